// Copyright (c) 2024, Jay Shah, Ganesh Bikshandi, Ying Zhang, Vijay Thakkar, Pradeep Ramani, Tri Dao.
// Splitting the different template instantiations to different files to speed up compilation.
// This file is auto-generated. See "generate_kernels.py"

#include "flash_fwd_hdim64_256_fp16_paged_sm90.cu"
#include "flash_fwd_hdim64_512_fp16_paged_sm90.cu"
#include "flash_fwd_hdim192_128_fp16_paged_sm90.cu"

// ===== COMPILED SASS (sm_90a) =====

	.target	sm_90a

	.elftype	@"ET_EXEC"


//--------------------- .note.nv.tkinfo           --------------------------
	.section	.note.nv.tkinfo,"",@"SHT_NOTE"
	.sectionflags	@"SHF_NOTE_NV_TKINFO"
	.tkinfo
        /*0018*/ 	.word	0x00000002
        /*0030*/ 	.string	""
        /*0030*/ 	.string	"ptxas"
        /*0030*/ 	.string	"Cuda compilation tools, release 13.0, V13.0.88"
        /*0030*/ 	.string	"Build cuda_13.0.r13.0/compiler.36424714_0"
        /*0030*/ 	.string	"-arch sm_90a -m 64 "



//--------------------- .note.nv.cuinfo           --------------------------
	.section	.note.nv.cuinfo,"",@"SHT_NOTE"
	.sectionflags	@"SHF_NOTE_NV_CUINFO"
        /*0018*/ 	.short	0x0002
        /*001a*/ 	.short	0x005a
        /*001c*/ 	.short	0x0082
	.zero		2


//--------------------- .nv.info                  --------------------------
	.section	.nv.info,"",@"SHT_CUDA_INFO"
	.align	4


	//----- nvinfo : EIATTR_REGCOUNT
	.align		4
        /*0000*/ 	.byte	0x04, 0x2f
        /*0002*/ 	.short	(.L_32 - .L_31)
	.align		4
.L_31:
        /*0004*/ 	.word	index@(_ZN7cutlass13device_kernelIN5flash11enable_sm90INS1_16FlashAttnFwdSm90INS1_25CollectiveMainloopFwdSm90ILi2EN4cute5tupleIJNS5_1CILi1EEES8_S8_EEENS6_IJNS7_ILi128EEENS7_ILi96EEENS7_ILi64EEEEEELi256ENS_6half_tEfNS_4arch4Sm90ELb1ELb0ELb0ELb1ELb1ELb1ELb1ELb1ELb0ELb1ELb0ELb0EEENS1_21CollectiveEpilogueFwdINS6_IJSA_NS7_ILi256EEESB_EEES9_SE_SG_Li256ELb1ELb1ELb0ELb0EEENS1_36VarlenDynamicPersistentTileSchedulerILi128ELi96ELi256ELi128ELb0ELb1ELb1ELb1ELb1ELb1EEEEEEEEEvNT_6ParamsE)
        /*0008*/ 	.word	0x000000a8


	//----- nvinfo : EIATTR_FRAME_SIZE
	.align		4
.L_32:
        /*000c*/ 	.byte	0x04, 0x11
        /*000e*/ 	.short	(.L_34 - .L_33)
	.align		4
.L_33:
        /*0010*/ 	.word	index@(_ZN7cutlass13device_kernelIN5flash11enable_sm90INS1_16FlashAttnFwdSm90INS1_25CollectiveMainloopFwdSm90ILi2EN4cute5tupleIJNS5_1CILi1EEES8_S8_EEENS6_IJNS7_ILi128EEENS7_ILi96EEENS7_ILi64EEEEEELi256ENS_6half_tEfNS_4arch4Sm90ELb1ELb0ELb0ELb1ELb1ELb1ELb1ELb1ELb0ELb1ELb0ELb0EEENS1_21CollectiveEpilogueFwdINS6_IJSA_NS7_ILi256EEESB_EEES9_SE_SG_Li256ELb1ELb1ELb0ELb0EEENS1_36VarlenDynamicPersistentTileSchedulerILi128ELi96ELi256ELi128ELb0ELb1ELb1ELb1ELb1ELb1EEEEEEEEEvNT_6ParamsE)
        /*0014*/ 	.word	0x000000c0


	//----- nvinfo : EIATTR_REGCOUNT
	.align		4
.L_34:
        /*0018*/ 	.byte	0x04, 0x2f
        /*001a*/ 	.short	(.L_36 - .L_35)
	.align		4
.L_35:
        /*001c*/ 	.word	index@(_ZN7cutlass13device_kernelIN5flash11enable_sm90INS1_16FlashAttnFwdSm90INS1_25CollectiveMainloopFwdSm90ILi2EN4cute5tupleIJNS5_1CILi1EEES8_S8_EEENS6_IJNS7_ILi128EEENS7_ILi96EEENS7_ILi64EEEEEELi256ENS_6half_tEfNS_4arch4Sm90ELb1ELb0ELb0ELb1ELb1ELb0ELb1ELb1ELb0ELb1ELb0ELb0EEENS1_21CollectiveEpilogueFwdINS6_IJSA_NS7_ILi256EEESB_EEES9_SE_SG_Li256ELb1ELb1ELb0ELb0EEENS1_36VarlenDynamicPersistentTileSchedulerILi128ELi96ELi256ELi128ELb0ELb1ELb1ELb1ELb1ELb1EEEEEEEEEvNT_6ParamsE)
        /*0020*/ 	.word	0x000000a8


	//----- nvinfo : EIATTR_FRAME_SIZE
	.align		4
.L_36:
        /*0024*/ 	.byte	0x04, 0x11
        /*0026*/ 	.short	(.L_38 - .L_37)
	.align		4
.L_37:
        /*0028*/ 	.word	index@(_ZN7cutlass13device_kernelIN5flash11enable_sm90INS1_16FlashAttnFwdSm90INS1_25CollectiveMainloopFwdSm90ILi2EN4cute5tupleIJNS5_1CILi1EEES8_S8_EEENS6_IJNS7_ILi128EEENS7_ILi96EEENS7_ILi64EEEEEELi256ENS_6half_tEfNS_4arch4Sm90ELb1ELb0ELb0ELb1ELb1ELb0ELb1ELb1ELb0ELb1ELb0ELb0EEENS1_21CollectiveEpilogueFwdINS6_IJSA_NS7_ILi256EEESB_EEES9_SE_SG_Li256ELb1ELb1ELb0ELb0EEENS1_36VarlenDynamicPersistentTileSchedulerILi128ELi96ELi256ELi128ELb0ELb1ELb1ELb1ELb1ELb1EEEEEEEEEvNT_6ParamsE)
        /*002c*/ 	.word	0x00000028


	//----- nvinfo : EIATTR_REGCOUNT
	.align		4
.L_38:
        /*0030*/ 	.byte	0x04, 0x2f
        /*0032*/ 	.short	(.L_40 - .L_39)
	.align		4
.L_39:
        /*0034*/ 	.word	index@(_ZN7cutlass13device_kernelIN5flash11enable_sm90INS1_16FlashAttnFwdSm90INS1_25CollectiveMainloopFwdSm90ILi2EN4cute5tupleIJNS5_1CILi1EEES8_S8_EEENS6_IJNS7_ILi128EEENS7_ILi96EEENS7_ILi64EEEEEELi256ENS_6half_tEfNS_4arch4Sm90ELb1ELb0ELb0ELb1ELb1ELb1ELb0ELb1ELb0ELb1ELb0ELb0EEENS1_21CollectiveEpilogueFwdINS6_IJSA_NS7_ILi256EEESB_EEES9_SE_SG_Li256ELb1ELb1ELb0ELb0EEENS1_36VarlenDynamicPersistentTileSchedulerILi128ELi96ELi256ELi128ELb0ELb1ELb1ELb1ELb1ELb1EEEEEEEEEvNT_6ParamsE)
        /*0038*/ 	.word	0x000000a8


	//----- nvinfo : EIATTR_FRAME_SIZE
	.align		4
.L_40:
        /*003c*/ 	.byte	0x04, 0x11
        /*003e*/ 	.short	(.L_42 - .L_41)
	.align		4
.L_41:
        /*0040*/ 	.word	index@(_ZN7cutlass13device_kernelIN5flash11enable_sm90INS1_16FlashAttnFwdSm90INS1_25CollectiveMainloopFwdSm90ILi2EN4cute5tupleIJNS5_1CILi1EEES8_S8_EEENS6_IJNS7_ILi128EEENS7_ILi96EEENS7_ILi64EEEEEELi256ENS_6half_tEfNS_4arch4Sm90ELb1ELb0ELb0ELb1ELb1ELb1ELb0ELb1ELb0ELb1ELb0ELb0EEENS1_21CollectiveEpilogueFwdINS6_IJSA_NS7_ILi256EEESB_EEES9_SE_SG_Li256ELb1ELb1ELb0ELb0EEENS1_36VarlenDynamicPersistentTileSchedulerILi128ELi96ELi256ELi128ELb0ELb1ELb1ELb1ELb1ELb1EEEEEEEEEvNT_6ParamsE)
        /*0044*/ 	.word	0x00000058


	//----- nvinfo : EIATTR_REGCOUNT
	.align		4
.L_42:
        /*0048*/ 	.byte	0x04, 0x2f
        /*004a*/ 	.short	(.L_44 - .L_43)
	.align		4
.L_43:
        /*004c*/ 	.word	index@(_ZN7cutlass13device_kernelIN5flash11enable_sm90INS1_16FlashAttnFwdSm90INS1_25CollectiveMainloopFwdSm90ILi2EN4cute5tupleIJNS5_1CILi1EEES8_S8_EEENS6_IJNS7_ILi128EEENS7_ILi96EEENS7_ILi64EEEEEELi256ENS_6half_tEfNS_4arch4Sm90ELb1ELb0ELb0ELb1ELb1ELb0ELb0ELb1ELb0ELb1ELb0ELb0EEENS1_21CollectiveEpilogueFwdINS6_IJSA_NS7_ILi256EEESB_EEES9_SE_SG_Li256ELb1ELb1ELb0ELb0EEENS1_36VarlenDynamicPersistentTileSchedulerILi128ELi96ELi256ELi128ELb0ELb1ELb1ELb1ELb1ELb1EEEEEEEEEvNT_6ParamsE)
        /*0050*/ 	.word	0x000000a8


	//----- nvinfo : EIATTR_FRAME_SIZE
	.align		4
.L_44:
        /*0054*/ 	.byte	0x04, 0x11
        /*0056*/ 	.short	(.L_46 - .L_45)
	.align		4
.L_45:
        /*0058*/ 	.word	index@(_ZN7cutlass13device_kernelIN5flash11enable_sm90INS1_16FlashAttnFwdSm90INS1_25CollectiveMainloopFwdSm90ILi2EN4cute5tupleIJNS5_1CILi1EEES8_S8_EEENS6_IJNS7_ILi128EEENS7_ILi96EEENS7_ILi64EEEEEELi256ENS_6half_tEfNS_4arch4Sm90ELb1ELb0ELb0ELb1ELb1ELb0ELb0ELb1ELb0ELb1ELb0ELb0EEENS1_21CollectiveEpilogueFwdINS6_IJSA_NS7_ILi256EEESB_EEES9_SE_SG_Li256ELb1ELb1ELb0ELb0EEENS1_36VarlenDynamicPersistentTileSchedulerILi128ELi96ELi256ELi128ELb0ELb1ELb1ELb1ELb1ELb1EEEEEEEEEvNT_6ParamsE)
        /*005c*/ 	.word	0x00000028


	//----- nvinfo : EIATTR_REGCOUNT
	.align		4
.L_46:
        /*0060*/ 	.byte	0x04, 0x2f
        /*0062*/ 	.short	(.L_48 - .L_47)
	.align		4
.L_47:
        /*0064*/ 	.word	index@(_ZN7cutlass13device_kernelIN5flash11enable_sm90INS1_16FlashAttnFwdSm90INS1_25CollectiveMainloopFwdSm90ILi2EN4cute5tupleIJNS5_1CILi1EEES8_S8_EEENS6_IJNS7_ILi128EEENS7_ILi96EEENS7_ILi64EEEEEELi256ENS_6half_tEfNS_4arch4Sm90ELb1ELb0ELb0ELb0ELb1ELb0ELb1ELb1ELb0ELb1ELb0ELb0EEENS1_21CollectiveEpilogueFwdINS6_IJSA_NS7_ILi256EEESB_EEES9_SE_SG_Li256ELb0ELb1ELb0ELb0EEENS1_30DynamicPersistentTileSchedulerILi256ELi128ELb0ELb1ELb1EEEEEEEEEvNT_6ParamsE)
        /*0068*/ 	.word	0x000000a8


	//----- nvinfo : EIATTR_FRAME_SIZE
	.align		4
.L_48:
        /*006c*/ 	.byte	0x04, 0x11
        /*006e*/ 	.short	(.L_50 - .L_49)
	.align		4
.L_49:
        /*0070*/ 	.word	index@(_ZN7cutlass13device_kernelIN5flash11enable_sm90INS1_16FlashAttnFwdSm90INS1_25CollectiveMainloopFwdSm90ILi2EN4cute5tupleIJNS5_1CILi1EEES8_S8_EEENS6_IJNS7_ILi128EEENS7_ILi96EEENS7_ILi64EEEEEELi256ENS_6half_tEfNS_4arch4Sm90ELb1ELb0ELb0ELb0ELb1ELb0ELb1ELb1ELb0ELb1ELb0ELb0EEENS1_21CollectiveEpilogueFwdINS6_IJSA_NS7_ILi256EEESB_EEES9_SE_SG_Li256ELb0ELb1ELb0ELb0EEENS1_30DynamicPersistentTileSchedulerILi256ELi128ELb0ELb1ELb1EEEEEEEEEvNT_6ParamsE)
        /*0074*/ 	.word	0x00000010


	//----- nvinfo : EIATTR_REGCOUNT
	.align		4
.L_50:
        /*0078*/ 	.byte	0x04, 0x2f
        /*007a*/ 	.short	(.L_52 - .L_51)
	.align		4
.L_51:
        /*007c*/ 	.word	index@(_ZN7cutlass13device_kernelIN5flash11enable_sm90INS1_16FlashAttnFwdSm90INS1_25CollectiveMainloopFwdSm90ILi2EN4cute5tupleIJNS5_1CILi1EEES8_S8_EEENS6_IJNS7_ILi128EEENS7_ILi96EEENS7_ILi64EEEEEELi256ENS_6half_tEfNS_4arch4Sm90ELb1ELb0ELb0ELb0ELb1ELb0ELb0ELb1ELb0ELb1ELb0ELb0EEENS1_21CollectiveEpilogueFwdINS6_IJSA_NS7_ILi256EEESB_EEES9_SE_SG_Li256ELb0ELb1ELb0ELb0EEENS1_30DynamicPersistentTileSchedulerILi256ELi128ELb0ELb1ELb1EEEEEEEEEvNT_6ParamsE)
        /*0080*/ 	.word	0x000000a8


	//----- nvinfo : EIATTR_FRAME_SIZE
	.align		4
.L_52:
        /*0084*/ 	.byte	0x04, 0x11
        /*0086*/ 	.short	(.L_54 - .L_53)
	.align		4
.L_53:
        /*0088*/ 	.word	index@(_ZN7cutlass13device_kernelIN5flash11enable_sm90INS1_16FlashAttnFwdSm90INS1_25CollectiveMainloopFwdSm90ILi2EN4cute5tupleIJNS5_1CILi1EEES8_S8_EEENS6_IJNS7_ILi128EEENS7_ILi96EEENS7_ILi64EEEEEELi256ENS_6half_tEfNS_4arch4Sm90ELb1ELb0ELb0ELb0ELb1ELb0ELb0ELb1ELb0ELb1ELb0ELb0EEENS1_21CollectiveEpilogueFwdINS6_IJSA_NS7_ILi256EEESB_EEES9_SE_SG_Li256ELb0ELb1ELb0ELb0EEENS1_30DynamicPersistentTileSchedulerILi256ELi128ELb0ELb1ELb1EEEEEEEEEvNT_6ParamsE)
        /*008c*/ 	.word	0x00000008


	//----- nvinfo : EIATTR_REGCOUNT
	.align		4
.L_54:
        /*0090*/ 	.byte	0x04, 0x2f
        /*0092*/ 	.short	(.L_56 - .L_55)
	.align		4
.L_55:
        /*0094*/ 	.word	index@(_ZN7cutlass13device_kernelIN5flash11enable_sm90INS1_16FlashAttnFwdSm90INS1_25CollectiveMainloopFwdSm90ILi2EN4cute5tupleIJNS5_1CILi1EEES8_S8_EEENS6_IJNS7_ILi128EEENS7_ILi96EEENS7_ILi64EEEEEELi256ENS_6half_tEfNS_4arch4Sm90ELb0ELb1ELb0ELb1ELb1ELb1ELb1ELb1ELb0ELb1ELb0ELb0EEENS1_21CollectiveEpilogueFwdINS6_IJSA_NS7_ILi256EEESB_EEES9_SE_SG_Li256ELb1ELb1ELb0ELb0EEENS1_36VarlenDynamicPersistentTileSchedulerILi128ELi96ELi256ELi128ELb0ELb1ELb1ELb1ELb0ELb1EEEEEEEEEvNT_6ParamsE)
        /*0098*/ 	.word	0x000000a8


	//----- nvinfo : EIATTR_FRAME_SIZE
	.align		4
.L_56:
        /*009c*/ 	.byte	0x04, 0x11
        /*009e*/ 	.short	(.L_58 - .L_57)
	.align		4
.L_57:
        /*00a0*/ 	.word	index@($_ZN7cutlass13device_kernelIN5flash11enable_sm90INS1_16FlashAttnFwdSm90INS1_25CollectiveMainloopFwdSm90ILi2EN4cute5tupleIJNS5_1CILi1EEES8_S8_EEENS6_IJNS7_ILi128EEENS7_ILi96EEENS7_ILi64EEEEEELi256ENS_6half_tEfNS_4arch4Sm90ELb0ELb1ELb0ELb1ELb1ELb1ELb1ELb1ELb0ELb1ELb0ELb0EEENS1_21CollectiveEpilogueFwdINS6_IJSA_NS7_ILi256EEESB_EEES9_SE_SG_Li256ELb1ELb1ELb0ELb0EEENS1_36VarlenDynamicPersistentTileSchedulerILi128ELi96ELi256ELi128ELb0ELb1ELb1ELb1ELb0ELb1EEEEEEEEEvNT_6ParamsE$_ZZN5flash25CollectiveMainloopFwdSm90ILi2EN4cute5tupleIJNS1_1CILi1EEES4_S4_EEENS2_IJNS3_ILi128EEENS3_ILi96EEENS3_ILi64EEEEEELi256EN7cutlass6half_tEfNSA_4arch4Sm90ELb0ELb1ELb0ELb1ELb1ELb1ELb1ELb1ELb0ELb1ELb0ELb0EE3mmaINS_16FlashAttnFwdSm90ISE_NS_21CollectiveEpilogueFwdINS2_IJS6_NS3_ILi256EEES7_EEES5_SB_SD_Li256ELb1ELb1ELb0ELb0EEENS_36VarlenDynamicPersistentTileSchedulerILi128ELi96ELi256ELi128ELb0ELb1ELb1ELb1ELb0ELb1EEEE13SharedStorageENS1_6TensorINS1_11ArrayEngineIfLm128EEENS1_6LayoutINS2_IJNS2_IJNS3_ILi2EEEST_NS3_ILi32EEEEEES4_S4_EEENS2_IJNS2_IJS4_ST_NS3_ILi4EEEEEENS3_ILi0EEESZ_EEEEEEENS_7SoftmaxILi2ELi0EEEEEbRKNSE_6ParamsENSA_13PipelineAsyncILi2EEES19_RNSA_13PipelineStateILj2EEERT0_RT1_iRiRKNS_16SeqlenInfoQKNewKILb1ELb1EEENS2_IJiiiiEEERT_ENKUliT_T0_T1_E_clIZSF_ISO_S12_S14_EbS17_S19_S19_S1C_S1E_S1G_iS1H_S1L_S1M_S1O_EUlRS1P_iE0_NS3_ILb1EEES1W_EEDaiS1P_S1Q_S1R_)
        /*00a4*/ 	.word	0x000004a0


	//----- nvinfo : EIATTR_FRAME_SIZE
	.align		4
.L_58:
        /*00a8*/ 	.byte	0x04, 0x11
        /*00aa*/ 	.short	(.L_60 - .L_59)
	.align		4
.L_59:
        /*00ac*/ 	.word	index@(_ZN7cutlass13device_kernelIN5flash11enable_sm90INS1_16FlashAttnFwdSm90INS1_25CollectiveMainloopFwdSm90ILi2EN4cute5tupleIJNS5_1CILi1EEES8_S8_EEENS6_IJNS7_ILi128EEENS7_ILi96EEENS7_ILi64EEEEEELi256ENS_6half_tEfNS_4arch4Sm90ELb0ELb1ELb0ELb1ELb1ELb1ELb1ELb1ELb0ELb1ELb0ELb0EEENS1_21CollectiveEpilogueFwdINS6_IJSA_NS7_ILi256EEESB_EEES9_SE_SG_Li256ELb1ELb1ELb0ELb0EEENS1_36VarlenDynamicPersistentTileSchedulerILi128ELi96ELi256ELi128ELb0ELb1ELb1ELb1ELb0ELb1EEEEEEEEEvNT_6ParamsE)
        /*00b0*/ 	.word	0x000004a0


	//----- nvinfo : EIATTR_REGCOUNT
	.align		4
.L_60:
        /*00b4*/ 	.byte	0x04, 0x2f
        /*00b6*/ 	.short	(.L_62 - .L_61)
	.align		4
.L_61:
        /*00b8*/ 	.word	index@(_ZN7cutlass13device_kernelIN5flash11enable_sm90INS1_16FlashAttnFwdSm90INS1_25CollectiveMainloopFwdSm90ILi2EN4cute5tupleIJNS5_1CILi1EEES8_S8_EEENS6_IJNS7_ILi128EEENS7_ILi96EEENS7_ILi64EEEEEELi256ENS_6half_tEfNS_4arch4Sm90ELb0ELb1ELb0ELb1ELb1ELb0ELb1ELb1ELb0ELb1ELb0ELb0EEENS1_21CollectiveEpilogueFwdINS6_IJSA_NS7_ILi256EEESB_EEES9_SE_SG_Li256ELb1ELb1ELb0ELb0EEENS1_36VarlenDynamicPersistentTileSchedulerILi128ELi96ELi256ELi128ELb0ELb1ELb1ELb1ELb0ELb1EEEEEEEEEvNT_6ParamsE)
        /*00bc*/ 	.word	0x000000a8


	//----- nvinfo : EIATTR_FRAME_SIZE
	.align		4
.L_62:
        /*00c0*/ 	.byte	0x04, 0x11
        /*00c2*/ 	.short	(.L_64 - .L_63)
	.align		4
.L_63:
        /*00c4*/ 	.word	index@($_ZN7cutlass13device_kernelIN5flash11enable_sm90INS1_16FlashAttnFwdSm90INS1_25CollectiveMainloopFwdSm90ILi2EN4cute5tupleIJNS5_1CILi1EEES8_S8_EEENS6_IJNS7_ILi128EEENS7_ILi96EEENS7_ILi64EEEEEELi256ENS_6half_tEfNS_4arch4Sm90ELb0ELb1ELb0ELb1ELb1ELb0ELb1ELb1ELb0ELb1ELb0ELb0EEENS1_21CollectiveEpilogueFwdINS6_IJSA_NS7_ILi256EEESB_EEES9_SE_SG_Li256ELb1ELb1ELb0ELb0EEENS1_36VarlenDynamicPersistentTileSchedulerILi128ELi96ELi256ELi128ELb0ELb1ELb1ELb1ELb0ELb1EEEEEEEEEvNT_6ParamsE$_ZZN5flash25CollectiveMainloopFwdSm90ILi2EN4cute5tupleIJNS1_1CILi1EEES4_S4_EEENS2_IJNS3_ILi128EEENS3_ILi96EEENS3_ILi64EEEEEELi256EN7cutlass6half_tEfNSA_4arch4Sm90ELb0ELb1ELb0ELb1ELb1ELb0ELb1ELb1ELb0ELb1ELb0ELb0EE3mmaINS_16FlashAttnFwdSm90ISE_NS_21CollectiveEpilogueFwdINS2_IJS6_NS3_ILi256EEES7_EEES5_SB_SD_Li256ELb1ELb1ELb0ELb0EEENS_36VarlenDynamicPersistentTileSchedulerILi128ELi96ELi256ELi128ELb0ELb1ELb1ELb1ELb0ELb1EEEE13SharedStorageENS1_6TensorINS1_11ArrayEngineIfLm128EEENS1_6LayoutINS2_IJNS2_IJNS3_ILi2EEEST_NS3_ILi32EEEEEES4_S4_EEENS2_IJNS2_IJS4_ST_NS3_ILi4EEEEEENS3_ILi0EEESZ_EEEEEEENS_7SoftmaxILi2ELi0EEEEEbRKNSE_6ParamsENSA_13PipelineAsyncILi2EEES19_RNSA_13PipelineStateILj2EEERT0_RT1_iRiRKNS_16SeqlenInfoQKNewKILb1ELb0EEENS2_IJiiiiEEERT_ENKUliT_T0_T1_E_clIZSF_ISO_S12_S14_EbS17_S19_S19_S1C_S1E_S1G_iS1H_S1L_S1M_S1O_EUlRS1P_iE1_NS3_ILb0EEENS3_ILb1EEEEEDaiS1P_S1Q_S1R_)
        /*00c8*/ 	.word	0x00000480


	//----- nvinfo : EIATTR_FRAME_SIZE
	.align		4
.L_64:
        /*00cc*/ 	.byte	0x04, 0x11
        /*00ce*/ 	.short	(.L_66 - .L_65)
	.align		4
.L_65:
        /*00d0*/ 	.word	index@(_ZN7cutlass13device_kernelIN5flash11enable_sm90INS1_16FlashAttnFwdSm90INS1_25CollectiveMainloopFwdSm90ILi2EN4cute5tupleIJNS5_1CILi1EEES8_S8_EEENS6_IJNS7_ILi128EEENS7_ILi96EEENS7_ILi64EEEEEELi256ENS_6half_tEfNS_4arch4Sm90ELb0ELb1ELb0ELb1ELb1ELb0ELb1ELb1ELb0ELb1ELb0ELb0EEENS1_21CollectiveEpilogueFwdINS6_IJSA_NS7_ILi256EEESB_EEES9_SE_SG_Li256ELb1ELb1ELb0ELb0EEENS1_36VarlenDynamicPersistentTileSchedulerILi128ELi96ELi256ELi128ELb0ELb1ELb1ELb1ELb0ELb1EEEEEEEEEvNT_6ParamsE)
        /*00d4*/ 	.word	0x00000480


	//----- nvinfo : EIATTR_REGCOUNT
	.align		4
.L_66:
        /*00d8*/ 	.byte	0x04, 0x2f
        /*00da*/ 	.short	(.L_68 - .L_67)
	.align		4
.L_67:
        /*00dc*/ 	.word	index@(_ZN7cutlass13device_kernelIN5flash11enable_sm90INS1_16FlashAttnFwdSm90INS1_25CollectiveMainloopFwdSm90ILi2EN4cute5tupleIJNS5_1CILi1EEES8_S8_EEENS6_IJNS7_ILi128EEENS7_ILi96EEENS7_ILi64EEEEEELi256ENS_6half_tEfNS_4arch4Sm90ELb0ELb1ELb0ELb1ELb1ELb1ELb0ELb1ELb0ELb1ELb0ELb0EEENS1_21CollectiveEpilogueFwdINS6_IJSA_NS7_ILi256EEESB_EEES9_SE_SG_Li256ELb1ELb1ELb0ELb0EEENS1_36VarlenDynamicPersistentTileSchedulerILi128ELi96ELi256ELi128ELb0ELb1ELb1ELb1ELb0ELb1EEEEEEEEEvNT_6ParamsE)
        /*00e0*/ 	.word	0x000000a8


	//----- nvinfo : EIATTR_FRAME_SIZE
	.align		4
.L_68:
        /*00e4*/ 	.byte	0x04, 0x11
        /*00e6*/ 	.short	(.L_70 - .L_69)
	.align		4
.L_69:
        /*00e8*/ 	.word	index@($_ZN7cutlass13device_kernelIN5flash11enable_sm90INS1_16FlashAttnFwdSm90INS1_25CollectiveMainloopFwdSm90ILi2EN4cute5tupleIJNS5_1CILi1EEES8_S8_EEENS6_IJNS7_ILi128EEENS7_ILi96EEENS7_ILi64EEEEEELi256ENS_6half_tEfNS_4arch4Sm90ELb0ELb1ELb0ELb1ELb1ELb1ELb0ELb1ELb0ELb1ELb0ELb0EEENS1_21CollectiveEpilogueFwdINS6_IJSA_NS7_ILi256EEESB_EEES9_SE_SG_Li256ELb1ELb1ELb0ELb0EEENS1_36VarlenDynamicPersistentTileSchedulerILi128ELi96ELi256ELi128ELb0ELb1ELb1ELb1ELb0ELb1EEEEEEEEEvNT_6ParamsE$_ZZN5flash25CollectiveMainloopFwdSm90ILi2EN4cute5tupleIJNS1_1CILi1EEES4_S4_EEENS2_IJNS3_ILi128EEENS3_ILi96EEENS3_ILi64EEEEEELi256EN7cutlass6half_tEfNSA_4arch4Sm90ELb0ELb1ELb0ELb1ELb1ELb1ELb0ELb1ELb0ELb1ELb0ELb0EE3mmaINS_16FlashAttnFwdSm90ISE_NS_21CollectiveEpilogueFwdINS2_IJS6_NS3_ILi256EEES7_EEES5_SB_SD_Li256ELb1ELb1ELb0ELb0EEENS_36VarlenDynamicPersistentTileSchedulerILi128ELi96ELi256ELi128ELb0ELb1ELb1ELb1ELb0ELb1EEEE13SharedStorageENS1_6TensorINS1_11ArrayEngineIfLm128EEENS1_6LayoutINS2_IJNS2_IJNS3_ILi2EEEST_NS3_ILi32EEEEEES4_S4_EEENS2_IJNS2_IJS4_ST_NS3_ILi4EEEEEENS3_ILi0EEESZ_EEEEEEENS_7SoftmaxILi2ELi0EEEEEbRKNSE_6ParamsENSA_13PipelineAsyncILi2EEES19_RNSA_13PipelineStateILj2EEERT0_RT1_iRiRKNS_16SeqlenInfoQKNewKILb1ELb1EEENS2_IJiiiiEEERT_ENKUliT_T0_T1_E_clIZSF_ISO_S12_S14_EbS17_S19_S19_S1C_S1E_S1G_iS1H_S1L_S1M_S1O_EUlRS1P_iE0_NS3_ILb1EEES1W_EEDaiS1P_S1Q_S1R_)
        /*00ec*/ 	.word	0x00000440


	//----- nvinfo : EIATTR_FRAME_SIZE
	.align		4
.L_70:
        /*00f0*/ 	.byte	0x04, 0x11
        /*00f2*/ 	.short	(.L_72 - .L_71)
	.align		4
.L_71:
        /*00f4*/ 	.word	index@(_ZN7cutlass13device_kernelIN5flash11enable_sm90INS1_16FlashAttnFwdSm90INS1_25CollectiveMainloopFwdSm90ILi2EN4cute5tupleIJNS5_1CILi1EEES8_S8_EEENS6_IJNS7_ILi128EEENS7_ILi96EEENS7_ILi64EEEEEELi256ENS_6half_tEfNS_4arch4Sm90ELb0ELb1ELb0ELb1ELb1ELb1ELb0ELb1ELb0ELb1ELb0ELb0EEENS1_21CollectiveEpilogueFwdINS6_IJSA_NS7_ILi256EEESB_EEES9_SE_SG_Li256ELb1ELb1ELb0ELb0EEENS1_36VarlenDynamicPersistentTileSchedulerILi128ELi96ELi256ELi128ELb0ELb1ELb1ELb1ELb0ELb1EEEEEEEEEvNT_6ParamsE)
        /*00f8*/ 	.word	0x00000440


	//----- nvinfo : EIATTR_REGCOUNT
	.align		4
.L_72:
        /*00fc*/ 	.byte	0x04, 0x2f
        /*00fe*/ 	.short	(.L_74 - .L_73)
	.align		4
.L_73:
        /*0100*/ 	.word	index@(_ZN7cutlass13device_kernelIN5flash11enable_sm90INS1_16FlashAttnFwdSm90INS1_25CollectiveMainloopFwdSm90ILi2EN4cute5tupleIJNS5_1CILi1EEES8_S8_EEENS6_IJNS7_ILi128EEENS7_ILi96EEENS7_ILi64EEEEEELi256ENS_6half_tEfNS_4arch4Sm90ELb0ELb1ELb0ELb1ELb1ELb0ELb0ELb1ELb0ELb1ELb0ELb0EEENS1_21CollectiveEpilogueFwdINS6_IJSA_NS7_ILi256EEESB_EEES9_SE_SG_Li256ELb1ELb1ELb0ELb0EEENS1_36VarlenDynamicPersistentTileSchedulerILi128ELi96ELi256ELi128ELb0ELb1ELb1ELb1ELb0ELb1EEEEEEEEEvNT_6ParamsE)
        /*0104*/ 	.word	0x000000a8


	//----- nvinfo : EIATTR_FRAME_SIZE
	.align		4
.L_74:
        /*0108*/ 	.byte	0x04, 0x11
        /*010a*/ 	.short	(.L_76 - .L_75)
	.align		4
.L_75:
        /*010c*/ 	.word	index@(_ZN7cutlass13device_kernelIN5flash11enable_sm90INS1_16FlashAttnFwdSm90INS1_25CollectiveMainloopFwdSm90ILi2EN4cute5tupleIJNS5_1CILi1EEES8_S8_EEENS6_IJNS7_ILi128EEENS7_ILi96EEENS7_ILi64EEEEEELi256ENS_6half_tEfNS_4arch4Sm90ELb0ELb1ELb0ELb1ELb1ELb0ELb0ELb1ELb0ELb1ELb0ELb0EEENS1_21CollectiveEpilogueFwdINS6_IJSA_NS7_ILi256EEESB_EEES9_SE_SG_Li256ELb1ELb1ELb0ELb0EEENS1_36VarlenDynamicPersistentTileSchedulerILi128ELi96ELi256ELi128ELb0ELb1ELb1ELb1ELb0ELb1EEEEEEEEEvNT_6ParamsE)
        /*0110*/ 	.word	0x00000018


	//----- nvinfo : EIATTR_REGCOUNT
	.align		4
.L_76:
        /*0114*/ 	.byte	0x04, 0x2f
        /*0116*/ 	.short	(.L_78 - .L_77)
	.align		4
.L_77:
        /*0118*/ 	.word	index@(_ZN7cutlass13device_kernelIN5flash11enable_sm90INS1_16FlashAttnFwdSm90INS1_25CollectiveMainloopFwdSm90ILi2EN4cute5tupleIJNS5_1CILi1EEES8_S8_EEENS6_IJNS7_ILi128EEENS7_ILi96EEENS7_ILi64EEEEEELi256ENS_6half_tEfNS_4arch4Sm90ELb0ELb1ELb0ELb0ELb1ELb0ELb1ELb1ELb0ELb1ELb0ELb0EEENS1_21CollectiveEpilogueFwdINS6_IJSA_NS7_ILi256EEESB_EEES9_SE_SG_Li256ELb0ELb1ELb0ELb0EEENS1_30DynamicPersistentTileSchedulerILi256ELi128ELb0ELb1ELb1EEEEEEEEEvNT_6ParamsE)
        /*011c*/ 	.word	0x000000a8


	//----- nvinfo : EIATTR_FRAME_SIZE
	.align		4
.L_78:
        /*0120*/ 	.byte	0x04, 0x11
        /*0122*/ 	.short	(.L_80 - .L_79)
	.align		4
.L_79:
        /*0124*/ 	.word	index@($_ZN7cutlass13device_kernelIN5flash11enable_sm90INS1_16FlashAttnFwdSm90INS1_25CollectiveMainloopFwdSm90ILi2EN4cute5tupleIJNS5_1CILi1EEES8_S8_EEENS6_IJNS7_ILi128EEENS7_ILi96EEENS7_ILi64EEEEEELi256ENS_6half_tEfNS_4arch4Sm90ELb0ELb1ELb0ELb0ELb1ELb0ELb1ELb1ELb0ELb1ELb0ELb0EEENS1_21CollectiveEpilogueFwdINS6_IJSA_NS7_ILi256EEESB_EEES9_SE_SG_Li256ELb0ELb1ELb0ELb0EEENS1_30DynamicPersistentTileSchedulerILi256ELi128ELb0ELb1ELb1EEEEEEEEEvNT_6ParamsE$_ZZN5flash25CollectiveMainloopFwdSm90ILi2EN4cute5tupleIJNS1_1CILi1EEES4_S4_EEENS2_IJNS3_ILi128EEENS3_ILi96EEENS3_ILi64EEEEEELi256EN7cutlass6half_tEfNSA_4arch4Sm90ELb0ELb1ELb0ELb0ELb1ELb0ELb1ELb1ELb0ELb1ELb0ELb0EE3mmaINS_16FlashAttnFwdSm90ISE_NS_21CollectiveEpilogueFwdINS2_IJS6_NS3_ILi256EEES7_EEES5_SB_SD_Li256ELb0ELb1ELb0ELb0EEENS_30DynamicPersistentTileSchedulerILi256ELi128ELb0ELb1ELb1EEEE13SharedStorageENS1_6TensorINS1_11ArrayEngineIfLm128EEENS1_6LayoutINS2_IJNS2_IJNS3_ILi2EEEST_NS3_ILi32EEEEEES4_S4_EEENS2_IJNS2_IJS4_ST_NS3_ILi4EEEEEENS3_ILi0EEESZ_EEEEEEENS_7SoftmaxILi2ELi0EEEEEbRKNSE_6ParamsENSA_13PipelineAsyncILi2EEES19_RNSA_13PipelineStateILj2EEERT0_RT1_iRiRKNS_16SeqlenInfoQKNewKILb0ELb0EEENS2_IJiiiiEEERT_ENKUliT_T0_T1_E_clIZSF_ISO_S12_S14_EbS17_S19_S19_S1C_S1E_S1G_iS1H_S1L_S1M_S1O_EUlRS1P_iE1_NS3_ILb0EEENS3_ILb1EEEEEDaiS1P_S1Q_S1R_)
        /*0128*/ 	.word	0x00000460


	//----- nvinfo : EIATTR_FRAME_SIZE
	.align		4
.L_80:
        /*012c*/ 	.byte	0x04, 0x11
        /*012e*/ 	.short	(.L_82 - .L_81)
	.align		4
.L_81:
        /*0130*/ 	.word	index@(_ZN7cutlass13device_kernelIN5flash11enable_sm90INS1_16FlashAttnFwdSm90INS1_25CollectiveMainloopFwdSm90ILi2EN4cute5tupleIJNS5_1CILi1EEES8_S8_EEENS6_IJNS7_ILi128EEENS7_ILi96EEENS7_ILi64EEEEEELi256ENS_6half_tEfNS_4arch4Sm90ELb0ELb1ELb0ELb0ELb1ELb0ELb1ELb1ELb0ELb1ELb0ELb0EEENS1_21CollectiveEpilogueFwdINS6_IJSA_NS7_ILi256EEESB_EEES9_SE_SG_Li256ELb0ELb1ELb0ELb0EEENS1_30DynamicPersistentTileSchedulerILi256ELi128ELb0ELb1ELb1EEEEEEEEEvNT_6ParamsE)
        /*0134*/ 	.word	0x00000460


	//----- nvinfo : EIATTR_REGCOUNT
	.align		4
.L_82:
        /*0138*/ 	.byte	0x04, 0x2f
        /*013a*/ 	.short	(.L_84 - .L_83)
	.align		4
.L_83:
        /*013c*/ 	.word	index@(_ZN7cutlass13device_kernelIN5flash11enable_sm90INS1_16FlashAttnFwdSm90INS1_25CollectiveMainloopFwdSm90ILi2EN4cute5tupleIJNS5_1CILi1EEES8_S8_EEENS6_IJNS7_ILi128EEENS7_ILi96EEENS7_ILi64EEEEEELi256ENS_6half_tEfNS_4arch4Sm90ELb0ELb1ELb0ELb0ELb1ELb0ELb0ELb1ELb0ELb1ELb0ELb0EEENS1_21CollectiveEpilogueFwdINS6_IJSA_NS7_ILi256EEESB_EEES9_SE_SG_Li256ELb0ELb1ELb0ELb0EEENS1_30DynamicPersistentTileSchedulerILi256ELi128ELb0ELb1ELb1EEEEEEEEEvNT_6ParamsE)
        /*0140*/ 	.word	0x000000a8


	//----- nvinfo : EIATTR_FRAME_SIZE
	.align		4
.L_84:
        /*0144*/ 	.byte	0x04, 0x11
        /*0146*/ 	.short	(.L_86 - .L_85)
	.align		4
.L_85:
        /*0148*/ 	.word	index@(_ZN7cutlass13device_kernelIN5flash11enable_sm90INS1_16FlashAttnFwdSm90INS1_25CollectiveMainloopFwdSm90ILi2EN4cute5tupleIJNS5_1CILi1EEES8_S8_EEENS6_IJNS7_ILi128EEENS7_ILi96EEENS7_ILi64EEEEEELi256ENS_6half_tEfNS_4arch4Sm90ELb0ELb1ELb0ELb0ELb1ELb0ELb0ELb1ELb0ELb1ELb0ELb0EEENS1_21CollectiveEpilogueFwdINS6_IJSA_NS7_ILi256EEESB_EEES9_SE_SG_Li256ELb0ELb1ELb0ELb0EEENS1_30DynamicPersistentTileSchedulerILi256ELi128ELb0ELb1ELb1EEEEEEEEEvNT_6ParamsE)
        /*014c*/ 	.word	0x00000008


	//----- nvinfo : EIATTR_REGCOUNT
	.align		4
.L_86:
        /*0150*/ 	.byte	0x04, 0x2f
        /*0152*/ 	.short	(.L_88 - .L_87)
	.align		4
.L_87:
        /*0154*/ 	.word	index@(_ZN7cutlass13device_kernelIN5flash11enable_sm90INS1_16FlashAttnFwdSm90INS1_25CollectiveMainloopFwdSm90ILi2EN4cute5tupleIJNS5_1CILi1EEES8_S8_EEENS6_IJNS7_ILi128EEENS7_ILi96EEENS7_ILi64EEEEEELi256ENS_6half_tEfNS_4arch4Sm90ELb0ELb0ELb0ELb1ELb1ELb1ELb1ELb1ELb0ELb1ELb0ELb0EEENS1_21CollectiveEpilogueFwdINS6_IJSA_NS7_ILi256EEESB_EEES9_SE_SG_Li256ELb1ELb1ELb0ELb0EEENS1_36VarlenDynamicPersistentTileSchedulerILi128ELi96ELi256ELi128ELb0ELb1ELb1ELb0ELb1ELb1EEEEEEEEEvNT_6ParamsE)
        /*0158*/ 	.word	0x000000a8


	//----- nvinfo : EIATTR_FRAME_SIZE
	.align		4
.L_88:
        /*015c*/ 	.byte	0x04, 0x11
        /*015e*/ 	.short	(.L_90 - .L_89)
	.align		4
.L_89:
        /*0160*/ 	.word	index@(_ZN7cutlass13device_kernelIN5flash11enable_sm90INS1_16FlashAttnFwdSm90INS1_25CollectiveMainloopFwdSm90ILi2EN4cute5tupleIJNS5_1CILi1EEES8_S8_EEENS6_IJNS7_ILi128EEENS7_ILi96EEENS7_ILi64EEEEEELi256ENS_6half_tEfNS_4arch4Sm90ELb0ELb0ELb0ELb1ELb1ELb1ELb1ELb1ELb0ELb1ELb0ELb0EEENS1_21CollectiveEpilogueFwdINS6_IJSA_NS7_ILi256EEESB_EEES9_SE_SG_Li256ELb1ELb1ELb0ELb0EEENS1_36VarlenDynamicPersistentTileSchedulerILi128ELi96ELi256ELi128ELb0ELb1ELb1ELb0ELb1ELb1EEEEEEEEEvNT_6ParamsE)
        /*0164*/ 	.word	0x00000090


	//----- nvinfo : EIATTR_REGCOUNT
	.align		4
.L_90:
        /*0168*/ 	.byte	0x04, 0x2f
        /*016a*/ 	.short	(.L_92 - .L_91)
	.align		4
.L_91:
        /*016c*/ 	.word	index@(_ZN7cutlass13device_kernelIN5flash11enable_sm90INS1_16FlashAttnFwdSm90INS1_25CollectiveMainloopFwdSm90ILi2EN4cute5tupleIJNS5_1CILi1EEES8_S8_EEENS6_IJNS7_ILi128EEENS7_ILi96EEENS7_ILi64EEEEEELi256ENS_6half_tEfNS_4arch4Sm90ELb0ELb0ELb0ELb1ELb1ELb0ELb1ELb1ELb0ELb1ELb0ELb0EEENS1_21CollectiveEpilogueFwdINS6_IJSA_NS7_ILi256EEESB_EEES9_SE_SG_Li256ELb1ELb1ELb0ELb0EEENS1_36VarlenDynamicPersistentTileSchedulerILi128ELi96ELi256ELi128ELb0ELb1ELb1ELb0ELb1ELb1EEEEEEEEEvNT_6ParamsE)
        /*0170*/ 	.word	0x000000a8


	//----- nvinfo : EIATTR_FRAME_SIZE
	.align		4
.L_92:
        /*0174*/ 	.byte	0x04, 0x11
        /*0176*/ 	.short	(.L_94 - .L_93)
	.align		4
.L_93:
        /*0178*/ 	.word	index@(_ZN7cutlass13device_kernelIN5flash11enable_sm90INS1_16FlashAttnFwdSm90INS1_25CollectiveMainloopFwdSm90ILi2EN4cute5tupleIJNS5_1CILi1EEES8_S8_EEENS6_IJNS7_ILi128EEENS7_ILi96EEENS7_ILi64EEEEEELi256ENS_6half_tEfNS_4arch4Sm90ELb0ELb0ELb0ELb1ELb1ELb0ELb1ELb1ELb0ELb1ELb0ELb0EEENS1_21CollectiveEpilogueFwdINS6_IJSA_NS7_ILi256EEESB_EEES9_SE_SG_Li256ELb1ELb1ELb0ELb0EEENS1_36VarlenDynamicPersistentTileSchedulerILi128ELi96ELi256ELi128ELb0ELb1ELb1ELb0ELb1ELb1EEEEEEEEEvNT_6ParamsE)
        /*017c*/ 	.word	0x00000028


	//----- nvinfo : EIATTR_REGCOUNT
	.align		4
.L_94:
        /*0180*/ 	.byte	0x04, 0x2f
        /*0182*/ 	.short	(.L_96 - .L_95)
	.align		4
.L_95:
        /*0184*/ 	.word	index@(_ZN7cutlass13device_kernelIN5flash11enable_sm90INS1_16FlashAttnFwdSm90INS1_25CollectiveMainloopFwdSm90ILi2EN4cute5tupleIJNS5_1CILi1EEES8_S8_EEENS6_IJNS7_ILi128EEENS7_ILi96EEENS7_ILi64EEEEEELi256ENS_6half_tEfNS_4arch4Sm90ELb0ELb0ELb0ELb1ELb1ELb1ELb0ELb1ELb0ELb1ELb0ELb0EEENS1_21CollectiveEpilogueFwdINS6_IJSA_NS7_ILi256EEESB_EEES9_SE_SG_Li256ELb1ELb1ELb0ELb0EEENS1_36VarlenDynamicPersistentTileSchedulerILi128ELi96ELi256ELi128ELb0ELb1ELb1ELb0ELb1ELb1EEEEEEEEEvNT_6ParamsE)
        /*0188*/ 	.word	0x000000a8


	//----- nvinfo : EIATTR_FRAME_SIZE
	.align		4
.L_96:
        /*018c*/ 	.byte	0x04, 0x11
        /*018e*/ 	.short	(.L_98 - .L_97)
	.align		4
.L_97:
        /*0190*/ 	.word	index@(_ZN7cutlass13device_kernelIN5flash11enable_sm90INS1_16FlashAttnFwdSm90INS1_25CollectiveMainloopFwdSm90ILi2EN4cute5tupleIJNS5_1CILi1EEES8_S8_EEENS6_IJNS7_ILi128EEENS7_ILi96EEENS7_ILi64EEEEEELi256ENS_6half_tEfNS_4arch4Sm90ELb0ELb0ELb0ELb1ELb1ELb1ELb0ELb1ELb0ELb1ELb0ELb0EEENS1_21CollectiveEpilogueFwdINS6_IJSA_NS7_ILi256EEESB_EEES9_SE_SG_Li256ELb1ELb1ELb0ELb0EEENS1_36VarlenDynamicPersistentTileSchedulerILi128ELi96ELi256ELi128ELb0ELb1ELb1ELb0ELb1ELb1EEEEEEEEEvNT_6ParamsE)
        /*0194*/ 	.word	0x00000058


	//----- nvinfo : EIATTR_REGCOUNT
	.align		4
.L_98:
        /*0198*/ 	.byte	0x04, 0x2f
        /*019a*/ 	.short	(.L_100 - .L_99)
	.align		4
.L_99:
        /*019c*/ 	.word	index@(_ZN7cutlass13device_kernelIN5flash11enable_sm90INS1_16FlashAttnFwdSm90INS1_25CollectiveMainloopFwdSm90ILi2EN4cute5tupleIJNS5_1CILi1EEES8_S8_EEENS6_IJNS7_ILi128EEENS7_ILi96EEENS7_ILi64EEEEEELi256ENS_6half_tEfNS_4arch4Sm90ELb0ELb0ELb0ELb1ELb1ELb0ELb0ELb1ELb0ELb1ELb0ELb0EEENS1_21CollectiveEpilogueFwdINS6_IJSA_NS7_ILi256EEESB_EEES9_SE_SG_Li256ELb1ELb1ELb0ELb0EEENS1_36VarlenDynamicPersistentTileSchedulerILi128ELi96ELi256ELi128ELb0ELb1ELb1ELb0ELb1ELb1EEEEEEEEEvNT_6ParamsE)
        /*01a0*/ 	.word	0x000000a8


	//----- nvinfo : EIATTR_FRAME_SIZE
	.align		4
.L_100:
        /*01a4*/ 	.byte	0x04, 0x11
        /*01a6*/ 	.short	(.L_102 - .L_101)
	.align		4
.L_101:
        /*01a8*/ 	.word	index@(_ZN7cutlass13device_kernelIN5flash11enable_sm90INS1_16FlashAttnFwdSm90INS1_25CollectiveMainloopFwdSm90ILi2EN4cute5tupleIJNS5_1CILi1EEES8_S8_EEENS6_IJNS7_ILi128EEENS7_ILi96EEENS7_ILi64EEEEEELi256ENS_6half_tEfNS_4arch4Sm90ELb0ELb0ELb0ELb1ELb1ELb0ELb0ELb1ELb0ELb1ELb0ELb0EEENS1_21CollectiveEpilogueFwdINS6_IJSA_NS7_ILi256EEESB_EEES9_SE_SG_Li256ELb1ELb1ELb0ELb0EEENS1_36VarlenDynamicPersistentTileSchedulerILi128ELi96ELi256ELi128ELb0ELb1ELb1ELb0ELb1ELb1EEEEEEEEEvNT_6ParamsE)
        /*01ac*/ 	.word	0x00000030


	//----- nvinfo : EIATTR_REGCOUNT
	.align		4
.L_102:
        /*01b0*/ 	.byte	0x04, 0x2f
        /*01b2*/ 	.short	(.L_104 - .L_103)
	.align		4
.L_103:
        /*01b4*/ 	.word	index@(_ZN7cutlass13device_kernelIN5flash11enable_sm90INS1_16FlashAttnFwdSm90INS1_25CollectiveMainloopFwdSm90ILi2EN4cute5tupleIJNS5_1CILi1EEES8_S8_EEENS6_IJNS7_ILi128EEENS7_ILi96EEENS7_ILi64EEEEEELi256ENS_6half_tEfNS_4arch4Sm90ELb0ELb0ELb0ELb0ELb1ELb0ELb1ELb1ELb0ELb1ELb0ELb0EEENS1_21CollectiveEpilogueFwdINS6_IJSA_NS7_ILi256EEESB_EEES9_SE_SG_Li256ELb0ELb1ELb0ELb0EEENS1_29StaticPersistentTileSchedulerILb0EEEEEEEEEvNT_6ParamsE)
        /*01b8*/ 	.word	0x000000a8


	//----- nvinfo : EIATTR_FRAME_SIZE
	.align		4
.L_104:
        /*01bc*/ 	.byte	0x04, 0x11
        /*01be*/ 	.short	(.L_106 - .L_105)
	.align		4
.L_105:
        /*01c0*/ 	.word	index@(_ZN7cutlass13device_kernelIN5flash11enable_sm90INS1_16FlashAttnFwdSm90INS1_25CollectiveMainloopFwdSm90ILi2EN4cute5tupleIJNS5_1CILi1EEES8_S8_EEENS6_IJNS7_ILi128EEENS7_ILi96EEENS7_ILi64EEEEEELi256ENS_6half_tEfNS_4arch4Sm90ELb0ELb0ELb0ELb0ELb1ELb0ELb1ELb1ELb0ELb1ELb0ELb0EEENS1_21CollectiveEpilogueFwdINS6_IJSA_NS7_ILi256EEESB_EEES9_SE_SG_Li256ELb0ELb1ELb0ELb0EEENS1_29StaticPersistentTileSchedulerILb0EEEEEEEEEvNT_6ParamsE)
        /*01c4*/ 	.word	0x00000020


	//----- nvinfo : EIATTR_REGCOUNT
	.align		4
.L_106:
        /*01c8*/ 	.byte	0x04, 0x2f
        /*01ca*/ 	.short	(.L_108 - .L_107)
	.align		4
.L_107:
        /*01cc*/ 	.word	index@(_ZN7cutlass13device_kernelIN5flash11enable_sm90INS1_16FlashAttnFwdSm90INS1_25CollectiveMainloopFwdSm90ILi2EN4cute5tupleIJNS5_1CILi1EEES8_S8_EEENS6_IJNS7_ILi128EEENS7_ILi96EEENS7_ILi64EEEEEELi256ENS_6half_tEfNS_4arch4Sm90ELb0ELb0ELb0ELb0ELb1ELb0ELb0ELb1ELb0ELb1ELb0ELb0EEENS1_21CollectiveEpilogueFwdINS6_IJSA_NS7_ILi256EEESB_EEES9_SE_SG_Li256ELb0ELb1ELb0ELb0EEENS1_29StaticPersistentTileSchedulerILb0EEEEEEEEEvNT_6ParamsE)
        /*01d0*/ 	.word	0x000000a8


	//----- nvinfo : EIATTR_FRAME_SIZE
	.align		4
.L_108:
        /*01d4*/ 	.byte	0x04, 0x11
        /*01d6*/ 	.short	(.L_110 - .L_109)
	.align		4
.L_109:
        /*01d8*/ 	.word	index@(_ZN7cutlass13device_kernelIN5flash11enable_sm90INS1_16FlashAttnFwdSm90INS1_25CollectiveMainloopFwdSm90ILi2EN4cute5tupleIJNS5_1CILi1EEES8_S8_EEENS6_IJNS7_ILi128EEENS7_ILi96EEENS7_ILi64EEEEEELi256ENS_6half_tEfNS_4arch4Sm90ELb0ELb0ELb0ELb0ELb1ELb0ELb0ELb1ELb0ELb1ELb0ELb0EEENS1_21CollectiveEpilogueFwdINS6_IJSA_NS7_ILi256EEESB_EEES9_SE_SG_Li256ELb0ELb1ELb0ELb0EEENS1_29StaticPersistentTileSchedulerILb0EEEEEEEEEvNT_6ParamsE)
        /*01dc*/ 	.word	0x00000020


	//----- nvinfo : EIATTR_REGCOUNT
	.align		4
.L_110:
        /*01e0*/ 	.byte	0x04, 0x2f
        /*01e2*/ 	.short	(.L_112 - .L_111)
	.align		4
.L_111:
        /*01e4*/ 	.word	index@(_ZN7cutlass13device_kernelIN5flash11enable_sm90INS1_16FlashAttnFwdSm90INS1_25CollectiveMainloopFwdSm90ILi2EN4cute5tupleIJNS5_1CILi1EEES8_S8_EEENS6_IJNS7_ILi64EEESA_SA_EEELi512ENS_6half_tEfNS_4arch4Sm90ELb1ELb0ELb0ELb1ELb1ELb1ELb1ELb0ELb0ELb1ELb0ELb0EEENS1_21CollectiveEpilogueFwdINS6_IJSA_NS7_ILi512EEESA_EEES9_SC_SE_Li256ELb1ELb1ELb0ELb0EEENS1_36VarlenDynamicPersistentTileSchedulerILi64ELi64ELi256ELi128ELb0ELb1ELb1ELb1ELb1ELb1EEEEEEEEEvNT_6ParamsE)
        /*01e8*/ 	.word	0x000000a8


	//----- nvinfo : EIATTR_FRAME_SIZE
	.align		4
.L_112:
        /*01ec*/ 	.byte	0x04, 0x11
        /*01ee*/ 	.short	(.L_114 - .L_113)
	.align		4
.L_113:
        /*01f0*/ 	.word	index@(_ZN7cutlass13device_kernelIN5flash11enable_sm90INS1_16FlashAttnFwdSm90INS1_25CollectiveMainloopFwdSm90ILi2EN4cute5tupleIJNS5_1CILi1EEES8_S8_EEENS6_IJNS7_ILi64EEESA_SA_EEELi512ENS_6half_tEfNS_4arch4Sm90ELb1ELb0ELb0ELb1ELb1ELb1ELb1ELb0ELb0ELb1ELb0ELb0EEENS1_21CollectiveEpilogueFwdINS6_IJSA_NS7_ILi512EEESA_EEES9_SC_SE_Li256ELb1ELb1ELb0ELb0EEENS1_36VarlenDynamicPersistentTileSchedulerILi64ELi64ELi256ELi128ELb0ELb1ELb1ELb1ELb1ELb1EEEEEEEEEvNT_6ParamsE)
        /*01f4*/ 	.word	0x00000078


	//----- nvinfo : EIATTR_REGCOUNT
	.align		4
.L_114:
        /*01f8*/ 	.byte	0x04, 0x2f
        /*01fa*/ 	.short	(.L_116 - .L_115)
	.align		4
.L_115:
        /*01fc*/ 	.word	index@(_ZN7cutlass13device_kernelIN5flash11enable_sm90INS1_16FlashAttnFwdSm90INS1_25CollectiveMainloopFwdSm90ILi2EN4cute5tupleIJNS5_1CILi1EEES8_S8_EEENS6_IJNS7_ILi64EEESA_SA_EEELi512ENS_6half_tEfNS_4arch4Sm90ELb1ELb0ELb0ELb1ELb1ELb0ELb1ELb0ELb0ELb1ELb0ELb0EEENS1_21CollectiveEpilogueFwdINS6_IJSA_NS7_ILi512EEESA_EEES9_SC_SE_Li256ELb1ELb1ELb0ELb0EEENS1_36VarlenDynamicPersistentTileSchedulerILi64ELi64ELi256ELi128ELb0ELb1ELb1ELb1ELb1ELb1EEEEEEEEEvNT_6ParamsE)
        /*0200*/ 	.word	0x000000a8


	//----- nvinfo : EIATTR_FRAME_SIZE
	.align		4
.L_116:
        /*0204*/ 	.byte	0x04, 0x11
        /*0206*/ 	.short	(.L_118 - .L_117)
	.align		4
.L_117:
        /*0208*/ 	.word	index@(_ZN7cutlass13device_kernelIN5flash11enable_sm90INS1_16FlashAttnFwdSm90INS1_25CollectiveMainloopFwdSm90ILi2EN4cute5tupleIJNS5_1CILi1EEES8_S8_EEENS6_IJNS7_ILi64EEESA_SA_EEELi512ENS_6half_tEfNS_4arch4Sm90ELb1ELb0ELb0ELb1ELb1ELb0ELb1ELb0ELb0ELb1ELb0ELb0EEENS1_21CollectiveEpilogueFwdINS6_IJSA_NS7_ILi512EEESA_EEES9_SC_SE_Li256ELb1ELb1ELb0ELb0EEENS1_36VarlenDynamicPersistentTileSchedulerILi64ELi64ELi256ELi128ELb0ELb1ELb1ELb1ELb1ELb1EEEEEEEEEvNT_6ParamsE)
        /*020c*/ 	.word	0x00000028


	//----- nvinfo : EIATTR_REGCOUNT
	.align		4
.L_118:
        /*0210*/ 	.byte	0x04, 0x2f
        /*0212*/ 	.short	(.L_120 - .L_119)
	.align		4
.L_119:
        /*0214*/ 	.word	index@(_ZN7cutlass13device_kernelIN5flash11enable_sm90INS1_16FlashAttnFwdSm90INS1_25CollectiveMainloopFwdSm90ILi2EN4cute5tupleIJNS5_1CILi1EEES8_S8_EEENS6_IJNS7_ILi64EEESA_SA_EEELi512ENS_6half_tEfNS_4arch4Sm90ELb1ELb0ELb0ELb1ELb1ELb1ELb0ELb0ELb0ELb1ELb0ELb0EEENS1_21CollectiveEpilogueFwdINS6_IJSA_NS7_ILi512EEESA_EEES9_SC_SE_Li256ELb1ELb1ELb0ELb0EEENS1_36VarlenDynamicPersistentTileSchedulerILi64ELi64ELi256ELi128ELb0ELb1ELb1ELb1ELb1ELb1EEEEEEEEEvNT_6ParamsE)
        /*0218*/ 	.word	0x000000a8


	//----- nvinfo : EIATTR_FRAME_SIZE
	.align		4
.L_120:
        /*021c*/ 	.byte	0x04, 0x11
        /*021e*/ 	.short	(.L_122 - .L_121)
	.align		4
.L_121:
        /*0220*/ 	.word	index@(_ZN7cutlass13device_kernelIN5flash11enable_sm90INS1_16FlashAttnFwdSm90INS1_25CollectiveMainloopFwdSm90ILi2EN4cute5tupleIJNS5_1CILi1EEES8_S8_EEENS6_IJNS7_ILi64EEESA_SA_EEELi512ENS_6half_tEfNS_4arch4Sm90ELb1ELb0ELb0ELb1ELb1ELb1ELb0ELb0ELb0ELb1ELb0ELb0EEENS1_21CollectiveEpilogueFwdINS6_IJSA_NS7_ILi512EEESA_EEES9_SC_SE_Li256ELb1ELb1ELb0ELb0EEENS1_36VarlenDynamicPersistentTileSchedulerILi64ELi64ELi256ELi128ELb0ELb1ELb1ELb1ELb1ELb1EEEEEEEEEvNT_6ParamsE)
        /*0224*/ 	.word	0x00000060


	//----- nvinfo : EIATTR_REGCOUNT
	.align		4
.L_122:
        /*0228*/ 	.byte	0x04, 0x2f
        /*022a*/ 	.short	(.L_124 - .L_123)
	.align		4
.L_123:
        /*022c*/ 	.word	index@(_ZN7cutlass13device_kernelIN5flash11enable_sm90INS1_16FlashAttnFwdSm90INS1_25CollectiveMainloopFwdSm90ILi2EN4cute5tupleIJNS5_1CILi1EEES8_S8_EEENS6_IJNS7_ILi64EEESA_SA_EEELi512ENS_6half_tEfNS_4arch4Sm90ELb1ELb0ELb0ELb1ELb1ELb0ELb0ELb0ELb0ELb1ELb0ELb0EEENS1_21CollectiveEpilogueFwdINS6_IJSA_NS7_ILi512EEESA_EEES9_SC_SE_Li256ELb1ELb1ELb0ELb0EEENS1_36VarlenDynamicPersistentTileSchedulerILi64ELi64ELi256ELi128ELb0ELb1ELb1ELb1ELb1ELb1EEEEEEEEEvNT_6ParamsE)
        /*0230*/ 	.word	0x000000a8


	//----- nvinfo : EIATTR_FRAME_SIZE
	.align		4
.L_124:
        /*0234*/ 	.byte	0x04, 0x11
        /*0236*/ 	.short	(.L_126 - .L_125)
	.align		4
.L_125:
        /*0238*/ 	.word	index@(_ZN7cutlass13device_kernelIN5flash11enable_sm90INS1_16FlashAttnFwdSm90INS1_25CollectiveMainloopFwdSm90ILi2EN4cute5tupleIJNS5_1CILi1EEES8_S8_EEENS6_IJNS7_ILi64EEESA_SA_EEELi512ENS_6half_tEfNS_4arch4Sm90ELb1ELb0ELb0ELb1ELb1ELb0ELb0ELb0ELb0ELb1ELb0ELb0EEENS1_21CollectiveEpilogueFwdINS6_IJSA_NS7_ILi512EEESA_EEES9_SC_SE_Li256ELb1ELb1ELb0ELb0EEENS1_36VarlenDynamicPersistentTileSchedulerILi64ELi64ELi256ELi128ELb0ELb1ELb1ELb1ELb1ELb1EEEEEEEEEvNT_6ParamsE)
        /*023c*/ 	.word	0x00000030


	//----- nvinfo : EIATTR_REGCOUNT
	.align		4
.L_126:
        /*0240*/ 	.byte	0x04, 0x2f
        /*0242*/ 	.short	(.L_128 - .L_127)
	.align		4
.L_127:
        /*0244*/ 	.word	index@(_ZN7cutlass13device_kernelIN5flash11enable_sm90INS1_16FlashAttnFwdSm90INS1_25CollectiveMainloopFwdSm90ILi2EN4cute5tupleIJNS5_1CILi1EEES8_S8_EEENS6_IJNS7_ILi64EEESA_SA_EEELi512ENS_6half_tEfNS_4arch4Sm90ELb1ELb0ELb0ELb0ELb1ELb0ELb1ELb0ELb0ELb1ELb0ELb0EEENS1_21CollectiveEpilogueFwdINS6_IJSA_NS7_ILi512EEESA_EEES9_SC_SE_Li256ELb0ELb1ELb0ELb0EEENS1_30DynamicPersistentTileSchedulerILi256ELi128ELb0ELb1ELb1EEEEEEEEEvNT_6ParamsE)
        /*0248*/ 	.word	0x000000a8


	//----- nvinfo : EIATTR_FRAME_SIZE
	.align		4
.L_128:
        /*024c*/ 	.byte	0x04, 0x11
        /*024e*/ 	.short	(.L_130 - .L_129)
	.align		4
.L_129:
        /*0250*/ 	.word	index@(_ZN7cutlass13device_kernelIN5flash11enable_sm90INS1_16FlashAttnFwdSm90INS1_25CollectiveMainloopFwdSm90ILi2EN4cute5tupleIJNS5_1CILi1EEES8_S8_EEENS6_IJNS7_ILi64EEESA_SA_EEELi512ENS_6half_tEfNS_4arch4Sm90ELb1ELb0ELb0ELb0ELb1ELb0ELb1ELb0ELb0ELb1ELb0ELb0EEENS1_21CollectiveEpilogueFwdINS6_IJSA_NS7_ILi512EEESA_EEES9_SC_SE_Li256ELb0ELb1ELb0ELb0EEENS1_30DynamicPersistentTileSchedulerILi256ELi128ELb0ELb1ELb1EEEEEEEEEvNT_6ParamsE)
        /*0254*/ 	.word	0x00000018


	//----- nvinfo : EIATTR_REGCOUNT
	.align		4
.L_130:
        /*0258*/ 	.byte	0x04, 0x2f
        /*025a*/ 	.short	(.L_132 - .L_131)
	.align		4
.L_131:
        /*025c*/ 	.word	index@(_ZN7cutlass13device_kernelIN5flash11enable_sm90INS1_16FlashAttnFwdSm90INS1_25CollectiveMainloopFwdSm90ILi2EN4cute5tupleIJNS5_1CILi1EEES8_S8_EEENS6_IJNS7_ILi64EEESA_SA_EEELi512ENS_6half_tEfNS_4arch4Sm90ELb1ELb0ELb0ELb0ELb1ELb0ELb0ELb0ELb0ELb1ELb0ELb0EEENS1_21CollectiveEpilogueFwdINS6_IJSA_NS7_ILi512EEESA_EEES9_SC_SE_Li256ELb0ELb1ELb0ELb0EEENS1_30DynamicPersistentTileSchedulerILi256ELi128ELb0ELb1ELb1EEEEEEEEEvNT_6ParamsE)
        /*0260*/ 	.word	0x000000a8


	//----- nvinfo : EIATTR_FRAME_SIZE
	.align		4
.L_132:
        /*0264*/ 	.byte	0x04, 0x11
        /*0266*/ 	.short	(.L_134 - .L_133)
	.align		4
.L_133:
        /*0268*/ 	.word	index@(_ZN7cutlass13device_kernelIN5flash11enable_sm90INS1_16FlashAttnFwdSm90INS1_25CollectiveMainloopFwdSm90ILi2EN4cute5tupleIJNS5_1CILi1EEES8_S8_EEENS6_IJNS7_ILi64EEESA_SA_EEELi512ENS_6half_tEfNS_4arch4Sm90ELb1ELb0ELb0ELb0ELb1ELb0ELb0ELb0ELb0ELb1ELb0ELb0EEENS1_21CollectiveEpilogueFwdINS6_IJSA_NS7_ILi512EEESA_EEES9_SC_SE_Li256ELb0ELb1ELb0ELb0EEENS1_30DynamicPersistentTileSchedulerILi256ELi128ELb0ELb1ELb1EEEEEEEEEvNT_6ParamsE)
        /*026c*/ 	.word	0x00000010


	//----- nvinfo : EIATTR_REGCOUNT
	.align		4
.L_134:
        /*0270*/ 	.byte	0x04, 0x2f
        /*0272*/ 	.short	(.L_136 - .L_135)
	.align		4
.L_135:
        /*0274*/ 	.word	index@(_ZN7cutlass13device_kernelIN5flash11enable_sm90INS1_16FlashAttnFwdSm90INS1_25CollectiveMainloopFwdSm90ILi2EN4cute5tupleIJNS5_1CILi1EEES8_S8_EEENS6_IJNS7_ILi64EEESA_SA_EEELi512ENS_6half_tEfNS_4arch4Sm90ELb0ELb1ELb0ELb1ELb1ELb1ELb1ELb0ELb0ELb1ELb0ELb0EEENS1_21CollectiveEpilogueFwdINS6_IJSA_NS7_ILi512EEESA_EEES9_SC_SE_Li256ELb1ELb1ELb0ELb0EEENS1_36VarlenDynamicPersistentTileSchedulerILi64ELi64ELi256ELi128ELb0ELb1ELb1ELb1ELb0ELb1EEEEEEEEEvNT_6ParamsE)
        /*0278*/ 	.word	0x000000a8


	//----- nvinfo : EIATTR_FRAME_SIZE
	.align		4
.L_136:
        /*027c*/ 	.byte	0x04, 0x11
        /*027e*/ 	.short	(.L_138 - .L_137)
	.align		4
.L_137:
        /*0280*/ 	.word	index@($_ZN7cutlass13device_kernelIN5flash11enable_sm90INS1_16FlashAttnFwdSm90INS1_25CollectiveMainloopFwdSm90ILi2EN4cute5tupleIJNS5_1CILi1EEES8_S8_EEENS6_IJNS7_ILi64EEESA_SA_EEELi512ENS_6half_tEfNS_4arch4Sm90ELb0ELb1ELb0ELb1ELb1ELb1ELb1ELb0ELb0ELb1ELb0ELb0EEENS1_21CollectiveEpilogueFwdINS6_IJSA_NS7_ILi512EEESA_EEES9_SC_SE_Li256ELb1ELb1ELb0ELb0EEENS1_36VarlenDynamicPersistentTileSchedulerILi64ELi64ELi256ELi128ELb0ELb1ELb1ELb1ELb0ELb1EEEEEEEEEvNT_6ParamsE$_ZZN5flash25CollectiveMainloopFwdSm90ILi2EN4cute5tupleIJNS1_1CILi1EEES4_S4_EEENS2_IJNS3_ILi64EEES6_S6_EEELi512EN7cutlass6half_tEfNS8_4arch4Sm90ELb0ELb1ELb0ELb1ELb1ELb1ELb1ELb0ELb0ELb1ELb0ELb0EE3mmaINS_16FlashAttnFwdSm90ISC_NS_21CollectiveEpilogueFwdINS2_IJS6_NS3_ILi512EEES6_EEES5_S9_SB_Li256ELb1ELb1ELb0ELb0EEENS_36VarlenDynamicPersistentTileSchedulerILi64ELi64ELi256ELi128ELb0ELb1ELb1ELb1ELb0ELb1EEEE13SharedStorageENS1_6TensorINS1_11ArrayEngineIfLm128EEENS1_6LayoutINS2_IJNS2_IJNS3_ILi2EEESR_NS3_ILi32EEEEEES4_S4_EEENS2_IJNS2_IJS4_SR_NS3_ILi4EEEEEENS3_ILi0EEESX_EEEEEEENS_7SoftmaxILi2ELi0EEEEEbRKNSC_6ParamsENS8_13PipelineAsyncILi2EEES17_RNS8_13PipelineStateILj2EEERT0_RT1_iRiRKNS_16SeqlenInfoQKNewKILb1ELb1EEENS2_IJiiiiEEERT_ENKUliT_T0_T1_E_clIZSD_ISM_S10_S12_EbS15_S17_S17_S1A_S1C_S1E_iS1F_S1J_S1K_S1M_EUlRS1N_iE0_NS3_ILb1EEES1U_EEDaiS1N_S1O_S1P_)
        /*0284*/ 	.word	0x00000460


	//----- nvinfo : EIATTR_FRAME_SIZE
	.align		4
.L_138:
        /*0288*/ 	.byte	0x04, 0x11
        /*028a*/ 	.short	(.L_140 - .L_139)
	.align		4
.L_139:
        /*028c*/ 	.word	index@(_ZN7cutlass13device_kernelIN5flash11enable_sm90INS1_16FlashAttnFwdSm90INS1_25CollectiveMainloopFwdSm90ILi2EN4cute5tupleIJNS5_1CILi1EEES8_S8_EEENS6_IJNS7_ILi64EEESA_SA_EEELi512ENS_6half_tEfNS_4arch4Sm90ELb0ELb1ELb0ELb1ELb1ELb1ELb1ELb0ELb0ELb1ELb0ELb0EEENS1_21CollectiveEpilogueFwdINS6_IJSA_NS7_ILi512EEESA_EEES9_SC_SE_Li256ELb1ELb1ELb0ELb0EEENS1_36VarlenDynamicPersistentTileSchedulerILi64ELi64ELi256ELi128ELb0ELb1ELb1ELb1ELb0ELb1EEEEEEEEEvNT_6ParamsE)
        /*0290*/ 	.word	0x00000460


	//----- nvinfo : EIATTR_REGCOUNT
	.align		4
.L_140:
        /*0294*/ 	.byte	0x04, 0x2f
        /*0296*/ 	.short	(.L_142 - .L_141)
	.align		4
.L_141:
        /*0298*/ 	.word	index@(_ZN7cutlass13device_kernelIN5flash11enable_sm90INS1_16FlashAttnFwdSm90INS1_25CollectiveMainloopFwdSm90ILi2EN4cute5tupleIJNS5_1CILi1EEES8_S8_EEENS6_IJNS7_ILi64EEESA_SA_EEELi512ENS_6half_tEfNS_4arch4Sm90ELb0ELb1ELb0ELb1ELb1ELb0ELb1ELb0ELb0ELb1ELb0ELb0EEENS1_21CollectiveEpilogueFwdINS6_IJSA_NS7_ILi512EEESA_EEES9_SC_SE_Li256ELb1ELb1ELb0ELb0EEENS1_36VarlenDynamicPersistentTileSchedulerILi64ELi64ELi256ELi128ELb0ELb1ELb1ELb1ELb0ELb1EEEEEEEEEvNT_6ParamsE)
        /*029c*/ 	.word	0x000000a8


	//----- nvinfo : EIATTR_FRAME_SIZE
	.align		4
.L_142:
        /*02a0*/ 	.byte	0x04, 0x11
        /*02a2*/ 	.short	(.L_144 - .L_143)
	.align		4
.L_143:
        /*02a4*/ 	.word	index@($_ZN7cutlass13device_kernelIN5flash11enable_sm90INS1_16FlashAttnFwdSm90INS1_25CollectiveMainloopFwdSm90ILi2EN4cute5tupleIJNS5_1CILi1EEES8_S8_EEENS6_IJNS7_ILi64EEESA_SA_EEELi512ENS_6half_tEfNS_4arch4Sm90ELb0ELb1ELb0ELb1ELb1ELb0ELb1ELb0ELb0ELb1ELb0ELb0EEENS1_21CollectiveEpilogueFwdINS6_IJSA_NS7_ILi512EEESA_EEES9_SC_SE_Li256ELb1ELb1ELb0ELb0EEENS1_36VarlenDynamicPersistentTileSchedulerILi64ELi64ELi256ELi128ELb0ELb1ELb1ELb1ELb0ELb1EEEEEEEEEvNT_6ParamsE$_ZZN5flash25CollectiveMainloopFwdSm90ILi2EN4cute5tupleIJNS1_1CILi1EEES4_S4_EEENS2_IJNS3_ILi64EEES6_S6_EEELi512EN7cutlass6half_tEfNS8_4arch4Sm90ELb0ELb1ELb0ELb1ELb1ELb0ELb1ELb0ELb0ELb1ELb0ELb0EE3mmaINS_16FlashAttnFwdSm90ISC_NS_21CollectiveEpilogueFwdINS2_IJS6_NS3_ILi512EEES6_EEES5_S9_SB_Li256ELb1ELb1ELb0ELb0EEENS_36VarlenDynamicPersistentTileSchedulerILi64ELi64ELi256ELi128ELb0ELb1ELb1ELb1ELb0ELb1EEEE13SharedStorageENS1_6TensorINS1_11ArrayEngineIfLm128EEENS1_6LayoutINS2_IJNS2_IJNS3_ILi2EEESR_NS3_ILi32EEEEEES4_S4_EEENS2_IJNS2_IJS4_SR_NS3_ILi4EEEEEENS3_ILi0EEESX_EEEEEEENS_7SoftmaxILi2ELi0EEEEEbRKNSC_6ParamsENS8_13PipelineAsyncILi2EEES17_RNS8_13PipelineStateILj2EEERT0_RT1_iRiRKNS_16SeqlenInfoQKNewKILb1ELb0EEENS2_IJiiiiEEERT_ENKUliT_T0_T1_E_clIZSD_ISM_S10_S12_EbS15_S17_S17_S1A_S1C_S1E_iS1F_S1J_S1K_S1M_EUlRS1N_iE1_NS3_ILb0EEENS3_ILb1EEEEEDaiS1N_S1O_S1P_)
        /*02a8*/ 	.word	0x00000440


	//----- nvinfo : EIATTR_FRAME_SIZE
	.align		4
.L_144:
        /*02ac*/ 	.byte	0x04, 0x11
        /*02ae*/ 	.short	(.L_146 - .L_145)
	.align		4
.L_145:
        /*02b0*/ 	.word	index@(_ZN7cutlass13device_kernelIN5flash11enable_sm90INS1_16FlashAttnFwdSm90INS1_25CollectiveMainloopFwdSm90ILi2EN4cute5tupleIJNS5_1CILi1EEES8_S8_EEENS6_IJNS7_ILi64EEESA_SA_EEELi512ENS_6half_tEfNS_4arch4Sm90ELb0ELb1ELb0ELb1ELb1ELb0ELb1ELb0ELb0ELb1ELb0ELb0EEENS1_21CollectiveEpilogueFwdINS6_IJSA_NS7_ILi512EEESA_EEES9_SC_SE_Li256ELb1ELb1ELb0ELb0EEENS1_36VarlenDynamicPersistentTileSchedulerILi64ELi64ELi256ELi128ELb0ELb1ELb1ELb1ELb0ELb1EEEEEEEEEvNT_6ParamsE)
        /*02b4*/ 	.word	0x00000440


	//----- nvinfo : EIATTR_REGCOUNT
	.align		4
.L_146:
        /*02b8*/ 	.byte	0x04, 0x2f
        /*02ba*/ 	.short	(.L_148 - .L_147)
	.align		4
.L_147:
        /*02bc*/ 	.word	index@(_ZN7cutlass13device_kernelIN5flash11enable_sm90INS1_16FlashAttnFwdSm90INS1_25CollectiveMainloopFwdSm90ILi2EN4cute5tupleIJNS5_1CILi1EEES8_S8_EEENS6_IJNS7_ILi64EEESA_SA_EEELi512ENS_6half_tEfNS_4arch4Sm90ELb0ELb1ELb0ELb1ELb1ELb1ELb0ELb0ELb0ELb1ELb0ELb0EEENS1_21CollectiveEpilogueFwdINS6_IJSA_NS7_ILi512EEESA_EEES9_SC_SE_Li256ELb1ELb1ELb0ELb0EEENS1_36VarlenDynamicPersistentTileSchedulerILi64ELi64ELi256ELi128ELb0ELb1ELb1ELb1ELb0ELb1EEEEEEEEEvNT_6ParamsE)
        /*02c0*/ 	.word	0x000000a8


	//----- nvinfo : EIATTR_FRAME_SIZE
	.align		4
.L_148:
        /*02c4*/ 	.byte	0x04, 0x11
        /*02c6*/ 	.short	(.L_150 - .L_149)
	.align		4
.L_149:
        /*02c8*/ 	.word	index@(_ZN7cutlass13device_kernelIN5flash11enable_sm90INS1_16FlashAttnFwdSm90INS1_25CollectiveMainloopFwdSm90ILi2EN4cute5tupleIJNS5_1CILi1EEES8_S8_EEENS6_IJNS7_ILi64EEESA_SA_EEELi512ENS_6half_tEfNS_4arch4Sm90ELb0ELb1ELb0ELb1ELb1ELb1ELb0ELb0ELb0ELb1ELb0ELb0EEENS1_21CollectiveEpilogueFwdINS6_IJSA_NS7_ILi512EEESA_EEES9_SC_SE_Li256ELb1ELb1ELb0ELb0EEENS1_36VarlenDynamicPersistentTileSchedulerILi64ELi64ELi256ELi128ELb0ELb1ELb1ELb1ELb0ELb1EEEEEEEEEvNT_6ParamsE)
        /*02cc*/ 	.word	0x00000068


	//----- nvinfo : EIATTR_REGCOUNT
	.align		4
.L_150:
        /*02d0*/ 	.byte	0x04, 0x2f
        /*02d2*/ 	.short	(.L_152 - .L_151)
	.align		4
.L_151:
        /*02d4*/ 	.word	index@(_ZN7cutlass13device_kernelIN5flash11enable_sm90INS1_16FlashAttnFwdSm90INS1_25CollectiveMainloopFwdSm90ILi2EN4cute5tupleIJNS5_1CILi1EEES8_S8_EEENS6_IJNS7_ILi64EEESA_SA_EEELi512ENS_6half_tEfNS_4arch4Sm90ELb0ELb1ELb0ELb1ELb1ELb0ELb0ELb0ELb0ELb1ELb0ELb0EEENS1_21CollectiveEpilogueFwdINS6_IJSA_NS7_ILi512EEESA_EEES9_SC_SE_Li256ELb1ELb1ELb0ELb0EEENS1_36VarlenDynamicPersistentTileSchedulerILi64ELi64ELi256ELi128ELb0ELb1ELb1ELb1ELb0ELb1EEEEEEEEEvNT_6ParamsE)
        /*02d8*/ 	.word	0x000000a8


	//----- nvinfo : EIATTR_FRAME_SIZE
	.align		4
.L_152:
        /*02dc*/ 	.byte	0x04, 0x11
        /*02de*/ 	.short	(.L_154 - .L_153)
	.align		4
.L_153:
        /*02e0*/ 	.word	index@(_ZN7cutlass13device_kernelIN5flash11enable_sm90INS1_16FlashAttnFwdSm90INS1_25CollectiveMainloopFwdSm90ILi2EN4cute5tupleIJNS5_1CILi1EEES8_S8_EEENS6_IJNS7_ILi64EEESA_SA_EEELi512ENS_6half_tEfNS_4arch4Sm90ELb0ELb1ELb0ELb1ELb1ELb0ELb0ELb0ELb0ELb1ELb0ELb0EEENS1_21CollectiveEpilogueFwdINS6_IJSA_NS7_ILi512EEESA_EEES9_SC_SE_Li256ELb1ELb1ELb0ELb0EEENS1_36VarlenDynamicPersistentTileSchedulerILi64ELi64ELi256ELi128ELb0ELb1ELb1ELb1ELb0ELb1EEEEEEEEEvNT_6ParamsE)
        /*02e4*/ 	.word	0x00000020


	//----- nvinfo : EIATTR_REGCOUNT
	.align		4
.L_154:
        /*02e8*/ 	.byte	0x04, 0x2f
        /*02ea*/ 	.short	(.L_156 - .L_155)
	.align		4
.L_155:
        /*02ec*/ 	.word	index@(_ZN7cutlass13device_kernelIN5flash11enable_sm90INS1_16FlashAttnFwdSm90INS1_25CollectiveMainloopFwdSm90ILi2EN4cute5tupleIJNS5_1CILi1EEES8_S8_EEENS6_IJNS7_ILi64EEESA_SA_EEELi512ENS_6half_tEfNS_4arch4Sm90ELb0ELb1ELb0ELb0ELb1ELb0ELb1ELb0ELb0ELb1ELb0ELb0EEENS1_21CollectiveEpilogueFwdINS6_IJSA_NS7_ILi512EEESA_EEES9_SC_SE_Li256ELb0ELb1ELb0ELb0EEENS1_30DynamicPersistentTileSchedulerILi256ELi128ELb0ELb1ELb1EEEEEEEEEvNT_6ParamsE)
        /*02f0*/ 	.word	0x000000a8


	//----- nvinfo : EIATTR_FRAME_SIZE
	.align		4
.L_156:
        /*02f4*/ 	.byte	0x04, 0x11
        /*02f6*/ 	.short	(.L_158 - .L_157)
	.align		4
.L_157:
        /*02f8*/ 	.word	index@($_ZN7cutlass13device_kernelIN5flash11enable_sm90INS1_16FlashAttnFwdSm90INS1_25CollectiveMainloopFwdSm90ILi2EN4cute5tupleIJNS5_1CILi1EEES8_S8_EEENS6_IJNS7_ILi64EEESA_SA_EEELi512ENS_6half_tEfNS_4arch4Sm90ELb0ELb1ELb0ELb0ELb1ELb0ELb1ELb0ELb0ELb1ELb0ELb0EEENS1_21CollectiveEpilogueFwdINS6_IJSA_NS7_ILi512EEESA_EEES9_SC_SE_Li256ELb0ELb1ELb0ELb0EEENS1_30DynamicPersistentTileSchedulerILi256ELi128ELb0ELb1ELb1EEEEEEEEEvNT_6ParamsE$_ZZN5flash25CollectiveMainloopFwdSm90ILi2EN4cute5tupleIJNS1_1CILi1EEES4_S4_EEENS2_IJNS3_ILi64EEES6_S6_EEELi512EN7cutlass6half_tEfNS8_4arch4Sm90ELb0ELb1ELb0ELb0ELb1ELb0ELb1ELb0ELb0ELb1ELb0ELb0EE3mmaINS_16FlashAttnFwdSm90ISC_NS_21CollectiveEpilogueFwdINS2_IJS6_NS3_ILi512EEES6_EEES5_S9_SB_Li256ELb0ELb1ELb0ELb0EEENS_30DynamicPersistentTileSchedulerILi256ELi128ELb0ELb1ELb1EEEE13SharedStorageENS1_6TensorINS1_11ArrayEngineIfLm128EEENS1_6LayoutINS2_IJNS2_IJNS3_ILi2EEESR_NS3_ILi32EEEEEES4_S4_EEENS2_IJNS2_IJS4_SR_NS3_ILi4EEEEEENS3_ILi0EEESX_EEEEEEENS_7SoftmaxILi2ELi0EEEEEbRKNSC_6ParamsENS8_13PipelineAsyncILi2EEES17_RNS8_13PipelineStateILj2EEERT0_RT1_iRiRKNS_16SeqlenInfoQKNewKILb0ELb0EEENS2_IJiiiiEEERT_ENKUliT_T0_T1_E_clIZSD_ISM_S10_S12_EbS15_S17_S17_S1A_S1C_S1E_iS1F_S1J_S1K_S1M_EUlRS1N_iE1_NS3_ILb0EEENS3_ILb1EEEEEDaiS1N_S1O_S1P_)
        /*02fc*/ 	.word	0x00000440


	//----- nvinfo : EIATTR_FRAME_SIZE
	.align		4
.L_158:
        /*0300*/ 	.byte	0x04, 0x11
        /*0302*/ 	.short	(.L_160 - .L_159)
	.align		4
.L_159:
        /*0304*/ 	.word	index@(_ZN7cutlass13device_kernelIN5flash11enable_sm90INS1_16FlashAttnFwdSm90INS1_25CollectiveMainloopFwdSm90ILi2EN4cute5tupleIJNS5_1CILi1EEES8_S8_EEENS6_IJNS7_ILi64EEESA_SA_EEELi512ENS_6half_tEfNS_4arch4Sm90ELb0ELb1ELb0ELb0ELb1ELb0ELb1ELb0ELb0ELb1ELb0ELb0EEENS1_21CollectiveEpilogueFwdINS6_IJSA_NS7_ILi512EEESA_EEES9_SC_SE_Li256ELb0ELb1ELb0ELb0EEENS1_30DynamicPersistentTileSchedulerILi256ELi128ELb0ELb1ELb1EEEEEEEEEvNT_6ParamsE)
        /*0308*/ 	.word	0x00000440


	//----- nvinfo : EIATTR_REGCOUNT
	.align		4
.L_160:
        /*030c*/ 	.byte	0x04, 0x2f
        /*030e*/ 	.short	(.L_162 - .L_161)
	.align		4
.L_161:
        /*0310*/ 	.word	index@(_ZN7cutlass13device_kernelIN5flash11enable_sm90INS1_16FlashAttnFwdSm90INS1_25CollectiveMainloopFwdSm90ILi2EN4cute5tupleIJNS5_1CILi1EEES8_S8_EEENS6_IJNS7_ILi64EEESA_SA_EEELi512ENS_6half_tEfNS_4arch4Sm90ELb0ELb1ELb0ELb0ELb1ELb0ELb0ELb0ELb0ELb1ELb0ELb0EEENS1_21CollectiveEpilogueFwdINS6_IJSA_NS7_ILi512EEESA_EEES9_SC_SE_Li256ELb0ELb1ELb0ELb0EEENS1_30DynamicPersistentTileSchedulerILi256ELi128ELb0ELb1ELb1EEEEEEEEEvNT_6ParamsE)
        /*0314*/ 	.word	0x000000a8


	//----- nvinfo : EIATTR_FRAME_SIZE
	.align		4
.L_162:
        /*0318*/ 	.byte	0x04, 0x11
        /*031a*/ 	.short	(.L_164 - .L_163)
	.align		4
.L_163:
        /*031c*/ 	.word	index@(_ZN7cutlass13device_kernelIN5flash11enable_sm90INS1_16FlashAttnFwdSm90INS1_25CollectiveMainloopFwdSm90ILi2EN4cute5tupleIJNS5_1CILi1EEES8_S8_EEENS6_IJNS7_ILi64EEESA_SA_EEELi512ENS_6half_tEfNS_4arch4Sm90ELb0ELb1ELb0ELb0ELb1ELb0ELb0ELb0ELb0ELb1ELb0ELb0EEENS1_21CollectiveEpilogueFwdINS6_IJSA_NS7_ILi512EEESA_EEES9_SC_SE_Li256ELb0ELb1ELb0ELb0EEENS1_30DynamicPersistentTileSchedulerILi256ELi128ELb0ELb1ELb1EEEEEEEEEvNT_6ParamsE)
        /*0320*/ 	.word	0x00000010


	//----- nvinfo : EIATTR_REGCOUNT
	.align		4
.L_164:
        /*0324*/ 	.byte	0x04, 0x2f
        /*0326*/ 	.short	(.L_166 - .L_165)
	.align		4
.L_165:
        /*0328*/ 	.word	index@(_ZN7cutlass13device_kernelIN5flash11enable_sm90INS1_16FlashAttnFwdSm90INS1_25CollectiveMainloopFwdSm90ILi2EN4cute5tupleIJNS5_1CILi1EEES8_S8_EEENS6_IJNS7_ILi64EEESA_SA_EEELi512ENS_6half_tEfNS_4arch4Sm90ELb0ELb0ELb0ELb1ELb1ELb1ELb1ELb0ELb0ELb1ELb0ELb0EEENS1_21CollectiveEpilogueFwdINS6_IJSA_NS7_ILi512EEESA_EEES9_SC_SE_Li256ELb1ELb1ELb0ELb0EEENS1_36VarlenDynamicPersistentTileSchedulerILi64ELi64ELi256ELi128ELb0ELb1ELb1ELb0ELb1ELb1EEEEEEEEEvNT_6ParamsE)
        /*032c*/ 	.word	0x000000a8


	//----- nvinfo : EIATTR_FRAME_SIZE
	.align		4
.L_166:
        /*0330*/ 	.byte	0x04, 0x11
        /*0332*/ 	.short	(.L_168 - .L_167)
	.align		4
.L_167:
        /*0334*/ 	.word	index@(_ZN7cutlass13device_kernelIN5flash11enable_sm90INS1_16FlashAttnFwdSm90INS1_25CollectiveMainloopFwdSm90ILi2EN4cute5tupleIJNS5_1CILi1EEES8_S8_EEENS6_IJNS7_ILi64EEESA_SA_EEELi512ENS_6half_tEfNS_4arch4Sm90ELb0ELb0ELb0ELb1ELb1ELb1ELb1ELb0ELb0ELb1ELb0ELb0EEENS1_21CollectiveEpilogueFwdINS6_IJSA_NS7_ILi512EEESA_EEES9_SC_SE_Li256ELb1ELb1ELb0ELb0EEENS1_36VarlenDynamicPersistentTileSchedulerILi64ELi64ELi256ELi128ELb0ELb1ELb1ELb0ELb1ELb1EEEEEEEEEvNT_6ParamsE)
        /*0338*/ 	.word	0x00000080


	//----- nvinfo : EIATTR_REGCOUNT
	.align		4
.L_168:
        /*033c*/ 	.byte	0x04, 0x2f
        /*033e*/ 	.short	(.L_170 - .L_169)
	.align		4
.L_169:
        /*0340*/ 	.word	index@(_ZN7cutlass13device_kernelIN5flash11enable_sm90INS1_16FlashAttnFwdSm90INS1_25CollectiveMainloopFwdSm90ILi2EN4cute5tupleIJNS5_1CILi1EEES8_S8_EEENS6_IJNS7_ILi64EEESA_SA_EEELi512ENS_6half_tEfNS_4arch4Sm90ELb0ELb0ELb0ELb1ELb1ELb0ELb1ELb0ELb0ELb1ELb0ELb0EEENS1_21CollectiveEpilogueFwdINS6_IJSA_NS7_ILi512EEESA_EEES9_SC_SE_Li256ELb1ELb1ELb0ELb0EEENS1_36VarlenDynamicPersistentTileSchedulerILi64ELi64ELi256ELi128ELb0ELb1ELb1ELb0ELb1ELb1EEEEEEEEEvNT_6ParamsE)
        /*0344*/ 	.word	0x000000a8


	//----- nvinfo : EIATTR_FRAME_SIZE
	.align		4
.L_170:
        /*0348*/ 	.byte	0x04, 0x11
        /*034a*/ 	.short	(.L_172 - .L_171)
	.align		4
.L_171:
        /*034c*/ 	.word	index@(_ZN7cutlass13device_kernelIN5flash11enable_sm90INS1_16FlashAttnFwdSm90INS1_25CollectiveMainloopFwdSm90ILi2EN4cute5tupleIJNS5_1CILi1EEES8_S8_EEENS6_IJNS7_ILi64EEESA_SA_EEELi512ENS_6half_tEfNS_4arch4Sm90ELb0ELb0ELb0ELb1ELb1ELb0ELb1ELb0ELb0ELb1ELb0ELb0EEENS1_21CollectiveEpilogueFwdINS6_IJSA_NS7_ILi512EEESA_EEES9_SC_SE_Li256ELb1ELb1ELb0ELb0EEENS1_36VarlenDynamicPersistentTileSchedulerILi64ELi64ELi256ELi128ELb0ELb1ELb1ELb0ELb1ELb1EEEEEEEEEvNT_6ParamsE)
        /*0350*/ 	.word	0x00000030


	//----- nvinfo : EIATTR_REGCOUNT
	.align		4
.L_172:
        /*0354*/ 	.byte	0x04, 0x2f
        /*0356*/ 	.short	(.L_174 - .L_173)
	.align		4
.L_173:
        /*0358*/ 	.word	index@(_ZN7cutlass13device_kernelIN5flash11enable_sm90INS1_16FlashAttnFwdSm90INS1_25CollectiveMainloopFwdSm90ILi2EN4cute5tupleIJNS5_1CILi1EEES8_S8_EEENS6_IJNS7_ILi64EEESA_SA_EEELi512ENS_6half_tEfNS_4arch4Sm90ELb0ELb0ELb0ELb1ELb1ELb1ELb0ELb0ELb0ELb1ELb0ELb0EEENS1_21CollectiveEpilogueFwdINS6_IJSA_NS7_ILi512EEESA_EEES9_SC_SE_Li256ELb1ELb1ELb0ELb0EEENS1_36VarlenDynamicPersistentTileSchedulerILi64ELi64ELi256ELi128ELb0ELb1ELb1ELb0ELb1ELb1EEEEEEEEEvNT_6ParamsE)
        /*035c*/ 	.word	0x000000a8


	//----- nvinfo : EIATTR_FRAME_SIZE
	.align		4
.L_174:
        /*0360*/ 	.byte	0x04, 0x11
        /*0362*/ 	.short	(.L_176 - .L_175)
	.align		4
.L_175:
        /*0364*/ 	.word	index@(_ZN7cutlass13device_kernelIN5flash11enable_sm90INS1_16FlashAttnFwdSm90INS1_25CollectiveMainloopFwdSm90ILi2EN4cute5tupleIJNS5_1CILi1EEES8_S8_EEENS6_IJNS7_ILi64EEESA_SA_EEELi512ENS_6half_tEfNS_4arch4Sm90ELb0ELb0ELb0ELb1ELb1ELb1ELb0ELb0ELb0ELb1ELb0ELb0EEENS1_21CollectiveEpilogueFwdINS6_IJSA_NS7_ILi512EEESA_EEES9_SC_SE_Li256ELb1ELb1ELb0ELb0EEENS1_36VarlenDynamicPersistentTileSchedulerILi64ELi64ELi256ELi128ELb0ELb1ELb1ELb0ELb1ELb1EEEEEEEEEvNT_6ParamsE)
        /*0368*/ 	.word	0x00000060


	//----- nvinfo : EIATTR_REGCOUNT
	.align		4
.L_176:
        /*036c*/ 	.byte	0x04, 0x2f
        /*036e*/ 	.short	(.L_178 - .L_177)
	.align		4
.L_177:
        /*0370*/ 	.word	index@(_ZN7cutlass13device_kernelIN5flash11enable_sm90INS1_16FlashAttnFwdSm90INS1_25CollectiveMainloopFwdSm90ILi2EN4cute5tupleIJNS5_1CILi1EEES8_S8_EEENS6_IJNS7_ILi64EEESA_SA_EEELi512ENS_6half_tEfNS_4arch4Sm90ELb0ELb0ELb0ELb1ELb1ELb0ELb0ELb0ELb0ELb1ELb0ELb0EEENS1_21CollectiveEpilogueFwdINS6_IJSA_NS7_ILi512EEESA_EEES9_SC_SE_Li256ELb1ELb1ELb0ELb0EEENS1_36VarlenDynamicPersistentTileSchedulerILi64ELi64ELi256ELi128ELb0ELb1ELb1ELb0ELb1ELb1EEEEEEEEEvNT_6ParamsE)
        /*0374*/ 	.word	0x000000a8


	//----- nvinfo : EIATTR_FRAME_SIZE
	.align		4
.L_178:
        /*0378*/ 	.byte	0x04, 0x11
        /*037a*/ 	.short	(.L_180 - .L_179)
	.align		4
.L_179:
        /*037c*/ 	.word	index@(_ZN7cutlass13device_kernelIN5flash11enable_sm90INS1_16FlashAttnFwdSm90INS1_25CollectiveMainloopFwdSm90ILi2EN4cute5tupleIJNS5_1CILi1EEES8_S8_EEENS6_IJNS7_ILi64EEESA_SA_EEELi512ENS_6half_tEfNS_4arch4Sm90ELb0ELb0ELb0ELb1ELb1ELb0ELb0ELb0ELb0ELb1ELb0ELb0EEENS1_21CollectiveEpilogueFwdINS6_IJSA_NS7_ILi512EEESA_EEES9_SC_SE_Li256ELb1ELb1ELb0ELb0EEENS1_36VarlenDynamicPersistentTileSchedulerILi64ELi64ELi256ELi128ELb0ELb1ELb1ELb0ELb1ELb1EEEEEEEEEvNT_6ParamsE)
        /*0380*/ 	.word	0x00000038


	//----- nvinfo : EIATTR_REGCOUNT
	.align		4
.L_180:
        /*0384*/ 	.byte	0x04, 0x2f
        /*0386*/ 	.short	(.L_182 - .L_181)
	.align		4
.L_181:
        /*0388*/ 	.word	index@(_ZN7cutlass13device_kernelIN5flash11enable_sm90INS1_16FlashAttnFwdSm90INS1_25CollectiveMainloopFwdSm90ILi2EN4cute5tupleIJNS5_1CILi1EEES8_S8_EEENS6_IJNS7_ILi64EEESA_SA_EEELi512ENS_6half_tEfNS_4arch4Sm90ELb0ELb0ELb0ELb0ELb1ELb0ELb1ELb0ELb0ELb1ELb0ELb0EEENS1_21CollectiveEpilogueFwdINS6_IJSA_NS7_ILi512EEESA_EEES9_SC_SE_Li256ELb0ELb1ELb0ELb0EEENS1_29StaticPersistentTileSchedulerILb0EEEEEEEEEvNT_6ParamsE)
        /*038c*/ 	.word	0x000000a8


	//----- nvinfo : EIATTR_FRAME_SIZE
	.align		4
.L_182:
        /*0390*/ 	.byte	0x04, 0x11
        /*0392*/ 	.short	(.L_184 - .L_183)
	.align		4
.L_183:
        /*0394*/ 	.word	index@(_ZN7cutlass13device_kernelIN5flash11enable_sm90INS1_16FlashAttnFwdSm90INS1_25CollectiveMainloopFwdSm90ILi2EN4cute5tupleIJNS5_1CILi1EEES8_S8_EEENS6_IJNS7_ILi64EEESA_SA_EEELi512ENS_6half_tEfNS_4arch4Sm90ELb0ELb0ELb0ELb0ELb1ELb0ELb1ELb0ELb0ELb1ELb0ELb0EEENS1_21CollectiveEpilogueFwdINS6_IJSA_NS7_ILi512EEESA_EEES9_SC_SE_Li256ELb0ELb1ELb0ELb0EEENS1_29StaticPersistentTileSchedulerILb0EEEEEEEEEvNT_6ParamsE)
        /*0398*/ 	.word	0x00000030


	//----- nvinfo : EIATTR_REGCOUNT
	.align		4
.L_184:
        /*039c*/ 	.byte	0x04, 0x2f
        /*039e*/ 	.short	(.L_186 - .L_185)
	.align		4
.L_185:
        /*03a0*/ 	.word	index@(_ZN7cutlass13device_kernelIN5flash11enable_sm90INS1_16FlashAttnFwdSm90INS1_25CollectiveMainloopFwdSm90ILi2EN4cute5tupleIJNS5_1CILi1EEES8_S8_EEENS6_IJNS7_ILi64EEESA_SA_EEELi512ENS_6half_tEfNS_4arch4Sm90ELb0ELb0ELb0ELb0ELb1ELb0ELb0ELb0ELb0ELb1ELb0ELb0EEENS1_21CollectiveEpilogueFwdINS6_IJSA_NS7_ILi512EEESA_EEES9_SC_SE_Li256ELb0ELb1ELb0ELb0EEENS1_29StaticPersistentTileSchedulerILb0EEEEEEEEEvNT_6ParamsE)
        /*03a4*/ 	.word	0x000000a8


	//----- nvinfo : EIATTR_FRAME_SIZE
	.align		4
.L_186:
        /*03a8*/ 	.byte	0x04, 0x11
        /*03aa*/ 	.short	(.L_188 - .L_187)
	.align		4
.L_187:
        /*03ac*/ 	.word	index@(_ZN7cutlass13device_kernelIN5flash11enable_sm90INS1_16FlashAttnFwdSm90INS1_25CollectiveMainloopFwdSm90ILi2EN4cute5tupleIJNS5_1CILi1EEES8_S8_EEENS6_IJNS7_ILi64EEESA_SA_EEELi512ENS_6half_tEfNS_4arch4Sm90ELb0ELb0ELb0ELb0ELb1ELb0ELb0ELb0ELb0ELb1ELb0ELb0EEENS1_21CollectiveEpilogueFwdINS6_IJSA_NS7_ILi512EEESA_EEES9_SC_SE_Li256ELb0ELb1ELb0ELb0EEENS1_29StaticPersistentTileSchedulerILb0EEEEEEEEEvNT_6ParamsE)
        /*03b0*/ 	.word	0x00000030


	//----- nvinfo : EIATTR_REGCOUNT
	.align		4
.L_188:
        /*03b4*/ 	.byte	0x04, 0x2f
        /*03b6*/ 	.short	(.L_190 - .L_189)
	.align		4
.L_189:
        /*03b8*/ 	.word	index@(_ZN7cutlass13device_kernelIN5flash11enable_sm90INS1_16FlashAttnFwdSm90INS1_25CollectiveMainloopFwdSm90ILi2EN4cute5tupleIJNS5_1CILi1EEES8_S8_EEENS6_IJNS7_ILi128EEENS7_ILi96EEENS7_ILi192EEEEEELi128ENS_6half_tEfNS_4arch4Sm90ELb1ELb0ELb0ELb1ELb1ELb1ELb0ELb1ELb1ELb1ELb0ELb0EEENS1_21CollectiveEpilogueFwdINS6_IJSA_SA_SB_EEES9_SE_SG_Li256ELb1ELb1ELb0ELb0EEENS1_36VarlenDynamicPersistentTileSchedulerILi128ELi96ELi256ELi128ELb0ELb1ELb1ELb1ELb1ELb1EEEEEEEEEvNT_6ParamsE)
        /*03bc*/ 	.word	0x000000a8


	//----- nvinfo : EIATTR_FRAME_SIZE
	.align		4
.L_190:
        /*03c0*/ 	.byte	0x04, 0x11
        /*03c2*/ 	.short	(.L_192 - .L_191)
	.align		4
.L_191:
        /*03c4*/ 	.word	index@(_ZN7cutlass13device_kernelIN5flash11enable_sm90INS1_16FlashAttnFwdSm90INS1_25CollectiveMainloopFwdSm90ILi2EN4cute5tupleIJNS5_1CILi1EEES8_S8_EEENS6_IJNS7_ILi128EEENS7_ILi96EEENS7_ILi192EEEEEELi128ENS_6half_tEfNS_4arch4Sm90ELb1ELb0ELb0ELb1ELb1ELb1ELb0ELb1ELb1ELb1ELb0ELb0EEENS1_21CollectiveEpilogueFwdINS6_IJSA_SA_SB_EEES9_SE_SG_Li256ELb1ELb1ELb0ELb0EEENS1_36VarlenDynamicPersistentTileSchedulerILi128ELi96ELi256ELi128ELb0ELb1ELb1ELb1ELb1ELb1EEEEEEEEEvNT_6ParamsE)
        /*03c8*/ 	.word	0x00000050


	//----- nvinfo : EIATTR_REGCOUNT
	.align		4
.L_192:
        /*03cc*/ 	.byte	0x04, 0x2f
        /*03ce*/ 	.short	(.L_194 - .L_193)
	.align		4
.L_193:
        /*03d0*/ 	.word	index@(_ZN7cutlass13device_kernelIN5flash11enable_sm90INS1_16FlashAttnFwdSm90INS1_25CollectiveMainloopFwdSm90ILi2EN4cute5tupleIJNS5_1CILi1EEES8_S8_EEENS6_IJNS7_ILi128EEENS7_ILi96EEENS7_ILi192EEEEEELi128ENS_6half_tEfNS_4arch4Sm90ELb1ELb0ELb0ELb1ELb1ELb0ELb0ELb1ELb1ELb1ELb0ELb0EEENS1_21CollectiveEpilogueFwdINS6_IJSA_SA_SB_EEES9_SE_SG_Li256ELb1ELb1ELb0ELb0EEENS1_36VarlenDynamicPersistentTileSchedulerILi128ELi96ELi256ELi128ELb0ELb1ELb1ELb1ELb1ELb1EEEEEEEEEvNT_6ParamsE)
        /*03d4*/ 	.word	0x000000a8


	//----- nvinfo : EIATTR_FRAME_SIZE
	.align		4
.L_194:
        /*03d8*/ 	.byte	0x04, 0x11
        /*03da*/ 	.short	(.L_196 - .L_195)
	.align		4
.L_195:
        /*03dc*/ 	.word	index@(_ZN7cutlass13device_kernelIN5flash11enable_sm90INS1_16FlashAttnFwdSm90INS1_25CollectiveMainloopFwdSm90ILi2EN4cute5tupleIJNS5_1CILi1EEES8_S8_EEENS6_IJNS7_ILi128EEENS7_ILi96EEENS7_ILi192EEEEEELi128ENS_6half_tEfNS_4arch4Sm90ELb1ELb0ELb0ELb1ELb1ELb0ELb0ELb1ELb1ELb1ELb0ELb0EEENS1_21CollectiveEpilogueFwdINS6_IJSA_SA_SB_EEES9_SE_SG_Li256ELb1ELb1ELb0ELb0EEENS1_36VarlenDynamicPersistentTileSchedulerILi128ELi96ELi256ELi128ELb0ELb1ELb1ELb1ELb1ELb1EEEEEEEEEvNT_6ParamsE)
        /*03e0*/ 	.word	0x00000020


	//----- nvinfo : EIATTR_REGCOUNT
	.align		4
.L_196:
        /*03e4*/ 	.byte	0x04, 0x2f
        /*03e6*/ 	.short	(.L_198 - .L_197)
	.align		4
.L_197:
        /*03e8*/ 	.word	index@(_ZN7cutlass13device_kernelIN5flash11enable_sm90INS1_16FlashAttnFwdSm90INS1_25CollectiveMainloopFwdSm90ILi2EN4cute5tupleIJNS5_1CILi1EEES8_S8_EEENS6_IJNS7_ILi128EEENS7_ILi96EEENS7_ILi192EEEEEELi128ENS_6half_tEfNS_4arch4Sm90ELb1ELb0ELb0ELb0ELb1ELb0ELb0ELb1ELb1ELb1ELb0ELb0EEENS1_21CollectiveEpilogueFwdINS6_IJSA_SA_SB_EEES9_SE_SG_Li256ELb0ELb1ELb0ELb0EEENS1_30DynamicPersistentTileSchedulerILi256ELi128ELb0ELb1ELb1EEEEEEEEEvNT_6ParamsE)
        /*03ec*/ 	.word	0x000000a8


	//----- nvinfo : EIATTR_FRAME_SIZE
	.align		4
.L_198:
        /*03f0*/ 	.byte	0x04, 0x11
        /*03f2*/ 	.short	(.L_200 - .L_199)
	.align		4
.L_199:
        /*03f4*/ 	.word	index@(_ZN7cutlass13device_kernelIN5flash11enable_sm90INS1_16FlashAttnFwdSm90INS1_25CollectiveMainloopFwdSm90ILi2EN4cute5tupleIJNS5_1CILi1EEES8_S8_EEENS6_IJNS7_ILi128EEENS7_ILi96EEENS7_ILi192EEEEEELi128ENS_6half_tEfNS_4arch4Sm90ELb1ELb0ELb0ELb0ELb1ELb0ELb0ELb1ELb1ELb1ELb0ELb0EEENS1_21CollectiveEpilogueFwdINS6_IJSA_SA_SB_EEES9_SE_SG_Li256ELb0ELb1ELb0ELb0EEENS1_30DynamicPersistentTileSchedulerILi256ELi128ELb0ELb1ELb1EEEEEEEEEvNT_6ParamsE)
        /*03f8*/ 	.word	0x00000008


	//----- nvinfo : EIATTR_REGCOUNT
	.align		4
.L_200:
        /*03fc*/ 	.byte	0x04, 0x2f
        /*03fe*/ 	.short	(.L_202 - .L_201)
	.align		4
.L_201:
        /*0400*/ 	.word	index@(_ZN7cutlass13device_kernelIN5flash11enable_sm90INS1_16FlashAttnFwdSm90INS1_25CollectiveMainloopFwdSm90ILi2EN4cute5tupleIJNS5_1CILi1EEES8_S8_EEENS6_IJNS7_ILi128EEENS7_ILi96EEENS7_ILi192EEEEEELi128ENS_6half_tEfNS_4arch4Sm90ELb0ELb1ELb0ELb1ELb1ELb1ELb0ELb1ELb1ELb1ELb0ELb0EEENS1_21CollectiveEpilogueFwdINS6_IJSA_SA_SB_EEES9_SE_SG_Li256ELb1ELb1ELb0ELb0EEENS1_36VarlenDynamicPersistentTileSchedulerILi128ELi96ELi256ELi128ELb0ELb1ELb1ELb1ELb0ELb1EEEEEEEEEvNT_6ParamsE)
        /*0404*/ 	.word	0x000000a8


	//----- nvinfo : EIATTR_FRAME_SIZE
	.align		4
.L_202:
        /*0408*/ 	.byte	0x04, 0x11
        /*040a*/ 	.short	(.L_204 - .L_203)
	.align		4
.L_203:
        /*040c*/ 	.word	index@(_ZN7cutlass13device_kernelIN5flash11enable_sm90INS1_16FlashAttnFwdSm90INS1_25CollectiveMainloopFwdSm90ILi2EN4cute5tupleIJNS5_1CILi1EEES8_S8_EEENS6_IJNS7_ILi128EEENS7_ILi96EEENS7_ILi192EEEEEELi128ENS_6half_tEfNS_4arch4Sm90ELb0ELb1ELb0ELb1ELb1ELb1ELb0ELb1ELb1ELb1ELb0ELb0EEENS1_21CollectiveEpilogueFwdINS6_IJSA_SA_SB_EEES9_SE_SG_Li256ELb1ELb1ELb0ELb0EEENS1_36VarlenDynamicPersistentTileSchedulerILi128ELi96ELi256ELi128ELb0ELb1ELb1ELb1ELb0ELb1EEEEEEEEEvNT_6ParamsE)
        /*0410*/ 	.word	0x00000050


	//----- nvinfo : EIATTR_REGCOUNT
	.align		4
.L_204:
        /*0414*/ 	.byte	0x04, 0x2f
        /*0416*/ 	.short	(.L_206 - .L_205)
	.align		4
.L_205:
        /*0418*/ 	.word	index@(_ZN7cutlass13device_kernelIN5flash11enable_sm90INS1_16FlashAttnFwdSm90INS1_25CollectiveMainloopFwdSm90ILi2EN4cute5tupleIJNS5_1CILi1EEES8_S8_EEENS6_IJNS7_ILi128EEENS7_ILi96EEENS7_ILi192EEEEEELi128ENS_6half_tEfNS_4arch4Sm90ELb0ELb1ELb0ELb1ELb1ELb0ELb0ELb1ELb1ELb1ELb0ELb0EEENS1_21CollectiveEpilogueFwdINS6_IJSA_SA_SB_EEES9_SE_SG_Li256ELb1ELb1ELb0ELb0EEENS1_36VarlenDynamicPersistentTileSchedulerILi128ELi96ELi256ELi128ELb0ELb1ELb1ELb1ELb0ELb1EEEEEEEEEvNT_6ParamsE)
        /*041c*/ 	.word	0x000000a8


	//----- nvinfo : EIATTR_FRAME_SIZE
	.align		4
.L_206:
        /*0420*/ 	.byte	0x04, 0x11
        /*0422*/ 	.short	(.L_208 - .L_207)
	.align		4
.L_207:
        /*0424*/ 	.word	index@(_ZN7cutlass13device_kernelIN5flash11enable_sm90INS1_16FlashAttnFwdSm90INS1_25CollectiveMainloopFwdSm90ILi2EN4cute5tupleIJNS5_1CILi1EEES8_S8_EEENS6_IJNS7_ILi128EEENS7_ILi96EEENS7_ILi192EEEEEELi128ENS_6half_tEfNS_4arch4Sm90ELb0ELb1ELb0ELb1ELb1ELb0ELb0ELb1ELb1ELb1ELb0ELb0EEENS1_21CollectiveEpilogueFwdINS6_IJSA_SA_SB_EEES9_SE_SG_Li256ELb1ELb1ELb0ELb0EEENS1_36VarlenDynamicPersistentTileSchedulerILi128ELi96ELi256ELi128ELb0ELb1ELb1ELb1ELb0ELb1EEEEEEEEEvNT_6ParamsE)
        /*0428*/ 	.word	0x00000020


	//----- nvinfo : EIATTR_REGCOUNT
	.align		4
.L_208:
        /*042c*/ 	.byte	0x04, 0x2f
        /*042e*/ 	.short	(.L_210 - .L_209)
	.align		4
.L_209:
        /*0430*/ 	.word	index@(_ZN7cutlass13device_kernelIN5flash11enable_sm90INS1_16FlashAttnFwdSm90INS1_25CollectiveMainloopFwdSm90ILi2EN4cute5tupleIJNS5_1CILi1EEES8_S8_EEENS6_IJNS7_ILi128EEENS7_ILi96EEENS7_ILi192EEEEEELi128ENS_6half_tEfNS_4arch4Sm90ELb0ELb1ELb0ELb0ELb1ELb0ELb0ELb1ELb1ELb1ELb0ELb0EEENS1_21CollectiveEpilogueFwdINS6_IJSA_SA_SB_EEES9_SE_SG_Li256ELb0ELb1ELb0ELb0EEENS1_30DynamicPersistentTileSchedulerILi256ELi128ELb0ELb1ELb1EEEEEEEEEvNT_6ParamsE)
        /*0434*/ 	.word	0x000000a8


	//----- nvinfo : EIATTR_FRAME_SIZE
	.align		4
.L_210:
        /*0438*/ 	.byte	0x04, 0x11
        /*043a*/ 	.short	(.L_212 - .L_211)
	.align		4
.L_211:
        /*043c*/ 	.word	index@(_ZN7cutlass13device_kernelIN5flash11enable_sm90INS1_16FlashAttnFwdSm90INS1_25CollectiveMainloopFwdSm90ILi2EN4cute5tupleIJNS5_1CILi1EEES8_S8_EEENS6_IJNS7_ILi128EEENS7_ILi96EEENS7_ILi192EEEEEELi128ENS_6half_tEfNS_4arch4Sm90ELb0ELb1ELb0ELb0ELb1ELb0ELb0ELb1ELb1ELb1ELb0ELb0EEENS1_21CollectiveEpilogueFwdINS6_IJSA_SA_SB_EEES9_SE_SG_Li256ELb0ELb1ELb0ELb0EEENS1_30DynamicPersistentTileSchedulerILi256ELi128ELb0ELb1ELb1EEEEEEEEEvNT_6ParamsE)
        /*0440*/ 	.word	0x00000008


	//----- nvinfo : EIATTR_REGCOUNT
	.align		4
.L_212:
        /*0444*/ 	.byte	0x04, 0x2f
        /*0446*/ 	.short	(.L_214 - .L_213)
	.align		4
.L_213:
        /*0448*/ 	.word	index@(_ZN7cutlass13device_kernelIN5flash11enable_sm90INS1_16FlashAttnFwdSm90INS1_25CollectiveMainloopFwdSm90ILi2EN4cute5tupleIJNS5_1CILi1EEES8_S8_EEENS6_IJNS7_ILi128EEENS7_ILi96EEENS7_ILi192EEEEEELi128ENS_6half_tEfNS_4arch4Sm90ELb0ELb0ELb0ELb1ELb1ELb1ELb0ELb1ELb1ELb1ELb0ELb0EEENS1_21CollectiveEpilogueFwdINS6_IJSA_SA_SB_EEES9_SE_SG_Li256ELb1ELb1ELb0ELb0EEENS1_36VarlenDynamicPersistentTileSchedulerILi128ELi96ELi256ELi128ELb0ELb1ELb1ELb0ELb1ELb1EEEEEEEEEvNT_6ParamsE)
        /*044c*/ 	.word	0x000000a8


	//----- nvinfo : EIATTR_FRAME_SIZE
	.align		4
.L_214:
        /*0450*/ 	.byte	0x04, 0x11
        /*0452*/ 	.short	(.L_216 - .L_215)
	.align		4
.L_215:
        /*0454*/ 	.word	index@(_ZN7cutlass13device_kernelIN5flash11enable_sm90INS1_16FlashAttnFwdSm90INS1_25CollectiveMainloopFwdSm90ILi2EN4cute5tupleIJNS5_1CILi1EEES8_S8_EEENS6_IJNS7_ILi128EEENS7_ILi96EEENS7_ILi192EEEEEELi128ENS_6half_tEfNS_4arch4Sm90ELb0ELb0ELb0ELb1ELb1ELb1ELb0ELb1ELb1ELb1ELb0ELb0EEENS1_21CollectiveEpilogueFwdINS6_IJSA_SA_SB_EEES9_SE_SG_Li256ELb1ELb1ELb0ELb0EEENS1_36VarlenDynamicPersistentTileSchedulerILi128ELi96ELi256ELi128ELb0ELb1ELb1ELb0ELb1ELb1EEEEEEEEEvNT_6ParamsE)
        /*0458*/ 	.word	0x00000058


	//----- nvinfo : EIATTR_REGCOUNT
	.align		4
.L_216:
        /*045c*/ 	.byte	0x04, 0x2f
        /*045e*/ 	.short	(.L_218 - .L_217)
	.align		4
.L_217:
        /*0460*/ 	.word	index@(_ZN7cutlass13device_kernelIN5flash11enable_sm90INS1_16FlashAttnFwdSm90INS1_25CollectiveMainloopFwdSm90ILi2EN4cute5tupleIJNS5_1CILi1EEES8_S8_EEENS6_IJNS7_ILi128EEENS7_ILi96EEENS7_ILi192EEEEEELi128ENS_6half_tEfNS_4arch4Sm90ELb0ELb0ELb0ELb1ELb1ELb0ELb0ELb1ELb1ELb1ELb0ELb0EEENS1_21CollectiveEpilogueFwdINS6_IJSA_SA_SB_EEES9_SE_SG_Li256ELb1ELb1ELb0ELb0EEENS1_36VarlenDynamicPersistentTileSchedulerILi128ELi96ELi256ELi128ELb0ELb1ELb1ELb0ELb1ELb1EEEEEEEEEvNT_6ParamsE)
        /*0464*/ 	.word	0x000000a8


	//----- nvinfo : EIATTR_FRAME_SIZE
	.align		4
.L_218:
        /*0468*/ 	.byte	0x04, 0x11
        /*046a*/ 	.short	(.L_220 - .L_219)
	.align		4
.L_219:
        /*046c*/ 	.word	index@(_ZN7cutlass13device_kernelIN5flash11enable_sm90INS1_16FlashAttnFwdSm90INS1_25CollectiveMainloopFwdSm90ILi2EN4cute5tupleIJNS5_1CILi1EEES8_S8_EEENS6_IJNS7_ILi128EEENS7_ILi96EEENS7_ILi192EEEEEELi128ENS_6half_tEfNS_4arch4Sm90ELb0ELb0ELb0ELb1ELb1ELb0ELb0ELb1ELb1ELb1ELb0ELb0EEENS1_21CollectiveEpilogueFwdINS6_IJSA_SA_SB_EEES9_SE_SG_Li256ELb1ELb1ELb0ELb0EEENS1_36VarlenDynamicPersistentTileSchedulerILi128ELi96ELi256ELi128ELb0ELb1ELb1ELb0ELb1ELb1EEEEEEEEEvNT_6ParamsE)
        /*0470*/ 	.word	0x00000028


	//----- nvinfo : EIATTR_REGCOUNT
	.align		4
.L_220:
        /*0474*/ 	.byte	0x04, 0x2f
        /*0476*/ 	.short	(.L_222 - .L_221)
	.align		4
.L_221:
        /*0478*/ 	.word	index@(_ZN7cutlass13device_kernelIN5flash11enable_sm90INS1_16FlashAttnFwdSm90INS1_25CollectiveMainloopFwdSm90ILi2EN4cute5tupleIJNS5_1CILi1EEES8_S8_EEENS6_IJNS7_ILi128EEENS7_ILi96EEENS7_ILi192EEEEEELi128ENS_6half_tEfNS_4arch4Sm90ELb0ELb0ELb0ELb0ELb1ELb0ELb0ELb1ELb1ELb1ELb0ELb0EEENS1_21CollectiveEpilogueFwdINS6_IJSA_SA_SB_EEES9_SE_SG_Li256ELb0ELb1ELb0ELb0EEENS1_29StaticPersistentTileSchedulerILb0EEEEEEEEEvNT_6ParamsE)
        /*047c*/ 	.word	0x000000a8


	//----- nvinfo : EIATTR_FRAME_SIZE
	.align		4
.L_222:
        /*0480*/ 	.byte	0x04, 0x11
        /*0482*/ 	.short	(.L_224 - .L_223)
	.align		4
.L_223:
        /*0484*/ 	.word	index@(_ZN7cutlass13device_kernelIN5flash11enable_sm90INS1_16FlashAttnFwdSm90INS1_25CollectiveMainloopFwdSm90ILi2EN4cute5tupleIJNS5_1CILi1EEES8_S8_EEENS6_IJNS7_ILi128EEENS7_ILi96EEENS7_ILi192EEEEEELi128ENS_6half_tEfNS_4arch4Sm90ELb0ELb0ELb0ELb0ELb1ELb0ELb0ELb1ELb1ELb1ELb0ELb0EEENS1_21CollectiveEpilogueFwdINS6_IJSA_SA_SB_EEES9_SE_SG_Li256ELb0ELb1ELb0ELb0EEENS1_29StaticPersistentTileSchedulerILb0EEEEEEEEEvNT_6ParamsE)
        /*0488*/ 	.word	0x00000008


	//----- nvinfo : EIATTR_MIN_STACK_SIZE
	.align		4
.L_224:
        /*048c*/ 	.byte	0x04, 0x12
        /*048e*/ 	.short	(.L_226 - .L_225)
	.align		4
.L_225:
        /*0490*/ 	.word	index@(_ZN7cutlass13device_kernelIN5flash11enable_sm90INS1_16FlashAttnFwdSm90INS1_25CollectiveMainloopFwdSm90ILi2EN4cute5tupleIJNS5_1CILi1EEES8_S8_EEENS6_IJNS7_ILi128EEENS7_ILi96EEENS7_ILi192EEEEEELi128ENS_6half_tEfNS_4arch4Sm90ELb0ELb0ELb0ELb0ELb1ELb0ELb0ELb1ELb1ELb1ELb0ELb0EEENS1_21CollectiveEpilogueFwdINS6_IJSA_SA_SB_EEES9_SE_SG_Li256ELb0ELb1ELb0ELb0EEENS1_29StaticPersistentTileSchedulerILb0EEEEEEEEEvNT_6ParamsE)
        /*0494*/ 	.word	0x00000008


	//----- nvinfo : EIATTR_MIN_STACK_SIZE
	.align		4
.L_226:
        /*0498*/ 	.byte	0x04, 0x12
        /*049a*/ 	.short	(.L_228 - .L_227)
	.align		4
.L_227:
        /*049c*/ 	.word	index@(_ZN7cutlass13device_kernelIN5flash11enable_sm90INS1_16FlashAttnFwdSm90INS1_25CollectiveMainloopFwdSm90ILi2EN4cute5tupleIJNS5_1CILi1EEES8_S8_EEENS6_IJNS7_ILi128EEENS7_ILi96EEENS7_ILi192EEEEEELi128ENS_6half_tEfNS_4arch4Sm90ELb0ELb0ELb0ELb1ELb1ELb0ELb0ELb1ELb1ELb1ELb0ELb0EEENS1_21CollectiveEpilogueFwdINS6_IJSA_SA_SB_EEES9_SE_SG_Li256ELb1ELb1ELb0ELb0EEENS1_36VarlenDynamicPersistentTileSchedulerILi128ELi96ELi256ELi128ELb0ELb1ELb1ELb0ELb1ELb1EEEEEEEEEvNT_6ParamsE)
        /*04a0*/ 	.word	0x00000028


	//----- nvinfo : EIATTR_MIN_STACK_SIZE
	.align		4
.L_228:
        /*04a4*/ 	.byte	0x04, 0x12
        /*04a6*/ 	.short	(.L_230 - .L_229)
	.align		4
.L_229:
        /*04a8*/ 	.word	index@(_ZN7cutlass13device_kernelIN5flash11enable_sm90INS1_16FlashAttnFwdSm90INS1_25CollectiveMainloopFwdSm90ILi2EN4cute5tupleIJNS5_1CILi1EEES8_S8_EEENS6_IJNS7_ILi128EEENS7_ILi96EEENS7_ILi192EEEEEELi128ENS_6half_tEfNS_4arch4Sm90ELb0ELb0ELb0ELb1ELb1ELb1ELb0ELb1ELb1ELb1ELb0ELb0EEENS1_21CollectiveEpilogueFwdINS6_IJSA_SA_SB_EEES9_SE_SG_Li256ELb1ELb1ELb0ELb0EEENS1_36VarlenDynamicPersistentTileSchedulerILi128ELi96ELi256ELi128ELb0ELb1ELb1ELb0ELb1ELb1EEEEEEEEEvNT_6ParamsE)
        /*04ac*/ 	.word	0x00000058


	//----- nvinfo : EIATTR_MIN_STACK_SIZE
	.align		4
.L_230:
        /*04b0*/ 	.byte	0x04, 0x12
        /*04b2*/ 	.short	(.L_232 - .L_231)
	.align		4
.L_231:
        /*04b4*/ 	.word	index@(_ZN7cutlass13device_kernelIN5flash11enable_sm90INS1_16FlashAttnFwdSm90INS1_25CollectiveMainloopFwdSm90ILi2EN4cute5tupleIJNS5_1CILi1EEES8_S8_EEENS6_IJNS7_ILi128EEENS7_ILi96EEENS7_ILi192EEEEEELi128ENS_6half_tEfNS_4arch4Sm90ELb0ELb1ELb0ELb0ELb1ELb0ELb0ELb1ELb1ELb1ELb0ELb0EEENS1_21CollectiveEpilogueFwdINS6_IJSA_SA_SB_EEES9_SE_SG_Li256ELb0ELb1ELb0ELb0EEENS1_30DynamicPersistentTileSchedulerILi256ELi128ELb0ELb1ELb1EEEEEEEEEvNT_6ParamsE)
        /*04b8*/ 	.word	0x00000008


	//----- nvinfo : EIATTR_MIN_STACK_SIZE
	.align		4
.L_232:
        /*04bc*/ 	.byte	0x04, 0x12
        /*04be*/ 	.short	(.L_234 - .L_233)
	.align		4
.L_233:
        /*04c0*/ 	.word	index@(_ZN7cutlass13device_kernelIN5flash11enable_sm90INS1_16FlashAttnFwdSm90INS1_25CollectiveMainloopFwdSm90ILi2EN4cute5tupleIJNS5_1CILi1EEES8_S8_EEENS6_IJNS7_ILi128EEENS7_ILi96EEENS7_ILi192EEEEEELi128ENS_6half_tEfNS_4arch4Sm90ELb0ELb1ELb0ELb1ELb1ELb0ELb0ELb1ELb1ELb1ELb0ELb0EEENS1_21CollectiveEpilogueFwdINS6_IJSA_SA_SB_EEES9_SE_SG_Li256ELb1ELb1ELb0ELb0EEENS1_36VarlenDynamicPersistentTileSchedulerILi128ELi96ELi256ELi128ELb0ELb1ELb1ELb1ELb0ELb1EEEEEEEEEvNT_6ParamsE)
        /*04c4*/ 	.word	0x00000020


	//----- nvinfo : EIATTR_MIN_STACK_SIZE
	.align		4
.L_234:
        /*04c8*/ 	.byte	0x04, 0x12
        /*04ca*/ 	.short	(.L_236 - .L_235)
	.align		4
.L_235:
        /*04cc*/ 	.word	index@(_ZN7cutlass13device_kernelIN5flash11enable_sm90INS1_16FlashAttnFwdSm90INS1_25CollectiveMainloopFwdSm90ILi2EN4cute5tupleIJNS5_1CILi1EEES8_S8_EEENS6_IJNS7_ILi128EEENS7_ILi96EEENS7_ILi192EEEEEELi128ENS_6half_tEfNS_4arch4Sm90ELb0ELb1ELb0ELb1ELb1ELb1ELb0ELb1ELb1ELb1ELb0ELb0EEENS1_21CollectiveEpilogueFwdINS6_IJSA_SA_SB_EEES9_SE_SG_Li256ELb1ELb1ELb0ELb0EEENS1_36VarlenDynamicPersistentTileSchedulerILi128ELi96ELi256ELi128ELb0ELb1ELb1ELb1ELb0ELb1EEEEEEEEEvNT_6ParamsE)
        /*04d0*/ 	.word	0x00000050


	//----- nvinfo : EIATTR_MIN_STACK_SIZE
	.align		4
.L_236:
        /*04d4*/ 	.byte	0x04, 0x12
        /*04d6*/ 	.short	(.L_238 - .L_237)
	.align		4
.L_237:
        /*04d8*/ 	.word	index@(_ZN7cutlass13device_kernelIN5flash11enable_sm90INS1_16FlashAttnFwdSm90INS1_25CollectiveMainloopFwdSm90ILi2EN4cute5tupleIJNS5_1CILi1EEES8_S8_EEENS6_IJNS7_ILi128EEENS7_ILi96EEENS7_ILi192EEEEEELi128ENS_6half_tEfNS_4arch4Sm90ELb1ELb0ELb0ELb0ELb1ELb0ELb0ELb1ELb1ELb1ELb0ELb0EEENS1_21CollectiveEpilogueFwdINS6_IJSA_SA_SB_EEES9_SE_SG_Li256ELb0ELb1ELb0ELb0EEENS1_30DynamicPersistentTileSchedulerILi256ELi128ELb0ELb1ELb1EEEEEEEEEvNT_6ParamsE)
        /*04dc*/ 	.word	0x00000008


	//----- nvinfo : EIATTR_MIN_STACK_SIZE
	.align		4
.L_238:
        /*04e0*/ 	.byte	0x04, 0x12
        /*04e2*/ 	.short	(.L_240 - .L_239)
	.align		4
.L_239:
        /*04e4*/ 	.word	index@(_ZN7cutlass13device_kernelIN5flash11enable_sm90INS1_16FlashAttnFwdSm90INS1_25CollectiveMainloopFwdSm90ILi2EN4cute5tupleIJNS5_1CILi1EEES8_S8_EEENS6_IJNS7_ILi128EEENS7_ILi96EEENS7_ILi192EEEEEELi128ENS_6half_tEfNS_4arch4Sm90ELb1ELb0ELb0ELb1ELb1ELb0ELb0ELb1ELb1ELb1ELb0ELb0EEENS1_21CollectiveEpilogueFwdINS6_IJSA_SA_SB_EEES9_SE_SG_Li256ELb1ELb1ELb0ELb0EEENS1_36VarlenDynamicPersistentTileSchedulerILi128ELi96ELi256ELi128ELb0ELb1ELb1ELb1ELb1ELb1EEEEEEEEEvNT_6ParamsE)
        /*04e8*/ 	.word	0x00000020


	//----- nvinfo : EIATTR_MIN_STACK_SIZE
	.align		4
.L_240:
        /*04ec*/ 	.byte	0x04, 0x12
        /*04ee*/ 	.short	(.L_242 - .L_241)
	.align		4
.L_241:
        /*04f0*/ 	.word	index@(_ZN7cutlass13device_kernelIN5flash11enable_sm90INS1_16FlashAttnFwdSm90INS1_25CollectiveMainloopFwdSm90ILi2EN4cute5tupleIJNS5_1CILi1EEES8_S8_EEENS6_IJNS7_ILi128EEENS7_ILi96EEENS7_ILi192EEEEEELi128ENS_6half_tEfNS_4arch4Sm90ELb1ELb0ELb0ELb1ELb1ELb1ELb0ELb1ELb1ELb1ELb0ELb0EEENS1_21CollectiveEpilogueFwdINS6_IJSA_SA_SB_EEES9_SE_SG_Li256ELb1ELb1ELb0ELb0EEENS1_36VarlenDynamicPersistentTileSchedulerILi128ELi96ELi256ELi128ELb0ELb1ELb1ELb1ELb1ELb1EEEEEEEEEvNT_6ParamsE)
        /*04f4*/ 	.word	0x00000050


	//----- nvinfo : EIATTR_MIN_STACK_SIZE
	.align		4
.L_242:
        /*04f8*/ 	.byte	0x04, 0x12
        /*04fa*/ 	.short	(.L_244 - .L_243)
	.align		4
.L_243:
        /*04fc*/ 	.word	index@(_ZN7cutlass13device_kernelIN5flash11enable_sm90INS1_16FlashAttnFwdSm90INS1_25CollectiveMainloopFwdSm90ILi2EN4cute5tupleIJNS5_1CILi1EEES8_S8_EEENS6_IJNS7_ILi64EEESA_SA_EEELi512ENS_6half_tEfNS_4arch4Sm90ELb0ELb0ELb0ELb0ELb1ELb0ELb0ELb0ELb0ELb1ELb0ELb0EEENS1_21CollectiveEpilogueFwdINS6_IJSA_NS7_ILi512EEESA_EEES9_SC_SE_Li256ELb0ELb1ELb0ELb0EEENS1_29StaticPersistentTileSchedulerILb0EEEEEEEEEvNT_6ParamsE)
        /*0500*/ 	.word	0x00000030


	//----- nvinfo : EIATTR_MIN_STACK_SIZE
	.align		4
.L_244:
        /*0504*/ 	.byte	0x04, 0x12
        /*0506*/ 	.short	(.L_246 - .L_245)
	.align		4
.L_245:
        /*0508*/ 	.word	index@(_ZN7cutlass13device_kernelIN5flash11enable_sm90INS1_16FlashAttnFwdSm90INS1_25CollectiveMainloopFwdSm90ILi2EN4cute5tupleIJNS5_1CILi1EEES8_S8_EEENS6_IJNS7_ILi64EEESA_SA_EEELi512ENS_6half_tEfNS_4arch4Sm90ELb0ELb0ELb0ELb0ELb1ELb0ELb1ELb0ELb0ELb1ELb0ELb0EEENS1_21CollectiveEpilogueFwdINS6_IJSA_NS7_ILi512EEESA_EEES9_SC_SE_Li256ELb0ELb1ELb0ELb0EEENS1_29StaticPersistentTileSchedulerILb0EEEEEEEEEvNT_6ParamsE)
        /*050c*/ 	.word	0x00000030


	//----- nvinfo : EIATTR_MIN_STACK_SIZE
	.align		4
.L_246:
        /*0510*/ 	.byte	0x04, 0x12
        /*0512*/ 	.short	(.L_248 - .L_247)
	.align		4
.L_247:
        /*0514*/ 	.word	index@(_ZN7cutlass13device_kernelIN5flash11enable_sm90INS1_16FlashAttnFwdSm90INS1_25CollectiveMainloopFwdSm90ILi2EN4cute5tupleIJNS5_1CILi1EEES8_S8_EEENS6_IJNS7_ILi64EEESA_SA_EEELi512ENS_6half_tEfNS_4arch4Sm90ELb0ELb0ELb0ELb1ELb1ELb0ELb0ELb0ELb0ELb1ELb0ELb0EEENS1_21CollectiveEpilogueFwdINS6_IJSA_NS7_ILi512EEESA_EEES9_SC_SE_Li256ELb1ELb1ELb0ELb0EEENS1_36VarlenDynamicPersistentTileSchedulerILi64ELi64ELi256ELi128ELb0ELb1ELb1ELb0ELb1ELb1EEEEEEEEEvNT_6ParamsE)
        /*0518*/ 	.word	0x00000038


	//----- nvinfo : EIATTR_MIN_STACK_SIZE
	.align		4
.L_248:
        /*051c*/ 	.byte	0x04, 0x12
        /*051e*/ 	.short	(.L_250 - .L_249)
	.align		4
.L_249:
        /*0520*/ 	.word	index@(_ZN7cutlass13device_kernelIN5flash11enable_sm90INS1_16FlashAttnFwdSm90INS1_25CollectiveMainloopFwdSm90ILi2EN4cute5tupleIJNS5_1CILi1EEES8_S8_EEENS6_IJNS7_ILi64EEESA_SA_EEELi512ENS_6half_tEfNS_4arch4Sm90ELb0ELb0ELb0ELb1ELb1ELb1ELb0ELb0ELb0ELb1ELb0ELb0EEENS1_21CollectiveEpilogueFwdINS6_IJSA_NS7_ILi512EEESA_EEES9_SC_SE_Li256ELb1ELb1ELb0ELb0EEENS1_36VarlenDynamicPersistentTileSchedulerILi64ELi64ELi256ELi128ELb0ELb1ELb1ELb0ELb1ELb1EEEEEEEEEvNT_6ParamsE)
        /*0524*/ 	.word	0x00000060


	//----- nvinfo : EIATTR_MIN_STACK_SIZE
	.align		4
.L_250:
        /*0528*/ 	.byte	0x04, 0x12
        /*052a*/ 	.short	(.L_252 - .L_251)
	.align		4
.L_251:
        /*052c*/ 	.word	index@(_ZN7cutlass13device_kernelIN5flash11enable_sm90INS1_16FlashAttnFwdSm90INS1_25CollectiveMainloopFwdSm90ILi2EN4cute5tupleIJNS5_1CILi1EEES8_S8_EEENS6_IJNS7_ILi64EEESA_SA_EEELi512ENS_6half_tEfNS_4arch4Sm90ELb0ELb0ELb0ELb1ELb1ELb0ELb1ELb0ELb0ELb1ELb0ELb0EEENS1_21CollectiveEpilogueFwdINS6_IJSA_NS7_ILi512EEESA_EEES9_SC_SE_Li256ELb1ELb1ELb0ELb0EEENS1_36VarlenDynamicPersistentTileSchedulerILi64ELi64ELi256ELi128ELb0ELb1ELb1ELb0ELb1ELb1EEEEEEEEEvNT_6ParamsE)
        /*0530*/ 	.word	0x00000030


	//----- nvinfo : EIATTR_MIN_STACK_SIZE
	.align		4
.L_252:
        /*0534*/ 	.byte	0x04, 0x12
        /*0536*/ 	.short	(.L_254 - .L_253)
	.align		4
.L_253:
        /*0538*/ 	.word	index@(_ZN7cutlass13device_kernelIN5flash11enable_sm90INS1_16FlashAttnFwdSm90INS1_25CollectiveMainloopFwdSm90ILi2EN4cute5tupleIJNS5_1CILi1EEES8_S8_EEENS6_IJNS7_ILi64EEESA_SA_EEELi512ENS_6half_tEfNS_4arch4Sm90ELb0ELb0ELb0ELb1ELb1ELb1ELb1ELb0ELb0ELb1ELb0ELb0EEENS1_21CollectiveEpilogueFwdINS6_IJSA_NS7_ILi512EEESA_EEES9_SC_SE_Li256ELb1ELb1ELb0ELb0EEENS1_36VarlenDynamicPersistentTileSchedulerILi64ELi64ELi256ELi128ELb0ELb1ELb1ELb0ELb1ELb1EEEEEEEEEvNT_6ParamsE)
        /*053c*/ 	.word	0x00000080


	//----- nvinfo : EIATTR_MIN_STACK_SIZE
	.align		4
.L_254:
        /*0540*/ 	.byte	0x04, 0x12
        /*0542*/ 	.short	(.L_256 - .L_255)
	.align		4
.L_255:
        /*0544*/ 	.word	index@(_ZN7cutlass13device_kernelIN5flash11enable_sm90INS1_16FlashAttnFwdSm90INS1_25CollectiveMainloopFwdSm90ILi2EN4cute5tupleIJNS5_1CILi1EEES8_S8_EEENS6_IJNS7_ILi64EEESA_SA_EEELi512ENS_6half_tEfNS_4arch4Sm90ELb0ELb1ELb0ELb0ELb1ELb0ELb0ELb0ELb0ELb1ELb0ELb0EEENS1_21CollectiveEpilogueFwdINS6_IJSA_NS7_ILi512EEESA_EEES9_SC_SE_Li256ELb0ELb1ELb0ELb0EEENS1_30DynamicPersistentTileSchedulerILi256ELi128ELb0ELb1ELb1EEEEEEEEEvNT_6ParamsE)
        /*0548*/ 	.word	0x00000010


	//----- nvinfo : EIATTR_MIN_STACK_SIZE
	.align		4
.L_256:
        /*054c*/ 	.byte	0x04, 0x12
        /*054e*/ 	.short	(.L_258 - .L_257)
	.align		4
.L_257:
        /*0550*/ 	.word	index@(_ZN7cutlass13device_kernelIN5flash11enable_sm90INS1_16FlashAttnFwdSm90INS1_25CollectiveMainloopFwdSm90ILi2EN4cute5tupleIJNS5_1CILi1EEES8_S8_EEENS6_IJNS7_ILi64EEESA_SA_EEELi512ENS_6half_tEfNS_4arch4Sm90ELb0ELb1ELb0ELb0ELb1ELb0ELb1ELb0ELb0ELb1ELb0ELb0EEENS1_21CollectiveEpilogueFwdINS6_IJSA_NS7_ILi512EEESA_EEES9_SC_SE_Li256ELb0ELb1ELb0ELb0EEENS1_30DynamicPersistentTileSchedulerILi256ELi128ELb0ELb1ELb1EEEEEEEEEvNT_6ParamsE)
        /*0554*/ 	.word	0x00000440


	//----- nvinfo : EIATTR_MIN_STACK_SIZE
	.align		4
.L_258:
        /*0558*/ 	.byte	0x04, 0x12
        /*055a*/ 	.short	(.L_260 - .L_259)
	.align		4
.L_259:
        /*055c*/ 	.word	index@(_ZN7cutlass13device_kernelIN5flash11enable_sm90INS1_16FlashAttnFwdSm90INS1_25CollectiveMainloopFwdSm90ILi2EN4cute5tupleIJNS5_1CILi1EEES8_S8_EEENS6_IJNS7_ILi64EEESA_SA_EEELi512ENS_6half_tEfNS_4arch4Sm90ELb0ELb1ELb0ELb1ELb1ELb0ELb0ELb0ELb0ELb1ELb0ELb0EEENS1_21CollectiveEpilogueFwdINS6_IJSA_NS7_ILi512EEESA_EEES9_SC_SE_Li256ELb1ELb1ELb0ELb0EEENS1_36VarlenDynamicPersistentTileSchedulerILi64ELi64ELi256ELi128ELb0ELb1ELb1ELb1ELb0ELb1EEEEEEEEEvNT_6ParamsE)
        /*0560*/ 	.word	0x00000020


	//----- nvinfo : EIATTR_MIN_STACK_SIZE
	.align		4
.L_260:
        /*0564*/ 	.byte	0x04, 0x12
        /*0566*/ 	.short	(.L_262 - .L_261)
	.align		4
.L_261:
        /*0568*/ 	.word	index@(_ZN7cutlass13device_kernelIN5flash11enable_sm90INS1_16FlashAttnFwdSm90INS1_25CollectiveMainloopFwdSm90ILi2EN4cute5tupleIJNS5_1CILi1EEES8_S8_EEENS6_IJNS7_ILi64EEESA_SA_EEELi512ENS_6half_tEfNS_4arch4Sm90ELb0ELb1ELb0ELb1ELb1ELb1ELb0ELb0ELb0ELb1ELb0ELb0EEENS1_21CollectiveEpilogueFwdINS6_IJSA_NS7_ILi512EEESA_EEES9_SC_SE_Li256ELb1ELb1ELb0ELb0EEENS1_36VarlenDynamicPersistentTileSchedulerILi64ELi64ELi256ELi128ELb0ELb1ELb1ELb1ELb0ELb1EEEEEEEEEvNT_6ParamsE)
        /*056c*/ 	.word	0x00000068


	//----- nvinfo : EIATTR_MIN_STACK_SIZE
	.align		4
.L_262:
        /*0570*/ 	.byte	0x04, 0x12
        /*0572*/ 	.short	(.L_264 - .L_263)
	.align		4
.L_263:
        /*0574*/ 	.word	index@(_ZN7cutlass13device_kernelIN5flash11enable_sm90INS1_16FlashAttnFwdSm90INS1_25CollectiveMainloopFwdSm90ILi2EN4cute5tupleIJNS5_1CILi1EEES8_S8_EEENS6_IJNS7_ILi64EEESA_SA_EEELi512ENS_6half_tEfNS_4arch4Sm90ELb0ELb1ELb0ELb1ELb1ELb0ELb1ELb0ELb0ELb1ELb0ELb0EEENS1_21CollectiveEpilogueFwdINS6_IJSA_NS7_ILi512EEESA_EEES9_SC_SE_Li256ELb1ELb1ELb0ELb0EEENS1_36VarlenDynamicPersistentTileSchedulerILi64ELi64ELi256ELi128ELb0ELb1ELb1ELb1ELb0ELb1EEEEEEEEEvNT_6ParamsE)
        /*0578*/ 	.word	0x00000440


	//----- nvinfo : EIATTR_MIN_STACK_SIZE
	.align		4
.L_264:
        /*057c*/ 	.byte	0x04, 0x12
        /*057e*/ 	.short	(.L_266 - .L_265)
	.align		4
.L_265:
        /*0580*/ 	.word	index@(_ZN7cutlass13device_kernelIN5flash11enable_sm90INS1_16FlashAttnFwdSm90INS1_25CollectiveMainloopFwdSm90ILi2EN4cute5tupleIJNS5_1CILi1EEES8_S8_EEENS6_IJNS7_ILi64EEESA_SA_EEELi512ENS_6half_tEfNS_4arch4Sm90ELb0ELb1ELb0ELb1ELb1ELb1ELb1ELb0ELb0ELb1ELb0ELb0EEENS1_21CollectiveEpilogueFwdINS6_IJSA_NS7_ILi512EEESA_EEES9_SC_SE_Li256ELb1ELb1ELb0ELb0EEENS1_36VarlenDynamicPersistentTileSchedulerILi64ELi64ELi256ELi128ELb0ELb1ELb1ELb1ELb0ELb1EEEEEEEEEvNT_6ParamsE)
        /*0584*/ 	.word	0x00000460


	//----- nvinfo : EIATTR_MIN_STACK_SIZE
	.align		4
.L_266:
        /*0588*/ 	.byte	0x04, 0x12
        /*058a*/ 	.short	(.L_268 - .L_267)
	.align		4
.L_267:
        /*058c*/ 	.word	index@(_ZN7cutlass13device_kernelIN5flash11enable_sm90INS1_16FlashAttnFwdSm90INS1_25CollectiveMainloopFwdSm90ILi2EN4cute5tupleIJNS5_1CILi1EEES8_S8_EEENS6_IJNS7_ILi64EEESA_SA_EEELi512ENS_6half_tEfNS_4arch4Sm90ELb1ELb0ELb0ELb0ELb1ELb0ELb0ELb0ELb0ELb1ELb0ELb0EEENS1_21CollectiveEpilogueFwdINS6_IJSA_NS7_ILi512EEESA_EEES9_SC_SE_Li256ELb0ELb1ELb0ELb0EEENS1_30DynamicPersistentTileSchedulerILi256ELi128ELb0ELb1ELb1EEEEEEEEEvNT_6ParamsE)
        /*0590*/ 	.word	0x00000010


	//----- nvinfo : EIATTR_MIN_STACK_SIZE
	.align		4
.L_268:
        /*0594*/ 	.byte	0x04, 0x12
        /*0596*/ 	.short	(.L_270 - .L_269)
	.align		4
.L_269:
        /*0598*/ 	.word	index@(_ZN7cutlass13device_kernelIN5flash11enable_sm90INS1_16FlashAttnFwdSm90INS1_25CollectiveMainloopFwdSm90ILi2EN4cute5tupleIJNS5_1CILi1EEES8_S8_EEENS6_IJNS7_ILi64EEESA_SA_EEELi512ENS_6half_tEfNS_4arch4Sm90ELb1ELb0ELb0ELb0ELb1ELb0ELb1ELb0ELb0ELb1ELb0ELb0EEENS1_21CollectiveEpilogueFwdINS6_IJSA_NS7_ILi512EEESA_EEES9_SC_SE_Li256ELb0ELb1ELb0ELb0EEENS1_30DynamicPersistentTileSchedulerILi256ELi128ELb0ELb1ELb1EEEEEEEEEvNT_6ParamsE)
        /*059c*/ 	.word	0x00000018


	//----- nvinfo : EIATTR_MIN_STACK_SIZE
	.align		4
.L_270:
        /*05a0*/ 	.byte	0x04, 0x12
        /*05a2*/ 	.short	(.L_272 - .L_271)
	.align		4
.L_271:
        /*05a4*/ 	.word	index@(_ZN7cutlass13device_kernelIN5flash11enable_sm90INS1_16FlashAttnFwdSm90INS1_25CollectiveMainloopFwdSm90ILi2EN4cute5tupleIJNS5_1CILi1EEES8_S8_EEENS6_IJNS7_ILi64EEESA_SA_EEELi512ENS_6half_tEfNS_4arch4Sm90ELb1ELb0ELb0ELb1ELb1ELb0ELb0ELb0ELb0ELb1ELb0ELb0EEENS1_21CollectiveEpilogueFwdINS6_IJSA_NS7_ILi512EEESA_EEES9_SC_SE_Li256ELb1ELb1ELb0ELb0EEENS1_36VarlenDynamicPersistentTileSchedulerILi64ELi64ELi256ELi128ELb0ELb1ELb1ELb1ELb1ELb1EEEEEEEEEvNT_6ParamsE)
        /*05a8*/ 	.word	0x00000030


	//----- nvinfo : EIATTR_MIN_STACK_SIZE
	.align		4
.L_272:
        /*05ac*/ 	.byte	0x04, 0x12
        /*05ae*/ 	.short	(.L_274 - .L_273)
	.align		4
.L_273:
        /*05b0*/ 	.word	index@(_ZN7cutlass13device_kernelIN5flash11enable_sm90INS1_16FlashAttnFwdSm90INS1_25CollectiveMainloopFwdSm90ILi2EN4cute5tupleIJNS5_1CILi1EEES8_S8_EEENS6_IJNS7_ILi64EEESA_SA_EEELi512ENS_6half_tEfNS_4arch4Sm90ELb1ELb0ELb0ELb1ELb1ELb1ELb0ELb0ELb0ELb1ELb0ELb0EEENS1_21CollectiveEpilogueFwdINS6_IJSA_NS7_ILi512EEESA_EEES9_SC_SE_Li256ELb1ELb1ELb0ELb0EEENS1_36VarlenDynamicPersistentTileSchedulerILi64ELi64ELi256ELi128ELb0ELb1ELb1ELb1ELb1ELb1EEEEEEEEEvNT_6ParamsE)
        /*05b4*/ 	.word	0x00000060


	//----- nvinfo : EIATTR_MIN_STACK_SIZE
	.align		4
.L_274:
        /*05b8*/ 	.byte	0x04, 0x12
        /*05ba*/ 	.short	(.L_276 - .L_275)
	.align		4
.L_275:
        /*05bc*/ 	.word	index@(_ZN7cutlass13device_kernelIN5flash11enable_sm90INS1_16FlashAttnFwdSm90INS1_25CollectiveMainloopFwdSm90ILi2EN4cute5tupleIJNS5_1CILi1EEES8_S8_EEENS6_IJNS7_ILi64EEESA_SA_EEELi512ENS_6half_tEfNS_4arch4Sm90ELb1ELb0ELb0ELb1ELb1ELb0ELb1ELb0ELb0ELb1ELb0ELb0EEENS1_21CollectiveEpilogueFwdINS6_IJSA_NS7_ILi512EEESA_EEES9_SC_SE_Li256ELb1ELb1ELb0ELb0EEENS1_36VarlenDynamicPersistentTileSchedulerILi64ELi64ELi256ELi128ELb0ELb1ELb1ELb1ELb1ELb1EEEEEEEEEvNT_6ParamsE)
        /*05c0*/ 	.word	0x00000028


	//----- nvinfo : EIATTR_MIN_STACK_SIZE
	.align		4
.L_276:
        /*05c4*/ 	.byte	0x04, 0x12
        /*05c6*/ 	.short	(.L_278 - .L_277)
	.align		4
.L_277:
        /*05c8*/ 	.word	index@(_ZN7cutlass13device_kernelIN5flash11enable_sm90INS1_16FlashAttnFwdSm90INS1_25CollectiveMainloopFwdSm90ILi2EN4cute5tupleIJNS5_1CILi1EEES8_S8_EEENS6_IJNS7_ILi64EEESA_SA_EEELi512ENS_6half_tEfNS_4arch4Sm90ELb1ELb0ELb0ELb1ELb1ELb1ELb1ELb0ELb0ELb1ELb0ELb0EEENS1_21CollectiveEpilogueFwdINS6_IJSA_NS7_ILi512EEESA_EEES9_SC_SE_Li256ELb1ELb1ELb0ELb0EEENS1_36VarlenDynamicPersistentTileSchedulerILi64ELi64ELi256ELi128ELb0ELb1ELb1ELb1ELb1ELb1EEEEEEEEEvNT_6ParamsE)
        /*05cc*/ 	.word	0x00000078


	//----- nvinfo : EIATTR_MIN_STACK_SIZE
	.align		4
.L_278:
        /*05d0*/ 	.byte	0x04, 0x12
        /*05d2*/ 	.short	(.L_280 - .L_279)
	.align		4
.L_279:
        /*05d4*/ 	.word	index@(_ZN7cutlass13device_kernelIN5flash11enable_sm90INS1_16FlashAttnFwdSm90INS1_25CollectiveMainloopFwdSm90ILi2EN4cute5tupleIJNS5_1CILi1EEES8_S8_EEENS6_IJNS7_ILi128EEENS7_ILi96EEENS7_ILi64EEEEEELi256ENS_6half_tEfNS_4arch4Sm90ELb0ELb0ELb0ELb0ELb1ELb0ELb0ELb1ELb0ELb1ELb0ELb0EEENS1_21CollectiveEpilogueFwdINS6_IJSA_NS7_ILi256EEESB_EEES9_SE_SG_Li256ELb0ELb1ELb0ELb0EEENS1_29StaticPersistentTileSchedulerILb0EEEEEEEEEvNT_6ParamsE)
        /*05d8*/ 	.word	0x00000020


	//----- nvinfo : EIATTR_MIN_STACK_SIZE
	.align		4
.L_280:
        /*05dc*/ 	.byte	0x04, 0x12
        /*05de*/ 	.short	(.L_282 - .L_281)
	.align		4
.L_281:
        /*05e0*/ 	.word	index@(_ZN7cutlass13device_kernelIN5flash11enable_sm90INS1_16FlashAttnFwdSm90INS1_25CollectiveMainloopFwdSm90ILi2EN4cute5tupleIJNS5_1CILi1EEES8_S8_EEENS6_IJNS7_ILi128EEENS7_ILi96EEENS7_ILi64EEEEEELi256ENS_6half_tEfNS_4arch4Sm90ELb0ELb0ELb0ELb0ELb1ELb0ELb1ELb1ELb0ELb1ELb0ELb0EEENS1_21CollectiveEpilogueFwdINS6_IJSA_NS7_ILi256EEESB_EEES9_SE_SG_Li256ELb0ELb1ELb0ELb0EEENS1_29StaticPersistentTileSchedulerILb0EEEEEEEEEvNT_6ParamsE)
        /*05e4*/ 	.word	0x00000020


	//----- nvinfo : EIATTR_MIN_STACK_SIZE
	.align		4
.L_282:
        /*05e8*/ 	.byte	0x04, 0x12
        /*05ea*/ 	.short	(.L_284 - .L_283)
	.align		4
.L_283:
        /*05ec*/ 	.word	index@(_ZN7cutlass13device_kernelIN5flash11enable_sm90INS1_16FlashAttnFwdSm90INS1_25CollectiveMainloopFwdSm90ILi2EN4cute5tupleIJNS5_1CILi1EEES8_S8_EEENS6_IJNS7_ILi128EEENS7_ILi96EEENS7_ILi64EEEEEELi256ENS_6half_tEfNS_4arch4Sm90ELb0ELb0ELb0ELb1ELb1ELb0ELb0ELb1ELb0ELb1ELb0ELb0EEENS1_21CollectiveEpilogueFwdINS6_IJSA_NS7_ILi256EEESB_EEES9_SE_SG_Li256ELb1ELb1ELb0ELb0EEENS1_36VarlenDynamicPersistentTileSchedulerILi128ELi96ELi256ELi128ELb0ELb1ELb1ELb0ELb1ELb1EEEEEEEEEvNT_6ParamsE)
        /*05f0*/ 	.word	0x00000030


	//----- nvinfo : EIATTR_MIN_STACK_SIZE
	.align		4
.L_284:
        /*05f4*/ 	.byte	0x04, 0x12
        /*05f6*/ 	.short	(.L_286 - .L_285)
	.align		4
.L_285:
        /*05f8*/ 	.word	index@(_ZN7cutlass13device_kernelIN5flash11enable_sm90INS1_16FlashAttnFwdSm90INS1_25CollectiveMainloopFwdSm90ILi2EN4cute5tupleIJNS5_1CILi1EEES8_S8_EEENS6_IJNS7_ILi128EEENS7_ILi96EEENS7_ILi64EEEEEELi256ENS_6half_tEfNS_4arch4Sm90ELb0ELb0ELb0ELb1ELb1ELb1ELb0ELb1ELb0ELb1ELb0ELb0EEENS1_21CollectiveEpilogueFwdINS6_IJSA_NS7_ILi256EEESB_EEES9_SE_SG_Li256ELb1ELb1ELb0ELb0EEENS1_36VarlenDynamicPersistentTileSchedulerILi128ELi96ELi256ELi128ELb0ELb1ELb1ELb0ELb1ELb1EEEEEEEEEvNT_6ParamsE)
        /*05fc*/ 	.word	0x00000058


	//----- nvinfo : EIATTR_MIN_STACK_SIZE
	.align		4
.L_286:
        /*0600*/ 	.byte	0x04, 0x12
        /*0602*/ 	.short	(.L_288 - .L_287)
	.align		4
.L_287:
        /*0604*/ 	.word	index@(_ZN7cutlass13device_kernelIN5flash11enable_sm90INS1_16FlashAttnFwdSm90INS1_25CollectiveMainloopFwdSm90ILi2EN4cute5tupleIJNS5_1CILi1EEES8_S8_EEENS6_IJNS7_ILi128EEENS7_ILi96EEENS7_ILi64EEEEEELi256ENS_6half_tEfNS_4arch4Sm90ELb0ELb0ELb0ELb1ELb1ELb0ELb1ELb1ELb0ELb1ELb0ELb0EEENS1_21CollectiveEpilogueFwdINS6_IJSA_NS7_ILi256EEESB_EEES9_SE_SG_Li256ELb1ELb1ELb0ELb0EEENS1_36VarlenDynamicPersistentTileSchedulerILi128ELi96ELi256ELi128ELb0ELb1ELb1ELb0ELb1ELb1EEEEEEEEEvNT_6ParamsE)
        /*0608*/ 	.word	0x00000028


	//----- nvinfo : EIATTR_MIN_STACK_SIZE
	.align		4
.L_288:
        /*060c*/ 	.byte	0x04, 0x12
        /*060e*/ 	.short	(.L_290 - .L_289)
	.align		4
.L_289:
        /*0610*/ 	.word	index@(_ZN7cutlass13device_kernelIN5flash11enable_sm90INS1_16FlashAttnFwdSm90INS1_25CollectiveMainloopFwdSm90ILi2EN4cute5tupleIJNS5_1CILi1EEES8_S8_EEENS6_IJNS7_ILi128EEENS7_ILi96EEENS7_ILi64EEEEEELi256ENS_6half_tEfNS_4arch4Sm90ELb0ELb0ELb0ELb1ELb1ELb1ELb1ELb1ELb0ELb1ELb0ELb0EEENS1_21CollectiveEpilogueFwdINS6_IJSA_NS7_ILi256EEESB_EEES9_SE_SG_Li256ELb1ELb1ELb0ELb0EEENS1_36VarlenDynamicPersistentTileSchedulerILi128ELi96ELi256ELi128ELb0ELb1ELb1ELb0ELb1ELb1EEEEEEEEEvNT_6ParamsE)
        /*0614*/ 	.word	0x00000090


	//----- nvinfo : EIATTR_MIN_STACK_SIZE
	.align		4
.L_290:
        /*0618*/ 	.byte	0x04, 0x12
        /*061a*/ 	.short	(.L_292 - .L_291)
	.align		4
.L_291:
        /*061c*/ 	.word	index@(_ZN7cutlass13device_kernelIN5flash11enable_sm90INS1_16FlashAttnFwdSm90INS1_25CollectiveMainloopFwdSm90ILi2EN4cute5tupleIJNS5_1CILi1EEES8_S8_EEENS6_IJNS7_ILi128EEENS7_ILi96EEENS7_ILi64EEEEEELi256ENS_6half_tEfNS_4arch4Sm90ELb0ELb1ELb0ELb0ELb1ELb0ELb0ELb1ELb0ELb1ELb0ELb0EEENS1_21CollectiveEpilogueFwdINS6_IJSA_NS7_ILi256EEESB_EEES9_SE_SG_Li256ELb0ELb1ELb0ELb0EEENS1_30DynamicPersistentTileSchedulerILi256ELi128ELb0ELb1ELb1EEEEEEEEEvNT_6ParamsE)
        /*0620*/ 	.word	0x00000008


	//----- nvinfo : EIATTR_MIN_STACK_SIZE
	.align		4
.L_292:
        /*0624*/ 	.byte	0x04, 0x12
        /*0626*/ 	.short	(.L_294 - .L_293)
	.align		4
.L_293:
        /*0628*/ 	.word	index@(_ZN7cutlass13device_kernelIN5flash11enable_sm90INS1_16FlashAttnFwdSm90INS1_25CollectiveMainloopFwdSm90ILi2EN4cute5tupleIJNS5_1CILi1EEES8_S8_EEENS6_IJNS7_ILi128EEENS7_ILi96EEENS7_ILi64EEEEEELi256ENS_6half_tEfNS_4arch4Sm90ELb0ELb1ELb0ELb0ELb1ELb0ELb1ELb1ELb0ELb1ELb0ELb0EEENS1_21CollectiveEpilogueFwdINS6_IJSA_NS7_ILi256EEESB_EEES9_SE_SG_Li256ELb0ELb1ELb0ELb0EEENS1_30DynamicPersistentTileSchedulerILi256ELi128ELb0ELb1ELb1EEEEEEEEEvNT_6ParamsE)
        /*062c*/ 	.word	0x00000460


	//----- nvinfo : EIATTR_MIN_STACK_SIZE
	.align		4
.L_294:
        /*0630*/ 	.byte	0x04, 0x12
        /*0632*/ 	.short	(.L_296 - .L_295)
	.align		4
.L_295:
        /*0634*/ 	.word	index@(_ZN7cutlass13device_kernelIN5flash11enable_sm90INS1_16FlashAttnFwdSm90INS1_25CollectiveMainloopFwdSm90ILi2EN4cute5tupleIJNS5_1CILi1EEES8_S8_EEENS6_IJNS7_ILi128EEENS7_ILi96EEENS7_ILi64EEEEEELi256ENS_6half_tEfNS_4arch4Sm90ELb0ELb1ELb0ELb1ELb1ELb0ELb0ELb1ELb0ELb1ELb0ELb0EEENS1_21CollectiveEpilogueFwdINS6_IJSA_NS7_ILi256EEESB_EEES9_SE_SG_Li256ELb1ELb1ELb0ELb0EEENS1_36VarlenDynamicPersistentTileSchedulerILi128ELi96ELi256ELi128ELb0ELb1ELb1ELb1ELb0ELb1EEEEEEEEEvNT_6ParamsE)
        /*0638*/ 	.word	0x00000018


	//----- nvinfo : EIATTR_MIN_STACK_SIZE
	.align		4
.L_296:
        /*063c*/ 	.byte	0x04, 0x12
        /*063e*/ 	.short	(.L_298 - .L_297)
	.align		4
.L_297:
        /*0640*/ 	.word	index@(_ZN7cutlass13device_kernelIN5flash11enable_sm90INS1_16FlashAttnFwdSm90INS1_25CollectiveMainloopFwdSm90ILi2EN4cute5tupleIJNS5_1CILi1EEES8_S8_EEENS6_IJNS7_ILi128EEENS7_ILi96EEENS7_ILi64EEEEEELi256ENS_6half_tEfNS_4arch4Sm90ELb0ELb1ELb0ELb1ELb1ELb1ELb0ELb1ELb0ELb1ELb0ELb0EEENS1_21CollectiveEpilogueFwdINS6_IJSA_NS7_ILi256EEESB_EEES9_SE_SG_Li256ELb1ELb1ELb0ELb0EEENS1_36VarlenDynamicPersistentTileSchedulerILi128ELi96ELi256ELi128ELb0ELb1ELb1ELb1ELb0ELb1EEEEEEEEEvNT_6ParamsE)
        /*0644*/ 	.word	0x00000440


	//----- nvinfo : EIATTR_MIN_STACK_SIZE
	.align		4
.L_298:
        /*0648*/ 	.byte	0x04, 0x12
        /*064a*/ 	.short	(.L_300 - .L_299)
	.align		4
.L_299:
        /*064c*/ 	.word	index@(_ZN7cutlass13device_kernelIN5flash11enable_sm90INS1_16FlashAttnFwdSm90INS1_25CollectiveMainloopFwdSm90ILi2EN4cute5tupleIJNS5_1CILi1EEES8_S8_EEENS6_IJNS7_ILi128EEENS7_ILi96EEENS7_ILi64EEEEEELi256ENS_6half_tEfNS_4arch4Sm90ELb0ELb1ELb0ELb1ELb1ELb0ELb1ELb1ELb0ELb1ELb0ELb0EEENS1_21CollectiveEpilogueFwdINS6_IJSA_NS7_ILi256EEESB_EEES9_SE_SG_Li256ELb1ELb1ELb0ELb0EEENS1_36VarlenDynamicPersistentTileSchedulerILi128ELi96ELi256ELi128ELb0ELb1ELb1ELb1ELb0ELb1EEEEEEEEEvNT_6ParamsE)
        /*0650*/ 	.word	0x00000480


	//----- nvinfo : EIATTR_MIN_STACK_SIZE
	.align		4
.L_300:
        /*0654*/ 	.byte	0x04, 0x12
        /*0656*/ 	.short	(.L_302 - .L_301)
	.align		4
.L_301:
        /*0658*/ 	.word	index@(_ZN7cutlass13device_kernelIN5flash11enable_sm90INS1_16FlashAttnFwdSm90INS1_25CollectiveMainloopFwdSm90ILi2EN4cute5tupleIJNS5_1CILi1EEES8_S8_EEENS6_IJNS7_ILi128EEENS7_ILi96EEENS7_ILi64EEEEEELi256ENS_6half_tEfNS_4arch4Sm90ELb0ELb1ELb0ELb1ELb1ELb1ELb1ELb1ELb0ELb1ELb0ELb0EEENS1_21CollectiveEpilogueFwdINS6_IJSA_NS7_ILi256EEESB_EEES9_SE_SG_Li256ELb1ELb1ELb0ELb0EEENS1_36VarlenDynamicPersistentTileSchedulerILi128ELi96ELi256ELi128ELb0ELb1ELb1ELb1ELb0ELb1EEEEEEEEEvNT_6ParamsE)
        /*065c*/ 	.word	0x000004a0


	//----- nvinfo : EIATTR_MIN_STACK_SIZE
	.align		4
.L_302:
        /*0660*/ 	.byte	0x04, 0x12
        /*0662*/ 	.short	(.L_304 - .L_303)
	.align		4
.L_303:
        /*0664*/ 	.word	index@(_ZN7cutlass13device_kernelIN5flash11enable_sm90INS1_16FlashAttnFwdSm90INS1_25CollectiveMainloopFwdSm90ILi2EN4cute5tupleIJNS5_1CILi1EEES8_S8_EEENS6_IJNS7_ILi128EEENS7_ILi96EEENS7_ILi64EEEEEELi256ENS_6half_tEfNS_4arch4Sm90ELb1ELb0ELb0ELb0ELb1ELb0ELb0ELb1ELb0ELb1ELb0ELb0EEENS1_21CollectiveEpilogueFwdINS6_IJSA_NS7_ILi256EEESB_EEES9_SE_SG_Li256ELb0ELb1ELb0ELb0EEENS1_30DynamicPersistentTileSchedulerILi256ELi128ELb0ELb1ELb1EEEEEEEEEvNT_6ParamsE)
        /*0668*/ 	.word	0x00000008


	//----- nvinfo : EIATTR_MIN_STACK_SIZE
	.align		4
.L_304:
        /*066c*/ 	.byte	0x04, 0x12
        /*066e*/ 	.short	(.L_306 - .L_305)
	.align		4
.L_305:
        /*0670*/ 	.word	index@(_ZN7cutlass13device_kernelIN5flash11enable_sm90INS1_16FlashAttnFwdSm90INS1_25CollectiveMainloopFwdSm90ILi2EN4cute5tupleIJNS5_1CILi1EEES8_S8_EEENS6_IJNS7_ILi128EEENS7_ILi96EEENS7_ILi64EEEEEELi256ENS_6half_tEfNS_4arch4Sm90ELb1ELb0ELb0ELb0ELb1ELb0ELb1ELb1ELb0ELb1ELb0ELb0EEENS1_21CollectiveEpilogueFwdINS6_IJSA_NS7_ILi256EEESB_EEES9_SE_SG_Li256ELb0ELb1ELb0ELb0EEENS1_30DynamicPersistentTileSchedulerILi256ELi128ELb0ELb1ELb1EEEEEEEEEvNT_6ParamsE)
        /*0674*/ 	.word	0x00000010


	//----- nvinfo : EIATTR_MIN_STACK_SIZE
	.align		4
.L_306:
        /*0678*/ 	.byte	0x04, 0x12
        /*067a*/ 	.short	(.L_308 - .L_307)
	.align		4
.L_307:
        /*067c*/ 	.word	index@(_ZN7cutlass13device_kernelIN5flash11enable_sm90INS1_16FlashAttnFwdSm90INS1_25CollectiveMainloopFwdSm90ILi2EN4cute5tupleIJNS5_1CILi1EEES8_S8_EEENS6_IJNS7_ILi128EEENS7_ILi96EEENS7_ILi64EEEEEELi256ENS_6half_tEfNS_4arch4Sm90ELb1ELb0ELb0ELb1ELb1ELb0ELb0ELb1ELb0ELb1ELb0ELb0EEENS1_21CollectiveEpilogueFwdINS6_IJSA_NS7_ILi256EEESB_EEES9_SE_SG_Li256ELb1ELb1ELb0ELb0EEENS1_36VarlenDynamicPersistentTileSchedulerILi128ELi96ELi256ELi128ELb0ELb1ELb1ELb1ELb1ELb1EEEEEEEEEvNT_6ParamsE)
        /*0680*/ 	.word	0x00000028


	//----- nvinfo : EIATTR_MIN_STACK_SIZE
	.align		4
.L_308:
        /*0684*/ 	.byte	0x04, 0x12
        /*0686*/ 	.short	(.L_310 - .L_309)
	.align		4
.L_309:
        /*0688*/ 	.word	index@(_ZN7cutlass13device_kernelIN5flash11enable_sm90INS1_16FlashAttnFwdSm90INS1_25CollectiveMainloopFwdSm90ILi2EN4cute5tupleIJNS5_1CILi1EEES8_S8_EEENS6_IJNS7_ILi128EEENS7_ILi96EEENS7_ILi64EEEEEELi256ENS_6half_tEfNS_4arch4Sm90ELb1ELb0ELb0ELb1ELb1ELb1ELb0ELb1ELb0ELb1ELb0ELb0EEENS1_21CollectiveEpilogueFwdINS6_IJSA_NS7_ILi256EEESB_EEES9_SE_SG_Li256ELb1ELb1ELb0ELb0EEENS1_36VarlenDynamicPersistentTileSchedulerILi128ELi96ELi256ELi128ELb0ELb1ELb1ELb1ELb1ELb1EEEEEEEEEvNT_6ParamsE)
        /*068c*/ 	.word	0x00000058


	//----- nvinfo : EIATTR_MIN_STACK_SIZE
	.align		4
.L_310:
        /*0690*/ 	.byte	0x04, 0x12
        /*0692*/ 	.short	(.L_312 - .L_311)
	.align		4
.L_311:
        /*0694*/ 	.word	index@(_ZN7cutlass13device_kernelIN5flash11enable_sm90INS1_16FlashAttnFwdSm90INS1_25CollectiveMainloopFwdSm90ILi2EN4cute5tupleIJNS5_1CILi1EEES8_S8_EEENS6_IJNS7_ILi128EEENS7_ILi96EEENS7_ILi64EEEEEELi256ENS_6half_tEfNS_4arch4Sm90ELb1ELb0ELb0ELb1ELb1ELb0ELb1ELb1ELb0ELb1ELb0ELb0EEENS1_21CollectiveEpilogueFwdINS6_IJSA_NS7_ILi256EEESB_EEES9_SE_SG_Li256ELb1ELb1ELb0ELb0EEENS1_36VarlenDynamicPersistentTileSchedulerILi128ELi96ELi256ELi128ELb0ELb1ELb1ELb1ELb1ELb1EEEEEEEEEvNT_6ParamsE)
        /*0698*/ 	.word	0x00000028


	//----- nvinfo : EIATTR_MIN_STACK_SIZE
	.align		4
.L_312:
        /*069c*/ 	.byte	0x04, 0x12
        /*069e*/ 	.short	(.L_314 - .L_313)
	.align		4
.L_313:
        /*06a0*/ 	.word	index@(_ZN7cutlass13device_kernelIN5flash11enable_sm90INS1_16FlashAttnFwdSm90INS1_25CollectiveMainloopFwdSm90ILi2EN4cute5tupleIJNS5_1CILi1EEES8_S8_EEENS6_IJNS7_ILi128EEENS7_ILi96EEENS7_ILi64EEEEEELi256ENS_6half_tEfNS_4arch4Sm90ELb1ELb0ELb0ELb1ELb1ELb1ELb1ELb1ELb0ELb1ELb0ELb0EEENS1_21CollectiveEpilogueFwdINS6_IJSA_NS7_ILi256EEESB_EEES9_SE_SG_Li256ELb1ELb1ELb0ELb0EEENS1_36VarlenDynamicPersistentTileSchedulerILi128ELi96ELi256ELi128ELb0ELb1ELb1ELb1ELb1ELb1EEEEEEEEEvNT_6ParamsE)
        /*06a4*/ 	.word	0x000000c0
.L_314:


//--------------------- .nv.compat                --------------------------
	.section	.nv.compat,"",@"SHT_CUDA_COMPAT_INFO"
	.align	4
        /*0000*/ 	.byte	0x02, 0x09, 0x01, 0x00, 0x02, 0x02, 0x04, 0x00, 0x02, 0x05, 0x05, 0x00, 0x03, 0x07, 0x01, 0x01
        /*0010*/ 	.byte	0x02, 0x03, 0x01, 0x00, 0x02, 0x06, 0x01, 0x00, 0x04, 0x0b, 0x08, 0x00, 0x00, 0x00, 0x00, 0x00
        /*0020*/ 	.byte	0x00, 0x00, 0x00, 0x00


//--------------------- .nv.info._ZN7cutlass13device_kernelIN5flash11enable_sm90INS1_16FlashAttnFwdSm90INS1_25CollectiveMainloopFwdSm90ILi2EN4cute5tupleIJNS5_1CILi1EEES8_S8_EEENS6_IJNS7_ILi128EEENS7_ILi96EEENS7_ILi192EEEEEELi128ENS_6half_tEfNS_4arch4Sm90ELb0ELb0ELb0ELb0ELb1ELb0ELb0ELb1ELb1ELb1ELb0ELb0EEENS1_21CollectiveEpilogueFwdINS6_IJSA_SA_SB_EEES9_SE_SG_Li256ELb0ELb1ELb0ELb0EEENS1_29StaticPersistentTileSchedulerILb0EEEEEEEEEvNT_6ParamsE --------------------------
	.section	.nv.info._ZN7cutlass13device_kernelIN5flash11enable_sm90INS1_16FlashAttnFwdSm90INS1_25CollectiveMainloopFwdSm90ILi2EN4cute5tupleIJNS5_1CILi1EEES8_S8_EEENS6_IJNS7_ILi128EEENS7_ILi96EEENS7_ILi192EEEEEELi128ENS_6half_tEfNS_4arch4Sm90ELb0ELb0ELb0ELb0ELb1ELb0ELb0ELb1ELb1ELb1ELb0ELb0EEENS1_21CollectiveEpilogueFwdINS6_IJSA_SA_SB_EEES9_SE_SG_Li256ELb0ELb1ELb0ELb0EEENS1_29StaticPersistentTileSchedulerILb0EEEEEEEEEvNT_6ParamsE,"",@"SHT_CUDA_INFO"
	.sectionflags	@""
	.align	4


	//----- nvinfo : EIATTR_CUDA_API_VERSION
	.align		4
        /*0000*/ 	.byte	0x04, 0x37
        /*0002*/ 	.short	(.L_316 - .L_315)
.L_315:
        /*0004*/ 	.word	0x00000082


	//----- nvinfo : EIATTR_KPARAM_INFO
	.align		4
.L_316:
        /*0008*/ 	.byte	0x04, 0x17
        /*000a*/ 	.short	(.L_318 - .L_317)
.L_317:
        /*000c*/ 	.word	0x00000000
        /*0010*/ 	.short	0x0000
        /*0012*/ 	.short	0x0070
        /*0014*/ 	.byte	0x00, 0xf0, 0x01, 0x28


	//----- nvinfo : EIATTR_SPARSE_MMA_MASK
	.align		4
.L_318:
        /*0018*/ 	.byte	0x03, 0x50
        /*001a*/ 	.short	0x0000


	//----- nvinfo : EIATTR_MAXREG_COUNT
	.align		4
        /*001c*/ 	.byte	0x03, 0x1b
        /*001e*/ 	.short	0x00a8


	//----- nvinfo : EIATTR_NUM_BARRIERS
	.align		4
        /*0020*/ 	.byte	0x02, 0x4c
        /*0022*/ 	.byte	0x09
	.zero		1


	//----- nvinfo : EIATTR_EXTERNS
	.align		4
        /*0024*/ 	.byte	0x04, 0x0f
        /*0026*/ 	.short	(.L_320 - .L_319)


	//   ....[0]....
	.align		4
.L_319:
        /*0028*/ 	.word	index@(__assertfail)


	//----- nvinfo : EIATTR_ANNOTATIONS
	.align		4
.L_320:
        /*002c*/ 	.byte	0x04, 0x55
        /*002e*/ 	.short	(.L_322 - .L_321)


	//   ....[0]....
.L_321:
        /*0030*/ 	.word	0x00000001
        /*0034*/ 	.byte	0xa0, 0x08, 0x00, 0x00, 0x01, 0x00, 0x00, 0x00, 0x50, 0x09, 0x00, 0x00, 0x01, 0x00, 0x00, 0x00
        /*0044*/ 	.byte	0x80, 0x6f, 0x00, 0x00, 0x01, 0x00, 0x00, 0x00, 0xb0, 0x70, 0x00, 0x00, 0x01, 0x00, 0x00, 0x00
        /*0054*/ 	.byte	0xf0, 0x8c, 0x00, 0x00, 0x01, 0x00, 0x00, 0x00, 0x90, 0xa2, 0x00, 0x00, 0x01, 0x00, 0x00, 0x00
        /*0064*/ 	.byte	0x40, 0xa3, 0x00, 0x00, 0x01, 0x00, 0x00, 0x00, 0xc0, 0xa4, 0x00, 0x00


	//----- nvinfo : EIATTR_MERCURY_ISA_VERSION
	.align		4
.L_322:
        /*0070*/ 	.byte	0x03, 0x5f
        /*0072*/ 	.short	0x0101


	//----- nvinfo : EIATTR_INT_WARP_WIDE_INSTR_OFFSETS
	.align		4
        /*0074*/ 	.byte	0x04, 0x31
        /*0076*/ 	.short	(.L_324 - .L_323)


	//   ....[0]....
.L_323:
        /*0078*/ 	.word	0x000000c0


	//   ....[1]....
        /*007c*/ 	.word	0x000000d0


	//   ....[2]....
        /*0080*/ 	.word	0x00000170


	//----- nvinfo : EIATTR_COOP_GROUP_MASK_REGIDS
	.align		4
.L_324:
        /*0084*/ 	.byte	0x04, 0x29
        /*0086*/ 	.short	(.L_326 - .L_325)


	//   ....[0]....
.L_325:
        /*0088*/ 	.word	0xffffffff


	//   ....[1]....
        /*008c*/ 	.word	0xffffffff


	//   ....[2]....
        /*0090*/ 	.word	0xffffffff


	//   ....[3]....
        /*0094*/ 	.word	0xffffffff


	//   ....[4]....
        /*0098*/ 	.word	0xffffffff


	//   ....[5]....
        /*009c*/ 	.word	0xffffffff


	//   ....[6]....
        /*00a0*/ 	.word	0xffffffff


	//   ....[7]....
        /*00a4*/ 	.word	0xffffffff


	//   ....[8]....
        /*00a8*/ 	.word	0xffffffff


	//   ....[9]....
        /*00ac*/ 	.word	0xffffffff


	//   ....[10]....
        /*00b0*/ 	.word	0xffffffff


	//   ....[11]....
        /*00b4*/ 	.word	0xffffffff


	//   ....[12]....
        /*00b8*/ 	.word	0xffffffff


	//   ....[13]....
        /*00bc*/ 	.word	0xffffffff


	//   ....[14]....
        /*00c0*/ 	.word	0xffffffff


	//   ....[15]....
        /*00c4*/ 	.word	0xffffffff


	//   ....[16]....
        /*00c8*/ 	.word	0xffffffff


	//   ....[17]....
        /*00cc*/ 	.word	0xffffffff


	//   ....[18]....
        /*00d0*/ 	.word	0xffffffff


	//   ....[19]....
        /*00d4*/ 	.word	0xffffffff


	//   ....[20]....
        /*00d8*/ 	.word	0xffffffff


	//   ....[21]....
        /*00dc*/ 	.word	0xffffffff


	//   ....[22]....
        /*00e0*/ 	.word	0xffffffff


	//   ....[23]....
        /*00e4*/ 	.word	0xffffffff


	//   ....[24]....
        /*00e8*/ 	.word	0xffffffff


	//   ....[25]....
        /*00ec*/ 	.word	0xffffffff


	//   ....[26]....
        /*00f0*/ 	.word	0xffffffff


	//   ....[27]....
        /*00f4*/ 	.word	0xffffffff


	//   ....[28]....
        /*00f8*/ 	.word	0xffffffff


	//   ....[29]....
        /*00fc*/ 	.word	0xffffffff


	//   ....[30]....
        /*0100*/ 	.word	0xffffffff


	//   ....[31]....
        /*0104*/ 	.word	0xffffffff


	//   ....[32]....
        /*0108*/ 	.word	0xffffffff


	//   ....[33]....
        /*010c*/ 	.word	0xffffffff


	//   ....[34]....
        /*0110*/ 	.word	0xffffffff


	//   ....[35]....
        /*0114*/ 	.word	0xffffffff


	//   ....[36]....
        /*0118*/ 	.word	0xffffffff


	//   ....[37]....
        /*011c*/ 	.word	0xffffffff


	//   ....[38]....
        /*0120*/ 	.word	0xffffffff


	//   ....[39]....
        /*0124*/ 	.word	0xffffffff


	//   ....[40]....
        /*0128*/ 	.word	0xffffffff


	//   ....[41]....
        /*012c*/ 	.word	0xffffffff


	//   ....[42]....
        /*0130*/ 	.word	0xffffffff


	//   ....[43]....
        /*0134*/ 	.word	0xffffffff


	//   ....[44]....
        /*0138*/ 	.word	0xffffffff


	//   ....[45]....
        /*013c*/ 	.word	0xffffffff


	//   ....[46]....
        /*0140*/ 	.word	0xffffffff


	//   ....[47]....
        /*0144*/ 	.word	0xffffffff


	//   ....[48]....
        /*0148*/ 	.word	0xffffffff


	//   ....[49]....
        /*014c*/ 	.word	0xffffffff


	//   ....[50]....
        /*0150*/ 	.word	0xffffffff


	//   ....[51]....
        /*0154*/ 	.word	0xffffffff


	//   ....[52]....
        /*0158*/ 	.word	0xffffffff


	//   ....[53]....
        /*015c*/ 	.word	0xffffffff


	//   ....[54]....
        /*0160*/ 	.word	0xffffffff


	//   ....[55]....
        /*0164*/ 	.word	0xffffffff


	//   ....[56]....
        /*0168*/ 	.word	0xffffffff


	//   ....[57]....
        /*016c*/ 	.word	0xffffffff


	//   ....[58]....
        /*0170*/ 	.word	0xffffffff


	//   ....[59]....
        /*0174*/ 	.word	0xffffffff


	//   ....[60]....
        /*0178*/ 	.word	0xffffffff


	//   ....[61]....
        /*017c*/ 	.word	0xffffffff


	//   ....[62]....
        /*0180*/ 	.word	0xffffffff


	//   ....[63]....
        /*0184*/ 	.word	0xffffffff


	//   ....[64]....
        /*0188*/ 	.word	0xffffffff


	//   ....[65]....
        /*018c*/ 	.word	0xffffffff


	//   ....[66]....
        /*0190*/ 	.word	0xffffffff


	//   ....[67]....
        /*0194*/ 	.word	0xffffffff


	//   ....[68]....
        /*0198*/ 	.word	0xffffffff


	//   ....[69]....
        /*019c*/ 	.word	0xffffffff


	//   ....[70]....
        /*01a0*/ 	.word	0xffffffff


	//   ....[71]....
        /*01a4*/ 	.word	0xffffffff


	//   ....[72]....
        /*01a8*/ 	.word	0xffffffff


	//   ....[73]....
        /*01ac*/ 	.word	0xffffffff


	//   ....[74]....
        /*01b0*/ 	.word	0xffffffff


	//   ....[75]....
        /*01b4*/ 	.word	0xffffffff


	//   ....[76]....
        /*01b8*/ 	.word	0xffffffff


	//   ....[77]....
        /*01bc*/ 	.word	0xffffffff


	//   ....[78]....
        /*01c0*/ 	.word	0xffffffff


	//   ....[79]....
        /*01c4*/ 	.word	0xffffffff


	//   ....[80]....
        /*01c8*/ 	.word	0xffffffff


	//   ....[81]....
        /*01cc*/ 	.word	0xffffffff


	//   ....[82]....
        /*01d0*/ 	.word	0xffffffff


	//   ....[83]....
        /*01d4*/ 	.word	0xffffffff


	//   ....[84]....
        /*01d8*/ 	.word	0xffffffff


	//   ....[85]....
        /*01dc*/ 	.word	0xffffffff


	//   ....[86]....
        /*01e0*/ 	.word	0xffffffff


	//   ....[87]....
        /*01e4*/ 	.word	0xffffffff


	//   ....[88]....
        /*01e8*/ 	.word	0xffffffff


	//   ....[89]....
        /*01ec*/ 	.word	0xffffffff


	//   ....[90]....
        /*01f0*/ 	.word	0xffffffff


	//   ....[91]....
        /*01f4*/ 	.word	0xffffffff


	//   ....[92]....
        /*01f8*/ 	.word	0xffffffff


	//   ....[93]....
        /*01fc*/ 	.word	0xffffffff


	//   ....[94]....
        /*0200*/ 	.word	0xffffffff


	//   ....[95]....
        /*0204*/ 	.word	0xffffffff


	//   ....[96]....
        /*0208*/ 	.word	0x0500000f


	//   ....[97]....
        /*020c*/ 	.word	0x0500000f


	//   ....[98]....
        /*0210*/ 	.word	0x0500000f


	//   ....[99]....
        /*0214*/ 	.word	0x0500000f


	//   ....[100]....
        /*0218*/ 	.word	0x0500000f


	//   ....[101]....
        /*021c*/ 	.word	0x0500000f


	//   ....[102]....
        /*0220*/ 	.word	0x0500000f


	//   ....[103]....
        /*0224*/ 	.word	0x0500000f


	//   ....[104]....
        /*0228*/ 	.word	0x0500000f


	//   ....[105]....
        /*022c*/ 	.word	0x0500000f


	//   ....[106]....
        /*0230*/ 	.word	0x0500000f


	//   ....[107]....
        /*0234*/ 	.word	0x0500000f


	//   ....[108]....
        /*0238*/ 	.word	0x0500000f


	//   ....[109]....
        /*023c*/ 	.word	0x0500000f


	//   ....[110]....
        /*0240*/ 	.word	0x0500000f


	//   ....[111]....
        /*0244*/ 	.word	0x0500000f


	//   ....[112]....
        /*0248*/ 	.word	0x0500000f


	//   ....[113]....
        /*024c*/ 	.word	0x0500000f


	//   ....[114]....
        /*0250*/ 	.word	0x0500000f


	//   ....[115]....
        /*0254*/ 	.word	0x0500000f


	//   ....[116]....
        /*0258*/ 	.word	0x0500000f


	//   ....[117]....
        /*025c*/ 	.word	0x0500000f


	//   ....[118]....
        /*0260*/ 	.word	0x0500000f


	//   ....[119]....
        /*0264*/ 	.word	0x0500000f


	//   ....[120]....
        /*0268*/ 	.word	0x0500000f


	//   ....[121]....
        /*026c*/ 	.word	0x0500000f


	//   ....[122]....
        /*0270*/ 	.word	0x0500000f


	//   ....[123]....
        /*0274*/ 	.word	0x0500000f


	//   ....[124]....
        /*0278*/ 	.word	0x0500000f


	//   ....[125]....
        /*027c*/ 	.word	0x0500000f


	//   ....[126]....
        /*0280*/ 	.word	0x0500000f


	//   ....[127]....
        /*0284*/ 	.word	0x0500000f


	//   ....[128]....
        /*0288*/ 	.word	0x0500000f


	//   ....[129]....
        /*028c*/ 	.word	0x0500000f


	//   ....[130]....
        /*0290*/ 	.word	0x0500000f


	//   ....[131]....
        /*0294*/ 	.word	0x0500000f


	//   ....[132]....
        /*0298*/ 	.word	0x0500000f


	//   ....[133]....
        /*029c*/ 	.word	0x0500000f


	//   ....[134]....
        /*02a0*/ 	.word	0x0500000f


	//   ....[135]....
        /*02a4*/ 	.word	0x0500000f


	//   ....[136]....
        /*02a8*/ 	.word	0x0500000f


	//   ....[137]....
        /*02ac*/ 	.word	0x0500000f


	//   ....[138]....
        /*02b0*/ 	.word	0x0500000f


	//   ....[139]....
        /*02b4*/ 	.word	0x0500000f


	//   ....[140]....
        /*02b8*/ 	.word	0x0500000f


	//   ....[141]....
        /*02bc*/ 	.word	0x0500000f


	//   ....[142]....
        /*02c0*/ 	.word	0x0500000f


	//   ....[143]....
        /*02c4*/ 	.word	0x0500000f


	//   ....[144]....
        /*02c8*/ 	.word	0x0500000f


	//   ....[145]....
        /*02cc*/ 	.word	0x0500000f


	//   ....[146]....
        /*02d0*/ 	.word	0x0500000f


	//   ....[147]....
        /*02d4*/ 	.word	0x0500000f


	//   ....[148]....
        /*02d8*/ 	.word	0x0500000f


	//   ....[149]....
        /*02dc*/ 	.word	0x0500000f


	//   ....[150]....
        /*02e0*/ 	.word	0x0500000f


	//   ....[151]....
        /*02e4*/ 	.word	0x0500000f


	//   ....[152]....
        /*02e8*/ 	.word	0x0500000f


	//   ....[153]....
        /*02ec*/ 	.word	0x0500000f


	//   ....[154]....
        /*02f0*/ 	.word	0x0500000f


	//   ....[155]....
        /*02f4*/ 	.word	0x0500000f


	//   ....[156]....
        /*02f8*/ 	.word	0x0500000f


	//   ....[157]....
        /*02fc*/ 	.word	0x0500000f


	//   ....[158]....
        /*0300*/ 	.word	0x0500000f


	//   ....[159]....
        /*0304*/ 	.word	0x0500000f


	//   ....[160]....
        /*0308*/ 	.word	0x0500000f


	//   ....[161]....
        /*030c*/ 	.word	0x0500000f


	//----- nvinfo : EIATTR_COOP_GROUP_INSTR_OFFSETS
	.align		4
.L_326:
        /*0310*/ 	.byte	0x04, 0x28
        /*0312*/ 	.short	(.L_328 - .L_327)


	//   ....[0]....
.L_327:
        /*0314*/ 	.word	0x00000070


	//   ....[1]....
        /*0318*/ 	.word	0x000000b0


	//   ....[2]....
        /*031c*/ 	.word	0x000002d0


	//   ....[3]....
        /*0320*/ 	.word	0x00000430


	//   ....[4]....
        /*0324*/ 	.word	0x00000550


	//   ....[5]....
        /*0328*/ 	.word	0x000006b0


	//   ....[6]....
        /*032c*/ 	.word	0x00000cf0


	//   ....[7]....
        /*0330*/ 	.word	0x00001ee0


	//   ....[8]....
        /*0334*/ 	.word	0x00001f80


	//   ....[9]....
        /*0338*/ 	.word	0x00002410


	//   ....[10]....
        /*033c*/ 	.word	0x00002480


	//   ....[11]....
        /*0340*/ 	.word	0x000041b0


	//   ....[12]....
        /*0344*/ 	.word	0x000041c0


	//   ....[13]....
        /*0348*/ 	.word	0x00004200


	//   ....[14]....
        /*034c*/ 	.word	0x00004210


	//   ....[15]....
        /*0350*/ 	.word	0x00005340


	//   ....[16]....
        /*0354*/ 	.word	0x00005370


	//   ....[17]....
        /*0358*/ 	.word	0x00005420


	//   ....[18]....
        /*035c*/ 	.word	0x00005440


	//   ....[19]....
        /*0360*/ 	.word	0x00006420


	//   ....[20]....
        /*0364*/ 	.word	0x00006470


	//   ....[21]....
        /*0368*/ 	.word	0x00006500


	//   ....[22]....
        /*036c*/ 	.word	0x00006570


	//   ....[23]....
        /*0370*/ 	.word	0x00006af0


	//   ....[24]....
        /*0374*/ 	.word	0x00006b30


	//   ....[25]....
        /*0378*/ 	.word	0x00006c00


	//   ....[26]....
        /*037c*/ 	.word	0x00006c20


	//   ....[27]....
        /*0380*/ 	.word	0x00006cd0


	//   ....[28]....
        /*0384*/ 	.word	0x00006cf0


	//   ....[29]....
        /*0388*/ 	.word	0x00006db0


	//   ....[30]....
        /*038c*/ 	.word	0x00006df0


	//   ....[31]....
        /*0390*/ 	.word	0x00007ee0


	//   ....[32]....
        /*0394*/ 	.word	0x00007f00


	//   ....[33]....
        /*0398*/ 	.word	0x00007f10


	//   ....[34]....
        /*039c*/ 	.word	0x00007f60


	//   ....[35]....
        /*03a0*/ 	.word	0x00007fb0


	//   ....[36]....
        /*03a4*/ 	.word	0x00008000


	//   ....[37]....
        /*03a8*/ 	.word	0x000080a0


	//   ....[38]....
        /*03ac*/ 	.word	0x000080c0


	//   ....[39]....
        /*03b0*/ 	.word	0x00008150


	//   ....[40]....
        /*03b4*/ 	.word	0x00008170


	//   ....[41]....
        /*03b8*/ 	.word	0x00008200


	//   ....[42]....
        /*03bc*/ 	.word	0x00008220


	//   ....[43]....
        /*03c0*/ 	.word	0x00008810


	//   ....[44]....
        /*03c4*/ 	.word	0x00008830


	//   ....[45]....
        /*03c8*/ 	.word	0x00008850


	//   ....[46]....
        /*03cc*/ 	.word	0x000088a0


	//   ....[47]....
        /*03d0*/ 	.word	0x00008920


	//   ....[48]....
        /*03d4*/ 	.word	0x00008950


	//   ....[49]....
        /*03d8*/ 	.word	0x000089d0


	//   ....[50]....
        /*03dc*/ 	.word	0x00008a00


	//   ....[51]....
        /*03e0*/ 	.word	0x00008a80


	//   ....[52]....
        /*03e4*/ 	.word	0x00008ab0


	//   ....[53]....
        /*03e8*/ 	.word	0x00008b30


	//   ....[54]....
        /*03ec*/ 	.word	0x00008b60


	//   ....[55]....
        /*03f0*/ 	.word	0x00008be0


	//   ....[56]....
        /*03f4*/ 	.word	0x00008c10


	//   ....[57]....
        /*03f8*/ 	.word	0x00008c90


	//   ....[58]....
        /*03fc*/ 	.word	0x00008cb0


	//   ....[59]....
        /*0400*/ 	.word	0x00009300


	//   ....[60]....
        /*0404*/ 	.word	0x00009330


	//   ....[61]....
        /*0408*/ 	.word	0x00009340


	//   ....[62]....
        /*040c*/ 	.word	0x00009360


	//   ....[63]....
        /*0410*/ 	.word	0x000093b0


	//   ....[64]....
        /*0414*/ 	.word	0x000093d0


	//   ....[65]....
        /*0418*/ 	.word	0x00009430


	//   ....[66]....
        /*041c*/ 	.word	0x00009450


	//   ....[67]....
        /*0420*/ 	.word	0x000094a0


	//   ....[68]....
        /*0424*/ 	.word	0x000094c0


	//   ....[69]....
        /*0428*/ 	.word	0x00009510


	//   ....[70]....
        /*042c*/ 	.word	0x00009530


	//   ....[71]....
        /*0430*/ 	.word	0x000097c0


	//   ....[72]....
        /*0434*/ 	.word	0x000097e0


	//   ....[73]....
        /*0438*/ 	.word	0x00009800


	//   ....[74]....
        /*043c*/ 	.word	0x00009860


	//   ....[75]....
        /*0440*/ 	.word	0x00009880


	//   ....[76]....
        /*0444*/ 	.word	0x000098e0


	//   ....[77]....
        /*0448*/ 	.word	0x00009900


	//   ....[78]....
        /*044c*/ 	.word	0x00009960


	//   ....[79]....
        /*0450*/ 	.word	0x00009980


	//   ....[80]....
        /*0454*/ 	.word	0x000099e0


	//   ....[81]....
        /*0458*/ 	.word	0x00009a00


	//   ....[82]....
        /*045c*/ 	.word	0x00009a10


	//   ....[83]....
        /*0460*/ 	.word	0x00009e80


	//   ....[84]....
        /*0464*/ 	.word	0x00009ea0


	//   ....[85]....
        /*0468*/ 	.word	0x00009ec0


	//   ....[86]....
        /*046c*/ 	.word	0x00009f00


	//   ....[87]....
        /*0470*/ 	.word	0x00009f50


	//   ....[88]....
        /*0474*/ 	.word	0x00009f80


	//   ....[89]....
        /*0478*/ 	.word	0x00009fd0


	//   ....[90]....
        /*047c*/ 	.word	0x0000a000


	//   ....[91]....
        /*0480*/ 	.word	0x0000a050


	//   ....[92]....
        /*0484*/ 	.word	0x0000a080


	//   ....[93]....
        /*0488*/ 	.word	0x0000a0d0


	//   ....[94]....
        /*048c*/ 	.word	0x0000a100


	//   ....[95]....
        /*0490*/ 	.word	0x0000a440


	//   ....[96]....
        /*0494*/ 	.word	0x0000a940


	//   ....[97]....
        /*0498*/ 	.word	0x0000aa30


	//   ....[98]....
        /*049c*/ 	.word	0x0000aad0


	//   ....[99]....
        /*04a0*/ 	.word	0x0000ab60


	//   ....[100]....
        /*04a4*/ 	.word	0x0000ac20


	//   ....[101]....
        /*04a8*/ 	.word	0x0000acb0


	//   ....[102]....
        /*04ac*/ 	.word	0x0000ad80


	//   ....[103]....
        /*04b0*/ 	.word	0x0000ae10


	//   ....[104]....
        /*04b4*/ 	.word	0x0000aee0


	//   ....[105]....
        /*04b8*/ 	.word	0x0000af60


	//   ....[106]....
        /*04bc*/ 	.word	0x0000b040


	//   ....[107]....
        /*04c0*/ 	.word	0x0000b0c0


	//   ....[108]....
        /*04c4*/ 	.word	0x0000b190


	//   ....[109]....
        /*04c8*/ 	.word	0x0000b220


	//   ....[110]....
        /*04cc*/ 	.word	0x0000b290


	//   ....[111]....
        /*04d0*/ 	.word	0x0000b310


	//   ....[112]....
        /*04d4*/ 	.word	0x0000b3d0


	//   ....[113]....
        /*04d8*/ 	.word	0x0000b440


	//   ....[114]....
        /*04dc*/ 	.word	0x0000b530


	//   ....[115]....
        /*04e0*/ 	.word	0x0000b5a0


	//   ....[116]....
        /*04e4*/ 	.word	0x0000b690


	//   ....[117]....
        /*04e8*/ 	.word	0x0000b700


	//   ....[118]....
        /*04ec*/ 	.word	0x0000b7f0


	//   ....[119]....
        /*04f0*/ 	.word	0x0000b860


	//   ....[120]....
        /*04f4*/ 	.word	0x0000b950


	//   ....[121]....
        /*04f8*/ 	.word	0x0000b9c0


	//   ....[122]....
        /*04fc*/ 	.word	0x0000bab0


	//   ....[123]....
        /*0500*/ 	.word	0x0000bb20


	//   ....[124]....
        /*0504*/ 	.word	0x0000bbf0


	//   ....[125]....
        /*0508*/ 	.word	0x0000bd30


	//   ....[126]....
        /*050c*/ 	.word	0x0000bde0


	//   ....[127]....
        /*0510*/ 	.word	0x0000be40


	//   ....[128]....
        /*0514*/ 	.word	0x0000bf00


	//   ....[129]....
        /*0518*/ 	.word	0x0000bf60


	//   ....[130]....
        /*051c*/ 	.word	0x0000c020


	//   ....[131]....
        /*0520*/ 	.word	0x0000c080


	//   ....[132]....
        /*0524*/ 	.word	0x0000c140


	//   ....[133]....
        /*0528*/ 	.word	0x0000c1a0


	//   ....[134]....
        /*052c*/ 	.word	0x0000c260


	//   ....[135]....
        /*0530*/ 	.word	0x0000c2c0


	//   ....[136]....
        /*0534*/ 	.word	0x0000c380


	//   ....[137]....
        /*0538*/ 	.word	0x0000c460


	//   ....[138]....
        /*053c*/ 	.word	0x0000c500


	//   ....[139]....
        /*0540*/ 	.word	0x0000c560


	//   ....[140]....
        /*0544*/ 	.word	0x0000c630


	//   ....[141]....
        /*0548*/ 	.word	0x0000c690


	//   ....[142]....
        /*054c*/ 	.word	0x0000c760


	//   ....[143]....
        /*0550*/ 	.word	0x0000c7c0


	//   ....[144]....
        /*0554*/ 	.word	0x0000c890


	//   ....[145]....
        /*0558*/ 	.word	0x0000c8f0


	//   ....[146]....
        /*055c*/ 	.word	0x0000c9c0


	//   ....[147]....
        /*0560*/ 	.word	0x0000ca20


	//   ....[148]....
        /*0564*/ 	.word	0x0000cae0


	//   ....[149]....
        /*0568*/ 	.word	0x0000cc00


	//   ....[150]....
        /*056c*/ 	.word	0x0000cca0


	//   ....[151]....
        /*0570*/ 	.word	0x0000cd00


	//   ....[152]....
        /*0574*/ 	.word	0x0000cdd0


	//   ....[153]....
        /*0578*/ 	.word	0x0000ce70


	//   ....[154]....
        /*057c*/ 	.word	0x0000cf30


	//   ....[155]....
        /*0580*/ 	.word	0x0000cfd0


	//   ....[156]....
        /*0584*/ 	.word	0x0000d090


	//   ....[157]....
        /*0588*/ 	.word	0x0000d130


	//   ....[158]....
        /*058c*/ 	.word	0x0000d1f0


	//   ....[159]....
        /*0590*/ 	.word	0x0000d290


	//   ....[160]....
        /*0594*/ 	.word	0x0000d350


	//   ....[161]....
        /*0598*/ 	.word	0x0000d4a0


	//----- nvinfo : EIATTR_REG_RECONFIG
	.align		4
.L_328:
        /*059c*/ 	.byte	0x01, 0x54
	.zero		2


	//----- nvinfo : EIATTR_SYSCALL_OFFSETS
	.align		4
        /*05a0*/ 	.byte	0x04, 0x46
        /*05a2*/ 	.short	(.L_330 - .L_329)


	//   ....[0]....
.L_329:
        /*05a4*/ 	.word	0x00001090


	//   ....[1]....
        /*05a8*/ 	.word	0x00007690


	//   ....[2]....
        /*05ac*/ 	.word	0x000077d0


	//   ....[3]....
        /*05b0*/ 	.word	0x000078c0


	//   ....[4]....
        /*05b4*/ 	.word	0x00008520


	//----- nvinfo : EIATTR_MBARRIER_INSTR_OFFSETS
	.align		4
.L_330:
        /*05b8*/ 	.byte	0x04, 0x39
        /*05ba*/ 	.short	(.L_332 - .L_331)


	//   ....[0]....
.L_331:
        /*05bc*/ 	.word	0x00000180
        /*05c0*/ 	.word	0x000000ff
        /*05c4*/ 	.word	0x0002a800
        /*05c8*/ 	.short	0x0100
        /*05ca*/ 	.byte	0x08
	.zero		1


	//   ....[1]....
        /*05cc*/ 	.word	0x00000190
        /*05d0*/ 	.word	0x000000ff
        /*05d4*/ 	.word	0x0002a820
        /*05d8*/ 	.short	0x0100
        /*05da*/ 	.byte	0x08
	.zero		1


	//   ....[2]....
        /*05dc*/ 	.word	0x00000280
        /*05e0*/ 	.word	0x000000ff
        /*05e4*/ 	.word	0x0002a830
        /*05e8*/ 	.short	0x0100
        /*05ea*/ 	.byte	0x08
	.zero		1


	//   ....[3]....
        /*05ec*/ 	.word	0x00000290
        /*05f0*/ 	.word	0x000000ff
        /*05f4*/ 	.word	0x0002a840
        /*05f8*/ 	.short	0x0100
        /*05fa*/ 	.byte	0x08
	.zero		1


	//   ....[4]....
        /*05fc*/ 	.word	0x000002a0
        /*0600*/ 	.word	0x000000ff
        /*0604*/ 	.word	0x0002a838
        /*0608*/ 	.short	0x0100
        /*060a*/ 	.byte	0x08
	.zero		1


	//   ....[5]....
        /*060c*/ 	.word	0x000002b0
        /*0610*/ 	.word	0x000000ff
        /*0614*/ 	.word	0x0002a848
        /*0618*/ 	.short	0x0100
        /*061a*/ 	.byte	0x08
	.zero		1


	//   ....[6]....
        /*061c*/ 	.word	0x000003e0
        /*0620*/ 	.word	0x000000ff
        /*0624*/ 	.word	0x0002a850
        /*0628*/ 	.short	0x0100
        /*062a*/ 	.byte	0x08
	.zero		1


	//   ....[7]....
        /*062c*/ 	.word	0x000003f0
        /*0630*/ 	.word	0x000000ff
        /*0634*/ 	.word	0x0002a860
        /*0638*/ 	.short	0x0100
        /*063a*/ 	.byte	0x08
	.zero		1


	//   ....[8]....
        /*063c*/ 	.word	0x00000400
        /*0640*/ 	.word	0x000000ff
        /*0644*/ 	.word	0x0002a858
        /*0648*/ 	.short	0x0100
        /*064a*/ 	.byte	0x08
	.zero		1


	//   ....[9]....
        /*064c*/ 	.word	0x00000410
        /*0650*/ 	.word	0x000000ff
        /*0654*/ 	.word	0x0002a868
        /*0658*/ 	.short	0x0100
        /*065a*/ 	.byte	0x08
	.zero		1


	//   ....[10]....
        /*065c*/ 	.word	0x00000500
        /*0660*/ 	.word	0x000000ff
        /*0664*/ 	.word	0x0002a870
        /*0668*/ 	.short	0x0100
        /*066a*/ 	.byte	0x06
	.zero		1


	//   ....[11]....
        /*066c*/ 	.word	0x00000510
        /*0670*/ 	.word	0x000000ff
        /*0674*/ 	.word	0x0002a880
        /*0678*/ 	.short	0x0100
        /*067a*/ 	.byte	0x06
	.zero		1


	//   ....[12]....
        /*067c*/ 	.word	0x00000520
        /*0680*/ 	.word	0x000000ff
        /*0684*/ 	.word	0x0002a878
        /*0688*/ 	.short	0x0100
        /*068a*/ 	.byte	0x06
	.zero		1


	//   ....[13]....
        /*068c*/ 	.word	0x00000530
        /*0690*/ 	.word	0x000000ff
        /*0694*/ 	.word	0x0002a888
        /*0698*/ 	.short	0x0100
        /*069a*/ 	.byte	0x06
	.zero		1


	//   ....[14]....
        /*069c*/ 	.word	0x00000660
        /*06a0*/ 	.word	0x000000ff
        /*06a4*/ 	.word	0x0002a890
        /*06a8*/ 	.short	0x0100
        /*06aa*/ 	.byte	0x08
	.zero		1


	//   ....[15]....
        /*06ac*/ 	.word	0x00000670
        /*06b0*/ 	.word	0x000000ff
        /*06b4*/ 	.word	0x0002a8a0
        /*06b8*/ 	.short	0x0100
        /*06ba*/ 	.byte	0x08
	.zero		1


	//   ....[16]....
        /*06bc*/ 	.word	0x00000680
        /*06c0*/ 	.word	0x000000ff
        /*06c4*/ 	.word	0x0002a898
        /*06c8*/ 	.short	0x0100
        /*06ca*/ 	.byte	0x08
	.zero		1


	//   ....[17]....
        /*06cc*/ 	.word	0x00000690
        /*06d0*/ 	.word	0x000000ff
        /*06d4*/ 	.word	0x0002a8a8
        /*06d8*/ 	.short	0x0100
        /*06da*/ 	.byte	0x08
	.zero		1


	//   ....[18]....
        /*06dc*/ 	.word	0x000007d0
        /*06e0*/ 	.word	0x000000ff
        /*06e4*/ 	.word	0x0002a8b0
        /*06e8*/ 	.short	0x0100
        /*06ea*/ 	.byte	0x08
	.zero		1


	//   ....[19]....
        /*06ec*/ 	.word	0x000007e0
        /*06f0*/ 	.word	0x000000ff
        /*06f4*/ 	.word	0x0002a8c0
        /*06f8*/ 	.short	0x0100
        /*06fa*/ 	.byte	0x08
	.zero		1


	//   ....[20]....
        /*06fc*/ 	.word	0x000007f0
        /*0700*/ 	.word	0x000000ff
        /*0704*/ 	.word	0x0002a8b8
        /*0708*/ 	.short	0x0100
        /*070a*/ 	.byte	0x08
	.zero		1


	//   ....[21]....
        /*070c*/ 	.word	0x00000800
        /*0710*/ 	.word	0x000000ff
        /*0714*/ 	.word	0x0002a8c8
        /*0718*/ 	.short	0x0100
        /*071a*/ 	.byte	0x08
	.zero		1


	//   ....[22]....
        /*071c*/ 	.word	0x000010d0
        /*0720*/ 	.word	0x000000ff
        /*0724*/ 	.word	0x0002a800
        /*0728*/ 	.short	0x010a
        /*072a*/ 	.byte	0x29
	.zero		1


	//   ....[23]....
        /*072c*/ 	.word	0x00001170
        /*0730*/ 	.word	0x00000004
        /*0734*/ 	.word	0x0002a830
        /*0738*/ 	.short	0x010a
        /*073a*/ 	.byte	0x3f
	.zero		1


	//   ....[24]....
        /*073c*/ 	.word	0x000011c0
        /*0740*/ 	.word	0x00000004
        /*0744*/ 	.word	0x0002a830
        /*0748*/ 	.short	0x010a
        /*074a*/ 	.byte	0x3f
	.zero		1


	//   ....[25]....
        /*074c*/ 	.word	0x00001f70
        /*0750*/ 	.word	0x000000ff
        /*0754*/ 	.word	0x00000000
        /*0758*/ 	.short	0x0101
        /*075a*/ 	.byte	0x04
	.zero		1


	//   ....[26]....
        /*075c*/ 	.word	0x00003280
        /*0760*/ 	.word	0x000000ff
        /*0764*/ 	.word	0x0002a830
        /*0768*/ 	.short	0x010a
        /*076a*/ 	.byte	0x07
	.zero		1


	//   ....[27]....
        /*076c*/ 	.word	0x000032c0
        /*0770*/ 	.word	0x000000ff
        /*0774*/ 	.word	0x0002a830
        /*0778*/ 	.short	0x010a
        /*077a*/ 	.byte	0x07
	.zero		1


	//   ....[28]....
        /*077c*/ 	.word	0x00003bc0
        /*0780*/ 	.word	0x000000ff
        /*0784*/ 	.word	0x0002a850
        /*0788*/ 	.short	0x010a
        /*078a*/ 	.byte	0x0a
	.zero		1


	//   ....[29]....
        /*078c*/ 	.word	0x00003c00
        /*0790*/ 	.word	0x000000ff
        /*0794*/ 	.word	0x0002a850
        /*0798*/ 	.short	0x010a
        /*079a*/ 	.byte	0x0a
	.zero		1


	//   ....[30]....
        /*079c*/ 	.word	0x00003f20
        /*07a0*/ 	.word	0x000000ff
        /*07a4*/ 	.word	0x00000000
        /*07a8*/ 	.short	0x0101
        /*07aa*/ 	.byte	0x07
	.zero		1


	//   ....[31]....
        /*07ac*/ 	.word	0x00004c90
        /*07b0*/ 	.word	0x000000ff
        /*07b4*/ 	.word	0x00000000
        /*07b8*/ 	.short	0x0101
        /*07ba*/ 	.byte	0x0a
	.zero		1


	//   ....[32]....
        /*07bc*/ 	.word	0x00005290
        /*07c0*/ 	.word	0x000000ff
        /*07c4*/ 	.word	0x0002a850
        /*07c8*/ 	.short	0x010a
        /*07ca*/ 	.byte	0x0a
	.zero		1


	//   ....[33]....
        /*07cc*/ 	.word	0x000052d0
        /*07d0*/ 	.word	0x000000ff
        /*07d4*/ 	.word	0x0002a850
        /*07d8*/ 	.short	0x010a
        /*07da*/ 	.byte	0x0a
	.zero		1


	//   ....[34]....
        /*07dc*/ 	.word	0x00005ca0
        /*07e0*/ 	.word	0x000000ff
        /*07e4*/ 	.word	0x00000000
        /*07e8*/ 	.short	0x0101
        /*07ea*/ 	.byte	0x05
	.zero		1


	//   ....[35]....
        /*07ec*/ 	.word	0x00006b20
        /*07f0*/ 	.word	0x000000ff
        /*07f4*/ 	.word	0x00000000
        /*07f8*/ 	.short	0x0101
        /*07fa*/ 	.byte	0x04
	.zero		1


	//   ....[36]....
        /*07fc*/ 	.word	0x00007d30
        /*0800*/ 	.word	0x00000000
        /*0804*/ 	.word	0x0002a840
        /*0808*/ 	.short	0x010a
        /*080a*/ 	.byte	0x3f
	.zero		1


	//   ....[37]....
        /*080c*/ 	.word	0x00008310
        /*0810*/ 	.word	0x00000000
        /*0814*/ 	.word	0x0002a830
        /*0818*/ 	.short	0x0107
        /*081a*/ 	.byte	0x3f
	.zero		1


	//   ....[38]....
        /*081c*/ 	.word	0x000083c0
        /*0820*/ 	.word	0x00000000
        /*0824*/ 	.word	0x0002a830
        /*0828*/ 	.short	0x0101
        /*082a*/ 	.byte	0x3f
	.zero		1


	//   ....[39]....
        /*082c*/ 	.word	0x00008da0
        /*0830*/ 	.word	0x000000ff
        /*0834*/ 	.word	0x0002a800
        /*0838*/ 	.short	0x0107
        /*083a*/ 	.byte	0x27
	.zero		1


	//   ....[40]....
        /*083c*/ 	.word	0x00008e00
        /*0840*/ 	.word	0x000000ff
        /*0844*/ 	.word	0x0002a800
        /*0848*/ 	.short	0x0101
        /*084a*/ 	.byte	0x27
	.zero		1


	//   ....[41]....
        /*084c*/ 	.word	0x00008e20
        /*0850*/ 	.word	0x000000ff
        /*0854*/ 	.word	0x0002a820
        /*0858*/ 	.short	0x010a
        /*085a*/ 	.byte	0x27
	.zero		1


	//   ....[42]....
        /*085c*/ 	.word	0x00009130
        /*0860*/ 	.word	0x00000006
        /*0864*/ 	.word	0x0002a840
        /*0868*/ 	.short	0x010a
        /*086a*/ 	.byte	0x3f
	.zero		1


	//   ....[43]....
        /*086c*/ 	.word	0x00009600
        /*0870*/ 	.word	0x00000006
        /*0874*/ 	.word	0x0002a830
        /*0878*/ 	.short	0x0107
        /*087a*/ 	.byte	0x3f
	.zero		1


	//   ....[44]....
        /*087c*/ 	.word	0x000096b0
        /*0880*/ 	.word	0x00000006
        /*0884*/ 	.word	0x0002a830
        /*0888*/ 	.short	0x0101
        /*088a*/ 	.byte	0x3f
	.zero		1


	//   ....[45]....
        /*088c*/ 	.word	0x00009730
        /*0890*/ 	.word	0x00000006
        /*0894*/ 	.word	0x0002a860
        /*0898*/ 	.short	0x010a
        /*089a*/ 	.byte	0x3f
	.zero		1


	//   ....[46]....
        /*089c*/ 	.word	0x00009b40
        /*08a0*/ 	.word	0x00000006
        /*08a4*/ 	.word	0x0002a850
        /*08a8*/ 	.short	0x0107
        /*08aa*/ 	.byte	0x3f
	.zero		1


	//   ....[47]....
        /*08ac*/ 	.word	0x00009c80
        /*08b0*/ 	.word	0x00000006
        /*08b4*/ 	.word	0x0002a850
        /*08b8*/ 	.short	0x0101
        /*08ba*/ 	.byte	0x3f
	.zero		1


	//   ....[48]....
        /*08bc*/ 	.word	0x00009df0
        /*08c0*/ 	.word	0x00000004
        /*08c4*/ 	.word	0x0002a860
        /*08c8*/ 	.short	0x010a
        /*08ca*/ 	.byte	0x3f
	.zero		1


	//   ....[49]....
        /*08cc*/ 	.word	0x0000a1e0
        /*08d0*/ 	.word	0x00000004
        /*08d4*/ 	.word	0x0002a850
        /*08d8*/ 	.short	0x0107
        /*08da*/ 	.byte	0x3f
	.zero		1


	//   ....[50]....
        /*08dc*/ 	.word	0x0000a2d0
        /*08e0*/ 	.word	0x00000004
        /*08e4*/ 	.word	0x0002a850
        /*08e8*/ 	.short	0x0101
        /*08ea*/ 	.byte	0x3f
	.zero		1


	//   ....[51]....
        /*08ec*/ 	.word	0x0000a3c0
        /*08f0*/ 	.word	0x00000005
        /*08f4*/ 	.word	0x0002a820
        /*08f8*/ 	.short	0x010a
        /*08fa*/ 	.byte	0x3f
	.zero		1


	//   ....[52]....
        /*08fc*/ 	.word	0x0000a560
        /*0900*/ 	.word	0x00000003
        /*0904*/ 	.word	0x0002a840
        /*0908*/ 	.short	0x010a
        /*090a*/ 	.byte	0x3f
	.zero		1


	//   ....[53]....
        /*090c*/ 	.word	0x0000a600
        /*0910*/ 	.word	0x00000005
        /*0914*/ 	.word	0x0002a840
        /*0918*/ 	.short	0x010a
        /*091a*/ 	.byte	0x3f
	.zero		1


	//   ....[54]....
        /*091c*/ 	.word	0x0000a640
        /*0920*/ 	.word	0x00000003
        /*0924*/ 	.word	0x0002a860
        /*0928*/ 	.short	0x010a
        /*092a*/ 	.byte	0x3f
	.zero		1


	//   ....[55]....
        /*092c*/ 	.word	0x0000a680
        /*0930*/ 	.word	0x00000005
        /*0934*/ 	.word	0x0002a860
        /*0938*/ 	.short	0x010a
        /*093a*/ 	.byte	0x3f
	.zero		1


	//   ....[56]....
        /*093c*/ 	.word	0x0000a6f0
        /*0940*/ 	.word	0x00000003
        /*0944*/ 	.word	0x0002a800
        /*0948*/ 	.short	0x010a
        /*094a*/ 	.byte	0x3f
	.zero		1


	//   ....[57]....
        /*094c*/ 	.word	0x0000a740
        /*0950*/ 	.word	0x00000004
        /*0954*/ 	.word	0x0002a830
        /*0958*/ 	.short	0x010a
        /*095a*/ 	.byte	0x3f
	.zero		1


	//   ....[58]....
        /*095c*/ 	.word	0x0000a7a0
        /*0960*/ 	.word	0x00000003
        /*0964*/ 	.word	0x0002a830
        /*0968*/ 	.short	0x010a
        /*096a*/ 	.byte	0x3f
	.zero		1


	//   ....[59]....
        /*096c*/ 	.word	0x0000a800
        /*0970*/ 	.word	0x00000003
        /*0974*/ 	.word	0x0002a850
        /*0978*/ 	.short	0x010a
        /*097a*/ 	.byte	0x3f
	.zero		1


	//   ....[60]....
        /*097c*/ 	.word	0x0000a860
        /*0980*/ 	.word	0x00000007
        /*0984*/ 	.word	0x0002a850
        /*0988*/ 	.short	0x010a
        /*098a*/ 	.byte	0x3f
	.zero		1


	//   ....[61]....
        /*098c*/ 	.word	0x0000a980
        /*0990*/ 	.word	0x00000000
        /*0994*/ 	.word	0x0002a840
        /*0998*/ 	.short	0x010a
        /*099a*/ 	.byte	0x3f
	.zero		1


	//   ....[62]....
        /*099c*/ 	.word	0x0000bc30
        /*09a0*/ 	.word	0x00000003
        /*09a4*/ 	.word	0x0002a820
        /*09a8*/ 	.short	0x010a
        /*09aa*/ 	.byte	0x3f
	.zero		1


	//   ....[63]....
        /*09ac*/ 	.word	0x0000bc80
        /*09b0*/ 	.word	0x00000006
        /*09b4*/ 	.word	0x0002a840
        /*09b8*/ 	.short	0x010a
        /*09ba*/ 	.byte	0x3f
	.zero		1


	//   ....[64]....
        /*09bc*/ 	.word	0x0000c3b0
        /*09c0*/ 	.word	0x00000006
        /*09c4*/ 	.word	0x0002a860
        /*09c8*/ 	.short	0x010a
        /*09ca*/ 	.byte	0x3f
	.zero		1


	//   ....[65]....
        /*09cc*/ 	.word	0x0000cb50
        /*09d0*/ 	.word	0x00000004
        /*09d4*/ 	.word	0x0002a860
        /*09d8*/ 	.short	0x010a
        /*09da*/ 	.byte	0x3f
	.zero		1


	//   ....[66]....
        /*09dc*/ 	.word	0x0000d3c0
        /*09e0*/ 	.word	0x00000005
        /*09e4*/ 	.word	0x0002a820
        /*09e8*/ 	.short	0x010a
        /*09ea*/ 	.byte	0x3f
	.zero		1


	//   ....[67]....
        /*09ec*/ 	.word	0x0000d560
        /*09f0*/ 	.word	0x00000003
        /*09f4*/ 	.word	0x0002a840
        /*09f8*/ 	.short	0x010a
        /*09fa*/ 	.byte	0x3f
	.zero		1


	//   ....[68]....
        /*09fc*/ 	.word	0x0000d5b0
        /*0a00*/ 	.word	0x00000005
        /*0a04*/ 	.word	0x0002a840
        /*0a08*/ 	.short	0x010a
        /*0a0a*/ 	.byte	0x3f
	.zero		1


	//   ....[69]....
        /*0a0c*/ 	.word	0x0000d600
        /*0a10*/ 	.word	0x00000003
        /*0a14*/ 	.word	0x0002a860
        /*0a18*/ 	.short	0x010a
        /*0a1a*/ 	.byte	0x3f
	.zero		1


	//----- nvinfo : EIATTR_NUM_MBARRIERS
	.align		4
.L_332:
        /*0a1c*/ 	.byte	0x03, 0x38
        /*0a1e*/ 	.short	0x0016


	//----- nvinfo : EIATTR_EXIT_INSTR_OFFSETS
	.align		4
        /*0a20*/ 	.byte	0x04, 0x1c
        /*0a22*/ 	.short	(.L_334 - .L_333)


	//   ....[0]....
.L_333:
        /*0a24*/ 	.word	0x00000940


	//   ....[1]....
        /*0a28*/ 	.word	0x00006ee0


	//   ....[2]....
        /*0a2c*/ 	.word	0x0000a6d0


	//----- nvinfo : EIATTR_MAX_THREADS
	.align		4
.L_334:
        /*0a30*/ 	.byte	0x04, 0x05
        /*0a32*/ 	.short	(.L_336 - .L_335)
.L_335:
        /*0a34*/ 	.word	0x00000180
        /*0a38*/ 	.word	0x00000001
        /*0a3c*/ 	.word	0x00000001


	//----- nvinfo : EIATTR_CRS_STACK_SIZE
	.align		4
.L_336:
        /*0a40*/ 	.byte	0x04, 0x1e
        /*0a42*/ 	.short	(.L_338 - .L_337)
.L_337:
        /*0a44*/ 	.word	0x00000000


	//----- nvinfo : EIATTR_CBANK_PARAM_SIZE
	.align		4
.L_338:
        /*0a48*/ 	.byte	0x03, 0x19
        /*0a4a*/ 	.short	0x0a70


	//----- nvinfo : EIATTR_PARAM_CBANK
	.align		4
        /*0a4c*/ 	.byte	0x04, 0x0a
        /*0a4e*/ 	.short	(.L_340 - .L_339)
	.align		4
.L_339:
        /*0a50*/ 	.word	index@(.nv.constant0._ZN7cutlass13device_kernelIN5flash11enable_sm90INS1_16FlashAttnFwdSm90INS1_25CollectiveMainloopFwdSm90ILi2EN4cute5tupleIJNS5_1CILi1EEES8_S8_EEENS6_IJNS7_ILi128EEENS7_ILi96EEENS7_ILi192EEEEEELi128ENS_6half_tEfNS_4arch4Sm90ELb0ELb0ELb0ELb0ELb1ELb0ELb0ELb1ELb1ELb1ELb0ELb0EEENS1_21CollectiveEpilogueFwdINS6_IJSA_SA_SB_EEES9_SE_SG_Li256ELb0ELb1ELb0ELb0EEENS1_29StaticPersistentTileSchedulerILb0EEEEEEEEEvNT_6ParamsE)
        /*0a54*/ 	.short	0x0210
        /*0a56*/ 	.short	0x0a70


	//----- nvinfo : EIATTR_SW_WAR
	.align		4
.L_340:
        /*0a58*/ 	.byte	0x04, 0x36
        /*0a5a*/ 	.short	(.L_342 - .L_341)
.L_341:
        /*0a5c*/ 	.word	0x00000008
.L_342:


//--------------------- .nv.info._ZN7cutlass13device_kernelIN5flash11enable_sm90INS1_16FlashAttnFwdSm90INS1_25CollectiveMainloopFwdSm90ILi2EN4cute5tupleIJNS5_1CILi1EEES8_S8_EEENS6_IJNS7_ILi128EEENS7_ILi96EEENS7_ILi192EEEEEELi128ENS_6half_tEfNS_4arch4Sm90ELb0ELb0ELb0ELb1ELb1ELb0ELb0ELb1ELb1ELb1ELb0ELb0EEENS1_21CollectiveEpilogueFwdINS6_IJSA_SA_SB_EEES9_SE_SG_Li256ELb1ELb1ELb0ELb0EEENS1_36VarlenDynamicPersistentTileSchedulerILi128ELi96ELi256ELi128ELb0ELb1ELb1ELb0ELb1ELb1EEEEEEEEEvNT_6ParamsE --------------------------
	.section	.nv.info._ZN7cutlass13device_kernelIN5flash11enable_sm90INS1_16FlashAttnFwdSm90INS1_25CollectiveMainloopFwdSm90ILi2EN4cute5tupleIJNS5_1CILi1EEES8_S8_EEENS6_IJNS7_ILi128EEENS7_ILi96EEENS7_ILi192EEEEEELi128ENS_6half_tEfNS_4arch4Sm90ELb0ELb0ELb0ELb1ELb1ELb0ELb0ELb1ELb1ELb1ELb0ELb0EEENS1_21CollectiveEpilogueFwdINS6_IJSA_SA_SB_EEES9_SE_SG_Li256ELb1ELb1ELb0ELb0EEENS1_36VarlenDynamicPersistentTileSchedulerILi128ELi96ELi256ELi128ELb0ELb1ELb1ELb0ELb1ELb1EEEEEEEEEvNT_6ParamsE,"",@"SHT_CUDA_INFO"
	.sectionflags	@""
	.align	4


	//----- nvinfo : EIATTR_CUDA_API_VERSION
	.align		4
        /*0000*/ 	.byte	0x04, 0x37
        /*0002*/ 	.short	(.L_344 - .L_343)
.L_343:
        /*0004*/ 	.word	0x00000082


	//----- nvinfo : EIATTR_KPARAM_INFO
	.align		4
.L_344:
        /*0008*/ 	.byte	0x04, 0x17
        /*000a*/ 	.short	(.L_346 - .L_345)
.L_345:
        /*000c*/ 	.word	0x00000000
        /*0010*/ 	.short	0x0000
        /*0012*/ 	.short	0x0070
        /*0014*/ 	.byte	0x00, 0xf0, 0x01, 0x2a


	//----- nvinfo : EIATTR_SPARSE_MMA_MASK
	.align		4
.L_346:
        /*0018*/ 	.byte	0x03, 0x50
        /*001a*/ 	.short	0x0000


	//----- nvinfo : EIATTR_MAXREG_COUNT
	.align		4
        /*001c*/ 	.byte	0x03, 0x1b
        /*001e*/ 	.short	0x00a8


	//----- nvinfo : EIATTR_NUM_BARRIERS
	.align		4
        /*0020*/ 	.byte	0x02, 0x4c
        /*0022*/ 	.byte	0x09
	.zero		1


	//----- nvinfo : EIATTR_EXTERNS
	.align		4
        /*0024*/ 	.byte	0x04, 0x0f
        /*0026*/ 	.short	(.L_348 - .L_347)


	//   ....[0]....
	.align		4
.L_347:
        /*0028*/ 	.word	index@(__assertfail)


	//----- nvinfo : EIATTR_ANNOTATIONS
	.align		4
.L_348:
        /*002c*/ 	.byte	0x04, 0x55
        /*002e*/ 	.short	(.L_350 - .L_349)


	//   ....[0]....
.L_349:
        /*0030*/ 	.word	0x00000001
        /*0034*/ 	.byte	0x60, 0x08, 0x00, 0x00, 0x01, 0x00, 0x00, 0x00, 0x70, 0x09, 0x00, 0x00, 0x01, 0x00, 0x00, 0x00
        /* <DEDUP_REMOVED lines=14> */
        /*0124*/ 	.byte	0x60, 0xcf, 0x00, 0x00


	//----- nvinfo : EIATTR_MERCURY_ISA_VERSION
	.align		4
.L_350:
        /*0128*/ 	.byte	0x03, 0x5f
        /*012a*/ 	.short	0x0101


	//----- nvinfo : EIATTR_UNUSED_LOAD_BYTE_OFFSET
	.align		4
        /*012c*/ 	.byte	0x04, 0x44
        /*012e*/ 	.short	(.L_352 - .L_351)


	//   ....[0]....
.L_351:
        /*0130*/ 	.word	0x00000920
        /*0134*/ 	.word	0x0000fff0


	//   ....[1]....
        /*0138*/ 	.word	0x00005e30
        /*013c*/ 	.word	0x0000fff0


	//----- nvinfo : EIATTR_INT_WARP_WIDE_INSTR_OFFSETS
	.align		4
.L_352:
        /*0140*/ 	.byte	0x04, 0x31
        /*0142*/ 	.short	(.L_354 - .L_353)


	//   ....[0]....
.L_353:
        /*0144*/ 	.word	0x000000c0


	//   ....[1]....
        /*0148*/ 	.word	0x000000d0


	//   ....[2]....
        /*014c*/ 	.word	0x00000170


	//   ....[3]....
        /*0150*/ 	.word	0x00008d80


	//   ....[4]....
        /*0154*/ 	.word	0x00008e10


	//   ....[5]....
        /*0158*/ 	.word	0x0000bd00


	//   ....[6]....
        /*015c*/ 	.word	0x0000bd90


	//----- nvinfo : EIATTR_COOP_GROUP_MASK_REGIDS
	.align		4
.L_354:
        /*0160*/ 	.byte	0x04, 0x29
        /*0162*/ 	.short	(.L_356 - .L_355)


	//   ....[0]....
.L_355:
        /*0164*/ 	.word	0xffffffff


	//   ....[1]....
        /*0168*/ 	.word	0xffffffff


	//   ....[2]....
        /*016c*/ 	.word	0xffffffff


	//   ....[3]....
        /*0170*/ 	.word	0xffffffff


	//   ....[4]....
        /*0174*/ 	.word	0xffffffff


	//   ....[5]....
        /*0178*/ 	.word	0xffffffff


	//   ....[6]....
        /*017c*/ 	.word	0xffffffff


	//   ....[7]....
        /*0180*/ 	.word	0xffffffff


	//   ....[8]....
        /*0184*/ 	.word	0xffffffff


	//   ....[9]....
        /*0188*/ 	.word	0xffffffff


	//   ....[10]....
        /*018c*/ 	.word	0xffffffff


	//   ....[11]....
        /*0190*/ 	.word	0xffffffff


	//   ....[12]....
        /*0194*/ 	.word	0xffffffff


	//   ....[13]....
        /*0198*/ 	.word	0xffffffff


	//   ....[14]....
        /*019c*/ 	.word	0xffffffff


	//   ....[15]....
        /*01a0*/ 	.word	0xffffffff


	//   ....[16]....
        /*01a4*/ 	.word	0xffffffff


	//   ....[17]....
        /*01a8*/ 	.word	0xffffffff


	//   ....[18]....
        /*01ac*/ 	.word	0xffffffff


	//   ....[19]....
        /*01b0*/ 	.word	0xffffffff


	//   ....[20]....
        /*01b4*/ 	.word	0xffffffff


	//   ....[21]....
        /*01b8*/ 	.word	0xffffffff


	//   ....[22]....
        /*01bc*/ 	.word	0xffffffff


	//   ....[23]....
        /*01c0*/ 	.word	0xffffffff


	//   ....[24]....
        /*01c4*/ 	.word	0xffffffff


	//   ....[25]....
        /*01c8*/ 	.word	0xffffffff


	//   ....[26]....
        /*01cc*/ 	.word	0xffffffff


	//   ....[27]....
        /*01d0*/ 	.word	0xffffffff


	//   ....[28]....
        /*01d4*/ 	.word	0xffffffff


	//   ....[29]....
        /*01d8*/ 	.word	0xffffffff


	//   ....[30]....
        /*01dc*/ 	.word	0xffffffff


	//   ....[31]....
        /*01e0*/ 	.word	0xffffffff


	//   ....[32]....
        /*01e4*/ 	.word	0xffffffff


	//   ....[33]....
        /*01e8*/ 	.word	0xffffffff


	//   ....[34]....
        /*01ec*/ 	.word	0xffffffff


	//   ....[35]....
        /*01f0*/ 	.word	0xffffffff


	//   ....[36]....
        /*01f4*/ 	.word	0xffffffff


	//   ....[37]....
        /*01f8*/ 	.word	0xffffffff


	//   ....[38]....
        /*01fc*/ 	.word	0xffffffff


	//   ....[39]....
        /*0200*/ 	.word	0xffffffff


	//   ....[40]....
        /*0204*/ 	.word	0xffffffff


	//   ....[41]....
        /*0208*/ 	.word	0xffffffff


	//   ....[42]....
        /*020c*/ 	.word	0xffffffff


	//   ....[43]....
        /*0210*/ 	.word	0xffffffff


	//   ....[44]....
        /*0214*/ 	.word	0xffffffff


	//   ....[45]....
        /*0218*/ 	.word	0xffffffff


	//   ....[46]....
        /*021c*/ 	.word	0xffffffff


	//   ....[47]....
        /*0220*/ 	.word	0xffffffff


	//   ....[48]....
        /*0224*/ 	.word	0xffffffff


	//   ....[49]....
        /*0228*/ 	.word	0xffffffff


	//   ....[50]....
        /*022c*/ 	.word	0xffffffff


	//   ....[51]....
        /*0230*/ 	.word	0xffffffff


	//   ....[52]....
        /*0234*/ 	.word	0xffffffff


	//   ....[53]....
        /*0238*/ 	.word	0xffffffff


	//   ....[54]....
        /*023c*/ 	.word	0xffffffff


	//   ....[55]....
        /*0240*/ 	.word	0xffffffff


	//   ....[56]....
        /*0244*/ 	.word	0xffffffff


	//   ....[57]....
        /*0248*/ 	.word	0xffffffff


	//   ....[58]....
        /*024c*/ 	.word	0xffffffff


	//   ....[59]....
        /*0250*/ 	.word	0xffffffff


	//   ....[60]....
        /*0254*/ 	.word	0xffffffff


	//   ....[61]....
        /*0258*/ 	.word	0xffffffff


	//   ....[62]....
        /*025c*/ 	.word	0xffffffff


	//   ....[63]....
        /*0260*/ 	.word	0xffffffff


	//   ....[64]....
        /*0264*/ 	.word	0xffffffff


	//   ....[65]....
        /*0268*/ 	.word	0xffffffff


	//   ....[66]....
        /*026c*/ 	.word	0xffffffff


	//   ....[67]....
        /*0270*/ 	.word	0xffffffff


	//   ....[68]....
        /*0274*/ 	.word	0xffffffff


	//   ....[69]....
        /*0278*/ 	.word	0xffffffff


	//   ....[70]....
        /*027c*/ 	.word	0xffffffff


	//   ....[71]....
        /*0280*/ 	.word	0xffffffff


	//   ....[72]....
        /*0284*/ 	.word	0xffffffff


	//   ....[73]....
        /*0288*/ 	.word	0xffffffff


	//   ....[74]....
        /*028c*/ 	.word	0xffffffff


	//   ....[75]....
        /*0290*/ 	.word	0xffffffff


	//   ....[76]....
        /*0294*/ 	.word	0xffffffff


	//   ....[77]....
        /*0298*/ 	.word	0xffffffff


	//   ....[78]....
        /*029c*/ 	.word	0xffffffff


	//   ....[79]....
        /*02a0*/ 	.word	0xffffffff


	//   ....[80]....
        /*02a4*/ 	.word	0xffffffff


	//   ....[81]....
        /*02a8*/ 	.word	0xffffffff


	//   ....[82]....
        /*02ac*/ 	.word	0xffffffff


	//   ....[83]....
        /*02b0*/ 	.word	0xffffffff


	//   ....[84]....
        /*02b4*/ 	.word	0xffffffff


	//   ....[85]....
        /*02b8*/ 	.word	0xffffffff


	//   ....[86]....
        /*02bc*/ 	.word	0xffffffff


	//   ....[87]....
        /*02c0*/ 	.word	0xffffffff


	//   ....[88]....
        /*02c4*/ 	.word	0xffffffff


	//   ....[89]....
        /*02c8*/ 	.word	0xffffffff


	//   ....[90]....
        /*02cc*/ 	.word	0xffffffff


	//   ....[91]....
        /*02d0*/ 	.word	0xffffffff


	//   ....[92]....
        /*02d4*/ 	.word	0xffffffff


	//   ....[93]....
        /*02d8*/ 	.word	0xffffffff


	//   ....[94]....
        /*02dc*/ 	.word	0xffffffff


	//   ....[95]....
        /*02e0*/ 	.word	0xffffffff


	//   ....[96]....
        /*02e4*/ 	.word	0xffffffff


	//   ....[97]....
        /*02e8*/ 	.word	0xffffffff


	//   ....[98]....
        /*02ec*/ 	.word	0xffffffff


	//   ....[99]....
        /*02f0*/ 	.word	0xffffffff


	//   ....[100]....
        /*02f4*/ 	.word	0xffffffff


	//   ....[101]....
        /*02f8*/ 	.word	0xffffffff


	//   ....[102]....
        /*02fc*/ 	.word	0xffffffff


	//   ....[103]....
        /*0300*/ 	.word	0xffffffff


	//   ....[104]....
        /*0304*/ 	.word	0xffffffff


	//   ....[105]....
        /*0308*/ 	.word	0xffffffff


	//   ....[106]....
        /*030c*/ 	.word	0xffffffff


	//   ....[107]....
        /*0310*/ 	.word	0xffffffff


	//   ....[108]....
        /*0314*/ 	.word	0xffffffff


	//   ....[109]....
        /*0318*/ 	.word	0xffffffff


	//   ....[110]....
        /*031c*/ 	.word	0xffffffff


	//   ....[111]....
        /*0320*/ 	.word	0xffffffff


	//   ....[112]....
        /*0324*/ 	.word	0xffffffff


	//   ....[113]....
        /*0328*/ 	.word	0xffffffff


	//   ....[114]....
        /*032c*/ 	.word	0xffffffff


	//   ....[115]....
        /*0330*/ 	.word	0xffffffff


	//   ....[116]....
        /*0334*/ 	.word	0xffffffff


	//   ....[117]....
        /*0338*/ 	.word	0xffffffff


	//   ....[118]....
        /*033c*/ 	.word	0xffffffff


	//   ....[119]....
        /*0340*/ 	.word	0xffffffff


	//   ....[120]....
        /*0344*/ 	.word	0xffffffff


	//   ....[121]....
        /*0348*/ 	.word	0xffffffff


	//   ....[122]....
        /*034c*/ 	.word	0xffffffff


	//   ....[123]....
        /*0350*/ 	.word	0xffffffff


	//   ....[124]....
        /*0354*/ 	.word	0xffffffff


	//   ....[125]....
        /*0358*/ 	.word	0xffffffff


	//   ....[126]....
        /*035c*/ 	.word	0xffffffff


	//   ....[127]....
        /*0360*/ 	.word	0xffffffff


	//   ....[128]....
        /*0364*/ 	.word	0xffffffff


	//   ....[129]....
        /*0368*/ 	.word	0xffffffff


	//   ....[130]....
        /*036c*/ 	.word	0xffffffff


	//   ....[131]....
        /*0370*/ 	.word	0xffffffff


	//   ....[132]....
        /*0374*/ 	.word	0xffffffff


	//   ....[133]....
        /*0378*/ 	.word	0xffffffff


	//   ....[134]....
        /*037c*/ 	.word	0xffffffff


	//   ....[135]....
        /*0380*/ 	.word	0xffffffff


	//   ....[136]....
        /*0384*/ 	.word	0xffffffff


	//   ....[137]....
        /*0388*/ 	.word	0x0500000f


	//   ....[138]....
        /*038c*/ 	.word	0x0500000f


	//   ....[139]....
        /*0390*/ 	.word	0x0500000f


	//   ....[140]....
        /*0394*/ 	.word	0x0500000f


	//   ....[141]....
        /*0398*/ 	.word	0x0500000f


	//   ....[142]....
        /*039c*/ 	.word	0x0500000f


	//   ....[143]....
        /*03a0*/ 	.word	0x0500000f


	//   ....[144]....
        /*03a4*/ 	.word	0x0500000f


	//   ....[145]....
        /*03a8*/ 	.word	0x0500000f


	//   ....[146]....
        /*03ac*/ 	.word	0x0500000f


	//   ....[147]....
        /*03b0*/ 	.word	0x0500000f


	//   ....[148]....
        /*03b4*/ 	.word	0x0500000f


	//   ....[149]....
        /*03b8*/ 	.word	0x0500000f


	//   ....[150]....
        /*03bc*/ 	.word	0x0500000f


	//   ....[151]....
        /*03c0*/ 	.word	0x0500000f


	//   ....[152]....
        /*03c4*/ 	.word	0x0500000f


	//   ....[153]....
        /*03c8*/ 	.word	0x0500000f


	//   ....[154]....
        /*03cc*/ 	.word	0x0500000f


	//   ....[155]....
        /*03d0*/ 	.word	0x0500000f


	//   ....[156]....
        /*03d4*/ 	.word	0x0500000f


	//   ....[157]....
        /*03d8*/ 	.word	0x0500000f


	//   ....[158]....
        /*03dc*/ 	.word	0x0500000f


	//   ....[159]....
        /*03e0*/ 	.word	0x0500000f


	//   ....[160]....
        /*03e4*/ 	.word	0x0500000f


	//   ....[161]....
        /*03e8*/ 	.word	0x0500000f


	//   ....[162]....
        /*03ec*/ 	.word	0x0500000f


	//   ....[163]....
        /*03f0*/ 	.word	0x0500000f


	//   ....[164]....
        /*03f4*/ 	.word	0x0500000f


	//   ....[165]....
        /*03f8*/ 	.word	0x0500000f


	//   ....[166]....
        /*03fc*/ 	.word	0x0500000f


	//   ....[167]....
        /*0400*/ 	.word	0x0500000f


	//   ....[168]....
        /*0404*/ 	.word	0x0500000f


	//   ....[169]....
        /*0408*/ 	.word	0x0500000f


	//   ....[170]....
        /*040c*/ 	.word	0x0500000f


	//   ....[171]....
        /*0410*/ 	.word	0x0500000f


	//   ....[172]....
        /*0414*/ 	.word	0x0500000f


	//   ....[173]....
        /*0418*/ 	.word	0x0500000f


	//   ....[174]....
        /*041c*/ 	.word	0x0500000f


	//   ....[175]....
        /*0420*/ 	.word	0x0500000f


	//   ....[176]....
        /*0424*/ 	.word	0x0500000f


	//   ....[177]....
        /*0428*/ 	.word	0x0500000f


	//   ....[178]....
        /*042c*/ 	.word	0x0500000f


	//   ....[179]....
        /*0430*/ 	.word	0x0500000f


	//   ....[180]....
        /*0434*/ 	.word	0x0500000f


	//   ....[181]....
        /*0438*/ 	.word	0x0500000f


	//   ....[182]....
        /*043c*/ 	.word	0x0500000f


	//   ....[183]....
        /*0440*/ 	.word	0x0500000f


	//   ....[184]....
        /*0444*/ 	.word	0x0500000f


	//   ....[185]....
        /*0448*/ 	.word	0x0500000f


	//   ....[186]....
        /*044c*/ 	.word	0x0500000f


	//   ....[187]....
        /*0450*/ 	.word	0x0500000f


	//   ....[188]....
        /*0454*/ 	.word	0x0500000f


	//   ....[189]....
        /*0458*/ 	.word	0x0500000f


	//   ....[190]....
        /*045c*/ 	.word	0x0500000f


	//   ....[191]....
        /*0460*/ 	.word	0x0500000f


	//   ....[192]....
        /*0464*/ 	.word	0x0500000f


	//   ....[193]....
        /*0468*/ 	.word	0x0500000f


	//   ....[194]....
        /*046c*/ 	.word	0x0500000f


	//   ....[195]....
        /*0470*/ 	.word	0x0500000f


	//   ....[196]....
        /*0474*/ 	.word	0x0500000f


	//   ....[197]....
        /*0478*/ 	.word	0x0500000f


	//   ....[198]....
        /*047c*/ 	.word	0x0500000f


	//   ....[199]....
        /*0480*/ 	.word	0x0500000f


	//   ....[200]....
        /*0484*/ 	.word	0x0500000f


	//   ....[201]....
        /*0488*/ 	.word	0x0500000f


	//   ....[202]....
        /*048c*/ 	.word	0x0500000f


	//   ....[203]....
        /*0490*/ 	.word	0x0500000f


	//   ....[204]....
        /*0494*/ 	.word	0x0500000f


	//   ....[205]....
        /*0498*/ 	.word	0x0500000f


	//   ....[206]....
        /*049c*/ 	.word	0x0500000f


	//   ....[207]....
        /*04a0*/ 	.word	0x0500000f


	//   ....[208]....
        /*04a4*/ 	.word	0x0500000f


	//   ....[209]....
        /*04a8*/ 	.word	0x0500000f


	//   ....[210]....
        /*04ac*/ 	.word	0x0500000f


	//   ....[211]....
        /*04b0*/ 	.word	0x0500000f


	//   ....[212]....
        /*04b4*/ 	.word	0x0500000f


	//   ....[213]....
        /*04b8*/ 	.word	0x0500000f


	//   ....[214]....
        /*04bc*/ 	.word	0x0500000f


	//   ....[215]....
        /*04c0*/ 	.word	0x0500000f


	//   ....[216]....
        /*04c4*/ 	.word	0x0500000f


	//   ....[217]....
        /*04c8*/ 	.word	0x0500000f


	//   ....[218]....
        /*04cc*/ 	.word	0x0500000f


	//   ....[219]....
        /*04d0*/ 	.word	0x0500000f


	//----- nvinfo : EIATTR_COOP_GROUP_INSTR_OFFSETS
	.align		4
.L_356:
        /*04d4*/ 	.byte	0x04, 0x28
        /*04d6*/ 	.short	(.L_358 - .L_357)


	//   ....[0]....
.L_357:
        /*04d8*/ 	.word	0x00000070


	//   ....[1]....
        /*04dc*/ 	.word	0x000000b0


	//   ....[2]....
        /*04e0*/ 	.word	0x000002d0


	//   ....[3]....
        /*04e4*/ 	.word	0x00000430


	//   ....[4]....
        /*04e8*/ 	.word	0x00000550


	//   ....[5]....
        /*04ec*/ 	.word	0x000006b0


	//   ....[6]....
        /*04f0*/ 	.word	0x00001210


	//   ....[7]....
        /*04f4*/ 	.word	0x00002240


	//   ....[8]....
        /*04f8*/ 	.word	0x000022a0


	//   ....[9]....
        /*04fc*/ 	.word	0x00002730


	//   ....[10]....
        /*0500*/ 	.word	0x000027b0


	//   ....[11]....
        /*0504*/ 	.word	0x000043e0


	//   ....[12]....
        /*0508*/ 	.word	0x000043f0


	//   ....[13]....
        /*050c*/ 	.word	0x00004430


	//   ....[14]....
        /*0510*/ 	.word	0x00004440


	//   ....[15]....
        /*0514*/ 	.word	0x00005550


	//   ....[16]....
        /*0518*/ 	.word	0x00005580


	//   ....[17]....
        /*051c*/ 	.word	0x00005670


	//   ....[18]....
        /*0520*/ 	.word	0x00005680


	//   ....[19]....
        /*0524*/ 	.word	0x00006870


	//   ....[20]....
        /*0528*/ 	.word	0x000068b0


	//   ....[21]....
        /*052c*/ 	.word	0x000068f0


	//   ....[22]....
        /*0530*/ 	.word	0x00006930


	//   ....[23]....
        /*0534*/ 	.word	0x00006eb0


	//   ....[24]....
        /*0538*/ 	.word	0x00006ee0


	//   ....[25]....
        /*053c*/ 	.word	0x00006fa0


	//   ....[26]....
        /*0540*/ 	.word	0x00006fc0


	//   ....[27]....
        /*0544*/ 	.word	0x00007080


	//   ....[28]....
        /*0548*/ 	.word	0x000070a0


	//   ....[29]....
        /*054c*/ 	.word	0x00007170


	//   ....[30]....
        /*0550*/ 	.word	0x00007190


	//   ....[31]....
        /*0554*/ 	.word	0x000079c0


	//   ....[32]....
        /*0558*/ 	.word	0x000079e0


	//   ....[33]....
        /*055c*/ 	.word	0x00007aa0


	//   ....[34]....
        /*0560*/ 	.word	0x00007ac0


	//   ....[35]....
        /*0564*/ 	.word	0x00007b80


	//   ....[36]....
        /*0568*/ 	.word	0x00007ba0


	//   ....[37]....
        /*056c*/ 	.word	0x00007c70


	//   ....[38]....
        /*0570*/ 	.word	0x00007c90


	//   ....[39]....
        /*0574*/ 	.word	0x00007dd0


	//   ....[40]....
        /*0578*/ 	.word	0x00007fa0


	//   ....[41]....
        /*057c*/ 	.word	0x00007fd0


	//   ....[42]....
        /*0580*/ 	.word	0x00008000


	//   ....[43]....
        /*0584*/ 	.word	0x00008030


	//   ....[44]....
        /*0588*/ 	.word	0x00008060


	//   ....[45]....
        /*058c*/ 	.word	0x00008090


	//   ....[46]....
        /*0590*/ 	.word	0x000081e0


	//   ....[47]....
        /*0594*/ 	.word	0x00008210


	//   ....[48]....
        /*0598*/ 	.word	0x00008240


	//   ....[49]....
        /*059c*/ 	.word	0x00008270


	//   ....[50]....
        /*05a0*/ 	.word	0x000082a0


	//   ....[51]....
        /*05a4*/ 	.word	0x000082d0


	//   ....[52]....
        /*05a8*/ 	.word	0x00008360


	//   ....[53]....
        /*05ac*/ 	.word	0x00008390


	//   ....[54]....
        /*05b0*/ 	.word	0x00008410


	//   ....[55]....
        /*05b4*/ 	.word	0x00009a20


	//   ....[56]....
        /*05b8*/ 	.word	0x00009a40


	//   ....[57]....
        /*05bc*/ 	.word	0x00009af0


	//   ....[58]....
        /*05c0*/ 	.word	0x00009b10


	//   ....[59]....
        /*05c4*/ 	.word	0x00009bb0


	//   ....[60]....
        /*05c8*/ 	.word	0x00009bd0


	//   ....[61]....
        /*05cc*/ 	.word	0x00009c70


	//   ....[62]....
        /*05d0*/ 	.word	0x00009c90


	//   ....[63]....
        /*05d4*/ 	.word	0x00009d30


	//   ....[64]....
        /*05d8*/ 	.word	0x00009d50


	//   ....[65]....
        /*05dc*/ 	.word	0x00009d60


	//   ....[66]....
        /*05e0*/ 	.word	0x00009df0


	//   ....[67]....
        /*05e4*/ 	.word	0x0000a580


	//   ....[68]....
        /*05e8*/ 	.word	0x0000a5b0


	//   ....[69]....
        /*05ec*/ 	.word	0x0000a5d0


	//   ....[70]....
        /*05f0*/ 	.word	0x0000a660


	//   ....[71]....
        /*05f4*/ 	.word	0x0000a670


	//   ....[72]....
        /*05f8*/ 	.word	0x0000a710


	//   ....[73]....
        /*05fc*/ 	.word	0x0000a720


	//   ....[74]....
        /*0600*/ 	.word	0x0000a7c0


	//   ....[75]....
        /*0604*/ 	.word	0x0000a7d0


	//   ....[76]....
        /*0608*/ 	.word	0x0000a870


	//   ....[77]....
        /*060c*/ 	.word	0x0000a880


	//   ....[78]....
        /*0610*/ 	.word	0x0000a920


	//   ....[79]....
        /*0614*/ 	.word	0x0000a930


	//   ....[80]....
        /*0618*/ 	.word	0x0000a9d0


	//   ....[81]....
        /*061c*/ 	.word	0x0000a9e0


	//   ....[82]....
        /*0620*/ 	.word	0x0000a9f0


	//   ....[83]....
        /*0624*/ 	.word	0x0000b1d0


	//   ....[84]....
        /*0628*/ 	.word	0x0000b1e0


	//   ....[85]....
        /*062c*/ 	.word	0x0000b200


	//   ....[86]....
        /*0630*/ 	.word	0x0000b280


	//   ....[87]....
        /*0634*/ 	.word	0x0000b290


	//   ....[88]....
        /*0638*/ 	.word	0x0000b2f0


	//   ....[89]....
        /*063c*/ 	.word	0x0000b320


	//   ....[90]....
        /*0640*/ 	.word	0x0000b360


	//   ....[91]....
        /*0644*/ 	.word	0x0000b390


	//   ....[92]....
        /*0648*/ 	.word	0x0000b3d0


	//   ....[93]....
        /*064c*/ 	.word	0x0000b400


	//   ....[94]....
        /*0650*/ 	.word	0x0000b440


	//   ....[95]....
        /*0654*/ 	.word	0x0000b6c0


	//   ....[96]....
        /*0658*/ 	.word	0x0000b6e0


	//   ....[97]....
        /*065c*/ 	.word	0x0000b770


	//   ....[98]....
        /*0660*/ 	.word	0x0000b780


	//   ....[99]....
        /*0664*/ 	.word	0x0000b7f0


	//   ....[100]....
        /*0668*/ 	.word	0x0000b800


	//   ....[101]....
        /*066c*/ 	.word	0x0000b870


	//   ....[102]....
        /*0670*/ 	.word	0x0000b880


	//   ....[103]....
        /*0674*/ 	.word	0x0000b8f0


	//   ....[104]....
        /*0678*/ 	.word	0x0000b900


	//   ....[105]....
        /*067c*/ 	.word	0x0000b910


	//   ....[106]....
        /*0680*/ 	.word	0x0000b980


	//   ....[107]....
        /*0684*/ 	.word	0x0000bf10


	//   ....[108]....
        /*0688*/ 	.word	0x0000bf30


	//   ....[109]....
        /*068c*/ 	.word	0x0000bf40


	//   ....[110]....
        /*0690*/ 	.word	0x0000bf50


	//   ....[111]....
        /*0694*/ 	.word	0x0000bfc0


	//   ....[112]....
        /*0698*/ 	.word	0x0000bfe0


	//   ....[113]....
        /*069c*/ 	.word	0x0000c050


	//   ....[114]....
        /*06a0*/ 	.word	0x0000c070


	//   ....[115]....
        /*06a4*/ 	.word	0x0000c0d0


	//   ....[116]....
        /*06a8*/ 	.word	0x0000c0f0


	//   ....[117]....
        /*06ac*/ 	.word	0x0000c140


	//   ....[118]....
        /*06b0*/ 	.word	0x0000c160


	//   ....[119]....
        /*06b4*/ 	.word	0x0000c560


	//   ....[120]....
        /*06b8*/ 	.word	0x0000c5b0


	//   ....[121]....
        /*06bc*/ 	.word	0x0000c5e0


	//   ....[122]....
        /*06c0*/ 	.word	0x0000c5f0


	//   ....[123]....
        /*06c4*/ 	.word	0x0000c620


	//   ....[124]....
        /*06c8*/ 	.word	0x0000c650


	//   ....[125]....
        /*06cc*/ 	.word	0x0000c680


	//   ....[126]....
        /*06d0*/ 	.word	0x0000c6b0


	//   ....[127]....
        /*06d4*/ 	.word	0x0000c830


	//   ....[128]....
        /*06d8*/ 	.word	0x0000c860


	//   ....[129]....
        /*06dc*/ 	.word	0x0000c890


	//   ....[130]....
        /*06e0*/ 	.word	0x0000c8c0


	//   ....[131]....
        /*06e4*/ 	.word	0x0000c8f0


	//   ....[132]....
        /*06e8*/ 	.word	0x0000c920


	//   ....[133]....
        /*06ec*/ 	.word	0x0000c9e0


	//   ....[134]....
        /*06f0*/ 	.word	0x0000ca00


	//   ....[135]....
        /*06f4*/ 	.word	0x0000ca70


	//   ....[136]....
        /*06f8*/ 	.word	0x0000cee0


	//   ....[137]....
        /*06fc*/ 	.word	0x0000d3c0


	//   ....[138]....
        /*0700*/ 	.word	0x0000d4b0


	//   ....[139]....
        /*0704*/ 	.word	0x0000d550


	//   ....[140]....
        /*0708*/ 	.word	0x0000d5b0


	//   ....[141]....
        /*070c*/ 	.word	0x0000d6d0


	//   ....[142]....
        /*0710*/ 	.word	0x0000d730


	//   ....[143]....
        /*0714*/ 	.word	0x0000d840


	//   ....[144]....
        /*0718*/ 	.word	0x0000d8b0


	//   ....[145]....
        /*071c*/ 	.word	0x0000d9c0


	//   ....[146]....
        /*0720*/ 	.word	0x0000da30


	//   ....[147]....
        /*0724*/ 	.word	0x0000db40


	//   ....[148]....
        /*0728*/ 	.word	0x0000dbb0


	//   ....[149]....
        /*072c*/ 	.word	0x0000dc50


	//   ....[150]....
        /*0730*/ 	.word	0x0000dd60


	//   ....[151]....
        /*0734*/ 	.word	0x0000ddc0


	//   ....[152]....
        /*0738*/ 	.word	0x0000de20


	//   ....[153]....
        /*073c*/ 	.word	0x0000df20


	//   ....[154]....
        /*0740*/ 	.word	0x0000df80


	//   ....[155]....
        /*0744*/ 	.word	0x0000e090


	//   ....[156]....
        /*0748*/ 	.word	0x0000e0f0


	//   ....[157]....
        /*074c*/ 	.word	0x0000e200


	//   ....[158]....
        /*0750*/ 	.word	0x0000e260


	//   ....[159]....
        /*0754*/ 	.word	0x0000e370


	//   ....[160]....
        /*0758*/ 	.word	0x0000e3d0


	//   ....[161]....
        /*075c*/ 	.word	0x0000e4e0


	//   ....[162]....
        /*0760*/ 	.word	0x0000e540


	//   ....[163]....
        /*0764*/ 	.word	0x0000e650


	//   ....[164]....
        /*0768*/ 	.word	0x0000e6b0


	//   ....[165]....
        /*076c*/ 	.word	0x0000e7a0


	//   ....[166]....
        /*0770*/ 	.word	0x0000e8d0


	//   ....[167]....
        /*0774*/ 	.word	0x0000e980


	//   ....[168]....
        /*0778*/ 	.word	0x0000e9f0


	//   ....[169]....
        /*077c*/ 	.word	0x0000eae0


	//   ....[170]....
        /*0780*/ 	.word	0x0000eb40


	//   ....[171]....
        /*0784*/ 	.word	0x0000ec10


	//   ....[172]....
        /*0788*/ 	.word	0x0000ec70


	//   ....[173]....
        /*078c*/ 	.word	0x0000ed40


	//   ....[174]....
        /*0790*/ 	.word	0x0000eda0


	//   ....[175]....
        /*0794*/ 	.word	0x0000ee70


	//   ....[176]....
        /*0798*/ 	.word	0x0000eed0


	//   ....[177]....
        /*079c*/ 	.word	0x0000efa0


	//   ....[178]....
        /*07a0*/ 	.word	0x0000f090


	//   ....[179]....
        /*07a4*/ 	.word	0x0000f130


	//   ....[180]....
        /*07a8*/ 	.word	0x0000f190


	//   ....[181]....
        /*07ac*/ 	.word	0x0000f280


	//   ....[182]....
        /*07b0*/ 	.word	0x0000f2e0


	//   ....[183]....
        /*07b4*/ 	.word	0x0000f3c0


	//   ....[184]....
        /*07b8*/ 	.word	0x0000f420


	//   ....[185]....
        /*07bc*/ 	.word	0x0000f500


	//   ....[186]....
        /*07c0*/ 	.word	0x0000f560


	//   ....[187]....
        /*07c4*/ 	.word	0x0000f640


	//   ....[188]....
        /*07c8*/ 	.word	0x0000f6a0


	//   ....[189]....
        /*07cc*/ 	.word	0x0000f770


	//   ....[190]....
        /*07d0*/ 	.word	0x0000f8a0


	//   ....[191]....
        /*07d4*/ 	.word	0x0000f970


	//   ....[192]....
        /*07d8*/ 	.word	0x0000fa30


	//   ....[193]....
        /*07dc*/ 	.word	0x0000fb00


	//   ....[194]....
        /*07e0*/ 	.word	0x0000fb60


	//   ....[195]....
        /*07e4*/ 	.word	0x0000fc30


	//   ....[196]....
        /*07e8*/ 	.word	0x0000fc90


	//   ....[197]....
        /*07ec*/ 	.word	0x0000fd70


	//   ....[198]....
        /*07f0*/ 	.word	0x0000fdd0


	//   ....[199]....
        /*07f4*/ 	.word	0x0000fea0


	//   ....[200]....
        /*07f8*/ 	.word	0x0000ff00


	//   ....[201]....
        /*07fc*/ 	.word	0x0000ffc0


	//   ....[202]....
        /*0800*/ 	.word	0x00010050


	//   ....[203]....
        /*0804*/ 	.word	0x000100f0


	//   ....[204]....
        /*0808*/ 	.word	0x00010210


	//   ....[205]....
        /*080c*/ 	.word	0x00010280


	//   ....[206]....
        /*0810*/ 	.word	0x000102f0


	//   ....[207]....
        /*0814*/ 	.word	0x00010360


	//   ....[208]....
        /*0818*/ 	.word	0x000103d0


	//   ....[209]....
        /*081c*/ 	.word	0x00010450


	//   ....[210]....
        /*0820*/ 	.word	0x000104e0


	//   ....[211]....
        /*0824*/ 	.word	0x00010570


	//   ....[212]....
        /*0828*/ 	.word	0x000105e0


	//   ....[213]....
        /*082c*/ 	.word	0x00010650


	//   ....[214]....
        /*0830*/ 	.word	0x000106c0


	//   ....[215]....
        /*0834*/ 	.word	0x00010740


	//   ....[216]....
        /*0838*/ 	.word	0x000107b0


	//   ....[217]....
        /*083c*/ 	.word	0x00010850


	//   ....[218]....
        /*0840*/ 	.word	0x000108e0


	//   ....[219]....
        /*0844*/ 	.word	0x00010a00


	//----- nvinfo : EIATTR_REG_RECONFIG
	.align		4
.L_358:
        /*0848*/ 	.byte	0x01, 0x54
	.zero		2


	//----- nvinfo : EIATTR_SYSCALL_OFFSETS
	.align		4
        /*084c*/ 	.byte	0x04, 0x46
        /*084e*/ 	.short	(.L_360 - .L_359)


	//   ....[0]....
.L_359:
        /*0850*/ 	.word	0x000013f0


	//   ....[1]....
        /*0854*/ 	.word	0x00008f70


	//   ....[2]....
        /*0858*/ 	.word	0x000090c0


	//   ....[3]....
        /*085c*/ 	.word	0x000091b0


	//   ....[4]....
        /*0860*/ 	.word	0x0000a190


	//----- nvinfo : EIATTR_MBARRIER_INSTR_OFFSETS
	.align		4
.L_360:
        /*0864*/ 	.byte	0x04, 0x39
        /*0866*/ 	.short	(.L_362 - .L_361)


	//   ....[0]....
.L_361:
        /*0868*/ 	.word	0x00000180
        /*086c*/ 	.word	0x000000ff
        /*0870*/ 	.word	0x0002a800
        /*0874*/ 	.short	0x0100
        /*0876*/ 	.byte	0x08
	.zero		1


	//   ....[1]....
        /*0878*/ 	.word	0x00000190
        /*087c*/ 	.word	0x000000ff
        /*0880*/ 	.word	0x0002a820
        /*0884*/ 	.short	0x0100
        /*0886*/ 	.byte	0x08
	.zero		1


	//   ....[2]....
        /*0888*/ 	.word	0x00000280
        /*088c*/ 	.word	0x000000ff
        /*0890*/ 	.word	0x0002a830
        /*0894*/ 	.short	0x0100
        /*0896*/ 	.byte	0x08
	.zero		1


	//   ....[3]....
        /*0898*/ 	.word	0x00000290
        /*089c*/ 	.word	0x000000ff
        /*08a0*/ 	.word	0x0002a840
        /*08a4*/ 	.short	0x0100
        /*08a6*/ 	.byte	0x08
	.zero		1


	//   ....[4]....
        /*08a8*/ 	.word	0x000002a0
        /*08ac*/ 	.word	0x000000ff
        /*08b0*/ 	.word	0x0002a838
        /*08b4*/ 	.short	0x0100
        /*08b6*/ 	.byte	0x08
	.zero		1


	//   ....[5]....
        /*08b8*/ 	.word	0x000002b0
        /*08bc*/ 	.word	0x000000ff
        /*08c0*/ 	.word	0x0002a848
        /*08c4*/ 	.short	0x0100
        /*08c6*/ 	.byte	0x08
	.zero		1


	//   ....[6]....
        /*08c8*/ 	.word	0x000003e0
        /*08cc*/ 	.word	0x000000ff
        /*08d0*/ 	.word	0x0002a850
        /*08d4*/ 	.short	0x0100
        /*08d6*/ 	.byte	0x08
	.zero		1


	//   ....[7]....
        /*08d8*/ 	.word	0x000003f0
        /*08dc*/ 	.word	0x000000ff
        /*08e0*/ 	.word	0x0002a860
        /*08e4*/ 	.short	0x0100
        /*08e6*/ 	.byte	0x08
	.zero		1


	//   ....[8]....
        /*08e8*/ 	.word	0x00000400
        /*08ec*/ 	.word	0x000000ff
        /*08f0*/ 	.word	0x0002a858
        /*08f4*/ 	.short	0x0100
        /*08f6*/ 	.byte	0x08
	.zero		1


	//   ....[9]....
        /*08f8*/ 	.word	0x00000410
        /*08fc*/ 	.word	0x000000ff
        /*0900*/ 	.word	0x0002a868
        /*0904*/ 	.short	0x0100
        /*0906*/ 	.byte	0x08
	.zero		1


	//   ....[10]....
        /*0908*/ 	.word	0x00000500
        /*090c*/ 	.word	0x000000ff
        /*0910*/ 	.word	0x0002a870
        /*0914*/ 	.short	0x0100
        /*0916*/ 	.byte	0x06
	.zero		1


	//   ....[11]....
        /*0918*/ 	.word	0x00000510
        /*091c*/ 	.word	0x000000ff
        /*0920*/ 	.word	0x0002a880
        /*0924*/ 	.short	0x0100
        /*0926*/ 	.byte	0x06
	.zero		1


	//   ....[12]....
        /*0928*/ 	.word	0x00000520
        /*092c*/ 	.word	0x000000ff
        /*0930*/ 	.word	0x0002a878
        /*0934*/ 	.short	0x0100
        /*0936*/ 	.byte	0x06
	.zero		1


	//   ....[13]....
        /*0938*/ 	.word	0x00000530
        /*093c*/ 	.word	0x000000ff
        /*0940*/ 	.word	0x0002a888
        /*0944*/ 	.short	0x0100
        /*0946*/ 	.byte	0x06
	.zero		1


	//   ....[14]....
        /*0948*/ 	.word	0x00000660
        /*094c*/ 	.word	0x000000ff
        /*0950*/ 	.word	0x0002a890
        /*0954*/ 	.short	0x0100
        /*0956*/ 	.byte	0x08
	.zero		1


	//   ....[15]....
        /*0958*/ 	.word	0x00000670
        /*095c*/ 	.word	0x000000ff
        /*0960*/ 	.word	0x0002a8a0
        /*0964*/ 	.short	0x0100
        /*0966*/ 	.byte	0x08
	.zero		1


	//   ....[16]....
        /*0968*/ 	.word	0x00000680
        /*096c*/ 	.word	0x000000ff
        /*0970*/ 	.word	0x0002a898
        /*0974*/ 	.short	0x0100
        /*0976*/ 	.byte	0x08
	.zero		1


	//   ....[17]....
        /*0978*/ 	.word	0x00000690
        /*097c*/ 	.word	0x000000ff
        /*0980*/ 	.word	0x0002a8a8
        /*0984*/ 	.short	0x0100
        /*0986*/ 	.byte	0x08
	.zero		1


	//   ....[18]....
        /*0988*/ 	.word	0x000007c0
        /*098c*/ 	.word	0x000000ff
        /*0990*/ 	.word	0x0002a8b0
        /*0994*/ 	.short	0x0100
        /*0996*/ 	.byte	0x08
	.zero		1


	//   ....[19]....
        /*0998*/ 	.word	0x000007d0
        /*099c*/ 	.word	0x000000ff
        /*09a0*/ 	.word	0x0002a8c0
        /*09a4*/ 	.short	0x0100
        /*09a6*/ 	.byte	0x08
	.zero		1


	//   ....[20]....
        /*09a8*/ 	.word	0x000007e0
        /*09ac*/ 	.word	0x000000ff
        /*09b0*/ 	.word	0x0002a8b8
        /*09b4*/ 	.short	0x0100
        /*09b6*/ 	.byte	0x08
	.zero		1


	//   ....[21]....
        /*09b8*/ 	.word	0x000007f0
        /*09bc*/ 	.word	0x000000ff
        /*09c0*/ 	.word	0x0002a8c8
        /*09c4*/ 	.short	0x0100
        /*09c6*/ 	.byte	0x08
	.zero		1


	//   ....[22]....
        /*09c8*/ 	.word	0x00001450
        /*09cc*/ 	.word	0x000000ff
        /*09d0*/ 	.word	0x0002a800
        /*09d4*/ 	.short	0x010a
        /*09d6*/ 	.byte	0x26
	.zero		1


	//   ....[23]....
        /*09d8*/ 	.word	0x000014d0
        /*09dc*/ 	.word	0x00000004
        /*09e0*/ 	.word	0x0002a830
        /*09e4*/ 	.short	0x010a
        /*09e6*/ 	.byte	0x3f
	.zero		1


	//   ....[24]....
        /*09e8*/ 	.word	0x00001520
        /*09ec*/ 	.word	0x00000004
        /*09f0*/ 	.word	0x0002a830
        /*09f4*/ 	.short	0x010a
        /*09f6*/ 	.byte	0x3f
	.zero		1


	//   ....[25]....
        /*09f8*/ 	.word	0x00002290
        /*09fc*/ 	.word	0x000000ff
        /*0a00*/ 	.word	0x00000000
        /*0a04*/ 	.short	0x0101
        /*0a06*/ 	.byte	0x06
	.zero		1


	//   ....[26]....
        /*0a08*/ 	.word	0x000035a0
        /*0a0c*/ 	.word	0x000000ff
        /*0a10*/ 	.word	0x0002a830
        /*0a14*/ 	.short	0x010a
        /*0a16*/ 	.byte	0x3b
	.zero		1


	//   ....[27]....
        /*0a18*/ 	.word	0x000035e0
        /*0a1c*/ 	.word	0x000000ff
        /*0a20*/ 	.word	0x0002a830
        /*0a24*/ 	.short	0x010a
        /*0a26*/ 	.byte	0x3b
	.zero		1


	//   ....[28]....
        /*0a28*/ 	.word	0x00003e10
        /*0a2c*/ 	.word	0x000000ff
        /*0a30*/ 	.word	0x0002a850
        /*0a34*/ 	.short	0x010a
        /*0a36*/ 	.byte	0x06
	.zero		1


	//   ....[29]....
        /*0a38*/ 	.word	0x00003e50
        /*0a3c*/ 	.word	0x000000ff
        /*0a40*/ 	.word	0x0002a850
        /*0a44*/ 	.short	0x010a
        /*0a46*/ 	.byte	0x06
	.zero		1


	//   ....[30]....
        /*0a48*/ 	.word	0x00004150
        /*0a4c*/ 	.word	0x000000ff
        /*0a50*/ 	.word	0x00000000
        /*0a54*/ 	.short	0x0101
        /*0a56*/ 	.byte	0x3b
	.zero		1


	//   ....[31]....
        /*0a58*/ 	.word	0x00004ed0
        /*0a5c*/ 	.word	0x000000ff
        /*0a60*/ 	.word	0x00000000
        /*0a64*/ 	.short	0x0101
        /*0a66*/ 	.byte	0x06
	.zero		1


	//   ....[32]....
        /*0a68*/ 	.word	0x000054c0
        /*0a6c*/ 	.word	0x000000ff
        /*0a70*/ 	.word	0x0002a850
        /*0a74*/ 	.short	0x010a
        /*0a76*/ 	.byte	0x05
	.zero		1


	//   ....[33]....
        /*0a78*/ 	.word	0x00005500
        /*0a7c*/ 	.word	0x000000ff
        /*0a80*/ 	.word	0x0002a850
        /*0a84*/ 	.short	0x010a
        /*0a86*/ 	.byte	0x05
	.zero		1


	//   ....[34]....
        /*0a88*/ 	.word	0x00005a10
        /*0a8c*/ 	.word	0x000000ff
        /*0a90*/ 	.word	0x00000000
        /*0a94*/ 	.short	0x0101
        /*0a96*/ 	.byte	0x04
	.zero		1


	//   ....[35]....
        /*0a98*/ 	.word	0x00006ec0
        /*0a9c*/ 	.word	0x00000000
        /*0aa0*/ 	.word	0x00000000
        /*0aa4*/ 	.short	0x0101
        /*0aa6*/ 	.byte	0x3f
	.zero		1


	//   ....[36]....
        /*0aa8*/ 	.word	0x000097e0
        /*0aac*/ 	.word	0x00000007
        /*0ab0*/ 	.word	0x0002a840
        /*0ab4*/ 	.short	0x010a
        /*0ab6*/ 	.byte	0x3f
	.zero		1


	//   ....[37]....
        /*0ab8*/ 	.word	0x00009eb0
        /*0abc*/ 	.word	0x00000007
        /*0ac0*/ 	.word	0x0002a830
        /*0ac4*/ 	.short	0x0107
        /*0ac6*/ 	.byte	0x3f
	.zero		1


	//   ....[38]....
        /*0ac8*/ 	.word	0x00009f90
        /*0acc*/ 	.word	0x00000007
        /*0ad0*/ 	.word	0x0002a830
        /*0ad4*/ 	.short	0x0101
        /*0ad6*/ 	.byte	0x3f
	.zero		1


	//   ....[39]....
        /*0ad8*/ 	.word	0x0000ab40
        /*0adc*/ 	.word	0x00000016
        /*0ae0*/ 	.word	0x0002a800
        /*0ae4*/ 	.short	0x0107
        /*0ae6*/ 	.byte	0x3f
	.zero		1


	//   ....[40]....
        /*0ae8*/ 	.word	0x0000ac40
        /*0aec*/ 	.word	0x00000016
        /*0af0*/ 	.word	0x0002a800
        /*0af4*/ 	.short	0x0101
        /*0af6*/ 	.byte	0x3f
	.zero		1


	//   ....[41]....
        /*0af8*/ 	.word	0x0000ac60
        /*0afc*/ 	.word	0x00000016
        /*0b00*/ 	.word	0x0002a820
        /*0b04*/ 	.short	0x010a
        /*0b06*/ 	.byte	0x3f
	.zero		1


	//   ....[42]....
        /*0b08*/ 	.word	0x0000afe0
        /*0b0c*/ 	.word	0x00000006
        /*0b10*/ 	.word	0x0002a840
        /*0b14*/ 	.short	0x010a
        /*0b16*/ 	.byte	0x3f
	.zero		1


	//   ....[43]....
        /*0b18*/ 	.word	0x0000b4e0
        /*0b1c*/ 	.word	0x00000006
        /*0b20*/ 	.word	0x0002a830
        /*0b24*/ 	.short	0x0107
        /*0b26*/ 	.byte	0x3f
	.zero		1


	//   ....[44]....
        /*0b28*/ 	.word	0x0000b5a0
        /*0b2c*/ 	.word	0x00000006
        /*0b30*/ 	.word	0x0002a830
        /*0b34*/ 	.short	0x0101
        /*0b36*/ 	.byte	0x3f
	.zero		1


	//   ....[45]....
        /*0b38*/ 	.word	0x0000b600
        /*0b3c*/ 	.word	0x00000004
        /*0b40*/ 	.word	0x0002a860
        /*0b44*/ 	.short	0x010a
        /*0b46*/ 	.byte	0x3f
	.zero		1


	//   ....[46]....
        /*0b48*/ 	.word	0x0000ba60
        /*0b4c*/ 	.word	0x00000004
        /*0b50*/ 	.word	0x0002a850
        /*0b54*/ 	.short	0x0107
        /*0b56*/ 	.byte	0x3f
	.zero		1


	//   ....[47]....
        /*0b58*/ 	.word	0x0000bbb0
        /*0b5c*/ 	.word	0x00000004
        /*0b60*/ 	.word	0x0002a850
        /*0b64*/ 	.short	0x0101
        /*0b66*/ 	.byte	0x3f
	.zero		1


	//   ....[48]....
        /*0b68*/ 	.word	0x0000be40
        /*0b6c*/ 	.word	0x00000000
        /*0b70*/ 	.word	0x0002a860
        /*0b74*/ 	.short	0x010a
        /*0b76*/ 	.byte	0x3f
	.zero		1


	//   ....[49]....
        /*0b78*/ 	.word	0x0000c2a0
        /*0b7c*/ 	.word	0x00000000
        /*0b80*/ 	.word	0x0002a850
        /*0b84*/ 	.short	0x0107
        /*0b86*/ 	.byte	0x3f
	.zero		1


	//   ....[50]....
        /*0b88*/ 	.word	0x0000c360
        /*0b8c*/ 	.word	0x00000000
        /*0b90*/ 	.word	0x0002a850
        /*0b94*/ 	.short	0x0101
        /*0b96*/ 	.byte	0x3f
	.zero		1


	//   ....[51]....
        /*0b98*/ 	.word	0x0000ce60
        /*0b9c*/ 	.word	0x00000004
        /*0ba0*/ 	.word	0x0002a820
        /*0ba4*/ 	.short	0x010a
        /*0ba6*/ 	.byte	0x3f
	.zero		1


	//   ....[52]....
        /*0ba8*/ 	.word	0x0000cfe0
        /*0bac*/ 	.word	0x00000005
        /*0bb0*/ 	.word	0x0002a840
        /*0bb4*/ 	.short	0x010a
        /*0bb6*/ 	.byte	0x3f
	.zero		1


	//   ....[53]....
        /*0bb8*/ 	.word	0x0000d080
        /*0bbc*/ 	.word	0x0000001b
        /*0bc0*/ 	.word	0x0002a840
        /*0bc4*/ 	.short	0x010a
        /*0bc6*/ 	.byte	0x3f
	.zero		1


	//   ....[54]....
        /*0bc8*/ 	.word	0x0000d0c0
        /*0bcc*/ 	.word	0x00000005
        /*0bd0*/ 	.word	0x0002a860
        /*0bd4*/ 	.short	0x010a
        /*0bd6*/ 	.byte	0x3f
	.zero		1


	//   ....[55]....
        /*0bd8*/ 	.word	0x0000d100
        /*0bdc*/ 	.word	0x0000001b
        /*0be0*/ 	.word	0x0002a860
        /*0be4*/ 	.short	0x010a
        /*0be6*/ 	.byte	0x3f
	.zero		1


	//   ....[56]....
        /*0be8*/ 	.word	0x0000d170
        /*0bec*/ 	.word	0x00000003
        /*0bf0*/ 	.word	0x0002a800
        /*0bf4*/ 	.short	0x010a
        /*0bf6*/ 	.byte	0x3f
	.zero		1


	//   ....[57]....
        /*0bf8*/ 	.word	0x0000d1c0
        /*0bfc*/ 	.word	0x00000004
        /*0c00*/ 	.word	0x0002a830
        /*0c04*/ 	.short	0x010a
        /*0c06*/ 	.byte	0x3f
	.zero		1


	//   ....[58]....
        /*0c08*/ 	.word	0x0000d220
        /*0c0c*/ 	.word	0x00000003
        /*0c10*/ 	.word	0x0002a830
        /*0c14*/ 	.short	0x010a
        /*0c16*/ 	.byte	0x3f
	.zero		1


	//   ....[59]....
        /*0c18*/ 	.word	0x0000d280
        /*0c1c*/ 	.word	0x00000003
        /*0c20*/ 	.word	0x0002a850
        /*0c24*/ 	.short	0x010a
        /*0c26*/ 	.byte	0x3f
	.zero		1


	//   ....[60]....
        /*0c28*/ 	.word	0x0000d2e0
        /*0c2c*/ 	.word	0x00000008
        /*0c30*/ 	.word	0x0002a850
        /*0c34*/ 	.short	0x010a
        /*0c36*/ 	.byte	0x3f
	.zero		1


	//   ....[61]....
        /*0c38*/ 	.word	0x0000d400
        /*0c3c*/ 	.word	0x00000007
        /*0c40*/ 	.word	0x0002a840
        /*0c44*/ 	.short	0x010a
        /*0c46*/ 	.byte	0x3f
	.zero		1


	//   ....[62]....
        /*0c48*/ 	.word	0x0000e7d0
        /*0c4c*/ 	.word	0x00000016
        /*0c50*/ 	.word	0x0002a820
        /*0c54*/ 	.short	0x010a
        /*0c56*/ 	.byte	0x3f
	.zero		1


	//   ....[63]....
        /*0c58*/ 	.word	0x0000e820
        /*0c5c*/ 	.word	0x00000006
        /*0c60*/ 	.word	0x0002a840
        /*0c64*/ 	.short	0x010a
        /*0c66*/ 	.byte	0x3f
	.zero		1


	//   ....[64]....
        /*0c68*/ 	.word	0x0000efe0
        /*0c6c*/ 	.word	0x00000004
        /*0c70*/ 	.word	0x0002a860
        /*0c74*/ 	.short	0x010a
        /*0c76*/ 	.byte	0x3f
	.zero		1


	//   ....[65]....
        /*0c78*/ 	.word	0x0000f7f0
        /*0c7c*/ 	.word	0x00000000
        /*0c80*/ 	.word	0x0002a860
        /*0c84*/ 	.short	0x010a
        /*0c86*/ 	.byte	0x3f
	.zero		1


	//   ....[66]....
        /*0c88*/ 	.word	0x00010920
        /*0c8c*/ 	.word	0x00000004
        /*0c90*/ 	.word	0x0002a820
        /*0c94*/ 	.short	0x010a
        /*0c96*/ 	.byte	0x3f
	.zero		1


	//   ....[67]....
        /*0c98*/ 	.word	0x00010ac0
        /*0c9c*/ 	.word	0x00000005
        /*0ca0*/ 	.word	0x0002a840
        /*0ca4*/ 	.short	0x010a
        /*0ca6*/ 	.byte	0x3f
	.zero		1


	//   ....[68]....
        /*0ca8*/ 	.word	0x00010b10
        /*0cac*/ 	.word	0x0000001b
        /*0cb0*/ 	.word	0x0002a840
        /*0cb4*/ 	.short	0x010a
        /*0cb6*/ 	.byte	0x3f
	.zero		1


	//   ....[69]....
        /*0cb8*/ 	.word	0x00010b60
        /*0cbc*/ 	.word	0x00000005
        /*0cc0*/ 	.word	0x0002a860
        /*0cc4*/ 	.short	0x010a
        /*0cc6*/ 	.byte	0x3f
	.zero		1


	//----- nvinfo : EIATTR_NUM_MBARRIERS
	.align		4
.L_362:
        /*0cc8*/ 	.byte	0x03, 0x38
        /*0cca*/ 	.short	0x0016


	//----- nvinfo : EIATTR_EXIT_INSTR_OFFSETS
	.align		4
        /*0ccc*/ 	.byte	0x04, 0x1c
        /*0cce*/ 	.short	(.L_364 - .L_363)


	//   ....[0]....
.L_363:
        /*0cd0*/ 	.word	0x00000960


	//   ....[1]....
        /*0cd4*/ 	.word	0x00007d80


	//   ....[2]....
        /*0cd8*/ 	.word	0x0000d150


	//----- nvinfo : EIATTR_MAX_THREADS
	.align		4
.L_364:
        /*0cdc*/ 	.byte	0x04, 0x05
        /*0cde*/ 	.short	(.L_366 - .L_365)
.L_365:
        /*0ce0*/ 	.word	0x00000180
        /*0ce4*/ 	.word	0x00000001
        /*0ce8*/ 	.word	0x00000001


	//----- nvinfo : EIATTR_CRS_STACK_SIZE
	.align		4
.L_366:
        /*0cec*/ 	.byte	0x04, 0x1e
        /*0cee*/ 	.short	(.L_368 - .L_367)
.L_367:
        /*0cf0*/ 	.word	0x00000000


	//----- nvinfo : EIATTR_CBANK_PARAM_SIZE
	.align		4
.L_368:
        /*0cf4*/ 	.byte	0x03, 0x19
        /*0cf6*/ 	.short	0x0af0


	//----- nvinfo : EIATTR_PARAM_CBANK
	.align		4
        /*0cf8*/ 	.byte	0x04, 0x0a
        /*0cfa*/ 	.short	(.L_370 - .L_369)
	.align		4
.L_369:
        /*0cfc*/ 	.word	index@(.nv.constant0._ZN7cutlass13device_kernelIN5flash11enable_sm90INS1_16FlashAttnFwdSm90INS1_25CollectiveMainloopFwdSm90ILi2EN4cute5tupleIJNS5_1CILi1EEES8_S8_EEENS6_IJNS7_ILi128EEENS7_ILi96EEENS7_ILi192EEEEEELi128ENS_6half_tEfNS_4arch4Sm90ELb0ELb0ELb0ELb1ELb1ELb0ELb0ELb1ELb1ELb1ELb0ELb0EEENS1_21CollectiveEpilogueFwdINS6_IJSA_SA_SB_EEES9_SE_SG_Li256ELb1ELb1ELb0ELb0EEENS1_36VarlenDynamicPersistentTileSchedulerILi128ELi96ELi256ELi128ELb0ELb1ELb1ELb0ELb1ELb1EEEEEEEEEvNT_6ParamsE)
        /*0d00*/ 	.short	0x0210
        /*0d02*/ 	.short	0x0af0


	//----- nvinfo : EIATTR_SW_WAR
	.align		4
.L_370:
        /*0d04*/ 	.byte	0x04, 0x36
        /*0d06*/ 	.short	(.L_372 - .L_371)
.L_371:
        /*0d08*/ 	.word	0x00000008
.L_372:


//--------------------- .nv.info._ZN7cutlass13device_kernelIN5flash11enable_sm90INS1_16FlashAttnFwdSm90INS1_25CollectiveMainloopFwdSm90ILi2EN4cute5tupleIJNS5_1CILi1EEES8_S8_EEENS6_IJNS7_ILi128EEENS7_ILi96EEENS7_ILi192EEEEEELi128ENS_6half_tEfNS_4arch4Sm90ELb0ELb0ELb0ELb1ELb1ELb1ELb0ELb1ELb1ELb1ELb0ELb0EEENS1_21CollectiveEpilogueFwdINS6_IJSA_SA_SB_EEES9_SE_SG_Li256ELb1ELb1ELb0ELb0EEENS1_36VarlenDynamicPersistentTileSchedulerILi128ELi96ELi256ELi128ELb0ELb1ELb1ELb0ELb1ELb1EEEEEEEEEvNT_6ParamsE --------------------------
	.section	.nv.info._ZN7cutlass13device_kernelIN5flash11enable_sm90INS1_16FlashAttnFwdSm90INS1_25CollectiveMainloopFwdSm90ILi2EN4cute5tupleIJNS5_1CILi1EEES8_S8_EEENS6_IJNS7_ILi128EEENS7_ILi96EEENS7_ILi192EEEEEELi128ENS_6half_tEfNS_4arch4Sm90ELb0ELb0ELb0ELb1ELb1ELb1ELb0ELb1ELb1ELb1ELb0ELb0EEENS1_21CollectiveEpilogueFwdINS6_IJSA_SA_SB_EEES9_SE_SG_Li256ELb1ELb1ELb0ELb0EEENS1_36VarlenDynamicPersistentTileSchedulerILi128ELi96ELi256ELi128ELb0ELb1ELb1ELb0ELb1ELb1EEEEEEEEEvNT_6ParamsE,"",@"SHT_CUDA_INFO"
	.sectionflags	@""
	.align	4


	//----- nvinfo : EIATTR_CUDA_API_VERSION
	.align		4
        /*0000*/ 	.byte	0x04, 0x37
        /*0002*/ 	.short	(.L_374 - .L_373)
.L_373:
        /*0004*/ 	.word	0x00000082


	//----- nvinfo : EIATTR_KPARAM_INFO
	.align		4
.L_374:
        /*0008*/ 	.byte	0x04, 0x17
        /*000a*/ 	.short	(.L_376 - .L_375)
.L_375:
        /*000c*/ 	.word	0x00000000
        /*0010*/ 	.short	0x0000
        /*0012*/ 	.short	0x0070
        /*0014*/ 	.byte	0x00, 0xf0, 0x01, 0x2a


	//----- nvinfo : EIATTR_SPARSE_MMA_MASK
	.align		4
.L_376:
        /*0018*/ 	.byte	0x03, 0x50
        /*001a*/ 	.short	0x0000


	//----- nvinfo : EIATTR_MAXREG_COUNT
	.align		4
        /*001c*/ 	.byte	0x03, 0x1b
        /*001e*/ 	.short	0x00a8


	//----- nvinfo : EIATTR_NUM_BARRIERS
	.align		4
        /*0020*/ 	.byte	0x02, 0x4c
        /*0022*/ 	.byte	0x10
	.zero		1


	//----- nvinfo : EIATTR_EXTERNS
	.align		4
        /*0024*/ 	.byte	0x04, 0x0f
        /*0026*/ 	.short	(.L_378 - .L_377)


	//   ....[0]....
	.align		4
.L_377:
        /*0028*/ 	.word	index@(__assertfail)


	//----- nvinfo : EIATTR_ANNOTATIONS
	.align		4
.L_378:
        /*002c*/ 	.byte	0x04, 0x55
        /*002e*/ 	.short	(.L_380 - .L_379)


	//   ....[0]....
.L_379:
        /* <DEDUP_REMOVED lines=41> */


	//----- nvinfo : EIATTR_MERCURY_ISA_VERSION
	.align		4
.L_380:
        /*02a8*/ 	.byte	0x03, 0x5f
        /*02aa*/ 	.short	0x0101


	//----- nvinfo : EIATTR_UNUSED_LOAD_BYTE_OFFSET
	.align		4
        /*02ac*/ 	.byte	0x04, 0x44
        /*02ae*/ 	.short	(.L_382 - .L_381)


	//   ....[0]....
.L_381:
        /*02b0*/ 	.word	0x00000a50
        /*02b4*/ 	.word	0x0000fff0


	//   ....[1]....
        /*02b8*/ 	.word	0x00015a60
        /*02bc*/ 	.word	0x0000fff0


	//----- nvinfo : EIATTR_INT_WARP_WIDE_INSTR_OFFSETS
	.align		4
.L_382:
        /*02c0*/ 	.byte	0x04, 0x31
        /*02c2*/ 	.short	(.L_384 - .L_383)


	//   ....[0]....
.L_383:
        /*02c4*/ 	.word	0x00000130


	//   ....[1]....
        /*02c8*/ 	.word	0x00000170


	//   ....[2]....
        /*02cc*/ 	.word	0x000001e0


	//   ....[3]....
        /*02d0*/ 	.word	0x00019e30


	//   ....[4]....
        /*02d4*/ 	.word	0x00019ec0


	//   ....[5]....
        /*02d8*/ 	.word	0x0001cdf0


	//   ....[6]....
        /*02dc*/ 	.word	0x0001ce80


	//----- nvinfo : EIATTR_COOP_GROUP_MASK_REGIDS
	.align		4
.L_384:
        /*02e0*/ 	.byte	0x04, 0x29
        /*02e2*/ 	.short	(.L_386 - .L_385)


	//   ....[0]....
.L_385:
        /*02e4*/ 	.word	0xffffffff


	//   ....[1]....
        /*02e8*/ 	.word	0xffffffff


	//   ....[2]....
        /*02ec*/ 	.word	0xffffffff


	//   ....[3]....
        /*02f0*/ 	.word	0xffffffff


	//   ....[4]....
        /*02f4*/ 	.word	0xffffffff


	//   ....[5]....
        /*02f8*/ 	.word	0xffffffff


	//   ....[6]....
        /*02fc*/ 	.word	0xffffffff


	//   ....[7]....
        /*0300*/ 	.word	0xffffffff


	//   ....[8]....
        /*0304*/ 	.word	0xffffffff


	//   ....[9]....
        /*0308*/ 	.word	0xffffffff


	//   ....[10]....
        /*030c*/ 	.word	0xffffffff


	//   ....[11]....
        /*0310*/ 	.word	0xffffffff


	//   ....[12]....
        /*0314*/ 	.word	0xffffffff


	//   ....[13]....
        /*0318*/ 	.word	0xffffffff


	//   ....[14]....
        /*031c*/ 	.word	0xffffffff


	//   ....[15]....
        /*0320*/ 	.word	0xffffffff


	//   ....[16]....
        /*0324*/ 	.word	0xffffffff


	//   ....[17]....
        /*0328*/ 	.word	0xffffffff


	//   ....[18]....
        /*032c*/ 	.word	0xffffffff


	//   ....[19]....
        /*0330*/ 	.word	0xffffffff


	//   ....[20]....
        /*0334*/ 	.word	0xffffffff


	//   ....[21]....
        /*0338*/ 	.word	0xffffffff


	//   ....[22]....
        /*033c*/ 	.word	0xffffffff


	//   ....[23]....
        /*0340*/ 	.word	0xffffffff


	//   ....[24]....
        /*0344*/ 	.word	0xffffffff


	//   ....[25]....
        /*0348*/ 	.word	0xffffffff


	//   ....[26]....
        /*034c*/ 	.word	0xffffffff


	//   ....[27]....
        /*0350*/ 	.word	0xffffffff


	//   ....[28]....
        /*0354*/ 	.word	0xffffffff


	//   ....[29]....
        /*0358*/ 	.word	0xffffffff


	//   ....[30]....
        /*035c*/ 	.word	0xffffffff


	//   ....[31]....
        /*0360*/ 	.word	0xffffffff


	//   ....[32]....
        /*0364*/ 	.word	0xffffffff


	//   ....[33]....
        /*0368*/ 	.word	0xffffffff


	//   ....[34]....
        /*036c*/ 	.word	0xffffffff


	//   ....[35]....
        /*0370*/ 	.word	0xffffffff


	//   ....[36]....
        /*0374*/ 	.word	0xffffffff


	//   ....[37]....
        /*0378*/ 	.word	0xffffffff


	//   ....[38]....
        /*037c*/ 	.word	0xffffffff


	//   ....[39]....
        /*0380*/ 	.word	0xffffffff


	//   ....[40]....
        /*0384*/ 	.word	0xffffffff


	//   ....[41]....
        /*0388*/ 	.word	0xffffffff


	//   ....[42]....
        /*038c*/ 	.word	0xffffffff


	//   ....[43]....
        /*0390*/ 	.word	0xffffffff


	//   ....[44]....
        /*0394*/ 	.word	0xffffffff


	//   ....[45]....
        /*0398*/ 	.word	0xffffffff


	//   ....[46]....
        /*039c*/ 	.word	0xffffffff


	//   ....[47]....
        /*03a0*/ 	.word	0xffffffff


	//   ....[48]....
        /*03a4*/ 	.word	0xffffffff


	//   ....[49]....
        /*03a8*/ 	.word	0xffffffff


	//   ....[50]....
        /*03ac*/ 	.word	0xffffffff


	//   ....[51]....
        /*03b0*/ 	.word	0xffffffff


	//   ....[52]....
        /*03b4*/ 	.word	0xffffffff


	//   ....[53]....
        /*03b8*/ 	.word	0xffffffff


	//   ....[54]....
        /*03bc*/ 	.word	0xffffffff


	//   ....[55]....
        /*03c0*/ 	.word	0xffffffff


	//   ....[56]....
        /*03c4*/ 	.word	0xffffffff


	//   ....[57]....
        /*03c8*/ 	.word	0xffffffff


	//   ....[58]....
        /*03cc*/ 	.word	0xffffffff


	//   ....[59]....
        /*03d0*/ 	.word	0xffffffff


	//   ....[60]....
        /*03d4*/ 	.word	0xffffffff


	//   ....[61]....
        /*03d8*/ 	.word	0xffffffff


	//   ....[62]....
        /*03dc*/ 	.word	0xffffffff


	//   ....[63]....
        /*03e0*/ 	.word	0xffffffff


	//   ....[64]....
        /*03e4*/ 	.word	0xffffffff


	//   ....[65]....
        /*03e8*/ 	.word	0xffffffff


	//   ....[66]....
        /*03ec*/ 	.word	0xffffffff


	//   ....[67]....
        /*03f0*/ 	.word	0xffffffff


	//   ....[68]....
        /*03f4*/ 	.word	0xffffffff


	//   ....[69]....
        /*03f8*/ 	.word	0xffffffff


	//   ....[70]....
        /*03fc*/ 	.word	0xffffffff


	//   ....[71]....
        /*0400*/ 	.word	0xffffffff


	//   ....[72]....
        /*0404*/ 	.word	0xffffffff


	//   ....[73]....
        /*0408*/ 	.word	0xffffffff


	//   ....[74]....
        /*040c*/ 	.word	0xffffffff


	//   ....[75]....
        /*0410*/ 	.word	0xffffffff


	//   ....[76]....
        /*0414*/ 	.word	0xffffffff


	//   ....[77]....
        /*0418*/ 	.word	0xffffffff


	//   ....[78]....
        /*041c*/ 	.word	0xffffffff


	//   ....[79]....
        /*0420*/ 	.word	0xffffffff


	//   ....[80]....
        /*0424*/ 	.word	0xffffffff


	//   ....[81]....
        /*0428*/ 	.word	0xffffffff


	//   ....[82]....
        /*042c*/ 	.word	0xffffffff


	//   ....[83]....
        /*0430*/ 	.word	0xffffffff


	//   ....[84]....
        /*0434*/ 	.word	0xffffffff


	//   ....[85]....
        /*0438*/ 	.word	0xffffffff


	//   ....[86]....
        /*043c*/ 	.word	0xffffffff


	//   ....[87]....
        /*0440*/ 	.word	0xffffffff


	//   ....[88]....
        /*0444*/ 	.word	0xffffffff


	//   ....[89]....
        /*0448*/ 	.word	0xffffffff


	//   ....[90]....
        /*044c*/ 	.word	0xffffffff


	//   ....[91]....
        /*0450*/ 	.word	0xffffffff


	//   ....[92]....
        /*0454*/ 	.word	0xffffffff


	//   ....[93]....
        /*0458*/ 	.word	0xffffffff


	//   ....[94]....
        /*045c*/ 	.word	0xffffffff


	//   ....[95]....
        /*0460*/ 	.word	0xffffffff


	//   ....[96]....
        /*0464*/ 	.word	0xffffffff


	//   ....[97]....
        /*0468*/ 	.word	0xffffffff


	//   ....[98]....
        /*046c*/ 	.word	0xffffffff


	//   ....[99]....
        /*0470*/ 	.word	0xffffffff


	//   ....[100]....
        /*0474*/ 	.word	0xffffffff


	//   ....[101]....
        /*0478*/ 	.word	0xffffffff


	//   ....[102]....
        /*047c*/ 	.word	0xffffffff


	//   ....[103]....
        /*0480*/ 	.word	0xffffffff


	//   ....[104]....
        /*0484*/ 	.word	0xffffffff


	//   ....[105]....
        /*0488*/ 	.word	0xffffffff


	//   ....[106]....
        /*048c*/ 	.word	0xffffffff


	//   ....[107]....
        /*0490*/ 	.word	0xffffffff


	//   ....[108]....
        /*0494*/ 	.word	0xffffffff


	//   ....[109]....
        /*0498*/ 	.word	0xffffffff


	//   ....[110]....
        /*049c*/ 	.word	0xffffffff


	//   ....[111]....
        /*04a0*/ 	.word	0xffffffff


	//   ....[112]....
        /*04a4*/ 	.word	0xffffffff


	//   ....[113]....
        /*04a8*/ 	.word	0xffffffff


	//   ....[114]....
        /*04ac*/ 	.word	0xffffffff


	//   ....[115]....
        /*04b0*/ 	.word	0xffffffff


	//   ....[116]....
        /*04b4*/ 	.word	0xffffffff


	//   ....[117]....
        /*04b8*/ 	.word	0xffffffff


	//   ....[118]....
        /*04bc*/ 	.word	0xffffffff


	//   ....[119]....
        /*04c0*/ 	.word	0xffffffff


	//   ....[120]....
        /*04c4*/ 	.word	0xffffffff


	//   ....[121]....
        /*04c8*/ 	.word	0xffffffff


	//   ....[122]....
        /*04cc*/ 	.word	0xffffffff


	//   ....[123]....
        /*04d0*/ 	.word	0xffffffff


	//   ....[124]....
        /*04d4*/ 	.word	0xffffffff


	//   ....[125]....
        /*04d8*/ 	.word	0xffffffff


	//   ....[126]....
        /*04dc*/ 	.word	0xffffffff


	//   ....[127]....
        /*04e0*/ 	.word	0xffffffff


	//   ....[128]....
        /*04e4*/ 	.word	0xffffffff


	//   ....[129]....
        /*04e8*/ 	.word	0xffffffff


	//   ....[130]....
        /*04ec*/ 	.word	0xffffffff


	//   ....[131]....
        /*04f0*/ 	.word	0xffffffff


	//   ....[132]....
        /*04f4*/ 	.word	0xffffffff


	//   ....[133]....
        /*04f8*/ 	.word	0xffffffff


	//   ....[134]....
        /*04fc*/ 	.word	0xffffffff


	//   ....[135]....
        /*0500*/ 	.word	0xffffffff


	//   ....[136]....
        /*0504*/ 	.word	0xffffffff


	//   ....[137]....
        /*0508*/ 	.word	0xffffffff


	//   ....[138]....
        /*050c*/ 	.word	0xffffffff


	//   ....[139]....
        /*0510*/ 	.word	0xffffffff


	//   ....[140]....
        /*0514*/ 	.word	0xffffffff


	//   ....[141]....
        /*0518*/ 	.word	0xffffffff


	//   ....[142]....
        /*051c*/ 	.word	0xffffffff


	//   ....[143]....
        /*0520*/ 	.word	0xffffffff


	//   ....[144]....
        /*0524*/ 	.word	0xffffffff


	//   ....[145]....
        /*0528*/ 	.word	0xffffffff


	//   ....[146]....
        /*052c*/ 	.word	0xffffffff


	//   ....[147]....
        /*0530*/ 	.word	0xffffffff


	//   ....[148]....
        /*0534*/ 	.word	0xffffffff


	//   ....[149]....
        /*0538*/ 	.word	0xffffffff


	//   ....[150]....
        /*053c*/ 	.word	0xffffffff


	//   ....[151]....
        /*0540*/ 	.word	0xffffffff


	//   ....[152]....
        /*0544*/ 	.word	0xffffffff


	//   ....[153]....
        /*0548*/ 	.word	0xffffffff


	//   ....[154]....
        /*054c*/ 	.word	0xffffffff


	//   ....[155]....
        /*0550*/ 	.word	0xffffffff


	//   ....[156]....
        /*0554*/ 	.word	0xffffffff


	//   ....[157]....
        /*0558*/ 	.word	0xffffffff


	//   ....[158]....
        /*055c*/ 	.word	0xffffffff


	//   ....[159]....
        /*0560*/ 	.word	0xffffffff


	//   ....[160]....
        /*0564*/ 	.word	0xffffffff


	//   ....[161]....
        /*0568*/ 	.word	0xffffffff


	//   ....[162]....
        /*056c*/ 	.word	0xffffffff


	//   ....[163]....
        /*0570*/ 	.word	0x0500000f


	//   ....[164]....
        /*0574*/ 	.word	0x0500000f


	//   ....[165]....
        /*0578*/ 	.word	0x0500000f


	//   ....[166]....
        /*057c*/ 	.word	0x0500000f


	//   ....[167]....
        /*0580*/ 	.word	0x0500000f


	//   ....[168]....
        /*0584*/ 	.word	0x0500000f


	//   ....[169]....
        /*0588*/ 	.word	0x0500000f


	//   ....[170]....
        /*058c*/ 	.word	0x0500000f


	//   ....[171]....
        /*0590*/ 	.word	0x0500000f


	//   ....[172]....
        /*0594*/ 	.word	0x0500000f


	//   ....[173]....
        /*0598*/ 	.word	0x0500000f


	//   ....[174]....
        /*059c*/ 	.word	0x0500000f


	//   ....[175]....
        /*05a0*/ 	.word	0x0500000f


	//   ....[176]....
        /*05a4*/ 	.word	0x0500000f


	//   ....[177]....
        /*05a8*/ 	.word	0x0500000f


	//   ....[178]....
        /*05ac*/ 	.word	0x0500000f


	//   ....[179]....
        /*05b0*/ 	.word	0x0500000f


	//   ....[180]....
        /*05b4*/ 	.word	0x0500000f


	//   ....[181]....
        /*05b8*/ 	.word	0x0500000f


	//   ....[182]....
        /*05bc*/ 	.word	0x0500000f


	//   ....[183]....
        /*05c0*/ 	.word	0x0500000f


	//   ....[184]....
        /*05c4*/ 	.word	0x0500000f


	//   ....[185]....
        /*05c8*/ 	.word	0x0500000f


	//   ....[186]....
        /*05cc*/ 	.word	0x0500000f


	//   ....[187]....
        /*05d0*/ 	.word	0x0500000f


	//   ....[188]....
        /*05d4*/ 	.word	0x0500000f


	//   ....[189]....
        /*05d8*/ 	.word	0x0500000f


	//   ....[190]....
        /*05dc*/ 	.word	0x0500000f


	//   ....[191]....
        /*05e0*/ 	.word	0x0500000f


	//   ....[192]....
        /*05e4*/ 	.word	0x0500000f


	//   ....[193]....
        /*05e8*/ 	.word	0x0500000f


	//   ....[194]....
        /*05ec*/ 	.word	0x0500000f


	//   ....[195]....
        /*05f0*/ 	.word	0x0500000f


	//   ....[196]....
        /*05f4*/ 	.word	0x0500000f


	//   ....[197]....
        /*05f8*/ 	.word	0x0500000f


	//   ....[198]....
        /*05fc*/ 	.word	0x0500000f


	//   ....[199]....
        /*0600*/ 	.word	0x0500000f


	//   ....[200]....
        /*0604*/ 	.word	0x0500000f


	//   ....[201]....
        /*0608*/ 	.word	0x0500000f


	//   ....[202]....
        /*060c*/ 	.word	0x0500000f


	//   ....[203]....
        /*0610*/ 	.word	0x0500000f


	//   ....[204]....
        /*0614*/ 	.word	0x0500000f


	//   ....[205]....
        /*0618*/ 	.word	0x0500000f


	//   ....[206]....
        /*061c*/ 	.word	0x0500000f


	//   ....[207]....
        /*0620*/ 	.word	0x0500000f


	//   ....[208]....
        /*0624*/ 	.word	0x0500000f


	//   ....[209]....
        /*0628*/ 	.word	0x0500000f


	//   ....[210]....
        /*062c*/ 	.word	0x0500000f


	//   ....[211]....
        /*0630*/ 	.word	0x0500000f


	//   ....[212]....
        /*0634*/ 	.word	0x0500000f


	//   ....[213]....
        /*0638*/ 	.word	0x0500000f


	//   ....[214]....
        /*063c*/ 	.word	0x0500000f


	//   ....[215]....
        /*0640*/ 	.word	0x0500000f


	//   ....[216]....
        /*0644*/ 	.word	0x0500000f


	//   ....[217]....
        /*0648*/ 	.word	0x0500000f


	//   ....[218]....
        /*064c*/ 	.word	0x0500000f


	//   ....[219]....
        /*0650*/ 	.word	0x0500000f


	//   ....[220]....
        /*0654*/ 	.word	0x0500000f


	//   ....[221]....
        /*0658*/ 	.word	0x0500000f


	//   ....[222]....
        /*065c*/ 	.word	0x0500000f


	//   ....[223]....
        /*0660*/ 	.word	0x0500000f


	//   ....[224]....
        /*0664*/ 	.word	0x0500000f


	//   ....[225]....
        /*0668*/ 	.word	0x0500000f


	//   ....[226]....
        /*066c*/ 	.word	0x0500000f


	//   ....[227]....
        /*0670*/ 	.word	0x0500000f


	//   ....[228]....
        /*0674*/ 	.word	0x0500000f


	//   ....[229]....
        /*0678*/ 	.word	0x0500000f


	//   ....[230]....
        /*067c*/ 	.word	0x0500000f


	//   ....[231]....
        /*0680*/ 	.word	0x0500000f


	//   ....[232]....
        /*0684*/ 	.word	0x0500000f


	//   ....[233]....
        /*0688*/ 	.word	0x0500000f


	//   ....[234]....
        /*068c*/ 	.word	0x0500000f


	//   ....[235]....
        /*0690*/ 	.word	0x0500000f


	//   ....[236]....
        /*0694*/ 	.word	0x0500000f


	//   ....[237]....
        /*0698*/ 	.word	0x0500000f


	//   ....[238]....
        /*069c*/ 	.word	0x0500000f


	//   ....[239]....
        /*06a0*/ 	.word	0x0500000f


	//   ....[240]....
        /*06a4*/ 	.word	0x0500000f


	//   ....[241]....
        /*06a8*/ 	.word	0x0500000f


	//   ....[242]....
        /*06ac*/ 	.word	0x0500000f


	//   ....[243]....
        /*06b0*/ 	.word	0x0500000f


	//   ....[244]....
        /*06b4*/ 	.word	0x0500000f


	//   ....[245]....
        /*06b8*/ 	.word	0x0500000f


	//   ....[246]....
        /*06bc*/ 	.word	0x0500000f


	//   ....[247]....
        /*06c0*/ 	.word	0x0500000f


	//   ....[248]....
        /*06c4*/ 	.word	0x0500000f


	//   ....[249]....
        /*06c8*/ 	.word	0x0500000f


	//   ....[250]....
        /*06cc*/ 	.word	0x0500000f


	//   ....[251]....
        /*06d0*/ 	.word	0x0500000f


	//   ....[252]....
        /*06d4*/ 	.word	0x0500000f


	//   ....[253]....
        /*06d8*/ 	.word	0x0500000f


	//   ....[254]....
        /*06dc*/ 	.word	0x0500000f


	//   ....[255]....
        /*06e0*/ 	.word	0x0500000f


	//   ....[0]....
        /*06e4*/ 	.word	0x0500000f


	//   ....[1]....
        /*06e8*/ 	.word	0x0500000f


	//   ....[2]....
        /*06ec*/ 	.word	0x0500000f


	//   ....[3]....
        /*06f0*/ 	.word	0x0500000f


	//   ....[4]....
        /*06f4*/ 	.word	0x0500000f


	//   ....[5]....
        /*06f8*/ 	.word	0x0500000f


	//   ....[6]....
        /*06fc*/ 	.word	0x0500000f


	//   ....[7]....
        /*0700*/ 	.word	0x0500000f


	//   ....[8]....
        /*0704*/ 	.word	0x0500000f


	//   ....[9]....
        /*0708*/ 	.word	0x0500000f


	//   ....[10]....
        /*070c*/ 	.word	0x0500000f


	//----- nvinfo : EIATTR_COOP_GROUP_INSTR_OFFSETS
	.align		4
.L_386:
        /*0710*/ 	.byte	0x04, 0x28
        /*0712*/ 	.short	(.L_388 - .L_387)


	//   ....[0]....
.L_387:
        /*0714*/ 	.word	0x00000060


	//   ....[1]....
        /*0718*/ 	.word	0x00000140


	//   ....[2]....
        /*071c*/ 	.word	0x00000190


	//   ....[3]....
        /*0720*/ 	.word	0x000003c0


	//   ....[4]....
        /*0724*/ 	.word	0x00000520


	//   ....[5]....
        /*0728*/ 	.word	0x00000640


	//   ....[6]....
        /*072c*/ 	.word	0x000007a0


	//   ....[7]....
        /*0730*/ 	.word	0x00003720


	//   ....[8]....
        /*0734*/ 	.word	0x00003730


	//   ....[9]....
        /*0738*/ 	.word	0x00004d20


	//   ....[10]....
        /*073c*/ 	.word	0x00004d30


	//   ....[11]....
        /*0740*/ 	.word	0x00006d30


	//   ....[12]....
        /*0744*/ 	.word	0x00006d40


	//   ....[13]....
        /*0748*/ 	.word	0x00008500


	//   ....[14]....
        /*074c*/ 	.word	0x00008510


	//   ....[15]....
        /*0750*/ 	.word	0x00009d90


	//   ....[16]....
        /*0754*/ 	.word	0x00009da0


	//   ....[17]....
        /*0758*/ 	.word	0x0000a030


	//   ....[18]....
        /*075c*/ 	.word	0x0000a040


	//   ....[19]....
        /*0760*/ 	.word	0x0000a5a0


	//   ....[20]....
        /*0764*/ 	.word	0x0000a5b0


	//   ....[21]....
        /*0768*/ 	.word	0x0000a730


	//   ....[22]....
        /*076c*/ 	.word	0x0000a750


	//   ....[23]....
        /*0770*/ 	.word	0x0000acd0


	//   ....[24]....
        /*0774*/ 	.word	0x0000b270


	//   ....[25]....
        /*0778*/ 	.word	0x0000b280


	//   ....[26]....
        /*077c*/ 	.word	0x0000b290


	//   ....[27]....
        /*0780*/ 	.word	0x0000b2a0


	//   ....[28]....
        /*0784*/ 	.word	0x0000dce0


	//   ....[29]....
        /*0788*/ 	.word	0x0000dcf0


	//   ....[30]....
        /*078c*/ 	.word	0x0000dd00


	//   ....[31]....
        /*0790*/ 	.word	0x0000dd10


	//   ....[32]....
        /*0794*/ 	.word	0x000119b0


	//   ....[33]....
        /*0798*/ 	.word	0x00011a00


	//   ....[34]....
        /*079c*/ 	.word	0x00011e80


	//   ....[35]....
        /*07a0*/ 	.word	0x00011ee0


	//   ....[36]....
        /*07a4*/ 	.word	0x00013f70


	//   ....[37]....
        /*07a8*/ 	.word	0x00013f80


	//   ....[38]....
        /*07ac*/ 	.word	0x00013fc0


	//   ....[39]....
        /*07b0*/ 	.word	0x00013fd0


	//   ....[40]....
        /*07b4*/ 	.word	0x00015150


	//   ....[41]....
        /*07b8*/ 	.word	0x00015360


	//   ....[42]....
        /*07bc*/ 	.word	0x000153e0


	//   ....[43]....
        /*07c0*/ 	.word	0x00015400


	//   ....[44]....
        /*07c4*/ 	.word	0x000164c0


	//   ....[45]....
        /*07c8*/ 	.word	0x00016500


	//   ....[46]....
        /*07cc*/ 	.word	0x00016530


	//   ....[47]....
        /*07d0*/ 	.word	0x00016560


	//   ....[48]....
        /*07d4*/ 	.word	0x00016ae0


	//   ....[49]....
        /*07d8*/ 	.word	0x00016b30


	//   ....[50]....
        /*07dc*/ 	.word	0x00016bf0


	//   ....[51]....
        /*07e0*/ 	.word	0x00016c10


	//   ....[52]....
        /*07e4*/ 	.word	0x00016cd0


	//   ....[53]....
        /*07e8*/ 	.word	0x00016cf0


	//   ....[54]....
        /*07ec*/ 	.word	0x00016dc0


	//   ....[55]....
        /*07f0*/ 	.word	0x00016de0


	//   ....[56]....
        /*07f4*/ 	.word	0x00017640


	//   ....[57]....
        /*07f8*/ 	.word	0x00017650


	//   ....[58]....
        /*07fc*/ 	.word	0x00017710


	//   ....[59]....
        /*0800*/ 	.word	0x00017730


	//   ....[60]....
        /*0804*/ 	.word	0x000177f0


	//   ....[61]....
        /*0808*/ 	.word	0x00017810


	//   ....[62]....
        /*080c*/ 	.word	0x000178e0


	//   ....[63]....
        /*0810*/ 	.word	0x00017900


	//   ....[64]....
        /*0814*/ 	.word	0x00017a50


	//   ....[65]....
        /*0818*/ 	.word	0x00017c00


	//   ....[66]....
        /*081c*/ 	.word	0x00017c30


	//   ....[67]....
        /*0820*/ 	.word	0x00017c60


	//   ....[68]....
        /*0824*/ 	.word	0x00017c90


	//   ....[69]....
        /*0828*/ 	.word	0x00017cc0


	//   ....[70]....
        /*082c*/ 	.word	0x00017cf0


	//   ....[71]....
        /*0830*/ 	.word	0x00017e60


	//   ....[72]....
        /*0834*/ 	.word	0x00017e90


	//   ....[73]....
        /*0838*/ 	.word	0x00017ec0


	//   ....[74]....
        /*083c*/ 	.word	0x00017ef0


	//   ....[75]....
        /*0840*/ 	.word	0x00017f20


	//   ....[76]....
        /*0844*/ 	.word	0x00017f50


	//   ....[77]....
        /*0848*/ 	.word	0x00017fe0


	//   ....[78]....
        /*084c*/ 	.word	0x00018010


	//   ....[79]....
        /*0850*/ 	.word	0x00018090


	//   ....[80]....
        /*0854*/ 	.word	0x00018bb0


	//   ....[81]....
        /*0858*/ 	.word	0x0001aaf0


	//   ....[82]....
        /*085c*/ 	.word	0x0001ab10


	//   ....[83]....
        /*0860*/ 	.word	0x0001abc0


	//   ....[84]....
        /*0864*/ 	.word	0x0001abe0


	//   ....[85]....
        /*0868*/ 	.word	0x0001ac80


	//   ....[86]....
        /*086c*/ 	.word	0x0001aca0


	//   ....[87]....
        /*0870*/ 	.word	0x0001ad40


	//   ....[88]....
        /*0874*/ 	.word	0x0001ad60


	//   ....[89]....
        /*0878*/ 	.word	0x0001ae00


	//   ....[90]....
        /*087c*/ 	.word	0x0001ae20


	//   ....[91]....
        /*0880*/ 	.word	0x0001ae30


	//   ....[92]....
        /*0884*/ 	.word	0x0001aec0


	//   ....[93]....
        /*0888*/ 	.word	0x0001b680


	//   ....[94]....
        /*088c*/ 	.word	0x0001b6b0


	//   ....[95]....
        /*0890*/ 	.word	0x0001b6d0


	//   ....[96]....
        /*0894*/ 	.word	0x0001b760


	//   ....[97]....
        /*0898*/ 	.word	0x0001b770


	//   ....[98]....
        /*089c*/ 	.word	0x0001b810


	//   ....[99]....
        /*08a0*/ 	.word	0x0001b820


	//   ....[100]....
        /*08a4*/ 	.word	0x0001b8c0


	//   ....[101]....
        /*08a8*/ 	.word	0x0001b8d0


	//   ....[102]....
        /*08ac*/ 	.word	0x0001b970


	//   ....[103]....
        /*08b0*/ 	.word	0x0001b980


	//   ....[104]....
        /*08b4*/ 	.word	0x0001ba20


	//   ....[105]....
        /*08b8*/ 	.word	0x0001ba30


	//   ....[106]....
        /*08bc*/ 	.word	0x0001bad0


	//   ....[107]....
        /*08c0*/ 	.word	0x0001bae0


	//   ....[108]....
        /*08c4*/ 	.word	0x0001baf0


	//   ....[109]....
        /*08c8*/ 	.word	0x0001c2d0


	//   ....[110]....
        /*08cc*/ 	.word	0x0001c2e0


	//   ....[111]....
        /*08d0*/ 	.word	0x0001c2f0


	//   ....[112]....
        /*08d4*/ 	.word	0x0001c380


	//   ....[113]....
        /*08d8*/ 	.word	0x0001c390


	//   ....[114]....
        /*08dc*/ 	.word	0x0001c3f0


	//   ....[115]....
        /*08e0*/ 	.word	0x0001c420


	//   ....[116]....
        /*08e4*/ 	.word	0x0001c460


	//   ....[117]....
        /*08e8*/ 	.word	0x0001c490


	//   ....[118]....
        /*08ec*/ 	.word	0x0001c4d0


	//   ....[119]....
        /*08f0*/ 	.word	0x0001c500


	//   ....[120]....
        /*08f4*/ 	.word	0x0001c540


	//   ....[121]....
        /*08f8*/ 	.word	0x0001c7c0


	//   ....[122]....
        /*08fc*/ 	.word	0x0001c7e0


	//   ....[123]....
        /*0900*/ 	.word	0x0001c870


	//   ....[124]....
        /*0904*/ 	.word	0x0001c880


	//   ....[125]....
        /*0908*/ 	.word	0x0001c8f0


	//   ....[126]....
        /*090c*/ 	.word	0x0001c900


	//   ....[127]....
        /*0910*/ 	.word	0x0001c970


	//   ....[128]....
        /*0914*/ 	.word	0x0001c980


	//   ....[129]....
        /*0918*/ 	.word	0x0001c9f0


	//   ....[130]....
        /*091c*/ 	.word	0x0001ca00


	//   ....[131]....
        /*0920*/ 	.word	0x0001ca10


	//   ....[132]....
        /*0924*/ 	.word	0x0001ca80


	//   ....[133]....
        /*0928*/ 	.word	0x0001d010


	//   ....[134]....
        /*092c*/ 	.word	0x0001d040


	//   ....[135]....
        /*0930*/ 	.word	0x0001d060


	//   ....[136]....
        /*0934*/ 	.word	0x0001d070


	//   ....[137]....
        /*0938*/ 	.word	0x0001d0b0


	//   ....[138]....
        /*093c*/ 	.word	0x0001d0d0


	//   ....[139]....
        /*0940*/ 	.word	0x0001d140


	//   ....[140]....
        /*0944*/ 	.word	0x0001d160


	//   ....[141]....
        /*0948*/ 	.word	0x0001d1c0


	//   ....[142]....
        /*094c*/ 	.word	0x0001d1e0


	//   ....[143]....
        /*0950*/ 	.word	0x0001d230


	//   ....[144]....
        /*0954*/ 	.word	0x0001d250


	//   ....[145]....
        /*0958*/ 	.word	0x0001d630


	//   ....[146]....
        /*095c*/ 	.word	0x0001d690


	//   ....[147]....
        /*0960*/ 	.word	0x0001d6c0


	//   ....[148]....
        /*0964*/ 	.word	0x0001d6d0


	//   ....[149]....
        /*0968*/ 	.word	0x0001d700


	//   ....[150]....
        /*096c*/ 	.word	0x0001d730


	//   ....[151]....
        /*0970*/ 	.word	0x0001d760


	//   ....[152]....
        /*0974*/ 	.word	0x0001d790


	//   ....[153]....
        /*0978*/ 	.word	0x0001d910


	//   ....[154]....
        /*097c*/ 	.word	0x0001d940


	//   ....[155]....
        /*0980*/ 	.word	0x0001d970


	//   ....[156]....
        /*0984*/ 	.word	0x0001d9a0


	//   ....[157]....
        /*0988*/ 	.word	0x0001d9d0


	//   ....[158]....
        /*098c*/ 	.word	0x0001da00


	//   ....[159]....
        /*0990*/ 	.word	0x0001dac0


	//   ....[160]....
        /*0994*/ 	.word	0x0001dae0


	//   ....[161]....
        /*0998*/ 	.word	0x0001db50


	//   ....[162]....
        /*099c*/ 	.word	0x0001dfc0


	//   ....[163]....
        /*09a0*/ 	.word	0x0001e300


	//   ....[164]....
        /*09a4*/ 	.word	0x0001e390


	//   ....[165]....
        /*09a8*/ 	.word	0x0001e430


	//   ....[166]....
        /*09ac*/ 	.word	0x0001e4c0


	//   ....[167]....
        /*09b0*/ 	.word	0x0001e5b0


	//   ....[168]....
        /*09b4*/ 	.word	0x0001e640


	//   ....[169]....
        /*09b8*/ 	.word	0x0001e6e0


	//   ....[170]....
        /*09bc*/ 	.word	0x0001e770


	//   ....[171]....
        /*09c0*/ 	.word	0x0001e860


	//   ....[172]....
        /*09c4*/ 	.word	0x0001e8f0


	//   ....[173]....
        /*09c8*/ 	.word	0x0001e990


	//   ....[174]....
        /*09cc*/ 	.word	0x0001ea20


	//   ....[175]....
        /*09d0*/ 	.word	0x0001eb10


	//   ....[176]....
        /*09d4*/ 	.word	0x0001eba0


	//   ....[177]....
        /*09d8*/ 	.word	0x0001ebf0


	//   ....[178]....
        /*09dc*/ 	.word	0x0001ec40


	//   ....[179]....
        /*09e0*/ 	.word	0x0001ed20


	//   ....[180]....
        /*09e4*/ 	.word	0x0001edb0


	//   ....[181]....
        /*09e8*/ 	.word	0x0001ee00


	//   ....[182]....
        /*09ec*/ 	.word	0x0001ee50


	//   ....[183]....
        /*09f0*/ 	.word	0x0001f0b0


	//   ....[184]....
        /*09f4*/ 	.word	0x0001f390


	//   ....[185]....
        /*09f8*/ 	.word	0x0001f480


	//   ....[186]....
        /*09fc*/ 	.word	0x0001f520


	//   ....[187]....
        /*0a00*/ 	.word	0x0001f580


	//   ....[188]....
        /*0a04*/ 	.word	0x0001f690


	//   ....[189]....
        /*0a08*/ 	.word	0x0001f700


	//   ....[190]....
        /*0a0c*/ 	.word	0x0001f810


	//   ....[191]....
        /*0a10*/ 	.word	0x0001f880


	//   ....[192]....
        /*0a14*/ 	.word	0x0001f990


	//   ....[193]....
        /*0a18*/ 	.word	0x0001fa00


	//   ....[194]....
        /*0a1c*/ 	.word	0x0001fb10


	//   ....[195]....
        /*0a20*/ 	.word	0x0001fb80


	//   ....[196]....
        /*0a24*/ 	.word	0x0001fc60


	//   ....[197]....
        /*0a28*/ 	.word	0x0001fd60


	//   ....[198]....
        /*0a2c*/ 	.word	0x0001fdc0


	//   ....[199]....
        /*0a30*/ 	.word	0x0001fe20


	//   ....[200]....
        /*0a34*/ 	.word	0x0001ff20


	//   ....[201]....
        /*0a38*/ 	.word	0x0001ff80


	//   ....[202]....
        /*0a3c*/ 	.word	0x00020090


	//   ....[203]....
        /*0a40*/ 	.word	0x000200f0


	//   ....[204]....
        /*0a44*/ 	.word	0x00020200


	//   ....[205]....
        /*0a48*/ 	.word	0x00020260


	//   ....[206]....
        /*0a4c*/ 	.word	0x00020370


	//   ....[207]....
        /*0a50*/ 	.word	0x000203d0


	//   ....[208]....
        /*0a54*/ 	.word	0x000204e0


	//   ....[209]....
        /*0a58*/ 	.word	0x00020540


	//   ....[210]....
        /*0a5c*/ 	.word	0x00020650


	//   ....[211]....
        /*0a60*/ 	.word	0x000206b0


	//   ....[212]....
        /*0a64*/ 	.word	0x000207a0


	//   ....[213]....
        /*0a68*/ 	.word	0x000208d0


	//   ....[214]....
        /*0a6c*/ 	.word	0x00020980


	//   ....[215]....
        /*0a70*/ 	.word	0x000209f0


	//   ....[216]....
        /*0a74*/ 	.word	0x00020ae0


	//   ....[217]....
        /*0a78*/ 	.word	0x00020b40


	//   ....[218]....
        /*0a7c*/ 	.word	0x00020c10


	//   ....[219]....
        /*0a80*/ 	.word	0x00020c70


	//   ....[220]....
        /*0a84*/ 	.word	0x00020d40


	//   ....[221]....
        /*0a88*/ 	.word	0x00020da0


	//   ....[222]....
        /*0a8c*/ 	.word	0x00020e70


	//   ....[223]....
        /*0a90*/ 	.word	0x00020ed0


	//   ....[224]....
        /*0a94*/ 	.word	0x00020fa0


	//   ....[225]....
        /*0a98*/ 	.word	0x00021090


	//   ....[226]....
        /*0a9c*/ 	.word	0x00021130


	//   ....[227]....
        /*0aa0*/ 	.word	0x00021190


	//   ....[228]....
        /*0aa4*/ 	.word	0x00021280


	//   ....[229]....
        /*0aa8*/ 	.word	0x000212e0


	//   ....[230]....
        /*0aac*/ 	.word	0x000213c0


	//   ....[231]....
        /*0ab0*/ 	.word	0x00021420


	//   ....[232]....
        /*0ab4*/ 	.word	0x00021500


	//   ....[233]....
        /*0ab8*/ 	.word	0x00021560


	//   ....[234]....
        /*0abc*/ 	.word	0x00021640


	//   ....[235]....
        /*0ac0*/ 	.word	0x000216a0


	//   ....[236]....
        /*0ac4*/ 	.word	0x00021770


	//   ....[237]....
        /*0ac8*/ 	.word	0x000218a0


	//   ....[238]....
        /*0acc*/ 	.word	0x00021970


	//   ....[239]....
        /*0ad0*/ 	.word	0x00021a30


	//   ....[240]....
        /*0ad4*/ 	.word	0x00021b00


	//   ....[241]....
        /*0ad8*/ 	.word	0x00021b60


	//   ....[242]....
        /*0adc*/ 	.word	0x00021c30


	//   ....[243]....
        /*0ae0*/ 	.word	0x00021c90


	//   ....[244]....
        /*0ae4*/ 	.word	0x00021d70


	//   ....[245]....
        /*0ae8*/ 	.word	0x00021dd0


	//   ....[246]....
        /*0aec*/ 	.word	0x00021ea0


	//   ....[247]....
        /*0af0*/ 	.word	0x00021f00


	//   ....[248]....
        /*0af4*/ 	.word	0x00021fc0


	//   ....[249]....
        /*0af8*/ 	.word	0x00022050


	//   ....[250]....
        /*0afc*/ 	.word	0x000220f0


	//   ....[251]....
        /*0b00*/ 	.word	0x00022210


	//   ....[252]....
        /*0b04*/ 	.word	0x00022280


	//   ....[253]....
        /*0b08*/ 	.word	0x000222f0


	//   ....[254]....
        /*0b0c*/ 	.word	0x00022360


	//   ....[255]....
        /*0b10*/ 	.word	0x000223d0


	//   ....[0]....
        /*0b14*/ 	.word	0x00022450


	//   ....[1]....
        /*0b18*/ 	.word	0x000224e0


	//   ....[2]....
        /*0b1c*/ 	.word	0x00022570


	//   ....[3]....
        /*0b20*/ 	.word	0x000225e0


	//   ....[4]....
        /*0b24*/ 	.word	0x00022650


	//   ....[5]....
        /*0b28*/ 	.word	0x000226c0


	//   ....[6]....
        /*0b2c*/ 	.word	0x00022740


	//   ....[7]....
        /*0b30*/ 	.word	0x000227b0


	//   ....[8]....
        /*0b34*/ 	.word	0x00022850


	//   ....[9]....
        /*0b38*/ 	.word	0x000228e0


	//   ....[10]....
        /*0b3c*/ 	.word	0x00022a00


	//----- nvinfo : EIATTR_REG_RECONFIG
	.align		4
.L_388:
        /*0b40*/ 	.byte	0x01, 0x54
	.zero		2


	//----- nvinfo : EIATTR_SYSCALL_OFFSETS
	.align		4
        /*0b44*/ 	.byte	0x04, 0x46
        /*0b46*/ 	.short	(.L_390 - .L_389)


	//   ....[0]....
.L_389:
        /*0b48*/ 	.word	0x00001b00


	//   ....[1]....
        /*0b4c*/ 	.word	0x00001c50


	//   ....[2]....
        /*0b50*/ 	.word	0x0000ae70


	//   ....[3]....
        /*0b54*/ 	.word	0x0000b1f0


	//   ....[4]....
        /*0b58*/ 	.word	0x0001a020


	//   ....[5]....
        /*0b5c*/ 	.word	0x0001a170


	//   ....[6]....
        /*0b60*/ 	.word	0x0001a260


	//   ....[7]....
        /*0b64*/ 	.word	0x0001b270


	//----- nvinfo : EIATTR_MBARRIER_INSTR_OFFSETS
	.align		4
.L_390:
        /*0b68*/ 	.byte	0x04, 0x39
        /*0b6a*/ 	.short	(.L_392 - .L_391)


	//   ....[0]....
.L_391:
        /*0b6c*/ 	.word	0x00000270
        /*0b70*/ 	.word	0x000000ff
        /*0b74*/ 	.word	0x0002a800
        /*0b78*/ 	.short	0x0100
        /*0b7a*/ 	.byte	0x08
	.zero		1


	//   ....[1]....
        /*0b7c*/ 	.word	0x00000280
        /*0b80*/ 	.word	0x000000ff
        /*0b84*/ 	.word	0x0002a820
        /*0b88*/ 	.short	0x0100
        /*0b8a*/ 	.byte	0x08
	.zero		1


	//   ....[2]....
        /*0b8c*/ 	.word	0x00000370
        /*0b90*/ 	.word	0x000000ff
        /*0b94*/ 	.word	0x0002a830
        /*0b98*/ 	.short	0x0100
        /*0b9a*/ 	.byte	0x08
	.zero		1


	//   ....[3]....
        /*0b9c*/ 	.word	0x00000380
        /*0ba0*/ 	.word	0x000000ff
        /*0ba4*/ 	.word	0x0002a840
        /*0ba8*/ 	.short	0x0100
        /*0baa*/ 	.byte	0x08
	.zero		1


	//   ....[4]....
        /*0bac*/ 	.word	0x00000390
        /*0bb0*/ 	.word	0x000000ff
        /*0bb4*/ 	.word	0x0002a838
        /*0bb8*/ 	.short	0x0100
        /*0bba*/ 	.byte	0x08
	.zero		1


	//   ....[5]....
        /*0bbc*/ 	.word	0x000003a0
        /*0bc0*/ 	.word	0x000000ff
        /*0bc4*/ 	.word	0x0002a848
        /*0bc8*/ 	.short	0x0100
        /*0bca*/ 	.byte	0x08
	.zero		1


	//   ....[6]....
        /*0bcc*/ 	.word	0x000004d0
        /*0bd0*/ 	.word	0x000000ff
        /*0bd4*/ 	.word	0x0002a850
        /*0bd8*/ 	.short	0x0100
        /*0bda*/ 	.byte	0x08
	.zero		1


	//   ....[7]....
        /*0bdc*/ 	.word	0x000004e0
        /*0be0*/ 	.word	0x000000ff
        /*0be4*/ 	.word	0x0002a860
        /*0be8*/ 	.short	0x0100
        /*0bea*/ 	.byte	0x08
	.zero		1


	//   ....[8]....
        /*0bec*/ 	.word	0x000004f0
        /*0bf0*/ 	.word	0x000000ff
        /*0bf4*/ 	.word	0x0002a858
        /*0bf8*/ 	.short	0x0100
        /*0bfa*/ 	.byte	0x08
	.zero		1


	//   ....[9]....
        /*0bfc*/ 	.word	0x00000500
        /*0c00*/ 	.word	0x000000ff
        /*0c04*/ 	.word	0x0002a868
        /*0c08*/ 	.short	0x0100
        /*0c0a*/ 	.byte	0x08
	.zero		1


	//   ....[10]....
        /*0c0c*/ 	.word	0x000005f0
        /*0c10*/ 	.word	0x000000ff
        /*0c14*/ 	.word	0x0002a870
        /*0c18*/ 	.short	0x0100
        /*0c1a*/ 	.byte	0x06
	.zero		1


	//   ....[11]....
        /*0c1c*/ 	.word	0x00000600
        /*0c20*/ 	.word	0x000000ff
        /*0c24*/ 	.word	0x0002a880
        /*0c28*/ 	.short	0x0100
        /*0c2a*/ 	.byte	0x06
	.zero		1


	//   ....[12]....
        /*0c2c*/ 	.word	0x00000610
        /*0c30*/ 	.word	0x000000ff
        /*0c34*/ 	.word	0x0002a878
        /*0c38*/ 	.short	0x0100
        /*0c3a*/ 	.byte	0x06
	.zero		1


	//   ....[13]....
        /*0c3c*/ 	.word	0x00000620
        /*0c40*/ 	.word	0x000000ff
        /*0c44*/ 	.word	0x0002a888
        /*0c48*/ 	.short	0x0100
        /*0c4a*/ 	.byte	0x06
	.zero		1


	//   ....[14]....
        /*0c4c*/ 	.word	0x00000750
        /*0c50*/ 	.word	0x000000ff
        /*0c54*/ 	.word	0x0002a890
        /*0c58*/ 	.short	0x0100
        /*0c5a*/ 	.byte	0x08
	.zero		1


	//   ....[15]....
        /*0c5c*/ 	.word	0x00000760
        /*0c60*/ 	.word	0x000000ff
        /*0c64*/ 	.word	0x0002a8a0
        /*0c68*/ 	.short	0x0100
        /*0c6a*/ 	.byte	0x08
	.zero		1


	//   ....[16]....
        /*0c6c*/ 	.word	0x00000770
        /*0c70*/ 	.word	0x000000ff
        /*0c74*/ 	.word	0x0002a898
        /*0c78*/ 	.short	0x0100
        /*0c7a*/ 	.byte	0x08
	.zero		1


	//   ....[17]....
        /*0c7c*/ 	.word	0x00000780
        /*0c80*/ 	.word	0x000000ff
        /*0c84*/ 	.word	0x0002a8a8
        /*0c88*/ 	.short	0x0100
        /*0c8a*/ 	.byte	0x08
	.zero		1


	//   ....[18]....
        /*0c8c*/ 	.word	0x000008b0
        /*0c90*/ 	.word	0x000000ff
        /*0c94*/ 	.word	0x0002a8b0
        /*0c98*/ 	.short	0x0100
        /*0c9a*/ 	.byte	0x08
	.zero		1


	//   ....[19]....
        /*0c9c*/ 	.word	0x000008c0
        /*0ca0*/ 	.word	0x000000ff
        /*0ca4*/ 	.word	0x0002a8c0
        /*0ca8*/ 	.short	0x0100
        /*0caa*/ 	.byte	0x08
	.zero		1


	//   ....[20]....
        /*0cac*/ 	.word	0x000008d0
        /*0cb0*/ 	.word	0x000000ff
        /*0cb4*/ 	.word	0x0002a8b8
        /*0cb8*/ 	.short	0x0100
        /*0cba*/ 	.byte	0x08
	.zero		1


	//   ....[21]....
        /*0cbc*/ 	.word	0x000008e0
        /*0cc0*/ 	.word	0x000000ff
        /*0cc4*/ 	.word	0x0002a8c8
        /*0cc8*/ 	.short	0x0100
        /*0cca*/ 	.byte	0x08
	.zero		1


	//   ....[22]....
        /*0ccc*/ 	.word	0x000036d0
        /*0cd0*/ 	.word	0x00000058
        /*0cd4*/ 	.word	0x0002a890
        /*0cd8*/ 	.short	0x010a
        /*0cda*/ 	.byte	0x3f
	.zero		1


	//   ....[23]....
        /*0cdc*/ 	.word	0x00006cd0
        /*0ce0*/ 	.word	0x00000058
        /*0ce4*/ 	.word	0x0002a890
        /*0ce8*/ 	.short	0x010a
        /*0cea*/ 	.byte	0x3f
	.zero		1


	//   ....[24]....
        /*0cec*/ 	.word	0x00009bd0
        /*0cf0*/ 	.word	0x00000058
        /*0cf4*/ 	.word	0x0002a890
        /*0cf8*/ 	.short	0x010a
        /*0cfa*/ 	.byte	0x3f
	.zero		1


	//   ....[25]....
        /*0cfc*/ 	.word	0x0000a390
        /*0d00*/ 	.word	0x0000000b
        /*0d04*/ 	.word	0x00000000
        /*0d08*/ 	.short	0x0101
        /*0d0a*/ 	.byte	0x3f
	.zero		1


	//   ....[26]....
        /*0d0c*/ 	.word	0x0000a3d0
        /*0d10*/ 	.word	0x00000058
        /*0d14*/ 	.word	0x0002a8b0
        /*0d18*/ 	.short	0x010a
        /*0d1a*/ 	.byte	0x3f
	.zero		1


	//   ....[27]....
        /*0d1c*/ 	.word	0x0000a980
        /*0d20*/ 	.word	0x00000058
        /*0d24*/ 	.word	0x00000000
        /*0d28*/ 	.short	0x0101
        /*0d2a*/ 	.byte	0x3f
	.zero		1


	//   ....[28]....
        /*0d2c*/ 	.word	0x0000aef0
        /*0d30*/ 	.word	0x00000002
        /*0d34*/ 	.word	0x0002a800
        /*0d38*/ 	.short	0x010a
        /*0d3a*/ 	.byte	0x3f
	.zero		1


	//   ....[29]....
        /*0d3c*/ 	.word	0x0000af40
        /*0d40*/ 	.word	0x00000002
        /*0d44*/ 	.word	0x0002a800
        /*0d48*/ 	.short	0x010a
        /*0d4a*/ 	.byte	0x3f
	.zero		1


	//   ....[30]....
        /*0d4c*/ 	.word	0x0000b970
        /*0d50*/ 	.word	0x00000002
        /*0d54*/ 	.word	0x0002a800
        /*0d58*/ 	.short	0x010a
        /*0d5a*/ 	.byte	0x3f
	.zero		1


	//   ....[31]....
        /*0d5c*/ 	.word	0x0000e280
        /*0d60*/ 	.word	0x00000002
        /*0d64*/ 	.word	0x0002a800
        /*0d68*/ 	.short	0x010a
        /*0d6a*/ 	.byte	0x3f
	.zero		1


	//   ....[32]....
        /*0d6c*/ 	.word	0x00010950
        /*0d70*/ 	.word	0x00000005
        /*0d74*/ 	.word	0x0002a830
        /*0d78*/ 	.short	0x010a
        /*0d7a*/ 	.byte	0x3f
	.zero		1


	//   ....[33]....
        /*0d7c*/ 	.word	0x000109a0
        /*0d80*/ 	.word	0x00000005
        /*0d84*/ 	.word	0x0002a830
        /*0d88*/ 	.short	0x010a
        /*0d8a*/ 	.byte	0x3f
	.zero		1


	//   ....[34]....
        /*0d8c*/ 	.word	0x00012420
        /*0d90*/ 	.word	0x00000018
        /*0d94*/ 	.word	0x00000000
        /*0d98*/ 	.short	0x0101
        /*0d9a*/ 	.byte	0x3f
	.zero		1


	//   ....[35]....
        /*0d9c*/ 	.word	0x00012d00
        /*0da0*/ 	.word	0x00000015
        /*0da4*/ 	.word	0x0002a830
        /*0da8*/ 	.short	0x010a
        /*0daa*/ 	.byte	0x3f
	.zero		1


	//   ....[36]....
        /*0dac*/ 	.word	0x00012d70
        /*0db0*/ 	.word	0x00000015
        /*0db4*/ 	.word	0x0002a830
        /*0db8*/ 	.short	0x010a
        /*0dba*/ 	.byte	0x3f
	.zero		1


	//   ....[37]....
        /*0dbc*/ 	.word	0x000138e0
        /*0dc0*/ 	.word	0x0000000a
        /*0dc4*/ 	.word	0x0002a850
        /*0dc8*/ 	.short	0x010a
        /*0dca*/ 	.byte	0x3f
	.zero		1


	//   ....[38]....
        /*0dcc*/ 	.word	0x00013980
        /*0dd0*/ 	.word	0x0000000a
        /*0dd4*/ 	.word	0x0002a850
        /*0dd8*/ 	.short	0x010a
        /*0dda*/ 	.byte	0x3f
	.zero		1


	//   ....[39]....
        /*0ddc*/ 	.word	0x00014820
        /*0de0*/ 	.word	0x00000006
        /*0de4*/ 	.word	0x00000000
        /*0de8*/ 	.short	0x0101
        /*0dea*/ 	.byte	0x3f
	.zero		1


	//   ....[40]....
        /*0dec*/ 	.word	0x00014a60
        /*0df0*/ 	.word	0x0000000a
        /*0df4*/ 	.word	0x00000000
        /*0df8*/ 	.short	0x0101
        /*0dfa*/ 	.byte	0x3f
	.zero		1


	//   ....[41]....
        /*0dfc*/ 	.word	0x00015050
        /*0e00*/ 	.word	0x0000000a
        /*0e04*/ 	.word	0x0002a850
        /*0e08*/ 	.short	0x010a
        /*0e0a*/ 	.byte	0x3f
	.zero		1


	//   ....[42]....
        /*0e0c*/ 	.word	0x000150f0
        /*0e10*/ 	.word	0x0000000a
        /*0e14*/ 	.word	0x0002a850
        /*0e18*/ 	.short	0x010a
        /*0e1a*/ 	.byte	0x3f
	.zero		1


	//   ....[43]....
        /*0e1c*/ 	.word	0x000155e0
        /*0e20*/ 	.word	0x000000b5
        /*0e24*/ 	.word	0x00000000
        /*0e28*/ 	.short	0x0101
        /*0e2a*/ 	.byte	0x3f
	.zero		1


	//   ....[44]....
        /*0e2c*/ 	.word	0x00016af0
        /*0e30*/ 	.word	0x00000000
        /*0e34*/ 	.word	0x00000000
        /*0e38*/ 	.short	0x0101
        /*0e3a*/ 	.byte	0x3f
	.zero		1


	//   ....[45]....
        /*0e3c*/ 	.word	0x00018c90
        /*0e40*/ 	.word	0x00000016
        /*0e44*/ 	.word	0x0002a820
        /*0e48*/ 	.short	0x010a
        /*0e4a*/ 	.byte	0x3f
	.zero		1


	//   ....[46]....
        /*0e4c*/ 	.word	0x00018d20
        /*0e50*/ 	.word	0x00000009
        /*0e54*/ 	.word	0x0002a8a0
        /*0e58*/ 	.short	0x010a
        /*0e5a*/ 	.byte	0x3f
	.zero		1


	//   ....[47]....
        /*0e5c*/ 	.word	0x00019160
        /*0e60*/ 	.word	0x00000009
        /*0e64*/ 	.word	0x0002a8c0
        /*0e68*/ 	.short	0x010a
        /*0e6a*/ 	.byte	0x3f
	.zero		1


	//   ....[48]....
        /*0e6c*/ 	.word	0x00019590
        /*0e70*/ 	.word	0x00000006
        /*0e74*/ 	.word	0x0002a8a0
        /*0e78*/ 	.short	0x010a
        /*0e7a*/ 	.byte	0x3f
	.zero		1


	//   ....[49]....
        /*0e7c*/ 	.word	0x000199c0
        /*0e80*/ 	.word	0x00000006
        /*0e84*/ 	.word	0x0002a8c0
        /*0e88*/ 	.short	0x010a
        /*0e8a*/ 	.byte	0x3f
	.zero		1


	//   ....[50]....
        /*0e8c*/ 	.word	0x0001a8a0
        /*0e90*/ 	.word	0x00000007
        /*0e94*/ 	.word	0x0002a840
        /*0e98*/ 	.short	0x010a
        /*0e9a*/ 	.byte	0x3f
	.zero		1


	//   ....[51]....
        /*0e9c*/ 	.word	0x0001af80
        /*0ea0*/ 	.word	0x00000007
        /*0ea4*/ 	.word	0x0002a830
        /*0ea8*/ 	.short	0x0107
        /*0eaa*/ 	.byte	0x3f
	.zero		1


	//   ....[52]....
        /*0eac*/ 	.word	0x0001b040
        /*0eb0*/ 	.word	0x00000007
        /*0eb4*/ 	.word	0x0002a830
        /*0eb8*/ 	.short	0x0101
        /*0eba*/ 	.byte	0x3f
	.zero		1


	//   ....[53]....
        /*0ebc*/ 	.word	0x0001bc40
        /*0ec0*/ 	.word	0x00000016
        /*0ec4*/ 	.word	0x0002a800
        /*0ec8*/ 	.short	0x0107
        /*0eca*/ 	.byte	0x3f
	.zero		1


	//   ....[54]....
        /*0ecc*/ 	.word	0x0001bd40
        /*0ed0*/ 	.word	0x00000016
        /*0ed4*/ 	.word	0x0002a800
        /*0ed8*/ 	.short	0x0101
        /*0eda*/ 	.byte	0x3f
	.zero		1


	//   ....[55]....
        /*0edc*/ 	.word	0x0001bd60
        /*0ee0*/ 	.word	0x00000016
        /*0ee4*/ 	.word	0x0002a820
        /*0ee8*/ 	.short	0x010a
        /*0eea*/ 	.byte	0x3f
	.zero		1


	//   ....[56]....
        /*0eec*/ 	.word	0x0001c0e0
        /*0ef0*/ 	.word	0x00000005
        /*0ef4*/ 	.word	0x0002a840
        /*0ef8*/ 	.short	0x010a
        /*0efa*/ 	.byte	0x3f
	.zero		1


	//   ....[57]....
        /*0efc*/ 	.word	0x0001c5e0
        /*0f00*/ 	.word	0x00000005
        /*0f04*/ 	.word	0x0002a830
        /*0f08*/ 	.short	0x0107
        /*0f0a*/ 	.byte	0x3f
	.zero		1


	//   ....[58]....
        /*0f0c*/ 	.word	0x0001c690
        /*0f10*/ 	.word	0x00000005
        /*0f14*/ 	.word	0x0002a830
        /*0f18*/ 	.short	0x0101
        /*0f1a*/ 	.byte	0x3f
	.zero		1


	//   ....[59]....
        /*0f1c*/ 	.word	0x0001c6f0
        /*0f20*/ 	.word	0x00000005
        /*0f24*/ 	.word	0x0002a860
        /*0f28*/ 	.short	0x010a
        /*0f2a*/ 	.byte	0x3f
	.zero		1


	//   ....[60]....
        /*0f2c*/ 	.word	0x0001cb60
        /*0f30*/ 	.word	0x00000005
        /*0f34*/ 	.word	0x0002a850
        /*0f38*/ 	.short	0x0107
        /*0f3a*/ 	.byte	0x3f
	.zero		1


	//   ....[61]....
        /*0f3c*/ 	.word	0x0001cca0
        /*0f40*/ 	.word	0x00000005
        /*0f44*/ 	.word	0x0002a850
        /*0f48*/ 	.short	0x0101
        /*0f4a*/ 	.byte	0x3f
	.zero		1


	//   ....[62]....
        /*0f4c*/ 	.word	0x0001cf20
        /*0f50*/ 	.word	0x00000000
        /*0f54*/ 	.word	0x0002a860
        /*0f58*/ 	.short	0x010a
        /*0f5a*/ 	.byte	0x3f
	.zero		1


	//   ....[63]....
        /*0f5c*/ 	.word	0x0001d390
        /*0f60*/ 	.word	0x00000000
        /*0f64*/ 	.word	0x0002a850
        /*0f68*/ 	.short	0x0107
        /*0f6a*/ 	.byte	0x3f
	.zero		1


	//   ....[64]....
        /*0f6c*/ 	.word	0x0001d450
        /*0f70*/ 	.word	0x00000000
        /*0f74*/ 	.word	0x0002a850
        /*0f78*/ 	.short	0x0101
        /*0f7a*/ 	.byte	0x3f
	.zero		1


	//   ....[65]....
        /*0f7c*/ 	.word	0x0001df40
        /*0f80*/ 	.word	0x00000005
        /*0f84*/ 	.word	0x0002a820
        /*0f88*/ 	.short	0x010a
        /*0f8a*/ 	.byte	0x3f
	.zero		1


	//   ....[66]....
        /*0f8c*/ 	.word	0x0001e0d0
        /*0f90*/ 	.word	0x00000003
        /*0f94*/ 	.word	0x0002a840
        /*0f98*/ 	.short	0x010a
        /*0f9a*/ 	.byte	0x3f
	.zero		1


	//   ....[67]....
        /*0f9c*/ 	.word	0x0001e170
        /*0fa0*/ 	.word	0x00000005
        /*0fa4*/ 	.word	0x0002a840
        /*0fa8*/ 	.short	0x010a
        /*0faa*/ 	.byte	0x3f
	.zero		1


	//   ....[68]....
        /*0fac*/ 	.word	0x0001e1b0
        /*0fb0*/ 	.word	0x00000003
        /*0fb4*/ 	.word	0x0002a860
        /*0fb8*/ 	.short	0x010a
        /*0fba*/ 	.byte	0x3f
	.zero		1


	//   ....[69]....
        /*0fbc*/ 	.word	0x0001e1f0
        /*0fc0*/ 	.word	0x00000005
        /*0fc4*/ 	.word	0x0002a860
        /*0fc8*/ 	.short	0x010a
        /*0fca*/ 	.byte	0x3f
	.zero		1


	//   ....[70]....
        /*0fcc*/ 	.word	0x0001e250
        /*0fd0*/ 	.word	0x00000058
        /*0fd4*/ 	.word	0x0002a890
        /*0fd8*/ 	.short	0x010a
        /*0fda*/ 	.byte	0x3f
	.zero		1


	//   ....[71]....
        /*0fdc*/ 	.word	0x0001e500
        /*0fe0*/ 	.word	0x00000058
        /*0fe4*/ 	.word	0x0002a890
        /*0fe8*/ 	.short	0x010a
        /*0fea*/ 	.byte	0x3f
	.zero		1


	//   ....[72]....
        /*0fec*/ 	.word	0x0001e7b0
        /*0ff0*/ 	.word	0x00000058
        /*0ff4*/ 	.word	0x0002a890
        /*0ff8*/ 	.short	0x010a
        /*0ffa*/ 	.byte	0x3f
	.zero		1


	//   ....[73]....
        /*0ffc*/ 	.word	0x0001ea60
        /*1000*/ 	.word	0x00000058
        /*1004*/ 	.word	0x0002a8b0
        /*1008*/ 	.short	0x010a
        /*100a*/ 	.byte	0x3f
	.zero		1


	//   ....[74]....
        /*100c*/ 	.word	0x0001ec70
        /*1010*/ 	.word	0x00000002
        /*1014*/ 	.word	0x0002a800
        /*1018*/ 	.short	0x010a
        /*101a*/ 	.byte	0x3f
	.zero		1


	//   ....[75]....
        /*101c*/ 	.word	0x0001ee90
        /*1020*/ 	.word	0x00000002
        /*1024*/ 	.word	0x0002a800
        /*1028*/ 	.short	0x010a
        /*102a*/ 	.byte	0x3f
	.zero		1


	//   ....[76]....
        /*102c*/ 	.word	0x0001eee0
        /*1030*/ 	.word	0x00000005
        /*1034*/ 	.word	0x0002a830
        /*1038*/ 	.short	0x010a
        /*103a*/ 	.byte	0x3f
	.zero		1


	//   ....[77]....
        /*103c*/ 	.word	0x0001ef30
        /*1040*/ 	.word	0x00000015
        /*1044*/ 	.word	0x0002a830
        /*1048*/ 	.short	0x010a
        /*104a*/ 	.byte	0x3f
	.zero		1


	//   ....[78]....
        /*104c*/ 	.word	0x0001ef80
        /*1050*/ 	.word	0x0000000a
        /*1054*/ 	.word	0x0002a850
        /*1058*/ 	.short	0x010a
        /*105a*/ 	.byte	0x3f
	.zero		1


	//   ....[79]....
        /*105c*/ 	.word	0x0001efd0
        /*1060*/ 	.word	0x0000000a
        /*1064*/ 	.word	0x0002a850
        /*1068*/ 	.short	0x010a
        /*106a*/ 	.byte	0x3f
	.zero		1


	//   ....[80]....
        /*106c*/ 	.word	0x0001f170
        /*1070*/ 	.word	0x00000016
        /*1074*/ 	.word	0x0002a820
        /*1078*/ 	.short	0x010a
        /*107a*/ 	.byte	0x3f
	.zero		1


	//   ....[81]....
        /*107c*/ 	.word	0x0001f1c0
        /*1080*/ 	.word	0x00000009
        /*1084*/ 	.word	0x0002a8a0
        /*1088*/ 	.short	0x010a
        /*108a*/ 	.byte	0x3f
	.zero		1


	//   ....[82]....
        /*108c*/ 	.word	0x0001f210
        /*1090*/ 	.word	0x00000009
        /*1094*/ 	.word	0x0002a8c0
        /*1098*/ 	.short	0x010a
        /*109a*/ 	.byte	0x3f
	.zero		1


	//   ....[83]....
        /*109c*/ 	.word	0x0001f260
        /*10a0*/ 	.word	0x00000006
        /*10a4*/ 	.word	0x0002a8a0
        /*10a8*/ 	.short	0x010a
        /*10aa*/ 	.byte	0x3f
	.zero		1


	//   ....[84]....
        /*10ac*/ 	.word	0x0001f2b0
        /*10b0*/ 	.word	0x00000006
        /*10b4*/ 	.word	0x0002a8c0
        /*10b8*/ 	.short	0x010a
        /*10ba*/ 	.byte	0x3f
	.zero		1


	//   ....[85]....
        /*10bc*/ 	.word	0x0001f3d0
        /*10c0*/ 	.word	0x00000007
        /*10c4*/ 	.word	0x0002a840
        /*10c8*/ 	.short	0x010a
        /*10ca*/ 	.byte	0x3f
	.zero		1


	//   ....[86]....
        /*10cc*/ 	.word	0x000207d0
        /*10d0*/ 	.word	0x00000016
        /*10d4*/ 	.word	0x0002a820
        /*10d8*/ 	.short	0x010a
        /*10da*/ 	.byte	0x3f
	.zero		1


	//   ....[87]....
        /*10dc*/ 	.word	0x00020820
        /*10e0*/ 	.word	0x00000005
        /*10e4*/ 	.word	0x0002a840
        /*10e8*/ 	.short	0x010a
        /*10ea*/ 	.byte	0x3f
	.zero		1


	//   ....[88]....
        /*10ec*/ 	.word	0x00020fe0
        /*10f0*/ 	.word	0x00000005
        /*10f4*/ 	.word	0x0002a860
        /*10f8*/ 	.short	0x010a
        /*10fa*/ 	.byte	0x3f
	.zero		1


	//   ....[89]....
        /*10fc*/ 	.word	0x000217f0
        /*1100*/ 	.word	0x00000000
        /*1104*/ 	.word	0x0002a860
        /*1108*/ 	.short	0x010a
        /*110a*/ 	.byte	0x3f
	.zero		1


	//   ....[90]....
        /*110c*/ 	.word	0x00022920
        /*1110*/ 	.word	0x00000005
        /*1114*/ 	.word	0x0002a820
        /*1118*/ 	.short	0x010a
        /*111a*/ 	.byte	0x3f
	.zero		1


	//   ....[91]....
        /*111c*/ 	.word	0x00022ac0
        /*1120*/ 	.word	0x00000003
        /*1124*/ 	.word	0x0002a840
        /*1128*/ 	.short	0x010a
        /*112a*/ 	.byte	0x3f
	.zero		1


	//   ....[92]....
        /*112c*/ 	.word	0x00022b10
        /*1130*/ 	.word	0x00000005
        /*1134*/ 	.word	0x0002a840
        /*1138*/ 	.short	0x010a
        /*113a*/ 	.byte	0x3f
	.zero		1


	//   ....[93]....
        /*113c*/ 	.word	0x00022b60
        /*1140*/ 	.word	0x00000003
        /*1144*/ 	.word	0x0002a860
        /*1148*/ 	.short	0x010a
        /*114a*/ 	.byte	0x3f
	.zero		1


	//----- nvinfo : EIATTR_NUM_MBARRIERS
	.align		4
.L_392:
        /*114c*/ 	.byte	0x03, 0x38
        /*114e*/ 	.short	0x0016


	//----- nvinfo : EIATTR_EXIT_INSTR_OFFSETS
	.align		4
        /*1150*/ 	.byte	0x04, 0x1c
        /*1152*/ 	.short	(.L_394 - .L_393)


	//   ....[0]....
.L_393:
        /*1154*/ 	.word	0x0001e240


	//----- nvinfo : EIATTR_MAX_THREADS
	.align		4
.L_394:
        /*1158*/ 	.byte	0x04, 0x05
        /*115a*/ 	.short	(.L_396 - .L_395)
.L_395:
        /*115c*/ 	.word	0x00000180
        /*1160*/ 	.word	0x00000001
        /*1164*/ 	.word	0x00000001


	//----- nvinfo : EIATTR_CRS_STACK_SIZE
	.align		4
.L_396:
        /*1168*/ 	.byte	0x04, 0x1e
        /*116a*/ 	.short	(.L_398 - .L_397)
.L_397:
        /*116c*/ 	.word	0x00000000


	//----- nvinfo : EIATTR_CBANK_PARAM_SIZE
	.align		4
.L_398:
        /*1170*/ 	.byte	0x03, 0x19
        /*1172*/ 	.short	0x0af0


	//----- nvinfo : EIATTR_PARAM_CBANK
	.align		4
        /*1174*/ 	.byte	0x04, 0x0a
        /*1176*/ 	.short	(.L_400 - .L_399)
	.align		4
.L_399:
        /*1178*/ 	.word	index@(.nv.constant0._ZN7cutlass13device_kernelIN5flash11enable_sm90INS1_16FlashAttnFwdSm90INS1_25CollectiveMainloopFwdSm90ILi2EN4cute5tupleIJNS5_1CILi1EEES8_S8_EEENS6_IJNS7_ILi128EEENS7_ILi96EEENS7_ILi192EEEEEELi128ENS_6half_tEfNS_4arch4Sm90ELb0ELb0ELb0ELb1ELb1ELb1ELb0ELb1ELb1ELb1ELb0ELb0EEENS1_21CollectiveEpilogueFwdINS6_IJSA_SA_SB_EEES9_SE_SG_Li256ELb1ELb1ELb0ELb0EEENS1_36VarlenDynamicPersistentTileSchedulerILi128ELi96ELi256ELi128ELb0ELb1ELb1ELb0ELb1ELb1EEEEEEEEEvNT_6ParamsE)
        /*117c*/ 	.short	0x0210
        /*117e*/ 	.short	0x0af0


	//----- nvinfo : EIATTR_SW_WAR
	.align		4
.L_400:
        /*1180*/ 	.byte	0x04, 0x36
        /*1182*/ 	.short	(.L_402 - .L_401)
.L_401:
        /*1184*/ 	.word	0x00000008
.L_402:


//--------------------- .nv.info._ZN7cutlass13device_kernelIN5flash11enable_sm90INS1_16FlashAttnFwdSm90INS1_25CollectiveMainloopFwdSm90ILi2EN4cute5tupleIJNS5_1CILi1EEES8_S8_EEENS6_IJNS7_ILi128EEENS7_ILi96EEENS7_ILi192EEEEEELi128ENS_6half_tEfNS_4arch4Sm90ELb0ELb1ELb0ELb0ELb1ELb0ELb0ELb1ELb1ELb1ELb0ELb0EEENS1_21CollectiveEpilogueFwdINS6_IJSA_SA_SB_EEES9_SE_SG_Li256ELb0ELb1ELb0ELb0EEENS1_30DynamicPersistentTileSchedulerILi256ELi128ELb0ELb1ELb1EEEEEEEEEvNT_6ParamsE --------------------------
	.section	.nv.info._ZN7cutlass13device_kernelIN5flash11enable_sm90INS1_16FlashAttnFwdSm90INS1_25CollectiveMainloopFwdSm90ILi2EN4cute5tupleIJNS5_1CILi1EEES8_S8_EEENS6_IJNS7_ILi128EEENS7_ILi96EEENS7_ILi192EEEEEELi128ENS_6half_tEfNS_4arch4Sm90ELb0ELb1ELb0ELb0ELb1ELb0ELb0ELb1ELb1ELb1ELb0ELb0EEENS1_21CollectiveEpilogueFwdINS6_IJSA_SA_SB_EEES9_SE_SG_Li256ELb0ELb1ELb0ELb0EEENS1_30DynamicPersistentTileSchedulerILi256ELi128ELb0ELb1ELb1EEEEEEEEEvNT_6ParamsE,"",@"SHT_CUDA_INFO"
	.sectionflags	@""
	.align	4


	//----- nvinfo : EIATTR_CUDA_API_VERSION
	.align		4
        /*0000*/ 	.byte	0x04, 0x37
        /*0002*/ 	.short	(.L_404 - .L_403)
.L_403:
        /*0004*/ 	.word	0x00000082


	//----- nvinfo : EIATTR_KPARAM_INFO
	.align		4
.L_404:
        /*0008*/ 	.byte	0x04, 0x17
        /*000a*/ 	.short	(.L_406 - .L_405)
.L_405:
        /*000c*/ 	.word	0x00000000
        /*0010*/ 	.short	0x0000
        /*0012*/ 	.short	0x0070
        /*0014*/ 	.byte	0x00, 0xf0, 0x01, 0x2a


	//----- nvinfo : EIATTR_SPARSE_MMA_MASK
	.align		4
.L_406:
        /*0018*/ 	.byte	0x03, 0x50
        /*001a*/ 	.short	0x0000


	//----- nvinfo : EIATTR_MAXREG_COUNT
	.align		4
        /*001c*/ 	.byte	0x03, 0x1b
        /*001e*/ 	.short	0x00a8


	//----- nvinfo : EIATTR_NUM_BARRIERS
	.align		4
        /*0020*/ 	.byte	0x02, 0x4c
        /*0022*/ 	.byte	0x09
	.zero		1


	//----- nvinfo : EIATTR_EXTERNS
	.align		4
        /*0024*/ 	.byte	0x04, 0x0f
        /*0026*/ 	.short	(.L_408 - .L_407)


	//   ....[0]....
	.align		4
.L_407:
        /*0028*/ 	.word	index@(__assertfail)


	//----- nvinfo : EIATTR_ANNOTATIONS
	.align		4
.L_408:
        /*002c*/ 	.byte	0x04, 0x55
        /*002e*/ 	.short	(.L_410 - .L_409)


	//   ....[0]....
.L_409:
        /*0030*/ 	.word	0x00000001
        /*0034*/ 	.byte	0xa0, 0x08, 0x00, 0x00, 0x01, 0x00, 0x00, 0x00, 0x60, 0x09, 0x00, 0x00, 0x01, 0x00, 0x00, 0x00
        /*0044*/ 	.byte	0x00, 0xe9, 0x00, 0x00, 0x01, 0x00, 0x00, 0x00, 0xa0, 0xe9, 0x00, 0x00, 0x01, 0x00, 0x00, 0x00
        /*0054*/ 	.byte	0x30, 0xea, 0x00, 0x00, 0x01, 0x00, 0x00, 0x00, 0x00, 0x11, 0x01, 0x00, 0x01, 0x00, 0x00, 0x00
        /*0064*/ 	.byte	0x20, 0x11, 0x01, 0x00, 0x01, 0x00, 0x00, 0x00, 0x70, 0x29, 0x01, 0x00, 0x01, 0x00, 0x00, 0x00
        /*0074*/ 	.byte	0x10, 0x2b, 0x01, 0x00


	//----- nvinfo : EIATTR_MERCURY_ISA_VERSION
	.align		4
.L_410:
        /*0078*/ 	.byte	0x03, 0x5f
        /*007a*/ 	.short	0x0101


	//----- nvinfo : EIATTR_INT_WARP_WIDE_INSTR_OFFSETS
	.align		4
        /*007c*/ 	.byte	0x04, 0x31
        /*007e*/ 	.short	(.L_412 - .L_411)


	//   ....[0]....
.L_411:
        /*0080*/ 	.word	0x000000c0


	//   ....[1]....
        /*0084*/ 	.word	0x000000d0


	//   ....[2]....
        /*0088*/ 	.word	0x00000170


	//   ....[3]....
        /*008c*/ 	.word	0x0000f620


	//   ....[4]....
        /*0090*/ 	.word	0x0000f6b0


	//   ....[5]....
        /*0094*/ 	.word	0x00012190


	//   ....[6]....
        /*0098*/ 	.word	0x00012220


	//----- nvinfo : EIATTR_COOP_GROUP_MASK_REGIDS
	.align		4
.L_412:
        /*009c*/ 	.byte	0x04, 0x29
        /*009e*/ 	.short	(.L_414 - .L_413)


	//   ....[0]....
.L_413:
        /*00a0*/ 	.word	0xffffffff


	//   ....[1]....
        /*00a4*/ 	.word	0xffffffff


	//   ....[2]....
        /*00a8*/ 	.word	0xffffffff


	//   ....[3]....
        /*00ac*/ 	.word	0xffffffff


	//   ....[4]....
        /*00b0*/ 	.word	0xffffffff


	//   ....[5]....
        /*00b4*/ 	.word	0xffffffff


	//   ....[6]....
        /*00b8*/ 	.word	0xffffffff


	//   ....[7]....
        /*00bc*/ 	.word	0xffffffff


	//   ....[8]....
        /*00c0*/ 	.word	0xffffffff


	//   ....[9]....
        /*00c4*/ 	.word	0xffffffff


	//   ....[10]....
        /*00c8*/ 	.word	0xffffffff


	//   ....[11]....
        /*00cc*/ 	.word	0xffffffff


	//   ....[12]....
        /*00d0*/ 	.word	0xffffffff


	//   ....[13]....
        /*00d4*/ 	.word	0xffffffff


	//   ....[14]....
        /*00d8*/ 	.word	0xffffffff


	//   ....[15]....
        /*00dc*/ 	.word	0xffffffff


	//   ....[16]....
        /*00e0*/ 	.word	0xffffffff


	//   ....[17]....
        /*00e4*/ 	.word	0xffffffff


	//   ....[18]....
        /*00e8*/ 	.word	0xffffffff


	//   ....[19]....
        /*00ec*/ 	.word	0xffffffff


	//   ....[20]....
        /*00f0*/ 	.word	0xffffffff


	//   ....[21]....
        /*00f4*/ 	.word	0xffffffff


	//   ....[22]....
        /*00f8*/ 	.word	0xffffffff


	//   ....[23]....
        /*00fc*/ 	.word	0xffffffff


	//   ....[24]....
        /*0100*/ 	.word	0xffffffff


	//   ....[25]....
        /*0104*/ 	.word	0xffffffff


	//   ....[26]....
        /*0108*/ 	.word	0xffffffff


	//   ....[27]....
        /*010c*/ 	.word	0xffffffff


	//   ....[28]....
        /*0110*/ 	.word	0xffffffff


	//   ....[29]....
        /*0114*/ 	.word	0xffffffff


	//   ....[30]....
        /*0118*/ 	.word	0xffffffff


	//   ....[31]....
        /*011c*/ 	.word	0xffffffff


	//   ....[32]....
        /*0120*/ 	.word	0xffffffff


	//   ....[33]....
        /*0124*/ 	.word	0xffffffff


	//   ....[34]....
        /*0128*/ 	.word	0xffffffff


	//   ....[35]....
        /*012c*/ 	.word	0xffffffff


	//   ....[36]....
        /*0130*/ 	.word	0xffffffff


	//   ....[37]....
        /*0134*/ 	.word	0xffffffff


	//   ....[38]....
        /*0138*/ 	.word	0xffffffff


	//   ....[39]....
        /*013c*/ 	.word	0xffffffff


	//   ....[40]....
        /*0140*/ 	.word	0xffffffff


	//   ....[41]....
        /*0144*/ 	.word	0xffffffff


	//   ....[42]....
        /*0148*/ 	.word	0xffffffff


	//   ....[43]....
        /*014c*/ 	.word	0xffffffff


	//   ....[44]....
        /*0150*/ 	.word	0xffffffff


	//   ....[45]....
        /*0154*/ 	.word	0xffffffff


	//   ....[46]....
        /*0158*/ 	.word	0xffffffff


	//   ....[47]....
        /*015c*/ 	.word	0xffffffff


	//   ....[48]....
        /*0160*/ 	.word	0xffffffff


	//   ....[49]....
        /*0164*/ 	.word	0xffffffff


	//   ....[50]....
        /*0168*/ 	.word	0xffffffff


	//   ....[51]....
        /*016c*/ 	.word	0xffffffff


	//   ....[52]....
        /*0170*/ 	.word	0xffffffff


	//   ....[53]....
        /*0174*/ 	.word	0xffffffff


	//   ....[54]....
        /*0178*/ 	.word	0xffffffff


	//   ....[55]....
        /*017c*/ 	.word	0xffffffff


	//   ....[56]....
        /*0180*/ 	.word	0xffffffff


	//   ....[57]....
        /*0184*/ 	.word	0xffffffff


	//   ....[58]....
        /*0188*/ 	.word	0xffffffff


	//   ....[59]....
        /*018c*/ 	.word	0xffffffff


	//   ....[60]....
        /*0190*/ 	.word	0xffffffff


	//   ....[61]....
        /*0194*/ 	.word	0xffffffff


	//   ....[62]....
        /*0198*/ 	.word	0xffffffff


	//   ....[63]....
        /*019c*/ 	.word	0xffffffff


	//   ....[64]....
        /*01a0*/ 	.word	0xffffffff


	//   ....[65]....
        /*01a4*/ 	.word	0xffffffff


	//   ....[66]....
        /*01a8*/ 	.word	0xffffffff


	//   ....[67]....
        /*01ac*/ 	.word	0xffffffff


	//   ....[68]....
        /*01b0*/ 	.word	0xffffffff


	//   ....[69]....
        /*01b4*/ 	.word	0xffffffff


	//   ....[70]....
        /*01b8*/ 	.word	0xffffffff


	//   ....[71]....
        /*01bc*/ 	.word	0xffffffff


	//   ....[72]....
        /*01c0*/ 	.word	0xffffffff


	//   ....[73]....
        /*01c4*/ 	.word	0xffffffff


	//   ....[74]....
        /*01c8*/ 	.word	0xffffffff


	//   ....[75]....
        /*01cc*/ 	.word	0xffffffff


	//   ....[76]....
        /*01d0*/ 	.word	0xffffffff


	//   ....[77]....
        /*01d4*/ 	.word	0xffffffff


	//   ....[78]....
        /*01d8*/ 	.word	0xffffffff


	//   ....[79]....
        /*01dc*/ 	.word	0xffffffff


	//   ....[80]....
        /*01e0*/ 	.word	0xffffffff


	//   ....[81]....
        /*01e4*/ 	.word	0xffffffff


	//   ....[82]....
        /*01e8*/ 	.word	0xffffffff


	//   ....[83]....
        /*01ec*/ 	.word	0xffffffff


	//   ....[84]....
        /*01f0*/ 	.word	0xffffffff


	//   ....[85]....
        /*01f4*/ 	.word	0xffffffff


	//   ....[86]....
        /*01f8*/ 	.word	0xffffffff


	//   ....[87]....
        /*01fc*/ 	.word	0xffffffff


	//   ....[88]....
        /*0200*/ 	.word	0xffffffff


	//   ....[89]....
        /*0204*/ 	.word	0xffffffff


	//   ....[90]....
        /*0208*/ 	.word	0xffffffff


	//   ....[91]....
        /*020c*/ 	.word	0xffffffff


	//   ....[92]....
        /*0210*/ 	.word	0xffffffff


	//   ....[93]....
        /*0214*/ 	.word	0xffffffff


	//   ....[94]....
        /*0218*/ 	.word	0xffffffff


	//   ....[95]....
        /*021c*/ 	.word	0xffffffff


	//   ....[96]....
        /*0220*/ 	.word	0xffffffff


	//   ....[97]....
        /*0224*/ 	.word	0xffffffff


	//   ....[98]....
        /*0228*/ 	.word	0xffffffff


	//   ....[99]....
        /*022c*/ 	.word	0xffffffff


	//   ....[100]....
        /*0230*/ 	.word	0xffffffff


	//   ....[101]....
        /*0234*/ 	.word	0xffffffff


	//   ....[102]....
        /*0238*/ 	.word	0xffffffff


	//   ....[103]....
        /*023c*/ 	.word	0xffffffff


	//   ....[104]....
        /*0240*/ 	.word	0xffffffff


	//   ....[105]....
        /*0244*/ 	.word	0xffffffff


	//   ....[106]....
        /*0248*/ 	.word	0xffffffff


	//   ....[107]....
        /*024c*/ 	.word	0xffffffff


	//   ....[108]....
        /*0250*/ 	.word	0xffffffff


	//   ....[109]....
        /*0254*/ 	.word	0xffffffff


	//   ....[110]....
        /*0258*/ 	.word	0xffffffff


	//   ....[111]....
        /*025c*/ 	.word	0xffffffff


	//   ....[112]....
        /*0260*/ 	.word	0xffffffff


	//   ....[113]....
        /*0264*/ 	.word	0xffffffff


	//   ....[114]....
        /*0268*/ 	.word	0xffffffff


	//   ....[115]....
        /*026c*/ 	.word	0xffffffff


	//   ....[116]....
        /*0270*/ 	.word	0xffffffff


	//   ....[117]....
        /*0274*/ 	.word	0xffffffff


	//   ....[118]....
        /*0278*/ 	.word	0xffffffff


	//   ....[119]....
        /*027c*/ 	.word	0xffffffff


	//   ....[120]....
        /*0280*/ 	.word	0x0500000f


	//   ....[121]....
        /*0284*/ 	.word	0x0500000f


	//   ....[122]....
        /*0288*/ 	.word	0x0500000f


	//   ....[123]....
        /*028c*/ 	.word	0x0500000f


	//   ....[124]....
        /*0290*/ 	.word	0x0500000f


	//   ....[125]....
        /*0294*/ 	.word	0x0500000f


	//   ....[126]....
        /*0298*/ 	.word	0x0500000f


	//   ....[127]....
        /*029c*/ 	.word	0x0500000f


	//   ....[128]....
        /*02a0*/ 	.word	0x0500000f


	//   ....[129]....
        /*02a4*/ 	.word	0x0500000f


	//   ....[130]....
        /*02a8*/ 	.word	0x0500000f


	//   ....[131]....
        /*02ac*/ 	.word	0x0500000f


	//   ....[132]....
        /*02b0*/ 	.word	0x0500000f


	//   ....[133]....
        /*02b4*/ 	.word	0x0500000f


	//   ....[134]....
        /*02b8*/ 	.word	0x0500000f


	//   ....[135]....
        /*02bc*/ 	.word	0x0500000f


	//   ....[136]....
        /*02c0*/ 	.word	0x0500000f


	//   ....[137]....
        /*02c4*/ 	.word	0x0500000f


	//   ....[138]....
        /*02c8*/ 	.word	0x0500000f


	//   ....[139]....
        /*02cc*/ 	.word	0x0500000f


	//   ....[140]....
        /*02d0*/ 	.word	0x0500000f


	//   ....[141]....
        /*02d4*/ 	.word	0x0500000f


	//   ....[142]....
        /*02d8*/ 	.word	0x0500000f


	//   ....[143]....
        /*02dc*/ 	.word	0x0500000f


	//   ....[144]....
        /*02e0*/ 	.word	0x0500000f


	//   ....[145]....
        /*02e4*/ 	.word	0x0500000f


	//   ....[146]....
        /*02e8*/ 	.word	0x0500000f


	//   ....[147]....
        /*02ec*/ 	.word	0x0500000f


	//   ....[148]....
        /*02f0*/ 	.word	0x0500000f


	//   ....[149]....
        /*02f4*/ 	.word	0x0500000f


	//   ....[150]....
        /*02f8*/ 	.word	0x0500000f


	//   ....[151]....
        /*02fc*/ 	.word	0x0500000f


	//   ....[152]....
        /*0300*/ 	.word	0x0500000f


	//   ....[153]....
        /*0304*/ 	.word	0x0500000f


	//   ....[154]....
        /*0308*/ 	.word	0x0500000f


	//   ....[155]....
        /*030c*/ 	.word	0x0500000f


	//   ....[156]....
        /*0310*/ 	.word	0x0500000f


	//   ....[157]....
        /*0314*/ 	.word	0x0500000f


	//   ....[158]....
        /*0318*/ 	.word	0x0500000f


	//   ....[159]....
        /*031c*/ 	.word	0x0500000f


	//   ....[160]....
        /*0320*/ 	.word	0x0500000f


	//   ....[161]....
        /*0324*/ 	.word	0x0500000f


	//   ....[162]....
        /*0328*/ 	.word	0x0500000f


	//   ....[163]....
        /*032c*/ 	.word	0x0500000f


	//   ....[164]....
        /*0330*/ 	.word	0x0500000f


	//   ....[165]....
        /*0334*/ 	.word	0x0500000f


	//   ....[166]....
        /*0338*/ 	.word	0x0500000f


	//   ....[167]....
        /*033c*/ 	.word	0x0500000f


	//   ....[168]....
        /*0340*/ 	.word	0x0500000f


	//   ....[169]....
        /*0344*/ 	.word	0x0500000f


	//   ....[170]....
        /*0348*/ 	.word	0x0500000f


	//   ....[171]....
        /*034c*/ 	.word	0x0500000f


	//   ....[172]....
        /*0350*/ 	.word	0x0500000f


	//   ....[173]....
        /*0354*/ 	.word	0x0500000f


	//   ....[174]....
        /*0358*/ 	.word	0x0500000f


	//   ....[175]....
        /*035c*/ 	.word	0x0500000f


	//   ....[176]....
        /*0360*/ 	.word	0x0500000f


	//   ....[177]....
        /*0364*/ 	.word	0x0500000f


	//   ....[178]....
        /*0368*/ 	.word	0x0500000f


	//   ....[179]....
        /*036c*/ 	.word	0x0500000f


	//   ....[180]....
        /*0370*/ 	.word	0x0500000f


	//   ....[181]....
        /*0374*/ 	.word	0x0500000f


	//   ....[182]....
        /*0378*/ 	.word	0x0500000f


	//   ....[183]....
        /*037c*/ 	.word	0x0500000f


	//   ....[184]....
        /*0380*/ 	.word	0x0500000f


	//   ....[185]....
        /*0384*/ 	.word	0x0500000f


	//   ....[186]....
        /*0388*/ 	.word	0x0500000f


	//----- nvinfo : EIATTR_COOP_GROUP_INSTR_OFFSETS
	.align		4
.L_414:
        /*038c*/ 	.byte	0x04, 0x28
        /*038e*/ 	.short	(.L_416 - .L_415)


	//   ....[0]....
.L_415:
        /*0390*/ 	.word	0x00000070


	//   ....[1]....
        /*0394*/ 	.word	0x000000b0


	//   ....[2]....
        /*0398*/ 	.word	0x000002d0


	//   ....[3]....
        /*039c*/ 	.word	0x00000430


	//   ....[4]....
        /*03a0*/ 	.word	0x00000550


	//   ....[5]....
        /*03a4*/ 	.word	0x000006b0


	//   ....[6]....
        /*03a8*/ 	.word	0x00001720


	//   ....[7]....
        /*03ac*/ 	.word	0x000021a0


	//   ....[8]....
        /*03b0*/ 	.word	0x00002ae0


	//   ....[9]....
        /*03b4*/ 	.word	0x00003140


	//   ....[10]....
        /*03b8*/ 	.word	0x00003250


	//   ....[11]....
        /*03bc*/ 	.word	0x000037a0


	//   ....[12]....
        /*03c0*/ 	.word	0x00003860


	//   ....[13]....
        /*03c4*/ 	.word	0x000052e0


	//   ....[14]....
        /*03c8*/ 	.word	0x000054d0


	//   ....[15]....
        /*03cc*/ 	.word	0x00006220


	//   ....[16]....
        /*03d0*/ 	.word	0x00006470


	//   ....[17]....
        /*03d4*/ 	.word	0x000068b0


	//   ....[18]....
        /*03d8*/ 	.word	0x00006910


	//   ....[19]....
        /*03dc*/ 	.word	0x00008510


	//   ....[20]....
        /*03e0*/ 	.word	0x00008520


	//   ....[21]....
        /*03e4*/ 	.word	0x00008550


	//   ....[22]....
        /*03e8*/ 	.word	0x00008560


	//   ....[23]....
        /*03ec*/ 	.word	0x00009f30


	//   ....[24]....
        /*03f0*/ 	.word	0x0000a120


	//   ....[25]....
        /*03f4*/ 	.word	0x0000ae70


	//   ....[26]....
        /*03f8*/ 	.word	0x0000af90


	//   ....[27]....
        /*03fc*/ 	.word	0x0000b530


	//   ....[28]....
        /*0400*/ 	.word	0x0000b5a0


	//   ....[29]....
        /*0404*/ 	.word	0x0000c430


	//   ....[30]....
        /*0408*/ 	.word	0x0000c460


	//   ....[31]....
        /*040c*/ 	.word	0x0000c520


	//   ....[32]....
        /*0410*/ 	.word	0x0000c530


	//   ....[33]....
        /*0414*/ 	.word	0x0000d630


	//   ....[34]....
        /*0418*/ 	.word	0x0000d670


	//   ....[35]....
        /*041c*/ 	.word	0x0000d6a0


	//   ....[36]....
        /*0420*/ 	.word	0x0000d700


	//   ....[37]....
        /*0424*/ 	.word	0x0000dba0


	//   ....[38]....
        /*0428*/ 	.word	0x0000dbe0


	//   ....[39]....
        /*042c*/ 	.word	0x0000dca0


	//   ....[40]....
        /*0430*/ 	.word	0x0000dcc0


	//   ....[41]....
        /*0434*/ 	.word	0x0000dd80


	//   ....[42]....
        /*0438*/ 	.word	0x0000dda0


	//   ....[43]....
        /*043c*/ 	.word	0x0000de70


	//   ....[44]....
        /*0440*/ 	.word	0x0000de90


	//   ....[45]....
        /*0444*/ 	.word	0x0000e4e0


	//   ....[46]....
        /*0448*/ 	.word	0x0000e500


	//   ....[47]....
        /*044c*/ 	.word	0x0000e5c0


	//   ....[48]....
        /*0450*/ 	.word	0x0000e5e0


	//   ....[49]....
        /*0454*/ 	.word	0x0000e6a0


	//   ....[50]....
        /*0458*/ 	.word	0x0000e6c0


	//   ....[51]....
        /*045c*/ 	.word	0x0000e790


	//   ....[52]....
        /*0460*/ 	.word	0x0000e7b0


	//   ....[53]....
        /*0464*/ 	.word	0x0000e930


	//   ....[54]....
        /*0468*/ 	.word	0x00010190


	//   ....[55]....
        /*046c*/ 	.word	0x000101b0


	//   ....[56]....
        /*0470*/ 	.word	0x000101c0


	//   ....[57]....
        /*0474*/ 	.word	0x00010200


	//   ....[58]....
        /*0478*/ 	.word	0x00010290


	//   ....[59]....
        /*047c*/ 	.word	0x000102b0


	//   ....[60]....
        /*0480*/ 	.word	0x00010340


	//   ....[61]....
        /*0484*/ 	.word	0x00010360


	//   ....[62]....
        /*0488*/ 	.word	0x000103f0


	//   ....[63]....
        /*048c*/ 	.word	0x00010410


	//   ....[64]....
        /*0490*/ 	.word	0x000104a0


	//   ....[65]....
        /*0494*/ 	.word	0x000104c0


	//   ....[66]....
        /*0498*/ 	.word	0x00010b00


	//   ....[67]....
        /*049c*/ 	.word	0x00010b20


	//   ....[68]....
        /*04a0*/ 	.word	0x00010b50


	//   ....[69]....
        /*04a4*/ 	.word	0x00010b90


	//   ....[70]....
        /*04a8*/ 	.word	0x00010c10


	//   ....[71]....
        /*04ac*/ 	.word	0x00010c40


	//   ....[72]....
        /*04b0*/ 	.word	0x00010cc0


	//   ....[73]....
        /*04b4*/ 	.word	0x00010cf0


	//   ....[74]....
        /*04b8*/ 	.word	0x00010d70


	//   ....[75]....
        /*04bc*/ 	.word	0x00010da0


	//   ....[76]....
        /*04c0*/ 	.word	0x00010e20


	//   ....[77]....
        /*04c4*/ 	.word	0x00010e50


	//   ....[78]....
        /*04c8*/ 	.word	0x00010ed0


	//   ....[79]....
        /*04cc*/ 	.word	0x00010f00


	//   ....[80]....
        /*04d0*/ 	.word	0x00010f80


	//   ....[81]....
        /*04d4*/ 	.word	0x00010fa0


	//   ....[82]....
        /*04d8*/ 	.word	0x000116c0


	//   ....[83]....
        /*04dc*/ 	.word	0x000116f0


	//   ....[84]....
        /*04e0*/ 	.word	0x00011700


	//   ....[85]....
        /*04e4*/ 	.word	0x00011720


	//   ....[86]....
        /*04e8*/ 	.word	0x00011770


	//   ....[87]....
        /*04ec*/ 	.word	0x00011790


	//   ....[88]....
        /*04f0*/ 	.word	0x000117f0


	//   ....[89]....
        /*04f4*/ 	.word	0x00011810


	//   ....[90]....
        /*04f8*/ 	.word	0x00011860


	//   ....[91]....
        /*04fc*/ 	.word	0x00011880


	//   ....[92]....
        /*0500*/ 	.word	0x000118d0


	//   ....[93]....
        /*0504*/ 	.word	0x000118f0


	//   ....[94]....
        /*0508*/ 	.word	0x00011b80


	//   ....[95]....
        /*050c*/ 	.word	0x00011ba0


	//   ....[96]....
        /*0510*/ 	.word	0x00011bc0


	//   ....[97]....
        /*0514*/ 	.word	0x00011c20


	//   ....[98]....
        /*0518*/ 	.word	0x00011c40


	//   ....[99]....
        /*051c*/ 	.word	0x00011ca0


	//   ....[100]....
        /*0520*/ 	.word	0x00011cc0


	//   ....[101]....
        /*0524*/ 	.word	0x00011d20


	//   ....[102]....
        /*0528*/ 	.word	0x00011d40


	//   ....[103]....
        /*052c*/ 	.word	0x00011da0


	//   ....[104]....
        /*0530*/ 	.word	0x00011dc0


	//   ....[105]....
        /*0534*/ 	.word	0x00011dd0


	//   ....[106]....
        /*0538*/ 	.word	0x00012360


	//   ....[107]....
        /*053c*/ 	.word	0x00012380


	//   ....[108]....
        /*0540*/ 	.word	0x000123a0


	//   ....[109]....
        /*0544*/ 	.word	0x000123e0


	//   ....[110]....
        /*0548*/ 	.word	0x00012430


	//   ....[111]....
        /*054c*/ 	.word	0x00012460


	//   ....[112]....
        /*0550*/ 	.word	0x000124b0


	//   ....[113]....
        /*0554*/ 	.word	0x000124e0


	//   ....[114]....
        /*0558*/ 	.word	0x00012530


	//   ....[115]....
        /*055c*/ 	.word	0x00012560


	//   ....[116]....
        /*0560*/ 	.word	0x000125b0


	//   ....[117]....
        /*0564*/ 	.word	0x000125e0


	//   ....[118]....
        /*0568*/ 	.word	0x000128b0


	//   ....[119]....
        /*056c*/ 	.word	0x00012a90


	//   ....[120]....
        /*0570*/ 	.word	0x00013100


	//   ....[121]....
        /*0574*/ 	.word	0x000131e0


	//   ....[122]....
        /*0578*/ 	.word	0x00013280


	//   ....[123]....
        /*057c*/ 	.word	0x00013300


	//   ....[124]....
        /*0580*/ 	.word	0x000133c0


	//   ....[125]....
        /*0584*/ 	.word	0x00013440


	//   ....[126]....
        /*0588*/ 	.word	0x00013520


	//   ....[127]....
        /*058c*/ 	.word	0x000135a0


	//   ....[128]....
        /*0590*/ 	.word	0x00013680


	//   ....[129]....
        /*0594*/ 	.word	0x00013700


	//   ....[130]....
        /*0598*/ 	.word	0x000137e0


	//   ....[131]....
        /*059c*/ 	.word	0x00013860


	//   ....[132]....
        /*05a0*/ 	.word	0x00013930


	//   ....[133]....
        /*05a4*/ 	.word	0x000139c0


	//   ....[134]....
        /*05a8*/ 	.word	0x00013a30


	//   ....[135]....
        /*05ac*/ 	.word	0x00013ab0


	//   ....[136]....
        /*05b0*/ 	.word	0x00013b70


	//   ....[137]....
        /*05b4*/ 	.word	0x00013be0


	//   ....[138]....
        /*05b8*/ 	.word	0x00013cd0


	//   ....[139]....
        /*05bc*/ 	.word	0x00013d40


	//   ....[140]....
        /*05c0*/ 	.word	0x00013e30


	//   ....[141]....
        /*05c4*/ 	.word	0x00013ea0


	//   ....[142]....
        /*05c8*/ 	.word	0x00013f90


	//   ....[143]....
        /*05cc*/ 	.word	0x00014000


	//   ....[144]....
        /*05d0*/ 	.word	0x000140f0


	//   ....[145]....
        /*05d4*/ 	.word	0x00014160


	//   ....[146]....
        /*05d8*/ 	.word	0x00014250


	//   ....[147]....
        /*05dc*/ 	.word	0x000142c0


	//   ....[148]....
        /*05e0*/ 	.word	0x00014390


	//   ....[149]....
        /*05e4*/ 	.word	0x000144c0


	//   ....[150]....
        /*05e8*/ 	.word	0x00014560


	//   ....[151]....
        /*05ec*/ 	.word	0x000145d0


	//   ....[152]....
        /*05f0*/ 	.word	0x00014690


	//   ....[153]....
        /*05f4*/ 	.word	0x000146f0


	//   ....[154]....
        /*05f8*/ 	.word	0x000147b0


	//   ....[155]....
        /*05fc*/ 	.word	0x00014810


	//   ....[156]....
        /*0600*/ 	.word	0x000148d0


	//   ....[157]....
        /*0604*/ 	.word	0x00014930


	//   ....[158]....
        /*0608*/ 	.word	0x000149f0


	//   ....[159]....
        /*060c*/ 	.word	0x00014a50


	//   ....[160]....
        /*0610*/ 	.word	0x00014b10


	//   ....[161]....
        /*0614*/ 	.word	0x00014bf0


	//   ....[162]....
        /*0618*/ 	.word	0x00014c90


	//   ....[163]....
        /*061c*/ 	.word	0x00014cf0


	//   ....[164]....
        /*0620*/ 	.word	0x00014dc0


	//   ....[165]....
        /*0624*/ 	.word	0x00014e20


	//   ....[166]....
        /*0628*/ 	.word	0x00014ef0


	//   ....[167]....
        /*062c*/ 	.word	0x00014f50


	//   ....[168]....
        /*0630*/ 	.word	0x00015020


	//   ....[169]....
        /*0634*/ 	.word	0x00015080


	//   ....[170]....
        /*0638*/ 	.word	0x00015150


	//   ....[171]....
        /*063c*/ 	.word	0x000151b0


	//   ....[172]....
        /*0640*/ 	.word	0x00015270


	//   ....[173]....
        /*0644*/ 	.word	0x00015390


	//   ....[174]....
        /*0648*/ 	.word	0x00015430


	//   ....[175]....
        /*064c*/ 	.word	0x00015490


	//   ....[176]....
        /*0650*/ 	.word	0x00015560


	//   ....[177]....
        /*0654*/ 	.word	0x00015600


	//   ....[178]....
        /*0658*/ 	.word	0x000156c0


	//   ....[179]....
        /*065c*/ 	.word	0x00015760


	//   ....[180]....
        /*0660*/ 	.word	0x00015820


	//   ....[181]....
        /*0664*/ 	.word	0x000158c0


	//   ....[182]....
        /*0668*/ 	.word	0x00015980


	//   ....[183]....
        /*066c*/ 	.word	0x00015a20


	//   ....[184]....
        /*0670*/ 	.word	0x00015ae0


	//   ....[185]....
        /*0674*/ 	.word	0x00015bb0


	//   ....[186]....
        /*0678*/ 	.word	0x00015cd0


	//----- nvinfo : EIATTR_REG_RECONFIG
	.align		4
.L_416:
        /*067c*/ 	.byte	0x01, 0x54
	.zero		2


	//----- nvinfo : EIATTR_SYSCALL_OFFSETS
	.align		4
        /*0680*/ 	.byte	0x04, 0x46
        /*0682*/ 	.short	(.L_418 - .L_417)


	//   ....[0]....
.L_417:
        /*0684*/ 	.word	0x00001900


	//   ....[1]....
        /*0688*/ 	.word	0x0000f810


	//   ....[2]....
        /*068c*/ 	.word	0x0000f960


	//   ....[3]....
        /*0690*/ 	.word	0x0000fa50


	//   ....[4]....
        /*0694*/ 	.word	0x000107c0


	//----- nvinfo : EIATTR_MBARRIER_INSTR_OFFSETS
	.align		4
.L_418:
        /*0698*/ 	.byte	0x04, 0x39
        /*069a*/ 	.short	(.L_420 - .L_419)


	//   ....[0]....
.L_419:
        /*069c*/ 	.word	0x00000180
        /*06a0*/ 	.word	0x000000ff
        /*06a4*/ 	.word	0x0002a800
        /*06a8*/ 	.short	0x0100
        /*06aa*/ 	.byte	0x08
	.zero		1


	//   ....[1]....
        /*06ac*/ 	.word	0x00000190
        /*06b0*/ 	.word	0x000000ff
        /*06b4*/ 	.word	0x0002a820
        /*06b8*/ 	.short	0x0100
        /*06ba*/ 	.byte	0x08
	.zero		1


	//   ....[2]....
        /*06bc*/ 	.word	0x00000280
        /*06c0*/ 	.word	0x000000ff
        /*06c4*/ 	.word	0x0002a830
        /*06c8*/ 	.short	0x0100
        /*06ca*/ 	.byte	0x08
	.zero		1


	//   ....[3]....
        /*06cc*/ 	.word	0x00000290
        /*06d0*/ 	.word	0x000000ff
        /*06d4*/ 	.word	0x0002a840
        /*06d8*/ 	.short	0x0100
        /*06da*/ 	.byte	0x08
	.zero		1


	//   ....[4]....
        /*06dc*/ 	.word	0x000002a0
        /*06e0*/ 	.word	0x000000ff
        /*06e4*/ 	.word	0x0002a838
        /*06e8*/ 	.short	0x0100
        /*06ea*/ 	.byte	0x08
	.zero		1


	//   ....[5]....
        /*06ec*/ 	.word	0x000002b0
        /*06f0*/ 	.word	0x000000ff
        /*06f4*/ 	.word	0x0002a848
        /*06f8*/ 	.short	0x0100
        /*06fa*/ 	.byte	0x08
	.zero		1


	//   ....[6]....
        /*06fc*/ 	.word	0x000003e0
        /*0700*/ 	.word	0x000000ff
        /*0704*/ 	.word	0x0002a850
        /*0708*/ 	.short	0x0100
        /*070a*/ 	.byte	0x08
	.zero		1


	//   ....[7]....
        /*070c*/ 	.word	0x000003f0
        /*0710*/ 	.word	0x000000ff
        /*0714*/ 	.word	0x0002a860
        /*0718*/ 	.short	0x0100
        /*071a*/ 	.byte	0x08
	.zero		1


	//   ....[8]....
        /*071c*/ 	.word	0x00000400
        /*0720*/ 	.word	0x000000ff
        /*0724*/ 	.word	0x0002a858
        /*0728*/ 	.short	0x0100
        /*072a*/ 	.byte	0x08
	.zero		1


	//   ....[9]....
        /*072c*/ 	.word	0x00000410
        /*0730*/ 	.word	0x000000ff
        /*0734*/ 	.word	0x0002a868
        /*0738*/ 	.short	0x0100
        /*073a*/ 	.byte	0x08
	.zero		1


	//   ....[10]....
        /*073c*/ 	.word	0x00000500
        /*0740*/ 	.word	0x000000ff
        /*0744*/ 	.word	0x0002a870
        /*0748*/ 	.short	0x0100
        /*074a*/ 	.byte	0x06
	.zero		1


	//   ....[11]....
        /*074c*/ 	.word	0x00000510
        /*0750*/ 	.word	0x000000ff
        /*0754*/ 	.word	0x0002a880
        /*0758*/ 	.short	0x0100
        /*075a*/ 	.byte	0x06
	.zero		1


	//   ....[12]....
        /*075c*/ 	.word	0x00000520
        /*0760*/ 	.word	0x000000ff
        /*0764*/ 	.word	0x0002a878
        /*0768*/ 	.short	0x0100
        /*076a*/ 	.byte	0x06
	.zero		1


	//   ....[13]....
        /*076c*/ 	.word	0x00000530
        /*0770*/ 	.word	0x000000ff
        /*0774*/ 	.word	0x0002a888
        /*0778*/ 	.short	0x0100
        /*077a*/ 	.byte	0x06
	.zero		1


	//   ....[14]....
        /*077c*/ 	.word	0x00000660
        /*0780*/ 	.word	0x000000ff
        /*0784*/ 	.word	0x0002a890
        /*0788*/ 	.short	0x0100
        /*078a*/ 	.byte	0x08
	.zero		1


	//   ....[15]....
        /*078c*/ 	.word	0x00000670
        /*0790*/ 	.word	0x000000ff
        /*0794*/ 	.word	0x0002a8a0
        /*0798*/ 	.short	0x0100
        /*079a*/ 	.byte	0x08
	.zero		1


	//   ....[16]....
        /*079c*/ 	.word	0x00000680
        /*07a0*/ 	.word	0x000000ff
        /*07a4*/ 	.word	0x0002a898
        /*07a8*/ 	.short	0x0100
        /*07aa*/ 	.byte	0x08
	.zero		1


	//   ....[17]....
        /*07ac*/ 	.word	0x00000690
        /*07b0*/ 	.word	0x000000ff
        /*07b4*/ 	.word	0x0002a8a8
        /*07b8*/ 	.short	0x0100
        /*07ba*/ 	.byte	0x08
	.zero		1


	//   ....[18]....
        /*07bc*/ 	.word	0x000007d0
        /*07c0*/ 	.word	0x000000ff
        /*07c4*/ 	.word	0x0002a8b0
        /*07c8*/ 	.short	0x0100
        /*07ca*/ 	.byte	0x08
	.zero		1


	//   ....[19]....
        /*07cc*/ 	.word	0x000007e0
        /*07d0*/ 	.word	0x000000ff
        /*07d4*/ 	.word	0x0002a8c0
        /*07d8*/ 	.short	0x0100
        /*07da*/ 	.byte	0x08
	.zero		1


	//   ....[20]....
        /*07dc*/ 	.word	0x000007f0
        /*07e0*/ 	.word	0x000000ff
        /*07e4*/ 	.word	0x0002a8b8
        /*07e8*/ 	.short	0x0100
        /*07ea*/ 	.byte	0x08
	.zero		1


	//   ....[21]....
        /*07ec*/ 	.word	0x00000800
        /*07f0*/ 	.word	0x000000ff
        /*07f4*/ 	.word	0x0002a8c8
        /*07f8*/ 	.short	0x0100
        /*07fa*/ 	.byte	0x08
	.zero		1


	//   ....[22]....
        /*07fc*/ 	.word	0x00001970
        /*0800*/ 	.word	0x000000ff
        /*0804*/ 	.word	0x0002a800
        /*0808*/ 	.short	0x010a
        /*080a*/ 	.byte	0x28
	.zero		1


	//   ....[23]....
        /*080c*/ 	.word	0x000019f0
        /*0810*/ 	.word	0x00000003
        /*0814*/ 	.word	0x0002a830
        /*0818*/ 	.short	0x010a
        /*081a*/ 	.byte	0x3f
	.zero		1


	//   ....[24]....
        /*081c*/ 	.word	0x00001a30
        /*0820*/ 	.word	0x00000003
        /*0824*/ 	.word	0x0002a830
        /*0828*/ 	.short	0x010a
        /*082a*/ 	.byte	0x3f
	.zero		1


	//   ....[25]....
        /*082c*/ 	.word	0x00002130
        /*0830*/ 	.word	0x000000ff
        /*0834*/ 	.word	0x00000000
        /*0838*/ 	.short	0x0101
        /*083a*/ 	.byte	0x04
	.zero		1


	//   ....[26]....
        /*083c*/ 	.word	0x00004640
        /*0840*/ 	.word	0x000000ff
        /*0844*/ 	.word	0x0002a830
        /*0848*/ 	.short	0x010a
        /*084a*/ 	.byte	0x06
	.zero		1


	//   ....[27]....
        /*084c*/ 	.word	0x00004680
        /*0850*/ 	.word	0x000000ff
        /*0854*/ 	.word	0x0002a830
        /*0858*/ 	.short	0x010a
        /*085a*/ 	.byte	0x06
	.zero		1


	//   ....[28]....
        /*085c*/ 	.word	0x00004f40
        /*0860*/ 	.word	0x000000ff
        /*0864*/ 	.word	0x0002a850
        /*0868*/ 	.short	0x010a
        /*086a*/ 	.byte	0x05
	.zero		1


	//   ....[29]....
        /*086c*/ 	.word	0x00004f80
        /*0870*/ 	.word	0x000000ff
        /*0874*/ 	.word	0x0002a850
        /*0878*/ 	.short	0x010a
        /*087a*/ 	.byte	0x05
	.zero		1


	//   ....[30]....
        /*087c*/ 	.word	0x000052a0
        /*0880*/ 	.word	0x000000ff
        /*0884*/ 	.word	0x00000000
        /*0888*/ 	.short	0x0101
        /*088a*/ 	.byte	0x06
	.zero		1


	//   ....[31]....
        /*088c*/ 	.word	0x00007190
        /*0890*/ 	.word	0x000000ff
        /*0894*/ 	.word	0x00000000
        /*0898*/ 	.short	0x0101
        /*089a*/ 	.byte	0x05
	.zero		1


	//   ....[32]....
        /*089c*/ 	.word	0x00007610
        /*08a0*/ 	.word	0x000000ff
        /*08a4*/ 	.word	0x0002a830
        /*08a8*/ 	.short	0x010a
        /*08aa*/ 	.byte	0x06
	.zero		1


	//   ....[33]....
        /*08ac*/ 	.word	0x00007650
        /*08b0*/ 	.word	0x000000ff
        /*08b4*/ 	.word	0x0002a830
        /*08b8*/ 	.short	0x010a
        /*08ba*/ 	.byte	0x06
	.zero		1


	//   ....[34]....
        /*08bc*/ 	.word	0x00007f10
        /*08c0*/ 	.word	0x000000ff
        /*08c4*/ 	.word	0x0002a850
        /*08c8*/ 	.short	0x010a
        /*08ca*/ 	.byte	0x05
	.zero		1


	//   ....[35]....
        /*08cc*/ 	.word	0x00007f50
        /*08d0*/ 	.word	0x000000ff
        /*08d4*/ 	.word	0x0002a850
        /*08d8*/ 	.short	0x010a
        /*08da*/ 	.byte	0x05
	.zero		1


	//   ....[36]....
        /*08dc*/ 	.word	0x00008290
        /*08e0*/ 	.word	0x000000ff
        /*08e4*/ 	.word	0x00000000
        /*08e8*/ 	.short	0x0101
        /*08ea*/ 	.byte	0x06
	.zero		1


	//   ....[37]....
        /*08ec*/ 	.word	0x00008ff0
        /*08f0*/ 	.word	0x000000ff
        /*08f4*/ 	.word	0x00000000
        /*08f8*/ 	.short	0x0101
        /*08fa*/ 	.byte	0x05
	.zero		1


	//   ....[38]....
        /*08fc*/ 	.word	0x000092a0
        /*0900*/ 	.word	0x000000ff
        /*0904*/ 	.word	0x0002a830
        /*0908*/ 	.short	0x010a
        /*090a*/ 	.byte	0x05
	.zero		1


	//   ....[39]....
        /*090c*/ 	.word	0x000092e0
        /*0910*/ 	.word	0x000000ff
        /*0914*/ 	.word	0x0002a830
        /*0918*/ 	.short	0x010a
        /*091a*/ 	.byte	0x05
	.zero		1


	//   ....[40]....
        /*091c*/ 	.word	0x00009ba0
        /*0920*/ 	.word	0x000000ff
        /*0924*/ 	.word	0x0002a850
        /*0928*/ 	.short	0x010a
        /*092a*/ 	.byte	0x05
	.zero		1


	//   ....[41]....
        /*092c*/ 	.word	0x00009be0
        /*0930*/ 	.word	0x000000ff
        /*0934*/ 	.word	0x0002a850
        /*0938*/ 	.short	0x010a
        /*093a*/ 	.byte	0x05
	.zero		1


	//   ....[42]....
        /*093c*/ 	.word	0x00009ee0
        /*0940*/ 	.word	0x000000ff
        /*0944*/ 	.word	0x00000000
        /*0948*/ 	.short	0x0101
        /*094a*/ 	.byte	0x04
	.zero		1


	//   ....[43]....
        /*094c*/ 	.word	0x0000bdf0
        /*0950*/ 	.word	0x000000ff
        /*0954*/ 	.word	0x00000000
        /*0958*/ 	.short	0x0101
        /*095a*/ 	.byte	0x05
	.zero		1


	//   ....[44]....
        /*095c*/ 	.word	0x0000c3a0
        /*0960*/ 	.word	0x000000ff
        /*0964*/ 	.word	0x0002a850
        /*0968*/ 	.short	0x010a
        /*096a*/ 	.byte	0x05
	.zero		1


	//   ....[45]....
        /*096c*/ 	.word	0x0000c3e0
        /*0970*/ 	.word	0x000000ff
        /*0974*/ 	.word	0x0002a850
        /*0978*/ 	.short	0x010a
        /*097a*/ 	.byte	0x05
	.zero		1


	//   ....[46]....
        /*097c*/ 	.word	0x0000c8b0
        /*0980*/ 	.word	0x000000ff
        /*0984*/ 	.word	0x00000000
        /*0988*/ 	.short	0x0101
        /*098a*/ 	.byte	0x04
	.zero		1


	//   ....[47]....
        /*098c*/ 	.word	0x0000dbd0
        /*0990*/ 	.word	0x00000017
        /*0994*/ 	.word	0x00000000
        /*0998*/ 	.short	0x0101
        /*099a*/ 	.byte	0x3f
	.zero		1


	//   ....[48]....
        /*099c*/ 	.word	0x0000ffa0
        /*09a0*/ 	.word	0x00000000
        /*09a4*/ 	.word	0x0002a840
        /*09a8*/ 	.short	0x010a
        /*09aa*/ 	.byte	0x3f
	.zero		1


	//   ....[49]....
        /*09ac*/ 	.word	0x000105b0
        /*09b0*/ 	.word	0x00000000
        /*09b4*/ 	.word	0x0002a830
        /*09b8*/ 	.short	0x0107
        /*09ba*/ 	.byte	0x3f
	.zero		1


	//   ....[50]....
        /*09bc*/ 	.word	0x00010660
        /*09c0*/ 	.word	0x00000000
        /*09c4*/ 	.word	0x0002a830
        /*09c8*/ 	.short	0x0101
        /*09ca*/ 	.byte	0x3f
	.zero		1


	//   ....[51]....
        /*09cc*/ 	.word	0x00011090
        /*09d0*/ 	.word	0x00000010
        /*09d4*/ 	.word	0x0002a800
        /*09d8*/ 	.short	0x0107
        /*09da*/ 	.byte	0x3f
	.zero		1


	//   ....[52]....
        /*09dc*/ 	.word	0x00011180
        /*09e0*/ 	.word	0x00000010
        /*09e4*/ 	.word	0x0002a800
        /*09e8*/ 	.short	0x0101
        /*09ea*/ 	.byte	0x3f
	.zero		1


	//   ....[53]....
        /*09ec*/ 	.word	0x000111a0
        /*09f0*/ 	.word	0x00000010
        /*09f4*/ 	.word	0x0002a820
        /*09f8*/ 	.short	0x010a
        /*09fa*/ 	.byte	0x3f
	.zero		1


	//   ....[54]....
        /*09fc*/ 	.word	0x000114f0
        /*0a00*/ 	.word	0x00000006
        /*0a04*/ 	.word	0x0002a840
        /*0a08*/ 	.short	0x010a
        /*0a0a*/ 	.byte	0x3f
	.zero		1


	//   ....[55]....
        /*0a0c*/ 	.word	0x000119c0
        /*0a10*/ 	.word	0x00000006
        /*0a14*/ 	.word	0x0002a830
        /*0a18*/ 	.short	0x0107
        /*0a1a*/ 	.byte	0x3f
	.zero		1


	//   ....[56]....
        /*0a1c*/ 	.word	0x00011a70
        /*0a20*/ 	.word	0x00000006
        /*0a24*/ 	.word	0x0002a830
        /*0a28*/ 	.short	0x0101
        /*0a2a*/ 	.byte	0x3f
	.zero		1


	//   ....[57]....
        /*0a2c*/ 	.word	0x00011ad0
        /*0a30*/ 	.word	0x00000006
        /*0a34*/ 	.word	0x0002a860
        /*0a38*/ 	.short	0x010a
        /*0a3a*/ 	.byte	0x3f
	.zero		1


	//   ....[58]....
        /*0a3c*/ 	.word	0x00011f00
        /*0a40*/ 	.word	0x00000006
        /*0a44*/ 	.word	0x0002a850
        /*0a48*/ 	.short	0x0107
        /*0a4a*/ 	.byte	0x3f
	.zero		1


	//   ....[59]....
        /*0a4c*/ 	.word	0x00012040
        /*0a50*/ 	.word	0x00000006
        /*0a54*/ 	.word	0x0002a850
        /*0a58*/ 	.short	0x0101
        /*0a5a*/ 	.byte	0x3f
	.zero		1


	//   ....[60]....
        /*0a5c*/ 	.word	0x000122c0
        /*0a60*/ 	.word	0x00000004
        /*0a64*/ 	.word	0x0002a860
        /*0a68*/ 	.short	0x010a
        /*0a6a*/ 	.byte	0x3f
	.zero		1


	//   ....[61]....
        /*0a6c*/ 	.word	0x000126c0
        /*0a70*/ 	.word	0x00000004
        /*0a74*/ 	.word	0x0002a850
        /*0a78*/ 	.short	0x0107
        /*0a7a*/ 	.byte	0x3f
	.zero		1


	//   ....[62]....
        /*0a7c*/ 	.word	0x00012770
        /*0a80*/ 	.word	0x00000004
        /*0a84*/ 	.word	0x0002a850
        /*0a88*/ 	.short	0x0101
        /*0a8a*/ 	.byte	0x3f
	.zero		1


	//   ....[63]....
        /*0a8c*/ 	.word	0x00012a10
        /*0a90*/ 	.word	0x00000004
        /*0a94*/ 	.word	0x0002a820
        /*0a98*/ 	.short	0x010a
        /*0a9a*/ 	.byte	0x3f
	.zero		1


	//   ....[64]....
        /*0a9c*/ 	.word	0x00012bb0
        /*0aa0*/ 	.word	0x00000005
        /*0aa4*/ 	.word	0x0002a840
        /*0aa8*/ 	.short	0x010a
        /*0aaa*/ 	.byte	0x3f
	.zero		1


	//   ....[65]....
        /*0aac*/ 	.word	0x00012c50
        /*0ab0*/ 	.word	0x00000017
        /*0ab4*/ 	.word	0x0002a840
        /*0ab8*/ 	.short	0x010a
        /*0aba*/ 	.byte	0x3f
	.zero		1


	//   ....[66]....
        /*0abc*/ 	.word	0x00012c90
        /*0ac0*/ 	.word	0x00000005
        /*0ac4*/ 	.word	0x0002a860
        /*0ac8*/ 	.short	0x010a
        /*0aca*/ 	.byte	0x3f
	.zero		1


	//   ....[67]....
        /*0acc*/ 	.word	0x00012cd0
        /*0ad0*/ 	.word	0x00000017
        /*0ad4*/ 	.word	0x0002a860
        /*0ad8*/ 	.short	0x010a
        /*0ada*/ 	.byte	0x3f
	.zero		1


	//   ....[68]....
        /*0adc*/ 	.word	0x00012d40
        /*0ae0*/ 	.word	0x00000003
        /*0ae4*/ 	.word	0x0002a800
        /*0ae8*/ 	.short	0x010a
        /*0aea*/ 	.byte	0x3f
	.zero		1


	//   ....[69]....
        /*0aec*/ 	.word	0x00012d90
        /*0af0*/ 	.word	0x00000003
        /*0af4*/ 	.word	0x0002a830
        /*0af8*/ 	.short	0x010a
        /*0afa*/ 	.byte	0x3f
	.zero		1


	//   ....[70]....
        /*0afc*/ 	.word	0x00012df0
        /*0b00*/ 	.word	0x0000000a
        /*0b04*/ 	.word	0x0002a830
        /*0b08*/ 	.short	0x010a
        /*0b0a*/ 	.byte	0x3f
	.zero		1


	//   ....[71]....
        /*0b0c*/ 	.word	0x00012e50
        /*0b10*/ 	.word	0x00000009
        /*0b14*/ 	.word	0x0002a850
        /*0b18*/ 	.short	0x010a
        /*0b1a*/ 	.byte	0x3f
	.zero		1


	//   ....[72]....
        /*0b1c*/ 	.word	0x00012eb0
        /*0b20*/ 	.word	0x0000000a
        /*0b24*/ 	.word	0x0002a830
        /*0b28*/ 	.short	0x010a
        /*0b2a*/ 	.byte	0x3f
	.zero		1


	//   ....[73]....
        /*0b2c*/ 	.word	0x00012f10
        /*0b30*/ 	.word	0x00000009
        /*0b34*/ 	.word	0x0002a850
        /*0b38*/ 	.short	0x010a
        /*0b3a*/ 	.byte	0x3f
	.zero		1


	//   ....[74]....
        /*0b3c*/ 	.word	0x00012f70
        /*0b40*/ 	.word	0x0000000a
        /*0b44*/ 	.word	0x0002a830
        /*0b48*/ 	.short	0x010a
        /*0b4a*/ 	.byte	0x3f
	.zero		1


	//   ....[75]....
        /*0b4c*/ 	.word	0x00012fd0
        /*0b50*/ 	.word	0x00000009
        /*0b54*/ 	.word	0x0002a850
        /*0b58*/ 	.short	0x010a
        /*0b5a*/ 	.byte	0x3f
	.zero		1


	//   ....[76]....
        /*0b5c*/ 	.word	0x00013030
        /*0b60*/ 	.word	0x00000005
        /*0b64*/ 	.word	0x0002a850
        /*0b68*/ 	.short	0x010a
        /*0b6a*/ 	.byte	0x3f
	.zero		1


	//   ....[77]....
        /*0b6c*/ 	.word	0x00013130
        /*0b70*/ 	.word	0x00000000
        /*0b74*/ 	.word	0x0002a840
        /*0b78*/ 	.short	0x010a
        /*0b7a*/ 	.byte	0x3f
	.zero		1


	//   ....[78]....
        /*0b7c*/ 	.word	0x000143c0
        /*0b80*/ 	.word	0x00000010
        /*0b84*/ 	.word	0x0002a820
        /*0b88*/ 	.short	0x010a
        /*0b8a*/ 	.byte	0x3f
	.zero		1


	//   ....[79]....
        /*0b8c*/ 	.word	0x00014410
        /*0b90*/ 	.word	0x00000006
        /*0b94*/ 	.word	0x0002a840
        /*0b98*/ 	.short	0x010a
        /*0b9a*/ 	.byte	0x3f
	.zero		1


	//   ....[80]....
        /*0b9c*/ 	.word	0x00014b40
        /*0ba0*/ 	.word	0x00000006
        /*0ba4*/ 	.word	0x0002a860
        /*0ba8*/ 	.short	0x010a
        /*0baa*/ 	.byte	0x3f
	.zero		1


	//   ....[81]....
        /*0bac*/ 	.word	0x000152e0
        /*0bb0*/ 	.word	0x00000004
        /*0bb4*/ 	.word	0x0002a860
        /*0bb8*/ 	.short	0x010a
        /*0bba*/ 	.byte	0x3f
	.zero		1


	//   ....[82]....
        /*0bbc*/ 	.word	0x00015bf0
        /*0bc0*/ 	.word	0x00000004
        /*0bc4*/ 	.word	0x0002a820
        /*0bc8*/ 	.short	0x010a
        /*0bca*/ 	.byte	0x3f
	.zero		1


	//   ....[83]....
        /*0bcc*/ 	.word	0x00015d90
        /*0bd0*/ 	.word	0x00000005
        /*0bd4*/ 	.word	0x0002a840
        /*0bd8*/ 	.short	0x010a
        /*0bda*/ 	.byte	0x3f
	.zero		1


	//   ....[84]....
        /*0bdc*/ 	.word	0x00015de0
        /*0be0*/ 	.word	0x00000017
        /*0be4*/ 	.word	0x0002a840
        /*0be8*/ 	.short	0x010a
        /*0bea*/ 	.byte	0x3f
	.zero		1


	//   ....[85]....
        /*0bec*/ 	.word	0x00015e30
        /*0bf0*/ 	.word	0x00000005
        /*0bf4*/ 	.word	0x0002a860
        /*0bf8*/ 	.short	0x010a
        /*0bfa*/ 	.byte	0x3f
	.zero		1


	//----- nvinfo : EIATTR_NUM_MBARRIERS
	.align		4
.L_420:
        /*0bfc*/ 	.byte	0x03, 0x38
        /*0bfe*/ 	.short	0x0016


	//----- nvinfo : EIATTR_EXIT_INSTR_OFFSETS
	.align		4
        /*0c00*/ 	.byte	0x04, 0x1c
        /*0c02*/ 	.short	(.L_422 - .L_421)


	//   ....[0]....
.L_421:
        /*0c04*/ 	.word	0x00000950


	//   ....[1]....
        /*0c08*/ 	.word	0x0000e8a0


	//   ....[2]....
        /*0c0c*/ 	.word	0x00012d20


	//----- nvinfo : EIATTR_MAX_THREADS
	.align		4
.L_422:
        /*0c10*/ 	.byte	0x04, 0x05
        /*0c12*/ 	.short	(.L_424 - .L_423)
.L_423:
        /*0c14*/ 	.word	0x00000180
        /*0c18*/ 	.word	0x00000001
        /*0c1c*/ 	.word	0x00000001


	//----- nvinfo : EIATTR_CRS_STACK_SIZE
	.align		4
.L_424:
        /*0c20*/ 	.byte	0x04, 0x1e
        /*0c22*/ 	.short	(.L_426 - .L_425)
.L_425:
        /*0c24*/ 	.word	0x00000000


	//----- nvinfo : EIATTR_CBANK_PARAM_SIZE
	.align		4
.L_426:
        /*0c28*/ 	.byte	0x03, 0x19
        /*0c2a*/ 	.short	0x0af0


	//----- nvinfo : EIATTR_PARAM_CBANK
	.align		4
        /*0c2c*/ 	.byte	0x04, 0x0a
        /*0c2e*/ 	.short	(.L_428 - .L_427)
	.align		4
.L_427:
        /*0c30*/ 	.word	index@(.nv.constant0._ZN7cutlass13device_kernelIN5flash11enable_sm90INS1_16FlashAttnFwdSm90INS1_25CollectiveMainloopFwdSm90ILi2EN4cute5tupleIJNS5_1CILi1EEES8_S8_EEENS6_IJNS7_ILi128EEENS7_ILi96EEENS7_ILi192EEEEEELi128ENS_6half_tEfNS_4arch4Sm90ELb0ELb1ELb0ELb0ELb1ELb0ELb0ELb1ELb1ELb1ELb0ELb0EEENS1_21CollectiveEpilogueFwdINS6_IJSA_SA_SB_EEES9_SE_SG_Li256ELb0ELb1ELb0ELb0EEENS1_30DynamicPersistentTileSchedulerILi256ELi128ELb0ELb1ELb1EEEEEEEEEvNT_6ParamsE)
        /*0c34*/ 	.short	0x0210
        /*0c36*/ 	.short	0x0af0


	//----- nvinfo : EIATTR_SW_WAR
	.align		4
.L_428:
        /*0c38*/ 	.byte	0x04, 0x36
        /*0c3a*/ 	.short	(.L_430 - .L_429)
.L_429:
        /*0c3c*/ 	.word	0x00000008
.L_430:


//--------------------- .nv.info._ZN7cutlass13device_kernelIN5flash11enable_sm90INS1_16FlashAttnFwdSm90INS1_25CollectiveMainloopFwdSm90ILi2EN4cute5tupleIJNS5_1CILi1EEES8_S8_EEENS6_IJNS7_ILi128EEENS7_ILi96EEENS7_ILi192EEEEEELi128ENS_6half_tEfNS_4arch4Sm90ELb0ELb1ELb0ELb1ELb1ELb0ELb0ELb1ELb1ELb1ELb0ELb0EEENS1_21CollectiveEpilogueFwdINS6_IJSA_SA_SB_EEES9_SE_SG_Li256ELb1ELb1ELb0ELb0EEENS1_36VarlenDynamicPersistentTileSchedulerILi128ELi96ELi256ELi128ELb0ELb1ELb1ELb1ELb0ELb1EEEEEEEEEvNT_6ParamsE --------------------------
	.section	.nv.info._ZN7cutlass13device_kernelIN5flash11enable_sm90INS1_16FlashAttnFwdSm90INS1_25CollectiveMainloopFwdSm90ILi2EN4cute5tupleIJNS5_1CILi1EEES8_S8_EEENS6_IJNS7_ILi128EEENS7_ILi96EEENS7_ILi192EEEEEELi128ENS_6half_tEfNS_4arch4Sm90ELb0ELb1ELb0ELb1ELb1ELb0ELb0ELb1ELb1ELb1ELb0ELb0EEENS1_21CollectiveEpilogueFwdINS6_IJSA_SA_SB_EEES9_SE_SG_Li256ELb1ELb1ELb0ELb0EEENS1_36VarlenDynamicPersistentTileSchedulerILi128ELi96ELi256ELi128ELb0ELb1ELb1ELb1ELb0ELb1EEEEEEEEEvNT_6ParamsE,"",@"SHT_CUDA_INFO"
	.sectionflags	@""
	.align	4


	//----- nvinfo : EIATTR_CUDA_API_VERSION
	.align		4
        /*0000*/ 	.byte	0x04, 0x37
        /*0002*/ 	.short	(.L_432 - .L_431)
.L_431:
        /*0004*/ 	.word	0x00000082


	//----- nvinfo : EIATTR_KPARAM_INFO
	.align		4
.L_432:
        /*0008*/ 	.byte	0x04, 0x17
        /*000a*/ 	.short	(.L_434 - .L_433)
.L_433:
        /*000c*/ 	.word	0x00000000
        /*0010*/ 	.short	0x0000
        /*0012*/ 	.short	0x0070
        /*0014*/ 	.byte	0x00, 0xf0, 0x01, 0x2a


	//----- nvinfo : EIATTR_SPARSE_MMA_MASK
	.align		4
.L_434:
        /*0018*/ 	.byte	0x03, 0x50
        /*001a*/ 	.short	0x0000


	//----- nvinfo : EIATTR_MAXREG_COUNT
	.align		4
        /*001c*/ 	.byte	0x03, 0x1b
        /*001e*/ 	.short	0x00a8


	//----- nvinfo : EIATTR_NUM_BARRIERS
	.align		4
        /*0020*/ 	.byte	0x02, 0x4c
        /*0022*/ 	.byte	0x09
	.zero		1


	//----- nvinfo : EIATTR_EXTERNS
	.align		4
        /*0024*/ 	.byte	0x04, 0x0f
        /*0026*/ 	.short	(.L_436 - .L_435)


	//   ....[0]....
	.align		4
.L_435:
        /*0028*/ 	.word	index@(__assertfail)


	//----- nvinfo : EIATTR_ANNOTATIONS
	.align		4
.L_436:
        /*002c*/ 	.byte	0x04, 0x55
        /*002e*/ 	.short	(.L_438 - .L_437)


	//   ....[0]....
.L_437:
        /* <DEDUP_REMOVED lines=19> */
        /*0154*/ 	.byte	0xc0, 0x45, 0x01, 0x00, 0x01, 0x00, 0x00, 0x00, 0x60, 0x47, 0x01, 0x00


	//----- nvinfo : EIATTR_MERCURY_ISA_VERSION
	.align		4
.L_438:
        /*0160*/ 	.byte	0x03, 0x5f
        /*0162*/ 	.short	0x0101


	//----- nvinfo : EIATTR_UNUSED_LOAD_BYTE_OFFSET
	.align		4
        /*0164*/ 	.byte	0x04, 0x44
        /*0166*/ 	.short	(.L_440 - .L_439)


	//   ....[0]....
.L_439:
        /*0168*/ 	.word	0x00000950
        /*016c*/ 	.word	0x0000fff0


	//   ....[1]....
        /*0170*/ 	.word	0x0000cd50
        /*0174*/ 	.word	0x0000fff0


	//----- nvinfo : EIATTR_INT_WARP_WIDE_INSTR_OFFSETS
	.align		4
.L_440:
        /*0178*/ 	.byte	0x04, 0x31
        /*017a*/ 	.short	(.L_442 - .L_441)


	//   ....[0]....
.L_441:
        /*017c*/ 	.word	0x000000c0


	//   ....[1]....
        /*0180*/ 	.word	0x000000d0


	//   ....[2]....
        /*0184*/ 	.word	0x00000170


	//   ....[3]....
        /*0188*/ 	.word	0x000102c0


	//   ....[4]....
        /*018c*/ 	.word	0x00010350


	//   ....[5]....
        /*0190*/ 	.word	0x000132c0


	//   ....[6]....
        /*0194*/ 	.word	0x00013350


	//----- nvinfo : EIATTR_COOP_GROUP_MASK_REGIDS
	.align		4
.L_442:
        /*0198*/ 	.byte	0x04, 0x29
        /*019a*/ 	.short	(.L_444 - .L_443)


	//   ....[0]....
.L_443:
        /*019c*/ 	.word	0xffffffff


	//   ....[1]....
        /*01a0*/ 	.word	0xffffffff


	//   ....[2]....
        /*01a4*/ 	.word	0xffffffff


	//   ....[3]....
        /*01a8*/ 	.word	0xffffffff


	//   ....[4]....
        /*01ac*/ 	.word	0xffffffff


	//   ....[5]....
        /*01b0*/ 	.word	0xffffffff


	//   ....[6]....
        /*01b4*/ 	.word	0xffffffff


	//   ....[7]....
        /*01b8*/ 	.word	0xffffffff


	//   ....[8]....
        /*01bc*/ 	.word	0xffffffff


	//   ....[9]....
        /*01c0*/ 	.word	0xffffffff


	//   ....[10]....
        /*01c4*/ 	.word	0xffffffff


	//   ....[11]....
        /*01c8*/ 	.word	0xffffffff


	//   ....[12]....
        /*01cc*/ 	.word	0xffffffff


	//   ....[13]....
        /*01d0*/ 	.word	0xffffffff


	//   ....[14]....
        /*01d4*/ 	.word	0xffffffff


	//   ....[15]....
        /*01d8*/ 	.word	0xffffffff


	//   ....[16]....
        /*01dc*/ 	.word	0xffffffff


	//   ....[17]....
        /*01e0*/ 	.word	0xffffffff


	//   ....[18]....
        /*01e4*/ 	.word	0xffffffff


	//   ....[19]....
        /*01e8*/ 	.word	0xffffffff


	//   ....[20]....
        /*01ec*/ 	.word	0xffffffff


	//   ....[21]....
        /*01f0*/ 	.word	0xffffffff


	//   ....[22]....
        /*01f4*/ 	.word	0xffffffff


	//   ....[23]....
        /*01f8*/ 	.word	0xffffffff


	//   ....[24]....
        /*01fc*/ 	.word	0xffffffff


	//   ....[25]....
        /*0200*/ 	.word	0xffffffff


	//   ....[26]....
        /*0204*/ 	.word	0xffffffff


	//   ....[27]....
        /*0208*/ 	.word	0xffffffff


	//   ....[28]....
        /*020c*/ 	.word	0xffffffff


	//   ....[29]....
        /*0210*/ 	.word	0xffffffff


	//   ....[30]....
        /*0214*/ 	.word	0xffffffff


	//   ....[31]....
        /*0218*/ 	.word	0xffffffff


	//   ....[32]....
        /*021c*/ 	.word	0xffffffff


	//   ....[33]....
        /*0220*/ 	.word	0xffffffff


	//   ....[34]....
        /*0224*/ 	.word	0xffffffff


	//   ....[35]....
        /*0228*/ 	.word	0xffffffff


	//   ....[36]....
        /*022c*/ 	.word	0xffffffff


	//   ....[37]....
        /*0230*/ 	.word	0xffffffff


	//   ....[38]....
        /*0234*/ 	.word	0xffffffff


	//   ....[39]....
        /*0238*/ 	.word	0xffffffff


	//   ....[40]....
        /*023c*/ 	.word	0xffffffff


	//   ....[41]....
        /*0240*/ 	.word	0xffffffff


	//   ....[42]....
        /*0244*/ 	.word	0xffffffff


	//   ....[43]....
        /*0248*/ 	.word	0xffffffff


	//   ....[44]....
        /*024c*/ 	.word	0xffffffff


	//   ....[45]....
        /*0250*/ 	.word	0xffffffff


	//   ....[46]....
        /*0254*/ 	.word	0xffffffff


	//   ....[47]....
        /*0258*/ 	.word	0xffffffff


	//   ....[48]....
        /*025c*/ 	.word	0xffffffff


	//   ....[49]....
        /*0260*/ 	.word	0xffffffff


	//   ....[50]....
        /*0264*/ 	.word	0xffffffff


	//   ....[51]....
        /*0268*/ 	.word	0xffffffff


	//   ....[52]....
        /*026c*/ 	.word	0xffffffff


	//   ....[53]....
        /*0270*/ 	.word	0xffffffff


	//   ....[54]....
        /*0274*/ 	.word	0xffffffff


	//   ....[55]....
        /*0278*/ 	.word	0xffffffff


	//   ....[56]....
        /*027c*/ 	.word	0xffffffff


	//   ....[57]....
        /*0280*/ 	.word	0xffffffff


	//   ....[58]....
        /*0284*/ 	.word	0xffffffff


	//   ....[59]....
        /*0288*/ 	.word	0xffffffff


	//   ....[60]....
        /*028c*/ 	.word	0xffffffff


	//   ....[61]....
        /*0290*/ 	.word	0xffffffff


	//   ....[62]....
        /*0294*/ 	.word	0xffffffff


	//   ....[63]....
        /*0298*/ 	.word	0xffffffff


	//   ....[64]....
        /*029c*/ 	.word	0xffffffff


	//   ....[65]....
        /*02a0*/ 	.word	0xffffffff


	//   ....[66]....
        /*02a4*/ 	.word	0xffffffff


	//   ....[67]....
        /*02a8*/ 	.word	0xffffffff


	//   ....[68]....
        /*02ac*/ 	.word	0xffffffff


	//   ....[69]....
        /*02b0*/ 	.word	0xffffffff


	//   ....[70]....
        /*02b4*/ 	.word	0xffffffff


	//   ....[71]....
        /*02b8*/ 	.word	0xffffffff


	//   ....[72]....
        /*02bc*/ 	.word	0xffffffff


	//   ....[73]....
        /*02c0*/ 	.word	0xffffffff


	//   ....[74]....
        /*02c4*/ 	.word	0xffffffff


	//   ....[75]....
        /*02c8*/ 	.word	0xffffffff


	//   ....[76]....
        /*02cc*/ 	.word	0xffffffff


	//   ....[77]....
        /*02d0*/ 	.word	0xffffffff


	//   ....[78]....
        /*02d4*/ 	.word	0xffffffff


	//   ....[79]....
        /*02d8*/ 	.word	0xffffffff


	//   ....[80]....
        /*02dc*/ 	.word	0xffffffff


	//   ....[81]....
        /*02e0*/ 	.word	0xffffffff


	//   ....[82]....
        /*02e4*/ 	.word	0xffffffff


	//   ....[83]....
        /*02e8*/ 	.word	0xffffffff


	//   ....[84]....
        /*02ec*/ 	.word	0xffffffff


	//   ....[85]....
        /*02f0*/ 	.word	0xffffffff


	//   ....[86]....
        /*02f4*/ 	.word	0xffffffff


	//   ....[87]....
        /*02f8*/ 	.word	0xffffffff


	//   ....[88]....
        /*02fc*/ 	.word	0xffffffff


	//   ....[89]....
        /*0300*/ 	.word	0xffffffff


	//   ....[90]....
        /*0304*/ 	.word	0xffffffff


	//   ....[91]....
        /*0308*/ 	.word	0xffffffff


	//   ....[92]....
        /*030c*/ 	.word	0xffffffff


	//   ....[93]....
        /*0310*/ 	.word	0xffffffff


	//   ....[94]....
        /*0314*/ 	.word	0xffffffff


	//   ....[95]....
        /*0318*/ 	.word	0xffffffff


	//   ....[96]....
        /*031c*/ 	.word	0xffffffff


	//   ....[97]....
        /*0320*/ 	.word	0xffffffff


	//   ....[98]....
        /*0324*/ 	.word	0xffffffff


	//   ....[99]....
        /*0328*/ 	.word	0xffffffff


	//   ....[100]....
        /*032c*/ 	.word	0xffffffff


	//   ....[101]....
        /*0330*/ 	.word	0xffffffff


	//   ....[102]....
        /*0334*/ 	.word	0xffffffff


	//   ....[103]....
        /*0338*/ 	.word	0xffffffff


	//   ....[104]....
        /*033c*/ 	.word	0xffffffff


	//   ....[105]....
        /*0340*/ 	.word	0xffffffff


	//   ....[106]....
        /*0344*/ 	.word	0xffffffff


	//   ....[107]....
        /*0348*/ 	.word	0xffffffff


	//   ....[108]....
        /*034c*/ 	.word	0xffffffff


	//   ....[109]....
        /*0350*/ 	.word	0xffffffff


	//   ....[110]....
        /*0354*/ 	.word	0xffffffff


	//   ....[111]....
        /*0358*/ 	.word	0xffffffff


	//   ....[112]....
        /*035c*/ 	.word	0xffffffff


	//   ....[113]....
        /*0360*/ 	.word	0xffffffff


	//   ....[114]....
        /*0364*/ 	.word	0xffffffff


	//   ....[115]....
        /*0368*/ 	.word	0xffffffff


	//   ....[116]....
        /*036c*/ 	.word	0xffffffff


	//   ....[117]....
        /*0370*/ 	.word	0xffffffff


	//   ....[118]....
        /*0374*/ 	.word	0xffffffff


	//   ....[119]....
        /*0378*/ 	.word	0xffffffff


	//   ....[120]....
        /*037c*/ 	.word	0xffffffff


	//   ....[121]....
        /*0380*/ 	.word	0xffffffff


	//   ....[122]....
        /*0384*/ 	.word	0xffffffff


	//   ....[123]....
        /*0388*/ 	.word	0xffffffff


	//   ....[124]....
        /*038c*/ 	.word	0xffffffff


	//   ....[125]....
        /*0390*/ 	.word	0xffffffff


	//   ....[126]....
        /*0394*/ 	.word	0xffffffff


	//   ....[127]....
        /*0398*/ 	.word	0xffffffff


	//   ....[128]....
        /*039c*/ 	.word	0xffffffff


	//   ....[129]....
        /*03a0*/ 	.word	0xffffffff


	//   ....[130]....
        /*03a4*/ 	.word	0xffffffff


	//   ....[131]....
        /*03a8*/ 	.word	0xffffffff


	//   ....[132]....
        /*03ac*/ 	.word	0xffffffff


	//   ....[133]....
        /*03b0*/ 	.word	0xffffffff


	//   ....[134]....
        /*03b4*/ 	.word	0xffffffff


	//   ....[135]....
        /*03b8*/ 	.word	0xffffffff


	//   ....[136]....
        /*03bc*/ 	.word	0xffffffff


	//   ....[137]....
        /*03c0*/ 	.word	0xffffffff


	//   ....[138]....
        /*03c4*/ 	.word	0xffffffff


	//   ....[139]....
        /*03c8*/ 	.word	0xffffffff


	//   ....[140]....
        /*03cc*/ 	.word	0xffffffff


	//   ....[141]....
        /*03d0*/ 	.word	0xffffffff


	//   ....[142]....
        /*03d4*/ 	.word	0xffffffff


	//   ....[143]....
        /*03d8*/ 	.word	0xffffffff


	//   ....[144]....
        /*03dc*/ 	.word	0xffffffff


	//   ....[145]....
        /*03e0*/ 	.word	0xffffffff


	//   ....[146]....
        /*03e4*/ 	.word	0xffffffff


	//   ....[147]....
        /*03e8*/ 	.word	0xffffffff


	//   ....[148]....
        /*03ec*/ 	.word	0xffffffff


	//   ....[149]....
        /*03f0*/ 	.word	0xffffffff


	//   ....[150]....
        /*03f4*/ 	.word	0xffffffff


	//   ....[151]....
        /*03f8*/ 	.word	0x0500000f


	//   ....[152]....
        /*03fc*/ 	.word	0x0500000f


	//   ....[153]....
        /*0400*/ 	.word	0x0500000f


	//   ....[154]....
        /*0404*/ 	.word	0x0500000f


	//   ....[155]....
        /*0408*/ 	.word	0x0500000f


	//   ....[156]....
        /*040c*/ 	.word	0x0500000f


	//   ....[157]....
        /*0410*/ 	.word	0x0500000f


	//   ....[158]....
        /*0414*/ 	.word	0x0500000f


	//   ....[159]....
        /*0418*/ 	.word	0x0500000f


	//   ....[160]....
        /*041c*/ 	.word	0x0500000f


	//   ....[161]....
        /*0420*/ 	.word	0x0500000f


	//   ....[162]....
        /*0424*/ 	.word	0x0500000f


	//   ....[163]....
        /*0428*/ 	.word	0x0500000f


	//   ....[164]....
        /*042c*/ 	.word	0x0500000f


	//   ....[165]....
        /*0430*/ 	.word	0x0500000f


	//   ....[166]....
        /*0434*/ 	.word	0x0500000f


	//   ....[167]....
        /*0438*/ 	.word	0x0500000f


	//   ....[168]....
        /*043c*/ 	.word	0x0500000f


	//   ....[169]....
        /*0440*/ 	.word	0x0500000f


	//   ....[170]....
        /*0444*/ 	.word	0x0500000f


	//   ....[171]....
        /*0448*/ 	.word	0x0500000f


	//   ....[172]....
        /*044c*/ 	.word	0x0500000f


	//   ....[173]....
        /*0450*/ 	.word	0x0500000f


	//   ....[174]....
        /*0454*/ 	.word	0x0500000f


	//   ....[175]....
        /*0458*/ 	.word	0x0500000f


	//   ....[176]....
        /*045c*/ 	.word	0x0500000f


	//   ....[177]....
        /*0460*/ 	.word	0x0500000f


	//   ....[178]....
        /*0464*/ 	.word	0x0500000f


	//   ....[179]....
        /*0468*/ 	.word	0x0500000f


	//   ....[180]....
        /*046c*/ 	.word	0x0500000f


	//   ....[181]....
        /*0470*/ 	.word	0x0500000f


	//   ....[182]....
        /*0474*/ 	.word	0x0500000f


	//   ....[183]....
        /*0478*/ 	.word	0x0500000f


	//   ....[184]....
        /*047c*/ 	.word	0x0500000f


	//   ....[185]....
        /*0480*/ 	.word	0x0500000f


	//   ....[186]....
        /*0484*/ 	.word	0x0500000f


	//   ....[187]....
        /*0488*/ 	.word	0x0500000f


	//   ....[188]....
        /*048c*/ 	.word	0x0500000f


	//   ....[189]....
        /*0490*/ 	.word	0x0500000f


	//   ....[190]....
        /*0494*/ 	.word	0x0500000f


	//   ....[191]....
        /*0498*/ 	.word	0x0500000f


	//   ....[192]....
        /*049c*/ 	.word	0x0500000f


	//   ....[193]....
        /*04a0*/ 	.word	0x0500000f


	//   ....[194]....
        /*04a4*/ 	.word	0x0500000f


	//   ....[195]....
        /*04a8*/ 	.word	0x0500000f


	//   ....[196]....
        /*04ac*/ 	.word	0x0500000f


	//   ....[197]....
        /*04b0*/ 	.word	0x0500000f


	//   ....[198]....
        /*04b4*/ 	.word	0x0500000f


	//   ....[199]....
        /*04b8*/ 	.word	0x0500000f


	//   ....[200]....
        /*04bc*/ 	.word	0x0500000f


	//   ....[201]....
        /*04c0*/ 	.word	0x0500000f


	//   ....[202]....
        /*04c4*/ 	.word	0x0500000f


	//   ....[203]....
        /*04c8*/ 	.word	0x0500000f


	//   ....[204]....
        /*04cc*/ 	.word	0x0500000f


	//   ....[205]....
        /*04d0*/ 	.word	0x0500000f


	//   ....[206]....
        /*04d4*/ 	.word	0x0500000f


	//   ....[207]....
        /*04d8*/ 	.word	0x0500000f


	//   ....[208]....
        /*04dc*/ 	.word	0x0500000f


	//   ....[209]....
        /*04e0*/ 	.word	0x0500000f


	//   ....[210]....
        /*04e4*/ 	.word	0x0500000f


	//   ....[211]....
        /*04e8*/ 	.word	0x0500000f


	//   ....[212]....
        /*04ec*/ 	.word	0x0500000f


	//   ....[213]....
        /*04f0*/ 	.word	0x0500000f


	//   ....[214]....
        /*04f4*/ 	.word	0x0500000f


	//   ....[215]....
        /*04f8*/ 	.word	0x0500000f


	//   ....[216]....
        /*04fc*/ 	.word	0x0500000f


	//   ....[217]....
        /*0500*/ 	.word	0x0500000f


	//   ....[218]....
        /*0504*/ 	.word	0x0500000f


	//   ....[219]....
        /*0508*/ 	.word	0x0500000f


	//   ....[220]....
        /*050c*/ 	.word	0x0500000f


	//   ....[221]....
        /*0510*/ 	.word	0x0500000f


	//   ....[222]....
        /*0514*/ 	.word	0x0500000f


	//   ....[223]....
        /*0518*/ 	.word	0x0500000f


	//   ....[224]....
        /*051c*/ 	.word	0x0500000f


	//   ....[225]....
        /*0520*/ 	.word	0x0500000f


	//   ....[226]....
        /*0524*/ 	.word	0x0500000f


	//   ....[227]....
        /*0528*/ 	.word	0x0500000f


	//   ....[228]....
        /*052c*/ 	.word	0x0500000f


	//   ....[229]....
        /*0530*/ 	.word	0x0500000f


	//   ....[230]....
        /*0534*/ 	.word	0x0500000f


	//   ....[231]....
        /*0538*/ 	.word	0x0500000f


	//   ....[232]....
        /*053c*/ 	.word	0x0500000f


	//   ....[233]....
        /*0540*/ 	.word	0x0500000f


	//----- nvinfo : EIATTR_COOP_GROUP_INSTR_OFFSETS
	.align		4
.L_444:
        /*0544*/ 	.byte	0x04, 0x28
        /*0546*/ 	.short	(.L_446 - .L_445)


	//   ....[0]....
.L_445:
        /*0548*/ 	.word	0x00000070


	//   ....[1]....
        /*054c*/ 	.word	0x000000b0


	//   ....[2]....
        /*0550*/ 	.word	0x000002d0


	//   ....[3]....
        /*0554*/ 	.word	0x00000430


	//   ....[4]....
        /*0558*/ 	.word	0x00000550


	//   ....[5]....
        /*055c*/ 	.word	0x000006b0


	//   ....[6]....
        /*0560*/ 	.word	0x00001780


	//   ....[7]....
        /*0564*/ 	.word	0x00002250


	//   ....[8]....
        /*0568*/ 	.word	0x00002b40


	//   ....[9]....
        /*056c*/ 	.word	0x000031a0


	//   ....[10]....
        /*0570*/ 	.word	0x000032b0


	//   ....[11]....
        /*0574*/ 	.word	0x00003800


	//   ....[12]....
        /*0578*/ 	.word	0x000038b0


	//   ....[13]....
        /*057c*/ 	.word	0x00005330


	//   ....[14]....
        /*0580*/ 	.word	0x00005530


	//   ....[15]....
        /*0584*/ 	.word	0x00006280


	//   ....[16]....
        /*0588*/ 	.word	0x000064d0


	//   ....[17]....
        /*058c*/ 	.word	0x000068f0


	//   ....[18]....
        /*0590*/ 	.word	0x00006960


	//   ....[19]....
        /*0594*/ 	.word	0x00008580


	//   ....[20]....
        /*0598*/ 	.word	0x00008590


	//   ....[21]....
        /*059c*/ 	.word	0x000085c0


	//   ....[22]....
        /*05a0*/ 	.word	0x000085d0


	//   ....[23]....
        /*05a4*/ 	.word	0x00009fa0


	//   ....[24]....
        /*05a8*/ 	.word	0x0000a1a0


	//   ....[25]....
        /*05ac*/ 	.word	0x0000aef0


	//   ....[26]....
        /*05b0*/ 	.word	0x0000b010


	//   ....[27]....
        /*05b4*/ 	.word	0x0000b5b0


	//   ....[28]....
        /*05b8*/ 	.word	0x0000b620


	//   ....[29]....
        /*05bc*/ 	.word	0x0000c4b0


	//   ....[30]....
        /*05c0*/ 	.word	0x0000c4e0


	//   ....[31]....
        /*05c4*/ 	.word	0x0000c590


	//   ....[32]....
        /*05c8*/ 	.word	0x0000c5a0


	//   ....[33]....
        /*05cc*/ 	.word	0x0000d7c0


	//   ....[34]....
        /*05d0*/ 	.word	0x0000d800


	//   ....[35]....
        /*05d4*/ 	.word	0x0000d840


	//   ....[36]....
        /*05d8*/ 	.word	0x0000d870


	//   ....[37]....
        /*05dc*/ 	.word	0x0000ddd0


	//   ....[38]....
        /*05e0*/ 	.word	0x0000de10


	//   ....[39]....
        /*05e4*/ 	.word	0x0000ded0


	//   ....[40]....
        /*05e8*/ 	.word	0x0000def0


	//   ....[41]....
        /*05ec*/ 	.word	0x0000dfb0


	//   ....[42]....
        /*05f0*/ 	.word	0x0000dfd0


	//   ....[43]....
        /*05f4*/ 	.word	0x0000e0a0


	//   ....[44]....
        /*05f8*/ 	.word	0x0000e0c0


	//   ....[45]....
        /*05fc*/ 	.word	0x0000e8d0


	//   ....[46]....
        /*0600*/ 	.word	0x0000e8f0


	//   ....[47]....
        /*0604*/ 	.word	0x0000e9b0


	//   ....[48]....
        /*0608*/ 	.word	0x0000e9d0


	//   ....[49]....
        /*060c*/ 	.word	0x0000ea90


	//   ....[50]....
        /*0610*/ 	.word	0x0000eab0


	//   ....[51]....
        /*0614*/ 	.word	0x0000eb80


	//   ....[52]....
        /*0618*/ 	.word	0x0000eba0


	//   ....[53]....
        /*061c*/ 	.word	0x0000ece0


	//   ....[54]....
        /*0620*/ 	.word	0x0000eed0


	//   ....[55]....
        /*0624*/ 	.word	0x0000ef00


	//   ....[56]....
        /*0628*/ 	.word	0x0000ef30


	//   ....[57]....
        /*062c*/ 	.word	0x0000ef60


	//   ....[58]....
        /*0630*/ 	.word	0x0000ef90


	//   ....[59]....
        /*0634*/ 	.word	0x0000efc0


	//   ....[60]....
        /*0638*/ 	.word	0x0000f110


	//   ....[61]....
        /*063c*/ 	.word	0x0000f140


	//   ....[62]....
        /*0640*/ 	.word	0x0000f170


	//   ....[63]....
        /*0644*/ 	.word	0x0000f1a0


	//   ....[64]....
        /*0648*/ 	.word	0x0000f1d0


	//   ....[65]....
        /*064c*/ 	.word	0x0000f200


	//   ....[66]....
        /*0650*/ 	.word	0x0000f290


	//   ....[67]....
        /*0654*/ 	.word	0x0000f2f0


	//   ....[68]....
        /*0658*/ 	.word	0x0000f380


	//   ....[69]....
        /*065c*/ 	.word	0x00010fd0


	//   ....[70]....
        /*0660*/ 	.word	0x00010ff0


	//   ....[71]....
        /*0664*/ 	.word	0x000110a0


	//   ....[72]....
        /*0668*/ 	.word	0x000110c0


	//   ....[73]....
        /*066c*/ 	.word	0x00011160


	//   ....[74]....
        /*0670*/ 	.word	0x00011180


	//   ....[75]....
        /*0674*/ 	.word	0x00011220


	//   ....[76]....
        /*0678*/ 	.word	0x00011240


	//   ....[77]....
        /*067c*/ 	.word	0x000112e0


	//   ....[78]....
        /*0680*/ 	.word	0x00011300


	//   ....[79]....
        /*0684*/ 	.word	0x00011310


	//   ....[80]....
        /*0688*/ 	.word	0x000113a0


	//   ....[81]....
        /*068c*/ 	.word	0x00011b20


	//   ....[82]....
        /*0690*/ 	.word	0x00011b50


	//   ....[83]....
        /*0694*/ 	.word	0x00011b70


	//   ....[84]....
        /*0698*/ 	.word	0x00011c00


	//   ....[85]....
        /*069c*/ 	.word	0x00011c10


	//   ....[86]....
        /*06a0*/ 	.word	0x00011cb0


	//   ....[87]....
        /*06a4*/ 	.word	0x00011cc0


	//   ....[88]....
        /*06a8*/ 	.word	0x00011d60


	//   ....[89]....
        /*06ac*/ 	.word	0x00011d70


	//   ....[90]....
        /*06b0*/ 	.word	0x00011e10


	//   ....[91]....
        /*06b4*/ 	.word	0x00011e20


	//   ....[92]....
        /*06b8*/ 	.word	0x00011ec0


	//   ....[93]....
        /*06bc*/ 	.word	0x00011ed0


	//   ....[94]....
        /*06c0*/ 	.word	0x00011f70


	//   ....[95]....
        /*06c4*/ 	.word	0x00011f80


	//   ....[96]....
        /*06c8*/ 	.word	0x00011f90


	//   ....[97]....
        /*06cc*/ 	.word	0x00012790


	//   ....[98]....
        /*06d0*/ 	.word	0x000127a0


	//   ....[99]....
        /*06d4*/ 	.word	0x000127c0


	//   ....[100]....
        /*06d8*/ 	.word	0x00012840


	//   ....[101]....
        /*06dc*/ 	.word	0x00012850


	//   ....[102]....
        /*06e0*/ 	.word	0x000128b0


	//   ....[103]....
        /*06e4*/ 	.word	0x000128e0


	//   ....[104]....
        /*06e8*/ 	.word	0x00012920


	//   ....[105]....
        /*06ec*/ 	.word	0x00012950


	//   ....[106]....
        /*06f0*/ 	.word	0x00012990


	//   ....[107]....
        /*06f4*/ 	.word	0x000129c0


	//   ....[108]....
        /*06f8*/ 	.word	0x00012a00


	//   ....[109]....
        /*06fc*/ 	.word	0x00012c80


	//   ....[110]....
        /*0700*/ 	.word	0x00012ca0


	//   ....[111]....
        /*0704*/ 	.word	0x00012d30


	//   ....[112]....
        /*0708*/ 	.word	0x00012d40


	//   ....[113]....
        /*070c*/ 	.word	0x00012db0


	//   ....[114]....
        /*0710*/ 	.word	0x00012dc0


	//   ....[115]....
        /*0714*/ 	.word	0x00012e30


	//   ....[116]....
        /*0718*/ 	.word	0x00012e40


	//   ....[117]....
        /*071c*/ 	.word	0x00012eb0


	//   ....[118]....
        /*0720*/ 	.word	0x00012ec0


	//   ....[119]....
        /*0724*/ 	.word	0x00012ed0


	//   ....[120]....
        /*0728*/ 	.word	0x00012f40


	//   ....[121]....
        /*072c*/ 	.word	0x000134d0


	//   ....[122]....
        /*0730*/ 	.word	0x000134f0


	//   ....[123]....
        /*0734*/ 	.word	0x00013500


	//   ....[124]....
        /*0738*/ 	.word	0x00013510


	//   ....[125]....
        /*073c*/ 	.word	0x00013580


	//   ....[126]....
        /*0740*/ 	.word	0x000135a0


	//   ....[127]....
        /*0744*/ 	.word	0x00013610


	//   ....[128]....
        /*0748*/ 	.word	0x00013630


	//   ....[129]....
        /*074c*/ 	.word	0x00013690


	//   ....[130]....
        /*0750*/ 	.word	0x000136b0


	//   ....[131]....
        /*0754*/ 	.word	0x00013700


	//   ....[132]....
        /*0758*/ 	.word	0x00013720


	//   ....[133]....
        /*075c*/ 	.word	0x00013b30


	//   ....[134]....
        /*0760*/ 	.word	0x00013b60


	//   ....[135]....
        /*0764*/ 	.word	0x00013b90


	//   ....[136]....
        /*0768*/ 	.word	0x00013bc0


	//   ....[137]....
        /*076c*/ 	.word	0x00013bf0


	//   ....[138]....
        /*0770*/ 	.word	0x00013c20


	//   ....[139]....
        /*0774*/ 	.word	0x00013c50


	//   ....[140]....
        /*0778*/ 	.word	0x00013c80


	//   ....[141]....
        /*077c*/ 	.word	0x00013e00


	//   ....[142]....
        /*0780*/ 	.word	0x00013e30


	//   ....[143]....
        /*0784*/ 	.word	0x00013e60


	//   ....[144]....
        /*0788*/ 	.word	0x00013e90


	//   ....[145]....
        /*078c*/ 	.word	0x00013ec0


	//   ....[146]....
        /*0790*/ 	.word	0x00013ef0


	//   ....[147]....
        /*0794*/ 	.word	0x00013fb0


	//   ....[148]....
        /*0798*/ 	.word	0x00013fd0


	//   ....[149]....
        /*079c*/ 	.word	0x00014040


	//   ....[150]....
        /*07a0*/ 	.word	0x000146e0


	//   ....[151]....
        /*07a4*/ 	.word	0x00014d50


	//   ....[152]....
        /*07a8*/ 	.word	0x00014e40


	//   ....[153]....
        /*07ac*/ 	.word	0x00014ee0


	//   ....[154]....
        /*07b0*/ 	.word	0x00014f40


	//   ....[155]....
        /*07b4*/ 	.word	0x00015050


	//   ....[156]....
        /*07b8*/ 	.word	0x000150c0


	//   ....[157]....
        /*07bc*/ 	.word	0x000151d0


	//   ....[158]....
        /*07c0*/ 	.word	0x00015240


	//   ....[159]....
        /*07c4*/ 	.word	0x00015350


	//   ....[160]....
        /*07c8*/ 	.word	0x000153c0


	//   ....[161]....
        /*07cc*/ 	.word	0x000154d0


	//   ....[162]....
        /*07d0*/ 	.word	0x00015540


	//   ....[163]....
        /*07d4*/ 	.word	0x000155e0


	//   ....[164]....
        /*07d8*/ 	.word	0x000156f0


	//   ....[165]....
        /*07dc*/ 	.word	0x00015760


	//   ....[166]....
        /*07e0*/ 	.word	0x000157c0


	//   ....[167]....
        /*07e4*/ 	.word	0x000158b0


	//   ....[168]....
        /*07e8*/ 	.word	0x00015910


	//   ....[169]....
        /*07ec*/ 	.word	0x00015a20


	//   ....[170]....
        /*07f0*/ 	.word	0x00015a80


	//   ....[171]....
        /*07f4*/ 	.word	0x00015b90


	//   ....[172]....
        /*07f8*/ 	.word	0x00015bf0


	//   ....[173]....
        /*07fc*/ 	.word	0x00015d00


	//   ....[174]....
        /*0800*/ 	.word	0x00015d60


	//   ....[175]....
        /*0804*/ 	.word	0x00015e70


	//   ....[176]....
        /*0808*/ 	.word	0x00015ed0


	//   ....[177]....
        /*080c*/ 	.word	0x00015fe0


	//   ....[178]....
        /*0810*/ 	.word	0x00016040


	//   ....[179]....
        /*0814*/ 	.word	0x00016130


	//   ....[180]....
        /*0818*/ 	.word	0x00016260


	//   ....[181]....
        /*081c*/ 	.word	0x00016310


	//   ....[182]....
        /*0820*/ 	.word	0x00016390


	//   ....[183]....
        /*0824*/ 	.word	0x00016470


	//   ....[184]....
        /*0828*/ 	.word	0x000164d0


	//   ....[185]....
        /*082c*/ 	.word	0x000165a0


	//   ....[186]....
        /*0830*/ 	.word	0x00016600


	//   ....[187]....
        /*0834*/ 	.word	0x000166d0


	//   ....[188]....
        /*0838*/ 	.word	0x00016730


	//   ....[189]....
        /*083c*/ 	.word	0x00016800


	//   ....[190]....
        /*0840*/ 	.word	0x00016860


	//   ....[191]....
        /*0844*/ 	.word	0x00016930


	//   ....[192]....
        /*0848*/ 	.word	0x00016a20


	//   ....[193]....
        /*084c*/ 	.word	0x00016ac0


	//   ....[194]....
        /*0850*/ 	.word	0x00016b20


	//   ....[195]....
        /*0854*/ 	.word	0x00016c10


	//   ....[196]....
        /*0858*/ 	.word	0x00016c70


	//   ....[197]....
        /*085c*/ 	.word	0x00016d50


	//   ....[198]....
        /*0860*/ 	.word	0x00016db0


	//   ....[199]....
        /*0864*/ 	.word	0x00016e90


	//   ....[200]....
        /*0868*/ 	.word	0x00016ef0


	//   ....[201]....
        /*086c*/ 	.word	0x00016fd0


	//   ....[202]....
        /*0870*/ 	.word	0x00017030


	//   ....[203]....
        /*0874*/ 	.word	0x00017100


	//   ....[204]....
        /*0878*/ 	.word	0x00017230


	//   ....[205]....
        /*087c*/ 	.word	0x00017320


	//   ....[206]....
        /*0880*/ 	.word	0x000173c0


	//   ....[207]....
        /*0884*/ 	.word	0x00017490


	//   ....[208]....
        /*0888*/ 	.word	0x000174f0


	//   ....[209]....
        /*088c*/ 	.word	0x000175c0


	//   ....[210]....
        /*0890*/ 	.word	0x00017620


	//   ....[211]....
        /*0894*/ 	.word	0x00017700


	//   ....[212]....
        /*0898*/ 	.word	0x00017760


	//   ....[213]....
        /*089c*/ 	.word	0x00017830


	//   ....[214]....
        /*08a0*/ 	.word	0x00017890


	//   ....[215]....
        /*08a4*/ 	.word	0x00017950


	//   ....[216]....
        /*08a8*/ 	.word	0x000179e0


	//   ....[217]....
        /*08ac*/ 	.word	0x00017a80


	//   ....[218]....
        /*08b0*/ 	.word	0x00017ba0


	//   ....[219]....
        /*08b4*/ 	.word	0x00017c10


	//   ....[220]....
        /*08b8*/ 	.word	0x00017c80


	//   ....[221]....
        /*08bc*/ 	.word	0x00017cf0


	//   ....[222]....
        /*08c0*/ 	.word	0x00017d60


	//   ....[223]....
        /*08c4*/ 	.word	0x00017de0


	//   ....[224]....
        /*08c8*/ 	.word	0x00017e70


	//   ....[225]....
        /*08cc*/ 	.word	0x00017f00


	//   ....[226]....
        /*08d0*/ 	.word	0x00017f70


	//   ....[227]....
        /*08d4*/ 	.word	0x00017fe0


	//   ....[228]....
        /*08d8*/ 	.word	0x00018050


	//   ....[229]....
        /*08dc*/ 	.word	0x000180d0


	//   ....[230]....
        /*08e0*/ 	.word	0x00018140


	//   ....[231]....
        /*08e4*/ 	.word	0x000181e0


	//   ....[232]....
        /*08e8*/ 	.word	0x00018270


	//   ....[233]....
        /*08ec*/ 	.word	0x00018390


	//----- nvinfo : EIATTR_REG_RECONFIG
	.align		4
.L_446:
        /*08f0*/ 	.byte	0x01, 0x54
	.zero		2


	//----- nvinfo : EIATTR_SYSCALL_OFFSETS
	.align		4
        /*08f4*/ 	.byte	0x04, 0x46
        /*08f6*/ 	.short	(.L_448 - .L_447)


	//   ....[0]....
.L_447:
        /*08f8*/ 	.word	0x00001960


	//   ....[1]....
        /*08fc*/ 	.word	0x000104b0


	//   ....[2]....
        /*0900*/ 	.word	0x00010600


	//   ....[3]....
        /*0904*/ 	.word	0x000106f0


	//   ....[4]....
        /*0908*/ 	.word	0x000116f0


	//----- nvinfo : EIATTR_MBARRIER_INSTR_OFFSETS
	.align		4
.L_448:
        /*090c*/ 	.byte	0x04, 0x39
        /*090e*/ 	.short	(.L_450 - .L_449)


	//   ....[0]....
.L_449:
        /*0910*/ 	.word	0x00000180
        /*0914*/ 	.word	0x000000ff
        /*0918*/ 	.word	0x0002a800
        /*091c*/ 	.short	0x0100
        /*091e*/ 	.byte	0x08
	.zero		1


	//   ....[1]....
        /*0920*/ 	.word	0x00000190
        /*0924*/ 	.word	0x000000ff
        /*0928*/ 	.word	0x0002a820
        /*092c*/ 	.short	0x0100
        /*092e*/ 	.byte	0x08
	.zero		1


	//   ....[2]....
        /*0930*/ 	.word	0x00000280
        /*0934*/ 	.word	0x000000ff
        /*0938*/ 	.word	0x0002a830
        /*093c*/ 	.short	0x0100
        /*093e*/ 	.byte	0x08
	.zero		1


	//   ....[3]....
        /*0940*/ 	.word	0x00000290
        /*0944*/ 	.word	0x000000ff
        /*0948*/ 	.word	0x0002a840
        /*094c*/ 	.short	0x0100
        /*094e*/ 	.byte	0x08
	.zero		1


	//   ....[4]....
        /*0950*/ 	.word	0x000002a0
        /*0954*/ 	.word	0x000000ff
        /*0958*/ 	.word	0x0002a838
        /*095c*/ 	.short	0x0100
        /*095e*/ 	.byte	0x08
	.zero		1


	//   ....[5]....
        /*0960*/ 	.word	0x000002b0
        /*0964*/ 	.word	0x000000ff
        /*0968*/ 	.word	0x0002a848
        /*096c*/ 	.short	0x0100
        /*096e*/ 	.byte	0x08
	.zero		1


	//   ....[6]....
        /*0970*/ 	.word	0x000003e0
        /*0974*/ 	.word	0x000000ff
        /*0978*/ 	.word	0x0002a850
        /*097c*/ 	.short	0x0100
        /*097e*/ 	.byte	0x08
	.zero		1


	//   ....[7]....
        /*0980*/ 	.word	0x000003f0
        /*0984*/ 	.word	0x000000ff
        /*0988*/ 	.word	0x0002a860
        /*098c*/ 	.short	0x0100
        /*098e*/ 	.byte	0x08
	.zero		1


	//   ....[8]....
        /*0990*/ 	.word	0x00000400
        /*0994*/ 	.word	0x000000ff
        /*0998*/ 	.word	0x0002a858
        /*099c*/ 	.short	0x0100
        /*099e*/ 	.byte	0x08
	.zero		1


	//   ....[9]....
        /*09a0*/ 	.word	0x00000410
        /*09a4*/ 	.word	0x000000ff
        /*09a8*/ 	.word	0x0002a868
        /*09ac*/ 	.short	0x0100
        /*09ae*/ 	.byte	0x08
	.zero		1


	//   ....[10]....
        /*09b0*/ 	.word	0x00000500
        /*09b4*/ 	.word	0x000000ff
        /*09b8*/ 	.word	0x0002a870
        /*09bc*/ 	.short	0x0100
        /*09be*/ 	.byte	0x06
	.zero		1


	//   ....[11]....
        /*09c0*/ 	.word	0x00000510
        /*09c4*/ 	.word	0x000000ff
        /*09c8*/ 	.word	0x0002a880
        /*09cc*/ 	.short	0x0100
        /*09ce*/ 	.byte	0x06
	.zero		1


	//   ....[12]....
        /*09d0*/ 	.word	0x00000520
        /*09d4*/ 	.word	0x000000ff
        /*09d8*/ 	.word	0x0002a878
        /*09dc*/ 	.short	0x0100
        /*09de*/ 	.byte	0x06
	.zero		1


	//   ....[13]....
        /*09e0*/ 	.word	0x00000530
        /*09e4*/ 	.word	0x000000ff
        /*09e8*/ 	.word	0x0002a888
        /*09ec*/ 	.short	0x0100
        /*09ee*/ 	.byte	0x06
	.zero		1


	//   ....[14]....
        /*09f0*/ 	.word	0x00000660
        /*09f4*/ 	.word	0x000000ff
        /*09f8*/ 	.word	0x0002a890
        /*09fc*/ 	.short	0x0100
        /*09fe*/ 	.byte	0x08
	.zero		1


	//   ....[15]....
        /*0a00*/ 	.word	0x00000670
        /*0a04*/ 	.word	0x000000ff
        /*0a08*/ 	.word	0x0002a8a0
        /*0a0c*/ 	.short	0x0100
        /*0a0e*/ 	.byte	0x08
	.zero		1


	//   ....[16]....
        /*0a10*/ 	.word	0x00000680
        /*0a14*/ 	.word	0x000000ff
        /*0a18*/ 	.word	0x0002a898
        /*0a1c*/ 	.short	0x0100
        /*0a1e*/ 	.byte	0x08
	.zero		1


	//   ....[17]....
        /*0a20*/ 	.word	0x00000690
        /*0a24*/ 	.word	0x000000ff
        /*0a28*/ 	.word	0x0002a8a8
        /*0a2c*/ 	.short	0x0100
        /*0a2e*/ 	.byte	0x08
	.zero		1


	//   ....[18]....
        /*0a30*/ 	.word	0x000007d0
        /*0a34*/ 	.word	0x000000ff
        /*0a38*/ 	.word	0x0002a8b0
        /*0a3c*/ 	.short	0x0100
        /*0a3e*/ 	.byte	0x08
	.zero		1


	//   ....[19]....
        /*0a40*/ 	.word	0x000007e0
        /*0a44*/ 	.word	0x000000ff
        /*0a48*/ 	.word	0x0002a8c0
        /*0a4c*/ 	.short	0x0100
        /*0a4e*/ 	.byte	0x08
	.zero		1


	//   ....[20]....
        /*0a50*/ 	.word	0x000007f0
        /*0a54*/ 	.word	0x000000ff
        /*0a58*/ 	.word	0x0002a8b8
        /*0a5c*/ 	.short	0x0100
        /*0a5e*/ 	.byte	0x08
	.zero		1


	//   ....[21]....
        /*0a60*/ 	.word	0x00000800
        /*0a64*/ 	.word	0x000000ff
        /*0a68*/ 	.word	0x0002a8c8
        /*0a6c*/ 	.short	0x0100
        /*0a6e*/ 	.byte	0x08
	.zero		1


	//   ....[22]....
        /*0a70*/ 	.word	0x000019d0
        /*0a74*/ 	.word	0x000000ff
        /*0a78*/ 	.word	0x0002a800
        /*0a7c*/ 	.short	0x010a
        /*0a7e*/ 	.byte	0x28
	.zero		1


	//   ....[23]....
        /*0a80*/ 	.word	0x00001a50
        /*0a84*/ 	.word	0x00000003
        /*0a88*/ 	.word	0x0002a830
        /*0a8c*/ 	.short	0x010a
        /*0a8e*/ 	.byte	0x3f
	.zero		1


	//   ....[24]....
        /*0a90*/ 	.word	0x00001a90
        /*0a94*/ 	.word	0x00000003
        /*0a98*/ 	.word	0x0002a830
        /*0a9c*/ 	.short	0x010a
        /*0a9e*/ 	.byte	0x3f
	.zero		1


	//   ....[25]....
        /*0aa0*/ 	.word	0x000021d0
        /*0aa4*/ 	.word	0x000000ff
        /*0aa8*/ 	.word	0x00000000
        /*0aac*/ 	.short	0x0101
        /*0aae*/ 	.byte	0x04
	.zero		1


	//   ....[26]....
        /*0ab0*/ 	.word	0x000046a0
        /*0ab4*/ 	.word	0x000000ff
        /*0ab8*/ 	.word	0x0002a830
        /*0abc*/ 	.short	0x010a
        /*0abe*/ 	.byte	0x06
	.zero		1


	//   ....[27]....
        /*0ac0*/ 	.word	0x000046e0
        /*0ac4*/ 	.word	0x000000ff
        /*0ac8*/ 	.word	0x0002a830
        /*0acc*/ 	.short	0x010a
        /*0ace*/ 	.byte	0x06
	.zero		1


	//   ....[28]....
        /*0ad0*/ 	.word	0x00004fa0
        /*0ad4*/ 	.word	0x000000ff
        /*0ad8*/ 	.word	0x0002a850
        /*0adc*/ 	.short	0x010a
        /*0ade*/ 	.byte	0x05
	.zero		1


	//   ....[29]....
        /*0ae0*/ 	.word	0x00004fe0
        /*0ae4*/ 	.word	0x000000ff
        /*0ae8*/ 	.word	0x0002a850
        /*0aec*/ 	.short	0x010a
        /*0aee*/ 	.byte	0x05
	.zero		1


	//   ....[30]....
        /*0af0*/ 	.word	0x000052f0
        /*0af4*/ 	.word	0x000000ff
        /*0af8*/ 	.word	0x00000000
        /*0afc*/ 	.short	0x0101
        /*0afe*/ 	.byte	0x06
	.zero		1


	//   ....[31]....
        /*0b00*/ 	.word	0x000071e0
        /*0b04*/ 	.word	0x000000ff
        /*0b08*/ 	.word	0x00000000
        /*0b0c*/ 	.short	0x0101
        /*0b0e*/ 	.byte	0x05
	.zero		1


	//   ....[32]....
        /*0b10*/ 	.word	0x00007680
        /*0b14*/ 	.word	0x000000ff
        /*0b18*/ 	.word	0x0002a830
        /*0b1c*/ 	.short	0x010a
        /*0b1e*/ 	.byte	0x06
	.zero		1


	//   ....[33]....
        /*0b20*/ 	.word	0x000076c0
        /*0b24*/ 	.word	0x000000ff
        /*0b28*/ 	.word	0x0002a830
        /*0b2c*/ 	.short	0x010a
        /*0b2e*/ 	.byte	0x06
	.zero		1


	//   ....[34]....
        /*0b30*/ 	.word	0x00007f80
        /*0b34*/ 	.word	0x000000ff
        /*0b38*/ 	.word	0x0002a850
        /*0b3c*/ 	.short	0x010a
        /*0b3e*/ 	.byte	0x05
	.zero		1


	//   ....[35]....
        /*0b40*/ 	.word	0x00007fc0
        /*0b44*/ 	.word	0x000000ff
        /*0b48*/ 	.word	0x0002a850
        /*0b4c*/ 	.short	0x010a
        /*0b4e*/ 	.byte	0x05
	.zero		1


	//   ....[36]....
        /*0b50*/ 	.word	0x00008300
        /*0b54*/ 	.word	0x000000ff
        /*0b58*/ 	.word	0x00000000
        /*0b5c*/ 	.short	0x0101
        /*0b5e*/ 	.byte	0x06
	.zero		1


	//   ....[37]....
        /*0b60*/ 	.word	0x00009060
        /*0b64*/ 	.word	0x000000ff
        /*0b68*/ 	.word	0x00000000
        /*0b6c*/ 	.short	0x0101
        /*0b6e*/ 	.byte	0x05
	.zero		1


	//   ....[38]....
        /*0b70*/ 	.word	0x00009300
        /*0b74*/ 	.word	0x000000ff
        /*0b78*/ 	.word	0x0002a830
        /*0b7c*/ 	.short	0x010a
        /*0b7e*/ 	.byte	0x05
	.zero		1


	//   ....[39]....
        /*0b80*/ 	.word	0x00009340
        /*0b84*/ 	.word	0x000000ff
        /*0b88*/ 	.word	0x0002a830
        /*0b8c*/ 	.short	0x010a
        /*0b8e*/ 	.byte	0x05
	.zero		1


	//   ....[40]....
        /*0b90*/ 	.word	0x00009c00
        /*0b94*/ 	.word	0x000000ff
        /*0b98*/ 	.word	0x0002a850
        /*0b9c*/ 	.short	0x010a
        /*0b9e*/ 	.byte	0x05
	.zero		1


	//   ....[41]....
        /*0ba0*/ 	.word	0x00009c40
        /*0ba4*/ 	.word	0x000000ff
        /*0ba8*/ 	.word	0x0002a850
        /*0bac*/ 	.short	0x010a
        /*0bae*/ 	.byte	0x05
	.zero		1


	//   ....[42]....
        /*0bb0*/ 	.word	0x00009f50
        /*0bb4*/ 	.word	0x000000ff
        /*0bb8*/ 	.word	0x00000000
        /*0bbc*/ 	.short	0x0101
        /*0bbe*/ 	.byte	0x04
	.zero		1


	//   ....[43]....
        /*0bc0*/ 	.word	0x0000be60
        /*0bc4*/ 	.word	0x000000ff
        /*0bc8*/ 	.word	0x00000000
        /*0bcc*/ 	.short	0x0101
        /*0bce*/ 	.byte	0x05
	.zero		1


	//   ....[44]....
        /*0bd0*/ 	.word	0x0000c420
        /*0bd4*/ 	.word	0x000000ff
        /*0bd8*/ 	.word	0x0002a850
        /*0bdc*/ 	.short	0x010a
        /*0bde*/ 	.byte	0x05
	.zero		1


	//   ....[45]....
        /*0be0*/ 	.word	0x0000c460
        /*0be4*/ 	.word	0x000000ff
        /*0be8*/ 	.word	0x0002a850
        /*0bec*/ 	.short	0x010a
        /*0bee*/ 	.byte	0x05
	.zero		1


	//   ....[46]....
        /*0bf0*/ 	.word	0x0000c930
        /*0bf4*/ 	.word	0x000000ff
        /*0bf8*/ 	.word	0x00000000
        /*0bfc*/ 	.short	0x0101
        /*0bfe*/ 	.byte	0x04
	.zero		1


	//   ....[47]....
        /*0c00*/ 	.word	0x0000de00
        /*0c04*/ 	.word	0x00000003
        /*0c08*/ 	.word	0x00000000
        /*0c0c*/ 	.short	0x0101
        /*0c0e*/ 	.byte	0x3f
	.zero		1


	//   ....[48]....
        /*0c10*/ 	.word	0x00010d80
        /*0c14*/ 	.word	0x00000007
        /*0c18*/ 	.word	0x0002a840
        /*0c1c*/ 	.short	0x010a
        /*0c1e*/ 	.byte	0x3f
	.zero		1


	//   ....[49]....
        /*0c20*/ 	.word	0x00011460
        /*0c24*/ 	.word	0x00000007
        /*0c28*/ 	.word	0x0002a830
        /*0c2c*/ 	.short	0x0107
        /*0c2e*/ 	.byte	0x3f
	.zero		1


	//   ....[50]....
        /*0c30*/ 	.word	0x00011520
        /*0c34*/ 	.word	0x00000007
        /*0c38*/ 	.word	0x0002a830
        /*0c3c*/ 	.short	0x0101
        /*0c3e*/ 	.byte	0x3f
	.zero		1


	//   ....[51]....
        /*0c40*/ 	.word	0x000120e0
        /*0c44*/ 	.word	0x00000016
        /*0c48*/ 	.word	0x0002a800
        /*0c4c*/ 	.short	0x0107
        /*0c4e*/ 	.byte	0x3f
	.zero		1


	//   ....[52]....
        /*0c50*/ 	.word	0x00012200
        /*0c54*/ 	.word	0x00000016
        /*0c58*/ 	.word	0x0002a800
        /*0c5c*/ 	.short	0x0101
        /*0c5e*/ 	.byte	0x3f
	.zero		1


	//   ....[53]....
        /*0c60*/ 	.word	0x00012220
        /*0c64*/ 	.word	0x00000016
        /*0c68*/ 	.word	0x0002a820
        /*0c6c*/ 	.short	0x010a
        /*0c6e*/ 	.byte	0x3f
	.zero		1


	//   ....[54]....
        /*0c70*/ 	.word	0x00012590
        /*0c74*/ 	.word	0x00000006
        /*0c78*/ 	.word	0x0002a840
        /*0c7c*/ 	.short	0x010a
        /*0c7e*/ 	.byte	0x3f
	.zero		1


	//   ....[55]....
        /*0c80*/ 	.word	0x00012aa0
        /*0c84*/ 	.word	0x00000006
        /*0c88*/ 	.word	0x0002a830
        /*0c8c*/ 	.short	0x0107
        /*0c8e*/ 	.byte	0x3f
	.zero		1


	//   ....[56]....
        /*0c90*/ 	.word	0x00012b60
        /*0c94*/ 	.word	0x00000006
        /*0c98*/ 	.word	0x0002a830
        /*0c9c*/ 	.short	0x0101
        /*0c9e*/ 	.byte	0x3f
	.zero		1


	//   ....[57]....
        /*0ca0*/ 	.word	0x00012bc0
        /*0ca4*/ 	.word	0x00000005
        /*0ca8*/ 	.word	0x0002a860
        /*0cac*/ 	.short	0x010a
        /*0cae*/ 	.byte	0x3f
	.zero		1


	//   ....[58]....
        /*0cb0*/ 	.word	0x00013020
        /*0cb4*/ 	.word	0x00000005
        /*0cb8*/ 	.word	0x0002a850
        /*0cbc*/ 	.short	0x0107
        /*0cbe*/ 	.byte	0x3f
	.zero		1


	//   ....[59]....
        /*0cc0*/ 	.word	0x00013170
        /*0cc4*/ 	.word	0x00000005
        /*0cc8*/ 	.word	0x0002a850
        /*0ccc*/ 	.short	0x0101
        /*0cce*/ 	.byte	0x3f
	.zero		1


	//   ....[60]....
        /*0cd0*/ 	.word	0x00013400
        /*0cd4*/ 	.word	0x00000000
        /*0cd8*/ 	.word	0x0002a860
        /*0cdc*/ 	.short	0x010a
        /*0cde*/ 	.byte	0x3f
	.zero		1


	//   ....[61]....
        /*0ce0*/ 	.word	0x00013860
        /*0ce4*/ 	.word	0x00000000
        /*0ce8*/ 	.word	0x0002a850
        /*0cec*/ 	.short	0x0107
        /*0cee*/ 	.byte	0x3f
	.zero		1


	//   ....[62]....
        /*0cf0*/ 	.word	0x00013930
        /*0cf4*/ 	.word	0x00000000
        /*0cf8*/ 	.word	0x0002a850
        /*0cfc*/ 	.short	0x0101
        /*0cfe*/ 	.byte	0x3f
	.zero		1


	//   ....[63]....
        /*0d00*/ 	.word	0x00014660
        /*0d04*/ 	.word	0x00000005
        /*0d08*/ 	.word	0x0002a820
        /*0d0c*/ 	.short	0x010a
        /*0d0e*/ 	.byte	0x3f
	.zero		1


	//   ....[64]....
        /*0d10*/ 	.word	0x00014800
        /*0d14*/ 	.word	0x00000003
        /*0d18*/ 	.word	0x0002a840
        /*0d1c*/ 	.short	0x010a
        /*0d1e*/ 	.byte	0x3f
	.zero		1


	//   ....[65]....
        /*0d20*/ 	.word	0x000148a0
        /*0d24*/ 	.word	0x00000019
        /*0d28*/ 	.word	0x0002a840
        /*0d2c*/ 	.short	0x010a
        /*0d2e*/ 	.byte	0x3f
	.zero		1


	//   ....[66]....
        /*0d30*/ 	.word	0x000148e0
        /*0d34*/ 	.word	0x00000003
        /*0d38*/ 	.word	0x0002a860
        /*0d3c*/ 	.short	0x010a
        /*0d3e*/ 	.byte	0x3f
	.zero		1


	//   ....[67]....
        /*0d40*/ 	.word	0x00014920
        /*0d44*/ 	.word	0x00000019
        /*0d48*/ 	.word	0x0002a860
        /*0d4c*/ 	.short	0x010a
        /*0d4e*/ 	.byte	0x3f
	.zero		1


	//   ....[68]....
        /*0d50*/ 	.word	0x00014990
        /*0d54*/ 	.word	0x00000003
        /*0d58*/ 	.word	0x0002a800
        /*0d5c*/ 	.short	0x010a
        /*0d5e*/ 	.byte	0x3f
	.zero		1


	//   ....[69]....
        /*0d60*/ 	.word	0x000149e0
        /*0d64*/ 	.word	0x00000003
        /*0d68*/ 	.word	0x0002a830
        /*0d6c*/ 	.short	0x010a
        /*0d6e*/ 	.byte	0x3f
	.zero		1


	//   ....[70]....
        /*0d70*/ 	.word	0x00014a40
        /*0d74*/ 	.word	0x0000000a
        /*0d78*/ 	.word	0x0002a830
        /*0d7c*/ 	.short	0x010a
        /*0d7e*/ 	.byte	0x3f
	.zero		1


	//   ....[71]....
        /*0d80*/ 	.word	0x00014aa0
        /*0d84*/ 	.word	0x00000009
        /*0d88*/ 	.word	0x0002a850
        /*0d8c*/ 	.short	0x010a
        /*0d8e*/ 	.byte	0x3f
	.zero		1


	//   ....[72]....
        /*0d90*/ 	.word	0x00014b00
        /*0d94*/ 	.word	0x0000000a
        /*0d98*/ 	.word	0x0002a830
        /*0d9c*/ 	.short	0x010a
        /*0d9e*/ 	.byte	0x3f
	.zero		1


	//   ....[73]....
        /*0da0*/ 	.word	0x00014b60
        /*0da4*/ 	.word	0x00000009
        /*0da8*/ 	.word	0x0002a850
        /*0dac*/ 	.short	0x010a
        /*0dae*/ 	.byte	0x3f
	.zero		1


	//   ....[74]....
        /*0db0*/ 	.word	0x00014bc0
        /*0db4*/ 	.word	0x0000000a
        /*0db8*/ 	.word	0x0002a830
        /*0dbc*/ 	.short	0x010a
        /*0dbe*/ 	.byte	0x3f
	.zero		1


	//   ....[75]....
        /*0dc0*/ 	.word	0x00014c20
        /*0dc4*/ 	.word	0x00000009
        /*0dc8*/ 	.word	0x0002a850
        /*0dcc*/ 	.short	0x010a
        /*0dce*/ 	.byte	0x3f
	.zero		1


	//   ....[76]....
        /*0dd0*/ 	.word	0x00014c80
        /*0dd4*/ 	.word	0x00000005
        /*0dd8*/ 	.word	0x0002a850
        /*0ddc*/ 	.short	0x010a
        /*0dde*/ 	.byte	0x3f
	.zero		1


	//   ....[77]....
        /*0de0*/ 	.word	0x00014d90
        /*0de4*/ 	.word	0x00000007
        /*0de8*/ 	.word	0x0002a840
        /*0dec*/ 	.short	0x010a
        /*0dee*/ 	.byte	0x3f
	.zero		1


	//   ....[78]....
        /*0df0*/ 	.word	0x00016160
        /*0df4*/ 	.word	0x00000016
        /*0df8*/ 	.word	0x0002a820
        /*0dfc*/ 	.short	0x010a
        /*0dfe*/ 	.byte	0x3f
	.zero		1


	//   ....[79]....
        /*0e00*/ 	.word	0x000161b0
        /*0e04*/ 	.word	0x00000006
        /*0e08*/ 	.word	0x0002a840
        /*0e0c*/ 	.short	0x010a
        /*0e0e*/ 	.byte	0x3f
	.zero		1


	//   ....[80]....
        /*0e10*/ 	.word	0x00016970
        /*0e14*/ 	.word	0x00000005
        /*0e18*/ 	.word	0x0002a860
        /*0e1c*/ 	.short	0x010a
        /*0e1e*/ 	.byte	0x3f
	.zero		1


	//   ....[81]....
        /*0e20*/ 	.word	0x00017180
        /*0e24*/ 	.word	0x00000000
        /*0e28*/ 	.word	0x0002a860
        /*0e2c*/ 	.short	0x010a
        /*0e2e*/ 	.byte	0x3f
	.zero		1


	//   ....[82]....
        /*0e30*/ 	.word	0x000182b0
        /*0e34*/ 	.word	0x00000005
        /*0e38*/ 	.word	0x0002a820
        /*0e3c*/ 	.short	0x010a
        /*0e3e*/ 	.byte	0x3f
	.zero		1


	//   ....[83]....
        /*0e40*/ 	.word	0x00018450
        /*0e44*/ 	.word	0x00000003
        /*0e48*/ 	.word	0x0002a840
        /*0e4c*/ 	.short	0x010a
        /*0e4e*/ 	.byte	0x3f
	.zero		1


	//   ....[84]....
        /*0e50*/ 	.word	0x000184a0
        /*0e54*/ 	.word	0x00000019
        /*0e58*/ 	.word	0x0002a840
        /*0e5c*/ 	.short	0x010a
        /*0e5e*/ 	.byte	0x3f
	.zero		1


	//   ....[85]....
        /*0e60*/ 	.word	0x000184f0
        /*0e64*/ 	.word	0x00000003
        /*0e68*/ 	.word	0x0002a860
        /*0e6c*/ 	.short	0x010a
        /*0e6e*/ 	.byte	0x3f
	.zero		1


	//----- nvinfo : EIATTR_NUM_MBARRIERS
	.align		4
.L_450:
        /*0e70*/ 	.byte	0x03, 0x38
        /*0e72*/ 	.short	0x0016


	//----- nvinfo : EIATTR_EXIT_INSTR_OFFSETS
	.align		4
        /*0e74*/ 	.byte	0x04, 0x1c
        /*0e76*/ 	.short	(.L_452 - .L_451)


	//   ....[0]....
.L_451:
        /*0e78*/ 	.word	0x00000990


	//   ....[1]....
        /*0e7c*/ 	.word	0x0000ec90


	//   ....[2]....
        /*0e80*/ 	.word	0x00014970


	//----- nvinfo : EIATTR_MAX_THREADS
	.align		4
.L_452:
        /*0e84*/ 	.byte	0x04, 0x05
        /*0e86*/ 	.short	(.L_454 - .L_453)
.L_453:
        /*0e88*/ 	.word	0x00000180
        /*0e8c*/ 	.word	0x00000001
        /*0e90*/ 	.word	0x00000001


	//----- nvinfo : EIATTR_CRS_STACK_SIZE
	.align		4
.L_454:
        /*0e94*/ 	.byte	0x04, 0x1e
        /*0e96*/ 	.short	(.L_456 - .L_455)
.L_455:
        /*0e98*/ 	.word	0x00000000


	//----- nvinfo : EIATTR_CBANK_PARAM_SIZE
	.align		4
.L_456:
        /*0e9c*/ 	.byte	0x03, 0x19
        /*0e9e*/ 	.short	0x0af0


	//----- nvinfo : EIATTR_PARAM_CBANK
	.align		4
        /*0ea0*/ 	.byte	0x04, 0x0a
        /*0ea2*/ 	.short	(.L_458 - .L_457)
	.align		4
.L_457:
        /*0ea4*/ 	.word	index@(.nv.constant0._ZN7cutlass13device_kernelIN5flash11enable_sm90INS1_16FlashAttnFwdSm90INS1_25CollectiveMainloopFwdSm90ILi2EN4cute5tupleIJNS5_1CILi1EEES8_S8_EEENS6_IJNS7_ILi128EEENS7_ILi96EEENS7_ILi192EEEEEELi128ENS_6half_tEfNS_4arch4Sm90ELb0ELb1ELb0ELb1ELb1ELb0ELb0ELb1ELb1ELb1ELb0ELb0EEENS1_21CollectiveEpilogueFwdINS6_IJSA_SA_SB_EEES9_SE_SG_Li256ELb1ELb1ELb0ELb0EEENS1_36VarlenDynamicPersistentTileSchedulerILi128ELi96ELi256ELi128ELb0ELb1ELb1ELb1ELb0ELb1EEEEEEEEEvNT_6ParamsE)
        /*0ea8*/ 	.short	0x0210
        /*0eaa*/ 	.short	0x0af0


	//----- nvinfo : EIATTR_SW_WAR
	.align		4
.L_458:
        /*0eac*/ 	.byte	0x04, 0x36
        /*0eae*/ 	.short	(.L_460 - .L_459)
.L_459:
        /*0eb0*/ 	.word	0x00000008
.L_460:


//--------------------- .nv.info._ZN7cutlass13device_kernelIN5flash11enable_sm90INS1_16FlashAttnFwdSm90INS1_25CollectiveMainloopFwdSm90ILi2EN4cute5tupleIJNS5_1CILi1EEES8_S8_EEENS6_IJNS7_ILi128EEENS7_ILi96EEENS7_ILi192EEEEEELi128ENS_6half_tEfNS_4arch4Sm90ELb0ELb1ELb0ELb1ELb1ELb1ELb0ELb1ELb1ELb1ELb0ELb0EEENS1_21CollectiveEpilogueFwdINS6_IJSA_SA_SB_EEES9_SE_SG_Li256ELb1ELb1ELb0ELb0EEENS1_36VarlenDynamicPersistentTileSchedulerILi128ELi96ELi256ELi128ELb0ELb1ELb1ELb1ELb0ELb1EEEEEEEEEvNT_6ParamsE --------------------------
	.section	.nv.info._ZN7cutlass13device_kernelIN5flash11enable_sm90INS1_16FlashAttnFwdSm90INS1_25CollectiveMainloopFwdSm90ILi2EN4cute5tupleIJNS5_1CILi1EEES8_S8_EEENS6_IJNS7_ILi128EEENS7_ILi96EEENS7_ILi192EEEEEELi128ENS_6half_tEfNS_4arch4Sm90ELb0ELb1ELb0ELb1ELb1ELb1ELb0ELb1ELb1ELb1ELb0ELb0EEENS1_21CollectiveEpilogueFwdINS6_IJSA_SA_SB_EEES9_SE_SG_Li256ELb1ELb1ELb0ELb0EEENS1_36VarlenDynamicPersistentTileSchedulerILi128ELi96ELi256ELi128ELb0ELb1ELb1ELb1ELb0ELb1EEEEEEEEEvNT_6ParamsE,"",@"SHT_CUDA_INFO"
	.sectionflags	@""
	.align	4


	//----- nvinfo : EIATTR_CUDA_API_VERSION
	.align		4
        /*0000*/ 	.byte	0x04, 0x37
        /*0002*/ 	.short	(.L_462 - .L_461)
.L_461:
        /*0004*/ 	.word	0x00000082


	//----- nvinfo : EIATTR_KPARAM_INFO
	.align		4
.L_462:
        /*0008*/ 	.byte	0x04, 0x17
        /*000a*/ 	.short	(.L_464 - .L_463)
.L_463:
        /*000c*/ 	.word	0x00000000
        /*0010*/ 	.short	0x0000
        /*0012*/ 	.short	0x0070
        /*0014*/ 	.byte	0x00, 0xf0, 0x01, 0x2a


	//----- nvinfo : EIATTR_SPARSE_MMA_MASK
	.align		4
.L_464:
        /*0018*/ 	.byte	0x03, 0x50
        /*001a*/ 	.short	0x0000


	//----- nvinfo : EIATTR_MAXREG_COUNT
	.align		4
        /*001c*/ 	.byte	0x03, 0x1b
        /*001e*/ 	.short	0x00a8


	//----- nvinfo : EIATTR_NUM_BARRIERS
	.align		4
        /*0020*/ 	.byte	0x02, 0x4c
        /*0022*/ 	.byte	0x10
	.zero		1


	//----- nvinfo : EIATTR_EXTERNS
	.align		4
        /*0024*/ 	.byte	0x04, 0x0f
        /*0026*/ 	.short	(.L_466 - .L_465)


	//   ....[0]....
	.align		4
.L_465:
        /*0028*/ 	.word	index@(__assertfail)


	//----- nvinfo : EIATTR_ANNOTATIONS
	.align		4
.L_466:
        /*002c*/ 	.byte	0x04, 0x55
        /*002e*/ 	.short	(.L_468 - .L_467)


	//   ....[0]....
.L_467:
        /* <DEDUP_REMOVED lines=40> */


	//----- nvinfo : EIATTR_MERCURY_ISA_VERSION
	.align		4
.L_468:
        /*0298*/ 	.byte	0x03, 0x5f
        /*029a*/ 	.short	0x0101


	//----- nvinfo : EIATTR_UNUSED_LOAD_BYTE_OFFSET
	.align		4
        /*029c*/ 	.byte	0x04, 0x44
        /*029e*/ 	.short	(.L_470 - .L_469)


	//   ....[0]....
.L_469:
        /*02a0*/ 	.word	0x00000a50
        /*02a4*/ 	.word	0x0000fff0


	//   ....[1]....
        /*02a8*/ 	.word	0x0001e800
        /*02ac*/ 	.word	0x0000fff0


	//----- nvinfo : EIATTR_INT_WARP_WIDE_INSTR_OFFSETS
	.align		4
.L_470:
        /*02b0*/ 	.byte	0x04, 0x31
        /*02b2*/ 	.short	(.L_472 - .L_471)


	//   ....[0]....
.L_471:
        /*02b4*/ 	.word	0x00000130


	//   ....[1]....
        /*02b8*/ 	.word	0x00000170


	//   ....[2]....
        /*02bc*/ 	.word	0x000001e0


	//   ....[3]....
        /*02c0*/ 	.word	0x00023560


	//   ....[4]....
        /*02c4*/ 	.word	0x000235f0


	//   ....[5]....
        /*02c8*/ 	.word	0x000265c0


	//   ....[6]....
        /*02cc*/ 	.word	0x00026650


	//----- nvinfo : EIATTR_COOP_GROUP_MASK_REGIDS
	.align		4
.L_472:
        /*02d0*/ 	.byte	0x04, 0x29
        /*02d2*/ 	.short	(.L_474 - .L_473)


	//   ....[0]....
.L_473:
        /*02d4*/ 	.word	0xffffffff


	//   ....[1]....
        /*02d8*/ 	.word	0xffffffff


	//   ....[2]....
        /*02dc*/ 	.word	0xffffffff


	//   ....[3]....
        /*02e0*/ 	.word	0xffffffff


	//   ....[4]....
        /*02e4*/ 	.word	0xffffffff


	//   ....[5]....
        /*02e8*/ 	.word	0xffffffff


	//   ....[6]....
        /*02ec*/ 	.word	0xffffffff


	//   ....[7]....
        /*02f0*/ 	.word	0xffffffff


	//   ....[8]....
        /*02f4*/ 	.word	0xffffffff


	//   ....[9]....
        /*02f8*/ 	.word	0xffffffff


	//   ....[10]....
        /*02fc*/ 	.word	0xffffffff


	//   ....[11]....
        /*0300*/ 	.word	0xffffffff


	//   ....[12]....
        /*0304*/ 	.word	0xffffffff


	//   ....[13]....
        /*0308*/ 	.word	0xffffffff


	//   ....[14]....
        /*030c*/ 	.word	0xffffffff


	//   ....[15]....
        /*0310*/ 	.word	0xffffffff


	//   ....[16]....
        /*0314*/ 	.word	0xffffffff


	//   ....[17]....
        /*0318*/ 	.word	0xffffffff


	//   ....[18]....
        /*031c*/ 	.word	0xffffffff


	//   ....[19]....
        /*0320*/ 	.word	0xffffffff


	//   ....[20]....
        /*0324*/ 	.word	0xffffffff


	//   ....[21]....
        /*0328*/ 	.word	0xffffffff


	//   ....[22]....
        /*032c*/ 	.word	0xffffffff


	//   ....[23]....
        /*0330*/ 	.word	0xffffffff


	//   ....[24]....
        /*0334*/ 	.word	0xffffffff


	//   ....[25]....
        /*0338*/ 	.word	0xffffffff


	//   ....[26]....
        /*033c*/ 	.word	0xffffffff


	//   ....[27]....
        /*0340*/ 	.word	0xffffffff


	//   ....[28]....
        /*0344*/ 	.word	0xffffffff


	//   ....[29]....
        /*0348*/ 	.word	0xffffffff


	//   ....[30]....
        /*034c*/ 	.word	0xffffffff


	//   ....[31]....
        /*0350*/ 	.word	0xffffffff


	//   ....[32]....
        /*0354*/ 	.word	0xffffffff


	//   ....[33]....
        /*0358*/ 	.word	0xffffffff


	//   ....[34]....
        /*035c*/ 	.word	0xffffffff


	//   ....[35]....
        /*0360*/ 	.word	0xffffffff


	//   ....[36]....
        /*0364*/ 	.word	0xffffffff


	//   ....[37]....
        /*0368*/ 	.word	0xffffffff


	//   ....[38]....
        /*036c*/ 	.word	0xffffffff


	//   ....[39]....
        /*0370*/ 	.word	0xffffffff


	//   ....[40]....
        /*0374*/ 	.word	0xffffffff


	//   ....[41]....
        /*0378*/ 	.word	0xffffffff


	//   ....[42]....
        /*037c*/ 	.word	0xffffffff


	//   ....[43]....
        /*0380*/ 	.word	0xffffffff


	//   ....[44]....
        /*0384*/ 	.word	0xffffffff


	//   ....[45]....
        /*0388*/ 	.word	0xffffffff


	//   ....[46]....
        /*038c*/ 	.word	0xffffffff


	//   ....[47]....
        /*0390*/ 	.word	0xffffffff


	//   ....[48]....
        /*0394*/ 	.word	0xffffffff


	//   ....[49]....
        /*0398*/ 	.word	0xffffffff


	//   ....[50]....
        /*039c*/ 	.word	0xffffffff


	//   ....[51]....
        /*03a0*/ 	.word	0xffffffff


	//   ....[52]....
        /*03a4*/ 	.word	0xffffffff


	//   ....[53]....
        /*03a8*/ 	.word	0xffffffff


	//   ....[54]....
        /*03ac*/ 	.word	0xffffffff


	//   ....[55]....
        /*03b0*/ 	.word	0xffffffff


	//   ....[56]....
        /*03b4*/ 	.word	0xffffffff


	//   ....[57]....
        /*03b8*/ 	.word	0xffffffff


	//   ....[58]....
        /*03bc*/ 	.word	0xffffffff


	//   ....[59]....
        /*03c0*/ 	.word	0xffffffff


	//   ....[60]....
        /*03c4*/ 	.word	0xffffffff


	//   ....[61]....
        /*03c8*/ 	.word	0xffffffff


	//   ....[62]....
        /*03cc*/ 	.word	0xffffffff


	//   ....[63]....
        /*03d0*/ 	.word	0xffffffff


	//   ....[64]....
        /*03d4*/ 	.word	0xffffffff


	//   ....[65]....
        /*03d8*/ 	.word	0xffffffff


	//   ....[66]....
        /*03dc*/ 	.word	0xffffffff


	//   ....[67]....
        /*03e0*/ 	.word	0xffffffff


	//   ....[68]....
        /*03e4*/ 	.word	0xffffffff


	//   ....[69]....
        /*03e8*/ 	.word	0xffffffff


	//   ....[70]....
        /*03ec*/ 	.word	0xffffffff


	//   ....[71]....
        /*03f0*/ 	.word	0xffffffff


	//   ....[72]....
        /*03f4*/ 	.word	0xffffffff


	//   ....[73]....
        /*03f8*/ 	.word	0xffffffff


	//   ....[74]....
        /*03fc*/ 	.word	0xffffffff


	//   ....[75]....
        /*0400*/ 	.word	0xffffffff


	//   ....[76]....
        /*0404*/ 	.word	0xffffffff


	//   ....[77]....
        /*0408*/ 	.word	0xffffffff


	//   ....[78]....
        /*040c*/ 	.word	0xffffffff


	//   ....[79]....
        /*0410*/ 	.word	0xffffffff


	//   ....[80]....
        /*0414*/ 	.word	0xffffffff


	//   ....[81]....
        /*0418*/ 	.word	0xffffffff


	//   ....[82]....
        /*041c*/ 	.word	0xffffffff


	//   ....[83]....
        /*0420*/ 	.word	0xffffffff


	//   ....[84]....
        /*0424*/ 	.word	0xffffffff


	//   ....[85]....
        /*0428*/ 	.word	0xffffffff


	//   ....[86]....
        /*042c*/ 	.word	0xffffffff


	//   ....[87]....
        /*0430*/ 	.word	0xffffffff


	//   ....[88]....
        /*0434*/ 	.word	0xffffffff


	//   ....[89]....
        /*0438*/ 	.word	0xffffffff


	//   ....[90]....
        /*043c*/ 	.word	0xffffffff


	//   ....[91]....
        /*0440*/ 	.word	0xffffffff


	//   ....[92]....
        /*0444*/ 	.word	0xffffffff


	//   ....[93]....
        /*0448*/ 	.word	0xffffffff


	//   ....[94]....
        /*044c*/ 	.word	0xffffffff


	//   ....[95]....
        /*0450*/ 	.word	0xffffffff


	//   ....[96]....
        /*0454*/ 	.word	0xffffffff


	//   ....[97]....
        /*0458*/ 	.word	0xffffffff


	//   ....[98]....
        /*045c*/ 	.word	0xffffffff


	//   ....[99]....
        /*0460*/ 	.word	0xffffffff


	//   ....[100]....
        /*0464*/ 	.word	0xffffffff


	//   ....[101]....
        /*0468*/ 	.word	0xffffffff


	//   ....[102]....
        /*046c*/ 	.word	0xffffffff


	//   ....[103]....
        /*0470*/ 	.word	0xffffffff


	//   ....[104]....
        /*0474*/ 	.word	0xffffffff


	//   ....[105]....
        /*0478*/ 	.word	0xffffffff


	//   ....[106]....
        /*047c*/ 	.word	0xffffffff


	//   ....[107]....
        /*0480*/ 	.word	0xffffffff


	//   ....[108]....
        /*0484*/ 	.word	0xffffffff


	//   ....[109]....
        /*0488*/ 	.word	0xffffffff


	//   ....[110]....
        /*048c*/ 	.word	0xffffffff


	//   ....[111]....
        /*0490*/ 	.word	0xffffffff


	//   ....[112]....
        /*0494*/ 	.word	0xffffffff


	//   ....[113]....
        /*0498*/ 	.word	0xffffffff


	//   ....[114]....
        /*049c*/ 	.word	0xffffffff


	//   ....[115]....
        /*04a0*/ 	.word	0xffffffff


	//   ....[116]....
        /*04a4*/ 	.word	0xffffffff


	//   ....[117]....
        /*04a8*/ 	.word	0xffffffff


	//   ....[118]....
        /*04ac*/ 	.word	0xffffffff


	//   ....[119]....
        /*04b0*/ 	.word	0xffffffff


	//   ....[120]....
        /*04b4*/ 	.word	0xffffffff


	//   ....[121]....
        /*04b8*/ 	.word	0xffffffff


	//   ....[122]....
        /*04bc*/ 	.word	0xffffffff


	//   ....[123]....
        /*04c0*/ 	.word	0xffffffff


	//   ....[124]....
        /*04c4*/ 	.word	0xffffffff


	//   ....[125]....
        /*04c8*/ 	.word	0xffffffff


	//   ....[126]....
        /*04cc*/ 	.word	0xffffffff


	//   ....[127]....
        /*04d0*/ 	.word	0xffffffff


	//   ....[128]....
        /*04d4*/ 	.word	0xffffffff


	//   ....[129]....
        /*04d8*/ 	.word	0xffffffff


	//   ....[130]....
        /*04dc*/ 	.word	0xffffffff


	//   ....[131]....
        /*04e0*/ 	.word	0xffffffff


	//   ....[132]....
        /*04e4*/ 	.word	0xffffffff


	//   ....[133]....
        /*04e8*/ 	.word	0xffffffff


	//   ....[134]....
        /*04ec*/ 	.word	0xffffffff


	//   ....[135]....
        /*04f0*/ 	.word	0xffffffff


	//   ....[136]....
        /*04f4*/ 	.word	0xffffffff


	//   ....[137]....
        /*04f8*/ 	.word	0xffffffff


	//   ....[138]....
        /*04fc*/ 	.word	0xffffffff


	//   ....[139]....
        /*0500*/ 	.word	0xffffffff


	//   ....[140]....
        /*0504*/ 	.word	0xffffffff


	//   ....[141]....
        /*0508*/ 	.word	0xffffffff


	//   ....[142]....
        /*050c*/ 	.word	0xffffffff


	//   ....[143]....
        /*0510*/ 	.word	0xffffffff


	//   ....[144]....
        /*0514*/ 	.word	0xffffffff


	//   ....[145]....
        /*0518*/ 	.word	0xffffffff


	//   ....[146]....
        /*051c*/ 	.word	0xffffffff


	//   ....[147]....
        /*0520*/ 	.word	0xffffffff


	//   ....[148]....
        /*0524*/ 	.word	0xffffffff


	//   ....[149]....
        /*0528*/ 	.word	0xffffffff


	//   ....[150]....
        /*052c*/ 	.word	0xffffffff


	//   ....[151]....
        /*0530*/ 	.word	0xffffffff


	//   ....[152]....
        /*0534*/ 	.word	0xffffffff


	//   ....[153]....
        /*0538*/ 	.word	0xffffffff


	//   ....[154]....
        /*053c*/ 	.word	0xffffffff


	//   ....[155]....
        /*0540*/ 	.word	0xffffffff


	//   ....[156]....
        /*0544*/ 	.word	0xffffffff


	//   ....[157]....
        /*0548*/ 	.word	0xffffffff


	//   ....[158]....
        /*054c*/ 	.word	0xffffffff


	//   ....[159]....
        /*0550*/ 	.word	0xffffffff


	//   ....[160]....
        /*0554*/ 	.word	0xffffffff


	//   ....[161]....
        /*0558*/ 	.word	0xffffffff


	//   ....[162]....
        /*055c*/ 	.word	0xffffffff


	//   ....[163]....
        /*0560*/ 	.word	0xffffffff


	//   ....[164]....
        /*0564*/ 	.word	0xffffffff


	//   ....[165]....
        /*0568*/ 	.word	0xffffffff


	//   ....[166]....
        /*056c*/ 	.word	0xffffffff


	//   ....[167]....
        /*0570*/ 	.word	0xffffffff


	//   ....[168]....
        /*0574*/ 	.word	0xffffffff


	//   ....[169]....
        /*0578*/ 	.word	0xffffffff


	//   ....[170]....
        /*057c*/ 	.word	0xffffffff


	//   ....[171]....
        /*0580*/ 	.word	0xffffffff


	//   ....[172]....
        /*0584*/ 	.word	0xffffffff


	//   ....[173]....
        /*0588*/ 	.word	0xffffffff


	//   ....[174]....
        /*058c*/ 	.word	0xffffffff


	//   ....[175]....
        /*0590*/ 	.word	0xffffffff


	//   ....[176]....
        /*0594*/ 	.word	0xffffffff


	//   ....[177]....
        /*0598*/ 	.word	0xffffffff


	//   ....[178]....
        /*059c*/ 	.word	0xffffffff


	//   ....[179]....
        /*05a0*/ 	.word	0xffffffff


	//   ....[180]....
        /*05a4*/ 	.word	0xffffffff


	//   ....[181]....
        /*05a8*/ 	.word	0xffffffff


	//   ....[182]....
        /*05ac*/ 	.word	0xffffffff


	//   ....[183]....
        /*05b0*/ 	.word	0xffffffff


	//   ....[184]....
        /*05b4*/ 	.word	0xffffffff


	//   ....[185]....
        /*05b8*/ 	.word	0x0500000f


	//   ....[186]....
        /*05bc*/ 	.word	0x0500000f


	//   ....[187]....
        /*05c0*/ 	.word	0x0500000f


	//   ....[188]....
        /*05c4*/ 	.word	0x0500000f


	//   ....[189]....
        /*05c8*/ 	.word	0x0500000f


	//   ....[190]....
        /*05cc*/ 	.word	0x0500000f


	//   ....[191]....
        /*05d0*/ 	.word	0x0500000f


	//   ....[192]....
        /*05d4*/ 	.word	0x0500000f


	//   ....[193]....
        /*05d8*/ 	.word	0x0500000f


	//   ....[194]....
        /*05dc*/ 	.word	0x0500000f


	//   ....[195]....
        /*05e0*/ 	.word	0x0500000f


	//   ....[196]....
        /*05e4*/ 	.word	0x0500000f


	//   ....[197]....
        /*05e8*/ 	.word	0x0500000f


	//   ....[198]....
        /*05ec*/ 	.word	0x0500000f


	//   ....[199]....
        /*05f0*/ 	.word	0x0500000f


	//   ....[200]....
        /*05f4*/ 	.word	0x0500000f


	//   ....[201]....
        /*05f8*/ 	.word	0x0500000f


	//   ....[202]....
        /*05fc*/ 	.word	0x0500000f


	//   ....[203]....
        /*0600*/ 	.word	0x0500000f


	//   ....[204]....
        /*0604*/ 	.word	0x0500000f


	//   ....[205]....
        /*0608*/ 	.word	0x0500000f


	//   ....[206]....
        /*060c*/ 	.word	0x0500000f


	//   ....[207]....
        /*0610*/ 	.word	0x0500000f


	//   ....[208]....
        /*0614*/ 	.word	0x0500000f


	//   ....[209]....
        /*0618*/ 	.word	0x0500000f


	//   ....[210]....
        /*061c*/ 	.word	0x0500000f


	//   ....[211]....
        /*0620*/ 	.word	0x0500000f


	//   ....[212]....
        /*0624*/ 	.word	0x0500000f


	//   ....[213]....
        /*0628*/ 	.word	0x0500000f


	//   ....[214]....
        /*062c*/ 	.word	0x0500000f


	//   ....[215]....
        /*0630*/ 	.word	0x0500000f


	//   ....[216]....
        /*0634*/ 	.word	0x0500000f


	//   ....[217]....
        /*0638*/ 	.word	0x0500000f


	//   ....[218]....
        /*063c*/ 	.word	0x0500000f


	//   ....[219]....
        /*0640*/ 	.word	0x0500000f


	//   ....[220]....
        /*0644*/ 	.word	0x0500000f


	//   ....[221]....
        /*0648*/ 	.word	0x0500000f


	//   ....[222]....
        /*064c*/ 	.word	0x0500000f


	//   ....[223]....
        /*0650*/ 	.word	0x0500000f


	//   ....[224]....
        /*0654*/ 	.word	0x0500000f


	//   ....[225]....
        /*0658*/ 	.word	0x0500000f


	//   ....[226]....
        /*065c*/ 	.word	0x0500000f


	//   ....[227]....
        /*0660*/ 	.word	0x0500000f


	//   ....[228]....
        /*0664*/ 	.word	0x0500000f


	//   ....[229]....
        /*0668*/ 	.word	0x0500000f


	//   ....[230]....
        /*066c*/ 	.word	0x0500000f


	//   ....[231]....
        /*0670*/ 	.word	0x0500000f


	//   ....[232]....
        /*0674*/ 	.word	0x0500000f


	//   ....[233]....
        /*0678*/ 	.word	0x0500000f


	//   ....[234]....
        /*067c*/ 	.word	0x0500000f


	//   ....[235]....
        /*0680*/ 	.word	0x0500000f


	//   ....[236]....
        /*0684*/ 	.word	0x0500000f


	//   ....[237]....
        /*0688*/ 	.word	0x0500000f


	//   ....[238]....
        /*068c*/ 	.word	0x0500000f


	//   ....[239]....
        /*0690*/ 	.word	0x0500000f


	//   ....[240]....
        /*0694*/ 	.word	0x0500000f


	//   ....[241]....
        /*0698*/ 	.word	0x0500000f


	//   ....[242]....
        /*069c*/ 	.word	0x0500000f


	//   ....[243]....
        /*06a0*/ 	.word	0x0500000f


	//   ....[244]....
        /*06a4*/ 	.word	0x0500000f


	//   ....[245]....
        /*06a8*/ 	.word	0x0500000f


	//   ....[246]....
        /*06ac*/ 	.word	0x0500000f


	//   ....[247]....
        /*06b0*/ 	.word	0x0500000f


	//   ....[248]....
        /*06b4*/ 	.word	0x0500000f


	//   ....[249]....
        /*06b8*/ 	.word	0x0500000f


	//   ....[250]....
        /*06bc*/ 	.word	0x0500000f


	//   ....[251]....
        /*06c0*/ 	.word	0x0500000f


	//   ....[252]....
        /*06c4*/ 	.word	0x0500000f


	//   ....[253]....
        /*06c8*/ 	.word	0x0500000f


	//   ....[254]....
        /*06cc*/ 	.word	0x0500000f


	//   ....[255]....
        /*06d0*/ 	.word	0x0500000f


	//   ....[0]....
        /*06d4*/ 	.word	0x0500000f


	//   ....[1]....
        /*06d8*/ 	.word	0x0500000f


	//   ....[2]....
        /*06dc*/ 	.word	0x0500000f


	//   ....[3]....
        /*06e0*/ 	.word	0x0500000f


	//   ....[4]....
        /*06e4*/ 	.word	0x0500000f


	//   ....[5]....
        /*06e8*/ 	.word	0x0500000f


	//   ....[6]....
        /*06ec*/ 	.word	0x0500000f


	//   ....[7]....
        /*06f0*/ 	.word	0x0500000f


	//   ....[8]....
        /*06f4*/ 	.word	0x0500000f


	//   ....[9]....
        /*06f8*/ 	.word	0x0500000f


	//   ....[10]....
        /*06fc*/ 	.word	0x0500000f


	//   ....[11]....
        /*0700*/ 	.word	0x0500000f


	//   ....[12]....
        /*0704*/ 	.word	0x0500000f


	//   ....[13]....
        /*0708*/ 	.word	0x0500000f


	//   ....[14]....
        /*070c*/ 	.word	0x0500000f


	//   ....[15]....
        /*0710*/ 	.word	0x0500000f


	//   ....[16]....
        /*0714*/ 	.word	0x0500000f


	//   ....[17]....
        /*0718*/ 	.word	0x0500000f


	//   ....[18]....
        /*071c*/ 	.word	0x0500000f


	//   ....[19]....
        /*0720*/ 	.word	0x0500000f


	//   ....[20]....
        /*0724*/ 	.word	0x0500000f


	//   ....[21]....
        /*0728*/ 	.word	0x0500000f


	//   ....[22]....
        /*072c*/ 	.word	0x0500000f


	//   ....[23]....
        /*0730*/ 	.word	0x0500000f


	//   ....[24]....
        /*0734*/ 	.word	0x0500000f


	//   ....[25]....
        /*0738*/ 	.word	0x0500000f


	//   ....[26]....
        /*073c*/ 	.word	0x0500000f


	//   ....[27]....
        /*0740*/ 	.word	0x0500000f


	//   ....[28]....
        /*0744*/ 	.word	0x0500000f


	//   ....[29]....
        /*0748*/ 	.word	0x0500000f


	//   ....[30]....
        /*074c*/ 	.word	0x0500000f


	//   ....[31]....
        /*0750*/ 	.word	0x0500000f


	//   ....[32]....
        /*0754*/ 	.word	0x0500000f


	//   ....[33]....
        /*0758*/ 	.word	0x0500000f


	//   ....[34]....
        /*075c*/ 	.word	0x0500000f


	//   ....[35]....
        /*0760*/ 	.word	0x0500000f


	//   ....[36]....
        /*0764*/ 	.word	0x0500000f


	//   ....[37]....
        /*0768*/ 	.word	0x0500000f


	//   ....[38]....
        /*076c*/ 	.word	0x0500000f


	//   ....[39]....
        /*0770*/ 	.word	0x0500000f


	//   ....[40]....
        /*0774*/ 	.word	0x0500000f


	//----- nvinfo : EIATTR_COOP_GROUP_INSTR_OFFSETS
	.align		4
.L_474:
        /*0778*/ 	.byte	0x04, 0x28
        /*077a*/ 	.short	(.L_476 - .L_475)


	//   ....[0]....
.L_475:
        /*077c*/ 	.word	0x00000060


	//   ....[1]....
        /*0780*/ 	.word	0x00000140


	//   ....[2]....
        /*0784*/ 	.word	0x00000190


	//   ....[3]....
        /*0788*/ 	.word	0x000003c0


	//   ....[4]....
        /*078c*/ 	.word	0x00000520


	//   ....[5]....
        /*0790*/ 	.word	0x00000640


	//   ....[6]....
        /*0794*/ 	.word	0x000007a0


	//   ....[7]....
        /*0798*/ 	.word	0x00003a50


	//   ....[8]....
        /*079c*/ 	.word	0x00003a60


	//   ....[9]....
        /*07a0*/ 	.word	0x00005060


	//   ....[10]....
        /*07a4*/ 	.word	0x00005070


	//   ....[11]....
        /*07a8*/ 	.word	0x00007090


	//   ....[12]....
        /*07ac*/ 	.word	0x000070a0


	//   ....[13]....
        /*07b0*/ 	.word	0x00008780


	//   ....[14]....
        /*07b4*/ 	.word	0x00008790


	//   ....[15]....
        /*07b8*/ 	.word	0x0000a010


	//   ....[16]....
        /*07bc*/ 	.word	0x0000a020


	//   ....[17]....
        /*07c0*/ 	.word	0x0000a2b0


	//   ....[18]....
        /*07c4*/ 	.word	0x0000a2c0


	//   ....[19]....
        /*07c8*/ 	.word	0x0000a820


	//   ....[20]....
        /*07cc*/ 	.word	0x0000a830


	//   ....[21]....
        /*07d0*/ 	.word	0x0000a9b0


	//   ....[22]....
        /*07d4*/ 	.word	0x0000a9d0


	//   ....[23]....
        /*07d8*/ 	.word	0x0000b350


	//   ....[24]....
        /*07dc*/ 	.word	0x0000ba50


	//   ....[25]....
        /*07e0*/ 	.word	0x0000ba60


	//   ....[26]....
        /*07e4*/ 	.word	0x0000ba70


	//   ....[27]....
        /*07e8*/ 	.word	0x0000ba80


	//   ....[28]....
        /*07ec*/ 	.word	0x0000c250


	//   ....[29]....
        /*07f0*/ 	.word	0x0000c260


	//   ....[30]....
        /*07f4*/ 	.word	0x0000c270


	//   ....[31]....
        /*07f8*/ 	.word	0x0000c280


	//   ....[32]....
        /*07fc*/ 	.word	0x0000efe0


	//   ....[33]....
        /*0800*/ 	.word	0x0000eff0


	//   ....[34]....
        /*0804*/ 	.word	0x0000f000


	//   ....[35]....
        /*0808*/ 	.word	0x0000f010


	//   ....[36]....
        /*080c*/ 	.word	0x0000f640


	//   ....[37]....
        /*0810*/ 	.word	0x0000f650


	//   ....[38]....
        /*0814*/ 	.word	0x0000f660


	//   ....[39]....
        /*0818*/ 	.word	0x0000f670


	//   ....[40]....
        /*081c*/ 	.word	0x00012d80


	//   ....[41]....
        /*0820*/ 	.word	0x00012fa0


	//   ....[42]....
        /*0824*/ 	.word	0x00013cd0


	//   ....[43]....
        /*0828*/ 	.word	0x00013de0


	//   ....[44]....
        /*082c*/ 	.word	0x00014350


	//   ....[45]....
        /*0830*/ 	.word	0x00014420


	//   ....[46]....
        /*0834*/ 	.word	0x00016230


	//   ....[47]....
        /*0838*/ 	.word	0x00016440


	//   ....[48]....
        /*083c*/ 	.word	0x00017290


	//   ....[49]....
        /*0840*/ 	.word	0x000173b0


	//   ....[50]....
        /*0844*/ 	.word	0x00017970


	//   ....[51]....
        /*0848*/ 	.word	0x000179f0


	//   ....[52]....
        /*084c*/ 	.word	0x00019a30


	//   ....[53]....
        /*0850*/ 	.word	0x00019a40


	//   ....[54]....
        /*0854*/ 	.word	0x00019a80


	//   ....[55]....
        /*0858*/ 	.word	0x00019a90


	//   ....[56]....
        /*085c*/ 	.word	0x0001b880


	//   ....[57]....
        /*0860*/ 	.word	0x0001ba40


	//   ....[58]....
        /*0864*/ 	.word	0x0001c8a0


	//   ....[59]....
        /*0868*/ 	.word	0x0001c9b0


	//   ....[60]....
        /*086c*/ 	.word	0x0001cf70


	//   ....[61]....
        /*0870*/ 	.word	0x0001cfd0


	//   ....[62]....
        /*0874*/ 	.word	0x0001e0f0


	//   ....[63]....
        /*0878*/ 	.word	0x0001e160


	//   ....[64]....
        /*087c*/ 	.word	0x0001e190


	//   ....[65]....
        /*0880*/ 	.word	0x0001e1a0


	//   ....[66]....
        /*0884*/ 	.word	0x0001f230


	//   ....[67]....
        /*0888*/ 	.word	0x0001f270


	//   ....[68]....
        /*088c*/ 	.word	0x0001f2b0


	//   ....[69]....
        /*0890*/ 	.word	0x0001f2e0


	//   ....[70]....
        /*0894*/ 	.word	0x0001f8a0


	//   ....[71]....
        /*0898*/ 	.word	0x0001f8b0


	//   ....[72]....
        /*089c*/ 	.word	0x0001f970


	//   ....[73]....
        /*08a0*/ 	.word	0x0001f990


	//   ....[74]....
        /*08a4*/ 	.word	0x0001fa50


	//   ....[75]....
        /*08a8*/ 	.word	0x0001fa70


	//   ....[76]....
        /*08ac*/ 	.word	0x0001fb40


	//   ....[77]....
        /*08b0*/ 	.word	0x0001fb60


	//   ....[78]....
        /*08b4*/ 	.word	0x00020380


	//   ....[79]....
        /*08b8*/ 	.word	0x000203a0


	//   ....[80]....
        /*08bc*/ 	.word	0x00020460


	//   ....[81]....
        /*08c0*/ 	.word	0x00020480


	//   ....[82]....
        /*08c4*/ 	.word	0x00020540


	//   ....[83]....
        /*08c8*/ 	.word	0x00020560


	//   ....[84]....
        /*08cc*/ 	.word	0x00020630


	//   ....[85]....
        /*08d0*/ 	.word	0x00020650


	//   ....[86]....
        /*08d4*/ 	.word	0x000207a0


	//   ....[87]....
        /*08d8*/ 	.word	0x00020950


	//   ....[88]....
        /*08dc*/ 	.word	0x00020980


	//   ....[89]....
        /*08e0*/ 	.word	0x000209b0


	//   ....[90]....
        /*08e4*/ 	.word	0x000209e0


	//   ....[91]....
        /*08e8*/ 	.word	0x00020a10


	//   ....[92]....
        /*08ec*/ 	.word	0x00020a40


	//   ....[93]....
        /*08f0*/ 	.word	0x00020bb0


	//   ....[94]....
        /*08f4*/ 	.word	0x00020be0


	//   ....[95]....
        /*08f8*/ 	.word	0x00020c10


	//   ....[96]....
        /*08fc*/ 	.word	0x00020c40


	//   ....[97]....
        /*0900*/ 	.word	0x00020c70


	//   ....[98]....
        /*0904*/ 	.word	0x00020ca0


	//   ....[99]....
        /*0908*/ 	.word	0x00020d30


	//   ....[100]....
        /*090c*/ 	.word	0x00020d90


	//   ....[101]....
        /*0910*/ 	.word	0x00020e20


	//   ....[102]....
        /*0914*/ 	.word	0x00021ec0


	//   ....[103]....
        /*0918*/ 	.word	0x00024230


	//   ....[104]....
        /*091c*/ 	.word	0x00024250


	//   ....[105]....
        /*0920*/ 	.word	0x00024300


	//   ....[106]....
        /*0924*/ 	.word	0x00024320


	//   ....[107]....
        /*0928*/ 	.word	0x000243c0


	//   ....[108]....
        /*092c*/ 	.word	0x000243e0


	//   ....[109]....
        /*0930*/ 	.word	0x00024480


	//   ....[110]....
        /*0934*/ 	.word	0x000244a0


	//   ....[111]....
        /*0938*/ 	.word	0x00024540


	//   ....[112]....
        /*093c*/ 	.word	0x00024560


	//   ....[113]....
        /*0940*/ 	.word	0x00024570


	//   ....[114]....
        /*0944*/ 	.word	0x00024600


	//   ....[115]....
        /*0948*/ 	.word	0x00024dc0


	//   ....[116]....
        /*094c*/ 	.word	0x00024df0


	//   ....[117]....
        /*0950*/ 	.word	0x00024e20


	//   ....[118]....
        /*0954*/ 	.word	0x00024ed0


	//   ....[119]....
        /*0958*/ 	.word	0x00024ee0


	//   ....[120]....
        /*095c*/ 	.word	0x00024f90


	//   ....[121]....
        /*0960*/ 	.word	0x00024fa0


	//   ....[122]....
        /*0964*/ 	.word	0x00025050


	//   ....[123]....
        /*0968*/ 	.word	0x00025060


	//   ....[124]....
        /*096c*/ 	.word	0x00025110


	//   ....[125]....
        /*0970*/ 	.word	0x00025120


	//   ....[126]....
        /*0974*/ 	.word	0x000251d0


	//   ....[127]....
        /*0978*/ 	.word	0x000251e0


	//   ....[128]....
        /*097c*/ 	.word	0x00025280


	//   ....[129]....
        /*0980*/ 	.word	0x00025290


	//   ....[130]....
        /*0984*/ 	.word	0x000252a0


	//   ....[131]....
        /*0988*/ 	.word	0x00025a90


	//   ....[132]....
        /*098c*/ 	.word	0x00025aa0


	//   ....[133]....
        /*0990*/ 	.word	0x00025ab0


	//   ....[134]....
        /*0994*/ 	.word	0x00025b40


	//   ....[135]....
        /*0998*/ 	.word	0x00025b50


	//   ....[136]....
        /*099c*/ 	.word	0x00025bb0


	//   ....[137]....
        /*09a0*/ 	.word	0x00025be0


	//   ....[138]....
        /*09a4*/ 	.word	0x00025c20


	//   ....[139]....
        /*09a8*/ 	.word	0x00025c50


	//   ....[140]....
        /*09ac*/ 	.word	0x00025c90


	//   ....[141]....
        /*09b0*/ 	.word	0x00025cc0


	//   ....[142]....
        /*09b4*/ 	.word	0x00025d00


	//   ....[143]....
        /*09b8*/ 	.word	0x00025f80


	//   ....[144]....
        /*09bc*/ 	.word	0x00025fa0


	//   ....[145]....
        /*09c0*/ 	.word	0x00026030


	//   ....[146]....
        /*09c4*/ 	.word	0x00026040


	//   ....[147]....
        /*09c8*/ 	.word	0x000260b0


	//   ....[148]....
        /*09cc*/ 	.word	0x000260c0


	//   ....[149]....
        /*09d0*/ 	.word	0x00026130


	//   ....[150]....
        /*09d4*/ 	.word	0x00026140


	//   ....[151]....
        /*09d8*/ 	.word	0x000261b0


	//   ....[152]....
        /*09dc*/ 	.word	0x000261c0


	//   ....[153]....
        /*09e0*/ 	.word	0x000261d0


	//   ....[154]....
        /*09e4*/ 	.word	0x00026240


	//   ....[155]....
        /*09e8*/ 	.word	0x000267e0


	//   ....[156]....
        /*09ec*/ 	.word	0x00026810


	//   ....[157]....
        /*09f0*/ 	.word	0x00026830


	//   ....[158]....
        /*09f4*/ 	.word	0x00026840


	//   ....[159]....
        /*09f8*/ 	.word	0x00026880


	//   ....[160]....
        /*09fc*/ 	.word	0x000268a0


	//   ....[161]....
        /*0a00*/ 	.word	0x00026910


	//   ....[162]....
        /*0a04*/ 	.word	0x00026930


	//   ....[163]....
        /*0a08*/ 	.word	0x00026990


	//   ....[164]....
        /*0a0c*/ 	.word	0x000269b0


	//   ....[165]....
        /*0a10*/ 	.word	0x00026a00


	//   ....[166]....
        /*0a14*/ 	.word	0x00026a20


	//   ....[167]....
        /*0a18*/ 	.word	0x00026e10


	//   ....[168]....
        /*0a1c*/ 	.word	0x00026e40


	//   ....[169]....
        /*0a20*/ 	.word	0x00026e70


	//   ....[170]....
        /*0a24*/ 	.word	0x00026ea0


	//   ....[171]....
        /*0a28*/ 	.word	0x00026ed0


	//   ....[172]....
        /*0a2c*/ 	.word	0x00026f00


	//   ....[173]....
        /*0a30*/ 	.word	0x00026f30


	//   ....[174]....
        /*0a34*/ 	.word	0x00026f60


	//   ....[175]....
        /*0a38*/ 	.word	0x000270e0


	//   ....[176]....
        /*0a3c*/ 	.word	0x00027110


	//   ....[177]....
        /*0a40*/ 	.word	0x00027140


	//   ....[178]....
        /*0a44*/ 	.word	0x00027170


	//   ....[179]....
        /*0a48*/ 	.word	0x000271a0


	//   ....[180]....
        /*0a4c*/ 	.word	0x000271d0


	//   ....[181]....
        /*0a50*/ 	.word	0x00027290


	//   ....[182]....
        /*0a54*/ 	.word	0x000272b0


	//   ....[183]....
        /*0a58*/ 	.word	0x00027320


	//   ....[184]....
        /*0a5c*/ 	.word	0x000279c0


	//   ....[185]....
        /*0a60*/ 	.word	0x00027d00


	//   ....[186]....
        /*0a64*/ 	.word	0x00027d90


	//   ....[187]....
        /*0a68*/ 	.word	0x00027e30


	//   ....[188]....
        /*0a6c*/ 	.word	0x00027ec0


	//   ....[189]....
        /*0a70*/ 	.word	0x00027fb0


	//   ....[190]....
        /*0a74*/ 	.word	0x00028040


	//   ....[191]....
        /*0a78*/ 	.word	0x000280e0


	//   ....[192]....
        /*0a7c*/ 	.word	0x00028170


	//   ....[193]....
        /*0a80*/ 	.word	0x00028260


	//   ....[194]....
        /*0a84*/ 	.word	0x000282f0


	//   ....[195]....
        /*0a88*/ 	.word	0x00028390


	//   ....[196]....
        /*0a8c*/ 	.word	0x00028420


	//   ....[197]....
        /*0a90*/ 	.word	0x00028510


	//   ....[198]....
        /*0a94*/ 	.word	0x000285a0


	//   ....[199]....
        /*0a98*/ 	.word	0x000285f0


	//   ....[200]....
        /*0a9c*/ 	.word	0x00028640


	//   ....[201]....
        /*0aa0*/ 	.word	0x000286d0


	//   ....[202]....
        /*0aa4*/ 	.word	0x00028760


	//   ....[203]....
        /*0aa8*/ 	.word	0x000287b0


	//   ....[204]....
        /*0aac*/ 	.word	0x00028800


	//   ....[205]....
        /*0ab0*/ 	.word	0x000288f0


	//   ....[206]....
        /*0ab4*/ 	.word	0x00028980


	//   ....[207]....
        /*0ab8*/ 	.word	0x000289d0


	//   ....[208]....
        /*0abc*/ 	.word	0x00028a20


	//   ....[209]....
        /*0ac0*/ 	.word	0x00028ab0


	//   ....[210]....
        /*0ac4*/ 	.word	0x00028b40


	//   ....[211]....
        /*0ac8*/ 	.word	0x00028b90


	//   ....[212]....
        /*0acc*/ 	.word	0x00028be0


	//   ....[213]....
        /*0ad0*/ 	.word	0x00028f80


	//   ....[214]....
        /*0ad4*/ 	.word	0x00029260


	//   ....[215]....
        /*0ad8*/ 	.word	0x00029350


	//   ....[216]....
        /*0adc*/ 	.word	0x000293f0


	//   ....[217]....
        /*0ae0*/ 	.word	0x00029450


	//   ....[218]....
        /*0ae4*/ 	.word	0x00029560


	//   ....[219]....
        /*0ae8*/ 	.word	0x000295d0


	//   ....[220]....
        /*0aec*/ 	.word	0x000296e0


	//   ....[221]....
        /*0af0*/ 	.word	0x00029750


	//   ....[222]....
        /*0af4*/ 	.word	0x00029860


	//   ....[223]....
        /*0af8*/ 	.word	0x000298d0


	//   ....[224]....
        /*0afc*/ 	.word	0x000299e0


	//   ....[225]....
        /*0b00*/ 	.word	0x00029a50


	//   ....[226]....
        /*0b04*/ 	.word	0x00029af0


	//   ....[227]....
        /*0b08*/ 	.word	0x00029c00


	//   ....[228]....
        /*0b0c*/ 	.word	0x00029c70


	//   ....[229]....
        /*0b10*/ 	.word	0x00029cd0


	//   ....[230]....
        /*0b14*/ 	.word	0x00029df0


	//   ....[231]....
        /*0b18*/ 	.word	0x00029e50


	//   ....[232]....
        /*0b1c*/ 	.word	0x00029f70


	//   ....[233]....
        /*0b20*/ 	.word	0x00029fd0


	//   ....[234]....
        /*0b24*/ 	.word	0x0002a0f0


	//   ....[235]....
        /*0b28*/ 	.word	0x0002a150


	//   ....[236]....
        /*0b2c*/ 	.word	0x0002a270


	//   ....[237]....
        /*0b30*/ 	.word	0x0002a2d0


	//   ....[238]....
        /*0b34*/ 	.word	0x0002a3f0


	//   ....[239]....
        /*0b38*/ 	.word	0x0002a450


	//   ....[240]....
        /*0b3c*/ 	.word	0x0002a560


	//   ....[241]....
        /*0b40*/ 	.word	0x0002a5c0


	//   ....[242]....
        /*0b44*/ 	.word	0x0002a6c0


	//   ....[243]....
        /*0b48*/ 	.word	0x0002a7f0


	//   ....[244]....
        /*0b4c*/ 	.word	0x0002a8a0


	//   ....[245]....
        /*0b50*/ 	.word	0x0002a910


	//   ....[246]....
        /*0b54*/ 	.word	0x0002aa00


	//   ....[247]....
        /*0b58*/ 	.word	0x0002aa60


	//   ....[248]....
        /*0b5c*/ 	.word	0x0002ab30


	//   ....[249]....
        /*0b60*/ 	.word	0x0002ab90


	//   ....[250]....
        /*0b64*/ 	.word	0x0002ac60


	//   ....[251]....
        /*0b68*/ 	.word	0x0002acc0


	//   ....[252]....
        /*0b6c*/ 	.word	0x0002ad90


	//   ....[253]....
        /*0b70*/ 	.word	0x0002adf0


	//   ....[254]....
        /*0b74*/ 	.word	0x0002aec0


	//   ....[255]....
        /*0b78*/ 	.word	0x0002afb0


	//   ....[0]....
        /*0b7c*/ 	.word	0x0002b050


	//   ....[1]....
        /*0b80*/ 	.word	0x0002b0b0


	//   ....[2]....
        /*0b84*/ 	.word	0x0002b1a0


	//   ....[3]....
        /*0b88*/ 	.word	0x0002b200


	//   ....[4]....
        /*0b8c*/ 	.word	0x0002b2e0


	//   ....[5]....
        /*0b90*/ 	.word	0x0002b340


	//   ....[6]....
        /*0b94*/ 	.word	0x0002b420


	//   ....[7]....
        /*0b98*/ 	.word	0x0002b480


	//   ....[8]....
        /*0b9c*/ 	.word	0x0002b560


	//   ....[9]....
        /*0ba0*/ 	.word	0x0002b5c0


	//   ....[10]....
        /*0ba4*/ 	.word	0x0002b690


	//   ....[11]....
        /*0ba8*/ 	.word	0x0002b7c0


	//   ....[12]....
        /*0bac*/ 	.word	0x0002b890


	//   ....[13]....
        /*0bb0*/ 	.word	0x0002b950


	//   ....[14]....
        /*0bb4*/ 	.word	0x0002ba20


	//   ....[15]....
        /*0bb8*/ 	.word	0x0002ba80


	//   ....[16]....
        /*0bbc*/ 	.word	0x0002bb50


	//   ....[17]....
        /*0bc0*/ 	.word	0x0002bbb0


	//   ....[18]....
        /*0bc4*/ 	.word	0x0002bc90


	//   ....[19]....
        /*0bc8*/ 	.word	0x0002bcf0


	//   ....[20]....
        /*0bcc*/ 	.word	0x0002bdc0


	//   ....[21]....
        /*0bd0*/ 	.word	0x0002be20


	//   ....[22]....
        /*0bd4*/ 	.word	0x0002bee0


	//   ....[23]....
        /*0bd8*/ 	.word	0x0002bf70


	//   ....[24]....
        /*0bdc*/ 	.word	0x0002c010


	//   ....[25]....
        /*0be0*/ 	.word	0x0002c130


	//   ....[26]....
        /*0be4*/ 	.word	0x0002c1a0


	//   ....[27]....
        /*0be8*/ 	.word	0x0002c210


	//   ....[28]....
        /*0bec*/ 	.word	0x0002c280


	//   ....[29]....
        /*0bf0*/ 	.word	0x0002c2f0


	//   ....[30]....
        /*0bf4*/ 	.word	0x0002c370


	//   ....[31]....
        /*0bf8*/ 	.word	0x0002c400


	//   ....[32]....
        /*0bfc*/ 	.word	0x0002c490


	//   ....[33]....
        /*0c00*/ 	.word	0x0002c500


	//   ....[34]....
        /*0c04*/ 	.word	0x0002c570


	//   ....[35]....
        /*0c08*/ 	.word	0x0002c5e0


	//   ....[36]....
        /*0c0c*/ 	.word	0x0002c660


	//   ....[37]....
        /*0c10*/ 	.word	0x0002c6d0


	//   ....[38]....
        /*0c14*/ 	.word	0x0002c770


	//   ....[39]....
        /*0c18*/ 	.word	0x0002c800


	//   ....[40]....
        /*0c1c*/ 	.word	0x0002c920


	//----- nvinfo : EIATTR_REG_RECONFIG
	.align		4
.L_476:
        /*0c20*/ 	.byte	0x01, 0x54
	.zero		2


	//----- nvinfo : EIATTR_SYSCALL_OFFSETS
	.align		4
        /*0c24*/ 	.byte	0x04, 0x46
        /*0c26*/ 	.short	(.L_478 - .L_477)


	//   ....[0]....
.L_477:
        /*0c28*/ 	.word	0x00001e00


	//   ....[1]....
        /*0c2c*/ 	.word	0x00001f50


	//   ....[2]....
        /*0c30*/ 	.word	0x0000b4f0


	//   ....[3]....
        /*0c34*/ 	.word	0x0000b810


	//   ....[4]....
        /*0c38*/ 	.word	0x00023750


	//   ....[5]....
        /*0c3c*/ 	.word	0x000238a0


	//   ....[6]....
        /*0c40*/ 	.word	0x00023990


	//   ....[7]....
        /*0c44*/ 	.word	0x000249c0


	//----- nvinfo : EIATTR_MBARRIER_INSTR_OFFSETS
	.align		4
.L_478:
        /*0c48*/ 	.byte	0x04, 0x39
        /*0c4a*/ 	.short	(.L_480 - .L_479)


	//   ....[0]....
.L_479:
        /*0c4c*/ 	.word	0x00000270
        /*0c50*/ 	.word	0x000000ff
        /*0c54*/ 	.word	0x0002a800
        /*0c58*/ 	.short	0x0100
        /*0c5a*/ 	.byte	0x08
	.zero		1


	//   ....[1]....
        /*0c5c*/ 	.word	0x00000280
        /*0c60*/ 	.word	0x000000ff
        /*0c64*/ 	.word	0x0002a820
        /*0c68*/ 	.short	0x0100
        /*0c6a*/ 	.byte	0x08
	.zero		1


	//   ....[2]....
        /*0c6c*/ 	.word	0x00000370
        /*0c70*/ 	.word	0x000000ff
        /*0c74*/ 	.word	0x0002a830
        /*0c78*/ 	.short	0x0100
        /*0c7a*/ 	.byte	0x08
	.zero		1


	//   ....[3]....
        /*0c7c*/ 	.word	0x00000380
        /*0c80*/ 	.word	0x000000ff
        /*0c84*/ 	.word	0x0002a840
        /*0c88*/ 	.short	0x0100
        /*0c8a*/ 	.byte	0x08
	.zero		1


	//   ....[4]....
        /*0c8c*/ 	.word	0x00000390
        /*0c90*/ 	.word	0x000000ff
        /*0c94*/ 	.word	0x0002a838
        /*0c98*/ 	.short	0x0100
        /*0c9a*/ 	.byte	0x08
	.zero		1


	//   ....[5]....
        /*0c9c*/ 	.word	0x000003a0
        /*0ca0*/ 	.word	0x000000ff
        /*0ca4*/ 	.word	0x0002a848
        /*0ca8*/ 	.short	0x0100
        /*0caa*/ 	.byte	0x08
	.zero		1


	//   ....[6]....
        /*0cac*/ 	.word	0x000004d0
        /*0cb0*/ 	.word	0x000000ff
        /*0cb4*/ 	.word	0x0002a850
        /*0cb8*/ 	.short	0x0100
        /*0cba*/ 	.byte	0x08
	.zero		1


	//   ....[7]....
        /*0cbc*/ 	.word	0x000004e0
        /*0cc0*/ 	.word	0x000000ff
        /*0cc4*/ 	.word	0x0002a860
        /*0cc8*/ 	.short	0x0100
        /*0cca*/ 	.byte	0x08
	.zero		1


	//   ....[8]....
        /*0ccc*/ 	.word	0x000004f0
        /*0cd0*/ 	.word	0x000000ff
        /*0cd4*/ 	.word	0x0002a858
        /*0cd8*/ 	.short	0x0100
        /*0cda*/ 	.byte	0x08
	.zero		1


	//   ....[9]....
        /*0cdc*/ 	.word	0x00000500
        /*0ce0*/ 	.word	0x000000ff
        /*0ce4*/ 	.word	0x0002a868
        /*0ce8*/ 	.short	0x0100
        /*0cea*/ 	.byte	0x08
	.zero		1


	//   ....[10]....
        /*0cec*/ 	.word	0x000005f0
        /*0cf0*/ 	.word	0x000000ff
        /*0cf4*/ 	.word	0x0002a870
        /*0cf8*/ 	.short	0x0100
        /*0cfa*/ 	.byte	0x06
	.zero		1


	//   ....[11]....
        /*0cfc*/ 	.word	0x00000600
        /*0d00*/ 	.word	0x000000ff
        /*0d04*/ 	.word	0x0002a880
        /*0d08*/ 	.short	0x0100
        /*0d0a*/ 	.byte	0x06
	.zero		1


	//   ....[12]....
        /*0d0c*/ 	.word	0x00000610
        /*0d10*/ 	.word	0x000000ff
        /*0d14*/ 	.word	0x0002a878
        /*0d18*/ 	.short	0x0100
        /*0d1a*/ 	.byte	0x06
	.zero		1


	//   ....[13]....
        /*0d1c*/ 	.word	0x00000620
        /*0d20*/ 	.word	0x000000ff
        /*0d24*/ 	.word	0x0002a888
        /*0d28*/ 	.short	0x0100
        /*0d2a*/ 	.byte	0x06
	.zero		1


	//   ....[14]....
        /*0d2c*/ 	.word	0x00000750
        /*0d30*/ 	.word	0x000000ff
        /*0d34*/ 	.word	0x0002a890
        /*0d38*/ 	.short	0x0100
        /*0d3a*/ 	.byte	0x08
	.zero		1


	//   ....[15]....
        /*0d3c*/ 	.word	0x00000760
        /*0d40*/ 	.word	0x000000ff
        /*0d44*/ 	.word	0x0002a8a0
        /*0d48*/ 	.short	0x0100
        /*0d4a*/ 	.byte	0x08
	.zero		1


	//   ....[16]....
        /*0d4c*/ 	.word	0x00000770
        /*0d50*/ 	.word	0x000000ff
        /*0d54*/ 	.word	0x0002a898
        /*0d58*/ 	.short	0x0100
        /*0d5a*/ 	.byte	0x08
	.zero		1


	//   ....[17]....
        /*0d5c*/ 	.word	0x00000780
        /*0d60*/ 	.word	0x000000ff
        /*0d64*/ 	.word	0x0002a8a8
        /*0d68*/ 	.short	0x0100
        /*0d6a*/ 	.byte	0x08
	.zero		1


	//   ....[18]....
        /*0d6c*/ 	.word	0x000008b0
        /*0d70*/ 	.word	0x000000ff
        /*0d74*/ 	.word	0x0002a8b0
        /*0d78*/ 	.short	0x0100
        /*0d7a*/ 	.byte	0x08
	.zero		1


	//   ....[19]....
        /*0d7c*/ 	.word	0x000008c0
        /*0d80*/ 	.word	0x000000ff
        /*0d84*/ 	.word	0x0002a8c0
        /*0d88*/ 	.short	0x0100
        /*0d8a*/ 	.byte	0x08
	.zero		1


	//   ....[20]....
        /*0d8c*/ 	.word	0x000008d0
        /*0d90*/ 	.word	0x000000ff
        /*0d94*/ 	.word	0x0002a8b8
        /*0d98*/ 	.short	0x0100
        /*0d9a*/ 	.byte	0x08
	.zero		1


	//   ....[21]....
        /*0d9c*/ 	.word	0x000008e0
        /*0da0*/ 	.word	0x000000ff
        /*0da4*/ 	.word	0x0002a8c8
        /*0da8*/ 	.short	0x0100
        /*0daa*/ 	.byte	0x08
	.zero		1


	//   ....[22]....
        /*0dac*/ 	.word	0x00003a00
        /*0db0*/ 	.word	0x00000056
        /*0db4*/ 	.word	0x0002a890
        /*0db8*/ 	.short	0x010a
        /*0dba*/ 	.byte	0x3f
	.zero		1


	//   ....[23]....
        /*0dbc*/ 	.word	0x00007030
        /*0dc0*/ 	.word	0x00000056
        /*0dc4*/ 	.word	0x0002a890
        /*0dc8*/ 	.short	0x010a
        /*0dca*/ 	.byte	0x3f
	.zero		1


	//   ....[24]....
        /*0dcc*/ 	.word	0x00009e50
        /*0dd0*/ 	.word	0x00000056
        /*0dd4*/ 	.word	0x0002a890
        /*0dd8*/ 	.short	0x010a
        /*0dda*/ 	.byte	0x3f
	.zero		1


	//   ....[25]....
        /*0ddc*/ 	.word	0x0000a610
        /*0de0*/ 	.word	0x0000000b
        /*0de4*/ 	.word	0x00000000
        /*0de8*/ 	.short	0x0101
        /*0dea*/ 	.byte	0x3f
	.zero		1


	//   ....[26]....
        /*0dec*/ 	.word	0x0000a650
        /*0df0*/ 	.word	0x00000056
        /*0df4*/ 	.word	0x0002a8b0
        /*0df8*/ 	.short	0x010a
        /*0dfa*/ 	.byte	0x3f
	.zero		1


	//   ....[27]....
        /*0dfc*/ 	.word	0x0000ac00
        /*0e00*/ 	.word	0x00000056
        /*0e04*/ 	.word	0x00000000
        /*0e08*/ 	.short	0x0101
        /*0e0a*/ 	.byte	0x3f
	.zero		1


	//   ....[28]....
        /*0e0c*/ 	.word	0x0000b570
        /*0e10*/ 	.word	0x00000012
        /*0e14*/ 	.word	0x0002a800
        /*0e18*/ 	.short	0x010a
        /*0e1a*/ 	.byte	0x3f
	.zero		1


	//   ....[29]....
        /*0e1c*/ 	.word	0x0000b5c0
        /*0e20*/ 	.word	0x00000012
        /*0e24*/ 	.word	0x0002a800
        /*0e28*/ 	.short	0x010a
        /*0e2a*/ 	.byte	0x3f
	.zero		1


	//   ....[30]....
        /*0e2c*/ 	.word	0x0000c940
        /*0e30*/ 	.word	0x00000012
        /*0e34*/ 	.word	0x0002a800
        /*0e38*/ 	.short	0x010a
        /*0e3a*/ 	.byte	0x3f
	.zero		1


	//   ....[31]....
        /*0e3c*/ 	.word	0x0000fb00
        /*0e40*/ 	.word	0x00000012
        /*0e44*/ 	.word	0x0002a800
        /*0e48*/ 	.short	0x010a
        /*0e4a*/ 	.byte	0x3f
	.zero		1


	//   ....[32]....
        /*0e4c*/ 	.word	0x00012310
        /*0e50*/ 	.word	0x00000009
        /*0e54*/ 	.word	0x0002a830
        /*0e58*/ 	.short	0x010a
        /*0e5a*/ 	.byte	0x3f
	.zero		1


	//   ....[33]....
        /*0e5c*/ 	.word	0x00012350
        /*0e60*/ 	.word	0x00000009
        /*0e64*/ 	.word	0x0002a830
        /*0e68*/ 	.short	0x010a
        /*0e6a*/ 	.byte	0x3f
	.zero		1


	//   ....[34]....
        /*0e6c*/ 	.word	0x00012db0
        /*0e70*/ 	.word	0x00000003
        /*0e74*/ 	.word	0x00000000
        /*0e78*/ 	.short	0x0101
        /*0e7a*/ 	.byte	0x3f
	.zero		1


	//   ....[35]....
        /*0e7c*/ 	.word	0x000151e0
        /*0e80*/ 	.word	0x00000005
        /*0e84*/ 	.word	0x0002a830
        /*0e88*/ 	.short	0x010a
        /*0e8a*/ 	.byte	0x3f
	.zero		1


	//   ....[36]....
        /*0e8c*/ 	.word	0x00015250
        /*0e90*/ 	.word	0x00000005
        /*0e94*/ 	.word	0x0002a830
        /*0e98*/ 	.short	0x010a
        /*0e9a*/ 	.byte	0x3f
	.zero		1


	//   ....[37]....
        /*0e9c*/ 	.word	0x00015de0
        /*0ea0*/ 	.word	0x0000000e
        /*0ea4*/ 	.word	0x0002a850
        /*0ea8*/ 	.short	0x010a
        /*0eaa*/ 	.byte	0x3f
	.zero		1


	//   ....[38]....
        /*0eac*/ 	.word	0x00015e80
        /*0eb0*/ 	.word	0x0000000e
        /*0eb4*/ 	.word	0x0002a850
        /*0eb8*/ 	.short	0x010a
        /*0eba*/ 	.byte	0x3f
	.zero		1


	//   ....[39]....
        /*0ebc*/ 	.word	0x000161f0
        /*0ec0*/ 	.word	0x00000005
        /*0ec4*/ 	.word	0x00000000
        /*0ec8*/ 	.short	0x0101
        /*0eca*/ 	.byte	0x3f
	.zero		1


	//   ....[40]....
        /*0ecc*/ 	.word	0x00018200
        /*0ed0*/ 	.word	0x00000003
        /*0ed4*/ 	.word	0x00000000
        /*0ed8*/ 	.short	0x0101
        /*0eda*/ 	.byte	0x3f
	.zero		1


	//   ....[41]....
        /*0edc*/ 	.word	0x000187a0
        /*0ee0*/ 	.word	0x0000000f
        /*0ee4*/ 	.word	0x0002a830
        /*0ee8*/ 	.short	0x010a
        /*0eea*/ 	.byte	0x3f
	.zero		1


	//   ....[42]....
        /*0eec*/ 	.word	0x00018810
        /*0ef0*/ 	.word	0x0000000f
        /*0ef4*/ 	.word	0x0002a830
        /*0ef8*/ 	.short	0x010a
        /*0efa*/ 	.byte	0x3f
	.zero		1


	//   ....[43]....
        /*0efc*/ 	.word	0x000193a0
        /*0f00*/ 	.word	0x0000000a
        /*0f04*/ 	.word	0x0002a850
        /*0f08*/ 	.short	0x010a
        /*0f0a*/ 	.byte	0x3f
	.zero		1


	//   ....[44]....
        /*0f0c*/ 	.word	0x00019440
        /*0f10*/ 	.word	0x0000000a
        /*0f14*/ 	.word	0x0002a850
        /*0f18*/ 	.short	0x010a
        /*0f1a*/ 	.byte	0x3f
	.zero		1


	//   ....[45]....
        /*0f1c*/ 	.word	0x0001a2a0
        /*0f20*/ 	.word	0x00000007
        /*0f24*/ 	.word	0x00000000
        /*0f28*/ 	.short	0x0101
        /*0f2a*/ 	.byte	0x3f
	.zero		1


	//   ....[46]....
        /*0f2c*/ 	.word	0x0001a500
        /*0f30*/ 	.word	0x0000006b
        /*0f34*/ 	.word	0x00000000
        /*0f38*/ 	.short	0x0101
        /*0f3a*/ 	.byte	0x3f
	.zero		1


	//   ....[47]....
        /*0f3c*/ 	.word	0x0001a7f0
        /*0f40*/ 	.word	0x0000000e
        /*0f44*/ 	.word	0x0002a830
        /*0f48*/ 	.short	0x010a
        /*0f4a*/ 	.byte	0x3f
	.zero		1


	//   ....[48]....
        /*0f4c*/ 	.word	0x0001a860
        /*0f50*/ 	.word	0x0000000e
        /*0f54*/ 	.word	0x0002a830
        /*0f58*/ 	.short	0x010a
        /*0f5a*/ 	.byte	0x3f
	.zero		1


	//   ....[49]....
        /*0f5c*/ 	.word	0x0001b3f0
        /*0f60*/ 	.word	0x0000000c
        /*0f64*/ 	.word	0x0002a850
        /*0f68*/ 	.short	0x010a
        /*0f6a*/ 	.byte	0x3f
	.zero		1


	//   ....[50]....
        /*0f6c*/ 	.word	0x0001b490
        /*0f70*/ 	.word	0x0000000c
        /*0f74*/ 	.word	0x0002a850
        /*0f78*/ 	.short	0x010a
        /*0f7a*/ 	.byte	0x3f
	.zero		1


	//   ....[51]....
        /*0f7c*/ 	.word	0x0001b8a0
        /*0f80*/ 	.word	0x00000003
        /*0f84*/ 	.word	0x00000000
        /*0f88*/ 	.short	0x0101
        /*0f8a*/ 	.byte	0x3f
	.zero		1


	//   ....[52]....
        /*0f8c*/ 	.word	0x0001d7f0
        /*0f90*/ 	.word	0x0000000b
        /*0f94*/ 	.word	0x00000000
        /*0f98*/ 	.short	0x0101
        /*0f9a*/ 	.byte	0x3f
	.zero		1


	//   ....[53]....
        /*0f9c*/ 	.word	0x0001ddf0
        /*0fa0*/ 	.word	0x0000000d
        /*0fa4*/ 	.word	0x0002a850
        /*0fa8*/ 	.short	0x010a
        /*0faa*/ 	.byte	0x3f
	.zero		1


	//   ....[54]....
        /*0fac*/ 	.word	0x0001de90
        /*0fb0*/ 	.word	0x0000000d
        /*0fb4*/ 	.word	0x0002a850
        /*0fb8*/ 	.short	0x010a
        /*0fba*/ 	.byte	0x3f
	.zero		1


	//   ....[55]....
        /*0fbc*/ 	.word	0x0001e390
        /*0fc0*/ 	.word	0x00000003
        /*0fc4*/ 	.word	0x00000000
        /*0fc8*/ 	.short	0x0101
        /*0fca*/ 	.byte	0x3f
	.zero		1


	//   ....[56]....
        /*0fcc*/ 	.word	0x0001f890
        /*0fd0*/ 	.word	0x00000000
        /*0fd4*/ 	.word	0x00000000
        /*0fd8*/ 	.short	0x0101
        /*0fda*/ 	.byte	0x3f
	.zero		1


	//   ....[57]....
        /*0fdc*/ 	.word	0x00021fa0
        /*0fe0*/ 	.word	0x00000017
        /*0fe4*/ 	.word	0x0002a820
        /*0fe8*/ 	.short	0x010a
        /*0fea*/ 	.byte	0x3f
	.zero		1


	//   ....[58]....
        /*0fec*/ 	.word	0x00022030
        /*0ff0*/ 	.word	0x00000003
        /*0ff4*/ 	.word	0x0002a8a0
        /*0ff8*/ 	.short	0x010a
        /*0ffa*/ 	.byte	0x3f
	.zero		1


	//   ....[59]....
        /*0ffc*/ 	.word	0x00022470
        /*1000*/ 	.word	0x00000003
        /*1004*/ 	.word	0x0002a8c0
        /*1008*/ 	.short	0x010a
        /*100a*/ 	.byte	0x3f
	.zero		1


	//   ....[60]....
        /*100c*/ 	.word	0x000228a0
        /*1010*/ 	.word	0x0000000b
        /*1014*/ 	.word	0x0002a8a0
        /*1018*/ 	.short	0x010a
        /*101a*/ 	.byte	0x3f
	.zero		1


	//   ....[61]....
        /*101c*/ 	.word	0x00022cd0
        /*1020*/ 	.word	0x0000000b
        /*1024*/ 	.word	0x0002a8c0
        /*1028*/ 	.short	0x010a
        /*102a*/ 	.byte	0x3f
	.zero		1


	//   ....[62]....
        /*102c*/ 	.word	0x00023fe0
        /*1030*/ 	.word	0x00000007
        /*1034*/ 	.word	0x0002a840
        /*1038*/ 	.short	0x010a
        /*103a*/ 	.byte	0x3f
	.zero		1


	//   ....[63]....
        /*103c*/ 	.word	0x000246c0
        /*1040*/ 	.word	0x00000007
        /*1044*/ 	.word	0x0002a830
        /*1048*/ 	.short	0x0107
        /*104a*/ 	.byte	0x3f
	.zero		1


	//   ....[64]....
        /*104c*/ 	.word	0x00024770
        /*1050*/ 	.word	0x00000007
        /*1054*/ 	.word	0x0002a830
        /*1058*/ 	.short	0x0101
        /*105a*/ 	.byte	0x3f
	.zero		1


	//   ....[65]....
        /*105c*/ 	.word	0x00025400
        /*1060*/ 	.word	0x00000017
        /*1064*/ 	.word	0x0002a800
        /*1068*/ 	.short	0x0107
        /*106a*/ 	.byte	0x3f
	.zero		1


	//   ....[66]....
        /*106c*/ 	.word	0x00025510
        /*1070*/ 	.word	0x00000017
        /*1074*/ 	.word	0x0002a800
        /*1078*/ 	.short	0x0101
        /*107a*/ 	.byte	0x3f
	.zero		1


	//   ....[67]....
        /*107c*/ 	.word	0x00025530
        /*1080*/ 	.word	0x00000017
        /*1084*/ 	.word	0x0002a820
        /*1088*/ 	.short	0x010a
        /*108a*/ 	.byte	0x3f
	.zero		1


	//   ....[68]....
        /*108c*/ 	.word	0x000258a0
        /*1090*/ 	.word	0x00000005
        /*1094*/ 	.word	0x0002a840
        /*1098*/ 	.short	0x010a
        /*109a*/ 	.byte	0x3f
	.zero		1


	//   ....[69]....
        /*109c*/ 	.word	0x00025da0
        /*10a0*/ 	.word	0x00000005
        /*10a4*/ 	.word	0x0002a830
        /*10a8*/ 	.short	0x0107
        /*10aa*/ 	.byte	0x3f
	.zero		1


	//   ....[70]....
        /*10ac*/ 	.word	0x00025e50
        /*10b0*/ 	.word	0x00000005
        /*10b4*/ 	.word	0x0002a830
        /*10b8*/ 	.short	0x0101
        /*10ba*/ 	.byte	0x3f
	.zero		1


	//   ....[71]....
        /*10bc*/ 	.word	0x00025eb0
        /*10c0*/ 	.word	0x00000005
        /*10c4*/ 	.word	0x0002a860
        /*10c8*/ 	.short	0x010a
        /*10ca*/ 	.byte	0x3f
	.zero		1


	//   ....[72]....
        /*10cc*/ 	.word	0x00026320
        /*10d0*/ 	.word	0x00000005
        /*10d4*/ 	.word	0x0002a850
        /*10d8*/ 	.short	0x0107
        /*10da*/ 	.byte	0x3f
	.zero		1


	//   ....[73]....
        /*10dc*/ 	.word	0x00026460
        /*10e0*/ 	.word	0x00000005
        /*10e4*/ 	.word	0x0002a850
        /*10e8*/ 	.short	0x0101
        /*10ea*/ 	.byte	0x3f
	.zero		1


	//   ....[74]....
        /*10ec*/ 	.word	0x000266f0
        /*10f0*/ 	.word	0x00000000
        /*10f4*/ 	.word	0x0002a860
        /*10f8*/ 	.short	0x010a
        /*10fa*/ 	.byte	0x3f
	.zero		1


	//   ....[75]....
        /*10fc*/ 	.word	0x00026b60
        /*1100*/ 	.word	0x00000000
        /*1104*/ 	.word	0x0002a850
        /*1108*/ 	.short	0x0107
        /*110a*/ 	.byte	0x3f
	.zero		1


	//   ....[76]....
        /*110c*/ 	.word	0x00026c20
        /*1110*/ 	.word	0x00000000
        /*1114*/ 	.word	0x0002a850
        /*1118*/ 	.short	0x0101
        /*111a*/ 	.byte	0x3f
	.zero		1


	//   ....[77]....
        /*111c*/ 	.word	0x00027940
        /*1120*/ 	.word	0x00000005
        /*1124*/ 	.word	0x0002a820
        /*1128*/ 	.short	0x010a
        /*112a*/ 	.byte	0x3f
	.zero		1


	//   ....[78]....
        /*112c*/ 	.word	0x00027ad0
        /*1130*/ 	.word	0x00000003
        /*1134*/ 	.word	0x0002a840
        /*1138*/ 	.short	0x010a
        /*113a*/ 	.byte	0x3f
	.zero		1


	//   ....[79]....
        /*113c*/ 	.word	0x00027b70
        /*1140*/ 	.word	0x0000001b
        /*1144*/ 	.word	0x0002a840
        /*1148*/ 	.short	0x010a
        /*114a*/ 	.byte	0x3f
	.zero		1


	//   ....[80]....
        /*114c*/ 	.word	0x00027bb0
        /*1150*/ 	.word	0x00000003
        /*1154*/ 	.word	0x0002a860
        /*1158*/ 	.short	0x010a
        /*115a*/ 	.byte	0x3f
	.zero		1


	//   ....[81]....
        /*115c*/ 	.word	0x00027bf0
        /*1160*/ 	.word	0x0000001b
        /*1164*/ 	.word	0x0002a860
        /*1168*/ 	.short	0x010a
        /*116a*/ 	.byte	0x3f
	.zero		1


	//   ....[82]....
        /*116c*/ 	.word	0x00027c50
        /*1170*/ 	.word	0x00000056
        /*1174*/ 	.word	0x0002a890
        /*1178*/ 	.short	0x010a
        /*117a*/ 	.byte	0x3f
	.zero		1


	//   ....[83]....
        /*117c*/ 	.word	0x00027f00
        /*1180*/ 	.word	0x00000056
        /*1184*/ 	.word	0x0002a890
        /*1188*/ 	.short	0x010a
        /*118a*/ 	.byte	0x3f
	.zero		1


	//   ....[84]....
        /*118c*/ 	.word	0x000281b0
        /*1190*/ 	.word	0x00000056
        /*1194*/ 	.word	0x0002a890
        /*1198*/ 	.short	0x010a
        /*119a*/ 	.byte	0x3f
	.zero		1


	//   ....[85]....
        /*119c*/ 	.word	0x00028460
        /*11a0*/ 	.word	0x00000056
        /*11a4*/ 	.word	0x0002a8b0
        /*11a8*/ 	.short	0x010a
        /*11aa*/ 	.byte	0x3f
	.zero		1


	//   ....[86]....
        /*11ac*/ 	.word	0x00028840
        /*11b0*/ 	.word	0x00000012
        /*11b4*/ 	.word	0x0002a800
        /*11b8*/ 	.short	0x010a
        /*11ba*/ 	.byte	0x3f
	.zero		1


	//   ....[87]....
        /*11bc*/ 	.word	0x00028c20
        /*11c0*/ 	.word	0x00000012
        /*11c4*/ 	.word	0x0002a800
        /*11c8*/ 	.short	0x010a
        /*11ca*/ 	.byte	0x3f
	.zero		1


	//   ....[88]....
        /*11cc*/ 	.word	0x00028c70
        /*11d0*/ 	.word	0x00000009
        /*11d4*/ 	.word	0x0002a830
        /*11d8*/ 	.short	0x010a
        /*11da*/ 	.byte	0x3f
	.zero		1


	//   ....[89]....
        /*11dc*/ 	.word	0x00028cc0
        /*11e0*/ 	.word	0x00000005
        /*11e4*/ 	.word	0x0002a830
        /*11e8*/ 	.short	0x010a
        /*11ea*/ 	.byte	0x3f
	.zero		1


	//   ....[90]....
        /*11ec*/ 	.word	0x00028d10
        /*11f0*/ 	.word	0x0000000e
        /*11f4*/ 	.word	0x0002a850
        /*11f8*/ 	.short	0x010a
        /*11fa*/ 	.byte	0x3f
	.zero		1


	//   ....[91]....
        /*11fc*/ 	.word	0x00028d60
        /*1200*/ 	.word	0x0000000f
        /*1204*/ 	.word	0x0002a830
        /*1208*/ 	.short	0x010a
        /*120a*/ 	.byte	0x3f
	.zero		1


	//   ....[92]....
        /*120c*/ 	.word	0x00028db0
        /*1210*/ 	.word	0x0000000a
        /*1214*/ 	.word	0x0002a850
        /*1218*/ 	.short	0x010a
        /*121a*/ 	.byte	0x3f
	.zero		1


	//   ....[93]....
        /*121c*/ 	.word	0x00028e00
        /*1220*/ 	.word	0x0000000e
        /*1224*/ 	.word	0x0002a830
        /*1228*/ 	.short	0x010a
        /*122a*/ 	.byte	0x3f
	.zero		1


	//   ....[94]....
        /*122c*/ 	.word	0x00028e50
        /*1230*/ 	.word	0x0000000c
        /*1234*/ 	.word	0x0002a850
        /*1238*/ 	.short	0x010a
        /*123a*/ 	.byte	0x3f
	.zero		1


	//   ....[95]....
        /*123c*/ 	.word	0x00028ea0
        /*1240*/ 	.word	0x0000000d
        /*1244*/ 	.word	0x0002a850
        /*1248*/ 	.short	0x010a
        /*124a*/ 	.byte	0x3f
	.zero		1


	//   ....[96]....
        /*124c*/ 	.word	0x00029040
        /*1250*/ 	.word	0x00000017
        /*1254*/ 	.word	0x0002a820
        /*1258*/ 	.short	0x010a
        /*125a*/ 	.byte	0x3f
	.zero		1


	//   ....[97]....
        /*125c*/ 	.word	0x00029090
        /*1260*/ 	.word	0x00000003
        /*1264*/ 	.word	0x0002a8a0
        /*1268*/ 	.short	0x010a
        /*126a*/ 	.byte	0x3f
	.zero		1


	//   ....[98]....
        /*126c*/ 	.word	0x000290e0
        /*1270*/ 	.word	0x00000003
        /*1274*/ 	.word	0x0002a8c0
        /*1278*/ 	.short	0x010a
        /*127a*/ 	.byte	0x3f
	.zero		1


	//   ....[99]....
        /*127c*/ 	.word	0x00029130
        /*1280*/ 	.word	0x0000000b
        /*1284*/ 	.word	0x0002a8a0
        /*1288*/ 	.short	0x010a
        /*128a*/ 	.byte	0x3f
	.zero		1


	//   ....[100]....
        /*128c*/ 	.word	0x00029180
        /*1290*/ 	.word	0x0000000b
        /*1294*/ 	.word	0x0002a8c0
        /*1298*/ 	.short	0x010a
        /*129a*/ 	.byte	0x3f
	.zero		1


	//   ....[101]....
        /*129c*/ 	.word	0x000292a0
        /*12a0*/ 	.word	0x00000007
        /*12a4*/ 	.word	0x0002a840
        /*12a8*/ 	.short	0x010a
        /*12aa*/ 	.byte	0x3f
	.zero		1


	//   ....[102]....
        /*12ac*/ 	.word	0x0002a6f0
        /*12b0*/ 	.word	0x00000017
        /*12b4*/ 	.word	0x0002a820
        /*12b8*/ 	.short	0x010a
        /*12ba*/ 	.byte	0x3f
	.zero		1


	//   ....[103]....
        /*12bc*/ 	.word	0x0002a740
        /*12c0*/ 	.word	0x00000005
        /*12c4*/ 	.word	0x0002a840
        /*12c8*/ 	.short	0x010a
        /*12ca*/ 	.byte	0x3f
	.zero		1


	//   ....[104]....
        /*12cc*/ 	.word	0x0002af00
        /*12d0*/ 	.word	0x00000005
        /*12d4*/ 	.word	0x0002a860
        /*12d8*/ 	.short	0x010a
        /*12da*/ 	.byte	0x3f
	.zero		1


	//   ....[105]....
        /*12dc*/ 	.word	0x0002b710
        /*12e0*/ 	.word	0x00000000
        /*12e4*/ 	.word	0x0002a860
        /*12e8*/ 	.short	0x010a
        /*12ea*/ 	.byte	0x3f
	.zero		1


	//   ....[106]....
        /*12ec*/ 	.word	0x0002c840
        /*12f0*/ 	.word	0x00000005
        /*12f4*/ 	.word	0x0002a820
        /*12f8*/ 	.short	0x010a
        /*12fa*/ 	.byte	0x3f
	.zero		1


	//   ....[107]....
        /*12fc*/ 	.word	0x0002c9e0
        /*1300*/ 	.word	0x00000003
        /*1304*/ 	.word	0x0002a840
        /*1308*/ 	.short	0x010a
        /*130a*/ 	.byte	0x3f
	.zero		1


	//   ....[108]....
        /*130c*/ 	.word	0x0002ca30
        /*1310*/ 	.word	0x0000001b
        /*1314*/ 	.word	0x0002a840
        /*1318*/ 	.short	0x010a
        /*131a*/ 	.byte	0x3f
	.zero		1


	//   ....[109]....
        /*131c*/ 	.word	0x0002ca80
        /*1320*/ 	.word	0x00000003
        /*1324*/ 	.word	0x0002a860
        /*1328*/ 	.short	0x010a
        /*132a*/ 	.byte	0x3f
	.zero		1


	//----- nvinfo : EIATTR_NUM_MBARRIERS
	.align		4
.L_480:
        /*132c*/ 	.byte	0x03, 0x38
        /*132e*/ 	.short	0x0016


	//----- nvinfo : EIATTR_EXIT_INSTR_OFFSETS
	.align		4
        /*1330*/ 	.byte	0x04, 0x1c
        /*1332*/ 	.short	(.L_482 - .L_481)


	//   ....[0]....
.L_481:
        /*1334*/ 	.word	0x00027c40


	//----- nvinfo : EIATTR_MAX_THREADS
	.align		4
.L_482:
        /*1338*/ 	.byte	0x04, 0x05
        /*133a*/ 	.short	(.L_484 - .L_483)
.L_483:
        /*133c*/ 	.word	0x00000180
        /*1340*/ 	.word	0x00000001
        /*1344*/ 	.word	0x00000001


	//----- nvinfo : EIATTR_CRS_STACK_SIZE
	.align		4
.L_484:
        /*1348*/ 	.byte	0x04, 0x1e
        /*134a*/ 	.short	(.L_486 - .L_485)
.L_485:
        /*134c*/ 	.word	0x00000000


	//----- nvinfo : EIATTR_CBANK_PARAM_SIZE
	.align		4
.L_486:
        /*1350*/ 	.byte	0x03, 0x19
        /*1352*/ 	.short	0x0af0


	//----- nvinfo : EIATTR_PARAM_CBANK
	.align		4
        /*1354*/ 	.byte	0x04, 0x0a
        /*1356*/ 	.short	(.L_488 - .L_487)
	.align		4
.L_487:
        /*1358*/ 	.word	index@(.nv.constant0._ZN7cutlass13device_kernelIN5flash11enable_sm90INS1_16FlashAttnFwdSm90INS1_25CollectiveMainloopFwdSm90ILi2EN4cute5tupleIJNS5_1CILi1EEES8_S8_EEENS6_IJNS7_ILi128EEENS7_ILi96EEENS7_ILi192EEEEEELi128ENS_6half_tEfNS_4arch4Sm90ELb0ELb1ELb0ELb1ELb1ELb1ELb0ELb1ELb1ELb1ELb0ELb0EEENS1_21CollectiveEpilogueFwdINS6_IJSA_SA_SB_EEES9_SE_SG_Li256ELb1ELb1ELb0ELb0EEENS1_36VarlenDynamicPersistentTileSchedulerILi128ELi96ELi256ELi128ELb0ELb1ELb1ELb1ELb0ELb1EEEEEEEEEvNT_6ParamsE)
        /*135c*/ 	.short	0x0210
        /*135e*/ 	.short	0x0af0


	//----- nvinfo : EIATTR_SW_WAR
	.align		4
.L_488:
        /*1360*/ 	.byte	0x04, 0x36
        /*1362*/ 	.short	(.L_490 - .L_489)
.L_489:
        /*1364*/ 	.word	0x00000008
.L_490:


//--------------------- .nv.info._ZN7cutlass13device_kernelIN5flash11enable_sm90INS1_16FlashAttnFwdSm90INS1_25CollectiveMainloopFwdSm90ILi2EN4cute5tupleIJNS5_1CILi1EEES8_S8_EEENS6_IJNS7_ILi128EEENS7_ILi96EEENS7_ILi192EEEEEELi128ENS_6half_tEfNS_4arch4Sm90ELb1ELb0ELb0ELb0ELb1ELb0ELb0ELb1ELb1ELb1ELb0ELb0EEENS1_21CollectiveEpilogueFwdINS6_IJSA_SA_SB_EEES9_SE_SG_Li256ELb0ELb1ELb0ELb0EEENS1_30DynamicPersistentTileSchedulerILi256ELi128ELb0ELb1ELb1EEEEEEEEEvNT_6ParamsE --------------------------
	.section	.nv.info._ZN7cutlass13device_kernelIN5flash11enable_sm90INS1_16FlashAttnFwdSm90INS1_25CollectiveMainloopFwdSm90ILi2EN4cute5tupleIJNS5_1CILi1EEES8_S8_EEENS6_IJNS7_ILi128EEENS7_ILi96EEENS7_ILi192EEEEEELi128ENS_6half_tEfNS_4arch4Sm90ELb1ELb0ELb0ELb0ELb1ELb0ELb0ELb1ELb1ELb1ELb0ELb0EEENS1_21CollectiveEpilogueFwdINS6_IJSA_SA_SB_EEES9_SE_SG_Li256ELb0ELb1ELb0ELb0EEENS1_30DynamicPersistentTileSchedulerILi256ELi128ELb0ELb1ELb1EEEEEEEEEvNT_6ParamsE,"",@"SHT_CUDA_INFO"
	.sectionflags	@""
	.align	4


	//----- nvinfo : EIATTR_CUDA_API_VERSION
	.align		4
        /*0000*/ 	.byte	0x04, 0x37
        /*0002*/ 	.short	(.L_492 - .L_491)
.L_491:
        /*0004*/ 	.word	0x00000082


	//----- nvinfo : EIATTR_KPARAM_INFO
	.align		4
.L_492:
        /*0008*/ 	.byte	0x04, 0x17
        /*000a*/ 	.short	(.L_494 - .L_493)
.L_493:
        /*000c*/ 	.word	0x00000000
        /*0010*/ 	.short	0x0000
        /*0012*/ 	.short	0x0070
        /*0014*/ 	.byte	0x00, 0xf0, 0x01, 0x2a


	//----- nvinfo : EIATTR_SPARSE_MMA_MASK
	.align		4
.L_494:
        /*0018*/ 	.byte	0x03, 0x50
        /*001a*/ 	.short	0x0000


	//----- nvinfo : EIATTR_MAXREG_COUNT
	.align		4
        /*001c*/ 	.byte	0x03, 0x1b
        /*001e*/ 	.short	0x00a8


	//----- nvinfo : EIATTR_NUM_BARRIERS
	.align		4
        /*0020*/ 	.byte	0x02, 0x4c
        /*0022*/ 	.byte	0x09
	.zero		1


	//----- nvinfo : EIATTR_EXTERNS
	.align		4
        /*0024*/ 	.byte	0x04, 0x0f
        /*0026*/ 	.short	(.L_496 - .L_495)


	//   ....[0]....
	.align		4
.L_495:
        /*0028*/ 	.word	index@(__assertfail)


	//----- nvinfo : EIATTR_ANNOTATIONS
	.align		4
.L_496:
        /*002c*/ 	.byte	0x04, 0x55
        /*002e*/ 	.short	(.L_498 - .L_497)


	//   ....[0]....
.L_497:
        /*0030*/ 	.word	0x00000001
        /*0034*/ 	.byte	0xa0, 0x08, 0x00, 0x00, 0x01, 0x00, 0x00, 0x00, 0x60, 0x09, 0x00, 0x00, 0x01, 0x00, 0x00, 0x00
        /*0044*/ 	.byte	0xf0, 0x9f, 0x00, 0x00, 0x01, 0x00, 0x00, 0x00, 0x90, 0xa0, 0x00, 0x00, 0x01, 0x00, 0x00, 0x00
        /*0054*/ 	.byte	0x20, 0xa1, 0x00, 0x00, 0x01, 0x00, 0x00, 0x00, 0x60, 0xc4, 0x00, 0x00, 0x01, 0x00, 0x00, 0x00
        /*0064*/ 	.byte	0x80, 0xc4, 0x00, 0x00, 0x01, 0x00, 0x00, 0x00, 0xd0, 0xdc, 0x00, 0x00, 0x01, 0x00, 0x00, 0x00
        /*0074*/ 	.byte	0x70, 0xde, 0x00, 0x00


	//----- nvinfo : EIATTR_MERCURY_ISA_VERSION
	.align		4
.L_498:
        /*0078*/ 	.byte	0x03, 0x5f
        /*007a*/ 	.short	0x0101


	//----- nvinfo : EIATTR_INT_WARP_WIDE_INSTR_OFFSETS
	.align		4
        /*007c*/ 	.byte	0x04, 0x31
        /*007e*/ 	.short	(.L_500 - .L_499)


	//   ....[0]....
.L_499:
        /*0080*/ 	.word	0x000000c0


	//   ....[1]....
        /*0084*/ 	.word	0x000000d0


	//   ....[2]....
        /*0088*/ 	.word	0x00000170


	//   ....[3]....
        /*008c*/ 	.word	0x0000a960


	//   ....[4]....
        /*0090*/ 	.word	0x0000a9f0


	//   ....[5]....
        /*0094*/ 	.word	0x0000d4f0


	//   ....[6]....
        /*0098*/ 	.word	0x0000d580


	//----- nvinfo : EIATTR_COOP_GROUP_MASK_REGIDS
	.align		4
.L_500:
        /*009c*/ 	.byte	0x04, 0x29
        /*009e*/ 	.short	(.L_502 - .L_501)


	//   ....[0]....
.L_501:
        /*00a0*/ 	.word	0xffffffff


	//   ....[1]....
        /*00a4*/ 	.word	0xffffffff


	//   ....[2]....
        /*00a8*/ 	.word	0xffffffff


	//   ....[3]....
        /*00ac*/ 	.word	0xffffffff


	//   ....[4]....
        /*00b0*/ 	.word	0xffffffff


	//   ....[5]....
        /*00b4*/ 	.word	0xffffffff


	//   ....[6]....
        /*00b8*/ 	.word	0xffffffff


	//   ....[7]....
        /*00bc*/ 	.word	0xffffffff


	//   ....[8]....
        /*00c0*/ 	.word	0xffffffff


	//   ....[9]....
        /*00c4*/ 	.word	0xffffffff


	//   ....[10]....
        /*00c8*/ 	.word	0xffffffff


	//   ....[11]....
        /*00cc*/ 	.word	0xffffffff


	//   ....[12]....
        /*00d0*/ 	.word	0xffffffff


	//   ....[13]....
        /*00d4*/ 	.word	0xffffffff


	//   ....[14]....
        /*00d8*/ 	.word	0xffffffff


	//   ....[15]....
        /*00dc*/ 	.word	0xffffffff


	//   ....[16]....
        /*00e0*/ 	.word	0xffffffff


	//   ....[17]....
        /*00e4*/ 	.word	0xffffffff


	//   ....[18]....
        /*00e8*/ 	.word	0xffffffff


	//   ....[19]....
        /*00ec*/ 	.word	0xffffffff


	//   ....[20]....
        /*00f0*/ 	.word	0xffffffff


	//   ....[21]....
        /*00f4*/ 	.word	0xffffffff


	//   ....[22]....
        /*00f8*/ 	.word	0xffffffff


	//   ....[23]....
        /*00fc*/ 	.word	0xffffffff


	//   ....[24]....
        /*0100*/ 	.word	0xffffffff


	//   ....[25]....
        /*0104*/ 	.word	0xffffffff


	//   ....[26]....
        /*0108*/ 	.word	0xffffffff


	//   ....[27]....
        /*010c*/ 	.word	0xffffffff


	//   ....[28]....
        /*0110*/ 	.word	0xffffffff


	//   ....[29]....
        /*0114*/ 	.word	0xffffffff


	//   ....[30]....
        /*0118*/ 	.word	0xffffffff


	//   ....[31]....
        /*011c*/ 	.word	0xffffffff


	//   ....[32]....
        /*0120*/ 	.word	0xffffffff


	//   ....[33]....
        /*0124*/ 	.word	0xffffffff


	//   ....[34]....
        /*0128*/ 	.word	0xffffffff


	//   ....[35]....
        /*012c*/ 	.word	0xffffffff


	//   ....[36]....
        /*0130*/ 	.word	0xffffffff


	//   ....[37]....
        /*0134*/ 	.word	0xffffffff


	//   ....[38]....
        /*0138*/ 	.word	0xffffffff


	//   ....[39]....
        /*013c*/ 	.word	0xffffffff


	//   ....[40]....
        /*0140*/ 	.word	0xffffffff


	//   ....[41]....
        /*0144*/ 	.word	0xffffffff


	//   ....[42]....
        /*0148*/ 	.word	0xffffffff


	//   ....[43]....
        /*014c*/ 	.word	0xffffffff


	//   ....[44]....
        /*0150*/ 	.word	0xffffffff


	//   ....[45]....
        /*0154*/ 	.word	0xffffffff


	//   ....[46]....
        /*0158*/ 	.word	0xffffffff


	//   ....[47]....
        /*015c*/ 	.word	0xffffffff


	//   ....[48]....
        /*0160*/ 	.word	0xffffffff


	//   ....[49]....
        /*0164*/ 	.word	0xffffffff


	//   ....[50]....
        /*0168*/ 	.word	0xffffffff


	//   ....[51]....
        /*016c*/ 	.word	0xffffffff


	//   ....[52]....
        /*0170*/ 	.word	0xffffffff


	//   ....[53]....
        /*0174*/ 	.word	0xffffffff


	//   ....[54]....
        /*0178*/ 	.word	0xffffffff


	//   ....[55]....
        /*017c*/ 	.word	0xffffffff


	//   ....[56]....
        /*0180*/ 	.word	0xffffffff


	//   ....[57]....
        /*0184*/ 	.word	0xffffffff


	//   ....[58]....
        /*0188*/ 	.word	0xffffffff


	//   ....[59]....
        /*018c*/ 	.word	0xffffffff


	//   ....[60]....
        /*0190*/ 	.word	0xffffffff


	//   ....[61]....
        /*0194*/ 	.word	0xffffffff


	//   ....[62]....
        /*0198*/ 	.word	0xffffffff


	//   ....[63]....
        /*019c*/ 	.word	0xffffffff


	//   ....[64]....
        /*01a0*/ 	.word	0xffffffff


	//   ....[65]....
        /*01a4*/ 	.word	0xffffffff


	//   ....[66]....
        /*01a8*/ 	.word	0xffffffff


	//   ....[67]....
        /*01ac*/ 	.word	0xffffffff


	//   ....[68]....
        /*01b0*/ 	.word	0xffffffff


	//   ....[69]....
        /*01b4*/ 	.word	0xffffffff


	//   ....[70]....
        /*01b8*/ 	.word	0xffffffff


	//   ....[71]....
        /*01bc*/ 	.word	0xffffffff


	//   ....[72]....
        /*01c0*/ 	.word	0xffffffff


	//   ....[73]....
        /*01c4*/ 	.word	0xffffffff


	//   ....[74]....
        /*01c8*/ 	.word	0xffffffff


	//   ....[75]....
        /*01cc*/ 	.word	0xffffffff


	//   ....[76]....
        /*01d0*/ 	.word	0xffffffff


	//   ....[77]....
        /*01d4*/ 	.word	0xffffffff


	//   ....[78]....
        /*01d8*/ 	.word	0xffffffff


	//   ....[79]....
        /*01dc*/ 	.word	0xffffffff


	//   ....[80]....
        /*01e0*/ 	.word	0xffffffff


	//   ....[81]....
        /*01e4*/ 	.word	0xffffffff


	//   ....[82]....
        /*01e8*/ 	.word	0xffffffff


	//   ....[83]....
        /*01ec*/ 	.word	0xffffffff


	//   ....[84]....
        /*01f0*/ 	.word	0xffffffff


	//   ....[85]....
        /*01f4*/ 	.word	0xffffffff


	//   ....[86]....
        /*01f8*/ 	.word	0xffffffff


	//   ....[87]....
        /*01fc*/ 	.word	0xffffffff


	//   ....[88]....
        /*0200*/ 	.word	0xffffffff


	//   ....[89]....
        /*0204*/ 	.word	0xffffffff


	//   ....[90]....
        /*0208*/ 	.word	0xffffffff


	//   ....[91]....
        /*020c*/ 	.word	0xffffffff


	//   ....[92]....
        /*0210*/ 	.word	0xffffffff


	//   ....[93]....
        /*0214*/ 	.word	0xffffffff


	//   ....[94]....
        /*0218*/ 	.word	0xffffffff


	//   ....[95]....
        /*021c*/ 	.word	0xffffffff


	//   ....[96]....
        /*0220*/ 	.word	0xffffffff


	//   ....[97]....
        /*0224*/ 	.word	0xffffffff


	//   ....[98]....
        /*0228*/ 	.word	0xffffffff


	//   ....[99]....
        /*022c*/ 	.word	0xffffffff


	//   ....[100]....
        /*0230*/ 	.word	0xffffffff


	//   ....[101]....
        /*0234*/ 	.word	0xffffffff


	//   ....[102]....
        /*0238*/ 	.word	0xffffffff


	//   ....[103]....
        /*023c*/ 	.word	0xffffffff


	//   ....[104]....
        /*0240*/ 	.word	0xffffffff


	//   ....[105]....
        /*0244*/ 	.word	0xffffffff


	//   ....[106]....
        /*0248*/ 	.word	0xffffffff


	//   ....[107]....
        /*024c*/ 	.word	0xffffffff


	//   ....[108]....
        /*0250*/ 	.word	0xffffffff


	//   ....[109]....
        /*0254*/ 	.word	0xffffffff


	//   ....[110]....
        /*0258*/ 	.word	0xffffffff


	//   ....[111]....
        /*025c*/ 	.word	0xffffffff


	//   ....[112]....
        /*0260*/ 	.word	0xffffffff


	//   ....[113]....
        /*0264*/ 	.word	0xffffffff


	//   ....[114]....
        /*0268*/ 	.word	0x0500000f


	//   ....[115]....
        /*026c*/ 	.word	0x0500000f


	//   ....[116]....
        /*0270*/ 	.word	0x0500000f


	//   ....[117]....
        /*0274*/ 	.word	0x0500000f


	//   ....[118]....
        /*0278*/ 	.word	0x0500000f


	//   ....[119]....
        /*027c*/ 	.word	0x0500000f


	//   ....[120]....
        /*0280*/ 	.word	0x0500000f


	//   ....[121]....
        /*0284*/ 	.word	0x0500000f


	//   ....[122]....
        /*0288*/ 	.word	0x0500000f


	//   ....[123]....
        /*028c*/ 	.word	0x0500000f


	//   ....[124]....
        /*0290*/ 	.word	0x0500000f


	//   ....[125]....
        /*0294*/ 	.word	0x0500000f


	//   ....[126]....
        /*0298*/ 	.word	0x0500000f


	//   ....[127]....
        /*029c*/ 	.word	0x0500000f


	//   ....[128]....
        /*02a0*/ 	.word	0x0500000f


	//   ....[129]....
        /*02a4*/ 	.word	0x0500000f


	//   ....[130]....
        /*02a8*/ 	.word	0x0500000f


	//   ....[131]....
        /*02ac*/ 	.word	0x0500000f


	//   ....[132]....
        /*02b0*/ 	.word	0x0500000f


	//   ....[133]....
        /*02b4*/ 	.word	0x0500000f


	//   ....[134]....
        /*02b8*/ 	.word	0x0500000f


	//   ....[135]....
        /*02bc*/ 	.word	0x0500000f


	//   ....[136]....
        /*02c0*/ 	.word	0x0500000f


	//   ....[137]....
        /*02c4*/ 	.word	0x0500000f


	//   ....[138]....
        /*02c8*/ 	.word	0x0500000f


	//   ....[139]....
        /*02cc*/ 	.word	0x0500000f


	//   ....[140]....
        /*02d0*/ 	.word	0x0500000f


	//   ....[141]....
        /*02d4*/ 	.word	0x0500000f


	//   ....[142]....
        /*02d8*/ 	.word	0x0500000f


	//   ....[143]....
        /*02dc*/ 	.word	0x0500000f


	//   ....[144]....
        /*02e0*/ 	.word	0x0500000f


	//   ....[145]....
        /*02e4*/ 	.word	0x0500000f


	//   ....[146]....
        /*02e8*/ 	.word	0x0500000f


	//   ....[147]....
        /*02ec*/ 	.word	0x0500000f


	//   ....[148]....
        /*02f0*/ 	.word	0x0500000f


	//   ....[149]....
        /*02f4*/ 	.word	0x0500000f


	//   ....[150]....
        /*02f8*/ 	.word	0x0500000f


	//   ....[151]....
        /*02fc*/ 	.word	0x0500000f


	//   ....[152]....
        /*0300*/ 	.word	0x0500000f


	//   ....[153]....
        /*0304*/ 	.word	0x0500000f


	//   ....[154]....
        /*0308*/ 	.word	0x0500000f


	//   ....[155]....
        /*030c*/ 	.word	0x0500000f


	//   ....[156]....
        /*0310*/ 	.word	0x0500000f


	//   ....[157]....
        /*0314*/ 	.word	0x0500000f


	//   ....[158]....
        /*0318*/ 	.word	0x0500000f


	//   ....[159]....
        /*031c*/ 	.word	0x0500000f


	//   ....[160]....
        /*0320*/ 	.word	0x0500000f


	//   ....[161]....
        /*0324*/ 	.word	0x0500000f


	//   ....[162]....
        /*0328*/ 	.word	0x0500000f


	//   ....[163]....
        /*032c*/ 	.word	0x0500000f


	//   ....[164]....
        /*0330*/ 	.word	0x0500000f


	//   ....[165]....
        /*0334*/ 	.word	0x0500000f


	//   ....[166]....
        /*0338*/ 	.word	0x0500000f


	//   ....[167]....
        /*033c*/ 	.word	0x0500000f


	//   ....[168]....
        /*0340*/ 	.word	0x0500000f


	//   ....[169]....
        /*0344*/ 	.word	0x0500000f


	//   ....[170]....
        /*0348*/ 	.word	0x0500000f


	//   ....[171]....
        /*034c*/ 	.word	0x0500000f


	//   ....[172]....
        /*0350*/ 	.word	0x0500000f


	//   ....[173]....
        /*0354*/ 	.word	0x0500000f


	//   ....[174]....
        /*0358*/ 	.word	0x0500000f


	//   ....[175]....
        /*035c*/ 	.word	0x0500000f


	//   ....[176]....
        /*0360*/ 	.word	0x0500000f


	//   ....[177]....
        /*0364*/ 	.word	0x0500000f


	//   ....[178]....
        /*0368*/ 	.word	0x0500000f


	//   ....[179]....
        /*036c*/ 	.word	0x0500000f


	//   ....[180]....
        /*0370*/ 	.word	0x0500000f


	//----- nvinfo : EIATTR_COOP_GROUP_INSTR_OFFSETS
	.align		4
.L_502:
        /*0374*/ 	.byte	0x04, 0x28
        /*0376*/ 	.short	(.L_504 - .L_503)


	//   ....[0]....
.L_503:
        /*0378*/ 	.word	0x00000070


	//   ....[1]....
        /*037c*/ 	.word	0x000000b0


	//   ....[2]....
        /*0380*/ 	.word	0x000002d0


	//   ....[3]....
        /*0384*/ 	.word	0x00000430


	//   ....[4]....
        /*0388*/ 	.word	0x00000550


	//   ....[5]....
        /*038c*/ 	.word	0x000006b0


	//   ....[6]....
        /*0390*/ 	.word	0x000013e0


	//   ....[7]....
        /*0394*/ 	.word	0x00001dc0


	//   ....[8]....
        /*0398*/ 	.word	0x00001df0


	//   ....[9]....
        /*039c*/ 	.word	0x000022f0


	//   ....[10]....
        /*03a0*/ 	.word	0x00002340


	//   ....[11]....
        /*03a4*/ 	.word	0x00002b40


	//   ....[12]....
        /*03a8*/ 	.word	0x00002bc0


	//   ....[13]....
        /*03ac*/ 	.word	0x00004350


	//   ....[14]....
        /*03b0*/ 	.word	0x00004370


	//   ....[15]....
        /*03b4*/ 	.word	0x00004870


	//   ....[16]....
        /*03b8*/ 	.word	0x00004940


	//   ....[17]....
        /*03bc*/ 	.word	0x00004f70


	//   ....[18]....
        /*03c0*/ 	.word	0x00004fd0


	//   ....[19]....
        /*03c4*/ 	.word	0x000069c0


	//   ....[20]....
        /*03c8*/ 	.word	0x000069d0


	//   ....[21]....
        /*03cc*/ 	.word	0x00006a00


	//   ....[22]....
        /*03d0*/ 	.word	0x00006a20


	//   ....[23]....
        /*03d4*/ 	.word	0x00007b10


	//   ....[24]....
        /*03d8*/ 	.word	0x00007b40


	//   ....[25]....
        /*03dc*/ 	.word	0x00007bf0


	//   ....[26]....
        /*03e0*/ 	.word	0x00007c00


	//   ....[27]....
        /*03e4*/ 	.word	0x00008d20


	//   ....[28]....
        /*03e8*/ 	.word	0x00008d60


	//   ....[29]....
        /*03ec*/ 	.word	0x00008d90


	//   ....[30]....
        /*03f0*/ 	.word	0x00008df0


	//   ....[31]....
        /*03f4*/ 	.word	0x00009290


	//   ....[32]....
        /*03f8*/ 	.word	0x000092d0


	//   ....[33]....
        /*03fc*/ 	.word	0x00009390


	//   ....[34]....
        /*0400*/ 	.word	0x000093b0


	//   ....[35]....
        /*0404*/ 	.word	0x00009470


	//   ....[36]....
        /*0408*/ 	.word	0x00009490


	//   ....[37]....
        /*040c*/ 	.word	0x00009560


	//   ....[38]....
        /*0410*/ 	.word	0x00009580


	//   ....[39]....
        /*0414*/ 	.word	0x00009bd0


	//   ....[40]....
        /*0418*/ 	.word	0x00009bf0


	//   ....[41]....
        /*041c*/ 	.word	0x00009cb0


	//   ....[42]....
        /*0420*/ 	.word	0x00009cd0


	//   ....[43]....
        /*0424*/ 	.word	0x00009d90


	//   ....[44]....
        /*0428*/ 	.word	0x00009db0


	//   ....[45]....
        /*042c*/ 	.word	0x00009e80


	//   ....[46]....
        /*0430*/ 	.word	0x00009ea0


	//   ....[47]....
        /*0434*/ 	.word	0x0000a020


	//   ....[48]....
        /*0438*/ 	.word	0x0000b4d0


	//   ....[49]....
        /*043c*/ 	.word	0x0000b4f0


	//   ....[50]....
        /*0440*/ 	.word	0x0000b500


	//   ....[51]....
        /*0444*/ 	.word	0x0000b540


	//   ....[52]....
        /*0448*/ 	.word	0x0000b5d0


	//   ....[53]....
        /*044c*/ 	.word	0x0000b5f0


	//   ....[54]....
        /*0450*/ 	.word	0x0000b680


	//   ....[55]....
        /*0454*/ 	.word	0x0000b6a0


	//   ....[56]....
        /*0458*/ 	.word	0x0000b730


	//   ....[57]....
        /*045c*/ 	.word	0x0000b750


	//   ....[58]....
        /*0460*/ 	.word	0x0000b7e0


	//   ....[59]....
        /*0464*/ 	.word	0x0000b800


	//   ....[60]....
        /*0468*/ 	.word	0x0000be50


	//   ....[61]....
        /*046c*/ 	.word	0x0000be70


	//   ....[62]....
        /*0470*/ 	.word	0x0000be90


	//   ....[63]....
        /*0474*/ 	.word	0x0000bef0


	//   ....[64]....
        /*0478*/ 	.word	0x0000bf70


	//   ....[65]....
        /*047c*/ 	.word	0x0000bfa0


	//   ....[66]....
        /*0480*/ 	.word	0x0000c020


	//   ....[67]....
        /*0484*/ 	.word	0x0000c050


	//   ....[68]....
        /*0488*/ 	.word	0x0000c0d0


	//   ....[69]....
        /*048c*/ 	.word	0x0000c0f0


	//   ....[70]....
        /*0490*/ 	.word	0x0000c180


	//   ....[71]....
        /*0494*/ 	.word	0x0000c1b0


	//   ....[72]....
        /*0498*/ 	.word	0x0000c230


	//   ....[73]....
        /*049c*/ 	.word	0x0000c250


	//   ....[74]....
        /*04a0*/ 	.word	0x0000c2e0


	//   ....[75]....
        /*04a4*/ 	.word	0x0000c300


	//   ....[76]....
        /*04a8*/ 	.word	0x0000ca20


	//   ....[77]....
        /*04ac*/ 	.word	0x0000ca50


	//   ....[78]....
        /*04b0*/ 	.word	0x0000ca60


	//   ....[79]....
        /*04b4*/ 	.word	0x0000ca80


	//   ....[80]....
        /*04b8*/ 	.word	0x0000cad0


	//   ....[81]....
        /*04bc*/ 	.word	0x0000caf0


	//   ....[82]....
        /*04c0*/ 	.word	0x0000cb50


	//   ....[83]....
        /*04c4*/ 	.word	0x0000cb70


	//   ....[84]....
        /*04c8*/ 	.word	0x0000cbc0


	//   ....[85]....
        /*04cc*/ 	.word	0x0000cbe0


	//   ....[86]....
        /*04d0*/ 	.word	0x0000cc30


	//   ....[87]....
        /*04d4*/ 	.word	0x0000cc50


	//   ....[88]....
        /*04d8*/ 	.word	0x0000cee0


	//   ....[89]....
        /*04dc*/ 	.word	0x0000cf00


	//   ....[90]....
        /*04e0*/ 	.word	0x0000cf20


	//   ....[91]....
        /*04e4*/ 	.word	0x0000cf80


	//   ....[92]....
        /*04e8*/ 	.word	0x0000cfa0


	//   ....[93]....
        /*04ec*/ 	.word	0x0000d000


	//   ....[94]....
        /*04f0*/ 	.word	0x0000d020


	//   ....[95]....
        /*04f4*/ 	.word	0x0000d080


	//   ....[96]....
        /*04f8*/ 	.word	0x0000d0a0


	//   ....[97]....
        /*04fc*/ 	.word	0x0000d100


	//   ....[98]....
        /*0500*/ 	.word	0x0000d120


	//   ....[99]....
        /*0504*/ 	.word	0x0000d130


	//   ....[100]....
        /*0508*/ 	.word	0x0000d6c0


	//   ....[101]....
        /*050c*/ 	.word	0x0000d6e0


	//   ....[102]....
        /*0510*/ 	.word	0x0000d6f0


	//   ....[103]....
        /*0514*/ 	.word	0x0000d710


	//   ....[104]....
        /*0518*/ 	.word	0x0000d790


	//   ....[105]....
        /*051c*/ 	.word	0x0000d7c0


	//   ....[106]....
        /*0520*/ 	.word	0x0000d810


	//   ....[107]....
        /*0524*/ 	.word	0x0000d840


	//   ....[108]....
        /*0528*/ 	.word	0x0000d890


	//   ....[109]....
        /*052c*/ 	.word	0x0000d8c0


	//   ....[110]....
        /*0530*/ 	.word	0x0000d910


	//   ....[111]....
        /*0534*/ 	.word	0x0000d940


	//   ....[112]....
        /*0538*/ 	.word	0x0000dc10


	//   ....[113]....
        /*053c*/ 	.word	0x0000ddf0


	//   ....[114]....
        /*0540*/ 	.word	0x0000e3a0


	//   ....[115]....
        /*0544*/ 	.word	0x0000e480


	//   ....[116]....
        /*0548*/ 	.word	0x0000e520


	//   ....[117]....
        /*054c*/ 	.word	0x0000e5a0


	//   ....[118]....
        /*0550*/ 	.word	0x0000e660


	//   ....[119]....
        /*0554*/ 	.word	0x0000e6e0


	//   ....[120]....
        /*0558*/ 	.word	0x0000e7c0


	//   ....[121]....
        /*055c*/ 	.word	0x0000e840


	//   ....[122]....
        /*0560*/ 	.word	0x0000e920


	//   ....[123]....
        /*0564*/ 	.word	0x0000e9a0


	//   ....[124]....
        /*0568*/ 	.word	0x0000ea80


	//   ....[125]....
        /*056c*/ 	.word	0x0000eb00


	//   ....[126]....
        /*0570*/ 	.word	0x0000ebd0


	//   ....[127]....
        /*0574*/ 	.word	0x0000ec60


	//   ....[128]....
        /*0578*/ 	.word	0x0000ece0


	//   ....[129]....
        /*057c*/ 	.word	0x0000ed60


	//   ....[130]....
        /*0580*/ 	.word	0x0000ee20


	//   ....[131]....
        /*0584*/ 	.word	0x0000ee90


	//   ....[132]....
        /*0588*/ 	.word	0x0000ef80


	//   ....[133]....
        /*058c*/ 	.word	0x0000f000


	//   ....[134]....
        /*0590*/ 	.word	0x0000f0e0


	//   ....[135]....
        /*0594*/ 	.word	0x0000f150


	//   ....[136]....
        /*0598*/ 	.word	0x0000f240


	//   ....[137]....
        /*059c*/ 	.word	0x0000f2b0


	//   ....[138]....
        /*05a0*/ 	.word	0x0000f3a0


	//   ....[139]....
        /*05a4*/ 	.word	0x0000f420


	//   ....[140]....
        /*05a8*/ 	.word	0x0000f500


	//   ....[141]....
        /*05ac*/ 	.word	0x0000f570


	//   ....[142]....
        /*05b0*/ 	.word	0x0000f640


	//   ....[143]....
        /*05b4*/ 	.word	0x0000f770


	//   ....[144]....
        /*05b8*/ 	.word	0x0000f820


	//   ....[145]....
        /*05bc*/ 	.word	0x0000f880


	//   ....[146]....
        /*05c0*/ 	.word	0x0000f940


	//   ....[147]....
        /*05c4*/ 	.word	0x0000f9a0


	//   ....[148]....
        /*05c8*/ 	.word	0x0000fa60


	//   ....[149]....
        /*05cc*/ 	.word	0x0000fac0


	//   ....[150]....
        /*05d0*/ 	.word	0x0000fb80


	//   ....[151]....
        /*05d4*/ 	.word	0x0000fbe0


	//   ....[152]....
        /*05d8*/ 	.word	0x0000fca0


	//   ....[153]....
        /*05dc*/ 	.word	0x0000fd00


	//   ....[154]....
        /*05e0*/ 	.word	0x0000fdc0


	//   ....[155]....
        /*05e4*/ 	.word	0x0000fea0


	//   ....[156]....
        /*05e8*/ 	.word	0x0000ff40


	//   ....[157]....
        /*05ec*/ 	.word	0x0000ffa0


	//   ....[158]....
        /*05f0*/ 	.word	0x00010070


	//   ....[159]....
        /*05f4*/ 	.word	0x000100d0


	//   ....[160]....
        /*05f8*/ 	.word	0x000101a0


	//   ....[161]....
        /*05fc*/ 	.word	0x00010200


	//   ....[162]....
        /*0600*/ 	.word	0x000102d0


	//   ....[163]....
        /*0604*/ 	.word	0x00010330


	//   ....[164]....
        /*0608*/ 	.word	0x00010400


	//   ....[165]....
        /*060c*/ 	.word	0x00010460


	//   ....[166]....
        /*0610*/ 	.word	0x00010520


	//   ....[167]....
        /*0614*/ 	.word	0x00010640


	//   ....[168]....
        /*0618*/ 	.word	0x000106e0


	//   ....[169]....
        /*061c*/ 	.word	0x00010740


	//   ....[170]....
        /*0620*/ 	.word	0x00010810


	//   ....[171]....
        /*0624*/ 	.word	0x000108b0


	//   ....[172]....
        /*0628*/ 	.word	0x00010970


	//   ....[173]....
        /*062c*/ 	.word	0x00010a10


	//   ....[174]....
        /*0630*/ 	.word	0x00010ad0


	//   ....[175]....
        /*0634*/ 	.word	0x00010b70


	//   ....[176]....
        /*0638*/ 	.word	0x00010c30


	//   ....[177]....
        /*063c*/ 	.word	0x00010cd0


	//   ....[178]....
        /*0640*/ 	.word	0x00010d90


	//   ....[179]....
        /*0644*/ 	.word	0x00010e60


	//   ....[180]....
        /*0648*/ 	.word	0x00010f80


	//----- nvinfo : EIATTR_REG_RECONFIG
	.align		4
.L_504:
        /*064c*/ 	.byte	0x01, 0x54
	.zero		2


	//----- nvinfo : EIATTR_SYSCALL_OFFSETS
	.align		4
        /*0650*/ 	.byte	0x04, 0x46
        /*0652*/ 	.short	(.L_506 - .L_505)


	//   ....[0]....
.L_505:
        /*0654*/ 	.word	0x000015c0


	//   ....[1]....
        /*0658*/ 	.word	0x0000ab50


	//   ....[2]....
        /*065c*/ 	.word	0x0000aca0


	//   ....[3]....
        /*0660*/ 	.word	0x0000ad90


	//   ....[4]....
        /*0664*/ 	.word	0x0000bb00


	//----- nvinfo : EIATTR_MBARRIER_INSTR_OFFSETS
	.align		4
.L_506:
        /*0668*/ 	.byte	0x04, 0x39
        /*066a*/ 	.short	(.L_508 - .L_507)


	//   ....[0]....
.L_507:
        /*066c*/ 	.word	0x00000180
        /*0670*/ 	.word	0x000000ff
        /*0674*/ 	.word	0x0002a800
        /*0678*/ 	.short	0x0100
        /*067a*/ 	.byte	0x08
	.zero		1


	//   ....[1]....
        /*067c*/ 	.word	0x00000190
        /*0680*/ 	.word	0x000000ff
        /*0684*/ 	.word	0x0002a820
        /*0688*/ 	.short	0x0100
        /*068a*/ 	.byte	0x08
	.zero		1


	//   ....[2]....
        /*068c*/ 	.word	0x00000280
        /*0690*/ 	.word	0x000000ff
        /*0694*/ 	.word	0x0002a830
        /*0698*/ 	.short	0x0100
        /*069a*/ 	.byte	0x08
	.zero		1


	//   ....[3]....
        /*069c*/ 	.word	0x00000290
        /*06a0*/ 	.word	0x000000ff
        /*06a4*/ 	.word	0x0002a840
        /*06a8*/ 	.short	0x0100
        /*06aa*/ 	.byte	0x08
	.zero		1


	//   ....[4]....
        /*06ac*/ 	.word	0x000002a0
        /*06b0*/ 	.word	0x000000ff
        /*06b4*/ 	.word	0x0002a838
        /*06b8*/ 	.short	0x0100
        /*06ba*/ 	.byte	0x08
	.zero		1


	//   ....[5]....
        /*06bc*/ 	.word	0x000002b0
        /*06c0*/ 	.word	0x000000ff
        /*06c4*/ 	.word	0x0002a848
        /*06c8*/ 	.short	0x0100
        /*06ca*/ 	.byte	0x08
	.zero		1


	//   ....[6]....
        /*06cc*/ 	.word	0x000003e0
        /*06d0*/ 	.word	0x000000ff
        /*06d4*/ 	.word	0x0002a850
        /*06d8*/ 	.short	0x0100
        /*06da*/ 	.byte	0x08
	.zero		1


	//   ....[7]....
        /*06dc*/ 	.word	0x000003f0
        /*06e0*/ 	.word	0x000000ff
        /*06e4*/ 	.word	0x0002a860
        /*06e8*/ 	.short	0x0100
        /*06ea*/ 	.byte	0x08
	.zero		1


	//   ....[8]....
        /*06ec*/ 	.word	0x00000400
        /*06f0*/ 	.word	0x000000ff
        /*06f4*/ 	.word	0x0002a858
        /*06f8*/ 	.short	0x0100
        /*06fa*/ 	.byte	0x08
	.zero		1


	//   ....[9]....
        /*06fc*/ 	.word	0x00000410
        /*0700*/ 	.word	0x000000ff
        /*0704*/ 	.word	0x0002a868
        /*0708*/ 	.short	0x0100
        /*070a*/ 	.byte	0x08
	.zero		1


	//   ....[10]....
        /*070c*/ 	.word	0x00000500
        /*0710*/ 	.word	0x000000ff
        /*0714*/ 	.word	0x0002a870
        /*0718*/ 	.short	0x0100
        /*071a*/ 	.byte	0x06
	.zero		1


	//   ....[11]....
        /*071c*/ 	.word	0x00000510
        /*0720*/ 	.word	0x000000ff
        /*0724*/ 	.word	0x0002a880
        /*0728*/ 	.short	0x0100
        /*072a*/ 	.byte	0x06
	.zero		1


	//   ....[12]....
        /*072c*/ 	.word	0x00000520
        /*0730*/ 	.word	0x000000ff
        /*0734*/ 	.word	0x0002a878
        /*0738*/ 	.short	0x0100
        /*073a*/ 	.byte	0x06
	.zero		1


	//   ....[13]....
        /*073c*/ 	.word	0x00000530
        /*0740*/ 	.word	0x000000ff
        /*0744*/ 	.word	0x0002a888
        /*0748*/ 	.short	0x0100
        /*074a*/ 	.byte	0x06
	.zero		1


	//   ....[14]....
        /*074c*/ 	.word	0x00000660
        /*0750*/ 	.word	0x000000ff
        /*0754*/ 	.word	0x0002a890
        /*0758*/ 	.short	0x0100
        /*075a*/ 	.byte	0x08
	.zero		1


	//   ....[15]....
        /*075c*/ 	.word	0x00000670
        /*0760*/ 	.word	0x000000ff
        /*0764*/ 	.word	0x0002a8a0
        /*0768*/ 	.short	0x0100
        /*076a*/ 	.byte	0x08
	.zero		1


	//   ....[16]....
        /*076c*/ 	.word	0x00000680
        /*0770*/ 	.word	0x000000ff
        /*0774*/ 	.word	0x0002a898
        /*0778*/ 	.short	0x0100
        /*077a*/ 	.byte	0x08
	.zero		1


	//   ....[17]....
        /*077c*/ 	.word	0x00000690
        /*0780*/ 	.word	0x000000ff
        /*0784*/ 	.word	0x0002a8a8
        /*0788*/ 	.short	0x0100
        /*078a*/ 	.byte	0x08
	.zero		1


	//   ....[18]....
        /*078c*/ 	.word	0x000007d0
        /*0790*/ 	.word	0x000000ff
        /*0794*/ 	.word	0x0002a8b0
        /*0798*/ 	.short	0x0100
        /*079a*/ 	.byte	0x08
	.zero		1


	//   ....[19]....
        /*079c*/ 	.word	0x000007e0
        /*07a0*/ 	.word	0x000000ff
        /*07a4*/ 	.word	0x0002a8c0
        /*07a8*/ 	.short	0x0100
        /*07aa*/ 	.byte	0x08
	.zero		1


	//   ....[20]....
        /*07ac*/ 	.word	0x000007f0
        /*07b0*/ 	.word	0x000000ff
        /*07b4*/ 	.word	0x0002a8b8
        /*07b8*/ 	.short	0x0100
        /*07ba*/ 	.byte	0x08
	.zero		1


	//   ....[21]....
        /*07bc*/ 	.word	0x00000800
        /*07c0*/ 	.word	0x000000ff
        /*07c4*/ 	.word	0x0002a8c8
        /*07c8*/ 	.short	0x0100
        /*07ca*/ 	.byte	0x08
	.zero		1


	//   ....[22]....
        /*07cc*/ 	.word	0x00001630
        /*07d0*/ 	.word	0x000000ff
        /*07d4*/ 	.word	0x0002a800
        /*07d8*/ 	.short	0x010a
        /*07da*/ 	.byte	0x27
	.zero		1


	//   ....[23]....
        /*07dc*/ 	.word	0x000016c0
        /*07e0*/ 	.word	0x00000000
        /*07e4*/ 	.word	0x0002a830
        /*07e8*/ 	.short	0x010a
        /*07ea*/ 	.byte	0x3f
	.zero		1


	//   ....[24]....
        /*07ec*/ 	.word	0x00001700
        /*07f0*/ 	.word	0x00000000
        /*07f4*/ 	.word	0x0002a830
        /*07f8*/ 	.short	0x010a
        /*07fa*/ 	.byte	0x3f
	.zero		1


	//   ....[25]....
        /*07fc*/ 	.word	0x00002aa0
        /*0800*/ 	.word	0x000000ff
        /*0804*/ 	.word	0x00000000
        /*0808*/ 	.short	0x0101
        /*080a*/ 	.byte	0x04
	.zero		1


	//   ....[26]....
        /*080c*/ 	.word	0x00003720
        /*0810*/ 	.word	0x000000ff
        /*0814*/ 	.word	0x0002a830
        /*0818*/ 	.short	0x010a
        /*081a*/ 	.byte	0x06
	.zero		1


	//   ....[27]....
        /*081c*/ 	.word	0x00003760
        /*0820*/ 	.word	0x000000ff
        /*0824*/ 	.word	0x0002a830
        /*0828*/ 	.short	0x010a
        /*082a*/ 	.byte	0x06
	.zero		1


	//   ....[28]....
        /*082c*/ 	.word	0x00003fe0
        /*0830*/ 	.word	0x000000ff
        /*0834*/ 	.word	0x0002a850
        /*0838*/ 	.short	0x010a
        /*083a*/ 	.byte	0x05
	.zero		1


	//   ....[29]....
        /*083c*/ 	.word	0x00004020
        /*0840*/ 	.word	0x000000ff
        /*0844*/ 	.word	0x0002a850
        /*0848*/ 	.short	0x010a
        /*084a*/ 	.byte	0x05
	.zero		1


	//   ....[30]....
        /*084c*/ 	.word	0x00004430
        /*0850*/ 	.word	0x000000ff
        /*0854*/ 	.word	0x00000000
        /*0858*/ 	.short	0x0101
        /*085a*/ 	.byte	0x06
	.zero		1


	//   ....[31]....
        /*085c*/ 	.word	0x000058e0
        /*0860*/ 	.word	0x000000ff
        /*0864*/ 	.word	0x00000000
        /*0868*/ 	.short	0x0101
        /*086a*/ 	.byte	0x05
	.zero		1


	//   ....[32]....
        /*086c*/ 	.word	0x00005ab0
        /*0870*/ 	.word	0x000000ff
        /*0874*/ 	.word	0x0002a830
        /*0878*/ 	.short	0x010a
        /*087a*/ 	.byte	0x05
	.zero		1


	//   ....[33]....
        /*087c*/ 	.word	0x00005af0
        /*0880*/ 	.word	0x000000ff
        /*0884*/ 	.word	0x0002a830
        /*0888*/ 	.short	0x010a
        /*088a*/ 	.byte	0x05
	.zero		1


	//   ....[34]....
        /*088c*/ 	.word	0x00006370
        /*0890*/ 	.word	0x000000ff
        /*0894*/ 	.word	0x0002a850
        /*0898*/ 	.short	0x010a
        /*089a*/ 	.byte	0x05
	.zero		1


	//   ....[35]....
        /*089c*/ 	.word	0x000063b0
        /*08a0*/ 	.word	0x000000ff
        /*08a4*/ 	.word	0x0002a850
        /*08a8*/ 	.short	0x010a
        /*08aa*/ 	.byte	0x05
	.zero		1


	//   ....[36]....
        /*08ac*/ 	.word	0x000067d0
        /*08b0*/ 	.word	0x000000ff
        /*08b4*/ 	.word	0x00000000
        /*08b8*/ 	.short	0x0101
        /*08ba*/ 	.byte	0x04
	.zero		1


	//   ....[37]....
        /*08bc*/ 	.word	0x00007560
        /*08c0*/ 	.word	0x000000ff
        /*08c4*/ 	.word	0x00000000
        /*08c8*/ 	.short	0x0101
        /*08ca*/ 	.byte	0x05
	.zero		1


	//   ....[38]....
        /*08cc*/ 	.word	0x00007a80
        /*08d0*/ 	.word	0x000000ff
        /*08d4*/ 	.word	0x0002a850
        /*08d8*/ 	.short	0x010a
        /*08da*/ 	.byte	0x05
	.zero		1


	//   ....[39]....
        /*08dc*/ 	.word	0x00007ac0
        /*08e0*/ 	.word	0x000000ff
        /*08e4*/ 	.word	0x0002a850
        /*08e8*/ 	.short	0x010a
        /*08ea*/ 	.byte	0x05
	.zero		1


	//   ....[40]....
        /*08ec*/ 	.word	0x000080d0
        /*08f0*/ 	.word	0x000000ff
        /*08f4*/ 	.word	0x00000000
        /*08f8*/ 	.short	0x0101
        /*08fa*/ 	.byte	0x04
	.zero		1


	//   ....[41]....
        /*08fc*/ 	.word	0x000092c0
        /*0900*/ 	.word	0x00000025
        /*0904*/ 	.word	0x00000000
        /*0908*/ 	.short	0x0101
        /*090a*/ 	.byte	0x3f
	.zero		1


	//   ....[42]....
        /*090c*/ 	.word	0x0000b2e0
        /*0910*/ 	.word	0x00000000
        /*0914*/ 	.word	0x0002a840
        /*0918*/ 	.short	0x010a
        /*091a*/ 	.byte	0x3f
	.zero		1


	//   ....[43]....
        /*091c*/ 	.word	0x0000b8f0
        /*0920*/ 	.word	0x00000000
        /*0924*/ 	.word	0x0002a830
        /*0928*/ 	.short	0x0107
        /*092a*/ 	.byte	0x3f
	.zero		1


	//   ....[44]....
        /*092c*/ 	.word	0x0000b9a0
        /*0930*/ 	.word	0x00000000
        /*0934*/ 	.word	0x0002a830
        /*0938*/ 	.short	0x0101
        /*093a*/ 	.byte	0x3f
	.zero		1


	//   ....[45]....
        /*093c*/ 	.word	0x0000c3f0
        /*0940*/ 	.word	0x00000011
        /*0944*/ 	.word	0x0002a800
        /*0948*/ 	.short	0x0107
        /*094a*/ 	.byte	0x3f
	.zero		1


	//   ....[46]....
        /*094c*/ 	.word	0x0000c4e0
        /*0950*/ 	.word	0x00000011
        /*0954*/ 	.word	0x0002a800
        /*0958*/ 	.short	0x0101
        /*095a*/ 	.byte	0x3f
	.zero		1


	//   ....[47]....
        /*095c*/ 	.word	0x0000c500
        /*0960*/ 	.word	0x00000011
        /*0964*/ 	.word	0x0002a820
        /*0968*/ 	.short	0x010a
        /*096a*/ 	.byte	0x3f
	.zero		1


	//   ....[48]....
        /*096c*/ 	.word	0x0000c850
        /*0970*/ 	.word	0x00000006
        /*0974*/ 	.word	0x0002a840
        /*0978*/ 	.short	0x010a
        /*097a*/ 	.byte	0x3f
	.zero		1


	//   ....[49]....
        /*097c*/ 	.word	0x0000cd20
        /*0980*/ 	.word	0x00000006
        /*0984*/ 	.word	0x0002a830
        /*0988*/ 	.short	0x0107
        /*098a*/ 	.byte	0x3f
	.zero		1


	//   ....[50]....
        /*098c*/ 	.word	0x0000cdd0
        /*0990*/ 	.word	0x00000006
        /*0994*/ 	.word	0x0002a830
        /*0998*/ 	.short	0x0101
        /*099a*/ 	.byte	0x3f
	.zero		1


	//   ....[51]....
        /*099c*/ 	.word	0x0000ce30
        /*09a0*/ 	.word	0x00000006
        /*09a4*/ 	.word	0x0002a860
        /*09a8*/ 	.short	0x010a
        /*09aa*/ 	.byte	0x3f
	.zero		1


	//   ....[52]....
        /*09ac*/ 	.word	0x0000d260
        /*09b0*/ 	.word	0x00000006
        /*09b4*/ 	.word	0x0002a850
        /*09b8*/ 	.short	0x0107
        /*09ba*/ 	.byte	0x3f
	.zero		1


	//   ....[53]....
        /*09bc*/ 	.word	0x0000d3a0
        /*09c0*/ 	.word	0x00000006
        /*09c4*/ 	.word	0x0002a850
        /*09c8*/ 	.short	0x0101
        /*09ca*/ 	.byte	0x3f
	.zero		1


	//   ....[54]....
        /*09cc*/ 	.word	0x0000d620
        /*09d0*/ 	.word	0x00000004
        /*09d4*/ 	.word	0x0002a860
        /*09d8*/ 	.short	0x010a
        /*09da*/ 	.byte	0x3f
	.zero		1


	//   ....[55]....
        /*09dc*/ 	.word	0x0000da20
        /*09e0*/ 	.word	0x00000004
        /*09e4*/ 	.word	0x0002a850
        /*09e8*/ 	.short	0x0107
        /*09ea*/ 	.byte	0x3f
	.zero		1


	//   ....[56]....
        /*09ec*/ 	.word	0x0000dad0
        /*09f0*/ 	.word	0x00000004
        /*09f4*/ 	.word	0x0002a850
        /*09f8*/ 	.short	0x0101
        /*09fa*/ 	.byte	0x3f
	.zero		1


	//   ....[57]....
        /*09fc*/ 	.word	0x0000dd70
        /*0a00*/ 	.word	0x00000004
        /*0a04*/ 	.word	0x0002a820
        /*0a08*/ 	.short	0x010a
        /*0a0a*/ 	.byte	0x3f
	.zero		1


	//   ....[58]....
        /*0a0c*/ 	.word	0x0000df10
        /*0a10*/ 	.word	0x00000005
        /*0a14*/ 	.word	0x0002a840
        /*0a18*/ 	.short	0x010a
        /*0a1a*/ 	.byte	0x3f
	.zero		1


	//   ....[59]....
        /*0a1c*/ 	.word	0x0000dfb0
        /*0a20*/ 	.word	0x00000017
        /*0a24*/ 	.word	0x0002a840
        /*0a28*/ 	.short	0x010a
        /*0a2a*/ 	.byte	0x3f
	.zero		1


	//   ....[60]....
        /*0a2c*/ 	.word	0x0000dff0
        /*0a30*/ 	.word	0x00000005
        /*0a34*/ 	.word	0x0002a860
        /*0a38*/ 	.short	0x010a
        /*0a3a*/ 	.byte	0x3f
	.zero		1


	//   ....[61]....
        /*0a3c*/ 	.word	0x0000e030
        /*0a40*/ 	.word	0x00000017
        /*0a44*/ 	.word	0x0002a860
        /*0a48*/ 	.short	0x010a
        /*0a4a*/ 	.byte	0x3f
	.zero		1


	//   ....[62]....
        /*0a4c*/ 	.word	0x0000e0a0
        /*0a50*/ 	.word	0x00000003
        /*0a54*/ 	.word	0x0002a800
        /*0a58*/ 	.short	0x010a
        /*0a5a*/ 	.byte	0x3f
	.zero		1


	//   ....[63]....
        /*0a5c*/ 	.word	0x0000e0f0
        /*0a60*/ 	.word	0x00000000
        /*0a64*/ 	.word	0x0002a830
        /*0a68*/ 	.short	0x010a
        /*0a6a*/ 	.byte	0x3f
	.zero		1


	//   ....[64]....
        /*0a6c*/ 	.word	0x0000e150
        /*0a70*/ 	.word	0x00000003
        /*0a74*/ 	.word	0x0002a830
        /*0a78*/ 	.short	0x010a
        /*0a7a*/ 	.byte	0x3f
	.zero		1


	//   ....[65]....
        /*0a7c*/ 	.word	0x0000e1b0
        /*0a80*/ 	.word	0x00000003
        /*0a84*/ 	.word	0x0002a850
        /*0a88*/ 	.short	0x010a
        /*0a8a*/ 	.byte	0x3f
	.zero		1


	//   ....[66]....
        /*0a8c*/ 	.word	0x0000e210
        /*0a90*/ 	.word	0x00000003
        /*0a94*/ 	.word	0x0002a830
        /*0a98*/ 	.short	0x010a
        /*0a9a*/ 	.byte	0x3f
	.zero		1


	//   ....[67]....
        /*0a9c*/ 	.word	0x0000e270
        /*0aa0*/ 	.word	0x00000003
        /*0aa4*/ 	.word	0x0002a850
        /*0aa8*/ 	.short	0x010a
        /*0aaa*/ 	.byte	0x3f
	.zero		1


	//   ....[68]....
        /*0aac*/ 	.word	0x0000e2d0
        /*0ab0*/ 	.word	0x00000007
        /*0ab4*/ 	.word	0x0002a850
        /*0ab8*/ 	.short	0x010a
        /*0aba*/ 	.byte	0x3f
	.zero		1


	//   ....[69]....
        /*0abc*/ 	.word	0x0000e3d0
        /*0ac0*/ 	.word	0x00000000
        /*0ac4*/ 	.word	0x0002a840
        /*0ac8*/ 	.short	0x010a
        /*0aca*/ 	.byte	0x3f
	.zero		1


	//   ....[70]....
        /*0acc*/ 	.word	0x0000f670
        /*0ad0*/ 	.word	0x00000011
        /*0ad4*/ 	.word	0x0002a820
        /*0ad8*/ 	.short	0x010a
        /*0ada*/ 	.byte	0x3f
	.zero		1


	//   ....[71]....
        /*0adc*/ 	.word	0x0000f6c0
        /*0ae0*/ 	.word	0x00000006
        /*0ae4*/ 	.word	0x0002a840
        /*0ae8*/ 	.short	0x010a
        /*0aea*/ 	.byte	0x3f
	.zero		1


	//   ....[72]....
        /*0aec*/ 	.word	0x0000fdf0
        /*0af0*/ 	.word	0x00000006
        /*0af4*/ 	.word	0x0002a860
        /*0af8*/ 	.short	0x010a
        /*0afa*/ 	.byte	0x3f
	.zero		1


	//   ....[73]....
        /*0afc*/ 	.word	0x00010590
        /*0b00*/ 	.word	0x00000004
        /*0b04*/ 	.word	0x0002a860
        /*0b08*/ 	.short	0x010a
        /*0b0a*/ 	.byte	0x3f
	.zero		1


	//   ....[74]....
        /*0b0c*/ 	.word	0x00010ea0
        /*0b10*/ 	.word	0x00000004
        /*0b14*/ 	.word	0x0002a820
        /*0b18*/ 	.short	0x010a
        /*0b1a*/ 	.byte	0x3f
	.zero		1


	//   ....[75]....
        /*0b1c*/ 	.word	0x00011040
        /*0b20*/ 	.word	0x00000005
        /*0b24*/ 	.word	0x0002a840
        /*0b28*/ 	.short	0x010a
        /*0b2a*/ 	.byte	0x3f
	.zero		1


	//   ....[76]....
        /*0b2c*/ 	.word	0x00011090
        /*0b30*/ 	.word	0x00000017
        /*0b34*/ 	.word	0x0002a840
        /*0b38*/ 	.short	0x010a
        /*0b3a*/ 	.byte	0x3f
	.zero		1


	//   ....[77]....
        /*0b3c*/ 	.word	0x000110e0
        /*0b40*/ 	.word	0x00000005
        /*0b44*/ 	.word	0x0002a860
        /*0b48*/ 	.short	0x010a
        /*0b4a*/ 	.byte	0x3f
	.zero		1


	//----- nvinfo : EIATTR_NUM_MBARRIERS
	.align		4
.L_508:
        /*0b4c*/ 	.byte	0x03, 0x38
        /*0b4e*/ 	.short	0x0016


	//----- nvinfo : EIATTR_EXIT_INSTR_OFFSETS
	.align		4
        /*0b50*/ 	.byte	0x04, 0x1c
        /*0b52*/ 	.short	(.L_510 - .L_509)


	//   ....[0]....
.L_509:
        /*0b54*/ 	.word	0x00000950


	//   ....[1]....
        /*0b58*/ 	.word	0x00009f90


	//   ....[2]....
        /*0b5c*/ 	.word	0x0000e080


	//----- nvinfo : EIATTR_MAX_THREADS
	.align		4
.L_510:
        /*0b60*/ 	.byte	0x04, 0x05
        /*0b62*/ 	.short	(.L_512 - .L_511)
.L_511:
        /*0b64*/ 	.word	0x00000180
        /*0b68*/ 	.word	0x00000001
        /*0b6c*/ 	.word	0x00000001


	//----- nvinfo : EIATTR_CRS_STACK_SIZE
	.align		4
.L_512:
        /*0b70*/ 	.byte	0x04, 0x1e
        /*0b72*/ 	.short	(.L_514 - .L_513)
.L_513:
        /*0b74*/ 	.word	0x00000000


	//----- nvinfo : EIATTR_CBANK_PARAM_SIZE
	.align		4
.L_514:
        /*0b78*/ 	.byte	0x03, 0x19
        /*0b7a*/ 	.short	0x0af0


	//----- nvinfo : EIATTR_PARAM_CBANK
	.align		4
        /*0b7c*/ 	.byte	0x04, 0x0a
        /*0b7e*/ 	.short	(.L_516 - .L_515)
	.align		4
.L_515:
        /*0b80*/ 	.word	index@(.nv.constant0._ZN7cutlass13device_kernelIN5flash11enable_sm90INS1_16FlashAttnFwdSm90INS1_25CollectiveMainloopFwdSm90ILi2EN4cute5tupleIJNS5_1CILi1EEES8_S8_EEENS6_IJNS7_ILi128EEENS7_ILi96EEENS7_ILi192EEEEEELi128ENS_6half_tEfNS_4arch4Sm90ELb1ELb0ELb0ELb0ELb1ELb0ELb0ELb1ELb1ELb1ELb0ELb0EEENS1_21CollectiveEpilogueFwdINS6_IJSA_SA_SB_EEES9_SE_SG_Li256ELb0ELb1ELb0ELb0EEENS1_30DynamicPersistentTileSchedulerILi256ELi128ELb0ELb1ELb1EEEEEEEEEvNT_6ParamsE)
        /*0b84*/ 	.short	0x0210
        /*0b86*/ 	.short	0x0af0


	//----- nvinfo : EIATTR_SW_WAR
	.align		4
.L_516:
        /*0b88*/ 	.byte	0x04, 0x36
        /*0b8a*/ 	.short	(.L_518 - .L_517)
.L_517:
        /*0b8c*/ 	.word	0x00000008
.L_518:


//--------------------- .nv.info._ZN7cutlass13device_kernelIN5flash11enable_sm90INS1_16FlashAttnFwdSm90INS1_25CollectiveMainloopFwdSm90ILi2EN4cute5tupleIJNS5_1CILi1EEES8_S8_EEENS6_IJNS7_ILi128EEENS7_ILi96EEENS7_ILi192EEEEEELi128ENS_6half_tEfNS_4arch4Sm90ELb1ELb0ELb0ELb1ELb1ELb0ELb0ELb1ELb1ELb1ELb0ELb0EEENS1_21CollectiveEpilogueFwdINS6_IJSA_SA_SB_EEES9_SE_SG_Li256ELb1ELb1ELb0ELb0EEENS1_36VarlenDynamicPersistentTileSchedulerILi128ELi96ELi256ELi128ELb0ELb1ELb1ELb1ELb1ELb1EEEEEEEEEvNT_6ParamsE --------------------------
	.section	.nv.info._ZN7cutlass13device_kernelIN5flash11enable_sm90INS1_16FlashAttnFwdSm90INS1_25CollectiveMainloopFwdSm90ILi2EN4cute5tupleIJNS5_1CILi1EEES8_S8_EEENS6_IJNS7_ILi128EEENS7_ILi96EEENS7_ILi192EEEEEELi128ENS_6half_tEfNS_4arch4Sm90ELb1ELb0ELb0ELb1ELb1ELb0ELb0ELb1ELb1ELb1ELb0ELb0EEENS1_21CollectiveEpilogueFwdINS6_IJSA_SA_SB_EEES9_SE_SG_Li256ELb1ELb1ELb0ELb0EEENS1_36VarlenDynamicPersistentTileSchedulerILi128ELi96ELi256ELi128ELb0ELb1ELb1ELb1ELb1ELb1EEEEEEEEEvNT_6ParamsE,"",@"SHT_CUDA_INFO"
	.sectionflags	@""
	.align	4


	//----- nvinfo : EIATTR_CUDA_API_VERSION
	.align		4
        /*0000*/ 	.byte	0x04, 0x37
        /*0002*/ 	.short	(.L_520 - .L_519)
.L_519:
        /*0004*/ 	.word	0x00000082


	//----- nvinfo : EIATTR_KPARAM_INFO
	.align		4
.L_520:
        /*0008*/ 	.byte	0x04, 0x17
        /*000a*/ 	.short	(.L_522 - .L_521)
.L_521:
        /*000c*/ 	.word	0x00000000
        /*0010*/ 	.short	0x0000
        /*0012*/ 	.short	0x0070
        /*0014*/ 	.byte	0x00, 0xf0, 0x01, 0x2a


	//----- nvinfo : EIATTR_SPARSE_MMA_MASK
	.align		4
.L_522:
        /*0018*/ 	.byte	0x03, 0x50
        /*001a*/ 	.short	0x0000


	//----- nvinfo : EIATTR_MAXREG_COUNT
	.align		4
        /*001c*/ 	.byte	0x03, 0x1b
        /*001e*/ 	.short	0x00a8


	//----- nvinfo : EIATTR_NUM_BARRIERS
	.align		4
        /*0020*/ 	.byte	0x02, 0x4c
        /*0022*/ 	.byte	0x09
	.zero		1


	//----- nvinfo : EIATTR_EXTERNS
	.align		4
        /*0024*/ 	.byte	0x04, 0x0f
        /*0026*/ 	.short	(.L_524 - .L_523)


	//   ....[0]....
	.align		4
.L_523:
        /*0028*/ 	.word	index@(__assertfail)


	//----- nvinfo : EIATTR_ANNOTATIONS
	.align		4
.L_524:
        /*002c*/ 	.byte	0x04, 0x55
        /*002e*/ 	.short	(.L_526 - .L_525)


	//   ....[0]....
.L_525:
        /* <DEDUP_REMOVED lines=13> */


	//----- nvinfo : EIATTR_MERCURY_ISA_VERSION
	.align		4
.L_526:
        /*00f0*/ 	.byte	0x03, 0x5f
        /*00f2*/ 	.short	0x0101


	//----- nvinfo : EIATTR_UNUSED_LOAD_BYTE_OFFSET
	.align		4
        /*00f4*/ 	.byte	0x04, 0x44
        /*00f6*/ 	.short	(.L_528 - .L_527)


	//   ....[0]....
.L_527:
        /*00f8*/ 	.word	0x00000950
        /*00fc*/ 	.word	0x0000fff0


	//   ....[1]....
        /*0100*/ 	.word	0x000083a0
        /*0104*/ 	.word	0x0000fff0


	//----- nvinfo : EIATTR_INT_WARP_WIDE_INSTR_OFFSETS
	.align		4
.L_528:
        /*0108*/ 	.byte	0x04, 0x31
        /*010a*/ 	.short	(.L_530 - .L_529)


	//   ....[0]....
.L_529:
        /*010c*/ 	.word	0x000000c0


	//   ....[1]....
        /*0110*/ 	.word	0x000000d0


	//   ....[2]....
        /*0114*/ 	.word	0x00000170


	//   ....[3]....
        /*0118*/ 	.word	0x0000b610


	//   ....[4]....
        /*011c*/ 	.word	0x0000b6a0


	//   ....[5]....
        /*0120*/ 	.word	0x0000e580


	//   ....[6]....
        /*0124*/ 	.word	0x0000e610


	//----- nvinfo : EIATTR_COOP_GROUP_MASK_REGIDS
	.align		4
.L_530:
        /*0128*/ 	.byte	0x04, 0x29
        /*012a*/ 	.short	(.L_532 - .L_531)


	//   ....[0]....
.L_531:
        /*012c*/ 	.word	0xffffffff


	//   ....[1]....
        /*0130*/ 	.word	0xffffffff


	//   ....[2]....
        /*0134*/ 	.word	0xffffffff


	//   ....[3]....
        /*0138*/ 	.word	0xffffffff


	//   ....[4]....
        /*013c*/ 	.word	0xffffffff


	//   ....[5]....
        /*0140*/ 	.word	0xffffffff


	//   ....[6]....
        /*0144*/ 	.word	0xffffffff


	//   ....[7]....
        /*0148*/ 	.word	0xffffffff


	//   ....[8]....
        /*014c*/ 	.word	0xffffffff


	//   ....[9]....
        /*0150*/ 	.word	0xffffffff


	//   ....[10]....
        /*0154*/ 	.word	0xffffffff


	//   ....[11]....
        /*0158*/ 	.word	0xffffffff


	//   ....[12]....
        /*015c*/ 	.word	0xffffffff


	//   ....[13]....
        /*0160*/ 	.word	0xffffffff


	//   ....[14]....
        /*0164*/ 	.word	0xffffffff


	//   ....[15]....
        /*0168*/ 	.word	0xffffffff


	//   ....[16]....
        /*016c*/ 	.word	0xffffffff


	//   ....[17]....
        /*0170*/ 	.word	0xffffffff


	//   ....[18]....
        /*0174*/ 	.word	0xffffffff


	//   ....[19]....
        /*0178*/ 	.word	0xffffffff


	//   ....[20]....
        /*017c*/ 	.word	0xffffffff


	//   ....[21]....
        /*0180*/ 	.word	0xffffffff


	//   ....[22]....
        /*0184*/ 	.word	0xffffffff


	//   ....[23]....
        /*0188*/ 	.word	0xffffffff


	//   ....[24]....
        /*018c*/ 	.word	0xffffffff


	//   ....[25]....
        /*0190*/ 	.word	0xffffffff


	//   ....[26]....
        /*0194*/ 	.word	0xffffffff


	//   ....[27]....
        /*0198*/ 	.word	0xffffffff


	//   ....[28]....
        /*019c*/ 	.word	0xffffffff


	//   ....[29]....
        /*01a0*/ 	.word	0xffffffff


	//   ....[30]....
        /*01a4*/ 	.word	0xffffffff


	//   ....[31]....
        /*01a8*/ 	.word	0xffffffff


	//   ....[32]....
        /*01ac*/ 	.word	0xffffffff


	//   ....[33]....
        /*01b0*/ 	.word	0xffffffff


	//   ....[34]....
        /*01b4*/ 	.word	0xffffffff


	//   ....[35]....
        /*01b8*/ 	.word	0xffffffff


	//   ....[36]....
        /*01bc*/ 	.word	0xffffffff


	//   ....[37]....
        /*01c0*/ 	.word	0xffffffff


	//   ....[38]....
        /*01c4*/ 	.word	0xffffffff


	//   ....[39]....
        /*01c8*/ 	.word	0xffffffff


	//   ....[40]....
        /*01cc*/ 	.word	0xffffffff


	//   ....[41]....
        /*01d0*/ 	.word	0xffffffff


	//   ....[42]....
        /*01d4*/ 	.word	0xffffffff


	//   ....[43]....
        /*01d8*/ 	.word	0xffffffff


	//   ....[44]....
        /*01dc*/ 	.word	0xffffffff


	//   ....[45]....
        /*01e0*/ 	.word	0xffffffff


	//   ....[46]....
        /*01e4*/ 	.word	0xffffffff


	//   ....[47]....
        /*01e8*/ 	.word	0xffffffff


	//   ....[48]....
        /*01ec*/ 	.word	0xffffffff


	//   ....[49]....
        /*01f0*/ 	.word	0xffffffff


	//   ....[50]....
        /*01f4*/ 	.word	0xffffffff


	//   ....[51]....
        /*01f8*/ 	.word	0xffffffff


	//   ....[52]....
        /*01fc*/ 	.word	0xffffffff


	//   ....[53]....
        /*0200*/ 	.word	0xffffffff


	//   ....[54]....
        /*0204*/ 	.word	0xffffffff


	//   ....[55]....
        /*0208*/ 	.word	0xffffffff


	//   ....[56]....
        /*020c*/ 	.word	0xffffffff


	//   ....[57]....
        /*0210*/ 	.word	0xffffffff


	//   ....[58]....
        /*0214*/ 	.word	0xffffffff


	//   ....[59]....
        /*0218*/ 	.word	0xffffffff


	//   ....[60]....
        /*021c*/ 	.word	0xffffffff


	//   ....[61]....
        /*0220*/ 	.word	0xffffffff


	//   ....[62]....
        /*0224*/ 	.word	0xffffffff


	//   ....[63]....
        /*0228*/ 	.word	0xffffffff


	//   ....[64]....
        /*022c*/ 	.word	0xffffffff


	//   ....[65]....
        /*0230*/ 	.word	0xffffffff


	//   ....[66]....
        /*0234*/ 	.word	0xffffffff


	//   ....[67]....
        /*0238*/ 	.word	0xffffffff


	//   ....[68]....
        /*023c*/ 	.word	0xffffffff


	//   ....[69]....
        /*0240*/ 	.word	0xffffffff


	//   ....[70]....
        /*0244*/ 	.word	0xffffffff


	//   ....[71]....
        /*0248*/ 	.word	0xffffffff


	//   ....[72]....
        /*024c*/ 	.word	0xffffffff


	//   ....[73]....
        /*0250*/ 	.word	0xffffffff


	//   ....[74]....
        /*0254*/ 	.word	0xffffffff


	//   ....[75]....
        /*0258*/ 	.word	0xffffffff


	//   ....[76]....
        /*025c*/ 	.word	0xffffffff


	//   ....[77]....
        /*0260*/ 	.word	0xffffffff


	//   ....[78]....
        /*0264*/ 	.word	0xffffffff


	//   ....[79]....
        /*0268*/ 	.word	0xffffffff


	//   ....[80]....
        /*026c*/ 	.word	0xffffffff


	//   ....[81]....
        /*0270*/ 	.word	0xffffffff


	//   ....[82]....
        /*0274*/ 	.word	0xffffffff


	//   ....[83]....
        /*0278*/ 	.word	0xffffffff


	//   ....[84]....
        /*027c*/ 	.word	0xffffffff


	//   ....[85]....
        /*0280*/ 	.word	0xffffffff


	//   ....[86]....
        /*0284*/ 	.word	0xffffffff


	//   ....[87]....
        /*0288*/ 	.word	0xffffffff


	//   ....[88]....
        /*028c*/ 	.word	0xffffffff


	//   ....[89]....
        /*0290*/ 	.word	0xffffffff


	//   ....[90]....
        /*0294*/ 	.word	0xffffffff


	//   ....[91]....
        /*0298*/ 	.word	0xffffffff


	//   ....[92]....
        /*029c*/ 	.word	0xffffffff


	//   ....[93]....
        /*02a0*/ 	.word	0xffffffff


	//   ....[94]....
        /*02a4*/ 	.word	0xffffffff


	//   ....[95]....
        /*02a8*/ 	.word	0xffffffff


	//   ....[96]....
        /*02ac*/ 	.word	0xffffffff


	//   ....[97]....
        /*02b0*/ 	.word	0xffffffff


	//   ....[98]....
        /*02b4*/ 	.word	0xffffffff


	//   ....[99]....
        /*02b8*/ 	.word	0xffffffff


	//   ....[100]....
        /*02bc*/ 	.word	0xffffffff


	//   ....[101]....
        /*02c0*/ 	.word	0xffffffff


	//   ....[102]....
        /*02c4*/ 	.word	0xffffffff


	//   ....[103]....
        /*02c8*/ 	.word	0xffffffff


	//   ....[104]....
        /*02cc*/ 	.word	0xffffffff


	//   ....[105]....
        /*02d0*/ 	.word	0xffffffff


	//   ....[106]....
        /*02d4*/ 	.word	0xffffffff


	//   ....[107]....
        /*02d8*/ 	.word	0xffffffff


	//   ....[108]....
        /*02dc*/ 	.word	0xffffffff


	//   ....[109]....
        /*02e0*/ 	.word	0xffffffff


	//   ....[110]....
        /*02e4*/ 	.word	0xffffffff


	//   ....[111]....
        /*02e8*/ 	.word	0xffffffff


	//   ....[112]....
        /*02ec*/ 	.word	0xffffffff


	//   ....[113]....
        /*02f0*/ 	.word	0xffffffff


	//   ....[114]....
        /*02f4*/ 	.word	0xffffffff


	//   ....[115]....
        /*02f8*/ 	.word	0xffffffff


	//   ....[116]....
        /*02fc*/ 	.word	0xffffffff


	//   ....[117]....
        /*0300*/ 	.word	0xffffffff


	//   ....[118]....
        /*0304*/ 	.word	0xffffffff


	//   ....[119]....
        /*0308*/ 	.word	0xffffffff


	//   ....[120]....
        /*030c*/ 	.word	0xffffffff


	//   ....[121]....
        /*0310*/ 	.word	0xffffffff


	//   ....[122]....
        /*0314*/ 	.word	0xffffffff


	//   ....[123]....
        /*0318*/ 	.word	0xffffffff


	//   ....[124]....
        /*031c*/ 	.word	0xffffffff


	//   ....[125]....
        /*0320*/ 	.word	0xffffffff


	//   ....[126]....
        /*0324*/ 	.word	0xffffffff


	//   ....[127]....
        /*0328*/ 	.word	0xffffffff


	//   ....[128]....
        /*032c*/ 	.word	0xffffffff


	//   ....[129]....
        /*0330*/ 	.word	0xffffffff


	//   ....[130]....
        /*0334*/ 	.word	0xffffffff


	//   ....[131]....
        /*0338*/ 	.word	0xffffffff


	//   ....[132]....
        /*033c*/ 	.word	0xffffffff


	//   ....[133]....
        /*0340*/ 	.word	0xffffffff


	//   ....[134]....
        /*0344*/ 	.word	0xffffffff


	//   ....[135]....
        /*0348*/ 	.word	0xffffffff


	//   ....[136]....
        /*034c*/ 	.word	0xffffffff


	//   ....[137]....
        /*0350*/ 	.word	0xffffffff


	//   ....[138]....
        /*0354*/ 	.word	0xffffffff


	//   ....[139]....
        /*0358*/ 	.word	0xffffffff


	//   ....[140]....
        /*035c*/ 	.word	0xffffffff


	//   ....[141]....
        /*0360*/ 	.word	0xffffffff


	//   ....[142]....
        /*0364*/ 	.word	0xffffffff


	//   ....[143]....
        /*0368*/ 	.word	0xffffffff


	//   ....[144]....
        /*036c*/ 	.word	0xffffffff


	//   ....[145]....
        /*0370*/ 	.word	0x0500000f


	//   ....[146]....
        /*0374*/ 	.word	0x0500000f


	//   ....[147]....
        /*0378*/ 	.word	0x0500000f


	//   ....[148]....
        /*037c*/ 	.word	0x0500000f


	//   ....[149]....
        /*0380*/ 	.word	0x0500000f


	//   ....[150]....
        /*0384*/ 	.word	0x0500000f


	//   ....[151]....
        /*0388*/ 	.word	0x0500000f


	//   ....[152]....
        /*038c*/ 	.word	0x0500000f


	//   ....[153]....
        /*0390*/ 	.word	0x0500000f


	//   ....[154]....
        /*0394*/ 	.word	0x0500000f


	//   ....[155]....
        /*0398*/ 	.word	0x0500000f


	//   ....[156]....
        /*039c*/ 	.word	0x0500000f


	//   ....[157]....
        /*03a0*/ 	.word	0x0500000f


	//   ....[158]....
        /*03a4*/ 	.word	0x0500000f


	//   ....[159]....
        /*03a8*/ 	.word	0x0500000f


	//   ....[160]....
        /*03ac*/ 	.word	0x0500000f


	//   ....[161]....
        /*03b0*/ 	.word	0x0500000f


	//   ....[162]....
        /*03b4*/ 	.word	0x0500000f


	//   ....[163]....
        /*03b8*/ 	.word	0x0500000f


	//   ....[164]....
        /*03bc*/ 	.word	0x0500000f


	//   ....[165]....
        /*03c0*/ 	.word	0x0500000f


	//   ....[166]....
        /*03c4*/ 	.word	0x0500000f


	//   ....[167]....
        /*03c8*/ 	.word	0x0500000f


	//   ....[168]....
        /*03cc*/ 	.word	0x0500000f


	//   ....[169]....
        /*03d0*/ 	.word	0x0500000f


	//   ....[170]....
        /*03d4*/ 	.word	0x0500000f


	//   ....[171]....
        /*03d8*/ 	.word	0x0500000f


	//   ....[172]....
        /*03dc*/ 	.word	0x0500000f


	//   ....[173]....
        /*03e0*/ 	.word	0x0500000f


	//   ....[174]....
        /*03e4*/ 	.word	0x0500000f


	//   ....[175]....
        /*03e8*/ 	.word	0x0500000f


	//   ....[176]....
        /*03ec*/ 	.word	0x0500000f


	//   ....[177]....
        /*03f0*/ 	.word	0x0500000f


	//   ....[178]....
        /*03f4*/ 	.word	0x0500000f


	//   ....[179]....
        /*03f8*/ 	.word	0x0500000f


	//   ....[180]....
        /*03fc*/ 	.word	0x0500000f


	//   ....[181]....
        /*0400*/ 	.word	0x0500000f


	//   ....[182]....
        /*0404*/ 	.word	0x0500000f


	//   ....[183]....
        /*0408*/ 	.word	0x0500000f


	//   ....[184]....
        /*040c*/ 	.word	0x0500000f


	//   ....[185]....
        /*0410*/ 	.word	0x0500000f


	//   ....[186]....
        /*0414*/ 	.word	0x0500000f


	//   ....[187]....
        /*0418*/ 	.word	0x0500000f


	//   ....[188]....
        /*041c*/ 	.word	0x0500000f


	//   ....[189]....
        /*0420*/ 	.word	0x0500000f


	//   ....[190]....
        /*0424*/ 	.word	0x0500000f


	//   ....[191]....
        /*0428*/ 	.word	0x0500000f


	//   ....[192]....
        /*042c*/ 	.word	0x0500000f


	//   ....[193]....
        /*0430*/ 	.word	0x0500000f


	//   ....[194]....
        /*0434*/ 	.word	0x0500000f


	//   ....[195]....
        /*0438*/ 	.word	0x0500000f


	//   ....[196]....
        /*043c*/ 	.word	0x0500000f


	//   ....[197]....
        /*0440*/ 	.word	0x0500000f


	//   ....[198]....
        /*0444*/ 	.word	0x0500000f


	//   ....[199]....
        /*0448*/ 	.word	0x0500000f


	//   ....[200]....
        /*044c*/ 	.word	0x0500000f


	//   ....[201]....
        /*0450*/ 	.word	0x0500000f


	//   ....[202]....
        /*0454*/ 	.word	0x0500000f


	//   ....[203]....
        /*0458*/ 	.word	0x0500000f


	//   ....[204]....
        /*045c*/ 	.word	0x0500000f


	//   ....[205]....
        /*0460*/ 	.word	0x0500000f


	//   ....[206]....
        /*0464*/ 	.word	0x0500000f


	//   ....[207]....
        /*0468*/ 	.word	0x0500000f


	//   ....[208]....
        /*046c*/ 	.word	0x0500000f


	//   ....[209]....
        /*0470*/ 	.word	0x0500000f


	//   ....[210]....
        /*0474*/ 	.word	0x0500000f


	//   ....[211]....
        /*0478*/ 	.word	0x0500000f


	//   ....[212]....
        /*047c*/ 	.word	0x0500000f


	//   ....[213]....
        /*0480*/ 	.word	0x0500000f


	//   ....[214]....
        /*0484*/ 	.word	0x0500000f


	//   ....[215]....
        /*0488*/ 	.word	0x0500000f


	//   ....[216]....
        /*048c*/ 	.word	0x0500000f


	//   ....[217]....
        /*0490*/ 	.word	0x0500000f


	//   ....[218]....
        /*0494*/ 	.word	0x0500000f


	//   ....[219]....
        /*0498*/ 	.word	0x0500000f


	//   ....[220]....
        /*049c*/ 	.word	0x0500000f


	//   ....[221]....
        /*04a0*/ 	.word	0x0500000f


	//   ....[222]....
        /*04a4*/ 	.word	0x0500000f


	//   ....[223]....
        /*04a8*/ 	.word	0x0500000f


	//   ....[224]....
        /*04ac*/ 	.word	0x0500000f


	//   ....[225]....
        /*04b0*/ 	.word	0x0500000f


	//   ....[226]....
        /*04b4*/ 	.word	0x0500000f


	//   ....[227]....
        /*04b8*/ 	.word	0x0500000f


	//----- nvinfo : EIATTR_COOP_GROUP_INSTR_OFFSETS
	.align		4
.L_532:
        /*04bc*/ 	.byte	0x04, 0x28
        /*04be*/ 	.short	(.L_534 - .L_533)


	//   ....[0]....
.L_533:
        /*04c0*/ 	.word	0x00000070


	//   ....[1]....
        /*04c4*/ 	.word	0x000000b0


	//   ....[2]....
        /*04c8*/ 	.word	0x000002d0


	//   ....[3]....
        /*04cc*/ 	.word	0x00000430


	//   ....[4]....
        /*04d0*/ 	.word	0x00000550


	//   ....[5]....
        /*04d4*/ 	.word	0x000006b0


	//   ....[6]....
        /*04d8*/ 	.word	0x00001450


	//   ....[7]....
        /*04dc*/ 	.word	0x00001e20


	//   ....[8]....
        /*04e0*/ 	.word	0x00001e50


	//   ....[9]....
        /*04e4*/ 	.word	0x00002350


	//   ....[10]....
        /*04e8*/ 	.word	0x00002400


	//   ....[11]....
        /*04ec*/ 	.word	0x00002b10


	//   ....[12]....
        /*04f0*/ 	.word	0x00002ba0


	//   ....[13]....
        /*04f4*/ 	.word	0x00004360


	//   ....[14]....
        /*04f8*/ 	.word	0x00004380


	//   ....[15]....
        /*04fc*/ 	.word	0x00004850


	//   ....[16]....
        /*0500*/ 	.word	0x00004920


	//   ....[17]....
        /*0504*/ 	.word	0x00004f50


	//   ....[18]....
        /*0508*/ 	.word	0x00004fb0


	//   ....[19]....
        /*050c*/ 	.word	0x000069a0


	//   ....[20]....
        /*0510*/ 	.word	0x000069b0


	//   ....[21]....
        /*0514*/ 	.word	0x000069e0


	//   ....[22]....
        /*0518*/ 	.word	0x00006a00


	//   ....[23]....
        /*051c*/ 	.word	0x00007af0


	//   ....[24]....
        /*0520*/ 	.word	0x00007b20


	//   ....[25]....
        /*0524*/ 	.word	0x00007bd0


	//   ....[26]....
        /*0528*/ 	.word	0x00007be0


	//   ....[27]....
        /*052c*/ 	.word	0x00008df0


	//   ....[28]....
        /*0530*/ 	.word	0x00008e30


	//   ....[29]....
        /*0534*/ 	.word	0x00008e70


	//   ....[30]....
        /*0538*/ 	.word	0x00008ea0


	//   ....[31]....
        /*053c*/ 	.word	0x00009400


	//   ....[32]....
        /*0540*/ 	.word	0x00009440


	//   ....[33]....
        /*0544*/ 	.word	0x00009500


	//   ....[34]....
        /*0548*/ 	.word	0x00009520


	//   ....[35]....
        /*054c*/ 	.word	0x000095e0


	//   ....[36]....
        /*0550*/ 	.word	0x00009600


	//   ....[37]....
        /*0554*/ 	.word	0x000096d0


	//   ....[38]....
        /*0558*/ 	.word	0x000096f0


	//   ....[39]....
        /*055c*/ 	.word	0x00009f20


	//   ....[40]....
        /*0560*/ 	.word	0x00009f30


	//   ....[41]....
        /*0564*/ 	.word	0x00009ff0


	//   ....[42]....
        /*0568*/ 	.word	0x0000a010


	//   ....[43]....
        /*056c*/ 	.word	0x0000a0d0


	//   ....[44]....
        /*0570*/ 	.word	0x0000a0f0


	//   ....[45]....
        /*0574*/ 	.word	0x0000a1c0


	//   ....[46]....
        /*0578*/ 	.word	0x0000a1e0


	//   ....[47]....
        /*057c*/ 	.word	0x0000a320


	//   ....[48]....
        /*0580*/ 	.word	0x0000a4f0


	//   ....[49]....
        /*0584*/ 	.word	0x0000a520


	//   ....[50]....
        /*0588*/ 	.word	0x0000a550


	//   ....[51]....
        /*058c*/ 	.word	0x0000a580


	//   ....[52]....
        /*0590*/ 	.word	0x0000a5b0


	//   ....[53]....
        /*0594*/ 	.word	0x0000a5e0


	//   ....[54]....
        /*0598*/ 	.word	0x0000a730


	//   ....[55]....
        /*059c*/ 	.word	0x0000a760


	//   ....[56]....
        /*05a0*/ 	.word	0x0000a790


	//   ....[57]....
        /*05a4*/ 	.word	0x0000a7c0


	//   ....[58]....
        /*05a8*/ 	.word	0x0000a7f0


	//   ....[59]....
        /*05ac*/ 	.word	0x0000a820


	//   ....[60]....
        /*05b0*/ 	.word	0x0000a8b0


	//   ....[61]....
        /*05b4*/ 	.word	0x0000a910


	//   ....[62]....
        /*05b8*/ 	.word	0x0000a9a0


	//   ....[63]....
        /*05bc*/ 	.word	0x0000c2c0


	//   ....[64]....
        /*05c0*/ 	.word	0x0000c2e0


	//   ....[65]....
        /*05c4*/ 	.word	0x0000c390


	//   ....[66]....
        /*05c8*/ 	.word	0x0000c3b0


	//   ....[67]....
        /*05cc*/ 	.word	0x0000c450


	//   ....[68]....
        /*05d0*/ 	.word	0x0000c470


	//   ....[69]....
        /*05d4*/ 	.word	0x0000c510


	//   ....[70]....
        /*05d8*/ 	.word	0x0000c530


	//   ....[71]....
        /*05dc*/ 	.word	0x0000c5d0


	//   ....[72]....
        /*05e0*/ 	.word	0x0000c5f0


	//   ....[73]....
        /*05e4*/ 	.word	0x0000c600


	//   ....[74]....
        /*05e8*/ 	.word	0x0000c690


	//   ....[75]....
        /*05ec*/ 	.word	0x0000ce30


	//   ....[76]....
        /*05f0*/ 	.word	0x0000ce60


	//   ....[77]....
        /*05f4*/ 	.word	0x0000cec0


	//   ....[78]....
        /*05f8*/ 	.word	0x0000cf20


	//   ....[79]....
        /*05fc*/ 	.word	0x0000cf70


	//   ....[80]....
        /*0600*/ 	.word	0x0000cfd0


	//   ....[81]....
        /*0604*/ 	.word	0x0000d010


	//   ....[82]....
        /*0608*/ 	.word	0x0000d080


	//   ....[83]....
        /*060c*/ 	.word	0x0000d0d0


	//   ....[84]....
        /*0610*/ 	.word	0x0000d130


	//   ....[85]....
        /*0614*/ 	.word	0x0000d170


	//   ....[86]....
        /*0618*/ 	.word	0x0000d1e0


	//   ....[87]....
        /*061c*/ 	.word	0x0000d230


	//   ....[88]....
        /*0620*/ 	.word	0x0000d280


	//   ....[89]....
        /*0624*/ 	.word	0x0000d2a0


	//   ....[90]....
        /*0628*/ 	.word	0x0000d2d0


	//   ....[91]....
        /*062c*/ 	.word	0x0000da80


	//   ....[92]....
        /*0630*/ 	.word	0x0000da90


	//   ....[93]....
        /*0634*/ 	.word	0x0000dab0


	//   ....[94]....
        /*0638*/ 	.word	0x0000db30


	//   ....[95]....
        /*063c*/ 	.word	0x0000db40


	//   ....[96]....
        /*0640*/ 	.word	0x0000dba0


	//   ....[97]....
        /*0644*/ 	.word	0x0000dbd0


	//   ....[98]....
        /*0648*/ 	.word	0x0000dc10


	//   ....[99]....
        /*064c*/ 	.word	0x0000dc40


	//   ....[100]....
        /*0650*/ 	.word	0x0000dc80


	//   ....[101]....
        /*0654*/ 	.word	0x0000dcb0


	//   ....[102]....
        /*0658*/ 	.word	0x0000dcf0


	//   ....[103]....
        /*065c*/ 	.word	0x0000df60


	//   ....[104]....
        /*0660*/ 	.word	0x0000df80


	//   ....[105]....
        /*0664*/ 	.word	0x0000df90


	//   ....[106]....
        /*0668*/ 	.word	0x0000e010


	//   ....[107]....
        /*066c*/ 	.word	0x0000e020


	//   ....[108]....
        /*0670*/ 	.word	0x0000e090


	//   ....[109]....
        /*0674*/ 	.word	0x0000e0a0


	//   ....[110]....
        /*0678*/ 	.word	0x0000e110


	//   ....[111]....
        /*067c*/ 	.word	0x0000e120


	//   ....[112]....
        /*0680*/ 	.word	0x0000e190


	//   ....[113]....
        /*0684*/ 	.word	0x0000e1a0


	//   ....[114]....
        /*0688*/ 	.word	0x0000e1b0


	//   ....[115]....
        /*068c*/ 	.word	0x0000e780


	//   ....[116]....
        /*0690*/ 	.word	0x0000e7a0


	//   ....[117]....
        /*0694*/ 	.word	0x0000e7b0


	//   ....[118]....
        /*0698*/ 	.word	0x0000e7c0


	//   ....[119]....
        /*069c*/ 	.word	0x0000e830


	//   ....[120]....
        /*06a0*/ 	.word	0x0000e850


	//   ....[121]....
        /*06a4*/ 	.word	0x0000e8c0


	//   ....[122]....
        /*06a8*/ 	.word	0x0000e8e0


	//   ....[123]....
        /*06ac*/ 	.word	0x0000e940


	//   ....[124]....
        /*06b0*/ 	.word	0x0000e960


	//   ....[125]....
        /*06b4*/ 	.word	0x0000e9b0


	//   ....[126]....
        /*06b8*/ 	.word	0x0000e9d0


	//   ....[127]....
        /*06bc*/ 	.word	0x0000edc0


	//   ....[128]....
        /*06c0*/ 	.word	0x0000edf0


	//   ....[129]....
        /*06c4*/ 	.word	0x0000ee20


	//   ....[130]....
        /*06c8*/ 	.word	0x0000ee50


	//   ....[131]....
        /*06cc*/ 	.word	0x0000ee80


	//   ....[132]....
        /*06d0*/ 	.word	0x0000eeb0


	//   ....[133]....
        /*06d4*/ 	.word	0x0000eee0


	//   ....[134]....
        /*06d8*/ 	.word	0x0000ef10


	//   ....[135]....
        /*06dc*/ 	.word	0x0000f090


	//   ....[136]....
        /*06e0*/ 	.word	0x0000f0c0


	//   ....[137]....
        /*06e4*/ 	.word	0x0000f0f0


	//   ....[138]....
        /*06e8*/ 	.word	0x0000f120


	//   ....[139]....
        /*06ec*/ 	.word	0x0000f150


	//   ....[140]....
        /*06f0*/ 	.word	0x0000f180


	//   ....[141]....
        /*06f4*/ 	.word	0x0000f240


	//   ....[142]....
        /*06f8*/ 	.word	0x0000f260


	//   ....[143]....
        /*06fc*/ 	.word	0x0000f2d0


	//   ....[144]....
        /*0700*/ 	.word	0x0000f970


	//   ....[145]....
        /*0704*/ 	.word	0x0000ff20


	//   ....[146]....
        /*0708*/ 	.word	0x00010010


	//   ....[147]....
        /*070c*/ 	.word	0x000100b0


	//   ....[148]....
        /*0710*/ 	.word	0x00010110


	//   ....[149]....
        /*0714*/ 	.word	0x00010220


	//   ....[150]....
        /*0718*/ 	.word	0x00010290


	//   ....[151]....
        /*071c*/ 	.word	0x000103a0


	//   ....[152]....
        /*0720*/ 	.word	0x00010410


	//   ....[153]....
        /*0724*/ 	.word	0x00010520


	//   ....[154]....
        /*0728*/ 	.word	0x00010590


	//   ....[155]....
        /*072c*/ 	.word	0x000106a0


	//   ....[156]....
        /*0730*/ 	.word	0x00010710


	//   ....[157]....
        /*0734*/ 	.word	0x000107b0


	//   ....[158]....
        /*0738*/ 	.word	0x000108c0


	//   ....[159]....
        /*073c*/ 	.word	0x00010930


	//   ....[160]....
        /*0740*/ 	.word	0x000109b0


	//   ....[161]....
        /*0744*/ 	.word	0x00010a80


	//   ....[162]....
        /*0748*/ 	.word	0x00010b00


	//   ....[163]....
        /*074c*/ 	.word	0x00010be0


	//   ....[164]....
        /*0750*/ 	.word	0x00010c60


	//   ....[165]....
        /*0754*/ 	.word	0x00010d40


	//   ....[166]....
        /*0758*/ 	.word	0x00010dc0


	//   ....[167]....
        /*075c*/ 	.word	0x00010ea0


	//   ....[168]....
        /*0760*/ 	.word	0x00010f20


	//   ....[169]....
        /*0764*/ 	.word	0x00011000


	//   ....[170]....
        /*0768*/ 	.word	0x00011080


	//   ....[171]....
        /*076c*/ 	.word	0x00011150


	//   ....[172]....
        /*0770*/ 	.word	0x000111d0


	//   ....[173]....
        /*0774*/ 	.word	0x00011290


	//   ....[174]....
        /*0778*/ 	.word	0x000113c0


	//   ....[175]....
        /*077c*/ 	.word	0x00011470


	//   ....[176]....
        /*0780*/ 	.word	0x000114e0


	//   ....[177]....
        /*0784*/ 	.word	0x000115d0


	//   ....[178]....
        /*0788*/ 	.word	0x00011630


	//   ....[179]....
        /*078c*/ 	.word	0x00011700


	//   ....[180]....
        /*0790*/ 	.word	0x00011760


	//   ....[181]....
        /*0794*/ 	.word	0x00011830


	//   ....[182]....
        /*0798*/ 	.word	0x00011890


	//   ....[183]....
        /*079c*/ 	.word	0x00011960


	//   ....[184]....
        /*07a0*/ 	.word	0x000119c0


	//   ....[185]....
        /*07a4*/ 	.word	0x00011a90


	//   ....[186]....
        /*07a8*/ 	.word	0x00011b80


	//   ....[187]....
        /*07ac*/ 	.word	0x00011c20


	//   ....[188]....
        /*07b0*/ 	.word	0x00011c80


	//   ....[189]....
        /*07b4*/ 	.word	0x00011d70


	//   ....[190]....
        /*07b8*/ 	.word	0x00011dd0


	//   ....[191]....
        /*07bc*/ 	.word	0x00011eb0


	//   ....[192]....
        /*07c0*/ 	.word	0x00011f10


	//   ....[193]....
        /*07c4*/ 	.word	0x00011ff0


	//   ....[194]....
        /*07c8*/ 	.word	0x00012050


	//   ....[195]....
        /*07cc*/ 	.word	0x00012130


	//   ....[196]....
        /*07d0*/ 	.word	0x00012190


	//   ....[197]....
        /*07d4*/ 	.word	0x00012260


	//   ....[198]....
        /*07d8*/ 	.word	0x00012380


	//   ....[199]....
        /*07dc*/ 	.word	0x00012470


	//   ....[200]....
        /*07e0*/ 	.word	0x00012510


	//   ....[201]....
        /*07e4*/ 	.word	0x000125e0


	//   ....[202]....
        /*07e8*/ 	.word	0x00012640


	//   ....[203]....
        /*07ec*/ 	.word	0x00012710


	//   ....[204]....
        /*07f0*/ 	.word	0x00012770


	//   ....[205]....
        /*07f4*/ 	.word	0x00012850


	//   ....[206]....
        /*07f8*/ 	.word	0x000128b0


	//   ....[207]....
        /*07fc*/ 	.word	0x00012980


	//   ....[208]....
        /*0800*/ 	.word	0x000129e0


	//   ....[209]....
        /*0804*/ 	.word	0x00012aa0


	//   ....[210]....
        /*0808*/ 	.word	0x00012b30


	//   ....[211]....
        /*080c*/ 	.word	0x00012bd0


	//   ....[212]....
        /*0810*/ 	.word	0x00012cf0


	//   ....[213]....
        /*0814*/ 	.word	0x00012d60


	//   ....[214]....
        /*0818*/ 	.word	0x00012dd0


	//   ....[215]....
        /*081c*/ 	.word	0x00012e40


	//   ....[216]....
        /*0820*/ 	.word	0x00012eb0


	//   ....[217]....
        /*0824*/ 	.word	0x00012f30


	//   ....[218]....
        /*0828*/ 	.word	0x00012fc0


	//   ....[219]....
        /*082c*/ 	.word	0x00013050


	//   ....[220]....
        /*0830*/ 	.word	0x000130c0


	//   ....[221]....
        /*0834*/ 	.word	0x00013130


	//   ....[222]....
        /*0838*/ 	.word	0x000131a0


	//   ....[223]....
        /*083c*/ 	.word	0x00013220


	//   ....[224]....
        /*0840*/ 	.word	0x00013290


	//   ....[225]....
        /*0844*/ 	.word	0x00013330


	//   ....[226]....
        /*0848*/ 	.word	0x000133c0


	//   ....[227]....
        /*084c*/ 	.word	0x000134e0


	//----- nvinfo : EIATTR_REG_RECONFIG
	.align		4
.L_534:
        /*0850*/ 	.byte	0x01, 0x54
	.zero		2


	//----- nvinfo : EIATTR_SYSCALL_OFFSETS
	.align		4
        /*0854*/ 	.byte	0x04, 0x46
        /*0856*/ 	.short	(.L_536 - .L_535)


	//   ....[0]....
.L_535:
        /*0858*/ 	.word	0x00001630


	//   ....[1]....
        /*085c*/ 	.word	0x0000b800


	//   ....[2]....
        /*0860*/ 	.word	0x0000b950


	//   ....[3]....
        /*0864*/ 	.word	0x0000ba40


	//   ....[4]....
        /*0868*/ 	.word	0x0000ca20


	//----- nvinfo : EIATTR_MBARRIER_INSTR_OFFSETS
	.align		4
.L_536:
        /*086c*/ 	.byte	0x04, 0x39
        /*086e*/ 	.short	(.L_538 - .L_537)


	//   ....[0]....
.L_537:
        /*0870*/ 	.word	0x00000180
        /*0874*/ 	.word	0x000000ff
        /*0878*/ 	.word	0x0002a800
        /*087c*/ 	.short	0x0100
        /*087e*/ 	.byte	0x08
	.zero		1


	//   ....[1]....
        /*0880*/ 	.word	0x00000190
        /*0884*/ 	.word	0x000000ff
        /*0888*/ 	.word	0x0002a820
        /*088c*/ 	.short	0x0100
        /*088e*/ 	.byte	0x08
	.zero		1


	//   ....[2]....
        /*0890*/ 	.word	0x00000280
        /*0894*/ 	.word	0x000000ff
        /*0898*/ 	.word	0x0002a830
        /*089c*/ 	.short	0x0100
        /*089e*/ 	.byte	0x08
	.zero		1


	//   ....[3]....
        /*08a0*/ 	.word	0x00000290
        /*08a4*/ 	.word	0x000000ff
        /*08a8*/ 	.word	0x0002a840
        /*08ac*/ 	.short	0x0100
        /*08ae*/ 	.byte	0x08
	.zero		1


	//   ....[4]....
        /*08b0*/ 	.word	0x000002a0
        /*08b4*/ 	.word	0x000000ff
        /*08b8*/ 	.word	0x0002a838
        /*08bc*/ 	.short	0x0100
        /*08be*/ 	.byte	0x08
	.zero		1


	//   ....[5]....
        /*08c0*/ 	.word	0x000002b0
        /*08c4*/ 	.word	0x000000ff
        /*08c8*/ 	.word	0x0002a848
        /*08cc*/ 	.short	0x0100
        /*08ce*/ 	.byte	0x08
	.zero		1


	//   ....[6]....
        /*08d0*/ 	.word	0x000003e0
        /*08d4*/ 	.word	0x000000ff
        /*08d8*/ 	.word	0x0002a850
        /*08dc*/ 	.short	0x0100
        /*08de*/ 	.byte	0x08
	.zero		1


	//   ....[7]....
        /*08e0*/ 	.word	0x000003f0
        /*08e4*/ 	.word	0x000000ff
        /*08e8*/ 	.word	0x0002a860
        /*08ec*/ 	.short	0x0100
        /*08ee*/ 	.byte	0x08
	.zero		1


	//   ....[8]....
        /*08f0*/ 	.word	0x00000400
        /*08f4*/ 	.word	0x000000ff
        /*08f8*/ 	.word	0x0002a858
        /*08fc*/ 	.short	0x0100
        /*08fe*/ 	.byte	0x08
	.zero		1


	//   ....[9]....
        /*0900*/ 	.word	0x00000410
        /*0904*/ 	.word	0x000000ff
        /*0908*/ 	.word	0x0002a868
        /*090c*/ 	.short	0x0100
        /*090e*/ 	.byte	0x08
	.zero		1


	//   ....[10]....
        /*0910*/ 	.word	0x00000500
        /*0914*/ 	.word	0x000000ff
        /*0918*/ 	.word	0x0002a870
        /*091c*/ 	.short	0x0100
        /*091e*/ 	.byte	0x06
	.zero		1


	//   ....[11]....
        /*0920*/ 	.word	0x00000510
        /*0924*/ 	.word	0x000000ff
        /*0928*/ 	.word	0x0002a880
        /*092c*/ 	.short	0x0100
        /*092e*/ 	.byte	0x06
	.zero		1


	//   ....[12]....
        /*0930*/ 	.word	0x00000520
        /*0934*/ 	.word	0x000000ff
        /*0938*/ 	.word	0x0002a878
        /*093c*/ 	.short	0x0100
        /*093e*/ 	.byte	0x06
	.zero		1


	//   ....[13]....
        /*0940*/ 	.word	0x00000530
        /*0944*/ 	.word	0x000000ff
        /*0948*/ 	.word	0x0002a888
        /*094c*/ 	.short	0x0100
        /*094e*/ 	.byte	0x06
	.zero		1


	//   ....[14]....
        /*0950*/ 	.word	0x00000660
        /*0954*/ 	.word	0x000000ff
        /*0958*/ 	.word	0x0002a890
        /*095c*/ 	.short	0x0100
        /*095e*/ 	.byte	0x08
	.zero		1


	//   ....[15]....
        /*0960*/ 	.word	0x00000670
        /*0964*/ 	.word	0x000000ff
        /*0968*/ 	.word	0x0002a8a0
        /*096c*/ 	.short	0x0100
        /*096e*/ 	.byte	0x08
	.zero		1


	//   ....[16]....
        /*0970*/ 	.word	0x00000680
        /*0974*/ 	.word	0x000000ff
        /*0978*/ 	.word	0x0002a898
        /*097c*/ 	.short	0x0100
        /*097e*/ 	.byte	0x08
	.zero		1


	//   ....[17]....
        /*0980*/ 	.word	0x00000690
        /*0984*/ 	.word	0x000000ff
        /*0988*/ 	.word	0x0002a8a8
        /*098c*/ 	.short	0x0100
        /*098e*/ 	.byte	0x08
	.zero		1


	//   ....[18]....
        /*0990*/ 	.word	0x000007d0
        /*0994*/ 	.word	0x000000ff
        /*0998*/ 	.word	0x0002a8b0
        /*099c*/ 	.short	0x0100
        /*099e*/ 	.byte	0x08
	.zero		1


	//   ....[19]....
        /*09a0*/ 	.word	0x000007e0
        /*09a4*/ 	.word	0x000000ff
        /*09a8*/ 	.word	0x0002a8c0
        /*09ac*/ 	.short	0x0100
        /*09ae*/ 	.byte	0x08
	.zero		1


	//   ....[20]....
        /*09b0*/ 	.word	0x000007f0
        /*09b4*/ 	.word	0x000000ff
        /*09b8*/ 	.word	0x0002a8b8
        /*09bc*/ 	.short	0x0100
        /*09be*/ 	.byte	0x08
	.zero		1


	//   ....[21]....
        /*09c0*/ 	.word	0x00000800
        /*09c4*/ 	.word	0x000000ff
        /*09c8*/ 	.word	0x0002a8c8
        /*09cc*/ 	.short	0x0100
        /*09ce*/ 	.byte	0x08
	.zero		1


	//   ....[22]....
        /*09d0*/ 	.word	0x000016a0
        /*09d4*/ 	.word	0x000000ff
        /*09d8*/ 	.word	0x0002a800
        /*09dc*/ 	.short	0x010a
        /*09de*/ 	.byte	0x27
	.zero		1


	//   ....[23]....
        /*09e0*/ 	.word	0x00001730
        /*09e4*/ 	.word	0x00000000
        /*09e8*/ 	.word	0x0002a830
        /*09ec*/ 	.short	0x010a
        /*09ee*/ 	.byte	0x3f
	.zero		1


	//   ....[24]....
        /*09f0*/ 	.word	0x00001770
        /*09f4*/ 	.word	0x00000000
        /*09f8*/ 	.word	0x0002a830
        /*09fc*/ 	.short	0x010a
        /*09fe*/ 	.byte	0x3f
	.zero		1


	//   ....[25]....
        /*0a00*/ 	.word	0x00002420
        /*0a04*/ 	.word	0x000000ff
        /*0a08*/ 	.word	0x00000000
        /*0a0c*/ 	.short	0x0101
        /*0a0e*/ 	.byte	0x04
	.zero		1


	//   ....[26]....
        /*0a10*/ 	.word	0x00003720
        /*0a14*/ 	.word	0x000000ff
        /*0a18*/ 	.word	0x0002a830
        /*0a1c*/ 	.short	0x010a
        /*0a1e*/ 	.byte	0x06
	.zero		1


	//   ....[27]....
        /*0a20*/ 	.word	0x00003760
        /*0a24*/ 	.word	0x000000ff
        /*0a28*/ 	.word	0x0002a830
        /*0a2c*/ 	.short	0x010a
        /*0a2e*/ 	.byte	0x06
	.zero		1


	//   ....[28]....
        /*0a30*/ 	.word	0x00003fe0
        /*0a34*/ 	.word	0x000000ff
        /*0a38*/ 	.word	0x0002a850
        /*0a3c*/ 	.short	0x010a
        /*0a3e*/ 	.byte	0x05
	.zero		1


	//   ....[29]....
        /*0a40*/ 	.word	0x00004020
        /*0a44*/ 	.word	0x000000ff
        /*0a48*/ 	.word	0x0002a850
        /*0a4c*/ 	.short	0x010a
        /*0a4e*/ 	.byte	0x05
	.zero		1


	//   ....[30]....
        /*0a50*/ 	.word	0x00004310
        /*0a54*/ 	.word	0x000000ff
        /*0a58*/ 	.word	0x00000000
        /*0a5c*/ 	.short	0x0101
        /*0a5e*/ 	.byte	0x06
	.zero		1


	//   ....[31]....
        /*0a60*/ 	.word	0x000058c0
        /*0a64*/ 	.word	0x000000ff
        /*0a68*/ 	.word	0x00000000
        /*0a6c*/ 	.short	0x0101
        /*0a6e*/ 	.byte	0x05
	.zero		1


	//   ....[32]....
        /*0a70*/ 	.word	0x00005a90
        /*0a74*/ 	.word	0x000000ff
        /*0a78*/ 	.word	0x0002a830
        /*0a7c*/ 	.short	0x010a
        /*0a7e*/ 	.byte	0x05
	.zero		1


	//   ....[33]....
        /*0a80*/ 	.word	0x00005ad0
        /*0a84*/ 	.word	0x000000ff
        /*0a88*/ 	.word	0x0002a830
        /*0a8c*/ 	.short	0x010a
        /*0a8e*/ 	.byte	0x05
	.zero		1


	//   ....[34]....
        /*0a90*/ 	.word	0x00006350
        /*0a94*/ 	.word	0x000000ff
        /*0a98*/ 	.word	0x0002a850
        /*0a9c*/ 	.short	0x010a
        /*0a9e*/ 	.byte	0x05
	.zero		1


	//   ....[35]....
        /*0aa0*/ 	.word	0x00006390
        /*0aa4*/ 	.word	0x000000ff
        /*0aa8*/ 	.word	0x0002a850
        /*0aac*/ 	.short	0x010a
        /*0aae*/ 	.byte	0x05
	.zero		1


	//   ....[36]....
        /*0ab0*/ 	.word	0x000067b0
        /*0ab4*/ 	.word	0x000000ff
        /*0ab8*/ 	.word	0x00000000
        /*0abc*/ 	.short	0x0101
        /*0abe*/ 	.byte	0x04
	.zero		1


	//   ....[37]....
        /*0ac0*/ 	.word	0x00007540
        /*0ac4*/ 	.word	0x000000ff
        /*0ac8*/ 	.word	0x00000000
        /*0acc*/ 	.short	0x0101
        /*0ace*/ 	.byte	0x05
	.zero		1


	//   ....[38]....
        /*0ad0*/ 	.word	0x00007a60
        /*0ad4*/ 	.word	0x000000ff
        /*0ad8*/ 	.word	0x0002a850
        /*0adc*/ 	.short	0x010a
        /*0ade*/ 	.byte	0x05
	.zero		1


	//   ....[39]....
        /*0ae0*/ 	.word	0x00007aa0
        /*0ae4*/ 	.word	0x000000ff
        /*0ae8*/ 	.word	0x0002a850
        /*0aec*/ 	.short	0x010a
        /*0aee*/ 	.byte	0x05
	.zero		1


	//   ....[40]....
        /*0af0*/ 	.word	0x000080b0
        /*0af4*/ 	.word	0x000000ff
        /*0af8*/ 	.word	0x00000000
        /*0afc*/ 	.short	0x0101
        /*0afe*/ 	.byte	0x04
	.zero		1


	//   ....[41]....
        /*0b00*/ 	.word	0x00009420
        /*0b04*/ 	.word	0x00000015
        /*0b08*/ 	.word	0x00000000
        /*0b0c*/ 	.short	0x0101
        /*0b0e*/ 	.byte	0x3f
	.zero		1


	//   ....[42]....
        /*0b10*/ 	.word	0x0000c080
        /*0b14*/ 	.word	0x00000007
        /*0b18*/ 	.word	0x0002a840
        /*0b1c*/ 	.short	0x010a
        /*0b1e*/ 	.byte	0x3f
	.zero		1


	//   ....[43]....
        /*0b20*/ 	.word	0x0000c750
        /*0b24*/ 	.word	0x00000007
        /*0b28*/ 	.word	0x0002a830
        /*0b2c*/ 	.short	0x0107
        /*0b2e*/ 	.byte	0x3f
	.zero		1


	//   ....[44]....
        /*0b30*/ 	.word	0x0000c820
        /*0b34*/ 	.word	0x00000007
        /*0b38*/ 	.word	0x0002a830
        /*0b3c*/ 	.short	0x0101
        /*0b3e*/ 	.byte	0x3f
	.zero		1


	//   ....[45]....
        /*0b40*/ 	.word	0x0000d3f0
        /*0b44*/ 	.word	0x00000016
        /*0b48*/ 	.word	0x0002a800
        /*0b4c*/ 	.short	0x0107
        /*0b4e*/ 	.byte	0x3f
	.zero		1


	//   ....[46]....
        /*0b50*/ 	.word	0x0000d4f0
        /*0b54*/ 	.word	0x00000016
        /*0b58*/ 	.word	0x0002a800
        /*0b5c*/ 	.short	0x0101
        /*0b5e*/ 	.byte	0x3f
	.zero		1


	//   ....[47]....
        /*0b60*/ 	.word	0x0000d510
        /*0b64*/ 	.word	0x00000016
        /*0b68*/ 	.word	0x0002a820
        /*0b6c*/ 	.short	0x010a
        /*0b6e*/ 	.byte	0x3f
	.zero		1


	//   ....[48]....
        /*0b70*/ 	.word	0x0000d890
        /*0b74*/ 	.word	0x00000005
        /*0b78*/ 	.word	0x0002a840
        /*0b7c*/ 	.short	0x010a
        /*0b7e*/ 	.byte	0x3f
	.zero		1


	//   ....[49]....
        /*0b80*/ 	.word	0x0000dd90
        /*0b84*/ 	.word	0x00000005
        /*0b88*/ 	.word	0x0002a830
        /*0b8c*/ 	.short	0x0107
        /*0b8e*/ 	.byte	0x3f
	.zero		1


	//   ....[50]....
        /*0b90*/ 	.word	0x0000de40
        /*0b94*/ 	.word	0x00000005
        /*0b98*/ 	.word	0x0002a830
        /*0b9c*/ 	.short	0x0101
        /*0b9e*/ 	.byte	0x3f
	.zero		1


	//   ....[51]....
        /*0ba0*/ 	.word	0x0000dea0
        /*0ba4*/ 	.word	0x00000005
        /*0ba8*/ 	.word	0x0002a860
        /*0bac*/ 	.short	0x010a
        /*0bae*/ 	.byte	0x3f
	.zero		1


	//   ....[52]....
        /*0bb0*/ 	.word	0x0000e2f0
        /*0bb4*/ 	.word	0x00000005
        /*0bb8*/ 	.word	0x0002a850
        /*0bbc*/ 	.short	0x0107
        /*0bbe*/ 	.byte	0x3f
	.zero		1


	//   ....[53]....
        /*0bc0*/ 	.word	0x0000e430
        /*0bc4*/ 	.word	0x00000005
        /*0bc8*/ 	.word	0x0002a850
        /*0bcc*/ 	.short	0x0101
        /*0bce*/ 	.byte	0x3f
	.zero		1


	//   ....[54]....
        /*0bd0*/ 	.word	0x0000e6b0
        /*0bd4*/ 	.word	0x00000000
        /*0bd8*/ 	.word	0x0002a860
        /*0bdc*/ 	.short	0x010a
        /*0bde*/ 	.byte	0x3f
	.zero		1


	//   ....[55]....
        /*0be0*/ 	.word	0x0000eb10
        /*0be4*/ 	.word	0x00000000
        /*0be8*/ 	.word	0x0002a850
        /*0bec*/ 	.short	0x0107
        /*0bee*/ 	.byte	0x3f
	.zero		1


	//   ....[56]....
        /*0bf0*/ 	.word	0x0000ebc0
        /*0bf4*/ 	.word	0x00000000
        /*0bf8*/ 	.word	0x0002a850
        /*0bfc*/ 	.short	0x0101
        /*0bfe*/ 	.byte	0x3f
	.zero		1


	//   ....[57]....
        /*0c00*/ 	.word	0x0000f8f0
        /*0c04*/ 	.word	0x00000004
        /*0c08*/ 	.word	0x0002a820
        /*0c0c*/ 	.short	0x010a
        /*0c0e*/ 	.byte	0x3f
	.zero		1


	//   ....[58]....
        /*0c10*/ 	.word	0x0000fa90
        /*0c14*/ 	.word	0x00000005
        /*0c18*/ 	.word	0x0002a840
        /*0c1c*/ 	.short	0x010a
        /*0c1e*/ 	.byte	0x3f
	.zero		1


	//   ....[59]....
        /*0c20*/ 	.word	0x0000fb30
        /*0c24*/ 	.word	0x0000001b
        /*0c28*/ 	.word	0x0002a840
        /*0c2c*/ 	.short	0x010a
        /*0c2e*/ 	.byte	0x3f
	.zero		1


	//   ....[60]....
        /*0c30*/ 	.word	0x0000fb70
        /*0c34*/ 	.word	0x00000005
        /*0c38*/ 	.word	0x0002a860
        /*0c3c*/ 	.short	0x010a
        /*0c3e*/ 	.byte	0x3f
	.zero		1


	//   ....[61]....
        /*0c40*/ 	.word	0x0000fbb0
        /*0c44*/ 	.word	0x0000001b
        /*0c48*/ 	.word	0x0002a860
        /*0c4c*/ 	.short	0x010a
        /*0c4e*/ 	.byte	0x3f
	.zero		1


	//   ....[62]....
        /*0c50*/ 	.word	0x0000fc20
        /*0c54*/ 	.word	0x00000003
        /*0c58*/ 	.word	0x0002a800
        /*0c5c*/ 	.short	0x010a
        /*0c5e*/ 	.byte	0x3f
	.zero		1


	//   ....[63]....
        /*0c60*/ 	.word	0x0000fc70
        /*0c64*/ 	.word	0x00000000
        /*0c68*/ 	.word	0x0002a830
        /*0c6c*/ 	.short	0x010a
        /*0c6e*/ 	.byte	0x3f
	.zero		1


	//   ....[64]....
        /*0c70*/ 	.word	0x0000fcd0
        /*0c74*/ 	.word	0x00000003
        /*0c78*/ 	.word	0x0002a830
        /*0c7c*/ 	.short	0x010a
        /*0c7e*/ 	.byte	0x3f
	.zero		1


	//   ....[65]....
        /*0c80*/ 	.word	0x0000fd30
        /*0c84*/ 	.word	0x00000003
        /*0c88*/ 	.word	0x0002a850
        /*0c8c*/ 	.short	0x010a
        /*0c8e*/ 	.byte	0x3f
	.zero		1


	//   ....[66]....
        /*0c90*/ 	.word	0x0000fd90
        /*0c94*/ 	.word	0x00000003
        /*0c98*/ 	.word	0x0002a830
        /*0c9c*/ 	.short	0x010a
        /*0c9e*/ 	.byte	0x3f
	.zero		1


	//   ....[67]....
        /*0ca0*/ 	.word	0x0000fdf0
        /*0ca4*/ 	.word	0x00000003
        /*0ca8*/ 	.word	0x0002a850
        /*0cac*/ 	.short	0x010a
        /*0cae*/ 	.byte	0x3f
	.zero		1


	//   ....[68]....
        /*0cb0*/ 	.word	0x0000fe50
        /*0cb4*/ 	.word	0x00000007
        /*0cb8*/ 	.word	0x0002a850
        /*0cbc*/ 	.short	0x010a
        /*0cbe*/ 	.byte	0x3f
	.zero		1


	//   ....[69]....
        /*0cc0*/ 	.word	0x0000ff60
        /*0cc4*/ 	.word	0x00000007
        /*0cc8*/ 	.word	0x0002a840
        /*0ccc*/ 	.short	0x010a
        /*0cce*/ 	.byte	0x3f
	.zero		1


	//   ....[70]....
        /*0cd0*/ 	.word	0x000112c0
        /*0cd4*/ 	.word	0x00000016
        /*0cd8*/ 	.word	0x0002a820
        /*0cdc*/ 	.short	0x010a
        /*0cde*/ 	.byte	0x3f
	.zero		1


	//   ....[71]....
        /*0ce0*/ 	.word	0x00011310
        /*0ce4*/ 	.word	0x00000005
        /*0ce8*/ 	.word	0x0002a840
        /*0cec*/ 	.short	0x010a
        /*0cee*/ 	.byte	0x3f
	.zero		1


	//   ....[72]....
        /*0cf0*/ 	.word	0x00011ad0
        /*0cf4*/ 	.word	0x00000005
        /*0cf8*/ 	.word	0x0002a860
        /*0cfc*/ 	.short	0x010a
        /*0cfe*/ 	.byte	0x3f
	.zero		1


	//   ....[73]....
        /*0d00*/ 	.word	0x000122d0
        /*0d04*/ 	.word	0x00000000
        /*0d08*/ 	.word	0x0002a860
        /*0d0c*/ 	.short	0x010a
        /*0d0e*/ 	.byte	0x3f
	.zero		1


	//   ....[74]....
        /*0d10*/ 	.word	0x00013400
        /*0d14*/ 	.word	0x00000004
        /*0d18*/ 	.word	0x0002a820
        /*0d1c*/ 	.short	0x010a
        /*0d1e*/ 	.byte	0x3f
	.zero		1


	//   ....[75]....
        /*0d20*/ 	.word	0x000135a0
        /*0d24*/ 	.word	0x00000005
        /*0d28*/ 	.word	0x0002a840
        /*0d2c*/ 	.short	0x010a
        /*0d2e*/ 	.byte	0x3f
	.zero		1


	//   ....[76]....
        /*0d30*/ 	.word	0x000135f0
        /*0d34*/ 	.word	0x0000001b
        /*0d38*/ 	.word	0x0002a840
        /*0d3c*/ 	.short	0x010a
        /*0d3e*/ 	.byte	0x3f
	.zero		1


	//   ....[77]....
        /*0d40*/ 	.word	0x00013640
        /*0d44*/ 	.word	0x00000005
        /*0d48*/ 	.word	0x0002a860
        /*0d4c*/ 	.short	0x010a
        /*0d4e*/ 	.byte	0x3f
	.zero		1


	//----- nvinfo : EIATTR_NUM_MBARRIERS
	.align		4
.L_538:
        /*0d50*/ 	.byte	0x03, 0x38
        /*0d52*/ 	.short	0x0016


	//----- nvinfo : EIATTR_EXIT_INSTR_OFFSETS
	.align		4
        /*0d54*/ 	.byte	0x04, 0x1c
        /*0d56*/ 	.short	(.L_540 - .L_539)


	//   ....[0]....
.L_539:
        /*0d58*/ 	.word	0x00000990


	//   ....[1]....
        /*0d5c*/ 	.word	0x0000a2d0


	//   ....[2]....
        /*0d60*/ 	.word	0x0000fc00


	//----- nvinfo : EIATTR_MAX_THREADS
	.align		4
.L_540:
        /*0d64*/ 	.byte	0x04, 0x05
        /*0d66*/ 	.short	(.L_542 - .L_541)
.L_541:
        /*0d68*/ 	.word	0x00000180
        /*0d6c*/ 	.word	0x00000001
        /*0d70*/ 	.word	0x00000001


	//----- nvinfo : EIATTR_CRS_STACK_SIZE
	.align		4
.L_542:
        /*0d74*/ 	.byte	0x04, 0x1e
        /*0d76*/ 	.short	(.L_544 - .L_543)
.L_543:
        /*0d78*/ 	.word	0x00000000


	//----- nvinfo : EIATTR_CBANK_PARAM_SIZE
	.align		4
.L_544:
        /*0d7c*/ 	.byte	0x03, 0x19
        /*0d7e*/ 	.short	0x0af0


	//----- nvinfo : EIATTR_PARAM_CBANK
	.align		4
        /*0d80*/ 	.byte	0x04, 0x0a
        /*0d82*/ 	.short	(.L_546 - .L_545)
	.align		4
.L_545:
        /*0d84*/ 	.word	index@(.nv.constant0._ZN7cutlass13device_kernelIN5flash11enable_sm90INS1_16FlashAttnFwdSm90INS1_25CollectiveMainloopFwdSm90ILi2EN4cute5tupleIJNS5_1CILi1EEES8_S8_EEENS6_IJNS7_ILi128EEENS7_ILi96EEENS7_ILi192EEEEEELi128ENS_6half_tEfNS_4arch4Sm90ELb1ELb0ELb0ELb1ELb1ELb0ELb0ELb1ELb1ELb1ELb0ELb0EEENS1_21CollectiveEpilogueFwdINS6_IJSA_SA_SB_EEES9_SE_SG_Li256ELb1ELb1ELb0ELb0EEENS1_36VarlenDynamicPersistentTileSchedulerILi128ELi96ELi256ELi128ELb0ELb1ELb1ELb1ELb1ELb1EEEEEEEEEvNT_6ParamsE)
        /*0d88*/ 	.short	0x0210
        /*0d8a*/ 	.short	0x0af0


	//----- nvinfo : EIATTR_SW_WAR
	.align		4
.L_546:
        /*0d8c*/ 	.byte	0x04, 0x36
        /*0d8e*/ 	.short	(.L_548 - .L_547)
.L_547:
        /*0d90*/ 	.word	0x00000008
.L_548:


//--------------------- .nv.info._ZN7cutlass13device_kernelIN5flash11enable_sm90INS1_16FlashAttnFwdSm90INS1_25CollectiveMainloopFwdSm90ILi2EN4cute5tupleIJNS5_1CILi1EEES8_S8_EEENS6_IJNS7_ILi128EEENS7_ILi96EEENS7_ILi192EEEEEELi128ENS_6half_tEfNS_4arch4Sm90ELb1ELb0ELb0ELb1ELb1ELb1ELb0ELb1ELb1ELb1ELb0ELb0EEENS1_21CollectiveEpilogueFwdINS6_IJSA_SA_SB_EEES9_SE_SG_Li256ELb1ELb1ELb0ELb0EEENS1_36VarlenDynamicPersistentTileSchedulerILi128ELi96ELi256ELi128ELb0ELb1ELb1ELb1ELb1ELb1EEEEEEEEEvNT_6ParamsE --------------------------
	.section	.nv.info._ZN7cutlass13device_kernelIN5flash11enable_sm90INS1_16FlashAttnFwdSm90INS1_25CollectiveMainloopFwdSm90ILi2EN4cute5tupleIJNS5_1CILi1EEES8_S8_EEENS6_IJNS7_ILi128EEENS7_ILi96EEENS7_ILi192EEEEEELi128ENS_6half_tEfNS_4arch4Sm90ELb1ELb0ELb0ELb1ELb1ELb1ELb0ELb1ELb1ELb1ELb0ELb0EEENS1_21CollectiveEpilogueFwdINS6_IJSA_SA_SB_EEES9_SE_SG_Li256ELb1ELb1ELb0ELb0EEENS1_36VarlenDynamicPersistentTileSchedulerILi128ELi96ELi256ELi128ELb0ELb1ELb1ELb1ELb1ELb1EEEEEEEEEvNT_6ParamsE,"",@"SHT_CUDA_INFO"
	.sectionflags	@""
	.align	4


	//----- nvinfo : EIATTR_CUDA_API_VERSION
	.align		4
        /*0000*/ 	.byte	0x04, 0x37
        /*0002*/ 	.short	(.L_550 - .L_549)
.L_549:
        /*0004*/ 	.word	0x00000082


	//----- nvinfo : EIATTR_KPARAM_INFO
	.align		4
.L_550:
        /*0008*/ 	.byte	0x04, 0x17
        /*000a*/ 	.short	(.L_552 - .L_551)
.L_551:
        /*000c*/ 	.word	0x00000000
        /*0010*/ 	.short	0x0000
        /*0012*/ 	.short	0x0070
        /*0014*/ 	.byte	0x00, 0xf0, 0x01, 0x2a


	//----- nvinfo : EIATTR_SPARSE_MMA_MASK
	.align		4
.L_552:
        /*0018*/ 	.byte	0x03, 0x50
        /*001a*/ 	.short	0x0000


	//----- nvinfo : EIATTR_MAXREG_COUNT
	.align		4
        /*001c*/ 	.byte	0x03, 0x1b
        /*001e*/ 	.short	0x00a8


	//----- nvinfo : EIATTR_NUM_BARRIERS
	.align		4
        /*0020*/ 	.byte	0x02, 0x4c
        /*0022*/ 	.byte	0x10
	.zero		1


	//----- nvinfo : EIATTR_EXTERNS
	.align		4
        /*0024*/ 	.byte	0x04, 0x0f
        /*0026*/ 	.short	(.L_554 - .L_553)


	//   ....[0]....
	.align		4
.L_553:
        /*0028*/ 	.word	index@(__assertfail)


	//----- nvinfo : EIATTR_ANNOTATIONS
	.align		4
.L_554:
        /*002c*/ 	.byte	0x04, 0x55
        /*002e*/ 	.short	(.L_556 - .L_555)


	//   ....[0]....
.L_555:
        /* <DEDUP_REMOVED lines=38> */


	//----- nvinfo : EIATTR_MERCURY_ISA_VERSION
	.align		4
.L_556:
        /*0278*/ 	.byte	0x03, 0x5f
        /*027a*/ 	.short	0x0101


	//----- nvinfo : EIATTR_UNUSED_LOAD_BYTE_OFFSET
	.align		4
        /*027c*/ 	.byte	0x04, 0x44
        /*027e*/ 	.short	(.L_558 - .L_557)


	//   ....[0]....
.L_557:
        /*0280*/ 	.word	0x00000a50
        /*0284*/ 	.word	0x0000fff0


	//   ....[1]....
        /*0288*/ 	.word	0x00019410
        /*028c*/ 	.word	0x0000fff0


	//----- nvinfo : EIATTR_INT_WARP_WIDE_INSTR_OFFSETS
	.align		4
.L_558:
        /*0290*/ 	.byte	0x04, 0x31
        /*0292*/ 	.short	(.L_560 - .L_559)


	//   ....[0]....
.L_559:
        /*0294*/ 	.word	0x00000130


	//   ....[1]....
        /*0298*/ 	.word	0x00000170


	//   ....[2]....
        /*029c*/ 	.word	0x000001e0


	//   ....[3]....
        /*02a0*/ 	.word	0x0001db40


	//   ....[4]....
        /*02a4*/ 	.word	0x0001dbd0


	//   ....[5]....
        /*02a8*/ 	.word	0x00020ae0


	//   ....[6]....
        /*02ac*/ 	.word	0x00020b70


	//----- nvinfo : EIATTR_COOP_GROUP_MASK_REGIDS
	.align		4
.L_560:
        /*02b0*/ 	.byte	0x04, 0x29
        /*02b2*/ 	.short	(.L_562 - .L_561)


	//   ....[0]....
.L_561:
        /*02b4*/ 	.word	0xffffffff


	//   ....[1]....
        /*02b8*/ 	.word	0xffffffff


	//   ....[2]....
        /*02bc*/ 	.word	0xffffffff


	//   ....[3]....
        /*02c0*/ 	.word	0xffffffff


	//   ....[4]....
        /*02c4*/ 	.word	0xffffffff


	//   ....[5]....
        /*02c8*/ 	.word	0xffffffff


	//   ....[6]....
        /*02cc*/ 	.word	0xffffffff


	//   ....[7]....
        /*02d0*/ 	.word	0xffffffff


	//   ....[8]....
        /*02d4*/ 	.word	0xffffffff


	//   ....[9]....
        /*02d8*/ 	.word	0xffffffff


	//   ....[10]....
        /*02dc*/ 	.word	0xffffffff


	//   ....[11]....
        /*02e0*/ 	.word	0xffffffff


	//   ....[12]....
        /*02e4*/ 	.word	0xffffffff


	//   ....[13]....
        /*02e8*/ 	.word	0xffffffff


	//   ....[14]....
        /*02ec*/ 	.word	0xffffffff


	//   ....[15]....
        /*02f0*/ 	.word	0xffffffff


	//   ....[16]....
        /*02f4*/ 	.word	0xffffffff


	//   ....[17]....
        /*02f8*/ 	.word	0xffffffff


	//   ....[18]....
        /*02fc*/ 	.word	0xffffffff


	//   ....[19]....
        /*0300*/ 	.word	0xffffffff


	//   ....[20]....
        /*0304*/ 	.word	0xffffffff


	//   ....[21]....
        /*0308*/ 	.word	0xffffffff


	//   ....[22]....
        /*030c*/ 	.word	0xffffffff


	//   ....[23]....
        /*0310*/ 	.word	0xffffffff


	//   ....[24]....
        /*0314*/ 	.word	0xffffffff


	//   ....[25]....
        /*0318*/ 	.word	0xffffffff


	//   ....[26]....
        /*031c*/ 	.word	0xffffffff


	//   ....[27]....
        /*0320*/ 	.word	0xffffffff


	//   ....[28]....
        /*0324*/ 	.word	0xffffffff


	//   ....[29]....
        /*0328*/ 	.word	0xffffffff


	//   ....[30]....
        /*032c*/ 	.word	0xffffffff


	//   ....[31]....
        /*0330*/ 	.word	0xffffffff


	//   ....[32]....
        /*0334*/ 	.word	0xffffffff


	//   ....[33]....
        /*0338*/ 	.word	0xffffffff


	//   ....[34]....
        /*033c*/ 	.word	0xffffffff


	//   ....[35]....
        /*0340*/ 	.word	0xffffffff


	//   ....[36]....
        /*0344*/ 	.word	0xffffffff


	//   ....[37]....
        /*0348*/ 	.word	0xffffffff


	//   ....[38]....
        /*034c*/ 	.word	0xffffffff


	//   ....[39]....
        /*0350*/ 	.word	0xffffffff


	//   ....[40]....
        /*0354*/ 	.word	0xffffffff


	//   ....[41]....
        /*0358*/ 	.word	0xffffffff


	//   ....[42]....
        /*035c*/ 	.word	0xffffffff


	//   ....[43]....
        /*0360*/ 	.word	0xffffffff


	//   ....[44]....
        /*0364*/ 	.word	0xffffffff


	//   ....[45]....
        /*0368*/ 	.word	0xffffffff


	//   ....[46]....
        /*036c*/ 	.word	0xffffffff


	//   ....[47]....
        /*0370*/ 	.word	0xffffffff


	//   ....[48]....
        /*0374*/ 	.word	0xffffffff


	//   ....[49]....
        /*0378*/ 	.word	0xffffffff


	//   ....[50]....
        /*037c*/ 	.word	0xffffffff


	//   ....[51]....
        /*0380*/ 	.word	0xffffffff


	//   ....[52]....
        /*0384*/ 	.word	0xffffffff


	//   ....[53]....
        /*0388*/ 	.word	0xffffffff


	//   ....[54]....
        /*038c*/ 	.word	0xffffffff


	//   ....[55]....
        /*0390*/ 	.word	0xffffffff


	//   ....[56]....
        /*0394*/ 	.word	0xffffffff


	//   ....[57]....
        /*0398*/ 	.word	0xffffffff


	//   ....[58]....
        /*039c*/ 	.word	0xffffffff


	//   ....[59]....
        /*03a0*/ 	.word	0xffffffff


	//   ....[60]....
        /*03a4*/ 	.word	0xffffffff


	//   ....[61]....
        /*03a8*/ 	.word	0xffffffff


	//   ....[62]....
        /*03ac*/ 	.word	0xffffffff


	//   ....[63]....
        /*03b0*/ 	.word	0xffffffff


	//   ....[64]....
        /*03b4*/ 	.word	0xffffffff


	//   ....[65]....
        /*03b8*/ 	.word	0xffffffff


	//   ....[66]....
        /*03bc*/ 	.word	0xffffffff


	//   ....[67]....
        /*03c0*/ 	.word	0xffffffff


	//   ....[68]....
        /*03c4*/ 	.word	0xffffffff


	//   ....[69]....
        /*03c8*/ 	.word	0xffffffff


	//   ....[70]....
        /*03cc*/ 	.word	0xffffffff


	//   ....[71]....
        /*03d0*/ 	.word	0xffffffff


	//   ....[72]....
        /*03d4*/ 	.word	0xffffffff


	//   ....[73]....
        /*03d8*/ 	.word	0xffffffff


	//   ....[74]....
        /*03dc*/ 	.word	0xffffffff


	//   ....[75]....
        /*03e0*/ 	.word	0xffffffff


	//   ....[76]....
        /*03e4*/ 	.word	0xffffffff


	//   ....[77]....
        /*03e8*/ 	.word	0xffffffff


	//   ....[78]....
        /*03ec*/ 	.word	0xffffffff


	//   ....[79]....
        /*03f0*/ 	.word	0xffffffff


	//   ....[80]....
        /*03f4*/ 	.word	0xffffffff


	//   ....[81]....
        /*03f8*/ 	.word	0xffffffff


	//   ....[82]....
        /*03fc*/ 	.word	0xffffffff


	//   ....[83]....
        /*0400*/ 	.word	0xffffffff


	//   ....[84]....
        /*0404*/ 	.word	0xffffffff


	//   ....[85]....
        /*0408*/ 	.word	0xffffffff


	//   ....[86]....
        /*040c*/ 	.word	0xffffffff


	//   ....[87]....
        /*0410*/ 	.word	0xffffffff


	//   ....[88]....
        /*0414*/ 	.word	0xffffffff


	//   ....[89]....
        /*0418*/ 	.word	0xffffffff


	//   ....[90]....
        /*041c*/ 	.word	0xffffffff


	//   ....[91]....
        /*0420*/ 	.word	0xffffffff


	//   ....[92]....
        /*0424*/ 	.word	0xffffffff


	//   ....[93]....
        /*0428*/ 	.word	0xffffffff


	//   ....[94]....
        /*042c*/ 	.word	0xffffffff


	//   ....[95]....
        /*0430*/ 	.word	0xffffffff


	//   ....[96]....
        /*0434*/ 	.word	0xffffffff


	//   ....[97]....
        /*0438*/ 	.word	0xffffffff


	//   ....[98]....
        /*043c*/ 	.word	0xffffffff


	//   ....[99]....
        /*0440*/ 	.word	0xffffffff


	//   ....[100]....
        /*0444*/ 	.word	0xffffffff


	//   ....[101]....
        /*0448*/ 	.word	0xffffffff


	//   ....[102]....
        /*044c*/ 	.word	0xffffffff


	//   ....[103]....
        /*0450*/ 	.word	0xffffffff


	//   ....[104]....
        /*0454*/ 	.word	0xffffffff


	//   ....[105]....
        /*0458*/ 	.word	0xffffffff


	//   ....[106]....
        /*045c*/ 	.word	0xffffffff


	//   ....[107]....
        /*0460*/ 	.word	0xffffffff


	//   ....[108]....
        /*0464*/ 	.word	0xffffffff


	//   ....[109]....
        /*0468*/ 	.word	0xffffffff


	//   ....[110]....
        /*046c*/ 	.word	0xffffffff


	//   ....[111]....
        /*0470*/ 	.word	0xffffffff


	//   ....[112]....
        /*0474*/ 	.word	0xffffffff


	//   ....[113]....
        /*0478*/ 	.word	0xffffffff


	//   ....[114]....
        /*047c*/ 	.word	0xffffffff


	//   ....[115]....
        /*0480*/ 	.word	0xffffffff


	//   ....[116]....
        /*0484*/ 	.word	0xffffffff


	//   ....[117]....
        /*0488*/ 	.word	0xffffffff


	//   ....[118]....
        /*048c*/ 	.word	0xffffffff


	//   ....[119]....
        /*0490*/ 	.word	0xffffffff


	//   ....[120]....
        /*0494*/ 	.word	0xffffffff


	//   ....[121]....
        /*0498*/ 	.word	0xffffffff


	//   ....[122]....
        /*049c*/ 	.word	0xffffffff


	//   ....[123]....
        /*04a0*/ 	.word	0xffffffff


	//   ....[124]....
        /*04a4*/ 	.word	0xffffffff


	//   ....[125]....
        /*04a8*/ 	.word	0xffffffff


	//   ....[126]....
        /*04ac*/ 	.word	0xffffffff


	//   ....[127]....
        /*04b0*/ 	.word	0xffffffff


	//   ....[128]....
        /*04b4*/ 	.word	0xffffffff


	//   ....[129]....
        /*04b8*/ 	.word	0xffffffff


	//   ....[130]....
        /*04bc*/ 	.word	0xffffffff


	//   ....[131]....
        /*04c0*/ 	.word	0xffffffff


	//   ....[132]....
        /*04c4*/ 	.word	0xffffffff


	//   ....[133]....
        /*04c8*/ 	.word	0xffffffff


	//   ....[134]....
        /*04cc*/ 	.word	0xffffffff


	//   ....[135]....
        /*04d0*/ 	.word	0xffffffff


	//   ....[136]....
        /*04d4*/ 	.word	0xffffffff


	//   ....[137]....
        /*04d8*/ 	.word	0xffffffff


	//   ....[138]....
        /*04dc*/ 	.word	0xffffffff


	//   ....[139]....
        /*04e0*/ 	.word	0xffffffff


	//   ....[140]....
        /*04e4*/ 	.word	0xffffffff


	//   ....[141]....
        /*04e8*/ 	.word	0xffffffff


	//   ....[142]....
        /*04ec*/ 	.word	0xffffffff


	//   ....[143]....
        /*04f0*/ 	.word	0xffffffff


	//   ....[144]....
        /*04f4*/ 	.word	0xffffffff


	//   ....[145]....
        /*04f8*/ 	.word	0xffffffff


	//   ....[146]....
        /*04fc*/ 	.word	0xffffffff


	//   ....[147]....
        /*0500*/ 	.word	0xffffffff


	//   ....[148]....
        /*0504*/ 	.word	0xffffffff


	//   ....[149]....
        /*0508*/ 	.word	0xffffffff


	//   ....[150]....
        /*050c*/ 	.word	0xffffffff


	//   ....[151]....
        /*0510*/ 	.word	0xffffffff


	//   ....[152]....
        /*0514*/ 	.word	0xffffffff


	//   ....[153]....
        /*0518*/ 	.word	0xffffffff


	//   ....[154]....
        /*051c*/ 	.word	0xffffffff


	//   ....[155]....
        /*0520*/ 	.word	0xffffffff


	//   ....[156]....
        /*0524*/ 	.word	0xffffffff


	//   ....[157]....
        /*0528*/ 	.word	0xffffffff


	//   ....[158]....
        /*052c*/ 	.word	0xffffffff


	//   ....[159]....
        /*0530*/ 	.word	0xffffffff


	//   ....[160]....
        /*0534*/ 	.word	0xffffffff


	//   ....[161]....
        /*0538*/ 	.word	0xffffffff


	//   ....[162]....
        /*053c*/ 	.word	0xffffffff


	//   ....[163]....
        /*0540*/ 	.word	0xffffffff


	//   ....[164]....
        /*0544*/ 	.word	0xffffffff


	//   ....[165]....
        /*0548*/ 	.word	0xffffffff


	//   ....[166]....
        /*054c*/ 	.word	0xffffffff


	//   ....[167]....
        /*0550*/ 	.word	0xffffffff


	//   ....[168]....
        /*0554*/ 	.word	0xffffffff


	//   ....[169]....
        /*0558*/ 	.word	0xffffffff


	//   ....[170]....
        /*055c*/ 	.word	0xffffffff


	//   ....[171]....
        /*0560*/ 	.word	0xffffffff


	//   ....[172]....
        /*0564*/ 	.word	0xffffffff


	//   ....[173]....
        /*0568*/ 	.word	0xffffffff


	//   ....[174]....
        /*056c*/ 	.word	0xffffffff


	//   ....[175]....
        /*0570*/ 	.word	0xffffffff


	//   ....[176]....
        /*0574*/ 	.word	0xffffffff


	//   ....[177]....
        /*0578*/ 	.word	0xffffffff


	//   ....[178]....
        /*057c*/ 	.word	0xffffffff


	//   ....[179]....
        /*0580*/ 	.word	0x0500000f


	//   ....[180]....
        /*0584*/ 	.word	0x0500000f


	//   ....[181]....
        /*0588*/ 	.word	0x0500000f


	//   ....[182]....
        /*058c*/ 	.word	0x0500000f


	//   ....[183]....
        /*0590*/ 	.word	0x0500000f


	//   ....[184]....
        /*0594*/ 	.word	0x0500000f


	//   ....[185]....
        /*0598*/ 	.word	0x0500000f


	//   ....[186]....
        /*059c*/ 	.word	0x0500000f


	//   ....[187]....
        /*05a0*/ 	.word	0x0500000f


	//   ....[188]....
        /*05a4*/ 	.word	0x0500000f


	//   ....[189]....
        /*05a8*/ 	.word	0x0500000f


	//   ....[190]....
        /*05ac*/ 	.word	0x0500000f


	//   ....[191]....
        /*05b0*/ 	.word	0x0500000f


	//   ....[192]....
        /*05b4*/ 	.word	0x0500000f


	//   ....[193]....
        /*05b8*/ 	.word	0x0500000f


	//   ....[194]....
        /*05bc*/ 	.word	0x0500000f


	//   ....[195]....
        /*05c0*/ 	.word	0x0500000f


	//   ....[196]....
        /*05c4*/ 	.word	0x0500000f


	//   ....[197]....
        /*05c8*/ 	.word	0x0500000f


	//   ....[198]....
        /*05cc*/ 	.word	0x0500000f


	//   ....[199]....
        /*05d0*/ 	.word	0x0500000f


	//   ....[200]....
        /*05d4*/ 	.word	0x0500000f


	//   ....[201]....
        /*05d8*/ 	.word	0x0500000f


	//   ....[202]....
        /*05dc*/ 	.word	0x0500000f


	//   ....[203]....
        /*05e0*/ 	.word	0x0500000f


	//   ....[204]....
        /*05e4*/ 	.word	0x0500000f


	//   ....[205]....
        /*05e8*/ 	.word	0x0500000f


	//   ....[206]....
        /*05ec*/ 	.word	0x0500000f


	//   ....[207]....
        /*05f0*/ 	.word	0x0500000f


	//   ....[208]....
        /*05f4*/ 	.word	0x0500000f


	//   ....[209]....
        /*05f8*/ 	.word	0x0500000f


	//   ....[210]....
        /*05fc*/ 	.word	0x0500000f


	//   ....[211]....
        /*0600*/ 	.word	0x0500000f


	//   ....[212]....
        /*0604*/ 	.word	0x0500000f


	//   ....[213]....
        /*0608*/ 	.word	0x0500000f


	//   ....[214]....
        /*060c*/ 	.word	0x0500000f


	//   ....[215]....
        /*0610*/ 	.word	0x0500000f


	//   ....[216]....
        /*0614*/ 	.word	0x0500000f


	//   ....[217]....
        /*0618*/ 	.word	0x0500000f


	//   ....[218]....
        /*061c*/ 	.word	0x0500000f


	//   ....[219]....
        /*0620*/ 	.word	0x0500000f


	//   ....[220]....
        /*0624*/ 	.word	0x0500000f


	//   ....[221]....
        /*0628*/ 	.word	0x0500000f


	//   ....[222]....
        /*062c*/ 	.word	0x0500000f


	//   ....[223]....
        /*0630*/ 	.word	0x0500000f


	//   ....[224]....
        /*0634*/ 	.word	0x0500000f


	//   ....[225]....
        /*0638*/ 	.word	0x0500000f


	//   ....[226]....
        /*063c*/ 	.word	0x0500000f


	//   ....[227]....
        /*0640*/ 	.word	0x0500000f


	//   ....[228]....
        /*0644*/ 	.word	0x0500000f


	//   ....[229]....
        /*0648*/ 	.word	0x0500000f


	//   ....[230]....
        /*064c*/ 	.word	0x0500000f


	//   ....[231]....
        /*0650*/ 	.word	0x0500000f


	//   ....[232]....
        /*0654*/ 	.word	0x0500000f


	//   ....[233]....
        /*0658*/ 	.word	0x0500000f


	//   ....[234]....
        /*065c*/ 	.word	0x0500000f


	//   ....[235]....
        /*0660*/ 	.word	0x0500000f


	//   ....[236]....
        /*0664*/ 	.word	0x0500000f


	//   ....[237]....
        /*0668*/ 	.word	0x0500000f


	//   ....[238]....
        /*066c*/ 	.word	0x0500000f


	//   ....[239]....
        /*0670*/ 	.word	0x0500000f


	//   ....[240]....
        /*0674*/ 	.word	0x0500000f


	//   ....[241]....
        /*0678*/ 	.word	0x0500000f


	//   ....[242]....
        /*067c*/ 	.word	0x0500000f


	//   ....[243]....
        /*0680*/ 	.word	0x0500000f


	//   ....[244]....
        /*0684*/ 	.word	0x0500000f


	//   ....[245]....
        /*0688*/ 	.word	0x0500000f


	//   ....[246]....
        /*068c*/ 	.word	0x0500000f


	//   ....[247]....
        /*0690*/ 	.word	0x0500000f


	//   ....[248]....
        /*0694*/ 	.word	0x0500000f


	//   ....[249]....
        /*0698*/ 	.word	0x0500000f


	//   ....[250]....
        /*069c*/ 	.word	0x0500000f


	//   ....[251]....
        /*06a0*/ 	.word	0x0500000f


	//   ....[252]....
        /*06a4*/ 	.word	0x0500000f


	//   ....[253]....
        /*06a8*/ 	.word	0x0500000f


	//   ....[254]....
        /*06ac*/ 	.word	0x0500000f


	//   ....[255]....
        /*06b0*/ 	.word	0x0500000f


	//   ....[0]....
        /*06b4*/ 	.word	0x0500000f


	//   ....[1]....
        /*06b8*/ 	.word	0x0500000f


	//   ....[2]....
        /*06bc*/ 	.word	0x0500000f


	//   ....[3]....
        /*06c0*/ 	.word	0x0500000f


	//   ....[4]....
        /*06c4*/ 	.word	0x0500000f


	//   ....[5]....
        /*06c8*/ 	.word	0x0500000f


	//   ....[6]....
        /*06cc*/ 	.word	0x0500000f


	//   ....[7]....
        /*06d0*/ 	.word	0x0500000f


	//   ....[8]....
        /*06d4*/ 	.word	0x0500000f


	//   ....[9]....
        /*06d8*/ 	.word	0x0500000f


	//   ....[10]....
        /*06dc*/ 	.word	0x0500000f


	//   ....[11]....
        /*06e0*/ 	.word	0x0500000f


	//   ....[12]....
        /*06e4*/ 	.word	0x0500000f


	//   ....[13]....
        /*06e8*/ 	.word	0x0500000f


	//   ....[14]....
        /*06ec*/ 	.word	0x0500000f


	//   ....[15]....
        /*06f0*/ 	.word	0x0500000f


	//   ....[16]....
        /*06f4*/ 	.word	0x0500000f


	//   ....[17]....
        /*06f8*/ 	.word	0x0500000f


	//   ....[18]....
        /*06fc*/ 	.word	0x0500000f


	//   ....[19]....
        /*0700*/ 	.word	0x0500000f


	//   ....[20]....
        /*0704*/ 	.word	0x0500000f


	//   ....[21]....
        /*0708*/ 	.word	0x0500000f


	//   ....[22]....
        /*070c*/ 	.word	0x0500000f


	//   ....[23]....
        /*0710*/ 	.word	0x0500000f


	//   ....[24]....
        /*0714*/ 	.word	0x0500000f


	//   ....[25]....
        /*0718*/ 	.word	0x0500000f


	//   ....[26]....
        /*071c*/ 	.word	0x0500000f


	//   ....[27]....
        /*0720*/ 	.word	0x0500000f


	//   ....[28]....
        /*0724*/ 	.word	0x0500000f


	//   ....[29]....
        /*0728*/ 	.word	0x0500000f


	//   ....[30]....
        /*072c*/ 	.word	0x0500000f


	//   ....[31]....
        /*0730*/ 	.word	0x0500000f


	//   ....[32]....
        /*0734*/ 	.word	0x0500000f


	//   ....[33]....
        /*0738*/ 	.word	0x0500000f


	//   ....[34]....
        /*073c*/ 	.word	0x0500000f


	//----- nvinfo : EIATTR_COOP_GROUP_INSTR_OFFSETS
	.align		4
.L_562:
        /*0740*/ 	.byte	0x04, 0x28
        /*0742*/ 	.short	(.L_564 - .L_563)


	//   ....[0]....
.L_563:
        /*0744*/ 	.word	0x00000060


	//   ....[1]....
        /*0748*/ 	.word	0x00000140


	//   ....[2]....
        /*074c*/ 	.word	0x00000190


	//   ....[3]....
        /*0750*/ 	.word	0x000003c0


	//   ....[4]....
        /*0754*/ 	.word	0x00000520


	//   ....[5]....
        /*0758*/ 	.word	0x00000640


	//   ....[6]....
        /*075c*/ 	.word	0x000007a0


	//   ....[7]....
        /*0760*/ 	.word	0x00003730


	//   ....[8]....
        /*0764*/ 	.word	0x00003740


	//   ....[9]....
        /*0768*/ 	.word	0x00004d40


	//   ....[10]....
        /*076c*/ 	.word	0x00004d50


	//   ....[11]....
        /*0770*/ 	.word	0x00006d00


	//   ....[12]....
        /*0774*/ 	.word	0x00006d10


	//   ....[13]....
        /*0778*/ 	.word	0x00008450


	//   ....[14]....
        /*077c*/ 	.word	0x00008460


	//   ....[15]....
        /*0780*/ 	.word	0x00009cc0


	//   ....[16]....
        /*0784*/ 	.word	0x00009cd0


	//   ....[17]....
        /*0788*/ 	.word	0x00009f60


	//   ....[18]....
        /*078c*/ 	.word	0x00009f70


	//   ....[19]....
        /*0790*/ 	.word	0x0000a4d0


	//   ....[20]....
        /*0794*/ 	.word	0x0000a4e0


	//   ....[21]....
        /*0798*/ 	.word	0x0000a660


	//   ....[22]....
        /*079c*/ 	.word	0x0000a680


	//   ....[23]....
        /*07a0*/ 	.word	0x0000acb0


	//   ....[24]....
        /*07a4*/ 	.word	0x0000b3b0


	//   ....[25]....
        /*07a8*/ 	.word	0x0000b3c0


	//   ....[26]....
        /*07ac*/ 	.word	0x0000b3d0


	//   ....[27]....
        /*07b0*/ 	.word	0x0000b3e0


	//   ....[28]....
        /*07b4*/ 	.word	0x0000bbb0


	//   ....[29]....
        /*07b8*/ 	.word	0x0000bbc0


	//   ....[30]....
        /*07bc*/ 	.word	0x0000bbd0


	//   ....[31]....
        /*07c0*/ 	.word	0x0000bbe0


	//   ....[32]....
        /*07c4*/ 	.word	0x0000e940


	//   ....[33]....
        /*07c8*/ 	.word	0x0000e950


	//   ....[34]....
        /*07cc*/ 	.word	0x0000e960


	//   ....[35]....
        /*07d0*/ 	.word	0x0000e970


	//   ....[36]....
        /*07d4*/ 	.word	0x0000efa0


	//   ....[37]....
        /*07d8*/ 	.word	0x0000efb0


	//   ....[38]....
        /*07dc*/ 	.word	0x0000efc0


	//   ....[39]....
        /*07e0*/ 	.word	0x0000efd0


	//   ....[40]....
        /*07e4*/ 	.word	0x000126a0


	//   ....[41]....
        /*07e8*/ 	.word	0x000126c0


	//   ....[42]....
        /*07ec*/ 	.word	0x00012ba0


	//   ....[43]....
        /*07f0*/ 	.word	0x00012ca0


	//   ....[44]....
        /*07f4*/ 	.word	0x000132d0


	//   ....[45]....
        /*07f8*/ 	.word	0x00013360


	//   ....[46]....
        /*07fc*/ 	.word	0x00014f60


	//   ....[47]....
        /*0800*/ 	.word	0x00014f80


	//   ....[48]....
        /*0804*/ 	.word	0x00015480


	//   ....[49]....
        /*0808*/ 	.word	0x00015570


	//   ....[50]....
        /*080c*/ 	.word	0x00015a70


	//   ....[51]....
        /*0810*/ 	.word	0x00015b20


	//   ....[52]....
        /*0814*/ 	.word	0x00017910


	//   ....[53]....
        /*0818*/ 	.word	0x00017920


	//   ....[54]....
        /*081c*/ 	.word	0x00017950


	//   ....[55]....
        /*0820*/ 	.word	0x00017970


	//   ....[56]....
        /*0824*/ 	.word	0x00018b00


	//   ....[57]....
        /*0828*/ 	.word	0x00018d00


	//   ....[58]....
        /*082c*/ 	.word	0x00018d80


	//   ....[59]....
        /*0830*/ 	.word	0x00018da0


	//   ....[60]....
        /*0834*/ 	.word	0x00019e40


	//   ....[61]....
        /*0838*/ 	.word	0x00019e80


	//   ....[62]....
        /*083c*/ 	.word	0x00019ec0


	//   ....[63]....
        /*0840*/ 	.word	0x00019ef0


	//   ....[64]....
        /*0844*/ 	.word	0x0001a4a0


	//   ....[65]....
        /*0848*/ 	.word	0x0001a4b0


	//   ....[66]....
        /*084c*/ 	.word	0x0001a570


	//   ....[67]....
        /*0850*/ 	.word	0x0001a590


	//   ....[68]....
        /*0854*/ 	.word	0x0001a650


	//   ....[69]....
        /*0858*/ 	.word	0x0001a670


	//   ....[70]....
        /*085c*/ 	.word	0x0001a740


	//   ....[71]....
        /*0860*/ 	.word	0x0001a760


	//   ....[72]....
        /*0864*/ 	.word	0x0001af80


	//   ....[73]....
        /*0868*/ 	.word	0x0001af90


	//   ....[74]....
        /*086c*/ 	.word	0x0001b050


	//   ....[75]....
        /*0870*/ 	.word	0x0001b070


	//   ....[76]....
        /*0874*/ 	.word	0x0001b130


	//   ....[77]....
        /*0878*/ 	.word	0x0001b150


	//   ....[78]....
        /*087c*/ 	.word	0x0001b220


	//   ....[79]....
        /*0880*/ 	.word	0x0001b240


	//   ....[80]....
        /*0884*/ 	.word	0x0001b390


	//   ....[81]....
        /*0888*/ 	.word	0x0001b540


	//   ....[82]....
        /*088c*/ 	.word	0x0001b570


	//   ....[83]....
        /*0890*/ 	.word	0x0001b5a0


	//   ....[84]....
        /*0894*/ 	.word	0x0001b5d0


	//   ....[85]....
        /*0898*/ 	.word	0x0001b600


	//   ....[86]....
        /*089c*/ 	.word	0x0001b630


	//   ....[87]....
        /*08a0*/ 	.word	0x0001b7a0


	//   ....[88]....
        /*08a4*/ 	.word	0x0001b7d0


	//   ....[89]....
        /*08a8*/ 	.word	0x0001b800


	//   ....[90]....
        /*08ac*/ 	.word	0x0001b830


	//   ....[91]....
        /*08b0*/ 	.word	0x0001b860


	//   ....[92]....
        /*08b4*/ 	.word	0x0001b890


	//   ....[93]....
        /*08b8*/ 	.word	0x0001b920


	//   ....[94]....
        /*08bc*/ 	.word	0x0001b980


	//   ....[95]....
        /*08c0*/ 	.word	0x0001ba10


	//   ....[96]....
        /*08c4*/ 	.word	0x0001c800


	//   ....[97]....
        /*08c8*/ 	.word	0x0001e800


	//   ....[98]....
        /*08cc*/ 	.word	0x0001e820


	//   ....[99]....
        /*08d0*/ 	.word	0x0001e8d0


	//   ....[100]....
        /*08d4*/ 	.word	0x0001e8f0


	//   ....[101]....
        /*08d8*/ 	.word	0x0001e990


	//   ....[102]....
        /*08dc*/ 	.word	0x0001e9b0


	//   ....[103]....
        /*08e0*/ 	.word	0x0001ea50


	//   ....[104]....
        /*08e4*/ 	.word	0x0001ea70


	//   ....[105]....
        /*08e8*/ 	.word	0x0001eb10


	//   ....[106]....
        /*08ec*/ 	.word	0x0001eb30


	//   ....[107]....
        /*08f0*/ 	.word	0x0001eb40


	//   ....[108]....
        /*08f4*/ 	.word	0x0001ebd0


	//   ....[109]....
        /*08f8*/ 	.word	0x0001f380


	//   ....[110]....
        /*08fc*/ 	.word	0x0001f3b0


	//   ....[111]....
        /*0900*/ 	.word	0x0001f3d0


	//   ....[112]....
        /*0904*/ 	.word	0x0001f460


	//   ....[113]....
        /*0908*/ 	.word	0x0001f470


	//   ....[114]....
        /*090c*/ 	.word	0x0001f510


	//   ....[115]....
        /*0910*/ 	.word	0x0001f520


	//   ....[116]....
        /*0914*/ 	.word	0x0001f5c0


	//   ....[117]....
        /*0918*/ 	.word	0x0001f5d0


	//   ....[118]....
        /*091c*/ 	.word	0x0001f670


	//   ....[119]....
        /*0920*/ 	.word	0x0001f680


	//   ....[120]....
        /*0924*/ 	.word	0x0001f720


	//   ....[121]....
        /*0928*/ 	.word	0x0001f730


	//   ....[122]....
        /*092c*/ 	.word	0x0001f7d0


	//   ....[123]....
        /*0930*/ 	.word	0x0001f7e0


	//   ....[124]....
        /*0934*/ 	.word	0x0001f7f0


	//   ....[125]....
        /*0938*/ 	.word	0x0001ffc0


	//   ....[126]....
        /*093c*/ 	.word	0x0001ffd0


	//   ....[127]....
        /*0940*/ 	.word	0x0001ffe0


	//   ....[128]....
        /*0944*/ 	.word	0x00020070


	//   ....[129]....
        /*0948*/ 	.word	0x00020080


	//   ....[130]....
        /*094c*/ 	.word	0x000200e0


	//   ....[131]....
        /*0950*/ 	.word	0x00020110


	//   ....[132]....
        /*0954*/ 	.word	0x00020150


	//   ....[133]....
        /*0958*/ 	.word	0x00020180


	//   ....[134]....
        /*095c*/ 	.word	0x000201c0


	//   ....[135]....
        /*0960*/ 	.word	0x000201f0


	//   ....[136]....
        /*0964*/ 	.word	0x00020230


	//   ....[137]....
        /*0968*/ 	.word	0x000204b0


	//   ....[138]....
        /*096c*/ 	.word	0x000204d0


	//   ....[139]....
        /*0970*/ 	.word	0x00020560


	//   ....[140]....
        /*0974*/ 	.word	0x00020570


	//   ....[141]....
        /*0978*/ 	.word	0x000205e0


	//   ....[142]....
        /*097c*/ 	.word	0x000205f0


	//   ....[143]....
        /*0980*/ 	.word	0x00020660


	//   ....[144]....
        /*0984*/ 	.word	0x00020670


	//   ....[145]....
        /*0988*/ 	.word	0x000206e0


	//   ....[146]....
        /*098c*/ 	.word	0x000206f0


	//   ....[147]....
        /*0990*/ 	.word	0x00020700


	//   ....[148]....
        /*0994*/ 	.word	0x00020770


	//   ....[149]....
        /*0998*/ 	.word	0x00020d00


	//   ....[150]....
        /*099c*/ 	.word	0x00020d30


	//   ....[151]....
        /*09a0*/ 	.word	0x00020d50


	//   ....[152]....
        /*09a4*/ 	.word	0x00020d60


	//   ....[153]....
        /*09a8*/ 	.word	0x00020da0


	//   ....[154]....
        /*09ac*/ 	.word	0x00020dc0


	//   ....[155]....
        /*09b0*/ 	.word	0x00020e30


	//   ....[156]....
        /*09b4*/ 	.word	0x00020e50


	//   ....[157]....
        /*09b8*/ 	.word	0x00020eb0


	//   ....[158]....
        /*09bc*/ 	.word	0x00020ed0


	//   ....[159]....
        /*09c0*/ 	.word	0x00020f20


	//   ....[160]....
        /*09c4*/ 	.word	0x00020f40


	//   ....[161]....
        /*09c8*/ 	.word	0x00021330


	//   ....[162]....
        /*09cc*/ 	.word	0x00021360


	//   ....[163]....
        /*09d0*/ 	.word	0x00021390


	//   ....[164]....
        /*09d4*/ 	.word	0x000213c0


	//   ....[165]....
        /*09d8*/ 	.word	0x000213f0


	//   ....[166]....
        /*09dc*/ 	.word	0x00021420


	//   ....[167]....
        /*09e0*/ 	.word	0x00021450


	//   ....[168]....
        /*09e4*/ 	.word	0x00021480


	//   ....[169]....
        /*09e8*/ 	.word	0x00021600


	//   ....[170]....
        /*09ec*/ 	.word	0x00021630


	//   ....[171]....
        /*09f0*/ 	.word	0x00021660


	//   ....[172]....
        /*09f4*/ 	.word	0x00021690


	//   ....[173]....
        /*09f8*/ 	.word	0x000216c0


	//   ....[174]....
        /*09fc*/ 	.word	0x000216f0


	//   ....[175]....
        /*0a00*/ 	.word	0x000217b0


	//   ....[176]....
        /*0a04*/ 	.word	0x000217d0


	//   ....[177]....
        /*0a08*/ 	.word	0x00021840


	//   ....[178]....
        /*0a0c*/ 	.word	0x00021ee0


	//   ....[179]....
        /*0a10*/ 	.word	0x00022220


	//   ....[180]....
        /*0a14*/ 	.word	0x000222b0


	//   ....[181]....
        /*0a18*/ 	.word	0x00022350


	//   ....[182]....
        /*0a1c*/ 	.word	0x000223e0


	//   ....[183]....
        /*0a20*/ 	.word	0x000224d0


	//   ....[184]....
        /*0a24*/ 	.word	0x00022560


	//   ....[185]....
        /*0a28*/ 	.word	0x00022600


	//   ....[186]....
        /*0a2c*/ 	.word	0x00022690


	//   ....[187]....
        /*0a30*/ 	.word	0x00022780


	//   ....[188]....
        /*0a34*/ 	.word	0x00022810


	//   ....[189]....
        /*0a38*/ 	.word	0x000228b0


	//   ....[190]....
        /*0a3c*/ 	.word	0x00022940


	//   ....[191]....
        /*0a40*/ 	.word	0x00022a30


	//   ....[192]....
        /*0a44*/ 	.word	0x00022ac0


	//   ....[193]....
        /*0a48*/ 	.word	0x00022b10


	//   ....[194]....
        /*0a4c*/ 	.word	0x00022b60


	//   ....[195]....
        /*0a50*/ 	.word	0x00022bf0


	//   ....[196]....
        /*0a54*/ 	.word	0x00022c80


	//   ....[197]....
        /*0a58*/ 	.word	0x00022cd0


	//   ....[198]....
        /*0a5c*/ 	.word	0x00022d20


	//   ....[199]....
        /*0a60*/ 	.word	0x00022e10


	//   ....[200]....
        /*0a64*/ 	.word	0x00022ea0


	//   ....[201]....
        /*0a68*/ 	.word	0x00022ef0


	//   ....[202]....
        /*0a6c*/ 	.word	0x00022f40


	//   ....[203]....
        /*0a70*/ 	.word	0x00022fd0


	//   ....[204]....
        /*0a74*/ 	.word	0x00023060


	//   ....[205]....
        /*0a78*/ 	.word	0x000230b0


	//   ....[206]....
        /*0a7c*/ 	.word	0x00023100


	//   ....[207]....
        /*0a80*/ 	.word	0x00023400


	//   ....[208]....
        /*0a84*/ 	.word	0x000236e0


	//   ....[209]....
        /*0a88*/ 	.word	0x000237d0


	//   ....[210]....
        /*0a8c*/ 	.word	0x00023870


	//   ....[211]....
        /*0a90*/ 	.word	0x000238d0


	//   ....[212]....
        /*0a94*/ 	.word	0x000239e0


	//   ....[213]....
        /*0a98*/ 	.word	0x00023a50


	//   ....[214]....
        /*0a9c*/ 	.word	0x00023b60


	//   ....[215]....
        /*0aa0*/ 	.word	0x00023bd0


	//   ....[216]....
        /*0aa4*/ 	.word	0x00023ce0


	//   ....[217]....
        /*0aa8*/ 	.word	0x00023d50


	//   ....[218]....
        /*0aac*/ 	.word	0x00023e60


	//   ....[219]....
        /*0ab0*/ 	.word	0x00023ed0


	//   ....[220]....
        /*0ab4*/ 	.word	0x00023fb0


	//   ....[221]....
        /*0ab8*/ 	.word	0x000240b0


	//   ....[222]....
        /*0abc*/ 	.word	0x00024110


	//   ....[223]....
        /*0ac0*/ 	.word	0x00024170


	//   ....[224]....
        /*0ac4*/ 	.word	0x00024270


	//   ....[225]....
        /*0ac8*/ 	.word	0x000242d0


	//   ....[226]....
        /*0acc*/ 	.word	0x000243e0


	//   ....[227]....
        /*0ad0*/ 	.word	0x00024440


	//   ....[228]....
        /*0ad4*/ 	.word	0x00024550


	//   ....[229]....
        /*0ad8*/ 	.word	0x000245b0


	//   ....[230]....
        /*0adc*/ 	.word	0x000246c0


	//   ....[231]....
        /*0ae0*/ 	.word	0x00024720


	//   ....[232]....
        /*0ae4*/ 	.word	0x00024830


	//   ....[233]....
        /*0ae8*/ 	.word	0x00024890


	//   ....[234]....
        /*0aec*/ 	.word	0x000249a0


	//   ....[235]....
        /*0af0*/ 	.word	0x00024a00


	//   ....[236]....
        /*0af4*/ 	.word	0x00024af0


	//   ....[237]....
        /*0af8*/ 	.word	0x00024c20


	//   ....[238]....
        /*0afc*/ 	.word	0x00024cd0


	//   ....[239]....
        /*0b00*/ 	.word	0x00024d50


	//   ....[240]....
        /*0b04*/ 	.word	0x00024e30


	//   ....[241]....
        /*0b08*/ 	.word	0x00024e90


	//   ....[242]....
        /*0b0c*/ 	.word	0x00024f60


	//   ....[243]....
        /*0b10*/ 	.word	0x00024fc0


	//   ....[244]....
        /*0b14*/ 	.word	0x00025090


	//   ....[245]....
        /*0b18*/ 	.word	0x000250f0


	//   ....[246]....
        /*0b1c*/ 	.word	0x000251c0


	//   ....[247]....
        /*0b20*/ 	.word	0x00025220


	//   ....[248]....
        /*0b24*/ 	.word	0x000252f0


	//   ....[249]....
        /*0b28*/ 	.word	0x000253e0


	//   ....[250]....
        /*0b2c*/ 	.word	0x00025480


	//   ....[251]....
        /*0b30*/ 	.word	0x000254e0


	//   ....[252]....
        /*0b34*/ 	.word	0x000255d0


	//   ....[253]....
        /*0b38*/ 	.word	0x00025630


	//   ....[254]....
        /*0b3c*/ 	.word	0x00025710


	//   ....[255]....
        /*0b40*/ 	.word	0x00025770


	//   ....[0]....
        /*0b44*/ 	.word	0x00025850


	//   ....[1]....
        /*0b48*/ 	.word	0x000258b0


	//   ....[2]....
        /*0b4c*/ 	.word	0x00025990


	//   ....[3]....
        /*0b50*/ 	.word	0x000259f0


	//   ....[4]....
        /*0b54*/ 	.word	0x00025ac0


	//   ....[5]....
        /*0b58*/ 	.word	0x00025bf0


	//   ....[6]....
        /*0b5c*/ 	.word	0x00025cc0


	//   ....[7]....
        /*0b60*/ 	.word	0x00025d80


	//   ....[8]....
        /*0b64*/ 	.word	0x00025e50


	//   ....[9]....
        /*0b68*/ 	.word	0x00025eb0


	//   ....[10]....
        /*0b6c*/ 	.word	0x00025f80


	//   ....[11]....
        /*0b70*/ 	.word	0x00025fe0


	//   ....[12]....
        /*0b74*/ 	.word	0x000260c0


	//   ....[13]....
        /*0b78*/ 	.word	0x00026120


	//   ....[14]....
        /*0b7c*/ 	.word	0x000261f0


	//   ....[15]....
        /*0b80*/ 	.word	0x00026250


	//   ....[16]....
        /*0b84*/ 	.word	0x00026310


	//   ....[17]....
        /*0b88*/ 	.word	0x000263a0


	//   ....[18]....
        /*0b8c*/ 	.word	0x00026440


	//   ....[19]....
        /*0b90*/ 	.word	0x00026560


	//   ....[20]....
        /*0b94*/ 	.word	0x000265d0


	//   ....[21]....
        /*0b98*/ 	.word	0x00026640


	//   ....[22]....
        /*0b9c*/ 	.word	0x000266b0


	//   ....[23]....
        /*0ba0*/ 	.word	0x00026720


	//   ....[24]....
        /*0ba4*/ 	.word	0x000267a0


	//   ....[25]....
        /*0ba8*/ 	.word	0x00026830


	//   ....[26]....
        /*0bac*/ 	.word	0x000268c0


	//   ....[27]....
        /*0bb0*/ 	.word	0x00026930


	//   ....[28]....
        /*0bb4*/ 	.word	0x000269a0


	//   ....[29]....
        /*0bb8*/ 	.word	0x00026a10


	//   ....[30]....
        /*0bbc*/ 	.word	0x00026a90


	//   ....[31]....
        /*0bc0*/ 	.word	0x00026b00


	//   ....[32]....
        /*0bc4*/ 	.word	0x00026ba0


	//   ....[33]....
        /*0bc8*/ 	.word	0x00026c30


	//   ....[34]....
        /*0bcc*/ 	.word	0x00026d50


	//----- nvinfo : EIATTR_REG_RECONFIG
	.align		4
.L_564:
        /*0bd0*/ 	.byte	0x01, 0x54
	.zero		2


	//----- nvinfo : EIATTR_SYSCALL_OFFSETS
	.align		4
        /*0bd4*/ 	.byte	0x04, 0x46
        /*0bd6*/ 	.short	(.L_566 - .L_565)


	//   ....[0]....
.L_565:
        /*0bd8*/ 	.word	0x00001b00


	//   ....[1]....
        /*0bdc*/ 	.word	0x00001c50


	//   ....[2]....
        /*0be0*/ 	.word	0x0000ae50


	//   ....[3]....
        /*0be4*/ 	.word	0x0000b170


	//   ....[4]....
        /*0be8*/ 	.word	0x0001dd30


	//   ....[5]....
        /*0bec*/ 	.word	0x0001de80


	//   ....[6]....
        /*0bf0*/ 	.word	0x0001df70


	//   ....[7]....
        /*0bf4*/ 	.word	0x0001ef80


	//----- nvinfo : EIATTR_MBARRIER_INSTR_OFFSETS
	.align		4
.L_566:
        /*0bf8*/ 	.byte	0x04, 0x39
        /*0bfa*/ 	.short	(.L_568 - .L_567)


	//   ....[0]....
.L_567:
        /*0bfc*/ 	.word	0x00000270
        /*0c00*/ 	.word	0x000000ff
        /*0c04*/ 	.word	0x0002a800
        /*0c08*/ 	.short	0x0100
        /*0c0a*/ 	.byte	0x08
	.zero		1


	//   ....[1]....
        /*0c0c*/ 	.word	0x00000280
        /*0c10*/ 	.word	0x000000ff
        /*0c14*/ 	.word	0x0002a820
        /*0c18*/ 	.short	0x0100
        /*0c1a*/ 	.byte	0x08
	.zero		1


	//   ....[2]....
        /*0c1c*/ 	.word	0x00000370
        /*0c20*/ 	.word	0x000000ff
        /*0c24*/ 	.word	0x0002a830
        /*0c28*/ 	.short	0x0100
        /*0c2a*/ 	.byte	0x08
	.zero		1


	//   ....[3]....
        /*0c2c*/ 	.word	0x00000380
        /*0c30*/ 	.word	0x000000ff
        /*0c34*/ 	.word	0x0002a840
        /*0c38*/ 	.short	0x0100
        /*0c3a*/ 	.byte	0x08
	.zero		1


	//   ....[4]....
        /*0c3c*/ 	.word	0x00000390
        /*0c40*/ 	.word	0x000000ff
        /*0c44*/ 	.word	0x0002a838
        /*0c48*/ 	.short	0x0100
        /*0c4a*/ 	.byte	0x08
	.zero		1


	//   ....[5]....
        /*0c4c*/ 	.word	0x000003a0
        /*0c50*/ 	.word	0x000000ff
        /*0c54*/ 	.word	0x0002a848
        /*0c58*/ 	.short	0x0100
        /*0c5a*/ 	.byte	0x08
	.zero		1


	//   ....[6]....
        /*0c5c*/ 	.word	0x000004d0
        /*0c60*/ 	.word	0x000000ff
        /*0c64*/ 	.word	0x0002a850
        /*0c68*/ 	.short	0x0100
        /*0c6a*/ 	.byte	0x08
	.zero		1


	//   ....[7]....
        /*0c6c*/ 	.word	0x000004e0
        /*0c70*/ 	.word	0x000000ff
        /*0c74*/ 	.word	0x0002a860
        /*0c78*/ 	.short	0x0100
        /*0c7a*/ 	.byte	0x08
	.zero		1


	//   ....[8]....
        /*0c7c*/ 	.word	0x000004f0
        /*0c80*/ 	.word	0x000000ff
        /*0c84*/ 	.word	0x0002a858
        /*0c88*/ 	.short	0x0100
        /*0c8a*/ 	.byte	0x08
	.zero		1


	//   ....[9]....
        /*0c8c*/ 	.word	0x00000500
        /*0c90*/ 	.word	0x000000ff
        /*0c94*/ 	.word	0x0002a868
        /*0c98*/ 	.short	0x0100
        /*0c9a*/ 	.byte	0x08
	.zero		1


	//   ....[10]....
        /*0c9c*/ 	.word	0x000005f0
        /*0ca0*/ 	.word	0x000000ff
        /*0ca4*/ 	.word	0x0002a870
        /*0ca8*/ 	.short	0x0100
        /*0caa*/ 	.byte	0x06
	.zero		1


	//   ....[11]....
        /*0cac*/ 	.word	0x00000600
        /*0cb0*/ 	.word	0x000000ff
        /*0cb4*/ 	.word	0x0002a880
        /*0cb8*/ 	.short	0x0100
        /*0cba*/ 	.byte	0x06
	.zero		1


	//   ....[12]....
        /*0cbc*/ 	.word	0x00000610
        /*0cc0*/ 	.word	0x000000ff
        /*0cc4*/ 	.word	0x0002a878
        /*0cc8*/ 	.short	0x0100
        /*0cca*/ 	.byte	0x06
	.zero		1


	//   ....[13]....
        /*0ccc*/ 	.word	0x00000620
        /*0cd0*/ 	.word	0x000000ff
        /*0cd4*/ 	.word	0x0002a888
        /*0cd8*/ 	.short	0x0100
        /*0cda*/ 	.byte	0x06
	.zero		1


	//   ....[14]....
        /*0cdc*/ 	.word	0x00000750
        /*0ce0*/ 	.word	0x000000ff
        /*0ce4*/ 	.word	0x0002a890
        /*0ce8*/ 	.short	0x0100
        /*0cea*/ 	.byte	0x08
	.zero		1


	//   ....[15]....
        /*0cec*/ 	.word	0x00000760
        /*0cf0*/ 	.word	0x000000ff
        /*0cf4*/ 	.word	0x0002a8a0
        /*0cf8*/ 	.short	0x0100
        /*0cfa*/ 	.byte	0x08
	.zero		1


	//   ....[16]....
        /*0cfc*/ 	.word	0x00000770
        /*0d00*/ 	.word	0x000000ff
        /*0d04*/ 	.word	0x0002a898
        /*0d08*/ 	.short	0x0100
        /*0d0a*/ 	.byte	0x08
	.zero		1


	//   ....[17]....
        /*0d0c*/ 	.word	0x00000780
        /*0d10*/ 	.word	0x000000ff
        /*0d14*/ 	.word	0x0002a8a8
        /*0d18*/ 	.short	0x0100
        /*0d1a*/ 	.byte	0x08
	.zero		1


	//   ....[18]....
        /*0d1c*/ 	.word	0x000008b0
        /*0d20*/ 	.word	0x000000ff
        /*0d24*/ 	.word	0x0002a8b0
        /*0d28*/ 	.short	0x0100
        /*0d2a*/ 	.byte	0x08
	.zero		1


	//   ....[19]....
        /*0d2c*/ 	.word	0x000008c0
        /*0d30*/ 	.word	0x000000ff
        /*0d34*/ 	.word	0x0002a8c0
        /*0d38*/ 	.short	0x0100
        /*0d3a*/ 	.byte	0x08
	.zero		1


	//   ....[20]....
        /*0d3c*/ 	.word	0x000008d0
        /*0d40*/ 	.word	0x000000ff
        /*0d44*/ 	.word	0x0002a8b8
        /*0d48*/ 	.short	0x0100
        /*0d4a*/ 	.byte	0x08
	.zero		1


	//   ....[21]....
        /*0d4c*/ 	.word	0x000008e0
        /*0d50*/ 	.word	0x000000ff
        /*0d54*/ 	.word	0x0002a8c8
        /*0d58*/ 	.short	0x0100
        /*0d5a*/ 	.byte	0x08
	.zero		1


	//   ....[22]....
        /*0d5c*/ 	.word	0x000036e0
        /*0d60*/ 	.word	0x00000055
        /*0d64*/ 	.word	0x0002a890
        /*0d68*/ 	.short	0x010a
        /*0d6a*/ 	.byte	0x3f
	.zero		1


	//   ....[23]....
        /*0d6c*/ 	.word	0x00006ca0
        /*0d70*/ 	.word	0x00000055
        /*0d74*/ 	.word	0x0002a890
        /*0d78*/ 	.short	0x010a
        /*0d7a*/ 	.byte	0x3f
	.zero		1


	//   ....[24]....
        /*0d7c*/ 	.word	0x00009b00
        /*0d80*/ 	.word	0x00000055
        /*0d84*/ 	.word	0x0002a890
        /*0d88*/ 	.short	0x010a
        /*0d8a*/ 	.byte	0x3f
	.zero		1


	//   ....[25]....
        /*0d8c*/ 	.word	0x0000a2c0
        /*0d90*/ 	.word	0x0000000b
        /*0d94*/ 	.word	0x00000000
        /*0d98*/ 	.short	0x0101
        /*0d9a*/ 	.byte	0x3f
	.zero		1


	//   ....[26]....
        /*0d9c*/ 	.word	0x0000a300
        /*0da0*/ 	.word	0x00000055
        /*0da4*/ 	.word	0x0002a8b0
        /*0da8*/ 	.short	0x010a
        /*0daa*/ 	.byte	0x3f
	.zero		1


	//   ....[27]....
        /*0dac*/ 	.word	0x0000a8b0
        /*0db0*/ 	.word	0x00000055
        /*0db4*/ 	.word	0x00000000
        /*0db8*/ 	.short	0x0101
        /*0dba*/ 	.byte	0x3f
	.zero		1


	//   ....[28]....
        /*0dbc*/ 	.word	0x0000aed0
        /*0dc0*/ 	.word	0x00000012
        /*0dc4*/ 	.word	0x0002a800
        /*0dc8*/ 	.short	0x010a
        /*0dca*/ 	.byte	0x3f
	.zero		1


	//   ....[29]....
        /*0dcc*/ 	.word	0x0000af20
        /*0dd0*/ 	.word	0x00000012
        /*0dd4*/ 	.word	0x0002a800
        /*0dd8*/ 	.short	0x010a
        /*0dda*/ 	.byte	0x3f
	.zero		1


	//   ....[30]....
        /*0ddc*/ 	.word	0x0000c290
        /*0de0*/ 	.word	0x00000012
        /*0de4*/ 	.word	0x0002a800
        /*0de8*/ 	.short	0x010a
        /*0dea*/ 	.byte	0x3f
	.zero		1


	//   ....[31]....
        /*0dec*/ 	.word	0x0000f450
        /*0df0*/ 	.word	0x00000012
        /*0df4*/ 	.word	0x0002a800
        /*0df8*/ 	.short	0x010a
        /*0dfa*/ 	.byte	0x3f
	.zero		1


	//   ....[32]....
        /*0dfc*/ 	.word	0x00011c70
        /*0e00*/ 	.word	0x00000000
        /*0e04*/ 	.word	0x0002a830
        /*0e08*/ 	.short	0x010a
        /*0e0a*/ 	.byte	0x3f
	.zero		1


	//   ....[33]....
        /*0e0c*/ 	.word	0x00011cb0
        /*0e10*/ 	.word	0x00000000
        /*0e14*/ 	.word	0x0002a830
        /*0e18*/ 	.short	0x010a
        /*0e1a*/ 	.byte	0x3f
	.zero		1


	//   ....[34]....
        /*0e1c*/ 	.word	0x000133e0
        /*0e20*/ 	.word	0x00000007
        /*0e24*/ 	.word	0x00000000
        /*0e28*/ 	.short	0x0101
        /*0e2a*/ 	.byte	0x3f
	.zero		1


	//   ....[35]....
        /*0e2c*/ 	.word	0x00013f50
        /*0e30*/ 	.word	0x0000000f
        /*0e34*/ 	.word	0x0002a830
        /*0e38*/ 	.short	0x010a
        /*0e3a*/ 	.byte	0x3f
	.zero		1


	//   ....[36]....
        /*0e3c*/ 	.word	0x00013fc0
        /*0e40*/ 	.word	0x0000000f
        /*0e44*/ 	.word	0x0002a830
        /*0e48*/ 	.short	0x010a
        /*0e4a*/ 	.byte	0x3f
	.zero		1


	//   ....[37]....
        /*0e4c*/ 	.word	0x00014b30
        /*0e50*/ 	.word	0x0000000a
        /*0e54*/ 	.word	0x0002a850
        /*0e58*/ 	.short	0x010a
        /*0e5a*/ 	.byte	0x3f
	.zero		1


	//   ....[38]....
        /*0e5c*/ 	.word	0x00014bd0
        /*0e60*/ 	.word	0x0000000a
        /*0e64*/ 	.word	0x0002a850
        /*0e68*/ 	.short	0x010a
        /*0e6a*/ 	.byte	0x3f
	.zero		1


	//   ....[39]....
        /*0e6c*/ 	.word	0x00014f20
        /*0e70*/ 	.word	0x0000000f
        /*0e74*/ 	.word	0x00000000
        /*0e78*/ 	.short	0x0101
        /*0e7a*/ 	.byte	0x3f
	.zero		1


	//   ....[40]....
        /*0e7c*/ 	.word	0x000163d0
        /*0e80*/ 	.word	0x0000000d
        /*0e84*/ 	.word	0x00000000
        /*0e88*/ 	.short	0x0101
        /*0e8a*/ 	.byte	0x3f
	.zero		1


	//   ....[41]....
        /*0e8c*/ 	.word	0x000166a0
        /*0e90*/ 	.word	0x00000004
        /*0e94*/ 	.word	0x0002a830
        /*0e98*/ 	.short	0x010a
        /*0e9a*/ 	.byte	0x3f
	.zero		1


	//   ....[42]....
        /*0e9c*/ 	.word	0x00016710
        /*0ea0*/ 	.word	0x00000004
        /*0ea4*/ 	.word	0x0002a830
        /*0ea8*/ 	.short	0x010a
        /*0eaa*/ 	.byte	0x3f
	.zero		1


	//   ....[43]....
        /*0eac*/ 	.word	0x00017280
        /*0eb0*/ 	.word	0x0000000a
        /*0eb4*/ 	.word	0x0002a850
        /*0eb8*/ 	.short	0x010a
        /*0eba*/ 	.byte	0x3f
	.zero		1


	//   ....[44]....
        /*0ebc*/ 	.word	0x00017320
        /*0ec0*/ 	.word	0x0000000a
        /*0ec4*/ 	.word	0x0002a850
        /*0ec8*/ 	.short	0x010a
        /*0eca*/ 	.byte	0x3f
	.zero		1


	//   ....[45]....
        /*0ecc*/ 	.word	0x000181d0
        /*0ed0*/ 	.word	0x00000007
        /*0ed4*/ 	.word	0x00000000
        /*0ed8*/ 	.short	0x0101
        /*0eda*/ 	.byte	0x3f
	.zero		1


	//   ....[46]....
        /*0edc*/ 	.word	0x000183e0
        /*0ee0*/ 	.word	0x00000067
        /*0ee4*/ 	.word	0x00000000
        /*0ee8*/ 	.short	0x0101
        /*0eea*/ 	.byte	0x3f
	.zero		1


	//   ....[47]....
        /*0eec*/ 	.word	0x00018a00
        /*0ef0*/ 	.word	0x0000000c
        /*0ef4*/ 	.word	0x0002a850
        /*0ef8*/ 	.short	0x010a
        /*0efa*/ 	.byte	0x3f
	.zero		1


	//   ....[48]....
        /*0efc*/ 	.word	0x00018aa0
        /*0f00*/ 	.word	0x0000000c
        /*0f04*/ 	.word	0x0002a850
        /*0f08*/ 	.short	0x010a
        /*0f0a*/ 	.byte	0x3f
	.zero		1


	//   ....[49]....
        /*0f0c*/ 	.word	0x00018f90
        /*0f10*/ 	.word	0x00000003
        /*0f14*/ 	.word	0x00000000
        /*0f18*/ 	.short	0x0101
        /*0f1a*/ 	.byte	0x3f
	.zero		1


	//   ....[50]....
        /*0f1c*/ 	.word	0x0001a490
        /*0f20*/ 	.word	0x00000000
        /*0f24*/ 	.word	0x00000000
        /*0f28*/ 	.short	0x0101
        /*0f2a*/ 	.byte	0x3f
	.zero		1


	//   ....[51]....
        /*0f2c*/ 	.word	0x0001c8e0
        /*0f30*/ 	.word	0x00000016
        /*0f34*/ 	.word	0x0002a820
        /*0f38*/ 	.short	0x010a
        /*0f3a*/ 	.byte	0x3f
	.zero		1


	//   ....[52]....
        /*0f3c*/ 	.word	0x0001c970
        /*0f40*/ 	.word	0x0000000b
        /*0f44*/ 	.word	0x0002a8a0
        /*0f48*/ 	.short	0x010a
        /*0f4a*/ 	.byte	0x3f
	.zero		1


	//   ....[53]....
        /*0f4c*/ 	.word	0x0001cdb0
        /*0f50*/ 	.word	0x0000000b
        /*0f54*/ 	.word	0x0002a8c0
        /*0f58*/ 	.short	0x010a
        /*0f5a*/ 	.byte	0x3f
	.zero		1


	//   ....[54]....
        /*0f5c*/ 	.word	0x0001d1e0
        /*0f60*/ 	.word	0x0000000a
        /*0f64*/ 	.word	0x0002a8a0
        /*0f68*/ 	.short	0x010a
        /*0f6a*/ 	.byte	0x3f
	.zero		1


	//   ....[55]....
        /*0f6c*/ 	.word	0x0001d610
        /*0f70*/ 	.word	0x0000000a
        /*0f74*/ 	.word	0x0002a8c0
        /*0f78*/ 	.short	0x010a
        /*0f7a*/ 	.byte	0x3f
	.zero		1


	//   ....[56]....
        /*0f7c*/ 	.word	0x0001e5b0
        /*0f80*/ 	.word	0x00000007
        /*0f84*/ 	.word	0x0002a840
        /*0f88*/ 	.short	0x010a
        /*0f8a*/ 	.byte	0x3f
	.zero		1


	//   ....[57]....
        /*0f8c*/ 	.word	0x0001ec90
        /*0f90*/ 	.word	0x00000007
        /*0f94*/ 	.word	0x0002a830
        /*0f98*/ 	.short	0x0107
        /*0f9a*/ 	.byte	0x3f
	.zero		1


	//   ....[58]....
        /*0f9c*/ 	.word	0x0001ed50
        /*0fa0*/ 	.word	0x00000007
        /*0fa4*/ 	.word	0x0002a830
        /*0fa8*/ 	.short	0x0101
        /*0faa*/ 	.byte	0x3f
	.zero		1


	//   ....[59]....
        /*0fac*/ 	.word	0x0001f940
        /*0fb0*/ 	.word	0x00000016
        /*0fb4*/ 	.word	0x0002a800
        /*0fb8*/ 	.short	0x0107
        /*0fba*/ 	.byte	0x3f
	.zero		1


	//   ....[60]....
        /*0fbc*/ 	.word	0x0001fa40
        /*0fc0*/ 	.word	0x00000016
        /*0fc4*/ 	.word	0x0002a800
        /*0fc8*/ 	.short	0x0101
        /*0fca*/ 	.byte	0x3f
	.zero		1


	//   ....[61]....
        /*0fcc*/ 	.word	0x0001fa60
        /*0fd0*/ 	.word	0x00000016
        /*0fd4*/ 	.word	0x0002a820
        /*0fd8*/ 	.short	0x010a
        /*0fda*/ 	.byte	0x3f
	.zero		1


	//   ....[62]....
        /*0fdc*/ 	.word	0x0001fdd0
        /*0fe0*/ 	.word	0x00000005
        /*0fe4*/ 	.word	0x0002a840
        /*0fe8*/ 	.short	0x010a
        /*0fea*/ 	.byte	0x3f
	.zero		1


	//   ....[63]....
        /*0fec*/ 	.word	0x000202d0
        /*0ff0*/ 	.word	0x00000005
        /*0ff4*/ 	.word	0x0002a830
        /*0ff8*/ 	.short	0x0107
        /*0ffa*/ 	.byte	0x3f
	.zero		1


	//   ....[64]....
        /*0ffc*/ 	.word	0x00020380
        /*1000*/ 	.word	0x00000005
        /*1004*/ 	.word	0x0002a830
        /*1008*/ 	.short	0x0101
        /*100a*/ 	.byte	0x3f
	.zero		1


	//   ....[65]....
        /*100c*/ 	.word	0x000203e0
        /*1010*/ 	.word	0x00000005
        /*1014*/ 	.word	0x0002a860
        /*1018*/ 	.short	0x010a
        /*101a*/ 	.byte	0x3f
	.zero		1


	//   ....[66]....
        /*101c*/ 	.word	0x00020850
        /*1020*/ 	.word	0x00000005
        /*1024*/ 	.word	0x0002a850
        /*1028*/ 	.short	0x0107
        /*102a*/ 	.byte	0x3f
	.zero		1


	//   ....[67]....
        /*102c*/ 	.word	0x00020980
        /*1030*/ 	.word	0x00000005
        /*1034*/ 	.word	0x0002a850
        /*1038*/ 	.short	0x0101
        /*103a*/ 	.byte	0x3f
	.zero		1


	//   ....[68]....
        /*103c*/ 	.word	0x00020c10
        /*1040*/ 	.word	0x00000000
        /*1044*/ 	.word	0x0002a860
        /*1048*/ 	.short	0x010a
        /*104a*/ 	.byte	0x3f
	.zero		1


	//   ....[69]....
        /*104c*/ 	.word	0x00021080
        /*1050*/ 	.word	0x00000000
        /*1054*/ 	.word	0x0002a850
        /*1058*/ 	.short	0x0107
        /*105a*/ 	.byte	0x3f
	.zero		1


	//   ....[70]....
        /*105c*/ 	.word	0x00021140
        /*1060*/ 	.word	0x00000000
        /*1064*/ 	.word	0x0002a850
        /*1068*/ 	.short	0x0101
        /*106a*/ 	.byte	0x3f
	.zero		1


	//   ....[71]....
        /*106c*/ 	.word	0x00021e60
        /*1070*/ 	.word	0x00000005
        /*1074*/ 	.word	0x0002a820
        /*1078*/ 	.short	0x010a
        /*107a*/ 	.byte	0x3f
	.zero		1


	//   ....[72]....
        /*107c*/ 	.word	0x00021ff0
        /*1080*/ 	.word	0x00000003
        /*1084*/ 	.word	0x0002a840
        /*1088*/ 	.short	0x010a
        /*108a*/ 	.byte	0x3f
	.zero		1


	//   ....[73]....
        /*108c*/ 	.word	0x00022090
        /*1090*/ 	.word	0x00000005
        /*1094*/ 	.word	0x0002a840
        /*1098*/ 	.short	0x010a
        /*109a*/ 	.byte	0x3f
	.zero		1


	//   ....[74]....
        /*109c*/ 	.word	0x000220d0
        /*10a0*/ 	.word	0x00000003
        /*10a4*/ 	.word	0x0002a860
        /*10a8*/ 	.short	0x010a
        /*10aa*/ 	.byte	0x3f
	.zero		1


	//   ....[75]....
        /*10ac*/ 	.word	0x00022110
        /*10b0*/ 	.word	0x00000005
        /*10b4*/ 	.word	0x0002a860
        /*10b8*/ 	.short	0x010a
        /*10ba*/ 	.byte	0x3f
	.zero		1


	//   ....[76]....
        /*10bc*/ 	.word	0x00022170
        /*10c0*/ 	.word	0x00000055
        /*10c4*/ 	.word	0x0002a890
        /*10c8*/ 	.short	0x010a
        /*10ca*/ 	.byte	0x3f
	.zero		1


	//   ....[77]....
        /*10cc*/ 	.word	0x00022420
        /*10d0*/ 	.word	0x00000055
        /*10d4*/ 	.word	0x0002a890
        /*10d8*/ 	.short	0x010a
        /*10da*/ 	.byte	0x3f
	.zero		1


	//   ....[78]....
        /*10dc*/ 	.word	0x000226d0
        /*10e0*/ 	.word	0x00000055
        /*10e4*/ 	.word	0x0002a890
        /*10e8*/ 	.short	0x010a
        /*10ea*/ 	.byte	0x3f
	.zero		1


	//   ....[79]....
        /*10ec*/ 	.word	0x00022980
        /*10f0*/ 	.word	0x00000055
        /*10f4*/ 	.word	0x0002a8b0
        /*10f8*/ 	.short	0x010a
        /*10fa*/ 	.byte	0x3f
	.zero		1


	//   ....[80]....
        /*10fc*/ 	.word	0x00022d60
        /*1100*/ 	.word	0x00000012
        /*1104*/ 	.word	0x0002a800
        /*1108*/ 	.short	0x010a
        /*110a*/ 	.byte	0x3f
	.zero		1


	//   ....[81]....
        /*110c*/ 	.word	0x00023140
        /*1110*/ 	.word	0x00000012
        /*1114*/ 	.word	0x0002a800
        /*1118*/ 	.short	0x010a
        /*111a*/ 	.byte	0x3f
	.zero		1


	//   ....[82]....
        /*111c*/ 	.word	0x00023190
        /*1120*/ 	.word	0x00000000
        /*1124*/ 	.word	0x0002a830
        /*1128*/ 	.short	0x010a
        /*112a*/ 	.byte	0x3f
	.zero		1


	//   ....[83]....
        /*112c*/ 	.word	0x000231e0
        /*1130*/ 	.word	0x0000000f
        /*1134*/ 	.word	0x0002a830
        /*1138*/ 	.short	0x010a
        /*113a*/ 	.byte	0x3f
	.zero		1


	//   ....[84]....
        /*113c*/ 	.word	0x00023230
        /*1140*/ 	.word	0x0000000a
        /*1144*/ 	.word	0x0002a850
        /*1148*/ 	.short	0x010a
        /*114a*/ 	.byte	0x3f
	.zero		1


	//   ....[85]....
        /*114c*/ 	.word	0x00023280
        /*1150*/ 	.word	0x00000004
        /*1154*/ 	.word	0x0002a830
        /*1158*/ 	.short	0x010a
        /*115a*/ 	.byte	0x3f
	.zero		1


	//   ....[86]....
        /*115c*/ 	.word	0x000232d0
        /*1160*/ 	.word	0x0000000a
        /*1164*/ 	.word	0x0002a850
        /*1168*/ 	.short	0x010a
        /*116a*/ 	.byte	0x3f
	.zero		1


	//   ....[87]....
        /*116c*/ 	.word	0x00023320
        /*1170*/ 	.word	0x0000000c
        /*1174*/ 	.word	0x0002a850
        /*1178*/ 	.short	0x010a
        /*117a*/ 	.byte	0x3f
	.zero		1


	//   ....[88]....
        /*117c*/ 	.word	0x000234c0
        /*1180*/ 	.word	0x00000016
        /*1184*/ 	.word	0x0002a820
        /*1188*/ 	.short	0x010a
        /*118a*/ 	.byte	0x3f
	.zero		1


	//   ....[89]....
        /*118c*/ 	.word	0x00023510
        /*1190*/ 	.word	0x0000000b
        /*1194*/ 	.word	0x0002a8a0
        /*1198*/ 	.short	0x010a
        /*119a*/ 	.byte	0x3f
	.zero		1


	//   ....[90]....
        /*119c*/ 	.word	0x00023560
        /*11a0*/ 	.word	0x0000000b
        /*11a4*/ 	.word	0x0002a8c0
        /*11a8*/ 	.short	0x010a
        /*11aa*/ 	.byte	0x3f
	.zero		1


	//   ....[91]....
        /*11ac*/ 	.word	0x000235b0
        /*11b0*/ 	.word	0x0000000a
        /*11b4*/ 	.word	0x0002a8a0
        /*11b8*/ 	.short	0x010a
        /*11ba*/ 	.byte	0x3f
	.zero		1


	//   ....[92]....
        /*11bc*/ 	.word	0x00023600
        /*11c0*/ 	.word	0x0000000a
        /*11c4*/ 	.word	0x0002a8c0
        /*11c8*/ 	.short	0x010a
        /*11ca*/ 	.byte	0x3f
	.zero		1


	//   ....[93]....
        /*11cc*/ 	.word	0x00023720
        /*11d0*/ 	.word	0x00000007
        /*11d4*/ 	.word	0x0002a840
        /*11d8*/ 	.short	0x010a
        /*11da*/ 	.byte	0x3f
	.zero		1


	//   ....[94]....
        /*11dc*/ 	.word	0x00024b20
        /*11e0*/ 	.word	0x00000016
        /*11e4*/ 	.word	0x0002a820
        /*11e8*/ 	.short	0x010a
        /*11ea*/ 	.byte	0x3f
	.zero		1


	//   ....[95]....
        /*11ec*/ 	.word	0x00024b70
        /*11f0*/ 	.word	0x00000005
        /*11f4*/ 	.word	0x0002a840
        /*11f8*/ 	.short	0x010a
        /*11fa*/ 	.byte	0x3f
	.zero		1


	//   ....[96]....
        /*11fc*/ 	.word	0x00025330
        /*1200*/ 	.word	0x00000005
        /*1204*/ 	.word	0x0002a860
        /*1208*/ 	.short	0x010a
        /*120a*/ 	.byte	0x3f
	.zero		1


	//   ....[97]....
        /*120c*/ 	.word	0x00025b40
        /*1210*/ 	.word	0x00000000
        /*1214*/ 	.word	0x0002a860
        /*1218*/ 	.short	0x010a
        /*121a*/ 	.byte	0x3f
	.zero		1


	//   ....[98]....
        /*121c*/ 	.word	0x00026c70
        /*1220*/ 	.word	0x00000005
        /*1224*/ 	.word	0x0002a820
        /*1228*/ 	.short	0x010a
        /*122a*/ 	.byte	0x3f
	.zero		1


	//   ....[99]....
        /*122c*/ 	.word	0x00026e10
        /*1230*/ 	.word	0x00000003
        /*1234*/ 	.word	0x0002a840
        /*1238*/ 	.short	0x010a
        /*123a*/ 	.byte	0x3f
	.zero		1


	//   ....[100]....
        /*123c*/ 	.word	0x00026e60
        /*1240*/ 	.word	0x00000005
        /*1244*/ 	.word	0x0002a840
        /*1248*/ 	.short	0x010a
        /*124a*/ 	.byte	0x3f
	.zero		1


	//   ....[101]....
        /*124c*/ 	.word	0x00026eb0
        /*1250*/ 	.word	0x00000003
        /*1254*/ 	.word	0x0002a860
        /*1258*/ 	.short	0x010a
        /*125a*/ 	.byte	0x3f
	.zero		1


	//----- nvinfo : EIATTR_NUM_MBARRIERS
	.align		4
.L_568:
        /*125c*/ 	.byte	0x03, 0x38
        /*125e*/ 	.short	0x0016


	//----- nvinfo : EIATTR_EXIT_INSTR_OFFSETS
	.align		4
        /*1260*/ 	.byte	0x04, 0x1c
        /*1262*/ 	.short	(.L_570 - .L_569)


	//   ....[0]....
.L_569:
        /*1264*/ 	.word	0x00022160


	//----- nvinfo : EIATTR_MAX_THREADS
	.align		4
.L_570:
        /*1268*/ 	.byte	0x04, 0x05
        /*126a*/ 	.short	(.L_572 - .L_571)
.L_571:
        /*126c*/ 	.word	0x00000180
        /*1270*/ 	.word	0x00000001
        /*1274*/ 	.word	0x00000001


	//----- nvinfo : EIATTR_CRS_STACK_SIZE
	.align		4
.L_572:
        /*1278*/ 	.byte	0x04, 0x1e
        /*127a*/ 	.short	(.L_574 - .L_573)
.L_573:
        /*127c*/ 	.word	0x00000000


	//----- nvinfo : EIATTR_CBANK_PARAM_SIZE
	.align		4
.L_574:
        /*1280*/ 	.byte	0x03, 0x19
        /*1282*/ 	.short	0x0af0


	//----- nvinfo : EIATTR_PARAM_CBANK
	.align		4
        /*1284*/ 	.byte	0x04, 0x0a
        /*1286*/ 	.short	(.L_576 - .L_575)
	.align		4
.L_575:
        /*1288*/ 	.word	index@(.nv.constant0._ZN7cutlass13device_kernelIN5flash11enable_sm90INS1_16FlashAttnFwdSm90INS1_25CollectiveMainloopFwdSm90ILi2EN4cute5tupleIJNS5_1CILi1EEES8_S8_EEENS6_IJNS7_ILi128EEENS7_ILi96EEENS7_ILi192EEEEEELi128ENS_6half_tEfNS_4arch4Sm90ELb1ELb0ELb0ELb1ELb1ELb1ELb0ELb1ELb1ELb1ELb0ELb0EEENS1_21CollectiveEpilogueFwdINS6_IJSA_SA_SB_EEES9_SE_SG_Li256ELb1ELb1ELb0ELb0EEENS1_36VarlenDynamicPersistentTileSchedulerILi128ELi96ELi256ELi128ELb0ELb1ELb1ELb1ELb1ELb1EEEEEEEEEvNT_6ParamsE)
        /*128c*/ 	.short	0x0210
        /*128e*/ 	.short	0x0af0


	//----- nvinfo : EIATTR_SW_WAR
	.align		4
.L_576:
        /*1290*/ 	.byte	0x04, 0x36
        /*1292*/ 	.short	(.L_578 - .L_577)
.L_577:
        /*1294*/ 	.word	0x00000008
.L_578:


//--------------------- .nv.info._ZN7cutlass13device_kernelIN5flash11enable_sm90INS1_16FlashAttnFwdSm90INS1_25CollectiveMainloopFwdSm90ILi2EN4cute5tupleIJNS5_1CILi1EEES8_S8_EEENS6_IJNS7_ILi64EEESA_SA_EEELi512ENS_6half_tEfNS_4arch4Sm90ELb0ELb0ELb0ELb0ELb1ELb0ELb0ELb0ELb0ELb1ELb0ELb0EEENS1_21CollectiveEpilogueFwdINS6_IJSA_NS7_ILi512EEESA_EEES9_SC_SE_Li256ELb0ELb1ELb0ELb0EEENS1_29StaticPersistentTileSchedulerILb0EEEEEEEEEvNT_6ParamsE --------------------------
	.section	.nv.info._ZN7cutlass13device_kernelIN5flash11enable_sm90INS1_16FlashAttnFwdSm90INS1_25CollectiveMainloopFwdSm90ILi2EN4cute5tupleIJNS5_1CILi1EEES8_S8_EEENS6_IJNS7_ILi64EEESA_SA_EEELi512ENS_6half_tEfNS_4arch4Sm90ELb0ELb0ELb0ELb0ELb1ELb0ELb0ELb0ELb0ELb1ELb0ELb0EEENS1_21CollectiveEpilogueFwdINS6_IJSA_NS7_ILi512EEESA_EEES9_SC_SE_Li256ELb0ELb1ELb0ELb0EEENS1_29StaticPersistentTileSchedulerILb0EEEEEEEEEvNT_6ParamsE,"",@"SHT_CUDA_INFO"
	.sectionflags	@""
	.align	4


	//----- nvinfo : EIATTR_CUDA_API_VERSION
	.align		4
        /*0000*/ 	.byte	0x04, 0x37
        /*0002*/ 	.short	(.L_580 - .L_579)
.L_579:
        /*0004*/ 	.word	0x00000082


	//----- nvinfo : EIATTR_KPARAM_INFO
	.align		4
.L_580:
        /*0008*/ 	.byte	0x04, 0x17
        /*000a*/ 	.short	(.L_582 - .L_581)
.L_581:
        /*000c*/ 	.word	0x00000000
        /*0010*/ 	.short	0x0000
        /*0012*/ 	.short	0x0070
        /*0014*/ 	.byte	0x00, 0xf0, 0x01, 0x28


	//----- nvinfo : EIATTR_SPARSE_MMA_MASK
	.align		4
.L_582:
        /*0018*/ 	.byte	0x03, 0x50
        /*001a*/ 	.short	0x0000


	//----- nvinfo : EIATTR_MAXREG_COUNT
	.align		4
        /*001c*/ 	.byte	0x03, 0x1b
        /*001e*/ 	.short	0x00a8


	//----- nvinfo : EIATTR_NUM_BARRIERS
	.align		4
        /*0020*/ 	.byte	0x02, 0x4c
        /*0022*/ 	.byte	0x10
	.zero		1


	//----- nvinfo : EIATTR_EXTERNS
	.align		4
        /*0024*/ 	.byte	0x04, 0x0f
        /*0026*/ 	.short	(.L_584 - .L_583)


	//   ....[0]....
	.align		4
.L_583:
        /*0028*/ 	.word	index@(__assertfail)


	//----- nvinfo : EIATTR_ANNOTATIONS
	.align		4
.L_584:
        /*002c*/ 	.byte	0x04, 0x55
        /*002e*/ 	.short	(.L_586 - .L_585)


	//   ....[0]....
.L_585:
        /* <DEDUP_REMOVED lines=15> */


	//----- nvinfo : EIATTR_MERCURY_ISA_VERSION
	.align		4
.L_586:
        /*0108*/ 	.byte	0x03, 0x5f
        /*010a*/ 	.short	0x0101


	//----- nvinfo : EIATTR_INT_WARP_WIDE_INSTR_OFFSETS
	.align		4
        /*010c*/ 	.byte	0x04, 0x31
        /*010e*/ 	.short	(.L_588 - .L_587)


	//   ....[0]....
.L_587:
        /*0110*/ 	.word	0x000000c0


	//   ....[1]....
        /*0114*/ 	.word	0x000000d0


	//   ....[2]....
        /*0118*/ 	.word	0x00000170


	//----- nvinfo : EIATTR_COOP_GROUP_MASK_REGIDS
	.align		4
.L_588:
        /*011c*/ 	.byte	0x04, 0x29
        /*011e*/ 	.short	(.L_590 - .L_589)


	//   ....[0]....
.L_589:
        /*0120*/ 	.word	0xffffffff


	//   ....[1]....
        /*0124*/ 	.word	0xffffffff


	//   ....[2]....
        /*0128*/ 	.word	0xffffffff


	//   ....[3]....
        /*012c*/ 	.word	0xffffffff


	//   ....[4]....
        /*0130*/ 	.word	0xffffffff


	//   ....[5]....
        /*0134*/ 	.word	0xffffffff


	//   ....[6]....
        /*0138*/ 	.word	0xffffffff


	//   ....[7]....
        /*013c*/ 	.word	0xffffffff


	//   ....[8]....
        /*0140*/ 	.word	0xffffffff


	//   ....[9]....
        /*0144*/ 	.word	0xffffffff


	//   ....[10]....
        /*0148*/ 	.word	0xffffffff


	//   ....[11]....
        /*014c*/ 	.word	0xffffffff


	//   ....[12]....
        /*0150*/ 	.word	0xffffffff


	//   ....[13]....
        /*0154*/ 	.word	0xffffffff


	//   ....[14]....
        /*0158*/ 	.word	0xffffffff


	//   ....[15]....
        /*015c*/ 	.word	0xffffffff


	//   ....[16]....
        /*0160*/ 	.word	0xffffffff


	//   ....[17]....
        /*0164*/ 	.word	0xffffffff


	//   ....[18]....
        /*0168*/ 	.word	0xffffffff


	//   ....[19]....
        /*016c*/ 	.word	0xffffffff


	//   ....[20]....
        /*0170*/ 	.word	0xffffffff


	//   ....[21]....
        /*0174*/ 	.word	0xffffffff


	//   ....[22]....
        /*0178*/ 	.word	0xffffffff


	//   ....[23]....
        /*017c*/ 	.word	0xffffffff


	//   ....[24]....
        /*0180*/ 	.word	0xffffffff


	//   ....[25]....
        /*0184*/ 	.word	0xffffffff


	//   ....[26]....
        /*0188*/ 	.word	0xffffffff


	//   ....[27]....
        /*018c*/ 	.word	0xffffffff


	//   ....[28]....
        /*0190*/ 	.word	0xffffffff


	//   ....[29]....
        /*0194*/ 	.word	0xffffffff


	//   ....[30]....
        /*0198*/ 	.word	0xffffffff


	//   ....[31]....
        /*019c*/ 	.word	0xffffffff


	//   ....[32]....
        /*01a0*/ 	.word	0xffffffff


	//   ....[33]....
        /*01a4*/ 	.word	0xffffffff


	//   ....[34]....
        /*01a8*/ 	.word	0xffffffff


	//   ....[35]....
        /*01ac*/ 	.word	0xffffffff


	//   ....[36]....
        /*01b0*/ 	.word	0xffffffff


	//   ....[37]....
        /*01b4*/ 	.word	0xffffffff


	//   ....[38]....
        /*01b8*/ 	.word	0xffffffff


	//   ....[39]....
        /*01bc*/ 	.word	0xffffffff


	//   ....[40]....
        /*01c0*/ 	.word	0xffffffff


	//   ....[41]....
        /*01c4*/ 	.word	0xffffffff


	//   ....[42]....
        /*01c8*/ 	.word	0xffffffff


	//   ....[43]....
        /*01cc*/ 	.word	0xffffffff


	//   ....[44]....
        /*01d0*/ 	.word	0xffffffff


	//   ....[45]....
        /*01d4*/ 	.word	0xffffffff


	//   ....[46]....
        /*01d8*/ 	.word	0xffffffff


	//   ....[47]....
        /*01dc*/ 	.word	0xffffffff


	//   ....[48]....
        /*01e0*/ 	.word	0xffffffff


	//   ....[49]....
        /*01e4*/ 	.word	0xffffffff


	//   ....[50]....
        /*01e8*/ 	.word	0xffffffff


	//   ....[51]....
        /*01ec*/ 	.word	0xffffffff


	//   ....[52]....
        /*01f0*/ 	.word	0xffffffff


	//   ....[53]....
        /*01f4*/ 	.word	0xffffffff


	//   ....[54]....
        /*01f8*/ 	.word	0xffffffff


	//   ....[55]....
        /*01fc*/ 	.word	0xffffffff


	//   ....[56]....
        /*0200*/ 	.word	0xffffffff


	//   ....[57]....
        /*0204*/ 	.word	0xffffffff


	//   ....[58]....
        /*0208*/ 	.word	0xffffffff


	//   ....[59]....
        /*020c*/ 	.word	0xffffffff


	//   ....[60]....
        /*0210*/ 	.word	0xffffffff


	//   ....[61]....
        /*0214*/ 	.word	0xffffffff


	//   ....[62]....
        /*0218*/ 	.word	0xffffffff


	//   ....[63]....
        /*021c*/ 	.word	0xffffffff


	//   ....[64]....
        /*0220*/ 	.word	0xffffffff


	//   ....[65]....
        /*0224*/ 	.word	0xffffffff


	//   ....[66]....
        /*0228*/ 	.word	0xffffffff


	//   ....[67]....
        /*022c*/ 	.word	0xffffffff


	//   ....[68]....
        /*0230*/ 	.word	0xffffffff


	//   ....[69]....
        /*0234*/ 	.word	0xffffffff


	//   ....[70]....
        /*0238*/ 	.word	0xffffffff


	//   ....[71]....
        /*023c*/ 	.word	0xffffffff


	//   ....[72]....
        /*0240*/ 	.word	0x0500000f


	//   ....[73]....
        /*0244*/ 	.word	0x0500000f


	//   ....[74]....
        /*0248*/ 	.word	0x0500000f


	//   ....[75]....
        /*024c*/ 	.word	0x0500000f


	//   ....[76]....
        /*0250*/ 	.word	0x0500000f


	//   ....[77]....
        /*0254*/ 	.word	0x0500000f


	//   ....[78]....
        /*0258*/ 	.word	0x0500000f


	//   ....[79]....
        /*025c*/ 	.word	0x0500000f


	//   ....[80]....
        /*0260*/ 	.word	0x0500000f


	//   ....[81]....
        /*0264*/ 	.word	0x0500000f


	//   ....[82]....
        /*0268*/ 	.word	0x0500000f


	//   ....[83]....
        /*026c*/ 	.word	0x0500000f


	//   ....[84]....
        /*0270*/ 	.word	0x0500000f


	//   ....[85]....
        /*0274*/ 	.word	0x0500000f


	//   ....[86]....
        /*0278*/ 	.word	0x0500000f


	//   ....[87]....
        /*027c*/ 	.word	0x0500000f


	//   ....[88]....
        /*0280*/ 	.word	0x0500000f


	//   ....[89]....
        /*0284*/ 	.word	0x0500000f


	//   ....[90]....
        /*0288*/ 	.word	0x0500000f


	//   ....[91]....
        /*028c*/ 	.word	0x0500000f


	//   ....[92]....
        /*0290*/ 	.word	0x0500000f


	//   ....[93]....
        /*0294*/ 	.word	0x0500000f


	//   ....[94]....
        /*0298*/ 	.word	0x0500000f


	//   ....[95]....
        /*029c*/ 	.word	0x0500000f


	//   ....[96]....
        /*02a0*/ 	.word	0x0500000f


	//   ....[97]....
        /*02a4*/ 	.word	0x0500000f


	//   ....[98]....
        /*02a8*/ 	.word	0x0500000f


	//   ....[99]....
        /*02ac*/ 	.word	0x0500000f


	//   ....[100]....
        /*02b0*/ 	.word	0x0500000f


	//   ....[101]....
        /*02b4*/ 	.word	0x0500000f


	//   ....[102]....
        /*02b8*/ 	.word	0x0500000f


	//   ....[103]....
        /*02bc*/ 	.word	0x0500000f


	//   ....[104]....
        /*02c0*/ 	.word	0x0500000f


	//   ....[105]....
        /*02c4*/ 	.word	0x0500000f


	//   ....[106]....
        /*02c8*/ 	.word	0x0500000f


	//   ....[107]....
        /*02cc*/ 	.word	0x0500000f


	//   ....[108]....
        /*02d0*/ 	.word	0x0500000f


	//   ....[109]....
        /*02d4*/ 	.word	0x0500000f


	//   ....[110]....
        /*02d8*/ 	.word	0x0500000f


	//   ....[111]....
        /*02dc*/ 	.word	0x0500000f


	//   ....[112]....
        /*02e0*/ 	.word	0x0500000f


	//   ....[113]....
        /*02e4*/ 	.word	0x0500000f


	//----- nvinfo : EIATTR_COOP_GROUP_INSTR_OFFSETS
	.align		4
.L_590:
        /*02e8*/ 	.byte	0x04, 0x28
        /*02ea*/ 	.short	(.L_592 - .L_591)


	//   ....[0]....
.L_591:
        /*02ec*/ 	.word	0x00000070


	//   ....[1]....
        /*02f0*/ 	.word	0x000000b0


	//   ....[2]....
        /*02f4*/ 	.word	0x00000290


	//   ....[3]....
        /*02f8*/ 	.word	0x000003f0


	//   ....[4]....
        /*02fc*/ 	.word	0x00000510


	//   ....[5]....
        /*0300*/ 	.word	0x00000670


	//   ....[6]....
        /*0304*/ 	.word	0x000010e0


	//   ....[7]....
        /*0308*/ 	.word	0x000029b0


	//   ....[8]....
        /*030c*/ 	.word	0x000033b0


	//   ....[9]....
        /*0310*/ 	.word	0x00003420


	//   ....[10]....
        /*0314*/ 	.word	0x00003600


	//   ....[11]....
        /*0318*/ 	.word	0x000036e0


	//   ....[12]....
        /*031c*/ 	.word	0x00003f50


	//   ....[13]....
        /*0320*/ 	.word	0x00004470


	//   ....[14]....
        /*0324*/ 	.word	0x000044a0


	//   ....[15]....
        /*0328*/ 	.word	0x000046e0


	//   ....[16]....
        /*032c*/ 	.word	0x00004880


	//   ....[17]....
        /*0330*/ 	.word	0x00005890


	//   ....[18]....
        /*0334*/ 	.word	0x00005940


	//   ....[19]....
        /*0338*/ 	.word	0x00005980


	//   ....[20]....
        /*033c*/ 	.word	0x00005a10


	//   ....[21]....
        /*0340*/ 	.word	0x00005a40


	//   ....[22]....
        /*0344*/ 	.word	0x00006470


	//   ....[23]....
        /*0348*/ 	.word	0x00007770


	//   ....[24]....
        /*034c*/ 	.word	0x000077a0


	//   ....[25]....
        /*0350*/ 	.word	0x000077d0


	//   ....[26]....
        /*0354*/ 	.word	0x000077e0


	//   ....[27]....
        /*0358*/ 	.word	0x00007e00


	//   ....[28]....
        /*035c*/ 	.word	0x00007e20


	//   ....[29]....
        /*0360*/ 	.word	0x00008070


	//   ....[30]....
        /*0364*/ 	.word	0x000080a0


	//   ....[31]....
        /*0368*/ 	.word	0x00009ad0


	//   ....[32]....
        /*036c*/ 	.word	0x00009b00


	//   ....[33]....
        /*0370*/ 	.word	0x00009b20


	//   ....[34]....
        /*0374*/ 	.word	0x00009b60


	//   ....[35]....
        /*0378*/ 	.word	0x00009bd0


	//   ....[36]....
        /*037c*/ 	.word	0x00009bf0


	//   ....[37]....
        /*0380*/ 	.word	0x00009c10


	//   ....[38]....
        /*0384*/ 	.word	0x00009c30


	//   ....[39]....
        /*0388*/ 	.word	0x0000a260


	//   ....[40]....
        /*038c*/ 	.word	0x0000a280


	//   ....[41]....
        /*0390*/ 	.word	0x0000a2b0


	//   ....[42]....
        /*0394*/ 	.word	0x0000a2f0


	//   ....[43]....
        /*0398*/ 	.word	0x0000a340


	//   ....[44]....
        /*039c*/ 	.word	0x0000a360


	//   ....[45]....
        /*03a0*/ 	.word	0x0000a390


	//   ....[46]....
        /*03a4*/ 	.word	0x0000a3b0


	//   ....[47]....
        /*03a8*/ 	.word	0x0000a880


	//   ....[48]....
        /*03ac*/ 	.word	0x0000a8b0


	//   ....[49]....
        /*03b0*/ 	.word	0x0000a990


	//   ....[50]....
        /*03b4*/ 	.word	0x0000a9d0


	//   ....[51]....
        /*03b8*/ 	.word	0x0000aa70


	//   ....[52]....
        /*03bc*/ 	.word	0x0000aaa0


	//   ....[53]....
        /*03c0*/ 	.word	0x0000adb0


	//   ....[54]....
        /*03c4*/ 	.word	0x0000ae20


	//   ....[55]....
        /*03c8*/ 	.word	0x0000b4d0


	//   ....[56]....
        /*03cc*/ 	.word	0x0000b4f0


	//   ....[57]....
        /*03d0*/ 	.word	0x0000b500


	//   ....[58]....
        /*03d4*/ 	.word	0x0000b510


	//   ....[59]....
        /*03d8*/ 	.word	0x0000b530


	//   ....[60]....
        /*03dc*/ 	.word	0x0000b590


	//   ....[61]....
        /*03e0*/ 	.word	0x0000b5a0


	//   ....[62]....
        /*03e4*/ 	.word	0x0000b5b0


	//   ....[63]....
        /*03e8*/ 	.word	0x0000b910


	//   ....[64]....
        /*03ec*/ 	.word	0x0000b940


	//   ....[65]....
        /*03f0*/ 	.word	0x0000b990


	//   ....[66]....
        /*03f4*/ 	.word	0x0000b9b0


	//   ....[67]....
        /*03f8*/ 	.word	0x0000ba40


	//   ....[68]....
        /*03fc*/ 	.word	0x0000ba60


	//   ....[69]....
        /*0400*/ 	.word	0x0000ba80


	//   ....[70]....
        /*0404*/ 	.word	0x0000baa0


	//   ....[71]....
        /*0408*/ 	.word	0x0000c040


	//   ....[72]....
        /*040c*/ 	.word	0x0000c5d0


	//   ....[73]....
        /*0410*/ 	.word	0x0000c6c0


	//   ....[74]....
        /*0414*/ 	.word	0x0000c760


	//   ....[75]....
        /*0418*/ 	.word	0x0000c7d0


	//   ....[76]....
        /*041c*/ 	.word	0x0000c8b0


	//   ....[77]....
        /*0420*/ 	.word	0x0000c920


	//   ....[78]....
        /*0424*/ 	.word	0x0000c9f0


	//   ....[79]....
        /*0428*/ 	.word	0x0000ca60


	//   ....[80]....
        /*042c*/ 	.word	0x0000cb20


	//   ....[81]....
        /*0430*/ 	.word	0x0000cbd0


	//   ....[82]....
        /*0434*/ 	.word	0x0000cc20


	//   ....[83]....
        /*0438*/ 	.word	0x0000cca0


	//   ....[84]....
        /*043c*/ 	.word	0x0000cd40


	//   ....[85]....
        /*0440*/ 	.word	0x0000cda0


	//   ....[86]....
        /*0444*/ 	.word	0x0000ce60


	//   ....[87]....
        /*0448*/ 	.word	0x0000cec0


	//   ....[88]....
        /*044c*/ 	.word	0x0000cf60


	//   ....[89]....
        /*0450*/ 	.word	0x0000d0a0


	//   ....[90]....
        /*0454*/ 	.word	0x0000d170


	//   ....[91]....
        /*0458*/ 	.word	0x0000d300


	//   ....[92]....
        /*045c*/ 	.word	0x0000d440


	//   ....[93]....
        /*0460*/ 	.word	0x0000d550


	//   ....[94]....
        /*0464*/ 	.word	0x0000d690


	//   ....[95]....
        /*0468*/ 	.word	0x0000d7a0


	//   ....[96]....
        /*046c*/ 	.word	0x0000d870


	//   ....[97]....
        /*0470*/ 	.word	0x0000d950


	//   ....[98]....
        /*0474*/ 	.word	0x0000d9f0


	//   ....[99]....
        /*0478*/ 	.word	0x0000da50


	//   ....[100]....
        /*047c*/ 	.word	0x0000daf0


	//   ....[101]....
        /*0480*/ 	.word	0x0000db50


	//   ....[102]....
        /*0484*/ 	.word	0x0000dc00


	//   ....[103]....
        /*0488*/ 	.word	0x0000dc60


	//   ....[104]....
        /*048c*/ 	.word	0x0000dd10


	//   ....[105]....
        /*0490*/ 	.word	0x0000ddf0


	//   ....[106]....
        /*0494*/ 	.word	0x0000dec0


	//   ....[107]....
        /*0498*/ 	.word	0x0000df90


	//   ....[108]....
        /*049c*/ 	.word	0x0000e0a0


	//   ....[109]....
        /*04a0*/ 	.word	0x0000e1b0


	//   ....[110]....
        /*04a4*/ 	.word	0x0000e290


	//   ....[111]....
        /*04a8*/ 	.word	0x0000e390


	//   ....[112]....
        /*04ac*/ 	.word	0x0000e460


	//   ....[113]....
        /*04b0*/ 	.word	0x0000e570


	//----- nvinfo : EIATTR_REG_RECONFIG
	.align		4
.L_592:
        /*04b4*/ 	.byte	0x01, 0x54
	.zero		2


	//----- nvinfo : EIATTR_SYSCALL_OFFSETS
	.align		4
        /*04b8*/ 	.byte	0x04, 0x46
        /*04ba*/ 	.short	(.L_594 - .L_593)


	//   ....[0]....
.L_593:
        /*04bc*/ 	.word	0x00002b70


	//   ....[1]....
        /*04c0*/ 	.word	0x00009380


	//   ....[2]....
        /*04c4*/ 	.word	0x000094c0


	//   ....[3]....
        /*04c8*/ 	.word	0x000095b0


	//   ....[4]....
        /*04cc*/ 	.word	0x00009f60


	//----- nvinfo : EIATTR_MBARRIER_INSTR_OFFSETS
	.align		4
.L_594:
        /*04d0*/ 	.byte	0x04, 0x39
        /*04d2*/ 	.short	(.L_596 - .L_595)


	//   ....[0]....
.L_595:
        /*04d4*/ 	.word	0x00000180
        /*04d8*/ 	.word	0x000000ff
        /*04dc*/ 	.word	0x00028c00
        /*04e0*/ 	.short	0x0100
        /*04e2*/ 	.byte	0x08
	.zero		1


	//   ....[1]....
        /*04e4*/ 	.word	0x00000190
        /*04e8*/ 	.word	0x000000ff
        /*04ec*/ 	.word	0x00028c20
        /*04f0*/ 	.short	0x0100
        /*04f2*/ 	.byte	0x08
	.zero		1


	//   ....[2]....
        /*04f4*/ 	.word	0x00000240
        /*04f8*/ 	.word	0x000000ff
        /*04fc*/ 	.word	0x00028c30
        /*0500*/ 	.short	0x0100
        /*0502*/ 	.byte	0x06
	.zero		1


	//   ....[3]....
        /*0504*/ 	.word	0x00000250
        /*0508*/ 	.word	0x000000ff
        /*050c*/ 	.word	0x00028c40
        /*0510*/ 	.short	0x0100
        /*0512*/ 	.byte	0x06
	.zero		1


	//   ....[4]....
        /*0514*/ 	.word	0x00000260
        /*0518*/ 	.word	0x000000ff
        /*051c*/ 	.word	0x00028c38
        /*0520*/ 	.short	0x0100
        /*0522*/ 	.byte	0x06
	.zero		1


	//   ....[5]....
        /*0524*/ 	.word	0x00000270
        /*0528*/ 	.word	0x000000ff
        /*052c*/ 	.word	0x00028c48
        /*0530*/ 	.short	0x0100
        /*0532*/ 	.byte	0x06
	.zero		1


	//   ....[6]....
        /*0534*/ 	.word	0x000003a0
        /*0538*/ 	.word	0x000000ff
        /*053c*/ 	.word	0x00028c50
        /*0540*/ 	.short	0x0100
        /*0542*/ 	.byte	0x08
	.zero		1


	//   ....[7]....
        /*0544*/ 	.word	0x000003b0
        /*0548*/ 	.word	0x000000ff
        /*054c*/ 	.word	0x00028c60
        /*0550*/ 	.short	0x0100
        /*0552*/ 	.byte	0x08
	.zero		1


	//   ....[8]....
        /*0554*/ 	.word	0x000003c0
        /*0558*/ 	.word	0x000000ff
        /*055c*/ 	.word	0x00028c58
        /*0560*/ 	.short	0x0100
        /*0562*/ 	.byte	0x08
	.zero		1


	//   ....[9]....
        /*0564*/ 	.word	0x000003d0
        /*0568*/ 	.word	0x000000ff
        /*056c*/ 	.word	0x00028c68
        /*0570*/ 	.short	0x0100
        /*0572*/ 	.byte	0x08
	.zero		1


	//   ....[10]....
        /*0574*/ 	.word	0x000004c0
        /*0578*/ 	.word	0x000000ff
        /*057c*/ 	.word	0x00028c70
        /*0580*/ 	.short	0x0100
        /*0582*/ 	.byte	0x06
	.zero		1


	//   ....[11]....
        /*0584*/ 	.word	0x000004d0
        /*0588*/ 	.word	0x000000ff
        /*058c*/ 	.word	0x00028c80
        /*0590*/ 	.short	0x0100
        /*0592*/ 	.byte	0x06
	.zero		1


	//   ....[12]....
        /*0594*/ 	.word	0x000004e0
        /*0598*/ 	.word	0x000000ff
        /*059c*/ 	.word	0x00028c78
        /*05a0*/ 	.short	0x0100
        /*05a2*/ 	.byte	0x06
	.zero		1


	//   ....[13]....
        /*05a4*/ 	.word	0x000004f0
        /*05a8*/ 	.word	0x000000ff
        /*05ac*/ 	.word	0x00028c88
        /*05b0*/ 	.short	0x0100
        /*05b2*/ 	.byte	0x06
	.zero		1


	//   ....[14]....
        /*05b4*/ 	.word	0x00000620
        /*05b8*/ 	.word	0x000000ff
        /*05bc*/ 	.word	0x00028c90
        /*05c0*/ 	.short	0x0100
        /*05c2*/ 	.byte	0x08
	.zero		1


	//   ....[15]....
        /*05c4*/ 	.word	0x00000630
        /*05c8*/ 	.word	0x000000ff
        /*05cc*/ 	.word	0x00028ca0
        /*05d0*/ 	.short	0x0100
        /*05d2*/ 	.byte	0x08
	.zero		1


	//   ....[16]....
        /*05d4*/ 	.word	0x00000640
        /*05d8*/ 	.word	0x000000ff
        /*05dc*/ 	.word	0x00028c98
        /*05e0*/ 	.short	0x0100
        /*05e2*/ 	.byte	0x08
	.zero		1


	//   ....[17]....
        /*05e4*/ 	.word	0x00000650
        /*05e8*/ 	.word	0x000000ff
        /*05ec*/ 	.word	0x00028ca8
        /*05f0*/ 	.short	0x0100
        /*05f2*/ 	.byte	0x08
	.zero		1


	//   ....[18]....
        /*05f4*/ 	.word	0x00000790
        /*05f8*/ 	.word	0x000000ff
        /*05fc*/ 	.word	0x00028cb0
        /*0600*/ 	.short	0x0100
        /*0602*/ 	.byte	0x08
	.zero		1


	//   ....[19]....
        /*0604*/ 	.word	0x000007a0
        /*0608*/ 	.word	0x000000ff
        /*060c*/ 	.word	0x00028cc0
        /*0610*/ 	.short	0x0100
        /*0612*/ 	.byte	0x08
	.zero		1


	//   ....[20]....
        /*0614*/ 	.word	0x000007b0
        /*0618*/ 	.word	0x000000ff
        /*061c*/ 	.word	0x00028cb8
        /*0620*/ 	.short	0x0100
        /*0622*/ 	.byte	0x08
	.zero		1


	//   ....[21]....
        /*0624*/ 	.word	0x000007c0
        /*0628*/ 	.word	0x000000ff
        /*062c*/ 	.word	0x00028cc8
        /*0630*/ 	.short	0x0100
        /*0632*/ 	.byte	0x08
	.zero		1


	//   ....[22]....
        /*0634*/ 	.word	0x000011f0
        /*0638*/ 	.word	0x000000ff
        /*063c*/ 	.word	0x00028c50
        /*0640*/ 	.short	0x010a
        /*0642*/ 	.byte	0x10
	.zero		1


	//   ....[23]....
        /*0644*/ 	.word	0x000014d0
        /*0648*/ 	.word	0x000000ff
        /*064c*/ 	.word	0x00000000
        /*0650*/ 	.short	0x0101
        /*0652*/ 	.byte	0x06
	.zero		1


	//   ....[24]....
        /*0654*/ 	.word	0x00001e10
        /*0658*/ 	.word	0x000000ff
        /*065c*/ 	.word	0x00028c50
        /*0660*/ 	.short	0x010a
        /*0662*/ 	.byte	0x06
	.zero		1


	//   ....[25]....
        /*0664*/ 	.word	0x00001e50
        /*0668*/ 	.word	0x000000ff
        /*066c*/ 	.word	0x00028c50
        /*0670*/ 	.short	0x010a
        /*0672*/ 	.byte	0x06
	.zero		1


	//   ....[26]....
        /*0674*/ 	.word	0x000020b0
        /*0678*/ 	.word	0x000000ff
        /*067c*/ 	.word	0x00000000
        /*0680*/ 	.short	0x0101
        /*0682*/ 	.byte	0x06
	.zero		1


	//   ....[27]....
        /*0684*/ 	.word	0x00002bf0
        /*0688*/ 	.word	0x000000ff
        /*068c*/ 	.word	0x00028c00
        /*0690*/ 	.short	0x010a
        /*0692*/ 	.byte	0x2a
	.zero		1


	//   ....[28]....
        /*0694*/ 	.word	0x00002c70
        /*0698*/ 	.word	0x00000007
        /*069c*/ 	.word	0x00028c30
        /*06a0*/ 	.short	0x010a
        /*06a2*/ 	.byte	0x3f
	.zero		1


	//   ....[29]....
        /*06a4*/ 	.word	0x00002cb0
        /*06a8*/ 	.word	0x00000007
        /*06ac*/ 	.word	0x00028c30
        /*06b0*/ 	.short	0x010a
        /*06b2*/ 	.byte	0x3f
	.zero		1


	//   ....[30]....
        /*06b4*/ 	.word	0x00003080
        /*06b8*/ 	.word	0x000000ff
        /*06bc*/ 	.word	0x00000000
        /*06c0*/ 	.short	0x0101
        /*06c2*/ 	.byte	0x06
	.zero		1


	//   ....[31]....
        /*06c4*/ 	.word	0x00003d00
        /*06c8*/ 	.word	0x00000007
        /*06cc*/ 	.word	0x00028c50
        /*06d0*/ 	.short	0x010a
        /*06d2*/ 	.byte	0x3f
	.zero		1


	//   ....[32]....
        /*06d4*/ 	.word	0x00003d50
        /*06d8*/ 	.word	0x00000007
        /*06dc*/ 	.word	0x00028c50
        /*06e0*/ 	.short	0x010a
        /*06e2*/ 	.byte	0x3f
	.zero		1


	//   ....[33]....
        /*06e4*/ 	.word	0x00003fe0
        /*06e8*/ 	.word	0x000000ff
        /*06ec*/ 	.word	0x00000000
        /*06f0*/ 	.short	0x0101
        /*06f2*/ 	.byte	0x06
	.zero		1


	//   ....[34]....
        /*06f4*/ 	.word	0x00004120
        /*06f8*/ 	.word	0x000000ff
        /*06fc*/ 	.word	0x00028c30
        /*0700*/ 	.short	0x010a
        /*0702*/ 	.byte	0x15
	.zero		1


	//   ....[35]....
        /*0704*/ 	.word	0x00004160
        /*0708*/ 	.word	0x000000ff
        /*070c*/ 	.word	0x00028c30
        /*0710*/ 	.short	0x010a
        /*0712*/ 	.byte	0x15
	.zero		1


	//   ....[36]....
        /*0714*/ 	.word	0x000043a0
        /*0718*/ 	.word	0x000000ff
        /*071c*/ 	.word	0x00000000
        /*0720*/ 	.short	0x0101
        /*0722*/ 	.byte	0x06
	.zero		1


	//   ....[37]....
        /*0724*/ 	.word	0x00005650
        /*0728*/ 	.word	0x000000ff
        /*072c*/ 	.word	0x00028c50
        /*0730*/ 	.short	0x010a
        /*0732*/ 	.byte	0x15
	.zero		1


	//   ....[38]....
        /*0734*/ 	.word	0x00005690
        /*0738*/ 	.word	0x000000ff
        /*073c*/ 	.word	0x00028c50
        /*0740*/ 	.short	0x010a
        /*0742*/ 	.byte	0x15
	.zero		1


	//   ....[39]....
        /*0744*/ 	.word	0x00005920
        /*0748*/ 	.word	0x000000ff
        /*074c*/ 	.word	0x00000000
        /*0750*/ 	.short	0x0101
        /*0752*/ 	.byte	0x15
	.zero		1


	//   ....[40]....
        /*0754*/ 	.word	0x00007e30
        /*0758*/ 	.word	0x000000ff
        /*075c*/ 	.word	0x00000000
        /*0760*/ 	.short	0x0101
        /*0762*/ 	.byte	0x04
	.zero		1


	//   ....[41]....
        /*0764*/ 	.word	0x000098d0
        /*0768*/ 	.word	0x00000013
        /*076c*/ 	.word	0x00028c40
        /*0770*/ 	.short	0x010a
        /*0772*/ 	.byte	0x3f
	.zero		1


	//   ....[42]....
        /*0774*/ 	.word	0x00009d40
        /*0778*/ 	.word	0x00000013
        /*077c*/ 	.word	0x00028c30
        /*0780*/ 	.short	0x0107
        /*0782*/ 	.byte	0x3f
	.zero		1


	//   ....[43]....
        /*0784*/ 	.word	0x00009e00
        /*0788*/ 	.word	0x00000013
        /*078c*/ 	.word	0x00028c30
        /*0790*/ 	.short	0x0101
        /*0792*/ 	.byte	0x3f
	.zero		1


	//   ....[44]....
        /*0794*/ 	.word	0x0000a470
        /*0798*/ 	.word	0x000000ff
        /*079c*/ 	.word	0x00028c00
        /*07a0*/ 	.short	0x0107
        /*07a2*/ 	.byte	0x27
	.zero		1


	//   ....[45]....
        /*07a4*/ 	.word	0x0000a4d0
        /*07a8*/ 	.word	0x000000ff
        /*07ac*/ 	.word	0x00028c00
        /*07b0*/ 	.short	0x0101
        /*07b2*/ 	.byte	0x27
	.zero		1


	//   ....[46]....
        /*07b4*/ 	.word	0x0000a4f0
        /*07b8*/ 	.word	0x000000ff
        /*07bc*/ 	.word	0x00028c20
        /*07c0*/ 	.short	0x010a
        /*07c2*/ 	.byte	0x27
	.zero		1


	//   ....[47]....
        /*07c4*/ 	.word	0x0000a580
        /*07c8*/ 	.word	0x00000013
        /*07cc*/ 	.word	0x00028c60
        /*07d0*/ 	.short	0x010a
        /*07d2*/ 	.byte	0x3f
	.zero		1


	//   ....[48]....
        /*07d4*/ 	.word	0x0000afb0
        /*07d8*/ 	.word	0x00000013
        /*07dc*/ 	.word	0x00028c50
        /*07e0*/ 	.short	0x0107
        /*07e2*/ 	.byte	0x3f
	.zero		1


	//   ....[49]....
        /*07e4*/ 	.word	0x0000b090
        /*07e8*/ 	.word	0x00000013
        /*07ec*/ 	.word	0x00028c50
        /*07f0*/ 	.short	0x0101
        /*07f2*/ 	.byte	0x3f
	.zero		1


	//   ....[50]....
        /*07f4*/ 	.word	0x0000b330
        /*07f8*/ 	.word	0x00000009
        /*07fc*/ 	.word	0x00028c40
        /*0800*/ 	.short	0x010a
        /*0802*/ 	.byte	0x3f
	.zero		1


	//   ....[51]....
        /*0804*/ 	.word	0x0000b660
        /*0808*/ 	.word	0x00000009
        /*080c*/ 	.word	0x00028c30
        /*0810*/ 	.short	0x0107
        /*0812*/ 	.byte	0x3f
	.zero		1


	//   ....[52]....
        /*0814*/ 	.word	0x0000b720
        /*0818*/ 	.word	0x00000009
        /*081c*/ 	.word	0x00028c30
        /*0820*/ 	.short	0x0101
        /*0822*/ 	.byte	0x3f
	.zero		1


	//   ....[53]....
        /*0824*/ 	.word	0x0000b750
        /*0828*/ 	.word	0x00000009
        /*082c*/ 	.word	0x00028c60
        /*0830*/ 	.short	0x010a
        /*0832*/ 	.byte	0x3f
	.zero		1


	//   ....[54]....
        /*0834*/ 	.word	0x0000bd60
        /*0838*/ 	.word	0x00000009
        /*083c*/ 	.word	0x00028c50
        /*0840*/ 	.short	0x0107
        /*0842*/ 	.byte	0x3f
	.zero		1


	//   ....[55]....
        /*0844*/ 	.word	0x0000be30
        /*0848*/ 	.word	0x00000009
        /*084c*/ 	.word	0x00028c50
        /*0850*/ 	.short	0x0101
        /*0852*/ 	.byte	0x3f
	.zero		1


	//   ....[56]....
        /*0854*/ 	.word	0x0000bfc0
        /*0858*/ 	.word	0x00000004
        /*085c*/ 	.word	0x00028c20
        /*0860*/ 	.short	0x010a
        /*0862*/ 	.byte	0x3f
	.zero		1


	//   ....[57]....
        /*0864*/ 	.word	0x0000c140
        /*0868*/ 	.word	0x00000005
        /*086c*/ 	.word	0x00028c40
        /*0870*/ 	.short	0x010a
        /*0872*/ 	.byte	0x3f
	.zero		1


	//   ....[58]....
        /*0874*/ 	.word	0x0000c1e0
        /*0878*/ 	.word	0x00000011
        /*087c*/ 	.word	0x00028c40
        /*0880*/ 	.short	0x010a
        /*0882*/ 	.byte	0x3f
	.zero		1


	//   ....[59]....
        /*0884*/ 	.word	0x0000c220
        /*0888*/ 	.word	0x00000005
        /*088c*/ 	.word	0x00028c60
        /*0890*/ 	.short	0x010a
        /*0892*/ 	.byte	0x3f
	.zero		1


	//   ....[60]....
        /*0894*/ 	.word	0x0000c260
        /*0898*/ 	.word	0x00000011
        /*089c*/ 	.word	0x00028c60
        /*08a0*/ 	.short	0x010a
        /*08a2*/ 	.byte	0x3f
	.zero		1


	//   ....[61]....
        /*08a4*/ 	.word	0x0000c2d0
        /*08a8*/ 	.word	0x00000003
        /*08ac*/ 	.word	0x00028c50
        /*08b0*/ 	.short	0x010a
        /*08b2*/ 	.byte	0x3f
	.zero		1


	//   ....[62]....
        /*08b4*/ 	.word	0x0000c330
        /*08b8*/ 	.word	0x00000004
        /*08bc*/ 	.word	0x00028c50
        /*08c0*/ 	.short	0x010a
        /*08c2*/ 	.byte	0x3f
	.zero		1


	//   ....[63]....
        /*08c4*/ 	.word	0x0000c390
        /*08c8*/ 	.word	0x00000003
        /*08cc*/ 	.word	0x00028c00
        /*08d0*/ 	.short	0x010a
        /*08d2*/ 	.byte	0x3f
	.zero		1


	//   ....[64]....
        /*08d4*/ 	.word	0x0000c3e0
        /*08d8*/ 	.word	0x00000007
        /*08dc*/ 	.word	0x00028c30
        /*08e0*/ 	.short	0x010a
        /*08e2*/ 	.byte	0x3f
	.zero		1


	//   ....[65]....
        /*08e4*/ 	.word	0x0000c430
        /*08e8*/ 	.word	0x00000007
        /*08ec*/ 	.word	0x00028c50
        /*08f0*/ 	.short	0x010a
        /*08f2*/ 	.byte	0x3f
	.zero		1


	//   ....[66]....
        /*08f4*/ 	.word	0x0000c490
        /*08f8*/ 	.word	0x00000003
        /*08fc*/ 	.word	0x00028c30
        /*0900*/ 	.short	0x010a
        /*0902*/ 	.byte	0x3f
	.zero		1


	//   ....[67]....
        /*0904*/ 	.word	0x0000c4f0
        /*0908*/ 	.word	0x00000007
        /*090c*/ 	.word	0x00028c50
        /*0910*/ 	.short	0x010a
        /*0912*/ 	.byte	0x3f
	.zero		1


	//   ....[68]....
        /*0914*/ 	.word	0x0000c610
        /*0918*/ 	.word	0x00000013
        /*091c*/ 	.word	0x00028c40
        /*0920*/ 	.short	0x010a
        /*0922*/ 	.byte	0x3f
	.zero		1


	//   ....[69]....
        /*0924*/ 	.word	0x0000cfa0
        /*0928*/ 	.word	0x00000003
        /*092c*/ 	.word	0x00028c20
        /*0930*/ 	.short	0x010a
        /*0932*/ 	.byte	0x3f
	.zero		1


	//   ....[70]....
        /*0934*/ 	.word	0x0000cff0
        /*0938*/ 	.word	0x00000013
        /*093c*/ 	.word	0x00028c60
        /*0940*/ 	.short	0x010a
        /*0942*/ 	.byte	0x3f
	.zero		1


	//   ....[71]....
        /*0944*/ 	.word	0x0000d8a0
        /*0948*/ 	.word	0x00000009
        /*094c*/ 	.word	0x00028c40
        /*0950*/ 	.short	0x010a
        /*0952*/ 	.byte	0x3f
	.zero		1


	//   ....[72]....
        /*0954*/ 	.word	0x0000dd40
        /*0958*/ 	.word	0x00000009
        /*095c*/ 	.word	0x00028c60
        /*0960*/ 	.short	0x010a
        /*0962*/ 	.byte	0x3f
	.zero		1


	//   ....[73]....
        /*0964*/ 	.word	0x0000e490
        /*0968*/ 	.word	0x00000004
        /*096c*/ 	.word	0x00028c20
        /*0970*/ 	.short	0x010a
        /*0972*/ 	.byte	0x3f
	.zero		1


	//   ....[74]....
        /*0974*/ 	.word	0x0000e630
        /*0978*/ 	.word	0x00000005
        /*097c*/ 	.word	0x00028c40
        /*0980*/ 	.short	0x010a
        /*0982*/ 	.byte	0x3f
	.zero		1


	//   ....[75]....
        /*0984*/ 	.word	0x0000e680
        /*0988*/ 	.word	0x00000011
        /*098c*/ 	.word	0x00028c40
        /*0990*/ 	.short	0x010a
        /*0992*/ 	.byte	0x3f
	.zero		1


	//   ....[76]....
        /*0994*/ 	.word	0x0000e6d0
        /*0998*/ 	.word	0x00000005
        /*099c*/ 	.word	0x00028c60
        /*09a0*/ 	.short	0x010a
        /*09a2*/ 	.byte	0x3f
	.zero		1


	//----- nvinfo : EIATTR_NUM_MBARRIERS
	.align		4
.L_596:
        /*09a4*/ 	.byte	0x03, 0x38
        /*09a6*/ 	.short	0x0016


	//----- nvinfo : EIATTR_EXIT_INSTR_OFFSETS
	.align		4
        /*09a8*/ 	.byte	0x04, 0x1c
        /*09aa*/ 	.short	(.L_598 - .L_597)


	//   ....[0]....
.L_597:
        /*09ac*/ 	.word	0x00000920


	//   ....[1]....
        /*09b0*/ 	.word	0x000082f0


	//   ....[2]....
        /*09b4*/ 	.word	0x0000c2b0


	//----- nvinfo : EIATTR_MAX_THREADS
	.align		4
.L_598:
        /*09b8*/ 	.byte	0x04, 0x05
        /*09ba*/ 	.short	(.L_600 - .L_599)
.L_599:
        /*09bc*/ 	.word	0x00000180
        /*09c0*/ 	.word	0x00000001
        /*09c4*/ 	.word	0x00000001


	//----- nvinfo : EIATTR_CRS_STACK_SIZE
	.align		4
.L_600:
        /*09c8*/ 	.byte	0x04, 0x1e
        /*09ca*/ 	.short	(.L_602 - .L_601)
.L_601:
        /*09cc*/ 	.word	0x00000000


	//----- nvinfo : EIATTR_CBANK_PARAM_SIZE
	.align		4
.L_602:
        /*09d0*/ 	.byte	0x03, 0x19
        /*09d2*/ 	.short	0x0a70


	//----- nvinfo : EIATTR_PARAM_CBANK
	.align		4
        /*09d4*/ 	.byte	0x04, 0x0a
        /*09d6*/ 	.short	(.L_604 - .L_603)
	.align		4
.L_603:
        /*09d8*/ 	.word	index@(.nv.constant0._ZN7cutlass13device_kernelIN5flash11enable_sm90INS1_16FlashAttnFwdSm90INS1_25CollectiveMainloopFwdSm90ILi2EN4cute5tupleIJNS5_1CILi1EEES8_S8_EEENS6_IJNS7_ILi64EEESA_SA_EEELi512ENS_6half_tEfNS_4arch4Sm90ELb0ELb0ELb0ELb0ELb1ELb0ELb0ELb0ELb0ELb1ELb0ELb0EEENS1_21CollectiveEpilogueFwdINS6_IJSA_NS7_ILi512EEESA_EEES9_SC_SE_Li256ELb0ELb1ELb0ELb0EEENS1_29StaticPersistentTileSchedulerILb0EEEEEEEEEvNT_6ParamsE)
        /*09dc*/ 	.short	0x0210
        /*09de*/ 	.short	0x0a70


	//----- nvinfo : EIATTR_SW_WAR
	.align		4
.L_604:
        /*09e0*/ 	.byte	0x04, 0x36
        /*09e2*/ 	.short	(.L_606 - .L_605)
.L_605:
        /*09e4*/ 	.word	0x00000008
.L_606:


//--------------------- .nv.info._ZN7cutlass13device_kernelIN5flash11enable_sm90INS1_16FlashAttnFwdSm90INS1_25CollectiveMainloopFwdSm90ILi2EN4cute5tupleIJNS5_1CILi1EEES8_S8_EEENS6_IJNS7_ILi64EEESA_SA_EEELi512ENS_6half_tEfNS_4arch4Sm90ELb0ELb0ELb0ELb0ELb1ELb0ELb1ELb0ELb0ELb1ELb0ELb0EEENS1_21CollectiveEpilogueFwdINS6_IJSA_NS7_ILi512EEESA_EEES9_SC_SE_Li256ELb0ELb1ELb0ELb0EEENS1_29StaticPersistentTileSchedulerILb0EEEEEEEEEvNT_6ParamsE --------------------------
	.section	.nv.info._ZN7cutlass13device_kernelIN5flash11enable_sm90INS1_16FlashAttnFwdSm90INS1_25CollectiveMainloopFwdSm90ILi2EN4cute5tupleIJNS5_1CILi1EEES8_S8_EEENS6_IJNS7_ILi64EEESA_SA_EEELi512ENS_6half_tEfNS_4arch4Sm90ELb0ELb0ELb0ELb0ELb1ELb0ELb1ELb0ELb0ELb1ELb0ELb0EEENS1_21CollectiveEpilogueFwdINS6_IJSA_NS7_ILi512EEESA_EEES9_SC_SE_Li256ELb0ELb1ELb0ELb0EEENS1_29StaticPersistentTileSchedulerILb0EEEEEEEEEvNT_6ParamsE,"",@"SHT_CUDA_INFO"
	.sectionflags	@""
	.align	4


	//----- nvinfo : EIATTR_CUDA_API_VERSION
	.align		4
        /*0000*/ 	.byte	0x04, 0x37
        /*0002*/ 	.short	(.L_608 - .L_607)
.L_607:
        /*0004*/ 	.word	0x00000082


	//----- nvinfo : EIATTR_KPARAM_INFO
	.align		4
.L_608:
        /*0008*/ 	.byte	0x04, 0x17
        /*000a*/ 	.short	(.L_610 - .L_609)
.L_609:
        /*000c*/ 	.word	0x00000000
        /*0010*/ 	.short	0x0000
        /*0012*/ 	.short	0x0070
        /*0014*/ 	.byte	0x00, 0xf0, 0x01, 0x2c


	//----- nvinfo : EIATTR_SPARSE_MMA_MASK
	.align		4
.L_610:
        /*0018*/ 	.byte	0x03, 0x50
        /*001a*/ 	.short	0x0000


	//----- nvinfo : EIATTR_MAXREG_COUNT
	.align		4
        /*001c*/ 	.byte	0x03, 0x1b
        /*001e*/ 	.short	0x00a8


	//----- nvinfo : EIATTR_NUM_BARRIERS
	.align		4
        /*0020*/ 	.byte	0x02, 0x4c
        /*0022*/ 	.byte	0x10
	.zero		1


	//----- nvinfo : EIATTR_EXTERNS
	.align		4
        /*0024*/ 	.byte	0x04, 0x0f
        /*0026*/ 	.short	(.L_612 - .L_611)


	//   ....[0]....
	.align		4
.L_611:
        /*0028*/ 	.word	index@(__assertfail)


	//----- nvinfo : EIATTR_ANNOTATIONS
	.align		4
.L_612:
        /*002c*/ 	.byte	0x04, 0x55
        /*002e*/ 	.short	(.L_614 - .L_613)


	//   ....[0]....
.L_613:
        /* <DEDUP_REMOVED lines=17> */


	//----- nvinfo : EIATTR_MERCURY_ISA_VERSION
	.align		4
.L_614:
        /*0128*/ 	.byte	0x03, 0x5f
        /*012a*/ 	.short	0x0101


	//----- nvinfo : EIATTR_INT_WARP_WIDE_INSTR_OFFSETS
	.align		4
        /*012c*/ 	.byte	0x04, 0x31
        /*012e*/ 	.short	(.L_616 - .L_615)


	//   ....[0]....
.L_615:
        /*0130*/ 	.word	0x000000d0


	//   ....[1]....
        /*0134*/ 	.word	0x000000e0


	//   ....[2]....
        /*0138*/ 	.word	0x000000f0


	//   ....[3]....
        /*013c*/ 	.word	0x00000190


	//----- nvinfo : EIATTR_COOP_GROUP_MASK_REGIDS
	.align		4
.L_616:
        /*0140*/ 	.byte	0x04, 0x29
        /*0142*/ 	.short	(.L_618 - .L_617)


	//   ....[0]....
.L_617:
        /*0144*/ 	.word	0xffffffff


	//   ....[1]....
        /*0148*/ 	.word	0xffffffff


	//   ....[2]....
        /*014c*/ 	.word	0xffffffff


	//   ....[3]....
        /*0150*/ 	.word	0xffffffff


	//   ....[4]....
        /*0154*/ 	.word	0xffffffff


	//   ....[5]....
        /*0158*/ 	.word	0xffffffff


	//   ....[6]....
        /*015c*/ 	.word	0xffffffff


	//   ....[7]....
        /*0160*/ 	.word	0xffffffff


	//   ....[8]....
        /*0164*/ 	.word	0xffffffff


	//   ....[9]....
        /*0168*/ 	.word	0xffffffff


	//   ....[10]....
        /*016c*/ 	.word	0xffffffff


	//   ....[11]....
        /*0170*/ 	.word	0xffffffff


	//   ....[12]....
        /*0174*/ 	.word	0xffffffff


	//   ....[13]....
        /*0178*/ 	.word	0xffffffff


	//   ....[14]....
        /*017c*/ 	.word	0xffffffff


	//   ....[15]....
        /*0180*/ 	.word	0xffffffff


	//   ....[16]....
        /*0184*/ 	.word	0xffffffff


	//   ....[17]....
        /*0188*/ 	.word	0xffffffff


	//   ....[18]....
        /*018c*/ 	.word	0xffffffff


	//   ....[19]....
        /*0190*/ 	.word	0xffffffff


	//   ....[20]....
        /*0194*/ 	.word	0xffffffff


	//   ....[21]....
        /*0198*/ 	.word	0xffffffff


	//   ....[22]....
        /*019c*/ 	.word	0xffffffff


	//   ....[23]....
        /*01a0*/ 	.word	0xffffffff


	//   ....[24]....
        /*01a4*/ 	.word	0xffffffff


	//   ....[25]....
        /*01a8*/ 	.word	0xffffffff


	//   ....[26]....
        /*01ac*/ 	.word	0xffffffff


	//   ....[27]....
        /*01b0*/ 	.word	0xffffffff


	//   ....[28]....
        /*01b4*/ 	.word	0xffffffff


	//   ....[29]....
        /*01b8*/ 	.word	0xffffffff


	//   ....[30]....
        /*01bc*/ 	.word	0xffffffff


	//   ....[31]....
        /*01c0*/ 	.word	0xffffffff


	//   ....[32]....
        /*01c4*/ 	.word	0xffffffff


	//   ....[33]....
        /*01c8*/ 	.word	0xffffffff


	//   ....[34]....
        /*01cc*/ 	.word	0xffffffff


	//   ....[35]....
        /*01d0*/ 	.word	0xffffffff


	//   ....[36]....
        /*01d4*/ 	.word	0xffffffff


	//   ....[37]....
        /*01d8*/ 	.word	0xffffffff


	//   ....[38]....
        /*01dc*/ 	.word	0xffffffff


	//   ....[39]....
        /*01e0*/ 	.word	0xffffffff


	//   ....[40]....
        /*01e4*/ 	.word	0xffffffff


	//   ....[41]....
        /*01e8*/ 	.word	0xffffffff


	//   ....[42]....
        /*01ec*/ 	.word	0xffffffff


	//   ....[43]....
        /*01f0*/ 	.word	0xffffffff


	//   ....[44]....
        /*01f4*/ 	.word	0xffffffff


	//   ....[45]....
        /*01f8*/ 	.word	0xffffffff


	//   ....[46]....
        /*01fc*/ 	.word	0xffffffff


	//   ....[47]....
        /*0200*/ 	.word	0xffffffff


	//   ....[48]....
        /*0204*/ 	.word	0xffffffff


	//   ....[49]....
        /*0208*/ 	.word	0xffffffff


	//   ....[50]....
        /*020c*/ 	.word	0xffffffff


	//   ....[51]....
        /*0210*/ 	.word	0xffffffff


	//   ....[52]....
        /*0214*/ 	.word	0xffffffff


	//   ....[53]....
        /*0218*/ 	.word	0xffffffff


	//   ....[54]....
        /*021c*/ 	.word	0xffffffff


	//   ....[55]....
        /*0220*/ 	.word	0xffffffff


	//   ....[56]....
        /*0224*/ 	.word	0xffffffff


	//   ....[57]....
        /*0228*/ 	.word	0xffffffff


	//   ....[58]....
        /*022c*/ 	.word	0xffffffff


	//   ....[59]....
        /*0230*/ 	.word	0xffffffff


	//   ....[60]....
        /*0234*/ 	.word	0xffffffff


	//   ....[61]....
        /*0238*/ 	.word	0xffffffff


	//   ....[62]....
        /*023c*/ 	.word	0xffffffff


	//   ....[63]....
        /*0240*/ 	.word	0xffffffff


	//   ....[64]....
        /*0244*/ 	.word	0xffffffff


	//   ....[65]....
        /*0248*/ 	.word	0xffffffff


	//   ....[66]....
        /*024c*/ 	.word	0xffffffff


	//   ....[67]....
        /*0250*/ 	.word	0xffffffff


	//   ....[68]....
        /*0254*/ 	.word	0xffffffff


	//   ....[69]....
        /*0258*/ 	.word	0xffffffff


	//   ....[70]....
        /*025c*/ 	.word	0xffffffff


	//   ....[71]....
        /*0260*/ 	.word	0xffffffff


	//   ....[72]....
        /*0264*/ 	.word	0xffffffff


	//   ....[73]....
        /*0268*/ 	.word	0xffffffff


	//   ....[74]....
        /*026c*/ 	.word	0xffffffff


	//   ....[75]....
        /*0270*/ 	.word	0xffffffff


	//   ....[76]....
        /*0274*/ 	.word	0xffffffff


	//   ....[77]....
        /*0278*/ 	.word	0xffffffff


	//   ....[78]....
        /*027c*/ 	.word	0xffffffff


	//   ....[79]....
        /*0280*/ 	.word	0xffffffff


	//   ....[80]....
        /*0284*/ 	.word	0xffffffff


	//   ....[81]....
        /*0288*/ 	.word	0xffffffff


	//   ....[82]....
        /*028c*/ 	.word	0x0500000f


	//   ....[83]....
        /*0290*/ 	.word	0x0500000f


	//   ....[84]....
        /*0294*/ 	.word	0x0500000f


	//   ....[85]....
        /*0298*/ 	.word	0x0500000f


	//   ....[86]....
        /*029c*/ 	.word	0x0500000f


	//   ....[87]....
        /*02a0*/ 	.word	0x0500000f


	//   ....[88]....
        /*02a4*/ 	.word	0x0500000f


	//   ....[89]....
        /*02a8*/ 	.word	0x0500000f


	//   ....[90]....
        /*02ac*/ 	.word	0x0500000f


	//   ....[91]....
        /*02b0*/ 	.word	0x0500000f


	//   ....[92]....
        /*02b4*/ 	.word	0x0500000f


	//   ....[93]....
        /*02b8*/ 	.word	0x0500000f


	//   ....[94]....
        /*02bc*/ 	.word	0x0500000f


	//   ....[95]....
        /*02c0*/ 	.word	0x0500000f


	//   ....[96]....
        /*02c4*/ 	.word	0x0500000f


	//   ....[97]....
        /*02c8*/ 	.word	0x0500000f


	//   ....[98]....
        /*02cc*/ 	.word	0x0500000f


	//   ....[99]....
        /*02d0*/ 	.word	0x0500000f


	//   ....[100]....
        /*02d4*/ 	.word	0x0500000f


	//   ....[101]....
        /*02d8*/ 	.word	0x0500000f


	//   ....[102]....
        /*02dc*/ 	.word	0x0500000f


	//   ....[103]....
        /*02e0*/ 	.word	0x0500000f


	//   ....[104]....
        /*02e4*/ 	.word	0x0500000f


	//   ....[105]....
        /*02e8*/ 	.word	0x0500000f


	//   ....[106]....
        /*02ec*/ 	.word	0x0500000f


	//   ....[107]....
        /*02f0*/ 	.word	0x0500000f


	//   ....[108]....
        /*02f4*/ 	.word	0x0500000f


	//   ....[109]....
        /*02f8*/ 	.word	0x0500000f


	//   ....[110]....
        /*02fc*/ 	.word	0x0500000f


	//   ....[111]....
        /*0300*/ 	.word	0x0500000f


	//   ....[112]....
        /*0304*/ 	.word	0x0500000f


	//   ....[113]....
        /*0308*/ 	.word	0x0500000f


	//   ....[114]....
        /*030c*/ 	.word	0x0500000f


	//   ....[115]....
        /*0310*/ 	.word	0x0500000f


	//   ....[116]....
        /*0314*/ 	.word	0x0500000f


	//   ....[117]....
        /*0318*/ 	.word	0x0500000f


	//   ....[118]....
        /*031c*/ 	.word	0x0500000f


	//   ....[119]....
        /*0320*/ 	.word	0x0500000f


	//   ....[120]....
        /*0324*/ 	.word	0x0500000f


	//   ....[121]....
        /*0328*/ 	.word	0x0500000f


	//   ....[122]....
        /*032c*/ 	.word	0x0500000f


	//   ....[123]....
        /*0330*/ 	.word	0x0500000f


	//   ....[124]....
        /*0334*/ 	.word	0x0500000f


	//   ....[125]....
        /*0338*/ 	.word	0x0500000f


	//   ....[126]....
        /*033c*/ 	.word	0x0500000f


	//   ....[127]....
        /*0340*/ 	.word	0x0500000f


	//   ....[128]....
        /*0344*/ 	.word	0x0500000f


	//   ....[129]....
        /*0348*/ 	.word	0x0500000f


	//   ....[130]....
        /*034c*/ 	.word	0x0500000f


	//   ....[131]....
        /*0350*/ 	.word	0x0500000f


	//----- nvinfo : EIATTR_COOP_GROUP_INSTR_OFFSETS
	.align		4
.L_618:
        /*0354*/ 	.byte	0x04, 0x28
        /*0356*/ 	.short	(.L_620 - .L_619)


	//   ....[0]....
.L_619:
        /*0358*/ 	.word	0x00000080


	//   ....[1]....
        /*035c*/ 	.word	0x00000090


	//   ....[2]....
        /*0360*/ 	.word	0x000002c0


	//   ....[3]....
        /*0364*/ 	.word	0x00000420


	//   ....[4]....
        /*0368*/ 	.word	0x00000540


	//   ....[5]....
        /*036c*/ 	.word	0x000006a0


	//   ....[6]....
        /*0370*/ 	.word	0x000010b0


	//   ....[7]....
        /*0374*/ 	.word	0x00002810


	//   ....[8]....
        /*0378*/ 	.word	0x00002fb0


	//   ....[9]....
        /*037c*/ 	.word	0x000043e0


	//   ....[10]....
        /*0380*/ 	.word	0x00004500


	//   ....[11]....
        /*0384*/ 	.word	0x00004690


	//   ....[12]....
        /*0388*/ 	.word	0x00004740


	//   ....[13]....
        /*038c*/ 	.word	0x00004e90


	//   ....[14]....
        /*0390*/ 	.word	0x00005430


	//   ....[15]....
        /*0394*/ 	.word	0x000065f0


	//   ....[16]....
        /*0398*/ 	.word	0x00006640


	//   ....[17]....
        /*039c*/ 	.word	0x000068f0


	//   ....[18]....
        /*03a0*/ 	.word	0x00006ac0


	//   ....[19]....
        /*03a4*/ 	.word	0x00007940


	//   ....[20]....
        /*03a8*/ 	.word	0x000079f0


	//   ....[21]....
        /*03ac*/ 	.word	0x00007a20


	//   ....[22]....
        /*03b0*/ 	.word	0x00007a90


	//   ....[23]....
        /*03b4*/ 	.word	0x00007ac0


	//   ....[24]....
        /*03b8*/ 	.word	0x00008af0


	//   ....[25]....
        /*03bc*/ 	.word	0x000097b0


	//   ....[26]....
        /*03c0*/ 	.word	0x000097f0


	//   ....[27]....
        /*03c4*/ 	.word	0x00009820


	//   ....[28]....
        /*03c8*/ 	.word	0x00009840


	//   ....[29]....
        /*03cc*/ 	.word	0x00009e70


	//   ....[30]....
        /*03d0*/ 	.word	0x00009e90


	//   ....[31]....
        /*03d4*/ 	.word	0x0000a0d0


	//   ....[32]....
        /*03d8*/ 	.word	0x0000a100


	//   ....[33]....
        /*03dc*/ 	.word	0x0000bde0


	//   ....[34]....
        /*03e0*/ 	.word	0x0000be10


	//   ....[35]....
        /*03e4*/ 	.word	0x0000beb0


	//   ....[36]....
        /*03e8*/ 	.word	0x0000bed0


	//   ....[37]....
        /*03ec*/ 	.word	0x0000bf40


	//   ....[38]....
        /*03f0*/ 	.word	0x0000bf60


	//   ....[39]....
        /*03f4*/ 	.word	0x0000bf70


	//   ....[40]....
        /*03f8*/ 	.word	0x0000bf80


	//   ....[41]....
        /*03fc*/ 	.word	0x0000c620


	//   ....[42]....
        /*0400*/ 	.word	0x0000c650


	//   ....[43]....
        /*0404*/ 	.word	0x0000c710


	//   ....[44]....
        /*0408*/ 	.word	0x0000c720


	//   ....[45]....
        /*040c*/ 	.word	0x0000c7b0


	//   ....[46]....
        /*0410*/ 	.word	0x0000c7c0


	//   ....[47]....
        /*0414*/ 	.word	0x0000c7e0


	//   ....[48]....
        /*0418*/ 	.word	0x0000c820


	//   ....[49]....
        /*041c*/ 	.word	0x0000cd80


	//   ....[50]....
        /*0420*/ 	.word	0x0000cdb0


	//   ....[51]....
        /*0424*/ 	.word	0x0000cdc0


	//   ....[52]....
        /*0428*/ 	.word	0x0000cde0


	//   ....[53]....
        /*042c*/ 	.word	0x0000cf50


	//   ....[54]....
        /*0430*/ 	.word	0x0000cf90


	//   ....[55]....
        /*0434*/ 	.word	0x0000cfb0


	//   ....[56]....
        /*0438*/ 	.word	0x0000d080


	//   ....[57]....
        /*043c*/ 	.word	0x0000d5a0


	//   ....[58]....
        /*0440*/ 	.word	0x0000d5d0


	//   ....[59]....
        /*0444*/ 	.word	0x0000d600


	//   ....[60]....
        /*0448*/ 	.word	0x0000d6c0


	//   ....[61]....
        /*044c*/ 	.word	0x0000d700


	//   ....[62]....
        /*0450*/ 	.word	0x0000d720


	//   ....[63]....
        /*0454*/ 	.word	0x0000d740


	//   ....[64]....
        /*0458*/ 	.word	0x0000dad0


	//   ....[65]....
        /*045c*/ 	.word	0x0000e330


	//   ....[66]....
        /*0460*/ 	.word	0x0000e350


	//   ....[67]....
        /*0464*/ 	.word	0x0000e3a0


	//   ....[68]....
        /*0468*/ 	.word	0x0000e3b0


	//   ....[69]....
        /*046c*/ 	.word	0x0000e3f0


	//   ....[70]....
        /*0470*/ 	.word	0x0000e400


	//   ....[71]....
        /*0474*/ 	.word	0x0000e410


	//   ....[72]....
        /*0478*/ 	.word	0x0000e450


	//   ....[73]....
        /*047c*/ 	.word	0x0000e780


	//   ....[74]....
        /*0480*/ 	.word	0x0000e7b0


	//   ....[75]....
        /*0484*/ 	.word	0x0000e7e0


	//   ....[76]....
        /*0488*/ 	.word	0x0000e820


	//   ....[77]....
        /*048c*/ 	.word	0x0000e840


	//   ....[78]....
        /*0490*/ 	.word	0x0000e900


	//   ....[79]....
        /*0494*/ 	.word	0x0000e920


	//   ....[80]....
        /*0498*/ 	.word	0x0000e9a0


	//   ....[81]....
        /*049c*/ 	.word	0x0000eee0


	//   ....[82]....
        /*04a0*/ 	.word	0x0000f400


	//   ....[83]....
        /*04a4*/ 	.word	0x0000f4f0


	//   ....[84]....
        /*04a8*/ 	.word	0x0000f590


	//   ....[85]....
        /*04ac*/ 	.word	0x0000f600


	//   ....[86]....
        /*04b0*/ 	.word	0x0000f6f0


	//   ....[87]....
        /*04b4*/ 	.word	0x0000f760


	//   ....[88]....
        /*04b8*/ 	.word	0x0000f850


	//   ....[89]....
        /*04bc*/ 	.word	0x0000f8c0


	//   ....[90]....
        /*04c0*/ 	.word	0x0000f960


	//   ....[91]....
        /*04c4*/ 	.word	0x0000fa50


	//   ....[92]....
        /*04c8*/ 	.word	0x0000fad0


	//   ....[93]....
        /*04cc*/ 	.word	0x0000fb30


	//   ....[94]....
        /*04d0*/ 	.word	0x0000fc20


	//   ....[95]....
        /*04d4*/ 	.word	0x0000fca0


	//   ....[96]....
        /*04d8*/ 	.word	0x0000fd80


	//   ....[97]....
        /*04dc*/ 	.word	0x0000fdf0


	//   ....[98]....
        /*04e0*/ 	.word	0x0000feb0


	//   ....[99]....
        /*04e4*/ 	.word	0x0000ff50


	//   ....[100]....
        /*04e8*/ 	.word	0x00010010


	//   ....[101]....
        /*04ec*/ 	.word	0x00010140


	//   ....[102]....
        /*04f0*/ 	.word	0x00010230


	//   ....[103]....
        /*04f4*/ 	.word	0x000103e0


	//   ....[104]....
        /*04f8*/ 	.word	0x00010430


	//   ....[105]....
        /*04fc*/ 	.word	0x00010540


	//   ....[106]....
        /*0500*/ 	.word	0x00010620


	//   ....[107]....
        /*0504*/ 	.word	0x000107a0


	//   ....[108]....
        /*0508*/ 	.word	0x00010890


	//   ....[109]....
        /*050c*/ 	.word	0x000109f0


	//   ....[110]....
        /*0510*/ 	.word	0x00010b30


	//   ....[111]....
        /*0514*/ 	.word	0x00010c40


	//   ....[112]....
        /*0518*/ 	.word	0x00010d80


	//   ....[113]....
        /*051c*/ 	.word	0x00010e80


	//   ....[114]....
        /*0520*/ 	.word	0x00010f50


	//   ....[115]....
        /*0524*/ 	.word	0x00011030


	//   ....[116]....
        /*0528*/ 	.word	0x000110d0


	//   ....[117]....
        /*052c*/ 	.word	0x00011130


	//   ....[118]....
        /*0530*/ 	.word	0x000111e0


	//   ....[119]....
        /*0534*/ 	.word	0x00011240


	//   ....[120]....
        /*0538*/ 	.word	0x000112f0


	//   ....[121]....
        /*053c*/ 	.word	0x00011350


	//   ....[122]....
        /*0540*/ 	.word	0x00011400


	//   ....[123]....
        /*0544*/ 	.word	0x000114f0


	//   ....[124]....
        /*0548*/ 	.word	0x000115c0


	//   ....[125]....
        /*054c*/ 	.word	0x00011690


	//   ....[126]....
        /*0550*/ 	.word	0x000117a0


	//   ....[127]....
        /*0554*/ 	.word	0x000118c0


	//   ....[128]....
        /*0558*/ 	.word	0x000119a0


	//   ....[129]....
        /*055c*/ 	.word	0x00011aa0


	//   ....[130]....
        /*0560*/ 	.word	0x00011b70


	//   ....[131]....
        /*0564*/ 	.word	0x00011c80


	//----- nvinfo : EIATTR_REG_RECONFIG
	.align		4
.L_620:
        /*0568*/ 	.byte	0x01, 0x54
	.zero		2


	//----- nvinfo : EIATTR_SYSCALL_OFFSETS
	.align		4
        /*056c*/ 	.byte	0x04, 0x46
        /*056e*/ 	.short	(.L_622 - .L_621)


	//   ....[0]....
.L_621:
        /*0570*/ 	.word	0x00002a10


	//   ....[1]....
        /*0574*/ 	.word	0x0000b680


	//   ....[2]....
        /*0578*/ 	.word	0x0000b7c0


	//   ....[3]....
        /*057c*/ 	.word	0x0000b8b0


	//   ....[4]....
        /*0580*/ 	.word	0x0000c2c0


	//   ....[5]....
        /*0584*/ 	.word	0x0000ca60


	//----- nvinfo : EIATTR_MBARRIER_INSTR_OFFSETS
	.align		4
.L_622:
        /*0588*/ 	.byte	0x04, 0x39
        /*058a*/ 	.short	(.L_624 - .L_623)


	//   ....[0]....
.L_623:
        /*058c*/ 	.word	0x000001a0
        /*0590*/ 	.word	0x000000ff
        /*0594*/ 	.word	0x00038800
        /*0598*/ 	.short	0x0100
        /*059a*/ 	.byte	0x08
	.zero		1


	//   ....[1]....
        /*059c*/ 	.word	0x000001b0
        /*05a0*/ 	.word	0x000000ff
        /*05a4*/ 	.word	0x00038810
        /*05a8*/ 	.short	0x0100
        /*05aa*/ 	.byte	0x08
	.zero		1


	//   ....[2]....
        /*05ac*/ 	.word	0x000001c0
        /*05b0*/ 	.word	0x000000ff
        /*05b4*/ 	.word	0x00038820
        /*05b8*/ 	.short	0x0100
        /*05ba*/ 	.byte	0x08
	.zero		1


	//   ....[3]....
        /*05bc*/ 	.word	0x00000270
        /*05c0*/ 	.word	0x000000ff
        /*05c4*/ 	.word	0x00038830
        /*05c8*/ 	.short	0x0100
        /*05ca*/ 	.byte	0x06
	.zero		1


	//   ....[4]....
        /*05cc*/ 	.word	0x00000280
        /*05d0*/ 	.word	0x000000ff
        /*05d4*/ 	.word	0x00038840
        /*05d8*/ 	.short	0x0100
        /*05da*/ 	.byte	0x06
	.zero		1


	//   ....[5]....
        /*05dc*/ 	.word	0x00000290
        /*05e0*/ 	.word	0x000000ff
        /*05e4*/ 	.word	0x00038838
        /*05e8*/ 	.short	0x0100
        /*05ea*/ 	.byte	0x06
	.zero		1


	//   ....[6]....
        /*05ec*/ 	.word	0x000002a0
        /*05f0*/ 	.word	0x000000ff
        /*05f4*/ 	.word	0x00038848
        /*05f8*/ 	.short	0x0100
        /*05fa*/ 	.byte	0x06
	.zero		1


	//   ....[7]....
        /*05fc*/ 	.word	0x000003d0
        /*0600*/ 	.word	0x000000ff
        /*0604*/ 	.word	0x00038850
        /*0608*/ 	.short	0x0100
        /*060a*/ 	.byte	0x08
	.zero		1


	//   ....[8]....
        /*060c*/ 	.word	0x000003e0
        /*0610*/ 	.word	0x000000ff
        /*0614*/ 	.word	0x00038860
        /*0618*/ 	.short	0x0100
        /*061a*/ 	.byte	0x08
	.zero		1


	//   ....[9]....
        /*061c*/ 	.word	0x000003f0
        /*0620*/ 	.word	0x000000ff
        /*0624*/ 	.word	0x00038858
        /*0628*/ 	.short	0x0100
        /*062a*/ 	.byte	0x08
	.zero		1


	//   ....[10]....
        /*062c*/ 	.word	0x00000400
        /*0630*/ 	.word	0x000000ff
        /*0634*/ 	.word	0x00038868
        /*0638*/ 	.short	0x0100
        /*063a*/ 	.byte	0x08
	.zero		1


	//   ....[11]....
        /*063c*/ 	.word	0x000004f0
        /*0640*/ 	.word	0x000000ff
        /*0644*/ 	.word	0x00038870
        /*0648*/ 	.short	0x0100
        /*064a*/ 	.byte	0x06
	.zero		1


	//   ....[12]....
        /*064c*/ 	.word	0x00000500
        /*0650*/ 	.word	0x000000ff
        /*0654*/ 	.word	0x00038880
        /*0658*/ 	.short	0x0100
        /*065a*/ 	.byte	0x06
	.zero		1


	//   ....[13]....
        /*065c*/ 	.word	0x00000510
        /*0660*/ 	.word	0x000000ff
        /*0664*/ 	.word	0x00038878
        /*0668*/ 	.short	0x0100
        /*066a*/ 	.byte	0x06
	.zero		1


	//   ....[14]....
        /*066c*/ 	.word	0x00000520
        /*0670*/ 	.word	0x000000ff
        /*0674*/ 	.word	0x00038888
        /*0678*/ 	.short	0x0100
        /*067a*/ 	.byte	0x06
	.zero		1


	//   ....[15]....
        /*067c*/ 	.word	0x00000650
        /*0680*/ 	.word	0x000000ff
        /*0684*/ 	.word	0x00038890
        /*0688*/ 	.short	0x0100
        /*068a*/ 	.byte	0x08
	.zero		1


	//   ....[16]....
        /*068c*/ 	.word	0x00000660
        /*0690*/ 	.word	0x000000ff
        /*0694*/ 	.word	0x000388a0
        /*0698*/ 	.short	0x0100
        /*069a*/ 	.byte	0x08
	.zero		1


	//   ....[17]....
        /*069c*/ 	.word	0x00000670
        /*06a0*/ 	.word	0x000000ff
        /*06a4*/ 	.word	0x00038898
        /*06a8*/ 	.short	0x0100
        /*06aa*/ 	.byte	0x08
	.zero		1


	//   ....[18]....
        /*06ac*/ 	.word	0x00000680
        /*06b0*/ 	.word	0x000000ff
        /*06b4*/ 	.word	0x000388a8
        /*06b8*/ 	.short	0x0100
        /*06ba*/ 	.byte	0x08
	.zero		1


	//   ....[19]....
        /*06bc*/ 	.word	0x000007b0
        /*06c0*/ 	.word	0x000000ff
        /*06c4*/ 	.word	0x000388b0
        /*06c8*/ 	.short	0x0100
        /*06ca*/ 	.byte	0x08
	.zero		1


	//   ....[20]....
        /*06cc*/ 	.word	0x000007c0
        /*06d0*/ 	.word	0x000000ff
        /*06d4*/ 	.word	0x000388c0
        /*06d8*/ 	.short	0x0100
        /*06da*/ 	.byte	0x08
	.zero		1


	//   ....[21]....
        /*06dc*/ 	.word	0x000007d0
        /*06e0*/ 	.word	0x000000ff
        /*06e4*/ 	.word	0x000388b8
        /*06e8*/ 	.short	0x0100
        /*06ea*/ 	.byte	0x08
	.zero		1


	//   ....[22]....
        /*06ec*/ 	.word	0x000007e0
        /*06f0*/ 	.word	0x000000ff
        /*06f4*/ 	.word	0x000388c8
        /*06f8*/ 	.short	0x0100
        /*06fa*/ 	.byte	0x08
	.zero		1


	//   ....[23]....
        /*06fc*/ 	.word	0x00001400
        /*0700*/ 	.word	0x000000ff
        /*0704*/ 	.word	0x00000000
        /*0708*/ 	.short	0x0101
        /*070a*/ 	.byte	0x06
	.zero		1


	//   ....[24]....
        /*070c*/ 	.word	0x00001f00
        /*0710*/ 	.word	0x000000ff
        /*0714*/ 	.word	0x00000000
        /*0718*/ 	.short	0x0101
        /*071a*/ 	.byte	0x06
	.zero		1


	//   ....[25]....
        /*071c*/ 	.word	0x00002a70
        /*0720*/ 	.word	0x000000ff
        /*0724*/ 	.word	0x00038800
        /*0728*/ 	.short	0x010a
        /*072a*/ 	.byte	0x26
	.zero		1


	//   ....[26]....
        /*072c*/ 	.word	0x00002ae0
        /*0730*/ 	.word	0x00000008
        /*0734*/ 	.word	0x00038830
        /*0738*/ 	.short	0x010a
        /*073a*/ 	.byte	0x3f
	.zero		1


	//   ....[27]....
        /*073c*/ 	.word	0x00002b20
        /*0740*/ 	.word	0x00000008
        /*0744*/ 	.word	0x00038830
        /*0748*/ 	.short	0x010a
        /*074a*/ 	.byte	0x3f
	.zero		1


	//   ....[28]....
        /*074c*/ 	.word	0x00002da0
        /*0750*/ 	.word	0x000000ff
        /*0754*/ 	.word	0x00038810
        /*0758*/ 	.short	0x010a
        /*075a*/ 	.byte	0x26
	.zero		1


	//   ....[29]....
        /*075c*/ 	.word	0x00002de0
        /*0760*/ 	.word	0x00000008
        /*0764*/ 	.word	0x00038850
        /*0768*/ 	.short	0x010a
        /*076a*/ 	.byte	0x3f
	.zero		1


	//   ....[30]....
        /*076c*/ 	.word	0x00002e20
        /*0770*/ 	.word	0x00000008
        /*0774*/ 	.word	0x00038850
        /*0778*/ 	.short	0x010a
        /*077a*/ 	.byte	0x3f
	.zero		1


	//   ....[31]....
        /*077c*/ 	.word	0x000040b0
        /*0780*/ 	.word	0x000000ff
        /*0784*/ 	.word	0x00000000
        /*0788*/ 	.short	0x0101
        /*078a*/ 	.byte	0x07
	.zero		1


	//   ....[32]....
        /*078c*/ 	.word	0x00004f10
        /*0790*/ 	.word	0x000000ff
        /*0794*/ 	.word	0x00000000
        /*0798*/ 	.short	0x0101
        /*079a*/ 	.byte	0x07
	.zero		1


	//   ....[33]....
        /*079c*/ 	.word	0x00005020
        /*07a0*/ 	.word	0x000000ff
        /*07a4*/ 	.word	0x00038830
        /*07a8*/ 	.short	0x010a
        /*07aa*/ 	.byte	0x07
	.zero		1


	//   ....[34]....
        /*07ac*/ 	.word	0x00005060
        /*07b0*/ 	.word	0x000000ff
        /*07b4*/ 	.word	0x00038830
        /*07b8*/ 	.short	0x010a
        /*07ba*/ 	.byte	0x07
	.zero		1


	//   ....[35]....
        /*07bc*/ 	.word	0x00005270
        /*07c0*/ 	.word	0x000000ff
        /*07c4*/ 	.word	0x00038850
        /*07c8*/ 	.short	0x010a
        /*07ca*/ 	.byte	0x07
	.zero		1


	//   ....[36]....
        /*07cc*/ 	.word	0x000052b0
        /*07d0*/ 	.word	0x000000ff
        /*07d4*/ 	.word	0x00038850
        /*07d8*/ 	.short	0x010a
        /*07da*/ 	.byte	0x07
	.zero		1


	//   ....[37]....
        /*07dc*/ 	.word	0x000064f0
        /*07e0*/ 	.word	0x000000ff
        /*07e4*/ 	.word	0x00000000
        /*07e8*/ 	.short	0x0101
        /*07ea*/ 	.byte	0x0b
	.zero		1


	//   ....[38]....
        /*07ec*/ 	.word	0x000079d0
        /*07f0*/ 	.word	0x000000ff
        /*07f4*/ 	.word	0x00000000
        /*07f8*/ 	.short	0x0101
        /*07fa*/ 	.byte	0x07
	.zero		1


	//   ....[39]....
        /*07fc*/ 	.word	0x00009e80
        /*0800*/ 	.word	0x000000ff
        /*0804*/ 	.word	0x00000000
        /*0808*/ 	.short	0x0101
        /*080a*/ 	.byte	0x04
	.zero		1


	//   ....[40]....
        /*080c*/ 	.word	0x0000bbd0
        /*0810*/ 	.word	0x00000019
        /*0814*/ 	.word	0x00038840
        /*0818*/ 	.short	0x010a
        /*081a*/ 	.byte	0x3f
	.zero		1


	//   ....[41]....
        /*081c*/ 	.word	0x0000c080
        /*0820*/ 	.word	0x00000019
        /*0824*/ 	.word	0x00038830
        /*0828*/ 	.short	0x0107
        /*082a*/ 	.byte	0x3f
	.zero		1


	//   ....[42]....
        /*082c*/ 	.word	0x0000c140
        /*0830*/ 	.word	0x00000019
        /*0834*/ 	.word	0x00038830
        /*0838*/ 	.short	0x0101
        /*083a*/ 	.byte	0x3f
	.zero		1


	//   ....[43]....
        /*083c*/ 	.word	0x0000c8e0
        /*0840*/ 	.word	0x000000ff
        /*0844*/ 	.word	0x00038800
        /*0848*/ 	.short	0x0107
        /*084a*/ 	.byte	0x25
	.zero		1


	//   ....[44]....
        /*084c*/ 	.word	0x0000c930
        /*0850*/ 	.word	0x000000ff
        /*0854*/ 	.word	0x00038800
        /*0858*/ 	.short	0x0101
        /*085a*/ 	.byte	0x25
	.zero		1


	//   ....[45]....
        /*085c*/ 	.word	0x0000d2a0
        /*0860*/ 	.word	0x000000ff
        /*0864*/ 	.word	0x00038810
        /*0868*/ 	.short	0x0107
        /*086a*/ 	.byte	0x25
	.zero		1


	//   ....[46]....
        /*086c*/ 	.word	0x0000d300
        /*0870*/ 	.word	0x000000ff
        /*0874*/ 	.word	0x00038810
        /*0878*/ 	.short	0x0101
        /*087a*/ 	.byte	0x25
	.zero		1


	//   ....[47]....
        /*087c*/ 	.word	0x0000d320
        /*0880*/ 	.word	0x000000ff
        /*0884*/ 	.word	0x00038820
        /*0888*/ 	.short	0x010a
        /*088a*/ 	.byte	0x25
	.zero		1


	//   ....[48]....
        /*088c*/ 	.word	0x0000d3b0
        /*0890*/ 	.word	0x00000019
        /*0894*/ 	.word	0x00038860
        /*0898*/ 	.short	0x010a
        /*089a*/ 	.byte	0x3f
	.zero		1


	//   ....[49]....
        /*089c*/ 	.word	0x0000de10
        /*08a0*/ 	.word	0x00000019
        /*08a4*/ 	.word	0x00038850
        /*08a8*/ 	.short	0x0107
        /*08aa*/ 	.byte	0x3f
	.zero		1


	//   ....[50]....
        /*08ac*/ 	.word	0x0000def0
        /*08b0*/ 	.word	0x00000019
        /*08b4*/ 	.word	0x00038850
        /*08b8*/ 	.short	0x0101
        /*08ba*/ 	.byte	0x3f
	.zero		1


	//   ....[51]....
        /*08bc*/ 	.word	0x0000e190
        /*08c0*/ 	.word	0x00000008
        /*08c4*/ 	.word	0x00038840
        /*08c8*/ 	.short	0x010a
        /*08ca*/ 	.byte	0x3f
	.zero		1


	//   ....[52]....
        /*08cc*/ 	.word	0x0000e4d0
        /*08d0*/ 	.word	0x00000008
        /*08d4*/ 	.word	0x00038830
        /*08d8*/ 	.short	0x0107
        /*08da*/ 	.byte	0x3f
	.zero		1


	//   ....[53]....
        /*08dc*/ 	.word	0x0000e590
        /*08e0*/ 	.word	0x00000008
        /*08e4*/ 	.word	0x00038830
        /*08e8*/ 	.short	0x0101
        /*08ea*/ 	.byte	0x3f
	.zero		1


	//   ....[54]....
        /*08ec*/ 	.word	0x0000e5c0
        /*08f0*/ 	.word	0x00000008
        /*08f4*/ 	.word	0x00038860
        /*08f8*/ 	.short	0x010a
        /*08fa*/ 	.byte	0x3f
	.zero		1


	//   ....[55]....
        /*08fc*/ 	.word	0x0000ec00
        /*0900*/ 	.word	0x00000008
        /*0904*/ 	.word	0x00038850
        /*0908*/ 	.short	0x0107
        /*090a*/ 	.byte	0x3f
	.zero		1


	//   ....[56]....
        /*090c*/ 	.word	0x0000ecd0
        /*0910*/ 	.word	0x00000008
        /*0914*/ 	.word	0x00038850
        /*0918*/ 	.short	0x0101
        /*091a*/ 	.byte	0x3f
	.zero		1


	//   ....[57]....
        /*091c*/ 	.word	0x0000ee60
        /*0920*/ 	.word	0x00000005
        /*0924*/ 	.word	0x00038820
        /*0928*/ 	.short	0x010a
        /*092a*/ 	.byte	0x3f
	.zero		1


	//   ....[58]....
        /*092c*/ 	.word	0x0000efd0
        /*0930*/ 	.word	0x00000003
        /*0934*/ 	.word	0x00038840
        /*0938*/ 	.short	0x010a
        /*093a*/ 	.byte	0x3f
	.zero		1


	//   ....[59]....
        /*093c*/ 	.word	0x0000f070
        /*0940*/ 	.word	0x00000005
        /*0944*/ 	.word	0x00038840
        /*0948*/ 	.short	0x010a
        /*094a*/ 	.byte	0x3f
	.zero		1


	//   ....[60]....
        /*094c*/ 	.word	0x0000f0b0
        /*0950*/ 	.word	0x00000003
        /*0954*/ 	.word	0x00038860
        /*0958*/ 	.short	0x010a
        /*095a*/ 	.byte	0x3f
	.zero		1


	//   ....[61]....
        /*095c*/ 	.word	0x0000f0f0
        /*0960*/ 	.word	0x00000005
        /*0964*/ 	.word	0x00038860
        /*0968*/ 	.short	0x010a
        /*096a*/ 	.byte	0x3f
	.zero		1


	//   ....[62]....
        /*096c*/ 	.word	0x0000f160
        /*0970*/ 	.word	0x00000000
        /*0974*/ 	.word	0x00038800
        /*0978*/ 	.short	0x010a
        /*097a*/ 	.byte	0x3f
	.zero		1


	//   ....[63]....
        /*097c*/ 	.word	0x0000f1b0
        /*0980*/ 	.word	0x00000008
        /*0984*/ 	.word	0x00038830
        /*0988*/ 	.short	0x010a
        /*098a*/ 	.byte	0x3f
	.zero		1


	//   ....[64]....
        /*098c*/ 	.word	0x0000f210
        /*0990*/ 	.word	0x00000004
        /*0994*/ 	.word	0x00038810
        /*0998*/ 	.short	0x010a
        /*099a*/ 	.byte	0x3f
	.zero		1


	//   ....[65]....
        /*099c*/ 	.word	0x0000f260
        /*09a0*/ 	.word	0x00000008
        /*09a4*/ 	.word	0x00038850
        /*09a8*/ 	.short	0x010a
        /*09aa*/ 	.byte	0x3f
	.zero		1


	//   ....[66]....
        /*09ac*/ 	.word	0x0000f2c0
        /*09b0*/ 	.word	0x00000004
        /*09b4*/ 	.word	0x00038830
        /*09b8*/ 	.short	0x010a
        /*09ba*/ 	.byte	0x3f
	.zero		1


	//   ....[67]....
        /*09bc*/ 	.word	0x0000f320
        /*09c0*/ 	.word	0x00000004
        /*09c4*/ 	.word	0x00038850
        /*09c8*/ 	.short	0x010a
        /*09ca*/ 	.byte	0x3f
	.zero		1


	//   ....[68]....
        /*09cc*/ 	.word	0x0000f440
        /*09d0*/ 	.word	0x00000019
        /*09d4*/ 	.word	0x00038840
        /*09d8*/ 	.short	0x010a
        /*09da*/ 	.byte	0x3f
	.zero		1


	//   ....[69]....
        /*09dc*/ 	.word	0x000106a0
        /*09e0*/ 	.word	0x00000003
        /*09e4*/ 	.word	0x00038820
        /*09e8*/ 	.short	0x010a
        /*09ea*/ 	.byte	0x3f
	.zero		1


	//   ....[70]....
        /*09ec*/ 	.word	0x000106f0
        /*09f0*/ 	.word	0x00000019
        /*09f4*/ 	.word	0x00038860
        /*09f8*/ 	.short	0x010a
        /*09fa*/ 	.byte	0x3f
	.zero		1


	//   ....[71]....
        /*09fc*/ 	.word	0x00010f80
        /*0a00*/ 	.word	0x00000008
        /*0a04*/ 	.word	0x00038840
        /*0a08*/ 	.short	0x010a
        /*0a0a*/ 	.byte	0x3f
	.zero		1


	//   ....[72]....
        /*0a0c*/ 	.word	0x00011440
        /*0a10*/ 	.word	0x00000008
        /*0a14*/ 	.word	0x00038860
        /*0a18*/ 	.short	0x010a
        /*0a1a*/ 	.byte	0x3f
	.zero		1


	//   ....[73]....
        /*0a1c*/ 	.word	0x00011ba0
        /*0a20*/ 	.word	0x00000005
        /*0a24*/ 	.word	0x00038820
        /*0a28*/ 	.short	0x010a
        /*0a2a*/ 	.byte	0x3f
	.zero		1


	//   ....[74]....
        /*0a2c*/ 	.word	0x00011d40
        /*0a30*/ 	.word	0x00000003
        /*0a34*/ 	.word	0x00038840
        /*0a38*/ 	.short	0x010a
        /*0a3a*/ 	.byte	0x3f
	.zero		1


	//   ....[75]....
        /*0a3c*/ 	.word	0x00011d90
        /*0a40*/ 	.word	0x00000005
        /*0a44*/ 	.word	0x00038840
        /*0a48*/ 	.short	0x010a
        /*0a4a*/ 	.byte	0x3f
	.zero		1


	//   ....[76]....
        /*0a4c*/ 	.word	0x00011de0
        /*0a50*/ 	.word	0x00000003
        /*0a54*/ 	.word	0x00038860
        /*0a58*/ 	.short	0x010a
        /*0a5a*/ 	.byte	0x3f
	.zero		1


	//----- nvinfo : EIATTR_NUM_MBARRIERS
	.align		4
.L_624:
        /*0a5c*/ 	.byte	0x03, 0x38
        /*0a5e*/ 	.short	0x0017


	//----- nvinfo : EIATTR_EXIT_INSTR_OFFSETS
	.align		4
        /*0a60*/ 	.byte	0x04, 0x1c
        /*0a62*/ 	.short	(.L_626 - .L_625)


	//   ....[0]....
.L_625:
        /*0a64*/ 	.word	0x00000930


	//   ....[1]....
        /*0a68*/ 	.word	0x0000a350


	//   ....[2]....
        /*0a6c*/ 	.word	0x0000f140


	//----- nvinfo : EIATTR_MAX_THREADS
	.align		4
.L_626:
        /*0a70*/ 	.byte	0x04, 0x05
        /*0a72*/ 	.short	(.L_628 - .L_627)
.L_627:
        /*0a74*/ 	.word	0x00000180
        /*0a78*/ 	.word	0x00000001
        /*0a7c*/ 	.word	0x00000001


	//----- nvinfo : EIATTR_CRS_STACK_SIZE
	.align		4
.L_628:
        /*0a80*/ 	.byte	0x04, 0x1e
        /*0a82*/ 	.short	(.L_630 - .L_629)
.L_629:
        /*0a84*/ 	.word	0x00000000


	//----- nvinfo : EIATTR_CBANK_PARAM_SIZE
	.align		4
.L_630:
        /*0a88*/ 	.byte	0x03, 0x19
        /*0a8a*/ 	.short	0x0b70


	//----- nvinfo : EIATTR_PARAM_CBANK
	.align		4
        /*0a8c*/ 	.byte	0x04, 0x0a
        /*0a8e*/ 	.short	(.L_632 - .L_631)
	.align		4
.L_631:
        /*0a90*/ 	.word	index@(.nv.constant0._ZN7cutlass13device_kernelIN5flash11enable_sm90INS1_16FlashAttnFwdSm90INS1_25CollectiveMainloopFwdSm90ILi2EN4cute5tupleIJNS5_1CILi1EEES8_S8_EEENS6_IJNS7_ILi64EEESA_SA_EEELi512ENS_6half_tEfNS_4arch4Sm90ELb0ELb0ELb0ELb0ELb1ELb0ELb1ELb0ELb0ELb1ELb0ELb0EEENS1_21CollectiveEpilogueFwdINS6_IJSA_NS7_ILi512EEESA_EEES9_SC_SE_Li256ELb0ELb1ELb0ELb0EEENS1_29StaticPersistentTileSchedulerILb0EEEEEEEEEvNT_6ParamsE)
        /*0a94*/ 	.short	0x0210
        /*0a96*/ 	.short	0x0b70


	//----- nvinfo : EIATTR_SW_WAR
	.align		4
.L_632:
        /*0a98*/ 	.byte	0x04, 0x36
        /*0a9a*/ 	.short	(.L_634 - .L_633)
.L_633:
        /*0a9c*/ 	.word	0x00000008
.L_634:


//--------------------- .nv.info._ZN7cutlass13device_kernelIN5flash11enable_sm90INS1_16FlashAttnFwdSm90INS1_25CollectiveMainloopFwdSm90ILi2EN4cute5tupleIJNS5_1CILi1EEES8_S8_EEENS6_IJNS7_ILi64EEESA_SA_EEELi512ENS_6half_tEfNS_4arch4Sm90ELb0ELb0ELb0ELb1ELb1ELb0ELb0ELb0ELb0ELb1ELb0ELb0EEENS1_21CollectiveEpilogueFwdINS6_IJSA_NS7_ILi512EEESA_EEES9_SC_SE_Li256ELb1ELb1ELb0ELb0EEENS1_36VarlenDynamicPersistentTileSchedulerILi64ELi64ELi256ELi128ELb0ELb1ELb1ELb0ELb1ELb1EEEEEEEEEvNT_6ParamsE --------------------------
	.section	.nv.info._ZN7cutlass13device_kernelIN5flash11enable_sm90INS1_16FlashAttnFwdSm90INS1_25CollectiveMainloopFwdSm90ILi2EN4cute5tupleIJNS5_1CILi1EEES8_S8_EEENS6_IJNS7_ILi64EEESA_SA_EEELi512ENS_6half_tEfNS_4arch4Sm90ELb0ELb0ELb0ELb1ELb1ELb0ELb0ELb0ELb0ELb1ELb0ELb0EEENS1_21CollectiveEpilogueFwdINS6_IJSA_NS7_ILi512EEESA_EEES9_SC_SE_Li256ELb1ELb1ELb0ELb0EEENS1_36VarlenDynamicPersistentTileSchedulerILi64ELi64ELi256ELi128ELb0ELb1ELb1ELb0ELb1ELb1EEEEEEEEEvNT_6ParamsE,"",@"SHT_CUDA_INFO"
	.sectionflags	@""
	.align	4


	//----- nvinfo : EIATTR_CUDA_API_VERSION
	.align		4
        /*0000*/ 	.byte	0x04, 0x37
        /*0002*/ 	.short	(.L_636 - .L_635)
.L_635:
        /*0004*/ 	.word	0x00000082


	//----- nvinfo : EIATTR_KPARAM_INFO
	.align		4
.L_636:
        /*0008*/ 	.byte	0x04, 0x17
        /*000a*/ 	.short	(.L_638 - .L_637)
.L_637:
        /*000c*/ 	.word	0x00000000
        /*0010*/ 	.short	0x0000
        /*0012*/ 	.short	0x0070
        /*0014*/ 	.byte	0x00, 0xf0, 0x01, 0x2a


	//----- nvinfo : EIATTR_SPARSE_MMA_MASK
	.align		4
.L_638:
        /*0018*/ 	.byte	0x03, 0x50
        /*001a*/ 	.short	0x0000


	//----- nvinfo : EIATTR_MAXREG_COUNT
	.align		4
        /*001c*/ 	.byte	0x03, 0x1b
        /*001e*/ 	.short	0x00a8


	//----- nvinfo : EIATTR_NUM_BARRIERS
	.align		4
        /*0020*/ 	.byte	0x02, 0x4c
        /*0022*/ 	.byte	0x10
	.zero		1


	//----- nvinfo : EIATTR_EXTERNS
	.align		4
        /*0024*/ 	.byte	0x04, 0x0f
        /*0026*/ 	.short	(.L_640 - .L_639)


	//   ....[0]....
	.align		4
.L_639:
        /*0028*/ 	.word	index@(__assertfail)


	//----- nvinfo : EIATTR_ANNOTATIONS
	.align		4
.L_640:
        /*002c*/ 	.byte	0x04, 0x55
        /*002e*/ 	.short	(.L_642 - .L_641)


	//   ....[0]....
.L_641:
        /* <DEDUP_REMOVED lines=19> */


	//----- nvinfo : EIATTR_MERCURY_ISA_VERSION
	.align		4
.L_642:
        /*0150*/ 	.byte	0x03, 0x5f
        /*0152*/ 	.short	0x0101


	//----- nvinfo : EIATTR_UNUSED_LOAD_BYTE_OFFSET
	.align		4
        /*0154*/ 	.byte	0x04, 0x44
        /*0156*/ 	.short	(.L_644 - .L_643)


	//   ....[0]....
.L_643:
        /*0158*/ 	.word	0x00000950
        /*015c*/ 	.word	0x0000fff0


	//   ....[1]....
        /*0160*/ 	.word	0x00006b60
        /*0164*/ 	.word	0x0000fff0


	//----- nvinfo : EIATTR_INT_WARP_WIDE_INSTR_OFFSETS
	.align		4
.L_644:
        /*0168*/ 	.byte	0x04, 0x31
        /*016a*/ 	.short	(.L_646 - .L_645)


	//   ....[0]....
.L_645:
        /*016c*/ 	.word	0x000000c0


	//   ....[1]....
        /*0170*/ 	.word	0x000000d0


	//   ....[2]....
        /*0174*/ 	.word	0x00000170


	//   ....[3]....
        /*0178*/ 	.word	0x0000ab70


	//   ....[4]....
        /*017c*/ 	.word	0x0000ac00


	//   ....[5]....
        /*0180*/ 	.word	0x0000e090


	//   ....[6]....
        /*0184*/ 	.word	0x0000e120


	//----- nvinfo : EIATTR_COOP_GROUP_MASK_REGIDS
	.align		4
.L_646:
        /*0188*/ 	.byte	0x04, 0x29
        /*018a*/ 	.short	(.L_648 - .L_647)


	//   ....[0]....
.L_647:
        /*018c*/ 	.word	0xffffffff


	//   ....[1]....
        /*0190*/ 	.word	0xffffffff


	//   ....[2]....
        /*0194*/ 	.word	0xffffffff


	//   ....[3]....
        /*0198*/ 	.word	0xffffffff


	//   ....[4]....
        /*019c*/ 	.word	0xffffffff


	//   ....[5]....
        /*01a0*/ 	.word	0xffffffff


	//   ....[6]....
        /*01a4*/ 	.word	0xffffffff


	//   ....[7]....
        /*01a8*/ 	.word	0xffffffff


	//   ....[8]....
        /*01ac*/ 	.word	0xffffffff


	//   ....[9]....
        /*01b0*/ 	.word	0xffffffff


	//   ....[10]....
        /*01b4*/ 	.word	0xffffffff


	//   ....[11]....
        /*01b8*/ 	.word	0xffffffff


	//   ....[12]....
        /*01bc*/ 	.word	0xffffffff


	//   ....[13]....
        /*01c0*/ 	.word	0xffffffff


	//   ....[14]....
        /*01c4*/ 	.word	0xffffffff


	//   ....[15]....
        /*01c8*/ 	.word	0xffffffff


	//   ....[16]....
        /*01cc*/ 	.word	0xffffffff


	//   ....[17]....
        /*01d0*/ 	.word	0xffffffff


	//   ....[18]....
        /*01d4*/ 	.word	0xffffffff


	//   ....[19]....
        /*01d8*/ 	.word	0xffffffff


	//   ....[20]....
        /*01dc*/ 	.word	0xffffffff


	//   ....[21]....
        /*01e0*/ 	.word	0xffffffff


	//   ....[22]....
        /*01e4*/ 	.word	0xffffffff


	//   ....[23]....
        /*01e8*/ 	.word	0xffffffff


	//   ....[24]....
        /*01ec*/ 	.word	0xffffffff


	//   ....[25]....
        /*01f0*/ 	.word	0xffffffff


	//   ....[26]....
        /*01f4*/ 	.word	0xffffffff


	//   ....[27]....
        /*01f8*/ 	.word	0xffffffff


	//   ....[28]....
        /*01fc*/ 	.word	0xffffffff


	//   ....[29]....
        /*0200*/ 	.word	0xffffffff


	//   ....[30]....
        /*0204*/ 	.word	0xffffffff


	//   ....[31]....
        /*0208*/ 	.word	0xffffffff


	//   ....[32]....
        /*020c*/ 	.word	0xffffffff


	//   ....[33]....
        /*0210*/ 	.word	0xffffffff


	//   ....[34]....
        /*0214*/ 	.word	0xffffffff


	//   ....[35]....
        /*0218*/ 	.word	0xffffffff


	//   ....[36]....
        /*021c*/ 	.word	0xffffffff


	//   ....[37]....
        /*0220*/ 	.word	0xffffffff


	//   ....[38]....
        /*0224*/ 	.word	0xffffffff


	//   ....[39]....
        /*0228*/ 	.word	0xffffffff


	//   ....[40]....
        /*022c*/ 	.word	0xffffffff


	//   ....[41]....
        /*0230*/ 	.word	0xffffffff


	//   ....[42]....
        /*0234*/ 	.word	0xffffffff


	//   ....[43]....
        /*0238*/ 	.word	0xffffffff


	//   ....[44]....
        /*023c*/ 	.word	0xffffffff


	//   ....[45]....
        /*0240*/ 	.word	0xffffffff


	//   ....[46]....
        /*0244*/ 	.word	0xffffffff


	//   ....[47]....
        /*0248*/ 	.word	0xffffffff


	//   ....[48]....
        /*024c*/ 	.word	0xffffffff


	//   ....[49]....
        /*0250*/ 	.word	0xffffffff


	//   ....[50]....
        /*0254*/ 	.word	0xffffffff


	//   ....[51]....
        /*0258*/ 	.word	0xffffffff


	//   ....[52]....
        /*025c*/ 	.word	0xffffffff


	//   ....[53]....
        /*0260*/ 	.word	0xffffffff


	//   ....[54]....
        /*0264*/ 	.word	0xffffffff


	//   ....[55]....
        /*0268*/ 	.word	0xffffffff


	//   ....[56]....
        /*026c*/ 	.word	0xffffffff


	//   ....[57]....
        /*0270*/ 	.word	0xffffffff


	//   ....[58]....
        /*0274*/ 	.word	0xffffffff


	//   ....[59]....
        /*0278*/ 	.word	0xffffffff


	//   ....[60]....
        /*027c*/ 	.word	0xffffffff


	//   ....[61]....
        /*0280*/ 	.word	0xffffffff


	//   ....[62]....
        /*0284*/ 	.word	0xffffffff


	//   ....[63]....
        /*0288*/ 	.word	0xffffffff


	//   ....[64]....
        /*028c*/ 	.word	0xffffffff


	//   ....[65]....
        /*0290*/ 	.word	0xffffffff


	//   ....[66]....
        /*0294*/ 	.word	0xffffffff


	//   ....[67]....
        /*0298*/ 	.word	0xffffffff


	//   ....[68]....
        /*029c*/ 	.word	0xffffffff


	//   ....[69]....
        /*02a0*/ 	.word	0xffffffff


	//   ....[70]....
        /*02a4*/ 	.word	0xffffffff


	//   ....[71]....
        /*02a8*/ 	.word	0xffffffff


	//   ....[72]....
        /*02ac*/ 	.word	0xffffffff


	//   ....[73]....
        /*02b0*/ 	.word	0xffffffff


	//   ....[74]....
        /*02b4*/ 	.word	0xffffffff


	//   ....[75]....
        /*02b8*/ 	.word	0xffffffff


	//   ....[76]....
        /*02bc*/ 	.word	0xffffffff


	//   ....[77]....
        /*02c0*/ 	.word	0xffffffff


	//   ....[78]....
        /*02c4*/ 	.word	0xffffffff


	//   ....[79]....
        /*02c8*/ 	.word	0xffffffff


	//   ....[80]....
        /*02cc*/ 	.word	0xffffffff


	//   ....[81]....
        /*02d0*/ 	.word	0xffffffff


	//   ....[82]....
        /*02d4*/ 	.word	0xffffffff


	//   ....[83]....
        /*02d8*/ 	.word	0xffffffff


	//   ....[84]....
        /*02dc*/ 	.word	0xffffffff


	//   ....[85]....
        /*02e0*/ 	.word	0xffffffff


	//   ....[86]....
        /*02e4*/ 	.word	0xffffffff


	//   ....[87]....
        /*02e8*/ 	.word	0xffffffff


	//   ....[88]....
        /*02ec*/ 	.word	0xffffffff


	//   ....[89]....
        /*02f0*/ 	.word	0xffffffff


	//   ....[90]....
        /*02f4*/ 	.word	0xffffffff


	//   ....[91]....
        /*02f8*/ 	.word	0xffffffff


	//   ....[92]....
        /*02fc*/ 	.word	0xffffffff


	//   ....[93]....
        /*0300*/ 	.word	0xffffffff


	//   ....[94]....
        /*0304*/ 	.word	0xffffffff


	//   ....[95]....
        /*0308*/ 	.word	0xffffffff


	//   ....[96]....
        /*030c*/ 	.word	0xffffffff


	//   ....[97]....
        /*0310*/ 	.word	0xffffffff


	//   ....[98]....
        /*0314*/ 	.word	0xffffffff


	//   ....[99]....
        /*0318*/ 	.word	0xffffffff


	//   ....[100]....
        /*031c*/ 	.word	0xffffffff


	//   ....[101]....
        /*0320*/ 	.word	0xffffffff


	//   ....[102]....
        /*0324*/ 	.word	0xffffffff


	//   ....[103]....
        /*0328*/ 	.word	0xffffffff


	//   ....[104]....
        /*032c*/ 	.word	0xffffffff


	//   ....[105]....
        /*0330*/ 	.word	0xffffffff


	//   ....[106]....
        /*0334*/ 	.word	0xffffffff


	//   ....[107]....
        /*0338*/ 	.word	0xffffffff


	//   ....[108]....
        /*033c*/ 	.word	0xffffffff


	//   ....[109]....
        /*0340*/ 	.word	0x0500000f


	//   ....[110]....
        /*0344*/ 	.word	0x0500000f


	//   ....[111]....
        /*0348*/ 	.word	0x0500000f


	//   ....[112]....
        /*034c*/ 	.word	0x0500000f


	//   ....[113]....
        /*0350*/ 	.word	0x0500000f


	//   ....[114]....
        /*0354*/ 	.word	0x0500000f


	//   ....[115]....
        /*0358*/ 	.word	0x0500000f


	//   ....[116]....
        /*035c*/ 	.word	0x0500000f


	//   ....[117]....
        /*0360*/ 	.word	0x0500000f


	//   ....[118]....
        /*0364*/ 	.word	0x0500000f


	//   ....[119]....
        /*0368*/ 	.word	0x0500000f


	//   ....[120]....
        /*036c*/ 	.word	0x0500000f


	//   ....[121]....
        /*0370*/ 	.word	0x0500000f


	//   ....[122]....
        /*0374*/ 	.word	0x0500000f


	//   ....[123]....
        /*0378*/ 	.word	0x0500000f


	//   ....[124]....
        /*037c*/ 	.word	0x0500000f


	//   ....[125]....
        /*0380*/ 	.word	0x0500000f


	//   ....[126]....
        /*0384*/ 	.word	0x0500000f


	//   ....[127]....
        /*0388*/ 	.word	0x0500000f


	//   ....[128]....
        /*038c*/ 	.word	0x0500000f


	//   ....[129]....
        /*0390*/ 	.word	0x0500000f


	//   ....[130]....
        /*0394*/ 	.word	0x0500000f


	//   ....[131]....
        /*0398*/ 	.word	0x0500000f


	//   ....[132]....
        /*039c*/ 	.word	0x0500000f


	//   ....[133]....
        /*03a0*/ 	.word	0x0500000f


	//   ....[134]....
        /*03a4*/ 	.word	0x0500000f


	//   ....[135]....
        /*03a8*/ 	.word	0x0500000f


	//   ....[136]....
        /*03ac*/ 	.word	0x0500000f


	//   ....[137]....
        /*03b0*/ 	.word	0x0500000f


	//   ....[138]....
        /*03b4*/ 	.word	0x0500000f


	//   ....[139]....
        /*03b8*/ 	.word	0x0500000f


	//   ....[140]....
        /*03bc*/ 	.word	0x0500000f


	//   ....[141]....
        /*03c0*/ 	.word	0x0500000f


	//   ....[142]....
        /*03c4*/ 	.word	0x0500000f


	//   ....[143]....
        /*03c8*/ 	.word	0x0500000f


	//   ....[144]....
        /*03cc*/ 	.word	0x0500000f


	//   ....[145]....
        /*03d0*/ 	.word	0x0500000f


	//   ....[146]....
        /*03d4*/ 	.word	0x0500000f


	//   ....[147]....
        /*03d8*/ 	.word	0x0500000f


	//   ....[148]....
        /*03dc*/ 	.word	0x0500000f


	//   ....[149]....
        /*03e0*/ 	.word	0x0500000f


	//   ....[150]....
        /*03e4*/ 	.word	0x0500000f


	//   ....[151]....
        /*03e8*/ 	.word	0x0500000f


	//   ....[152]....
        /*03ec*/ 	.word	0x0500000f


	//   ....[153]....
        /*03f0*/ 	.word	0x0500000f


	//   ....[154]....
        /*03f4*/ 	.word	0x0500000f


	//   ....[155]....
        /*03f8*/ 	.word	0x0500000f


	//   ....[156]....
        /*03fc*/ 	.word	0x0500000f


	//   ....[157]....
        /*0400*/ 	.word	0x0500000f


	//   ....[158]....
        /*0404*/ 	.word	0x0500000f


	//   ....[159]....
        /*0408*/ 	.word	0x0500000f


	//   ....[160]....
        /*040c*/ 	.word	0x0500000f


	//   ....[161]....
        /*0410*/ 	.word	0x0500000f


	//   ....[162]....
        /*0414*/ 	.word	0x0500000f


	//   ....[163]....
        /*0418*/ 	.word	0x0500000f


	//   ....[164]....
        /*041c*/ 	.word	0x0500000f


	//   ....[165]....
        /*0420*/ 	.word	0x0500000f


	//   ....[166]....
        /*0424*/ 	.word	0x0500000f


	//   ....[167]....
        /*0428*/ 	.word	0x0500000f


	//----- nvinfo : EIATTR_COOP_GROUP_INSTR_OFFSETS
	.align		4
.L_648:
        /*042c*/ 	.byte	0x04, 0x28
        /*042e*/ 	.short	(.L_650 - .L_649)


	//   ....[0]....
.L_649:
        /*0430*/ 	.word	0x00000070


	//   ....[1]....
        /*0434*/ 	.word	0x000000b0


	//   ....[2]....
        /*0438*/ 	.word	0x00000290


	//   ....[3]....
        /*043c*/ 	.word	0x000003f0


	//   ....[4]....
        /*0440*/ 	.word	0x00000510


	//   ....[5]....
        /*0444*/ 	.word	0x00000670


	//   ....[6]....
        /*0448*/ 	.word	0x000017c0


	//   ....[7]....
        /*044c*/ 	.word	0x000030d0


	//   ....[8]....
        /*0450*/ 	.word	0x00003ae0


	//   ....[9]....
        /*0454*/ 	.word	0x00003b40


	//   ....[10]....
        /*0458*/ 	.word	0x00003d50


	//   ....[11]....
        /*045c*/ 	.word	0x00003e10


	//   ....[12]....
        /*0460*/ 	.word	0x00004670


	//   ....[13]....
        /*0464*/ 	.word	0x00004ba0


	//   ....[14]....
        /*0468*/ 	.word	0x00004bd0


	//   ....[15]....
        /*046c*/ 	.word	0x00004ea0


	//   ....[16]....
        /*0470*/ 	.word	0x00005070


	//   ....[17]....
        /*0474*/ 	.word	0x00005fb0


	//   ....[18]....
        /*0478*/ 	.word	0x00006060


	//   ....[19]....
        /*047c*/ 	.word	0x000060a0


	//   ....[20]....
        /*0480*/ 	.word	0x00006120


	//   ....[21]....
        /*0484*/ 	.word	0x00006140


	//   ....[22]....
        /*0488*/ 	.word	0x00007a80


	//   ....[23]....
        /*048c*/ 	.word	0x000080c0


	//   ....[24]....
        /*0490*/ 	.word	0x00008100


	//   ....[25]....
        /*0494*/ 	.word	0x00008120


	//   ....[26]....
        /*0498*/ 	.word	0x00008140


	//   ....[27]....
        /*049c*/ 	.word	0x000087f0


	//   ....[28]....
        /*04a0*/ 	.word	0x00008800


	//   ....[29]....
        /*04a4*/ 	.word	0x00008a30


	//   ....[30]....
        /*04a8*/ 	.word	0x00008a50


	//   ....[31]....
        /*04ac*/ 	.word	0x00009640


	//   ....[32]....
        /*04b0*/ 	.word	0x00009660


	//   ....[33]....
        /*04b4*/ 	.word	0x000098a0


	//   ....[34]....
        /*04b8*/ 	.word	0x000098c0


	//   ....[35]....
        /*04bc*/ 	.word	0x00009b70


	//   ....[36]....
        /*04c0*/ 	.word	0x00009d40


	//   ....[37]....
        /*04c4*/ 	.word	0x00009d70


	//   ....[38]....
        /*04c8*/ 	.word	0x00009da0


	//   ....[39]....
        /*04cc*/ 	.word	0x00009dd0


	//   ....[40]....
        /*04d0*/ 	.word	0x00009e00


	//   ....[41]....
        /*04d4*/ 	.word	0x00009e30


	//   ....[42]....
        /*04d8*/ 	.word	0x00009f80


	//   ....[43]....
        /*04dc*/ 	.word	0x00009fb0


	//   ....[44]....
        /*04e0*/ 	.word	0x00009fe0


	//   ....[45]....
        /*04e4*/ 	.word	0x0000a010


	//   ....[46]....
        /*04e8*/ 	.word	0x0000a040


	//   ....[47]....
        /*04ec*/ 	.word	0x0000a070


	//   ....[48]....
        /*04f0*/ 	.word	0x0000a100


	//   ....[49]....
        /*04f4*/ 	.word	0x0000a130


	//   ....[50]....
        /*04f8*/ 	.word	0x0000a1b0


	//   ....[51]....
        /*04fc*/ 	.word	0x0000b900


	//   ....[52]....
        /*0500*/ 	.word	0x0000b920


	//   ....[53]....
        /*0504*/ 	.word	0x0000b9b0


	//   ....[54]....
        /*0508*/ 	.word	0x0000b9d0


	//   ....[55]....
        /*050c*/ 	.word	0x0000ba50


	//   ....[56]....
        /*0510*/ 	.word	0x0000ba70


	//   ....[57]....
        /*0514*/ 	.word	0x0000ba80


	//   ....[58]....
        /*0518*/ 	.word	0x0000ba90


	//   ....[59]....
        /*051c*/ 	.word	0x0000c230


	//   ....[60]....
        /*0520*/ 	.word	0x0000c260


	//   ....[61]....
        /*0524*/ 	.word	0x0000c300


	//   ....[62]....
        /*0528*/ 	.word	0x0000c320


	//   ....[63]....
        /*052c*/ 	.word	0x0000c3a0


	//   ....[64]....
        /*0530*/ 	.word	0x0000c3c0


	//   ....[65]....
        /*0534*/ 	.word	0x0000c3d0


	//   ....[66]....
        /*0538*/ 	.word	0x0000c3e0


	//   ....[67]....
        /*053c*/ 	.word	0x0000c880


	//   ....[68]....
        /*0540*/ 	.word	0x0000c940


	//   ....[69]....
        /*0544*/ 	.word	0x0000ca90


	//   ....[70]....
        /*0548*/ 	.word	0x0000cad0


	//   ....[71]....
        /*054c*/ 	.word	0x0000cae0


	//   ....[72]....
        /*0550*/ 	.word	0x0000caf0


	//   ....[73]....
        /*0554*/ 	.word	0x0000cc40


	//   ....[74]....
        /*0558*/ 	.word	0x0000cd90


	//   ....[75]....
        /*055c*/ 	.word	0x0000d5a0


	//   ....[76]....
        /*0560*/ 	.word	0x0000d5c0


	//   ....[77]....
        /*0564*/ 	.word	0x0000d610


	//   ....[78]....
        /*0568*/ 	.word	0x0000d620


	//   ....[79]....
        /*056c*/ 	.word	0x0000d660


	//   ....[80]....
        /*0570*/ 	.word	0x0000d670


	//   ....[81]....
        /*0574*/ 	.word	0x0000d680


	//   ....[82]....
        /*0578*/ 	.word	0x0000d6c0


	//   ....[83]....
        /*057c*/ 	.word	0x0000d9e0


	//   ....[84]....
        /*0580*/ 	.word	0x0000da20


	//   ....[85]....
        /*0584*/ 	.word	0x0000da40


	//   ....[86]....
        /*0588*/ 	.word	0x0000da60


	//   ....[87]....
        /*058c*/ 	.word	0x0000da90


	//   ....[88]....
        /*0590*/ 	.word	0x0000dab0


	//   ....[89]....
        /*0594*/ 	.word	0x0000dbb0


	//   ....[90]....
        /*0598*/ 	.word	0x0000dd00


	//   ....[91]....
        /*059c*/ 	.word	0x0000e300


	//   ....[92]....
        /*05a0*/ 	.word	0x0000e330


	//   ....[93]....
        /*05a4*/ 	.word	0x0000e360


	//   ....[94]....
        /*05a8*/ 	.word	0x0000e390


	//   ....[95]....
        /*05ac*/ 	.word	0x0000e3c0


	//   ....[96]....
        /*05b0*/ 	.word	0x0000e3f0


	//   ....[97]....
        /*05b4*/ 	.word	0x0000e420


	//   ....[98]....
        /*05b8*/ 	.word	0x0000e450


	//   ....[99]....
        /*05bc*/ 	.word	0x0000e5d0


	//   ....[100]....
        /*05c0*/ 	.word	0x0000e600


	//   ....[101]....
        /*05c4*/ 	.word	0x0000e630


	//   ....[102]....
        /*05c8*/ 	.word	0x0000e660


	//   ....[103]....
        /*05cc*/ 	.word	0x0000e690


	//   ....[104]....
        /*05d0*/ 	.word	0x0000e6c0


	//   ....[105]....
        /*05d4*/ 	.word	0x0000e780


	//   ....[106]....
        /*05d8*/ 	.word	0x0000e7a0


	//   ....[107]....
        /*05dc*/ 	.word	0x0000e810


	//   ....[108]....
        /*05e0*/ 	.word	0x0000ec80


	//   ....[109]....
        /*05e4*/ 	.word	0x0000f200


	//   ....[110]....
        /*05e8*/ 	.word	0x0000f2f0


	//   ....[111]....
        /*05ec*/ 	.word	0x0000f390


	//   ....[112]....
        /*05f0*/ 	.word	0x0000f3f0


	//   ....[113]....
        /*05f4*/ 	.word	0x0000f4e0


	//   ....[114]....
        /*05f8*/ 	.word	0x0000f550


	//   ....[115]....
        /*05fc*/ 	.word	0x0000f640


	//   ....[116]....
        /*0600*/ 	.word	0x0000f6b0


	//   ....[117]....
        /*0604*/ 	.word	0x0000f790


	//   ....[118]....
        /*0608*/ 	.word	0x0000f840


	//   ....[119]....
        /*060c*/ 	.word	0x0000f8b0


	//   ....[120]....
        /*0610*/ 	.word	0x0000f910


	//   ....[121]....
        /*0614*/ 	.word	0x0000fa00


	//   ....[122]....
        /*0618*/ 	.word	0x0000fa60


	//   ....[123]....
        /*061c*/ 	.word	0x0000fb60


	//   ....[124]....
        /*0620*/ 	.word	0x0000fbc0


	//   ....[125]....
        /*0624*/ 	.word	0x0000fc60


	//   ....[126]....
        /*0628*/ 	.word	0x0000fde0


	//   ....[127]....
        /*062c*/ 	.word	0x0000fee0


	//   ....[128]....
        /*0630*/ 	.word	0x00010160


	//   ....[129]....
        /*0634*/ 	.word	0x000101b0


	//   ....[130]....
        /*0638*/ 	.word	0x00010380


	//   ....[131]....
        /*063c*/ 	.word	0x000103d0


	//   ....[132]....
        /*0640*/ 	.word	0x000105a0


	//   ....[133]....
        /*0644*/ 	.word	0x000105f0


	//   ....[134]....
        /*0648*/ 	.word	0x000106e0


	//   ....[135]....
        /*064c*/ 	.word	0x00010780


	//   ....[136]....
        /*0650*/ 	.word	0x000107e0


	//   ....[137]....
        /*0654*/ 	.word	0x00010890


	//   ....[138]....
        /*0658*/ 	.word	0x000108f0


	//   ....[139]....
        /*065c*/ 	.word	0x000109a0


	//   ....[140]....
        /*0660*/ 	.word	0x00010a00


	//   ....[141]....
        /*0664*/ 	.word	0x00010ab0


	//   ....[142]....
        /*0668*/ 	.word	0x00010ba0


	//   ....[143]....
        /*066c*/ 	.word	0x00010c70


	//   ....[144]....
        /*0670*/ 	.word	0x00010d90


	//   ....[145]....
        /*0674*/ 	.word	0x00010e90


	//   ....[146]....
        /*0678*/ 	.word	0x00010fc0


	//   ....[147]....
        /*067c*/ 	.word	0x000110a0


	//   ....[148]....
        /*0680*/ 	.word	0x000111a0


	//   ....[149]....
        /*0684*/ 	.word	0x00011280


	//   ....[150]....
        /*0688*/ 	.word	0x00011310


	//   ....[151]....
        /*068c*/ 	.word	0x000113b0


	//   ....[152]....
        /*0690*/ 	.word	0x000114d0


	//   ....[153]....
        /*0694*/ 	.word	0x00011540


	//   ....[154]....
        /*0698*/ 	.word	0x000115b0


	//   ....[155]....
        /*069c*/ 	.word	0x00011620


	//   ....[156]....
        /*06a0*/ 	.word	0x00011690


	//   ....[157]....
        /*06a4*/ 	.word	0x00011710


	//   ....[158]....
        /*06a8*/ 	.word	0x000117a0


	//   ....[159]....
        /*06ac*/ 	.word	0x00011830


	//   ....[160]....
        /*06b0*/ 	.word	0x000118a0


	//   ....[161]....
        /*06b4*/ 	.word	0x00011910


	//   ....[162]....
        /*06b8*/ 	.word	0x00011980


	//   ....[163]....
        /*06bc*/ 	.word	0x00011a00


	//   ....[164]....
        /*06c0*/ 	.word	0x00011a70


	//   ....[165]....
        /*06c4*/ 	.word	0x00011b10


	//   ....[166]....
        /*06c8*/ 	.word	0x00011ba0


	//   ....[167]....
        /*06cc*/ 	.word	0x00011cc0


	//----- nvinfo : EIATTR_REG_RECONFIG
	.align		4
.L_650:
        /*06d0*/ 	.byte	0x01, 0x54
	.zero		2


	//----- nvinfo : EIATTR_SYSCALL_OFFSETS
	.align		4
        /*06d4*/ 	.byte	0x04, 0x46
        /*06d6*/ 	.short	(.L_652 - .L_651)


	//   ....[0]....
.L_651:
        /*06d8*/ 	.word	0x00003290


	//   ....[1]....
        /*06dc*/ 	.word	0x0000ad60


	//   ....[2]....
        /*06e0*/ 	.word	0x0000aeb0


	//   ....[3]....
        /*06e4*/ 	.word	0x0000afa0


	//   ....[4]....
        /*06e8*/ 	.word	0x0000bed0


	//----- nvinfo : EIATTR_MBARRIER_INSTR_OFFSETS
	.align		4
.L_652:
        /*06ec*/ 	.byte	0x04, 0x39
        /*06ee*/ 	.short	(.L_654 - .L_653)


	//   ....[0]....
.L_653:
        /*06f0*/ 	.word	0x00000180
        /*06f4*/ 	.word	0x000000ff
        /*06f8*/ 	.word	0x00028c00
        /*06fc*/ 	.short	0x0100
        /*06fe*/ 	.byte	0x08
	.zero		1


	//   ....[1]....
        /*0700*/ 	.word	0x00000190
        /*0704*/ 	.word	0x000000ff
        /*0708*/ 	.word	0x00028c20
        /*070c*/ 	.short	0x0100
        /*070e*/ 	.byte	0x08
	.zero		1


	//   ....[2]....
        /*0710*/ 	.word	0x00000240
        /*0714*/ 	.word	0x000000ff
        /*0718*/ 	.word	0x00028c30
        /*071c*/ 	.short	0x0100
        /*071e*/ 	.byte	0x06
	.zero		1


	//   ....[3]....
        /*0720*/ 	.word	0x00000250
        /*0724*/ 	.word	0x000000ff
        /*0728*/ 	.word	0x00028c40
        /*072c*/ 	.short	0x0100
        /*072e*/ 	.byte	0x06
	.zero		1


	//   ....[4]....
        /*0730*/ 	.word	0x00000260
        /*0734*/ 	.word	0x000000ff
        /*0738*/ 	.word	0x00028c38
        /*073c*/ 	.short	0x0100
        /*073e*/ 	.byte	0x06
	.zero		1


	//   ....[5]....
        /*0740*/ 	.word	0x00000270
        /*0744*/ 	.word	0x000000ff
        /*0748*/ 	.word	0x00028c48
        /*074c*/ 	.short	0x0100
        /*074e*/ 	.byte	0x06
	.zero		1


	//   ....[6]....
        /*0750*/ 	.word	0x000003a0
        /*0754*/ 	.word	0x000000ff
        /*0758*/ 	.word	0x00028c50
        /*075c*/ 	.short	0x0100
        /*075e*/ 	.byte	0x08
	.zero		1


	//   ....[7]....
        /*0760*/ 	.word	0x000003b0
        /*0764*/ 	.word	0x000000ff
        /*0768*/ 	.word	0x00028c60
        /*076c*/ 	.short	0x0100
        /*076e*/ 	.byte	0x08
	.zero		1


	//   ....[8]....
        /*0770*/ 	.word	0x000003c0
        /*0774*/ 	.word	0x000000ff
        /*0778*/ 	.word	0x00028c58
        /*077c*/ 	.short	0x0100
        /*077e*/ 	.byte	0x08
	.zero		1


	//   ....[9]....
        /*0780*/ 	.word	0x000003d0
        /*0784*/ 	.word	0x000000ff
        /*0788*/ 	.word	0x00028c68
        /*078c*/ 	.short	0x0100
        /*078e*/ 	.byte	0x08
	.zero		1


	//   ....[10]....
        /*0790*/ 	.word	0x000004c0
        /*0794*/ 	.word	0x000000ff
        /*0798*/ 	.word	0x00028c70
        /*079c*/ 	.short	0x0100
        /*079e*/ 	.byte	0x06
	.zero		1


	//   ....[11]....
        /*07a0*/ 	.word	0x000004d0
        /*07a4*/ 	.word	0x000000ff
        /*07a8*/ 	.word	0x00028c80
        /*07ac*/ 	.short	0x0100
        /*07ae*/ 	.byte	0x06
	.zero		1


	//   ....[12]....
        /*07b0*/ 	.word	0x000004e0
        /*07b4*/ 	.word	0x000000ff
        /*07b8*/ 	.word	0x00028c78
        /*07bc*/ 	.short	0x0100
        /*07be*/ 	.byte	0x06
	.zero		1


	//   ....[13]....
        /*07c0*/ 	.word	0x000004f0
        /*07c4*/ 	.word	0x000000ff
        /*07c8*/ 	.word	0x00028c88
        /*07cc*/ 	.short	0x0100
        /*07ce*/ 	.byte	0x06
	.zero		1


	//   ....[14]....
        /*07d0*/ 	.word	0x00000620
        /*07d4*/ 	.word	0x000000ff
        /*07d8*/ 	.word	0x00028c90
        /*07dc*/ 	.short	0x0100
        /*07de*/ 	.byte	0x08
	.zero		1


	//   ....[15]....
        /*07e0*/ 	.word	0x00000630
        /*07e4*/ 	.word	0x000000ff
        /*07e8*/ 	.word	0x00028ca0
        /*07ec*/ 	.short	0x0100
        /*07ee*/ 	.byte	0x08
	.zero		1


	//   ....[16]....
        /*07f0*/ 	.word	0x00000640
        /*07f4*/ 	.word	0x000000ff
        /*07f8*/ 	.word	0x00028c98
        /*07fc*/ 	.short	0x0100
        /*07fe*/ 	.byte	0x08
	.zero		1


	//   ....[17]....
        /*0800*/ 	.word	0x00000650
        /*0804*/ 	.word	0x000000ff
        /*0808*/ 	.word	0x00028ca8
        /*080c*/ 	.short	0x0100
        /*080e*/ 	.byte	0x08
	.zero		1


	//   ....[18]....
        /*0810*/ 	.word	0x00000790
        /*0814*/ 	.word	0x000000ff
        /*0818*/ 	.word	0x00028cb0
        /*081c*/ 	.short	0x0100
        /*081e*/ 	.byte	0x08
	.zero		1


	//   ....[19]....
        /*0820*/ 	.word	0x000007a0
        /*0824*/ 	.word	0x000000ff
        /*0828*/ 	.word	0x00028cc0
        /*082c*/ 	.short	0x0100
        /*082e*/ 	.byte	0x08
	.zero		1


	//   ....[20]....
        /*0830*/ 	.word	0x000007b0
        /*0834*/ 	.word	0x000000ff
        /*0838*/ 	.word	0x00028cb8
        /*083c*/ 	.short	0x0100
        /*083e*/ 	.byte	0x08
	.zero		1


	//   ....[21]....
        /*0840*/ 	.word	0x000007c0
        /*0844*/ 	.word	0x000000ff
        /*0848*/ 	.word	0x00028cc8
        /*084c*/ 	.short	0x0100
        /*084e*/ 	.byte	0x08
	.zero		1


	//   ....[22]....
        /*0850*/ 	.word	0x000018d0
        /*0854*/ 	.word	0x000000ff
        /*0858*/ 	.word	0x00028c50
        /*085c*/ 	.short	0x010a
        /*085e*/ 	.byte	0x10
	.zero		1


	//   ....[23]....
        /*0860*/ 	.word	0x00001bb0
        /*0864*/ 	.word	0x000000ff
        /*0868*/ 	.word	0x00000000
        /*086c*/ 	.short	0x0101
        /*086e*/ 	.byte	0x06
	.zero		1


	//   ....[24]....
        /*0870*/ 	.word	0x00002510
        /*0874*/ 	.word	0x000000ff
        /*0878*/ 	.word	0x00028c50
        /*087c*/ 	.short	0x010a
        /*087e*/ 	.byte	0x15
	.zero		1


	//   ....[25]....
        /*0880*/ 	.word	0x00002550
        /*0884*/ 	.word	0x000000ff
        /*0888*/ 	.word	0x00028c50
        /*088c*/ 	.short	0x010a
        /*088e*/ 	.byte	0x15
	.zero		1


	//   ....[26]....
        /*0890*/ 	.word	0x00002780
        /*0894*/ 	.word	0x000000ff
        /*0898*/ 	.word	0x00000000
        /*089c*/ 	.short	0x0101
        /*089e*/ 	.byte	0x06
	.zero		1


	//   ....[27]....
        /*08a0*/ 	.word	0x00003310
        /*08a4*/ 	.word	0x000000ff
        /*08a8*/ 	.word	0x00028c00
        /*08ac*/ 	.short	0x010a
        /*08ae*/ 	.byte	0x29
	.zero		1


	//   ....[28]....
        /*08b0*/ 	.word	0x00003390
        /*08b4*/ 	.word	0x00000007
        /*08b8*/ 	.word	0x00028c30
        /*08bc*/ 	.short	0x010a
        /*08be*/ 	.byte	0x3f
	.zero		1


	//   ....[29]....
        /*08c0*/ 	.word	0x000033d0
        /*08c4*/ 	.word	0x00000007
        /*08c8*/ 	.word	0x00028c30
        /*08cc*/ 	.short	0x010a
        /*08ce*/ 	.byte	0x3f
	.zero		1


	//   ....[30]....
        /*08d0*/ 	.word	0x000037a0
        /*08d4*/ 	.word	0x000000ff
        /*08d8*/ 	.word	0x00000000
        /*08dc*/ 	.short	0x0101
        /*08de*/ 	.byte	0x06
	.zero		1


	//   ....[31]....
        /*08e0*/ 	.word	0x00004420
        /*08e4*/ 	.word	0x00000007
        /*08e8*/ 	.word	0x00028c50
        /*08ec*/ 	.short	0x010a
        /*08ee*/ 	.byte	0x3f
	.zero		1


	//   ....[32]....
        /*08f0*/ 	.word	0x00004470
        /*08f4*/ 	.word	0x00000007
        /*08f8*/ 	.word	0x00028c50
        /*08fc*/ 	.short	0x010a
        /*08fe*/ 	.byte	0x3f
	.zero		1


	//   ....[33]....
        /*0900*/ 	.word	0x00004700
        /*0904*/ 	.word	0x000000ff
        /*0908*/ 	.word	0x00000000
        /*090c*/ 	.short	0x0101
        /*090e*/ 	.byte	0x06
	.zero		1


	//   ....[34]....
        /*0910*/ 	.word	0x00004840
        /*0914*/ 	.word	0x000000ff
        /*0918*/ 	.word	0x00028c30
        /*091c*/ 	.short	0x010a
        /*091e*/ 	.byte	0x15
	.zero		1


	//   ....[35]....
        /*0920*/ 	.word	0x00004880
        /*0924*/ 	.word	0x000000ff
        /*0928*/ 	.word	0x00028c30
        /*092c*/ 	.short	0x010a
        /*092e*/ 	.byte	0x15
	.zero		1


	//   ....[36]....
        /*0930*/ 	.word	0x00004ac0
        /*0934*/ 	.word	0x000000ff
        /*0938*/ 	.word	0x00000000
        /*093c*/ 	.short	0x0101
        /*093e*/ 	.byte	0x06
	.zero		1


	//   ....[37]....
        /*0940*/ 	.word	0x00005d70
        /*0944*/ 	.word	0x000000ff
        /*0948*/ 	.word	0x00028c50
        /*094c*/ 	.short	0x010a
        /*094e*/ 	.byte	0x15
	.zero		1


	//   ....[38]....
        /*0950*/ 	.word	0x00005db0
        /*0954*/ 	.word	0x000000ff
        /*0958*/ 	.word	0x00028c50
        /*095c*/ 	.short	0x010a
        /*095e*/ 	.byte	0x15
	.zero		1


	//   ....[39]....
        /*0960*/ 	.word	0x00006040
        /*0964*/ 	.word	0x000000ff
        /*0968*/ 	.word	0x00000000
        /*096c*/ 	.short	0x0101
        /*096e*/ 	.byte	0x15
	.zero		1


	//   ....[40]....
        /*0970*/ 	.word	0x000087e0
        /*0974*/ 	.word	0x000000ff
        /*0978*/ 	.word	0x00000000
        /*097c*/ 	.short	0x0101
        /*097e*/ 	.byte	0x04
	.zero		1


	//   ....[41]....
        /*0980*/ 	.word	0x0000b6b0
        /*0984*/ 	.word	0x0000001b
        /*0988*/ 	.word	0x00028c40
        /*098c*/ 	.short	0x010a
        /*098e*/ 	.byte	0x3f
	.zero		1


	//   ....[42]....
        /*0990*/ 	.word	0x0000bb90
        /*0994*/ 	.word	0x0000001b
        /*0998*/ 	.word	0x00028c30
        /*099c*/ 	.short	0x0107
        /*099e*/ 	.byte	0x3f
	.zero		1


	//   ....[43]....
        /*09a0*/ 	.word	0x0000bc70
        /*09a4*/ 	.word	0x0000001b
        /*09a8*/ 	.word	0x00028c30
        /*09ac*/ 	.short	0x0101
        /*09ae*/ 	.byte	0x3f
	.zero		1


	//   ....[44]....
        /*09b0*/ 	.word	0x0000c4e0
        /*09b4*/ 	.word	0x00000017
        /*09b8*/ 	.word	0x00028c00
        /*09bc*/ 	.short	0x0107
        /*09be*/ 	.byte	0x3f
	.zero		1


	//   ....[45]....
        /*09c0*/ 	.word	0x0000c5d0
        /*09c4*/ 	.word	0x00000017
        /*09c8*/ 	.word	0x00028c00
        /*09cc*/ 	.short	0x0101
        /*09ce*/ 	.byte	0x3f
	.zero		1


	//   ....[46]....
        /*09d0*/ 	.word	0x0000c5f0
        /*09d4*/ 	.word	0x00000017
        /*09d8*/ 	.word	0x00028c20
        /*09dc*/ 	.short	0x010a
        /*09de*/ 	.byte	0x3f
	.zero		1


	//   ....[47]....
        /*09e0*/ 	.word	0x0000c680
        /*09e4*/ 	.word	0x0000001b
        /*09e8*/ 	.word	0x00028c60
        /*09ec*/ 	.short	0x010a
        /*09ee*/ 	.byte	0x3f
	.zero		1


	//   ....[48]....
        /*09f0*/ 	.word	0x0000cfb0
        /*09f4*/ 	.word	0x0000001b
        /*09f8*/ 	.word	0x00028c50
        /*09fc*/ 	.short	0x0107
        /*09fe*/ 	.byte	0x3f
	.zero		1


	//   ....[49]....
        /*0a00*/ 	.word	0x0000d080
        /*0a04*/ 	.word	0x0000001b
        /*0a08*/ 	.word	0x00028c50
        /*0a0c*/ 	.short	0x0101
        /*0a0e*/ 	.byte	0x3f
	.zero		1


	//   ....[50]....
        /*0a10*/ 	.word	0x0000d400
        /*0a14*/ 	.word	0x00000006
        /*0a18*/ 	.word	0x00028c40
        /*0a1c*/ 	.short	0x010a
        /*0a1e*/ 	.byte	0x3f
	.zero		1


	//   ....[51]....
        /*0a20*/ 	.word	0x0000d740
        /*0a24*/ 	.word	0x00000006
        /*0a28*/ 	.word	0x00028c30
        /*0a2c*/ 	.short	0x0107
        /*0a2e*/ 	.byte	0x3f
	.zero		1


	//   ....[52]....
        /*0a30*/ 	.word	0x0000d800
        /*0a34*/ 	.word	0x00000006
        /*0a38*/ 	.word	0x00028c30
        /*0a3c*/ 	.short	0x0101
        /*0a3e*/ 	.byte	0x3f
	.zero		1


	//   ....[53]....
        /*0a40*/ 	.word	0x0000d830
        /*0a44*/ 	.word	0x00000006
        /*0a48*/ 	.word	0x00028c60
        /*0a4c*/ 	.short	0x010a
        /*0a4e*/ 	.byte	0x3f
	.zero		1


	//   ....[54]....
        /*0a50*/ 	.word	0x0000df00
        /*0a54*/ 	.word	0x00000006
        /*0a58*/ 	.word	0x00028c50
        /*0a5c*/ 	.short	0x0107
        /*0a5e*/ 	.byte	0x3f
	.zero		1


	//   ....[55]....
        /*0a60*/ 	.word	0x0000dfc0
        /*0a64*/ 	.word	0x00000006
        /*0a68*/ 	.word	0x00028c50
        /*0a6c*/ 	.short	0x0101
        /*0a6e*/ 	.byte	0x3f
	.zero		1


	//   ....[56]....
        /*0a70*/ 	.word	0x0000ec00
        /*0a74*/ 	.word	0x00000005
        /*0a78*/ 	.word	0x00028c20
        /*0a7c*/ 	.short	0x010a
        /*0a7e*/ 	.byte	0x3f
	.zero		1


	//   ....[57]....
        /*0a80*/ 	.word	0x0000ed80
        /*0a84*/ 	.word	0x00000003
        /*0a88*/ 	.word	0x00028c40
        /*0a8c*/ 	.short	0x010a
        /*0a8e*/ 	.byte	0x3f
	.zero		1


	//   ....[58]....
        /*0a90*/ 	.word	0x0000ee20
        /*0a94*/ 	.word	0x00000005
        /*0a98*/ 	.word	0x00028c40
        /*0a9c*/ 	.short	0x010a
        /*0a9e*/ 	.byte	0x3f
	.zero		1


	//   ....[59]....
        /*0aa0*/ 	.word	0x0000ee60
        /*0aa4*/ 	.word	0x00000003
        /*0aa8*/ 	.word	0x00028c60
        /*0aac*/ 	.short	0x010a
        /*0aae*/ 	.byte	0x3f
	.zero		1


	//   ....[60]....
        /*0ab0*/ 	.word	0x0000eea0
        /*0ab4*/ 	.word	0x00000005
        /*0ab8*/ 	.word	0x00028c60
        /*0abc*/ 	.short	0x010a
        /*0abe*/ 	.byte	0x3f
	.zero		1


	//   ....[61]....
        /*0ac0*/ 	.word	0x0000ef10
        /*0ac4*/ 	.word	0x00000003
        /*0ac8*/ 	.word	0x00028c50
        /*0acc*/ 	.short	0x010a
        /*0ace*/ 	.byte	0x3f
	.zero		1


	//   ....[62]....
        /*0ad0*/ 	.word	0x0000ef70
        /*0ad4*/ 	.word	0x00000004
        /*0ad8*/ 	.word	0x00028c50
        /*0adc*/ 	.short	0x010a
        /*0ade*/ 	.byte	0x3f
	.zero		1


	//   ....[63]....
        /*0ae0*/ 	.word	0x0000efd0
        /*0ae4*/ 	.word	0x00000003
        /*0ae8*/ 	.word	0x00028c00
        /*0aec*/ 	.short	0x010a
        /*0aee*/ 	.byte	0x3f
	.zero		1


	//   ....[64]....
        /*0af0*/ 	.word	0x0000f020
        /*0af4*/ 	.word	0x00000007
        /*0af8*/ 	.word	0x00028c30
        /*0afc*/ 	.short	0x010a
        /*0afe*/ 	.byte	0x3f
	.zero		1


	//   ....[65]....
        /*0b00*/ 	.word	0x0000f070
        /*0b04*/ 	.word	0x00000007
        /*0b08*/ 	.word	0x00028c50
        /*0b0c*/ 	.short	0x010a
        /*0b0e*/ 	.byte	0x3f
	.zero		1


	//   ....[66]....
        /*0b10*/ 	.word	0x0000f0d0
        /*0b14*/ 	.word	0x00000004
        /*0b18*/ 	.word	0x00028c30
        /*0b1c*/ 	.short	0x010a
        /*0b1e*/ 	.byte	0x3f
	.zero		1


	//   ....[67]....
        /*0b20*/ 	.word	0x0000f130
        /*0b24*/ 	.word	0x00000008
        /*0b28*/ 	.word	0x00028c50
        /*0b2c*/ 	.short	0x010a
        /*0b2e*/ 	.byte	0x3f
	.zero		1


	//   ....[68]....
        /*0b30*/ 	.word	0x0000f240
        /*0b34*/ 	.word	0x0000001b
        /*0b38*/ 	.word	0x00028c40
        /*0b3c*/ 	.short	0x010a
        /*0b3e*/ 	.byte	0x3f
	.zero		1


	//   ....[69]....
        /*0b40*/ 	.word	0x0000fce0
        /*0b44*/ 	.word	0x00000017
        /*0b48*/ 	.word	0x00028c20
        /*0b4c*/ 	.short	0x010a
        /*0b4e*/ 	.byte	0x3f
	.zero		1


	//   ....[70]....
        /*0b50*/ 	.word	0x0000fd30
        /*0b54*/ 	.word	0x0000001b
        /*0b58*/ 	.word	0x00028c60
        /*0b5c*/ 	.short	0x010a
        /*0b5e*/ 	.byte	0x3f
	.zero		1


	//   ....[71]....
        /*0b60*/ 	.word	0x00010630
        /*0b64*/ 	.word	0x00000006
        /*0b68*/ 	.word	0x00028c40
        /*0b6c*/ 	.short	0x010a
        /*0b6e*/ 	.byte	0x3f
	.zero		1


	//   ....[72]....
        /*0b70*/ 	.word	0x00010af0
        /*0b74*/ 	.word	0x00000006
        /*0b78*/ 	.word	0x00028c60
        /*0b7c*/ 	.short	0x010a
        /*0b7e*/ 	.byte	0x3f
	.zero		1


	//   ....[73]....
        /*0b80*/ 	.word	0x00011be0
        /*0b84*/ 	.word	0x00000005
        /*0b88*/ 	.word	0x00028c20
        /*0b8c*/ 	.short	0x010a
        /*0b8e*/ 	.byte	0x3f
	.zero		1


	//   ....[74]....
        /*0b90*/ 	.word	0x00011d80
        /*0b94*/ 	.word	0x00000003
        /*0b98*/ 	.word	0x00028c40
        /*0b9c*/ 	.short	0x010a
        /*0b9e*/ 	.byte	0x3f
	.zero		1


	//   ....[75]....
        /*0ba0*/ 	.word	0x00011dd0
        /*0ba4*/ 	.word	0x00000005
        /*0ba8*/ 	.word	0x00028c40
        /*0bac*/ 	.short	0x010a
        /*0bae*/ 	.byte	0x3f
	.zero		1


	//   ....[76]....
        /*0bb0*/ 	.word	0x00011e20
        /*0bb4*/ 	.word	0x00000003
        /*0bb8*/ 	.word	0x00028c60
        /*0bbc*/ 	.short	0x010a
        /*0bbe*/ 	.byte	0x3f
	.zero		1


	//----- nvinfo : EIATTR_NUM_MBARRIERS
	.align		4
.L_654:
        /*0bc0*/ 	.byte	0x03, 0x38
        /*0bc2*/ 	.short	0x0016


	//----- nvinfo : EIATTR_EXIT_INSTR_OFFSETS
	.align		4
        /*0bc4*/ 	.byte	0x04, 0x1c
        /*0bc6*/ 	.short	(.L_656 - .L_655)


	//   ....[0]....
.L_655:
        /*0bc8*/ 	.word	0x00000980


	//   ....[1]....
        /*0bcc*/ 	.word	0x00009b20


	//   ....[2]....
        /*0bd0*/ 	.word	0x0000eef0


	//----- nvinfo : EIATTR_MAX_THREADS
	.align		4
.L_656:
        /*0bd4*/ 	.byte	0x04, 0x05
        /*0bd6*/ 	.short	(.L_658 - .L_657)
.L_657:
        /*0bd8*/ 	.word	0x00000180
        /*0bdc*/ 	.word	0x00000001
        /*0be0*/ 	.word	0x00000001


	//----- nvinfo : EIATTR_CRS_STACK_SIZE
	.align		4
.L_658:
        /*0be4*/ 	.byte	0x04, 0x1e
        /*0be6*/ 	.short	(.L_660 - .L_659)
.L_659:
        /*0be8*/ 	.word	0x00000000


	//----- nvinfo : EIATTR_CBANK_PARAM_SIZE
	.align		4
.L_660:
        /*0bec*/ 	.byte	0x03, 0x19
        /*0bee*/ 	.short	0x0af0


	//----- nvinfo : EIATTR_PARAM_CBANK
	.align		4
        /*0bf0*/ 	.byte	0x04, 0x0a
        /*0bf2*/ 	.short	(.L_662 - .L_661)
	.align		4
.L_661:
        /*0bf4*/ 	.word	index@(.nv.constant0._ZN7cutlass13device_kernelIN5flash11enable_sm90INS1_16FlashAttnFwdSm90INS1_25CollectiveMainloopFwdSm90ILi2EN4cute5tupleIJNS5_1CILi1EEES8_S8_EEENS6_IJNS7_ILi64EEESA_SA_EEELi512ENS_6half_tEfNS_4arch4Sm90ELb0ELb0ELb0ELb1ELb1ELb0ELb0ELb0ELb0ELb1ELb0ELb0EEENS1_21CollectiveEpilogueFwdINS6_IJSA_NS7_ILi512EEESA_EEES9_SC_SE_Li256ELb1ELb1ELb0ELb0EEENS1_36VarlenDynamicPersistentTileSchedulerILi64ELi64ELi256ELi128ELb0ELb1ELb1ELb0ELb1ELb1EEEEEEEEEvNT_6ParamsE)
        /*0bf8*/ 	.short	0x0210
        /*0bfa*/ 	.short	0x0af0


	//----- nvinfo : EIATTR_SW_WAR
	.align		4
.L_662:
        /*0bfc*/ 	.byte	0x04, 0x36
        /*0bfe*/ 	.short	(.L_664 - .L_663)
.L_663:
        /*0c00*/ 	.word	0x00000008
.L_664:


//--------------------- .nv.info._ZN7cutlass13device_kernelIN5flash11enable_sm90INS1_16FlashAttnFwdSm90INS1_25CollectiveMainloopFwdSm90ILi2EN4cute5tupleIJNS5_1CILi1EEES8_S8_EEENS6_IJNS7_ILi64EEESA_SA_EEELi512ENS_6half_tEfNS_4arch4Sm90ELb0ELb0ELb0ELb1ELb1ELb1ELb0ELb0ELb0ELb1ELb0ELb0EEENS1_21CollectiveEpilogueFwdINS6_IJSA_NS7_ILi512EEESA_EEES9_SC_SE_Li256ELb1ELb1ELb0ELb0EEENS1_36VarlenDynamicPersistentTileSchedulerILi64ELi64ELi256ELi128ELb0ELb1ELb1ELb0ELb1ELb1EEEEEEEEEvNT_6ParamsE --------------------------
	.section	.nv.info._ZN7cutlass13device_kernelIN5flash11enable_sm90INS1_16FlashAttnFwdSm90INS1_25CollectiveMainloopFwdSm90ILi2EN4cute5tupleIJNS5_1CILi1EEES8_S8_EEENS6_IJNS7_ILi64EEESA_SA_EEELi512ENS_6half_tEfNS_4arch4Sm90ELb0ELb0ELb0ELb1ELb1ELb1ELb0ELb0ELb0ELb1ELb0ELb0EEENS1_21CollectiveEpilogueFwdINS6_IJSA_NS7_ILi512EEESA_EEES9_SC_SE_Li256ELb1ELb1ELb0ELb0EEENS1_36VarlenDynamicPersistentTileSchedulerILi64ELi64ELi256ELi128ELb0ELb1ELb1ELb0ELb1ELb1EEEEEEEEEvNT_6ParamsE,"",@"SHT_CUDA_INFO"
	.sectionflags	@""
	.align	4


	//----- nvinfo : EIATTR_CUDA_API_VERSION
	.align		4
        /*0000*/ 	.byte	0x04, 0x37
        /*0002*/ 	.short	(.L_666 - .L_665)
.L_665:
        /*0004*/ 	.word	0x00000082


	//----- nvinfo : EIATTR_KPARAM_INFO
	.align		4
.L_666:
        /*0008*/ 	.byte	0x04, 0x17
        /*000a*/ 	.short	(.L_668 - .L_667)
.L_667:
        /*000c*/ 	.word	0x00000000
        /*0010*/ 	.short	0x0000
        /*0012*/ 	.short	0x0070
        /*0014*/ 	.byte	0x00, 0xf0, 0x01, 0x2a


	//----- nvinfo : EIATTR_SPARSE_MMA_MASK
	.align		4
.L_668:
        /*0018*/ 	.byte	0x03, 0x50
        /*001a*/ 	.short	0x0000


	//----- nvinfo : EIATTR_MAXREG_COUNT
	.align		4
        /*001c*/ 	.byte	0x03, 0x1b
        /*001e*/ 	.short	0x00a8


	//----- nvinfo : EIATTR_NUM_BARRIERS
	.align		4
        /*0020*/ 	.byte	0x02, 0x4c
        /*0022*/ 	.byte	0x10
	.zero		1


	//----- nvinfo : EIATTR_EXTERNS
	.align		4
        /*0024*/ 	.byte	0x04, 0x0f
        /*0026*/ 	.short	(.L_670 - .L_669)


	//   ....[0]....
	.align		4
.L_669:
        /*0028*/ 	.word	index@(__assertfail)


	//----- nvinfo : EIATTR_ANNOTATIONS
	.align		4
.L_670:
        /*002c*/ 	.byte	0x04, 0x55
        /*002e*/ 	.short	(.L_672 - .L_671)


	//   ....[0]....
.L_671:
        /* <DEDUP_REMOVED lines=47> */


	//----- nvinfo : EIATTR_MERCURY_ISA_VERSION
	.align		4
.L_672:
        /*0310*/ 	.byte	0x03, 0x5f
        /*0312*/ 	.short	0x0101


	//----- nvinfo : EIATTR_UNUSED_LOAD_BYTE_OFFSET
	.align		4
        /*0314*/ 	.byte	0x04, 0x44
        /*0316*/ 	.short	(.L_674 - .L_673)


	//   ....[0]....
.L_673:
        /*0318*/ 	.word	0x00000a20
        /*031c*/ 	.word	0x0000fff0


	//   ....[1]....
        /*0320*/ 	.word	0x0000ca20
        /*0324*/ 	.word	0x0000fff0


	//----- nvinfo : EIATTR_INT_WARP_WIDE_INSTR_OFFSETS
	.align		4
.L_674:
        /*0328*/ 	.byte	0x04, 0x31
        /*032a*/ 	.short	(.L_676 - .L_675)


	//   ....[0]....
.L_675:
        /*032c*/ 	.word	0x00000130


	//   ....[1]....
        /*0330*/ 	.word	0x00000170


	//   ....[2]....
        /*0334*/ 	.word	0x00000240


	//   ....[3]....
        /*0338*/ 	.word	0x00012850


	//   ....[4]....
        /*033c*/ 	.word	0x000128e0


	//   ....[5]....
        /*0340*/ 	.word	0x00015ec0


	//   ....[6]....
        /*0344*/ 	.word	0x00015f50


	//----- nvinfo : EIATTR_COOP_GROUP_MASK_REGIDS
	.align		4
.L_676:
        /*0348*/ 	.byte	0x04, 0x29
        /*034a*/ 	.short	(.L_678 - .L_677)


	//   ....[0]....
.L_677:
        /*034c*/ 	.word	0xffffffff


	//   ....[1]....
        /*0350*/ 	.word	0xffffffff


	//   ....[2]....
        /*0354*/ 	.word	0xffffffff


	//   ....[3]....
        /*0358*/ 	.word	0xffffffff


	//   ....[4]....
        /*035c*/ 	.word	0xffffffff


	//   ....[5]....
        /*0360*/ 	.word	0xffffffff


	//   ....[6]....
        /*0364*/ 	.word	0xffffffff


	//   ....[7]....
        /*0368*/ 	.word	0xffffffff


	//   ....[8]....
        /*036c*/ 	.word	0xffffffff


	//   ....[9]....
        /*0370*/ 	.word	0xffffffff


	//   ....[10]....
        /*0374*/ 	.word	0xffffffff


	//   ....[11]....
        /*0378*/ 	.word	0xffffffff


	//   ....[12]....
        /*037c*/ 	.word	0xffffffff


	//   ....[13]....
        /*0380*/ 	.word	0xffffffff


	//   ....[14]....
        /*0384*/ 	.word	0xffffffff


	//   ....[15]....
        /*0388*/ 	.word	0xffffffff


	//   ....[16]....
        /*038c*/ 	.word	0xffffffff


	//   ....[17]....
        /*0390*/ 	.word	0xffffffff


	//   ....[18]....
        /*0394*/ 	.word	0xffffffff


	//   ....[19]....
        /*0398*/ 	.word	0xffffffff


	//   ....[20]....
        /*039c*/ 	.word	0xffffffff


	//   ....[21]....
        /*03a0*/ 	.word	0xffffffff


	//   ....[22]....
        /*03a4*/ 	.word	0xffffffff


	//   ....[23]....
        /*03a8*/ 	.word	0xffffffff


	//   ....[24]....
        /*03ac*/ 	.word	0xffffffff


	//   ....[25]....
        /*03b0*/ 	.word	0xffffffff


	//   ....[26]....
        /*03b4*/ 	.word	0xffffffff


	//   ....[27]....
        /*03b8*/ 	.word	0xffffffff


	//   ....[28]....
        /*03bc*/ 	.word	0xffffffff


	//   ....[29]....
        /*03c0*/ 	.word	0xffffffff


	//   ....[30]....
        /*03c4*/ 	.word	0xffffffff


	//   ....[31]....
        /*03c8*/ 	.word	0xffffffff


	//   ....[32]....
        /*03cc*/ 	.word	0xffffffff


	//   ....[33]....
        /*03d0*/ 	.word	0xffffffff


	//   ....[34]....
        /*03d4*/ 	.word	0xffffffff


	//   ....[35]....
        /*03d8*/ 	.word	0xffffffff


	//   ....[36]....
        /*03dc*/ 	.word	0xffffffff


	//   ....[37]....
        /*03e0*/ 	.word	0xffffffff


	//   ....[38]....
        /*03e4*/ 	.word	0xffffffff


	//   ....[39]....
        /*03e8*/ 	.word	0xffffffff


	//   ....[40]....
        /*03ec*/ 	.word	0xffffffff


	//   ....[41]....
        /*03f0*/ 	.word	0xffffffff


	//   ....[42]....
        /*03f4*/ 	.word	0xffffffff


	//   ....[43]....
        /*03f8*/ 	.word	0xffffffff


	//   ....[44]....
        /*03fc*/ 	.word	0xffffffff


	//   ....[45]....
        /*0400*/ 	.word	0xffffffff


	//   ....[46]....
        /*0404*/ 	.word	0xffffffff


	//   ....[47]....
        /*0408*/ 	.word	0xffffffff


	//   ....[48]....
        /*040c*/ 	.word	0xffffffff


	//   ....[49]....
        /*0410*/ 	.word	0xffffffff


	//   ....[50]....
        /*0414*/ 	.word	0xffffffff


	//   ....[51]....
        /*0418*/ 	.word	0xffffffff


	//   ....[52]....
        /*041c*/ 	.word	0xffffffff


	//   ....[53]....
        /*0420*/ 	.word	0xffffffff


	//   ....[54]....
        /*0424*/ 	.word	0xffffffff


	//   ....[55]....
        /*0428*/ 	.word	0xffffffff


	//   ....[56]....
        /*042c*/ 	.word	0xffffffff


	//   ....[57]....
        /*0430*/ 	.word	0xffffffff


	//   ....[58]....
        /*0434*/ 	.word	0xffffffff


	//   ....[59]....
        /*0438*/ 	.word	0xffffffff


	//   ....[60]....
        /*043c*/ 	.word	0xffffffff


	//   ....[61]....
        /*0440*/ 	.word	0xffffffff


	//   ....[62]....
        /*0444*/ 	.word	0xffffffff


	//   ....[63]....
        /*0448*/ 	.word	0xffffffff


	//   ....[64]....
        /*044c*/ 	.word	0xffffffff


	//   ....[65]....
        /*0450*/ 	.word	0xffffffff


	//   ....[66]....
        /*0454*/ 	.word	0xffffffff


	//   ....[67]....
        /*0458*/ 	.word	0xffffffff


	//   ....[68]....
        /*045c*/ 	.word	0xffffffff


	//   ....[69]....
        /*0460*/ 	.word	0xffffffff


	//   ....[70]....
        /*0464*/ 	.word	0xffffffff


	//   ....[71]....
        /*0468*/ 	.word	0xffffffff


	//   ....[72]....
        /*046c*/ 	.word	0xffffffff


	//   ....[73]....
        /*0470*/ 	.word	0xffffffff


	//   ....[74]....
        /*0474*/ 	.word	0xffffffff


	//   ....[75]....
        /*0478*/ 	.word	0xffffffff


	//   ....[76]....
        /*047c*/ 	.word	0xffffffff


	//   ....[77]....
        /*0480*/ 	.word	0xffffffff


	//   ....[78]....
        /*0484*/ 	.word	0xffffffff


	//   ....[79]....
        /*0488*/ 	.word	0xffffffff


	//   ....[80]....
        /*048c*/ 	.word	0xffffffff


	//   ....[81]....
        /*0490*/ 	.word	0xffffffff


	//   ....[82]....
        /*0494*/ 	.word	0xffffffff


	//   ....[83]....
        /*0498*/ 	.word	0xffffffff


	//   ....[84]....
        /*049c*/ 	.word	0xffffffff


	//   ....[85]....
        /*04a0*/ 	.word	0xffffffff


	//   ....[86]....
        /*04a4*/ 	.word	0xffffffff


	//   ....[87]....
        /*04a8*/ 	.word	0xffffffff


	//   ....[88]....
        /*04ac*/ 	.word	0xffffffff


	//   ....[89]....
        /*04b0*/ 	.word	0xffffffff


	//   ....[90]....
        /*04b4*/ 	.word	0xffffffff


	//   ....[91]....
        /*04b8*/ 	.word	0xffffffff


	//   ....[92]....
        /*04bc*/ 	.word	0xffffffff


	//   ....[93]....
        /*04c0*/ 	.word	0xffffffff


	//   ....[94]....
        /*04c4*/ 	.word	0xffffffff


	//   ....[95]....
        /*04c8*/ 	.word	0xffffffff


	//   ....[96]....
        /*04cc*/ 	.word	0xffffffff


	//   ....[97]....
        /*04d0*/ 	.word	0xffffffff


	//   ....[98]....
        /*04d4*/ 	.word	0xffffffff


	//   ....[99]....
        /*04d8*/ 	.word	0xffffffff


	//   ....[100]....
        /*04dc*/ 	.word	0xffffffff


	//   ....[101]....
        /*04e0*/ 	.word	0xffffffff


	//   ....[102]....
        /*04e4*/ 	.word	0xffffffff


	//   ....[103]....
        /*04e8*/ 	.word	0xffffffff


	//   ....[104]....
        /*04ec*/ 	.word	0xffffffff


	//   ....[105]....
        /*04f0*/ 	.word	0xffffffff


	//   ....[106]....
        /*04f4*/ 	.word	0xffffffff


	//   ....[107]....
        /*04f8*/ 	.word	0xffffffff


	//   ....[108]....
        /*04fc*/ 	.word	0xffffffff


	//   ....[109]....
        /*0500*/ 	.word	0xffffffff


	//   ....[110]....
        /*0504*/ 	.word	0xffffffff


	//   ....[111]....
        /*0508*/ 	.word	0xffffffff


	//   ....[112]....
        /*050c*/ 	.word	0xffffffff


	//   ....[113]....
        /*0510*/ 	.word	0xffffffff


	//   ....[114]....
        /*0514*/ 	.word	0xffffffff


	//   ....[115]....
        /*0518*/ 	.word	0xffffffff


	//   ....[116]....
        /*051c*/ 	.word	0xffffffff


	//   ....[117]....
        /*0520*/ 	.word	0xffffffff


	//   ....[118]....
        /*0524*/ 	.word	0xffffffff


	//   ....[119]....
        /*0528*/ 	.word	0xffffffff


	//   ....[120]....
        /*052c*/ 	.word	0xffffffff


	//   ....[121]....
        /*0530*/ 	.word	0xffffffff


	//   ....[122]....
        /*0534*/ 	.word	0xffffffff


	//   ....[123]....
        /*0538*/ 	.word	0xffffffff


	//   ....[124]....
        /*053c*/ 	.word	0xffffffff


	//   ....[125]....
        /*0540*/ 	.word	0xffffffff


	//   ....[126]....
        /*0544*/ 	.word	0xffffffff


	//   ....[127]....
        /*0548*/ 	.word	0x0500000f


	//   ....[128]....
        /*054c*/ 	.word	0x0500000f


	//   ....[129]....
        /*0550*/ 	.word	0x0500000f


	//   ....[130]....
        /*0554*/ 	.word	0x0500000f


	//   ....[131]....
        /*0558*/ 	.word	0x0500000f


	//   ....[132]....
        /*055c*/ 	.word	0x0500000f


	//   ....[133]....
        /*0560*/ 	.word	0x0500000f


	//   ....[134]....
        /*0564*/ 	.word	0x0500000f


	//   ....[135]....
        /*0568*/ 	.word	0x0500000f


	//   ....[136]....
        /*056c*/ 	.word	0x0500000f


	//   ....[137]....
        /*0570*/ 	.word	0x0500000f


	//   ....[138]....
        /*0574*/ 	.word	0x0500000f


	//   ....[139]....
        /*0578*/ 	.word	0x0500000f


	//   ....[140]....
        /*057c*/ 	.word	0x0500000f


	//   ....[141]....
        /*0580*/ 	.word	0x0500000f


	//   ....[142]....
        /*0584*/ 	.word	0x0500000f


	//   ....[143]....
        /*0588*/ 	.word	0x0500000f


	//   ....[144]....
        /*058c*/ 	.word	0x0500000f


	//   ....[145]....
        /*0590*/ 	.word	0x0500000f


	//   ....[146]....
        /*0594*/ 	.word	0x0500000f


	//   ....[147]....
        /*0598*/ 	.word	0x0500000f


	//   ....[148]....
        /*059c*/ 	.word	0x0500000f


	//   ....[149]....
        /*05a0*/ 	.word	0x0500000f


	//   ....[150]....
        /*05a4*/ 	.word	0x0500000f


	//   ....[151]....
        /*05a8*/ 	.word	0x0500000f


	//   ....[152]....
        /*05ac*/ 	.word	0x0500000f


	//   ....[153]....
        /*05b0*/ 	.word	0x0500000f


	//   ....[154]....
        /*05b4*/ 	.word	0x0500000f


	//   ....[155]....
        /*05b8*/ 	.word	0x0500000f


	//   ....[156]....
        /*05bc*/ 	.word	0x0500000f


	//   ....[157]....
        /*05c0*/ 	.word	0x0500000f


	//   ....[158]....
        /*05c4*/ 	.word	0x0500000f


	//   ....[159]....
        /*05c8*/ 	.word	0x0500000f


	//   ....[160]....
        /*05cc*/ 	.word	0x0500000f


	//   ....[161]....
        /*05d0*/ 	.word	0x0500000f


	//   ....[162]....
        /*05d4*/ 	.word	0x0500000f


	//   ....[163]....
        /*05d8*/ 	.word	0x0500000f


	//   ....[164]....
        /*05dc*/ 	.word	0x0500000f


	//   ....[165]....
        /*05e0*/ 	.word	0x0500000f


	//   ....[166]....
        /*05e4*/ 	.word	0x0500000f


	//   ....[167]....
        /*05e8*/ 	.word	0x0500000f


	//   ....[168]....
        /*05ec*/ 	.word	0x0500000f


	//   ....[169]....
        /*05f0*/ 	.word	0x0500000f


	//   ....[170]....
        /*05f4*/ 	.word	0x0500000f


	//   ....[171]....
        /*05f8*/ 	.word	0x0500000f


	//   ....[172]....
        /*05fc*/ 	.word	0x0500000f


	//   ....[173]....
        /*0600*/ 	.word	0x0500000f


	//   ....[174]....
        /*0604*/ 	.word	0x0500000f


	//   ....[175]....
        /*0608*/ 	.word	0x0500000f


	//   ....[176]....
        /*060c*/ 	.word	0x0500000f


	//   ....[177]....
        /*0610*/ 	.word	0x0500000f


	//   ....[178]....
        /*0614*/ 	.word	0x0500000f


	//   ....[179]....
        /*0618*/ 	.word	0x0500000f


	//   ....[180]....
        /*061c*/ 	.word	0x0500000f


	//   ....[181]....
        /*0620*/ 	.word	0x0500000f


	//   ....[182]....
        /*0624*/ 	.word	0x0500000f


	//   ....[183]....
        /*0628*/ 	.word	0x0500000f


	//   ....[184]....
        /*062c*/ 	.word	0x0500000f


	//   ....[185]....
        /*0630*/ 	.word	0x0500000f


	//   ....[186]....
        /*0634*/ 	.word	0x0500000f


	//   ....[187]....
        /*0638*/ 	.word	0x0500000f


	//   ....[188]....
        /*063c*/ 	.word	0x0500000f


	//   ....[189]....
        /*0640*/ 	.word	0x0500000f


	//   ....[190]....
        /*0644*/ 	.word	0x0500000f


	//   ....[191]....
        /*0648*/ 	.word	0x0500000f


	//   ....[192]....
        /*064c*/ 	.word	0x0500000f


	//   ....[193]....
        /*0650*/ 	.word	0x0500000f


	//   ....[194]....
        /*0654*/ 	.word	0x0500000f


	//   ....[195]....
        /*0658*/ 	.word	0x0500000f


	//   ....[196]....
        /*065c*/ 	.word	0x0500000f


	//   ....[197]....
        /*0660*/ 	.word	0x0500000f


	//   ....[198]....
        /*0664*/ 	.word	0x0500000f


	//   ....[199]....
        /*0668*/ 	.word	0x0500000f


	//   ....[200]....
        /*066c*/ 	.word	0x0500000f


	//----- nvinfo : EIATTR_COOP_GROUP_INSTR_OFFSETS
	.align		4
.L_678:
        /*0670*/ 	.byte	0x04, 0x28
        /*0672*/ 	.short	(.L_680 - .L_679)


	//   ....[0]....
.L_679:
        /*0674*/ 	.word	0x00000060


	//   ....[1]....
        /*0678*/ 	.word	0x00000140


	//   ....[2]....
        /*067c*/ 	.word	0x00000180


	//   ....[3]....
        /*0680*/ 	.word	0x00000370


	//   ....[4]....
        /*0684*/ 	.word	0x000004d0


	//   ....[5]....
        /*0688*/ 	.word	0x000005f0


	//   ....[6]....
        /*068c*/ 	.word	0x00000750


	//   ....[7]....
        /*0690*/ 	.word	0x00002a00


	//   ....[8]....
        /*0694*/ 	.word	0x00002a10


	//   ....[9]....
        /*0698*/ 	.word	0x00003440


	//   ....[10]....
        /*069c*/ 	.word	0x00003450


	//   ....[11]....
        /*06a0*/ 	.word	0x00003da0


	//   ....[12]....
        /*06a4*/ 	.word	0x00003db0


	//   ....[13]....
        /*06a8*/ 	.word	0x00004190


	//   ....[14]....
        /*06ac*/ 	.word	0x000041a0


	//   ....[15]....
        /*06b0*/ 	.word	0x00004ea0


	//   ....[16]....
        /*06b4*/ 	.word	0x00006980


	//   ....[17]....
        /*06b8*/ 	.word	0x00006f40


	//   ....[18]....
        /*06bc*/ 	.word	0x00006f50


	//   ....[19]....
        /*06c0*/ 	.word	0x00006f60


	//   ....[20]....
        /*06c4*/ 	.word	0x00006f70


	//   ....[21]....
        /*06c8*/ 	.word	0x00007f40


	//   ....[22]....
        /*06cc*/ 	.word	0x00007f50


	//   ....[23]....
        /*06d0*/ 	.word	0x00007f60


	//   ....[24]....
        /*06d4*/ 	.word	0x00007f70


	//   ....[25]....
        /*06d8*/ 	.word	0x00009730


	//   ....[26]....
        /*06dc*/ 	.word	0x00009810


	//   ....[27]....
        /*06e0*/ 	.word	0x000099b0


	//   ....[28]....
        /*06e4*/ 	.word	0x00009a80


	//   ....[29]....
        /*06e8*/ 	.word	0x0000a3b0


	//   ....[30]....
        /*06ec*/ 	.word	0x0000a970


	//   ....[31]....
        /*06f0*/ 	.word	0x0000a990


	//   ....[32]....
        /*06f4*/ 	.word	0x0000af60


	//   ....[33]....
        /*06f8*/ 	.word	0x0000b130


	//   ....[34]....
        /*06fc*/ 	.word	0x0000be50


	//   ....[35]....
        /*0700*/ 	.word	0x0000bf30


	//   ....[36]....
        /*0704*/ 	.word	0x0000bf40


	//   ....[37]....
        /*0708*/ 	.word	0x0000bf70


	//   ....[38]....
        /*070c*/ 	.word	0x0000bf80


	//   ....[39]....
        /*0710*/ 	.word	0x0000db10


	//   ....[40]....
        /*0714*/ 	.word	0x0000dff0


	//   ....[41]....
        /*0718*/ 	.word	0x0000e010


	//   ....[42]....
        /*071c*/ 	.word	0x0000e040


	//   ....[43]....
        /*0720*/ 	.word	0x0000e050


	//   ....[44]....
        /*0724*/ 	.word	0x0000e7a0


	//   ....[45]....
        /*0728*/ 	.word	0x0000e7e0


	//   ....[46]....
        /*072c*/ 	.word	0x0000ea80


	//   ....[47]....
        /*0730*/ 	.word	0x0000eaa0


	//   ....[48]....
        /*0734*/ 	.word	0x0000f770


	//   ....[49]....
        /*0738*/ 	.word	0x0000f7a0


	//   ....[50]....
        /*073c*/ 	.word	0x0000fa30


	//   ....[51]....
        /*0740*/ 	.word	0x0000fa50


	//   ....[52]....
        /*0744*/ 	.word	0x0000fd00


	//   ....[53]....
        /*0748*/ 	.word	0x0000feb0


	//   ....[54]....
        /*074c*/ 	.word	0x0000fee0


	//   ....[55]....
        /*0750*/ 	.word	0x0000ff10


	//   ....[56]....
        /*0754*/ 	.word	0x0000ff40


	//   ....[57]....
        /*0758*/ 	.word	0x0000ff70


	//   ....[58]....
        /*075c*/ 	.word	0x0000ffa0


	//   ....[59]....
        /*0760*/ 	.word	0x00010110


	//   ....[60]....
        /*0764*/ 	.word	0x00010140


	//   ....[61]....
        /*0768*/ 	.word	0x00010170


	//   ....[62]....
        /*076c*/ 	.word	0x000101a0


	//   ....[63]....
        /*0770*/ 	.word	0x000101d0


	//   ....[64]....
        /*0774*/ 	.word	0x00010200


	//   ....[65]....
        /*0778*/ 	.word	0x00010290


	//   ....[66]....
        /*077c*/ 	.word	0x000102c0


	//   ....[67]....
        /*0780*/ 	.word	0x00010340


	//   ....[68]....
        /*0784*/ 	.word	0x00010e70


	//   ....[69]....
        /*0788*/ 	.word	0x00013680


	//   ....[70]....
        /*078c*/ 	.word	0x000136a0


	//   ....[71]....
        /*0790*/ 	.word	0x00013730


	//   ....[72]....
        /*0794*/ 	.word	0x00013750


	//   ....[73]....
        /*0798*/ 	.word	0x000137d0


	//   ....[74]....
        /*079c*/ 	.word	0x000137f0


	//   ....[75]....
        /*07a0*/ 	.word	0x00013800


	//   ....[76]....
        /*07a4*/ 	.word	0x00013810


	//   ....[77]....
        /*07a8*/ 	.word	0x00014030


	//   ....[78]....
        /*07ac*/ 	.word	0x00014060


	//   ....[79]....
        /*07b0*/ 	.word	0x00014100


	//   ....[80]....
        /*07b4*/ 	.word	0x00014120


	//   ....[81]....
        /*07b8*/ 	.word	0x000141a0


	//   ....[82]....
        /*07bc*/ 	.word	0x000141c0


	//   ....[83]....
        /*07c0*/ 	.word	0x000141d0


	//   ....[84]....
        /*07c4*/ 	.word	0x00014240


	//   ....[85]....
        /*07c8*/ 	.word	0x00014690


	//   ....[86]....
        /*07cc*/ 	.word	0x00014750


	//   ....[87]....
        /*07d0*/ 	.word	0x000148a0


	//   ....[88]....
        /*07d4*/ 	.word	0x000148e0


	//   ....[89]....
        /*07d8*/ 	.word	0x000148f0


	//   ....[90]....
        /*07dc*/ 	.word	0x00014900


	//   ....[91]....
        /*07e0*/ 	.word	0x00014a50


	//   ....[92]....
        /*07e4*/ 	.word	0x00014ba0


	//   ....[93]....
        /*07e8*/ 	.word	0x000153d0


	//   ....[94]....
        /*07ec*/ 	.word	0x000153f0


	//   ....[95]....
        /*07f0*/ 	.word	0x00015440


	//   ....[96]....
        /*07f4*/ 	.word	0x00015450


	//   ....[97]....
        /*07f8*/ 	.word	0x00015490


	//   ....[98]....
        /*07fc*/ 	.word	0x000154a0


	//   ....[99]....
        /*0800*/ 	.word	0x000154b0


	//   ....[100]....
        /*0804*/ 	.word	0x000154f0


	//   ....[101]....
        /*0808*/ 	.word	0x00015810


	//   ....[102]....
        /*080c*/ 	.word	0x00015850


	//   ....[103]....
        /*0810*/ 	.word	0x00015870


	//   ....[104]....
        /*0814*/ 	.word	0x00015890


	//   ....[105]....
        /*0818*/ 	.word	0x000158c0


	//   ....[106]....
        /*081c*/ 	.word	0x000158e0


	//   ....[107]....
        /*0820*/ 	.word	0x000159e0


	//   ....[108]....
        /*0824*/ 	.word	0x00015b30


	//   ....[109]....
        /*0828*/ 	.word	0x00016120


	//   ....[110]....
        /*082c*/ 	.word	0x00016150


	//   ....[111]....
        /*0830*/ 	.word	0x00016190


	//   ....[112]....
        /*0834*/ 	.word	0x000161c0


	//   ....[113]....
        /*0838*/ 	.word	0x000161f0


	//   ....[114]....
        /*083c*/ 	.word	0x00016220


	//   ....[115]....
        /*0840*/ 	.word	0x00016250


	//   ....[116]....
        /*0844*/ 	.word	0x00016280


	//   ....[117]....
        /*0848*/ 	.word	0x00016400


	//   ....[118]....
        /*084c*/ 	.word	0x00016430


	//   ....[119]....
        /*0850*/ 	.word	0x00016460


	//   ....[120]....
        /*0854*/ 	.word	0x00016490


	//   ....[121]....
        /*0858*/ 	.word	0x000164c0


	//   ....[122]....
        /*085c*/ 	.word	0x000164f0


	//   ....[123]....
        /*0860*/ 	.word	0x000165b0


	//   ....[124]....
        /*0864*/ 	.word	0x000165d0


	//   ....[125]....
        /*0868*/ 	.word	0x00016640


	//   ....[126]....
        /*086c*/ 	.word	0x00016ab0


	//   ....[127]....
        /*0870*/ 	.word	0x00016dc0


	//   ....[128]....
        /*0874*/ 	.word	0x00016e50


	//   ....[129]....
        /*0878*/ 	.word	0x00016f30


	//   ....[130]....
        /*087c*/ 	.word	0x00016fc0


	//   ....[131]....
        /*0880*/ 	.word	0x000170a0


	//   ....[132]....
        /*0884*/ 	.word	0x00017130


	//   ....[133]....
        /*0888*/ 	.word	0x000172b0


	//   ....[134]....
        /*088c*/ 	.word	0x00017340


	//   ....[135]....
        /*0890*/ 	.word	0x00017390


	//   ....[136]....
        /*0894*/ 	.word	0x000173e0


	//   ....[137]....
        /*0898*/ 	.word	0x000174c0


	//   ....[138]....
        /*089c*/ 	.word	0x00017550


	//   ....[139]....
        /*08a0*/ 	.word	0x000175a0


	//   ....[140]....
        /*08a4*/ 	.word	0x000175f0


	//   ....[141]....
        /*08a8*/ 	.word	0x00017840


	//   ....[142]....
        /*08ac*/ 	.word	0x00017b20


	//   ....[143]....
        /*08b0*/ 	.word	0x00017c10


	//   ....[144]....
        /*08b4*/ 	.word	0x00017cb0


	//   ....[145]....
        /*08b8*/ 	.word	0x00017d10


	//   ....[146]....
        /*08bc*/ 	.word	0x00017e00


	//   ....[147]....
        /*08c0*/ 	.word	0x00017e70


	//   ....[148]....
        /*08c4*/ 	.word	0x00017f60


	//   ....[149]....
        /*08c8*/ 	.word	0x00017fd0


	//   ....[150]....
        /*08cc*/ 	.word	0x00018070


	//   ....[151]....
        /*08d0*/ 	.word	0x00018160


	//   ....[152]....
        /*08d4*/ 	.word	0x000181d0


	//   ....[153]....
        /*08d8*/ 	.word	0x00018230


	//   ....[154]....
        /*08dc*/ 	.word	0x00018320


	//   ....[155]....
        /*08e0*/ 	.word	0x00018380


	//   ....[156]....
        /*08e4*/ 	.word	0x00018480


	//   ....[157]....
        /*08e8*/ 	.word	0x000184e0


	//   ....[158]....
        /*08ec*/ 	.word	0x000185c0


	//   ....[159]....
        /*08f0*/ 	.word	0x00018700


	//   ....[160]....
        /*08f4*/ 	.word	0x00018800


	//   ....[161]....
        /*08f8*/ 	.word	0x00018a80


	//   ....[162]....
        /*08fc*/ 	.word	0x00018ad0


	//   ....[163]....
        /*0900*/ 	.word	0x00018ca0


	//   ....[164]....
        /*0904*/ 	.word	0x00018cf0


	//   ....[165]....
        /*0908*/ 	.word	0x00018ec0


	//   ....[166]....
        /*090c*/ 	.word	0x00018f10


	//   ....[167]....
        /*0910*/ 	.word	0x00019000


	//   ....[168]....
        /*0914*/ 	.word	0x000190a0


	//   ....[169]....
        /*0918*/ 	.word	0x00019100


	//   ....[170]....
        /*091c*/ 	.word	0x000191b0


	//   ....[171]....
        /*0920*/ 	.word	0x00019210


	//   ....[172]....
        /*0924*/ 	.word	0x000192c0


	//   ....[173]....
        /*0928*/ 	.word	0x00019320


	//   ....[174]....
        /*092c*/ 	.word	0x000193d0


	//   ....[175]....
        /*0930*/ 	.word	0x000194c0


	//   ....[176]....
        /*0934*/ 	.word	0x00019590


	//   ....[177]....
        /*0938*/ 	.word	0x000196b0


	//   ....[178]....
        /*093c*/ 	.word	0x000197b0


	//   ....[179]....
        /*0940*/ 	.word	0x000198e0


	//   ....[180]....
        /*0944*/ 	.word	0x000199c0


	//   ....[181]....
        /*0948*/ 	.word	0x00019ac0


	//   ....[182]....
        /*094c*/ 	.word	0x00019ba0


	//   ....[183]....
        /*0950*/ 	.word	0x00019c30


	//   ....[184]....
        /*0954*/ 	.word	0x00019cd0


	//   ....[185]....
        /*0958*/ 	.word	0x00019df0


	//   ....[186]....
        /*095c*/ 	.word	0x00019e60


	//   ....[187]....
        /*0960*/ 	.word	0x00019ed0


	//   ....[188]....
        /*0964*/ 	.word	0x00019f40


	//   ....[189]....
        /*0968*/ 	.word	0x00019fb0


	//   ....[190]....
        /*096c*/ 	.word	0x0001a030


	//   ....[191]....
        /*0970*/ 	.word	0x0001a0c0


	//   ....[192]....
        /*0974*/ 	.word	0x0001a150


	//   ....[193]....
        /*0978*/ 	.word	0x0001a1c0


	//   ....[194]....
        /*097c*/ 	.word	0x0001a230


	//   ....[195]....
        /*0980*/ 	.word	0x0001a2a0


	//   ....[196]....
        /*0984*/ 	.word	0x0001a320


	//   ....[197]....
        /*0988*/ 	.word	0x0001a390


	//   ....[198]....
        /*098c*/ 	.word	0x0001a430


	//   ....[199]....
        /*0990*/ 	.word	0x0001a4c0


	//   ....[200]....
        /*0994*/ 	.word	0x0001a5e0


	//----- nvinfo : EIATTR_REG_RECONFIG
	.align		4
.L_680:
        /*0998*/ 	.byte	0x01, 0x54
	.zero		2


	//----- nvinfo : EIATTR_SYSCALL_OFFSETS
	.align		4
        /*099c*/ 	.byte	0x04, 0x46
        /*099e*/ 	.short	(.L_682 - .L_681)


	//   ....[0]....
.L_681:
        /*09a0*/ 	.word	0x00001ca0


	//   ....[1]....
        /*09a4*/ 	.word	0x00001df0


	//   ....[2]....
        /*09a8*/ 	.word	0x00006b20


	//   ....[3]....
        /*09ac*/ 	.word	0x00006eb0


	//   ....[4]....
        /*09b0*/ 	.word	0x00012a40


	//   ....[5]....
        /*09b4*/ 	.word	0x00012b90


	//   ....[6]....
        /*09b8*/ 	.word	0x00012c80


	//   ....[7]....
        /*09bc*/ 	.word	0x00013c70


	//----- nvinfo : EIATTR_MBARRIER_INSTR_OFFSETS
	.align		4
.L_682:
        /*09c0*/ 	.byte	0x04, 0x39
        /*09c2*/ 	.short	(.L_684 - .L_683)


	//   ....[0]....
.L_683:
        /*09c4*/ 	.word	0x00000260
        /*09c8*/ 	.word	0x000000ff
        /*09cc*/ 	.word	0x00028c00
        /*09d0*/ 	.short	0x0100
        /*09d2*/ 	.byte	0x08
	.zero		1


	//   ....[1]....
        /*09d4*/ 	.word	0x00000270
        /*09d8*/ 	.word	0x000000ff
        /*09dc*/ 	.word	0x00028c20
        /*09e0*/ 	.short	0x0100
        /*09e2*/ 	.byte	0x08
	.zero		1


	//   ....[2]....
        /*09e4*/ 	.word	0x00000320
        /*09e8*/ 	.word	0x000000ff
        /*09ec*/ 	.word	0x00028c30
        /*09f0*/ 	.short	0x0100
        /*09f2*/ 	.byte	0x06
	.zero		1


	//   ....[3]....
        /*09f4*/ 	.word	0x00000330
        /*09f8*/ 	.word	0x000000ff
        /*09fc*/ 	.word	0x00028c40
        /*0a00*/ 	.short	0x0100
        /*0a02*/ 	.byte	0x06
	.zero		1


	//   ....[4]....
        /*0a04*/ 	.word	0x00000340
        /*0a08*/ 	.word	0x000000ff
        /*0a0c*/ 	.word	0x00028c38
        /*0a10*/ 	.short	0x0100
        /*0a12*/ 	.byte	0x06
	.zero		1


	//   ....[5]....
        /*0a14*/ 	.word	0x00000350
        /*0a18*/ 	.word	0x000000ff
        /*0a1c*/ 	.word	0x00028c48
        /*0a20*/ 	.short	0x0100
        /*0a22*/ 	.byte	0x06
	.zero		1


	//   ....[6]....
        /*0a24*/ 	.word	0x00000480
        /*0a28*/ 	.word	0x000000ff
        /*0a2c*/ 	.word	0x00028c50
        /*0a30*/ 	.short	0x0100
        /*0a32*/ 	.byte	0x08
	.zero		1


	//   ....[7]....
        /*0a34*/ 	.word	0x00000490
        /*0a38*/ 	.word	0x000000ff
        /*0a3c*/ 	.word	0x00028c60
        /*0a40*/ 	.short	0x0100
        /*0a42*/ 	.byte	0x08
	.zero		1


	//   ....[8]....
        /*0a44*/ 	.word	0x000004a0
        /*0a48*/ 	.word	0x000000ff
        /*0a4c*/ 	.word	0x00028c58
        /*0a50*/ 	.short	0x0100
        /*0a52*/ 	.byte	0x08
	.zero		1


	//   ....[9]....
        /*0a54*/ 	.word	0x000004b0
        /*0a58*/ 	.word	0x000000ff
        /*0a5c*/ 	.word	0x00028c68
        /*0a60*/ 	.short	0x0100
        /*0a62*/ 	.byte	0x08
	.zero		1


	//   ....[10]....
        /*0a64*/ 	.word	0x000005a0
        /*0a68*/ 	.word	0x000000ff
        /*0a6c*/ 	.word	0x00028c70
        /*0a70*/ 	.short	0x0100
        /*0a72*/ 	.byte	0x06
	.zero		1


	//   ....[11]....
        /*0a74*/ 	.word	0x000005b0
        /*0a78*/ 	.word	0x000000ff
        /*0a7c*/ 	.word	0x00028c80
        /*0a80*/ 	.short	0x0100
        /*0a82*/ 	.byte	0x06
	.zero		1


	//   ....[12]....
        /*0a84*/ 	.word	0x000005c0
        /*0a88*/ 	.word	0x000000ff
        /*0a8c*/ 	.word	0x00028c78
        /*0a90*/ 	.short	0x0100
        /*0a92*/ 	.byte	0x06
	.zero		1


	//   ....[13]....
        /*0a94*/ 	.word	0x000005d0
        /*0a98*/ 	.word	0x000000ff
        /*0a9c*/ 	.word	0x00028c88
        /*0aa0*/ 	.short	0x0100
        /*0aa2*/ 	.byte	0x06
	.zero		1


	//   ....[14]....
        /*0aa4*/ 	.word	0x00000700
        /*0aa8*/ 	.word	0x000000ff
        /*0aac*/ 	.word	0x00028c90
        /*0ab0*/ 	.short	0x0100
        /*0ab2*/ 	.byte	0x08
	.zero		1


	//   ....[15]....
        /*0ab4*/ 	.word	0x00000710
        /*0ab8*/ 	.word	0x000000ff
        /*0abc*/ 	.word	0x00028ca0
        /*0ac0*/ 	.short	0x0100
        /*0ac2*/ 	.byte	0x08
	.zero		1


	//   ....[16]....
        /*0ac4*/ 	.word	0x00000720
        /*0ac8*/ 	.word	0x000000ff
        /*0acc*/ 	.word	0x00028c98
        /*0ad0*/ 	.short	0x0100
        /*0ad2*/ 	.byte	0x08
	.zero		1


	//   ....[17]....
        /*0ad4*/ 	.word	0x00000730
        /*0ad8*/ 	.word	0x000000ff
        /*0adc*/ 	.word	0x00028ca8
        /*0ae0*/ 	.short	0x0100
        /*0ae2*/ 	.byte	0x08
	.zero		1


	//   ....[18]....
        /*0ae4*/ 	.word	0x00000860
        /*0ae8*/ 	.word	0x000000ff
        /*0aec*/ 	.word	0x00028cb0
        /*0af0*/ 	.short	0x0100
        /*0af2*/ 	.byte	0x08
	.zero		1


	//   ....[19]....
        /*0af4*/ 	.word	0x00000870
        /*0af8*/ 	.word	0x000000ff
        /*0afc*/ 	.word	0x00028cc0
        /*0b00*/ 	.short	0x0100
        /*0b02*/ 	.byte	0x08
	.zero		1


	//   ....[20]....
        /*0b04*/ 	.word	0x00000880
        /*0b08*/ 	.word	0x000000ff
        /*0b0c*/ 	.word	0x00028cb8
        /*0b10*/ 	.short	0x0100
        /*0b12*/ 	.byte	0x08
	.zero		1


	//   ....[21]....
        /*0b14*/ 	.word	0x00000890
        /*0b18*/ 	.word	0x000000ff
        /*0b1c*/ 	.word	0x00028cc8
        /*0b20*/ 	.short	0x0100
        /*0b22*/ 	.byte	0x08
	.zero		1


	//   ....[22]....
        /*0b24*/ 	.word	0x000029b0
        /*0b28*/ 	.word	0x00000040
        /*0b2c*/ 	.word	0x00028c90
        /*0b30*/ 	.short	0x010a
        /*0b32*/ 	.byte	0x3f
	.zero		1


	//   ....[23]....
        /*0b34*/ 	.word	0x000033f0
        /*0b38*/ 	.word	0x00000040
        /*0b3c*/ 	.word	0x00028c90
        /*0b40*/ 	.short	0x010a
        /*0b42*/ 	.byte	0x3f
	.zero		1


	//   ....[24]....
        /*0b44*/ 	.word	0x00003bf0
        /*0b48*/ 	.word	0x00000040
        /*0b4c*/ 	.word	0x00028c90
        /*0b50*/ 	.short	0x010a
        /*0b52*/ 	.byte	0x3f
	.zero		1


	//   ....[25]....
        /*0b54*/ 	.word	0x00003fd0
        /*0b58*/ 	.word	0x00000004
        /*0b5c*/ 	.word	0x00000000
        /*0b60*/ 	.short	0x0101
        /*0b62*/ 	.byte	0x3f
	.zero		1


	//   ....[26]....
        /*0b64*/ 	.word	0x00004010
        /*0b68*/ 	.word	0x00000040
        /*0b6c*/ 	.word	0x00028cb0
        /*0b70*/ 	.short	0x010a
        /*0b72*/ 	.byte	0x3f
	.zero		1


	//   ....[27]....
        /*0b74*/ 	.word	0x00004840
        /*0b78*/ 	.word	0x00000040
        /*0b7c*/ 	.word	0x00000000
        /*0b80*/ 	.short	0x0101
        /*0b82*/ 	.byte	0x3f
	.zero		1


	//   ....[28]....
        /*0b84*/ 	.word	0x00004f90
        /*0b88*/ 	.word	0x00000003
        /*0b8c*/ 	.word	0x00028c50
        /*0b90*/ 	.short	0x010a
        /*0b92*/ 	.byte	0x3f
	.zero		1


	//   ....[29]....
        /*0b94*/ 	.word	0x00005340
        /*0b98*/ 	.word	0x0000000a
        /*0b9c*/ 	.word	0x00000000
        /*0ba0*/ 	.short	0x0101
        /*0ba2*/ 	.byte	0x3f
	.zero		1


	//   ....[30]....
        /*0ba4*/ 	.word	0x00005c70
        /*0ba8*/ 	.word	0x00000003
        /*0bac*/ 	.word	0x00028c50
        /*0bb0*/ 	.short	0x010a
        /*0bb2*/ 	.byte	0x3f
	.zero		1


	//   ....[31]....
        /*0bb4*/ 	.word	0x00005cc0
        /*0bb8*/ 	.word	0x00000003
        /*0bbc*/ 	.word	0x00028c50
        /*0bc0*/ 	.short	0x010a
        /*0bc2*/ 	.byte	0x3f
	.zero		1


	//   ....[32]....
        /*0bc4*/ 	.word	0x00005fd0
        /*0bc8*/ 	.word	0x0000000a
        /*0bcc*/ 	.word	0x00000000
        /*0bd0*/ 	.short	0x0101
        /*0bd2*/ 	.byte	0x3f
	.zero		1


	//   ....[33]....
        /*0bd4*/ 	.word	0x00006bc0
        /*0bd8*/ 	.word	0x00000002
        /*0bdc*/ 	.word	0x00028c00
        /*0be0*/ 	.short	0x010a
        /*0be2*/ 	.byte	0x3f
	.zero		1


	//   ....[34]....
        /*0be4*/ 	.word	0x00006c10
        /*0be8*/ 	.word	0x00000002
        /*0bec*/ 	.word	0x00028c00
        /*0bf0*/ 	.short	0x010a
        /*0bf2*/ 	.byte	0x3f
	.zero		1


	//   ....[35]....
        /*0bf4*/ 	.word	0x00007240
        /*0bf8*/ 	.word	0x00000002
        /*0bfc*/ 	.word	0x00028c00
        /*0c00*/ 	.short	0x010a
        /*0c02*/ 	.byte	0x3f
	.zero		1


	//   ....[36]....
        /*0c04*/ 	.word	0x00008140
        /*0c08*/ 	.word	0x00000002
        /*0c0c*/ 	.word	0x00028c00
        /*0c10*/ 	.short	0x010a
        /*0c12*/ 	.byte	0x3f
	.zero		1


	//   ....[37]....
        /*0c14*/ 	.word	0x00008f80
        /*0c18*/ 	.word	0x0000000e
        /*0c1c*/ 	.word	0x00028c30
        /*0c20*/ 	.short	0x010a
        /*0c22*/ 	.byte	0x3f
	.zero		1


	//   ....[38]....
        /*0c24*/ 	.word	0x00009030
        /*0c28*/ 	.word	0x0000000e
        /*0c2c*/ 	.word	0x00028c30
        /*0c30*/ 	.short	0x010a
        /*0c32*/ 	.byte	0x3f
	.zero		1


	//   ....[39]....
        /*0c34*/ 	.word	0x00009ce0
        /*0c38*/ 	.word	0x0000000a
        /*0c3c*/ 	.word	0x00000000
        /*0c40*/ 	.short	0x0101
        /*0c42*/ 	.byte	0x3f
	.zero		1


	//   ....[40]....
        /*0c44*/ 	.word	0x0000a0c0
        /*0c48*/ 	.word	0x0000000e
        /*0c4c*/ 	.word	0x00028c50
        /*0c50*/ 	.short	0x010a
        /*0c52*/ 	.byte	0x3f
	.zero		1


	//   ....[41]....
        /*0c54*/ 	.word	0x0000a150
        /*0c58*/ 	.word	0x0000000e
        /*0c5c*/ 	.word	0x00028c50
        /*0c60*/ 	.short	0x010a
        /*0c62*/ 	.byte	0x3f
	.zero		1


	//   ....[42]....
        /*0c64*/ 	.word	0x0000a430
        /*0c68*/ 	.word	0x0000000e
        /*0c6c*/ 	.word	0x00000000
        /*0c70*/ 	.short	0x0101
        /*0c72*/ 	.byte	0x3f
	.zero		1


	//   ....[43]....
        /*0c74*/ 	.word	0x0000a550
        /*0c78*/ 	.word	0x00000015
        /*0c7c*/ 	.word	0x00028c30
        /*0c80*/ 	.short	0x010a
        /*0c82*/ 	.byte	0x3f
	.zero		1


	//   ....[44]....
        /*0c84*/ 	.word	0x0000a600
        /*0c88*/ 	.word	0x00000015
        /*0c8c*/ 	.word	0x00028c30
        /*0c90*/ 	.short	0x010a
        /*0c92*/ 	.byte	0x3f
	.zero		1


	//   ....[45]....
        /*0c94*/ 	.word	0x0000ab50
        /*0c98*/ 	.word	0x00000014
        /*0c9c*/ 	.word	0x00000000
        /*0ca0*/ 	.short	0x0101
        /*0ca2*/ 	.byte	0x3f
	.zero		1


	//   ....[46]....
        /*0ca4*/ 	.word	0x0000bb80
        /*0ca8*/ 	.word	0x00000015
        /*0cac*/ 	.word	0x00028c50
        /*0cb0*/ 	.short	0x010a
        /*0cb2*/ 	.byte	0x3f
	.zero		1


	//   ....[47]....
        /*0cb4*/ 	.word	0x0000bbd0
        /*0cb8*/ 	.word	0x00000015
        /*0cbc*/ 	.word	0x00028c50
        /*0cc0*/ 	.short	0x010a
        /*0cc2*/ 	.byte	0x3f
	.zero		1


	//   ....[48]....
        /*0cc4*/ 	.word	0x0000bee0
        /*0cc8*/ 	.word	0x00000015
        /*0ccc*/ 	.word	0x00000000
        /*0cd0*/ 	.short	0x0101
        /*0cd2*/ 	.byte	0x3f
	.zero		1


	//   ....[49]....
        /*0cd4*/ 	.word	0x0000e780
        /*0cd8*/ 	.word	0x00000000
        /*0cdc*/ 	.word	0x00000000
        /*0ce0*/ 	.short	0x0101
        /*0ce2*/ 	.byte	0x3f
	.zero		1


	//   ....[50]....
        /*0ce4*/ 	.word	0x00010f50
        /*0ce8*/ 	.word	0x00000017
        /*0cec*/ 	.word	0x00028c20
        /*0cf0*/ 	.short	0x010a
        /*0cf2*/ 	.byte	0x3f
	.zero		1


	//   ....[51]....
        /*0cf4*/ 	.word	0x00010fe0
        /*0cf8*/ 	.word	0x00000003
        /*0cfc*/ 	.word	0x00028ca0
        /*0d00*/ 	.short	0x010a
        /*0d02*/ 	.byte	0x3f
	.zero		1


	//   ....[52]....
        /*0d04*/ 	.word	0x00011230
        /*0d08*/ 	.word	0x00000003
        /*0d0c*/ 	.word	0x00028cc0
        /*0d10*/ 	.short	0x010a
        /*0d12*/ 	.byte	0x3f
	.zero		1


	//   ....[53]....
        /*0d14*/ 	.word	0x00011c00
        /*0d18*/ 	.word	0x00000006
        /*0d1c*/ 	.word	0x00028ca0
        /*0d20*/ 	.short	0x010a
        /*0d22*/ 	.byte	0x3f
	.zero		1


	//   ....[54]....
        /*0d24*/ 	.word	0x00011e40
        /*0d28*/ 	.word	0x00000006
        /*0d2c*/ 	.word	0x00028cc0
        /*0d30*/ 	.short	0x010a
        /*0d32*/ 	.byte	0x3f
	.zero		1


	//   ....[55]....
        /*0d34*/ 	.word	0x00013410
        /*0d38*/ 	.word	0x0000001b
        /*0d3c*/ 	.word	0x00028c40
        /*0d40*/ 	.short	0x010a
        /*0d42*/ 	.byte	0x3f
	.zero		1


	//   ....[56]....
        /*0d44*/ 	.word	0x00013910
        /*0d48*/ 	.word	0x0000001b
        /*0d4c*/ 	.word	0x00028c30
        /*0d50*/ 	.short	0x0107
        /*0d52*/ 	.byte	0x3f
	.zero		1


	//   ....[57]....
        /*0d54*/ 	.word	0x000139e0
        /*0d58*/ 	.word	0x0000001b
        /*0d5c*/ 	.word	0x00028c30
        /*0d60*/ 	.short	0x0101
        /*0d62*/ 	.byte	0x3f
	.zero		1


	//   ....[58]....
        /*0d64*/ 	.word	0x000142e0
        /*0d68*/ 	.word	0x00000017
        /*0d6c*/ 	.word	0x00028c00
        /*0d70*/ 	.short	0x0107
        /*0d72*/ 	.byte	0x3f
	.zero		1


	//   ....[59]....
        /*0d74*/ 	.word	0x000143d0
        /*0d78*/ 	.word	0x00000017
        /*0d7c*/ 	.word	0x00028c00
        /*0d80*/ 	.short	0x0101
        /*0d82*/ 	.byte	0x3f
	.zero		1


	//   ....[60]....
        /*0d84*/ 	.word	0x000143f0
        /*0d88*/ 	.word	0x00000017
        /*0d8c*/ 	.word	0x00028c20
        /*0d90*/ 	.short	0x010a
        /*0d92*/ 	.byte	0x3f
	.zero		1


	//   ....[61]....
        /*0d94*/ 	.word	0x00014480
        /*0d98*/ 	.word	0x0000001b
        /*0d9c*/ 	.word	0x00028c60
        /*0da0*/ 	.short	0x010a
        /*0da2*/ 	.byte	0x3f
	.zero		1


	//   ....[62]....
        /*0da4*/ 	.word	0x00014dc0
        /*0da8*/ 	.word	0x0000001b
        /*0dac*/ 	.word	0x00028c50
        /*0db0*/ 	.short	0x0107
        /*0db2*/ 	.byte	0x3f
	.zero		1


	//   ....[63]....
        /*0db4*/ 	.word	0x00014e90
        /*0db8*/ 	.word	0x0000001b
        /*0dbc*/ 	.word	0x00028c50
        /*0dc0*/ 	.short	0x0101
        /*0dc2*/ 	.byte	0x3f
	.zero		1


	//   ....[64]....
        /*0dc4*/ 	.word	0x00015230
        /*0dc8*/ 	.word	0x00000006
        /*0dcc*/ 	.word	0x00028c40
        /*0dd0*/ 	.short	0x010a
        /*0dd2*/ 	.byte	0x3f
	.zero		1


	//   ....[65]....
        /*0dd4*/ 	.word	0x00015570
        /*0dd8*/ 	.word	0x00000006
        /*0ddc*/ 	.word	0x00028c30
        /*0de0*/ 	.short	0x0107
        /*0de2*/ 	.byte	0x3f
	.zero		1


	//   ....[66]....
        /*0de4*/ 	.word	0x00015630
        /*0de8*/ 	.word	0x00000006
        /*0dec*/ 	.word	0x00028c30
        /*0df0*/ 	.short	0x0101
        /*0df2*/ 	.byte	0x3f
	.zero		1


	//   ....[67]....
        /*0df4*/ 	.word	0x00015660
        /*0df8*/ 	.word	0x00000006
        /*0dfc*/ 	.word	0x00028c60
        /*0e00*/ 	.short	0x010a
        /*0e02*/ 	.byte	0x3f
	.zero		1


	//   ....[68]....
        /*0e04*/ 	.word	0x00015d30
        /*0e08*/ 	.word	0x00000006
        /*0e0c*/ 	.word	0x00028c50
        /*0e10*/ 	.short	0x0107
        /*0e12*/ 	.byte	0x3f
	.zero		1


	//   ....[69]....
        /*0e14*/ 	.word	0x00015df0
        /*0e18*/ 	.word	0x00000006
        /*0e1c*/ 	.word	0x00028c50
        /*0e20*/ 	.short	0x0101
        /*0e22*/ 	.byte	0x3f
	.zero		1


	//   ....[70]....
        /*0e24*/ 	.word	0x00016a30
        /*0e28*/ 	.word	0x00000004
        /*0e2c*/ 	.word	0x00028c20
        /*0e30*/ 	.short	0x010a
        /*0e32*/ 	.byte	0x3f
	.zero		1


	//   ....[71]....
        /*0e34*/ 	.word	0x00016b90
        /*0e38*/ 	.word	0x00000005
        /*0e3c*/ 	.word	0x00028c40
        /*0e40*/ 	.short	0x010a
        /*0e42*/ 	.byte	0x3f
	.zero		1


	//   ....[72]....
        /*0e44*/ 	.word	0x00016c30
        /*0e48*/ 	.word	0x00000019
        /*0e4c*/ 	.word	0x00028c40
        /*0e50*/ 	.short	0x010a
        /*0e52*/ 	.byte	0x3f
	.zero		1


	//   ....[73]....
        /*0e54*/ 	.word	0x00016c70
        /*0e58*/ 	.word	0x00000005
        /*0e5c*/ 	.word	0x00028c60
        /*0e60*/ 	.short	0x010a
        /*0e62*/ 	.byte	0x3f
	.zero		1


	//   ....[74]....
        /*0e64*/ 	.word	0x00016cb0
        /*0e68*/ 	.word	0x00000019
        /*0e6c*/ 	.word	0x00028c60
        /*0e70*/ 	.short	0x010a
        /*0e72*/ 	.byte	0x3f
	.zero		1


	//   ....[75]....
        /*0e74*/ 	.word	0x00016d10
        /*0e78*/ 	.word	0x00000040
        /*0e7c*/ 	.word	0x00028c90
        /*0e80*/ 	.short	0x010a
        /*0e82*/ 	.byte	0x3f
	.zero		1


	//   ....[76]....
        /*0e84*/ 	.word	0x00016e80
        /*0e88*/ 	.word	0x00000040
        /*0e8c*/ 	.word	0x00028c90
        /*0e90*/ 	.short	0x010a
        /*0e92*/ 	.byte	0x3f
	.zero		1


	//   ....[77]....
        /*0e94*/ 	.word	0x00017000
        /*0e98*/ 	.word	0x00000040
        /*0e9c*/ 	.word	0x00028c90
        /*0ea0*/ 	.short	0x010a
        /*0ea2*/ 	.byte	0x3f
	.zero		1


	//   ....[78]....
        /*0ea4*/ 	.word	0x00017160
        /*0ea8*/ 	.word	0x00000040
        /*0eac*/ 	.word	0x00028cb0
        /*0eb0*/ 	.short	0x010a
        /*0eb2*/ 	.byte	0x3f
	.zero		1


	//   ....[79]....
        /*0eb4*/ 	.word	0x000171b0
        /*0eb8*/ 	.word	0x00000003
        /*0ebc*/ 	.word	0x00028c50
        /*0ec0*/ 	.short	0x010a
        /*0ec2*/ 	.byte	0x3f
	.zero		1


	//   ....[80]....
        /*0ec4*/ 	.word	0x00017200
        /*0ec8*/ 	.word	0x00000003
        /*0ecc*/ 	.word	0x00028c50
        /*0ed0*/ 	.short	0x010a
        /*0ed2*/ 	.byte	0x3f
	.zero		1


	//   ....[81]....
        /*0ed4*/ 	.word	0x00017410
        /*0ed8*/ 	.word	0x00000002
        /*0edc*/ 	.word	0x00028c00
        /*0ee0*/ 	.short	0x010a
        /*0ee2*/ 	.byte	0x3f
	.zero		1


	//   ....[82]....
        /*0ee4*/ 	.word	0x00017620
        /*0ee8*/ 	.word	0x00000002
        /*0eec*/ 	.word	0x00028c00
        /*0ef0*/ 	.short	0x010a
        /*0ef2*/ 	.byte	0x3f
	.zero		1


	//   ....[83]....
        /*0ef4*/ 	.word	0x00017670
        /*0ef8*/ 	.word	0x0000000e
        /*0efc*/ 	.word	0x00028c30
        /*0f00*/ 	.short	0x010a
        /*0f02*/ 	.byte	0x3f
	.zero		1


	//   ....[84]....
        /*0f04*/ 	.word	0x000176c0
        /*0f08*/ 	.word	0x0000000e
        /*0f0c*/ 	.word	0x00028c50
        /*0f10*/ 	.short	0x010a
        /*0f12*/ 	.byte	0x3f
	.zero		1


	//   ....[85]....
        /*0f14*/ 	.word	0x00017710
        /*0f18*/ 	.word	0x00000015
        /*0f1c*/ 	.word	0x00028c30
        /*0f20*/ 	.short	0x010a
        /*0f22*/ 	.byte	0x3f
	.zero		1


	//   ....[86]....
        /*0f24*/ 	.word	0x00017760
        /*0f28*/ 	.word	0x00000015
        /*0f2c*/ 	.word	0x00028c50
        /*0f30*/ 	.short	0x010a
        /*0f32*/ 	.byte	0x3f
	.zero		1


	//   ....[87]....
        /*0f34*/ 	.word	0x00017900
        /*0f38*/ 	.word	0x00000017
        /*0f3c*/ 	.word	0x00028c20
        /*0f40*/ 	.short	0x010a
        /*0f42*/ 	.byte	0x3f
	.zero		1


	//   ....[88]....
        /*0f44*/ 	.word	0x00017950
        /*0f48*/ 	.word	0x00000003
        /*0f4c*/ 	.word	0x00028ca0
        /*0f50*/ 	.short	0x010a
        /*0f52*/ 	.byte	0x3f
	.zero		1


	//   ....[89]....
        /*0f54*/ 	.word	0x000179a0
        /*0f58*/ 	.word	0x00000003
        /*0f5c*/ 	.word	0x00028cc0
        /*0f60*/ 	.short	0x010a
        /*0f62*/ 	.byte	0x3f
	.zero		1


	//   ....[90]....
        /*0f64*/ 	.word	0x000179f0
        /*0f68*/ 	.word	0x00000006
        /*0f6c*/ 	.word	0x00028ca0
        /*0f70*/ 	.short	0x010a
        /*0f72*/ 	.byte	0x3f
	.zero		1


	//   ....[91]....
        /*0f74*/ 	.word	0x00017a40
        /*0f78*/ 	.word	0x00000006
        /*0f7c*/ 	.word	0x00028cc0
        /*0f80*/ 	.short	0x010a
        /*0f82*/ 	.byte	0x3f
	.zero		1


	//   ....[92]....
        /*0f84*/ 	.word	0x00017b60
        /*0f88*/ 	.word	0x0000001b
        /*0f8c*/ 	.word	0x00028c40
        /*0f90*/ 	.short	0x010a
        /*0f92*/ 	.byte	0x3f
	.zero		1


	//   ....[93]....
        /*0f94*/ 	.word	0x00018600
        /*0f98*/ 	.word	0x00000017
        /*0f9c*/ 	.word	0x00028c20
        /*0fa0*/ 	.short	0x010a
        /*0fa2*/ 	.byte	0x3f
	.zero		1


	//   ....[94]....
        /*0fa4*/ 	.word	0x00018650
        /*0fa8*/ 	.word	0x0000001b
        /*0fac*/ 	.word	0x00028c60
        /*0fb0*/ 	.short	0x010a
        /*0fb2*/ 	.byte	0x3f
	.zero		1


	//   ....[95]....
        /*0fb4*/ 	.word	0x00018f50
        /*0fb8*/ 	.word	0x00000006
        /*0fbc*/ 	.word	0x00028c40
        /*0fc0*/ 	.short	0x010a
        /*0fc2*/ 	.byte	0x3f
	.zero		1


	//   ....[96]....
        /*0fc4*/ 	.word	0x00019410
        /*0fc8*/ 	.word	0x00000006
        /*0fcc*/ 	.word	0x00028c60
        /*0fd0*/ 	.short	0x010a
        /*0fd2*/ 	.byte	0x3f
	.zero		1


	//   ....[97]....
        /*0fd4*/ 	.word	0x0001a500
        /*0fd8*/ 	.word	0x00000004
        /*0fdc*/ 	.word	0x00028c20
        /*0fe0*/ 	.short	0x010a
        /*0fe2*/ 	.byte	0x3f
	.zero		1


	//   ....[98]....
        /*0fe4*/ 	.word	0x0001a6a0
        /*0fe8*/ 	.word	0x00000005
        /*0fec*/ 	.word	0x00028c40
        /*0ff0*/ 	.short	0x010a
        /*0ff2*/ 	.byte	0x3f
	.zero		1


	//   ....[99]....
        /*0ff4*/ 	.word	0x0001a6f0
        /*0ff8*/ 	.word	0x00000019
        /*0ffc*/ 	.word	0x00028c40
        /*1000*/ 	.short	0x010a
        /*1002*/ 	.byte	0x3f
	.zero		1


	//   ....[100]....
        /*1004*/ 	.word	0x0001a740
        /*1008*/ 	.word	0x00000005
        /*100c*/ 	.word	0x00028c60
        /*1010*/ 	.short	0x010a
        /*1012*/ 	.byte	0x3f
	.zero		1


	//----- nvinfo : EIATTR_NUM_MBARRIERS
	.align		4
.L_684:
        /*1014*/ 	.byte	0x03, 0x38
        /*1016*/ 	.short	0x0016


	//----- nvinfo : EIATTR_EXIT_INSTR_OFFSETS
	.align		4
        /*1018*/ 	.byte	0x04, 0x1c
        /*101a*/ 	.short	(.L_686 - .L_685)


	//   ....[0]....
.L_685:
        /*101c*/ 	.word	0x00016d00


	//----- nvinfo : EIATTR_MAX_THREADS
	.align		4
.L_686:
        /*1020*/ 	.byte	0x04, 0x05
        /*1022*/ 	.short	(.L_688 - .L_687)
.L_687:
        /*1024*/ 	.word	0x00000180
        /*1028*/ 	.word	0x00000001
        /*102c*/ 	.word	0x00000001


	//----- nvinfo : EIATTR_CRS_STACK_SIZE
	.align		4
.L_688:
        /*1030*/ 	.byte	0x04, 0x1e
        /*1032*/ 	.short	(.L_690 - .L_689)
.L_689:
        /*1034*/ 	.word	0x00000000


	//----- nvinfo : EIATTR_CBANK_PARAM_SIZE
	.align		4
.L_690:
        /*1038*/ 	.byte	0x03, 0x19
        /*103a*/ 	.short	0x0af0


	//----- nvinfo : EIATTR_PARAM_CBANK
	.align		4
        /*103c*/ 	.byte	0x04, 0x0a
        /*103e*/ 	.short	(.L_692 - .L_691)
	.align		4
.L_691:
        /*1040*/ 	.word	index@(.nv.constant0._ZN7cutlass13device_kernelIN5flash11enable_sm90INS1_16FlashAttnFwdSm90INS1_25CollectiveMainloopFwdSm90ILi2EN4cute5tupleIJNS5_1CILi1EEES8_S8_EEENS6_IJNS7_ILi64EEESA_SA_EEELi512ENS_6half_tEfNS_4arch4Sm90ELb0ELb0ELb0ELb1ELb1ELb1ELb0ELb0ELb0ELb1ELb0ELb0EEENS1_21CollectiveEpilogueFwdINS6_IJSA_NS7_ILi512EEESA_EEES9_SC_SE_Li256ELb1ELb1ELb0ELb0EEENS1_36VarlenDynamicPersistentTileSchedulerILi64ELi64ELi256ELi128ELb0ELb1ELb1ELb0ELb1ELb1EEEEEEEEEvNT_6ParamsE)
        /*1044*/ 	.short	0x0210
        /*1046*/ 	.short	0x0af0


	//----- nvinfo : EIATTR_SW_WAR
	.align		4
.L_692:
        /*1048*/ 	.byte	0x04, 0x36
        /*104a*/ 	.short	(.L_694 - .L_693)
.L_693:
        /*104c*/ 	.word	0x00000008
.L_694:


//--------------------- .nv.info._ZN7cutlass13device_kernelIN5flash11enable_sm90INS1_16FlashAttnFwdSm90INS1_25CollectiveMainloopFwdSm90ILi2EN4cute5tupleIJNS5_1CILi1EEES8_S8_EEENS6_IJNS7_ILi64EEESA_SA_EEELi512ENS_6half_tEfNS_4arch4Sm90ELb0ELb0ELb0ELb1ELb1ELb0ELb1ELb0ELb0ELb1ELb0ELb0EEENS1_21CollectiveEpilogueFwdINS6_IJSA_NS7_ILi512EEESA_EEES9_SC_SE_Li256ELb1ELb1ELb0ELb0EEENS1_36VarlenDynamicPersistentTileSchedulerILi64ELi64ELi256ELi128ELb0ELb1ELb1ELb0ELb1ELb1EEEEEEEEEvNT_6ParamsE --------------------------
	.section	.nv.info._ZN7cutlass13device_kernelIN5flash11enable_sm90INS1_16FlashAttnFwdSm90INS1_25CollectiveMainloopFwdSm90ILi2EN4cute5tupleIJNS5_1CILi1EEES8_S8_EEENS6_IJNS7_ILi64EEESA_SA_EEELi512ENS_6half_tEfNS_4arch4Sm90ELb0ELb0ELb0ELb1ELb1ELb0ELb1ELb0ELb0ELb1ELb0ELb0EEENS1_21CollectiveEpilogueFwdINS6_IJSA_NS7_ILi512EEESA_EEES9_SC_SE_Li256ELb1ELb1ELb0ELb0EEENS1_36VarlenDynamicPersistentTileSchedulerILi64ELi64ELi256ELi128ELb0ELb1ELb1ELb0ELb1ELb1EEEEEEEEEvNT_6ParamsE,"",@"SHT_CUDA_INFO"
	.sectionflags	@""
	.align	4


	//----- nvinfo : EIATTR_CUDA_API_VERSION
	.align		4
        /*0000*/ 	.byte	0x04, 0x37
        /*0002*/ 	.short	(.L_696 - .L_695)
.L_695:
        /*0004*/ 	.word	0x00000082


	//----- nvinfo : EIATTR_KPARAM_INFO
	.align		4
.L_696:
        /*0008*/ 	.byte	0x04, 0x17
        /*000a*/ 	.short	(.L_698 - .L_697)
.L_697:
        /*000c*/ 	.word	0x00000000
        /*0010*/ 	.short	0x0000
        /*0012*/ 	.short	0x0070
        /*0014*/ 	.byte	0x00, 0xf0, 0x01, 0x2e


	//----- nvinfo : EIATTR_SPARSE_MMA_MASK
	.align		4
.L_698:
        /*0018*/ 	.byte	0x03, 0x50
        /*001a*/ 	.short	0x0000


	//----- nvinfo : EIATTR_MAXREG_COUNT
	.align		4
        /*001c*/ 	.byte	0x03, 0x1b
        /*001e*/ 	.short	0x00a8


	//----- nvinfo : EIATTR_NUM_BARRIERS
	.align		4
        /*0020*/ 	.byte	0x02, 0x4c
        /*0022*/ 	.byte	0x10
	.zero		1


	//----- nvinfo : EIATTR_EXTERNS
	.align		4
        /*0024*/ 	.byte	0x04, 0x0f
        /*0026*/ 	.short	(.L_700 - .L_699)


	//   ....[0]....
	.align		4
.L_699:
        /*0028*/ 	.word	index@(__assertfail)


	//----- nvinfo : EIATTR_ANNOTATIONS
	.align		4
.L_700:
        /*002c*/ 	.byte	0x04, 0x55
        /*002e*/ 	.short	(.L_702 - .L_701)


	//   ....[0]....
.L_701:
        /* <DEDUP_REMOVED lines=18> */


	//----- nvinfo : EIATTR_MERCURY_ISA_VERSION
	.align		4
.L_702:
        /*0140*/ 	.byte	0x03, 0x5f
        /*0142*/ 	.short	0x0101


	//----- nvinfo : EIATTR_UNUSED_LOAD_BYTE_OFFSET
	.align		4
        /*0144*/ 	.byte	0x04, 0x44
        /*0146*/ 	.short	(.L_704 - .L_703)


	//   ....[0]....
.L_703:
        /*0148*/ 	.word	0x00000970
        /*014c*/ 	.word	0x0000fff0


	//   ....[1]....
        /*0150*/ 	.word	0x00008a60
        /*0154*/ 	.word	0x0000fff0


	//----- nvinfo : EIATTR_INT_WARP_WIDE_INSTR_OFFSETS
	.align		4
.L_704:
        /*0158*/ 	.byte	0x04, 0x31
        /*015a*/ 	.short	(.L_706 - .L_705)


	//   ....[0]....
.L_705:
        /*015c*/ 	.word	0x000000c0


	//   ....[1]....
        /*0160*/ 	.word	0x000000d0


	//   ....[2]....
        /*0164*/ 	.word	0x000000e0


	//   ....[3]....
        /*0168*/ 	.word	0x00000180


	//   ....[4]....
        /*016c*/ 	.word	0x0000c8e0


	//   ....[5]....
        /*0170*/ 	.word	0x0000c970


	//   ....[6]....
        /*0174*/ 	.word	0x00010cd0


	//   ....[7]....
        /*0178*/ 	.word	0x00010d60


	//----- nvinfo : EIATTR_COOP_GROUP_MASK_REGIDS
	.align		4
.L_706:
        /*017c*/ 	.byte	0x04, 0x29
        /*017e*/ 	.short	(.L_708 - .L_707)


	//   ....[0]....
.L_707:
        /*0180*/ 	.word	0xffffffff


	//   ....[1]....
        /*0184*/ 	.word	0xffffffff


	//   ....[2]....
        /*0188*/ 	.word	0xffffffff


	//   ....[3]....
        /*018c*/ 	.word	0xffffffff


	//   ....[4]....
        /*0190*/ 	.word	0xffffffff


	//   ....[5]....
        /*0194*/ 	.word	0xffffffff


	//   ....[6]....
        /*0198*/ 	.word	0xffffffff


	//   ....[7]....
        /*019c*/ 	.word	0xffffffff


	//   ....[8]....
        /*01a0*/ 	.word	0xffffffff


	//   ....[9]....
        /*01a4*/ 	.word	0xffffffff


	//   ....[10]....
        /*01a8*/ 	.word	0xffffffff


	//   ....[11]....
        /*01ac*/ 	.word	0xffffffff


	//   ....[12]....
        /*01b0*/ 	.word	0xffffffff


	//   ....[13]....
        /*01b4*/ 	.word	0xffffffff


	//   ....[14]....
        /*01b8*/ 	.word	0xffffffff


	//   ....[15]....
        /*01bc*/ 	.word	0xffffffff


	//   ....[16]....
        /*01c0*/ 	.word	0xffffffff


	//   ....[17]....
        /*01c4*/ 	.word	0xffffffff


	//   ....[18]....
        /*01c8*/ 	.word	0xffffffff


	//   ....[19]....
        /*01cc*/ 	.word	0xffffffff


	//   ....[20]....
        /*01d0*/ 	.word	0xffffffff


	//   ....[21]....
        /*01d4*/ 	.word	0xffffffff


	//   ....[22]....
        /*01d8*/ 	.word	0xffffffff


	//   ....[23]....
        /*01dc*/ 	.word	0xffffffff


	//   ....[24]....
        /*01e0*/ 	.word	0xffffffff


	//   ....[25]....
        /*01e4*/ 	.word	0xffffffff


	//   ....[26]....
        /*01e8*/ 	.word	0xffffffff


	//   ....[27]....
        /*01ec*/ 	.word	0xffffffff


	//   ....[28]....
        /*01f0*/ 	.word	0xffffffff


	//   ....[29]....
        /*01f4*/ 	.word	0xffffffff


	//   ....[30]....
        /*01f8*/ 	.word	0xffffffff


	//   ....[31]....
        /*01fc*/ 	.word	0xffffffff


	//   ....[32]....
        /*0200*/ 	.word	0xffffffff


	//   ....[33]....
        /*0204*/ 	.word	0xffffffff


	//   ....[34]....
        /*0208*/ 	.word	0xffffffff


	//   ....[35]....
        /*020c*/ 	.word	0xffffffff


	//   ....[36]....
        /*0210*/ 	.word	0xffffffff


	//   ....[37]....
        /*0214*/ 	.word	0xffffffff


	//   ....[38]....
        /*0218*/ 	.word	0xffffffff


	//   ....[39]....
        /*021c*/ 	.word	0xffffffff


	//   ....[40]....
        /*0220*/ 	.word	0xffffffff


	//   ....[41]....
        /*0224*/ 	.word	0xffffffff


	//   ....[42]....
        /*0228*/ 	.word	0xffffffff


	//   ....[43]....
        /*022c*/ 	.word	0xffffffff


	//   ....[44]....
        /*0230*/ 	.word	0xffffffff


	//   ....[45]....
        /*0234*/ 	.word	0xffffffff


	//   ....[46]....
        /*0238*/ 	.word	0xffffffff


	//   ....[47]....
        /*023c*/ 	.word	0xffffffff


	//   ....[48]....
        /*0240*/ 	.word	0xffffffff


	//   ....[49]....
        /*0244*/ 	.word	0xffffffff


	//   ....[50]....
        /*0248*/ 	.word	0xffffffff


	//   ....[51]....
        /*024c*/ 	.word	0xffffffff


	//   ....[52]....
        /*0250*/ 	.word	0xffffffff


	//   ....[53]....
        /*0254*/ 	.word	0xffffffff


	//   ....[54]....
        /*0258*/ 	.word	0xffffffff


	//   ....[55]....
        /*025c*/ 	.word	0xffffffff


	//   ....[56]....
        /*0260*/ 	.word	0xffffffff


	//   ....[57]....
        /*0264*/ 	.word	0xffffffff


	//   ....[58]....
        /*0268*/ 	.word	0xffffffff


	//   ....[59]....
        /*026c*/ 	.word	0xffffffff


	//   ....[60]....
        /*0270*/ 	.word	0xffffffff


	//   ....[61]....
        /*0274*/ 	.word	0xffffffff


	//   ....[62]....
        /*0278*/ 	.word	0xffffffff


	//   ....[63]....
        /*027c*/ 	.word	0xffffffff


	//   ....[64]....
        /*0280*/ 	.word	0xffffffff


	//   ....[65]....
        /*0284*/ 	.word	0xffffffff


	//   ....[66]....
        /*0288*/ 	.word	0xffffffff


	//   ....[67]....
        /*028c*/ 	.word	0xffffffff


	//   ....[68]....
        /*0290*/ 	.word	0xffffffff


	//   ....[69]....
        /*0294*/ 	.word	0xffffffff


	//   ....[70]....
        /*0298*/ 	.word	0xffffffff


	//   ....[71]....
        /*029c*/ 	.word	0xffffffff


	//   ....[72]....
        /*02a0*/ 	.word	0xffffffff


	//   ....[73]....
        /*02a4*/ 	.word	0xffffffff


	//   ....[74]....
        /*02a8*/ 	.word	0xffffffff


	//   ....[75]....
        /*02ac*/ 	.word	0xffffffff


	//   ....[76]....
        /*02b0*/ 	.word	0xffffffff


	//   ....[77]....
        /*02b4*/ 	.word	0xffffffff


	//   ....[78]....
        /*02b8*/ 	.word	0xffffffff


	//   ....[79]....
        /*02bc*/ 	.word	0xffffffff


	//   ....[80]....
        /*02c0*/ 	.word	0xffffffff


	//   ....[81]....
        /*02c4*/ 	.word	0xffffffff


	//   ....[82]....
        /*02c8*/ 	.word	0xffffffff


	//   ....[83]....
        /*02cc*/ 	.word	0xffffffff


	//   ....[84]....
        /*02d0*/ 	.word	0xffffffff


	//   ....[85]....
        /*02d4*/ 	.word	0xffffffff


	//   ....[86]....
        /*02d8*/ 	.word	0xffffffff


	//   ....[87]....
        /*02dc*/ 	.word	0xffffffff


	//   ....[88]....
        /*02e0*/ 	.word	0xffffffff


	//   ....[89]....
        /*02e4*/ 	.word	0xffffffff


	//   ....[90]....
        /*02e8*/ 	.word	0xffffffff


	//   ....[91]....
        /*02ec*/ 	.word	0xffffffff


	//   ....[92]....
        /*02f0*/ 	.word	0xffffffff


	//   ....[93]....
        /*02f4*/ 	.word	0xffffffff


	//   ....[94]....
        /*02f8*/ 	.word	0xffffffff


	//   ....[95]....
        /*02fc*/ 	.word	0xffffffff


	//   ....[96]....
        /*0300*/ 	.word	0xffffffff


	//   ....[97]....
        /*0304*/ 	.word	0xffffffff


	//   ....[98]....
        /*0308*/ 	.word	0xffffffff


	//   ....[99]....
        /*030c*/ 	.word	0xffffffff


	//   ....[100]....
        /*0310*/ 	.word	0xffffffff


	//   ....[101]....
        /*0314*/ 	.word	0xffffffff


	//   ....[102]....
        /*0318*/ 	.word	0xffffffff


	//   ....[103]....
        /*031c*/ 	.word	0xffffffff


	//   ....[104]....
        /*0320*/ 	.word	0xffffffff


	//   ....[105]....
        /*0324*/ 	.word	0xffffffff


	//   ....[106]....
        /*0328*/ 	.word	0xffffffff


	//   ....[107]....
        /*032c*/ 	.word	0xffffffff


	//   ....[108]....
        /*0330*/ 	.word	0xffffffff


	//   ....[109]....
        /*0334*/ 	.word	0xffffffff


	//   ....[110]....
        /*0338*/ 	.word	0xffffffff


	//   ....[111]....
        /*033c*/ 	.word	0xffffffff


	//   ....[112]....
        /*0340*/ 	.word	0xffffffff


	//   ....[113]....
        /*0344*/ 	.word	0xffffffff


	//   ....[114]....
        /*0348*/ 	.word	0xffffffff


	//   ....[115]....
        /*034c*/ 	.word	0xffffffff


	//   ....[116]....
        /*0350*/ 	.word	0xffffffff


	//   ....[117]....
        /*0354*/ 	.word	0xffffffff


	//   ....[118]....
        /*0358*/ 	.word	0xffffffff


	//   ....[119]....
        /*035c*/ 	.word	0x0500000f


	//   ....[120]....
        /*0360*/ 	.word	0x0500000f


	//   ....[121]....
        /*0364*/ 	.word	0x0500000f


	//   ....[122]....
        /*0368*/ 	.word	0x0500000f


	//   ....[123]....
        /*036c*/ 	.word	0x0500000f


	//   ....[124]....
        /*0370*/ 	.word	0x0500000f


	//   ....[125]....
        /*0374*/ 	.word	0x0500000f


	//   ....[126]....
        /*0378*/ 	.word	0x0500000f


	//   ....[127]....
        /*037c*/ 	.word	0x0500000f


	//   ....[128]....
        /*0380*/ 	.word	0x0500000f


	//   ....[129]....
        /*0384*/ 	.word	0x0500000f


	//   ....[130]....
        /*0388*/ 	.word	0x0500000f


	//   ....[131]....
        /*038c*/ 	.word	0x0500000f


	//   ....[132]....
        /*0390*/ 	.word	0x0500000f


	//   ....[133]....
        /*0394*/ 	.word	0x0500000f


	//   ....[134]....
        /*0398*/ 	.word	0x0500000f


	//   ....[135]....
        /*039c*/ 	.word	0x0500000f


	//   ....[136]....
        /*03a0*/ 	.word	0x0500000f


	//   ....[137]....
        /*03a4*/ 	.word	0x0500000f


	//   ....[138]....
        /*03a8*/ 	.word	0x0500000f


	//   ....[139]....
        /*03ac*/ 	.word	0x0500000f


	//   ....[140]....
        /*03b0*/ 	.word	0x0500000f


	//   ....[141]....
        /*03b4*/ 	.word	0x0500000f


	//   ....[142]....
        /*03b8*/ 	.word	0x0500000f


	//   ....[143]....
        /*03bc*/ 	.word	0x0500000f


	//   ....[144]....
        /*03c0*/ 	.word	0x0500000f


	//   ....[145]....
        /*03c4*/ 	.word	0x0500000f


	//   ....[146]....
        /*03c8*/ 	.word	0x0500000f


	//   ....[147]....
        /*03cc*/ 	.word	0x0500000f


	//   ....[148]....
        /*03d0*/ 	.word	0x0500000f


	//   ....[149]....
        /*03d4*/ 	.word	0x0500000f


	//   ....[150]....
        /*03d8*/ 	.word	0x0500000f


	//   ....[151]....
        /*03dc*/ 	.word	0x0500000f


	//   ....[152]....
        /*03e0*/ 	.word	0x0500000f


	//   ....[153]....
        /*03e4*/ 	.word	0x0500000f


	//   ....[154]....
        /*03e8*/ 	.word	0x0500000f


	//   ....[155]....
        /*03ec*/ 	.word	0x0500000f


	//   ....[156]....
        /*03f0*/ 	.word	0x0500000f


	//   ....[157]....
        /*03f4*/ 	.word	0x0500000f


	//   ....[158]....
        /*03f8*/ 	.word	0x0500000f


	//   ....[159]....
        /*03fc*/ 	.word	0x0500000f


	//   ....[160]....
        /*0400*/ 	.word	0x0500000f


	//   ....[161]....
        /*0404*/ 	.word	0x0500000f


	//   ....[162]....
        /*0408*/ 	.word	0x0500000f


	//   ....[163]....
        /*040c*/ 	.word	0x0500000f


	//   ....[164]....
        /*0410*/ 	.word	0x0500000f


	//   ....[165]....
        /*0414*/ 	.word	0x0500000f


	//   ....[166]....
        /*0418*/ 	.word	0x0500000f


	//   ....[167]....
        /*041c*/ 	.word	0x0500000f


	//   ....[168]....
        /*0420*/ 	.word	0x0500000f


	//   ....[169]....
        /*0424*/ 	.word	0x0500000f


	//   ....[170]....
        /*0428*/ 	.word	0x0500000f


	//   ....[171]....
        /*042c*/ 	.word	0x0500000f


	//   ....[172]....
        /*0430*/ 	.word	0x0500000f


	//   ....[173]....
        /*0434*/ 	.word	0x0500000f


	//   ....[174]....
        /*0438*/ 	.word	0x0500000f


	//   ....[175]....
        /*043c*/ 	.word	0x0500000f


	//   ....[176]....
        /*0440*/ 	.word	0x0500000f


	//   ....[177]....
        /*0444*/ 	.word	0x0500000f


	//   ....[178]....
        /*0448*/ 	.word	0x0500000f


	//   ....[179]....
        /*044c*/ 	.word	0x0500000f


	//   ....[180]....
        /*0450*/ 	.word	0x0500000f


	//   ....[181]....
        /*0454*/ 	.word	0x0500000f


	//   ....[182]....
        /*0458*/ 	.word	0x0500000f


	//   ....[183]....
        /*045c*/ 	.word	0x0500000f


	//   ....[184]....
        /*0460*/ 	.word	0x0500000f


	//   ....[185]....
        /*0464*/ 	.word	0x0500000f


	//----- nvinfo : EIATTR_COOP_GROUP_INSTR_OFFSETS
	.align		4
.L_708:
        /*0468*/ 	.byte	0x04, 0x28
        /*046a*/ 	.short	(.L_710 - .L_709)


	//   ....[0]....
.L_709:
        /*046c*/ 	.word	0x00000080


	//   ....[1]....
        /*0470*/ 	.word	0x00000090


	//   ....[2]....
        /*0474*/ 	.word	0x000002b0


	//   ....[3]....
        /*0478*/ 	.word	0x00000410


	//   ....[4]....
        /*047c*/ 	.word	0x00000530


	//   ....[5]....
        /*0480*/ 	.word	0x00000690


	//   ....[6]....
        /*0484*/ 	.word	0x000016f0


	//   ....[7]....
        /*0488*/ 	.word	0x00002e50


	//   ....[8]....
        /*048c*/ 	.word	0x000035c0


	//   ....[9]....
        /*0490*/ 	.word	0x00004a20


	//   ....[10]....
        /*0494*/ 	.word	0x00004a80


	//   ....[11]....
        /*0498*/ 	.word	0x00004cb0


	//   ....[12]....
        /*049c*/ 	.word	0x00004d30


	//   ....[13]....
        /*04a0*/ 	.word	0x00005490


	//   ....[14]....
        /*04a4*/ 	.word	0x00005a10


	//   ....[15]....
        /*04a8*/ 	.word	0x00006b70


	//   ....[16]....
        /*04ac*/ 	.word	0x00006ba0


	//   ....[17]....
        /*04b0*/ 	.word	0x00006de0


	//   ....[18]....
        /*04b4*/ 	.word	0x00006f30


	//   ....[19]....
        /*04b8*/ 	.word	0x00007eb0


	//   ....[20]....
        /*04bc*/ 	.word	0x00007f60


	//   ....[21]....
        /*04c0*/ 	.word	0x00007f90


	//   ....[22]....
        /*04c4*/ 	.word	0x00008010


	//   ....[23]....
        /*04c8*/ 	.word	0x00008040


	//   ....[24]....
        /*04cc*/ 	.word	0x00009a60


	//   ....[25]....
        /*04d0*/ 	.word	0x00009f10


	//   ....[26]....
        /*04d4*/ 	.word	0x00009f40


	//   ....[27]....
        /*04d8*/ 	.word	0x00009f60


	//   ....[28]....
        /*04dc*/ 	.word	0x00009f90


	//   ....[29]....
        /*04e0*/ 	.word	0x0000a610


	//   ....[30]....
        /*04e4*/ 	.word	0x0000a630


	//   ....[31]....
        /*04e8*/ 	.word	0x0000a860


	//   ....[32]....
        /*04ec*/ 	.word	0x0000a880


	//   ....[33]....
        /*04f0*/ 	.word	0x0000b3b0


	//   ....[34]....
        /*04f4*/ 	.word	0x0000b3e0


	//   ....[35]....
        /*04f8*/ 	.word	0x0000b620


	//   ....[36]....
        /*04fc*/ 	.word	0x0000b640


	//   ....[37]....
        /*0500*/ 	.word	0x0000b8f0


	//   ....[38]....
        /*0504*/ 	.word	0x0000bac0


	//   ....[39]....
        /*0508*/ 	.word	0x0000baf0


	//   ....[40]....
        /*050c*/ 	.word	0x0000bb20


	//   ....[41]....
        /*0510*/ 	.word	0x0000bb50


	//   ....[42]....
        /*0514*/ 	.word	0x0000bb80


	//   ....[43]....
        /*0518*/ 	.word	0x0000bbb0


	//   ....[44]....
        /*051c*/ 	.word	0x0000bd00


	//   ....[45]....
        /*0520*/ 	.word	0x0000bd30


	//   ....[46]....
        /*0524*/ 	.word	0x0000bd60


	//   ....[47]....
        /*0528*/ 	.word	0x0000bd90


	//   ....[48]....
        /*052c*/ 	.word	0x0000bdc0


	//   ....[49]....
        /*0530*/ 	.word	0x0000bdf0


	//   ....[50]....
        /*0534*/ 	.word	0x0000be80


	//   ....[51]....
        /*0538*/ 	.word	0x0000beb0


	//   ....[52]....
        /*053c*/ 	.word	0x0000bf30


	//   ....[53]....
        /*0540*/ 	.word	0x0000d700


	//   ....[54]....
        /*0544*/ 	.word	0x0000d720


	//   ....[55]....
        /*0548*/ 	.word	0x0000d7b0


	//   ....[56]....
        /*054c*/ 	.word	0x0000d7d0


	//   ....[57]....
        /*0550*/ 	.word	0x0000d850


	//   ....[58]....
        /*0554*/ 	.word	0x0000d870


	//   ....[59]....
        /*0558*/ 	.word	0x0000d880


	//   ....[60]....
        /*055c*/ 	.word	0x0000d890


	//   ....[61]....
        /*0560*/ 	.word	0x0000e020


	//   ....[62]....
        /*0564*/ 	.word	0x0000e060


	//   ....[63]....
        /*0568*/ 	.word	0x0000e120


	//   ....[64]....
        /*056c*/ 	.word	0x0000e140


	//   ....[65]....
        /*0570*/ 	.word	0x0000e1e0


	//   ....[66]....
        /*0574*/ 	.word	0x0000e200


	//   ....[67]....
        /*0578*/ 	.word	0x0000e210


	//   ....[68]....
        /*057c*/ 	.word	0x0000e290


	//   ....[69]....
        /*0580*/ 	.word	0x0000eb00


	//   ....[70]....
        /*0584*/ 	.word	0x0000eb20


	//   ....[71]....
        /*0588*/ 	.word	0x0000ecc0


	//   ....[72]....
        /*058c*/ 	.word	0x0000ecf0


	//   ....[73]....
        /*0590*/ 	.word	0x0000ee00


	//   ....[74]....
        /*0594*/ 	.word	0x0000ee10


	//   ....[75]....
        /*0598*/ 	.word	0x0000ee40


	//   ....[76]....
        /*059c*/ 	.word	0x0000ee50


	//   ....[77]....
        /*05a0*/ 	.word	0x0000f480


	//   ....[78]....
        /*05a4*/ 	.word	0x0000f4e0


	//   ....[79]....
        /*05a8*/ 	.word	0x0000f6a0


	//   ....[80]....
        /*05ac*/ 	.word	0x0000f6e0


	//   ....[81]....
        /*05b0*/ 	.word	0x0000f6f0


	//   ....[82]....
        /*05b4*/ 	.word	0x0000f700


	//   ....[83]....
        /*05b8*/ 	.word	0x0000f850


	//   ....[84]....
        /*05bc*/ 	.word	0x0000f9a0


	//   ....[85]....
        /*05c0*/ 	.word	0x000101e0


	//   ....[86]....
        /*05c4*/ 	.word	0x00010200


	//   ....[87]....
        /*05c8*/ 	.word	0x00010250


	//   ....[88]....
        /*05cc*/ 	.word	0x00010260


	//   ....[89]....
        /*05d0*/ 	.word	0x000102a0


	//   ....[90]....
        /*05d4*/ 	.word	0x000102b0


	//   ....[91]....
        /*05d8*/ 	.word	0x000102c0


	//   ....[92]....
        /*05dc*/ 	.word	0x00010300


	//   ....[93]....
        /*05e0*/ 	.word	0x00010620


	//   ....[94]....
        /*05e4*/ 	.word	0x00010660


	//   ....[95]....
        /*05e8*/ 	.word	0x00010680


	//   ....[96]....
        /*05ec*/ 	.word	0x000106a0


	//   ....[97]....
        /*05f0*/ 	.word	0x000106d0


	//   ....[98]....
        /*05f4*/ 	.word	0x000106f0


	//   ....[99]....
        /*05f8*/ 	.word	0x000107f0


	//   ....[100]....
        /*05fc*/ 	.word	0x00010940


	//   ....[101]....
        /*0600*/ 	.word	0x00010f40


	//   ....[102]....
        /*0604*/ 	.word	0x00010f70


	//   ....[103]....
        /*0608*/ 	.word	0x00010fa0


	//   ....[104]....
        /*060c*/ 	.word	0x00010fd0


	//   ....[105]....
        /*0610*/ 	.word	0x00011000


	//   ....[106]....
        /*0614*/ 	.word	0x00011030


	//   ....[107]....
        /*0618*/ 	.word	0x00011060


	//   ....[108]....
        /*061c*/ 	.word	0x00011090


	//   ....[109]....
        /*0620*/ 	.word	0x00011210


	//   ....[110]....
        /*0624*/ 	.word	0x00011240


	//   ....[111]....
        /*0628*/ 	.word	0x00011270


	//   ....[112]....
        /*062c*/ 	.word	0x000112a0


	//   ....[113]....
        /*0630*/ 	.word	0x000112d0


	//   ....[114]....
        /*0634*/ 	.word	0x00011300


	//   ....[115]....
        /*0638*/ 	.word	0x000113c0


	//   ....[116]....
        /*063c*/ 	.word	0x000113e0


	//   ....[117]....
        /*0640*/ 	.word	0x00011450


	//   ....[118]....
        /*0644*/ 	.word	0x000118c0


	//   ....[119]....
        /*0648*/ 	.word	0x00011de0


	//   ....[120]....
        /*064c*/ 	.word	0x00011ed0


	//   ....[121]....
        /*0650*/ 	.word	0x00011f70


	//   ....[122]....
        /*0654*/ 	.word	0x00011fd0


	//   ....[123]....
        /*0658*/ 	.word	0x000120c0


	//   ....[124]....
        /*065c*/ 	.word	0x00012130


	//   ....[125]....
        /*0660*/ 	.word	0x00012220


	//   ....[126]....
        /*0664*/ 	.word	0x00012290


	//   ....[127]....
        /*0668*/ 	.word	0x00012330


	//   ....[128]....
        /*066c*/ 	.word	0x00012430


	//   ....[129]....
        /*0670*/ 	.word	0x000124c0


	//   ....[130]....
        /*0674*/ 	.word	0x00012520


	//   ....[131]....
        /*0678*/ 	.word	0x00012610


	//   ....[132]....
        /*067c*/ 	.word	0x00012690


	//   ....[133]....
        /*0680*/ 	.word	0x00012790


	//   ....[134]....
        /*0684*/ 	.word	0x00012800


	//   ....[135]....
        /*0688*/ 	.word	0x000128e0


	//   ....[136]....
        /*068c*/ 	.word	0x00012bf0


	//   ....[137]....
        /*0690*/ 	.word	0x00012cb0


	//   ....[138]....
        /*0694*/ 	.word	0x00012f20


	//   ....[139]....
        /*0698*/ 	.word	0x00012f70


	//   ....[140]....
        /*069c*/ 	.word	0x00013180


	//   ....[141]....
        /*06a0*/ 	.word	0x000131d0


	//   ....[142]....
        /*06a4*/ 	.word	0x00013380


	//   ....[143]....
        /*06a8*/ 	.word	0x000133d0


	//   ....[144]....
        /*06ac*/ 	.word	0x00013510


	//   ....[145]....
        /*06b0*/ 	.word	0x00013610


	//   ....[146]....
        /*06b4*/ 	.word	0x00013880


	//   ....[147]....
        /*06b8*/ 	.word	0x000138d0


	//   ....[148]....
        /*06bc*/ 	.word	0x00013aa0


	//   ....[149]....
        /*06c0*/ 	.word	0x00013af0


	//   ....[150]....
        /*06c4*/ 	.word	0x00013cc0


	//   ....[151]....
        /*06c8*/ 	.word	0x00013d10


	//   ....[152]....
        /*06cc*/ 	.word	0x00013e00


	//   ....[153]....
        /*06d0*/ 	.word	0x00013ea0


	//   ....[154]....
        /*06d4*/ 	.word	0x00013f00


	//   ....[155]....
        /*06d8*/ 	.word	0x00013fb0


	//   ....[156]....
        /*06dc*/ 	.word	0x00014010


	//   ....[157]....
        /*06e0*/ 	.word	0x000140c0


	//   ....[158]....
        /*06e4*/ 	.word	0x00014120


	//   ....[159]....
        /*06e8*/ 	.word	0x000141d0


	//   ....[160]....
        /*06ec*/ 	.word	0x000142c0


	//   ....[161]....
        /*06f0*/ 	.word	0x000143a0


	//   ....[162]....
        /*06f4*/ 	.word	0x000144b0


	//   ....[163]....
        /*06f8*/ 	.word	0x000145b0


	//   ....[164]....
        /*06fc*/ 	.word	0x000146e0


	//   ....[165]....
        /*0700*/ 	.word	0x000147c0


	//   ....[166]....
        /*0704*/ 	.word	0x000148c0


	//   ....[167]....
        /*0708*/ 	.word	0x000149a0


	//   ....[168]....
        /*070c*/ 	.word	0x00014a30


	//   ....[169]....
        /*0710*/ 	.word	0x00014ad0


	//   ....[170]....
        /*0714*/ 	.word	0x00014bf0


	//   ....[171]....
        /*0718*/ 	.word	0x00014c60


	//   ....[172]....
        /*071c*/ 	.word	0x00014cd0


	//   ....[173]....
        /*0720*/ 	.word	0x00014d40


	//   ....[174]....
        /*0724*/ 	.word	0x00014db0


	//   ....[175]....
        /*0728*/ 	.word	0x00014e30


	//   ....[176]....
        /*072c*/ 	.word	0x00014ec0


	//   ....[177]....
        /*0730*/ 	.word	0x00014f50


	//   ....[178]....
        /*0734*/ 	.word	0x00014fc0


	//   ....[179]....
        /*0738*/ 	.word	0x00015030


	//   ....[180]....
        /*073c*/ 	.word	0x000150a0


	//   ....[181]....
        /*0740*/ 	.word	0x00015120


	//   ....[182]....
        /*0744*/ 	.word	0x00015190


	//   ....[183]....
        /*0748*/ 	.word	0x00015230


	//   ....[184]....
        /*074c*/ 	.word	0x000152c0


	//   ....[185]....
        /*0750*/ 	.word	0x000153e0


	//----- nvinfo : EIATTR_REG_RECONFIG
	.align		4
.L_710:
        /*0754*/ 	.byte	0x01, 0x54
	.zero		2


	//----- nvinfo : EIATTR_SYSCALL_OFFSETS
	.align		4
        /*0758*/ 	.byte	0x04, 0x46
        /*075a*/ 	.short	(.L_712 - .L_711)


	//   ....[0]....
.L_711:
        /*075c*/ 	.word	0x00003010


	//   ....[1]....
        /*0760*/ 	.word	0x0000cad0


	//   ....[2]....
        /*0764*/ 	.word	0x0000cc20


	//   ....[3]....
        /*0768*/ 	.word	0x0000cd10


	//   ....[4]....
        /*076c*/ 	.word	0x0000dc30


	//   ....[5]....
        /*0770*/ 	.word	0x0000e510


	//----- nvinfo : EIATTR_MBARRIER_INSTR_OFFSETS
	.align		4
.L_712:
        /*0774*/ 	.byte	0x04, 0x39
        /*0776*/ 	.short	(.L_714 - .L_713)


	//   ....[0]....
.L_713:
        /*0778*/ 	.word	0x00000190
        /*077c*/ 	.word	0x000000ff
        /*0780*/ 	.word	0x00038800
        /*0784*/ 	.short	0x0100
        /*0786*/ 	.byte	0x08
	.zero		1


	//   ....[1]....
        /*0788*/ 	.word	0x000001a0
        /*078c*/ 	.word	0x000000ff
        /*0790*/ 	.word	0x00038810
        /*0794*/ 	.short	0x0100
        /*0796*/ 	.byte	0x08
	.zero		1


	//   ....[2]....
        /*0798*/ 	.word	0x000001b0
        /*079c*/ 	.word	0x000000ff
        /*07a0*/ 	.word	0x00038820
        /*07a4*/ 	.short	0x0100
        /*07a6*/ 	.byte	0x08
	.zero		1


	//   ....[3]....
        /*07a8*/ 	.word	0x00000260
        /*07ac*/ 	.word	0x000000ff
        /*07b0*/ 	.word	0x00038830
        /*07b4*/ 	.short	0x0100
        /*07b6*/ 	.byte	0x06
	.zero		1


	//   ....[4]....
        /*07b8*/ 	.word	0x00000270
        /*07bc*/ 	.word	0x000000ff
        /*07c0*/ 	.word	0x00038840
        /*07c4*/ 	.short	0x0100
        /*07c6*/ 	.byte	0x06
	.zero		1


	//   ....[5]....
        /*07c8*/ 	.word	0x00000280
        /*07cc*/ 	.word	0x000000ff
        /*07d0*/ 	.word	0x00038838
        /*07d4*/ 	.short	0x0100
        /*07d6*/ 	.byte	0x06
	.zero		1


	//   ....[6]....
        /*07d8*/ 	.word	0x00000290
        /*07dc*/ 	.word	0x000000ff
        /*07e0*/ 	.word	0x00038848
        /*07e4*/ 	.short	0x0100
        /*07e6*/ 	.byte	0x06
	.zero		1


	//   ....[7]....
        /*07e8*/ 	.word	0x000003c0
        /*07ec*/ 	.word	0x000000ff
        /*07f0*/ 	.word	0x00038850
        /*07f4*/ 	.short	0x0100
        /*07f6*/ 	.byte	0x08
	.zero		1


	//   ....[8]....
        /*07f8*/ 	.word	0x000003d0
        /*07fc*/ 	.word	0x000000ff
        /*0800*/ 	.word	0x00038860
        /*0804*/ 	.short	0x0100
        /*0806*/ 	.byte	0x08
	.zero		1


	//   ....[9]....
        /*0808*/ 	.word	0x000003e0
        /*080c*/ 	.word	0x000000ff
        /*0810*/ 	.word	0x00038858
        /*0814*/ 	.short	0x0100
        /*0816*/ 	.byte	0x08
	.zero		1


	//   ....[10]....
        /*0818*/ 	.word	0x000003f0
        /*081c*/ 	.word	0x000000ff
        /*0820*/ 	.word	0x00038868
        /*0824*/ 	.short	0x0100
        /*0826*/ 	.byte	0x08
	.zero		1


	//   ....[11]....
        /*0828*/ 	.word	0x000004e0
        /*082c*/ 	.word	0x000000ff
        /*0830*/ 	.word	0x00038870
        /*0834*/ 	.short	0x0100
        /*0836*/ 	.byte	0x06
	.zero		1


	//   ....[12]....
        /*0838*/ 	.word	0x000004f0
        /*083c*/ 	.word	0x000000ff
        /*0840*/ 	.word	0x00038880
        /*0844*/ 	.short	0x0100
        /*0846*/ 	.byte	0x06
	.zero		1


	//   ....[13]....
        /*0848*/ 	.word	0x00000500
        /*084c*/ 	.word	0x000000ff
        /*0850*/ 	.word	0x00038878
        /*0854*/ 	.short	0x0100
        /*0856*/ 	.byte	0x06
	.zero		1


	//   ....[14]....
        /*0858*/ 	.word	0x00000510
        /*085c*/ 	.word	0x000000ff
        /*0860*/ 	.word	0x00038888
        /*0864*/ 	.short	0x0100
        /*0866*/ 	.byte	0x06
	.zero		1


	//   ....[15]....
        /*0868*/ 	.word	0x00000640
        /*086c*/ 	.word	0x000000ff
        /*0870*/ 	.word	0x00038890
        /*0874*/ 	.short	0x0100
        /*0876*/ 	.byte	0x08
	.zero		1


	//   ....[16]....
        /*0878*/ 	.word	0x00000650
        /*087c*/ 	.word	0x000000ff
        /*0880*/ 	.word	0x000388a0
        /*0884*/ 	.short	0x0100
        /*0886*/ 	.byte	0x08
	.zero		1


	//   ....[17]....
        /*0888*/ 	.word	0x00000660
        /*088c*/ 	.word	0x000000ff
        /*0890*/ 	.word	0x00038898
        /*0894*/ 	.short	0x0100
        /*0896*/ 	.byte	0x08
	.zero		1


	//   ....[18]....
        /*0898*/ 	.word	0x00000670
        /*089c*/ 	.word	0x000000ff
        /*08a0*/ 	.word	0x000388a8
        /*08a4*/ 	.short	0x0100
        /*08a6*/ 	.byte	0x08
	.zero		1


	//   ....[19]....
        /*08a8*/ 	.word	0x000007b0
        /*08ac*/ 	.word	0x000000ff
        /*08b0*/ 	.word	0x000388b0
        /*08b4*/ 	.short	0x0100
        /*08b6*/ 	.byte	0x08
	.zero		1


	//   ....[20]....
        /*08b8*/ 	.word	0x000007c0
        /*08bc*/ 	.word	0x000000ff
        /*08c0*/ 	.word	0x000388c0
        /*08c4*/ 	.short	0x0100
        /*08c6*/ 	.byte	0x08
	.zero		1


	//   ....[21]....
        /*08c8*/ 	.word	0x000007d0
        /*08cc*/ 	.word	0x000000ff
        /*08d0*/ 	.word	0x000388b8
        /*08d4*/ 	.short	0x0100
        /*08d6*/ 	.byte	0x08
	.zero		1


	//   ....[22]....
        /*08d8*/ 	.word	0x000007e0
        /*08dc*/ 	.word	0x000000ff
        /*08e0*/ 	.word	0x000388c8
        /*08e4*/ 	.short	0x0100
        /*08e6*/ 	.byte	0x08
	.zero		1


	//   ....[23]....
        /*08e8*/ 	.word	0x00001a50
        /*08ec*/ 	.word	0x000000ff
        /*08f0*/ 	.word	0x00000000
        /*08f4*/ 	.short	0x0101
        /*08f6*/ 	.byte	0x06
	.zero		1


	//   ....[24]....
        /*08f8*/ 	.word	0x00002520
        /*08fc*/ 	.word	0x000000ff
        /*0900*/ 	.word	0x00000000
        /*0904*/ 	.short	0x0101
        /*0906*/ 	.byte	0x06
	.zero		1


	//   ....[25]....
        /*0908*/ 	.word	0x00003080
        /*090c*/ 	.word	0x000000ff
        /*0910*/ 	.word	0x00038800
        /*0914*/ 	.short	0x010a
        /*0916*/ 	.byte	0x28
	.zero		1


	//   ....[26]....
        /*0918*/ 	.word	0x000030f0
        /*091c*/ 	.word	0x00000007
        /*0920*/ 	.word	0x00038830
        /*0924*/ 	.short	0x010a
        /*0926*/ 	.byte	0x3f
	.zero		1


	//   ....[27]....
        /*0928*/ 	.word	0x00003130
        /*092c*/ 	.word	0x00000007
        /*0930*/ 	.word	0x00038830
        /*0934*/ 	.short	0x010a
        /*0936*/ 	.byte	0x3f
	.zero		1


	//   ....[28]....
        /*0938*/ 	.word	0x000033b0
        /*093c*/ 	.word	0x000000ff
        /*0940*/ 	.word	0x00038810
        /*0944*/ 	.short	0x010a
        /*0946*/ 	.byte	0x28
	.zero		1


	//   ....[29]....
        /*0948*/ 	.word	0x000033f0
        /*094c*/ 	.word	0x00000007
        /*0950*/ 	.word	0x00038850
        /*0954*/ 	.short	0x010a
        /*0956*/ 	.byte	0x3f
	.zero		1


	//   ....[30]....
        /*0958*/ 	.word	0x00003430
        /*095c*/ 	.word	0x00000007
        /*0960*/ 	.word	0x00038850
        /*0964*/ 	.short	0x010a
        /*0966*/ 	.byte	0x3f
	.zero		1


	//   ....[31]....
        /*0968*/ 	.word	0x000046f0
        /*096c*/ 	.word	0x000000ff
        /*0970*/ 	.word	0x00000000
        /*0974*/ 	.short	0x0101
        /*0976*/ 	.byte	0x05
	.zero		1


	//   ....[32]....
        /*0978*/ 	.word	0x00005510
        /*097c*/ 	.word	0x000000ff
        /*0980*/ 	.word	0x00000000
        /*0984*/ 	.short	0x0101
        /*0986*/ 	.byte	0x05
	.zero		1


	//   ....[33]....
        /*0988*/ 	.word	0x00005620
        /*098c*/ 	.word	0x000000ff
        /*0990*/ 	.word	0x00038830
        /*0994*/ 	.short	0x010a
        /*0996*/ 	.byte	0x05
	.zero		1


	//   ....[34]....
        /*0998*/ 	.word	0x00005660
        /*099c*/ 	.word	0x000000ff
        /*09a0*/ 	.word	0x00038830
        /*09a4*/ 	.short	0x010a
        /*09a6*/ 	.byte	0x05
	.zero		1


	//   ....[35]....
        /*09a8*/ 	.word	0x00005840
        /*09ac*/ 	.word	0x000000ff
        /*09b0*/ 	.word	0x00038850
        /*09b4*/ 	.short	0x010a
        /*09b6*/ 	.byte	0x05
	.zero		1


	//   ....[36]....
        /*09b8*/ 	.word	0x00005880
        /*09bc*/ 	.word	0x000000ff
        /*09c0*/ 	.word	0x00038850
        /*09c4*/ 	.short	0x010a
        /*09c6*/ 	.byte	0x05
	.zero		1


	//   ....[37]....
        /*09c8*/ 	.word	0x00006a90
        /*09cc*/ 	.word	0x000000ff
        /*09d0*/ 	.word	0x00000000
        /*09d4*/ 	.short	0x0101
        /*09d6*/ 	.byte	0x0a
	.zero		1


	//   ....[38]....
        /*09d8*/ 	.word	0x00007f40
        /*09dc*/ 	.word	0x000000ff
        /*09e0*/ 	.word	0x00000000
        /*09e4*/ 	.short	0x0101
        /*09e6*/ 	.byte	0x05
	.zero		1


	//   ....[39]....
        /*09e8*/ 	.word	0x0000a620
        /*09ec*/ 	.word	0x000000ff
        /*09f0*/ 	.word	0x00000000
        /*09f4*/ 	.short	0x0101
        /*09f6*/ 	.byte	0x06
	.zero		1


	//   ....[40]....
        /*09f8*/ 	.word	0x0000d460
        /*09fc*/ 	.word	0x0000001e
        /*0a00*/ 	.word	0x00038840
        /*0a04*/ 	.short	0x010a
        /*0a06*/ 	.byte	0x3f
	.zero		1


	//   ....[41]....
        /*0a08*/ 	.word	0x0000d990
        /*0a0c*/ 	.word	0x0000001e
        /*0a10*/ 	.word	0x00038830
        /*0a14*/ 	.short	0x0107
        /*0a16*/ 	.byte	0x3f
	.zero		1


	//   ....[42]....
        /*0a18*/ 	.word	0x0000da70
        /*0a1c*/ 	.word	0x0000001e
        /*0a20*/ 	.word	0x00038830
        /*0a24*/ 	.short	0x0101
        /*0a26*/ 	.byte	0x3f
	.zero		1


	//   ....[43]....
        /*0a28*/ 	.word	0x0000e350
        /*0a2c*/ 	.word	0x00000017
        /*0a30*/ 	.word	0x00038800
        /*0a34*/ 	.short	0x0107
        /*0a36*/ 	.byte	0x3f
	.zero		1


	//   ....[44]....
        /*0a38*/ 	.word	0x0000e3e0
        /*0a3c*/ 	.word	0x00000017
        /*0a40*/ 	.word	0x00038800
        /*0a44*/ 	.short	0x0101
        /*0a46*/ 	.byte	0x3f
	.zero		1


	//   ....[45]....
        /*0a48*/ 	.word	0x0000f0f0
        /*0a4c*/ 	.word	0x00000017
        /*0a50*/ 	.word	0x00038810
        /*0a54*/ 	.short	0x0107
        /*0a56*/ 	.byte	0x3f
	.zero		1


	//   ....[46]....
        /*0a58*/ 	.word	0x0000f1f0
        /*0a5c*/ 	.word	0x00000017
        /*0a60*/ 	.word	0x00038810
        /*0a64*/ 	.short	0x0101
        /*0a66*/ 	.byte	0x3f
	.zero		1


	//   ....[47]....
        /*0a68*/ 	.word	0x0000f210
        /*0a6c*/ 	.word	0x00000017
        /*0a70*/ 	.word	0x00038820
        /*0a74*/ 	.short	0x010a
        /*0a76*/ 	.byte	0x3f
	.zero		1


	//   ....[48]....
        /*0a78*/ 	.word	0x0000f2a0
        /*0a7c*/ 	.word	0x0000001e
        /*0a80*/ 	.word	0x00038860
        /*0a84*/ 	.short	0x010a
        /*0a86*/ 	.byte	0x3f
	.zero		1


	//   ....[49]....
        /*0a88*/ 	.word	0x0000fbc0
        /*0a8c*/ 	.word	0x0000001e
        /*0a90*/ 	.word	0x00038850
        /*0a94*/ 	.short	0x0107
        /*0a96*/ 	.byte	0x3f
	.zero		1


	//   ....[50]....
        /*0a98*/ 	.word	0x0000fc90
        /*0a9c*/ 	.word	0x0000001e
        /*0aa0*/ 	.word	0x00038850
        /*0aa4*/ 	.short	0x0101
        /*0aa6*/ 	.byte	0x3f
	.zero		1


	//   ....[51]....
        /*0aa8*/ 	.word	0x00010040
        /*0aac*/ 	.word	0x00000006
        /*0ab0*/ 	.word	0x00038840
        /*0ab4*/ 	.short	0x010a
        /*0ab6*/ 	.byte	0x3f
	.zero		1


	//   ....[52]....
        /*0ab8*/ 	.word	0x00010380
        /*0abc*/ 	.word	0x00000006
        /*0ac0*/ 	.word	0x00038830
        /*0ac4*/ 	.short	0x0107
        /*0ac6*/ 	.byte	0x3f
	.zero		1


	//   ....[53]....
        /*0ac8*/ 	.word	0x00010440
        /*0acc*/ 	.word	0x00000006
        /*0ad0*/ 	.word	0x00038830
        /*0ad4*/ 	.short	0x0101
        /*0ad6*/ 	.byte	0x3f
	.zero		1


	//   ....[54]....
        /*0ad8*/ 	.word	0x00010470
        /*0adc*/ 	.word	0x00000006
        /*0ae0*/ 	.word	0x00038860
        /*0ae4*/ 	.short	0x010a
        /*0ae6*/ 	.byte	0x3f
	.zero		1


	//   ....[55]....
        /*0ae8*/ 	.word	0x00010b40
        /*0aec*/ 	.word	0x00000006
        /*0af0*/ 	.word	0x00038850
        /*0af4*/ 	.short	0x0107
        /*0af6*/ 	.byte	0x3f
	.zero		1


	//   ....[56]....
        /*0af8*/ 	.word	0x00010c00
        /*0afc*/ 	.word	0x00000006
        /*0b00*/ 	.word	0x00038850
        /*0b04*/ 	.short	0x0101
        /*0b06*/ 	.byte	0x3f
	.zero		1


	//   ....[57]....
        /*0b08*/ 	.word	0x00011840
        /*0b0c*/ 	.word	0x00000007
        /*0b10*/ 	.word	0x00038820
        /*0b14*/ 	.short	0x010a
        /*0b16*/ 	.byte	0x3f
	.zero		1


	//   ....[58]....
        /*0b18*/ 	.word	0x000119c0
        /*0b1c*/ 	.word	0x00000005
        /*0b20*/ 	.word	0x00038840
        /*0b24*/ 	.short	0x010a
        /*0b26*/ 	.byte	0x3f
	.zero		1


	//   ....[59]....
        /*0b28*/ 	.word	0x00011a60
        /*0b2c*/ 	.word	0x00000003
        /*0b30*/ 	.word	0x00038840
        /*0b34*/ 	.short	0x010a
        /*0b36*/ 	.byte	0x3f
	.zero		1


	//   ....[60]....
        /*0b38*/ 	.word	0x00011aa0
        /*0b3c*/ 	.word	0x00000005
        /*0b40*/ 	.word	0x00038860
        /*0b44*/ 	.short	0x010a
        /*0b46*/ 	.byte	0x3f
	.zero		1


	//   ....[61]....
        /*0b48*/ 	.word	0x00011ae0
        /*0b4c*/ 	.word	0x00000003
        /*0b50*/ 	.word	0x00038860
        /*0b54*/ 	.short	0x010a
        /*0b56*/ 	.byte	0x3f
	.zero		1


	//   ....[62]....
        /*0b58*/ 	.word	0x00011b50
        /*0b5c*/ 	.word	0x00000000
        /*0b60*/ 	.word	0x00038800
        /*0b64*/ 	.short	0x010a
        /*0b66*/ 	.byte	0x3f
	.zero		1


	//   ....[63]....
        /*0b68*/ 	.word	0x00011ba0
        /*0b6c*/ 	.word	0x00000007
        /*0b70*/ 	.word	0x00038830
        /*0b74*/ 	.short	0x010a
        /*0b76*/ 	.byte	0x3f
	.zero		1


	//   ....[64]....
        /*0b78*/ 	.word	0x00011c00
        /*0b7c*/ 	.word	0x00000006
        /*0b80*/ 	.word	0x00038810
        /*0b84*/ 	.short	0x010a
        /*0b86*/ 	.byte	0x3f
	.zero		1


	//   ....[65]....
        /*0b88*/ 	.word	0x00011c50
        /*0b8c*/ 	.word	0x00000007
        /*0b90*/ 	.word	0x00038850
        /*0b94*/ 	.short	0x010a
        /*0b96*/ 	.byte	0x3f
	.zero		1


	//   ....[66]....
        /*0b98*/ 	.word	0x00011cb0
        /*0b9c*/ 	.word	0x00000004
        /*0ba0*/ 	.word	0x00038830
        /*0ba4*/ 	.short	0x010a
        /*0ba6*/ 	.byte	0x3f
	.zero		1


	//   ....[67]....
        /*0ba8*/ 	.word	0x00011d10
        /*0bac*/ 	.word	0x00000004
        /*0bb0*/ 	.word	0x00038850
        /*0bb4*/ 	.short	0x010a
        /*0bb6*/ 	.byte	0x3f
	.zero		1


	//   ....[68]....
        /*0bb8*/ 	.word	0x00011e20
        /*0bbc*/ 	.word	0x0000001e
        /*0bc0*/ 	.word	0x00038840
        /*0bc4*/ 	.short	0x010a
        /*0bc6*/ 	.byte	0x3f
	.zero		1


	//   ....[69]....
        /*0bc8*/ 	.word	0x00013410
        /*0bcc*/ 	.word	0x00000017
        /*0bd0*/ 	.word	0x00038820
        /*0bd4*/ 	.short	0x010a
        /*0bd6*/ 	.byte	0x3f
	.zero		1


	//   ....[70]....
        /*0bd8*/ 	.word	0x00013460
        /*0bdc*/ 	.word	0x0000001e
        /*0be0*/ 	.word	0x00038860
        /*0be4*/ 	.short	0x010a
        /*0be6*/ 	.byte	0x3f
	.zero		1


	//   ....[71]....
        /*0be8*/ 	.word	0x00013d50
        /*0bec*/ 	.word	0x00000006
        /*0bf0*/ 	.word	0x00038840
        /*0bf4*/ 	.short	0x010a
        /*0bf6*/ 	.byte	0x3f
	.zero		1


	//   ....[72]....
        /*0bf8*/ 	.word	0x00014210
        /*0bfc*/ 	.word	0x00000006
        /*0c00*/ 	.word	0x00038860
        /*0c04*/ 	.short	0x010a
        /*0c06*/ 	.byte	0x3f
	.zero		1


	//   ....[73]....
        /*0c08*/ 	.word	0x00015300
        /*0c0c*/ 	.word	0x00000007
        /*0c10*/ 	.word	0x00038820
        /*0c14*/ 	.short	0x010a
        /*0c16*/ 	.byte	0x3f
	.zero		1


	//   ....[74]....
        /*0c18*/ 	.word	0x000154a0
        /*0c1c*/ 	.word	0x00000005
        /*0c20*/ 	.word	0x00038840
        /*0c24*/ 	.short	0x010a
        /*0c26*/ 	.byte	0x3f
	.zero		1


	//   ....[75]....
        /*0c28*/ 	.word	0x000154f0
        /*0c2c*/ 	.word	0x00000003
        /*0c30*/ 	.word	0x00038840
        /*0c34*/ 	.short	0x010a
        /*0c36*/ 	.byte	0x3f
	.zero		1


	//   ....[76]....
        /*0c38*/ 	.word	0x00015540
        /*0c3c*/ 	.word	0x00000005
        /*0c40*/ 	.word	0x00038860
        /*0c44*/ 	.short	0x010a
        /*0c46*/ 	.byte	0x3f
	.zero		1


	//----- nvinfo : EIATTR_NUM_MBARRIERS
	.align		4
.L_714:
        /*0c48*/ 	.byte	0x03, 0x38
        /*0c4a*/ 	.short	0x0017


	//----- nvinfo : EIATTR_EXIT_INSTR_OFFSETS
	.align		4
        /*0c4c*/ 	.byte	0x04, 0x1c
        /*0c4e*/ 	.short	(.L_716 - .L_715)


	//   ....[0]....
.L_715:
        /*0c50*/ 	.word	0x000009a0


	//   ....[1]....
        /*0c54*/ 	.word	0x0000b8a0


	//   ....[2]....
        /*0c58*/ 	.word	0x00011b30


	//----- nvinfo : EIATTR_MAX_THREADS
	.align		4
.L_716:
        /*0c5c*/ 	.byte	0x04, 0x05
        /*0c5e*/ 	.short	(.L_718 - .L_717)
.L_717:
        /*0c60*/ 	.word	0x00000180
        /*0c64*/ 	.word	0x00000001
        /*0c68*/ 	.word	0x00000001


	//----- nvinfo : EIATTR_CRS_STACK_SIZE
	.align		4
.L_718:
        /*0c6c*/ 	.byte	0x04, 0x1e
        /*0c6e*/ 	.short	(.L_720 - .L_719)
.L_719:
        /*0c70*/ 	.word	0x00000000


	//----- nvinfo : EIATTR_CBANK_PARAM_SIZE
	.align		4
.L_720:
        /*0c74*/ 	.byte	0x03, 0x19
        /*0c76*/ 	.short	0x0bf0


	//----- nvinfo : EIATTR_PARAM_CBANK
	.align		4
        /*0c78*/ 	.byte	0x04, 0x0a
        /*0c7a*/ 	.short	(.L_722 - .L_721)
	.align		4
.L_721:
        /*0c7c*/ 	.word	index@(.nv.constant0._ZN7cutlass13device_kernelIN5flash11enable_sm90INS1_16FlashAttnFwdSm90INS1_25CollectiveMainloopFwdSm90ILi2EN4cute5tupleIJNS5_1CILi1EEES8_S8_EEENS6_IJNS7_ILi64EEESA_SA_EEELi512ENS_6half_tEfNS_4arch4Sm90ELb0ELb0ELb0ELb1ELb1ELb0ELb1ELb0ELb0ELb1ELb0ELb0EEENS1_21CollectiveEpilogueFwdINS6_IJSA_NS7_ILi512EEESA_EEES9_SC_SE_Li256ELb1ELb1ELb0ELb0EEENS1_36VarlenDynamicPersistentTileSchedulerILi64ELi64ELi256ELi128ELb0ELb1ELb1ELb0ELb1ELb1EEEEEEEEEvNT_6ParamsE)
        /*0c80*/ 	.short	0x0210
        /*0c82*/ 	.short	0x0bf0


	//----- nvinfo : EIATTR_SW_WAR
	.align		4
.L_722:
        /*0c84*/ 	.byte	0x04, 0x36
        /*0c86*/ 	.short	(.L_724 - .L_723)
.L_723:
        /*0c88*/ 	.word	0x00000008
.L_724:


//--------------------- .nv.info._ZN7cutlass13device_kernelIN5flash11enable_sm90INS1_16FlashAttnFwdSm90INS1_25CollectiveMainloopFwdSm90ILi2EN4cute5tupleIJNS5_1CILi1EEES8_S8_EEENS6_IJNS7_ILi64EEESA_SA_EEELi512ENS_6half_tEfNS_4arch4Sm90ELb0ELb0ELb0ELb1ELb1ELb1ELb1ELb0ELb0ELb1ELb0ELb0EEENS1_21CollectiveEpilogueFwdINS6_IJSA_NS7_ILi512EEESA_EEES9_SC_SE_Li256ELb1ELb1ELb0ELb0EEENS1_36VarlenDynamicPersistentTileSchedulerILi64ELi64ELi256ELi128ELb0ELb1ELb1ELb0ELb1ELb1EEEEEEEEEvNT_6ParamsE --------------------------
	.section	.nv.info._ZN7cutlass13device_kernelIN5flash11enable_sm90INS1_16FlashAttnFwdSm90INS1_25CollectiveMainloopFwdSm90ILi2EN4cute5tupleIJNS5_1CILi1EEES8_S8_EEENS6_IJNS7_ILi64EEESA_SA_EEELi512ENS_6half_tEfNS_4arch4Sm90ELb0ELb0ELb0ELb1ELb1ELb1ELb1ELb0ELb0ELb1ELb0ELb0EEENS1_21CollectiveEpilogueFwdINS6_IJSA_NS7_ILi512EEESA_EEES9_SC_SE_Li256ELb1ELb1ELb0ELb0EEENS1_36VarlenDynamicPersistentTileSchedulerILi64ELi64ELi256ELi128ELb0ELb1ELb1ELb0ELb1ELb1EEEEEEEEEvNT_6ParamsE,"",@"SHT_CUDA_INFO"
	.sectionflags	@""
	.align	4


	//----- nvinfo : EIATTR_CUDA_API_VERSION
	.align		4
        /*0000*/ 	.byte	0x04, 0x37
        /*0002*/ 	.short	(.L_726 - .L_725)
.L_725:
        /*0004*/ 	.word	0x00000082


	//----- nvinfo : EIATTR_KPARAM_INFO
	.align		4
.L_726:
        /*0008*/ 	.byte	0x04, 0x17
        /*000a*/ 	.short	(.L_728 - .L_727)
.L_727:
        /*000c*/ 	.word	0x00000000
        /*0010*/ 	.short	0x0000
        /*0012*/ 	.short	0x0070
        /*0014*/ 	.byte	0x00, 0xf0, 0x01, 0x2e


	//----- nvinfo : EIATTR_SPARSE_MMA_MASK
	.align		4
.L_728:
        /*0018*/ 	.byte	0x03, 0x50
        /*001a*/ 	.short	0x0000


	//----- nvinfo : EIATTR_MAXREG_COUNT
	.align		4
        /*001c*/ 	.byte	0x03, 0x1b
        /*001e*/ 	.short	0x00a8


	//----- nvinfo : EIATTR_NUM_BARRIERS
	.align		4
        /*0020*/ 	.byte	0x02, 0x4c
        /*0022*/ 	.byte	0x10
	.zero		1


	//----- nvinfo : EIATTR_EXTERNS
	.align		4
        /*0024*/ 	.byte	0x04, 0x0f
        /*0026*/ 	.short	(.L_730 - .L_729)


	//   ....[0]....
	.align		4
.L_729:
        /*0028*/ 	.word	index@(__assertfail)


	//----- nvinfo : EIATTR_ANNOTATIONS
	.align		4
.L_730:
        /*002c*/ 	.byte	0x04, 0x55
        /*002e*/ 	.short	(.L_732 - .L_731)


	//   ....[0]....
.L_731:
        /* <DEDUP_REMOVED lines=66> */


	//----- nvinfo : EIATTR_MERCURY_ISA_VERSION
	.align		4
.L_732:
        /*0440*/ 	.byte	0x03, 0x5f
        /*0442*/ 	.short	0x0101


	//----- nvinfo : EIATTR_UNUSED_LOAD_BYTE_OFFSET
	.align		4
        /*0444*/ 	.byte	0x04, 0x44
        /*0446*/ 	.short	(.L_734 - .L_733)


	//   ....[0]....
.L_733:
        /*0448*/ 	.word	0x00000a50
        /*044c*/ 	.word	0x0000fff0


	//   ....[1]....
        /*0450*/ 	.word	0x0000fbe0
        /*0454*/ 	.word	0x0000fff0


	//----- nvinfo : EIATTR_INT_WARP_WIDE_INSTR_OFFSETS
	.align		4
.L_734:
        /*0458*/ 	.byte	0x04, 0x31
        /*045a*/ 	.short	(.L_736 - .L_735)


	//   ....[0]....
.L_735:
        /*045c*/ 	.word	0x00000130


	//   ....[1]....
        /*0460*/ 	.word	0x00000170


	//   ....[2]....
        /*0464*/ 	.word	0x000001e0


	//   ....[3]....
        /*0468*/ 	.word	0x00000250


	//   ....[4]....
        /*046c*/ 	.word	0x00015a20


	//   ....[5]....
        /*0470*/ 	.word	0x00015ab0


	//   ....[6]....
        /*0474*/ 	.word	0x00019fd0


	//   ....[7]....
        /*0478*/ 	.word	0x0001a060


	//----- nvinfo : EIATTR_COOP_GROUP_MASK_REGIDS
	.align		4
.L_736:
        /*047c*/ 	.byte	0x04, 0x29
        /*047e*/ 	.short	(.L_738 - .L_737)


	//   ....[0]....
.L_737:
        /*0480*/ 	.word	0xffffffff


	//   ....[1]....
        /*0484*/ 	.word	0xffffffff


	//   ....[2]....
        /*0488*/ 	.word	0xffffffff


	//   ....[3]....
        /*048c*/ 	.word	0xffffffff


	//   ....[4]....
        /*0490*/ 	.word	0xffffffff


	//   ....[5]....
        /*0494*/ 	.word	0xffffffff


	//   ....[6]....
        /*0498*/ 	.word	0xffffffff


	//   ....[7]....
        /*049c*/ 	.word	0xffffffff


	//   ....[8]....
        /*04a0*/ 	.word	0xffffffff


	//   ....[9]....
        /*04a4*/ 	.word	0xffffffff


	//   ....[10]....
        /*04a8*/ 	.word	0xffffffff


	//   ....[11]....
        /*04ac*/ 	.word	0xffffffff


	//   ....[12]....
        /*04b0*/ 	.word	0xffffffff


	//   ....[13]....
        /*04b4*/ 	.word	0xffffffff


	//   ....[14]....
        /*04b8*/ 	.word	0xffffffff


	//   ....[15]....
        /*04bc*/ 	.word	0xffffffff


	//   ....[16]....
        /*04c0*/ 	.word	0xffffffff


	//   ....[17]....
        /*04c4*/ 	.word	0xffffffff


	//   ....[18]....
        /*04c8*/ 	.word	0xffffffff


	//   ....[19]....
        /*04cc*/ 	.word	0xffffffff


	//   ....[20]....
        /*04d0*/ 	.word	0xffffffff


	//   ....[21]....
        /*04d4*/ 	.word	0xffffffff


	//   ....[22]....
        /*04d8*/ 	.word	0xffffffff


	//   ....[23]....
        /*04dc*/ 	.word	0xffffffff


	//   ....[24]....
        /*04e0*/ 	.word	0xffffffff


	//   ....[25]....
        /*04e4*/ 	.word	0xffffffff


	//   ....[26]....
        /*04e8*/ 	.word	0xffffffff


	//   ....[27]....
        /*04ec*/ 	.word	0xffffffff


	//   ....[28]....
        /*04f0*/ 	.word	0xffffffff


	//   ....[29]....
        /*04f4*/ 	.word	0xffffffff


	//   ....[30]....
        /*04f8*/ 	.word	0xffffffff


	//   ....[31]....
        /*04fc*/ 	.word	0xffffffff


	//   ....[32]....
        /*0500*/ 	.word	0xffffffff


	//   ....[33]....
        /*0504*/ 	.word	0xffffffff


	//   ....[34]....
        /*0508*/ 	.word	0xffffffff


	//   ....[35]....
        /*050c*/ 	.word	0xffffffff


	//   ....[36]....
        /*0510*/ 	.word	0xffffffff


	//   ....[37]....
        /*0514*/ 	.word	0xffffffff


	//   ....[38]....
        /*0518*/ 	.word	0xffffffff


	//   ....[39]....
        /*051c*/ 	.word	0xffffffff


	//   ....[40]....
        /*0520*/ 	.word	0xffffffff


	//   ....[41]....
        /*0524*/ 	.word	0xffffffff


	//   ....[42]....
        /*0528*/ 	.word	0xffffffff


	//   ....[43]....
        /*052c*/ 	.word	0xffffffff


	//   ....[44]....
        /*0530*/ 	.word	0xffffffff


	//   ....[45]....
        /*0534*/ 	.word	0xffffffff


	//   ....[46]....
        /*0538*/ 	.word	0xffffffff


	//   ....[47]....
        /*053c*/ 	.word	0xffffffff


	//   ....[48]....
        /*0540*/ 	.word	0xffffffff


	//   ....[49]....
        /*0544*/ 	.word	0xffffffff


	//   ....[50]....
        /*0548*/ 	.word	0xffffffff


	//   ....[51]....
        /*054c*/ 	.word	0xffffffff


	//   ....[52]....
        /*0550*/ 	.word	0xffffffff


	//   ....[53]....
        /*0554*/ 	.word	0xffffffff


	//   ....[54]....
        /*0558*/ 	.word	0xffffffff


	//   ....[55]....
        /*055c*/ 	.word	0xffffffff


	//   ....[56]....
        /*0560*/ 	.word	0xffffffff


	//   ....[57]....
        /*0564*/ 	.word	0xffffffff


	//   ....[58]....
        /*0568*/ 	.word	0xffffffff


	//   ....[59]....
        /*056c*/ 	.word	0xffffffff


	//   ....[60]....
        /*0570*/ 	.word	0xffffffff


	//   ....[61]....
        /*0574*/ 	.word	0xffffffff


	//   ....[62]....
        /*0578*/ 	.word	0xffffffff


	//   ....[63]....
        /*057c*/ 	.word	0xffffffff


	//   ....[64]....
        /*0580*/ 	.word	0xffffffff


	//   ....[65]....
        /*0584*/ 	.word	0xffffffff


	//   ....[66]....
        /*0588*/ 	.word	0xffffffff


	//   ....[67]....
        /*058c*/ 	.word	0xffffffff


	//   ....[68]....
        /*0590*/ 	.word	0xffffffff


	//   ....[69]....
        /*0594*/ 	.word	0xffffffff


	//   ....[70]....
        /*0598*/ 	.word	0xffffffff


	//   ....[71]....
        /*059c*/ 	.word	0xffffffff


	//   ....[72]....
        /*05a0*/ 	.word	0xffffffff


	//   ....[73]....
        /*05a4*/ 	.word	0xffffffff


	//   ....[74]....
        /*05a8*/ 	.word	0xffffffff


	//   ....[75]....
        /*05ac*/ 	.word	0xffffffff


	//   ....[76]....
        /*05b0*/ 	.word	0xffffffff


	//   ....[77]....
        /*05b4*/ 	.word	0xffffffff


	//   ....[78]....
        /*05b8*/ 	.word	0xffffffff


	//   ....[79]....
        /*05bc*/ 	.word	0xffffffff


	//   ....[80]....
        /*05c0*/ 	.word	0xffffffff


	//   ....[81]....
        /*05c4*/ 	.word	0xffffffff


	//   ....[82]....
        /*05c8*/ 	.word	0xffffffff


	//   ....[83]....
        /*05cc*/ 	.word	0xffffffff


	//   ....[84]....
        /*05d0*/ 	.word	0xffffffff


	//   ....[85]....
        /*05d4*/ 	.word	0xffffffff


	//   ....[86]....
        /*05d8*/ 	.word	0xffffffff


	//   ....[87]....
        /*05dc*/ 	.word	0xffffffff


	//   ....[88]....
        /*05e0*/ 	.word	0xffffffff


	//   ....[89]....
        /*05e4*/ 	.word	0xffffffff


	//   ....[90]....
        /*05e8*/ 	.word	0xffffffff


	//   ....[91]....
        /*05ec*/ 	.word	0xffffffff


	//   ....[92]....
        /*05f0*/ 	.word	0xffffffff


	//   ....[93]....
        /*05f4*/ 	.word	0xffffffff


	//   ....[94]....
        /*05f8*/ 	.word	0xffffffff


	//   ....[95]....
        /*05fc*/ 	.word	0xffffffff


	//   ....[96]....
        /*0600*/ 	.word	0xffffffff


	//   ....[97]....
        /*0604*/ 	.word	0xffffffff


	//   ....[98]....
        /*0608*/ 	.word	0xffffffff


	//   ....[99]....
        /*060c*/ 	.word	0xffffffff


	//   ....[100]....
        /*0610*/ 	.word	0xffffffff


	//   ....[101]....
        /*0614*/ 	.word	0xffffffff


	//   ....[102]....
        /*0618*/ 	.word	0xffffffff


	//   ....[103]....
        /*061c*/ 	.word	0xffffffff


	//   ....[104]....
        /*0620*/ 	.word	0xffffffff


	//   ....[105]....
        /*0624*/ 	.word	0xffffffff


	//   ....[106]....
        /*0628*/ 	.word	0xffffffff


	//   ....[107]....
        /*062c*/ 	.word	0xffffffff


	//   ....[108]....
        /*0630*/ 	.word	0xffffffff


	//   ....[109]....
        /*0634*/ 	.word	0xffffffff


	//   ....[110]....
        /*0638*/ 	.word	0xffffffff


	//   ....[111]....
        /*063c*/ 	.word	0xffffffff


	//   ....[112]....
        /*0640*/ 	.word	0xffffffff


	//   ....[113]....
        /*0644*/ 	.word	0xffffffff


	//   ....[114]....
        /*0648*/ 	.word	0xffffffff


	//   ....[115]....
        /*064c*/ 	.word	0xffffffff


	//   ....[116]....
        /*0650*/ 	.word	0xffffffff


	//   ....[117]....
        /*0654*/ 	.word	0xffffffff


	//   ....[118]....
        /*0658*/ 	.word	0xffffffff


	//   ....[119]....
        /*065c*/ 	.word	0xffffffff


	//   ....[120]....
        /*0660*/ 	.word	0xffffffff


	//   ....[121]....
        /*0664*/ 	.word	0xffffffff


	//   ....[122]....
        /*0668*/ 	.word	0xffffffff


	//   ....[123]....
        /*066c*/ 	.word	0xffffffff


	//   ....[124]....
        /*0670*/ 	.word	0xffffffff


	//   ....[125]....
        /*0674*/ 	.word	0xffffffff


	//   ....[126]....
        /*0678*/ 	.word	0xffffffff


	//   ....[127]....
        /*067c*/ 	.word	0xffffffff


	//   ....[128]....
        /*0680*/ 	.word	0xffffffff


	//   ....[129]....
        /*0684*/ 	.word	0xffffffff


	//   ....[130]....
        /*0688*/ 	.word	0xffffffff


	//   ....[131]....
        /*068c*/ 	.word	0xffffffff


	//   ....[132]....
        /*0690*/ 	.word	0xffffffff


	//   ....[133]....
        /*0694*/ 	.word	0xffffffff


	//   ....[134]....
        /*0698*/ 	.word	0xffffffff


	//   ....[135]....
        /*069c*/ 	.word	0xffffffff


	//   ....[136]....
        /*06a0*/ 	.word	0xffffffff


	//   ....[137]....
        /*06a4*/ 	.word	0x0500000f


	//   ....[138]....
        /*06a8*/ 	.word	0x0500000f


	//   ....[139]....
        /*06ac*/ 	.word	0x0500000f


	//   ....[140]....
        /*06b0*/ 	.word	0x0500000f


	//   ....[141]....
        /*06b4*/ 	.word	0x0500000f


	//   ....[142]....
        /*06b8*/ 	.word	0x0500000f


	//   ....[143]....
        /*06bc*/ 	.word	0x0500000f


	//   ....[144]....
        /*06c0*/ 	.word	0x0500000f


	//   ....[145]....
        /*06c4*/ 	.word	0x0500000f


	//   ....[146]....
        /*06c8*/ 	.word	0x0500000f


	//   ....[147]....
        /*06cc*/ 	.word	0x0500000f


	//   ....[148]....
        /*06d0*/ 	.word	0x0500000f


	//   ....[149]....
        /*06d4*/ 	.word	0x0500000f


	//   ....[150]....
        /*06d8*/ 	.word	0x0500000f


	//   ....[151]....
        /*06dc*/ 	.word	0x0500000f


	//   ....[152]....
        /*06e0*/ 	.word	0x0500000f


	//   ....[153]....
        /*06e4*/ 	.word	0x0500000f


	//   ....[154]....
        /*06e8*/ 	.word	0x0500000f


	//   ....[155]....
        /*06ec*/ 	.word	0x0500000f


	//   ....[156]....
        /*06f0*/ 	.word	0x0500000f


	//   ....[157]....
        /*06f4*/ 	.word	0x0500000f


	//   ....[158]....
        /*06f8*/ 	.word	0x0500000f


	//   ....[159]....
        /*06fc*/ 	.word	0x0500000f


	//   ....[160]....
        /*0700*/ 	.word	0x0500000f


	//   ....[161]....
        /*0704*/ 	.word	0x0500000f


	//   ....[162]....
        /*0708*/ 	.word	0x0500000f


	//   ....[163]....
        /*070c*/ 	.word	0x0500000f


	//   ....[164]....
        /*0710*/ 	.word	0x0500000f


	//   ....[165]....
        /*0714*/ 	.word	0x0500000f


	//   ....[166]....
        /*0718*/ 	.word	0x0500000f


	//   ....[167]....
        /*071c*/ 	.word	0x0500000f


	//   ....[168]....
        /*0720*/ 	.word	0x0500000f


	//   ....[169]....
        /*0724*/ 	.word	0x0500000f


	//   ....[170]....
        /*0728*/ 	.word	0x0500000f


	//   ....[171]....
        /*072c*/ 	.word	0x0500000f


	//   ....[172]....
        /*0730*/ 	.word	0x0500000f


	//   ....[173]....
        /*0734*/ 	.word	0x0500000f


	//   ....[174]....
        /*0738*/ 	.word	0x0500000f


	//   ....[175]....
        /*073c*/ 	.word	0x0500000f


	//   ....[176]....
        /*0740*/ 	.word	0x0500000f


	//   ....[177]....
        /*0744*/ 	.word	0x0500000f


	//   ....[178]....
        /*0748*/ 	.word	0x0500000f


	//   ....[179]....
        /*074c*/ 	.word	0x0500000f


	//   ....[180]....
        /*0750*/ 	.word	0x0500000f


	//   ....[181]....
        /*0754*/ 	.word	0x0500000f


	//   ....[182]....
        /*0758*/ 	.word	0x0500000f


	//   ....[183]....
        /*075c*/ 	.word	0x0500000f


	//   ....[184]....
        /*0760*/ 	.word	0x0500000f


	//   ....[185]....
        /*0764*/ 	.word	0x0500000f


	//   ....[186]....
        /*0768*/ 	.word	0x0500000f


	//   ....[187]....
        /*076c*/ 	.word	0x0500000f


	//   ....[188]....
        /*0770*/ 	.word	0x0500000f


	//   ....[189]....
        /*0774*/ 	.word	0x0500000f


	//   ....[190]....
        /*0778*/ 	.word	0x0500000f


	//   ....[191]....
        /*077c*/ 	.word	0x0500000f


	//   ....[192]....
        /*0780*/ 	.word	0x0500000f


	//   ....[193]....
        /*0784*/ 	.word	0x0500000f


	//   ....[194]....
        /*0788*/ 	.word	0x0500000f


	//   ....[195]....
        /*078c*/ 	.word	0x0500000f


	//   ....[196]....
        /*0790*/ 	.word	0x0500000f


	//   ....[197]....
        /*0794*/ 	.word	0x0500000f


	//   ....[198]....
        /*0798*/ 	.word	0x0500000f


	//   ....[199]....
        /*079c*/ 	.word	0x0500000f


	//   ....[200]....
        /*07a0*/ 	.word	0x0500000f


	//   ....[201]....
        /*07a4*/ 	.word	0x0500000f


	//   ....[202]....
        /*07a8*/ 	.word	0x0500000f


	//   ....[203]....
        /*07ac*/ 	.word	0x0500000f


	//   ....[204]....
        /*07b0*/ 	.word	0x0500000f


	//   ....[205]....
        /*07b4*/ 	.word	0x0500000f


	//   ....[206]....
        /*07b8*/ 	.word	0x0500000f


	//   ....[207]....
        /*07bc*/ 	.word	0x0500000f


	//   ....[208]....
        /*07c0*/ 	.word	0x0500000f


	//   ....[209]....
        /*07c4*/ 	.word	0x0500000f


	//   ....[210]....
        /*07c8*/ 	.word	0x0500000f


	//   ....[211]....
        /*07cc*/ 	.word	0x0500000f


	//   ....[212]....
        /*07d0*/ 	.word	0x0500000f


	//   ....[213]....
        /*07d4*/ 	.word	0x0500000f


	//   ....[214]....
        /*07d8*/ 	.word	0x0500000f


	//   ....[215]....
        /*07dc*/ 	.word	0x0500000f


	//   ....[216]....
        /*07e0*/ 	.word	0x0500000f


	//   ....[217]....
        /*07e4*/ 	.word	0x0500000f


	//   ....[218]....
        /*07e8*/ 	.word	0x0500000f


	//----- nvinfo : EIATTR_COOP_GROUP_INSTR_OFFSETS
	.align		4
.L_738:
        /*07ec*/ 	.byte	0x04, 0x28
        /*07ee*/ 	.short	(.L_740 - .L_739)


	//   ....[0]....
.L_739:
        /*07f0*/ 	.word	0x00000060


	//   ....[1]....
        /*07f4*/ 	.word	0x00000140


	//   ....[2]....
        /*07f8*/ 	.word	0x00000180


	//   ....[3]....
        /*07fc*/ 	.word	0x00000390


	//   ....[4]....
        /*0800*/ 	.word	0x000004f0


	//   ....[5]....
        /*0804*/ 	.word	0x00000610


	//   ....[6]....
        /*0808*/ 	.word	0x00000770


	//   ....[7]....
        /*080c*/ 	.word	0x00002ac0


	//   ....[8]....
        /*0810*/ 	.word	0x00002ad0


	//   ....[9]....
        /*0814*/ 	.word	0x00003500


	//   ....[10]....
        /*0818*/ 	.word	0x00003510


	//   ....[11]....
        /*081c*/ 	.word	0x00003e60


	//   ....[12]....
        /*0820*/ 	.word	0x00003e70


	//   ....[13]....
        /*0824*/ 	.word	0x00004250


	//   ....[14]....
        /*0828*/ 	.word	0x00004260


	//   ....[15]....
        /*082c*/ 	.word	0x000050b0


	//   ....[16]....
        /*0830*/ 	.word	0x00006960


	//   ....[17]....
        /*0834*/ 	.word	0x00006f20


	//   ....[18]....
        /*0838*/ 	.word	0x00006f30


	//   ....[19]....
        /*083c*/ 	.word	0x00006f40


	//   ....[20]....
        /*0840*/ 	.word	0x00006f50


	//   ....[21]....
        /*0844*/ 	.word	0x00007f20


	//   ....[22]....
        /*0848*/ 	.word	0x00007f30


	//   ....[23]....
        /*084c*/ 	.word	0x00007f40


	//   ....[24]....
        /*0850*/ 	.word	0x00007f50


	//   ....[25]....
        /*0854*/ 	.word	0x00009600


	//   ....[26]....
        /*0858*/ 	.word	0x0000b100


	//   ....[27]....
        /*085c*/ 	.word	0x0000b1d0


	//   ....[28]....
        /*0860*/ 	.word	0x0000b380


	//   ....[29]....
        /*0864*/ 	.word	0x0000b420


	//   ....[30]....
        /*0868*/ 	.word	0x0000bcb0


	//   ....[31]....
        /*086c*/ 	.word	0x0000c3e0


	//   ....[32]....
        /*0870*/ 	.word	0x0000dbe0


	//   ....[33]....
        /*0874*/ 	.word	0x0000dc00


	//   ....[34]....
        /*0878*/ 	.word	0x0000e3c0


	//   ....[35]....
        /*087c*/ 	.word	0x0000e4f0


	//   ....[36]....
        /*0880*/ 	.word	0x0000f010


	//   ....[37]....
        /*0884*/ 	.word	0x0000f100


	//   ....[38]....
        /*0888*/ 	.word	0x0000f110


	//   ....[39]....
        /*088c*/ 	.word	0x0000f140


	//   ....[40]....
        /*0890*/ 	.word	0x0000f150


	//   ....[41]....
        /*0894*/ 	.word	0x00010ce0


	//   ....[42]....
        /*0898*/ 	.word	0x000111a0


	//   ....[43]....
        /*089c*/ 	.word	0x000111d0


	//   ....[44]....
        /*08a0*/ 	.word	0x00011200


	//   ....[45]....
        /*08a4*/ 	.word	0x00011210


	//   ....[46]....
        /*08a8*/ 	.word	0x00011980


	//   ....[47]....
        /*08ac*/ 	.word	0x000119b0


	//   ....[48]....
        /*08b0*/ 	.word	0x00011c40


	//   ....[49]....
        /*08b4*/ 	.word	0x00011c60


	//   ....[50]....
        /*08b8*/ 	.word	0x00012900


	//   ....[51]....
        /*08bc*/ 	.word	0x00012940


	//   ....[52]....
        /*08c0*/ 	.word	0x00012bf0


	//   ....[53]....
        /*08c4*/ 	.word	0x00012c10


	//   ....[54]....
        /*08c8*/ 	.word	0x00012ec0


	//   ....[55]....
        /*08cc*/ 	.word	0x00013070


	//   ....[56]....
        /*08d0*/ 	.word	0x000130a0


	//   ....[57]....
        /*08d4*/ 	.word	0x000130d0


	//   ....[58]....
        /*08d8*/ 	.word	0x00013100


	//   ....[59]....
        /*08dc*/ 	.word	0x00013130


	//   ....[60]....
        /*08e0*/ 	.word	0x00013160


	//   ....[61]....
        /*08e4*/ 	.word	0x000132d0


	//   ....[62]....
        /*08e8*/ 	.word	0x00013300


	//   ....[63]....
        /*08ec*/ 	.word	0x00013330


	//   ....[64]....
        /*08f0*/ 	.word	0x00013360


	//   ....[65]....
        /*08f4*/ 	.word	0x00013390


	//   ....[66]....
        /*08f8*/ 	.word	0x000133c0


	//   ....[67]....
        /*08fc*/ 	.word	0x00013450


	//   ....[68]....
        /*0900*/ 	.word	0x00013480


	//   ....[69]....
        /*0904*/ 	.word	0x00013500


	//   ....[70]....
        /*0908*/ 	.word	0x00014040


	//   ....[71]....
        /*090c*/ 	.word	0x00016850


	//   ....[72]....
        /*0910*/ 	.word	0x00016870


	//   ....[73]....
        /*0914*/ 	.word	0x00016900


	//   ....[74]....
        /*0918*/ 	.word	0x00016920


	//   ....[75]....
        /*091c*/ 	.word	0x000169a0


	//   ....[76]....
        /*0920*/ 	.word	0x000169c0


	//   ....[77]....
        /*0924*/ 	.word	0x000169d0


	//   ....[78]....
        /*0928*/ 	.word	0x000169e0


	//   ....[79]....
        /*092c*/ 	.word	0x000171b0


	//   ....[80]....
        /*0930*/ 	.word	0x000171e0


	//   ....[81]....
        /*0934*/ 	.word	0x00017290


	//   ....[82]....
        /*0938*/ 	.word	0x000172a0


	//   ....[83]....
        /*093c*/ 	.word	0x000172b0


	//   ....[84]....
        /*0940*/ 	.word	0x000172c0


	//   ....[85]....
        /*0944*/ 	.word	0x00017340


	//   ....[86]....
        /*0948*/ 	.word	0x00017350


	//   ....[87]....
        /*094c*/ 	.word	0x00017cc0


	//   ....[88]....
        /*0950*/ 	.word	0x00017d50


	//   ....[89]....
        /*0954*/ 	.word	0x00017dd0


	//   ....[90]....
        /*0958*/ 	.word	0x00017f20


	//   ....[91]....
        /*095c*/ 	.word	0x00017f80


	//   ....[92]....
        /*0960*/ 	.word	0x00017fa0


	//   ....[93]....
        /*0964*/ 	.word	0x00017fb0


	//   ....[94]....
        /*0968*/ 	.word	0x00018240


	//   ....[95]....
        /*096c*/ 	.word	0x000187a0


	//   ....[96]....
        /*0970*/ 	.word	0x000187d0


	//   ....[97]....
        /*0974*/ 	.word	0x000189c0


	//   ....[98]....
        /*0978*/ 	.word	0x00018a00


	//   ....[99]....
        /*097c*/ 	.word	0x00018a10


	//   ....[100]....
        /*0980*/ 	.word	0x00018a20


	//   ....[101]....
        /*0984*/ 	.word	0x00018b70


	//   ....[102]....
        /*0988*/ 	.word	0x00018cc0


	//   ....[103]....
        /*098c*/ 	.word	0x000194e0


	//   ....[104]....
        /*0990*/ 	.word	0x00019500


	//   ....[105]....
        /*0994*/ 	.word	0x00019550


	//   ....[106]....
        /*0998*/ 	.word	0x00019560


	//   ....[107]....
        /*099c*/ 	.word	0x000195a0


	//   ....[108]....
        /*09a0*/ 	.word	0x000195b0


	//   ....[109]....
        /*09a4*/ 	.word	0x000195c0


	//   ....[110]....
        /*09a8*/ 	.word	0x00019600


	//   ....[111]....
        /*09ac*/ 	.word	0x00019920


	//   ....[112]....
        /*09b0*/ 	.word	0x00019960


	//   ....[113]....
        /*09b4*/ 	.word	0x00019980


	//   ....[114]....
        /*09b8*/ 	.word	0x000199a0


	//   ....[115]....
        /*09bc*/ 	.word	0x000199d0


	//   ....[116]....
        /*09c0*/ 	.word	0x000199f0


	//   ....[117]....
        /*09c4*/ 	.word	0x00019af0


	//   ....[118]....
        /*09c8*/ 	.word	0x00019c40


	//   ....[119]....
        /*09cc*/ 	.word	0x0001a230


	//   ....[120]....
        /*09d0*/ 	.word	0x0001a260


	//   ....[121]....
        /*09d4*/ 	.word	0x0001a2a0


	//   ....[122]....
        /*09d8*/ 	.word	0x0001a2d0


	//   ....[123]....
        /*09dc*/ 	.word	0x0001a300


	//   ....[124]....
        /*09e0*/ 	.word	0x0001a330


	//   ....[125]....
        /*09e4*/ 	.word	0x0001a360


	//   ....[126]....
        /*09e8*/ 	.word	0x0001a390


	//   ....[127]....
        /*09ec*/ 	.word	0x0001a510


	//   ....[128]....
        /*09f0*/ 	.word	0x0001a540


	//   ....[129]....
        /*09f4*/ 	.word	0x0001a570


	//   ....[130]....
        /*09f8*/ 	.word	0x0001a5a0


	//   ....[131]....
        /*09fc*/ 	.word	0x0001a5d0


	//   ....[132]....
        /*0a00*/ 	.word	0x0001a600


	//   ....[133]....
        /*0a04*/ 	.word	0x0001a6c0


	//   ....[134]....
        /*0a08*/ 	.word	0x0001a6e0


	//   ....[135]....
        /*0a0c*/ 	.word	0x0001a750


	//   ....[136]....
        /*0a10*/ 	.word	0x0001abc0


	//   ....[137]....
        /*0a14*/ 	.word	0x0001aee0


	//   ....[138]....
        /*0a18*/ 	.word	0x0001af70


	//   ....[139]....
        /*0a1c*/ 	.word	0x0001b050


	//   ....[140]....
        /*0a20*/ 	.word	0x0001b0e0


	//   ....[141]....
        /*0a24*/ 	.word	0x0001b1c0


	//   ....[142]....
        /*0a28*/ 	.word	0x0001b250


	//   ....[143]....
        /*0a2c*/ 	.word	0x0001b330


	//   ....[144]....
        /*0a30*/ 	.word	0x0001b3c0


	//   ....[145]....
        /*0a34*/ 	.word	0x0001b410


	//   ....[146]....
        /*0a38*/ 	.word	0x0001b460


	//   ....[147]....
        /*0a3c*/ 	.word	0x0001b540


	//   ....[148]....
        /*0a40*/ 	.word	0x0001b5d0


	//   ....[149]....
        /*0a44*/ 	.word	0x0001b620


	//   ....[150]....
        /*0a48*/ 	.word	0x0001b670


	//   ....[151]....
        /*0a4c*/ 	.word	0x0001b910


	//   ....[152]....
        /*0a50*/ 	.word	0x0001bbf0


	//   ....[153]....
        /*0a54*/ 	.word	0x0001bce0


	//   ....[154]....
        /*0a58*/ 	.word	0x0001bd80


	//   ....[155]....
        /*0a5c*/ 	.word	0x0001bde0


	//   ....[156]....
        /*0a60*/ 	.word	0x0001bed0


	//   ....[157]....
        /*0a64*/ 	.word	0x0001bf40


	//   ....[158]....
        /*0a68*/ 	.word	0x0001c030


	//   ....[159]....
        /*0a6c*/ 	.word	0x0001c0a0


	//   ....[160]....
        /*0a70*/ 	.word	0x0001c140


	//   ....[161]....
        /*0a74*/ 	.word	0x0001c230


	//   ....[162]....
        /*0a78*/ 	.word	0x0001c2d0


	//   ....[163]....
        /*0a7c*/ 	.word	0x0001c330


	//   ....[164]....
        /*0a80*/ 	.word	0x0001c3f0


	//   ....[165]....
        /*0a84*/ 	.word	0x0001c450


	//   ....[166]....
        /*0a88*/ 	.word	0x0001c4f0


	//   ....[167]....
        /*0a8c*/ 	.word	0x0001c5a0


	//   ....[168]....
        /*0a90*/ 	.word	0x0001c680


	//   ....[169]....
        /*0a94*/ 	.word	0x0001c970


	//   ....[170]....
        /*0a98*/ 	.word	0x0001ca30


	//   ....[171]....
        /*0a9c*/ 	.word	0x0001cca0


	//   ....[172]....
        /*0aa0*/ 	.word	0x0001cd20


	//   ....[173]....
        /*0aa4*/ 	.word	0x0001cf30


	//   ....[174]....
        /*0aa8*/ 	.word	0x0001cf80


	//   ....[175]....
        /*0aac*/ 	.word	0x0001d0f0


	//   ....[176]....
        /*0ab0*/ 	.word	0x0001d180


	//   ....[177]....
        /*0ab4*/ 	.word	0x0001d2c0


	//   ....[178]....
        /*0ab8*/ 	.word	0x0001d3c0


	//   ....[179]....
        /*0abc*/ 	.word	0x0001d630


	//   ....[180]....
        /*0ac0*/ 	.word	0x0001d680


	//   ....[181]....
        /*0ac4*/ 	.word	0x0001d850


	//   ....[182]....
        /*0ac8*/ 	.word	0x0001d8a0


	//   ....[183]....
        /*0acc*/ 	.word	0x0001da70


	//   ....[184]....
        /*0ad0*/ 	.word	0x0001dac0


	//   ....[185]....
        /*0ad4*/ 	.word	0x0001dbb0


	//   ....[186]....
        /*0ad8*/ 	.word	0x0001dc50


	//   ....[187]....
        /*0adc*/ 	.word	0x0001dcb0


	//   ....[188]....
        /*0ae0*/ 	.word	0x0001dd60


	//   ....[189]....
        /*0ae4*/ 	.word	0x0001ddc0


	//   ....[190]....
        /*0ae8*/ 	.word	0x0001de70


	//   ....[191]....
        /*0aec*/ 	.word	0x0001ded0


	//   ....[192]....
        /*0af0*/ 	.word	0x0001df80


	//   ....[193]....
        /*0af4*/ 	.word	0x0001e070


	//   ....[194]....
        /*0af8*/ 	.word	0x0001e150


	//   ....[195]....
        /*0afc*/ 	.word	0x0001e260


	//   ....[196]....
        /*0b00*/ 	.word	0x0001e360


	//   ....[197]....
        /*0b04*/ 	.word	0x0001e490


	//   ....[198]....
        /*0b08*/ 	.word	0x0001e570


	//   ....[199]....
        /*0b0c*/ 	.word	0x0001e670


	//   ....[200]....
        /*0b10*/ 	.word	0x0001e750


	//   ....[201]....
        /*0b14*/ 	.word	0x0001e7e0


	//   ....[202]....
        /*0b18*/ 	.word	0x0001e880


	//   ....[203]....
        /*0b1c*/ 	.word	0x0001e9a0


	//   ....[204]....
        /*0b20*/ 	.word	0x0001ea10


	//   ....[205]....
        /*0b24*/ 	.word	0x0001ea80


	//   ....[206]....
        /*0b28*/ 	.word	0x0001eaf0


	//   ....[207]....
        /*0b2c*/ 	.word	0x0001eb60


	//   ....[208]....
        /*0b30*/ 	.word	0x0001ebe0


	//   ....[209]....
        /*0b34*/ 	.word	0x0001ec70


	//   ....[210]....
        /*0b38*/ 	.word	0x0001ed00


	//   ....[211]....
        /*0b3c*/ 	.word	0x0001ed70


	//   ....[212]....
        /*0b40*/ 	.word	0x0001ede0


	//   ....[213]....
        /*0b44*/ 	.word	0x0001ee50


	//   ....[214]....
        /*0b48*/ 	.word	0x0001eed0


	//   ....[215]....
        /*0b4c*/ 	.word	0x0001ef40


	//   ....[216]....
        /*0b50*/ 	.word	0x0001efe0


	//   ....[217]....
        /*0b54*/ 	.word	0x0001f070


	//   ....[218]....
        /*0b58*/ 	.word	0x0001f190


	//----- nvinfo : EIATTR_REG_RECONFIG
	.align		4
.L_740:
        /*0b5c*/ 	.byte	0x01, 0x54
	.zero		2


	//----- nvinfo : EIATTR_SYSCALL_OFFSETS
	.align		4
        /*0b60*/ 	.byte	0x04, 0x46
        /*0b62*/ 	.short	(.L_742 - .L_741)


	//   ....[0]....
.L_741:
        /*0b64*/ 	.word	0x00001d60


	//   ....[1]....
        /*0b68*/ 	.word	0x00001eb0


	//   ....[2]....
        /*0b6c*/ 	.word	0x00006b00


	//   ....[3]....
        /*0b70*/ 	.word	0x00006e90


	//   ....[4]....
        /*0b74*/ 	.word	0x00015c10


	//   ....[5]....
        /*0b78*/ 	.word	0x00015d60


	//   ....[6]....
        /*0b7c*/ 	.word	0x00015e50


	//   ....[7]....
        /*0b80*/ 	.word	0x00016db0


	//   ....[8]....
        /*0b84*/ 	.word	0x00017620


	//----- nvinfo : EIATTR_MBARRIER_INSTR_OFFSETS
	.align		4
.L_742:
        /*0b88*/ 	.byte	0x04, 0x39
        /*0b8a*/ 	.short	(.L_744 - .L_743)


	//   ....[0]....
.L_743:
        /*0b8c*/ 	.word	0x00000270
        /*0b90*/ 	.word	0x000000ff
        /*0b94*/ 	.word	0x00038800
        /*0b98*/ 	.short	0x0100
        /*0b9a*/ 	.byte	0x08
	.zero		1


	//   ....[1]....
        /*0b9c*/ 	.word	0x00000280
        /*0ba0*/ 	.word	0x000000ff
        /*0ba4*/ 	.word	0x00038810
        /*0ba8*/ 	.short	0x0100
        /*0baa*/ 	.byte	0x08
	.zero		1


	//   ....[2]....
        /*0bac*/ 	.word	0x00000290
        /*0bb0*/ 	.word	0x000000ff
        /*0bb4*/ 	.word	0x00038820
        /*0bb8*/ 	.short	0x0100
        /*0bba*/ 	.byte	0x08
	.zero		1


	//   ....[3]....
        /*0bbc*/ 	.word	0x00000340
        /*0bc0*/ 	.word	0x000000ff
        /*0bc4*/ 	.word	0x00038830
        /*0bc8*/ 	.short	0x0100
        /*0bca*/ 	.byte	0x06
	.zero		1


	//   ....[4]....
        /*0bcc*/ 	.word	0x00000350
        /*0bd0*/ 	.word	0x000000ff
        /*0bd4*/ 	.word	0x00038840
        /*0bd8*/ 	.short	0x0100
        /*0bda*/ 	.byte	0x06
	.zero		1


	//   ....[5]....
        /*0bdc*/ 	.word	0x00000360
        /*0be0*/ 	.word	0x000000ff
        /*0be4*/ 	.word	0x00038838
        /*0be8*/ 	.short	0x0100
        /*0bea*/ 	.byte	0x06
	.zero		1


	//   ....[6]....
        /*0bec*/ 	.word	0x00000370
        /*0bf0*/ 	.word	0x000000ff
        /*0bf4*/ 	.word	0x00038848
        /*0bf8*/ 	.short	0x0100
        /*0bfa*/ 	.byte	0x06
	.zero		1


	//   ....[7]....
        /*0bfc*/ 	.word	0x000004a0
        /*0c00*/ 	.word	0x000000ff
        /*0c04*/ 	.word	0x00038850
        /*0c08*/ 	.short	0x0100
        /*0c0a*/ 	.byte	0x08
	.zero		1


	//   ....[8]....
        /*0c0c*/ 	.word	0x000004b0
        /*0c10*/ 	.word	0x000000ff
        /*0c14*/ 	.word	0x00038860
        /*0c18*/ 	.short	0x0100
        /*0c1a*/ 	.byte	0x08
	.zero		1


	//   ....[9]....
        /*0c1c*/ 	.word	0x000004c0
        /*0c20*/ 	.word	0x000000ff
        /*0c24*/ 	.word	0x00038858
        /*0c28*/ 	.short	0x0100
        /*0c2a*/ 	.byte	0x08
	.zero		1


	//   ....[10]....
        /*0c2c*/ 	.word	0x000004d0
        /*0c30*/ 	.word	0x000000ff
        /*0c34*/ 	.word	0x00038868
        /*0c38*/ 	.short	0x0100
        /*0c3a*/ 	.byte	0x08
	.zero		1


	//   ....[11]....
        /*0c3c*/ 	.word	0x000005c0
        /*0c40*/ 	.word	0x000000ff
        /*0c44*/ 	.word	0x00038870
        /*0c48*/ 	.short	0x0100
        /*0c4a*/ 	.byte	0x06
	.zero		1


	//   ....[12]....
        /*0c4c*/ 	.word	0x000005d0
        /*0c50*/ 	.word	0x000000ff
        /*0c54*/ 	.word	0x00038880
        /*0c58*/ 	.short	0x0100
        /*0c5a*/ 	.byte	0x06
	.zero		1


	//   ....[13]....
        /*0c5c*/ 	.word	0x000005e0
        /*0c60*/ 	.word	0x000000ff
        /*0c64*/ 	.word	0x00038878
        /*0c68*/ 	.short	0x0100
        /*0c6a*/ 	.byte	0x06
	.zero		1


	//   ....[14]....
        /*0c6c*/ 	.word	0x000005f0
        /*0c70*/ 	.word	0x000000ff
        /*0c74*/ 	.word	0x00038888
        /*0c78*/ 	.short	0x0100
        /*0c7a*/ 	.byte	0x06
	.zero		1


	//   ....[15]....
        /*0c7c*/ 	.word	0x00000720
        /*0c80*/ 	.word	0x000000ff
        /*0c84*/ 	.word	0x00038890
        /*0c88*/ 	.short	0x0100
        /*0c8a*/ 	.byte	0x08
	.zero		1


	//   ....[16]....
        /*0c8c*/ 	.word	0x00000730
        /*0c90*/ 	.word	0x000000ff
        /*0c94*/ 	.word	0x000388a0
        /*0c98*/ 	.short	0x0100
        /*0c9a*/ 	.byte	0x08
	.zero		1


	//   ....[17]....
        /*0c9c*/ 	.word	0x00000740
        /*0ca0*/ 	.word	0x000000ff
        /*0ca4*/ 	.word	0x00038898
        /*0ca8*/ 	.short	0x0100
        /*0caa*/ 	.byte	0x08
	.zero		1


	//   ....[18]....
        /*0cac*/ 	.word	0x00000750
        /*0cb0*/ 	.word	0x000000ff
        /*0cb4*/ 	.word	0x000388a8
        /*0cb8*/ 	.short	0x0100
        /*0cba*/ 	.byte	0x08
	.zero		1


	//   ....[19]....
        /*0cbc*/ 	.word	0x00000880
        /*0cc0*/ 	.word	0x000000ff
        /*0cc4*/ 	.word	0x000388b0
        /*0cc8*/ 	.short	0x0100
        /*0cca*/ 	.byte	0x08
	.zero		1


	//   ....[20]....
        /*0ccc*/ 	.word	0x00000890
        /*0cd0*/ 	.word	0x000000ff
        /*0cd4*/ 	.word	0x000388c0
        /*0cd8*/ 	.short	0x0100
        /*0cda*/ 	.byte	0x08
	.zero		1


	//   ....[21]....
        /*0cdc*/ 	.word	0x000008a0
        /*0ce0*/ 	.word	0x000000ff
        /*0ce4*/ 	.word	0x000388b8
        /*0ce8*/ 	.short	0x0100
        /*0cea*/ 	.byte	0x08
	.zero		1


	//   ....[22]....
        /*0cec*/ 	.word	0x000008b0
        /*0cf0*/ 	.word	0x000000ff
        /*0cf4*/ 	.word	0x000388c8
        /*0cf8*/ 	.short	0x0100
        /*0cfa*/ 	.byte	0x08
	.zero		1


	//   ....[23]....
        /*0cfc*/ 	.word	0x00002a70
        /*0d00*/ 	.word	0x00000040
        /*0d04*/ 	.word	0x00038890
        /*0d08*/ 	.short	0x010a
        /*0d0a*/ 	.byte	0x3f
	.zero		1


	//   ....[24]....
        /*0d0c*/ 	.word	0x000034b0
        /*0d10*/ 	.word	0x00000040
        /*0d14*/ 	.word	0x00038890
        /*0d18*/ 	.short	0x010a
        /*0d1a*/ 	.byte	0x3f
	.zero		1


	//   ....[25]....
        /*0d1c*/ 	.word	0x00003cb0
        /*0d20*/ 	.word	0x00000040
        /*0d24*/ 	.word	0x00038890
        /*0d28*/ 	.short	0x010a
        /*0d2a*/ 	.byte	0x3f
	.zero		1


	//   ....[26]....
        /*0d2c*/ 	.word	0x00004090
        /*0d30*/ 	.word	0x00000004
        /*0d34*/ 	.word	0x00000000
        /*0d38*/ 	.short	0x0101
        /*0d3a*/ 	.byte	0x3f
	.zero		1


	//   ....[27]....
        /*0d3c*/ 	.word	0x000040d0
        /*0d40*/ 	.word	0x00000040
        /*0d44*/ 	.word	0x000388b0
        /*0d48*/ 	.short	0x010a
        /*0d4a*/ 	.byte	0x3f
	.zero		1


	//   ....[28]....
        /*0d4c*/ 	.word	0x00004980
        /*0d50*/ 	.word	0x00000040
        /*0d54*/ 	.word	0x00000000
        /*0d58*/ 	.short	0x0101
        /*0d5a*/ 	.byte	0x3f
	.zero		1


	//   ....[29]....
        /*0d5c*/ 	.word	0x00005400
        /*0d60*/ 	.word	0x00000003
        /*0d64*/ 	.word	0x00000000
        /*0d68*/ 	.short	0x0101
        /*0d6a*/ 	.byte	0x3f
	.zero		1


	//   ....[30]....
        /*0d6c*/ 	.word	0x00005fd0
        /*0d70*/ 	.word	0x00000003
        /*0d74*/ 	.word	0x00000000
        /*0d78*/ 	.short	0x0101
        /*0d7a*/ 	.byte	0x3f
	.zero		1


	//   ....[31]....
        /*0d7c*/ 	.word	0x00006ba0
        /*0d80*/ 	.word	0x00000002
        /*0d84*/ 	.word	0x00038800
        /*0d88*/ 	.short	0x010a
        /*0d8a*/ 	.byte	0x3f
	.zero		1


	//   ....[32]....
        /*0d8c*/ 	.word	0x00006bf0
        /*0d90*/ 	.word	0x00000002
        /*0d94*/ 	.word	0x00038800
        /*0d98*/ 	.short	0x010a
        /*0d9a*/ 	.byte	0x3f
	.zero		1


	//   ....[33]....
        /*0d9c*/ 	.word	0x00007220
        /*0da0*/ 	.word	0x00000002
        /*0da4*/ 	.word	0x00038800
        /*0da8*/ 	.short	0x010a
        /*0daa*/ 	.byte	0x3f
	.zero		1


	//   ....[34]....
        /*0dac*/ 	.word	0x00008120
        /*0db0*/ 	.word	0x00000002
        /*0db4*/ 	.word	0x00038800
        /*0db8*/ 	.short	0x010a
        /*0dba*/ 	.byte	0x3f
	.zero		1


	//   ....[35]....
        /*0dbc*/ 	.word	0x00008f60
        /*0dc0*/ 	.word	0x0000000d
        /*0dc4*/ 	.word	0x00038830
        /*0dc8*/ 	.short	0x010a
        /*0dca*/ 	.byte	0x3f
	.zero		1


	//   ....[36]....
        /*0dcc*/ 	.word	0x00009010
        /*0dd0*/ 	.word	0x0000000d
        /*0dd4*/ 	.word	0x00038830
        /*0dd8*/ 	.short	0x010a
        /*0dda*/ 	.byte	0x3f
	.zero		1


	//   ....[37]....
        /*0ddc*/ 	.word	0x00009320
        /*0de0*/ 	.word	0x00000002
        /*0de4*/ 	.word	0x00038810
        /*0de8*/ 	.short	0x010a
        /*0dea*/ 	.byte	0x3f
	.zero		1


	//   ....[38]....
        /*0dec*/ 	.word	0x00009370
        /*0df0*/ 	.word	0x0000000d
        /*0df4*/ 	.word	0x00038850
        /*0df8*/ 	.short	0x010a
        /*0dfa*/ 	.byte	0x3f
	.zero		1


	//   ....[39]....
        /*0dfc*/ 	.word	0x00009420
        /*0e00*/ 	.word	0x0000000d
        /*0e04*/ 	.word	0x00038850
        /*0e08*/ 	.short	0x010a
        /*0e0a*/ 	.byte	0x3f
	.zero		1


	//   ....[40]....
        /*0e0c*/ 	.word	0x0000b5b0
        /*0e10*/ 	.word	0x0000000c
        /*0e14*/ 	.word	0x00000000
        /*0e18*/ 	.short	0x0101
        /*0e1a*/ 	.byte	0x3f
	.zero		1


	//   ....[41]....
        /*0e1c*/ 	.word	0x0000bd40
        /*0e20*/ 	.word	0x0000000d
        /*0e24*/ 	.word	0x00000000
        /*0e28*/ 	.short	0x0101
        /*0e2a*/ 	.byte	0x3f
	.zero		1


	//   ....[42]....
        /*0e2c*/ 	.word	0x0000be60
        /*0e30*/ 	.word	0x0000000e
        /*0e34*/ 	.word	0x00038830
        /*0e38*/ 	.short	0x010a
        /*0e3a*/ 	.byte	0x3f
	.zero		1


	//   ....[43]....
        /*0e3c*/ 	.word	0x0000bf10
        /*0e40*/ 	.word	0x0000000e
        /*0e44*/ 	.word	0x00038830
        /*0e48*/ 	.short	0x010a
        /*0e4a*/ 	.byte	0x3f
	.zero		1


	//   ....[44]....
        /*0e4c*/ 	.word	0x0000c180
        /*0e50*/ 	.word	0x0000000e
        /*0e54*/ 	.word	0x00038850
        /*0e58*/ 	.short	0x010a
        /*0e5a*/ 	.byte	0x3f
	.zero		1


	//   ....[45]....
        /*0e5c*/ 	.word	0x0000c1f0
        /*0e60*/ 	.word	0x0000000e
        /*0e64*/ 	.word	0x00038850
        /*0e68*/ 	.short	0x010a
        /*0e6a*/ 	.byte	0x3f
	.zero		1


	//   ....[46]....
        /*0e6c*/ 	.word	0x0000df30
        /*0e70*/ 	.word	0x00000099
        /*0e74*/ 	.word	0x00000000
        /*0e78*/ 	.short	0x0101
        /*0e7a*/ 	.byte	0x3f
	.zero		1


	//   ....[47]....
        /*0e7c*/ 	.word	0x0000f0a0
        /*0e80*/ 	.word	0x0000000e
        /*0e84*/ 	.word	0x00000000
        /*0e88*/ 	.short	0x0101
        /*0e8a*/ 	.byte	0x3f
	.zero		1


	//   ....[48]....
        /*0e8c*/ 	.word	0x00011960
        /*0e90*/ 	.word	0x00000000
        /*0e94*/ 	.word	0x00000000
        /*0e98*/ 	.short	0x0101
        /*0e9a*/ 	.byte	0x3f
	.zero		1


	//   ....[49]....
        /*0e9c*/ 	.word	0x00014120
        /*0ea0*/ 	.word	0x00000017
        /*0ea4*/ 	.word	0x00038820
        /*0ea8*/ 	.short	0x010a
        /*0eaa*/ 	.byte	0x3f
	.zero		1


	//   ....[50]....
        /*0eac*/ 	.word	0x000141b0
        /*0eb0*/ 	.word	0x00000003
        /*0eb4*/ 	.word	0x000388a0
        /*0eb8*/ 	.short	0x010a
        /*0eba*/ 	.byte	0x3f
	.zero		1


	//   ....[51]....
        /*0ebc*/ 	.word	0x00014400
        /*0ec0*/ 	.word	0x00000003
        /*0ec4*/ 	.word	0x000388c0
        /*0ec8*/ 	.short	0x010a
        /*0eca*/ 	.byte	0x3f
	.zero		1


	//   ....[52]....
        /*0ecc*/ 	.word	0x00014dd0
        /*0ed0*/ 	.word	0x00000006
        /*0ed4*/ 	.word	0x000388a0
        /*0ed8*/ 	.short	0x010a
        /*0eda*/ 	.byte	0x3f
	.zero		1


	//   ....[53]....
        /*0edc*/ 	.word	0x00015010
        /*0ee0*/ 	.word	0x00000006
        /*0ee4*/ 	.word	0x000388c0
        /*0ee8*/ 	.short	0x010a
        /*0eea*/ 	.byte	0x3f
	.zero		1


	//   ....[54]....
        /*0eec*/ 	.word	0x000165d0
        /*0ef0*/ 	.word	0x0000001b
        /*0ef4*/ 	.word	0x00038840
        /*0ef8*/ 	.short	0x010a
        /*0efa*/ 	.byte	0x3f
	.zero		1


	//   ....[55]....
        /*0efc*/ 	.word	0x00016ae0
        /*0f00*/ 	.word	0x0000001b
        /*0f04*/ 	.word	0x00038830
        /*0f08*/ 	.short	0x0107
        /*0f0a*/ 	.byte	0x3f
	.zero		1


	//   ....[56]....
        /*0f0c*/ 	.word	0x00016bb0
        /*0f10*/ 	.word	0x0000001b
        /*0f14*/ 	.word	0x00038830
        /*0f18*/ 	.short	0x0101
        /*0f1a*/ 	.byte	0x3f
	.zero		1


	//   ....[57]....
        /*0f1c*/ 	.word	0x00017460
        /*0f20*/ 	.word	0x00000017
        /*0f24*/ 	.word	0x00038800
        /*0f28*/ 	.short	0x0107
        /*0f2a*/ 	.byte	0x3f
	.zero		1


	//   ....[58]....
        /*0f2c*/ 	.word	0x000174f0
        /*0f30*/ 	.word	0x00000017
        /*0f34*/ 	.word	0x00038800
        /*0f38*/ 	.short	0x0101
        /*0f3a*/ 	.byte	0x3f
	.zero		1


	//   ....[59]....
        /*0f3c*/ 	.word	0x00018400
        /*0f40*/ 	.word	0x00000017
        /*0f44*/ 	.word	0x00038810
        /*0f48*/ 	.short	0x0107
        /*0f4a*/ 	.byte	0x3f
	.zero		1


	//   ....[60]....
        /*0f4c*/ 	.word	0x00018500
        /*0f50*/ 	.word	0x00000017
        /*0f54*/ 	.word	0x00038810
        /*0f58*/ 	.short	0x0101
        /*0f5a*/ 	.byte	0x3f
	.zero		1


	//   ....[61]....
        /*0f5c*/ 	.word	0x00018520
        /*0f60*/ 	.word	0x00000017
        /*0f64*/ 	.word	0x00038820
        /*0f68*/ 	.short	0x010a
        /*0f6a*/ 	.byte	0x3f
	.zero		1


	//   ....[62]....
        /*0f6c*/ 	.word	0x000185b0
        /*0f70*/ 	.word	0x0000001b
        /*0f74*/ 	.word	0x00038860
        /*0f78*/ 	.short	0x010a
        /*0f7a*/ 	.byte	0x3f
	.zero		1


	//   ....[63]....
        /*0f7c*/ 	.word	0x00018ee0
        /*0f80*/ 	.word	0x0000001b
        /*0f84*/ 	.word	0x00038850
        /*0f88*/ 	.short	0x0107
        /*0f8a*/ 	.byte	0x3f
	.zero		1


	//   ....[64]....
        /*0f8c*/ 	.word	0x00018fb0
        /*0f90*/ 	.word	0x0000001b
        /*0f94*/ 	.word	0x00038850
        /*0f98*/ 	.short	0x0101
        /*0f9a*/ 	.byte	0x3f
	.zero		1


	//   ....[65]....
        /*0f9c*/ 	.word	0x00019340
        /*0fa0*/ 	.word	0x00000006
        /*0fa4*/ 	.word	0x00038840
        /*0fa8*/ 	.short	0x010a
        /*0faa*/ 	.byte	0x3f
	.zero		1


	//   ....[66]....
        /*0fac*/ 	.word	0x00019680
        /*0fb0*/ 	.word	0x00000006
        /*0fb4*/ 	.word	0x00038830
        /*0fb8*/ 	.short	0x0107
        /*0fba*/ 	.byte	0x3f
	.zero		1


	//   ....[67]....
        /*0fbc*/ 	.word	0x00019740
        /*0fc0*/ 	.word	0x00000006
        /*0fc4*/ 	.word	0x00038830
        /*0fc8*/ 	.short	0x0101
        /*0fca*/ 	.byte	0x3f
	.zero		1


	//   ....[68]....
        /*0fcc*/ 	.word	0x00019770
        /*0fd0*/ 	.word	0x00000006
        /*0fd4*/ 	.word	0x00038860
        /*0fd8*/ 	.short	0x010a
        /*0fda*/ 	.byte	0x3f
	.zero		1


	//   ....[69]....
        /*0fdc*/ 	.word	0x00019e40
        /*0fe0*/ 	.word	0x00000006
        /*0fe4*/ 	.word	0x00038850
        /*0fe8*/ 	.short	0x0107
        /*0fea*/ 	.byte	0x3f
	.zero		1


	//   ....[70]....
        /*0fec*/ 	.word	0x00019f00
        /*0ff0*/ 	.word	0x00000006
        /*0ff4*/ 	.word	0x00038850
        /*0ff8*/ 	.short	0x0101
        /*0ffa*/ 	.byte	0x3f
	.zero		1


	//   ....[71]....
        /*0ffc*/ 	.word	0x0001ab40
        /*1000*/ 	.word	0x00000004
        /*1004*/ 	.word	0x00038820
        /*1008*/ 	.short	0x010a
        /*100a*/ 	.byte	0x3f
	.zero		1


	//   ....[72]....
        /*100c*/ 	.word	0x0001acb0
        /*1010*/ 	.word	0x00000005
        /*1014*/ 	.word	0x00038840
        /*1018*/ 	.short	0x010a
        /*101a*/ 	.byte	0x3f
	.zero		1


	//   ....[73]....
        /*101c*/ 	.word	0x0001ad50
        /*1020*/ 	.word	0x00000019
        /*1024*/ 	.word	0x00038840
        /*1028*/ 	.short	0x010a
        /*102a*/ 	.byte	0x3f
	.zero		1


	//   ....[74]....
        /*102c*/ 	.word	0x0001ad90
        /*1030*/ 	.word	0x00000005
        /*1034*/ 	.word	0x00038860
        /*1038*/ 	.short	0x010a
        /*103a*/ 	.byte	0x3f
	.zero		1


	//   ....[75]....
        /*103c*/ 	.word	0x0001add0
        /*1040*/ 	.word	0x00000019
        /*1044*/ 	.word	0x00038860
        /*1048*/ 	.short	0x010a
        /*104a*/ 	.byte	0x3f
	.zero		1


	//   ....[76]....
        /*104c*/ 	.word	0x0001ae30
        /*1050*/ 	.word	0x00000040
        /*1054*/ 	.word	0x00038890
        /*1058*/ 	.short	0x010a
        /*105a*/ 	.byte	0x3f
	.zero		1


	//   ....[77]....
        /*105c*/ 	.word	0x0001afa0
        /*1060*/ 	.word	0x00000040
        /*1064*/ 	.word	0x00038890
        /*1068*/ 	.short	0x010a
        /*106a*/ 	.byte	0x3f
	.zero		1


	//   ....[78]....
        /*106c*/ 	.word	0x0001b120
        /*1070*/ 	.word	0x00000040
        /*1074*/ 	.word	0x00038890
        /*1078*/ 	.short	0x010a
        /*107a*/ 	.byte	0x3f
	.zero		1


	//   ....[79]....
        /*107c*/ 	.word	0x0001b280
        /*1080*/ 	.word	0x00000040
        /*1084*/ 	.word	0x000388b0
        /*1088*/ 	.short	0x010a
        /*108a*/ 	.byte	0x3f
	.zero		1


	//   ....[80]....
        /*108c*/ 	.word	0x0001b490
        /*1090*/ 	.word	0x00000002
        /*1094*/ 	.word	0x00038800
        /*1098*/ 	.short	0x010a
        /*109a*/ 	.byte	0x3f
	.zero		1


	//   ....[81]....
        /*109c*/ 	.word	0x0001b6a0
        /*10a0*/ 	.word	0x00000002
        /*10a4*/ 	.word	0x00038800
        /*10a8*/ 	.short	0x010a
        /*10aa*/ 	.byte	0x3f
	.zero		1


	//   ....[82]....
        /*10ac*/ 	.word	0x0001b6f0
        /*10b0*/ 	.word	0x0000000d
        /*10b4*/ 	.word	0x00038830
        /*10b8*/ 	.short	0x010a
        /*10ba*/ 	.byte	0x3f
	.zero		1


	//   ....[83]....
        /*10bc*/ 	.word	0x0001b740
        /*10c0*/ 	.word	0x00000002
        /*10c4*/ 	.word	0x00038810
        /*10c8*/ 	.short	0x010a
        /*10ca*/ 	.byte	0x3f
	.zero		1


	//   ....[84]....
        /*10cc*/ 	.word	0x0001b790
        /*10d0*/ 	.word	0x0000000d
        /*10d4*/ 	.word	0x00038850
        /*10d8*/ 	.short	0x010a
        /*10da*/ 	.byte	0x3f
	.zero		1


	//   ....[85]....
        /*10dc*/ 	.word	0x0001b7e0
        /*10e0*/ 	.word	0x0000000e
        /*10e4*/ 	.word	0x00038830
        /*10e8*/ 	.short	0x010a
        /*10ea*/ 	.byte	0x3f
	.zero		1


	//   ....[86]....
        /*10ec*/ 	.word	0x0001b830
        /*10f0*/ 	.word	0x0000000e
        /*10f4*/ 	.word	0x00038850
        /*10f8*/ 	.short	0x010a
        /*10fa*/ 	.byte	0x3f
	.zero		1


	//   ....[87]....
        /*10fc*/ 	.word	0x0001b9d0
        /*1100*/ 	.word	0x00000017
        /*1104*/ 	.word	0x00038820
        /*1108*/ 	.short	0x010a
        /*110a*/ 	.byte	0x3f
	.zero		1


	//   ....[88]....
        /*110c*/ 	.word	0x0001ba20
        /*1110*/ 	.word	0x00000003
        /*1114*/ 	.word	0x000388a0
        /*1118*/ 	.short	0x010a
        /*111a*/ 	.byte	0x3f
	.zero		1


	//   ....[89]....
        /*111c*/ 	.word	0x0001ba70
        /*1120*/ 	.word	0x00000003
        /*1124*/ 	.word	0x000388c0
        /*1128*/ 	.short	0x010a
        /*112a*/ 	.byte	0x3f
	.zero		1


	//   ....[90]....
        /*112c*/ 	.word	0x0001bac0
        /*1130*/ 	.word	0x00000006
        /*1134*/ 	.word	0x000388a0
        /*1138*/ 	.short	0x010a
        /*113a*/ 	.byte	0x3f
	.zero		1


	//   ....[91]....
        /*113c*/ 	.word	0x0001bb10
        /*1140*/ 	.word	0x00000006
        /*1144*/ 	.word	0x000388c0
        /*1148*/ 	.short	0x010a
        /*114a*/ 	.byte	0x3f
	.zero		1


	//   ....[92]....
        /*114c*/ 	.word	0x0001bc30
        /*1150*/ 	.word	0x0000001b
        /*1154*/ 	.word	0x00038840
        /*1158*/ 	.short	0x010a
        /*115a*/ 	.byte	0x3f
	.zero		1


	//   ....[93]....
        /*115c*/ 	.word	0x0001d1c0
        /*1160*/ 	.word	0x00000017
        /*1164*/ 	.word	0x00038820
        /*1168*/ 	.short	0x010a
        /*116a*/ 	.byte	0x3f
	.zero		1


	//   ....[94]....
        /*116c*/ 	.word	0x0001d210
        /*1170*/ 	.word	0x0000001b
        /*1174*/ 	.word	0x00038860
        /*1178*/ 	.short	0x010a
        /*117a*/ 	.byte	0x3f
	.zero		1


	//   ....[95]....
        /*117c*/ 	.word	0x0001db00
        /*1180*/ 	.word	0x00000006
        /*1184*/ 	.word	0x00038840
        /*1188*/ 	.short	0x010a
        /*118a*/ 	.byte	0x3f
	.zero		1


	//   ....[96]....
        /*118c*/ 	.word	0x0001dfc0
        /*1190*/ 	.word	0x00000006
        /*1194*/ 	.word	0x00038860
        /*1198*/ 	.short	0x010a
        /*119a*/ 	.byte	0x3f
	.zero		1


	//   ....[97]....
        /*119c*/ 	.word	0x0001f0b0
        /*11a0*/ 	.word	0x00000004
        /*11a4*/ 	.word	0x00038820
        /*11a8*/ 	.short	0x010a
        /*11aa*/ 	.byte	0x3f
	.zero		1


	//   ....[98]....
        /*11ac*/ 	.word	0x0001f250
        /*11b0*/ 	.word	0x00000005
        /*11b4*/ 	.word	0x00038840
        /*11b8*/ 	.short	0x010a
        /*11ba*/ 	.byte	0x3f
	.zero		1


	//   ....[99]....
        /*11bc*/ 	.word	0x0001f2a0
        /*11c0*/ 	.word	0x00000019
        /*11c4*/ 	.word	0x00038840
        /*11c8*/ 	.short	0x010a
        /*11ca*/ 	.byte	0x3f
	.zero		1


	//   ....[100]....
        /*11cc*/ 	.word	0x0001f2f0
        /*11d0*/ 	.word	0x00000005
        /*11d4*/ 	.word	0x00038860
        /*11d8*/ 	.short	0x010a
        /*11da*/ 	.byte	0x3f
	.zero		1


	//----- nvinfo : EIATTR_NUM_MBARRIERS
	.align		4
.L_744:
        /*11dc*/ 	.byte	0x03, 0x38
        /*11de*/ 	.short	0x0017


	//----- nvinfo : EIATTR_EXIT_INSTR_OFFSETS
	.align		4
        /*11e0*/ 	.byte	0x04, 0x1c
        /*11e2*/ 	.short	(.L_746 - .L_745)


	//   ....[0]....
.L_745:
        /*11e4*/ 	.word	0x0001ae20


	//----- nvinfo : EIATTR_MAX_THREADS
	.align		4
.L_746:
        /*11e8*/ 	.byte	0x04, 0x05
        /*11ea*/ 	.short	(.L_748 - .L_747)
.L_747:
        /*11ec*/ 	.word	0x00000180
        /*11f0*/ 	.word	0x00000001
        /*11f4*/ 	.word	0x00000001


	//----- nvinfo : EIATTR_CRS_STACK_SIZE
	.align		4
.L_748:
        /*11f8*/ 	.byte	0x04, 0x1e
        /*11fa*/ 	.short	(.L_750 - .L_749)
.L_749:
        /*11fc*/ 	.word	0x00000000


	//----- nvinfo : EIATTR_CBANK_PARAM_SIZE
	.align		4
.L_750:
        /*1200*/ 	.byte	0x03, 0x19
        /*1202*/ 	.short	0x0bf0


	//----- nvinfo : EIATTR_PARAM_CBANK
	.align		4
        /*1204*/ 	.byte	0x04, 0x0a
        /*1206*/ 	.short	(.L_752 - .L_751)
	.align		4
.L_751:
        /*1208*/ 	.word	index@(.nv.constant0._ZN7cutlass13device_kernelIN5flash11enable_sm90INS1_16FlashAttnFwdSm90INS1_25CollectiveMainloopFwdSm90ILi2EN4cute5tupleIJNS5_1CILi1EEES8_S8_EEENS6_IJNS7_ILi64EEESA_SA_EEELi512ENS_6half_tEfNS_4arch4Sm90ELb0ELb0ELb0ELb1ELb1ELb1ELb1ELb0ELb0ELb1ELb0ELb0EEENS1_21CollectiveEpilogueFwdINS6_IJSA_NS7_ILi512EEESA_EEES9_SC_SE_Li256ELb1ELb1ELb0ELb0EEENS1_36VarlenDynamicPersistentTileSchedulerILi64ELi64ELi256ELi128ELb0ELb1ELb1ELb0ELb1ELb1EEEEEEEEEvNT_6ParamsE)
        /*120c*/ 	.short	0x0210
        /*120e*/ 	.short	0x0bf0


	//----- nvinfo : EIATTR_SW_WAR
	.align		4
.L_752:
        /*1210*/ 	.byte	0x04, 0x36
        /*1212*/ 	.short	(.L_754 - .L_753)
.L_753:
        /*1214*/ 	.word	0x00000008
.L_754:


//--------------------- .nv.info._ZN7cutlass13device_kernelIN5flash11enable_sm90INS1_16FlashAttnFwdSm90INS1_25CollectiveMainloopFwdSm90ILi2EN4cute5tupleIJNS5_1CILi1EEES8_S8_EEENS6_IJNS7_ILi64EEESA_SA_EEELi512ENS_6half_tEfNS_4arch4Sm90ELb0ELb1ELb0ELb0ELb1ELb0ELb0ELb0ELb0ELb1ELb0ELb0EEENS1_21CollectiveEpilogueFwdINS6_IJSA_NS7_ILi512EEESA_EEES9_SC_SE_Li256ELb0ELb1ELb0ELb0EEENS1_30DynamicPersistentTileSchedulerILi256ELi128ELb0ELb1ELb1EEEEEEEEEvNT_6ParamsE --------------------------
	.section	.nv.info._ZN7cutlass13device_kernelIN5flash11enable_sm90INS1_16FlashAttnFwdSm90INS1_25CollectiveMainloopFwdSm90ILi2EN4cute5tupleIJNS5_1CILi1EEES8_S8_EEENS6_IJNS7_ILi64EEESA_SA_EEELi512ENS_6half_tEfNS_4arch4Sm90ELb0ELb1ELb0ELb0ELb1ELb0ELb0ELb0ELb0ELb1ELb0ELb0EEENS1_21CollectiveEpilogueFwdINS6_IJSA_NS7_ILi512EEESA_EEES9_SC_SE_Li256ELb0ELb1ELb0ELb0EEENS1_30DynamicPersistentTileSchedulerILi256ELi128ELb0ELb1ELb1EEEEEEEEEvNT_6ParamsE,"",@"SHT_CUDA_INFO"
	.sectionflags	@""
	.align	4


	//----- nvinfo : EIATTR_CUDA_API_VERSION
	.align		4
        /*0000*/ 	.byte	0x04, 0x37
        /*0002*/ 	.short	(.L_756 - .L_755)
.L_755:
        /*0004*/ 	.word	0x00000082


	//----- nvinfo : EIATTR_KPARAM_INFO
	.align		4
.L_756:
        /*0008*/ 	.byte	0x04, 0x17
        /*000a*/ 	.short	(.L_758 - .L_757)
.L_757:
        /*000c*/ 	.word	0x00000000
        /*0010*/ 	.short	0x0000
        /*0012*/ 	.short	0x0070
        /*0014*/ 	.byte	0x00, 0xf0, 0x01, 0x2a


	//----- nvinfo : EIATTR_SPARSE_MMA_MASK
	.align		4
.L_758:
        /*0018*/ 	.byte	0x03, 0x50
        /*001a*/ 	.short	0x0000


	//----- nvinfo : EIATTR_MAXREG_COUNT
	.align		4
        /*001c*/ 	.byte	0x03, 0x1b
        /*001e*/ 	.short	0x00a8


	//----- nvinfo : EIATTR_NUM_BARRIERS
	.align		4
        /*0020*/ 	.byte	0x02, 0x4c
        /*0022*/ 	.byte	0x10
	.zero		1


	//----- nvinfo : EIATTR_EXTERNS
	.align		4
        /*0024*/ 	.byte	0x04, 0x0f
        /*0026*/ 	.short	(.L_760 - .L_759)


	//   ....[0]....
	.align		4
.L_759:
        /*0028*/ 	.word	index@(__assertfail)


	//----- nvinfo : EIATTR_ANNOTATIONS
	.align		4
.L_760:
        /*002c*/ 	.byte	0x04, 0x55
        /*002e*/ 	.short	(.L_762 - .L_761)


	//   ....[0]....
.L_761:
        /*0030*/ 	.word	0x00000001
        /*0034*/ 	.byte	0xd0, 0xf9, 0x00, 0x00, 0x01, 0x00, 0x00, 0x00, 0xe0, 0xfa, 0x00, 0x00, 0x01, 0x00, 0x00, 0x00
        /*0044*/ 	.byte	0xe0, 0xfe, 0x00, 0x00, 0x01, 0x00, 0x00, 0x00, 0x30, 0x11, 0x01, 0x00, 0x01, 0x00, 0x00, 0x00
        /*0054*/ 	.byte	0xf0, 0x16, 0x01, 0x00, 0x01, 0x00, 0x00, 0x00, 0xd0, 0x1c, 0x01, 0x00, 0x01, 0x00, 0x00, 0x00
        /*0064*/ 	.byte	0xf0, 0x1c, 0x01, 0x00, 0x01, 0x00, 0x00, 0x00, 0x30, 0x1e, 0x01, 0x00, 0x01, 0x00, 0x00, 0x00
        /*0074*/ 	.byte	0xe0, 0x38, 0x01, 0x00


	//----- nvinfo : EIATTR_MERCURY_ISA_VERSION
	.align		4
.L_762:
        /*0078*/ 	.byte	0x03, 0x5f
        /*007a*/ 	.short	0x0101


	//----- nvinfo : EIATTR_INT_WARP_WIDE_INSTR_OFFSETS
	.align		4
        /*007c*/ 	.byte	0x04, 0x31
        /*007e*/ 	.short	(.L_764 - .L_763)


	//   ....[0]....
.L_763:
        /*0080*/ 	.word	0x000000c0


	//   ....[1]....
        /*0084*/ 	.word	0x000000d0


	//   ....[2]....
        /*0088*/ 	.word	0x00000170


	//   ....[3]....
        /*008c*/ 	.word	0x00010850


	//   ....[4]....
        /*0090*/ 	.word	0x000108e0


	//   ....[5]....
        /*0094*/ 	.word	0x00013670


	//   ....[6]....
        /*0098*/ 	.word	0x00013700


	//----- nvinfo : EIATTR_COOP_GROUP_MASK_REGIDS
	.align		4
.L_764:
        /*009c*/ 	.byte	0x04, 0x29
        /*009e*/ 	.short	(.L_766 - .L_765)


	//   ....[0]....
.L_765:
        /*00a0*/ 	.word	0xffffffff


	//   ....[1]....
        /*00a4*/ 	.word	0xffffffff


	//   ....[2]....
        /*00a8*/ 	.word	0xffffffff


	//   ....[3]....
        /*00ac*/ 	.word	0xffffffff


	//   ....[4]....
        /*00b0*/ 	.word	0xffffffff


	//   ....[5]....
        /*00b4*/ 	.word	0xffffffff


	//   ....[6]....
        /*00b8*/ 	.word	0xffffffff


	//   ....[7]....
        /*00bc*/ 	.word	0xffffffff


	//   ....[8]....
        /*00c0*/ 	.word	0xffffffff


	//   ....[9]....
        /*00c4*/ 	.word	0xffffffff


	//   ....[10]....
        /*00c8*/ 	.word	0xffffffff


	//   ....[11]....
        /*00cc*/ 	.word	0xffffffff


	//   ....[12]....
        /*00d0*/ 	.word	0xffffffff


	//   ....[13]....
        /*00d4*/ 	.word	0xffffffff


	//   ....[14]....
        /*00d8*/ 	.word	0xffffffff


	//   ....[15]....
        /*00dc*/ 	.word	0xffffffff


	//   ....[16]....
        /*00e0*/ 	.word	0xffffffff


	//   ....[17]....
        /*00e4*/ 	.word	0xffffffff


	//   ....[18]....
        /*00e8*/ 	.word	0xffffffff


	//   ....[19]....
        /*00ec*/ 	.word	0xffffffff


	//   ....[20]....
        /*00f0*/ 	.word	0xffffffff


	//   ....[21]....
        /*00f4*/ 	.word	0xffffffff


	//   ....[22]....
        /*00f8*/ 	.word	0xffffffff


	//   ....[23]....
        /*00fc*/ 	.word	0xffffffff


	//   ....[24]....
        /*0100*/ 	.word	0xffffffff


	//   ....[25]....
        /*0104*/ 	.word	0xffffffff


	//   ....[26]....
        /*0108*/ 	.word	0xffffffff


	//   ....[27]....
        /*010c*/ 	.word	0xffffffff


	//   ....[28]....
        /*0110*/ 	.word	0xffffffff


	//   ....[29]....
        /*0114*/ 	.word	0xffffffff


	//   ....[30]....
        /*0118*/ 	.word	0xffffffff


	//   ....[31]....
        /*011c*/ 	.word	0xffffffff


	//   ....[32]....
        /*0120*/ 	.word	0xffffffff


	//   ....[33]....
        /*0124*/ 	.word	0xffffffff


	//   ....[34]....
        /*0128*/ 	.word	0xffffffff


	//   ....[35]....
        /*012c*/ 	.word	0xffffffff


	//   ....[36]....
        /*0130*/ 	.word	0xffffffff


	//   ....[37]....
        /*0134*/ 	.word	0xffffffff


	//   ....[38]....
        /*0138*/ 	.word	0xffffffff


	//   ....[39]....
        /*013c*/ 	.word	0xffffffff


	//   ....[40]....
        /*0140*/ 	.word	0xffffffff


	//   ....[41]....
        /*0144*/ 	.word	0xffffffff


	//   ....[42]....
        /*0148*/ 	.word	0xffffffff


	//   ....[43]....
        /*014c*/ 	.word	0xffffffff


	//   ....[44]....
        /*0150*/ 	.word	0xffffffff


	//   ....[45]....
        /*0154*/ 	.word	0xffffffff


	//   ....[46]....
        /*0158*/ 	.word	0xffffffff


	//   ....[47]....
        /*015c*/ 	.word	0xffffffff


	//   ....[48]....
        /*0160*/ 	.word	0xffffffff


	//   ....[49]....
        /*0164*/ 	.word	0xffffffff


	//   ....[50]....
        /*0168*/ 	.word	0xffffffff


	//   ....[51]....
        /*016c*/ 	.word	0xffffffff


	//   ....[52]....
        /*0170*/ 	.word	0xffffffff


	//   ....[53]....
        /*0174*/ 	.word	0xffffffff


	//   ....[54]....
        /*0178*/ 	.word	0xffffffff


	//   ....[55]....
        /*017c*/ 	.word	0xffffffff


	//   ....[56]....
        /*0180*/ 	.word	0xffffffff


	//   ....[57]....
        /*0184*/ 	.word	0xffffffff


	//   ....[58]....
        /*0188*/ 	.word	0xffffffff


	//   ....[59]....
        /*018c*/ 	.word	0xffffffff


	//   ....[60]....
        /*0190*/ 	.word	0xffffffff


	//   ....[61]....
        /*0194*/ 	.word	0xffffffff


	//   ....[62]....
        /*0198*/ 	.word	0xffffffff


	//   ....[63]....
        /*019c*/ 	.word	0xffffffff


	//   ....[64]....
        /*01a0*/ 	.word	0xffffffff


	//   ....[65]....
        /*01a4*/ 	.word	0xffffffff


	//   ....[66]....
        /*01a8*/ 	.word	0xffffffff


	//   ....[67]....
        /*01ac*/ 	.word	0xffffffff


	//   ....[68]....
        /*01b0*/ 	.word	0xffffffff


	//   ....[69]....
        /*01b4*/ 	.word	0xffffffff


	//   ....[70]....
        /*01b8*/ 	.word	0xffffffff


	//   ....[71]....
        /*01bc*/ 	.word	0xffffffff


	//   ....[72]....
        /*01c0*/ 	.word	0xffffffff


	//   ....[73]....
        /*01c4*/ 	.word	0xffffffff


	//   ....[74]....
        /*01c8*/ 	.word	0xffffffff


	//   ....[75]....
        /*01cc*/ 	.word	0xffffffff


	//   ....[76]....
        /*01d0*/ 	.word	0xffffffff


	//   ....[77]....
        /*01d4*/ 	.word	0xffffffff


	//   ....[78]....
        /*01d8*/ 	.word	0xffffffff


	//   ....[79]....
        /*01dc*/ 	.word	0xffffffff


	//   ....[80]....
        /*01e0*/ 	.word	0xffffffff


	//   ....[81]....
        /*01e4*/ 	.word	0xffffffff


	//   ....[82]....
        /*01e8*/ 	.word	0xffffffff


	//   ....[83]....
        /*01ec*/ 	.word	0xffffffff


	//   ....[84]....
        /*01f0*/ 	.word	0xffffffff


	//   ....[85]....
        /*01f4*/ 	.word	0xffffffff


	//   ....[86]....
        /*01f8*/ 	.word	0xffffffff


	//   ....[87]....
        /*01fc*/ 	.word	0xffffffff


	//   ....[88]....
        /*0200*/ 	.word	0xffffffff


	//   ....[89]....
        /*0204*/ 	.word	0xffffffff


	//   ....[90]....
        /*0208*/ 	.word	0xffffffff


	//   ....[91]....
        /*020c*/ 	.word	0xffffffff


	//   ....[92]....
        /*0210*/ 	.word	0xffffffff


	//   ....[93]....
        /*0214*/ 	.word	0xffffffff


	//   ....[94]....
        /*0218*/ 	.word	0x0500000f


	//   ....[95]....
        /*021c*/ 	.word	0x0500000f


	//   ....[96]....
        /*0220*/ 	.word	0x0500000f


	//   ....[97]....
        /*0224*/ 	.word	0x0500000f


	//   ....[98]....
        /*0228*/ 	.word	0x0500000f


	//   ....[99]....
        /*022c*/ 	.word	0x0500000f


	//   ....[100]....
        /*0230*/ 	.word	0x0500000f


	//   ....[101]....
        /*0234*/ 	.word	0x0500000f


	//   ....[102]....
        /*0238*/ 	.word	0x0500000f


	//   ....[103]....
        /*023c*/ 	.word	0x0500000f


	//   ....[104]....
        /*0240*/ 	.word	0x0500000f


	//   ....[105]....
        /*0244*/ 	.word	0x0500000f


	//   ....[106]....
        /*0248*/ 	.word	0x0500000f


	//   ....[107]....
        /*024c*/ 	.word	0x0500000f


	//   ....[108]....
        /*0250*/ 	.word	0x0500000f


	//   ....[109]....
        /*0254*/ 	.word	0x0500000f


	//   ....[110]....
        /*0258*/ 	.word	0x0500000f


	//   ....[111]....
        /*025c*/ 	.word	0x0500000f


	//   ....[112]....
        /*0260*/ 	.word	0x0500000f


	//   ....[113]....
        /*0264*/ 	.word	0x0500000f


	//   ....[114]....
        /*0268*/ 	.word	0x0500000f


	//   ....[115]....
        /*026c*/ 	.word	0x0500000f


	//   ....[116]....
        /*0270*/ 	.word	0x0500000f


	//   ....[117]....
        /*0274*/ 	.word	0x0500000f


	//   ....[118]....
        /*0278*/ 	.word	0x0500000f


	//   ....[119]....
        /*027c*/ 	.word	0x0500000f


	//   ....[120]....
        /*0280*/ 	.word	0x0500000f


	//   ....[121]....
        /*0284*/ 	.word	0x0500000f


	//   ....[122]....
        /*0288*/ 	.word	0x0500000f


	//   ....[123]....
        /*028c*/ 	.word	0x0500000f


	//   ....[124]....
        /*0290*/ 	.word	0x0500000f


	//   ....[125]....
        /*0294*/ 	.word	0x0500000f


	//   ....[126]....
        /*0298*/ 	.word	0x0500000f


	//   ....[127]....
        /*029c*/ 	.word	0x0500000f


	//   ....[128]....
        /*02a0*/ 	.word	0x0500000f


	//   ....[129]....
        /*02a4*/ 	.word	0x0500000f


	//   ....[130]....
        /*02a8*/ 	.word	0x0500000f


	//   ....[131]....
        /*02ac*/ 	.word	0x0500000f


	//   ....[132]....
        /*02b0*/ 	.word	0x0500000f


	//   ....[133]....
        /*02b4*/ 	.word	0x0500000f


	//   ....[134]....
        /*02b8*/ 	.word	0x0500000f


	//   ....[135]....
        /*02bc*/ 	.word	0x0500000f


	//   ....[136]....
        /*02c0*/ 	.word	0x0500000f


	//----- nvinfo : EIATTR_COOP_GROUP_INSTR_OFFSETS
	.align		4
.L_766:
        /*02c4*/ 	.byte	0x04, 0x28
        /*02c6*/ 	.short	(.L_768 - .L_767)


	//   ....[0]....
.L_767:
        /*02c8*/ 	.word	0x00000070


	//   ....[1]....
        /*02cc*/ 	.word	0x000000b0


	//   ....[2]....
        /*02d0*/ 	.word	0x00000290


	//   ....[3]....
        /*02d4*/ 	.word	0x000003f0


	//   ....[4]....
        /*02d8*/ 	.word	0x00000510


	//   ....[5]....
        /*02dc*/ 	.word	0x00000670


	//   ....[6]....
        /*02e0*/ 	.word	0x00001b50


	//   ....[7]....
        /*02e4*/ 	.word	0x00003cc0


	//   ....[8]....
        /*02e8*/ 	.word	0x000043c0


	//   ....[9]....
        /*02ec*/ 	.word	0x00004630


	//   ....[10]....
        /*02f0*/ 	.word	0x00004f70


	//   ....[11]....
        /*02f4*/ 	.word	0x00005070


	//   ....[12]....
        /*02f8*/ 	.word	0x000053c0


	//   ....[13]....
        /*02fc*/ 	.word	0x00005490


	//   ....[14]....
        /*0300*/ 	.word	0x00005cd0


	//   ....[15]....
        /*0304*/ 	.word	0x000063c0


	//   ....[16]....
        /*0308*/ 	.word	0x00006600


	//   ....[17]....
        /*030c*/ 	.word	0x00006cf0


	//   ....[18]....
        /*0310*/ 	.word	0x00006df0


	//   ....[19]....
        /*0314*/ 	.word	0x000071a0


	//   ....[20]....
        /*0318*/ 	.word	0x000072b0


	//   ....[21]....
        /*031c*/ 	.word	0x00008360


	//   ....[22]....
        /*0320*/ 	.word	0x00008aa0


	//   ....[23]....
        /*0324*/ 	.word	0x00008ad0


	//   ....[24]....
        /*0328*/ 	.word	0x00008d70


	//   ....[25]....
        /*032c*/ 	.word	0x00008f40


	//   ....[26]....
        /*0330*/ 	.word	0x00009eb0


	//   ....[27]....
        /*0334*/ 	.word	0x0000a350


	//   ....[28]....
        /*0338*/ 	.word	0x0000a580


	//   ....[29]....
        /*033c*/ 	.word	0x0000ac70


	//   ....[30]....
        /*0340*/ 	.word	0x0000ad70


	//   ....[31]....
        /*0344*/ 	.word	0x0000b160


	//   ....[32]....
        /*0348*/ 	.word	0x0000b2f0


	//   ....[33]....
        /*034c*/ 	.word	0x0000c2e0


	//   ....[34]....
        /*0350*/ 	.word	0x0000c3b0


	//   ....[35]....
        /*0354*/ 	.word	0x0000c3f0


	//   ....[36]....
        /*0358*/ 	.word	0x0000c480


	//   ....[37]....
        /*035c*/ 	.word	0x0000c4c0


	//   ....[38]....
        /*0360*/ 	.word	0x0000d760


	//   ....[39]....
        /*0364*/ 	.word	0x0000e1d0


	//   ....[40]....
        /*0368*/ 	.word	0x0000e200


	//   ....[41]....
        /*036c*/ 	.word	0x0000e230


	//   ....[42]....
        /*0370*/ 	.word	0x0000e250


	//   ....[43]....
        /*0374*/ 	.word	0x0000e8a0


	//   ....[44]....
        /*0378*/ 	.word	0x0000e8b0


	//   ....[45]....
        /*037c*/ 	.word	0x0000eae0


	//   ....[46]....
        /*0380*/ 	.word	0x0000eb00


	//   ....[47]....
        /*0384*/ 	.word	0x0000f470


	//   ....[48]....
        /*0388*/ 	.word	0x0000f4b0


	//   ....[49]....
        /*038c*/ 	.word	0x0000f6f0


	//   ....[50]....
        /*0390*/ 	.word	0x0000f710


	//   ....[51]....
        /*0394*/ 	.word	0x0000fa00


	//   ....[52]....
        /*0398*/ 	.word	0x00011290


	//   ....[53]....
        /*039c*/ 	.word	0x000112b0


	//   ....[54]....
        /*03a0*/ 	.word	0x000112f0


	//   ....[55]....
        /*03a4*/ 	.word	0x00011320


	//   ....[56]....
        /*03a8*/ 	.word	0x00011370


	//   ....[57]....
        /*03ac*/ 	.word	0x000113a0


	//   ....[58]....
        /*03b0*/ 	.word	0x000113c0


	//   ....[59]....
        /*03b4*/ 	.word	0x00011400


	//   ....[60]....
        /*03b8*/ 	.word	0x00011a30


	//   ....[61]....
        /*03bc*/ 	.word	0x00011a50


	//   ....[62]....
        /*03c0*/ 	.word	0x00011ab0


	//   ....[63]....
        /*03c4*/ 	.word	0x00011af0


	//   ....[64]....
        /*03c8*/ 	.word	0x00011b30


	//   ....[65]....
        /*03cc*/ 	.word	0x00011b60


	//   ....[66]....
        /*03d0*/ 	.word	0x00011b70


	//   ....[67]....
        /*03d4*/ 	.word	0x00011bb0


	//   ....[68]....
        /*03d8*/ 	.word	0x00012010


	//   ....[69]....
        /*03dc*/ 	.word	0x00012040


	//   ....[70]....
        /*03e0*/ 	.word	0x00012070


	//   ....[71]....
        /*03e4*/ 	.word	0x000120d0


	//   ....[72]....
        /*03e8*/ 	.word	0x00012220


	//   ....[73]....
        /*03ec*/ 	.word	0x00012240


	//   ....[74]....
        /*03f0*/ 	.word	0x00012250


	//   ....[75]....
        /*03f4*/ 	.word	0x000123a0


	//   ....[76]....
        /*03f8*/ 	.word	0x00012c00


	//   ....[77]....
        /*03fc*/ 	.word	0x00012c20


	//   ....[78]....
        /*0400*/ 	.word	0x00012c40


	//   ....[79]....
        /*0404*/ 	.word	0x00012c70


	//   ....[80]....
        /*0408*/ 	.word	0x00012c90


	//   ....[81]....
        /*040c*/ 	.word	0x00012cc0


	//   ....[82]....
        /*0410*/ 	.word	0x00012ce0


	//   ....[83]....
        /*0414*/ 	.word	0x00012cf0


	//   ....[84]....
        /*0418*/ 	.word	0x00013030


	//   ....[85]....
        /*041c*/ 	.word	0x00013070


	//   ....[86]....
        /*0420*/ 	.word	0x000130a0


	//   ....[87]....
        /*0424*/ 	.word	0x000130e0


	//   ....[88]....
        /*0428*/ 	.word	0x00013100


	//   ....[89]....
        /*042c*/ 	.word	0x000131b0


	//   ....[90]....
        /*0430*/ 	.word	0x000131d0


	//   ....[91]....
        /*0434*/ 	.word	0x000131e0


	//   ....[92]....
        /*0438*/ 	.word	0x00013820


	//   ....[93]....
        /*043c*/ 	.word	0x00013a00


	//   ....[94]....
        /*0440*/ 	.word	0x00014100


	//   ....[95]....
        /*0444*/ 	.word	0x000141e0


	//   ....[96]....
        /*0448*/ 	.word	0x00014280


	//   ....[97]....
        /*044c*/ 	.word	0x00014300


	//   ....[98]....
        /*0450*/ 	.word	0x000143b0


	//   ....[99]....
        /*0454*/ 	.word	0x00014430


	//   ....[100]....
        /*0458*/ 	.word	0x000144e0


	//   ....[101]....
        /*045c*/ 	.word	0x00014560


	//   ....[102]....
        /*0460*/ 	.word	0x000145f0


	//   ....[103]....
        /*0464*/ 	.word	0x00014680


	//   ....[104]....
        /*0468*/ 	.word	0x000146f0


	//   ....[105]....
        /*046c*/ 	.word	0x00014770


	//   ....[106]....
        /*0470*/ 	.word	0x00014820


	//   ....[107]....
        /*0474*/ 	.word	0x000148a0


	//   ....[108]....
        /*0478*/ 	.word	0x00014940


	//   ....[109]....
        /*047c*/ 	.word	0x000149c0


	//   ....[110]....
        /*0480*/ 	.word	0x00014a50


	//   ....[111]....
        /*0484*/ 	.word	0x00014b80


	//   ....[112]....
        /*0488*/ 	.word	0x00014c80


	//   ....[113]....
        /*048c*/ 	.word	0x00014ea0


	//   ....[114]....
        /*0490*/ 	.word	0x00014ef0


	//   ....[115]....
        /*0494*/ 	.word	0x000150b0


	//   ....[116]....
        /*0498*/ 	.word	0x00015100


	//   ....[117]....
        /*049c*/ 	.word	0x000152c0


	//   ....[118]....
        /*04a0*/ 	.word	0x00015310


	//   ....[119]....
        /*04a4*/ 	.word	0x000153f0


	//   ....[120]....
        /*04a8*/ 	.word	0x00015490


	//   ....[121]....
        /*04ac*/ 	.word	0x000154f0


	//   ....[122]....
        /*04b0*/ 	.word	0x00015590


	//   ....[123]....
        /*04b4*/ 	.word	0x000155f0


	//   ....[124]....
        /*04b8*/ 	.word	0x00015690


	//   ....[125]....
        /*04bc*/ 	.word	0x000156f0


	//   ....[126]....
        /*04c0*/ 	.word	0x00015790


	//   ....[127]....
        /*04c4*/ 	.word	0x00015870


	//   ....[128]....
        /*04c8*/ 	.word	0x00015940


	//   ....[129]....
        /*04cc*/ 	.word	0x00015a30


	//   ....[130]....
        /*04d0*/ 	.word	0x00015b40


	//   ....[131]....
        /*04d4*/ 	.word	0x00015c50


	//   ....[132]....
        /*04d8*/ 	.word	0x00015d30


	//   ....[133]....
        /*04dc*/ 	.word	0x00015e40


	//   ....[134]....
        /*04e0*/ 	.word	0x00015f20


	//   ....[135]....
        /*04e4*/ 	.word	0x00015fb0


	//   ....[136]....
        /*04e8*/ 	.word	0x000160d0


	//----- nvinfo : EIATTR_REG_RECONFIG
	.align		4
.L_768:
        /*04ec*/ 	.byte	0x01, 0x54
	.zero		2


	//----- nvinfo : EIATTR_SYSCALL_OFFSETS
	.align		4
        /*04f0*/ 	.byte	0x04, 0x46
        /*04f2*/ 	.short	(.L_770 - .L_769)


	//   ....[0]....
.L_769:
        /*04f4*/ 	.word	0x00003e90


	//   ....[1]....
        /*04f8*/ 	.word	0x00010a40


	//   ....[2]....
        /*04fc*/ 	.word	0x00010b90


	//   ....[3]....
        /*0500*/ 	.word	0x00010c80


	//   ....[4]....
        /*0504*/ 	.word	0x000116d0


	//----- nvinfo : EIATTR_MBARRIER_INSTR_OFFSETS
	.align		4
.L_770:
        /*0508*/ 	.byte	0x04, 0x39
        /*050a*/ 	.short	(.L_772 - .L_771)


	//   ....[0]....
.L_771:
        /*050c*/ 	.word	0x00000180
        /*0510*/ 	.word	0x000000ff
        /*0514*/ 	.word	0x00028c00
        /*0518*/ 	.short	0x0100
        /*051a*/ 	.byte	0x08
	.zero		1


	//   ....[1]....
        /*051c*/ 	.word	0x00000190
        /*0520*/ 	.word	0x000000ff
        /*0524*/ 	.word	0x00028c20
        /*0528*/ 	.short	0x0100
        /*052a*/ 	.byte	0x08
	.zero		1


	//   ....[2]....
        /*052c*/ 	.word	0x00000240
        /*0530*/ 	.word	0x000000ff
        /*0534*/ 	.word	0x00028c30
        /*0538*/ 	.short	0x0100
        /*053a*/ 	.byte	0x06
	.zero		1


	//   ....[3]....
        /*053c*/ 	.word	0x00000250
        /*0540*/ 	.word	0x000000ff
        /*0544*/ 	.word	0x00028c40
        /*0548*/ 	.short	0x0100
        /*054a*/ 	.byte	0x06
	.zero		1


	//   ....[4]....
        /*054c*/ 	.word	0x00000260
        /*0550*/ 	.word	0x000000ff
        /*0554*/ 	.word	0x00028c38
        /*0558*/ 	.short	0x0100
        /*055a*/ 	.byte	0x06
	.zero		1


	//   ....[5]....
        /*055c*/ 	.word	0x00000270
        /*0560*/ 	.word	0x000000ff
        /*0564*/ 	.word	0x00028c48
        /*0568*/ 	.short	0x0100
        /*056a*/ 	.byte	0x06
	.zero		1


	//   ....[6]....
        /*056c*/ 	.word	0x000003a0
        /*0570*/ 	.word	0x000000ff
        /*0574*/ 	.word	0x00028c50
        /*0578*/ 	.short	0x0100
        /*057a*/ 	.byte	0x08
	.zero		1


	//   ....[7]....
        /*057c*/ 	.word	0x000003b0
        /*0580*/ 	.word	0x000000ff
        /*0584*/ 	.word	0x00028c60
        /*0588*/ 	.short	0x0100
        /*058a*/ 	.byte	0x08
	.zero		1


	//   ....[8]....
        /*058c*/ 	.word	0x000003c0
        /*0590*/ 	.word	0x000000ff
        /*0594*/ 	.word	0x00028c58
        /*0598*/ 	.short	0x0100
        /*059a*/ 	.byte	0x08
	.zero		1


	//   ....[9]....
        /*059c*/ 	.word	0x000003d0
        /*05a0*/ 	.word	0x000000ff
        /*05a4*/ 	.word	0x00028c68
        /*05a8*/ 	.short	0x0100
        /*05aa*/ 	.byte	0x08
	.zero		1


	//   ....[10]....
        /*05ac*/ 	.word	0x000004c0
        /*05b0*/ 	.word	0x000000ff
        /*05b4*/ 	.word	0x00028c70
        /*05b8*/ 	.short	0x0100
        /*05ba*/ 	.byte	0x06
	.zero		1


	//   ....[11]....
        /*05bc*/ 	.word	0x000004d0
        /*05c0*/ 	.word	0x000000ff
        /*05c4*/ 	.word	0x00028c80
        /*05c8*/ 	.short	0x0100
        /*05ca*/ 	.byte	0x06
	.zero		1


	//   ....[12]....
        /*05cc*/ 	.word	0x000004e0
        /*05d0*/ 	.word	0x000000ff
        /*05d4*/ 	.word	0x00028c78
        /*05d8*/ 	.short	0x0100
        /*05da*/ 	.byte	0x06
	.zero		1


	//   ....[13]....
        /*05dc*/ 	.word	0x000004f0
        /*05e0*/ 	.word	0x000000ff
        /*05e4*/ 	.word	0x00028c88
        /*05e8*/ 	.short	0x0100
        /*05ea*/ 	.byte	0x06
	.zero		1


	//   ....[14]....
        /*05ec*/ 	.word	0x00000620
        /*05f0*/ 	.word	0x000000ff
        /*05f4*/ 	.word	0x00028c90
        /*05f8*/ 	.short	0x0100
        /*05fa*/ 	.byte	0x08
	.zero		1


	//   ....[15]....
        /*05fc*/ 	.word	0x00000630
        /*0600*/ 	.word	0x000000ff
        /*0604*/ 	.word	0x00028ca0
        /*0608*/ 	.short	0x0100
        /*060a*/ 	.byte	0x08
	.zero		1


	//   ....[16]....
        /*060c*/ 	.word	0x00000640
        /*0610*/ 	.word	0x000000ff
        /*0614*/ 	.word	0x00028c98
        /*0618*/ 	.short	0x0100
        /*061a*/ 	.byte	0x08
	.zero		1


	//   ....[17]....
        /*061c*/ 	.word	0x00000650
        /*0620*/ 	.word	0x000000ff
        /*0624*/ 	.word	0x00028ca8
        /*0628*/ 	.short	0x0100
        /*062a*/ 	.byte	0x08
	.zero		1


	//   ....[18]....
        /*062c*/ 	.word	0x00000790
        /*0630*/ 	.word	0x000000ff
        /*0634*/ 	.word	0x00028cb0
        /*0638*/ 	.short	0x0100
        /*063a*/ 	.byte	0x08
	.zero		1


	//   ....[19]....
        /*063c*/ 	.word	0x000007a0
        /*0640*/ 	.word	0x000000ff
        /*0644*/ 	.word	0x00028cc0
        /*0648*/ 	.short	0x0100
        /*064a*/ 	.byte	0x08
	.zero		1


	//   ....[20]....
        /*064c*/ 	.word	0x000007b0
        /*0650*/ 	.word	0x000000ff
        /*0654*/ 	.word	0x00028cb8
        /*0658*/ 	.short	0x0100
        /*065a*/ 	.byte	0x08
	.zero		1


	//   ....[21]....
        /*065c*/ 	.word	0x000007c0
        /*0660*/ 	.word	0x000000ff
        /*0664*/ 	.word	0x00028cc8
        /*0668*/ 	.short	0x0100
        /*066a*/ 	.byte	0x08
	.zero		1


	//   ....[22]....
        /*066c*/ 	.word	0x00001c60
        /*0670*/ 	.word	0x000000ff
        /*0674*/ 	.word	0x00028c50
        /*0678*/ 	.short	0x010a
        /*067a*/ 	.byte	0x15
	.zero		1


	//   ....[23]....
        /*067c*/ 	.word	0x00001f20
        /*0680*/ 	.word	0x000000ff
        /*0684*/ 	.word	0x00000000
        /*0688*/ 	.short	0x0101
        /*068a*/ 	.byte	0x06
	.zero		1


	//   ....[24]....
        /*068c*/ 	.word	0x00002860
        /*0690*/ 	.word	0x000000ff
        /*0694*/ 	.word	0x00028c50
        /*0698*/ 	.short	0x010a
        /*069a*/ 	.byte	0x15
	.zero		1


	//   ....[25]....
        /*069c*/ 	.word	0x000028a0
        /*06a0*/ 	.word	0x000000ff
        /*06a4*/ 	.word	0x00028c50
        /*06a8*/ 	.short	0x010a
        /*06aa*/ 	.byte	0x15
	.zero		1


	//   ....[26]....
        /*06ac*/ 	.word	0x00002a80
        /*06b0*/ 	.word	0x000000ff
        /*06b4*/ 	.word	0x00000000
        /*06b8*/ 	.short	0x0101
        /*06ba*/ 	.byte	0x06
	.zero		1


	//   ....[27]....
        /*06bc*/ 	.word	0x00003f10
        /*06c0*/ 	.word	0x000000ff
        /*06c4*/ 	.word	0x00028c00
        /*06c8*/ 	.short	0x010a
        /*06ca*/ 	.byte	0x2a
	.zero		1


	//   ....[28]....
        /*06cc*/ 	.word	0x00003f90
        /*06d0*/ 	.word	0x00000009
        /*06d4*/ 	.word	0x00028c30
        /*06d8*/ 	.short	0x010a
        /*06da*/ 	.byte	0x3f
	.zero		1


	//   ....[29]....
        /*06dc*/ 	.word	0x00003fd0
        /*06e0*/ 	.word	0x00000009
        /*06e4*/ 	.word	0x00028c30
        /*06e8*/ 	.short	0x010a
        /*06ea*/ 	.byte	0x3f
	.zero		1


	//   ....[30]....
        /*06ec*/ 	.word	0x000043d0
        /*06f0*/ 	.word	0x000000ff
        /*06f4*/ 	.word	0x00000000
        /*06f8*/ 	.short	0x0101
        /*06fa*/ 	.byte	0x06
	.zero		1


	//   ....[31]....
        /*06fc*/ 	.word	0x00005a90
        /*0700*/ 	.word	0x00000009
        /*0704*/ 	.word	0x00028c50
        /*0708*/ 	.short	0x010a
        /*070a*/ 	.byte	0x3f
	.zero		1


	//   ....[32]....
        /*070c*/ 	.word	0x00005ad0
        /*0710*/ 	.word	0x00000009
        /*0714*/ 	.word	0x00028c50
        /*0718*/ 	.short	0x010a
        /*071a*/ 	.byte	0x3f
	.zero		1


	//   ....[33]....
        /*071c*/ 	.word	0x00005e00
        /*0720*/ 	.word	0x000000ff
        /*0724*/ 	.word	0x00000000
        /*0728*/ 	.short	0x0101
        /*072a*/ 	.byte	0x0e
	.zero		1


	//   ....[34]....
        /*072c*/ 	.word	0x00006100
        /*0730*/ 	.word	0x000000ff
        /*0734*/ 	.word	0x00028c30
        /*0738*/ 	.short	0x010a
        /*073a*/ 	.byte	0x15
	.zero		1


	//   ....[35]....
        /*073c*/ 	.word	0x00006140
        /*0740*/ 	.word	0x000000ff
        /*0744*/ 	.word	0x00028c30
        /*0748*/ 	.short	0x010a
        /*074a*/ 	.byte	0x15
	.zero		1


	//   ....[36]....
        /*074c*/ 	.word	0x00006400
        /*0750*/ 	.word	0x000000ff
        /*0754*/ 	.word	0x00000000
        /*0758*/ 	.short	0x0101
        /*075a*/ 	.byte	0x06
	.zero		1


	//   ....[37]....
        /*075c*/ 	.word	0x00008120
        /*0760*/ 	.word	0x000000ff
        /*0764*/ 	.word	0x00028c50
        /*0768*/ 	.short	0x010a
        /*076a*/ 	.byte	0x15
	.zero		1


	//   ....[38]....
        /*076c*/ 	.word	0x00008160
        /*0770*/ 	.word	0x000000ff
        /*0774*/ 	.word	0x00028c50
        /*0778*/ 	.short	0x010a
        /*077a*/ 	.byte	0x15
	.zero		1


	//   ....[39]....
        /*077c*/ 	.word	0x00008410
        /*0780*/ 	.word	0x000000ff
        /*0784*/ 	.word	0x00000000
        /*0788*/ 	.short	0x0101
        /*078a*/ 	.byte	0x15
	.zero		1


	//   ....[40]....
        /*078c*/ 	.word	0x00008780
        /*0790*/ 	.word	0x000000ff
        /*0794*/ 	.word	0x00028c30
        /*0798*/ 	.short	0x010a
        /*079a*/ 	.byte	0x15
	.zero		1


	//   ....[41]....
        /*079c*/ 	.word	0x000087c0
        /*07a0*/ 	.word	0x000000ff
        /*07a4*/ 	.word	0x00028c30
        /*07a8*/ 	.short	0x010a
        /*07aa*/ 	.byte	0x15
	.zero		1


	//   ....[42]....
        /*07ac*/ 	.word	0x000089c0
        /*07b0*/ 	.word	0x000000ff
        /*07b4*/ 	.word	0x00000000
        /*07b8*/ 	.short	0x0101
        /*07ba*/ 	.byte	0x06
	.zero		1


	//   ....[43]....
        /*07bc*/ 	.word	0x00009c70
        /*07c0*/ 	.word	0x000000ff
        /*07c4*/ 	.word	0x00028c50
        /*07c8*/ 	.short	0x010a
        /*07ca*/ 	.byte	0x15
	.zero		1


	//   ....[44]....
        /*07cc*/ 	.word	0x00009cb0
        /*07d0*/ 	.word	0x000000ff
        /*07d4*/ 	.word	0x00028c50
        /*07d8*/ 	.short	0x010a
        /*07da*/ 	.byte	0x15
	.zero		1


	//   ....[45]....
        /*07dc*/ 	.word	0x00009f40
        /*07e0*/ 	.word	0x000000ff
        /*07e4*/ 	.word	0x00000000
        /*07e8*/ 	.short	0x0101
        /*07ea*/ 	.byte	0x15
	.zero		1


	//   ....[46]....
        /*07ec*/ 	.word	0x0000a0a0
        /*07f0*/ 	.word	0x000000ff
        /*07f4*/ 	.word	0x00028c30
        /*07f8*/ 	.short	0x010a
        /*07fa*/ 	.byte	0x15
	.zero		1


	//   ....[47]....
        /*07fc*/ 	.word	0x0000a0e0
        /*0800*/ 	.word	0x000000ff
        /*0804*/ 	.word	0x00028c30
        /*0808*/ 	.short	0x010a
        /*080a*/ 	.byte	0x15
	.zero		1


	//   ....[48]....
        /*080c*/ 	.word	0x0000a380
        /*0810*/ 	.word	0x000000ff
        /*0814*/ 	.word	0x00000000
        /*0818*/ 	.short	0x0101
        /*081a*/ 	.byte	0x06
	.zero		1


	//   ....[49]....
        /*081c*/ 	.word	0x0000c0a0
        /*0820*/ 	.word	0x000000ff
        /*0824*/ 	.word	0x00028c50
        /*0828*/ 	.short	0x010a
        /*082a*/ 	.byte	0x15
	.zero		1


	//   ....[50]....
        /*082c*/ 	.word	0x0000c0e0
        /*0830*/ 	.word	0x000000ff
        /*0834*/ 	.word	0x00028c50
        /*0838*/ 	.short	0x010a
        /*083a*/ 	.byte	0x15
	.zero		1


	//   ....[51]....
        /*083c*/ 	.word	0x0000c390
        /*0840*/ 	.word	0x000000ff
        /*0844*/ 	.word	0x00000000
        /*0848*/ 	.short	0x0101
        /*084a*/ 	.byte	0x15
	.zero		1


	//   ....[52]....
        /*084c*/ 	.word	0x0000e870
        /*0850*/ 	.word	0x000000ff
        /*0854*/ 	.word	0x00000000
        /*0858*/ 	.short	0x0101
        /*085a*/ 	.byte	0x05
	.zero		1


	//   ....[53]....
        /*085c*/ 	.word	0x00011080
        /*0860*/ 	.word	0x00000019
        /*0864*/ 	.word	0x00028c40
        /*0868*/ 	.short	0x010a
        /*086a*/ 	.byte	0x3f
	.zero		1


	//   ....[54]....
        /*086c*/ 	.word	0x000114b0
        /*0870*/ 	.word	0x00000019
        /*0874*/ 	.word	0x00028c30
        /*0878*/ 	.short	0x0107
        /*087a*/ 	.byte	0x3f
	.zero		1


	//   ....[55]....
        /*087c*/ 	.word	0x00011580
        /*0880*/ 	.word	0x00000019
        /*0884*/ 	.word	0x00028c30
        /*0888*/ 	.short	0x0101
        /*088a*/ 	.byte	0x3f
	.zero		1


	//   ....[56]....
        /*088c*/ 	.word	0x00011c60
        /*0890*/ 	.word	0x00000011
        /*0894*/ 	.word	0x00028c00
        /*0898*/ 	.short	0x0107
        /*089a*/ 	.byte	0x3f
	.zero		1


	//   ....[57]....
        /*089c*/ 	.word	0x00011d50
        /*08a0*/ 	.word	0x00000011
        /*08a4*/ 	.word	0x00028c00
        /*08a8*/ 	.short	0x0101
        /*08aa*/ 	.byte	0x3f
	.zero		1


	//   ....[58]....
        /*08ac*/ 	.word	0x00011d70
        /*08b0*/ 	.word	0x00000011
        /*08b4*/ 	.word	0x00028c20
        /*08b8*/ 	.short	0x010a
        /*08ba*/ 	.byte	0x3f
	.zero		1


	//   ....[59]....
        /*08bc*/ 	.word	0x00011e00
        /*08c0*/ 	.word	0x00000019
        /*08c4*/ 	.word	0x00028c60
        /*08c8*/ 	.short	0x010a
        /*08ca*/ 	.byte	0x3f
	.zero		1


	//   ....[60]....
        /*08cc*/ 	.word	0x00012660
        /*08d0*/ 	.word	0x00000019
        /*08d4*/ 	.word	0x00028c50
        /*08d8*/ 	.short	0x0107
        /*08da*/ 	.byte	0x3f
	.zero		1


	//   ....[61]....
        /*08dc*/ 	.word	0x00012730
        /*08e0*/ 	.word	0x00000019
        /*08e4*/ 	.word	0x00028c50
        /*08e8*/ 	.short	0x0101
        /*08ea*/ 	.byte	0x3f
	.zero		1


	//   ....[62]....
        /*08ec*/ 	.word	0x00012a60
        /*08f0*/ 	.word	0x00000008
        /*08f4*/ 	.word	0x00028c40
        /*08f8*/ 	.short	0x010a
        /*08fa*/ 	.byte	0x3f
	.zero		1


	//   ....[63]....
        /*08fc*/ 	.word	0x00012d90
        /*0900*/ 	.word	0x00000008
        /*0904*/ 	.word	0x00028c30
        /*0908*/ 	.short	0x0107
        /*090a*/ 	.byte	0x3f
	.zero		1


	//   ....[64]....
        /*090c*/ 	.word	0x00012e50
        /*0910*/ 	.word	0x00000008
        /*0914*/ 	.word	0x00028c30
        /*0918*/ 	.short	0x0101
        /*091a*/ 	.byte	0x3f
	.zero		1


	//   ....[65]....
        /*091c*/ 	.word	0x00012e80
        /*0920*/ 	.word	0x00000008
        /*0924*/ 	.word	0x00028c60
        /*0928*/ 	.short	0x010a
        /*092a*/ 	.byte	0x3f
	.zero		1


	//   ....[66]....
        /*092c*/ 	.word	0x000134e0
        /*0930*/ 	.word	0x00000008
        /*0934*/ 	.word	0x00028c50
        /*0938*/ 	.short	0x0107
        /*093a*/ 	.byte	0x3f
	.zero		1


	//   ....[67]....
        /*093c*/ 	.word	0x000135a0
        /*0940*/ 	.word	0x00000008
        /*0944*/ 	.word	0x00028c50
        /*0948*/ 	.short	0x0101
        /*094a*/ 	.byte	0x3f
	.zero		1


	//   ....[68]....
        /*094c*/ 	.word	0x00013980
        /*0950*/ 	.word	0x00000007
        /*0954*/ 	.word	0x00028c20
        /*0958*/ 	.short	0x010a
        /*095a*/ 	.byte	0x3f
	.zero		1


	//   ....[69]....
        /*095c*/ 	.word	0x00013b00
        /*0960*/ 	.word	0x00000005
        /*0964*/ 	.word	0x00028c40
        /*0968*/ 	.short	0x010a
        /*096a*/ 	.byte	0x3f
	.zero		1


	//   ....[70]....
        /*096c*/ 	.word	0x00013ba0
        /*0970*/ 	.word	0x00000003
        /*0974*/ 	.word	0x00028c40
        /*0978*/ 	.short	0x010a
        /*097a*/ 	.byte	0x3f
	.zero		1


	//   ....[71]....
        /*097c*/ 	.word	0x00013be0
        /*0980*/ 	.word	0x00000005
        /*0984*/ 	.word	0x00028c60
        /*0988*/ 	.short	0x010a
        /*098a*/ 	.byte	0x3f
	.zero		1


	//   ....[72]....
        /*098c*/ 	.word	0x00013c20
        /*0990*/ 	.word	0x00000003
        /*0994*/ 	.word	0x00028c60
        /*0998*/ 	.short	0x010a
        /*099a*/ 	.byte	0x3f
	.zero		1


	//   ....[73]....
        /*099c*/ 	.word	0x00013c90
        /*09a0*/ 	.word	0x00000003
        /*09a4*/ 	.word	0x00028c50
        /*09a8*/ 	.short	0x010a
        /*09aa*/ 	.byte	0x3f
	.zero		1


	//   ....[74]....
        /*09ac*/ 	.word	0x00013cf0
        /*09b0*/ 	.word	0x00000003
        /*09b4*/ 	.word	0x00028c50
        /*09b8*/ 	.short	0x010a
        /*09ba*/ 	.byte	0x3f
	.zero		1


	//   ....[75]....
        /*09bc*/ 	.word	0x00013d50
        /*09c0*/ 	.word	0x00000003
        /*09c4*/ 	.word	0x00028c00
        /*09c8*/ 	.short	0x010a
        /*09ca*/ 	.byte	0x3f
	.zero		1


	//   ....[76]....
        /*09cc*/ 	.word	0x00013da0
        /*09d0*/ 	.word	0x00000009
        /*09d4*/ 	.word	0x00028c30
        /*09d8*/ 	.short	0x010a
        /*09da*/ 	.byte	0x3f
	.zero		1


	//   ....[77]....
        /*09dc*/ 	.word	0x00013df0
        /*09e0*/ 	.word	0x00000009
        /*09e4*/ 	.word	0x00028c50
        /*09e8*/ 	.short	0x010a
        /*09ea*/ 	.byte	0x3f
	.zero		1


	//   ....[78]....
        /*09ec*/ 	.word	0x00013e50
        /*09f0*/ 	.word	0x00000006
        /*09f4*/ 	.word	0x00028c30
        /*09f8*/ 	.short	0x010a
        /*09fa*/ 	.byte	0x3f
	.zero		1


	//   ....[79]....
        /*09fc*/ 	.word	0x00013eb0
        /*0a00*/ 	.word	0x0000000a
        /*0a04*/ 	.word	0x00028c50
        /*0a08*/ 	.short	0x010a
        /*0a0a*/ 	.byte	0x3f
	.zero		1


	//   ....[80]....
        /*0a0c*/ 	.word	0x00013f10
        /*0a10*/ 	.word	0x00000006
        /*0a14*/ 	.word	0x00028c30
        /*0a18*/ 	.short	0x010a
        /*0a1a*/ 	.byte	0x3f
	.zero		1


	//   ....[81]....
        /*0a1c*/ 	.word	0x00013f70
        /*0a20*/ 	.word	0x00000008
        /*0a24*/ 	.word	0x00028c50
        /*0a28*/ 	.short	0x010a
        /*0a2a*/ 	.byte	0x3f
	.zero		1


	//   ....[82]....
        /*0a2c*/ 	.word	0x00013fd0
        /*0a30*/ 	.word	0x00000005
        /*0a34*/ 	.word	0x00028c30
        /*0a38*/ 	.short	0x010a
        /*0a3a*/ 	.byte	0x3f
	.zero		1


	//   ....[83]....
        /*0a3c*/ 	.word	0x00014030
        /*0a40*/ 	.word	0x00000007
        /*0a44*/ 	.word	0x00028c50
        /*0a48*/ 	.short	0x010a
        /*0a4a*/ 	.byte	0x3f
	.zero		1


	//   ....[84]....
        /*0a4c*/ 	.word	0x00014130
        /*0a50*/ 	.word	0x00000019
        /*0a54*/ 	.word	0x00028c40
        /*0a58*/ 	.short	0x010a
        /*0a5a*/ 	.byte	0x3f
	.zero		1


	//   ....[85]....
        /*0a5c*/ 	.word	0x00014a80
        /*0a60*/ 	.word	0x00000011
        /*0a64*/ 	.word	0x00028c20
        /*0a68*/ 	.short	0x010a
        /*0a6a*/ 	.byte	0x3f
	.zero		1


	//   ....[86]....
        /*0a6c*/ 	.word	0x00014ad0
        /*0a70*/ 	.word	0x00000019
        /*0a74*/ 	.word	0x00028c60
        /*0a78*/ 	.short	0x010a
        /*0a7a*/ 	.byte	0x3f
	.zero		1


	//   ....[87]....
        /*0a7c*/ 	.word	0x00015340
        /*0a80*/ 	.word	0x00000008
        /*0a84*/ 	.word	0x00028c40
        /*0a88*/ 	.short	0x010a
        /*0a8a*/ 	.byte	0x3f
	.zero		1


	//   ....[88]....
        /*0a8c*/ 	.word	0x000157c0
        /*0a90*/ 	.word	0x00000008
        /*0a94*/ 	.word	0x00028c60
        /*0a98*/ 	.short	0x010a
        /*0a9a*/ 	.byte	0x3f
	.zero		1


	//   ....[89]....
        /*0a9c*/ 	.word	0x00015ff0
        /*0aa0*/ 	.word	0x00000007
        /*0aa4*/ 	.word	0x00028c20
        /*0aa8*/ 	.short	0x010a
        /*0aaa*/ 	.byte	0x3f
	.zero		1


	//   ....[90]....
        /*0aac*/ 	.word	0x00016190
        /*0ab0*/ 	.word	0x00000005
        /*0ab4*/ 	.word	0x00028c40
        /*0ab8*/ 	.short	0x010a
        /*0aba*/ 	.byte	0x3f
	.zero		1


	//   ....[91]....
        /*0abc*/ 	.word	0x000161e0
        /*0ac0*/ 	.word	0x00000003
        /*0ac4*/ 	.word	0x00028c40
        /*0ac8*/ 	.short	0x010a
        /*0aca*/ 	.byte	0x3f
	.zero		1


	//   ....[92]....
        /*0acc*/ 	.word	0x00016230
        /*0ad0*/ 	.word	0x00000005
        /*0ad4*/ 	.word	0x00028c60
        /*0ad8*/ 	.short	0x010a
        /*0ada*/ 	.byte	0x3f
	.zero		1


	//----- nvinfo : EIATTR_NUM_MBARRIERS
	.align		4
.L_772:
        /*0adc*/ 	.byte	0x03, 0x38
        /*0ade*/ 	.short	0x0016


	//----- nvinfo : EIATTR_EXIT_INSTR_OFFSETS
	.align		4
        /*0ae0*/ 	.byte	0x04, 0x1c
        /*0ae2*/ 	.short	(.L_774 - .L_773)


	//   ....[0]....
.L_773:
        /*0ae4*/ 	.word	0x00000930


	//   ....[1]....
        /*0ae8*/ 	.word	0x0000f970


	//   ....[2]....
        /*0aec*/ 	.word	0x00013c70


	//----- nvinfo : EIATTR_MAX_THREADS
	.align		4
.L_774:
        /*0af0*/ 	.byte	0x04, 0x05
        /*0af2*/ 	.short	(.L_776 - .L_775)
.L_775:
        /*0af4*/ 	.word	0x00000180
        /*0af8*/ 	.word	0x00000001
        /*0afc*/ 	.word	0x00000001


	//----- nvinfo : EIATTR_CRS_STACK_SIZE
	.align		4
.L_776:
        /*0b00*/ 	.byte	0x04, 0x1e
        /*0b02*/ 	.short	(.L_778 - .L_777)
.L_777:
        /*0b04*/ 	.word	0x00000000


	//----- nvinfo : EIATTR_CBANK_PARAM_SIZE
	.align		4
.L_778:
        /*0b08*/ 	.byte	0x03, 0x19
        /*0b0a*/ 	.short	0x0af0


	//----- nvinfo : EIATTR_PARAM_CBANK
	.align		4
        /*0b0c*/ 	.byte	0x04, 0x0a
        /*0b0e*/ 	.short	(.L_780 - .L_779)
	.align		4
.L_779:
        /*0b10*/ 	.word	index@(.nv.constant0._ZN7cutlass13device_kernelIN5flash11enable_sm90INS1_16FlashAttnFwdSm90INS1_25CollectiveMainloopFwdSm90ILi2EN4cute5tupleIJNS5_1CILi1EEES8_S8_EEENS6_IJNS7_ILi64EEESA_SA_EEELi512ENS_6half_tEfNS_4arch4Sm90ELb0ELb1ELb0ELb0ELb1ELb0ELb0ELb0ELb0ELb1ELb0ELb0EEENS1_21CollectiveEpilogueFwdINS6_IJSA_NS7_ILi512EEESA_EEES9_SC_SE_Li256ELb0ELb1ELb0ELb0EEENS1_30DynamicPersistentTileSchedulerILi256ELi128ELb0ELb1ELb1EEEEEEEEEvNT_6ParamsE)
        /*0b14*/ 	.short	0x0210
        /*0b16*/ 	.short	0x0af0


	//----- nvinfo : EIATTR_SW_WAR
	.align		4
.L_780:
        /*0b18*/ 	.byte	0x04, 0x36
        /*0b1a*/ 	.short	(.L_782 - .L_781)
.L_781:
        /*0b1c*/ 	.word	0x00000008
.L_782:


//--------------------- .nv.info._ZN7cutlass13device_kernelIN5flash11enable_sm90INS1_16FlashAttnFwdSm90INS1_25CollectiveMainloopFwdSm90ILi2EN4cute5tupleIJNS5_1CILi1EEES8_S8_EEENS6_IJNS7_ILi64EEESA_SA_EEELi512ENS_6half_tEfNS_4arch4Sm90ELb0ELb1ELb0ELb0ELb1ELb0ELb1ELb0ELb0ELb1ELb0ELb0EEENS1_21CollectiveEpilogueFwdINS6_IJSA_NS7_ILi512EEESA_EEES9_SC_SE_Li256ELb0ELb1ELb0ELb0EEENS1_30DynamicPersistentTileSchedulerILi256ELi128ELb0ELb1ELb1EEEEEEEEEvNT_6ParamsE --------------------------
	.section	.nv.info._ZN7cutlass13device_kernelIN5flash11enable_sm90INS1_16FlashAttnFwdSm90INS1_25CollectiveMainloopFwdSm90ILi2EN4cute5tupleIJNS5_1CILi1EEES8_S8_EEENS6_IJNS7_ILi64EEESA_SA_EEELi512ENS_6half_tEfNS_4arch4Sm90ELb0ELb1ELb0ELb0ELb1ELb0ELb1ELb0ELb0ELb1ELb0ELb0EEENS1_21CollectiveEpilogueFwdINS6_IJSA_NS7_ILi512EEESA_EEES9_SC_SE_Li256ELb0ELb1ELb0ELb0EEENS1_30DynamicPersistentTileSchedulerILi256ELi128ELb0ELb1ELb1EEEEEEEEEvNT_6ParamsE,"",@"SHT_CUDA_INFO"
	.sectionflags	@""
	.align	4


	//----- nvinfo : EIATTR_CUDA_API_VERSION
	.align		4
        /*0000*/ 	.byte	0x04, 0x37
        /*0002*/ 	.short	(.L_784 - .L_783)
.L_783:
        /*0004*/ 	.word	0x00000082


	//----- nvinfo : EIATTR_KPARAM_INFO
	.align		4
.L_784:
        /*0008*/ 	.byte	0x04, 0x17
        /*000a*/ 	.short	(.L_786 - .L_785)
.L_785:
        /*000c*/ 	.word	0x00000000
        /*0010*/ 	.short	0x0000
        /*0012*/ 	.short	0x0070
        /*0014*/ 	.byte	0x00, 0xf0, 0x01, 0x2e


	//----- nvinfo : EIATTR_SPARSE_MMA_MASK
	.align		4
.L_786:
        /*0018*/ 	.byte	0x03, 0x50
        /*001a*/ 	.short	0x0000


	//----- nvinfo : EIATTR_MAXREG_COUNT
	.align		4
        /*001c*/ 	.byte	0x03, 0x1b
        /*001e*/ 	.short	0x00a8


	//----- nvinfo : EIATTR_NUM_BARRIERS
	.align		4
        /*0020*/ 	.byte	0x02, 0x4c
        /*0022*/ 	.byte	0x10
	.zero		1


	//----- nvinfo : EIATTR_EXTERNS
	.align		4
        /*0024*/ 	.byte	0x04, 0x0f
        /*0026*/ 	.short	(.L_788 - .L_787)


	//   ....[0]....
	.align		4
.L_787:
        /*0028*/ 	.word	index@(__assertfail)


	//----- nvinfo : EIATTR_ANNOTATIONS
	.align		4
.L_788:
        /*002c*/ 	.byte	0x04, 0x55
        /*002e*/ 	.short	(.L_790 - .L_789)


	//   ....[0]....
.L_789:
        /* <DEDUP_REMOVED lines=12> */


	//----- nvinfo : EIATTR_MERCURY_ISA_VERSION
	.align		4
.L_790:
        /*00d8*/ 	.byte	0x03, 0x5f
        /*00da*/ 	.short	0x0101


	//----- nvinfo : EIATTR_INT_WARP_WIDE_INSTR_OFFSETS
	.align		4
        /*00dc*/ 	.byte	0x04, 0x31
        /*00de*/ 	.short	(.L_792 - .L_791)


	//   ....[0]....
.L_791:
        /*00e0*/ 	.word	0x000000c0


	//   ....[1]....
        /*00e4*/ 	.word	0x000000d0


	//   ....[2]....
        /*00e8*/ 	.word	0x000000e0


	//   ....[3]....
        /*00ec*/ 	.word	0x00000180


	//   ....[4]....
        /*00f0*/ 	.word	0x00025390


	//   ....[5]....
        /*00f4*/ 	.word	0x00025420


	//   ....[6]....
        /*00f8*/ 	.word	0x00028d30


	//   ....[7]....
        /*00fc*/ 	.word	0x00028dc0


	//----- nvinfo : EIATTR_COOP_GROUP_MASK_REGIDS
	.align		4
.L_792:
        /*0100*/ 	.byte	0x04, 0x29
        /*0102*/ 	.short	(.L_794 - .L_793)


	//   ....[0]....
.L_793:
        /*0104*/ 	.word	0xffffffff


	//   ....[1]....
        /*0108*/ 	.word	0xffffffff


	//   ....[2]....
        /*010c*/ 	.word	0xffffffff


	//   ....[3]....
        /*0110*/ 	.word	0xffffffff


	//   ....[4]....
        /*0114*/ 	.word	0xffffffff


	//   ....[5]....
        /*0118*/ 	.word	0xffffffff


	//   ....[6]....
        /*011c*/ 	.word	0xffffffff


	//   ....[7]....
        /*0120*/ 	.word	0xffffffff


	//   ....[8]....
        /*0124*/ 	.word	0xffffffff


	//   ....[9]....
        /*0128*/ 	.word	0xffffffff


	//   ....[10]....
        /*012c*/ 	.word	0xffffffff


	//   ....[11]....
        /*0130*/ 	.word	0xffffffff


	//   ....[12]....
        /*0134*/ 	.word	0xffffffff


	//   ....[13]....
        /*0138*/ 	.word	0xffffffff


	//   ....[14]....
        /*013c*/ 	.word	0xffffffff


	//   ....[15]....
        /*0140*/ 	.word	0xffffffff


	//   ....[16]....
        /*0144*/ 	.word	0xffffffff


	//   ....[17]....
        /*0148*/ 	.word	0xffffffff


	//   ....[18]....
        /*014c*/ 	.word	0xffffffff


	//   ....[19]....
        /*0150*/ 	.word	0xffffffff


	//   ....[20]....
        /*0154*/ 	.word	0xffffffff


	//   ....[21]....
        /*0158*/ 	.word	0xffffffff


	//   ....[22]....
        /*015c*/ 	.word	0xffffffff


	//   ....[23]....
        /*0160*/ 	.word	0xffffffff


	//   ....[24]....
        /*0164*/ 	.word	0xffffffff


	//   ....[25]....
        /*0168*/ 	.word	0xffffffff


	//   ....[26]....
        /*016c*/ 	.word	0xffffffff


	//   ....[27]....
        /*0170*/ 	.word	0xffffffff


	//   ....[28]....
        /*0174*/ 	.word	0xffffffff


	//   ....[29]....
        /*0178*/ 	.word	0xffffffff


	//   ....[30]....
        /*017c*/ 	.word	0xffffffff


	//   ....[31]....
        /*0180*/ 	.word	0xffffffff


	//   ....[32]....
        /*0184*/ 	.word	0xffffffff


	//   ....[33]....
        /*0188*/ 	.word	0xffffffff


	//   ....[34]....
        /*018c*/ 	.word	0xffffffff


	//   ....[35]....
        /*0190*/ 	.word	0xffffffff


	//   ....[36]....
        /*0194*/ 	.word	0xffffffff


	//   ....[37]....
        /*0198*/ 	.word	0xffffffff


	//   ....[38]....
        /*019c*/ 	.word	0xffffffff


	//   ....[39]....
        /*01a0*/ 	.word	0xffffffff


	//   ....[40]....
        /*01a4*/ 	.word	0xffffffff


	//   ....[41]....
        /*01a8*/ 	.word	0xffffffff


	//   ....[42]....
        /*01ac*/ 	.word	0xffffffff


	//   ....[43]....
        /*01b0*/ 	.word	0xffffffff


	//   ....[44]....
        /*01b4*/ 	.word	0xffffffff


	//   ....[45]....
        /*01b8*/ 	.word	0xffffffff


	//   ....[46]....
        /*01bc*/ 	.word	0xffffffff


	//   ....[47]....
        /*01c0*/ 	.word	0xffffffff


	//   ....[48]....
        /*01c4*/ 	.word	0xffffffff


	//   ....[49]....
        /*01c8*/ 	.word	0xffffffff


	//   ....[50]....
        /*01cc*/ 	.word	0xffffffff


	//   ....[51]....
        /*01d0*/ 	.word	0xffffffff


	//   ....[52]....
        /*01d4*/ 	.word	0xffffffff


	//   ....[53]....
        /*01d8*/ 	.word	0xffffffff


	//   ....[54]....
        /*01dc*/ 	.word	0xffffffff


	//   ....[55]....
        /*01e0*/ 	.word	0xffffffff


	//   ....[56]....
        /*01e4*/ 	.word	0xffffffff


	//   ....[57]....
        /*01e8*/ 	.word	0xffffffff


	//   ....[58]....
        /*01ec*/ 	.word	0xffffffff


	//   ....[59]....
        /*01f0*/ 	.word	0xffffffff


	//   ....[60]....
        /*01f4*/ 	.word	0xffffffff


	//   ....[61]....
        /*01f8*/ 	.word	0xffffffff


	//   ....[62]....
        /*01fc*/ 	.word	0xffffffff


	//   ....[63]....
        /*0200*/ 	.word	0xffffffff


	//   ....[64]....
        /*0204*/ 	.word	0xffffffff


	//   ....[65]....
        /*0208*/ 	.word	0xffffffff


	//   ....[66]....
        /*020c*/ 	.word	0xffffffff


	//   ....[67]....
        /*0210*/ 	.word	0xffffffff


	//   ....[68]....
        /*0214*/ 	.word	0xffffffff


	//   ....[69]....
        /*0218*/ 	.word	0xffffffff


	//   ....[70]....
        /*021c*/ 	.word	0xffffffff


	//   ....[71]....
        /*0220*/ 	.word	0xffffffff


	//   ....[72]....
        /*0224*/ 	.word	0xffffffff


	//   ....[73]....
        /*0228*/ 	.word	0xffffffff


	//   ....[74]....
        /*022c*/ 	.word	0xffffffff


	//   ....[75]....
        /*0230*/ 	.word	0xffffffff


	//   ....[76]....
        /*0234*/ 	.word	0xffffffff


	//   ....[77]....
        /*0238*/ 	.word	0xffffffff


	//   ....[78]....
        /*023c*/ 	.word	0xffffffff


	//   ....[79]....
        /*0240*/ 	.word	0xffffffff


	//   ....[80]....
        /*0244*/ 	.word	0xffffffff


	//   ....[81]....
        /*0248*/ 	.word	0xffffffff


	//   ....[82]....
        /*024c*/ 	.word	0xffffffff


	//   ....[83]....
        /*0250*/ 	.word	0xffffffff


	//   ....[84]....
        /*0254*/ 	.word	0xffffffff


	//   ....[85]....
        /*0258*/ 	.word	0xffffffff


	//   ....[86]....
        /*025c*/ 	.word	0xffffffff


	//   ....[87]....
        /*0260*/ 	.word	0xffffffff


	//   ....[88]....
        /*0264*/ 	.word	0xffffffff


	//   ....[89]....
        /*0268*/ 	.word	0xffffffff


	//   ....[90]....
        /*026c*/ 	.word	0xffffffff


	//   ....[91]....
        /*0270*/ 	.word	0xffffffff


	//   ....[92]....
        /*0274*/ 	.word	0xffffffff


	//   ....[93]....
        /*0278*/ 	.word	0xffffffff


	//   ....[94]....
        /*027c*/ 	.word	0xffffffff


	//   ....[95]....
        /*0280*/ 	.word	0xffffffff


	//   ....[96]....
        /*0284*/ 	.word	0xffffffff


	//   ....[97]....
        /*0288*/ 	.word	0xffffffff


	//   ....[98]....
        /*028c*/ 	.word	0x0500000f


	//   ....[99]....
        /*0290*/ 	.word	0x0500000f


	//   ....[100]....
        /*0294*/ 	.word	0x0500000f


	//   ....[101]....
        /*0298*/ 	.word	0x0500000f


	//   ....[102]....
        /*029c*/ 	.word	0x0500000f


	//   ....[103]....
        /*02a0*/ 	.word	0x0500000f


	//   ....[104]....
        /*02a4*/ 	.word	0x0500000f


	//   ....[105]....
        /*02a8*/ 	.word	0x0500000f


	//   ....[106]....
        /*02ac*/ 	.word	0x0500000f


	//   ....[107]....
        /*02b0*/ 	.word	0x0500000f


	//   ....[108]....
        /*02b4*/ 	.word	0x0500000f


	//   ....[109]....
        /*02b8*/ 	.word	0x0500000f


	//   ....[110]....
        /*02bc*/ 	.word	0x0500000f


	//   ....[111]....
        /*02c0*/ 	.word	0x0500000f


	//   ....[112]....
        /*02c4*/ 	.word	0x0500000f


	//   ....[113]....
        /*02c8*/ 	.word	0x0500000f


	//   ....[114]....
        /*02cc*/ 	.word	0x0500000f


	//   ....[115]....
        /*02d0*/ 	.word	0x0500000f


	//   ....[116]....
        /*02d4*/ 	.word	0x0500000f


	//   ....[117]....
        /*02d8*/ 	.word	0x0500000f


	//   ....[118]....
        /*02dc*/ 	.word	0x0500000f


	//   ....[119]....
        /*02e0*/ 	.word	0x0500000f


	//   ....[120]....
        /*02e4*/ 	.word	0x0500000f


	//   ....[121]....
        /*02e8*/ 	.word	0x0500000f


	//   ....[122]....
        /*02ec*/ 	.word	0x0500000f


	//   ....[123]....
        /*02f0*/ 	.word	0x0500000f


	//   ....[124]....
        /*02f4*/ 	.word	0x0500000f


	//   ....[125]....
        /*02f8*/ 	.word	0x0500000f


	//   ....[126]....
        /*02fc*/ 	.word	0x0500000f


	//   ....[127]....
        /*0300*/ 	.word	0x0500000f


	//   ....[128]....
        /*0304*/ 	.word	0x0500000f


	//   ....[129]....
        /*0308*/ 	.word	0x0500000f


	//   ....[130]....
        /*030c*/ 	.word	0x0500000f


	//   ....[131]....
        /*0310*/ 	.word	0x0500000f


	//   ....[132]....
        /*0314*/ 	.word	0x0500000f


	//   ....[133]....
        /*0318*/ 	.word	0x0500000f


	//   ....[134]....
        /*031c*/ 	.word	0x0500000f


	//   ....[135]....
        /*0320*/ 	.word	0x0500000f


	//   ....[136]....
        /*0324*/ 	.word	0x0500000f


	//   ....[137]....
        /*0328*/ 	.word	0x0500000f


	//   ....[138]....
        /*032c*/ 	.word	0x0500000f


	//   ....[139]....
        /*0330*/ 	.word	0x0500000f


	//   ....[140]....
        /*0334*/ 	.word	0x0500000f


	//   ....[141]....
        /*0338*/ 	.word	0x0500000f


	//   ....[142]....
        /*033c*/ 	.word	0x0500000f


	//   ....[143]....
        /*0340*/ 	.word	0x0500000f


	//   ....[144]....
        /*0344*/ 	.word	0x0500000f


	//   ....[145]....
        /*0348*/ 	.word	0x0500000f


	//   ....[146]....
        /*034c*/ 	.word	0x0500000f


	//   ....[147]....
        /*0350*/ 	.word	0x0500000f


	//   ....[148]....
        /*0354*/ 	.word	0x0500000f


	//   ....[149]....
        /*0358*/ 	.word	0xffffffff


	//   ....[150]....
        /*035c*/ 	.word	0xffffffff


	//   ....[151]....
        /*0360*/ 	.word	0xffffffff


	//   ....[152]....
        /*0364*/ 	.word	0xffffffff


	//   ....[153]....
        /*0368*/ 	.word	0xffffffff


	//   ....[154]....
        /*036c*/ 	.word	0xffffffff


	//   ....[155]....
        /*0370*/ 	.word	0xffffffff


	//   ....[156]....
        /*0374*/ 	.word	0xffffffff


	//----- nvinfo : EIATTR_COOP_GROUP_INSTR_OFFSETS
	.align		4
.L_794:
        /*0378*/ 	.byte	0x04, 0x28
        /*037a*/ 	.short	(.L_796 - .L_795)


	//   ....[0]....
.L_795:
        /*037c*/ 	.word	0x00000080


	//   ....[1]....
        /*0380*/ 	.word	0x00000090


	//   ....[2]....
        /*0384*/ 	.word	0x000002b0


	//   ....[3]....
        /*0388*/ 	.word	0x00000410


	//   ....[4]....
        /*038c*/ 	.word	0x00000530


	//   ....[5]....
        /*0390*/ 	.word	0x00000690


	//   ....[6]....
        /*0394*/ 	.word	0x000021c0


	//   ....[7]....
        /*0398*/ 	.word	0x00009c50


	//   ....[8]....
        /*039c*/ 	.word	0x0000bd00


	//   ....[9]....
        /*03a0*/ 	.word	0x0000cf10


	//   ....[10]....
        /*03a4*/ 	.word	0x0000d150


	//   ....[11]....
        /*03a8*/ 	.word	0x0000dc00


	//   ....[12]....
        /*03ac*/ 	.word	0x0000dea0


	//   ....[13]....
        /*03b0*/ 	.word	0x0000e350


	//   ....[14]....
        /*03b4*/ 	.word	0x0000e450


	//   ....[15]....
        /*03b8*/ 	.word	0x00011000


	//   ....[16]....
        /*03bc*/ 	.word	0x00012960


	//   ....[17]....
        /*03c0*/ 	.word	0x00013be0


	//   ....[18]....
        /*03c4*/ 	.word	0x00013c20


	//   ....[19]....
        /*03c8*/ 	.word	0x00013c60


	//   ....[20]....
        /*03cc*/ 	.word	0x00013c80


	//   ....[21]....
        /*03d0*/ 	.word	0x00018300


	//   ....[22]....
        /*03d4*/ 	.word	0x000196c0


	//   ....[23]....
        /*03d8*/ 	.word	0x0001a920


	//   ....[24]....
        /*03dc*/ 	.word	0x0001ab30


	//   ....[25]....
        /*03e0*/ 	.word	0x0001b710


	//   ....[26]....
        /*03e4*/ 	.word	0x0001b770


	//   ....[27]....
        /*03e8*/ 	.word	0x0001b7b0


	//   ....[28]....
        /*03ec*/ 	.word	0x0001b7d0


	//   ....[29]....
        /*03f0*/ 	.word	0x0001fed0


	//   ....[30]....
        /*03f4*/ 	.word	0x00020060


	//   ....[31]....
        /*03f8*/ 	.word	0x00020080


	//   ....[32]....
        /*03fc*/ 	.word	0x000200c0


	//   ....[33]....
        /*0400*/ 	.word	0x000200e0


	//   ....[34]....
        /*0404*/ 	.word	0x00021a80


	//   ....[35]....
        /*0408*/ 	.word	0x00022a50


	//   ....[36]....
        /*040c*/ 	.word	0x00022a80


	//   ....[37]....
        /*0410*/ 	.word	0x00022ac0


	//   ....[38]....
        /*0414*/ 	.word	0x00022ad0


	//   ....[39]....
        /*0418*/ 	.word	0x00023130


	//   ....[40]....
        /*041c*/ 	.word	0x00023140


	//   ....[41]....
        /*0420*/ 	.word	0x00023370


	//   ....[42]....
        /*0424*/ 	.word	0x00023390


	//   ....[43]....
        /*0428*/ 	.word	0x00023d40


	//   ....[44]....
        /*042c*/ 	.word	0x00023d60


	//   ....[45]....
        /*0430*/ 	.word	0x00023fa0


	//   ....[46]....
        /*0434*/ 	.word	0x00023fc0


	//   ....[47]....
        /*0438*/ 	.word	0x000242b0


	//   ....[48]....
        /*043c*/ 	.word	0x00025e30


	//   ....[49]....
        /*0440*/ 	.word	0x00025e50


	//   ....[50]....
        /*0444*/ 	.word	0x00025e70


	//   ....[51]....
        /*0448*/ 	.word	0x00025ec0


	//   ....[52]....
        /*044c*/ 	.word	0x00025ef0


	//   ....[53]....
        /*0450*/ 	.word	0x00025f40


	//   ....[54]....
        /*0454*/ 	.word	0x00025f70


	//   ....[55]....
        /*0458*/ 	.word	0x00025f80


	//   ....[56]....
        /*045c*/ 	.word	0x00026620


	//   ....[57]....
        /*0460*/ 	.word	0x00026650


	//   ....[58]....
        /*0464*/ 	.word	0x000266a0


	//   ....[59]....
        /*0468*/ 	.word	0x00026700


	//   ....[60]....
        /*046c*/ 	.word	0x00026720


	//   ....[61]....
        /*0470*/ 	.word	0x000267a0


	//   ....[62]....
        /*0474*/ 	.word	0x000267c0


	//   ....[63]....
        /*0478*/ 	.word	0x000267e0


	//   ....[64]....
        /*047c*/ 	.word	0x00026e30


	//   ....[65]....
        /*0480*/ 	.word	0x00026e60


	//   ....[66]....
        /*0484*/ 	.word	0x00026e70


	//   ....[67]....
        /*0488*/ 	.word	0x00026f10


	//   ....[68]....
        /*048c*/ 	.word	0x00027020


	//   ....[69]....
        /*0490*/ 	.word	0x00027030


	//   ....[70]....
        /*0494*/ 	.word	0x00027040


	//   ....[71]....
        /*0498*/ 	.word	0x00027150


	//   ....[72]....
        /*049c*/ 	.word	0x000276e0


	//   ....[73]....
        /*04a0*/ 	.word	0x00027710


	//   ....[74]....
        /*04a4*/ 	.word	0x00027740


	//   ....[75]....
        /*04a8*/ 	.word	0x000277a0


	//   ....[76]....
        /*04ac*/ 	.word	0x000278f0


	//   ....[77]....
        /*04b0*/ 	.word	0x00027910


	//   ....[78]....
        /*04b4*/ 	.word	0x00027920


	//   ....[79]....
        /*04b8*/ 	.word	0x00027a70


	//   ....[80]....
        /*04bc*/ 	.word	0x000282c0


	//   ....[81]....
        /*04c0*/ 	.word	0x000282e0


	//   ....[82]....
        /*04c4*/ 	.word	0x00028300


	//   ....[83]....
        /*04c8*/ 	.word	0x00028330


	//   ....[84]....
        /*04cc*/ 	.word	0x00028340


	//   ....[85]....
        /*04d0*/ 	.word	0x00028380


	//   ....[86]....
        /*04d4*/ 	.word	0x00028390


	//   ....[87]....
        /*04d8*/ 	.word	0x000283a0


	//   ....[88]....
        /*04dc*/ 	.word	0x000286e0


	//   ....[89]....
        /*04e0*/ 	.word	0x00028720


	//   ....[90]....
        /*04e4*/ 	.word	0x00028740


	//   ....[91]....
        /*04e8*/ 	.word	0x000287a0


	//   ....[92]....
        /*04ec*/ 	.word	0x000287d0


	//   ....[93]....
        /*04f0*/ 	.word	0x00028880


	//   ....[94]....
        /*04f4*/ 	.word	0x000288a0


	//   ....[95]....
        /*04f8*/ 	.word	0x000288b0


	//   ....[96]....
        /*04fc*/ 	.word	0x00028ee0


	//   ....[97]....
        /*0500*/ 	.word	0x000290c0


	//   ....[98]....
        /*0504*/ 	.word	0x00029660


	//   ....[99]....
        /*0508*/ 	.word	0x00029740


	//   ....[100]....
        /*050c*/ 	.word	0x000297e0


	//   ....[101]....
        /*0510*/ 	.word	0x00029840


	//   ....[102]....
        /*0514*/ 	.word	0x00029900


	//   ....[103]....
        /*0518*/ 	.word	0x00029970


	//   ....[104]....
        /*051c*/ 	.word	0x00029a30


	//   ....[105]....
        /*0520*/ 	.word	0x00029aa0


	//   ....[106]....
        /*0524*/ 	.word	0x00029b50


	//   ....[107]....
        /*0528*/ 	.word	0x00029bf0


	//   ....[108]....
        /*052c*/ 	.word	0x00029c70


	//   ....[109]....
        /*0530*/ 	.word	0x00029cd0


	//   ....[110]....
        /*0534*/ 	.word	0x00029db0


	//   ....[111]....
        /*0538*/ 	.word	0x00029e20


	//   ....[112]....
        /*053c*/ 	.word	0x00029f00


	//   ....[113]....
        /*0540*/ 	.word	0x00029f60


	//   ....[114]....
        /*0544*/ 	.word	0x0002a010


	//   ....[115]....
        /*0548*/ 	.word	0x0002a0a0


	//   ....[116]....
        /*054c*/ 	.word	0x0002a140


	//   ....[117]....
        /*0550*/ 	.word	0x0002a260


	//   ....[118]....
        /*0554*/ 	.word	0x0002a350


	//   ....[119]....
        /*0558*/ 	.word	0x0002a500


	//   ....[120]....
        /*055c*/ 	.word	0x0002a550


	//   ....[121]....
        /*0560*/ 	.word	0x0002a660


	//   ....[122]....
        /*0564*/ 	.word	0x0002a740


	//   ....[123]....
        /*0568*/ 	.word	0x0002a8b0


	//   ....[124]....
        /*056c*/ 	.word	0x0002a9b0


	//   ....[125]....
        /*0570*/ 	.word	0x0002abd0


	//   ....[126]....
        /*0574*/ 	.word	0x0002ac20


	//   ....[127]....
        /*0578*/ 	.word	0x0002ade0


	//   ....[128]....
        /*057c*/ 	.word	0x0002ae30


	//   ....[129]....
        /*0580*/ 	.word	0x0002aff0


	//   ....[130]....
        /*0584*/ 	.word	0x0002b040


	//   ....[131]....
        /*0588*/ 	.word	0x0002b120


	//   ....[132]....
        /*058c*/ 	.word	0x0002b1c0


	//   ....[133]....
        /*0590*/ 	.word	0x0002b220


	//   ....[134]....
        /*0594*/ 	.word	0x0002b2c0


	//   ....[135]....
        /*0598*/ 	.word	0x0002b320


	//   ....[136]....
        /*059c*/ 	.word	0x0002b3d0


	//   ....[137]....
        /*05a0*/ 	.word	0x0002b430


	//   ....[138]....
        /*05a4*/ 	.word	0x0002b4e0


	//   ....[139]....
        /*05a8*/ 	.word	0x0002b5c0


	//   ....[140]....
        /*05ac*/ 	.word	0x0002b6a0


	//   ....[141]....
        /*05b0*/ 	.word	0x0002b780


	//   ....[142]....
        /*05b4*/ 	.word	0x0002b890


	//   ....[143]....
        /*05b8*/ 	.word	0x0002b9a0


	//   ....[144]....
        /*05bc*/ 	.word	0x0002ba80


	//   ....[145]....
        /*05c0*/ 	.word	0x0002bb90


	//   ....[146]....
        /*05c4*/ 	.word	0x0002bc70


	//   ....[147]....
        /*05c8*/ 	.word	0x0002bd00


	//   ....[148]....
        /*05cc*/ 	.word	0x0002be20


	//   ....[149]....
        /*05d0*/ 	.word	0x0002de20


	//   ....[150]....
        /*05d4*/ 	.word	0x0002f520


	//   ....[151]....
        /*05d8*/ 	.word	0x0002f7d0


	//   ....[152]....
        /*05dc*/ 	.word	0x00030510


	//   ....[153]....
        /*05e0*/ 	.word	0x00030550


	//   ....[154]....
        /*05e4*/ 	.word	0x000305c0


	//   ....[155]....
        /*05e8*/ 	.word	0x000305e0


	//   ....[156]....
        /*05ec*/ 	.word	0x0003d700


	//----- nvinfo : EIATTR_REG_RECONFIG
	.align		4
.L_796:
        /*05f0*/ 	.byte	0x01, 0x54
	.zero		2


	//----- nvinfo : EIATTR_SYSCALL_OFFSETS
	.align		4
        /*05f4*/ 	.byte	0x04, 0x46
        /*05f6*/ 	.short	(.L_798 - .L_797)


	//   ....[0]....
.L_797:
        /*05f8*/ 	.word	0x0000a200


	//   ....[1]....
        /*05fc*/ 	.word	0x00025580


	//   ....[2]....
        /*0600*/ 	.word	0x000256d0


	//   ....[3]....
        /*0604*/ 	.word	0x000257c0


	//   ....[4]....
        /*0608*/ 	.word	0x00026270


	//   ....[5]....
        /*060c*/ 	.word	0x00026b00


	//----- nvinfo : EIATTR_MBARRIER_INSTR_OFFSETS
	.align		4
.L_798:
        /*0610*/ 	.byte	0x04, 0x39
        /*0612*/ 	.short	(.L_800 - .L_799)


	//   ....[0]....
.L_799:
        /*0614*/ 	.word	0x00000190
        /*0618*/ 	.word	0x000000ff
        /*061c*/ 	.word	0x00038800
        /*0620*/ 	.short	0x0100
        /*0622*/ 	.byte	0x08
	.zero		1


	//   ....[1]....
        /*0624*/ 	.word	0x000001a0
        /*0628*/ 	.word	0x000000ff
        /*062c*/ 	.word	0x00038810
        /*0630*/ 	.short	0x0100
        /*0632*/ 	.byte	0x08
	.zero		1


	//   ....[2]....
        /*0634*/ 	.word	0x000001b0
        /*0638*/ 	.word	0x000000ff
        /*063c*/ 	.word	0x00038820
        /*0640*/ 	.short	0x0100
        /*0642*/ 	.byte	0x08
	.zero		1


	//   ....[3]....
        /*0644*/ 	.word	0x00000260
        /*0648*/ 	.word	0x000000ff
        /*064c*/ 	.word	0x00038830
        /*0650*/ 	.short	0x0100
        /*0652*/ 	.byte	0x06
	.zero		1


	//   ....[4]....
        /*0654*/ 	.word	0x00000270
        /*0658*/ 	.word	0x000000ff
        /*065c*/ 	.word	0x00038840
        /*0660*/ 	.short	0x0100
        /*0662*/ 	.byte	0x06
	.zero		1


	//   ....[5]....
        /*0664*/ 	.word	0x00000280
        /*0668*/ 	.word	0x000000ff
        /*066c*/ 	.word	0x00038838
        /*0670*/ 	.short	0x0100
        /*0672*/ 	.byte	0x06
	.zero		1


	//   ....[6]....
        /*0674*/ 	.word	0x00000290
        /*0678*/ 	.word	0x000000ff
        /*067c*/ 	.word	0x00038848
        /*0680*/ 	.short	0x0100
        /*0682*/ 	.byte	0x06
	.zero		1


	//   ....[7]....
        /*0684*/ 	.word	0x000003c0
        /*0688*/ 	.word	0x000000ff
        /*068c*/ 	.word	0x00038850
        /*0690*/ 	.short	0x0100
        /*0692*/ 	.byte	0x08
	.zero		1


	//   ....[8]....
        /*0694*/ 	.word	0x000003d0
        /*0698*/ 	.word	0x000000ff
        /*069c*/ 	.word	0x00038860
        /*06a0*/ 	.short	0x0100
        /*06a2*/ 	.byte	0x08
	.zero		1


	//   ....[9]....
        /*06a4*/ 	.word	0x000003e0
        /*06a8*/ 	.word	0x000000ff
        /*06ac*/ 	.word	0x00038858
        /*06b0*/ 	.short	0x0100
        /*06b2*/ 	.byte	0x08
	.zero		1


	//   ....[10]....
        /*06b4*/ 	.word	0x000003f0
        /*06b8*/ 	.word	0x000000ff
        /*06bc*/ 	.word	0x00038868
        /*06c0*/ 	.short	0x0100
        /*06c2*/ 	.byte	0x08
	.zero		1


	//   ....[11]....
        /*06c4*/ 	.word	0x000004e0
        /*06c8*/ 	.word	0x000000ff
        /*06cc*/ 	.word	0x00038870
        /*06d0*/ 	.short	0x0100
        /*06d2*/ 	.byte	0x06
	.zero		1


	//   ....[12]....
        /*06d4*/ 	.word	0x000004f0
        /*06d8*/ 	.word	0x000000ff
        /*06dc*/ 	.word	0x00038880
        /*06e0*/ 	.short	0x0100
        /*06e2*/ 	.byte	0x06
	.zero		1


	//   ....[13]....
        /*06e4*/ 	.word	0x00000500
        /*06e8*/ 	.word	0x000000ff
        /*06ec*/ 	.word	0x00038878
        /*06f0*/ 	.short	0x0100
        /*06f2*/ 	.byte	0x06
	.zero		1


	//   ....[14]....
        /*06f4*/ 	.word	0x00000510
        /*06f8*/ 	.word	0x000000ff
        /*06fc*/ 	.word	0x00038888
        /*0700*/ 	.short	0x0100
        /*0702*/ 	.byte	0x06
	.zero		1


	//   ....[15]....
        /*0704*/ 	.word	0x00000640
        /*0708*/ 	.word	0x000000ff
        /*070c*/ 	.word	0x00038890
        /*0710*/ 	.short	0x0100
        /*0712*/ 	.byte	0x08
	.zero		1


	//   ....[16]....
        /*0714*/ 	.word	0x00000650
        /*0718*/ 	.word	0x000000ff
        /*071c*/ 	.word	0x000388a0
        /*0720*/ 	.short	0x0100
        /*0722*/ 	.byte	0x08
	.zero		1


	//   ....[17]....
        /*0724*/ 	.word	0x00000660
        /*0728*/ 	.word	0x000000ff
        /*072c*/ 	.word	0x00038898
        /*0730*/ 	.short	0x0100
        /*0732*/ 	.byte	0x08
	.zero		1


	//   ....[18]....
        /*0734*/ 	.word	0x00000670
        /*0738*/ 	.word	0x000000ff
        /*073c*/ 	.word	0x000388a8
        /*0740*/ 	.short	0x0100
        /*0742*/ 	.byte	0x08
	.zero		1


	//   ....[19]....
        /*0744*/ 	.word	0x000007d0
        /*0748*/ 	.word	0x000000ff
        /*074c*/ 	.word	0x000388b0
        /*0750*/ 	.short	0x0100
        /*0752*/ 	.byte	0x08
	.zero		1


	//   ....[20]....
        /*0754*/ 	.word	0x000007e0
        /*0758*/ 	.word	0x000000ff
        /*075c*/ 	.word	0x000388c0
        /*0760*/ 	.short	0x0100
        /*0762*/ 	.byte	0x08
	.zero		1


	//   ....[21]....
        /*0764*/ 	.word	0x000007f0
        /*0768*/ 	.word	0x000000ff
        /*076c*/ 	.word	0x000388b8
        /*0770*/ 	.short	0x0100
        /*0772*/ 	.byte	0x08
	.zero		1


	//   ....[22]....
        /*0774*/ 	.word	0x00000800
        /*0778*/ 	.word	0x000000ff
        /*077c*/ 	.word	0x000388c8
        /*0780*/ 	.short	0x0100
        /*0782*/ 	.byte	0x08
	.zero		1


	//   ....[23]....
        /*0784*/ 	.word	0x00004570
        /*0788*/ 	.word	0x00000004
        /*078c*/ 	.word	0x00000000
        /*0790*/ 	.short	0x0101
        /*0792*/ 	.byte	0x3f
	.zero		1


	//   ....[24]....
        /*0794*/ 	.word	0x00008300
        /*0798*/ 	.word	0x00000006
        /*079c*/ 	.word	0x00000000
        /*07a0*/ 	.short	0x0101
        /*07a2*/ 	.byte	0x3f
	.zero		1


	//   ....[25]....
        /*07a4*/ 	.word	0x0000a6f0
        /*07a8*/ 	.word	0x000000ff
        /*07ac*/ 	.word	0x00038800
        /*07b0*/ 	.short	0x010a
        /*07b2*/ 	.byte	0x2c
	.zero		1


	//   ....[26]....
        /*07b4*/ 	.word	0x0000ab70
        /*07b8*/ 	.word	0x0000000a
        /*07bc*/ 	.word	0x00000000
        /*07c0*/ 	.short	0x010a
        /*07c2*/ 	.byte	0x3f
	.zero		1


	//   ....[27]....
        /*07c4*/ 	.word	0x0000abd0
        /*07c8*/ 	.word	0x0000000a
        /*07cc*/ 	.word	0x00000000
        /*07d0*/ 	.short	0x010a
        /*07d2*/ 	.byte	0x3f
	.zero		1


	//   ....[28]....
        /*07d4*/ 	.word	0x0000af80
        /*07d8*/ 	.word	0x000000ff
        /*07dc*/ 	.word	0x00038810
        /*07e0*/ 	.short	0x010a
        /*07e2*/ 	.byte	0x2c
	.zero		1


	//   ....[29]....
        /*07e4*/ 	.word	0x0000b080
        /*07e8*/ 	.word	0x0000000a
        /*07ec*/ 	.word	0x00000000
        /*07f0*/ 	.short	0x010a
        /*07f2*/ 	.byte	0x3f
	.zero		1


	//   ....[30]....
        /*07f4*/ 	.word	0x0000b0e0
        /*07f8*/ 	.word	0x0000000a
        /*07fc*/ 	.word	0x00000000
        /*0800*/ 	.short	0x010a
        /*0802*/ 	.byte	0x3f
	.zero		1


	//   ....[31]....
        /*0804*/ 	.word	0x0000ccd0
        /*0808*/ 	.word	0x00000003
        /*080c*/ 	.word	0x00000000
        /*0810*/ 	.short	0x0101
        /*0812*/ 	.byte	0x3f
	.zero		1


	//   ....[32]....
        /*0814*/ 	.word	0x00011110
        /*0818*/ 	.word	0x00000000
        /*081c*/ 	.word	0x00000000
        /*0820*/ 	.short	0x0101
        /*0822*/ 	.byte	0x3f
	.zero		1


	//   ....[33]....
        /*0824*/ 	.word	0x00011880
        /*0828*/ 	.word	0x00000006
        /*082c*/ 	.word	0x00000000
        /*0830*/ 	.short	0x010a
        /*0832*/ 	.byte	0x3f
	.zero		1


	//   ....[34]....
        /*0834*/ 	.word	0x00011920
        /*0838*/ 	.word	0x00000008
        /*083c*/ 	.word	0x00000000
        /*0840*/ 	.short	0x010a
        /*0842*/ 	.byte	0x3f
	.zero		1


	//   ....[35]....
        /*0844*/ 	.word	0x00011d40
        /*0848*/ 	.word	0x0000000e
        /*084c*/ 	.word	0x00000000
        /*0850*/ 	.short	0x010a
        /*0852*/ 	.byte	0x3f
	.zero		1


	//   ....[36]....
        /*0854*/ 	.word	0x00011da0
        /*0858*/ 	.word	0x0000000e
        /*085c*/ 	.word	0x00000000
        /*0860*/ 	.short	0x010a
        /*0862*/ 	.byte	0x3f
	.zero		1


	//   ....[37]....
        /*0864*/ 	.word	0x00013990
        /*0868*/ 	.word	0x00000003
        /*086c*/ 	.word	0x00000000
        /*0870*/ 	.short	0x0101
        /*0872*/ 	.byte	0x3f
	.zero		1


	//   ....[38]....
        /*0874*/ 	.word	0x00018410
        /*0878*/ 	.word	0x00000003
        /*087c*/ 	.word	0x00000000
        /*0880*/ 	.short	0x0101
        /*0882*/ 	.byte	0x3f
	.zero		1


	//   ....[39]....
        /*0884*/ 	.word	0x000185e0
        /*0888*/ 	.word	0x00000006
        /*088c*/ 	.word	0x00000000
        /*0890*/ 	.short	0x010a
        /*0892*/ 	.byte	0x3f
	.zero		1


	//   ....[40]....
        /*0894*/ 	.word	0x00018680
        /*0898*/ 	.word	0x00000008
        /*089c*/ 	.word	0x00000000
        /*08a0*/ 	.short	0x010a
        /*08a2*/ 	.byte	0x3f
	.zero		1


	//   ....[41]....
        /*08a4*/ 	.word	0x00018aa0
        /*08a8*/ 	.word	0x0000000e
        /*08ac*/ 	.word	0x00000000
        /*08b0*/ 	.short	0x010a
        /*08b2*/ 	.byte	0x3f
	.zero		1


	//   ....[42]....
        /*08b4*/ 	.word	0x00018b00
        /*08b8*/ 	.word	0x0000000e
        /*08bc*/ 	.word	0x00000000
        /*08c0*/ 	.short	0x010a
        /*08c2*/ 	.byte	0x3f
	.zero		1


	//   ....[43]....
        /*08c4*/ 	.word	0x0001a6f0
        /*08c8*/ 	.word	0x00000003
        /*08cc*/ 	.word	0x00000000
        /*08d0*/ 	.short	0x0101
        /*08d2*/ 	.byte	0x3f
	.zero		1


	//   ....[44]....
        /*08d4*/ 	.word	0x0001ffe0
        /*08d8*/ 	.word	0x00000003
        /*08dc*/ 	.word	0x00000000
        /*08e0*/ 	.short	0x0101
        /*08e2*/ 	.byte	0x3f
	.zero		1


	//   ....[45]....
        /*08e4*/ 	.word	0x00023110
        /*08e8*/ 	.word	0x000000ff
        /*08ec*/ 	.word	0x00000000
        /*08f0*/ 	.short	0x0101
        /*08f2*/ 	.byte	0x05
	.zero		1


	//   ....[46]....
        /*08f4*/ 	.word	0x00025be0
        /*08f8*/ 	.word	0x0000001b
        /*08fc*/ 	.word	0x00038840
        /*0900*/ 	.short	0x010a
        /*0902*/ 	.byte	0x3f
	.zero		1


	//   ....[47]....
        /*0904*/ 	.word	0x00026050
        /*0908*/ 	.word	0x0000001b
        /*090c*/ 	.word	0x00038830
        /*0910*/ 	.short	0x0107
        /*0912*/ 	.byte	0x3f
	.zero		1


	//   ....[48]....
        /*0914*/ 	.word	0x00026100
        /*0918*/ 	.word	0x0000001b
        /*091c*/ 	.word	0x00038830
        /*0920*/ 	.short	0x0101
        /*0922*/ 	.byte	0x3f
	.zero		1


	//   ....[49]....
        /*0924*/ 	.word	0x000268d0
        /*0928*/ 	.word	0x00000011
        /*092c*/ 	.word	0x00038800
        /*0930*/ 	.short	0x0107
        /*0932*/ 	.byte	0x3f
	.zero		1


	//   ....[50]....
        /*0934*/ 	.word	0x00026970
        /*0938*/ 	.word	0x00000011
        /*093c*/ 	.word	0x00038800
        /*0940*/ 	.short	0x0101
        /*0942*/ 	.byte	0x3f
	.zero		1


	//   ....[51]....
        /*0944*/ 	.word	0x00027330
        /*0948*/ 	.word	0x00000011
        /*094c*/ 	.word	0x00038810
        /*0950*/ 	.short	0x0107
        /*0952*/ 	.byte	0x3f
	.zero		1


	//   ....[52]....
        /*0954*/ 	.word	0x00027420
        /*0958*/ 	.word	0x00000011
        /*095c*/ 	.word	0x00038810
        /*0960*/ 	.short	0x0101
        /*0962*/ 	.byte	0x3f
	.zero		1


	//   ....[53]....
        /*0964*/ 	.word	0x00027440
        /*0968*/ 	.word	0x00000011
        /*096c*/ 	.word	0x00038820
        /*0970*/ 	.short	0x010a
        /*0972*/ 	.byte	0x3f
	.zero		1


	//   ....[54]....
        /*0974*/ 	.word	0x000274c0
        /*0978*/ 	.word	0x0000001b
        /*097c*/ 	.word	0x00038860
        /*0980*/ 	.short	0x010a
        /*0982*/ 	.byte	0x3f
	.zero		1


	//   ....[55]....
        /*0984*/ 	.word	0x00027d30
        /*0988*/ 	.word	0x0000001b
        /*098c*/ 	.word	0x00038850
        /*0990*/ 	.short	0x0107
        /*0992*/ 	.byte	0x3f
	.zero		1


	//   ....[56]....
        /*0994*/ 	.word	0x00027df0
        /*0998*/ 	.word	0x0000001b
        /*099c*/ 	.word	0x00038850
        /*09a0*/ 	.short	0x0101
        /*09a2*/ 	.byte	0x3f
	.zero		1


	//   ....[57]....
        /*09a4*/ 	.word	0x00028120
        /*09a8*/ 	.word	0x00000008
        /*09ac*/ 	.word	0x00038840
        /*09b0*/ 	.short	0x010a
        /*09b2*/ 	.byte	0x3f
	.zero		1


	//   ....[58]....
        /*09b4*/ 	.word	0x00028450
        /*09b8*/ 	.word	0x00000008
        /*09bc*/ 	.word	0x00038830
        /*09c0*/ 	.short	0x0107
        /*09c2*/ 	.byte	0x3f
	.zero		1


	//   ....[59]....
        /*09c4*/ 	.word	0x00028500
        /*09c8*/ 	.word	0x00000008
        /*09cc*/ 	.word	0x00038830
        /*09d0*/ 	.short	0x0101
        /*09d2*/ 	.byte	0x3f
	.zero		1


	//   ....[60]....
        /*09d4*/ 	.word	0x00028530
        /*09d8*/ 	.word	0x00000008
        /*09dc*/ 	.word	0x00038860
        /*09e0*/ 	.short	0x010a
        /*09e2*/ 	.byte	0x3f
	.zero		1


	//   ....[61]....
        /*09e4*/ 	.word	0x00028bb0
        /*09e8*/ 	.word	0x00000008
        /*09ec*/ 	.word	0x00038850
        /*09f0*/ 	.short	0x0107
        /*09f2*/ 	.byte	0x3f
	.zero		1


	//   ....[62]....
        /*09f4*/ 	.word	0x00028c60
        /*09f8*/ 	.word	0x00000008
        /*09fc*/ 	.word	0x00038850
        /*0a00*/ 	.short	0x0101
        /*0a02*/ 	.byte	0x3f
	.zero		1


	//   ....[63]....
        /*0a04*/ 	.word	0x00029040
        /*0a08*/ 	.word	0x00000005
        /*0a0c*/ 	.word	0x00038820
        /*0a10*/ 	.short	0x010a
        /*0a12*/ 	.byte	0x3f
	.zero		1


	//   ....[64]....
        /*0a14*/ 	.word	0x000291c0
        /*0a18*/ 	.word	0x00000003
        /*0a1c*/ 	.word	0x00038840
        /*0a20*/ 	.short	0x010a
        /*0a22*/ 	.byte	0x3f
	.zero		1


	//   ....[65]....
        /*0a24*/ 	.word	0x00029260
        /*0a28*/ 	.word	0x00000005
        /*0a2c*/ 	.word	0x00038840
        /*0a30*/ 	.short	0x010a
        /*0a32*/ 	.byte	0x3f
	.zero		1


	//   ....[66]....
        /*0a34*/ 	.word	0x000292a0
        /*0a38*/ 	.word	0x00000003
        /*0a3c*/ 	.word	0x00038860
        /*0a40*/ 	.short	0x010a
        /*0a42*/ 	.byte	0x3f
	.zero		1


	//   ....[67]....
        /*0a44*/ 	.word	0x000292e0
        /*0a48*/ 	.word	0x00000005
        /*0a4c*/ 	.word	0x00038860
        /*0a50*/ 	.short	0x010a
        /*0a52*/ 	.byte	0x3f
	.zero		1


	//   ....[68]....
        /*0a54*/ 	.word	0x00029350
        /*0a58*/ 	.word	0x00000003
        /*0a5c*/ 	.word	0x00038800
        /*0a60*/ 	.short	0x010a
        /*0a62*/ 	.byte	0x3f
	.zero		1


	//   ....[69]....
        /*0a64*/ 	.word	0x000293a0
        /*0a68*/ 	.word	0x0000000a
        /*0a6c*/ 	.word	0x00000000
        /*0a70*/ 	.short	0x010a
        /*0a72*/ 	.byte	0x3f
	.zero		1


	//   ....[70]....
        /*0a74*/ 	.word	0x00029400
        /*0a78*/ 	.word	0x00000008
        /*0a7c*/ 	.word	0x00038810
        /*0a80*/ 	.short	0x010a
        /*0a82*/ 	.byte	0x3f
	.zero		1


	//   ....[71]....
        /*0a84*/ 	.word	0x00029450
        /*0a88*/ 	.word	0x0000000a
        /*0a8c*/ 	.word	0x00000000
        /*0a90*/ 	.short	0x010a
        /*0a92*/ 	.byte	0x3f
	.zero		1


	//   ....[72]....
        /*0a94*/ 	.word	0x000294a0
        /*0a98*/ 	.word	0x00000008
        /*0a9c*/ 	.word	0x00000000
        /*0aa0*/ 	.short	0x010a
        /*0aa2*/ 	.byte	0x3f
	.zero		1


	//   ....[73]....
        /*0aa4*/ 	.word	0x000294f0
        /*0aa8*/ 	.word	0x0000000e
        /*0aac*/ 	.word	0x00000000
        /*0ab0*/ 	.short	0x010a
        /*0ab2*/ 	.byte	0x3f
	.zero		1


	//   ....[74]....
        /*0ab4*/ 	.word	0x00029540
        /*0ab8*/ 	.word	0x00000008
        /*0abc*/ 	.word	0x00000000
        /*0ac0*/ 	.short	0x010a
        /*0ac2*/ 	.byte	0x3f
	.zero		1


	//   ....[75]....
        /*0ac4*/ 	.word	0x00029590
        /*0ac8*/ 	.word	0x0000000e
        /*0acc*/ 	.word	0x00000000
        /*0ad0*/ 	.short	0x010a
        /*0ad2*/ 	.byte	0x3f
	.zero		1


	//   ....[76]....
        /*0ad4*/ 	.word	0x00029690
        /*0ad8*/ 	.word	0x0000001b
        /*0adc*/ 	.word	0x00038840
        /*0ae0*/ 	.short	0x010a
        /*0ae2*/ 	.byte	0x3f
	.zero		1


	//   ....[77]....
        /*0ae4*/ 	.word	0x0002a7b0
        /*0ae8*/ 	.word	0x00000011
        /*0aec*/ 	.word	0x00038820
        /*0af0*/ 	.short	0x010a
        /*0af2*/ 	.byte	0x3f
	.zero		1


	//   ....[78]....
        /*0af4*/ 	.word	0x0002a800
        /*0af8*/ 	.word	0x0000001b
        /*0afc*/ 	.word	0x00038860
        /*0b00*/ 	.short	0x010a
        /*0b02*/ 	.byte	0x3f
	.zero		1


	//   ....[79]....
        /*0b04*/ 	.word	0x0002b070
        /*0b08*/ 	.word	0x00000008
        /*0b0c*/ 	.word	0x00038840
        /*0b10*/ 	.short	0x010a
        /*0b12*/ 	.byte	0x3f
	.zero		1


	//   ....[80]....
        /*0b14*/ 	.word	0x0002b510
        /*0b18*/ 	.word	0x00000008
        /*0b1c*/ 	.word	0x00038860
        /*0b20*/ 	.short	0x010a
        /*0b22*/ 	.byte	0x3f
	.zero		1


	//   ....[81]....
        /*0b24*/ 	.word	0x0002bd40
        /*0b28*/ 	.word	0x00000005
        /*0b2c*/ 	.word	0x00038820
        /*0b30*/ 	.short	0x010a
        /*0b32*/ 	.byte	0x3f
	.zero		1


	//   ....[82]....
        /*0b34*/ 	.word	0x0002bee0
        /*0b38*/ 	.word	0x00000003
        /*0b3c*/ 	.word	0x00038840
        /*0b40*/ 	.short	0x010a
        /*0b42*/ 	.byte	0x3f
	.zero		1


	//   ....[83]....
        /*0b44*/ 	.word	0x0002bf30
        /*0b48*/ 	.word	0x00000005
        /*0b4c*/ 	.word	0x00038840
        /*0b50*/ 	.short	0x010a
        /*0b52*/ 	.byte	0x3f
	.zero		1


	//   ....[84]....
        /*0b54*/ 	.word	0x0002bf80
        /*0b58*/ 	.word	0x00000003
        /*0b5c*/ 	.word	0x00038860
        /*0b60*/ 	.short	0x010a
        /*0b62*/ 	.byte	0x3f
	.zero		1


	//   ....[85]....
        /*0b64*/ 	.word	0x0002c340
        /*0b68*/ 	.word	0x0000001a
        /*0b6c*/ 	.word	0x00000000
        /*0b70*/ 	.short	0x010a
        /*0b72*/ 	.byte	0x3f
	.zero		1


	//   ....[86]....
        /*0b74*/ 	.word	0x0002c480
        /*0b78*/ 	.word	0x00000009
        /*0b7c*/ 	.word	0x00000000
        /*0b80*/ 	.short	0x010a
        /*0b82*/ 	.byte	0x3f
	.zero		1


	//   ....[87]....
        /*0b84*/ 	.word	0x0002cae0
        /*0b88*/ 	.word	0x0000003a
        /*0b8c*/ 	.word	0x00000000
        /*0b90*/ 	.short	0x010a
        /*0b92*/ 	.byte	0x3f
	.zero		1


	//   ....[88]....
        /*0b94*/ 	.word	0x0002cc20
        /*0b98*/ 	.word	0x00000038
        /*0b9c*/ 	.word	0x00000000
        /*0ba0*/ 	.short	0x010a
        /*0ba2*/ 	.byte	0x3f
	.zero		1


	//   ....[89]....
        /*0ba4*/ 	.word	0x0002f140
        /*0ba8*/ 	.word	0x00000009
        /*0bac*/ 	.word	0x00000000
        /*0bb0*/ 	.short	0x0101
        /*0bb2*/ 	.byte	0x3f
	.zero		1


	//   ....[90]....
        /*0bb4*/ 	.word	0x0003d8a0
        /*0bb8*/ 	.word	0x00000005
        /*0bbc*/ 	.word	0x00000000
        /*0bc0*/ 	.short	0x0101
        /*0bc2*/ 	.byte	0x3f
	.zero		1


	//   ....[91]....
        /*0bc4*/ 	.word	0x0003d8d0
        /*0bc8*/ 	.word	0x00000009
        /*0bcc*/ 	.word	0x00000000
        /*0bd0*/ 	.short	0x010a
        /*0bd2*/ 	.byte	0x3f
	.zero		1


	//   ....[92]....
        /*0bd4*/ 	.word	0x0003d920
        /*0bd8*/ 	.word	0x00000038
        /*0bdc*/ 	.word	0x00000000
        /*0be0*/ 	.short	0x010a
        /*0be2*/ 	.byte	0x3f
	.zero		1


	//----- nvinfo : EIATTR_NUM_MBARRIERS
	.align		4
.L_800:
        /*0be4*/ 	.byte	0x03, 0x38
        /*0be6*/ 	.short	0x0017


	//----- nvinfo : EIATTR_EXIT_INSTR_OFFSETS
	.align		4
        /*0be8*/ 	.byte	0x04, 0x1c
        /*0bea*/ 	.short	(.L_802 - .L_801)


	//   ....[0]....
.L_801:
        /*0bec*/ 	.word	0x00000a40


	//   ....[1]....
        /*0bf0*/ 	.word	0x00024220


	//   ....[2]....
        /*0bf4*/ 	.word	0x00029330


	//----- nvinfo : EIATTR_MAX_THREADS
	.align		4
.L_802:
        /*0bf8*/ 	.byte	0x04, 0x05
        /*0bfa*/ 	.short	(.L_804 - .L_803)
.L_803:
        /*0bfc*/ 	.word	0x00000180
        /*0c00*/ 	.word	0x00000001
        /*0c04*/ 	.word	0x00000001


	//----- nvinfo : EIATTR_CRS_STACK_SIZE
	.align		4
.L_804:
        /*0c08*/ 	.byte	0x04, 0x1e
        /*0c0a*/ 	.short	(.L_806 - .L_805)
.L_805:
        /*0c0c*/ 	.word	0x00000000


	//----- nvinfo : EIATTR_CBANK_PARAM_SIZE
	.align		4
.L_806:
        /*0c10*/ 	.byte	0x03, 0x19
        /*0c12*/ 	.short	0x0bf0


	//----- nvinfo : EIATTR_PARAM_CBANK
	.align		4
        /*0c14*/ 	.byte	0x04, 0x0a
        /*0c16*/ 	.short	(.L_808 - .L_807)
	.align		4
.L_807:
        /*0c18*/ 	.word	index@(.nv.constant0._ZN7cutlass13device_kernelIN5flash11enable_sm90INS1_16FlashAttnFwdSm90INS1_25CollectiveMainloopFwdSm90ILi2EN4cute5tupleIJNS5_1CILi1EEES8_S8_EEENS6_IJNS7_ILi64EEESA_SA_EEELi512ENS_6half_tEfNS_4arch4Sm90ELb0ELb1ELb0ELb0ELb1ELb0ELb1ELb0ELb0ELb1ELb0ELb0EEENS1_21CollectiveEpilogueFwdINS6_IJSA_NS7_ILi512EEESA_EEES9_SC_SE_Li256ELb0ELb1ELb0ELb0EEENS1_30DynamicPersistentTileSchedulerILi256ELi128ELb0ELb1ELb1EEEEEEEEEvNT_6ParamsE)
        /*0c1c*/ 	.short	0x0210
        /*0c1e*/ 	.short	0x0bf0


	//----- nvinfo : EIATTR_SW_WAR
	.align		4
.L_808:
        /*0c20*/ 	.byte	0x04, 0x36
        /*0c22*/ 	.short	(.L_810 - .L_809)
.L_809:
        /*0c24*/ 	.word	0x00000008
.L_810:


//--------------------- .nv.info._ZN7cutlass13device_kernelIN5flash11enable_sm90INS1_16FlashAttnFwdSm90INS1_25CollectiveMainloopFwdSm90ILi2EN4cute5tupleIJNS5_1CILi1EEES8_S8_EEENS6_IJNS7_ILi64EEESA_SA_EEELi512ENS_6half_tEfNS_4arch4Sm90ELb0ELb1ELb0ELb1ELb1ELb0ELb0ELb0ELb0ELb1ELb0ELb0EEENS1_21CollectiveEpilogueFwdINS6_IJSA_NS7_ILi512EEESA_EEES9_SC_SE_Li256ELb1ELb1ELb0ELb0EEENS1_36VarlenDynamicPersistentTileSchedulerILi64ELi64ELi256ELi128ELb0ELb1ELb1ELb1ELb0ELb1EEEEEEEEEvNT_6ParamsE --------------------------
	.section	.nv.info._ZN7cutlass13device_kernelIN5flash11enable_sm90INS1_16FlashAttnFwdSm90INS1_25CollectiveMainloopFwdSm90ILi2EN4cute5tupleIJNS5_1CILi1EEES8_S8_EEENS6_IJNS7_ILi64EEESA_SA_EEELi512ENS_6half_tEfNS_4arch4Sm90ELb0ELb1ELb0ELb1ELb1ELb0ELb0ELb0ELb0ELb1ELb0ELb0EEENS1_21CollectiveEpilogueFwdINS6_IJSA_NS7_ILi512EEESA_EEES9_SC_SE_Li256ELb1ELb1ELb0ELb0EEENS1_36VarlenDynamicPersistentTileSchedulerILi64ELi64ELi256ELi128ELb0ELb1ELb1ELb1ELb0ELb1EEEEEEEEEvNT_6ParamsE,"",@"SHT_CUDA_INFO"
	.sectionflags	@""
	.align	4


	//----- nvinfo : EIATTR_CUDA_API_VERSION
	.align		4
        /*0000*/ 	.byte	0x04, 0x37
        /*0002*/ 	.short	(.L_812 - .L_811)
.L_811:
        /*0004*/ 	.word	0x00000082


	//----- nvinfo : EIATTR_KPARAM_INFO
	.align		4
.L_812:
        /*0008*/ 	.byte	0x04, 0x17
        /*000a*/ 	.short	(.L_814 - .L_813)
.L_813:
        /*000c*/ 	.word	0x00000000
        /*0010*/ 	.short	0x0000
        /*0012*/ 	.short	0x0070
        /*0014*/ 	.byte	0x00, 0xf0, 0x01, 0x2a


	//----- nvinfo : EIATTR_SPARSE_MMA_MASK
	.align		4
.L_814:
        /*0018*/ 	.byte	0x03, 0x50
        /*001a*/ 	.short	0x0000


	//----- nvinfo : EIATTR_MAXREG_COUNT
	.align		4
        /*001c*/ 	.byte	0x03, 0x1b
        /*001e*/ 	.short	0x00a8


	//----- nvinfo : EIATTR_NUM_BARRIERS
	.align		4
        /*0020*/ 	.byte	0x02, 0x4c
        /*0022*/ 	.byte	0x10
	.zero		1


	//----- nvinfo : EIATTR_EXTERNS
	.align		4
        /*0024*/ 	.byte	0x04, 0x0f
        /*0026*/ 	.short	(.L_816 - .L_815)


	//   ....[0]....
	.align		4
.L_815:
        /*0028*/ 	.word	index@(__assertfail)


	//----- nvinfo : EIATTR_ANNOTATIONS
	.align		4
.L_816:
        /*002c*/ 	.byte	0x04, 0x55
        /*002e*/ 	.short	(.L_818 - .L_817)


	//   ....[0]....
.L_817:
        /* <DEDUP_REMOVED lines=10> */


	//----- nvinfo : EIATTR_MERCURY_ISA_VERSION
	.align		4
.L_818:
        /*00b8*/ 	.byte	0x03, 0x5f
        /*00ba*/ 	.short	0x0101


	//----- nvinfo : EIATTR_UNUSED_LOAD_BYTE_OFFSET
	.align		4
        /*00bc*/ 	.byte	0x04, 0x44
        /*00be*/ 	.short	(.L_820 - .L_819)


	//   ....[0]....
.L_819:
        /*00c0*/ 	.word	0x00000940
        /*00c4*/ 	.word	0x0000fff0


	//   ....[1]....
        /*00c8*/ 	.word	0x0000cf30
        /*00cc*/ 	.word	0x0000fff0


	//----- nvinfo : EIATTR_INT_WARP_WIDE_INSTR_OFFSETS
	.align		4
.L_820:
        /*00d0*/ 	.byte	0x04, 0x31
        /*00d2*/ 	.short	(.L_822 - .L_821)


	//   ....[0]....
.L_821:
        /*00d4*/ 	.word	0x000000c0


	//   ....[1]....
        /*00d8*/ 	.word	0x000000d0


	//   ....[2]....
        /*00dc*/ 	.word	0x00000170


	//   ....[3]....
        /*00e0*/ 	.word	0x00011480


	//   ....[4]....
        /*00e4*/ 	.word	0x00011510


	//   ....[5]....
        /*00e8*/ 	.word	0x000149d0


	//   ....[6]....
        /*00ec*/ 	.word	0x00014a60


	//----- nvinfo : EIATTR_COOP_GROUP_MASK_REGIDS
	.align		4
.L_822:
        /*00f0*/ 	.byte	0x04, 0x29
        /*00f2*/ 	.short	(.L_824 - .L_823)


	//   ....[0]....
.L_823:
        /*00f4*/ 	.word	0xffffffff


	//   ....[1]....
        /*00f8*/ 	.word	0xffffffff


	//   ....[2]....
        /*00fc*/ 	.word	0xffffffff


	//   ....[3]....
        /*0100*/ 	.word	0xffffffff


	//   ....[4]....
        /*0104*/ 	.word	0xffffffff


	//   ....[5]....
        /*0108*/ 	.word	0xffffffff


	//   ....[6]....
        /*010c*/ 	.word	0xffffffff


	//   ....[7]....
        /*0110*/ 	.word	0xffffffff


	//   ....[8]....
        /*0114*/ 	.word	0xffffffff


	//   ....[9]....
        /*0118*/ 	.word	0xffffffff


	//   ....[10]....
        /*011c*/ 	.word	0xffffffff


	//   ....[11]....
        /*0120*/ 	.word	0xffffffff


	//   ....[12]....
        /*0124*/ 	.word	0xffffffff


	//   ....[13]....
        /*0128*/ 	.word	0xffffffff


	//   ....[14]....
        /*012c*/ 	.word	0xffffffff


	//   ....[15]....
        /*0130*/ 	.word	0xffffffff


	//   ....[16]....
        /*0134*/ 	.word	0xffffffff


	//   ....[17]....
        /*0138*/ 	.word	0xffffffff


	//   ....[18]....
        /*013c*/ 	.word	0xffffffff


	//   ....[19]....
        /*0140*/ 	.word	0xffffffff


	//   ....[20]....
        /*0144*/ 	.word	0xffffffff


	//   ....[21]....
        /*0148*/ 	.word	0xffffffff


	//   ....[22]....
        /*014c*/ 	.word	0xffffffff


	//   ....[23]....
        /*0150*/ 	.word	0xffffffff


	//   ....[24]....
        /*0154*/ 	.word	0xffffffff


	//   ....[25]....
        /*0158*/ 	.word	0xffffffff


	//   ....[26]....
        /*015c*/ 	.word	0xffffffff


	//   ....[27]....
        /*0160*/ 	.word	0xffffffff


	//   ....[28]....
        /*0164*/ 	.word	0xffffffff


	//   ....[29]....
        /*0168*/ 	.word	0xffffffff


	//   ....[30]....
        /*016c*/ 	.word	0xffffffff


	//   ....[31]....
        /*0170*/ 	.word	0xffffffff


	//   ....[32]....
        /*0174*/ 	.word	0xffffffff


	//   ....[33]....
        /*0178*/ 	.word	0xffffffff


	//   ....[34]....
        /*017c*/ 	.word	0xffffffff


	//   ....[35]....
        /*0180*/ 	.word	0xffffffff


	//   ....[36]....
        /*0184*/ 	.word	0xffffffff


	//   ....[37]....
        /*0188*/ 	.word	0xffffffff


	//   ....[38]....
        /*018c*/ 	.word	0xffffffff


	//   ....[39]....
        /*0190*/ 	.word	0xffffffff


	//   ....[40]....
        /*0194*/ 	.word	0xffffffff


	//   ....[41]....
        /*0198*/ 	.word	0xffffffff


	//   ....[42]....
        /*019c*/ 	.word	0xffffffff


	//   ....[43]....
        /*01a0*/ 	.word	0xffffffff


	//   ....[44]....
        /*01a4*/ 	.word	0xffffffff


	//   ....[45]....
        /*01a8*/ 	.word	0xffffffff


	//   ....[46]....
        /*01ac*/ 	.word	0xffffffff


	//   ....[47]....
        /*01b0*/ 	.word	0xffffffff


	//   ....[48]....
        /*01b4*/ 	.word	0xffffffff


	//   ....[49]....
        /*01b8*/ 	.word	0xffffffff


	//   ....[50]....
        /*01bc*/ 	.word	0xffffffff


	//   ....[51]....
        /*01c0*/ 	.word	0xffffffff


	//   ....[52]....
        /*01c4*/ 	.word	0xffffffff


	//   ....[53]....
        /*01c8*/ 	.word	0xffffffff


	//   ....[54]....
        /*01cc*/ 	.word	0xffffffff


	//   ....[55]....
        /*01d0*/ 	.word	0xffffffff


	//   ....[56]....
        /*01d4*/ 	.word	0xffffffff


	//   ....[57]....
        /*01d8*/ 	.word	0xffffffff


	//   ....[58]....
        /*01dc*/ 	.word	0xffffffff


	//   ....[59]....
        /*01e0*/ 	.word	0xffffffff


	//   ....[60]....
        /*01e4*/ 	.word	0xffffffff


	//   ....[61]....
        /*01e8*/ 	.word	0xffffffff


	//   ....[62]....
        /*01ec*/ 	.word	0xffffffff


	//   ....[63]....
        /*01f0*/ 	.word	0xffffffff


	//   ....[64]....
        /*01f4*/ 	.word	0xffffffff


	//   ....[65]....
        /*01f8*/ 	.word	0xffffffff


	//   ....[66]....
        /*01fc*/ 	.word	0xffffffff


	//   ....[67]....
        /*0200*/ 	.word	0xffffffff


	//   ....[68]....
        /*0204*/ 	.word	0xffffffff


	//   ....[69]....
        /*0208*/ 	.word	0xffffffff


	//   ....[70]....
        /*020c*/ 	.word	0xffffffff


	//   ....[71]....
        /*0210*/ 	.word	0xffffffff


	//   ....[72]....
        /*0214*/ 	.word	0xffffffff


	//   ....[73]....
        /*0218*/ 	.word	0xffffffff


	//   ....[74]....
        /*021c*/ 	.word	0xffffffff


	//   ....[75]....
        /*0220*/ 	.word	0xffffffff


	//   ....[76]....
        /*0224*/ 	.word	0xffffffff


	//   ....[77]....
        /*0228*/ 	.word	0xffffffff


	//   ....[78]....
        /*022c*/ 	.word	0xffffffff


	//   ....[79]....
        /*0230*/ 	.word	0xffffffff


	//   ....[80]....
        /*0234*/ 	.word	0xffffffff


	//   ....[81]....
        /*0238*/ 	.word	0xffffffff


	//   ....[82]....
        /*023c*/ 	.word	0xffffffff


	//   ....[83]....
        /*0240*/ 	.word	0xffffffff


	//   ....[84]....
        /*0244*/ 	.word	0xffffffff


	//   ....[85]....
        /*0248*/ 	.word	0xffffffff


	//   ....[86]....
        /*024c*/ 	.word	0xffffffff


	//   ....[87]....
        /*0250*/ 	.word	0xffffffff


	//   ....[88]....
        /*0254*/ 	.word	0xffffffff


	//   ....[89]....
        /*0258*/ 	.word	0xffffffff


	//   ....[90]....
        /*025c*/ 	.word	0xffffffff


	//   ....[91]....
        /*0260*/ 	.word	0xffffffff


	//   ....[92]....
        /*0264*/ 	.word	0xffffffff


	//   ....[93]....
        /*0268*/ 	.word	0xffffffff


	//   ....[94]....
        /*026c*/ 	.word	0xffffffff


	//   ....[95]....
        /*0270*/ 	.word	0xffffffff


	//   ....[96]....
        /*0274*/ 	.word	0xffffffff


	//   ....[97]....
        /*0278*/ 	.word	0xffffffff


	//   ....[98]....
        /*027c*/ 	.word	0xffffffff


	//   ....[99]....
        /*0280*/ 	.word	0xffffffff


	//   ....[100]....
        /*0284*/ 	.word	0xffffffff


	//   ....[101]....
        /*0288*/ 	.word	0xffffffff


	//   ....[102]....
        /*028c*/ 	.word	0xffffffff


	//   ....[103]....
        /*0290*/ 	.word	0xffffffff


	//   ....[104]....
        /*0294*/ 	.word	0xffffffff


	//   ....[105]....
        /*0298*/ 	.word	0xffffffff


	//   ....[106]....
        /*029c*/ 	.word	0xffffffff


	//   ....[107]....
        /*02a0*/ 	.word	0xffffffff


	//   ....[108]....
        /*02a4*/ 	.word	0xffffffff


	//   ....[109]....
        /*02a8*/ 	.word	0xffffffff


	//   ....[110]....
        /*02ac*/ 	.word	0xffffffff


	//   ....[111]....
        /*02b0*/ 	.word	0xffffffff


	//   ....[112]....
        /*02b4*/ 	.word	0xffffffff


	//   ....[113]....
        /*02b8*/ 	.word	0xffffffff


	//   ....[114]....
        /*02bc*/ 	.word	0xffffffff


	//   ....[115]....
        /*02c0*/ 	.word	0xffffffff


	//   ....[116]....
        /*02c4*/ 	.word	0xffffffff


	//   ....[117]....
        /*02c8*/ 	.word	0xffffffff


	//   ....[118]....
        /*02cc*/ 	.word	0xffffffff


	//   ....[119]....
        /*02d0*/ 	.word	0xffffffff


	//   ....[120]....
        /*02d4*/ 	.word	0xffffffff


	//   ....[121]....
        /*02d8*/ 	.word	0xffffffff


	//   ....[122]....
        /*02dc*/ 	.word	0xffffffff


	//   ....[123]....
        /*02e0*/ 	.word	0xffffffff


	//   ....[124]....
        /*02e4*/ 	.word	0xffffffff


	//   ....[125]....
        /*02e8*/ 	.word	0x0500000f


	//   ....[126]....
        /*02ec*/ 	.word	0x0500000f


	//   ....[127]....
        /*02f0*/ 	.word	0x0500000f


	//   ....[128]....
        /*02f4*/ 	.word	0x0500000f


	//   ....[129]....
        /*02f8*/ 	.word	0x0500000f


	//   ....[130]....
        /*02fc*/ 	.word	0x0500000f


	//   ....[131]....
        /*0300*/ 	.word	0x0500000f


	//   ....[132]....
        /*0304*/ 	.word	0x0500000f


	//   ....[133]....
        /*0308*/ 	.word	0x0500000f


	//   ....[134]....
        /*030c*/ 	.word	0x0500000f


	//   ....[135]....
        /*0310*/ 	.word	0x0500000f


	//   ....[136]....
        /*0314*/ 	.word	0x0500000f


	//   ....[137]....
        /*0318*/ 	.word	0x0500000f


	//   ....[138]....
        /*031c*/ 	.word	0x0500000f


	//   ....[139]....
        /*0320*/ 	.word	0x0500000f


	//   ....[140]....
        /*0324*/ 	.word	0x0500000f


	//   ....[141]....
        /*0328*/ 	.word	0x0500000f


	//   ....[142]....
        /*032c*/ 	.word	0x0500000f


	//   ....[143]....
        /*0330*/ 	.word	0x0500000f


	//   ....[144]....
        /*0334*/ 	.word	0x0500000f


	//   ....[145]....
        /*0338*/ 	.word	0x0500000f


	//   ....[146]....
        /*033c*/ 	.word	0x0500000f


	//   ....[147]....
        /*0340*/ 	.word	0x0500000f


	//   ....[148]....
        /*0344*/ 	.word	0x0500000f


	//   ....[149]....
        /*0348*/ 	.word	0x0500000f


	//   ....[150]....
        /*034c*/ 	.word	0x0500000f


	//   ....[151]....
        /*0350*/ 	.word	0x0500000f


	//   ....[152]....
        /*0354*/ 	.word	0x0500000f


	//   ....[153]....
        /*0358*/ 	.word	0x0500000f


	//   ....[154]....
        /*035c*/ 	.word	0x0500000f


	//   ....[155]....
        /*0360*/ 	.word	0x0500000f


	//   ....[156]....
        /*0364*/ 	.word	0x0500000f


	//   ....[157]....
        /*0368*/ 	.word	0x0500000f


	//   ....[158]....
        /*036c*/ 	.word	0x0500000f


	//   ....[159]....
        /*0370*/ 	.word	0x0500000f


	//   ....[160]....
        /*0374*/ 	.word	0x0500000f


	//   ....[161]....
        /*0378*/ 	.word	0x0500000f


	//   ....[162]....
        /*037c*/ 	.word	0x0500000f


	//   ....[163]....
        /*0380*/ 	.word	0x0500000f


	//   ....[164]....
        /*0384*/ 	.word	0x0500000f


	//   ....[165]....
        /*0388*/ 	.word	0x0500000f


	//   ....[166]....
        /*038c*/ 	.word	0x0500000f


	//   ....[167]....
        /*0390*/ 	.word	0x0500000f


	//   ....[168]....
        /*0394*/ 	.word	0x0500000f


	//   ....[169]....
        /*0398*/ 	.word	0x0500000f


	//   ....[170]....
        /*039c*/ 	.word	0x0500000f


	//   ....[171]....
        /*03a0*/ 	.word	0x0500000f


	//   ....[172]....
        /*03a4*/ 	.word	0x0500000f


	//   ....[173]....
        /*03a8*/ 	.word	0x0500000f


	//   ....[174]....
        /*03ac*/ 	.word	0x0500000f


	//   ....[175]....
        /*03b0*/ 	.word	0x0500000f


	//   ....[176]....
        /*03b4*/ 	.word	0x0500000f


	//   ....[177]....
        /*03b8*/ 	.word	0x0500000f


	//   ....[178]....
        /*03bc*/ 	.word	0x0500000f


	//   ....[179]....
        /*03c0*/ 	.word	0x0500000f


	//   ....[180]....
        /*03c4*/ 	.word	0x0500000f


	//   ....[181]....
        /*03c8*/ 	.word	0x0500000f


	//   ....[182]....
        /*03cc*/ 	.word	0x0500000f


	//   ....[183]....
        /*03d0*/ 	.word	0x0500000f


	//----- nvinfo : EIATTR_COOP_GROUP_INSTR_OFFSETS
	.align		4
.L_824:
        /*03d4*/ 	.byte	0x04, 0x28
        /*03d6*/ 	.short	(.L_826 - .L_825)


	//   ....[0]....
.L_825:
        /*03d8*/ 	.word	0x00000070


	//   ....[1]....
        /*03dc*/ 	.word	0x000000b0


	//   ....[2]....
        /*03e0*/ 	.word	0x00000290


	//   ....[3]....
        /*03e4*/ 	.word	0x000003f0


	//   ....[4]....
        /*03e8*/ 	.word	0x00000510


	//   ....[5]....
        /*03ec*/ 	.word	0x00000670


	//   ....[6]....
        /*03f0*/ 	.word	0x00001cc0


	//   ....[7]....
        /*03f4*/ 	.word	0x00003df0


	//   ....[8]....
        /*03f8*/ 	.word	0x00004510


	//   ....[9]....
        /*03fc*/ 	.word	0x00004b90


	//   ....[10]....
        /*0400*/ 	.word	0x00005060


	//   ....[11]....
        /*0404*/ 	.word	0x00005160


	//   ....[12]....
        /*0408*/ 	.word	0x000054f0


	//   ....[13]....
        /*040c*/ 	.word	0x00005560


	//   ....[14]....
        /*0410*/ 	.word	0x00005dc0


	//   ....[15]....
        /*0414*/ 	.word	0x00006460


	//   ....[16]....
        /*0418*/ 	.word	0x00006680


	//   ....[17]....
        /*041c*/ 	.word	0x00006d70


	//   ....[18]....
        /*0420*/ 	.word	0x00006e70


	//   ....[19]....
        /*0424*/ 	.word	0x00007240


	//   ....[20]....
        /*0428*/ 	.word	0x000072c0


	//   ....[21]....
        /*042c*/ 	.word	0x000083e0


	//   ....[22]....
        /*0430*/ 	.word	0x00008b40


	//   ....[23]....
        /*0434*/ 	.word	0x00008b70


	//   ....[24]....
        /*0438*/ 	.word	0x00008dd0


	//   ....[25]....
        /*043c*/ 	.word	0x00008fa0


	//   ....[26]....
        /*0440*/ 	.word	0x00009f50


	//   ....[27]....
        /*0444*/ 	.word	0x0000a3e0


	//   ....[28]....
        /*0448*/ 	.word	0x0000a600


	//   ....[29]....
        /*044c*/ 	.word	0x0000acf0


	//   ....[30]....
        /*0450*/ 	.word	0x0000adf0


	//   ....[31]....
        /*0454*/ 	.word	0x0000b1c0


	//   ....[32]....
        /*0458*/ 	.word	0x0000b240


	//   ....[33]....
        /*045c*/ 	.word	0x0000c360


	//   ....[34]....
        /*0460*/ 	.word	0x0000c430


	//   ....[35]....
        /*0464*/ 	.word	0x0000c470


	//   ....[36]....
        /*0468*/ 	.word	0x0000c510


	//   ....[37]....
        /*046c*/ 	.word	0x0000c540


	//   ....[38]....
        /*0470*/ 	.word	0x0000de50


	//   ....[39]....
        /*0474*/ 	.word	0x0000e490


	//   ....[40]....
        /*0478*/ 	.word	0x0000e4c0


	//   ....[41]....
        /*047c*/ 	.word	0x0000e4e0


	//   ....[42]....
        /*0480*/ 	.word	0x0000e500


	//   ....[43]....
        /*0484*/ 	.word	0x0000eb90


	//   ....[44]....
        /*0488*/ 	.word	0x0000eba0


	//   ....[45]....
        /*048c*/ 	.word	0x0000edd0


	//   ....[46]....
        /*0490*/ 	.word	0x0000edf0


	//   ....[47]....
        /*0494*/ 	.word	0x0000f990


	//   ....[48]....
        /*0498*/ 	.word	0x0000f9c0


	//   ....[49]....
        /*049c*/ 	.word	0x0000fc00


	//   ....[50]....
        /*04a0*/ 	.word	0x0000fc20


	//   ....[51]....
        /*04a4*/ 	.word	0x0000fee0


	//   ....[52]....
        /*04a8*/ 	.word	0x00010090


	//   ....[53]....
        /*04ac*/ 	.word	0x000100c0


	//   ....[54]....
        /*04b0*/ 	.word	0x000100f0


	//   ....[55]....
        /*04b4*/ 	.word	0x00010120


	//   ....[56]....
        /*04b8*/ 	.word	0x00010150


	//   ....[57]....
        /*04bc*/ 	.word	0x00010180


	//   ....[58]....
        /*04c0*/ 	.word	0x000102d0


	//   ....[59]....
        /*04c4*/ 	.word	0x00010300


	//   ....[60]....
        /*04c8*/ 	.word	0x00010330


	//   ....[61]....
        /*04cc*/ 	.word	0x00010360


	//   ....[62]....
        /*04d0*/ 	.word	0x00010390


	//   ....[63]....
        /*04d4*/ 	.word	0x000103c0


	//   ....[64]....
        /*04d8*/ 	.word	0x00010450


	//   ....[65]....
        /*04dc*/ 	.word	0x000104b0


	//   ....[66]....
        /*04e0*/ 	.word	0x00010540


	//   ....[67]....
        /*04e4*/ 	.word	0x000122a0


	//   ....[68]....
        /*04e8*/ 	.word	0x000122c0


	//   ....[69]....
        /*04ec*/ 	.word	0x00012350


	//   ....[70]....
        /*04f0*/ 	.word	0x00012370


	//   ....[71]....
        /*04f4*/ 	.word	0x000123f0


	//   ....[72]....
        /*04f8*/ 	.word	0x00012410


	//   ....[73]....
        /*04fc*/ 	.word	0x00012420


	//   ....[74]....
        /*0500*/ 	.word	0x00012430


	//   ....[75]....
        /*0504*/ 	.word	0x00012b70


	//   ....[76]....
        /*0508*/ 	.word	0x00012ba0


	//   ....[77]....
        /*050c*/ 	.word	0x00012c40


	//   ....[78]....
        /*0510*/ 	.word	0x00012c60


	//   ....[79]....
        /*0514*/ 	.word	0x00012ce0


	//   ....[80]....
        /*0518*/ 	.word	0x00012d00


	//   ....[81]....
        /*051c*/ 	.word	0x00012d10


	//   ....[82]....
        /*0520*/ 	.word	0x00012d20


	//   ....[83]....
        /*0524*/ 	.word	0x00013190


	//   ....[84]....
        /*0528*/ 	.word	0x000131c0


	//   ....[85]....
        /*052c*/ 	.word	0x000133b0


	//   ....[86]....
        /*0530*/ 	.word	0x000133f0


	//   ....[87]....
        /*0534*/ 	.word	0x00013400


	//   ....[88]....
        /*0538*/ 	.word	0x00013410


	//   ....[89]....
        /*053c*/ 	.word	0x00013560


	//   ....[90]....
        /*0540*/ 	.word	0x000136b0


	//   ....[91]....
        /*0544*/ 	.word	0x00013ee0


	//   ....[92]....
        /*0548*/ 	.word	0x00013f00


	//   ....[93]....
        /*054c*/ 	.word	0x00013f50


	//   ....[94]....
        /*0550*/ 	.word	0x00013f60


	//   ....[95]....
        /*0554*/ 	.word	0x00013fa0


	//   ....[96]....
        /*0558*/ 	.word	0x00013fb0


	//   ....[97]....
        /*055c*/ 	.word	0x00013fc0


	//   ....[98]....
        /*0560*/ 	.word	0x00014000


	//   ....[99]....
        /*0564*/ 	.word	0x00014320


	//   ....[100]....
        /*0568*/ 	.word	0x00014360


	//   ....[101]....
        /*056c*/ 	.word	0x00014380


	//   ....[102]....
        /*0570*/ 	.word	0x000143a0


	//   ....[103]....
        /*0574*/ 	.word	0x000143d0


	//   ....[104]....
        /*0578*/ 	.word	0x000143f0


	//   ....[105]....
        /*057c*/ 	.word	0x000144f0


	//   ....[106]....
        /*0580*/ 	.word	0x00014640


	//   ....[107]....
        /*0584*/ 	.word	0x00014c40


	//   ....[108]....
        /*0588*/ 	.word	0x00014c90


	//   ....[109]....
        /*058c*/ 	.word	0x00014cc0


	//   ....[110]....
        /*0590*/ 	.word	0x00014cf0


	//   ....[111]....
        /*0594*/ 	.word	0x00014d00


	//   ....[112]....
        /*0598*/ 	.word	0x00014d30


	//   ....[113]....
        /*059c*/ 	.word	0x00014d60


	//   ....[114]....
        /*05a0*/ 	.word	0x00014d90


	//   ....[115]....
        /*05a4*/ 	.word	0x00014f10


	//   ....[116]....
        /*05a8*/ 	.word	0x00014f40


	//   ....[117]....
        /*05ac*/ 	.word	0x00014f70


	//   ....[118]....
        /*05b0*/ 	.word	0x00014fa0


	//   ....[119]....
        /*05b4*/ 	.word	0x00014fd0


	//   ....[120]....
        /*05b8*/ 	.word	0x00015000


	//   ....[121]....
        /*05bc*/ 	.word	0x000150c0


	//   ....[122]....
        /*05c0*/ 	.word	0x000150e0


	//   ....[123]....
        /*05c4*/ 	.word	0x00015150


	//   ....[124]....
        /*05c8*/ 	.word	0x000157f0


	//   ....[125]....
        /*05cc*/ 	.word	0x00015f00


	//   ....[126]....
        /*05d0*/ 	.word	0x00015ff0


	//   ....[127]....
        /*05d4*/ 	.word	0x00016090


	//   ....[128]....
        /*05d8*/ 	.word	0x000160f0


	//   ....[129]....
        /*05dc*/ 	.word	0x000161e0


	//   ....[130]....
        /*05e0*/ 	.word	0x00016250


	//   ....[131]....
        /*05e4*/ 	.word	0x00016340


	//   ....[132]....
        /*05e8*/ 	.word	0x000163b0


	//   ....[133]....
        /*05ec*/ 	.word	0x00016450


	//   ....[134]....
        /*05f0*/ 	.word	0x00016540


	//   ....[135]....
        /*05f4*/ 	.word	0x000165b0


	//   ....[136]....
        /*05f8*/ 	.word	0x00016610


	//   ....[137]....
        /*05fc*/ 	.word	0x00016700


	//   ....[138]....
        /*0600*/ 	.word	0x00016760


	//   ....[139]....
        /*0604*/ 	.word	0x00016860


	//   ....[140]....
        /*0608*/ 	.word	0x000168c0


	//   ....[141]....
        /*060c*/ 	.word	0x00016960


	//   ....[142]....
        /*0610*/ 	.word	0x00016ae0


	//   ....[143]....
        /*0614*/ 	.word	0x00016be0


	//   ....[144]....
        /*0618*/ 	.word	0x00016e50


	//   ....[145]....
        /*061c*/ 	.word	0x00016ea0


	//   ....[146]....
        /*0620*/ 	.word	0x00017070


	//   ....[147]....
        /*0624*/ 	.word	0x000170c0


	//   ....[148]....
        /*0628*/ 	.word	0x00017290


	//   ....[149]....
        /*062c*/ 	.word	0x000172e0


	//   ....[150]....
        /*0630*/ 	.word	0x000173d0


	//   ....[151]....
        /*0634*/ 	.word	0x00017470


	//   ....[152]....
        /*0638*/ 	.word	0x000174d0


	//   ....[153]....
        /*063c*/ 	.word	0x00017580


	//   ....[154]....
        /*0640*/ 	.word	0x000175e0


	//   ....[155]....
        /*0644*/ 	.word	0x00017690


	//   ....[156]....
        /*0648*/ 	.word	0x000176f0


	//   ....[157]....
        /*064c*/ 	.word	0x000177a0


	//   ....[158]....
        /*0650*/ 	.word	0x00017890


	//   ....[159]....
        /*0654*/ 	.word	0x00017970


	//   ....[160]....
        /*0658*/ 	.word	0x00017a80


	//   ....[161]....
        /*065c*/ 	.word	0x00017b80


	//   ....[162]....
        /*0660*/ 	.word	0x00017cb0


	//   ....[163]....
        /*0664*/ 	.word	0x00017d90


	//   ....[164]....
        /*0668*/ 	.word	0x00017e90


	//   ....[165]....
        /*066c*/ 	.word	0x00017f70


	//   ....[166]....
        /*0670*/ 	.word	0x00018000


	//   ....[167]....
        /*0674*/ 	.word	0x000180a0


	//   ....[168]....
        /*0678*/ 	.word	0x000181c0


	//   ....[169]....
        /*067c*/ 	.word	0x00018230


	//   ....[170]....
        /*0680*/ 	.word	0x000182a0


	//   ....[171]....
        /*0684*/ 	.word	0x00018310


	//   ....[172]....
        /*0688*/ 	.word	0x00018380


	//   ....[173]....
        /*068c*/ 	.word	0x00018400


	//   ....[174]....
        /*0690*/ 	.word	0x00018490


	//   ....[175]....
        /*0694*/ 	.word	0x00018520


	//   ....[176]....
        /*0698*/ 	.word	0x00018590


	//   ....[177]....
        /*069c*/ 	.word	0x00018600


	//   ....[178]....
        /*06a0*/ 	.word	0x00018670


	//   ....[179]....
        /*06a4*/ 	.word	0x000186f0


	//   ....[180]....
        /*06a8*/ 	.word	0x00018760


	//   ....[181]....
        /*06ac*/ 	.word	0x00018800


	//   ....[182]....
        /*06b0*/ 	.word	0x00018890


	//   ....[183]....
        /*06b4*/ 	.word	0x000189b0


	//----- nvinfo : EIATTR_REG_RECONFIG
	.align		4
.L_826:
        /*06b8*/ 	.byte	0x01, 0x54
	.zero		2


	//----- nvinfo : EIATTR_SYSCALL_OFFSETS
	.align		4
        /*06bc*/ 	.byte	0x04, 0x46
        /*06be*/ 	.short	(.L_828 - .L_827)


	//   ....[0]....
.L_827:
        /*06c0*/ 	.word	0x00003fc0


	//   ....[1]....
        /*06c4*/ 	.word	0x00011670


	//   ....[2]....
        /*06c8*/ 	.word	0x000117c0


	//   ....[3]....
        /*06cc*/ 	.word	0x000118b0


	//   ....[4]....
        /*06d0*/ 	.word	0x00012750


	//----- nvinfo : EIATTR_MBARRIER_INSTR_OFFSETS
	.align		4
.L_828:
        /*06d4*/ 	.byte	0x04, 0x39
        /*06d6*/ 	.short	(.L_830 - .L_829)


	//   ....[0]....
.L_829:
        /*06d8*/ 	.word	0x00000180
        /*06dc*/ 	.word	0x000000ff
        /*06e0*/ 	.word	0x00028c00
        /*06e4*/ 	.short	0x0100
        /*06e6*/ 	.byte	0x08
	.zero		1


	//   ....[1]....
        /*06e8*/ 	.word	0x00000190
        /*06ec*/ 	.word	0x000000ff
        /*06f0*/ 	.word	0x00028c20
        /*06f4*/ 	.short	0x0100
        /*06f6*/ 	.byte	0x08
	.zero		1


	//   ....[2]....
        /*06f8*/ 	.word	0x00000240
        /*06fc*/ 	.word	0x000000ff
        /*0700*/ 	.word	0x00028c30
        /*0704*/ 	.short	0x0100
        /*0706*/ 	.byte	0x06
	.zero		1


	//   ....[3]....
        /*0708*/ 	.word	0x00000250
        /*070c*/ 	.word	0x000000ff
        /*0710*/ 	.word	0x00028c40
        /*0714*/ 	.short	0x0100
        /*0716*/ 	.byte	0x06
	.zero		1


	//   ....[4]....
        /*0718*/ 	.word	0x00000260
        /*071c*/ 	.word	0x000000ff
        /*0720*/ 	.word	0x00028c38
        /*0724*/ 	.short	0x0100
        /*0726*/ 	.byte	0x06
	.zero		1


	//   ....[5]....
        /*0728*/ 	.word	0x00000270
        /*072c*/ 	.word	0x000000ff
        /*0730*/ 	.word	0x00028c48
        /*0734*/ 	.short	0x0100
        /*0736*/ 	.byte	0x06
	.zero		1


	//   ....[6]....
        /*0738*/ 	.word	0x000003a0
        /*073c*/ 	.word	0x000000ff
        /*0740*/ 	.word	0x00028c50
        /*0744*/ 	.short	0x0100
        /*0746*/ 	.byte	0x08
	.zero		1


	//   ....[7]....
        /*0748*/ 	.word	0x000003b0
        /*074c*/ 	.word	0x000000ff
        /*0750*/ 	.word	0x00028c60
        /*0754*/ 	.short	0x0100
        /*0756*/ 	.byte	0x08
	.zero		1


	//   ....[8]....
        /*0758*/ 	.word	0x000003c0
        /*075c*/ 	.word	0x000000ff
        /*0760*/ 	.word	0x00028c58
        /*0764*/ 	.short	0x0100
        /*0766*/ 	.byte	0x08
	.zero		1


	//   ....[9]....
        /*0768*/ 	.word	0x000003d0
        /*076c*/ 	.word	0x000000ff
        /*0770*/ 	.word	0x00028c68
        /*0774*/ 	.short	0x0100
        /*0776*/ 	.byte	0x08
	.zero		1


	//   ....[10]....
        /*0778*/ 	.word	0x000004c0
        /*077c*/ 	.word	0x000000ff
        /*0780*/ 	.word	0x00028c70
        /*0784*/ 	.short	0x0100
        /*0786*/ 	.byte	0x06
	.zero		1


	//   ....[11]....
        /*0788*/ 	.word	0x000004d0
        /*078c*/ 	.word	0x000000ff
        /*0790*/ 	.word	0x00028c80
        /*0794*/ 	.short	0x0100
        /*0796*/ 	.byte	0x06
	.zero		1


	//   ....[12]....
        /*0798*/ 	.word	0x000004e0
        /*079c*/ 	.word	0x000000ff
        /*07a0*/ 	.word	0x00028c78
        /*07a4*/ 	.short	0x0100
        /*07a6*/ 	.byte	0x06
	.zero		1


	//   ....[13]....
        /*07a8*/ 	.word	0x000004f0
        /*07ac*/ 	.word	0x000000ff
        /*07b0*/ 	.word	0x00028c88
        /*07b4*/ 	.short	0x0100
        /*07b6*/ 	.byte	0x06
	.zero		1


	//   ....[14]....
        /*07b8*/ 	.word	0x00000620
        /*07bc*/ 	.word	0x000000ff
        /*07c0*/ 	.word	0x00028c90
        /*07c4*/ 	.short	0x0100
        /*07c6*/ 	.byte	0x08
	.zero		1


	//   ....[15]....
        /*07c8*/ 	.word	0x00000630
        /*07cc*/ 	.word	0x000000ff
        /*07d0*/ 	.word	0x00028ca0
        /*07d4*/ 	.short	0x0100
        /*07d6*/ 	.byte	0x08
	.zero		1


	//   ....[16]....
        /*07d8*/ 	.word	0x00000640
        /*07dc*/ 	.word	0x000000ff
        /*07e0*/ 	.word	0x00028c98
        /*07e4*/ 	.short	0x0100
        /*07e6*/ 	.byte	0x08
	.zero		1


	//   ....[17]....
        /*07e8*/ 	.word	0x00000650
        /*07ec*/ 	.word	0x000000ff
        /*07f0*/ 	.word	0x00028ca8
        /*07f4*/ 	.short	0x0100
        /*07f6*/ 	.byte	0x08
	.zero		1


	//   ....[18]....
        /*07f8*/ 	.word	0x00000790
        /*07fc*/ 	.word	0x000000ff
        /*0800*/ 	.word	0x00028cb0
        /*0804*/ 	.short	0x0100
        /*0806*/ 	.byte	0x08
	.zero		1


	//   ....[19]....
        /*0808*/ 	.word	0x000007a0
        /*080c*/ 	.word	0x000000ff
        /*0810*/ 	.word	0x00028cc0
        /*0814*/ 	.short	0x0100
        /*0816*/ 	.byte	0x08
	.zero		1


	//   ....[20]....
        /*0818*/ 	.word	0x000007b0
        /*081c*/ 	.word	0x000000ff
        /*0820*/ 	.word	0x00028cb8
        /*0824*/ 	.short	0x0100
        /*0826*/ 	.byte	0x08
	.zero		1


	//   ....[21]....
        /*0828*/ 	.word	0x000007c0
        /*082c*/ 	.word	0x000000ff
        /*0830*/ 	.word	0x00028cc8
        /*0834*/ 	.short	0x0100
        /*0836*/ 	.byte	0x08
	.zero		1


	//   ....[22]....
        /*0838*/ 	.word	0x00001dd0
        /*083c*/ 	.word	0x000000ff
        /*0840*/ 	.word	0x00028c50
        /*0844*/ 	.short	0x010a
        /*0846*/ 	.byte	0x15
	.zero		1


	//   ....[23]....
        /*0848*/ 	.word	0x00002090
        /*084c*/ 	.word	0x000000ff
        /*0850*/ 	.word	0x00000000
        /*0854*/ 	.short	0x0101
        /*0856*/ 	.byte	0x06
	.zero		1


	//   ....[24]....
        /*0858*/ 	.word	0x000029d0
        /*085c*/ 	.word	0x000000ff
        /*0860*/ 	.word	0x00028c50
        /*0864*/ 	.short	0x010a
        /*0866*/ 	.byte	0x15
	.zero		1


	//   ....[25]....
        /*0868*/ 	.word	0x00002a10
        /*086c*/ 	.word	0x000000ff
        /*0870*/ 	.word	0x00028c50
        /*0874*/ 	.short	0x010a
        /*0876*/ 	.byte	0x15
	.zero		1


	//   ....[26]....
        /*0878*/ 	.word	0x00002bf0
        /*087c*/ 	.word	0x000000ff
        /*0880*/ 	.word	0x00000000
        /*0884*/ 	.short	0x0101
        /*0886*/ 	.byte	0x06
	.zero		1


	//   ....[27]....
        /*0888*/ 	.word	0x00004040
        /*088c*/ 	.word	0x000000ff
        /*0890*/ 	.word	0x00028c00
        /*0894*/ 	.short	0x010a
        /*0896*/ 	.byte	0x29
	.zero		1


	//   ....[28]....
        /*0898*/ 	.word	0x000040c0
        /*089c*/ 	.word	0x00000007
        /*08a0*/ 	.word	0x00028c30
        /*08a4*/ 	.short	0x010a
        /*08a6*/ 	.byte	0x3f
	.zero		1


	//   ....[29]....
        /*08a8*/ 	.word	0x00004100
        /*08ac*/ 	.word	0x00000007
        /*08b0*/ 	.word	0x00028c30
        /*08b4*/ 	.short	0x010a
        /*08b6*/ 	.byte	0x3f
	.zero		1


	//   ....[30]....
        /*08b8*/ 	.word	0x000044f0
        /*08bc*/ 	.word	0x000000ff
        /*08c0*/ 	.word	0x00000000
        /*08c4*/ 	.short	0x0101
        /*08c6*/ 	.byte	0x06
	.zero		1


	//   ....[31]....
        /*08c8*/ 	.word	0x00005b80
        /*08cc*/ 	.word	0x00000007
        /*08d0*/ 	.word	0x00028c50
        /*08d4*/ 	.short	0x010a
        /*08d6*/ 	.byte	0x3f
	.zero		1


	//   ....[32]....
        /*08d8*/ 	.word	0x00005bc0
        /*08dc*/ 	.word	0x00000007
        /*08e0*/ 	.word	0x00028c50
        /*08e4*/ 	.short	0x010a
        /*08e6*/ 	.byte	0x3f
	.zero		1


	//   ....[33]....
        /*08e8*/ 	.word	0x00005ea0
        /*08ec*/ 	.word	0x000000ff
        /*08f0*/ 	.word	0x00000000
        /*08f4*/ 	.short	0x0101
        /*08f6*/ 	.byte	0x0b
	.zero		1


	//   ....[34]....
        /*08f8*/ 	.word	0x000061b0
        /*08fc*/ 	.word	0x000000ff
        /*0900*/ 	.word	0x00028c30
        /*0904*/ 	.short	0x010a
        /*0906*/ 	.byte	0x15
	.zero		1


	//   ....[35]....
        /*0908*/ 	.word	0x000061f0
        /*090c*/ 	.word	0x000000ff
        /*0910*/ 	.word	0x00028c30
        /*0914*/ 	.short	0x010a
        /*0916*/ 	.byte	0x15
	.zero		1


	//   ....[36]....
        /*0918*/ 	.word	0x00006480
        /*091c*/ 	.word	0x000000ff
        /*0920*/ 	.word	0x00000000
        /*0924*/ 	.short	0x0101
        /*0926*/ 	.byte	0x06
	.zero		1


	//   ....[37]....
        /*0928*/ 	.word	0x000081a0
        /*092c*/ 	.word	0x000000ff
        /*0930*/ 	.word	0x00028c50
        /*0934*/ 	.short	0x010a
        /*0936*/ 	.byte	0x15
	.zero		1


	//   ....[38]....
        /*0938*/ 	.word	0x000081e0
        /*093c*/ 	.word	0x000000ff
        /*0940*/ 	.word	0x00028c50
        /*0944*/ 	.short	0x010a
        /*0946*/ 	.byte	0x15
	.zero		1


	//   ....[39]....
        /*0948*/ 	.word	0x00008490
        /*094c*/ 	.word	0x000000ff
        /*0950*/ 	.word	0x00000000
        /*0954*/ 	.short	0x0101
        /*0956*/ 	.byte	0x15
	.zero		1


	//   ....[40]....
        /*0958*/ 	.word	0x00008820
        /*095c*/ 	.word	0x000000ff
        /*0960*/ 	.word	0x00028c30
        /*0964*/ 	.short	0x010a
        /*0966*/ 	.byte	0x16
	.zero		1


	//   ....[41]....
        /*0968*/ 	.word	0x00008860
        /*096c*/ 	.word	0x000000ff
        /*0970*/ 	.word	0x00028c30
        /*0974*/ 	.short	0x010a
        /*0976*/ 	.byte	0x16
	.zero		1


	//   ....[42]....
        /*0978*/ 	.word	0x00008a60
        /*097c*/ 	.word	0x000000ff
        /*0980*/ 	.word	0x00000000
        /*0984*/ 	.short	0x0101
        /*0986*/ 	.byte	0x06
	.zero		1


	//   ....[43]....
        /*0988*/ 	.word	0x00009d10
        /*098c*/ 	.word	0x000000ff
        /*0990*/ 	.word	0x00028c50
        /*0994*/ 	.short	0x010a
        /*0996*/ 	.byte	0x16
	.zero		1


	//   ....[44]....
        /*0998*/ 	.word	0x00009d50
        /*099c*/ 	.word	0x000000ff
        /*09a0*/ 	.word	0x00028c50
        /*09a4*/ 	.short	0x010a
        /*09a6*/ 	.byte	0x16
	.zero		1


	//   ....[45]....
        /*09a8*/ 	.word	0x00009fe0
        /*09ac*/ 	.word	0x000000ff
        /*09b0*/ 	.word	0x00000000
        /*09b4*/ 	.short	0x0101
        /*09b6*/ 	.byte	0x16
	.zero		1


	//   ....[46]....
        /*09b8*/ 	.word	0x0000a130
        /*09bc*/ 	.word	0x000000ff
        /*09c0*/ 	.word	0x00028c30
        /*09c4*/ 	.short	0x010a
        /*09c6*/ 	.byte	0x15
	.zero		1


	//   ....[47]....
        /*09c8*/ 	.word	0x0000a170
        /*09cc*/ 	.word	0x000000ff
        /*09d0*/ 	.word	0x00028c30
        /*09d4*/ 	.short	0x010a
        /*09d6*/ 	.byte	0x15
	.zero		1


	//   ....[48]....
        /*09d8*/ 	.word	0x0000a400
        /*09dc*/ 	.word	0x000000ff
        /*09e0*/ 	.word	0x00000000
        /*09e4*/ 	.short	0x0101
        /*09e6*/ 	.byte	0x06
	.zero		1


	//   ....[49]....
        /*09e8*/ 	.word	0x0000c120
        /*09ec*/ 	.word	0x000000ff
        /*09f0*/ 	.word	0x00028c50
        /*09f4*/ 	.short	0x010a
        /*09f6*/ 	.byte	0x15
	.zero		1


	//   ....[50]....
        /*09f8*/ 	.word	0x0000c160
        /*09fc*/ 	.word	0x000000ff
        /*0a00*/ 	.word	0x00028c50
        /*0a04*/ 	.short	0x010a
        /*0a06*/ 	.byte	0x15
	.zero		1


	//   ....[51]....
        /*0a08*/ 	.word	0x0000c410
        /*0a0c*/ 	.word	0x000000ff
        /*0a10*/ 	.word	0x00000000
        /*0a14*/ 	.short	0x0101
        /*0a16*/ 	.byte	0x15
	.zero		1


	//   ....[52]....
        /*0a18*/ 	.word	0x0000eb70
        /*0a1c*/ 	.word	0x000000ff
        /*0a20*/ 	.word	0x00000000
        /*0a24*/ 	.short	0x0101
        /*0a26*/ 	.byte	0x04
	.zero		1


	//   ....[53]....
        /*0a28*/ 	.word	0x00012060
        /*0a2c*/ 	.word	0x0000001b
        /*0a30*/ 	.word	0x00028c40
        /*0a34*/ 	.short	0x010a
        /*0a36*/ 	.byte	0x3f
	.zero		1


	//   ....[54]....
        /*0a38*/ 	.word	0x00012530
        /*0a3c*/ 	.word	0x0000001b
        /*0a40*/ 	.word	0x00028c30
        /*0a44*/ 	.short	0x0107
        /*0a46*/ 	.byte	0x3f
	.zero		1


	//   ....[55]....
        /*0a48*/ 	.word	0x00012600
        /*0a4c*/ 	.word	0x0000001b
        /*0a50*/ 	.word	0x00028c30
        /*0a54*/ 	.short	0x0101
        /*0a56*/ 	.byte	0x3f
	.zero		1


	//   ....[56]....
        /*0a58*/ 	.word	0x00012e20
        /*0a5c*/ 	.word	0x00000017
        /*0a60*/ 	.word	0x00028c00
        /*0a64*/ 	.short	0x0107
        /*0a66*/ 	.byte	0x3f
	.zero		1


	//   ....[57]....
        /*0a68*/ 	.word	0x00012f10
        /*0a6c*/ 	.word	0x00000017
        /*0a70*/ 	.word	0x00028c00
        /*0a74*/ 	.short	0x0101
        /*0a76*/ 	.byte	0x3f
	.zero		1


	//   ....[58]....
        /*0a78*/ 	.word	0x00012f30
        /*0a7c*/ 	.word	0x00000017
        /*0a80*/ 	.word	0x00028c20
        /*0a84*/ 	.short	0x010a
        /*0a86*/ 	.byte	0x3f
	.zero		1


	//   ....[59]....
        /*0a88*/ 	.word	0x00012fc0
        /*0a8c*/ 	.word	0x0000001b
        /*0a90*/ 	.word	0x00028c60
        /*0a94*/ 	.short	0x010a
        /*0a96*/ 	.byte	0x3f
	.zero		1


	//   ....[60]....
        /*0a98*/ 	.word	0x000138d0
        /*0a9c*/ 	.word	0x0000001b
        /*0aa0*/ 	.word	0x00028c50
        /*0aa4*/ 	.short	0x0107
        /*0aa6*/ 	.byte	0x3f
	.zero		1


	//   ....[61]....
        /*0aa8*/ 	.word	0x000139a0
        /*0aac*/ 	.word	0x0000001b
        /*0ab0*/ 	.word	0x00028c50
        /*0ab4*/ 	.short	0x0101
        /*0ab6*/ 	.byte	0x3f
	.zero		1


	//   ....[62]....
        /*0ab8*/ 	.word	0x00013d40
        /*0abc*/ 	.word	0x00000006
        /*0ac0*/ 	.word	0x00028c40
        /*0ac4*/ 	.short	0x010a
        /*0ac6*/ 	.byte	0x3f
	.zero		1


	//   ....[63]....
        /*0ac8*/ 	.word	0x00014080
        /*0acc*/ 	.word	0x00000006
        /*0ad0*/ 	.word	0x00028c30
        /*0ad4*/ 	.short	0x0107
        /*0ad6*/ 	.byte	0x3f
	.zero		1


	//   ....[64]....
        /*0ad8*/ 	.word	0x00014140
        /*0adc*/ 	.word	0x00000006
        /*0ae0*/ 	.word	0x00028c30
        /*0ae4*/ 	.short	0x0101
        /*0ae6*/ 	.byte	0x3f
	.zero		1


	//   ....[65]....
        /*0ae8*/ 	.word	0x00014170
        /*0aec*/ 	.word	0x00000006
        /*0af0*/ 	.word	0x00028c60
        /*0af4*/ 	.short	0x010a
        /*0af6*/ 	.byte	0x3f
	.zero		1


	//   ....[66]....
        /*0af8*/ 	.word	0x00014840
        /*0afc*/ 	.word	0x00000006
        /*0b00*/ 	.word	0x00028c50
        /*0b04*/ 	.short	0x0107
        /*0b06*/ 	.byte	0x3f
	.zero		1


	//   ....[67]....
        /*0b08*/ 	.word	0x00014900
        /*0b0c*/ 	.word	0x00000006
        /*0b10*/ 	.word	0x00028c50
        /*0b14*/ 	.short	0x0101
        /*0b16*/ 	.byte	0x3f
	.zero		1


	//   ....[68]....
        /*0b18*/ 	.word	0x00015770
        /*0b1c*/ 	.word	0x00000005
        /*0b20*/ 	.word	0x00028c20
        /*0b24*/ 	.short	0x010a
        /*0b26*/ 	.byte	0x3f
	.zero		1


	//   ....[69]....
        /*0b28*/ 	.word	0x000158f0
        /*0b2c*/ 	.word	0x00000003
        /*0b30*/ 	.word	0x00028c40
        /*0b34*/ 	.short	0x010a
        /*0b36*/ 	.byte	0x3f
	.zero		1


	//   ....[70]....
        /*0b38*/ 	.word	0x00015990
        /*0b3c*/ 	.word	0x00000005
        /*0b40*/ 	.word	0x00028c40
        /*0b44*/ 	.short	0x010a
        /*0b46*/ 	.byte	0x3f
	.zero		1


	//   ....[71]....
        /*0b48*/ 	.word	0x000159d0
        /*0b4c*/ 	.word	0x00000003
        /*0b50*/ 	.word	0x00028c60
        /*0b54*/ 	.short	0x010a
        /*0b56*/ 	.byte	0x3f
	.zero		1


	//   ....[72]....
        /*0b58*/ 	.word	0x00015a10
        /*0b5c*/ 	.word	0x00000005
        /*0b60*/ 	.word	0x00028c60
        /*0b64*/ 	.short	0x010a
        /*0b66*/ 	.byte	0x3f
	.zero		1


	//   ....[73]....
        /*0b68*/ 	.word	0x00015a80
        /*0b6c*/ 	.word	0x00000006
        /*0b70*/ 	.word	0x00028c50
        /*0b74*/ 	.short	0x010a
        /*0b76*/ 	.byte	0x3f
	.zero		1


	//   ....[74]....
        /*0b78*/ 	.word	0x00015ae0
        /*0b7c*/ 	.word	0x00000005
        /*0b80*/ 	.word	0x00028c50
        /*0b84*/ 	.short	0x010a
        /*0b86*/ 	.byte	0x3f
	.zero		1


	//   ....[75]....
        /*0b88*/ 	.word	0x00015b40
        /*0b8c*/ 	.word	0x00000003
        /*0b90*/ 	.word	0x00028c00
        /*0b94*/ 	.short	0x010a
        /*0b96*/ 	.byte	0x3f
	.zero		1


	//   ....[76]....
        /*0b98*/ 	.word	0x00015b90
        /*0b9c*/ 	.word	0x00000007
        /*0ba0*/ 	.word	0x00028c30
        /*0ba4*/ 	.short	0x010a
        /*0ba6*/ 	.byte	0x3f
	.zero		1


	//   ....[77]....
        /*0ba8*/ 	.word	0x00015be0
        /*0bac*/ 	.word	0x00000007
        /*0bb0*/ 	.word	0x00028c50
        /*0bb4*/ 	.short	0x010a
        /*0bb6*/ 	.byte	0x3f
	.zero		1


	//   ....[78]....
        /*0bb8*/ 	.word	0x00015c40
        /*0bbc*/ 	.word	0x00000005
        /*0bc0*/ 	.word	0x00028c30
        /*0bc4*/ 	.short	0x010a
        /*0bc6*/ 	.byte	0x3f
	.zero		1


	//   ....[79]....
        /*0bc8*/ 	.word	0x00015ca0
        /*0bcc*/ 	.word	0x00000007
        /*0bd0*/ 	.word	0x00028c50
        /*0bd4*/ 	.short	0x010a
        /*0bd6*/ 	.byte	0x3f
	.zero		1


	//   ....[80]....
        /*0bd8*/ 	.word	0x00015d00
        /*0bdc*/ 	.word	0x00000006
        /*0be0*/ 	.word	0x00028c30
        /*0be4*/ 	.short	0x010a
        /*0be6*/ 	.byte	0x3f
	.zero		1


	//   ....[81]....
        /*0be8*/ 	.word	0x00015d60
        /*0bec*/ 	.word	0x00000008
        /*0bf0*/ 	.word	0x00028c50
        /*0bf4*/ 	.short	0x010a
        /*0bf6*/ 	.byte	0x3f
	.zero		1


	//   ....[82]....
        /*0bf8*/ 	.word	0x00015dc0
        /*0bfc*/ 	.word	0x00000005
        /*0c00*/ 	.word	0x00028c30
        /*0c04*/ 	.short	0x010a
        /*0c06*/ 	.byte	0x3f
	.zero		1


	//   ....[83]....
        /*0c08*/ 	.word	0x00015e20
        /*0c0c*/ 	.word	0x00000007
        /*0c10*/ 	.word	0x00028c50
        /*0c14*/ 	.short	0x010a
        /*0c16*/ 	.byte	0x3f
	.zero		1


	//   ....[84]....
        /*0c18*/ 	.word	0x00015f40
        /*0c1c*/ 	.word	0x0000001b
        /*0c20*/ 	.word	0x00028c40
        /*0c24*/ 	.short	0x010a
        /*0c26*/ 	.byte	0x3f
	.zero		1


	//   ....[85]....
        /*0c28*/ 	.word	0x000169e0
        /*0c2c*/ 	.word	0x00000017
        /*0c30*/ 	.word	0x00028c20
        /*0c34*/ 	.short	0x010a
        /*0c36*/ 	.byte	0x3f
	.zero		1


	//   ....[86]....
        /*0c38*/ 	.word	0x00016a30
        /*0c3c*/ 	.word	0x0000001b
        /*0c40*/ 	.word	0x00028c60
        /*0c44*/ 	.short	0x010a
        /*0c46*/ 	.byte	0x3f
	.zero		1


	//   ....[87]....
        /*0c48*/ 	.word	0x00017320
        /*0c4c*/ 	.word	0x00000006
        /*0c50*/ 	.word	0x00028c40
        /*0c54*/ 	.short	0x010a
        /*0c56*/ 	.byte	0x3f
	.zero		1


	//   ....[88]....
        /*0c58*/ 	.word	0x000177e0
        /*0c5c*/ 	.word	0x00000006
        /*0c60*/ 	.word	0x00028c60
        /*0c64*/ 	.short	0x010a
        /*0c66*/ 	.byte	0x3f
	.zero		1


	//   ....[89]....
        /*0c68*/ 	.word	0x000188d0
        /*0c6c*/ 	.word	0x00000005
        /*0c70*/ 	.word	0x00028c20
        /*0c74*/ 	.short	0x010a
        /*0c76*/ 	.byte	0x3f
	.zero		1


	//   ....[90]....
        /*0c78*/ 	.word	0x00018a70
        /*0c7c*/ 	.word	0x00000003
        /*0c80*/ 	.word	0x00028c40
        /*0c84*/ 	.short	0x010a
        /*0c86*/ 	.byte	0x3f
	.zero		1


	//   ....[91]....
        /*0c88*/ 	.word	0x00018ac0
        /*0c8c*/ 	.word	0x00000005
        /*0c90*/ 	.word	0x00028c40
        /*0c94*/ 	.short	0x010a
        /*0c96*/ 	.byte	0x3f
	.zero		1


	//   ....[92]....
        /*0c98*/ 	.word	0x00018b10
        /*0c9c*/ 	.word	0x00000003
        /*0ca0*/ 	.word	0x00028c60
        /*0ca4*/ 	.short	0x010a
        /*0ca6*/ 	.byte	0x3f
	.zero		1


	//----- nvinfo : EIATTR_NUM_MBARRIERS
	.align		4
.L_830:
        /*0ca8*/ 	.byte	0x03, 0x38
        /*0caa*/ 	.short	0x0016


	//----- nvinfo : EIATTR_EXIT_INSTR_OFFSETS
	.align		4
        /*0cac*/ 	.byte	0x04, 0x1c
        /*0cae*/ 	.short	(.L_832 - .L_831)


	//   ....[0]....
.L_831:
        /*0cb0*/ 	.word	0x00000970


	//   ....[1]....
        /*0cb4*/ 	.word	0x0000fe80


	//   ....[2]....
        /*0cb8*/ 	.word	0x00015a60


	//----- nvinfo : EIATTR_MAX_THREADS
	.align		4
.L_832:
        /*0cbc*/ 	.byte	0x04, 0x05
        /*0cbe*/ 	.short	(.L_834 - .L_833)
.L_833:
        /*0cc0*/ 	.word	0x00000180
        /*0cc4*/ 	.word	0x00000001
        /*0cc8*/ 	.word	0x00000001


	//----- nvinfo : EIATTR_CRS_STACK_SIZE
	.align		4
.L_834:
        /*0ccc*/ 	.byte	0x04, 0x1e
        /*0cce*/ 	.short	(.L_836 - .L_835)
.L_835:
        /*0cd0*/ 	.word	0x00000000


	//----- nvinfo : EIATTR_CBANK_PARAM_SIZE
	.align		4
.L_836:
        /*0cd4*/ 	.byte	0x03, 0x19
        /*0cd6*/ 	.short	0x0af0


	//----- nvinfo : EIATTR_PARAM_CBANK
	.align		4
        /*0cd8*/ 	.byte	0x04, 0x0a
        /*0cda*/ 	.short	(.L_838 - .L_837)
	.align		4
.L_837:
        /*0cdc*/ 	.word	index@(.nv.constant0._ZN7cutlass13device_kernelIN5flash11enable_sm90INS1_16FlashAttnFwdSm90INS1_25CollectiveMainloopFwdSm90ILi2EN4cute5tupleIJNS5_1CILi1EEES8_S8_EEENS6_IJNS7_ILi64EEESA_SA_EEELi512ENS_6half_tEfNS_4arch4Sm90ELb0ELb1ELb0ELb1ELb1ELb0ELb0ELb0ELb0ELb1ELb0ELb0EEENS1_21CollectiveEpilogueFwdINS6_IJSA_NS7_ILi512EEESA_EEES9_SC_SE_Li256ELb1ELb1ELb0ELb0EEENS1_36VarlenDynamicPersistentTileSchedulerILi64ELi64ELi256ELi128ELb0ELb1ELb1ELb1ELb0ELb1EEEEEEEEEvNT_6ParamsE)
        /*0ce0*/ 	.short	0x0210
        /*0ce2*/ 	.short	0x0af0


	//----- nvinfo : EIATTR_SW_WAR
	.align		4
.L_838:
        /*0ce4*/ 	.byte	0x04, 0x36
        /*0ce6*/ 	.short	(.L_840 - .L_839)
.L_839:
        /*0ce8*/ 	.word	0x00000008
.L_840:


//--------------------- .nv.info._ZN7cutlass13device_kernelIN5flash11enable_sm90INS1_16FlashAttnFwdSm90INS1_25CollectiveMainloopFwdSm90ILi2EN4cute5tupleIJNS5_1CILi1EEES8_S8_EEENS6_IJNS7_ILi64EEESA_SA_EEELi512ENS_6half_tEfNS_4arch4Sm90ELb0ELb1ELb0ELb1ELb1ELb1ELb0ELb0ELb0ELb1ELb0ELb0EEENS1_21CollectiveEpilogueFwdINS6_IJSA_NS7_ILi512EEESA_EEES9_SC_SE_Li256ELb1ELb1ELb0ELb0EEENS1_36VarlenDynamicPersistentTileSchedulerILi64ELi64ELi256ELi128ELb0ELb1ELb1ELb1ELb0ELb1EEEEEEEEEvNT_6ParamsE --------------------------
	.section	.nv.info._ZN7cutlass13device_kernelIN5flash11enable_sm90INS1_16FlashAttnFwdSm90INS1_25CollectiveMainloopFwdSm90ILi2EN4cute5tupleIJNS5_1CILi1EEES8_S8_EEENS6_IJNS7_ILi64EEESA_SA_EEELi512ENS_6half_tEfNS_4arch4Sm90ELb0ELb1ELb0ELb1ELb1ELb1ELb0ELb0ELb0ELb1ELb0ELb0EEENS1_21CollectiveEpilogueFwdINS6_IJSA_NS7_ILi512EEESA_EEES9_SC_SE_Li256ELb1ELb1ELb0ELb0EEENS1_36VarlenDynamicPersistentTileSchedulerILi64ELi64ELi256ELi128ELb0ELb1ELb1ELb1ELb0ELb1EEEEEEEEEvNT_6ParamsE,"",@"SHT_CUDA_INFO"
	.sectionflags	@""
	.align	4


	//----- nvinfo : EIATTR_CUDA_API_VERSION
	.align		4
        /*0000*/ 	.byte	0x04, 0x37
        /*0002*/ 	.short	(.L_842 - .L_841)
.L_841:
        /*0004*/ 	.word	0x00000082


	//----- nvinfo : EIATTR_KPARAM_INFO
	.align		4
.L_842:
        /*0008*/ 	.byte	0x04, 0x17
        /*000a*/ 	.short	(.L_844 - .L_843)
.L_843:
        /*000c*/ 	.word	0x00000000
        /*0010*/ 	.short	0x0000
        /*0012*/ 	.short	0x0070
        /*0014*/ 	.byte	0x00, 0xf0, 0x01, 0x2a


	//----- nvinfo : EIATTR_SPARSE_MMA_MASK
	.align		4
.L_844:
        /*0018*/ 	.byte	0x03, 0x50
        /*001a*/ 	.short	0x0000


	//----- nvinfo : EIATTR_MAXREG_COUNT
	.align		4
        /*001c*/ 	.byte	0x03, 0x1b
        /*001e*/ 	.short	0x00a8


	//----- nvinfo : EIATTR_NUM_BARRIERS
	.align		4
        /*0020*/ 	.byte	0x02, 0x4c
        /*0022*/ 	.byte	0x10
	.zero		1


	//----- nvinfo : EIATTR_EXTERNS
	.align		4
        /*0024*/ 	.byte	0x04, 0x0f
        /*0026*/ 	.short	(.L_846 - .L_845)


	//   ....[0]....
	.align		4
.L_845:
        /*0028*/ 	.word	index@(__assertfail)


	//----- nvinfo : EIATTR_ANNOTATIONS
	.align		4
.L_846:
        /*002c*/ 	.byte	0x04, 0x55
        /*002e*/ 	.short	(.L_848 - .L_847)


	//   ....[0]....
.L_847:
        /* <DEDUP_REMOVED lines=50> */


	//----- nvinfo : EIATTR_MERCURY_ISA_VERSION
	.align		4
.L_848:
        /*0340*/ 	.byte	0x03, 0x5f
        /*0342*/ 	.short	0x0101


	//----- nvinfo : EIATTR_UNUSED_LOAD_BYTE_OFFSET
	.align		4
        /*0344*/ 	.byte	0x04, 0x44
        /*0346*/ 	.short	(.L_850 - .L_849)


	//   ....[0]....
.L_849:
        /*0348*/ 	.word	0x00000a20
        /*034c*/ 	.word	0x0000fff0


	//   ....[1]....
        /*0350*/ 	.word	0x000143a0
        /*0354*/ 	.word	0x0000fff0


	//----- nvinfo : EIATTR_INT_WARP_WIDE_INSTR_OFFSETS
	.align		4
.L_850:
        /*0358*/ 	.byte	0x04, 0x31
        /*035a*/ 	.short	(.L_852 - .L_851)


	//   ....[0]....
.L_851:
        /*035c*/ 	.word	0x00000130


	//   ....[1]....
        /*0360*/ 	.word	0x00000170


	//   ....[2]....
        /*0364*/ 	.word	0x000001e0


	//   ....[3]....
        /*0368*/ 	.word	0x0001ab30


	//   ....[4]....
        /*036c*/ 	.word	0x0001abc0


	//   ....[5]....
        /*0370*/ 	.word	0x0001e170


	//   ....[6]....
        /*0374*/ 	.word	0x0001e200


	//----- nvinfo : EIATTR_COOP_GROUP_MASK_REGIDS
	.align		4
.L_852:
        /*0378*/ 	.byte	0x04, 0x29
        /*037a*/ 	.short	(.L_854 - .L_853)


	//   ....[0]....
.L_853:
        /*037c*/ 	.word	0xffffffff


	//   ....[1]....
        /*0380*/ 	.word	0xffffffff


	//   ....[2]....
        /*0384*/ 	.word	0xffffffff


	//   ....[3]....
        /*0388*/ 	.word	0xffffffff


	//   ....[4]....
        /*038c*/ 	.word	0xffffffff


	//   ....[5]....
        /*0390*/ 	.word	0xffffffff


	//   ....[6]....
        /*0394*/ 	.word	0xffffffff


	//   ....[7]....
        /*0398*/ 	.word	0xffffffff


	//   ....[8]....
        /*039c*/ 	.word	0xffffffff


	//   ....[9]....
        /*03a0*/ 	.word	0xffffffff


	//   ....[10]....
        /*03a4*/ 	.word	0xffffffff


	//   ....[11]....
        /*03a8*/ 	.word	0xffffffff


	//   ....[12]....
        /*03ac*/ 	.word	0xffffffff


	//   ....[13]....
        /*03b0*/ 	.word	0xffffffff


	//   ....[14]....
        /*03b4*/ 	.word	0xffffffff


	//   ....[15]....
        /*03b8*/ 	.word	0xffffffff


	//   ....[16]....
        /*03bc*/ 	.word	0xffffffff


	//   ....[17]....
        /*03c0*/ 	.word	0xffffffff


	//   ....[18]....
        /*03c4*/ 	.word	0xffffffff


	//   ....[19]....
        /*03c8*/ 	.word	0xffffffff


	//   ....[20]....
        /*03cc*/ 	.word	0xffffffff


	//   ....[21]....
        /*03d0*/ 	.word	0xffffffff


	//   ....[22]....
        /*03d4*/ 	.word	0xffffffff


	//   ....[23]....
        /*03d8*/ 	.word	0xffffffff


	//   ....[24]....
        /*03dc*/ 	.word	0xffffffff


	//   ....[25]....
        /*03e0*/ 	.word	0xffffffff


	//   ....[26]....
        /*03e4*/ 	.word	0xffffffff


	//   ....[27]....
        /*03e8*/ 	.word	0xffffffff


	//   ....[28]....
        /*03ec*/ 	.word	0xffffffff


	//   ....[29]....
        /*03f0*/ 	.word	0xffffffff


	//   ....[30]....
        /*03f4*/ 	.word	0xffffffff


	//   ....[31]....
        /*03f8*/ 	.word	0xffffffff


	//   ....[32]....
        /*03fc*/ 	.word	0xffffffff


	//   ....[33]....
        /*0400*/ 	.word	0xffffffff


	//   ....[34]....
        /*0404*/ 	.word	0xffffffff


	//   ....[35]....
        /*0408*/ 	.word	0xffffffff


	//   ....[36]....
        /*040c*/ 	.word	0xffffffff


	//   ....[37]....
        /*0410*/ 	.word	0xffffffff


	//   ....[38]....
        /*0414*/ 	.word	0xffffffff


	//   ....[39]....
        /*0418*/ 	.word	0xffffffff


	//   ....[40]....
        /*041c*/ 	.word	0xffffffff


	//   ....[41]....
        /*0420*/ 	.word	0xffffffff


	//   ....[42]....
        /*0424*/ 	.word	0xffffffff


	//   ....[43]....
        /*0428*/ 	.word	0xffffffff


	//   ....[44]....
        /*042c*/ 	.word	0xffffffff


	//   ....[45]....
        /*0430*/ 	.word	0xffffffff


	//   ....[46]....
        /*0434*/ 	.word	0xffffffff


	//   ....[47]....
        /*0438*/ 	.word	0xffffffff


	//   ....[48]....
        /*043c*/ 	.word	0xffffffff


	//   ....[49]....
        /*0440*/ 	.word	0xffffffff


	//   ....[50]....
        /*0444*/ 	.word	0xffffffff


	//   ....[51]....
        /*0448*/ 	.word	0xffffffff


	//   ....[52]....
        /*044c*/ 	.word	0xffffffff


	//   ....[53]....
        /*0450*/ 	.word	0xffffffff


	//   ....[54]....
        /*0454*/ 	.word	0xffffffff


	//   ....[55]....
        /*0458*/ 	.word	0xffffffff


	//   ....[56]....
        /*045c*/ 	.word	0xffffffff


	//   ....[57]....
        /*0460*/ 	.word	0xffffffff


	//   ....[58]....
        /*0464*/ 	.word	0xffffffff


	//   ....[59]....
        /*0468*/ 	.word	0xffffffff


	//   ....[60]....
        /*046c*/ 	.word	0xffffffff


	//   ....[61]....
        /*0470*/ 	.word	0xffffffff


	//   ....[62]....
        /*0474*/ 	.word	0xffffffff


	//   ....[63]....
        /*0478*/ 	.word	0xffffffff


	//   ....[64]....
        /*047c*/ 	.word	0xffffffff


	//   ....[65]....
        /*0480*/ 	.word	0xffffffff


	//   ....[66]....
        /*0484*/ 	.word	0xffffffff


	//   ....[67]....
        /*0488*/ 	.word	0xffffffff


	//   ....[68]....
        /*048c*/ 	.word	0xffffffff


	//   ....[69]....
        /*0490*/ 	.word	0xffffffff


	//   ....[70]....
        /*0494*/ 	.word	0xffffffff


	//   ....[71]....
        /*0498*/ 	.word	0xffffffff


	//   ....[72]....
        /*049c*/ 	.word	0xffffffff


	//   ....[73]....
        /*04a0*/ 	.word	0xffffffff


	//   ....[74]....
        /*04a4*/ 	.word	0xffffffff


	//   ....[75]....
        /*04a8*/ 	.word	0xffffffff


	//   ....[76]....
        /*04ac*/ 	.word	0xffffffff


	//   ....[77]....
        /*04b0*/ 	.word	0xffffffff


	//   ....[78]....
        /*04b4*/ 	.word	0xffffffff


	//   ....[79]....
        /*04b8*/ 	.word	0xffffffff


	//   ....[80]....
        /*04bc*/ 	.word	0xffffffff


	//   ....[81]....
        /*04c0*/ 	.word	0xffffffff


	//   ....[82]....
        /*04c4*/ 	.word	0xffffffff


	//   ....[83]....
        /*04c8*/ 	.word	0xffffffff


	//   ....[84]....
        /*04cc*/ 	.word	0xffffffff


	//   ....[85]....
        /*04d0*/ 	.word	0xffffffff


	//   ....[86]....
        /*04d4*/ 	.word	0xffffffff


	//   ....[87]....
        /*04d8*/ 	.word	0xffffffff


	//   ....[88]....
        /*04dc*/ 	.word	0xffffffff


	//   ....[89]....
        /*04e0*/ 	.word	0xffffffff


	//   ....[90]....
        /*04e4*/ 	.word	0xffffffff


	//   ....[91]....
        /*04e8*/ 	.word	0xffffffff


	//   ....[92]....
        /*04ec*/ 	.word	0xffffffff


	//   ....[93]....
        /*04f0*/ 	.word	0xffffffff


	//   ....[94]....
        /*04f4*/ 	.word	0xffffffff


	//   ....[95]....
        /*04f8*/ 	.word	0xffffffff


	//   ....[96]....
        /*04fc*/ 	.word	0xffffffff


	//   ....[97]....
        /*0500*/ 	.word	0xffffffff


	//   ....[98]....
        /*0504*/ 	.word	0xffffffff


	//   ....[99]....
        /*0508*/ 	.word	0xffffffff


	//   ....[100]....
        /*050c*/ 	.word	0xffffffff


	//   ....[101]....
        /*0510*/ 	.word	0xffffffff


	//   ....[102]....
        /*0514*/ 	.word	0xffffffff


	//   ....[103]....
        /*0518*/ 	.word	0xffffffff


	//   ....[104]....
        /*051c*/ 	.word	0xffffffff


	//   ....[105]....
        /*0520*/ 	.word	0xffffffff


	//   ....[106]....
        /*0524*/ 	.word	0xffffffff


	//   ....[107]....
        /*0528*/ 	.word	0xffffffff


	//   ....[108]....
        /*052c*/ 	.word	0xffffffff


	//   ....[109]....
        /*0530*/ 	.word	0xffffffff


	//   ....[110]....
        /*0534*/ 	.word	0xffffffff


	//   ....[111]....
        /*0538*/ 	.word	0xffffffff


	//   ....[112]....
        /*053c*/ 	.word	0xffffffff


	//   ....[113]....
        /*0540*/ 	.word	0xffffffff


	//   ....[114]....
        /*0544*/ 	.word	0xffffffff


	//   ....[115]....
        /*0548*/ 	.word	0xffffffff


	//   ....[116]....
        /*054c*/ 	.word	0xffffffff


	//   ....[117]....
        /*0550*/ 	.word	0xffffffff


	//   ....[118]....
        /*0554*/ 	.word	0xffffffff


	//   ....[119]....
        /*0558*/ 	.word	0xffffffff


	//   ....[120]....
        /*055c*/ 	.word	0xffffffff


	//   ....[121]....
        /*0560*/ 	.word	0xffffffff


	//   ....[122]....
        /*0564*/ 	.word	0xffffffff


	//   ....[123]....
        /*0568*/ 	.word	0xffffffff


	//   ....[124]....
        /*056c*/ 	.word	0xffffffff


	//   ....[125]....
        /*0570*/ 	.word	0xffffffff


	//   ....[126]....
        /*0574*/ 	.word	0xffffffff


	//   ....[127]....
        /*0578*/ 	.word	0xffffffff


	//   ....[128]....
        /*057c*/ 	.word	0xffffffff


	//   ....[129]....
        /*0580*/ 	.word	0xffffffff


	//   ....[130]....
        /*0584*/ 	.word	0xffffffff


	//   ....[131]....
        /*0588*/ 	.word	0xffffffff


	//   ....[132]....
        /*058c*/ 	.word	0xffffffff


	//   ....[133]....
        /*0590*/ 	.word	0xffffffff


	//   ....[134]....
        /*0594*/ 	.word	0xffffffff


	//   ....[135]....
        /*0598*/ 	.word	0xffffffff


	//   ....[136]....
        /*059c*/ 	.word	0xffffffff


	//   ....[137]....
        /*05a0*/ 	.word	0xffffffff


	//   ....[138]....
        /*05a4*/ 	.word	0xffffffff


	//   ....[139]....
        /*05a8*/ 	.word	0xffffffff


	//   ....[140]....
        /*05ac*/ 	.word	0xffffffff


	//   ....[141]....
        /*05b0*/ 	.word	0xffffffff


	//   ....[142]....
        /*05b4*/ 	.word	0xffffffff


	//   ....[143]....
        /*05b8*/ 	.word	0xffffffff


	//   ....[144]....
        /*05bc*/ 	.word	0xffffffff


	//   ....[145]....
        /*05c0*/ 	.word	0xffffffff


	//   ....[146]....
        /*05c4*/ 	.word	0xffffffff


	//   ....[147]....
        /*05c8*/ 	.word	0xffffffff


	//   ....[148]....
        /*05cc*/ 	.word	0xffffffff


	//   ....[149]....
        /*05d0*/ 	.word	0xffffffff


	//   ....[150]....
        /*05d4*/ 	.word	0xffffffff


	//   ....[151]....
        /*05d8*/ 	.word	0x0500000f


	//   ....[152]....
        /*05dc*/ 	.word	0x0500000f


	//   ....[153]....
        /*05e0*/ 	.word	0x0500000f


	//   ....[154]....
        /*05e4*/ 	.word	0x0500000f


	//   ....[155]....
        /*05e8*/ 	.word	0x0500000f


	//   ....[156]....
        /*05ec*/ 	.word	0x0500000f


	//   ....[157]....
        /*05f0*/ 	.word	0x0500000f


	//   ....[158]....
        /*05f4*/ 	.word	0x0500000f


	//   ....[159]....
        /*05f8*/ 	.word	0x0500000f


	//   ....[160]....
        /*05fc*/ 	.word	0x0500000f


	//   ....[161]....
        /*0600*/ 	.word	0x0500000f


	//   ....[162]....
        /*0604*/ 	.word	0x0500000f


	//   ....[163]....
        /*0608*/ 	.word	0x0500000f


	//   ....[164]....
        /*060c*/ 	.word	0x0500000f


	//   ....[165]....
        /*0610*/ 	.word	0x0500000f


	//   ....[166]....
        /*0614*/ 	.word	0x0500000f


	//   ....[167]....
        /*0618*/ 	.word	0x0500000f


	//   ....[168]....
        /*061c*/ 	.word	0x0500000f


	//   ....[169]....
        /*0620*/ 	.word	0x0500000f


	//   ....[170]....
        /*0624*/ 	.word	0x0500000f


	//   ....[171]....
        /*0628*/ 	.word	0x0500000f


	//   ....[172]....
        /*062c*/ 	.word	0x0500000f


	//   ....[173]....
        /*0630*/ 	.word	0x0500000f


	//   ....[174]....
        /*0634*/ 	.word	0x0500000f


	//   ....[175]....
        /*0638*/ 	.word	0x0500000f


	//   ....[176]....
        /*063c*/ 	.word	0x0500000f


	//   ....[177]....
        /*0640*/ 	.word	0x0500000f


	//   ....[178]....
        /*0644*/ 	.word	0x0500000f


	//   ....[179]....
        /*0648*/ 	.word	0x0500000f


	//   ....[180]....
        /*064c*/ 	.word	0x0500000f


	//   ....[181]....
        /*0650*/ 	.word	0x0500000f


	//   ....[182]....
        /*0654*/ 	.word	0x0500000f


	//   ....[183]....
        /*0658*/ 	.word	0x0500000f


	//   ....[184]....
        /*065c*/ 	.word	0x0500000f


	//   ....[185]....
        /*0660*/ 	.word	0x0500000f


	//   ....[186]....
        /*0664*/ 	.word	0x0500000f


	//   ....[187]....
        /*0668*/ 	.word	0x0500000f


	//   ....[188]....
        /*066c*/ 	.word	0x0500000f


	//   ....[189]....
        /*0670*/ 	.word	0x0500000f


	//   ....[190]....
        /*0674*/ 	.word	0x0500000f


	//   ....[191]....
        /*0678*/ 	.word	0x0500000f


	//   ....[192]....
        /*067c*/ 	.word	0x0500000f


	//   ....[193]....
        /*0680*/ 	.word	0x0500000f


	//   ....[194]....
        /*0684*/ 	.word	0x0500000f


	//   ....[195]....
        /*0688*/ 	.word	0x0500000f


	//   ....[196]....
        /*068c*/ 	.word	0x0500000f


	//   ....[197]....
        /*0690*/ 	.word	0x0500000f


	//   ....[198]....
        /*0694*/ 	.word	0x0500000f


	//   ....[199]....
        /*0698*/ 	.word	0x0500000f


	//   ....[200]....
        /*069c*/ 	.word	0x0500000f


	//   ....[201]....
        /*06a0*/ 	.word	0x0500000f


	//   ....[202]....
        /*06a4*/ 	.word	0x0500000f


	//   ....[203]....
        /*06a8*/ 	.word	0x0500000f


	//   ....[204]....
        /*06ac*/ 	.word	0x0500000f


	//   ....[205]....
        /*06b0*/ 	.word	0x0500000f


	//   ....[206]....
        /*06b4*/ 	.word	0x0500000f


	//   ....[207]....
        /*06b8*/ 	.word	0x0500000f


	//   ....[208]....
        /*06bc*/ 	.word	0x0500000f


	//   ....[209]....
        /*06c0*/ 	.word	0x0500000f


	//   ....[210]....
        /*06c4*/ 	.word	0x0500000f


	//   ....[211]....
        /*06c8*/ 	.word	0x0500000f


	//   ....[212]....
        /*06cc*/ 	.word	0x0500000f


	//   ....[213]....
        /*06d0*/ 	.word	0x0500000f


	//   ....[214]....
        /*06d4*/ 	.word	0x0500000f


	//   ....[215]....
        /*06d8*/ 	.word	0x0500000f


	//   ....[216]....
        /*06dc*/ 	.word	0x0500000f


	//   ....[217]....
        /*06e0*/ 	.word	0x0500000f


	//   ....[218]....
        /*06e4*/ 	.word	0x0500000f


	//   ....[219]....
        /*06e8*/ 	.word	0x0500000f


	//   ....[220]....
        /*06ec*/ 	.word	0x0500000f


	//   ....[221]....
        /*06f0*/ 	.word	0x0500000f


	//   ....[222]....
        /*06f4*/ 	.word	0x0500000f


	//   ....[223]....
        /*06f8*/ 	.word	0x0500000f


	//   ....[224]....
        /*06fc*/ 	.word	0x0500000f


	//   ....[225]....
        /*0700*/ 	.word	0x0500000f


	//   ....[226]....
        /*0704*/ 	.word	0x0500000f


	//   ....[227]....
        /*0708*/ 	.word	0x0500000f


	//   ....[228]....
        /*070c*/ 	.word	0x0500000f


	//   ....[229]....
        /*0710*/ 	.word	0x0500000f


	//   ....[230]....
        /*0714*/ 	.word	0x0500000f


	//   ....[231]....
        /*0718*/ 	.word	0x0500000f


	//   ....[232]....
        /*071c*/ 	.word	0x0500000f


	//----- nvinfo : EIATTR_COOP_GROUP_INSTR_OFFSETS
	.align		4
.L_854:
        /*0720*/ 	.byte	0x04, 0x28
        /*0722*/ 	.short	(.L_856 - .L_855)


	//   ....[0]....
.L_855:
        /*0724*/ 	.word	0x00000060


	//   ....[1]....
        /*0728*/ 	.word	0x00000140


	//   ....[2]....
        /*072c*/ 	.word	0x00000190


	//   ....[3]....
        /*0730*/ 	.word	0x00000380


	//   ....[4]....
        /*0734*/ 	.word	0x000004e0


	//   ....[5]....
        /*0738*/ 	.word	0x00000600


	//   ....[6]....
        /*073c*/ 	.word	0x00000760


	//   ....[7]....
        /*0740*/ 	.word	0x00002e70


	//   ....[8]....
        /*0744*/ 	.word	0x00002e80


	//   ....[9]....
        /*0748*/ 	.word	0x000038c0


	//   ....[10]....
        /*074c*/ 	.word	0x000038d0


	//   ....[11]....
        /*0750*/ 	.word	0x000042b0


	//   ....[12]....
        /*0754*/ 	.word	0x000042c0


	//   ....[13]....
        /*0758*/ 	.word	0x00004690


	//   ....[14]....
        /*075c*/ 	.word	0x000046b0


	//   ....[15]....
        /*0760*/ 	.word	0x00005820


	//   ....[16]....
        /*0764*/ 	.word	0x00007bd0


	//   ....[17]....
        /*0768*/ 	.word	0x00008360


	//   ....[18]....
        /*076c*/ 	.word	0x00008370


	//   ....[19]....
        /*0770*/ 	.word	0x00008380


	//   ....[20]....
        /*0774*/ 	.word	0x00008390


	//   ....[21]....
        /*0778*/ 	.word	0x00008690


	//   ....[22]....
        /*077c*/ 	.word	0x000086a0


	//   ....[23]....
        /*0780*/ 	.word	0x000086b0


	//   ....[24]....
        /*0784*/ 	.word	0x000086c0


	//   ....[25]....
        /*0788*/ 	.word	0x00009970


	//   ....[26]....
        /*078c*/ 	.word	0x00009990


	//   ....[27]....
        /*0790*/ 	.word	0x000099a0


	//   ....[28]....
        /*0794*/ 	.word	0x000099b0


	//   ....[29]....
        /*0798*/ 	.word	0x00009aa0


	//   ....[30]....
        /*079c*/ 	.word	0x00009ac0


	//   ....[31]....
        /*07a0*/ 	.word	0x00009b60


	//   ....[32]....
        /*07a4*/ 	.word	0x00009b90


	//   ....[33]....
        /*07a8*/ 	.word	0x0000b1e0


	//   ....[34]....
        /*07ac*/ 	.word	0x0000b8c0


	//   ....[35]....
        /*07b0*/ 	.word	0x0000bdc0


	//   ....[36]....
        /*07b4*/ 	.word	0x0000bec0


	//   ....[37]....
        /*07b8*/ 	.word	0x0000c1c0


	//   ....[38]....
        /*07bc*/ 	.word	0x0000c280


	//   ....[39]....
        /*07c0*/ 	.word	0x0000cb90


	//   ....[40]....
        /*07c4*/ 	.word	0x0000d2c0


	//   ....[41]....
        /*07c8*/ 	.word	0x0000d510


	//   ....[42]....
        /*07cc*/ 	.word	0x0000dc50


	//   ....[43]....
        /*07d0*/ 	.word	0x0000dd70


	//   ....[44]....
        /*07d4*/ 	.word	0x0000e2e0


	//   ....[45]....
        /*07d8*/ 	.word	0x0000e340


	//   ....[46]....
        /*07dc*/ 	.word	0x0000f4b0


	//   ....[47]....
        /*07e0*/ 	.word	0x0000fd50


	//   ....[48]....
        /*07e4*/ 	.word	0x0000fd70


	//   ....[49]....
        /*07e8*/ 	.word	0x00010340


	//   ....[50]....
        /*07ec*/ 	.word	0x00010510


	//   ....[51]....
        /*07f0*/ 	.word	0x00011230


	//   ....[52]....
        /*07f4*/ 	.word	0x000117c0


	//   ....[53]....
        /*07f8*/ 	.word	0x000119d0


	//   ....[54]....
        /*07fc*/ 	.word	0x000120b0


	//   ....[55]....
        /*0800*/ 	.word	0x00012160


	//   ....[56]....
        /*0804*/ 	.word	0x00012780


	//   ....[57]....
        /*0808*/ 	.word	0x00012950


	//   ....[58]....
        /*080c*/ 	.word	0x000137a0


	//   ....[59]....
        /*0810*/ 	.word	0x000138a0


	//   ....[60]....
        /*0814*/ 	.word	0x000138b0


	//   ....[61]....
        /*0818*/ 	.word	0x000138f0


	//   ....[62]....
        /*081c*/ 	.word	0x00013900


	//   ....[63]....
        /*0820*/ 	.word	0x00015420


	//   ....[64]....
        /*0824*/ 	.word	0x00015920


	//   ....[65]....
        /*0828*/ 	.word	0x00015940


	//   ....[66]....
        /*082c*/ 	.word	0x00015970


	//   ....[67]....
        /*0830*/ 	.word	0x00015980


	//   ....[68]....
        /*0834*/ 	.word	0x000160e0


	//   ....[69]....
        /*0838*/ 	.word	0x00016110


	//   ....[70]....
        /*083c*/ 	.word	0x000163b0


	//   ....[71]....
        /*0840*/ 	.word	0x000163d0


	//   ....[72]....
        /*0844*/ 	.word	0x00017060


	//   ....[73]....
        /*0848*/ 	.word	0x00017090


	//   ....[74]....
        /*084c*/ 	.word	0x00017320


	//   ....[75]....
        /*0850*/ 	.word	0x00017340


	//   ....[76]....
        /*0854*/ 	.word	0x000175f0


	//   ....[77]....
        /*0858*/ 	.word	0x000177a0


	//   ....[78]....
        /*085c*/ 	.word	0x000177d0


	//   ....[79]....
        /*0860*/ 	.word	0x00017800


	//   ....[80]....
        /*0864*/ 	.word	0x00017830


	//   ....[81]....
        /*0868*/ 	.word	0x00017860


	//   ....[82]....
        /*086c*/ 	.word	0x00017890


	//   ....[83]....
        /*0870*/ 	.word	0x00017a00


	//   ....[84]....
        /*0874*/ 	.word	0x00017a30


	//   ....[85]....
        /*0878*/ 	.word	0x00017a60


	//   ....[86]....
        /*087c*/ 	.word	0x00017a90


	//   ....[87]....
        /*0880*/ 	.word	0x00017ac0


	//   ....[88]....
        /*0884*/ 	.word	0x00017af0


	//   ....[89]....
        /*0888*/ 	.word	0x00017b80


	//   ....[90]....
        /*088c*/ 	.word	0x00017be0


	//   ....[91]....
        /*0890*/ 	.word	0x00017c70


	//   ....[92]....
        /*0894*/ 	.word	0x00018d40


	//   ....[93]....
        /*0898*/ 	.word	0x0001b950


	//   ....[94]....
        /*089c*/ 	.word	0x0001b970


	//   ....[95]....
        /*08a0*/ 	.word	0x0001ba00


	//   ....[96]....
        /*08a4*/ 	.word	0x0001ba20


	//   ....[97]....
        /*08a8*/ 	.word	0x0001baa0


	//   ....[98]....
        /*08ac*/ 	.word	0x0001bac0


	//   ....[99]....
        /*08b0*/ 	.word	0x0001bad0


	//   ....[100]....
        /*08b4*/ 	.word	0x0001bae0


	//   ....[101]....
        /*08b8*/ 	.word	0x0001c2f0


	//   ....[102]....
        /*08bc*/ 	.word	0x0001c320


	//   ....[103]....
        /*08c0*/ 	.word	0x0001c3c0


	//   ....[104]....
        /*08c4*/ 	.word	0x0001c3e0


	//   ....[105]....
        /*08c8*/ 	.word	0x0001c460


	//   ....[106]....
        /*08cc*/ 	.word	0x0001c480


	//   ....[107]....
        /*08d0*/ 	.word	0x0001c490


	//   ....[108]....
        /*08d4*/ 	.word	0x0001c500


	//   ....[109]....
        /*08d8*/ 	.word	0x0001c950


	//   ....[110]....
        /*08dc*/ 	.word	0x0001ca10


	//   ....[111]....
        /*08e0*/ 	.word	0x0001cb60


	//   ....[112]....
        /*08e4*/ 	.word	0x0001cba0


	//   ....[113]....
        /*08e8*/ 	.word	0x0001cbb0


	//   ....[114]....
        /*08ec*/ 	.word	0x0001cbc0


	//   ....[115]....
        /*08f0*/ 	.word	0x0001cd10


	//   ....[116]....
        /*08f4*/ 	.word	0x0001ce60


	//   ....[117]....
        /*08f8*/ 	.word	0x0001d680


	//   ....[118]....
        /*08fc*/ 	.word	0x0001d6a0


	//   ....[119]....
        /*0900*/ 	.word	0x0001d6f0


	//   ....[120]....
        /*0904*/ 	.word	0x0001d700


	//   ....[121]....
        /*0908*/ 	.word	0x0001d740


	//   ....[122]....
        /*090c*/ 	.word	0x0001d750


	//   ....[123]....
        /*0910*/ 	.word	0x0001d760


	//   ....[124]....
        /*0914*/ 	.word	0x0001d7a0


	//   ....[125]....
        /*0918*/ 	.word	0x0001dac0


	//   ....[126]....
        /*091c*/ 	.word	0x0001db00


	//   ....[127]....
        /*0920*/ 	.word	0x0001db20


	//   ....[128]....
        /*0924*/ 	.word	0x0001db40


	//   ....[129]....
        /*0928*/ 	.word	0x0001db70


	//   ....[130]....
        /*092c*/ 	.word	0x0001db90


	//   ....[131]....
        /*0930*/ 	.word	0x0001dc90


	//   ....[132]....
        /*0934*/ 	.word	0x0001dde0


	//   ....[133]....
        /*0938*/ 	.word	0x0001e3e0


	//   ....[134]....
        /*093c*/ 	.word	0x0001e430


	//   ....[135]....
        /*0940*/ 	.word	0x0001e460


	//   ....[136]....
        /*0944*/ 	.word	0x0001e490


	//   ....[137]....
        /*0948*/ 	.word	0x0001e4a0


	//   ....[138]....
        /*094c*/ 	.word	0x0001e4d0


	//   ....[139]....
        /*0950*/ 	.word	0x0001e500


	//   ....[140]....
        /*0954*/ 	.word	0x0001e530


	//   ....[141]....
        /*0958*/ 	.word	0x0001e6b0


	//   ....[142]....
        /*095c*/ 	.word	0x0001e6e0


	//   ....[143]....
        /*0960*/ 	.word	0x0001e710


	//   ....[144]....
        /*0964*/ 	.word	0x0001e740


	//   ....[145]....
        /*0968*/ 	.word	0x0001e770


	//   ....[146]....
        /*096c*/ 	.word	0x0001e7a0


	//   ....[147]....
        /*0970*/ 	.word	0x0001e860


	//   ....[148]....
        /*0974*/ 	.word	0x0001e880


	//   ....[149]....
        /*0978*/ 	.word	0x0001e8f0


	//   ....[150]....
        /*097c*/ 	.word	0x0001ef90


	//   ....[151]....
        /*0980*/ 	.word	0x0001f2b0


	//   ....[152]....
        /*0984*/ 	.word	0x0001f340


	//   ....[153]....
        /*0988*/ 	.word	0x0001f420


	//   ....[154]....
        /*098c*/ 	.word	0x0001f4b0


	//   ....[155]....
        /*0990*/ 	.word	0x0001f590


	//   ....[156]....
        /*0994*/ 	.word	0x0001f620


	//   ....[157]....
        /*0998*/ 	.word	0x0001f7a0


	//   ....[158]....
        /*099c*/ 	.word	0x0001f830


	//   ....[159]....
        /*09a0*/ 	.word	0x0001f880


	//   ....[160]....
        /*09a4*/ 	.word	0x0001f8d0


	//   ....[161]....
        /*09a8*/ 	.word	0x0001f960


	//   ....[162]....
        /*09ac*/ 	.word	0x0001f9f0


	//   ....[163]....
        /*09b0*/ 	.word	0x0001fa40


	//   ....[164]....
        /*09b4*/ 	.word	0x0001fa90


	//   ....[165]....
        /*09b8*/ 	.word	0x0001fb80


	//   ....[166]....
        /*09bc*/ 	.word	0x0001fc30


	//   ....[167]....
        /*09c0*/ 	.word	0x0001fcb0


	//   ....[168]....
        /*09c4*/ 	.word	0x0001fd20


	//   ....[169]....
        /*09c8*/ 	.word	0x0001fe50


	//   ....[170]....
        /*09cc*/ 	.word	0x0001ff60


	//   ....[171]....
        /*09d0*/ 	.word	0x00020030


	//   ....[172]....
        /*09d4*/ 	.word	0x00020080


	//   ....[173]....
        /*09d8*/ 	.word	0x00020410


	//   ....[174]....
        /*09dc*/ 	.word	0x000206f0


	//   ....[175]....
        /*09e0*/ 	.word	0x000207e0


	//   ....[176]....
        /*09e4*/ 	.word	0x00020880


	//   ....[177]....
        /*09e8*/ 	.word	0x000208e0


	//   ....[178]....
        /*09ec*/ 	.word	0x000209d0


	//   ....[179]....
        /*09f0*/ 	.word	0x00020a40


	//   ....[180]....
        /*09f4*/ 	.word	0x00020b30


	//   ....[181]....
        /*09f8*/ 	.word	0x00020ba0


	//   ....[182]....
        /*09fc*/ 	.word	0x00020c40


	//   ....[183]....
        /*0a00*/ 	.word	0x00020d30


	//   ....[184]....
        /*0a04*/ 	.word	0x00020da0


	//   ....[185]....
        /*0a08*/ 	.word	0x00020e00


	//   ....[186]....
        /*0a0c*/ 	.word	0x00020ef0


	//   ....[187]....
        /*0a10*/ 	.word	0x00020f50


	//   ....[188]....
        /*0a14*/ 	.word	0x00021050


	//   ....[189]....
        /*0a18*/ 	.word	0x000210b0


	//   ....[190]....
        /*0a1c*/ 	.word	0x00021190


	//   ....[191]....
        /*0a20*/ 	.word	0x000212d0


	//   ....[192]....
        /*0a24*/ 	.word	0x000213c0


	//   ....[193]....
        /*0a28*/ 	.word	0x00021650


	//   ....[194]....
        /*0a2c*/ 	.word	0x000216a0


	//   ....[195]....
        /*0a30*/ 	.word	0x00021870


	//   ....[196]....
        /*0a34*/ 	.word	0x000218c0


	//   ....[197]....
        /*0a38*/ 	.word	0x00021a90


	//   ....[198]....
        /*0a3c*/ 	.word	0x00021ae0


	//   ....[199]....
        /*0a40*/ 	.word	0x00021bd0


	//   ....[200]....
        /*0a44*/ 	.word	0x00021c70


	//   ....[201]....
        /*0a48*/ 	.word	0x00021cd0


	//   ....[202]....
        /*0a4c*/ 	.word	0x00021d80


	//   ....[203]....
        /*0a50*/ 	.word	0x00021de0


	//   ....[204]....
        /*0a54*/ 	.word	0x00021e90


	//   ....[205]....
        /*0a58*/ 	.word	0x00021ef0


	//   ....[206]....
        /*0a5c*/ 	.word	0x00021fa0


	//   ....[207]....
        /*0a60*/ 	.word	0x00022090


	//   ....[208]....
        /*0a64*/ 	.word	0x00022160


	//   ....[209]....
        /*0a68*/ 	.word	0x00022280


	//   ....[210]....
        /*0a6c*/ 	.word	0x00022380


	//   ....[211]....
        /*0a70*/ 	.word	0x000224b0


	//   ....[212]....
        /*0a74*/ 	.word	0x00022590


	//   ....[213]....
        /*0a78*/ 	.word	0x00022690


	//   ....[214]....
        /*0a7c*/ 	.word	0x00022770


	//   ....[215]....
        /*0a80*/ 	.word	0x00022800


	//   ....[216]....
        /*0a84*/ 	.word	0x000228a0


	//   ....[217]....
        /*0a88*/ 	.word	0x000229c0


	//   ....[218]....
        /*0a8c*/ 	.word	0x00022a30


	//   ....[219]....
        /*0a90*/ 	.word	0x00022aa0


	//   ....[220]....
        /*0a94*/ 	.word	0x00022b10


	//   ....[221]....
        /*0a98*/ 	.word	0x00022b80


	//   ....[222]....
        /*0a9c*/ 	.word	0x00022c00


	//   ....[223]....
        /*0aa0*/ 	.word	0x00022c90


	//   ....[224]....
        /*0aa4*/ 	.word	0x00022d20


	//   ....[225]....
        /*0aa8*/ 	.word	0x00022d90


	//   ....[226]....
        /*0aac*/ 	.word	0x00022e00


	//   ....[227]....
        /*0ab0*/ 	.word	0x00022e70


	//   ....[228]....
        /*0ab4*/ 	.word	0x00022ef0


	//   ....[229]....
        /*0ab8*/ 	.word	0x00022f60


	//   ....[230]....
        /*0abc*/ 	.word	0x00023000


	//   ....[231]....
        /*0ac0*/ 	.word	0x00023090


	//   ....[232]....
        /*0ac4*/ 	.word	0x000231b0


	//----- nvinfo : EIATTR_REG_RECONFIG
	.align		4
.L_856:
        /*0ac8*/ 	.byte	0x01, 0x54
	.zero		2


	//----- nvinfo : EIATTR_SYSCALL_OFFSETS
	.align		4
        /*0acc*/ 	.byte	0x04, 0x46
        /*0ace*/ 	.short	(.L_858 - .L_857)


	//   ....[0]....
.L_857:
        /*0ad0*/ 	.word	0x000020b0


	//   ....[1]....
        /*0ad4*/ 	.word	0x00002200


	//   ....[2]....
        /*0ad8*/ 	.word	0x00007d80


	//   ....[3]....
        /*0adc*/ 	.word	0x000080b0


	//   ....[4]....
        /*0ae0*/ 	.word	0x0001ad20


	//   ....[5]....
        /*0ae4*/ 	.word	0x0001ae70


	//   ....[6]....
        /*0ae8*/ 	.word	0x0001af60


	//   ....[7]....
        /*0aec*/ 	.word	0x0001bf30


	//----- nvinfo : EIATTR_MBARRIER_INSTR_OFFSETS
	.align		4
.L_858:
        /*0af0*/ 	.byte	0x04, 0x39
        /*0af2*/ 	.short	(.L_860 - .L_859)


	//   ....[0]....
.L_859:
        /*0af4*/ 	.word	0x00000270
        /*0af8*/ 	.word	0x000000ff
        /*0afc*/ 	.word	0x00028c00
        /*0b00*/ 	.short	0x0100
        /*0b02*/ 	.byte	0x08
	.zero		1


	//   ....[1]....
        /*0b04*/ 	.word	0x00000280
        /*0b08*/ 	.word	0x000000ff
        /*0b0c*/ 	.word	0x00028c20
        /*0b10*/ 	.short	0x0100
        /*0b12*/ 	.byte	0x08
	.zero		1


	//   ....[2]....
        /*0b14*/ 	.word	0x00000330
        /*0b18*/ 	.word	0x000000ff
        /*0b1c*/ 	.word	0x00028c30
        /*0b20*/ 	.short	0x0100
        /*0b22*/ 	.byte	0x06
	.zero		1


	//   ....[3]....
        /*0b24*/ 	.word	0x00000340
        /*0b28*/ 	.word	0x000000ff
        /*0b2c*/ 	.word	0x00028c40
        /*0b30*/ 	.short	0x0100
        /*0b32*/ 	.byte	0x06
	.zero		1


	//   ....[4]....
        /*0b34*/ 	.word	0x00000350
        /*0b38*/ 	.word	0x000000ff
        /*0b3c*/ 	.word	0x00028c38
        /*0b40*/ 	.short	0x0100
        /*0b42*/ 	.byte	0x06
	.zero		1


	//   ....[5]....
        /*0b44*/ 	.word	0x00000360
        /*0b48*/ 	.word	0x000000ff
        /*0b4c*/ 	.word	0x00028c48
        /*0b50*/ 	.short	0x0100
        /*0b52*/ 	.byte	0x06
	.zero		1


	//   ....[6]....
        /*0b54*/ 	.word	0x00000490
        /*0b58*/ 	.word	0x000000ff
        /*0b5c*/ 	.word	0x00028c50
        /*0b60*/ 	.short	0x0100
        /*0b62*/ 	.byte	0x08
	.zero		1


	//   ....[7]....
        /*0b64*/ 	.word	0x000004a0
        /*0b68*/ 	.word	0x000000ff
        /*0b6c*/ 	.word	0x00028c60
        /*0b70*/ 	.short	0x0100
        /*0b72*/ 	.byte	0x08
	.zero		1


	//   ....[8]....
        /*0b74*/ 	.word	0x000004b0
        /*0b78*/ 	.word	0x000000ff
        /*0b7c*/ 	.word	0x00028c58
        /*0b80*/ 	.short	0x0100
        /*0b82*/ 	.byte	0x08
	.zero		1


	//   ....[9]....
        /*0b84*/ 	.word	0x000004c0
        /*0b88*/ 	.word	0x000000ff
        /*0b8c*/ 	.word	0x00028c68
        /*0b90*/ 	.short	0x0100
        /*0b92*/ 	.byte	0x08
	.zero		1


	//   ....[10]....
        /*0b94*/ 	.word	0x000005b0
        /*0b98*/ 	.word	0x000000ff
        /*0b9c*/ 	.word	0x00028c70
        /*0ba0*/ 	.short	0x0100
        /*0ba2*/ 	.byte	0x06
	.zero		1


	//   ....[11]....
        /*0ba4*/ 	.word	0x000005c0
        /*0ba8*/ 	.word	0x000000ff
        /*0bac*/ 	.word	0x00028c80
        /*0bb0*/ 	.short	0x0100
        /*0bb2*/ 	.byte	0x06
	.zero		1


	//   ....[12]....
        /*0bb4*/ 	.word	0x000005d0
        /*0bb8*/ 	.word	0x000000ff
        /*0bbc*/ 	.word	0x00028c78
        /*0bc0*/ 	.short	0x0100
        /*0bc2*/ 	.byte	0x06
	.zero		1


	//   ....[13]....
        /*0bc4*/ 	.word	0x000005e0
        /*0bc8*/ 	.word	0x000000ff
        /*0bcc*/ 	.word	0x00028c88
        /*0bd0*/ 	.short	0x0100
        /*0bd2*/ 	.byte	0x06
	.zero		1


	//   ....[14]....
        /*0bd4*/ 	.word	0x00000710
        /*0bd8*/ 	.word	0x000000ff
        /*0bdc*/ 	.word	0x00028c90
        /*0be0*/ 	.short	0x0100
        /*0be2*/ 	.byte	0x08
	.zero		1


	//   ....[15]....
        /*0be4*/ 	.word	0x00000720
        /*0be8*/ 	.word	0x000000ff
        /*0bec*/ 	.word	0x00028ca0
        /*0bf0*/ 	.short	0x0100
        /*0bf2*/ 	.byte	0x08
	.zero		1


	//   ....[16]....
        /*0bf4*/ 	.word	0x00000730
        /*0bf8*/ 	.word	0x000000ff
        /*0bfc*/ 	.word	0x00028c98
        /*0c00*/ 	.short	0x0100
        /*0c02*/ 	.byte	0x08
	.zero		1


	//   ....[17]....
        /*0c04*/ 	.word	0x00000740
        /*0c08*/ 	.word	0x000000ff
        /*0c0c*/ 	.word	0x00028ca8
        /*0c10*/ 	.short	0x0100
        /*0c12*/ 	.byte	0x08
	.zero		1


	//   ....[18]....
        /*0c14*/ 	.word	0x00000870
        /*0c18*/ 	.word	0x000000ff
        /*0c1c*/ 	.word	0x00028cb0
        /*0c20*/ 	.short	0x0100
        /*0c22*/ 	.byte	0x08
	.zero		1


	//   ....[19]....
        /*0c24*/ 	.word	0x00000880
        /*0c28*/ 	.word	0x000000ff
        /*0c2c*/ 	.word	0x00028cc0
        /*0c30*/ 	.short	0x0100
        /*0c32*/ 	.byte	0x08
	.zero		1


	//   ....[20]....
        /*0c34*/ 	.word	0x00000890
        /*0c38*/ 	.word	0x000000ff
        /*0c3c*/ 	.word	0x00028cb8
        /*0c40*/ 	.short	0x0100
        /*0c42*/ 	.byte	0x08
	.zero		1


	//   ....[21]....
        /*0c44*/ 	.word	0x000008a0
        /*0c48*/ 	.word	0x000000ff
        /*0c4c*/ 	.word	0x00028cc8
        /*0c50*/ 	.short	0x0100
        /*0c52*/ 	.byte	0x08
	.zero		1


	//   ....[22]....
        /*0c54*/ 	.word	0x00002e20
        /*0c58*/ 	.word	0x0000003f
        /*0c5c*/ 	.word	0x00028c90
        /*0c60*/ 	.short	0x010a
        /*0c62*/ 	.byte	0x3f
	.zero		1


	//   ....[23]....
        /*0c64*/ 	.word	0x00003870
        /*0c68*/ 	.word	0x0000003f
        /*0c6c*/ 	.word	0x00028c90
        /*0c70*/ 	.short	0x010a
        /*0c72*/ 	.byte	0x3f
	.zero		1


	//   ....[24]....
        /*0c74*/ 	.word	0x00004100
        /*0c78*/ 	.word	0x0000003f
        /*0c7c*/ 	.word	0x00028c90
        /*0c80*/ 	.short	0x010a
        /*0c82*/ 	.byte	0x3f
	.zero		1


	//   ....[25]....
        /*0c84*/ 	.word	0x000044e0
        /*0c88*/ 	.word	0x00000004
        /*0c8c*/ 	.word	0x00000000
        /*0c90*/ 	.short	0x0101
        /*0c92*/ 	.byte	0x3f
	.zero		1


	//   ....[26]....
        /*0c94*/ 	.word	0x00004520
        /*0c98*/ 	.word	0x0000003f
        /*0c9c*/ 	.word	0x00028cb0
        /*0ca0*/ 	.short	0x010a
        /*0ca2*/ 	.byte	0x3f
	.zero		1


	//   ....[27]....
        /*0ca4*/ 	.word	0x00004e00
        /*0ca8*/ 	.word	0x0000003f
        /*0cac*/ 	.word	0x00000000
        /*0cb0*/ 	.short	0x0101
        /*0cb2*/ 	.byte	0x3f
	.zero		1


	//   ....[28]....
        /*0cb4*/ 	.word	0x00005940
        /*0cb8*/ 	.word	0x00000003
        /*0cbc*/ 	.word	0x00028c50
        /*0cc0*/ 	.short	0x010a
        /*0cc2*/ 	.byte	0x3f
	.zero		1


	//   ....[29]....
        /*0cc4*/ 	.word	0x00005d00
        /*0cc8*/ 	.word	0x0000000e
        /*0ccc*/ 	.word	0x00000000
        /*0cd0*/ 	.short	0x0101
        /*0cd2*/ 	.byte	0x3f
	.zero		1


	//   ....[30]....
        /*0cd4*/ 	.word	0x00006620
        /*0cd8*/ 	.word	0x00000007
        /*0cdc*/ 	.word	0x00028c50
        /*0ce0*/ 	.short	0x010a
        /*0ce2*/ 	.byte	0x3f
	.zero		1


	//   ....[31]....
        /*0ce4*/ 	.word	0x00006670
        /*0ce8*/ 	.word	0x00000007
        /*0cec*/ 	.word	0x00028c50
        /*0cf0*/ 	.short	0x010a
        /*0cf2*/ 	.byte	0x3f
	.zero		1


	//   ....[32]....
        /*0cf4*/ 	.word	0x00006960
        /*0cf8*/ 	.word	0x0000000e
        /*0cfc*/ 	.word	0x00000000
        /*0d00*/ 	.short	0x0101
        /*0d02*/ 	.byte	0x3f
	.zero		1


	//   ....[33]....
        /*0d04*/ 	.word	0x00007e20
        /*0d08*/ 	.word	0x00000002
        /*0d0c*/ 	.word	0x00028c00
        /*0d10*/ 	.short	0x010a
        /*0d12*/ 	.byte	0x3f
	.zero		1


	//   ....[34]....
        /*0d14*/ 	.word	0x00007e70
        /*0d18*/ 	.word	0x00000002
        /*0d1c*/ 	.word	0x00028c00
        /*0d20*/ 	.short	0x010a
        /*0d22*/ 	.byte	0x3f
	.zero		1


	//   ....[35]....
        /*0d24*/ 	.word	0x00008930
        /*0d28*/ 	.word	0x00000002
        /*0d2c*/ 	.word	0x00028c00
        /*0d30*/ 	.short	0x010a
        /*0d32*/ 	.byte	0x3f
	.zero		1


	//   ....[36]....
        /*0d34*/ 	.word	0x00009df0
        /*0d38*/ 	.word	0x00000002
        /*0d3c*/ 	.word	0x00028c00
        /*0d40*/ 	.short	0x010a
        /*0d42*/ 	.byte	0x3f
	.zero		1


	//   ....[37]....
        /*0d44*/ 	.word	0x0000acd0
        /*0d48*/ 	.word	0x0000000f
        /*0d4c*/ 	.word	0x00028c30
        /*0d50*/ 	.short	0x010a
        /*0d52*/ 	.byte	0x3f
	.zero		1


	//   ....[38]....
        /*0d54*/ 	.word	0x0000ad80
        /*0d58*/ 	.word	0x0000000f
        /*0d5c*/ 	.word	0x00028c30
        /*0d60*/ 	.short	0x010a
        /*0d62*/ 	.byte	0x3f
	.zero		1


	//   ....[39]....
        /*0d64*/ 	.word	0x0000b220
        /*0d68*/ 	.word	0x00000000
        /*0d6c*/ 	.word	0x00000000
        /*0d70*/ 	.short	0x0101
        /*0d72*/ 	.byte	0x3f
	.zero		1


	//   ....[40]....
        /*0d74*/ 	.word	0x0000c880
        /*0d78*/ 	.word	0x0000000f
        /*0d7c*/ 	.word	0x00028c50
        /*0d80*/ 	.short	0x010a
        /*0d82*/ 	.byte	0x3f
	.zero		1


	//   ....[41]....
        /*0d84*/ 	.word	0x0000c930
        /*0d88*/ 	.word	0x0000000f
        /*0d8c*/ 	.word	0x00028c50
        /*0d90*/ 	.short	0x010a
        /*0d92*/ 	.byte	0x3f
	.zero		1


	//   ....[42]....
        /*0d94*/ 	.word	0x0000cc20
        /*0d98*/ 	.word	0x0000000f
        /*0d9c*/ 	.word	0x00000000
        /*0da0*/ 	.short	0x0101
        /*0da2*/ 	.byte	0x3f
	.zero		1


	//   ....[43]....
        /*0da4*/ 	.word	0x0000cf40
        /*0da8*/ 	.word	0x000000d1
        /*0dac*/ 	.word	0x00028c30
        /*0db0*/ 	.short	0x010a
        /*0db2*/ 	.byte	0x3f
	.zero		1


	//   ....[44]....
        /*0db4*/ 	.word	0x0000cfb0
        /*0db8*/ 	.word	0x000000d1
        /*0dbc*/ 	.word	0x00028c30
        /*0dc0*/ 	.short	0x010a
        /*0dc2*/ 	.byte	0x3f
	.zero		1


	//   ....[45]....
        /*0dc4*/ 	.word	0x0000d2e0
        /*0dc8*/ 	.word	0x00000007
        /*0dcc*/ 	.word	0x00000000
        /*0dd0*/ 	.short	0x0101
        /*0dd2*/ 	.byte	0x3f
	.zero		1


	//   ....[46]....
        /*0dd4*/ 	.word	0x0000f1f0
        /*0dd8*/ 	.word	0x000000d1
        /*0ddc*/ 	.word	0x00028c50
        /*0de0*/ 	.short	0x010a
        /*0de2*/ 	.byte	0x3f
	.zero		1


	//   ....[47]....
        /*0de4*/ 	.word	0x0000f240
        /*0de8*/ 	.word	0x000000d1
        /*0dec*/ 	.word	0x00028c50
        /*0df0*/ 	.short	0x010a
        /*0df2*/ 	.byte	0x3f
	.zero		1


	//   ....[48]....
        /*0df4*/ 	.word	0x0000f560
        /*0df8*/ 	.word	0x000000d1
        /*0dfc*/ 	.word	0x00000000
        /*0e00*/ 	.short	0x0101
        /*0e02*/ 	.byte	0x3f
	.zero		1


	//   ....[49]....
        /*0e04*/ 	.word	0x0000f960
        /*0e08*/ 	.word	0x0000000f
        /*0e0c*/ 	.word	0x00028c30
        /*0e10*/ 	.short	0x010a
        /*0e12*/ 	.byte	0x3f
	.zero		1


	//   ....[50]....
        /*0e14*/ 	.word	0x0000f9d0
        /*0e18*/ 	.word	0x0000000f
        /*0e1c*/ 	.word	0x00028c30
        /*0e20*/ 	.short	0x010a
        /*0e22*/ 	.byte	0x3f
	.zero		1


	//   ....[51]....
        /*0e24*/ 	.word	0x0000ff30
        /*0e28*/ 	.word	0x0000000e
        /*0e2c*/ 	.word	0x00000000
        /*0e30*/ 	.short	0x0101
        /*0e32*/ 	.byte	0x3f
	.zero		1


	//   ....[52]....
        /*0e34*/ 	.word	0x00010f60
        /*0e38*/ 	.word	0x0000000f
        /*0e3c*/ 	.word	0x00028c50
        /*0e40*/ 	.short	0x010a
        /*0e42*/ 	.byte	0x3f
	.zero		1


	//   ....[53]....
        /*0e44*/ 	.word	0x00010fb0
        /*0e48*/ 	.word	0x0000000f
        /*0e4c*/ 	.word	0x00028c50
        /*0e50*/ 	.short	0x010a
        /*0e52*/ 	.byte	0x3f
	.zero		1


	//   ....[54]....
        /*0e54*/ 	.word	0x000112c0
        /*0e58*/ 	.word	0x0000000f
        /*0e5c*/ 	.word	0x00000000
        /*0e60*/ 	.short	0x0101
        /*0e62*/ 	.byte	0x3f
	.zero		1


	//   ....[55]....
        /*0e64*/ 	.word	0x00011410
        /*0e68*/ 	.word	0x00000014
        /*0e6c*/ 	.word	0x00028c30
        /*0e70*/ 	.short	0x010a
        /*0e72*/ 	.byte	0x3f
	.zero		1


	//   ....[56]....
        /*0e74*/ 	.word	0x00011480
        /*0e78*/ 	.word	0x00000014
        /*0e7c*/ 	.word	0x00028c30
        /*0e80*/ 	.short	0x010a
        /*0e82*/ 	.byte	0x3f
	.zero		1


	//   ....[57]....
        /*0e84*/ 	.word	0x00011800
        /*0e88*/ 	.word	0x00000006
        /*0e8c*/ 	.word	0x00000000
        /*0e90*/ 	.short	0x0101
        /*0e92*/ 	.byte	0x3f
	.zero		1


	//   ....[58]....
        /*0e94*/ 	.word	0x000134e0
        /*0e98*/ 	.word	0x00000014
        /*0e9c*/ 	.word	0x00028c50
        /*0ea0*/ 	.short	0x010a
        /*0ea2*/ 	.byte	0x3f
	.zero		1


	//   ....[59]....
        /*0ea4*/ 	.word	0x00013530
        /*0ea8*/ 	.word	0x00000014
        /*0eac*/ 	.word	0x00028c50
        /*0eb0*/ 	.short	0x010a
        /*0eb2*/ 	.byte	0x3f
	.zero		1


	//   ....[60]....
        /*0eb4*/ 	.word	0x00013840
        /*0eb8*/ 	.word	0x00000014
        /*0ebc*/ 	.word	0x00000000
        /*0ec0*/ 	.short	0x0101
        /*0ec2*/ 	.byte	0x3f
	.zero		1


	//   ....[61]....
        /*0ec4*/ 	.word	0x000160c0
        /*0ec8*/ 	.word	0x00000000
        /*0ecc*/ 	.word	0x00000000
        /*0ed0*/ 	.short	0x0101
        /*0ed2*/ 	.byte	0x3f
	.zero		1


	//   ....[62]....
        /*0ed4*/ 	.word	0x00018e20
        /*0ed8*/ 	.word	0x00000017
        /*0edc*/ 	.word	0x00028c20
        /*0ee0*/ 	.short	0x010a
        /*0ee2*/ 	.byte	0x3f
	.zero		1


	//   ....[63]....
        /*0ee4*/ 	.word	0x00018eb0
        /*0ee8*/ 	.word	0x0000000c
        /*0eec*/ 	.word	0x00028ca0
        /*0ef0*/ 	.short	0x010a
        /*0ef2*/ 	.byte	0x3f
	.zero		1


	//   ....[64]....
        /*0ef4*/ 	.word	0x00019100
        /*0ef8*/ 	.word	0x0000000c
        /*0efc*/ 	.word	0x00028cc0
        /*0f00*/ 	.short	0x010a
        /*0f02*/ 	.byte	0x3f
	.zero		1


	//   ....[65]....
        /*0f04*/ 	.word	0x00019ad0
        /*0f08*/ 	.word	0x0000000a
        /*0f0c*/ 	.word	0x00028ca0
        /*0f10*/ 	.short	0x010a
        /*0f12*/ 	.byte	0x3f
	.zero		1


	//   ....[66]....
        /*0f14*/ 	.word	0x00019d10
        /*0f18*/ 	.word	0x0000000a
        /*0f1c*/ 	.word	0x00028cc0
        /*0f20*/ 	.short	0x010a
        /*0f22*/ 	.byte	0x3f
	.zero		1


	//   ....[67]....
        /*0f24*/ 	.word	0x0001b730
        /*0f28*/ 	.word	0x0000001b
        /*0f2c*/ 	.word	0x00028c40
        /*0f30*/ 	.short	0x010a
        /*0f32*/ 	.byte	0x3f
	.zero		1


	//   ....[68]....
        /*0f34*/ 	.word	0x0001bbe0
        /*0f38*/ 	.word	0x0000001b
        /*0f3c*/ 	.word	0x00028c30
        /*0f40*/ 	.short	0x0107
        /*0f42*/ 	.byte	0x3f
	.zero		1


	//   ....[69]....
        /*0f44*/ 	.word	0x0001bcb0
        /*0f48*/ 	.word	0x0000001b
        /*0f4c*/ 	.word	0x00028c30
        /*0f50*/ 	.short	0x0101
        /*0f52*/ 	.byte	0x3f
	.zero		1


	//   ....[70]....
        /*0f54*/ 	.word	0x0001c5a0
        /*0f58*/ 	.word	0x00000017
        /*0f5c*/ 	.word	0x00028c00
        /*0f60*/ 	.short	0x0107
        /*0f62*/ 	.byte	0x3f
	.zero		1


	//   ....[71]....
        /*0f64*/ 	.word	0x0001c690
        /*0f68*/ 	.word	0x00000017
        /*0f6c*/ 	.word	0x00028c00
        /*0f70*/ 	.short	0x0101
        /*0f72*/ 	.byte	0x3f
	.zero		1


	//   ....[72]....
        /*0f74*/ 	.word	0x0001c6b0
        /*0f78*/ 	.word	0x00000017
        /*0f7c*/ 	.word	0x00028c20
        /*0f80*/ 	.short	0x010a
        /*0f82*/ 	.byte	0x3f
	.zero		1


	//   ....[73]....
        /*0f84*/ 	.word	0x0001c740
        /*0f88*/ 	.word	0x0000001b
        /*0f8c*/ 	.word	0x00028c60
        /*0f90*/ 	.short	0x010a
        /*0f92*/ 	.byte	0x3f
	.zero		1


	//   ....[74]....
        /*0f94*/ 	.word	0x0001d080
        /*0f98*/ 	.word	0x0000001b
        /*0f9c*/ 	.word	0x00028c50
        /*0fa0*/ 	.short	0x0107
        /*0fa2*/ 	.byte	0x3f
	.zero		1


	//   ....[75]....
        /*0fa4*/ 	.word	0x0001d150
        /*0fa8*/ 	.word	0x0000001b
        /*0fac*/ 	.word	0x00028c50
        /*0fb0*/ 	.short	0x0101
        /*0fb2*/ 	.byte	0x3f
	.zero		1


	//   ....[76]....
        /*0fb4*/ 	.word	0x0001d4e0
        /*0fb8*/ 	.word	0x00000006
        /*0fbc*/ 	.word	0x00028c40
        /*0fc0*/ 	.short	0x010a
        /*0fc2*/ 	.byte	0x3f
	.zero		1


	//   ....[77]....
        /*0fc4*/ 	.word	0x0001d820
        /*0fc8*/ 	.word	0x00000006
        /*0fcc*/ 	.word	0x00028c30
        /*0fd0*/ 	.short	0x0107
        /*0fd2*/ 	.byte	0x3f
	.zero		1


	//   ....[78]....
        /*0fd4*/ 	.word	0x0001d8e0
        /*0fd8*/ 	.word	0x00000006
        /*0fdc*/ 	.word	0x00028c30
        /*0fe0*/ 	.short	0x0101
        /*0fe2*/ 	.byte	0x3f
	.zero		1


	//   ....[79]....
        /*0fe4*/ 	.word	0x0001d910
        /*0fe8*/ 	.word	0x00000006
        /*0fec*/ 	.word	0x00028c60
        /*0ff0*/ 	.short	0x010a
        /*0ff2*/ 	.byte	0x3f
	.zero		1


	//   ....[80]....
        /*0ff4*/ 	.word	0x0001dfe0
        /*0ff8*/ 	.word	0x00000006
        /*0ffc*/ 	.word	0x00028c50
        /*1000*/ 	.short	0x0107
        /*1002*/ 	.byte	0x3f
	.zero		1


	//   ....[81]....
        /*1004*/ 	.word	0x0001e0a0
        /*1008*/ 	.word	0x00000006
        /*100c*/ 	.word	0x00028c50
        /*1010*/ 	.short	0x0101
        /*1012*/ 	.byte	0x3f
	.zero		1


	//   ....[82]....
        /*1014*/ 	.word	0x0001ef10
        /*1018*/ 	.word	0x00000004
        /*101c*/ 	.word	0x00028c20
        /*1020*/ 	.short	0x010a
        /*1022*/ 	.byte	0x3f
	.zero		1


	//   ....[83]....
        /*1024*/ 	.word	0x0001f080
        /*1028*/ 	.word	0x00000005
        /*102c*/ 	.word	0x00028c40
        /*1030*/ 	.short	0x010a
        /*1032*/ 	.byte	0x3f
	.zero		1


	//   ....[84]....
        /*1034*/ 	.word	0x0001f120
        /*1038*/ 	.word	0x00000019
        /*103c*/ 	.word	0x00028c40
        /*1040*/ 	.short	0x010a
        /*1042*/ 	.byte	0x3f
	.zero		1


	//   ....[85]....
        /*1044*/ 	.word	0x0001f160
        /*1048*/ 	.word	0x00000005
        /*104c*/ 	.word	0x00028c60
        /*1050*/ 	.short	0x010a
        /*1052*/ 	.byte	0x3f
	.zero		1


	//   ....[86]....
        /*1054*/ 	.word	0x0001f1a0
        /*1058*/ 	.word	0x00000019
        /*105c*/ 	.word	0x00028c60
        /*1060*/ 	.short	0x010a
        /*1062*/ 	.byte	0x3f
	.zero		1


	//   ....[87]....
        /*1064*/ 	.word	0x0001f200
        /*1068*/ 	.word	0x0000003f
        /*106c*/ 	.word	0x00028c90
        /*1070*/ 	.short	0x010a
        /*1072*/ 	.byte	0x3f
	.zero		1


	//   ....[88]....
        /*1074*/ 	.word	0x0001f370
        /*1078*/ 	.word	0x0000003f
        /*107c*/ 	.word	0x00028c90
        /*1080*/ 	.short	0x010a
        /*1082*/ 	.byte	0x3f
	.zero		1


	//   ....[89]....
        /*1084*/ 	.word	0x0001f4f0
        /*1088*/ 	.word	0x0000003f
        /*108c*/ 	.word	0x00028c90
        /*1090*/ 	.short	0x010a
        /*1092*/ 	.byte	0x3f
	.zero		1


	//   ....[90]....
        /*1094*/ 	.word	0x0001f650
        /*1098*/ 	.word	0x0000003f
        /*109c*/ 	.word	0x00028cb0
        /*10a0*/ 	.short	0x010a
        /*10a2*/ 	.byte	0x3f
	.zero		1


	//   ....[91]....
        /*10a4*/ 	.word	0x0001f6a0
        /*10a8*/ 	.word	0x00000003
        /*10ac*/ 	.word	0x00028c50
        /*10b0*/ 	.short	0x010a
        /*10b2*/ 	.byte	0x3f
	.zero		1


	//   ....[92]....
        /*10b4*/ 	.word	0x0001f6f0
        /*10b8*/ 	.word	0x00000007
        /*10bc*/ 	.word	0x00028c50
        /*10c0*/ 	.short	0x010a
        /*10c2*/ 	.byte	0x3f
	.zero		1


	//   ....[93]....
        /*10c4*/ 	.word	0x0001fac0
        /*10c8*/ 	.word	0x00000002
        /*10cc*/ 	.word	0x00028c00
        /*10d0*/ 	.short	0x010a
        /*10d2*/ 	.byte	0x3f
	.zero		1


	//   ....[94]....
        /*10d4*/ 	.word	0x000200b0
        /*10d8*/ 	.word	0x00000002
        /*10dc*/ 	.word	0x00028c00
        /*10e0*/ 	.short	0x010a
        /*10e2*/ 	.byte	0x3f
	.zero		1


	//   ....[95]....
        /*10e4*/ 	.word	0x00020100
        /*10e8*/ 	.word	0x0000000f
        /*10ec*/ 	.word	0x00028c30
        /*10f0*/ 	.short	0x010a
        /*10f2*/ 	.byte	0x3f
	.zero		1


	//   ....[96]....
        /*10f4*/ 	.word	0x00020150
        /*10f8*/ 	.word	0x0000000f
        /*10fc*/ 	.word	0x00028c50
        /*1100*/ 	.short	0x010a
        /*1102*/ 	.byte	0x3f
	.zero		1


	//   ....[97]....
        /*1104*/ 	.word	0x000201a0
        /*1108*/ 	.word	0x000000d1
        /*110c*/ 	.word	0x00028c30
        /*1110*/ 	.short	0x010a
        /*1112*/ 	.byte	0x3f
	.zero		1


	//   ....[98]....
        /*1114*/ 	.word	0x000201f0
        /*1118*/ 	.word	0x000000d1
        /*111c*/ 	.word	0x00028c50
        /*1120*/ 	.short	0x010a
        /*1122*/ 	.byte	0x3f
	.zero		1


	//   ....[99]....
        /*1124*/ 	.word	0x00020240
        /*1128*/ 	.word	0x0000000f
        /*112c*/ 	.word	0x00028c30
        /*1130*/ 	.short	0x010a
        /*1132*/ 	.byte	0x3f
	.zero		1


	//   ....[100]....
        /*1134*/ 	.word	0x00020290
        /*1138*/ 	.word	0x0000000f
        /*113c*/ 	.word	0x00028c50
        /*1140*/ 	.short	0x010a
        /*1142*/ 	.byte	0x3f
	.zero		1


	//   ....[101]....
        /*1144*/ 	.word	0x000202e0
        /*1148*/ 	.word	0x00000014
        /*114c*/ 	.word	0x00028c30
        /*1150*/ 	.short	0x010a
        /*1152*/ 	.byte	0x3f
	.zero		1


	//   ....[102]....
        /*1154*/ 	.word	0x00020330
        /*1158*/ 	.word	0x00000014
        /*115c*/ 	.word	0x00028c50
        /*1160*/ 	.short	0x010a
        /*1162*/ 	.byte	0x3f
	.zero		1


	//   ....[103]....
        /*1164*/ 	.word	0x000204d0
        /*1168*/ 	.word	0x00000017
        /*116c*/ 	.word	0x00028c20
        /*1170*/ 	.short	0x010a
        /*1172*/ 	.byte	0x3f
	.zero		1


	//   ....[104]....
        /*1174*/ 	.word	0x00020520
        /*1178*/ 	.word	0x0000000c
        /*117c*/ 	.word	0x00028ca0
        /*1180*/ 	.short	0x010a
        /*1182*/ 	.byte	0x3f
	.zero		1


	//   ....[105]....
        /*1184*/ 	.word	0x00020570
        /*1188*/ 	.word	0x0000000c
        /*118c*/ 	.word	0x00028cc0
        /*1190*/ 	.short	0x010a
        /*1192*/ 	.byte	0x3f
	.zero		1


	//   ....[106]....
        /*1194*/ 	.word	0x000205c0
        /*1198*/ 	.word	0x0000000a
        /*119c*/ 	.word	0x00028ca0
        /*11a0*/ 	.short	0x010a
        /*11a2*/ 	.byte	0x3f
	.zero		1


	//   ....[107]....
        /*11a4*/ 	.word	0x00020610
        /*11a8*/ 	.word	0x0000000a
        /*11ac*/ 	.word	0x00028cc0
        /*11b0*/ 	.short	0x010a
        /*11b2*/ 	.byte	0x3f
	.zero		1


	//   ....[108]....
        /*11b4*/ 	.word	0x00020730
        /*11b8*/ 	.word	0x0000001b
        /*11bc*/ 	.word	0x00028c40
        /*11c0*/ 	.short	0x010a
        /*11c2*/ 	.byte	0x3f
	.zero		1


	//   ....[109]....
        /*11c4*/ 	.word	0x000211d0
        /*11c8*/ 	.word	0x00000017
        /*11cc*/ 	.word	0x00028c20
        /*11d0*/ 	.short	0x010a
        /*11d2*/ 	.byte	0x3f
	.zero		1


	//   ....[110]....
        /*11d4*/ 	.word	0x00021220
        /*11d8*/ 	.word	0x0000001b
        /*11dc*/ 	.word	0x00028c60
        /*11e0*/ 	.short	0x010a
        /*11e2*/ 	.byte	0x3f
	.zero		1


	//   ....[111]....
        /*11e4*/ 	.word	0x00021b20
        /*11e8*/ 	.word	0x00000006
        /*11ec*/ 	.word	0x00028c40
        /*11f0*/ 	.short	0x010a
        /*11f2*/ 	.byte	0x3f
	.zero		1


	//   ....[112]....
        /*11f4*/ 	.word	0x00021fe0
        /*11f8*/ 	.word	0x00000006
        /*11fc*/ 	.word	0x00028c60
        /*1200*/ 	.short	0x010a
        /*1202*/ 	.byte	0x3f
	.zero		1


	//   ....[113]....
        /*1204*/ 	.word	0x000230d0
        /*1208*/ 	.word	0x00000004
        /*120c*/ 	.word	0x00028c20
        /*1210*/ 	.short	0x010a
        /*1212*/ 	.byte	0x3f
	.zero		1


	//   ....[114]....
        /*1214*/ 	.word	0x00023270
        /*1218*/ 	.word	0x00000005
        /*121c*/ 	.word	0x00028c40
        /*1220*/ 	.short	0x010a
        /*1222*/ 	.byte	0x3f
	.zero		1


	//   ....[115]....
        /*1224*/ 	.word	0x000232c0
        /*1228*/ 	.word	0x00000019
        /*122c*/ 	.word	0x00028c40
        /*1230*/ 	.short	0x010a
        /*1232*/ 	.byte	0x3f
	.zero		1


	//   ....[116]....
        /*1234*/ 	.word	0x00023310
        /*1238*/ 	.word	0x00000005
        /*123c*/ 	.word	0x00028c60
        /*1240*/ 	.short	0x010a
        /*1242*/ 	.byte	0x3f
	.zero		1


	//----- nvinfo : EIATTR_NUM_MBARRIERS
	.align		4
.L_860:
        /*1244*/ 	.byte	0x03, 0x38
        /*1246*/ 	.short	0x0016


	//----- nvinfo : EIATTR_EXIT_INSTR_OFFSETS
	.align		4
        /*1248*/ 	.byte	0x04, 0x1c
        /*124a*/ 	.short	(.L_862 - .L_861)


	//   ....[0]....
.L_861:
        /*124c*/ 	.word	0x0001f1f0


	//----- nvinfo : EIATTR_MAX_THREADS
	.align		4
.L_862:
        /*1250*/ 	.byte	0x04, 0x05
        /*1252*/ 	.short	(.L_864 - .L_863)
.L_863:
        /*1254*/ 	.word	0x00000180
        /*1258*/ 	.word	0x00000001
        /*125c*/ 	.word	0x00000001


	//----- nvinfo : EIATTR_CRS_STACK_SIZE
	.align		4
.L_864:
        /*1260*/ 	.byte	0x04, 0x1e
        /*1262*/ 	.short	(.L_866 - .L_865)
.L_865:
        /*1264*/ 	.word	0x00000000


	//----- nvinfo : EIATTR_CBANK_PARAM_SIZE
	.align		4
.L_866:
        /*1268*/ 	.byte	0x03, 0x19
        /*126a*/ 	.short	0x0af0


	//----- nvinfo : EIATTR_PARAM_CBANK
	.align		4
        /*126c*/ 	.byte	0x04, 0x0a
        /*126e*/ 	.short	(.L_868 - .L_867)
	.align		4
.L_867:
        /*1270*/ 	.word	index@(.nv.constant0._ZN7cutlass13device_kernelIN5flash11enable_sm90INS1_16FlashAttnFwdSm90INS1_25CollectiveMainloopFwdSm90ILi2EN4cute5tupleIJNS5_1CILi1EEES8_S8_EEENS6_IJNS7_ILi64EEESA_SA_EEELi512ENS_6half_tEfNS_4arch4Sm90ELb0ELb1ELb0ELb1ELb1ELb1ELb0ELb0ELb0ELb1ELb0ELb0EEENS1_21CollectiveEpilogueFwdINS6_IJSA_NS7_ILi512EEESA_EEES9_SC_SE_Li256ELb1ELb1ELb0ELb0EEENS1_36VarlenDynamicPersistentTileSchedulerILi64ELi64ELi256ELi128ELb0ELb1ELb1ELb1ELb0ELb1EEEEEEEEEvNT_6ParamsE)
        /*1274*/ 	.short	0x0210
        /*1276*/ 	.short	0x0af0


	//----- nvinfo : EIATTR_SW_WAR
	.align		4
.L_868:
        /*1278*/ 	.byte	0x04, 0x36
        /*127a*/ 	.short	(.L_870 - .L_869)
.L_869:
        /*127c*/ 	.word	0x00000008
.L_870:


//--------------------- .nv.info._ZN7cutlass13device_kernelIN5flash11enable_sm90INS1_16FlashAttnFwdSm90INS1_25CollectiveMainloopFwdSm90ILi2EN4cute5tupleIJNS5_1CILi1EEES8_S8_EEENS6_IJNS7_ILi64EEESA_SA_EEELi512ENS_6half_tEfNS_4arch4Sm90ELb0ELb1ELb0ELb1ELb1ELb0ELb1ELb0ELb0ELb1ELb0ELb0EEENS1_21CollectiveEpilogueFwdINS6_IJSA_NS7_ILi512EEESA_EEES9_SC_SE_Li256ELb1ELb1ELb0ELb0EEENS1_36VarlenDynamicPersistentTileSchedulerILi64ELi64ELi256ELi128ELb0ELb1ELb1ELb1ELb0ELb1EEEEEEEEEvNT_6ParamsE --------------------------
	.section	.nv.info._ZN7cutlass13device_kernelIN5flash11enable_sm90INS1_16FlashAttnFwdSm90INS1_25CollectiveMainloopFwdSm90ILi2EN4cute5tupleIJNS5_1CILi1EEES8_S8_EEENS6_IJNS7_ILi64EEESA_SA_EEELi512ENS_6half_tEfNS_4arch4Sm90ELb0ELb1ELb0ELb1ELb1ELb0ELb1ELb0ELb0ELb1ELb0ELb0EEENS1_21CollectiveEpilogueFwdINS6_IJSA_NS7_ILi512EEESA_EEES9_SC_SE_Li256ELb1ELb1ELb0ELb0EEENS1_36VarlenDynamicPersistentTileSchedulerILi64ELi64ELi256ELi128ELb0ELb1ELb1ELb1ELb0ELb1EEEEEEEEEvNT_6ParamsE,"",@"SHT_CUDA_INFO"
	.sectionflags	@""
	.align	4


	//----- nvinfo : EIATTR_CUDA_API_VERSION
	.align		4
        /*0000*/ 	.byte	0x04, 0x37
        /*0002*/ 	.short	(.L_872 - .L_871)
.L_871:
        /*0004*/ 	.word	0x00000082


	//----- nvinfo : EIATTR_KPARAM_INFO
	.align		4
.L_872:
        /*0008*/ 	.byte	0x04, 0x17
        /*000a*/ 	.short	(.L_874 - .L_873)
.L_873:
        /*000c*/ 	.word	0x00000000
        /*0010*/ 	.short	0x0000
        /*0012*/ 	.short	0x0070
        /*0014*/ 	.byte	0x00, 0xf0, 0x01, 0x2e


	//----- nvinfo : EIATTR_SPARSE_MMA_MASK
	.align		4
.L_874:
        /*0018*/ 	.byte	0x03, 0x50
        /*001a*/ 	.short	0x0000


	//----- nvinfo : EIATTR_MAXREG_COUNT
	.align		4
        /*001c*/ 	.byte	0x03, 0x1b
        /*001e*/ 	.short	0x00a8


	//----- nvinfo : EIATTR_NUM_BARRIERS
	.align		4
        /*0020*/ 	.byte	0x02, 0x4c
        /*0022*/ 	.byte	0x10
	.zero		1


	//----- nvinfo : EIATTR_EXTERNS
	.align		4
        /*0024*/ 	.byte	0x04, 0x0f
        /*0026*/ 	.short	(.L_876 - .L_875)


	//   ....[0]....
	.align		4
.L_875:
        /*0028*/ 	.word	index@(__assertfail)


	//----- nvinfo : EIATTR_ANNOTATIONS
	.align		4
.L_876:
        /*002c*/ 	.byte	0x04, 0x55
        /*002e*/ 	.short	(.L_878 - .L_877)


	//   ....[0]....
.L_877:
        /* <DEDUP_REMOVED lines=19> */


	//----- nvinfo : EIATTR_MERCURY_ISA_VERSION
	.align		4
.L_878:
        /*0148*/ 	.byte	0x03, 0x5f
        /*014a*/ 	.short	0x0101


	//----- nvinfo : EIATTR_UNUSED_LOAD_BYTE_OFFSET
	.align		4
        /*014c*/ 	.byte	0x04, 0x44
        /*014e*/ 	.short	(.L_880 - .L_879)


	//   ....[0]....
.L_879:
        /*0150*/ 	.word	0x00000a70
        /*0154*/ 	.word	0x0000fff0


	//   ....[1]....
        /*0158*/ 	.word	0x00021640
        /*015c*/ 	.word	0x0000fff0


	//----- nvinfo : EIATTR_INT_WARP_WIDE_INSTR_OFFSETS
	.align		4
.L_880:
        /*0160*/ 	.byte	0x04, 0x31
        /*0162*/ 	.short	(.L_882 - .L_881)


	//   ....[0]....
.L_881:
        /*0164*/ 	.word	0x000000c0


	//   ....[1]....
        /*0168*/ 	.word	0x000000d0


	//   ....[2]....
        /*016c*/ 	.word	0x000000e0


	//   ....[3]....
        /*0170*/ 	.word	0x00000180


	//   ....[4]....
        /*0174*/ 	.word	0x00025e30


	//   ....[5]....
        /*0178*/ 	.word	0x00025ec0


	//   ....[6]....
        /*017c*/ 	.word	0x0002a190


	//   ....[7]....
        /*0180*/ 	.word	0x0002a220


	//----- nvinfo : EIATTR_COOP_GROUP_MASK_REGIDS
	.align		4
.L_882:
        /*0184*/ 	.byte	0x04, 0x29
        /*0186*/ 	.short	(.L_884 - .L_883)


	//   ....[0]....
.L_883:
        /*0188*/ 	.word	0xffffffff


	//   ....[1]....
        /*018c*/ 	.word	0xffffffff


	//   ....[2]....
        /*0190*/ 	.word	0xffffffff


	//   ....[3]....
        /*0194*/ 	.word	0xffffffff


	//   ....[4]....
        /*0198*/ 	.word	0xffffffff


	//   ....[5]....
        /*019c*/ 	.word	0xffffffff


	//   ....[6]....
        /*01a0*/ 	.word	0xffffffff


	//   ....[7]....
        /*01a4*/ 	.word	0xffffffff


	//   ....[8]....
        /*01a8*/ 	.word	0xffffffff


	//   ....[9]....
        /*01ac*/ 	.word	0xffffffff


	//   ....[10]....
        /*01b0*/ 	.word	0xffffffff


	//   ....[11]....
        /*01b4*/ 	.word	0xffffffff


	//   ....[12]....
        /*01b8*/ 	.word	0xffffffff


	//   ....[13]....
        /*01bc*/ 	.word	0xffffffff


	//   ....[14]....
        /*01c0*/ 	.word	0xffffffff


	//   ....[15]....
        /*01c4*/ 	.word	0xffffffff


	//   ....[16]....
        /*01c8*/ 	.word	0xffffffff


	//   ....[17]....
        /*01cc*/ 	.word	0xffffffff


	//   ....[18]....
        /*01d0*/ 	.word	0xffffffff


	//   ....[19]....
        /*01d4*/ 	.word	0xffffffff


	//   ....[20]....
        /*01d8*/ 	.word	0xffffffff


	//   ....[21]....
        /*01dc*/ 	.word	0xffffffff


	//   ....[22]....
        /*01e0*/ 	.word	0xffffffff


	//   ....[23]....
        /*01e4*/ 	.word	0xffffffff


	//   ....[24]....
        /*01e8*/ 	.word	0xffffffff


	//   ....[25]....
        /*01ec*/ 	.word	0xffffffff


	//   ....[26]....
        /*01f0*/ 	.word	0xffffffff


	//   ....[27]....
        /*01f4*/ 	.word	0xffffffff


	//   ....[28]....
        /*01f8*/ 	.word	0xffffffff


	//   ....[29]....
        /*01fc*/ 	.word	0xffffffff


	//   ....[30]....
        /*0200*/ 	.word	0xffffffff


	//   ....[31]....
        /*0204*/ 	.word	0xffffffff


	//   ....[32]....
        /*0208*/ 	.word	0xffffffff


	//   ....[33]....
        /*020c*/ 	.word	0xffffffff


	//   ....[34]....
        /*0210*/ 	.word	0xffffffff


	//   ....[35]....
        /*0214*/ 	.word	0xffffffff


	//   ....[36]....
        /*0218*/ 	.word	0xffffffff


	//   ....[37]....
        /*021c*/ 	.word	0xffffffff


	//   ....[38]....
        /*0220*/ 	.word	0xffffffff


	//   ....[39]....
        /*0224*/ 	.word	0xffffffff


	//   ....[40]....
        /*0228*/ 	.word	0xffffffff


	//   ....[41]....
        /*022c*/ 	.word	0xffffffff


	//   ....[42]....
        /*0230*/ 	.word	0xffffffff


	//   ....[43]....
        /*0234*/ 	.word	0xffffffff


	//   ....[44]....
        /*0238*/ 	.word	0xffffffff


	//   ....[45]....
        /*023c*/ 	.word	0xffffffff


	//   ....[46]....
        /*0240*/ 	.word	0xffffffff


	//   ....[47]....
        /*0244*/ 	.word	0xffffffff


	//   ....[48]....
        /*0248*/ 	.word	0xffffffff


	//   ....[49]....
        /*024c*/ 	.word	0xffffffff


	//   ....[50]....
        /*0250*/ 	.word	0xffffffff


	//   ....[51]....
        /*0254*/ 	.word	0xffffffff


	//   ....[52]....
        /*0258*/ 	.word	0xffffffff


	//   ....[53]....
        /*025c*/ 	.word	0xffffffff


	//   ....[54]....
        /*0260*/ 	.word	0xffffffff


	//   ....[55]....
        /*0264*/ 	.word	0xffffffff


	//   ....[56]....
        /*0268*/ 	.word	0xffffffff


	//   ....[57]....
        /*026c*/ 	.word	0xffffffff


	//   ....[58]....
        /*0270*/ 	.word	0xffffffff


	//   ....[59]....
        /*0274*/ 	.word	0xffffffff


	//   ....[60]....
        /*0278*/ 	.word	0xffffffff


	//   ....[61]....
        /*027c*/ 	.word	0xffffffff


	//   ....[62]....
        /*0280*/ 	.word	0xffffffff


	//   ....[63]....
        /*0284*/ 	.word	0xffffffff


	//   ....[64]....
        /*0288*/ 	.word	0xffffffff


	//   ....[65]....
        /*028c*/ 	.word	0xffffffff


	//   ....[66]....
        /*0290*/ 	.word	0xffffffff


	//   ....[67]....
        /*0294*/ 	.word	0xffffffff


	//   ....[68]....
        /*0298*/ 	.word	0xffffffff


	//   ....[69]....
        /*029c*/ 	.word	0xffffffff


	//   ....[70]....
        /*02a0*/ 	.word	0xffffffff


	//   ....[71]....
        /*02a4*/ 	.word	0xffffffff


	//   ....[72]....
        /*02a8*/ 	.word	0xffffffff


	//   ....[73]....
        /*02ac*/ 	.word	0xffffffff


	//   ....[74]....
        /*02b0*/ 	.word	0xffffffff


	//   ....[75]....
        /*02b4*/ 	.word	0xffffffff


	//   ....[76]....
        /*02b8*/ 	.word	0xffffffff


	//   ....[77]....
        /*02bc*/ 	.word	0xffffffff


	//   ....[78]....
        /*02c0*/ 	.word	0xffffffff


	//   ....[79]....
        /*02c4*/ 	.word	0xffffffff


	//   ....[80]....
        /*02c8*/ 	.word	0xffffffff


	//   ....[81]....
        /*02cc*/ 	.word	0xffffffff


	//   ....[82]....
        /*02d0*/ 	.word	0xffffffff


	//   ....[83]....
        /*02d4*/ 	.word	0xffffffff


	//   ....[84]....
        /*02d8*/ 	.word	0xffffffff


	//   ....[85]....
        /*02dc*/ 	.word	0xffffffff


	//   ....[86]....
        /*02e0*/ 	.word	0xffffffff


	//   ....[87]....
        /*02e4*/ 	.word	0xffffffff


	//   ....[88]....
        /*02e8*/ 	.word	0xffffffff


	//   ....[89]....
        /*02ec*/ 	.word	0xffffffff


	//   ....[90]....
        /*02f0*/ 	.word	0xffffffff


	//   ....[91]....
        /*02f4*/ 	.word	0xffffffff


	//   ....[92]....
        /*02f8*/ 	.word	0xffffffff


	//   ....[93]....
        /*02fc*/ 	.word	0xffffffff


	//   ....[94]....
        /*0300*/ 	.word	0xffffffff


	//   ....[95]....
        /*0304*/ 	.word	0xffffffff


	//   ....[96]....
        /*0308*/ 	.word	0xffffffff


	//   ....[97]....
        /*030c*/ 	.word	0xffffffff


	//   ....[98]....
        /*0310*/ 	.word	0xffffffff


	//   ....[99]....
        /*0314*/ 	.word	0xffffffff


	//   ....[100]....
        /*0318*/ 	.word	0xffffffff


	//   ....[101]....
        /*031c*/ 	.word	0xffffffff


	//   ....[102]....
        /*0320*/ 	.word	0xffffffff


	//   ....[103]....
        /*0324*/ 	.word	0xffffffff


	//   ....[104]....
        /*0328*/ 	.word	0xffffffff


	//   ....[105]....
        /*032c*/ 	.word	0xffffffff


	//   ....[106]....
        /*0330*/ 	.word	0xffffffff


	//   ....[107]....
        /*0334*/ 	.word	0xffffffff


	//   ....[108]....
        /*0338*/ 	.word	0xffffffff


	//   ....[109]....
        /*033c*/ 	.word	0xffffffff


	//   ....[110]....
        /*0340*/ 	.word	0xffffffff


	//   ....[111]....
        /*0344*/ 	.word	0xffffffff


	//   ....[112]....
        /*0348*/ 	.word	0xffffffff


	//   ....[113]....
        /*034c*/ 	.word	0xffffffff


	//   ....[114]....
        /*0350*/ 	.word	0xffffffff


	//   ....[115]....
        /*0354*/ 	.word	0xffffffff


	//   ....[116]....
        /*0358*/ 	.word	0xffffffff


	//   ....[117]....
        /*035c*/ 	.word	0xffffffff


	//   ....[118]....
        /*0360*/ 	.word	0xffffffff


	//   ....[119]....
        /*0364*/ 	.word	0xffffffff


	//   ....[120]....
        /*0368*/ 	.word	0xffffffff


	//   ....[121]....
        /*036c*/ 	.word	0xffffffff


	//   ....[122]....
        /*0370*/ 	.word	0xffffffff


	//   ....[123]....
        /*0374*/ 	.word	0xffffffff


	//   ....[124]....
        /*0378*/ 	.word	0xffffffff


	//   ....[125]....
        /*037c*/ 	.word	0xffffffff


	//   ....[126]....
        /*0380*/ 	.word	0xffffffff


	//   ....[127]....
        /*0384*/ 	.word	0xffffffff


	//   ....[128]....
        /*0388*/ 	.word	0xffffffff


	//   ....[129]....
        /*038c*/ 	.word	0x0500000f


	//   ....[130]....
        /*0390*/ 	.word	0x0500000f


	//   ....[131]....
        /*0394*/ 	.word	0x0500000f


	//   ....[132]....
        /*0398*/ 	.word	0x0500000f


	//   ....[133]....
        /*039c*/ 	.word	0x0500000f


	//   ....[134]....
        /*03a0*/ 	.word	0x0500000f


	//   ....[135]....
        /*03a4*/ 	.word	0x0500000f


	//   ....[136]....
        /*03a8*/ 	.word	0x0500000f


	//   ....[137]....
        /*03ac*/ 	.word	0x0500000f


	//   ....[138]....
        /*03b0*/ 	.word	0x0500000f


	//   ....[139]....
        /*03b4*/ 	.word	0x0500000f


	//   ....[140]....
        /*03b8*/ 	.word	0x0500000f


	//   ....[141]....
        /*03bc*/ 	.word	0x0500000f


	//   ....[142]....
        /*03c0*/ 	.word	0x0500000f


	//   ....[143]....
        /*03c4*/ 	.word	0x0500000f


	//   ....[144]....
        /*03c8*/ 	.word	0x0500000f


	//   ....[145]....
        /*03cc*/ 	.word	0x0500000f


	//   ....[146]....
        /*03d0*/ 	.word	0x0500000f


	//   ....[147]....
        /*03d4*/ 	.word	0x0500000f


	//   ....[148]....
        /*03d8*/ 	.word	0x0500000f


	//   ....[149]....
        /*03dc*/ 	.word	0x0500000f


	//   ....[150]....
        /*03e0*/ 	.word	0x0500000f


	//   ....[151]....
        /*03e4*/ 	.word	0x0500000f


	//   ....[152]....
        /*03e8*/ 	.word	0x0500000f


	//   ....[153]....
        /*03ec*/ 	.word	0x0500000f


	//   ....[154]....
        /*03f0*/ 	.word	0x0500000f


	//   ....[155]....
        /*03f4*/ 	.word	0x0500000f


	//   ....[156]....
        /*03f8*/ 	.word	0x0500000f


	//   ....[157]....
        /*03fc*/ 	.word	0x0500000f


	//   ....[158]....
        /*0400*/ 	.word	0x0500000f


	//   ....[159]....
        /*0404*/ 	.word	0x0500000f


	//   ....[160]....
        /*0408*/ 	.word	0x0500000f


	//   ....[161]....
        /*040c*/ 	.word	0x0500000f


	//   ....[162]....
        /*0410*/ 	.word	0x0500000f


	//   ....[163]....
        /*0414*/ 	.word	0x0500000f


	//   ....[164]....
        /*0418*/ 	.word	0x0500000f


	//   ....[165]....
        /*041c*/ 	.word	0x0500000f


	//   ....[166]....
        /*0420*/ 	.word	0x0500000f


	//   ....[167]....
        /*0424*/ 	.word	0x0500000f


	//   ....[168]....
        /*0428*/ 	.word	0x0500000f


	//   ....[169]....
        /*042c*/ 	.word	0x0500000f


	//   ....[170]....
        /*0430*/ 	.word	0x0500000f


	//   ....[171]....
        /*0434*/ 	.word	0x0500000f


	//   ....[172]....
        /*0438*/ 	.word	0x0500000f


	//   ....[173]....
        /*043c*/ 	.word	0x0500000f


	//   ....[174]....
        /*0440*/ 	.word	0x0500000f


	//   ....[175]....
        /*0444*/ 	.word	0x0500000f


	//   ....[176]....
        /*0448*/ 	.word	0x0500000f


	//   ....[177]....
        /*044c*/ 	.word	0x0500000f


	//   ....[178]....
        /*0450*/ 	.word	0x0500000f


	//   ....[179]....
        /*0454*/ 	.word	0x0500000f


	//   ....[180]....
        /*0458*/ 	.word	0x0500000f


	//   ....[181]....
        /*045c*/ 	.word	0x0500000f


	//   ....[182]....
        /*0460*/ 	.word	0x0500000f


	//   ....[183]....
        /*0464*/ 	.word	0x0500000f


	//   ....[184]....
        /*0468*/ 	.word	0x0500000f


	//   ....[185]....
        /*046c*/ 	.word	0x0500000f


	//   ....[186]....
        /*0470*/ 	.word	0x0500000f


	//   ....[187]....
        /*0474*/ 	.word	0x0500000f


	//   ....[188]....
        /*0478*/ 	.word	0x0500000f


	//   ....[189]....
        /*047c*/ 	.word	0x0500000f


	//   ....[190]....
        /*0480*/ 	.word	0x0500000f


	//   ....[191]....
        /*0484*/ 	.word	0x0500000f


	//   ....[192]....
        /*0488*/ 	.word	0x0500000f


	//   ....[193]....
        /*048c*/ 	.word	0x0500000f


	//   ....[194]....
        /*0490*/ 	.word	0x0500000f


	//   ....[195]....
        /*0494*/ 	.word	0x0500000f


	//   ....[196]....
        /*0498*/ 	.word	0xffffffff


	//   ....[197]....
        /*049c*/ 	.word	0xffffffff


	//   ....[198]....
        /*04a0*/ 	.word	0xffffffff


	//   ....[199]....
        /*04a4*/ 	.word	0xffffffff


	//   ....[200]....
        /*04a8*/ 	.word	0xffffffff


	//   ....[201]....
        /*04ac*/ 	.word	0xffffffff


	//   ....[202]....
        /*04b0*/ 	.word	0xffffffff


	//   ....[203]....
        /*04b4*/ 	.word	0xffffffff


	//----- nvinfo : EIATTR_COOP_GROUP_INSTR_OFFSETS
	.align		4
.L_884:
        /*04b8*/ 	.byte	0x04, 0x28
        /*04ba*/ 	.short	(.L_886 - .L_885)


	//   ....[0]....
.L_885:
        /*04bc*/ 	.word	0x00000080


	//   ....[1]....
        /*04c0*/ 	.word	0x00000090


	//   ....[2]....
        /*04c4*/ 	.word	0x000002b0


	//   ....[3]....
        /*04c8*/ 	.word	0x00000410


	//   ....[4]....
        /*04cc*/ 	.word	0x00000530


	//   ....[5]....
        /*04d0*/ 	.word	0x00000690


	//   ....[6]....
        /*04d4*/ 	.word	0x00002320


	//   ....[7]....
        /*04d8*/ 	.word	0x00009d50


	//   ....[8]....
        /*04dc*/ 	.word	0x0000bdf0


	//   ....[9]....
        /*04e0*/ 	.word	0x0000d000


	//   ....[10]....
        /*04e4*/ 	.word	0x0000d240


	//   ....[11]....
        /*04e8*/ 	.word	0x0000dcf0


	//   ....[12]....
        /*04ec*/ 	.word	0x0000df90


	//   ....[13]....
        /*04f0*/ 	.word	0x0000e430


	//   ....[14]....
        /*04f4*/ 	.word	0x0000e530


	//   ....[15]....
        /*04f8*/ 	.word	0x000110e0


	//   ....[16]....
        /*04fc*/ 	.word	0x00012a40


	//   ....[17]....
        /*0500*/ 	.word	0x00013cc0


	//   ....[18]....
        /*0504*/ 	.word	0x00013d00


	//   ....[19]....
        /*0508*/ 	.word	0x00013d40


	//   ....[20]....
        /*050c*/ 	.word	0x00013d60


	//   ....[21]....
        /*0510*/ 	.word	0x000183e0


	//   ....[22]....
        /*0514*/ 	.word	0x000197c0


	//   ....[23]....
        /*0518*/ 	.word	0x0001aa20


	//   ....[24]....
        /*051c*/ 	.word	0x0001ac30


	//   ....[25]....
        /*0520*/ 	.word	0x0001b810


	//   ....[26]....
        /*0524*/ 	.word	0x0001b870


	//   ....[27]....
        /*0528*/ 	.word	0x0001b8b0


	//   ....[28]....
        /*052c*/ 	.word	0x0001b8d0


	//   ....[29]....
        /*0530*/ 	.word	0x0001ffd0


	//   ....[30]....
        /*0534*/ 	.word	0x00020180


	//   ....[31]....
        /*0538*/ 	.word	0x000201a0


	//   ....[32]....
        /*053c*/ 	.word	0x000201e0


	//   ....[33]....
        /*0540*/ 	.word	0x00020200


	//   ....[34]....
        /*0544*/ 	.word	0x00022760


	//   ....[35]....
        /*0548*/ 	.word	0x00022dc0


	//   ....[36]....
        /*054c*/ 	.word	0x00022de0


	//   ....[37]....
        /*0550*/ 	.word	0x00022e10


	//   ....[38]....
        /*0554*/ 	.word	0x00022e20


	//   ....[39]....
        /*0558*/ 	.word	0x000234c0


	//   ....[40]....
        /*055c*/ 	.word	0x000234d0


	//   ....[41]....
        /*0560*/ 	.word	0x00023700


	//   ....[42]....
        /*0564*/ 	.word	0x00023720


	//   ....[43]....
        /*0568*/ 	.word	0x000242e0


	//   ....[44]....
        /*056c*/ 	.word	0x00024320


	//   ....[45]....
        /*0570*/ 	.word	0x00024560


	//   ....[46]....
        /*0574*/ 	.word	0x00024580


	//   ....[47]....
        /*0578*/ 	.word	0x00024830


	//   ....[48]....
        /*057c*/ 	.word	0x00024a00


	//   ....[49]....
        /*0580*/ 	.word	0x00024a30


	//   ....[50]....
        /*0584*/ 	.word	0x00024a60


	//   ....[51]....
        /*0588*/ 	.word	0x00024a90


	//   ....[52]....
        /*058c*/ 	.word	0x00024ac0


	//   ....[53]....
        /*0590*/ 	.word	0x00024af0


	//   ....[54]....
        /*0594*/ 	.word	0x00024c40


	//   ....[55]....
        /*0598*/ 	.word	0x00024c70


	//   ....[56]....
        /*059c*/ 	.word	0x00024ca0


	//   ....[57]....
        /*05a0*/ 	.word	0x00024cd0


	//   ....[58]....
        /*05a4*/ 	.word	0x00024d00


	//   ....[59]....
        /*05a8*/ 	.word	0x00024d30


	//   ....[60]....
        /*05ac*/ 	.word	0x00024dc0


	//   ....[61]....
        /*05b0*/ 	.word	0x00024e20


	//   ....[62]....
        /*05b4*/ 	.word	0x00024eb0


	//   ....[63]....
        /*05b8*/ 	.word	0x00026c20


	//   ....[64]....
        /*05bc*/ 	.word	0x00026c40


	//   ....[65]....
        /*05c0*/ 	.word	0x00026cd0


	//   ....[66]....
        /*05c4*/ 	.word	0x00026cf0


	//   ....[67]....
        /*05c8*/ 	.word	0x00026d70


	//   ....[68]....
        /*05cc*/ 	.word	0x00026d90


	//   ....[69]....
        /*05d0*/ 	.word	0x00026da0


	//   ....[70]....
        /*05d4*/ 	.word	0x00026db0


	//   ....[71]....
        /*05d8*/ 	.word	0x00027550


	//   ....[72]....
        /*05dc*/ 	.word	0x00027590


	//   ....[73]....
        /*05e0*/ 	.word	0x00027640


	//   ....[74]....
        /*05e4*/ 	.word	0x00027650


	//   ....[75]....
        /*05e8*/ 	.word	0x000276e0


	//   ....[76]....
        /*05ec*/ 	.word	0x000276f0


	//   ....[77]....
        /*05f0*/ 	.word	0x00027710


	//   ....[78]....
        /*05f4*/ 	.word	0x00027750


	//   ....[79]....
        /*05f8*/ 	.word	0x00027fd0


	//   ....[80]....
        /*05fc*/ 	.word	0x00027ff0


	//   ....[81]....
        /*0600*/ 	.word	0x00028190


	//   ....[82]....
        /*0604*/ 	.word	0x000281c0


	//   ....[83]....
        /*0608*/ 	.word	0x000282d0


	//   ....[84]....
        /*060c*/ 	.word	0x000282e0


	//   ....[85]....
        /*0610*/ 	.word	0x00028310


	//   ....[86]....
        /*0614*/ 	.word	0x00028320


	//   ....[87]....
        /*0618*/ 	.word	0x00028950


	//   ....[88]....
        /*061c*/ 	.word	0x000289b0


	//   ....[89]....
        /*0620*/ 	.word	0x00028b70


	//   ....[90]....
        /*0624*/ 	.word	0x00028bb0


	//   ....[91]....
        /*0628*/ 	.word	0x00028bc0


	//   ....[92]....
        /*062c*/ 	.word	0x00028bd0


	//   ....[93]....
        /*0630*/ 	.word	0x00028d20


	//   ....[94]....
        /*0634*/ 	.word	0x00028e70


	//   ....[95]....
        /*0638*/ 	.word	0x000296a0


	//   ....[96]....
        /*063c*/ 	.word	0x000296c0


	//   ....[97]....
        /*0640*/ 	.word	0x00029710


	//   ....[98]....
        /*0644*/ 	.word	0x00029720


	//   ....[99]....
        /*0648*/ 	.word	0x00029760


	//   ....[100]....
        /*064c*/ 	.word	0x00029770


	//   ....[101]....
        /*0650*/ 	.word	0x00029780


	//   ....[102]....
        /*0654*/ 	.word	0x000297c0


	//   ....[103]....
        /*0658*/ 	.word	0x00029ae0


	//   ....[104]....
        /*065c*/ 	.word	0x00029b20


	//   ....[105]....
        /*0660*/ 	.word	0x00029b40


	//   ....[106]....
        /*0664*/ 	.word	0x00029b60


	//   ....[107]....
        /*0668*/ 	.word	0x00029b90


	//   ....[108]....
        /*066c*/ 	.word	0x00029bb0


	//   ....[109]....
        /*0670*/ 	.word	0x00029cb0


	//   ....[110]....
        /*0674*/ 	.word	0x00029e00


	//   ....[111]....
        /*0678*/ 	.word	0x0002a400


	//   ....[112]....
        /*067c*/ 	.word	0x0002a450


	//   ....[113]....
        /*0680*/ 	.word	0x0002a480


	//   ....[114]....
        /*0684*/ 	.word	0x0002a4b0


	//   ....[115]....
        /*0688*/ 	.word	0x0002a4c0


	//   ....[116]....
        /*068c*/ 	.word	0x0002a4f0


	//   ....[117]....
        /*0690*/ 	.word	0x0002a520


	//   ....[118]....
        /*0694*/ 	.word	0x0002a550


	//   ....[119]....
        /*0698*/ 	.word	0x0002a6d0


	//   ....[120]....
        /*069c*/ 	.word	0x0002a700


	//   ....[121]....
        /*06a0*/ 	.word	0x0002a730


	//   ....[122]....
        /*06a4*/ 	.word	0x0002a760


	//   ....[123]....
        /*06a8*/ 	.word	0x0002a790


	//   ....[124]....
        /*06ac*/ 	.word	0x0002a7c0


	//   ....[125]....
        /*06b0*/ 	.word	0x0002a880


	//   ....[126]....
        /*06b4*/ 	.word	0x0002a8a0


	//   ....[127]....
        /*06b8*/ 	.word	0x0002a910


	//   ....[128]....
        /*06bc*/ 	.word	0x0002afb0


	//   ....[129]....
        /*06c0*/ 	.word	0x0002b550


	//   ....[130]....
        /*06c4*/ 	.word	0x0002b640


	//   ....[131]....
        /*06c8*/ 	.word	0x0002b6e0


	//   ....[132]....
        /*06cc*/ 	.word	0x0002b740


	//   ....[133]....
        /*06d0*/ 	.word	0x0002b830


	//   ....[134]....
        /*06d4*/ 	.word	0x0002b8a0


	//   ....[135]....
        /*06d8*/ 	.word	0x0002b990


	//   ....[136]....
        /*06dc*/ 	.word	0x0002ba00


	//   ....[137]....
        /*06e0*/ 	.word	0x0002baa0


	//   ....[138]....
        /*06e4*/ 	.word	0x0002bba0


	//   ....[139]....
        /*06e8*/ 	.word	0x0002bc30


	//   ....[140]....
        /*06ec*/ 	.word	0x0002bc90


	//   ....[141]....
        /*06f0*/ 	.word	0x0002bd60


	//   ....[142]....
        /*06f4*/ 	.word	0x0002bde0


	//   ....[143]....
        /*06f8*/ 	.word	0x0002bec0


	//   ....[144]....
        /*06fc*/ 	.word	0x0002bf30


	//   ....[145]....
        /*0700*/ 	.word	0x0002bff0


	//   ....[146]....
        /*0704*/ 	.word	0x0002c300


	//   ....[147]....
        /*0708*/ 	.word	0x0002c3c0


	//   ....[148]....
        /*070c*/ 	.word	0x0002c630


	//   ....[149]....
        /*0710*/ 	.word	0x0002c680


	//   ....[150]....
        /*0714*/ 	.word	0x0002c890


	//   ....[151]....
        /*0718*/ 	.word	0x0002c8e0


	//   ....[152]....
        /*071c*/ 	.word	0x0002ca90


	//   ....[153]....
        /*0720*/ 	.word	0x0002cae0


	//   ....[154]....
        /*0724*/ 	.word	0x0002cc20


	//   ....[155]....
        /*0728*/ 	.word	0x0002cd20


	//   ....[156]....
        /*072c*/ 	.word	0x0002cf90


	//   ....[157]....
        /*0730*/ 	.word	0x0002cfe0


	//   ....[158]....
        /*0734*/ 	.word	0x0002d1b0


	//   ....[159]....
        /*0738*/ 	.word	0x0002d200


	//   ....[160]....
        /*073c*/ 	.word	0x0002d3d0


	//   ....[161]....
        /*0740*/ 	.word	0x0002d420


	//   ....[162]....
        /*0744*/ 	.word	0x0002d510


	//   ....[163]....
        /*0748*/ 	.word	0x0002d5b0


	//   ....[164]....
        /*074c*/ 	.word	0x0002d610


	//   ....[165]....
        /*0750*/ 	.word	0x0002d6c0


	//   ....[166]....
        /*0754*/ 	.word	0x0002d720


	//   ....[167]....
        /*0758*/ 	.word	0x0002d7d0


	//   ....[168]....
        /*075c*/ 	.word	0x0002d830


	//   ....[169]....
        /*0760*/ 	.word	0x0002d8e0


	//   ....[170]....
        /*0764*/ 	.word	0x0002d9d0


	//   ....[171]....
        /*0768*/ 	.word	0x0002dab0


	//   ....[172]....
        /*076c*/ 	.word	0x0002dbc0


	//   ....[173]....
        /*0770*/ 	.word	0x0002dcc0


	//   ....[174]....
        /*0774*/ 	.word	0x0002ddf0


	//   ....[175]....
        /*0778*/ 	.word	0x0002ded0


	//   ....[176]....
        /*077c*/ 	.word	0x0002dfd0


	//   ....[177]....
        /*0780*/ 	.word	0x0002e0b0


	//   ....[178]....
        /*0784*/ 	.word	0x0002e140


	//   ....[179]....
        /*0788*/ 	.word	0x0002e1e0


	//   ....[180]....
        /*078c*/ 	.word	0x0002e300


	//   ....[181]....
        /*0790*/ 	.word	0x0002e370


	//   ....[182]....
        /*0794*/ 	.word	0x0002e3e0


	//   ....[183]....
        /*0798*/ 	.word	0x0002e450


	//   ....[184]....
        /*079c*/ 	.word	0x0002e4c0


	//   ....[185]....
        /*07a0*/ 	.word	0x0002e540


	//   ....[186]....
        /*07a4*/ 	.word	0x0002e5d0


	//   ....[187]....
        /*07a8*/ 	.word	0x0002e660


	//   ....[188]....
        /*07ac*/ 	.word	0x0002e6d0


	//   ....[189]....
        /*07b0*/ 	.word	0x0002e740


	//   ....[190]....
        /*07b4*/ 	.word	0x0002e7b0


	//   ....[191]....
        /*07b8*/ 	.word	0x0002e830


	//   ....[192]....
        /*07bc*/ 	.word	0x0002e8a0


	//   ....[193]....
        /*07c0*/ 	.word	0x0002e940


	//   ....[194]....
        /*07c4*/ 	.word	0x0002e9d0


	//   ....[195]....
        /*07c8*/ 	.word	0x0002eaf0


	//   ....[196]....
        /*07cc*/ 	.word	0x00030af0


	//   ....[197]....
        /*07d0*/ 	.word	0x000321f0


	//   ....[198]....
        /*07d4*/ 	.word	0x000324a0


	//   ....[199]....
        /*07d8*/ 	.word	0x000331e0


	//   ....[200]....
        /*07dc*/ 	.word	0x00033220


	//   ....[201]....
        /*07e0*/ 	.word	0x00033290


	//   ....[202]....
        /*07e4*/ 	.word	0x000332b0


	//   ....[203]....
        /*07e8*/ 	.word	0x000403b0


	//----- nvinfo : EIATTR_REG_RECONFIG
	.align		4
.L_886:
        /*07ec*/ 	.byte	0x01, 0x54
	.zero		2


	//----- nvinfo : EIATTR_SYSCALL_OFFSETS
	.align		4
        /*07f0*/ 	.byte	0x04, 0x46
        /*07f2*/ 	.short	(.L_888 - .L_887)


	//   ....[0]....
.L_887:
        /*07f4*/ 	.word	0x0000a300


	//   ....[1]....
        /*07f8*/ 	.word	0x00026020


	//   ....[2]....
        /*07fc*/ 	.word	0x00026170


	//   ....[3]....
        /*0800*/ 	.word	0x00026260


	//   ....[4]....
        /*0804*/ 	.word	0x00027150


	//   ....[5]....
        /*0808*/ 	.word	0x000279e0


	//----- nvinfo : EIATTR_MBARRIER_INSTR_OFFSETS
	.align		4
.L_888:
        /*080c*/ 	.byte	0x04, 0x39
        /*080e*/ 	.short	(.L_890 - .L_889)


	//   ....[0]....
.L_889:
        /*0810*/ 	.word	0x00000190
        /*0814*/ 	.word	0x000000ff
        /*0818*/ 	.word	0x00038800
        /*081c*/ 	.short	0x0100
        /*081e*/ 	.byte	0x08
	.zero		1


	//   ....[1]....
        /*0820*/ 	.word	0x000001a0
        /*0824*/ 	.word	0x000000ff
        /*0828*/ 	.word	0x00038810
        /*082c*/ 	.short	0x0100
        /*082e*/ 	.byte	0x08
	.zero		1


	//   ....[2]....
        /*0830*/ 	.word	0x000001b0
        /*0834*/ 	.word	0x000000ff
        /*0838*/ 	.word	0x00038820
        /*083c*/ 	.short	0x0100
        /*083e*/ 	.byte	0x08
	.zero		1


	//   ....[3]....
        /*0840*/ 	.word	0x00000260
        /*0844*/ 	.word	0x000000ff
        /*0848*/ 	.word	0x00038830
        /*084c*/ 	.short	0x0100
        /*084e*/ 	.byte	0x06
	.zero		1


	//   ....[4]....
        /*0850*/ 	.word	0x00000270
        /*0854*/ 	.word	0x000000ff
        /*0858*/ 	.word	0x00038840
        /*085c*/ 	.short	0x0100
        /*085e*/ 	.byte	0x06
	.zero		1


	//   ....[5]....
        /*0860*/ 	.word	0x00000280
        /*0864*/ 	.word	0x000000ff
        /*0868*/ 	.word	0x00038838
        /*086c*/ 	.short	0x0100
        /*086e*/ 	.byte	0x06
	.zero		1


	//   ....[6]....
        /*0870*/ 	.word	0x00000290
        /*0874*/ 	.word	0x000000ff
        /*0878*/ 	.word	0x00038848
        /*087c*/ 	.short	0x0100
        /*087e*/ 	.byte	0x06
	.zero		1


	//   ....[7]....
        /*0880*/ 	.word	0x000003c0
        /*0884*/ 	.word	0x000000ff
        /*0888*/ 	.word	0x00038850
        /*088c*/ 	.short	0x0100
        /*088e*/ 	.byte	0x08
	.zero		1


	//   ....[8]....
        /*0890*/ 	.word	0x000003d0
        /*0894*/ 	.word	0x000000ff
        /*0898*/ 	.word	0x00038860
        /*089c*/ 	.short	0x0100
        /*089e*/ 	.byte	0x08
	.zero		1


	//   ....[9]....
        /*08a0*/ 	.word	0x000003e0
        /*08a4*/ 	.word	0x000000ff
        /*08a8*/ 	.word	0x00038858
        /*08ac*/ 	.short	0x0100
        /*08ae*/ 	.byte	0x08
	.zero		1


	//   ....[10]....
        /*08b0*/ 	.word	0x000003f0
        /*08b4*/ 	.word	0x000000ff
        /*08b8*/ 	.word	0x00038868
        /*08bc*/ 	.short	0x0100
        /*08be*/ 	.byte	0x08
	.zero		1


	//   ....[11]....
        /*08c0*/ 	.word	0x000004e0
        /*08c4*/ 	.word	0x000000ff
        /*08c8*/ 	.word	0x00038870
        /*08cc*/ 	.short	0x0100
        /*08ce*/ 	.byte	0x06
	.zero		1


	//   ....[12]....
        /*08d0*/ 	.word	0x000004f0
        /*08d4*/ 	.word	0x000000ff
        /*08d8*/ 	.word	0x00038880
        /*08dc*/ 	.short	0x0100
        /*08de*/ 	.byte	0x06
	.zero		1


	//   ....[13]....
        /*08e0*/ 	.word	0x00000500
        /*08e4*/ 	.word	0x000000ff
        /*08e8*/ 	.word	0x00038878
        /*08ec*/ 	.short	0x0100
        /*08ee*/ 	.byte	0x06
	.zero		1


	//   ....[14]....
        /*08f0*/ 	.word	0x00000510
        /*08f4*/ 	.word	0x000000ff
        /*08f8*/ 	.word	0x00038888
        /*08fc*/ 	.short	0x0100
        /*08fe*/ 	.byte	0x06
	.zero		1


	//   ....[15]....
        /*0900*/ 	.word	0x00000640
        /*0904*/ 	.word	0x000000ff
        /*0908*/ 	.word	0x00038890
        /*090c*/ 	.short	0x0100
        /*090e*/ 	.byte	0x08
	.zero		1


	//   ....[16]....
        /*0910*/ 	.word	0x00000650
        /*0914*/ 	.word	0x000000ff
        /*0918*/ 	.word	0x000388a0
        /*091c*/ 	.short	0x0100
        /*091e*/ 	.byte	0x08
	.zero		1


	//   ....[17]....
        /*0920*/ 	.word	0x00000660
        /*0924*/ 	.word	0x000000ff
        /*0928*/ 	.word	0x00038898
        /*092c*/ 	.short	0x0100
        /*092e*/ 	.byte	0x08
	.zero		1


	//   ....[18]....
        /*0930*/ 	.word	0x00000670
        /*0934*/ 	.word	0x000000ff
        /*0938*/ 	.word	0x000388a8
        /*093c*/ 	.short	0x0100
        /*093e*/ 	.byte	0x08
	.zero		1


	//   ....[19]....
        /*0940*/ 	.word	0x000007b0
        /*0944*/ 	.word	0x000000ff
        /*0948*/ 	.word	0x000388b0
        /*094c*/ 	.short	0x0100
        /*094e*/ 	.byte	0x08
	.zero		1


	//   ....[20]....
        /*0950*/ 	.word	0x000007c0
        /*0954*/ 	.word	0x000000ff
        /*0958*/ 	.word	0x000388c0
        /*095c*/ 	.short	0x0100
        /*095e*/ 	.byte	0x08
	.zero		1


	//   ....[21]....
        /*0960*/ 	.word	0x000007d0
        /*0964*/ 	.word	0x000000ff
        /*0968*/ 	.word	0x000388b8
        /*096c*/ 	.short	0x0100
        /*096e*/ 	.byte	0x08
	.zero		1


	//   ....[22]....
        /*0970*/ 	.word	0x000007e0
        /*0974*/ 	.word	0x000000ff
        /*0978*/ 	.word	0x000388c8
        /*097c*/ 	.short	0x0100
        /*097e*/ 	.byte	0x08
	.zero		1


	//   ....[23]....
        /*0980*/ 	.word	0x000046d0
        /*0984*/ 	.word	0x00000004
        /*0988*/ 	.word	0x00000000
        /*098c*/ 	.short	0x0101
        /*098e*/ 	.byte	0x3f
	.zero		1


	//   ....[24]....
        /*0990*/ 	.word	0x00008460
        /*0994*/ 	.word	0x00000006
        /*0998*/ 	.word	0x00000000
        /*099c*/ 	.short	0x0101
        /*099e*/ 	.byte	0x3f
	.zero		1


	//   ....[25]....
        /*09a0*/ 	.word	0x0000a7f0
        /*09a4*/ 	.word	0x000000ff
        /*09a8*/ 	.word	0x00038800
        /*09ac*/ 	.short	0x010a
        /*09ae*/ 	.byte	0x2e
	.zero		1


	//   ....[26]....
        /*09b0*/ 	.word	0x0000ac60
        /*09b4*/ 	.word	0x0000000a
        /*09b8*/ 	.word	0x00000000
        /*09bc*/ 	.short	0x010a
        /*09be*/ 	.byte	0x3f
	.zero		1


	//   ....[27]....
        /*09c0*/ 	.word	0x0000acc0
        /*09c4*/ 	.word	0x0000000a
        /*09c8*/ 	.word	0x00000000
        /*09cc*/ 	.short	0x010a
        /*09ce*/ 	.byte	0x3f
	.zero		1


	//   ....[28]....
        /*09d0*/ 	.word	0x0000b070
        /*09d4*/ 	.word	0x000000ff
        /*09d8*/ 	.word	0x00038810
        /*09dc*/ 	.short	0x010a
        /*09de*/ 	.byte	0x2e
	.zero		1


	//   ....[29]....
        /*09e0*/ 	.word	0x0000b170
        /*09e4*/ 	.word	0x0000000a
        /*09e8*/ 	.word	0x00000000
        /*09ec*/ 	.short	0x010a
        /*09ee*/ 	.byte	0x3f
	.zero		1


	//   ....[30]....
        /*09f0*/ 	.word	0x0000b1d0
        /*09f4*/ 	.word	0x0000000a
        /*09f8*/ 	.word	0x00000000
        /*09fc*/ 	.short	0x010a
        /*09fe*/ 	.byte	0x3f
	.zero		1


	//   ....[31]....
        /*0a00*/ 	.word	0x0000cdc0
        /*0a04*/ 	.word	0x00000003
        /*0a08*/ 	.word	0x00000000
        /*0a0c*/ 	.short	0x0101
        /*0a0e*/ 	.byte	0x3f
	.zero		1


	//   ....[32]....
        /*0a10*/ 	.word	0x000111f0
        /*0a14*/ 	.word	0x00000000
        /*0a18*/ 	.word	0x00000000
        /*0a1c*/ 	.short	0x0101
        /*0a1e*/ 	.byte	0x3f
	.zero		1


	//   ....[33]....
        /*0a20*/ 	.word	0x00011960
        /*0a24*/ 	.word	0x00000006
        /*0a28*/ 	.word	0x00000000
        /*0a2c*/ 	.short	0x010a
        /*0a2e*/ 	.byte	0x3f
	.zero		1


	//   ....[34]....
        /*0a30*/ 	.word	0x00011a00
        /*0a34*/ 	.word	0x00000008
        /*0a38*/ 	.word	0x00000000
        /*0a3c*/ 	.short	0x010a
        /*0a3e*/ 	.byte	0x3f
	.zero		1


	//   ....[35]....
        /*0a40*/ 	.word	0x00011e20
        /*0a44*/ 	.word	0x0000000e
        /*0a48*/ 	.word	0x00000000
        /*0a4c*/ 	.short	0x010a
        /*0a4e*/ 	.byte	0x3f
	.zero		1


	//   ....[36]....
        /*0a50*/ 	.word	0x00011e80
        /*0a54*/ 	.word	0x0000000e
        /*0a58*/ 	.word	0x00000000
        /*0a5c*/ 	.short	0x010a
        /*0a5e*/ 	.byte	0x3f
	.zero		1


	//   ....[37]....
        /*0a60*/ 	.word	0x00013a70
        /*0a64*/ 	.word	0x00000003
        /*0a68*/ 	.word	0x00000000
        /*0a6c*/ 	.short	0x0101
        /*0a6e*/ 	.byte	0x3f
	.zero		1


	//   ....[38]....
        /*0a70*/ 	.word	0x000184f0
        /*0a74*/ 	.word	0x00000003
        /*0a78*/ 	.word	0x00000000
        /*0a7c*/ 	.short	0x0101
        /*0a7e*/ 	.byte	0x3f
	.zero		1


	//   ....[39]....
        /*0a80*/ 	.word	0x000186e0
        /*0a84*/ 	.word	0x00000006
        /*0a88*/ 	.word	0x00000000
        /*0a8c*/ 	.short	0x010a
        /*0a8e*/ 	.byte	0x3f
	.zero		1


	//   ....[40]....
        /*0a90*/ 	.word	0x00018780
        /*0a94*/ 	.word	0x00000008
        /*0a98*/ 	.word	0x00000000
        /*0a9c*/ 	.short	0x010a
        /*0a9e*/ 	.byte	0x3f
	.zero		1


	//   ....[41]....
        /*0aa0*/ 	.word	0x00018ba0
        /*0aa4*/ 	.word	0x0000000e
        /*0aa8*/ 	.word	0x00000000
        /*0aac*/ 	.short	0x010a
        /*0aae*/ 	.byte	0x3f
	.zero		1


	//   ....[42]....
        /*0ab0*/ 	.word	0x00018c00
        /*0ab4*/ 	.word	0x0000000e
        /*0ab8*/ 	.word	0x00000000
        /*0abc*/ 	.short	0x010a
        /*0abe*/ 	.byte	0x3f
	.zero		1


	//   ....[43]....
        /*0ac0*/ 	.word	0x0001a7f0
        /*0ac4*/ 	.word	0x00000003
        /*0ac8*/ 	.word	0x00000000
        /*0acc*/ 	.short	0x0101
        /*0ace*/ 	.byte	0x3f
	.zero		1


	//   ....[44]....
        /*0ad0*/ 	.word	0x00020100
        /*0ad4*/ 	.word	0x00000003
        /*0ad8*/ 	.word	0x00000000
        /*0adc*/ 	.short	0x0101
        /*0ade*/ 	.byte	0x3f
	.zero		1


	//   ....[45]....
        /*0ae0*/ 	.word	0x00023470
        /*0ae4*/ 	.word	0x000000ff
        /*0ae8*/ 	.word	0x00000000
        /*0aec*/ 	.short	0x0101
        /*0aee*/ 	.byte	0x04
	.zero		1


	//   ....[46]....
        /*0af0*/ 	.word	0x000269d0
        /*0af4*/ 	.word	0x00000011
        /*0af8*/ 	.word	0x00038840
        /*0afc*/ 	.short	0x010a
        /*0afe*/ 	.byte	0x3f
	.zero		1


	//   ....[47]....
        /*0b00*/ 	.word	0x00026eb0
        /*0b04*/ 	.word	0x00000011
        /*0b08*/ 	.word	0x00038830
        /*0b0c*/ 	.short	0x0107
        /*0b0e*/ 	.byte	0x3f
	.zero		1


	//   ....[48]....
        /*0b10*/ 	.word	0x00026f90
        /*0b14*/ 	.word	0x00000011
        /*0b18*/ 	.word	0x00038830
        /*0b1c*/ 	.short	0x0101
        /*0b1e*/ 	.byte	0x3f
	.zero		1


	//   ....[49]....
        /*0b20*/ 	.word	0x00027820
        /*0b24*/ 	.word	0x00000017
        /*0b28*/ 	.word	0x00038800
        /*0b2c*/ 	.short	0x0107
        /*0b2e*/ 	.byte	0x3f
	.zero		1


	//   ....[50]....
        /*0b30*/ 	.word	0x000278b0
        /*0b34*/ 	.word	0x00000017
        /*0b38*/ 	.word	0x00038800
        /*0b3c*/ 	.short	0x0101
        /*0b3e*/ 	.byte	0x3f
	.zero		1


	//   ....[51]....
        /*0b40*/ 	.word	0x000285c0
        /*0b44*/ 	.word	0x00000017
        /*0b48*/ 	.word	0x00038810
        /*0b4c*/ 	.short	0x0107
        /*0b4e*/ 	.byte	0x3f
	.zero		1


	//   ....[52]....
        /*0b50*/ 	.word	0x000286c0
        /*0b54*/ 	.word	0x00000017
        /*0b58*/ 	.word	0x00038810
        /*0b5c*/ 	.short	0x0101
        /*0b5e*/ 	.byte	0x3f
	.zero		1


	//   ....[53]....
        /*0b60*/ 	.word	0x000286e0
        /*0b64*/ 	.word	0x00000017
        /*0b68*/ 	.word	0x00038820
        /*0b6c*/ 	.short	0x010a
        /*0b6e*/ 	.byte	0x3f
	.zero		1


	//   ....[54]....
        /*0b70*/ 	.word	0x00028770
        /*0b74*/ 	.word	0x00000011
        /*0b78*/ 	.word	0x00038860
        /*0b7c*/ 	.short	0x010a
        /*0b7e*/ 	.byte	0x3f
	.zero		1


	//   ....[55]....
        /*0b80*/ 	.word	0x00029090
        /*0b84*/ 	.word	0x00000011
        /*0b88*/ 	.word	0x00038850
        /*0b8c*/ 	.short	0x0107
        /*0b8e*/ 	.byte	0x3f
	.zero		1


	//   ....[56]....
        /*0b90*/ 	.word	0x00029160
        /*0b94*/ 	.word	0x00000011
        /*0b98*/ 	.word	0x00038850
        /*0b9c*/ 	.short	0x0101
        /*0b9e*/ 	.byte	0x3f
	.zero		1


	//   ....[57]....
        /*0ba0*/ 	.word	0x00029500
        /*0ba4*/ 	.word	0x00000006
        /*0ba8*/ 	.word	0x00038840
        /*0bac*/ 	.short	0x010a
        /*0bae*/ 	.byte	0x3f
	.zero		1


	//   ....[58]....
        /*0bb0*/ 	.word	0x00029840
        /*0bb4*/ 	.word	0x00000006
        /*0bb8*/ 	.word	0x00038830
        /*0bbc*/ 	.short	0x0107
        /*0bbe*/ 	.byte	0x3f
	.zero		1


	//   ....[59]....
        /*0bc0*/ 	.word	0x00029900
        /*0bc4*/ 	.word	0x00000006
        /*0bc8*/ 	.word	0x00038830
        /*0bcc*/ 	.short	0x0101
        /*0bce*/ 	.byte	0x3f
	.zero		1


	//   ....[60]....
        /*0bd0*/ 	.word	0x00029930
        /*0bd4*/ 	.word	0x00000006
        /*0bd8*/ 	.word	0x00038860
        /*0bdc*/ 	.short	0x010a
        /*0bde*/ 	.byte	0x3f
	.zero		1


	//   ....[61]....
        /*0be0*/ 	.word	0x0002a000
        /*0be4*/ 	.word	0x00000006
        /*0be8*/ 	.word	0x00038850
        /*0bec*/ 	.short	0x0107
        /*0bee*/ 	.byte	0x3f
	.zero		1


	//   ....[62]....
        /*0bf0*/ 	.word	0x0002a0c0
        /*0bf4*/ 	.word	0x00000006
        /*0bf8*/ 	.word	0x00038850
        /*0bfc*/ 	.short	0x0101
        /*0bfe*/ 	.byte	0x3f
	.zero		1


	//   ....[63]....
        /*0c00*/ 	.word	0x0002af30
        /*0c04*/ 	.word	0x00000007
        /*0c08*/ 	.word	0x00038820
        /*0c0c*/ 	.short	0x010a
        /*0c0e*/ 	.byte	0x3f
	.zero		1


	//   ....[64]....
        /*0c10*/ 	.word	0x0002b0b0
        /*0c14*/ 	.word	0x00000005
        /*0c18*/ 	.word	0x00038840
        /*0c1c*/ 	.short	0x010a
        /*0c1e*/ 	.byte	0x3f
	.zero		1


	//   ....[65]....
        /*0c20*/ 	.word	0x0002b150
        /*0c24*/ 	.word	0x00000003
        /*0c28*/ 	.word	0x00038840
        /*0c2c*/ 	.short	0x010a
        /*0c2e*/ 	.byte	0x3f
	.zero		1


	//   ....[66]....
        /*0c30*/ 	.word	0x0002b190
        /*0c34*/ 	.word	0x00000005
        /*0c38*/ 	.word	0x00038860
        /*0c3c*/ 	.short	0x010a
        /*0c3e*/ 	.byte	0x3f
	.zero		1


	//   ....[67]....
        /*0c40*/ 	.word	0x0002b1d0
        /*0c44*/ 	.word	0x00000003
        /*0c48*/ 	.word	0x00038860
        /*0c4c*/ 	.short	0x010a
        /*0c4e*/ 	.byte	0x3f
	.zero		1


	//   ....[68]....
        /*0c50*/ 	.word	0x0002b240
        /*0c54*/ 	.word	0x00000003
        /*0c58*/ 	.word	0x00038800
        /*0c5c*/ 	.short	0x010a
        /*0c5e*/ 	.byte	0x3f
	.zero		1


	//   ....[69]....
        /*0c60*/ 	.word	0x0002b290
        /*0c64*/ 	.word	0x0000000a
        /*0c68*/ 	.word	0x00000000
        /*0c6c*/ 	.short	0x010a
        /*0c6e*/ 	.byte	0x3f
	.zero		1


	//   ....[70]....
        /*0c70*/ 	.word	0x0002b2f0
        /*0c74*/ 	.word	0x00000008
        /*0c78*/ 	.word	0x00038810
        /*0c7c*/ 	.short	0x010a
        /*0c7e*/ 	.byte	0x3f
	.zero		1


	//   ....[71]....
        /*0c80*/ 	.word	0x0002b340
        /*0c84*/ 	.word	0x0000000a
        /*0c88*/ 	.word	0x00000000
        /*0c8c*/ 	.short	0x010a
        /*0c8e*/ 	.byte	0x3f
	.zero		1


	//   ....[72]....
        /*0c90*/ 	.word	0x0002b390
        /*0c94*/ 	.word	0x00000008
        /*0c98*/ 	.word	0x00000000
        /*0c9c*/ 	.short	0x010a
        /*0c9e*/ 	.byte	0x3f
	.zero		1


	//   ....[73]....
        /*0ca0*/ 	.word	0x0002b3e0
        /*0ca4*/ 	.word	0x0000000e
        /*0ca8*/ 	.word	0x00000000
        /*0cac*/ 	.short	0x010a
        /*0cae*/ 	.byte	0x3f
	.zero		1


	//   ....[74]....
        /*0cb0*/ 	.word	0x0002b430
        /*0cb4*/ 	.word	0x00000008
        /*0cb8*/ 	.word	0x00000000
        /*0cbc*/ 	.short	0x010a
        /*0cbe*/ 	.byte	0x3f
	.zero		1


	//   ....[75]....
        /*0cc0*/ 	.word	0x0002b480
        /*0cc4*/ 	.word	0x0000000e
        /*0cc8*/ 	.word	0x00000000
        /*0ccc*/ 	.short	0x010a
        /*0cce*/ 	.byte	0x3f
	.zero		1


	//   ....[76]....
        /*0cd0*/ 	.word	0x0002b590
        /*0cd4*/ 	.word	0x00000011
        /*0cd8*/ 	.word	0x00038840
        /*0cdc*/ 	.short	0x010a
        /*0cde*/ 	.byte	0x3f
	.zero		1


	//   ....[77]....
        /*0ce0*/ 	.word	0x0002cb20
        /*0ce4*/ 	.word	0x00000017
        /*0ce8*/ 	.word	0x00038820
        /*0cec*/ 	.short	0x010a
        /*0cee*/ 	.byte	0x3f
	.zero		1


	//   ....[78]....
        /*0cf0*/ 	.word	0x0002cb70
        /*0cf4*/ 	.word	0x00000011
        /*0cf8*/ 	.word	0x00038860
        /*0cfc*/ 	.short	0x010a
        /*0cfe*/ 	.byte	0x3f
	.zero		1


	//   ....[79]....
        /*0d00*/ 	.word	0x0002d460
        /*0d04*/ 	.word	0x00000006
        /*0d08*/ 	.word	0x00038840
        /*0d0c*/ 	.short	0x010a
        /*0d0e*/ 	.byte	0x3f
	.zero		1


	//   ....[80]....
        /*0d10*/ 	.word	0x0002d920
        /*0d14*/ 	.word	0x00000006
        /*0d18*/ 	.word	0x00038860
        /*0d1c*/ 	.short	0x010a
        /*0d1e*/ 	.byte	0x3f
	.zero		1


	//   ....[81]....
        /*0d20*/ 	.word	0x0002ea10
        /*0d24*/ 	.word	0x00000007
        /*0d28*/ 	.word	0x00038820
        /*0d2c*/ 	.short	0x010a
        /*0d2e*/ 	.byte	0x3f
	.zero		1


	//   ....[82]....
        /*0d30*/ 	.word	0x0002ebb0
        /*0d34*/ 	.word	0x00000005
        /*0d38*/ 	.word	0x00038840
        /*0d3c*/ 	.short	0x010a
        /*0d3e*/ 	.byte	0x3f
	.zero		1


	//   ....[83]....
        /*0d40*/ 	.word	0x0002ec00
        /*0d44*/ 	.word	0x00000003
        /*0d48*/ 	.word	0x00038840
        /*0d4c*/ 	.short	0x010a
        /*0d4e*/ 	.byte	0x3f
	.zero		1


	//   ....[84]....
        /*0d50*/ 	.word	0x0002ec50
        /*0d54*/ 	.word	0x00000005
        /*0d58*/ 	.word	0x00038860
        /*0d5c*/ 	.short	0x010a
        /*0d5e*/ 	.byte	0x3f
	.zero		1


	//   ....[85]....
        /*0d60*/ 	.word	0x0002f010
        /*0d64*/ 	.word	0x0000001a
        /*0d68*/ 	.word	0x00000000
        /*0d6c*/ 	.short	0x010a
        /*0d6e*/ 	.byte	0x3f
	.zero		1


	//   ....[86]....
        /*0d70*/ 	.word	0x0002f150
        /*0d74*/ 	.word	0x00000009
        /*0d78*/ 	.word	0x00000000
        /*0d7c*/ 	.short	0x010a
        /*0d7e*/ 	.byte	0x3f
	.zero		1


	//   ....[87]....
        /*0d80*/ 	.word	0x0002f7b0
        /*0d84*/ 	.word	0x0000003a
        /*0d88*/ 	.word	0x00000000
        /*0d8c*/ 	.short	0x010a
        /*0d8e*/ 	.byte	0x3f
	.zero		1


	//   ....[88]....
        /*0d90*/ 	.word	0x0002f8f0
        /*0d94*/ 	.word	0x00000038
        /*0d98*/ 	.word	0x00000000
        /*0d9c*/ 	.short	0x010a
        /*0d9e*/ 	.byte	0x3f
	.zero		1


	//   ....[89]....
        /*0da0*/ 	.word	0x00031e10
        /*0da4*/ 	.word	0x00000009
        /*0da8*/ 	.word	0x00000000
        /*0dac*/ 	.short	0x0101
        /*0dae*/ 	.byte	0x3f
	.zero		1


	//   ....[90]....
        /*0db0*/ 	.word	0x00040550
        /*0db4*/ 	.word	0x00000005
        /*0db8*/ 	.word	0x00000000
        /*0dbc*/ 	.short	0x0101
        /*0dbe*/ 	.byte	0x3f
	.zero		1


	//   ....[91]....
        /*0dc0*/ 	.word	0x00040580
        /*0dc4*/ 	.word	0x00000009
        /*0dc8*/ 	.word	0x00000000
        /*0dcc*/ 	.short	0x010a
        /*0dce*/ 	.byte	0x3f
	.zero		1


	//   ....[92]....
        /*0dd0*/ 	.word	0x000405d0
        /*0dd4*/ 	.word	0x00000038
        /*0dd8*/ 	.word	0x00000000
        /*0ddc*/ 	.short	0x010a
        /*0dde*/ 	.byte	0x3f
	.zero		1


	//----- nvinfo : EIATTR_NUM_MBARRIERS
	.align		4
.L_890:
        /*0de0*/ 	.byte	0x03, 0x38
        /*0de2*/ 	.short	0x0017


	//----- nvinfo : EIATTR_EXIT_INSTR_OFFSETS
	.align		4
        /*0de4*/ 	.byte	0x04, 0x1c
        /*0de6*/ 	.short	(.L_892 - .L_891)


	//   ....[0]....
.L_891:
        /*0de8*/ 	.word	0x00000aa0


	//   ....[1]....
        /*0dec*/ 	.word	0x000247e0


	//   ....[2]....
        /*0df0*/ 	.word	0x0002b220


	//----- nvinfo : EIATTR_MAX_THREADS
	.align		4
.L_892:
        /*0df4*/ 	.byte	0x04, 0x05
        /*0df6*/ 	.short	(.L_894 - .L_893)
.L_893:
        /*0df8*/ 	.word	0x00000180
        /*0dfc*/ 	.word	0x00000001
        /*0e00*/ 	.word	0x00000001


	//----- nvinfo : EIATTR_CRS_STACK_SIZE
	.align		4
.L_894:
        /*0e04*/ 	.byte	0x04, 0x1e
        /*0e06*/ 	.short	(.L_896 - .L_895)
.L_895:
        /*0e08*/ 	.word	0x00000000


	//----- nvinfo : EIATTR_CBANK_PARAM_SIZE
	.align		4
.L_896:
        /*0e0c*/ 	.byte	0x03, 0x19
        /*0e0e*/ 	.short	0x0bf0


	//----- nvinfo : EIATTR_PARAM_CBANK
	.align		4
        /*0e10*/ 	.byte	0x04, 0x0a
        /*0e12*/ 	.short	(.L_898 - .L_897)
	.align		4
.L_897:
        /*0e14*/ 	.word	index@(.nv.constant0._ZN7cutlass13device_kernelIN5flash11enable_sm90INS1_16FlashAttnFwdSm90INS1_25CollectiveMainloopFwdSm90ILi2EN4cute5tupleIJNS5_1CILi1EEES8_S8_EEENS6_IJNS7_ILi64EEESA_SA_EEELi512ENS_6half_tEfNS_4arch4Sm90ELb0ELb1ELb0ELb1ELb1ELb0ELb1ELb0ELb0ELb1ELb0ELb0EEENS1_21CollectiveEpilogueFwdINS6_IJSA_NS7_ILi512EEESA_EEES9_SC_SE_Li256ELb1ELb1ELb0ELb0EEENS1_36VarlenDynamicPersistentTileSchedulerILi64ELi64ELi256ELi128ELb0ELb1ELb1ELb1ELb0ELb1EEEEEEEEEvNT_6ParamsE)
        /*0e18*/ 	.short	0x0210
        /*0e1a*/ 	.short	0x0bf0


	//----- nvinfo : EIATTR_SW_WAR
	.align		4
.L_898:
        /*0e1c*/ 	.byte	0x04, 0x36
        /*0e1e*/ 	.short	(.L_900 - .L_899)
.L_899:
        /*0e20*/ 	.word	0x00000008
.L_900:


//--------------------- .nv.info._ZN7cutlass13device_kernelIN5flash11enable_sm90INS1_16FlashAttnFwdSm90INS1_25CollectiveMainloopFwdSm90ILi2EN4cute5tupleIJNS5_1CILi1EEES8_S8_EEENS6_IJNS7_ILi64EEESA_SA_EEELi512ENS_6half_tEfNS_4arch4Sm90ELb0ELb1ELb0ELb1ELb1ELb1ELb1ELb0ELb0ELb1ELb0ELb0EEENS1_21CollectiveEpilogueFwdINS6_IJSA_NS7_ILi512EEESA_EEES9_SC_SE_Li256ELb1ELb1ELb0ELb0EEENS1_36VarlenDynamicPersistentTileSchedulerILi64ELi64ELi256ELi128ELb0ELb1ELb1ELb1ELb0ELb1EEEEEEEEEvNT_6ParamsE --------------------------
	.section	.nv.info._ZN7cutlass13device_kernelIN5flash11enable_sm90INS1_16FlashAttnFwdSm90INS1_25CollectiveMainloopFwdSm90ILi2EN4cute5tupleIJNS5_1CILi1EEES8_S8_EEENS6_IJNS7_ILi64EEESA_SA_EEELi512ENS_6half_tEfNS_4arch4Sm90ELb0ELb1ELb0ELb1ELb1ELb1ELb1ELb0ELb0ELb1ELb0ELb0EEENS1_21CollectiveEpilogueFwdINS6_IJSA_NS7_ILi512EEESA_EEES9_SC_SE_Li256ELb1ELb1ELb0ELb0EEENS1_36VarlenDynamicPersistentTileSchedulerILi64ELi64ELi256ELi128ELb0ELb1ELb1ELb1ELb0ELb1EEEEEEEEEvNT_6ParamsE,"",@"SHT_CUDA_INFO"
	.sectionflags	@""
	.align	4


	//----- nvinfo : EIATTR_CUDA_API_VERSION
	.align		4
        /*0000*/ 	.byte	0x04, 0x37
        /*0002*/ 	.short	(.L_902 - .L_901)
.L_901:
        /*0004*/ 	.word	0x00000082


	//----- nvinfo : EIATTR_KPARAM_INFO
	.align		4
.L_902:
        /*0008*/ 	.byte	0x04, 0x17
        /*000a*/ 	.short	(.L_904 - .L_903)
.L_903:
        /*000c*/ 	.word	0x00000000
        /*0010*/ 	.short	0x0000
        /*0012*/ 	.short	0x0070
        /*0014*/ 	.byte	0x00, 0xf0, 0x01, 0x2e


	//----- nvinfo : EIATTR_SPARSE_MMA_MASK
	.align		4
.L_904:
        /*0018*/ 	.byte	0x03, 0x50
        /*001a*/ 	.short	0x0000


	//----- nvinfo : EIATTR_MAXREG_COUNT
	.align		4
        /*001c*/ 	.byte	0x03, 0x1b
        /*001e*/ 	.short	0x00a8


	//----- nvinfo : EIATTR_NUM_BARRIERS
	.align		4
        /*0020*/ 	.byte	0x02, 0x4c
        /*0022*/ 	.byte	0x10
	.zero		1


	//----- nvinfo : EIATTR_EXTERNS
	.align		4
        /*0024*/ 	.byte	0x04, 0x0f
        /*0026*/ 	.short	(.L_906 - .L_905)


	//   ....[0]....
	.align		4
.L_905:
        /*0028*/ 	.word	index@(__assertfail)


	//----- nvinfo : EIATTR_ANNOTATIONS
	.align		4
.L_906:
        /*002c*/ 	.byte	0x04, 0x55
        /*002e*/ 	.short	(.L_908 - .L_907)


	//   ....[0]....
.L_907:
        /* <DEDUP_REMOVED lines=47> */


	//----- nvinfo : EIATTR_MERCURY_ISA_VERSION
	.align		4
.L_908:
        /*0308*/ 	.byte	0x03, 0x5f
        /*030a*/ 	.short	0x0101


	//----- nvinfo : EIATTR_UNUSED_LOAD_BYTE_OFFSET
	.align		4
        /*030c*/ 	.byte	0x04, 0x44
        /*030e*/ 	.short	(.L_910 - .L_909)


	//   ....[0]....
.L_909:
        /*0310*/ 	.word	0x00000ae0
        /*0314*/ 	.word	0x0000fff0


	//   ....[1]....
        /*0318*/ 	.word	0x00029170
        /*031c*/ 	.word	0x0000fff0


	//----- nvinfo : EIATTR_INT_WARP_WIDE_INSTR_OFFSETS
	.align		4
.L_910:
        /*0320*/ 	.byte	0x04, 0x31
        /*0322*/ 	.short	(.L_912 - .L_911)


	//   ....[0]....
.L_911:
        /*0324*/ 	.word	0x00000180


	//   ....[1]....
        /*0328*/ 	.word	0x000001c0


	//   ....[2]....
        /*032c*/ 	.word	0x00000230


	//   ....[3]....
        /*0330*/ 	.word	0x000002a0


	//   ....[4]....
        /*0334*/ 	.word	0x0002f780


	//   ....[5]....
        /*0338*/ 	.word	0x0002f810


	//   ....[6]....
        /*033c*/ 	.word	0x00033d00


	//   ....[7]....
        /*0340*/ 	.word	0x00033d90


	//----- nvinfo : EIATTR_COOP_GROUP_MASK_REGIDS
	.align		4
.L_912:
        /*0344*/ 	.byte	0x04, 0x29
        /*0346*/ 	.short	(.L_914 - .L_913)


	//   ....[0]....
.L_913:
        /*0348*/ 	.word	0xffffffff


	//   ....[1]....
        /*034c*/ 	.word	0xffffffff


	//   ....[2]....
        /*0350*/ 	.word	0xffffffff


	//   ....[3]....
        /*0354*/ 	.word	0xffffffff


	//   ....[4]....
        /*0358*/ 	.word	0xffffffff


	//   ....[5]....
        /*035c*/ 	.word	0xffffffff


	//   ....[6]....
        /*0360*/ 	.word	0xffffffff


	//   ....[7]....
        /*0364*/ 	.word	0xffffffff


	//   ....[8]....
        /*0368*/ 	.word	0xffffffff


	//   ....[9]....
        /*036c*/ 	.word	0xffffffff


	//   ....[10]....
        /*0370*/ 	.word	0xffffffff


	//   ....[11]....
        /*0374*/ 	.word	0xffffffff


	//   ....[12]....
        /*0378*/ 	.word	0xffffffff


	//   ....[13]....
        /*037c*/ 	.word	0xffffffff


	//   ....[14]....
        /*0380*/ 	.word	0xffffffff


	//   ....[15]....
        /*0384*/ 	.word	0xffffffff


	//   ....[16]....
        /*0388*/ 	.word	0xffffffff


	//   ....[17]....
        /*038c*/ 	.word	0xffffffff


	//   ....[18]....
        /*0390*/ 	.word	0xffffffff


	//   ....[19]....
        /*0394*/ 	.word	0xffffffff


	//   ....[20]....
        /*0398*/ 	.word	0xffffffff


	//   ....[21]....
        /*039c*/ 	.word	0xffffffff


	//   ....[22]....
        /*03a0*/ 	.word	0xffffffff


	//   ....[23]....
        /*03a4*/ 	.word	0xffffffff


	//   ....[24]....
        /*03a8*/ 	.word	0xffffffff


	//   ....[25]....
        /*03ac*/ 	.word	0xffffffff


	//   ....[26]....
        /*03b0*/ 	.word	0xffffffff


	//   ....[27]....
        /*03b4*/ 	.word	0xffffffff


	//   ....[28]....
        /*03b8*/ 	.word	0xffffffff


	//   ....[29]....
        /*03bc*/ 	.word	0xffffffff


	//   ....[30]....
        /*03c0*/ 	.word	0xffffffff


	//   ....[31]....
        /*03c4*/ 	.word	0xffffffff


	//   ....[32]....
        /*03c8*/ 	.word	0xffffffff


	//   ....[33]....
        /*03cc*/ 	.word	0xffffffff


	//   ....[34]....
        /*03d0*/ 	.word	0xffffffff


	//   ....[35]....
        /*03d4*/ 	.word	0xffffffff


	//   ....[36]....
        /*03d8*/ 	.word	0xffffffff


	//   ....[37]....
        /*03dc*/ 	.word	0xffffffff


	//   ....[38]....
        /*03e0*/ 	.word	0xffffffff


	//   ....[39]....
        /*03e4*/ 	.word	0xffffffff


	//   ....[40]....
        /*03e8*/ 	.word	0xffffffff


	//   ....[41]....
        /*03ec*/ 	.word	0xffffffff


	//   ....[42]....
        /*03f0*/ 	.word	0xffffffff


	//   ....[43]....
        /*03f4*/ 	.word	0xffffffff


	//   ....[44]....
        /*03f8*/ 	.word	0xffffffff


	//   ....[45]....
        /*03fc*/ 	.word	0xffffffff


	//   ....[46]....
        /*0400*/ 	.word	0xffffffff


	//   ....[47]....
        /*0404*/ 	.word	0xffffffff


	//   ....[48]....
        /*0408*/ 	.word	0xffffffff


	//   ....[49]....
        /*040c*/ 	.word	0xffffffff


	//   ....[50]....
        /*0410*/ 	.word	0xffffffff


	//   ....[51]....
        /*0414*/ 	.word	0xffffffff


	//   ....[52]....
        /*0418*/ 	.word	0xffffffff


	//   ....[53]....
        /*041c*/ 	.word	0xffffffff


	//   ....[54]....
        /*0420*/ 	.word	0xffffffff


	//   ....[55]....
        /*0424*/ 	.word	0xffffffff


	//   ....[56]....
        /*0428*/ 	.word	0xffffffff


	//   ....[57]....
        /*042c*/ 	.word	0xffffffff


	//   ....[58]....
        /*0430*/ 	.word	0xffffffff


	//   ....[59]....
        /*0434*/ 	.word	0xffffffff


	//   ....[60]....
        /*0438*/ 	.word	0xffffffff


	//   ....[61]....
        /*043c*/ 	.word	0xffffffff


	//   ....[62]....
        /*0440*/ 	.word	0xffffffff


	//   ....[63]....
        /*0444*/ 	.word	0xffffffff


	//   ....[64]....
        /*0448*/ 	.word	0xffffffff


	//   ....[65]....
        /*044c*/ 	.word	0xffffffff


	//   ....[66]....
        /*0450*/ 	.word	0xffffffff


	//   ....[67]....
        /*0454*/ 	.word	0xffffffff


	//   ....[68]....
        /*0458*/ 	.word	0xffffffff


	//   ....[69]....
        /*045c*/ 	.word	0xffffffff


	//   ....[70]....
        /*0460*/ 	.word	0xffffffff


	//   ....[71]....
        /*0464*/ 	.word	0xffffffff


	//   ....[72]....
        /*0468*/ 	.word	0xffffffff


	//   ....[73]....
        /*046c*/ 	.word	0xffffffff


	//   ....[74]....
        /*0470*/ 	.word	0xffffffff


	//   ....[75]....
        /*0474*/ 	.word	0xffffffff


	//   ....[76]....
        /*0478*/ 	.word	0xffffffff


	//   ....[77]....
        /*047c*/ 	.word	0xffffffff


	//   ....[78]....
        /*0480*/ 	.word	0xffffffff


	//   ....[79]....
        /*0484*/ 	.word	0xffffffff


	//   ....[80]....
        /*0488*/ 	.word	0xffffffff


	//   ....[81]....
        /*048c*/ 	.word	0xffffffff


	//   ....[82]....
        /*0490*/ 	.word	0xffffffff


	//   ....[83]....
        /*0494*/ 	.word	0xffffffff


	//   ....[84]....
        /*0498*/ 	.word	0xffffffff


	//   ....[85]....
        /*049c*/ 	.word	0xffffffff


	//   ....[86]....
        /*04a0*/ 	.word	0xffffffff


	//   ....[87]....
        /*04a4*/ 	.word	0xffffffff


	//   ....[88]....
        /*04a8*/ 	.word	0xffffffff


	//   ....[89]....
        /*04ac*/ 	.word	0xffffffff


	//   ....[90]....
        /*04b0*/ 	.word	0xffffffff


	//   ....[91]....
        /*04b4*/ 	.word	0xffffffff


	//   ....[92]....
        /*04b8*/ 	.word	0xffffffff


	//   ....[93]....
        /*04bc*/ 	.word	0xffffffff


	//   ....[94]....
        /*04c0*/ 	.word	0xffffffff


	//   ....[95]....
        /*04c4*/ 	.word	0xffffffff


	//   ....[96]....
        /*04c8*/ 	.word	0xffffffff


	//   ....[97]....
        /*04cc*/ 	.word	0xffffffff


	//   ....[98]....
        /*04d0*/ 	.word	0xffffffff


	//   ....[99]....
        /*04d4*/ 	.word	0xffffffff


	//   ....[100]....
        /*04d8*/ 	.word	0xffffffff


	//   ....[101]....
        /*04dc*/ 	.word	0xffffffff


	//   ....[102]....
        /*04e0*/ 	.word	0xffffffff


	//   ....[103]....
        /*04e4*/ 	.word	0xffffffff


	//   ....[104]....
        /*04e8*/ 	.word	0xffffffff


	//   ....[105]....
        /*04ec*/ 	.word	0xffffffff


	//   ....[106]....
        /*04f0*/ 	.word	0xffffffff


	//   ....[107]....
        /*04f4*/ 	.word	0xffffffff


	//   ....[108]....
        /*04f8*/ 	.word	0xffffffff


	//   ....[109]....
        /*04fc*/ 	.word	0xffffffff


	//   ....[110]....
        /*0500*/ 	.word	0xffffffff


	//   ....[111]....
        /*0504*/ 	.word	0xffffffff


	//   ....[112]....
        /*0508*/ 	.word	0xffffffff


	//   ....[113]....
        /*050c*/ 	.word	0xffffffff


	//   ....[114]....
        /*0510*/ 	.word	0xffffffff


	//   ....[115]....
        /*0514*/ 	.word	0xffffffff


	//   ....[116]....
        /*0518*/ 	.word	0xffffffff


	//   ....[117]....
        /*051c*/ 	.word	0xffffffff


	//   ....[118]....
        /*0520*/ 	.word	0xffffffff


	//   ....[119]....
        /*0524*/ 	.word	0xffffffff


	//   ....[120]....
        /*0528*/ 	.word	0xffffffff


	//   ....[121]....
        /*052c*/ 	.word	0xffffffff


	//   ....[122]....
        /*0530*/ 	.word	0xffffffff


	//   ....[123]....
        /*0534*/ 	.word	0xffffffff


	//   ....[124]....
        /*0538*/ 	.word	0xffffffff


	//   ....[125]....
        /*053c*/ 	.word	0xffffffff


	//   ....[126]....
        /*0540*/ 	.word	0xffffffff


	//   ....[127]....
        /*0544*/ 	.word	0xffffffff


	//   ....[128]....
        /*0548*/ 	.word	0xffffffff


	//   ....[129]....
        /*054c*/ 	.word	0xffffffff


	//   ....[130]....
        /*0550*/ 	.word	0xffffffff


	//   ....[131]....
        /*0554*/ 	.word	0xffffffff


	//   ....[132]....
        /*0558*/ 	.word	0xffffffff


	//   ....[133]....
        /*055c*/ 	.word	0xffffffff


	//   ....[134]....
        /*0560*/ 	.word	0xffffffff


	//   ....[135]....
        /*0564*/ 	.word	0xffffffff


	//   ....[136]....
        /*0568*/ 	.word	0xffffffff


	//   ....[137]....
        /*056c*/ 	.word	0xffffffff


	//   ....[138]....
        /*0570*/ 	.word	0xffffffff


	//   ....[139]....
        /*0574*/ 	.word	0xffffffff


	//   ....[140]....
        /*0578*/ 	.word	0xffffffff


	//   ....[141]....
        /*057c*/ 	.word	0xffffffff


	//   ....[142]....
        /*0580*/ 	.word	0xffffffff


	//   ....[143]....
        /*0584*/ 	.word	0xffffffff


	//   ....[144]....
        /*0588*/ 	.word	0xffffffff


	//   ....[145]....
        /*058c*/ 	.word	0xffffffff


	//   ....[146]....
        /*0590*/ 	.word	0xffffffff


	//   ....[147]....
        /*0594*/ 	.word	0xffffffff


	//   ....[148]....
        /*0598*/ 	.word	0xffffffff


	//   ....[149]....
        /*059c*/ 	.word	0xffffffff


	//   ....[150]....
        /*05a0*/ 	.word	0xffffffff


	//   ....[151]....
        /*05a4*/ 	.word	0xffffffff


	//   ....[152]....
        /*05a8*/ 	.word	0xffffffff


	//   ....[153]....
        /*05ac*/ 	.word	0xffffffff


	//   ....[154]....
        /*05b0*/ 	.word	0xffffffff


	//   ....[155]....
        /*05b4*/ 	.word	0x0500000f


	//   ....[156]....
        /*05b8*/ 	.word	0x0500000f


	//   ....[157]....
        /*05bc*/ 	.word	0x0500000f


	//   ....[158]....
        /*05c0*/ 	.word	0x0500000f


	//   ....[159]....
        /*05c4*/ 	.word	0x0500000f


	//   ....[160]....
        /*05c8*/ 	.word	0x0500000f


	//   ....[161]....
        /*05cc*/ 	.word	0x0500000f


	//   ....[162]....
        /*05d0*/ 	.word	0x0500000f


	//   ....[163]....
        /*05d4*/ 	.word	0x0500000f


	//   ....[164]....
        /*05d8*/ 	.word	0x0500000f


	//   ....[165]....
        /*05dc*/ 	.word	0x0500000f


	//   ....[166]....
        /*05e0*/ 	.word	0x0500000f


	//   ....[167]....
        /*05e4*/ 	.word	0x0500000f


	//   ....[168]....
        /*05e8*/ 	.word	0x0500000f


	//   ....[169]....
        /*05ec*/ 	.word	0x0500000f


	//   ....[170]....
        /*05f0*/ 	.word	0x0500000f


	//   ....[171]....
        /*05f4*/ 	.word	0x0500000f


	//   ....[172]....
        /*05f8*/ 	.word	0x0500000f


	//   ....[173]....
        /*05fc*/ 	.word	0x0500000f


	//   ....[174]....
        /*0600*/ 	.word	0x0500000f


	//   ....[175]....
        /*0604*/ 	.word	0x0500000f


	//   ....[176]....
        /*0608*/ 	.word	0x0500000f


	//   ....[177]....
        /*060c*/ 	.word	0x0500000f


	//   ....[178]....
        /*0610*/ 	.word	0x0500000f


	//   ....[179]....
        /*0614*/ 	.word	0x0500000f


	//   ....[180]....
        /*0618*/ 	.word	0x0500000f


	//   ....[181]....
        /*061c*/ 	.word	0x0500000f


	//   ....[182]....
        /*0620*/ 	.word	0x0500000f


	//   ....[183]....
        /*0624*/ 	.word	0x0500000f


	//   ....[184]....
        /*0628*/ 	.word	0x0500000f


	//   ....[185]....
        /*062c*/ 	.word	0x0500000f


	//   ....[186]....
        /*0630*/ 	.word	0x0500000f


	//   ....[187]....
        /*0634*/ 	.word	0x0500000f


	//   ....[188]....
        /*0638*/ 	.word	0x0500000f


	//   ....[189]....
        /*063c*/ 	.word	0x0500000f


	//   ....[190]....
        /*0640*/ 	.word	0x0500000f


	//   ....[191]....
        /*0644*/ 	.word	0x0500000f


	//   ....[192]....
        /*0648*/ 	.word	0x0500000f


	//   ....[193]....
        /*064c*/ 	.word	0x0500000f


	//   ....[194]....
        /*0650*/ 	.word	0x0500000f


	//   ....[195]....
        /*0654*/ 	.word	0x0500000f


	//   ....[196]....
        /*0658*/ 	.word	0x0500000f


	//   ....[197]....
        /*065c*/ 	.word	0x0500000f


	//   ....[198]....
        /*0660*/ 	.word	0x0500000f


	//   ....[199]....
        /*0664*/ 	.word	0x0500000f


	//   ....[200]....
        /*0668*/ 	.word	0x0500000f


	//   ....[201]....
        /*066c*/ 	.word	0x0500000f


	//   ....[202]....
        /*0670*/ 	.word	0x0500000f


	//   ....[203]....
        /*0674*/ 	.word	0x0500000f


	//   ....[204]....
        /*0678*/ 	.word	0x0500000f


	//   ....[205]....
        /*067c*/ 	.word	0x0500000f


	//   ....[206]....
        /*0680*/ 	.word	0x0500000f


	//   ....[207]....
        /*0684*/ 	.word	0x0500000f


	//   ....[208]....
        /*0688*/ 	.word	0x0500000f


	//   ....[209]....
        /*068c*/ 	.word	0x0500000f


	//   ....[210]....
        /*0690*/ 	.word	0x0500000f


	//   ....[211]....
        /*0694*/ 	.word	0x0500000f


	//   ....[212]....
        /*0698*/ 	.word	0x0500000f


	//   ....[213]....
        /*069c*/ 	.word	0x0500000f


	//   ....[214]....
        /*06a0*/ 	.word	0x0500000f


	//   ....[215]....
        /*06a4*/ 	.word	0x0500000f


	//   ....[216]....
        /*06a8*/ 	.word	0x0500000f


	//   ....[217]....
        /*06ac*/ 	.word	0x0500000f


	//   ....[218]....
        /*06b0*/ 	.word	0x0500000f


	//   ....[219]....
        /*06b4*/ 	.word	0x0500000f


	//   ....[220]....
        /*06b8*/ 	.word	0x0500000f


	//   ....[221]....
        /*06bc*/ 	.word	0x0500000f


	//   ....[222]....
        /*06c0*/ 	.word	0x0500000f


	//   ....[223]....
        /*06c4*/ 	.word	0x0500000f


	//   ....[224]....
        /*06c8*/ 	.word	0x0500000f


	//   ....[225]....
        /*06cc*/ 	.word	0x0500000f


	//   ....[226]....
        /*06d0*/ 	.word	0x0500000f


	//   ....[227]....
        /*06d4*/ 	.word	0x0500000f


	//   ....[228]....
        /*06d8*/ 	.word	0x0500000f


	//   ....[229]....
        /*06dc*/ 	.word	0x0500000f


	//   ....[230]....
        /*06e0*/ 	.word	0x0500000f


	//   ....[231]....
        /*06e4*/ 	.word	0x0500000f


	//   ....[232]....
        /*06e8*/ 	.word	0x0500000f


	//   ....[233]....
        /*06ec*/ 	.word	0x0500000f


	//   ....[234]....
        /*06f0*/ 	.word	0x0500000f


	//   ....[235]....
        /*06f4*/ 	.word	0x0500000f


	//   ....[236]....
        /*06f8*/ 	.word	0x0500000f


	//   ....[237]....
        /*06fc*/ 	.word	0x0500000f


	//   ....[238]....
        /*0700*/ 	.word	0x0500000f


	//   ....[239]....
        /*0704*/ 	.word	0x0500000f


	//   ....[240]....
        /*0708*/ 	.word	0x0500000f


	//   ....[241]....
        /*070c*/ 	.word	0x0500000f


	//   ....[242]....
        /*0710*/ 	.word	0x0500000f


	//   ....[243]....
        /*0714*/ 	.word	0x0500000f


	//   ....[244]....
        /*0718*/ 	.word	0x0500000f


	//   ....[245]....
        /*071c*/ 	.word	0xffffffff


	//   ....[246]....
        /*0720*/ 	.word	0xffffffff


	//   ....[247]....
        /*0724*/ 	.word	0xffffffff


	//   ....[248]....
        /*0728*/ 	.word	0xffffffff


	//   ....[249]....
        /*072c*/ 	.word	0xffffffff


	//   ....[250]....
        /*0730*/ 	.word	0xffffffff


	//   ....[251]....
        /*0734*/ 	.word	0xffffffff


	//   ....[252]....
        /*0738*/ 	.word	0xffffffff


	//----- nvinfo : EIATTR_COOP_GROUP_INSTR_OFFSETS
	.align		4
.L_914:
        /*073c*/ 	.byte	0x04, 0x28
        /*073e*/ 	.short	(.L_916 - .L_915)


	//   ....[0]....
.L_915:
        /*0740*/ 	.word	0x000000c0


	//   ....[1]....
        /*0744*/ 	.word	0x00000190


	//   ....[2]....
        /*0748*/ 	.word	0x000001e0


	//   ....[3]....
        /*074c*/ 	.word	0x00000400


	//   ....[4]....
        /*0750*/ 	.word	0x00000560


	//   ....[5]....
        /*0754*/ 	.word	0x00000680


	//   ....[6]....
        /*0758*/ 	.word	0x000007e0


	//   ....[7]....
        /*075c*/ 	.word	0x00002d60


	//   ....[8]....
        /*0760*/ 	.word	0x00002d70


	//   ....[9]....
        /*0764*/ 	.word	0x00003790


	//   ....[10]....
        /*0768*/ 	.word	0x000037a0


	//   ....[11]....
        /*076c*/ 	.word	0x00004110


	//   ....[12]....
        /*0770*/ 	.word	0x00004120


	//   ....[13]....
        /*0774*/ 	.word	0x000044e0


	//   ....[14]....
        /*0778*/ 	.word	0x00004500


	//   ....[15]....
        /*077c*/ 	.word	0x00005b50


	//   ....[16]....
        /*0780*/ 	.word	0x0000d7b0


	//   ....[17]....
        /*0784*/ 	.word	0x0000e750


	//   ....[18]....
        /*0788*/ 	.word	0x0000e760


	//   ....[19]....
        /*078c*/ 	.word	0x0000e770


	//   ....[20]....
        /*0790*/ 	.word	0x0000e780


	//   ....[21]....
        /*0794*/ 	.word	0x0000eac0


	//   ....[22]....
        /*0798*/ 	.word	0x0000ead0


	//   ....[23]....
        /*079c*/ 	.word	0x0000eae0


	//   ....[24]....
        /*07a0*/ 	.word	0x0000eaf0


	//   ....[25]....
        /*07a4*/ 	.word	0x0000fd20


	//   ....[26]....
        /*07a8*/ 	.word	0x0000fd40


	//   ....[27]....
        /*07ac*/ 	.word	0x0000fd50


	//   ....[28]....
        /*07b0*/ 	.word	0x0000fd60


	//   ....[29]....
        /*07b4*/ 	.word	0x0000fe40


	//   ....[30]....
        /*07b8*/ 	.word	0x0000fe60


	//   ....[31]....
        /*07bc*/ 	.word	0x0000fe70


	//   ....[32]....
        /*07c0*/ 	.word	0x0000ff00


	//   ....[33]....
        /*07c4*/ 	.word	0x00012860


	//   ....[34]....
        /*07c8*/ 	.word	0x00013a70


	//   ....[35]....
        /*07cc*/ 	.word	0x00013c80


	//   ....[36]....
        /*07d0*/ 	.word	0x00014870


	//   ....[37]....
        /*07d4*/ 	.word	0x000148b0


	//   ....[38]....
        /*07d8*/ 	.word	0x00014900


	//   ....[39]....
        /*07dc*/ 	.word	0x00014920


	//   ....[40]....
        /*07e0*/ 	.word	0x00019030


	//   ....[41]....
        /*07e4*/ 	.word	0x0001a640


	//   ....[42]....
        /*07e8*/ 	.word	0x0001b850


	//   ....[43]....
        /*07ec*/ 	.word	0x0001b890


	//   ....[44]....
        /*07f0*/ 	.word	0x0001b8e0


	//   ....[45]....
        /*07f4*/ 	.word	0x0001b900


	//   ....[46]....
        /*07f8*/ 	.word	0x0001ff90


	//   ....[47]....
        /*07fc*/ 	.word	0x00021350


	//   ....[48]....
        /*0800*/ 	.word	0x00022550


	//   ....[49]....
        /*0804*/ 	.word	0x00022760


	//   ....[50]....
        /*0808*/ 	.word	0x00023350


	//   ....[51]....
        /*080c*/ 	.word	0x00023390


	//   ....[52]....
        /*0810*/ 	.word	0x000233e0


	//   ....[53]....
        /*0814*/ 	.word	0x00023400


	//   ....[54]....
        /*0818*/ 	.word	0x00027b10


	//   ....[55]....
        /*081c*/ 	.word	0x00027cb0


	//   ....[56]....
        /*0820*/ 	.word	0x00027cd0


	//   ....[57]....
        /*0824*/ 	.word	0x00027d10


	//   ....[58]....
        /*0828*/ 	.word	0x00027d30


	//   ....[59]....
        /*082c*/ 	.word	0x0002a520


	//   ....[60]....
        /*0830*/ 	.word	0x0002a860


	//   ....[61]....
        /*0834*/ 	.word	0x0002a880


	//   ....[62]....
        /*0838*/ 	.word	0x0002a8b0


	//   ....[63]....
        /*083c*/ 	.word	0x0002a8c0


	//   ....[64]....
        /*0840*/ 	.word	0x0002af20


	//   ....[65]....
        /*0844*/ 	.word	0x0002af40


	//   ....[66]....
        /*0848*/ 	.word	0x0002b170


	//   ....[67]....
        /*084c*/ 	.word	0x0002b190


	//   ....[68]....
        /*0850*/ 	.word	0x0002bcd0


	//   ....[69]....
        /*0854*/ 	.word	0x0002bcf0


	//   ....[70]....
        /*0858*/ 	.word	0x0002bf20


	//   ....[71]....
        /*085c*/ 	.word	0x0002bf40


	//   ....[72]....
        /*0860*/ 	.word	0x0002c1e0


	//   ....[73]....
        /*0864*/ 	.word	0x0002c3b0


	//   ....[74]....
        /*0868*/ 	.word	0x0002c3e0


	//   ....[75]....
        /*086c*/ 	.word	0x0002c410


	//   ....[76]....
        /*0870*/ 	.word	0x0002c440


	//   ....[77]....
        /*0874*/ 	.word	0x0002c470


	//   ....[78]....
        /*0878*/ 	.word	0x0002c4a0


	//   ....[79]....
        /*087c*/ 	.word	0x0002c610


	//   ....[80]....
        /*0880*/ 	.word	0x0002c640


	//   ....[81]....
        /*0884*/ 	.word	0x0002c670


	//   ....[82]....
        /*0888*/ 	.word	0x0002c6a0


	//   ....[83]....
        /*088c*/ 	.word	0x0002c6d0


	//   ....[84]....
        /*0890*/ 	.word	0x0002c700


	//   ....[85]....
        /*0894*/ 	.word	0x0002c790


	//   ....[86]....
        /*0898*/ 	.word	0x0002c7f0


	//   ....[87]....
        /*089c*/ 	.word	0x0002c880


	//   ....[88]....
        /*08a0*/ 	.word	0x0002d990


	//   ....[89]....
        /*08a4*/ 	.word	0x00030590


	//   ....[90]....
        /*08a8*/ 	.word	0x000305b0


	//   ....[91]....
        /*08ac*/ 	.word	0x00030640


	//   ....[92]....
        /*08b0*/ 	.word	0x00030660


	//   ....[93]....
        /*08b4*/ 	.word	0x000306e0


	//   ....[94]....
        /*08b8*/ 	.word	0x00030700


	//   ....[95]....
        /*08bc*/ 	.word	0x00030710


	//   ....[96]....
        /*08c0*/ 	.word	0x00030720


	//   ....[97]....
        /*08c4*/ 	.word	0x00030f00


	//   ....[98]....
        /*08c8*/ 	.word	0x00030f30


	//   ....[99]....
        /*08cc*/ 	.word	0x00030fe0


	//   ....[100]....
        /*08d0*/ 	.word	0x00030ff0


	//   ....[101]....
        /*08d4*/ 	.word	0x00031000


	//   ....[102]....
        /*08d8*/ 	.word	0x00031010


	//   ....[103]....
        /*08dc*/ 	.word	0x00031090


	//   ....[104]....
        /*08e0*/ 	.word	0x000310a0


	//   ....[105]....
        /*08e4*/ 	.word	0x00031a00


	//   ....[106]....
        /*08e8*/ 	.word	0x00031a90


	//   ....[107]....
        /*08ec*/ 	.word	0x00031b10


	//   ....[108]....
        /*08f0*/ 	.word	0x00031c60


	//   ....[109]....
        /*08f4*/ 	.word	0x00031cc0


	//   ....[110]....
        /*08f8*/ 	.word	0x00031ce0


	//   ....[111]....
        /*08fc*/ 	.word	0x00031cf0


	//   ....[112]....
        /*0900*/ 	.word	0x00031f80


	//   ....[113]....
        /*0904*/ 	.word	0x000324e0


	//   ....[114]....
        /*0908*/ 	.word	0x00032540


	//   ....[115]....
        /*090c*/ 	.word	0x00032730


	//   ....[116]....
        /*0910*/ 	.word	0x00032740


	//   ....[117]....
        /*0914*/ 	.word	0x00032760


	//   ....[118]....
        /*0918*/ 	.word	0x00032790


	//   ....[119]....
        /*091c*/ 	.word	0x000327b0


	//   ....[120]....
        /*0920*/ 	.word	0x00032a00


	//   ....[121]....
        /*0924*/ 	.word	0x00033210


	//   ....[122]....
        /*0928*/ 	.word	0x00033230


	//   ....[123]....
        /*092c*/ 	.word	0x00033280


	//   ....[124]....
        /*0930*/ 	.word	0x00033290


	//   ....[125]....
        /*0934*/ 	.word	0x000332d0


	//   ....[126]....
        /*0938*/ 	.word	0x000332e0


	//   ....[127]....
        /*093c*/ 	.word	0x000332f0


	//   ....[128]....
        /*0940*/ 	.word	0x00033330


	//   ....[129]....
        /*0944*/ 	.word	0x00033650


	//   ....[130]....
        /*0948*/ 	.word	0x00033690


	//   ....[131]....
        /*094c*/ 	.word	0x000336b0


	//   ....[132]....
        /*0950*/ 	.word	0x000336d0


	//   ....[133]....
        /*0954*/ 	.word	0x00033700


	//   ....[134]....
        /*0958*/ 	.word	0x00033720


	//   ....[135]....
        /*095c*/ 	.word	0x00033820


	//   ....[136]....
        /*0960*/ 	.word	0x00033970


	//   ....[137]....
        /*0964*/ 	.word	0x00033f70


	//   ....[138]....
        /*0968*/ 	.word	0x00033fc0


	//   ....[139]....
        /*096c*/ 	.word	0x00033ff0


	//   ....[140]....
        /*0970*/ 	.word	0x00034020


	//   ....[141]....
        /*0974*/ 	.word	0x00034030


	//   ....[142]....
        /*0978*/ 	.word	0x00034060


	//   ....[143]....
        /*097c*/ 	.word	0x00034090


	//   ....[144]....
        /*0980*/ 	.word	0x000340c0


	//   ....[145]....
        /*0984*/ 	.word	0x00034240


	//   ....[146]....
        /*0988*/ 	.word	0x00034270


	//   ....[147]....
        /*098c*/ 	.word	0x000342a0


	//   ....[148]....
        /*0990*/ 	.word	0x000342d0


	//   ....[149]....
        /*0994*/ 	.word	0x00034300


	//   ....[150]....
        /*0998*/ 	.word	0x00034330


	//   ....[151]....
        /*099c*/ 	.word	0x000343f0


	//   ....[152]....
        /*09a0*/ 	.word	0x00034410


	//   ....[153]....
        /*09a4*/ 	.word	0x00034480


	//   ....[154]....
        /*09a8*/ 	.word	0x00034b20


	//   ....[155]....
        /*09ac*/ 	.word	0x00034e40


	//   ....[156]....
        /*09b0*/ 	.word	0x00034ed0


	//   ....[157]....
        /*09b4*/ 	.word	0x00034fb0


	//   ....[158]....
        /*09b8*/ 	.word	0x00035040


	//   ....[159]....
        /*09bc*/ 	.word	0x00035120


	//   ....[160]....
        /*09c0*/ 	.word	0x000351b0


	//   ....[161]....
        /*09c4*/ 	.word	0x00035290


	//   ....[162]....
        /*09c8*/ 	.word	0x00035320


	//   ....[163]....
        /*09cc*/ 	.word	0x00035370


	//   ....[164]....
        /*09d0*/ 	.word	0x000353c0


	//   ....[165]....
        /*09d4*/ 	.word	0x00035460


	//   ....[166]....
        /*09d8*/ 	.word	0x000354f0


	//   ....[167]....
        /*09dc*/ 	.word	0x00035540


	//   ....[168]....
        /*09e0*/ 	.word	0x00035590


	//   ....[169]....
        /*09e4*/ 	.word	0x00035680


	//   ....[170]....
        /*09e8*/ 	.word	0x00035730


	//   ....[171]....
        /*09ec*/ 	.word	0x000357b0


	//   ....[172]....
        /*09f0*/ 	.word	0x00035820


	//   ....[173]....
        /*09f4*/ 	.word	0x00035930


	//   ....[174]....
        /*09f8*/ 	.word	0x00035a40


	//   ....[175]....
        /*09fc*/ 	.word	0x00035b10


	//   ....[176]....
        /*0a00*/ 	.word	0x00035b60


	//   ....[177]....
        /*0a04*/ 	.word	0x00035e50


	//   ....[178]....
        /*0a08*/ 	.word	0x00036120


	//   ....[179]....
        /*0a0c*/ 	.word	0x00036210


	//   ....[180]....
        /*0a10*/ 	.word	0x000362b0


	//   ....[181]....
        /*0a14*/ 	.word	0x00036310


	//   ....[182]....
        /*0a18*/ 	.word	0x00036400


	//   ....[183]....
        /*0a1c*/ 	.word	0x00036470


	//   ....[184]....
        /*0a20*/ 	.word	0x00036560


	//   ....[185]....
        /*0a24*/ 	.word	0x000365d0


	//   ....[186]....
        /*0a28*/ 	.word	0x00036670


	//   ....[187]....
        /*0a2c*/ 	.word	0x00036760


	//   ....[188]....
        /*0a30*/ 	.word	0x00036800


	//   ....[189]....
        /*0a34*/ 	.word	0x00036860


	//   ....[190]....
        /*0a38*/ 	.word	0x00036920


	//   ....[191]....
        /*0a3c*/ 	.word	0x00036980


	//   ....[192]....
        /*0a40*/ 	.word	0x00036a20


	//   ....[193]....
        /*0a44*/ 	.word	0x00036ad0


	//   ....[194]....
        /*0a48*/ 	.word	0x00036b70


	//   ....[195]....
        /*0a4c*/ 	.word	0x00036ea0


	//   ....[196]....
        /*0a50*/ 	.word	0x00036f60


	//   ....[197]....
        /*0a54*/ 	.word	0x000371d0


	//   ....[198]....
        /*0a58*/ 	.word	0x00037250


	//   ....[199]....
        /*0a5c*/ 	.word	0x00037460


	//   ....[200]....
        /*0a60*/ 	.word	0x000374b0


	//   ....[201]....
        /*0a64*/ 	.word	0x00037620


	//   ....[202]....
        /*0a68*/ 	.word	0x000376b0


	//   ....[203]....
        /*0a6c*/ 	.word	0x000377f0


	//   ....[204]....
        /*0a70*/ 	.word	0x000378f0


	//   ....[205]....
        /*0a74*/ 	.word	0x00037b60


	//   ....[206]....
        /*0a78*/ 	.word	0x00037bb0


	//   ....[207]....
        /*0a7c*/ 	.word	0x00037d80


	//   ....[208]....
        /*0a80*/ 	.word	0x00037dd0


	//   ....[209]....
        /*0a84*/ 	.word	0x00037fa0


	//   ....[210]....
        /*0a88*/ 	.word	0x00037ff0


	//   ....[211]....
        /*0a8c*/ 	.word	0x000380e0


	//   ....[212]....
        /*0a90*/ 	.word	0x00038180


	//   ....[213]....
        /*0a94*/ 	.word	0x000381e0


	//   ....[214]....
        /*0a98*/ 	.word	0x00038290


	//   ....[215]....
        /*0a9c*/ 	.word	0x000382f0


	//   ....[216]....
        /*0aa0*/ 	.word	0x000383a0


	//   ....[217]....
        /*0aa4*/ 	.word	0x00038400


	//   ....[218]....
        /*0aa8*/ 	.word	0x000384b0


	//   ....[219]....
        /*0aac*/ 	.word	0x000385a0


	//   ....[220]....
        /*0ab0*/ 	.word	0x00038680


	//   ....[221]....
        /*0ab4*/ 	.word	0x00038790


	//   ....[222]....
        /*0ab8*/ 	.word	0x00038890


	//   ....[223]....
        /*0abc*/ 	.word	0x000389c0


	//   ....[224]....
        /*0ac0*/ 	.word	0x00038aa0


	//   ....[225]....
        /*0ac4*/ 	.word	0x00038ba0


	//   ....[226]....
        /*0ac8*/ 	.word	0x00038c80


	//   ....[227]....
        /*0acc*/ 	.word	0x00038d10


	//   ....[228]....
        /*0ad0*/ 	.word	0x00038db0


	//   ....[229]....
        /*0ad4*/ 	.word	0x00038ed0


	//   ....[230]....
        /*0ad8*/ 	.word	0x00038f40


	//   ....[231]....
        /*0adc*/ 	.word	0x00038fb0


	//   ....[232]....
        /*0ae0*/ 	.word	0x00039020


	//   ....[233]....
        /*0ae4*/ 	.word	0x00039090


	//   ....[234]....
        /*0ae8*/ 	.word	0x00039110


	//   ....[235]....
        /*0aec*/ 	.word	0x000391a0


	//   ....[236]....
        /*0af0*/ 	.word	0x00039230


	//   ....[237]....
        /*0af4*/ 	.word	0x000392a0


	//   ....[238]....
        /*0af8*/ 	.word	0x00039310


	//   ....[239]....
        /*0afc*/ 	.word	0x00039380


	//   ....[240]....
        /*0b00*/ 	.word	0x00039400


	//   ....[241]....
        /*0b04*/ 	.word	0x00039470


	//   ....[242]....
        /*0b08*/ 	.word	0x00039510


	//   ....[243]....
        /*0b0c*/ 	.word	0x000395a0


	//   ....[244]....
        /*0b10*/ 	.word	0x000396c0


	//   ....[245]....
        /*0b14*/ 	.word	0x0003b600


	//   ....[246]....
        /*0b18*/ 	.word	0x0003cc80


	//   ....[247]....
        /*0b1c*/ 	.word	0x0003cf80


	//   ....[248]....
        /*0b20*/ 	.word	0x0003dc90


	//   ....[249]....
        /*0b24*/ 	.word	0x0003dce0


	//   ....[250]....
        /*0b28*/ 	.word	0x0003dd00


	//   ....[251]....
        /*0b2c*/ 	.word	0x0003dd10


	//   ....[252]....
        /*0b30*/ 	.word	0x00048960


	//----- nvinfo : EIATTR_REG_RECONFIG
	.align		4
.L_916:
        /*0b34*/ 	.byte	0x01, 0x54
	.zero		2


	//----- nvinfo : EIATTR_SYSCALL_OFFSETS
	.align		4
        /*0b38*/ 	.byte	0x04, 0x46
        /*0b3a*/ 	.short	(.L_918 - .L_917)


	//   ....[0]....
.L_917:
        /*0b3c*/ 	.word	0x00002050


	//   ....[1]....
        /*0b40*/ 	.word	0x000021a0


	//   ....[2]....
        /*0b44*/ 	.word	0x0000dbf0


	//   ....[3]....
        /*0b48*/ 	.word	0x0000e500


	//   ....[4]....
        /*0b4c*/ 	.word	0x0002f970


	//   ....[5]....
        /*0b50*/ 	.word	0x0002fac0


	//   ....[6]....
        /*0b54*/ 	.word	0x0002fbb0


	//   ....[7]....
        /*0b58*/ 	.word	0x00030af0


	//   ....[8]....
        /*0b5c*/ 	.word	0x00031370


	//----- nvinfo : EIATTR_MBARRIER_INSTR_OFFSETS
	.align		4
.L_918:
        /*0b60*/ 	.byte	0x04, 0x39
        /*0b62*/ 	.short	(.L_920 - .L_919)


	//   ....[0]....
.L_919:
        /*0b64*/ 	.word	0x000002d0
        /*0b68*/ 	.word	0x000000ff
        /*0b6c*/ 	.word	0x00038800
        /*0b70*/ 	.short	0x0100
        /*0b72*/ 	.byte	0x08
	.zero		1


	//   ....[1]....
        /*0b74*/ 	.word	0x000002f0
        /*0b78*/ 	.word	0x000000ff
        /*0b7c*/ 	.word	0x00038810
        /*0b80*/ 	.short	0x0100
        /*0b82*/ 	.byte	0x08
	.zero		1


	//   ....[2]....
        /*0b84*/ 	.word	0x00000300
        /*0b88*/ 	.word	0x000000ff
        /*0b8c*/ 	.word	0x00038820
        /*0b90*/ 	.short	0x0100
        /*0b92*/ 	.byte	0x08
	.zero		1


	//   ....[3]....
        /*0b94*/ 	.word	0x000003b0
        /*0b98*/ 	.word	0x000000ff
        /*0b9c*/ 	.word	0x00038830
        /*0ba0*/ 	.short	0x0100
        /*0ba2*/ 	.byte	0x06
	.zero		1


	//   ....[4]....
        /*0ba4*/ 	.word	0x000003c0
        /*0ba8*/ 	.word	0x000000ff
        /*0bac*/ 	.word	0x00038840
        /*0bb0*/ 	.short	0x0100
        /*0bb2*/ 	.byte	0x06
	.zero		1


	//   ....[5]....
        /*0bb4*/ 	.word	0x000003d0
        /*0bb8*/ 	.word	0x000000ff
        /*0bbc*/ 	.word	0x00038838
        /*0bc0*/ 	.short	0x0100
        /*0bc2*/ 	.byte	0x06
	.zero		1


	//   ....[6]....
        /*0bc4*/ 	.word	0x000003e0
        /*0bc8*/ 	.word	0x000000ff
        /*0bcc*/ 	.word	0x00038848
        /*0bd0*/ 	.short	0x0100
        /*0bd2*/ 	.byte	0x06
	.zero		1


	//   ....[7]....
        /*0bd4*/ 	.word	0x00000510
        /*0bd8*/ 	.word	0x000000ff
        /*0bdc*/ 	.word	0x00038850
        /*0be0*/ 	.short	0x0100
        /*0be2*/ 	.byte	0x08
	.zero		1


	//   ....[8]....
        /*0be4*/ 	.word	0x00000520
        /*0be8*/ 	.word	0x000000ff
        /*0bec*/ 	.word	0x00038860
        /*0bf0*/ 	.short	0x0100
        /*0bf2*/ 	.byte	0x08
	.zero		1


	//   ....[9]....
        /*0bf4*/ 	.word	0x00000530
        /*0bf8*/ 	.word	0x000000ff
        /*0bfc*/ 	.word	0x00038858
        /*0c00*/ 	.short	0x0100
        /*0c02*/ 	.byte	0x08
	.zero		1


	//   ....[10]....
        /*0c04*/ 	.word	0x00000540
        /*0c08*/ 	.word	0x000000ff
        /*0c0c*/ 	.word	0x00038868
        /*0c10*/ 	.short	0x0100
        /*0c12*/ 	.byte	0x08
	.zero		1


	//   ....[11]....
        /*0c14*/ 	.word	0x00000630
        /*0c18*/ 	.word	0x000000ff
        /*0c1c*/ 	.word	0x00038870
        /*0c20*/ 	.short	0x0100
        /*0c22*/ 	.byte	0x06
	.zero		1


	//   ....[12]....
        /*0c24*/ 	.word	0x00000640
        /*0c28*/ 	.word	0x000000ff
        /*0c2c*/ 	.word	0x00038880
        /*0c30*/ 	.short	0x0100
        /*0c32*/ 	.byte	0x06
	.zero		1


	//   ....[13]....
        /*0c34*/ 	.word	0x00000650
        /*0c38*/ 	.word	0x000000ff
        /*0c3c*/ 	.word	0x00038878
        /*0c40*/ 	.short	0x0100
        /*0c42*/ 	.byte	0x06
	.zero		1


	//   ....[14]....
        /*0c44*/ 	.word	0x00000660
        /*0c48*/ 	.word	0x000000ff
        /*0c4c*/ 	.word	0x00038888
        /*0c50*/ 	.short	0x0100
        /*0c52*/ 	.byte	0x06
	.zero		1


	//   ....[15]....
        /*0c54*/ 	.word	0x00000790
        /*0c58*/ 	.word	0x000000ff
        /*0c5c*/ 	.word	0x00038890
        /*0c60*/ 	.short	0x0100
        /*0c62*/ 	.byte	0x08
	.zero		1


	//   ....[16]....
        /*0c64*/ 	.word	0x000007a0
        /*0c68*/ 	.word	0x000000ff
        /*0c6c*/ 	.word	0x000388a0
        /*0c70*/ 	.short	0x0100
        /*0c72*/ 	.byte	0x08
	.zero		1


	//   ....[17]....
        /*0c74*/ 	.word	0x000007b0
        /*0c78*/ 	.word	0x000000ff
        /*0c7c*/ 	.word	0x00038898
        /*0c80*/ 	.short	0x0100
        /*0c82*/ 	.byte	0x08
	.zero		1


	//   ....[18]....
        /*0c84*/ 	.word	0x000007c0
        /*0c88*/ 	.word	0x000000ff
        /*0c8c*/ 	.word	0x000388a8
        /*0c90*/ 	.short	0x0100
        /*0c92*/ 	.byte	0x08
	.zero		1


	//   ....[19]....
        /*0c94*/ 	.word	0x000008f0
        /*0c98*/ 	.word	0x000000ff
        /*0c9c*/ 	.word	0x000388b0
        /*0ca0*/ 	.short	0x0100
        /*0ca2*/ 	.byte	0x08
	.zero		1


	//   ....[20]....
        /*0ca4*/ 	.word	0x00000900
        /*0ca8*/ 	.word	0x000000ff
        /*0cac*/ 	.word	0x000388c0
        /*0cb0*/ 	.short	0x0100
        /*0cb2*/ 	.byte	0x08
	.zero		1


	//   ....[21]....
        /*0cb4*/ 	.word	0x00000910
        /*0cb8*/ 	.word	0x000000ff
        /*0cbc*/ 	.word	0x000388b8
        /*0cc0*/ 	.short	0x0100
        /*0cc2*/ 	.byte	0x08
	.zero		1


	//   ....[22]....
        /*0cc4*/ 	.word	0x00000920
        /*0cc8*/ 	.word	0x000000ff
        /*0ccc*/ 	.word	0x000388c8
        /*0cd0*/ 	.short	0x0100
        /*0cd2*/ 	.byte	0x08
	.zero		1


	//   ....[23]....
        /*0cd4*/ 	.word	0x00002d10
        /*0cd8*/ 	.word	0x0000003d
        /*0cdc*/ 	.word	0x00038890
        /*0ce0*/ 	.short	0x010a
        /*0ce2*/ 	.byte	0x3f
	.zero		1


	//   ....[24]....
        /*0ce4*/ 	.word	0x00003740
        /*0ce8*/ 	.word	0x0000003d
        /*0cec*/ 	.word	0x00038890
        /*0cf0*/ 	.short	0x010a
        /*0cf2*/ 	.byte	0x3f
	.zero		1


	//   ....[25]....
        /*0cf4*/ 	.word	0x00003f60
        /*0cf8*/ 	.word	0x0000003d
        /*0cfc*/ 	.word	0x00038890
        /*0d00*/ 	.short	0x010a
        /*0d02*/ 	.byte	0x3f
	.zero		1


	//   ....[26]....
        /*0d04*/ 	.word	0x00004340
        /*0d08*/ 	.word	0x00000004
        /*0d0c*/ 	.word	0x00000000
        /*0d10*/ 	.short	0x0101
        /*0d12*/ 	.byte	0x3f
	.zero		1


	//   ....[27]....
        /*0d14*/ 	.word	0x00004370
        /*0d18*/ 	.word	0x0000003d
        /*0d1c*/ 	.word	0x000388b0
        /*0d20*/ 	.short	0x010a
        /*0d22*/ 	.byte	0x3f
	.zero		1


	//   ....[28]....
        /*0d24*/ 	.word	0x00004b80
        /*0d28*/ 	.word	0x0000003d
        /*0d2c*/ 	.word	0x00000000
        /*0d30*/ 	.short	0x0101
        /*0d32*/ 	.byte	0x3f
	.zero		1


	//   ....[29]....
        /*0d34*/ 	.word	0x00007f80
        /*0d38*/ 	.word	0x0000000c
        /*0d3c*/ 	.word	0x00000000
        /*0d40*/ 	.short	0x0101
        /*0d42*/ 	.byte	0x3f
	.zero		1


	//   ....[30]....
        /*0d44*/ 	.word	0x0000bd90
        /*0d48*/ 	.word	0x0000000c
        /*0d4c*/ 	.word	0x00000000
        /*0d50*/ 	.short	0x0101
        /*0d52*/ 	.byte	0x3f
	.zero		1


	//   ....[31]....
        /*0d54*/ 	.word	0x0000e280
        /*0d58*/ 	.word	0x00000002
        /*0d5c*/ 	.word	0x00038800
        /*0d60*/ 	.short	0x010a
        /*0d62*/ 	.byte	0x3f
	.zero		1


	//   ....[32]....
        /*0d64*/ 	.word	0x0000e2d0
        /*0d68*/ 	.word	0x00000002
        /*0d6c*/ 	.word	0x00038800
        /*0d70*/ 	.short	0x010a
        /*0d72*/ 	.byte	0x3f
	.zero		1


	//   ....[33]....
        /*0d74*/ 	.word	0x0000ed50
        /*0d78*/ 	.word	0x00000002
        /*0d7c*/ 	.word	0x00038800
        /*0d80*/ 	.short	0x010a
        /*0d82*/ 	.byte	0x3f
	.zero		1


	//   ....[34]....
        /*0d84*/ 	.word	0x00010190
        /*0d88*/ 	.word	0x00000002
        /*0d8c*/ 	.word	0x00038800
        /*0d90*/ 	.short	0x010a
        /*0d92*/ 	.byte	0x3f
	.zero		1


	//   ....[35]....
        /*0d94*/ 	.word	0x00011780
        /*0d98*/ 	.word	0x00000004
        /*0d9c*/ 	.word	0x00000000
        /*0da0*/ 	.short	0x010a
        /*0da2*/ 	.byte	0x3f
	.zero		1


	//   ....[36]....
        /*0da4*/ 	.word	0x00011820
        /*0da8*/ 	.word	0x00000006
        /*0dac*/ 	.word	0x00000000
        /*0db0*/ 	.short	0x010a
        /*0db2*/ 	.byte	0x3f
	.zero		1


	//   ....[37]....
        /*0db4*/ 	.word	0x00011c40
        /*0db8*/ 	.word	0x00000002
        /*0dbc*/ 	.word	0x00000000
        /*0dc0*/ 	.short	0x010a
        /*0dc2*/ 	.byte	0x3f
	.zero		1


	//   ....[38]....
        /*0dc4*/ 	.word	0x00011ca0
        /*0dc8*/ 	.word	0x00000002
        /*0dcc*/ 	.word	0x00000000
        /*0dd0*/ 	.short	0x010a
        /*0dd2*/ 	.byte	0x3f
	.zero		1


	//   ....[39]....
        /*0dd4*/ 	.word	0x00013840
        /*0dd8*/ 	.word	0x0000000e
        /*0ddc*/ 	.word	0x00000000
        /*0de0*/ 	.short	0x0101
        /*0de2*/ 	.byte	0x3f
	.zero		1


	//   ....[40]....
        /*0de4*/ 	.word	0x00019140
        /*0de8*/ 	.word	0x00000002
        /*0dec*/ 	.word	0x00000000
        /*0df0*/ 	.short	0x0101
        /*0df2*/ 	.byte	0x3f
	.zero		1


	//   ....[41]....
        /*0df4*/ 	.word	0x00019560
        /*0df8*/ 	.word	0x00000004
        /*0dfc*/ 	.word	0x00000000
        /*0e00*/ 	.short	0x010a
        /*0e02*/ 	.byte	0x3f
	.zero		1


	//   ....[42]....
        /*0e04*/ 	.word	0x00019600
        /*0e08*/ 	.word	0x00000006
        /*0e0c*/ 	.word	0x00000000
        /*0e10*/ 	.short	0x010a
        /*0e12*/ 	.byte	0x3f
	.zero		1


	//   ....[43]....
        /*0e14*/ 	.word	0x00019a20
        /*0e18*/ 	.word	0x0000000c
        /*0e1c*/ 	.word	0x00000000
        /*0e20*/ 	.short	0x010a
        /*0e22*/ 	.byte	0x3f
	.zero		1


	//   ....[44]....
        /*0e24*/ 	.word	0x00019a80
        /*0e28*/ 	.word	0x0000000c
        /*0e2c*/ 	.word	0x00000000
        /*0e30*/ 	.short	0x010a
        /*0e32*/ 	.byte	0x3f
	.zero		1


	//   ....[45]....
        /*0e34*/ 	.word	0x0001b610
        /*0e38*/ 	.word	0x0000000c
        /*0e3c*/ 	.word	0x00000000
        /*0e40*/ 	.short	0x0101
        /*0e42*/ 	.byte	0x3f
	.zero		1


	//   ....[46]....
        /*0e44*/ 	.word	0x000200a0
        /*0e48*/ 	.word	0x00000002
        /*0e4c*/ 	.word	0x00000000
        /*0e50*/ 	.short	0x0101
        /*0e52*/ 	.byte	0x3f
	.zero		1


	//   ....[47]....
        /*0e54*/ 	.word	0x00020270
        /*0e58*/ 	.word	0x00000004
        /*0e5c*/ 	.word	0x00000000
        /*0e60*/ 	.short	0x010a
        /*0e62*/ 	.byte	0x3f
	.zero		1


	//   ....[48]....
        /*0e64*/ 	.word	0x00020310
        /*0e68*/ 	.word	0x00000006
        /*0e6c*/ 	.word	0x00000000
        /*0e70*/ 	.short	0x010a
        /*0e72*/ 	.byte	0x3f
	.zero		1


	//   ....[49]....
        /*0e74*/ 	.word	0x00020730
        /*0e78*/ 	.word	0x0000000c
        /*0e7c*/ 	.word	0x00000000
        /*0e80*/ 	.short	0x010a
        /*0e82*/ 	.byte	0x3f
	.zero		1


	//   ....[50]....
        /*0e84*/ 	.word	0x00020790
        /*0e88*/ 	.word	0x0000000c
        /*0e8c*/ 	.word	0x00000000
        /*0e90*/ 	.short	0x010a
        /*0e92*/ 	.byte	0x3f
	.zero		1


	//   ....[51]....
        /*0e94*/ 	.word	0x00022320
        /*0e98*/ 	.word	0x0000000c
        /*0e9c*/ 	.word	0x00000000
        /*0ea0*/ 	.short	0x0101
        /*0ea2*/ 	.byte	0x3f
	.zero		1


	//   ....[52]....
        /*0ea4*/ 	.word	0x00027c20
        /*0ea8*/ 	.word	0x00000002
        /*0eac*/ 	.word	0x00000000
        /*0eb0*/ 	.short	0x0101
        /*0eb2*/ 	.byte	0x3f
	.zero		1


	//   ....[53]....
        /*0eb4*/ 	.word	0x0002af10
        /*0eb8*/ 	.word	0x00000003
        /*0ebc*/ 	.word	0x00000000
        /*0ec0*/ 	.short	0x0101
        /*0ec2*/ 	.byte	0x3f
	.zero		1


	//   ....[54]....
        /*0ec4*/ 	.word	0x0002da70
        /*0ec8*/ 	.word	0x00000017
        /*0ecc*/ 	.word	0x00038820
        /*0ed0*/ 	.short	0x010a
        /*0ed2*/ 	.byte	0x3f
	.zero		1


	//   ....[55]....
        /*0ed4*/ 	.word	0x0002db20
        /*0ed8*/ 	.word	0x00000003
        /*0edc*/ 	.word	0x000388a0
        /*0ee0*/ 	.short	0x010a
        /*0ee2*/ 	.byte	0x3f
	.zero		1


	//   ....[56]....
        /*0ee4*/ 	.word	0x0002dd50
        /*0ee8*/ 	.word	0x00000003
        /*0eec*/ 	.word	0x000388c0
        /*0ef0*/ 	.short	0x010a
        /*0ef2*/ 	.byte	0x3f
	.zero		1


	//   ....[57]....
        /*0ef4*/ 	.word	0x0002e740
        /*0ef8*/ 	.word	0x0000000a
        /*0efc*/ 	.word	0x000388a0
        /*0f00*/ 	.short	0x010a
        /*0f02*/ 	.byte	0x3f
	.zero		1


	//   ....[58]....
        /*0f04*/ 	.word	0x0002e960
        /*0f08*/ 	.word	0x0000000a
        /*0f0c*/ 	.word	0x000388c0
        /*0f10*/ 	.short	0x010a
        /*0f12*/ 	.byte	0x3f
	.zero		1


	//   ....[59]....
        /*0f14*/ 	.word	0x00030360
        /*0f18*/ 	.word	0x00000011
        /*0f1c*/ 	.word	0x00038840
        /*0f20*/ 	.short	0x010a
        /*0f22*/ 	.byte	0x3f
	.zero		1


	//   ....[60]....
        /*0f24*/ 	.word	0x00030820
        /*0f28*/ 	.word	0x00000011
        /*0f2c*/ 	.word	0x00038830
        /*0f30*/ 	.short	0x0107
        /*0f32*/ 	.byte	0x3f
	.zero		1


	//   ....[61]....
        /*0f34*/ 	.word	0x000308f0
        /*0f38*/ 	.word	0x00000011
        /*0f3c*/ 	.word	0x00038830
        /*0f40*/ 	.short	0x0101
        /*0f42*/ 	.byte	0x3f
	.zero		1


	//   ....[62]....
        /*0f44*/ 	.word	0x000311b0
        /*0f48*/ 	.word	0x00000017
        /*0f4c*/ 	.word	0x00038800
        /*0f50*/ 	.short	0x0107
        /*0f52*/ 	.byte	0x3f
	.zero		1


	//   ....[63]....
        /*0f54*/ 	.word	0x00031240
        /*0f58*/ 	.word	0x00000017
        /*0f5c*/ 	.word	0x00038800
        /*0f60*/ 	.short	0x0101
        /*0f62*/ 	.byte	0x3f
	.zero		1


	//   ....[64]....
        /*0f64*/ 	.word	0x00032140
        /*0f68*/ 	.word	0x00000017
        /*0f6c*/ 	.word	0x00038810
        /*0f70*/ 	.short	0x0107
        /*0f72*/ 	.byte	0x3f
	.zero		1


	//   ....[65]....
        /*0f74*/ 	.word	0x00032240
        /*0f78*/ 	.word	0x00000017
        /*0f7c*/ 	.word	0x00038810
        /*0f80*/ 	.short	0x0101
        /*0f82*/ 	.byte	0x3f
	.zero		1


	//   ....[66]....
        /*0f84*/ 	.word	0x00032260
        /*0f88*/ 	.word	0x00000017
        /*0f8c*/ 	.word	0x00038820
        /*0f90*/ 	.short	0x010a
        /*0f92*/ 	.byte	0x3f
	.zero		1


	//   ....[67]....
        /*0f94*/ 	.word	0x000322f0
        /*0f98*/ 	.word	0x00000011
        /*0f9c*/ 	.word	0x00038860
        /*0fa0*/ 	.short	0x010a
        /*0fa2*/ 	.byte	0x3f
	.zero		1


	//   ....[68]....
        /*0fa4*/ 	.word	0x00032c20
        /*0fa8*/ 	.word	0x00000011
        /*0fac*/ 	.word	0x00038850
        /*0fb0*/ 	.short	0x0107
        /*0fb2*/ 	.byte	0x3f
	.zero		1


	//   ....[69]....
        /*0fb4*/ 	.word	0x00032cf0
        /*0fb8*/ 	.word	0x00000011
        /*0fbc*/ 	.word	0x00038850
        /*0fc0*/ 	.short	0x0101
        /*0fc2*/ 	.byte	0x3f
	.zero		1


	//   ....[70]....
        /*0fc4*/ 	.word	0x00033070
        /*0fc8*/ 	.word	0x00000006
        /*0fcc*/ 	.word	0x00038840
        /*0fd0*/ 	.short	0x010a
        /*0fd2*/ 	.byte	0x3f
	.zero		1


	//   ....[71]....
        /*0fd4*/ 	.word	0x000333b0
        /*0fd8*/ 	.word	0x00000006
        /*0fdc*/ 	.word	0x00038830
        /*0fe0*/ 	.short	0x0107
        /*0fe2*/ 	.byte	0x3f
	.zero		1


	//   ....[72]....
        /*0fe4*/ 	.word	0x00033470
        /*0fe8*/ 	.word	0x00000006
        /*0fec*/ 	.word	0x00038830
        /*0ff0*/ 	.short	0x0101
        /*0ff2*/ 	.byte	0x3f
	.zero		1


	//   ....[73]....
        /*0ff4*/ 	.word	0x000334a0
        /*0ff8*/ 	.word	0x00000006
        /*0ffc*/ 	.word	0x00038860
        /*1000*/ 	.short	0x010a
        /*1002*/ 	.byte	0x3f
	.zero		1


	//   ....[74]....
        /*1004*/ 	.word	0x00033b70
        /*1008*/ 	.word	0x00000006
        /*100c*/ 	.word	0x00038850
        /*1010*/ 	.short	0x0107
        /*1012*/ 	.byte	0x3f
	.zero		1


	//   ....[75]....
        /*1014*/ 	.word	0x00033c30
        /*1018*/ 	.word	0x00000006
        /*101c*/ 	.word	0x00038850
        /*1020*/ 	.short	0x0101
        /*1022*/ 	.byte	0x3f
	.zero		1


	//   ....[76]....
        /*1024*/ 	.word	0x00034aa0
        /*1028*/ 	.word	0x00000004
        /*102c*/ 	.word	0x00038820
        /*1030*/ 	.short	0x010a
        /*1032*/ 	.byte	0x3f
	.zero		1


	//   ....[77]....
        /*1034*/ 	.word	0x00034c10
        /*1038*/ 	.word	0x00000005
        /*103c*/ 	.word	0x00038840
        /*1040*/ 	.short	0x010a
        /*1042*/ 	.byte	0x3f
	.zero		1


	//   ....[78]....
        /*1044*/ 	.word	0x00034cb0
        /*1048*/ 	.word	0x00000019
        /*104c*/ 	.word	0x00038840
        /*1050*/ 	.short	0x010a
        /*1052*/ 	.byte	0x3f
	.zero		1


	//   ....[79]....
        /*1054*/ 	.word	0x00034cf0
        /*1058*/ 	.word	0x00000005
        /*105c*/ 	.word	0x00038860
        /*1060*/ 	.short	0x010a
        /*1062*/ 	.byte	0x3f
	.zero		1


	//   ....[80]....
        /*1064*/ 	.word	0x00034d30
        /*1068*/ 	.word	0x00000019
        /*106c*/ 	.word	0x00038860
        /*1070*/ 	.short	0x010a
        /*1072*/ 	.byte	0x3f
	.zero		1


	//   ....[81]....
        /*1074*/ 	.word	0x00034d90
        /*1078*/ 	.word	0x0000003d
        /*107c*/ 	.word	0x00038890
        /*1080*/ 	.short	0x010a
        /*1082*/ 	.byte	0x3f
	.zero		1


	//   ....[82]....
        /*1084*/ 	.word	0x00034f00
        /*1088*/ 	.word	0x0000003d
        /*108c*/ 	.word	0x00038890
        /*1090*/ 	.short	0x010a
        /*1092*/ 	.byte	0x3f
	.zero		1


	//   ....[83]....
        /*1094*/ 	.word	0x00035080
        /*1098*/ 	.word	0x0000003d
        /*109c*/ 	.word	0x00038890
        /*10a0*/ 	.short	0x010a
        /*10a2*/ 	.byte	0x3f
	.zero		1


	//   ....[84]....
        /*10a4*/ 	.word	0x000351e0
        /*10a8*/ 	.word	0x0000003d
        /*10ac*/ 	.word	0x000388b0
        /*10b0*/ 	.short	0x010a
        /*10b2*/ 	.byte	0x3f
	.zero		1


	//   ....[85]....
        /*10b4*/ 	.word	0x000355c0
        /*10b8*/ 	.word	0x00000002
        /*10bc*/ 	.word	0x00038800
        /*10c0*/ 	.short	0x010a
        /*10c2*/ 	.byte	0x3f
	.zero		1


	//   ....[86]....
        /*10c4*/ 	.word	0x00035b90
        /*10c8*/ 	.word	0x00000002
        /*10cc*/ 	.word	0x00038800
        /*10d0*/ 	.short	0x010a
        /*10d2*/ 	.byte	0x3f
	.zero		1


	//   ....[87]....
        /*10d4*/ 	.word	0x00035be0
        /*10d8*/ 	.word	0x00000006
        /*10dc*/ 	.word	0x00000000
        /*10e0*/ 	.short	0x010a
        /*10e2*/ 	.byte	0x3f
	.zero		1


	//   ....[88]....
        /*10e4*/ 	.word	0x00035c30
        /*10e8*/ 	.word	0x00000002
        /*10ec*/ 	.word	0x00000000
        /*10f0*/ 	.short	0x010a
        /*10f2*/ 	.byte	0x3f
	.zero		1


	//   ....[89]....
        /*10f4*/ 	.word	0x00035c80
        /*10f8*/ 	.word	0x00000006
        /*10fc*/ 	.word	0x00000000
        /*1100*/ 	.short	0x010a
        /*1102*/ 	.byte	0x3f
	.zero		1


	//   ....[90]....
        /*1104*/ 	.word	0x00035cd0
        /*1108*/ 	.word	0x0000000c
        /*110c*/ 	.word	0x00000000
        /*1110*/ 	.short	0x010a
        /*1112*/ 	.byte	0x3f
	.zero		1


	//   ....[91]....
        /*1114*/ 	.word	0x00035d20
        /*1118*/ 	.word	0x00000006
        /*111c*/ 	.word	0x00000000
        /*1120*/ 	.short	0x010a
        /*1122*/ 	.byte	0x3f
	.zero		1


	//   ....[92]....
        /*1124*/ 	.word	0x00035d70
        /*1128*/ 	.word	0x0000000c
        /*112c*/ 	.word	0x00000000
        /*1130*/ 	.short	0x010a
        /*1132*/ 	.byte	0x3f
	.zero		1


	//   ....[93]....
        /*1134*/ 	.word	0x00035f10
        /*1138*/ 	.word	0x00000017
        /*113c*/ 	.word	0x00038820
        /*1140*/ 	.short	0x010a
        /*1142*/ 	.byte	0x3f
	.zero		1


	//   ....[94]....
        /*1144*/ 	.word	0x00035f60
        /*1148*/ 	.word	0x00000003
        /*114c*/ 	.word	0x000388a0
        /*1150*/ 	.short	0x010a
        /*1152*/ 	.byte	0x3f
	.zero		1


	//   ....[95]....
        /*1154*/ 	.word	0x00035fb0
        /*1158*/ 	.word	0x00000003
        /*115c*/ 	.word	0x000388c0
        /*1160*/ 	.short	0x010a
        /*1162*/ 	.byte	0x3f
	.zero		1


	//   ....[96]....
        /*1164*/ 	.word	0x00036000
        /*1168*/ 	.word	0x0000000a
        /*116c*/ 	.word	0x000388a0
        /*1170*/ 	.short	0x010a
        /*1172*/ 	.byte	0x3f
	.zero		1


	//   ....[97]....
        /*1174*/ 	.word	0x00036050
        /*1178*/ 	.word	0x0000000a
        /*117c*/ 	.word	0x000388c0
        /*1180*/ 	.short	0x010a
        /*1182*/ 	.byte	0x3f
	.zero		1


	//   ....[98]....
        /*1184*/ 	.word	0x00036160
        /*1188*/ 	.word	0x00000011
        /*118c*/ 	.word	0x00038840
        /*1190*/ 	.short	0x010a
        /*1192*/ 	.byte	0x3f
	.zero		1


	//   ....[99]....
        /*1194*/ 	.word	0x000376f0
        /*1198*/ 	.word	0x00000017
        /*119c*/ 	.word	0x00038820
        /*11a0*/ 	.short	0x010a
        /*11a2*/ 	.byte	0x3f
	.zero		1


	//   ....[100]....
        /*11a4*/ 	.word	0x00037740
        /*11a8*/ 	.word	0x00000011
        /*11ac*/ 	.word	0x00038860
        /*11b0*/ 	.short	0x010a
        /*11b2*/ 	.byte	0x3f
	.zero		1


	//   ....[101]....
        /*11b4*/ 	.word	0x00038030
        /*11b8*/ 	.word	0x00000006
        /*11bc*/ 	.word	0x00038840
        /*11c0*/ 	.short	0x010a
        /*11c2*/ 	.byte	0x3f
	.zero		1


	//   ....[102]....
        /*11c4*/ 	.word	0x000384f0
        /*11c8*/ 	.word	0x00000006
        /*11cc*/ 	.word	0x00038860
        /*11d0*/ 	.short	0x010a
        /*11d2*/ 	.byte	0x3f
	.zero		1


	//   ....[103]....
        /*11d4*/ 	.word	0x000395e0
        /*11d8*/ 	.word	0x00000004
        /*11dc*/ 	.word	0x00038820
        /*11e0*/ 	.short	0x010a
        /*11e2*/ 	.byte	0x3f
	.zero		1


	//   ....[104]....
        /*11e4*/ 	.word	0x00039780
        /*11e8*/ 	.word	0x00000005
        /*11ec*/ 	.word	0x00038840
        /*11f0*/ 	.short	0x010a
        /*11f2*/ 	.byte	0x3f
	.zero		1


	//   ....[105]....
        /*11f4*/ 	.word	0x000397d0
        /*11f8*/ 	.word	0x00000019
        /*11fc*/ 	.word	0x00038840
        /*1200*/ 	.short	0x010a
        /*1202*/ 	.byte	0x3f
	.zero		1


	//   ....[106]....
        /*1204*/ 	.word	0x00039820
        /*1208*/ 	.word	0x00000005
        /*120c*/ 	.word	0x00038860
        /*1210*/ 	.short	0x010a
        /*1212*/ 	.byte	0x3f
	.zero		1


	//   ....[107]....
        /*1214*/ 	.word	0x00039a40
        /*1218*/ 	.word	0x0000000d
        /*121c*/ 	.word	0x00000000
        /*1220*/ 	.short	0x010a
        /*1222*/ 	.byte	0x3f
	.zero		1


	//   ....[108]....
        /*1224*/ 	.word	0x00039b80
        /*1228*/ 	.word	0x0000000a
        /*122c*/ 	.word	0x00000000
        /*1230*/ 	.short	0x010a
        /*1232*/ 	.byte	0x3f
	.zero		1


	//   ....[109]....
        /*1234*/ 	.word	0x0003a140
        /*1238*/ 	.word	0x0000000a
        /*123c*/ 	.word	0x00038810
        /*1240*/ 	.short	0x010a
        /*1242*/ 	.byte	0x3f
	.zero		1


	//   ....[110]....
        /*1244*/ 	.word	0x0003a2c0
        /*1248*/ 	.word	0x0000000e
        /*124c*/ 	.word	0x00000000
        /*1250*/ 	.short	0x010a
        /*1252*/ 	.byte	0x3f
	.zero		1


	//   ....[111]....
        /*1254*/ 	.word	0x0003a400
        /*1258*/ 	.word	0x0000000a
        /*125c*/ 	.word	0x00000000
        /*1260*/ 	.short	0x010a
        /*1262*/ 	.byte	0x3f
	.zero		1


	//   ....[112]....
        /*1264*/ 	.word	0x0003c8d0
        /*1268*/ 	.word	0x00000008
        /*126c*/ 	.word	0x00000000
        /*1270*/ 	.short	0x0101
        /*1272*/ 	.byte	0x3f
	.zero		1


	//   ....[113]....
        /*1274*/ 	.word	0x00048b10
        /*1278*/ 	.word	0x00000000
        /*127c*/ 	.word	0x00000000
        /*1280*/ 	.short	0x0101
        /*1282*/ 	.byte	0x3f
	.zero		1


	//   ....[114]....
        /*1284*/ 	.word	0x00048b30
        /*1288*/ 	.word	0x0000000a
        /*128c*/ 	.word	0x00000000
        /*1290*/ 	.short	0x010a
        /*1292*/ 	.byte	0x3f
	.zero		1


	//   ....[115]....
        /*1294*/ 	.word	0x00048b80
        /*1298*/ 	.word	0x0000000a
        /*129c*/ 	.word	0x00038810
        /*12a0*/ 	.short	0x010a
        /*12a2*/ 	.byte	0x3f
	.zero		1


	//   ....[116]....
        /*12a4*/ 	.word	0x00048bd0
        /*12a8*/ 	.word	0x0000000a
        /*12ac*/ 	.word	0x00000000
        /*12b0*/ 	.short	0x010a
        /*12b2*/ 	.byte	0x3f
	.zero		1


	//----- nvinfo : EIATTR_NUM_MBARRIERS
	.align		4
.L_920:
        /*12b4*/ 	.byte	0x03, 0x38
        /*12b6*/ 	.short	0x0017


	//----- nvinfo : EIATTR_EXIT_INSTR_OFFSETS
	.align		4
        /*12b8*/ 	.byte	0x04, 0x1c
        /*12ba*/ 	.short	(.L_922 - .L_921)


	//   ....[0]....
.L_921:
        /*12bc*/ 	.word	0x00034d80


	//----- nvinfo : EIATTR_MAX_THREADS
	.align		4
.L_922:
        /*12c0*/ 	.byte	0x04, 0x05
        /*12c2*/ 	.short	(.L_924 - .L_923)
.L_923:
        /*12c4*/ 	.word	0x00000180
        /*12c8*/ 	.word	0x00000001
        /*12cc*/ 	.word	0x00000001


	//----- nvinfo : EIATTR_CRS_STACK_SIZE
	.align		4
.L_924:
        /*12d0*/ 	.byte	0x04, 0x1e
        /*12d2*/ 	.short	(.L_926 - .L_925)
.L_925:
        /*12d4*/ 	.word	0x00000000


	//----- nvinfo : EIATTR_CBANK_PARAM_SIZE
	.align		4
.L_926:
        /*12d8*/ 	.byte	0x03, 0x19
        /*12da*/ 	.short	0x0bf0


	//----- nvinfo : EIATTR_PARAM_CBANK
	.align		4
        /*12dc*/ 	.byte	0x04, 0x0a
        /*12de*/ 	.short	(.L_928 - .L_927)
	.align		4
.L_927:
        /*12e0*/ 	.word	index@(.nv.constant0._ZN7cutlass13device_kernelIN5flash11enable_sm90INS1_16FlashAttnFwdSm90INS1_25CollectiveMainloopFwdSm90ILi2EN4cute5tupleIJNS5_1CILi1EEES8_S8_EEENS6_IJNS7_ILi64EEESA_SA_EEELi512ENS_6half_tEfNS_4arch4Sm90ELb0ELb1ELb0ELb1ELb1ELb1ELb1ELb0ELb0ELb1ELb0ELb0EEENS1_21CollectiveEpilogueFwdINS6_IJSA_NS7_ILi512EEESA_EEES9_SC_SE_Li256ELb1ELb1ELb0ELb0EEENS1_36VarlenDynamicPersistentTileSchedulerILi64ELi64ELi256ELi128ELb0ELb1ELb1ELb1ELb0ELb1EEEEEEEEEvNT_6ParamsE)
        /*12e4*/ 	.short	0x0210
        /*12e6*/ 	.short	0x0bf0


	//----- nvinfo : EIATTR_SW_WAR
	.align		4
.L_928:
        /*12e8*/ 	.byte	0x04, 0x36
        /*12ea*/ 	.short	(.L_930 - .L_929)
.L_929:
        /*12ec*/ 	.word	0x00000008
.L_930:


//--------------------- .nv.info._ZN7cutlass13device_kernelIN5flash11enable_sm90INS1_16FlashAttnFwdSm90INS1_25CollectiveMainloopFwdSm90ILi2EN4cute5tupleIJNS5_1CILi1EEES8_S8_EEENS6_IJNS7_ILi64EEESA_SA_EEELi512ENS_6half_tEfNS_4arch4Sm90ELb1ELb0ELb0ELb0ELb1ELb0ELb0ELb0ELb0ELb1ELb0ELb0EEENS1_21CollectiveEpilogueFwdINS6_IJSA_NS7_ILi512EEESA_EEES9_SC_SE_Li256ELb0ELb1ELb0ELb0EEENS1_30DynamicPersistentTileSchedulerILi256ELi128ELb0ELb1ELb1EEEEEEEEEvNT_6ParamsE --------------------------
	.section	.nv.info._ZN7cutlass13device_kernelIN5flash11enable_sm90INS1_16FlashAttnFwdSm90INS1_25CollectiveMainloopFwdSm90ILi2EN4cute5tupleIJNS5_1CILi1EEES8_S8_EEENS6_IJNS7_ILi64EEESA_SA_EEELi512ENS_6half_tEfNS_4arch4Sm90ELb1ELb0ELb0ELb0ELb1ELb0ELb0ELb0ELb0ELb1ELb0ELb0EEENS1_21CollectiveEpilogueFwdINS6_IJSA_NS7_ILi512EEESA_EEES9_SC_SE_Li256ELb0ELb1ELb0ELb0EEENS1_30DynamicPersistentTileSchedulerILi256ELi128ELb0ELb1ELb1EEEEEEEEEvNT_6ParamsE,"",@"SHT_CUDA_INFO"
	.sectionflags	@""
	.align	4


	//----- nvinfo : EIATTR_CUDA_API_VERSION
	.align		4
        /*0000*/ 	.byte	0x04, 0x37
        /*0002*/ 	.short	(.L_932 - .L_931)
.L_931:
        /*0004*/ 	.word	0x00000082


	//----- nvinfo : EIATTR_KPARAM_INFO
	.align		4
.L_932:
        /*0008*/ 	.byte	0x04, 0x17
        /*000a*/ 	.short	(.L_934 - .L_933)
.L_933:
        /*000c*/ 	.word	0x00000000
        /*0010*/ 	.short	0x0000
        /*0012*/ 	.short	0x0070
        /*0014*/ 	.byte	0x00, 0xf0, 0x01, 0x2a


	//----- nvinfo : EIATTR_SPARSE_MMA_MASK
	.align		4
.L_934:
        /*0018*/ 	.byte	0x03, 0x50
        /*001a*/ 	.short	0x0000


	//----- nvinfo : EIATTR_MAXREG_COUNT
	.align		4
        /*001c*/ 	.byte	0x03, 0x1b
        /*001e*/ 	.short	0x00a8


	//----- nvinfo : EIATTR_NUM_BARRIERS
	.align		4
        /*0020*/ 	.byte	0x02, 0x4c
        /*0022*/ 	.byte	0x10
	.zero		1


	//----- nvinfo : EIATTR_EXTERNS
	.align		4
        /*0024*/ 	.byte	0x04, 0x0f
        /*0026*/ 	.short	(.L_936 - .L_935)


	//   ....[0]....
	.align		4
.L_935:
        /*0028*/ 	.word	index@(__assertfail)


	//----- nvinfo : EIATTR_ANNOTATIONS
	.align		4
.L_936:
        /*002c*/ 	.byte	0x04, 0x55
        /*002e*/ 	.short	(.L_938 - .L_937)


	//   ....[0]....
.L_937:
        /*0030*/ 	.word	0x00000001
        /*0034*/ 	.byte	0xd0, 0xbc, 0x00, 0x00, 0x01, 0x00, 0x00, 0x00, 0xe0, 0xbd, 0x00, 0x00, 0x01, 0x00, 0x00, 0x00
        /*0044*/ 	.byte	0xd0, 0xc1, 0x00, 0x00, 0x01, 0x00, 0x00, 0x00, 0x90, 0xd0, 0x00, 0x00, 0x01, 0x00, 0x00, 0x00
        /*0054*/ 	.byte	0x50, 0xd6, 0x00, 0x00, 0x01, 0x00, 0x00, 0x00, 0x50, 0xdc, 0x00, 0x00, 0x01, 0x00, 0x00, 0x00
        /*0064*/ 	.byte	0x70, 0xdc, 0x00, 0x00, 0x01, 0x00, 0x00, 0x00, 0xb0, 0xdd, 0x00, 0x00, 0x01, 0x00, 0x00, 0x00
        /*0074*/ 	.byte	0x60, 0xf8, 0x00, 0x00


	//----- nvinfo : EIATTR_MERCURY_ISA_VERSION
	.align		4
.L_938:
        /*0078*/ 	.byte	0x03, 0x5f
        /*007a*/ 	.short	0x0101


	//----- nvinfo : EIATTR_INT_WARP_WIDE_INSTR_OFFSETS
	.align		4
        /*007c*/ 	.byte	0x04, 0x31
        /*007e*/ 	.short	(.L_940 - .L_939)


	//   ....[0]....
.L_939:
        /*0080*/ 	.word	0x000000c0


	//   ....[1]....
        /*0084*/ 	.word	0x000000d0


	//   ....[2]....
        /*0088*/ 	.word	0x00000170


	//   ....[3]....
        /*008c*/ 	.word	0x0000c7b0


	//   ....[4]....
        /*0090*/ 	.word	0x0000c840


	//   ....[5]....
        /*0094*/ 	.word	0x0000f5f0


	//   ....[6]....
        /*0098*/ 	.word	0x0000f680


	//----- nvinfo : EIATTR_COOP_GROUP_MASK_REGIDS
	.align		4
.L_940:
        /*009c*/ 	.byte	0x04, 0x29
        /*009e*/ 	.short	(.L_942 - .L_941)


	//   ....[0]....
.L_941:
        /*00a0*/ 	.word	0xffffffff


	//   ....[1]....
        /*00a4*/ 	.word	0xffffffff


	//   ....[2]....
        /*00a8*/ 	.word	0xffffffff


	//   ....[3]....
        /*00ac*/ 	.word	0xffffffff


	//   ....[4]....
        /*00b0*/ 	.word	0xffffffff


	//   ....[5]....
        /*00b4*/ 	.word	0xffffffff


	//   ....[6]....
        /*00b8*/ 	.word	0xffffffff


	//   ....[7]....
        /*00bc*/ 	.word	0xffffffff


	//   ....[8]....
        /*00c0*/ 	.word	0xffffffff


	//   ....[9]....
        /*00c4*/ 	.word	0xffffffff


	//   ....[10]....
        /*00c8*/ 	.word	0xffffffff


	//   ....[11]....
        /*00cc*/ 	.word	0xffffffff


	//   ....[12]....
        /*00d0*/ 	.word	0xffffffff


	//   ....[13]....
        /*00d4*/ 	.word	0xffffffff


	//   ....[14]....
        /*00d8*/ 	.word	0xffffffff


	//   ....[15]....
        /*00dc*/ 	.word	0xffffffff


	//   ....[16]....
        /*00e0*/ 	.word	0xffffffff


	//   ....[17]....
        /*00e4*/ 	.word	0xffffffff


	//   ....[18]....
        /*00e8*/ 	.word	0xffffffff


	//   ....[19]....
        /*00ec*/ 	.word	0xffffffff


	//   ....[20]....
        /*00f0*/ 	.word	0xffffffff


	//   ....[21]....
        /*00f4*/ 	.word	0xffffffff


	//   ....[22]....
        /*00f8*/ 	.word	0xffffffff


	//   ....[23]....
        /*00fc*/ 	.word	0xffffffff


	//   ....[24]....
        /*0100*/ 	.word	0xffffffff


	//   ....[25]....
        /*0104*/ 	.word	0xffffffff


	//   ....[26]....
        /*0108*/ 	.word	0xffffffff


	//   ....[27]....
        /*010c*/ 	.word	0xffffffff


	//   ....[28]....
        /*0110*/ 	.word	0xffffffff


	//   ....[29]....
        /*0114*/ 	.word	0xffffffff


	//   ....[30]....
        /*0118*/ 	.word	0xffffffff


	//   ....[31]....
        /*011c*/ 	.word	0xffffffff


	//   ....[32]....
        /*0120*/ 	.word	0xffffffff


	//   ....[33]....
        /*0124*/ 	.word	0xffffffff


	//   ....[34]....
        /*0128*/ 	.word	0xffffffff


	//   ....[35]....
        /*012c*/ 	.word	0xffffffff


	//   ....[36]....
        /*0130*/ 	.word	0xffffffff


	//   ....[37]....
        /*0134*/ 	.word	0xffffffff


	//   ....[38]....
        /*0138*/ 	.word	0xffffffff


	//   ....[39]....
        /*013c*/ 	.word	0xffffffff


	//   ....[40]....
        /*0140*/ 	.word	0xffffffff


	//   ....[41]....
        /*0144*/ 	.word	0xffffffff


	//   ....[42]....
        /*0148*/ 	.word	0xffffffff


	//   ....[43]....
        /*014c*/ 	.word	0xffffffff


	//   ....[44]....
        /*0150*/ 	.word	0xffffffff


	//   ....[45]....
        /*0154*/ 	.word	0xffffffff


	//   ....[46]....
        /*0158*/ 	.word	0xffffffff


	//   ....[47]....
        /*015c*/ 	.word	0xffffffff


	//   ....[48]....
        /*0160*/ 	.word	0xffffffff


	//   ....[49]....
        /*0164*/ 	.word	0xffffffff


	//   ....[50]....
        /*0168*/ 	.word	0xffffffff


	//   ....[51]....
        /*016c*/ 	.word	0xffffffff


	//   ....[52]....
        /*0170*/ 	.word	0xffffffff


	//   ....[53]....
        /*0174*/ 	.word	0xffffffff


	//   ....[54]....
        /*0178*/ 	.word	0xffffffff


	//   ....[55]....
        /*017c*/ 	.word	0xffffffff


	//   ....[56]....
        /*0180*/ 	.word	0xffffffff


	//   ....[57]....
        /*0184*/ 	.word	0xffffffff


	//   ....[58]....
        /*0188*/ 	.word	0xffffffff


	//   ....[59]....
        /*018c*/ 	.word	0xffffffff


	//   ....[60]....
        /*0190*/ 	.word	0xffffffff


	//   ....[61]....
        /*0194*/ 	.word	0xffffffff


	//   ....[62]....
        /*0198*/ 	.word	0xffffffff


	//   ....[63]....
        /*019c*/ 	.word	0xffffffff


	//   ....[64]....
        /*01a0*/ 	.word	0xffffffff


	//   ....[65]....
        /*01a4*/ 	.word	0xffffffff


	//   ....[66]....
        /*01a8*/ 	.word	0xffffffff


	//   ....[67]....
        /*01ac*/ 	.word	0xffffffff


	//   ....[68]....
        /*01b0*/ 	.word	0xffffffff


	//   ....[69]....
        /*01b4*/ 	.word	0xffffffff


	//   ....[70]....
        /*01b8*/ 	.word	0xffffffff


	//   ....[71]....
        /*01bc*/ 	.word	0xffffffff


	//   ....[72]....
        /*01c0*/ 	.word	0xffffffff


	//   ....[73]....
        /*01c4*/ 	.word	0xffffffff


	//   ....[74]....
        /*01c8*/ 	.word	0xffffffff


	//   ....[75]....
        /*01cc*/ 	.word	0xffffffff


	//   ....[76]....
        /*01d0*/ 	.word	0xffffffff


	//   ....[77]....
        /*01d4*/ 	.word	0xffffffff


	//   ....[78]....
        /*01d8*/ 	.word	0xffffffff


	//   ....[79]....
        /*01dc*/ 	.word	0xffffffff


	//   ....[80]....
        /*01e0*/ 	.word	0xffffffff


	//   ....[81]....
        /*01e4*/ 	.word	0xffffffff


	//   ....[82]....
        /*01e8*/ 	.word	0xffffffff


	//   ....[83]....
        /*01ec*/ 	.word	0xffffffff


	//   ....[84]....
        /*01f0*/ 	.word	0xffffffff


	//   ....[85]....
        /*01f4*/ 	.word	0xffffffff


	//   ....[86]....
        /*01f8*/ 	.word	0xffffffff


	//   ....[87]....
        /*01fc*/ 	.word	0x0500000f


	//   ....[88]....
        /*0200*/ 	.word	0x0500000f


	//   ....[89]....
        /*0204*/ 	.word	0x0500000f


	//   ....[90]....
        /*0208*/ 	.word	0x0500000f


	//   ....[91]....
        /*020c*/ 	.word	0x0500000f


	//   ....[92]....
        /*0210*/ 	.word	0x0500000f


	//   ....[93]....
        /*0214*/ 	.word	0x0500000f


	//   ....[94]....
        /*0218*/ 	.word	0x0500000f


	//   ....[95]....
        /*021c*/ 	.word	0x0500000f


	//   ....[96]....
        /*0220*/ 	.word	0x0500000f


	//   ....[97]....
        /*0224*/ 	.word	0x0500000f


	//   ....[98]....
        /*0228*/ 	.word	0x0500000f


	//   ....[99]....
        /*022c*/ 	.word	0x0500000f


	//   ....[100]....
        /*0230*/ 	.word	0x0500000f


	//   ....[101]....
        /*0234*/ 	.word	0x0500000f


	//   ....[102]....
        /*0238*/ 	.word	0x0500000f


	//   ....[103]....
        /*023c*/ 	.word	0x0500000f


	//   ....[104]....
        /*0240*/ 	.word	0x0500000f


	//   ....[105]....
        /*0244*/ 	.word	0x0500000f


	//   ....[106]....
        /*0248*/ 	.word	0x0500000f


	//   ....[107]....
        /*024c*/ 	.word	0x0500000f


	//   ....[108]....
        /*0250*/ 	.word	0x0500000f


	//   ....[109]....
        /*0254*/ 	.word	0x0500000f


	//   ....[110]....
        /*0258*/ 	.word	0x0500000f


	//   ....[111]....
        /*025c*/ 	.word	0x0500000f


	//   ....[112]....
        /*0260*/ 	.word	0x0500000f


	//   ....[113]....
        /*0264*/ 	.word	0x0500000f


	//   ....[114]....
        /*0268*/ 	.word	0x0500000f


	//   ....[115]....
        /*026c*/ 	.word	0x0500000f


	//   ....[116]....
        /*0270*/ 	.word	0x0500000f


	//   ....[117]....
        /*0274*/ 	.word	0x0500000f


	//   ....[118]....
        /*0278*/ 	.word	0x0500000f


	//   ....[119]....
        /*027c*/ 	.word	0x0500000f


	//   ....[120]....
        /*0280*/ 	.word	0x0500000f


	//   ....[121]....
        /*0284*/ 	.word	0x0500000f


	//   ....[122]....
        /*0288*/ 	.word	0x0500000f


	//   ....[123]....
        /*028c*/ 	.word	0x0500000f


	//   ....[124]....
        /*0290*/ 	.word	0x0500000f


	//   ....[125]....
        /*0294*/ 	.word	0x0500000f


	//   ....[126]....
        /*0298*/ 	.word	0x0500000f


	//   ....[127]....
        /*029c*/ 	.word	0x0500000f


	//   ....[128]....
        /*02a0*/ 	.word	0x0500000f


	//   ....[129]....
        /*02a4*/ 	.word	0x0500000f


	//----- nvinfo : EIATTR_COOP_GROUP_INSTR_OFFSETS
	.align		4
.L_942:
        /*02a8*/ 	.byte	0x04, 0x28
        /*02aa*/ 	.short	(.L_944 - .L_943)


	//   ....[0]....
.L_943:
        /*02ac*/ 	.word	0x00000070


	//   ....[1]....
        /*02b0*/ 	.word	0x000000b0


	//   ....[2]....
        /*02b4*/ 	.word	0x00000290


	//   ....[3]....
        /*02b8*/ 	.word	0x000003f0


	//   ....[4]....
        /*02bc*/ 	.word	0x00000510


	//   ....[5]....
        /*02c0*/ 	.word	0x00000670


	//   ....[6]....
        /*02c4*/ 	.word	0x00001830


	//   ....[7]....
        /*02c8*/ 	.word	0x00003610


	//   ....[8]....
        /*02cc*/ 	.word	0x00003c90


	//   ....[9]....
        /*02d0*/ 	.word	0x00003cc0


	//   ....[10]....
        /*02d4*/ 	.word	0x00004090


	//   ....[11]....
        /*02d8*/ 	.word	0x00004190


	//   ....[12]....
        /*02dc*/ 	.word	0x000043c0


	//   ....[13]....
        /*02e0*/ 	.word	0x00004510


	//   ....[14]....
        /*02e4*/ 	.word	0x00004dc0


	//   ....[15]....
        /*02e8*/ 	.word	0x000052d0


	//   ....[16]....
        /*02ec*/ 	.word	0x000052f0


	//   ....[17]....
        /*02f0*/ 	.word	0x00005680


	//   ....[18]....
        /*02f4*/ 	.word	0x00005780


	//   ....[19]....
        /*02f8*/ 	.word	0x000059d0


	//   ....[20]....
        /*02fc*/ 	.word	0x00005b30


	//   ....[21]....
        /*0300*/ 	.word	0x00006ce0


	//   ....[22]....
        /*0304*/ 	.word	0x000071e0


	//   ....[23]....
        /*0308*/ 	.word	0x00007210


	//   ....[24]....
        /*030c*/ 	.word	0x00007460


	//   ....[25]....
        /*0310*/ 	.word	0x00007630


	//   ....[26]....
        /*0314*/ 	.word	0x000085f0


	//   ....[27]....
        /*0318*/ 	.word	0x000086c0


	//   ....[28]....
        /*031c*/ 	.word	0x00008700


	//   ....[29]....
        /*0320*/ 	.word	0x00008790


	//   ....[30]....
        /*0324*/ 	.word	0x000087d0


	//   ....[31]....
        /*0328*/ 	.word	0x00009210


	//   ....[32]....
        /*032c*/ 	.word	0x0000a4e0


	//   ....[33]....
        /*0330*/ 	.word	0x0000a510


	//   ....[34]....
        /*0334*/ 	.word	0x0000a540


	//   ....[35]....
        /*0338*/ 	.word	0x0000a560


	//   ....[36]....
        /*033c*/ 	.word	0x0000abb0


	//   ....[37]....
        /*0340*/ 	.word	0x0000abc0


	//   ....[38]....
        /*0344*/ 	.word	0x0000adf0


	//   ....[39]....
        /*0348*/ 	.word	0x0000ae10


	//   ....[40]....
        /*034c*/ 	.word	0x0000b7a0


	//   ....[41]....
        /*0350*/ 	.word	0x0000b7c0


	//   ....[42]....
        /*0354*/ 	.word	0x0000b9f0


	//   ....[43]....
        /*0358*/ 	.word	0x0000ba10


	//   ....[44]....
        /*035c*/ 	.word	0x0000bd00


	//   ....[45]....
        /*0360*/ 	.word	0x0000d1f0


	//   ....[46]....
        /*0364*/ 	.word	0x0000d210


	//   ....[47]....
        /*0368*/ 	.word	0x0000d250


	//   ....[48]....
        /*036c*/ 	.word	0x0000d280


	//   ....[49]....
        /*0370*/ 	.word	0x0000d2d0


	//   ....[50]....
        /*0374*/ 	.word	0x0000d300


	//   ....[51]....
        /*0378*/ 	.word	0x0000d320


	//   ....[52]....
        /*037c*/ 	.word	0x0000d360


	//   ....[53]....
        /*0380*/ 	.word	0x0000d9a0


	//   ....[54]....
        /*0384*/ 	.word	0x0000d9c0


	//   ....[55]....
        /*0388*/ 	.word	0x0000da30


	//   ....[56]....
        /*038c*/ 	.word	0x0000da70


	//   ....[57]....
        /*0390*/ 	.word	0x0000dab0


	//   ....[58]....
        /*0394*/ 	.word	0x0000dae0


	//   ....[59]....
        /*0398*/ 	.word	0x0000daf0


	//   ....[60]....
        /*039c*/ 	.word	0x0000db30


	//   ....[61]....
        /*03a0*/ 	.word	0x0000df90


	//   ....[62]....
        /*03a4*/ 	.word	0x0000dfc0


	//   ....[63]....
        /*03a8*/ 	.word	0x0000dff0


	//   ....[64]....
        /*03ac*/ 	.word	0x0000e050


	//   ....[65]....
        /*03b0*/ 	.word	0x0000e1a0


	//   ....[66]....
        /*03b4*/ 	.word	0x0000e1c0


	//   ....[67]....
        /*03b8*/ 	.word	0x0000e1d0


	//   ....[68]....
        /*03bc*/ 	.word	0x0000e320


	//   ....[69]....
        /*03c0*/ 	.word	0x0000eb80


	//   ....[70]....
        /*03c4*/ 	.word	0x0000eba0


	//   ....[71]....
        /*03c8*/ 	.word	0x0000ebc0


	//   ....[72]....
        /*03cc*/ 	.word	0x0000ebf0


	//   ....[73]....
        /*03d0*/ 	.word	0x0000ec10


	//   ....[74]....
        /*03d4*/ 	.word	0x0000ec40


	//   ....[75]....
        /*03d8*/ 	.word	0x0000ec60


	//   ....[76]....
        /*03dc*/ 	.word	0x0000ec70


	//   ....[77]....
        /*03e0*/ 	.word	0x0000efb0


	//   ....[78]....
        /*03e4*/ 	.word	0x0000eff0


	//   ....[79]....
        /*03e8*/ 	.word	0x0000f020


	//   ....[80]....
        /*03ec*/ 	.word	0x0000f060


	//   ....[81]....
        /*03f0*/ 	.word	0x0000f080


	//   ....[82]....
        /*03f4*/ 	.word	0x0000f130


	//   ....[83]....
        /*03f8*/ 	.word	0x0000f150


	//   ....[84]....
        /*03fc*/ 	.word	0x0000f160


	//   ....[85]....
        /*0400*/ 	.word	0x0000f7a0


	//   ....[86]....
        /*0404*/ 	.word	0x0000f980


	//   ....[87]....
        /*0408*/ 	.word	0x0000ffc0


	//   ....[88]....
        /*040c*/ 	.word	0x000100a0


	//   ....[89]....
        /*0410*/ 	.word	0x00010140


	//   ....[90]....
        /*0414*/ 	.word	0x000101c0


	//   ....[91]....
        /*0418*/ 	.word	0x00010270


	//   ....[92]....
        /*041c*/ 	.word	0x000102f0


	//   ....[93]....
        /*0420*/ 	.word	0x000103a0


	//   ....[94]....
        /*0424*/ 	.word	0x00010420


	//   ....[95]....
        /*0428*/ 	.word	0x000104b0


	//   ....[96]....
        /*042c*/ 	.word	0x00010540


	//   ....[97]....
        /*0430*/ 	.word	0x000105c0


	//   ....[98]....
        /*0434*/ 	.word	0x00010640


	//   ....[99]....
        /*0438*/ 	.word	0x000106f0


	//   ....[100]....
        /*043c*/ 	.word	0x00010770


	//   ....[101]....
        /*0440*/ 	.word	0x00010810


	//   ....[102]....
        /*0444*/ 	.word	0x00010890


	//   ....[103]....
        /*0448*/ 	.word	0x00010920


	//   ....[104]....
        /*044c*/ 	.word	0x00010a50


	//   ....[105]....
        /*0450*/ 	.word	0x00010b40


	//   ....[106]....
        /*0454*/ 	.word	0x00010d70


	//   ....[107]....
        /*0458*/ 	.word	0x00010dc0


	//   ....[108]....
        /*045c*/ 	.word	0x00010f80


	//   ....[109]....
        /*0460*/ 	.word	0x00010fd0


	//   ....[110]....
        /*0464*/ 	.word	0x00011190


	//   ....[111]....
        /*0468*/ 	.word	0x000111e0


	//   ....[112]....
        /*046c*/ 	.word	0x000112c0


	//   ....[113]....
        /*0470*/ 	.word	0x00011360


	//   ....[114]....
        /*0474*/ 	.word	0x000113c0


	//   ....[115]....
        /*0478*/ 	.word	0x00011460


	//   ....[116]....
        /*047c*/ 	.word	0x000114c0


	//   ....[117]....
        /*0480*/ 	.word	0x00011560


	//   ....[118]....
        /*0484*/ 	.word	0x000115c0


	//   ....[119]....
        /*0488*/ 	.word	0x00011660


	//   ....[120]....
        /*048c*/ 	.word	0x00011740


	//   ....[121]....
        /*0490*/ 	.word	0x00011810


	//   ....[122]....
        /*0494*/ 	.word	0x00011900


	//   ....[123]....
        /*0498*/ 	.word	0x00011a10


	//   ....[124]....
        /*049c*/ 	.word	0x00011b20


	//   ....[125]....
        /*04a0*/ 	.word	0x00011c00


	//   ....[126]....
        /*04a4*/ 	.word	0x00011d10


	//   ....[127]....
        /*04a8*/ 	.word	0x00011df0


	//   ....[128]....
        /*04ac*/ 	.word	0x00011e80


	//   ....[129]....
        /*04b0*/ 	.word	0x00011fa0


	//----- nvinfo : EIATTR_REG_RECONFIG
	.align		4
.L_944:
        /*04b4*/ 	.byte	0x01, 0x54
	.zero		2


	//----- nvinfo : EIATTR_SYSCALL_OFFSETS
	.align		4
        /*04b8*/ 	.byte	0x04, 0x46
        /*04ba*/ 	.short	(.L_946 - .L_945)


	//   ....[0]....
.L_945:
        /*04bc*/ 	.word	0x000037e0


	//   ....[1]....
        /*04c0*/ 	.word	0x0000c9a0


	//   ....[2]....
        /*04c4*/ 	.word	0x0000caf0


	//   ....[3]....
        /*04c8*/ 	.word	0x0000cbe0


	//   ....[4]....
        /*04cc*/ 	.word	0x0000d630


	//----- nvinfo : EIATTR_MBARRIER_INSTR_OFFSETS
	.align		4
.L_946:
        /*04d0*/ 	.byte	0x04, 0x39
        /*04d2*/ 	.short	(.L_948 - .L_947)


	//   ....[0]....
.L_947:
        /*04d4*/ 	.word	0x00000180
        /*04d8*/ 	.word	0x000000ff
        /*04dc*/ 	.word	0x00028c00
        /*04e0*/ 	.short	0x0100
        /*04e2*/ 	.byte	0x08
	.zero		1


	//   ....[1]....
        /*04e4*/ 	.word	0x00000190
        /*04e8*/ 	.word	0x000000ff
        /*04ec*/ 	.word	0x00028c20
        /*04f0*/ 	.short	0x0100
        /*04f2*/ 	.byte	0x08
	.zero		1


	//   ....[2]....
        /*04f4*/ 	.word	0x00000240
        /*04f8*/ 	.word	0x000000ff
        /*04fc*/ 	.word	0x00028c30
        /*0500*/ 	.short	0x0100
        /*0502*/ 	.byte	0x06
	.zero		1


	//   ....[3]....
        /*0504*/ 	.word	0x00000250
        /*0508*/ 	.word	0x000000ff
        /*050c*/ 	.word	0x00028c40
        /*0510*/ 	.short	0x0100
        /*0512*/ 	.byte	0x06
	.zero		1


	//   ....[4]....
        /*0514*/ 	.word	0x00000260
        /*0518*/ 	.word	0x000000ff
        /*051c*/ 	.word	0x00028c38
        /*0520*/ 	.short	0x0100
        /*0522*/ 	.byte	0x06
	.zero		1


	//   ....[5]....
        /*0524*/ 	.word	0x00000270
        /*0528*/ 	.word	0x000000ff
        /*052c*/ 	.word	0x00028c48
        /*0530*/ 	.short	0x0100
        /*0532*/ 	.byte	0x06
	.zero		1


	//   ....[6]....
        /*0534*/ 	.word	0x000003a0
        /*0538*/ 	.word	0x000000ff
        /*053c*/ 	.word	0x00028c50
        /*0540*/ 	.short	0x0100
        /*0542*/ 	.byte	0x08
	.zero		1


	//   ....[7]....
        /*0544*/ 	.word	0x000003b0
        /*0548*/ 	.word	0x000000ff
        /*054c*/ 	.word	0x00028c60
        /*0550*/ 	.short	0x0100
        /*0552*/ 	.byte	0x08
	.zero		1


	//   ....[8]....
        /*0554*/ 	.word	0x000003c0
        /*0558*/ 	.word	0x000000ff
        /*055c*/ 	.word	0x00028c58
        /*0560*/ 	.short	0x0100
        /*0562*/ 	.byte	0x08
	.zero		1


	//   ....[9]....
        /*0564*/ 	.word	0x000003d0
        /*0568*/ 	.word	0x000000ff
        /*056c*/ 	.word	0x00028c68
        /*0570*/ 	.short	0x0100
        /*0572*/ 	.byte	0x08
	.zero		1


	//   ....[10]....
        /*0574*/ 	.word	0x000004c0
        /*0578*/ 	.word	0x000000ff
        /*057c*/ 	.word	0x00028c70
        /*0580*/ 	.short	0x0100
        /*0582*/ 	.byte	0x06
	.zero		1


	//   ....[11]....
        /*0584*/ 	.word	0x000004d0
        /*0588*/ 	.word	0x000000ff
        /*058c*/ 	.word	0x00028c80
        /*0590*/ 	.short	0x0100
        /*0592*/ 	.byte	0x06
	.zero		1


	//   ....[12]....
        /*0594*/ 	.word	0x000004e0
        /*0598*/ 	.word	0x000000ff
        /*059c*/ 	.word	0x00028c78
        /*05a0*/ 	.short	0x0100
        /*05a2*/ 	.byte	0x06
	.zero		1


	//   ....[13]....
        /*05a4*/ 	.word	0x000004f0
        /*05a8*/ 	.word	0x000000ff
        /*05ac*/ 	.word	0x00028c88
        /*05b0*/ 	.short	0x0100
        /*05b2*/ 	.byte	0x06
	.zero		1


	//   ....[14]....
        /*05b4*/ 	.word	0x00000620
        /*05b8*/ 	.word	0x000000ff
        /*05bc*/ 	.word	0x00028c90
        /*05c0*/ 	.short	0x0100
        /*05c2*/ 	.byte	0x08
	.zero		1


	//   ....[15]....
        /*05c4*/ 	.word	0x00000630
        /*05c8*/ 	.word	0x000000ff
        /*05cc*/ 	.word	0x00028ca0
        /*05d0*/ 	.short	0x0100
        /*05d2*/ 	.byte	0x08
	.zero		1


	//   ....[16]....
        /*05d4*/ 	.word	0x00000640
        /*05d8*/ 	.word	0x000000ff
        /*05dc*/ 	.word	0x00028c98
        /*05e0*/ 	.short	0x0100
        /*05e2*/ 	.byte	0x08
	.zero		1


	//   ....[17]....
        /*05e4*/ 	.word	0x00000650
        /*05e8*/ 	.word	0x000000ff
        /*05ec*/ 	.word	0x00028ca8
        /*05f0*/ 	.short	0x0100
        /*05f2*/ 	.byte	0x08
	.zero		1


	//   ....[18]....
        /*05f4*/ 	.word	0x00000790
        /*05f8*/ 	.word	0x000000ff
        /*05fc*/ 	.word	0x00028cb0
        /*0600*/ 	.short	0x0100
        /*0602*/ 	.byte	0x08
	.zero		1


	//   ....[19]....
        /*0604*/ 	.word	0x000007a0
        /*0608*/ 	.word	0x000000ff
        /*060c*/ 	.word	0x00028cc0
        /*0610*/ 	.short	0x0100
        /*0612*/ 	.byte	0x08
	.zero		1


	//   ....[20]....
        /*0614*/ 	.word	0x000007b0
        /*0618*/ 	.word	0x000000ff
        /*061c*/ 	.word	0x00028cb8
        /*0620*/ 	.short	0x0100
        /*0622*/ 	.byte	0x08
	.zero		1


	//   ....[21]....
        /*0624*/ 	.word	0x000007c0
        /*0628*/ 	.word	0x000000ff
        /*062c*/ 	.word	0x00028cc8
        /*0630*/ 	.short	0x0100
        /*0632*/ 	.byte	0x08
	.zero		1


	//   ....[22]....
        /*0634*/ 	.word	0x00001940
        /*0638*/ 	.word	0x000000ff
        /*063c*/ 	.word	0x00028c50
        /*0640*/ 	.short	0x010a
        /*0642*/ 	.byte	0x15
	.zero		1


	//   ....[23]....
        /*0644*/ 	.word	0x00001bf0
        /*0648*/ 	.word	0x000000ff
        /*064c*/ 	.word	0x00000000
        /*0650*/ 	.short	0x0101
        /*0652*/ 	.byte	0x06
	.zero		1


	//   ....[24]....
        /*0654*/ 	.word	0x00002540
        /*0658*/ 	.word	0x000000ff
        /*065c*/ 	.word	0x00028c50
        /*0660*/ 	.short	0x010a
        /*0662*/ 	.byte	0x15
	.zero		1


	//   ....[25]....
        /*0664*/ 	.word	0x00002580
        /*0668*/ 	.word	0x000000ff
        /*066c*/ 	.word	0x00028c50
        /*0670*/ 	.short	0x010a
        /*0672*/ 	.byte	0x15
	.zero		1


	//   ....[26]....
        /*0674*/ 	.word	0x00002760
        /*0678*/ 	.word	0x000000ff
        /*067c*/ 	.word	0x00000000
        /*0680*/ 	.short	0x0101
        /*0682*/ 	.byte	0x06
	.zero		1


	//   ....[27]....
        /*0684*/ 	.word	0x00003860
        /*0688*/ 	.word	0x000000ff
        /*068c*/ 	.word	0x00028c00
        /*0690*/ 	.short	0x010a
        /*0692*/ 	.byte	0x2a
	.zero		1


	//   ....[28]....
        /*0694*/ 	.word	0x000038e0
        /*0698*/ 	.word	0x00000007
        /*069c*/ 	.word	0x00028c30
        /*06a0*/ 	.short	0x010a
        /*06a2*/ 	.byte	0x3f
	.zero		1


	//   ....[29]....
        /*06a4*/ 	.word	0x00003920
        /*06a8*/ 	.word	0x00000007
        /*06ac*/ 	.word	0x00028c30
        /*06b0*/ 	.short	0x010a
        /*06b2*/ 	.byte	0x3f
	.zero		1


	//   ....[30]....
        /*06b4*/ 	.word	0x00003dc0
        /*06b8*/ 	.word	0x000000ff
        /*06bc*/ 	.word	0x00000000
        /*06c0*/ 	.short	0x0101
        /*06c2*/ 	.byte	0x06
	.zero		1


	//   ....[31]....
        /*06c4*/ 	.word	0x00004b80
        /*06c8*/ 	.word	0x00000007
        /*06cc*/ 	.word	0x00028c50
        /*06d0*/ 	.short	0x010a
        /*06d2*/ 	.byte	0x3f
	.zero		1


	//   ....[32]....
        /*06d4*/ 	.word	0x00004bc0
        /*06d8*/ 	.word	0x00000007
        /*06dc*/ 	.word	0x00028c50
        /*06e0*/ 	.short	0x010a
        /*06e2*/ 	.byte	0x3f
	.zero		1


	//   ....[33]....
        /*06e4*/ 	.word	0x00004ed0
        /*06e8*/ 	.word	0x000000ff
        /*06ec*/ 	.word	0x00000000
        /*06f0*/ 	.short	0x0101
        /*06f2*/ 	.byte	0x06
	.zero		1


	//   ....[34]....
        /*06f4*/ 	.word	0x00005040
        /*06f8*/ 	.word	0x000000ff
        /*06fc*/ 	.word	0x00028c30
        /*0700*/ 	.short	0x010a
        /*0702*/ 	.byte	0x17
	.zero		1


	//   ....[35]....
        /*0704*/ 	.word	0x00005080
        /*0708*/ 	.word	0x000000ff
        /*070c*/ 	.word	0x00028c30
        /*0710*/ 	.short	0x010a
        /*0712*/ 	.byte	0x17
	.zero		1


	//   ....[36]....
        /*0714*/ 	.word	0x00005330
        /*0718*/ 	.word	0x000000ff
        /*071c*/ 	.word	0x00000000
        /*0720*/ 	.short	0x0101
        /*0722*/ 	.byte	0x06
	.zero		1


	//   ....[37]....
        /*0724*/ 	.word	0x00006aa0
        /*0728*/ 	.word	0x000000ff
        /*072c*/ 	.word	0x00028c50
        /*0730*/ 	.short	0x010a
        /*0732*/ 	.byte	0x17
	.zero		1


	//   ....[38]....
        /*0734*/ 	.word	0x00006ae0
        /*0738*/ 	.word	0x000000ff
        /*073c*/ 	.word	0x00028c50
        /*0740*/ 	.short	0x010a
        /*0742*/ 	.byte	0x17
	.zero		1


	//   ....[39]....
        /*0744*/ 	.word	0x00006da0
        /*0748*/ 	.word	0x000000ff
        /*074c*/ 	.word	0x00000000
        /*0750*/ 	.short	0x0101
        /*0752*/ 	.byte	0x17
	.zero		1


	//   ....[40]....
        /*0754*/ 	.word	0x00006ec0
        /*0758*/ 	.word	0x000000ff
        /*075c*/ 	.word	0x00028c30
        /*0760*/ 	.short	0x010a
        /*0762*/ 	.byte	0x16
	.zero		1


	//   ....[41]....
        /*0764*/ 	.word	0x00006f00
        /*0768*/ 	.word	0x000000ff
        /*076c*/ 	.word	0x00028c30
        /*0770*/ 	.short	0x010a
        /*0772*/ 	.byte	0x16
	.zero		1


	//   ....[42]....
        /*0774*/ 	.word	0x00007100
        /*0778*/ 	.word	0x000000ff
        /*077c*/ 	.word	0x00000000
        /*0780*/ 	.short	0x0101
        /*0782*/ 	.byte	0x06
	.zero		1


	//   ....[43]....
        /*0784*/ 	.word	0x000083b0
        /*0788*/ 	.word	0x000000ff
        /*078c*/ 	.word	0x00028c50
        /*0790*/ 	.short	0x010a
        /*0792*/ 	.byte	0x16
	.zero		1


	//   ....[44]....
        /*0794*/ 	.word	0x000083f0
        /*0798*/ 	.word	0x000000ff
        /*079c*/ 	.word	0x00028c50
        /*07a0*/ 	.short	0x010a
        /*07a2*/ 	.byte	0x16
	.zero		1


	//   ....[45]....
        /*07a4*/ 	.word	0x000086a0
        /*07a8*/ 	.word	0x000000ff
        /*07ac*/ 	.word	0x00000000
        /*07b0*/ 	.short	0x0101
        /*07b2*/ 	.byte	0x16
	.zero		1


	//   ....[46]....
        /*07b4*/ 	.word	0x0000ab80
        /*07b8*/ 	.word	0x000000ff
        /*07bc*/ 	.word	0x00000000
        /*07c0*/ 	.short	0x0101
        /*07c2*/ 	.byte	0x05
	.zero		1


	//   ....[47]....
        /*07c4*/ 	.word	0x0000cfe0
        /*07c8*/ 	.word	0x00000019
        /*07cc*/ 	.word	0x00028c40
        /*07d0*/ 	.short	0x010a
        /*07d2*/ 	.byte	0x3f
	.zero		1


	//   ....[48]....
        /*07d4*/ 	.word	0x0000d410
        /*07d8*/ 	.word	0x00000019
        /*07dc*/ 	.word	0x00028c30
        /*07e0*/ 	.short	0x0107
        /*07e2*/ 	.byte	0x3f
	.zero		1


	//   ....[49]....
        /*07e4*/ 	.word	0x0000d4e0
        /*07e8*/ 	.word	0x00000019
        /*07ec*/ 	.word	0x00028c30
        /*07f0*/ 	.short	0x0101
        /*07f2*/ 	.byte	0x3f
	.zero		1


	//   ....[50]....
        /*07f4*/ 	.word	0x0000dbe0
        /*07f8*/ 	.word	0x00000011
        /*07fc*/ 	.word	0x00028c00
        /*0800*/ 	.short	0x0107
        /*0802*/ 	.byte	0x3f
	.zero		1


	//   ....[51]....
        /*0804*/ 	.word	0x0000dcd0
        /*0808*/ 	.word	0x00000011
        /*080c*/ 	.word	0x00028c00
        /*0810*/ 	.short	0x0101
        /*0812*/ 	.byte	0x3f
	.zero		1


	//   ....[52]....
        /*0814*/ 	.word	0x0000dcf0
        /*0818*/ 	.word	0x00000011
        /*081c*/ 	.word	0x00028c20
        /*0820*/ 	.short	0x010a
        /*0822*/ 	.byte	0x3f
	.zero		1


	//   ....[53]....
        /*0824*/ 	.word	0x0000dd80
        /*0828*/ 	.word	0x00000019
        /*082c*/ 	.word	0x00028c60
        /*0830*/ 	.short	0x010a
        /*0832*/ 	.byte	0x3f
	.zero		1


	//   ....[54]....
        /*0834*/ 	.word	0x0000e5e0
        /*0838*/ 	.word	0x00000019
        /*083c*/ 	.word	0x00028c50
        /*0840*/ 	.short	0x0107
        /*0842*/ 	.byte	0x3f
	.zero		1


	//   ....[55]....
        /*0844*/ 	.word	0x0000e6b0
        /*0848*/ 	.word	0x00000019
        /*084c*/ 	.word	0x00028c50
        /*0850*/ 	.short	0x0101
        /*0852*/ 	.byte	0x3f
	.zero		1


	//   ....[56]....
        /*0854*/ 	.word	0x0000e9e0
        /*0858*/ 	.word	0x00000008
        /*085c*/ 	.word	0x00028c40
        /*0860*/ 	.short	0x010a
        /*0862*/ 	.byte	0x3f
	.zero		1


	//   ....[57]....
        /*0864*/ 	.word	0x0000ed10
        /*0868*/ 	.word	0x00000008
        /*086c*/ 	.word	0x00028c30
        /*0870*/ 	.short	0x0107
        /*0872*/ 	.byte	0x3f
	.zero		1


	//   ....[58]....
        /*0874*/ 	.word	0x0000edd0
        /*0878*/ 	.word	0x00000008
        /*087c*/ 	.word	0x00028c30
        /*0880*/ 	.short	0x0101
        /*0882*/ 	.byte	0x3f
	.zero		1


	//   ....[59]....
        /*0884*/ 	.word	0x0000ee00
        /*0888*/ 	.word	0x00000008
        /*088c*/ 	.word	0x00028c60
        /*0890*/ 	.short	0x010a
        /*0892*/ 	.byte	0x3f
	.zero		1


	//   ....[60]....
        /*0894*/ 	.word	0x0000f460
        /*0898*/ 	.word	0x00000008
        /*089c*/ 	.word	0x00028c50
        /*08a0*/ 	.short	0x0107
        /*08a2*/ 	.byte	0x3f
	.zero		1


	//   ....[61]....
        /*08a4*/ 	.word	0x0000f520
        /*08a8*/ 	.word	0x00000008
        /*08ac*/ 	.word	0x00028c50
        /*08b0*/ 	.short	0x0101
        /*08b2*/ 	.byte	0x3f
	.zero		1


	//   ....[62]....
        /*08b4*/ 	.word	0x0000f900
        /*08b8*/ 	.word	0x00000007
        /*08bc*/ 	.word	0x00028c20
        /*08c0*/ 	.short	0x010a
        /*08c2*/ 	.byte	0x3f
	.zero		1


	//   ....[63]....
        /*08c4*/ 	.word	0x0000fa80
        /*08c8*/ 	.word	0x00000005
        /*08cc*/ 	.word	0x00028c40
        /*08d0*/ 	.short	0x010a
        /*08d2*/ 	.byte	0x3f
	.zero		1


	//   ....[64]....
        /*08d4*/ 	.word	0x0000fb20
        /*08d8*/ 	.word	0x00000003
        /*08dc*/ 	.word	0x00028c40
        /*08e0*/ 	.short	0x010a
        /*08e2*/ 	.byte	0x3f
	.zero		1


	//   ....[65]....
        /*08e4*/ 	.word	0x0000fb60
        /*08e8*/ 	.word	0x00000005
        /*08ec*/ 	.word	0x00028c60
        /*08f0*/ 	.short	0x010a
        /*08f2*/ 	.byte	0x3f
	.zero		1


	//   ....[66]....
        /*08f4*/ 	.word	0x0000fba0
        /*08f8*/ 	.word	0x00000003
        /*08fc*/ 	.word	0x00028c60
        /*0900*/ 	.short	0x010a
        /*0902*/ 	.byte	0x3f
	.zero		1


	//   ....[67]....
        /*0904*/ 	.word	0x0000fc10
        /*0908*/ 	.word	0x00000003
        /*090c*/ 	.word	0x00028c50
        /*0910*/ 	.short	0x010a
        /*0912*/ 	.byte	0x3f
	.zero		1


	//   ....[68]....
        /*0914*/ 	.word	0x0000fc70
        /*0918*/ 	.word	0x00000003
        /*091c*/ 	.word	0x00028c50
        /*0920*/ 	.short	0x010a
        /*0922*/ 	.byte	0x3f
	.zero		1


	//   ....[69]....
        /*0924*/ 	.word	0x0000fcd0
        /*0928*/ 	.word	0x00000003
        /*092c*/ 	.word	0x00028c00
        /*0930*/ 	.short	0x010a
        /*0932*/ 	.byte	0x3f
	.zero		1


	//   ....[70]....
        /*0934*/ 	.word	0x0000fd20
        /*0938*/ 	.word	0x00000007
        /*093c*/ 	.word	0x00028c30
        /*0940*/ 	.short	0x010a
        /*0942*/ 	.byte	0x3f
	.zero		1


	//   ....[71]....
        /*0944*/ 	.word	0x0000fd70
        /*0948*/ 	.word	0x00000007
        /*094c*/ 	.word	0x00028c50
        /*0950*/ 	.short	0x010a
        /*0952*/ 	.byte	0x3f
	.zero		1


	//   ....[72]....
        /*0954*/ 	.word	0x0000fdd0
        /*0958*/ 	.word	0x00000006
        /*095c*/ 	.word	0x00028c30
        /*0960*/ 	.short	0x010a
        /*0962*/ 	.byte	0x3f
	.zero		1


	//   ....[73]....
        /*0964*/ 	.word	0x0000fe30
        /*0968*/ 	.word	0x00000008
        /*096c*/ 	.word	0x00028c50
        /*0970*/ 	.short	0x010a
        /*0972*/ 	.byte	0x3f
	.zero		1


	//   ....[74]....
        /*0974*/ 	.word	0x0000fe90
        /*0978*/ 	.word	0x00000006
        /*097c*/ 	.word	0x00028c30
        /*0980*/ 	.short	0x010a
        /*0982*/ 	.byte	0x3f
	.zero		1


	//   ....[75]....
        /*0984*/ 	.word	0x0000fef0
        /*0988*/ 	.word	0x00000008
        /*098c*/ 	.word	0x00028c50
        /*0990*/ 	.short	0x010a
        /*0992*/ 	.byte	0x3f
	.zero		1


	//   ....[76]....
        /*0994*/ 	.word	0x0000fff0
        /*0998*/ 	.word	0x00000019
        /*099c*/ 	.word	0x00028c40
        /*09a0*/ 	.short	0x010a
        /*09a2*/ 	.byte	0x3f
	.zero		1


	//   ....[77]....
        /*09a4*/ 	.word	0x00010950
        /*09a8*/ 	.word	0x00000011
        /*09ac*/ 	.word	0x00028c20
        /*09b0*/ 	.short	0x010a
        /*09b2*/ 	.byte	0x3f
	.zero		1


	//   ....[78]....
        /*09b4*/ 	.word	0x000109a0
        /*09b8*/ 	.word	0x00000019
        /*09bc*/ 	.word	0x00028c60
        /*09c0*/ 	.short	0x010a
        /*09c2*/ 	.byte	0x3f
	.zero		1


	//   ....[79]....
        /*09c4*/ 	.word	0x00011210
        /*09c8*/ 	.word	0x00000008
        /*09cc*/ 	.word	0x00028c40
        /*09d0*/ 	.short	0x010a
        /*09d2*/ 	.byte	0x3f
	.zero		1


	//   ....[80]....
        /*09d4*/ 	.word	0x00011690
        /*09d8*/ 	.word	0x00000008
        /*09dc*/ 	.word	0x00028c60
        /*09e0*/ 	.short	0x010a
        /*09e2*/ 	.byte	0x3f
	.zero		1


	//   ....[81]....
        /*09e4*/ 	.word	0x00011ec0
        /*09e8*/ 	.word	0x00000007
        /*09ec*/ 	.word	0x00028c20
        /*09f0*/ 	.short	0x010a
        /*09f2*/ 	.byte	0x3f
	.zero		1


	//   ....[82]....
        /*09f4*/ 	.word	0x00012060
        /*09f8*/ 	.word	0x00000005
        /*09fc*/ 	.word	0x00028c40
        /*0a00*/ 	.short	0x010a
        /*0a02*/ 	.byte	0x3f
	.zero		1


	//   ....[83]....
        /*0a04*/ 	.word	0x000120b0
        /*0a08*/ 	.word	0x00000003
        /*0a0c*/ 	.word	0x00028c40
        /*0a10*/ 	.short	0x010a
        /*0a12*/ 	.byte	0x3f
	.zero		1


	//   ....[84]....
        /*0a14*/ 	.word	0x00012100
        /*0a18*/ 	.word	0x00000005
        /*0a1c*/ 	.word	0x00028c60
        /*0a20*/ 	.short	0x010a
        /*0a22*/ 	.byte	0x3f
	.zero		1


	//----- nvinfo : EIATTR_NUM_MBARRIERS
	.align		4
.L_948:
        /*0a24*/ 	.byte	0x03, 0x38
        /*0a26*/ 	.short	0x0016


	//----- nvinfo : EIATTR_EXIT_INSTR_OFFSETS
	.align		4
        /*0a28*/ 	.byte	0x04, 0x1c
        /*0a2a*/ 	.short	(.L_950 - .L_949)


	//   ....[0]....
.L_949:
        /*0a2c*/ 	.word	0x00000930


	//   ....[1]....
        /*0a30*/ 	.word	0x0000bc70


	//   ....[2]....
        /*0a34*/ 	.word	0x0000fbf0


	//----- nvinfo : EIATTR_MAX_THREADS
	.align		4
.L_950:
        /*0a38*/ 	.byte	0x04, 0x05
        /*0a3a*/ 	.short	(.L_952 - .L_951)
.L_951:
        /*0a3c*/ 	.word	0x00000180
        /*0a40*/ 	.word	0x00000001
        /*0a44*/ 	.word	0x00000001


	//----- nvinfo : EIATTR_CRS_STACK_SIZE
	.align		4
.L_952:
        /*0a48*/ 	.byte	0x04, 0x1e
        /*0a4a*/ 	.short	(.L_954 - .L_953)
.L_953:
        /*0a4c*/ 	.word	0x00000000


	//----- nvinfo : EIATTR_CBANK_PARAM_SIZE
	.align		4
.L_954:
        /*0a50*/ 	.byte	0x03, 0x19
        /*0a52*/ 	.short	0x0af0


	//----- nvinfo : EIATTR_PARAM_CBANK
	.align		4
        /*0a54*/ 	.byte	0x04, 0x0a
        /*0a56*/ 	.short	(.L_956 - .L_955)
	.align		4
.L_955:
        /*0a58*/ 	.word	index@(.nv.constant0._ZN7cutlass13device_kernelIN5flash11enable_sm90INS1_16FlashAttnFwdSm90INS1_25CollectiveMainloopFwdSm90ILi2EN4cute5tupleIJNS5_1CILi1EEES8_S8_EEENS6_IJNS7_ILi64EEESA_SA_EEELi512ENS_6half_tEfNS_4arch4Sm90ELb1ELb0ELb0ELb0ELb1ELb0ELb0ELb0ELb0ELb1ELb0ELb0EEENS1_21CollectiveEpilogueFwdINS6_IJSA_NS7_ILi512EEESA_EEES9_SC_SE_Li256ELb0ELb1ELb0ELb0EEENS1_30DynamicPersistentTileSchedulerILi256ELi128ELb0ELb1ELb1EEEEEEEEEvNT_6ParamsE)
        /*0a5c*/ 	.short	0x0210
        /*0a5e*/ 	.short	0x0af0


	//----- nvinfo : EIATTR_SW_WAR
	.align		4
.L_956:
        /*0a60*/ 	.byte	0x04, 0x36
        /*0a62*/ 	.short	(.L_958 - .L_957)
.L_957:
        /*0a64*/ 	.word	0x00000008
.L_958:


//--------------------- .nv.info._ZN7cutlass13device_kernelIN5flash11enable_sm90INS1_16FlashAttnFwdSm90INS1_25CollectiveMainloopFwdSm90ILi2EN4cute5tupleIJNS5_1CILi1EEES8_S8_EEENS6_IJNS7_ILi64EEESA_SA_EEELi512ENS_6half_tEfNS_4arch4Sm90ELb1ELb0ELb0ELb0ELb1ELb0ELb1ELb0ELb0ELb1ELb0ELb0EEENS1_21CollectiveEpilogueFwdINS6_IJSA_NS7_ILi512EEESA_EEES9_SC_SE_Li256ELb0ELb1ELb0ELb0EEENS1_30DynamicPersistentTileSchedulerILi256ELi128ELb0ELb1ELb1EEEEEEEEEvNT_6ParamsE --------------------------
	.section	.nv.info._ZN7cutlass13device_kernelIN5flash11enable_sm90INS1_16FlashAttnFwdSm90INS1_25CollectiveMainloopFwdSm90ILi2EN4cute5tupleIJNS5_1CILi1EEES8_S8_EEENS6_IJNS7_ILi64EEESA_SA_EEELi512ENS_6half_tEfNS_4arch4Sm90ELb1ELb0ELb0ELb0ELb1ELb0ELb1ELb0ELb0ELb1ELb0ELb0EEENS1_21CollectiveEpilogueFwdINS6_IJSA_NS7_ILi512EEESA_EEES9_SC_SE_Li256ELb0ELb1ELb0ELb0EEENS1_30DynamicPersistentTileSchedulerILi256ELi128ELb0ELb1ELb1EEEEEEEEEvNT_6ParamsE,"",@"SHT_CUDA_INFO"
	.sectionflags	@""
	.align	4


	//----- nvinfo : EIATTR_CUDA_API_VERSION
	.align		4
        /*0000*/ 	.byte	0x04, 0x37
        /*0002*/ 	.short	(.L_960 - .L_959)
.L_959:
        /*0004*/ 	.word	0x00000082


	//----- nvinfo : EIATTR_KPARAM_INFO
	.align		4
.L_960:
        /*0008*/ 	.byte	0x04, 0x17
        /*000a*/ 	.short	(.L_962 - .L_961)
.L_961:
        /*000c*/ 	.word	0x00000000
        /*0010*/ 	.short	0x0000
        /*0012*/ 	.short	0x0070
        /*0014*/ 	.byte	0x00, 0xf0, 0x01, 0x2e


	//----- nvinfo : EIATTR_SPARSE_MMA_MASK
	.align		4
.L_962:
        /*0018*/ 	.byte	0x03, 0x50
        /*001a*/ 	.short	0x0000


	//----- nvinfo : EIATTR_MAXREG_COUNT
	.align		4
        /*001c*/ 	.byte	0x03, 0x1b
        /*001e*/ 	.short	0x00a8


	//----- nvinfo : EIATTR_NUM_BARRIERS
	.align		4
        /*0020*/ 	.byte	0x02, 0x4c
        /*0022*/ 	.byte	0x10
	.zero		1


	//----- nvinfo : EIATTR_EXTERNS
	.align		4
        /*0024*/ 	.byte	0x04, 0x0f
        /*0026*/ 	.short	(.L_964 - .L_963)


	//   ....[0]....
	.align		4
.L_963:
        /*0028*/ 	.word	index@(__assertfail)


	//----- nvinfo : EIATTR_ANNOTATIONS
	.align		4
.L_964:
        /*002c*/ 	.byte	0x04, 0x55
        /*002e*/ 	.short	(.L_966 - .L_965)


	//   ....[0]....
.L_965:
        /*0030*/ 	.word	0x00000001
        /*0034*/ 	.byte	0xb0, 0xf9, 0x00, 0x00, 0x01, 0x00, 0x00, 0x00, 0xb0, 0xfa, 0x00, 0x00, 0x01, 0x00, 0x00, 0x00
        /*0044*/ 	.byte	0xf0, 0x01, 0x01, 0x00, 0x01, 0x00, 0x00, 0x00, 0x20, 0x02, 0x01, 0x00, 0x01, 0x00, 0x00, 0x00
        /*0054*/ 	.byte	0x10, 0x10, 0x01, 0x00, 0x01, 0x00, 0x00, 0x00, 0x20, 0x10, 0x01, 0x00, 0x01, 0x00, 0x00, 0x00
        /*0064*/ 	.byte	0x80, 0x1e, 0x01, 0x00, 0x01, 0x00, 0x00, 0x00, 0x90, 0x1e, 0x01, 0x00, 0x01, 0x00, 0x00, 0x00
        /*0074*/ 	.byte	0x10, 0x27, 0x01, 0x00, 0x01, 0x00, 0x00, 0x00, 0x30, 0x27, 0x01, 0x00, 0x01, 0x00, 0x00, 0x00
        /*0084*/ 	.byte	0x70, 0x28, 0x01, 0x00, 0x01, 0x00, 0x00, 0x00, 0x90, 0x28, 0x01, 0x00, 0x01, 0x00, 0x00, 0x00
        /*0094*/ 	.byte	0x80, 0x43, 0x01, 0x00


	//----- nvinfo : EIATTR_MERCURY_ISA_VERSION
	.align		4
.L_966:
        /*0098*/ 	.byte	0x03, 0x5f
        /*009a*/ 	.short	0x0101


	//----- nvinfo : EIATTR_INT_WARP_WIDE_INSTR_OFFSETS
	.align		4
        /*009c*/ 	.byte	0x04, 0x31
        /*009e*/ 	.short	(.L_968 - .L_967)


	//   ....[0]....
.L_967:
        /*00a0*/ 	.word	0x000000c0


	//   ....[1]....
        /*00a4*/ 	.word	0x000000d0


	//   ....[2]....
        /*00a8*/ 	.word	0x000000e0


	//   ....[3]....
        /*00ac*/ 	.word	0x00000180


	//   ....[4]....
        /*00b0*/ 	.word	0x00010730


	//   ....[5]....
        /*00b4*/ 	.word	0x000107c0


	//   ....[6]....
        /*00b8*/ 	.word	0x00014110


	//   ....[7]....
        /*00bc*/ 	.word	0x000141a0


	//----- nvinfo : EIATTR_COOP_GROUP_MASK_REGIDS
	.align		4
.L_968:
        /*00c0*/ 	.byte	0x04, 0x29
        /*00c2*/ 	.short	(.L_970 - .L_969)


	//   ....[0]....
.L_969:
        /*00c4*/ 	.word	0xffffffff


	//   ....[1]....
        /*00c8*/ 	.word	0xffffffff


	//   ....[2]....
        /*00cc*/ 	.word	0xffffffff


	//   ....[3]....
        /*00d0*/ 	.word	0xffffffff


	//   ....[4]....
        /*00d4*/ 	.word	0xffffffff


	//   ....[5]....
        /*00d8*/ 	.word	0xffffffff


	//   ....[6]....
        /*00dc*/ 	.word	0xffffffff


	//   ....[7]....
        /*00e0*/ 	.word	0xffffffff


	//   ....[8]....
        /*00e4*/ 	.word	0xffffffff


	//   ....[9]....
        /*00e8*/ 	.word	0xffffffff


	//   ....[10]....
        /*00ec*/ 	.word	0xffffffff


	//   ....[11]....
        /*00f0*/ 	.word	0xffffffff


	//   ....[12]....
        /*00f4*/ 	.word	0xffffffff


	//   ....[13]....
        /*00f8*/ 	.word	0xffffffff


	//   ....[14]....
        /*00fc*/ 	.word	0xffffffff


	//   ....[15]....
        /*0100*/ 	.word	0xffffffff


	//   ....[16]....
        /*0104*/ 	.word	0xffffffff


	//   ....[17]....
        /*0108*/ 	.word	0xffffffff


	//   ....[18]....
        /*010c*/ 	.word	0xffffffff


	//   ....[19]....
        /*0110*/ 	.word	0xffffffff


	//   ....[20]....
        /*0114*/ 	.word	0xffffffff


	//   ....[21]....
        /*0118*/ 	.word	0xffffffff


	//   ....[22]....
        /*011c*/ 	.word	0xffffffff


	//   ....[23]....
        /*0120*/ 	.word	0xffffffff


	//   ....[24]....
        /*0124*/ 	.word	0xffffffff


	//   ....[25]....
        /*0128*/ 	.word	0xffffffff


	//   ....[26]....
        /*012c*/ 	.word	0xffffffff


	//   ....[27]....
        /*0130*/ 	.word	0xffffffff


	//   ....[28]....
        /*0134*/ 	.word	0xffffffff


	//   ....[29]....
        /*0138*/ 	.word	0xffffffff


	//   ....[30]....
        /*013c*/ 	.word	0xffffffff


	//   ....[31]....
        /*0140*/ 	.word	0xffffffff


	//   ....[32]....
        /*0144*/ 	.word	0xffffffff


	//   ....[33]....
        /*0148*/ 	.word	0xffffffff


	//   ....[34]....
        /*014c*/ 	.word	0xffffffff


	//   ....[35]....
        /*0150*/ 	.word	0xffffffff


	//   ....[36]....
        /*0154*/ 	.word	0xffffffff


	//   ....[37]....
        /*0158*/ 	.word	0xffffffff


	//   ....[38]....
        /*015c*/ 	.word	0xffffffff


	//   ....[39]....
        /*0160*/ 	.word	0xffffffff


	//   ....[40]....
        /*0164*/ 	.word	0xffffffff


	//   ....[41]....
        /*0168*/ 	.word	0xffffffff


	//   ....[42]....
        /*016c*/ 	.word	0xffffffff


	//   ....[43]....
        /*0170*/ 	.word	0xffffffff


	//   ....[44]....
        /*0174*/ 	.word	0xffffffff


	//   ....[45]....
        /*0178*/ 	.word	0xffffffff


	//   ....[46]....
        /*017c*/ 	.word	0xffffffff


	//   ....[47]....
        /*0180*/ 	.word	0xffffffff


	//   ....[48]....
        /*0184*/ 	.word	0xffffffff


	//   ....[49]....
        /*0188*/ 	.word	0xffffffff


	//   ....[50]....
        /*018c*/ 	.word	0xffffffff


	//   ....[51]....
        /*0190*/ 	.word	0xffffffff


	//   ....[52]....
        /*0194*/ 	.word	0xffffffff


	//   ....[53]....
        /*0198*/ 	.word	0xffffffff


	//   ....[54]....
        /*019c*/ 	.word	0xffffffff


	//   ....[55]....
        /*01a0*/ 	.word	0xffffffff


	//   ....[56]....
        /*01a4*/ 	.word	0xffffffff


	//   ....[57]....
        /*01a8*/ 	.word	0xffffffff


	//   ....[58]....
        /*01ac*/ 	.word	0xffffffff


	//   ....[59]....
        /*01b0*/ 	.word	0xffffffff


	//   ....[60]....
        /*01b4*/ 	.word	0xffffffff


	//   ....[61]....
        /*01b8*/ 	.word	0xffffffff


	//   ....[62]....
        /*01bc*/ 	.word	0xffffffff


	//   ....[63]....
        /*01c0*/ 	.word	0xffffffff


	//   ....[64]....
        /*01c4*/ 	.word	0xffffffff


	//   ....[65]....
        /*01c8*/ 	.word	0xffffffff


	//   ....[66]....
        /*01cc*/ 	.word	0xffffffff


	//   ....[67]....
        /*01d0*/ 	.word	0xffffffff


	//   ....[68]....
        /*01d4*/ 	.word	0xffffffff


	//   ....[69]....
        /*01d8*/ 	.word	0xffffffff


	//   ....[70]....
        /*01dc*/ 	.word	0xffffffff


	//   ....[71]....
        /*01e0*/ 	.word	0xffffffff


	//   ....[72]....
        /*01e4*/ 	.word	0xffffffff


	//   ....[73]....
        /*01e8*/ 	.word	0xffffffff


	//   ....[74]....
        /*01ec*/ 	.word	0xffffffff


	//   ....[75]....
        /*01f0*/ 	.word	0xffffffff


	//   ....[76]....
        /*01f4*/ 	.word	0xffffffff


	//   ....[77]....
        /*01f8*/ 	.word	0xffffffff


	//   ....[78]....
        /*01fc*/ 	.word	0xffffffff


	//   ....[79]....
        /*0200*/ 	.word	0xffffffff


	//   ....[80]....
        /*0204*/ 	.word	0xffffffff


	//   ....[81]....
        /*0208*/ 	.word	0xffffffff


	//   ....[82]....
        /*020c*/ 	.word	0xffffffff


	//   ....[83]....
        /*0210*/ 	.word	0xffffffff


	//   ....[84]....
        /*0214*/ 	.word	0xffffffff


	//   ....[85]....
        /*0218*/ 	.word	0xffffffff


	//   ....[86]....
        /*021c*/ 	.word	0xffffffff


	//   ....[87]....
        /*0220*/ 	.word	0xffffffff


	//   ....[88]....
        /*0224*/ 	.word	0xffffffff


	//   ....[89]....
        /*0228*/ 	.word	0xffffffff


	//   ....[90]....
        /*022c*/ 	.word	0xffffffff


	//   ....[91]....
        /*0230*/ 	.word	0xffffffff


	//   ....[92]....
        /*0234*/ 	.word	0xffffffff


	//   ....[93]....
        /*0238*/ 	.word	0xffffffff


	//   ....[94]....
        /*023c*/ 	.word	0xffffffff


	//   ....[95]....
        /*0240*/ 	.word	0xffffffff


	//   ....[96]....
        /*0244*/ 	.word	0xffffffff


	//   ....[97]....
        /*0248*/ 	.word	0xffffffff


	//   ....[98]....
        /*024c*/ 	.word	0x0500000f


	//   ....[99]....
        /*0250*/ 	.word	0x0500000f


	//   ....[100]....
        /*0254*/ 	.word	0x0500000f


	//   ....[101]....
        /*0258*/ 	.word	0x0500000f


	//   ....[102]....
        /*025c*/ 	.word	0x0500000f


	//   ....[103]....
        /*0260*/ 	.word	0x0500000f


	//   ....[104]....
        /*0264*/ 	.word	0x0500000f


	//   ....[105]....
        /*0268*/ 	.word	0x0500000f


	//   ....[106]....
        /*026c*/ 	.word	0x0500000f


	//   ....[107]....
        /*0270*/ 	.word	0x0500000f


	//   ....[108]....
        /*0274*/ 	.word	0x0500000f


	//   ....[109]....
        /*0278*/ 	.word	0x0500000f


	//   ....[110]....
        /*027c*/ 	.word	0x0500000f


	//   ....[111]....
        /*0280*/ 	.word	0x0500000f


	//   ....[112]....
        /*0284*/ 	.word	0x0500000f


	//   ....[113]....
        /*0288*/ 	.word	0x0500000f


	//   ....[114]....
        /*028c*/ 	.word	0x0500000f


	//   ....[115]....
        /*0290*/ 	.word	0x0500000f


	//   ....[116]....
        /*0294*/ 	.word	0x0500000f


	//   ....[117]....
        /*0298*/ 	.word	0x0500000f


	//   ....[118]....
        /*029c*/ 	.word	0x0500000f


	//   ....[119]....
        /*02a0*/ 	.word	0x0500000f


	//   ....[120]....
        /*02a4*/ 	.word	0x0500000f


	//   ....[121]....
        /*02a8*/ 	.word	0x0500000f


	//   ....[122]....
        /*02ac*/ 	.word	0x0500000f


	//   ....[123]....
        /*02b0*/ 	.word	0x0500000f


	//   ....[124]....
        /*02b4*/ 	.word	0x0500000f


	//   ....[125]....
        /*02b8*/ 	.word	0x0500000f


	//   ....[126]....
        /*02bc*/ 	.word	0x0500000f


	//   ....[127]....
        /*02c0*/ 	.word	0x0500000f


	//   ....[128]....
        /*02c4*/ 	.word	0x0500000f


	//   ....[129]....
        /*02c8*/ 	.word	0x0500000f


	//   ....[130]....
        /*02cc*/ 	.word	0x0500000f


	//   ....[131]....
        /*02d0*/ 	.word	0x0500000f


	//   ....[132]....
        /*02d4*/ 	.word	0x0500000f


	//   ....[133]....
        /*02d8*/ 	.word	0x0500000f


	//   ....[134]....
        /*02dc*/ 	.word	0x0500000f


	//   ....[135]....
        /*02e0*/ 	.word	0x0500000f


	//   ....[136]....
        /*02e4*/ 	.word	0x0500000f


	//   ....[137]....
        /*02e8*/ 	.word	0x0500000f


	//   ....[138]....
        /*02ec*/ 	.word	0x0500000f


	//   ....[139]....
        /*02f0*/ 	.word	0x0500000f


	//   ....[140]....
        /*02f4*/ 	.word	0x0500000f


	//   ....[141]....
        /*02f8*/ 	.word	0x0500000f


	//   ....[142]....
        /*02fc*/ 	.word	0x0500000f


	//   ....[143]....
        /*0300*/ 	.word	0x0500000f


	//   ....[144]....
        /*0304*/ 	.word	0x0500000f


	//   ....[145]....
        /*0308*/ 	.word	0x0500000f


	//   ....[146]....
        /*030c*/ 	.word	0x0500000f


	//   ....[147]....
        /*0310*/ 	.word	0x0500000f


	//   ....[148]....
        /*0314*/ 	.word	0x0500000f


	//----- nvinfo : EIATTR_COOP_GROUP_INSTR_OFFSETS
	.align		4
.L_970:
        /*0318*/ 	.byte	0x04, 0x28
        /*031a*/ 	.short	(.L_972 - .L_971)


	//   ....[0]....
.L_971:
        /*031c*/ 	.word	0x00000080


	//   ....[1]....
        /*0320*/ 	.word	0x00000090


	//   ....[2]....
        /*0324*/ 	.word	0x000002b0


	//   ....[3]....
        /*0328*/ 	.word	0x00000410


	//   ....[4]....
        /*032c*/ 	.word	0x00000530


	//   ....[5]....
        /*0330*/ 	.word	0x00000690


	//   ....[6]....
        /*0334*/ 	.word	0x00001860


	//   ....[7]....
        /*0338*/ 	.word	0x000035b0


	//   ....[8]....
        /*033c*/ 	.word	0x00004540


	//   ....[9]....
        /*0340*/ 	.word	0x00005200


	//   ....[10]....
        /*0344*/ 	.word	0x00005220


	//   ....[11]....
        /*0348*/ 	.word	0x00005570


	//   ....[12]....
        /*034c*/ 	.word	0x000056a0


	//   ....[13]....
        /*0350*/ 	.word	0x000058d0


	//   ....[14]....
        /*0354*/ 	.word	0x00005a00


	//   ....[15]....
        /*0358*/ 	.word	0x00006250


	//   ....[16]....
        /*035c*/ 	.word	0x00006fd0


	//   ....[17]....
        /*0360*/ 	.word	0x00007c10


	//   ....[18]....
        /*0364*/ 	.word	0x00007c30


	//   ....[19]....
        /*0368*/ 	.word	0x00007f60


	//   ....[20]....
        /*036c*/ 	.word	0x00008060


	//   ....[21]....
        /*0370*/ 	.word	0x000083d0


	//   ....[22]....
        /*0374*/ 	.word	0x00008440


	//   ....[23]....
        /*0378*/ 	.word	0x00009590


	//   ....[24]....
        /*037c*/ 	.word	0x0000a260


	//   ....[25]....
        /*0380*/ 	.word	0x0000af50


	//   ....[26]....
        /*0384*/ 	.word	0x0000af80


	//   ....[27]....
        /*0388*/ 	.word	0x0000b1c0


	//   ....[28]....
        /*038c*/ 	.word	0x0000b390


	//   ....[29]....
        /*0390*/ 	.word	0x0000c300


	//   ....[30]....
        /*0394*/ 	.word	0x0000c3d0


	//   ....[31]....
        /*0398*/ 	.word	0x0000c400


	//   ....[32]....
        /*039c*/ 	.word	0x0000c460


	//   ....[33]....
        /*03a0*/ 	.word	0x0000c480


	//   ....[34]....
        /*03a4*/ 	.word	0x0000d680


	//   ....[35]....
        /*03a8*/ 	.word	0x0000e1c0


	//   ....[36]....
        /*03ac*/ 	.word	0x0000e1f0


	//   ....[37]....
        /*03b0*/ 	.word	0x0000e220


	//   ....[38]....
        /*03b4*/ 	.word	0x0000e240


	//   ....[39]....
        /*03b8*/ 	.word	0x0000e880


	//   ....[40]....
        /*03bc*/ 	.word	0x0000e8a0


	//   ....[41]....
        /*03c0*/ 	.word	0x0000ead0


	//   ....[42]....
        /*03c4*/ 	.word	0x0000eaf0


	//   ....[43]....
        /*03c8*/ 	.word	0x0000f470


	//   ....[44]....
        /*03cc*/ 	.word	0x0000f490


	//   ....[45]....
        /*03d0*/ 	.word	0x0000f6d0


	//   ....[46]....
        /*03d4*/ 	.word	0x0000f6f0


	//   ....[47]....
        /*03d8*/ 	.word	0x0000f9e0


	//   ....[48]....
        /*03dc*/ 	.word	0x000111d0


	//   ....[49]....
        /*03e0*/ 	.word	0x000111f0


	//   ....[50]....
        /*03e4*/ 	.word	0x00011210


	//   ....[51]....
        /*03e8*/ 	.word	0x00011260


	//   ....[52]....
        /*03ec*/ 	.word	0x00011290


	//   ....[53]....
        /*03f0*/ 	.word	0x000112e0


	//   ....[54]....
        /*03f4*/ 	.word	0x00011310


	//   ....[55]....
        /*03f8*/ 	.word	0x00011320


	//   ....[56]....
        /*03fc*/ 	.word	0x000119e0


	//   ....[57]....
        /*0400*/ 	.word	0x00011a10


	//   ....[58]....
        /*0404*/ 	.word	0x00011a60


	//   ....[59]....
        /*0408*/ 	.word	0x00011ad0


	//   ....[60]....
        /*040c*/ 	.word	0x00011af0


	//   ....[61]....
        /*0410*/ 	.word	0x00011b70


	//   ....[62]....
        /*0414*/ 	.word	0x00011b90


	//   ....[63]....
        /*0418*/ 	.word	0x00011bb0


	//   ....[64]....
        /*041c*/ 	.word	0x000121b0


	//   ....[65]....
        /*0420*/ 	.word	0x000121e0


	//   ....[66]....
        /*0424*/ 	.word	0x00012240


	//   ....[67]....
        /*0428*/ 	.word	0x00012330


	//   ....[68]....
        /*042c*/ 	.word	0x00012350


	//   ....[69]....
        /*0430*/ 	.word	0x00012450


	//   ....[70]....
        /*0434*/ 	.word	0x00012460


	//   ....[71]....
        /*0438*/ 	.word	0x00012490


	//   ....[72]....
        /*043c*/ 	.word	0x00012a60


	//   ....[73]....
        /*0440*/ 	.word	0x00012a90


	//   ....[74]....
        /*0444*/ 	.word	0x00012ac0


	//   ....[75]....
        /*0448*/ 	.word	0x00012b20


	//   ....[76]....
        /*044c*/ 	.word	0x00012c70


	//   ....[77]....
        /*0450*/ 	.word	0x00012c90


	//   ....[78]....
        /*0454*/ 	.word	0x00012ca0


	//   ....[79]....
        /*0458*/ 	.word	0x00012df0


	//   ....[80]....
        /*045c*/ 	.word	0x00013670


	//   ....[81]....
        /*0460*/ 	.word	0x00013690


	//   ....[82]....
        /*0464*/ 	.word	0x000136e0


	//   ....[83]....
        /*0468*/ 	.word	0x000136f0


	//   ....[84]....
        /*046c*/ 	.word	0x00013730


	//   ....[85]....
        /*0470*/ 	.word	0x00013740


	//   ....[86]....
        /*0474*/ 	.word	0x00013750


	//   ....[87]....
        /*0478*/ 	.word	0x00013790


	//   ....[88]....
        /*047c*/ 	.word	0x00013ab0


	//   ....[89]....
        /*0480*/ 	.word	0x00013af0


	//   ....[90]....
        /*0484*/ 	.word	0x00013b10


	//   ....[91]....
        /*0488*/ 	.word	0x00013b80


	//   ....[92]....
        /*048c*/ 	.word	0x00013ba0


	//   ....[93]....
        /*0490*/ 	.word	0x00013bc0


	//   ....[94]....
        /*0494*/ 	.word	0x00013c60


	//   ....[95]....
        /*0498*/ 	.word	0x00013c80


	//   ....[96]....
        /*049c*/ 	.word	0x000142c0


	//   ....[97]....
        /*04a0*/ 	.word	0x000144a0


	//   ....[98]....
        /*04a4*/ 	.word	0x00014a20


	//   ....[99]....
        /*04a8*/ 	.word	0x00014b00


	//   ....[100]....
        /*04ac*/ 	.word	0x00014ba0


	//   ....[101]....
        /*04b0*/ 	.word	0x00014c00


	//   ....[102]....
        /*04b4*/ 	.word	0x00014cc0


	//   ....[103]....
        /*04b8*/ 	.word	0x00014d30


	//   ....[104]....
        /*04bc*/ 	.word	0x00014df0


	//   ....[105]....
        /*04c0*/ 	.word	0x00014e60


	//   ....[106]....
        /*04c4*/ 	.word	0x00014f10


	//   ....[107]....
        /*04c8*/ 	.word	0x00014fb0


	//   ....[108]....
        /*04cc*/ 	.word	0x00015040


	//   ....[109]....
        /*04d0*/ 	.word	0x000150a0


	//   ....[110]....
        /*04d4*/ 	.word	0x00015180


	//   ....[111]....
        /*04d8*/ 	.word	0x000151f0


	//   ....[112]....
        /*04dc*/ 	.word	0x000152d0


	//   ....[113]....
        /*04e0*/ 	.word	0x00015330


	//   ....[114]....
        /*04e4*/ 	.word	0x000153e0


	//   ....[115]....
        /*04e8*/ 	.word	0x00015470


	//   ....[116]....
        /*04ec*/ 	.word	0x00015520


	//   ....[117]....
        /*04f0*/ 	.word	0x00015620


	//   ....[118]....
        /*04f4*/ 	.word	0x00015710


	//   ....[119]....
        /*04f8*/ 	.word	0x000158c0


	//   ....[120]....
        /*04fc*/ 	.word	0x00015910


	//   ....[121]....
        /*0500*/ 	.word	0x00015a20


	//   ....[122]....
        /*0504*/ 	.word	0x00015b00


	//   ....[123]....
        /*0508*/ 	.word	0x00015c70


	//   ....[124]....
        /*050c*/ 	.word	0x00015d70


	//   ....[125]....
        /*0510*/ 	.word	0x00015f90


	//   ....[126]....
        /*0514*/ 	.word	0x00015fe0


	//   ....[127]....
        /*0518*/ 	.word	0x000161a0


	//   ....[128]....
        /*051c*/ 	.word	0x000161f0


	//   ....[129]....
        /*0520*/ 	.word	0x000163b0


	//   ....[130]....
        /*0524*/ 	.word	0x00016400


	//   ....[131]....
        /*0528*/ 	.word	0x000164e0


	//   ....[132]....
        /*052c*/ 	.word	0x00016580


	//   ....[133]....
        /*0530*/ 	.word	0x000165e0


	//   ....[134]....
        /*0534*/ 	.word	0x00016690


	//   ....[135]....
        /*0538*/ 	.word	0x000166f0


	//   ....[136]....
        /*053c*/ 	.word	0x000167a0


	//   ....[137]....
        /*0540*/ 	.word	0x00016800


	//   ....[138]....
        /*0544*/ 	.word	0x000168b0


	//   ....[139]....
        /*0548*/ 	.word	0x000169a0


	//   ....[140]....
        /*054c*/ 	.word	0x00016a80


	//   ....[141]....
        /*0550*/ 	.word	0x00016b60


	//   ....[142]....
        /*0554*/ 	.word	0x00016c70


	//   ....[143]....
        /*0558*/ 	.word	0x00016d90


	//   ....[144]....
        /*055c*/ 	.word	0x00016e70


	//   ....[145]....
        /*0560*/ 	.word	0x00016f80


	//   ....[146]....
        /*0564*/ 	.word	0x00017060


	//   ....[147]....
        /*0568*/ 	.word	0x000170f0


	//   ....[148]....
        /*056c*/ 	.word	0x00017210


	//----- nvinfo : EIATTR_REG_RECONFIG
	.align		4
.L_972:
        /*0570*/ 	.byte	0x01, 0x54
	.zero		2


	//----- nvinfo : EIATTR_SYSCALL_OFFSETS
	.align		4
        /*0574*/ 	.byte	0x04, 0x46
        /*0576*/ 	.short	(.L_974 - .L_973)


	//   ....[0]....
.L_973:
        /*0578*/ 	.word	0x00003760


	//   ....[1]....
        /*057c*/ 	.word	0x00010920


	//   ....[2]....
        /*0580*/ 	.word	0x00010a70


	//   ....[3]....
        /*0584*/ 	.word	0x00010b60


	//   ....[4]....
        /*0588*/ 	.word	0x00011620


	//   ....[5]....
        /*058c*/ 	.word	0x00011e60


	//----- nvinfo : EIATTR_MBARRIER_INSTR_OFFSETS
	.align		4
.L_974:
        /*0590*/ 	.byte	0x04, 0x39
        /*0592*/ 	.short	(.L_976 - .L_975)


	//   ....[0]....
.L_975:
        /*0594*/ 	.word	0x00000190
        /*0598*/ 	.word	0x000000ff
        /*059c*/ 	.word	0x00038800
        /*05a0*/ 	.short	0x0100
        /*05a2*/ 	.byte	0x08
	.zero		1


	//   ....[1]....
        /*05a4*/ 	.word	0x000001a0
        /*05a8*/ 	.word	0x000000ff
        /*05ac*/ 	.word	0x00038810
        /*05b0*/ 	.short	0x0100
        /*05b2*/ 	.byte	0x08
	.zero		1


	//   ....[2]....
        /*05b4*/ 	.word	0x000001b0
        /*05b8*/ 	.word	0x000000ff
        /*05bc*/ 	.word	0x00038820
        /*05c0*/ 	.short	0x0100
        /*05c2*/ 	.byte	0x08
	.zero		1


	//   ....[3]....
        /*05c4*/ 	.word	0x00000260
        /*05c8*/ 	.word	0x000000ff
        /*05cc*/ 	.word	0x00038830
        /*05d0*/ 	.short	0x0100
        /*05d2*/ 	.byte	0x06
	.zero		1


	//   ....[4]....
        /*05d4*/ 	.word	0x00000270
        /*05d8*/ 	.word	0x000000ff
        /*05dc*/ 	.word	0x00038840
        /*05e0*/ 	.short	0x0100
        /*05e2*/ 	.byte	0x06
	.zero		1


	//   ....[5]....
        /*05e4*/ 	.word	0x00000280
        /*05e8*/ 	.word	0x000000ff
        /*05ec*/ 	.word	0x00038838
        /*05f0*/ 	.short	0x0100
        /*05f2*/ 	.byte	0x06
	.zero		1


	//   ....[6]....
        /*05f4*/ 	.word	0x00000290
        /*05f8*/ 	.word	0x000000ff
        /*05fc*/ 	.word	0x00038848
        /*0600*/ 	.short	0x0100
        /*0602*/ 	.byte	0x06
	.zero		1


	//   ....[7]....
        /*0604*/ 	.word	0x000003c0
        /*0608*/ 	.word	0x000000ff
        /*060c*/ 	.word	0x00038850
        /*0610*/ 	.short	0x0100
        /*0612*/ 	.byte	0x08
	.zero		1


	//   ....[8]....
        /*0614*/ 	.word	0x000003d0
        /*0618*/ 	.word	0x000000ff
        /*061c*/ 	.word	0x00038860
        /*0620*/ 	.short	0x0100
        /*0622*/ 	.byte	0x08
	.zero		1


	//   ....[9]....
        /*0624*/ 	.word	0x000003e0
        /*0628*/ 	.word	0x000000ff
        /*062c*/ 	.word	0x00038858
        /*0630*/ 	.short	0x0100
        /*0632*/ 	.byte	0x08
	.zero		1


	//   ....[10]....
        /*0634*/ 	.word	0x000003f0
        /*0638*/ 	.word	0x000000ff
        /*063c*/ 	.word	0x00038868
        /*0640*/ 	.short	0x0100
        /*0642*/ 	.byte	0x08
	.zero		1


	//   ....[11]....
        /*0644*/ 	.word	0x000004e0
        /*0648*/ 	.word	0x000000ff
        /*064c*/ 	.word	0x00038870
        /*0650*/ 	.short	0x0100
        /*0652*/ 	.byte	0x06
	.zero		1


	//   ....[12]....
        /*0654*/ 	.word	0x000004f0
        /*0658*/ 	.word	0x000000ff
        /*065c*/ 	.word	0x00038880
        /*0660*/ 	.short	0x0100
        /*0662*/ 	.byte	0x06
	.zero		1


	//   ....[13]....
        /*0664*/ 	.word	0x00000500
        /*0668*/ 	.word	0x000000ff
        /*066c*/ 	.word	0x00038878
        /*0670*/ 	.short	0x0100
        /*0672*/ 	.byte	0x06
	.zero		1


	//   ....[14]....
        /*0674*/ 	.word	0x00000510
        /*0678*/ 	.word	0x000000ff
        /*067c*/ 	.word	0x00038888
        /*0680*/ 	.short	0x0100
        /*0682*/ 	.byte	0x06
	.zero		1


	//   ....[15]....
        /*0684*/ 	.word	0x00000640
        /*0688*/ 	.word	0x000000ff
        /*068c*/ 	.word	0x00038890
        /*0690*/ 	.short	0x0100
        /*0692*/ 	.byte	0x08
	.zero		1


	//   ....[16]....
        /*0694*/ 	.word	0x00000650
        /*0698*/ 	.word	0x000000ff
        /*069c*/ 	.word	0x000388a0
        /*06a0*/ 	.short	0x0100
        /*06a2*/ 	.byte	0x08
	.zero		1


	//   ....[17]....
        /*06a4*/ 	.word	0x00000660
        /*06a8*/ 	.word	0x000000ff
        /*06ac*/ 	.word	0x00038898
        /*06b0*/ 	.short	0x0100
        /*06b2*/ 	.byte	0x08
	.zero		1


	//   ....[18]....
        /*06b4*/ 	.word	0x00000670
        /*06b8*/ 	.word	0x000000ff
        /*06bc*/ 	.word	0x000388a8
        /*06c0*/ 	.short	0x0100
        /*06c2*/ 	.byte	0x08
	.zero		1


	//   ....[19]....
        /*06c4*/ 	.word	0x000007b0
        /*06c8*/ 	.word	0x000000ff
        /*06cc*/ 	.word	0x000388b0
        /*06d0*/ 	.short	0x0100
        /*06d2*/ 	.byte	0x08
	.zero		1


	//   ....[20]....
        /*06d4*/ 	.word	0x000007c0
        /*06d8*/ 	.word	0x000000ff
        /*06dc*/ 	.word	0x000388c0
        /*06e0*/ 	.short	0x0100
        /*06e2*/ 	.byte	0x08
	.zero		1


	//   ....[21]....
        /*06e4*/ 	.word	0x000007d0
        /*06e8*/ 	.word	0x000000ff
        /*06ec*/ 	.word	0x000388b8
        /*06f0*/ 	.short	0x0100
        /*06f2*/ 	.byte	0x08
	.zero		1


	//   ....[22]....
        /*06f4*/ 	.word	0x000007e0
        /*06f8*/ 	.word	0x000000ff
        /*06fc*/ 	.word	0x000388c8
        /*0700*/ 	.short	0x0100
        /*0702*/ 	.byte	0x08
	.zero		1


	//   ....[23]....
        /*0704*/ 	.word	0x00001c30
        /*0708*/ 	.word	0x00000000
        /*070c*/ 	.word	0x00000000
        /*0710*/ 	.short	0x0101
        /*0712*/ 	.byte	0x3f
	.zero		1


	//   ....[24]....
        /*0714*/ 	.word	0x00002730
        /*0718*/ 	.word	0x00000000
        /*071c*/ 	.word	0x00000000
        /*0720*/ 	.short	0x0101
        /*0722*/ 	.byte	0x3f
	.zero		1


	//   ....[25]....
        /*0724*/ 	.word	0x000037e0
        /*0728*/ 	.word	0x00000011
        /*072c*/ 	.word	0x00038800
        /*0730*/ 	.short	0x010a
        /*0732*/ 	.byte	0x3f
	.zero		1


	//   ....[26]....
        /*0734*/ 	.word	0x00003840
        /*0738*/ 	.word	0x00000009
        /*073c*/ 	.word	0x00038830
        /*0740*/ 	.short	0x010a
        /*0742*/ 	.byte	0x3f
	.zero		1


	//   ....[27]....
        /*0744*/ 	.word	0x000038b0
        /*0748*/ 	.word	0x00000009
        /*074c*/ 	.word	0x00038830
        /*0750*/ 	.short	0x010a
        /*0752*/ 	.byte	0x3f
	.zero		1


	//   ....[28]....
        /*0754*/ 	.word	0x00003b30
        /*0758*/ 	.word	0x00000011
        /*075c*/ 	.word	0x00038810
        /*0760*/ 	.short	0x010a
        /*0762*/ 	.byte	0x3f
	.zero		1


	//   ....[29]....
        /*0764*/ 	.word	0x00003b70
        /*0768*/ 	.word	0x00000009
        /*076c*/ 	.word	0x00038850
        /*0770*/ 	.short	0x010a
        /*0772*/ 	.byte	0x3f
	.zero		1


	//   ....[30]....
        /*0774*/ 	.word	0x00003c40
        /*0778*/ 	.word	0x00000009
        /*077c*/ 	.word	0x00038850
        /*0780*/ 	.short	0x010a
        /*0782*/ 	.byte	0x3f
	.zero		1


	//   ....[31]....
        /*0784*/ 	.word	0x00005c20
        /*0788*/ 	.word	0x00000018
        /*078c*/ 	.word	0x00000000
        /*0790*/ 	.short	0x0101
        /*0792*/ 	.byte	0x3f
	.zero		1


	//   ....[32]....
        /*0794*/ 	.word	0x00006380
        /*0798*/ 	.word	0x0000000a
        /*079c*/ 	.word	0x00000000
        /*07a0*/ 	.short	0x0101
        /*07a2*/ 	.byte	0x3f
	.zero		1


	//   ....[33]....
        /*07a4*/ 	.word	0x000064d0
        /*07a8*/ 	.word	0x00000009
        /*07ac*/ 	.word	0x00038830
        /*07b0*/ 	.short	0x010a
        /*07b2*/ 	.byte	0x3f
	.zero		1


	//   ....[34]....
        /*07b4*/ 	.word	0x00006520
        /*07b8*/ 	.word	0x00000009
        /*07bc*/ 	.word	0x00038830
        /*07c0*/ 	.short	0x010a
        /*07c2*/ 	.byte	0x3f
	.zero		1


	//   ....[35]....
        /*07c4*/ 	.word	0x000066a0
        /*07c8*/ 	.word	0x00000009
        /*07cc*/ 	.word	0x00038850
        /*07d0*/ 	.short	0x010a
        /*07d2*/ 	.byte	0x3f
	.zero		1


	//   ....[36]....
        /*07d4*/ 	.word	0x000066f0
        /*07d8*/ 	.word	0x00000009
        /*07dc*/ 	.word	0x00038850
        /*07e0*/ 	.short	0x010a
        /*07e2*/ 	.byte	0x3f
	.zero		1


	//   ....[37]....
        /*07e4*/ 	.word	0x00008680
        /*07e8*/ 	.word	0x00000098
        /*07ec*/ 	.word	0x00000000
        /*07f0*/ 	.short	0x0101
        /*07f2*/ 	.byte	0x3f
	.zero		1


	//   ....[38]....
        /*07f4*/ 	.word	0x00009640
        /*07f8*/ 	.word	0x0000000a
        /*07fc*/ 	.word	0x00000000
        /*0800*/ 	.short	0x0101
        /*0802*/ 	.byte	0x3f
	.zero		1


	//   ....[39]....
        /*0804*/ 	.word	0x00009760
        /*0808*/ 	.word	0x00000009
        /*080c*/ 	.word	0x00038830
        /*0810*/ 	.short	0x010a
        /*0812*/ 	.byte	0x3f
	.zero		1


	//   ....[40]....
        /*0814*/ 	.word	0x000097b0
        /*0818*/ 	.word	0x00000009
        /*081c*/ 	.word	0x00038830
        /*0820*/ 	.short	0x010a
        /*0822*/ 	.byte	0x3f
	.zero		1


	//   ....[41]....
        /*0824*/ 	.word	0x00009930
        /*0828*/ 	.word	0x00000009
        /*082c*/ 	.word	0x00038850
        /*0830*/ 	.short	0x010a
        /*0832*/ 	.byte	0x3f
	.zero		1


	//   ....[42]....
        /*0834*/ 	.word	0x00009980
        /*0838*/ 	.word	0x00000009
        /*083c*/ 	.word	0x00038850
        /*0840*/ 	.short	0x010a
        /*0842*/ 	.byte	0x3f
	.zero		1


	//   ....[43]....
        /*0844*/ 	.word	0x0000b710
        /*0848*/ 	.word	0x0000009a
        /*084c*/ 	.word	0x00000000
        /*0850*/ 	.short	0x0101
        /*0852*/ 	.byte	0x3f
	.zero		1


	//   ....[44]....
        /*0854*/ 	.word	0x0000c3a0
        /*0858*/ 	.word	0x0000000a
        /*085c*/ 	.word	0x00000000
        /*0860*/ 	.short	0x0101
        /*0862*/ 	.byte	0x3f
	.zero		1


	//   ....[45]....
        /*0864*/ 	.word	0x0000e870
        /*0868*/ 	.word	0x00000000
        /*086c*/ 	.word	0x00000000
        /*0870*/ 	.short	0x0101
        /*0872*/ 	.byte	0x3f
	.zero		1


	//   ....[46]....
        /*0874*/ 	.word	0x00010f80
        /*0878*/ 	.word	0x0000001b
        /*087c*/ 	.word	0x00038840
        /*0880*/ 	.short	0x010a
        /*0882*/ 	.byte	0x3f
	.zero		1


	//   ....[47]....
        /*0884*/ 	.word	0x000113f0
        /*0888*/ 	.word	0x0000001b
        /*088c*/ 	.word	0x00038830
        /*0890*/ 	.short	0x0107
        /*0892*/ 	.byte	0x3f
	.zero		1


	//   ....[48]....
        /*0894*/ 	.word	0x000114b0
        /*0898*/ 	.word	0x0000001b
        /*089c*/ 	.word	0x00038830
        /*08a0*/ 	.short	0x0101
        /*08a2*/ 	.byte	0x3f
	.zero		1


	//   ....[49]....
        /*08a4*/ 	.word	0x00011ca0
        /*08a8*/ 	.word	0x00000011
        /*08ac*/ 	.word	0x00038800
        /*08b0*/ 	.short	0x0107
        /*08b2*/ 	.byte	0x3f
	.zero		1


	//   ....[50]....
        /*08b4*/ 	.word	0x00011d30
        /*08b8*/ 	.word	0x00000011
        /*08bc*/ 	.word	0x00038800
        /*08c0*/ 	.short	0x0101
        /*08c2*/ 	.byte	0x3f
	.zero		1


	//   ....[51]....
        /*08c4*/ 	.word	0x000126a0
        /*08c8*/ 	.word	0x00000011
        /*08cc*/ 	.word	0x00038810
        /*08d0*/ 	.short	0x0107
        /*08d2*/ 	.byte	0x3f
	.zero		1


	//   ....[52]....
        /*08d4*/ 	.word	0x00012790
        /*08d8*/ 	.word	0x00000011
        /*08dc*/ 	.word	0x00038810
        /*08e0*/ 	.short	0x0101
        /*08e2*/ 	.byte	0x3f
	.zero		1


	//   ....[53]....
        /*08e4*/ 	.word	0x000127b0
        /*08e8*/ 	.word	0x00000011
        /*08ec*/ 	.word	0x00038820
        /*08f0*/ 	.short	0x010a
        /*08f2*/ 	.byte	0x3f
	.zero		1


	//   ....[54]....
        /*08f4*/ 	.word	0x00012840
        /*08f8*/ 	.word	0x0000001b
        /*08fc*/ 	.word	0x00038860
        /*0900*/ 	.short	0x010a
        /*0902*/ 	.byte	0x3f
	.zero		1


	//   ....[55]....
        /*0904*/ 	.word	0x000130b0
        /*0908*/ 	.word	0x0000001b
        /*090c*/ 	.word	0x00038850
        /*0910*/ 	.short	0x0107
        /*0912*/ 	.byte	0x3f
	.zero		1


	//   ....[56]....
        /*0914*/ 	.word	0x00013180
        /*0918*/ 	.word	0x0000001b
        /*091c*/ 	.word	0x00038850
        /*0920*/ 	.short	0x0101
        /*0922*/ 	.byte	0x3f
	.zero		1


	//   ....[57]....
        /*0924*/ 	.word	0x000134d0
        /*0928*/ 	.word	0x00000008
        /*092c*/ 	.word	0x00038840
        /*0930*/ 	.short	0x010a
        /*0932*/ 	.byte	0x3f
	.zero		1


	//   ....[58]....
        /*0934*/ 	.word	0x00013810
        /*0938*/ 	.word	0x00000008
        /*093c*/ 	.word	0x00038830
        /*0940*/ 	.short	0x0107
        /*0942*/ 	.byte	0x3f
	.zero		1


	//   ....[59]....
        /*0944*/ 	.word	0x000138d0
        /*0948*/ 	.word	0x00000008
        /*094c*/ 	.word	0x00038830
        /*0950*/ 	.short	0x0101
        /*0952*/ 	.byte	0x3f
	.zero		1


	//   ....[60]....
        /*0954*/ 	.word	0x00013900
        /*0958*/ 	.word	0x00000008
        /*095c*/ 	.word	0x00038860
        /*0960*/ 	.short	0x010a
        /*0962*/ 	.byte	0x3f
	.zero		1


	//   ....[61]....
        /*0964*/ 	.word	0x00013f80
        /*0968*/ 	.word	0x00000008
        /*096c*/ 	.word	0x00038850
        /*0970*/ 	.short	0x0107
        /*0972*/ 	.byte	0x3f
	.zero		1


	//   ....[62]....
        /*0974*/ 	.word	0x00014040
        /*0978*/ 	.word	0x00000008
        /*097c*/ 	.word	0x00038850
        /*0980*/ 	.short	0x0101
        /*0982*/ 	.byte	0x3f
	.zero		1


	//   ....[63]....
        /*0984*/ 	.word	0x00014420
        /*0988*/ 	.word	0x00000005
        /*098c*/ 	.word	0x00038820
        /*0990*/ 	.short	0x010a
        /*0992*/ 	.byte	0x3f
	.zero		1


	//   ....[64]....
        /*0994*/ 	.word	0x000145a0
        /*0998*/ 	.word	0x00000003
        /*099c*/ 	.word	0x00038840
        /*09a0*/ 	.short	0x010a
        /*09a2*/ 	.byte	0x3f
	.zero		1


	//   ....[65]....
        /*09a4*/ 	.word	0x00014640
        /*09a8*/ 	.word	0x00000005
        /*09ac*/ 	.word	0x00038840
        /*09b0*/ 	.short	0x010a
        /*09b2*/ 	.byte	0x3f
	.zero		1


	//   ....[66]....
        /*09b4*/ 	.word	0x00014680
        /*09b8*/ 	.word	0x00000003
        /*09bc*/ 	.word	0x00038860
        /*09c0*/ 	.short	0x010a
        /*09c2*/ 	.byte	0x3f
	.zero		1


	//   ....[67]....
        /*09c4*/ 	.word	0x000146c0
        /*09c8*/ 	.word	0x00000005
        /*09cc*/ 	.word	0x00038860
        /*09d0*/ 	.short	0x010a
        /*09d2*/ 	.byte	0x3f
	.zero		1


	//   ....[68]....
        /*09d4*/ 	.word	0x00014720
        /*09d8*/ 	.word	0x00000011
        /*09dc*/ 	.word	0x00038800
        /*09e0*/ 	.short	0x010a
        /*09e2*/ 	.byte	0x3f
	.zero		1


	//   ....[69]....
        /*09e4*/ 	.word	0x00014770
        /*09e8*/ 	.word	0x00000009
        /*09ec*/ 	.word	0x00038830
        /*09f0*/ 	.short	0x010a
        /*09f2*/ 	.byte	0x3f
	.zero		1


	//   ....[70]....
        /*09f4*/ 	.word	0x000147c0
        /*09f8*/ 	.word	0x00000011
        /*09fc*/ 	.word	0x00038810
        /*0a00*/ 	.short	0x010a
        /*0a02*/ 	.byte	0x3f
	.zero		1


	//   ....[71]....
        /*0a04*/ 	.word	0x00014810
        /*0a08*/ 	.word	0x00000009
        /*0a0c*/ 	.word	0x00038850
        /*0a10*/ 	.short	0x010a
        /*0a12*/ 	.byte	0x3f
	.zero		1


	//   ....[72]....
        /*0a14*/ 	.word	0x00014860
        /*0a18*/ 	.word	0x00000009
        /*0a1c*/ 	.word	0x00038830
        /*0a20*/ 	.short	0x010a
        /*0a22*/ 	.byte	0x3f
	.zero		1


	//   ....[73]....
        /*0a24*/ 	.word	0x000148b0
        /*0a28*/ 	.word	0x00000009
        /*0a2c*/ 	.word	0x00038850
        /*0a30*/ 	.short	0x010a
        /*0a32*/ 	.byte	0x3f
	.zero		1


	//   ....[74]....
        /*0a34*/ 	.word	0x00014900
        /*0a38*/ 	.word	0x00000009
        /*0a3c*/ 	.word	0x00038830
        /*0a40*/ 	.short	0x010a
        /*0a42*/ 	.byte	0x3f
	.zero		1


	//   ....[75]....
        /*0a44*/ 	.word	0x00014950
        /*0a48*/ 	.word	0x00000009
        /*0a4c*/ 	.word	0x00038850
        /*0a50*/ 	.short	0x010a
        /*0a52*/ 	.byte	0x3f
	.zero		1


	//   ....[76]....
        /*0a54*/ 	.word	0x00014a50
        /*0a58*/ 	.word	0x0000001b
        /*0a5c*/ 	.word	0x00038840
        /*0a60*/ 	.short	0x010a
        /*0a62*/ 	.byte	0x3f
	.zero		1


	//   ....[77]....
        /*0a64*/ 	.word	0x00015b70
        /*0a68*/ 	.word	0x00000011
        /*0a6c*/ 	.word	0x00038820
        /*0a70*/ 	.short	0x010a
        /*0a72*/ 	.byte	0x3f
	.zero		1


	//   ....[78]....
        /*0a74*/ 	.word	0x00015bc0
        /*0a78*/ 	.word	0x0000001b
        /*0a7c*/ 	.word	0x00038860
        /*0a80*/ 	.short	0x010a
        /*0a82*/ 	.byte	0x3f
	.zero		1


	//   ....[79]....
        /*0a84*/ 	.word	0x00016430
        /*0a88*/ 	.word	0x00000008
        /*0a8c*/ 	.word	0x00038840
        /*0a90*/ 	.short	0x010a
        /*0a92*/ 	.byte	0x3f
	.zero		1


	//   ....[80]....
        /*0a94*/ 	.word	0x000168f0
        /*0a98*/ 	.word	0x00000008
        /*0a9c*/ 	.word	0x00038860
        /*0aa0*/ 	.short	0x010a
        /*0aa2*/ 	.byte	0x3f
	.zero		1


	//   ....[81]....
        /*0aa4*/ 	.word	0x00017130
        /*0aa8*/ 	.word	0x00000005
        /*0aac*/ 	.word	0x00038820
        /*0ab0*/ 	.short	0x010a
        /*0ab2*/ 	.byte	0x3f
	.zero		1


	//   ....[82]....
        /*0ab4*/ 	.word	0x000172d0
        /*0ab8*/ 	.word	0x00000003
        /*0abc*/ 	.word	0x00038840
        /*0ac0*/ 	.short	0x010a
        /*0ac2*/ 	.byte	0x3f
	.zero		1


	//   ....[83]....
        /*0ac4*/ 	.word	0x00017320
        /*0ac8*/ 	.word	0x00000005
        /*0acc*/ 	.word	0x00038840
        /*0ad0*/ 	.short	0x010a
        /*0ad2*/ 	.byte	0x3f
	.zero		1


	//   ....[84]....
        /*0ad4*/ 	.word	0x00017370
        /*0ad8*/ 	.word	0x00000003
        /*0adc*/ 	.word	0x00038860
        /*0ae0*/ 	.short	0x010a
        /*0ae2*/ 	.byte	0x3f
	.zero		1


	//----- nvinfo : EIATTR_NUM_MBARRIERS
	.align		4
.L_976:
        /*0ae4*/ 	.byte	0x03, 0x38
        /*0ae6*/ 	.short	0x0017


	//----- nvinfo : EIATTR_EXIT_INSTR_OFFSETS
	.align		4
        /*0ae8*/ 	.byte	0x04, 0x1c
        /*0aea*/ 	.short	(.L_978 - .L_977)


	//   ....[0]....
.L_977:
        /*0aec*/ 	.word	0x00000960


	//   ....[1]....
        /*0af0*/ 	.word	0x0000f950


	//   ....[2]....
        /*0af4*/ 	.word	0x00014710


	//----- nvinfo : EIATTR_MAX_THREADS
	.align		4
.L_978:
        /*0af8*/ 	.byte	0x04, 0x05
        /*0afa*/ 	.short	(.L_980 - .L_979)
.L_979:
        /*0afc*/ 	.word	0x00000180
        /*0b00*/ 	.word	0x00000001
        /*0b04*/ 	.word	0x00000001


	//----- nvinfo : EIATTR_CRS_STACK_SIZE
	.align		4
.L_980:
        /*0b08*/ 	.byte	0x04, 0x1e
        /*0b0a*/ 	.short	(.L_982 - .L_981)
.L_981:
        /*0b0c*/ 	.word	0x00000000


	//----- nvinfo : EIATTR_CBANK_PARAM_SIZE
	.align		4
.L_982:
        /*0b10*/ 	.byte	0x03, 0x19
        /*0b12*/ 	.short	0x0bf0


	//----- nvinfo : EIATTR_PARAM_CBANK
	.align		4
        /*0b14*/ 	.byte	0x04, 0x0a
        /*0b16*/ 	.short	(.L_984 - .L_983)
	.align		4
.L_983:
        /*0b18*/ 	.word	index@(.nv.constant0._ZN7cutlass13device_kernelIN5flash11enable_sm90INS1_16FlashAttnFwdSm90INS1_25CollectiveMainloopFwdSm90ILi2EN4cute5tupleIJNS5_1CILi1EEES8_S8_EEENS6_IJNS7_ILi64EEESA_SA_EEELi512ENS_6half_tEfNS_4arch4Sm90ELb1ELb0ELb0ELb0ELb1ELb0ELb1ELb0ELb0ELb1ELb0ELb0EEENS1_21CollectiveEpilogueFwdINS6_IJSA_NS7_ILi512EEESA_EEES9_SC_SE_Li256ELb0ELb1ELb0ELb0EEENS1_30DynamicPersistentTileSchedulerILi256ELi128ELb0ELb1ELb1EEEEEEEEEvNT_6ParamsE)
        /*0b1c*/ 	.short	0x0210
        /*0b1e*/ 	.short	0x0bf0


	//----- nvinfo : EIATTR_SW_WAR
	.align		4
.L_984:
        /*0b20*/ 	.byte	0x04, 0x36
        /*0b22*/ 	.short	(.L_986 - .L_985)
.L_985:
        /*0b24*/ 	.word	0x00000008
.L_986:


//--------------------- .nv.info._ZN7cutlass13device_kernelIN5flash11enable_sm90INS1_16FlashAttnFwdSm90INS1_25CollectiveMainloopFwdSm90ILi2EN4cute5tupleIJNS5_1CILi1EEES8_S8_EEENS6_IJNS7_ILi64EEESA_SA_EEELi512ENS_6half_tEfNS_4arch4Sm90ELb1ELb0ELb0ELb1ELb1ELb0ELb0ELb0ELb0ELb1ELb0ELb0EEENS1_21CollectiveEpilogueFwdINS6_IJSA_NS7_ILi512EEESA_EEES9_SC_SE_Li256ELb1ELb1ELb0ELb0EEENS1_36VarlenDynamicPersistentTileSchedulerILi64ELi64ELi256ELi128ELb0ELb1ELb1ELb1ELb1ELb1EEEEEEEEEvNT_6ParamsE --------------------------
	.section	.nv.info._ZN7cutlass13device_kernelIN5flash11enable_sm90INS1_16FlashAttnFwdSm90INS1_25CollectiveMainloopFwdSm90ILi2EN4cute5tupleIJNS5_1CILi1EEES8_S8_EEENS6_IJNS7_ILi64EEESA_SA_EEELi512ENS_6half_tEfNS_4arch4Sm90ELb1ELb0ELb0ELb1ELb1ELb0ELb0ELb0ELb0ELb1ELb0ELb0EEENS1_21CollectiveEpilogueFwdINS6_IJSA_NS7_ILi512EEESA_EEES9_SC_SE_Li256ELb1ELb1ELb0ELb0EEENS1_36VarlenDynamicPersistentTileSchedulerILi64ELi64ELi256ELi128ELb0ELb1ELb1ELb1ELb1ELb1EEEEEEEEEvNT_6ParamsE,"",@"SHT_CUDA_INFO"
	.sectionflags	@""
	.align	4


	//----- nvinfo : EIATTR_CUDA_API_VERSION
	.align		4
        /*0000*/ 	.byte	0x04, 0x37
        /*0002*/ 	.short	(.L_988 - .L_987)
.L_987:
        /*0004*/ 	.word	0x00000082


	//----- nvinfo : EIATTR_KPARAM_INFO
	.align		4
.L_988:
        /*0008*/ 	.byte	0x04, 0x17
        /*000a*/ 	.short	(.L_990 - .L_989)
.L_989:
        /*000c*/ 	.word	0x00000000
        /*0010*/ 	.short	0x0000
        /*0012*/ 	.short	0x0070
        /*0014*/ 	.byte	0x00, 0xf0, 0x01, 0x2a


	//----- nvinfo : EIATTR_SPARSE_MMA_MASK
	.align		4
.L_990:
        /*0018*/ 	.byte	0x03, 0x50
        /*001a*/ 	.short	0x0000


	//----- nvinfo : EIATTR_MAXREG_COUNT
	.align		4
        /*001c*/ 	.byte	0x03, 0x1b
        /*001e*/ 	.short	0x00a8


	//----- nvinfo : EIATTR_NUM_BARRIERS
	.align		4
        /*0020*/ 	.byte	0x02, 0x4c
        /*0022*/ 	.byte	0x10
	.zero		1


	//----- nvinfo : EIATTR_EXTERNS
	.align		4
        /*0024*/ 	.byte	0x04, 0x0f
        /*0026*/ 	.short	(.L_992 - .L_991)


	//   ....[0]....
	.align		4
.L_991:
        /*0028*/ 	.word	index@(__assertfail)


	//----- nvinfo : EIATTR_ANNOTATIONS
	.align		4
.L_992:
        /*002c*/ 	.byte	0x04, 0x55
        /*002e*/ 	.short	(.L_994 - .L_993)


	//   ....[0]....
.L_993:
        /* <DEDUP_REMOVED lines=18> */


	//----- nvinfo : EIATTR_MERCURY_ISA_VERSION
	.align		4
.L_994:
        /*0138*/ 	.byte	0x03, 0x5f
        /*013a*/ 	.short	0x0101


	//----- nvinfo : EIATTR_UNUSED_LOAD_BYTE_OFFSET
	.align		4
        /*013c*/ 	.byte	0x04, 0x44
        /*013e*/ 	.short	(.L_996 - .L_995)


	//   ....[0]....
.L_995:
        /*0140*/ 	.word	0x00000940
        /*0144*/ 	.word	0x0000fff0


	//   ....[1]....
        /*0148*/ 	.word	0x000092e0
        /*014c*/ 	.word	0x0000fff0


	//----- nvinfo : EIATTR_INT_WARP_WIDE_INSTR_OFFSETS
	.align		4
.L_996:
        /*0150*/ 	.byte	0x04, 0x31
        /*0152*/ 	.short	(.L_998 - .L_997)


	//   ....[0]....
.L_997:
        /*0154*/ 	.word	0x000000c0


	//   ....[1]....
        /*0158*/ 	.word	0x000000d0


	//   ....[2]....
        /*015c*/ 	.word	0x00000170


	//   ....[3]....
        /*0160*/ 	.word	0x0000d590


	//   ....[4]....
        /*0164*/ 	.word	0x0000d620


	//   ....[5]....
        /*0168*/ 	.word	0x00010a90


	//   ....[6]....
        /*016c*/ 	.word	0x00010b20


	//----- nvinfo : EIATTR_COOP_GROUP_MASK_REGIDS
	.align		4
.L_998:
        /*0170*/ 	.byte	0x04, 0x29
        /*0172*/ 	.short	(.L_1000 - .L_999)


	//   ....[0]....
.L_999:
        /*0174*/ 	.word	0xffffffff


	//   ....[1]....
        /*0178*/ 	.word	0xffffffff


	//   ....[2]....
        /*017c*/ 	.word	0xffffffff


	//   ....[3]....
        /*0180*/ 	.word	0xffffffff


	//   ....[4]....
        /*0184*/ 	.word	0xffffffff


	//   ....[5]....
        /*0188*/ 	.word	0xffffffff


	//   ....[6]....
        /*018c*/ 	.word	0xffffffff


	//   ....[7]....
        /*0190*/ 	.word	0xffffffff


	//   ....[8]....
        /*0194*/ 	.word	0xffffffff


	//   ....[9]....
        /*0198*/ 	.word	0xffffffff


	//   ....[10]....
        /*019c*/ 	.word	0xffffffff


	//   ....[11]....
        /*01a0*/ 	.word	0xffffffff


	//   ....[12]....
        /*01a4*/ 	.word	0xffffffff


	//   ....[13]....
        /*01a8*/ 	.word	0xffffffff


	//   ....[14]....
        /*01ac*/ 	.word	0xffffffff


	//   ....[15]....
        /*01b0*/ 	.word	0xffffffff


	//   ....[16]....
        /*01b4*/ 	.word	0xffffffff


	//   ....[17]....
        /*01b8*/ 	.word	0xffffffff


	//   ....[18]....
        /*01bc*/ 	.word	0xffffffff


	//   ....[19]....
        /*01c0*/ 	.word	0xffffffff


	//   ....[20]....
        /*01c4*/ 	.word	0xffffffff


	//   ....[21]....
        /*01c8*/ 	.word	0xffffffff


	//   ....[22]....
        /*01cc*/ 	.word	0xffffffff


	//   ....[23]....
        /*01d0*/ 	.word	0xffffffff


	//   ....[24]....
        /*01d4*/ 	.word	0xffffffff


	//   ....[25]....
        /*01d8*/ 	.word	0xffffffff


	//   ....[26]....
        /*01dc*/ 	.word	0xffffffff


	//   ....[27]....
        /*01e0*/ 	.word	0xffffffff


	//   ....[28]....
        /*01e4*/ 	.word	0xffffffff


	//   ....[29]....
        /*01e8*/ 	.word	0xffffffff


	//   ....[30]....
        /*01ec*/ 	.word	0xffffffff


	//   ....[31]....
        /*01f0*/ 	.word	0xffffffff


	//   ....[32]....
        /*01f4*/ 	.word	0xffffffff


	//   ....[33]....
        /*01f8*/ 	.word	0xffffffff


	//   ....[34]....
        /*01fc*/ 	.word	0xffffffff


	//   ....[35]....
        /*0200*/ 	.word	0xffffffff


	//   ....[36]....
        /*0204*/ 	.word	0xffffffff


	//   ....[37]....
        /*0208*/ 	.word	0xffffffff


	//   ....[38]....
        /*020c*/ 	.word	0xffffffff


	//   ....[39]....
        /*0210*/ 	.word	0xffffffff


	//   ....[40]....
        /*0214*/ 	.word	0xffffffff


	//   ....[41]....
        /*0218*/ 	.word	0xffffffff


	//   ....[42]....
        /*021c*/ 	.word	0xffffffff


	//   ....[43]....
        /*0220*/ 	.word	0xffffffff


	//   ....[44]....
        /*0224*/ 	.word	0xffffffff


	//   ....[45]....
        /*0228*/ 	.word	0xffffffff


	//   ....[46]....
        /*022c*/ 	.word	0xffffffff


	//   ....[47]....
        /*0230*/ 	.word	0xffffffff


	//   ....[48]....
        /*0234*/ 	.word	0xffffffff


	//   ....[49]....
        /*0238*/ 	.word	0xffffffff


	//   ....[50]....
        /*023c*/ 	.word	0xffffffff


	//   ....[51]....
        /*0240*/ 	.word	0xffffffff


	//   ....[52]....
        /*0244*/ 	.word	0xffffffff


	//   ....[53]....
        /*0248*/ 	.word	0xffffffff


	//   ....[54]....
        /*024c*/ 	.word	0xffffffff


	//   ....[55]....
        /*0250*/ 	.word	0xffffffff


	//   ....[56]....
        /*0254*/ 	.word	0xffffffff


	//   ....[57]....
        /*0258*/ 	.word	0xffffffff


	//   ....[58]....
        /*025c*/ 	.word	0xffffffff


	//   ....[59]....
        /*0260*/ 	.word	0xffffffff


	//   ....[60]....
        /*0264*/ 	.word	0xffffffff


	//   ....[61]....
        /*0268*/ 	.word	0xffffffff


	//   ....[62]....
        /*026c*/ 	.word	0xffffffff


	//   ....[63]....
        /*0270*/ 	.word	0xffffffff


	//   ....[64]....
        /*0274*/ 	.word	0xffffffff


	//   ....[65]....
        /*0278*/ 	.word	0xffffffff


	//   ....[66]....
        /*027c*/ 	.word	0xffffffff


	//   ....[67]....
        /*0280*/ 	.word	0xffffffff


	//   ....[68]....
        /*0284*/ 	.word	0xffffffff


	//   ....[69]....
        /*0288*/ 	.word	0xffffffff


	//   ....[70]....
        /*028c*/ 	.word	0xffffffff


	//   ....[71]....
        /*0290*/ 	.word	0xffffffff


	//   ....[72]....
        /*0294*/ 	.word	0xffffffff


	//   ....[73]....
        /*0298*/ 	.word	0xffffffff


	//   ....[74]....
        /*029c*/ 	.word	0xffffffff


	//   ....[75]....
        /*02a0*/ 	.word	0xffffffff


	//   ....[76]....
        /*02a4*/ 	.word	0xffffffff


	//   ....[77]....
        /*02a8*/ 	.word	0xffffffff


	//   ....[78]....
        /*02ac*/ 	.word	0xffffffff


	//   ....[79]....
        /*02b0*/ 	.word	0xffffffff


	//   ....[80]....
        /*02b4*/ 	.word	0xffffffff


	//   ....[81]....
        /*02b8*/ 	.word	0xffffffff


	//   ....[82]....
        /*02bc*/ 	.word	0xffffffff


	//   ....[83]....
        /*02c0*/ 	.word	0xffffffff


	//   ....[84]....
        /*02c4*/ 	.word	0xffffffff


	//   ....[85]....
        /*02c8*/ 	.word	0xffffffff


	//   ....[86]....
        /*02cc*/ 	.word	0xffffffff


	//   ....[87]....
        /*02d0*/ 	.word	0xffffffff


	//   ....[88]....
        /*02d4*/ 	.word	0xffffffff


	//   ....[89]....
        /*02d8*/ 	.word	0xffffffff


	//   ....[90]....
        /*02dc*/ 	.word	0xffffffff


	//   ....[91]....
        /*02e0*/ 	.word	0xffffffff


	//   ....[92]....
        /*02e4*/ 	.word	0xffffffff


	//   ....[93]....
        /*02e8*/ 	.word	0xffffffff


	//   ....[94]....
        /*02ec*/ 	.word	0xffffffff


	//   ....[95]....
        /*02f0*/ 	.word	0xffffffff


	//   ....[96]....
        /*02f4*/ 	.word	0xffffffff


	//   ....[97]....
        /*02f8*/ 	.word	0xffffffff


	//   ....[98]....
        /*02fc*/ 	.word	0xffffffff


	//   ....[99]....
        /*0300*/ 	.word	0xffffffff


	//   ....[100]....
        /*0304*/ 	.word	0xffffffff


	//   ....[101]....
        /*0308*/ 	.word	0xffffffff


	//   ....[102]....
        /*030c*/ 	.word	0xffffffff


	//   ....[103]....
        /*0310*/ 	.word	0xffffffff


	//   ....[104]....
        /*0314*/ 	.word	0xffffffff


	//   ....[105]....
        /*0318*/ 	.word	0xffffffff


	//   ....[106]....
        /*031c*/ 	.word	0xffffffff


	//   ....[107]....
        /*0320*/ 	.word	0xffffffff


	//   ....[108]....
        /*0324*/ 	.word	0xffffffff


	//   ....[109]....
        /*0328*/ 	.word	0xffffffff


	//   ....[110]....
        /*032c*/ 	.word	0xffffffff


	//   ....[111]....
        /*0330*/ 	.word	0xffffffff


	//   ....[112]....
        /*0334*/ 	.word	0xffffffff


	//   ....[113]....
        /*0338*/ 	.word	0xffffffff


	//   ....[114]....
        /*033c*/ 	.word	0xffffffff


	//   ....[115]....
        /*0340*/ 	.word	0xffffffff


	//   ....[116]....
        /*0344*/ 	.word	0xffffffff


	//   ....[117]....
        /*0348*/ 	.word	0xffffffff


	//   ....[118]....
        /*034c*/ 	.word	0x0500000f


	//   ....[119]....
        /*0350*/ 	.word	0x0500000f


	//   ....[120]....
        /*0354*/ 	.word	0x0500000f


	//   ....[121]....
        /*0358*/ 	.word	0x0500000f


	//   ....[122]....
        /*035c*/ 	.word	0x0500000f


	//   ....[123]....
        /*0360*/ 	.word	0x0500000f


	//   ....[124]....
        /*0364*/ 	.word	0x0500000f


	//   ....[125]....
        /*0368*/ 	.word	0x0500000f


	//   ....[126]....
        /*036c*/ 	.word	0x0500000f


	//   ....[127]....
        /*0370*/ 	.word	0x0500000f


	//   ....[128]....
        /*0374*/ 	.word	0x0500000f


	//   ....[129]....
        /*0378*/ 	.word	0x0500000f


	//   ....[130]....
        /*037c*/ 	.word	0x0500000f


	//   ....[131]....
        /*0380*/ 	.word	0x0500000f


	//   ....[132]....
        /*0384*/ 	.word	0x0500000f


	//   ....[133]....
        /*0388*/ 	.word	0x0500000f


	//   ....[134]....
        /*038c*/ 	.word	0x0500000f


	//   ....[135]....
        /*0390*/ 	.word	0x0500000f


	//   ....[136]....
        /*0394*/ 	.word	0x0500000f


	//   ....[137]....
        /*0398*/ 	.word	0x0500000f


	//   ....[138]....
        /*039c*/ 	.word	0x0500000f


	//   ....[139]....
        /*03a0*/ 	.word	0x0500000f


	//   ....[140]....
        /*03a4*/ 	.word	0x0500000f


	//   ....[141]....
        /*03a8*/ 	.word	0x0500000f


	//   ....[142]....
        /*03ac*/ 	.word	0x0500000f


	//   ....[143]....
        /*03b0*/ 	.word	0x0500000f


	//   ....[144]....
        /*03b4*/ 	.word	0x0500000f


	//   ....[145]....
        /*03b8*/ 	.word	0x0500000f


	//   ....[146]....
        /*03bc*/ 	.word	0x0500000f


	//   ....[147]....
        /*03c0*/ 	.word	0x0500000f


	//   ....[148]....
        /*03c4*/ 	.word	0x0500000f


	//   ....[149]....
        /*03c8*/ 	.word	0x0500000f


	//   ....[150]....
        /*03cc*/ 	.word	0x0500000f


	//   ....[151]....
        /*03d0*/ 	.word	0x0500000f


	//   ....[152]....
        /*03d4*/ 	.word	0x0500000f


	//   ....[153]....
        /*03d8*/ 	.word	0x0500000f


	//   ....[154]....
        /*03dc*/ 	.word	0x0500000f


	//   ....[155]....
        /*03e0*/ 	.word	0x0500000f


	//   ....[156]....
        /*03e4*/ 	.word	0x0500000f


	//   ....[157]....
        /*03e8*/ 	.word	0x0500000f


	//   ....[158]....
        /*03ec*/ 	.word	0x0500000f


	//   ....[159]....
        /*03f0*/ 	.word	0x0500000f


	//   ....[160]....
        /*03f4*/ 	.word	0x0500000f


	//   ....[161]....
        /*03f8*/ 	.word	0x0500000f


	//   ....[162]....
        /*03fc*/ 	.word	0x0500000f


	//   ....[163]....
        /*0400*/ 	.word	0x0500000f


	//   ....[164]....
        /*0404*/ 	.word	0x0500000f


	//   ....[165]....
        /*0408*/ 	.word	0x0500000f


	//   ....[166]....
        /*040c*/ 	.word	0x0500000f


	//   ....[167]....
        /*0410*/ 	.word	0x0500000f


	//   ....[168]....
        /*0414*/ 	.word	0x0500000f


	//   ....[169]....
        /*0418*/ 	.word	0x0500000f


	//   ....[170]....
        /*041c*/ 	.word	0x0500000f


	//   ....[171]....
        /*0420*/ 	.word	0x0500000f


	//   ....[172]....
        /*0424*/ 	.word	0x0500000f


	//   ....[173]....
        /*0428*/ 	.word	0x0500000f


	//   ....[174]....
        /*042c*/ 	.word	0x0500000f


	//   ....[175]....
        /*0430*/ 	.word	0x0500000f


	//   ....[176]....
        /*0434*/ 	.word	0x0500000f


	//----- nvinfo : EIATTR_COOP_GROUP_INSTR_OFFSETS
	.align		4
.L_1000:
        /*0438*/ 	.byte	0x04, 0x28
        /*043a*/ 	.short	(.L_1002 - .L_1001)


	//   ....[0]....
.L_1001:
        /*043c*/ 	.word	0x00000070


	//   ....[1]....
        /*0440*/ 	.word	0x000000b0


	//   ....[2]....
        /*0444*/ 	.word	0x00000290


	//   ....[3]....
        /*0448*/ 	.word	0x000003f0


	//   ....[4]....
        /*044c*/ 	.word	0x00000510


	//   ....[5]....
        /*0450*/ 	.word	0x00000670


	//   ....[6]....
        /*0454*/ 	.word	0x000019e0


	//   ....[7]....
        /*0458*/ 	.word	0x00003780


	//   ....[8]....
        /*045c*/ 	.word	0x00003de0


	//   ....[9]....
        /*0460*/ 	.word	0x00003e10


	//   ....[10]....
        /*0464*/ 	.word	0x000041d0


	//   ....[11]....
        /*0468*/ 	.word	0x000042d0


	//   ....[12]....
        /*046c*/ 	.word	0x00004500


	//   ....[13]....
        /*0470*/ 	.word	0x00004650


	//   ....[14]....
        /*0474*/ 	.word	0x00004f00


	//   ....[15]....
        /*0478*/ 	.word	0x000053f0


	//   ....[16]....
        /*047c*/ 	.word	0x00005410


	//   ....[17]....
        /*0480*/ 	.word	0x000057b0


	//   ....[18]....
        /*0484*/ 	.word	0x000058b0


	//   ....[19]....
        /*0488*/ 	.word	0x00005af0


	//   ....[20]....
        /*048c*/ 	.word	0x00005c50


	//   ....[21]....
        /*0490*/ 	.word	0x00006e00


	//   ....[22]....
        /*0494*/ 	.word	0x00007300


	//   ....[23]....
        /*0498*/ 	.word	0x00007330


	//   ....[24]....
        /*049c*/ 	.word	0x00007580


	//   ....[25]....
        /*04a0*/ 	.word	0x00007750


	//   ....[26]....
        /*04a4*/ 	.word	0x00008710


	//   ....[27]....
        /*04a8*/ 	.word	0x000087e0


	//   ....[28]....
        /*04ac*/ 	.word	0x00008820


	//   ....[29]....
        /*04b0*/ 	.word	0x000088c0


	//   ....[30]....
        /*04b4*/ 	.word	0x000088f0


	//   ....[31]....
        /*04b8*/ 	.word	0x0000a200


	//   ....[32]....
        /*04bc*/ 	.word	0x0000a830


	//   ....[33]....
        /*04c0*/ 	.word	0x0000a860


	//   ....[34]....
        /*04c4*/ 	.word	0x0000a880


	//   ....[35]....
        /*04c8*/ 	.word	0x0000a8a0


	//   ....[36]....
        /*04cc*/ 	.word	0x0000af30


	//   ....[37]....
        /*04d0*/ 	.word	0x0000af40


	//   ....[38]....
        /*04d4*/ 	.word	0x0000b170


	//   ....[39]....
        /*04d8*/ 	.word	0x0000b190


	//   ....[40]....
        /*04dc*/ 	.word	0x0000bd40


	//   ....[41]....
        /*04e0*/ 	.word	0x0000bd70


	//   ....[42]....
        /*04e4*/ 	.word	0x0000bfb0


	//   ....[43]....
        /*04e8*/ 	.word	0x0000bfd0


	//   ....[44]....
        /*04ec*/ 	.word	0x0000c290


	//   ....[45]....
        /*04f0*/ 	.word	0x0000c440


	//   ....[46]....
        /*04f4*/ 	.word	0x0000c470


	//   ....[47]....
        /*04f8*/ 	.word	0x0000c4a0


	//   ....[48]....
        /*04fc*/ 	.word	0x0000c4d0


	//   ....[49]....
        /*0500*/ 	.word	0x0000c500


	//   ....[50]....
        /*0504*/ 	.word	0x0000c530


	//   ....[51]....
        /*0508*/ 	.word	0x0000c680


	//   ....[52]....
        /*050c*/ 	.word	0x0000c6b0


	//   ....[53]....
        /*0510*/ 	.word	0x0000c6e0


	//   ....[54]....
        /*0514*/ 	.word	0x0000c710


	//   ....[55]....
        /*0518*/ 	.word	0x0000c740


	//   ....[56]....
        /*051c*/ 	.word	0x0000c770


	//   ....[57]....
        /*0520*/ 	.word	0x0000c800


	//   ....[58]....
        /*0524*/ 	.word	0x0000c860


	//   ....[59]....
        /*0528*/ 	.word	0x0000c8f0


	//   ....[60]....
        /*052c*/ 	.word	0x0000e320


	//   ....[61]....
        /*0530*/ 	.word	0x0000e340


	//   ....[62]....
        /*0534*/ 	.word	0x0000e3d0


	//   ....[63]....
        /*0538*/ 	.word	0x0000e3f0


	//   ....[64]....
        /*053c*/ 	.word	0x0000e470


	//   ....[65]....
        /*0540*/ 	.word	0x0000e490


	//   ....[66]....
        /*0544*/ 	.word	0x0000e4a0


	//   ....[67]....
        /*0548*/ 	.word	0x0000e4b0


	//   ....[68]....
        /*054c*/ 	.word	0x0000ec30


	//   ....[69]....
        /*0550*/ 	.word	0x0000ec60


	//   ....[70]....
        /*0554*/ 	.word	0x0000ed00


	//   ....[71]....
        /*0558*/ 	.word	0x0000ed20


	//   ....[72]....
        /*055c*/ 	.word	0x0000eda0


	//   ....[73]....
        /*0560*/ 	.word	0x0000edc0


	//   ....[74]....
        /*0564*/ 	.word	0x0000edd0


	//   ....[75]....
        /*0568*/ 	.word	0x0000ede0


	//   ....[76]....
        /*056c*/ 	.word	0x0000f280


	//   ....[77]....
        /*0570*/ 	.word	0x0000f340


	//   ....[78]....
        /*0574*/ 	.word	0x0000f490


	//   ....[79]....
        /*0578*/ 	.word	0x0000f4d0


	//   ....[80]....
        /*057c*/ 	.word	0x0000f4e0


	//   ....[81]....
        /*0580*/ 	.word	0x0000f4f0


	//   ....[82]....
        /*0584*/ 	.word	0x0000f640


	//   ....[83]....
        /*0588*/ 	.word	0x0000f790


	//   ....[84]....
        /*058c*/ 	.word	0x0000ffa0


	//   ....[85]....
        /*0590*/ 	.word	0x0000ffc0


	//   ....[86]....
        /*0594*/ 	.word	0x00010010


	//   ....[87]....
        /*0598*/ 	.word	0x00010020


	//   ....[88]....
        /*059c*/ 	.word	0x00010060


	//   ....[89]....
        /*05a0*/ 	.word	0x00010070


	//   ....[90]....
        /*05a4*/ 	.word	0x00010080


	//   ....[91]....
        /*05a8*/ 	.word	0x000100c0


	//   ....[92]....
        /*05ac*/ 	.word	0x000103e0


	//   ....[93]....
        /*05b0*/ 	.word	0x00010420


	//   ....[94]....
        /*05b4*/ 	.word	0x00010440


	//   ....[95]....
        /*05b8*/ 	.word	0x00010460


	//   ....[96]....
        /*05bc*/ 	.word	0x00010490


	//   ....[97]....
        /*05c0*/ 	.word	0x000104b0


	//   ....[98]....
        /*05c4*/ 	.word	0x000105b0


	//   ....[99]....
        /*05c8*/ 	.word	0x00010700


	//   ....[100]....
        /*05cc*/ 	.word	0x00010d00


	//   ....[101]....
        /*05d0*/ 	.word	0x00010d50


	//   ....[102]....
        /*05d4*/ 	.word	0x00010d80


	//   ....[103]....
        /*05d8*/ 	.word	0x00010db0


	//   ....[104]....
        /*05dc*/ 	.word	0x00010dc0


	//   ....[105]....
        /*05e0*/ 	.word	0x00010df0


	//   ....[106]....
        /*05e4*/ 	.word	0x00010e20


	//   ....[107]....
        /*05e8*/ 	.word	0x00010e50


	//   ....[108]....
        /*05ec*/ 	.word	0x00010fd0


	//   ....[109]....
        /*05f0*/ 	.word	0x00011000


	//   ....[110]....
        /*05f4*/ 	.word	0x00011030


	//   ....[111]....
        /*05f8*/ 	.word	0x00011060


	//   ....[112]....
        /*05fc*/ 	.word	0x00011090


	//   ....[113]....
        /*0600*/ 	.word	0x000110c0


	//   ....[114]....
        /*0604*/ 	.word	0x00011180


	//   ....[115]....
        /*0608*/ 	.word	0x000111a0


	//   ....[116]....
        /*060c*/ 	.word	0x00011210


	//   ....[117]....
        /*0610*/ 	.word	0x000118b0


	//   ....[118]....
        /*0614*/ 	.word	0x00011f00


	//   ....[119]....
        /*0618*/ 	.word	0x00011ff0


	//   ....[120]....
        /*061c*/ 	.word	0x00012090


	//   ....[121]....
        /*0620*/ 	.word	0x000120f0


	//   ....[122]....
        /*0624*/ 	.word	0x000121e0


	//   ....[123]....
        /*0628*/ 	.word	0x00012250


	//   ....[124]....
        /*062c*/ 	.word	0x00012340


	//   ....[125]....
        /*0630*/ 	.word	0x000123b0


	//   ....[126]....
        /*0634*/ 	.word	0x00012490


	//   ....[127]....
        /*0638*/ 	.word	0x00012540


	//   ....[128]....
        /*063c*/ 	.word	0x000125b0


	//   ....[129]....
        /*0640*/ 	.word	0x00012610


	//   ....[130]....
        /*0644*/ 	.word	0x00012700


	//   ....[131]....
        /*0648*/ 	.word	0x00012760


	//   ....[132]....
        /*064c*/ 	.word	0x00012860


	//   ....[133]....
        /*0650*/ 	.word	0x000128c0


	//   ....[134]....
        /*0654*/ 	.word	0x000129a0


	//   ....[135]....
        /*0658*/ 	.word	0x00012ae0


	//   ....[136]....
        /*065c*/ 	.word	0x00012bd0


	//   ....[137]....
        /*0660*/ 	.word	0x00012e60


	//   ....[138]....
        /*0664*/ 	.word	0x00012eb0


	//   ....[139]....
        /*0668*/ 	.word	0x00013080


	//   ....[140]....
        /*066c*/ 	.word	0x000130d0


	//   ....[141]....
        /*0670*/ 	.word	0x000132a0


	//   ....[142]....
        /*0674*/ 	.word	0x000132f0


	//   ....[143]....
        /*0678*/ 	.word	0x000133e0


	//   ....[144]....
        /*067c*/ 	.word	0x00013480


	//   ....[145]....
        /*0680*/ 	.word	0x000134e0


	//   ....[146]....
        /*0684*/ 	.word	0x00013590


	//   ....[147]....
        /*0688*/ 	.word	0x000135f0


	//   ....[148]....
        /*068c*/ 	.word	0x000136a0


	//   ....[149]....
        /*0690*/ 	.word	0x00013700


	//   ....[150]....
        /*0694*/ 	.word	0x000137b0


	//   ....[151]....
        /*0698*/ 	.word	0x000138a0


	//   ....[152]....
        /*069c*/ 	.word	0x00013970


	//   ....[153]....
        /*06a0*/ 	.word	0x00013a90


	//   ....[154]....
        /*06a4*/ 	.word	0x00013b90


	//   ....[155]....
        /*06a8*/ 	.word	0x00013cc0


	//   ....[156]....
        /*06ac*/ 	.word	0x00013da0


	//   ....[157]....
        /*06b0*/ 	.word	0x00013ea0


	//   ....[158]....
        /*06b4*/ 	.word	0x00013f80


	//   ....[159]....
        /*06b8*/ 	.word	0x00014010


	//   ....[160]....
        /*06bc*/ 	.word	0x000140b0


	//   ....[161]....
        /*06c0*/ 	.word	0x000141d0


	//   ....[162]....
        /*06c4*/ 	.word	0x00014240


	//   ....[163]....
        /*06c8*/ 	.word	0x000142b0


	//   ....[164]....
        /*06cc*/ 	.word	0x00014320


	//   ....[165]....
        /*06d0*/ 	.word	0x00014390


	//   ....[166]....
        /*06d4*/ 	.word	0x00014410


	//   ....[167]....
        /*06d8*/ 	.word	0x000144a0


	//   ....[168]....
        /*06dc*/ 	.word	0x00014530


	//   ....[169]....
        /*06e0*/ 	.word	0x000145a0


	//   ....[170]....
        /*06e4*/ 	.word	0x00014610


	//   ....[171]....
        /*06e8*/ 	.word	0x00014680


	//   ....[172]....
        /*06ec*/ 	.word	0x00014700


	//   ....[173]....
        /*06f0*/ 	.word	0x00014770


	//   ....[174]....
        /*06f4*/ 	.word	0x00014810


	//   ....[175]....
        /*06f8*/ 	.word	0x000148a0


	//   ....[176]....
        /*06fc*/ 	.word	0x000149c0


	//----- nvinfo : EIATTR_REG_RECONFIG
	.align		4
.L_1002:
        /*0700*/ 	.byte	0x01, 0x54
	.zero		2


	//----- nvinfo : EIATTR_SYSCALL_OFFSETS
	.align		4
        /*0704*/ 	.byte	0x04, 0x46
        /*0706*/ 	.short	(.L_1004 - .L_1003)


	//   ....[0]....
.L_1003:
        /*0708*/ 	.word	0x00003950


	//   ....[1]....
        /*070c*/ 	.word	0x0000d780


	//   ....[2]....
        /*0710*/ 	.word	0x0000d8d0


	//   ....[3]....
        /*0714*/ 	.word	0x0000d9c0


	//   ....[4]....
        /*0718*/ 	.word	0x0000e8d0


	//----- nvinfo : EIATTR_MBARRIER_INSTR_OFFSETS
	.align		4
.L_1004:
        /*071c*/ 	.byte	0x04, 0x39
        /*071e*/ 	.short	(.L_1006 - .L_1005)


	//   ....[0]....
.L_1005:
        /*0720*/ 	.word	0x00000180
        /*0724*/ 	.word	0x000000ff
        /*0728*/ 	.word	0x00028c00
        /*072c*/ 	.short	0x0100
        /*072e*/ 	.byte	0x08
	.zero		1


	//   ....[1]....
        /*0730*/ 	.word	0x00000190
        /*0734*/ 	.word	0x000000ff
        /*0738*/ 	.word	0x00028c20
        /*073c*/ 	.short	0x0100
        /*073e*/ 	.byte	0x08
	.zero		1


	//   ....[2]....
        /*0740*/ 	.word	0x00000240
        /*0744*/ 	.word	0x000000ff
        /*0748*/ 	.word	0x00028c30
        /*074c*/ 	.short	0x0100
        /*074e*/ 	.byte	0x06
	.zero		1


	//   ....[3]....
        /*0750*/ 	.word	0x00000250
        /*0754*/ 	.word	0x000000ff
        /*0758*/ 	.word	0x00028c40
        /*075c*/ 	.short	0x0100
        /*075e*/ 	.byte	0x06
	.zero		1


	//   ....[4]....
        /*0760*/ 	.word	0x00000260
        /*0764*/ 	.word	0x000000ff
        /*0768*/ 	.word	0x00028c38
        /*076c*/ 	.short	0x0100
        /*076e*/ 	.byte	0x06
	.zero		1


	//   ....[5]....
        /*0770*/ 	.word	0x00000270
        /*0774*/ 	.word	0x000000ff
        /*0778*/ 	.word	0x00028c48
        /*077c*/ 	.short	0x0100
        /*077e*/ 	.byte	0x06
	.zero		1


	//   ....[6]....
        /*0780*/ 	.word	0x000003a0
        /*0784*/ 	.word	0x000000ff
        /*0788*/ 	.word	0x00028c50
        /*078c*/ 	.short	0x0100
        /*078e*/ 	.byte	0x08
	.zero		1


	//   ....[7]....
        /*0790*/ 	.word	0x000003b0
        /*0794*/ 	.word	0x000000ff
        /*0798*/ 	.word	0x00028c60
        /*079c*/ 	.short	0x0100
        /*079e*/ 	.byte	0x08
	.zero		1


	//   ....[8]....
        /*07a0*/ 	.word	0x000003c0
        /*07a4*/ 	.word	0x000000ff
        /*07a8*/ 	.word	0x00028c58
        /*07ac*/ 	.short	0x0100
        /*07ae*/ 	.byte	0x08
	.zero		1


	//   ....[9]....
        /*07b0*/ 	.word	0x000003d0
        /*07b4*/ 	.word	0x000000ff
        /*07b8*/ 	.word	0x00028c68
        /*07bc*/ 	.short	0x0100
        /*07be*/ 	.byte	0x08
	.zero		1


	//   ....[10]....
        /*07c0*/ 	.word	0x000004c0
        /*07c4*/ 	.word	0x000000ff
        /*07c8*/ 	.word	0x00028c70
        /*07cc*/ 	.short	0x0100
        /*07ce*/ 	.byte	0x06
	.zero		1


	//   ....[11]....
        /*07d0*/ 	.word	0x000004d0
        /*07d4*/ 	.word	0x000000ff
        /*07d8*/ 	.word	0x00028c80
        /*07dc*/ 	.short	0x0100
        /*07de*/ 	.byte	0x06
	.zero		1


	//   ....[12]....
        /*07e0*/ 	.word	0x000004e0
        /*07e4*/ 	.word	0x000000ff
        /*07e8*/ 	.word	0x00028c78
        /*07ec*/ 	.short	0x0100
        /*07ee*/ 	.byte	0x06
	.zero		1


	//   ....[13]....
        /*07f0*/ 	.word	0x000004f0
        /*07f4*/ 	.word	0x000000ff
        /*07f8*/ 	.word	0x00028c88
        /*07fc*/ 	.short	0x0100
        /*07fe*/ 	.byte	0x06
	.zero		1


	//   ....[14]....
        /*0800*/ 	.word	0x00000620
        /*0804*/ 	.word	0x000000ff
        /*0808*/ 	.word	0x00028c90
        /*080c*/ 	.short	0x0100
        /*080e*/ 	.byte	0x08
	.zero		1


	//   ....[15]....
        /*0810*/ 	.word	0x00000630
        /*0814*/ 	.word	0x000000ff
        /*0818*/ 	.word	0x00028ca0
        /*081c*/ 	.short	0x0100
        /*081e*/ 	.byte	0x08
	.zero		1


	//   ....[16]....
        /*0820*/ 	.word	0x00000640
        /*0824*/ 	.word	0x000000ff
        /*0828*/ 	.word	0x00028c98
        /*082c*/ 	.short	0x0100
        /*082e*/ 	.byte	0x08
	.zero		1


	//   ....[17]....
        /*0830*/ 	.word	0x00000650
        /*0834*/ 	.word	0x000000ff
        /*0838*/ 	.word	0x00028ca8
        /*083c*/ 	.short	0x0100
        /*083e*/ 	.byte	0x08
	.zero		1


	//   ....[18]....
        /*0840*/ 	.word	0x00000790
        /*0844*/ 	.word	0x000000ff
        /*0848*/ 	.word	0x00028cb0
        /*084c*/ 	.short	0x0100
        /*084e*/ 	.byte	0x08
	.zero		1


	//   ....[19]....
        /*0850*/ 	.word	0x000007a0
        /*0854*/ 	.word	0x000000ff
        /*0858*/ 	.word	0x00028cc0
        /*085c*/ 	.short	0x0100
        /*085e*/ 	.byte	0x08
	.zero		1


	//   ....[20]....
        /*0860*/ 	.word	0x000007b0
        /*0864*/ 	.word	0x000000ff
        /*0868*/ 	.word	0x00028cb8
        /*086c*/ 	.short	0x0100
        /*086e*/ 	.byte	0x08
	.zero		1


	//   ....[21]....
        /*0870*/ 	.word	0x000007c0
        /*0874*/ 	.word	0x000000ff
        /*0878*/ 	.word	0x00028cc8
        /*087c*/ 	.short	0x0100
        /*087e*/ 	.byte	0x08
	.zero		1


	//   ....[22]....
        /*0880*/ 	.word	0x00001af0
        /*0884*/ 	.word	0x000000ff
        /*0888*/ 	.word	0x00028c50
        /*088c*/ 	.short	0x010a
        /*088e*/ 	.byte	0x15
	.zero		1


	//   ....[23]....
        /*0890*/ 	.word	0x00001da0
        /*0894*/ 	.word	0x000000ff
        /*0898*/ 	.word	0x00000000
        /*089c*/ 	.short	0x0101
        /*089e*/ 	.byte	0x06
	.zero		1


	//   ....[24]....
        /*08a0*/ 	.word	0x000026f0
        /*08a4*/ 	.word	0x000000ff
        /*08a8*/ 	.word	0x00028c50
        /*08ac*/ 	.short	0x010a
        /*08ae*/ 	.byte	0x15
	.zero		1


	//   ....[25]....
        /*08b0*/ 	.word	0x00002730
        /*08b4*/ 	.word	0x000000ff
        /*08b8*/ 	.word	0x00028c50
        /*08bc*/ 	.short	0x010a
        /*08be*/ 	.byte	0x15
	.zero		1


	//   ....[26]....
        /*08c0*/ 	.word	0x00002910
        /*08c4*/ 	.word	0x000000ff
        /*08c8*/ 	.word	0x00000000
        /*08cc*/ 	.short	0x0101
        /*08ce*/ 	.byte	0x06
	.zero		1


	//   ....[27]....
        /*08d0*/ 	.word	0x000039d0
        /*08d4*/ 	.word	0x000000ff
        /*08d8*/ 	.word	0x00028c00
        /*08dc*/ 	.short	0x010a
        /*08de*/ 	.byte	0x29
	.zero		1


	//   ....[28]....
        /*08e0*/ 	.word	0x00003a50
        /*08e4*/ 	.word	0x00000007
        /*08e8*/ 	.word	0x00028c30
        /*08ec*/ 	.short	0x010a
        /*08ee*/ 	.byte	0x3f
	.zero		1


	//   ....[29]....
        /*08f0*/ 	.word	0x00003a90
        /*08f4*/ 	.word	0x00000007
        /*08f8*/ 	.word	0x00028c30
        /*08fc*/ 	.short	0x010a
        /*08fe*/ 	.byte	0x3f
	.zero		1


	//   ....[30]....
        /*0900*/ 	.word	0x00003ec0
        /*0904*/ 	.word	0x000000ff
        /*0908*/ 	.word	0x00000000
        /*090c*/ 	.short	0x0101
        /*090e*/ 	.byte	0x06
	.zero		1


	//   ....[31]....
        /*0910*/ 	.word	0x00004cc0
        /*0914*/ 	.word	0x00000007
        /*0918*/ 	.word	0x00028c50
        /*091c*/ 	.short	0x010a
        /*091e*/ 	.byte	0x3f
	.zero		1


	//   ....[32]....
        /*0920*/ 	.word	0x00004d00
        /*0924*/ 	.word	0x00000007
        /*0928*/ 	.word	0x00028c50
        /*092c*/ 	.short	0x010a
        /*092e*/ 	.byte	0x3f
	.zero		1


	//   ....[33]....
        /*0930*/ 	.word	0x00005000
        /*0934*/ 	.word	0x000000ff
        /*0938*/ 	.word	0x00000000
        /*093c*/ 	.short	0x0101
        /*093e*/ 	.byte	0x06
	.zero		1


	//   ....[34]....
        /*0940*/ 	.word	0x00005160
        /*0944*/ 	.word	0x000000ff
        /*0948*/ 	.word	0x00028c30
        /*094c*/ 	.short	0x010a
        /*094e*/ 	.byte	0x17
	.zero		1


	//   ....[35]....
        /*0950*/ 	.word	0x000051a0
        /*0954*/ 	.word	0x000000ff
        /*0958*/ 	.word	0x00028c30
        /*095c*/ 	.short	0x010a
        /*095e*/ 	.byte	0x17
	.zero		1


	//   ....[36]....
        /*0960*/ 	.word	0x00005450
        /*0964*/ 	.word	0x000000ff
        /*0968*/ 	.word	0x00000000
        /*096c*/ 	.short	0x0101
        /*096e*/ 	.byte	0x06
	.zero		1


	//   ....[37]....
        /*0970*/ 	.word	0x00006bc0
        /*0974*/ 	.word	0x000000ff
        /*0978*/ 	.word	0x00028c50
        /*097c*/ 	.short	0x010a
        /*097e*/ 	.byte	0x17
	.zero		1


	//   ....[38]....
        /*0980*/ 	.word	0x00006c00
        /*0984*/ 	.word	0x000000ff
        /*0988*/ 	.word	0x00028c50
        /*098c*/ 	.short	0x010a
        /*098e*/ 	.byte	0x17
	.zero		1


	//   ....[39]....
        /*0990*/ 	.word	0x00006ec0
        /*0994*/ 	.word	0x000000ff
        /*0998*/ 	.word	0x00000000
        /*099c*/ 	.short	0x0101
        /*099e*/ 	.byte	0x17
	.zero		1


	//   ....[40]....
        /*09a0*/ 	.word	0x00006fe0
        /*09a4*/ 	.word	0x000000ff
        /*09a8*/ 	.word	0x00028c30
        /*09ac*/ 	.short	0x010a
        /*09ae*/ 	.byte	0x16
	.zero		1


	//   ....[41]....
        /*09b0*/ 	.word	0x00007020
        /*09b4*/ 	.word	0x000000ff
        /*09b8*/ 	.word	0x00028c30
        /*09bc*/ 	.short	0x010a
        /*09be*/ 	.byte	0x16
	.zero		1


	//   ....[42]....
        /*09c0*/ 	.word	0x00007220
        /*09c4*/ 	.word	0x000000ff
        /*09c8*/ 	.word	0x00000000
        /*09cc*/ 	.short	0x0101
        /*09ce*/ 	.byte	0x06
	.zero		1


	//   ....[43]....
        /*09d0*/ 	.word	0x000084d0
        /*09d4*/ 	.word	0x000000ff
        /*09d8*/ 	.word	0x00028c50
        /*09dc*/ 	.short	0x010a
        /*09de*/ 	.byte	0x16
	.zero		1


	//   ....[44]....
        /*09e0*/ 	.word	0x00008510
        /*09e4*/ 	.word	0x000000ff
        /*09e8*/ 	.word	0x00028c50
        /*09ec*/ 	.short	0x010a
        /*09ee*/ 	.byte	0x16
	.zero		1


	//   ....[45]....
        /*09f0*/ 	.word	0x000087c0
        /*09f4*/ 	.word	0x000000ff
        /*09f8*/ 	.word	0x00000000
        /*09fc*/ 	.short	0x0101
        /*09fe*/ 	.byte	0x16
	.zero		1


	//   ....[46]....
        /*0a00*/ 	.word	0x0000af00
        /*0a04*/ 	.word	0x000000ff
        /*0a08*/ 	.word	0x00000000
        /*0a0c*/ 	.short	0x0101
        /*0a0e*/ 	.byte	0x04
	.zero		1


	//   ....[47]....
        /*0a10*/ 	.word	0x0000e0e0
        /*0a14*/ 	.word	0x0000001b
        /*0a18*/ 	.word	0x00028c40
        /*0a1c*/ 	.short	0x010a
        /*0a1e*/ 	.byte	0x3f
	.zero		1


	//   ....[48]....
        /*0a20*/ 	.word	0x0000e5b0
        /*0a24*/ 	.word	0x0000001b
        /*0a28*/ 	.word	0x00028c30
        /*0a2c*/ 	.short	0x0107
        /*0a2e*/ 	.byte	0x3f
	.zero		1


	//   ....[49]....
        /*0a30*/ 	.word	0x0000e690
        /*0a34*/ 	.word	0x0000001b
        /*0a38*/ 	.word	0x00028c30
        /*0a3c*/ 	.short	0x0101
        /*0a3e*/ 	.byte	0x3f
	.zero		1


	//   ....[50]....
        /*0a40*/ 	.word	0x0000eee0
        /*0a44*/ 	.word	0x00000017
        /*0a48*/ 	.word	0x00028c00
        /*0a4c*/ 	.short	0x0107
        /*0a4e*/ 	.byte	0x3f
	.zero		1


	//   ....[51]....
        /*0a50*/ 	.word	0x0000efd0
        /*0a54*/ 	.word	0x00000017
        /*0a58*/ 	.word	0x00028c00
        /*0a5c*/ 	.short	0x0101
        /*0a5e*/ 	.byte	0x3f
	.zero		1


	//   ....[52]....
        /*0a60*/ 	.word	0x0000eff0
        /*0a64*/ 	.word	0x00000017
        /*0a68*/ 	.word	0x00028c20
        /*0a6c*/ 	.short	0x010a
        /*0a6e*/ 	.byte	0x3f
	.zero		1


	//   ....[53]....
        /*0a70*/ 	.word	0x0000f080
        /*0a74*/ 	.word	0x0000001b
        /*0a78*/ 	.word	0x00028c60
        /*0a7c*/ 	.short	0x010a
        /*0a7e*/ 	.byte	0x3f
	.zero		1


	//   ....[54]....
        /*0a80*/ 	.word	0x0000f9b0
        /*0a84*/ 	.word	0x0000001b
        /*0a88*/ 	.word	0x00028c50
        /*0a8c*/ 	.short	0x0107
        /*0a8e*/ 	.byte	0x3f
	.zero		1


	//   ....[55]....
        /*0a90*/ 	.word	0x0000fa80
        /*0a94*/ 	.word	0x0000001b
        /*0a98*/ 	.word	0x00028c50
        /*0a9c*/ 	.short	0x0101
        /*0a9e*/ 	.byte	0x3f
	.zero		1


	//   ....[56]....
        /*0aa0*/ 	.word	0x0000fe00
        /*0aa4*/ 	.word	0x00000006
        /*0aa8*/ 	.word	0x00028c40
        /*0aac*/ 	.short	0x010a
        /*0aae*/ 	.byte	0x3f
	.zero		1


	//   ....[57]....
        /*0ab0*/ 	.word	0x00010140
        /*0ab4*/ 	.word	0x00000006
        /*0ab8*/ 	.word	0x00028c30
        /*0abc*/ 	.short	0x0107
        /*0abe*/ 	.byte	0x3f
	.zero		1


	//   ....[58]....
        /*0ac0*/ 	.word	0x00010200
        /*0ac4*/ 	.word	0x00000006
        /*0ac8*/ 	.word	0x00028c30
        /*0acc*/ 	.short	0x0101
        /*0ace*/ 	.byte	0x3f
	.zero		1


	//   ....[59]....
        /*0ad0*/ 	.word	0x00010230
        /*0ad4*/ 	.word	0x00000006
        /*0ad8*/ 	.word	0x00028c60
        /*0adc*/ 	.short	0x010a
        /*0ade*/ 	.byte	0x3f
	.zero		1


	//   ....[60]....
        /*0ae0*/ 	.word	0x00010900
        /*0ae4*/ 	.word	0x00000006
        /*0ae8*/ 	.word	0x00028c50
        /*0aec*/ 	.short	0x0107
        /*0aee*/ 	.byte	0x3f
	.zero		1


	//   ....[61]....
        /*0af0*/ 	.word	0x000109c0
        /*0af4*/ 	.word	0x00000006
        /*0af8*/ 	.word	0x00028c50
        /*0afc*/ 	.short	0x0101
        /*0afe*/ 	.byte	0x3f
	.zero		1


	//   ....[62]....
        /*0b00*/ 	.word	0x00011830
        /*0b04*/ 	.word	0x00000005
        /*0b08*/ 	.word	0x00028c20
        /*0b0c*/ 	.short	0x010a
        /*0b0e*/ 	.byte	0x3f
	.zero		1


	//   ....[63]....
        /*0b10*/ 	.word	0x000119b0
        /*0b14*/ 	.word	0x00000003
        /*0b18*/ 	.word	0x00028c40
        /*0b1c*/ 	.short	0x010a
        /*0b1e*/ 	.byte	0x3f
	.zero		1


	//   ....[64]....
        /*0b20*/ 	.word	0x00011a50
        /*0b24*/ 	.word	0x00000005
        /*0b28*/ 	.word	0x00028c40
        /*0b2c*/ 	.short	0x010a
        /*0b2e*/ 	.byte	0x3f
	.zero		1


	//   ....[65]....
        /*0b30*/ 	.word	0x00011a90
        /*0b34*/ 	.word	0x00000003
        /*0b38*/ 	.word	0x00028c60
        /*0b3c*/ 	.short	0x010a
        /*0b3e*/ 	.byte	0x3f
	.zero		1


	//   ....[66]....
        /*0b40*/ 	.word	0x00011ad0
        /*0b44*/ 	.word	0x00000005
        /*0b48*/ 	.word	0x00028c60
        /*0b4c*/ 	.short	0x010a
        /*0b4e*/ 	.byte	0x3f
	.zero		1


	//   ....[67]....
        /*0b50*/ 	.word	0x00011b40
        /*0b54*/ 	.word	0x00000004
        /*0b58*/ 	.word	0x00028c50
        /*0b5c*/ 	.short	0x010a
        /*0b5e*/ 	.byte	0x3f
	.zero		1


	//   ....[68]....
        /*0b60*/ 	.word	0x00011ba0
        /*0b64*/ 	.word	0x00000004
        /*0b68*/ 	.word	0x00028c50
        /*0b6c*/ 	.short	0x010a
        /*0b6e*/ 	.byte	0x3f
	.zero		1


	//   ....[69]....
        /*0b70*/ 	.word	0x00011c00
        /*0b74*/ 	.word	0x00000003
        /*0b78*/ 	.word	0x00028c00
        /*0b7c*/ 	.short	0x010a
        /*0b7e*/ 	.byte	0x3f
	.zero		1


	//   ....[70]....
        /*0b80*/ 	.word	0x00011c50
        /*0b84*/ 	.word	0x00000007
        /*0b88*/ 	.word	0x00028c30
        /*0b8c*/ 	.short	0x010a
        /*0b8e*/ 	.byte	0x3f
	.zero		1


	//   ....[71]....
        /*0b90*/ 	.word	0x00011ca0
        /*0b94*/ 	.word	0x00000007
        /*0b98*/ 	.word	0x00028c50
        /*0b9c*/ 	.short	0x010a
        /*0b9e*/ 	.byte	0x3f
	.zero		1


	//   ....[72]....
        /*0ba0*/ 	.word	0x00011d00
        /*0ba4*/ 	.word	0x00000006
        /*0ba8*/ 	.word	0x00028c30
        /*0bac*/ 	.short	0x010a
        /*0bae*/ 	.byte	0x3f
	.zero		1


	//   ....[73]....
        /*0bb0*/ 	.word	0x00011d60
        /*0bb4*/ 	.word	0x00000008
        /*0bb8*/ 	.word	0x00028c50
        /*0bbc*/ 	.short	0x010a
        /*0bbe*/ 	.byte	0x3f
	.zero		1


	//   ....[74]....
        /*0bc0*/ 	.word	0x00011dc0
        /*0bc4*/ 	.word	0x00000006
        /*0bc8*/ 	.word	0x00028c30
        /*0bcc*/ 	.short	0x010a
        /*0bce*/ 	.byte	0x3f
	.zero		1


	//   ....[75]....
        /*0bd0*/ 	.word	0x00011e20
        /*0bd4*/ 	.word	0x00000008
        /*0bd8*/ 	.word	0x00028c50
        /*0bdc*/ 	.short	0x010a
        /*0bde*/ 	.byte	0x3f
	.zero		1


	//   ....[76]....
        /*0be0*/ 	.word	0x00011f40
        /*0be4*/ 	.word	0x0000001b
        /*0be8*/ 	.word	0x00028c40
        /*0bec*/ 	.short	0x010a
        /*0bee*/ 	.byte	0x3f
	.zero		1


	//   ....[77]....
        /*0bf0*/ 	.word	0x000129e0
        /*0bf4*/ 	.word	0x00000017
        /*0bf8*/ 	.word	0x00028c20
        /*0bfc*/ 	.short	0x010a
        /*0bfe*/ 	.byte	0x3f
	.zero		1


	//   ....[78]....
        /*0c00*/ 	.word	0x00012a30
        /*0c04*/ 	.word	0x0000001b
        /*0c08*/ 	.word	0x00028c60
        /*0c0c*/ 	.short	0x010a
        /*0c0e*/ 	.byte	0x3f
	.zero		1


	//   ....[79]....
        /*0c10*/ 	.word	0x00013330
        /*0c14*/ 	.word	0x00000006
        /*0c18*/ 	.word	0x00028c40
        /*0c1c*/ 	.short	0x010a
        /*0c1e*/ 	.byte	0x3f
	.zero		1


	//   ....[80]....
        /*0c20*/ 	.word	0x000137f0
        /*0c24*/ 	.word	0x00000006
        /*0c28*/ 	.word	0x00028c60
        /*0c2c*/ 	.short	0x010a
        /*0c2e*/ 	.byte	0x3f
	.zero		1


	//   ....[81]....
        /*0c30*/ 	.word	0x000148e0
        /*0c34*/ 	.word	0x00000005
        /*0c38*/ 	.word	0x00028c20
        /*0c3c*/ 	.short	0x010a
        /*0c3e*/ 	.byte	0x3f
	.zero		1


	//   ....[82]....
        /*0c40*/ 	.word	0x00014a80
        /*0c44*/ 	.word	0x00000003
        /*0c48*/ 	.word	0x00028c40
        /*0c4c*/ 	.short	0x010a
        /*0c4e*/ 	.byte	0x3f
	.zero		1


	//   ....[83]....
        /*0c50*/ 	.word	0x00014ad0
        /*0c54*/ 	.word	0x00000005
        /*0c58*/ 	.word	0x00028c40
        /*0c5c*/ 	.short	0x010a
        /*0c5e*/ 	.byte	0x3f
	.zero		1


	//   ....[84]....
        /*0c60*/ 	.word	0x00014b20
        /*0c64*/ 	.word	0x00000003
        /*0c68*/ 	.word	0x00028c60
        /*0c6c*/ 	.short	0x010a
        /*0c6e*/ 	.byte	0x3f
	.zero		1


	//----- nvinfo : EIATTR_NUM_MBARRIERS
	.align		4
.L_1006:
        /*0c70*/ 	.byte	0x03, 0x38
        /*0c72*/ 	.short	0x0016


	//----- nvinfo : EIATTR_EXIT_INSTR_OFFSETS
	.align		4
        /*0c74*/ 	.byte	0x04, 0x1c
        /*0c76*/ 	.short	(.L_1008 - .L_1007)


	//   ....[0]....
.L_1007:
        /*0c78*/ 	.word	0x00000970


	//   ....[1]....
        /*0c7c*/ 	.word	0x0000c230


	//   ....[2]....
        /*0c80*/ 	.word	0x00011b20


	//----- nvinfo : EIATTR_MAX_THREADS
	.align		4
.L_1008:
        /*0c84*/ 	.byte	0x04, 0x05
        /*0c86*/ 	.short	(.L_1010 - .L_1009)
.L_1009:
        /*0c88*/ 	.word	0x00000180
        /*0c8c*/ 	.word	0x00000001
        /*0c90*/ 	.word	0x00000001


	//----- nvinfo : EIATTR_CRS_STACK_SIZE
	.align		4
.L_1010:
        /*0c94*/ 	.byte	0x04, 0x1e
        /*0c96*/ 	.short	(.L_1012 - .L_1011)
.L_1011:
        /*0c98*/ 	.word	0x00000000


	//----- nvinfo : EIATTR_CBANK_PARAM_SIZE
	.align		4
.L_1012:
        /*0c9c*/ 	.byte	0x03, 0x19
        /*0c9e*/ 	.short	0x0af0


	//----- nvinfo : EIATTR_PARAM_CBANK
	.align		4
        /*0ca0*/ 	.byte	0x04, 0x0a
        /*0ca2*/ 	.short	(.L_1014 - .L_1013)
	.align		4
.L_1013:
        /*0ca4*/ 	.word	index@(.nv.constant0._ZN7cutlass13device_kernelIN5flash11enable_sm90INS1_16FlashAttnFwdSm90INS1_25CollectiveMainloopFwdSm90ILi2EN4cute5tupleIJNS5_1CILi1EEES8_S8_EEENS6_IJNS7_ILi64EEESA_SA_EEELi512ENS_6half_tEfNS_4arch4Sm90ELb1ELb0ELb0ELb1ELb1ELb0ELb0ELb0ELb0ELb1ELb0ELb0EEENS1_21CollectiveEpilogueFwdINS6_IJSA_NS7_ILi512EEESA_EEES9_SC_SE_Li256ELb1ELb1ELb0ELb0EEENS1_36VarlenDynamicPersistentTileSchedulerILi64ELi64ELi256ELi128ELb0ELb1ELb1ELb1ELb1ELb1EEEEEEEEEvNT_6ParamsE)
        /*0ca8*/ 	.short	0x0210
        /*0caa*/ 	.short	0x0af0


	//----- nvinfo : EIATTR_SW_WAR
	.align		4
.L_1014:
        /*0cac*/ 	.byte	0x04, 0x36
        /*0cae*/ 	.short	(.L_1016 - .L_1015)
.L_1015:
        /*0cb0*/ 	.word	0x00000008
.L_1016:


//--------------------- .nv.info._ZN7cutlass13device_kernelIN5flash11enable_sm90INS1_16FlashAttnFwdSm90INS1_25CollectiveMainloopFwdSm90ILi2EN4cute5tupleIJNS5_1CILi1EEES8_S8_EEENS6_IJNS7_ILi64EEESA_SA_EEELi512ENS_6half_tEfNS_4arch4Sm90ELb1ELb0ELb0ELb1ELb1ELb1ELb0ELb0ELb0ELb1ELb0ELb0EEENS1_21CollectiveEpilogueFwdINS6_IJSA_NS7_ILi512EEESA_EEES9_SC_SE_Li256ELb1ELb1ELb0ELb0EEENS1_36VarlenDynamicPersistentTileSchedulerILi64ELi64ELi256ELi128ELb0ELb1ELb1ELb1ELb1ELb1EEEEEEEEEvNT_6ParamsE --------------------------
	.section	.nv.info._ZN7cutlass13device_kernelIN5flash11enable_sm90INS1_16FlashAttnFwdSm90INS1_25CollectiveMainloopFwdSm90ILi2EN4cute5tupleIJNS5_1CILi1EEES8_S8_EEENS6_IJNS7_ILi64EEESA_SA_EEELi512ENS_6half_tEfNS_4arch4Sm90ELb1ELb0ELb0ELb1ELb1ELb1ELb0ELb0ELb0ELb1ELb0ELb0EEENS1_21CollectiveEpilogueFwdINS6_IJSA_NS7_ILi512EEESA_EEES9_SC_SE_Li256ELb1ELb1ELb0ELb0EEENS1_36VarlenDynamicPersistentTileSchedulerILi64ELi64ELi256ELi128ELb0ELb1ELb1ELb1ELb1ELb1EEEEEEEEEvNT_6ParamsE,"",@"SHT_CUDA_INFO"
	.sectionflags	@""
	.align	4


	//----- nvinfo : EIATTR_CUDA_API_VERSION
	.align		4
        /*0000*/ 	.byte	0x04, 0x37
        /*0002*/ 	.short	(.L_1018 - .L_1017)
.L_1017:
        /*0004*/ 	.word	0x00000082


	//----- nvinfo : EIATTR_KPARAM_INFO
	.align		4
.L_1018:
        /*0008*/ 	.byte	0x04, 0x17
        /*000a*/ 	.short	(.L_1020 - .L_1019)
.L_1019:
        /*000c*/ 	.word	0x00000000
        /*0010*/ 	.short	0x0000
        /*0012*/ 	.short	0x0070
        /*0014*/ 	.byte	0x00, 0xf0, 0x01, 0x2a


	//----- nvinfo : EIATTR_SPARSE_MMA_MASK
	.align		4
.L_1020:
        /*0018*/ 	.byte	0x03, 0x50
        /*001a*/ 	.short	0x0000


	//----- nvinfo : EIATTR_MAXREG_COUNT
	.align		4
        /*001c*/ 	.byte	0x03, 0x1b
        /*001e*/ 	.short	0x00a8


	//----- nvinfo : EIATTR_NUM_BARRIERS
	.align		4
        /*0020*/ 	.byte	0x02, 0x4c
        /*0022*/ 	.byte	0x10
	.zero		1


	//----- nvinfo : EIATTR_EXTERNS
	.align		4
        /*0024*/ 	.byte	0x04, 0x0f
        /*0026*/ 	.short	(.L_1022 - .L_1021)


	//   ....[0]....
	.align		4
.L_1021:
        /*0028*/ 	.word	index@(__assertfail)


	//----- nvinfo : EIATTR_ANNOTATIONS
	.align		4
.L_1022:
        /*002c*/ 	.byte	0x04, 0x55
        /*002e*/ 	.short	(.L_1024 - .L_1023)


	//   ....[0]....
.L_1023:
        /* <DEDUP_REMOVED lines=50> */


	//----- nvinfo : EIATTR_MERCURY_ISA_VERSION
	.align		4
.L_1024:
        /*0340*/ 	.byte	0x03, 0x5f
        /*0342*/ 	.short	0x0101


	//----- nvinfo : EIATTR_UNUSED_LOAD_BYTE_OFFSET
	.align		4
        /*0344*/ 	.byte	0x04, 0x44
        /*0346*/ 	.short	(.L_1026 - .L_1025)


	//   ....[0]....
.L_1025:
        /*0348*/ 	.word	0x00000a10
        /*034c*/ 	.word	0x0000fff0


	//   ....[1]....
        /*0350*/ 	.word	0x0000fe70
        /*0354*/ 	.word	0x0000fff0


	//----- nvinfo : EIATTR_INT_WARP_WIDE_INSTR_OFFSETS
	.align		4
.L_1026:
        /*0358*/ 	.byte	0x04, 0x31
        /*035a*/ 	.short	(.L_1028 - .L_1027)


	//   ....[0]....
.L_1027:
        /*035c*/ 	.word	0x00000130


	//   ....[1]....
        /*0360*/ 	.word	0x00000160


	//   ....[2]....
        /*0364*/ 	.word	0x00000230


	//   ....[3]....
        /*0368*/ 	.word	0x00016030


	//   ....[4]....
        /*036c*/ 	.word	0x000160c0


	//   ....[5]....
        /*0370*/ 	.word	0x00019680


	//   ....[6]....
        /*0374*/ 	.word	0x00019710


	//----- nvinfo : EIATTR_COOP_GROUP_MASK_REGIDS
	.align		4
.L_1028:
        /*0378*/ 	.byte	0x04, 0x29
        /*037a*/ 	.short	(.L_1030 - .L_1029)


	//   ....[0]....
.L_1029:
        /*037c*/ 	.word	0xffffffff


	//   ....[1]....
        /*0380*/ 	.word	0xffffffff


	//   ....[2]....
        /*0384*/ 	.word	0xffffffff


	//   ....[3]....
        /*0388*/ 	.word	0xffffffff


	//   ....[4]....
        /*038c*/ 	.word	0xffffffff


	//   ....[5]....
        /*0390*/ 	.word	0xffffffff


	//   ....[6]....
        /*0394*/ 	.word	0xffffffff


	//   ....[7]....
        /*0398*/ 	.word	0xffffffff


	//   ....[8]....
        /*039c*/ 	.word	0xffffffff


	//   ....[9]....
        /*03a0*/ 	.word	0xffffffff


	//   ....[10]....
        /*03a4*/ 	.word	0xffffffff


	//   ....[11]....
        /*03a8*/ 	.word	0xffffffff


	//   ....[12]....
        /*03ac*/ 	.word	0xffffffff


	//   ....[13]....
        /*03b0*/ 	.word	0xffffffff


	//   ....[14]....
        /*03b4*/ 	.word	0xffffffff


	//   ....[15]....
        /*03b8*/ 	.word	0xffffffff


	//   ....[16]....
        /*03bc*/ 	.word	0xffffffff


	//   ....[17]....
        /*03c0*/ 	.word	0xffffffff


	//   ....[18]....
        /*03c4*/ 	.word	0xffffffff


	//   ....[19]....
        /*03c8*/ 	.word	0xffffffff


	//   ....[20]....
        /*03cc*/ 	.word	0xffffffff


	//   ....[21]....
        /*03d0*/ 	.word	0xffffffff


	//   ....[22]....
        /*03d4*/ 	.word	0xffffffff


	//   ....[23]....
        /*03d8*/ 	.word	0xffffffff


	//   ....[24]....
        /*03dc*/ 	.word	0xffffffff


	//   ....[25]....
        /*03e0*/ 	.word	0xffffffff


	//   ....[26]....
        /*03e4*/ 	.word	0xffffffff


	//   ....[27]....
        /*03e8*/ 	.word	0xffffffff


	//   ....[28]....
        /*03ec*/ 	.word	0xffffffff


	//   ....[29]....
        /*03f0*/ 	.word	0xffffffff


	//   ....[30]....
        /*03f4*/ 	.word	0xffffffff


	//   ....[31]....
        /*03f8*/ 	.word	0xffffffff


	//   ....[32]....
        /*03fc*/ 	.word	0xffffffff


	//   ....[33]....
        /*0400*/ 	.word	0xffffffff


	//   ....[34]....
        /*0404*/ 	.word	0xffffffff


	//   ....[35]....
        /*0408*/ 	.word	0xffffffff


	//   ....[36]....
        /*040c*/ 	.word	0xffffffff


	//   ....[37]....
        /*0410*/ 	.word	0xffffffff


	//   ....[38]....
        /*0414*/ 	.word	0xffffffff


	//   ....[39]....
        /*0418*/ 	.word	0xffffffff


	//   ....[40]....
        /*041c*/ 	.word	0xffffffff


	//   ....[41]....
        /*0420*/ 	.word	0xffffffff


	//   ....[42]....
        /*0424*/ 	.word	0xffffffff


	//   ....[43]....
        /*0428*/ 	.word	0xffffffff


	//   ....[44]....
        /*042c*/ 	.word	0xffffffff


	//   ....[45]....
        /*0430*/ 	.word	0xffffffff


	//   ....[46]....
        /*0434*/ 	.word	0xffffffff


	//   ....[47]....
        /*0438*/ 	.word	0xffffffff


	//   ....[48]....
        /*043c*/ 	.word	0xffffffff


	//   ....[49]....
        /*0440*/ 	.word	0xffffffff


	//   ....[50]....
        /*0444*/ 	.word	0xffffffff


	//   ....[51]....
        /*0448*/ 	.word	0xffffffff


	//   ....[52]....
        /*044c*/ 	.word	0xffffffff


	//   ....[53]....
        /*0450*/ 	.word	0xffffffff


	//   ....[54]....
        /*0454*/ 	.word	0xffffffff


	//   ....[55]....
        /*0458*/ 	.word	0xffffffff


	//   ....[56]....
        /*045c*/ 	.word	0xffffffff


	//   ....[57]....
        /*0460*/ 	.word	0xffffffff


	//   ....[58]....
        /*0464*/ 	.word	0xffffffff


	//   ....[59]....
        /*0468*/ 	.word	0xffffffff


	//   ....[60]....
        /*046c*/ 	.word	0xffffffff


	//   ....[61]....
        /*0470*/ 	.word	0xffffffff


	//   ....[62]....
        /*0474*/ 	.word	0xffffffff


	//   ....[63]....
        /*0478*/ 	.word	0xffffffff


	//   ....[64]....
        /*047c*/ 	.word	0xffffffff


	//   ....[65]....
        /*0480*/ 	.word	0xffffffff


	//   ....[66]....
        /*0484*/ 	.word	0xffffffff


	//   ....[67]....
        /*0488*/ 	.word	0xffffffff


	//   ....[68]....
        /*048c*/ 	.word	0xffffffff


	//   ....[69]....
        /*0490*/ 	.word	0xffffffff


	//   ....[70]....
        /*0494*/ 	.word	0xffffffff


	//   ....[71]....
        /*0498*/ 	.word	0xffffffff


	//   ....[72]....
        /*049c*/ 	.word	0xffffffff


	//   ....[73]....
        /*04a0*/ 	.word	0xffffffff


	//   ....[74]....
        /*04a4*/ 	.word	0xffffffff


	//   ....[75]....
        /*04a8*/ 	.word	0xffffffff


	//   ....[76]....
        /*04ac*/ 	.word	0xffffffff


	//   ....[77]....
        /*04b0*/ 	.word	0xffffffff


	//   ....[78]....
        /*04b4*/ 	.word	0xffffffff


	//   ....[79]....
        /*04b8*/ 	.word	0xffffffff


	//   ....[80]....
        /*04bc*/ 	.word	0xffffffff


	//   ....[81]....
        /*04c0*/ 	.word	0xffffffff


	//   ....[82]....
        /*04c4*/ 	.word	0xffffffff


	//   ....[83]....
        /*04c8*/ 	.word	0xffffffff


	//   ....[84]....
        /*04cc*/ 	.word	0xffffffff


	//   ....[85]....
        /*04d0*/ 	.word	0xffffffff


	//   ....[86]....
        /*04d4*/ 	.word	0xffffffff


	//   ....[87]....
        /*04d8*/ 	.word	0xffffffff


	//   ....[88]....
        /*04dc*/ 	.word	0xffffffff


	//   ....[89]....
        /*04e0*/ 	.word	0xffffffff


	//   ....[90]....
        /*04e4*/ 	.word	0xffffffff


	//   ....[91]....
        /*04e8*/ 	.word	0xffffffff


	//   ....[92]....
        /*04ec*/ 	.word	0xffffffff


	//   ....[93]....
        /*04f0*/ 	.word	0xffffffff


	//   ....[94]....
        /*04f4*/ 	.word	0xffffffff


	//   ....[95]....
        /*04f8*/ 	.word	0xffffffff


	//   ....[96]....
        /*04fc*/ 	.word	0xffffffff


	//   ....[97]....
        /*0500*/ 	.word	0xffffffff


	//   ....[98]....
        /*0504*/ 	.word	0xffffffff


	//   ....[99]....
        /*0508*/ 	.word	0xffffffff


	//   ....[100]....
        /*050c*/ 	.word	0xffffffff


	//   ....[101]....
        /*0510*/ 	.word	0xffffffff


	//   ....[102]....
        /*0514*/ 	.word	0xffffffff


	//   ....[103]....
        /*0518*/ 	.word	0xffffffff


	//   ....[104]....
        /*051c*/ 	.word	0xffffffff


	//   ....[105]....
        /*0520*/ 	.word	0xffffffff


	//   ....[106]....
        /*0524*/ 	.word	0xffffffff


	//   ....[107]....
        /*0528*/ 	.word	0xffffffff


	//   ....[108]....
        /*052c*/ 	.word	0xffffffff


	//   ....[109]....
        /*0530*/ 	.word	0xffffffff


	//   ....[110]....
        /*0534*/ 	.word	0xffffffff


	//   ....[111]....
        /*0538*/ 	.word	0xffffffff


	//   ....[112]....
        /*053c*/ 	.word	0xffffffff


	//   ....[113]....
        /*0540*/ 	.word	0xffffffff


	//   ....[114]....
        /*0544*/ 	.word	0xffffffff


	//   ....[115]....
        /*0548*/ 	.word	0xffffffff


	//   ....[116]....
        /*054c*/ 	.word	0xffffffff


	//   ....[117]....
        /*0550*/ 	.word	0xffffffff


	//   ....[118]....
        /*0554*/ 	.word	0xffffffff


	//   ....[119]....
        /*0558*/ 	.word	0xffffffff


	//   ....[120]....
        /*055c*/ 	.word	0xffffffff


	//   ....[121]....
        /*0560*/ 	.word	0xffffffff


	//   ....[122]....
        /*0564*/ 	.word	0xffffffff


	//   ....[123]....
        /*0568*/ 	.word	0xffffffff


	//   ....[124]....
        /*056c*/ 	.word	0xffffffff


	//   ....[125]....
        /*0570*/ 	.word	0xffffffff


	//   ....[126]....
        /*0574*/ 	.word	0xffffffff


	//   ....[127]....
        /*0578*/ 	.word	0xffffffff


	//   ....[128]....
        /*057c*/ 	.word	0xffffffff


	//   ....[129]....
        /*0580*/ 	.word	0xffffffff


	//   ....[130]....
        /*0584*/ 	.word	0xffffffff


	//   ....[131]....
        /*0588*/ 	.word	0xffffffff


	//   ....[132]....
        /*058c*/ 	.word	0xffffffff


	//   ....[133]....
        /*0590*/ 	.word	0xffffffff


	//   ....[134]....
        /*0594*/ 	.word	0xffffffff


	//   ....[135]....
        /*0598*/ 	.word	0xffffffff


	//   ....[136]....
        /*059c*/ 	.word	0xffffffff


	//   ....[137]....
        /*05a0*/ 	.word	0xffffffff


	//   ....[138]....
        /*05a4*/ 	.word	0xffffffff


	//   ....[139]....
        /*05a8*/ 	.word	0xffffffff


	//   ....[140]....
        /*05ac*/ 	.word	0xffffffff


	//   ....[141]....
        /*05b0*/ 	.word	0xffffffff


	//   ....[142]....
        /*05b4*/ 	.word	0xffffffff


	//   ....[143]....
        /*05b8*/ 	.word	0xffffffff


	//   ....[144]....
        /*05bc*/ 	.word	0x0500000f


	//   ....[145]....
        /*05c0*/ 	.word	0x0500000f


	//   ....[146]....
        /*05c4*/ 	.word	0x0500000f


	//   ....[147]....
        /*05c8*/ 	.word	0x0500000f


	//   ....[148]....
        /*05cc*/ 	.word	0x0500000f


	//   ....[149]....
        /*05d0*/ 	.word	0x0500000f


	//   ....[150]....
        /*05d4*/ 	.word	0x0500000f


	//   ....[151]....
        /*05d8*/ 	.word	0x0500000f


	//   ....[152]....
        /*05dc*/ 	.word	0x0500000f


	//   ....[153]....
        /*05e0*/ 	.word	0x0500000f


	//   ....[154]....
        /*05e4*/ 	.word	0x0500000f


	//   ....[155]....
        /*05e8*/ 	.word	0x0500000f


	//   ....[156]....
        /*05ec*/ 	.word	0x0500000f


	//   ....[157]....
        /*05f0*/ 	.word	0x0500000f


	//   ....[158]....
        /*05f4*/ 	.word	0x0500000f


	//   ....[159]....
        /*05f8*/ 	.word	0x0500000f


	//   ....[160]....
        /*05fc*/ 	.word	0x0500000f


	//   ....[161]....
        /*0600*/ 	.word	0x0500000f


	//   ....[162]....
        /*0604*/ 	.word	0x0500000f


	//   ....[163]....
        /*0608*/ 	.word	0x0500000f


	//   ....[164]....
        /*060c*/ 	.word	0x0500000f


	//   ....[165]....
        /*0610*/ 	.word	0x0500000f


	//   ....[166]....
        /*0614*/ 	.word	0x0500000f


	//   ....[167]....
        /*0618*/ 	.word	0x0500000f


	//   ....[168]....
        /*061c*/ 	.word	0x0500000f


	//   ....[169]....
        /*0620*/ 	.word	0x0500000f


	//   ....[170]....
        /*0624*/ 	.word	0x0500000f


	//   ....[171]....
        /*0628*/ 	.word	0x0500000f


	//   ....[172]....
        /*062c*/ 	.word	0x0500000f


	//   ....[173]....
        /*0630*/ 	.word	0x0500000f


	//   ....[174]....
        /*0634*/ 	.word	0x0500000f


	//   ....[175]....
        /*0638*/ 	.word	0x0500000f


	//   ....[176]....
        /*063c*/ 	.word	0x0500000f


	//   ....[177]....
        /*0640*/ 	.word	0x0500000f


	//   ....[178]....
        /*0644*/ 	.word	0x0500000f


	//   ....[179]....
        /*0648*/ 	.word	0x0500000f


	//   ....[180]....
        /*064c*/ 	.word	0x0500000f


	//   ....[181]....
        /*0650*/ 	.word	0x0500000f


	//   ....[182]....
        /*0654*/ 	.word	0x0500000f


	//   ....[183]....
        /*0658*/ 	.word	0x0500000f


	//   ....[184]....
        /*065c*/ 	.word	0x0500000f


	//   ....[185]....
        /*0660*/ 	.word	0x0500000f


	//   ....[186]....
        /*0664*/ 	.word	0x0500000f


	//   ....[187]....
        /*0668*/ 	.word	0x0500000f


	//   ....[188]....
        /*066c*/ 	.word	0x0500000f


	//   ....[189]....
        /*0670*/ 	.word	0x0500000f


	//   ....[190]....
        /*0674*/ 	.word	0x0500000f


	//   ....[191]....
        /*0678*/ 	.word	0x0500000f


	//   ....[192]....
        /*067c*/ 	.word	0x0500000f


	//   ....[193]....
        /*0680*/ 	.word	0x0500000f


	//   ....[194]....
        /*0684*/ 	.word	0x0500000f


	//   ....[195]....
        /*0688*/ 	.word	0x0500000f


	//   ....[196]....
        /*068c*/ 	.word	0x0500000f


	//   ....[197]....
        /*0690*/ 	.word	0x0500000f


	//   ....[198]....
        /*0694*/ 	.word	0x0500000f


	//   ....[199]....
        /*0698*/ 	.word	0x0500000f


	//   ....[200]....
        /*069c*/ 	.word	0x0500000f


	//   ....[201]....
        /*06a0*/ 	.word	0x0500000f


	//   ....[202]....
        /*06a4*/ 	.word	0x0500000f


	//   ....[203]....
        /*06a8*/ 	.word	0x0500000f


	//   ....[204]....
        /*06ac*/ 	.word	0x0500000f


	//   ....[205]....
        /*06b0*/ 	.word	0x0500000f


	//   ....[206]....
        /*06b4*/ 	.word	0x0500000f


	//   ....[207]....
        /*06b8*/ 	.word	0x0500000f


	//   ....[208]....
        /*06bc*/ 	.word	0x0500000f


	//   ....[209]....
        /*06c0*/ 	.word	0x0500000f


	//   ....[210]....
        /*06c4*/ 	.word	0x0500000f


	//   ....[211]....
        /*06c8*/ 	.word	0x0500000f


	//   ....[212]....
        /*06cc*/ 	.word	0x0500000f


	//   ....[213]....
        /*06d0*/ 	.word	0x0500000f


	//   ....[214]....
        /*06d4*/ 	.word	0x0500000f


	//   ....[215]....
        /*06d8*/ 	.word	0x0500000f


	//   ....[216]....
        /*06dc*/ 	.word	0x0500000f


	//   ....[217]....
        /*06e0*/ 	.word	0x0500000f


	//   ....[218]....
        /*06e4*/ 	.word	0x0500000f


	//   ....[219]....
        /*06e8*/ 	.word	0x0500000f


	//   ....[220]....
        /*06ec*/ 	.word	0x0500000f


	//   ....[221]....
        /*06f0*/ 	.word	0x0500000f


	//   ....[222]....
        /*06f4*/ 	.word	0x0500000f


	//   ....[223]....
        /*06f8*/ 	.word	0x0500000f


	//   ....[224]....
        /*06fc*/ 	.word	0x0500000f


	//   ....[225]....
        /*0700*/ 	.word	0x0500000f


	//----- nvinfo : EIATTR_COOP_GROUP_INSTR_OFFSETS
	.align		4
.L_1030:
        /*0704*/ 	.byte	0x04, 0x28
        /*0706*/ 	.short	(.L_1032 - .L_1031)


	//   ....[0]....
.L_1031:
        /*0708*/ 	.word	0x00000060


	//   ....[1]....
        /*070c*/ 	.word	0x00000120


	//   ....[2]....
        /*0710*/ 	.word	0x000001f0


	//   ....[3]....
        /*0714*/ 	.word	0x00000370


	//   ....[4]....
        /*0718*/ 	.word	0x000004d0


	//   ....[5]....
        /*071c*/ 	.word	0x000005f0


	//   ....[6]....
        /*0720*/ 	.word	0x00000750


	//   ....[7]....
        /*0724*/ 	.word	0x00002af0


	//   ....[8]....
        /*0728*/ 	.word	0x00002b00


	//   ....[9]....
        /*072c*/ 	.word	0x00003530


	//   ....[10]....
        /*0730*/ 	.word	0x00003540


	//   ....[11]....
        /*0734*/ 	.word	0x00003e90


	//   ....[12]....
        /*0738*/ 	.word	0x00003ea0


	//   ....[13]....
        /*073c*/ 	.word	0x00004280


	//   ....[14]....
        /*0740*/ 	.word	0x00004290


	//   ....[15]....
        /*0744*/ 	.word	0x00005070


	//   ....[16]....
        /*0748*/ 	.word	0x00007070


	//   ....[17]....
        /*074c*/ 	.word	0x000077f0


	//   ....[18]....
        /*0750*/ 	.word	0x00007800


	//   ....[19]....
        /*0754*/ 	.word	0x00007810


	//   ....[20]....
        /*0758*/ 	.word	0x00007820


	//   ....[21]....
        /*075c*/ 	.word	0x00007b40


	//   ....[22]....
        /*0760*/ 	.word	0x00007b50


	//   ....[23]....
        /*0764*/ 	.word	0x00007b60


	//   ....[24]....
        /*0768*/ 	.word	0x00007b70


	//   ....[25]....
        /*076c*/ 	.word	0x00008de0


	//   ....[26]....
        /*0770*/ 	.word	0x00008e00


	//   ....[27]....
        /*0774*/ 	.word	0x00008e10


	//   ....[28]....
        /*0778*/ 	.word	0x00008e20


	//   ....[29]....
        /*077c*/ 	.word	0x00008f10


	//   ....[30]....
        /*0780*/ 	.word	0x00008f30


	//   ....[31]....
        /*0784*/ 	.word	0x00008fd0


	//   ....[32]....
        /*0788*/ 	.word	0x00009000


	//   ....[33]....
        /*078c*/ 	.word	0x0000a530


	//   ....[34]....
        /*0790*/ 	.word	0x0000a550


	//   ....[35]....
        /*0794*/ 	.word	0x0000aac0


	//   ....[36]....
        /*0798*/ 	.word	0x0000abb0


	//   ....[37]....
        /*079c*/ 	.word	0x0000abc0


	//   ....[38]....
        /*07a0*/ 	.word	0x0000ac20


	//   ....[39]....
        /*07a4*/ 	.word	0x0000b700


	//   ....[40]....
        /*07a8*/ 	.word	0x0000bce0


	//   ....[41]....
        /*07ac*/ 	.word	0x0000bd00


	//   ....[42]....
        /*07b0*/ 	.word	0x0000c250


	//   ....[43]....
        /*07b4*/ 	.word	0x0000c2a0


	//   ....[44]....
        /*07b8*/ 	.word	0x0000c7d0


	//   ....[45]....
        /*07bc*/ 	.word	0x0000c9a0


	//   ....[46]....
        /*07c0*/ 	.word	0x0000d7e0


	//   ....[47]....
        /*07c4*/ 	.word	0x0000ddb0


	//   ....[48]....
        /*07c8*/ 	.word	0x0000dde0


	//   ....[49]....
        /*07cc*/ 	.word	0x0000e3a0


	//   ....[50]....
        /*07d0*/ 	.word	0x0000e570


	//   ....[51]....
        /*07d4*/ 	.word	0x0000f290


	//   ....[52]....
        /*07d8*/ 	.word	0x0000f380


	//   ....[53]....
        /*07dc*/ 	.word	0x0000f390


	//   ....[54]....
        /*07e0*/ 	.word	0x0000f3d0


	//   ....[55]....
        /*07e4*/ 	.word	0x0000f3e0


	//   ....[56]....
        /*07e8*/ 	.word	0x00010f50


	//   ....[57]....
        /*07ec*/ 	.word	0x00011420


	//   ....[58]....
        /*07f0*/ 	.word	0x00011440


	//   ....[59]....
        /*07f4*/ 	.word	0x00011470


	//   ....[60]....
        /*07f8*/ 	.word	0x00011480


	//   ....[61]....
        /*07fc*/ 	.word	0x00011bd0


	//   ....[62]....
        /*0800*/ 	.word	0x00011c30


	//   ....[63]....
        /*0804*/ 	.word	0x00011eb0


	//   ....[64]....
        /*0808*/ 	.word	0x00011ed0


	//   ....[65]....
        /*080c*/ 	.word	0x00012b50


	//   ....[66]....
        /*0810*/ 	.word	0x00012b90


	//   ....[67]....
        /*0814*/ 	.word	0x00012e40


	//   ....[68]....
        /*0818*/ 	.word	0x00012e60


	//   ....[69]....
        /*081c*/ 	.word	0x00013110


	//   ....[70]....
        /*0820*/ 	.word	0x000132c0


	//   ....[71]....
        /*0824*/ 	.word	0x000132f0


	//   ....[72]....
        /*0828*/ 	.word	0x00013320


	//   ....[73]....
        /*082c*/ 	.word	0x00013350


	//   ....[74]....
        /*0830*/ 	.word	0x00013380


	//   ....[75]....
        /*0834*/ 	.word	0x000133b0


	//   ....[76]....
        /*0838*/ 	.word	0x00013520


	//   ....[77]....
        /*083c*/ 	.word	0x00013550


	//   ....[78]....
        /*0840*/ 	.word	0x00013580


	//   ....[79]....
        /*0844*/ 	.word	0x000135b0


	//   ....[80]....
        /*0848*/ 	.word	0x000135e0


	//   ....[81]....
        /*084c*/ 	.word	0x00013610


	//   ....[82]....
        /*0850*/ 	.word	0x000136a0


	//   ....[83]....
        /*0854*/ 	.word	0x00013700


	//   ....[84]....
        /*0858*/ 	.word	0x00013790


	//   ....[85]....
        /*085c*/ 	.word	0x00014590


	//   ....[86]....
        /*0860*/ 	.word	0x00016e50


	//   ....[87]....
        /*0864*/ 	.word	0x00016e70


	//   ....[88]....
        /*0868*/ 	.word	0x00016f00


	//   ....[89]....
        /*086c*/ 	.word	0x00016f20


	//   ....[90]....
        /*0870*/ 	.word	0x00016fa0


	//   ....[91]....
        /*0874*/ 	.word	0x00016fc0


	//   ....[92]....
        /*0878*/ 	.word	0x00016fd0


	//   ....[93]....
        /*087c*/ 	.word	0x00016fe0


	//   ....[94]....
        /*0880*/ 	.word	0x00017800


	//   ....[95]....
        /*0884*/ 	.word	0x00017830


	//   ....[96]....
        /*0888*/ 	.word	0x000178d0


	//   ....[97]....
        /*088c*/ 	.word	0x000178f0


	//   ....[98]....
        /*0890*/ 	.word	0x00017970


	//   ....[99]....
        /*0894*/ 	.word	0x00017990


	//   ....[100]....
        /*0898*/ 	.word	0x000179a0


	//   ....[101]....
        /*089c*/ 	.word	0x00017a10


	//   ....[102]....
        /*08a0*/ 	.word	0x00017e60


	//   ....[103]....
        /*08a4*/ 	.word	0x00017f20


	//   ....[104]....
        /*08a8*/ 	.word	0x00018070


	//   ....[105]....
        /*08ac*/ 	.word	0x000180b0


	//   ....[106]....
        /*08b0*/ 	.word	0x000180c0


	//   ....[107]....
        /*08b4*/ 	.word	0x000180d0


	//   ....[108]....
        /*08b8*/ 	.word	0x00018220


	//   ....[109]....
        /*08bc*/ 	.word	0x00018370


	//   ....[110]....
        /*08c0*/ 	.word	0x00018b90


	//   ....[111]....
        /*08c4*/ 	.word	0x00018bb0


	//   ....[112]....
        /*08c8*/ 	.word	0x00018c00


	//   ....[113]....
        /*08cc*/ 	.word	0x00018c10


	//   ....[114]....
        /*08d0*/ 	.word	0x00018c50


	//   ....[115]....
        /*08d4*/ 	.word	0x00018c60


	//   ....[116]....
        /*08d8*/ 	.word	0x00018c70


	//   ....[117]....
        /*08dc*/ 	.word	0x00018cb0


	//   ....[118]....
        /*08e0*/ 	.word	0x00018fd0


	//   ....[119]....
        /*08e4*/ 	.word	0x00019010


	//   ....[120]....
        /*08e8*/ 	.word	0x00019030


	//   ....[121]....
        /*08ec*/ 	.word	0x00019050


	//   ....[122]....
        /*08f0*/ 	.word	0x00019080


	//   ....[123]....
        /*08f4*/ 	.word	0x000190a0


	//   ....[124]....
        /*08f8*/ 	.word	0x000191b0


	//   ....[125]....
        /*08fc*/ 	.word	0x000192f0


	//   ....[126]....
        /*0900*/ 	.word	0x000198e0


	//   ....[127]....
        /*0904*/ 	.word	0x00019910


	//   ....[128]....
        /*0908*/ 	.word	0x00019950


	//   ....[129]....
        /*090c*/ 	.word	0x00019980


	//   ....[130]....
        /*0910*/ 	.word	0x000199b0


	//   ....[131]....
        /*0914*/ 	.word	0x000199e0


	//   ....[132]....
        /*0918*/ 	.word	0x00019a10


	//   ....[133]....
        /*091c*/ 	.word	0x00019a40


	//   ....[134]....
        /*0920*/ 	.word	0x00019bc0


	//   ....[135]....
        /*0924*/ 	.word	0x00019bf0


	//   ....[136]....
        /*0928*/ 	.word	0x00019c20


	//   ....[137]....
        /*092c*/ 	.word	0x00019c50


	//   ....[138]....
        /*0930*/ 	.word	0x00019c80


	//   ....[139]....
        /*0934*/ 	.word	0x00019cb0


	//   ....[140]....
        /*0938*/ 	.word	0x00019d70


	//   ....[141]....
        /*093c*/ 	.word	0x00019d90


	//   ....[142]....
        /*0940*/ 	.word	0x00019e00


	//   ....[143]....
        /*0944*/ 	.word	0x0001a4a0


	//   ....[144]....
        /*0948*/ 	.word	0x0001a7b0


	//   ....[145]....
        /*094c*/ 	.word	0x0001a840


	//   ....[146]....
        /*0950*/ 	.word	0x0001a920


	//   ....[147]....
        /*0954*/ 	.word	0x0001a9b0


	//   ....[148]....
        /*0958*/ 	.word	0x0001aa90


	//   ....[149]....
        /*095c*/ 	.word	0x0001ab20


	//   ....[150]....
        /*0960*/ 	.word	0x0001aca0


	//   ....[151]....
        /*0964*/ 	.word	0x0001ad30


	//   ....[152]....
        /*0968*/ 	.word	0x0001ad80


	//   ....[153]....
        /*096c*/ 	.word	0x0001add0


	//   ....[154]....
        /*0970*/ 	.word	0x0001ae60


	//   ....[155]....
        /*0974*/ 	.word	0x0001aef0


	//   ....[156]....
        /*0978*/ 	.word	0x0001af40


	//   ....[157]....
        /*097c*/ 	.word	0x0001af90


	//   ....[158]....
        /*0980*/ 	.word	0x0001b080


	//   ....[159]....
        /*0984*/ 	.word	0x0001b130


	//   ....[160]....
        /*0988*/ 	.word	0x0001b1b0


	//   ....[161]....
        /*098c*/ 	.word	0x0001b220


	//   ....[162]....
        /*0990*/ 	.word	0x0001b350


	//   ....[163]....
        /*0994*/ 	.word	0x0001b460


	//   ....[164]....
        /*0998*/ 	.word	0x0001b530


	//   ....[165]....
        /*099c*/ 	.word	0x0001b580


	//   ....[166]....
        /*09a0*/ 	.word	0x0001b870


	//   ....[167]....
        /*09a4*/ 	.word	0x0001bb50


	//   ....[168]....
        /*09a8*/ 	.word	0x0001bc40


	//   ....[169]....
        /*09ac*/ 	.word	0x0001bce0


	//   ....[170]....
        /*09b0*/ 	.word	0x0001bd40


	//   ....[171]....
        /*09b4*/ 	.word	0x0001be30


	//   ....[172]....
        /*09b8*/ 	.word	0x0001bea0


	//   ....[173]....
        /*09bc*/ 	.word	0x0001bf90


	//   ....[174]....
        /*09c0*/ 	.word	0x0001c000


	//   ....[175]....
        /*09c4*/ 	.word	0x0001c0a0


	//   ....[176]....
        /*09c8*/ 	.word	0x0001c190


	//   ....[177]....
        /*09cc*/ 	.word	0x0001c200


	//   ....[178]....
        /*09d0*/ 	.word	0x0001c260


	//   ....[179]....
        /*09d4*/ 	.word	0x0001c350


	//   ....[180]....
        /*09d8*/ 	.word	0x0001c3b0


	//   ....[181]....
        /*09dc*/ 	.word	0x0001c4b0


	//   ....[182]....
        /*09e0*/ 	.word	0x0001c510


	//   ....[183]....
        /*09e4*/ 	.word	0x0001c5f0


	//   ....[184]....
        /*09e8*/ 	.word	0x0001c730


	//   ....[185]....
        /*09ec*/ 	.word	0x0001c830


	//   ....[186]....
        /*09f0*/ 	.word	0x0001cab0


	//   ....[187]....
        /*09f4*/ 	.word	0x0001cb00


	//   ....[188]....
        /*09f8*/ 	.word	0x0001ccd0


	//   ....[189]....
        /*09fc*/ 	.word	0x0001cd20


	//   ....[190]....
        /*0a00*/ 	.word	0x0001cef0


	//   ....[191]....
        /*0a04*/ 	.word	0x0001cf40


	//   ....[192]....
        /*0a08*/ 	.word	0x0001d030


	//   ....[193]....
        /*0a0c*/ 	.word	0x0001d0d0


	//   ....[194]....
        /*0a10*/ 	.word	0x0001d130


	//   ....[195]....
        /*0a14*/ 	.word	0x0001d1e0


	//   ....[196]....
        /*0a18*/ 	.word	0x0001d240


	//   ....[197]....
        /*0a1c*/ 	.word	0x0001d2f0


	//   ....[198]....
        /*0a20*/ 	.word	0x0001d350


	//   ....[199]....
        /*0a24*/ 	.word	0x0001d400


	//   ....[200]....
        /*0a28*/ 	.word	0x0001d4f0


	//   ....[201]....
        /*0a2c*/ 	.word	0x0001d5c0


	//   ....[202]....
        /*0a30*/ 	.word	0x0001d6e0


	//   ....[203]....
        /*0a34*/ 	.word	0x0001d7e0


	//   ....[204]....
        /*0a38*/ 	.word	0x0001d910


	//   ....[205]....
        /*0a3c*/ 	.word	0x0001d9f0


	//   ....[206]....
        /*0a40*/ 	.word	0x0001daf0


	//   ....[207]....
        /*0a44*/ 	.word	0x0001dbd0


	//   ....[208]....
        /*0a48*/ 	.word	0x0001dc60


	//   ....[209]....
        /*0a4c*/ 	.word	0x0001dd00


	//   ....[210]....
        /*0a50*/ 	.word	0x0001de20


	//   ....[211]....
        /*0a54*/ 	.word	0x0001de90


	//   ....[212]....
        /*0a58*/ 	.word	0x0001df00


	//   ....[213]....
        /*0a5c*/ 	.word	0x0001df70


	//   ....[214]....
        /*0a60*/ 	.word	0x0001dfe0


	//   ....[215]....
        /*0a64*/ 	.word	0x0001e060


	//   ....[216]....
        /*0a68*/ 	.word	0x0001e0f0


	//   ....[217]....
        /*0a6c*/ 	.word	0x0001e180


	//   ....[218]....
        /*0a70*/ 	.word	0x0001e1f0


	//   ....[219]....
        /*0a74*/ 	.word	0x0001e260


	//   ....[220]....
        /*0a78*/ 	.word	0x0001e2d0


	//   ....[221]....
        /*0a7c*/ 	.word	0x0001e350


	//   ....[222]....
        /*0a80*/ 	.word	0x0001e3c0


	//   ....[223]....
        /*0a84*/ 	.word	0x0001e460


	//   ....[224]....
        /*0a88*/ 	.word	0x0001e4f0


	//   ....[225]....
        /*0a8c*/ 	.word	0x0001e620


	//----- nvinfo : EIATTR_REG_RECONFIG
	.align		4
.L_1032:
        /*0a90*/ 	.byte	0x01, 0x54
	.zero		2


	//----- nvinfo : EIATTR_SYSCALL_OFFSETS
	.align		4
        /*0a94*/ 	.byte	0x04, 0x46
        /*0a96*/ 	.short	(.L_1034 - .L_1033)


	//   ....[0]....
.L_1033:
        /*0a98*/ 	.word	0x00001da0


	//   ....[1]....
        /*0a9c*/ 	.word	0x00001ef0


	//   ....[2]....
        /*0aa0*/ 	.word	0x00007210


	//   ....[3]....
        /*0aa4*/ 	.word	0x00007540


	//   ....[4]....
        /*0aa8*/ 	.word	0x00016220


	//   ....[5]....
        /*0aac*/ 	.word	0x00016370


	//   ....[6]....
        /*0ab0*/ 	.word	0x00016460


	//   ....[7]....
        /*0ab4*/ 	.word	0x00017440


	//----- nvinfo : EIATTR_MBARRIER_INSTR_OFFSETS
	.align		4
.L_1034:
        /*0ab8*/ 	.byte	0x04, 0x39
        /*0aba*/ 	.short	(.L_1036 - .L_1035)


	//   ....[0]....
.L_1035:
        /*0abc*/ 	.word	0x00000250
        /*0ac0*/ 	.word	0x000000ff
        /*0ac4*/ 	.word	0x00028c00
        /*0ac8*/ 	.short	0x0100
        /*0aca*/ 	.byte	0x08
	.zero		1


	//   ....[1]....
        /*0acc*/ 	.word	0x00000270
        /*0ad0*/ 	.word	0x000000ff
        /*0ad4*/ 	.word	0x00028c20
        /*0ad8*/ 	.short	0x0100
        /*0ada*/ 	.byte	0x08
	.zero		1


	//   ....[2]....
        /*0adc*/ 	.word	0x00000320
        /*0ae0*/ 	.word	0x000000ff
        /*0ae4*/ 	.word	0x00028c30
        /*0ae8*/ 	.short	0x0100
        /*0aea*/ 	.byte	0x06
	.zero		1


	//   ....[3]....
        /*0aec*/ 	.word	0x00000330
        /*0af0*/ 	.word	0x000000ff
        /*0af4*/ 	.word	0x00028c40
        /*0af8*/ 	.short	0x0100
        /*0afa*/ 	.byte	0x06
	.zero		1


	//   ....[4]....
        /*0afc*/ 	.word	0x00000340
        /*0b00*/ 	.word	0x000000ff
        /*0b04*/ 	.word	0x00028c38
        /*0b08*/ 	.short	0x0100
        /*0b0a*/ 	.byte	0x06
	.zero		1


	//   ....[5]....
        /*0b0c*/ 	.word	0x00000350
        /*0b10*/ 	.word	0x000000ff
        /*0b14*/ 	.word	0x00028c48
        /*0b18*/ 	.short	0x0100
        /*0b1a*/ 	.byte	0x06
	.zero		1


	//   ....[6]....
        /*0b1c*/ 	.word	0x00000480
        /*0b20*/ 	.word	0x000000ff
        /*0b24*/ 	.word	0x00028c50
        /*0b28*/ 	.short	0x0100
        /*0b2a*/ 	.byte	0x08
	.zero		1


	//   ....[7]....
        /*0b2c*/ 	.word	0x00000490
        /*0b30*/ 	.word	0x000000ff
        /*0b34*/ 	.word	0x00028c60
        /*0b38*/ 	.short	0x0100
        /*0b3a*/ 	.byte	0x08
	.zero		1


	//   ....[8]....
        /*0b3c*/ 	.word	0x000004a0
        /*0b40*/ 	.word	0x000000ff
        /*0b44*/ 	.word	0x00028c58
        /*0b48*/ 	.short	0x0100
        /*0b4a*/ 	.byte	0x08
	.zero		1


	//   ....[9]....
        /*0b4c*/ 	.word	0x000004b0
        /*0b50*/ 	.word	0x000000ff
        /*0b54*/ 	.word	0x00028c68
        /*0b58*/ 	.short	0x0100
        /*0b5a*/ 	.byte	0x08
	.zero		1


	//   ....[10]....
        /*0b5c*/ 	.word	0x000005a0
        /*0b60*/ 	.word	0x000000ff
        /*0b64*/ 	.word	0x00028c70
        /*0b68*/ 	.short	0x0100
        /*0b6a*/ 	.byte	0x06
	.zero		1


	//   ....[11]....
        /*0b6c*/ 	.word	0x000005b0
        /*0b70*/ 	.word	0x000000ff
        /*0b74*/ 	.word	0x00028c80
        /*0b78*/ 	.short	0x0100
        /*0b7a*/ 	.byte	0x06
	.zero		1


	//   ....[12]....
        /*0b7c*/ 	.word	0x000005c0
        /*0b80*/ 	.word	0x000000ff
        /*0b84*/ 	.word	0x00028c78
        /*0b88*/ 	.short	0x0100
        /*0b8a*/ 	.byte	0x06
	.zero		1


	//   ....[13]....
        /*0b8c*/ 	.word	0x000005d0
        /*0b90*/ 	.word	0x000000ff
        /*0b94*/ 	.word	0x00028c88
        /*0b98*/ 	.short	0x0100
        /*0b9a*/ 	.byte	0x06
	.zero		1


	//   ....[14]....
        /*0b9c*/ 	.word	0x00000700
        /*0ba0*/ 	.word	0x000000ff
        /*0ba4*/ 	.word	0x00028c90
        /*0ba8*/ 	.short	0x0100
        /*0baa*/ 	.byte	0x08
	.zero		1


	//   ....[15]....
        /*0bac*/ 	.word	0x00000710
        /*0bb0*/ 	.word	0x000000ff
        /*0bb4*/ 	.word	0x00028ca0
        /*0bb8*/ 	.short	0x0100
        /*0bba*/ 	.byte	0x08
	.zero		1


	//   ....[16]....
        /*0bbc*/ 	.word	0x00000720
        /*0bc0*/ 	.word	0x000000ff
        /*0bc4*/ 	.word	0x00028c98
        /*0bc8*/ 	.short	0x0100
        /*0bca*/ 	.byte	0x08
	.zero		1


	//   ....[17]....
        /*0bcc*/ 	.word	0x00000730
        /*0bd0*/ 	.word	0x000000ff
        /*0bd4*/ 	.word	0x00028ca8
        /*0bd8*/ 	.short	0x0100
        /*0bda*/ 	.byte	0x08
	.zero		1


	//   ....[18]....
        /*0bdc*/ 	.word	0x00000860
        /*0be0*/ 	.word	0x000000ff
        /*0be4*/ 	.word	0x00028cb0
        /*0be8*/ 	.short	0x0100
        /*0bea*/ 	.byte	0x08
	.zero		1


	//   ....[19]....
        /*0bec*/ 	.word	0x00000870
        /*0bf0*/ 	.word	0x000000ff
        /*0bf4*/ 	.word	0x00028cc0
        /*0bf8*/ 	.short	0x0100
        /*0bfa*/ 	.byte	0x08
	.zero		1


	//   ....[20]....
        /*0bfc*/ 	.word	0x00000880
        /*0c00*/ 	.word	0x000000ff
        /*0c04*/ 	.word	0x00028cb8
        /*0c08*/ 	.short	0x0100
        /*0c0a*/ 	.byte	0x08
	.zero		1


	//   ....[21]....
        /*0c0c*/ 	.word	0x00000890
        /*0c10*/ 	.word	0x000000ff
        /*0c14*/ 	.word	0x00028cc8
        /*0c18*/ 	.short	0x0100
        /*0c1a*/ 	.byte	0x08
	.zero		1


	//   ....[22]....
        /*0c1c*/ 	.word	0x00002aa0
        /*0c20*/ 	.word	0x0000003f
        /*0c24*/ 	.word	0x00028c90
        /*0c28*/ 	.short	0x010a
        /*0c2a*/ 	.byte	0x3f
	.zero		1


	//   ....[23]....
        /*0c2c*/ 	.word	0x000034e0
        /*0c30*/ 	.word	0x0000003f
        /*0c34*/ 	.word	0x00028c90
        /*0c38*/ 	.short	0x010a
        /*0c3a*/ 	.byte	0x3f
	.zero		1


	//   ....[24]....
        /*0c3c*/ 	.word	0x00003ce0
        /*0c40*/ 	.word	0x0000003f
        /*0c44*/ 	.word	0x00028c90
        /*0c48*/ 	.short	0x010a
        /*0c4a*/ 	.byte	0x3f
	.zero		1


	//   ....[25]....
        /*0c4c*/ 	.word	0x000040c0
        /*0c50*/ 	.word	0x00000004
        /*0c54*/ 	.word	0x00000000
        /*0c58*/ 	.short	0x0101
        /*0c5a*/ 	.byte	0x3f
	.zero		1


	//   ....[26]....
        /*0c5c*/ 	.word	0x00004100
        /*0c60*/ 	.word	0x0000003f
        /*0c64*/ 	.word	0x00028cb0
        /*0c68*/ 	.short	0x010a
        /*0c6a*/ 	.byte	0x3f
	.zero		1


	//   ....[27]....
        /*0c6c*/ 	.word	0x000049b0
        /*0c70*/ 	.word	0x0000003f
        /*0c74*/ 	.word	0x00000000
        /*0c78*/ 	.short	0x0101
        /*0c7a*/ 	.byte	0x3f
	.zero		1


	//   ....[28]....
        /*0c7c*/ 	.word	0x00005170
        /*0c80*/ 	.word	0x00000003
        /*0c84*/ 	.word	0x00028c50
        /*0c88*/ 	.short	0x010a
        /*0c8a*/ 	.byte	0x3f
	.zero		1


	//   ....[29]....
        /*0c8c*/ 	.word	0x00005510
        /*0c90*/ 	.word	0x00000003
        /*0c94*/ 	.word	0x00000000
        /*0c98*/ 	.short	0x0101
        /*0c9a*/ 	.byte	0x3f
	.zero		1


	//   ....[30]....
        /*0c9c*/ 	.word	0x00005e40
        /*0ca0*/ 	.word	0x00000014
        /*0ca4*/ 	.word	0x00028c50
        /*0ca8*/ 	.short	0x010a
        /*0caa*/ 	.byte	0x3f
	.zero		1


	//   ....[31]....
        /*0cac*/ 	.word	0x00005e90
        /*0cb0*/ 	.word	0x00000014
        /*0cb4*/ 	.word	0x00028c50
        /*0cb8*/ 	.short	0x010a
        /*0cba*/ 	.byte	0x3f
	.zero		1


	//   ....[32]....
        /*0cbc*/ 	.word	0x00006180
        /*0cc0*/ 	.word	0x0000000d
        /*0cc4*/ 	.word	0x00000000
        /*0cc8*/ 	.short	0x0101
        /*0cca*/ 	.byte	0x3f
	.zero		1


	//   ....[33]....
        /*0ccc*/ 	.word	0x000072b0
        /*0cd0*/ 	.word	0x00000002
        /*0cd4*/ 	.word	0x00028c00
        /*0cd8*/ 	.short	0x010a
        /*0cda*/ 	.byte	0x3f
	.zero		1


	//   ....[34]....
        /*0cdc*/ 	.word	0x00007300
        /*0ce0*/ 	.word	0x00000002
        /*0ce4*/ 	.word	0x00028c00
        /*0ce8*/ 	.short	0x010a
        /*0cea*/ 	.byte	0x3f
	.zero		1


	//   ....[35]....
        /*0cec*/ 	.word	0x00007dd0
        /*0cf0*/ 	.word	0x00000002
        /*0cf4*/ 	.word	0x00028c00
        /*0cf8*/ 	.short	0x010a
        /*0cfa*/ 	.byte	0x3f
	.zero		1


	//   ....[36]....
        /*0cfc*/ 	.word	0x00009260
        /*0d00*/ 	.word	0x00000002
        /*0d04*/ 	.word	0x00028c00
        /*0d08*/ 	.short	0x010a
        /*0d0a*/ 	.byte	0x3f
	.zero		1


	//   ....[37]....
        /*0d0c*/ 	.word	0x0000a0c0
        /*0d10*/ 	.word	0x00000015
        /*0d14*/ 	.word	0x00028c30
        /*0d18*/ 	.short	0x010a
        /*0d1a*/ 	.byte	0x3f
	.zero		1


	//   ....[38]....
        /*0d1c*/ 	.word	0x0000a170
        /*0d20*/ 	.word	0x00000015
        /*0d24*/ 	.word	0x00028c30
        /*0d28*/ 	.short	0x010a
        /*0d2a*/ 	.byte	0x3f
	.zero		1


	//   ....[39]....
        /*0d2c*/ 	.word	0x0000ade0
        /*0d30*/ 	.word	0x00000003
        /*0d34*/ 	.word	0x00000000
        /*0d38*/ 	.short	0x0101
        /*0d3a*/ 	.byte	0x3f
	.zero		1


	//   ....[40]....
        /*0d3c*/ 	.word	0x0000b400
        /*0d40*/ 	.word	0x00000015
        /*0d44*/ 	.word	0x00028c50
        /*0d48*/ 	.short	0x010a
        /*0d4a*/ 	.byte	0x3f
	.zero		1


	//   ....[41]....
        /*0d4c*/ 	.word	0x0000b4a0
        /*0d50*/ 	.word	0x00000015
        /*0d54*/ 	.word	0x00028c50
        /*0d58*/ 	.short	0x010a
        /*0d5a*/ 	.byte	0x3f
	.zero		1


	//   ....[42]....
        /*0d5c*/ 	.word	0x0000b7a0
        /*0d60*/ 	.word	0x00000015
        /*0d64*/ 	.word	0x00000000
        /*0d68*/ 	.short	0x0101
        /*0d6a*/ 	.byte	0x3f
	.zero		1


	//   ....[43]....
        /*0d6c*/ 	.word	0x0000b950
        /*0d70*/ 	.word	0x000000bb
        /*0d74*/ 	.word	0x00028c30
        /*0d78*/ 	.short	0x010a
        /*0d7a*/ 	.byte	0x3f
	.zero		1


	//   ....[44]....
        /*0d7c*/ 	.word	0x0000b9c0
        /*0d80*/ 	.word	0x000000bb
        /*0d84*/ 	.word	0x00028c30
        /*0d88*/ 	.short	0x010a
        /*0d8a*/ 	.byte	0x3f
	.zero		1


	//   ....[45]....
        /*0d8c*/ 	.word	0x0000c3c0
        /*0d90*/ 	.word	0x0000000f
        /*0d94*/ 	.word	0x00000000
        /*0d98*/ 	.short	0x0101
        /*0d9a*/ 	.byte	0x3f
	.zero		1


	//   ....[46]....
        /*0d9c*/ 	.word	0x0000d520
        /*0da0*/ 	.word	0x000000bb
        /*0da4*/ 	.word	0x00028c50
        /*0da8*/ 	.short	0x010a
        /*0daa*/ 	.byte	0x3f
	.zero		1


	//   ....[47]....
        /*0dac*/ 	.word	0x0000d570
        /*0db0*/ 	.word	0x000000bb
        /*0db4*/ 	.word	0x00028c50
        /*0db8*/ 	.short	0x010a
        /*0dba*/ 	.byte	0x3f
	.zero		1


	//   ....[48]....
        /*0dbc*/ 	.word	0x0000d890
        /*0dc0*/ 	.word	0x000000bb
        /*0dc4*/ 	.word	0x00000000
        /*0dc8*/ 	.short	0x0101
        /*0dca*/ 	.byte	0x3f
	.zero		1


	//   ....[49]....
        /*0dcc*/ 	.word	0x0000d9d0
        /*0dd0*/ 	.word	0x00000015
        /*0dd4*/ 	.word	0x00028c30
        /*0dd8*/ 	.short	0x010a
        /*0dda*/ 	.byte	0x3f
	.zero		1


	//   ....[50]....
        /*0ddc*/ 	.word	0x0000da40
        /*0de0*/ 	.word	0x00000015
        /*0de4*/ 	.word	0x00028c30
        /*0de8*/ 	.short	0x010a
        /*0dea*/ 	.byte	0x3f
	.zero		1


	//   ....[51]....
        /*0dec*/ 	.word	0x0000df90
        /*0df0*/ 	.word	0x0000000d
        /*0df4*/ 	.word	0x00000000
        /*0df8*/ 	.short	0x0101
        /*0dfa*/ 	.byte	0x3f
	.zero		1


	//   ....[52]....
        /*0dfc*/ 	.word	0x0000efc0
        /*0e00*/ 	.word	0x00000015
        /*0e04*/ 	.word	0x00028c50
        /*0e08*/ 	.short	0x010a
        /*0e0a*/ 	.byte	0x3f
	.zero		1


	//   ....[53]....
        /*0e0c*/ 	.word	0x0000f010
        /*0e10*/ 	.word	0x00000015
        /*0e14*/ 	.word	0x00028c50
        /*0e18*/ 	.short	0x010a
        /*0e1a*/ 	.byte	0x3f
	.zero		1


	//   ....[54]....
        /*0e1c*/ 	.word	0x0000f340
        /*0e20*/ 	.word	0x00000015
        /*0e24*/ 	.word	0x00000000
        /*0e28*/ 	.short	0x0101
        /*0e2a*/ 	.byte	0x3f
	.zero		1


	//   ....[55]....
        /*0e2c*/ 	.word	0x00011bb0
        /*0e30*/ 	.word	0x00000000
        /*0e34*/ 	.word	0x00000000
        /*0e38*/ 	.short	0x0101
        /*0e3a*/ 	.byte	0x3f
	.zero		1


	//   ....[56]....
        /*0e3c*/ 	.word	0x00014670
        /*0e40*/ 	.word	0x00000017
        /*0e44*/ 	.word	0x00028c20
        /*0e48*/ 	.short	0x010a
        /*0e4a*/ 	.byte	0x3f
	.zero		1


	//   ....[57]....
        /*0e4c*/ 	.word	0x00014700
        /*0e50*/ 	.word	0x00000003
        /*0e54*/ 	.word	0x00028ca0
        /*0e58*/ 	.short	0x010a
        /*0e5a*/ 	.byte	0x3f
	.zero		1


	//   ....[58]....
        /*0e5c*/ 	.word	0x00014950
        /*0e60*/ 	.word	0x00000003
        /*0e64*/ 	.word	0x00028cc0
        /*0e68*/ 	.short	0x010a
        /*0e6a*/ 	.byte	0x3f
	.zero		1


	//   ....[59]....
        /*0e6c*/ 	.word	0x00015320
        /*0e70*/ 	.word	0x00000008
        /*0e74*/ 	.word	0x00028ca0
        /*0e78*/ 	.short	0x010a
        /*0e7a*/ 	.byte	0x3f
	.zero		1


	//   ....[60]....
        /*0e7c*/ 	.word	0x00015560
        /*0e80*/ 	.word	0x00000008
        /*0e84*/ 	.word	0x00028cc0
        /*0e88*/ 	.short	0x010a
        /*0e8a*/ 	.byte	0x3f
	.zero		1


	//   ....[61]....
        /*0e8c*/ 	.word	0x00016c30
        /*0e90*/ 	.word	0x0000001f
        /*0e94*/ 	.word	0x00028c40
        /*0e98*/ 	.short	0x010a
        /*0e9a*/ 	.byte	0x3f
	.zero		1


	//   ....[62]....
        /*0e9c*/ 	.word	0x000170e0
        /*0ea0*/ 	.word	0x0000001f
        /*0ea4*/ 	.word	0x00028c30
        /*0ea8*/ 	.short	0x0107
        /*0eaa*/ 	.byte	0x3f
	.zero		1


	//   ....[63]....
        /*0eac*/ 	.word	0x000171b0
        /*0eb0*/ 	.word	0x0000001f
        /*0eb4*/ 	.word	0x00028c30
        /*0eb8*/ 	.short	0x0101
        /*0eba*/ 	.byte	0x3f
	.zero		1


	//   ....[64]....
        /*0ebc*/ 	.word	0x00017ab0
        /*0ec0*/ 	.word	0x00000017
        /*0ec4*/ 	.word	0x00028c00
        /*0ec8*/ 	.short	0x0107
        /*0eca*/ 	.byte	0x3f
	.zero		1


	//   ....[65]....
        /*0ecc*/ 	.word	0x00017ba0
        /*0ed0*/ 	.word	0x00000017
        /*0ed4*/ 	.word	0x00028c00
        /*0ed8*/ 	.short	0x0101
        /*0eda*/ 	.byte	0x3f
	.zero		1


	//   ....[66]....
        /*0edc*/ 	.word	0x00017bc0
        /*0ee0*/ 	.word	0x00000017
        /*0ee4*/ 	.word	0x00028c20
        /*0ee8*/ 	.short	0x010a
        /*0eea*/ 	.byte	0x3f
	.zero		1


	//   ....[67]....
        /*0eec*/ 	.word	0x00017c50
        /*0ef0*/ 	.word	0x0000001f
        /*0ef4*/ 	.word	0x00028c60
        /*0ef8*/ 	.short	0x010a
        /*0efa*/ 	.byte	0x3f
	.zero		1


	//   ....[68]....
        /*0efc*/ 	.word	0x00018590
        /*0f00*/ 	.word	0x0000001f
        /*0f04*/ 	.word	0x00028c50
        /*0f08*/ 	.short	0x0107
        /*0f0a*/ 	.byte	0x3f
	.zero		1


	//   ....[69]....
        /*0f0c*/ 	.word	0x00018660
        /*0f10*/ 	.word	0x0000001f
        /*0f14*/ 	.word	0x00028c50
        /*0f18*/ 	.short	0x0101
        /*0f1a*/ 	.byte	0x3f
	.zero		1


	//   ....[70]....
        /*0f1c*/ 	.word	0x000189f0
        /*0f20*/ 	.word	0x00000006
        /*0f24*/ 	.word	0x00028c40
        /*0f28*/ 	.short	0x010a
        /*0f2a*/ 	.byte	0x3f
	.zero		1


	//   ....[71]....
        /*0f2c*/ 	.word	0x00018d30
        /*0f30*/ 	.word	0x00000006
        /*0f34*/ 	.word	0x00028c30
        /*0f38*/ 	.short	0x0107
        /*0f3a*/ 	.byte	0x3f
	.zero		1


	//   ....[72]....
        /*0f3c*/ 	.word	0x00018df0
        /*0f40*/ 	.word	0x00000006
        /*0f44*/ 	.word	0x00028c30
        /*0f48*/ 	.short	0x0101
        /*0f4a*/ 	.byte	0x3f
	.zero		1


	//   ....[73]....
        /*0f4c*/ 	.word	0x00018e20
        /*0f50*/ 	.word	0x00000006
        /*0f54*/ 	.word	0x00028c60
        /*0f58*/ 	.short	0x010a
        /*0f5a*/ 	.byte	0x3f
	.zero		1


	//   ....[74]....
        /*0f5c*/ 	.word	0x000194f0
        /*0f60*/ 	.word	0x00000006
        /*0f64*/ 	.word	0x00028c50
        /*0f68*/ 	.short	0x0107
        /*0f6a*/ 	.byte	0x3f
	.zero		1


	//   ....[75]....
        /*0f6c*/ 	.word	0x000195b0
        /*0f70*/ 	.word	0x00000006
        /*0f74*/ 	.word	0x00028c50
        /*0f78*/ 	.short	0x0101
        /*0f7a*/ 	.byte	0x3f
	.zero		1


	//   ....[76]....
        /*0f7c*/ 	.word	0x0001a420
        /*0f80*/ 	.word	0x00000004
        /*0f84*/ 	.word	0x00028c20
        /*0f88*/ 	.short	0x010a
        /*0f8a*/ 	.byte	0x3f
	.zero		1


	//   ....[77]....
        /*0f8c*/ 	.word	0x0001a580
        /*0f90*/ 	.word	0x00000005
        /*0f94*/ 	.word	0x00028c40
        /*0f98*/ 	.short	0x010a
        /*0f9a*/ 	.byte	0x3f
	.zero		1


	//   ....[78]....
        /*0f9c*/ 	.word	0x0001a620
        /*0fa0*/ 	.word	0x00000019
        /*0fa4*/ 	.word	0x00028c40
        /*0fa8*/ 	.short	0x010a
        /*0faa*/ 	.byte	0x3f
	.zero		1


	//   ....[79]....
        /*0fac*/ 	.word	0x0001a660
        /*0fb0*/ 	.word	0x00000005
        /*0fb4*/ 	.word	0x00028c60
        /*0fb8*/ 	.short	0x010a
        /*0fba*/ 	.byte	0x3f
	.zero		1


	//   ....[80]....
        /*0fbc*/ 	.word	0x0001a6a0
        /*0fc0*/ 	.word	0x00000019
        /*0fc4*/ 	.word	0x00028c60
        /*0fc8*/ 	.short	0x010a
        /*0fca*/ 	.byte	0x3f
	.zero		1


	//   ....[81]....
        /*0fcc*/ 	.word	0x0001a700
        /*0fd0*/ 	.word	0x0000003f
        /*0fd4*/ 	.word	0x00028c90
        /*0fd8*/ 	.short	0x010a
        /*0fda*/ 	.byte	0x3f
	.zero		1


	//   ....[82]....
        /*0fdc*/ 	.word	0x0001a870
        /*0fe0*/ 	.word	0x0000003f
        /*0fe4*/ 	.word	0x00028c90
        /*0fe8*/ 	.short	0x010a
        /*0fea*/ 	.byte	0x3f
	.zero		1


	//   ....[83]....
        /*0fec*/ 	.word	0x0001a9f0
        /*0ff0*/ 	.word	0x0000003f
        /*0ff4*/ 	.word	0x00028c90
        /*0ff8*/ 	.short	0x010a
        /*0ffa*/ 	.byte	0x3f
	.zero		1


	//   ....[84]....
        /*0ffc*/ 	.word	0x0001ab50
        /*1000*/ 	.word	0x0000003f
        /*1004*/ 	.word	0x00028cb0
        /*1008*/ 	.short	0x010a
        /*100a*/ 	.byte	0x3f
	.zero		1


	//   ....[85]....
        /*100c*/ 	.word	0x0001aba0
        /*1010*/ 	.word	0x00000003
        /*1014*/ 	.word	0x00028c50
        /*1018*/ 	.short	0x010a
        /*101a*/ 	.byte	0x3f
	.zero		1


	//   ....[86]....
        /*101c*/ 	.word	0x0001abf0
        /*1020*/ 	.word	0x00000014
        /*1024*/ 	.word	0x00028c50
        /*1028*/ 	.short	0x010a
        /*102a*/ 	.byte	0x3f
	.zero		1


	//   ....[87]....
        /*102c*/ 	.word	0x0001afc0
        /*1030*/ 	.word	0x00000002
        /*1034*/ 	.word	0x00028c00
        /*1038*/ 	.short	0x010a
        /*103a*/ 	.byte	0x3f
	.zero		1


	//   ....[88]....
        /*103c*/ 	.word	0x0001b5b0
        /*1040*/ 	.word	0x00000002
        /*1044*/ 	.word	0x00028c00
        /*1048*/ 	.short	0x010a
        /*104a*/ 	.byte	0x3f
	.zero		1


	//   ....[89]....
        /*104c*/ 	.word	0x0001b600
        /*1050*/ 	.word	0x00000015
        /*1054*/ 	.word	0x00028c30
        /*1058*/ 	.short	0x010a
        /*105a*/ 	.byte	0x3f
	.zero		1


	//   ....[90]....
        /*105c*/ 	.word	0x0001b650
        /*1060*/ 	.word	0x00000015
        /*1064*/ 	.word	0x00028c50
        /*1068*/ 	.short	0x010a
        /*106a*/ 	.byte	0x3f
	.zero		1


	//   ....[91]....
        /*106c*/ 	.word	0x0001b6a0
        /*1070*/ 	.word	0x000000bb
        /*1074*/ 	.word	0x00028c30
        /*1078*/ 	.short	0x010a
        /*107a*/ 	.byte	0x3f
	.zero		1


	//   ....[92]....
        /*107c*/ 	.word	0x0001b6f0
        /*1080*/ 	.word	0x000000bb
        /*1084*/ 	.word	0x00028c50
        /*1088*/ 	.short	0x010a
        /*108a*/ 	.byte	0x3f
	.zero		1


	//   ....[93]....
        /*108c*/ 	.word	0x0001b740
        /*1090*/ 	.word	0x00000015
        /*1094*/ 	.word	0x00028c30
        /*1098*/ 	.short	0x010a
        /*109a*/ 	.byte	0x3f
	.zero		1


	//   ....[94]....
        /*109c*/ 	.word	0x0001b790
        /*10a0*/ 	.word	0x00000015
        /*10a4*/ 	.word	0x00028c50
        /*10a8*/ 	.short	0x010a
        /*10aa*/ 	.byte	0x3f
	.zero		1


	//   ....[95]....
        /*10ac*/ 	.word	0x0001b930
        /*10b0*/ 	.word	0x00000017
        /*10b4*/ 	.word	0x00028c20
        /*10b8*/ 	.short	0x010a
        /*10ba*/ 	.byte	0x3f
	.zero		1


	//   ....[96]....
        /*10bc*/ 	.word	0x0001b980
        /*10c0*/ 	.word	0x00000003
        /*10c4*/ 	.word	0x00028ca0
        /*10c8*/ 	.short	0x010a
        /*10ca*/ 	.byte	0x3f
	.zero		1


	//   ....[97]....
        /*10cc*/ 	.word	0x0001b9d0
        /*10d0*/ 	.word	0x00000003
        /*10d4*/ 	.word	0x00028cc0
        /*10d8*/ 	.short	0x010a
        /*10da*/ 	.byte	0x3f
	.zero		1


	//   ....[98]....
        /*10dc*/ 	.word	0x0001ba20
        /*10e0*/ 	.word	0x00000008
        /*10e4*/ 	.word	0x00028ca0
        /*10e8*/ 	.short	0x010a
        /*10ea*/ 	.byte	0x3f
	.zero		1


	//   ....[99]....
        /*10ec*/ 	.word	0x0001ba70
        /*10f0*/ 	.word	0x00000008
        /*10f4*/ 	.word	0x00028cc0
        /*10f8*/ 	.short	0x010a
        /*10fa*/ 	.byte	0x3f
	.zero		1


	//   ....[100]....
        /*10fc*/ 	.word	0x0001bb90
        /*1100*/ 	.word	0x0000001f
        /*1104*/ 	.word	0x00028c40
        /*1108*/ 	.short	0x010a
        /*110a*/ 	.byte	0x3f
	.zero		1


	//   ....[101]....
        /*110c*/ 	.word	0x0001c630
        /*1110*/ 	.word	0x00000017
        /*1114*/ 	.word	0x00028c20
        /*1118*/ 	.short	0x010a
        /*111a*/ 	.byte	0x3f
	.zero		1


	//   ....[102]....
        /*111c*/ 	.word	0x0001c680
        /*1120*/ 	.word	0x0000001f
        /*1124*/ 	.word	0x00028c60
        /*1128*/ 	.short	0x010a
        /*112a*/ 	.byte	0x3f
	.zero		1


	//   ....[103]....
        /*112c*/ 	.word	0x0001cf80
        /*1130*/ 	.word	0x00000006
        /*1134*/ 	.word	0x00028c40
        /*1138*/ 	.short	0x010a
        /*113a*/ 	.byte	0x3f
	.zero		1


	//   ....[104]....
        /*113c*/ 	.word	0x0001d440
        /*1140*/ 	.word	0x00000006
        /*1144*/ 	.word	0x00028c60
        /*1148*/ 	.short	0x010a
        /*114a*/ 	.byte	0x3f
	.zero		1


	//   ....[105]....
        /*114c*/ 	.word	0x0001e540
        /*1150*/ 	.word	0x00000004
        /*1154*/ 	.word	0x00028c20
        /*1158*/ 	.short	0x010a
        /*115a*/ 	.byte	0x3f
	.zero		1


	//   ....[106]....
        /*115c*/ 	.word	0x0001e6e0
        /*1160*/ 	.word	0x00000005
        /*1164*/ 	.word	0x00028c40
        /*1168*/ 	.short	0x010a
        /*116a*/ 	.byte	0x3f
	.zero		1


	//   ....[107]....
        /*116c*/ 	.word	0x0001e730
        /*1170*/ 	.word	0x00000019
        /*1174*/ 	.word	0x00028c40
        /*1178*/ 	.short	0x010a
        /*117a*/ 	.byte	0x3f
	.zero		1


	//   ....[108]....
        /*117c*/ 	.word	0x0001e780
        /*1180*/ 	.word	0x00000005
        /*1184*/ 	.word	0x00028c60
        /*1188*/ 	.short	0x010a
        /*118a*/ 	.byte	0x3f
	.zero		1


	//----- nvinfo : EIATTR_NUM_MBARRIERS
	.align		4
.L_1036:
        /*118c*/ 	.byte	0x03, 0x38
        /*118e*/ 	.short	0x0016


	//----- nvinfo : EIATTR_EXIT_INSTR_OFFSETS
	.align		4
        /*1190*/ 	.byte	0x04, 0x1c
        /*1192*/ 	.short	(.L_1038 - .L_1037)


	//   ....[0]....
.L_1037:
        /*1194*/ 	.word	0x0001a6f0


	//----- nvinfo : EIATTR_MAX_THREADS
	.align		4
.L_1038:
        /*1198*/ 	.byte	0x04, 0x05
        /*119a*/ 	.short	(.L_1040 - .L_1039)
.L_1039:
        /*119c*/ 	.word	0x00000180
        /*11a0*/ 	.word	0x00000001
        /*11a4*/ 	.word	0x00000001


	//----- nvinfo : EIATTR_CRS_STACK_SIZE
	.align		4
.L_1040:
        /*11a8*/ 	.byte	0x04, 0x1e
        /*11aa*/ 	.short	(.L_1042 - .L_1041)
.L_1041:
        /*11ac*/ 	.word	0x00000000


	//----- nvinfo : EIATTR_CBANK_PARAM_SIZE
	.align		4
.L_1042:
        /*11b0*/ 	.byte	0x03, 0x19
        /*11b2*/ 	.short	0x0af0


	//----- nvinfo : EIATTR_PARAM_CBANK
	.align		4
        /*11b4*/ 	.byte	0x04, 0x0a
        /*11b6*/ 	.short	(.L_1044 - .L_1043)
	.align		4
.L_1043:
        /*11b8*/ 	.word	index@(.nv.constant0._ZN7cutlass13device_kernelIN5flash11enable_sm90INS1_16FlashAttnFwdSm90INS1_25CollectiveMainloopFwdSm90ILi2EN4cute5tupleIJNS5_1CILi1EEES8_S8_EEENS6_IJNS7_ILi64EEESA_SA_EEELi512ENS_6half_tEfNS_4arch4Sm90ELb1ELb0ELb0ELb1ELb1ELb1ELb0ELb0ELb0ELb1ELb0ELb0EEENS1_21CollectiveEpilogueFwdINS6_IJSA_NS7_ILi512EEESA_EEES9_SC_SE_Li256ELb1ELb1ELb0ELb0EEENS1_36VarlenDynamicPersistentTileSchedulerILi64ELi64ELi256ELi128ELb0ELb1ELb1ELb1ELb1ELb1EEEEEEEEEvNT_6ParamsE)
        /*11bc*/ 	.short	0x0210
        /*11be*/ 	.short	0x0af0


	//----- nvinfo : EIATTR_SW_WAR
	.align		4
.L_1044:
        /*11c0*/ 	.byte	0x04, 0x36
        /*11c2*/ 	.short	(.L_1046 - .L_1045)
.L_1045:
        /*11c4*/ 	.word	0x00000008
.L_1046:


//--------------------- .nv.info._ZN7cutlass13device_kernelIN5flash11enable_sm90INS1_16FlashAttnFwdSm90INS1_25CollectiveMainloopFwdSm90ILi2EN4cute5tupleIJNS5_1CILi1EEES8_S8_EEENS6_IJNS7_ILi64EEESA_SA_EEELi512ENS_6half_tEfNS_4arch4Sm90ELb1ELb0ELb0ELb1ELb1ELb0ELb1ELb0ELb0ELb1ELb0ELb0EEENS1_21CollectiveEpilogueFwdINS6_IJSA_NS7_ILi512EEESA_EEES9_SC_SE_Li256ELb1ELb1ELb0ELb0EEENS1_36VarlenDynamicPersistentTileSchedulerILi64ELi64ELi256ELi128ELb0ELb1ELb1ELb1ELb1ELb1EEEEEEEEEvNT_6ParamsE --------------------------
	.section	.nv.info._ZN7cutlass13device_kernelIN5flash11enable_sm90INS1_16FlashAttnFwdSm90INS1_25CollectiveMainloopFwdSm90ILi2EN4cute5tupleIJNS5_1CILi1EEES8_S8_EEENS6_IJNS7_ILi64EEESA_SA_EEELi512ENS_6half_tEfNS_4arch4Sm90ELb1ELb0ELb0ELb1ELb1ELb0ELb1ELb0ELb0ELb1ELb0ELb0EEENS1_21CollectiveEpilogueFwdINS6_IJSA_NS7_ILi512EEESA_EEES9_SC_SE_Li256ELb1ELb1ELb0ELb0EEENS1_36VarlenDynamicPersistentTileSchedulerILi64ELi64ELi256ELi128ELb0ELb1ELb1ELb1ELb1ELb1EEEEEEEEEvNT_6ParamsE,"",@"SHT_CUDA_INFO"
	.sectionflags	@""
	.align	4


	//----- nvinfo : EIATTR_CUDA_API_VERSION
	.align		4
        /*0000*/ 	.byte	0x04, 0x37
        /*0002*/ 	.short	(.L_1048 - .L_1047)
.L_1047:
        /*0004*/ 	.word	0x00000082


	//----- nvinfo : EIATTR_KPARAM_INFO
	.align		4
.L_1048:
        /*0008*/ 	.byte	0x04, 0x17
        /*000a*/ 	.short	(.L_1050 - .L_1049)
.L_1049:
        /*000c*/ 	.word	0x00000000
        /*0010*/ 	.short	0x0000
        /*0012*/ 	.short	0x0070
        /*0014*/ 	.byte	0x00, 0xf0, 0x01, 0x2e


	//----- nvinfo : EIATTR_SPARSE_MMA_MASK
	.align		4
.L_1050:
        /*0018*/ 	.byte	0x03, 0x50
        /*001a*/ 	.short	0x0000


	//----- nvinfo : EIATTR_MAXREG_COUNT
	.align		4
        /*001c*/ 	.byte	0x03, 0x1b
        /*001e*/ 	.short	0x00a8


	//----- nvinfo : EIATTR_NUM_BARRIERS
	.align		4
        /*0020*/ 	.byte	0x02, 0x4c
        /*0022*/ 	.byte	0x10
	.zero		1


	//----- nvinfo : EIATTR_EXTERNS
	.align		4
        /*0024*/ 	.byte	0x04, 0x0f
        /*0026*/ 	.short	(.L_1052 - .L_1051)


	//   ....[0]....
	.align		4
.L_1051:
        /*0028*/ 	.word	index@(__assertfail)


	//----- nvinfo : EIATTR_ANNOTATIONS
	.align		4
.L_1052:
        /*002c*/ 	.byte	0x04, 0x55
        /*002e*/ 	.short	(.L_1054 - .L_1053)


	//   ....[0]....
.L_1053:
        /* <DEDUP_REMOVED lines=17> */


	//----- nvinfo : EIATTR_MERCURY_ISA_VERSION
	.align		4
.L_1054:
        /*0130*/ 	.byte	0x03, 0x5f
        /*0132*/ 	.short	0x0101


	//----- nvinfo : EIATTR_UNUSED_LOAD_BYTE_OFFSET
	.align		4
        /*0134*/ 	.byte	0x04, 0x44
        /*0136*/ 	.short	(.L_1056 - .L_1055)


	//   ....[0]....
.L_1055:
        /*0138*/ 	.word	0x00000970
        /*013c*/ 	.word	0x0000fff0


	//   ....[1]....
        /*0140*/ 	.word	0x0000cf90
        /*0144*/ 	.word	0x0000fff0


	//----- nvinfo : EIATTR_INT_WARP_WIDE_INSTR_OFFSETS
	.align		4
.L_1056:
        /*0148*/ 	.byte	0x04, 0x31
        /*014a*/ 	.short	(.L_1058 - .L_1057)


	//   ....[0]....
.L_1057:
        /*014c*/ 	.word	0x000000c0


	//   ....[1]....
        /*0150*/ 	.word	0x000000d0


	//   ....[2]....
        /*0154*/ 	.word	0x000000e0


	//   ....[3]....
        /*0158*/ 	.word	0x00000180


	//   ....[4]....
        /*015c*/ 	.word	0x00011220


	//   ....[5]....
        /*0160*/ 	.word	0x000112b0


	//   ....[6]....
        /*0164*/ 	.word	0x000155c0


	//   ....[7]....
        /*0168*/ 	.word	0x00015650


	//----- nvinfo : EIATTR_COOP_GROUP_MASK_REGIDS
	.align		4
.L_1058:
        /*016c*/ 	.byte	0x04, 0x29
        /*016e*/ 	.short	(.L_1060 - .L_1059)


	//   ....[0]....
.L_1059:
        /*0170*/ 	.word	0xffffffff


	//   ....[1]....
        /*0174*/ 	.word	0xffffffff


	//   ....[2]....
        /*0178*/ 	.word	0xffffffff


	//   ....[3]....
        /*017c*/ 	.word	0xffffffff


	//   ....[4]....
        /*0180*/ 	.word	0xffffffff


	//   ....[5]....
        /*0184*/ 	.word	0xffffffff


	//   ....[6]....
        /*0188*/ 	.word	0xffffffff


	//   ....[7]....
        /*018c*/ 	.word	0xffffffff


	//   ....[8]....
        /*0190*/ 	.word	0xffffffff


	//   ....[9]....
        /*0194*/ 	.word	0xffffffff


	//   ....[10]....
        /*0198*/ 	.word	0xffffffff


	//   ....[11]....
        /*019c*/ 	.word	0xffffffff


	//   ....[12]....
        /*01a0*/ 	.word	0xffffffff


	//   ....[13]....
        /*01a4*/ 	.word	0xffffffff


	//   ....[14]....
        /*01a8*/ 	.word	0xffffffff


	//   ....[15]....
        /*01ac*/ 	.word	0xffffffff


	//   ....[16]....
        /*01b0*/ 	.word	0xffffffff


	//   ....[17]....
        /*01b4*/ 	.word	0xffffffff


	//   ....[18]....
        /*01b8*/ 	.word	0xffffffff


	//   ....[19]....
        /*01bc*/ 	.word	0xffffffff


	//   ....[20]....
        /*01c0*/ 	.word	0xffffffff


	//   ....[21]....
        /*01c4*/ 	.word	0xffffffff


	//   ....[22]....
        /*01c8*/ 	.word	0xffffffff


	//   ....[23]....
        /*01cc*/ 	.word	0xffffffff


	//   ....[24]....
        /*01d0*/ 	.word	0xffffffff


	//   ....[25]....
        /*01d4*/ 	.word	0xffffffff


	//   ....[26]....
        /*01d8*/ 	.word	0xffffffff


	//   ....[27]....
        /*01dc*/ 	.word	0xffffffff


	//   ....[28]....
        /*01e0*/ 	.word	0xffffffff


	//   ....[29]....
        /*01e4*/ 	.word	0xffffffff


	//   ....[30]....
        /*01e8*/ 	.word	0xffffffff


	//   ....[31]....
        /*01ec*/ 	.word	0xffffffff


	//   ....[32]....
        /*01f0*/ 	.word	0xffffffff


	//   ....[33]....
        /*01f4*/ 	.word	0xffffffff


	//   ....[34]....
        /*01f8*/ 	.word	0xffffffff


	//   ....[35]....
        /*01fc*/ 	.word	0xffffffff


	//   ....[36]....
        /*0200*/ 	.word	0xffffffff


	//   ....[37]....
        /*0204*/ 	.word	0xffffffff


	//   ....[38]....
        /*0208*/ 	.word	0xffffffff


	//   ....[39]....
        /*020c*/ 	.word	0xffffffff


	//   ....[40]....
        /*0210*/ 	.word	0xffffffff


	//   ....[41]....
        /*0214*/ 	.word	0xffffffff


	//   ....[42]....
        /*0218*/ 	.word	0xffffffff


	//   ....[43]....
        /*021c*/ 	.word	0xffffffff


	//   ....[44]....
        /*0220*/ 	.word	0xffffffff


	//   ....[45]....
        /*0224*/ 	.word	0xffffffff


	//   ....[46]....
        /*0228*/ 	.word	0xffffffff


	//   ....[47]....
        /*022c*/ 	.word	0xffffffff


	//   ....[48]....
        /*0230*/ 	.word	0xffffffff


	//   ....[49]....
        /*0234*/ 	.word	0xffffffff


	//   ....[50]....
        /*0238*/ 	.word	0xffffffff


	//   ....[51]....
        /*023c*/ 	.word	0xffffffff


	//   ....[52]....
        /*0240*/ 	.word	0xffffffff


	//   ....[53]....
        /*0244*/ 	.word	0xffffffff


	//   ....[54]....
        /*0248*/ 	.word	0xffffffff


	//   ....[55]....
        /*024c*/ 	.word	0xffffffff


	//   ....[56]....
        /*0250*/ 	.word	0xffffffff


	//   ....[57]....
        /*0254*/ 	.word	0xffffffff


	//   ....[58]....
        /*0258*/ 	.word	0xffffffff


	//   ....[59]....
        /*025c*/ 	.word	0xffffffff


	//   ....[60]....
        /*0260*/ 	.word	0xffffffff


	//   ....[61]....
        /*0264*/ 	.word	0xffffffff


	//   ....[62]....
        /*0268*/ 	.word	0xffffffff


	//   ....[63]....
        /*026c*/ 	.word	0xffffffff


	//   ....[64]....
        /*0270*/ 	.word	0xffffffff


	//   ....[65]....
        /*0274*/ 	.word	0xffffffff


	//   ....[66]....
        /*0278*/ 	.word	0xffffffff


	//   ....[67]....
        /*027c*/ 	.word	0xffffffff


	//   ....[68]....
        /*0280*/ 	.word	0xffffffff


	//   ....[69]....
        /*0284*/ 	.word	0xffffffff


	//   ....[70]....
        /*0288*/ 	.word	0xffffffff


	//   ....[71]....
        /*028c*/ 	.word	0xffffffff


	//   ....[72]....
        /*0290*/ 	.word	0xffffffff


	//   ....[73]....
        /*0294*/ 	.word	0xffffffff


	//   ....[74]....
        /*0298*/ 	.word	0xffffffff


	//   ....[75]....
        /*029c*/ 	.word	0xffffffff


	//   ....[76]....
        /*02a0*/ 	.word	0xffffffff


	//   ....[77]....
        /*02a4*/ 	.word	0xffffffff


	//   ....[78]....
        /*02a8*/ 	.word	0xffffffff


	//   ....[79]....
        /*02ac*/ 	.word	0xffffffff


	//   ....[80]....
        /*02b0*/ 	.word	0xffffffff


	//   ....[81]....
        /*02b4*/ 	.word	0xffffffff


	//   ....[82]....
        /*02b8*/ 	.word	0xffffffff


	//   ....[83]....
        /*02bc*/ 	.word	0xffffffff


	//   ....[84]....
        /*02c0*/ 	.word	0xffffffff


	//   ....[85]....
        /*02c4*/ 	.word	0xffffffff


	//   ....[86]....
        /*02c8*/ 	.word	0xffffffff


	//   ....[87]....
        /*02cc*/ 	.word	0xffffffff


	//   ....[88]....
        /*02d0*/ 	.word	0xffffffff


	//   ....[89]....
        /*02d4*/ 	.word	0xffffffff


	//   ....[90]....
        /*02d8*/ 	.word	0xffffffff


	//   ....[91]....
        /*02dc*/ 	.word	0xffffffff


	//   ....[92]....
        /*02e0*/ 	.word	0xffffffff


	//   ....[93]....
        /*02e4*/ 	.word	0xffffffff


	//   ....[94]....
        /*02e8*/ 	.word	0xffffffff


	//   ....[95]....
        /*02ec*/ 	.word	0xffffffff


	//   ....[96]....
        /*02f0*/ 	.word	0xffffffff


	//   ....[97]....
        /*02f4*/ 	.word	0xffffffff


	//   ....[98]....
        /*02f8*/ 	.word	0xffffffff


	//   ....[99]....
        /*02fc*/ 	.word	0xffffffff


	//   ....[100]....
        /*0300*/ 	.word	0xffffffff


	//   ....[101]....
        /*0304*/ 	.word	0xffffffff


	//   ....[102]....
        /*0308*/ 	.word	0xffffffff


	//   ....[103]....
        /*030c*/ 	.word	0xffffffff


	//   ....[104]....
        /*0310*/ 	.word	0xffffffff


	//   ....[105]....
        /*0314*/ 	.word	0xffffffff


	//   ....[106]....
        /*0318*/ 	.word	0xffffffff


	//   ....[107]....
        /*031c*/ 	.word	0xffffffff


	//   ....[108]....
        /*0320*/ 	.word	0xffffffff


	//   ....[109]....
        /*0324*/ 	.word	0xffffffff


	//   ....[110]....
        /*0328*/ 	.word	0xffffffff


	//   ....[111]....
        /*032c*/ 	.word	0xffffffff


	//   ....[112]....
        /*0330*/ 	.word	0xffffffff


	//   ....[113]....
        /*0334*/ 	.word	0xffffffff


	//   ....[114]....
        /*0338*/ 	.word	0xffffffff


	//   ....[115]....
        /*033c*/ 	.word	0xffffffff


	//   ....[116]....
        /*0340*/ 	.word	0xffffffff


	//   ....[117]....
        /*0344*/ 	.word	0xffffffff


	//   ....[118]....
        /*0348*/ 	.word	0xffffffff


	//   ....[119]....
        /*034c*/ 	.word	0xffffffff


	//   ....[120]....
        /*0350*/ 	.word	0xffffffff


	//   ....[121]....
        /*0354*/ 	.word	0xffffffff


	//   ....[122]....
        /*0358*/ 	.word	0xffffffff


	//   ....[123]....
        /*035c*/ 	.word	0xffffffff


	//   ....[124]....
        /*0360*/ 	.word	0xffffffff


	//   ....[125]....
        /*0364*/ 	.word	0xffffffff


	//   ....[126]....
        /*0368*/ 	.word	0xffffffff


	//   ....[127]....
        /*036c*/ 	.word	0xffffffff


	//   ....[128]....
        /*0370*/ 	.word	0xffffffff


	//   ....[129]....
        /*0374*/ 	.word	0x0500000f


	//   ....[130]....
        /*0378*/ 	.word	0x0500000f


	//   ....[131]....
        /*037c*/ 	.word	0x0500000f


	//   ....[132]....
        /*0380*/ 	.word	0x0500000f


	//   ....[133]....
        /*0384*/ 	.word	0x0500000f


	//   ....[134]....
        /*0388*/ 	.word	0x0500000f


	//   ....[135]....
        /*038c*/ 	.word	0x0500000f


	//   ....[136]....
        /*0390*/ 	.word	0x0500000f


	//   ....[137]....
        /*0394*/ 	.word	0x0500000f


	//   ....[138]....
        /*0398*/ 	.word	0x0500000f


	//   ....[139]....
        /*039c*/ 	.word	0x0500000f


	//   ....[140]....
        /*03a0*/ 	.word	0x0500000f


	//   ....[141]....
        /*03a4*/ 	.word	0x0500000f


	//   ....[142]....
        /*03a8*/ 	.word	0x0500000f


	//   ....[143]....
        /*03ac*/ 	.word	0x0500000f


	//   ....[144]....
        /*03b0*/ 	.word	0x0500000f


	//   ....[145]....
        /*03b4*/ 	.word	0x0500000f


	//   ....[146]....
        /*03b8*/ 	.word	0x0500000f


	//   ....[147]....
        /*03bc*/ 	.word	0x0500000f


	//   ....[148]....
        /*03c0*/ 	.word	0x0500000f


	//   ....[149]....
        /*03c4*/ 	.word	0x0500000f


	//   ....[150]....
        /*03c8*/ 	.word	0x0500000f


	//   ....[151]....
        /*03cc*/ 	.word	0x0500000f


	//   ....[152]....
        /*03d0*/ 	.word	0x0500000f


	//   ....[153]....
        /*03d4*/ 	.word	0x0500000f


	//   ....[154]....
        /*03d8*/ 	.word	0x0500000f


	//   ....[155]....
        /*03dc*/ 	.word	0x0500000f


	//   ....[156]....
        /*03e0*/ 	.word	0x0500000f


	//   ....[157]....
        /*03e4*/ 	.word	0x0500000f


	//   ....[158]....
        /*03e8*/ 	.word	0x0500000f


	//   ....[159]....
        /*03ec*/ 	.word	0x0500000f


	//   ....[160]....
        /*03f0*/ 	.word	0x0500000f


	//   ....[161]....
        /*03f4*/ 	.word	0x0500000f


	//   ....[162]....
        /*03f8*/ 	.word	0x0500000f


	//   ....[163]....
        /*03fc*/ 	.word	0x0500000f


	//   ....[164]....
        /*0400*/ 	.word	0x0500000f


	//   ....[165]....
        /*0404*/ 	.word	0x0500000f


	//   ....[166]....
        /*0408*/ 	.word	0x0500000f


	//   ....[167]....
        /*040c*/ 	.word	0x0500000f


	//   ....[168]....
        /*0410*/ 	.word	0x0500000f


	//   ....[169]....
        /*0414*/ 	.word	0x0500000f


	//   ....[170]....
        /*0418*/ 	.word	0x0500000f


	//   ....[171]....
        /*041c*/ 	.word	0x0500000f


	//   ....[172]....
        /*0420*/ 	.word	0x0500000f


	//   ....[173]....
        /*0424*/ 	.word	0x0500000f


	//   ....[174]....
        /*0428*/ 	.word	0x0500000f


	//   ....[175]....
        /*042c*/ 	.word	0x0500000f


	//   ....[176]....
        /*0430*/ 	.word	0x0500000f


	//   ....[177]....
        /*0434*/ 	.word	0x0500000f


	//   ....[178]....
        /*0438*/ 	.word	0x0500000f


	//   ....[179]....
        /*043c*/ 	.word	0x0500000f


	//   ....[180]....
        /*0440*/ 	.word	0x0500000f


	//   ....[181]....
        /*0444*/ 	.word	0x0500000f


	//   ....[182]....
        /*0448*/ 	.word	0x0500000f


	//   ....[183]....
        /*044c*/ 	.word	0x0500000f


	//   ....[184]....
        /*0450*/ 	.word	0x0500000f


	//   ....[185]....
        /*0454*/ 	.word	0x0500000f


	//   ....[186]....
        /*0458*/ 	.word	0x0500000f


	//   ....[187]....
        /*045c*/ 	.word	0x0500000f


	//   ....[188]....
        /*0460*/ 	.word	0x0500000f


	//   ....[189]....
        /*0464*/ 	.word	0x0500000f


	//   ....[190]....
        /*0468*/ 	.word	0x0500000f


	//   ....[191]....
        /*046c*/ 	.word	0x0500000f


	//   ....[192]....
        /*0470*/ 	.word	0x0500000f


	//   ....[193]....
        /*0474*/ 	.word	0x0500000f


	//   ....[194]....
        /*0478*/ 	.word	0x0500000f


	//   ....[195]....
        /*047c*/ 	.word	0x0500000f


	//----- nvinfo : EIATTR_COOP_GROUP_INSTR_OFFSETS
	.align		4
.L_1060:
        /*0480*/ 	.byte	0x04, 0x28
        /*0482*/ 	.short	(.L_1062 - .L_1061)


	//   ....[0]....
.L_1061:
        /*0484*/ 	.word	0x00000080


	//   ....[1]....
        /*0488*/ 	.word	0x00000090


	//   ....[2]....
        /*048c*/ 	.word	0x000002b0


	//   ....[3]....
        /*0490*/ 	.word	0x00000410


	//   ....[4]....
        /*0494*/ 	.word	0x00000530


	//   ....[5]....
        /*0498*/ 	.word	0x00000690


	//   ....[6]....
        /*049c*/ 	.word	0x000019c0


	//   ....[7]....
        /*04a0*/ 	.word	0x00003710


	//   ....[8]....
        /*04a4*/ 	.word	0x00004690


	//   ....[9]....
        /*04a8*/ 	.word	0x00005300


	//   ....[10]....
        /*04ac*/ 	.word	0x00005330


	//   ....[11]....
        /*04b0*/ 	.word	0x00005680


	//   ....[12]....
        /*04b4*/ 	.word	0x00005780


	//   ....[13]....
        /*04b8*/ 	.word	0x000059c0


	//   ....[14]....
        /*04bc*/ 	.word	0x00005b00


	//   ....[15]....
        /*04c0*/ 	.word	0x00006360


	//   ....[16]....
        /*04c4*/ 	.word	0x000070b0


	//   ....[17]....
        /*04c8*/ 	.word	0x00007cf0


	//   ....[18]....
        /*04cc*/ 	.word	0x00007d10


	//   ....[19]....
        /*04d0*/ 	.word	0x00008040


	//   ....[20]....
        /*04d4*/ 	.word	0x00008140


	//   ....[21]....
        /*04d8*/ 	.word	0x000084b0


	//   ....[22]....
        /*04dc*/ 	.word	0x00008510


	//   ....[23]....
        /*04e0*/ 	.word	0x00009670


	//   ....[24]....
        /*04e4*/ 	.word	0x0000a340


	//   ....[25]....
        /*04e8*/ 	.word	0x0000b020


	//   ....[26]....
        /*04ec*/ 	.word	0x0000b050


	//   ....[27]....
        /*04f0*/ 	.word	0x0000b290


	//   ....[28]....
        /*04f4*/ 	.word	0x0000b460


	//   ....[29]....
        /*04f8*/ 	.word	0x0000c3d0


	//   ....[30]....
        /*04fc*/ 	.word	0x0000c4a0


	//   ....[31]....
        /*0500*/ 	.word	0x0000c4c0


	//   ....[32]....
        /*0504*/ 	.word	0x0000c520


	//   ....[33]....
        /*0508*/ 	.word	0x0000c540


	//   ....[34]....
        /*050c*/ 	.word	0x0000de80


	//   ....[35]....
        /*0510*/ 	.word	0x0000e4a0


	//   ....[36]....
        /*0514*/ 	.word	0x0000e4d0


	//   ....[37]....
        /*0518*/ 	.word	0x0000e4f0


	//   ....[38]....
        /*051c*/ 	.word	0x0000e520


	//   ....[39]....
        /*0520*/ 	.word	0x0000eba0


	//   ....[40]....
        /*0524*/ 	.word	0x0000ebc0


	//   ....[41]....
        /*0528*/ 	.word	0x0000ee00


	//   ....[42]....
        /*052c*/ 	.word	0x0000ee20


	//   ....[43]....
        /*0530*/ 	.word	0x0000f9d0


	//   ....[44]....
        /*0534*/ 	.word	0x0000fa00


	//   ....[45]....
        /*0538*/ 	.word	0x0000fc40


	//   ....[46]....
        /*053c*/ 	.word	0x0000fc60


	//   ....[47]....
        /*0540*/ 	.word	0x0000ff00


	//   ....[48]....
        /*0544*/ 	.word	0x000100d0


	//   ....[49]....
        /*0548*/ 	.word	0x00010100


	//   ....[50]....
        /*054c*/ 	.word	0x00010130


	//   ....[51]....
        /*0550*/ 	.word	0x00010160


	//   ....[52]....
        /*0554*/ 	.word	0x00010190


	//   ....[53]....
        /*0558*/ 	.word	0x000101c0


	//   ....[54]....
        /*055c*/ 	.word	0x00010310


	//   ....[55]....
        /*0560*/ 	.word	0x00010340


	//   ....[56]....
        /*0564*/ 	.word	0x00010370


	//   ....[57]....
        /*0568*/ 	.word	0x000103a0


	//   ....[58]....
        /*056c*/ 	.word	0x000103d0


	//   ....[59]....
        /*0570*/ 	.word	0x00010400


	//   ....[60]....
        /*0574*/ 	.word	0x00010490


	//   ....[61]....
        /*0578*/ 	.word	0x000104f0


	//   ....[62]....
        /*057c*/ 	.word	0x00010580


	//   ....[63]....
        /*0580*/ 	.word	0x00012010


	//   ....[64]....
        /*0584*/ 	.word	0x00012030


	//   ....[65]....
        /*0588*/ 	.word	0x000120c0


	//   ....[66]....
        /*058c*/ 	.word	0x000120e0


	//   ....[67]....
        /*0590*/ 	.word	0x00012160


	//   ....[68]....
        /*0594*/ 	.word	0x00012180


	//   ....[69]....
        /*0598*/ 	.word	0x00012190


	//   ....[70]....
        /*059c*/ 	.word	0x000121a0


	//   ....[71]....
        /*05a0*/ 	.word	0x00012930


	//   ....[72]....
        /*05a4*/ 	.word	0x00012960


	//   ....[73]....
        /*05a8*/ 	.word	0x00012a20


	//   ....[74]....
        /*05ac*/ 	.word	0x00012a40


	//   ....[75]....
        /*05b0*/ 	.word	0x00012ae0


	//   ....[76]....
        /*05b4*/ 	.word	0x00012b00


	//   ....[77]....
        /*05b8*/ 	.word	0x00012b10


	//   ....[78]....
        /*05bc*/ 	.word	0x00012b90


	//   ....[79]....
        /*05c0*/ 	.word	0x00013400


	//   ....[80]....
        /*05c4*/ 	.word	0x00013420


	//   ....[81]....
        /*05c8*/ 	.word	0x000135c0


	//   ....[82]....
        /*05cc*/ 	.word	0x000135f0


	//   ....[83]....
        /*05d0*/ 	.word	0x00013700


	//   ....[84]....
        /*05d4*/ 	.word	0x00013710


	//   ....[85]....
        /*05d8*/ 	.word	0x00013740


	//   ....[86]....
        /*05dc*/ 	.word	0x00013750


	//   ....[87]....
        /*05e0*/ 	.word	0x00013d80


	//   ....[88]....
        /*05e4*/ 	.word	0x00013de0


	//   ....[89]....
        /*05e8*/ 	.word	0x00013fa0


	//   ....[90]....
        /*05ec*/ 	.word	0x00013fe0


	//   ....[91]....
        /*05f0*/ 	.word	0x00013ff0


	//   ....[92]....
        /*05f4*/ 	.word	0x00014000


	//   ....[93]....
        /*05f8*/ 	.word	0x00014150


	//   ....[94]....
        /*05fc*/ 	.word	0x000142a0


	//   ....[95]....
        /*0600*/ 	.word	0x00014ad0


	//   ....[96]....
        /*0604*/ 	.word	0x00014af0


	//   ....[97]....
        /*0608*/ 	.word	0x00014b40


	//   ....[98]....
        /*060c*/ 	.word	0x00014b50


	//   ....[99]....
        /*0610*/ 	.word	0x00014b90


	//   ....[100]....
        /*0614*/ 	.word	0x00014ba0


	//   ....[101]....
        /*0618*/ 	.word	0x00014bb0


	//   ....[102]....
        /*061c*/ 	.word	0x00014bf0


	//   ....[103]....
        /*0620*/ 	.word	0x00014f10


	//   ....[104]....
        /*0624*/ 	.word	0x00014f50


	//   ....[105]....
        /*0628*/ 	.word	0x00014f70


	//   ....[106]....
        /*062c*/ 	.word	0x00014f90


	//   ....[107]....
        /*0630*/ 	.word	0x00014fc0


	//   ....[108]....
        /*0634*/ 	.word	0x00014fe0


	//   ....[109]....
        /*0638*/ 	.word	0x000150e0


	//   ....[110]....
        /*063c*/ 	.word	0x00015230


	//   ....[111]....
        /*0640*/ 	.word	0x00015830


	//   ....[112]....
        /*0644*/ 	.word	0x00015880


	//   ....[113]....
        /*0648*/ 	.word	0x000158b0


	//   ....[114]....
        /*064c*/ 	.word	0x000158e0


	//   ....[115]....
        /*0650*/ 	.word	0x000158f0


	//   ....[116]....
        /*0654*/ 	.word	0x00015920


	//   ....[117]....
        /*0658*/ 	.word	0x00015950


	//   ....[118]....
        /*065c*/ 	.word	0x00015980


	//   ....[119]....
        /*0660*/ 	.word	0x00015b00


	//   ....[120]....
        /*0664*/ 	.word	0x00015b30


	//   ....[121]....
        /*0668*/ 	.word	0x00015b60


	//   ....[122]....
        /*066c*/ 	.word	0x00015b90


	//   ....[123]....
        /*0670*/ 	.word	0x00015bc0


	//   ....[124]....
        /*0674*/ 	.word	0x00015bf0


	//   ....[125]....
        /*0678*/ 	.word	0x00015cb0


	//   ....[126]....
        /*067c*/ 	.word	0x00015cd0


	//   ....[127]....
        /*0680*/ 	.word	0x00015d40


	//   ....[128]....
        /*0684*/ 	.word	0x000163e0


	//   ....[129]....
        /*0688*/ 	.word	0x00016960


	//   ....[130]....
        /*068c*/ 	.word	0x00016a50


	//   ....[131]....
        /*0690*/ 	.word	0x00016af0


	//   ....[132]....
        /*0694*/ 	.word	0x00016b50


	//   ....[133]....
        /*0698*/ 	.word	0x00016c40


	//   ....[134]....
        /*069c*/ 	.word	0x00016cb0


	//   ....[135]....
        /*06a0*/ 	.word	0x00016da0


	//   ....[136]....
        /*06a4*/ 	.word	0x00016e10


	//   ....[137]....
        /*06a8*/ 	.word	0x00016eb0


	//   ....[138]....
        /*06ac*/ 	.word	0x00016fb0


	//   ....[139]....
        /*06b0*/ 	.word	0x00017040


	//   ....[140]....
        /*06b4*/ 	.word	0x000170a0


	//   ....[141]....
        /*06b8*/ 	.word	0x00017190


	//   ....[142]....
        /*06bc*/ 	.word	0x00017210


	//   ....[143]....
        /*06c0*/ 	.word	0x00017310


	//   ....[144]....
        /*06c4*/ 	.word	0x00017380


	//   ....[145]....
        /*06c8*/ 	.word	0x00017460


	//   ....[146]....
        /*06cc*/ 	.word	0x00017770


	//   ....[147]....
        /*06d0*/ 	.word	0x00017830


	//   ....[148]....
        /*06d4*/ 	.word	0x00017aa0


	//   ....[149]....
        /*06d8*/ 	.word	0x00017af0


	//   ....[150]....
        /*06dc*/ 	.word	0x00017d00


	//   ....[151]....
        /*06e0*/ 	.word	0x00017d50


	//   ....[152]....
        /*06e4*/ 	.word	0x00017f00


	//   ....[153]....
        /*06e8*/ 	.word	0x00017f50


	//   ....[154]....
        /*06ec*/ 	.word	0x00018090


	//   ....[155]....
        /*06f0*/ 	.word	0x00018190


	//   ....[156]....
        /*06f4*/ 	.word	0x00018400


	//   ....[157]....
        /*06f8*/ 	.word	0x00018450


	//   ....[158]....
        /*06fc*/ 	.word	0x00018620


	//   ....[159]....
        /*0700*/ 	.word	0x00018670


	//   ....[160]....
        /*0704*/ 	.word	0x00018840


	//   ....[161]....
        /*0708*/ 	.word	0x00018890


	//   ....[162]....
        /*070c*/ 	.word	0x00018980


	//   ....[163]....
        /*0710*/ 	.word	0x00018a20


	//   ....[164]....
        /*0714*/ 	.word	0x00018a80


	//   ....[165]....
        /*0718*/ 	.word	0x00018b30


	//   ....[166]....
        /*071c*/ 	.word	0x00018b90


	//   ....[167]....
        /*0720*/ 	.word	0x00018c40


	//   ....[168]....
        /*0724*/ 	.word	0x00018ca0


	//   ....[169]....
        /*0728*/ 	.word	0x00018d50


	//   ....[170]....
        /*072c*/ 	.word	0x00018e40


	//   ....[171]....
        /*0730*/ 	.word	0x00018f20


	//   ....[172]....
        /*0734*/ 	.word	0x00019030


	//   ....[173]....
        /*0738*/ 	.word	0x00019130


	//   ....[174]....
        /*073c*/ 	.word	0x00019260


	//   ....[175]....
        /*0740*/ 	.word	0x00019340


	//   ....[176]....
        /*0744*/ 	.word	0x00019440


	//   ....[177]....
        /*0748*/ 	.word	0x00019520


	//   ....[178]....
        /*074c*/ 	.word	0x000195b0


	//   ....[179]....
        /*0750*/ 	.word	0x00019650


	//   ....[180]....
        /*0754*/ 	.word	0x00019770


	//   ....[181]....
        /*0758*/ 	.word	0x000197e0


	//   ....[182]....
        /*075c*/ 	.word	0x00019850


	//   ....[183]....
        /*0760*/ 	.word	0x000198c0


	//   ....[184]....
        /*0764*/ 	.word	0x00019930


	//   ....[185]....
        /*0768*/ 	.word	0x000199b0


	//   ....[186]....
        /*076c*/ 	.word	0x00019a40


	//   ....[187]....
        /*0770*/ 	.word	0x00019ad0


	//   ....[188]....
        /*0774*/ 	.word	0x00019b40


	//   ....[189]....
        /*0778*/ 	.word	0x00019bb0


	//   ....[190]....
        /*077c*/ 	.word	0x00019c20


	//   ....[191]....
        /*0780*/ 	.word	0x00019ca0


	//   ....[192]....
        /*0784*/ 	.word	0x00019d10


	//   ....[193]....
        /*0788*/ 	.word	0x00019db0


	//   ....[194]....
        /*078c*/ 	.word	0x00019e40


	//   ....[195]....
        /*0790*/ 	.word	0x00019f60


	//----- nvinfo : EIATTR_REG_RECONFIG
	.align		4
.L_1062:
        /*0794*/ 	.byte	0x01, 0x54
	.zero		2


	//----- nvinfo : EIATTR_SYSCALL_OFFSETS
	.align		4
        /*0798*/ 	.byte	0x04, 0x46
        /*079a*/ 	.short	(.L_1064 - .L_1063)


	//   ....[0]....
.L_1063:
        /*079c*/ 	.word	0x000038c0


	//   ....[1]....
        /*07a0*/ 	.word	0x00011410


	//   ....[2]....
        /*07a4*/ 	.word	0x00011560


	//   ....[3]....
        /*07a8*/ 	.word	0x00011650


	//   ....[4]....
        /*07ac*/ 	.word	0x00012540


	//   ....[5]....
        /*07b0*/ 	.word	0x00012e10


	//----- nvinfo : EIATTR_MBARRIER_INSTR_OFFSETS
	.align		4
.L_1064:
        /*07b4*/ 	.byte	0x04, 0x39
        /*07b6*/ 	.short	(.L_1066 - .L_1065)


	//   ....[0]....
.L_1065:
        /*07b8*/ 	.word	0x00000190
        /*07bc*/ 	.word	0x000000ff
        /*07c0*/ 	.word	0x00038800
        /*07c4*/ 	.short	0x0100
        /*07c6*/ 	.byte	0x08
	.zero		1


	//   ....[1]....
        /*07c8*/ 	.word	0x000001a0
        /*07cc*/ 	.word	0x000000ff
        /*07d0*/ 	.word	0x00038810
        /*07d4*/ 	.short	0x0100
        /*07d6*/ 	.byte	0x08
	.zero		1


	//   ....[2]....
        /*07d8*/ 	.word	0x000001b0
        /*07dc*/ 	.word	0x000000ff
        /*07e0*/ 	.word	0x00038820
        /*07e4*/ 	.short	0x0100
        /*07e6*/ 	.byte	0x08
	.zero		1


	//   ....[3]....
        /*07e8*/ 	.word	0x00000260
        /*07ec*/ 	.word	0x000000ff
        /*07f0*/ 	.word	0x00038830
        /*07f4*/ 	.short	0x0100
        /*07f6*/ 	.byte	0x06
	.zero		1


	//   ....[4]....
        /*07f8*/ 	.word	0x00000270
        /*07fc*/ 	.word	0x000000ff
        /*0800*/ 	.word	0x00038840
        /*0804*/ 	.short	0x0100
        /*0806*/ 	.byte	0x06
	.zero		1


	//   ....[5]....
        /*0808*/ 	.word	0x00000280
        /*080c*/ 	.word	0x000000ff
        /*0810*/ 	.word	0x00038838
        /*0814*/ 	.short	0x0100
        /*0816*/ 	.byte	0x06
	.zero		1


	//   ....[6]....
        /*0818*/ 	.word	0x00000290
        /*081c*/ 	.word	0x000000ff
        /*0820*/ 	.word	0x00038848
        /*0824*/ 	.short	0x0100
        /*0826*/ 	.byte	0x06
	.zero		1


	//   ....[7]....
        /*0828*/ 	.word	0x000003c0
        /*082c*/ 	.word	0x000000ff
        /*0830*/ 	.word	0x00038850
        /*0834*/ 	.short	0x0100
        /*0836*/ 	.byte	0x08
	.zero		1


	//   ....[8]....
        /*0838*/ 	.word	0x000003d0
        /*083c*/ 	.word	0x000000ff
        /*0840*/ 	.word	0x00038860
        /*0844*/ 	.short	0x0100
        /*0846*/ 	.byte	0x08
	.zero		1


	//   ....[9]....
        /*0848*/ 	.word	0x000003e0
        /*084c*/ 	.word	0x000000ff
        /*0850*/ 	.word	0x00038858
        /*0854*/ 	.short	0x0100
        /*0856*/ 	.byte	0x08
	.zero		1


	//   ....[10]....
        /*0858*/ 	.word	0x000003f0
        /*085c*/ 	.word	0x000000ff
        /*0860*/ 	.word	0x00038868
        /*0864*/ 	.short	0x0100
        /*0866*/ 	.byte	0x08
	.zero		1


	//   ....[11]....
        /*0868*/ 	.word	0x000004e0
        /*086c*/ 	.word	0x000000ff
        /*0870*/ 	.word	0x00038870
        /*0874*/ 	.short	0x0100
        /*0876*/ 	.byte	0x06
	.zero		1


	//   ....[12]....
        /*0878*/ 	.word	0x000004f0
        /*087c*/ 	.word	0x000000ff
        /*0880*/ 	.word	0x00038880
        /*0884*/ 	.short	0x0100
        /*0886*/ 	.byte	0x06
	.zero		1


	//   ....[13]....
        /*0888*/ 	.word	0x00000500
        /*088c*/ 	.word	0x000000ff
        /*0890*/ 	.word	0x00038878
        /*0894*/ 	.short	0x0100
        /*0896*/ 	.byte	0x06
	.zero		1


	//   ....[14]....
        /*0898*/ 	.word	0x00000510
        /*089c*/ 	.word	0x000000ff
        /*08a0*/ 	.word	0x00038888
        /*08a4*/ 	.short	0x0100
        /*08a6*/ 	.byte	0x06
	.zero		1


	//   ....[15]....
        /*08a8*/ 	.word	0x00000640
        /*08ac*/ 	.word	0x000000ff
        /*08b0*/ 	.word	0x00038890
        /*08b4*/ 	.short	0x0100
        /*08b6*/ 	.byte	0x08
	.zero		1


	//   ....[16]....
        /*08b8*/ 	.word	0x00000650
        /*08bc*/ 	.word	0x000000ff
        /*08c0*/ 	.word	0x000388a0
        /*08c4*/ 	.short	0x0100
        /*08c6*/ 	.byte	0x08
	.zero		1


	//   ....[17]....
        /*08c8*/ 	.word	0x00000660
        /*08cc*/ 	.word	0x000000ff
        /*08d0*/ 	.word	0x00038898
        /*08d4*/ 	.short	0x0100
        /*08d6*/ 	.byte	0x08
	.zero		1


	//   ....[18]....
        /*08d8*/ 	.word	0x00000670
        /*08dc*/ 	.word	0x000000ff
        /*08e0*/ 	.word	0x000388a8
        /*08e4*/ 	.short	0x0100
        /*08e6*/ 	.byte	0x08
	.zero		1


	//   ....[19]....
        /*08e8*/ 	.word	0x000007b0
        /*08ec*/ 	.word	0x000000ff
        /*08f0*/ 	.word	0x000388b0
        /*08f4*/ 	.short	0x0100
        /*08f6*/ 	.byte	0x08
	.zero		1


	//   ....[20]....
        /*08f8*/ 	.word	0x000007c0
        /*08fc*/ 	.word	0x000000ff
        /*0900*/ 	.word	0x000388c0
        /*0904*/ 	.short	0x0100
        /*0906*/ 	.byte	0x08
	.zero		1


	//   ....[21]....
        /*0908*/ 	.word	0x000007d0
        /*090c*/ 	.word	0x000000ff
        /*0910*/ 	.word	0x000388b8
        /*0914*/ 	.short	0x0100
        /*0916*/ 	.byte	0x08
	.zero		1


	//   ....[22]....
        /*0918*/ 	.word	0x000007e0
        /*091c*/ 	.word	0x000000ff
        /*0920*/ 	.word	0x000388c8
        /*0924*/ 	.short	0x0100
        /*0926*/ 	.byte	0x08
	.zero		1


	//   ....[23]....
        /*0928*/ 	.word	0x00001d90
        /*092c*/ 	.word	0x00000003
        /*0930*/ 	.word	0x00000000
        /*0934*/ 	.short	0x0101
        /*0936*/ 	.byte	0x3f
	.zero		1


	//   ....[24]....
        /*0938*/ 	.word	0x00002890
        /*093c*/ 	.word	0x00000003
        /*0940*/ 	.word	0x00000000
        /*0944*/ 	.short	0x0101
        /*0946*/ 	.byte	0x3f
	.zero		1


	//   ....[25]....
        /*0948*/ 	.word	0x00003940
        /*094c*/ 	.word	0x00000011
        /*0950*/ 	.word	0x00038800
        /*0954*/ 	.short	0x010a
        /*0956*/ 	.byte	0x3f
	.zero		1


	//   ....[26]....
        /*0958*/ 	.word	0x000039a0
        /*095c*/ 	.word	0x00000009
        /*0960*/ 	.word	0x00038830
        /*0964*/ 	.short	0x010a
        /*0966*/ 	.byte	0x3f
	.zero		1


	//   ....[27]....
        /*0968*/ 	.word	0x00003a10
        /*096c*/ 	.word	0x00000009
        /*0970*/ 	.word	0x00038830
        /*0974*/ 	.short	0x010a
        /*0976*/ 	.byte	0x3f
	.zero		1


	//   ....[28]....
        /*0978*/ 	.word	0x00003c90
        /*097c*/ 	.word	0x00000011
        /*0980*/ 	.word	0x00038810
        /*0984*/ 	.short	0x010a
        /*0986*/ 	.byte	0x3f
	.zero		1


	//   ....[29]....
        /*0988*/ 	.word	0x00003cd0
        /*098c*/ 	.word	0x00000009
        /*0990*/ 	.word	0x00038850
        /*0994*/ 	.short	0x010a
        /*0996*/ 	.byte	0x3f
	.zero		1


	//   ....[30]....
        /*0998*/ 	.word	0x00003da0
        /*099c*/ 	.word	0x00000009
        /*09a0*/ 	.word	0x00038850
        /*09a4*/ 	.short	0x010a
        /*09a6*/ 	.byte	0x3f
	.zero		1


	//   ....[31]....
        /*09a8*/ 	.word	0x00005bf0
        /*09ac*/ 	.word	0x00000019
        /*09b0*/ 	.word	0x00000000
        /*09b4*/ 	.short	0x0101
        /*09b6*/ 	.byte	0x3f
	.zero		1


	//   ....[32]....
        /*09b8*/ 	.word	0x00006410
        /*09bc*/ 	.word	0x00000009
        /*09c0*/ 	.word	0x00000000
        /*09c4*/ 	.short	0x0101
        /*09c6*/ 	.byte	0x3f
	.zero		1


	//   ....[33]....
        /*09c8*/ 	.word	0x000065b0
        /*09cc*/ 	.word	0x00000009
        /*09d0*/ 	.word	0x00038830
        /*09d4*/ 	.short	0x010a
        /*09d6*/ 	.byte	0x3f
	.zero		1


	//   ....[34]....
        /*09d8*/ 	.word	0x00006600
        /*09dc*/ 	.word	0x00000009
        /*09e0*/ 	.word	0x00038830
        /*09e4*/ 	.short	0x010a
        /*09e6*/ 	.byte	0x3f
	.zero		1


	//   ....[35]....
        /*09e8*/ 	.word	0x00006780
        /*09ec*/ 	.word	0x00000009
        /*09f0*/ 	.word	0x00038850
        /*09f4*/ 	.short	0x010a
        /*09f6*/ 	.byte	0x3f
	.zero		1


	//   ....[36]....
        /*09f8*/ 	.word	0x000067d0
        /*09fc*/ 	.word	0x00000009
        /*0a00*/ 	.word	0x00038850
        /*0a04*/ 	.short	0x010a
        /*0a06*/ 	.byte	0x3f
	.zero		1


	//   ....[37]....
        /*0a08*/ 	.word	0x00008770
        /*0a0c*/ 	.word	0x00000099
        /*0a10*/ 	.word	0x00000000
        /*0a14*/ 	.short	0x0101
        /*0a16*/ 	.byte	0x3f
	.zero		1


	//   ....[38]....
        /*0a18*/ 	.word	0x00009730
        /*0a1c*/ 	.word	0x00000009
        /*0a20*/ 	.word	0x00000000
        /*0a24*/ 	.short	0x0101
        /*0a26*/ 	.byte	0x3f
	.zero		1


	//   ....[39]....
        /*0a28*/ 	.word	0x00009840
        /*0a2c*/ 	.word	0x00000009
        /*0a30*/ 	.word	0x00038830
        /*0a34*/ 	.short	0x010a
        /*0a36*/ 	.byte	0x3f
	.zero		1


	//   ....[40]....
        /*0a38*/ 	.word	0x00009890
        /*0a3c*/ 	.word	0x00000009
        /*0a40*/ 	.word	0x00038830
        /*0a44*/ 	.short	0x010a
        /*0a46*/ 	.byte	0x3f
	.zero		1


	//   ....[41]....
        /*0a48*/ 	.word	0x00009a10
        /*0a4c*/ 	.word	0x00000009
        /*0a50*/ 	.word	0x00038850
        /*0a54*/ 	.short	0x010a
        /*0a56*/ 	.byte	0x3f
	.zero		1


	//   ....[42]....
        /*0a58*/ 	.word	0x00009a60
        /*0a5c*/ 	.word	0x00000009
        /*0a60*/ 	.word	0x00038850
        /*0a64*/ 	.short	0x010a
        /*0a66*/ 	.byte	0x3f
	.zero		1


	//   ....[43]....
        /*0a68*/ 	.word	0x0000b800
        /*0a6c*/ 	.word	0x00000099
        /*0a70*/ 	.word	0x00000000
        /*0a74*/ 	.short	0x0101
        /*0a76*/ 	.byte	0x3f
	.zero		1


	//   ....[44]....
        /*0a78*/ 	.word	0x0000c480
        /*0a7c*/ 	.word	0x00000009
        /*0a80*/ 	.word	0x00000000
        /*0a84*/ 	.short	0x0101
        /*0a86*/ 	.byte	0x3f
	.zero		1


	//   ....[45]....
        /*0a88*/ 	.word	0x0000ebd0
        /*0a8c*/ 	.word	0x00000000
        /*0a90*/ 	.word	0x00000000
        /*0a94*/ 	.short	0x0101
        /*0a96*/ 	.byte	0x3f
	.zero		1


	//   ....[46]....
        /*0a98*/ 	.word	0x00011dc0
        /*0a9c*/ 	.word	0x0000001b
        /*0aa0*/ 	.word	0x00038840
        /*0aa4*/ 	.short	0x010a
        /*0aa6*/ 	.byte	0x3f
	.zero		1


	//   ....[47]....
        /*0aa8*/ 	.word	0x000122a0
        /*0aac*/ 	.word	0x0000001b
        /*0ab0*/ 	.word	0x00038830
        /*0ab4*/ 	.short	0x0107
        /*0ab6*/ 	.byte	0x3f
	.zero		1


	//   ....[48]....
        /*0ab8*/ 	.word	0x00012380
        /*0abc*/ 	.word	0x0000001b
        /*0ac0*/ 	.word	0x00038830
        /*0ac4*/ 	.short	0x0101
        /*0ac6*/ 	.byte	0x3f
	.zero		1


	//   ....[49]....
        /*0ac8*/ 	.word	0x00012c50
        /*0acc*/ 	.word	0x00000017
        /*0ad0*/ 	.word	0x00038800
        /*0ad4*/ 	.short	0x0107
        /*0ad6*/ 	.byte	0x3f
	.zero		1


	//   ....[50]....
        /*0ad8*/ 	.word	0x00012ce0
        /*0adc*/ 	.word	0x00000017
        /*0ae0*/ 	.word	0x00038800
        /*0ae4*/ 	.short	0x0101
        /*0ae6*/ 	.byte	0x3f
	.zero		1


	//   ....[51]....
        /*0ae8*/ 	.word	0x000139f0
        /*0aec*/ 	.word	0x00000017
        /*0af0*/ 	.word	0x00038810
        /*0af4*/ 	.short	0x0107
        /*0af6*/ 	.byte	0x3f
	.zero		1


	//   ....[52]....
        /*0af8*/ 	.word	0x00013af0
        /*0afc*/ 	.word	0x00000017
        /*0b00*/ 	.word	0x00038810
        /*0b04*/ 	.short	0x0101
        /*0b06*/ 	.byte	0x3f
	.zero		1


	//   ....[53]....
        /*0b08*/ 	.word	0x00013b10
        /*0b0c*/ 	.word	0x00000017
        /*0b10*/ 	.word	0x00038820
        /*0b14*/ 	.short	0x010a
        /*0b16*/ 	.byte	0x3f
	.zero		1


	//   ....[54]....
        /*0b18*/ 	.word	0x00013ba0
        /*0b1c*/ 	.word	0x0000001b
        /*0b20*/ 	.word	0x00038860
        /*0b24*/ 	.short	0x010a
        /*0b26*/ 	.byte	0x3f
	.zero		1


	//   ....[55]....
        /*0b28*/ 	.word	0x000144c0
        /*0b2c*/ 	.word	0x0000001b
        /*0b30*/ 	.word	0x00038850
        /*0b34*/ 	.short	0x0107
        /*0b36*/ 	.byte	0x3f
	.zero		1


	//   ....[56]....
        /*0b38*/ 	.word	0x00014590
        /*0b3c*/ 	.word	0x0000001b
        /*0b40*/ 	.word	0x00038850
        /*0b44*/ 	.short	0x0101
        /*0b46*/ 	.byte	0x3f
	.zero		1


	//   ....[57]....
        /*0b48*/ 	.word	0x00014930
        /*0b4c*/ 	.word	0x00000006
        /*0b50*/ 	.word	0x00038840
        /*0b54*/ 	.short	0x010a
        /*0b56*/ 	.byte	0x3f
	.zero		1


	//   ....[58]....
        /*0b58*/ 	.word	0x00014c70
        /*0b5c*/ 	.word	0x00000006
        /*0b60*/ 	.word	0x00038830
        /*0b64*/ 	.short	0x0107
        /*0b66*/ 	.byte	0x3f
	.zero		1


	//   ....[59]....
        /*0b68*/ 	.word	0x00014d30
        /*0b6c*/ 	.word	0x00000006
        /*0b70*/ 	.word	0x00038830
        /*0b74*/ 	.short	0x0101
        /*0b76*/ 	.byte	0x3f
	.zero		1


	//   ....[60]....
        /*0b78*/ 	.word	0x00014d60
        /*0b7c*/ 	.word	0x00000006
        /*0b80*/ 	.word	0x00038860
        /*0b84*/ 	.short	0x010a
        /*0b86*/ 	.byte	0x3f
	.zero		1


	//   ....[61]....
        /*0b88*/ 	.word	0x00015430
        /*0b8c*/ 	.word	0x00000006
        /*0b90*/ 	.word	0x00038850
        /*0b94*/ 	.short	0x0107
        /*0b96*/ 	.byte	0x3f
	.zero		1


	//   ....[62]....
        /*0b98*/ 	.word	0x000154f0
        /*0b9c*/ 	.word	0x00000006
        /*0ba0*/ 	.word	0x00038850
        /*0ba4*/ 	.short	0x0101
        /*0ba6*/ 	.byte	0x3f
	.zero		1


	//   ....[63]....
        /*0ba8*/ 	.word	0x00016360
        /*0bac*/ 	.word	0x00000007
        /*0bb0*/ 	.word	0x00038820
        /*0bb4*/ 	.short	0x010a
        /*0bb6*/ 	.byte	0x3f
	.zero		1


	//   ....[64]....
        /*0bb8*/ 	.word	0x000164e0
        /*0bbc*/ 	.word	0x00000005
        /*0bc0*/ 	.word	0x00038840
        /*0bc4*/ 	.short	0x010a
        /*0bc6*/ 	.byte	0x3f
	.zero		1


	//   ....[65]....
        /*0bc8*/ 	.word	0x00016580
        /*0bcc*/ 	.word	0x00000003
        /*0bd0*/ 	.word	0x00038840
        /*0bd4*/ 	.short	0x010a
        /*0bd6*/ 	.byte	0x3f
	.zero		1


	//   ....[66]....
        /*0bd8*/ 	.word	0x000165c0
        /*0bdc*/ 	.word	0x00000005
        /*0be0*/ 	.word	0x00038860
        /*0be4*/ 	.short	0x010a
        /*0be6*/ 	.byte	0x3f
	.zero		1


	//   ....[67]....
        /*0be8*/ 	.word	0x00016600
        /*0bec*/ 	.word	0x00000003
        /*0bf0*/ 	.word	0x00038860
        /*0bf4*/ 	.short	0x010a
        /*0bf6*/ 	.byte	0x3f
	.zero		1


	//   ....[68]....
        /*0bf8*/ 	.word	0x00016660
        /*0bfc*/ 	.word	0x00000011
        /*0c00*/ 	.word	0x00038800
        /*0c04*/ 	.short	0x010a
        /*0c06*/ 	.byte	0x3f
	.zero		1


	//   ....[69]....
        /*0c08*/ 	.word	0x000166b0
        /*0c0c*/ 	.word	0x00000009
        /*0c10*/ 	.word	0x00038830
        /*0c14*/ 	.short	0x010a
        /*0c16*/ 	.byte	0x3f
	.zero		1


	//   ....[70]....
        /*0c18*/ 	.word	0x00016700
        /*0c1c*/ 	.word	0x00000011
        /*0c20*/ 	.word	0x00038810
        /*0c24*/ 	.short	0x010a
        /*0c26*/ 	.byte	0x3f
	.zero		1


	//   ....[71]....
        /*0c28*/ 	.word	0x00016750
        /*0c2c*/ 	.word	0x00000009
        /*0c30*/ 	.word	0x00038850
        /*0c34*/ 	.short	0x010a
        /*0c36*/ 	.byte	0x3f
	.zero		1


	//   ....[72]....
        /*0c38*/ 	.word	0x000167a0
        /*0c3c*/ 	.word	0x00000009
        /*0c40*/ 	.word	0x00038830
        /*0c44*/ 	.short	0x010a
        /*0c46*/ 	.byte	0x3f
	.zero		1


	//   ....[73]....
        /*0c48*/ 	.word	0x000167f0
        /*0c4c*/ 	.word	0x00000009
        /*0c50*/ 	.word	0x00038850
        /*0c54*/ 	.short	0x010a
        /*0c56*/ 	.byte	0x3f
	.zero		1


	//   ....[74]....
        /*0c58*/ 	.word	0x00016840
        /*0c5c*/ 	.word	0x00000009
        /*0c60*/ 	.word	0x00038830
        /*0c64*/ 	.short	0x010a
        /*0c66*/ 	.byte	0x3f
	.zero		1


	//   ....[75]....
        /*0c68*/ 	.word	0x00016890
        /*0c6c*/ 	.word	0x00000009
        /*0c70*/ 	.word	0x00038850
        /*0c74*/ 	.short	0x010a
        /*0c76*/ 	.byte	0x3f
	.zero		1


	//   ....[76]....
        /*0c78*/ 	.word	0x000169a0
        /*0c7c*/ 	.word	0x0000001b
        /*0c80*/ 	.word	0x00038840
        /*0c84*/ 	.short	0x010a
        /*0c86*/ 	.byte	0x3f
	.zero		1


	//   ....[77]....
        /*0c88*/ 	.word	0x00017f90
        /*0c8c*/ 	.word	0x00000017
        /*0c90*/ 	.word	0x00038820
        /*0c94*/ 	.short	0x010a
        /*0c96*/ 	.byte	0x3f
	.zero		1


	//   ....[78]....
        /*0c98*/ 	.word	0x00017fe0
        /*0c9c*/ 	.word	0x0000001b
        /*0ca0*/ 	.word	0x00038860
        /*0ca4*/ 	.short	0x010a
        /*0ca6*/ 	.byte	0x3f
	.zero		1


	//   ....[79]....
        /*0ca8*/ 	.word	0x000188d0
        /*0cac*/ 	.word	0x00000006
        /*0cb0*/ 	.word	0x00038840
        /*0cb4*/ 	.short	0x010a
        /*0cb6*/ 	.byte	0x3f
	.zero		1


	//   ....[80]....
        /*0cb8*/ 	.word	0x00018d90
        /*0cbc*/ 	.word	0x00000006
        /*0cc0*/ 	.word	0x00038860
        /*0cc4*/ 	.short	0x010a
        /*0cc6*/ 	.byte	0x3f
	.zero		1


	//   ....[81]....
        /*0cc8*/ 	.word	0x00019e80
        /*0ccc*/ 	.word	0x00000007
        /*0cd0*/ 	.word	0x00038820
        /*0cd4*/ 	.short	0x010a
        /*0cd6*/ 	.byte	0x3f
	.zero		1


	//   ....[82]....
        /*0cd8*/ 	.word	0x0001a020
        /*0cdc*/ 	.word	0x00000005
        /*0ce0*/ 	.word	0x00038840
        /*0ce4*/ 	.short	0x010a
        /*0ce6*/ 	.byte	0x3f
	.zero		1


	//   ....[83]....
        /*0ce8*/ 	.word	0x0001a070
        /*0cec*/ 	.word	0x00000003
        /*0cf0*/ 	.word	0x00038840
        /*0cf4*/ 	.short	0x010a
        /*0cf6*/ 	.byte	0x3f
	.zero		1


	//   ....[84]....
        /*0cf8*/ 	.word	0x0001a0c0
        /*0cfc*/ 	.word	0x00000005
        /*0d00*/ 	.word	0x00038860
        /*0d04*/ 	.short	0x010a
        /*0d06*/ 	.byte	0x3f
	.zero		1


	//----- nvinfo : EIATTR_NUM_MBARRIERS
	.align		4
.L_1066:
        /*0d08*/ 	.byte	0x03, 0x38
        /*0d0a*/ 	.short	0x0017


	//----- nvinfo : EIATTR_EXIT_INSTR_OFFSETS
	.align		4
        /*0d0c*/ 	.byte	0x04, 0x1c
        /*0d0e*/ 	.short	(.L_1068 - .L_1067)


	//   ....[0]....
.L_1067:
        /*0d10*/ 	.word	0x000009a0


	//   ....[1]....
        /*0d14*/ 	.word	0x0000feb0


	//   ....[2]....
        /*0d18*/ 	.word	0x00016650


	//----- nvinfo : EIATTR_MAX_THREADS
	.align		4
.L_1068:
        /*0d1c*/ 	.byte	0x04, 0x05
        /*0d1e*/ 	.short	(.L_1070 - .L_1069)
.L_1069:
        /*0d20*/ 	.word	0x00000180
        /*0d24*/ 	.word	0x00000001
        /*0d28*/ 	.word	0x00000001


	//----- nvinfo : EIATTR_CRS_STACK_SIZE
	.align		4
.L_1070:
        /*0d2c*/ 	.byte	0x04, 0x1e
        /*0d2e*/ 	.short	(.L_1072 - .L_1071)
.L_1071:
        /*0d30*/ 	.word	0x00000000


	//----- nvinfo : EIATTR_CBANK_PARAM_SIZE
	.align		4
.L_1072:
        /*0d34*/ 	.byte	0x03, 0x19
        /*0d36*/ 	.short	0x0bf0


	//----- nvinfo : EIATTR_PARAM_CBANK
	.align		4
        /*0d38*/ 	.byte	0x04, 0x0a
        /*0d3a*/ 	.short	(.L_1074 - .L_1073)
	.align		4
.L_1073:
        /*0d3c*/ 	.word	index@(.nv.constant0._ZN7cutlass13device_kernelIN5flash11enable_sm90INS1_16FlashAttnFwdSm90INS1_25CollectiveMainloopFwdSm90ILi2EN4cute5tupleIJNS5_1CILi1EEES8_S8_EEENS6_IJNS7_ILi64EEESA_SA_EEELi512ENS_6half_tEfNS_4arch4Sm90ELb1ELb0ELb0ELb1ELb1ELb0ELb1ELb0ELb0ELb1ELb0ELb0EEENS1_21CollectiveEpilogueFwdINS6_IJSA_NS7_ILi512EEESA_EEES9_SC_SE_Li256ELb1ELb1ELb0ELb0EEENS1_36VarlenDynamicPersistentTileSchedulerILi64ELi64ELi256ELi128ELb0ELb1ELb1ELb1ELb1ELb1EEEEEEEEEvNT_6ParamsE)
        /*0d40*/ 	.short	0x0210
        /*0d42*/ 	.short	0x0bf0


	//----- nvinfo : EIATTR_SW_WAR
	.align		4
.L_1074:
        /*0d44*/ 	.byte	0x04, 0x36
        /*0d46*/ 	.short	(.L_1076 - .L_1075)
.L_1075:
        /*0d48*/ 	.word	0x00000008
.L_1076:


//--------------------- .nv.info._ZN7cutlass13device_kernelIN5flash11enable_sm90INS1_16FlashAttnFwdSm90INS1_25CollectiveMainloopFwdSm90ILi2EN4cute5tupleIJNS5_1CILi1EEES8_S8_EEENS6_IJNS7_ILi64EEESA_SA_EEELi512ENS_6half_tEfNS_4arch4Sm90ELb1ELb0ELb0ELb1ELb1ELb1ELb1ELb0ELb0ELb1ELb0ELb0EEENS1_21CollectiveEpilogueFwdINS6_IJSA_NS7_ILi512EEESA_EEES9_SC_SE_Li256ELb1ELb1ELb0ELb0EEENS1_36VarlenDynamicPersistentTileSchedulerILi64ELi64ELi256ELi128ELb0ELb1ELb1ELb1ELb1ELb1EEEEEEEEEvNT_6ParamsE --------------------------
	.section	.nv.info._ZN7cutlass13device_kernelIN5flash11enable_sm90INS1_16FlashAttnFwdSm90INS1_25CollectiveMainloopFwdSm90ILi2EN4cute5tupleIJNS5_1CILi1EEES8_S8_EEENS6_IJNS7_ILi64EEESA_SA_EEELi512ENS_6half_tEfNS_4arch4Sm90ELb1ELb0ELb0ELb1ELb1ELb1ELb1ELb0ELb0ELb1ELb0ELb0EEENS1_21CollectiveEpilogueFwdINS6_IJSA_NS7_ILi512EEESA_EEES9_SC_SE_Li256ELb1ELb1ELb0ELb0EEENS1_36VarlenDynamicPersistentTileSchedulerILi64ELi64ELi256ELi128ELb0ELb1ELb1ELb1ELb1ELb1EEEEEEEEEvNT_6ParamsE,"",@"SHT_CUDA_INFO"
	.sectionflags	@""
	.align	4


	//----- nvinfo : EIATTR_CUDA_API_VERSION
	.align		4
        /*0000*/ 	.byte	0x04, 0x37
        /*0002*/ 	.short	(.L_1078 - .L_1077)
.L_1077:
        /*0004*/ 	.word	0x00000082


	//----- nvinfo : EIATTR_KPARAM_INFO
	.align		4
.L_1078:
        /*0008*/ 	.byte	0x04, 0x17
        /*000a*/ 	.short	(.L_1080 - .L_1079)
.L_1079:
        /*000c*/ 	.word	0x00000000
        /*0010*/ 	.short	0x0000
        /*0012*/ 	.short	0x0070
        /*0014*/ 	.byte	0x00, 0xf0, 0x01, 0x2e


	//----- nvinfo : EIATTR_SPARSE_MMA_MASK
	.align		4
.L_1080:
        /*0018*/ 	.byte	0x03, 0x50
        /*001a*/ 	.short	0x0000


	//----- nvinfo : EIATTR_MAXREG_COUNT
	.align		4
        /*001c*/ 	.byte	0x03, 0x1b
        /*001e*/ 	.short	0x00a8


	//----- nvinfo : EIATTR_NUM_BARRIERS
	.align		4
        /*0020*/ 	.byte	0x02, 0x4c
        /*0022*/ 	.byte	0x10
	.zero		1


	//----- nvinfo : EIATTR_EXTERNS
	.align		4
        /*0024*/ 	.byte	0x04, 0x0f
        /*0026*/ 	.short	(.L_1082 - .L_1081)


	//   ....[0]....
	.align		4
.L_1081:
        /*0028*/ 	.word	index@(__assertfail)


	//----- nvinfo : EIATTR_ANNOTATIONS
	.align		4
.L_1082:
        /*002c*/ 	.byte	0x04, 0x55
        /*002e*/ 	.short	(.L_1084 - .L_1083)


	//   ....[0]....
.L_1083:
        /* <DEDUP_REMOVED lines=68> */


	//----- nvinfo : EIATTR_MERCURY_ISA_VERSION
	.align		4
.L_1084:
        /*0460*/ 	.byte	0x03, 0x5f
        /*0462*/ 	.short	0x0101


	//----- nvinfo : EIATTR_UNUSED_LOAD_BYTE_OFFSET
	.align		4
        /*0464*/ 	.byte	0x04, 0x44
        /*0466*/ 	.short	(.L_1086 - .L_1085)


	//   ....[0]....
.L_1085:
        /*0468*/ 	.word	0x00000a50
        /*046c*/ 	.word	0x0000fff0


	//   ....[1]....
        /*0470*/ 	.word	0x00014920
        /*0474*/ 	.word	0x0000fff0


	//----- nvinfo : EIATTR_INT_WARP_WIDE_INSTR_OFFSETS
	.align		4
.L_1086:
        /*0478*/ 	.byte	0x04, 0x31
        /*047a*/ 	.short	(.L_1088 - .L_1087)


	//   ....[0]....
.L_1087:
        /*047c*/ 	.word	0x00000130


	//   ....[1]....
        /*0480*/ 	.word	0x00000170


	//   ....[2]....
        /*0484*/ 	.word	0x000001e0


	//   ....[3]....
        /*0488*/ 	.word	0x00000250


	//   ....[4]....
        /*048c*/ 	.word	0x0001ab00


	//   ....[5]....
        /*0490*/ 	.word	0x0001ab90


	//   ....[6]....
        /*0494*/ 	.word	0x0001f090


	//   ....[7]....
        /*0498*/ 	.word	0x0001f120


	//----- nvinfo : EIATTR_COOP_GROUP_MASK_REGIDS
	.align		4
.L_1088:
        /*049c*/ 	.byte	0x04, 0x29
        /*049e*/ 	.short	(.L_1090 - .L_1089)


	//   ....[0]....
.L_1089:
        /*04a0*/ 	.word	0xffffffff


	//   ....[1]....
        /*04a4*/ 	.word	0xffffffff


	//   ....[2]....
        /*04a8*/ 	.word	0xffffffff


	//   ....[3]....
        /*04ac*/ 	.word	0xffffffff


	//   ....[4]....
        /*04b0*/ 	.word	0xffffffff


	//   ....[5]....
        /*04b4*/ 	.word	0xffffffff


	//   ....[6]....
        /*04b8*/ 	.word	0xffffffff


	//   ....[7]....
        /*04bc*/ 	.word	0xffffffff


	//   ....[8]....
        /*04c0*/ 	.word	0xffffffff


	//   ....[9]....
        /*04c4*/ 	.word	0xffffffff


	//   ....[10]....
        /*04c8*/ 	.word	0xffffffff


	//   ....[11]....
        /*04cc*/ 	.word	0xffffffff


	//   ....[12]....
        /*04d0*/ 	.word	0xffffffff


	//   ....[13]....
        /*04d4*/ 	.word	0xffffffff


	//   ....[14]....
        /*04d8*/ 	.word	0xffffffff


	//   ....[15]....
        /*04dc*/ 	.word	0xffffffff


	//   ....[16]....
        /*04e0*/ 	.word	0xffffffff


	//   ....[17]....
        /*04e4*/ 	.word	0xffffffff


	//   ....[18]....
        /*04e8*/ 	.word	0xffffffff


	//   ....[19]....
        /*04ec*/ 	.word	0xffffffff


	//   ....[20]....
        /*04f0*/ 	.word	0xffffffff


	//   ....[21]....
        /*04f4*/ 	.word	0xffffffff


	//   ....[22]....
        /*04f8*/ 	.word	0xffffffff


	//   ....[23]....
        /*04fc*/ 	.word	0xffffffff


	//   ....[24]....
        /*0500*/ 	.word	0xffffffff


	//   ....[25]....
        /*0504*/ 	.word	0xffffffff


	//   ....[26]....
        /*0508*/ 	.word	0xffffffff


	//   ....[27]....
        /*050c*/ 	.word	0xffffffff


	//   ....[28]....
        /*0510*/ 	.word	0xffffffff


	//   ....[29]....
        /*0514*/ 	.word	0xffffffff


	//   ....[30]....
        /*0518*/ 	.word	0xffffffff


	//   ....[31]....
        /*051c*/ 	.word	0xffffffff


	//   ....[32]....
        /*0520*/ 	.word	0xffffffff


	//   ....[33]....
        /*0524*/ 	.word	0xffffffff


	//   ....[34]....
        /*0528*/ 	.word	0xffffffff


	//   ....[35]....
        /*052c*/ 	.word	0xffffffff


	//   ....[36]....
        /*0530*/ 	.word	0xffffffff


	//   ....[37]....
        /*0534*/ 	.word	0xffffffff


	//   ....[38]....
        /*0538*/ 	.word	0xffffffff


	//   ....[39]....
        /*053c*/ 	.word	0xffffffff


	//   ....[40]....
        /*0540*/ 	.word	0xffffffff


	//   ....[41]....
        /*0544*/ 	.word	0xffffffff


	//   ....[42]....
        /*0548*/ 	.word	0xffffffff


	//   ....[43]....
        /*054c*/ 	.word	0xffffffff


	//   ....[44]....
        /*0550*/ 	.word	0xffffffff


	//   ....[45]....
        /*0554*/ 	.word	0xffffffff


	//   ....[46]....
        /*0558*/ 	.word	0xffffffff


	//   ....[47]....
        /*055c*/ 	.word	0xffffffff


	//   ....[48]....
        /*0560*/ 	.word	0xffffffff


	//   ....[49]....
        /*0564*/ 	.word	0xffffffff


	//   ....[50]....
        /*0568*/ 	.word	0xffffffff


	//   ....[51]....
        /*056c*/ 	.word	0xffffffff


	//   ....[52]....
        /*0570*/ 	.word	0xffffffff


	//   ....[53]....
        /*0574*/ 	.word	0xffffffff


	//   ....[54]....
        /*0578*/ 	.word	0xffffffff


	//   ....[55]....
        /*057c*/ 	.word	0xffffffff


	//   ....[56]....
        /*0580*/ 	.word	0xffffffff


	//   ....[57]....
        /*0584*/ 	.word	0xffffffff


	//   ....[58]....
        /*0588*/ 	.word	0xffffffff


	//   ....[59]....
        /*058c*/ 	.word	0xffffffff


	//   ....[60]....
        /*0590*/ 	.word	0xffffffff


	//   ....[61]....
        /*0594*/ 	.word	0xffffffff


	//   ....[62]....
        /*0598*/ 	.word	0xffffffff


	//   ....[63]....
        /*059c*/ 	.word	0xffffffff


	//   ....[64]....
        /*05a0*/ 	.word	0xffffffff


	//   ....[65]....
        /*05a4*/ 	.word	0xffffffff


	//   ....[66]....
        /*05a8*/ 	.word	0xffffffff


	//   ....[67]....
        /*05ac*/ 	.word	0xffffffff


	//   ....[68]....
        /*05b0*/ 	.word	0xffffffff


	//   ....[69]....
        /*05b4*/ 	.word	0xffffffff


	//   ....[70]....
        /*05b8*/ 	.word	0xffffffff


	//   ....[71]....
        /*05bc*/ 	.word	0xffffffff


	//   ....[72]....
        /*05c0*/ 	.word	0xffffffff


	//   ....[73]....
        /*05c4*/ 	.word	0xffffffff


	//   ....[74]....
        /*05c8*/ 	.word	0xffffffff


	//   ....[75]....
        /*05cc*/ 	.word	0xffffffff


	//   ....[76]....
        /*05d0*/ 	.word	0xffffffff


	//   ....[77]....
        /*05d4*/ 	.word	0xffffffff


	//   ....[78]....
        /*05d8*/ 	.word	0xffffffff


	//   ....[79]....
        /*05dc*/ 	.word	0xffffffff


	//   ....[80]....
        /*05e0*/ 	.word	0xffffffff


	//   ....[81]....
        /*05e4*/ 	.word	0xffffffff


	//   ....[82]....
        /*05e8*/ 	.word	0xffffffff


	//   ....[83]....
        /*05ec*/ 	.word	0xffffffff


	//   ....[84]....
        /*05f0*/ 	.word	0xffffffff


	//   ....[85]....
        /*05f4*/ 	.word	0xffffffff


	//   ....[86]....
        /*05f8*/ 	.word	0xffffffff


	//   ....[87]....
        /*05fc*/ 	.word	0xffffffff


	//   ....[88]....
        /*0600*/ 	.word	0xffffffff


	//   ....[89]....
        /*0604*/ 	.word	0xffffffff


	//   ....[90]....
        /*0608*/ 	.word	0xffffffff


	//   ....[91]....
        /*060c*/ 	.word	0xffffffff


	//   ....[92]....
        /*0610*/ 	.word	0xffffffff


	//   ....[93]....
        /*0614*/ 	.word	0xffffffff


	//   ....[94]....
        /*0618*/ 	.word	0xffffffff


	//   ....[95]....
        /*061c*/ 	.word	0xffffffff


	//   ....[96]....
        /*0620*/ 	.word	0xffffffff


	//   ....[97]....
        /*0624*/ 	.word	0xffffffff


	//   ....[98]....
        /*0628*/ 	.word	0xffffffff


	//   ....[99]....
        /*062c*/ 	.word	0xffffffff


	//   ....[100]....
        /*0630*/ 	.word	0xffffffff


	//   ....[101]....
        /*0634*/ 	.word	0xffffffff


	//   ....[102]....
        /*0638*/ 	.word	0xffffffff


	//   ....[103]....
        /*063c*/ 	.word	0xffffffff


	//   ....[104]....
        /*0640*/ 	.word	0xffffffff


	//   ....[105]....
        /*0644*/ 	.word	0xffffffff


	//   ....[106]....
        /*0648*/ 	.word	0xffffffff


	//   ....[107]....
        /*064c*/ 	.word	0xffffffff


	//   ....[108]....
        /*0650*/ 	.word	0xffffffff


	//   ....[109]....
        /*0654*/ 	.word	0xffffffff


	//   ....[110]....
        /*0658*/ 	.word	0xffffffff


	//   ....[111]....
        /*065c*/ 	.word	0xffffffff


	//   ....[112]....
        /*0660*/ 	.word	0xffffffff


	//   ....[113]....
        /*0664*/ 	.word	0xffffffff


	//   ....[114]....
        /*0668*/ 	.word	0xffffffff


	//   ....[115]....
        /*066c*/ 	.word	0xffffffff


	//   ....[116]....
        /*0670*/ 	.word	0xffffffff


	//   ....[117]....
        /*0674*/ 	.word	0xffffffff


	//   ....[118]....
        /*0678*/ 	.word	0xffffffff


	//   ....[119]....
        /*067c*/ 	.word	0xffffffff


	//   ....[120]....
        /*0680*/ 	.word	0xffffffff


	//   ....[121]....
        /*0684*/ 	.word	0xffffffff


	//   ....[122]....
        /*0688*/ 	.word	0xffffffff


	//   ....[123]....
        /*068c*/ 	.word	0xffffffff


	//   ....[124]....
        /*0690*/ 	.word	0xffffffff


	//   ....[125]....
        /*0694*/ 	.word	0xffffffff


	//   ....[126]....
        /*0698*/ 	.word	0xffffffff


	//   ....[127]....
        /*069c*/ 	.word	0xffffffff


	//   ....[128]....
        /*06a0*/ 	.word	0xffffffff


	//   ....[129]....
        /*06a4*/ 	.word	0xffffffff


	//   ....[130]....
        /*06a8*/ 	.word	0xffffffff


	//   ....[131]....
        /*06ac*/ 	.word	0xffffffff


	//   ....[132]....
        /*06b0*/ 	.word	0xffffffff


	//   ....[133]....
        /*06b4*/ 	.word	0xffffffff


	//   ....[134]....
        /*06b8*/ 	.word	0xffffffff


	//   ....[135]....
        /*06bc*/ 	.word	0xffffffff


	//   ....[136]....
        /*06c0*/ 	.word	0xffffffff


	//   ....[137]....
        /*06c4*/ 	.word	0xffffffff


	//   ....[138]....
        /*06c8*/ 	.word	0xffffffff


	//   ....[139]....
        /*06cc*/ 	.word	0xffffffff


	//   ....[140]....
        /*06d0*/ 	.word	0xffffffff


	//   ....[141]....
        /*06d4*/ 	.word	0xffffffff


	//   ....[142]....
        /*06d8*/ 	.word	0xffffffff


	//   ....[143]....
        /*06dc*/ 	.word	0xffffffff


	//   ....[144]....
        /*06e0*/ 	.word	0xffffffff


	//   ....[145]....
        /*06e4*/ 	.word	0xffffffff


	//   ....[146]....
        /*06e8*/ 	.word	0xffffffff


	//   ....[147]....
        /*06ec*/ 	.word	0xffffffff


	//   ....[148]....
        /*06f0*/ 	.word	0xffffffff


	//   ....[149]....
        /*06f4*/ 	.word	0xffffffff


	//   ....[150]....
        /*06f8*/ 	.word	0xffffffff


	//   ....[151]....
        /*06fc*/ 	.word	0xffffffff


	//   ....[152]....
        /*0700*/ 	.word	0xffffffff


	//   ....[153]....
        /*0704*/ 	.word	0xffffffff


	//   ....[154]....
        /*0708*/ 	.word	0xffffffff


	//   ....[155]....
        /*070c*/ 	.word	0x0500000f


	//   ....[156]....
        /*0710*/ 	.word	0x0500000f


	//   ....[157]....
        /*0714*/ 	.word	0x0500000f


	//   ....[158]....
        /*0718*/ 	.word	0x0500000f


	//   ....[159]....
        /*071c*/ 	.word	0x0500000f


	//   ....[160]....
        /*0720*/ 	.word	0x0500000f


	//   ....[161]....
        /*0724*/ 	.word	0x0500000f


	//   ....[162]....
        /*0728*/ 	.word	0x0500000f


	//   ....[163]....
        /*072c*/ 	.word	0x0500000f


	//   ....[164]....
        /*0730*/ 	.word	0x0500000f


	//   ....[165]....
        /*0734*/ 	.word	0x0500000f


	//   ....[166]....
        /*0738*/ 	.word	0x0500000f


	//   ....[167]....
        /*073c*/ 	.word	0x0500000f


	//   ....[168]....
        /*0740*/ 	.word	0x0500000f


	//   ....[169]....
        /*0744*/ 	.word	0x0500000f


	//   ....[170]....
        /*0748*/ 	.word	0x0500000f


	//   ....[171]....
        /*074c*/ 	.word	0x0500000f


	//   ....[172]....
        /*0750*/ 	.word	0x0500000f


	//   ....[173]....
        /*0754*/ 	.word	0x0500000f


	//   ....[174]....
        /*0758*/ 	.word	0x0500000f


	//   ....[175]....
        /*075c*/ 	.word	0x0500000f


	//   ....[176]....
        /*0760*/ 	.word	0x0500000f


	//   ....[177]....
        /*0764*/ 	.word	0x0500000f


	//   ....[178]....
        /*0768*/ 	.word	0x0500000f


	//   ....[179]....
        /*076c*/ 	.word	0x0500000f


	//   ....[180]....
        /*0770*/ 	.word	0x0500000f


	//   ....[181]....
        /*0774*/ 	.word	0x0500000f


	//   ....[182]....
        /*0778*/ 	.word	0x0500000f


	//   ....[183]....
        /*077c*/ 	.word	0x0500000f


	//   ....[184]....
        /*0780*/ 	.word	0x0500000f


	//   ....[185]....
        /*0784*/ 	.word	0x0500000f


	//   ....[186]....
        /*0788*/ 	.word	0x0500000f


	//   ....[187]....
        /*078c*/ 	.word	0x0500000f


	//   ....[188]....
        /*0790*/ 	.word	0x0500000f


	//   ....[189]....
        /*0794*/ 	.word	0x0500000f


	//   ....[190]....
        /*0798*/ 	.word	0x0500000f


	//   ....[191]....
        /*079c*/ 	.word	0x0500000f


	//   ....[192]....
        /*07a0*/ 	.word	0x0500000f


	//   ....[193]....
        /*07a4*/ 	.word	0x0500000f


	//   ....[194]....
        /*07a8*/ 	.word	0x0500000f


	//   ....[195]....
        /*07ac*/ 	.word	0x0500000f


	//   ....[196]....
        /*07b0*/ 	.word	0x0500000f


	//   ....[197]....
        /*07b4*/ 	.word	0x0500000f


	//   ....[198]....
        /*07b8*/ 	.word	0x0500000f


	//   ....[199]....
        /*07bc*/ 	.word	0x0500000f


	//   ....[200]....
        /*07c0*/ 	.word	0x0500000f


	//   ....[201]....
        /*07c4*/ 	.word	0x0500000f


	//   ....[202]....
        /*07c8*/ 	.word	0x0500000f


	//   ....[203]....
        /*07cc*/ 	.word	0x0500000f


	//   ....[204]....
        /*07d0*/ 	.word	0x0500000f


	//   ....[205]....
        /*07d4*/ 	.word	0x0500000f


	//   ....[206]....
        /*07d8*/ 	.word	0x0500000f


	//   ....[207]....
        /*07dc*/ 	.word	0x0500000f


	//   ....[208]....
        /*07e0*/ 	.word	0x0500000f


	//   ....[209]....
        /*07e4*/ 	.word	0x0500000f


	//   ....[210]....
        /*07e8*/ 	.word	0x0500000f


	//   ....[211]....
        /*07ec*/ 	.word	0x0500000f


	//   ....[212]....
        /*07f0*/ 	.word	0x0500000f


	//   ....[213]....
        /*07f4*/ 	.word	0x0500000f


	//   ....[214]....
        /*07f8*/ 	.word	0x0500000f


	//   ....[215]....
        /*07fc*/ 	.word	0x0500000f


	//   ....[216]....
        /*0800*/ 	.word	0x0500000f


	//   ....[217]....
        /*0804*/ 	.word	0x0500000f


	//   ....[218]....
        /*0808*/ 	.word	0x0500000f


	//   ....[219]....
        /*080c*/ 	.word	0x0500000f


	//   ....[220]....
        /*0810*/ 	.word	0x0500000f


	//   ....[221]....
        /*0814*/ 	.word	0x0500000f


	//   ....[222]....
        /*0818*/ 	.word	0x0500000f


	//   ....[223]....
        /*081c*/ 	.word	0x0500000f


	//   ....[224]....
        /*0820*/ 	.word	0x0500000f


	//   ....[225]....
        /*0824*/ 	.word	0x0500000f


	//   ....[226]....
        /*0828*/ 	.word	0x0500000f


	//   ....[227]....
        /*082c*/ 	.word	0x0500000f


	//   ....[228]....
        /*0830*/ 	.word	0x0500000f


	//   ....[229]....
        /*0834*/ 	.word	0x0500000f


	//   ....[230]....
        /*0838*/ 	.word	0x0500000f


	//   ....[231]....
        /*083c*/ 	.word	0x0500000f


	//   ....[232]....
        /*0840*/ 	.word	0x0500000f


	//   ....[233]....
        /*0844*/ 	.word	0x0500000f


	//   ....[234]....
        /*0848*/ 	.word	0x0500000f


	//   ....[235]....
        /*084c*/ 	.word	0x0500000f


	//   ....[236]....
        /*0850*/ 	.word	0x0500000f


	//   ....[237]....
        /*0854*/ 	.word	0x0500000f


	//   ....[238]....
        /*0858*/ 	.word	0x0500000f


	//   ....[239]....
        /*085c*/ 	.word	0x0500000f


	//   ....[240]....
        /*0860*/ 	.word	0x0500000f


	//   ....[241]....
        /*0864*/ 	.word	0x0500000f


	//   ....[242]....
        /*0868*/ 	.word	0x0500000f


	//   ....[243]....
        /*086c*/ 	.word	0x0500000f


	//   ....[244]....
        /*0870*/ 	.word	0x0500000f


	//----- nvinfo : EIATTR_COOP_GROUP_INSTR_OFFSETS
	.align		4
.L_1090:
        /*0874*/ 	.byte	0x04, 0x28
        /*0876*/ 	.short	(.L_1092 - .L_1091)


	//   ....[0]....
.L_1091:
        /*0878*/ 	.word	0x00000060


	//   ....[1]....
        /*087c*/ 	.word	0x00000140


	//   ....[2]....
        /*0880*/ 	.word	0x00000180


	//   ....[3]....
        /*0884*/ 	.word	0x00000390


	//   ....[4]....
        /*0888*/ 	.word	0x000004f0


	//   ....[5]....
        /*088c*/ 	.word	0x00000610


	//   ....[6]....
        /*0890*/ 	.word	0x00000770


	//   ....[7]....
        /*0894*/ 	.word	0x00002c10


	//   ....[8]....
        /*0898*/ 	.word	0x00002c20


	//   ....[9]....
        /*089c*/ 	.word	0x00003650


	//   ....[10]....
        /*08a0*/ 	.word	0x00003660


	//   ....[11]....
        /*08a4*/ 	.word	0x00004000


	//   ....[12]....
        /*08a8*/ 	.word	0x00004010


	//   ....[13]....
        /*08ac*/ 	.word	0x000043f0


	//   ....[14]....
        /*08b0*/ 	.word	0x00004400


	//   ....[15]....
        /*08b4*/ 	.word	0x00005270


	//   ....[16]....
        /*08b8*/ 	.word	0x000070c0


	//   ....[17]....
        /*08bc*/ 	.word	0x00007840


	//   ....[18]....
        /*08c0*/ 	.word	0x00007850


	//   ....[19]....
        /*08c4*/ 	.word	0x00007860


	//   ....[20]....
        /*08c8*/ 	.word	0x00007870


	//   ....[21]....
        /*08cc*/ 	.word	0x00007b70


	//   ....[22]....
        /*08d0*/ 	.word	0x00007b80


	//   ....[23]....
        /*08d4*/ 	.word	0x00007b90


	//   ....[24]....
        /*08d8*/ 	.word	0x00007ba0


	//   ....[25]....
        /*08dc*/ 	.word	0x00008e30


	//   ....[26]....
        /*08e0*/ 	.word	0x00008e50


	//   ....[27]....
        /*08e4*/ 	.word	0x00008e60


	//   ....[28]....
        /*08e8*/ 	.word	0x00008e70


	//   ....[29]....
        /*08ec*/ 	.word	0x00008f80


	//   ....[30]....
        /*08f0*/ 	.word	0x00008f90


	//   ....[31]....
        /*08f4*/ 	.word	0x00008fa0


	//   ....[32]....
        /*08f8*/ 	.word	0x00008fb0


	//   ....[33]....
        /*08fc*/ 	.word	0x0000a840


	//   ....[34]....
        /*0900*/ 	.word	0x0000bff0


	//   ....[35]....
        /*0904*/ 	.word	0x0000c330


	//   ....[36]....
        /*0908*/ 	.word	0x0000c350


	//   ....[37]....
        /*090c*/ 	.word	0x0000c4c0


	//   ....[38]....
        /*0910*/ 	.word	0x0000c6f0


	//   ....[39]....
        /*0914*/ 	.word	0x0000c710


	//   ....[40]....
        /*0918*/ 	.word	0x0000d100


	//   ....[41]....
        /*091c*/ 	.word	0x0000e1a0


	//   ....[42]....
        /*0920*/ 	.word	0x0000efb0


	//   ....[43]....
        /*0924*/ 	.word	0x0000efc0


	//   ....[44]....
        /*0928*/ 	.word	0x0000f330


	//   ....[45]....
        /*092c*/ 	.word	0x0000f350


	//   ....[46]....
        /*0930*/ 	.word	0x0000f930


	//   ....[47]....
        /*0934*/ 	.word	0x0000f950


	//   ....[48]....
        /*0938*/ 	.word	0x00010a30


	//   ....[49]....
        /*093c*/ 	.word	0x00011a70


	//   ....[50]....
        /*0940*/ 	.word	0x00012900


	//   ....[51]....
        /*0944*/ 	.word	0x00012920


	//   ....[52]....
        /*0948*/ 	.word	0x00012ef0


	//   ....[53]....
        /*094c*/ 	.word	0x000130c0


	//   ....[54]....
        /*0950*/ 	.word	0x00013d30


	//   ....[55]....
        /*0954*/ 	.word	0x00013e20


	//   ....[56]....
        /*0958*/ 	.word	0x00013e30


	//   ....[57]....
        /*095c*/ 	.word	0x00013e70


	//   ....[58]....
        /*0960*/ 	.word	0x00013e80


	//   ....[59]....
        /*0964*/ 	.word	0x00015a00


	//   ....[60]....
        /*0968*/ 	.word	0x00015ed0


	//   ....[61]....
        /*096c*/ 	.word	0x00015f00


	//   ....[62]....
        /*0970*/ 	.word	0x00015f30


	//   ....[63]....
        /*0974*/ 	.word	0x00015f40


	//   ....[64]....
        /*0978*/ 	.word	0x000166a0


	//   ....[65]....
        /*097c*/ 	.word	0x00016700


	//   ....[66]....
        /*0980*/ 	.word	0x00016970


	//   ....[67]....
        /*0984*/ 	.word	0x00016990


	//   ....[68]....
        /*0988*/ 	.word	0x00017660


	//   ....[69]....
        /*098c*/ 	.word	0x00017690


	//   ....[70]....
        /*0990*/ 	.word	0x00017900


	//   ....[71]....
        /*0994*/ 	.word	0x00017920


	//   ....[72]....
        /*0998*/ 	.word	0x00017bd0


	//   ....[73]....
        /*099c*/ 	.word	0x00017d80


	//   ....[74]....
        /*09a0*/ 	.word	0x00017db0


	//   ....[75]....
        /*09a4*/ 	.word	0x00017de0


	//   ....[76]....
        /*09a8*/ 	.word	0x00017e10


	//   ....[77]....
        /*09ac*/ 	.word	0x00017e40


	//   ....[78]....
        /*09b0*/ 	.word	0x00017e70


	//   ....[79]....
        /*09b4*/ 	.word	0x00017fe0


	//   ....[80]....
        /*09b8*/ 	.word	0x00018010


	//   ....[81]....
        /*09bc*/ 	.word	0x00018040


	//   ....[82]....
        /*09c0*/ 	.word	0x00018070


	//   ....[83]....
        /*09c4*/ 	.word	0x000180a0


	//   ....[84]....
        /*09c8*/ 	.word	0x000180d0


	//   ....[85]....
        /*09cc*/ 	.word	0x00018160


	//   ....[86]....
        /*09d0*/ 	.word	0x000181c0


	//   ....[87]....
        /*09d4*/ 	.word	0x00018250


	//   ....[88]....
        /*09d8*/ 	.word	0x00019060


	//   ....[89]....
        /*09dc*/ 	.word	0x0001b920


	//   ....[90]....
        /*09e0*/ 	.word	0x0001b940


	//   ....[91]....
        /*09e4*/ 	.word	0x0001b9d0


	//   ....[92]....
        /*09e8*/ 	.word	0x0001b9f0


	//   ....[93]....
        /*09ec*/ 	.word	0x0001ba70


	//   ....[94]....
        /*09f0*/ 	.word	0x0001ba90


	//   ....[95]....
        /*09f4*/ 	.word	0x0001baa0


	//   ....[96]....
        /*09f8*/ 	.word	0x0001bab0


	//   ....[97]....
        /*09fc*/ 	.word	0x0001c280


	//   ....[98]....
        /*0a00*/ 	.word	0x0001c2b0


	//   ....[99]....
        /*0a04*/ 	.word	0x0001c360


	//   ....[100]....
        /*0a08*/ 	.word	0x0001c370


	//   ....[101]....
        /*0a0c*/ 	.word	0x0001c380


	//   ....[102]....
        /*0a10*/ 	.word	0x0001c390


	//   ....[103]....
        /*0a14*/ 	.word	0x0001c410


	//   ....[104]....
        /*0a18*/ 	.word	0x0001c420


	//   ....[105]....
        /*0a1c*/ 	.word	0x0001cd90


	//   ....[106]....
        /*0a20*/ 	.word	0x0001ce20


	//   ....[107]....
        /*0a24*/ 	.word	0x0001cea0


	//   ....[108]....
        /*0a28*/ 	.word	0x0001cff0


	//   ....[109]....
        /*0a2c*/ 	.word	0x0001d050


	//   ....[110]....
        /*0a30*/ 	.word	0x0001d070


	//   ....[111]....
        /*0a34*/ 	.word	0x0001d080


	//   ....[112]....
        /*0a38*/ 	.word	0x0001d310


	//   ....[113]....
        /*0a3c*/ 	.word	0x0001d870


	//   ....[114]....
        /*0a40*/ 	.word	0x0001d8a0


	//   ....[115]....
        /*0a44*/ 	.word	0x0001da90


	//   ....[116]....
        /*0a48*/ 	.word	0x0001dad0


	//   ....[117]....
        /*0a4c*/ 	.word	0x0001dae0


	//   ....[118]....
        /*0a50*/ 	.word	0x0001daf0


	//   ....[119]....
        /*0a54*/ 	.word	0x0001dc40


	//   ....[120]....
        /*0a58*/ 	.word	0x0001dd90


	//   ....[121]....
        /*0a5c*/ 	.word	0x0001e5a0


	//   ....[122]....
        /*0a60*/ 	.word	0x0001e5c0


	//   ....[123]....
        /*0a64*/ 	.word	0x0001e610


	//   ....[124]....
        /*0a68*/ 	.word	0x0001e620


	//   ....[125]....
        /*0a6c*/ 	.word	0x0001e660


	//   ....[126]....
        /*0a70*/ 	.word	0x0001e670


	//   ....[127]....
        /*0a74*/ 	.word	0x0001e680


	//   ....[128]....
        /*0a78*/ 	.word	0x0001e6c0


	//   ....[129]....
        /*0a7c*/ 	.word	0x0001e9e0


	//   ....[130]....
        /*0a80*/ 	.word	0x0001ea20


	//   ....[131]....
        /*0a84*/ 	.word	0x0001ea40


	//   ....[132]....
        /*0a88*/ 	.word	0x0001ea60


	//   ....[133]....
        /*0a8c*/ 	.word	0x0001ea90


	//   ....[134]....
        /*0a90*/ 	.word	0x0001eab0


	//   ....[135]....
        /*0a94*/ 	.word	0x0001ebb0


	//   ....[136]....
        /*0a98*/ 	.word	0x0001ed00


	//   ....[137]....
        /*0a9c*/ 	.word	0x0001f2f0


	//   ....[138]....
        /*0aa0*/ 	.word	0x0001f320


	//   ....[139]....
        /*0aa4*/ 	.word	0x0001f360


	//   ....[140]....
        /*0aa8*/ 	.word	0x0001f390


	//   ....[141]....
        /*0aac*/ 	.word	0x0001f3c0


	//   ....[142]....
        /*0ab0*/ 	.word	0x0001f3f0


	//   ....[143]....
        /*0ab4*/ 	.word	0x0001f420


	//   ....[144]....
        /*0ab8*/ 	.word	0x0001f450


	//   ....[145]....
        /*0abc*/ 	.word	0x0001f5d0


	//   ....[146]....
        /*0ac0*/ 	.word	0x0001f600


	//   ....[147]....
        /*0ac4*/ 	.word	0x0001f630


	//   ....[148]....
        /*0ac8*/ 	.word	0x0001f660


	//   ....[149]....
        /*0acc*/ 	.word	0x0001f690


	//   ....[150]....
        /*0ad0*/ 	.word	0x0001f6c0


	//   ....[151]....
        /*0ad4*/ 	.word	0x0001f780


	//   ....[152]....
        /*0ad8*/ 	.word	0x0001f7a0


	//   ....[153]....
        /*0adc*/ 	.word	0x0001f810


	//   ....[154]....
        /*0ae0*/ 	.word	0x0001feb0


	//   ....[155]....
        /*0ae4*/ 	.word	0x000201d0


	//   ....[156]....
        /*0ae8*/ 	.word	0x00020260


	//   ....[157]....
        /*0aec*/ 	.word	0x00020340


	//   ....[158]....
        /*0af0*/ 	.word	0x000203d0


	//   ....[159]....
        /*0af4*/ 	.word	0x000204b0


	//   ....[160]....
        /*0af8*/ 	.word	0x00020540


	//   ....[161]....
        /*0afc*/ 	.word	0x00020620


	//   ....[162]....
        /*0b00*/ 	.word	0x000206b0


	//   ....[163]....
        /*0b04*/ 	.word	0x00020700


	//   ....[164]....
        /*0b08*/ 	.word	0x00020750


	//   ....[165]....
        /*0b0c*/ 	.word	0x000207e0


	//   ....[166]....
        /*0b10*/ 	.word	0x00020870


	//   ....[167]....
        /*0b14*/ 	.word	0x000208c0


	//   ....[168]....
        /*0b18*/ 	.word	0x00020910


	//   ....[169]....
        /*0b1c*/ 	.word	0x00020a10


	//   ....[170]....
        /*0b20*/ 	.word	0x00020ac0


	//   ....[171]....
        /*0b24*/ 	.word	0x00020b40


	//   ....[172]....
        /*0b28*/ 	.word	0x00020bd0


	//   ....[173]....
        /*0b2c*/ 	.word	0x00020cf0


	//   ....[174]....
        /*0b30*/ 	.word	0x00020e10


	//   ....[175]....
        /*0b34*/ 	.word	0x00020ee0


	//   ....[176]....
        /*0b38*/ 	.word	0x00020f30


	//   ....[177]....
        /*0b3c*/ 	.word	0x00021270


	//   ....[178]....
        /*0b40*/ 	.word	0x00021550


	//   ....[179]....
        /*0b44*/ 	.word	0x00021640


	//   ....[180]....
        /*0b48*/ 	.word	0x000216e0


	//   ....[181]....
        /*0b4c*/ 	.word	0x00021740


	//   ....[182]....
        /*0b50*/ 	.word	0x00021830


	//   ....[183]....
        /*0b54*/ 	.word	0x000218a0


	//   ....[184]....
        /*0b58*/ 	.word	0x00021990


	//   ....[185]....
        /*0b5c*/ 	.word	0x00021a00


	//   ....[186]....
        /*0b60*/ 	.word	0x00021aa0


	//   ....[187]....
        /*0b64*/ 	.word	0x00021b90


	//   ....[188]....
        /*0b68*/ 	.word	0x00021c30


	//   ....[189]....
        /*0b6c*/ 	.word	0x00021c90


	//   ....[190]....
        /*0b70*/ 	.word	0x00021d50


	//   ....[191]....
        /*0b74*/ 	.word	0x00021db0


	//   ....[192]....
        /*0b78*/ 	.word	0x00021e50


	//   ....[193]....
        /*0b7c*/ 	.word	0x00021f00


	//   ....[194]....
        /*0b80*/ 	.word	0x00021fa0


	//   ....[195]....
        /*0b84*/ 	.word	0x000222d0


	//   ....[196]....
        /*0b88*/ 	.word	0x00022390


	//   ....[197]....
        /*0b8c*/ 	.word	0x00022600


	//   ....[198]....
        /*0b90*/ 	.word	0x00022680


	//   ....[199]....
        /*0b94*/ 	.word	0x00022890


	//   ....[200]....
        /*0b98*/ 	.word	0x000228e0


	//   ....[201]....
        /*0b9c*/ 	.word	0x00022a50


	//   ....[202]....
        /*0ba0*/ 	.word	0x00022ae0


	//   ....[203]....
        /*0ba4*/ 	.word	0x00022c20


	//   ....[204]....
        /*0ba8*/ 	.word	0x00022d20


	//   ....[205]....
        /*0bac*/ 	.word	0x00022f90


	//   ....[206]....
        /*0bb0*/ 	.word	0x00022fe0


	//   ....[207]....
        /*0bb4*/ 	.word	0x000231b0


	//   ....[208]....
        /*0bb8*/ 	.word	0x00023200


	//   ....[209]....
        /*0bbc*/ 	.word	0x000233d0


	//   ....[210]....
        /*0bc0*/ 	.word	0x00023420


	//   ....[211]....
        /*0bc4*/ 	.word	0x00023510


	//   ....[212]....
        /*0bc8*/ 	.word	0x000235b0


	//   ....[213]....
        /*0bcc*/ 	.word	0x00023610


	//   ....[214]....
        /*0bd0*/ 	.word	0x000236c0


	//   ....[215]....
        /*0bd4*/ 	.word	0x00023720


	//   ....[216]....
        /*0bd8*/ 	.word	0x000237d0


	//   ....[217]....
        /*0bdc*/ 	.word	0x00023830


	//   ....[218]....
        /*0be0*/ 	.word	0x000238e0


	//   ....[219]....
        /*0be4*/ 	.word	0x000239d0


	//   ....[220]....
        /*0be8*/ 	.word	0x00023ab0


	//   ....[221]....
        /*0bec*/ 	.word	0x00023bc0


	//   ....[222]....
        /*0bf0*/ 	.word	0x00023cc0


	//   ....[223]....
        /*0bf4*/ 	.word	0x00023df0


	//   ....[224]....
        /*0bf8*/ 	.word	0x00023ed0


	//   ....[225]....
        /*0bfc*/ 	.word	0x00023fd0


	//   ....[226]....
        /*0c00*/ 	.word	0x000240b0


	//   ....[227]....
        /*0c04*/ 	.word	0x00024140


	//   ....[228]....
        /*0c08*/ 	.word	0x000241e0


	//   ....[229]....
        /*0c0c*/ 	.word	0x00024300


	//   ....[230]....
        /*0c10*/ 	.word	0x00024370


	//   ....[231]....
        /*0c14*/ 	.word	0x000243e0


	//   ....[232]....
        /*0c18*/ 	.word	0x00024450


	//   ....[233]....
        /*0c1c*/ 	.word	0x000244c0


	//   ....[234]....
        /*0c20*/ 	.word	0x00024540


	//   ....[235]....
        /*0c24*/ 	.word	0x000245d0


	//   ....[236]....
        /*0c28*/ 	.word	0x00024660


	//   ....[237]....
        /*0c2c*/ 	.word	0x000246d0


	//   ....[238]....
        /*0c30*/ 	.word	0x00024740


	//   ....[239]....
        /*0c34*/ 	.word	0x000247b0


	//   ....[240]....
        /*0c38*/ 	.word	0x00024830


	//   ....[241]....
        /*0c3c*/ 	.word	0x000248a0


	//   ....[242]....
        /*0c40*/ 	.word	0x00024940


	//   ....[243]....
        /*0c44*/ 	.word	0x000249d0


	//   ....[244]....
        /*0c48*/ 	.word	0x00024b00


	//----- nvinfo : EIATTR_REG_RECONFIG
	.align		4
.L_1092:
        /*0c4c*/ 	.byte	0x01, 0x54
	.zero		2


	//----- nvinfo : EIATTR_SYSCALL_OFFSETS
	.align		4
        /*0c50*/ 	.byte	0x04, 0x46
        /*0c52*/ 	.short	(.L_1094 - .L_1093)


	//   ....[0]....
.L_1093:
        /*0c54*/ 	.word	0x00001e50


	//   ....[1]....
        /*0c58*/ 	.word	0x00001fa0


	//   ....[2]....
        /*0c5c*/ 	.word	0x00007260


	//   ....[3]....
        /*0c60*/ 	.word	0x00007590


	//   ....[4]....
        /*0c64*/ 	.word	0x0001acf0


	//   ....[5]....
        /*0c68*/ 	.word	0x0001ae40


	//   ....[6]....
        /*0c6c*/ 	.word	0x0001af30


	//   ....[7]....
        /*0c70*/ 	.word	0x0001be80


	//   ....[8]....
        /*0c74*/ 	.word	0x0001c6f0


	//----- nvinfo : EIATTR_MBARRIER_INSTR_OFFSETS
	.align		4
.L_1094:
        /*0c78*/ 	.byte	0x04, 0x39
        /*0c7a*/ 	.short	(.L_1096 - .L_1095)


	//   ....[0]....
.L_1095:
        /*0c7c*/ 	.word	0x00000270
        /*0c80*/ 	.word	0x000000ff
        /*0c84*/ 	.word	0x00038800
        /*0c88*/ 	.short	0x0100
        /*0c8a*/ 	.byte	0x08
	.zero		1


	//   ....[1]....
        /*0c8c*/ 	.word	0x00000280
        /*0c90*/ 	.word	0x000000ff
        /*0c94*/ 	.word	0x00038810
        /*0c98*/ 	.short	0x0100
        /*0c9a*/ 	.byte	0x08
	.zero		1


	//   ....[2]....
        /*0c9c*/ 	.word	0x00000290
        /*0ca0*/ 	.word	0x000000ff
        /*0ca4*/ 	.word	0x00038820
        /*0ca8*/ 	.short	0x0100
        /*0caa*/ 	.byte	0x08
	.zero		1


	//   ....[3]....
        /*0cac*/ 	.word	0x00000340
        /*0cb0*/ 	.word	0x000000ff
        /*0cb4*/ 	.word	0x00038830
        /*0cb8*/ 	.short	0x0100
        /*0cba*/ 	.byte	0x06
	.zero		1


	//   ....[4]....
        /*0cbc*/ 	.word	0x00000350
        /*0cc0*/ 	.word	0x000000ff
        /*0cc4*/ 	.word	0x00038840
        /*0cc8*/ 	.short	0x0100
        /*0cca*/ 	.byte	0x06
	.zero		1


	//   ....[5]....
        /*0ccc*/ 	.word	0x00000360
        /*0cd0*/ 	.word	0x000000ff
        /*0cd4*/ 	.word	0x00038838
        /*0cd8*/ 	.short	0x0100
        /*0cda*/ 	.byte	0x06
	.zero		1


	//   ....[6]....
        /*0cdc*/ 	.word	0x00000370
        /*0ce0*/ 	.word	0x000000ff
        /*0ce4*/ 	.word	0x00038848
        /*0ce8*/ 	.short	0x0100
        /*0cea*/ 	.byte	0x06
	.zero		1


	//   ....[7]....
        /*0cec*/ 	.word	0x000004a0
        /*0cf0*/ 	.word	0x000000ff
        /*0cf4*/ 	.word	0x00038850
        /*0cf8*/ 	.short	0x0100
        /*0cfa*/ 	.byte	0x08
	.zero		1


	//   ....[8]....
        /*0cfc*/ 	.word	0x000004b0
        /*0d00*/ 	.word	0x000000ff
        /*0d04*/ 	.word	0x00038860
        /*0d08*/ 	.short	0x0100
        /*0d0a*/ 	.byte	0x08
	.zero		1


	//   ....[9]....
        /*0d0c*/ 	.word	0x000004c0
        /*0d10*/ 	.word	0x000000ff
        /*0d14*/ 	.word	0x00038858
        /*0d18*/ 	.short	0x0100
        /*0d1a*/ 	.byte	0x08
	.zero		1


	//   ....[10]....
        /*0d1c*/ 	.word	0x000004d0
        /*0d20*/ 	.word	0x000000ff
        /*0d24*/ 	.word	0x00038868
        /*0d28*/ 	.short	0x0100
        /*0d2a*/ 	.byte	0x08
	.zero		1


	//   ....[11]....
        /*0d2c*/ 	.word	0x000005c0
        /*0d30*/ 	.word	0x000000ff
        /*0d34*/ 	.word	0x00038870
        /*0d38*/ 	.short	0x0100
        /*0d3a*/ 	.byte	0x06
	.zero		1


	//   ....[12]....
        /*0d3c*/ 	.word	0x000005d0
        /*0d40*/ 	.word	0x000000ff
        /*0d44*/ 	.word	0x00038880
        /*0d48*/ 	.short	0x0100
        /*0d4a*/ 	.byte	0x06
	.zero		1


	//   ....[13]....
        /*0d4c*/ 	.word	0x000005e0
        /*0d50*/ 	.word	0x000000ff
        /*0d54*/ 	.word	0x00038878
        /*0d58*/ 	.short	0x0100
        /*0d5a*/ 	.byte	0x06
	.zero		1


	//   ....[14]....
        /*0d5c*/ 	.word	0x000005f0
        /*0d60*/ 	.word	0x000000ff
        /*0d64*/ 	.word	0x00038888
        /*0d68*/ 	.short	0x0100
        /*0d6a*/ 	.byte	0x06
	.zero		1


	//   ....[15]....
        /*0d6c*/ 	.word	0x00000720
        /*0d70*/ 	.word	0x000000ff
        /*0d74*/ 	.word	0x00038890
        /*0d78*/ 	.short	0x0100
        /*0d7a*/ 	.byte	0x08
	.zero		1


	//   ....[16]....
        /*0d7c*/ 	.word	0x00000730
        /*0d80*/ 	.word	0x000000ff
        /*0d84*/ 	.word	0x000388a0
        /*0d88*/ 	.short	0x0100
        /*0d8a*/ 	.byte	0x08
	.zero		1


	//   ....[17]....
        /*0d8c*/ 	.word	0x00000740
        /*0d90*/ 	.word	0x000000ff
        /*0d94*/ 	.word	0x00038898
        /*0d98*/ 	.short	0x0100
        /*0d9a*/ 	.byte	0x08
	.zero		1


	//   ....[18]....
        /*0d9c*/ 	.word	0x00000750
        /*0da0*/ 	.word	0x000000ff
        /*0da4*/ 	.word	0x000388a8
        /*0da8*/ 	.short	0x0100
        /*0daa*/ 	.byte	0x08
	.zero		1


	//   ....[19]....
        /*0dac*/ 	.word	0x00000880
        /*0db0*/ 	.word	0x000000ff
        /*0db4*/ 	.word	0x000388b0
        /*0db8*/ 	.short	0x0100
        /*0dba*/ 	.byte	0x08
	.zero		1


	//   ....[20]....
        /*0dbc*/ 	.word	0x00000890
        /*0dc0*/ 	.word	0x000000ff
        /*0dc4*/ 	.word	0x000388c0
        /*0dc8*/ 	.short	0x0100
        /*0dca*/ 	.byte	0x08
	.zero		1


	//   ....[21]....
        /*0dcc*/ 	.word	0x000008a0
        /*0dd0*/ 	.word	0x000000ff
        /*0dd4*/ 	.word	0x000388b8
        /*0dd8*/ 	.short	0x0100
        /*0dda*/ 	.byte	0x08
	.zero		1


	//   ....[22]....
        /*0ddc*/ 	.word	0x000008b0
        /*0de0*/ 	.word	0x000000ff
        /*0de4*/ 	.word	0x000388c8
        /*0de8*/ 	.short	0x0100
        /*0dea*/ 	.byte	0x08
	.zero		1


	//   ....[23]....
        /*0dec*/ 	.word	0x00002bc0
        /*0df0*/ 	.word	0x0000003e
        /*0df4*/ 	.word	0x00038890
        /*0df8*/ 	.short	0x010a
        /*0dfa*/ 	.byte	0x3f
	.zero		1


	//   ....[24]....
        /*0dfc*/ 	.word	0x00003600
        /*0e00*/ 	.word	0x0000003e
        /*0e04*/ 	.word	0x00038890
        /*0e08*/ 	.short	0x010a
        /*0e0a*/ 	.byte	0x3f
	.zero		1


	//   ....[25]....
        /*0e0c*/ 	.word	0x00003e50
        /*0e10*/ 	.word	0x0000003e
        /*0e14*/ 	.word	0x00038890
        /*0e18*/ 	.short	0x010a
        /*0e1a*/ 	.byte	0x3f
	.zero		1


	//   ....[26]....
        /*0e1c*/ 	.word	0x00004230
        /*0e20*/ 	.word	0x00000004
        /*0e24*/ 	.word	0x00000000
        /*0e28*/ 	.short	0x0101
        /*0e2a*/ 	.byte	0x3f
	.zero		1


	//   ....[27]....
        /*0e2c*/ 	.word	0x00004270
        /*0e30*/ 	.word	0x0000003e
        /*0e34*/ 	.word	0x000388b0
        /*0e38*/ 	.short	0x010a
        /*0e3a*/ 	.byte	0x3f
	.zero		1


	//   ....[28]....
        /*0e3c*/ 	.word	0x00004b50
        /*0e40*/ 	.word	0x0000003e
        /*0e44*/ 	.word	0x00000000
        /*0e48*/ 	.short	0x0101
        /*0e4a*/ 	.byte	0x3f
	.zero		1


	//   ....[29]....
        /*0e4c*/ 	.word	0x00005630
        /*0e50*/ 	.word	0x00000005
        /*0e54*/ 	.word	0x00000000
        /*0e58*/ 	.short	0x0101
        /*0e5a*/ 	.byte	0x3f
	.zero		1


	//   ....[30]....
        /*0e5c*/ 	.word	0x000061e0
        /*0e60*/ 	.word	0x00000004
        /*0e64*/ 	.word	0x00000000
        /*0e68*/ 	.short	0x0101
        /*0e6a*/ 	.byte	0x3f
	.zero		1


	//   ....[31]....
        /*0e6c*/ 	.word	0x00007300
        /*0e70*/ 	.word	0x00000012
        /*0e74*/ 	.word	0x00038800
        /*0e78*/ 	.short	0x010a
        /*0e7a*/ 	.byte	0x3f
	.zero		1


	//   ....[32]....
        /*0e7c*/ 	.word	0x00007350
        /*0e80*/ 	.word	0x00000012
        /*0e84*/ 	.word	0x00038800
        /*0e88*/ 	.short	0x010a
        /*0e8a*/ 	.byte	0x3f
	.zero		1


	//   ....[33]....
        /*0e8c*/ 	.word	0x00007de0
        /*0e90*/ 	.word	0x00000012
        /*0e94*/ 	.word	0x00038800
        /*0e98*/ 	.short	0x010a
        /*0e9a*/ 	.byte	0x3f
	.zero		1


	//   ....[34]....
        /*0e9c*/ 	.word	0x000092d0
        /*0ea0*/ 	.word	0x00000012
        /*0ea4*/ 	.word	0x00038800
        /*0ea8*/ 	.short	0x010a
        /*0eaa*/ 	.byte	0x3f
	.zero		1


	//   ....[35]....
        /*0eac*/ 	.word	0x0000a1a0
        /*0eb0*/ 	.word	0x00000015
        /*0eb4*/ 	.word	0x00038830
        /*0eb8*/ 	.short	0x010a
        /*0eba*/ 	.byte	0x3f
	.zero		1


	//   ....[36]....
        /*0ebc*/ 	.word	0x0000a250
        /*0ec0*/ 	.word	0x00000015
        /*0ec4*/ 	.word	0x00038830
        /*0ec8*/ 	.short	0x010a
        /*0eca*/ 	.byte	0x3f
	.zero		1


	//   ....[37]....
        /*0ecc*/ 	.word	0x0000a560
        /*0ed0*/ 	.word	0x00000012
        /*0ed4*/ 	.word	0x00038810
        /*0ed8*/ 	.short	0x010a
        /*0eda*/ 	.byte	0x3f
	.zero		1


	//   ....[38]....
        /*0edc*/ 	.word	0x0000a5b0
        /*0ee0*/ 	.word	0x00000015
        /*0ee4*/ 	.word	0x00038850
        /*0ee8*/ 	.short	0x010a
        /*0eea*/ 	.byte	0x3f
	.zero		1


	//   ....[39]....
        /*0eec*/ 	.word	0x0000a620
        /*0ef0*/ 	.word	0x00000015
        /*0ef4*/ 	.word	0x00038850
        /*0ef8*/ 	.short	0x010a
        /*0efa*/ 	.byte	0x3f
	.zero		1


	//   ....[40]....
        /*0efc*/ 	.word	0x0000cb90
        /*0f00*/ 	.word	0x00000000
        /*0f04*/ 	.word	0x00000000
        /*0f08*/ 	.short	0x0101
        /*0f0a*/ 	.byte	0x3f
	.zero		1


	//   ....[41]....
        /*0f0c*/ 	.word	0x0000d1b0
        /*0f10*/ 	.word	0x00000015
        /*0f14*/ 	.word	0x00000000
        /*0f18*/ 	.short	0x0101
        /*0f1a*/ 	.byte	0x3f
	.zero		1


	//   ....[42]....
        /*0f1c*/ 	.word	0x0000d340
        /*0f20*/ 	.word	0x000000c4
        /*0f24*/ 	.word	0x00038830
        /*0f28*/ 	.short	0x010a
        /*0f2a*/ 	.byte	0x3f
	.zero		1


	//   ....[43]....
        /*0f2c*/ 	.word	0x0000d3b0
        /*0f30*/ 	.word	0x000000c4
        /*0f34*/ 	.word	0x00038830
        /*0f38*/ 	.short	0x010a
        /*0f3a*/ 	.byte	0x3f
	.zero		1


	//   ....[44]....
        /*0f3c*/ 	.word	0x0000d620
        /*0f40*/ 	.word	0x000000c4
        /*0f44*/ 	.word	0x00038850
        /*0f48*/ 	.short	0x010a
        /*0f4a*/ 	.byte	0x3f
	.zero		1


	//   ....[45]....
        /*0f4c*/ 	.word	0x0000d670
        /*0f50*/ 	.word	0x000000c4
        /*0f54*/ 	.word	0x00038850
        /*0f58*/ 	.short	0x010a
        /*0f5a*/ 	.byte	0x3f
	.zero		1


	//   ....[46]....
        /*0f5c*/ 	.word	0x0000f770
        /*0f60*/ 	.word	0x0000000d
        /*0f64*/ 	.word	0x00000000
        /*0f68*/ 	.short	0x0101
        /*0f6a*/ 	.byte	0x3f
	.zero		1


	//   ....[47]....
        /*0f6c*/ 	.word	0x00010ae0
        /*0f70*/ 	.word	0x000000c4
        /*0f74*/ 	.word	0x00000000
        /*0f78*/ 	.short	0x0101
        /*0f7a*/ 	.byte	0x3f
	.zero		1


	//   ....[48]....
        /*0f7c*/ 	.word	0x00010c10
        /*0f80*/ 	.word	0x000000c4
        /*0f84*/ 	.word	0x00038830
        /*0f88*/ 	.short	0x010a
        /*0f8a*/ 	.byte	0x3f
	.zero		1


	//   ....[49]....
        /*0f8c*/ 	.word	0x00010c80
        /*0f90*/ 	.word	0x000000c4
        /*0f94*/ 	.word	0x00038830
        /*0f98*/ 	.short	0x010a
        /*0f9a*/ 	.byte	0x3f
	.zero		1


	//   ....[50]....
        /*0f9c*/ 	.word	0x00010ef0
        /*0fa0*/ 	.word	0x000000c4
        /*0fa4*/ 	.word	0x00038850
        /*0fa8*/ 	.short	0x010a
        /*0faa*/ 	.byte	0x3f
	.zero		1


	//   ....[51]....
        /*0fac*/ 	.word	0x00010f40
        /*0fb0*/ 	.word	0x000000c4
        /*0fb4*/ 	.word	0x00038850
        /*0fb8*/ 	.short	0x010a
        /*0fba*/ 	.byte	0x3f
	.zero		1


	//   ....[52]....
        /*0fbc*/ 	.word	0x00012ae0
        /*0fc0*/ 	.word	0x00000014
        /*0fc4*/ 	.word	0x00000000
        /*0fc8*/ 	.short	0x0101
        /*0fca*/ 	.byte	0x3f
	.zero		1


	//   ....[53]....
        /*0fcc*/ 	.word	0x00013de0
        /*0fd0*/ 	.word	0x000000c4
        /*0fd4*/ 	.word	0x00000000
        /*0fd8*/ 	.short	0x0101
        /*0fda*/ 	.byte	0x3f
	.zero		1


	//   ....[54]....
        /*0fdc*/ 	.word	0x00016680
        /*0fe0*/ 	.word	0x00000000
        /*0fe4*/ 	.word	0x00000000
        /*0fe8*/ 	.short	0x0101
        /*0fea*/ 	.byte	0x3f
	.zero		1


	//   ....[55]....
        /*0fec*/ 	.word	0x00019140
        /*0ff0*/ 	.word	0x00000017
        /*0ff4*/ 	.word	0x00038820
        /*0ff8*/ 	.short	0x010a
        /*0ffa*/ 	.byte	0x3f
	.zero		1


	//   ....[56]....
        /*0ffc*/ 	.word	0x000191d0
        /*1000*/ 	.word	0x00000003
        /*1004*/ 	.word	0x000388a0
        /*1008*/ 	.short	0x010a
        /*100a*/ 	.byte	0x3f
	.zero		1


	//   ....[57]....
        /*100c*/ 	.word	0x00019420
        /*1010*/ 	.word	0x00000003
        /*1014*/ 	.word	0x000388c0
        /*1018*/ 	.short	0x010a
        /*101a*/ 	.byte	0x3f
	.zero		1


	//   ....[58]....
        /*101c*/ 	.word	0x00019df0
        /*1020*/ 	.word	0x00000008
        /*1024*/ 	.word	0x000388a0
        /*1028*/ 	.short	0x010a
        /*102a*/ 	.byte	0x3f
	.zero		1


	//   ....[59]....
        /*102c*/ 	.word	0x0001a030
        /*1030*/ 	.word	0x00000008
        /*1034*/ 	.word	0x000388c0
        /*1038*/ 	.short	0x010a
        /*103a*/ 	.byte	0x3f
	.zero		1


	//   ....[60]....
        /*103c*/ 	.word	0x0001b6f0
        /*1040*/ 	.word	0x0000001f
        /*1044*/ 	.word	0x00038840
        /*1048*/ 	.short	0x010a
        /*104a*/ 	.byte	0x3f
	.zero		1


	//   ....[61]....
        /*104c*/ 	.word	0x0001bbb0
        /*1050*/ 	.word	0x0000001f
        /*1054*/ 	.word	0x00038830
        /*1058*/ 	.short	0x0107
        /*105a*/ 	.byte	0x3f
	.zero		1


	//   ....[62]....
        /*105c*/ 	.word	0x0001bc80
        /*1060*/ 	.word	0x0000001f
        /*1064*/ 	.word	0x00038830
        /*1068*/ 	.short	0x0101
        /*106a*/ 	.byte	0x3f
	.zero		1


	//   ....[63]....
        /*106c*/ 	.word	0x0001c530
        /*1070*/ 	.word	0x00000017
        /*1074*/ 	.word	0x00038800
        /*1078*/ 	.short	0x0107
        /*107a*/ 	.byte	0x3f
	.zero		1


	//   ....[64]....
        /*107c*/ 	.word	0x0001c5c0
        /*1080*/ 	.word	0x00000017
        /*1084*/ 	.word	0x00038800
        /*1088*/ 	.short	0x0101
        /*108a*/ 	.byte	0x3f
	.zero		1


	//   ....[65]....
        /*108c*/ 	.word	0x0001d4d0
        /*1090*/ 	.word	0x00000017
        /*1094*/ 	.word	0x00038810
        /*1098*/ 	.short	0x0107
        /*109a*/ 	.byte	0x3f
	.zero		1


	//   ....[66]....
        /*109c*/ 	.word	0x0001d5d0
        /*10a0*/ 	.word	0x00000017
        /*10a4*/ 	.word	0x00038810
        /*10a8*/ 	.short	0x0101
        /*10aa*/ 	.byte	0x3f
	.zero		1


	//   ....[67]....
        /*10ac*/ 	.word	0x0001d5f0
        /*10b0*/ 	.word	0x00000017
        /*10b4*/ 	.word	0x00038820
        /*10b8*/ 	.short	0x010a
        /*10ba*/ 	.byte	0x3f
	.zero		1


	//   ....[68]....
        /*10bc*/ 	.word	0x0001d680
        /*10c0*/ 	.word	0x0000001f
        /*10c4*/ 	.word	0x00038860
        /*10c8*/ 	.short	0x010a
        /*10ca*/ 	.byte	0x3f
	.zero		1


	//   ....[69]....
        /*10cc*/ 	.word	0x0001dfb0
        /*10d0*/ 	.word	0x0000001f
        /*10d4*/ 	.word	0x00038850
        /*10d8*/ 	.short	0x0107
        /*10da*/ 	.byte	0x3f
	.zero		1


	//   ....[70]....
        /*10dc*/ 	.word	0x0001e080
        /*10e0*/ 	.word	0x0000001f
        /*10e4*/ 	.word	0x00038850
        /*10e8*/ 	.short	0x0101
        /*10ea*/ 	.byte	0x3f
	.zero		1


	//   ....[71]....
        /*10ec*/ 	.word	0x0001e400
        /*10f0*/ 	.word	0x00000006
        /*10f4*/ 	.word	0x00038840
        /*10f8*/ 	.short	0x010a
        /*10fa*/ 	.byte	0x3f
	.zero		1


	//   ....[72]....
        /*10fc*/ 	.word	0x0001e740
        /*1100*/ 	.word	0x00000006
        /*1104*/ 	.word	0x00038830
        /*1108*/ 	.short	0x0107
        /*110a*/ 	.byte	0x3f
	.zero		1


	//   ....[73]....
        /*110c*/ 	.word	0x0001e800
        /*1110*/ 	.word	0x00000006
        /*1114*/ 	.word	0x00038830
        /*1118*/ 	.short	0x0101
        /*111a*/ 	.byte	0x3f
	.zero		1


	//   ....[74]....
        /*111c*/ 	.word	0x0001e830
        /*1120*/ 	.word	0x00000006
        /*1124*/ 	.word	0x00038860
        /*1128*/ 	.short	0x010a
        /*112a*/ 	.byte	0x3f
	.zero		1


	//   ....[75]....
        /*112c*/ 	.word	0x0001ef00
        /*1130*/ 	.word	0x00000006
        /*1134*/ 	.word	0x00038850
        /*1138*/ 	.short	0x0107
        /*113a*/ 	.byte	0x3f
	.zero		1


	//   ....[76]....
        /*113c*/ 	.word	0x0001efc0
        /*1140*/ 	.word	0x00000006
        /*1144*/ 	.word	0x00038850
        /*1148*/ 	.short	0x0101
        /*114a*/ 	.byte	0x3f
	.zero		1


	//   ....[77]....
        /*114c*/ 	.word	0x0001fe30
        /*1150*/ 	.word	0x00000004
        /*1154*/ 	.word	0x00038820
        /*1158*/ 	.short	0x010a
        /*115a*/ 	.byte	0x3f
	.zero		1


	//   ....[78]....
        /*115c*/ 	.word	0x0001ffa0
        /*1160*/ 	.word	0x00000005
        /*1164*/ 	.word	0x00038840
        /*1168*/ 	.short	0x010a
        /*116a*/ 	.byte	0x3f
	.zero		1


	//   ....[79]....
        /*116c*/ 	.word	0x00020040
        /*1170*/ 	.word	0x00000019
        /*1174*/ 	.word	0x00038840
        /*1178*/ 	.short	0x010a
        /*117a*/ 	.byte	0x3f
	.zero		1


	//   ....[80]....
        /*117c*/ 	.word	0x00020080
        /*1180*/ 	.word	0x00000005
        /*1184*/ 	.word	0x00038860
        /*1188*/ 	.short	0x010a
        /*118a*/ 	.byte	0x3f
	.zero		1


	//   ....[81]....
        /*118c*/ 	.word	0x000200c0
        /*1190*/ 	.word	0x00000019
        /*1194*/ 	.word	0x00038860
        /*1198*/ 	.short	0x010a
        /*119a*/ 	.byte	0x3f
	.zero		1


	//   ....[82]....
        /*119c*/ 	.word	0x00020120
        /*11a0*/ 	.word	0x0000003e
        /*11a4*/ 	.word	0x00038890
        /*11a8*/ 	.short	0x010a
        /*11aa*/ 	.byte	0x3f
	.zero		1


	//   ....[83]....
        /*11ac*/ 	.word	0x00020290
        /*11b0*/ 	.word	0x0000003e
        /*11b4*/ 	.word	0x00038890
        /*11b8*/ 	.short	0x010a
        /*11ba*/ 	.byte	0x3f
	.zero		1


	//   ....[84]....
        /*11bc*/ 	.word	0x00020410
        /*11c0*/ 	.word	0x0000003e
        /*11c4*/ 	.word	0x00038890
        /*11c8*/ 	.short	0x010a
        /*11ca*/ 	.byte	0x3f
	.zero		1


	//   ....[85]....
        /*11cc*/ 	.word	0x00020570
        /*11d0*/ 	.word	0x0000003e
        /*11d4*/ 	.word	0x000388b0
        /*11d8*/ 	.short	0x010a
        /*11da*/ 	.byte	0x3f
	.zero		1


	//   ....[86]....
        /*11dc*/ 	.word	0x00020950
        /*11e0*/ 	.word	0x00000012
        /*11e4*/ 	.word	0x00038800
        /*11e8*/ 	.short	0x010a
        /*11ea*/ 	.byte	0x3f
	.zero		1


	//   ....[87]....
        /*11ec*/ 	.word	0x00020f60
        /*11f0*/ 	.word	0x00000012
        /*11f4*/ 	.word	0x00038800
        /*11f8*/ 	.short	0x010a
        /*11fa*/ 	.byte	0x3f
	.zero		1


	//   ....[88]....
        /*11fc*/ 	.word	0x00020fb0
        /*1200*/ 	.word	0x00000015
        /*1204*/ 	.word	0x00038830
        /*1208*/ 	.short	0x010a
        /*120a*/ 	.byte	0x3f
	.zero		1


	//   ....[89]....
        /*120c*/ 	.word	0x00021000
        /*1210*/ 	.word	0x00000012
        /*1214*/ 	.word	0x00038810
        /*1218*/ 	.short	0x010a
        /*121a*/ 	.byte	0x3f
	.zero		1


	//   ....[90]....
        /*121c*/ 	.word	0x00021050
        /*1220*/ 	.word	0x00000015
        /*1224*/ 	.word	0x00038850
        /*1228*/ 	.short	0x010a
        /*122a*/ 	.byte	0x3f
	.zero		1


	//   ....[91]....
        /*122c*/ 	.word	0x000210a0
        /*1230*/ 	.word	0x000000c4
        /*1234*/ 	.word	0x00038830
        /*1238*/ 	.short	0x010a
        /*123a*/ 	.byte	0x3f
	.zero		1


	//   ....[92]....
        /*123c*/ 	.word	0x000210f0
        /*1240*/ 	.word	0x000000c4
        /*1244*/ 	.word	0x00038850
        /*1248*/ 	.short	0x010a
        /*124a*/ 	.byte	0x3f
	.zero		1


	//   ....[93]....
        /*124c*/ 	.word	0x00021140
        /*1250*/ 	.word	0x000000c4
        /*1254*/ 	.word	0x00038830
        /*1258*/ 	.short	0x010a
        /*125a*/ 	.byte	0x3f
	.zero		1


	//   ....[94]....
        /*125c*/ 	.word	0x00021190
        /*1260*/ 	.word	0x000000c4
        /*1264*/ 	.word	0x00038850
        /*1268*/ 	.short	0x010a
        /*126a*/ 	.byte	0x3f
	.zero		1


	//   ....[95]....
        /*126c*/ 	.word	0x00021330
        /*1270*/ 	.word	0x00000017
        /*1274*/ 	.word	0x00038820
        /*1278*/ 	.short	0x010a
        /*127a*/ 	.byte	0x3f
	.zero		1


	//   ....[96]....
        /*127c*/ 	.word	0x00021380
        /*1280*/ 	.word	0x00000003
        /*1284*/ 	.word	0x000388a0
        /*1288*/ 	.short	0x010a
        /*128a*/ 	.byte	0x3f
	.zero		1


	//   ....[97]....
        /*128c*/ 	.word	0x000213d0
        /*1290*/ 	.word	0x00000003
        /*1294*/ 	.word	0x000388c0
        /*1298*/ 	.short	0x010a
        /*129a*/ 	.byte	0x3f
	.zero		1


	//   ....[98]....
        /*129c*/ 	.word	0x00021420
        /*12a0*/ 	.word	0x00000008
        /*12a4*/ 	.word	0x000388a0
        /*12a8*/ 	.short	0x010a
        /*12aa*/ 	.byte	0x3f
	.zero		1


	//   ....[99]....
        /*12ac*/ 	.word	0x00021470
        /*12b0*/ 	.word	0x00000008
        /*12b4*/ 	.word	0x000388c0
        /*12b8*/ 	.short	0x010a
        /*12ba*/ 	.byte	0x3f
	.zero		1


	//   ....[100]....
        /*12bc*/ 	.word	0x00021590
        /*12c0*/ 	.word	0x0000001f
        /*12c4*/ 	.word	0x00038840
        /*12c8*/ 	.short	0x010a
        /*12ca*/ 	.byte	0x3f
	.zero		1


	//   ....[101]....
        /*12cc*/ 	.word	0x00022b20
        /*12d0*/ 	.word	0x00000017
        /*12d4*/ 	.word	0x00038820
        /*12d8*/ 	.short	0x010a
        /*12da*/ 	.byte	0x3f
	.zero		1


	//   ....[102]....
        /*12dc*/ 	.word	0x00022b70
        /*12e0*/ 	.word	0x0000001f
        /*12e4*/ 	.word	0x00038860
        /*12e8*/ 	.short	0x010a
        /*12ea*/ 	.byte	0x3f
	.zero		1


	//   ....[103]....
        /*12ec*/ 	.word	0x00023460
        /*12f0*/ 	.word	0x00000006
        /*12f4*/ 	.word	0x00038840
        /*12f8*/ 	.short	0x010a
        /*12fa*/ 	.byte	0x3f
	.zero		1


	//   ....[104]....
        /*12fc*/ 	.word	0x00023920
        /*1300*/ 	.word	0x00000006
        /*1304*/ 	.word	0x00038860
        /*1308*/ 	.short	0x010a
        /*130a*/ 	.byte	0x3f
	.zero		1


	//   ....[105]....
        /*130c*/ 	.word	0x00024a20
        /*1310*/ 	.word	0x00000004
        /*1314*/ 	.word	0x00038820
        /*1318*/ 	.short	0x010a
        /*131a*/ 	.byte	0x3f
	.zero		1


	//   ....[106]....
        /*131c*/ 	.word	0x00024bc0
        /*1320*/ 	.word	0x00000005
        /*1324*/ 	.word	0x00038840
        /*1328*/ 	.short	0x010a
        /*132a*/ 	.byte	0x3f
	.zero		1


	//   ....[107]....
        /*132c*/ 	.word	0x00024c10
        /*1330*/ 	.word	0x00000019
        /*1334*/ 	.word	0x00038840
        /*1338*/ 	.short	0x010a
        /*133a*/ 	.byte	0x3f
	.zero		1


	//   ....[108]....
        /*133c*/ 	.word	0x00024c60
        /*1340*/ 	.word	0x00000005
        /*1344*/ 	.word	0x00038860
        /*1348*/ 	.short	0x010a
        /*134a*/ 	.byte	0x3f
	.zero		1


	//----- nvinfo : EIATTR_NUM_MBARRIERS
	.align		4
.L_1096:
        /*134c*/ 	.byte	0x03, 0x38
        /*134e*/ 	.short	0x0017


	//----- nvinfo : EIATTR_EXIT_INSTR_OFFSETS
	.align		4
        /*1350*/ 	.byte	0x04, 0x1c
        /*1352*/ 	.short	(.L_1098 - .L_1097)


	//   ....[0]....
.L_1097:
        /*1354*/ 	.word	0x00020110


	//----- nvinfo : EIATTR_MAX_THREADS
	.align		4
.L_1098:
        /*1358*/ 	.byte	0x04, 0x05
        /*135a*/ 	.short	(.L_1100 - .L_1099)
.L_1099:
        /*135c*/ 	.word	0x00000180
        /*1360*/ 	.word	0x00000001
        /*1364*/ 	.word	0x00000001


	//----- nvinfo : EIATTR_CRS_STACK_SIZE
	.align		4
.L_1100:
        /*1368*/ 	.byte	0x04, 0x1e
        /*136a*/ 	.short	(.L_1102 - .L_1101)
.L_1101:
        /*136c*/ 	.word	0x00000000


	//----- nvinfo : EIATTR_CBANK_PARAM_SIZE
	.align		4
.L_1102:
        /*1370*/ 	.byte	0x03, 0x19
        /*1372*/ 	.short	0x0bf0


	//----- nvinfo : EIATTR_PARAM_CBANK
	.align		4
        /*1374*/ 	.byte	0x04, 0x0a
        /*1376*/ 	.short	(.L_1104 - .L_1103)
	.align		4
.L_1103:
        /*1378*/ 	.word	index@(.nv.constant0._ZN7cutlass13device_kernelIN5flash11enable_sm90INS1_16FlashAttnFwdSm90INS1_25CollectiveMainloopFwdSm90ILi2EN4cute5tupleIJNS5_1CILi1EEES8_S8_EEENS6_IJNS7_ILi64EEESA_SA_EEELi512ENS_6half_tEfNS_4arch4Sm90ELb1ELb0ELb0ELb1ELb1ELb1ELb1ELb0ELb0ELb1ELb0ELb0EEENS1_21CollectiveEpilogueFwdINS6_IJSA_NS7_ILi512EEESA_EEES9_SC_SE_Li256ELb1ELb1ELb0ELb0EEENS1_36VarlenDynamicPersistentTileSchedulerILi64ELi64ELi256ELi128ELb0ELb1ELb1ELb1ELb1ELb1EEEEEEEEEvNT_6ParamsE)
        /*137c*/ 	.short	0x0210
        /*137e*/ 	.short	0x0bf0


	//----- nvinfo : EIATTR_SW_WAR
	.align		4
.L_1104:
        /*1380*/ 	.byte	0x04, 0x36
        /*1382*/ 	.short	(.L_1106 - .L_1105)
.L_1105:
        /*1384*/ 	.word	0x00000008
.L_1106:


//--------------------- .nv.info._ZN7cutlass13device_kernelIN5flash11enable_sm90INS1_16FlashAttnFwdSm90INS1_25CollectiveMainloopFwdSm90ILi2EN4cute5tupleIJNS5_1CILi1EEES8_S8_EEENS6_IJNS7_ILi128EEENS7_ILi96EEENS7_ILi64EEEEEELi256ENS_6half_tEfNS_4arch4Sm90ELb0ELb0ELb0ELb0ELb1ELb0ELb0ELb1ELb0ELb1ELb0ELb0EEENS1_21CollectiveEpilogueFwdINS6_IJSA_NS7_ILi256EEESB_EEES9_SE_SG_Li256ELb0ELb1ELb0ELb0EEENS1_29StaticPersistentTileSchedulerILb0EEEEEEEEEvNT_6ParamsE --------------------------
	.section	.nv.info._ZN7cutlass13device_kernelIN5flash11enable_sm90INS1_16FlashAttnFwdSm90INS1_25CollectiveMainloopFwdSm90ILi2EN4cute5tupleIJNS5_1CILi1EEES8_S8_EEENS6_IJNS7_ILi128EEENS7_ILi96EEENS7_ILi64EEEEEELi256ENS_6half_tEfNS_4arch4Sm90ELb0ELb0ELb0ELb0ELb1ELb0ELb0ELb1ELb0ELb1ELb0ELb0EEENS1_21CollectiveEpilogueFwdINS6_IJSA_NS7_ILi256EEESB_EEES9_SE_SG_Li256ELb0ELb1ELb0ELb0EEENS1_29StaticPersistentTileSchedulerILb0EEEEEEEEEvNT_6ParamsE,"",@"SHT_CUDA_INFO"
	.sectionflags	@""
	.align	4


	//----- nvinfo : EIATTR_CUDA_API_VERSION
	.align		4
        /*0000*/ 	.byte	0x04, 0x37
        /*0002*/ 	.short	(.L_1108 - .L_1107)
.L_1107:
        /*0004*/ 	.word	0x00000082


	//----- nvinfo : EIATTR_KPARAM_INFO
	.align		4
.L_1108:
        /*0008*/ 	.byte	0x04, 0x17
        /*000a*/ 	.short	(.L_1110 - .L_1109)
.L_1109:
        /*000c*/ 	.word	0x00000000
        /*0010*/ 	.short	0x0000
        /*0012*/ 	.short	0x0070
        /*0014*/ 	.byte	0x00, 0xf0, 0x01, 0x28


	//----- nvinfo : EIATTR_SPARSE_MMA_MASK
	.align		4
.L_1110:
        /*0018*/ 	.byte	0x03, 0x50
        /*001a*/ 	.short	0x0000


	//----- nvinfo : EIATTR_MAXREG_COUNT
	.align		4
        /*001c*/ 	.byte	0x03, 0x1b
        /*001e*/ 	.short	0x00a8


	//----- nvinfo : EIATTR_NUM_BARRIERS
	.align		4
        /*0020*/ 	.byte	0x02, 0x4c
        /*0022*/ 	.byte	0x10
	.zero		1


	//----- nvinfo : EIATTR_EXTERNS
	.align		4
        /*0024*/ 	.byte	0x04, 0x0f
        /*0026*/ 	.short	(.L_1112 - .L_1111)


	//   ....[0]....
	.align		4
.L_1111:
        /*0028*/ 	.word	index@(__assertfail)


	//----- nvinfo : EIATTR_ANNOTATIONS
	.align		4
.L_1112:
        /*002c*/ 	.byte	0x04, 0x55
        /*002e*/ 	.short	(.L_1114 - .L_1113)


	//   ....[0]....
.L_1113:
        /* <DEDUP_REMOVED lines=10> */


	//----- nvinfo : EIATTR_MERCURY_ISA_VERSION
	.align		4
.L_1114:
        /*00c0*/ 	.byte	0x03, 0x5f
        /*00c2*/ 	.short	0x0101


	//----- nvinfo : EIATTR_INT_WARP_WIDE_INSTR_OFFSETS
	.align		4
        /*00c4*/ 	.byte	0x04, 0x31
        /*00c6*/ 	.short	(.L_1116 - .L_1115)


	//   ....[0]....
.L_1115:
        /*00c8*/ 	.word	0x000000c0


	//   ....[1]....
        /*00cc*/ 	.word	0x000000d0


	//   ....[2]....
        /*00d0*/ 	.word	0x00000170


	//----- nvinfo : EIATTR_COOP_GROUP_MASK_REGIDS
	.align		4
.L_1116:
        /*00d4*/ 	.byte	0x04, 0x29
        /*00d6*/ 	.short	(.L_1118 - .L_1117)


	//   ....[0]....
.L_1117:
        /*00d8*/ 	.word	0xffffffff


	//   ....[1]....
        /*00dc*/ 	.word	0xffffffff


	//   ....[2]....
        /*00e0*/ 	.word	0xffffffff


	//   ....[3]....
        /*00e4*/ 	.word	0xffffffff


	//   ....[4]....
        /*00e8*/ 	.word	0xffffffff


	//   ....[5]....
        /*00ec*/ 	.word	0xffffffff


	//   ....[6]....
        /*00f0*/ 	.word	0xffffffff


	//   ....[7]....
        /*00f4*/ 	.word	0xffffffff


	//   ....[8]....
        /*00f8*/ 	.word	0xffffffff


	//   ....[9]....
        /*00fc*/ 	.word	0xffffffff


	//   ....[10]....
        /*0100*/ 	.word	0xffffffff


	//   ....[11]....
        /*0104*/ 	.word	0xffffffff


	//   ....[12]....
        /*0108*/ 	.word	0xffffffff


	//   ....[13]....
        /*010c*/ 	.word	0xffffffff


	//   ....[14]....
        /*0110*/ 	.word	0xffffffff


	//   ....[15]....
        /*0114*/ 	.word	0xffffffff


	//   ....[16]....
        /*0118*/ 	.word	0xffffffff


	//   ....[17]....
        /*011c*/ 	.word	0xffffffff


	//   ....[18]....
        /*0120*/ 	.word	0xffffffff


	//   ....[19]....
        /*0124*/ 	.word	0xffffffff


	//   ....[20]....
        /*0128*/ 	.word	0xffffffff


	//   ....[21]....
        /*012c*/ 	.word	0xffffffff


	//   ....[22]....
        /*0130*/ 	.word	0xffffffff


	//   ....[23]....
        /*0134*/ 	.word	0xffffffff


	//   ....[24]....
        /*0138*/ 	.word	0xffffffff


	//   ....[25]....
        /*013c*/ 	.word	0xffffffff


	//   ....[26]....
        /*0140*/ 	.word	0xffffffff


	//   ....[27]....
        /*0144*/ 	.word	0xffffffff


	//   ....[28]....
        /*0148*/ 	.word	0xffffffff


	//   ....[29]....
        /*014c*/ 	.word	0xffffffff


	//   ....[30]....
        /*0150*/ 	.word	0xffffffff


	//   ....[31]....
        /*0154*/ 	.word	0xffffffff


	//   ....[32]....
        /*0158*/ 	.word	0xffffffff


	//   ....[33]....
        /*015c*/ 	.word	0xffffffff


	//   ....[34]....
        /*0160*/ 	.word	0xffffffff


	//   ....[35]....
        /*0164*/ 	.word	0xffffffff


	//   ....[36]....
        /*0168*/ 	.word	0xffffffff


	//   ....[37]....
        /*016c*/ 	.word	0xffffffff


	//   ....[38]....
        /*0170*/ 	.word	0xffffffff


	//   ....[39]....
        /*0174*/ 	.word	0xffffffff


	//   ....[40]....
        /*0178*/ 	.word	0xffffffff


	//   ....[41]....
        /*017c*/ 	.word	0xffffffff


	//   ....[42]....
        /*0180*/ 	.word	0xffffffff


	//   ....[43]....
        /*0184*/ 	.word	0xffffffff


	//   ....[44]....
        /*0188*/ 	.word	0xffffffff


	//   ....[45]....
        /*018c*/ 	.word	0xffffffff


	//   ....[46]....
        /*0190*/ 	.word	0xffffffff


	//   ....[47]....
        /*0194*/ 	.word	0xffffffff


	//   ....[48]....
        /*0198*/ 	.word	0xffffffff


	//   ....[49]....
        /*019c*/ 	.word	0xffffffff


	//   ....[50]....
        /*01a0*/ 	.word	0xffffffff


	//   ....[51]....
        /*01a4*/ 	.word	0xffffffff


	//   ....[52]....
        /*01a8*/ 	.word	0xffffffff


	//   ....[53]....
        /*01ac*/ 	.word	0xffffffff


	//   ....[54]....
        /*01b0*/ 	.word	0xffffffff


	//   ....[55]....
        /*01b4*/ 	.word	0xffffffff


	//   ....[56]....
        /*01b8*/ 	.word	0xffffffff


	//   ....[57]....
        /*01bc*/ 	.word	0xffffffff


	//   ....[58]....
        /*01c0*/ 	.word	0xffffffff


	//   ....[59]....
        /*01c4*/ 	.word	0xffffffff


	//   ....[60]....
        /*01c8*/ 	.word	0xffffffff


	//   ....[61]....
        /*01cc*/ 	.word	0xffffffff


	//   ....[62]....
        /*01d0*/ 	.word	0xffffffff


	//   ....[63]....
        /*01d4*/ 	.word	0xffffffff


	//   ....[64]....
        /*01d8*/ 	.word	0xffffffff


	//   ....[65]....
        /*01dc*/ 	.word	0xffffffff


	//   ....[66]....
        /*01e0*/ 	.word	0xffffffff


	//   ....[67]....
        /*01e4*/ 	.word	0xffffffff


	//   ....[68]....
        /*01e8*/ 	.word	0xffffffff


	//   ....[69]....
        /*01ec*/ 	.word	0xffffffff


	//   ....[70]....
        /*01f0*/ 	.word	0xffffffff


	//   ....[71]....
        /*01f4*/ 	.word	0xffffffff


	//   ....[72]....
        /*01f8*/ 	.word	0xffffffff


	//   ....[73]....
        /*01fc*/ 	.word	0xffffffff


	//   ....[74]....
        /*0200*/ 	.word	0xffffffff


	//   ....[75]....
        /*0204*/ 	.word	0xffffffff


	//   ....[76]....
        /*0208*/ 	.word	0xffffffff


	//   ....[77]....
        /*020c*/ 	.word	0xffffffff


	//   ....[78]....
        /*0210*/ 	.word	0xffffffff


	//   ....[79]....
        /*0214*/ 	.word	0xffffffff


	//   ....[80]....
        /*0218*/ 	.word	0xffffffff


	//   ....[81]....
        /*021c*/ 	.word	0xffffffff


	//   ....[82]....
        /*0220*/ 	.word	0xffffffff


	//   ....[83]....
        /*0224*/ 	.word	0xffffffff


	//   ....[84]....
        /*0228*/ 	.word	0xffffffff


	//   ....[85]....
        /*022c*/ 	.word	0xffffffff


	//   ....[86]....
        /*0230*/ 	.word	0xffffffff


	//   ....[87]....
        /*0234*/ 	.word	0xffffffff


	//   ....[88]....
        /*0238*/ 	.word	0xffffffff


	//   ....[89]....
        /*023c*/ 	.word	0xffffffff


	//   ....[90]....
        /*0240*/ 	.word	0xffffffff


	//   ....[91]....
        /*0244*/ 	.word	0xffffffff


	//   ....[92]....
        /*0248*/ 	.word	0xffffffff


	//   ....[93]....
        /*024c*/ 	.word	0xffffffff


	//   ....[94]....
        /*0250*/ 	.word	0xffffffff


	//   ....[95]....
        /*0254*/ 	.word	0xffffffff


	//   ....[96]....
        /*0258*/ 	.word	0x0500000f


	//   ....[97]....
        /*025c*/ 	.word	0x0500000f


	//   ....[98]....
        /*0260*/ 	.word	0x0500000f


	//   ....[99]....
        /*0264*/ 	.word	0x0500000f


	//   ....[100]....
        /*0268*/ 	.word	0x0500000f


	//   ....[101]....
        /*026c*/ 	.word	0x0500000f


	//   ....[102]....
        /*0270*/ 	.word	0x0500000f


	//   ....[103]....
        /*0274*/ 	.word	0x0500000f


	//   ....[104]....
        /*0278*/ 	.word	0x0500000f


	//   ....[105]....
        /*027c*/ 	.word	0x0500000f


	//   ....[106]....
        /*0280*/ 	.word	0x0500000f


	//   ....[107]....
        /*0284*/ 	.word	0x0500000f


	//   ....[108]....
        /*0288*/ 	.word	0x0500000f


	//   ....[109]....
        /*028c*/ 	.word	0x0500000f


	//   ....[110]....
        /*0290*/ 	.word	0x0500000f


	//   ....[111]....
        /*0294*/ 	.word	0x0500000f


	//   ....[112]....
        /*0298*/ 	.word	0x0500000f


	//   ....[113]....
        /*029c*/ 	.word	0x0500000f


	//   ....[114]....
        /*02a0*/ 	.word	0x0500000f


	//   ....[115]....
        /*02a4*/ 	.word	0x0500000f


	//   ....[116]....
        /*02a8*/ 	.word	0x0500000f


	//   ....[117]....
        /*02ac*/ 	.word	0x0500000f


	//   ....[118]....
        /*02b0*/ 	.word	0x0500000f


	//   ....[119]....
        /*02b4*/ 	.word	0x0500000f


	//   ....[120]....
        /*02b8*/ 	.word	0x0500000f


	//   ....[121]....
        /*02bc*/ 	.word	0x0500000f


	//   ....[122]....
        /*02c0*/ 	.word	0x0500000f


	//   ....[123]....
        /*02c4*/ 	.word	0x0500000f


	//   ....[124]....
        /*02c8*/ 	.word	0x0500000f


	//   ....[125]....
        /*02cc*/ 	.word	0x0500000f


	//   ....[126]....
        /*02d0*/ 	.word	0x0500000f


	//   ....[127]....
        /*02d4*/ 	.word	0x0500000f


	//   ....[128]....
        /*02d8*/ 	.word	0x0500000f


	//   ....[129]....
        /*02dc*/ 	.word	0x0500000f


	//   ....[130]....
        /*02e0*/ 	.word	0x0500000f


	//   ....[131]....
        /*02e4*/ 	.word	0x0500000f


	//   ....[132]....
        /*02e8*/ 	.word	0x0500000f


	//   ....[133]....
        /*02ec*/ 	.word	0x0500000f


	//   ....[134]....
        /*02f0*/ 	.word	0x0500000f


	//   ....[135]....
        /*02f4*/ 	.word	0x0500000f


	//   ....[136]....
        /*02f8*/ 	.word	0x0500000f


	//   ....[137]....
        /*02fc*/ 	.word	0x0500000f


	//   ....[138]....
        /*0300*/ 	.word	0x0500000f


	//   ....[139]....
        /*0304*/ 	.word	0x0500000f


	//   ....[140]....
        /*0308*/ 	.word	0x0500000f


	//   ....[141]....
        /*030c*/ 	.word	0x0500000f


	//   ....[142]....
        /*0310*/ 	.word	0x0500000f


	//   ....[143]....
        /*0314*/ 	.word	0x0500000f


	//   ....[144]....
        /*0318*/ 	.word	0x0500000f


	//   ....[145]....
        /*031c*/ 	.word	0x0500000f


	//   ....[146]....
        /*0320*/ 	.word	0x0500000f


	//   ....[147]....
        /*0324*/ 	.word	0x0500000f


	//   ....[148]....
        /*0328*/ 	.word	0x0500000f


	//   ....[149]....
        /*032c*/ 	.word	0x0500000f


	//   ....[150]....
        /*0330*/ 	.word	0x0500000f


	//   ....[151]....
        /*0334*/ 	.word	0x0500000f


	//   ....[152]....
        /*0338*/ 	.word	0x0500000f


	//   ....[153]....
        /*033c*/ 	.word	0x0500000f


	//   ....[154]....
        /*0340*/ 	.word	0x0500000f


	//   ....[155]....
        /*0344*/ 	.word	0x0500000f


	//   ....[156]....
        /*0348*/ 	.word	0x0500000f


	//   ....[157]....
        /*034c*/ 	.word	0x0500000f


	//   ....[158]....
        /*0350*/ 	.word	0x0500000f


	//   ....[159]....
        /*0354*/ 	.word	0x0500000f


	//   ....[160]....
        /*0358*/ 	.word	0x0500000f


	//   ....[161]....
        /*035c*/ 	.word	0x0500000f


	//----- nvinfo : EIATTR_COOP_GROUP_INSTR_OFFSETS
	.align		4
.L_1118:
        /*0360*/ 	.byte	0x04, 0x28
        /*0362*/ 	.short	(.L_1120 - .L_1119)


	//   ....[0]....
.L_1119:
        /*0364*/ 	.word	0x00000080


	//   ....[1]....
        /*0368*/ 	.word	0x00000090


	//   ....[2]....
        /*036c*/ 	.word	0x000002d0


	//   ....[3]....
        /*0370*/ 	.word	0x00000430


	//   ....[4]....
        /*0374*/ 	.word	0x00000550


	//   ....[5]....
        /*0378*/ 	.word	0x000006b0


	//   ....[6]....
        /*037c*/ 	.word	0x00000ce0


	//   ....[7]....
        /*0380*/ 	.word	0x00001a70


	//   ....[8]....
        /*0384*/ 	.word	0x00001ad0


	//   ....[9]....
        /*0388*/ 	.word	0x00001f00


	//   ....[10]....
        /*038c*/ 	.word	0x00001f80


	//   ....[11]....
        /*0390*/ 	.word	0x00003050


	//   ....[12]....
        /*0394*/ 	.word	0x00003070


	//   ....[13]....
        /*0398*/ 	.word	0x00003630


	//   ....[14]....
        /*039c*/ 	.word	0x00003800


	//   ....[15]....
        /*03a0*/ 	.word	0x000048d0


	//   ....[16]....
        /*03a4*/ 	.word	0x00004910


	//   ....[17]....
        /*03a8*/ 	.word	0x000049d0


	//   ....[18]....
        /*03ac*/ 	.word	0x00004a00


	//   ....[19]....
        /*03b0*/ 	.word	0x00006430


	//   ....[20]....
        /*03b4*/ 	.word	0x00006460


	//   ....[21]....
        /*03b8*/ 	.word	0x000065a0


	//   ....[22]....
        /*03bc*/ 	.word	0x00006630


	//   ....[23]....
        /*03c0*/ 	.word	0x00006ab0


	//   ....[24]....
        /*03c4*/ 	.word	0x00006af0


	//   ....[25]....
        /*03c8*/ 	.word	0x00006c40


	//   ....[26]....
        /*03cc*/ 	.word	0x00006c60


	//   ....[27]....
        /*03d0*/ 	.word	0x00006d90


	//   ....[28]....
        /*03d4*/ 	.word	0x00006db0


	//   ....[29]....
        /*03d8*/ 	.word	0x00006ef0


	//   ....[30]....
        /*03dc*/ 	.word	0x00006f30


	//   ....[31]....
        /*03e0*/ 	.word	0x00008560


	//   ....[32]....
        /*03e4*/ 	.word	0x00008590


	//   ....[33]....
        /*03e8*/ 	.word	0x000085c0


	//   ....[34]....
        /*03ec*/ 	.word	0x000085d0


	//   ....[35]....
        /*03f0*/ 	.word	0x00008610


	//   ....[36]....
        /*03f4*/ 	.word	0x00008650


	//   ....[37]....
        /*03f8*/ 	.word	0x00008670


	//   ....[38]....
        /*03fc*/ 	.word	0x000086d0


	//   ....[39]....
        /*0400*/ 	.word	0x000086f0


	//   ....[40]....
        /*0404*/ 	.word	0x00008710


	//   ....[41]....
        /*0408*/ 	.word	0x00008750


	//   ....[42]....
        /*040c*/ 	.word	0x00008780


	//   ....[43]....
        /*0410*/ 	.word	0x00008de0


	//   ....[44]....
        /*0414*/ 	.word	0x00008e00


	//   ....[45]....
        /*0418*/ 	.word	0x00008e30


	//   ....[46]....
        /*041c*/ 	.word	0x00008e70


	//   ....[47]....
        /*0420*/ 	.word	0x00008ec0


	//   ....[48]....
        /*0424*/ 	.word	0x00008ee0


	//   ....[49]....
        /*0428*/ 	.word	0x00008f30


	//   ....[50]....
        /*042c*/ 	.word	0x00008f50


	//   ....[51]....
        /*0430*/ 	.word	0x00008fa0


	//   ....[52]....
        /*0434*/ 	.word	0x00008fc0


	//   ....[53]....
        /*0438*/ 	.word	0x00009010


	//   ....[54]....
        /*043c*/ 	.word	0x00009030


	//   ....[55]....
        /*0440*/ 	.word	0x00009080


	//   ....[56]....
        /*0444*/ 	.word	0x000090a0


	//   ....[57]....
        /*0448*/ 	.word	0x000090e0


	//   ....[58]....
        /*044c*/ 	.word	0x00009100


	//   ....[59]....
        /*0450*/ 	.word	0x00009490


	//   ....[60]....
        /*0454*/ 	.word	0x00009580


	//   ....[61]....
        /*0458*/ 	.word	0x00009710


	//   ....[62]....
        /*045c*/ 	.word	0x00009740


	//   ....[63]....
        /*0460*/ 	.word	0x00009790


	//   ....[64]....
        /*0464*/ 	.word	0x000097e0


	//   ....[65]....
        /*0468*/ 	.word	0x00009830


	//   ....[66]....
        /*046c*/ 	.word	0x000098a0


	//   ....[67]....
        /*0470*/ 	.word	0x000098b0


	//   ....[68]....
        /*0474*/ 	.word	0x000098e0


	//   ....[69]....
        /*0478*/ 	.word	0x00009900


	//   ....[70]....
        /*047c*/ 	.word	0x00009930


	//   ....[71]....
        /*0480*/ 	.word	0x0000a0c0


	//   ....[72]....
        /*0484*/ 	.word	0x0000a0e0


	//   ....[73]....
        /*0488*/ 	.word	0x0000a0f0


	//   ....[74]....
        /*048c*/ 	.word	0x0000a100


	//   ....[75]....
        /*0490*/ 	.word	0x0000a120


	//   ....[76]....
        /*0494*/ 	.word	0x0000a150


	//   ....[77]....
        /*0498*/ 	.word	0x0000a170


	//   ....[78]....
        /*049c*/ 	.word	0x0000a1a0


	//   ....[79]....
        /*04a0*/ 	.word	0x0000a1c0


	//   ....[80]....
        /*04a4*/ 	.word	0x0000a1f0


	//   ....[81]....
        /*04a8*/ 	.word	0x0000a220


	//   ....[82]....
        /*04ac*/ 	.word	0x0000a240


	//   ....[83]....
        /*04b0*/ 	.word	0x0000a5b0


	//   ....[84]....
        /*04b4*/ 	.word	0x0000a5d0


	//   ....[85]....
        /*04b8*/ 	.word	0x0000a5e0


	//   ....[86]....
        /*04bc*/ 	.word	0x0000a600


	//   ....[87]....
        /*04c0*/ 	.word	0x0000a620


	//   ....[88]....
        /*04c4*/ 	.word	0x0000a680


	//   ....[89]....
        /*04c8*/ 	.word	0x0000a6a0


	//   ....[90]....
        /*04cc*/ 	.word	0x0000a700


	//   ....[91]....
        /*04d0*/ 	.word	0x0000a720


	//   ....[92]....
        /*04d4*/ 	.word	0x0000a780


	//   ....[93]....
        /*04d8*/ 	.word	0x0000a7a0


	//   ....[94]....
        /*04dc*/ 	.word	0x0000a800


	//   ....[95]....
        /*04e0*/ 	.word	0x0000abc0


	//   ....[96]....
        /*04e4*/ 	.word	0x0000b0d0


	//   ....[97]....
        /*04e8*/ 	.word	0x0000b1c0


	//   ....[98]....
        /*04ec*/ 	.word	0x0000b260


	//   ....[99]....
        /*04f0*/ 	.word	0x0000b2d0


	//   ....[100]....
        /*04f4*/ 	.word	0x0000b380


	//   ....[101]....
        /*04f8*/ 	.word	0x0000b480


	//   ....[102]....
        /*04fc*/ 	.word	0x0000b4d0


	//   ....[103]....
        /*0500*/ 	.word	0x0000b5d0


	//   ....[104]....
        /*0504*/ 	.word	0x0000b620


	//   ....[105]....
        /*0508*/ 	.word	0x0000b680


	//   ....[106]....
        /*050c*/ 	.word	0x0000b750


	//   ....[107]....
        /*0510*/ 	.word	0x0000b840


	//   ....[108]....
        /*0514*/ 	.word	0x0000b890


	//   ....[109]....
        /*0518*/ 	.word	0x0000b920


	//   ....[110]....
        /*051c*/ 	.word	0x0000b990


	//   ....[111]....
        /*0520*/ 	.word	0x0000ba10


	//   ....[112]....
        /*0524*/ 	.word	0x0000bab0


	//   ....[113]....
        /*0528*/ 	.word	0x0000bb10


	//   ....[114]....
        /*052c*/ 	.word	0x0000bbd0


	//   ....[115]....
        /*0530*/ 	.word	0x0000bc30


	//   ....[116]....
        /*0534*/ 	.word	0x0000bcf0


	//   ....[117]....
        /*0538*/ 	.word	0x0000bd50


	//   ....[118]....
        /*053c*/ 	.word	0x0000be10


	//   ....[119]....
        /*0540*/ 	.word	0x0000be70


	//   ....[120]....
        /*0544*/ 	.word	0x0000bf30


	//   ....[121]....
        /*0548*/ 	.word	0x0000bf90


	//   ....[122]....
        /*054c*/ 	.word	0x0000c050


	//   ....[123]....
        /*0550*/ 	.word	0x0000c0b0


	//   ....[124]....
        /*0554*/ 	.word	0x0000c150


	//   ....[125]....
        /*0558*/ 	.word	0x0000c290


	//   ....[126]....
        /*055c*/ 	.word	0x0000c380


	//   ....[127]....
        /*0560*/ 	.word	0x0000c410


	//   ....[128]....
        /*0564*/ 	.word	0x0000c540


	//   ....[129]....
        /*0568*/ 	.word	0x0000c5a0


	//   ....[130]....
        /*056c*/ 	.word	0x0000c6c0


	//   ....[131]....
        /*0570*/ 	.word	0x0000c720


	//   ....[132]....
        /*0574*/ 	.word	0x0000c840


	//   ....[133]....
        /*0578*/ 	.word	0x0000c8a0


	//   ....[134]....
        /*057c*/ 	.word	0x0000c9b0


	//   ....[135]....
        /*0580*/ 	.word	0x0000ca10


	//   ....[136]....
        /*0584*/ 	.word	0x0000caf0


	//   ....[137]....
        /*0588*/ 	.word	0x0000cbd0


	//   ....[138]....
        /*058c*/ 	.word	0x0000cc70


	//   ....[139]....
        /*0590*/ 	.word	0x0000ccd0


	//   ....[140]....
        /*0594*/ 	.word	0x0000cd70


	//   ....[141]....
        /*0598*/ 	.word	0x0000cdd0


	//   ....[142]....
        /*059c*/ 	.word	0x0000ce70


	//   ....[143]....
        /*05a0*/ 	.word	0x0000ced0


	//   ....[144]....
        /*05a4*/ 	.word	0x0000cf80


	//   ....[145]....
        /*05a8*/ 	.word	0x0000cfe0


	//   ....[146]....
        /*05ac*/ 	.word	0x0000d090


	//   ....[147]....
        /*05b0*/ 	.word	0x0000d0f0


	//   ....[148]....
        /*05b4*/ 	.word	0x0000d1a0


	//   ....[149]....
        /*05b8*/ 	.word	0x0000d280


	//   ....[150]....
        /*05bc*/ 	.word	0x0000d320


	//   ....[151]....
        /*05c0*/ 	.word	0x0000d380


	//   ....[152]....
        /*05c4*/ 	.word	0x0000d450


	//   ....[153]....
        /*05c8*/ 	.word	0x0000d4b0


	//   ....[154]....
        /*05cc*/ 	.word	0x0000d580


	//   ....[155]....
        /*05d0*/ 	.word	0x0000d5e0


	//   ....[156]....
        /*05d4*/ 	.word	0x0000d6b0


	//   ....[157]....
        /*05d8*/ 	.word	0x0000d710


	//   ....[158]....
        /*05dc*/ 	.word	0x0000d7e0


	//   ....[159]....
        /*05e0*/ 	.word	0x0000d840


	//   ....[160]....
        /*05e4*/ 	.word	0x0000d920


	//   ....[161]....
        /*05e8*/ 	.word	0x0000da30


	//----- nvinfo : EIATTR_REG_RECONFIG
	.align		4
.L_1120:
        /*05ec*/ 	.byte	0x01, 0x54
	.zero		2


	//----- nvinfo : EIATTR_SYSCALL_OFFSETS
	.align		4
        /*05f0*/ 	.byte	0x04, 0x46
        /*05f2*/ 	.short	(.L_1122 - .L_1121)


	//   ....[0]....
.L_1121:
        /*05f4*/ 	.word	0x00001040


	//   ....[1]....
        /*05f8*/ 	.word	0x00007e20


	//   ....[2]....
        /*05fc*/ 	.word	0x00007f60


	//   ....[3]....
        /*0600*/ 	.word	0x00008050


	//   ....[4]....
        /*0604*/ 	.word	0x00008ae0


	//----- nvinfo : EIATTR_MBARRIER_INSTR_OFFSETS
	.align		4
.L_1122:
        /*0608*/ 	.byte	0x04, 0x39
        /*060a*/ 	.short	(.L_1124 - .L_1123)


	//   ....[0]....
.L_1123:
        /*060c*/ 	.word	0x00000180
        /*0610*/ 	.word	0x000000ff
        /*0614*/ 	.word	0x00022800
        /*0618*/ 	.short	0x0100
        /*061a*/ 	.byte	0x08
	.zero		1


	//   ....[1]....
        /*061c*/ 	.word	0x00000190
        /*0620*/ 	.word	0x000000ff
        /*0624*/ 	.word	0x00022820
        /*0628*/ 	.short	0x0100
        /*062a*/ 	.byte	0x08
	.zero		1


	//   ....[2]....
        /*062c*/ 	.word	0x00000280
        /*0630*/ 	.word	0x000000ff
        /*0634*/ 	.word	0x00022830
        /*0638*/ 	.short	0x0100
        /*063a*/ 	.byte	0x08
	.zero		1


	//   ....[3]....
        /*063c*/ 	.word	0x00000290
        /*0640*/ 	.word	0x000000ff
        /*0644*/ 	.word	0x00022840
        /*0648*/ 	.short	0x0100
        /*064a*/ 	.byte	0x08
	.zero		1


	//   ....[4]....
        /*064c*/ 	.word	0x000002a0
        /*0650*/ 	.word	0x000000ff
        /*0654*/ 	.word	0x00022838
        /*0658*/ 	.short	0x0100
        /*065a*/ 	.byte	0x08
	.zero		1


	//   ....[5]....
        /*065c*/ 	.word	0x000002b0
        /*0660*/ 	.word	0x000000ff
        /*0664*/ 	.word	0x00022848
        /*0668*/ 	.short	0x0100
        /*066a*/ 	.byte	0x08
	.zero		1


	//   ....[6]....
        /*066c*/ 	.word	0x000003e0
        /*0670*/ 	.word	0x000000ff
        /*0674*/ 	.word	0x00022850
        /*0678*/ 	.short	0x0100
        /*067a*/ 	.byte	0x08
	.zero		1


	//   ....[7]....
        /*067c*/ 	.word	0x000003f0
        /*0680*/ 	.word	0x000000ff
        /*0684*/ 	.word	0x00022860
        /*0688*/ 	.short	0x0100
        /*068a*/ 	.byte	0x08
	.zero		1


	//   ....[8]....
        /*068c*/ 	.word	0x00000400
        /*0690*/ 	.word	0x000000ff
        /*0694*/ 	.word	0x00022858
        /*0698*/ 	.short	0x0100
        /*069a*/ 	.byte	0x08
	.zero		1


	//   ....[9]....
        /*069c*/ 	.word	0x00000410
        /*06a0*/ 	.word	0x000000ff
        /*06a4*/ 	.word	0x00022868
        /*06a8*/ 	.short	0x0100
        /*06aa*/ 	.byte	0x08
	.zero		1


	//   ....[10]....
        /*06ac*/ 	.word	0x00000500
        /*06b0*/ 	.word	0x000000ff
        /*06b4*/ 	.word	0x00022870
        /*06b8*/ 	.short	0x0100
        /*06ba*/ 	.byte	0x06
	.zero		1


	//   ....[11]....
        /*06bc*/ 	.word	0x00000510
        /*06c0*/ 	.word	0x000000ff
        /*06c4*/ 	.word	0x00022880
        /*06c8*/ 	.short	0x0100
        /*06ca*/ 	.byte	0x06
	.zero		1


	//   ....[12]....
        /*06cc*/ 	.word	0x00000520
        /*06d0*/ 	.word	0x000000ff
        /*06d4*/ 	.word	0x00022878
        /*06d8*/ 	.short	0x0100
        /*06da*/ 	.byte	0x06
	.zero		1


	//   ....[13]....
        /*06dc*/ 	.word	0x00000530
        /*06e0*/ 	.word	0x000000ff
        /*06e4*/ 	.word	0x00022888
        /*06e8*/ 	.short	0x0100
        /*06ea*/ 	.byte	0x06
	.zero		1


	//   ....[14]....
        /*06ec*/ 	.word	0x00000660
        /*06f0*/ 	.word	0x000000ff
        /*06f4*/ 	.word	0x00022890
        /*06f8*/ 	.short	0x0100
        /*06fa*/ 	.byte	0x08
	.zero		1


	//   ....[15]....
        /*06fc*/ 	.word	0x00000670
        /*0700*/ 	.word	0x000000ff
        /*0704*/ 	.word	0x000228a0
        /*0708*/ 	.short	0x0100
        /*070a*/ 	.byte	0x08
	.zero		1


	//   ....[16]....
        /*070c*/ 	.word	0x00000680
        /*0710*/ 	.word	0x000000ff
        /*0714*/ 	.word	0x00022898
        /*0718*/ 	.short	0x0100
        /*071a*/ 	.byte	0x08
	.zero		1


	//   ....[17]....
        /*071c*/ 	.word	0x00000690
        /*0720*/ 	.word	0x000000ff
        /*0724*/ 	.word	0x000228a8
        /*0728*/ 	.short	0x0100
        /*072a*/ 	.byte	0x08
	.zero		1


	//   ....[18]....
        /*072c*/ 	.word	0x000007d0
        /*0730*/ 	.word	0x000000ff
        /*0734*/ 	.word	0x000228b0
        /*0738*/ 	.short	0x0100
        /*073a*/ 	.byte	0x08
	.zero		1


	//   ....[19]....
        /*073c*/ 	.word	0x000007e0
        /*0740*/ 	.word	0x000000ff
        /*0744*/ 	.word	0x000228c0
        /*0748*/ 	.short	0x0100
        /*074a*/ 	.byte	0x08
	.zero		1


	//   ....[20]....
        /*074c*/ 	.word	0x000007f0
        /*0750*/ 	.word	0x000000ff
        /*0754*/ 	.word	0x000228b8
        /*0758*/ 	.short	0x0100
        /*075a*/ 	.byte	0x08
	.zero		1


	//   ....[21]....
        /*075c*/ 	.word	0x00000800
        /*0760*/ 	.word	0x000000ff
        /*0764*/ 	.word	0x000228c8
        /*0768*/ 	.short	0x0100
        /*076a*/ 	.byte	0x08
	.zero		1


	//   ....[22]....
        /*076c*/ 	.word	0x00001090
        /*0770*/ 	.word	0x000000ff
        /*0774*/ 	.word	0x00022800
        /*0778*/ 	.short	0x010a
        /*077a*/ 	.byte	0x29
	.zero		1


	//   ....[23]....
        /*077c*/ 	.word	0x00001160
        /*0780*/ 	.word	0x000000ff
        /*0784*/ 	.word	0x00022830
        /*0788*/ 	.short	0x010a
        /*078a*/ 	.byte	0x16
	.zero		1


	//   ....[24]....
        /*078c*/ 	.word	0x000011a0
        /*0790*/ 	.word	0x000000ff
        /*0794*/ 	.word	0x00022830
        /*0798*/ 	.short	0x010a
        /*079a*/ 	.byte	0x16
	.zero		1


	//   ....[25]....
        /*079c*/ 	.word	0x000014d0
        /*07a0*/ 	.word	0x000000ff
        /*07a4*/ 	.word	0x00000000
        /*07a8*/ 	.short	0x0101
        /*07aa*/ 	.byte	0x06
	.zero		1


	//   ....[26]....
        /*07ac*/ 	.word	0x00002780
        /*07b0*/ 	.word	0x000000ff
        /*07b4*/ 	.word	0x00022850
        /*07b8*/ 	.short	0x010a
        /*07ba*/ 	.byte	0x16
	.zero		1


	//   ....[27]....
        /*07bc*/ 	.word	0x000027c0
        /*07c0*/ 	.word	0x000000ff
        /*07c4*/ 	.word	0x00022850
        /*07c8*/ 	.short	0x010a
        /*07ca*/ 	.byte	0x16
	.zero		1


	//   ....[28]....
        /*07cc*/ 	.word	0x00002ae0
        /*07d0*/ 	.word	0x000000ff
        /*07d4*/ 	.word	0x00000000
        /*07d8*/ 	.short	0x0101
        /*07da*/ 	.byte	0x16
	.zero		1


	//   ....[29]....
        /*07dc*/ 	.word	0x00002c80
        /*07e0*/ 	.word	0x000000ff
        /*07e4*/ 	.word	0x00022830
        /*07e8*/ 	.short	0x010a
        /*07ea*/ 	.byte	0x19
	.zero		1


	//   ....[30]....
        /*07ec*/ 	.word	0x00002cd0
        /*07f0*/ 	.word	0x000000ff
        /*07f4*/ 	.word	0x00022830
        /*07f8*/ 	.short	0x010a
        /*07fa*/ 	.byte	0x19
	.zero		1


	//   ....[31]....
        /*07fc*/ 	.word	0x00002f00
        /*0800*/ 	.word	0x000000ff
        /*0804*/ 	.word	0x00000000
        /*0808*/ 	.short	0x0101
        /*080a*/ 	.byte	0x06
	.zero		1


	//   ....[32]....
        /*080c*/ 	.word	0x00004580
        /*0810*/ 	.word	0x000000ff
        /*0814*/ 	.word	0x00022850
        /*0818*/ 	.short	0x010a
        /*081a*/ 	.byte	0x19
	.zero		1


	//   ....[33]....
        /*081c*/ 	.word	0x000045e0
        /*0820*/ 	.word	0x000000ff
        /*0824*/ 	.word	0x00022850
        /*0828*/ 	.short	0x010a
        /*082a*/ 	.byte	0x19
	.zero		1


	//   ....[34]....
        /*082c*/ 	.word	0x000048b0
        /*0830*/ 	.word	0x000000ff
        /*0834*/ 	.word	0x00000000
        /*0838*/ 	.short	0x0101
        /*083a*/ 	.byte	0x19
	.zero		1


	//   ....[35]....
        /*083c*/ 	.word	0x00006ad0
        /*0840*/ 	.word	0x000000ff
        /*0844*/ 	.word	0x00000000
        /*0848*/ 	.short	0x0101
        /*084a*/ 	.byte	0x16
	.zero		1


	//   ....[36]....
        /*084c*/ 	.word	0x00008370
        /*0850*/ 	.word	0x00000016
        /*0854*/ 	.word	0x00022840
        /*0858*/ 	.short	0x010a
        /*085a*/ 	.byte	0x3f
	.zero		1


	//   ....[37]....
        /*085c*/ 	.word	0x000088c0
        /*0860*/ 	.word	0x00000016
        /*0864*/ 	.word	0x00022830
        /*0868*/ 	.short	0x0107
        /*086a*/ 	.byte	0x3f
	.zero		1


	//   ....[38]....
        /*086c*/ 	.word	0x00008980
        /*0870*/ 	.word	0x00000016
        /*0874*/ 	.word	0x00022830
        /*0878*/ 	.short	0x0101
        /*087a*/ 	.byte	0x3f
	.zero		1


	//   ....[39]....
        /*087c*/ 	.word	0x000091b0
        /*0880*/ 	.word	0x000000ff
        /*0884*/ 	.word	0x00022800
        /*0888*/ 	.short	0x0107
        /*088a*/ 	.byte	0x25
	.zero		1


	//   ....[40]....
        /*088c*/ 	.word	0x00009210
        /*0890*/ 	.word	0x000000ff
        /*0894*/ 	.word	0x00022800
        /*0898*/ 	.short	0x0101
        /*089a*/ 	.byte	0x25
	.zero		1


	//   ....[41]....
        /*089c*/ 	.word	0x00009230
        /*08a0*/ 	.word	0x000000ff
        /*08a4*/ 	.word	0x00022820
        /*08a8*/ 	.short	0x010a
        /*08aa*/ 	.byte	0x25
	.zero		1


	//   ....[42]....
        /*08ac*/ 	.word	0x000092c0
        /*08b0*/ 	.word	0x00000016
        /*08b4*/ 	.word	0x00022860
        /*08b8*/ 	.short	0x010a
        /*08ba*/ 	.byte	0x3f
	.zero		1


	//   ....[43]....
        /*08bc*/ 	.word	0x00009ba0
        /*08c0*/ 	.word	0x00000016
        /*08c4*/ 	.word	0x00022850
        /*08c8*/ 	.short	0x0107
        /*08ca*/ 	.byte	0x3f
	.zero		1


	//   ....[44]....
        /*08cc*/ 	.word	0x00009c80
        /*08d0*/ 	.word	0x00000016
        /*08d4*/ 	.word	0x00022850
        /*08d8*/ 	.short	0x0101
        /*08da*/ 	.byte	0x3f
	.zero		1


	//   ....[45]....
        /*08dc*/ 	.word	0x00009f20
        /*08e0*/ 	.word	0x00000012
        /*08e4*/ 	.word	0x00022840
        /*08e8*/ 	.short	0x010a
        /*08ea*/ 	.byte	0x3f
	.zero		1


	//   ....[46]....
        /*08ec*/ 	.word	0x0000a2f0
        /*08f0*/ 	.word	0x00000012
        /*08f4*/ 	.word	0x00022830
        /*08f8*/ 	.short	0x0107
        /*08fa*/ 	.byte	0x3f
	.zero		1


	//   ....[47]....
        /*08fc*/ 	.word	0x0000a3b0
        /*0900*/ 	.word	0x00000012
        /*0904*/ 	.word	0x00022830
        /*0908*/ 	.short	0x0101
        /*090a*/ 	.byte	0x3f
	.zero		1


	//   ....[48]....
        /*090c*/ 	.word	0x0000a3e0
        /*0910*/ 	.word	0x00000012
        /*0914*/ 	.word	0x00022860
        /*0918*/ 	.short	0x010a
        /*091a*/ 	.byte	0x3f
	.zero		1


	//   ....[49]....
        /*091c*/ 	.word	0x0000a900
        /*0920*/ 	.word	0x00000012
        /*0924*/ 	.word	0x00022850
        /*0928*/ 	.short	0x0107
        /*092a*/ 	.byte	0x3f
	.zero		1


	//   ....[50]....
        /*092c*/ 	.word	0x0000a9d0
        /*0930*/ 	.word	0x00000012
        /*0934*/ 	.word	0x00022850
        /*0938*/ 	.short	0x0101
        /*093a*/ 	.byte	0x3f
	.zero		1


	//   ....[51]....
        /*093c*/ 	.word	0x0000ab40
        /*0940*/ 	.word	0x00000004
        /*0944*/ 	.word	0x00022820
        /*0948*/ 	.short	0x010a
        /*094a*/ 	.byte	0x3f
	.zero		1


	//   ....[52]....
        /*094c*/ 	.word	0x0000acc0
        /*0950*/ 	.word	0x00000003
        /*0954*/ 	.word	0x00022840
        /*0958*/ 	.short	0x010a
        /*095a*/ 	.byte	0x3f
	.zero		1


	//   ....[53]....
        /*095c*/ 	.word	0x0000ad60
        /*0960*/ 	.word	0x00000011
        /*0964*/ 	.word	0x00022840
        /*0968*/ 	.short	0x010a
        /*096a*/ 	.byte	0x3f
	.zero		1


	//   ....[54]....
        /*096c*/ 	.word	0x0000ada0
        /*0970*/ 	.word	0x00000003
        /*0974*/ 	.word	0x00022860
        /*0978*/ 	.short	0x010a
        /*097a*/ 	.byte	0x3f
	.zero		1


	//   ....[55]....
        /*097c*/ 	.word	0x0000ade0
        /*0980*/ 	.word	0x00000011
        /*0984*/ 	.word	0x00022860
        /*0988*/ 	.short	0x010a
        /*098a*/ 	.byte	0x3f
	.zero		1


	//   ....[56]....
        /*098c*/ 	.word	0x0000ae50
        /*0990*/ 	.word	0x00000003
        /*0994*/ 	.word	0x00022800
        /*0998*/ 	.short	0x010a
        /*099a*/ 	.byte	0x3f
	.zero		1


	//   ....[57]....
        /*099c*/ 	.word	0x0000aeb0
        /*09a0*/ 	.word	0x00000003
        /*09a4*/ 	.word	0x00022830
        /*09a8*/ 	.short	0x010a
        /*09aa*/ 	.byte	0x3f
	.zero		1


	//   ....[58]....
        /*09ac*/ 	.word	0x0000af10
        /*09b0*/ 	.word	0x00000009
        /*09b4*/ 	.word	0x00022850
        /*09b8*/ 	.short	0x010a
        /*09ba*/ 	.byte	0x3f
	.zero		1


	//   ....[59]....
        /*09bc*/ 	.word	0x0000af80
        /*09c0*/ 	.word	0x00000000
        /*09c4*/ 	.word	0x00022830
        /*09c8*/ 	.short	0x010a
        /*09ca*/ 	.byte	0x3f
	.zero		1


	//   ....[60]....
        /*09cc*/ 	.word	0x0000aff0
        /*09d0*/ 	.word	0x00000008
        /*09d4*/ 	.word	0x00022850
        /*09d8*/ 	.short	0x010a
        /*09da*/ 	.byte	0x3f
	.zero		1


	//   ....[61]....
        /*09dc*/ 	.word	0x0000b110
        /*09e0*/ 	.word	0x00000016
        /*09e4*/ 	.word	0x00022840
        /*09e8*/ 	.short	0x010a
        /*09ea*/ 	.byte	0x3f
	.zero		1


	//   ....[62]....
        /*09ec*/ 	.word	0x0000c190
        /*09f0*/ 	.word	0x00000003
        /*09f4*/ 	.word	0x00022820
        /*09f8*/ 	.short	0x010a
        /*09fa*/ 	.byte	0x3f
	.zero		1


	//   ....[63]....
        /*09fc*/ 	.word	0x0000c1e0
        /*0a00*/ 	.word	0x00000016
        /*0a04*/ 	.word	0x00022860
        /*0a08*/ 	.short	0x010a
        /*0a0a*/ 	.byte	0x3f
	.zero		1


	//   ....[64]....
        /*0a0c*/ 	.word	0x0000cb20
        /*0a10*/ 	.word	0x00000012
        /*0a14*/ 	.word	0x00022840
        /*0a18*/ 	.short	0x010a
        /*0a1a*/ 	.byte	0x3f
	.zero		1


	//   ....[65]....
        /*0a1c*/ 	.word	0x0000d1d0
        /*0a20*/ 	.word	0x00000012
        /*0a24*/ 	.word	0x00022860
        /*0a28*/ 	.short	0x010a
        /*0a2a*/ 	.byte	0x3f
	.zero		1


	//   ....[66]....
        /*0a2c*/ 	.word	0x0000d950
        /*0a30*/ 	.word	0x00000004
        /*0a34*/ 	.word	0x00022820
        /*0a38*/ 	.short	0x010a
        /*0a3a*/ 	.byte	0x3f
	.zero		1


	//   ....[67]....
        /*0a3c*/ 	.word	0x0000daf0
        /*0a40*/ 	.word	0x00000003
        /*0a44*/ 	.word	0x00022840
        /*0a48*/ 	.short	0x010a
        /*0a4a*/ 	.byte	0x3f
	.zero		1


	//   ....[68]....
        /*0a4c*/ 	.word	0x0000db40
        /*0a50*/ 	.word	0x00000011
        /*0a54*/ 	.word	0x00022840
        /*0a58*/ 	.short	0x010a
        /*0a5a*/ 	.byte	0x3f
	.zero		1


	//   ....[69]....
        /*0a5c*/ 	.word	0x0000db90
        /*0a60*/ 	.word	0x00000003
        /*0a64*/ 	.word	0x00022860
        /*0a68*/ 	.short	0x010a
        /*0a6a*/ 	.byte	0x3f
	.zero		1


	//----- nvinfo : EIATTR_NUM_MBARRIERS
	.align		4
.L_1124:
        /*0a6c*/ 	.byte	0x03, 0x38
        /*0a6e*/ 	.short	0x0016


	//----- nvinfo : EIATTR_EXIT_INSTR_OFFSETS
	.align		4
        /*0a70*/ 	.byte	0x04, 0x1c
        /*0a72*/ 	.short	(.L_1126 - .L_1125)


	//   ....[0]....
.L_1125:
        /*0a74*/ 	.word	0x00000950


	//   ....[1]....
        /*0a78*/ 	.word	0x00007090


	//   ....[2]....
        /*0a7c*/ 	.word	0x0000ae30


	//----- nvinfo : EIATTR_MAX_THREADS
	.align		4
.L_1126:
        /*0a80*/ 	.byte	0x04, 0x05
        /*0a82*/ 	.short	(.L_1128 - .L_1127)
.L_1127:
        /*0a84*/ 	.word	0x00000180
        /*0a88*/ 	.word	0x00000001
        /*0a8c*/ 	.word	0x00000001


	//----- nvinfo : EIATTR_CRS_STACK_SIZE
	.align		4
.L_1128:
        /*0a90*/ 	.byte	0x04, 0x1e
        /*0a92*/ 	.short	(.L_1130 - .L_1129)
.L_1129:
        /*0a94*/ 	.word	0x00000000


	//----- nvinfo : EIATTR_CBANK_PARAM_SIZE
	.align		4
.L_1130:
        /*0a98*/ 	.byte	0x03, 0x19
        /*0a9a*/ 	.short	0x0a70


	//----- nvinfo : EIATTR_PARAM_CBANK
	.align		4
        /*0a9c*/ 	.byte	0x04, 0x0a
        /*0a9e*/ 	.short	(.L_1132 - .L_1131)
	.align		4
.L_1131:
        /*0aa0*/ 	.word	index@(.nv.constant0._ZN7cutlass13device_kernelIN5flash11enable_sm90INS1_16FlashAttnFwdSm90INS1_25CollectiveMainloopFwdSm90ILi2EN4cute5tupleIJNS5_1CILi1EEES8_S8_EEENS6_IJNS7_ILi128EEENS7_ILi96EEENS7_ILi64EEEEEELi256ENS_6half_tEfNS_4arch4Sm90ELb0ELb0ELb0ELb0ELb1ELb0ELb0ELb1ELb0ELb1ELb0ELb0EEENS1_21CollectiveEpilogueFwdINS6_IJSA_NS7_ILi256EEESB_EEES9_SE_SG_Li256ELb0ELb1ELb0ELb0EEENS1_29StaticPersistentTileSchedulerILb0EEEEEEEEEvNT_6ParamsE)
        /*0aa4*/ 	.short	0x0210
        /*0aa6*/ 	.short	0x0a70


	//----- nvinfo : EIATTR_SW_WAR
	.align		4
.L_1132:
        /*0aa8*/ 	.byte	0x04, 0x36
        /*0aaa*/ 	.short	(.L_1134 - .L_1133)
.L_1133:
        /*0aac*/ 	.word	0x00000008
.L_1134:


//--------------------- .nv.info._ZN7cutlass13device_kernelIN5flash11enable_sm90INS1_16FlashAttnFwdSm90INS1_25CollectiveMainloopFwdSm90ILi2EN4cute5tupleIJNS5_1CILi1EEES8_S8_EEENS6_IJNS7_ILi128EEENS7_ILi96EEENS7_ILi64EEEEEELi256ENS_6half_tEfNS_4arch4Sm90ELb0ELb0ELb0ELb0ELb1ELb0ELb1ELb1ELb0ELb1ELb0ELb0EEENS1_21CollectiveEpilogueFwdINS6_IJSA_NS7_ILi256EEESB_EEES9_SE_SG_Li256ELb0ELb1ELb0ELb0EEENS1_29StaticPersistentTileSchedulerILb0EEEEEEEEEvNT_6ParamsE --------------------------
	.section	.nv.info._ZN7cutlass13device_kernelIN5flash11enable_sm90INS1_16FlashAttnFwdSm90INS1_25CollectiveMainloopFwdSm90ILi2EN4cute5tupleIJNS5_1CILi1EEES8_S8_EEENS6_IJNS7_ILi128EEENS7_ILi96EEENS7_ILi64EEEEEELi256ENS_6half_tEfNS_4arch4Sm90ELb0ELb0ELb0ELb0ELb1ELb0ELb1ELb1ELb0ELb1ELb0ELb0EEENS1_21CollectiveEpilogueFwdINS6_IJSA_NS7_ILi256EEESB_EEES9_SE_SG_Li256ELb0ELb1ELb0ELb0EEENS1_29StaticPersistentTileSchedulerILb0EEEEEEEEEvNT_6ParamsE,"",@"SHT_CUDA_INFO"
	.sectionflags	@""
	.align	4


	//----- nvinfo : EIATTR_CUDA_API_VERSION
	.align		4
        /*0000*/ 	.byte	0x04, 0x37
        /*0002*/ 	.short	(.L_1136 - .L_1135)
.L_1135:
        /*0004*/ 	.word	0x00000082


	//----- nvinfo : EIATTR_KPARAM_INFO
	.align		4
.L_1136:
        /*0008*/ 	.byte	0x04, 0x17
        /*000a*/ 	.short	(.L_1138 - .L_1137)
.L_1137:
        /*000c*/ 	.word	0x00000000
        /*0010*/ 	.short	0x0000
        /*0012*/ 	.short	0x0070
        /*0014*/ 	.byte	0x00, 0xf0, 0x01, 0x2c


	//----- nvinfo : EIATTR_SPARSE_MMA_MASK
	.align		4
.L_1138:
        /*0018*/ 	.byte	0x03, 0x50
        /*001a*/ 	.short	0x0000


	//----- nvinfo : EIATTR_MAXREG_COUNT
	.align		4
        /*001c*/ 	.byte	0x03, 0x1b
        /*001e*/ 	.short	0x00a8


	//----- nvinfo : EIATTR_NUM_BARRIERS
	.align		4
        /*0020*/ 	.byte	0x02, 0x4c
        /*0022*/ 	.byte	0x10
	.zero		1


	//----- nvinfo : EIATTR_EXTERNS
	.align		4
        /*0024*/ 	.byte	0x04, 0x0f
        /*0026*/ 	.short	(.L_1140 - .L_1139)


	//   ....[0]....
	.align		4
.L_1139:
        /*0028*/ 	.word	index@(__assertfail)


	//----- nvinfo : EIATTR_ANNOTATIONS
	.align		4
.L_1140:
        /*002c*/ 	.byte	0x04, 0x55
        /*002e*/ 	.short	(.L_1142 - .L_1141)


	//   ....[0]....
.L_1141:
        /* <DEDUP_REMOVED lines=12> */


	//----- nvinfo : EIATTR_MERCURY_ISA_VERSION
	.align		4
.L_1142:
        /*00e0*/ 	.byte	0x03, 0x5f
        /*00e2*/ 	.short	0x0101


	//----- nvinfo : EIATTR_INT_WARP_WIDE_INSTR_OFFSETS
	.align		4
        /*00e4*/ 	.byte	0x04, 0x31
        /*00e6*/ 	.short	(.L_1144 - .L_1143)


	//   ....[0]....
.L_1143:
        /*00e8*/ 	.word	0x000000c0


	//   ....[1]....
        /*00ec*/ 	.word	0x000000d0


	//   ....[2]....
        /*00f0*/ 	.word	0x000000e0


	//   ....[3]....
        /*00f4*/ 	.word	0x00000180


	//----- nvinfo : EIATTR_COOP_GROUP_MASK_REGIDS
	.align		4
.L_1144:
        /*00f8*/ 	.byte	0x04, 0x29
        /*00fa*/ 	.short	(.L_1146 - .L_1145)


	//   ....[0]....
.L_1145:
        /*00fc*/ 	.word	0xffffffff


	//   ....[1]....
        /*0100*/ 	.word	0xffffffff


	//   ....[2]....
        /*0104*/ 	.word	0xffffffff


	//   ....[3]....
        /*0108*/ 	.word	0xffffffff


	//   ....[4]....
        /*010c*/ 	.word	0xffffffff


	//   ....[5]....
        /*0110*/ 	.word	0xffffffff


	//   ....[6]....
        /*0114*/ 	.word	0xffffffff


	//   ....[7]....
        /*0118*/ 	.word	0xffffffff


	//   ....[8]....
        /*011c*/ 	.word	0xffffffff


	//   ....[9]....
        /*0120*/ 	.word	0xffffffff


	//   ....[10]....
        /*0124*/ 	.word	0xffffffff


	//   ....[11]....
        /*0128*/ 	.word	0xffffffff


	//   ....[12]....
        /*012c*/ 	.word	0xffffffff


	//   ....[13]....
        /*0130*/ 	.word	0xffffffff


	//   ....[14]....
        /*0134*/ 	.word	0xffffffff


	//   ....[15]....
        /*0138*/ 	.word	0xffffffff


	//   ....[16]....
        /*013c*/ 	.word	0xffffffff


	//   ....[17]....
        /*0140*/ 	.word	0xffffffff


	//   ....[18]....
        /*0144*/ 	.word	0xffffffff


	//   ....[19]....
        /*0148*/ 	.word	0xffffffff


	//   ....[20]....
        /*014c*/ 	.word	0xffffffff


	//   ....[21]....
        /*0150*/ 	.word	0xffffffff


	//   ....[22]....
        /*0154*/ 	.word	0xffffffff


	//   ....[23]....
        /*0158*/ 	.word	0xffffffff


	//   ....[24]....
        /*015c*/ 	.word	0xffffffff


	//   ....[25]....
        /*0160*/ 	.word	0xffffffff


	//   ....[26]....
        /*0164*/ 	.word	0xffffffff


	//   ....[27]....
        /*0168*/ 	.word	0xffffffff


	//   ....[28]....
        /*016c*/ 	.word	0xffffffff


	//   ....[29]....
        /*0170*/ 	.word	0xffffffff


	//   ....[30]....
        /*0174*/ 	.word	0xffffffff


	//   ....[31]....
        /*0178*/ 	.word	0xffffffff


	//   ....[32]....
        /*017c*/ 	.word	0xffffffff


	//   ....[33]....
        /*0180*/ 	.word	0xffffffff


	//   ....[34]....
        /*0184*/ 	.word	0xffffffff


	//   ....[35]....
        /*0188*/ 	.word	0xffffffff


	//   ....[36]....
        /*018c*/ 	.word	0xffffffff


	//   ....[37]....
        /*0190*/ 	.word	0xffffffff


	//   ....[38]....
        /*0194*/ 	.word	0xffffffff


	//   ....[39]....
        /*0198*/ 	.word	0xffffffff


	//   ....[40]....
        /*019c*/ 	.word	0xffffffff


	//   ....[41]....
        /*01a0*/ 	.word	0xffffffff


	//   ....[42]....
        /*01a4*/ 	.word	0xffffffff


	//   ....[43]....
        /*01a8*/ 	.word	0xffffffff


	//   ....[44]....
        /*01ac*/ 	.word	0xffffffff


	//   ....[45]....
        /*01b0*/ 	.word	0xffffffff


	//   ....[46]....
        /*01b4*/ 	.word	0xffffffff


	//   ....[47]....
        /*01b8*/ 	.word	0xffffffff


	//   ....[48]....
        /*01bc*/ 	.word	0xffffffff


	//   ....[49]....
        /*01c0*/ 	.word	0xffffffff


	//   ....[50]....
        /*01c4*/ 	.word	0xffffffff


	//   ....[51]....
        /*01c8*/ 	.word	0xffffffff


	//   ....[52]....
        /*01cc*/ 	.word	0xffffffff


	//   ....[53]....
        /*01d0*/ 	.word	0xffffffff


	//   ....[54]....
        /*01d4*/ 	.word	0xffffffff


	//   ....[55]....
        /*01d8*/ 	.word	0xffffffff


	//   ....[56]....
        /*01dc*/ 	.word	0xffffffff


	//   ....[57]....
        /*01e0*/ 	.word	0xffffffff


	//   ....[58]....
        /*01e4*/ 	.word	0xffffffff


	//   ....[59]....
        /*01e8*/ 	.word	0xffffffff


	//   ....[60]....
        /*01ec*/ 	.word	0xffffffff


	//   ....[61]....
        /*01f0*/ 	.word	0xffffffff


	//   ....[62]....
        /*01f4*/ 	.word	0xffffffff


	//   ....[63]....
        /*01f8*/ 	.word	0xffffffff


	//   ....[64]....
        /*01fc*/ 	.word	0xffffffff


	//   ....[65]....
        /*0200*/ 	.word	0xffffffff


	//   ....[66]....
        /*0204*/ 	.word	0xffffffff


	//   ....[67]....
        /*0208*/ 	.word	0xffffffff


	//   ....[68]....
        /*020c*/ 	.word	0xffffffff


	//   ....[69]....
        /*0210*/ 	.word	0xffffffff


	//   ....[70]....
        /*0214*/ 	.word	0xffffffff


	//   ....[71]....
        /*0218*/ 	.word	0xffffffff


	//   ....[72]....
        /*021c*/ 	.word	0xffffffff


	//   ....[73]....
        /*0220*/ 	.word	0xffffffff


	//   ....[74]....
        /*0224*/ 	.word	0xffffffff


	//   ....[75]....
        /*0228*/ 	.word	0xffffffff


	//   ....[76]....
        /*022c*/ 	.word	0xffffffff


	//   ....[77]....
        /*0230*/ 	.word	0xffffffff


	//   ....[78]....
        /*0234*/ 	.word	0xffffffff


	//   ....[79]....
        /*0238*/ 	.word	0xffffffff


	//   ....[80]....
        /*023c*/ 	.word	0xffffffff


	//   ....[81]....
        /*0240*/ 	.word	0xffffffff


	//   ....[82]....
        /*0244*/ 	.word	0xffffffff


	//   ....[83]....
        /*0248*/ 	.word	0xffffffff


	//   ....[84]....
        /*024c*/ 	.word	0xffffffff


	//   ....[85]....
        /*0250*/ 	.word	0xffffffff


	//   ....[86]....
        /*0254*/ 	.word	0xffffffff


	//   ....[87]....
        /*0258*/ 	.word	0xffffffff


	//   ....[88]....
        /*025c*/ 	.word	0xffffffff


	//   ....[89]....
        /*0260*/ 	.word	0xffffffff


	//   ....[90]....
        /*0264*/ 	.word	0xffffffff


	//   ....[91]....
        /*0268*/ 	.word	0xffffffff


	//   ....[92]....
        /*026c*/ 	.word	0xffffffff


	//   ....[93]....
        /*0270*/ 	.word	0xffffffff


	//   ....[94]....
        /*0274*/ 	.word	0xffffffff


	//   ....[95]....
        /*0278*/ 	.word	0xffffffff


	//   ....[96]....
        /*027c*/ 	.word	0xffffffff


	//   ....[97]....
        /*0280*/ 	.word	0xffffffff


	//   ....[98]....
        /*0284*/ 	.word	0xffffffff


	//   ....[99]....
        /*0288*/ 	.word	0xffffffff


	//   ....[100]....
        /*028c*/ 	.word	0xffffffff


	//   ....[101]....
        /*0290*/ 	.word	0xffffffff


	//   ....[102]....
        /*0294*/ 	.word	0xffffffff


	//   ....[103]....
        /*0298*/ 	.word	0xffffffff


	//   ....[104]....
        /*029c*/ 	.word	0xffffffff


	//   ....[105]....
        /*02a0*/ 	.word	0xffffffff


	//   ....[106]....
        /*02a4*/ 	.word	0xffffffff


	//   ....[107]....
        /*02a8*/ 	.word	0xffffffff


	//   ....[108]....
        /*02ac*/ 	.word	0xffffffff


	//   ....[109]....
        /*02b0*/ 	.word	0xffffffff


	//   ....[110]....
        /*02b4*/ 	.word	0xffffffff


	//   ....[111]....
        /*02b8*/ 	.word	0xffffffff


	//   ....[112]....
        /*02bc*/ 	.word	0x0500000f


	//   ....[113]....
        /*02c0*/ 	.word	0x0500000f


	//   ....[114]....
        /*02c4*/ 	.word	0x0500000f


	//   ....[115]....
        /*02c8*/ 	.word	0x0500000f


	//   ....[116]....
        /*02cc*/ 	.word	0x0500000f


	//   ....[117]....
        /*02d0*/ 	.word	0x0500000f


	//   ....[118]....
        /*02d4*/ 	.word	0x0500000f


	//   ....[119]....
        /*02d8*/ 	.word	0x0500000f


	//   ....[120]....
        /*02dc*/ 	.word	0x0500000f


	//   ....[121]....
        /*02e0*/ 	.word	0x0500000f


	//   ....[122]....
        /*02e4*/ 	.word	0x0500000f


	//   ....[123]....
        /*02e8*/ 	.word	0x0500000f


	//   ....[124]....
        /*02ec*/ 	.word	0x0500000f


	//   ....[125]....
        /*02f0*/ 	.word	0x0500000f


	//   ....[126]....
        /*02f4*/ 	.word	0x0500000f


	//   ....[127]....
        /*02f8*/ 	.word	0x0500000f


	//   ....[128]....
        /*02fc*/ 	.word	0x0500000f


	//   ....[129]....
        /*0300*/ 	.word	0x0500000f


	//   ....[130]....
        /*0304*/ 	.word	0x0500000f


	//   ....[131]....
        /*0308*/ 	.word	0x0500000f


	//   ....[132]....
        /*030c*/ 	.word	0x0500000f


	//   ....[133]....
        /*0310*/ 	.word	0x0500000f


	//   ....[134]....
        /*0314*/ 	.word	0x0500000f


	//   ....[135]....
        /*0318*/ 	.word	0x0500000f


	//   ....[136]....
        /*031c*/ 	.word	0x0500000f


	//   ....[137]....
        /*0320*/ 	.word	0x0500000f


	//   ....[138]....
        /*0324*/ 	.word	0x0500000f


	//   ....[139]....
        /*0328*/ 	.word	0x0500000f


	//   ....[140]....
        /*032c*/ 	.word	0x0500000f


	//   ....[141]....
        /*0330*/ 	.word	0x0500000f


	//   ....[142]....
        /*0334*/ 	.word	0x0500000f


	//   ....[143]....
        /*0338*/ 	.word	0x0500000f


	//   ....[144]....
        /*033c*/ 	.word	0x0500000f


	//   ....[145]....
        /*0340*/ 	.word	0x0500000f


	//   ....[146]....
        /*0344*/ 	.word	0x0500000f


	//   ....[147]....
        /*0348*/ 	.word	0x0500000f


	//   ....[148]....
        /*034c*/ 	.word	0x0500000f


	//   ....[149]....
        /*0350*/ 	.word	0x0500000f


	//   ....[150]....
        /*0354*/ 	.word	0x0500000f


	//   ....[151]....
        /*0358*/ 	.word	0x0500000f


	//   ....[152]....
        /*035c*/ 	.word	0x0500000f


	//   ....[153]....
        /*0360*/ 	.word	0x0500000f


	//   ....[154]....
        /*0364*/ 	.word	0x0500000f


	//   ....[155]....
        /*0368*/ 	.word	0x0500000f


	//   ....[156]....
        /*036c*/ 	.word	0x0500000f


	//   ....[157]....
        /*0370*/ 	.word	0x0500000f


	//   ....[158]....
        /*0374*/ 	.word	0x0500000f


	//   ....[159]....
        /*0378*/ 	.word	0x0500000f


	//   ....[160]....
        /*037c*/ 	.word	0x0500000f


	//   ....[161]....
        /*0380*/ 	.word	0x0500000f


	//   ....[162]....
        /*0384*/ 	.word	0x0500000f


	//   ....[163]....
        /*0388*/ 	.word	0x0500000f


	//   ....[164]....
        /*038c*/ 	.word	0x0500000f


	//   ....[165]....
        /*0390*/ 	.word	0x0500000f


	//   ....[166]....
        /*0394*/ 	.word	0x0500000f


	//   ....[167]....
        /*0398*/ 	.word	0x0500000f


	//   ....[168]....
        /*039c*/ 	.word	0x0500000f


	//   ....[169]....
        /*03a0*/ 	.word	0x0500000f


	//   ....[170]....
        /*03a4*/ 	.word	0x0500000f


	//   ....[171]....
        /*03a8*/ 	.word	0x0500000f


	//   ....[172]....
        /*03ac*/ 	.word	0x0500000f


	//   ....[173]....
        /*03b0*/ 	.word	0x0500000f


	//   ....[174]....
        /*03b4*/ 	.word	0x0500000f


	//   ....[175]....
        /*03b8*/ 	.word	0x0500000f


	//   ....[176]....
        /*03bc*/ 	.word	0x0500000f


	//   ....[177]....
        /*03c0*/ 	.word	0x0500000f


	//   ....[178]....
        /*03c4*/ 	.word	0x0500000f


	//   ....[179]....
        /*03c8*/ 	.word	0x0500000f


	//   ....[180]....
        /*03cc*/ 	.word	0x0500000f


	//   ....[181]....
        /*03d0*/ 	.word	0x0500000f


	//   ....[182]....
        /*03d4*/ 	.word	0x0500000f


	//   ....[183]....
        /*03d8*/ 	.word	0x0500000f


	//   ....[184]....
        /*03dc*/ 	.word	0x0500000f


	//   ....[185]....
        /*03e0*/ 	.word	0x0500000f


	//   ....[186]....
        /*03e4*/ 	.word	0x0500000f


	//   ....[187]....
        /*03e8*/ 	.word	0x0500000f


	//   ....[188]....
        /*03ec*/ 	.word	0x0500000f


	//   ....[189]....
        /*03f0*/ 	.word	0x0500000f


	//   ....[190]....
        /*03f4*/ 	.word	0x0500000f


	//   ....[191]....
        /*03f8*/ 	.word	0x0500000f


	//   ....[192]....
        /*03fc*/ 	.word	0x0500000f


	//   ....[193]....
        /*0400*/ 	.word	0x0500000f


	//----- nvinfo : EIATTR_COOP_GROUP_INSTR_OFFSETS
	.align		4
.L_1146:
        /*0404*/ 	.byte	0x04, 0x28
        /*0406*/ 	.short	(.L_1148 - .L_1147)


	//   ....[0]....
.L_1147:
        /*0408*/ 	.word	0x00000080


	//   ....[1]....
        /*040c*/ 	.word	0x00000090


	//   ....[2]....
        /*0410*/ 	.word	0x000002f0


	//   ....[3]....
        /*0414*/ 	.word	0x00000450


	//   ....[4]....
        /*0418*/ 	.word	0x00000570


	//   ....[5]....
        /*041c*/ 	.word	0x000006d0


	//   ....[6]....
        /*0420*/ 	.word	0x00000d00


	//   ....[7]....
        /*0424*/ 	.word	0x000024b0


	//   ....[8]....
        /*0428*/ 	.word	0x000024d0


	//   ....[9]....
        /*042c*/ 	.word	0x000024f0


	//   ....[10]....
        /*0430*/ 	.word	0x00002510


	//   ....[11]....
        /*0434*/ 	.word	0x00004090


	//   ....[12]....
        /*0438*/ 	.word	0x00004100


	//   ....[13]....
        /*043c*/ 	.word	0x00004110


	//   ....[14]....
        /*0440*/ 	.word	0x00004140


	//   ....[15]....
        /*0444*/ 	.word	0x000056b0


	//   ....[16]....
        /*0448*/ 	.word	0x000056f0


	//   ....[17]....
        /*044c*/ 	.word	0x000057b0


	//   ....[18]....
        /*0450*/ 	.word	0x000057d0


	//   ....[19]....
        /*0454*/ 	.word	0x00007160


	//   ....[20]....
        /*0458*/ 	.word	0x00007190


	//   ....[21]....
        /*045c*/ 	.word	0x00007250


	//   ....[22]....
        /*0460*/ 	.word	0x00007280


	//   ....[23]....
        /*0464*/ 	.word	0x000078b0


	//   ....[24]....
        /*0468*/ 	.word	0x000078f0


	//   ....[25]....
        /*046c*/ 	.word	0x00007a30


	//   ....[26]....
        /*0470*/ 	.word	0x00007a50


	//   ....[27]....
        /*0474*/ 	.word	0x00007b80


	//   ....[28]....
        /*0478*/ 	.word	0x00007ba0


	//   ....[29]....
        /*047c*/ 	.word	0x00007ce0


	//   ....[30]....
        /*0480*/ 	.word	0x00007d20


	//   ....[31]....
        /*0484*/ 	.word	0x00009430


	//   ....[32]....
        /*0488*/ 	.word	0x00009460


	//   ....[33]....
        /*048c*/ 	.word	0x00009490


	//   ....[34]....
        /*0490*/ 	.word	0x000094a0


	//   ....[35]....
        /*0494*/ 	.word	0x000094e0


	//   ....[36]....
        /*0498*/ 	.word	0x00009520


	//   ....[37]....
        /*049c*/ 	.word	0x00009540


	//   ....[38]....
        /*04a0*/ 	.word	0x000095a0


	//   ....[39]....
        /*04a4*/ 	.word	0x000095c0


	//   ....[40]....
        /*04a8*/ 	.word	0x000095e0


	//   ....[41]....
        /*04ac*/ 	.word	0x00009620


	//   ....[42]....
        /*04b0*/ 	.word	0x00009650


	//   ....[43]....
        /*04b4*/ 	.word	0x00009cc0


	//   ....[44]....
        /*04b8*/ 	.word	0x00009cf0


	//   ....[45]....
        /*04bc*/ 	.word	0x00009d40


	//   ....[46]....
        /*04c0*/ 	.word	0x00009d60


	//   ....[47]....
        /*04c4*/ 	.word	0x00009d80


	//   ....[48]....
        /*04c8*/ 	.word	0x00009d90


	//   ....[49]....
        /*04cc*/ 	.word	0x00009da0


	//   ....[50]....
        /*04d0*/ 	.word	0x00009db0


	//   ....[51]....
        /*04d4*/ 	.word	0x00009dc0


	//   ....[52]....
        /*04d8*/ 	.word	0x00009e00


	//   ....[53]....
        /*04dc*/ 	.word	0x00009e30


	//   ....[54]....
        /*04e0*/ 	.word	0x00009ec0


	//   ....[55]....
        /*04e4*/ 	.word	0x00009ff0


	//   ....[56]....
        /*04e8*/ 	.word	0x0000a060


	//   ....[57]....
        /*04ec*/ 	.word	0x0000a1f0


	//   ....[58]....
        /*04f0*/ 	.word	0x0000a210


	//   ....[59]....
        /*04f4*/ 	.word	0x0000a760


	//   ....[60]....
        /*04f8*/ 	.word	0x0000a790


	//   ....[61]....
        /*04fc*/ 	.word	0x0000a7a0


	//   ....[62]....
        /*0500*/ 	.word	0x0000a7e0


	//   ....[63]....
        /*0504*/ 	.word	0x0000a8a0


	//   ....[64]....
        /*0508*/ 	.word	0x0000a900


	//   ....[65]....
        /*050c*/ 	.word	0x0000a980


	//   ....[66]....
        /*0510*/ 	.word	0x0000a9a0


	//   ....[67]....
        /*0514*/ 	.word	0x0000aa30


	//   ....[68]....
        /*0518*/ 	.word	0x0000aa50


	//   ....[69]....
        /*051c*/ 	.word	0x0000aae0


	//   ....[70]....
        /*0520*/ 	.word	0x0000ab00


	//   ....[71]....
        /*0524*/ 	.word	0x0000ab90


	//   ....[72]....
        /*0528*/ 	.word	0x0000abb0


	//   ....[73]....
        /*052c*/ 	.word	0x0000ac40


	//   ....[74]....
        /*0530*/ 	.word	0x0000ac90


	//   ....[75]....
        /*0534*/ 	.word	0x0000b040


	//   ....[76]....
        /*0538*/ 	.word	0x0000b130


	//   ....[77]....
        /*053c*/ 	.word	0x0000b2c0


	//   ....[78]....
        /*0540*/ 	.word	0x0000b2f0


	//   ....[79]....
        /*0544*/ 	.word	0x0000b340


	//   ....[80]....
        /*0548*/ 	.word	0x0000b390


	//   ....[81]....
        /*054c*/ 	.word	0x0000b3e0


	//   ....[82]....
        /*0550*/ 	.word	0x0000b450


	//   ....[83]....
        /*0554*/ 	.word	0x0000b460


	//   ....[84]....
        /*0558*/ 	.word	0x0000b490


	//   ....[85]....
        /*055c*/ 	.word	0x0000b4b0


	//   ....[86]....
        /*0560*/ 	.word	0x0000b4e0


	//   ....[87]....
        /*0564*/ 	.word	0x0000bc70


	//   ....[88]....
        /*0568*/ 	.word	0x0000bc90


	//   ....[89]....
        /*056c*/ 	.word	0x0000bca0


	//   ....[90]....
        /*0570*/ 	.word	0x0000bcb0


	//   ....[91]....
        /*0574*/ 	.word	0x0000bcd0


	//   ....[92]....
        /*0578*/ 	.word	0x0000bd00


	//   ....[93]....
        /*057c*/ 	.word	0x0000bd20


	//   ....[94]....
        /*0580*/ 	.word	0x0000bd50


	//   ....[95]....
        /*0584*/ 	.word	0x0000bd70


	//   ....[96]....
        /*0588*/ 	.word	0x0000bda0


	//   ....[97]....
        /*058c*/ 	.word	0x0000bdd0


	//   ....[98]....
        /*0590*/ 	.word	0x0000bdf0


	//   ....[99]....
        /*0594*/ 	.word	0x0000c160


	//   ....[100]....
        /*0598*/ 	.word	0x0000c180


	//   ....[101]....
        /*059c*/ 	.word	0x0000c190


	//   ....[102]....
        /*05a0*/ 	.word	0x0000c1b0


	//   ....[103]....
        /*05a4*/ 	.word	0x0000c1d0


	//   ....[104]....
        /*05a8*/ 	.word	0x0000c230


	//   ....[105]....
        /*05ac*/ 	.word	0x0000c250


	//   ....[106]....
        /*05b0*/ 	.word	0x0000c2b0


	//   ....[107]....
        /*05b4*/ 	.word	0x0000c2d0


	//   ....[108]....
        /*05b8*/ 	.word	0x0000c330


	//   ....[109]....
        /*05bc*/ 	.word	0x0000c360


	//   ....[110]....
        /*05c0*/ 	.word	0x0000c3b0


	//   ....[111]....
        /*05c4*/ 	.word	0x0000c770


	//   ....[112]....
        /*05c8*/ 	.word	0x0000ccc0


	//   ....[113]....
        /*05cc*/ 	.word	0x0000cdb0


	//   ....[114]....
        /*05d0*/ 	.word	0x0000ce50


	//   ....[115]....
        /*05d4*/ 	.word	0x0000cec0


	//   ....[116]....
        /*05d8*/ 	.word	0x0000cf70


	//   ....[117]....
        /*05dc*/ 	.word	0x0000d070


	//   ....[118]....
        /*05e0*/ 	.word	0x0000d0c0


	//   ....[119]....
        /*05e4*/ 	.word	0x0000d1c0


	//   ....[120]....
        /*05e8*/ 	.word	0x0000d210


	//   ....[121]....
        /*05ec*/ 	.word	0x0000d270


	//   ....[122]....
        /*05f0*/ 	.word	0x0000d340


	//   ....[123]....
        /*05f4*/ 	.word	0x0000d430


	//   ....[124]....
        /*05f8*/ 	.word	0x0000d480


	//   ....[125]....
        /*05fc*/ 	.word	0x0000d540


	//   ....[126]....
        /*0600*/ 	.word	0x0000d5d0


	//   ....[127]....
        /*0604*/ 	.word	0x0000d670


	//   ....[128]....
        /*0608*/ 	.word	0x0000d740


	//   ....[129]....
        /*060c*/ 	.word	0x0000d860


	//   ....[130]....
        /*0610*/ 	.word	0x0000d8d0


	//   ....[131]....
        /*0614*/ 	.word	0x0000d930


	//   ....[132]....
        /*0618*/ 	.word	0x0000da20


	//   ....[133]....
        /*061c*/ 	.word	0x0000dac0


	//   ....[134]....
        /*0620*/ 	.word	0x0000dbc0


	//   ....[135]....
        /*0624*/ 	.word	0x0000dcc0


	//   ....[136]....
        /*0628*/ 	.word	0x0000dd30


	//   ....[137]....
        /*062c*/ 	.word	0x0000dd90


	//   ....[138]....
        /*0630*/ 	.word	0x0000de70


	//   ....[139]....
        /*0634*/ 	.word	0x0000df80


	//   ....[140]....
        /*0638*/ 	.word	0x0000dfd0


	//   ....[141]....
        /*063c*/ 	.word	0x0000e060


	//   ....[142]....
        /*0640*/ 	.word	0x0000e100


	//   ....[143]....
        /*0644*/ 	.word	0x0000e180


	//   ....[144]....
        /*0648*/ 	.word	0x0000e250


	//   ....[145]....
        /*064c*/ 	.word	0x0000e360


	//   ....[146]....
        /*0650*/ 	.word	0x0000e3b0


	//   ....[147]....
        /*0654*/ 	.word	0x0000e420


	//   ....[148]....
        /*0658*/ 	.word	0x0000e510


	//   ....[149]....
        /*065c*/ 	.word	0x0000e620


	//   ....[150]....
        /*0660*/ 	.word	0x0000e670


	//   ....[151]....
        /*0664*/ 	.word	0x0000e6f0


	//   ....[152]....
        /*0668*/ 	.word	0x0000e7d0


	//   ....[153]....
        /*066c*/ 	.word	0x0000e8e0


	//   ....[154]....
        /*0670*/ 	.word	0x0000e930


	//   ....[155]....
        /*0674*/ 	.word	0x0000e9b0


	//   ....[156]....
        /*0678*/ 	.word	0x0000ea80


	//   ....[157]....
        /*067c*/ 	.word	0x0000ebc0


	//   ....[158]....
        /*0680*/ 	.word	0x0000ec90


	//   ....[159]....
        /*0684*/ 	.word	0x0000ed30


	//   ....[160]....
        /*0688*/ 	.word	0x0000ee70


	//   ....[161]....
        /*068c*/ 	.word	0x0000eed0


	//   ....[162]....
        /*0690*/ 	.word	0x0000eff0


	//   ....[163]....
        /*0694*/ 	.word	0x0000f050


	//   ....[164]....
        /*0698*/ 	.word	0x0000f170


	//   ....[165]....
        /*069c*/ 	.word	0x0000f1d0


	//   ....[166]....
        /*06a0*/ 	.word	0x0000f2e0


	//   ....[167]....
        /*06a4*/ 	.word	0x0000f340


	//   ....[168]....
        /*06a8*/ 	.word	0x0000f420


	//   ....[169]....
        /*06ac*/ 	.word	0x0000f500


	//   ....[170]....
        /*06b0*/ 	.word	0x0000f5a0


	//   ....[171]....
        /*06b4*/ 	.word	0x0000f600


	//   ....[172]....
        /*06b8*/ 	.word	0x0000f6a0


	//   ....[173]....
        /*06bc*/ 	.word	0x0000f700


	//   ....[174]....
        /*06c0*/ 	.word	0x0000f7a0


	//   ....[175]....
        /*06c4*/ 	.word	0x0000f800


	//   ....[176]....
        /*06c8*/ 	.word	0x0000f8b0


	//   ....[177]....
        /*06cc*/ 	.word	0x0000f910


	//   ....[178]....
        /*06d0*/ 	.word	0x0000f9c0


	//   ....[179]....
        /*06d4*/ 	.word	0x0000fa20


	//   ....[180]....
        /*06d8*/ 	.word	0x0000fad0


	//   ....[181]....
        /*06dc*/ 	.word	0x0000fbb0


	//   ....[182]....
        /*06e0*/ 	.word	0x0000fc50


	//   ....[183]....
        /*06e4*/ 	.word	0x0000fcb0


	//   ....[184]....
        /*06e8*/ 	.word	0x0000fd80


	//   ....[185]....
        /*06ec*/ 	.word	0x0000fde0


	//   ....[186]....
        /*06f0*/ 	.word	0x0000feb0


	//   ....[187]....
        /*06f4*/ 	.word	0x0000ff10


	//   ....[188]....
        /*06f8*/ 	.word	0x0000ffe0


	//   ....[189]....
        /*06fc*/ 	.word	0x00010040


	//   ....[190]....
        /*0700*/ 	.word	0x00010110


	//   ....[191]....
        /*0704*/ 	.word	0x00010170


	//   ....[192]....
        /*0708*/ 	.word	0x00010250


	//   ....[193]....
        /*070c*/ 	.word	0x00010360


	//----- nvinfo : EIATTR_REG_RECONFIG
	.align		4
.L_1148:
        /*0710*/ 	.byte	0x01, 0x54
	.zero		2


	//----- nvinfo : EIATTR_SYSCALL_OFFSETS
	.align		4
        /*0714*/ 	.byte	0x04, 0x46
        /*0716*/ 	.short	(.L_1150 - .L_1149)


	//   ....[0]....
.L_1149:
        /*0718*/ 	.word	0x00001070


	//   ....[1]....
        /*071c*/ 	.word	0x00008ce0


	//   ....[2]....
        /*0720*/ 	.word	0x00008e20


	//   ....[3]....
        /*0724*/ 	.word	0x00008f10


	//   ....[4]....
        /*0728*/ 	.word	0x000099c0


	//   ....[5]....
        /*072c*/ 	.word	0x0000a480


	//----- nvinfo : EIATTR_MBARRIER_INSTR_OFFSETS
	.align		4
.L_1150:
        /*0730*/ 	.byte	0x04, 0x39
        /*0732*/ 	.short	(.L_1152 - .L_1151)


	//   ....[0]....
.L_1151:
        /*0734*/ 	.word	0x00000190
        /*0738*/ 	.word	0x000000ff
        /*073c*/ 	.word	0x00032400
        /*0740*/ 	.short	0x0100
        /*0742*/ 	.byte	0x08
	.zero		1


	//   ....[1]....
        /*0744*/ 	.word	0x000001a0
        /*0748*/ 	.word	0x000000ff
        /*074c*/ 	.word	0x00032410
        /*0750*/ 	.short	0x0100
        /*0752*/ 	.byte	0x08
	.zero		1


	//   ....[2]....
        /*0754*/ 	.word	0x000001b0
        /*0758*/ 	.word	0x000000ff
        /*075c*/ 	.word	0x00032420
        /*0760*/ 	.short	0x0100
        /*0762*/ 	.byte	0x08
	.zero		1


	//   ....[3]....
        /*0764*/ 	.word	0x000002a0
        /*0768*/ 	.word	0x000000ff
        /*076c*/ 	.word	0x00032430
        /*0770*/ 	.short	0x0100
        /*0772*/ 	.byte	0x08
	.zero		1


	//   ....[4]....
        /*0774*/ 	.word	0x000002b0
        /*0778*/ 	.word	0x000000ff
        /*077c*/ 	.word	0x00032440
        /*0780*/ 	.short	0x0100
        /*0782*/ 	.byte	0x08
	.zero		1


	//   ....[5]....
        /*0784*/ 	.word	0x000002c0
        /*0788*/ 	.word	0x000000ff
        /*078c*/ 	.word	0x00032438
        /*0790*/ 	.short	0x0100
        /*0792*/ 	.byte	0x08
	.zero		1


	//   ....[6]....
        /*0794*/ 	.word	0x000002d0
        /*0798*/ 	.word	0x000000ff
        /*079c*/ 	.word	0x00032448
        /*07a0*/ 	.short	0x0100
        /*07a2*/ 	.byte	0x08
	.zero		1


	//   ....[7]....
        /*07a4*/ 	.word	0x00000400
        /*07a8*/ 	.word	0x000000ff
        /*07ac*/ 	.word	0x00032450
        /*07b0*/ 	.short	0x0100
        /*07b2*/ 	.byte	0x08
	.zero		1


	//   ....[8]....
        /*07b4*/ 	.word	0x00000410
        /*07b8*/ 	.word	0x000000ff
        /*07bc*/ 	.word	0x00032460
        /*07c0*/ 	.short	0x0100
        /*07c2*/ 	.byte	0x08
	.zero		1


	//   ....[9]....
        /*07c4*/ 	.word	0x00000420
        /*07c8*/ 	.word	0x000000ff
        /*07cc*/ 	.word	0x00032458
        /*07d0*/ 	.short	0x0100
        /*07d2*/ 	.byte	0x08
	.zero		1


	//   ....[10]....
        /*07d4*/ 	.word	0x00000430
        /*07d8*/ 	.word	0x000000ff
        /*07dc*/ 	.word	0x00032468
        /*07e0*/ 	.short	0x0100
        /*07e2*/ 	.byte	0x08
	.zero		1


	//   ....[11]....
        /*07e4*/ 	.word	0x00000520
        /*07e8*/ 	.word	0x000000ff
        /*07ec*/ 	.word	0x00032470
        /*07f0*/ 	.short	0x0100
        /*07f2*/ 	.byte	0x06
	.zero		1


	//   ....[12]....
        /*07f4*/ 	.word	0x00000530
        /*07f8*/ 	.word	0x000000ff
        /*07fc*/ 	.word	0x00032480
        /*0800*/ 	.short	0x0100
        /*0802*/ 	.byte	0x06
	.zero		1


	//   ....[13]....
        /*0804*/ 	.word	0x00000540
        /*0808*/ 	.word	0x000000ff
        /*080c*/ 	.word	0x00032478
        /*0810*/ 	.short	0x0100
        /*0812*/ 	.byte	0x06
	.zero		1


	//   ....[14]....
        /*0814*/ 	.word	0x00000550
        /*0818*/ 	.word	0x000000ff
        /*081c*/ 	.word	0x00032488
        /*0820*/ 	.short	0x0100
        /*0822*/ 	.byte	0x06
	.zero		1


	//   ....[15]....
        /*0824*/ 	.word	0x00000680
        /*0828*/ 	.word	0x000000ff
        /*082c*/ 	.word	0x00032490
        /*0830*/ 	.short	0x0100
        /*0832*/ 	.byte	0x08
	.zero		1


	//   ....[16]....
        /*0834*/ 	.word	0x00000690
        /*0838*/ 	.word	0x000000ff
        /*083c*/ 	.word	0x000324a0
        /*0840*/ 	.short	0x0100
        /*0842*/ 	.byte	0x08
	.zero		1


	//   ....[17]....
        /*0844*/ 	.word	0x000006a0
        /*0848*/ 	.word	0x000000ff
        /*084c*/ 	.word	0x00032498
        /*0850*/ 	.short	0x0100
        /*0852*/ 	.byte	0x08
	.zero		1


	//   ....[18]....
        /*0854*/ 	.word	0x000006b0
        /*0858*/ 	.word	0x000000ff
        /*085c*/ 	.word	0x000324a8
        /*0860*/ 	.short	0x0100
        /*0862*/ 	.byte	0x08
	.zero		1


	//   ....[19]....
        /*0864*/ 	.word	0x000007f0
        /*0868*/ 	.word	0x000000ff
        /*086c*/ 	.word	0x000324b0
        /*0870*/ 	.short	0x0100
        /*0872*/ 	.byte	0x08
	.zero		1


	//   ....[20]....
        /*0874*/ 	.word	0x00000800
        /*0878*/ 	.word	0x000000ff
        /*087c*/ 	.word	0x000324c0
        /*0880*/ 	.short	0x0100
        /*0882*/ 	.byte	0x08
	.zero		1


	//   ....[21]....
        /*0884*/ 	.word	0x00000810
        /*0888*/ 	.word	0x000000ff
        /*088c*/ 	.word	0x000324b8
        /*0890*/ 	.short	0x0100
        /*0892*/ 	.byte	0x08
	.zero		1


	//   ....[22]....
        /*0894*/ 	.word	0x00000820
        /*0898*/ 	.word	0x000000ff
        /*089c*/ 	.word	0x000324c8
        /*08a0*/ 	.short	0x0100
        /*08a2*/ 	.byte	0x08
	.zero		1


	//   ....[23]....
        /*08a4*/ 	.word	0x000010c0
        /*08a8*/ 	.word	0x000000ff
        /*08ac*/ 	.word	0x00032400
        /*08b0*/ 	.short	0x010a
        /*08b2*/ 	.byte	0x33
	.zero		1


	//   ....[24]....
        /*08b4*/ 	.word	0x00001190
        /*08b8*/ 	.word	0x000000ff
        /*08bc*/ 	.word	0x00032430
        /*08c0*/ 	.short	0x010a
        /*08c2*/ 	.byte	0x1b
	.zero		1


	//   ....[25]....
        /*08c4*/ 	.word	0x000011d0
        /*08c8*/ 	.word	0x000000ff
        /*08cc*/ 	.word	0x00032430
        /*08d0*/ 	.short	0x010a
        /*08d2*/ 	.byte	0x1b
	.zero		1


	//   ....[26]....
        /*08d4*/ 	.word	0x00001430
        /*08d8*/ 	.word	0x000000ff
        /*08dc*/ 	.word	0x00032410
        /*08e0*/ 	.short	0x010a
        /*08e2*/ 	.byte	0x33
	.zero		1


	//   ....[27]....
        /*08e4*/ 	.word	0x00001470
        /*08e8*/ 	.word	0x000000ff
        /*08ec*/ 	.word	0x00032450
        /*08f0*/ 	.short	0x010a
        /*08f2*/ 	.byte	0x1b
	.zero		1


	//   ....[28]....
        /*08f4*/ 	.word	0x000014b0
        /*08f8*/ 	.word	0x000000ff
        /*08fc*/ 	.word	0x00032450
        /*0900*/ 	.short	0x010a
        /*0902*/ 	.byte	0x1b
	.zero		1


	//   ....[29]....
        /*0904*/ 	.word	0x00001d60
        /*0908*/ 	.word	0x000000ff
        /*090c*/ 	.word	0x00000000
        /*0910*/ 	.short	0x0101
        /*0912*/ 	.byte	0x06
	.zero		1


	//   ....[30]....
        /*0914*/ 	.word	0x00003220
        /*0918*/ 	.word	0x000000ff
        /*091c*/ 	.word	0x00000000
        /*0920*/ 	.short	0x0101
        /*0922*/ 	.byte	0x1b
	.zero		1


	//   ....[31]....
        /*0924*/ 	.word	0x00003380
        /*0928*/ 	.word	0x000000ff
        /*092c*/ 	.word	0x00032430
        /*0930*/ 	.short	0x010a
        /*0932*/ 	.byte	0x1c
	.zero		1


	//   ....[32]....
        /*0934*/ 	.word	0x000033c0
        /*0938*/ 	.word	0x000000ff
        /*093c*/ 	.word	0x00032430
        /*0940*/ 	.short	0x010a
        /*0942*/ 	.byte	0x1c
	.zero		1


	//   ....[33]....
        /*0944*/ 	.word	0x00003540
        /*0948*/ 	.word	0x000000ff
        /*094c*/ 	.word	0x00032450
        /*0950*/ 	.short	0x010a
        /*0952*/ 	.byte	0x1c
	.zero		1


	//   ....[34]....
        /*0954*/ 	.word	0x00003580
        /*0958*/ 	.word	0x000000ff
        /*095c*/ 	.word	0x00032450
        /*0960*/ 	.short	0x010a
        /*0962*/ 	.byte	0x1c
	.zero		1


	//   ....[35]....
        /*0964*/ 	.word	0x00003e00
        /*0968*/ 	.word	0x000000ff
        /*096c*/ 	.word	0x00000000
        /*0970*/ 	.short	0x0101
        /*0972*/ 	.byte	0x06
	.zero		1


	//   ....[36]....
        /*0974*/ 	.word	0x00005690
        /*0978*/ 	.word	0x000000ff
        /*097c*/ 	.word	0x00000000
        /*0980*/ 	.short	0x0101
        /*0982*/ 	.byte	0x1c
	.zero		1


	//   ....[37]....
        /*0984*/ 	.word	0x000078d0
        /*0988*/ 	.word	0x000000cf
        /*098c*/ 	.word	0x00000000
        /*0990*/ 	.short	0x0101
        /*0992*/ 	.byte	0x3f
	.zero		1


	//   ....[38]....
        /*0994*/ 	.word	0x00009230
        /*0998*/ 	.word	0x00000011
        /*099c*/ 	.word	0x00032440
        /*09a0*/ 	.short	0x010a
        /*09a2*/ 	.byte	0x3f
	.zero		1


	//   ....[39]....
        /*09a4*/ 	.word	0x00009790
        /*09a8*/ 	.word	0x00000011
        /*09ac*/ 	.word	0x00032430
        /*09b0*/ 	.short	0x0107
        /*09b2*/ 	.byte	0x3f
	.zero		1


	//   ....[40]....
        /*09b4*/ 	.word	0x00009850
        /*09b8*/ 	.word	0x00000011
        /*09bc*/ 	.word	0x00032430
        /*09c0*/ 	.short	0x0101
        /*09c2*/ 	.byte	0x3f
	.zero		1


	//   ....[41]....
        /*09c4*/ 	.word	0x0000a300
        /*09c8*/ 	.word	0x000000ff
        /*09cc*/ 	.word	0x00032400
        /*09d0*/ 	.short	0x0107
        /*09d2*/ 	.byte	0x25
	.zero		1


	//   ....[42]....
        /*09d4*/ 	.word	0x0000a350
        /*09d8*/ 	.word	0x000000ff
        /*09dc*/ 	.word	0x00032400
        /*09e0*/ 	.short	0x0101
        /*09e2*/ 	.byte	0x25
	.zero		1


	//   ....[43]....
        /*09e4*/ 	.word	0x0000ad50
        /*09e8*/ 	.word	0x000000ff
        /*09ec*/ 	.word	0x00032410
        /*09f0*/ 	.short	0x0107
        /*09f2*/ 	.byte	0x25
	.zero		1


	//   ....[44]....
        /*09f4*/ 	.word	0x0000adb0
        /*09f8*/ 	.word	0x000000ff
        /*09fc*/ 	.word	0x00032410
        /*0a00*/ 	.short	0x0101
        /*0a02*/ 	.byte	0x25
	.zero		1


	//   ....[45]....
        /*0a04*/ 	.word	0x0000add0
        /*0a08*/ 	.word	0x000000ff
        /*0a0c*/ 	.word	0x00032420
        /*0a10*/ 	.short	0x010a
        /*0a12*/ 	.byte	0x25
	.zero		1


	//   ....[46]....
        /*0a14*/ 	.word	0x0000ae60
        /*0a18*/ 	.word	0x00000011
        /*0a1c*/ 	.word	0x00032460
        /*0a20*/ 	.short	0x010a
        /*0a22*/ 	.byte	0x3f
	.zero		1


	//   ....[47]....
        /*0a24*/ 	.word	0x0000b750
        /*0a28*/ 	.word	0x00000011
        /*0a2c*/ 	.word	0x00032450
        /*0a30*/ 	.short	0x0107
        /*0a32*/ 	.byte	0x3f
	.zero		1


	//   ....[48]....
        /*0a34*/ 	.word	0x0000b830
        /*0a38*/ 	.word	0x00000011
        /*0a3c*/ 	.word	0x00032450
        /*0a40*/ 	.short	0x0101
        /*0a42*/ 	.byte	0x3f
	.zero		1


	//   ....[49]....
        /*0a44*/ 	.word	0x0000bad0
        /*0a48*/ 	.word	0x00000011
        /*0a4c*/ 	.word	0x00032440
        /*0a50*/ 	.short	0x010a
        /*0a52*/ 	.byte	0x3f
	.zero		1


	//   ....[50]....
        /*0a54*/ 	.word	0x0000bea0
        /*0a58*/ 	.word	0x00000011
        /*0a5c*/ 	.word	0x00032430
        /*0a60*/ 	.short	0x0107
        /*0a62*/ 	.byte	0x3f
	.zero		1


	//   ....[51]....
        /*0a64*/ 	.word	0x0000bf60
        /*0a68*/ 	.word	0x00000011
        /*0a6c*/ 	.word	0x00032430
        /*0a70*/ 	.short	0x0101
        /*0a72*/ 	.byte	0x3f
	.zero		1


	//   ....[52]....
        /*0a74*/ 	.word	0x0000bf90
        /*0a78*/ 	.word	0x00000011
        /*0a7c*/ 	.word	0x00032460
        /*0a80*/ 	.short	0x010a
        /*0a82*/ 	.byte	0x3f
	.zero		1


	//   ....[53]....
        /*0a84*/ 	.word	0x0000c4b0
        /*0a88*/ 	.word	0x00000011
        /*0a8c*/ 	.word	0x00032450
        /*0a90*/ 	.short	0x0107
        /*0a92*/ 	.byte	0x3f
	.zero		1


	//   ....[54]....
        /*0a94*/ 	.word	0x0000c580
        /*0a98*/ 	.word	0x00000011
        /*0a9c*/ 	.word	0x00032450
        /*0aa0*/ 	.short	0x0101
        /*0aa2*/ 	.byte	0x3f
	.zero		1


	//   ....[55]....
        /*0aa4*/ 	.word	0x0000c6f0
        /*0aa8*/ 	.word	0x00000007
        /*0aac*/ 	.word	0x00032420
        /*0ab0*/ 	.short	0x010a
        /*0ab2*/ 	.byte	0x3f
	.zero		1


	//   ....[56]....
        /*0ab4*/ 	.word	0x0000c870
        /*0ab8*/ 	.word	0x00000005
        /*0abc*/ 	.word	0x00032440
        /*0ac0*/ 	.short	0x010a
        /*0ac2*/ 	.byte	0x3f
	.zero		1


	//   ....[57]....
        /*0ac4*/ 	.word	0x0000c910
        /*0ac8*/ 	.word	0x00000003
        /*0acc*/ 	.word	0x00032440
        /*0ad0*/ 	.short	0x010a
        /*0ad2*/ 	.byte	0x3f
	.zero		1


	//   ....[58]....
        /*0ad4*/ 	.word	0x0000c950
        /*0ad8*/ 	.word	0x00000005
        /*0adc*/ 	.word	0x00032460
        /*0ae0*/ 	.short	0x010a
        /*0ae2*/ 	.byte	0x3f
	.zero		1


	//   ....[59]....
        /*0ae4*/ 	.word	0x0000c990
        /*0ae8*/ 	.word	0x00000003
        /*0aec*/ 	.word	0x00032460
        /*0af0*/ 	.short	0x010a
        /*0af2*/ 	.byte	0x3f
	.zero		1


	//   ....[60]....
        /*0af4*/ 	.word	0x0000ca00
        /*0af8*/ 	.word	0x00000003
        /*0afc*/ 	.word	0x00032400
        /*0b00*/ 	.short	0x010a
        /*0b02*/ 	.byte	0x3f
	.zero		1


	//   ....[61]....
        /*0b04*/ 	.word	0x0000ca60
        /*0b08*/ 	.word	0x00000004
        /*0b0c*/ 	.word	0x00032430
        /*0b10*/ 	.short	0x010a
        /*0b12*/ 	.byte	0x3f
	.zero		1


	//   ....[62]....
        /*0b14*/ 	.word	0x0000cac0
        /*0b18*/ 	.word	0x00000005
        /*0b1c*/ 	.word	0x00032410
        /*0b20*/ 	.short	0x010a
        /*0b22*/ 	.byte	0x3f
	.zero		1


	//   ....[63]....
        /*0b24*/ 	.word	0x0000cb20
        /*0b28*/ 	.word	0x00000000
        /*0b2c*/ 	.word	0x00032450
        /*0b30*/ 	.short	0x010a
        /*0b32*/ 	.byte	0x3f
	.zero		1


	//   ....[64]....
        /*0b34*/ 	.word	0x0000cb80
        /*0b38*/ 	.word	0x00000003
        /*0b3c*/ 	.word	0x00032430
        /*0b40*/ 	.short	0x010a
        /*0b42*/ 	.byte	0x3f
	.zero		1


	//   ....[65]....
        /*0b44*/ 	.word	0x0000cbe0
        /*0b48*/ 	.word	0x00000003
        /*0b4c*/ 	.word	0x00032450
        /*0b50*/ 	.short	0x010a
        /*0b52*/ 	.byte	0x3f
	.zero		1


	//   ....[66]....
        /*0b54*/ 	.word	0x0000cd00
        /*0b58*/ 	.word	0x00000011
        /*0b5c*/ 	.word	0x00032440
        /*0b60*/ 	.short	0x010a
        /*0b62*/ 	.byte	0x3f
	.zero		1


	//   ....[67]....
        /*0b64*/ 	.word	0x0000eac0
        /*0b68*/ 	.word	0x00000003
        /*0b6c*/ 	.word	0x00032420
        /*0b70*/ 	.short	0x010a
        /*0b72*/ 	.byte	0x3f
	.zero		1


	//   ....[68]....
        /*0b74*/ 	.word	0x0000eb10
        /*0b78*/ 	.word	0x00000011
        /*0b7c*/ 	.word	0x00032460
        /*0b80*/ 	.short	0x010a
        /*0b82*/ 	.byte	0x3f
	.zero		1


	//   ....[69]....
        /*0b84*/ 	.word	0x0000f450
        /*0b88*/ 	.word	0x00000011
        /*0b8c*/ 	.word	0x00032440
        /*0b90*/ 	.short	0x010a
        /*0b92*/ 	.byte	0x3f
	.zero		1


	//   ....[70]....
        /*0b94*/ 	.word	0x0000fb00
        /*0b98*/ 	.word	0x00000011
        /*0b9c*/ 	.word	0x00032460
        /*0ba0*/ 	.short	0x010a
        /*0ba2*/ 	.byte	0x3f
	.zero		1


	//   ....[71]....
        /*0ba4*/ 	.word	0x00010280
        /*0ba8*/ 	.word	0x00000007
        /*0bac*/ 	.word	0x00032420
        /*0bb0*/ 	.short	0x010a
        /*0bb2*/ 	.byte	0x3f
	.zero		1


	//   ....[72]....
        /*0bb4*/ 	.word	0x00010420
        /*0bb8*/ 	.word	0x00000005
        /*0bbc*/ 	.word	0x00032440
        /*0bc0*/ 	.short	0x010a
        /*0bc2*/ 	.byte	0x3f
	.zero		1


	//   ....[73]....
        /*0bc4*/ 	.word	0x00010470
        /*0bc8*/ 	.word	0x00000003
        /*0bcc*/ 	.word	0x00032440
        /*0bd0*/ 	.short	0x010a
        /*0bd2*/ 	.byte	0x3f
	.zero		1


	//   ....[74]....
        /*0bd4*/ 	.word	0x000104c0
        /*0bd8*/ 	.word	0x00000005
        /*0bdc*/ 	.word	0x00032460
        /*0be0*/ 	.short	0x010a
        /*0be2*/ 	.byte	0x3f
	.zero		1


	//----- nvinfo : EIATTR_NUM_MBARRIERS
	.align		4
.L_1152:
        /*0be4*/ 	.byte	0x03, 0x38
        /*0be6*/ 	.short	0x0017


	//----- nvinfo : EIATTR_EXIT_INSTR_OFFSETS
	.align		4
        /*0be8*/ 	.byte	0x04, 0x1c
        /*0bea*/ 	.short	(.L_1154 - .L_1153)


	//   ....[0]....
.L_1153:
        /*0bec*/ 	.word	0x00000970


	//   ....[1]....
        /*0bf0*/ 	.word	0x00007e80


	//   ....[2]....
        /*0bf4*/ 	.word	0x0000c9e0


	//----- nvinfo : EIATTR_MAX_THREADS
	.align		4
.L_1154:
        /*0bf8*/ 	.byte	0x04, 0x05
        /*0bfa*/ 	.short	(.L_1156 - .L_1155)
.L_1155:
        /*0bfc*/ 	.word	0x00000180
        /*0c00*/ 	.word	0x00000001
        /*0c04*/ 	.word	0x00000001


	//----- nvinfo : EIATTR_CRS_STACK_SIZE
	.align		4
.L_1156:
        /*0c08*/ 	.byte	0x04, 0x1e
        /*0c0a*/ 	.short	(.L_1158 - .L_1157)
.L_1157:
        /*0c0c*/ 	.word	0x00000000


	//----- nvinfo : EIATTR_CBANK_PARAM_SIZE
	.align		4
.L_1158:
        /*0c10*/ 	.byte	0x03, 0x19
        /*0c12*/ 	.short	0x0b70


	//----- nvinfo : EIATTR_PARAM_CBANK
	.align		4
        /*0c14*/ 	.byte	0x04, 0x0a
        /*0c16*/ 	.short	(.L_1160 - .L_1159)
	.align		4
.L_1159:
        /*0c18*/ 	.word	index@(.nv.constant0._ZN7cutlass13device_kernelIN5flash11enable_sm90INS1_16FlashAttnFwdSm90INS1_25CollectiveMainloopFwdSm90ILi2EN4cute5tupleIJNS5_1CILi1EEES8_S8_EEENS6_IJNS7_ILi128EEENS7_ILi96EEENS7_ILi64EEEEEELi256ENS_6half_tEfNS_4arch4Sm90ELb0ELb0ELb0ELb0ELb1ELb0ELb1ELb1ELb0ELb1ELb0ELb0EEENS1_21CollectiveEpilogueFwdINS6_IJSA_NS7_ILi256EEESB_EEES9_SE_SG_Li256ELb0ELb1ELb0ELb0EEENS1_29StaticPersistentTileSchedulerILb0EEEEEEEEEvNT_6ParamsE)
        /*0c1c*/ 	.short	0x0210
        /*0c1e*/ 	.short	0x0b70


	//----- nvinfo : EIATTR_SW_WAR
	.align		4
.L_1160:
        /*0c20*/ 	.byte	0x04, 0x36
        /*0c22*/ 	.short	(.L_1162 - .L_1161)
.L_1161:
        /*0c24*/ 	.word	0x00000008
.L_1162:


//--------------------- .nv.info._ZN7cutlass13device_kernelIN5flash11enable_sm90INS1_16FlashAttnFwdSm90INS1_25CollectiveMainloopFwdSm90ILi2EN4cute5tupleIJNS5_1CILi1EEES8_S8_EEENS6_IJNS7_ILi128EEENS7_ILi96EEENS7_ILi64EEEEEELi256ENS_6half_tEfNS_4arch4Sm90ELb0ELb0ELb0ELb1ELb1ELb0ELb0ELb1ELb0ELb1ELb0ELb0EEENS1_21CollectiveEpilogueFwdINS6_IJSA_NS7_ILi256EEESB_EEES9_SE_SG_Li256ELb1ELb1ELb0ELb0EEENS1_36VarlenDynamicPersistentTileSchedulerILi128ELi96ELi256ELi128ELb0ELb1ELb1ELb0ELb1ELb1EEEEEEEEEvNT_6ParamsE --------------------------
	.section	.nv.info._ZN7cutlass13device_kernelIN5flash11enable_sm90INS1_16FlashAttnFwdSm90INS1_25CollectiveMainloopFwdSm90ILi2EN4cute5tupleIJNS5_1CILi1EEES8_S8_EEENS6_IJNS7_ILi128EEENS7_ILi96EEENS7_ILi64EEEEEELi256ENS_6half_tEfNS_4arch4Sm90ELb0ELb0ELb0ELb1ELb1ELb0ELb0ELb1ELb0ELb1ELb0ELb0EEENS1_21CollectiveEpilogueFwdINS6_IJSA_NS7_ILi256EEESB_EEES9_SE_SG_Li256ELb1ELb1ELb0ELb0EEENS1_36VarlenDynamicPersistentTileSchedulerILi128ELi96ELi256ELi128ELb0ELb1ELb1ELb0ELb1ELb1EEEEEEEEEvNT_6ParamsE,"",@"SHT_CUDA_INFO"
	.sectionflags	@""
	.align	4


	//----- nvinfo : EIATTR_CUDA_API_VERSION
	.align		4
        /*0000*/ 	.byte	0x04, 0x37
        /*0002*/ 	.short	(.L_1164 - .L_1163)
.L_1163:
        /*0004*/ 	.word	0x00000082


	//----- nvinfo : EIATTR_KPARAM_INFO
	.align		4
.L_1164:
        /*0008*/ 	.byte	0x04, 0x17
        /*000a*/ 	.short	(.L_1166 - .L_1165)
.L_1165:
        /*000c*/ 	.word	0x00000000
        /*0010*/ 	.short	0x0000
        /*0012*/ 	.short	0x0070
        /*0014*/ 	.byte	0x00, 0xf0, 0x01, 0x2a


	//----- nvinfo : EIATTR_SPARSE_MMA_MASK
	.align		4
.L_1166:
        /*0018*/ 	.byte	0x03, 0x50
        /*001a*/ 	.short	0x0000


	//----- nvinfo : EIATTR_MAXREG_COUNT
	.align		4
        /*001c*/ 	.byte	0x03, 0x1b
        /*001e*/ 	.short	0x00a8


	//----- nvinfo : EIATTR_NUM_BARRIERS
	.align		4
        /*0020*/ 	.byte	0x02, 0x4c
        /*0022*/ 	.byte	0x10
	.zero		1


	//----- nvinfo : EIATTR_EXTERNS
	.align		4
        /*0024*/ 	.byte	0x04, 0x0f
        /*0026*/ 	.short	(.L_1168 - .L_1167)


	//   ....[0]....
	.align		4
.L_1167:
        /*0028*/ 	.word	index@(__assertfail)


	//----- nvinfo : EIATTR_ANNOTATIONS
	.align		4
.L_1168:
        /*002c*/ 	.byte	0x04, 0x55
        /*002e*/ 	.short	(.L_1170 - .L_1169)


	//   ....[0]....
.L_1169:
        /* <DEDUP_REMOVED lines=15> */


	//----- nvinfo : EIATTR_MERCURY_ISA_VERSION
	.align		4
.L_1170:
        /*0108*/ 	.byte	0x03, 0x5f
        /*010a*/ 	.short	0x0101


	//----- nvinfo : EIATTR_UNUSED_LOAD_BYTE_OFFSET
	.align		4
        /*010c*/ 	.byte	0x04, 0x44
        /*010e*/ 	.short	(.L_1172 - .L_1171)


	//   ....[0]....
.L_1171:
        /*0110*/ 	.word	0x00000970
        /*0114*/ 	.word	0x0000fff0


	//   ....[1]....
        /*0118*/ 	.word	0x00005a30
        /*011c*/ 	.word	0x0000fff0


	//----- nvinfo : EIATTR_INT_WARP_WIDE_INSTR_OFFSETS
	.align		4
.L_1172:
        /*0120*/ 	.byte	0x04, 0x31
        /*0122*/ 	.short	(.L_1174 - .L_1173)


	//   ....[0]....
.L_1173:
        /*0124*/ 	.word	0x000000c0


	//   ....[1]....
        /*0128*/ 	.word	0x000000d0


	//   ....[2]....
        /*012c*/ 	.word	0x00000170


	//   ....[3]....
        /*0130*/ 	.word	0x000097f0


	//   ....[4]....
        /*0134*/ 	.word	0x00009880


	//   ....[5]....
        /*0138*/ 	.word	0x0000cbd0


	//   ....[6]....
        /*013c*/ 	.word	0x0000cc60


	//----- nvinfo : EIATTR_COOP_GROUP_MASK_REGIDS
	.align		4
.L_1174:
        /*0140*/ 	.byte	0x04, 0x29
        /*0142*/ 	.short	(.L_1176 - .L_1175)


	//   ....[0]....
.L_1175:
        /*0144*/ 	.word	0xffffffff


	//   ....[1]....
        /*0148*/ 	.word	0xffffffff


	//   ....[2]....
        /*014c*/ 	.word	0xffffffff


	//   ....[3]....
        /*0150*/ 	.word	0xffffffff


	//   ....[4]....
        /*0154*/ 	.word	0xffffffff


	//   ....[5]....
        /*0158*/ 	.word	0xffffffff


	//   ....[6]....
        /*015c*/ 	.word	0xffffffff


	//   ....[7]....
        /*0160*/ 	.word	0xffffffff


	//   ....[8]....
        /*0164*/ 	.word	0xffffffff


	//   ....[9]....
        /*0168*/ 	.word	0xffffffff


	//   ....[10]....
        /*016c*/ 	.word	0xffffffff


	//   ....[11]....
        /*0170*/ 	.word	0xffffffff


	//   ....[12]....
        /*0174*/ 	.word	0xffffffff


	//   ....[13]....
        /*0178*/ 	.word	0xffffffff


	//   ....[14]....
        /*017c*/ 	.word	0xffffffff


	//   ....[15]....
        /*0180*/ 	.word	0xffffffff


	//   ....[16]....
        /*0184*/ 	.word	0xffffffff


	//   ....[17]....
        /*0188*/ 	.word	0xffffffff


	//   ....[18]....
        /*018c*/ 	.word	0xffffffff


	//   ....[19]....
        /*0190*/ 	.word	0xffffffff


	//   ....[20]....
        /*0194*/ 	.word	0xffffffff


	//   ....[21]....
        /*0198*/ 	.word	0xffffffff


	//   ....[22]....
        /*019c*/ 	.word	0xffffffff


	//   ....[23]....
        /*01a0*/ 	.word	0xffffffff


	//   ....[24]....
        /*01a4*/ 	.word	0xffffffff


	//   ....[25]....
        /*01a8*/ 	.word	0xffffffff


	//   ....[26]....
        /*01ac*/ 	.word	0xffffffff


	//   ....[27]....
        /*01b0*/ 	.word	0xffffffff


	//   ....[28]....
        /*01b4*/ 	.word	0xffffffff


	//   ....[29]....
        /*01b8*/ 	.word	0xffffffff


	//   ....[30]....
        /*01bc*/ 	.word	0xffffffff


	//   ....[31]....
        /*01c0*/ 	.word	0xffffffff


	//   ....[32]....
        /*01c4*/ 	.word	0xffffffff


	//   ....[33]....
        /*01c8*/ 	.word	0xffffffff


	//   ....[34]....
        /*01cc*/ 	.word	0xffffffff


	//   ....[35]....
        /*01d0*/ 	.word	0xffffffff


	//   ....[36]....
        /*01d4*/ 	.word	0xffffffff


	//   ....[37]....
        /*01d8*/ 	.word	0xffffffff


	//   ....[38]....
        /*01dc*/ 	.word	0xffffffff


	//   ....[39]....
        /*01e0*/ 	.word	0xffffffff


	//   ....[40]....
        /*01e4*/ 	.word	0xffffffff


	//   ....[41]....
        /*01e8*/ 	.word	0xffffffff


	//   ....[42]....
        /*01ec*/ 	.word	0xffffffff


	//   ....[43]....
        /*01f0*/ 	.word	0xffffffff


	//   ....[44]....
        /*01f4*/ 	.word	0xffffffff


	//   ....[45]....
        /*01f8*/ 	.word	0xffffffff


	//   ....[46]....
        /*01fc*/ 	.word	0xffffffff


	//   ....[47]....
        /*0200*/ 	.word	0xffffffff


	//   ....[48]....
        /*0204*/ 	.word	0xffffffff


	//   ....[49]....
        /*0208*/ 	.word	0xffffffff


	//   ....[50]....
        /*020c*/ 	.word	0xffffffff


	//   ....[51]....
        /*0210*/ 	.word	0xffffffff


	//   ....[52]....
        /*0214*/ 	.word	0xffffffff


	//   ....[53]....
        /*0218*/ 	.word	0xffffffff


	//   ....[54]....
        /*021c*/ 	.word	0xffffffff


	//   ....[55]....
        /*0220*/ 	.word	0xffffffff


	//   ....[56]....
        /*0224*/ 	.word	0xffffffff


	//   ....[57]....
        /*0228*/ 	.word	0xffffffff


	//   ....[58]....
        /*022c*/ 	.word	0xffffffff


	//   ....[59]....
        /*0230*/ 	.word	0xffffffff


	//   ....[60]....
        /*0234*/ 	.word	0xffffffff


	//   ....[61]....
        /*0238*/ 	.word	0xffffffff


	//   ....[62]....
        /*023c*/ 	.word	0xffffffff


	//   ....[63]....
        /*0240*/ 	.word	0xffffffff


	//   ....[64]....
        /*0244*/ 	.word	0xffffffff


	//   ....[65]....
        /*0248*/ 	.word	0xffffffff


	//   ....[66]....
        /*024c*/ 	.word	0xffffffff


	//   ....[67]....
        /*0250*/ 	.word	0xffffffff


	//   ....[68]....
        /*0254*/ 	.word	0xffffffff


	//   ....[69]....
        /*0258*/ 	.word	0xffffffff


	//   ....[70]....
        /*025c*/ 	.word	0xffffffff


	//   ....[71]....
        /*0260*/ 	.word	0xffffffff


	//   ....[72]....
        /*0264*/ 	.word	0xffffffff


	//   ....[73]....
        /*0268*/ 	.word	0xffffffff


	//   ....[74]....
        /*026c*/ 	.word	0xffffffff


	//   ....[75]....
        /*0270*/ 	.word	0xffffffff


	//   ....[76]....
        /*0274*/ 	.word	0xffffffff


	//   ....[77]....
        /*0278*/ 	.word	0xffffffff


	//   ....[78]....
        /*027c*/ 	.word	0xffffffff


	//   ....[79]....
        /*0280*/ 	.word	0xffffffff


	//   ....[80]....
        /*0284*/ 	.word	0xffffffff


	//   ....[81]....
        /*0288*/ 	.word	0xffffffff


	//   ....[82]....
        /*028c*/ 	.word	0xffffffff


	//   ....[83]....
        /*0290*/ 	.word	0xffffffff


	//   ....[84]....
        /*0294*/ 	.word	0xffffffff


	//   ....[85]....
        /*0298*/ 	.word	0xffffffff


	//   ....[86]....
        /*029c*/ 	.word	0xffffffff


	//   ....[87]....
        /*02a0*/ 	.word	0xffffffff


	//   ....[88]....
        /*02a4*/ 	.word	0xffffffff


	//   ....[89]....
        /*02a8*/ 	.word	0xffffffff


	//   ....[90]....
        /*02ac*/ 	.word	0xffffffff


	//   ....[91]....
        /*02b0*/ 	.word	0xffffffff


	//   ....[92]....
        /*02b4*/ 	.word	0xffffffff


	//   ....[93]....
        /*02b8*/ 	.word	0xffffffff


	//   ....[94]....
        /*02bc*/ 	.word	0xffffffff


	//   ....[95]....
        /*02c0*/ 	.word	0xffffffff


	//   ....[96]....
        /*02c4*/ 	.word	0xffffffff


	//   ....[97]....
        /*02c8*/ 	.word	0xffffffff


	//   ....[98]....
        /*02cc*/ 	.word	0xffffffff


	//   ....[99]....
        /*02d0*/ 	.word	0xffffffff


	//   ....[100]....
        /*02d4*/ 	.word	0xffffffff


	//   ....[101]....
        /*02d8*/ 	.word	0xffffffff


	//   ....[102]....
        /*02dc*/ 	.word	0xffffffff


	//   ....[103]....
        /*02e0*/ 	.word	0xffffffff


	//   ....[104]....
        /*02e4*/ 	.word	0xffffffff


	//   ....[105]....
        /*02e8*/ 	.word	0xffffffff


	//   ....[106]....
        /*02ec*/ 	.word	0xffffffff


	//   ....[107]....
        /*02f0*/ 	.word	0xffffffff


	//   ....[108]....
        /*02f4*/ 	.word	0xffffffff


	//   ....[109]....
        /*02f8*/ 	.word	0xffffffff


	//   ....[110]....
        /*02fc*/ 	.word	0xffffffff


	//   ....[111]....
        /*0300*/ 	.word	0xffffffff


	//   ....[112]....
        /*0304*/ 	.word	0xffffffff


	//   ....[113]....
        /*0308*/ 	.word	0xffffffff


	//   ....[114]....
        /*030c*/ 	.word	0xffffffff


	//   ....[115]....
        /*0310*/ 	.word	0xffffffff


	//   ....[116]....
        /*0314*/ 	.word	0xffffffff


	//   ....[117]....
        /*0318*/ 	.word	0xffffffff


	//   ....[118]....
        /*031c*/ 	.word	0xffffffff


	//   ....[119]....
        /*0320*/ 	.word	0xffffffff


	//   ....[120]....
        /*0324*/ 	.word	0xffffffff


	//   ....[121]....
        /*0328*/ 	.word	0xffffffff


	//   ....[122]....
        /*032c*/ 	.word	0xffffffff


	//   ....[123]....
        /*0330*/ 	.word	0xffffffff


	//   ....[124]....
        /*0334*/ 	.word	0xffffffff


	//   ....[125]....
        /*0338*/ 	.word	0xffffffff


	//   ....[126]....
        /*033c*/ 	.word	0xffffffff


	//   ....[127]....
        /*0340*/ 	.word	0xffffffff


	//   ....[128]....
        /*0344*/ 	.word	0xffffffff


	//   ....[129]....
        /*0348*/ 	.word	0xffffffff


	//   ....[130]....
        /*034c*/ 	.word	0xffffffff


	//   ....[131]....
        /*0350*/ 	.word	0xffffffff


	//   ....[132]....
        /*0354*/ 	.word	0xffffffff


	//   ....[133]....
        /*0358*/ 	.word	0xffffffff


	//   ....[134]....
        /*035c*/ 	.word	0xffffffff


	//   ....[135]....
        /*0360*/ 	.word	0xffffffff


	//   ....[136]....
        /*0364*/ 	.word	0xffffffff


	//   ....[137]....
        /*0368*/ 	.word	0x0500000f


	//   ....[138]....
        /*036c*/ 	.word	0x0500000f


	//   ....[139]....
        /*0370*/ 	.word	0x0500000f


	//   ....[140]....
        /*0374*/ 	.word	0x0500000f


	//   ....[141]....
        /*0378*/ 	.word	0x0500000f


	//   ....[142]....
        /*037c*/ 	.word	0x0500000f


	//   ....[143]....
        /*0380*/ 	.word	0x0500000f


	//   ....[144]....
        /*0384*/ 	.word	0x0500000f


	//   ....[145]....
        /*0388*/ 	.word	0x0500000f


	//   ....[146]....
        /*038c*/ 	.word	0x0500000f


	//   ....[147]....
        /*0390*/ 	.word	0x0500000f


	//   ....[148]....
        /*0394*/ 	.word	0x0500000f


	//   ....[149]....
        /*0398*/ 	.word	0x0500000f


	//   ....[150]....
        /*039c*/ 	.word	0x0500000f


	//   ....[151]....
        /*03a0*/ 	.word	0x0500000f


	//   ....[152]....
        /*03a4*/ 	.word	0x0500000f


	//   ....[153]....
        /*03a8*/ 	.word	0x0500000f


	//   ....[154]....
        /*03ac*/ 	.word	0x0500000f


	//   ....[155]....
        /*03b0*/ 	.word	0x0500000f


	//   ....[156]....
        /*03b4*/ 	.word	0x0500000f


	//   ....[157]....
        /*03b8*/ 	.word	0x0500000f


	//   ....[158]....
        /*03bc*/ 	.word	0x0500000f


	//   ....[159]....
        /*03c0*/ 	.word	0x0500000f


	//   ....[160]....
        /*03c4*/ 	.word	0x0500000f


	//   ....[161]....
        /*03c8*/ 	.word	0x0500000f


	//   ....[162]....
        /*03cc*/ 	.word	0x0500000f


	//   ....[163]....
        /*03d0*/ 	.word	0x0500000f


	//   ....[164]....
        /*03d4*/ 	.word	0x0500000f


	//   ....[165]....
        /*03d8*/ 	.word	0x0500000f


	//   ....[166]....
        /*03dc*/ 	.word	0x0500000f


	//   ....[167]....
        /*03e0*/ 	.word	0x0500000f


	//   ....[168]....
        /*03e4*/ 	.word	0x0500000f


	//   ....[169]....
        /*03e8*/ 	.word	0x0500000f


	//   ....[170]....
        /*03ec*/ 	.word	0x0500000f


	//   ....[171]....
        /*03f0*/ 	.word	0x0500000f


	//   ....[172]....
        /*03f4*/ 	.word	0x0500000f


	//   ....[173]....
        /*03f8*/ 	.word	0x0500000f


	//   ....[174]....
        /*03fc*/ 	.word	0x0500000f


	//   ....[175]....
        /*0400*/ 	.word	0x0500000f


	//   ....[176]....
        /*0404*/ 	.word	0x0500000f


	//   ....[177]....
        /*0408*/ 	.word	0x0500000f


	//   ....[178]....
        /*040c*/ 	.word	0x0500000f


	//   ....[179]....
        /*0410*/ 	.word	0x0500000f


	//   ....[180]....
        /*0414*/ 	.word	0x0500000f


	//   ....[181]....
        /*0418*/ 	.word	0x0500000f


	//   ....[182]....
        /*041c*/ 	.word	0x0500000f


	//   ....[183]....
        /*0420*/ 	.word	0x0500000f


	//   ....[184]....
        /*0424*/ 	.word	0x0500000f


	//   ....[185]....
        /*0428*/ 	.word	0x0500000f


	//   ....[186]....
        /*042c*/ 	.word	0x0500000f


	//   ....[187]....
        /*0430*/ 	.word	0x0500000f


	//   ....[188]....
        /*0434*/ 	.word	0x0500000f


	//   ....[189]....
        /*0438*/ 	.word	0x0500000f


	//   ....[190]....
        /*043c*/ 	.word	0x0500000f


	//   ....[191]....
        /*0440*/ 	.word	0x0500000f


	//   ....[192]....
        /*0444*/ 	.word	0x0500000f


	//   ....[193]....
        /*0448*/ 	.word	0x0500000f


	//   ....[194]....
        /*044c*/ 	.word	0x0500000f


	//   ....[195]....
        /*0450*/ 	.word	0x0500000f


	//   ....[196]....
        /*0454*/ 	.word	0x0500000f


	//   ....[197]....
        /*0458*/ 	.word	0x0500000f


	//   ....[198]....
        /*045c*/ 	.word	0x0500000f


	//   ....[199]....
        /*0460*/ 	.word	0x0500000f


	//   ....[200]....
        /*0464*/ 	.word	0x0500000f


	//   ....[201]....
        /*0468*/ 	.word	0x0500000f


	//   ....[202]....
        /*046c*/ 	.word	0x0500000f


	//   ....[203]....
        /*0470*/ 	.word	0x0500000f


	//   ....[204]....
        /*0474*/ 	.word	0x0500000f


	//   ....[205]....
        /*0478*/ 	.word	0x0500000f


	//   ....[206]....
        /*047c*/ 	.word	0x0500000f


	//   ....[207]....
        /*0480*/ 	.word	0x0500000f


	//   ....[208]....
        /*0484*/ 	.word	0x0500000f


	//   ....[209]....
        /*0488*/ 	.word	0x0500000f


	//   ....[210]....
        /*048c*/ 	.word	0x0500000f


	//   ....[211]....
        /*0490*/ 	.word	0x0500000f


	//   ....[212]....
        /*0494*/ 	.word	0x0500000f


	//   ....[213]....
        /*0498*/ 	.word	0x0500000f


	//   ....[214]....
        /*049c*/ 	.word	0x0500000f


	//   ....[215]....
        /*04a0*/ 	.word	0x0500000f


	//   ....[216]....
        /*04a4*/ 	.word	0x0500000f


	//   ....[217]....
        /*04a8*/ 	.word	0x0500000f


	//   ....[218]....
        /*04ac*/ 	.word	0x0500000f


	//   ....[219]....
        /*04b0*/ 	.word	0x0500000f


	//----- nvinfo : EIATTR_COOP_GROUP_INSTR_OFFSETS
	.align		4
.L_1176:
        /*04b4*/ 	.byte	0x04, 0x28
        /*04b6*/ 	.short	(.L_1178 - .L_1177)


	//   ....[0]....
.L_1177:
        /*04b8*/ 	.word	0x00000080


	//   ....[1]....
        /*04bc*/ 	.word	0x00000090


	//   ....[2]....
        /*04c0*/ 	.word	0x000002d0


	//   ....[3]....
        /*04c4*/ 	.word	0x00000430


	//   ....[4]....
        /*04c8*/ 	.word	0x00000550


	//   ....[5]....
        /*04cc*/ 	.word	0x000006b0


	//   ....[6]....
        /*04d0*/ 	.word	0x00001590


	//   ....[7]....
        /*04d4*/ 	.word	0x000021c0


	//   ....[8]....
        /*04d8*/ 	.word	0x00002220


	//   ....[9]....
        /*04dc*/ 	.word	0x00002650


	//   ....[10]....
        /*04e0*/ 	.word	0x000026d0


	//   ....[11]....
        /*04e4*/ 	.word	0x00003750


	//   ....[12]....
        /*04e8*/ 	.word	0x00003770


	//   ....[13]....
        /*04ec*/ 	.word	0x00003d40


	//   ....[14]....
        /*04f0*/ 	.word	0x00003f10


	//   ....[15]....
        /*04f4*/ 	.word	0x00004fb0


	//   ....[16]....
        /*04f8*/ 	.word	0x00005030


	//   ....[17]....
        /*04fc*/ 	.word	0x000050a0


	//   ....[18]....
        /*0500*/ 	.word	0x000050c0


	//   ....[19]....
        /*0504*/ 	.word	0x00006b00


	//   ....[20]....
        /*0508*/ 	.word	0x00006b30


	//   ....[21]....
        /*050c*/ 	.word	0x00006c00


	//   ....[22]....
        /*0510*/ 	.word	0x00006c30


	//   ....[23]....
        /*0514*/ 	.word	0x00007440


	//   ....[24]....
        /*0518*/ 	.word	0x00007470


	//   ....[25]....
        /*051c*/ 	.word	0x000075b0


	//   ....[26]....
        /*0520*/ 	.word	0x000075d0


	//   ....[27]....
        /*0524*/ 	.word	0x00007710


	//   ....[28]....
        /*0528*/ 	.word	0x00007730


	//   ....[29]....
        /*052c*/ 	.word	0x00007880


	//   ....[30]....
        /*0530*/ 	.word	0x000078a0


	//   ....[31]....
        /*0534*/ 	.word	0x00008210


	//   ....[32]....
        /*0538*/ 	.word	0x00008240


	//   ....[33]....
        /*053c*/ 	.word	0x00008390


	//   ....[34]....
        /*0540*/ 	.word	0x000083b0


	//   ....[35]....
        /*0544*/ 	.word	0x000084f0


	//   ....[36]....
        /*0548*/ 	.word	0x00008510


	//   ....[37]....
        /*054c*/ 	.word	0x00008660


	//   ....[38]....
        /*0550*/ 	.word	0x00008680


	//   ....[39]....
        /*0554*/ 	.word	0x00008840


	//   ....[40]....
        /*0558*/ 	.word	0x00008a10


	//   ....[41]....
        /*055c*/ 	.word	0x00008a40


	//   ....[42]....
        /*0560*/ 	.word	0x00008a70


	//   ....[43]....
        /*0564*/ 	.word	0x00008aa0


	//   ....[44]....
        /*0568*/ 	.word	0x00008ad0


	//   ....[45]....
        /*056c*/ 	.word	0x00008b00


	//   ....[46]....
        /*0570*/ 	.word	0x00008c50


	//   ....[47]....
        /*0574*/ 	.word	0x00008c80


	//   ....[48]....
        /*0578*/ 	.word	0x00008cb0


	//   ....[49]....
        /*057c*/ 	.word	0x00008ce0


	//   ....[50]....
        /*0580*/ 	.word	0x00008d10


	//   ....[51]....
        /*0584*/ 	.word	0x00008d40


	//   ....[52]....
        /*0588*/ 	.word	0x00008dd0


	//   ....[53]....
        /*058c*/ 	.word	0x00008e00


	//   ....[54]....
        /*0590*/ 	.word	0x00008e80


	//   ....[55]....
        /*0594*/ 	.word	0x0000a390


	//   ....[56]....
        /*0598*/ 	.word	0x0000a3b0


	//   ....[57]....
        /*059c*/ 	.word	0x0000a440


	//   ....[58]....
        /*05a0*/ 	.word	0x0000a460


	//   ....[59]....
        /*05a4*/ 	.word	0x0000a4e0


	//   ....[60]....
        /*05a8*/ 	.word	0x0000a500


	//   ....[61]....
        /*05ac*/ 	.word	0x0000a580


	//   ....[62]....
        /*05b0*/ 	.word	0x0000a5a0


	//   ....[63]....
        /*05b4*/ 	.word	0x0000a620


	//   ....[64]....
        /*05b8*/ 	.word	0x0000a640


	//   ....[65]....
        /*05bc*/ 	.word	0x0000a650


	//   ....[66]....
        /*05c0*/ 	.word	0x0000a660


	//   ....[67]....
        /*05c4*/ 	.word	0x0000ae90


	//   ....[68]....
        /*05c8*/ 	.word	0x0000aec0


	//   ....[69]....
        /*05cc*/ 	.word	0x0000af80


	//   ....[70]....
        /*05d0*/ 	.word	0x0000af90


	//   ....[71]....
        /*05d4*/ 	.word	0x0000b020


	//   ....[72]....
        /*05d8*/ 	.word	0x0000b030


	//   ....[73]....
        /*05dc*/ 	.word	0x0000b0c0


	//   ....[74]....
        /*05e0*/ 	.word	0x0000b0d0


	//   ....[75]....
        /*05e4*/ 	.word	0x0000b160


	//   ....[76]....
        /*05e8*/ 	.word	0x0000b170


	//   ....[77]....
        /*05ec*/ 	.word	0x0000b200


	//   ....[78]....
        /*05f0*/ 	.word	0x0000b210


	//   ....[79]....
        /*05f4*/ 	.word	0x0000b290


	//   ....[80]....
        /*05f8*/ 	.word	0x0000b2a0


	//   ....[81]....
        /*05fc*/ 	.word	0x0000b2b0


	//   ....[82]....
        /*0600*/ 	.word	0x0000b2c0


	//   ....[83]....
        /*0604*/ 	.word	0x0000b740


	//   ....[84]....
        /*0608*/ 	.word	0x0000b770


	//   ....[85]....
        /*060c*/ 	.word	0x0000b7c0


	//   ....[86]....
        /*0610*/ 	.word	0x0000b870


	//   ....[87]....
        /*0614*/ 	.word	0x0000b890


	//   ....[88]....
        /*0618*/ 	.word	0x0000b940


	//   ....[89]....
        /*061c*/ 	.word	0x0000b950


	//   ....[90]....
        /*0620*/ 	.word	0x0000b980


	//   ....[91]....
        /*0624*/ 	.word	0x0000ba10


	//   ....[92]....
        /*0628*/ 	.word	0x0000bab0


	//   ....[93]....
        /*062c*/ 	.word	0x0000bad0


	//   ....[94]....
        /*0630*/ 	.word	0x0000bae0


	//   ....[95]....
        /*0634*/ 	.word	0x0000c210


	//   ....[96]....
        /*0638*/ 	.word	0x0000c230


	//   ....[97]....
        /*063c*/ 	.word	0x0000c240


	//   ....[98]....
        /*0640*/ 	.word	0x0000c280


	//   ....[99]....
        /*0644*/ 	.word	0x0000c290


	//   ....[100]....
        /*0648*/ 	.word	0x0000c2d0


	//   ....[101]....
        /*064c*/ 	.word	0x0000c2e0


	//   ....[102]....
        /*0650*/ 	.word	0x0000c320


	//   ....[103]....
        /*0654*/ 	.word	0x0000c330


	//   ....[104]....
        /*0658*/ 	.word	0x0000c370


	//   ....[105]....
        /*065c*/ 	.word	0x0000c380


	//   ....[106]....
        /*0660*/ 	.word	0x0000c390


	//   ....[107]....
        /*0664*/ 	.word	0x0000c700


	//   ....[108]....
        /*0668*/ 	.word	0x0000c720


	//   ....[109]....
        /*066c*/ 	.word	0x0000c730


	//   ....[110]....
        /*0670*/ 	.word	0x0000c740


	//   ....[111]....
        /*0674*/ 	.word	0x0000c750


	//   ....[112]....
        /*0678*/ 	.word	0x0000c770


	//   ....[113]....
        /*067c*/ 	.word	0x0000c7e0


	//   ....[114]....
        /*0680*/ 	.word	0x0000c810


	//   ....[115]....
        /*0684*/ 	.word	0x0000c820


	//   ....[116]....
        /*0688*/ 	.word	0x0000c890


	//   ....[117]....
        /*068c*/ 	.word	0x0000c8a0


	//   ....[118]....
        /*0690*/ 	.word	0x0000c9a0


	//   ....[119]....
        /*0694*/ 	.word	0x0000ce50


	//   ....[120]....
        /*0698*/ 	.word	0x0000cea0


	//   ....[121]....
        /*069c*/ 	.word	0x0000ced0


	//   ....[122]....
        /*06a0*/ 	.word	0x0000cee0


	//   ....[123]....
        /*06a4*/ 	.word	0x0000cf10


	//   ....[124]....
        /*06a8*/ 	.word	0x0000cf40


	//   ....[125]....
        /*06ac*/ 	.word	0x0000cf70


	//   ....[126]....
        /*06b0*/ 	.word	0x0000cfa0


	//   ....[127]....
        /*06b4*/ 	.word	0x0000d120


	//   ....[128]....
        /*06b8*/ 	.word	0x0000d150


	//   ....[129]....
        /*06bc*/ 	.word	0x0000d180


	//   ....[130]....
        /*06c0*/ 	.word	0x0000d1b0


	//   ....[131]....
        /*06c4*/ 	.word	0x0000d1e0


	//   ....[132]....
        /*06c8*/ 	.word	0x0000d210


	//   ....[133]....
        /*06cc*/ 	.word	0x0000d2d0


	//   ....[134]....
        /*06d0*/ 	.word	0x0000d2f0


	//   ....[135]....
        /*06d4*/ 	.word	0x0000d360


	//   ....[136]....
        /*06d8*/ 	.word	0x0000d7d0


	//   ....[137]....
        /*06dc*/ 	.word	0x0000dcb0


	//   ....[138]....
        /*06e0*/ 	.word	0x0000dda0


	//   ....[139]....
        /*06e4*/ 	.word	0x0000de40


	//   ....[140]....
        /*06e8*/ 	.word	0x0000dea0


	//   ....[141]....
        /*06ec*/ 	.word	0x0000df90


	//   ....[142]....
        /*06f0*/ 	.word	0x0000e000


	//   ....[143]....
        /*06f4*/ 	.word	0x0000e0f0


	//   ....[144]....
        /*06f8*/ 	.word	0x0000e160


	//   ....[145]....
        /*06fc*/ 	.word	0x0000e250


	//   ....[146]....
        /*0700*/ 	.word	0x0000e2c0


	//   ....[147]....
        /*0704*/ 	.word	0x0000e3b0


	//   ....[148]....
        /*0708*/ 	.word	0x0000e420


	//   ....[149]....
        /*070c*/ 	.word	0x0000e4c0


	//   ....[150]....
        /*0710*/ 	.word	0x0000e5b0


	//   ....[151]....
        /*0714*/ 	.word	0x0000e620


	//   ....[152]....
        /*0718*/ 	.word	0x0000e680


	//   ....[153]....
        /*071c*/ 	.word	0x0000e770


	//   ....[154]....
        /*0720*/ 	.word	0x0000e7d0


	//   ....[155]....
        /*0724*/ 	.word	0x0000e8d0


	//   ....[156]....
        /*0728*/ 	.word	0x0000e930


	//   ....[157]....
        /*072c*/ 	.word	0x0000ea30


	//   ....[158]....
        /*0730*/ 	.word	0x0000ea90


	//   ....[159]....
        /*0734*/ 	.word	0x0000eb90


	//   ....[160]....
        /*0738*/ 	.word	0x0000ebf0


	//   ....[161]....
        /*073c*/ 	.word	0x0000ecf0


	//   ....[162]....
        /*0740*/ 	.word	0x0000ed50


	//   ....[163]....
        /*0744*/ 	.word	0x0000ee50


	//   ....[164]....
        /*0748*/ 	.word	0x0000eeb0


	//   ....[165]....
        /*074c*/ 	.word	0x0000ef50


	//   ....[166]....
        /*0750*/ 	.word	0x0000f0d0


	//   ....[167]....
        /*0754*/ 	.word	0x0000f1b0


	//   ....[168]....
        /*0758*/ 	.word	0x0000f260


	//   ....[169]....
        /*075c*/ 	.word	0x0000f370


	//   ....[170]....
        /*0760*/ 	.word	0x0000f3d0


	//   ....[171]....
        /*0764*/ 	.word	0x0000f4e0


	//   ....[172]....
        /*0768*/ 	.word	0x0000f540


	//   ....[173]....
        /*076c*/ 	.word	0x0000f650


	//   ....[174]....
        /*0770*/ 	.word	0x0000f6b0


	//   ....[175]....
        /*0774*/ 	.word	0x0000f7c0


	//   ....[176]....
        /*0778*/ 	.word	0x0000f820


	//   ....[177]....
        /*077c*/ 	.word	0x0000f8e0


	//   ....[178]....
        /*0780*/ 	.word	0x0000fa40


	//   ....[179]....
        /*0784*/ 	.word	0x0000fae0


	//   ....[180]....
        /*0788*/ 	.word	0x0000fb40


	//   ....[181]....
        /*078c*/ 	.word	0x0000fbf0


	//   ....[182]....
        /*0790*/ 	.word	0x0000fc50


	//   ....[183]....
        /*0794*/ 	.word	0x0000fd00


	//   ....[184]....
        /*0798*/ 	.word	0x0000fd60


	//   ....[185]....
        /*079c*/ 	.word	0x0000fe10


	//   ....[186]....
        /*07a0*/ 	.word	0x0000fe70


	//   ....[187]....
        /*07a4*/ 	.word	0x0000ff20


	//   ....[188]....
        /*07a8*/ 	.word	0x0000ff80


	//   ....[189]....
        /*07ac*/ 	.word	0x00010030


	//   ....[190]....
        /*07b0*/ 	.word	0x00010110


	//   ....[191]....
        /*07b4*/ 	.word	0x000101b0


	//   ....[192]....
        /*07b8*/ 	.word	0x00010210


	//   ....[193]....
        /*07bc*/ 	.word	0x000102e0


	//   ....[194]....
        /*07c0*/ 	.word	0x00010340


	//   ....[195]....
        /*07c4*/ 	.word	0x00010410


	//   ....[196]....
        /*07c8*/ 	.word	0x00010470


	//   ....[197]....
        /*07cc*/ 	.word	0x00010550


	//   ....[198]....
        /*07d0*/ 	.word	0x000105b0


	//   ....[199]....
        /*07d4*/ 	.word	0x00010680


	//   ....[200]....
        /*07d8*/ 	.word	0x000106e0


	//   ....[201]....
        /*07dc*/ 	.word	0x000107b0


	//   ....[202]....
        /*07e0*/ 	.word	0x00010840


	//   ....[203]....
        /*07e4*/ 	.word	0x000108e0


	//   ....[204]....
        /*07e8*/ 	.word	0x00010a00


	//   ....[205]....
        /*07ec*/ 	.word	0x00010a70


	//   ....[206]....
        /*07f0*/ 	.word	0x00010ae0


	//   ....[207]....
        /*07f4*/ 	.word	0x00010b50


	//   ....[208]....
        /*07f8*/ 	.word	0x00010bc0


	//   ....[209]....
        /*07fc*/ 	.word	0x00010c40


	//   ....[210]....
        /*0800*/ 	.word	0x00010cd0


	//   ....[211]....
        /*0804*/ 	.word	0x00010d60


	//   ....[212]....
        /*0808*/ 	.word	0x00010dd0


	//   ....[213]....
        /*080c*/ 	.word	0x00010e40


	//   ....[214]....
        /*0810*/ 	.word	0x00010eb0


	//   ....[215]....
        /*0814*/ 	.word	0x00010f30


	//   ....[216]....
        /*0818*/ 	.word	0x00010fa0


	//   ....[217]....
        /*081c*/ 	.word	0x00011040


	//   ....[218]....
        /*0820*/ 	.word	0x000110d0


	//   ....[219]....
        /*0824*/ 	.word	0x000111f0


	//----- nvinfo : EIATTR_REG_RECONFIG
	.align		4
.L_1178:
        /*0828*/ 	.byte	0x01, 0x54
	.zero		2


	//----- nvinfo : EIATTR_SYSCALL_OFFSETS
	.align		4
        /*082c*/ 	.byte	0x04, 0x46
        /*082e*/ 	.short	(.L_1180 - .L_1179)


	//   ....[0]....
.L_1179:
        /*0830*/ 	.word	0x00001770


	//   ....[1]....
        /*0834*/ 	.word	0x000099e0


	//   ....[2]....
        /*0838*/ 	.word	0x00009b30


	//   ....[3]....
        /*083c*/ 	.word	0x00009c20


	//   ....[4]....
        /*0840*/ 	.word	0x0000aaf0


	//----- nvinfo : EIATTR_MBARRIER_INSTR_OFFSETS
	.align		4
.L_1180:
        /*0844*/ 	.byte	0x04, 0x39
        /*0846*/ 	.short	(.L_1182 - .L_1181)


	//   ....[0]....
.L_1181:
        /*0848*/ 	.word	0x00000180
        /*084c*/ 	.word	0x000000ff
        /*0850*/ 	.word	0x00022800
        /*0854*/ 	.short	0x0100
        /*0856*/ 	.byte	0x08
	.zero		1


	//   ....[1]....
        /*0858*/ 	.word	0x00000190
        /*085c*/ 	.word	0x000000ff
        /*0860*/ 	.word	0x00022820
        /*0864*/ 	.short	0x0100
        /*0866*/ 	.byte	0x08
	.zero		1


	//   ....[2]....
        /*0868*/ 	.word	0x00000280
        /*086c*/ 	.word	0x000000ff
        /*0870*/ 	.word	0x00022830
        /*0874*/ 	.short	0x0100
        /*0876*/ 	.byte	0x08
	.zero		1


	//   ....[3]....
        /*0878*/ 	.word	0x00000290
        /*087c*/ 	.word	0x000000ff
        /*0880*/ 	.word	0x00022840
        /*0884*/ 	.short	0x0100
        /*0886*/ 	.byte	0x08
	.zero		1


	//   ....[4]....
        /*0888*/ 	.word	0x000002a0
        /*088c*/ 	.word	0x000000ff
        /*0890*/ 	.word	0x00022838
        /*0894*/ 	.short	0x0100
        /*0896*/ 	.byte	0x08
	.zero		1


	//   ....[5]....
        /*0898*/ 	.word	0x000002b0
        /*089c*/ 	.word	0x000000ff
        /*08a0*/ 	.word	0x00022848
        /*08a4*/ 	.short	0x0100
        /*08a6*/ 	.byte	0x08
	.zero		1


	//   ....[6]....
        /*08a8*/ 	.word	0x000003e0
        /*08ac*/ 	.word	0x000000ff
        /*08b0*/ 	.word	0x00022850
        /*08b4*/ 	.short	0x0100
        /*08b6*/ 	.byte	0x08
	.zero		1


	//   ....[7]....
        /*08b8*/ 	.word	0x000003f0
        /*08bc*/ 	.word	0x000000ff
        /*08c0*/ 	.word	0x00022860
        /*08c4*/ 	.short	0x0100
        /*08c6*/ 	.byte	0x08
	.zero		1


	//   ....[8]....
        /*08c8*/ 	.word	0x00000400
        /*08cc*/ 	.word	0x000000ff
        /*08d0*/ 	.word	0x00022858
        /*08d4*/ 	.short	0x0100
        /*08d6*/ 	.byte	0x08
	.zero		1


	//   ....[9]....
        /*08d8*/ 	.word	0x00000410
        /*08dc*/ 	.word	0x000000ff
        /*08e0*/ 	.word	0x00022868
        /*08e4*/ 	.short	0x0100
        /*08e6*/ 	.byte	0x08
	.zero		1


	//   ....[10]....
        /*08e8*/ 	.word	0x00000500
        /*08ec*/ 	.word	0x000000ff
        /*08f0*/ 	.word	0x00022870
        /*08f4*/ 	.short	0x0100
        /*08f6*/ 	.byte	0x06
	.zero		1


	//   ....[11]....
        /*08f8*/ 	.word	0x00000510
        /*08fc*/ 	.word	0x000000ff
        /*0900*/ 	.word	0x00022880
        /*0904*/ 	.short	0x0100
        /*0906*/ 	.byte	0x06
	.zero		1


	//   ....[12]....
        /*0908*/ 	.word	0x00000520
        /*090c*/ 	.word	0x000000ff
        /*0910*/ 	.word	0x00022878
        /*0914*/ 	.short	0x0100
        /*0916*/ 	.byte	0x06
	.zero		1


	//   ....[13]....
        /*0918*/ 	.word	0x00000530
        /*091c*/ 	.word	0x000000ff
        /*0920*/ 	.word	0x00022888
        /*0924*/ 	.short	0x0100
        /*0926*/ 	.byte	0x06
	.zero		1


	//   ....[14]....
        /*0928*/ 	.word	0x00000660
        /*092c*/ 	.word	0x000000ff
        /*0930*/ 	.word	0x00022890
        /*0934*/ 	.short	0x0100
        /*0936*/ 	.byte	0x08
	.zero		1


	//   ....[15]....
        /*0938*/ 	.word	0x00000670
        /*093c*/ 	.word	0x000000ff
        /*0940*/ 	.word	0x000228a0
        /*0944*/ 	.short	0x0100
        /*0946*/ 	.byte	0x08
	.zero		1


	//   ....[16]....
        /*0948*/ 	.word	0x00000680
        /*094c*/ 	.word	0x000000ff
        /*0950*/ 	.word	0x00022898
        /*0954*/ 	.short	0x0100
        /*0956*/ 	.byte	0x08
	.zero		1


	//   ....[17]....
        /*0958*/ 	.word	0x00000690
        /*095c*/ 	.word	0x000000ff
        /*0960*/ 	.word	0x000228a8
        /*0964*/ 	.short	0x0100
        /*0966*/ 	.byte	0x08
	.zero		1


	//   ....[18]....
        /*0968*/ 	.word	0x000007d0
        /*096c*/ 	.word	0x000000ff
        /*0970*/ 	.word	0x000228b0
        /*0974*/ 	.short	0x0100
        /*0976*/ 	.byte	0x08
	.zero		1


	//   ....[19]....
        /*0978*/ 	.word	0x000007e0
        /*097c*/ 	.word	0x000000ff
        /*0980*/ 	.word	0x000228c0
        /*0984*/ 	.short	0x0100
        /*0986*/ 	.byte	0x08
	.zero		1


	//   ....[20]....
        /*0988*/ 	.word	0x000007f0
        /*098c*/ 	.word	0x000000ff
        /*0990*/ 	.word	0x000228b8
        /*0994*/ 	.short	0x0100
        /*0996*/ 	.byte	0x08
	.zero		1


	//   ....[21]....
        /*0998*/ 	.word	0x00000800
        /*099c*/ 	.word	0x000000ff
        /*09a0*/ 	.word	0x000228c8
        /*09a4*/ 	.short	0x0100
        /*09a6*/ 	.byte	0x08
	.zero		1


	//   ....[22]....
        /*09a8*/ 	.word	0x000017e0
        /*09ac*/ 	.word	0x000000ff
        /*09b0*/ 	.word	0x00022800
        /*09b4*/ 	.short	0x010a
        /*09b6*/ 	.byte	0x2d
	.zero		1


	//   ....[23]....
        /*09b8*/ 	.word	0x000018b0
        /*09bc*/ 	.word	0x000000ff
        /*09c0*/ 	.word	0x00022830
        /*09c4*/ 	.short	0x010a
        /*09c6*/ 	.byte	0x16
	.zero		1


	//   ....[24]....
        /*09c8*/ 	.word	0x000018f0
        /*09cc*/ 	.word	0x000000ff
        /*09d0*/ 	.word	0x00022830
        /*09d4*/ 	.short	0x010a
        /*09d6*/ 	.byte	0x16
	.zero		1


	//   ....[25]....
        /*09d8*/ 	.word	0x00001c20
        /*09dc*/ 	.word	0x000000ff
        /*09e0*/ 	.word	0x00000000
        /*09e4*/ 	.short	0x0101
        /*09e6*/ 	.byte	0x06
	.zero		1


	//   ....[26]....
        /*09e8*/ 	.word	0x00002ed0
        /*09ec*/ 	.word	0x000000ff
        /*09f0*/ 	.word	0x00022850
        /*09f4*/ 	.short	0x010a
        /*09f6*/ 	.byte	0x16
	.zero		1


	//   ....[27]....
        /*09f8*/ 	.word	0x00002f10
        /*09fc*/ 	.word	0x000000ff
        /*0a00*/ 	.word	0x00022850
        /*0a04*/ 	.short	0x010a
        /*0a06*/ 	.byte	0x16
	.zero		1


	//   ....[28]....
        /*0a08*/ 	.word	0x00003230
        /*0a0c*/ 	.word	0x000000ff
        /*0a10*/ 	.word	0x00000000
        /*0a14*/ 	.short	0x0101
        /*0a16*/ 	.byte	0x16
	.zero		1


	//   ....[29]....
        /*0a18*/ 	.word	0x00003390
        /*0a1c*/ 	.word	0x000000ff
        /*0a20*/ 	.word	0x00022830
        /*0a24*/ 	.short	0x010a
        /*0a26*/ 	.byte	0x18
	.zero		1


	//   ....[30]....
        /*0a28*/ 	.word	0x000033d0
        /*0a2c*/ 	.word	0x000000ff
        /*0a30*/ 	.word	0x00022830
        /*0a34*/ 	.short	0x010a
        /*0a36*/ 	.byte	0x18
	.zero		1


	//   ....[31]....
        /*0a38*/ 	.word	0x00003600
        /*0a3c*/ 	.word	0x000000ff
        /*0a40*/ 	.word	0x00000000
        /*0a44*/ 	.short	0x0101
        /*0a46*/ 	.byte	0x06
	.zero		1


	//   ....[32]....
        /*0a48*/ 	.word	0x00004c70
        /*0a4c*/ 	.word	0x000000ff
        /*0a50*/ 	.word	0x00022850
        /*0a54*/ 	.short	0x010a
        /*0a56*/ 	.byte	0x18
	.zero		1


	//   ....[33]....
        /*0a58*/ 	.word	0x00004cc0
        /*0a5c*/ 	.word	0x000000ff
        /*0a60*/ 	.word	0x00022850
        /*0a64*/ 	.short	0x010a
        /*0a66*/ 	.byte	0x18
	.zero		1


	//   ....[34]....
        /*0a68*/ 	.word	0x00004f90
        /*0a6c*/ 	.word	0x000000ff
        /*0a70*/ 	.word	0x00000000
        /*0a74*/ 	.short	0x0101
        /*0a76*/ 	.byte	0x18
	.zero		1


	//   ....[35]....
        /*0a78*/ 	.word	0x00007430
        /*0a7c*/ 	.word	0x00000003
        /*0a80*/ 	.word	0x00000000
        /*0a84*/ 	.short	0x0101
        /*0a86*/ 	.byte	0x3f
	.zero		1


	//   ....[36]....
        /*0a88*/ 	.word	0x0000a100
        /*0a8c*/ 	.word	0x00000021
        /*0a90*/ 	.word	0x00022840
        /*0a94*/ 	.short	0x010a
        /*0a96*/ 	.byte	0x3f
	.zero		1


	//   ....[37]....
        /*0a98*/ 	.word	0x0000a760
        /*0a9c*/ 	.word	0x00000021
        /*0aa0*/ 	.word	0x00022830
        /*0aa4*/ 	.short	0x0107
        /*0aa6*/ 	.byte	0x3f
	.zero		1


	//   ....[38]....
        /*0aa8*/ 	.word	0x0000a840
        /*0aac*/ 	.word	0x00000021
        /*0ab0*/ 	.word	0x00022830
        /*0ab4*/ 	.short	0x0101
        /*0ab6*/ 	.byte	0x3f
	.zero		1


	//   ....[39]....
        /*0ab8*/ 	.word	0x0000b3c0
        /*0abc*/ 	.word	0x00000016
        /*0ac0*/ 	.word	0x00022800
        /*0ac4*/ 	.short	0x0107
        /*0ac6*/ 	.byte	0x3f
	.zero		1


	//   ....[40]....
        /*0ac8*/ 	.word	0x0000b4b0
        /*0acc*/ 	.word	0x00000016
        /*0ad0*/ 	.word	0x00022800
        /*0ad4*/ 	.short	0x0101
        /*0ad6*/ 	.byte	0x3f
	.zero		1


	//   ....[41]....
        /*0ad8*/ 	.word	0x0000b4d0
        /*0adc*/ 	.word	0x00000016
        /*0ae0*/ 	.word	0x00022820
        /*0ae4*/ 	.short	0x010a
        /*0ae6*/ 	.byte	0x3f
	.zero		1


	//   ....[42]....
        /*0ae8*/ 	.word	0x0000b560
        /*0aec*/ 	.word	0x00000021
        /*0af0*/ 	.word	0x00022860
        /*0af4*/ 	.short	0x010a
        /*0af6*/ 	.byte	0x3f
	.zero		1


	//   ....[43]....
        /*0af8*/ 	.word	0x0000bc60
        /*0afc*/ 	.word	0x00000021
        /*0b00*/ 	.word	0x00022850
        /*0b04*/ 	.short	0x0107
        /*0b06*/ 	.byte	0x3f
	.zero		1


	//   ....[44]....
        /*0b08*/ 	.word	0x0000bd30
        /*0b0c*/ 	.word	0x00000021
        /*0b10*/ 	.word	0x00022850
        /*0b14*/ 	.short	0x0101
        /*0b16*/ 	.byte	0x3f
	.zero		1


	//   ....[45]....
        /*0b18*/ 	.word	0x0000c070
        /*0b1c*/ 	.word	0x0000000a
        /*0b20*/ 	.word	0x00022840
        /*0b24*/ 	.short	0x010a
        /*0b26*/ 	.byte	0x3f
	.zero		1


	//   ....[46]....
        /*0b28*/ 	.word	0x0000c440
        /*0b2c*/ 	.word	0x0000000a
        /*0b30*/ 	.word	0x00022830
        /*0b34*/ 	.short	0x0107
        /*0b36*/ 	.byte	0x3f
	.zero		1


	//   ....[47]....
        /*0b38*/ 	.word	0x0000c500
        /*0b3c*/ 	.word	0x0000000a
        /*0b40*/ 	.word	0x00022830
        /*0b44*/ 	.short	0x0101
        /*0b46*/ 	.byte	0x3f
	.zero		1


	//   ....[48]....
        /*0b48*/ 	.word	0x0000c530
        /*0b4c*/ 	.word	0x0000000a
        /*0b50*/ 	.word	0x00022860
        /*0b54*/ 	.short	0x010a
        /*0b56*/ 	.byte	0x3f
	.zero		1


	//   ....[49]....
        /*0b58*/ 	.word	0x0000ca50
        /*0b5c*/ 	.word	0x0000000a
        /*0b60*/ 	.word	0x00022850
        /*0b64*/ 	.short	0x0107
        /*0b66*/ 	.byte	0x3f
	.zero		1


	//   ....[50]....
        /*0b68*/ 	.word	0x0000cb10
        /*0b6c*/ 	.word	0x0000000a
        /*0b70*/ 	.word	0x00022850
        /*0b74*/ 	.short	0x0101
        /*0b76*/ 	.byte	0x3f
	.zero		1


	//   ....[51]....
        /*0b78*/ 	.word	0x0000d750
        /*0b7c*/ 	.word	0x00000007
        /*0b80*/ 	.word	0x00022820
        /*0b84*/ 	.short	0x010a
        /*0b86*/ 	.byte	0x3f
	.zero		1


	//   ....[52]....
        /*0b88*/ 	.word	0x0000d8d0
        /*0b8c*/ 	.word	0x00000005
        /*0b90*/ 	.word	0x00022840
        /*0b94*/ 	.short	0x010a
        /*0b96*/ 	.byte	0x3f
	.zero		1


	//   ....[53]....
        /*0b98*/ 	.word	0x0000d970
        /*0b9c*/ 	.word	0x00000003
        /*0ba0*/ 	.word	0x00022840
        /*0ba4*/ 	.short	0x010a
        /*0ba6*/ 	.byte	0x3f
	.zero		1


	//   ....[54]....
        /*0ba8*/ 	.word	0x0000d9b0
        /*0bac*/ 	.word	0x00000005
        /*0bb0*/ 	.word	0x00022860
        /*0bb4*/ 	.short	0x010a
        /*0bb6*/ 	.byte	0x3f
	.zero		1


	//   ....[55]....
        /*0bb8*/ 	.word	0x0000d9f0
        /*0bbc*/ 	.word	0x00000003
        /*0bc0*/ 	.word	0x00022860
        /*0bc4*/ 	.short	0x010a
        /*0bc6*/ 	.byte	0x3f
	.zero		1


	//   ....[56]....
        /*0bc8*/ 	.word	0x0000da60
        /*0bcc*/ 	.word	0x00000003
        /*0bd0*/ 	.word	0x00022800
        /*0bd4*/ 	.short	0x010a
        /*0bd6*/ 	.byte	0x3f
	.zero		1


	//   ....[57]....
        /*0bd8*/ 	.word	0x0000dac0
        /*0bdc*/ 	.word	0x00000003
        /*0be0*/ 	.word	0x00022830
        /*0be4*/ 	.short	0x010a
        /*0be6*/ 	.byte	0x3f
	.zero		1


	//   ....[58]....
        /*0be8*/ 	.word	0x0000db20
        /*0bec*/ 	.word	0x00000009
        /*0bf0*/ 	.word	0x00022850
        /*0bf4*/ 	.short	0x010a
        /*0bf6*/ 	.byte	0x3f
	.zero		1


	//   ....[59]....
        /*0bf8*/ 	.word	0x0000db80
        /*0bfc*/ 	.word	0x00000003
        /*0c00*/ 	.word	0x00022830
        /*0c04*/ 	.short	0x010a
        /*0c06*/ 	.byte	0x3f
	.zero		1


	//   ....[60]....
        /*0c08*/ 	.word	0x0000dbe0
        /*0c0c*/ 	.word	0x00000009
        /*0c10*/ 	.word	0x00022850
        /*0c14*/ 	.short	0x010a
        /*0c16*/ 	.byte	0x3f
	.zero		1


	//   ....[61]....
        /*0c18*/ 	.word	0x0000dcf0
        /*0c1c*/ 	.word	0x00000021
        /*0c20*/ 	.word	0x00022840
        /*0c24*/ 	.short	0x010a
        /*0c26*/ 	.byte	0x3f
	.zero		1


	//   ....[62]....
        /*0c28*/ 	.word	0x0000efd0
        /*0c2c*/ 	.word	0x00000016
        /*0c30*/ 	.word	0x00022820
        /*0c34*/ 	.short	0x010a
        /*0c36*/ 	.byte	0x3f
	.zero		1


	//   ....[63]....
        /*0c38*/ 	.word	0x0000f020
        /*0c3c*/ 	.word	0x00000021
        /*0c40*/ 	.word	0x00022860
        /*0c44*/ 	.short	0x010a
        /*0c46*/ 	.byte	0x3f
	.zero		1


	//   ....[64]....
        /*0c48*/ 	.word	0x0000f990
        /*0c4c*/ 	.word	0x0000000a
        /*0c50*/ 	.word	0x00022840
        /*0c54*/ 	.short	0x010a
        /*0c56*/ 	.byte	0x3f
	.zero		1


	//   ....[65]....
        /*0c58*/ 	.word	0x00010060
        /*0c5c*/ 	.word	0x0000000a
        /*0c60*/ 	.word	0x00022860
        /*0c64*/ 	.short	0x010a
        /*0c66*/ 	.byte	0x3f
	.zero		1


	//   ....[66]....
        /*0c68*/ 	.word	0x00011110
        /*0c6c*/ 	.word	0x00000007
        /*0c70*/ 	.word	0x00022820
        /*0c74*/ 	.short	0x010a
        /*0c76*/ 	.byte	0x3f
	.zero		1


	//   ....[67]....
        /*0c78*/ 	.word	0x000112b0
        /*0c7c*/ 	.word	0x00000005
        /*0c80*/ 	.word	0x00022840
        /*0c84*/ 	.short	0x010a
        /*0c86*/ 	.byte	0x3f
	.zero		1


	//   ....[68]....
        /*0c88*/ 	.word	0x00011300
        /*0c8c*/ 	.word	0x00000003
        /*0c90*/ 	.word	0x00022840
        /*0c94*/ 	.short	0x010a
        /*0c96*/ 	.byte	0x3f
	.zero		1


	//   ....[69]....
        /*0c98*/ 	.word	0x00011350
        /*0c9c*/ 	.word	0x00000005
        /*0ca0*/ 	.word	0x00022860
        /*0ca4*/ 	.short	0x010a
        /*0ca6*/ 	.byte	0x3f
	.zero		1


	//----- nvinfo : EIATTR_NUM_MBARRIERS
	.align		4
.L_1182:
        /*0ca8*/ 	.byte	0x03, 0x38
        /*0caa*/ 	.short	0x0016


	//----- nvinfo : EIATTR_EXIT_INSTR_OFFSETS
	.align		4
        /*0cac*/ 	.byte	0x04, 0x1c
        /*0cae*/ 	.short	(.L_1184 - .L_1183)


	//   ....[0]....
.L_1183:
        /*0cb0*/ 	.word	0x000009b0


	//   ....[1]....
        /*0cb4*/ 	.word	0x000087f0


	//   ....[2]....
        /*0cb8*/ 	.word	0x0000da40


	//----- nvinfo : EIATTR_MAX_THREADS
	.align		4
.L_1184:
        /*0cbc*/ 	.byte	0x04, 0x05
        /*0cbe*/ 	.short	(.L_1186 - .L_1185)
.L_1185:
        /*0cc0*/ 	.word	0x00000180
        /*0cc4*/ 	.word	0x00000001
        /*0cc8*/ 	.word	0x00000001


	//----- nvinfo : EIATTR_CRS_STACK_SIZE
	.align		4
.L_1186:
        /*0ccc*/ 	.byte	0x04, 0x1e
        /*0cce*/ 	.short	(.L_1188 - .L_1187)
.L_1187:
        /*0cd0*/ 	.word	0x00000000


	//----- nvinfo : EIATTR_CBANK_PARAM_SIZE
	.align		4
.L_1188:
        /*0cd4*/ 	.byte	0x03, 0x19
        /*0cd6*/ 	.short	0x0af0


	//----- nvinfo : EIATTR_PARAM_CBANK
	.align		4
        /*0cd8*/ 	.byte	0x04, 0x0a
        /*0cda*/ 	.short	(.L_1190 - .L_1189)
	.align		4
.L_1189:
        /*0cdc*/ 	.word	index@(.nv.constant0._ZN7cutlass13device_kernelIN5flash11enable_sm90INS1_16FlashAttnFwdSm90INS1_25CollectiveMainloopFwdSm90ILi2EN4cute5tupleIJNS5_1CILi1EEES8_S8_EEENS6_IJNS7_ILi128EEENS7_ILi96EEENS7_ILi64EEEEEELi256ENS_6half_tEfNS_4arch4Sm90ELb0ELb0ELb0ELb1ELb1ELb0ELb0ELb1ELb0ELb1ELb0ELb0EEENS1_21CollectiveEpilogueFwdINS6_IJSA_NS7_ILi256EEESB_EEES9_SE_SG_Li256ELb1ELb1ELb0ELb0EEENS1_36VarlenDynamicPersistentTileSchedulerILi128ELi96ELi256ELi128ELb0ELb1ELb1ELb0ELb1ELb1EEEEEEEEEvNT_6ParamsE)
        /*0ce0*/ 	.short	0x0210
        /*0ce2*/ 	.short	0x0af0


	//----- nvinfo : EIATTR_SW_WAR
	.align		4
.L_1190:
        /*0ce4*/ 	.byte	0x04, 0x36
        /*0ce6*/ 	.short	(.L_1192 - .L_1191)
.L_1191:
        /*0ce8*/ 	.word	0x00000008
.L_1192:


//--------------------- .nv.info._ZN7cutlass13device_kernelIN5flash11enable_sm90INS1_16FlashAttnFwdSm90INS1_25CollectiveMainloopFwdSm90ILi2EN4cute5tupleIJNS5_1CILi1EEES8_S8_EEENS6_IJNS7_ILi128EEENS7_ILi96EEENS7_ILi64EEEEEELi256ENS_6half_tEfNS_4arch4Sm90ELb0ELb0ELb0ELb1ELb1ELb1ELb0ELb1ELb0ELb1ELb0ELb0EEENS1_21CollectiveEpilogueFwdINS6_IJSA_NS7_ILi256EEESB_EEES9_SE_SG_Li256ELb1ELb1ELb0ELb0EEENS1_36VarlenDynamicPersistentTileSchedulerILi128ELi96ELi256ELi128ELb0ELb1ELb1ELb0ELb1ELb1EEEEEEEEEvNT_6ParamsE --------------------------
	.section	.nv.info._ZN7cutlass13device_kernelIN5flash11enable_sm90INS1_16FlashAttnFwdSm90INS1_25CollectiveMainloopFwdSm90ILi2EN4cute5tupleIJNS5_1CILi1EEES8_S8_EEENS6_IJNS7_ILi128EEENS7_ILi96EEENS7_ILi64EEEEEELi256ENS_6half_tEfNS_4arch4Sm90ELb0ELb0ELb0ELb1ELb1ELb1ELb0ELb1ELb0ELb1ELb0ELb0EEENS1_21CollectiveEpilogueFwdINS6_IJSA_NS7_ILi256EEESB_EEES9_SE_SG_Li256ELb1ELb1ELb0ELb0EEENS1_36VarlenDynamicPersistentTileSchedulerILi128ELi96ELi256ELi128ELb0ELb1ELb1ELb0ELb1ELb1EEEEEEEEEvNT_6ParamsE,"",@"SHT_CUDA_INFO"
	.sectionflags	@""
	.align	4


	//----- nvinfo : EIATTR_CUDA_API_VERSION
	.align		4
        /*0000*/ 	.byte	0x04, 0x37
        /*0002*/ 	.short	(.L_1194 - .L_1193)
.L_1193:
        /*0004*/ 	.word	0x00000082


	//----- nvinfo : EIATTR_KPARAM_INFO
	.align		4
.L_1194:
        /*0008*/ 	.byte	0x04, 0x17
        /*000a*/ 	.short	(.L_1196 - .L_1195)
.L_1195:
        /*000c*/ 	.word	0x00000000
        /*0010*/ 	.short	0x0000
        /*0012*/ 	.short	0x0070
        /*0014*/ 	.byte	0x00, 0xf0, 0x01, 0x2a


	//----- nvinfo : EIATTR_SPARSE_MMA_MASK
	.align		4
.L_1196:
        /*0018*/ 	.byte	0x03, 0x50
        /*001a*/ 	.short	0x0000


	//----- nvinfo : EIATTR_MAXREG_COUNT
	.align		4
        /*001c*/ 	.byte	0x03, 0x1b
        /*001e*/ 	.short	0x00a8


	//----- nvinfo : EIATTR_NUM_BARRIERS
	.align		4
        /*0020*/ 	.byte	0x02, 0x4c
        /*0022*/ 	.byte	0x10
	.zero		1


	//----- nvinfo : EIATTR_EXTERNS
	.align		4
        /*0024*/ 	.byte	0x04, 0x0f
        /*0026*/ 	.short	(.L_1198 - .L_1197)


	//   ....[0]....
	.align		4
.L_1197:
        /*0028*/ 	.word	index@(__assertfail)


	//----- nvinfo : EIATTR_ANNOTATIONS
	.align		4
.L_1198:
        /*002c*/ 	.byte	0x04, 0x55
        /*002e*/ 	.short	(.L_1200 - .L_1199)


	//   ....[0]....
.L_1199:
        /* <DEDUP_REMOVED lines=49> */


	//----- nvinfo : EIATTR_MERCURY_ISA_VERSION
	.align		4
.L_1200:
        /*0328*/ 	.byte	0x03, 0x5f
        /*032a*/ 	.short	0x0101


	//----- nvinfo : EIATTR_UNUSED_LOAD_BYTE_OFFSET
	.align		4
        /*032c*/ 	.byte	0x04, 0x44
        /*032e*/ 	.short	(.L_1202 - .L_1201)


	//   ....[0]....
.L_1201:
        /*0330*/ 	.word	0x00000a40
        /*0334*/ 	.word	0x0000fff0


	//   ....[1]....
        /*0338*/ 	.word	0x0000cc30
        /*033c*/ 	.word	0x0000fff0


	//----- nvinfo : EIATTR_INT_WARP_WIDE_INSTR_OFFSETS
	.align		4
.L_1202:
        /*0340*/ 	.byte	0x04, 0x31
        /*0342*/ 	.short	(.L_1204 - .L_1203)


	//   ....[0]....
.L_1203:
        /*0344*/ 	.word	0x00000120


	//   ....[1]....
        /*0348*/ 	.word	0x000001c0


	//   ....[2]....
        /*034c*/ 	.word	0x00000230


	//   ....[3]....
        /*0350*/ 	.word	0x00012230


	//   ....[4]....
        /*0354*/ 	.word	0x000122c0


	//   ....[5]....
        /*0358*/ 	.word	0x000156d0


	//   ....[6]....
        /*035c*/ 	.word	0x00015760


	//----- nvinfo : EIATTR_COOP_GROUP_MASK_REGIDS
	.align		4
.L_1204:
        /*0360*/ 	.byte	0x04, 0x29
        /*0362*/ 	.short	(.L_1206 - .L_1205)


	//   ....[0]....
.L_1205:
        /*0364*/ 	.word	0xffffffff


	//   ....[1]....
        /*0368*/ 	.word	0xffffffff


	//   ....[2]....
        /*036c*/ 	.word	0xffffffff


	//   ....[3]....
        /*0370*/ 	.word	0xffffffff


	//   ....[4]....
        /*0374*/ 	.word	0xffffffff


	//   ....[5]....
        /*0378*/ 	.word	0xffffffff


	//   ....[6]....
        /*037c*/ 	.word	0xffffffff


	//   ....[7]....
        /*0380*/ 	.word	0xffffffff


	//   ....[8]....
        /*0384*/ 	.word	0xffffffff


	//   ....[9]....
        /*0388*/ 	.word	0xffffffff


	//   ....[10]....
        /*038c*/ 	.word	0xffffffff


	//   ....[11]....
        /*0390*/ 	.word	0xffffffff


	//   ....[12]....
        /*0394*/ 	.word	0xffffffff


	//   ....[13]....
        /*0398*/ 	.word	0xffffffff


	//   ....[14]....
        /*039c*/ 	.word	0xffffffff


	//   ....[15]....
        /*03a0*/ 	.word	0xffffffff


	//   ....[16]....
        /*03a4*/ 	.word	0xffffffff


	//   ....[17]....
        /*03a8*/ 	.word	0xffffffff


	//   ....[18]....
        /*03ac*/ 	.word	0xffffffff


	//   ....[19]....
        /*03b0*/ 	.word	0xffffffff


	//   ....[20]....
        /*03b4*/ 	.word	0xffffffff


	//   ....[21]....
        /*03b8*/ 	.word	0xffffffff


	//   ....[22]....
        /*03bc*/ 	.word	0xffffffff


	//   ....[23]....
        /*03c0*/ 	.word	0xffffffff


	//   ....[24]....
        /*03c4*/ 	.word	0xffffffff


	//   ....[25]....
        /*03c8*/ 	.word	0xffffffff


	//   ....[26]....
        /*03cc*/ 	.word	0xffffffff


	//   ....[27]....
        /*03d0*/ 	.word	0xffffffff


	//   ....[28]....
        /*03d4*/ 	.word	0xffffffff


	//   ....[29]....
        /*03d8*/ 	.word	0xffffffff


	//   ....[30]....
        /*03dc*/ 	.word	0xffffffff


	//   ....[31]....
        /*03e0*/ 	.word	0xffffffff


	//   ....[32]....
        /*03e4*/ 	.word	0xffffffff


	//   ....[33]....
        /*03e8*/ 	.word	0xffffffff


	//   ....[34]....
        /*03ec*/ 	.word	0xffffffff


	//   ....[35]....
        /*03f0*/ 	.word	0xffffffff


	//   ....[36]....
        /*03f4*/ 	.word	0xffffffff


	//   ....[37]....
        /*03f8*/ 	.word	0xffffffff


	//   ....[38]....
        /*03fc*/ 	.word	0xffffffff


	//   ....[39]....
        /*0400*/ 	.word	0xffffffff


	//   ....[40]....
        /*0404*/ 	.word	0xffffffff


	//   ....[41]....
        /*0408*/ 	.word	0xffffffff


	//   ....[42]....
        /*040c*/ 	.word	0xffffffff


	//   ....[43]....
        /*0410*/ 	.word	0xffffffff


	//   ....[44]....
        /*0414*/ 	.word	0xffffffff


	//   ....[45]....
        /*0418*/ 	.word	0xffffffff


	//   ....[46]....
        /*041c*/ 	.word	0xffffffff


	//   ....[47]....
        /*0420*/ 	.word	0xffffffff


	//   ....[48]....
        /*0424*/ 	.word	0xffffffff


	//   ....[49]....
        /*0428*/ 	.word	0xffffffff


	//   ....[50]....
        /*042c*/ 	.word	0xffffffff


	//   ....[51]....
        /*0430*/ 	.word	0xffffffff


	//   ....[52]....
        /*0434*/ 	.word	0xffffffff


	//   ....[53]....
        /*0438*/ 	.word	0xffffffff


	//   ....[54]....
        /*043c*/ 	.word	0xffffffff


	//   ....[55]....
        /*0440*/ 	.word	0xffffffff


	//   ....[56]....
        /*0444*/ 	.word	0xffffffff


	//   ....[57]....
        /*0448*/ 	.word	0xffffffff


	//   ....[58]....
        /*044c*/ 	.word	0xffffffff


	//   ....[59]....
        /*0450*/ 	.word	0xffffffff


	//   ....[60]....
        /*0454*/ 	.word	0xffffffff


	//   ....[61]....
        /*0458*/ 	.word	0xffffffff


	//   ....[62]....
        /*045c*/ 	.word	0xffffffff


	//   ....[63]....
        /*0460*/ 	.word	0xffffffff


	//   ....[64]....
        /*0464*/ 	.word	0xffffffff


	//   ....[65]....
        /*0468*/ 	.word	0xffffffff


	//   ....[66]....
        /*046c*/ 	.word	0xffffffff


	//   ....[67]....
        /*0470*/ 	.word	0xffffffff


	//   ....[68]....
        /*0474*/ 	.word	0xffffffff


	//   ....[69]....
        /*0478*/ 	.word	0xffffffff


	//   ....[70]....
        /*047c*/ 	.word	0xffffffff


	//   ....[71]....
        /*0480*/ 	.word	0xffffffff


	//   ....[72]....
        /*0484*/ 	.word	0xffffffff


	//   ....[73]....
        /*0488*/ 	.word	0xffffffff


	//   ....[74]....
        /*048c*/ 	.word	0xffffffff


	//   ....[75]....
        /*0490*/ 	.word	0xffffffff


	//   ....[76]....
        /*0494*/ 	.word	0xffffffff


	//   ....[77]....
        /*0498*/ 	.word	0xffffffff


	//   ....[78]....
        /*049c*/ 	.word	0xffffffff


	//   ....[79]....
        /*04a0*/ 	.word	0xffffffff


	//   ....[80]....
        /*04a4*/ 	.word	0xffffffff


	//   ....[81]....
        /*04a8*/ 	.word	0xffffffff


	//   ....[82]....
        /*04ac*/ 	.word	0xffffffff


	//   ....[83]....
        /*04b0*/ 	.word	0xffffffff


	//   ....[84]....
        /*04b4*/ 	.word	0xffffffff


	//   ....[85]....
        /*04b8*/ 	.word	0xffffffff


	//   ....[86]....
        /*04bc*/ 	.word	0xffffffff


	//   ....[87]....
        /*04c0*/ 	.word	0xffffffff


	//   ....[88]....
        /*04c4*/ 	.word	0xffffffff


	//   ....[89]....
        /*04c8*/ 	.word	0xffffffff


	//   ....[90]....
        /*04cc*/ 	.word	0xffffffff


	//   ....[91]....
        /*04d0*/ 	.word	0xffffffff


	//   ....[92]....
        /*04d4*/ 	.word	0xffffffff


	//   ....[93]....
        /*04d8*/ 	.word	0xffffffff


	//   ....[94]....
        /*04dc*/ 	.word	0xffffffff


	//   ....[95]....
        /*04e0*/ 	.word	0xffffffff


	//   ....[96]....
        /*04e4*/ 	.word	0xffffffff


	//   ....[97]....
        /*04e8*/ 	.word	0xffffffff


	//   ....[98]....
        /*04ec*/ 	.word	0xffffffff


	//   ....[99]....
        /*04f0*/ 	.word	0xffffffff


	//   ....[100]....
        /*04f4*/ 	.word	0xffffffff


	//   ....[101]....
        /*04f8*/ 	.word	0xffffffff


	//   ....[102]....
        /*04fc*/ 	.word	0xffffffff


	//   ....[103]....
        /*0500*/ 	.word	0xffffffff


	//   ....[104]....
        /*0504*/ 	.word	0xffffffff


	//   ....[105]....
        /*0508*/ 	.word	0xffffffff


	//   ....[106]....
        /*050c*/ 	.word	0xffffffff


	//   ....[107]....
        /*0510*/ 	.word	0xffffffff


	//   ....[108]....
        /*0514*/ 	.word	0xffffffff


	//   ....[109]....
        /*0518*/ 	.word	0xffffffff


	//   ....[110]....
        /*051c*/ 	.word	0xffffffff


	//   ....[111]....
        /*0520*/ 	.word	0xffffffff


	//   ....[112]....
        /*0524*/ 	.word	0xffffffff


	//   ....[113]....
        /*0528*/ 	.word	0xffffffff


	//   ....[114]....
        /*052c*/ 	.word	0xffffffff


	//   ....[115]....
        /*0530*/ 	.word	0xffffffff


	//   ....[116]....
        /*0534*/ 	.word	0xffffffff


	//   ....[117]....
        /*0538*/ 	.word	0xffffffff


	//   ....[118]....
        /*053c*/ 	.word	0xffffffff


	//   ....[119]....
        /*0540*/ 	.word	0xffffffff


	//   ....[120]....
        /*0544*/ 	.word	0xffffffff


	//   ....[121]....
        /*0548*/ 	.word	0xffffffff


	//   ....[122]....
        /*054c*/ 	.word	0xffffffff


	//   ....[123]....
        /*0550*/ 	.word	0xffffffff


	//   ....[124]....
        /*0554*/ 	.word	0xffffffff


	//   ....[125]....
        /*0558*/ 	.word	0xffffffff


	//   ....[126]....
        /*055c*/ 	.word	0xffffffff


	//   ....[127]....
        /*0560*/ 	.word	0xffffffff


	//   ....[128]....
        /*0564*/ 	.word	0xffffffff


	//   ....[129]....
        /*0568*/ 	.word	0xffffffff


	//   ....[130]....
        /*056c*/ 	.word	0xffffffff


	//   ....[131]....
        /*0570*/ 	.word	0xffffffff


	//   ....[132]....
        /*0574*/ 	.word	0xffffffff


	//   ....[133]....
        /*0578*/ 	.word	0xffffffff


	//   ....[134]....
        /*057c*/ 	.word	0xffffffff


	//   ....[135]....
        /*0580*/ 	.word	0xffffffff


	//   ....[136]....
        /*0584*/ 	.word	0xffffffff


	//   ....[137]....
        /*0588*/ 	.word	0xffffffff


	//   ....[138]....
        /*058c*/ 	.word	0xffffffff


	//   ....[139]....
        /*0590*/ 	.word	0xffffffff


	//   ....[140]....
        /*0594*/ 	.word	0xffffffff


	//   ....[141]....
        /*0598*/ 	.word	0xffffffff


	//   ....[142]....
        /*059c*/ 	.word	0xffffffff


	//   ....[143]....
        /*05a0*/ 	.word	0xffffffff


	//   ....[144]....
        /*05a4*/ 	.word	0xffffffff


	//   ....[145]....
        /*05a8*/ 	.word	0xffffffff


	//   ....[146]....
        /*05ac*/ 	.word	0xffffffff


	//   ....[147]....
        /*05b0*/ 	.word	0xffffffff


	//   ....[148]....
        /*05b4*/ 	.word	0xffffffff


	//   ....[149]....
        /*05b8*/ 	.word	0xffffffff


	//   ....[150]....
        /*05bc*/ 	.word	0xffffffff


	//   ....[151]....
        /*05c0*/ 	.word	0xffffffff


	//   ....[152]....
        /*05c4*/ 	.word	0xffffffff


	//   ....[153]....
        /*05c8*/ 	.word	0xffffffff


	//   ....[154]....
        /*05cc*/ 	.word	0xffffffff


	//   ....[155]....
        /*05d0*/ 	.word	0xffffffff


	//   ....[156]....
        /*05d4*/ 	.word	0xffffffff


	//   ....[157]....
        /*05d8*/ 	.word	0xffffffff


	//   ....[158]....
        /*05dc*/ 	.word	0xffffffff


	//   ....[159]....
        /*05e0*/ 	.word	0xffffffff


	//   ....[160]....
        /*05e4*/ 	.word	0xffffffff


	//   ....[161]....
        /*05e8*/ 	.word	0xffffffff


	//   ....[162]....
        /*05ec*/ 	.word	0xffffffff


	//   ....[163]....
        /*05f0*/ 	.word	0x0500000f


	//   ....[164]....
        /*05f4*/ 	.word	0x0500000f


	//   ....[165]....
        /*05f8*/ 	.word	0x0500000f


	//   ....[166]....
        /*05fc*/ 	.word	0x0500000f


	//   ....[167]....
        /*0600*/ 	.word	0x0500000f


	//   ....[168]....
        /*0604*/ 	.word	0x0500000f


	//   ....[169]....
        /*0608*/ 	.word	0x0500000f


	//   ....[170]....
        /*060c*/ 	.word	0x0500000f


	//   ....[171]....
        /*0610*/ 	.word	0x0500000f


	//   ....[172]....
        /*0614*/ 	.word	0x0500000f


	//   ....[173]....
        /*0618*/ 	.word	0x0500000f


	//   ....[174]....
        /*061c*/ 	.word	0x0500000f


	//   ....[175]....
        /*0620*/ 	.word	0x0500000f


	//   ....[176]....
        /*0624*/ 	.word	0x0500000f


	//   ....[177]....
        /*0628*/ 	.word	0x0500000f


	//   ....[178]....
        /*062c*/ 	.word	0x0500000f


	//   ....[179]....
        /*0630*/ 	.word	0x0500000f


	//   ....[180]....
        /*0634*/ 	.word	0x0500000f


	//   ....[181]....
        /*0638*/ 	.word	0x0500000f


	//   ....[182]....
        /*063c*/ 	.word	0x0500000f


	//   ....[183]....
        /*0640*/ 	.word	0x0500000f


	//   ....[184]....
        /*0644*/ 	.word	0x0500000f


	//   ....[185]....
        /*0648*/ 	.word	0x0500000f


	//   ....[186]....
        /*064c*/ 	.word	0x0500000f


	//   ....[187]....
        /*0650*/ 	.word	0x0500000f


	//   ....[188]....
        /*0654*/ 	.word	0x0500000f


	//   ....[189]....
        /*0658*/ 	.word	0x0500000f


	//   ....[190]....
        /*065c*/ 	.word	0x0500000f


	//   ....[191]....
        /*0660*/ 	.word	0x0500000f


	//   ....[192]....
        /*0664*/ 	.word	0x0500000f


	//   ....[193]....
        /*0668*/ 	.word	0x0500000f


	//   ....[194]....
        /*066c*/ 	.word	0x0500000f


	//   ....[195]....
        /*0670*/ 	.word	0x0500000f


	//   ....[196]....
        /*0674*/ 	.word	0x0500000f


	//   ....[197]....
        /*0678*/ 	.word	0x0500000f


	//   ....[198]....
        /*067c*/ 	.word	0x0500000f


	//   ....[199]....
        /*0680*/ 	.word	0x0500000f


	//   ....[200]....
        /*0684*/ 	.word	0x0500000f


	//   ....[201]....
        /*0688*/ 	.word	0x0500000f


	//   ....[202]....
        /*068c*/ 	.word	0x0500000f


	//   ....[203]....
        /*0690*/ 	.word	0x0500000f


	//   ....[204]....
        /*0694*/ 	.word	0x0500000f


	//   ....[205]....
        /*0698*/ 	.word	0x0500000f


	//   ....[206]....
        /*069c*/ 	.word	0x0500000f


	//   ....[207]....
        /*06a0*/ 	.word	0x0500000f


	//   ....[208]....
        /*06a4*/ 	.word	0x0500000f


	//   ....[209]....
        /*06a8*/ 	.word	0x0500000f


	//   ....[210]....
        /*06ac*/ 	.word	0x0500000f


	//   ....[211]....
        /*06b0*/ 	.word	0x0500000f


	//   ....[212]....
        /*06b4*/ 	.word	0x0500000f


	//   ....[213]....
        /*06b8*/ 	.word	0x0500000f


	//   ....[214]....
        /*06bc*/ 	.word	0x0500000f


	//   ....[215]....
        /*06c0*/ 	.word	0x0500000f


	//   ....[216]....
        /*06c4*/ 	.word	0x0500000f


	//   ....[217]....
        /*06c8*/ 	.word	0x0500000f


	//   ....[218]....
        /*06cc*/ 	.word	0x0500000f


	//   ....[219]....
        /*06d0*/ 	.word	0x0500000f


	//   ....[220]....
        /*06d4*/ 	.word	0x0500000f


	//   ....[221]....
        /*06d8*/ 	.word	0x0500000f


	//   ....[222]....
        /*06dc*/ 	.word	0x0500000f


	//   ....[223]....
        /*06e0*/ 	.word	0x0500000f


	//   ....[224]....
        /*06e4*/ 	.word	0x0500000f


	//   ....[225]....
        /*06e8*/ 	.word	0x0500000f


	//   ....[226]....
        /*06ec*/ 	.word	0x0500000f


	//   ....[227]....
        /*06f0*/ 	.word	0x0500000f


	//   ....[228]....
        /*06f4*/ 	.word	0x0500000f


	//   ....[229]....
        /*06f8*/ 	.word	0x0500000f


	//   ....[230]....
        /*06fc*/ 	.word	0x0500000f


	//   ....[231]....
        /*0700*/ 	.word	0x0500000f


	//   ....[232]....
        /*0704*/ 	.word	0x0500000f


	//   ....[233]....
        /*0708*/ 	.word	0x0500000f


	//   ....[234]....
        /*070c*/ 	.word	0x0500000f


	//   ....[235]....
        /*0710*/ 	.word	0x0500000f


	//   ....[236]....
        /*0714*/ 	.word	0x0500000f


	//   ....[237]....
        /*0718*/ 	.word	0x0500000f


	//   ....[238]....
        /*071c*/ 	.word	0x0500000f


	//   ....[239]....
        /*0720*/ 	.word	0x0500000f


	//   ....[240]....
        /*0724*/ 	.word	0x0500000f


	//   ....[241]....
        /*0728*/ 	.word	0x0500000f


	//   ....[242]....
        /*072c*/ 	.word	0x0500000f


	//   ....[243]....
        /*0730*/ 	.word	0x0500000f


	//   ....[244]....
        /*0734*/ 	.word	0x0500000f


	//   ....[245]....
        /*0738*/ 	.word	0x0500000f


	//   ....[246]....
        /*073c*/ 	.word	0x0500000f


	//   ....[247]....
        /*0740*/ 	.word	0x0500000f


	//   ....[248]....
        /*0744*/ 	.word	0x0500000f


	//   ....[249]....
        /*0748*/ 	.word	0x0500000f


	//   ....[250]....
        /*074c*/ 	.word	0x0500000f


	//   ....[251]....
        /*0750*/ 	.word	0x0500000f


	//   ....[252]....
        /*0754*/ 	.word	0x0500000f


	//   ....[253]....
        /*0758*/ 	.word	0x0500000f


	//   ....[254]....
        /*075c*/ 	.word	0x0500000f


	//   ....[255]....
        /*0760*/ 	.word	0x0500000f


	//   ....[0]....
        /*0764*/ 	.word	0x0500000f


	//   ....[1]....
        /*0768*/ 	.word	0x0500000f


	//   ....[2]....
        /*076c*/ 	.word	0x0500000f


	//   ....[3]....
        /*0770*/ 	.word	0x0500000f


	//   ....[4]....
        /*0774*/ 	.word	0x0500000f


	//   ....[5]....
        /*0778*/ 	.word	0x0500000f


	//   ....[6]....
        /*077c*/ 	.word	0x0500000f


	//   ....[7]....
        /*0780*/ 	.word	0x0500000f


	//   ....[8]....
        /*0784*/ 	.word	0x0500000f


	//   ....[9]....
        /*0788*/ 	.word	0x0500000f


	//   ....[10]....
        /*078c*/ 	.word	0x0500000f


	//   ....[11]....
        /*0790*/ 	.word	0x0500000f


	//   ....[12]....
        /*0794*/ 	.word	0x0500000f


	//   ....[13]....
        /*0798*/ 	.word	0x0500000f


	//   ....[14]....
        /*079c*/ 	.word	0x0500000f


	//   ....[15]....
        /*07a0*/ 	.word	0x0500000f


	//   ....[16]....
        /*07a4*/ 	.word	0x0500000f


	//   ....[17]....
        /*07a8*/ 	.word	0x0500000f


	//   ....[18]....
        /*07ac*/ 	.word	0x0500000f


	//   ....[19]....
        /*07b0*/ 	.word	0x0500000f


	//----- nvinfo : EIATTR_COOP_GROUP_INSTR_OFFSETS
	.align		4
.L_1206:
        /*07b4*/ 	.byte	0x04, 0x28
        /*07b6*/ 	.short	(.L_1208 - .L_1207)


	//   ....[0]....
.L_1207:
        /*07b8*/ 	.word	0x00000060


	//   ....[1]....
        /*07bc*/ 	.word	0x00000130


	//   ....[2]....
        /*07c0*/ 	.word	0x000001e0


	//   ....[3]....
        /*07c4*/ 	.word	0x000003a0


	//   ....[4]....
        /*07c8*/ 	.word	0x00000500


	//   ....[5]....
        /*07cc*/ 	.word	0x00000620


	//   ....[6]....
        /*07d0*/ 	.word	0x00000780


	//   ....[7]....
        /*07d4*/ 	.word	0x00002c50


	//   ....[8]....
        /*07d8*/ 	.word	0x00002c60


	//   ....[9]....
        /*07dc*/ 	.word	0x00003310


	//   ....[10]....
        /*07e0*/ 	.word	0x00003320


	//   ....[11]....
        /*07e4*/ 	.word	0x00003e90


	//   ....[12]....
        /*07e8*/ 	.word	0x00003ea0


	//   ....[13]....
        /*07ec*/ 	.word	0x000045d0


	//   ....[14]....
        /*07f0*/ 	.word	0x000045e0


	//   ....[15]....
        /*07f4*/ 	.word	0x00004f80


	//   ....[16]....
        /*07f8*/ 	.word	0x00004f90


	//   ....[17]....
        /*07fc*/ 	.word	0x000050a0


	//   ....[18]....
        /*0800*/ 	.word	0x000050b0


	//   ....[19]....
        /*0804*/ 	.word	0x00005470


	//   ....[20]....
        /*0808*/ 	.word	0x000054a0


	//   ....[21]....
        /*080c*/ 	.word	0x00005770


	//   ....[22]....
        /*0810*/ 	.word	0x00005790


	//   ....[23]....
        /*0814*/ 	.word	0x000060d0


	//   ....[24]....
        /*0818*/ 	.word	0x00006680


	//   ....[25]....
        /*081c*/ 	.word	0x00006690


	//   ....[26]....
        /*0820*/ 	.word	0x000066a0


	//   ....[27]....
        /*0824*/ 	.word	0x000066b0


	//   ....[28]....
        /*0828*/ 	.word	0x00007690


	//   ....[29]....
        /*082c*/ 	.word	0x000076a0


	//   ....[30]....
        /*0830*/ 	.word	0x000076b0


	//   ....[31]....
        /*0834*/ 	.word	0x000076c0


	//   ....[32]....
        /*0838*/ 	.word	0x000090d0


	//   ....[33]....
        /*083c*/ 	.word	0x000090f0


	//   ....[34]....
        /*0840*/ 	.word	0x00009510


	//   ....[35]....
        /*0844*/ 	.word	0x00009580


	//   ....[36]....
        /*0848*/ 	.word	0x0000a7e0


	//   ....[37]....
        /*084c*/ 	.word	0x0000a800


	//   ....[38]....
        /*0850*/ 	.word	0x0000b0f0


	//   ....[39]....
        /*0854*/ 	.word	0x0000b220


	//   ....[40]....
        /*0858*/ 	.word	0x0000c1b0


	//   ....[41]....
        /*085c*/ 	.word	0x0000c1f0


	//   ....[42]....
        /*0860*/ 	.word	0x0000c280


	//   ....[43]....
        /*0864*/ 	.word	0x0000c2a0


	//   ....[44]....
        /*0868*/ 	.word	0x0000dd10


	//   ....[45]....
        /*086c*/ 	.word	0x0000dd50


	//   ....[46]....
        /*0870*/ 	.word	0x0000de30


	//   ....[47]....
        /*0874*/ 	.word	0x0000de80


	//   ....[48]....
        /*0878*/ 	.word	0x0000e740


	//   ....[49]....
        /*087c*/ 	.word	0x0000e760


	//   ....[50]....
        /*0880*/ 	.word	0x0000e8d0


	//   ....[51]....
        /*0884*/ 	.word	0x0000e8f0


	//   ....[52]....
        /*0888*/ 	.word	0x0000ea30


	//   ....[53]....
        /*088c*/ 	.word	0x0000ea50


	//   ....[54]....
        /*0890*/ 	.word	0x0000eba0


	//   ....[55]....
        /*0894*/ 	.word	0x0000ebc0


	//   ....[56]....
        /*0898*/ 	.word	0x0000f4f0


	//   ....[57]....
        /*089c*/ 	.word	0x0000f500


	//   ....[58]....
        /*08a0*/ 	.word	0x0000f740


	//   ....[59]....
        /*08a4*/ 	.word	0x0000f750


	//   ....[60]....
        /*08a8*/ 	.word	0x0000f980


	//   ....[61]....
        /*08ac*/ 	.word	0x0000f990


	//   ....[62]....
        /*08b0*/ 	.word	0x0000fbc0


	//   ....[63]....
        /*08b4*/ 	.word	0x0000fbd0


	//   ....[64]....
        /*08b8*/ 	.word	0x0000fe60


	//   ....[65]....
        /*08bc*/ 	.word	0x00010010


	//   ....[66]....
        /*08c0*/ 	.word	0x00010040


	//   ....[67]....
        /*08c4*/ 	.word	0x00010070


	//   ....[68]....
        /*08c8*/ 	.word	0x000100a0


	//   ....[69]....
        /*08cc*/ 	.word	0x000100d0


	//   ....[70]....
        /*08d0*/ 	.word	0x00010100


	//   ....[71]....
        /*08d4*/ 	.word	0x00010270


	//   ....[72]....
        /*08d8*/ 	.word	0x000102a0


	//   ....[73]....
        /*08dc*/ 	.word	0x000102d0


	//   ....[74]....
        /*08e0*/ 	.word	0x00010300


	//   ....[75]....
        /*08e4*/ 	.word	0x00010330


	//   ....[76]....
        /*08e8*/ 	.word	0x00010360


	//   ....[77]....
        /*08ec*/ 	.word	0x000103f0


	//   ....[78]....
        /*08f0*/ 	.word	0x00010420


	//   ....[79]....
        /*08f4*/ 	.word	0x000104a0


	//   ....[80]....
        /*08f8*/ 	.word	0x00010fd0


	//   ....[81]....
        /*08fc*/ 	.word	0x00012e10


	//   ....[82]....
        /*0900*/ 	.word	0x00012e30


	//   ....[83]....
        /*0904*/ 	.word	0x00012ec0


	//   ....[84]....
        /*0908*/ 	.word	0x00012ee0


	//   ....[85]....
        /*090c*/ 	.word	0x00012f60


	//   ....[86]....
        /*0910*/ 	.word	0x00012f80


	//   ....[87]....
        /*0914*/ 	.word	0x00013000


	//   ....[88]....
        /*0918*/ 	.word	0x00013020


	//   ....[89]....
        /*091c*/ 	.word	0x000130a0


	//   ....[90]....
        /*0920*/ 	.word	0x000130c0


	//   ....[91]....
        /*0924*/ 	.word	0x000130d0


	//   ....[92]....
        /*0928*/ 	.word	0x000130e0


	//   ....[93]....
        /*092c*/ 	.word	0x00013960


	//   ....[94]....
        /*0930*/ 	.word	0x00013990


	//   ....[95]....
        /*0934*/ 	.word	0x00013a50


	//   ....[96]....
        /*0938*/ 	.word	0x00013a60


	//   ....[97]....
        /*093c*/ 	.word	0x00013af0


	//   ....[98]....
        /*0940*/ 	.word	0x00013b00


	//   ....[99]....
        /*0944*/ 	.word	0x00013b90


	//   ....[100]....
        /*0948*/ 	.word	0x00013ba0


	//   ....[101]....
        /*094c*/ 	.word	0x00013c30


	//   ....[102]....
        /*0950*/ 	.word	0x00013c40


	//   ....[103]....
        /*0954*/ 	.word	0x00013cd0


	//   ....[104]....
        /*0958*/ 	.word	0x00013ce0


	//   ....[105]....
        /*095c*/ 	.word	0x00013d60


	//   ....[106]....
        /*0960*/ 	.word	0x00013d70


	//   ....[107]....
        /*0964*/ 	.word	0x00013d80


	//   ....[108]....
        /*0968*/ 	.word	0x00013df0


	//   ....[109]....
        /*096c*/ 	.word	0x00014200


	//   ....[110]....
        /*0970*/ 	.word	0x00014220


	//   ....[111]....
        /*0974*/ 	.word	0x00014240


	//   ....[112]....
        /*0978*/ 	.word	0x00014350


	//   ....[113]....
        /*097c*/ 	.word	0x00014360


	//   ....[114]....
        /*0980*/ 	.word	0x00014390


	//   ....[115]....
        /*0984*/ 	.word	0x00014420


	//   ....[116]....
        /*0988*/ 	.word	0x000144d0


	//   ....[117]....
        /*098c*/ 	.word	0x000144e0


	//   ....[118]....
        /*0990*/ 	.word	0x00014510


	//   ....[119]....
        /*0994*/ 	.word	0x00014520


	//   ....[120]....
        /*0998*/ 	.word	0x000145b0


	//   ....[121]....
        /*099c*/ 	.word	0x00014cf0


	//   ....[122]....
        /*09a0*/ 	.word	0x00014d10


	//   ....[123]....
        /*09a4*/ 	.word	0x00014d60


	//   ....[124]....
        /*09a8*/ 	.word	0x00014d70


	//   ....[125]....
        /*09ac*/ 	.word	0x00014db0


	//   ....[126]....
        /*09b0*/ 	.word	0x00014dc0


	//   ....[127]....
        /*09b4*/ 	.word	0x00014e00


	//   ....[128]....
        /*09b8*/ 	.word	0x00014e10


	//   ....[129]....
        /*09bc*/ 	.word	0x00014e50


	//   ....[130]....
        /*09c0*/ 	.word	0x00014e60


	//   ....[131]....
        /*09c4*/ 	.word	0x00014e70


	//   ....[132]....
        /*09c8*/ 	.word	0x00014eb0


	//   ....[133]....
        /*09cc*/ 	.word	0x000151f0


	//   ....[134]....
        /*09d0*/ 	.word	0x00015210


	//   ....[135]....
        /*09d4*/ 	.word	0x00015220


	//   ....[136]....
        /*09d8*/ 	.word	0x00015240


	//   ....[137]....
        /*09dc*/ 	.word	0x000152b0


	//   ....[138]....
        /*09e0*/ 	.word	0x000152d0


	//   ....[139]....
        /*09e4*/ 	.word	0x00015330


	//   ....[140]....
        /*09e8*/ 	.word	0x00015350


	//   ....[141]....
        /*09ec*/ 	.word	0x000153b0


	//   ....[142]....
        /*09f0*/ 	.word	0x000153d0


	//   ....[143]....
        /*09f4*/ 	.word	0x00015430


	//   ....[144]....
        /*09f8*/ 	.word	0x00015450


	//   ....[145]....
        /*09fc*/ 	.word	0x00015940


	//   ....[146]....
        /*0a00*/ 	.word	0x00015970


	//   ....[147]....
        /*0a04*/ 	.word	0x000159a0


	//   ....[148]....
        /*0a08*/ 	.word	0x000159d0


	//   ....[149]....
        /*0a0c*/ 	.word	0x00015a00


	//   ....[150]....
        /*0a10*/ 	.word	0x00015a30


	//   ....[151]....
        /*0a14*/ 	.word	0x00015a60


	//   ....[152]....
        /*0a18*/ 	.word	0x00015a90


	//   ....[153]....
        /*0a1c*/ 	.word	0x00015c10


	//   ....[154]....
        /*0a20*/ 	.word	0x00015c40


	//   ....[155]....
        /*0a24*/ 	.word	0x00015c70


	//   ....[156]....
        /*0a28*/ 	.word	0x00015ca0


	//   ....[157]....
        /*0a2c*/ 	.word	0x00015cd0


	//   ....[158]....
        /*0a30*/ 	.word	0x00015d00


	//   ....[159]....
        /*0a34*/ 	.word	0x00015dc0


	//   ....[160]....
        /*0a38*/ 	.word	0x00015de0


	//   ....[161]....
        /*0a3c*/ 	.word	0x00015e50


	//   ....[162]....
        /*0a40*/ 	.word	0x000162c0


	//   ....[163]....
        /*0a44*/ 	.word	0x000165e0


	//   ....[164]....
        /*0a48*/ 	.word	0x00016670


	//   ....[165]....
        /*0a4c*/ 	.word	0x00016710


	//   ....[166]....
        /*0a50*/ 	.word	0x000167a0


	//   ....[167]....
        /*0a54*/ 	.word	0x00016890


	//   ....[168]....
        /*0a58*/ 	.word	0x00016920


	//   ....[169]....
        /*0a5c*/ 	.word	0x000169c0


	//   ....[170]....
        /*0a60*/ 	.word	0x00016a50


	//   ....[171]....
        /*0a64*/ 	.word	0x00016b40


	//   ....[172]....
        /*0a68*/ 	.word	0x00016bd0


	//   ....[173]....
        /*0a6c*/ 	.word	0x00016c60


	//   ....[174]....
        /*0a70*/ 	.word	0x00016cf0


	//   ....[175]....
        /*0a74*/ 	.word	0x00016e20


	//   ....[176]....
        /*0a78*/ 	.word	0x00016ec0


	//   ....[177]....
        /*0a7c*/ 	.word	0x00016f50


	//   ....[178]....
        /*0a80*/ 	.word	0x00016fa0


	//   ....[179]....
        /*0a84*/ 	.word	0x00016ff0


	//   ....[180]....
        /*0a88*/ 	.word	0x000170d0


	//   ....[181]....
        /*0a8c*/ 	.word	0x00017160


	//   ....[182]....
        /*0a90*/ 	.word	0x000171b0


	//   ....[183]....
        /*0a94*/ 	.word	0x00017200


	//   ....[184]....
        /*0a98*/ 	.word	0x00017410


	//   ....[185]....
        /*0a9c*/ 	.word	0x00017460


	//   ....[186]....
        /*0aa0*/ 	.word	0x000174f0


	//   ....[187]....
        /*0aa4*/ 	.word	0x00017580


	//   ....[188]....
        /*0aa8*/ 	.word	0x00017610


	//   ....[189]....
        /*0aac*/ 	.word	0x000176a0


	//   ....[190]....
        /*0ab0*/ 	.word	0x00017730


	//   ....[191]....
        /*0ab4*/ 	.word	0x000177c0


	//   ....[192]....
        /*0ab8*/ 	.word	0x00017880


	//   ....[193]....
        /*0abc*/ 	.word	0x00017b60


	//   ....[194]....
        /*0ac0*/ 	.word	0x00017c50


	//   ....[195]....
        /*0ac4*/ 	.word	0x00017cf0


	//   ....[196]....
        /*0ac8*/ 	.word	0x00017d50


	//   ....[197]....
        /*0acc*/ 	.word	0x00017e40


	//   ....[198]....
        /*0ad0*/ 	.word	0x00017eb0


	//   ....[199]....
        /*0ad4*/ 	.word	0x00017fa0


	//   ....[200]....
        /*0ad8*/ 	.word	0x00018010


	//   ....[201]....
        /*0adc*/ 	.word	0x00018100


	//   ....[202]....
        /*0ae0*/ 	.word	0x00018170


	//   ....[203]....
        /*0ae4*/ 	.word	0x00018260


	//   ....[204]....
        /*0ae8*/ 	.word	0x000182d0


	//   ....[205]....
        /*0aec*/ 	.word	0x000183b0


	//   ....[206]....
        /*0af0*/ 	.word	0x00018470


	//   ....[207]....
        /*0af4*/ 	.word	0x000184d0


	//   ....[208]....
        /*0af8*/ 	.word	0x00018530


	//   ....[209]....
        /*0afc*/ 	.word	0x00018620


	//   ....[210]....
        /*0b00*/ 	.word	0x00018680


	//   ....[211]....
        /*0b04*/ 	.word	0x00018780


	//   ....[212]....
        /*0b08*/ 	.word	0x000187e0


	//   ....[213]....
        /*0b0c*/ 	.word	0x000188e0


	//   ....[214]....
        /*0b10*/ 	.word	0x00018940


	//   ....[215]....
        /*0b14*/ 	.word	0x00018a40


	//   ....[216]....
        /*0b18*/ 	.word	0x00018aa0


	//   ....[217]....
        /*0b1c*/ 	.word	0x00018ba0


	//   ....[218]....
        /*0b20*/ 	.word	0x00018c00


	//   ....[219]....
        /*0b24*/ 	.word	0x00018d00


	//   ....[220]....
        /*0b28*/ 	.word	0x00018d60


	//   ....[221]....
        /*0b2c*/ 	.word	0x00018e40


	//   ....[222]....
        /*0b30*/ 	.word	0x00018f80


	//   ....[223]....
        /*0b34*/ 	.word	0x00019050


	//   ....[224]....
        /*0b38*/ 	.word	0x000190d0


	//   ....[225]....
        /*0b3c*/ 	.word	0x00019230


	//   ....[226]....
        /*0b40*/ 	.word	0x00019290


	//   ....[227]....
        /*0b44*/ 	.word	0x000193a0


	//   ....[228]....
        /*0b48*/ 	.word	0x00019400


	//   ....[229]....
        /*0b4c*/ 	.word	0x00019510


	//   ....[230]....
        /*0b50*/ 	.word	0x00019570


	//   ....[231]....
        /*0b54*/ 	.word	0x00019680


	//   ....[232]....
        /*0b58*/ 	.word	0x000196e0


	//   ....[233]....
        /*0b5c*/ 	.word	0x000197a0


	//   ....[234]....
        /*0b60*/ 	.word	0x00019900


	//   ....[235]....
        /*0b64*/ 	.word	0x000199a0


	//   ....[236]....
        /*0b68*/ 	.word	0x00019a00


	//   ....[237]....
        /*0b6c*/ 	.word	0x00019ab0


	//   ....[238]....
        /*0b70*/ 	.word	0x00019b10


	//   ....[239]....
        /*0b74*/ 	.word	0x00019bc0


	//   ....[240]....
        /*0b78*/ 	.word	0x00019c20


	//   ....[241]....
        /*0b7c*/ 	.word	0x00019cd0


	//   ....[242]....
        /*0b80*/ 	.word	0x00019d30


	//   ....[243]....
        /*0b84*/ 	.word	0x00019de0


	//   ....[244]....
        /*0b88*/ 	.word	0x00019e40


	//   ....[245]....
        /*0b8c*/ 	.word	0x00019ef0


	//   ....[246]....
        /*0b90*/ 	.word	0x00019fe0


	//   ....[247]....
        /*0b94*/ 	.word	0x0001a080


	//   ....[248]....
        /*0b98*/ 	.word	0x0001a0e0


	//   ....[249]....
        /*0b9c*/ 	.word	0x0001a1b0


	//   ....[250]....
        /*0ba0*/ 	.word	0x0001a210


	//   ....[251]....
        /*0ba4*/ 	.word	0x0001a2e0


	//   ....[252]....
        /*0ba8*/ 	.word	0x0001a340


	//   ....[253]....
        /*0bac*/ 	.word	0x0001a410


	//   ....[254]....
        /*0bb0*/ 	.word	0x0001a470


	//   ....[255]....
        /*0bb4*/ 	.word	0x0001a540


	//   ....[0]....
        /*0bb8*/ 	.word	0x0001a5a0


	//   ....[1]....
        /*0bbc*/ 	.word	0x0001a670


	//   ....[2]....
        /*0bc0*/ 	.word	0x0001a700


	//   ....[3]....
        /*0bc4*/ 	.word	0x0001a7a0


	//   ....[4]....
        /*0bc8*/ 	.word	0x0001a8c0


	//   ....[5]....
        /*0bcc*/ 	.word	0x0001a930


	//   ....[6]....
        /*0bd0*/ 	.word	0x0001a9a0


	//   ....[7]....
        /*0bd4*/ 	.word	0x0001aa10


	//   ....[8]....
        /*0bd8*/ 	.word	0x0001aa80


	//   ....[9]....
        /*0bdc*/ 	.word	0x0001ab00


	//   ....[10]....
        /*0be0*/ 	.word	0x0001ab90


	//   ....[11]....
        /*0be4*/ 	.word	0x0001ac20


	//   ....[12]....
        /*0be8*/ 	.word	0x0001ac90


	//   ....[13]....
        /*0bec*/ 	.word	0x0001ad00


	//   ....[14]....
        /*0bf0*/ 	.word	0x0001ad70


	//   ....[15]....
        /*0bf4*/ 	.word	0x0001adf0


	//   ....[16]....
        /*0bf8*/ 	.word	0x0001ae60


	//   ....[17]....
        /*0bfc*/ 	.word	0x0001af00


	//   ....[18]....
        /*0c00*/ 	.word	0x0001af90


	//   ....[19]....
        /*0c04*/ 	.word	0x0001b0b0


	//----- nvinfo : EIATTR_REG_RECONFIG
	.align		4
.L_1208:
        /*0c08*/ 	.byte	0x01, 0x54
	.zero		2


	//----- nvinfo : EIATTR_SYSCALL_OFFSETS
	.align		4
        /*0c0c*/ 	.byte	0x04, 0x46
        /*0c0e*/ 	.short	(.L_1210 - .L_1209)


	//   ....[0]....
.L_1209:
        /*0c10*/ 	.word	0x000018c0


	//   ....[1]....
        /*0c14*/ 	.word	0x00001a10


	//   ....[2]....
        /*0c18*/ 	.word	0x00006270


	//   ....[3]....
        /*0c1c*/ 	.word	0x000065f0


	//   ....[4]....
        /*0c20*/ 	.word	0x00012420


	//   ....[5]....
        /*0c24*/ 	.word	0x00012570


	//   ....[6]....
        /*0c28*/ 	.word	0x00012660


	//   ....[7]....
        /*0c2c*/ 	.word	0x00013590


	//----- nvinfo : EIATTR_MBARRIER_INSTR_OFFSETS
	.align		4
.L_1210:
        /*0c30*/ 	.byte	0x04, 0x39
        /*0c32*/ 	.short	(.L_1212 - .L_1211)


	//   ....[0]....
.L_1211:
        /*0c34*/ 	.word	0x00000250
        /*0c38*/ 	.word	0x000000ff
        /*0c3c*/ 	.word	0x00022800
        /*0c40*/ 	.short	0x0100
        /*0c42*/ 	.byte	0x08
	.zero		1


	//   ....[1]....
        /*0c44*/ 	.word	0x00000260
        /*0c48*/ 	.word	0x000000ff
        /*0c4c*/ 	.word	0x00022820
        /*0c50*/ 	.short	0x0100
        /*0c52*/ 	.byte	0x08
	.zero		1


	//   ....[2]....
        /*0c54*/ 	.word	0x00000350
        /*0c58*/ 	.word	0x000000ff
        /*0c5c*/ 	.word	0x00022830
        /*0c60*/ 	.short	0x0100
        /*0c62*/ 	.byte	0x08
	.zero		1


	//   ....[3]....
        /*0c64*/ 	.word	0x00000360
        /*0c68*/ 	.word	0x000000ff
        /*0c6c*/ 	.word	0x00022840
        /*0c70*/ 	.short	0x0100
        /*0c72*/ 	.byte	0x08
	.zero		1


	//   ....[4]....
        /*0c74*/ 	.word	0x00000370
        /*0c78*/ 	.word	0x000000ff
        /*0c7c*/ 	.word	0x00022838
        /*0c80*/ 	.short	0x0100
        /*0c82*/ 	.byte	0x08
	.zero		1


	//   ....[5]....
        /*0c84*/ 	.word	0x00000380
        /*0c88*/ 	.word	0x000000ff
        /*0c8c*/ 	.word	0x00022848
        /*0c90*/ 	.short	0x0100
        /*0c92*/ 	.byte	0x08
	.zero		1


	//   ....[6]....
        /*0c94*/ 	.word	0x000004b0
        /*0c98*/ 	.word	0x000000ff
        /*0c9c*/ 	.word	0x00022850
        /*0ca0*/ 	.short	0x0100
        /*0ca2*/ 	.byte	0x08
	.zero		1


	//   ....[7]....
        /*0ca4*/ 	.word	0x000004c0
        /*0ca8*/ 	.word	0x000000ff
        /*0cac*/ 	.word	0x00022860
        /*0cb0*/ 	.short	0x0100
        /*0cb2*/ 	.byte	0x08
	.zero		1


	//   ....[8]....
        /*0cb4*/ 	.word	0x000004d0
        /*0cb8*/ 	.word	0x000000ff
        /*0cbc*/ 	.word	0x00022858
        /*0cc0*/ 	.short	0x0100
        /*0cc2*/ 	.byte	0x08
	.zero		1


	//   ....[9]....
        /*0cc4*/ 	.word	0x000004e0
        /*0cc8*/ 	.word	0x000000ff
        /*0ccc*/ 	.word	0x00022868
        /*0cd0*/ 	.short	0x0100
        /*0cd2*/ 	.byte	0x08
	.zero		1


	//   ....[10]....
        /*0cd4*/ 	.word	0x000005d0
        /*0cd8*/ 	.word	0x000000ff
        /*0cdc*/ 	.word	0x00022870
        /*0ce0*/ 	.short	0x0100
        /*0ce2*/ 	.byte	0x06
	.zero		1


	//   ....[11]....
        /*0ce4*/ 	.word	0x000005e0
        /*0ce8*/ 	.word	0x000000ff
        /*0cec*/ 	.word	0x00022880
        /*0cf0*/ 	.short	0x0100
        /*0cf2*/ 	.byte	0x06
	.zero		1


	//   ....[12]....
        /*0cf4*/ 	.word	0x000005f0
        /*0cf8*/ 	.word	0x000000ff
        /*0cfc*/ 	.word	0x00022878
        /*0d00*/ 	.short	0x0100
        /*0d02*/ 	.byte	0x06
	.zero		1


	//   ....[13]....
        /*0d04*/ 	.word	0x00000600
        /*0d08*/ 	.word	0x000000ff
        /*0d0c*/ 	.word	0x00022888
        /*0d10*/ 	.short	0x0100
        /*0d12*/ 	.byte	0x06
	.zero		1


	//   ....[14]....
        /*0d14*/ 	.word	0x00000730
        /*0d18*/ 	.word	0x000000ff
        /*0d1c*/ 	.word	0x00022890
        /*0d20*/ 	.short	0x0100
        /*0d22*/ 	.byte	0x08
	.zero		1


	//   ....[15]....
        /*0d24*/ 	.word	0x00000740
        /*0d28*/ 	.word	0x000000ff
        /*0d2c*/ 	.word	0x000228a0
        /*0d30*/ 	.short	0x0100
        /*0d32*/ 	.byte	0x08
	.zero		1


	//   ....[16]....
        /*0d34*/ 	.word	0x00000750
        /*0d38*/ 	.word	0x000000ff
        /*0d3c*/ 	.word	0x00022898
        /*0d40*/ 	.short	0x0100
        /*0d42*/ 	.byte	0x08
	.zero		1


	//   ....[17]....
        /*0d44*/ 	.word	0x00000760
        /*0d48*/ 	.word	0x000000ff
        /*0d4c*/ 	.word	0x000228a8
        /*0d50*/ 	.short	0x0100
        /*0d52*/ 	.byte	0x08
	.zero		1


	//   ....[18]....
        /*0d54*/ 	.word	0x00000890
        /*0d58*/ 	.word	0x000000ff
        /*0d5c*/ 	.word	0x000228b0
        /*0d60*/ 	.short	0x0100
        /*0d62*/ 	.byte	0x08
	.zero		1


	//   ....[19]....
        /*0d64*/ 	.word	0x000008a0
        /*0d68*/ 	.word	0x000000ff
        /*0d6c*/ 	.word	0x000228c0
        /*0d70*/ 	.short	0x0100
        /*0d72*/ 	.byte	0x08
	.zero		1


	//   ....[20]....
        /*0d74*/ 	.word	0x000008b0
        /*0d78*/ 	.word	0x000000ff
        /*0d7c*/ 	.word	0x000228b8
        /*0d80*/ 	.short	0x0100
        /*0d82*/ 	.byte	0x08
	.zero		1


	//   ....[21]....
        /*0d84*/ 	.word	0x000008c0
        /*0d88*/ 	.word	0x000000ff
        /*0d8c*/ 	.word	0x000228c8
        /*0d90*/ 	.short	0x0100
        /*0d92*/ 	.byte	0x08
	.zero		1


	//   ....[22]....
        /*0d94*/ 	.word	0x00002c00
        /*0d98*/ 	.word	0x00000059
        /*0d9c*/ 	.word	0x00022890
        /*0da0*/ 	.short	0x010a
        /*0da2*/ 	.byte	0x3f
	.zero		1


	//   ....[23]....
        /*0da4*/ 	.word	0x00003e30
        /*0da8*/ 	.word	0x00000059
        /*0dac*/ 	.word	0x00022890
        /*0db0*/ 	.short	0x010a
        /*0db2*/ 	.byte	0x3f
	.zero		1


	//   ....[24]....
        /*0db4*/ 	.word	0x00004dc0
        /*0db8*/ 	.word	0x00000059
        /*0dbc*/ 	.word	0x00022890
        /*0dc0*/ 	.short	0x010a
        /*0dc2*/ 	.byte	0x3f
	.zero		1


	//   ....[25]....
        /*0dc4*/ 	.word	0x00005280
        /*0dc8*/ 	.word	0x0000000b
        /*0dcc*/ 	.word	0x00000000
        /*0dd0*/ 	.short	0x0101
        /*0dd2*/ 	.byte	0x3f
	.zero		1


	//   ....[26]....
        /*0dd4*/ 	.word	0x000052c0
        /*0dd8*/ 	.word	0x00000059
        /*0ddc*/ 	.word	0x000228b0
        /*0de0*/ 	.short	0x010a
        /*0de2*/ 	.byte	0x3f
	.zero		1


	//   ....[27]....
        /*0de4*/ 	.word	0x00005b00
        /*0de8*/ 	.word	0x00000059
        /*0dec*/ 	.word	0x00000000
        /*0df0*/ 	.short	0x0101
        /*0df2*/ 	.byte	0x3f
	.zero		1


	//   ....[28]....
        /*0df4*/ 	.word	0x00006310
        /*0df8*/ 	.word	0x00000013
        /*0dfc*/ 	.word	0x00022800
        /*0e00*/ 	.short	0x010a
        /*0e02*/ 	.byte	0x3f
	.zero		1


	//   ....[29]....
        /*0e04*/ 	.word	0x00006360
        /*0e08*/ 	.word	0x00000013
        /*0e0c*/ 	.word	0x00022800
        /*0e10*/ 	.short	0x010a
        /*0e12*/ 	.byte	0x3f
	.zero		1


	//   ....[30]....
        /*0e14*/ 	.word	0x00006990
        /*0e18*/ 	.word	0x00000013
        /*0e1c*/ 	.word	0x00022800
        /*0e20*/ 	.short	0x010a
        /*0e22*/ 	.byte	0x3f
	.zero		1


	//   ....[31]....
        /*0e24*/ 	.word	0x00007890
        /*0e28*/ 	.word	0x00000013
        /*0e2c*/ 	.word	0x00022800
        /*0e30*/ 	.short	0x010a
        /*0e32*/ 	.byte	0x3f
	.zero		1


	//   ....[32]....
        /*0e34*/ 	.word	0x000086d0
        /*0e38*/ 	.word	0x00000008
        /*0e3c*/ 	.word	0x00022830
        /*0e40*/ 	.short	0x010a
        /*0e42*/ 	.byte	0x3f
	.zero		1


	//   ....[33]....
        /*0e44*/ 	.word	0x00008780
        /*0e48*/ 	.word	0x00000008
        /*0e4c*/ 	.word	0x00022830
        /*0e50*/ 	.short	0x010a
        /*0e52*/ 	.byte	0x3f
	.zero		1


	//   ....[34]....
        /*0e54*/ 	.word	0x000099e0
        /*0e58*/ 	.word	0x00000006
        /*0e5c*/ 	.word	0x00000000
        /*0e60*/ 	.short	0x0101
        /*0e62*/ 	.byte	0x3f
	.zero		1


	//   ....[35]....
        /*0e64*/ 	.word	0x00009e20
        /*0e68*/ 	.word	0x00000008
        /*0e6c*/ 	.word	0x00022850
        /*0e70*/ 	.short	0x010a
        /*0e72*/ 	.byte	0x3f
	.zero		1


	//   ....[36]....
        /*0e74*/ 	.word	0x00009e70
        /*0e78*/ 	.word	0x00000008
        /*0e7c*/ 	.word	0x00022850
        /*0e80*/ 	.short	0x010a
        /*0e82*/ 	.byte	0x3f
	.zero		1


	//   ....[37]....
        /*0e84*/ 	.word	0x0000a230
        /*0e88*/ 	.word	0x00000008
        /*0e8c*/ 	.word	0x00000000
        /*0e90*/ 	.short	0x0101
        /*0e92*/ 	.byte	0x3f
	.zero		1


	//   ....[38]....
        /*0e94*/ 	.word	0x0000a340
        /*0e98*/ 	.word	0x00000009
        /*0e9c*/ 	.word	0x00022830
        /*0ea0*/ 	.short	0x010a
        /*0ea2*/ 	.byte	0x3f
	.zero		1


	//   ....[39]....
        /*0ea4*/ 	.word	0x0000a3b0
        /*0ea8*/ 	.word	0x00000009
        /*0eac*/ 	.word	0x00022830
        /*0eb0*/ 	.short	0x010a
        /*0eb2*/ 	.byte	0x3f
	.zero		1


	//   ....[40]....
        /*0eb4*/ 	.word	0x0000b560
        /*0eb8*/ 	.word	0x0000009d
        /*0ebc*/ 	.word	0x00000000
        /*0ec0*/ 	.short	0x0101
        /*0ec2*/ 	.byte	0x3f
	.zero		1


	//   ....[41]....
        /*0ec4*/ 	.word	0x0000bd50
        /*0ec8*/ 	.word	0x00000009
        /*0ecc*/ 	.word	0x00022850
        /*0ed0*/ 	.short	0x010a
        /*0ed2*/ 	.byte	0x3f
	.zero		1


	//   ....[42]....
        /*0ed4*/ 	.word	0x0000bda0
        /*0ed8*/ 	.word	0x00000009
        /*0edc*/ 	.word	0x00022850
        /*0ee0*/ 	.short	0x010a
        /*0ee2*/ 	.byte	0x3f
	.zero		1


	//   ....[43]....
        /*0ee4*/ 	.word	0x0000c170
        /*0ee8*/ 	.word	0x00000009
        /*0eec*/ 	.word	0x00000000
        /*0ef0*/ 	.short	0x0101
        /*0ef2*/ 	.byte	0x3f
	.zero		1


	//   ....[44]....
        /*0ef4*/ 	.word	0x0000e750
        /*0ef8*/ 	.word	0x00000003
        /*0efc*/ 	.word	0x00000000
        /*0f00*/ 	.short	0x0101
        /*0f02*/ 	.byte	0x3f
	.zero		1


	//   ....[45]....
        /*0f04*/ 	.word	0x000110b0
        /*0f08*/ 	.word	0x00000016
        /*0f0c*/ 	.word	0x00022820
        /*0f10*/ 	.short	0x010a
        /*0f12*/ 	.byte	0x3f
	.zero		1


	//   ....[46]....
        /*0f14*/ 	.word	0x00011140
        /*0f18*/ 	.word	0x00000003
        /*0f1c*/ 	.word	0x000228a0
        /*0f20*/ 	.short	0x010a
        /*0f22*/ 	.byte	0x3f
	.zero		1


	//   ....[47]....
        /*0f24*/ 	.word	0x00011390
        /*0f28*/ 	.word	0x00000003
        /*0f2c*/ 	.word	0x000228c0
        /*0f30*/ 	.short	0x010a
        /*0f32*/ 	.byte	0x3f
	.zero		1


	//   ....[48]....
        /*0f34*/ 	.word	0x000119a0
        /*0f38*/ 	.word	0x00000006
        /*0f3c*/ 	.word	0x000228a0
        /*0f40*/ 	.short	0x010a
        /*0f42*/ 	.byte	0x3f
	.zero		1


	//   ....[49]....
        /*0f44*/ 	.word	0x00011be0
        /*0f48*/ 	.word	0x00000006
        /*0f4c*/ 	.word	0x000228c0
        /*0f50*/ 	.short	0x010a
        /*0f52*/ 	.byte	0x3f
	.zero		1


	//   ....[50]....
        /*0f54*/ 	.word	0x00012ba0
        /*0f58*/ 	.word	0x00000020
        /*0f5c*/ 	.word	0x00022840
        /*0f60*/ 	.short	0x010a
        /*0f62*/ 	.byte	0x3f
	.zero		1


	//   ....[51]....
        /*0f64*/ 	.word	0x000131e0
        /*0f68*/ 	.word	0x00000020
        /*0f6c*/ 	.word	0x00022830
        /*0f70*/ 	.short	0x0107
        /*0f72*/ 	.byte	0x3f
	.zero		1


	//   ....[52]....
        /*0f74*/ 	.word	0x000132c0
        /*0f78*/ 	.word	0x00000020
        /*0f7c*/ 	.word	0x00022830
        /*0f80*/ 	.short	0x0101
        /*0f82*/ 	.byte	0x3f
	.zero		1


	//   ....[53]....
        /*0f84*/ 	.word	0x00013e90
        /*0f88*/ 	.word	0x00000016
        /*0f8c*/ 	.word	0x00022800
        /*0f90*/ 	.short	0x0107
        /*0f92*/ 	.byte	0x3f
	.zero		1


	//   ....[54]....
        /*0f94*/ 	.word	0x00013f80
        /*0f98*/ 	.word	0x00000016
        /*0f9c*/ 	.word	0x00022800
        /*0fa0*/ 	.short	0x0101
        /*0fa2*/ 	.byte	0x3f
	.zero		1


	//   ....[55]....
        /*0fa4*/ 	.word	0x00013fa0
        /*0fa8*/ 	.word	0x00000016
        /*0fac*/ 	.word	0x00022820
        /*0fb0*/ 	.short	0x010a
        /*0fb2*/ 	.byte	0x3f
	.zero		1


	//   ....[56]....
        /*0fb4*/ 	.word	0x00014030
        /*0fb8*/ 	.word	0x00000020
        /*0fbc*/ 	.word	0x00022860
        /*0fc0*/ 	.short	0x010a
        /*0fc2*/ 	.byte	0x3f
	.zero		1


	//   ....[57]....
        /*0fc4*/ 	.word	0x00014730
        /*0fc8*/ 	.word	0x00000020
        /*0fcc*/ 	.word	0x00022850
        /*0fd0*/ 	.short	0x0107
        /*0fd2*/ 	.byte	0x3f
	.zero		1


	//   ....[58]....
        /*0fd4*/ 	.word	0x00014800
        /*0fd8*/ 	.word	0x00000020
        /*0fdc*/ 	.word	0x00022850
        /*0fe0*/ 	.short	0x0101
        /*0fe2*/ 	.byte	0x3f
	.zero		1


	//   ....[59]....
        /*0fe4*/ 	.word	0x00014b50
        /*0fe8*/ 	.word	0x00000004
        /*0fec*/ 	.word	0x00022840
        /*0ff0*/ 	.short	0x010a
        /*0ff2*/ 	.byte	0x3f
	.zero		1


	//   ....[60]....
        /*0ff4*/ 	.word	0x00014f30
        /*0ff8*/ 	.word	0x00000004
        /*0ffc*/ 	.word	0x00022830
        /*1000*/ 	.short	0x0107
        /*1002*/ 	.byte	0x3f
	.zero		1


	//   ....[61]....
        /*1004*/ 	.word	0x00014ff0
        /*1008*/ 	.word	0x00000004
        /*100c*/ 	.word	0x00022830
        /*1010*/ 	.short	0x0101
        /*1012*/ 	.byte	0x3f
	.zero		1


	//   ....[62]....
        /*1014*/ 	.word	0x00015020
        /*1018*/ 	.word	0x00000004
        /*101c*/ 	.word	0x00022860
        /*1020*/ 	.short	0x010a
        /*1022*/ 	.byte	0x3f
	.zero		1


	//   ....[63]....
        /*1024*/ 	.word	0x00015540
        /*1028*/ 	.word	0x00000004
        /*102c*/ 	.word	0x00022850
        /*1030*/ 	.short	0x0107
        /*1032*/ 	.byte	0x3f
	.zero		1


	//   ....[64]....
        /*1034*/ 	.word	0x00015600
        /*1038*/ 	.word	0x00000004
        /*103c*/ 	.word	0x00022850
        /*1040*/ 	.short	0x0101
        /*1042*/ 	.byte	0x3f
	.zero		1


	//   ....[65]....
        /*1044*/ 	.word	0x00016240
        /*1048*/ 	.word	0x00000004
        /*104c*/ 	.word	0x00022820
        /*1050*/ 	.short	0x010a
        /*1052*/ 	.byte	0x3f
	.zero		1


	//   ....[66]....
        /*1054*/ 	.word	0x000163b0
        /*1058*/ 	.word	0x00000005
        /*105c*/ 	.word	0x00022840
        /*1060*/ 	.short	0x010a
        /*1062*/ 	.byte	0x3f
	.zero		1


	//   ....[67]....
        /*1064*/ 	.word	0x00016450
        /*1068*/ 	.word	0x00000019
        /*106c*/ 	.word	0x00022840
        /*1070*/ 	.short	0x010a
        /*1072*/ 	.byte	0x3f
	.zero		1


	//   ....[68]....
        /*1074*/ 	.word	0x00016490
        /*1078*/ 	.word	0x00000005
        /*107c*/ 	.word	0x00022860
        /*1080*/ 	.short	0x010a
        /*1082*/ 	.byte	0x3f
	.zero		1


	//   ....[69]....
        /*1084*/ 	.word	0x000164d0
        /*1088*/ 	.word	0x00000019
        /*108c*/ 	.word	0x00022860
        /*1090*/ 	.short	0x010a
        /*1092*/ 	.byte	0x3f
	.zero		1


	//   ....[70]....
        /*1094*/ 	.word	0x00016530
        /*1098*/ 	.word	0x00000059
        /*109c*/ 	.word	0x00022890
        /*10a0*/ 	.short	0x010a
        /*10a2*/ 	.byte	0x3f
	.zero		1


	//   ....[71]....
        /*10a4*/ 	.word	0x000167e0
        /*10a8*/ 	.word	0x00000059
        /*10ac*/ 	.word	0x00022890
        /*10b0*/ 	.short	0x010a
        /*10b2*/ 	.byte	0x3f
	.zero		1


	//   ....[72]....
        /*10b4*/ 	.word	0x00016a90
        /*10b8*/ 	.word	0x00000059
        /*10bc*/ 	.word	0x00022890
        /*10c0*/ 	.short	0x010a
        /*10c2*/ 	.byte	0x3f
	.zero		1


	//   ....[73]....
        /*10c4*/ 	.word	0x00016d20
        /*10c8*/ 	.word	0x00000059
        /*10cc*/ 	.word	0x000228b0
        /*10d0*/ 	.short	0x010a
        /*10d2*/ 	.byte	0x3f
	.zero		1


	//   ....[74]....
        /*10d4*/ 	.word	0x00017020
        /*10d8*/ 	.word	0x00000013
        /*10dc*/ 	.word	0x00022800
        /*10e0*/ 	.short	0x010a
        /*10e2*/ 	.byte	0x3f
	.zero		1


	//   ....[75]....
        /*10e4*/ 	.word	0x00017230
        /*10e8*/ 	.word	0x00000013
        /*10ec*/ 	.word	0x00022800
        /*10f0*/ 	.short	0x010a
        /*10f2*/ 	.byte	0x3f
	.zero		1


	//   ....[76]....
        /*10f4*/ 	.word	0x00017280
        /*10f8*/ 	.word	0x00000008
        /*10fc*/ 	.word	0x00022830
        /*1100*/ 	.short	0x010a
        /*1102*/ 	.byte	0x3f
	.zero		1


	//   ....[77]....
        /*1104*/ 	.word	0x000172d0
        /*1108*/ 	.word	0x00000008
        /*110c*/ 	.word	0x00022850
        /*1110*/ 	.short	0x010a
        /*1112*/ 	.byte	0x3f
	.zero		1


	//   ....[78]....
        /*1114*/ 	.word	0x00017320
        /*1118*/ 	.word	0x00000009
        /*111c*/ 	.word	0x00022830
        /*1120*/ 	.short	0x010a
        /*1122*/ 	.byte	0x3f
	.zero		1


	//   ....[79]....
        /*1124*/ 	.word	0x00017370
        /*1128*/ 	.word	0x00000009
        /*112c*/ 	.word	0x00022850
        /*1130*/ 	.short	0x010a
        /*1132*/ 	.byte	0x3f
	.zero		1


	//   ....[80]....
        /*1134*/ 	.word	0x00017940
        /*1138*/ 	.word	0x00000016
        /*113c*/ 	.word	0x00022820
        /*1140*/ 	.short	0x010a
        /*1142*/ 	.byte	0x3f
	.zero		1


	//   ....[81]....
        /*1144*/ 	.word	0x00017990
        /*1148*/ 	.word	0x00000003
        /*114c*/ 	.word	0x000228a0
        /*1150*/ 	.short	0x010a
        /*1152*/ 	.byte	0x3f
	.zero		1


	//   ....[82]....
        /*1154*/ 	.word	0x000179e0
        /*1158*/ 	.word	0x00000003
        /*115c*/ 	.word	0x000228c0
        /*1160*/ 	.short	0x010a
        /*1162*/ 	.byte	0x3f
	.zero		1


	//   ....[83]....
        /*1164*/ 	.word	0x00017a30
        /*1168*/ 	.word	0x00000006
        /*116c*/ 	.word	0x000228a0
        /*1170*/ 	.short	0x010a
        /*1172*/ 	.byte	0x3f
	.zero		1


	//   ....[84]....
        /*1174*/ 	.word	0x00017a80
        /*1178*/ 	.word	0x00000006
        /*117c*/ 	.word	0x000228c0
        /*1180*/ 	.short	0x010a
        /*1182*/ 	.byte	0x3f
	.zero		1


	//   ....[85]....
        /*1184*/ 	.word	0x00017ba0
        /*1188*/ 	.word	0x00000020
        /*118c*/ 	.word	0x00022840
        /*1190*/ 	.short	0x010a
        /*1192*/ 	.byte	0x3f
	.zero		1


	//   ....[86]....
        /*1194*/ 	.word	0x00018e80
        /*1198*/ 	.word	0x00000016
        /*119c*/ 	.word	0x00022820
        /*11a0*/ 	.short	0x010a
        /*11a2*/ 	.byte	0x3f
	.zero		1


	//   ....[87]....
        /*11a4*/ 	.word	0x00018ed0
        /*11a8*/ 	.word	0x00000020
        /*11ac*/ 	.word	0x00022860
        /*11b0*/ 	.short	0x010a
        /*11b2*/ 	.byte	0x3f
	.zero		1


	//   ....[88]....
        /*11b4*/ 	.word	0x00019850
        /*11b8*/ 	.word	0x00000004
        /*11bc*/ 	.word	0x00022840
        /*11c0*/ 	.short	0x010a
        /*11c2*/ 	.byte	0x3f
	.zero		1


	//   ....[89]....
        /*11c4*/ 	.word	0x00019f30
        /*11c8*/ 	.word	0x00000004
        /*11cc*/ 	.word	0x00022860
        /*11d0*/ 	.short	0x010a
        /*11d2*/ 	.byte	0x3f
	.zero		1


	//   ....[90]....
        /*11d4*/ 	.word	0x0001afd0
        /*11d8*/ 	.word	0x00000004
        /*11dc*/ 	.word	0x00022820
        /*11e0*/ 	.short	0x010a
        /*11e2*/ 	.byte	0x3f
	.zero		1


	//   ....[91]....
        /*11e4*/ 	.word	0x0001b170
        /*11e8*/ 	.word	0x00000005
        /*11ec*/ 	.word	0x00022840
        /*11f0*/ 	.short	0x010a
        /*11f2*/ 	.byte	0x3f
	.zero		1


	//   ....[92]....
        /*11f4*/ 	.word	0x0001b1c0
        /*11f8*/ 	.word	0x00000019
        /*11fc*/ 	.word	0x00022840
        /*1200*/ 	.short	0x010a
        /*1202*/ 	.byte	0x3f
	.zero		1


	//   ....[93]....
        /*1204*/ 	.word	0x0001b210
        /*1208*/ 	.word	0x00000005
        /*120c*/ 	.word	0x00022860
        /*1210*/ 	.short	0x010a
        /*1212*/ 	.byte	0x3f
	.zero		1


	//----- nvinfo : EIATTR_NUM_MBARRIERS
	.align		4
.L_1212:
        /*1214*/ 	.byte	0x03, 0x38
        /*1216*/ 	.short	0x0016


	//----- nvinfo : EIATTR_EXIT_INSTR_OFFSETS
	.align		4
        /*1218*/ 	.byte	0x04, 0x1c
        /*121a*/ 	.short	(.L_1214 - .L_1213)


	//   ....[0]....
.L_1213:
        /*121c*/ 	.word	0x00016520


	//----- nvinfo : EIATTR_MAX_THREADS
	.align		4
.L_1214:
        /*1220*/ 	.byte	0x04, 0x05
        /*1222*/ 	.short	(.L_1216 - .L_1215)
.L_1215:
        /*1224*/ 	.word	0x00000180
        /*1228*/ 	.word	0x00000001
        /*122c*/ 	.word	0x00000001


	//----- nvinfo : EIATTR_CRS_STACK_SIZE
	.align		4
.L_1216:
        /*1230*/ 	.byte	0x04, 0x1e
        /*1232*/ 	.short	(.L_1218 - .L_1217)
.L_1217:
        /*1234*/ 	.word	0x00000000


	//----- nvinfo : EIATTR_CBANK_PARAM_SIZE
	.align		4
.L_1218:
        /*1238*/ 	.byte	0x03, 0x19
        /*123a*/ 	.short	0x0af0


	//----- nvinfo : EIATTR_PARAM_CBANK
	.align		4
        /*123c*/ 	.byte	0x04, 0x0a
        /*123e*/ 	.short	(.L_1220 - .L_1219)
	.align		4
.L_1219:
        /*1240*/ 	.word	index@(.nv.constant0._ZN7cutlass13device_kernelIN5flash11enable_sm90INS1_16FlashAttnFwdSm90INS1_25CollectiveMainloopFwdSm90ILi2EN4cute5tupleIJNS5_1CILi1EEES8_S8_EEENS6_IJNS7_ILi128EEENS7_ILi96EEENS7_ILi64EEEEEELi256ENS_6half_tEfNS_4arch4Sm90ELb0ELb0ELb0ELb1ELb1ELb1ELb0ELb1ELb0ELb1ELb0ELb0EEENS1_21CollectiveEpilogueFwdINS6_IJSA_NS7_ILi256EEESB_EEES9_SE_SG_Li256ELb1ELb1ELb0ELb0EEENS1_36VarlenDynamicPersistentTileSchedulerILi128ELi96ELi256ELi128ELb0ELb1ELb1ELb0ELb1ELb1EEEEEEEEEvNT_6ParamsE)
        /*1244*/ 	.short	0x0210
        /*1246*/ 	.short	0x0af0


	//----- nvinfo : EIATTR_SW_WAR
	.align		4
.L_1220:
        /*1248*/ 	.byte	0x04, 0x36
        /*124a*/ 	.short	(.L_1222 - .L_1221)
.L_1221:
        /*124c*/ 	.word	0x00000008
.L_1222:


//--------------------- .nv.info._ZN7cutlass13device_kernelIN5flash11enable_sm90INS1_16FlashAttnFwdSm90INS1_25CollectiveMainloopFwdSm90ILi2EN4cute5tupleIJNS5_1CILi1EEES8_S8_EEENS6_IJNS7_ILi128EEENS7_ILi96EEENS7_ILi64EEEEEELi256ENS_6half_tEfNS_4arch4Sm90ELb0ELb0ELb0ELb1ELb1ELb0ELb1ELb1ELb0ELb1ELb0ELb0EEENS1_21CollectiveEpilogueFwdINS6_IJSA_NS7_ILi256EEESB_EEES9_SE_SG_Li256ELb1ELb1ELb0ELb0EEENS1_36VarlenDynamicPersistentTileSchedulerILi128ELi96ELi256ELi128ELb0ELb1ELb1ELb0ELb1ELb1EEEEEEEEEvNT_6ParamsE --------------------------
	.section	.nv.info._ZN7cutlass13device_kernelIN5flash11enable_sm90INS1_16FlashAttnFwdSm90INS1_25CollectiveMainloopFwdSm90ILi2EN4cute5tupleIJNS5_1CILi1EEES8_S8_EEENS6_IJNS7_ILi128EEENS7_ILi96EEENS7_ILi64EEEEEELi256ENS_6half_tEfNS_4arch4Sm90ELb0ELb0ELb0ELb1ELb1ELb0ELb1ELb1ELb0ELb1ELb0ELb0EEENS1_21CollectiveEpilogueFwdINS6_IJSA_NS7_ILi256EEESB_EEES9_SE_SG_Li256ELb1ELb1ELb0ELb0EEENS1_36VarlenDynamicPersistentTileSchedulerILi128ELi96ELi256ELi128ELb0ELb1ELb1ELb0ELb1ELb1EEEEEEEEEvNT_6ParamsE,"",@"SHT_CUDA_INFO"
	.sectionflags	@""
	.align	4


	//----- nvinfo : EIATTR_CUDA_API_VERSION
	.align		4
        /*0000*/ 	.byte	0x04, 0x37
        /*0002*/ 	.short	(.L_1224 - .L_1223)
.L_1223:
        /*0004*/ 	.word	0x00000082


	//----- nvinfo : EIATTR_KPARAM_INFO
	.align		4
.L_1224:
        /*0008*/ 	.byte	0x04, 0x17
        /*000a*/ 	.short	(.L_1226 - .L_1225)
.L_1225:
        /*000c*/ 	.word	0x00000000
        /*0010*/ 	.short	0x0000
        /*0012*/ 	.short	0x0070
        /*0014*/ 	.byte	0x00, 0xf0, 0x01, 0x2e


	//----- nvinfo : EIATTR_SPARSE_MMA_MASK
	.align		4
.L_1226:
        /*0018*/ 	.byte	0x03, 0x50
        /*001a*/ 	.short	0x0000


	//----- nvinfo : EIATTR_MAXREG_COUNT
	.align		4
        /*001c*/ 	.byte	0x03, 0x1b
        /*001e*/ 	.short	0x00a8


	//----- nvinfo : EIATTR_NUM_BARRIERS
	.align		4
        /*0020*/ 	.byte	0x02, 0x4c
        /*0022*/ 	.byte	0x10
	.zero		1


	//----- nvinfo : EIATTR_EXTERNS
	.align		4
        /*0024*/ 	.byte	0x04, 0x0f
        /*0026*/ 	.short	(.L_1228 - .L_1227)


	//   ....[0]....
	.align		4
.L_1227:
        /*0028*/ 	.word	index@(__assertfail)


	//----- nvinfo : EIATTR_ANNOTATIONS
	.align		4
.L_1228:
        /*002c*/ 	.byte	0x04, 0x55
        /*002e*/ 	.short	(.L_1230 - .L_1229)


	//   ....[0]....
.L_1229:
        /* <DEDUP_REMOVED lines=18> */


	//----- nvinfo : EIATTR_MERCURY_ISA_VERSION
	.align		4
.L_1230:
        /*0140*/ 	.byte	0x03, 0x5f
        /*0142*/ 	.short	0x0101


	//----- nvinfo : EIATTR_UNUSED_LOAD_BYTE_OFFSET
	.align		4
        /*0144*/ 	.byte	0x04, 0x44
        /*0146*/ 	.short	(.L_1232 - .L_1231)


	//   ....[0]....
.L_1231:
        /*0148*/ 	.word	0x000009b0
        /*014c*/ 	.word	0x0000fff0


	//   ....[1]....
        /*0150*/ 	.word	0x000069b0
        /*0154*/ 	.word	0x0000fff0


	//----- nvinfo : EIATTR_INT_WARP_WIDE_INSTR_OFFSETS
	.align		4
.L_1232:
        /*0158*/ 	.byte	0x04, 0x31
        /*015a*/ 	.short	(.L_1234 - .L_1233)


	//   ....[0]....
.L_1233:
        /*015c*/ 	.word	0x000000c0


	//   ....[1]....
        /*0160*/ 	.word	0x000000d0


	//   ....[2]....
        /*0164*/ 	.word	0x000000e0


	//   ....[3]....
        /*0168*/ 	.word	0x00000180


	//   ....[4]....
        /*016c*/ 	.word	0x0000a890


	//   ....[5]....
        /*0170*/ 	.word	0x0000a920


	//   ....[6]....
        /*0174*/ 	.word	0x0000e7c0


	//   ....[7]....
        /*0178*/ 	.word	0x0000e850


	//----- nvinfo : EIATTR_COOP_GROUP_MASK_REGIDS
	.align		4
.L_1234:
        /*017c*/ 	.byte	0x04, 0x29
        /*017e*/ 	.short	(.L_1236 - .L_1235)


	//   ....[0]....
.L_1235:
        /*0180*/ 	.word	0xffffffff


	//   ....[1]....
        /*0184*/ 	.word	0xffffffff


	//   ....[2]....
        /*0188*/ 	.word	0xffffffff


	//   ....[3]....
        /*018c*/ 	.word	0xffffffff


	//   ....[4]....
        /*0190*/ 	.word	0xffffffff


	//   ....[5]....
        /*0194*/ 	.word	0xffffffff


	//   ....[6]....
        /*0198*/ 	.word	0xffffffff


	//   ....[7]....
        /*019c*/ 	.word	0xffffffff


	//   ....[8]....
        /*01a0*/ 	.word	0xffffffff


	//   ....[9]....
        /*01a4*/ 	.word	0xffffffff


	//   ....[10]....
        /*01a8*/ 	.word	0xffffffff


	//   ....[11]....
        /*01ac*/ 	.word	0xffffffff


	//   ....[12]....
        /*01b0*/ 	.word	0xffffffff


	//   ....[13]....
        /*01b4*/ 	.word	0xffffffff


	//   ....[14]....
        /*01b8*/ 	.word	0xffffffff


	//   ....[15]....
        /*01bc*/ 	.word	0xffffffff


	//   ....[16]....
        /*01c0*/ 	.word	0xffffffff


	//   ....[17]....
        /*01c4*/ 	.word	0xffffffff


	//   ....[18]....
        /*01c8*/ 	.word	0xffffffff


	//   ....[19]....
        /*01cc*/ 	.word	0xffffffff


	//   ....[20]....
        /*01d0*/ 	.word	0xffffffff


	//   ....[21]....
        /*01d4*/ 	.word	0xffffffff


	//   ....[22]....
        /*01d8*/ 	.word	0xffffffff


	//   ....[23]....
        /*01dc*/ 	.word	0xffffffff


	//   ....[24]....
        /*01e0*/ 	.word	0xffffffff


	//   ....[25]....
        /*01e4*/ 	.word	0xffffffff


	//   ....[26]....
        /*01e8*/ 	.word	0xffffffff


	//   ....[27]....
        /*01ec*/ 	.word	0xffffffff


	//   ....[28]....
        /*01f0*/ 	.word	0xffffffff


	//   ....[29]....
        /*01f4*/ 	.word	0xffffffff


	//   ....[30]....
        /*01f8*/ 	.word	0xffffffff


	//   ....[31]....
        /*01fc*/ 	.word	0xffffffff


	//   ....[32]....
        /*0200*/ 	.word	0xffffffff


	//   ....[33]....
        /*0204*/ 	.word	0xffffffff


	//   ....[34]....
        /*0208*/ 	.word	0xffffffff


	//   ....[35]....
        /*020c*/ 	.word	0xffffffff


	//   ....[36]....
        /*0210*/ 	.word	0xffffffff


	//   ....[37]....
        /*0214*/ 	.word	0xffffffff


	//   ....[38]....
        /*0218*/ 	.word	0xffffffff


	//   ....[39]....
        /*021c*/ 	.word	0xffffffff


	//   ....[40]....
        /*0220*/ 	.word	0xffffffff


	//   ....[41]....
        /*0224*/ 	.word	0xffffffff


	//   ....[42]....
        /*0228*/ 	.word	0xffffffff


	//   ....[43]....
        /*022c*/ 	.word	0xffffffff


	//   ....[44]....
        /*0230*/ 	.word	0xffffffff


	//   ....[45]....
        /*0234*/ 	.word	0xffffffff


	//   ....[46]....
        /*0238*/ 	.word	0xffffffff


	//   ....[47]....
        /*023c*/ 	.word	0xffffffff


	//   ....[48]....
        /*0240*/ 	.word	0xffffffff


	//   ....[49]....
        /*0244*/ 	.word	0xffffffff


	//   ....[50]....
        /*0248*/ 	.word	0xffffffff


	//   ....[51]....
        /*024c*/ 	.word	0xffffffff


	//   ....[52]....
        /*0250*/ 	.word	0xffffffff


	//   ....[53]....
        /*0254*/ 	.word	0xffffffff


	//   ....[54]....
        /*0258*/ 	.word	0xffffffff


	//   ....[55]....
        /*025c*/ 	.word	0xffffffff


	//   ....[56]....
        /*0260*/ 	.word	0xffffffff


	//   ....[57]....
        /*0264*/ 	.word	0xffffffff


	//   ....[58]....
        /*0268*/ 	.word	0xffffffff


	//   ....[59]....
        /*026c*/ 	.word	0xffffffff


	//   ....[60]....
        /*0270*/ 	.word	0xffffffff


	//   ....[61]....
        /*0274*/ 	.word	0xffffffff


	//   ....[62]....
        /*0278*/ 	.word	0xffffffff


	//   ....[63]....
        /*027c*/ 	.word	0xffffffff


	//   ....[64]....
        /*0280*/ 	.word	0xffffffff


	//   ....[65]....
        /*0284*/ 	.word	0xffffffff


	//   ....[66]....
        /*0288*/ 	.word	0xffffffff


	//   ....[67]....
        /*028c*/ 	.word	0xffffffff


	//   ....[68]....
        /*0290*/ 	.word	0xffffffff


	//   ....[69]....
        /*0294*/ 	.word	0xffffffff


	//   ....[70]....
        /*0298*/ 	.word	0xffffffff


	//   ....[71]....
        /*029c*/ 	.word	0xffffffff


	//   ....[72]....
        /*02a0*/ 	.word	0xffffffff


	//   ....[73]....
        /*02a4*/ 	.word	0xffffffff


	//   ....[74]....
        /*02a8*/ 	.word	0xffffffff


	//   ....[75]....
        /*02ac*/ 	.word	0xffffffff


	//   ....[76]....
        /*02b0*/ 	.word	0xffffffff


	//   ....[77]....
        /*02b4*/ 	.word	0xffffffff


	//   ....[78]....
        /*02b8*/ 	.word	0xffffffff


	//   ....[79]....
        /*02bc*/ 	.word	0xffffffff


	//   ....[80]....
        /*02c0*/ 	.word	0xffffffff


	//   ....[81]....
        /*02c4*/ 	.word	0xffffffff


	//   ....[82]....
        /*02c8*/ 	.word	0xffffffff


	//   ....[83]....
        /*02cc*/ 	.word	0xffffffff


	//   ....[84]....
        /*02d0*/ 	.word	0xffffffff


	//   ....[85]....
        /*02d4*/ 	.word	0xffffffff


	//   ....[86]....
        /*02d8*/ 	.word	0xffffffff


	//   ....[87]....
        /*02dc*/ 	.word	0xffffffff


	//   ....[88]....
        /*02e0*/ 	.word	0xffffffff


	//   ....[89]....
        /*02e4*/ 	.word	0xffffffff


	//   ....[90]....
        /*02e8*/ 	.word	0xffffffff


	//   ....[91]....
        /*02ec*/ 	.word	0xffffffff


	//   ....[92]....
        /*02f0*/ 	.word	0xffffffff


	//   ....[93]....
        /*02f4*/ 	.word	0xffffffff


	//   ....[94]....
        /*02f8*/ 	.word	0xffffffff


	//   ....[95]....
        /*02fc*/ 	.word	0xffffffff


	//   ....[96]....
        /*0300*/ 	.word	0xffffffff


	//   ....[97]....
        /*0304*/ 	.word	0xffffffff


	//   ....[98]....
        /*0308*/ 	.word	0xffffffff


	//   ....[99]....
        /*030c*/ 	.word	0xffffffff


	//   ....[100]....
        /*0310*/ 	.word	0xffffffff


	//   ....[101]....
        /*0314*/ 	.word	0xffffffff


	//   ....[102]....
        /*0318*/ 	.word	0xffffffff


	//   ....[103]....
        /*031c*/ 	.word	0xffffffff


	//   ....[104]....
        /*0320*/ 	.word	0xffffffff


	//   ....[105]....
        /*0324*/ 	.word	0xffffffff


	//   ....[106]....
        /*0328*/ 	.word	0xffffffff


	//   ....[107]....
        /*032c*/ 	.word	0xffffffff


	//   ....[108]....
        /*0330*/ 	.word	0xffffffff


	//   ....[109]....
        /*0334*/ 	.word	0xffffffff


	//   ....[110]....
        /*0338*/ 	.word	0xffffffff


	//   ....[111]....
        /*033c*/ 	.word	0xffffffff


	//   ....[112]....
        /*0340*/ 	.word	0xffffffff


	//   ....[113]....
        /*0344*/ 	.word	0xffffffff


	//   ....[114]....
        /*0348*/ 	.word	0xffffffff


	//   ....[115]....
        /*034c*/ 	.word	0xffffffff


	//   ....[116]....
        /*0350*/ 	.word	0xffffffff


	//   ....[117]....
        /*0354*/ 	.word	0xffffffff


	//   ....[118]....
        /*0358*/ 	.word	0xffffffff


	//   ....[119]....
        /*035c*/ 	.word	0xffffffff


	//   ....[120]....
        /*0360*/ 	.word	0xffffffff


	//   ....[121]....
        /*0364*/ 	.word	0xffffffff


	//   ....[122]....
        /*0368*/ 	.word	0xffffffff


	//   ....[123]....
        /*036c*/ 	.word	0xffffffff


	//   ....[124]....
        /*0370*/ 	.word	0xffffffff


	//   ....[125]....
        /*0374*/ 	.word	0xffffffff


	//   ....[126]....
        /*0378*/ 	.word	0xffffffff


	//   ....[127]....
        /*037c*/ 	.word	0xffffffff


	//   ....[128]....
        /*0380*/ 	.word	0xffffffff


	//   ....[129]....
        /*0384*/ 	.word	0xffffffff


	//   ....[130]....
        /*0388*/ 	.word	0xffffffff


	//   ....[131]....
        /*038c*/ 	.word	0xffffffff


	//   ....[132]....
        /*0390*/ 	.word	0xffffffff


	//   ....[133]....
        /*0394*/ 	.word	0xffffffff


	//   ....[134]....
        /*0398*/ 	.word	0xffffffff


	//   ....[135]....
        /*039c*/ 	.word	0xffffffff


	//   ....[136]....
        /*03a0*/ 	.word	0xffffffff


	//   ....[137]....
        /*03a4*/ 	.word	0xffffffff


	//   ....[138]....
        /*03a8*/ 	.word	0xffffffff


	//   ....[139]....
        /*03ac*/ 	.word	0xffffffff


	//   ....[140]....
        /*03b0*/ 	.word	0xffffffff


	//   ....[141]....
        /*03b4*/ 	.word	0xffffffff


	//   ....[142]....
        /*03b8*/ 	.word	0xffffffff


	//   ....[143]....
        /*03bc*/ 	.word	0xffffffff


	//   ....[144]....
        /*03c0*/ 	.word	0xffffffff


	//   ....[145]....
        /*03c4*/ 	.word	0xffffffff


	//   ....[146]....
        /*03c8*/ 	.word	0xffffffff


	//   ....[147]....
        /*03cc*/ 	.word	0xffffffff


	//   ....[148]....
        /*03d0*/ 	.word	0xffffffff


	//   ....[149]....
        /*03d4*/ 	.word	0xffffffff


	//   ....[150]....
        /*03d8*/ 	.word	0xffffffff


	//   ....[151]....
        /*03dc*/ 	.word	0xffffffff


	//   ....[152]....
        /*03e0*/ 	.word	0xffffffff


	//   ....[153]....
        /*03e4*/ 	.word	0x0500000f


	//   ....[154]....
        /*03e8*/ 	.word	0x0500000f


	//   ....[155]....
        /*03ec*/ 	.word	0x0500000f


	//   ....[156]....
        /*03f0*/ 	.word	0x0500000f


	//   ....[157]....
        /*03f4*/ 	.word	0x0500000f


	//   ....[158]....
        /*03f8*/ 	.word	0x0500000f


	//   ....[159]....
        /*03fc*/ 	.word	0x0500000f


	//   ....[160]....
        /*0400*/ 	.word	0x0500000f


	//   ....[161]....
        /*0404*/ 	.word	0x0500000f


	//   ....[162]....
        /*0408*/ 	.word	0x0500000f


	//   ....[163]....
        /*040c*/ 	.word	0x0500000f


	//   ....[164]....
        /*0410*/ 	.word	0x0500000f


	//   ....[165]....
        /*0414*/ 	.word	0x0500000f


	//   ....[166]....
        /*0418*/ 	.word	0x0500000f


	//   ....[167]....
        /*041c*/ 	.word	0x0500000f


	//   ....[168]....
        /*0420*/ 	.word	0x0500000f


	//   ....[169]....
        /*0424*/ 	.word	0x0500000f


	//   ....[170]....
        /*0428*/ 	.word	0x0500000f


	//   ....[171]....
        /*042c*/ 	.word	0x0500000f


	//   ....[172]....
        /*0430*/ 	.word	0x0500000f


	//   ....[173]....
        /*0434*/ 	.word	0x0500000f


	//   ....[174]....
        /*0438*/ 	.word	0x0500000f


	//   ....[175]....
        /*043c*/ 	.word	0x0500000f


	//   ....[176]....
        /*0440*/ 	.word	0x0500000f


	//   ....[177]....
        /*0444*/ 	.word	0x0500000f


	//   ....[178]....
        /*0448*/ 	.word	0x0500000f


	//   ....[179]....
        /*044c*/ 	.word	0x0500000f


	//   ....[180]....
        /*0450*/ 	.word	0x0500000f


	//   ....[181]....
        /*0454*/ 	.word	0x0500000f


	//   ....[182]....
        /*0458*/ 	.word	0x0500000f


	//   ....[183]....
        /*045c*/ 	.word	0x0500000f


	//   ....[184]....
        /*0460*/ 	.word	0x0500000f


	//   ....[185]....
        /*0464*/ 	.word	0x0500000f


	//   ....[186]....
        /*0468*/ 	.word	0x0500000f


	//   ....[187]....
        /*046c*/ 	.word	0x0500000f


	//   ....[188]....
        /*0470*/ 	.word	0x0500000f


	//   ....[189]....
        /*0474*/ 	.word	0x0500000f


	//   ....[190]....
        /*0478*/ 	.word	0x0500000f


	//   ....[191]....
        /*047c*/ 	.word	0x0500000f


	//   ....[192]....
        /*0480*/ 	.word	0x0500000f


	//   ....[193]....
        /*0484*/ 	.word	0x0500000f


	//   ....[194]....
        /*0488*/ 	.word	0x0500000f


	//   ....[195]....
        /*048c*/ 	.word	0x0500000f


	//   ....[196]....
        /*0490*/ 	.word	0x0500000f


	//   ....[197]....
        /*0494*/ 	.word	0x0500000f


	//   ....[198]....
        /*0498*/ 	.word	0x0500000f


	//   ....[199]....
        /*049c*/ 	.word	0x0500000f


	//   ....[200]....
        /*04a0*/ 	.word	0x0500000f


	//   ....[201]....
        /*04a4*/ 	.word	0x0500000f


	//   ....[202]....
        /*04a8*/ 	.word	0x0500000f


	//   ....[203]....
        /*04ac*/ 	.word	0x0500000f


	//   ....[204]....
        /*04b0*/ 	.word	0x0500000f


	//   ....[205]....
        /*04b4*/ 	.word	0x0500000f


	//   ....[206]....
        /*04b8*/ 	.word	0x0500000f


	//   ....[207]....
        /*04bc*/ 	.word	0x0500000f


	//   ....[208]....
        /*04c0*/ 	.word	0x0500000f


	//   ....[209]....
        /*04c4*/ 	.word	0x0500000f


	//   ....[210]....
        /*04c8*/ 	.word	0x0500000f


	//   ....[211]....
        /*04cc*/ 	.word	0x0500000f


	//   ....[212]....
        /*04d0*/ 	.word	0x0500000f


	//   ....[213]....
        /*04d4*/ 	.word	0x0500000f


	//   ....[214]....
        /*04d8*/ 	.word	0x0500000f


	//   ....[215]....
        /*04dc*/ 	.word	0x0500000f


	//   ....[216]....
        /*04e0*/ 	.word	0x0500000f


	//   ....[217]....
        /*04e4*/ 	.word	0x0500000f


	//   ....[218]....
        /*04e8*/ 	.word	0x0500000f


	//   ....[219]....
        /*04ec*/ 	.word	0x0500000f


	//   ....[220]....
        /*04f0*/ 	.word	0x0500000f


	//   ....[221]....
        /*04f4*/ 	.word	0x0500000f


	//   ....[222]....
        /*04f8*/ 	.word	0x0500000f


	//   ....[223]....
        /*04fc*/ 	.word	0x0500000f


	//   ....[224]....
        /*0500*/ 	.word	0x0500000f


	//   ....[225]....
        /*0504*/ 	.word	0x0500000f


	//   ....[226]....
        /*0508*/ 	.word	0x0500000f


	//   ....[227]....
        /*050c*/ 	.word	0x0500000f


	//   ....[228]....
        /*0510*/ 	.word	0x0500000f


	//   ....[229]....
        /*0514*/ 	.word	0x0500000f


	//   ....[230]....
        /*0518*/ 	.word	0x0500000f


	//   ....[231]....
        /*051c*/ 	.word	0x0500000f


	//   ....[232]....
        /*0520*/ 	.word	0x0500000f


	//   ....[233]....
        /*0524*/ 	.word	0x0500000f


	//   ....[234]....
        /*0528*/ 	.word	0x0500000f


	//   ....[235]....
        /*052c*/ 	.word	0x0500000f


	//   ....[236]....
        /*0530*/ 	.word	0x0500000f


	//   ....[237]....
        /*0534*/ 	.word	0x0500000f


	//   ....[238]....
        /*0538*/ 	.word	0x0500000f


	//   ....[239]....
        /*053c*/ 	.word	0x0500000f


	//   ....[240]....
        /*0540*/ 	.word	0x0500000f


	//   ....[241]....
        /*0544*/ 	.word	0x0500000f


	//   ....[242]....
        /*0548*/ 	.word	0x0500000f


	//   ....[243]....
        /*054c*/ 	.word	0x0500000f


	//   ....[244]....
        /*0550*/ 	.word	0x0500000f


	//   ....[245]....
        /*0554*/ 	.word	0x0500000f


	//   ....[246]....
        /*0558*/ 	.word	0x0500000f


	//   ....[247]....
        /*055c*/ 	.word	0x0500000f


	//   ....[248]....
        /*0560*/ 	.word	0x0500000f


	//   ....[249]....
        /*0564*/ 	.word	0x0500000f


	//   ....[250]....
        /*0568*/ 	.word	0x0500000f


	//   ....[251]....
        /*056c*/ 	.word	0x0500000f


	//----- nvinfo : EIATTR_COOP_GROUP_INSTR_OFFSETS
	.align		4
.L_1236:
        /*0570*/ 	.byte	0x04, 0x28
        /*0572*/ 	.short	(.L_1238 - .L_1237)


	//   ....[0]....
.L_1237:
        /*0574*/ 	.word	0x00000080


	//   ....[1]....
        /*0578*/ 	.word	0x00000090


	//   ....[2]....
        /*057c*/ 	.word	0x000002f0


	//   ....[3]....
        /*0580*/ 	.word	0x00000450


	//   ....[4]....
        /*0584*/ 	.word	0x00000570


	//   ....[5]....
        /*0588*/ 	.word	0x000006d0


	//   ....[6]....
        /*058c*/ 	.word	0x000015d0


	//   ....[7]....
        /*0590*/ 	.word	0x00002e10


	//   ....[8]....
        /*0594*/ 	.word	0x00002e50


	//   ....[9]....
        /*0598*/ 	.word	0x00002e80


	//   ....[10]....
        /*059c*/ 	.word	0x00002ea0


	//   ....[11]....
        /*05a0*/ 	.word	0x000048d0


	//   ....[12]....
        /*05a4*/ 	.word	0x00004930


	//   ....[13]....
        /*05a8*/ 	.word	0x00004960


	//   ....[14]....
        /*05ac*/ 	.word	0x00004980


	//   ....[15]....
        /*05b0*/ 	.word	0x00005f30


	//   ....[16]....
        /*05b4*/ 	.word	0x00005f70


	//   ....[17]....
        /*05b8*/ 	.word	0x00006010


	//   ....[18]....
        /*05bc*/ 	.word	0x00006040


	//   ....[19]....
        /*05c0*/ 	.word	0x00007ad0


	//   ....[20]....
        /*05c4*/ 	.word	0x00007b00


	//   ....[21]....
        /*05c8*/ 	.word	0x00007b70


	//   ....[22]....
        /*05cc*/ 	.word	0x00007bd0


	//   ....[23]....
        /*05d0*/ 	.word	0x00008400


	//   ....[24]....
        /*05d4*/ 	.word	0x00008440


	//   ....[25]....
        /*05d8*/ 	.word	0x00008590


	//   ....[26]....
        /*05dc*/ 	.word	0x000085b0


	//   ....[27]....
        /*05e0*/ 	.word	0x000086f0


	//   ....[28]....
        /*05e4*/ 	.word	0x00008710


	//   ....[29]....
        /*05e8*/ 	.word	0x00008860


	//   ....[30]....
        /*05ec*/ 	.word	0x00008880


	//   ....[31]....
        /*05f0*/ 	.word	0x000092b0


	//   ....[32]....
        /*05f4*/ 	.word	0x000092d0


	//   ....[33]....
        /*05f8*/ 	.word	0x00009410


	//   ....[34]....
        /*05fc*/ 	.word	0x00009430


	//   ....[35]....
        /*0600*/ 	.word	0x00009570


	//   ....[36]....
        /*0604*/ 	.word	0x00009590


	//   ....[37]....
        /*0608*/ 	.word	0x000096e0


	//   ....[38]....
        /*060c*/ 	.word	0x00009700


	//   ....[39]....
        /*0610*/ 	.word	0x000098c0


	//   ....[40]....
        /*0614*/ 	.word	0x00009a90


	//   ....[41]....
        /*0618*/ 	.word	0x00009ac0


	//   ....[42]....
        /*061c*/ 	.word	0x00009af0


	//   ....[43]....
        /*0620*/ 	.word	0x00009b20


	//   ....[44]....
        /*0624*/ 	.word	0x00009b50


	//   ....[45]....
        /*0628*/ 	.word	0x00009b80


	//   ....[46]....
        /*062c*/ 	.word	0x00009cd0


	//   ....[47]....
        /*0630*/ 	.word	0x00009d00


	//   ....[48]....
        /*0634*/ 	.word	0x00009d30


	//   ....[49]....
        /*0638*/ 	.word	0x00009d60


	//   ....[50]....
        /*063c*/ 	.word	0x00009d90


	//   ....[51]....
        /*0640*/ 	.word	0x00009dc0


	//   ....[52]....
        /*0644*/ 	.word	0x00009e50


	//   ....[53]....
        /*0648*/ 	.word	0x00009e80


	//   ....[54]....
        /*064c*/ 	.word	0x00009f00


	//   ....[55]....
        /*0650*/ 	.word	0x0000b460


	//   ....[56]....
        /*0654*/ 	.word	0x0000b480


	//   ....[57]....
        /*0658*/ 	.word	0x0000b510


	//   ....[58]....
        /*065c*/ 	.word	0x0000b530


	//   ....[59]....
        /*0660*/ 	.word	0x0000b5b0


	//   ....[60]....
        /*0664*/ 	.word	0x0000b5d0


	//   ....[61]....
        /*0668*/ 	.word	0x0000b650


	//   ....[62]....
        /*066c*/ 	.word	0x0000b670


	//   ....[63]....
        /*0670*/ 	.word	0x0000b6f0


	//   ....[64]....
        /*0674*/ 	.word	0x0000b710


	//   ....[65]....
        /*0678*/ 	.word	0x0000b720


	//   ....[66]....
        /*067c*/ 	.word	0x0000b730


	//   ....[67]....
        /*0680*/ 	.word	0x0000beb0


	//   ....[68]....
        /*0684*/ 	.word	0x0000bed0


	//   ....[69]....
        /*0688*/ 	.word	0x0000bef0


	//   ....[70]....
        /*068c*/ 	.word	0x0000bf00


	//   ....[71]....
        /*0690*/ 	.word	0x0000bf30


	//   ....[72]....
        /*0694*/ 	.word	0x0000bf50


	//   ....[73]....
        /*0698*/ 	.word	0x0000bfc0


	//   ....[74]....
        /*069c*/ 	.word	0x0000c040


	//   ....[75]....
        /*06a0*/ 	.word	0x0000c060


	//   ....[76]....
        /*06a4*/ 	.word	0x0000c080


	//   ....[77]....
        /*06a8*/ 	.word	0x0000c140


	//   ....[78]....
        /*06ac*/ 	.word	0x0000c190


	//   ....[79]....
        /*06b0*/ 	.word	0x0000c1b0


	//   ....[80]....
        /*06b4*/ 	.word	0x0000c220


	//   ....[81]....
        /*06b8*/ 	.word	0x0000c300


	//   ....[82]....
        /*06bc*/ 	.word	0x0000c330


	//   ....[83]....
        /*06c0*/ 	.word	0x0000c9c0


	//   ....[84]....
        /*06c4*/ 	.word	0x0000c9f0


	//   ....[85]....
        /*06c8*/ 	.word	0x0000ca00


	//   ....[86]....
        /*06cc*/ 	.word	0x0000ca10


	//   ....[87]....
        /*06d0*/ 	.word	0x0000cad0


	//   ....[88]....
        /*06d4*/ 	.word	0x0000cb20


	//   ....[89]....
        /*06d8*/ 	.word	0x0000cb90


	//   ....[90]....
        /*06dc*/ 	.word	0x0000cc10


	//   ....[91]....
        /*06e0*/ 	.word	0x0000cc70


	//   ....[92]....
        /*06e4*/ 	.word	0x0000cca0


	//   ....[93]....
        /*06e8*/ 	.word	0x0000cd00


	//   ....[94]....
        /*06ec*/ 	.word	0x0000cd30


	//   ....[95]....
        /*06f0*/ 	.word	0x0000cd90


	//   ....[96]....
        /*06f4*/ 	.word	0x0000cdc0


	//   ....[97]....
        /*06f8*/ 	.word	0x0000ce10


	//   ....[98]....
        /*06fc*/ 	.word	0x0000ce40


	//   ....[99]....
        /*0700*/ 	.word	0x0000d370


	//   ....[100]....
        /*0704*/ 	.word	0x0000d390


	//   ....[101]....
        /*0708*/ 	.word	0x0000d3e0


	//   ....[102]....
        /*070c*/ 	.word	0x0000d4a0


	//   ....[103]....
        /*0710*/ 	.word	0x0000d4b0


	//   ....[104]....
        /*0714*/ 	.word	0x0000d4e0


	//   ....[105]....
        /*0718*/ 	.word	0x0000d570


	//   ....[106]....
        /*071c*/ 	.word	0x0000d620


	//   ....[107]....
        /*0720*/ 	.word	0x0000d630


	//   ....[108]....
        /*0724*/ 	.word	0x0000d660


	//   ....[109]....
        /*0728*/ 	.word	0x0000d670


	//   ....[110]....
        /*072c*/ 	.word	0x0000d700


	//   ....[111]....
        /*0730*/ 	.word	0x0000de20


	//   ....[112]....
        /*0734*/ 	.word	0x0000de40


	//   ....[113]....
        /*0738*/ 	.word	0x0000de50


	//   ....[114]....
        /*073c*/ 	.word	0x0000de90


	//   ....[115]....
        /*0740*/ 	.word	0x0000dea0


	//   ....[116]....
        /*0744*/ 	.word	0x0000dee0


	//   ....[117]....
        /*0748*/ 	.word	0x0000def0


	//   ....[118]....
        /*074c*/ 	.word	0x0000df30


	//   ....[119]....
        /*0750*/ 	.word	0x0000df40


	//   ....[120]....
        /*0754*/ 	.word	0x0000df80


	//   ....[121]....
        /*0758*/ 	.word	0x0000df90


	//   ....[122]....
        /*075c*/ 	.word	0x0000dfa0


	//   ....[123]....
        /*0760*/ 	.word	0x0000e300


	//   ....[124]....
        /*0764*/ 	.word	0x0000e320


	//   ....[125]....
        /*0768*/ 	.word	0x0000e330


	//   ....[126]....
        /*076c*/ 	.word	0x0000e340


	//   ....[127]....
        /*0770*/ 	.word	0x0000e350


	//   ....[128]....
        /*0774*/ 	.word	0x0000e370


	//   ....[129]....
        /*0778*/ 	.word	0x0000e3e0


	//   ....[130]....
        /*077c*/ 	.word	0x0000e410


	//   ....[131]....
        /*0780*/ 	.word	0x0000e420


	//   ....[132]....
        /*0784*/ 	.word	0x0000e490


	//   ....[133]....
        /*0788*/ 	.word	0x0000e4a0


	//   ....[134]....
        /*078c*/ 	.word	0x0000e5a0


	//   ....[135]....
        /*0790*/ 	.word	0x0000ea40


	//   ....[136]....
        /*0794*/ 	.word	0x0000ea90


	//   ....[137]....
        /*0798*/ 	.word	0x0000eac0


	//   ....[138]....
        /*079c*/ 	.word	0x0000ead0


	//   ....[139]....
        /*07a0*/ 	.word	0x0000eb00


	//   ....[140]....
        /*07a4*/ 	.word	0x0000eb30


	//   ....[141]....
        /*07a8*/ 	.word	0x0000eb60


	//   ....[142]....
        /*07ac*/ 	.word	0x0000eb90


	//   ....[143]....
        /*07b0*/ 	.word	0x0000ed10


	//   ....[144]....
        /*07b4*/ 	.word	0x0000ed40


	//   ....[145]....
        /*07b8*/ 	.word	0x0000ed70


	//   ....[146]....
        /*07bc*/ 	.word	0x0000eda0


	//   ....[147]....
        /*07c0*/ 	.word	0x0000edd0


	//   ....[148]....
        /*07c4*/ 	.word	0x0000ee00


	//   ....[149]....
        /*07c8*/ 	.word	0x0000eec0


	//   ....[150]....
        /*07cc*/ 	.word	0x0000eee0


	//   ....[151]....
        /*07d0*/ 	.word	0x0000ef50


	//   ....[152]....
        /*07d4*/ 	.word	0x0000f3c0


	//   ....[153]....
        /*07d8*/ 	.word	0x0000f920


	//   ....[154]....
        /*07dc*/ 	.word	0x0000fa10


	//   ....[155]....
        /*07e0*/ 	.word	0x0000fab0


	//   ....[156]....
        /*07e4*/ 	.word	0x0000fb10


	//   ....[157]....
        /*07e8*/ 	.word	0x0000fc00


	//   ....[158]....
        /*07ec*/ 	.word	0x0000fc70


	//   ....[159]....
        /*07f0*/ 	.word	0x0000fd60


	//   ....[160]....
        /*07f4*/ 	.word	0x0000fdd0


	//   ....[161]....
        /*07f8*/ 	.word	0x0000fec0


	//   ....[162]....
        /*07fc*/ 	.word	0x0000ff30


	//   ....[163]....
        /*0800*/ 	.word	0x00010020


	//   ....[164]....
        /*0804*/ 	.word	0x00010090


	//   ....[165]....
        /*0808*/ 	.word	0x00010130


	//   ....[166]....
        /*080c*/ 	.word	0x00010230


	//   ....[167]....
        /*0810*/ 	.word	0x00010280


	//   ....[168]....
        /*0814*/ 	.word	0x000102e0


	//   ....[169]....
        /*0818*/ 	.word	0x00010400


	//   ....[170]....
        /*081c*/ 	.word	0x00010480


	//   ....[171]....
        /*0820*/ 	.word	0x00010570


	//   ....[172]....
        /*0824*/ 	.word	0x00010640


	//   ....[173]....
        /*0828*/ 	.word	0x000106f0


	//   ....[174]....
        /*082c*/ 	.word	0x000107f0


	//   ....[175]....
        /*0830*/ 	.word	0x00010860


	//   ....[176]....
        /*0834*/ 	.word	0x00010970


	//   ....[177]....
        /*0838*/ 	.word	0x000109e0


	//   ....[178]....
        /*083c*/ 	.word	0x00010a60


	//   ....[179]....
        /*0840*/ 	.word	0x00010b30


	//   ....[180]....
        /*0844*/ 	.word	0x00010bc0


	//   ....[181]....
        /*0848*/ 	.word	0x00010c90


	//   ....[182]....
        /*084c*/ 	.word	0x00010d30


	//   ....[183]....
        /*0850*/ 	.word	0x00010dd0


	//   ....[184]....
        /*0854*/ 	.word	0x00010e30


	//   ....[185]....
        /*0858*/ 	.word	0x00010ed0


	//   ....[186]....
        /*085c*/ 	.word	0x00011020


	//   ....[187]....
        /*0860*/ 	.word	0x00011070


	//   ....[188]....
        /*0864*/ 	.word	0x000110d0


	//   ....[189]....
        /*0868*/ 	.word	0x000111c0


	//   ....[190]....
        /*086c*/ 	.word	0x000112c0


	//   ....[191]....
        /*0870*/ 	.word	0x00011310


	//   ....[192]....
        /*0874*/ 	.word	0x00011370


	//   ....[193]....
        /*0878*/ 	.word	0x00011460


	//   ....[194]....
        /*087c*/ 	.word	0x00011560


	//   ....[195]....
        /*0880*/ 	.word	0x000115b0


	//   ....[196]....
        /*0884*/ 	.word	0x00011610


	//   ....[197]....
        /*0888*/ 	.word	0x000116f0


	//   ....[198]....
        /*088c*/ 	.word	0x00011820


	//   ....[199]....
        /*0890*/ 	.word	0x00011900


	//   ....[200]....
        /*0894*/ 	.word	0x00011990


	//   ....[201]....
        /*0898*/ 	.word	0x00011aa0


	//   ....[202]....
        /*089c*/ 	.word	0x00011b00


	//   ....[203]....
        /*08a0*/ 	.word	0x00011c10


	//   ....[204]....
        /*08a4*/ 	.word	0x00011c70


	//   ....[205]....
        /*08a8*/ 	.word	0x00011d80


	//   ....[206]....
        /*08ac*/ 	.word	0x00011de0


	//   ....[207]....
        /*08b0*/ 	.word	0x00011ef0


	//   ....[208]....
        /*08b4*/ 	.word	0x00011f50


	//   ....[209]....
        /*08b8*/ 	.word	0x00012010


	//   ....[210]....
        /*08bc*/ 	.word	0x00012170


	//   ....[211]....
        /*08c0*/ 	.word	0x00012210


	//   ....[212]....
        /*08c4*/ 	.word	0x00012270


	//   ....[213]....
        /*08c8*/ 	.word	0x00012320


	//   ....[214]....
        /*08cc*/ 	.word	0x00012380


	//   ....[215]....
        /*08d0*/ 	.word	0x00012430


	//   ....[216]....
        /*08d4*/ 	.word	0x00012490


	//   ....[217]....
        /*08d8*/ 	.word	0x00012540


	//   ....[218]....
        /*08dc*/ 	.word	0x000125a0


	//   ....[219]....
        /*08e0*/ 	.word	0x00012650


	//   ....[220]....
        /*08e4*/ 	.word	0x000126b0


	//   ....[221]....
        /*08e8*/ 	.word	0x00012760


	//   ....[222]....
        /*08ec*/ 	.word	0x00012840


	//   ....[223]....
        /*08f0*/ 	.word	0x000128e0


	//   ....[224]....
        /*08f4*/ 	.word	0x00012940


	//   ....[225]....
        /*08f8*/ 	.word	0x00012a10


	//   ....[226]....
        /*08fc*/ 	.word	0x00012a70


	//   ....[227]....
        /*0900*/ 	.word	0x00012b40


	//   ....[228]....
        /*0904*/ 	.word	0x00012ba0


	//   ....[229]....
        /*0908*/ 	.word	0x00012c80


	//   ....[230]....
        /*090c*/ 	.word	0x00012ce0


	//   ....[231]....
        /*0910*/ 	.word	0x00012db0


	//   ....[232]....
        /*0914*/ 	.word	0x00012e10


	//   ....[233]....
        /*0918*/ 	.word	0x00012ee0


	//   ....[234]....
        /*091c*/ 	.word	0x00012f70


	//   ....[235]....
        /*0920*/ 	.word	0x00013010


	//   ....[236]....
        /*0924*/ 	.word	0x00013130


	//   ....[237]....
        /*0928*/ 	.word	0x000131a0


	//   ....[238]....
        /*092c*/ 	.word	0x00013210


	//   ....[239]....
        /*0930*/ 	.word	0x00013280


	//   ....[240]....
        /*0934*/ 	.word	0x000132f0


	//   ....[241]....
        /*0938*/ 	.word	0x00013370


	//   ....[242]....
        /*093c*/ 	.word	0x00013400


	//   ....[243]....
        /*0940*/ 	.word	0x00013490


	//   ....[244]....
        /*0944*/ 	.word	0x00013500


	//   ....[245]....
        /*0948*/ 	.word	0x00013570


	//   ....[246]....
        /*094c*/ 	.word	0x000135e0


	//   ....[247]....
        /*0950*/ 	.word	0x00013660


	//   ....[248]....
        /*0954*/ 	.word	0x000136d0


	//   ....[249]....
        /*0958*/ 	.word	0x00013770


	//   ....[250]....
        /*095c*/ 	.word	0x00013800


	//   ....[251]....
        /*0960*/ 	.word	0x00013920


	//----- nvinfo : EIATTR_REG_RECONFIG
	.align		4
.L_1238:
        /*0964*/ 	.byte	0x01, 0x54
	.zero		2


	//----- nvinfo : EIATTR_SYSCALL_OFFSETS
	.align		4
        /*0968*/ 	.byte	0x04, 0x46
        /*096a*/ 	.short	(.L_1240 - .L_1239)


	//   ....[0]....
.L_1239:
        /*096c*/ 	.word	0x00001770


	//   ....[1]....
        /*0970*/ 	.word	0x0000aa80


	//   ....[2]....
        /*0974*/ 	.word	0x0000abd0


	//   ....[3]....
        /*0978*/ 	.word	0x0000acc0


	//   ....[4]....
        /*097c*/ 	.word	0x0000bab0


	//   ....[5]....
        /*0980*/ 	.word	0x0000c610


	//----- nvinfo : EIATTR_MBARRIER_INSTR_OFFSETS
	.align		4
.L_1240:
        /*0984*/ 	.byte	0x04, 0x39
        /*0986*/ 	.short	(.L_1242 - .L_1241)


	//   ....[0]....
.L_1241:
        /*0988*/ 	.word	0x00000190
        /*098c*/ 	.word	0x000000ff
        /*0990*/ 	.word	0x00032400
        /*0994*/ 	.short	0x0100
        /*0996*/ 	.byte	0x08
	.zero		1


	//   ....[1]....
        /*0998*/ 	.word	0x000001a0
        /*099c*/ 	.word	0x000000ff
        /*09a0*/ 	.word	0x00032410
        /*09a4*/ 	.short	0x0100
        /*09a6*/ 	.byte	0x08
	.zero		1


	//   ....[2]....
        /*09a8*/ 	.word	0x000001b0
        /*09ac*/ 	.word	0x000000ff
        /*09b0*/ 	.word	0x00032420
        /*09b4*/ 	.short	0x0100
        /*09b6*/ 	.byte	0x08
	.zero		1


	//   ....[3]....
        /*09b8*/ 	.word	0x000002a0
        /*09bc*/ 	.word	0x000000ff
        /*09c0*/ 	.word	0x00032430
        /*09c4*/ 	.short	0x0100
        /*09c6*/ 	.byte	0x08
	.zero		1


	//   ....[4]....
        /*09c8*/ 	.word	0x000002b0
        /*09cc*/ 	.word	0x000000ff
        /*09d0*/ 	.word	0x00032440
        /*09d4*/ 	.short	0x0100
        /*09d6*/ 	.byte	0x08
	.zero		1


	//   ....[5]....
        /*09d8*/ 	.word	0x000002c0
        /*09dc*/ 	.word	0x000000ff
        /*09e0*/ 	.word	0x00032438
        /*09e4*/ 	.short	0x0100
        /*09e6*/ 	.byte	0x08
	.zero		1


	//   ....[6]....
        /*09e8*/ 	.word	0x000002d0
        /*09ec*/ 	.word	0x000000ff
        /*09f0*/ 	.word	0x00032448
        /*09f4*/ 	.short	0x0100
        /*09f6*/ 	.byte	0x08
	.zero		1


	//   ....[7]....
        /*09f8*/ 	.word	0x00000400
        /*09fc*/ 	.word	0x000000ff
        /*0a00*/ 	.word	0x00032450
        /*0a04*/ 	.short	0x0100
        /*0a06*/ 	.byte	0x08
	.zero		1


	//   ....[8]....
        /*0a08*/ 	.word	0x00000410
        /*0a0c*/ 	.word	0x000000ff
        /*0a10*/ 	.word	0x00032460
        /*0a14*/ 	.short	0x0100
        /*0a16*/ 	.byte	0x08
	.zero		1


	//   ....[9]....
        /*0a18*/ 	.word	0x00000420
        /*0a1c*/ 	.word	0x000000ff
        /*0a20*/ 	.word	0x00032458
        /*0a24*/ 	.short	0x0100
        /*0a26*/ 	.byte	0x08
	.zero		1


	//   ....[10]....
        /*0a28*/ 	.word	0x00000430
        /*0a2c*/ 	.word	0x000000ff
        /*0a30*/ 	.word	0x00032468
        /*0a34*/ 	.short	0x0100
        /*0a36*/ 	.byte	0x08
	.zero		1


	//   ....[11]....
        /*0a38*/ 	.word	0x00000520
        /*0a3c*/ 	.word	0x000000ff
        /*0a40*/ 	.word	0x00032470
        /*0a44*/ 	.short	0x0100
        /*0a46*/ 	.byte	0x06
	.zero		1


	//   ....[12]....
        /*0a48*/ 	.word	0x00000530
        /*0a4c*/ 	.word	0x000000ff
        /*0a50*/ 	.word	0x00032480
        /*0a54*/ 	.short	0x0100
        /*0a56*/ 	.byte	0x06
	.zero		1


	//   ....[13]....
        /*0a58*/ 	.word	0x00000540
        /*0a5c*/ 	.word	0x000000ff
        /*0a60*/ 	.word	0x00032478
        /*0a64*/ 	.short	0x0100
        /*0a66*/ 	.byte	0x06
	.zero		1


	//   ....[14]....
        /*0a68*/ 	.word	0x00000550
        /*0a6c*/ 	.word	0x000000ff
        /*0a70*/ 	.word	0x00032488
        /*0a74*/ 	.short	0x0100
        /*0a76*/ 	.byte	0x06
	.zero		1


	//   ....[15]....
        /*0a78*/ 	.word	0x00000680
        /*0a7c*/ 	.word	0x000000ff
        /*0a80*/ 	.word	0x00032490
        /*0a84*/ 	.short	0x0100
        /*0a86*/ 	.byte	0x08
	.zero		1


	//   ....[16]....
        /*0a88*/ 	.word	0x00000690
        /*0a8c*/ 	.word	0x000000ff
        /*0a90*/ 	.word	0x000324a0
        /*0a94*/ 	.short	0x0100
        /*0a96*/ 	.byte	0x08
	.zero		1


	//   ....[17]....
        /*0a98*/ 	.word	0x000006a0
        /*0a9c*/ 	.word	0x000000ff
        /*0aa0*/ 	.word	0x00032498
        /*0aa4*/ 	.short	0x0100
        /*0aa6*/ 	.byte	0x08
	.zero		1


	//   ....[18]....
        /*0aa8*/ 	.word	0x000006b0
        /*0aac*/ 	.word	0x000000ff
        /*0ab0*/ 	.word	0x000324a8
        /*0ab4*/ 	.short	0x0100
        /*0ab6*/ 	.byte	0x08
	.zero		1


	//   ....[19]....
        /*0ab8*/ 	.word	0x000007f0
        /*0abc*/ 	.word	0x000000ff
        /*0ac0*/ 	.word	0x000324b0
        /*0ac4*/ 	.short	0x0100
        /*0ac6*/ 	.byte	0x08
	.zero		1


	//   ....[20]....
        /*0ac8*/ 	.word	0x00000800
        /*0acc*/ 	.word	0x000000ff
        /*0ad0*/ 	.word	0x000324c0
        /*0ad4*/ 	.short	0x0100
        /*0ad6*/ 	.byte	0x08
	.zero		1


	//   ....[21]....
        /*0ad8*/ 	.word	0x00000810
        /*0adc*/ 	.word	0x000000ff
        /*0ae0*/ 	.word	0x000324b8
        /*0ae4*/ 	.short	0x0100
        /*0ae6*/ 	.byte	0x08
	.zero		1


	//   ....[22]....
        /*0ae8*/ 	.word	0x00000820
        /*0aec*/ 	.word	0x000000ff
        /*0af0*/ 	.word	0x000324c8
        /*0af4*/ 	.short	0x0100
        /*0af6*/ 	.byte	0x08
	.zero		1


	//   ....[23]....
        /*0af8*/ 	.word	0x00001800
        /*0afc*/ 	.word	0x000000ff
        /*0b00*/ 	.word	0x00032400
        /*0b04*/ 	.short	0x010a
        /*0b06*/ 	.byte	0x28
	.zero		1


	//   ....[24]....
        /*0b08*/ 	.word	0x000018d0
        /*0b0c*/ 	.word	0x000000ff
        /*0b10*/ 	.word	0x00032430
        /*0b14*/ 	.short	0x010a
        /*0b16*/ 	.byte	0x34
	.zero		1


	//   ....[25]....
        /*0b18*/ 	.word	0x00001910
        /*0b1c*/ 	.word	0x000000ff
        /*0b20*/ 	.word	0x00032430
        /*0b24*/ 	.short	0x010a
        /*0b26*/ 	.byte	0x34
	.zero		1


	//   ....[26]....
        /*0b28*/ 	.word	0x00001c70
        /*0b2c*/ 	.word	0x000000ff
        /*0b30*/ 	.word	0x00032410
        /*0b34*/ 	.short	0x010a
        /*0b36*/ 	.byte	0x28
	.zero		1


	//   ....[27]....
        /*0b38*/ 	.word	0x00001cb0
        /*0b3c*/ 	.word	0x000000ff
        /*0b40*/ 	.word	0x00032450
        /*0b44*/ 	.short	0x010a
        /*0b46*/ 	.byte	0x34
	.zero		1


	//   ....[28]....
        /*0b48*/ 	.word	0x00001cf0
        /*0b4c*/ 	.word	0x000000ff
        /*0b50*/ 	.word	0x00032450
        /*0b54*/ 	.short	0x010a
        /*0b56*/ 	.byte	0x34
	.zero		1


	//   ....[29]....
        /*0b58*/ 	.word	0x000026c0
        /*0b5c*/ 	.word	0x000000ff
        /*0b60*/ 	.word	0x00000000
        /*0b64*/ 	.short	0x0101
        /*0b66*/ 	.byte	0x05
	.zero		1


	//   ....[30]....
        /*0b68*/ 	.word	0x00003ba0
        /*0b6c*/ 	.word	0x000000ff
        /*0b70*/ 	.word	0x00000000
        /*0b74*/ 	.short	0x0101
        /*0b76*/ 	.byte	0x34
	.zero		1


	//   ....[31]....
        /*0b78*/ 	.word	0x00003ce0
        /*0b7c*/ 	.word	0x000000ff
        /*0b80*/ 	.word	0x00032430
        /*0b84*/ 	.short	0x010a
        /*0b86*/ 	.byte	0x04
	.zero		1


	//   ....[32]....
        /*0b88*/ 	.word	0x00003d20
        /*0b8c*/ 	.word	0x000000ff
        /*0b90*/ 	.word	0x00032430
        /*0b94*/ 	.short	0x010a
        /*0b96*/ 	.byte	0x04
	.zero		1


	//   ....[33]....
        /*0b98*/ 	.word	0x00003f30
        /*0b9c*/ 	.word	0x000000ff
        /*0ba0*/ 	.word	0x00032450
        /*0ba4*/ 	.short	0x010a
        /*0ba6*/ 	.byte	0x04
	.zero		1


	//   ....[34]....
        /*0ba8*/ 	.word	0x00003f70
        /*0bac*/ 	.word	0x000000ff
        /*0bb0*/ 	.word	0x00032450
        /*0bb4*/ 	.short	0x010a
        /*0bb6*/ 	.byte	0x04
	.zero		1


	//   ....[35]....
        /*0bb8*/ 	.word	0x00004630
        /*0bbc*/ 	.word	0x000000ff
        /*0bc0*/ 	.word	0x00000000
        /*0bc4*/ 	.short	0x0101
        /*0bc6*/ 	.byte	0x05
	.zero		1


	//   ....[36]....
        /*0bc8*/ 	.word	0x00005f10
        /*0bcc*/ 	.word	0x000000ff
        /*0bd0*/ 	.word	0x00000000
        /*0bd4*/ 	.short	0x0101
        /*0bd6*/ 	.byte	0x04
	.zero		1


	//   ....[37]....
        /*0bd8*/ 	.word	0x00008430
        /*0bdc*/ 	.word	0x0000009c
        /*0be0*/ 	.word	0x00000000
        /*0be4*/ 	.short	0x0101
        /*0be6*/ 	.byte	0x3f
	.zero		1


	//   ....[38]....
        /*0be8*/ 	.word	0x0000b1c0
        /*0bec*/ 	.word	0x00000019
        /*0bf0*/ 	.word	0x00032440
        /*0bf4*/ 	.short	0x010a
        /*0bf6*/ 	.byte	0x3f
	.zero		1


	//   ....[39]....
        /*0bf8*/ 	.word	0x0000b830
        /*0bfc*/ 	.word	0x00000019
        /*0c00*/ 	.word	0x00032430
        /*0c04*/ 	.short	0x0107
        /*0c06*/ 	.byte	0x3f
	.zero		1


	//   ....[40]....
        /*0c08*/ 	.word	0x0000b900
        /*0c0c*/ 	.word	0x00000019
        /*0c10*/ 	.word	0x00032430
        /*0c14*/ 	.short	0x0101
        /*0c16*/ 	.byte	0x3f
	.zero		1


	//   ....[41]....
        /*0c18*/ 	.word	0x0000c450
        /*0c1c*/ 	.word	0x00000016
        /*0c20*/ 	.word	0x00032400
        /*0c24*/ 	.short	0x0107
        /*0c26*/ 	.byte	0x3f
	.zero		1


	//   ....[42]....
        /*0c28*/ 	.word	0x0000c4e0
        /*0c2c*/ 	.word	0x00000016
        /*0c30*/ 	.word	0x00032400
        /*0c34*/ 	.short	0x0101
        /*0c36*/ 	.byte	0x3f
	.zero		1


	//   ....[43]....
        /*0c38*/ 	.word	0x0000cf60
        /*0c3c*/ 	.word	0x00000016
        /*0c40*/ 	.word	0x00032410
        /*0c44*/ 	.short	0x0107
        /*0c46*/ 	.byte	0x3f
	.zero		1


	//   ....[44]....
        /*0c48*/ 	.word	0x0000d060
        /*0c4c*/ 	.word	0x00000016
        /*0c50*/ 	.word	0x00032410
        /*0c54*/ 	.short	0x0101
        /*0c56*/ 	.byte	0x3f
	.zero		1


	//   ....[45]....
        /*0c58*/ 	.word	0x0000d080
        /*0c5c*/ 	.word	0x00000016
        /*0c60*/ 	.word	0x00032420
        /*0c64*/ 	.short	0x010a
        /*0c66*/ 	.byte	0x3f
	.zero		1


	//   ....[46]....
        /*0c68*/ 	.word	0x0000d100
        /*0c6c*/ 	.word	0x00000019
        /*0c70*/ 	.word	0x00032460
        /*0c74*/ 	.short	0x010a
        /*0c76*/ 	.byte	0x3f
	.zero		1


	//   ....[47]....
        /*0c78*/ 	.word	0x0000d880
        /*0c7c*/ 	.word	0x00000019
        /*0c80*/ 	.word	0x00032450
        /*0c84*/ 	.short	0x0107
        /*0c86*/ 	.byte	0x3f
	.zero		1


	//   ....[48]....
        /*0c88*/ 	.word	0x0000d940
        /*0c8c*/ 	.word	0x00000019
        /*0c90*/ 	.word	0x00032450
        /*0c94*/ 	.short	0x0101
        /*0c96*/ 	.byte	0x3f
	.zero		1


	//   ....[49]....
        /*0c98*/ 	.word	0x0000dc80
        /*0c9c*/ 	.word	0x0000000a
        /*0ca0*/ 	.word	0x00032440
        /*0ca4*/ 	.short	0x010a
        /*0ca6*/ 	.byte	0x3f
	.zero		1


	//   ....[50]....
        /*0ca8*/ 	.word	0x0000e050
        /*0cac*/ 	.word	0x0000000a
        /*0cb0*/ 	.word	0x00032430
        /*0cb4*/ 	.short	0x0107
        /*0cb6*/ 	.byte	0x3f
	.zero		1


	//   ....[51]....
        /*0cb8*/ 	.word	0x0000e100
        /*0cbc*/ 	.word	0x0000000a
        /*0cc0*/ 	.word	0x00032430
        /*0cc4*/ 	.short	0x0101
        /*0cc6*/ 	.byte	0x3f
	.zero		1


	//   ....[52]....
        /*0cc8*/ 	.word	0x0000e130
        /*0ccc*/ 	.word	0x0000000a
        /*0cd0*/ 	.word	0x00032460
        /*0cd4*/ 	.short	0x010a
        /*0cd6*/ 	.byte	0x3f
	.zero		1


	//   ....[53]....
        /*0cd8*/ 	.word	0x0000e650
        /*0cdc*/ 	.word	0x0000000a
        /*0ce0*/ 	.word	0x00032450
        /*0ce4*/ 	.short	0x0107
        /*0ce6*/ 	.byte	0x3f
	.zero		1


	//   ....[54]....
        /*0ce8*/ 	.word	0x0000e700
        /*0cec*/ 	.word	0x0000000a
        /*0cf0*/ 	.word	0x00032450
        /*0cf4*/ 	.short	0x0101
        /*0cf6*/ 	.byte	0x3f
	.zero		1


	//   ....[55]....
        /*0cf8*/ 	.word	0x0000f340
        /*0cfc*/ 	.word	0x00000005
        /*0d00*/ 	.word	0x00032420
        /*0d04*/ 	.short	0x010a
        /*0d06*/ 	.byte	0x3f
	.zero		1


	//   ....[56]....
        /*0d08*/ 	.word	0x0000f4e0
        /*0d0c*/ 	.word	0x00000003
        /*0d10*/ 	.word	0x00032440
        /*0d14*/ 	.short	0x010a
        /*0d16*/ 	.byte	0x3f
	.zero		1


	//   ....[57]....
        /*0d18*/ 	.word	0x0000f580
        /*0d1c*/ 	.word	0x00000005
        /*0d20*/ 	.word	0x00032440
        /*0d24*/ 	.short	0x010a
        /*0d26*/ 	.byte	0x3f
	.zero		1


	//   ....[58]....
        /*0d28*/ 	.word	0x0000f5c0
        /*0d2c*/ 	.word	0x00000003
        /*0d30*/ 	.word	0x00032460
        /*0d34*/ 	.short	0x010a
        /*0d36*/ 	.byte	0x3f
	.zero		1


	//   ....[59]....
        /*0d38*/ 	.word	0x0000f600
        /*0d3c*/ 	.word	0x00000005
        /*0d40*/ 	.word	0x00032460
        /*0d44*/ 	.short	0x010a
        /*0d46*/ 	.byte	0x3f
	.zero		1


	//   ....[60]....
        /*0d48*/ 	.word	0x0000f670
        /*0d4c*/ 	.word	0x00000003
        /*0d50*/ 	.word	0x00032400
        /*0d54*/ 	.short	0x010a
        /*0d56*/ 	.byte	0x3f
	.zero		1


	//   ....[61]....
        /*0d58*/ 	.word	0x0000f6d0
        /*0d5c*/ 	.word	0x00000004
        /*0d60*/ 	.word	0x00032430
        /*0d64*/ 	.short	0x010a
        /*0d66*/ 	.byte	0x3f
	.zero		1


	//   ....[62]....
        /*0d68*/ 	.word	0x0000f730
        /*0d6c*/ 	.word	0x00000005
        /*0d70*/ 	.word	0x00032410
        /*0d74*/ 	.short	0x010a
        /*0d76*/ 	.byte	0x3f
	.zero		1


	//   ....[63]....
        /*0d78*/ 	.word	0x0000f790
        /*0d7c*/ 	.word	0x00000000
        /*0d80*/ 	.word	0x00032450
        /*0d84*/ 	.short	0x010a
        /*0d86*/ 	.byte	0x3f
	.zero		1


	//   ....[64]....
        /*0d88*/ 	.word	0x0000f7f0
        /*0d8c*/ 	.word	0x00000003
        /*0d90*/ 	.word	0x00032430
        /*0d94*/ 	.short	0x010a
        /*0d96*/ 	.byte	0x3f
	.zero		1


	//   ....[65]....
        /*0d98*/ 	.word	0x0000f850
        /*0d9c*/ 	.word	0x00000003
        /*0da0*/ 	.word	0x00032450
        /*0da4*/ 	.short	0x010a
        /*0da6*/ 	.byte	0x3f
	.zero		1


	//   ....[66]....
        /*0da8*/ 	.word	0x0000f960
        /*0dac*/ 	.word	0x00000019
        /*0db0*/ 	.word	0x00032440
        /*0db4*/ 	.short	0x010a
        /*0db6*/ 	.byte	0x3f
	.zero		1


	//   ....[67]....
        /*0db8*/ 	.word	0x00011720
        /*0dbc*/ 	.word	0x00000016
        /*0dc0*/ 	.word	0x00032420
        /*0dc4*/ 	.short	0x010a
        /*0dc6*/ 	.byte	0x3f
	.zero		1


	//   ....[68]....
        /*0dc8*/ 	.word	0x00011770
        /*0dcc*/ 	.word	0x00000019
        /*0dd0*/ 	.word	0x00032460
        /*0dd4*/ 	.short	0x010a
        /*0dd6*/ 	.byte	0x3f
	.zero		1


	//   ....[69]....
        /*0dd8*/ 	.word	0x000120c0
        /*0ddc*/ 	.word	0x0000000a
        /*0de0*/ 	.word	0x00032440
        /*0de4*/ 	.short	0x010a
        /*0de6*/ 	.byte	0x3f
	.zero		1


	//   ....[70]....
        /*0de8*/ 	.word	0x00012790
        /*0dec*/ 	.word	0x0000000a
        /*0df0*/ 	.word	0x00032460
        /*0df4*/ 	.short	0x010a
        /*0df6*/ 	.byte	0x3f
	.zero		1


	//   ....[71]....
        /*0df8*/ 	.word	0x00013840
        /*0dfc*/ 	.word	0x00000005
        /*0e00*/ 	.word	0x00032420
        /*0e04*/ 	.short	0x010a
        /*0e06*/ 	.byte	0x3f
	.zero		1


	//   ....[72]....
        /*0e08*/ 	.word	0x000139e0
        /*0e0c*/ 	.word	0x00000003
        /*0e10*/ 	.word	0x00032440
        /*0e14*/ 	.short	0x010a
        /*0e16*/ 	.byte	0x3f
	.zero		1


	//   ....[73]....
        /*0e18*/ 	.word	0x00013a30
        /*0e1c*/ 	.word	0x00000005
        /*0e20*/ 	.word	0x00032440
        /*0e24*/ 	.short	0x010a
        /*0e26*/ 	.byte	0x3f
	.zero		1


	//   ....[74]....
        /*0e28*/ 	.word	0x00013a80
        /*0e2c*/ 	.word	0x00000003
        /*0e30*/ 	.word	0x00032460
        /*0e34*/ 	.short	0x010a
        /*0e36*/ 	.byte	0x3f
	.zero		1


	//----- nvinfo : EIATTR_NUM_MBARRIERS
	.align		4
.L_1242:
        /*0e38*/ 	.byte	0x03, 0x38
        /*0e3a*/ 	.short	0x0017


	//----- nvinfo : EIATTR_EXIT_INSTR_OFFSETS
	.align		4
        /*0e3c*/ 	.byte	0x04, 0x1c
        /*0e3e*/ 	.short	(.L_1244 - .L_1243)


	//   ....[0]....
.L_1243:
        /*0e40*/ 	.word	0x000009f0


	//   ....[1]....
        /*0e44*/ 	.word	0x00009870


	//   ....[2]....
        /*0e48*/ 	.word	0x0000f650


	//----- nvinfo : EIATTR_MAX_THREADS
	.align		4
.L_1244:
        /*0e4c*/ 	.byte	0x04, 0x05
        /*0e4e*/ 	.short	(.L_1246 - .L_1245)
.L_1245:
        /*0e50*/ 	.word	0x00000180
        /*0e54*/ 	.word	0x00000001
        /*0e58*/ 	.word	0x00000001


	//----- nvinfo : EIATTR_CRS_STACK_SIZE
	.align		4
.L_1246:
        /*0e5c*/ 	.byte	0x04, 0x1e
        /*0e5e*/ 	.short	(.L_1248 - .L_1247)
.L_1247:
        /*0e60*/ 	.word	0x00000000


	//----- nvinfo : EIATTR_CBANK_PARAM_SIZE
	.align		4
.L_1248:
        /*0e64*/ 	.byte	0x03, 0x19
        /*0e66*/ 	.short	0x0bf0


	//----- nvinfo : EIATTR_PARAM_CBANK
	.align		4
        /*0e68*/ 	.byte	0x04, 0x0a
        /*0e6a*/ 	.short	(.L_1250 - .L_1249)
	.align		4
.L_1249:
        /*0e6c*/ 	.word	index@(.nv.constant0._ZN7cutlass13device_kernelIN5flash11enable_sm90INS1_16FlashAttnFwdSm90INS1_25CollectiveMainloopFwdSm90ILi2EN4cute5tupleIJNS5_1CILi1EEES8_S8_EEENS6_IJNS7_ILi128EEENS7_ILi96EEENS7_ILi64EEEEEELi256ENS_6half_tEfNS_4arch4Sm90ELb0ELb0ELb0ELb1ELb1ELb0ELb1ELb1ELb0ELb1ELb0ELb0EEENS1_21CollectiveEpilogueFwdINS6_IJSA_NS7_ILi256EEESB_EEES9_SE_SG_Li256ELb1ELb1ELb0ELb0EEENS1_36VarlenDynamicPersistentTileSchedulerILi128ELi96ELi256ELi128ELb0ELb1ELb1ELb0ELb1ELb1EEEEEEEEEvNT_6ParamsE)
        /*0e70*/ 	.short	0x0210
        /*0e72*/ 	.short	0x0bf0


	//----- nvinfo : EIATTR_SW_WAR
	.align		4
.L_1250:
        /*0e74*/ 	.byte	0x04, 0x36
        /*0e76*/ 	.short	(.L_1252 - .L_1251)
.L_1251:
        /*0e78*/ 	.word	0x00000008
.L_1252:


//--------------------- .nv.info._ZN7cutlass13device_kernelIN5flash11enable_sm90INS1_16FlashAttnFwdSm90INS1_25CollectiveMainloopFwdSm90ILi2EN4cute5tupleIJNS5_1CILi1EEES8_S8_EEENS6_IJNS7_ILi128EEENS7_ILi96EEENS7_ILi64EEEEEELi256ENS_6half_tEfNS_4arch4Sm90ELb0ELb0ELb0ELb1ELb1ELb1ELb1ELb1ELb0ELb1ELb0ELb0EEENS1_21CollectiveEpilogueFwdINS6_IJSA_NS7_ILi256EEESB_EEES9_SE_SG_Li256ELb1ELb1ELb0ELb0EEENS1_36VarlenDynamicPersistentTileSchedulerILi128ELi96ELi256ELi128ELb0ELb1ELb1ELb0ELb1ELb1EEEEEEEEEvNT_6ParamsE --------------------------
	.section	.nv.info._ZN7cutlass13device_kernelIN5flash11enable_sm90INS1_16FlashAttnFwdSm90INS1_25CollectiveMainloopFwdSm90ILi2EN4cute5tupleIJNS5_1CILi1EEES8_S8_EEENS6_IJNS7_ILi128EEENS7_ILi96EEENS7_ILi64EEEEEELi256ENS_6half_tEfNS_4arch4Sm90ELb0ELb0ELb0ELb1ELb1ELb1ELb1ELb1ELb0ELb1ELb0ELb0EEENS1_21CollectiveEpilogueFwdINS6_IJSA_NS7_ILi256EEESB_EEES9_SE_SG_Li256ELb1ELb1ELb0ELb0EEENS1_36VarlenDynamicPersistentTileSchedulerILi128ELi96ELi256ELi128ELb0ELb1ELb1ELb0ELb1ELb1EEEEEEEEEvNT_6ParamsE,"",@"SHT_CUDA_INFO"
	.sectionflags	@""
	.align	4


	//----- nvinfo : EIATTR_CUDA_API_VERSION
	.align		4
        /*0000*/ 	.byte	0x04, 0x37
        /*0002*/ 	.short	(.L_1254 - .L_1253)
.L_1253:
        /*0004*/ 	.word	0x00000082


	//----- nvinfo : EIATTR_KPARAM_INFO
	.align		4
.L_1254:
        /*0008*/ 	.byte	0x04, 0x17
        /*000a*/ 	.short	(.L_1256 - .L_1255)
.L_1255:
        /*000c*/ 	.word	0x00000000
        /*0010*/ 	.short	0x0000
        /*0012*/ 	.short	0x0070
        /*0014*/ 	.byte	0x00, 0xf0, 0x01, 0x2e


	//----- nvinfo : EIATTR_SPARSE_MMA_MASK
	.align		4
.L_1256:
        /*0018*/ 	.byte	0x03, 0x50
        /*001a*/ 	.short	0x0000


	//----- nvinfo : EIATTR_MAXREG_COUNT
	.align		4
        /*001c*/ 	.byte	0x03, 0x1b
        /*001e*/ 	.short	0x00a8


	//----- nvinfo : EIATTR_NUM_BARRIERS
	.align		4
        /*0020*/ 	.byte	0x02, 0x4c
        /*0022*/ 	.byte	0x10
	.zero		1


	//----- nvinfo : EIATTR_EXTERNS
	.align		4
        /*0024*/ 	.byte	0x04, 0x0f
        /*0026*/ 	.short	(.L_1258 - .L_1257)


	//   ....[0]....
	.align		4
.L_1257:
        /*0028*/ 	.word	index@(__assertfail)


	//----- nvinfo : EIATTR_ANNOTATIONS
	.align		4
.L_1258:
        /*002c*/ 	.byte	0x04, 0x55
        /*002e*/ 	.short	(.L_1260 - .L_1259)


	//   ....[0]....
.L_1259:
        /* <DEDUP_REMOVED lines=69> */


	//----- nvinfo : EIATTR_MERCURY_ISA_VERSION
	.align		4
.L_1260:
        /*0470*/ 	.byte	0x03, 0x5f
        /*0472*/ 	.short	0x0101


	//----- nvinfo : EIATTR_UNUSED_LOAD_BYTE_OFFSET
	.align		4
        /*0474*/ 	.byte	0x04, 0x44
        /*0476*/ 	.short	(.L_1262 - .L_1261)


	//   ....[0]....
.L_1261:
        /*0478*/ 	.word	0x00000a70
        /*047c*/ 	.word	0x0000fff0


	//   ....[1]....
        /*0480*/ 	.word	0x0000e260
        /*0484*/ 	.word	0x0000fff0


	//----- nvinfo : EIATTR_INT_WARP_WIDE_INSTR_OFFSETS
	.align		4
.L_1262:
        /*0488*/ 	.byte	0x04, 0x31
        /*048a*/ 	.short	(.L_1264 - .L_1263)


	//   ....[0]....
.L_1263:
        /*048c*/ 	.word	0x00000120


	//   ....[1]....
        /*0490*/ 	.word	0x00000160


	//   ....[2]....
        /*0494*/ 	.word	0x000001d0


	//   ....[3]....
        /*0498*/ 	.word	0x00000240


	//   ....[4]....
        /*049c*/ 	.word	0x00013610


	//   ....[5]....
        /*04a0*/ 	.word	0x000136a0


	//   ....[6]....
        /*04a4*/ 	.word	0x00017660


	//   ....[7]....
        /*04a8*/ 	.word	0x000176f0


	//----- nvinfo : EIATTR_COOP_GROUP_MASK_REGIDS
	.align		4
.L_1264:
        /*04ac*/ 	.byte	0x04, 0x29
        /*04ae*/ 	.short	(.L_1266 - .L_1265)


	//   ....[0]....
.L_1265:
        /*04b0*/ 	.word	0xffffffff


	//   ....[1]....
        /*04b4*/ 	.word	0xffffffff


	//   ....[2]....
        /*04b8*/ 	.word	0xffffffff


	//   ....[3]....
        /*04bc*/ 	.word	0xffffffff


	//   ....[4]....
        /*04c0*/ 	.word	0xffffffff


	//   ....[5]....
        /*04c4*/ 	.word	0xffffffff


	//   ....[6]....
        /*04c8*/ 	.word	0xffffffff


	//   ....[7]....
        /*04cc*/ 	.word	0xffffffff


	//   ....[8]....
        /*04d0*/ 	.word	0xffffffff


	//   ....[9]....
        /*04d4*/ 	.word	0xffffffff


	//   ....[10]....
        /*04d8*/ 	.word	0xffffffff


	//   ....[11]....
        /*04dc*/ 	.word	0xffffffff


	//   ....[12]....
        /*04e0*/ 	.word	0xffffffff


	//   ....[13]....
        /*04e4*/ 	.word	0xffffffff


	//   ....[14]....
        /*04e8*/ 	.word	0xffffffff


	//   ....[15]....
        /*04ec*/ 	.word	0xffffffff


	//   ....[16]....
        /*04f0*/ 	.word	0xffffffff


	//   ....[17]....
        /*04f4*/ 	.word	0xffffffff


	//   ....[18]....
        /*04f8*/ 	.word	0xffffffff


	//   ....[19]....
        /*04fc*/ 	.word	0xffffffff


	//   ....[20]....
        /*0500*/ 	.word	0xffffffff


	//   ....[21]....
        /*0504*/ 	.word	0xffffffff


	//   ....[22]....
        /*0508*/ 	.word	0xffffffff


	//   ....[23]....
        /*050c*/ 	.word	0xffffffff


	//   ....[24]....
        /*0510*/ 	.word	0xffffffff


	//   ....[25]....
        /*0514*/ 	.word	0xffffffff


	//   ....[26]....
        /*0518*/ 	.word	0xffffffff


	//   ....[27]....
        /*051c*/ 	.word	0xffffffff


	//   ....[28]....
        /*0520*/ 	.word	0xffffffff


	//   ....[29]....
        /*0524*/ 	.word	0xffffffff


	//   ....[30]....
        /*0528*/ 	.word	0xffffffff


	//   ....[31]....
        /*052c*/ 	.word	0xffffffff


	//   ....[32]....
        /*0530*/ 	.word	0xffffffff


	//   ....[33]....
        /*0534*/ 	.word	0xffffffff


	//   ....[34]....
        /*0538*/ 	.word	0xffffffff


	//   ....[35]....
        /*053c*/ 	.word	0xffffffff


	//   ....[36]....
        /*0540*/ 	.word	0xffffffff


	//   ....[37]....
        /*0544*/ 	.word	0xffffffff


	//   ....[38]....
        /*0548*/ 	.word	0xffffffff


	//   ....[39]....
        /*054c*/ 	.word	0xffffffff


	//   ....[40]....
        /*0550*/ 	.word	0xffffffff


	//   ....[41]....
        /*0554*/ 	.word	0xffffffff


	//   ....[42]....
        /*0558*/ 	.word	0xffffffff


	//   ....[43]....
        /*055c*/ 	.word	0xffffffff


	//   ....[44]....
        /*0560*/ 	.word	0xffffffff


	//   ....[45]....
        /*0564*/ 	.word	0xffffffff


	//   ....[46]....
        /*0568*/ 	.word	0xffffffff


	//   ....[47]....
        /*056c*/ 	.word	0xffffffff


	//   ....[48]....
        /*0570*/ 	.word	0xffffffff


	//   ....[49]....
        /*0574*/ 	.word	0xffffffff


	//   ....[50]....
        /*0578*/ 	.word	0xffffffff


	//   ....[51]....
        /*057c*/ 	.word	0xffffffff


	//   ....[52]....
        /*0580*/ 	.word	0xffffffff


	//   ....[53]....
        /*0584*/ 	.word	0xffffffff


	//   ....[54]....
        /*0588*/ 	.word	0xffffffff


	//   ....[55]....
        /*058c*/ 	.word	0xffffffff


	//   ....[56]....
        /*0590*/ 	.word	0xffffffff


	//   ....[57]....
        /*0594*/ 	.word	0xffffffff


	//   ....[58]....
        /*0598*/ 	.word	0xffffffff


	//   ....[59]....
        /*059c*/ 	.word	0xffffffff


	//   ....[60]....
        /*05a0*/ 	.word	0xffffffff


	//   ....[61]....
        /*05a4*/ 	.word	0xffffffff


	//   ....[62]....
        /*05a8*/ 	.word	0xffffffff


	//   ....[63]....
        /*05ac*/ 	.word	0xffffffff


	//   ....[64]....
        /*05b0*/ 	.word	0xffffffff


	//   ....[65]....
        /*05b4*/ 	.word	0xffffffff


	//   ....[66]....
        /*05b8*/ 	.word	0xffffffff


	//   ....[67]....
        /*05bc*/ 	.word	0xffffffff


	//   ....[68]....
        /*05c0*/ 	.word	0xffffffff


	//   ....[69]....
        /*05c4*/ 	.word	0xffffffff


	//   ....[70]....
        /*05c8*/ 	.word	0xffffffff


	//   ....[71]....
        /*05cc*/ 	.word	0xffffffff


	//   ....[72]....
        /*05d0*/ 	.word	0xffffffff


	//   ....[73]....
        /*05d4*/ 	.word	0xffffffff


	//   ....[74]....
        /*05d8*/ 	.word	0xffffffff


	//   ....[75]....
        /*05dc*/ 	.word	0xffffffff


	//   ....[76]....
        /*05e0*/ 	.word	0xffffffff


	//   ....[77]....
        /*05e4*/ 	.word	0xffffffff


	//   ....[78]....
        /*05e8*/ 	.word	0xffffffff


	//   ....[79]....
        /*05ec*/ 	.word	0xffffffff


	//   ....[80]....
        /*05f0*/ 	.word	0xffffffff


	//   ....[81]....
        /*05f4*/ 	.word	0xffffffff


	//   ....[82]....
        /*05f8*/ 	.word	0xffffffff


	//   ....[83]....
        /*05fc*/ 	.word	0xffffffff


	//   ....[84]....
        /*0600*/ 	.word	0xffffffff


	//   ....[85]....
        /*0604*/ 	.word	0xffffffff


	//   ....[86]....
        /*0608*/ 	.word	0xffffffff


	//   ....[87]....
        /*060c*/ 	.word	0xffffffff


	//   ....[88]....
        /*0610*/ 	.word	0xffffffff


	//   ....[89]....
        /*0614*/ 	.word	0xffffffff


	//   ....[90]....
        /*0618*/ 	.word	0xffffffff


	//   ....[91]....
        /*061c*/ 	.word	0xffffffff


	//   ....[92]....
        /*0620*/ 	.word	0xffffffff


	//   ....[93]....
        /*0624*/ 	.word	0xffffffff


	//   ....[94]....
        /*0628*/ 	.word	0xffffffff


	//   ....[95]....
        /*062c*/ 	.word	0xffffffff


	//   ....[96]....
        /*0630*/ 	.word	0xffffffff


	//   ....[97]....
        /*0634*/ 	.word	0xffffffff


	//   ....[98]....
        /*0638*/ 	.word	0xffffffff


	//   ....[99]....
        /*063c*/ 	.word	0xffffffff


	//   ....[100]....
        /*0640*/ 	.word	0xffffffff


	//   ....[101]....
        /*0644*/ 	.word	0xffffffff


	//   ....[102]....
        /*0648*/ 	.word	0xffffffff


	//   ....[103]....
        /*064c*/ 	.word	0xffffffff


	//   ....[104]....
        /*0650*/ 	.word	0xffffffff


	//   ....[105]....
        /*0654*/ 	.word	0xffffffff


	//   ....[106]....
        /*0658*/ 	.word	0xffffffff


	//   ....[107]....
        /*065c*/ 	.word	0xffffffff


	//   ....[108]....
        /*0660*/ 	.word	0xffffffff


	//   ....[109]....
        /*0664*/ 	.word	0xffffffff


	//   ....[110]....
        /*0668*/ 	.word	0xffffffff


	//   ....[111]....
        /*066c*/ 	.word	0xffffffff


	//   ....[112]....
        /*0670*/ 	.word	0xffffffff


	//   ....[113]....
        /*0674*/ 	.word	0xffffffff


	//   ....[114]....
        /*0678*/ 	.word	0xffffffff


	//   ....[115]....
        /*067c*/ 	.word	0xffffffff


	//   ....[116]....
        /*0680*/ 	.word	0xffffffff


	//   ....[117]....
        /*0684*/ 	.word	0xffffffff


	//   ....[118]....
        /*0688*/ 	.word	0xffffffff


	//   ....[119]....
        /*068c*/ 	.word	0xffffffff


	//   ....[120]....
        /*0690*/ 	.word	0xffffffff


	//   ....[121]....
        /*0694*/ 	.word	0xffffffff


	//   ....[122]....
        /*0698*/ 	.word	0xffffffff


	//   ....[123]....
        /*069c*/ 	.word	0xffffffff


	//   ....[124]....
        /*06a0*/ 	.word	0xffffffff


	//   ....[125]....
        /*06a4*/ 	.word	0xffffffff


	//   ....[126]....
        /*06a8*/ 	.word	0xffffffff


	//   ....[127]....
        /*06ac*/ 	.word	0xffffffff


	//   ....[128]....
        /*06b0*/ 	.word	0xffffffff


	//   ....[129]....
        /*06b4*/ 	.word	0xffffffff


	//   ....[130]....
        /*06b8*/ 	.word	0xffffffff


	//   ....[131]....
        /*06bc*/ 	.word	0xffffffff


	//   ....[132]....
        /*06c0*/ 	.word	0xffffffff


	//   ....[133]....
        /*06c4*/ 	.word	0xffffffff


	//   ....[134]....
        /*06c8*/ 	.word	0xffffffff


	//   ....[135]....
        /*06cc*/ 	.word	0xffffffff


	//   ....[136]....
        /*06d0*/ 	.word	0xffffffff


	//   ....[137]....
        /*06d4*/ 	.word	0xffffffff


	//   ....[138]....
        /*06d8*/ 	.word	0xffffffff


	//   ....[139]....
        /*06dc*/ 	.word	0xffffffff


	//   ....[140]....
        /*06e0*/ 	.word	0xffffffff


	//   ....[141]....
        /*06e4*/ 	.word	0xffffffff


	//   ....[142]....
        /*06e8*/ 	.word	0xffffffff


	//   ....[143]....
        /*06ec*/ 	.word	0xffffffff


	//   ....[144]....
        /*06f0*/ 	.word	0xffffffff


	//   ....[145]....
        /*06f4*/ 	.word	0xffffffff


	//   ....[146]....
        /*06f8*/ 	.word	0xffffffff


	//   ....[147]....
        /*06fc*/ 	.word	0xffffffff


	//   ....[148]....
        /*0700*/ 	.word	0xffffffff


	//   ....[149]....
        /*0704*/ 	.word	0xffffffff


	//   ....[150]....
        /*0708*/ 	.word	0xffffffff


	//   ....[151]....
        /*070c*/ 	.word	0xffffffff


	//   ....[152]....
        /*0710*/ 	.word	0xffffffff


	//   ....[153]....
        /*0714*/ 	.word	0xffffffff


	//   ....[154]....
        /*0718*/ 	.word	0xffffffff


	//   ....[155]....
        /*071c*/ 	.word	0xffffffff


	//   ....[156]....
        /*0720*/ 	.word	0xffffffff


	//   ....[157]....
        /*0724*/ 	.word	0xffffffff


	//   ....[158]....
        /*0728*/ 	.word	0xffffffff


	//   ....[159]....
        /*072c*/ 	.word	0xffffffff


	//   ....[160]....
        /*0730*/ 	.word	0xffffffff


	//   ....[161]....
        /*0734*/ 	.word	0xffffffff


	//   ....[162]....
        /*0738*/ 	.word	0xffffffff


	//   ....[163]....
        /*073c*/ 	.word	0xffffffff


	//   ....[164]....
        /*0740*/ 	.word	0xffffffff


	//   ....[165]....
        /*0744*/ 	.word	0xffffffff


	//   ....[166]....
        /*0748*/ 	.word	0xffffffff


	//   ....[167]....
        /*074c*/ 	.word	0xffffffff


	//   ....[168]....
        /*0750*/ 	.word	0xffffffff


	//   ....[169]....
        /*0754*/ 	.word	0xffffffff


	//   ....[170]....
        /*0758*/ 	.word	0xffffffff


	//   ....[171]....
        /*075c*/ 	.word	0xffffffff


	//   ....[172]....
        /*0760*/ 	.word	0xffffffff


	//   ....[173]....
        /*0764*/ 	.word	0xffffffff


	//   ....[174]....
        /*0768*/ 	.word	0xffffffff


	//   ....[175]....
        /*076c*/ 	.word	0xffffffff


	//   ....[176]....
        /*0770*/ 	.word	0xffffffff


	//   ....[177]....
        /*0774*/ 	.word	0xffffffff


	//   ....[178]....
        /*0778*/ 	.word	0xffffffff


	//   ....[179]....
        /*077c*/ 	.word	0x0500000f


	//   ....[180]....
        /*0780*/ 	.word	0x0500000f


	//   ....[181]....
        /*0784*/ 	.word	0x0500000f


	//   ....[182]....
        /*0788*/ 	.word	0x0500000f


	//   ....[183]....
        /*078c*/ 	.word	0x0500000f


	//   ....[184]....
        /*0790*/ 	.word	0x0500000f


	//   ....[185]....
        /*0794*/ 	.word	0x0500000f


	//   ....[186]....
        /*0798*/ 	.word	0x0500000f


	//   ....[187]....
        /*079c*/ 	.word	0x0500000f


	//   ....[188]....
        /*07a0*/ 	.word	0x0500000f


	//   ....[189]....
        /*07a4*/ 	.word	0x0500000f


	//   ....[190]....
        /*07a8*/ 	.word	0x0500000f


	//   ....[191]....
        /*07ac*/ 	.word	0x0500000f


	//   ....[192]....
        /*07b0*/ 	.word	0x0500000f


	//   ....[193]....
        /*07b4*/ 	.word	0x0500000f


	//   ....[194]....
        /*07b8*/ 	.word	0x0500000f


	//   ....[195]....
        /*07bc*/ 	.word	0x0500000f


	//   ....[196]....
        /*07c0*/ 	.word	0x0500000f


	//   ....[197]....
        /*07c4*/ 	.word	0x0500000f


	//   ....[198]....
        /*07c8*/ 	.word	0x0500000f


	//   ....[199]....
        /*07cc*/ 	.word	0x0500000f


	//   ....[200]....
        /*07d0*/ 	.word	0x0500000f


	//   ....[201]....
        /*07d4*/ 	.word	0x0500000f


	//   ....[202]....
        /*07d8*/ 	.word	0x0500000f


	//   ....[203]....
        /*07dc*/ 	.word	0x0500000f


	//   ....[204]....
        /*07e0*/ 	.word	0x0500000f


	//   ....[205]....
        /*07e4*/ 	.word	0x0500000f


	//   ....[206]....
        /*07e8*/ 	.word	0x0500000f


	//   ....[207]....
        /*07ec*/ 	.word	0x0500000f


	//   ....[208]....
        /*07f0*/ 	.word	0x0500000f


	//   ....[209]....
        /*07f4*/ 	.word	0x0500000f


	//   ....[210]....
        /*07f8*/ 	.word	0x0500000f


	//   ....[211]....
        /*07fc*/ 	.word	0x0500000f


	//   ....[212]....
        /*0800*/ 	.word	0x0500000f


	//   ....[213]....
        /*0804*/ 	.word	0x0500000f


	//   ....[214]....
        /*0808*/ 	.word	0x0500000f


	//   ....[215]....
        /*080c*/ 	.word	0x0500000f


	//   ....[216]....
        /*0810*/ 	.word	0x0500000f


	//   ....[217]....
        /*0814*/ 	.word	0x0500000f


	//   ....[218]....
        /*0818*/ 	.word	0x0500000f


	//   ....[219]....
        /*081c*/ 	.word	0x0500000f


	//   ....[220]....
        /*0820*/ 	.word	0x0500000f


	//   ....[221]....
        /*0824*/ 	.word	0x0500000f


	//   ....[222]....
        /*0828*/ 	.word	0x0500000f


	//   ....[223]....
        /*082c*/ 	.word	0x0500000f


	//   ....[224]....
        /*0830*/ 	.word	0x0500000f


	//   ....[225]....
        /*0834*/ 	.word	0x0500000f


	//   ....[226]....
        /*0838*/ 	.word	0x0500000f


	//   ....[227]....
        /*083c*/ 	.word	0x0500000f


	//   ....[228]....
        /*0840*/ 	.word	0x0500000f


	//   ....[229]....
        /*0844*/ 	.word	0x0500000f


	//   ....[230]....
        /*0848*/ 	.word	0x0500000f


	//   ....[231]....
        /*084c*/ 	.word	0x0500000f


	//   ....[232]....
        /*0850*/ 	.word	0x0500000f


	//   ....[233]....
        /*0854*/ 	.word	0x0500000f


	//   ....[234]....
        /*0858*/ 	.word	0x0500000f


	//   ....[235]....
        /*085c*/ 	.word	0x0500000f


	//   ....[236]....
        /*0860*/ 	.word	0x0500000f


	//   ....[237]....
        /*0864*/ 	.word	0x0500000f


	//   ....[238]....
        /*0868*/ 	.word	0x0500000f


	//   ....[239]....
        /*086c*/ 	.word	0x0500000f


	//   ....[240]....
        /*0870*/ 	.word	0x0500000f


	//   ....[241]....
        /*0874*/ 	.word	0x0500000f


	//   ....[242]....
        /*0878*/ 	.word	0x0500000f


	//   ....[243]....
        /*087c*/ 	.word	0x0500000f


	//   ....[244]....
        /*0880*/ 	.word	0x0500000f


	//   ....[245]....
        /*0884*/ 	.word	0x0500000f


	//   ....[246]....
        /*0888*/ 	.word	0x0500000f


	//   ....[247]....
        /*088c*/ 	.word	0x0500000f


	//   ....[248]....
        /*0890*/ 	.word	0x0500000f


	//   ....[249]....
        /*0894*/ 	.word	0x0500000f


	//   ....[250]....
        /*0898*/ 	.word	0x0500000f


	//   ....[251]....
        /*089c*/ 	.word	0x0500000f


	//   ....[252]....
        /*08a0*/ 	.word	0x0500000f


	//   ....[253]....
        /*08a4*/ 	.word	0x0500000f


	//   ....[254]....
        /*08a8*/ 	.word	0x0500000f


	//   ....[255]....
        /*08ac*/ 	.word	0x0500000f


	//   ....[0]....
        /*08b0*/ 	.word	0x0500000f


	//   ....[1]....
        /*08b4*/ 	.word	0x0500000f


	//   ....[2]....
        /*08b8*/ 	.word	0x0500000f


	//   ....[3]....
        /*08bc*/ 	.word	0x0500000f


	//   ....[4]....
        /*08c0*/ 	.word	0x0500000f


	//   ....[5]....
        /*08c4*/ 	.word	0x0500000f


	//   ....[6]....
        /*08c8*/ 	.word	0x0500000f


	//   ....[7]....
        /*08cc*/ 	.word	0x0500000f


	//   ....[8]....
        /*08d0*/ 	.word	0x0500000f


	//   ....[9]....
        /*08d4*/ 	.word	0x0500000f


	//   ....[10]....
        /*08d8*/ 	.word	0x0500000f


	//   ....[11]....
        /*08dc*/ 	.word	0x0500000f


	//   ....[12]....
        /*08e0*/ 	.word	0x0500000f


	//   ....[13]....
        /*08e4*/ 	.word	0x0500000f


	//   ....[14]....
        /*08e8*/ 	.word	0x0500000f


	//   ....[15]....
        /*08ec*/ 	.word	0x0500000f


	//   ....[16]....
        /*08f0*/ 	.word	0x0500000f


	//   ....[17]....
        /*08f4*/ 	.word	0x0500000f


	//   ....[18]....
        /*08f8*/ 	.word	0x0500000f


	//   ....[19]....
        /*08fc*/ 	.word	0x0500000f


	//   ....[20]....
        /*0900*/ 	.word	0x0500000f


	//   ....[21]....
        /*0904*/ 	.word	0x0500000f


	//   ....[22]....
        /*0908*/ 	.word	0x0500000f


	//   ....[23]....
        /*090c*/ 	.word	0x0500000f


	//   ....[24]....
        /*0910*/ 	.word	0x0500000f


	//   ....[25]....
        /*0914*/ 	.word	0x0500000f


	//   ....[26]....
        /*0918*/ 	.word	0x0500000f


	//   ....[27]....
        /*091c*/ 	.word	0x0500000f


	//   ....[28]....
        /*0920*/ 	.word	0x0500000f


	//   ....[29]....
        /*0924*/ 	.word	0x0500000f


	//   ....[30]....
        /*0928*/ 	.word	0x0500000f


	//   ....[31]....
        /*092c*/ 	.word	0x0500000f


	//   ....[32]....
        /*0930*/ 	.word	0x0500000f


	//   ....[33]....
        /*0934*/ 	.word	0x0500000f


	//   ....[34]....
        /*0938*/ 	.word	0x0500000f


	//   ....[35]....
        /*093c*/ 	.word	0x0500000f


	//   ....[36]....
        /*0940*/ 	.word	0x0500000f


	//   ....[37]....
        /*0944*/ 	.word	0x0500000f


	//   ....[38]....
        /*0948*/ 	.word	0x0500000f


	//   ....[39]....
        /*094c*/ 	.word	0x0500000f


	//   ....[40]....
        /*0950*/ 	.word	0x0500000f


	//   ....[41]....
        /*0954*/ 	.word	0x0500000f


	//   ....[42]....
        /*0958*/ 	.word	0x0500000f


	//   ....[43]....
        /*095c*/ 	.word	0x0500000f


	//   ....[44]....
        /*0960*/ 	.word	0x0500000f


	//   ....[45]....
        /*0964*/ 	.word	0x0500000f


	//   ....[46]....
        /*0968*/ 	.word	0x0500000f


	//   ....[47]....
        /*096c*/ 	.word	0x0500000f


	//   ....[48]....
        /*0970*/ 	.word	0x0500000f


	//   ....[49]....
        /*0974*/ 	.word	0x0500000f


	//   ....[50]....
        /*0978*/ 	.word	0x0500000f


	//   ....[51]....
        /*097c*/ 	.word	0x0500000f


	//----- nvinfo : EIATTR_COOP_GROUP_INSTR_OFFSETS
	.align		4
.L_1266:
        /*0980*/ 	.byte	0x04, 0x28
        /*0982*/ 	.short	(.L_1268 - .L_1267)


	//   ....[0]....
.L_1267:
        /*0984*/ 	.word	0x00000060


	//   ....[1]....
        /*0988*/ 	.word	0x00000130


	//   ....[2]....
        /*098c*/ 	.word	0x000001f0


	//   ....[3]....
        /*0990*/ 	.word	0x000003c0


	//   ....[4]....
        /*0994*/ 	.word	0x00000520


	//   ....[5]....
        /*0998*/ 	.word	0x00000640


	//   ....[6]....
        /*099c*/ 	.word	0x000007a0


	//   ....[7]....
        /*09a0*/ 	.word	0x00002c30


	//   ....[8]....
        /*09a4*/ 	.word	0x00002c40


	//   ....[9]....
        /*09a8*/ 	.word	0x000032f0


	//   ....[10]....
        /*09ac*/ 	.word	0x00003300


	//   ....[11]....
        /*09b0*/ 	.word	0x00003e70


	//   ....[12]....
        /*09b4*/ 	.word	0x00003e80


	//   ....[13]....
        /*09b8*/ 	.word	0x00004600


	//   ....[14]....
        /*09bc*/ 	.word	0x00004610


	//   ....[15]....
        /*09c0*/ 	.word	0x00005000


	//   ....[16]....
        /*09c4*/ 	.word	0x00005010


	//   ....[17]....
        /*09c8*/ 	.word	0x00005120


	//   ....[18]....
        /*09cc*/ 	.word	0x00005130


	//   ....[19]....
        /*09d0*/ 	.word	0x000054e0


	//   ....[20]....
        /*09d4*/ 	.word	0x00005510


	//   ....[21]....
        /*09d8*/ 	.word	0x000057e0


	//   ....[22]....
        /*09dc*/ 	.word	0x00005800


	//   ....[23]....
        /*09e0*/ 	.word	0x000061a0


	//   ....[24]....
        /*09e4*/ 	.word	0x00006720


	//   ....[25]....
        /*09e8*/ 	.word	0x00006730


	//   ....[26]....
        /*09ec*/ 	.word	0x00006740


	//   ....[27]....
        /*09f0*/ 	.word	0x00006750


	//   ....[28]....
        /*09f4*/ 	.word	0x00007790


	//   ....[29]....
        /*09f8*/ 	.word	0x000077a0


	//   ....[30]....
        /*09fc*/ 	.word	0x000077b0


	//   ....[31]....
        /*0a00*/ 	.word	0x000077c0


	//   ....[32]....
        /*0a04*/ 	.word	0x0000a0e0


	//   ....[33]....
        /*0a08*/ 	.word	0x0000a1c0


	//   ....[34]....
        /*0a0c*/ 	.word	0x0000a1d0


	//   ....[35]....
        /*0a10*/ 	.word	0x0000a220


	//   ....[36]....
        /*0a14*/ 	.word	0x0000c0c0


	//   ....[37]....
        /*0a18*/ 	.word	0x0000c0d0


	//   ....[38]....
        /*0a1c*/ 	.word	0x0000c100


	//   ....[39]....
        /*0a20*/ 	.word	0x0000c110


	//   ....[40]....
        /*0a24*/ 	.word	0x0000d7e0


	//   ....[41]....
        /*0a28*/ 	.word	0x0000d830


	//   ....[42]....
        /*0a2c*/ 	.word	0x0000d890


	//   ....[43]....
        /*0a30*/ 	.word	0x0000d8c0


	//   ....[44]....
        /*0a34*/ 	.word	0x0000f390


	//   ....[45]....
        /*0a38*/ 	.word	0x0000f4b0


	//   ....[46]....
        /*0a3c*/ 	.word	0x0000f7b0


	//   ....[47]....
        /*0a40*/ 	.word	0x0000f7f0


	//   ....[48]....
        /*0a44*/ 	.word	0x0000fd30


	//   ....[49]....
        /*0a48*/ 	.word	0x0000fd80


	//   ....[50]....
        /*0a4c*/ 	.word	0x0000fec0


	//   ....[51]....
        /*0a50*/ 	.word	0x0000fee0


	//   ....[52]....
        /*0a54*/ 	.word	0x00010020


	//   ....[53]....
        /*0a58*/ 	.word	0x00010040


	//   ....[54]....
        /*0a5c*/ 	.word	0x00010190


	//   ....[55]....
        /*0a60*/ 	.word	0x000101b0


	//   ....[56]....
        /*0a64*/ 	.word	0x00010b50


	//   ....[57]....
        /*0a68*/ 	.word	0x00010b60


	//   ....[58]....
        /*0a6c*/ 	.word	0x00010d00


	//   ....[59]....
        /*0a70*/ 	.word	0x00010d10


	//   ....[60]....
        /*0a74*/ 	.word	0x00010ea0


	//   ....[61]....
        /*0a78*/ 	.word	0x00010eb0


	//   ....[62]....
        /*0a7c*/ 	.word	0x00011040


	//   ....[63]....
        /*0a80*/ 	.word	0x00011050


	//   ....[64]....
        /*0a84*/ 	.word	0x00011230


	//   ....[65]....
        /*0a88*/ 	.word	0x00011400


	//   ....[66]....
        /*0a8c*/ 	.word	0x00011430


	//   ....[67]....
        /*0a90*/ 	.word	0x00011460


	//   ....[68]....
        /*0a94*/ 	.word	0x00011490


	//   ....[69]....
        /*0a98*/ 	.word	0x000114c0


	//   ....[70]....
        /*0a9c*/ 	.word	0x000114f0


	//   ....[71]....
        /*0aa0*/ 	.word	0x00011660


	//   ....[72]....
        /*0aa4*/ 	.word	0x00011690


	//   ....[73]....
        /*0aa8*/ 	.word	0x000116c0


	//   ....[74]....
        /*0aac*/ 	.word	0x000116f0


	//   ....[75]....
        /*0ab0*/ 	.word	0x00011720


	//   ....[76]....
        /*0ab4*/ 	.word	0x00011750


	//   ....[77]....
        /*0ab8*/ 	.word	0x000117e0


	//   ....[78]....
        /*0abc*/ 	.word	0x00011810


	//   ....[79]....
        /*0ac0*/ 	.word	0x00011890


	//   ....[80]....
        /*0ac4*/ 	.word	0x000123b0


	//   ....[81]....
        /*0ac8*/ 	.word	0x00014220


	//   ....[82]....
        /*0acc*/ 	.word	0x00014240


	//   ....[83]....
        /*0ad0*/ 	.word	0x000142d0


	//   ....[84]....
        /*0ad4*/ 	.word	0x000142f0


	//   ....[85]....
        /*0ad8*/ 	.word	0x00014370


	//   ....[86]....
        /*0adc*/ 	.word	0x00014390


	//   ....[87]....
        /*0ae0*/ 	.word	0x00014410


	//   ....[88]....
        /*0ae4*/ 	.word	0x00014430


	//   ....[89]....
        /*0ae8*/ 	.word	0x000144b0


	//   ....[90]....
        /*0aec*/ 	.word	0x000144d0


	//   ....[91]....
        /*0af0*/ 	.word	0x000144e0


	//   ....[92]....
        /*0af4*/ 	.word	0x000144f0


	//   ....[93]....
        /*0af8*/ 	.word	0x00014ca0


	//   ....[94]....
        /*0afc*/ 	.word	0x00014cd0


	//   ....[95]....
        /*0b00*/ 	.word	0x00014dd0


	//   ....[96]....
        /*0b04*/ 	.word	0x00014de0


	//   ....[97]....
        /*0b08*/ 	.word	0x00014e60


	//   ....[98]....
        /*0b0c*/ 	.word	0x00014e70


	//   ....[99]....
        /*0b10*/ 	.word	0x00014e80


	//   ....[100]....
        /*0b14*/ 	.word	0x00014f20


	//   ....[101]....
        /*0b18*/ 	.word	0x00014f50


	//   ....[102]....
        /*0b1c*/ 	.word	0x00014fd0


	//   ....[103]....
        /*0b20*/ 	.word	0x00015000


	//   ....[104]....
        /*0b24*/ 	.word	0x00015080


	//   ....[105]....
        /*0b28*/ 	.word	0x000150b0


	//   ....[106]....
        /*0b2c*/ 	.word	0x000150d0


	//   ....[107]....
        /*0b30*/ 	.word	0x00015120


	//   ....[108]....
        /*0b34*/ 	.word	0x00015130


	//   ....[109]....
        /*0b38*/ 	.word	0x00015800


	//   ....[110]....
        /*0b3c*/ 	.word	0x00015830


	//   ....[111]....
        /*0b40*/ 	.word	0x00015850


	//   ....[112]....
        /*0b44*/ 	.word	0x00015920


	//   ....[113]....
        /*0b48*/ 	.word	0x00015950


	//   ....[114]....
        /*0b4c*/ 	.word	0x000159c0


	//   ....[115]....
        /*0b50*/ 	.word	0x00015a30


	//   ....[116]....
        /*0b54*/ 	.word	0x00015a40


	//   ....[117]....
        /*0b58*/ 	.word	0x00015ac0


	//   ....[118]....
        /*0b5c*/ 	.word	0x00015ad0


	//   ....[119]....
        /*0b60*/ 	.word	0x00015b50


	//   ....[120]....
        /*0b64*/ 	.word	0x00015b60


	//   ....[121]....
        /*0b68*/ 	.word	0x00015be0


	//   ....[122]....
        /*0b6c*/ 	.word	0x00015bf0


	//   ....[123]....
        /*0b70*/ 	.word	0x00015c70


	//   ....[124]....
        /*0b74*/ 	.word	0x00015c80


	//   ....[125]....
        /*0b78*/ 	.word	0x000161b0


	//   ....[126]....
        /*0b7c*/ 	.word	0x000161d0


	//   ....[127]....
        /*0b80*/ 	.word	0x00016200


	//   ....[128]....
        /*0b84*/ 	.word	0x000162e0


	//   ....[129]....
        /*0b88*/ 	.word	0x000162f0


	//   ....[130]....
        /*0b8c*/ 	.word	0x00016320


	//   ....[131]....
        /*0b90*/ 	.word	0x000163b0


	//   ....[132]....
        /*0b94*/ 	.word	0x00016460


	//   ....[133]....
        /*0b98*/ 	.word	0x00016470


	//   ....[134]....
        /*0b9c*/ 	.word	0x000164a0


	//   ....[135]....
        /*0ba0*/ 	.word	0x000164b0


	//   ....[136]....
        /*0ba4*/ 	.word	0x00016540


	//   ....[137]....
        /*0ba8*/ 	.word	0x00016c80


	//   ....[138]....
        /*0bac*/ 	.word	0x00016ca0


	//   ....[139]....
        /*0bb0*/ 	.word	0x00016cf0


	//   ....[140]....
        /*0bb4*/ 	.word	0x00016d00


	//   ....[141]....
        /*0bb8*/ 	.word	0x00016d40


	//   ....[142]....
        /*0bbc*/ 	.word	0x00016d50


	//   ....[143]....
        /*0bc0*/ 	.word	0x00016d90


	//   ....[144]....
        /*0bc4*/ 	.word	0x00016da0


	//   ....[145]....
        /*0bc8*/ 	.word	0x00016de0


	//   ....[146]....
        /*0bcc*/ 	.word	0x00016df0


	//   ....[147]....
        /*0bd0*/ 	.word	0x00016e00


	//   ....[148]....
        /*0bd4*/ 	.word	0x00016e40


	//   ....[149]....
        /*0bd8*/ 	.word	0x00017180


	//   ....[150]....
        /*0bdc*/ 	.word	0x000171a0


	//   ....[151]....
        /*0be0*/ 	.word	0x000171b0


	//   ....[152]....
        /*0be4*/ 	.word	0x000171d0


	//   ....[153]....
        /*0be8*/ 	.word	0x00017240


	//   ....[154]....
        /*0bec*/ 	.word	0x00017260


	//   ....[155]....
        /*0bf0*/ 	.word	0x000172c0


	//   ....[156]....
        /*0bf4*/ 	.word	0x000172e0


	//   ....[157]....
        /*0bf8*/ 	.word	0x00017340


	//   ....[158]....
        /*0bfc*/ 	.word	0x00017360


	//   ....[159]....
        /*0c00*/ 	.word	0x000173c0


	//   ....[160]....
        /*0c04*/ 	.word	0x000173e0


	//   ....[161]....
        /*0c08*/ 	.word	0x000178c0


	//   ....[162]....
        /*0c0c*/ 	.word	0x000178f0


	//   ....[163]....
        /*0c10*/ 	.word	0x00017930


	//   ....[164]....
        /*0c14*/ 	.word	0x00017960


	//   ....[165]....
        /*0c18*/ 	.word	0x00017990


	//   ....[166]....
        /*0c1c*/ 	.word	0x000179c0


	//   ....[167]....
        /*0c20*/ 	.word	0x000179f0


	//   ....[168]....
        /*0c24*/ 	.word	0x00017a20


	//   ....[169]....
        /*0c28*/ 	.word	0x00017ba0


	//   ....[170]....
        /*0c2c*/ 	.word	0x00017bd0


	//   ....[171]....
        /*0c30*/ 	.word	0x00017c00


	//   ....[172]....
        /*0c34*/ 	.word	0x00017c30


	//   ....[173]....
        /*0c38*/ 	.word	0x00017c60


	//   ....[174]....
        /*0c3c*/ 	.word	0x00017c90


	//   ....[175]....
        /*0c40*/ 	.word	0x00017d50


	//   ....[176]....
        /*0c44*/ 	.word	0x00017d70


	//   ....[177]....
        /*0c48*/ 	.word	0x00017de0


	//   ....[178]....
        /*0c4c*/ 	.word	0x00018250


	//   ....[179]....
        /*0c50*/ 	.word	0x00018570


	//   ....[180]....
        /*0c54*/ 	.word	0x00018600


	//   ....[181]....
        /*0c58*/ 	.word	0x000186a0


	//   ....[182]....
        /*0c5c*/ 	.word	0x00018730


	//   ....[183]....
        /*0c60*/ 	.word	0x00018820


	//   ....[184]....
        /*0c64*/ 	.word	0x000188b0


	//   ....[185]....
        /*0c68*/ 	.word	0x00018950


	//   ....[186]....
        /*0c6c*/ 	.word	0x000189e0


	//   ....[187]....
        /*0c70*/ 	.word	0x00018ad0


	//   ....[188]....
        /*0c74*/ 	.word	0x00018b60


	//   ....[189]....
        /*0c78*/ 	.word	0x00018bf0


	//   ....[190]....
        /*0c7c*/ 	.word	0x00018c80


	//   ....[191]....
        /*0c80*/ 	.word	0x00018db0


	//   ....[192]....
        /*0c84*/ 	.word	0x00018e50


	//   ....[193]....
        /*0c88*/ 	.word	0x00018ee0


	//   ....[194]....
        /*0c8c*/ 	.word	0x00018f30


	//   ....[195]....
        /*0c90*/ 	.word	0x00018f80


	//   ....[196]....
        /*0c94*/ 	.word	0x00019060


	//   ....[197]....
        /*0c98*/ 	.word	0x000190f0


	//   ....[198]....
        /*0c9c*/ 	.word	0x00019140


	//   ....[199]....
        /*0ca0*/ 	.word	0x00019190


	//   ....[200]....
        /*0ca4*/ 	.word	0x000193f0


	//   ....[201]....
        /*0ca8*/ 	.word	0x00019440


	//   ....[202]....
        /*0cac*/ 	.word	0x000194d0


	//   ....[203]....
        /*0cb0*/ 	.word	0x00019560


	//   ....[204]....
        /*0cb4*/ 	.word	0x000195f0


	//   ....[205]....
        /*0cb8*/ 	.word	0x00019680


	//   ....[206]....
        /*0cbc*/ 	.word	0x00019710


	//   ....[207]....
        /*0cc0*/ 	.word	0x000197a0


	//   ....[208]....
        /*0cc4*/ 	.word	0x00019860


	//   ....[209]....
        /*0cc8*/ 	.word	0x00019b40


	//   ....[210]....
        /*0ccc*/ 	.word	0x00019c30


	//   ....[211]....
        /*0cd0*/ 	.word	0x00019cd0


	//   ....[212]....
        /*0cd4*/ 	.word	0x00019d30


	//   ....[213]....
        /*0cd8*/ 	.word	0x00019e20


	//   ....[214]....
        /*0cdc*/ 	.word	0x00019e90


	//   ....[215]....
        /*0ce0*/ 	.word	0x00019f80


	//   ....[216]....
        /*0ce4*/ 	.word	0x00019ff0


	//   ....[217]....
        /*0ce8*/ 	.word	0x0001a0e0


	//   ....[218]....
        /*0cec*/ 	.word	0x0001a150


	//   ....[219]....
        /*0cf0*/ 	.word	0x0001a240


	//   ....[220]....
        /*0cf4*/ 	.word	0x0001a2b0


	//   ....[221]....
        /*0cf8*/ 	.word	0x0001a350


	//   ....[222]....
        /*0cfc*/ 	.word	0x0001a440


	//   ....[223]....
        /*0d00*/ 	.word	0x0001a500


	//   ....[224]....
        /*0d04*/ 	.word	0x0001a560


	//   ....[225]....
        /*0d08*/ 	.word	0x0001a650


	//   ....[226]....
        /*0d0c*/ 	.word	0x0001a6b0


	//   ....[227]....
        /*0d10*/ 	.word	0x0001a7a0


	//   ....[228]....
        /*0d14*/ 	.word	0x0001a800


	//   ....[229]....
        /*0d18*/ 	.word	0x0001a8a0


	//   ....[230]....
        /*0d1c*/ 	.word	0x0001a970


	//   ....[231]....
        /*0d20*/ 	.word	0x0001aa10


	//   ....[232]....
        /*0d24*/ 	.word	0x0001aae0


	//   ....[233]....
        /*0d28*/ 	.word	0x0001ab80


	//   ....[234]....
        /*0d2c*/ 	.word	0x0001ac50


	//   ....[235]....
        /*0d30*/ 	.word	0x0001acf0


	//   ....[236]....
        /*0d34*/ 	.word	0x0001ada0


	//   ....[237]....
        /*0d38*/ 	.word	0x0001ae40


	//   ....[238]....
        /*0d3c*/ 	.word	0x0001b0b0


	//   ....[239]....
        /*0d40*/ 	.word	0x0001b170


	//   ....[240]....
        /*0d44*/ 	.word	0x0001b230


	//   ....[241]....
        /*0d48*/ 	.word	0x0001b320


	//   ....[242]....
        /*0d4c*/ 	.word	0x0001b3e0


	//   ....[243]....
        /*0d50*/ 	.word	0x0001b4a0


	//   ....[244]....
        /*0d54*/ 	.word	0x0001b560


	//   ....[245]....
        /*0d58*/ 	.word	0x0001b620


	//   ....[246]....
        /*0d5c*/ 	.word	0x0001b6e0


	//   ....[247]....
        /*0d60*/ 	.word	0x0001b7a0


	//   ....[248]....
        /*0d64*/ 	.word	0x0001b860


	//   ....[249]....
        /*0d68*/ 	.word	0x0001b920


	//   ....[250]....
        /*0d6c*/ 	.word	0x0001b9e0


	//   ....[251]....
        /*0d70*/ 	.word	0x0001ba90


	//   ....[252]....
        /*0d74*/ 	.word	0x0001baf0


	//   ....[253]....
        /*0d78*/ 	.word	0x0001bbd0


	//   ....[254]....
        /*0d7c*/ 	.word	0x0001bd10


	//   ....[255]....
        /*0d80*/ 	.word	0x0001bde0


	//   ....[0]....
        /*0d84*/ 	.word	0x0001be60


	//   ....[1]....
        /*0d88*/ 	.word	0x0001bfa0


	//   ....[2]....
        /*0d8c*/ 	.word	0x0001c000


	//   ....[3]....
        /*0d90*/ 	.word	0x0001c110


	//   ....[4]....
        /*0d94*/ 	.word	0x0001c170


	//   ....[5]....
        /*0d98*/ 	.word	0x0001c280


	//   ....[6]....
        /*0d9c*/ 	.word	0x0001c2e0


	//   ....[7]....
        /*0da0*/ 	.word	0x0001c3f0


	//   ....[8]....
        /*0da4*/ 	.word	0x0001c450


	//   ....[9]....
        /*0da8*/ 	.word	0x0001c510


	//   ....[10]....
        /*0dac*/ 	.word	0x0001c670


	//   ....[11]....
        /*0db0*/ 	.word	0x0001c710


	//   ....[12]....
        /*0db4*/ 	.word	0x0001c770


	//   ....[13]....
        /*0db8*/ 	.word	0x0001c820


	//   ....[14]....
        /*0dbc*/ 	.word	0x0001c880


	//   ....[15]....
        /*0dc0*/ 	.word	0x0001c930


	//   ....[16]....
        /*0dc4*/ 	.word	0x0001c990


	//   ....[17]....
        /*0dc8*/ 	.word	0x0001ca40


	//   ....[18]....
        /*0dcc*/ 	.word	0x0001caa0


	//   ....[19]....
        /*0dd0*/ 	.word	0x0001cb50


	//   ....[20]....
        /*0dd4*/ 	.word	0x0001cbb0


	//   ....[21]....
        /*0dd8*/ 	.word	0x0001cc60


	//   ....[22]....
        /*0ddc*/ 	.word	0x0001cd50


	//   ....[23]....
        /*0de0*/ 	.word	0x0001cdf0


	//   ....[24]....
        /*0de4*/ 	.word	0x0001ce50


	//   ....[25]....
        /*0de8*/ 	.word	0x0001cf20


	//   ....[26]....
        /*0dec*/ 	.word	0x0001cf80


	//   ....[27]....
        /*0df0*/ 	.word	0x0001d050


	//   ....[28]....
        /*0df4*/ 	.word	0x0001d0b0


	//   ....[29]....
        /*0df8*/ 	.word	0x0001d180


	//   ....[30]....
        /*0dfc*/ 	.word	0x0001d1e0


	//   ....[31]....
        /*0e00*/ 	.word	0x0001d2b0


	//   ....[32]....
        /*0e04*/ 	.word	0x0001d310


	//   ....[33]....
        /*0e08*/ 	.word	0x0001d3e0


	//   ....[34]....
        /*0e0c*/ 	.word	0x0001d470


	//   ....[35]....
        /*0e10*/ 	.word	0x0001d510


	//   ....[36]....
        /*0e14*/ 	.word	0x0001d630


	//   ....[37]....
        /*0e18*/ 	.word	0x0001d6a0


	//   ....[38]....
        /*0e1c*/ 	.word	0x0001d710


	//   ....[39]....
        /*0e20*/ 	.word	0x0001d780


	//   ....[40]....
        /*0e24*/ 	.word	0x0001d7f0


	//   ....[41]....
        /*0e28*/ 	.word	0x0001d870


	//   ....[42]....
        /*0e2c*/ 	.word	0x0001d900


	//   ....[43]....
        /*0e30*/ 	.word	0x0001d990


	//   ....[44]....
        /*0e34*/ 	.word	0x0001da00


	//   ....[45]....
        /*0e38*/ 	.word	0x0001da70


	//   ....[46]....
        /*0e3c*/ 	.word	0x0001dae0


	//   ....[47]....
        /*0e40*/ 	.word	0x0001db60


	//   ....[48]....
        /*0e44*/ 	.word	0x0001dbd0


	//   ....[49]....
        /*0e48*/ 	.word	0x0001dc70


	//   ....[50]....
        /*0e4c*/ 	.word	0x0001dd00


	//   ....[51]....
        /*0e50*/ 	.word	0x0001de20


	//----- nvinfo : EIATTR_REG_RECONFIG
	.align		4
.L_1268:
        /*0e54*/ 	.byte	0x01, 0x54
	.zero		2


	//----- nvinfo : EIATTR_SYSCALL_OFFSETS
	.align		4
        /*0e58*/ 	.byte	0x04, 0x46
        /*0e5a*/ 	.short	(.L_1270 - .L_1269)


	//   ....[0]....
.L_1269:
        /*0e5c*/ 	.word	0x00001810


	//   ....[1]....
        /*0e60*/ 	.word	0x00001960


	//   ....[2]....
        /*0e64*/ 	.word	0x00006310


	//   ....[3]....
        /*0e68*/ 	.word	0x00006690


	//   ....[4]....
        /*0e6c*/ 	.word	0x00013800


	//   ....[5]....
        /*0e70*/ 	.word	0x00013950


	//   ....[6]....
        /*0e74*/ 	.word	0x00013a40


	//   ....[7]....
        /*0e78*/ 	.word	0x000148b0


	//   ....[8]....
        /*0e7c*/ 	.word	0x00015400


	//----- nvinfo : EIATTR_MBARRIER_INSTR_OFFSETS
	.align		4
.L_1270:
        /*0e80*/ 	.byte	0x04, 0x39
        /*0e82*/ 	.short	(.L_1272 - .L_1271)


	//   ....[0]....
.L_1271:
        /*0e84*/ 	.word	0x00000260
        /*0e88*/ 	.word	0x000000ff
        /*0e8c*/ 	.word	0x00032400
        /*0e90*/ 	.short	0x0100
        /*0e92*/ 	.byte	0x08
	.zero		1


	//   ....[1]....
        /*0e94*/ 	.word	0x00000270
        /*0e98*/ 	.word	0x000000ff
        /*0e9c*/ 	.word	0x00032410
        /*0ea0*/ 	.short	0x0100
        /*0ea2*/ 	.byte	0x08
	.zero		1


	//   ....[2]....
        /*0ea4*/ 	.word	0x00000280
        /*0ea8*/ 	.word	0x000000ff
        /*0eac*/ 	.word	0x00032420
        /*0eb0*/ 	.short	0x0100
        /*0eb2*/ 	.byte	0x08
	.zero		1


	//   ....[3]....
        /*0eb4*/ 	.word	0x00000370
        /*0eb8*/ 	.word	0x000000ff
        /*0ebc*/ 	.word	0x00032430
        /*0ec0*/ 	.short	0x0100
        /*0ec2*/ 	.byte	0x08
	.zero		1


	//   ....[4]....
        /*0ec4*/ 	.word	0x00000380
        /*0ec8*/ 	.word	0x000000ff
        /*0ecc*/ 	.word	0x00032440
        /*0ed0*/ 	.short	0x0100
        /*0ed2*/ 	.byte	0x08
	.zero		1


	//   ....[5]....
        /*0ed4*/ 	.word	0x00000390
        /*0ed8*/ 	.word	0x000000ff
        /*0edc*/ 	.word	0x00032438
        /*0ee0*/ 	.short	0x0100
        /*0ee2*/ 	.byte	0x08
	.zero		1


	//   ....[6]....
        /*0ee4*/ 	.word	0x000003a0
        /*0ee8*/ 	.word	0x000000ff
        /*0eec*/ 	.word	0x00032448
        /*0ef0*/ 	.short	0x0100
        /*0ef2*/ 	.byte	0x08
	.zero		1


	//   ....[7]....
        /*0ef4*/ 	.word	0x000004d0
        /*0ef8*/ 	.word	0x000000ff
        /*0efc*/ 	.word	0x00032450
        /*0f00*/ 	.short	0x0100
        /*0f02*/ 	.byte	0x08
	.zero		1


	//   ....[8]....
        /*0f04*/ 	.word	0x000004e0
        /*0f08*/ 	.word	0x000000ff
        /*0f0c*/ 	.word	0x00032460
        /*0f10*/ 	.short	0x0100
        /*0f12*/ 	.byte	0x08
	.zero		1


	//   ....[9]....
        /*0f14*/ 	.word	0x000004f0
        /*0f18*/ 	.word	0x000000ff
        /*0f1c*/ 	.word	0x00032458
        /*0f20*/ 	.short	0x0100
        /*0f22*/ 	.byte	0x08
	.zero		1


	//   ....[10]....
        /*0f24*/ 	.word	0x00000500
        /*0f28*/ 	.word	0x000000ff
        /*0f2c*/ 	.word	0x00032468
        /*0f30*/ 	.short	0x0100
        /*0f32*/ 	.byte	0x08
	.zero		1


	//   ....[11]....
        /*0f34*/ 	.word	0x000005f0
        /*0f38*/ 	.word	0x000000ff
        /*0f3c*/ 	.word	0x00032470
        /*0f40*/ 	.short	0x0100
        /*0f42*/ 	.byte	0x06
	.zero		1


	//   ....[12]....
        /*0f44*/ 	.word	0x00000600
        /*0f48*/ 	.word	0x000000ff
        /*0f4c*/ 	.word	0x00032480
        /*0f50*/ 	.short	0x0100
        /*0f52*/ 	.byte	0x06
	.zero		1


	//   ....[13]....
        /*0f54*/ 	.word	0x00000610
        /*0f58*/ 	.word	0x000000ff
        /*0f5c*/ 	.word	0x00032478
        /*0f60*/ 	.short	0x0100
        /*0f62*/ 	.byte	0x06
	.zero		1


	//   ....[14]....
        /*0f64*/ 	.word	0x00000620
        /*0f68*/ 	.word	0x000000ff
        /*0f6c*/ 	.word	0x00032488
        /*0f70*/ 	.short	0x0100
        /*0f72*/ 	.byte	0x06
	.zero		1


	//   ....[15]....
        /*0f74*/ 	.word	0x00000750
        /*0f78*/ 	.word	0x000000ff
        /*0f7c*/ 	.word	0x00032490
        /*0f80*/ 	.short	0x0100
        /*0f82*/ 	.byte	0x08
	.zero		1


	//   ....[16]....
        /*0f84*/ 	.word	0x00000760
        /*0f88*/ 	.word	0x000000ff
        /*0f8c*/ 	.word	0x000324a0
        /*0f90*/ 	.short	0x0100
        /*0f92*/ 	.byte	0x08
	.zero		1


	//   ....[17]....
        /*0f94*/ 	.word	0x00000770
        /*0f98*/ 	.word	0x000000ff
        /*0f9c*/ 	.word	0x00032498
        /*0fa0*/ 	.short	0x0100
        /*0fa2*/ 	.byte	0x08
	.zero		1


	//   ....[18]....
        /*0fa4*/ 	.word	0x00000780
        /*0fa8*/ 	.word	0x000000ff
        /*0fac*/ 	.word	0x000324a8
        /*0fb0*/ 	.short	0x0100
        /*0fb2*/ 	.byte	0x08
	.zero		1


	//   ....[19]....
        /*0fb4*/ 	.word	0x000008b0
        /*0fb8*/ 	.word	0x000000ff
        /*0fbc*/ 	.word	0x000324b0
        /*0fc0*/ 	.short	0x0100
        /*0fc2*/ 	.byte	0x08
	.zero		1


	//   ....[20]....
        /*0fc4*/ 	.word	0x000008c0
        /*0fc8*/ 	.word	0x000000ff
        /*0fcc*/ 	.word	0x000324c0
        /*0fd0*/ 	.short	0x0100
        /*0fd2*/ 	.byte	0x08
	.zero		1


	//   ....[21]....
        /*0fd4*/ 	.word	0x000008d0
        /*0fd8*/ 	.word	0x000000ff
        /*0fdc*/ 	.word	0x000324b8
        /*0fe0*/ 	.short	0x0100
        /*0fe2*/ 	.byte	0x08
	.zero		1


	//   ....[22]....
        /*0fe4*/ 	.word	0x000008e0
        /*0fe8*/ 	.word	0x000000ff
        /*0fec*/ 	.word	0x000324c8
        /*0ff0*/ 	.short	0x0100
        /*0ff2*/ 	.byte	0x08
	.zero		1


	//   ....[23]....
        /*0ff4*/ 	.word	0x00002be0
        /*0ff8*/ 	.word	0x00000004
        /*0ffc*/ 	.word	0x00032490
        /*1000*/ 	.short	0x010a
        /*1002*/ 	.byte	0x3f
	.zero		1


	//   ....[24]....
        /*1004*/ 	.word	0x00003e10
        /*1008*/ 	.word	0x00000004
        /*100c*/ 	.word	0x00032490
        /*1010*/ 	.short	0x010a
        /*1012*/ 	.byte	0x3f
	.zero		1


	//   ....[25]....
        /*1014*/ 	.word	0x00004e40
        /*1018*/ 	.word	0x00000004
        /*101c*/ 	.word	0x00032490
        /*1020*/ 	.short	0x010a
        /*1022*/ 	.byte	0x3f
	.zero		1


	//   ....[26]....
        /*1024*/ 	.word	0x000052f0
        /*1028*/ 	.word	0x0000000b
        /*102c*/ 	.word	0x00000000
        /*1030*/ 	.short	0x0101
        /*1032*/ 	.byte	0x3f
	.zero		1


	//   ....[27]....
        /*1034*/ 	.word	0x00005330
        /*1038*/ 	.word	0x00000004
        /*103c*/ 	.word	0x000324b0
        /*1040*/ 	.short	0x010a
        /*1042*/ 	.byte	0x3f
	.zero		1


	//   ....[28]....
        /*1044*/ 	.word	0x00005b70
        /*1048*/ 	.word	0x00000004
        /*104c*/ 	.word	0x00000000
        /*1050*/ 	.short	0x0101
        /*1052*/ 	.byte	0x3f
	.zero		1


	//   ....[29]....
        /*1054*/ 	.word	0x000063b0
        /*1058*/ 	.word	0x00000013
        /*105c*/ 	.word	0x00032400
        /*1060*/ 	.short	0x010a
        /*1062*/ 	.byte	0x3f
	.zero		1


	//   ....[30]....
        /*1064*/ 	.word	0x00006400
        /*1068*/ 	.word	0x00000013
        /*106c*/ 	.word	0x00032400
        /*1070*/ 	.short	0x010a
        /*1072*/ 	.byte	0x3f
	.zero		1


	//   ....[31]....
        /*1074*/ 	.word	0x00006a50
        /*1078*/ 	.word	0x00000013
        /*107c*/ 	.word	0x00032400
        /*1080*/ 	.short	0x010a
        /*1082*/ 	.byte	0x3f
	.zero		1


	//   ....[32]....
        /*1084*/ 	.word	0x00007990
        /*1088*/ 	.word	0x00000013
        /*108c*/ 	.word	0x00032400
        /*1090*/ 	.short	0x010a
        /*1092*/ 	.byte	0x3f
	.zero		1


	//   ....[33]....
        /*1094*/ 	.word	0x00008880
        /*1098*/ 	.word	0x00000003
        /*109c*/ 	.word	0x00032430
        /*10a0*/ 	.short	0x010a
        /*10a2*/ 	.byte	0x3f
	.zero		1


	//   ....[34]....
        /*10a4*/ 	.word	0x000088f0
        /*10a8*/ 	.word	0x00000003
        /*10ac*/ 	.word	0x00032430
        /*10b0*/ 	.short	0x010a
        /*10b2*/ 	.byte	0x3f
	.zero		1


	//   ....[35]....
        /*10b4*/ 	.word	0x00008ce0
        /*10b8*/ 	.word	0x00000013
        /*10bc*/ 	.word	0x00032410
        /*10c0*/ 	.short	0x010a
        /*10c2*/ 	.byte	0x3f
	.zero		1


	//   ....[36]....
        /*10c4*/ 	.word	0x00008d30
        /*10c8*/ 	.word	0x00000003
        /*10cc*/ 	.word	0x00032450
        /*10d0*/ 	.short	0x010a
        /*10d2*/ 	.byte	0x3f
	.zero		1


	//   ....[37]....
        /*10d4*/ 	.word	0x00008d70
        /*10d8*/ 	.word	0x00000003
        /*10dc*/ 	.word	0x00032450
        /*10e0*/ 	.short	0x010a
        /*10e2*/ 	.byte	0x3f
	.zero		1


	//   ....[38]....
        /*10e4*/ 	.word	0x0000a480
        /*10e8*/ 	.word	0x00000009
        /*10ec*/ 	.word	0x00000000
        /*10f0*/ 	.short	0x0101
        /*10f2*/ 	.byte	0x3f
	.zero		1


	//   ....[39]....
        /*10f4*/ 	.word	0x0000aff0
        /*10f8*/ 	.word	0x00000003
        /*10fc*/ 	.word	0x00000000
        /*1100*/ 	.short	0x0101
        /*1102*/ 	.byte	0x3f
	.zero		1


	//   ....[40]....
        /*1104*/ 	.word	0x0000b100
        /*1108*/ 	.word	0x00000003
        /*110c*/ 	.word	0x00032430
        /*1110*/ 	.short	0x010a
        /*1112*/ 	.byte	0x3f
	.zero		1


	//   ....[41]....
        /*1114*/ 	.word	0x0000b160
        /*1118*/ 	.word	0x00000003
        /*111c*/ 	.word	0x00032430
        /*1120*/ 	.short	0x010a
        /*1122*/ 	.byte	0x3f
	.zero		1


	//   ....[42]....
        /*1124*/ 	.word	0x0000b410
        /*1128*/ 	.word	0x00000003
        /*112c*/ 	.word	0x00032450
        /*1130*/ 	.short	0x010a
        /*1132*/ 	.byte	0x3f
	.zero		1


	//   ....[43]....
        /*1134*/ 	.word	0x0000b450
        /*1138*/ 	.word	0x00000003
        /*113c*/ 	.word	0x00032450
        /*1140*/ 	.short	0x010a
        /*1142*/ 	.byte	0x3f
	.zero		1


	//   ....[44]....
        /*1144*/ 	.word	0x0000c580
        /*1148*/ 	.word	0x00000009
        /*114c*/ 	.word	0x00000000
        /*1150*/ 	.short	0x0101
        /*1152*/ 	.byte	0x3f
	.zero		1


	//   ....[45]....
        /*1154*/ 	.word	0x0000d7a0
        /*1158*/ 	.word	0x00000003
        /*115c*/ 	.word	0x00000000
        /*1160*/ 	.short	0x0101
        /*1162*/ 	.byte	0x3f
	.zero		1


	//   ....[46]....
        /*1164*/ 	.word	0x0000fd40
        /*1168*/ 	.word	0x00000000
        /*116c*/ 	.word	0x00000000
        /*1170*/ 	.short	0x0101
        /*1172*/ 	.byte	0x3f
	.zero		1


	//   ....[47]....
        /*1174*/ 	.word	0x00012490
        /*1178*/ 	.word	0x00000017
        /*117c*/ 	.word	0x00032420
        /*1180*/ 	.short	0x010a
        /*1182*/ 	.byte	0x3f
	.zero		1


	//   ....[48]....
        /*1184*/ 	.word	0x00012540
        /*1188*/ 	.word	0x00000003
        /*118c*/ 	.word	0x000324a0
        /*1190*/ 	.short	0x010a
        /*1192*/ 	.byte	0x3f
	.zero		1


	//   ....[49]....
        /*1194*/ 	.word	0x00012770
        /*1198*/ 	.word	0x00000003
        /*119c*/ 	.word	0x000324c0
        /*11a0*/ 	.short	0x010a
        /*11a2*/ 	.byte	0x3f
	.zero		1


	//   ....[50]....
        /*11a4*/ 	.word	0x00012da0
        /*11a8*/ 	.word	0x00000006
        /*11ac*/ 	.word	0x000324a0
        /*11b0*/ 	.short	0x010a
        /*11b2*/ 	.byte	0x3f
	.zero		1


	//   ....[51]....
        /*11b4*/ 	.word	0x00012fc0
        /*11b8*/ 	.word	0x00000006
        /*11bc*/ 	.word	0x000324c0
        /*11c0*/ 	.short	0x010a
        /*11c2*/ 	.byte	0x3f
	.zero		1


	//   ....[52]....
        /*11c4*/ 	.word	0x00013f90
        /*11c8*/ 	.word	0x0000001e
        /*11cc*/ 	.word	0x00032440
        /*11d0*/ 	.short	0x010a
        /*11d2*/ 	.byte	0x3f
	.zero		1


	//   ....[53]....
        /*11d4*/ 	.word	0x000145f0
        /*11d8*/ 	.word	0x0000001e
        /*11dc*/ 	.word	0x00032430
        /*11e0*/ 	.short	0x0107
        /*11e2*/ 	.byte	0x3f
	.zero		1


	//   ....[54]....
        /*11e4*/ 	.word	0x000146c0
        /*11e8*/ 	.word	0x0000001e
        /*11ec*/ 	.word	0x00032430
        /*11f0*/ 	.short	0x0101
        /*11f2*/ 	.byte	0x3f
	.zero		1


	//   ....[55]....
        /*11f4*/ 	.word	0x00015240
        /*11f8*/ 	.word	0x00000017
        /*11fc*/ 	.word	0x00032400
        /*1200*/ 	.short	0x0107
        /*1202*/ 	.byte	0x3f
	.zero		1


	//   ....[56]....
        /*1204*/ 	.word	0x000152d0
        /*1208*/ 	.word	0x00000017
        /*120c*/ 	.word	0x00032400
        /*1210*/ 	.short	0x0101
        /*1212*/ 	.byte	0x3f
	.zero		1


	//   ....[57]....
        /*1214*/ 	.word	0x00015d70
        /*1218*/ 	.word	0x00000017
        /*121c*/ 	.word	0x00032410
        /*1220*/ 	.short	0x0107
        /*1222*/ 	.byte	0x3f
	.zero		1


	//   ....[58]....
        /*1224*/ 	.word	0x00015e70
        /*1228*/ 	.word	0x00000017
        /*122c*/ 	.word	0x00032410
        /*1230*/ 	.short	0x0101
        /*1232*/ 	.byte	0x3f
	.zero		1


	//   ....[59]....
        /*1234*/ 	.word	0x00015e90
        /*1238*/ 	.word	0x00000017
        /*123c*/ 	.word	0x00032420
        /*1240*/ 	.short	0x010a
        /*1242*/ 	.byte	0x3f
	.zero		1


	//   ....[60]....
        /*1244*/ 	.word	0x00015f70
        /*1248*/ 	.word	0x0000001e
        /*124c*/ 	.word	0x00032460
        /*1250*/ 	.short	0x010a
        /*1252*/ 	.byte	0x3f
	.zero		1


	//   ....[61]....
        /*1254*/ 	.word	0x000166c0
        /*1258*/ 	.word	0x0000001e
        /*125c*/ 	.word	0x00032450
        /*1260*/ 	.short	0x0107
        /*1262*/ 	.byte	0x3f
	.zero		1


	//   ....[62]....
        /*1264*/ 	.word	0x00016790
        /*1268*/ 	.word	0x0000001e
        /*126c*/ 	.word	0x00032450
        /*1270*/ 	.short	0x0101
        /*1272*/ 	.byte	0x3f
	.zero		1


	//   ....[63]....
        /*1274*/ 	.word	0x00016ae0
        /*1278*/ 	.word	0x00000004
        /*127c*/ 	.word	0x00032440
        /*1280*/ 	.short	0x010a
        /*1282*/ 	.byte	0x3f
	.zero		1


	//   ....[64]....
        /*1284*/ 	.word	0x00016ec0
        /*1288*/ 	.word	0x00000004
        /*128c*/ 	.word	0x00032430
        /*1290*/ 	.short	0x0107
        /*1292*/ 	.byte	0x3f
	.zero		1


	//   ....[65]....
        /*1294*/ 	.word	0x00016f80
        /*1298*/ 	.word	0x00000004
        /*129c*/ 	.word	0x00032430
        /*12a0*/ 	.short	0x0101
        /*12a2*/ 	.byte	0x3f
	.zero		1


	//   ....[66]....
        /*12a4*/ 	.word	0x00016fb0
        /*12a8*/ 	.word	0x00000004
        /*12ac*/ 	.word	0x00032460
        /*12b0*/ 	.short	0x010a
        /*12b2*/ 	.byte	0x3f
	.zero		1


	//   ....[67]....
        /*12b4*/ 	.word	0x000174d0
        /*12b8*/ 	.word	0x00000004
        /*12bc*/ 	.word	0x00032450
        /*12c0*/ 	.short	0x0107
        /*12c2*/ 	.byte	0x3f
	.zero		1


	//   ....[68]....
        /*12c4*/ 	.word	0x00017590
        /*12c8*/ 	.word	0x00000004
        /*12cc*/ 	.word	0x00032450
        /*12d0*/ 	.short	0x0101
        /*12d2*/ 	.byte	0x3f
	.zero		1


	//   ....[69]....
        /*12d4*/ 	.word	0x000181d0
        /*12d8*/ 	.word	0x00000005
        /*12dc*/ 	.word	0x00032420
        /*12e0*/ 	.short	0x010a
        /*12e2*/ 	.byte	0x3f
	.zero		1


	//   ....[70]....
        /*12e4*/ 	.word	0x00018340
        /*12e8*/ 	.word	0x00000003
        /*12ec*/ 	.word	0x00032440
        /*12f0*/ 	.short	0x010a
        /*12f2*/ 	.byte	0x3f
	.zero		1


	//   ....[71]....
        /*12f4*/ 	.word	0x000183e0
        /*12f8*/ 	.word	0x00000019
        /*12fc*/ 	.word	0x00032440
        /*1300*/ 	.short	0x010a
        /*1302*/ 	.byte	0x3f
	.zero		1


	//   ....[72]....
        /*1304*/ 	.word	0x00018420
        /*1308*/ 	.word	0x00000003
        /*130c*/ 	.word	0x00032460
        /*1310*/ 	.short	0x010a
        /*1312*/ 	.byte	0x3f
	.zero		1


	//   ....[73]....
        /*1314*/ 	.word	0x00018460
        /*1318*/ 	.word	0x00000019
        /*131c*/ 	.word	0x00032460
        /*1320*/ 	.short	0x010a
        /*1322*/ 	.byte	0x3f
	.zero		1


	//   ....[74]....
        /*1324*/ 	.word	0x000184c0
        /*1328*/ 	.word	0x00000004
        /*132c*/ 	.word	0x00032490
        /*1330*/ 	.short	0x010a
        /*1332*/ 	.byte	0x3f
	.zero		1


	//   ....[75]....
        /*1334*/ 	.word	0x00018770
        /*1338*/ 	.word	0x00000004
        /*133c*/ 	.word	0x00032490
        /*1340*/ 	.short	0x010a
        /*1342*/ 	.byte	0x3f
	.zero		1


	//   ....[76]....
        /*1344*/ 	.word	0x00018a20
        /*1348*/ 	.word	0x00000004
        /*134c*/ 	.word	0x00032490
        /*1350*/ 	.short	0x010a
        /*1352*/ 	.byte	0x3f
	.zero		1


	//   ....[77]....
        /*1354*/ 	.word	0x00018cb0
        /*1358*/ 	.word	0x00000004
        /*135c*/ 	.word	0x000324b0
        /*1360*/ 	.short	0x010a
        /*1362*/ 	.byte	0x3f
	.zero		1


	//   ....[78]....
        /*1364*/ 	.word	0x00018fb0
        /*1368*/ 	.word	0x00000013
        /*136c*/ 	.word	0x00032400
        /*1370*/ 	.short	0x010a
        /*1372*/ 	.byte	0x3f
	.zero		1


	//   ....[79]....
        /*1374*/ 	.word	0x000191c0
        /*1378*/ 	.word	0x00000013
        /*137c*/ 	.word	0x00032400
        /*1380*/ 	.short	0x010a
        /*1382*/ 	.byte	0x3f
	.zero		1


	//   ....[80]....
        /*1384*/ 	.word	0x00019210
        /*1388*/ 	.word	0x00000003
        /*138c*/ 	.word	0x00032430
        /*1390*/ 	.short	0x010a
        /*1392*/ 	.byte	0x3f
	.zero		1


	//   ....[81]....
        /*1394*/ 	.word	0x00019260
        /*1398*/ 	.word	0x00000013
        /*139c*/ 	.word	0x00032410
        /*13a0*/ 	.short	0x010a
        /*13a2*/ 	.byte	0x3f
	.zero		1


	//   ....[82]....
        /*13a4*/ 	.word	0x000192b0
        /*13a8*/ 	.word	0x00000003
        /*13ac*/ 	.word	0x00032450
        /*13b0*/ 	.short	0x010a
        /*13b2*/ 	.byte	0x3f
	.zero		1


	//   ....[83]....
        /*13b4*/ 	.word	0x00019300
        /*13b8*/ 	.word	0x00000003
        /*13bc*/ 	.word	0x00032430
        /*13c0*/ 	.short	0x010a
        /*13c2*/ 	.byte	0x3f
	.zero		1


	//   ....[84]....
        /*13c4*/ 	.word	0x00019350
        /*13c8*/ 	.word	0x00000003
        /*13cc*/ 	.word	0x00032450
        /*13d0*/ 	.short	0x010a
        /*13d2*/ 	.byte	0x3f
	.zero		1


	//   ....[85]....
        /*13d4*/ 	.word	0x00019920
        /*13d8*/ 	.word	0x00000017
        /*13dc*/ 	.word	0x00032420
        /*13e0*/ 	.short	0x010a
        /*13e2*/ 	.byte	0x3f
	.zero		1


	//   ....[86]....
        /*13e4*/ 	.word	0x00019970
        /*13e8*/ 	.word	0x00000003
        /*13ec*/ 	.word	0x000324a0
        /*13f0*/ 	.short	0x010a
        /*13f2*/ 	.byte	0x3f
	.zero		1


	//   ....[87]....
        /*13f4*/ 	.word	0x000199c0
        /*13f8*/ 	.word	0x00000003
        /*13fc*/ 	.word	0x000324c0
        /*1400*/ 	.short	0x010a
        /*1402*/ 	.byte	0x3f
	.zero		1


	//   ....[88]....
        /*1404*/ 	.word	0x00019a10
        /*1408*/ 	.word	0x00000006
        /*140c*/ 	.word	0x000324a0
        /*1410*/ 	.short	0x010a
        /*1412*/ 	.byte	0x3f
	.zero		1


	//   ....[89]....
        /*1414*/ 	.word	0x00019a60
        /*1418*/ 	.word	0x00000006
        /*141c*/ 	.word	0x000324c0
        /*1420*/ 	.short	0x010a
        /*1422*/ 	.byte	0x3f
	.zero		1


	//   ....[90]....
        /*1424*/ 	.word	0x00019b80
        /*1428*/ 	.word	0x0000001e
        /*142c*/ 	.word	0x00032440
        /*1430*/ 	.short	0x010a
        /*1432*/ 	.byte	0x3f
	.zero		1


	//   ....[91]....
        /*1434*/ 	.word	0x0001bc10
        /*1438*/ 	.word	0x00000017
        /*143c*/ 	.word	0x00032420
        /*1440*/ 	.short	0x010a
        /*1442*/ 	.byte	0x3f
	.zero		1


	//   ....[92]....
        /*1444*/ 	.word	0x0001bc60
        /*1448*/ 	.word	0x0000001e
        /*144c*/ 	.word	0x00032460
        /*1450*/ 	.short	0x010a
        /*1452*/ 	.byte	0x3f
	.zero		1


	//   ....[93]....
        /*1454*/ 	.word	0x0001c5c0
        /*1458*/ 	.word	0x00000004
        /*145c*/ 	.word	0x00032440
        /*1460*/ 	.short	0x010a
        /*1462*/ 	.byte	0x3f
	.zero		1


	//   ....[94]....
        /*1464*/ 	.word	0x0001cca0
        /*1468*/ 	.word	0x00000004
        /*146c*/ 	.word	0x00032460
        /*1470*/ 	.short	0x010a
        /*1472*/ 	.byte	0x3f
	.zero		1


	//   ....[95]....
        /*1474*/ 	.word	0x0001dd40
        /*1478*/ 	.word	0x00000005
        /*147c*/ 	.word	0x00032420
        /*1480*/ 	.short	0x010a
        /*1482*/ 	.byte	0x3f
	.zero		1


	//   ....[96]....
        /*1484*/ 	.word	0x0001dee0
        /*1488*/ 	.word	0x00000003
        /*148c*/ 	.word	0x00032440
        /*1490*/ 	.short	0x010a
        /*1492*/ 	.byte	0x3f
	.zero		1


	//   ....[97]....
        /*1494*/ 	.word	0x0001df30
        /*1498*/ 	.word	0x00000019
        /*149c*/ 	.word	0x00032440
        /*14a0*/ 	.short	0x010a
        /*14a2*/ 	.byte	0x3f
	.zero		1


	//   ....[98]....
        /*14a4*/ 	.word	0x0001df80
        /*14a8*/ 	.word	0x00000003
        /*14ac*/ 	.word	0x00032460
        /*14b0*/ 	.short	0x010a
        /*14b2*/ 	.byte	0x3f
	.zero		1


	//----- nvinfo : EIATTR_NUM_MBARRIERS
	.align		4
.L_1272:
        /*14b4*/ 	.byte	0x03, 0x38
        /*14b6*/ 	.short	0x0017


	//----- nvinfo : EIATTR_EXIT_INSTR_OFFSETS
	.align		4
        /*14b8*/ 	.byte	0x04, 0x1c
        /*14ba*/ 	.short	(.L_1274 - .L_1273)


	//   ....[0]....
.L_1273:
        /*14bc*/ 	.word	0x000184b0


	//----- nvinfo : EIATTR_MAX_THREADS
	.align		4
.L_1274:
        /*14c0*/ 	.byte	0x04, 0x05
        /*14c2*/ 	.short	(.L_1276 - .L_1275)
.L_1275:
        /*14c4*/ 	.word	0x00000180
        /*14c8*/ 	.word	0x00000001
        /*14cc*/ 	.word	0x00000001


	//----- nvinfo : EIATTR_CRS_STACK_SIZE
	.align		4
.L_1276:
        /*14d0*/ 	.byte	0x04, 0x1e
        /*14d2*/ 	.short	(.L_1278 - .L_1277)
.L_1277:
        /*14d4*/ 	.word	0x00000000


	//----- nvinfo : EIATTR_CBANK_PARAM_SIZE
	.align		4
.L_1278:
        /*14d8*/ 	.byte	0x03, 0x19
        /*14da*/ 	.short	0x0bf0


	//----- nvinfo : EIATTR_PARAM_CBANK
	.align		4
        /*14dc*/ 	.byte	0x04, 0x0a
        /*14de*/ 	.short	(.L_1280 - .L_1279)
	.align		4
.L_1279:
        /*14e0*/ 	.word	index@(.nv.constant0._ZN7cutlass13device_kernelIN5flash11enable_sm90INS1_16FlashAttnFwdSm90INS1_25CollectiveMainloopFwdSm90ILi2EN4cute5tupleIJNS5_1CILi1EEES8_S8_EEENS6_IJNS7_ILi128EEENS7_ILi96EEENS7_ILi64EEEEEELi256ENS_6half_tEfNS_4arch4Sm90ELb0ELb0ELb0ELb1ELb1ELb1ELb1ELb1ELb0ELb1ELb0ELb0EEENS1_21CollectiveEpilogueFwdINS6_IJSA_NS7_ILi256EEESB_EEES9_SE_SG_Li256ELb1ELb1ELb0ELb0EEENS1_36VarlenDynamicPersistentTileSchedulerILi128ELi96ELi256ELi128ELb0ELb1ELb1ELb0ELb1ELb1EEEEEEEEEvNT_6ParamsE)
        /*14e4*/ 	.short	0x0210
        /*14e6*/ 	.short	0x0bf0


	//----- nvinfo : EIATTR_SW_WAR
	.align		4
.L_1280:
        /*14e8*/ 	.byte	0x04, 0x36
        /*14ea*/ 	.short	(.L_1282 - .L_1281)
.L_1281:
        /*14ec*/ 	.word	0x00000008
.L_1282:


//--------------------- .nv.info._ZN7cutlass13device_kernelIN5flash11enable_sm90INS1_16FlashAttnFwdSm90INS1_25CollectiveMainloopFwdSm90ILi2EN4cute5tupleIJNS5_1CILi1EEES8_S8_EEENS6_IJNS7_ILi128EEENS7_ILi96EEENS7_ILi64EEEEEELi256ENS_6half_tEfNS_4arch4Sm90ELb0ELb1ELb0ELb0ELb1ELb0ELb0ELb1ELb0ELb1ELb0ELb0EEENS1_21CollectiveEpilogueFwdINS6_IJSA_NS7_ILi256EEESB_EEES9_SE_SG_Li256ELb0ELb1ELb0ELb0EEENS1_30DynamicPersistentTileSchedulerILi256ELi128ELb0ELb1ELb1EEEEEEEEEvNT_6ParamsE --------------------------
	.section	.nv.info._ZN7cutlass13device_kernelIN5flash11enable_sm90INS1_16FlashAttnFwdSm90INS1_25CollectiveMainloopFwdSm90ILi2EN4cute5tupleIJNS5_1CILi1EEES8_S8_EEENS6_IJNS7_ILi128EEENS7_ILi96EEENS7_ILi64EEEEEELi256ENS_6half_tEfNS_4arch4Sm90ELb0ELb1ELb0ELb0ELb1ELb0ELb0ELb1ELb0ELb1ELb0ELb0EEENS1_21CollectiveEpilogueFwdINS6_IJSA_NS7_ILi256EEESB_EEES9_SE_SG_Li256ELb0ELb1ELb0ELb0EEENS1_30DynamicPersistentTileSchedulerILi256ELi128ELb0ELb1ELb1EEEEEEEEEvNT_6ParamsE,"",@"SHT_CUDA_INFO"
	.sectionflags	@""
	.align	4


	//----- nvinfo : EIATTR_CUDA_API_VERSION
	.align		4
        /*0000*/ 	.byte	0x04, 0x37
        /*0002*/ 	.short	(.L_1284 - .L_1283)
.L_1283:
        /*0004*/ 	.word	0x00000082


	//----- nvinfo : EIATTR_KPARAM_INFO
	.align		4
.L_1284:
        /*0008*/ 	.byte	0x04, 0x17
        /*000a*/ 	.short	(.L_1286 - .L_1285)
.L_1285:
        /*000c*/ 	.word	0x00000000
        /*0010*/ 	.short	0x0000
        /*0012*/ 	.short	0x0070
        /*0014*/ 	.byte	0x00, 0xf0, 0x01, 0x2a


	//----- nvinfo : EIATTR_SPARSE_MMA_MASK
	.align		4
.L_1286:
        /*0018*/ 	.byte	0x03, 0x50
        /*001a*/ 	.short	0x0000


	//----- nvinfo : EIATTR_MAXREG_COUNT
	.align		4
        /*001c*/ 	.byte	0x03, 0x1b
        /*001e*/ 	.short	0x00a8


	//----- nvinfo : EIATTR_NUM_BARRIERS
	.align		4
        /*0020*/ 	.byte	0x02, 0x4c
        /*0022*/ 	.byte	0x10
	.zero		1


	//----- nvinfo : EIATTR_EXTERNS
	.align		4
        /*0024*/ 	.byte	0x04, 0x0f
        /*0026*/ 	.short	(.L_1288 - .L_1287)


	//   ....[0]....
	.align		4
.L_1287:
        /*0028*/ 	.word	index@(__assertfail)


	//----- nvinfo : EIATTR_ANNOTATIONS
	.align		4
.L_1288:
        /*002c*/ 	.byte	0x04, 0x55
        /*002e*/ 	.short	(.L_1290 - .L_1289)


	//   ....[0]....
.L_1289:
        /*0030*/ 	.word	0x00000001
        /*0034*/ 	.byte	0xd0, 0xf9, 0x00, 0x00, 0x01, 0x00, 0x00, 0x00, 0x40, 0xfd, 0x00, 0x00, 0x01, 0x00, 0x00, 0x00
        /*0044*/ 	.byte	0x80, 0xfd, 0x00, 0x00, 0x01, 0x00, 0x00, 0x00, 0xe0, 0x1d, 0x01, 0x00, 0x01, 0x00, 0x00, 0x00
        /*0054*/ 	.byte	0x00, 0x1e, 0x01, 0x00, 0x01, 0x00, 0x00, 0x00, 0xa0, 0x20, 0x01, 0x00, 0x01, 0x00, 0x00, 0x00
        /*0064*/ 	.byte	0xe0, 0x37, 0x01, 0x00, 0x01, 0x00, 0x00, 0x00, 0x80, 0x50, 0x01, 0x00


	//----- nvinfo : EIATTR_MERCURY_ISA_VERSION
	.align		4
.L_1290:
        /*0070*/ 	.byte	0x03, 0x5f
        /*0072*/ 	.short	0x0101


	//----- nvinfo : EIATTR_INT_WARP_WIDE_INSTR_OFFSETS
	.align		4
        /*0074*/ 	.byte	0x04, 0x31
        /*0076*/ 	.short	(.L_1292 - .L_1291)


	//   ....[0]....
.L_1291:
        /*0078*/ 	.word	0x000000c0


	//   ....[1]....
        /*007c*/ 	.word	0x000000d0


	//   ....[2]....
        /*0080*/ 	.word	0x00000170


	//   ....[3]....
        /*0084*/ 	.word	0x00010700


	//   ....[4]....
        /*0088*/ 	.word	0x00010790


	//   ....[5]....
        /*008c*/ 	.word	0x00013570


	//   ....[6]....
        /*0090*/ 	.word	0x00013600


	//----- nvinfo : EIATTR_COOP_GROUP_MASK_REGIDS
	.align		4
.L_1292:
        /*0094*/ 	.byte	0x04, 0x29
        /*0096*/ 	.short	(.L_1294 - .L_1293)


	//   ....[0]....
.L_1293:
        /*0098*/ 	.word	0xffffffff


	//   ....[1]....
        /*009c*/ 	.word	0xffffffff


	//   ....[2]....
        /*00a0*/ 	.word	0xffffffff


	//   ....[3]....
        /*00a4*/ 	.word	0xffffffff


	//   ....[4]....
        /*00a8*/ 	.word	0xffffffff


	//   ....[5]....
        /*00ac*/ 	.word	0xffffffff


	//   ....[6]....
        /*00b0*/ 	.word	0xffffffff


	//   ....[7]....
        /*00b4*/ 	.word	0xffffffff


	//   ....[8]....
        /*00b8*/ 	.word	0xffffffff


	//   ....[9]....
        /*00bc*/ 	.word	0xffffffff


	//   ....[10]....
        /*00c0*/ 	.word	0xffffffff


	//   ....[11]....
        /*00c4*/ 	.word	0xffffffff


	//   ....[12]....
        /*00c8*/ 	.word	0xffffffff


	//   ....[13]....
        /*00cc*/ 	.word	0xffffffff


	//   ....[14]....
        /*00d0*/ 	.word	0xffffffff


	//   ....[15]....
        /*00d4*/ 	.word	0xffffffff


	//   ....[16]....
        /*00d8*/ 	.word	0xffffffff


	//   ....[17]....
        /*00dc*/ 	.word	0xffffffff


	//   ....[18]....
        /*00e0*/ 	.word	0xffffffff


	//   ....[19]....
        /*00e4*/ 	.word	0xffffffff


	//   ....[20]....
        /*00e8*/ 	.word	0xffffffff


	//   ....[21]....
        /*00ec*/ 	.word	0xffffffff


	//   ....[22]....
        /*00f0*/ 	.word	0xffffffff


	//   ....[23]....
        /*00f4*/ 	.word	0xffffffff


	//   ....[24]....
        /*00f8*/ 	.word	0xffffffff


	//   ....[25]....
        /*00fc*/ 	.word	0xffffffff


	//   ....[26]....
        /*0100*/ 	.word	0xffffffff


	//   ....[27]....
        /*0104*/ 	.word	0xffffffff


	//   ....[28]....
        /*0108*/ 	.word	0xffffffff


	//   ....[29]....
        /*010c*/ 	.word	0xffffffff


	//   ....[30]....
        /*0110*/ 	.word	0xffffffff


	//   ....[31]....
        /*0114*/ 	.word	0xffffffff


	//   ....[32]....
        /*0118*/ 	.word	0xffffffff


	//   ....[33]....
        /*011c*/ 	.word	0xffffffff


	//   ....[34]....
        /*0120*/ 	.word	0xffffffff


	//   ....[35]....
        /*0124*/ 	.word	0xffffffff


	//   ....[36]....
        /*0128*/ 	.word	0xffffffff


	//   ....[37]....
        /*012c*/ 	.word	0xffffffff


	//   ....[38]....
        /*0130*/ 	.word	0xffffffff


	//   ....[39]....
        /*0134*/ 	.word	0xffffffff


	//   ....[40]....
        /*0138*/ 	.word	0xffffffff


	//   ....[41]....
        /*013c*/ 	.word	0xffffffff


	//   ....[42]....
        /*0140*/ 	.word	0xffffffff


	//   ....[43]....
        /*0144*/ 	.word	0xffffffff


	//   ....[44]....
        /*0148*/ 	.word	0xffffffff


	//   ....[45]....
        /*014c*/ 	.word	0xffffffff


	//   ....[46]....
        /*0150*/ 	.word	0xffffffff


	//   ....[47]....
        /*0154*/ 	.word	0xffffffff


	//   ....[48]....
        /*0158*/ 	.word	0xffffffff


	//   ....[49]....
        /*015c*/ 	.word	0xffffffff


	//   ....[50]....
        /*0160*/ 	.word	0xffffffff


	//   ....[51]....
        /*0164*/ 	.word	0xffffffff


	//   ....[52]....
        /*0168*/ 	.word	0xffffffff


	//   ....[53]....
        /*016c*/ 	.word	0xffffffff


	//   ....[54]....
        /*0170*/ 	.word	0xffffffff


	//   ....[55]....
        /*0174*/ 	.word	0xffffffff


	//   ....[56]....
        /*0178*/ 	.word	0xffffffff


	//   ....[57]....
        /*017c*/ 	.word	0xffffffff


	//   ....[58]....
        /*0180*/ 	.word	0xffffffff


	//   ....[59]....
        /*0184*/ 	.word	0xffffffff


	//   ....[60]....
        /*0188*/ 	.word	0xffffffff


	//   ....[61]....
        /*018c*/ 	.word	0xffffffff


	//   ....[62]....
        /*0190*/ 	.word	0xffffffff


	//   ....[63]....
        /*0194*/ 	.word	0xffffffff


	//   ....[64]....
        /*0198*/ 	.word	0xffffffff


	//   ....[65]....
        /*019c*/ 	.word	0xffffffff


	//   ....[66]....
        /*01a0*/ 	.word	0xffffffff


	//   ....[67]....
        /*01a4*/ 	.word	0xffffffff


	//   ....[68]....
        /*01a8*/ 	.word	0xffffffff


	//   ....[69]....
        /*01ac*/ 	.word	0xffffffff


	//   ....[70]....
        /*01b0*/ 	.word	0xffffffff


	//   ....[71]....
        /*01b4*/ 	.word	0xffffffff


	//   ....[72]....
        /*01b8*/ 	.word	0xffffffff


	//   ....[73]....
        /*01bc*/ 	.word	0xffffffff


	//   ....[74]....
        /*01c0*/ 	.word	0xffffffff


	//   ....[75]....
        /*01c4*/ 	.word	0xffffffff


	//   ....[76]....
        /*01c8*/ 	.word	0xffffffff


	//   ....[77]....
        /*01cc*/ 	.word	0xffffffff


	//   ....[78]....
        /*01d0*/ 	.word	0xffffffff


	//   ....[79]....
        /*01d4*/ 	.word	0xffffffff


	//   ....[80]....
        /*01d8*/ 	.word	0xffffffff


	//   ....[81]....
        /*01dc*/ 	.word	0xffffffff


	//   ....[82]....
        /*01e0*/ 	.word	0xffffffff


	//   ....[83]....
        /*01e4*/ 	.word	0xffffffff


	//   ....[84]....
        /*01e8*/ 	.word	0xffffffff


	//   ....[85]....
        /*01ec*/ 	.word	0xffffffff


	//   ....[86]....
        /*01f0*/ 	.word	0xffffffff


	//   ....[87]....
        /*01f4*/ 	.word	0xffffffff


	//   ....[88]....
        /*01f8*/ 	.word	0xffffffff


	//   ....[89]....
        /*01fc*/ 	.word	0xffffffff


	//   ....[90]....
        /*0200*/ 	.word	0xffffffff


	//   ....[91]....
        /*0204*/ 	.word	0xffffffff


	//   ....[92]....
        /*0208*/ 	.word	0xffffffff


	//   ....[93]....
        /*020c*/ 	.word	0xffffffff


	//   ....[94]....
        /*0210*/ 	.word	0xffffffff


	//   ....[95]....
        /*0214*/ 	.word	0xffffffff


	//   ....[96]....
        /*0218*/ 	.word	0xffffffff


	//   ....[97]....
        /*021c*/ 	.word	0xffffffff


	//   ....[98]....
        /*0220*/ 	.word	0xffffffff


	//   ....[99]....
        /*0224*/ 	.word	0xffffffff


	//   ....[100]....
        /*0228*/ 	.word	0xffffffff


	//   ....[101]....
        /*022c*/ 	.word	0xffffffff


	//   ....[102]....
        /*0230*/ 	.word	0xffffffff


	//   ....[103]....
        /*0234*/ 	.word	0xffffffff


	//   ....[104]....
        /*0238*/ 	.word	0xffffffff


	//   ....[105]....
        /*023c*/ 	.word	0xffffffff


	//   ....[106]....
        /*0240*/ 	.word	0xffffffff


	//   ....[107]....
        /*0244*/ 	.word	0xffffffff


	//   ....[108]....
        /*0248*/ 	.word	0xffffffff


	//   ....[109]....
        /*024c*/ 	.word	0xffffffff


	//   ....[110]....
        /*0250*/ 	.word	0xffffffff


	//   ....[111]....
        /*0254*/ 	.word	0xffffffff


	//   ....[112]....
        /*0258*/ 	.word	0xffffffff


	//   ....[113]....
        /*025c*/ 	.word	0xffffffff


	//   ....[114]....
        /*0260*/ 	.word	0xffffffff


	//   ....[115]....
        /*0264*/ 	.word	0xffffffff


	//   ....[116]....
        /*0268*/ 	.word	0xffffffff


	//   ....[117]....
        /*026c*/ 	.word	0xffffffff


	//   ....[118]....
        /*0270*/ 	.word	0xffffffff


	//   ....[119]....
        /*0274*/ 	.word	0xffffffff


	//   ....[120]....
        /*0278*/ 	.word	0x0500000f


	//   ....[121]....
        /*027c*/ 	.word	0x0500000f


	//   ....[122]....
        /*0280*/ 	.word	0x0500000f


	//   ....[123]....
        /*0284*/ 	.word	0x0500000f


	//   ....[124]....
        /*0288*/ 	.word	0x0500000f


	//   ....[125]....
        /*028c*/ 	.word	0x0500000f


	//   ....[126]....
        /*0290*/ 	.word	0x0500000f


	//   ....[127]....
        /*0294*/ 	.word	0x0500000f


	//   ....[128]....
        /*0298*/ 	.word	0x0500000f


	//   ....[129]....
        /*029c*/ 	.word	0x0500000f


	//   ....[130]....
        /*02a0*/ 	.word	0x0500000f


	//   ....[131]....
        /*02a4*/ 	.word	0x0500000f


	//   ....[132]....
        /*02a8*/ 	.word	0x0500000f


	//   ....[133]....
        /*02ac*/ 	.word	0x0500000f


	//   ....[134]....
        /*02b0*/ 	.word	0x0500000f


	//   ....[135]....
        /*02b4*/ 	.word	0x0500000f


	//   ....[136]....
        /*02b8*/ 	.word	0x0500000f


	//   ....[137]....
        /*02bc*/ 	.word	0x0500000f


	//   ....[138]....
        /*02c0*/ 	.word	0x0500000f


	//   ....[139]....
        /*02c4*/ 	.word	0x0500000f


	//   ....[140]....
        /*02c8*/ 	.word	0x0500000f


	//   ....[141]....
        /*02cc*/ 	.word	0x0500000f


	//   ....[142]....
        /*02d0*/ 	.word	0x0500000f


	//   ....[143]....
        /*02d4*/ 	.word	0x0500000f


	//   ....[144]....
        /*02d8*/ 	.word	0x0500000f


	//   ....[145]....
        /*02dc*/ 	.word	0x0500000f


	//   ....[146]....
        /*02e0*/ 	.word	0x0500000f


	//   ....[147]....
        /*02e4*/ 	.word	0x0500000f


	//   ....[148]....
        /*02e8*/ 	.word	0x0500000f


	//   ....[149]....
        /*02ec*/ 	.word	0x0500000f


	//   ....[150]....
        /*02f0*/ 	.word	0x0500000f


	//   ....[151]....
        /*02f4*/ 	.word	0x0500000f


	//   ....[152]....
        /*02f8*/ 	.word	0x0500000f


	//   ....[153]....
        /*02fc*/ 	.word	0x0500000f


	//   ....[154]....
        /*0300*/ 	.word	0x0500000f


	//   ....[155]....
        /*0304*/ 	.word	0x0500000f


	//   ....[156]....
        /*0308*/ 	.word	0x0500000f


	//   ....[157]....
        /*030c*/ 	.word	0x0500000f


	//   ....[158]....
        /*0310*/ 	.word	0x0500000f


	//   ....[159]....
        /*0314*/ 	.word	0x0500000f


	//   ....[160]....
        /*0318*/ 	.word	0x0500000f


	//   ....[161]....
        /*031c*/ 	.word	0x0500000f


	//   ....[162]....
        /*0320*/ 	.word	0x0500000f


	//   ....[163]....
        /*0324*/ 	.word	0x0500000f


	//   ....[164]....
        /*0328*/ 	.word	0x0500000f


	//   ....[165]....
        /*032c*/ 	.word	0x0500000f


	//   ....[166]....
        /*0330*/ 	.word	0x0500000f


	//   ....[167]....
        /*0334*/ 	.word	0x0500000f


	//   ....[168]....
        /*0338*/ 	.word	0x0500000f


	//   ....[169]....
        /*033c*/ 	.word	0x0500000f


	//   ....[170]....
        /*0340*/ 	.word	0x0500000f


	//   ....[171]....
        /*0344*/ 	.word	0x0500000f


	//   ....[172]....
        /*0348*/ 	.word	0x0500000f


	//   ....[173]....
        /*034c*/ 	.word	0x0500000f


	//   ....[174]....
        /*0350*/ 	.word	0x0500000f


	//   ....[175]....
        /*0354*/ 	.word	0x0500000f


	//   ....[176]....
        /*0358*/ 	.word	0x0500000f


	//   ....[177]....
        /*035c*/ 	.word	0x0500000f


	//   ....[178]....
        /*0360*/ 	.word	0x0500000f


	//   ....[179]....
        /*0364*/ 	.word	0x0500000f


	//   ....[180]....
        /*0368*/ 	.word	0x0500000f


	//   ....[181]....
        /*036c*/ 	.word	0x0500000f


	//   ....[182]....
        /*0370*/ 	.word	0x0500000f


	//   ....[183]....
        /*0374*/ 	.word	0x0500000f


	//   ....[184]....
        /*0378*/ 	.word	0x0500000f


	//   ....[185]....
        /*037c*/ 	.word	0x0500000f


	//   ....[186]....
        /*0380*/ 	.word	0x0500000f


	//----- nvinfo : EIATTR_COOP_GROUP_INSTR_OFFSETS
	.align		4
.L_1294:
        /*0384*/ 	.byte	0x04, 0x28
        /*0386*/ 	.short	(.L_1296 - .L_1295)


	//   ....[0]....
.L_1295:
        /*0388*/ 	.word	0x00000080


	//   ....[1]....
        /*038c*/ 	.word	0x00000090


	//   ....[2]....
        /*0390*/ 	.word	0x000002d0


	//   ....[3]....
        /*0394*/ 	.word	0x00000430


	//   ....[4]....
        /*0398*/ 	.word	0x00000550


	//   ....[5]....
        /*039c*/ 	.word	0x000006b0


	//   ....[6]....
        /*03a0*/ 	.word	0x00001960


	//   ....[7]....
        /*03a4*/ 	.word	0x000020e0


	//   ....[8]....
        /*03a8*/ 	.word	0x00002300


	//   ....[9]....
        /*03ac*/ 	.word	0x00003030


	//   ....[10]....
        /*03b0*/ 	.word	0x00003140


	//   ....[11]....
        /*03b4*/ 	.word	0x00003770


	//   ....[12]....
        /*03b8*/ 	.word	0x000037d0


	//   ....[13]....
        /*03bc*/ 	.word	0x000049d0


	//   ....[14]....
        /*03c0*/ 	.word	0x00005400


	//   ....[15]....
        /*03c4*/ 	.word	0x00005980


	//   ....[16]....
        /*03c8*/ 	.word	0x00005aa0


	//   ....[17]....
        /*03cc*/ 	.word	0x000060c0


	//   ....[18]....
        /*03d0*/ 	.word	0x00006170


	//   ....[19]....
        /*03d4*/ 	.word	0x00007d50


	//   ....[20]....
        /*03d8*/ 	.word	0x00007d80


	//   ....[21]....
        /*03dc*/ 	.word	0x000081e0


	//   ....[22]....
        /*03e0*/ 	.word	0x000083b0


	//   ....[23]....
        /*03e4*/ 	.word	0x000099e0


	//   ....[24]....
        /*03e8*/ 	.word	0x00009bd0


	//   ....[25]....
        /*03ec*/ 	.word	0x0000a990


	//   ....[26]....
        /*03f0*/ 	.word	0x0000aab0


	//   ....[27]....
        /*03f4*/ 	.word	0x0000b120


	//   ....[28]....
        /*03f8*/ 	.word	0x0000b240


	//   ....[29]....
        /*03fc*/ 	.word	0x0000c5e0


	//   ....[30]....
        /*0400*/ 	.word	0x0000c660


	//   ....[31]....
        /*0404*/ 	.word	0x0000c6d0


	//   ....[32]....
        /*0408*/ 	.word	0x0000c720


	//   ....[33]....
        /*040c*/ 	.word	0x0000e250


	//   ....[34]....
        /*0410*/ 	.word	0x0000e280


	//   ....[35]....
        /*0414*/ 	.word	0x0000e2b0


	//   ....[36]....
        /*0418*/ 	.word	0x0000e310


	//   ....[37]....
        /*041c*/ 	.word	0x0000e820


	//   ....[38]....
        /*0420*/ 	.word	0x0000e850


	//   ....[39]....
        /*0424*/ 	.word	0x0000e990


	//   ....[40]....
        /*0428*/ 	.word	0x0000e9b0


	//   ....[41]....
        /*042c*/ 	.word	0x0000eaf0


	//   ....[42]....
        /*0430*/ 	.word	0x0000eb10


	//   ....[43]....
        /*0434*/ 	.word	0x0000ec60


	//   ....[44]....
        /*0438*/ 	.word	0x0000ec80


	//   ....[45]....
        /*043c*/ 	.word	0x0000f3a0


	//   ....[46]....
        /*0440*/ 	.word	0x0000f3c0


	//   ....[47]....
        /*0444*/ 	.word	0x0000f500


	//   ....[48]....
        /*0448*/ 	.word	0x0000f520


	//   ....[49]....
        /*044c*/ 	.word	0x0000f660


	//   ....[50]....
        /*0450*/ 	.word	0x0000f680


	//   ....[51]....
        /*0454*/ 	.word	0x0000f7d0


	//   ....[52]....
        /*0458*/ 	.word	0x0000f7f0


	//   ....[53]....
        /*045c*/ 	.word	0x0000fa00


	//   ....[54]....
        /*0460*/ 	.word	0x00011150


	//   ....[55]....
        /*0464*/ 	.word	0x00011170


	//   ....[56]....
        /*0468*/ 	.word	0x00011180


	//   ....[57]....
        /*046c*/ 	.word	0x000111c0


	//   ....[58]....
        /*0470*/ 	.word	0x00011210


	//   ....[59]....
        /*0474*/ 	.word	0x00011230


	//   ....[60]....
        /*0478*/ 	.word	0x00011280


	//   ....[61]....
        /*047c*/ 	.word	0x000112a0


	//   ....[62]....
        /*0480*/ 	.word	0x000112f0


	//   ....[63]....
        /*0484*/ 	.word	0x00011310


	//   ....[64]....
        /*0488*/ 	.word	0x00011340


	//   ....[65]....
        /*048c*/ 	.word	0x00011370


	//   ....[66]....
        /*0490*/ 	.word	0x000119a0


	//   ....[67]....
        /*0494*/ 	.word	0x000119c0


	//   ....[68]....
        /*0498*/ 	.word	0x000119f0


	//   ....[69]....
        /*049c*/ 	.word	0x00011a30


	//   ....[70]....
        /*04a0*/ 	.word	0x00011a80


	//   ....[71]....
        /*04a4*/ 	.word	0x00011aa0


	//   ....[72]....
        /*04a8*/ 	.word	0x00011af0


	//   ....[73]....
        /*04ac*/ 	.word	0x00011b10


	//   ....[74]....
        /*04b0*/ 	.word	0x00011b60


	//   ....[75]....
        /*04b4*/ 	.word	0x00011b80


	//   ....[76]....
        /*04b8*/ 	.word	0x00011bd0


	//   ....[77]....
        /*04bc*/ 	.word	0x00011bf0


	//   ....[78]....
        /*04c0*/ 	.word	0x00011c40


	//   ....[79]....
        /*04c4*/ 	.word	0x00011c60


	//   ....[80]....
        /*04c8*/ 	.word	0x00011c90


	//   ....[81]....
        /*04cc*/ 	.word	0x00011cb0


	//   ....[82]....
        /*04d0*/ 	.word	0x000120e0


	//   ....[83]....
        /*04d4*/ 	.word	0x00012130


	//   ....[84]....
        /*04d8*/ 	.word	0x00012150


	//   ....[85]....
        /*04dc*/ 	.word	0x00012220


	//   ....[86]....
        /*04e0*/ 	.word	0x00012230


	//   ....[87]....
        /*04e4*/ 	.word	0x00012260


	//   ....[88]....
        /*04e8*/ 	.word	0x000122f0


	//   ....[89]....
        /*04ec*/ 	.word	0x00012390


	//   ....[90]....
        /*04f0*/ 	.word	0x000123b0


	//   ....[91]....
        /*04f4*/ 	.word	0x00012450


	//   ....[92]....
        /*04f8*/ 	.word	0x00012470


	//   ....[93]....
        /*04fc*/ 	.word	0x00012480


	//   ....[94]....
        /*0500*/ 	.word	0x00012ba0


	//   ....[95]....
        /*0504*/ 	.word	0x00012bc0


	//   ....[96]....
        /*0508*/ 	.word	0x00012bd0


	//   ....[97]....
        /*050c*/ 	.word	0x00012be0


	//   ....[98]....
        /*0510*/ 	.word	0x00012c00


	//   ....[99]....
        /*0514*/ 	.word	0x00012c60


	//   ....[100]....
        /*0518*/ 	.word	0x00012c80


	//   ....[101]....
        /*051c*/ 	.word	0x00012c90


	//   ....[102]....
        /*0520*/ 	.word	0x00012cd0


	//   ....[103]....
        /*0524*/ 	.word	0x00012d00


	//   ....[104]....
        /*0528*/ 	.word	0x00012d10


	//   ....[105]....
        /*052c*/ 	.word	0x00012d30


	//   ....[106]....
        /*0530*/ 	.word	0x00013090


	//   ....[107]....
        /*0534*/ 	.word	0x000130b0


	//   ....[108]....
        /*0538*/ 	.word	0x000130c0


	//   ....[109]....
        /*053c*/ 	.word	0x000130d0


	//   ....[110]....
        /*0540*/ 	.word	0x000130e0


	//   ....[111]....
        /*0544*/ 	.word	0x00013100


	//   ....[112]....
        /*0548*/ 	.word	0x00013170


	//   ....[113]....
        /*054c*/ 	.word	0x00013190


	//   ....[114]....
        /*0550*/ 	.word	0x000131f0


	//   ....[115]....
        /*0554*/ 	.word	0x00013200


	//   ....[116]....
        /*0558*/ 	.word	0x00013270


	//   ....[117]....
        /*055c*/ 	.word	0x000132e0


	//   ....[118]....
        /*0560*/ 	.word	0x00013720


	//   ....[119]....
        /*0564*/ 	.word	0x00013900


	//   ....[120]....
        /*0568*/ 	.word	0x00013f50


	//   ....[121]....
        /*056c*/ 	.word	0x00014030


	//   ....[122]....
        /*0570*/ 	.word	0x000140d0


	//   ....[123]....
        /*0574*/ 	.word	0x00014150


	//   ....[124]....
        /*0578*/ 	.word	0x00014200


	//   ....[125]....
        /*057c*/ 	.word	0x00014260


	//   ....[126]....
        /*0580*/ 	.word	0x00014320


	//   ....[127]....
        /*0584*/ 	.word	0x00014380


	//   ....[128]....
        /*0588*/ 	.word	0x00014440


	//   ....[129]....
        /*058c*/ 	.word	0x000144a0


	//   ....[130]....
        /*0590*/ 	.word	0x00014560


	//   ....[131]....
        /*0594*/ 	.word	0x000145c0


	//   ....[132]....
        /*0598*/ 	.word	0x00014660


	//   ....[133]....
        /*059c*/ 	.word	0x000146f0


	//   ....[134]....
        /*05a0*/ 	.word	0x00014760


	//   ....[135]....
        /*05a4*/ 	.word	0x000147e0


	//   ....[136]....
        /*05a8*/ 	.word	0x00014880


	//   ....[137]....
        /*05ac*/ 	.word	0x000148e0


	//   ....[138]....
        /*05b0*/ 	.word	0x000149a0


	//   ....[139]....
        /*05b4*/ 	.word	0x00014a00


	//   ....[140]....
        /*05b8*/ 	.word	0x00014ac0


	//   ....[141]....
        /*05bc*/ 	.word	0x00014b20


	//   ....[142]....
        /*05c0*/ 	.word	0x00014be0


	//   ....[143]....
        /*05c4*/ 	.word	0x00014c40


	//   ....[144]....
        /*05c8*/ 	.word	0x00014d00


	//   ....[145]....
        /*05cc*/ 	.word	0x00014d60


	//   ....[146]....
        /*05d0*/ 	.word	0x00014e20


	//   ....[147]....
        /*05d4*/ 	.word	0x00014e80


	//   ....[148]....
        /*05d8*/ 	.word	0x00014f20


	//   ....[149]....
        /*05dc*/ 	.word	0x00015050


	//   ....[150]....
        /*05e0*/ 	.word	0x00015120


	//   ....[151]....
        /*05e4*/ 	.word	0x000151b0


	//   ....[152]....
        /*05e8*/ 	.word	0x000152e0


	//   ....[153]....
        /*05ec*/ 	.word	0x00015340


	//   ....[154]....
        /*05f0*/ 	.word	0x00015450


	//   ....[155]....
        /*05f4*/ 	.word	0x000154b0


	//   ....[156]....
        /*05f8*/ 	.word	0x000155c0


	//   ....[157]....
        /*05fc*/ 	.word	0x00015620


	//   ....[158]....
        /*0600*/ 	.word	0x00015730


	//   ....[159]....
        /*0604*/ 	.word	0x00015790


	//   ....[160]....
        /*0608*/ 	.word	0x00015850


	//   ....[161]....
        /*060c*/ 	.word	0x000159b0


	//   ....[162]....
        /*0610*/ 	.word	0x00015a50


	//   ....[163]....
        /*0614*/ 	.word	0x00015ab0


	//   ....[164]....
        /*0618*/ 	.word	0x00015b50


	//   ....[165]....
        /*061c*/ 	.word	0x00015bb0


	//   ....[166]....
        /*0620*/ 	.word	0x00015c60


	//   ....[167]....
        /*0624*/ 	.word	0x00015cc0


	//   ....[168]....
        /*0628*/ 	.word	0x00015d60


	//   ....[169]....
        /*062c*/ 	.word	0x00015dc0


	//   ....[170]....
        /*0630*/ 	.word	0x00015e60


	//   ....[171]....
        /*0634*/ 	.word	0x00015ec0


	//   ....[172]....
        /*0638*/ 	.word	0x00015f60


	//   ....[173]....
        /*063c*/ 	.word	0x00016040


	//   ....[174]....
        /*0640*/ 	.word	0x000160e0


	//   ....[175]....
        /*0644*/ 	.word	0x00016140


	//   ....[176]....
        /*0648*/ 	.word	0x00016210


	//   ....[177]....
        /*064c*/ 	.word	0x00016270


	//   ....[178]....
        /*0650*/ 	.word	0x00016340


	//   ....[179]....
        /*0654*/ 	.word	0x000163a0


	//   ....[180]....
        /*0658*/ 	.word	0x00016470


	//   ....[181]....
        /*065c*/ 	.word	0x000164d0


	//   ....[182]....
        /*0660*/ 	.word	0x000165a0


	//   ....[183]....
        /*0664*/ 	.word	0x00016600


	//   ....[184]....
        /*0668*/ 	.word	0x000166d0


	//   ....[185]....
        /*066c*/ 	.word	0x00016760


	//   ....[186]....
        /*0670*/ 	.word	0x00016880


	//----- nvinfo : EIATTR_REG_RECONFIG
	.align		4
.L_1296:
        /*0674*/ 	.byte	0x01, 0x54
	.zero		2


	//----- nvinfo : EIATTR_SYSCALL_OFFSETS
	.align		4
        /*0678*/ 	.byte	0x04, 0x46
        /*067a*/ 	.short	(.L_1298 - .L_1297)


	//   ....[0]....
.L_1297:
        /*067c*/ 	.word	0x00001b40


	//   ....[1]....
        /*0680*/ 	.word	0x000108f0


	//   ....[2]....
        /*0684*/ 	.word	0x00010a40


	//   ....[3]....
        /*0688*/ 	.word	0x00010b30


	//   ....[4]....
        /*068c*/ 	.word	0x00011650


	//----- nvinfo : EIATTR_MBARRIER_INSTR_OFFSETS
	.align		4
.L_1298:
        /*0690*/ 	.byte	0x04, 0x39
        /*0692*/ 	.short	(.L_1300 - .L_1299)


	//   ....[0]....
.L_1299:
        /*0694*/ 	.word	0x00000180
        /*0698*/ 	.word	0x000000ff
        /*069c*/ 	.word	0x00022800
        /*06a0*/ 	.short	0x0100
        /*06a2*/ 	.byte	0x08
	.zero		1


	//   ....[1]....
        /*06a4*/ 	.word	0x00000190
        /*06a8*/ 	.word	0x000000ff
        /*06ac*/ 	.word	0x00022820
        /*06b0*/ 	.short	0x0100
        /*06b2*/ 	.byte	0x08
	.zero		1


	//   ....[2]....
        /*06b4*/ 	.word	0x00000280
        /*06b8*/ 	.word	0x000000ff
        /*06bc*/ 	.word	0x00022830
        /*06c0*/ 	.short	0x0100
        /*06c2*/ 	.byte	0x08
	.zero		1


	//   ....[3]....
        /*06c4*/ 	.word	0x00000290
        /*06c8*/ 	.word	0x000000ff
        /*06cc*/ 	.word	0x00022840
        /*06d0*/ 	.short	0x0100
        /*06d2*/ 	.byte	0x08
	.zero		1


	//   ....[4]....
        /*06d4*/ 	.word	0x000002a0
        /*06d8*/ 	.word	0x000000ff
        /*06dc*/ 	.word	0x00022838
        /*06e0*/ 	.short	0x0100
        /*06e2*/ 	.byte	0x08
	.zero		1


	//   ....[5]....
        /*06e4*/ 	.word	0x000002b0
        /*06e8*/ 	.word	0x000000ff
        /*06ec*/ 	.word	0x00022848
        /*06f0*/ 	.short	0x0100
        /*06f2*/ 	.byte	0x08
	.zero		1


	//   ....[6]....
        /*06f4*/ 	.word	0x000003e0
        /*06f8*/ 	.word	0x000000ff
        /*06fc*/ 	.word	0x00022850
        /*0700*/ 	.short	0x0100
        /*0702*/ 	.byte	0x08
	.zero		1


	//   ....[7]....
        /*0704*/ 	.word	0x000003f0
        /*0708*/ 	.word	0x000000ff
        /*070c*/ 	.word	0x00022860
        /*0710*/ 	.short	0x0100
        /*0712*/ 	.byte	0x08
	.zero		1


	//   ....[8]....
        /*0714*/ 	.word	0x00000400
        /*0718*/ 	.word	0x000000ff
        /*071c*/ 	.word	0x00022858
        /*0720*/ 	.short	0x0100
        /*0722*/ 	.byte	0x08
	.zero		1


	//   ....[9]....
        /*0724*/ 	.word	0x00000410
        /*0728*/ 	.word	0x000000ff
        /*072c*/ 	.word	0x00022868
        /*0730*/ 	.short	0x0100
        /*0732*/ 	.byte	0x08
	.zero		1


	//   ....[10]....
        /*0734*/ 	.word	0x00000500
        /*0738*/ 	.word	0x000000ff
        /*073c*/ 	.word	0x00022870
        /*0740*/ 	.short	0x0100
        /*0742*/ 	.byte	0x06
	.zero		1


	//   ....[11]....
        /*0744*/ 	.word	0x00000510
        /*0748*/ 	.word	0x000000ff
        /*074c*/ 	.word	0x00022880
        /*0750*/ 	.short	0x0100
        /*0752*/ 	.byte	0x06
	.zero		1


	//   ....[12]....
        /*0754*/ 	.word	0x00000520
        /*0758*/ 	.word	0x000000ff
        /*075c*/ 	.word	0x00022878
        /*0760*/ 	.short	0x0100
        /*0762*/ 	.byte	0x06
	.zero		1


	//   ....[13]....
        /*0764*/ 	.word	0x00000530
        /*0768*/ 	.word	0x000000ff
        /*076c*/ 	.word	0x00022888
        /*0770*/ 	.short	0x0100
        /*0772*/ 	.byte	0x06
	.zero		1


	//   ....[14]....
        /*0774*/ 	.word	0x00000660
        /*0778*/ 	.word	0x000000ff
        /*077c*/ 	.word	0x00022890
        /*0780*/ 	.short	0x0100
        /*0782*/ 	.byte	0x08
	.zero		1


	//   ....[15]....
        /*0784*/ 	.word	0x00000670
        /*0788*/ 	.word	0x000000ff
        /*078c*/ 	.word	0x000228a0
        /*0790*/ 	.short	0x0100
        /*0792*/ 	.byte	0x08
	.zero		1


	//   ....[16]....
        /*0794*/ 	.word	0x00000680
        /*0798*/ 	.word	0x000000ff
        /*079c*/ 	.word	0x00022898
        /*07a0*/ 	.short	0x0100
        /*07a2*/ 	.byte	0x08
	.zero		1


	//   ....[17]....
        /*07a4*/ 	.word	0x00000690
        /*07a8*/ 	.word	0x000000ff
        /*07ac*/ 	.word	0x000228a8
        /*07b0*/ 	.short	0x0100
        /*07b2*/ 	.byte	0x08
	.zero		1


	//   ....[18]....
        /*07b4*/ 	.word	0x000007d0
        /*07b8*/ 	.word	0x000000ff
        /*07bc*/ 	.word	0x000228b0
        /*07c0*/ 	.short	0x0100
        /*07c2*/ 	.byte	0x08
	.zero		1


	//   ....[19]....
        /*07c4*/ 	.word	0x000007e0
        /*07c8*/ 	.word	0x000000ff
        /*07cc*/ 	.word	0x000228c0
        /*07d0*/ 	.short	0x0100
        /*07d2*/ 	.byte	0x08
	.zero		1


	//   ....[20]....
        /*07d4*/ 	.word	0x000007f0
        /*07d8*/ 	.word	0x000000ff
        /*07dc*/ 	.word	0x000228b8
        /*07e0*/ 	.short	0x0100
        /*07e2*/ 	.byte	0x08
	.zero		1


	//   ....[21]....
        /*07e4*/ 	.word	0x00000800
        /*07e8*/ 	.word	0x000000ff
        /*07ec*/ 	.word	0x000228c8
        /*07f0*/ 	.short	0x0100
        /*07f2*/ 	.byte	0x08
	.zero		1


	//   ....[22]....
        /*07f4*/ 	.word	0x00001bf0
        /*07f8*/ 	.word	0x00000007
        /*07fc*/ 	.word	0x00022800
        /*0800*/ 	.short	0x010a
        /*0802*/ 	.byte	0x3f
	.zero		1


	//   ....[23]....
        /*0804*/ 	.word	0x00001cc0
        /*0808*/ 	.word	0x000000ff
        /*080c*/ 	.word	0x00022830
        /*0810*/ 	.short	0x010a
        /*0812*/ 	.byte	0x18
	.zero		1


	//   ....[24]....
        /*0814*/ 	.word	0x00001d00
        /*0818*/ 	.word	0x000000ff
        /*081c*/ 	.word	0x00022830
        /*0820*/ 	.short	0x010a
        /*0822*/ 	.byte	0x18
	.zero		1


	//   ....[25]....
        /*0824*/ 	.word	0x00002080
        /*0828*/ 	.word	0x000000ff
        /*082c*/ 	.word	0x00000000
        /*0830*/ 	.short	0x0101
        /*0832*/ 	.byte	0x05
	.zero		1


	//   ....[26]....
        /*0834*/ 	.word	0x00003fe0
        /*0838*/ 	.word	0x000000ff
        /*083c*/ 	.word	0x00022850
        /*0840*/ 	.short	0x010a
        /*0842*/ 	.byte	0x18
	.zero		1


	//   ....[27]....
        /*0844*/ 	.word	0x00004020
        /*0848*/ 	.word	0x000000ff
        /*084c*/ 	.word	0x00022850
        /*0850*/ 	.short	0x010a
        /*0852*/ 	.byte	0x18
	.zero		1


	//   ....[28]....
        /*0854*/ 	.word	0x00004370
        /*0858*/ 	.word	0x000000ff
        /*085c*/ 	.word	0x00000000
        /*0860*/ 	.short	0x0101
        /*0862*/ 	.byte	0x18
	.zero		1


	//   ....[29]....
        /*0864*/ 	.word	0x000046f0
        /*0868*/ 	.word	0x000000ff
        /*086c*/ 	.word	0x00022830
        /*0870*/ 	.short	0x010a
        /*0872*/ 	.byte	0x19
	.zero		1


	//   ....[30]....
        /*0874*/ 	.word	0x00004730
        /*0878*/ 	.word	0x000000ff
        /*087c*/ 	.word	0x00022830
        /*0880*/ 	.short	0x010a
        /*0882*/ 	.byte	0x19
	.zero		1


	//   ....[31]....
        /*0884*/ 	.word	0x00004980
        /*0888*/ 	.word	0x000000ff
        /*088c*/ 	.word	0x00000000
        /*0890*/ 	.short	0x0101
        /*0892*/ 	.byte	0x0a
	.zero		1


	//   ....[32]....
        /*0894*/ 	.word	0x00007270
        /*0898*/ 	.word	0x000000ff
        /*089c*/ 	.word	0x00022850
        /*08a0*/ 	.short	0x010a
        /*08a2*/ 	.byte	0x19
	.zero		1


	//   ....[33]....
        /*08a4*/ 	.word	0x000072c0
        /*08a8*/ 	.word	0x000000ff
        /*08ac*/ 	.word	0x00022850
        /*08b0*/ 	.short	0x010a
        /*08b2*/ 	.byte	0x19
	.zero		1


	//   ....[34]....
        /*08b4*/ 	.word	0x000075b0
        /*08b8*/ 	.word	0x000000ff
        /*08bc*/ 	.word	0x00000000
        /*08c0*/ 	.short	0x0101
        /*08c2*/ 	.byte	0x19
	.zero		1


	//   ....[35]....
        /*08c4*/ 	.word	0x00007990
        /*08c8*/ 	.word	0x000000ff
        /*08cc*/ 	.word	0x00022830
        /*08d0*/ 	.short	0x010a
        /*08d2*/ 	.byte	0x19
	.zero		1


	//   ....[36]....
        /*08d4*/ 	.word	0x000079d0
        /*08d8*/ 	.word	0x000000ff
        /*08dc*/ 	.word	0x00022830
        /*08e0*/ 	.short	0x010a
        /*08e2*/ 	.byte	0x19
	.zero		1


	//   ....[37]....
        /*08e4*/ 	.word	0x00007c00
        /*08e8*/ 	.word	0x000000ff
        /*08ec*/ 	.word	0x00000000
        /*08f0*/ 	.short	0x0101
        /*08f2*/ 	.byte	0x0a
	.zero		1


	//   ....[38]....
        /*08f4*/ 	.word	0x00009260
        /*08f8*/ 	.word	0x000000ff
        /*08fc*/ 	.word	0x00022850
        /*0900*/ 	.short	0x010a
        /*0902*/ 	.byte	0x19
	.zero		1


	//   ....[39]....
        /*0904*/ 	.word	0x000092b0
        /*0908*/ 	.word	0x000000ff
        /*090c*/ 	.word	0x00022850
        /*0910*/ 	.short	0x010a
        /*0912*/ 	.byte	0x19
	.zero		1


	//   ....[40]....
        /*0914*/ 	.word	0x00009580
        /*0918*/ 	.word	0x000000ff
        /*091c*/ 	.word	0x00000000
        /*0920*/ 	.short	0x0101
        /*0922*/ 	.byte	0x19
	.zero		1


	//   ....[41]....
        /*0924*/ 	.word	0x00009710
        /*0928*/ 	.word	0x000000ff
        /*092c*/ 	.word	0x00022830
        /*0930*/ 	.short	0x010a
        /*0932*/ 	.byte	0x18
	.zero		1


	//   ....[42]....
        /*0934*/ 	.word	0x00009750
        /*0938*/ 	.word	0x000000ff
        /*093c*/ 	.word	0x00022830
        /*0940*/ 	.short	0x010a
        /*0942*/ 	.byte	0x18
	.zero		1


	//   ....[43]....
        /*0944*/ 	.word	0x00009990
        /*0948*/ 	.word	0x000000ff
        /*094c*/ 	.word	0x00000000
        /*0950*/ 	.short	0x0101
        /*0952*/ 	.byte	0x0a
	.zero		1


	//   ....[44]....
        /*0954*/ 	.word	0x0000c280
        /*0958*/ 	.word	0x000000ff
        /*095c*/ 	.word	0x00022850
        /*0960*/ 	.short	0x010a
        /*0962*/ 	.byte	0x18
	.zero		1


	//   ....[45]....
        /*0964*/ 	.word	0x0000c2d0
        /*0968*/ 	.word	0x000000ff
        /*096c*/ 	.word	0x00022850
        /*0970*/ 	.short	0x010a
        /*0972*/ 	.byte	0x18
	.zero		1


	//   ....[46]....
        /*0974*/ 	.word	0x0000c5c0
        /*0978*/ 	.word	0x000000ff
        /*097c*/ 	.word	0x00000000
        /*0980*/ 	.short	0x0101
        /*0982*/ 	.byte	0x18
	.zero		1


	//   ....[47]....
        /*0984*/ 	.word	0x0000e840
        /*0988*/ 	.word	0x000000b0
        /*098c*/ 	.word	0x00000000
        /*0990*/ 	.short	0x0101
        /*0992*/ 	.byte	0x3f
	.zero		1


	//   ....[48]....
        /*0994*/ 	.word	0x00010f30
        /*0998*/ 	.word	0x00000016
        /*099c*/ 	.word	0x00022840
        /*09a0*/ 	.short	0x010a
        /*09a2*/ 	.byte	0x3f
	.zero		1


	//   ....[49]....
        /*09a4*/ 	.word	0x00011430
        /*09a8*/ 	.word	0x00000016
        /*09ac*/ 	.word	0x00022830
        /*09b0*/ 	.short	0x0107
        /*09b2*/ 	.byte	0x3f
	.zero		1


	//   ....[50]....
        /*09b4*/ 	.word	0x00011500
        /*09b8*/ 	.word	0x00000016
        /*09bc*/ 	.word	0x00022830
        /*09c0*/ 	.short	0x0101
        /*09c2*/ 	.byte	0x3f
	.zero		1


	//   ....[51]....
        /*09c4*/ 	.word	0x00011d70
        /*09c8*/ 	.word	0x00000011
        /*09cc*/ 	.word	0x00022800
        /*09d0*/ 	.short	0x0107
        /*09d2*/ 	.byte	0x3f
	.zero		1


	//   ....[52]....
        /*09d4*/ 	.word	0x00011e60
        /*09d8*/ 	.word	0x00000011
        /*09dc*/ 	.word	0x00022800
        /*09e0*/ 	.short	0x0101
        /*09e2*/ 	.byte	0x3f
	.zero		1


	//   ....[53]....
        /*09e4*/ 	.word	0x00011e80
        /*09e8*/ 	.word	0x00000011
        /*09ec*/ 	.word	0x00022820
        /*09f0*/ 	.short	0x010a
        /*09f2*/ 	.byte	0x3f
	.zero		1


	//   ....[54]....
        /*09f4*/ 	.word	0x00011f10
        /*09f8*/ 	.word	0x00000016
        /*09fc*/ 	.word	0x00022860
        /*0a00*/ 	.short	0x010a
        /*0a02*/ 	.byte	0x3f
	.zero		1


	//   ....[55]....
        /*0a04*/ 	.word	0x00012600
        /*0a08*/ 	.word	0x00000016
        /*0a0c*/ 	.word	0x00022850
        /*0a10*/ 	.short	0x0107
        /*0a12*/ 	.byte	0x3f
	.zero		1


	//   ....[56]....
        /*0a14*/ 	.word	0x000126d0
        /*0a18*/ 	.word	0x00000016
        /*0a1c*/ 	.word	0x00022850
        /*0a20*/ 	.short	0x0101
        /*0a22*/ 	.byte	0x3f
	.zero		1


	//   ....[57]....
        /*0a24*/ 	.word	0x00012a00
        /*0a28*/ 	.word	0x0000000a
        /*0a2c*/ 	.word	0x00022840
        /*0a30*/ 	.short	0x010a
        /*0a32*/ 	.byte	0x3f
	.zero		1


	//   ....[58]....
        /*0a34*/ 	.word	0x00012dd0
        /*0a38*/ 	.word	0x0000000a
        /*0a3c*/ 	.word	0x00022830
        /*0a40*/ 	.short	0x0107
        /*0a42*/ 	.byte	0x3f
	.zero		1


	//   ....[59]....
        /*0a44*/ 	.word	0x00012e90
        /*0a48*/ 	.word	0x0000000a
        /*0a4c*/ 	.word	0x00022830
        /*0a50*/ 	.short	0x0101
        /*0a52*/ 	.byte	0x3f
	.zero		1


	//   ....[60]....
        /*0a54*/ 	.word	0x00012ec0
        /*0a58*/ 	.word	0x0000000a
        /*0a5c*/ 	.word	0x00022860
        /*0a60*/ 	.short	0x010a
        /*0a62*/ 	.byte	0x3f
	.zero		1


	//   ....[61]....
        /*0a64*/ 	.word	0x000133e0
        /*0a68*/ 	.word	0x0000000a
        /*0a6c*/ 	.word	0x00022850
        /*0a70*/ 	.short	0x0107
        /*0a72*/ 	.byte	0x3f
	.zero		1


	//   ....[62]....
        /*0a74*/ 	.word	0x000134a0
        /*0a78*/ 	.word	0x0000000a
        /*0a7c*/ 	.word	0x00022850
        /*0a80*/ 	.short	0x0101
        /*0a82*/ 	.byte	0x3f
	.zero		1


	//   ....[63]....
        /*0a84*/ 	.word	0x00013880
        /*0a88*/ 	.word	0x00000005
        /*0a8c*/ 	.word	0x00022820
        /*0a90*/ 	.short	0x010a
        /*0a92*/ 	.byte	0x3f
	.zero		1


	//   ....[64]....
        /*0a94*/ 	.word	0x00013a00
        /*0a98*/ 	.word	0x00000003
        /*0a9c*/ 	.word	0x00022840
        /*0aa0*/ 	.short	0x010a
        /*0aa2*/ 	.byte	0x3f
	.zero		1


	//   ....[65]....
        /*0aa4*/ 	.word	0x00013aa0
        /*0aa8*/ 	.word	0x00000005
        /*0aac*/ 	.word	0x00022840
        /*0ab0*/ 	.short	0x010a
        /*0ab2*/ 	.byte	0x3f
	.zero		1


	//   ....[66]....
        /*0ab4*/ 	.word	0x00013ae0
        /*0ab8*/ 	.word	0x00000003
        /*0abc*/ 	.word	0x00022860
        /*0ac0*/ 	.short	0x010a
        /*0ac2*/ 	.byte	0x3f
	.zero		1


	//   ....[67]....
        /*0ac4*/ 	.word	0x00013b20
        /*0ac8*/ 	.word	0x00000005
        /*0acc*/ 	.word	0x00022860
        /*0ad0*/ 	.short	0x010a
        /*0ad2*/ 	.byte	0x3f
	.zero		1


	//   ....[68]....
        /*0ad4*/ 	.word	0x00013b80
        /*0ad8*/ 	.word	0x00000007
        /*0adc*/ 	.word	0x00022800
        /*0ae0*/ 	.short	0x010a
        /*0ae2*/ 	.byte	0x3f
	.zero		1


	//   ....[69]....
        /*0ae4*/ 	.word	0x00013be0
        /*0ae8*/ 	.word	0x00000000
        /*0aec*/ 	.word	0x00022830
        /*0af0*/ 	.short	0x010a
        /*0af2*/ 	.byte	0x3f
	.zero		1


	//   ....[70]....
        /*0af4*/ 	.word	0x00013c40
        /*0af8*/ 	.word	0x0000000a
        /*0afc*/ 	.word	0x00022850
        /*0b00*/ 	.short	0x010a
        /*0b02*/ 	.byte	0x3f
	.zero		1


	//   ....[71]....
        /*0b04*/ 	.word	0x00013ca0
        /*0b08*/ 	.word	0x00000003
        /*0b0c*/ 	.word	0x00022830
        /*0b10*/ 	.short	0x010a
        /*0b12*/ 	.byte	0x3f
	.zero		1


	//   ....[72]....
        /*0b14*/ 	.word	0x00013d00
        /*0b18*/ 	.word	0x0000000b
        /*0b1c*/ 	.word	0x00022850
        /*0b20*/ 	.short	0x010a
        /*0b22*/ 	.byte	0x3f
	.zero		1


	//   ....[73]....
        /*0b24*/ 	.word	0x00013d60
        /*0b28*/ 	.word	0x00000003
        /*0b2c*/ 	.word	0x00022830
        /*0b30*/ 	.short	0x010a
        /*0b32*/ 	.byte	0x3f
	.zero		1


	//   ....[74]....
        /*0b34*/ 	.word	0x00013dc0
        /*0b38*/ 	.word	0x00000009
        /*0b3c*/ 	.word	0x00022850
        /*0b40*/ 	.short	0x010a
        /*0b42*/ 	.byte	0x3f
	.zero		1


	//   ....[75]....
        /*0b44*/ 	.word	0x00013e20
        /*0b48*/ 	.word	0x00000003
        /*0b4c*/ 	.word	0x00022830
        /*0b50*/ 	.short	0x010a
        /*0b52*/ 	.byte	0x3f
	.zero		1


	//   ....[76]....
        /*0b54*/ 	.word	0x00013e80
        /*0b58*/ 	.word	0x00000009
        /*0b5c*/ 	.word	0x00022850
        /*0b60*/ 	.short	0x010a
        /*0b62*/ 	.byte	0x3f
	.zero		1


	//   ....[77]....
        /*0b64*/ 	.word	0x00013f80
        /*0b68*/ 	.word	0x00000016
        /*0b6c*/ 	.word	0x00022840
        /*0b70*/ 	.short	0x010a
        /*0b72*/ 	.byte	0x3f
	.zero		1


	//   ....[78]....
        /*0b74*/ 	.word	0x00014f50
        /*0b78*/ 	.word	0x00000011
        /*0b7c*/ 	.word	0x00022820
        /*0b80*/ 	.short	0x010a
        /*0b82*/ 	.byte	0x3f
	.zero		1


	//   ....[79]....
        /*0b84*/ 	.word	0x00014fa0
        /*0b88*/ 	.word	0x00000016
        /*0b8c*/ 	.word	0x00022860
        /*0b90*/ 	.short	0x010a
        /*0b92*/ 	.byte	0x3f
	.zero		1


	//   ....[80]....
        /*0b94*/ 	.word	0x00015900
        /*0b98*/ 	.word	0x0000000a
        /*0b9c*/ 	.word	0x00022840
        /*0ba0*/ 	.short	0x010a
        /*0ba2*/ 	.byte	0x3f
	.zero		1


	//   ....[81]....
        /*0ba4*/ 	.word	0x00015f90
        /*0ba8*/ 	.word	0x0000000a
        /*0bac*/ 	.word	0x00022860
        /*0bb0*/ 	.short	0x010a
        /*0bb2*/ 	.byte	0x3f
	.zero		1


	//   ....[82]....
        /*0bb4*/ 	.word	0x000167a0
        /*0bb8*/ 	.word	0x00000005
        /*0bbc*/ 	.word	0x00022820
        /*0bc0*/ 	.short	0x010a
        /*0bc2*/ 	.byte	0x3f
	.zero		1


	//   ....[83]....
        /*0bc4*/ 	.word	0x00016940
        /*0bc8*/ 	.word	0x00000003
        /*0bcc*/ 	.word	0x00022840
        /*0bd0*/ 	.short	0x010a
        /*0bd2*/ 	.byte	0x3f
	.zero		1


	//   ....[84]....
        /*0bd4*/ 	.word	0x00016990
        /*0bd8*/ 	.word	0x00000005
        /*0bdc*/ 	.word	0x00022840
        /*0be0*/ 	.short	0x010a
        /*0be2*/ 	.byte	0x3f
	.zero		1


	//   ....[85]....
        /*0be4*/ 	.word	0x000169e0
        /*0be8*/ 	.word	0x00000003
        /*0bec*/ 	.word	0x00022860
        /*0bf0*/ 	.short	0x010a
        /*0bf2*/ 	.byte	0x3f
	.zero		1


	//----- nvinfo : EIATTR_NUM_MBARRIERS
	.align		4
.L_1300:
        /*0bf4*/ 	.byte	0x03, 0x38
        /*0bf6*/ 	.short	0x0016


	//----- nvinfo : EIATTR_EXIT_INSTR_OFFSETS
	.align		4
        /*0bf8*/ 	.byte	0x04, 0x1c
        /*0bfa*/ 	.short	(.L_1302 - .L_1301)


	//   ....[0]....
.L_1301:
        /*0bfc*/ 	.word	0x00000960


	//   ....[1]....
        /*0c00*/ 	.word	0x0000f970


	//   ....[2]....
        /*0c04*/ 	.word	0x00013b70


	//----- nvinfo : EIATTR_MAX_THREADS
	.align		4
.L_1302:
        /*0c08*/ 	.byte	0x04, 0x05
        /*0c0a*/ 	.short	(.L_1304 - .L_1303)
.L_1303:
        /*0c0c*/ 	.word	0x00000180
        /*0c10*/ 	.word	0x00000001
        /*0c14*/ 	.word	0x00000001


	//----- nvinfo : EIATTR_CRS_STACK_SIZE
	.align		4
.L_1304:
        /*0c18*/ 	.byte	0x04, 0x1e
        /*0c1a*/ 	.short	(.L_1306 - .L_1305)
.L_1305:
        /*0c1c*/ 	.word	0x00000000


	//----- nvinfo : EIATTR_CBANK_PARAM_SIZE
	.align		4
.L_1306:
        /*0c20*/ 	.byte	0x03, 0x19
        /*0c22*/ 	.short	0x0af0


	//----- nvinfo : EIATTR_PARAM_CBANK
	.align		4
        /*0c24*/ 	.byte	0x04, 0x0a
        /*0c26*/ 	.short	(.L_1308 - .L_1307)
	.align		4
.L_1307:
        /*0c28*/ 	.word	index@(.nv.constant0._ZN7cutlass13device_kernelIN5flash11enable_sm90INS1_16FlashAttnFwdSm90INS1_25CollectiveMainloopFwdSm90ILi2EN4cute5tupleIJNS5_1CILi1EEES8_S8_EEENS6_IJNS7_ILi128EEENS7_ILi96EEENS7_ILi64EEEEEELi256ENS_6half_tEfNS_4arch4Sm90ELb0ELb1ELb0ELb0ELb1ELb0ELb0ELb1ELb0ELb1ELb0ELb0EEENS1_21CollectiveEpilogueFwdINS6_IJSA_NS7_ILi256EEESB_EEES9_SE_SG_Li256ELb0ELb1ELb0ELb0EEENS1_30DynamicPersistentTileSchedulerILi256ELi128ELb0ELb1ELb1EEEEEEEEEvNT_6ParamsE)
        /*0c2c*/ 	.short	0x0210
        /*0c2e*/ 	.short	0x0af0


	//----- nvinfo : EIATTR_SW_WAR
	.align		4
.L_1308:
        /*0c30*/ 	.byte	0x04, 0x36
        /*0c32*/ 	.short	(.L_1310 - .L_1309)
.L_1309:
        /*0c34*/ 	.word	0x00000008
.L_1310:


//--------------------- .nv.info._ZN7cutlass13device_kernelIN5flash11enable_sm90INS1_16FlashAttnFwdSm90INS1_25CollectiveMainloopFwdSm90ILi2EN4cute5tupleIJNS5_1CILi1EEES8_S8_EEENS6_IJNS7_ILi128EEENS7_ILi96EEENS7_ILi64EEEEEELi256ENS_6half_tEfNS_4arch4Sm90ELb0ELb1ELb0ELb0ELb1ELb0ELb1ELb1ELb0ELb1ELb0ELb0EEENS1_21CollectiveEpilogueFwdINS6_IJSA_NS7_ILi256EEESB_EEES9_SE_SG_Li256ELb0ELb1ELb0ELb0EEENS1_30DynamicPersistentTileSchedulerILi256ELi128ELb0ELb1ELb1EEEEEEEEEvNT_6ParamsE --------------------------
	.section	.nv.info._ZN7cutlass13device_kernelIN5flash11enable_sm90INS1_16FlashAttnFwdSm90INS1_25CollectiveMainloopFwdSm90ILi2EN4cute5tupleIJNS5_1CILi1EEES8_S8_EEENS6_IJNS7_ILi128EEENS7_ILi96EEENS7_ILi64EEEEEELi256ENS_6half_tEfNS_4arch4Sm90ELb0ELb1ELb0ELb0ELb1ELb0ELb1ELb1ELb0ELb1ELb0ELb0EEENS1_21CollectiveEpilogueFwdINS6_IJSA_NS7_ILi256EEESB_EEES9_SE_SG_Li256ELb0ELb1ELb0ELb0EEENS1_30DynamicPersistentTileSchedulerILi256ELi128ELb0ELb1ELb1EEEEEEEEEvNT_6ParamsE,"",@"SHT_CUDA_INFO"
	.sectionflags	@""
	.align	4


	//----- nvinfo : EIATTR_CUDA_API_VERSION
	.align		4
        /*0000*/ 	.byte	0x04, 0x37
        /*0002*/ 	.short	(.L_1312 - .L_1311)
.L_1311:
        /*0004*/ 	.word	0x00000082


	//----- nvinfo : EIATTR_KPARAM_INFO
	.align		4
.L_1312:
        /*0008*/ 	.byte	0x04, 0x17
        /*000a*/ 	.short	(.L_1314 - .L_1313)
.L_1313:
        /*000c*/ 	.word	0x00000000
        /*0010*/ 	.short	0x0000
        /*0012*/ 	.short	0x0070
        /*0014*/ 	.byte	0x00, 0xf0, 0x01, 0x2e


	//----- nvinfo : EIATTR_SPARSE_MMA_MASK
	.align		4
.L_1314:
        /*0018*/ 	.byte	0x03, 0x50
        /*001a*/ 	.short	0x0000


	//----- nvinfo : EIATTR_MAXREG_COUNT
	.align		4
        /*001c*/ 	.byte	0x03, 0x1b
        /*001e*/ 	.short	0x00a8


	//----- nvinfo : EIATTR_NUM_BARRIERS
	.align		4
        /*0020*/ 	.byte	0x02, 0x4c
        /*0022*/ 	.byte	0x10
	.zero		1


	//----- nvinfo : EIATTR_EXTERNS
	.align		4
        /*0024*/ 	.byte	0x04, 0x0f
        /*0026*/ 	.short	(.L_1316 - .L_1315)


	//   ....[0]....
	.align		4
.L_1315:
        /*0028*/ 	.word	index@(__assertfail)


	//----- nvinfo : EIATTR_ANNOTATIONS
	.align		4
.L_1316:
        /*002c*/ 	.byte	0x04, 0x55
        /*002e*/ 	.short	(.L_1318 - .L_1317)


	//   ....[0]....
.L_1317:
        /* <DEDUP_REMOVED lines=14> */


	//----- nvinfo : EIATTR_MERCURY_ISA_VERSION
	.align		4
.L_1318:
        /*0100*/ 	.byte	0x03, 0x5f
        /*0102*/ 	.short	0x0101


	//----- nvinfo : EIATTR_INT_WARP_WIDE_INSTR_OFFSETS
	.align		4
        /*0104*/ 	.byte	0x04, 0x31
        /*0106*/ 	.short	(.L_1320 - .L_1319)


	//   ....[0]....
.L_1319:
        /*0108*/ 	.word	0x000000c0


	//   ....[1]....
        /*010c*/ 	.word	0x000000d0


	//   ....[2]....
        /*0110*/ 	.word	0x000000e0


	//   ....[3]....
        /*0114*/ 	.word	0x00000180


	//   ....[4]....
        /*0118*/ 	.word	0x00022720


	//   ....[5]....
        /*011c*/ 	.word	0x000227b0


	//   ....[6]....
        /*0120*/ 	.word	0x000262d0


	//   ....[7]....
        /*0124*/ 	.word	0x00026360


	//----- nvinfo : EIATTR_COOP_GROUP_MASK_REGIDS
	.align		4
.L_1320:
        /*0128*/ 	.byte	0x04, 0x29
        /*012a*/ 	.short	(.L_1322 - .L_1321)


	//   ....[0]....
.L_1321:
        /*012c*/ 	.word	0xffffffff


	//   ....[1]....
        /*0130*/ 	.word	0xffffffff


	//   ....[2]....
        /*0134*/ 	.word	0xffffffff


	//   ....[3]....
        /*0138*/ 	.word	0xffffffff


	//   ....[4]....
        /*013c*/ 	.word	0xffffffff


	//   ....[5]....
        /*0140*/ 	.word	0xffffffff


	//   ....[6]....
        /*0144*/ 	.word	0xffffffff


	//   ....[7]....
        /*0148*/ 	.word	0xffffffff


	//   ....[8]....
        /*014c*/ 	.word	0xffffffff


	//   ....[9]....
        /*0150*/ 	.word	0xffffffff


	//   ....[10]....
        /*0154*/ 	.word	0xffffffff


	//   ....[11]....
        /*0158*/ 	.word	0xffffffff


	//   ....[12]....
        /*015c*/ 	.word	0xffffffff


	//   ....[13]....
        /*0160*/ 	.word	0xffffffff


	//   ....[14]....
        /*0164*/ 	.word	0xffffffff


	//   ....[15]....
        /*0168*/ 	.word	0xffffffff


	//   ....[16]....
        /*016c*/ 	.word	0xffffffff


	//   ....[17]....
        /*0170*/ 	.word	0xffffffff


	//   ....[18]....
        /*0174*/ 	.word	0xffffffff


	//   ....[19]....
        /*0178*/ 	.word	0xffffffff


	//   ....[20]....
        /*017c*/ 	.word	0xffffffff


	//   ....[21]....
        /*0180*/ 	.word	0xffffffff


	//   ....[22]....
        /*0184*/ 	.word	0xffffffff


	//   ....[23]....
        /*0188*/ 	.word	0xffffffff


	//   ....[24]....
        /*018c*/ 	.word	0xffffffff


	//   ....[25]....
        /*0190*/ 	.word	0xffffffff


	//   ....[26]....
        /*0194*/ 	.word	0xffffffff


	//   ....[27]....
        /*0198*/ 	.word	0xffffffff


	//   ....[28]....
        /*019c*/ 	.word	0xffffffff


	//   ....[29]....
        /*01a0*/ 	.word	0xffffffff


	//   ....[30]....
        /*01a4*/ 	.word	0xffffffff


	//   ....[31]....
        /*01a8*/ 	.word	0xffffffff


	//   ....[32]....
        /*01ac*/ 	.word	0xffffffff


	//   ....[33]....
        /*01b0*/ 	.word	0xffffffff


	//   ....[34]....
        /*01b4*/ 	.word	0xffffffff


	//   ....[35]....
        /*01b8*/ 	.word	0xffffffff


	//   ....[36]....
        /*01bc*/ 	.word	0xffffffff


	//   ....[37]....
        /*01c0*/ 	.word	0xffffffff


	//   ....[38]....
        /*01c4*/ 	.word	0xffffffff


	//   ....[39]....
        /*01c8*/ 	.word	0xffffffff


	//   ....[40]....
        /*01cc*/ 	.word	0xffffffff


	//   ....[41]....
        /*01d0*/ 	.word	0xffffffff


	//   ....[42]....
        /*01d4*/ 	.word	0xffffffff


	//   ....[43]....
        /*01d8*/ 	.word	0xffffffff


	//   ....[44]....
        /*01dc*/ 	.word	0xffffffff


	//   ....[45]....
        /*01e0*/ 	.word	0xffffffff


	//   ....[46]....
        /*01e4*/ 	.word	0xffffffff


	//   ....[47]....
        /*01e8*/ 	.word	0xffffffff


	//   ....[48]....
        /*01ec*/ 	.word	0xffffffff


	//   ....[49]....
        /*01f0*/ 	.word	0xffffffff


	//   ....[50]....
        /*01f4*/ 	.word	0xffffffff


	//   ....[51]....
        /*01f8*/ 	.word	0xffffffff


	//   ....[52]....
        /*01fc*/ 	.word	0xffffffff


	//   ....[53]....
        /*0200*/ 	.word	0xffffffff


	//   ....[54]....
        /*0204*/ 	.word	0xffffffff


	//   ....[55]....
        /*0208*/ 	.word	0xffffffff


	//   ....[56]....
        /*020c*/ 	.word	0xffffffff


	//   ....[57]....
        /*0210*/ 	.word	0xffffffff


	//   ....[58]....
        /*0214*/ 	.word	0xffffffff


	//   ....[59]....
        /*0218*/ 	.word	0xffffffff


	//   ....[60]....
        /*021c*/ 	.word	0xffffffff


	//   ....[61]....
        /*0220*/ 	.word	0xffffffff


	//   ....[62]....
        /*0224*/ 	.word	0xffffffff


	//   ....[63]....
        /*0228*/ 	.word	0xffffffff


	//   ....[64]....
        /*022c*/ 	.word	0xffffffff


	//   ....[65]....
        /*0230*/ 	.word	0xffffffff


	//   ....[66]....
        /*0234*/ 	.word	0xffffffff


	//   ....[67]....
        /*0238*/ 	.word	0xffffffff


	//   ....[68]....
        /*023c*/ 	.word	0xffffffff


	//   ....[69]....
        /*0240*/ 	.word	0xffffffff


	//   ....[70]....
        /*0244*/ 	.word	0xffffffff


	//   ....[71]....
        /*0248*/ 	.word	0xffffffff


	//   ....[72]....
        /*024c*/ 	.word	0xffffffff


	//   ....[73]....
        /*0250*/ 	.word	0xffffffff


	//   ....[74]....
        /*0254*/ 	.word	0xffffffff


	//   ....[75]....
        /*0258*/ 	.word	0xffffffff


	//   ....[76]....
        /*025c*/ 	.word	0xffffffff


	//   ....[77]....
        /*0260*/ 	.word	0xffffffff


	//   ....[78]....
        /*0264*/ 	.word	0xffffffff


	//   ....[79]....
        /*0268*/ 	.word	0xffffffff


	//   ....[80]....
        /*026c*/ 	.word	0xffffffff


	//   ....[81]....
        /*0270*/ 	.word	0xffffffff


	//   ....[82]....
        /*0274*/ 	.word	0xffffffff


	//   ....[83]....
        /*0278*/ 	.word	0xffffffff


	//   ....[84]....
        /*027c*/ 	.word	0xffffffff


	//   ....[85]....
        /*0280*/ 	.word	0xffffffff


	//   ....[86]....
        /*0284*/ 	.word	0xffffffff


	//   ....[87]....
        /*0288*/ 	.word	0xffffffff


	//   ....[88]....
        /*028c*/ 	.word	0xffffffff


	//   ....[89]....
        /*0290*/ 	.word	0xffffffff


	//   ....[90]....
        /*0294*/ 	.word	0xffffffff


	//   ....[91]....
        /*0298*/ 	.word	0xffffffff


	//   ....[92]....
        /*029c*/ 	.word	0xffffffff


	//   ....[93]....
        /*02a0*/ 	.word	0xffffffff


	//   ....[94]....
        /*02a4*/ 	.word	0xffffffff


	//   ....[95]....
        /*02a8*/ 	.word	0xffffffff


	//   ....[96]....
        /*02ac*/ 	.word	0xffffffff


	//   ....[97]....
        /*02b0*/ 	.word	0xffffffff


	//   ....[98]....
        /*02b4*/ 	.word	0xffffffff


	//   ....[99]....
        /*02b8*/ 	.word	0xffffffff


	//   ....[100]....
        /*02bc*/ 	.word	0xffffffff


	//   ....[101]....
        /*02c0*/ 	.word	0xffffffff


	//   ....[102]....
        /*02c4*/ 	.word	0xffffffff


	//   ....[103]....
        /*02c8*/ 	.word	0xffffffff


	//   ....[104]....
        /*02cc*/ 	.word	0xffffffff


	//   ....[105]....
        /*02d0*/ 	.word	0xffffffff


	//   ....[106]....
        /*02d4*/ 	.word	0xffffffff


	//   ....[107]....
        /*02d8*/ 	.word	0xffffffff


	//   ....[108]....
        /*02dc*/ 	.word	0xffffffff


	//   ....[109]....
        /*02e0*/ 	.word	0xffffffff


	//   ....[110]....
        /*02e4*/ 	.word	0xffffffff


	//   ....[111]....
        /*02e8*/ 	.word	0xffffffff


	//   ....[112]....
        /*02ec*/ 	.word	0xffffffff


	//   ....[113]....
        /*02f0*/ 	.word	0xffffffff


	//   ....[114]....
        /*02f4*/ 	.word	0xffffffff


	//   ....[115]....
        /*02f8*/ 	.word	0xffffffff


	//   ....[116]....
        /*02fc*/ 	.word	0xffffffff


	//   ....[117]....
        /*0300*/ 	.word	0xffffffff


	//   ....[118]....
        /*0304*/ 	.word	0xffffffff


	//   ....[119]....
        /*0308*/ 	.word	0xffffffff


	//   ....[120]....
        /*030c*/ 	.word	0xffffffff


	//   ....[121]....
        /*0310*/ 	.word	0xffffffff


	//   ....[122]....
        /*0314*/ 	.word	0xffffffff


	//   ....[123]....
        /*0318*/ 	.word	0xffffffff


	//   ....[124]....
        /*031c*/ 	.word	0xffffffff


	//   ....[125]....
        /*0320*/ 	.word	0xffffffff


	//   ....[126]....
        /*0324*/ 	.word	0xffffffff


	//   ....[127]....
        /*0328*/ 	.word	0xffffffff


	//   ....[128]....
        /*032c*/ 	.word	0xffffffff


	//   ....[129]....
        /*0330*/ 	.word	0xffffffff


	//   ....[130]....
        /*0334*/ 	.word	0x0500000f


	//   ....[131]....
        /*0338*/ 	.word	0x0500000f


	//   ....[132]....
        /*033c*/ 	.word	0x0500000f


	//   ....[133]....
        /*0340*/ 	.word	0x0500000f


	//   ....[134]....
        /*0344*/ 	.word	0x0500000f


	//   ....[135]....
        /*0348*/ 	.word	0x0500000f


	//   ....[136]....
        /*034c*/ 	.word	0x0500000f


	//   ....[137]....
        /*0350*/ 	.word	0x0500000f


	//   ....[138]....
        /*0354*/ 	.word	0x0500000f


	//   ....[139]....
        /*0358*/ 	.word	0x0500000f


	//   ....[140]....
        /*035c*/ 	.word	0x0500000f


	//   ....[141]....
        /*0360*/ 	.word	0x0500000f


	//   ....[142]....
        /*0364*/ 	.word	0x0500000f


	//   ....[143]....
        /*0368*/ 	.word	0x0500000f


	//   ....[144]....
        /*036c*/ 	.word	0x0500000f


	//   ....[145]....
        /*0370*/ 	.word	0x0500000f


	//   ....[146]....
        /*0374*/ 	.word	0x0500000f


	//   ....[147]....
        /*0378*/ 	.word	0x0500000f


	//   ....[148]....
        /*037c*/ 	.word	0x0500000f


	//   ....[149]....
        /*0380*/ 	.word	0x0500000f


	//   ....[150]....
        /*0384*/ 	.word	0x0500000f


	//   ....[151]....
        /*0388*/ 	.word	0x0500000f


	//   ....[152]....
        /*038c*/ 	.word	0x0500000f


	//   ....[153]....
        /*0390*/ 	.word	0x0500000f


	//   ....[154]....
        /*0394*/ 	.word	0x0500000f


	//   ....[155]....
        /*0398*/ 	.word	0x0500000f


	//   ....[156]....
        /*039c*/ 	.word	0x0500000f


	//   ....[157]....
        /*03a0*/ 	.word	0x0500000f


	//   ....[158]....
        /*03a4*/ 	.word	0x0500000f


	//   ....[159]....
        /*03a8*/ 	.word	0x0500000f


	//   ....[160]....
        /*03ac*/ 	.word	0x0500000f


	//   ....[161]....
        /*03b0*/ 	.word	0x0500000f


	//   ....[162]....
        /*03b4*/ 	.word	0x0500000f


	//   ....[163]....
        /*03b8*/ 	.word	0x0500000f


	//   ....[164]....
        /*03bc*/ 	.word	0x0500000f


	//   ....[165]....
        /*03c0*/ 	.word	0x0500000f


	//   ....[166]....
        /*03c4*/ 	.word	0x0500000f


	//   ....[167]....
        /*03c8*/ 	.word	0x0500000f


	//   ....[168]....
        /*03cc*/ 	.word	0x0500000f


	//   ....[169]....
        /*03d0*/ 	.word	0x0500000f


	//   ....[170]....
        /*03d4*/ 	.word	0x0500000f


	//   ....[171]....
        /*03d8*/ 	.word	0x0500000f


	//   ....[172]....
        /*03dc*/ 	.word	0x0500000f


	//   ....[173]....
        /*03e0*/ 	.word	0x0500000f


	//   ....[174]....
        /*03e4*/ 	.word	0x0500000f


	//   ....[175]....
        /*03e8*/ 	.word	0x0500000f


	//   ....[176]....
        /*03ec*/ 	.word	0x0500000f


	//   ....[177]....
        /*03f0*/ 	.word	0x0500000f


	//   ....[178]....
        /*03f4*/ 	.word	0x0500000f


	//   ....[179]....
        /*03f8*/ 	.word	0x0500000f


	//   ....[180]....
        /*03fc*/ 	.word	0x0500000f


	//   ....[181]....
        /*0400*/ 	.word	0x0500000f


	//   ....[182]....
        /*0404*/ 	.word	0x0500000f


	//   ....[183]....
        /*0408*/ 	.word	0x0500000f


	//   ....[184]....
        /*040c*/ 	.word	0x0500000f


	//   ....[185]....
        /*0410*/ 	.word	0x0500000f


	//   ....[186]....
        /*0414*/ 	.word	0x0500000f


	//   ....[187]....
        /*0418*/ 	.word	0x0500000f


	//   ....[188]....
        /*041c*/ 	.word	0x0500000f


	//   ....[189]....
        /*0420*/ 	.word	0x0500000f


	//   ....[190]....
        /*0424*/ 	.word	0x0500000f


	//   ....[191]....
        /*0428*/ 	.word	0x0500000f


	//   ....[192]....
        /*042c*/ 	.word	0x0500000f


	//   ....[193]....
        /*0430*/ 	.word	0x0500000f


	//   ....[194]....
        /*0434*/ 	.word	0x0500000f


	//   ....[195]....
        /*0438*/ 	.word	0x0500000f


	//   ....[196]....
        /*043c*/ 	.word	0x0500000f


	//   ....[197]....
        /*0440*/ 	.word	0x0500000f


	//   ....[198]....
        /*0444*/ 	.word	0x0500000f


	//   ....[199]....
        /*0448*/ 	.word	0x0500000f


	//   ....[200]....
        /*044c*/ 	.word	0x0500000f


	//   ....[201]....
        /*0450*/ 	.word	0x0500000f


	//   ....[202]....
        /*0454*/ 	.word	0x0500000f


	//   ....[203]....
        /*0458*/ 	.word	0x0500000f


	//   ....[204]....
        /*045c*/ 	.word	0x0500000f


	//   ....[205]....
        /*0460*/ 	.word	0x0500000f


	//   ....[206]....
        /*0464*/ 	.word	0x0500000f


	//   ....[207]....
        /*0468*/ 	.word	0x0500000f


	//   ....[208]....
        /*046c*/ 	.word	0x0500000f


	//   ....[209]....
        /*0470*/ 	.word	0x0500000f


	//   ....[210]....
        /*0474*/ 	.word	0x0500000f


	//   ....[211]....
        /*0478*/ 	.word	0x0500000f


	//   ....[212]....
        /*047c*/ 	.word	0x0500000f


	//   ....[213]....
        /*0480*/ 	.word	0xffffffff


	//   ....[214]....
        /*0484*/ 	.word	0xffffffff


	//   ....[215]....
        /*0488*/ 	.word	0xffffffff


	//   ....[216]....
        /*048c*/ 	.word	0xffffffff


	//   ....[217]....
        /*0490*/ 	.word	0xffffffff


	//   ....[218]....
        /*0494*/ 	.word	0xffffffff


	//----- nvinfo : EIATTR_COOP_GROUP_INSTR_OFFSETS
	.align		4
.L_1322:
        /*0498*/ 	.byte	0x04, 0x28
        /*049a*/ 	.short	(.L_1324 - .L_1323)


	//   ....[0]....
.L_1323:
        /*049c*/ 	.word	0x00000080


	//   ....[1]....
        /*04a0*/ 	.word	0x00000090


	//   ....[2]....
        /*04a4*/ 	.word	0x000002f0


	//   ....[3]....
        /*04a8*/ 	.word	0x00000450


	//   ....[4]....
        /*04ac*/ 	.word	0x00000570


	//   ....[5]....
        /*04b0*/ 	.word	0x000006d0


	//   ....[6]....
        /*04b4*/ 	.word	0x00002010


	//   ....[7]....
        /*04b8*/ 	.word	0x00004270


	//   ....[8]....
        /*04bc*/ 	.word	0x000044d0


	//   ....[9]....
        /*04c0*/ 	.word	0x00005b10


	//   ....[10]....
        /*04c4*/ 	.word	0x00005ba0


	//   ....[11]....
        /*04c8*/ 	.word	0x00005ed0


	//   ....[12]....
        /*04cc*/ 	.word	0x00005f00


	//   ....[13]....
        /*04d0*/ 	.word	0x0000aea0


	//   ....[14]....
        /*04d4*/ 	.word	0x0000af40


	//   ....[15]....
        /*04d8*/ 	.word	0x0000b020


	//   ....[16]....
        /*04dc*/ 	.word	0x0000b040


	//   ....[17]....
        /*04e0*/ 	.word	0x00014840


	//   ....[18]....
        /*04e4*/ 	.word	0x00014a30


	//   ....[19]....
        /*04e8*/ 	.word	0x00015b70


	//   ....[20]....
        /*04ec*/ 	.word	0x00015c10


	//   ....[21]....
        /*04f0*/ 	.word	0x00015ca0


	//   ....[22]....
        /*04f4*/ 	.word	0x00015d00


	//   ....[23]....
        /*04f8*/ 	.word	0x0001e0e0


	//   ....[24]....
        /*04fc*/ 	.word	0x0001e100


	//   ....[25]....
        /*0500*/ 	.word	0x0001e160


	//   ....[26]....
        /*0504*/ 	.word	0x0001e1a0


	//   ....[27]....
        /*0508*/ 	.word	0x0001fd50


	//   ....[28]....
        /*050c*/ 	.word	0x0001fd60


	//   ....[29]....
        /*0510*/ 	.word	0x0001fe70


	//   ....[30]....
        /*0514*/ 	.word	0x0001fea0


	//   ....[31]....
        /*0518*/ 	.word	0x00020730


	//   ....[32]....
        /*051c*/ 	.word	0x00020740


	//   ....[33]....
        /*0520*/ 	.word	0x00020890


	//   ....[34]....
        /*0524*/ 	.word	0x000208b0


	//   ....[35]....
        /*0528*/ 	.word	0x000209f0


	//   ....[36]....
        /*052c*/ 	.word	0x00020a10


	//   ....[37]....
        /*0530*/ 	.word	0x00020b60


	//   ....[38]....
        /*0534*/ 	.word	0x00020b80


	//   ....[39]....
        /*0538*/ 	.word	0x000212c0


	//   ....[40]....
        /*053c*/ 	.word	0x000212e0


	//   ....[41]....
        /*0540*/ 	.word	0x00021420


	//   ....[42]....
        /*0544*/ 	.word	0x00021440


	//   ....[43]....
        /*0548*/ 	.word	0x00021580


	//   ....[44]....
        /*054c*/ 	.word	0x000215a0


	//   ....[45]....
        /*0550*/ 	.word	0x000216f0


	//   ....[46]....
        /*0554*/ 	.word	0x00021710


	//   ....[47]....
        /*0558*/ 	.word	0x00021920


	//   ....[48]....
        /*055c*/ 	.word	0x00023180


	//   ....[49]....
        /*0560*/ 	.word	0x000231a0


	//   ....[50]....
        /*0564*/ 	.word	0x000231b0


	//   ....[51]....
        /*0568*/ 	.word	0x000231f0


	//   ....[52]....
        /*056c*/ 	.word	0x00023240


	//   ....[53]....
        /*0570*/ 	.word	0x00023260


	//   ....[54]....
        /*0574*/ 	.word	0x000232b0


	//   ....[55]....
        /*0578*/ 	.word	0x000232d0


	//   ....[56]....
        /*057c*/ 	.word	0x00023320


	//   ....[57]....
        /*0580*/ 	.word	0x00023340


	//   ....[58]....
        /*0584*/ 	.word	0x00023370


	//   ....[59]....
        /*0588*/ 	.word	0x000233a0


	//   ....[60]....
        /*058c*/ 	.word	0x000239f0


	//   ....[61]....
        /*0590*/ 	.word	0x00023a30


	//   ....[62]....
        /*0594*/ 	.word	0x00023a40


	//   ....[63]....
        /*0598*/ 	.word	0x00023a60


	//   ....[64]....
        /*059c*/ 	.word	0x00023a80


	//   ....[65]....
        /*05a0*/ 	.word	0x00023aa0


	//   ....[66]....
        /*05a4*/ 	.word	0x00023ab0


	//   ....[67]....
        /*05a8*/ 	.word	0x00023ad0


	//   ....[68]....
        /*05ac*/ 	.word	0x00023b00


	//   ....[69]....
        /*05b0*/ 	.word	0x00023b30


	//   ....[70]....
        /*05b4*/ 	.word	0x00023b70


	//   ....[71]....
        /*05b8*/ 	.word	0x00023bd0


	//   ....[72]....
        /*05bc*/ 	.word	0x00023cf0


	//   ....[73]....
        /*05c0*/ 	.word	0x00023d80


	//   ....[74]....
        /*05c4*/ 	.word	0x00023d90


	//   ....[75]....
        /*05c8*/ 	.word	0x00023ea0


	//   ....[76]....
        /*05cc*/ 	.word	0x00024520


	//   ....[77]....
        /*05d0*/ 	.word	0x00024550


	//   ....[78]....
        /*05d4*/ 	.word	0x00024560


	//   ....[79]....
        /*05d8*/ 	.word	0x000245a0


	//   ....[80]....
        /*05dc*/ 	.word	0x00024660


	//   ....[81]....
        /*05e0*/ 	.word	0x000246c0


	//   ....[82]....
        /*05e4*/ 	.word	0x00024740


	//   ....[83]....
        /*05e8*/ 	.word	0x00024760


	//   ....[84]....
        /*05ec*/ 	.word	0x000247f0


	//   ....[85]....
        /*05f0*/ 	.word	0x00024810


	//   ....[86]....
        /*05f4*/ 	.word	0x000248a0


	//   ....[87]....
        /*05f8*/ 	.word	0x000248c0


	//   ....[88]....
        /*05fc*/ 	.word	0x00024950


	//   ....[89]....
        /*0600*/ 	.word	0x00024970


	//   ....[90]....
        /*0604*/ 	.word	0x00024a00


	//   ....[91]....
        /*0608*/ 	.word	0x00024a50


	//   ....[92]....
        /*060c*/ 	.word	0x00024e80


	//   ....[93]....
        /*0610*/ 	.word	0x00024ed0


	//   ....[94]....
        /*0614*/ 	.word	0x00024ef0


	//   ....[95]....
        /*0618*/ 	.word	0x00024fb0


	//   ....[96]....
        /*061c*/ 	.word	0x00024fd0


	//   ....[97]....
        /*0620*/ 	.word	0x00025080


	//   ....[98]....
        /*0624*/ 	.word	0x00025090


	//   ....[99]....
        /*0628*/ 	.word	0x000250c0


	//   ....[100]....
        /*062c*/ 	.word	0x00025150


	//   ....[101]....
        /*0630*/ 	.word	0x000251f0


	//   ....[102]....
        /*0634*/ 	.word	0x00025210


	//   ....[103]....
        /*0638*/ 	.word	0x00025220


	//   ....[104]....
        /*063c*/ 	.word	0x00025920


	//   ....[105]....
        /*0640*/ 	.word	0x00025940


	//   ....[106]....
        /*0644*/ 	.word	0x00025950


	//   ....[107]....
        /*0648*/ 	.word	0x00025960


	//   ....[108]....
        /*064c*/ 	.word	0x00025980


	//   ....[109]....
        /*0650*/ 	.word	0x000259e0


	//   ....[110]....
        /*0654*/ 	.word	0x00025a00


	//   ....[111]....
        /*0658*/ 	.word	0x00025a10


	//   ....[112]....
        /*065c*/ 	.word	0x00025a50


	//   ....[113]....
        /*0660*/ 	.word	0x00025a80


	//   ....[114]....
        /*0664*/ 	.word	0x00025a90


	//   ....[115]....
        /*0668*/ 	.word	0x00025ab0


	//   ....[116]....
        /*066c*/ 	.word	0x00025e00


	//   ....[117]....
        /*0670*/ 	.word	0x00025e20


	//   ....[118]....
        /*0674*/ 	.word	0x00025e30


	//   ....[119]....
        /*0678*/ 	.word	0x00025e40


	//   ....[120]....
        /*067c*/ 	.word	0x00025e50


	//   ....[121]....
        /*0680*/ 	.word	0x00025e70


	//   ....[122]....
        /*0684*/ 	.word	0x00025ee0


	//   ....[123]....
        /*0688*/ 	.word	0x00025f00


	//   ....[124]....
        /*068c*/ 	.word	0x00025f60


	//   ....[125]....
        /*0690*/ 	.word	0x00025f70


	//   ....[126]....
        /*0694*/ 	.word	0x00025fe0


	//   ....[127]....
        /*0698*/ 	.word	0x00026050


	//   ....[128]....
        /*069c*/ 	.word	0x00026480


	//   ....[129]....
        /*06a0*/ 	.word	0x00026660


	//   ....[130]....
        /*06a4*/ 	.word	0x00026c20


	//   ....[131]....
        /*06a8*/ 	.word	0x00026d00


	//   ....[132]....
        /*06ac*/ 	.word	0x00026da0


	//   ....[133]....
        /*06b0*/ 	.word	0x00026e20


	//   ....[134]....
        /*06b4*/ 	.word	0x00026ed0


	//   ....[135]....
        /*06b8*/ 	.word	0x00026f30


	//   ....[136]....
        /*06bc*/ 	.word	0x00026ff0


	//   ....[137]....
        /*06c0*/ 	.word	0x00027050


	//   ....[138]....
        /*06c4*/ 	.word	0x00027110


	//   ....[139]....
        /*06c8*/ 	.word	0x00027170


	//   ....[140]....
        /*06cc*/ 	.word	0x00027230


	//   ....[141]....
        /*06d0*/ 	.word	0x00027290


	//   ....[142]....
        /*06d4*/ 	.word	0x00027330


	//   ....[143]....
        /*06d8*/ 	.word	0x000273e0


	//   ....[144]....
        /*06dc*/ 	.word	0x00027480


	//   ....[145]....
        /*06e0*/ 	.word	0x00027510


	//   ....[146]....
        /*06e4*/ 	.word	0x000275e0


	//   ....[147]....
        /*06e8*/ 	.word	0x000276f0


	//   ....[148]....
        /*06ec*/ 	.word	0x00027770


	//   ....[149]....
        /*06f0*/ 	.word	0x000277d0


	//   ....[150]....
        /*06f4*/ 	.word	0x000278b0


	//   ....[151]....
        /*06f8*/ 	.word	0x00027930


	//   ....[152]....
        /*06fc*/ 	.word	0x00027a30


	//   ....[153]....
        /*0700*/ 	.word	0x00027b30


	//   ....[154]....
        /*0704*/ 	.word	0x00027ba0


	//   ....[155]....
        /*0708*/ 	.word	0x00027c00


	//   ....[156]....
        /*070c*/ 	.word	0x00027cd0


	//   ....[157]....
        /*0710*/ 	.word	0x00027df0


	//   ....[158]....
        /*0714*/ 	.word	0x00027e40


	//   ....[159]....
        /*0718*/ 	.word	0x00027ed0


	//   ....[160]....
        /*071c*/ 	.word	0x00027f70


	//   ....[161]....
        /*0720*/ 	.word	0x00027ff0


	//   ....[162]....
        /*0724*/ 	.word	0x000280c0


	//   ....[163]....
        /*0728*/ 	.word	0x000281d0


	//   ....[164]....
        /*072c*/ 	.word	0x00028220


	//   ....[165]....
        /*0730*/ 	.word	0x00028290


	//   ....[166]....
        /*0734*/ 	.word	0x00028380


	//   ....[167]....
        /*0738*/ 	.word	0x00028490


	//   ....[168]....
        /*073c*/ 	.word	0x000284e0


	//   ....[169]....
        /*0740*/ 	.word	0x00028550


	//   ....[170]....
        /*0744*/ 	.word	0x00028640


	//   ....[171]....
        /*0748*/ 	.word	0x00028750


	//   ....[172]....
        /*074c*/ 	.word	0x000287a0


	//   ....[173]....
        /*0750*/ 	.word	0x00028810


	//   ....[174]....
        /*0754*/ 	.word	0x000288f0


	//   ....[175]....
        /*0758*/ 	.word	0x00028a20


	//   ....[176]....
        /*075c*/ 	.word	0x00028af0


	//   ....[177]....
        /*0760*/ 	.word	0x00028b80


	//   ....[178]....
        /*0764*/ 	.word	0x00028cb0


	//   ....[179]....
        /*0768*/ 	.word	0x00028d10


	//   ....[180]....
        /*076c*/ 	.word	0x00028e20


	//   ....[181]....
        /*0770*/ 	.word	0x00028e80


	//   ....[182]....
        /*0774*/ 	.word	0x00028f90


	//   ....[183]....
        /*0778*/ 	.word	0x00028ff0


	//   ....[184]....
        /*077c*/ 	.word	0x00029100


	//   ....[185]....
        /*0780*/ 	.word	0x00029160


	//   ....[186]....
        /*0784*/ 	.word	0x00029220


	//   ....[187]....
        /*0788*/ 	.word	0x00029380


	//   ....[188]....
        /*078c*/ 	.word	0x00029420


	//   ....[189]....
        /*0790*/ 	.word	0x00029480


	//   ....[190]....
        /*0794*/ 	.word	0x00029520


	//   ....[191]....
        /*0798*/ 	.word	0x00029580


	//   ....[192]....
        /*079c*/ 	.word	0x00029630


	//   ....[193]....
        /*07a0*/ 	.word	0x00029690


	//   ....[194]....
        /*07a4*/ 	.word	0x00029730


	//   ....[195]....
        /*07a8*/ 	.word	0x00029790


	//   ....[196]....
        /*07ac*/ 	.word	0x00029830


	//   ....[197]....
        /*07b0*/ 	.word	0x00029890


	//   ....[198]....
        /*07b4*/ 	.word	0x00029930


	//   ....[199]....
        /*07b8*/ 	.word	0x00029a10


	//   ....[200]....
        /*07bc*/ 	.word	0x00029ab0


	//   ....[201]....
        /*07c0*/ 	.word	0x00029b10


	//   ....[202]....
        /*07c4*/ 	.word	0x00029be0


	//   ....[203]....
        /*07c8*/ 	.word	0x00029c40


	//   ....[204]....
        /*07cc*/ 	.word	0x00029d10


	//   ....[205]....
        /*07d0*/ 	.word	0x00029d70


	//   ....[206]....
        /*07d4*/ 	.word	0x00029e40


	//   ....[207]....
        /*07d8*/ 	.word	0x00029ea0


	//   ....[208]....
        /*07dc*/ 	.word	0x00029f70


	//   ....[209]....
        /*07e0*/ 	.word	0x00029fd0


	//   ....[210]....
        /*07e4*/ 	.word	0x0002a0a0


	//   ....[211]....
        /*07e8*/ 	.word	0x0002a130


	//   ....[212]....
        /*07ec*/ 	.word	0x0002a250


	//   ....[213]....
        /*07f0*/ 	.word	0x0002c730


	//   ....[214]....
        /*07f4*/ 	.word	0x0002d110


	//   ....[215]....
        /*07f8*/ 	.word	0x0002dcb0


	//   ....[216]....
        /*07fc*/ 	.word	0x0002dd10


	//   ....[217]....
        /*0800*/ 	.word	0x0002dd70


	//   ....[218]....
        /*0804*/ 	.word	0x0002dd90


	//----- nvinfo : EIATTR_REG_RECONFIG
	.align		4
.L_1324:
        /*0808*/ 	.byte	0x01, 0x54
	.zero		2


	//----- nvinfo : EIATTR_SYSCALL_OFFSETS
	.align		4
        /*080c*/ 	.byte	0x04, 0x46
        /*080e*/ 	.short	(.L_1326 - .L_1325)


	//   ....[0]....
.L_1325:
        /*0810*/ 	.word	0x00002580


	//   ....[1]....
        /*0814*/ 	.word	0x00022910


	//   ....[2]....
        /*0818*/ 	.word	0x00022a60


	//   ....[3]....
        /*081c*/ 	.word	0x00022b50


	//   ....[4]....
        /*0820*/ 	.word	0x00023680


	//   ....[5]....
        /*0824*/ 	.word	0x000241f0


	//----- nvinfo : EIATTR_MBARRIER_INSTR_OFFSETS
	.align		4
.L_1326:
        /*0828*/ 	.byte	0x04, 0x39
        /*082a*/ 	.short	(.L_1328 - .L_1327)


	//   ....[0]....
.L_1327:
        /*082c*/ 	.word	0x00000190
        /*0830*/ 	.word	0x000000ff
        /*0834*/ 	.word	0x00032400
        /*0838*/ 	.short	0x0100
        /*083a*/ 	.byte	0x08
	.zero		1


	//   ....[1]....
        /*083c*/ 	.word	0x000001a0
        /*0840*/ 	.word	0x000000ff
        /*0844*/ 	.word	0x00032410
        /*0848*/ 	.short	0x0100
        /*084a*/ 	.byte	0x08
	.zero		1


	//   ....[2]....
        /*084c*/ 	.word	0x000001b0
        /*0850*/ 	.word	0x000000ff
        /*0854*/ 	.word	0x00032420
        /*0858*/ 	.short	0x0100
        /*085a*/ 	.byte	0x08
	.zero		1


	//   ....[3]....
        /*085c*/ 	.word	0x000002a0
        /*0860*/ 	.word	0x000000ff
        /*0864*/ 	.word	0x00032430
        /*0868*/ 	.short	0x0100
        /*086a*/ 	.byte	0x08
	.zero		1


	//   ....[4]....
        /*086c*/ 	.word	0x000002b0
        /*0870*/ 	.word	0x000000ff
        /*0874*/ 	.word	0x00032440
        /*0878*/ 	.short	0x0100
        /*087a*/ 	.byte	0x08
	.zero		1


	//   ....[5]....
        /*087c*/ 	.word	0x000002c0
        /*0880*/ 	.word	0x000000ff
        /*0884*/ 	.word	0x00032438
        /*0888*/ 	.short	0x0100
        /*088a*/ 	.byte	0x08
	.zero		1


	//   ....[6]....
        /*088c*/ 	.word	0x000002d0
        /*0890*/ 	.word	0x000000ff
        /*0894*/ 	.word	0x00032448
        /*0898*/ 	.short	0x0100
        /*089a*/ 	.byte	0x08
	.zero		1


	//   ....[7]....
        /*089c*/ 	.word	0x00000400
        /*08a0*/ 	.word	0x000000ff
        /*08a4*/ 	.word	0x00032450
        /*08a8*/ 	.short	0x0100
        /*08aa*/ 	.byte	0x08
	.zero		1


	//   ....[8]....
        /*08ac*/ 	.word	0x00000410
        /*08b0*/ 	.word	0x000000ff
        /*08b4*/ 	.word	0x00032460
        /*08b8*/ 	.short	0x0100
        /*08ba*/ 	.byte	0x08
	.zero		1


	//   ....[9]....
        /*08bc*/ 	.word	0x00000420
        /*08c0*/ 	.word	0x000000ff
        /*08c4*/ 	.word	0x00032458
        /*08c8*/ 	.short	0x0100
        /*08ca*/ 	.byte	0x08
	.zero		1


	//   ....[10]....
        /*08cc*/ 	.word	0x00000430
        /*08d0*/ 	.word	0x000000ff
        /*08d4*/ 	.word	0x00032468
        /*08d8*/ 	.short	0x0100
        /*08da*/ 	.byte	0x08
	.zero		1


	//   ....[11]....
        /*08dc*/ 	.word	0x00000520
        /*08e0*/ 	.word	0x000000ff
        /*08e4*/ 	.word	0x00032470
        /*08e8*/ 	.short	0x0100
        /*08ea*/ 	.byte	0x06
	.zero		1


	//   ....[12]....
        /*08ec*/ 	.word	0x00000530
        /*08f0*/ 	.word	0x000000ff
        /*08f4*/ 	.word	0x00032480
        /*08f8*/ 	.short	0x0100
        /*08fa*/ 	.byte	0x06
	.zero		1


	//   ....[13]....
        /*08fc*/ 	.word	0x00000540
        /*0900*/ 	.word	0x000000ff
        /*0904*/ 	.word	0x00032478
        /*0908*/ 	.short	0x0100
        /*090a*/ 	.byte	0x06
	.zero		1


	//   ....[14]....
        /*090c*/ 	.word	0x00000550
        /*0910*/ 	.word	0x000000ff
        /*0914*/ 	.word	0x00032488
        /*0918*/ 	.short	0x0100
        /*091a*/ 	.byte	0x06
	.zero		1


	//   ....[15]....
        /*091c*/ 	.word	0x00000680
        /*0920*/ 	.word	0x000000ff
        /*0924*/ 	.word	0x00032490
        /*0928*/ 	.short	0x0100
        /*092a*/ 	.byte	0x08
	.zero		1


	//   ....[16]....
        /*092c*/ 	.word	0x00000690
        /*0930*/ 	.word	0x000000ff
        /*0934*/ 	.word	0x000324a0
        /*0938*/ 	.short	0x0100
        /*093a*/ 	.byte	0x08
	.zero		1


	//   ....[17]....
        /*093c*/ 	.word	0x000006a0
        /*0940*/ 	.word	0x000000ff
        /*0944*/ 	.word	0x00032498
        /*0948*/ 	.short	0x0100
        /*094a*/ 	.byte	0x08
	.zero		1


	//   ....[18]....
        /*094c*/ 	.word	0x000006b0
        /*0950*/ 	.word	0x000000ff
        /*0954*/ 	.word	0x000324a8
        /*0958*/ 	.short	0x0100
        /*095a*/ 	.byte	0x08
	.zero		1


	//   ....[19]....
        /*095c*/ 	.word	0x000007f0
        /*0960*/ 	.word	0x000000ff
        /*0964*/ 	.word	0x000324b0
        /*0968*/ 	.short	0x0100
        /*096a*/ 	.byte	0x08
	.zero		1


	//   ....[20]....
        /*096c*/ 	.word	0x00000800
        /*0970*/ 	.word	0x000000ff
        /*0974*/ 	.word	0x000324c0
        /*0978*/ 	.short	0x0100
        /*097a*/ 	.byte	0x08
	.zero		1


	//   ....[21]....
        /*097c*/ 	.word	0x00000810
        /*0980*/ 	.word	0x000000ff
        /*0984*/ 	.word	0x000324b8
        /*0988*/ 	.short	0x0100
        /*098a*/ 	.byte	0x08
	.zero		1


	//   ....[22]....
        /*098c*/ 	.word	0x00000820
        /*0990*/ 	.word	0x000000ff
        /*0994*/ 	.word	0x000324c8
        /*0998*/ 	.short	0x0100
        /*099a*/ 	.byte	0x08
	.zero		1


	//   ....[23]....
        /*099c*/ 	.word	0x000027d0
        /*09a0*/ 	.word	0x000000ff
        /*09a4*/ 	.word	0x00032400
        /*09a8*/ 	.short	0x010a
        /*09aa*/ 	.byte	0x2a
	.zero		1


	//   ....[24]....
        /*09ac*/ 	.word	0x00002c60
        /*09b0*/ 	.word	0x00000018
        /*09b4*/ 	.word	0x00000000
        /*09b8*/ 	.short	0x010a
        /*09ba*/ 	.byte	0x3f
	.zero		1


	//   ....[25]....
        /*09bc*/ 	.word	0x00002cc0
        /*09c0*/ 	.word	0x00000018
        /*09c4*/ 	.word	0x00000000
        /*09c8*/ 	.short	0x010a
        /*09ca*/ 	.byte	0x3f
	.zero		1


	//   ....[26]....
        /*09cc*/ 	.word	0x00003070
        /*09d0*/ 	.word	0x000000ff
        /*09d4*/ 	.word	0x00032410
        /*09d8*/ 	.short	0x010a
        /*09da*/ 	.byte	0x2a
	.zero		1


	//   ....[27]....
        /*09dc*/ 	.word	0x00003170
        /*09e0*/ 	.word	0x00000008
        /*09e4*/ 	.word	0x00000000
        /*09e8*/ 	.short	0x010a
        /*09ea*/ 	.byte	0x3f
	.zero		1


	//   ....[28]....
        /*09ec*/ 	.word	0x000031d0
        /*09f0*/ 	.word	0x00000008
        /*09f4*/ 	.word	0x00000000
        /*09f8*/ 	.short	0x010a
        /*09fa*/ 	.byte	0x3f
	.zero		1


	//   ....[29]....
        /*09fc*/ 	.word	0x00003f10
        /*0a00*/ 	.word	0x0000000c
        /*0a04*/ 	.word	0x00000000
        /*0a08*/ 	.short	0x0101
        /*0a0a*/ 	.byte	0x3f
	.zero		1


	//   ....[30]....
        /*0a0c*/ 	.word	0x00009240
        /*0a10*/ 	.word	0x00000006
        /*0a14*/ 	.word	0x00000000
        /*0a18*/ 	.short	0x0101
        /*0a1a*/ 	.byte	0x3f
	.zero		1


	//   ....[31]....
        /*0a1c*/ 	.word	0x00009990
        /*0a20*/ 	.word	0x00000002
        /*0a24*/ 	.word	0x00000000
        /*0a28*/ 	.short	0x010a
        /*0a2a*/ 	.byte	0x3f
	.zero		1


	//   ....[32]....
        /*0a2c*/ 	.word	0x00009a30
        /*0a30*/ 	.word	0x00000006
        /*0a34*/ 	.word	0x00000000
        /*0a38*/ 	.short	0x010a
        /*0a3a*/ 	.byte	0x3f
	.zero		1


	//   ....[33]....
        /*0a3c*/ 	.word	0x00009e40
        /*0a40*/ 	.word	0x00000002
        /*0a44*/ 	.word	0x00000000
        /*0a48*/ 	.short	0x010a
        /*0a4a*/ 	.byte	0x3f
	.zero		1


	//   ....[34]....
        /*0a4c*/ 	.word	0x00009f10
        /*0a50*/ 	.word	0x00000014
        /*0a54*/ 	.word	0x00000000
        /*0a58*/ 	.short	0x010a
        /*0a5a*/ 	.byte	0x3f
	.zero		1


	//   ....[35]....
        /*0a5c*/ 	.word	0x0000ac50
        /*0a60*/ 	.word	0x00000005
        /*0a64*/ 	.word	0x00000000
        /*0a68*/ 	.short	0x0101
        /*0a6a*/ 	.byte	0x3f
	.zero		1


	//   ....[36]....
        /*0a6c*/ 	.word	0x00013000
        /*0a70*/ 	.word	0x00000000
        /*0a74*/ 	.word	0x00000000
        /*0a78*/ 	.short	0x0101
        /*0a7a*/ 	.byte	0x3f
	.zero		1


	//   ....[37]....
        /*0a7c*/ 	.word	0x000131f0
        /*0a80*/ 	.word	0x00000002
        /*0a84*/ 	.word	0x00000000
        /*0a88*/ 	.short	0x010a
        /*0a8a*/ 	.byte	0x3f
	.zero		1


	//   ....[38]....
        /*0a8c*/ 	.word	0x00013290
        /*0a90*/ 	.word	0x00000006
        /*0a94*/ 	.word	0x00000000
        /*0a98*/ 	.short	0x010a
        /*0a9a*/ 	.byte	0x3f
	.zero		1


	//   ....[39]....
        /*0a9c*/ 	.word	0x000136a0
        /*0aa0*/ 	.word	0x00000002
        /*0aa4*/ 	.word	0x00000000
        /*0aa8*/ 	.short	0x010a
        /*0aaa*/ 	.byte	0x3f
	.zero		1


	//   ....[40]....
        /*0aac*/ 	.word	0x00013770
        /*0ab0*/ 	.word	0x0000000e
        /*0ab4*/ 	.word	0x00000000
        /*0ab8*/ 	.short	0x010a
        /*0aba*/ 	.byte	0x3f
	.zero		1


	//   ....[41]....
        /*0abc*/ 	.word	0x000144b0
        /*0ac0*/ 	.word	0x00000006
        /*0ac4*/ 	.word	0x00000000
        /*0ac8*/ 	.short	0x0101
        /*0aca*/ 	.byte	0x3f
	.zero		1


	//   ....[42]....
        /*0acc*/ 	.word	0x0001dca0
        /*0ad0*/ 	.word	0x00000003
        /*0ad4*/ 	.word	0x00000000
        /*0ad8*/ 	.short	0x0101
        /*0ada*/ 	.byte	0x3f
	.zero		1


	//   ....[43]....
        /*0adc*/ 	.word	0x00020750
        /*0ae0*/ 	.word	0x000000ff
        /*0ae4*/ 	.word	0x00000000
        /*0ae8*/ 	.short	0x0101
        /*0aea*/ 	.byte	0x05
	.zero		1


	//   ....[44]....
        /*0aec*/ 	.word	0x00022f50
        /*0af0*/ 	.word	0x00000018
        /*0af4*/ 	.word	0x00032440
        /*0af8*/ 	.short	0x010a
        /*0afa*/ 	.byte	0x3f
	.zero		1


	//   ....[45]....
        /*0afc*/ 	.word	0x00023460
        /*0b00*/ 	.word	0x00000018
        /*0b04*/ 	.word	0x00032430
        /*0b08*/ 	.short	0x0107
        /*0b0a*/ 	.byte	0x3f
	.zero		1


	//   ....[46]....
        /*0b0c*/ 	.word	0x00023510
        /*0b10*/ 	.word	0x00000018
        /*0b14*/ 	.word	0x00032430
        /*0b18*/ 	.short	0x0101
        /*0b1a*/ 	.byte	0x3f
	.zero		1


	//   ....[47]....
        /*0b1c*/ 	.word	0x00024030
        /*0b20*/ 	.word	0x00000011
        /*0b24*/ 	.word	0x00032400
        /*0b28*/ 	.short	0x0107
        /*0b2a*/ 	.byte	0x3f
	.zero		1


	//   ....[48]....
        /*0b2c*/ 	.word	0x000240c0
        /*0b30*/ 	.word	0x00000011
        /*0b34*/ 	.word	0x00032400
        /*0b38*/ 	.short	0x0101
        /*0b3a*/ 	.byte	0x3f
	.zero		1


	//   ....[49]....
        /*0b3c*/ 	.word	0x00024b10
        /*0b40*/ 	.word	0x00000011
        /*0b44*/ 	.word	0x00032410
        /*0b48*/ 	.short	0x0107
        /*0b4a*/ 	.byte	0x3f
	.zero		1


	//   ....[50]....
        /*0b4c*/ 	.word	0x00024c00
        /*0b50*/ 	.word	0x00000011
        /*0b54*/ 	.word	0x00032410
        /*0b58*/ 	.short	0x0101
        /*0b5a*/ 	.byte	0x3f
	.zero		1


	//   ....[51]....
        /*0b5c*/ 	.word	0x00024c20
        /*0b60*/ 	.word	0x00000011
        /*0b64*/ 	.word	0x00032420
        /*0b68*/ 	.short	0x010a
        /*0b6a*/ 	.byte	0x3f
	.zero		1


	//   ....[52]....
        /*0b6c*/ 	.word	0x00024ca0
        /*0b70*/ 	.word	0x00000018
        /*0b74*/ 	.word	0x00032460
        /*0b78*/ 	.short	0x010a
        /*0b7a*/ 	.byte	0x3f
	.zero		1


	//   ....[53]....
        /*0b7c*/ 	.word	0x000253a0
        /*0b80*/ 	.word	0x00000018
        /*0b84*/ 	.word	0x00032450
        /*0b88*/ 	.short	0x0107
        /*0b8a*/ 	.byte	0x3f
	.zero		1


	//   ....[54]....
        /*0b8c*/ 	.word	0x00025460
        /*0b90*/ 	.word	0x00000018
        /*0b94*/ 	.word	0x00032450
        /*0b98*/ 	.short	0x0101
        /*0b9a*/ 	.byte	0x3f
	.zero		1


	//   ....[55]....
        /*0b9c*/ 	.word	0x00025780
        /*0ba0*/ 	.word	0x0000000a
        /*0ba4*/ 	.word	0x00032440
        /*0ba8*/ 	.short	0x010a
        /*0baa*/ 	.byte	0x3f
	.zero		1


	//   ....[56]....
        /*0bac*/ 	.word	0x00025b50
        /*0bb0*/ 	.word	0x0000000a
        /*0bb4*/ 	.word	0x00032430
        /*0bb8*/ 	.short	0x0107
        /*0bba*/ 	.byte	0x3f
	.zero		1


	//   ....[57]....
        /*0bbc*/ 	.word	0x00025c00
        /*0bc0*/ 	.word	0x0000000a
        /*0bc4*/ 	.word	0x00032430
        /*0bc8*/ 	.short	0x0101
        /*0bca*/ 	.byte	0x3f
	.zero		1


	//   ....[58]....
        /*0bcc*/ 	.word	0x00025c30
        /*0bd0*/ 	.word	0x0000000a
        /*0bd4*/ 	.word	0x00032460
        /*0bd8*/ 	.short	0x010a
        /*0bda*/ 	.byte	0x3f
	.zero		1


	//   ....[59]....
        /*0bdc*/ 	.word	0x00026150
        /*0be0*/ 	.word	0x0000000a
        /*0be4*/ 	.word	0x00032450
        /*0be8*/ 	.short	0x0107
        /*0bea*/ 	.byte	0x3f
	.zero		1


	//   ....[60]....
        /*0bec*/ 	.word	0x00026200
        /*0bf0*/ 	.word	0x0000000a
        /*0bf4*/ 	.word	0x00032450
        /*0bf8*/ 	.short	0x0101
        /*0bfa*/ 	.byte	0x3f
	.zero		1


	//   ....[61]....
        /*0bfc*/ 	.word	0x000265e0
        /*0c00*/ 	.word	0x00000007
        /*0c04*/ 	.word	0x00032420
        /*0c08*/ 	.short	0x010a
        /*0c0a*/ 	.byte	0x3f
	.zero		1


	//   ....[62]....
        /*0c0c*/ 	.word	0x00026780
        /*0c10*/ 	.word	0x00000005
        /*0c14*/ 	.word	0x00032440
        /*0c18*/ 	.short	0x010a
        /*0c1a*/ 	.byte	0x3f
	.zero		1


	//   ....[63]....
        /*0c1c*/ 	.word	0x00026820
        /*0c20*/ 	.word	0x00000003
        /*0c24*/ 	.word	0x00032440
        /*0c28*/ 	.short	0x010a
        /*0c2a*/ 	.byte	0x3f
	.zero		1


	//   ....[64]....
        /*0c2c*/ 	.word	0x00026860
        /*0c30*/ 	.word	0x00000005
        /*0c34*/ 	.word	0x00032460
        /*0c38*/ 	.short	0x010a
        /*0c3a*/ 	.byte	0x3f
	.zero		1


	//   ....[65]....
        /*0c3c*/ 	.word	0x000268a0
        /*0c40*/ 	.word	0x00000003
        /*0c44*/ 	.word	0x00032460
        /*0c48*/ 	.short	0x010a
        /*0c4a*/ 	.byte	0x3f
	.zero		1


	//   ....[66]....
        /*0c4c*/ 	.word	0x00026910
        /*0c50*/ 	.word	0x00000009
        /*0c54*/ 	.word	0x00032400
        /*0c58*/ 	.short	0x010a
        /*0c5a*/ 	.byte	0x3f
	.zero		1


	//   ....[67]....
        /*0c5c*/ 	.word	0x00026960
        /*0c60*/ 	.word	0x00000018
        /*0c64*/ 	.word	0x00000000
        /*0c68*/ 	.short	0x010a
        /*0c6a*/ 	.byte	0x3f
	.zero		1


	//   ....[68]....
        /*0c6c*/ 	.word	0x000269c0
        /*0c70*/ 	.word	0x00000009
        /*0c74*/ 	.word	0x00032410
        /*0c78*/ 	.short	0x010a
        /*0c7a*/ 	.byte	0x3f
	.zero		1


	//   ....[69]....
        /*0c7c*/ 	.word	0x00026a10
        /*0c80*/ 	.word	0x00000008
        /*0c84*/ 	.word	0x00000000
        /*0c88*/ 	.short	0x010a
        /*0c8a*/ 	.byte	0x3f
	.zero		1


	//   ....[70]....
        /*0c8c*/ 	.word	0x00026a60
        /*0c90*/ 	.word	0x00000006
        /*0c94*/ 	.word	0x00000000
        /*0c98*/ 	.short	0x010a
        /*0c9a*/ 	.byte	0x3f
	.zero		1


	//   ....[71]....
        /*0c9c*/ 	.word	0x00026ab0
        /*0ca0*/ 	.word	0x00000014
        /*0ca4*/ 	.word	0x00000000
        /*0ca8*/ 	.short	0x010a
        /*0caa*/ 	.byte	0x3f
	.zero		1


	//   ....[72]....
        /*0cac*/ 	.word	0x00026b00
        /*0cb0*/ 	.word	0x00000006
        /*0cb4*/ 	.word	0x00000000
        /*0cb8*/ 	.short	0x010a
        /*0cba*/ 	.byte	0x3f
	.zero		1


	//   ....[73]....
        /*0cbc*/ 	.word	0x00026b50
        /*0cc0*/ 	.word	0x0000000e
        /*0cc4*/ 	.word	0x00000000
        /*0cc8*/ 	.short	0x010a
        /*0cca*/ 	.byte	0x3f
	.zero		1


	//   ....[74]....
        /*0ccc*/ 	.word	0x00026c50
        /*0cd0*/ 	.word	0x00000018
        /*0cd4*/ 	.word	0x00032440
        /*0cd8*/ 	.short	0x010a
        /*0cda*/ 	.byte	0x3f
	.zero		1


	//   ....[75]....
        /*0cdc*/ 	.word	0x00028920
        /*0ce0*/ 	.word	0x00000011
        /*0ce4*/ 	.word	0x00032420
        /*0ce8*/ 	.short	0x010a
        /*0cea*/ 	.byte	0x3f
	.zero		1


	//   ....[76]....
        /*0cec*/ 	.word	0x00028970
        /*0cf0*/ 	.word	0x00000018
        /*0cf4*/ 	.word	0x00032460
        /*0cf8*/ 	.short	0x010a
        /*0cfa*/ 	.byte	0x3f
	.zero		1


	//   ....[77]....
        /*0cfc*/ 	.word	0x000292d0
        /*0d00*/ 	.word	0x0000000a
        /*0d04*/ 	.word	0x00032440
        /*0d08*/ 	.short	0x010a
        /*0d0a*/ 	.byte	0x3f
	.zero		1


	//   ....[78]....
        /*0d0c*/ 	.word	0x00029960
        /*0d10*/ 	.word	0x0000000a
        /*0d14*/ 	.word	0x00032460
        /*0d18*/ 	.short	0x010a
        /*0d1a*/ 	.byte	0x3f
	.zero		1


	//   ....[79]....
        /*0d1c*/ 	.word	0x0002a170
        /*0d20*/ 	.word	0x00000007
        /*0d24*/ 	.word	0x00032420
        /*0d28*/ 	.short	0x010a
        /*0d2a*/ 	.byte	0x3f
	.zero		1


	//   ....[80]....
        /*0d2c*/ 	.word	0x0002a310
        /*0d30*/ 	.word	0x00000005
        /*0d34*/ 	.word	0x00032440
        /*0d38*/ 	.short	0x010a
        /*0d3a*/ 	.byte	0x3f
	.zero		1


	//   ....[81]....
        /*0d3c*/ 	.word	0x0002a360
        /*0d40*/ 	.word	0x00000003
        /*0d44*/ 	.word	0x00032440
        /*0d48*/ 	.short	0x010a
        /*0d4a*/ 	.byte	0x3f
	.zero		1


	//   ....[82]....
        /*0d4c*/ 	.word	0x0002a3b0
        /*0d50*/ 	.word	0x00000005
        /*0d54*/ 	.word	0x00032460
        /*0d58*/ 	.short	0x010a
        /*0d5a*/ 	.byte	0x3f
	.zero		1


	//   ....[83]....
        /*0d5c*/ 	.word	0x0002a760
        /*0d60*/ 	.word	0x0000000a
        /*0d64*/ 	.word	0x00000000
        /*0d68*/ 	.short	0x010a
        /*0d6a*/ 	.byte	0x3f
	.zero		1


	//   ....[84]....
        /*0d6c*/ 	.word	0x0002a8a0
        /*0d70*/ 	.word	0x00000002
        /*0d74*/ 	.word	0x00000000
        /*0d78*/ 	.short	0x010a
        /*0d7a*/ 	.byte	0x3f
	.zero		1


	//   ....[85]....
        /*0d7c*/ 	.word	0x0002af00
        /*0d80*/ 	.word	0x0000000a
        /*0d84*/ 	.word	0x00000000
        /*0d88*/ 	.short	0x010a
        /*0d8a*/ 	.byte	0x3f
	.zero		1


	//   ....[86]....
        /*0d8c*/ 	.word	0x0002b040
        /*0d90*/ 	.word	0x00000008
        /*0d94*/ 	.word	0x00000000
        /*0d98*/ 	.short	0x010a
        /*0d9a*/ 	.byte	0x3f
	.zero		1


	//   ....[87]....
        /*0d9c*/ 	.word	0x0002c310
        /*0da0*/ 	.word	0x00000006
        /*0da4*/ 	.word	0x00000000
        /*0da8*/ 	.short	0x0101
        /*0daa*/ 	.byte	0x3f
	.zero		1


	//   ....[88]....
        /*0dac*/ 	.word	0x00045a80
        /*0db0*/ 	.word	0x00000000
        /*0db4*/ 	.word	0x00000000
        /*0db8*/ 	.short	0x0101
        /*0dba*/ 	.byte	0x3f
	.zero		1


	//   ....[89]....
        /*0dbc*/ 	.word	0x00045aa0
        /*0dc0*/ 	.word	0x00000002
        /*0dc4*/ 	.word	0x00000000
        /*0dc8*/ 	.short	0x010a
        /*0dca*/ 	.byte	0x3f
	.zero		1


	//   ....[90]....
        /*0dcc*/ 	.word	0x00045af0
        /*0dd0*/ 	.word	0x00000008
        /*0dd4*/ 	.word	0x00000000
        /*0dd8*/ 	.short	0x010a
        /*0dda*/ 	.byte	0x3f
	.zero		1


	//----- nvinfo : EIATTR_NUM_MBARRIERS
	.align		4
.L_1328:
        /*0ddc*/ 	.byte	0x03, 0x38
        /*0dde*/ 	.short	0x0017


	//----- nvinfo : EIATTR_EXIT_INSTR_OFFSETS
	.align		4
        /*0de0*/ 	.byte	0x04, 0x1c
        /*0de2*/ 	.short	(.L_1330 - .L_1329)


	//   ....[0]....
.L_1329:
        /*0de4*/ 	.word	0x00000a60


	//   ....[1]....
        /*0de8*/ 	.word	0x00021890


	//   ....[2]....
        /*0dec*/ 	.word	0x000268f0


	//----- nvinfo : EIATTR_MAX_THREADS
	.align		4
.L_1330:
        /*0df0*/ 	.byte	0x04, 0x05
        /*0df2*/ 	.short	(.L_1332 - .L_1331)
.L_1331:
        /*0df4*/ 	.word	0x00000180
        /*0df8*/ 	.word	0x00000001
        /*0dfc*/ 	.word	0x00000001


	//----- nvinfo : EIATTR_CRS_STACK_SIZE
	.align		4
.L_1332:
        /*0e00*/ 	.byte	0x04, 0x1e
        /*0e02*/ 	.short	(.L_1334 - .L_1333)
.L_1333:
        /*0e04*/ 	.word	0x00000000


	//----- nvinfo : EIATTR_CBANK_PARAM_SIZE
	.align		4
.L_1334:
        /*0e08*/ 	.byte	0x03, 0x19
        /*0e0a*/ 	.short	0x0bf0


	//----- nvinfo : EIATTR_PARAM_CBANK
	.align		4
        /*0e0c*/ 	.byte	0x04, 0x0a
        /*0e0e*/ 	.short	(.L_1336 - .L_1335)
	.align		4
.L_1335:
        /*0e10*/ 	.word	index@(.nv.constant0._ZN7cutlass13device_kernelIN5flash11enable_sm90INS1_16FlashAttnFwdSm90INS1_25CollectiveMainloopFwdSm90ILi2EN4cute5tupleIJNS5_1CILi1EEES8_S8_EEENS6_IJNS7_ILi128EEENS7_ILi96EEENS7_ILi64EEEEEELi256ENS_6half_tEfNS_4arch4Sm90ELb0ELb1ELb0ELb0ELb1ELb0ELb1ELb1ELb0ELb1ELb0ELb0EEENS1_21CollectiveEpilogueFwdINS6_IJSA_NS7_ILi256EEESB_EEES9_SE_SG_Li256ELb0ELb1ELb0ELb0EEENS1_30DynamicPersistentTileSchedulerILi256ELi128ELb0ELb1ELb1EEEEEEEEEvNT_6ParamsE)
        /*0e14*/ 	.short	0x0210
        /*0e16*/ 	.short	0x0bf0


	//----- nvinfo : EIATTR_SW_WAR
	.align		4
.L_1336:
        /*0e18*/ 	.byte	0x04, 0x36
        /*0e1a*/ 	.short	(.L_1338 - .L_1337)
.L_1337:
        /*0e1c*/ 	.word	0x00000008
.L_1338:


//--------------------- .nv.info._ZN7cutlass13device_kernelIN5flash11enable_sm90INS1_16FlashAttnFwdSm90INS1_25CollectiveMainloopFwdSm90ILi2EN4cute5tupleIJNS5_1CILi1EEES8_S8_EEENS6_IJNS7_ILi128EEENS7_ILi96EEENS7_ILi64EEEEEELi256ENS_6half_tEfNS_4arch4Sm90ELb0ELb1ELb0ELb1ELb1ELb0ELb0ELb1ELb0ELb1ELb0ELb0EEENS1_21CollectiveEpilogueFwdINS6_IJSA_NS7_ILi256EEESB_EEES9_SE_SG_Li256ELb1ELb1ELb0ELb0EEENS1_36VarlenDynamicPersistentTileSchedulerILi128ELi96ELi256ELi128ELb0ELb1ELb1ELb1ELb0ELb1EEEEEEEEEvNT_6ParamsE --------------------------
	.section	.nv.info._ZN7cutlass13device_kernelIN5flash11enable_sm90INS1_16FlashAttnFwdSm90INS1_25CollectiveMainloopFwdSm90ILi2EN4cute5tupleIJNS5_1CILi1EEES8_S8_EEENS6_IJNS7_ILi128EEENS7_ILi96EEENS7_ILi64EEEEEELi256ENS_6half_tEfNS_4arch4Sm90ELb0ELb1ELb0ELb1ELb1ELb0ELb0ELb1ELb0ELb1ELb0ELb0EEENS1_21CollectiveEpilogueFwdINS6_IJSA_NS7_ILi256EEESB_EEES9_SE_SG_Li256ELb1ELb1ELb0ELb0EEENS1_36VarlenDynamicPersistentTileSchedulerILi128ELi96ELi256ELi128ELb0ELb1ELb1ELb1ELb0ELb1EEEEEEEEEvNT_6ParamsE,"",@"SHT_CUDA_INFO"
	.sectionflags	@""
	.align	4


	//----- nvinfo : EIATTR_CUDA_API_VERSION
	.align		4
        /*0000*/ 	.byte	0x04, 0x37
        /*0002*/ 	.short	(.L_1340 - .L_1339)
.L_1339:
        /*0004*/ 	.word	0x00000082


	//----- nvinfo : EIATTR_KPARAM_INFO
	.align		4
.L_1340:
        /*0008*/ 	.byte	0x04, 0x17
        /*000a*/ 	.short	(.L_1342 - .L_1341)
.L_1341:
        /*000c*/ 	.word	0x00000000
        /*0010*/ 	.short	0x0000
        /*0012*/ 	.short	0x0070
        /*0014*/ 	.byte	0x00, 0xf0, 0x01, 0x2a


	//----- nvinfo : EIATTR_SPARSE_MMA_MASK
	.align		4
.L_1342:
        /*0018*/ 	.byte	0x03, 0x50
        /*001a*/ 	.short	0x0000


	//----- nvinfo : EIATTR_MAXREG_COUNT
	.align		4
        /*001c*/ 	.byte	0x03, 0x1b
        /*001e*/ 	.short	0x00a8


	//----- nvinfo : EIATTR_NUM_BARRIERS
	.align		4
        /*0020*/ 	.byte	0x02, 0x4c
        /*0022*/ 	.byte	0x10
	.zero		1


	//----- nvinfo : EIATTR_EXTERNS
	.align		4
        /*0024*/ 	.byte	0x04, 0x0f
        /*0026*/ 	.short	(.L_1344 - .L_1343)


	//   ....[0]....
	.align		4
.L_1343:
        /*0028*/ 	.word	index@(__assertfail)


	//----- nvinfo : EIATTR_ANNOTATIONS
	.align		4
.L_1344:
        /*002c*/ 	.byte	0x04, 0x55
        /*002e*/ 	.short	(.L_1346 - .L_1345)


	//   ....[0]....
.L_1345:
        /* <DEDUP_REMOVED lines=9> */


	//----- nvinfo : EIATTR_MERCURY_ISA_VERSION
	.align		4
.L_1346:
        /*00a8*/ 	.byte	0x03, 0x5f
        /*00aa*/ 	.short	0x0101


	//----- nvinfo : EIATTR_UNUSED_LOAD_BYTE_OFFSET
	.align		4
        /*00ac*/ 	.byte	0x04, 0x44
        /*00ae*/ 	.short	(.L_1348 - .L_1347)


	//   ....[0]....
.L_1347:
        /*00b0*/ 	.word	0x00000960
        /*00b4*/ 	.word	0x0000fff0


	//   ....[1]....
        /*00b8*/ 	.word	0x0000d150
        /*00bc*/ 	.word	0x0000fff0


	//----- nvinfo : EIATTR_INT_WARP_WIDE_INSTR_OFFSETS
	.align		4
.L_1348:
        /*00c0*/ 	.byte	0x04, 0x31
        /*00c2*/ 	.short	(.L_1350 - .L_1349)


	//   ....[0]....
.L_1349:
        /*00c4*/ 	.word	0x000000c0


	//   ....[1]....
        /*00c8*/ 	.word	0x000000d0


	//   ....[2]....
        /*00cc*/ 	.word	0x00000170


	//   ....[3]....
        /*00d0*/ 	.word	0x00011470


	//   ....[4]....
        /*00d4*/ 	.word	0x00011500


	//   ....[5]....
        /*00d8*/ 	.word	0x00014800


	//   ....[6]....
        /*00dc*/ 	.word	0x00014890


	//----- nvinfo : EIATTR_COOP_GROUP_MASK_REGIDS
	.align		4
.L_1350:
        /*00e0*/ 	.byte	0x04, 0x29
        /*00e2*/ 	.short	(.L_1352 - .L_1351)


	//   ....[0]....
.L_1351:
        /*00e4*/ 	.word	0xffffffff


	//   ....[1]....
        /*00e8*/ 	.word	0xffffffff


	//   ....[2]....
        /*00ec*/ 	.word	0xffffffff


	//   ....[3]....
        /*00f0*/ 	.word	0xffffffff


	//   ....[4]....
        /*00f4*/ 	.word	0xffffffff


	//   ....[5]....
        /*00f8*/ 	.word	0xffffffff


	//   ....[6]....
        /*00fc*/ 	.word	0xffffffff


	//   ....[7]....
        /*0100*/ 	.word	0xffffffff


	//   ....[8]....
        /*0104*/ 	.word	0xffffffff


	//   ....[9]....
        /*0108*/ 	.word	0xffffffff


	//   ....[10]....
        /*010c*/ 	.word	0xffffffff


	//   ....[11]....
        /*0110*/ 	.word	0xffffffff


	//   ....[12]....
        /*0114*/ 	.word	0xffffffff


	//   ....[13]....
        /*0118*/ 	.word	0xffffffff


	//   ....[14]....
        /*011c*/ 	.word	0xffffffff


	//   ....[15]....
        /*0120*/ 	.word	0xffffffff


	//   ....[16]....
        /*0124*/ 	.word	0xffffffff


	//   ....[17]....
        /*0128*/ 	.word	0xffffffff


	//   ....[18]....
        /*012c*/ 	.word	0xffffffff


	//   ....[19]....
        /*0130*/ 	.word	0xffffffff


	//   ....[20]....
        /*0134*/ 	.word	0xffffffff


	//   ....[21]....
        /*0138*/ 	.word	0xffffffff


	//   ....[22]....
        /*013c*/ 	.word	0xffffffff


	//   ....[23]....
        /*0140*/ 	.word	0xffffffff


	//   ....[24]....
        /*0144*/ 	.word	0xffffffff


	//   ....[25]....
        /*0148*/ 	.word	0xffffffff


	//   ....[26]....
        /*014c*/ 	.word	0xffffffff


	//   ....[27]....
        /*0150*/ 	.word	0xffffffff


	//   ....[28]....
        /*0154*/ 	.word	0xffffffff


	//   ....[29]....
        /*0158*/ 	.word	0xffffffff


	//   ....[30]....
        /*015c*/ 	.word	0xffffffff


	//   ....[31]....
        /*0160*/ 	.word	0xffffffff


	//   ....[32]....
        /*0164*/ 	.word	0xffffffff


	//   ....[33]....
        /*0168*/ 	.word	0xffffffff


	//   ....[34]....
        /*016c*/ 	.word	0xffffffff


	//   ....[35]....
        /*0170*/ 	.word	0xffffffff


	//   ....[36]....
        /*0174*/ 	.word	0xffffffff


	//   ....[37]....
        /*0178*/ 	.word	0xffffffff


	//   ....[38]....
        /*017c*/ 	.word	0xffffffff


	//   ....[39]....
        /*0180*/ 	.word	0xffffffff


	//   ....[40]....
        /*0184*/ 	.word	0xffffffff


	//   ....[41]....
        /*0188*/ 	.word	0xffffffff


	//   ....[42]....
        /*018c*/ 	.word	0xffffffff


	//   ....[43]....
        /*0190*/ 	.word	0xffffffff


	//   ....[44]....
        /*0194*/ 	.word	0xffffffff


	//   ....[45]....
        /*0198*/ 	.word	0xffffffff


	//   ....[46]....
        /*019c*/ 	.word	0xffffffff


	//   ....[47]....
        /*01a0*/ 	.word	0xffffffff


	//   ....[48]....
        /*01a4*/ 	.word	0xffffffff


	//   ....[49]....
        /*01a8*/ 	.word	0xffffffff


	//   ....[50]....
        /*01ac*/ 	.word	0xffffffff


	//   ....[51]....
        /*01b0*/ 	.word	0xffffffff


	//   ....[52]....
        /*01b4*/ 	.word	0xffffffff


	//   ....[53]....
        /*01b8*/ 	.word	0xffffffff


	//   ....[54]....
        /*01bc*/ 	.word	0xffffffff


	//   ....[55]....
        /*01c0*/ 	.word	0xffffffff


	//   ....[56]....
        /*01c4*/ 	.word	0xffffffff


	//   ....[57]....
        /*01c8*/ 	.word	0xffffffff


	//   ....[58]....
        /*01cc*/ 	.word	0xffffffff


	//   ....[59]....
        /*01d0*/ 	.word	0xffffffff


	//   ....[60]....
        /*01d4*/ 	.word	0xffffffff


	//   ....[61]....
        /*01d8*/ 	.word	0xffffffff


	//   ....[62]....
        /*01dc*/ 	.word	0xffffffff


	//   ....[63]....
        /*01e0*/ 	.word	0xffffffff


	//   ....[64]....
        /*01e4*/ 	.word	0xffffffff


	//   ....[65]....
        /*01e8*/ 	.word	0xffffffff


	//   ....[66]....
        /*01ec*/ 	.word	0xffffffff


	//   ....[67]....
        /*01f0*/ 	.word	0xffffffff


	//   ....[68]....
        /*01f4*/ 	.word	0xffffffff


	//   ....[69]....
        /*01f8*/ 	.word	0xffffffff


	//   ....[70]....
        /*01fc*/ 	.word	0xffffffff


	//   ....[71]....
        /*0200*/ 	.word	0xffffffff


	//   ....[72]....
        /*0204*/ 	.word	0xffffffff


	//   ....[73]....
        /*0208*/ 	.word	0xffffffff


	//   ....[74]....
        /*020c*/ 	.word	0xffffffff


	//   ....[75]....
        /*0210*/ 	.word	0xffffffff


	//   ....[76]....
        /*0214*/ 	.word	0xffffffff


	//   ....[77]....
        /*0218*/ 	.word	0xffffffff


	//   ....[78]....
        /*021c*/ 	.word	0xffffffff


	//   ....[79]....
        /*0220*/ 	.word	0xffffffff


	//   ....[80]....
        /*0224*/ 	.word	0xffffffff


	//   ....[81]....
        /*0228*/ 	.word	0xffffffff


	//   ....[82]....
        /*022c*/ 	.word	0xffffffff


	//   ....[83]....
        /*0230*/ 	.word	0xffffffff


	//   ....[84]....
        /*0234*/ 	.word	0xffffffff


	//   ....[85]....
        /*0238*/ 	.word	0xffffffff


	//   ....[86]....
        /*023c*/ 	.word	0xffffffff


	//   ....[87]....
        /*0240*/ 	.word	0xffffffff


	//   ....[88]....
        /*0244*/ 	.word	0xffffffff


	//   ....[89]....
        /*0248*/ 	.word	0xffffffff


	//   ....[90]....
        /*024c*/ 	.word	0xffffffff


	//   ....[91]....
        /*0250*/ 	.word	0xffffffff


	//   ....[92]....
        /*0254*/ 	.word	0xffffffff


	//   ....[93]....
        /*0258*/ 	.word	0xffffffff


	//   ....[94]....
        /*025c*/ 	.word	0xffffffff


	//   ....[95]....
        /*0260*/ 	.word	0xffffffff


	//   ....[96]....
        /*0264*/ 	.word	0xffffffff


	//   ....[97]....
        /*0268*/ 	.word	0xffffffff


	//   ....[98]....
        /*026c*/ 	.word	0xffffffff


	//   ....[99]....
        /*0270*/ 	.word	0xffffffff


	//   ....[100]....
        /*0274*/ 	.word	0xffffffff


	//   ....[101]....
        /*0278*/ 	.word	0xffffffff


	//   ....[102]....
        /*027c*/ 	.word	0xffffffff


	//   ....[103]....
        /*0280*/ 	.word	0xffffffff


	//   ....[104]....
        /*0284*/ 	.word	0xffffffff


	//   ....[105]....
        /*0288*/ 	.word	0xffffffff


	//   ....[106]....
        /*028c*/ 	.word	0xffffffff


	//   ....[107]....
        /*0290*/ 	.word	0xffffffff


	//   ....[108]....
        /*0294*/ 	.word	0xffffffff


	//   ....[109]....
        /*0298*/ 	.word	0xffffffff


	//   ....[110]....
        /*029c*/ 	.word	0xffffffff


	//   ....[111]....
        /*02a0*/ 	.word	0xffffffff


	//   ....[112]....
        /*02a4*/ 	.word	0xffffffff


	//   ....[113]....
        /*02a8*/ 	.word	0xffffffff


	//   ....[114]....
        /*02ac*/ 	.word	0xffffffff


	//   ....[115]....
        /*02b0*/ 	.word	0xffffffff


	//   ....[116]....
        /*02b4*/ 	.word	0xffffffff


	//   ....[117]....
        /*02b8*/ 	.word	0xffffffff


	//   ....[118]....
        /*02bc*/ 	.word	0xffffffff


	//   ....[119]....
        /*02c0*/ 	.word	0xffffffff


	//   ....[120]....
        /*02c4*/ 	.word	0xffffffff


	//   ....[121]....
        /*02c8*/ 	.word	0xffffffff


	//   ....[122]....
        /*02cc*/ 	.word	0xffffffff


	//   ....[123]....
        /*02d0*/ 	.word	0xffffffff


	//   ....[124]....
        /*02d4*/ 	.word	0xffffffff


	//   ....[125]....
        /*02d8*/ 	.word	0xffffffff


	//   ....[126]....
        /*02dc*/ 	.word	0xffffffff


	//   ....[127]....
        /*02e0*/ 	.word	0xffffffff


	//   ....[128]....
        /*02e4*/ 	.word	0xffffffff


	//   ....[129]....
        /*02e8*/ 	.word	0xffffffff


	//   ....[130]....
        /*02ec*/ 	.word	0xffffffff


	//   ....[131]....
        /*02f0*/ 	.word	0xffffffff


	//   ....[132]....
        /*02f4*/ 	.word	0xffffffff


	//   ....[133]....
        /*02f8*/ 	.word	0xffffffff


	//   ....[134]....
        /*02fc*/ 	.word	0xffffffff


	//   ....[135]....
        /*0300*/ 	.word	0xffffffff


	//   ....[136]....
        /*0304*/ 	.word	0xffffffff


	//   ....[137]....
        /*0308*/ 	.word	0xffffffff


	//   ....[138]....
        /*030c*/ 	.word	0xffffffff


	//   ....[139]....
        /*0310*/ 	.word	0xffffffff


	//   ....[140]....
        /*0314*/ 	.word	0xffffffff


	//   ....[141]....
        /*0318*/ 	.word	0xffffffff


	//   ....[142]....
        /*031c*/ 	.word	0xffffffff


	//   ....[143]....
        /*0320*/ 	.word	0xffffffff


	//   ....[144]....
        /*0324*/ 	.word	0xffffffff


	//   ....[145]....
        /*0328*/ 	.word	0xffffffff


	//   ....[146]....
        /*032c*/ 	.word	0xffffffff


	//   ....[147]....
        /*0330*/ 	.word	0xffffffff


	//   ....[148]....
        /*0334*/ 	.word	0xffffffff


	//   ....[149]....
        /*0338*/ 	.word	0xffffffff


	//   ....[150]....
        /*033c*/ 	.word	0xffffffff


	//   ....[151]....
        /*0340*/ 	.word	0x0500000f


	//   ....[152]....
        /*0344*/ 	.word	0x0500000f


	//   ....[153]....
        /*0348*/ 	.word	0x0500000f


	//   ....[154]....
        /*034c*/ 	.word	0x0500000f


	//   ....[155]....
        /*0350*/ 	.word	0x0500000f


	//   ....[156]....
        /*0354*/ 	.word	0x0500000f


	//   ....[157]....
        /*0358*/ 	.word	0x0500000f


	//   ....[158]....
        /*035c*/ 	.word	0x0500000f


	//   ....[159]....
        /*0360*/ 	.word	0x0500000f


	//   ....[160]....
        /*0364*/ 	.word	0x0500000f


	//   ....[161]....
        /*0368*/ 	.word	0x0500000f


	//   ....[162]....
        /*036c*/ 	.word	0x0500000f


	//   ....[163]....
        /*0370*/ 	.word	0x0500000f


	//   ....[164]....
        /*0374*/ 	.word	0x0500000f


	//   ....[165]....
        /*0378*/ 	.word	0x0500000f


	//   ....[166]....
        /*037c*/ 	.word	0x0500000f


	//   ....[167]....
        /*0380*/ 	.word	0x0500000f


	//   ....[168]....
        /*0384*/ 	.word	0x0500000f


	//   ....[169]....
        /*0388*/ 	.word	0x0500000f


	//   ....[170]....
        /*038c*/ 	.word	0x0500000f


	//   ....[171]....
        /*0390*/ 	.word	0x0500000f


	//   ....[172]....
        /*0394*/ 	.word	0x0500000f


	//   ....[173]....
        /*0398*/ 	.word	0x0500000f


	//   ....[174]....
        /*039c*/ 	.word	0x0500000f


	//   ....[175]....
        /*03a0*/ 	.word	0x0500000f


	//   ....[176]....
        /*03a4*/ 	.word	0x0500000f


	//   ....[177]....
        /*03a8*/ 	.word	0x0500000f


	//   ....[178]....
        /*03ac*/ 	.word	0x0500000f


	//   ....[179]....
        /*03b0*/ 	.word	0x0500000f


	//   ....[180]....
        /*03b4*/ 	.word	0x0500000f


	//   ....[181]....
        /*03b8*/ 	.word	0x0500000f


	//   ....[182]....
        /*03bc*/ 	.word	0x0500000f


	//   ....[183]....
        /*03c0*/ 	.word	0x0500000f


	//   ....[184]....
        /*03c4*/ 	.word	0x0500000f


	//   ....[185]....
        /*03c8*/ 	.word	0x0500000f


	//   ....[186]....
        /*03cc*/ 	.word	0x0500000f


	//   ....[187]....
        /*03d0*/ 	.word	0x0500000f


	//   ....[188]....
        /*03d4*/ 	.word	0x0500000f


	//   ....[189]....
        /*03d8*/ 	.word	0x0500000f


	//   ....[190]....
        /*03dc*/ 	.word	0x0500000f


	//   ....[191]....
        /*03e0*/ 	.word	0x0500000f


	//   ....[192]....
        /*03e4*/ 	.word	0x0500000f


	//   ....[193]....
        /*03e8*/ 	.word	0x0500000f


	//   ....[194]....
        /*03ec*/ 	.word	0x0500000f


	//   ....[195]....
        /*03f0*/ 	.word	0x0500000f


	//   ....[196]....
        /*03f4*/ 	.word	0x0500000f


	//   ....[197]....
        /*03f8*/ 	.word	0x0500000f


	//   ....[198]....
        /*03fc*/ 	.word	0x0500000f


	//   ....[199]....
        /*0400*/ 	.word	0x0500000f


	//   ....[200]....
        /*0404*/ 	.word	0x0500000f


	//   ....[201]....
        /*0408*/ 	.word	0x0500000f


	//   ....[202]....
        /*040c*/ 	.word	0x0500000f


	//   ....[203]....
        /*0410*/ 	.word	0x0500000f


	//   ....[204]....
        /*0414*/ 	.word	0x0500000f


	//   ....[205]....
        /*0418*/ 	.word	0x0500000f


	//   ....[206]....
        /*041c*/ 	.word	0x0500000f


	//   ....[207]....
        /*0420*/ 	.word	0x0500000f


	//   ....[208]....
        /*0424*/ 	.word	0x0500000f


	//   ....[209]....
        /*0428*/ 	.word	0x0500000f


	//   ....[210]....
        /*042c*/ 	.word	0x0500000f


	//   ....[211]....
        /*0430*/ 	.word	0x0500000f


	//   ....[212]....
        /*0434*/ 	.word	0x0500000f


	//   ....[213]....
        /*0438*/ 	.word	0x0500000f


	//   ....[214]....
        /*043c*/ 	.word	0x0500000f


	//   ....[215]....
        /*0440*/ 	.word	0x0500000f


	//   ....[216]....
        /*0444*/ 	.word	0x0500000f


	//   ....[217]....
        /*0448*/ 	.word	0x0500000f


	//   ....[218]....
        /*044c*/ 	.word	0x0500000f


	//   ....[219]....
        /*0450*/ 	.word	0x0500000f


	//   ....[220]....
        /*0454*/ 	.word	0x0500000f


	//   ....[221]....
        /*0458*/ 	.word	0x0500000f


	//   ....[222]....
        /*045c*/ 	.word	0x0500000f


	//   ....[223]....
        /*0460*/ 	.word	0x0500000f


	//   ....[224]....
        /*0464*/ 	.word	0x0500000f


	//   ....[225]....
        /*0468*/ 	.word	0x0500000f


	//   ....[226]....
        /*046c*/ 	.word	0x0500000f


	//   ....[227]....
        /*0470*/ 	.word	0x0500000f


	//   ....[228]....
        /*0474*/ 	.word	0x0500000f


	//   ....[229]....
        /*0478*/ 	.word	0x0500000f


	//   ....[230]....
        /*047c*/ 	.word	0x0500000f


	//   ....[231]....
        /*0480*/ 	.word	0x0500000f


	//   ....[232]....
        /*0484*/ 	.word	0x0500000f


	//   ....[233]....
        /*0488*/ 	.word	0x0500000f


	//----- nvinfo : EIATTR_COOP_GROUP_INSTR_OFFSETS
	.align		4
.L_1352:
        /*048c*/ 	.byte	0x04, 0x28
        /*048e*/ 	.short	(.L_1354 - .L_1353)


	//   ....[0]....
.L_1353:
        /*0490*/ 	.word	0x00000080


	//   ....[1]....
        /*0494*/ 	.word	0x00000090


	//   ....[2]....
        /*0498*/ 	.word	0x000002d0


	//   ....[3]....
        /*049c*/ 	.word	0x00000430


	//   ....[4]....
        /*04a0*/ 	.word	0x00000550


	//   ....[5]....
        /*04a4*/ 	.word	0x000006b0


	//   ....[6]....
        /*04a8*/ 	.word	0x00001a80


	//   ....[7]....
        /*04ac*/ 	.word	0x000021e0


	//   ....[8]....
        /*04b0*/ 	.word	0x00002410


	//   ....[9]....
        /*04b4*/ 	.word	0x00003140


	//   ....[10]....
        /*04b8*/ 	.word	0x00003250


	//   ....[11]....
        /*04bc*/ 	.word	0x00003880


	//   ....[12]....
        /*04c0*/ 	.word	0x000038e0


	//   ....[13]....
        /*04c4*/ 	.word	0x00004ad0


	//   ....[14]....
        /*04c8*/ 	.word	0x00005500


	//   ....[15]....
        /*04cc*/ 	.word	0x00005a80


	//   ....[16]....
        /*04d0*/ 	.word	0x00005ba0


	//   ....[17]....
        /*04d4*/ 	.word	0x00006210


	//   ....[18]....
        /*04d8*/ 	.word	0x00006330


	//   ....[19]....
        /*04dc*/ 	.word	0x00007e50


	//   ....[20]....
        /*04e0*/ 	.word	0x00007e80


	//   ....[21]....
        /*04e4*/ 	.word	0x000082c0


	//   ....[22]....
        /*04e8*/ 	.word	0x00008490


	//   ....[23]....
        /*04ec*/ 	.word	0x00009ad0


	//   ....[24]....
        /*04f0*/ 	.word	0x0000a500


	//   ....[25]....
        /*04f4*/ 	.word	0x0000aa80


	//   ....[26]....
        /*04f8*/ 	.word	0x0000aba0


	//   ....[27]....
        /*04fc*/ 	.word	0x0000b210


	//   ....[28]....
        /*0500*/ 	.word	0x0000b330


	//   ....[29]....
        /*0504*/ 	.word	0x0000c6d0


	//   ....[30]....
        /*0508*/ 	.word	0x0000c710


	//   ....[31]....
        /*050c*/ 	.word	0x0000c7c0


	//   ....[32]....
        /*0510*/ 	.word	0x0000c820


	//   ....[33]....
        /*0514*/ 	.word	0x0000e1f0


	//   ....[34]....
        /*0518*/ 	.word	0x0000e230


	//   ....[35]....
        /*051c*/ 	.word	0x0000e270


	//   ....[36]....
        /*0520*/ 	.word	0x0000e2a0


	//   ....[37]....
        /*0524*/ 	.word	0x0000eb40


	//   ....[38]....
        /*0528*/ 	.word	0x0000eb70


	//   ....[39]....
        /*052c*/ 	.word	0x0000ecb0


	//   ....[40]....
        /*0530*/ 	.word	0x0000ecd0


	//   ....[41]....
        /*0534*/ 	.word	0x0000ee10


	//   ....[42]....
        /*0538*/ 	.word	0x0000ee30


	//   ....[43]....
        /*053c*/ 	.word	0x0000ef80


	//   ....[44]....
        /*0540*/ 	.word	0x0000efa0


	//   ....[45]....
        /*0544*/ 	.word	0x0000f8d0


	//   ....[46]....
        /*0548*/ 	.word	0x0000f900


	//   ....[47]....
        /*054c*/ 	.word	0x0000fa50


	//   ....[48]....
        /*0550*/ 	.word	0x0000fa70


	//   ....[49]....
        /*0554*/ 	.word	0x0000fbb0


	//   ....[50]....
        /*0558*/ 	.word	0x0000fbd0


	//   ....[51]....
        /*055c*/ 	.word	0x0000fd20


	//   ....[52]....
        /*0560*/ 	.word	0x0000fd40


	//   ....[53]....
        /*0564*/ 	.word	0x0000ff20


	//   ....[54]....
        /*0568*/ 	.word	0x000100d0


	//   ....[55]....
        /*056c*/ 	.word	0x00010100


	//   ....[56]....
        /*0570*/ 	.word	0x00010130


	//   ....[57]....
        /*0574*/ 	.word	0x00010160


	//   ....[58]....
        /*0578*/ 	.word	0x00010190


	//   ....[59]....
        /*057c*/ 	.word	0x000101c0


	//   ....[60]....
        /*0580*/ 	.word	0x00010310


	//   ....[61]....
        /*0584*/ 	.word	0x00010340


	//   ....[62]....
        /*0588*/ 	.word	0x00010370


	//   ....[63]....
        /*058c*/ 	.word	0x000103a0


	//   ....[64]....
        /*0590*/ 	.word	0x000103d0


	//   ....[65]....
        /*0594*/ 	.word	0x00010400


	//   ....[66]....
        /*0598*/ 	.word	0x00010490


	//   ....[67]....
        /*059c*/ 	.word	0x000104f0


	//   ....[68]....
        /*05a0*/ 	.word	0x00010580


	//   ....[69]....
        /*05a4*/ 	.word	0x00012020


	//   ....[70]....
        /*05a8*/ 	.word	0x00012040


	//   ....[71]....
        /*05ac*/ 	.word	0x000120d0


	//   ....[72]....
        /*05b0*/ 	.word	0x000120f0


	//   ....[73]....
        /*05b4*/ 	.word	0x00012170


	//   ....[74]....
        /*05b8*/ 	.word	0x00012190


	//   ....[75]....
        /*05bc*/ 	.word	0x00012210


	//   ....[76]....
        /*05c0*/ 	.word	0x00012230


	//   ....[77]....
        /*05c4*/ 	.word	0x000122b0


	//   ....[78]....
        /*05c8*/ 	.word	0x000122d0


	//   ....[79]....
        /*05cc*/ 	.word	0x000122e0


	//   ....[80]....
        /*05d0*/ 	.word	0x000122f0


	//   ....[81]....
        /*05d4*/ 	.word	0x00012a20


	//   ....[82]....
        /*05d8*/ 	.word	0x00012a50


	//   ....[83]....
        /*05dc*/ 	.word	0x00012b10


	//   ....[84]....
        /*05e0*/ 	.word	0x00012b20


	//   ....[85]....
        /*05e4*/ 	.word	0x00012bb0


	//   ....[86]....
        /*05e8*/ 	.word	0x00012bc0


	//   ....[87]....
        /*05ec*/ 	.word	0x00012c50


	//   ....[88]....
        /*05f0*/ 	.word	0x00012c60


	//   ....[89]....
        /*05f4*/ 	.word	0x00012cf0


	//   ....[90]....
        /*05f8*/ 	.word	0x00012d00


	//   ....[91]....
        /*05fc*/ 	.word	0x00012d90


	//   ....[92]....
        /*0600*/ 	.word	0x00012da0


	//   ....[93]....
        /*0604*/ 	.word	0x00012e20


	//   ....[94]....
        /*0608*/ 	.word	0x00012e30


	//   ....[95]....
        /*060c*/ 	.word	0x00012e40


	//   ....[96]....
        /*0610*/ 	.word	0x00012e50


	//   ....[97]....
        /*0614*/ 	.word	0x00013360


	//   ....[98]....
        /*0618*/ 	.word	0x00013380


	//   ....[99]....
        /*061c*/ 	.word	0x000133d0


	//   ....[100]....
        /*0620*/ 	.word	0x00013490


	//   ....[101]....
        /*0624*/ 	.word	0x000134a0


	//   ....[102]....
        /*0628*/ 	.word	0x000134d0


	//   ....[103]....
        /*062c*/ 	.word	0x00013560


	//   ....[104]....
        /*0630*/ 	.word	0x00013610


	//   ....[105]....
        /*0634*/ 	.word	0x00013620


	//   ....[106]....
        /*0638*/ 	.word	0x00013650


	//   ....[107]....
        /*063c*/ 	.word	0x00013660


	//   ....[108]....
        /*0640*/ 	.word	0x000136f0


	//   ....[109]....
        /*0644*/ 	.word	0x00013e30


	//   ....[110]....
        /*0648*/ 	.word	0x00013e50


	//   ....[111]....
        /*064c*/ 	.word	0x00013ea0


	//   ....[112]....
        /*0650*/ 	.word	0x00013eb0


	//   ....[113]....
        /*0654*/ 	.word	0x00013ef0


	//   ....[114]....
        /*0658*/ 	.word	0x00013f00


	//   ....[115]....
        /*065c*/ 	.word	0x00013f40


	//   ....[116]....
        /*0660*/ 	.word	0x00013f50


	//   ....[117]....
        /*0664*/ 	.word	0x00013f90


	//   ....[118]....
        /*0668*/ 	.word	0x00013fa0


	//   ....[119]....
        /*066c*/ 	.word	0x00013fb0


	//   ....[120]....
        /*0670*/ 	.word	0x00013ff0


	//   ....[121]....
        /*0674*/ 	.word	0x00014330


	//   ....[122]....
        /*0678*/ 	.word	0x00014350


	//   ....[123]....
        /*067c*/ 	.word	0x00014360


	//   ....[124]....
        /*0680*/ 	.word	0x00014370


	//   ....[125]....
        /*0684*/ 	.word	0x00014390


	//   ....[126]....
        /*0688*/ 	.word	0x00014400


	//   ....[127]....
        /*068c*/ 	.word	0x00014470


	//   ....[128]....
        /*0690*/ 	.word	0x00014490


	//   ....[129]....
        /*0694*/ 	.word	0x000144a0


	//   ....[130]....
        /*0698*/ 	.word	0x00014500


	//   ....[131]....
        /*069c*/ 	.word	0x00014520


	//   ....[132]....
        /*06a0*/ 	.word	0x00014580


	//   ....[133]....
        /*06a4*/ 	.word	0x00014a80


	//   ....[134]....
        /*06a8*/ 	.word	0x00014ab0


	//   ....[135]....
        /*06ac*/ 	.word	0x00014ae0


	//   ....[136]....
        /*06b0*/ 	.word	0x00014b10


	//   ....[137]....
        /*06b4*/ 	.word	0x00014b40


	//   ....[138]....
        /*06b8*/ 	.word	0x00014b70


	//   ....[139]....
        /*06bc*/ 	.word	0x00014ba0


	//   ....[140]....
        /*06c0*/ 	.word	0x00014bd0


	//   ....[141]....
        /*06c4*/ 	.word	0x00014d50


	//   ....[142]....
        /*06c8*/ 	.word	0x00014d80


	//   ....[143]....
        /*06cc*/ 	.word	0x00014db0


	//   ....[144]....
        /*06d0*/ 	.word	0x00014de0


	//   ....[145]....
        /*06d4*/ 	.word	0x00014e10


	//   ....[146]....
        /*06d8*/ 	.word	0x00014e40


	//   ....[147]....
        /*06dc*/ 	.word	0x00014f00


	//   ....[148]....
        /*06e0*/ 	.word	0x00014f20


	//   ....[149]....
        /*06e4*/ 	.word	0x00014f90


	//   ....[150]....
        /*06e8*/ 	.word	0x00015630


	//   ....[151]....
        /*06ec*/ 	.word	0x00015c90


	//   ....[152]....
        /*06f0*/ 	.word	0x00015d80


	//   ....[153]....
        /*06f4*/ 	.word	0x00015e20


	//   ....[154]....
        /*06f8*/ 	.word	0x00015e80


	//   ....[155]....
        /*06fc*/ 	.word	0x00015f70


	//   ....[156]....
        /*0700*/ 	.word	0x00015fe0


	//   ....[157]....
        /*0704*/ 	.word	0x000160d0


	//   ....[158]....
        /*0708*/ 	.word	0x00016140


	//   ....[159]....
        /*070c*/ 	.word	0x00016230


	//   ....[160]....
        /*0710*/ 	.word	0x000162a0


	//   ....[161]....
        /*0714*/ 	.word	0x00016390


	//   ....[162]....
        /*0718*/ 	.word	0x00016400


	//   ....[163]....
        /*071c*/ 	.word	0x000164a0


	//   ....[164]....
        /*0720*/ 	.word	0x00016590


	//   ....[165]....
        /*0724*/ 	.word	0x00016600


	//   ....[166]....
        /*0728*/ 	.word	0x00016660


	//   ....[167]....
        /*072c*/ 	.word	0x00016750


	//   ....[168]....
        /*0730*/ 	.word	0x000167b0


	//   ....[169]....
        /*0734*/ 	.word	0x000168b0


	//   ....[170]....
        /*0738*/ 	.word	0x00016910


	//   ....[171]....
        /*073c*/ 	.word	0x00016a10


	//   ....[172]....
        /*0740*/ 	.word	0x00016a70


	//   ....[173]....
        /*0744*/ 	.word	0x00016b70


	//   ....[174]....
        /*0748*/ 	.word	0x00016bd0


	//   ....[175]....
        /*074c*/ 	.word	0x00016cd0


	//   ....[176]....
        /*0750*/ 	.word	0x00016d30


	//   ....[177]....
        /*0754*/ 	.word	0x00016e30


	//   ....[178]....
        /*0758*/ 	.word	0x00016e90


	//   ....[179]....
        /*075c*/ 	.word	0x00016f30


	//   ....[180]....
        /*0760*/ 	.word	0x000170b0


	//   ....[181]....
        /*0764*/ 	.word	0x00017190


	//   ....[182]....
        /*0768*/ 	.word	0x00017220


	//   ....[183]....
        /*076c*/ 	.word	0x00017330


	//   ....[184]....
        /*0770*/ 	.word	0x00017390


	//   ....[185]....
        /*0774*/ 	.word	0x000174a0


	//   ....[186]....
        /*0778*/ 	.word	0x00017500


	//   ....[187]....
        /*077c*/ 	.word	0x00017610


	//   ....[188]....
        /*0780*/ 	.word	0x00017670


	//   ....[189]....
        /*0784*/ 	.word	0x00017780


	//   ....[190]....
        /*0788*/ 	.word	0x000177e0


	//   ....[191]....
        /*078c*/ 	.word	0x000178a0


	//   ....[192]....
        /*0790*/ 	.word	0x00017a00


	//   ....[193]....
        /*0794*/ 	.word	0x00017aa0


	//   ....[194]....
        /*0798*/ 	.word	0x00017b00


	//   ....[195]....
        /*079c*/ 	.word	0x00017bb0


	//   ....[196]....
        /*07a0*/ 	.word	0x00017c10


	//   ....[197]....
        /*07a4*/ 	.word	0x00017cc0


	//   ....[198]....
        /*07a8*/ 	.word	0x00017d20


	//   ....[199]....
        /*07ac*/ 	.word	0x00017dd0


	//   ....[200]....
        /*07b0*/ 	.word	0x00017e30


	//   ....[201]....
        /*07b4*/ 	.word	0x00017ee0


	//   ....[202]....
        /*07b8*/ 	.word	0x00017f40


	//   ....[203]....
        /*07bc*/ 	.word	0x00017ff0


	//   ....[204]....
        /*07c0*/ 	.word	0x000180e0


	//   ....[205]....
        /*07c4*/ 	.word	0x00018180


	//   ....[206]....
        /*07c8*/ 	.word	0x000181e0


	//   ....[207]....
        /*07cc*/ 	.word	0x000182b0


	//   ....[208]....
        /*07d0*/ 	.word	0x00018310


	//   ....[209]....
        /*07d4*/ 	.word	0x000183e0


	//   ....[210]....
        /*07d8*/ 	.word	0x00018440


	//   ....[211]....
        /*07dc*/ 	.word	0x00018510


	//   ....[212]....
        /*07e0*/ 	.word	0x00018570


	//   ....[213]....
        /*07e4*/ 	.word	0x00018640


	//   ....[214]....
        /*07e8*/ 	.word	0x000186a0


	//   ....[215]....
        /*07ec*/ 	.word	0x00018770


	//   ....[216]....
        /*07f0*/ 	.word	0x00018800


	//   ....[217]....
        /*07f4*/ 	.word	0x000188a0


	//   ....[218]....
        /*07f8*/ 	.word	0x000189c0


	//   ....[219]....
        /*07fc*/ 	.word	0x00018a30


	//   ....[220]....
        /*0800*/ 	.word	0x00018aa0


	//   ....[221]....
        /*0804*/ 	.word	0x00018b10


	//   ....[222]....
        /*0808*/ 	.word	0x00018b80


	//   ....[223]....
        /*080c*/ 	.word	0x00018c00


	//   ....[224]....
        /*0810*/ 	.word	0x00018c90


	//   ....[225]....
        /*0814*/ 	.word	0x00018d20


	//   ....[226]....
        /*0818*/ 	.word	0x00018d90


	//   ....[227]....
        /*081c*/ 	.word	0x00018e00


	//   ....[228]....
        /*0820*/ 	.word	0x00018e70


	//   ....[229]....
        /*0824*/ 	.word	0x00018ef0


	//   ....[230]....
        /*0828*/ 	.word	0x00018f60


	//   ....[231]....
        /*082c*/ 	.word	0x00019000


	//   ....[232]....
        /*0830*/ 	.word	0x00019090


	//   ....[233]....
        /*0834*/ 	.word	0x000191b0


	//----- nvinfo : EIATTR_REG_RECONFIG
	.align		4
.L_1354:
        /*0838*/ 	.byte	0x01, 0x54
	.zero		2


	//----- nvinfo : EIATTR_SYSCALL_OFFSETS
	.align		4
        /*083c*/ 	.byte	0x04, 0x46
        /*083e*/ 	.short	(.L_1356 - .L_1355)


	//   ....[0]....
.L_1355:
        /*0840*/ 	.word	0x00001c60


	//   ....[1]....
        /*0844*/ 	.word	0x00011660


	//   ....[2]....
        /*0848*/ 	.word	0x000117b0


	//   ....[3]....
        /*084c*/ 	.word	0x000118a0


	//   ....[4]....
        /*0850*/ 	.word	0x00012610


	//----- nvinfo : EIATTR_MBARRIER_INSTR_OFFSETS
	.align		4
.L_1356:
        /*0854*/ 	.byte	0x04, 0x39
        /*0856*/ 	.short	(.L_1358 - .L_1357)


	//   ....[0]....
.L_1357:
        /*0858*/ 	.word	0x00000180
        /*085c*/ 	.word	0x000000ff
        /*0860*/ 	.word	0x00022800
        /*0864*/ 	.short	0x0100
        /*0866*/ 	.byte	0x08
	.zero		1


	//   ....[1]....
        /*0868*/ 	.word	0x00000190
        /*086c*/ 	.word	0x000000ff
        /*0870*/ 	.word	0x00022820
        /*0874*/ 	.short	0x0100
        /*0876*/ 	.byte	0x08
	.zero		1


	//   ....[2]....
        /*0878*/ 	.word	0x00000280
        /*087c*/ 	.word	0x000000ff
        /*0880*/ 	.word	0x00022830
        /*0884*/ 	.short	0x0100
        /*0886*/ 	.byte	0x08
	.zero		1


	//   ....[3]....
        /*0888*/ 	.word	0x00000290
        /*088c*/ 	.word	0x000000ff
        /*0890*/ 	.word	0x00022840
        /*0894*/ 	.short	0x0100
        /*0896*/ 	.byte	0x08
	.zero		1


	//   ....[4]....
        /*0898*/ 	.word	0x000002a0
        /*089c*/ 	.word	0x000000ff
        /*08a0*/ 	.word	0x00022838
        /*08a4*/ 	.short	0x0100
        /*08a6*/ 	.byte	0x08
	.zero		1


	//   ....[5]....
        /*08a8*/ 	.word	0x000002b0
        /*08ac*/ 	.word	0x000000ff
        /*08b0*/ 	.word	0x00022848
        /*08b4*/ 	.short	0x0100
        /*08b6*/ 	.byte	0x08
	.zero		1


	//   ....[6]....
        /*08b8*/ 	.word	0x000003e0
        /*08bc*/ 	.word	0x000000ff
        /*08c0*/ 	.word	0x00022850
        /*08c4*/ 	.short	0x0100
        /*08c6*/ 	.byte	0x08
	.zero		1


	//   ....[7]....
        /*08c8*/ 	.word	0x000003f0
        /*08cc*/ 	.word	0x000000ff
        /*08d0*/ 	.word	0x00022860
        /*08d4*/ 	.short	0x0100
        /*08d6*/ 	.byte	0x08
	.zero		1


	//   ....[8]....
        /*08d8*/ 	.word	0x00000400
        /*08dc*/ 	.word	0x000000ff
        /*08e0*/ 	.word	0x00022858
        /*08e4*/ 	.short	0x0100
        /*08e6*/ 	.byte	0x08
	.zero		1


	//   ....[9]....
        /*08e8*/ 	.word	0x00000410
        /*08ec*/ 	.word	0x000000ff
        /*08f0*/ 	.word	0x00022868
        /*08f4*/ 	.short	0x0100
        /*08f6*/ 	.byte	0x08
	.zero		1


	//   ....[10]....
        /*08f8*/ 	.word	0x00000500
        /*08fc*/ 	.word	0x000000ff
        /*0900*/ 	.word	0x00022870
        /*0904*/ 	.short	0x0100
        /*0906*/ 	.byte	0x06
	.zero		1


	//   ....[11]....
        /*0908*/ 	.word	0x00000510
        /*090c*/ 	.word	0x000000ff
        /*0910*/ 	.word	0x00022880
        /*0914*/ 	.short	0x0100
        /*0916*/ 	.byte	0x06
	.zero		1


	//   ....[12]....
        /*0918*/ 	.word	0x00000520
        /*091c*/ 	.word	0x000000ff
        /*0920*/ 	.word	0x00022878
        /*0924*/ 	.short	0x0100
        /*0926*/ 	.byte	0x06
	.zero		1


	//   ....[13]....
        /*0928*/ 	.word	0x00000530
        /*092c*/ 	.word	0x000000ff
        /*0930*/ 	.word	0x00022888
        /*0934*/ 	.short	0x0100
        /*0936*/ 	.byte	0x06
	.zero		1


	//   ....[14]....
        /*0938*/ 	.word	0x00000660
        /*093c*/ 	.word	0x000000ff
        /*0940*/ 	.word	0x00022890
        /*0944*/ 	.short	0x0100
        /*0946*/ 	.byte	0x08
	.zero		1


	//   ....[15]....
        /*0948*/ 	.word	0x00000670
        /*094c*/ 	.word	0x000000ff
        /*0950*/ 	.word	0x000228a0
        /*0954*/ 	.short	0x0100
        /*0956*/ 	.byte	0x08
	.zero		1


	//   ....[16]....
        /*0958*/ 	.word	0x00000680
        /*095c*/ 	.word	0x000000ff
        /*0960*/ 	.word	0x00022898
        /*0964*/ 	.short	0x0100
        /*0966*/ 	.byte	0x08
	.zero		1


	//   ....[17]....
        /*0968*/ 	.word	0x00000690
        /*096c*/ 	.word	0x000000ff
        /*0970*/ 	.word	0x000228a8
        /*0974*/ 	.short	0x0100
        /*0976*/ 	.byte	0x08
	.zero		1


	//   ....[18]....
        /*0978*/ 	.word	0x000007d0
        /*097c*/ 	.word	0x000000ff
        /*0980*/ 	.word	0x000228b0
        /*0984*/ 	.short	0x0100
        /*0986*/ 	.byte	0x08
	.zero		1


	//   ....[19]....
        /*0988*/ 	.word	0x000007e0
        /*098c*/ 	.word	0x000000ff
        /*0990*/ 	.word	0x000228c0
        /*0994*/ 	.short	0x0100
        /*0996*/ 	.byte	0x08
	.zero		1


	//   ....[20]....
        /*0998*/ 	.word	0x000007f0
        /*099c*/ 	.word	0x000000ff
        /*09a0*/ 	.word	0x000228b8
        /*09a4*/ 	.short	0x0100
        /*09a6*/ 	.byte	0x08
	.zero		1


	//   ....[21]....
        /*09a8*/ 	.word	0x00000800
        /*09ac*/ 	.word	0x000000ff
        /*09b0*/ 	.word	0x000228c8
        /*09b4*/ 	.short	0x0100
        /*09b6*/ 	.byte	0x08
	.zero		1


	//   ....[22]....
        /*09b8*/ 	.word	0x00001d10
        /*09bc*/ 	.word	0x00000006
        /*09c0*/ 	.word	0x00022800
        /*09c4*/ 	.short	0x010a
        /*09c6*/ 	.byte	0x3f
	.zero		1


	//   ....[23]....
        /*09c8*/ 	.word	0x00001de0
        /*09cc*/ 	.word	0x000000ff
        /*09d0*/ 	.word	0x00022830
        /*09d4*/ 	.short	0x010a
        /*09d6*/ 	.byte	0x18
	.zero		1


	//   ....[24]....
        /*09d8*/ 	.word	0x00001e20
        /*09dc*/ 	.word	0x000000ff
        /*09e0*/ 	.word	0x00022830
        /*09e4*/ 	.short	0x010a
        /*09e6*/ 	.byte	0x18
	.zero		1


	//   ....[25]....
        /*09e8*/ 	.word	0x00002160
        /*09ec*/ 	.word	0x000000ff
        /*09f0*/ 	.word	0x00000000
        /*09f4*/ 	.short	0x0101
        /*09f6*/ 	.byte	0x05
	.zero		1


	//   ....[26]....
        /*09f8*/ 	.word	0x000040f0
        /*09fc*/ 	.word	0x000000ff
        /*0a00*/ 	.word	0x00022850
        /*0a04*/ 	.short	0x010a
        /*0a06*/ 	.byte	0x18
	.zero		1


	//   ....[27]....
        /*0a08*/ 	.word	0x00004130
        /*0a0c*/ 	.word	0x000000ff
        /*0a10*/ 	.word	0x00022850
        /*0a14*/ 	.short	0x010a
        /*0a16*/ 	.byte	0x18
	.zero		1


	//   ....[28]....
        /*0a18*/ 	.word	0x00004480
        /*0a1c*/ 	.word	0x000000ff
        /*0a20*/ 	.word	0x00000000
        /*0a24*/ 	.short	0x0101
        /*0a26*/ 	.byte	0x18
	.zero		1


	//   ....[29]....
        /*0a28*/ 	.word	0x00004800
        /*0a2c*/ 	.word	0x000000ff
        /*0a30*/ 	.word	0x00022830
        /*0a34*/ 	.short	0x010a
        /*0a36*/ 	.byte	0x19
	.zero		1


	//   ....[30]....
        /*0a38*/ 	.word	0x00004840
        /*0a3c*/ 	.word	0x000000ff
        /*0a40*/ 	.word	0x00022830
        /*0a44*/ 	.short	0x010a
        /*0a46*/ 	.byte	0x19
	.zero		1


	//   ....[31]....
        /*0a48*/ 	.word	0x00004a80
        /*0a4c*/ 	.word	0x000000ff
        /*0a50*/ 	.word	0x00000000
        /*0a54*/ 	.short	0x0101
        /*0a56*/ 	.byte	0x0a
	.zero		1


	//   ....[32]....
        /*0a58*/ 	.word	0x00007370
        /*0a5c*/ 	.word	0x000000ff
        /*0a60*/ 	.word	0x00022850
        /*0a64*/ 	.short	0x010a
        /*0a66*/ 	.byte	0x19
	.zero		1


	//   ....[33]....
        /*0a68*/ 	.word	0x000073c0
        /*0a6c*/ 	.word	0x000000ff
        /*0a70*/ 	.word	0x00022850
        /*0a74*/ 	.short	0x010a
        /*0a76*/ 	.byte	0x19
	.zero		1


	//   ....[34]....
        /*0a78*/ 	.word	0x000076b0
        /*0a7c*/ 	.word	0x000000ff
        /*0a80*/ 	.word	0x00000000
        /*0a84*/ 	.short	0x0101
        /*0a86*/ 	.byte	0x19
	.zero		1


	//   ....[35]....
        /*0a88*/ 	.word	0x00007a90
        /*0a8c*/ 	.word	0x000000ff
        /*0a90*/ 	.word	0x00022830
        /*0a94*/ 	.short	0x010a
        /*0a96*/ 	.byte	0x19
	.zero		1


	//   ....[36]....
        /*0a98*/ 	.word	0x00007ad0
        /*0a9c*/ 	.word	0x000000ff
        /*0aa0*/ 	.word	0x00022830
        /*0aa4*/ 	.short	0x010a
        /*0aa6*/ 	.byte	0x19
	.zero		1


	//   ....[37]....
        /*0aa8*/ 	.word	0x00007d00
        /*0aac*/ 	.word	0x000000ff
        /*0ab0*/ 	.word	0x00000000
        /*0ab4*/ 	.short	0x0101
        /*0ab6*/ 	.byte	0x0a
	.zero		1


	//   ....[38]....
        /*0ab8*/ 	.word	0x00009360
        /*0abc*/ 	.word	0x000000ff
        /*0ac0*/ 	.word	0x00022850
        /*0ac4*/ 	.short	0x010a
        /*0ac6*/ 	.byte	0x19
	.zero		1


	//   ....[39]....
        /*0ac8*/ 	.word	0x000093b0
        /*0acc*/ 	.word	0x000000ff
        /*0ad0*/ 	.word	0x00022850
        /*0ad4*/ 	.short	0x010a
        /*0ad6*/ 	.byte	0x19
	.zero		1


	//   ....[40]....
        /*0ad8*/ 	.word	0x00009680
        /*0adc*/ 	.word	0x000000ff
        /*0ae0*/ 	.word	0x00000000
        /*0ae4*/ 	.short	0x0101
        /*0ae6*/ 	.byte	0x19
	.zero		1


	//   ....[41]....
        /*0ae8*/ 	.word	0x00009800
        /*0aec*/ 	.word	0x000000ff
        /*0af0*/ 	.word	0x00022830
        /*0af4*/ 	.short	0x010a
        /*0af6*/ 	.byte	0x18
	.zero		1


	//   ....[42]....
        /*0af8*/ 	.word	0x00009840
        /*0afc*/ 	.word	0x000000ff
        /*0b00*/ 	.word	0x00022830
        /*0b04*/ 	.short	0x010a
        /*0b06*/ 	.byte	0x18
	.zero		1


	//   ....[43]....
        /*0b08*/ 	.word	0x00009a80
        /*0b0c*/ 	.word	0x000000ff
        /*0b10*/ 	.word	0x00000000
        /*0b14*/ 	.short	0x0101
        /*0b16*/ 	.byte	0x0a
	.zero		1


	//   ....[44]....
        /*0b18*/ 	.word	0x0000c370
        /*0b1c*/ 	.word	0x000000ff
        /*0b20*/ 	.word	0x00022850
        /*0b24*/ 	.short	0x010a
        /*0b26*/ 	.byte	0x18
	.zero		1


	//   ....[45]....
        /*0b28*/ 	.word	0x0000c3c0
        /*0b2c*/ 	.word	0x000000ff
        /*0b30*/ 	.word	0x00022850
        /*0b34*/ 	.short	0x010a
        /*0b36*/ 	.byte	0x18
	.zero		1


	//   ....[46]....
        /*0b38*/ 	.word	0x0000c6b0
        /*0b3c*/ 	.word	0x000000ff
        /*0b40*/ 	.word	0x00000000
        /*0b44*/ 	.short	0x0101
        /*0b46*/ 	.byte	0x18
	.zero		1


	//   ....[47]....
        /*0b48*/ 	.word	0x0000eb30
        /*0b4c*/ 	.word	0x00000011
        /*0b50*/ 	.word	0x00000000
        /*0b54*/ 	.short	0x0101
        /*0b56*/ 	.byte	0x3f
	.zero		1


	//   ....[48]....
        /*0b58*/ 	.word	0x00011da0
        /*0b5c*/ 	.word	0x00000013
        /*0b60*/ 	.word	0x00022840
        /*0b64*/ 	.short	0x010a
        /*0b66*/ 	.byte	0x3f
	.zero		1


	//   ....[49]....
        /*0b68*/ 	.word	0x000123f0
        /*0b6c*/ 	.word	0x00000013
        /*0b70*/ 	.word	0x00022830
        /*0b74*/ 	.short	0x0107
        /*0b76*/ 	.byte	0x3f
	.zero		1


	//   ....[50]....
        /*0b78*/ 	.word	0x000124c0
        /*0b7c*/ 	.word	0x00000013
        /*0b80*/ 	.word	0x00022830
        /*0b84*/ 	.short	0x0101
        /*0b86*/ 	.byte	0x3f
	.zero		1


	//   ....[51]....
        /*0b88*/ 	.word	0x00012f50
        /*0b8c*/ 	.word	0x00000011
        /*0b90*/ 	.word	0x00022800
        /*0b94*/ 	.short	0x0107
        /*0b96*/ 	.byte	0x3f
	.zero		1


	//   ....[52]....
        /*0b98*/ 	.word	0x00013040
        /*0b9c*/ 	.word	0x00000011
        /*0ba0*/ 	.word	0x00022800
        /*0ba4*/ 	.short	0x0101
        /*0ba6*/ 	.byte	0x3f
	.zero		1


	//   ....[53]....
        /*0ba8*/ 	.word	0x00013060
        /*0bac*/ 	.word	0x00000011
        /*0bb0*/ 	.word	0x00022820
        /*0bb4*/ 	.short	0x010a
        /*0bb6*/ 	.byte	0x3f
	.zero		1


	//   ....[54]....
        /*0bb8*/ 	.word	0x000130f0
        /*0bbc*/ 	.word	0x00000013
        /*0bc0*/ 	.word	0x00022860
        /*0bc4*/ 	.short	0x010a
        /*0bc6*/ 	.byte	0x3f
	.zero		1


	//   ....[55]....
        /*0bc8*/ 	.word	0x00013870
        /*0bcc*/ 	.word	0x00000013
        /*0bd0*/ 	.word	0x00022850
        /*0bd4*/ 	.short	0x0107
        /*0bd6*/ 	.byte	0x3f
	.zero		1


	//   ....[56]....
        /*0bd8*/ 	.word	0x00013940
        /*0bdc*/ 	.word	0x00000013
        /*0be0*/ 	.word	0x00022850
        /*0be4*/ 	.short	0x0101
        /*0be6*/ 	.byte	0x3f
	.zero		1


	//   ....[57]....
        /*0be8*/ 	.word	0x00013c90
        /*0bec*/ 	.word	0x00000006
        /*0bf0*/ 	.word	0x00022840
        /*0bf4*/ 	.short	0x010a
        /*0bf6*/ 	.byte	0x3f
	.zero		1


	//   ....[58]....
        /*0bf8*/ 	.word	0x00014070
        /*0bfc*/ 	.word	0x00000006
        /*0c00*/ 	.word	0x00022830
        /*0c04*/ 	.short	0x0107
        /*0c06*/ 	.byte	0x3f
	.zero		1


	//   ....[59]....
        /*0c08*/ 	.word	0x00014130
        /*0c0c*/ 	.word	0x00000006
        /*0c10*/ 	.word	0x00022830
        /*0c14*/ 	.short	0x0101
        /*0c16*/ 	.byte	0x3f
	.zero		1


	//   ....[60]....
        /*0c18*/ 	.word	0x00014160
        /*0c1c*/ 	.word	0x00000006
        /*0c20*/ 	.word	0x00022860
        /*0c24*/ 	.short	0x010a
        /*0c26*/ 	.byte	0x3f
	.zero		1


	//   ....[61]....
        /*0c28*/ 	.word	0x00014680
        /*0c2c*/ 	.word	0x00000006
        /*0c30*/ 	.word	0x00022850
        /*0c34*/ 	.short	0x0107
        /*0c36*/ 	.byte	0x3f
	.zero		1


	//   ....[62]....
        /*0c38*/ 	.word	0x00014740
        /*0c3c*/ 	.word	0x00000006
        /*0c40*/ 	.word	0x00022850
        /*0c44*/ 	.short	0x0101
        /*0c46*/ 	.byte	0x3f
	.zero		1


	//   ....[63]....
        /*0c48*/ 	.word	0x000155b0
        /*0c4c*/ 	.word	0x00000007
        /*0c50*/ 	.word	0x00022820
        /*0c54*/ 	.short	0x010a
        /*0c56*/ 	.byte	0x3f
	.zero		1


	//   ....[64]....
        /*0c58*/ 	.word	0x00015730
        /*0c5c*/ 	.word	0x00000005
        /*0c60*/ 	.word	0x00022840
        /*0c64*/ 	.short	0x010a
        /*0c66*/ 	.byte	0x3f
	.zero		1


	//   ....[65]....
        /*0c68*/ 	.word	0x000157d0
        /*0c6c*/ 	.word	0x00000003
        /*0c70*/ 	.word	0x00022840
        /*0c74*/ 	.short	0x010a
        /*0c76*/ 	.byte	0x3f
	.zero		1


	//   ....[66]....
        /*0c78*/ 	.word	0x00015810
        /*0c7c*/ 	.word	0x00000005
        /*0c80*/ 	.word	0x00022860
        /*0c84*/ 	.short	0x010a
        /*0c86*/ 	.byte	0x3f
	.zero		1


	//   ....[67]....
        /*0c88*/ 	.word	0x00015850
        /*0c8c*/ 	.word	0x00000003
        /*0c90*/ 	.word	0x00022860
        /*0c94*/ 	.short	0x010a
        /*0c96*/ 	.byte	0x3f
	.zero		1


	//   ....[68]....
        /*0c98*/ 	.word	0x000158b0
        /*0c9c*/ 	.word	0x00000006
        /*0ca0*/ 	.word	0x00022800
        /*0ca4*/ 	.short	0x010a
        /*0ca6*/ 	.byte	0x3f
	.zero		1


	//   ....[69]....
        /*0ca8*/ 	.word	0x00015910
        /*0cac*/ 	.word	0x00000003
        /*0cb0*/ 	.word	0x00022830
        /*0cb4*/ 	.short	0x010a
        /*0cb6*/ 	.byte	0x3f
	.zero		1


	//   ....[70]....
        /*0cb8*/ 	.word	0x00015970
        /*0cbc*/ 	.word	0x00000009
        /*0cc0*/ 	.word	0x00022850
        /*0cc4*/ 	.short	0x010a
        /*0cc6*/ 	.byte	0x3f
	.zero		1


	//   ....[71]....
        /*0cc8*/ 	.word	0x000159d0
        /*0ccc*/ 	.word	0x00000004
        /*0cd0*/ 	.word	0x00022830
        /*0cd4*/ 	.short	0x010a
        /*0cd6*/ 	.byte	0x3f
	.zero		1


	//   ....[72]....
        /*0cd8*/ 	.word	0x00015a30
        /*0cdc*/ 	.word	0x0000000a
        /*0ce0*/ 	.word	0x00022850
        /*0ce4*/ 	.short	0x010a
        /*0ce6*/ 	.byte	0x3f
	.zero		1


	//   ....[73]....
        /*0ce8*/ 	.word	0x00015a90
        /*0cec*/ 	.word	0x00000003
        /*0cf0*/ 	.word	0x00022830
        /*0cf4*/ 	.short	0x010a
        /*0cf6*/ 	.byte	0x3f
	.zero		1


	//   ....[74]....
        /*0cf8*/ 	.word	0x00015af0
        /*0cfc*/ 	.word	0x00000009
        /*0d00*/ 	.word	0x00022850
        /*0d04*/ 	.short	0x010a
        /*0d06*/ 	.byte	0x3f
	.zero		1


	//   ....[75]....
        /*0d08*/ 	.word	0x00015b50
        /*0d0c*/ 	.word	0x00000004
        /*0d10*/ 	.word	0x00022830
        /*0d14*/ 	.short	0x010a
        /*0d16*/ 	.byte	0x3f
	.zero		1


	//   ....[76]....
        /*0d18*/ 	.word	0x00015bb0
        /*0d1c*/ 	.word	0x0000000a
        /*0d20*/ 	.word	0x00022850
        /*0d24*/ 	.short	0x010a
        /*0d26*/ 	.byte	0x3f
	.zero		1


	//   ....[77]....
        /*0d28*/ 	.word	0x00015cd0
        /*0d2c*/ 	.word	0x00000013
        /*0d30*/ 	.word	0x00022840
        /*0d34*/ 	.short	0x010a
        /*0d36*/ 	.byte	0x3f
	.zero		1


	//   ....[78]....
        /*0d38*/ 	.word	0x00016fb0
        /*0d3c*/ 	.word	0x00000011
        /*0d40*/ 	.word	0x00022820
        /*0d44*/ 	.short	0x010a
        /*0d46*/ 	.byte	0x3f
	.zero		1


	//   ....[79]....
        /*0d48*/ 	.word	0x00017000
        /*0d4c*/ 	.word	0x00000013
        /*0d50*/ 	.word	0x00022860
        /*0d54*/ 	.short	0x010a
        /*0d56*/ 	.byte	0x3f
	.zero		1


	//   ....[80]....
        /*0d58*/ 	.word	0x00017950
        /*0d5c*/ 	.word	0x00000006
        /*0d60*/ 	.word	0x00022840
        /*0d64*/ 	.short	0x010a
        /*0d66*/ 	.byte	0x3f
	.zero		1


	//   ....[81]....
        /*0d68*/ 	.word	0x00018030
        /*0d6c*/ 	.word	0x00000006
        /*0d70*/ 	.word	0x00022860
        /*0d74*/ 	.short	0x010a
        /*0d76*/ 	.byte	0x3f
	.zero		1


	//   ....[82]....
        /*0d78*/ 	.word	0x000190d0
        /*0d7c*/ 	.word	0x00000007
        /*0d80*/ 	.word	0x00022820
        /*0d84*/ 	.short	0x010a
        /*0d86*/ 	.byte	0x3f
	.zero		1


	//   ....[83]....
        /*0d88*/ 	.word	0x00019270
        /*0d8c*/ 	.word	0x00000005
        /*0d90*/ 	.word	0x00022840
        /*0d94*/ 	.short	0x010a
        /*0d96*/ 	.byte	0x3f
	.zero		1


	//   ....[84]....
        /*0d98*/ 	.word	0x000192c0
        /*0d9c*/ 	.word	0x00000003
        /*0da0*/ 	.word	0x00022840
        /*0da4*/ 	.short	0x010a
        /*0da6*/ 	.byte	0x3f
	.zero		1


	//   ....[85]....
        /*0da8*/ 	.word	0x00019310
        /*0dac*/ 	.word	0x00000005
        /*0db0*/ 	.word	0x00022860
        /*0db4*/ 	.short	0x010a
        /*0db6*/ 	.byte	0x3f
	.zero		1


	//----- nvinfo : EIATTR_NUM_MBARRIERS
	.align		4
.L_1358:
        /*0db8*/ 	.byte	0x03, 0x38
        /*0dba*/ 	.short	0x0016


	//----- nvinfo : EIATTR_EXIT_INSTR_OFFSETS
	.align		4
        /*0dbc*/ 	.byte	0x04, 0x1c
        /*0dbe*/ 	.short	(.L_1360 - .L_1359)


	//   ....[0]....
.L_1359:
        /*0dc0*/ 	.word	0x000009a0


	//   ....[1]....
        /*0dc4*/ 	.word	0x0000fec0


	//   ....[2]....
        /*0dc8*/ 	.word	0x000158a0


	//----- nvinfo : EIATTR_MAX_THREADS
	.align		4
.L_1360:
        /*0dcc*/ 	.byte	0x04, 0x05
        /*0dce*/ 	.short	(.L_1362 - .L_1361)
.L_1361:
        /*0dd0*/ 	.word	0x00000180
        /*0dd4*/ 	.word	0x00000001
        /*0dd8*/ 	.word	0x00000001


	//----- nvinfo : EIATTR_CRS_STACK_SIZE
	.align		4
.L_1362:
        /*0ddc*/ 	.byte	0x04, 0x1e
        /*0dde*/ 	.short	(.L_1364 - .L_1363)
.L_1363:
        /*0de0*/ 	.word	0x00000000


	//----- nvinfo : EIATTR_CBANK_PARAM_SIZE
	.align		4
.L_1364:
        /*0de4*/ 	.byte	0x03, 0x19
        /*0de6*/ 	.short	0x0af0


	//----- nvinfo : EIATTR_PARAM_CBANK
	.align		4
        /*0de8*/ 	.byte	0x04, 0x0a
        /*0dea*/ 	.short	(.L_1366 - .L_1365)
	.align		4
.L_1365:
        /*0dec*/ 	.word	index@(.nv.constant0._ZN7cutlass13device_kernelIN5flash11enable_sm90INS1_16FlashAttnFwdSm90INS1_25CollectiveMainloopFwdSm90ILi2EN4cute5tupleIJNS5_1CILi1EEES8_S8_EEENS6_IJNS7_ILi128EEENS7_ILi96EEENS7_ILi64EEEEEELi256ENS_6half_tEfNS_4arch4Sm90ELb0ELb1ELb0ELb1ELb1ELb0ELb0ELb1ELb0ELb1ELb0ELb0EEENS1_21CollectiveEpilogueFwdINS6_IJSA_NS7_ILi256EEESB_EEES9_SE_SG_Li256ELb1ELb1ELb0ELb0EEENS1_36VarlenDynamicPersistentTileSchedulerILi128ELi96ELi256ELi128ELb0ELb1ELb1ELb1ELb0ELb1EEEEEEEEEvNT_6ParamsE)
        /*0df0*/ 	.short	0x0210
        /*0df2*/ 	.short	0x0af0


	//----- nvinfo : EIATTR_SW_WAR
	.align		4
.L_1366:
        /*0df4*/ 	.byte	0x04, 0x36
        /*0df6*/ 	.short	(.L_1368 - .L_1367)
.L_1367:
        /*0df8*/ 	.word	0x00000008
.L_1368:


//--------------------- .nv.info._ZN7cutlass13device_kernelIN5flash11enable_sm90INS1_16FlashAttnFwdSm90INS1_25CollectiveMainloopFwdSm90ILi2EN4cute5tupleIJNS5_1CILi1EEES8_S8_EEENS6_IJNS7_ILi128EEENS7_ILi96EEENS7_ILi64EEEEEELi256ENS_6half_tEfNS_4arch4Sm90ELb0ELb1ELb0ELb1ELb1ELb1ELb0ELb1ELb0ELb1ELb0ELb0EEENS1_21CollectiveEpilogueFwdINS6_IJSA_NS7_ILi256EEESB_EEES9_SE_SG_Li256ELb1ELb1ELb0ELb0EEENS1_36VarlenDynamicPersistentTileSchedulerILi128ELi96ELi256ELi128ELb0ELb1ELb1ELb1ELb0ELb1EEEEEEEEEvNT_6ParamsE --------------------------
	.section	.nv.info._ZN7cutlass13device_kernelIN5flash11enable_sm90INS1_16FlashAttnFwdSm90INS1_25CollectiveMainloopFwdSm90ILi2EN4cute5tupleIJNS5_1CILi1EEES8_S8_EEENS6_IJNS7_ILi128EEENS7_ILi96EEENS7_ILi64EEEEEELi256ENS_6half_tEfNS_4arch4Sm90ELb0ELb1ELb0ELb1ELb1ELb1ELb0ELb1ELb0ELb1ELb0ELb0EEENS1_21CollectiveEpilogueFwdINS6_IJSA_NS7_ILi256EEESB_EEES9_SE_SG_Li256ELb1ELb1ELb0ELb0EEENS1_36VarlenDynamicPersistentTileSchedulerILi128ELi96ELi256ELi128ELb0ELb1ELb1ELb1ELb0ELb1EEEEEEEEEvNT_6ParamsE,"",@"SHT_CUDA_INFO"
	.sectionflags	@""
	.align	4


	//----- nvinfo : EIATTR_CUDA_API_VERSION
	.align		4
        /*0000*/ 	.byte	0x04, 0x37
        /*0002*/ 	.short	(.L_1370 - .L_1369)
.L_1369:
        /*0004*/ 	.word	0x00000082


	//----- nvinfo : EIATTR_KPARAM_INFO
	.align		4
.L_1370:
        /*0008*/ 	.byte	0x04, 0x17
        /*000a*/ 	.short	(.L_1372 - .L_1371)
.L_1371:
        /*000c*/ 	.word	0x00000000
        /*0010*/ 	.short	0x0000
        /*0012*/ 	.short	0x0070
        /*0014*/ 	.byte	0x00, 0xf0, 0x01, 0x2a


	//----- nvinfo : EIATTR_SPARSE_MMA_MASK
	.align		4
.L_1372:
        /*0018*/ 	.byte	0x03, 0x50
        /*001a*/ 	.short	0x0000


	//----- nvinfo : EIATTR_MAXREG_COUNT
	.align		4
        /*001c*/ 	.byte	0x03, 0x1b
        /*001e*/ 	.short	0x00a8


	//----- nvinfo : EIATTR_NUM_BARRIERS
	.align		4
        /*0020*/ 	.byte	0x02, 0x4c
        /*0022*/ 	.byte	0x10
	.zero		1


	//----- nvinfo : EIATTR_EXTERNS
	.align		4
        /*0024*/ 	.byte	0x04, 0x0f
        /*0026*/ 	.short	(.L_1374 - .L_1373)


	//   ....[0]....
	.align		4
.L_1373:
        /*0028*/ 	.word	index@(__assertfail)


	//----- nvinfo : EIATTR_ANNOTATIONS
	.align		4
.L_1374:
        /*002c*/ 	.byte	0x04, 0x55
        /*002e*/ 	.short	(.L_1376 - .L_1375)


	//   ....[0]....
.L_1375:
        /* <DEDUP_REMOVED lines=23> */


	//----- nvinfo : EIATTR_MERCURY_ISA_VERSION
	.align		4
.L_1376:
        /*0188*/ 	.byte	0x03, 0x5f
        /*018a*/ 	.short	0x0101


	//----- nvinfo : EIATTR_UNUSED_LOAD_BYTE_OFFSET
	.align		4
        /*018c*/ 	.byte	0x04, 0x44
        /*018e*/ 	.short	(.L_1378 - .L_1377)


	//   ....[0]....
.L_1377:
        /*0190*/ 	.word	0x00000ad0
        /*0194*/ 	.word	0x0000fff0


	//   ....[1]....
        /*0198*/ 	.word	0x0001f0e0
        /*019c*/ 	.word	0x0000fff0


	//----- nvinfo : EIATTR_INT_WARP_WIDE_INSTR_OFFSETS
	.align		4
.L_1378:
        /*01a0*/ 	.byte	0x04, 0x31
        /*01a2*/ 	.short	(.L_1380 - .L_1379)


	//   ....[0]....
.L_1379:
        /*01a4*/ 	.word	0x00000180


	//   ....[1]....
        /*01a8*/ 	.word	0x000001c0


	//   ....[2]....
        /*01ac*/ 	.word	0x00000230


	//   ....[3]....
        /*01b0*/ 	.word	0x00024da0


	//   ....[4]....
        /*01b4*/ 	.word	0x00024e30


	//   ....[5]....
        /*01b8*/ 	.word	0x00028260


	//   ....[6]....
        /*01bc*/ 	.word	0x000282f0


	//----- nvinfo : EIATTR_COOP_GROUP_MASK_REGIDS
	.align		4
.L_1380:
        /*01c0*/ 	.byte	0x04, 0x29
        /*01c2*/ 	.short	(.L_1382 - .L_1381)


	//   ....[0]....
.L_1381:
        /*01c4*/ 	.word	0xffffffff


	//   ....[1]....
        /*01c8*/ 	.word	0xffffffff


	//   ....[2]....
        /*01cc*/ 	.word	0xffffffff


	//   ....[3]....
        /*01d0*/ 	.word	0xffffffff


	//   ....[4]....
        /*01d4*/ 	.word	0xffffffff


	//   ....[5]....
        /*01d8*/ 	.word	0xffffffff


	//   ....[6]....
        /*01dc*/ 	.word	0xffffffff


	//   ....[7]....
        /*01e0*/ 	.word	0xffffffff


	//   ....[8]....
        /*01e4*/ 	.word	0xffffffff


	//   ....[9]....
        /*01e8*/ 	.word	0xffffffff


	//   ....[10]....
        /*01ec*/ 	.word	0xffffffff


	//   ....[11]....
        /*01f0*/ 	.word	0xffffffff


	//   ....[12]....
        /*01f4*/ 	.word	0xffffffff


	//   ....[13]....
        /*01f8*/ 	.word	0xffffffff


	//   ....[14]....
        /*01fc*/ 	.word	0xffffffff


	//   ....[15]....
        /*0200*/ 	.word	0xffffffff


	//   ....[16]....
        /*0204*/ 	.word	0xffffffff


	//   ....[17]....
        /*0208*/ 	.word	0xffffffff


	//   ....[18]....
        /*020c*/ 	.word	0xffffffff


	//   ....[19]....
        /*0210*/ 	.word	0xffffffff


	//   ....[20]....
        /*0214*/ 	.word	0xffffffff


	//   ....[21]....
        /*0218*/ 	.word	0xffffffff


	//   ....[22]....
        /*021c*/ 	.word	0xffffffff


	//   ....[23]....
        /*0220*/ 	.word	0xffffffff


	//   ....[24]....
        /*0224*/ 	.word	0xffffffff


	//   ....[25]....
        /*0228*/ 	.word	0xffffffff


	//   ....[26]....
        /*022c*/ 	.word	0xffffffff


	//   ....[27]....
        /*0230*/ 	.word	0xffffffff


	//   ....[28]....
        /*0234*/ 	.word	0xffffffff


	//   ....[29]....
        /*0238*/ 	.word	0xffffffff


	//   ....[30]....
        /*023c*/ 	.word	0xffffffff


	//   ....[31]....
        /*0240*/ 	.word	0xffffffff


	//   ....[32]....
        /*0244*/ 	.word	0xffffffff


	//   ....[33]....
        /*0248*/ 	.word	0xffffffff


	//   ....[34]....
        /*024c*/ 	.word	0xffffffff


	//   ....[35]....
        /*0250*/ 	.word	0xffffffff


	//   ....[36]....
        /*0254*/ 	.word	0xffffffff


	//   ....[37]....
        /*0258*/ 	.word	0xffffffff


	//   ....[38]....
        /*025c*/ 	.word	0xffffffff


	//   ....[39]....
        /*0260*/ 	.word	0xffffffff


	//   ....[40]....
        /*0264*/ 	.word	0xffffffff


	//   ....[41]....
        /*0268*/ 	.word	0xffffffff


	//   ....[42]....
        /*026c*/ 	.word	0xffffffff


	//   ....[43]....
        /*0270*/ 	.word	0xffffffff


	//   ....[44]....
        /*0274*/ 	.word	0xffffffff


	//   ....[45]....
        /*0278*/ 	.word	0xffffffff


	//   ....[46]....
        /*027c*/ 	.word	0xffffffff


	//   ....[47]....
        /*0280*/ 	.word	0xffffffff


	//   ....[48]....
        /*0284*/ 	.word	0xffffffff


	//   ....[49]....
        /*0288*/ 	.word	0xffffffff


	//   ....[50]....
        /*028c*/ 	.word	0xffffffff


	//   ....[51]....
        /*0290*/ 	.word	0xffffffff


	//   ....[52]....
        /*0294*/ 	.word	0xffffffff


	//   ....[53]....
        /*0298*/ 	.word	0xffffffff


	//   ....[54]....
        /*029c*/ 	.word	0xffffffff


	//   ....[55]....
        /*02a0*/ 	.word	0xffffffff


	//   ....[56]....
        /*02a4*/ 	.word	0xffffffff


	//   ....[57]....
        /*02a8*/ 	.word	0xffffffff


	//   ....[58]....
        /*02ac*/ 	.word	0xffffffff


	//   ....[59]....
        /*02b0*/ 	.word	0xffffffff


	//   ....[60]....
        /*02b4*/ 	.word	0xffffffff


	//   ....[61]....
        /*02b8*/ 	.word	0xffffffff


	//   ....[62]....
        /*02bc*/ 	.word	0xffffffff


	//   ....[63]....
        /*02c0*/ 	.word	0xffffffff


	//   ....[64]....
        /*02c4*/ 	.word	0xffffffff


	//   ....[65]....
        /*02c8*/ 	.word	0xffffffff


	//   ....[66]....
        /*02cc*/ 	.word	0xffffffff


	//   ....[67]....
        /*02d0*/ 	.word	0xffffffff


	//   ....[68]....
        /*02d4*/ 	.word	0xffffffff


	//   ....[69]....
        /*02d8*/ 	.word	0xffffffff


	//   ....[70]....
        /*02dc*/ 	.word	0xffffffff


	//   ....[71]....
        /*02e0*/ 	.word	0xffffffff


	//   ....[72]....
        /*02e4*/ 	.word	0xffffffff


	//   ....[73]....
        /*02e8*/ 	.word	0xffffffff


	//   ....[74]....
        /*02ec*/ 	.word	0xffffffff


	//   ....[75]....
        /*02f0*/ 	.word	0xffffffff


	//   ....[76]....
        /*02f4*/ 	.word	0xffffffff


	//   ....[77]....
        /*02f8*/ 	.word	0xffffffff


	//   ....[78]....
        /*02fc*/ 	.word	0xffffffff


	//   ....[79]....
        /*0300*/ 	.word	0xffffffff


	//   ....[80]....
        /*0304*/ 	.word	0xffffffff


	//   ....[81]....
        /*0308*/ 	.word	0xffffffff


	//   ....[82]....
        /*030c*/ 	.word	0xffffffff


	//   ....[83]....
        /*0310*/ 	.word	0xffffffff


	//   ....[84]....
        /*0314*/ 	.word	0xffffffff


	//   ....[85]....
        /*0318*/ 	.word	0xffffffff


	//   ....[86]....
        /*031c*/ 	.word	0xffffffff


	//   ....[87]....
        /*0320*/ 	.word	0xffffffff


	//   ....[88]....
        /*0324*/ 	.word	0xffffffff


	//   ....[89]....
        /*0328*/ 	.word	0xffffffff


	//   ....[90]....
        /*032c*/ 	.word	0xffffffff


	//   ....[91]....
        /*0330*/ 	.word	0xffffffff


	//   ....[92]....
        /*0334*/ 	.word	0xffffffff


	//   ....[93]....
        /*0338*/ 	.word	0xffffffff


	//   ....[94]....
        /*033c*/ 	.word	0xffffffff


	//   ....[95]....
        /*0340*/ 	.word	0xffffffff


	//   ....[96]....
        /*0344*/ 	.word	0xffffffff


	//   ....[97]....
        /*0348*/ 	.word	0xffffffff


	//   ....[98]....
        /*034c*/ 	.word	0xffffffff


	//   ....[99]....
        /*0350*/ 	.word	0xffffffff


	//   ....[100]....
        /*0354*/ 	.word	0xffffffff


	//   ....[101]....
        /*0358*/ 	.word	0xffffffff


	//   ....[102]....
        /*035c*/ 	.word	0xffffffff


	//   ....[103]....
        /*0360*/ 	.word	0xffffffff


	//   ....[104]....
        /*0364*/ 	.word	0xffffffff


	//   ....[105]....
        /*0368*/ 	.word	0xffffffff


	//   ....[106]....
        /*036c*/ 	.word	0xffffffff


	//   ....[107]....
        /*0370*/ 	.word	0xffffffff


	//   ....[108]....
        /*0374*/ 	.word	0xffffffff


	//   ....[109]....
        /*0378*/ 	.word	0xffffffff


	//   ....[110]....
        /*037c*/ 	.word	0xffffffff


	//   ....[111]....
        /*0380*/ 	.word	0xffffffff


	//   ....[112]....
        /*0384*/ 	.word	0xffffffff


	//   ....[113]....
        /*0388*/ 	.word	0xffffffff


	//   ....[114]....
        /*038c*/ 	.word	0xffffffff


	//   ....[115]....
        /*0390*/ 	.word	0xffffffff


	//   ....[116]....
        /*0394*/ 	.word	0xffffffff


	//   ....[117]....
        /*0398*/ 	.word	0xffffffff


	//   ....[118]....
        /*039c*/ 	.word	0xffffffff


	//   ....[119]....
        /*03a0*/ 	.word	0xffffffff


	//   ....[120]....
        /*03a4*/ 	.word	0xffffffff


	//   ....[121]....
        /*03a8*/ 	.word	0xffffffff


	//   ....[122]....
        /*03ac*/ 	.word	0xffffffff


	//   ....[123]....
        /*03b0*/ 	.word	0xffffffff


	//   ....[124]....
        /*03b4*/ 	.word	0xffffffff


	//   ....[125]....
        /*03b8*/ 	.word	0xffffffff


	//   ....[126]....
        /*03bc*/ 	.word	0xffffffff


	//   ....[127]....
        /*03c0*/ 	.word	0xffffffff


	//   ....[128]....
        /*03c4*/ 	.word	0xffffffff


	//   ....[129]....
        /*03c8*/ 	.word	0xffffffff


	//   ....[130]....
        /*03cc*/ 	.word	0xffffffff


	//   ....[131]....
        /*03d0*/ 	.word	0xffffffff


	//   ....[132]....
        /*03d4*/ 	.word	0xffffffff


	//   ....[133]....
        /*03d8*/ 	.word	0xffffffff


	//   ....[134]....
        /*03dc*/ 	.word	0xffffffff


	//   ....[135]....
        /*03e0*/ 	.word	0xffffffff


	//   ....[136]....
        /*03e4*/ 	.word	0xffffffff


	//   ....[137]....
        /*03e8*/ 	.word	0xffffffff


	//   ....[138]....
        /*03ec*/ 	.word	0xffffffff


	//   ....[139]....
        /*03f0*/ 	.word	0xffffffff


	//   ....[140]....
        /*03f4*/ 	.word	0xffffffff


	//   ....[141]....
        /*03f8*/ 	.word	0xffffffff


	//   ....[142]....
        /*03fc*/ 	.word	0xffffffff


	//   ....[143]....
        /*0400*/ 	.word	0xffffffff


	//   ....[144]....
        /*0404*/ 	.word	0xffffffff


	//   ....[145]....
        /*0408*/ 	.word	0xffffffff


	//   ....[146]....
        /*040c*/ 	.word	0xffffffff


	//   ....[147]....
        /*0410*/ 	.word	0xffffffff


	//   ....[148]....
        /*0414*/ 	.word	0xffffffff


	//   ....[149]....
        /*0418*/ 	.word	0xffffffff


	//   ....[150]....
        /*041c*/ 	.word	0xffffffff


	//   ....[151]....
        /*0420*/ 	.word	0xffffffff


	//   ....[152]....
        /*0424*/ 	.word	0xffffffff


	//   ....[153]....
        /*0428*/ 	.word	0xffffffff


	//   ....[154]....
        /*042c*/ 	.word	0xffffffff


	//   ....[155]....
        /*0430*/ 	.word	0xffffffff


	//   ....[156]....
        /*0434*/ 	.word	0xffffffff


	//   ....[157]....
        /*0438*/ 	.word	0xffffffff


	//   ....[158]....
        /*043c*/ 	.word	0xffffffff


	//   ....[159]....
        /*0440*/ 	.word	0xffffffff


	//   ....[160]....
        /*0444*/ 	.word	0xffffffff


	//   ....[161]....
        /*0448*/ 	.word	0xffffffff


	//   ....[162]....
        /*044c*/ 	.word	0xffffffff


	//   ....[163]....
        /*0450*/ 	.word	0xffffffff


	//   ....[164]....
        /*0454*/ 	.word	0xffffffff


	//   ....[165]....
        /*0458*/ 	.word	0xffffffff


	//   ....[166]....
        /*045c*/ 	.word	0xffffffff


	//   ....[167]....
        /*0460*/ 	.word	0xffffffff


	//   ....[168]....
        /*0464*/ 	.word	0xffffffff


	//   ....[169]....
        /*0468*/ 	.word	0xffffffff


	//   ....[170]....
        /*046c*/ 	.word	0xffffffff


	//   ....[171]....
        /*0470*/ 	.word	0xffffffff


	//   ....[172]....
        /*0474*/ 	.word	0xffffffff


	//   ....[173]....
        /*0478*/ 	.word	0xffffffff


	//   ....[174]....
        /*047c*/ 	.word	0xffffffff


	//   ....[175]....
        /*0480*/ 	.word	0xffffffff


	//   ....[176]....
        /*0484*/ 	.word	0xffffffff


	//   ....[177]....
        /*0488*/ 	.word	0xffffffff


	//   ....[178]....
        /*048c*/ 	.word	0xffffffff


	//   ....[179]....
        /*0490*/ 	.word	0x0500000f


	//   ....[180]....
        /*0494*/ 	.word	0x0500000f


	//   ....[181]....
        /*0498*/ 	.word	0x0500000f


	//   ....[182]....
        /*049c*/ 	.word	0x0500000f


	//   ....[183]....
        /*04a0*/ 	.word	0x0500000f


	//   ....[184]....
        /*04a4*/ 	.word	0x0500000f


	//   ....[185]....
        /*04a8*/ 	.word	0x0500000f


	//   ....[186]....
        /*04ac*/ 	.word	0x0500000f


	//   ....[187]....
        /*04b0*/ 	.word	0x0500000f


	//   ....[188]....
        /*04b4*/ 	.word	0x0500000f


	//   ....[189]....
        /*04b8*/ 	.word	0x0500000f


	//   ....[190]....
        /*04bc*/ 	.word	0x0500000f


	//   ....[191]....
        /*04c0*/ 	.word	0x0500000f


	//   ....[192]....
        /*04c4*/ 	.word	0x0500000f


	//   ....[193]....
        /*04c8*/ 	.word	0x0500000f


	//   ....[194]....
        /*04cc*/ 	.word	0x0500000f


	//   ....[195]....
        /*04d0*/ 	.word	0x0500000f


	//   ....[196]....
        /*04d4*/ 	.word	0x0500000f


	//   ....[197]....
        /*04d8*/ 	.word	0x0500000f


	//   ....[198]....
        /*04dc*/ 	.word	0x0500000f


	//   ....[199]....
        /*04e0*/ 	.word	0x0500000f


	//   ....[200]....
        /*04e4*/ 	.word	0x0500000f


	//   ....[201]....
        /*04e8*/ 	.word	0x0500000f


	//   ....[202]....
        /*04ec*/ 	.word	0x0500000f


	//   ....[203]....
        /*04f0*/ 	.word	0x0500000f


	//   ....[204]....
        /*04f4*/ 	.word	0x0500000f


	//   ....[205]....
        /*04f8*/ 	.word	0x0500000f


	//   ....[206]....
        /*04fc*/ 	.word	0x0500000f


	//   ....[207]....
        /*0500*/ 	.word	0x0500000f


	//   ....[208]....
        /*0504*/ 	.word	0x0500000f


	//   ....[209]....
        /*0508*/ 	.word	0x0500000f


	//   ....[210]....
        /*050c*/ 	.word	0x0500000f


	//   ....[211]....
        /*0510*/ 	.word	0x0500000f


	//   ....[212]....
        /*0514*/ 	.word	0x0500000f


	//   ....[213]....
        /*0518*/ 	.word	0x0500000f


	//   ....[214]....
        /*051c*/ 	.word	0x0500000f


	//   ....[215]....
        /*0520*/ 	.word	0x0500000f


	//   ....[216]....
        /*0524*/ 	.word	0x0500000f


	//   ....[217]....
        /*0528*/ 	.word	0x0500000f


	//   ....[218]....
        /*052c*/ 	.word	0x0500000f


	//   ....[219]....
        /*0530*/ 	.word	0x0500000f


	//   ....[220]....
        /*0534*/ 	.word	0x0500000f


	//   ....[221]....
        /*0538*/ 	.word	0x0500000f


	//   ....[222]....
        /*053c*/ 	.word	0x0500000f


	//   ....[223]....
        /*0540*/ 	.word	0x0500000f


	//   ....[224]....
        /*0544*/ 	.word	0x0500000f


	//   ....[225]....
        /*0548*/ 	.word	0x0500000f


	//   ....[226]....
        /*054c*/ 	.word	0x0500000f


	//   ....[227]....
        /*0550*/ 	.word	0x0500000f


	//   ....[228]....
        /*0554*/ 	.word	0x0500000f


	//   ....[229]....
        /*0558*/ 	.word	0x0500000f


	//   ....[230]....
        /*055c*/ 	.word	0x0500000f


	//   ....[231]....
        /*0560*/ 	.word	0x0500000f


	//   ....[232]....
        /*0564*/ 	.word	0x0500000f


	//   ....[233]....
        /*0568*/ 	.word	0x0500000f


	//   ....[234]....
        /*056c*/ 	.word	0x0500000f


	//   ....[235]....
        /*0570*/ 	.word	0x0500000f


	//   ....[236]....
        /*0574*/ 	.word	0x0500000f


	//   ....[237]....
        /*0578*/ 	.word	0x0500000f


	//   ....[238]....
        /*057c*/ 	.word	0x0500000f


	//   ....[239]....
        /*0580*/ 	.word	0x0500000f


	//   ....[240]....
        /*0584*/ 	.word	0x0500000f


	//   ....[241]....
        /*0588*/ 	.word	0x0500000f


	//   ....[242]....
        /*058c*/ 	.word	0x0500000f


	//   ....[243]....
        /*0590*/ 	.word	0x0500000f


	//   ....[244]....
        /*0594*/ 	.word	0x0500000f


	//   ....[245]....
        /*0598*/ 	.word	0x0500000f


	//   ....[246]....
        /*059c*/ 	.word	0x0500000f


	//   ....[247]....
        /*05a0*/ 	.word	0x0500000f


	//   ....[248]....
        /*05a4*/ 	.word	0x0500000f


	//   ....[249]....
        /*05a8*/ 	.word	0x0500000f


	//   ....[250]....
        /*05ac*/ 	.word	0x0500000f


	//   ....[251]....
        /*05b0*/ 	.word	0x0500000f


	//   ....[252]....
        /*05b4*/ 	.word	0x0500000f


	//   ....[253]....
        /*05b8*/ 	.word	0x0500000f


	//   ....[254]....
        /*05bc*/ 	.word	0x0500000f


	//   ....[255]....
        /*05c0*/ 	.word	0x0500000f


	//   ....[0]....
        /*05c4*/ 	.word	0x0500000f


	//   ....[1]....
        /*05c8*/ 	.word	0x0500000f


	//   ....[2]....
        /*05cc*/ 	.word	0x0500000f


	//   ....[3]....
        /*05d0*/ 	.word	0x0500000f


	//   ....[4]....
        /*05d4*/ 	.word	0x0500000f


	//   ....[5]....
        /*05d8*/ 	.word	0x0500000f


	//   ....[6]....
        /*05dc*/ 	.word	0x0500000f


	//   ....[7]....
        /*05e0*/ 	.word	0x0500000f


	//   ....[8]....
        /*05e4*/ 	.word	0x0500000f


	//   ....[9]....
        /*05e8*/ 	.word	0x0500000f


	//   ....[10]....
        /*05ec*/ 	.word	0x0500000f


	//   ....[11]....
        /*05f0*/ 	.word	0x0500000f


	//   ....[12]....
        /*05f4*/ 	.word	0x0500000f


	//   ....[13]....
        /*05f8*/ 	.word	0x0500000f


	//   ....[14]....
        /*05fc*/ 	.word	0x0500000f


	//   ....[15]....
        /*0600*/ 	.word	0x0500000f


	//   ....[16]....
        /*0604*/ 	.word	0x0500000f


	//   ....[17]....
        /*0608*/ 	.word	0x0500000f


	//   ....[18]....
        /*060c*/ 	.word	0x0500000f


	//   ....[19]....
        /*0610*/ 	.word	0x0500000f


	//   ....[20]....
        /*0614*/ 	.word	0x0500000f


	//   ....[21]....
        /*0618*/ 	.word	0x0500000f


	//   ....[22]....
        /*061c*/ 	.word	0x0500000f


	//   ....[23]....
        /*0620*/ 	.word	0x0500000f


	//   ....[24]....
        /*0624*/ 	.word	0x0500000f


	//   ....[25]....
        /*0628*/ 	.word	0x0500000f


	//   ....[26]....
        /*062c*/ 	.word	0x0500000f


	//   ....[27]....
        /*0630*/ 	.word	0x0500000f


	//   ....[28]....
        /*0634*/ 	.word	0x0500000f


	//   ....[29]....
        /*0638*/ 	.word	0x0500000f


	//   ....[30]....
        /*063c*/ 	.word	0x0500000f


	//   ....[31]....
        /*0640*/ 	.word	0x0500000f


	//   ....[32]....
        /*0644*/ 	.word	0x0500000f


	//   ....[33]....
        /*0648*/ 	.word	0x0500000f


	//   ....[34]....
        /*064c*/ 	.word	0x0500000f


	//   ....[35]....
        /*0650*/ 	.word	0x0500000f


	//   ....[36]....
        /*0654*/ 	.word	0x0500000f


	//   ....[37]....
        /*0658*/ 	.word	0x0500000f


	//   ....[38]....
        /*065c*/ 	.word	0x0500000f


	//   ....[39]....
        /*0660*/ 	.word	0x0500000f


	//   ....[40]....
        /*0664*/ 	.word	0x0500000f


	//   ....[41]....
        /*0668*/ 	.word	0x0500000f


	//   ....[42]....
        /*066c*/ 	.word	0x0500000f


	//   ....[43]....
        /*0670*/ 	.word	0x0500000f


	//   ....[44]....
        /*0674*/ 	.word	0xffffffff


	//   ....[45]....
        /*0678*/ 	.word	0xffffffff


	//   ....[46]....
        /*067c*/ 	.word	0xffffffff


	//   ....[47]....
        /*0680*/ 	.word	0xffffffff


	//   ....[48]....
        /*0684*/ 	.word	0xffffffff


	//   ....[49]....
        /*0688*/ 	.word	0xffffffff


	//----- nvinfo : EIATTR_COOP_GROUP_INSTR_OFFSETS
	.align		4
.L_1382:
        /*068c*/ 	.byte	0x04, 0x28
        /*068e*/ 	.short	(.L_1384 - .L_1383)


	//   ....[0]....
.L_1383:
        /*0690*/ 	.word	0x000000c0


	//   ....[1]....
        /*0694*/ 	.word	0x00000190


	//   ....[2]....
        /*0698*/ 	.word	0x000001e0


	//   ....[3]....
        /*069c*/ 	.word	0x00000410


	//   ....[4]....
        /*06a0*/ 	.word	0x00000570


	//   ....[5]....
        /*06a4*/ 	.word	0x00000690


	//   ....[6]....
        /*06a8*/ 	.word	0x000007f0


	//   ....[7]....
        /*06ac*/ 	.word	0x00003020


	//   ....[8]....
        /*06b0*/ 	.word	0x00003030


	//   ....[9]....
        /*06b4*/ 	.word	0x00003700


	//   ....[10]....
        /*06b8*/ 	.word	0x00003710


	//   ....[11]....
        /*06bc*/ 	.word	0x000044d0


	//   ....[12]....
        /*06c0*/ 	.word	0x000044e0


	//   ....[13]....
        /*06c4*/ 	.word	0x00004c10


	//   ....[14]....
        /*06c8*/ 	.word	0x00004c20


	//   ....[15]....
        /*06cc*/ 	.word	0x00005590


	//   ....[16]....
        /*06d0*/ 	.word	0x000055a0


	//   ....[17]....
        /*06d4*/ 	.word	0x000056b0


	//   ....[18]....
        /*06d8*/ 	.word	0x000056c0


	//   ....[19]....
        /*06dc*/ 	.word	0x00005a70


	//   ....[20]....
        /*06e0*/ 	.word	0x00005aa0


	//   ....[21]....
        /*06e4*/ 	.word	0x00005d70


	//   ....[22]....
        /*06e8*/ 	.word	0x00005d90


	//   ....[23]....
        /*06ec*/ 	.word	0x00006c10


	//   ....[24]....
        /*06f0*/ 	.word	0x00007770


	//   ....[25]....
        /*06f4*/ 	.word	0x00007780


	//   ....[26]....
        /*06f8*/ 	.word	0x00007790


	//   ....[27]....
        /*06fc*/ 	.word	0x000077a0


	//   ....[28]....
        /*0700*/ 	.word	0x00007a90


	//   ....[29]....
        /*0704*/ 	.word	0x00007aa0


	//   ....[30]....
        /*0708*/ 	.word	0x00007ab0


	//   ....[31]....
        /*070c*/ 	.word	0x00007ac0


	//   ....[32]....
        /*0710*/ 	.word	0x00008c30


	//   ....[33]....
        /*0714*/ 	.word	0x00008c50


	//   ....[34]....
        /*0718*/ 	.word	0x00008c60


	//   ....[35]....
        /*071c*/ 	.word	0x00008c70


	//   ....[36]....
        /*0720*/ 	.word	0x00008d80


	//   ....[37]....
        /*0724*/ 	.word	0x00008d90


	//   ....[38]....
        /*0728*/ 	.word	0x00008da0


	//   ....[39]....
        /*072c*/ 	.word	0x00008e40


	//   ....[40]....
        /*0730*/ 	.word	0x0000ae30


	//   ....[41]....
        /*0734*/ 	.word	0x0000b040


	//   ....[42]....
        /*0738*/ 	.word	0x0000c120


	//   ....[43]....
        /*073c*/ 	.word	0x0000c1b0


	//   ....[44]....
        /*0740*/ 	.word	0x0000c400


	//   ....[45]....
        /*0744*/ 	.word	0x0000c420


	//   ....[46]....
        /*0748*/ 	.word	0x00011fa0


	//   ....[47]....
        /*074c*/ 	.word	0x00012030


	//   ....[48]....
        /*0750*/ 	.word	0x00012150


	//   ....[49]....
        /*0754*/ 	.word	0x00012170


	//   ....[50]....
        /*0758*/ 	.word	0x00017950


	//   ....[51]....
        /*075c*/ 	.word	0x00017b60


	//   ....[52]....
        /*0760*/ 	.word	0x00018c20


	//   ....[53]....
        /*0764*/ 	.word	0x00018cb0


	//   ....[54]....
        /*0768*/ 	.word	0x00018f20


	//   ....[55]....
        /*076c*/ 	.word	0x00018f50


	//   ....[56]....
        /*0770*/ 	.word	0x0001e0f0


	//   ....[57]....
        /*0774*/ 	.word	0x0001e110


	//   ....[58]....
        /*0778*/ 	.word	0x0001e160


	//   ....[59]....
        /*077c*/ 	.word	0x0001e190


	//   ....[60]....
        /*0780*/ 	.word	0x00020260


	//   ....[61]....
        /*0784*/ 	.word	0x00020290


	//   ....[62]....
        /*0788*/ 	.word	0x000202e0


	//   ....[63]....
        /*078c*/ 	.word	0x00020300


	//   ....[64]....
        /*0790*/ 	.word	0x00020bf0


	//   ....[65]....
        /*0794*/ 	.word	0x00020c50


	//   ....[66]....
        /*0798*/ 	.word	0x00020d90


	//   ....[67]....
        /*079c*/ 	.word	0x00020db0


	//   ....[68]....
        /*07a0*/ 	.word	0x00020ef0


	//   ....[69]....
        /*07a4*/ 	.word	0x00020f10


	//   ....[70]....
        /*07a8*/ 	.word	0x00021060


	//   ....[71]....
        /*07ac*/ 	.word	0x00021080


	//   ....[72]....
        /*07b0*/ 	.word	0x000218c0


	//   ....[73]....
        /*07b4*/ 	.word	0x000218d0


	//   ....[74]....
        /*07b8*/ 	.word	0x00021a70


	//   ....[75]....
        /*07bc*/ 	.word	0x00021a80


	//   ....[76]....
        /*07c0*/ 	.word	0x00021c10


	//   ....[77]....
        /*07c4*/ 	.word	0x00021c20


	//   ....[78]....
        /*07c8*/ 	.word	0x00021db0


	//   ....[79]....
        /*07cc*/ 	.word	0x00021dc0


	//   ....[80]....
        /*07d0*/ 	.word	0x00021fa0


	//   ....[81]....
        /*07d4*/ 	.word	0x00022190


	//   ....[82]....
        /*07d8*/ 	.word	0x000221c0


	//   ....[83]....
        /*07dc*/ 	.word	0x000221f0


	//   ....[84]....
        /*07e0*/ 	.word	0x00022220


	//   ....[85]....
        /*07e4*/ 	.word	0x00022250


	//   ....[86]....
        /*07e8*/ 	.word	0x00022280


	//   ....[87]....
        /*07ec*/ 	.word	0x000223f0


	//   ....[88]....
        /*07f0*/ 	.word	0x00022420


	//   ....[89]....
        /*07f4*/ 	.word	0x00022450


	//   ....[90]....
        /*07f8*/ 	.word	0x00022480


	//   ....[91]....
        /*07fc*/ 	.word	0x000224b0


	//   ....[92]....
        /*0800*/ 	.word	0x000224e0


	//   ....[93]....
        /*0804*/ 	.word	0x00022570


	//   ....[94]....
        /*0808*/ 	.word	0x000225d0


	//   ....[95]....
        /*080c*/ 	.word	0x00022660


	//   ....[96]....
        /*0810*/ 	.word	0x00023730


	//   ....[97]....
        /*0814*/ 	.word	0x000259b0


	//   ....[98]....
        /*0818*/ 	.word	0x000259d0


	//   ....[99]....
        /*081c*/ 	.word	0x00025a60


	//   ....[100]....
        /*0820*/ 	.word	0x00025a80


	//   ....[101]....
        /*0824*/ 	.word	0x00025b00


	//   ....[102]....
        /*0828*/ 	.word	0x00025b20


	//   ....[103]....
        /*082c*/ 	.word	0x00025ba0


	//   ....[104]....
        /*0830*/ 	.word	0x00025bc0


	//   ....[105]....
        /*0834*/ 	.word	0x00025c40


	//   ....[106]....
        /*0838*/ 	.word	0x00025c60


	//   ....[107]....
        /*083c*/ 	.word	0x00025c70


	//   ....[108]....
        /*0840*/ 	.word	0x00025c80


	//   ....[109]....
        /*0844*/ 	.word	0x000264f0


	//   ....[110]....
        /*0848*/ 	.word	0x00026520


	//   ....[111]....
        /*084c*/ 	.word	0x000265e0


	//   ....[112]....
        /*0850*/ 	.word	0x000265f0


	//   ....[113]....
        /*0854*/ 	.word	0x00026680


	//   ....[114]....
        /*0858*/ 	.word	0x00026690


	//   ....[115]....
        /*085c*/ 	.word	0x00026720


	//   ....[116]....
        /*0860*/ 	.word	0x00026730


	//   ....[117]....
        /*0864*/ 	.word	0x000267c0


	//   ....[118]....
        /*0868*/ 	.word	0x000267d0


	//   ....[119]....
        /*086c*/ 	.word	0x00026860


	//   ....[120]....
        /*0870*/ 	.word	0x00026870


	//   ....[121]....
        /*0874*/ 	.word	0x000268f0


	//   ....[122]....
        /*0878*/ 	.word	0x00026900


	//   ....[123]....
        /*087c*/ 	.word	0x00026910


	//   ....[124]....
        /*0880*/ 	.word	0x00026920


	//   ....[125]....
        /*0884*/ 	.word	0x00026da0


	//   ....[126]....
        /*0888*/ 	.word	0x00026dd0


	//   ....[127]....
        /*088c*/ 	.word	0x00026e30


	//   ....[128]....
        /*0890*/ 	.word	0x00026ee0


	//   ....[129]....
        /*0894*/ 	.word	0x00026ef0


	//   ....[130]....
        /*0898*/ 	.word	0x00026f20


	//   ....[131]....
        /*089c*/ 	.word	0x00026fb0


	//   ....[132]....
        /*08a0*/ 	.word	0x00027060


	//   ....[133]....
        /*08a4*/ 	.word	0x00027070


	//   ....[134]....
        /*08a8*/ 	.word	0x000270a0


	//   ....[135]....
        /*08ac*/ 	.word	0x000270b0


	//   ....[136]....
        /*08b0*/ 	.word	0x00027140


	//   ....[137]....
        /*08b4*/ 	.word	0x00027880


	//   ....[138]....
        /*08b8*/ 	.word	0x000278a0


	//   ....[139]....
        /*08bc*/ 	.word	0x000278f0


	//   ....[140]....
        /*08c0*/ 	.word	0x00027900


	//   ....[141]....
        /*08c4*/ 	.word	0x00027940


	//   ....[142]....
        /*08c8*/ 	.word	0x00027950


	//   ....[143]....
        /*08cc*/ 	.word	0x00027990


	//   ....[144]....
        /*08d0*/ 	.word	0x000279a0


	//   ....[145]....
        /*08d4*/ 	.word	0x000279e0


	//   ....[146]....
        /*08d8*/ 	.word	0x000279f0


	//   ....[147]....
        /*08dc*/ 	.word	0x00027a00


	//   ....[148]....
        /*08e0*/ 	.word	0x00027a40


	//   ....[149]....
        /*08e4*/ 	.word	0x00027d90


	//   ....[150]....
        /*08e8*/ 	.word	0x00027db0


	//   ....[151]....
        /*08ec*/ 	.word	0x00027dc0


	//   ....[152]....
        /*08f0*/ 	.word	0x00027de0


	//   ....[153]....
        /*08f4*/ 	.word	0x00027e50


	//   ....[154]....
        /*08f8*/ 	.word	0x00027e70


	//   ....[155]....
        /*08fc*/ 	.word	0x00027ed0


	//   ....[156]....
        /*0900*/ 	.word	0x00027ef0


	//   ....[157]....
        /*0904*/ 	.word	0x00027f50


	//   ....[158]....
        /*0908*/ 	.word	0x00027f70


	//   ....[159]....
        /*090c*/ 	.word	0x00027fd0


	//   ....[160]....
        /*0910*/ 	.word	0x00027ff0


	//   ....[161]....
        /*0914*/ 	.word	0x000284f0


	//   ....[162]....
        /*0918*/ 	.word	0x00028520


	//   ....[163]....
        /*091c*/ 	.word	0x00028550


	//   ....[164]....
        /*0920*/ 	.word	0x00028580


	//   ....[165]....
        /*0924*/ 	.word	0x000285b0


	//   ....[166]....
        /*0928*/ 	.word	0x000285e0


	//   ....[167]....
        /*092c*/ 	.word	0x00028610


	//   ....[168]....
        /*0930*/ 	.word	0x00028640


	//   ....[169]....
        /*0934*/ 	.word	0x000287c0


	//   ....[170]....
        /*0938*/ 	.word	0x000287f0


	//   ....[171]....
        /*093c*/ 	.word	0x00028820


	//   ....[172]....
        /*0940*/ 	.word	0x00028850


	//   ....[173]....
        /*0944*/ 	.word	0x00028880


	//   ....[174]....
        /*0948*/ 	.word	0x000288b0


	//   ....[175]....
        /*094c*/ 	.word	0x00028970


	//   ....[176]....
        /*0950*/ 	.word	0x00028990


	//   ....[177]....
        /*0954*/ 	.word	0x00028a00


	//   ....[178]....
        /*0958*/ 	.word	0x000290a0


	//   ....[179]....
        /*095c*/ 	.word	0x000293c0


	//   ....[180]....
        /*0960*/ 	.word	0x00029450


	//   ....[181]....
        /*0964*/ 	.word	0x000294e0


	//   ....[182]....
        /*0968*/ 	.word	0x00029570


	//   ....[183]....
        /*096c*/ 	.word	0x00029650


	//   ....[184]....
        /*0970*/ 	.word	0x000296e0


	//   ....[185]....
        /*0974*/ 	.word	0x00029780


	//   ....[186]....
        /*0978*/ 	.word	0x00029810


	//   ....[187]....
        /*097c*/ 	.word	0x000298f0


	//   ....[188]....
        /*0980*/ 	.word	0x00029980


	//   ....[189]....
        /*0984*/ 	.word	0x00029a10


	//   ....[190]....
        /*0988*/ 	.word	0x00029aa0


	//   ....[191]....
        /*098c*/ 	.word	0x00029b80


	//   ....[192]....
        /*0990*/ 	.word	0x00029c20


	//   ....[193]....
        /*0994*/ 	.word	0x00029cb0


	//   ....[194]....
        /*0998*/ 	.word	0x00029d00


	//   ....[195]....
        /*099c*/ 	.word	0x00029d50


	//   ....[196]....
        /*09a0*/ 	.word	0x00029de0


	//   ....[197]....
        /*09a4*/ 	.word	0x00029e70


	//   ....[198]....
        /*09a8*/ 	.word	0x00029ec0


	//   ....[199]....
        /*09ac*/ 	.word	0x00029f10


	//   ....[200]....
        /*09b0*/ 	.word	0x0002a000


	//   ....[201]....
        /*09b4*/ 	.word	0x0002a0b0


	//   ....[202]....
        /*09b8*/ 	.word	0x0002a130


	//   ....[203]....
        /*09bc*/ 	.word	0x0002a1c0


	//   ....[204]....
        /*09c0*/ 	.word	0x0002a2f0


	//   ....[205]....
        /*09c4*/ 	.word	0x0002a3f0


	//   ....[206]....
        /*09c8*/ 	.word	0x0002a4c0


	//   ....[207]....
        /*09cc*/ 	.word	0x0002a510


	//   ....[208]....
        /*09d0*/ 	.word	0x0002a7c0


	//   ....[209]....
        /*09d4*/ 	.word	0x0002a810


	//   ....[210]....
        /*09d8*/ 	.word	0x0002a8a0


	//   ....[211]....
        /*09dc*/ 	.word	0x0002a930


	//   ....[212]....
        /*09e0*/ 	.word	0x0002a9c0


	//   ....[213]....
        /*09e4*/ 	.word	0x0002aa50


	//   ....[214]....
        /*09e8*/ 	.word	0x0002aae0


	//   ....[215]....
        /*09ec*/ 	.word	0x0002ab70


	//   ....[216]....
        /*09f0*/ 	.word	0x0002ac30


	//   ....[217]....
        /*09f4*/ 	.word	0x0002af00


	//   ....[218]....
        /*09f8*/ 	.word	0x0002aff0


	//   ....[219]....
        /*09fc*/ 	.word	0x0002b090


	//   ....[220]....
        /*0a00*/ 	.word	0x0002b0f0


	//   ....[221]....
        /*0a04*/ 	.word	0x0002b1e0


	//   ....[222]....
        /*0a08*/ 	.word	0x0002b250


	//   ....[223]....
        /*0a0c*/ 	.word	0x0002b340


	//   ....[224]....
        /*0a10*/ 	.word	0x0002b3b0


	//   ....[225]....
        /*0a14*/ 	.word	0x0002b4a0


	//   ....[226]....
        /*0a18*/ 	.word	0x0002b510


	//   ....[227]....
        /*0a1c*/ 	.word	0x0002b600


	//   ....[228]....
        /*0a20*/ 	.word	0x0002b670


	//   ....[229]....
        /*0a24*/ 	.word	0x0002b710


	//   ....[230]....
        /*0a28*/ 	.word	0x0002b800


	//   ....[231]....
        /*0a2c*/ 	.word	0x0002b870


	//   ....[232]....
        /*0a30*/ 	.word	0x0002b8d0


	//   ....[233]....
        /*0a34*/ 	.word	0x0002b9c0


	//   ....[234]....
        /*0a38*/ 	.word	0x0002ba20


	//   ....[235]....
        /*0a3c*/ 	.word	0x0002bb20


	//   ....[236]....
        /*0a40*/ 	.word	0x0002bb80


	//   ....[237]....
        /*0a44*/ 	.word	0x0002bc80


	//   ....[238]....
        /*0a48*/ 	.word	0x0002bce0


	//   ....[239]....
        /*0a4c*/ 	.word	0x0002bde0


	//   ....[240]....
        /*0a50*/ 	.word	0x0002be40


	//   ....[241]....
        /*0a54*/ 	.word	0x0002bf40


	//   ....[242]....
        /*0a58*/ 	.word	0x0002bfa0


	//   ....[243]....
        /*0a5c*/ 	.word	0x0002c0a0


	//   ....[244]....
        /*0a60*/ 	.word	0x0002c100


	//   ....[245]....
        /*0a64*/ 	.word	0x0002c1a0


	//   ....[246]....
        /*0a68*/ 	.word	0x0002c320


	//   ....[247]....
        /*0a6c*/ 	.word	0x0002c400


	//   ....[248]....
        /*0a70*/ 	.word	0x0002c4b0


	//   ....[249]....
        /*0a74*/ 	.word	0x0002c5c0


	//   ....[250]....
        /*0a78*/ 	.word	0x0002c620


	//   ....[251]....
        /*0a7c*/ 	.word	0x0002c730


	//   ....[252]....
        /*0a80*/ 	.word	0x0002c790


	//   ....[253]....
        /*0a84*/ 	.word	0x0002c8a0


	//   ....[254]....
        /*0a88*/ 	.word	0x0002c900


	//   ....[255]....
        /*0a8c*/ 	.word	0x0002ca10


	//   ....[0]....
        /*0a90*/ 	.word	0x0002ca70


	//   ....[1]....
        /*0a94*/ 	.word	0x0002cb30


	//   ....[2]....
        /*0a98*/ 	.word	0x0002cc90


	//   ....[3]....
        /*0a9c*/ 	.word	0x0002cd30


	//   ....[4]....
        /*0aa0*/ 	.word	0x0002cd90


	//   ....[5]....
        /*0aa4*/ 	.word	0x0002ce40


	//   ....[6]....
        /*0aa8*/ 	.word	0x0002cea0


	//   ....[7]....
        /*0aac*/ 	.word	0x0002cf50


	//   ....[8]....
        /*0ab0*/ 	.word	0x0002cfb0


	//   ....[9]....
        /*0ab4*/ 	.word	0x0002d060


	//   ....[10]....
        /*0ab8*/ 	.word	0x0002d0c0


	//   ....[11]....
        /*0abc*/ 	.word	0x0002d170


	//   ....[12]....
        /*0ac0*/ 	.word	0x0002d1d0


	//   ....[13]....
        /*0ac4*/ 	.word	0x0002d280


	//   ....[14]....
        /*0ac8*/ 	.word	0x0002d370


	//   ....[15]....
        /*0acc*/ 	.word	0x0002d410


	//   ....[16]....
        /*0ad0*/ 	.word	0x0002d470


	//   ....[17]....
        /*0ad4*/ 	.word	0x0002d540


	//   ....[18]....
        /*0ad8*/ 	.word	0x0002d5a0


	//   ....[19]....
        /*0adc*/ 	.word	0x0002d670


	//   ....[20]....
        /*0ae0*/ 	.word	0x0002d6d0


	//   ....[21]....
        /*0ae4*/ 	.word	0x0002d7a0


	//   ....[22]....
        /*0ae8*/ 	.word	0x0002d800


	//   ....[23]....
        /*0aec*/ 	.word	0x0002d8d0


	//   ....[24]....
        /*0af0*/ 	.word	0x0002d930


	//   ....[25]....
        /*0af4*/ 	.word	0x0002da00


	//   ....[26]....
        /*0af8*/ 	.word	0x0002da90


	//   ....[27]....
        /*0afc*/ 	.word	0x0002db30


	//   ....[28]....
        /*0b00*/ 	.word	0x0002dc50


	//   ....[29]....
        /*0b04*/ 	.word	0x0002dcc0


	//   ....[30]....
        /*0b08*/ 	.word	0x0002dd30


	//   ....[31]....
        /*0b0c*/ 	.word	0x0002dda0


	//   ....[32]....
        /*0b10*/ 	.word	0x0002de10


	//   ....[33]....
        /*0b14*/ 	.word	0x0002de90


	//   ....[34]....
        /*0b18*/ 	.word	0x0002df20


	//   ....[35]....
        /*0b1c*/ 	.word	0x0002dfb0


	//   ....[36]....
        /*0b20*/ 	.word	0x0002e020


	//   ....[37]....
        /*0b24*/ 	.word	0x0002e090


	//   ....[38]....
        /*0b28*/ 	.word	0x0002e100


	//   ....[39]....
        /*0b2c*/ 	.word	0x0002e180


	//   ....[40]....
        /*0b30*/ 	.word	0x0002e1f0


	//   ....[41]....
        /*0b34*/ 	.word	0x0002e290


	//   ....[42]....
        /*0b38*/ 	.word	0x0002e320


	//   ....[43]....
        /*0b3c*/ 	.word	0x0002e440


	//   ....[44]....
        /*0b40*/ 	.word	0x0002f080


	//   ....[45]....
        /*0b44*/ 	.word	0x0002f280


	//   ....[46]....
        /*0b48*/ 	.word	0x00030440


	//   ....[47]....
        /*0b4c*/ 	.word	0x00030460


	//   ....[48]....
        /*0b50*/ 	.word	0x000304a0


	//   ....[49]....
        /*0b54*/ 	.word	0x000304c0


	//----- nvinfo : EIATTR_REG_RECONFIG
	.align		4
.L_1384:
        /*0b58*/ 	.byte	0x01, 0x54
	.zero		2


	//----- nvinfo : EIATTR_SYSCALL_OFFSETS
	.align		4
        /*0b5c*/ 	.byte	0x04, 0x46
        /*0b5e*/ 	.short	(.L_1386 - .L_1385)


	//   ....[0]....
.L_1385:
        /*0b60*/ 	.word	0x00001d80


	//   ....[1]....
        /*0b64*/ 	.word	0x00001ed0


	//   ....[2]....
        /*0b68*/ 	.word	0x00006f90


	//   ....[3]....
        /*0b6c*/ 	.word	0x00007510


	//   ....[4]....
        /*0b70*/ 	.word	0x00024f90


	//   ....[5]....
        /*0b74*/ 	.word	0x000250e0


	//   ....[6]....
        /*0b78*/ 	.word	0x000251d0


	//   ....[7]....
        /*0b7c*/ 	.word	0x00026140


	//----- nvinfo : EIATTR_MBARRIER_INSTR_OFFSETS
	.align		4
.L_1386:
        /*0b80*/ 	.byte	0x04, 0x39
        /*0b82*/ 	.short	(.L_1388 - .L_1387)


	//   ....[0]....
.L_1387:
        /*0b84*/ 	.word	0x000002c0
        /*0b88*/ 	.word	0x000000ff
        /*0b8c*/ 	.word	0x00022800
        /*0b90*/ 	.short	0x0100
        /*0b92*/ 	.byte	0x08
	.zero		1


	//   ....[1]....
        /*0b94*/ 	.word	0x000002d0
        /*0b98*/ 	.word	0x000000ff
        /*0b9c*/ 	.word	0x00022820
        /*0ba0*/ 	.short	0x0100
        /*0ba2*/ 	.byte	0x08
	.zero		1


	//   ....[2]....
        /*0ba4*/ 	.word	0x000003c0
        /*0ba8*/ 	.word	0x000000ff
        /*0bac*/ 	.word	0x00022830
        /*0bb0*/ 	.short	0x0100
        /*0bb2*/ 	.byte	0x08
	.zero		1


	//   ....[3]....
        /*0bb4*/ 	.word	0x000003d0
        /*0bb8*/ 	.word	0x000000ff
        /*0bbc*/ 	.word	0x00022840
        /*0bc0*/ 	.short	0x0100
        /*0bc2*/ 	.byte	0x08
	.zero		1


	//   ....[4]....
        /*0bc4*/ 	.word	0x000003e0
        /*0bc8*/ 	.word	0x000000ff
        /*0bcc*/ 	.word	0x00022838
        /*0bd0*/ 	.short	0x0100
        /*0bd2*/ 	.byte	0x08
	.zero		1


	//   ....[5]....
        /*0bd4*/ 	.word	0x000003f0
        /*0bd8*/ 	.word	0x000000ff
        /*0bdc*/ 	.word	0x00022848
        /*0be0*/ 	.short	0x0100
        /*0be2*/ 	.byte	0x08
	.zero		1


	//   ....[6]....
        /*0be4*/ 	.word	0x00000520
        /*0be8*/ 	.word	0x000000ff
        /*0bec*/ 	.word	0x00022850
        /*0bf0*/ 	.short	0x0100
        /*0bf2*/ 	.byte	0x08
	.zero		1


	//   ....[7]....
        /*0bf4*/ 	.word	0x00000530
        /*0bf8*/ 	.word	0x000000ff
        /*0bfc*/ 	.word	0x00022860
        /*0c00*/ 	.short	0x0100
        /*0c02*/ 	.byte	0x08
	.zero		1


	//   ....[8]....
        /*0c04*/ 	.word	0x00000540
        /*0c08*/ 	.word	0x000000ff
        /*0c0c*/ 	.word	0x00022858
        /*0c10*/ 	.short	0x0100
        /*0c12*/ 	.byte	0x08
	.zero		1


	//   ....[9]....
        /*0c14*/ 	.word	0x00000550
        /*0c18*/ 	.word	0x000000ff
        /*0c1c*/ 	.word	0x00022868
        /*0c20*/ 	.short	0x0100
        /*0c22*/ 	.byte	0x08
	.zero		1


	//   ....[10]....
        /*0c24*/ 	.word	0x00000640
        /*0c28*/ 	.word	0x000000ff
        /*0c2c*/ 	.word	0x00022870
        /*0c30*/ 	.short	0x0100
        /*0c32*/ 	.byte	0x06
	.zero		1


	//   ....[11]....
        /*0c34*/ 	.word	0x00000650
        /*0c38*/ 	.word	0x000000ff
        /*0c3c*/ 	.word	0x00022880
        /*0c40*/ 	.short	0x0100
        /*0c42*/ 	.byte	0x06
	.zero		1


	//   ....[12]....
        /*0c44*/ 	.word	0x00000660
        /*0c48*/ 	.word	0x000000ff
        /*0c4c*/ 	.word	0x00022878
        /*0c50*/ 	.short	0x0100
        /*0c52*/ 	.byte	0x06
	.zero		1


	//   ....[13]....
        /*0c54*/ 	.word	0x00000670
        /*0c58*/ 	.word	0x000000ff
        /*0c5c*/ 	.word	0x00022888
        /*0c60*/ 	.short	0x0100
        /*0c62*/ 	.byte	0x06
	.zero		1


	//   ....[14]....
        /*0c64*/ 	.word	0x000007a0
        /*0c68*/ 	.word	0x000000ff
        /*0c6c*/ 	.word	0x00022890
        /*0c70*/ 	.short	0x0100
        /*0c72*/ 	.byte	0x08
	.zero		1


	//   ....[15]....
        /*0c74*/ 	.word	0x000007b0
        /*0c78*/ 	.word	0x000000ff
        /*0c7c*/ 	.word	0x000228a0
        /*0c80*/ 	.short	0x0100
        /*0c82*/ 	.byte	0x08
	.zero		1


	//   ....[16]....
        /*0c84*/ 	.word	0x000007c0
        /*0c88*/ 	.word	0x000000ff
        /*0c8c*/ 	.word	0x00022898
        /*0c90*/ 	.short	0x0100
        /*0c92*/ 	.byte	0x08
	.zero		1


	//   ....[17]....
        /*0c94*/ 	.word	0x000007d0
        /*0c98*/ 	.word	0x000000ff
        /*0c9c*/ 	.word	0x000228a8
        /*0ca0*/ 	.short	0x0100
        /*0ca2*/ 	.byte	0x08
	.zero		1


	//   ....[18]....
        /*0ca4*/ 	.word	0x00000900
        /*0ca8*/ 	.word	0x000000ff
        /*0cac*/ 	.word	0x000228b0
        /*0cb0*/ 	.short	0x0100
        /*0cb2*/ 	.byte	0x08
	.zero		1


	//   ....[19]....
        /*0cb4*/ 	.word	0x00000910
        /*0cb8*/ 	.word	0x000000ff
        /*0cbc*/ 	.word	0x000228c0
        /*0cc0*/ 	.short	0x0100
        /*0cc2*/ 	.byte	0x08
	.zero		1


	//   ....[20]....
        /*0cc4*/ 	.word	0x00000920
        /*0cc8*/ 	.word	0x000000ff
        /*0ccc*/ 	.word	0x000228b8
        /*0cd0*/ 	.short	0x0100
        /*0cd2*/ 	.byte	0x08
	.zero		1


	//   ....[21]....
        /*0cd4*/ 	.word	0x00000930
        /*0cd8*/ 	.word	0x000000ff
        /*0cdc*/ 	.word	0x000228c8
        /*0ce0*/ 	.short	0x0100
        /*0ce2*/ 	.byte	0x08
	.zero		1


	//   ....[22]....
        /*0ce4*/ 	.word	0x00002fd0
        /*0ce8*/ 	.word	0x00000048
        /*0cec*/ 	.word	0x00022890
        /*0cf0*/ 	.short	0x010a
        /*0cf2*/ 	.byte	0x3f
	.zero		1


	//   ....[23]....
        /*0cf4*/ 	.word	0x00004480
        /*0cf8*/ 	.word	0x00000048
        /*0cfc*/ 	.word	0x00022890
        /*0d00*/ 	.short	0x010a
        /*0d02*/ 	.byte	0x3f
	.zero		1


	//   ....[24]....
        /*0d04*/ 	.word	0x000053d0
        /*0d08*/ 	.word	0x00000048
        /*0d0c*/ 	.word	0x00022890
        /*0d10*/ 	.short	0x010a
        /*0d12*/ 	.byte	0x3f
	.zero		1


	//   ....[25]....
        /*0d14*/ 	.word	0x00005880
        /*0d18*/ 	.word	0x00000004
        /*0d1c*/ 	.word	0x00000000
        /*0d20*/ 	.short	0x0101
        /*0d22*/ 	.byte	0x3f
	.zero		1


	//   ....[26]....
        /*0d24*/ 	.word	0x000058c0
        /*0d28*/ 	.word	0x00000048
        /*0d2c*/ 	.word	0x000228b0
        /*0d30*/ 	.short	0x010a
        /*0d32*/ 	.byte	0x3f
	.zero		1


	//   ....[27]....
        /*0d34*/ 	.word	0x00006100
        /*0d38*/ 	.word	0x00000048
        /*0d3c*/ 	.word	0x00000000
        /*0d40*/ 	.short	0x0101
        /*0d42*/ 	.byte	0x3f
	.zero		1


	//   ....[28]....
        /*0d44*/ 	.word	0x00007290
        /*0d48*/ 	.word	0x00000094
        /*0d4c*/ 	.word	0x00022800
        /*0d50*/ 	.short	0x010a
        /*0d52*/ 	.byte	0x3f
	.zero		1


	//   ....[29]....
        /*0d54*/ 	.word	0x000072e0
        /*0d58*/ 	.word	0x00000094
        /*0d5c*/ 	.word	0x00022800
        /*0d60*/ 	.short	0x010a
        /*0d62*/ 	.byte	0x3f
	.zero		1


	//   ....[30]....
        /*0d64*/ 	.word	0x00007cf0
        /*0d68*/ 	.word	0x00000094
        /*0d6c*/ 	.word	0x00022800
        /*0d70*/ 	.short	0x010a
        /*0d72*/ 	.byte	0x3f
	.zero		1


	//   ....[31]....
        /*0d74*/ 	.word	0x000090d0
        /*0d78*/ 	.word	0x00000094
        /*0d7c*/ 	.word	0x00022800
        /*0d80*/ 	.short	0x010a
        /*0d82*/ 	.byte	0x3f
	.zero		1


	//   ....[32]....
        /*0d84*/ 	.word	0x0000a5e0
        /*0d88*/ 	.word	0x00000004
        /*0d8c*/ 	.word	0x00000000
        /*0d90*/ 	.short	0x010a
        /*0d92*/ 	.byte	0x3f
	.zero		1


	//   ....[33]....
        /*0d94*/ 	.word	0x0000a6f0
        /*0d98*/ 	.word	0x00000004
        /*0d9c*/ 	.word	0x00000000
        /*0da0*/ 	.short	0x010a
        /*0da2*/ 	.byte	0x3f
	.zero		1


	//   ....[34]....
        /*0da4*/ 	.word	0x0000abb0
        /*0da8*/ 	.word	0x00000003
        /*0dac*/ 	.word	0x00000000
        /*0db0*/ 	.short	0x0101
        /*0db2*/ 	.byte	0x3f
	.zero		1


	//   ....[35]....
        /*0db4*/ 	.word	0x0000deb0
        /*0db8*/ 	.word	0x00000002
        /*0dbc*/ 	.word	0x00000000
        /*0dc0*/ 	.short	0x010a
        /*0dc2*/ 	.byte	0x3f
	.zero		1


	//   ....[36]....
        /*0dc4*/ 	.word	0x0000df10
        /*0dc8*/ 	.word	0x00000002
        /*0dcc*/ 	.word	0x00000000
        /*0dd0*/ 	.short	0x010a
        /*0dd2*/ 	.byte	0x3f
	.zero		1


	//   ....[37]....
        /*0dd4*/ 	.word	0x000111a0
        /*0dd8*/ 	.word	0x00000002
        /*0ddc*/ 	.word	0x00000000
        /*0de0*/ 	.short	0x0101
        /*0de2*/ 	.byte	0x3f
	.zero		1


	//   ....[38]....
        /*0de4*/ 	.word	0x00011620
        /*0de8*/ 	.word	0x00000004
        /*0dec*/ 	.word	0x00000000
        /*0df0*/ 	.short	0x010a
        /*0df2*/ 	.byte	0x3f
	.zero		1


	//   ....[39]....
        /*0df4*/ 	.word	0x00011730
        /*0df8*/ 	.word	0x00000004
        /*0dfc*/ 	.word	0x00000000
        /*0e00*/ 	.short	0x010a
        /*0e02*/ 	.byte	0x3f
	.zero		1


	//   ....[40]....
        /*0e04*/ 	.word	0x00011bf0
        /*0e08*/ 	.word	0x00000003
        /*0e0c*/ 	.word	0x00000000
        /*0e10*/ 	.short	0x0101
        /*0e12*/ 	.byte	0x3f
	.zero		1


	//   ....[41]....
        /*0e14*/ 	.word	0x00013be0
        /*0e18*/ 	.word	0x00000002
        /*0e1c*/ 	.word	0x00000000
        /*0e20*/ 	.short	0x010a
        /*0e22*/ 	.byte	0x3f
	.zero		1


	//   ....[42]....
        /*0e24*/ 	.word	0x00013c40
        /*0e28*/ 	.word	0x00000002
        /*0e2c*/ 	.word	0x00000000
        /*0e30*/ 	.short	0x010a
        /*0e32*/ 	.byte	0x3f
	.zero		1


	//   ....[43]....
        /*0e34*/ 	.word	0x00016ed0
        /*0e38*/ 	.word	0x00000002
        /*0e3c*/ 	.word	0x00000000
        /*0e40*/ 	.short	0x0101
        /*0e42*/ 	.byte	0x3f
	.zero		1


	//   ....[44]....
        /*0e44*/ 	.word	0x00017100
        /*0e48*/ 	.word	0x00000004
        /*0e4c*/ 	.word	0x00000000
        /*0e50*/ 	.short	0x010a
        /*0e52*/ 	.byte	0x3f
	.zero		1


	//   ....[45]....
        /*0e54*/ 	.word	0x00017210
        /*0e58*/ 	.word	0x00000004
        /*0e5c*/ 	.word	0x00000000
        /*0e60*/ 	.short	0x010a
        /*0e62*/ 	.byte	0x3f
	.zero		1


	//   ....[46]....
        /*0e64*/ 	.word	0x000176d0
        /*0e68*/ 	.word	0x00000003
        /*0e6c*/ 	.word	0x00000000
        /*0e70*/ 	.short	0x0101
        /*0e72*/ 	.byte	0x3f
	.zero		1


	//   ....[47]....
        /*0e74*/ 	.word	0x0001a9d0
        /*0e78*/ 	.word	0x00000002
        /*0e7c*/ 	.word	0x00000000
        /*0e80*/ 	.short	0x010a
        /*0e82*/ 	.byte	0x3f
	.zero		1


	//   ....[48]....
        /*0e84*/ 	.word	0x0001aa30
        /*0e88*/ 	.word	0x00000002
        /*0e8c*/ 	.word	0x00000000
        /*0e90*/ 	.short	0x010a
        /*0e92*/ 	.byte	0x3f
	.zero		1


	//   ....[49]....
        /*0e94*/ 	.word	0x0001dcc0
        /*0e98*/ 	.word	0x00000002
        /*0e9c*/ 	.word	0x00000000
        /*0ea0*/ 	.short	0x0101
        /*0ea2*/ 	.byte	0x3f
	.zero		1


	//   ....[50]....
        /*0ea4*/ 	.word	0x00020c30
        /*0ea8*/ 	.word	0x00000000
        /*0eac*/ 	.word	0x00000000
        /*0eb0*/ 	.short	0x0101
        /*0eb2*/ 	.byte	0x3f
	.zero		1


	//   ....[51]....
        /*0eb4*/ 	.word	0x00023810
        /*0eb8*/ 	.word	0x00000016
        /*0ebc*/ 	.word	0x00022820
        /*0ec0*/ 	.short	0x010a
        /*0ec2*/ 	.byte	0x3f
	.zero		1


	//   ....[52]....
        /*0ec4*/ 	.word	0x000238c0
        /*0ec8*/ 	.word	0x0000000c
        /*0ecc*/ 	.word	0x000228a0
        /*0ed0*/ 	.short	0x010a
        /*0ed2*/ 	.byte	0x3f
	.zero		1


	//   ....[53]....
        /*0ed4*/ 	.word	0x00023af0
        /*0ed8*/ 	.word	0x0000000c
        /*0edc*/ 	.word	0x000228c0
        /*0ee0*/ 	.short	0x010a
        /*0ee2*/ 	.byte	0x3f
	.zero		1


	//   ....[54]....
        /*0ee4*/ 	.word	0x00024120
        /*0ee8*/ 	.word	0x0000000a
        /*0eec*/ 	.word	0x000228a0
        /*0ef0*/ 	.short	0x010a
        /*0ef2*/ 	.byte	0x3f
	.zero		1


	//   ....[55]....
        /*0ef4*/ 	.word	0x00024340
        /*0ef8*/ 	.word	0x0000000a
        /*0efc*/ 	.word	0x000228c0
        /*0f00*/ 	.short	0x010a
        /*0f02*/ 	.byte	0x3f
	.zero		1


	//   ....[56]....
        /*0f04*/ 	.word	0x00025750
        /*0f08*/ 	.word	0x00000011
        /*0f0c*/ 	.word	0x00022840
        /*0f10*/ 	.short	0x010a
        /*0f12*/ 	.byte	0x3f
	.zero		1


	//   ....[57]....
        /*0f14*/ 	.word	0x00025d80
        /*0f18*/ 	.word	0x00000011
        /*0f1c*/ 	.word	0x00022830
        /*0f20*/ 	.short	0x0107
        /*0f22*/ 	.byte	0x3f
	.zero		1


	//   ....[58]....
        /*0f24*/ 	.word	0x00025e50
        /*0f28*/ 	.word	0x00000011
        /*0f2c*/ 	.word	0x00022830
        /*0f30*/ 	.short	0x0101
        /*0f32*/ 	.byte	0x3f
	.zero		1


	//   ....[59]....
        /*0f34*/ 	.word	0x00026a20
        /*0f38*/ 	.word	0x00000016
        /*0f3c*/ 	.word	0x00022800
        /*0f40*/ 	.short	0x0107
        /*0f42*/ 	.byte	0x3f
	.zero		1


	//   ....[60]....
        /*0f44*/ 	.word	0x00026b10
        /*0f48*/ 	.word	0x00000016
        /*0f4c*/ 	.word	0x00022800
        /*0f50*/ 	.short	0x0101
        /*0f52*/ 	.byte	0x3f
	.zero		1


	//   ....[61]....
        /*0f54*/ 	.word	0x00026b30
        /*0f58*/ 	.word	0x00000016
        /*0f5c*/ 	.word	0x00022820
        /*0f60*/ 	.short	0x010a
        /*0f62*/ 	.byte	0x3f
	.zero		1


	//   ....[62]....
        /*0f64*/ 	.word	0x00026bc0
        /*0f68*/ 	.word	0x00000011
        /*0f6c*/ 	.word	0x00022860
        /*0f70*/ 	.short	0x010a
        /*0f72*/ 	.byte	0x3f
	.zero		1


	//   ....[63]....
        /*0f74*/ 	.word	0x000272c0
        /*0f78*/ 	.word	0x00000011
        /*0f7c*/ 	.word	0x00022850
        /*0f80*/ 	.short	0x0107
        /*0f82*/ 	.byte	0x3f
	.zero		1


	//   ....[64]....
        /*0f84*/ 	.word	0x00027390
        /*0f88*/ 	.word	0x00000011
        /*0f8c*/ 	.word	0x00022850
        /*0f90*/ 	.short	0x0101
        /*0f92*/ 	.byte	0x3f
	.zero		1


	//   ....[65]....
        /*0f94*/ 	.word	0x000276d0
        /*0f98*/ 	.word	0x00000004
        /*0f9c*/ 	.word	0x00022840
        /*0fa0*/ 	.short	0x010a
        /*0fa2*/ 	.byte	0x3f
	.zero		1


	//   ....[66]....
        /*0fa4*/ 	.word	0x00027ac0
        /*0fa8*/ 	.word	0x00000004
        /*0fac*/ 	.word	0x00022830
        /*0fb0*/ 	.short	0x0107
        /*0fb2*/ 	.byte	0x3f
	.zero		1


	//   ....[67]....
        /*0fb4*/ 	.word	0x00027b80
        /*0fb8*/ 	.word	0x00000004
        /*0fbc*/ 	.word	0x00022830
        /*0fc0*/ 	.short	0x0101
        /*0fc2*/ 	.byte	0x3f
	.zero		1


	//   ....[68]....
        /*0fc4*/ 	.word	0x00027bb0
        /*0fc8*/ 	.word	0x00000004
        /*0fcc*/ 	.word	0x00022860
        /*0fd0*/ 	.short	0x010a
        /*0fd2*/ 	.byte	0x3f
	.zero		1


	//   ....[69]....
        /*0fd4*/ 	.word	0x000280e0
        /*0fd8*/ 	.word	0x00000004
        /*0fdc*/ 	.word	0x00022850
        /*0fe0*/ 	.short	0x0107
        /*0fe2*/ 	.byte	0x3f
	.zero		1


	//   ....[70]....
        /*0fe4*/ 	.word	0x000281a0
        /*0fe8*/ 	.word	0x00000004
        /*0fec*/ 	.word	0x00022850
        /*0ff0*/ 	.short	0x0101
        /*0ff2*/ 	.byte	0x3f
	.zero		1


	//   ....[71]....
        /*0ff4*/ 	.word	0x00029020
        /*0ff8*/ 	.word	0x00000005
        /*0ffc*/ 	.word	0x00022820
        /*1000*/ 	.short	0x010a
        /*1002*/ 	.byte	0x3f
	.zero		1


	//   ....[72]....
        /*1004*/ 	.word	0x00029190
        /*1008*/ 	.word	0x00000003
        /*100c*/ 	.word	0x00022840
        /*1010*/ 	.short	0x010a
        /*1012*/ 	.byte	0x3f
	.zero		1


	//   ....[73]....
        /*1014*/ 	.word	0x00029230
        /*1018*/ 	.word	0x00000005
        /*101c*/ 	.word	0x00022840
        /*1020*/ 	.short	0x010a
        /*1022*/ 	.byte	0x3f
	.zero		1


	//   ....[74]....
        /*1024*/ 	.word	0x00029270
        /*1028*/ 	.word	0x00000003
        /*102c*/ 	.word	0x00022860
        /*1030*/ 	.short	0x010a
        /*1032*/ 	.byte	0x3f
	.zero		1


	//   ....[75]....
        /*1034*/ 	.word	0x000292b0
        /*1038*/ 	.word	0x00000005
        /*103c*/ 	.word	0x00022860
        /*1040*/ 	.short	0x010a
        /*1042*/ 	.byte	0x3f
	.zero		1


	//   ....[76]....
        /*1044*/ 	.word	0x00029310
        /*1048*/ 	.word	0x00000048
        /*104c*/ 	.word	0x00022890
        /*1050*/ 	.short	0x010a
        /*1052*/ 	.byte	0x3f
	.zero		1


	//   ....[77]....
        /*1054*/ 	.word	0x000295a0
        /*1058*/ 	.word	0x00000048
        /*105c*/ 	.word	0x00022890
        /*1060*/ 	.short	0x010a
        /*1062*/ 	.byte	0x3f
	.zero		1


	//   ....[78]....
        /*1064*/ 	.word	0x00029840
        /*1068*/ 	.word	0x00000048
        /*106c*/ 	.word	0x00022890
        /*1070*/ 	.short	0x010a
        /*1072*/ 	.byte	0x3f
	.zero		1


	//   ....[79]....
        /*1074*/ 	.word	0x00029ad0
        /*1078*/ 	.word	0x00000048
        /*107c*/ 	.word	0x000228b0
        /*1080*/ 	.short	0x010a
        /*1082*/ 	.byte	0x3f
	.zero		1


	//   ....[80]....
        /*1084*/ 	.word	0x00029f40
        /*1088*/ 	.word	0x00000094
        /*108c*/ 	.word	0x00022800
        /*1090*/ 	.short	0x010a
        /*1092*/ 	.byte	0x3f
	.zero		1


	//   ....[81]....
        /*1094*/ 	.word	0x0002a540
        /*1098*/ 	.word	0x00000094
        /*109c*/ 	.word	0x00022800
        /*10a0*/ 	.short	0x010a
        /*10a2*/ 	.byte	0x3f
	.zero		1


	//   ....[82]....
        /*10a4*/ 	.word	0x0002a590
        /*10a8*/ 	.word	0x00000004
        /*10ac*/ 	.word	0x00000000
        /*10b0*/ 	.short	0x010a
        /*10b2*/ 	.byte	0x3f
	.zero		1


	//   ....[83]....
        /*10b4*/ 	.word	0x0002a5e0
        /*10b8*/ 	.word	0x00000002
        /*10bc*/ 	.word	0x00000000
        /*10c0*/ 	.short	0x010a
        /*10c2*/ 	.byte	0x3f
	.zero		1


	//   ....[84]....
        /*10c4*/ 	.word	0x0002a630
        /*10c8*/ 	.word	0x00000004
        /*10cc*/ 	.word	0x00000000
        /*10d0*/ 	.short	0x010a
        /*10d2*/ 	.byte	0x3f
	.zero		1


	//   ....[85]....
        /*10d4*/ 	.word	0x0002a680
        /*10d8*/ 	.word	0x00000002
        /*10dc*/ 	.word	0x00000000
        /*10e0*/ 	.short	0x010a
        /*10e2*/ 	.byte	0x3f
	.zero		1


	//   ....[86]....
        /*10e4*/ 	.word	0x0002a6d0
        /*10e8*/ 	.word	0x00000004
        /*10ec*/ 	.word	0x00000000
        /*10f0*/ 	.short	0x010a
        /*10f2*/ 	.byte	0x3f
	.zero		1


	//   ....[87]....
        /*10f4*/ 	.word	0x0002a720
        /*10f8*/ 	.word	0x00000002
        /*10fc*/ 	.word	0x00000000
        /*1100*/ 	.short	0x010a
        /*1102*/ 	.byte	0x3f
	.zero		1


	//   ....[88]....
        /*1104*/ 	.word	0x0002acf0
        /*1108*/ 	.word	0x00000016
        /*110c*/ 	.word	0x00022820
        /*1110*/ 	.short	0x010a
        /*1112*/ 	.byte	0x3f
	.zero		1


	//   ....[89]....
        /*1114*/ 	.word	0x0002ad40
        /*1118*/ 	.word	0x0000000c
        /*111c*/ 	.word	0x000228a0
        /*1120*/ 	.short	0x010a
        /*1122*/ 	.byte	0x3f
	.zero		1


	//   ....[90]....
        /*1124*/ 	.word	0x0002ad90
        /*1128*/ 	.word	0x0000000c
        /*112c*/ 	.word	0x000228c0
        /*1130*/ 	.short	0x010a
        /*1132*/ 	.byte	0x3f
	.zero		1


	//   ....[91]....
        /*1134*/ 	.word	0x0002ade0
        /*1138*/ 	.word	0x0000000a
        /*113c*/ 	.word	0x000228a0
        /*1140*/ 	.short	0x010a
        /*1142*/ 	.byte	0x3f
	.zero		1


	//   ....[92]....
        /*1144*/ 	.word	0x0002ae30
        /*1148*/ 	.word	0x0000000a
        /*114c*/ 	.word	0x000228c0
        /*1150*/ 	.short	0x010a
        /*1152*/ 	.byte	0x3f
	.zero		1


	//   ....[93]....
        /*1154*/ 	.word	0x0002af40
        /*1158*/ 	.word	0x00000011
        /*115c*/ 	.word	0x00022840
        /*1160*/ 	.short	0x010a
        /*1162*/ 	.byte	0x3f
	.zero		1


	//   ....[94]....
        /*1164*/ 	.word	0x0002c220
        /*1168*/ 	.word	0x00000016
        /*116c*/ 	.word	0x00022820
        /*1170*/ 	.short	0x010a
        /*1172*/ 	.byte	0x3f
	.zero		1


	//   ....[95]....
        /*1174*/ 	.word	0x0002c270
        /*1178*/ 	.word	0x00000011
        /*117c*/ 	.word	0x00022860
        /*1180*/ 	.short	0x010a
        /*1182*/ 	.byte	0x3f
	.zero		1


	//   ....[96]....
        /*1184*/ 	.word	0x0002cbe0
        /*1188*/ 	.word	0x00000004
        /*118c*/ 	.word	0x00022840
        /*1190*/ 	.short	0x010a
        /*1192*/ 	.byte	0x3f
	.zero		1


	//   ....[97]....
        /*1194*/ 	.word	0x0002d2c0
        /*1198*/ 	.word	0x00000004
        /*119c*/ 	.word	0x00022860
        /*11a0*/ 	.short	0x010a
        /*11a2*/ 	.byte	0x3f
	.zero		1


	//   ....[98]....
        /*11a4*/ 	.word	0x0002e360
        /*11a8*/ 	.word	0x00000005
        /*11ac*/ 	.word	0x00022820
        /*11b0*/ 	.short	0x010a
        /*11b2*/ 	.byte	0x3f
	.zero		1


	//   ....[99]....
        /*11b4*/ 	.word	0x0002e500
        /*11b8*/ 	.word	0x00000003
        /*11bc*/ 	.word	0x00022840
        /*11c0*/ 	.short	0x010a
        /*11c2*/ 	.byte	0x3f
	.zero		1


	//   ....[100]....
        /*11c4*/ 	.word	0x0002e550
        /*11c8*/ 	.word	0x00000005
        /*11cc*/ 	.word	0x00022840
        /*11d0*/ 	.short	0x010a
        /*11d2*/ 	.byte	0x3f
	.zero		1


	//   ....[101]....
        /*11d4*/ 	.word	0x0002e5a0
        /*11d8*/ 	.word	0x00000003
        /*11dc*/ 	.word	0x00022860
        /*11e0*/ 	.short	0x010a
        /*11e2*/ 	.byte	0x3f
	.zero		1


	//   ....[102]....
        /*11e4*/ 	.word	0x0002e740
        /*11e8*/ 	.word	0x00000000
        /*11ec*/ 	.word	0x00000000
        /*11f0*/ 	.short	0x010a
        /*11f2*/ 	.byte	0x3f
	.zero		1


	//   ....[103]....
        /*11f4*/ 	.word	0x0002e840
        /*11f8*/ 	.word	0x00000003
        /*11fc*/ 	.word	0x00000000
        /*1200*/ 	.short	0x010a
        /*1202*/ 	.byte	0x3f
	.zero		1


	//   ....[104]....
        /*1204*/ 	.word	0x0002ed00
        /*1208*/ 	.word	0x00000003
        /*120c*/ 	.word	0x00000000
        /*1210*/ 	.short	0x0101
        /*1212*/ 	.byte	0x3f
	.zero		1


	//   ....[105]....
        /*1214*/ 	.word	0x00031100
        /*1218*/ 	.word	0x0000000e
        /*121c*/ 	.word	0x00000000
        /*1220*/ 	.short	0x010a
        /*1222*/ 	.byte	0x3f
	.zero		1


	//   ....[106]....
        /*1224*/ 	.word	0x00031200
        /*1228*/ 	.word	0x00000002
        /*122c*/ 	.word	0x00000000
        /*1230*/ 	.short	0x010a
        /*1232*/ 	.byte	0x3f
	.zero		1


	//   ....[107]....
        /*1234*/ 	.word	0x00038eb0
        /*1238*/ 	.word	0x00000000
        /*123c*/ 	.word	0x00000000
        /*1240*/ 	.short	0x0101
        /*1242*/ 	.byte	0x3f
	.zero		1


	//   ....[108]....
        /*1244*/ 	.word	0x00038ed0
        /*1248*/ 	.word	0x00000003
        /*124c*/ 	.word	0x00000000
        /*1250*/ 	.short	0x010a
        /*1252*/ 	.byte	0x3f
	.zero		1


	//   ....[109]....
        /*1254*/ 	.word	0x00038f20
        /*1258*/ 	.word	0x00000002
        /*125c*/ 	.word	0x00000000
        /*1260*/ 	.short	0x010a
        /*1262*/ 	.byte	0x3f
	.zero		1


	//----- nvinfo : EIATTR_NUM_MBARRIERS
	.align		4
.L_1388:
        /*1264*/ 	.byte	0x03, 0x38
        /*1266*/ 	.short	0x0016


	//----- nvinfo : EIATTR_EXIT_INSTR_OFFSETS
	.align		4
        /*1268*/ 	.byte	0x04, 0x1c
        /*126a*/ 	.short	(.L_1390 - .L_1389)


	//   ....[0]....
.L_1389:
        /*126c*/ 	.word	0x00029300


	//----- nvinfo : EIATTR_MAX_THREADS
	.align		4
.L_1390:
        /*1270*/ 	.byte	0x04, 0x05
        /*1272*/ 	.short	(.L_1392 - .L_1391)
.L_1391:
        /*1274*/ 	.word	0x00000180
        /*1278*/ 	.word	0x00000001
        /*127c*/ 	.word	0x00000001


	//----- nvinfo : EIATTR_CRS_STACK_SIZE
	.align		4
.L_1392:
        /*1280*/ 	.byte	0x04, 0x1e
        /*1282*/ 	.short	(.L_1394 - .L_1393)
.L_1393:
        /*1284*/ 	.word	0x00000000


	//----- nvinfo : EIATTR_CBANK_PARAM_SIZE
	.align		4
.L_1394:
        /*1288*/ 	.byte	0x03, 0x19
        /*128a*/ 	.short	0x0af0


	//----- nvinfo : EIATTR_PARAM_CBANK
	.align		4
        /*128c*/ 	.byte	0x04, 0x0a
        /*128e*/ 	.short	(.L_1396 - .L_1395)
	.align		4
.L_1395:
        /*1290*/ 	.word	index@(.nv.constant0._ZN7cutlass13device_kernelIN5flash11enable_sm90INS1_16FlashAttnFwdSm90INS1_25CollectiveMainloopFwdSm90ILi2EN4cute5tupleIJNS5_1CILi1EEES8_S8_EEENS6_IJNS7_ILi128EEENS7_ILi96EEENS7_ILi64EEEEEELi256ENS_6half_tEfNS_4arch4Sm90ELb0ELb1ELb0ELb1ELb1ELb1ELb0ELb1ELb0ELb1ELb0ELb0EEENS1_21CollectiveEpilogueFwdINS6_IJSA_NS7_ILi256EEESB_EEES9_SE_SG_Li256ELb1ELb1ELb0ELb0EEENS1_36VarlenDynamicPersistentTileSchedulerILi128ELi96ELi256ELi128ELb0ELb1ELb1ELb1ELb0ELb1EEEEEEEEEvNT_6ParamsE)
        /*1294*/ 	.short	0x0210
        /*1296*/ 	.short	0x0af0


	//----- nvinfo : EIATTR_SW_WAR
	.align		4
.L_1396:
        /*1298*/ 	.byte	0x04, 0x36
        /*129a*/ 	.short	(.L_1398 - .L_1397)
.L_1397:
        /*129c*/ 	.word	0x00000008
.L_1398:


//--------------------- .nv.info._ZN7cutlass13device_kernelIN5flash11enable_sm90INS1_16FlashAttnFwdSm90INS1_25CollectiveMainloopFwdSm90ILi2EN4cute5tupleIJNS5_1CILi1EEES8_S8_EEENS6_IJNS7_ILi128EEENS7_ILi96EEENS7_ILi64EEEEEELi256ENS_6half_tEfNS_4arch4Sm90ELb0ELb1ELb0ELb1ELb1ELb0ELb1ELb1ELb0ELb1ELb0ELb0EEENS1_21CollectiveEpilogueFwdINS6_IJSA_NS7_ILi256EEESB_EEES9_SE_SG_Li256ELb1ELb1ELb0ELb0EEENS1_36VarlenDynamicPersistentTileSchedulerILi128ELi96ELi256ELi128ELb0ELb1ELb1ELb1ELb0ELb1EEEEEEEEEvNT_6ParamsE --------------------------
	.section	.nv.info._ZN7cutlass13device_kernelIN5flash11enable_sm90INS1_16FlashAttnFwdSm90INS1_25CollectiveMainloopFwdSm90ILi2EN4cute5tupleIJNS5_1CILi1EEES8_S8_EEENS6_IJNS7_ILi128EEENS7_ILi96EEENS7_ILi64EEEEEELi256ENS_6half_tEfNS_4arch4Sm90ELb0ELb1ELb0ELb1ELb1ELb0ELb1ELb1ELb0ELb1ELb0ELb0EEENS1_21CollectiveEpilogueFwdINS6_IJSA_NS7_ILi256EEESB_EEES9_SE_SG_Li256ELb1ELb1ELb0ELb0EEENS1_36VarlenDynamicPersistentTileSchedulerILi128ELi96ELi256ELi128ELb0ELb1ELb1ELb1ELb0ELb1EEEEEEEEEvNT_6ParamsE,"",@"SHT_CUDA_INFO"
	.sectionflags	@""
	.align	4


	//----- nvinfo : EIATTR_CUDA_API_VERSION
	.align		4
        /*0000*/ 	.byte	0x04, 0x37
        /*0002*/ 	.short	(.L_1400 - .L_1399)
.L_1399:
        /*0004*/ 	.word	0x00000082


	//----- nvinfo : EIATTR_KPARAM_INFO
	.align		4
.L_1400:
        /*0008*/ 	.byte	0x04, 0x17
        /*000a*/ 	.short	(.L_1402 - .L_1401)
.L_1401:
        /*000c*/ 	.word	0x00000000
        /*0010*/ 	.short	0x0000
        /*0012*/ 	.short	0x0070
        /*0014*/ 	.byte	0x00, 0xf0, 0x01, 0x2e


	//----- nvinfo : EIATTR_SPARSE_MMA_MASK
	.align		4
.L_1402:
        /*0018*/ 	.byte	0x03, 0x50
        /*001a*/ 	.short	0x0000


	//----- nvinfo : EIATTR_MAXREG_COUNT
	.align		4
        /*001c*/ 	.byte	0x03, 0x1b
        /*001e*/ 	.short	0x00a8


	//----- nvinfo : EIATTR_NUM_BARRIERS
	.align		4
        /*0020*/ 	.byte	0x02, 0x4c
        /*0022*/ 	.byte	0x10
	.zero		1


	//----- nvinfo : EIATTR_EXTERNS
	.align		4
        /*0024*/ 	.byte	0x04, 0x0f
        /*0026*/ 	.short	(.L_1404 - .L_1403)


	//   ....[0]....
	.align		4
.L_1403:
        /*0028*/ 	.word	index@(__assertfail)


	//----- nvinfo : EIATTR_ANNOTATIONS
	.align		4
.L_1404:
        /*002c*/ 	.byte	0x04, 0x55
        /*002e*/ 	.short	(.L_1406 - .L_1405)


	//   ....[0]....
.L_1405:
        /* <DEDUP_REMOVED lines=25> */


	//----- nvinfo : EIATTR_MERCURY_ISA_VERSION
	.align		4
.L_1406:
        /*01b0*/ 	.byte	0x03, 0x5f
        /*01b2*/ 	.short	0x0101


	//----- nvinfo : EIATTR_UNUSED_LOAD_BYTE_OFFSET
	.align		4
        /*01b4*/ 	.byte	0x04, 0x44
        /*01b6*/ 	.short	(.L_1408 - .L_1407)


	//   ....[0]....
.L_1407:
        /*01b8*/ 	.word	0x00000a70
        /*01bc*/ 	.word	0x0000fff0


	//   ....[1]....
        /*01c0*/ 	.word	0x0001f2d0
        /*01c4*/ 	.word	0x0000fff0


	//----- nvinfo : EIATTR_INT_WARP_WIDE_INSTR_OFFSETS
	.align		4
.L_1408:
        /*01c8*/ 	.byte	0x04, 0x31
        /*01ca*/ 	.short	(.L_1410 - .L_1409)


	//   ....[0]....
.L_1409:
        /*01cc*/ 	.word	0x000000c0


	//   ....[1]....
        /*01d0*/ 	.word	0x000000d0


	//   ....[2]....
        /*01d4*/ 	.word	0x000000e0


	//   ....[3]....
        /*01d8*/ 	.word	0x00000180


	//   ....[4]....
        /*01dc*/ 	.word	0x00023470


	//   ....[5]....
        /*01e0*/ 	.word	0x00023500


	//   ....[6]....
        /*01e4*/ 	.word	0x000273d0


	//   ....[7]....
        /*01e8*/ 	.word	0x00027460


	//----- nvinfo : EIATTR_COOP_GROUP_MASK_REGIDS
	.align		4
.L_1410:
        /*01ec*/ 	.byte	0x04, 0x29
        /*01ee*/ 	.short	(.L_1412 - .L_1411)


	//   ....[0]....
.L_1411:
        /*01f0*/ 	.word	0xffffffff


	//   ....[1]....
        /*01f4*/ 	.word	0xffffffff


	//   ....[2]....
        /*01f8*/ 	.word	0xffffffff


	//   ....[3]....
        /*01fc*/ 	.word	0xffffffff


	//   ....[4]....
        /*0200*/ 	.word	0xffffffff


	//   ....[5]....
        /*0204*/ 	.word	0xffffffff


	//   ....[6]....
        /*0208*/ 	.word	0xffffffff


	//   ....[7]....
        /*020c*/ 	.word	0xffffffff


	//   ....[8]....
        /*0210*/ 	.word	0xffffffff


	//   ....[9]....
        /*0214*/ 	.word	0xffffffff


	//   ....[10]....
        /*0218*/ 	.word	0xffffffff


	//   ....[11]....
        /*021c*/ 	.word	0xffffffff


	//   ....[12]....
        /*0220*/ 	.word	0xffffffff


	//   ....[13]....
        /*0224*/ 	.word	0xffffffff


	//   ....[14]....
        /*0228*/ 	.word	0xffffffff


	//   ....[15]....
        /*022c*/ 	.word	0xffffffff


	//   ....[16]....
        /*0230*/ 	.word	0xffffffff


	//   ....[17]....
        /*0234*/ 	.word	0xffffffff


	//   ....[18]....
        /*0238*/ 	.word	0xffffffff


	//   ....[19]....
        /*023c*/ 	.word	0xffffffff


	//   ....[20]....
        /*0240*/ 	.word	0xffffffff


	//   ....[21]....
        /*0244*/ 	.word	0xffffffff


	//   ....[22]....
        /*0248*/ 	.word	0xffffffff


	//   ....[23]....
        /*024c*/ 	.word	0xffffffff


	//   ....[24]....
        /*0250*/ 	.word	0xffffffff


	//   ....[25]....
        /*0254*/ 	.word	0xffffffff


	//   ....[26]....
        /*0258*/ 	.word	0xffffffff


	//   ....[27]....
        /*025c*/ 	.word	0xffffffff


	//   ....[28]....
        /*0260*/ 	.word	0xffffffff


	//   ....[29]....
        /*0264*/ 	.word	0xffffffff


	//   ....[30]....
        /*0268*/ 	.word	0xffffffff


	//   ....[31]....
        /*026c*/ 	.word	0xffffffff


	//   ....[32]....
        /*0270*/ 	.word	0xffffffff


	//   ....[33]....
        /*0274*/ 	.word	0xffffffff


	//   ....[34]....
        /*0278*/ 	.word	0xffffffff


	//   ....[35]....
        /*027c*/ 	.word	0xffffffff


	//   ....[36]....
        /*0280*/ 	.word	0xffffffff


	//   ....[37]....
        /*0284*/ 	.word	0xffffffff


	//   ....[38]....
        /*0288*/ 	.word	0xffffffff


	//   ....[39]....
        /*028c*/ 	.word	0xffffffff


	//   ....[40]....
        /*0290*/ 	.word	0xffffffff


	//   ....[41]....
        /*0294*/ 	.word	0xffffffff


	//   ....[42]....
        /*0298*/ 	.word	0xffffffff


	//   ....[43]....
        /*029c*/ 	.word	0xffffffff


	//   ....[44]....
        /*02a0*/ 	.word	0xffffffff


	//   ....[45]....
        /*02a4*/ 	.word	0xffffffff


	//   ....[46]....
        /*02a8*/ 	.word	0xffffffff


	//   ....[47]....
        /*02ac*/ 	.word	0xffffffff


	//   ....[48]....
        /*02b0*/ 	.word	0xffffffff


	//   ....[49]....
        /*02b4*/ 	.word	0xffffffff


	//   ....[50]....
        /*02b8*/ 	.word	0xffffffff


	//   ....[51]....
        /*02bc*/ 	.word	0xffffffff


	//   ....[52]....
        /*02c0*/ 	.word	0xffffffff


	//   ....[53]....
        /*02c4*/ 	.word	0xffffffff


	//   ....[54]....
        /*02c8*/ 	.word	0xffffffff


	//   ....[55]....
        /*02cc*/ 	.word	0xffffffff


	//   ....[56]....
        /*02d0*/ 	.word	0xffffffff


	//   ....[57]....
        /*02d4*/ 	.word	0xffffffff


	//   ....[58]....
        /*02d8*/ 	.word	0xffffffff


	//   ....[59]....
        /*02dc*/ 	.word	0xffffffff


	//   ....[60]....
        /*02e0*/ 	.word	0xffffffff


	//   ....[61]....
        /*02e4*/ 	.word	0xffffffff


	//   ....[62]....
        /*02e8*/ 	.word	0xffffffff


	//   ....[63]....
        /*02ec*/ 	.word	0xffffffff


	//   ....[64]....
        /*02f0*/ 	.word	0xffffffff


	//   ....[65]....
        /*02f4*/ 	.word	0xffffffff


	//   ....[66]....
        /*02f8*/ 	.word	0xffffffff


	//   ....[67]....
        /*02fc*/ 	.word	0xffffffff


	//   ....[68]....
        /*0300*/ 	.word	0xffffffff


	//   ....[69]....
        /*0304*/ 	.word	0xffffffff


	//   ....[70]....
        /*0308*/ 	.word	0xffffffff


	//   ....[71]....
        /*030c*/ 	.word	0xffffffff


	//   ....[72]....
        /*0310*/ 	.word	0xffffffff


	//   ....[73]....
        /*0314*/ 	.word	0xffffffff


	//   ....[74]....
        /*0318*/ 	.word	0xffffffff


	//   ....[75]....
        /*031c*/ 	.word	0xffffffff


	//   ....[76]....
        /*0320*/ 	.word	0xffffffff


	//   ....[77]....
        /*0324*/ 	.word	0xffffffff


	//   ....[78]....
        /*0328*/ 	.word	0xffffffff


	//   ....[79]....
        /*032c*/ 	.word	0xffffffff


	//   ....[80]....
        /*0330*/ 	.word	0xffffffff


	//   ....[81]....
        /*0334*/ 	.word	0xffffffff


	//   ....[82]....
        /*0338*/ 	.word	0xffffffff


	//   ....[83]....
        /*033c*/ 	.word	0xffffffff


	//   ....[84]....
        /*0340*/ 	.word	0xffffffff


	//   ....[85]....
        /*0344*/ 	.word	0xffffffff


	//   ....[86]....
        /*0348*/ 	.word	0xffffffff


	//   ....[87]....
        /*034c*/ 	.word	0xffffffff


	//   ....[88]....
        /*0350*/ 	.word	0xffffffff


	//   ....[89]....
        /*0354*/ 	.word	0xffffffff


	//   ....[90]....
        /*0358*/ 	.word	0xffffffff


	//   ....[91]....
        /*035c*/ 	.word	0xffffffff


	//   ....[92]....
        /*0360*/ 	.word	0xffffffff


	//   ....[93]....
        /*0364*/ 	.word	0xffffffff


	//   ....[94]....
        /*0368*/ 	.word	0xffffffff


	//   ....[95]....
        /*036c*/ 	.word	0xffffffff


	//   ....[96]....
        /*0370*/ 	.word	0xffffffff


	//   ....[97]....
        /*0374*/ 	.word	0xffffffff


	//   ....[98]....
        /*0378*/ 	.word	0xffffffff


	//   ....[99]....
        /*037c*/ 	.word	0xffffffff


	//   ....[100]....
        /*0380*/ 	.word	0xffffffff


	//   ....[101]....
        /*0384*/ 	.word	0xffffffff


	//   ....[102]....
        /*0388*/ 	.word	0xffffffff


	//   ....[103]....
        /*038c*/ 	.word	0xffffffff


	//   ....[104]....
        /*0390*/ 	.word	0xffffffff


	//   ....[105]....
        /*0394*/ 	.word	0xffffffff


	//   ....[106]....
        /*0398*/ 	.word	0xffffffff


	//   ....[107]....
        /*039c*/ 	.word	0xffffffff


	//   ....[108]....
        /*03a0*/ 	.word	0xffffffff


	//   ....[109]....
        /*03a4*/ 	.word	0xffffffff


	//   ....[110]....
        /*03a8*/ 	.word	0xffffffff


	//   ....[111]....
        /*03ac*/ 	.word	0xffffffff


	//   ....[112]....
        /*03b0*/ 	.word	0xffffffff


	//   ....[113]....
        /*03b4*/ 	.word	0xffffffff


	//   ....[114]....
        /*03b8*/ 	.word	0xffffffff


	//   ....[115]....
        /*03bc*/ 	.word	0xffffffff


	//   ....[116]....
        /*03c0*/ 	.word	0xffffffff


	//   ....[117]....
        /*03c4*/ 	.word	0xffffffff


	//   ....[118]....
        /*03c8*/ 	.word	0xffffffff


	//   ....[119]....
        /*03cc*/ 	.word	0xffffffff


	//   ....[120]....
        /*03d0*/ 	.word	0xffffffff


	//   ....[121]....
        /*03d4*/ 	.word	0xffffffff


	//   ....[122]....
        /*03d8*/ 	.word	0xffffffff


	//   ....[123]....
        /*03dc*/ 	.word	0xffffffff


	//   ....[124]....
        /*03e0*/ 	.word	0xffffffff


	//   ....[125]....
        /*03e4*/ 	.word	0xffffffff


	//   ....[126]....
        /*03e8*/ 	.word	0xffffffff


	//   ....[127]....
        /*03ec*/ 	.word	0xffffffff


	//   ....[128]....
        /*03f0*/ 	.word	0xffffffff


	//   ....[129]....
        /*03f4*/ 	.word	0xffffffff


	//   ....[130]....
        /*03f8*/ 	.word	0xffffffff


	//   ....[131]....
        /*03fc*/ 	.word	0xffffffff


	//   ....[132]....
        /*0400*/ 	.word	0xffffffff


	//   ....[133]....
        /*0404*/ 	.word	0xffffffff


	//   ....[134]....
        /*0408*/ 	.word	0xffffffff


	//   ....[135]....
        /*040c*/ 	.word	0xffffffff


	//   ....[136]....
        /*0410*/ 	.word	0xffffffff


	//   ....[137]....
        /*0414*/ 	.word	0xffffffff


	//   ....[138]....
        /*0418*/ 	.word	0xffffffff


	//   ....[139]....
        /*041c*/ 	.word	0xffffffff


	//   ....[140]....
        /*0420*/ 	.word	0xffffffff


	//   ....[141]....
        /*0424*/ 	.word	0xffffffff


	//   ....[142]....
        /*0428*/ 	.word	0xffffffff


	//   ....[143]....
        /*042c*/ 	.word	0xffffffff


	//   ....[144]....
        /*0430*/ 	.word	0xffffffff


	//   ....[145]....
        /*0434*/ 	.word	0xffffffff


	//   ....[146]....
        /*0438*/ 	.word	0xffffffff


	//   ....[147]....
        /*043c*/ 	.word	0xffffffff


	//   ....[148]....
        /*0440*/ 	.word	0xffffffff


	//   ....[149]....
        /*0444*/ 	.word	0xffffffff


	//   ....[150]....
        /*0448*/ 	.word	0xffffffff


	//   ....[151]....
        /*044c*/ 	.word	0xffffffff


	//   ....[152]....
        /*0450*/ 	.word	0xffffffff


	//   ....[153]....
        /*0454*/ 	.word	0xffffffff


	//   ....[154]....
        /*0458*/ 	.word	0xffffffff


	//   ....[155]....
        /*045c*/ 	.word	0xffffffff


	//   ....[156]....
        /*0460*/ 	.word	0xffffffff


	//   ....[157]....
        /*0464*/ 	.word	0xffffffff


	//   ....[158]....
        /*0468*/ 	.word	0xffffffff


	//   ....[159]....
        /*046c*/ 	.word	0xffffffff


	//   ....[160]....
        /*0470*/ 	.word	0xffffffff


	//   ....[161]....
        /*0474*/ 	.word	0x0500000f


	//   ....[162]....
        /*0478*/ 	.word	0x0500000f


	//   ....[163]....
        /*047c*/ 	.word	0x0500000f


	//   ....[164]....
        /*0480*/ 	.word	0x0500000f


	//   ....[165]....
        /*0484*/ 	.word	0x0500000f


	//   ....[166]....
        /*0488*/ 	.word	0x0500000f


	//   ....[167]....
        /*048c*/ 	.word	0x0500000f


	//   ....[168]....
        /*0490*/ 	.word	0x0500000f


	//   ....[169]....
        /*0494*/ 	.word	0x0500000f


	//   ....[170]....
        /*0498*/ 	.word	0x0500000f


	//   ....[171]....
        /*049c*/ 	.word	0x0500000f


	//   ....[172]....
        /*04a0*/ 	.word	0x0500000f


	//   ....[173]....
        /*04a4*/ 	.word	0x0500000f


	//   ....[174]....
        /*04a8*/ 	.word	0x0500000f


	//   ....[175]....
        /*04ac*/ 	.word	0x0500000f


	//   ....[176]....
        /*04b0*/ 	.word	0x0500000f


	//   ....[177]....
        /*04b4*/ 	.word	0x0500000f


	//   ....[178]....
        /*04b8*/ 	.word	0x0500000f


	//   ....[179]....
        /*04bc*/ 	.word	0x0500000f


	//   ....[180]....
        /*04c0*/ 	.word	0x0500000f


	//   ....[181]....
        /*04c4*/ 	.word	0x0500000f


	//   ....[182]....
        /*04c8*/ 	.word	0x0500000f


	//   ....[183]....
        /*04cc*/ 	.word	0x0500000f


	//   ....[184]....
        /*04d0*/ 	.word	0x0500000f


	//   ....[185]....
        /*04d4*/ 	.word	0x0500000f


	//   ....[186]....
        /*04d8*/ 	.word	0x0500000f


	//   ....[187]....
        /*04dc*/ 	.word	0x0500000f


	//   ....[188]....
        /*04e0*/ 	.word	0x0500000f


	//   ....[189]....
        /*04e4*/ 	.word	0x0500000f


	//   ....[190]....
        /*04e8*/ 	.word	0x0500000f


	//   ....[191]....
        /*04ec*/ 	.word	0x0500000f


	//   ....[192]....
        /*04f0*/ 	.word	0x0500000f


	//   ....[193]....
        /*04f4*/ 	.word	0x0500000f


	//   ....[194]....
        /*04f8*/ 	.word	0x0500000f


	//   ....[195]....
        /*04fc*/ 	.word	0x0500000f


	//   ....[196]....
        /*0500*/ 	.word	0x0500000f


	//   ....[197]....
        /*0504*/ 	.word	0x0500000f


	//   ....[198]....
        /*0508*/ 	.word	0x0500000f


	//   ....[199]....
        /*050c*/ 	.word	0x0500000f


	//   ....[200]....
        /*0510*/ 	.word	0x0500000f


	//   ....[201]....
        /*0514*/ 	.word	0x0500000f


	//   ....[202]....
        /*0518*/ 	.word	0x0500000f


	//   ....[203]....
        /*051c*/ 	.word	0x0500000f


	//   ....[204]....
        /*0520*/ 	.word	0x0500000f


	//   ....[205]....
        /*0524*/ 	.word	0x0500000f


	//   ....[206]....
        /*0528*/ 	.word	0x0500000f


	//   ....[207]....
        /*052c*/ 	.word	0x0500000f


	//   ....[208]....
        /*0530*/ 	.word	0x0500000f


	//   ....[209]....
        /*0534*/ 	.word	0x0500000f


	//   ....[210]....
        /*0538*/ 	.word	0x0500000f


	//   ....[211]....
        /*053c*/ 	.word	0x0500000f


	//   ....[212]....
        /*0540*/ 	.word	0x0500000f


	//   ....[213]....
        /*0544*/ 	.word	0x0500000f


	//   ....[214]....
        /*0548*/ 	.word	0x0500000f


	//   ....[215]....
        /*054c*/ 	.word	0x0500000f


	//   ....[216]....
        /*0550*/ 	.word	0x0500000f


	//   ....[217]....
        /*0554*/ 	.word	0x0500000f


	//   ....[218]....
        /*0558*/ 	.word	0x0500000f


	//   ....[219]....
        /*055c*/ 	.word	0x0500000f


	//   ....[220]....
        /*0560*/ 	.word	0x0500000f


	//   ....[221]....
        /*0564*/ 	.word	0x0500000f


	//   ....[222]....
        /*0568*/ 	.word	0x0500000f


	//   ....[223]....
        /*056c*/ 	.word	0x0500000f


	//   ....[224]....
        /*0570*/ 	.word	0x0500000f


	//   ....[225]....
        /*0574*/ 	.word	0x0500000f


	//   ....[226]....
        /*0578*/ 	.word	0x0500000f


	//   ....[227]....
        /*057c*/ 	.word	0x0500000f


	//   ....[228]....
        /*0580*/ 	.word	0x0500000f


	//   ....[229]....
        /*0584*/ 	.word	0x0500000f


	//   ....[230]....
        /*0588*/ 	.word	0x0500000f


	//   ....[231]....
        /*058c*/ 	.word	0x0500000f


	//   ....[232]....
        /*0590*/ 	.word	0x0500000f


	//   ....[233]....
        /*0594*/ 	.word	0x0500000f


	//   ....[234]....
        /*0598*/ 	.word	0x0500000f


	//   ....[235]....
        /*059c*/ 	.word	0x0500000f


	//   ....[236]....
        /*05a0*/ 	.word	0x0500000f


	//   ....[237]....
        /*05a4*/ 	.word	0x0500000f


	//   ....[238]....
        /*05a8*/ 	.word	0x0500000f


	//   ....[239]....
        /*05ac*/ 	.word	0x0500000f


	//   ....[240]....
        /*05b0*/ 	.word	0x0500000f


	//   ....[241]....
        /*05b4*/ 	.word	0x0500000f


	//   ....[242]....
        /*05b8*/ 	.word	0x0500000f


	//   ....[243]....
        /*05bc*/ 	.word	0x0500000f


	//   ....[244]....
        /*05c0*/ 	.word	0x0500000f


	//   ....[245]....
        /*05c4*/ 	.word	0x0500000f


	//   ....[246]....
        /*05c8*/ 	.word	0x0500000f


	//   ....[247]....
        /*05cc*/ 	.word	0x0500000f


	//   ....[248]....
        /*05d0*/ 	.word	0x0500000f


	//   ....[249]....
        /*05d4*/ 	.word	0x0500000f


	//   ....[250]....
        /*05d8*/ 	.word	0x0500000f


	//   ....[251]....
        /*05dc*/ 	.word	0x0500000f


	//   ....[252]....
        /*05e0*/ 	.word	0x0500000f


	//   ....[253]....
        /*05e4*/ 	.word	0x0500000f


	//   ....[254]....
        /*05e8*/ 	.word	0x0500000f


	//   ....[255]....
        /*05ec*/ 	.word	0x0500000f


	//   ....[0]....
        /*05f0*/ 	.word	0x0500000f


	//   ....[1]....
        /*05f4*/ 	.word	0x0500000f


	//   ....[2]....
        /*05f8*/ 	.word	0x0500000f


	//   ....[3]....
        /*05fc*/ 	.word	0x0500000f


	//   ....[4]....
        /*0600*/ 	.word	0xffffffff


	//   ....[5]....
        /*0604*/ 	.word	0xffffffff


	//   ....[6]....
        /*0608*/ 	.word	0xffffffff


	//   ....[7]....
        /*060c*/ 	.word	0xffffffff


	//   ....[8]....
        /*0610*/ 	.word	0xffffffff


	//   ....[9]....
        /*0614*/ 	.word	0xffffffff


	//----- nvinfo : EIATTR_COOP_GROUP_INSTR_OFFSETS
	.align		4
.L_1412:
        /*0618*/ 	.byte	0x04, 0x28
        /*061a*/ 	.short	(.L_1414 - .L_1413)


	//   ....[0]....
.L_1413:
        /*061c*/ 	.word	0x00000080


	//   ....[1]....
        /*0620*/ 	.word	0x00000090


	//   ....[2]....
        /*0624*/ 	.word	0x000002f0


	//   ....[3]....
        /*0628*/ 	.word	0x00000450


	//   ....[4]....
        /*062c*/ 	.word	0x00000570


	//   ....[5]....
        /*0630*/ 	.word	0x000006d0


	//   ....[6]....
        /*0634*/ 	.word	0x00002280


	//   ....[7]....
        /*0638*/ 	.word	0x000044d0


	//   ....[8]....
        /*063c*/ 	.word	0x00004740


	//   ....[9]....
        /*0640*/ 	.word	0x000059f0


	//   ....[10]....
        /*0644*/ 	.word	0x00005d60


	//   ....[11]....
        /*0648*/ 	.word	0x000060d0


	//   ....[12]....
        /*064c*/ 	.word	0x00006120


	//   ....[13]....
        /*0650*/ 	.word	0x0000b110


	//   ....[14]....
        /*0654*/ 	.word	0x0000b1b0


	//   ....[15]....
        /*0658*/ 	.word	0x0000b290


	//   ....[16]....
        /*065c*/ 	.word	0x0000b2b0


	//   ....[17]....
        /*0660*/ 	.word	0x00014ab0


	//   ....[18]....
        /*0664*/ 	.word	0x00014ca0


	//   ....[19]....
        /*0668*/ 	.word	0x00015e40


	//   ....[20]....
        /*066c*/ 	.word	0x00015ed0


	//   ....[21]....
        /*0670*/ 	.word	0x00015f10


	//   ....[22]....
        /*0674*/ 	.word	0x00015f30


	//   ....[23]....
        /*0678*/ 	.word	0x0001e350


	//   ....[24]....
        /*067c*/ 	.word	0x0001e370


	//   ....[25]....
        /*0680*/ 	.word	0x0001e3d0


	//   ....[26]....
        /*0684*/ 	.word	0x0001e410


	//   ....[27]....
        /*0688*/ 	.word	0x000200e0


	//   ....[28]....
        /*068c*/ 	.word	0x00020100


	//   ....[29]....
        /*0690*/ 	.word	0x00020150


	//   ....[30]....
        /*0694*/ 	.word	0x00020170


	//   ....[31]....
        /*0698*/ 	.word	0x00020ac0


	//   ....[32]....
        /*069c*/ 	.word	0x00020ae0


	//   ....[33]....
        /*06a0*/ 	.word	0x00020c30


	//   ....[34]....
        /*06a4*/ 	.word	0x00020c50


	//   ....[35]....
        /*06a8*/ 	.word	0x00020d90


	//   ....[36]....
        /*06ac*/ 	.word	0x00020db0


	//   ....[37]....
        /*06b0*/ 	.word	0x00020f00


	//   ....[38]....
        /*06b4*/ 	.word	0x00020f20


	//   ....[39]....
        /*06b8*/ 	.word	0x00021880


	//   ....[40]....
        /*06bc*/ 	.word	0x000218a0


	//   ....[41]....
        /*06c0*/ 	.word	0x000219e0


	//   ....[42]....
        /*06c4*/ 	.word	0x00021a00


	//   ....[43]....
        /*06c8*/ 	.word	0x00021b40


	//   ....[44]....
        /*06cc*/ 	.word	0x00021b60


	//   ....[45]....
        /*06d0*/ 	.word	0x00021cb0


	//   ....[46]....
        /*06d4*/ 	.word	0x00021cd0


	//   ....[47]....
        /*06d8*/ 	.word	0x00021ea0


	//   ....[48]....
        /*06dc*/ 	.word	0x00022070


	//   ....[49]....
        /*06e0*/ 	.word	0x000220a0


	//   ....[50]....
        /*06e4*/ 	.word	0x000220d0


	//   ....[51]....
        /*06e8*/ 	.word	0x00022100


	//   ....[52]....
        /*06ec*/ 	.word	0x00022130


	//   ....[53]....
        /*06f0*/ 	.word	0x00022160


	//   ....[54]....
        /*06f4*/ 	.word	0x000222b0


	//   ....[55]....
        /*06f8*/ 	.word	0x000222e0


	//   ....[56]....
        /*06fc*/ 	.word	0x00022310


	//   ....[57]....
        /*0700*/ 	.word	0x00022340


	//   ....[58]....
        /*0704*/ 	.word	0x00022370


	//   ....[59]....
        /*0708*/ 	.word	0x000223a0


	//   ....[60]....
        /*070c*/ 	.word	0x00022430


	//   ....[61]....
        /*0710*/ 	.word	0x00022490


	//   ....[62]....
        /*0714*/ 	.word	0x00022520


	//   ....[63]....
        /*0718*/ 	.word	0x00024040


	//   ....[64]....
        /*071c*/ 	.word	0x00024060


	//   ....[65]....
        /*0720*/ 	.word	0x000240f0


	//   ....[66]....
        /*0724*/ 	.word	0x00024110


	//   ....[67]....
        /*0728*/ 	.word	0x00024190


	//   ....[68]....
        /*072c*/ 	.word	0x000241b0


	//   ....[69]....
        /*0730*/ 	.word	0x00024230


	//   ....[70]....
        /*0734*/ 	.word	0x00024250


	//   ....[71]....
        /*0738*/ 	.word	0x000242d0


	//   ....[72]....
        /*073c*/ 	.word	0x000242f0


	//   ....[73]....
        /*0740*/ 	.word	0x00024300


	//   ....[74]....
        /*0744*/ 	.word	0x00024310


	//   ....[75]....
        /*0748*/ 	.word	0x00024ab0


	//   ....[76]....
        /*074c*/ 	.word	0x00024ad0


	//   ....[77]....
        /*0750*/ 	.word	0x00024ae0


	//   ....[78]....
        /*0754*/ 	.word	0x00024af0


	//   ....[79]....
        /*0758*/ 	.word	0x00024b10


	//   ....[80]....
        /*075c*/ 	.word	0x00024bb0


	//   ....[81]....
        /*0760*/ 	.word	0x00024c20


	//   ....[82]....
        /*0764*/ 	.word	0x00024c80


	//   ....[83]....
        /*0768*/ 	.word	0x00024ca0


	//   ....[84]....
        /*076c*/ 	.word	0x00024d00


	//   ....[85]....
        /*0770*/ 	.word	0x00024d20


	//   ....[86]....
        /*0774*/ 	.word	0x00024d60


	//   ....[87]....
        /*0778*/ 	.word	0x00024da0


	//   ....[88]....
        /*077c*/ 	.word	0x00024dc0


	//   ....[89]....
        /*0780*/ 	.word	0x00024df0


	//   ....[90]....
        /*0784*/ 	.word	0x00024e10


	//   ....[91]....
        /*0788*/ 	.word	0x000255c0


	//   ....[92]....
        /*078c*/ 	.word	0x000255f0


	//   ....[93]....
        /*0790*/ 	.word	0x00025600


	//   ....[94]....
        /*0794*/ 	.word	0x00025610


	//   ....[95]....
        /*0798*/ 	.word	0x000256d0


	//   ....[96]....
        /*079c*/ 	.word	0x00025720


	//   ....[97]....
        /*07a0*/ 	.word	0x00025790


	//   ....[98]....
        /*07a4*/ 	.word	0x00025810


	//   ....[99]....
        /*07a8*/ 	.word	0x00025870


	//   ....[100]....
        /*07ac*/ 	.word	0x000258a0


	//   ....[101]....
        /*07b0*/ 	.word	0x00025900


	//   ....[102]....
        /*07b4*/ 	.word	0x00025930


	//   ....[103]....
        /*07b8*/ 	.word	0x00025990


	//   ....[104]....
        /*07bc*/ 	.word	0x000259c0


	//   ....[105]....
        /*07c0*/ 	.word	0x00025a10


	//   ....[106]....
        /*07c4*/ 	.word	0x00025a40


	//   ....[107]....
        /*07c8*/ 	.word	0x00025f80


	//   ....[108]....
        /*07cc*/ 	.word	0x00025fa0


	//   ....[109]....
        /*07d0*/ 	.word	0x00025ff0


	//   ....[110]....
        /*07d4*/ 	.word	0x000260b0


	//   ....[111]....
        /*07d8*/ 	.word	0x000260c0


	//   ....[112]....
        /*07dc*/ 	.word	0x000260f0


	//   ....[113]....
        /*07e0*/ 	.word	0x00026180


	//   ....[114]....
        /*07e4*/ 	.word	0x00026230


	//   ....[115]....
        /*07e8*/ 	.word	0x00026240


	//   ....[116]....
        /*07ec*/ 	.word	0x00026270


	//   ....[117]....
        /*07f0*/ 	.word	0x00026280


	//   ....[118]....
        /*07f4*/ 	.word	0x00026310


	//   ....[119]....
        /*07f8*/ 	.word	0x00026a20


	//   ....[120]....
        /*07fc*/ 	.word	0x00026a40


	//   ....[121]....
        /*0800*/ 	.word	0x00026a90


	//   ....[122]....
        /*0804*/ 	.word	0x00026aa0


	//   ....[123]....
        /*0808*/ 	.word	0x00026ae0


	//   ....[124]....
        /*080c*/ 	.word	0x00026af0


	//   ....[125]....
        /*0810*/ 	.word	0x00026b30


	//   ....[126]....
        /*0814*/ 	.word	0x00026b40


	//   ....[127]....
        /*0818*/ 	.word	0x00026b80


	//   ....[128]....
        /*081c*/ 	.word	0x00026b90


	//   ....[129]....
        /*0820*/ 	.word	0x00026ba0


	//   ....[130]....
        /*0824*/ 	.word	0x00026be0


	//   ....[131]....
        /*0828*/ 	.word	0x00026f10


	//   ....[132]....
        /*082c*/ 	.word	0x00026f30


	//   ....[133]....
        /*0830*/ 	.word	0x00026f40


	//   ....[134]....
        /*0834*/ 	.word	0x00026f50


	//   ....[135]....
        /*0838*/ 	.word	0x00026f70


	//   ....[136]....
        /*083c*/ 	.word	0x00026fe0


	//   ....[137]....
        /*0840*/ 	.word	0x00027050


	//   ....[138]....
        /*0844*/ 	.word	0x00027070


	//   ....[139]....
        /*0848*/ 	.word	0x00027080


	//   ....[140]....
        /*084c*/ 	.word	0x000270e0


	//   ....[141]....
        /*0850*/ 	.word	0x00027100


	//   ....[142]....
        /*0854*/ 	.word	0x00027160


	//   ....[143]....
        /*0858*/ 	.word	0x00027650


	//   ....[144]....
        /*085c*/ 	.word	0x00027680


	//   ....[145]....
        /*0860*/ 	.word	0x000276b0


	//   ....[146]....
        /*0864*/ 	.word	0x000276e0


	//   ....[147]....
        /*0868*/ 	.word	0x00027710


	//   ....[148]....
        /*086c*/ 	.word	0x00027740


	//   ....[149]....
        /*0870*/ 	.word	0x00027770


	//   ....[150]....
        /*0874*/ 	.word	0x000277a0


	//   ....[151]....
        /*0878*/ 	.word	0x00027920


	//   ....[152]....
        /*087c*/ 	.word	0x00027950


	//   ....[153]....
        /*0880*/ 	.word	0x00027980


	//   ....[154]....
        /*0884*/ 	.word	0x000279b0


	//   ....[155]....
        /*0888*/ 	.word	0x000279e0


	//   ....[156]....
        /*088c*/ 	.word	0x00027a10


	//   ....[157]....
        /*0890*/ 	.word	0x00027ad0


	//   ....[158]....
        /*0894*/ 	.word	0x00027af0


	//   ....[159]....
        /*0898*/ 	.word	0x00027b60


	//   ....[160]....
        /*089c*/ 	.word	0x00028200


	//   ....[161]....
        /*08a0*/ 	.word	0x000287d0


	//   ....[162]....
        /*08a4*/ 	.word	0x000288c0


	//   ....[163]....
        /*08a8*/ 	.word	0x00028960


	//   ....[164]....
        /*08ac*/ 	.word	0x000289c0


	//   ....[165]....
        /*08b0*/ 	.word	0x00028ab0


	//   ....[166]....
        /*08b4*/ 	.word	0x00028b20


	//   ....[167]....
        /*08b8*/ 	.word	0x00028c10


	//   ....[168]....
        /*08bc*/ 	.word	0x00028c80


	//   ....[169]....
        /*08c0*/ 	.word	0x00028d70


	//   ....[170]....
        /*08c4*/ 	.word	0x00028de0


	//   ....[171]....
        /*08c8*/ 	.word	0x00028ed0


	//   ....[172]....
        /*08cc*/ 	.word	0x00028f40


	//   ....[173]....
        /*08d0*/ 	.word	0x00028fe0


	//   ....[174]....
        /*08d4*/ 	.word	0x000290e0


	//   ....[175]....
        /*08d8*/ 	.word	0x00029130


	//   ....[176]....
        /*08dc*/ 	.word	0x00029190


	//   ....[177]....
        /*08e0*/ 	.word	0x000292c0


	//   ....[178]....
        /*08e4*/ 	.word	0x00029380


	//   ....[179]....
        /*08e8*/ 	.word	0x00029430


	//   ....[180]....
        /*08ec*/ 	.word	0x000294b0


	//   ....[181]....
        /*08f0*/ 	.word	0x000295a0


	//   ....[182]....
        /*08f4*/ 	.word	0x000296b0


	//   ....[183]....
        /*08f8*/ 	.word	0x00029720


	//   ....[184]....
        /*08fc*/ 	.word	0x000297f0


	//   ....[185]....
        /*0900*/ 	.word	0x000298a0


	//   ....[186]....
        /*0904*/ 	.word	0x00029920


	//   ....[187]....
        /*0908*/ 	.word	0x000299f0


	//   ....[188]....
        /*090c*/ 	.word	0x00029a80


	//   ....[189]....
        /*0910*/ 	.word	0x00029b50


	//   ....[190]....
        /*0914*/ 	.word	0x00029bf0


	//   ....[191]....
        /*0918*/ 	.word	0x00029c90


	//   ....[192]....
        /*091c*/ 	.word	0x00029cf0


	//   ....[193]....
        /*0920*/ 	.word	0x00029d90


	//   ....[194]....
        /*0924*/ 	.word	0x00029ee0


	//   ....[195]....
        /*0928*/ 	.word	0x00029f30


	//   ....[196]....
        /*092c*/ 	.word	0x00029f90


	//   ....[197]....
        /*0930*/ 	.word	0x0002a080


	//   ....[198]....
        /*0934*/ 	.word	0x0002a180


	//   ....[199]....
        /*0938*/ 	.word	0x0002a1d0


	//   ....[200]....
        /*093c*/ 	.word	0x0002a230


	//   ....[201]....
        /*0940*/ 	.word	0x0002a320


	//   ....[202]....
        /*0944*/ 	.word	0x0002a420


	//   ....[203]....
        /*0948*/ 	.word	0x0002a470


	//   ....[204]....
        /*094c*/ 	.word	0x0002a4d0


	//   ....[205]....
        /*0950*/ 	.word	0x0002a5b0


	//   ....[206]....
        /*0954*/ 	.word	0x0002a6e0


	//   ....[207]....
        /*0958*/ 	.word	0x0002a7c0


	//   ....[208]....
        /*095c*/ 	.word	0x0002a850


	//   ....[209]....
        /*0960*/ 	.word	0x0002a960


	//   ....[210]....
        /*0964*/ 	.word	0x0002a9c0


	//   ....[211]....
        /*0968*/ 	.word	0x0002aad0


	//   ....[212]....
        /*096c*/ 	.word	0x0002ab30


	//   ....[213]....
        /*0970*/ 	.word	0x0002ac40


	//   ....[214]....
        /*0974*/ 	.word	0x0002aca0


	//   ....[215]....
        /*0978*/ 	.word	0x0002adb0


	//   ....[216]....
        /*097c*/ 	.word	0x0002ae10


	//   ....[217]....
        /*0980*/ 	.word	0x0002aed0


	//   ....[218]....
        /*0984*/ 	.word	0x0002b030


	//   ....[219]....
        /*0988*/ 	.word	0x0002b0d0


	//   ....[220]....
        /*098c*/ 	.word	0x0002b130


	//   ....[221]....
        /*0990*/ 	.word	0x0002b1e0


	//   ....[222]....
        /*0994*/ 	.word	0x0002b240


	//   ....[223]....
        /*0998*/ 	.word	0x0002b2f0


	//   ....[224]....
        /*099c*/ 	.word	0x0002b350


	//   ....[225]....
        /*09a0*/ 	.word	0x0002b400


	//   ....[226]....
        /*09a4*/ 	.word	0x0002b460


	//   ....[227]....
        /*09a8*/ 	.word	0x0002b510


	//   ....[228]....
        /*09ac*/ 	.word	0x0002b570


	//   ....[229]....
        /*09b0*/ 	.word	0x0002b620


	//   ....[230]....
        /*09b4*/ 	.word	0x0002b710


	//   ....[231]....
        /*09b8*/ 	.word	0x0002b7b0


	//   ....[232]....
        /*09bc*/ 	.word	0x0002b810


	//   ....[233]....
        /*09c0*/ 	.word	0x0002b8e0


	//   ....[234]....
        /*09c4*/ 	.word	0x0002b940


	//   ....[235]....
        /*09c8*/ 	.word	0x0002ba10


	//   ....[236]....
        /*09cc*/ 	.word	0x0002ba70


	//   ....[237]....
        /*09d0*/ 	.word	0x0002bb40


	//   ....[238]....
        /*09d4*/ 	.word	0x0002bba0


	//   ....[239]....
        /*09d8*/ 	.word	0x0002bc70


	//   ....[240]....
        /*09dc*/ 	.word	0x0002bcd0


	//   ....[241]....
        /*09e0*/ 	.word	0x0002bda0


	//   ....[242]....
        /*09e4*/ 	.word	0x0002be30


	//   ....[243]....
        /*09e8*/ 	.word	0x0002bed0


	//   ....[244]....
        /*09ec*/ 	.word	0x0002bff0


	//   ....[245]....
        /*09f0*/ 	.word	0x0002c060


	//   ....[246]....
        /*09f4*/ 	.word	0x0002c0d0


	//   ....[247]....
        /*09f8*/ 	.word	0x0002c140


	//   ....[248]....
        /*09fc*/ 	.word	0x0002c1b0


	//   ....[249]....
        /*0a00*/ 	.word	0x0002c230


	//   ....[250]....
        /*0a04*/ 	.word	0x0002c2c0


	//   ....[251]....
        /*0a08*/ 	.word	0x0002c350


	//   ....[252]....
        /*0a0c*/ 	.word	0x0002c3c0


	//   ....[253]....
        /*0a10*/ 	.word	0x0002c430


	//   ....[254]....
        /*0a14*/ 	.word	0x0002c4a0


	//   ....[255]....
        /*0a18*/ 	.word	0x0002c520


	//   ....[0]....
        /*0a1c*/ 	.word	0x0002c590


	//   ....[1]....
        /*0a20*/ 	.word	0x0002c630


	//   ....[2]....
        /*0a24*/ 	.word	0x0002c6c0


	//   ....[3]....
        /*0a28*/ 	.word	0x0002c7e0


	//   ....[4]....
        /*0a2c*/ 	.word	0x0002ecc0


	//   ....[5]....
        /*0a30*/ 	.word	0x0002f6a0


	//   ....[6]....
        /*0a34*/ 	.word	0x00030240


	//   ....[7]....
        /*0a38*/ 	.word	0x000302a0


	//   ....[8]....
        /*0a3c*/ 	.word	0x00030300


	//   ....[9]....
        /*0a40*/ 	.word	0x00030320


	//----- nvinfo : EIATTR_REG_RECONFIG
	.align		4
.L_1414:
        /*0a44*/ 	.byte	0x01, 0x54
	.zero		2


	//----- nvinfo : EIATTR_SYSCALL_OFFSETS
	.align		4
        /*0a48*/ 	.byte	0x04, 0x46
        /*0a4a*/ 	.short	(.L_1416 - .L_1415)


	//   ....[0]....
.L_1415:
        /*0a4c*/ 	.word	0x000027f0


	//   ....[1]....
        /*0a50*/ 	.word	0x00023660


	//   ....[2]....
        /*0a54*/ 	.word	0x000237b0


	//   ....[3]....
        /*0a58*/ 	.word	0x000238a0


	//   ....[4]....
        /*0a5c*/ 	.word	0x000246a0


	//   ....[5]....
        /*0a60*/ 	.word	0x00025200


	//----- nvinfo : EIATTR_MBARRIER_INSTR_OFFSETS
	.align		4
.L_1416:
        /*0a64*/ 	.byte	0x04, 0x39
        /*0a66*/ 	.short	(.L_1418 - .L_1417)


	//   ....[0]....
.L_1417:
        /*0a68*/ 	.word	0x00000190
        /*0a6c*/ 	.word	0x000000ff
        /*0a70*/ 	.word	0x00032400
        /*0a74*/ 	.short	0x0100
        /*0a76*/ 	.byte	0x08
	.zero		1


	//   ....[1]....
        /*0a78*/ 	.word	0x000001a0
        /*0a7c*/ 	.word	0x000000ff
        /*0a80*/ 	.word	0x00032410
        /*0a84*/ 	.short	0x0100
        /*0a86*/ 	.byte	0x08
	.zero		1


	//   ....[2]....
        /*0a88*/ 	.word	0x000001b0
        /*0a8c*/ 	.word	0x000000ff
        /*0a90*/ 	.word	0x00032420
        /*0a94*/ 	.short	0x0100
        /*0a96*/ 	.byte	0x08
	.zero		1


	//   ....[3]....
        /*0a98*/ 	.word	0x000002a0
        /*0a9c*/ 	.word	0x000000ff
        /*0aa0*/ 	.word	0x00032430
        /*0aa4*/ 	.short	0x0100
        /*0aa6*/ 	.byte	0x08
	.zero		1


	//   ....[4]....
        /*0aa8*/ 	.word	0x000002b0
        /*0aac*/ 	.word	0x000000ff
        /*0ab0*/ 	.word	0x00032440
        /*0ab4*/ 	.short	0x0100
        /*0ab6*/ 	.byte	0x08
	.zero		1


	//   ....[5]....
        /*0ab8*/ 	.word	0x000002c0
        /*0abc*/ 	.word	0x000000ff
        /*0ac0*/ 	.word	0x00032438
        /*0ac4*/ 	.short	0x0100
        /*0ac6*/ 	.byte	0x08
	.zero		1


	//   ....[6]....
        /*0ac8*/ 	.word	0x000002d0
        /*0acc*/ 	.word	0x000000ff
        /*0ad0*/ 	.word	0x00032448
        /*0ad4*/ 	.short	0x0100
        /*0ad6*/ 	.byte	0x08
	.zero		1


	//   ....[7]....
        /*0ad8*/ 	.word	0x00000400
        /*0adc*/ 	.word	0x000000ff
        /*0ae0*/ 	.word	0x00032450
        /*0ae4*/ 	.short	0x0100
        /*0ae6*/ 	.byte	0x08
	.zero		1


	//   ....[8]....
        /*0ae8*/ 	.word	0x00000410
        /*0aec*/ 	.word	0x000000ff
        /*0af0*/ 	.word	0x00032460
        /*0af4*/ 	.short	0x0100
        /*0af6*/ 	.byte	0x08
	.zero		1


	//   ....[9]....
        /*0af8*/ 	.word	0x00000420
        /*0afc*/ 	.word	0x000000ff
        /*0b00*/ 	.word	0x00032458
        /*0b04*/ 	.short	0x0100
        /*0b06*/ 	.byte	0x08
	.zero		1


	//   ....[10]....
        /*0b08*/ 	.word	0x00000430
        /*0b0c*/ 	.word	0x000000ff
        /*0b10*/ 	.word	0x00032468
        /*0b14*/ 	.short	0x0100
        /*0b16*/ 	.byte	0x08
	.zero		1


	//   ....[11]....
        /*0b18*/ 	.word	0x00000520
        /*0b1c*/ 	.word	0x000000ff
        /*0b20*/ 	.word	0x00032470
        /*0b24*/ 	.short	0x0100
        /*0b26*/ 	.byte	0x06
	.zero		1


	//   ....[12]....
        /*0b28*/ 	.word	0x00000530
        /*0b2c*/ 	.word	0x000000ff
        /*0b30*/ 	.word	0x00032480
        /*0b34*/ 	.short	0x0100
        /*0b36*/ 	.byte	0x06
	.zero		1


	//   ....[13]....
        /*0b38*/ 	.word	0x00000540
        /*0b3c*/ 	.word	0x000000ff
        /*0b40*/ 	.word	0x00032478
        /*0b44*/ 	.short	0x0100
        /*0b46*/ 	.byte	0x06
	.zero		1


	//   ....[14]....
        /*0b48*/ 	.word	0x00000550
        /*0b4c*/ 	.word	0x000000ff
        /*0b50*/ 	.word	0x00032488
        /*0b54*/ 	.short	0x0100
        /*0b56*/ 	.byte	0x06
	.zero		1


	//   ....[15]....
        /*0b58*/ 	.word	0x00000680
        /*0b5c*/ 	.word	0x000000ff
        /*0b60*/ 	.word	0x00032490
        /*0b64*/ 	.short	0x0100
        /*0b66*/ 	.byte	0x08
	.zero		1


	//   ....[16]....
        /*0b68*/ 	.word	0x00000690
        /*0b6c*/ 	.word	0x000000ff
        /*0b70*/ 	.word	0x000324a0
        /*0b74*/ 	.short	0x0100
        /*0b76*/ 	.byte	0x08
	.zero		1


	//   ....[17]....
        /*0b78*/ 	.word	0x000006a0
        /*0b7c*/ 	.word	0x000000ff
        /*0b80*/ 	.word	0x00032498
        /*0b84*/ 	.short	0x0100
        /*0b86*/ 	.byte	0x08
	.zero		1


	//   ....[18]....
        /*0b88*/ 	.word	0x000006b0
        /*0b8c*/ 	.word	0x000000ff
        /*0b90*/ 	.word	0x000324a8
        /*0b94*/ 	.short	0x0100
        /*0b96*/ 	.byte	0x08
	.zero		1


	//   ....[19]....
        /*0b98*/ 	.word	0x000007f0
        /*0b9c*/ 	.word	0x000000ff
        /*0ba0*/ 	.word	0x000324b0
        /*0ba4*/ 	.short	0x0100
        /*0ba6*/ 	.byte	0x08
	.zero		1


	//   ....[20]....
        /*0ba8*/ 	.word	0x00000800
        /*0bac*/ 	.word	0x000000ff
        /*0bb0*/ 	.word	0x000324c0
        /*0bb4*/ 	.short	0x0100
        /*0bb6*/ 	.byte	0x08
	.zero		1


	//   ....[21]....
        /*0bb8*/ 	.word	0x00000810
        /*0bbc*/ 	.word	0x000000ff
        /*0bc0*/ 	.word	0x000324b8
        /*0bc4*/ 	.short	0x0100
        /*0bc6*/ 	.byte	0x08
	.zero		1


	//   ....[22]....
        /*0bc8*/ 	.word	0x00000820
        /*0bcc*/ 	.word	0x000000ff
        /*0bd0*/ 	.word	0x000324c8
        /*0bd4*/ 	.short	0x0100
        /*0bd6*/ 	.byte	0x08
	.zero		1


	//   ....[23]....
        /*0bd8*/ 	.word	0x00002a40
        /*0bdc*/ 	.word	0x000000ff
        /*0be0*/ 	.word	0x00032400
        /*0be4*/ 	.short	0x010a
        /*0be6*/ 	.byte	0x2a
	.zero		1


	//   ....[24]....
        /*0be8*/ 	.word	0x00002ed0
        /*0bec*/ 	.word	0x00000018
        /*0bf0*/ 	.word	0x00000000
        /*0bf4*/ 	.short	0x010a
        /*0bf6*/ 	.byte	0x3f
	.zero		1


	//   ....[25]....
        /*0bf8*/ 	.word	0x00002f30
        /*0bfc*/ 	.word	0x00000018
        /*0c00*/ 	.word	0x00000000
        /*0c04*/ 	.short	0x010a
        /*0c06*/ 	.byte	0x3f
	.zero		1


	//   ....[26]....
        /*0c08*/ 	.word	0x000032e0
        /*0c0c*/ 	.word	0x000000ff
        /*0c10*/ 	.word	0x00032410
        /*0c14*/ 	.short	0x010a
        /*0c16*/ 	.byte	0x2a
	.zero		1


	//   ....[27]....
        /*0c18*/ 	.word	0x000033e0
        /*0c1c*/ 	.word	0x00000008
        /*0c20*/ 	.word	0x00000000
        /*0c24*/ 	.short	0x010a
        /*0c26*/ 	.byte	0x3f
	.zero		1


	//   ....[28]....
        /*0c28*/ 	.word	0x00003440
        /*0c2c*/ 	.word	0x00000008
        /*0c30*/ 	.word	0x00000000
        /*0c34*/ 	.short	0x010a
        /*0c36*/ 	.byte	0x3f
	.zero		1


	//   ....[29]....
        /*0c38*/ 	.word	0x00004180
        /*0c3c*/ 	.word	0x0000000c
        /*0c40*/ 	.word	0x00000000
        /*0c44*/ 	.short	0x0101
        /*0c46*/ 	.byte	0x3f
	.zero		1


	//   ....[30]....
        /*0c48*/ 	.word	0x000094b0
        /*0c4c*/ 	.word	0x00000006
        /*0c50*/ 	.word	0x00000000
        /*0c54*/ 	.short	0x0101
        /*0c56*/ 	.byte	0x3f
	.zero		1


	//   ....[31]....
        /*0c58*/ 	.word	0x00009c00
        /*0c5c*/ 	.word	0x00000004
        /*0c60*/ 	.word	0x00000000
        /*0c64*/ 	.short	0x010a
        /*0c66*/ 	.byte	0x3f
	.zero		1


	//   ....[32]....
        /*0c68*/ 	.word	0x00009ca0
        /*0c6c*/ 	.word	0x00000006
        /*0c70*/ 	.word	0x00000000
        /*0c74*/ 	.short	0x010a
        /*0c76*/ 	.byte	0x3f
	.zero		1


	//   ....[33]....
        /*0c78*/ 	.word	0x0000a0b0
        /*0c7c*/ 	.word	0x00000003
        /*0c80*/ 	.word	0x00000000
        /*0c84*/ 	.short	0x010a
        /*0c86*/ 	.byte	0x3f
	.zero		1


	//   ....[34]....
        /*0c88*/ 	.word	0x0000a180
        /*0c8c*/ 	.word	0x00000014
        /*0c90*/ 	.word	0x00000000
        /*0c94*/ 	.short	0x010a
        /*0c96*/ 	.byte	0x3f
	.zero		1


	//   ....[35]....
        /*0c98*/ 	.word	0x0000aec0
        /*0c9c*/ 	.word	0x00000003
        /*0ca0*/ 	.word	0x00000000
        /*0ca4*/ 	.short	0x0101
        /*0ca6*/ 	.byte	0x3f
	.zero		1


	//   ....[36]....
        /*0ca8*/ 	.word	0x00013270
        /*0cac*/ 	.word	0x00000000
        /*0cb0*/ 	.word	0x00000000
        /*0cb4*/ 	.short	0x0101
        /*0cb6*/ 	.byte	0x3f
	.zero		1


	//   ....[37]....
        /*0cb8*/ 	.word	0x00013460
        /*0cbc*/ 	.word	0x00000002
        /*0cc0*/ 	.word	0x00000000
        /*0cc4*/ 	.short	0x010a
        /*0cc6*/ 	.byte	0x3f
	.zero		1


	//   ....[38]....
        /*0cc8*/ 	.word	0x00013500
        /*0ccc*/ 	.word	0x00000006
        /*0cd0*/ 	.word	0x00000000
        /*0cd4*/ 	.short	0x010a
        /*0cd6*/ 	.byte	0x3f
	.zero		1


	//   ....[39]....
        /*0cd8*/ 	.word	0x00013910
        /*0cdc*/ 	.word	0x00000002
        /*0ce0*/ 	.word	0x00000000
        /*0ce4*/ 	.short	0x010a
        /*0ce6*/ 	.byte	0x3f
	.zero		1


	//   ....[40]....
        /*0ce8*/ 	.word	0x000139e0
        /*0cec*/ 	.word	0x0000000e
        /*0cf0*/ 	.word	0x00000000
        /*0cf4*/ 	.short	0x010a
        /*0cf6*/ 	.byte	0x3f
	.zero		1


	//   ....[41]....
        /*0cf8*/ 	.word	0x00014720
        /*0cfc*/ 	.word	0x00000006
        /*0d00*/ 	.word	0x00000000
        /*0d04*/ 	.short	0x0101
        /*0d06*/ 	.byte	0x3f
	.zero		1


	//   ....[42]....
        /*0d08*/ 	.word	0x0001df10
        /*0d0c*/ 	.word	0x00000003
        /*0d10*/ 	.word	0x00000000
        /*0d14*/ 	.short	0x0101
        /*0d16*/ 	.byte	0x3f
	.zero		1


	//   ....[43]....
        /*0d18*/ 	.word	0x00020af0
        /*0d1c*/ 	.word	0x000000ff
        /*0d20*/ 	.word	0x00000000
        /*0d24*/ 	.short	0x0101
        /*0d26*/ 	.byte	0x04
	.zero		1


	//   ....[44]....
        /*0d28*/ 	.word	0x00023db0
        /*0d2c*/ 	.word	0x00000011
        /*0d30*/ 	.word	0x00032440
        /*0d34*/ 	.short	0x010a
        /*0d36*/ 	.byte	0x3f
	.zero		1


	//   ....[45]....
        /*0d38*/ 	.word	0x00024410
        /*0d3c*/ 	.word	0x00000011
        /*0d40*/ 	.word	0x00032430
        /*0d44*/ 	.short	0x0107
        /*0d46*/ 	.byte	0x3f
	.zero		1


	//   ....[46]....
        /*0d48*/ 	.word	0x000244e0
        /*0d4c*/ 	.word	0x00000011
        /*0d50*/ 	.word	0x00032430
        /*0d54*/ 	.short	0x0101
        /*0d56*/ 	.byte	0x3f
	.zero		1


	//   ....[47]....
        /*0d58*/ 	.word	0x00025040
        /*0d5c*/ 	.word	0x00000016
        /*0d60*/ 	.word	0x00032400
        /*0d64*/ 	.short	0x0107
        /*0d66*/ 	.byte	0x3f
	.zero		1


	//   ....[48]....
        /*0d68*/ 	.word	0x000250d0
        /*0d6c*/ 	.word	0x00000016
        /*0d70*/ 	.word	0x00032400
        /*0d74*/ 	.short	0x0101
        /*0d76*/ 	.byte	0x3f
	.zero		1


	//   ....[49]....
        /*0d78*/ 	.word	0x00025b60
        /*0d7c*/ 	.word	0x00000016
        /*0d80*/ 	.word	0x00032410
        /*0d84*/ 	.short	0x0107
        /*0d86*/ 	.byte	0x3f
	.zero		1


	//   ....[50]....
        /*0d88*/ 	.word	0x00025c60
        /*0d8c*/ 	.word	0x00000016
        /*0d90*/ 	.word	0x00032410
        /*0d94*/ 	.short	0x0101
        /*0d96*/ 	.byte	0x3f
	.zero		1


	//   ....[51]....
        /*0d98*/ 	.word	0x00025c80
        /*0d9c*/ 	.word	0x00000016
        /*0da0*/ 	.word	0x00032420
        /*0da4*/ 	.short	0x010a
        /*0da6*/ 	.byte	0x3f
	.zero		1


	//   ....[52]....
        /*0da8*/ 	.word	0x00025d00
        /*0dac*/ 	.word	0x00000011
        /*0db0*/ 	.word	0x00032460
        /*0db4*/ 	.short	0x010a
        /*0db6*/ 	.byte	0x3f
	.zero		1


	//   ....[53]....
        /*0db8*/ 	.word	0x00026490
        /*0dbc*/ 	.word	0x00000011
        /*0dc0*/ 	.word	0x00032450
        /*0dc4*/ 	.short	0x0107
        /*0dc6*/ 	.byte	0x3f
	.zero		1


	//   ....[54]....
        /*0dc8*/ 	.word	0x00026550
        /*0dcc*/ 	.word	0x00000011
        /*0dd0*/ 	.word	0x00032450
        /*0dd4*/ 	.short	0x0101
        /*0dd6*/ 	.byte	0x3f
	.zero		1


	//   ....[55]....
        /*0dd8*/ 	.word	0x00026880
        /*0ddc*/ 	.word	0x00000006
        /*0de0*/ 	.word	0x00032440
        /*0de4*/ 	.short	0x010a
        /*0de6*/ 	.byte	0x3f
	.zero		1


	//   ....[56]....
        /*0de8*/ 	.word	0x00026c60
        /*0dec*/ 	.word	0x00000006
        /*0df0*/ 	.word	0x00032430
        /*0df4*/ 	.short	0x0107
        /*0df6*/ 	.byte	0x3f
	.zero		1


	//   ....[57]....
        /*0df8*/ 	.word	0x00026d10
        /*0dfc*/ 	.word	0x00000006
        /*0e00*/ 	.word	0x00032430
        /*0e04*/ 	.short	0x0101
        /*0e06*/ 	.byte	0x3f
	.zero		1


	//   ....[58]....
        /*0e08*/ 	.word	0x00026d40
        /*0e0c*/ 	.word	0x00000006
        /*0e10*/ 	.word	0x00032460
        /*0e14*/ 	.short	0x010a
        /*0e16*/ 	.byte	0x3f
	.zero		1


	//   ....[59]....
        /*0e18*/ 	.word	0x00027260
        /*0e1c*/ 	.word	0x00000006
        /*0e20*/ 	.word	0x00032450
        /*0e24*/ 	.short	0x0107
        /*0e26*/ 	.byte	0x3f
	.zero		1


	//   ....[60]....
        /*0e28*/ 	.word	0x00027310
        /*0e2c*/ 	.word	0x00000006
        /*0e30*/ 	.word	0x00032450
        /*0e34*/ 	.short	0x0101
        /*0e36*/ 	.byte	0x3f
	.zero		1


	//   ....[61]....
        /*0e38*/ 	.word	0x00028180
        /*0e3c*/ 	.word	0x00000007
        /*0e40*/ 	.word	0x00032420
        /*0e44*/ 	.short	0x010a
        /*0e46*/ 	.byte	0x3f
	.zero		1


	//   ....[62]....
        /*0e48*/ 	.word	0x00028320
        /*0e4c*/ 	.word	0x00000005
        /*0e50*/ 	.word	0x00032440
        /*0e54*/ 	.short	0x010a
        /*0e56*/ 	.byte	0x3f
	.zero		1


	//   ....[63]....
        /*0e58*/ 	.word	0x000283c0
        /*0e5c*/ 	.word	0x00000003
        /*0e60*/ 	.word	0x00032440
        /*0e64*/ 	.short	0x010a
        /*0e66*/ 	.byte	0x3f
	.zero		1


	//   ....[64]....
        /*0e68*/ 	.word	0x00028400
        /*0e6c*/ 	.word	0x00000005
        /*0e70*/ 	.word	0x00032460
        /*0e74*/ 	.short	0x010a
        /*0e76*/ 	.byte	0x3f
	.zero		1


	//   ....[65]....
        /*0e78*/ 	.word	0x00028440
        /*0e7c*/ 	.word	0x00000003
        /*0e80*/ 	.word	0x00032460
        /*0e84*/ 	.short	0x010a
        /*0e86*/ 	.byte	0x3f
	.zero		1


	//   ....[66]....
        /*0e88*/ 	.word	0x000284b0
        /*0e8c*/ 	.word	0x00000009
        /*0e90*/ 	.word	0x00032400
        /*0e94*/ 	.short	0x010a
        /*0e96*/ 	.byte	0x3f
	.zero		1


	//   ....[67]....
        /*0e98*/ 	.word	0x00028500
        /*0e9c*/ 	.word	0x00000018
        /*0ea0*/ 	.word	0x00000000
        /*0ea4*/ 	.short	0x010a
        /*0ea6*/ 	.byte	0x3f
	.zero		1


	//   ....[68]....
        /*0ea8*/ 	.word	0x00028560
        /*0eac*/ 	.word	0x00000009
        /*0eb0*/ 	.word	0x00032410
        /*0eb4*/ 	.short	0x010a
        /*0eb6*/ 	.byte	0x3f
	.zero		1


	//   ....[69]....
        /*0eb8*/ 	.word	0x000285b0
        /*0ebc*/ 	.word	0x00000008
        /*0ec0*/ 	.word	0x00000000
        /*0ec4*/ 	.short	0x010a
        /*0ec6*/ 	.byte	0x3f
	.zero		1


	//   ....[70]....
        /*0ec8*/ 	.word	0x00028600
        /*0ecc*/ 	.word	0x00000006
        /*0ed0*/ 	.word	0x00000000
        /*0ed4*/ 	.short	0x010a
        /*0ed6*/ 	.byte	0x3f
	.zero		1


	//   ....[71]....
        /*0ed8*/ 	.word	0x00028650
        /*0edc*/ 	.word	0x00000014
        /*0ee0*/ 	.word	0x00000000
        /*0ee4*/ 	.short	0x010a
        /*0ee6*/ 	.byte	0x3f
	.zero		1


	//   ....[72]....
        /*0ee8*/ 	.word	0x000286a0
        /*0eec*/ 	.word	0x00000006
        /*0ef0*/ 	.word	0x00000000
        /*0ef4*/ 	.short	0x010a
        /*0ef6*/ 	.byte	0x3f
	.zero		1


	//   ....[73]....
        /*0ef8*/ 	.word	0x000286f0
        /*0efc*/ 	.word	0x0000000e
        /*0f00*/ 	.word	0x00000000
        /*0f04*/ 	.short	0x010a
        /*0f06*/ 	.byte	0x3f
	.zero		1


	//   ....[74]....
        /*0f08*/ 	.word	0x00028810
        /*0f0c*/ 	.word	0x00000011
        /*0f10*/ 	.word	0x00032440
        /*0f14*/ 	.short	0x010a
        /*0f16*/ 	.byte	0x3f
	.zero		1


	//   ....[75]....
        /*0f18*/ 	.word	0x0002a5e0
        /*0f1c*/ 	.word	0x00000016
        /*0f20*/ 	.word	0x00032420
        /*0f24*/ 	.short	0x010a
        /*0f26*/ 	.byte	0x3f
	.zero		1


	//   ....[76]....
        /*0f28*/ 	.word	0x0002a630
        /*0f2c*/ 	.word	0x00000011
        /*0f30*/ 	.word	0x00032460
        /*0f34*/ 	.short	0x010a
        /*0f36*/ 	.byte	0x3f
	.zero		1


	//   ....[77]....
        /*0f38*/ 	.word	0x0002af80
        /*0f3c*/ 	.word	0x00000006
        /*0f40*/ 	.word	0x00032440
        /*0f44*/ 	.short	0x010a
        /*0f46*/ 	.byte	0x3f
	.zero		1


	//   ....[78]....
        /*0f48*/ 	.word	0x0002b660
        /*0f4c*/ 	.word	0x00000006
        /*0f50*/ 	.word	0x00032460
        /*0f54*/ 	.short	0x010a
        /*0f56*/ 	.byte	0x3f
	.zero		1


	//   ....[79]....
        /*0f58*/ 	.word	0x0002c700
        /*0f5c*/ 	.word	0x00000007
        /*0f60*/ 	.word	0x00032420
        /*0f64*/ 	.short	0x010a
        /*0f66*/ 	.byte	0x3f
	.zero		1


	//   ....[80]....
        /*0f68*/ 	.word	0x0002c8a0
        /*0f6c*/ 	.word	0x00000005
        /*0f70*/ 	.word	0x00032440
        /*0f74*/ 	.short	0x010a
        /*0f76*/ 	.byte	0x3f
	.zero		1


	//   ....[81]....
        /*0f78*/ 	.word	0x0002c8f0
        /*0f7c*/ 	.word	0x00000003
        /*0f80*/ 	.word	0x00032440
        /*0f84*/ 	.short	0x010a
        /*0f86*/ 	.byte	0x3f
	.zero		1


	//   ....[82]....
        /*0f88*/ 	.word	0x0002c940
        /*0f8c*/ 	.word	0x00000005
        /*0f90*/ 	.word	0x00032460
        /*0f94*/ 	.short	0x010a
        /*0f96*/ 	.byte	0x3f
	.zero		1


	//   ....[83]....
        /*0f98*/ 	.word	0x0002ccf0
        /*0f9c*/ 	.word	0x0000000a
        /*0fa0*/ 	.word	0x00000000
        /*0fa4*/ 	.short	0x010a
        /*0fa6*/ 	.byte	0x3f
	.zero		1


	//   ....[84]....
        /*0fa8*/ 	.word	0x0002ce30
        /*0fac*/ 	.word	0x00000002
        /*0fb0*/ 	.word	0x00000000
        /*0fb4*/ 	.short	0x010a
        /*0fb6*/ 	.byte	0x3f
	.zero		1


	//   ....[85]....
        /*0fb8*/ 	.word	0x0002d490
        /*0fbc*/ 	.word	0x0000000a
        /*0fc0*/ 	.word	0x00000000
        /*0fc4*/ 	.short	0x010a
        /*0fc6*/ 	.byte	0x3f
	.zero		1


	//   ....[86]....
        /*0fc8*/ 	.word	0x0002d5d0
        /*0fcc*/ 	.word	0x00000008
        /*0fd0*/ 	.word	0x00000000
        /*0fd4*/ 	.short	0x010a
        /*0fd6*/ 	.byte	0x3f
	.zero		1


	//   ....[87]....
        /*0fd8*/ 	.word	0x0002e8a0
        /*0fdc*/ 	.word	0x00000006
        /*0fe0*/ 	.word	0x00000000
        /*0fe4*/ 	.short	0x0101
        /*0fe6*/ 	.byte	0x3f
	.zero		1


	//   ....[88]....
        /*0fe8*/ 	.word	0x00048020
        /*0fec*/ 	.word	0x00000000
        /*0ff0*/ 	.word	0x00000000
        /*0ff4*/ 	.short	0x0101
        /*0ff6*/ 	.byte	0x3f
	.zero		1


	//   ....[89]....
        /*0ff8*/ 	.word	0x00048040
        /*0ffc*/ 	.word	0x00000002
        /*1000*/ 	.word	0x00000000
        /*1004*/ 	.short	0x010a
        /*1006*/ 	.byte	0x3f
	.zero		1


	//   ....[90]....
        /*1008*/ 	.word	0x00048090
        /*100c*/ 	.word	0x00000008
        /*1010*/ 	.word	0x00000000
        /*1014*/ 	.short	0x010a
        /*1016*/ 	.byte	0x3f
	.zero		1


	//----- nvinfo : EIATTR_NUM_MBARRIERS
	.align		4
.L_1418:
        /*1018*/ 	.byte	0x03, 0x38
        /*101a*/ 	.short	0x0017


	//----- nvinfo : EIATTR_EXIT_INSTR_OFFSETS
	.align		4
        /*101c*/ 	.byte	0x04, 0x1c
        /*101e*/ 	.short	(.L_1420 - .L_1419)


	//   ....[0]....
.L_1419:
        /*1020*/ 	.word	0x00000aa0


	//   ....[1]....
        /*1024*/ 	.word	0x00021e50


	//   ....[2]....
        /*1028*/ 	.word	0x00028490


	//----- nvinfo : EIATTR_MAX_THREADS
	.align		4
.L_1420:
        /*102c*/ 	.byte	0x04, 0x05
        /*102e*/ 	.short	(.L_1422 - .L_1421)
.L_1421:
        /*1030*/ 	.word	0x00000180
        /*1034*/ 	.word	0x00000001
        /*1038*/ 	.word	0x00000001


	//----- nvinfo : EIATTR_CRS_STACK_SIZE
	.align		4
.L_1422:
        /*103c*/ 	.byte	0x04, 0x1e
        /*103e*/ 	.short	(.L_1424 - .L_1423)
.L_1423:
        /*1040*/ 	.word	0x00000000


	//----- nvinfo : EIATTR_CBANK_PARAM_SIZE
	.align		4
.L_1424:
        /*1044*/ 	.byte	0x03, 0x19
        /*1046*/ 	.short	0x0bf0


	//----- nvinfo : EIATTR_PARAM_CBANK
	.align		4
        /*1048*/ 	.byte	0x04, 0x0a
        /*104a*/ 	.short	(.L_1426 - .L_1425)
	.align		4
.L_1425:
        /*104c*/ 	.word	index@(.nv.constant0._ZN7cutlass13device_kernelIN5flash11enable_sm90INS1_16FlashAttnFwdSm90INS1_25CollectiveMainloopFwdSm90ILi2EN4cute5tupleIJNS5_1CILi1EEES8_S8_EEENS6_IJNS7_ILi128EEENS7_ILi96EEENS7_ILi64EEEEEELi256ENS_6half_tEfNS_4arch4Sm90ELb0ELb1ELb0ELb1ELb1ELb0ELb1ELb1ELb0ELb1ELb0ELb0EEENS1_21CollectiveEpilogueFwdINS6_IJSA_NS7_ILi256EEESB_EEES9_SE_SG_Li256ELb1ELb1ELb0ELb0EEENS1_36VarlenDynamicPersistentTileSchedulerILi128ELi96ELi256ELi128ELb0ELb1ELb1ELb1ELb0ELb1EEEEEEEEEvNT_6ParamsE)
        /*1050*/ 	.short	0x0210
        /*1052*/ 	.short	0x0bf0


	//----- nvinfo : EIATTR_SW_WAR
	.align		4
.L_1426:
        /*1054*/ 	.byte	0x04, 0x36
        /*1056*/ 	.short	(.L_1428 - .L_1427)
.L_1427:
        /*1058*/ 	.word	0x00000008
.L_1428:


//--------------------- .nv.info._ZN7cutlass13device_kernelIN5flash11enable_sm90INS1_16FlashAttnFwdSm90INS1_25CollectiveMainloopFwdSm90ILi2EN4cute5tupleIJNS5_1CILi1EEES8_S8_EEENS6_IJNS7_ILi128EEENS7_ILi96EEENS7_ILi64EEEEEELi256ENS_6half_tEfNS_4arch4Sm90ELb0ELb1ELb0ELb1ELb1ELb1ELb1ELb1ELb0ELb1ELb0ELb0EEENS1_21CollectiveEpilogueFwdINS6_IJSA_NS7_ILi256EEESB_EEES9_SE_SG_Li256ELb1ELb1ELb0ELb0EEENS1_36VarlenDynamicPersistentTileSchedulerILi128ELi96ELi256ELi128ELb0ELb1ELb1ELb1ELb0ELb1EEEEEEEEEvNT_6ParamsE --------------------------
	.section	.nv.info._ZN7cutlass13device_kernelIN5flash11enable_sm90INS1_16FlashAttnFwdSm90INS1_25CollectiveMainloopFwdSm90ILi2EN4cute5tupleIJNS5_1CILi1EEES8_S8_EEENS6_IJNS7_ILi128EEENS7_ILi96EEENS7_ILi64EEEEEELi256ENS_6half_tEfNS_4arch4Sm90ELb0ELb1ELb0ELb1ELb1ELb1ELb1ELb1ELb0ELb1ELb0ELb0EEENS1_21CollectiveEpilogueFwdINS6_IJSA_NS7_ILi256EEESB_EEES9_SE_SG_Li256ELb1ELb1ELb0ELb0EEENS1_36VarlenDynamicPersistentTileSchedulerILi128ELi96ELi256ELi128ELb0ELb1ELb1ELb1ELb0ELb1EEEEEEEEEvNT_6ParamsE,"",@"SHT_CUDA_INFO"
	.sectionflags	@""
	.align	4


	//----- nvinfo : EIATTR_CUDA_API_VERSION
	.align		4
        /*0000*/ 	.byte	0x04, 0x37
        /*0002*/ 	.short	(.L_1430 - .L_1429)
.L_1429:
        /*0004*/ 	.word	0x00000082


	//----- nvinfo : EIATTR_KPARAM_INFO
	.align		4
.L_1430:
        /*0008*/ 	.byte	0x04, 0x17
        /*000a*/ 	.short	(.L_1432 - .L_1431)
.L_1431:
        /*000c*/ 	.word	0x00000000
        /*0010*/ 	.short	0x0000
        /*0012*/ 	.short	0x0070
        /*0014*/ 	.byte	0x00, 0xf0, 0x01, 0x2e


	//----- nvinfo : EIATTR_SPARSE_MMA_MASK
	.align		4
.L_1432:
        /*0018*/ 	.byte	0x03, 0x50
        /*001a*/ 	.short	0x0000


	//----- nvinfo : EIATTR_MAXREG_COUNT
	.align		4
        /*001c*/ 	.byte	0x03, 0x1b
        /*001e*/ 	.short	0x00a8


	//----- nvinfo : EIATTR_NUM_BARRIERS
	.align		4
        /*0020*/ 	.byte	0x02, 0x4c
        /*0022*/ 	.byte	0x10
	.zero		1


	//----- nvinfo : EIATTR_EXTERNS
	.align		4
        /*0024*/ 	.byte	0x04, 0x0f
        /*0026*/ 	.short	(.L_1434 - .L_1433)


	//   ....[0]....
	.align		4
.L_1433:
        /*0028*/ 	.word	index@(__assertfail)


	//----- nvinfo : EIATTR_ANNOTATIONS
	.align		4
.L_1434:
        /*002c*/ 	.byte	0x04, 0x55
        /*002e*/ 	.short	(.L_1436 - .L_1435)


	//   ....[0]....
.L_1435:
        /* <DEDUP_REMOVED lines=45> */


	//----- nvinfo : EIATTR_MERCURY_ISA_VERSION
	.align		4
.L_1436:
        /*02f0*/ 	.byte	0x03, 0x5f
        /*02f2*/ 	.short	0x0101


	//----- nvinfo : EIATTR_UNUSED_LOAD_BYTE_OFFSET
	.align		4
        /*02f4*/ 	.byte	0x04, 0x44
        /*02f6*/ 	.short	(.L_1438 - .L_1437)


	//   ....[0]....
.L_1437:
        /*02f8*/ 	.word	0x00000b70
        /*02fc*/ 	.word	0x0000fff0


	//   ....[1]....
        /*0300*/ 	.word	0x0002b040
        /*0304*/ 	.word	0x0000fff0


	//----- nvinfo : EIATTR_INT_WARP_WIDE_INSTR_OFFSETS
	.align		4
.L_1438:
        /*0308*/ 	.byte	0x04, 0x31
        /*030a*/ 	.short	(.L_1440 - .L_1439)


	//   ....[0]....
.L_1439:
        /*030c*/ 	.word	0x00000180


	//   ....[1]....
        /*0310*/ 	.word	0x000001c0


	//   ....[2]....
        /*0314*/ 	.word	0x00000230


	//   ....[3]....
        /*0318*/ 	.word	0x00000240


	//   ....[4]....
        /*031c*/ 	.word	0x00030d00


	//   ....[5]....
        /*0320*/ 	.word	0x00030d90


	//   ....[6]....
        /*0324*/ 	.word	0x00034d70


	//   ....[7]....
        /*0328*/ 	.word	0x00034e00


	//----- nvinfo : EIATTR_COOP_GROUP_MASK_REGIDS
	.align		4
.L_1440:
        /*032c*/ 	.byte	0x04, 0x29
        /*032e*/ 	.short	(.L_1442 - .L_1441)


	//   ....[0]....
.L_1441:
        /*0330*/ 	.word	0xffffffff


	//   ....[1]....
        /*0334*/ 	.word	0xffffffff


	//   ....[2]....
        /*0338*/ 	.word	0xffffffff


	//   ....[3]....
        /*033c*/ 	.word	0xffffffff


	//   ....[4]....
        /*0340*/ 	.word	0xffffffff


	//   ....[5]....
        /*0344*/ 	.word	0xffffffff


	//   ....[6]....
        /*0348*/ 	.word	0xffffffff


	//   ....[7]....
        /*034c*/ 	.word	0xffffffff


	//   ....[8]....
        /*0350*/ 	.word	0xffffffff


	//   ....[9]....
        /*0354*/ 	.word	0xffffffff


	//   ....[10]....
        /*0358*/ 	.word	0xffffffff


	//   ....[11]....
        /*035c*/ 	.word	0xffffffff


	//   ....[12]....
        /*0360*/ 	.word	0xffffffff


	//   ....[13]....
        /*0364*/ 	.word	0xffffffff


	//   ....[14]....
        /*0368*/ 	.word	0xffffffff


	//   ....[15]....
        /*036c*/ 	.word	0xffffffff


	//   ....[16]....
        /*0370*/ 	.word	0xffffffff


	//   ....[17]....
        /*0374*/ 	.word	0xffffffff


	//   ....[18]....
        /*0378*/ 	.word	0xffffffff


	//   ....[19]....
        /*037c*/ 	.word	0xffffffff


	//   ....[20]....
        /*0380*/ 	.word	0xffffffff


	//   ....[21]....
        /*0384*/ 	.word	0xffffffff


	//   ....[22]....
        /*0388*/ 	.word	0xffffffff


	//   ....[23]....
        /*038c*/ 	.word	0xffffffff


	//   ....[24]....
        /*0390*/ 	.word	0xffffffff


	//   ....[25]....
        /*0394*/ 	.word	0xffffffff


	//   ....[26]....
        /*0398*/ 	.word	0xffffffff


	//   ....[27]....
        /*039c*/ 	.word	0xffffffff


	//   ....[28]....
        /*03a0*/ 	.word	0xffffffff


	//   ....[29]....
        /*03a4*/ 	.word	0xffffffff


	//   ....[30]....
        /*03a8*/ 	.word	0xffffffff


	//   ....[31]....
        /*03ac*/ 	.word	0xffffffff


	//   ....[32]....
        /*03b0*/ 	.word	0xffffffff


	//   ....[33]....
        /*03b4*/ 	.word	0xffffffff


	//   ....[34]....
        /*03b8*/ 	.word	0xffffffff


	//   ....[35]....
        /*03bc*/ 	.word	0xffffffff


	//   ....[36]....
        /*03c0*/ 	.word	0xffffffff


	//   ....[37]....
        /*03c4*/ 	.word	0xffffffff


	//   ....[38]....
        /*03c8*/ 	.word	0xffffffff


	//   ....[39]....
        /*03cc*/ 	.word	0xffffffff


	//   ....[40]....
        /*03d0*/ 	.word	0xffffffff


	//   ....[41]....
        /*03d4*/ 	.word	0xffffffff


	//   ....[42]....
        /*03d8*/ 	.word	0xffffffff


	//   ....[43]....
        /*03dc*/ 	.word	0xffffffff


	//   ....[44]....
        /*03e0*/ 	.word	0xffffffff


	//   ....[45]....
        /*03e4*/ 	.word	0xffffffff


	//   ....[46]....
        /*03e8*/ 	.word	0xffffffff


	//   ....[47]....
        /*03ec*/ 	.word	0xffffffff


	//   ....[48]....
        /*03f0*/ 	.word	0xffffffff


	//   ....[49]....
        /*03f4*/ 	.word	0xffffffff


	//   ....[50]....
        /*03f8*/ 	.word	0xffffffff


	//   ....[51]....
        /*03fc*/ 	.word	0xffffffff


	//   ....[52]....
        /*0400*/ 	.word	0xffffffff


	//   ....[53]....
        /*0404*/ 	.word	0xffffffff


	//   ....[54]....
        /*0408*/ 	.word	0xffffffff


	//   ....[55]....
        /*040c*/ 	.word	0xffffffff


	//   ....[56]....
        /*0410*/ 	.word	0xffffffff


	//   ....[57]....
        /*0414*/ 	.word	0xffffffff


	//   ....[58]....
        /*0418*/ 	.word	0xffffffff


	//   ....[59]....
        /*041c*/ 	.word	0xffffffff


	//   ....[60]....
        /*0420*/ 	.word	0xffffffff


	//   ....[61]....
        /*0424*/ 	.word	0xffffffff


	//   ....[62]....
        /*0428*/ 	.word	0xffffffff


	//   ....[63]....
        /*042c*/ 	.word	0xffffffff


	//   ....[64]....
        /*0430*/ 	.word	0xffffffff


	//   ....[65]....
        /*0434*/ 	.word	0xffffffff


	//   ....[66]....
        /*0438*/ 	.word	0xffffffff


	//   ....[67]....
        /*043c*/ 	.word	0xffffffff


	//   ....[68]....
        /*0440*/ 	.word	0xffffffff


	//   ....[69]....
        /*0444*/ 	.word	0xffffffff


	//   ....[70]....
        /*0448*/ 	.word	0xffffffff


	//   ....[71]....
        /*044c*/ 	.word	0xffffffff


	//   ....[72]....
        /*0450*/ 	.word	0xffffffff


	//   ....[73]....
        /*0454*/ 	.word	0xffffffff


	//   ....[74]....
        /*0458*/ 	.word	0xffffffff


	//   ....[75]....
        /*045c*/ 	.word	0xffffffff


	//   ....[76]....
        /*0460*/ 	.word	0xffffffff


	//   ....[77]....
        /*0464*/ 	.word	0xffffffff


	//   ....[78]....
        /*0468*/ 	.word	0xffffffff


	//   ....[79]....
        /*046c*/ 	.word	0xffffffff


	//   ....[80]....
        /*0470*/ 	.word	0xffffffff


	//   ....[81]....
        /*0474*/ 	.word	0xffffffff


	//   ....[82]....
        /*0478*/ 	.word	0xffffffff


	//   ....[83]....
        /*047c*/ 	.word	0xffffffff


	//   ....[84]....
        /*0480*/ 	.word	0xffffffff


	//   ....[85]....
        /*0484*/ 	.word	0xffffffff


	//   ....[86]....
        /*0488*/ 	.word	0xffffffff


	//   ....[87]....
        /*048c*/ 	.word	0xffffffff


	//   ....[88]....
        /*0490*/ 	.word	0xffffffff


	//   ....[89]....
        /*0494*/ 	.word	0xffffffff


	//   ....[90]....
        /*0498*/ 	.word	0xffffffff


	//   ....[91]....
        /*049c*/ 	.word	0xffffffff


	//   ....[92]....
        /*04a0*/ 	.word	0xffffffff


	//   ....[93]....
        /*04a4*/ 	.word	0xffffffff


	//   ....[94]....
        /*04a8*/ 	.word	0xffffffff


	//   ....[95]....
        /*04ac*/ 	.word	0xffffffff


	//   ....[96]....
        /*04b0*/ 	.word	0xffffffff


	//   ....[97]....
        /*04b4*/ 	.word	0xffffffff


	//   ....[98]....
        /*04b8*/ 	.word	0xffffffff


	//   ....[99]....
        /*04bc*/ 	.word	0xffffffff


	//   ....[100]....
        /*04c0*/ 	.word	0xffffffff


	//   ....[101]....
        /*04c4*/ 	.word	0xffffffff


	//   ....[102]....
        /*04c8*/ 	.word	0xffffffff


	//   ....[103]....
        /*04cc*/ 	.word	0xffffffff


	//   ....[104]....
        /*04d0*/ 	.word	0xffffffff


	//   ....[105]....
        /*04d4*/ 	.word	0xffffffff


	//   ....[106]....
        /*04d8*/ 	.word	0xffffffff


	//   ....[107]....
        /*04dc*/ 	.word	0xffffffff


	//   ....[108]....
        /*04e0*/ 	.word	0xffffffff


	//   ....[109]....
        /*04e4*/ 	.word	0xffffffff


	//   ....[110]....
        /*04e8*/ 	.word	0xffffffff


	//   ....[111]....
        /*04ec*/ 	.word	0xffffffff


	//   ....[112]....
        /*04f0*/ 	.word	0xffffffff


	//   ....[113]....
        /*04f4*/ 	.word	0xffffffff


	//   ....[114]....
        /*04f8*/ 	.word	0xffffffff


	//   ....[115]....
        /*04fc*/ 	.word	0xffffffff


	//   ....[116]....
        /*0500*/ 	.word	0xffffffff


	//   ....[117]....
        /*0504*/ 	.word	0xffffffff


	//   ....[118]....
        /*0508*/ 	.word	0xffffffff


	//   ....[119]....
        /*050c*/ 	.word	0xffffffff


	//   ....[120]....
        /*0510*/ 	.word	0xffffffff


	//   ....[121]....
        /*0514*/ 	.word	0xffffffff


	//   ....[122]....
        /*0518*/ 	.word	0xffffffff


	//   ....[123]....
        /*051c*/ 	.word	0xffffffff


	//   ....[124]....
        /*0520*/ 	.word	0xffffffff


	//   ....[125]....
        /*0524*/ 	.word	0xffffffff


	//   ....[126]....
        /*0528*/ 	.word	0xffffffff


	//   ....[127]....
        /*052c*/ 	.word	0xffffffff


	//   ....[128]....
        /*0530*/ 	.word	0xffffffff


	//   ....[129]....
        /*0534*/ 	.word	0xffffffff


	//   ....[130]....
        /*0538*/ 	.word	0xffffffff


	//   ....[131]....
        /*053c*/ 	.word	0xffffffff


	//   ....[132]....
        /*0540*/ 	.word	0xffffffff


	//   ....[133]....
        /*0544*/ 	.word	0xffffffff


	//   ....[134]....
        /*0548*/ 	.word	0xffffffff


	//   ....[135]....
        /*054c*/ 	.word	0xffffffff


	//   ....[136]....
        /*0550*/ 	.word	0xffffffff


	//   ....[137]....
        /*0554*/ 	.word	0xffffffff


	//   ....[138]....
        /*0558*/ 	.word	0xffffffff


	//   ....[139]....
        /*055c*/ 	.word	0xffffffff


	//   ....[140]....
        /*0560*/ 	.word	0xffffffff


	//   ....[141]....
        /*0564*/ 	.word	0xffffffff


	//   ....[142]....
        /*0568*/ 	.word	0xffffffff


	//   ....[143]....
        /*056c*/ 	.word	0xffffffff


	//   ....[144]....
        /*0570*/ 	.word	0xffffffff


	//   ....[145]....
        /*0574*/ 	.word	0xffffffff


	//   ....[146]....
        /*0578*/ 	.word	0xffffffff


	//   ....[147]....
        /*057c*/ 	.word	0xffffffff


	//   ....[148]....
        /*0580*/ 	.word	0xffffffff


	//   ....[149]....
        /*0584*/ 	.word	0xffffffff


	//   ....[150]....
        /*0588*/ 	.word	0xffffffff


	//   ....[151]....
        /*058c*/ 	.word	0xffffffff


	//   ....[152]....
        /*0590*/ 	.word	0xffffffff


	//   ....[153]....
        /*0594*/ 	.word	0xffffffff


	//   ....[154]....
        /*0598*/ 	.word	0xffffffff


	//   ....[155]....
        /*059c*/ 	.word	0xffffffff


	//   ....[156]....
        /*05a0*/ 	.word	0xffffffff


	//   ....[157]....
        /*05a4*/ 	.word	0xffffffff


	//   ....[158]....
        /*05a8*/ 	.word	0xffffffff


	//   ....[159]....
        /*05ac*/ 	.word	0xffffffff


	//   ....[160]....
        /*05b0*/ 	.word	0xffffffff


	//   ....[161]....
        /*05b4*/ 	.word	0xffffffff


	//   ....[162]....
        /*05b8*/ 	.word	0xffffffff


	//   ....[163]....
        /*05bc*/ 	.word	0xffffffff


	//   ....[164]....
        /*05c0*/ 	.word	0xffffffff


	//   ....[165]....
        /*05c4*/ 	.word	0xffffffff


	//   ....[166]....
        /*05c8*/ 	.word	0xffffffff


	//   ....[167]....
        /*05cc*/ 	.word	0xffffffff


	//   ....[168]....
        /*05d0*/ 	.word	0xffffffff


	//   ....[169]....
        /*05d4*/ 	.word	0xffffffff


	//   ....[170]....
        /*05d8*/ 	.word	0xffffffff


	//   ....[171]....
        /*05dc*/ 	.word	0xffffffff


	//   ....[172]....
        /*05e0*/ 	.word	0xffffffff


	//   ....[173]....
        /*05e4*/ 	.word	0xffffffff


	//   ....[174]....
        /*05e8*/ 	.word	0xffffffff


	//   ....[175]....
        /*05ec*/ 	.word	0xffffffff


	//   ....[176]....
        /*05f0*/ 	.word	0xffffffff


	//   ....[177]....
        /*05f4*/ 	.word	0xffffffff


	//   ....[178]....
        /*05f8*/ 	.word	0xffffffff


	//   ....[179]....
        /*05fc*/ 	.word	0xffffffff


	//   ....[180]....
        /*0600*/ 	.word	0xffffffff


	//   ....[181]....
        /*0604*/ 	.word	0xffffffff


	//   ....[182]....
        /*0608*/ 	.word	0xffffffff


	//   ....[183]....
        /*060c*/ 	.word	0xffffffff


	//   ....[184]....
        /*0610*/ 	.word	0xffffffff


	//   ....[185]....
        /*0614*/ 	.word	0xffffffff


	//   ....[186]....
        /*0618*/ 	.word	0xffffffff


	//   ....[187]....
        /*061c*/ 	.word	0xffffffff


	//   ....[188]....
        /*0620*/ 	.word	0xffffffff


	//   ....[189]....
        /*0624*/ 	.word	0xffffffff


	//   ....[190]....
        /*0628*/ 	.word	0xffffffff


	//   ....[191]....
        /*062c*/ 	.word	0xffffffff


	//   ....[192]....
        /*0630*/ 	.word	0xffffffff


	//   ....[193]....
        /*0634*/ 	.word	0xffffffff


	//   ....[194]....
        /*0638*/ 	.word	0xffffffff


	//   ....[195]....
        /*063c*/ 	.word	0x0500000f


	//   ....[196]....
        /*0640*/ 	.word	0x0500000f


	//   ....[197]....
        /*0644*/ 	.word	0x0500000f


	//   ....[198]....
        /*0648*/ 	.word	0x0500000f


	//   ....[199]....
        /*064c*/ 	.word	0x0500000f


	//   ....[200]....
        /*0650*/ 	.word	0x0500000f


	//   ....[201]....
        /*0654*/ 	.word	0x0500000f


	//   ....[202]....
        /*0658*/ 	.word	0x0500000f


	//   ....[203]....
        /*065c*/ 	.word	0x0500000f


	//   ....[204]....
        /*0660*/ 	.word	0x0500000f


	//   ....[205]....
        /*0664*/ 	.word	0x0500000f


	//   ....[206]....
        /*0668*/ 	.word	0x0500000f


	//   ....[207]....
        /*066c*/ 	.word	0x0500000f


	//   ....[208]....
        /*0670*/ 	.word	0x0500000f


	//   ....[209]....
        /*0674*/ 	.word	0x0500000f


	//   ....[210]....
        /*0678*/ 	.word	0x0500000f


	//   ....[211]....
        /*067c*/ 	.word	0x0500000f


	//   ....[212]....
        /*0680*/ 	.word	0x0500000f


	//   ....[213]....
        /*0684*/ 	.word	0x0500000f


	//   ....[214]....
        /*0688*/ 	.word	0x0500000f


	//   ....[215]....
        /*068c*/ 	.word	0x0500000f


	//   ....[216]....
        /*0690*/ 	.word	0x0500000f


	//   ....[217]....
        /*0694*/ 	.word	0x0500000f


	//   ....[218]....
        /*0698*/ 	.word	0x0500000f


	//   ....[219]....
        /*069c*/ 	.word	0x0500000f


	//   ....[220]....
        /*06a0*/ 	.word	0x0500000f


	//   ....[221]....
        /*06a4*/ 	.word	0x0500000f


	//   ....[222]....
        /*06a8*/ 	.word	0x0500000f


	//   ....[223]....
        /*06ac*/ 	.word	0x0500000f


	//   ....[224]....
        /*06b0*/ 	.word	0x0500000f


	//   ....[225]....
        /*06b4*/ 	.word	0x0500000f


	//   ....[226]....
        /*06b8*/ 	.word	0x0500000f


	//   ....[227]....
        /*06bc*/ 	.word	0x0500000f


	//   ....[228]....
        /*06c0*/ 	.word	0x0500000f


	//   ....[229]....
        /*06c4*/ 	.word	0x0500000f


	//   ....[230]....
        /*06c8*/ 	.word	0x0500000f


	//   ....[231]....
        /*06cc*/ 	.word	0x0500000f


	//   ....[232]....
        /*06d0*/ 	.word	0x0500000f


	//   ....[233]....
        /*06d4*/ 	.word	0x0500000f


	//   ....[234]....
        /*06d8*/ 	.word	0x0500000f


	//   ....[235]....
        /*06dc*/ 	.word	0x0500000f


	//   ....[236]....
        /*06e0*/ 	.word	0x0500000f


	//   ....[237]....
        /*06e4*/ 	.word	0x0500000f


	//   ....[238]....
        /*06e8*/ 	.word	0x0500000f


	//   ....[239]....
        /*06ec*/ 	.word	0x0500000f


	//   ....[240]....
        /*06f0*/ 	.word	0x0500000f


	//   ....[241]....
        /*06f4*/ 	.word	0x0500000f


	//   ....[242]....
        /*06f8*/ 	.word	0x0500000f


	//   ....[243]....
        /*06fc*/ 	.word	0x0500000f


	//   ....[244]....
        /*0700*/ 	.word	0x0500000f


	//   ....[245]....
        /*0704*/ 	.word	0x0500000f


	//   ....[246]....
        /*0708*/ 	.word	0x0500000f


	//   ....[247]....
        /*070c*/ 	.word	0x0500000f


	//   ....[248]....
        /*0710*/ 	.word	0x0500000f


	//   ....[249]....
        /*0714*/ 	.word	0x0500000f


	//   ....[250]....
        /*0718*/ 	.word	0x0500000f


	//   ....[251]....
        /*071c*/ 	.word	0x0500000f


	//   ....[252]....
        /*0720*/ 	.word	0x0500000f


	//   ....[253]....
        /*0724*/ 	.word	0x0500000f


	//   ....[254]....
        /*0728*/ 	.word	0x0500000f


	//   ....[255]....
        /*072c*/ 	.word	0x0500000f


	//   ....[0]....
        /*0730*/ 	.word	0x0500000f


	//   ....[1]....
        /*0734*/ 	.word	0x0500000f


	//   ....[2]....
        /*0738*/ 	.word	0x0500000f


	//   ....[3]....
        /*073c*/ 	.word	0x0500000f


	//   ....[4]....
        /*0740*/ 	.word	0x0500000f


	//   ....[5]....
        /*0744*/ 	.word	0x0500000f


	//   ....[6]....
        /*0748*/ 	.word	0x0500000f


	//   ....[7]....
        /*074c*/ 	.word	0x0500000f


	//   ....[8]....
        /*0750*/ 	.word	0x0500000f


	//   ....[9]....
        /*0754*/ 	.word	0x0500000f


	//   ....[10]....
        /*0758*/ 	.word	0x0500000f


	//   ....[11]....
        /*075c*/ 	.word	0x0500000f


	//   ....[12]....
        /*0760*/ 	.word	0x0500000f


	//   ....[13]....
        /*0764*/ 	.word	0x0500000f


	//   ....[14]....
        /*0768*/ 	.word	0x0500000f


	//   ....[15]....
        /*076c*/ 	.word	0x0500000f


	//   ....[16]....
        /*0770*/ 	.word	0x0500000f


	//   ....[17]....
        /*0774*/ 	.word	0x0500000f


	//   ....[18]....
        /*0778*/ 	.word	0x0500000f


	//   ....[19]....
        /*077c*/ 	.word	0x0500000f


	//   ....[20]....
        /*0780*/ 	.word	0x0500000f


	//   ....[21]....
        /*0784*/ 	.word	0x0500000f


	//   ....[22]....
        /*0788*/ 	.word	0x0500000f


	//   ....[23]....
        /*078c*/ 	.word	0x0500000f


	//   ....[24]....
        /*0790*/ 	.word	0x0500000f


	//   ....[25]....
        /*0794*/ 	.word	0x0500000f


	//   ....[26]....
        /*0798*/ 	.word	0x0500000f


	//   ....[27]....
        /*079c*/ 	.word	0x0500000f


	//   ....[28]....
        /*07a0*/ 	.word	0x0500000f


	//   ....[29]....
        /*07a4*/ 	.word	0x0500000f


	//   ....[30]....
        /*07a8*/ 	.word	0x0500000f


	//   ....[31]....
        /*07ac*/ 	.word	0x0500000f


	//   ....[32]....
        /*07b0*/ 	.word	0x0500000f


	//   ....[33]....
        /*07b4*/ 	.word	0x0500000f


	//   ....[34]....
        /*07b8*/ 	.word	0x0500000f


	//   ....[35]....
        /*07bc*/ 	.word	0x0500000f


	//   ....[36]....
        /*07c0*/ 	.word	0x0500000f


	//   ....[37]....
        /*07c4*/ 	.word	0x0500000f


	//   ....[38]....
        /*07c8*/ 	.word	0x0500000f


	//   ....[39]....
        /*07cc*/ 	.word	0x0500000f


	//   ....[40]....
        /*07d0*/ 	.word	0x0500000f


	//   ....[41]....
        /*07d4*/ 	.word	0x0500000f


	//   ....[42]....
        /*07d8*/ 	.word	0x0500000f


	//   ....[43]....
        /*07dc*/ 	.word	0x0500000f


	//   ....[44]....
        /*07e0*/ 	.word	0x0500000f


	//   ....[45]....
        /*07e4*/ 	.word	0x0500000f


	//   ....[46]....
        /*07e8*/ 	.word	0x0500000f


	//   ....[47]....
        /*07ec*/ 	.word	0x0500000f


	//   ....[48]....
        /*07f0*/ 	.word	0x0500000f


	//   ....[49]....
        /*07f4*/ 	.word	0x0500000f


	//   ....[50]....
        /*07f8*/ 	.word	0x0500000f


	//   ....[51]....
        /*07fc*/ 	.word	0x0500000f


	//   ....[52]....
        /*0800*/ 	.word	0x0500000f


	//   ....[53]....
        /*0804*/ 	.word	0x0500000f


	//   ....[54]....
        /*0808*/ 	.word	0x0500000f


	//   ....[55]....
        /*080c*/ 	.word	0x0500000f


	//   ....[56]....
        /*0810*/ 	.word	0x0500000f


	//   ....[57]....
        /*0814*/ 	.word	0x0500000f


	//   ....[58]....
        /*0818*/ 	.word	0x0500000f


	//   ....[59]....
        /*081c*/ 	.word	0x0500000f


	//   ....[60]....
        /*0820*/ 	.word	0x0500000f


	//   ....[61]....
        /*0824*/ 	.word	0x0500000f


	//   ....[62]....
        /*0828*/ 	.word	0x0500000f


	//   ....[63]....
        /*082c*/ 	.word	0x0500000f


	//   ....[64]....
        /*0830*/ 	.word	0x0500000f


	//   ....[65]....
        /*0834*/ 	.word	0x0500000f


	//   ....[66]....
        /*0838*/ 	.word	0x0500000f


	//   ....[67]....
        /*083c*/ 	.word	0x0500000f


	//   ....[68]....
        /*0840*/ 	.word	0x0500000f


	//   ....[69]....
        /*0844*/ 	.word	0x0500000f


	//   ....[70]....
        /*0848*/ 	.word	0x0500000f


	//   ....[71]....
        /*084c*/ 	.word	0x0500000f


	//   ....[72]....
        /*0850*/ 	.word	0x0500000f


	//   ....[73]....
        /*0854*/ 	.word	0x0500000f


	//   ....[74]....
        /*0858*/ 	.word	0x0500000f


	//   ....[75]....
        /*085c*/ 	.word	0x0500000f


	//   ....[76]....
        /*0860*/ 	.word	0xffffffff


	//   ....[77]....
        /*0864*/ 	.word	0xffffffff


	//   ....[78]....
        /*0868*/ 	.word	0xffffffff


	//   ....[79]....
        /*086c*/ 	.word	0xffffffff


	//   ....[80]....
        /*0870*/ 	.word	0xffffffff


	//   ....[81]....
        /*0874*/ 	.word	0xffffffff


	//----- nvinfo : EIATTR_COOP_GROUP_INSTR_OFFSETS
	.align		4
.L_1442:
        /*0878*/ 	.byte	0x04, 0x28
        /*087a*/ 	.short	(.L_1444 - .L_1443)


	//   ....[0]....
.L_1443:
        /*087c*/ 	.word	0x000000c0


	//   ....[1]....
        /*0880*/ 	.word	0x00000190


	//   ....[2]....
        /*0884*/ 	.word	0x000001e0


	//   ....[3]....
        /*0888*/ 	.word	0x00000430


	//   ....[4]....
        /*088c*/ 	.word	0x00000590


	//   ....[5]....
        /*0890*/ 	.word	0x000006b0


	//   ....[6]....
        /*0894*/ 	.word	0x00000810


	//   ....[7]....
        /*0898*/ 	.word	0x00003080


	//   ....[8]....
        /*089c*/ 	.word	0x00003090


	//   ....[9]....
        /*08a0*/ 	.word	0x00003760


	//   ....[10]....
        /*08a4*/ 	.word	0x00003770


	//   ....[11]....
        /*08a8*/ 	.word	0x00004560


	//   ....[12]....
        /*08ac*/ 	.word	0x00004570


	//   ....[13]....
        /*08b0*/ 	.word	0x00004c70


	//   ....[14]....
        /*08b4*/ 	.word	0x00004c80


	//   ....[15]....
        /*08b8*/ 	.word	0x00005620


	//   ....[16]....
        /*08bc*/ 	.word	0x00005630


	//   ....[17]....
        /*08c0*/ 	.word	0x00005740


	//   ....[18]....
        /*08c4*/ 	.word	0x00005750


	//   ....[19]....
        /*08c8*/ 	.word	0x00005b20


	//   ....[20]....
        /*08cc*/ 	.word	0x00005b50


	//   ....[21]....
        /*08d0*/ 	.word	0x00005e20


	//   ....[22]....
        /*08d4*/ 	.word	0x00005e40


	//   ....[23]....
        /*08d8*/ 	.word	0x00006c40


	//   ....[24]....
        /*08dc*/ 	.word	0x00007930


	//   ....[25]....
        /*08e0*/ 	.word	0x00007940


	//   ....[26]....
        /*08e4*/ 	.word	0x00007950


	//   ....[27]....
        /*08e8*/ 	.word	0x00007960


	//   ....[28]....
        /*08ec*/ 	.word	0x00007c60


	//   ....[29]....
        /*08f0*/ 	.word	0x00007c70


	//   ....[30]....
        /*08f4*/ 	.word	0x00007c80


	//   ....[31]....
        /*08f8*/ 	.word	0x00007c90


	//   ....[32]....
        /*08fc*/ 	.word	0x00008e50


	//   ....[33]....
        /*0900*/ 	.word	0x00008e70


	//   ....[34]....
        /*0904*/ 	.word	0x00008e80


	//   ....[35]....
        /*0908*/ 	.word	0x00008e90


	//   ....[36]....
        /*090c*/ 	.word	0x00008f80


	//   ....[37]....
        /*0910*/ 	.word	0x00008f90


	//   ....[38]....
        /*0914*/ 	.word	0x00008fa0


	//   ....[39]....
        /*0918*/ 	.word	0x00008fb0


	//   ....[40]....
        /*091c*/ 	.word	0x0000be60


	//   ....[41]....
        /*0920*/ 	.word	0x0000c070


	//   ....[42]....
        /*0924*/ 	.word	0x0000d020


	//   ....[43]....
        /*0928*/ 	.word	0x0000d0d0


	//   ....[44]....
        /*092c*/ 	.word	0x0000d250


	//   ....[45]....
        /*0930*/ 	.word	0x0000d2c0


	//   ....[46]....
        /*0934*/ 	.word	0x00016d60


	//   ....[47]....
        /*0938*/ 	.word	0x00016df0


	//   ....[48]....
        /*093c*/ 	.word	0x00016ec0


	//   ....[49]....
        /*0940*/ 	.word	0x00016ef0


	//   ....[50]....
        /*0944*/ 	.word	0x00020760


	//   ....[51]....
        /*0948*/ 	.word	0x00020970


	//   ....[52]....
        /*094c*/ 	.word	0x000219f0


	//   ....[53]....
        /*0950*/ 	.word	0x00021a80


	//   ....[54]....
        /*0954*/ 	.word	0x00021ba0


	//   ....[55]....
        /*0958*/ 	.word	0x00021bc0


	//   ....[56]....
        /*095c*/ 	.word	0x0002a070


	//   ....[57]....
        /*0960*/ 	.word	0x0002a090


	//   ....[58]....
        /*0964*/ 	.word	0x0002a0f0


	//   ....[59]....
        /*0968*/ 	.word	0x0002a130


	//   ....[60]....
        /*096c*/ 	.word	0x0002c1f0


	//   ....[61]....
        /*0970*/ 	.word	0x0002c210


	//   ....[62]....
        /*0974*/ 	.word	0x0002c4f0


	//   ....[63]....
        /*0978*/ 	.word	0x0002c510


	//   ....[64]....
        /*097c*/ 	.word	0x0002cbc0


	//   ....[65]....
        /*0980*/ 	.word	0x0002cbe0


	//   ....[66]....
        /*0984*/ 	.word	0x0002cd20


	//   ....[67]....
        /*0988*/ 	.word	0x0002cd40


	//   ....[68]....
        /*098c*/ 	.word	0x0002ce80


	//   ....[69]....
        /*0990*/ 	.word	0x0002cea0


	//   ....[70]....
        /*0994*/ 	.word	0x0002cff0


	//   ....[71]....
        /*0998*/ 	.word	0x0002d010


	//   ....[72]....
        /*099c*/ 	.word	0x0002d860


	//   ....[73]....
        /*09a0*/ 	.word	0x0002d870


	//   ....[74]....
        /*09a4*/ 	.word	0x0002da10


	//   ....[75]....
        /*09a8*/ 	.word	0x0002da20


	//   ....[76]....
        /*09ac*/ 	.word	0x0002dbb0


	//   ....[77]....
        /*09b0*/ 	.word	0x0002dbc0


	//   ....[78]....
        /*09b4*/ 	.word	0x0002dd50


	//   ....[79]....
        /*09b8*/ 	.word	0x0002dd60


	//   ....[80]....
        /*09bc*/ 	.word	0x0002df40


	//   ....[81]....
        /*09c0*/ 	.word	0x0002e110


	//   ....[82]....
        /*09c4*/ 	.word	0x0002e140


	//   ....[83]....
        /*09c8*/ 	.word	0x0002e170


	//   ....[84]....
        /*09cc*/ 	.word	0x0002e1a0


	//   ....[85]....
        /*09d0*/ 	.word	0x0002e1d0


	//   ....[86]....
        /*09d4*/ 	.word	0x0002e200


	//   ....[87]....
        /*09d8*/ 	.word	0x0002e370


	//   ....[88]....
        /*09dc*/ 	.word	0x0002e3a0


	//   ....[89]....
        /*09e0*/ 	.word	0x0002e3d0


	//   ....[90]....
        /*09e4*/ 	.word	0x0002e400


	//   ....[91]....
        /*09e8*/ 	.word	0x0002e430


	//   ....[92]....
        /*09ec*/ 	.word	0x0002e460


	//   ....[93]....
        /*09f0*/ 	.word	0x0002e4f0


	//   ....[94]....
        /*09f4*/ 	.word	0x0002e550


	//   ....[95]....
        /*09f8*/ 	.word	0x0002e5e0


	//   ....[96]....
        /*09fc*/ 	.word	0x0002f690


	//   ....[97]....
        /*0a00*/ 	.word	0x00031910


	//   ....[98]....
        /*0a04*/ 	.word	0x00031930


	//   ....[99]....
        /*0a08*/ 	.word	0x000319c0


	//   ....[100]....
        /*0a0c*/ 	.word	0x000319e0


	//   ....[101]....
        /*0a10*/ 	.word	0x00031a60


	//   ....[102]....
        /*0a14*/ 	.word	0x00031a80


	//   ....[103]....
        /*0a18*/ 	.word	0x00031b00


	//   ....[104]....
        /*0a1c*/ 	.word	0x00031b20


	//   ....[105]....
        /*0a20*/ 	.word	0x00031ba0


	//   ....[106]....
        /*0a24*/ 	.word	0x00031bc0


	//   ....[107]....
        /*0a28*/ 	.word	0x00031bd0


	//   ....[108]....
        /*0a2c*/ 	.word	0x00031be0


	//   ....[109]....
        /*0a30*/ 	.word	0x000323c0


	//   ....[110]....
        /*0a34*/ 	.word	0x000323f0


	//   ....[111]....
        /*0a38*/ 	.word	0x000324f0


	//   ....[112]....
        /*0a3c*/ 	.word	0x00032500


	//   ....[113]....
        /*0a40*/ 	.word	0x00032580


	//   ....[114]....
        /*0a44*/ 	.word	0x00032590


	//   ....[115]....
        /*0a48*/ 	.word	0x000325a0


	//   ....[116]....
        /*0a4c*/ 	.word	0x00032640


	//   ....[117]....
        /*0a50*/ 	.word	0x00032670


	//   ....[118]....
        /*0a54*/ 	.word	0x000326f0


	//   ....[119]....
        /*0a58*/ 	.word	0x00032720


	//   ....[120]....
        /*0a5c*/ 	.word	0x000327a0


	//   ....[121]....
        /*0a60*/ 	.word	0x000327d0


	//   ....[122]....
        /*0a64*/ 	.word	0x000327f0


	//   ....[123]....
        /*0a68*/ 	.word	0x00032840


	//   ....[124]....
        /*0a6c*/ 	.word	0x00032850


	//   ....[125]....
        /*0a70*/ 	.word	0x00032f20


	//   ....[126]....
        /*0a74*/ 	.word	0x00032f40


	//   ....[127]....
        /*0a78*/ 	.word	0x00033040


	//   ....[128]....
        /*0a7c*/ 	.word	0x00033050


	//   ....[129]....
        /*0a80*/ 	.word	0x000330e0


	//   ....[130]....
        /*0a84*/ 	.word	0x000330f0


	//   ....[131]....
        /*0a88*/ 	.word	0x00033160


	//   ....[132]....
        /*0a8c*/ 	.word	0x00033170


	//   ....[133]....
        /*0a90*/ 	.word	0x000331f0


	//   ....[134]....
        /*0a94*/ 	.word	0x00033200


	//   ....[135]....
        /*0a98*/ 	.word	0x00033280


	//   ....[136]....
        /*0a9c*/ 	.word	0x00033290


	//   ....[137]....
        /*0aa0*/ 	.word	0x00033310


	//   ....[138]....
        /*0aa4*/ 	.word	0x00033320


	//   ....[139]....
        /*0aa8*/ 	.word	0x000333a0


	//   ....[140]....
        /*0aac*/ 	.word	0x000333b0


	//   ....[141]....
        /*0ab0*/ 	.word	0x000338e0


	//   ....[142]....
        /*0ab4*/ 	.word	0x00033900


	//   ....[143]....
        /*0ab8*/ 	.word	0x00033960


	//   ....[144]....
        /*0abc*/ 	.word	0x00033a10


	//   ....[145]....
        /*0ac0*/ 	.word	0x00033a20


	//   ....[146]....
        /*0ac4*/ 	.word	0x00033a50


	//   ....[147]....
        /*0ac8*/ 	.word	0x00033ae0


	//   ....[148]....
        /*0acc*/ 	.word	0x00033b90


	//   ....[149]....
        /*0ad0*/ 	.word	0x00033ba0


	//   ....[150]....
        /*0ad4*/ 	.word	0x00033bd0


	//   ....[151]....
        /*0ad8*/ 	.word	0x00033be0


	//   ....[152]....
        /*0adc*/ 	.word	0x00033c70


	//   ....[153]....
        /*0ae0*/ 	.word	0x000343a0


	//   ....[154]....
        /*0ae4*/ 	.word	0x000343c0


	//   ....[155]....
        /*0ae8*/ 	.word	0x00034410


	//   ....[156]....
        /*0aec*/ 	.word	0x00034420


	//   ....[157]....
        /*0af0*/ 	.word	0x00034460


	//   ....[158]....
        /*0af4*/ 	.word	0x00034470


	//   ....[159]....
        /*0af8*/ 	.word	0x000344b0


	//   ....[160]....
        /*0afc*/ 	.word	0x000344c0


	//   ....[161]....
        /*0b00*/ 	.word	0x00034500


	//   ....[162]....
        /*0b04*/ 	.word	0x00034510


	//   ....[163]....
        /*0b08*/ 	.word	0x00034520


	//   ....[164]....
        /*0b0c*/ 	.word	0x00034560


	//   ....[165]....
        /*0b10*/ 	.word	0x000348a0


	//   ....[166]....
        /*0b14*/ 	.word	0x000348c0


	//   ....[167]....
        /*0b18*/ 	.word	0x000348d0


	//   ....[168]....
        /*0b1c*/ 	.word	0x000348f0


	//   ....[169]....
        /*0b20*/ 	.word	0x00034960


	//   ....[170]....
        /*0b24*/ 	.word	0x00034980


	//   ....[171]....
        /*0b28*/ 	.word	0x000349e0


	//   ....[172]....
        /*0b2c*/ 	.word	0x00034a00


	//   ....[173]....
        /*0b30*/ 	.word	0x00034a60


	//   ....[174]....
        /*0b34*/ 	.word	0x00034a80


	//   ....[175]....
        /*0b38*/ 	.word	0x00034ae0


	//   ....[176]....
        /*0b3c*/ 	.word	0x00034b00


	//   ....[177]....
        /*0b40*/ 	.word	0x00034ff0


	//   ....[178]....
        /*0b44*/ 	.word	0x00035020


	//   ....[179]....
        /*0b48*/ 	.word	0x00035050


	//   ....[180]....
        /*0b4c*/ 	.word	0x00035080


	//   ....[181]....
        /*0b50*/ 	.word	0x000350b0


	//   ....[182]....
        /*0b54*/ 	.word	0x000350e0


	//   ....[183]....
        /*0b58*/ 	.word	0x00035110


	//   ....[184]....
        /*0b5c*/ 	.word	0x00035140


	//   ....[185]....
        /*0b60*/ 	.word	0x000352c0


	//   ....[186]....
        /*0b64*/ 	.word	0x000352f0


	//   ....[187]....
        /*0b68*/ 	.word	0x00035320


	//   ....[188]....
        /*0b6c*/ 	.word	0x00035350


	//   ....[189]....
        /*0b70*/ 	.word	0x00035380


	//   ....[190]....
        /*0b74*/ 	.word	0x000353b0


	//   ....[191]....
        /*0b78*/ 	.word	0x00035470


	//   ....[192]....
        /*0b7c*/ 	.word	0x00035490


	//   ....[193]....
        /*0b80*/ 	.word	0x00035500


	//   ....[194]....
        /*0b84*/ 	.word	0x00035ba0


	//   ....[195]....
        /*0b88*/ 	.word	0x00035ec0


	//   ....[196]....
        /*0b8c*/ 	.word	0x00035f50


	//   ....[197]....
        /*0b90*/ 	.word	0x00035fe0


	//   ....[198]....
        /*0b94*/ 	.word	0x00036070


	//   ....[199]....
        /*0b98*/ 	.word	0x00036150


	//   ....[200]....
        /*0b9c*/ 	.word	0x000361e0


	//   ....[201]....
        /*0ba0*/ 	.word	0x00036280


	//   ....[202]....
        /*0ba4*/ 	.word	0x00036310


	//   ....[203]....
        /*0ba8*/ 	.word	0x000363f0


	//   ....[204]....
        /*0bac*/ 	.word	0x00036480


	//   ....[205]....
        /*0bb0*/ 	.word	0x00036510


	//   ....[206]....
        /*0bb4*/ 	.word	0x000365a0


	//   ....[207]....
        /*0bb8*/ 	.word	0x00036680


	//   ....[208]....
        /*0bbc*/ 	.word	0x00036720


	//   ....[209]....
        /*0bc0*/ 	.word	0x000367b0


	//   ....[210]....
        /*0bc4*/ 	.word	0x00036800


	//   ....[211]....
        /*0bc8*/ 	.word	0x00036850


	//   ....[212]....
        /*0bcc*/ 	.word	0x000368e0


	//   ....[213]....
        /*0bd0*/ 	.word	0x00036970


	//   ....[214]....
        /*0bd4*/ 	.word	0x000369c0


	//   ....[215]....
        /*0bd8*/ 	.word	0x00036a10


	//   ....[216]....
        /*0bdc*/ 	.word	0x00036b00


	//   ....[217]....
        /*0be0*/ 	.word	0x00036bb0


	//   ....[218]....
        /*0be4*/ 	.word	0x00036c30


	//   ....[219]....
        /*0be8*/ 	.word	0x00036ca0


	//   ....[220]....
        /*0bec*/ 	.word	0x00036dc0


	//   ....[221]....
        /*0bf0*/ 	.word	0x00036ee0


	//   ....[222]....
        /*0bf4*/ 	.word	0x00036fb0


	//   ....[223]....
        /*0bf8*/ 	.word	0x00037000


	//   ....[224]....
        /*0bfc*/ 	.word	0x000372b0


	//   ....[225]....
        /*0c00*/ 	.word	0x00037300


	//   ....[226]....
        /*0c04*/ 	.word	0x00037390


	//   ....[227]....
        /*0c08*/ 	.word	0x00037420


	//   ....[228]....
        /*0c0c*/ 	.word	0x000374b0


	//   ....[229]....
        /*0c10*/ 	.word	0x00037540


	//   ....[230]....
        /*0c14*/ 	.word	0x000375d0


	//   ....[231]....
        /*0c18*/ 	.word	0x00037660


	//   ....[232]....
        /*0c1c*/ 	.word	0x00037720


	//   ....[233]....
        /*0c20*/ 	.word	0x000379f0


	//   ....[234]....
        /*0c24*/ 	.word	0x00037ae0


	//   ....[235]....
        /*0c28*/ 	.word	0x00037b80


	//   ....[236]....
        /*0c2c*/ 	.word	0x00037be0


	//   ....[237]....
        /*0c30*/ 	.word	0x00037cd0


	//   ....[238]....
        /*0c34*/ 	.word	0x00037d40


	//   ....[239]....
        /*0c38*/ 	.word	0x00037e30


	//   ....[240]....
        /*0c3c*/ 	.word	0x00037ea0


	//   ....[241]....
        /*0c40*/ 	.word	0x00037f90


	//   ....[242]....
        /*0c44*/ 	.word	0x00038000


	//   ....[243]....
        /*0c48*/ 	.word	0x000380f0


	//   ....[244]....
        /*0c4c*/ 	.word	0x00038160


	//   ....[245]....
        /*0c50*/ 	.word	0x00038200


	//   ....[246]....
        /*0c54*/ 	.word	0x000382f0


	//   ....[247]....
        /*0c58*/ 	.word	0x000383b0


	//   ....[248]....
        /*0c5c*/ 	.word	0x00038410


	//   ....[249]....
        /*0c60*/ 	.word	0x00038500


	//   ....[250]....
        /*0c64*/ 	.word	0x00038560


	//   ....[251]....
        /*0c68*/ 	.word	0x00038650


	//   ....[252]....
        /*0c6c*/ 	.word	0x000386b0


	//   ....[253]....
        /*0c70*/ 	.word	0x00038750


	//   ....[254]....
        /*0c74*/ 	.word	0x00038820


	//   ....[255]....
        /*0c78*/ 	.word	0x000388c0


	//   ....[0]....
        /*0c7c*/ 	.word	0x00038990


	//   ....[1]....
        /*0c80*/ 	.word	0x00038a90


	//   ....[2]....
        /*0c84*/ 	.word	0x00038b00


	//   ....[3]....
        /*0c88*/ 	.word	0x00038ba0


	//   ....[4]....
        /*0c8c*/ 	.word	0x00038c50


	//   ....[5]....
        /*0c90*/ 	.word	0x00038cf0


	//   ....[6]....
        /*0c94*/ 	.word	0x00038f60


	//   ....[7]....
        /*0c98*/ 	.word	0x00039010


	//   ....[8]....
        /*0c9c*/ 	.word	0x000390e0


	//   ....[9]....
        /*0ca0*/ 	.word	0x000391d0


	//   ....[10]....
        /*0ca4*/ 	.word	0x00039290


	//   ....[11]....
        /*0ca8*/ 	.word	0x00039350


	//   ....[12]....
        /*0cac*/ 	.word	0x00039410


	//   ....[13]....
        /*0cb0*/ 	.word	0x000394d0


	//   ....[14]....
        /*0cb4*/ 	.word	0x00039590


	//   ....[15]....
        /*0cb8*/ 	.word	0x00039650


	//   ....[16]....
        /*0cbc*/ 	.word	0x00039710


	//   ....[17]....
        /*0cc0*/ 	.word	0x000397d0


	//   ....[18]....
        /*0cc4*/ 	.word	0x00039890


	//   ....[19]....
        /*0cc8*/ 	.word	0x00039940


	//   ....[20]....
        /*0ccc*/ 	.word	0x000399a0


	//   ....[21]....
        /*0cd0*/ 	.word	0x00039a80


	//   ....[22]....
        /*0cd4*/ 	.word	0x00039bc0


	//   ....[23]....
        /*0cd8*/ 	.word	0x00039c90


	//   ....[24]....
        /*0cdc*/ 	.word	0x00039d30


	//   ....[25]....
        /*0ce0*/ 	.word	0x00039e40


	//   ....[26]....
        /*0ce4*/ 	.word	0x00039ea0


	//   ....[27]....
        /*0ce8*/ 	.word	0x00039fb0


	//   ....[28]....
        /*0cec*/ 	.word	0x0003a010


	//   ....[29]....
        /*0cf0*/ 	.word	0x0003a120


	//   ....[30]....
        /*0cf4*/ 	.word	0x0003a180


	//   ....[31]....
        /*0cf8*/ 	.word	0x0003a290


	//   ....[32]....
        /*0cfc*/ 	.word	0x0003a2f0


	//   ....[33]....
        /*0d00*/ 	.word	0x0003a3b0


	//   ....[34]....
        /*0d04*/ 	.word	0x0003a510


	//   ....[35]....
        /*0d08*/ 	.word	0x0003a5b0


	//   ....[36]....
        /*0d0c*/ 	.word	0x0003a610


	//   ....[37]....
        /*0d10*/ 	.word	0x0003a6c0


	//   ....[38]....
        /*0d14*/ 	.word	0x0003a720


	//   ....[39]....
        /*0d18*/ 	.word	0x0003a7d0


	//   ....[40]....
        /*0d1c*/ 	.word	0x0003a830


	//   ....[41]....
        /*0d20*/ 	.word	0x0003a8e0


	//   ....[42]....
        /*0d24*/ 	.word	0x0003a940


	//   ....[43]....
        /*0d28*/ 	.word	0x0003a9f0


	//   ....[44]....
        /*0d2c*/ 	.word	0x0003aa50


	//   ....[45]....
        /*0d30*/ 	.word	0x0003ab00


	//   ....[46]....
        /*0d34*/ 	.word	0x0003abf0


	//   ....[47]....
        /*0d38*/ 	.word	0x0003ac90


	//   ....[48]....
        /*0d3c*/ 	.word	0x0003acf0


	//   ....[49]....
        /*0d40*/ 	.word	0x0003adc0


	//   ....[50]....
        /*0d44*/ 	.word	0x0003ae20


	//   ....[51]....
        /*0d48*/ 	.word	0x0003aef0


	//   ....[52]....
        /*0d4c*/ 	.word	0x0003af50


	//   ....[53]....
        /*0d50*/ 	.word	0x0003b020


	//   ....[54]....
        /*0d54*/ 	.word	0x0003b080


	//   ....[55]....
        /*0d58*/ 	.word	0x0003b150


	//   ....[56]....
        /*0d5c*/ 	.word	0x0003b1b0


	//   ....[57]....
        /*0d60*/ 	.word	0x0003b280


	//   ....[58]....
        /*0d64*/ 	.word	0x0003b310


	//   ....[59]....
        /*0d68*/ 	.word	0x0003b3b0


	//   ....[60]....
        /*0d6c*/ 	.word	0x0003b4d0


	//   ....[61]....
        /*0d70*/ 	.word	0x0003b540


	//   ....[62]....
        /*0d74*/ 	.word	0x0003b5b0


	//   ....[63]....
        /*0d78*/ 	.word	0x0003b620


	//   ....[64]....
        /*0d7c*/ 	.word	0x0003b690


	//   ....[65]....
        /*0d80*/ 	.word	0x0003b710


	//   ....[66]....
        /*0d84*/ 	.word	0x0003b7a0


	//   ....[67]....
        /*0d88*/ 	.word	0x0003b830


	//   ....[68]....
        /*0d8c*/ 	.word	0x0003b8a0


	//   ....[69]....
        /*0d90*/ 	.word	0x0003b910


	//   ....[70]....
        /*0d94*/ 	.word	0x0003b980


	//   ....[71]....
        /*0d98*/ 	.word	0x0003ba00


	//   ....[72]....
        /*0d9c*/ 	.word	0x0003ba70


	//   ....[73]....
        /*0da0*/ 	.word	0x0003bb10


	//   ....[74]....
        /*0da4*/ 	.word	0x0003bba0


	//   ....[75]....
        /*0da8*/ 	.word	0x0003bcc0


	//   ....[76]....
        /*0dac*/ 	.word	0x0003d870


	//   ....[77]....
        /*0db0*/ 	.word	0x0003da70


	//   ....[78]....
        /*0db4*/ 	.word	0x0003ec40


	//   ....[79]....
        /*0db8*/ 	.word	0x0003ec70


	//   ....[80]....
        /*0dbc*/ 	.word	0x0003ec90


	//   ....[81]....
        /*0dc0*/ 	.word	0x0003eca0


	//----- nvinfo : EIATTR_REG_RECONFIG
	.align		4
.L_1444:
        /*0dc4*/ 	.byte	0x01, 0x54
	.zero		2


	//----- nvinfo : EIATTR_SYSCALL_OFFSETS
	.align		4
        /*0dc8*/ 	.byte	0x04, 0x46
        /*0dca*/ 	.short	(.L_1446 - .L_1445)


	//   ....[0]....
.L_1445:
        /*0dcc*/ 	.word	0x00001dc0


	//   ....[1]....
        /*0dd0*/ 	.word	0x00001f10


	//   ....[2]....
        /*0dd4*/ 	.word	0x00007150


	//   ....[3]....
        /*0dd8*/ 	.word	0x000076d0


	//   ....[4]....
        /*0ddc*/ 	.word	0x00030ef0


	//   ....[5]....
        /*0de0*/ 	.word	0x00031040


	//   ....[6]....
        /*0de4*/ 	.word	0x00031130


	//   ....[7]....
        /*0de8*/ 	.word	0x00031fb0


	//   ....[8]....
        /*0dec*/ 	.word	0x00032b20


	//----- nvinfo : EIATTR_MBARRIER_INSTR_OFFSETS
	.align		4
.L_1446:
        /*0df0*/ 	.byte	0x04, 0x39
        /*0df2*/ 	.short	(.L_1448 - .L_1447)


	//   ....[0]....
.L_1447:
        /*0df4*/ 	.word	0x000002d0
        /*0df8*/ 	.word	0x000000ff
        /*0dfc*/ 	.word	0x00032400
        /*0e00*/ 	.short	0x0100
        /*0e02*/ 	.byte	0x08
	.zero		1


	//   ....[1]....
        /*0e04*/ 	.word	0x000002e0
        /*0e08*/ 	.word	0x000000ff
        /*0e0c*/ 	.word	0x00032410
        /*0e10*/ 	.short	0x0100
        /*0e12*/ 	.byte	0x08
	.zero		1


	//   ....[2]....
        /*0e14*/ 	.word	0x000002f0
        /*0e18*/ 	.word	0x000000ff
        /*0e1c*/ 	.word	0x00032420
        /*0e20*/ 	.short	0x0100
        /*0e22*/ 	.byte	0x08
	.zero		1


	//   ....[3]....
        /*0e24*/ 	.word	0x000003e0
        /*0e28*/ 	.word	0x000000ff
        /*0e2c*/ 	.word	0x00032430
        /*0e30*/ 	.short	0x0100
        /*0e32*/ 	.byte	0x08
	.zero		1


	//   ....[4]....
        /*0e34*/ 	.word	0x000003f0
        /*0e38*/ 	.word	0x000000ff
        /*0e3c*/ 	.word	0x00032440
        /*0e40*/ 	.short	0x0100
        /*0e42*/ 	.byte	0x08
	.zero		1


	//   ....[5]....
        /*0e44*/ 	.word	0x00000400
        /*0e48*/ 	.word	0x000000ff
        /*0e4c*/ 	.word	0x00032438
        /*0e50*/ 	.short	0x0100
        /*0e52*/ 	.byte	0x08
	.zero		1


	//   ....[6]....
        /*0e54*/ 	.word	0x00000410
        /*0e58*/ 	.word	0x000000ff
        /*0e5c*/ 	.word	0x00032448
        /*0e60*/ 	.short	0x0100
        /*0e62*/ 	.byte	0x08
	.zero		1


	//   ....[7]....
        /*0e64*/ 	.word	0x00000540
        /*0e68*/ 	.word	0x000000ff
        /*0e6c*/ 	.word	0x00032450
        /*0e70*/ 	.short	0x0100
        /*0e72*/ 	.byte	0x08
	.zero		1


	//   ....[8]....
        /*0e74*/ 	.word	0x00000550
        /*0e78*/ 	.word	0x000000ff
        /*0e7c*/ 	.word	0x00032460
        /*0e80*/ 	.short	0x0100
        /*0e82*/ 	.byte	0x08
	.zero		1


	//   ....[9]....
        /*0e84*/ 	.word	0x00000560
        /*0e88*/ 	.word	0x000000ff
        /*0e8c*/ 	.word	0x00032458
        /*0e90*/ 	.short	0x0100
        /*0e92*/ 	.byte	0x08
	.zero		1


	//   ....[10]....
        /*0e94*/ 	.word	0x00000570
        /*0e98*/ 	.word	0x000000ff
        /*0e9c*/ 	.word	0x00032468
        /*0ea0*/ 	.short	0x0100
        /*0ea2*/ 	.byte	0x08
	.zero		1


	//   ....[11]....
        /*0ea4*/ 	.word	0x00000660
        /*0ea8*/ 	.word	0x000000ff
        /*0eac*/ 	.word	0x00032470
        /*0eb0*/ 	.short	0x0100
        /*0eb2*/ 	.byte	0x06
	.zero		1


	//   ....[12]....
        /*0eb4*/ 	.word	0x00000670
        /*0eb8*/ 	.word	0x000000ff
        /*0ebc*/ 	.word	0x00032480
        /*0ec0*/ 	.short	0x0100
        /*0ec2*/ 	.byte	0x06
	.zero		1


	//   ....[13]....
        /*0ec4*/ 	.word	0x00000680
        /*0ec8*/ 	.word	0x000000ff
        /*0ecc*/ 	.word	0x00032478
        /*0ed0*/ 	.short	0x0100
        /*0ed2*/ 	.byte	0x06
	.zero		1


	//   ....[14]....
        /*0ed4*/ 	.word	0x00000690
        /*0ed8*/ 	.word	0x000000ff
        /*0edc*/ 	.word	0x00032488
        /*0ee0*/ 	.short	0x0100
        /*0ee2*/ 	.byte	0x06
	.zero		1


	//   ....[15]....
        /*0ee4*/ 	.word	0x000007c0
        /*0ee8*/ 	.word	0x000000ff
        /*0eec*/ 	.word	0x00032490
        /*0ef0*/ 	.short	0x0100
        /*0ef2*/ 	.byte	0x08
	.zero		1


	//   ....[16]....
        /*0ef4*/ 	.word	0x000007d0
        /*0ef8*/ 	.word	0x000000ff
        /*0efc*/ 	.word	0x000324a0
        /*0f00*/ 	.short	0x0100
        /*0f02*/ 	.byte	0x08
	.zero		1


	//   ....[17]....
        /*0f04*/ 	.word	0x000007e0
        /*0f08*/ 	.word	0x000000ff
        /*0f0c*/ 	.word	0x00032498
        /*0f10*/ 	.short	0x0100
        /*0f12*/ 	.byte	0x08
	.zero		1


	//   ....[18]....
        /*0f14*/ 	.word	0x000007f0
        /*0f18*/ 	.word	0x000000ff
        /*0f1c*/ 	.word	0x000324a8
        /*0f20*/ 	.short	0x0100
        /*0f22*/ 	.byte	0x08
	.zero		1


	//   ....[19]....
        /*0f24*/ 	.word	0x00000920
        /*0f28*/ 	.word	0x000000ff
        /*0f2c*/ 	.word	0x000324b0
        /*0f30*/ 	.short	0x0100
        /*0f32*/ 	.byte	0x08
	.zero		1


	//   ....[20]....
        /*0f34*/ 	.word	0x00000930
        /*0f38*/ 	.word	0x000000ff
        /*0f3c*/ 	.word	0x000324c0
        /*0f40*/ 	.short	0x0100
        /*0f42*/ 	.byte	0x08
	.zero		1


	//   ....[21]....
        /*0f44*/ 	.word	0x00000940
        /*0f48*/ 	.word	0x000000ff
        /*0f4c*/ 	.word	0x000324b8
        /*0f50*/ 	.short	0x0100
        /*0f52*/ 	.byte	0x08
	.zero		1


	//   ....[22]....
        /*0f54*/ 	.word	0x00000950
        /*0f58*/ 	.word	0x000000ff
        /*0f5c*/ 	.word	0x000324c8
        /*0f60*/ 	.short	0x0100
        /*0f62*/ 	.byte	0x08
	.zero		1


	//   ....[23]....
        /*0f64*/ 	.word	0x00003030
        /*0f68*/ 	.word	0x00000047
        /*0f6c*/ 	.word	0x00032490
        /*0f70*/ 	.short	0x010a
        /*0f72*/ 	.byte	0x3f
	.zero		1


	//   ....[24]....
        /*0f74*/ 	.word	0x00004500
        /*0f78*/ 	.word	0x00000047
        /*0f7c*/ 	.word	0x00032490
        /*0f80*/ 	.short	0x010a
        /*0f82*/ 	.byte	0x3f
	.zero		1


	//   ....[25]....
        /*0f84*/ 	.word	0x00005460
        /*0f88*/ 	.word	0x00000047
        /*0f8c*/ 	.word	0x00032490
        /*0f90*/ 	.short	0x010a
        /*0f92*/ 	.byte	0x3f
	.zero		1


	//   ....[26]....
        /*0f94*/ 	.word	0x00005930
        /*0f98*/ 	.word	0x00000004
        /*0f9c*/ 	.word	0x00000000
        /*0fa0*/ 	.short	0x0101
        /*0fa2*/ 	.byte	0x3f
	.zero		1


	//   ....[27]....
        /*0fa4*/ 	.word	0x00005970
        /*0fa8*/ 	.word	0x00000047
        /*0fac*/ 	.word	0x000324b0
        /*0fb0*/ 	.short	0x010a
        /*0fb2*/ 	.byte	0x3f
	.zero		1


	//   ....[28]....
        /*0fb4*/ 	.word	0x000061b0
        /*0fb8*/ 	.word	0x00000047
        /*0fbc*/ 	.word	0x00000000
        /*0fc0*/ 	.short	0x0101
        /*0fc2*/ 	.byte	0x3f
	.zero		1


	//   ....[29]....
        /*0fc4*/ 	.word	0x00007450
        /*0fc8*/ 	.word	0x00000094
        /*0fcc*/ 	.word	0x00032400
        /*0fd0*/ 	.short	0x010a
        /*0fd2*/ 	.byte	0x3f
	.zero		1


	//   ....[30]....
        /*0fd4*/ 	.word	0x000074a0
        /*0fd8*/ 	.word	0x00000094
        /*0fdc*/ 	.word	0x00032400
        /*0fe0*/ 	.short	0x010a
        /*0fe2*/ 	.byte	0x3f
	.zero		1


	//   ....[31]....
        /*0fe4*/ 	.word	0x00007ec0
        /*0fe8*/ 	.word	0x00000094
        /*0fec*/ 	.word	0x00032400
        /*0ff0*/ 	.short	0x010a
        /*0ff2*/ 	.byte	0x3f
	.zero		1


	//   ....[32]....
        /*0ff4*/ 	.word	0x000092d0
        /*0ff8*/ 	.word	0x00000094
        /*0ffc*/ 	.word	0x00032400
        /*1000*/ 	.short	0x010a
        /*1002*/ 	.byte	0x3f
	.zero		1


	//   ....[33]....
        /*1004*/ 	.word	0x0000a8a0
        /*1008*/ 	.word	0x00000004
        /*100c*/ 	.word	0x00000000
        /*1010*/ 	.short	0x010a
        /*1012*/ 	.byte	0x3f
	.zero		1


	//   ....[34]....
        /*1014*/ 	.word	0x0000a990
        /*1018*/ 	.word	0x00000002
        /*101c*/ 	.word	0x00000000
        /*1020*/ 	.short	0x010a
        /*1022*/ 	.byte	0x3f
	.zero		1


	//   ....[35]....
        /*1024*/ 	.word	0x0000ada0
        /*1028*/ 	.word	0x00000004
        /*102c*/ 	.word	0x00000000
        /*1030*/ 	.short	0x010a
        /*1032*/ 	.byte	0x3f
	.zero		1


	//   ....[36]....
        /*1034*/ 	.word	0x0000ae70
        /*1038*/ 	.word	0x0000000e
        /*103c*/ 	.word	0x00000000
        /*1040*/ 	.short	0x010a
        /*1042*/ 	.byte	0x3f
	.zero		1


	//   ....[37]....
        /*1044*/ 	.word	0x0000bbe0
        /*1048*/ 	.word	0x00000004
        /*104c*/ 	.word	0x00000000
        /*1050*/ 	.short	0x0101
        /*1052*/ 	.byte	0x3f
	.zero		1


	//   ....[38]....
        /*1054*/ 	.word	0x00015320
        /*1058*/ 	.word	0x00000002
        /*105c*/ 	.word	0x00000000
        /*1060*/ 	.short	0x0101
        /*1062*/ 	.byte	0x3f
	.zero		1


	//   ....[39]....
        /*1064*/ 	.word	0x000157a0
        /*1068*/ 	.word	0x00000005
        /*106c*/ 	.word	0x00000000
        /*1070*/ 	.short	0x010a
        /*1072*/ 	.byte	0x3f
	.zero		1


	//   ....[40]....
        /*1074*/ 	.word	0x000158a0
        /*1078*/ 	.word	0x0000000a
        /*107c*/ 	.word	0x00000000
        /*1080*/ 	.short	0x010a
        /*1082*/ 	.byte	0x3f
	.zero		1


	//   ....[41]....
        /*1084*/ 	.word	0x00015ce0
        /*1088*/ 	.word	0x0000000b
        /*108c*/ 	.word	0x00000000
        /*1090*/ 	.short	0x010a
        /*1092*/ 	.byte	0x3f
	.zero		1


	//   ....[42]....
        /*1094*/ 	.word	0x00015de0
        /*1098*/ 	.word	0x00000008
        /*109c*/ 	.word	0x00000000
        /*10a0*/ 	.short	0x010a
        /*10a2*/ 	.byte	0x3f
	.zero		1


	//   ....[43]....
        /*10a4*/ 	.word	0x00016b00
        /*10a8*/ 	.word	0x00000006
        /*10ac*/ 	.word	0x00000000
        /*10b0*/ 	.short	0x0101
        /*10b2*/ 	.byte	0x3f
	.zero		1


	//   ....[44]....
        /*10b4*/ 	.word	0x0001ef40
        /*10b8*/ 	.word	0x00000005
        /*10bc*/ 	.word	0x00000000
        /*10c0*/ 	.short	0x0101
        /*10c2*/ 	.byte	0x3f
	.zero		1


	//   ....[45]....
        /*10c4*/ 	.word	0x0001f130
        /*10c8*/ 	.word	0x00000005
        /*10cc*/ 	.word	0x00000000
        /*10d0*/ 	.short	0x010a
        /*10d2*/ 	.byte	0x3f
	.zero		1


	//   ....[46]....
        /*10d4*/ 	.word	0x0001f230
        /*10d8*/ 	.word	0x00000008
        /*10dc*/ 	.word	0x00000000
        /*10e0*/ 	.short	0x010a
        /*10e2*/ 	.byte	0x3f
	.zero		1


	//   ....[47]....
        /*10e4*/ 	.word	0x0001f670
        /*10e8*/ 	.word	0x00000005
        /*10ec*/ 	.word	0x00000000
        /*10f0*/ 	.short	0x010a
        /*10f2*/ 	.byte	0x3f
	.zero		1


	//   ....[48]....
        /*10f4*/ 	.word	0x0001f770
        /*10f8*/ 	.word	0x00000008
        /*10fc*/ 	.word	0x00000000
        /*1100*/ 	.short	0x010a
        /*1102*/ 	.byte	0x3f
	.zero		1


	//   ....[49]....
        /*1104*/ 	.word	0x000204e0
        /*1108*/ 	.word	0x00000005
        /*110c*/ 	.word	0x00000000
        /*1110*/ 	.short	0x0101
        /*1112*/ 	.byte	0x3f
	.zero		1


	//   ....[50]....
        /*1114*/ 	.word	0x00029c30
        /*1118*/ 	.word	0x00000004
        /*111c*/ 	.word	0x00000000
        /*1120*/ 	.short	0x0101
        /*1122*/ 	.byte	0x3f
	.zero		1


	//   ....[51]....
        /*1124*/ 	.word	0x0002cbb0
        /*1128*/ 	.word	0x00000000
        /*112c*/ 	.word	0x00000000
        /*1130*/ 	.short	0x0101
        /*1132*/ 	.byte	0x3f
	.zero		1


	//   ....[52]....
        /*1134*/ 	.word	0x0002f770
        /*1138*/ 	.word	0x00000017
        /*113c*/ 	.word	0x00032420
        /*1140*/ 	.short	0x010a
        /*1142*/ 	.byte	0x3f
	.zero		1


	//   ....[53]....
        /*1144*/ 	.word	0x0002f820
        /*1148*/ 	.word	0x00000003
        /*114c*/ 	.word	0x000324a0
        /*1150*/ 	.short	0x010a
        /*1152*/ 	.byte	0x3f
	.zero		1


	//   ....[54]....
        /*1154*/ 	.word	0x0002fa50
        /*1158*/ 	.word	0x00000003
        /*115c*/ 	.word	0x000324c0
        /*1160*/ 	.short	0x010a
        /*1162*/ 	.byte	0x3f
	.zero		1


	//   ....[55]....
        /*1164*/ 	.word	0x00030080
        /*1168*/ 	.word	0x0000000a
        /*116c*/ 	.word	0x000324a0
        /*1170*/ 	.short	0x010a
        /*1172*/ 	.byte	0x3f
	.zero		1


	//   ....[56]....
        /*1174*/ 	.word	0x000302a0
        /*1178*/ 	.word	0x0000000a
        /*117c*/ 	.word	0x000324c0
        /*1180*/ 	.short	0x010a
        /*1182*/ 	.byte	0x3f
	.zero		1


	//   ....[57]....
        /*1184*/ 	.word	0x000316a0
        /*1188*/ 	.word	0x00000011
        /*118c*/ 	.word	0x00032440
        /*1190*/ 	.short	0x010a
        /*1192*/ 	.byte	0x3f
	.zero		1


	//   ....[58]....
        /*1194*/ 	.word	0x00031ce0
        /*1198*/ 	.word	0x00000011
        /*119c*/ 	.word	0x00032430
        /*11a0*/ 	.short	0x0107
        /*11a2*/ 	.byte	0x3f
	.zero		1


	//   ....[59]....
        /*11a4*/ 	.word	0x00031db0
        /*11a8*/ 	.word	0x00000011
        /*11ac*/ 	.word	0x00032430
        /*11b0*/ 	.short	0x0101
        /*11b2*/ 	.byte	0x3f
	.zero		1


	//   ....[60]....
        /*11b4*/ 	.word	0x00032960
        /*11b8*/ 	.word	0x00000017
        /*11bc*/ 	.word	0x00032400
        /*11c0*/ 	.short	0x0107
        /*11c2*/ 	.byte	0x3f
	.zero		1


	//   ....[61]....
        /*11c4*/ 	.word	0x000329f0
        /*11c8*/ 	.word	0x00000017
        /*11cc*/ 	.word	0x00032400
        /*11d0*/ 	.short	0x0101
        /*11d2*/ 	.byte	0x3f
	.zero		1


	//   ....[62]....
        /*11d4*/ 	.word	0x000334a0
        /*11d8*/ 	.word	0x00000017
        /*11dc*/ 	.word	0x00032410
        /*11e0*/ 	.short	0x0107
        /*11e2*/ 	.byte	0x3f
	.zero		1


	//   ....[63]....
        /*11e4*/ 	.word	0x000335a0
        /*11e8*/ 	.word	0x00000017
        /*11ec*/ 	.word	0x00032410
        /*11f0*/ 	.short	0x0101
        /*11f2*/ 	.byte	0x3f
	.zero		1


	//   ....[64]....
        /*11f4*/ 	.word	0x000335c0
        /*11f8*/ 	.word	0x00000017
        /*11fc*/ 	.word	0x00032420
        /*1200*/ 	.short	0x010a
        /*1202*/ 	.byte	0x3f
	.zero		1


	//   ....[65]....
        /*1204*/ 	.word	0x00033650
        /*1208*/ 	.word	0x00000011
        /*120c*/ 	.word	0x00032460
        /*1210*/ 	.short	0x010a
        /*1212*/ 	.byte	0x3f
	.zero		1


	//   ....[66]....
        /*1214*/ 	.word	0x00033df0
        /*1218*/ 	.word	0x00000011
        /*121c*/ 	.word	0x00032450
        /*1220*/ 	.short	0x0107
        /*1222*/ 	.byte	0x3f
	.zero		1


	//   ....[67]....
        /*1224*/ 	.word	0x00033ec0
        /*1228*/ 	.word	0x00000011
        /*122c*/ 	.word	0x00032450
        /*1230*/ 	.short	0x0101
        /*1232*/ 	.byte	0x3f
	.zero		1


	//   ....[68]....
        /*1234*/ 	.word	0x00034200
        /*1238*/ 	.word	0x00000004
        /*123c*/ 	.word	0x00032440
        /*1240*/ 	.short	0x010a
        /*1242*/ 	.byte	0x3f
	.zero		1


	//   ....[69]....
        /*1244*/ 	.word	0x000345e0
        /*1248*/ 	.word	0x00000004
        /*124c*/ 	.word	0x00032430
        /*1250*/ 	.short	0x0107
        /*1252*/ 	.byte	0x3f
	.zero		1


	//   ....[70]....
        /*1254*/ 	.word	0x000346a0
        /*1258*/ 	.word	0x00000004
        /*125c*/ 	.word	0x00032430
        /*1260*/ 	.short	0x0101
        /*1262*/ 	.byte	0x3f
	.zero		1


	//   ....[71]....
        /*1264*/ 	.word	0x000346d0
        /*1268*/ 	.word	0x00000004
        /*126c*/ 	.word	0x00032460
        /*1270*/ 	.short	0x010a
        /*1272*/ 	.byte	0x3f
	.zero		1


	//   ....[72]....
        /*1274*/ 	.word	0x00034bf0
        /*1278*/ 	.word	0x00000004
        /*127c*/ 	.word	0x00032450
        /*1280*/ 	.short	0x0107
        /*1282*/ 	.byte	0x3f
	.zero		1


	//   ....[73]....
        /*1284*/ 	.word	0x00034cb0
        /*1288*/ 	.word	0x00000004
        /*128c*/ 	.word	0x00032450
        /*1290*/ 	.short	0x0101
        /*1292*/ 	.byte	0x3f
	.zero		1


	//   ....[74]....
        /*1294*/ 	.word	0x00035b20
        /*1298*/ 	.word	0x00000005
        /*129c*/ 	.word	0x00032420
        /*12a0*/ 	.short	0x010a
        /*12a2*/ 	.byte	0x3f
	.zero		1


	//   ....[75]....
        /*12a4*/ 	.word	0x00035c90
        /*12a8*/ 	.word	0x00000003
        /*12ac*/ 	.word	0x00032440
        /*12b0*/ 	.short	0x010a
        /*12b2*/ 	.byte	0x3f
	.zero		1


	//   ....[76]....
        /*12b4*/ 	.word	0x00035d30
        /*12b8*/ 	.word	0x00000019
        /*12bc*/ 	.word	0x00032440
        /*12c0*/ 	.short	0x010a
        /*12c2*/ 	.byte	0x3f
	.zero		1


	//   ....[77]....
        /*12c4*/ 	.word	0x00035d70
        /*12c8*/ 	.word	0x00000003
        /*12cc*/ 	.word	0x00032460
        /*12d0*/ 	.short	0x010a
        /*12d2*/ 	.byte	0x3f
	.zero		1


	//   ....[78]....
        /*12d4*/ 	.word	0x00035db0
        /*12d8*/ 	.word	0x00000019
        /*12dc*/ 	.word	0x00032460
        /*12e0*/ 	.short	0x010a
        /*12e2*/ 	.byte	0x3f
	.zero		1


	//   ....[79]....
        /*12e4*/ 	.word	0x00035e10
        /*12e8*/ 	.word	0x00000047
        /*12ec*/ 	.word	0x00032490
        /*12f0*/ 	.short	0x010a
        /*12f2*/ 	.byte	0x3f
	.zero		1


	//   ....[80]....
        /*12f4*/ 	.word	0x000360a0
        /*12f8*/ 	.word	0x00000047
        /*12fc*/ 	.word	0x00032490
        /*1300*/ 	.short	0x010a
        /*1302*/ 	.byte	0x3f
	.zero		1


	//   ....[81]....
        /*1304*/ 	.word	0x00036340
        /*1308*/ 	.word	0x00000047
        /*130c*/ 	.word	0x00032490
        /*1310*/ 	.short	0x010a
        /*1312*/ 	.byte	0x3f
	.zero		1


	//   ....[82]....
        /*1314*/ 	.word	0x000365d0
        /*1318*/ 	.word	0x00000047
        /*131c*/ 	.word	0x000324b0
        /*1320*/ 	.short	0x010a
        /*1322*/ 	.byte	0x3f
	.zero		1


	//   ....[83]....
        /*1324*/ 	.word	0x00036a40
        /*1328*/ 	.word	0x00000094
        /*132c*/ 	.word	0x00032400
        /*1330*/ 	.short	0x010a
        /*1332*/ 	.byte	0x3f
	.zero		1


	//   ....[84]....
        /*1334*/ 	.word	0x00037030
        /*1338*/ 	.word	0x00000094
        /*133c*/ 	.word	0x00032400
        /*1340*/ 	.short	0x010a
        /*1342*/ 	.byte	0x3f
	.zero		1


	//   ....[85]....
        /*1344*/ 	.word	0x00037080
        /*1348*/ 	.word	0x00000002
        /*134c*/ 	.word	0x00000000
        /*1350*/ 	.short	0x010a
        /*1352*/ 	.byte	0x3f
	.zero		1


	//   ....[86]....
        /*1354*/ 	.word	0x000370d0
        /*1358*/ 	.word	0x0000000e
        /*135c*/ 	.word	0x00000000
        /*1360*/ 	.short	0x010a
        /*1362*/ 	.byte	0x3f
	.zero		1


	//   ....[87]....
        /*1364*/ 	.word	0x00037120
        /*1368*/ 	.word	0x0000000a
        /*136c*/ 	.word	0x00000000
        /*1370*/ 	.short	0x010a
        /*1372*/ 	.byte	0x3f
	.zero		1


	//   ....[88]....
        /*1374*/ 	.word	0x00037170
        /*1378*/ 	.word	0x00000008
        /*137c*/ 	.word	0x00000000
        /*1380*/ 	.short	0x010a
        /*1382*/ 	.byte	0x3f
	.zero		1


	//   ....[89]....
        /*1384*/ 	.word	0x000371c0
        /*1388*/ 	.word	0x00000008
        /*138c*/ 	.word	0x00000000
        /*1390*/ 	.short	0x010a
        /*1392*/ 	.byte	0x3f
	.zero		1


	//   ....[90]....
        /*1394*/ 	.word	0x00037210
        /*1398*/ 	.word	0x00000008
        /*139c*/ 	.word	0x00000000
        /*13a0*/ 	.short	0x010a
        /*13a2*/ 	.byte	0x3f
	.zero		1


	//   ....[91]....
        /*13a4*/ 	.word	0x000377e0
        /*13a8*/ 	.word	0x00000017
        /*13ac*/ 	.word	0x00032420
        /*13b0*/ 	.short	0x010a
        /*13b2*/ 	.byte	0x3f
	.zero		1


	//   ....[92]....
        /*13b4*/ 	.word	0x00037830
        /*13b8*/ 	.word	0x00000003
        /*13bc*/ 	.word	0x000324a0
        /*13c0*/ 	.short	0x010a
        /*13c2*/ 	.byte	0x3f
	.zero		1


	//   ....[93]....
        /*13c4*/ 	.word	0x00037880
        /*13c8*/ 	.word	0x00000003
        /*13cc*/ 	.word	0x000324c0
        /*13d0*/ 	.short	0x010a
        /*13d2*/ 	.byte	0x3f
	.zero		1


	//   ....[94]....
        /*13d4*/ 	.word	0x000378d0
        /*13d8*/ 	.word	0x0000000a
        /*13dc*/ 	.word	0x000324a0
        /*13e0*/ 	.short	0x010a
        /*13e2*/ 	.byte	0x3f
	.zero		1


	//   ....[95]....
        /*13e4*/ 	.word	0x00037920
        /*13e8*/ 	.word	0x0000000a
        /*13ec*/ 	.word	0x000324c0
        /*13f0*/ 	.short	0x010a
        /*13f2*/ 	.byte	0x3f
	.zero		1


	//   ....[96]....
        /*13f4*/ 	.word	0x00037a30
        /*13f8*/ 	.word	0x00000011
        /*13fc*/ 	.word	0x00032440
        /*1400*/ 	.short	0x010a
        /*1402*/ 	.byte	0x3f
	.zero		1


	//   ....[97]....
        /*1404*/ 	.word	0x00039ac0
        /*1408*/ 	.word	0x00000017
        /*140c*/ 	.word	0x00032420
        /*1410*/ 	.short	0x010a
        /*1412*/ 	.byte	0x3f
	.zero		1


	//   ....[98]....
        /*1414*/ 	.word	0x00039b10
        /*1418*/ 	.word	0x00000011
        /*141c*/ 	.word	0x00032460
        /*1420*/ 	.short	0x010a
        /*1422*/ 	.byte	0x3f
	.zero		1


	//   ....[99]....
        /*1424*/ 	.word	0x0003a460
        /*1428*/ 	.word	0x00000004
        /*142c*/ 	.word	0x00032440
        /*1430*/ 	.short	0x010a
        /*1432*/ 	.byte	0x3f
	.zero		1


	//   ....[100]....
        /*1434*/ 	.word	0x0003ab40
        /*1438*/ 	.word	0x00000004
        /*143c*/ 	.word	0x00032460
        /*1440*/ 	.short	0x010a
        /*1442*/ 	.byte	0x3f
	.zero		1


	//   ....[101]....
        /*1444*/ 	.word	0x0003bbe0
        /*1448*/ 	.word	0x00000005
        /*144c*/ 	.word	0x00032420
        /*1450*/ 	.short	0x010a
        /*1452*/ 	.byte	0x3f
	.zero		1


	//   ....[102]....
        /*1454*/ 	.word	0x0003bd80
        /*1458*/ 	.word	0x00000003
        /*145c*/ 	.word	0x00032440
        /*1460*/ 	.short	0x010a
        /*1462*/ 	.byte	0x3f
	.zero		1


	//   ....[103]....
        /*1464*/ 	.word	0x0003bdd0
        /*1468*/ 	.word	0x00000019
        /*146c*/ 	.word	0x00032440
        /*1470*/ 	.short	0x010a
        /*1472*/ 	.byte	0x3f
	.zero		1


	//   ....[104]....
        /*1474*/ 	.word	0x0003be20
        /*1478*/ 	.word	0x00000003
        /*147c*/ 	.word	0x00032460
        /*1480*/ 	.short	0x010a
        /*1482*/ 	.byte	0x3f
	.zero		1


	//   ....[105]....
        /*1484*/ 	.word	0x0003bfb0
        /*1488*/ 	.word	0x0000000a
        /*148c*/ 	.word	0x00000000
        /*1490*/ 	.short	0x010a
        /*1492*/ 	.byte	0x3f
	.zero		1


	//   ....[106]....
        /*1494*/ 	.word	0x0003c0b0
        /*1498*/ 	.word	0x00000008
        /*149c*/ 	.word	0x00000000
        /*14a0*/ 	.short	0x010a
        /*14a2*/ 	.byte	0x3f
	.zero		1


	//   ....[107]....
        /*14a4*/ 	.word	0x0003c4d0
        /*14a8*/ 	.word	0x00000004
        /*14ac*/ 	.word	0x00032410
        /*14b0*/ 	.short	0x010a
        /*14b2*/ 	.byte	0x3f
	.zero		1


	//   ....[108]....
        /*14b4*/ 	.word	0x0003c5f0
        /*14b8*/ 	.word	0x0000000a
        /*14bc*/ 	.word	0x00000000
        /*14c0*/ 	.short	0x010a
        /*14c2*/ 	.byte	0x3f
	.zero		1


	//   ....[109]....
        /*14c4*/ 	.word	0x0003c6f0
        /*14c8*/ 	.word	0x00000008
        /*14cc*/ 	.word	0x00000000
        /*14d0*/ 	.short	0x010a
        /*14d2*/ 	.byte	0x3f
	.zero		1


	//   ....[110]....
        /*14d4*/ 	.word	0x0003d4f0
        /*14d8*/ 	.word	0x00000005
        /*14dc*/ 	.word	0x00000000
        /*14e0*/ 	.short	0x0101
        /*14e2*/ 	.byte	0x3f
	.zero		1


	//   ....[111]....
        /*14e4*/ 	.word	0x000474e0
        /*14e8*/ 	.word	0x00000000
        /*14ec*/ 	.word	0x00000000
        /*14f0*/ 	.short	0x0101
        /*14f2*/ 	.byte	0x3f
	.zero		1


	//   ....[112]....
        /*14f4*/ 	.word	0x00047500
        /*14f8*/ 	.word	0x00000008
        /*14fc*/ 	.word	0x00000000
        /*1500*/ 	.short	0x010a
        /*1502*/ 	.byte	0x3f
	.zero		1


	//   ....[113]....
        /*1504*/ 	.word	0x00047550
        /*1508*/ 	.word	0x00000004
        /*150c*/ 	.word	0x00032410
        /*1510*/ 	.short	0x010a
        /*1512*/ 	.byte	0x3f
	.zero		1


	//   ....[114]....
        /*1514*/ 	.word	0x000475a0
        /*1518*/ 	.word	0x00000008
        /*151c*/ 	.word	0x00000000
        /*1520*/ 	.short	0x010a
        /*1522*/ 	.byte	0x3f
	.zero		1


	//----- nvinfo : EIATTR_NUM_MBARRIERS
	.align		4
.L_1448:
        /*1524*/ 	.byte	0x03, 0x38
        /*1526*/ 	.short	0x0017


	//----- nvinfo : EIATTR_EXIT_INSTR_OFFSETS
	.align		4
        /*1528*/ 	.byte	0x04, 0x1c
        /*152a*/ 	.short	(.L_1450 - .L_1449)


	//   ....[0]....
.L_1449:
        /*152c*/ 	.word	0x00035e00


	//----- nvinfo : EIATTR_MAX_THREADS
	.align		4
.L_1450:
        /*1530*/ 	.byte	0x04, 0x05
        /*1532*/ 	.short	(.L_1452 - .L_1451)
.L_1451:
        /*1534*/ 	.word	0x00000180
        /*1538*/ 	.word	0x00000001
        /*153c*/ 	.word	0x00000001


	//----- nvinfo : EIATTR_CRS_STACK_SIZE
	.align		4
.L_1452:
        /*1540*/ 	.byte	0x04, 0x1e
        /*1542*/ 	.short	(.L_1454 - .L_1453)
.L_1453:
        /*1544*/ 	.word	0x00000000


	//----- nvinfo : EIATTR_CBANK_PARAM_SIZE
	.align		4
.L_1454:
        /*1548*/ 	.byte	0x03, 0x19
        /*154a*/ 	.short	0x0bf0


	//----- nvinfo : EIATTR_PARAM_CBANK
	.align		4
        /*154c*/ 	.byte	0x04, 0x0a
        /*154e*/ 	.short	(.L_1456 - .L_1455)
	.align		4
.L_1455:
        /*1550*/ 	.word	index@(.nv.constant0._ZN7cutlass13device_kernelIN5flash11enable_sm90INS1_16FlashAttnFwdSm90INS1_25CollectiveMainloopFwdSm90ILi2EN4cute5tupleIJNS5_1CILi1EEES8_S8_EEENS6_IJNS7_ILi128EEENS7_ILi96EEENS7_ILi64EEEEEELi256ENS_6half_tEfNS_4arch4Sm90ELb0ELb1ELb0ELb1ELb1ELb1ELb1ELb1ELb0ELb1ELb0ELb0EEENS1_21CollectiveEpilogueFwdINS6_IJSA_NS7_ILi256EEESB_EEES9_SE_SG_Li256ELb1ELb1ELb0ELb0EEENS1_36VarlenDynamicPersistentTileSchedulerILi128ELi96ELi256ELi128ELb0ELb1ELb1ELb1ELb0ELb1EEEEEEEEEvNT_6ParamsE)
        /*1554*/ 	.short	0x0210
        /*1556*/ 	.short	0x0bf0


	//----- nvinfo : EIATTR_SW_WAR
	.align		4
.L_1456:
        /*1558*/ 	.byte	0x04, 0x36
        /*155a*/ 	.short	(.L_1458 - .L_1457)
.L_1457:
        /*155c*/ 	.word	0x00000008
.L_1458:


//--------------------- .nv.info._ZN7cutlass13device_kernelIN5flash11enable_sm90INS1_16FlashAttnFwdSm90INS1_25CollectiveMainloopFwdSm90ILi2EN4cute5tupleIJNS5_1CILi1EEES8_S8_EEENS6_IJNS7_ILi128EEENS7_ILi96EEENS7_ILi64EEEEEELi256ENS_6half_tEfNS_4arch4Sm90ELb1ELb0ELb0ELb0ELb1ELb0ELb0ELb1ELb0ELb1ELb0ELb0EEENS1_21CollectiveEpilogueFwdINS6_IJSA_NS7_ILi256EEESB_EEES9_SE_SG_Li256ELb0ELb1ELb0ELb0EEENS1_30DynamicPersistentTileSchedulerILi256ELi128ELb0ELb1ELb1EEEEEEEEEvNT_6ParamsE --------------------------
	.section	.nv.info._ZN7cutlass13device_kernelIN5flash11enable_sm90INS1_16FlashAttnFwdSm90INS1_25CollectiveMainloopFwdSm90ILi2EN4cute5tupleIJNS5_1CILi1EEES8_S8_EEENS6_IJNS7_ILi128EEENS7_ILi96EEENS7_ILi64EEEEEELi256ENS_6half_tEfNS_4arch4Sm90ELb1ELb0ELb0ELb0ELb1ELb0ELb0ELb1ELb0ELb1ELb0ELb0EEENS1_21CollectiveEpilogueFwdINS6_IJSA_NS7_ILi256EEESB_EEES9_SE_SG_Li256ELb0ELb1ELb0ELb0EEENS1_30DynamicPersistentTileSchedulerILi256ELi128ELb0ELb1ELb1EEEEEEEEEvNT_6ParamsE,"",@"SHT_CUDA_INFO"
	.sectionflags	@""
	.align	4


	//----- nvinfo : EIATTR_CUDA_API_VERSION
	.align		4
        /*0000*/ 	.byte	0x04, 0x37
        /*0002*/ 	.short	(.L_1460 - .L_1459)
.L_1459:
        /*0004*/ 	.word	0x00000082


	//----- nvinfo : EIATTR_KPARAM_INFO
	.align		4
.L_1460:
        /*0008*/ 	.byte	0x04, 0x17
        /*000a*/ 	.short	(.L_1462 - .L_1461)
.L_1461:
        /*000c*/ 	.word	0x00000000
        /*0010*/ 	.short	0x0000
        /*0012*/ 	.short	0x0070
        /*0014*/ 	.byte	0x00, 0xf0, 0x01, 0x2a


	//----- nvinfo : EIATTR_SPARSE_MMA_MASK
	.align		4
.L_1462:
        /*0018*/ 	.byte	0x03, 0x50
        /*001a*/ 	.short	0x0000


	//----- nvinfo : EIATTR_MAXREG_COUNT
	.align		4
        /*001c*/ 	.byte	0x03, 0x1b
        /*001e*/ 	.short	0x00a8


	//----- nvinfo : EIATTR_NUM_BARRIERS
	.align		4
        /*0020*/ 	.byte	0x02, 0x4c
        /*0022*/ 	.byte	0x10
	.zero		1


	//----- nvinfo : EIATTR_EXTERNS
	.align		4
        /*0024*/ 	.byte	0x04, 0x0f
        /*0026*/ 	.short	(.L_1464 - .L_1463)


	//   ....[0]....
	.align		4
.L_1463:
        /*0028*/ 	.word	index@(__assertfail)


	//----- nvinfo : EIATTR_ANNOTATIONS
	.align		4
.L_1464:
        /*002c*/ 	.byte	0x04, 0x55
        /*002e*/ 	.short	(.L_1466 - .L_1465)


	//   ....[0]....
.L_1465:
        /*0030*/ 	.word	0x00000001
        /*0034*/ 	.byte	0x60, 0xac, 0x00, 0x00, 0x01, 0x00, 0x00, 0x00, 0x50, 0xb0, 0x00, 0x00, 0x01, 0x00, 0x00, 0x00
        /*0044*/ 	.byte	0x90, 0xb0, 0x00, 0x00, 0x01, 0x00, 0x00, 0x00, 0xf0, 0xcc, 0x00, 0x00, 0x01, 0x00, 0x00, 0x00
        /*0054*/ 	.byte	0x10, 0xcd, 0x00, 0x00, 0x01, 0x00, 0x00, 0x00, 0xb0, 0xcf, 0x00, 0x00, 0x01, 0x00, 0x00, 0x00
        /*0064*/ 	.byte	0xf0, 0xe6, 0x00, 0x00, 0x01, 0x00, 0x00, 0x00, 0xf0, 0xfe, 0x00, 0x00


	//----- nvinfo : EIATTR_MERCURY_ISA_VERSION
	.align		4
.L_1466:
        /*0070*/ 	.byte	0x03, 0x5f
        /*0072*/ 	.short	0x0101


	//----- nvinfo : EIATTR_INT_WARP_WIDE_INSTR_OFFSETS
	.align		4
        /*0074*/ 	.byte	0x04, 0x31
        /*0076*/ 	.short	(.L_1468 - .L_1467)


	//   ....[0]....
.L_1467:
        /*0078*/ 	.word	0x000000c0


	//   ....[1]....
        /*007c*/ 	.word	0x000000d0


	//   ....[2]....
        /*0080*/ 	.word	0x00000170


	//   ....[3]....
        /*0084*/ 	.word	0x0000b5f0


	//   ....[4]....
        /*0088*/ 	.word	0x0000b680


	//   ....[5]....
        /*008c*/ 	.word	0x0000e480


	//   ....[6]....
        /*0090*/ 	.word	0x0000e510


	//----- nvinfo : EIATTR_COOP_GROUP_MASK_REGIDS
	.align		4
.L_1468:
        /*0094*/ 	.byte	0x04, 0x29
        /*0096*/ 	.short	(.L_1470 - .L_1469)


	//   ....[0]....
.L_1469:
        /*0098*/ 	.word	0xffffffff


	//   ....[1]....
        /*009c*/ 	.word	0xffffffff


	//   ....[2]....
        /*00a0*/ 	.word	0xffffffff


	//   ....[3]....
        /*00a4*/ 	.word	0xffffffff


	//   ....[4]....
        /*00a8*/ 	.word	0xffffffff


	//   ....[5]....
        /*00ac*/ 	.word	0xffffffff


	//   ....[6]....
        /*00b0*/ 	.word	0xffffffff


	//   ....[7]....
        /*00b4*/ 	.word	0xffffffff


	//   ....[8]....
        /*00b8*/ 	.word	0xffffffff


	//   ....[9]....
        /*00bc*/ 	.word	0xffffffff


	//   ....[10]....
        /*00c0*/ 	.word	0xffffffff


	//   ....[11]....
        /*00c4*/ 	.word	0xffffffff


	//   ....[12]....
        /*00c8*/ 	.word	0xffffffff


	//   ....[13]....
        /*00cc*/ 	.word	0xffffffff


	//   ....[14]....
        /*00d0*/ 	.word	0xffffffff


	//   ....[15]....
        /*00d4*/ 	.word	0xffffffff


	//   ....[16]....
        /*00d8*/ 	.word	0xffffffff


	//   ....[17]....
        /*00dc*/ 	.word	0xffffffff


	//   ....[18]....
        /*00e0*/ 	.word	0xffffffff


	//   ....[19]....
        /*00e4*/ 	.word	0xffffffff


	//   ....[20]....
        /*00e8*/ 	.word	0xffffffff


	//   ....[21]....
        /*00ec*/ 	.word	0xffffffff


	//   ....[22]....
        /*00f0*/ 	.word	0xffffffff


	//   ....[23]....
        /*00f4*/ 	.word	0xffffffff


	//   ....[24]....
        /*00f8*/ 	.word	0xffffffff


	//   ....[25]....
        /*00fc*/ 	.word	0xffffffff


	//   ....[26]....
        /*0100*/ 	.word	0xffffffff


	//   ....[27]....
        /*0104*/ 	.word	0xffffffff


	//   ....[28]....
        /*0108*/ 	.word	0xffffffff


	//   ....[29]....
        /*010c*/ 	.word	0xffffffff


	//   ....[30]....
        /*0110*/ 	.word	0xffffffff


	//   ....[31]....
        /*0114*/ 	.word	0xffffffff


	//   ....[32]....
        /*0118*/ 	.word	0xffffffff


	//   ....[33]....
        /*011c*/ 	.word	0xffffffff


	//   ....[34]....
        /*0120*/ 	.word	0xffffffff


	//   ....[35]....
        /*0124*/ 	.word	0xffffffff


	//   ....[36]....
        /*0128*/ 	.word	0xffffffff


	//   ....[37]....
        /*012c*/ 	.word	0xffffffff


	//   ....[38]....
        /*0130*/ 	.word	0xffffffff


	//   ....[39]....
        /*0134*/ 	.word	0xffffffff


	//   ....[40]....
        /*0138*/ 	.word	0xffffffff


	//   ....[41]....
        /*013c*/ 	.word	0xffffffff


	//   ....[42]....
        /*0140*/ 	.word	0xffffffff


	//   ....[43]....
        /*0144*/ 	.word	0xffffffff


	//   ....[44]....
        /*0148*/ 	.word	0xffffffff


	//   ....[45]....
        /*014c*/ 	.word	0xffffffff


	//   ....[46]....
        /*0150*/ 	.word	0xffffffff


	//   ....[47]....
        /*0154*/ 	.word	0xffffffff


	//   ....[48]....
        /*0158*/ 	.word	0xffffffff


	//   ....[49]....
        /*015c*/ 	.word	0xffffffff


	//   ....[50]....
        /*0160*/ 	.word	0xffffffff


	//   ....[51]....
        /*0164*/ 	.word	0xffffffff


	//   ....[52]....
        /*0168*/ 	.word	0xffffffff


	//   ....[53]....
        /*016c*/ 	.word	0xffffffff


	//   ....[54]....
        /*0170*/ 	.word	0xffffffff


	//   ....[55]....
        /*0174*/ 	.word	0xffffffff


	//   ....[56]....
        /*0178*/ 	.word	0xffffffff


	//   ....[57]....
        /*017c*/ 	.word	0xffffffff


	//   ....[58]....
        /*0180*/ 	.word	0xffffffff


	//   ....[59]....
        /*0184*/ 	.word	0xffffffff


	//   ....[60]....
        /*0188*/ 	.word	0xffffffff


	//   ....[61]....
        /*018c*/ 	.word	0xffffffff


	//   ....[62]....
        /*0190*/ 	.word	0xffffffff


	//   ....[63]....
        /*0194*/ 	.word	0xffffffff


	//   ....[64]....
        /*0198*/ 	.word	0xffffffff


	//   ....[65]....
        /*019c*/ 	.word	0xffffffff


	//   ....[66]....
        /*01a0*/ 	.word	0xffffffff


	//   ....[67]....
        /*01a4*/ 	.word	0xffffffff


	//   ....[68]....
        /*01a8*/ 	.word	0xffffffff


	//   ....[69]....
        /*01ac*/ 	.word	0xffffffff


	//   ....[70]....
        /*01b0*/ 	.word	0xffffffff


	//   ....[71]....
        /*01b4*/ 	.word	0xffffffff


	//   ....[72]....
        /*01b8*/ 	.word	0xffffffff


	//   ....[73]....
        /*01bc*/ 	.word	0xffffffff


	//   ....[74]....
        /*01c0*/ 	.word	0xffffffff


	//   ....[75]....
        /*01c4*/ 	.word	0xffffffff


	//   ....[76]....
        /*01c8*/ 	.word	0xffffffff


	//   ....[77]....
        /*01cc*/ 	.word	0xffffffff


	//   ....[78]....
        /*01d0*/ 	.word	0xffffffff


	//   ....[79]....
        /*01d4*/ 	.word	0xffffffff


	//   ....[80]....
        /*01d8*/ 	.word	0xffffffff


	//   ....[81]....
        /*01dc*/ 	.word	0xffffffff


	//   ....[82]....
        /*01e0*/ 	.word	0xffffffff


	//   ....[83]....
        /*01e4*/ 	.word	0xffffffff


	//   ....[84]....
        /*01e8*/ 	.word	0xffffffff


	//   ....[85]....
        /*01ec*/ 	.word	0xffffffff


	//   ....[86]....
        /*01f0*/ 	.word	0xffffffff


	//   ....[87]....
        /*01f4*/ 	.word	0xffffffff


	//   ....[88]....
        /*01f8*/ 	.word	0xffffffff


	//   ....[89]....
        /*01fc*/ 	.word	0xffffffff


	//   ....[90]....
        /*0200*/ 	.word	0xffffffff


	//   ....[91]....
        /*0204*/ 	.word	0xffffffff


	//   ....[92]....
        /*0208*/ 	.word	0xffffffff


	//   ....[93]....
        /*020c*/ 	.word	0xffffffff


	//   ....[94]....
        /*0210*/ 	.word	0xffffffff


	//   ....[95]....
        /*0214*/ 	.word	0xffffffff


	//   ....[96]....
        /*0218*/ 	.word	0xffffffff


	//   ....[97]....
        /*021c*/ 	.word	0xffffffff


	//   ....[98]....
        /*0220*/ 	.word	0xffffffff


	//   ....[99]....
        /*0224*/ 	.word	0xffffffff


	//   ....[100]....
        /*0228*/ 	.word	0xffffffff


	//   ....[101]....
        /*022c*/ 	.word	0xffffffff


	//   ....[102]....
        /*0230*/ 	.word	0xffffffff


	//   ....[103]....
        /*0234*/ 	.word	0xffffffff


	//   ....[104]....
        /*0238*/ 	.word	0xffffffff


	//   ....[105]....
        /*023c*/ 	.word	0xffffffff


	//   ....[106]....
        /*0240*/ 	.word	0xffffffff


	//   ....[107]....
        /*0244*/ 	.word	0xffffffff


	//   ....[108]....
        /*0248*/ 	.word	0xffffffff


	//   ....[109]....
        /*024c*/ 	.word	0xffffffff


	//   ....[110]....
        /*0250*/ 	.word	0xffffffff


	//   ....[111]....
        /*0254*/ 	.word	0xffffffff


	//   ....[112]....
        /*0258*/ 	.word	0xffffffff


	//   ....[113]....
        /*025c*/ 	.word	0xffffffff


	//   ....[114]....
        /*0260*/ 	.word	0x0500000f


	//   ....[115]....
        /*0264*/ 	.word	0x0500000f


	//   ....[116]....
        /*0268*/ 	.word	0x0500000f


	//   ....[117]....
        /*026c*/ 	.word	0x0500000f


	//   ....[118]....
        /*0270*/ 	.word	0x0500000f


	//   ....[119]....
        /*0274*/ 	.word	0x0500000f


	//   ....[120]....
        /*0278*/ 	.word	0x0500000f


	//   ....[121]....
        /*027c*/ 	.word	0x0500000f


	//   ....[122]....
        /*0280*/ 	.word	0x0500000f


	//   ....[123]....
        /*0284*/ 	.word	0x0500000f


	//   ....[124]....
        /*0288*/ 	.word	0x0500000f


	//   ....[125]....
        /*028c*/ 	.word	0x0500000f


	//   ....[126]....
        /*0290*/ 	.word	0x0500000f


	//   ....[127]....
        /*0294*/ 	.word	0x0500000f


	//   ....[128]....
        /*0298*/ 	.word	0x0500000f


	//   ....[129]....
        /*029c*/ 	.word	0x0500000f


	//   ....[130]....
        /*02a0*/ 	.word	0x0500000f


	//   ....[131]....
        /*02a4*/ 	.word	0x0500000f


	//   ....[132]....
        /*02a8*/ 	.word	0x0500000f


	//   ....[133]....
        /*02ac*/ 	.word	0x0500000f


	//   ....[134]....
        /*02b0*/ 	.word	0x0500000f


	//   ....[135]....
        /*02b4*/ 	.word	0x0500000f


	//   ....[136]....
        /*02b8*/ 	.word	0x0500000f


	//   ....[137]....
        /*02bc*/ 	.word	0x0500000f


	//   ....[138]....
        /*02c0*/ 	.word	0x0500000f


	//   ....[139]....
        /*02c4*/ 	.word	0x0500000f


	//   ....[140]....
        /*02c8*/ 	.word	0x0500000f


	//   ....[141]....
        /*02cc*/ 	.word	0x0500000f


	//   ....[142]....
        /*02d0*/ 	.word	0x0500000f


	//   ....[143]....
        /*02d4*/ 	.word	0x0500000f


	//   ....[144]....
        /*02d8*/ 	.word	0x0500000f


	//   ....[145]....
        /*02dc*/ 	.word	0x0500000f


	//   ....[146]....
        /*02e0*/ 	.word	0x0500000f


	//   ....[147]....
        /*02e4*/ 	.word	0x0500000f


	//   ....[148]....
        /*02e8*/ 	.word	0x0500000f


	//   ....[149]....
        /*02ec*/ 	.word	0x0500000f


	//   ....[150]....
        /*02f0*/ 	.word	0x0500000f


	//   ....[151]....
        /*02f4*/ 	.word	0x0500000f


	//   ....[152]....
        /*02f8*/ 	.word	0x0500000f


	//   ....[153]....
        /*02fc*/ 	.word	0x0500000f


	//   ....[154]....
        /*0300*/ 	.word	0x0500000f


	//   ....[155]....
        /*0304*/ 	.word	0x0500000f


	//   ....[156]....
        /*0308*/ 	.word	0x0500000f


	//   ....[157]....
        /*030c*/ 	.word	0x0500000f


	//   ....[158]....
        /*0310*/ 	.word	0x0500000f


	//   ....[159]....
        /*0314*/ 	.word	0x0500000f


	//   ....[160]....
        /*0318*/ 	.word	0x0500000f


	//   ....[161]....
        /*031c*/ 	.word	0x0500000f


	//   ....[162]....
        /*0320*/ 	.word	0x0500000f


	//   ....[163]....
        /*0324*/ 	.word	0x0500000f


	//   ....[164]....
        /*0328*/ 	.word	0x0500000f


	//   ....[165]....
        /*032c*/ 	.word	0x0500000f


	//   ....[166]....
        /*0330*/ 	.word	0x0500000f


	//   ....[167]....
        /*0334*/ 	.word	0x0500000f


	//   ....[168]....
        /*0338*/ 	.word	0x0500000f


	//   ....[169]....
        /*033c*/ 	.word	0x0500000f


	//   ....[170]....
        /*0340*/ 	.word	0x0500000f


	//   ....[171]....
        /*0344*/ 	.word	0x0500000f


	//   ....[172]....
        /*0348*/ 	.word	0x0500000f


	//   ....[173]....
        /*034c*/ 	.word	0x0500000f


	//   ....[174]....
        /*0350*/ 	.word	0x0500000f


	//   ....[175]....
        /*0354*/ 	.word	0x0500000f


	//   ....[176]....
        /*0358*/ 	.word	0x0500000f


	//   ....[177]....
        /*035c*/ 	.word	0x0500000f


	//   ....[178]....
        /*0360*/ 	.word	0x0500000f


	//   ....[179]....
        /*0364*/ 	.word	0x0500000f


	//   ....[180]....
        /*0368*/ 	.word	0x0500000f


	//----- nvinfo : EIATTR_COOP_GROUP_INSTR_OFFSETS
	.align		4
.L_1470:
        /*036c*/ 	.byte	0x04, 0x28
        /*036e*/ 	.short	(.L_1472 - .L_1471)


	//   ....[0]....
.L_1471:
        /*0370*/ 	.word	0x00000080


	//   ....[1]....
        /*0374*/ 	.word	0x00000090


	//   ....[2]....
        /*0378*/ 	.word	0x000002d0


	//   ....[3]....
        /*037c*/ 	.word	0x00000430


	//   ....[4]....
        /*0380*/ 	.word	0x00000550


	//   ....[5]....
        /*0384*/ 	.word	0x000006b0


	//   ....[6]....
        /*0388*/ 	.word	0x00001610


	//   ....[7]....
        /*038c*/ 	.word	0x00001cd0


	//   ....[8]....
        /*0390*/ 	.word	0x00001cf0


	//   ....[9]....
        /*0394*/ 	.word	0x00002210


	//   ....[10]....
        /*0398*/ 	.word	0x00002310


	//   ....[11]....
        /*039c*/ 	.word	0x00002940


	//   ....[12]....
        /*03a0*/ 	.word	0x000029b0


	//   ....[13]....
        /*03a4*/ 	.word	0x00003a00


	//   ....[14]....
        /*03a8*/ 	.word	0x00003ee0


	//   ....[15]....
        /*03ac*/ 	.word	0x00003f00


	//   ....[16]....
        /*03b0*/ 	.word	0x00003f80


	//   ....[17]....
        /*03b4*/ 	.word	0x00004560


	//   ....[18]....
        /*03b8*/ 	.word	0x00004620


	//   ....[19]....
        /*03bc*/ 	.word	0x00005ff0


	//   ....[20]....
        /*03c0*/ 	.word	0x00006020


	//   ....[21]....
        /*03c4*/ 	.word	0x00006480


	//   ....[22]....
        /*03c8*/ 	.word	0x00006650


	//   ....[23]....
        /*03cc*/ 	.word	0x00007860


	//   ....[24]....
        /*03d0*/ 	.word	0x000078e0


	//   ....[25]....
        /*03d4*/ 	.word	0x00007950


	//   ....[26]....
        /*03d8*/ 	.word	0x00007980


	//   ....[27]....
        /*03dc*/ 	.word	0x00009380


	//   ....[28]....
        /*03e0*/ 	.word	0x000093b0


	//   ....[29]....
        /*03e4*/ 	.word	0x00009420


	//   ....[30]....
        /*03e8*/ 	.word	0x00009450


	//   ....[31]....
        /*03ec*/ 	.word	0x00009aa0


	//   ....[32]....
        /*03f0*/ 	.word	0x00009ad0


	//   ....[33]....
        /*03f4*/ 	.word	0x00009c20


	//   ....[34]....
        /*03f8*/ 	.word	0x00009c40


	//   ....[35]....
        /*03fc*/ 	.word	0x00009d80


	//   ....[36]....
        /*0400*/ 	.word	0x00009da0


	//   ....[37]....
        /*0404*/ 	.word	0x00009ef0


	//   ....[38]....
        /*0408*/ 	.word	0x00009f10


	//   ....[39]....
        /*040c*/ 	.word	0x0000a610


	//   ....[40]....
        /*0410*/ 	.word	0x0000a640


	//   ....[41]....
        /*0414*/ 	.word	0x0000a790


	//   ....[42]....
        /*0418*/ 	.word	0x0000a7b0


	//   ....[43]....
        /*041c*/ 	.word	0x0000a8f0


	//   ....[44]....
        /*0420*/ 	.word	0x0000a910


	//   ....[45]....
        /*0424*/ 	.word	0x0000aa60


	//   ....[46]....
        /*0428*/ 	.word	0x0000aa80


	//   ....[47]....
        /*042c*/ 	.word	0x0000ac90


	//   ....[48]....
        /*0430*/ 	.word	0x0000c040


	//   ....[49]....
        /*0434*/ 	.word	0x0000c060


	//   ....[50]....
        /*0438*/ 	.word	0x0000c070


	//   ....[51]....
        /*043c*/ 	.word	0x0000c0b0


	//   ....[52]....
        /*0440*/ 	.word	0x0000c100


	//   ....[53]....
        /*0444*/ 	.word	0x0000c120


	//   ....[54]....
        /*0448*/ 	.word	0x0000c170


	//   ....[55]....
        /*044c*/ 	.word	0x0000c190


	//   ....[56]....
        /*0450*/ 	.word	0x0000c1e0


	//   ....[57]....
        /*0454*/ 	.word	0x0000c200


	//   ....[58]....
        /*0458*/ 	.word	0x0000c230


	//   ....[59]....
        /*045c*/ 	.word	0x0000c260


	//   ....[60]....
        /*0460*/ 	.word	0x0000c8a0


	//   ....[61]....
        /*0464*/ 	.word	0x0000c8c0


	//   ....[62]....
        /*0468*/ 	.word	0x0000c8e0


	//   ....[63]....
        /*046c*/ 	.word	0x0000c940


	//   ....[64]....
        /*0470*/ 	.word	0x0000c990


	//   ....[65]....
        /*0474*/ 	.word	0x0000c9b0


	//   ....[66]....
        /*0478*/ 	.word	0x0000ca00


	//   ....[67]....
        /*047c*/ 	.word	0x0000ca20


	//   ....[68]....
        /*0480*/ 	.word	0x0000ca70


	//   ....[69]....
        /*0484*/ 	.word	0x0000ca90


	//   ....[70]....
        /*0488*/ 	.word	0x0000cae0


	//   ....[71]....
        /*048c*/ 	.word	0x0000cb00


	//   ....[72]....
        /*0490*/ 	.word	0x0000cb50


	//   ....[73]....
        /*0494*/ 	.word	0x0000cb70


	//   ....[74]....
        /*0498*/ 	.word	0x0000cba0


	//   ....[75]....
        /*049c*/ 	.word	0x0000cbc0


	//   ....[76]....
        /*04a0*/ 	.word	0x0000cff0


	//   ....[77]....
        /*04a4*/ 	.word	0x0000d040


	//   ....[78]....
        /*04a8*/ 	.word	0x0000d060


	//   ....[79]....
        /*04ac*/ 	.word	0x0000d130


	//   ....[80]....
        /*04b0*/ 	.word	0x0000d140


	//   ....[81]....
        /*04b4*/ 	.word	0x0000d170


	//   ....[82]....
        /*04b8*/ 	.word	0x0000d200


	//   ....[83]....
        /*04bc*/ 	.word	0x0000d2a0


	//   ....[84]....
        /*04c0*/ 	.word	0x0000d2c0


	//   ....[85]....
        /*04c4*/ 	.word	0x0000d360


	//   ....[86]....
        /*04c8*/ 	.word	0x0000d380


	//   ....[87]....
        /*04cc*/ 	.word	0x0000d390


	//   ....[88]....
        /*04d0*/ 	.word	0x0000dab0


	//   ....[89]....
        /*04d4*/ 	.word	0x0000dad0


	//   ....[90]....
        /*04d8*/ 	.word	0x0000dae0


	//   ....[91]....
        /*04dc*/ 	.word	0x0000daf0


	//   ....[92]....
        /*04e0*/ 	.word	0x0000db10


	//   ....[93]....
        /*04e4*/ 	.word	0x0000db70


	//   ....[94]....
        /*04e8*/ 	.word	0x0000db90


	//   ....[95]....
        /*04ec*/ 	.word	0x0000dba0


	//   ....[96]....
        /*04f0*/ 	.word	0x0000dbe0


	//   ....[97]....
        /*04f4*/ 	.word	0x0000dc10


	//   ....[98]....
        /*04f8*/ 	.word	0x0000dc20


	//   ....[99]....
        /*04fc*/ 	.word	0x0000dc40


	//   ....[100]....
        /*0500*/ 	.word	0x0000dfa0


	//   ....[101]....
        /*0504*/ 	.word	0x0000dfc0


	//   ....[102]....
        /*0508*/ 	.word	0x0000dfd0


	//   ....[103]....
        /*050c*/ 	.word	0x0000dfe0


	//   ....[104]....
        /*0510*/ 	.word	0x0000dff0


	//   ....[105]....
        /*0514*/ 	.word	0x0000e010


	//   ....[106]....
        /*0518*/ 	.word	0x0000e080


	//   ....[107]....
        /*051c*/ 	.word	0x0000e0a0


	//   ....[108]....
        /*0520*/ 	.word	0x0000e100


	//   ....[109]....
        /*0524*/ 	.word	0x0000e110


	//   ....[110]....
        /*0528*/ 	.word	0x0000e180


	//   ....[111]....
        /*052c*/ 	.word	0x0000e1f0


	//   ....[112]....
        /*0530*/ 	.word	0x0000e630


	//   ....[113]....
        /*0534*/ 	.word	0x0000e810


	//   ....[114]....
        /*0538*/ 	.word	0x0000edb0


	//   ....[115]....
        /*053c*/ 	.word	0x0000ee90


	//   ....[116]....
        /*0540*/ 	.word	0x0000ef30


	//   ....[117]....
        /*0544*/ 	.word	0x0000efb0


	//   ....[118]....
        /*0548*/ 	.word	0x0000f060


	//   ....[119]....
        /*054c*/ 	.word	0x0000f0c0


	//   ....[120]....
        /*0550*/ 	.word	0x0000f180


	//   ....[121]....
        /*0554*/ 	.word	0x0000f1e0


	//   ....[122]....
        /*0558*/ 	.word	0x0000f2a0


	//   ....[123]....
        /*055c*/ 	.word	0x0000f300


	//   ....[124]....
        /*0560*/ 	.word	0x0000f3c0


	//   ....[125]....
        /*0564*/ 	.word	0x0000f420


	//   ....[126]....
        /*0568*/ 	.word	0x0000f4c0


	//   ....[127]....
        /*056c*/ 	.word	0x0000f550


	//   ....[128]....
        /*0570*/ 	.word	0x0000f5d0


	//   ....[129]....
        /*0574*/ 	.word	0x0000f650


	//   ....[130]....
        /*0578*/ 	.word	0x0000f6f0


	//   ....[131]....
        /*057c*/ 	.word	0x0000f750


	//   ....[132]....
        /*0580*/ 	.word	0x0000f810


	//   ....[133]....
        /*0584*/ 	.word	0x0000f870


	//   ....[134]....
        /*0588*/ 	.word	0x0000f930


	//   ....[135]....
        /*058c*/ 	.word	0x0000f990


	//   ....[136]....
        /*0590*/ 	.word	0x0000fa50


	//   ....[137]....
        /*0594*/ 	.word	0x0000fab0


	//   ....[138]....
        /*0598*/ 	.word	0x0000fb70


	//   ....[139]....
        /*059c*/ 	.word	0x0000fbd0


	//   ....[140]....
        /*05a0*/ 	.word	0x0000fc90


	//   ....[141]....
        /*05a4*/ 	.word	0x0000fcf0


	//   ....[142]....
        /*05a8*/ 	.word	0x0000fd90


	//   ....[143]....
        /*05ac*/ 	.word	0x0000fec0


	//   ....[144]....
        /*05b0*/ 	.word	0x0000ff90


	//   ....[145]....
        /*05b4*/ 	.word	0x00010020


	//   ....[146]....
        /*05b8*/ 	.word	0x00010150


	//   ....[147]....
        /*05bc*/ 	.word	0x000101b0


	//   ....[148]....
        /*05c0*/ 	.word	0x000102c0


	//   ....[149]....
        /*05c4*/ 	.word	0x00010320


	//   ....[150]....
        /*05c8*/ 	.word	0x00010430


	//   ....[151]....
        /*05cc*/ 	.word	0x00010490


	//   ....[152]....
        /*05d0*/ 	.word	0x000105a0


	//   ....[153]....
        /*05d4*/ 	.word	0x00010600


	//   ....[154]....
        /*05d8*/ 	.word	0x000106c0


	//   ....[155]....
        /*05dc*/ 	.word	0x00010820


	//   ....[156]....
        /*05e0*/ 	.word	0x000108c0


	//   ....[157]....
        /*05e4*/ 	.word	0x00010920


	//   ....[158]....
        /*05e8*/ 	.word	0x000109c0


	//   ....[159]....
        /*05ec*/ 	.word	0x00010a20


	//   ....[160]....
        /*05f0*/ 	.word	0x00010ad0


	//   ....[161]....
        /*05f4*/ 	.word	0x00010b30


	//   ....[162]....
        /*05f8*/ 	.word	0x00010bd0


	//   ....[163]....
        /*05fc*/ 	.word	0x00010c30


	//   ....[164]....
        /*0600*/ 	.word	0x00010cd0


	//   ....[165]....
        /*0604*/ 	.word	0x00010d30


	//   ....[166]....
        /*0608*/ 	.word	0x00010dd0


	//   ....[167]....
        /*060c*/ 	.word	0x00010eb0


	//   ....[168]....
        /*0610*/ 	.word	0x00010f50


	//   ....[169]....
        /*0614*/ 	.word	0x00010fb0


	//   ....[170]....
        /*0618*/ 	.word	0x00011080


	//   ....[171]....
        /*061c*/ 	.word	0x000110e0


	//   ....[172]....
        /*0620*/ 	.word	0x000111b0


	//   ....[173]....
        /*0624*/ 	.word	0x00011210


	//   ....[174]....
        /*0628*/ 	.word	0x000112e0


	//   ....[175]....
        /*062c*/ 	.word	0x00011340


	//   ....[176]....
        /*0630*/ 	.word	0x00011410


	//   ....[177]....
        /*0634*/ 	.word	0x00011470


	//   ....[178]....
        /*0638*/ 	.word	0x00011540


	//   ....[179]....
        /*063c*/ 	.word	0x000115d0


	//   ....[180]....
        /*0640*/ 	.word	0x000116f0


	//----- nvinfo : EIATTR_REG_RECONFIG
	.align		4
.L_1472:
        /*0644*/ 	.byte	0x01, 0x54
	.zero		2


	//----- nvinfo : EIATTR_SYSCALL_OFFSETS
	.align		4
        /*0648*/ 	.byte	0x04, 0x46
        /*064a*/ 	.short	(.L_1474 - .L_1473)


	//   ....[0]....
.L_1473:
        /*064c*/ 	.word	0x000017f0


	//   ....[1]....
        /*0650*/ 	.word	0x0000b7e0


	//   ....[2]....
        /*0654*/ 	.word	0x0000b930


	//   ....[3]....
        /*0658*/ 	.word	0x0000ba20


	//   ....[4]....
        /*065c*/ 	.word	0x0000c540


	//----- nvinfo : EIATTR_MBARRIER_INSTR_OFFSETS
	.align		4
.L_1474:
        /*0660*/ 	.byte	0x04, 0x39
        /*0662*/ 	.short	(.L_1476 - .L_1475)


	//   ....[0]....
.L_1475:
        /*0664*/ 	.word	0x00000180
        /*0668*/ 	.word	0x000000ff
        /*066c*/ 	.word	0x00022800
        /*0670*/ 	.short	0x0100
        /*0672*/ 	.byte	0x08
	.zero		1


	//   ....[1]....
        /*0674*/ 	.word	0x00000190
        /*0678*/ 	.word	0x000000ff
        /*067c*/ 	.word	0x00022820
        /*0680*/ 	.short	0x0100
        /*0682*/ 	.byte	0x08
	.zero		1


	//   ....[2]....
        /*0684*/ 	.word	0x00000280
        /*0688*/ 	.word	0x000000ff
        /*068c*/ 	.word	0x00022830
        /*0690*/ 	.short	0x0100
        /*0692*/ 	.byte	0x08
	.zero		1


	//   ....[3]....
        /*0694*/ 	.word	0x00000290
        /*0698*/ 	.word	0x000000ff
        /*069c*/ 	.word	0x00022840
        /*06a0*/ 	.short	0x0100
        /*06a2*/ 	.byte	0x08
	.zero		1


	//   ....[4]....
        /*06a4*/ 	.word	0x000002a0
        /*06a8*/ 	.word	0x000000ff
        /*06ac*/ 	.word	0x00022838
        /*06b0*/ 	.short	0x0100
        /*06b2*/ 	.byte	0x08
	.zero		1


	//   ....[5]....
        /*06b4*/ 	.word	0x000002b0
        /*06b8*/ 	.word	0x000000ff
        /*06bc*/ 	.word	0x00022848
        /*06c0*/ 	.short	0x0100
        /*06c2*/ 	.byte	0x08
	.zero		1


	//   ....[6]....
        /*06c4*/ 	.word	0x000003e0
        /*06c8*/ 	.word	0x000000ff
        /*06cc*/ 	.word	0x00022850
        /*06d0*/ 	.short	0x0100
        /*06d2*/ 	.byte	0x08
	.zero		1


	//   ....[7]....
        /*06d4*/ 	.word	0x000003f0
        /*06d8*/ 	.word	0x000000ff
        /*06dc*/ 	.word	0x00022860
        /*06e0*/ 	.short	0x0100
        /*06e2*/ 	.byte	0x08
	.zero		1


	//   ....[8]....
        /*06e4*/ 	.word	0x00000400
        /*06e8*/ 	.word	0x000000ff
        /*06ec*/ 	.word	0x00022858
        /*06f0*/ 	.short	0x0100
        /*06f2*/ 	.byte	0x08
	.zero		1


	//   ....[9]....
        /*06f4*/ 	.word	0x00000410
        /*06f8*/ 	.word	0x000000ff
        /*06fc*/ 	.word	0x00022868
        /*0700*/ 	.short	0x0100
        /*0702*/ 	.byte	0x08
	.zero		1


	//   ....[10]....
        /*0704*/ 	.word	0x00000500
        /*0708*/ 	.word	0x000000ff
        /*070c*/ 	.word	0x00022870
        /*0710*/ 	.short	0x0100
        /*0712*/ 	.byte	0x06
	.zero		1


	//   ....[11]....
        /*0714*/ 	.word	0x00000510
        /*0718*/ 	.word	0x000000ff
        /*071c*/ 	.word	0x00022880
        /*0720*/ 	.short	0x0100
        /*0722*/ 	.byte	0x06
	.zero		1


	//   ....[12]....
        /*0724*/ 	.word	0x00000520
        /*0728*/ 	.word	0x000000ff
        /*072c*/ 	.word	0x00022878
        /*0730*/ 	.short	0x0100
        /*0732*/ 	.byte	0x06
	.zero		1


	//   ....[13]....
        /*0734*/ 	.word	0x00000530
        /*0738*/ 	.word	0x000000ff
        /*073c*/ 	.word	0x00022888
        /*0740*/ 	.short	0x0100
        /*0742*/ 	.byte	0x06
	.zero		1


	//   ....[14]....
        /*0744*/ 	.word	0x00000660
        /*0748*/ 	.word	0x000000ff
        /*074c*/ 	.word	0x00022890
        /*0750*/ 	.short	0x0100
        /*0752*/ 	.byte	0x08
	.zero		1


	//   ....[15]....
        /*0754*/ 	.word	0x00000670
        /*0758*/ 	.word	0x000000ff
        /*075c*/ 	.word	0x000228a0
        /*0760*/ 	.short	0x0100
        /*0762*/ 	.byte	0x08
	.zero		1


	//   ....[16]....
        /*0764*/ 	.word	0x00000680
        /*0768*/ 	.word	0x000000ff
        /*076c*/ 	.word	0x00022898
        /*0770*/ 	.short	0x0100
        /*0772*/ 	.byte	0x08
	.zero		1


	//   ....[17]....
        /*0774*/ 	.word	0x00000690
        /*0778*/ 	.word	0x000000ff
        /*077c*/ 	.word	0x000228a8
        /*0780*/ 	.short	0x0100
        /*0782*/ 	.byte	0x08
	.zero		1


	//   ....[18]....
        /*0784*/ 	.word	0x000007d0
        /*0788*/ 	.word	0x000000ff
        /*078c*/ 	.word	0x000228b0
        /*0790*/ 	.short	0x0100
        /*0792*/ 	.byte	0x08
	.zero		1


	//   ....[19]....
        /*0794*/ 	.word	0x000007e0
        /*0798*/ 	.word	0x000000ff
        /*079c*/ 	.word	0x000228c0
        /*07a0*/ 	.short	0x0100
        /*07a2*/ 	.byte	0x08
	.zero		1


	//   ....[20]....
        /*07a4*/ 	.word	0x000007f0
        /*07a8*/ 	.word	0x000000ff
        /*07ac*/ 	.word	0x000228b8
        /*07b0*/ 	.short	0x0100
        /*07b2*/ 	.byte	0x08
	.zero		1


	//   ....[21]....
        /*07b4*/ 	.word	0x00000800
        /*07b8*/ 	.word	0x000000ff
        /*07bc*/ 	.word	0x000228c8
        /*07c0*/ 	.short	0x0100
        /*07c2*/ 	.byte	0x08
	.zero		1


	//   ....[22]....
        /*07c4*/ 	.word	0x00001860
        /*07c8*/ 	.word	0x000000ff
        /*07cc*/ 	.word	0x00022800
        /*07d0*/ 	.short	0x010a
        /*07d2*/ 	.byte	0x2f
	.zero		1


	//   ....[23]....
        /*07d4*/ 	.word	0x00001930
        /*07d8*/ 	.word	0x000000ff
        /*07dc*/ 	.word	0x00022830
        /*07e0*/ 	.short	0x010a
        /*07e2*/ 	.byte	0x16
	.zero		1


	//   ....[24]....
        /*07e4*/ 	.word	0x00001970
        /*07e8*/ 	.word	0x000000ff
        /*07ec*/ 	.word	0x00022830
        /*07f0*/ 	.short	0x010a
        /*07f2*/ 	.byte	0x16
	.zero		1


	//   ....[25]....
        /*07f4*/ 	.word	0x00001d50
        /*07f8*/ 	.word	0x000000ff
        /*07fc*/ 	.word	0x00000000
        /*0800*/ 	.short	0x0101
        /*0802*/ 	.byte	0x06
	.zero		1


	//   ....[26]....
        /*0804*/ 	.word	0x000031c0
        /*0808*/ 	.word	0x000000ff
        /*080c*/ 	.word	0x00022850
        /*0810*/ 	.short	0x010a
        /*0812*/ 	.byte	0x16
	.zero		1


	//   ....[27]....
        /*0814*/ 	.word	0x00003200
        /*0818*/ 	.word	0x000000ff
        /*081c*/ 	.word	0x00022850
        /*0820*/ 	.short	0x010a
        /*0822*/ 	.byte	0x16
	.zero		1


	//   ....[28]....
        /*0824*/ 	.word	0x000035c0
        /*0828*/ 	.word	0x000000ff
        /*082c*/ 	.word	0x00000000
        /*0830*/ 	.short	0x0101
        /*0832*/ 	.byte	0x16
	.zero		1


	//   ....[29]....
        /*0834*/ 	.word	0x00003730
        /*0838*/ 	.word	0x000000ff
        /*083c*/ 	.word	0x00022830
        /*0840*/ 	.short	0x010a
        /*0842*/ 	.byte	0x1a
	.zero		1


	//   ....[30]....
        /*0844*/ 	.word	0x00003770
        /*0848*/ 	.word	0x000000ff
        /*084c*/ 	.word	0x00022830
        /*0850*/ 	.short	0x010a
        /*0852*/ 	.byte	0x1a
	.zero		1


	//   ....[31]....
        /*0854*/ 	.word	0x00003a50
        /*0858*/ 	.word	0x000000ff
        /*085c*/ 	.word	0x00000000
        /*0860*/ 	.short	0x0101
        /*0862*/ 	.byte	0x06
	.zero		1


	//   ....[32]....
        /*0864*/ 	.word	0x00005790
        /*0868*/ 	.word	0x000000ff
        /*086c*/ 	.word	0x00022850
        /*0870*/ 	.short	0x010a
        /*0872*/ 	.byte	0x1a
	.zero		1


	//   ....[33]....
        /*0874*/ 	.word	0x000057e0
        /*0878*/ 	.word	0x000000ff
        /*087c*/ 	.word	0x00022850
        /*0880*/ 	.short	0x010a
        /*0882*/ 	.byte	0x1a
	.zero		1


	//   ....[34]....
        /*0884*/ 	.word	0x00005ae0
        /*0888*/ 	.word	0x000000ff
        /*088c*/ 	.word	0x00000000
        /*0890*/ 	.short	0x0101
        /*0892*/ 	.byte	0x1a
	.zero		1


	//   ....[35]....
        /*0894*/ 	.word	0x00005c20
        /*0898*/ 	.word	0x000000ff
        /*089c*/ 	.word	0x00022830
        /*08a0*/ 	.short	0x010a
        /*08a2*/ 	.byte	0x19
	.zero		1


	//   ....[36]....
        /*08a4*/ 	.word	0x00005c60
        /*08a8*/ 	.word	0x000000ff
        /*08ac*/ 	.word	0x00022830
        /*08b0*/ 	.short	0x010a
        /*08b2*/ 	.byte	0x19
	.zero		1


	//   ....[37]....
        /*08b4*/ 	.word	0x00005eb0
        /*08b8*/ 	.word	0x000000ff
        /*08bc*/ 	.word	0x00000000
        /*08c0*/ 	.short	0x0101
        /*08c2*/ 	.byte	0x06
	.zero		1


	//   ....[38]....
        /*08c4*/ 	.word	0x00007500
        /*08c8*/ 	.word	0x000000ff
        /*08cc*/ 	.word	0x00022850
        /*08d0*/ 	.short	0x010a
        /*08d2*/ 	.byte	0x19
	.zero		1


	//   ....[39]....
        /*08d4*/ 	.word	0x00007550
        /*08d8*/ 	.word	0x000000ff
        /*08dc*/ 	.word	0x00022850
        /*08e0*/ 	.short	0x010a
        /*08e2*/ 	.byte	0x19
	.zero		1


	//   ....[40]....
        /*08e4*/ 	.word	0x00007840
        /*08e8*/ 	.word	0x000000ff
        /*08ec*/ 	.word	0x00000000
        /*08f0*/ 	.short	0x0101
        /*08f2*/ 	.byte	0x19
	.zero		1


	//   ....[41]....
        /*08f4*/ 	.word	0x00009ae0
        /*08f8*/ 	.word	0x000000ff
        /*08fc*/ 	.word	0x00000000
        /*0900*/ 	.short	0x0101
        /*0902*/ 	.byte	0x05
	.zero		1


	//   ....[42]....
        /*0904*/ 	.word	0x0000be20
        /*0908*/ 	.word	0x00000016
        /*090c*/ 	.word	0x00022840
        /*0910*/ 	.short	0x010a
        /*0912*/ 	.byte	0x3f
	.zero		1


	//   ....[43]....
        /*0914*/ 	.word	0x0000c320
        /*0918*/ 	.word	0x00000016
        /*091c*/ 	.word	0x00022830
        /*0920*/ 	.short	0x0107
        /*0922*/ 	.byte	0x3f
	.zero		1


	//   ....[44]....
        /*0924*/ 	.word	0x0000c3f0
        /*0928*/ 	.word	0x00000016
        /*092c*/ 	.word	0x00022830
        /*0930*/ 	.short	0x0101
        /*0932*/ 	.byte	0x3f
	.zero		1


	//   ....[45]....
        /*0934*/ 	.word	0x0000cc80
        /*0938*/ 	.word	0x00000010
        /*093c*/ 	.word	0x00022800
        /*0940*/ 	.short	0x0107
        /*0942*/ 	.byte	0x3f
	.zero		1


	//   ....[46]....
        /*0944*/ 	.word	0x0000cd70
        /*0948*/ 	.word	0x00000010
        /*094c*/ 	.word	0x00022800
        /*0950*/ 	.short	0x0101
        /*0952*/ 	.byte	0x3f
	.zero		1


	//   ....[47]....
        /*0954*/ 	.word	0x0000cd90
        /*0958*/ 	.word	0x00000010
        /*095c*/ 	.word	0x00022820
        /*0960*/ 	.short	0x010a
        /*0962*/ 	.byte	0x3f
	.zero		1


	//   ....[48]....
        /*0964*/ 	.word	0x0000ce20
        /*0968*/ 	.word	0x00000016
        /*096c*/ 	.word	0x00022860
        /*0970*/ 	.short	0x010a
        /*0972*/ 	.byte	0x3f
	.zero		1


	//   ....[49]....
        /*0974*/ 	.word	0x0000d510
        /*0978*/ 	.word	0x00000016
        /*097c*/ 	.word	0x00022850
        /*0980*/ 	.short	0x0107
        /*0982*/ 	.byte	0x3f
	.zero		1


	//   ....[50]....
        /*0984*/ 	.word	0x0000d5e0
        /*0988*/ 	.word	0x00000016
        /*098c*/ 	.word	0x00022850
        /*0990*/ 	.short	0x0101
        /*0992*/ 	.byte	0x3f
	.zero		1


	//   ....[51]....
        /*0994*/ 	.word	0x0000d910
        /*0998*/ 	.word	0x0000000a
        /*099c*/ 	.word	0x00022840
        /*09a0*/ 	.short	0x010a
        /*09a2*/ 	.byte	0x3f
	.zero		1


	//   ....[52]....
        /*09a4*/ 	.word	0x0000dce0
        /*09a8*/ 	.word	0x0000000a
        /*09ac*/ 	.word	0x00022830
        /*09b0*/ 	.short	0x0107
        /*09b2*/ 	.byte	0x3f
	.zero		1


	//   ....[53]....
        /*09b4*/ 	.word	0x0000dda0
        /*09b8*/ 	.word	0x0000000a
        /*09bc*/ 	.word	0x00022830
        /*09c0*/ 	.short	0x0101
        /*09c2*/ 	.byte	0x3f
	.zero		1


	//   ....[54]....
        /*09c4*/ 	.word	0x0000ddd0
        /*09c8*/ 	.word	0x0000000a
        /*09cc*/ 	.word	0x00022860
        /*09d0*/ 	.short	0x010a
        /*09d2*/ 	.byte	0x3f
	.zero		1


	//   ....[55]....
        /*09d4*/ 	.word	0x0000e2f0
        /*09d8*/ 	.word	0x0000000a
        /*09dc*/ 	.word	0x00022850
        /*09e0*/ 	.short	0x0107
        /*09e2*/ 	.byte	0x3f
	.zero		1


	//   ....[56]....
        /*09e4*/ 	.word	0x0000e3b0
        /*09e8*/ 	.word	0x0000000a
        /*09ec*/ 	.word	0x00022850
        /*09f0*/ 	.short	0x0101
        /*09f2*/ 	.byte	0x3f
	.zero		1


	//   ....[57]....
        /*09f4*/ 	.word	0x0000e790
        /*09f8*/ 	.word	0x00000005
        /*09fc*/ 	.word	0x00022820
        /*0a00*/ 	.short	0x010a
        /*0a02*/ 	.byte	0x3f
	.zero		1


	//   ....[58]....
        /*0a04*/ 	.word	0x0000e910
        /*0a08*/ 	.word	0x00000003
        /*0a0c*/ 	.word	0x00022840
        /*0a10*/ 	.short	0x010a
        /*0a12*/ 	.byte	0x3f
	.zero		1


	//   ....[59]....
        /*0a14*/ 	.word	0x0000e9b0
        /*0a18*/ 	.word	0x00000005
        /*0a1c*/ 	.word	0x00022840
        /*0a20*/ 	.short	0x010a
        /*0a22*/ 	.byte	0x3f
	.zero		1


	//   ....[60]....
        /*0a24*/ 	.word	0x0000e9f0
        /*0a28*/ 	.word	0x00000003
        /*0a2c*/ 	.word	0x00022860
        /*0a30*/ 	.short	0x010a
        /*0a32*/ 	.byte	0x3f
	.zero		1


	//   ....[61]....
        /*0a34*/ 	.word	0x0000ea30
        /*0a38*/ 	.word	0x00000005
        /*0a3c*/ 	.word	0x00022860
        /*0a40*/ 	.short	0x010a
        /*0a42*/ 	.byte	0x3f
	.zero		1


	//   ....[62]....
        /*0a44*/ 	.word	0x0000eaa0
        /*0a48*/ 	.word	0x00000003
        /*0a4c*/ 	.word	0x00022800
        /*0a50*/ 	.short	0x010a
        /*0a52*/ 	.byte	0x3f
	.zero		1


	//   ....[63]....
        /*0a54*/ 	.word	0x0000eb00
        /*0a58*/ 	.word	0x00000003
        /*0a5c*/ 	.word	0x00022830
        /*0a60*/ 	.short	0x010a
        /*0a62*/ 	.byte	0x3f
	.zero		1


	//   ....[64]....
        /*0a64*/ 	.word	0x0000eb60
        /*0a68*/ 	.word	0x00000009
        /*0a6c*/ 	.word	0x00022850
        /*0a70*/ 	.short	0x010a
        /*0a72*/ 	.byte	0x3f
	.zero		1


	//   ....[65]....
        /*0a74*/ 	.word	0x0000ebc0
        /*0a78*/ 	.word	0x00000000
        /*0a7c*/ 	.word	0x00022830
        /*0a80*/ 	.short	0x010a
        /*0a82*/ 	.byte	0x3f
	.zero		1


	//   ....[66]....
        /*0a84*/ 	.word	0x0000ec20
        /*0a88*/ 	.word	0x0000000a
        /*0a8c*/ 	.word	0x00022850
        /*0a90*/ 	.short	0x010a
        /*0a92*/ 	.byte	0x3f
	.zero		1


	//   ....[67]....
        /*0a94*/ 	.word	0x0000ec80
        /*0a98*/ 	.word	0x00000000
        /*0a9c*/ 	.word	0x00022830
        /*0aa0*/ 	.short	0x010a
        /*0aa2*/ 	.byte	0x3f
	.zero		1


	//   ....[68]....
        /*0aa4*/ 	.word	0x0000ece0
        /*0aa8*/ 	.word	0x0000000a
        /*0aac*/ 	.word	0x00022850
        /*0ab0*/ 	.short	0x010a
        /*0ab2*/ 	.byte	0x3f
	.zero		1


	//   ....[69]....
        /*0ab4*/ 	.word	0x0000ede0
        /*0ab8*/ 	.word	0x00000016
        /*0abc*/ 	.word	0x00022840
        /*0ac0*/ 	.short	0x010a
        /*0ac2*/ 	.byte	0x3f
	.zero		1


	//   ....[70]....
        /*0ac4*/ 	.word	0x0000fdc0
        /*0ac8*/ 	.word	0x00000010
        /*0acc*/ 	.word	0x00022820
        /*0ad0*/ 	.short	0x010a
        /*0ad2*/ 	.byte	0x3f
	.zero		1


	//   ....[71]....
        /*0ad4*/ 	.word	0x0000fe10
        /*0ad8*/ 	.word	0x00000016
        /*0adc*/ 	.word	0x00022860
        /*0ae0*/ 	.short	0x010a
        /*0ae2*/ 	.byte	0x3f
	.zero		1


	//   ....[72]....
        /*0ae4*/ 	.word	0x00010770
        /*0ae8*/ 	.word	0x0000000a
        /*0aec*/ 	.word	0x00022840
        /*0af0*/ 	.short	0x010a
        /*0af2*/ 	.byte	0x3f
	.zero		1


	//   ....[73]....
        /*0af4*/ 	.word	0x00010e00
        /*0af8*/ 	.word	0x0000000a
        /*0afc*/ 	.word	0x00022860
        /*0b00*/ 	.short	0x010a
        /*0b02*/ 	.byte	0x3f
	.zero		1


	//   ....[74]....
        /*0b04*/ 	.word	0x00011610
        /*0b08*/ 	.word	0x00000005
        /*0b0c*/ 	.word	0x00022820
        /*0b10*/ 	.short	0x010a
        /*0b12*/ 	.byte	0x3f
	.zero		1


	//   ....[75]....
        /*0b14*/ 	.word	0x000117b0
        /*0b18*/ 	.word	0x00000003
        /*0b1c*/ 	.word	0x00022840
        /*0b20*/ 	.short	0x010a
        /*0b22*/ 	.byte	0x3f
	.zero		1


	//   ....[76]....
        /*0b24*/ 	.word	0x00011800
        /*0b28*/ 	.word	0x00000005
        /*0b2c*/ 	.word	0x00022840
        /*0b30*/ 	.short	0x010a
        /*0b32*/ 	.byte	0x3f
	.zero		1


	//   ....[77]....
        /*0b34*/ 	.word	0x00011850
        /*0b38*/ 	.word	0x00000003
        /*0b3c*/ 	.word	0x00022860
        /*0b40*/ 	.short	0x010a
        /*0b42*/ 	.byte	0x3f
	.zero		1


	//----- nvinfo : EIATTR_NUM_MBARRIERS
	.align		4
.L_1476:
        /*0b44*/ 	.byte	0x03, 0x38
        /*0b46*/ 	.short	0x0016


	//----- nvinfo : EIATTR_EXIT_INSTR_OFFSETS
	.align		4
        /*0b48*/ 	.byte	0x04, 0x1c
        /*0b4a*/ 	.short	(.L_1478 - .L_1477)


	//   ....[0]....
.L_1477:
        /*0b4c*/ 	.word	0x00000970


	//   ....[1]....
        /*0b50*/ 	.word	0x0000ac00


	//   ....[2]....
        /*0b54*/ 	.word	0x0000ea80


	//----- nvinfo : EIATTR_MAX_THREADS
	.align		4
.L_1478:
        /*0b58*/ 	.byte	0x04, 0x05
        /*0b5a*/ 	.short	(.L_1480 - .L_1479)
.L_1479:
        /*0b5c*/ 	.word	0x00000180
        /*0b60*/ 	.word	0x00000001
        /*0b64*/ 	.word	0x00000001


	//----- nvinfo : EIATTR_CRS_STACK_SIZE
	.align		4
.L_1480:
        /*0b68*/ 	.byte	0x04, 0x1e
        /*0b6a*/ 	.short	(.L_1482 - .L_1481)
.L_1481:
        /*0b6c*/ 	.word	0x00000000


	//----- nvinfo : EIATTR_CBANK_PARAM_SIZE
	.align		4
.L_1482:
        /*0b70*/ 	.byte	0x03, 0x19
        /*0b72*/ 	.short	0x0af0


	//----- nvinfo : EIATTR_PARAM_CBANK
	.align		4
        /*0b74*/ 	.byte	0x04, 0x0a
        /*0b76*/ 	.short	(.L_1484 - .L_1483)
	.align		4
.L_1483:
        /*0b78*/ 	.word	index@(.nv.constant0._ZN7cutlass13device_kernelIN5flash11enable_sm90INS1_16FlashAttnFwdSm90INS1_25CollectiveMainloopFwdSm90ILi2EN4cute5tupleIJNS5_1CILi1EEES8_S8_EEENS6_IJNS7_ILi128EEENS7_ILi96EEENS7_ILi64EEEEEELi256ENS_6half_tEfNS_4arch4Sm90ELb1ELb0ELb0ELb0ELb1ELb0ELb0ELb1ELb0ELb1ELb0ELb0EEENS1_21CollectiveEpilogueFwdINS6_IJSA_NS7_ILi256EEESB_EEES9_SE_SG_Li256ELb0ELb1ELb0ELb0EEENS1_30DynamicPersistentTileSchedulerILi256ELi128ELb0ELb1ELb1EEEEEEEEEvNT_6ParamsE)
        /*0b7c*/ 	.short	0x0210
        /*0b7e*/ 	.short	0x0af0


	//----- nvinfo : EIATTR_SW_WAR
	.align		4
.L_1484:
        /*0b80*/ 	.byte	0x04, 0x36
        /*0b82*/ 	.short	(.L_1486 - .L_1485)
.L_1485:
        /*0b84*/ 	.word	0x00000008
.L_1486:


//--------------------- .nv.info._ZN7cutlass13device_kernelIN5flash11enable_sm90INS1_16FlashAttnFwdSm90INS1_25CollectiveMainloopFwdSm90ILi2EN4cute5tupleIJNS5_1CILi1EEES8_S8_EEENS6_IJNS7_ILi128EEENS7_ILi96EEENS7_ILi64EEEEEELi256ENS_6half_tEfNS_4arch4Sm90ELb1ELb0ELb0ELb0ELb1ELb0ELb1ELb1ELb0ELb1ELb0ELb0EEENS1_21CollectiveEpilogueFwdINS6_IJSA_NS7_ILi256EEESB_EEES9_SE_SG_Li256ELb0ELb1ELb0ELb0EEENS1_30DynamicPersistentTileSchedulerILi256ELi128ELb0ELb1ELb1EEEEEEEEEvNT_6ParamsE --------------------------
	.section	.nv.info._ZN7cutlass13device_kernelIN5flash11enable_sm90INS1_16FlashAttnFwdSm90INS1_25CollectiveMainloopFwdSm90ILi2EN4cute5tupleIJNS5_1CILi1EEES8_S8_EEENS6_IJNS7_ILi128EEENS7_ILi96EEENS7_ILi64EEEEEELi256ENS_6half_tEfNS_4arch4Sm90ELb1ELb0ELb0ELb0ELb1ELb0ELb1ELb1ELb0ELb1ELb0ELb0EEENS1_21CollectiveEpilogueFwdINS6_IJSA_NS7_ILi256EEESB_EEES9_SE_SG_Li256ELb0ELb1ELb0ELb0EEENS1_30DynamicPersistentTileSchedulerILi256ELi128ELb0ELb1ELb1EEEEEEEEEvNT_6ParamsE,"",@"SHT_CUDA_INFO"
	.sectionflags	@""
	.align	4


	//----- nvinfo : EIATTR_CUDA_API_VERSION
	.align		4
        /*0000*/ 	.byte	0x04, 0x37
        /*0002*/ 	.short	(.L_1488 - .L_1487)
.L_1487:
        /*0004*/ 	.word	0x00000082


	//----- nvinfo : EIATTR_KPARAM_INFO
	.align		4
.L_1488:
        /*0008*/ 	.byte	0x04, 0x17
        /*000a*/ 	.short	(.L_1490 - .L_1489)
.L_1489:
        /*000c*/ 	.word	0x00000000
        /*0010*/ 	.short	0x0000
        /*0012*/ 	.short	0x0070
        /*0014*/ 	.byte	0x00, 0xf0, 0x01, 0x2e


	//----- nvinfo : EIATTR_SPARSE_MMA_MASK
	.align		4
.L_1490:
        /*0018*/ 	.byte	0x03, 0x50
        /*001a*/ 	.short	0x0000


	//----- nvinfo : EIATTR_MAXREG_COUNT
	.align		4
        /*001c*/ 	.byte	0x03, 0x1b
        /*001e*/ 	.short	0x00a8


	//----- nvinfo : EIATTR_NUM_BARRIERS
	.align		4
        /*0020*/ 	.byte	0x02, 0x4c
        /*0022*/ 	.byte	0x10
	.zero		1


	//----- nvinfo : EIATTR_EXTERNS
	.align		4
        /*0024*/ 	.byte	0x04, 0x0f
        /*0026*/ 	.short	(.L_1492 - .L_1491)


	//   ....[0]....
	.align		4
.L_1491:
        /*0028*/ 	.word	index@(__assertfail)


	//----- nvinfo : EIATTR_ANNOTATIONS
	.align		4
.L_1492:
        /*002c*/ 	.byte	0x04, 0x55
        /*002e*/ 	.short	(.L_1494 - .L_1493)


	//   ....[0]....
.L_1493:
        /*0030*/ 	.word	0x00000001
        /*0034*/ 	.byte	0xc0, 0x08, 0x00, 0x00, 0x01, 0x00, 0x00, 0x00, 0xc0, 0x09, 0x00, 0x00, 0x01, 0x00, 0x00, 0x00
        /*0044*/ 	.byte	0x20, 0xc3, 0x00, 0x00, 0x01, 0x00, 0x00, 0x00, 0xc0, 0xc3, 0x00, 0x00, 0x01, 0x00, 0x00, 0x00
        /*0054*/ 	.byte	0xb0, 0xc7, 0x00, 0x00, 0x01, 0x00, 0x00, 0x00, 0xe0, 0xc7, 0x00, 0x00, 0x01, 0x00, 0x00, 0x00
        /*0064*/ 	.byte	0x60, 0xd6, 0x00, 0x00, 0x01, 0x00, 0x00, 0x00, 0x20, 0xf2, 0x00, 0x00, 0x01, 0x00, 0x00, 0x00
        /*0074*/ 	.byte	0x40, 0xf2, 0x00, 0x00, 0x01, 0x00, 0x00, 0x00, 0x70, 0xf3, 0x00, 0x00, 0x01, 0x00, 0x00, 0x00
        /*0084*/ 	.byte	0xe0, 0xf4, 0x00, 0x00, 0x01, 0x00, 0x00, 0x00, 0xe0, 0x0b, 0x01, 0x00, 0x01, 0x00, 0x00, 0x00
        /*0094*/ 	.byte	0x80, 0x0d, 0x01, 0x00, 0x01, 0x00, 0x00, 0x00, 0x60, 0x31, 0x01, 0x00


	//----- nvinfo : EIATTR_MERCURY_ISA_VERSION
	.align		4
.L_1494:
        /*00a0*/ 	.byte	0x03, 0x5f
        /*00a2*/ 	.short	0x0101


	//----- nvinfo : EIATTR_INT_WARP_WIDE_INSTR_OFFSETS
	.align		4
        /*00a4*/ 	.byte	0x04, 0x31
        /*00a6*/ 	.short	(.L_1496 - .L_1495)


	//   ....[0]....
.L_1495:
        /*00a8*/ 	.word	0x000000c0


	//   ....[1]....
        /*00ac*/ 	.word	0x000000d0


	//   ....[2]....
        /*00b0*/ 	.word	0x000000e0


	//   ....[3]....
        /*00b4*/ 	.word	0x00000180


	//   ....[4]....
        /*00b8*/ 	.word	0x0000cda0


	//   ....[5]....
        /*00bc*/ 	.word	0x0000ce30


	//   ....[6]....
        /*00c0*/ 	.word	0x00010970


	//   ....[7]....
        /*00c4*/ 	.word	0x00010a00


	//----- nvinfo : EIATTR_COOP_GROUP_MASK_REGIDS
	.align		4
.L_1496:
        /*00c8*/ 	.byte	0x04, 0x29
        /*00ca*/ 	.short	(.L_1498 - .L_1497)


	//   ....[0]....
.L_1497:
        /*00cc*/ 	.word	0xffffffff


	//   ....[1]....
        /*00d0*/ 	.word	0xffffffff


	//   ....[2]....
        /*00d4*/ 	.word	0xffffffff


	//   ....[3]....
        /*00d8*/ 	.word	0xffffffff


	//   ....[4]....
        /*00dc*/ 	.word	0xffffffff


	//   ....[5]....
        /*00e0*/ 	.word	0xffffffff


	//   ....[6]....
        /*00e4*/ 	.word	0xffffffff


	//   ....[7]....
        /*00e8*/ 	.word	0xffffffff


	//   ....[8]....
        /*00ec*/ 	.word	0xffffffff


	//   ....[9]....
        /*00f0*/ 	.word	0xffffffff


	//   ....[10]....
        /*00f4*/ 	.word	0xffffffff


	//   ....[11]....
        /*00f8*/ 	.word	0xffffffff


	//   ....[12]....
        /*00fc*/ 	.word	0xffffffff


	//   ....[13]....
        /*0100*/ 	.word	0xffffffff


	//   ....[14]....
        /*0104*/ 	.word	0xffffffff


	//   ....[15]....
        /*0108*/ 	.word	0xffffffff


	//   ....[16]....
        /*010c*/ 	.word	0xffffffff


	//   ....[17]....
        /*0110*/ 	.word	0xffffffff


	//   ....[18]....
        /*0114*/ 	.word	0xffffffff


	//   ....[19]....
        /*0118*/ 	.word	0xffffffff


	//   ....[20]....
        /*011c*/ 	.word	0xffffffff


	//   ....[21]....
        /*0120*/ 	.word	0xffffffff


	//   ....[22]....
        /*0124*/ 	.word	0xffffffff


	//   ....[23]....
        /*0128*/ 	.word	0xffffffff


	//   ....[24]....
        /*012c*/ 	.word	0xffffffff


	//   ....[25]....
        /*0130*/ 	.word	0xffffffff


	//   ....[26]....
        /*0134*/ 	.word	0xffffffff


	//   ....[27]....
        /*0138*/ 	.word	0xffffffff


	//   ....[28]....
        /*013c*/ 	.word	0xffffffff


	//   ....[29]....
        /*0140*/ 	.word	0xffffffff


	//   ....[30]....
        /*0144*/ 	.word	0xffffffff


	//   ....[31]....
        /*0148*/ 	.word	0xffffffff


	//   ....[32]....
        /*014c*/ 	.word	0xffffffff


	//   ....[33]....
        /*0150*/ 	.word	0xffffffff


	//   ....[34]....
        /*0154*/ 	.word	0xffffffff


	//   ....[35]....
        /*0158*/ 	.word	0xffffffff


	//   ....[36]....
        /*015c*/ 	.word	0xffffffff


	//   ....[37]....
        /*0160*/ 	.word	0xffffffff


	//   ....[38]....
        /*0164*/ 	.word	0xffffffff


	//   ....[39]....
        /*0168*/ 	.word	0xffffffff


	//   ....[40]....
        /*016c*/ 	.word	0xffffffff


	//   ....[41]....
        /*0170*/ 	.word	0xffffffff


	//   ....[42]....
        /*0174*/ 	.word	0xffffffff


	//   ....[43]....
        /*0178*/ 	.word	0xffffffff


	//   ....[44]....
        /*017c*/ 	.word	0xffffffff


	//   ....[45]....
        /*0180*/ 	.word	0xffffffff


	//   ....[46]....
        /*0184*/ 	.word	0xffffffff


	//   ....[47]....
        /*0188*/ 	.word	0xffffffff


	//   ....[48]....
        /*018c*/ 	.word	0xffffffff


	//   ....[49]....
        /*0190*/ 	.word	0xffffffff


	//   ....[50]....
        /*0194*/ 	.word	0xffffffff


	//   ....[51]....
        /*0198*/ 	.word	0xffffffff


	//   ....[52]....
        /*019c*/ 	.word	0xffffffff


	//   ....[53]....
        /*01a0*/ 	.word	0xffffffff


	//   ....[54]....
        /*01a4*/ 	.word	0xffffffff


	//   ....[55]....
        /*01a8*/ 	.word	0xffffffff


	//   ....[56]....
        /*01ac*/ 	.word	0xffffffff


	//   ....[57]....
        /*01b0*/ 	.word	0xffffffff


	//   ....[58]....
        /*01b4*/ 	.word	0xffffffff


	//   ....[59]....
        /*01b8*/ 	.word	0xffffffff


	//   ....[60]....
        /*01bc*/ 	.word	0xffffffff


	//   ....[61]....
        /*01c0*/ 	.word	0xffffffff


	//   ....[62]....
        /*01c4*/ 	.word	0xffffffff


	//   ....[63]....
        /*01c8*/ 	.word	0xffffffff


	//   ....[64]....
        /*01cc*/ 	.word	0xffffffff


	//   ....[65]....
        /*01d0*/ 	.word	0xffffffff


	//   ....[66]....
        /*01d4*/ 	.word	0xffffffff


	//   ....[67]....
        /*01d8*/ 	.word	0xffffffff


	//   ....[68]....
        /*01dc*/ 	.word	0xffffffff


	//   ....[69]....
        /*01e0*/ 	.word	0xffffffff


	//   ....[70]....
        /*01e4*/ 	.word	0xffffffff


	//   ....[71]....
        /*01e8*/ 	.word	0xffffffff


	//   ....[72]....
        /*01ec*/ 	.word	0xffffffff


	//   ....[73]....
        /*01f0*/ 	.word	0xffffffff


	//   ....[74]....
        /*01f4*/ 	.word	0xffffffff


	//   ....[75]....
        /*01f8*/ 	.word	0xffffffff


	//   ....[76]....
        /*01fc*/ 	.word	0xffffffff


	//   ....[77]....
        /*0200*/ 	.word	0xffffffff


	//   ....[78]....
        /*0204*/ 	.word	0xffffffff


	//   ....[79]....
        /*0208*/ 	.word	0xffffffff


	//   ....[80]....
        /*020c*/ 	.word	0xffffffff


	//   ....[81]....
        /*0210*/ 	.word	0xffffffff


	//   ....[82]....
        /*0214*/ 	.word	0xffffffff


	//   ....[83]....
        /*0218*/ 	.word	0xffffffff


	//   ....[84]....
        /*021c*/ 	.word	0xffffffff


	//   ....[85]....
        /*0220*/ 	.word	0xffffffff


	//   ....[86]....
        /*0224*/ 	.word	0xffffffff


	//   ....[87]....
        /*0228*/ 	.word	0xffffffff


	//   ....[88]....
        /*022c*/ 	.word	0xffffffff


	//   ....[89]....
        /*0230*/ 	.word	0xffffffff


	//   ....[90]....
        /*0234*/ 	.word	0xffffffff


	//   ....[91]....
        /*0238*/ 	.word	0xffffffff


	//   ....[92]....
        /*023c*/ 	.word	0xffffffff


	//   ....[93]....
        /*0240*/ 	.word	0xffffffff


	//   ....[94]....
        /*0244*/ 	.word	0xffffffff


	//   ....[95]....
        /*0248*/ 	.word	0xffffffff


	//   ....[96]....
        /*024c*/ 	.word	0xffffffff


	//   ....[97]....
        /*0250*/ 	.word	0xffffffff


	//   ....[98]....
        /*0254*/ 	.word	0xffffffff


	//   ....[99]....
        /*0258*/ 	.word	0xffffffff


	//   ....[100]....
        /*025c*/ 	.word	0xffffffff


	//   ....[101]....
        /*0260*/ 	.word	0xffffffff


	//   ....[102]....
        /*0264*/ 	.word	0xffffffff


	//   ....[103]....
        /*0268*/ 	.word	0xffffffff


	//   ....[104]....
        /*026c*/ 	.word	0xffffffff


	//   ....[105]....
        /*0270*/ 	.word	0xffffffff


	//   ....[106]....
        /*0274*/ 	.word	0xffffffff


	//   ....[107]....
        /*0278*/ 	.word	0xffffffff


	//   ....[108]....
        /*027c*/ 	.word	0xffffffff


	//   ....[109]....
        /*0280*/ 	.word	0xffffffff


	//   ....[110]....
        /*0284*/ 	.word	0xffffffff


	//   ....[111]....
        /*0288*/ 	.word	0xffffffff


	//   ....[112]....
        /*028c*/ 	.word	0xffffffff


	//   ....[113]....
        /*0290*/ 	.word	0xffffffff


	//   ....[114]....
        /*0294*/ 	.word	0xffffffff


	//   ....[115]....
        /*0298*/ 	.word	0xffffffff


	//   ....[116]....
        /*029c*/ 	.word	0xffffffff


	//   ....[117]....
        /*02a0*/ 	.word	0xffffffff


	//   ....[118]....
        /*02a4*/ 	.word	0xffffffff


	//   ....[119]....
        /*02a8*/ 	.word	0xffffffff


	//   ....[120]....
        /*02ac*/ 	.word	0xffffffff


	//   ....[121]....
        /*02b0*/ 	.word	0xffffffff


	//   ....[122]....
        /*02b4*/ 	.word	0xffffffff


	//   ....[123]....
        /*02b8*/ 	.word	0xffffffff


	//   ....[124]....
        /*02bc*/ 	.word	0xffffffff


	//   ....[125]....
        /*02c0*/ 	.word	0xffffffff


	//   ....[126]....
        /*02c4*/ 	.word	0xffffffff


	//   ....[127]....
        /*02c8*/ 	.word	0xffffffff


	//   ....[128]....
        /*02cc*/ 	.word	0xffffffff


	//   ....[129]....
        /*02d0*/ 	.word	0xffffffff


	//   ....[130]....
        /*02d4*/ 	.word	0x0500000f


	//   ....[131]....
        /*02d8*/ 	.word	0x0500000f


	//   ....[132]....
        /*02dc*/ 	.word	0x0500000f


	//   ....[133]....
        /*02e0*/ 	.word	0x0500000f


	//   ....[134]....
        /*02e4*/ 	.word	0x0500000f


	//   ....[135]....
        /*02e8*/ 	.word	0x0500000f


	//   ....[136]....
        /*02ec*/ 	.word	0x0500000f


	//   ....[137]....
        /*02f0*/ 	.word	0x0500000f


	//   ....[138]....
        /*02f4*/ 	.word	0x0500000f


	//   ....[139]....
        /*02f8*/ 	.word	0x0500000f


	//   ....[140]....
        /*02fc*/ 	.word	0x0500000f


	//   ....[141]....
        /*0300*/ 	.word	0x0500000f


	//   ....[142]....
        /*0304*/ 	.word	0x0500000f


	//   ....[143]....
        /*0308*/ 	.word	0x0500000f


	//   ....[144]....
        /*030c*/ 	.word	0x0500000f


	//   ....[145]....
        /*0310*/ 	.word	0x0500000f


	//   ....[146]....
        /*0314*/ 	.word	0x0500000f


	//   ....[147]....
        /*0318*/ 	.word	0x0500000f


	//   ....[148]....
        /*031c*/ 	.word	0x0500000f


	//   ....[149]....
        /*0320*/ 	.word	0x0500000f


	//   ....[150]....
        /*0324*/ 	.word	0x0500000f


	//   ....[151]....
        /*0328*/ 	.word	0x0500000f


	//   ....[152]....
        /*032c*/ 	.word	0x0500000f


	//   ....[153]....
        /*0330*/ 	.word	0x0500000f


	//   ....[154]....
        /*0334*/ 	.word	0x0500000f


	//   ....[155]....
        /*0338*/ 	.word	0x0500000f


	//   ....[156]....
        /*033c*/ 	.word	0x0500000f


	//   ....[157]....
        /*0340*/ 	.word	0x0500000f


	//   ....[158]....
        /*0344*/ 	.word	0x0500000f


	//   ....[159]....
        /*0348*/ 	.word	0x0500000f


	//   ....[160]....
        /*034c*/ 	.word	0x0500000f


	//   ....[161]....
        /*0350*/ 	.word	0x0500000f


	//   ....[162]....
        /*0354*/ 	.word	0x0500000f


	//   ....[163]....
        /*0358*/ 	.word	0x0500000f


	//   ....[164]....
        /*035c*/ 	.word	0x0500000f


	//   ....[165]....
        /*0360*/ 	.word	0x0500000f


	//   ....[166]....
        /*0364*/ 	.word	0x0500000f


	//   ....[167]....
        /*0368*/ 	.word	0x0500000f


	//   ....[168]....
        /*036c*/ 	.word	0x0500000f


	//   ....[169]....
        /*0370*/ 	.word	0x0500000f


	//   ....[170]....
        /*0374*/ 	.word	0x0500000f


	//   ....[171]....
        /*0378*/ 	.word	0x0500000f


	//   ....[172]....
        /*037c*/ 	.word	0x0500000f


	//   ....[173]....
        /*0380*/ 	.word	0x0500000f


	//   ....[174]....
        /*0384*/ 	.word	0x0500000f


	//   ....[175]....
        /*0388*/ 	.word	0x0500000f


	//   ....[176]....
        /*038c*/ 	.word	0x0500000f


	//   ....[177]....
        /*0390*/ 	.word	0x0500000f


	//   ....[178]....
        /*0394*/ 	.word	0x0500000f


	//   ....[179]....
        /*0398*/ 	.word	0x0500000f


	//   ....[180]....
        /*039c*/ 	.word	0x0500000f


	//   ....[181]....
        /*03a0*/ 	.word	0x0500000f


	//   ....[182]....
        /*03a4*/ 	.word	0x0500000f


	//   ....[183]....
        /*03a8*/ 	.word	0x0500000f


	//   ....[184]....
        /*03ac*/ 	.word	0x0500000f


	//   ....[185]....
        /*03b0*/ 	.word	0x0500000f


	//   ....[186]....
        /*03b4*/ 	.word	0x0500000f


	//   ....[187]....
        /*03b8*/ 	.word	0x0500000f


	//   ....[188]....
        /*03bc*/ 	.word	0x0500000f


	//   ....[189]....
        /*03c0*/ 	.word	0x0500000f


	//   ....[190]....
        /*03c4*/ 	.word	0x0500000f


	//   ....[191]....
        /*03c8*/ 	.word	0x0500000f


	//   ....[192]....
        /*03cc*/ 	.word	0x0500000f


	//   ....[193]....
        /*03d0*/ 	.word	0x0500000f


	//   ....[194]....
        /*03d4*/ 	.word	0x0500000f


	//   ....[195]....
        /*03d8*/ 	.word	0x0500000f


	//   ....[196]....
        /*03dc*/ 	.word	0x0500000f


	//   ....[197]....
        /*03e0*/ 	.word	0x0500000f


	//   ....[198]....
        /*03e4*/ 	.word	0x0500000f


	//   ....[199]....
        /*03e8*/ 	.word	0x0500000f


	//   ....[200]....
        /*03ec*/ 	.word	0x0500000f


	//   ....[201]....
        /*03f0*/ 	.word	0x0500000f


	//   ....[202]....
        /*03f4*/ 	.word	0x0500000f


	//   ....[203]....
        /*03f8*/ 	.word	0x0500000f


	//   ....[204]....
        /*03fc*/ 	.word	0x0500000f


	//   ....[205]....
        /*0400*/ 	.word	0x0500000f


	//   ....[206]....
        /*0404*/ 	.word	0x0500000f


	//   ....[207]....
        /*0408*/ 	.word	0x0500000f


	//   ....[208]....
        /*040c*/ 	.word	0x0500000f


	//   ....[209]....
        /*0410*/ 	.word	0x0500000f


	//   ....[210]....
        /*0414*/ 	.word	0x0500000f


	//   ....[211]....
        /*0418*/ 	.word	0x0500000f


	//   ....[212]....
        /*041c*/ 	.word	0x0500000f


	//----- nvinfo : EIATTR_COOP_GROUP_INSTR_OFFSETS
	.align		4
.L_1498:
        /*0420*/ 	.byte	0x04, 0x28
        /*0422*/ 	.short	(.L_1500 - .L_1499)


	//   ....[0]....
.L_1499:
        /*0424*/ 	.word	0x00000080


	//   ....[1]....
        /*0428*/ 	.word	0x00000090


	//   ....[2]....
        /*042c*/ 	.word	0x000002f0


	//   ....[3]....
        /*0430*/ 	.word	0x00000450


	//   ....[4]....
        /*0434*/ 	.word	0x00000570


	//   ....[5]....
        /*0438*/ 	.word	0x000006d0


	//   ....[6]....
        /*043c*/ 	.word	0x00001670


	//   ....[7]....
        /*0440*/ 	.word	0x000027d0


	//   ....[8]....
        /*0444*/ 	.word	0x000027f0


	//   ....[9]....
        /*0448*/ 	.word	0x00003120


	//   ....[10]....
        /*044c*/ 	.word	0x00003170


	//   ....[11]....
        /*0450*/ 	.word	0x00003190


	//   ....[12]....
        /*0454*/ 	.word	0x000031b0


	//   ....[13]....
        /*0458*/ 	.word	0x00004aa0


	//   ....[14]....
        /*045c*/ 	.word	0x00004ac0


	//   ....[15]....
        /*0460*/ 	.word	0x00005390


	//   ....[16]....
        /*0464*/ 	.word	0x00005450


	//   ....[17]....
        /*0468*/ 	.word	0x00005460


	//   ....[18]....
        /*046c*/ 	.word	0x00005490


	//   ....[19]....
        /*0470*/ 	.word	0x00007800


	//   ....[20]....
        /*0474*/ 	.word	0x00007860


	//   ....[21]....
        /*0478*/ 	.word	0x00007880


	//   ....[22]....
        /*047c*/ 	.word	0x000078b0


	//   ....[23]....
        /*0480*/ 	.word	0x00008e30


	//   ....[24]....
        /*0484*/ 	.word	0x00008eb0


	//   ....[25]....
        /*0488*/ 	.word	0x00008f20


	//   ....[26]....
        /*048c*/ 	.word	0x00008f40


	//   ....[27]....
        /*0490*/ 	.word	0x0000aa60


	//   ....[28]....
        /*0494*/ 	.word	0x0000aa90


	//   ....[29]....
        /*0498*/ 	.word	0x0000aac0


	//   ....[30]....
        /*049c*/ 	.word	0x0000ab20


	//   ....[31]....
        /*04a0*/ 	.word	0x0000b0b0


	//   ....[32]....
        /*04a4*/ 	.word	0x0000b0e0


	//   ....[33]....
        /*04a8*/ 	.word	0x0000b230


	//   ....[34]....
        /*04ac*/ 	.word	0x0000b250


	//   ....[35]....
        /*04b0*/ 	.word	0x0000b390


	//   ....[36]....
        /*04b4*/ 	.word	0x0000b3b0


	//   ....[37]....
        /*04b8*/ 	.word	0x0000b500


	//   ....[38]....
        /*04bc*/ 	.word	0x0000b520


	//   ....[39]....
        /*04c0*/ 	.word	0x0000bcf0


	//   ....[40]....
        /*04c4*/ 	.word	0x0000bd10


	//   ....[41]....
        /*04c8*/ 	.word	0x0000be50


	//   ....[42]....
        /*04cc*/ 	.word	0x0000be70


	//   ....[43]....
        /*04d0*/ 	.word	0x0000bfb0


	//   ....[44]....
        /*04d4*/ 	.word	0x0000bfd0


	//   ....[45]....
        /*04d8*/ 	.word	0x0000c120


	//   ....[46]....
        /*04dc*/ 	.word	0x0000c140


	//   ....[47]....
        /*04e0*/ 	.word	0x0000c350


	//   ....[48]....
        /*04e4*/ 	.word	0x0000d800


	//   ....[49]....
        /*04e8*/ 	.word	0x0000d820


	//   ....[50]....
        /*04ec*/ 	.word	0x0000d830


	//   ....[51]....
        /*04f0*/ 	.word	0x0000d870


	//   ....[52]....
        /*04f4*/ 	.word	0x0000d8c0


	//   ....[53]....
        /*04f8*/ 	.word	0x0000d8e0


	//   ....[54]....
        /*04fc*/ 	.word	0x0000d930


	//   ....[55]....
        /*0500*/ 	.word	0x0000d950


	//   ....[56]....
        /*0504*/ 	.word	0x0000d9a0


	//   ....[57]....
        /*0508*/ 	.word	0x0000d9c0


	//   ....[58]....
        /*050c*/ 	.word	0x0000d9f0


	//   ....[59]....
        /*0510*/ 	.word	0x0000da20


	//   ....[60]....
        /*0514*/ 	.word	0x0000e080


	//   ....[61]....
        /*0518*/ 	.word	0x0000e0a0


	//   ....[62]....
        /*051c*/ 	.word	0x0000e0d0


	//   ....[63]....
        /*0520*/ 	.word	0x0000e0f0


	//   ....[64]....
        /*0524*/ 	.word	0x0000e110


	//   ....[65]....
        /*0528*/ 	.word	0x0000e130


	//   ....[66]....
        /*052c*/ 	.word	0x0000e150


	//   ....[67]....
        /*0530*/ 	.word	0x0000e170


	//   ....[68]....
        /*0534*/ 	.word	0x0000e1a0


	//   ....[69]....
        /*0538*/ 	.word	0x0000e1d0


	//   ....[70]....
        /*053c*/ 	.word	0x0000e210


	//   ....[71]....
        /*0540*/ 	.word	0x0000e270


	//   ....[72]....
        /*0544*/ 	.word	0x0000e390


	//   ....[73]....
        /*0548*/ 	.word	0x0000e420


	//   ....[74]....
        /*054c*/ 	.word	0x0000e430


	//   ....[75]....
        /*0550*/ 	.word	0x0000e540


	//   ....[76]....
        /*0554*/ 	.word	0x0000ebc0


	//   ....[77]....
        /*0558*/ 	.word	0x0000ebf0


	//   ....[78]....
        /*055c*/ 	.word	0x0000ec00


	//   ....[79]....
        /*0560*/ 	.word	0x0000ec40


	//   ....[80]....
        /*0564*/ 	.word	0x0000ecf0


	//   ....[81]....
        /*0568*/ 	.word	0x0000ed10


	//   ....[82]....
        /*056c*/ 	.word	0x0000ede0


	//   ....[83]....
        /*0570*/ 	.word	0x0000ee00


	//   ....[84]....
        /*0574*/ 	.word	0x0000ee90


	//   ....[85]....
        /*0578*/ 	.word	0x0000eeb0


	//   ....[86]....
        /*057c*/ 	.word	0x0000ef40


	//   ....[87]....
        /*0580*/ 	.word	0x0000ef60


	//   ....[88]....
        /*0584*/ 	.word	0x0000eff0


	//   ....[89]....
        /*0588*/ 	.word	0x0000f010


	//   ....[90]....
        /*058c*/ 	.word	0x0000f0a0


	//   ....[91]....
        /*0590*/ 	.word	0x0000f0f0


	//   ....[92]....
        /*0594*/ 	.word	0x0000f520


	//   ....[93]....
        /*0598*/ 	.word	0x0000f570


	//   ....[94]....
        /*059c*/ 	.word	0x0000f590


	//   ....[95]....
        /*05a0*/ 	.word	0x0000f650


	//   ....[96]....
        /*05a4*/ 	.word	0x0000f670


	//   ....[97]....
        /*05a8*/ 	.word	0x0000f720


	//   ....[98]....
        /*05ac*/ 	.word	0x0000f730


	//   ....[99]....
        /*05b0*/ 	.word	0x0000f760


	//   ....[100]....
        /*05b4*/ 	.word	0x0000f7f0


	//   ....[101]....
        /*05b8*/ 	.word	0x0000f890


	//   ....[102]....
        /*05bc*/ 	.word	0x0000f8b0


	//   ....[103]....
        /*05c0*/ 	.word	0x0000f8c0


	//   ....[104]....
        /*05c4*/ 	.word	0x0000ffc0


	//   ....[105]....
        /*05c8*/ 	.word	0x0000ffe0


	//   ....[106]....
        /*05cc*/ 	.word	0x0000fff0


	//   ....[107]....
        /*05d0*/ 	.word	0x00010000


	//   ....[108]....
        /*05d4*/ 	.word	0x00010020


	//   ....[109]....
        /*05d8*/ 	.word	0x00010080


	//   ....[110]....
        /*05dc*/ 	.word	0x000100a0


	//   ....[111]....
        /*05e0*/ 	.word	0x000100b0


	//   ....[112]....
        /*05e4*/ 	.word	0x000100f0


	//   ....[113]....
        /*05e8*/ 	.word	0x00010120


	//   ....[114]....
        /*05ec*/ 	.word	0x00010130


	//   ....[115]....
        /*05f0*/ 	.word	0x00010150


	//   ....[116]....
        /*05f4*/ 	.word	0x000104a0


	//   ....[117]....
        /*05f8*/ 	.word	0x000104c0


	//   ....[118]....
        /*05fc*/ 	.word	0x000104d0


	//   ....[119]....
        /*0600*/ 	.word	0x000104e0


	//   ....[120]....
        /*0604*/ 	.word	0x000104f0


	//   ....[121]....
        /*0608*/ 	.word	0x00010510


	//   ....[122]....
        /*060c*/ 	.word	0x00010580


	//   ....[123]....
        /*0610*/ 	.word	0x000105a0


	//   ....[124]....
        /*0614*/ 	.word	0x00010600


	//   ....[125]....
        /*0618*/ 	.word	0x00010610


	//   ....[126]....
        /*061c*/ 	.word	0x00010680


	//   ....[127]....
        /*0620*/ 	.word	0x000106f0


	//   ....[128]....
        /*0624*/ 	.word	0x00010b20


	//   ....[129]....
        /*0628*/ 	.word	0x00010d00


	//   ....[130]....
        /*062c*/ 	.word	0x00011320


	//   ....[131]....
        /*0630*/ 	.word	0x00011400


	//   ....[132]....
        /*0634*/ 	.word	0x000114a0


	//   ....[133]....
        /*0638*/ 	.word	0x00011520


	//   ....[134]....
        /*063c*/ 	.word	0x000115d0


	//   ....[135]....
        /*0640*/ 	.word	0x00011630


	//   ....[136]....
        /*0644*/ 	.word	0x000116f0


	//   ....[137]....
        /*0648*/ 	.word	0x00011750


	//   ....[138]....
        /*064c*/ 	.word	0x00011810


	//   ....[139]....
        /*0650*/ 	.word	0x00011870


	//   ....[140]....
        /*0654*/ 	.word	0x00011930


	//   ....[141]....
        /*0658*/ 	.word	0x00011990


	//   ....[142]....
        /*065c*/ 	.word	0x00011a30


	//   ....[143]....
        /*0660*/ 	.word	0x00011ae0


	//   ....[144]....
        /*0664*/ 	.word	0x00011b80


	//   ....[145]....
        /*0668*/ 	.word	0x00011c20


	//   ....[146]....
        /*066c*/ 	.word	0x00011cf0


	//   ....[147]....
        /*0670*/ 	.word	0x00011e10


	//   ....[148]....
        /*0674*/ 	.word	0x00011e80


	//   ....[149]....
        /*0678*/ 	.word	0x00011ee0


	//   ....[150]....
        /*067c*/ 	.word	0x00011fc0


	//   ....[151]....
        /*0680*/ 	.word	0x00012040


	//   ....[152]....
        /*0684*/ 	.word	0x00012140


	//   ....[153]....
        /*0688*/ 	.word	0x00012240


	//   ....[154]....
        /*068c*/ 	.word	0x000122b0


	//   ....[155]....
        /*0690*/ 	.word	0x00012310


	//   ....[156]....
        /*0694*/ 	.word	0x000123e0


	//   ....[157]....
        /*0698*/ 	.word	0x00012500


	//   ....[158]....
        /*069c*/ 	.word	0x00012550


	//   ....[159]....
        /*06a0*/ 	.word	0x000125e0


	//   ....[160]....
        /*06a4*/ 	.word	0x00012680


	//   ....[161]....
        /*06a8*/ 	.word	0x00012700


	//   ....[162]....
        /*06ac*/ 	.word	0x000127d0


	//   ....[163]....
        /*06b0*/ 	.word	0x000128e0


	//   ....[164]....
        /*06b4*/ 	.word	0x00012930


	//   ....[165]....
        /*06b8*/ 	.word	0x000129a0


	//   ....[166]....
        /*06bc*/ 	.word	0x00012a90


	//   ....[167]....
        /*06c0*/ 	.word	0x00012ba0


	//   ....[168]....
        /*06c4*/ 	.word	0x00012bf0


	//   ....[169]....
        /*06c8*/ 	.word	0x00012c60


	//   ....[170]....
        /*06cc*/ 	.word	0x00012d50


	//   ....[171]....
        /*06d0*/ 	.word	0x00012e60


	//   ....[172]....
        /*06d4*/ 	.word	0x00012eb0


	//   ....[173]....
        /*06d8*/ 	.word	0x00012f20


	//   ....[174]....
        /*06dc*/ 	.word	0x00013000


	//   ....[175]....
        /*06e0*/ 	.word	0x00013130


	//   ....[176]....
        /*06e4*/ 	.word	0x00013200


	//   ....[177]....
        /*06e8*/ 	.word	0x00013290


	//   ....[178]....
        /*06ec*/ 	.word	0x000133c0


	//   ....[179]....
        /*06f0*/ 	.word	0x00013420


	//   ....[180]....
        /*06f4*/ 	.word	0x00013530


	//   ....[181]....
        /*06f8*/ 	.word	0x00013590


	//   ....[182]....
        /*06fc*/ 	.word	0x000136a0


	//   ....[183]....
        /*0700*/ 	.word	0x00013700


	//   ....[184]....
        /*0704*/ 	.word	0x00013810


	//   ....[185]....
        /*0708*/ 	.word	0x00013870


	//   ....[186]....
        /*070c*/ 	.word	0x00013930


	//   ....[187]....
        /*0710*/ 	.word	0x00013a90


	//   ....[188]....
        /*0714*/ 	.word	0x00013b30


	//   ....[189]....
        /*0718*/ 	.word	0x00013b90


	//   ....[190]....
        /*071c*/ 	.word	0x00013c30


	//   ....[191]....
        /*0720*/ 	.word	0x00013c90


	//   ....[192]....
        /*0724*/ 	.word	0x00013d40


	//   ....[193]....
        /*0728*/ 	.word	0x00013da0


	//   ....[194]....
        /*072c*/ 	.word	0x00013e40


	//   ....[195]....
        /*0730*/ 	.word	0x00013ea0


	//   ....[196]....
        /*0734*/ 	.word	0x00013f40


	//   ....[197]....
        /*0738*/ 	.word	0x00013fa0


	//   ....[198]....
        /*073c*/ 	.word	0x00014040


	//   ....[199]....
        /*0740*/ 	.word	0x00014120


	//   ....[200]....
        /*0744*/ 	.word	0x000141c0


	//   ....[201]....
        /*0748*/ 	.word	0x00014220


	//   ....[202]....
        /*074c*/ 	.word	0x000142f0


	//   ....[203]....
        /*0750*/ 	.word	0x00014350


	//   ....[204]....
        /*0754*/ 	.word	0x00014420


	//   ....[205]....
        /*0758*/ 	.word	0x00014480


	//   ....[206]....
        /*075c*/ 	.word	0x00014550


	//   ....[207]....
        /*0760*/ 	.word	0x000145b0


	//   ....[208]....
        /*0764*/ 	.word	0x00014680


	//   ....[209]....
        /*0768*/ 	.word	0x000146e0


	//   ....[210]....
        /*076c*/ 	.word	0x000147b0


	//   ....[211]....
        /*0770*/ 	.word	0x00014840


	//   ....[212]....
        /*0774*/ 	.word	0x00014960


	//----- nvinfo : EIATTR_REG_RECONFIG
	.align		4
.L_1500:
        /*0778*/ 	.byte	0x01, 0x54
	.zero		2


	//----- nvinfo : EIATTR_SYSCALL_OFFSETS
	.align		4
        /*077c*/ 	.byte	0x04, 0x46
        /*077e*/ 	.short	(.L_1502 - .L_1501)


	//   ....[0]....
.L_1501:
        /*0780*/ 	.word	0x000018d0


	//   ....[1]....
        /*0784*/ 	.word	0x0000cf90


	//   ....[2]....
        /*0788*/ 	.word	0x0000d0e0


	//   ....[3]....
        /*078c*/ 	.word	0x0000d1d0


	//   ....[4]....
        /*0790*/ 	.word	0x0000dd00


	//   ....[5]....
        /*0794*/ 	.word	0x0000e890


	//----- nvinfo : EIATTR_MBARRIER_INSTR_OFFSETS
	.align		4
.L_1502:
        /*0798*/ 	.byte	0x04, 0x39
        /*079a*/ 	.short	(.L_1504 - .L_1503)


	//   ....[0]....
.L_1503:
        /*079c*/ 	.word	0x00000190
        /*07a0*/ 	.word	0x000000ff
        /*07a4*/ 	.word	0x00032400
        /*07a8*/ 	.short	0x0100
        /*07aa*/ 	.byte	0x08
	.zero		1


	//   ....[1]....
        /*07ac*/ 	.word	0x000001a0
        /*07b0*/ 	.word	0x000000ff
        /*07b4*/ 	.word	0x00032410
        /*07b8*/ 	.short	0x0100
        /*07ba*/ 	.byte	0x08
	.zero		1


	//   ....[2]....
        /*07bc*/ 	.word	0x000001b0
        /*07c0*/ 	.word	0x000000ff
        /*07c4*/ 	.word	0x00032420
        /*07c8*/ 	.short	0x0100
        /*07ca*/ 	.byte	0x08
	.zero		1


	//   ....[3]....
        /*07cc*/ 	.word	0x000002a0
        /*07d0*/ 	.word	0x000000ff
        /*07d4*/ 	.word	0x00032430
        /*07d8*/ 	.short	0x0100
        /*07da*/ 	.byte	0x08
	.zero		1


	//   ....[4]....
        /*07dc*/ 	.word	0x000002b0
        /*07e0*/ 	.word	0x000000ff
        /*07e4*/ 	.word	0x00032440
        /*07e8*/ 	.short	0x0100
        /*07ea*/ 	.byte	0x08
	.zero		1


	//   ....[5]....
        /*07ec*/ 	.word	0x000002c0
        /*07f0*/ 	.word	0x000000ff
        /*07f4*/ 	.word	0x00032438
        /*07f8*/ 	.short	0x0100
        /*07fa*/ 	.byte	0x08
	.zero		1


	//   ....[6]....
        /*07fc*/ 	.word	0x000002d0
        /*0800*/ 	.word	0x000000ff
        /*0804*/ 	.word	0x00032448
        /*0808*/ 	.short	0x0100
        /*080a*/ 	.byte	0x08
	.zero		1


	//   ....[7]....
        /*080c*/ 	.word	0x00000400
        /*0810*/ 	.word	0x000000ff
        /*0814*/ 	.word	0x00032450
        /*0818*/ 	.short	0x0100
        /*081a*/ 	.byte	0x08
	.zero		1


	//   ....[8]....
        /*081c*/ 	.word	0x00000410
        /*0820*/ 	.word	0x000000ff
        /*0824*/ 	.word	0x00032460
        /*0828*/ 	.short	0x0100
        /*082a*/ 	.byte	0x08
	.zero		1


	//   ....[9]....
        /*082c*/ 	.word	0x00000420
        /*0830*/ 	.word	0x000000ff
        /*0834*/ 	.word	0x00032458
        /*0838*/ 	.short	0x0100
        /*083a*/ 	.byte	0x08
	.zero		1


	//   ....[10]....
        /*083c*/ 	.word	0x00000430
        /*0840*/ 	.word	0x000000ff
        /*0844*/ 	.word	0x00032468
        /*0848*/ 	.short	0x0100
        /*084a*/ 	.byte	0x08
	.zero		1


	//   ....[11]....
        /*084c*/ 	.word	0x00000520
        /*0850*/ 	.word	0x000000ff
        /*0854*/ 	.word	0x00032470
        /*0858*/ 	.short	0x0100
        /*085a*/ 	.byte	0x06
	.zero		1


	//   ....[12]....
        /*085c*/ 	.word	0x00000530
        /*0860*/ 	.word	0x000000ff
        /*0864*/ 	.word	0x00032480
        /*0868*/ 	.short	0x0100
        /*086a*/ 	.byte	0x06
	.zero		1


	//   ....[13]....
        /*086c*/ 	.word	0x00000540
        /*0870*/ 	.word	0x000000ff
        /*0874*/ 	.word	0x00032478
        /*0878*/ 	.short	0x0100
        /*087a*/ 	.byte	0x06
	.zero		1


	//   ....[14]....
        /*087c*/ 	.word	0x00000550
        /*0880*/ 	.word	0x000000ff
        /*0884*/ 	.word	0x00032488
        /*0888*/ 	.short	0x0100
        /*088a*/ 	.byte	0x06
	.zero		1


	//   ....[15]....
        /*088c*/ 	.word	0x00000680
        /*0890*/ 	.word	0x000000ff
        /*0894*/ 	.word	0x00032490
        /*0898*/ 	.short	0x0100
        /*089a*/ 	.byte	0x08
	.zero		1


	//   ....[16]....
        /*089c*/ 	.word	0x00000690
        /*08a0*/ 	.word	0x000000ff
        /*08a4*/ 	.word	0x000324a0
        /*08a8*/ 	.short	0x0100
        /*08aa*/ 	.byte	0x08
	.zero		1


	//   ....[17]....
        /*08ac*/ 	.word	0x000006a0
        /*08b0*/ 	.word	0x000000ff
        /*08b4*/ 	.word	0x00032498
        /*08b8*/ 	.short	0x0100
        /*08ba*/ 	.byte	0x08
	.zero		1


	//   ....[18]....
        /*08bc*/ 	.word	0x000006b0
        /*08c0*/ 	.word	0x000000ff
        /*08c4*/ 	.word	0x000324a8
        /*08c8*/ 	.short	0x0100
        /*08ca*/ 	.byte	0x08
	.zero		1


	//   ....[19]....
        /*08cc*/ 	.word	0x000007f0
        /*08d0*/ 	.word	0x000000ff
        /*08d4*/ 	.word	0x000324b0
        /*08d8*/ 	.short	0x0100
        /*08da*/ 	.byte	0x08
	.zero		1


	//   ....[20]....
        /*08dc*/ 	.word	0x00000800
        /*08e0*/ 	.word	0x000000ff
        /*08e4*/ 	.word	0x000324c0
        /*08e8*/ 	.short	0x0100
        /*08ea*/ 	.byte	0x08
	.zero		1


	//   ....[21]....
        /*08ec*/ 	.word	0x00000810
        /*08f0*/ 	.word	0x000000ff
        /*08f4*/ 	.word	0x000324b8
        /*08f8*/ 	.short	0x0100
        /*08fa*/ 	.byte	0x08
	.zero		1


	//   ....[22]....
        /*08fc*/ 	.word	0x00000820
        /*0900*/ 	.word	0x000000ff
        /*0904*/ 	.word	0x000324c8
        /*0908*/ 	.short	0x0100
        /*090a*/ 	.byte	0x08
	.zero		1


	//   ....[23]....
        /*090c*/ 	.word	0x00001930
        /*0910*/ 	.word	0x000000ff
        /*0914*/ 	.word	0x00032400
        /*0918*/ 	.short	0x010a
        /*091a*/ 	.byte	0x28
	.zero		1


	//   ....[24]....
        /*091c*/ 	.word	0x00001a10
        /*0920*/ 	.word	0x000000ff
        /*0924*/ 	.word	0x00032430
        /*0928*/ 	.short	0x010a
        /*092a*/ 	.byte	0x06
	.zero		1


	//   ....[25]....
        /*092c*/ 	.word	0x00001a50
        /*0930*/ 	.word	0x000000ff
        /*0934*/ 	.word	0x00032430
        /*0938*/ 	.short	0x010a
        /*093a*/ 	.byte	0x06
	.zero		1


	//   ....[26]....
        /*093c*/ 	.word	0x00001d50
        /*0940*/ 	.word	0x000000ff
        /*0944*/ 	.word	0x00032410
        /*0948*/ 	.short	0x010a
        /*094a*/ 	.byte	0x28
	.zero		1


	//   ....[27]....
        /*094c*/ 	.word	0x00001d90
        /*0950*/ 	.word	0x000000ff
        /*0954*/ 	.word	0x00032450
        /*0958*/ 	.short	0x010a
        /*095a*/ 	.byte	0x06
	.zero		1


	//   ....[28]....
        /*095c*/ 	.word	0x00001dd0
        /*0960*/ 	.word	0x000000ff
        /*0964*/ 	.word	0x00032450
        /*0968*/ 	.short	0x010a
        /*096a*/ 	.byte	0x06
	.zero		1


	//   ....[29]....
        /*096c*/ 	.word	0x00002790
        /*0970*/ 	.word	0x000000ff
        /*0974*/ 	.word	0x00000000
        /*0978*/ 	.short	0x0101
        /*097a*/ 	.byte	0x0a
	.zero		1


	//   ....[30]....
        /*097c*/ 	.word	0x00003f00
        /*0980*/ 	.word	0x000000ff
        /*0984*/ 	.word	0x00000000
        /*0988*/ 	.short	0x0101
        /*098a*/ 	.byte	0x06
	.zero		1


	//   ....[31]....
        /*098c*/ 	.word	0x000040a0
        /*0990*/ 	.word	0x000000ff
        /*0994*/ 	.word	0x00032430
        /*0998*/ 	.short	0x010a
        /*099a*/ 	.byte	0x04
	.zero		1


	//   ....[32]....
        /*099c*/ 	.word	0x000040e0
        /*09a0*/ 	.word	0x000000ff
        /*09a4*/ 	.word	0x00032430
        /*09a8*/ 	.short	0x010a
        /*09aa*/ 	.byte	0x04
	.zero		1


	//   ....[33]....
        /*09ac*/ 	.word	0x00004300
        /*09b0*/ 	.word	0x000000ff
        /*09b4*/ 	.word	0x00032450
        /*09b8*/ 	.short	0x010a
        /*09ba*/ 	.byte	0x04
	.zero		1


	//   ....[34]....
        /*09bc*/ 	.word	0x00004340
        /*09c0*/ 	.word	0x000000ff
        /*09c4*/ 	.word	0x00032450
        /*09c8*/ 	.short	0x010a
        /*09ca*/ 	.byte	0x04
	.zero		1


	//   ....[35]....
        /*09cc*/ 	.word	0x00004a50
        /*09d0*/ 	.word	0x000000ff
        /*09d4*/ 	.word	0x00000000
        /*09d8*/ 	.short	0x0101
        /*09da*/ 	.byte	0x0a
	.zero		1


	//   ....[36]....
        /*09dc*/ 	.word	0x00006a90
        /*09e0*/ 	.word	0x000000ff
        /*09e4*/ 	.word	0x00000000
        /*09e8*/ 	.short	0x0101
        /*09ea*/ 	.byte	0x04
	.zero		1


	//   ....[37]....
        /*09ec*/ 	.word	0x00006bc0
        /*09f0*/ 	.word	0x000000ff
        /*09f4*/ 	.word	0x00032430
        /*09f8*/ 	.short	0x010a
        /*09fa*/ 	.byte	0x04
	.zero		1


	//   ....[38]....
        /*09fc*/ 	.word	0x00006c00
        /*0a00*/ 	.word	0x000000ff
        /*0a04*/ 	.word	0x00032430
        /*0a08*/ 	.short	0x010a
        /*0a0a*/ 	.byte	0x04
	.zero		1


	//   ....[39]....
        /*0a0c*/ 	.word	0x00006e20
        /*0a10*/ 	.word	0x000000ff
        /*0a14*/ 	.word	0x00032450
        /*0a18*/ 	.short	0x010a
        /*0a1a*/ 	.byte	0x04
	.zero		1


	//   ....[40]....
        /*0a1c*/ 	.word	0x00006e60
        /*0a20*/ 	.word	0x000000ff
        /*0a24*/ 	.word	0x00032450
        /*0a28*/ 	.short	0x010a
        /*0a2a*/ 	.byte	0x04
	.zero		1


	//   ....[41]....
        /*0a2c*/ 	.word	0x00007570
        /*0a30*/ 	.word	0x000000ff
        /*0a34*/ 	.word	0x00000000
        /*0a38*/ 	.short	0x0101
        /*0a3a*/ 	.byte	0x0b
	.zero		1


	//   ....[42]....
        /*0a3c*/ 	.word	0x00008e10
        /*0a40*/ 	.word	0x000000ff
        /*0a44*/ 	.word	0x00000000
        /*0a48*/ 	.short	0x0101
        /*0a4a*/ 	.byte	0x04
	.zero		1


	//   ....[43]....
        /*0a4c*/ 	.word	0x0000b0f0
        /*0a50*/ 	.word	0x000000c3
        /*0a54*/ 	.word	0x00000000
        /*0a58*/ 	.short	0x0101
        /*0a5a*/ 	.byte	0x3f
	.zero		1


	//   ....[44]....
        /*0a5c*/ 	.word	0x0000d5d0
        /*0a60*/ 	.word	0x00000018
        /*0a64*/ 	.word	0x00032440
        /*0a68*/ 	.short	0x010a
        /*0a6a*/ 	.byte	0x3f
	.zero		1


	//   ....[45]....
        /*0a6c*/ 	.word	0x0000dae0
        /*0a70*/ 	.word	0x00000018
        /*0a74*/ 	.word	0x00032430
        /*0a78*/ 	.short	0x0107
        /*0a7a*/ 	.byte	0x3f
	.zero		1


	//   ....[46]....
        /*0a7c*/ 	.word	0x0000db90
        /*0a80*/ 	.word	0x00000018
        /*0a84*/ 	.word	0x00032430
        /*0a88*/ 	.short	0x0101
        /*0a8a*/ 	.byte	0x3f
	.zero		1


	//   ....[47]....
        /*0a8c*/ 	.word	0x0000e6d0
        /*0a90*/ 	.word	0x00000011
        /*0a94*/ 	.word	0x00032400
        /*0a98*/ 	.short	0x0107
        /*0a9a*/ 	.byte	0x3f
	.zero		1


	//   ....[48]....
        /*0a9c*/ 	.word	0x0000e760
        /*0aa0*/ 	.word	0x00000011
        /*0aa4*/ 	.word	0x00032400
        /*0aa8*/ 	.short	0x0101
        /*0aaa*/ 	.byte	0x3f
	.zero		1


	//   ....[49]....
        /*0aac*/ 	.word	0x0000f1b0
        /*0ab0*/ 	.word	0x00000011
        /*0ab4*/ 	.word	0x00032410
        /*0ab8*/ 	.short	0x0107
        /*0aba*/ 	.byte	0x3f
	.zero		1


	//   ....[50]....
        /*0abc*/ 	.word	0x0000f2a0
        /*0ac0*/ 	.word	0x00000011
        /*0ac4*/ 	.word	0x00032410
        /*0ac8*/ 	.short	0x0101
        /*0aca*/ 	.byte	0x3f
	.zero		1


	//   ....[51]....
        /*0acc*/ 	.word	0x0000f2c0
        /*0ad0*/ 	.word	0x00000011
        /*0ad4*/ 	.word	0x00032420
        /*0ad8*/ 	.short	0x010a
        /*0ada*/ 	.byte	0x3f
	.zero		1


	//   ....[52]....
        /*0adc*/ 	.word	0x0000f340
        /*0ae0*/ 	.word	0x00000018
        /*0ae4*/ 	.word	0x00032460
        /*0ae8*/ 	.short	0x010a
        /*0aea*/ 	.byte	0x3f
	.zero		1


	//   ....[53]....
        /*0aec*/ 	.word	0x0000fa40
        /*0af0*/ 	.word	0x00000018
        /*0af4*/ 	.word	0x00032450
        /*0af8*/ 	.short	0x0107
        /*0afa*/ 	.byte	0x3f
	.zero		1


	//   ....[54]....
        /*0afc*/ 	.word	0x0000fb00
        /*0b00*/ 	.word	0x00000018
        /*0b04*/ 	.word	0x00032450
        /*0b08*/ 	.short	0x0101
        /*0b0a*/ 	.byte	0x3f
	.zero		1


	//   ....[55]....
        /*0b0c*/ 	.word	0x0000fe20
        /*0b10*/ 	.word	0x0000000a
        /*0b14*/ 	.word	0x00032440
        /*0b18*/ 	.short	0x010a
        /*0b1a*/ 	.byte	0x3f
	.zero		1


	//   ....[56]....
        /*0b1c*/ 	.word	0x000101f0
        /*0b20*/ 	.word	0x0000000a
        /*0b24*/ 	.word	0x00032430
        /*0b28*/ 	.short	0x0107
        /*0b2a*/ 	.byte	0x3f
	.zero		1


	//   ....[57]....
        /*0b2c*/ 	.word	0x000102a0
        /*0b30*/ 	.word	0x0000000a
        /*0b34*/ 	.word	0x00032430
        /*0b38*/ 	.short	0x0101
        /*0b3a*/ 	.byte	0x3f
	.zero		1


	//   ....[58]....
        /*0b3c*/ 	.word	0x000102d0
        /*0b40*/ 	.word	0x0000000a
        /*0b44*/ 	.word	0x00032460
        /*0b48*/ 	.short	0x010a
        /*0b4a*/ 	.byte	0x3f
	.zero		1


	//   ....[59]....
        /*0b4c*/ 	.word	0x000107f0
        /*0b50*/ 	.word	0x0000000a
        /*0b54*/ 	.word	0x00032450
        /*0b58*/ 	.short	0x0107
        /*0b5a*/ 	.byte	0x3f
	.zero		1


	//   ....[60]....
        /*0b5c*/ 	.word	0x000108a0
        /*0b60*/ 	.word	0x0000000a
        /*0b64*/ 	.word	0x00032450
        /*0b68*/ 	.short	0x0101
        /*0b6a*/ 	.byte	0x3f
	.zero		1


	//   ....[61]....
        /*0b6c*/ 	.word	0x00010c80
        /*0b70*/ 	.word	0x00000007
        /*0b74*/ 	.word	0x00032420
        /*0b78*/ 	.short	0x010a
        /*0b7a*/ 	.byte	0x3f
	.zero		1


	//   ....[62]....
        /*0b7c*/ 	.word	0x00010e20
        /*0b80*/ 	.word	0x00000005
        /*0b84*/ 	.word	0x00032440
        /*0b88*/ 	.short	0x010a
        /*0b8a*/ 	.byte	0x3f
	.zero		1


	//   ....[63]....
        /*0b8c*/ 	.word	0x00010ec0
        /*0b90*/ 	.word	0x00000003
        /*0b94*/ 	.word	0x00032440
        /*0b98*/ 	.short	0x010a
        /*0b9a*/ 	.byte	0x3f
	.zero		1


	//   ....[64]....
        /*0b9c*/ 	.word	0x00010f00
        /*0ba0*/ 	.word	0x00000005
        /*0ba4*/ 	.word	0x00032460
        /*0ba8*/ 	.short	0x010a
        /*0baa*/ 	.byte	0x3f
	.zero		1


	//   ....[65]....
        /*0bac*/ 	.word	0x00010f40
        /*0bb0*/ 	.word	0x00000003
        /*0bb4*/ 	.word	0x00032460
        /*0bb8*/ 	.short	0x010a
        /*0bba*/ 	.byte	0x3f
	.zero		1


	//   ....[66]....
        /*0bbc*/ 	.word	0x00010fb0
        /*0bc0*/ 	.word	0x00000003
        /*0bc4*/ 	.word	0x00032400
        /*0bc8*/ 	.short	0x010a
        /*0bca*/ 	.byte	0x3f
	.zero		1


	//   ....[67]....
        /*0bcc*/ 	.word	0x00011010
        /*0bd0*/ 	.word	0x00000003
        /*0bd4*/ 	.word	0x00032430
        /*0bd8*/ 	.short	0x010a
        /*0bda*/ 	.byte	0x3f
	.zero		1


	//   ....[68]....
        /*0bdc*/ 	.word	0x00011070
        /*0be0*/ 	.word	0x00000003
        /*0be4*/ 	.word	0x00032410
        /*0be8*/ 	.short	0x010a
        /*0bea*/ 	.byte	0x3f
	.zero		1


	//   ....[69]....
        /*0bec*/ 	.word	0x000110d0
        /*0bf0*/ 	.word	0x00000003
        /*0bf4*/ 	.word	0x00032450
        /*0bf8*/ 	.short	0x010a
        /*0bfa*/ 	.byte	0x3f
	.zero		1


	//   ....[70]....
        /*0bfc*/ 	.word	0x00011130
        /*0c00*/ 	.word	0x00000015
        /*0c04*/ 	.word	0x00032430
        /*0c08*/ 	.short	0x010a
        /*0c0a*/ 	.byte	0x3f
	.zero		1


	//   ....[71]....
        /*0c0c*/ 	.word	0x00011190
        /*0c10*/ 	.word	0x00000015
        /*0c14*/ 	.word	0x00032450
        /*0c18*/ 	.short	0x010a
        /*0c1a*/ 	.byte	0x3f
	.zero		1


	//   ....[72]....
        /*0c1c*/ 	.word	0x000111f0
        /*0c20*/ 	.word	0x00000015
        /*0c24*/ 	.word	0x00032430
        /*0c28*/ 	.short	0x010a
        /*0c2a*/ 	.byte	0x3f
	.zero		1


	//   ....[73]....
        /*0c2c*/ 	.word	0x00011250
        /*0c30*/ 	.word	0x00000015
        /*0c34*/ 	.word	0x00032450
        /*0c38*/ 	.short	0x010a
        /*0c3a*/ 	.byte	0x3f
	.zero		1


	//   ....[74]....
        /*0c3c*/ 	.word	0x00011350
        /*0c40*/ 	.word	0x00000018
        /*0c44*/ 	.word	0x00032440
        /*0c48*/ 	.short	0x010a
        /*0c4a*/ 	.byte	0x3f
	.zero		1


	//   ....[75]....
        /*0c4c*/ 	.word	0x00013030
        /*0c50*/ 	.word	0x00000011
        /*0c54*/ 	.word	0x00032420
        /*0c58*/ 	.short	0x010a
        /*0c5a*/ 	.byte	0x3f
	.zero		1


	//   ....[76]....
        /*0c5c*/ 	.word	0x00013080
        /*0c60*/ 	.word	0x00000018
        /*0c64*/ 	.word	0x00032460
        /*0c68*/ 	.short	0x010a
        /*0c6a*/ 	.byte	0x3f
	.zero		1


	//   ....[77]....
        /*0c6c*/ 	.word	0x000139e0
        /*0c70*/ 	.word	0x0000000a
        /*0c74*/ 	.word	0x00032440
        /*0c78*/ 	.short	0x010a
        /*0c7a*/ 	.byte	0x3f
	.zero		1


	//   ....[78]....
        /*0c7c*/ 	.word	0x00014070
        /*0c80*/ 	.word	0x0000000a
        /*0c84*/ 	.word	0x00032460
        /*0c88*/ 	.short	0x010a
        /*0c8a*/ 	.byte	0x3f
	.zero		1


	//   ....[79]....
        /*0c8c*/ 	.word	0x00014880
        /*0c90*/ 	.word	0x00000007
        /*0c94*/ 	.word	0x00032420
        /*0c98*/ 	.short	0x010a
        /*0c9a*/ 	.byte	0x3f
	.zero		1


	//   ....[80]....
        /*0c9c*/ 	.word	0x00014a20
        /*0ca0*/ 	.word	0x00000005
        /*0ca4*/ 	.word	0x00032440
        /*0ca8*/ 	.short	0x010a
        /*0caa*/ 	.byte	0x3f
	.zero		1


	//   ....[81]....
        /*0cac*/ 	.word	0x00014a70
        /*0cb0*/ 	.word	0x00000003
        /*0cb4*/ 	.word	0x00032440
        /*0cb8*/ 	.short	0x010a
        /*0cba*/ 	.byte	0x3f
	.zero		1


	//   ....[82]....
        /*0cbc*/ 	.word	0x00014ac0
        /*0cc0*/ 	.word	0x00000005
        /*0cc4*/ 	.word	0x00032460
        /*0cc8*/ 	.short	0x010a
        /*0cca*/ 	.byte	0x3f
	.zero		1


	//----- nvinfo : EIATTR_NUM_MBARRIERS
	.align		4
.L_1504:
        /*0ccc*/ 	.byte	0x03, 0x38
        /*0cce*/ 	.short	0x0017


	//----- nvinfo : EIATTR_EXIT_INSTR_OFFSETS
	.align		4
        /*0cd0*/ 	.byte	0x04, 0x1c
        /*0cd2*/ 	.short	(.L_1506 - .L_1505)


	//   ....[0]....
.L_1505:
        /*0cd4*/ 	.word	0x000009b0


	//   ....[1]....
        /*0cd8*/ 	.word	0x0000c2c0


	//   ....[2]....
        /*0cdc*/ 	.word	0x00010f90


	//----- nvinfo : EIATTR_MAX_THREADS
	.align		4
.L_1506:
        /*0ce0*/ 	.byte	0x04, 0x05
        /*0ce2*/ 	.short	(.L_1508 - .L_1507)
.L_1507:
        /*0ce4*/ 	.word	0x00000180
        /*0ce8*/ 	.word	0x00000001
        /*0cec*/ 	.word	0x00000001


	//----- nvinfo : EIATTR_CRS_STACK_SIZE
	.align		4
.L_1508:
        /*0cf0*/ 	.byte	0x04, 0x1e
        /*0cf2*/ 	.short	(.L_1510 - .L_1509)
.L_1509:
        /*0cf4*/ 	.word	0x00000000


	//----- nvinfo : EIATTR_CBANK_PARAM_SIZE
	.align		4
.L_1510:
        /*0cf8*/ 	.byte	0x03, 0x19
        /*0cfa*/ 	.short	0x0bf0


	//----- nvinfo : EIATTR_PARAM_CBANK
	.align		4
        /*0cfc*/ 	.byte	0x04, 0x0a
        /*0cfe*/ 	.short	(.L_1512 - .L_1511)
	.align		4
.L_1511:
        /*0d00*/ 	.word	index@(.nv.constant0._ZN7cutlass13device_kernelIN5flash11enable_sm90INS1_16FlashAttnFwdSm90INS1_25CollectiveMainloopFwdSm90ILi2EN4cute5tupleIJNS5_1CILi1EEES8_S8_EEENS6_IJNS7_ILi128EEENS7_ILi96EEENS7_ILi64EEEEEELi256ENS_6half_tEfNS_4arch4Sm90ELb1ELb0ELb0ELb0ELb1ELb0ELb1ELb1ELb0ELb1ELb0ELb0EEENS1_21CollectiveEpilogueFwdINS6_IJSA_NS7_ILi256EEESB_EEES9_SE_SG_Li256ELb0ELb1ELb0ELb0EEENS1_30DynamicPersistentTileSchedulerILi256ELi128ELb0ELb1ELb1EEEEEEEEEvNT_6ParamsE)
        /*0d04*/ 	.short	0x0210
        /*0d06*/ 	.short	0x0bf0


	//----- nvinfo : EIATTR_SW_WAR
	.align		4
.L_1512:
        /*0d08*/ 	.byte	0x04, 0x36
        /*0d0a*/ 	.short	(.L_1514 - .L_1513)
.L_1513:
        /*0d0c*/ 	.word	0x00000008
.L_1514:


//--------------------- .nv.info._ZN7cutlass13device_kernelIN5flash11enable_sm90INS1_16FlashAttnFwdSm90INS1_25CollectiveMainloopFwdSm90ILi2EN4cute5tupleIJNS5_1CILi1EEES8_S8_EEENS6_IJNS7_ILi128EEENS7_ILi96EEENS7_ILi64EEEEEELi256ENS_6half_tEfNS_4arch4Sm90ELb1ELb0ELb0ELb1ELb1ELb0ELb0ELb1ELb0ELb1ELb0ELb0EEENS1_21CollectiveEpilogueFwdINS6_IJSA_NS7_ILi256EEESB_EEES9_SE_SG_Li256ELb1ELb1ELb0ELb0EEENS1_36VarlenDynamicPersistentTileSchedulerILi128ELi96ELi256ELi128ELb0ELb1ELb1ELb1ELb1ELb1EEEEEEEEEvNT_6ParamsE --------------------------
	.section	.nv.info._ZN7cutlass13device_kernelIN5flash11enable_sm90INS1_16FlashAttnFwdSm90INS1_25CollectiveMainloopFwdSm90ILi2EN4cute5tupleIJNS5_1CILi1EEES8_S8_EEENS6_IJNS7_ILi128EEENS7_ILi96EEENS7_ILi64EEEEEELi256ENS_6half_tEfNS_4arch4Sm90ELb1ELb0ELb0ELb1ELb1ELb0ELb0ELb1ELb0ELb1ELb0ELb0EEENS1_21CollectiveEpilogueFwdINS6_IJSA_NS7_ILi256EEESB_EEES9_SE_SG_Li256ELb1ELb1ELb0ELb0EEENS1_36VarlenDynamicPersistentTileSchedulerILi128ELi96ELi256ELi128ELb0ELb1ELb1ELb1ELb1ELb1EEEEEEEEEvNT_6ParamsE,"",@"SHT_CUDA_INFO"
	.sectionflags	@""
	.align	4


	//----- nvinfo : EIATTR_CUDA_API_VERSION
	.align		4
        /*0000*/ 	.byte	0x04, 0x37
        /*0002*/ 	.short	(.L_1516 - .L_1515)
.L_1515:
        /*0004*/ 	.word	0x00000082


	//----- nvinfo : EIATTR_KPARAM_INFO
	.align		4
.L_1516:
        /*0008*/ 	.byte	0x04, 0x17
        /*000a*/ 	.short	(.L_1518 - .L_1517)
.L_1517:
        /*000c*/ 	.word	0x00000000
        /*0010*/ 	.short	0x0000
        /*0012*/ 	.short	0x0070
        /*0014*/ 	.byte	0x00, 0xf0, 0x01, 0x2a


	//----- nvinfo : EIATTR_SPARSE_MMA_MASK
	.align		4
.L_1518:
        /*0018*/ 	.byte	0x03, 0x50
        /*001a*/ 	.short	0x0000


	//----- nvinfo : EIATTR_MAXREG_COUNT
	.align		4
        /*001c*/ 	.byte	0x03, 0x1b
        /*001e*/ 	.short	0x00a8


	//----- nvinfo : EIATTR_NUM_BARRIERS
	.align		4
        /*0020*/ 	.byte	0x02, 0x4c
        /*0022*/ 	.byte	0x10
	.zero		1


	//----- nvinfo : EIATTR_EXTERNS
	.align		4
        /*0024*/ 	.byte	0x04, 0x0f
        /*0026*/ 	.short	(.L_1520 - .L_1519)


	//   ....[0]....
	.align		4
.L_1519:
        /*0028*/ 	.word	index@(__assertfail)


	//----- nvinfo : EIATTR_ANNOTATIONS
	.align		4
.L_1520:
        /*002c*/ 	.byte	0x04, 0x55
        /*002e*/ 	.short	(.L_1522 - .L_1521)


	//   ....[0]....
.L_1521:
        /* <DEDUP_REMOVED lines=13> */


	//----- nvinfo : EIATTR_MERCURY_ISA_VERSION
	.align		4
.L_1522:
        /*00f0*/ 	.byte	0x03, 0x5f
        /*00f2*/ 	.short	0x0101


	//----- nvinfo : EIATTR_UNUSED_LOAD_BYTE_OFFSET
	.align		4
        /*00f4*/ 	.byte	0x04, 0x44
        /*00f6*/ 	.short	(.L_1524 - .L_1523)


	//   ....[0]....
.L_1523:
        /*00f8*/ 	.word	0x00000970
        /*00fc*/ 	.word	0x0000fff0


	//   ....[1]....
        /*0100*/ 	.word	0x00008480
        /*0104*/ 	.word	0x0000fff0


	//----- nvinfo : EIATTR_INT_WARP_WIDE_INSTR_OFFSETS
	.align		4
.L_1524:
        /*0108*/ 	.byte	0x04, 0x31
        /*010a*/ 	.short	(.L_1526 - .L_1525)


	//   ....[0]....
.L_1525:
        /*010c*/ 	.word	0x000000c0


	//   ....[1]....
        /*0110*/ 	.word	0x000000d0


	//   ....[2]....
        /*0114*/ 	.word	0x00000170


	//   ....[3]....
        /*0118*/ 	.word	0x0000c540


	//   ....[4]....
        /*011c*/ 	.word	0x0000c5d0


	//   ....[5]....
        /*0120*/ 	.word	0x0000f900


	//   ....[6]....
        /*0124*/ 	.word	0x0000f990


	//----- nvinfo : EIATTR_COOP_GROUP_MASK_REGIDS
	.align		4
.L_1526:
        /*0128*/ 	.byte	0x04, 0x29
        /*012a*/ 	.short	(.L_1528 - .L_1527)


	//   ....[0]....
.L_1527:
        /*012c*/ 	.word	0xffffffff


	//   ....[1]....
        /*0130*/ 	.word	0xffffffff


	//   ....[2]....
        /*0134*/ 	.word	0xffffffff


	//   ....[3]....
        /*0138*/ 	.word	0xffffffff


	//   ....[4]....
        /*013c*/ 	.word	0xffffffff


	//   ....[5]....
        /*0140*/ 	.word	0xffffffff


	//   ....[6]....
        /*0144*/ 	.word	0xffffffff


	//   ....[7]....
        /*0148*/ 	.word	0xffffffff


	//   ....[8]....
        /*014c*/ 	.word	0xffffffff


	//   ....[9]....
        /*0150*/ 	.word	0xffffffff


	//   ....[10]....
        /*0154*/ 	.word	0xffffffff


	//   ....[11]....
        /*0158*/ 	.word	0xffffffff


	//   ....[12]....
        /*015c*/ 	.word	0xffffffff


	//   ....[13]....
        /*0160*/ 	.word	0xffffffff


	//   ....[14]....
        /*0164*/ 	.word	0xffffffff


	//   ....[15]....
        /*0168*/ 	.word	0xffffffff


	//   ....[16]....
        /*016c*/ 	.word	0xffffffff


	//   ....[17]....
        /*0170*/ 	.word	0xffffffff


	//   ....[18]....
        /*0174*/ 	.word	0xffffffff


	//   ....[19]....
        /*0178*/ 	.word	0xffffffff


	//   ....[20]....
        /*017c*/ 	.word	0xffffffff


	//   ....[21]....
        /*0180*/ 	.word	0xffffffff


	//   ....[22]....
        /*0184*/ 	.word	0xffffffff


	//   ....[23]....
        /*0188*/ 	.word	0xffffffff


	//   ....[24]....
        /*018c*/ 	.word	0xffffffff


	//   ....[25]....
        /*0190*/ 	.word	0xffffffff


	//   ....[26]....
        /*0194*/ 	.word	0xffffffff


	//   ....[27]....
        /*0198*/ 	.word	0xffffffff


	//   ....[28]....
        /*019c*/ 	.word	0xffffffff


	//   ....[29]....
        /*01a0*/ 	.word	0xffffffff


	//   ....[30]....
        /*01a4*/ 	.word	0xffffffff


	//   ....[31]....
        /*01a8*/ 	.word	0xffffffff


	//   ....[32]....
        /*01ac*/ 	.word	0xffffffff


	//   ....[33]....
        /*01b0*/ 	.word	0xffffffff


	//   ....[34]....
        /*01b4*/ 	.word	0xffffffff


	//   ....[35]....
        /*01b8*/ 	.word	0xffffffff


	//   ....[36]....
        /*01bc*/ 	.word	0xffffffff


	//   ....[37]....
        /*01c0*/ 	.word	0xffffffff


	//   ....[38]....
        /*01c4*/ 	.word	0xffffffff


	//   ....[39]....
        /*01c8*/ 	.word	0xffffffff


	//   ....[40]....
        /*01cc*/ 	.word	0xffffffff


	//   ....[41]....
        /*01d0*/ 	.word	0xffffffff


	//   ....[42]....
        /*01d4*/ 	.word	0xffffffff


	//   ....[43]....
        /*01d8*/ 	.word	0xffffffff


	//   ....[44]....
        /*01dc*/ 	.word	0xffffffff


	//   ....[45]....
        /*01e0*/ 	.word	0xffffffff


	//   ....[46]....
        /*01e4*/ 	.word	0xffffffff


	//   ....[47]....
        /*01e8*/ 	.word	0xffffffff


	//   ....[48]....
        /*01ec*/ 	.word	0xffffffff


	//   ....[49]....
        /*01f0*/ 	.word	0xffffffff


	//   ....[50]....
        /*01f4*/ 	.word	0xffffffff


	//   ....[51]....
        /*01f8*/ 	.word	0xffffffff


	//   ....[52]....
        /*01fc*/ 	.word	0xffffffff


	//   ....[53]....
        /*0200*/ 	.word	0xffffffff


	//   ....[54]....
        /*0204*/ 	.word	0xffffffff


	//   ....[55]....
        /*0208*/ 	.word	0xffffffff


	//   ....[56]....
        /*020c*/ 	.word	0xffffffff


	//   ....[57]....
        /*0210*/ 	.word	0xffffffff


	//   ....[58]....
        /*0214*/ 	.word	0xffffffff


	//   ....[59]....
        /*0218*/ 	.word	0xffffffff


	//   ....[60]....
        /*021c*/ 	.word	0xffffffff


	//   ....[61]....
        /*0220*/ 	.word	0xffffffff


	//   ....[62]....
        /*0224*/ 	.word	0xffffffff


	//   ....[63]....
        /*0228*/ 	.word	0xffffffff


	//   ....[64]....
        /*022c*/ 	.word	0xffffffff


	//   ....[65]....
        /*0230*/ 	.word	0xffffffff


	//   ....[66]....
        /*0234*/ 	.word	0xffffffff


	//   ....[67]....
        /*0238*/ 	.word	0xffffffff


	//   ....[68]....
        /*023c*/ 	.word	0xffffffff


	//   ....[69]....
        /*0240*/ 	.word	0xffffffff


	//   ....[70]....
        /*0244*/ 	.word	0xffffffff


	//   ....[71]....
        /*0248*/ 	.word	0xffffffff


	//   ....[72]....
        /*024c*/ 	.word	0xffffffff


	//   ....[73]....
        /*0250*/ 	.word	0xffffffff


	//   ....[74]....
        /*0254*/ 	.word	0xffffffff


	//   ....[75]....
        /*0258*/ 	.word	0xffffffff


	//   ....[76]....
        /*025c*/ 	.word	0xffffffff


	//   ....[77]....
        /*0260*/ 	.word	0xffffffff


	//   ....[78]....
        /*0264*/ 	.word	0xffffffff


	//   ....[79]....
        /*0268*/ 	.word	0xffffffff


	//   ....[80]....
        /*026c*/ 	.word	0xffffffff


	//   ....[81]....
        /*0270*/ 	.word	0xffffffff


	//   ....[82]....
        /*0274*/ 	.word	0xffffffff


	//   ....[83]....
        /*0278*/ 	.word	0xffffffff


	//   ....[84]....
        /*027c*/ 	.word	0xffffffff


	//   ....[85]....
        /*0280*/ 	.word	0xffffffff


	//   ....[86]....
        /*0284*/ 	.word	0xffffffff


	//   ....[87]....
        /*0288*/ 	.word	0xffffffff


	//   ....[88]....
        /*028c*/ 	.word	0xffffffff


	//   ....[89]....
        /*0290*/ 	.word	0xffffffff


	//   ....[90]....
        /*0294*/ 	.word	0xffffffff


	//   ....[91]....
        /*0298*/ 	.word	0xffffffff


	//   ....[92]....
        /*029c*/ 	.word	0xffffffff


	//   ....[93]....
        /*02a0*/ 	.word	0xffffffff


	//   ....[94]....
        /*02a4*/ 	.word	0xffffffff


	//   ....[95]....
        /*02a8*/ 	.word	0xffffffff


	//   ....[96]....
        /*02ac*/ 	.word	0xffffffff


	//   ....[97]....
        /*02b0*/ 	.word	0xffffffff


	//   ....[98]....
        /*02b4*/ 	.word	0xffffffff


	//   ....[99]....
        /*02b8*/ 	.word	0xffffffff


	//   ....[100]....
        /*02bc*/ 	.word	0xffffffff


	//   ....[101]....
        /*02c0*/ 	.word	0xffffffff


	//   ....[102]....
        /*02c4*/ 	.word	0xffffffff


	//   ....[103]....
        /*02c8*/ 	.word	0xffffffff


	//   ....[104]....
        /*02cc*/ 	.word	0xffffffff


	//   ....[105]....
        /*02d0*/ 	.word	0xffffffff


	//   ....[106]....
        /*02d4*/ 	.word	0xffffffff


	//   ....[107]....
        /*02d8*/ 	.word	0xffffffff


	//   ....[108]....
        /*02dc*/ 	.word	0xffffffff


	//   ....[109]....
        /*02e0*/ 	.word	0xffffffff


	//   ....[110]....
        /*02e4*/ 	.word	0xffffffff


	//   ....[111]....
        /*02e8*/ 	.word	0xffffffff


	//   ....[112]....
        /*02ec*/ 	.word	0xffffffff


	//   ....[113]....
        /*02f0*/ 	.word	0xffffffff


	//   ....[114]....
        /*02f4*/ 	.word	0xffffffff


	//   ....[115]....
        /*02f8*/ 	.word	0xffffffff


	//   ....[116]....
        /*02fc*/ 	.word	0xffffffff


	//   ....[117]....
        /*0300*/ 	.word	0xffffffff


	//   ....[118]....
        /*0304*/ 	.word	0xffffffff


	//   ....[119]....
        /*0308*/ 	.word	0xffffffff


	//   ....[120]....
        /*030c*/ 	.word	0xffffffff


	//   ....[121]....
        /*0310*/ 	.word	0xffffffff


	//   ....[122]....
        /*0314*/ 	.word	0xffffffff


	//   ....[123]....
        /*0318*/ 	.word	0xffffffff


	//   ....[124]....
        /*031c*/ 	.word	0xffffffff


	//   ....[125]....
        /*0320*/ 	.word	0xffffffff


	//   ....[126]....
        /*0324*/ 	.word	0xffffffff


	//   ....[127]....
        /*0328*/ 	.word	0xffffffff


	//   ....[128]....
        /*032c*/ 	.word	0xffffffff


	//   ....[129]....
        /*0330*/ 	.word	0xffffffff


	//   ....[130]....
        /*0334*/ 	.word	0xffffffff


	//   ....[131]....
        /*0338*/ 	.word	0xffffffff


	//   ....[132]....
        /*033c*/ 	.word	0xffffffff


	//   ....[133]....
        /*0340*/ 	.word	0xffffffff


	//   ....[134]....
        /*0344*/ 	.word	0xffffffff


	//   ....[135]....
        /*0348*/ 	.word	0xffffffff


	//   ....[136]....
        /*034c*/ 	.word	0xffffffff


	//   ....[137]....
        /*0350*/ 	.word	0xffffffff


	//   ....[138]....
        /*0354*/ 	.word	0xffffffff


	//   ....[139]....
        /*0358*/ 	.word	0xffffffff


	//   ....[140]....
        /*035c*/ 	.word	0xffffffff


	//   ....[141]....
        /*0360*/ 	.word	0xffffffff


	//   ....[142]....
        /*0364*/ 	.word	0xffffffff


	//   ....[143]....
        /*0368*/ 	.word	0xffffffff


	//   ....[144]....
        /*036c*/ 	.word	0xffffffff


	//   ....[145]....
        /*0370*/ 	.word	0x0500000f


	//   ....[146]....
        /*0374*/ 	.word	0x0500000f


	//   ....[147]....
        /*0378*/ 	.word	0x0500000f


	//   ....[148]....
        /*037c*/ 	.word	0x0500000f


	//   ....[149]....
        /*0380*/ 	.word	0x0500000f


	//   ....[150]....
        /*0384*/ 	.word	0x0500000f


	//   ....[151]....
        /*0388*/ 	.word	0x0500000f


	//   ....[152]....
        /*038c*/ 	.word	0x0500000f


	//   ....[153]....
        /*0390*/ 	.word	0x0500000f


	//   ....[154]....
        /*0394*/ 	.word	0x0500000f


	//   ....[155]....
        /*0398*/ 	.word	0x0500000f


	//   ....[156]....
        /*039c*/ 	.word	0x0500000f


	//   ....[157]....
        /*03a0*/ 	.word	0x0500000f


	//   ....[158]....
        /*03a4*/ 	.word	0x0500000f


	//   ....[159]....
        /*03a8*/ 	.word	0x0500000f


	//   ....[160]....
        /*03ac*/ 	.word	0x0500000f


	//   ....[161]....
        /*03b0*/ 	.word	0x0500000f


	//   ....[162]....
        /*03b4*/ 	.word	0x0500000f


	//   ....[163]....
        /*03b8*/ 	.word	0x0500000f


	//   ....[164]....
        /*03bc*/ 	.word	0x0500000f


	//   ....[165]....
        /*03c0*/ 	.word	0x0500000f


	//   ....[166]....
        /*03c4*/ 	.word	0x0500000f


	//   ....[167]....
        /*03c8*/ 	.word	0x0500000f


	//   ....[168]....
        /*03cc*/ 	.word	0x0500000f


	//   ....[169]....
        /*03d0*/ 	.word	0x0500000f


	//   ....[170]....
        /*03d4*/ 	.word	0x0500000f


	//   ....[171]....
        /*03d8*/ 	.word	0x0500000f


	//   ....[172]....
        /*03dc*/ 	.word	0x0500000f


	//   ....[173]....
        /*03e0*/ 	.word	0x0500000f


	//   ....[174]....
        /*03e4*/ 	.word	0x0500000f


	//   ....[175]....
        /*03e8*/ 	.word	0x0500000f


	//   ....[176]....
        /*03ec*/ 	.word	0x0500000f


	//   ....[177]....
        /*03f0*/ 	.word	0x0500000f


	//   ....[178]....
        /*03f4*/ 	.word	0x0500000f


	//   ....[179]....
        /*03f8*/ 	.word	0x0500000f


	//   ....[180]....
        /*03fc*/ 	.word	0x0500000f


	//   ....[181]....
        /*0400*/ 	.word	0x0500000f


	//   ....[182]....
        /*0404*/ 	.word	0x0500000f


	//   ....[183]....
        /*0408*/ 	.word	0x0500000f


	//   ....[184]....
        /*040c*/ 	.word	0x0500000f


	//   ....[185]....
        /*0410*/ 	.word	0x0500000f


	//   ....[186]....
        /*0414*/ 	.word	0x0500000f


	//   ....[187]....
        /*0418*/ 	.word	0x0500000f


	//   ....[188]....
        /*041c*/ 	.word	0x0500000f


	//   ....[189]....
        /*0420*/ 	.word	0x0500000f


	//   ....[190]....
        /*0424*/ 	.word	0x0500000f


	//   ....[191]....
        /*0428*/ 	.word	0x0500000f


	//   ....[192]....
        /*042c*/ 	.word	0x0500000f


	//   ....[193]....
        /*0430*/ 	.word	0x0500000f


	//   ....[194]....
        /*0434*/ 	.word	0x0500000f


	//   ....[195]....
        /*0438*/ 	.word	0x0500000f


	//   ....[196]....
        /*043c*/ 	.word	0x0500000f


	//   ....[197]....
        /*0440*/ 	.word	0x0500000f


	//   ....[198]....
        /*0444*/ 	.word	0x0500000f


	//   ....[199]....
        /*0448*/ 	.word	0x0500000f


	//   ....[200]....
        /*044c*/ 	.word	0x0500000f


	//   ....[201]....
        /*0450*/ 	.word	0x0500000f


	//   ....[202]....
        /*0454*/ 	.word	0x0500000f


	//   ....[203]....
        /*0458*/ 	.word	0x0500000f


	//   ....[204]....
        /*045c*/ 	.word	0x0500000f


	//   ....[205]....
        /*0460*/ 	.word	0x0500000f


	//   ....[206]....
        /*0464*/ 	.word	0x0500000f


	//   ....[207]....
        /*0468*/ 	.word	0x0500000f


	//   ....[208]....
        /*046c*/ 	.word	0x0500000f


	//   ....[209]....
        /*0470*/ 	.word	0x0500000f


	//   ....[210]....
        /*0474*/ 	.word	0x0500000f


	//   ....[211]....
        /*0478*/ 	.word	0x0500000f


	//   ....[212]....
        /*047c*/ 	.word	0x0500000f


	//   ....[213]....
        /*0480*/ 	.word	0x0500000f


	//   ....[214]....
        /*0484*/ 	.word	0x0500000f


	//   ....[215]....
        /*0488*/ 	.word	0x0500000f


	//   ....[216]....
        /*048c*/ 	.word	0x0500000f


	//   ....[217]....
        /*0490*/ 	.word	0x0500000f


	//   ....[218]....
        /*0494*/ 	.word	0x0500000f


	//   ....[219]....
        /*0498*/ 	.word	0x0500000f


	//   ....[220]....
        /*049c*/ 	.word	0x0500000f


	//   ....[221]....
        /*04a0*/ 	.word	0x0500000f


	//   ....[222]....
        /*04a4*/ 	.word	0x0500000f


	//   ....[223]....
        /*04a8*/ 	.word	0x0500000f


	//   ....[224]....
        /*04ac*/ 	.word	0x0500000f


	//   ....[225]....
        /*04b0*/ 	.word	0x0500000f


	//   ....[226]....
        /*04b4*/ 	.word	0x0500000f


	//   ....[227]....
        /*04b8*/ 	.word	0x0500000f


	//----- nvinfo : EIATTR_COOP_GROUP_INSTR_OFFSETS
	.align		4
.L_1528:
        /*04bc*/ 	.byte	0x04, 0x28
        /*04be*/ 	.short	(.L_1530 - .L_1529)


	//   ....[0]....
.L_1529:
        /*04c0*/ 	.word	0x00000080


	//   ....[1]....
        /*04c4*/ 	.word	0x00000090


	//   ....[2]....
        /*04c8*/ 	.word	0x000002d0


	//   ....[3]....
        /*04cc*/ 	.word	0x00000430


	//   ....[4]....
        /*04d0*/ 	.word	0x00000550


	//   ....[5]....
        /*04d4*/ 	.word	0x000006b0


	//   ....[6]....
        /*04d8*/ 	.word	0x00001800


	//   ....[7]....
        /*04dc*/ 	.word	0x00001e90


	//   ....[8]....
        /*04e0*/ 	.word	0x00001eb0


	//   ....[9]....
        /*04e4*/ 	.word	0x000023d0


	//   ....[10]....
        /*04e8*/ 	.word	0x000024d0


	//   ....[11]....
        /*04ec*/ 	.word	0x00002b00


	//   ....[12]....
        /*04f0*/ 	.word	0x00002b70


	//   ....[13]....
        /*04f4*/ 	.word	0x00003ba0


	//   ....[14]....
        /*04f8*/ 	.word	0x00004080


	//   ....[15]....
        /*04fc*/ 	.word	0x000040a0


	//   ....[16]....
        /*0500*/ 	.word	0x00004120


	//   ....[17]....
        /*0504*/ 	.word	0x00004700


	//   ....[18]....
        /*0508*/ 	.word	0x000047c0


	//   ....[19]....
        /*050c*/ 	.word	0x00006190


	//   ....[20]....
        /*0510*/ 	.word	0x000061c0


	//   ....[21]....
        /*0514*/ 	.word	0x00006620


	//   ....[22]....
        /*0518*/ 	.word	0x000067f0


	//   ....[23]....
        /*051c*/ 	.word	0x00007a00


	//   ....[24]....
        /*0520*/ 	.word	0x00007a80


	//   ....[25]....
        /*0524*/ 	.word	0x00007af0


	//   ....[26]....
        /*0528*/ 	.word	0x00007b10


	//   ....[27]....
        /*052c*/ 	.word	0x00009510


	//   ....[28]....
        /*0530*/ 	.word	0x00009550


	//   ....[29]....
        /*0534*/ 	.word	0x00009580


	//   ....[30]....
        /*0538*/ 	.word	0x000095b0


	//   ....[31]....
        /*053c*/ 	.word	0x00009e70


	//   ....[32]....
        /*0540*/ 	.word	0x00009ea0


	//   ....[33]....
        /*0544*/ 	.word	0x00009ff0


	//   ....[34]....
        /*0548*/ 	.word	0x0000a010


	//   ....[35]....
        /*054c*/ 	.word	0x0000a150


	//   ....[36]....
        /*0550*/ 	.word	0x0000a170


	//   ....[37]....
        /*0554*/ 	.word	0x0000a2c0


	//   ....[38]....
        /*0558*/ 	.word	0x0000a2e0


	//   ....[39]....
        /*055c*/ 	.word	0x0000ac20


	//   ....[40]....
        /*0560*/ 	.word	0x0000ac50


	//   ....[41]....
        /*0564*/ 	.word	0x0000ada0


	//   ....[42]....
        /*0568*/ 	.word	0x0000adc0


	//   ....[43]....
        /*056c*/ 	.word	0x0000af00


	//   ....[44]....
        /*0570*/ 	.word	0x0000af20


	//   ....[45]....
        /*0574*/ 	.word	0x0000b070


	//   ....[46]....
        /*0578*/ 	.word	0x0000b090


	//   ....[47]....
        /*057c*/ 	.word	0x0000b260


	//   ....[48]....
        /*0580*/ 	.word	0x0000b430


	//   ....[49]....
        /*0584*/ 	.word	0x0000b460


	//   ....[50]....
        /*0588*/ 	.word	0x0000b490


	//   ....[51]....
        /*058c*/ 	.word	0x0000b4c0


	//   ....[52]....
        /*0590*/ 	.word	0x0000b4f0


	//   ....[53]....
        /*0594*/ 	.word	0x0000b520


	//   ....[54]....
        /*0598*/ 	.word	0x0000b670


	//   ....[55]....
        /*059c*/ 	.word	0x0000b6a0


	//   ....[56]....
        /*05a0*/ 	.word	0x0000b6d0


	//   ....[57]....
        /*05a4*/ 	.word	0x0000b700


	//   ....[58]....
        /*05a8*/ 	.word	0x0000b730


	//   ....[59]....
        /*05ac*/ 	.word	0x0000b760


	//   ....[60]....
        /*05b0*/ 	.word	0x0000b7f0


	//   ....[61]....
        /*05b4*/ 	.word	0x0000b850


	//   ....[62]....
        /*05b8*/ 	.word	0x0000b8e0


	//   ....[63]....
        /*05bc*/ 	.word	0x0000d0e0


	//   ....[64]....
        /*05c0*/ 	.word	0x0000d100


	//   ....[65]....
        /*05c4*/ 	.word	0x0000d190


	//   ....[66]....
        /*05c8*/ 	.word	0x0000d1b0


	//   ....[67]....
        /*05cc*/ 	.word	0x0000d230


	//   ....[68]....
        /*05d0*/ 	.word	0x0000d250


	//   ....[69]....
        /*05d4*/ 	.word	0x0000d2d0


	//   ....[70]....
        /*05d8*/ 	.word	0x0000d2f0


	//   ....[71]....
        /*05dc*/ 	.word	0x0000d370


	//   ....[72]....
        /*05e0*/ 	.word	0x0000d390


	//   ....[73]....
        /*05e4*/ 	.word	0x0000d3a0


	//   ....[74]....
        /*05e8*/ 	.word	0x0000d3b0


	//   ....[75]....
        /*05ec*/ 	.word	0x0000dbd0


	//   ....[76]....
        /*05f0*/ 	.word	0x0000dc00


	//   ....[77]....
        /*05f4*/ 	.word	0x0000dc30


	//   ....[78]....
        /*05f8*/ 	.word	0x0000dcc0


	//   ....[79]....
        /*05fc*/ 	.word	0x0000dcd0


	//   ....[80]....
        /*0600*/ 	.word	0x0000dd60


	//   ....[81]....
        /*0604*/ 	.word	0x0000dd70


	//   ....[82]....
        /*0608*/ 	.word	0x0000de00


	//   ....[83]....
        /*060c*/ 	.word	0x0000de10


	//   ....[84]....
        /*0610*/ 	.word	0x0000dea0


	//   ....[85]....
        /*0614*/ 	.word	0x0000deb0


	//   ....[86]....
        /*0618*/ 	.word	0x0000df40


	//   ....[87]....
        /*061c*/ 	.word	0x0000df50


	//   ....[88]....
        /*0620*/ 	.word	0x0000dfd0


	//   ....[89]....
        /*0624*/ 	.word	0x0000dfe0


	//   ....[90]....
        /*0628*/ 	.word	0x0000dff0


	//   ....[91]....
        /*062c*/ 	.word	0x0000e470


	//   ....[92]....
        /*0630*/ 	.word	0x0000e4a0


	//   ....[93]....
        /*0634*/ 	.word	0x0000e4f0


	//   ....[94]....
        /*0638*/ 	.word	0x0000e5a0


	//   ....[95]....
        /*063c*/ 	.word	0x0000e5c0


	//   ....[96]....
        /*0640*/ 	.word	0x0000e670


	//   ....[97]....
        /*0644*/ 	.word	0x0000e680


	//   ....[98]....
        /*0648*/ 	.word	0x0000e6b0


	//   ....[99]....
        /*064c*/ 	.word	0x0000e740


	//   ....[100]....
        /*0650*/ 	.word	0x0000e7e0


	//   ....[101]....
        /*0654*/ 	.word	0x0000e800


	//   ....[102]....
        /*0658*/ 	.word	0x0000e810


	//   ....[103]....
        /*065c*/ 	.word	0x0000ef40


	//   ....[104]....
        /*0660*/ 	.word	0x0000ef60


	//   ....[105]....
        /*0664*/ 	.word	0x0000ef70


	//   ....[106]....
        /*0668*/ 	.word	0x0000efb0


	//   ....[107]....
        /*066c*/ 	.word	0x0000efc0


	//   ....[108]....
        /*0670*/ 	.word	0x0000f000


	//   ....[109]....
        /*0674*/ 	.word	0x0000f010


	//   ....[110]....
        /*0678*/ 	.word	0x0000f050


	//   ....[111]....
        /*067c*/ 	.word	0x0000f060


	//   ....[112]....
        /*0680*/ 	.word	0x0000f0a0


	//   ....[113]....
        /*0684*/ 	.word	0x0000f0b0


	//   ....[114]....
        /*0688*/ 	.word	0x0000f0c0


	//   ....[115]....
        /*068c*/ 	.word	0x0000f430


	//   ....[116]....
        /*0690*/ 	.word	0x0000f450


	//   ....[117]....
        /*0694*/ 	.word	0x0000f460


	//   ....[118]....
        /*0698*/ 	.word	0x0000f470


	//   ....[119]....
        /*069c*/ 	.word	0x0000f480


	//   ....[120]....
        /*06a0*/ 	.word	0x0000f4a0


	//   ....[121]....
        /*06a4*/ 	.word	0x0000f510


	//   ....[122]....
        /*06a8*/ 	.word	0x0000f540


	//   ....[123]....
        /*06ac*/ 	.word	0x0000f550


	//   ....[124]....
        /*06b0*/ 	.word	0x0000f5c0


	//   ....[125]....
        /*06b4*/ 	.word	0x0000f5d0


	//   ....[126]....
        /*06b8*/ 	.word	0x0000f6d0


	//   ....[127]....
        /*06bc*/ 	.word	0x0000fb80


	//   ....[128]....
        /*06c0*/ 	.word	0x0000fbb0


	//   ....[129]....
        /*06c4*/ 	.word	0x0000fbe0


	//   ....[130]....
        /*06c8*/ 	.word	0x0000fc10


	//   ....[131]....
        /*06cc*/ 	.word	0x0000fc40


	//   ....[132]....
        /*06d0*/ 	.word	0x0000fc70


	//   ....[133]....
        /*06d4*/ 	.word	0x0000fca0


	//   ....[134]....
        /*06d8*/ 	.word	0x0000fcd0


	//   ....[135]....
        /*06dc*/ 	.word	0x0000fe50


	//   ....[136]....
        /*06e0*/ 	.word	0x0000fe80


	//   ....[137]....
        /*06e4*/ 	.word	0x0000feb0


	//   ....[138]....
        /*06e8*/ 	.word	0x0000fee0


	//   ....[139]....
        /*06ec*/ 	.word	0x0000ff10


	//   ....[140]....
        /*06f0*/ 	.word	0x0000ff40


	//   ....[141]....
        /*06f4*/ 	.word	0x00010000


	//   ....[142]....
        /*06f8*/ 	.word	0x00010020


	//   ....[143]....
        /*06fc*/ 	.word	0x00010090


	//   ....[144]....
        /*0700*/ 	.word	0x00010730


	//   ....[145]....
        /*0704*/ 	.word	0x00010ce0


	//   ....[146]....
        /*0708*/ 	.word	0x00010dd0


	//   ....[147]....
        /*070c*/ 	.word	0x00010e70


	//   ....[148]....
        /*0710*/ 	.word	0x00010ed0


	//   ....[149]....
        /*0714*/ 	.word	0x00010fc0


	//   ....[150]....
        /*0718*/ 	.word	0x00011030


	//   ....[151]....
        /*071c*/ 	.word	0x00011120


	//   ....[152]....
        /*0720*/ 	.word	0x00011190


	//   ....[153]....
        /*0724*/ 	.word	0x00011280


	//   ....[154]....
        /*0728*/ 	.word	0x000112f0


	//   ....[155]....
        /*072c*/ 	.word	0x000113e0


	//   ....[156]....
        /*0730*/ 	.word	0x00011450


	//   ....[157]....
        /*0734*/ 	.word	0x00011530


	//   ....[158]....
        /*0738*/ 	.word	0x000115e0


	//   ....[159]....
        /*073c*/ 	.word	0x00011650


	//   ....[160]....
        /*0740*/ 	.word	0x000116b0


	//   ....[161]....
        /*0744*/ 	.word	0x000117a0


	//   ....[162]....
        /*0748*/ 	.word	0x00011800


	//   ....[163]....
        /*074c*/ 	.word	0x00011900


	//   ....[164]....
        /*0750*/ 	.word	0x00011960


	//   ....[165]....
        /*0754*/ 	.word	0x00011a60


	//   ....[166]....
        /*0758*/ 	.word	0x00011ac0


	//   ....[167]....
        /*075c*/ 	.word	0x00011bc0


	//   ....[168]....
        /*0760*/ 	.word	0x00011c20


	//   ....[169]....
        /*0764*/ 	.word	0x00011d20


	//   ....[170]....
        /*0768*/ 	.word	0x00011d80


	//   ....[171]....
        /*076c*/ 	.word	0x00011e80


	//   ....[172]....
        /*0770*/ 	.word	0x00011ee0


	//   ....[173]....
        /*0774*/ 	.word	0x00011fc0


	//   ....[174]....
        /*0778*/ 	.word	0x000120f0


	//   ....[175]....
        /*077c*/ 	.word	0x000121d0


	//   ....[176]....
        /*0780*/ 	.word	0x00012280


	//   ....[177]....
        /*0784*/ 	.word	0x00012390


	//   ....[178]....
        /*0788*/ 	.word	0x000123f0


	//   ....[179]....
        /*078c*/ 	.word	0x00012500


	//   ....[180]....
        /*0790*/ 	.word	0x00012560


	//   ....[181]....
        /*0794*/ 	.word	0x00012670


	//   ....[182]....
        /*0798*/ 	.word	0x000126d0


	//   ....[183]....
        /*079c*/ 	.word	0x000127e0


	//   ....[184]....
        /*07a0*/ 	.word	0x00012840


	//   ....[185]....
        /*07a4*/ 	.word	0x00012900


	//   ....[186]....
        /*07a8*/ 	.word	0x00012a60


	//   ....[187]....
        /*07ac*/ 	.word	0x00012b00


	//   ....[188]....
        /*07b0*/ 	.word	0x00012b60


	//   ....[189]....
        /*07b4*/ 	.word	0x00012c10


	//   ....[190]....
        /*07b8*/ 	.word	0x00012c70


	//   ....[191]....
        /*07bc*/ 	.word	0x00012d20


	//   ....[192]....
        /*07c0*/ 	.word	0x00012d80


	//   ....[193]....
        /*07c4*/ 	.word	0x00012e30


	//   ....[194]....
        /*07c8*/ 	.word	0x00012e90


	//   ....[195]....
        /*07cc*/ 	.word	0x00012f40


	//   ....[196]....
        /*07d0*/ 	.word	0x00012fa0


	//   ....[197]....
        /*07d4*/ 	.word	0x00013050


	//   ....[198]....
        /*07d8*/ 	.word	0x00013130


	//   ....[199]....
        /*07dc*/ 	.word	0x000131d0


	//   ....[200]....
        /*07e0*/ 	.word	0x00013230


	//   ....[201]....
        /*07e4*/ 	.word	0x00013300


	//   ....[202]....
        /*07e8*/ 	.word	0x00013360


	//   ....[203]....
        /*07ec*/ 	.word	0x00013430


	//   ....[204]....
        /*07f0*/ 	.word	0x00013490


	//   ....[205]....
        /*07f4*/ 	.word	0x00013570


	//   ....[206]....
        /*07f8*/ 	.word	0x000135d0


	//   ....[207]....
        /*07fc*/ 	.word	0x000136a0


	//   ....[208]....
        /*0800*/ 	.word	0x00013700


	//   ....[209]....
        /*0804*/ 	.word	0x000137d0


	//   ....[210]....
        /*0808*/ 	.word	0x00013860


	//   ....[211]....
        /*080c*/ 	.word	0x00013900


	//   ....[212]....
        /*0810*/ 	.word	0x00013a20


	//   ....[213]....
        /*0814*/ 	.word	0x00013a90


	//   ....[214]....
        /*0818*/ 	.word	0x00013b00


	//   ....[215]....
        /*081c*/ 	.word	0x00013b70


	//   ....[216]....
        /*0820*/ 	.word	0x00013be0


	//   ....[217]....
        /*0824*/ 	.word	0x00013c60


	//   ....[218]....
        /*0828*/ 	.word	0x00013cf0


	//   ....[219]....
        /*082c*/ 	.word	0x00013d80


	//   ....[220]....
        /*0830*/ 	.word	0x00013df0


	//   ....[221]....
        /*0834*/ 	.word	0x00013e60


	//   ....[222]....
        /*0838*/ 	.word	0x00013ed0


	//   ....[223]....
        /*083c*/ 	.word	0x00013f50


	//   ....[224]....
        /*0840*/ 	.word	0x00013fc0


	//   ....[225]....
        /*0844*/ 	.word	0x00014060


	//   ....[226]....
        /*0848*/ 	.word	0x000140f0


	//   ....[227]....
        /*084c*/ 	.word	0x00014210


	//----- nvinfo : EIATTR_REG_RECONFIG
	.align		4
.L_1530:
        /*0850*/ 	.byte	0x01, 0x54
	.zero		2


	//----- nvinfo : EIATTR_SYSCALL_OFFSETS
	.align		4
        /*0854*/ 	.byte	0x04, 0x46
        /*0856*/ 	.short	(.L_1532 - .L_1531)


	//   ....[0]....
.L_1531:
        /*0858*/ 	.word	0x000019e0


	//   ....[1]....
        /*085c*/ 	.word	0x0000c730


	//   ....[2]....
        /*0860*/ 	.word	0x0000c880


	//   ....[3]....
        /*0864*/ 	.word	0x0000c970


	//   ....[4]....
        /*0868*/ 	.word	0x0000d820


	//----- nvinfo : EIATTR_MBARRIER_INSTR_OFFSETS
	.align		4
.L_1532:
        /*086c*/ 	.byte	0x04, 0x39
        /*086e*/ 	.short	(.L_1534 - .L_1533)


	//   ....[0]....
.L_1533:
        /*0870*/ 	.word	0x00000180
        /*0874*/ 	.word	0x000000ff
        /*0878*/ 	.word	0x00022800
        /*087c*/ 	.short	0x0100
        /*087e*/ 	.byte	0x08
	.zero		1


	//   ....[1]....
        /*0880*/ 	.word	0x00000190
        /*0884*/ 	.word	0x000000ff
        /*0888*/ 	.word	0x00022820
        /*088c*/ 	.short	0x0100
        /*088e*/ 	.byte	0x08
	.zero		1


	//   ....[2]....
        /*0890*/ 	.word	0x00000280
        /*0894*/ 	.word	0x000000ff
        /*0898*/ 	.word	0x00022830
        /*089c*/ 	.short	0x0100
        /*089e*/ 	.byte	0x08
	.zero		1


	//   ....[3]....
        /*08a0*/ 	.word	0x00000290
        /*08a4*/ 	.word	0x000000ff
        /*08a8*/ 	.word	0x00022840
        /*08ac*/ 	.short	0x0100
        /*08ae*/ 	.byte	0x08
	.zero		1


	//   ....[4]....
        /*08b0*/ 	.word	0x000002a0
        /*08b4*/ 	.word	0x000000ff
        /*08b8*/ 	.word	0x00022838
        /*08bc*/ 	.short	0x0100
        /*08be*/ 	.byte	0x08
	.zero		1


	//   ....[5]....
        /*08c0*/ 	.word	0x000002b0
        /*08c4*/ 	.word	0x000000ff
        /*08c8*/ 	.word	0x00022848
        /*08cc*/ 	.short	0x0100
        /*08ce*/ 	.byte	0x08
	.zero		1


	//   ....[6]....
        /*08d0*/ 	.word	0x000003e0
        /*08d4*/ 	.word	0x000000ff
        /*08d8*/ 	.word	0x00022850
        /*08dc*/ 	.short	0x0100
        /*08de*/ 	.byte	0x08
	.zero		1


	//   ....[7]....
        /*08e0*/ 	.word	0x000003f0
        /*08e4*/ 	.word	0x000000ff
        /*08e8*/ 	.word	0x00022860
        /*08ec*/ 	.short	0x0100
        /*08ee*/ 	.byte	0x08
	.zero		1


	//   ....[8]....
        /*08f0*/ 	.word	0x00000400
        /*08f4*/ 	.word	0x000000ff
        /*08f8*/ 	.word	0x00022858
        /*08fc*/ 	.short	0x0100
        /*08fe*/ 	.byte	0x08
	.zero		1


	//   ....[9]....
        /*0900*/ 	.word	0x00000410
        /*0904*/ 	.word	0x000000ff
        /*0908*/ 	.word	0x00022868
        /*090c*/ 	.short	0x0100
        /*090e*/ 	.byte	0x08
	.zero		1


	//   ....[10]....
        /*0910*/ 	.word	0x00000500
        /*0914*/ 	.word	0x000000ff
        /*0918*/ 	.word	0x00022870
        /*091c*/ 	.short	0x0100
        /*091e*/ 	.byte	0x06
	.zero		1


	//   ....[11]....
        /*0920*/ 	.word	0x00000510
        /*0924*/ 	.word	0x000000ff
        /*0928*/ 	.word	0x00022880
        /*092c*/ 	.short	0x0100
        /*092e*/ 	.byte	0x06
	.zero		1


	//   ....[12]....
        /*0930*/ 	.word	0x00000520
        /*0934*/ 	.word	0x000000ff
        /*0938*/ 	.word	0x00022878
        /*093c*/ 	.short	0x0100
        /*093e*/ 	.byte	0x06
	.zero		1


	//   ....[13]....
        /*0940*/ 	.word	0x00000530
        /*0944*/ 	.word	0x000000ff
        /*0948*/ 	.word	0x00022888
        /*094c*/ 	.short	0x0100
        /*094e*/ 	.byte	0x06
	.zero		1


	//   ....[14]....
        /*0950*/ 	.word	0x00000660
        /*0954*/ 	.word	0x000000ff
        /*0958*/ 	.word	0x00022890
        /*095c*/ 	.short	0x0100
        /*095e*/ 	.byte	0x08
	.zero		1


	//   ....[15]....
        /*0960*/ 	.word	0x00000670
        /*0964*/ 	.word	0x000000ff
        /*0968*/ 	.word	0x000228a0
        /*096c*/ 	.short	0x0100
        /*096e*/ 	.byte	0x08
	.zero		1


	//   ....[16]....
        /*0970*/ 	.word	0x00000680
        /*0974*/ 	.word	0x000000ff
        /*0978*/ 	.word	0x00022898
        /*097c*/ 	.short	0x0100
        /*097e*/ 	.byte	0x08
	.zero		1


	//   ....[17]....
        /*0980*/ 	.word	0x00000690
        /*0984*/ 	.word	0x000000ff
        /*0988*/ 	.word	0x000228a8
        /*098c*/ 	.short	0x0100
        /*098e*/ 	.byte	0x08
	.zero		1


	//   ....[18]....
        /*0990*/ 	.word	0x000007d0
        /*0994*/ 	.word	0x000000ff
        /*0998*/ 	.word	0x000228b0
        /*099c*/ 	.short	0x0100
        /*099e*/ 	.byte	0x08
	.zero		1


	//   ....[19]....
        /*09a0*/ 	.word	0x000007e0
        /*09a4*/ 	.word	0x000000ff
        /*09a8*/ 	.word	0x000228c0
        /*09ac*/ 	.short	0x0100
        /*09ae*/ 	.byte	0x08
	.zero		1


	//   ....[20]....
        /*09b0*/ 	.word	0x000007f0
        /*09b4*/ 	.word	0x000000ff
        /*09b8*/ 	.word	0x000228b8
        /*09bc*/ 	.short	0x0100
        /*09be*/ 	.byte	0x08
	.zero		1


	//   ....[21]....
        /*09c0*/ 	.word	0x00000800
        /*09c4*/ 	.word	0x000000ff
        /*09c8*/ 	.word	0x000228c8
        /*09cc*/ 	.short	0x0100
        /*09ce*/ 	.byte	0x08
	.zero		1


	//   ....[22]....
        /*09d0*/ 	.word	0x00001a50
        /*09d4*/ 	.word	0x000000ff
        /*09d8*/ 	.word	0x00022800
        /*09dc*/ 	.short	0x010a
        /*09de*/ 	.byte	0x33
	.zero		1


	//   ....[23]....
        /*09e0*/ 	.word	0x00001b20
        /*09e4*/ 	.word	0x000000ff
        /*09e8*/ 	.word	0x00022830
        /*09ec*/ 	.short	0x010a
        /*09ee*/ 	.byte	0x16
	.zero		1


	//   ....[24]....
        /*09f0*/ 	.word	0x00001b60
        /*09f4*/ 	.word	0x000000ff
        /*09f8*/ 	.word	0x00022830
        /*09fc*/ 	.short	0x010a
        /*09fe*/ 	.byte	0x16
	.zero		1


	//   ....[25]....
        /*0a00*/ 	.word	0x00001f10
        /*0a04*/ 	.word	0x000000ff
        /*0a08*/ 	.word	0x00000000
        /*0a0c*/ 	.short	0x0101
        /*0a0e*/ 	.byte	0x06
	.zero		1


	//   ....[26]....
        /*0a10*/ 	.word	0x00003380
        /*0a14*/ 	.word	0x000000ff
        /*0a18*/ 	.word	0x00022850
        /*0a1c*/ 	.short	0x010a
        /*0a1e*/ 	.byte	0x16
	.zero		1


	//   ....[27]....
        /*0a20*/ 	.word	0x000033c0
        /*0a24*/ 	.word	0x000000ff
        /*0a28*/ 	.word	0x00022850
        /*0a2c*/ 	.short	0x010a
        /*0a2e*/ 	.byte	0x16
	.zero		1


	//   ....[28]....
        /*0a30*/ 	.word	0x00003770
        /*0a34*/ 	.word	0x000000ff
        /*0a38*/ 	.word	0x00000000
        /*0a3c*/ 	.short	0x0101
        /*0a3e*/ 	.byte	0x16
	.zero		1


	//   ....[29]....
        /*0a40*/ 	.word	0x000038d0
        /*0a44*/ 	.word	0x000000ff
        /*0a48*/ 	.word	0x00022830
        /*0a4c*/ 	.short	0x010a
        /*0a4e*/ 	.byte	0x19
	.zero		1


	//   ....[30]....
        /*0a50*/ 	.word	0x00003910
        /*0a54*/ 	.word	0x000000ff
        /*0a58*/ 	.word	0x00022830
        /*0a5c*/ 	.short	0x010a
        /*0a5e*/ 	.byte	0x19
	.zero		1


	//   ....[31]....
        /*0a60*/ 	.word	0x00003bf0
        /*0a64*/ 	.word	0x000000ff
        /*0a68*/ 	.word	0x00000000
        /*0a6c*/ 	.short	0x0101
        /*0a6e*/ 	.byte	0x06
	.zero		1


	//   ....[32]....
        /*0a70*/ 	.word	0x00005930
        /*0a74*/ 	.word	0x000000ff
        /*0a78*/ 	.word	0x00022850
        /*0a7c*/ 	.short	0x010a
        /*0a7e*/ 	.byte	0x19
	.zero		1


	//   ....[33]....
        /*0a80*/ 	.word	0x00005980
        /*0a84*/ 	.word	0x000000ff
        /*0a88*/ 	.word	0x00022850
        /*0a8c*/ 	.short	0x010a
        /*0a8e*/ 	.byte	0x19
	.zero		1


	//   ....[34]....
        /*0a90*/ 	.word	0x00005c80
        /*0a94*/ 	.word	0x000000ff
        /*0a98*/ 	.word	0x00000000
        /*0a9c*/ 	.short	0x0101
        /*0a9e*/ 	.byte	0x19
	.zero		1


	//   ....[35]....
        /*0aa0*/ 	.word	0x00005dc0
        /*0aa4*/ 	.word	0x000000ff
        /*0aa8*/ 	.word	0x00022830
        /*0aac*/ 	.short	0x010a
        /*0aae*/ 	.byte	0x18
	.zero		1


	//   ....[36]....
        /*0ab0*/ 	.word	0x00005e00
        /*0ab4*/ 	.word	0x000000ff
        /*0ab8*/ 	.word	0x00022830
        /*0abc*/ 	.short	0x010a
        /*0abe*/ 	.byte	0x18
	.zero		1


	//   ....[37]....
        /*0ac0*/ 	.word	0x00006050
        /*0ac4*/ 	.word	0x000000ff
        /*0ac8*/ 	.word	0x00000000
        /*0acc*/ 	.short	0x0101
        /*0ace*/ 	.byte	0x06
	.zero		1


	//   ....[38]....
        /*0ad0*/ 	.word	0x000076a0
        /*0ad4*/ 	.word	0x000000ff
        /*0ad8*/ 	.word	0x00022850
        /*0adc*/ 	.short	0x010a
        /*0ade*/ 	.byte	0x18
	.zero		1


	//   ....[39]....
        /*0ae0*/ 	.word	0x000076f0
        /*0ae4*/ 	.word	0x000000ff
        /*0ae8*/ 	.word	0x00022850
        /*0aec*/ 	.short	0x010a
        /*0aee*/ 	.byte	0x18
	.zero		1


	//   ....[40]....
        /*0af0*/ 	.word	0x000079e0
        /*0af4*/ 	.word	0x000000ff
        /*0af8*/ 	.word	0x00000000
        /*0afc*/ 	.short	0x0101
        /*0afe*/ 	.byte	0x18
	.zero		1


	//   ....[41]....
        /*0b00*/ 	.word	0x00009e90
        /*0b04*/ 	.word	0x000000ff
        /*0b08*/ 	.word	0x00000000
        /*0b0c*/ 	.short	0x0101
        /*0b0e*/ 	.byte	0x0a
	.zero		1


	//   ....[42]....
        /*0b10*/ 	.word	0x0000ce60
        /*0b14*/ 	.word	0x00000021
        /*0b18*/ 	.word	0x00022840
        /*0b1c*/ 	.short	0x010a
        /*0b1e*/ 	.byte	0x3f
	.zero		1


	//   ....[43]....
        /*0b20*/ 	.word	0x0000d4b0
        /*0b24*/ 	.word	0x00000021
        /*0b28*/ 	.word	0x00022830
        /*0b2c*/ 	.short	0x0107
        /*0b2e*/ 	.byte	0x3f
	.zero		1


	//   ....[44]....
        /*0b30*/ 	.word	0x0000d590
        /*0b34*/ 	.word	0x00000021
        /*0b38*/ 	.word	0x00022830
        /*0b3c*/ 	.short	0x0101
        /*0b3e*/ 	.byte	0x3f
	.zero		1


	//   ....[45]....
        /*0b40*/ 	.word	0x0000e0f0
        /*0b44*/ 	.word	0x00000016
        /*0b48*/ 	.word	0x00022800
        /*0b4c*/ 	.short	0x0107
        /*0b4e*/ 	.byte	0x3f
	.zero		1


	//   ....[46]....
        /*0b50*/ 	.word	0x0000e1e0
        /*0b54*/ 	.word	0x00000016
        /*0b58*/ 	.word	0x00022800
        /*0b5c*/ 	.short	0x0101
        /*0b5e*/ 	.byte	0x3f
	.zero		1


	//   ....[47]....
        /*0b60*/ 	.word	0x0000e200
        /*0b64*/ 	.word	0x00000016
        /*0b68*/ 	.word	0x00022820
        /*0b6c*/ 	.short	0x010a
        /*0b6e*/ 	.byte	0x3f
	.zero		1


	//   ....[48]....
        /*0b70*/ 	.word	0x0000e290
        /*0b74*/ 	.word	0x00000021
        /*0b78*/ 	.word	0x00022860
        /*0b7c*/ 	.short	0x010a
        /*0b7e*/ 	.byte	0x3f
	.zero		1


	//   ....[49]....
        /*0b80*/ 	.word	0x0000e990
        /*0b84*/ 	.word	0x00000021
        /*0b88*/ 	.word	0x00022850
        /*0b8c*/ 	.short	0x0107
        /*0b8e*/ 	.byte	0x3f
	.zero		1


	//   ....[50]....
        /*0b90*/ 	.word	0x0000ea60
        /*0b94*/ 	.word	0x00000021
        /*0b98*/ 	.word	0x00022850
        /*0b9c*/ 	.short	0x0101
        /*0b9e*/ 	.byte	0x3f
	.zero		1


	//   ....[51]....
        /*0ba0*/ 	.word	0x0000eda0
        /*0ba4*/ 	.word	0x0000000a
        /*0ba8*/ 	.word	0x00022840
        /*0bac*/ 	.short	0x010a
        /*0bae*/ 	.byte	0x3f
	.zero		1


	//   ....[52]....
        /*0bb0*/ 	.word	0x0000f170
        /*0bb4*/ 	.word	0x0000000a
        /*0bb8*/ 	.word	0x00022830
        /*0bbc*/ 	.short	0x0107
        /*0bbe*/ 	.byte	0x3f
	.zero		1


	//   ....[53]....
        /*0bc0*/ 	.word	0x0000f230
        /*0bc4*/ 	.word	0x0000000a
        /*0bc8*/ 	.word	0x00022830
        /*0bcc*/ 	.short	0x0101
        /*0bce*/ 	.byte	0x3f
	.zero		1


	//   ....[54]....
        /*0bd0*/ 	.word	0x0000f260
        /*0bd4*/ 	.word	0x0000000a
        /*0bd8*/ 	.word	0x00022860
        /*0bdc*/ 	.short	0x010a
        /*0bde*/ 	.byte	0x3f
	.zero		1


	//   ....[55]....
        /*0be0*/ 	.word	0x0000f780
        /*0be4*/ 	.word	0x0000000a
        /*0be8*/ 	.word	0x00022850
        /*0bec*/ 	.short	0x0107
        /*0bee*/ 	.byte	0x3f
	.zero		1


	//   ....[56]....
        /*0bf0*/ 	.word	0x0000f840
        /*0bf4*/ 	.word	0x0000000a
        /*0bf8*/ 	.word	0x00022850
        /*0bfc*/ 	.short	0x0101
        /*0bfe*/ 	.byte	0x3f
	.zero		1


	//   ....[57]....
        /*0c00*/ 	.word	0x000106b0
        /*0c04*/ 	.word	0x00000007
        /*0c08*/ 	.word	0x00022820
        /*0c0c*/ 	.short	0x010a
        /*0c0e*/ 	.byte	0x3f
	.zero		1


	//   ....[58]....
        /*0c10*/ 	.word	0x00010830
        /*0c14*/ 	.word	0x00000005
        /*0c18*/ 	.word	0x00022840
        /*0c1c*/ 	.short	0x010a
        /*0c1e*/ 	.byte	0x3f
	.zero		1


	//   ....[59]....
        /*0c20*/ 	.word	0x000108d0
        /*0c24*/ 	.word	0x00000003
        /*0c28*/ 	.word	0x00022840
        /*0c2c*/ 	.short	0x010a
        /*0c2e*/ 	.byte	0x3f
	.zero		1


	//   ....[60]....
        /*0c30*/ 	.word	0x00010910
        /*0c34*/ 	.word	0x00000005
        /*0c38*/ 	.word	0x00022860
        /*0c3c*/ 	.short	0x010a
        /*0c3e*/ 	.byte	0x3f
	.zero		1


	//   ....[61]....
        /*0c40*/ 	.word	0x00010950
        /*0c44*/ 	.word	0x00000003
        /*0c48*/ 	.word	0x00022860
        /*0c4c*/ 	.short	0x010a
        /*0c4e*/ 	.byte	0x3f
	.zero		1


	//   ....[62]....
        /*0c50*/ 	.word	0x000109c0
        /*0c54*/ 	.word	0x00000003
        /*0c58*/ 	.word	0x00022800
        /*0c5c*/ 	.short	0x010a
        /*0c5e*/ 	.byte	0x3f
	.zero		1


	//   ....[63]....
        /*0c60*/ 	.word	0x00010a20
        /*0c64*/ 	.word	0x00000003
        /*0c68*/ 	.word	0x00022830
        /*0c6c*/ 	.short	0x010a
        /*0c6e*/ 	.byte	0x3f
	.zero		1


	//   ....[64]....
        /*0c70*/ 	.word	0x00010a80
        /*0c74*/ 	.word	0x00000009
        /*0c78*/ 	.word	0x00022850
        /*0c7c*/ 	.short	0x010a
        /*0c7e*/ 	.byte	0x3f
	.zero		1


	//   ....[65]....
        /*0c80*/ 	.word	0x00010ae0
        /*0c84*/ 	.word	0x00000000
        /*0c88*/ 	.word	0x00022830
        /*0c8c*/ 	.short	0x010a
        /*0c8e*/ 	.byte	0x3f
	.zero		1


	//   ....[66]....
        /*0c90*/ 	.word	0x00010b40
        /*0c94*/ 	.word	0x0000000a
        /*0c98*/ 	.word	0x00022850
        /*0c9c*/ 	.short	0x010a
        /*0c9e*/ 	.byte	0x3f
	.zero		1


	//   ....[67]....
        /*0ca0*/ 	.word	0x00010ba0
        /*0ca4*/ 	.word	0x00000000
        /*0ca8*/ 	.word	0x00022830
        /*0cac*/ 	.short	0x010a
        /*0cae*/ 	.byte	0x3f
	.zero		1


	//   ....[68]....
        /*0cb0*/ 	.word	0x00010c00
        /*0cb4*/ 	.word	0x0000000a
        /*0cb8*/ 	.word	0x00022850
        /*0cbc*/ 	.short	0x010a
        /*0cbe*/ 	.byte	0x3f
	.zero		1


	//   ....[69]....
        /*0cc0*/ 	.word	0x00010d20
        /*0cc4*/ 	.word	0x00000021
        /*0cc8*/ 	.word	0x00022840
        /*0ccc*/ 	.short	0x010a
        /*0cce*/ 	.byte	0x3f
	.zero		1


	//   ....[70]....
        /*0cd0*/ 	.word	0x00011ff0
        /*0cd4*/ 	.word	0x00000016
        /*0cd8*/ 	.word	0x00022820
        /*0cdc*/ 	.short	0x010a
        /*0cde*/ 	.byte	0x3f
	.zero		1


	//   ....[71]....
        /*0ce0*/ 	.word	0x00012040
        /*0ce4*/ 	.word	0x00000021
        /*0ce8*/ 	.word	0x00022860
        /*0cec*/ 	.short	0x010a
        /*0cee*/ 	.byte	0x3f
	.zero		1


	//   ....[72]....
        /*0cf0*/ 	.word	0x000129b0
        /*0cf4*/ 	.word	0x0000000a
        /*0cf8*/ 	.word	0x00022840
        /*0cfc*/ 	.short	0x010a
        /*0cfe*/ 	.byte	0x3f
	.zero		1


	//   ....[73]....
        /*0d00*/ 	.word	0x00013080
        /*0d04*/ 	.word	0x0000000a
        /*0d08*/ 	.word	0x00022860
        /*0d0c*/ 	.short	0x010a
        /*0d0e*/ 	.byte	0x3f
	.zero		1


	//   ....[74]....
        /*0d10*/ 	.word	0x00014130
        /*0d14*/ 	.word	0x00000007
        /*0d18*/ 	.word	0x00022820
        /*0d1c*/ 	.short	0x010a
        /*0d1e*/ 	.byte	0x3f
	.zero		1


	//   ....[75]....
        /*0d20*/ 	.word	0x000142d0
        /*0d24*/ 	.word	0x00000005
        /*0d28*/ 	.word	0x00022840
        /*0d2c*/ 	.short	0x010a
        /*0d2e*/ 	.byte	0x3f
	.zero		1


	//   ....[76]....
        /*0d30*/ 	.word	0x00014320
        /*0d34*/ 	.word	0x00000003
        /*0d38*/ 	.word	0x00022840
        /*0d3c*/ 	.short	0x010a
        /*0d3e*/ 	.byte	0x3f
	.zero		1


	//   ....[77]....
        /*0d40*/ 	.word	0x00014370
        /*0d44*/ 	.word	0x00000005
        /*0d48*/ 	.word	0x00022860
        /*0d4c*/ 	.short	0x010a
        /*0d4e*/ 	.byte	0x3f
	.zero		1


	//----- nvinfo : EIATTR_NUM_MBARRIERS
	.align		4
.L_1534:
        /*0d50*/ 	.byte	0x03, 0x38
        /*0d52*/ 	.short	0x0016


	//----- nvinfo : EIATTR_EXIT_INSTR_OFFSETS
	.align		4
        /*0d54*/ 	.byte	0x04, 0x1c
        /*0d56*/ 	.short	(.L_1536 - .L_1535)


	//   ....[0]....
.L_1535:
        /*0d58*/ 	.word	0x000009b0


	//   ....[1]....
        /*0d5c*/ 	.word	0x0000b210


	//   ....[2]....
        /*0d60*/ 	.word	0x000109a0


	//----- nvinfo : EIATTR_MAX_THREADS
	.align		4
.L_1536:
        /*0d64*/ 	.byte	0x04, 0x05
        /*0d66*/ 	.short	(.L_1538 - .L_1537)
.L_1537:
        /*0d68*/ 	.word	0x00000180
        /*0d6c*/ 	.word	0x00000001
        /*0d70*/ 	.word	0x00000001


	//----- nvinfo : EIATTR_CRS_STACK_SIZE
	.align		4
.L_1538:
        /*0d74*/ 	.byte	0x04, 0x1e
        /*0d76*/ 	.short	(.L_1540 - .L_1539)
.L_1539:
        /*0d78*/ 	.word	0x00000000


	//----- nvinfo : EIATTR_CBANK_PARAM_SIZE
	.align		4
.L_1540:
        /*0d7c*/ 	.byte	0x03, 0x19
        /*0d7e*/ 	.short	0x0af0


	//----- nvinfo : EIATTR_PARAM_CBANK
	.align		4
        /*0d80*/ 	.byte	0x04, 0x0a
        /*0d82*/ 	.short	(.L_1542 - .L_1541)
	.align		4
.L_1541:
        /*0d84*/ 	.word	index@(.nv.constant0._ZN7cutlass13device_kernelIN5flash11enable_sm90INS1_16FlashAttnFwdSm90INS1_25CollectiveMainloopFwdSm90ILi2EN4cute5tupleIJNS5_1CILi1EEES8_S8_EEENS6_IJNS7_ILi128EEENS7_ILi96EEENS7_ILi64EEEEEELi256ENS_6half_tEfNS_4arch4Sm90ELb1ELb0ELb0ELb1ELb1ELb0ELb0ELb1ELb0ELb1ELb0ELb0EEENS1_21CollectiveEpilogueFwdINS6_IJSA_NS7_ILi256EEESB_EEES9_SE_SG_Li256ELb1ELb1ELb0ELb0EEENS1_36VarlenDynamicPersistentTileSchedulerILi128ELi96ELi256ELi128ELb0ELb1ELb1ELb1ELb1ELb1EEEEEEEEEvNT_6ParamsE)
        /*0d88*/ 	.short	0x0210
        /*0d8a*/ 	.short	0x0af0


	//----- nvinfo : EIATTR_SW_WAR
	.align		4
.L_1542:
        /*0d8c*/ 	.byte	0x04, 0x36
        /*0d8e*/ 	.short	(.L_1544 - .L_1543)
.L_1543:
        /*0d90*/ 	.word	0x00000008
.L_1544:


//--------------------- .nv.info._ZN7cutlass13device_kernelIN5flash11enable_sm90INS1_16FlashAttnFwdSm90INS1_25CollectiveMainloopFwdSm90ILi2EN4cute5tupleIJNS5_1CILi1EEES8_S8_EEENS6_IJNS7_ILi128EEENS7_ILi96EEENS7_ILi64EEEEEELi256ENS_6half_tEfNS_4arch4Sm90ELb1ELb0ELb0ELb1ELb1ELb1ELb0ELb1ELb0ELb1ELb0ELb0EEENS1_21CollectiveEpilogueFwdINS6_IJSA_NS7_ILi256EEESB_EEES9_SE_SG_Li256ELb1ELb1ELb0ELb0EEENS1_36VarlenDynamicPersistentTileSchedulerILi128ELi96ELi256ELi128ELb0ELb1ELb1ELb1ELb1ELb1EEEEEEEEEvNT_6ParamsE --------------------------
	.section	.nv.info._ZN7cutlass13device_kernelIN5flash11enable_sm90INS1_16FlashAttnFwdSm90INS1_25CollectiveMainloopFwdSm90ILi2EN4cute5tupleIJNS5_1CILi1EEES8_S8_EEENS6_IJNS7_ILi128EEENS7_ILi96EEENS7_ILi64EEEEEELi256ENS_6half_tEfNS_4arch4Sm90ELb1ELb0ELb0ELb1ELb1ELb1ELb0ELb1ELb0ELb1ELb0ELb0EEENS1_21CollectiveEpilogueFwdINS6_IJSA_NS7_ILi256EEESB_EEES9_SE_SG_Li256ELb1ELb1ELb0ELb0EEENS1_36VarlenDynamicPersistentTileSchedulerILi128ELi96ELi256ELi128ELb0ELb1ELb1ELb1ELb1ELb1EEEEEEEEEvNT_6ParamsE,"",@"SHT_CUDA_INFO"
	.sectionflags	@""
	.align	4


	//----- nvinfo : EIATTR_CUDA_API_VERSION
	.align		4
        /*0000*/ 	.byte	0x04, 0x37
        /*0002*/ 	.short	(.L_1546 - .L_1545)
.L_1545:
        /*0004*/ 	.word	0x00000082


	//----- nvinfo : EIATTR_KPARAM_INFO
	.align		4
.L_1546:
        /*0008*/ 	.byte	0x04, 0x17
        /*000a*/ 	.short	(.L_1548 - .L_1547)
.L_1547:
        /*000c*/ 	.word	0x00000000
        /*0010*/ 	.short	0x0000
        /*0012*/ 	.short	0x0070
        /*0014*/ 	.byte	0x00, 0xf0, 0x01, 0x2a


	//----- nvinfo : EIATTR_SPARSE_MMA_MASK
	.align		4
.L_1548:
        /*0018*/ 	.byte	0x03, 0x50
        /*001a*/ 	.short	0x0000


	//----- nvinfo : EIATTR_MAXREG_COUNT
	.align		4
        /*001c*/ 	.byte	0x03, 0x1b
        /*001e*/ 	.short	0x00a8


	//----- nvinfo : EIATTR_NUM_BARRIERS
	.align		4
        /*0020*/ 	.byte	0x02, 0x4c
        /*0022*/ 	.byte	0x10
	.zero		1


	//----- nvinfo : EIATTR_EXTERNS
	.align		4
        /*0024*/ 	.byte	0x04, 0x0f
        /*0026*/ 	.short	(.L_1550 - .L_1549)


	//   ....[0]....
	.align		4
.L_1549:
        /*0028*/ 	.word	index@(__assertfail)


	//----- nvinfo : EIATTR_ANNOTATIONS
	.align		4
.L_1550:
        /*002c*/ 	.byte	0x04, 0x55
        /*002e*/ 	.short	(.L_1552 - .L_1551)


	//   ....[0]....
.L_1551:
        /* <DEDUP_REMOVED lines=48> */


	//----- nvinfo : EIATTR_MERCURY_ISA_VERSION
	.align		4
.L_1552:
        /*0318*/ 	.byte	0x03, 0x5f
        /*031a*/ 	.short	0x0101


	//----- nvinfo : EIATTR_UNUSED_LOAD_BYTE_OFFSET
	.align		4
        /*031c*/ 	.byte	0x04, 0x44
        /*031e*/ 	.short	(.L_1554 - .L_1553)


	//   ....[0]....
.L_1553:
        /*0320*/ 	.word	0x00000a60
        /*0324*/ 	.word	0x0000fff0


	//   ....[1]....
        /*0328*/ 	.word	0x00010510
        /*032c*/ 	.word	0x0000fff0


	//----- nvinfo : EIATTR_INT_WARP_WIDE_INSTR_OFFSETS
	.align		4
.L_1554:
        /*0330*/ 	.byte	0x04, 0x31
        /*0332*/ 	.short	(.L_1556 - .L_1555)


	//   ....[0]....
.L_1555:
        /*0334*/ 	.word	0x00000120


	//   ....[1]....
        /*0338*/ 	.word	0x000001c0


	//   ....[2]....
        /*033c*/ 	.word	0x00000230


	//   ....[3]....
        /*0340*/ 	.word	0x00015ea0


	//   ....[4]....
        /*0344*/ 	.word	0x00015f30


	//   ....[5]....
        /*0348*/ 	.word	0x00019310


	//   ....[6]....
        /*034c*/ 	.word	0x000193a0


	//----- nvinfo : EIATTR_COOP_GROUP_MASK_REGIDS
	.align		4
.L_1556:
        /*0350*/ 	.byte	0x04, 0x29
        /*0352*/ 	.short	(.L_1558 - .L_1557)


	//   ....[0]....
.L_1557:
        /*0354*/ 	.word	0xffffffff


	//   ....[1]....
        /*0358*/ 	.word	0xffffffff


	//   ....[2]....
        /*035c*/ 	.word	0xffffffff


	//   ....[3]....
        /*0360*/ 	.word	0xffffffff


	//   ....[4]....
        /*0364*/ 	.word	0xffffffff


	//   ....[5]....
        /*0368*/ 	.word	0xffffffff


	//   ....[6]....
        /*036c*/ 	.word	0xffffffff


	//   ....[7]....
        /*0370*/ 	.word	0xffffffff


	//   ....[8]....
        /*0374*/ 	.word	0xffffffff


	//   ....[9]....
        /*0378*/ 	.word	0xffffffff


	//   ....[10]....
        /*037c*/ 	.word	0xffffffff


	//   ....[11]....
        /*0380*/ 	.word	0xffffffff


	//   ....[12]....
        /*0384*/ 	.word	0xffffffff


	//   ....[13]....
        /*0388*/ 	.word	0xffffffff


	//   ....[14]....
        /*038c*/ 	.word	0xffffffff


	//   ....[15]....
        /*0390*/ 	.word	0xffffffff


	//   ....[16]....
        /*0394*/ 	.word	0xffffffff


	//   ....[17]....
        /*0398*/ 	.word	0xffffffff


	//   ....[18]....
        /*039c*/ 	.word	0xffffffff


	//   ....[19]....
        /*03a0*/ 	.word	0xffffffff


	//   ....[20]....
        /*03a4*/ 	.word	0xffffffff


	//   ....[21]....
        /*03a8*/ 	.word	0xffffffff


	//   ....[22]....
        /*03ac*/ 	.word	0xffffffff


	//   ....[23]....
        /*03b0*/ 	.word	0xffffffff


	//   ....[24]....
        /*03b4*/ 	.word	0xffffffff


	//   ....[25]....
        /*03b8*/ 	.word	0xffffffff


	//   ....[26]....
        /*03bc*/ 	.word	0xffffffff


	//   ....[27]....
        /*03c0*/ 	.word	0xffffffff


	//   ....[28]....
        /*03c4*/ 	.word	0xffffffff


	//   ....[29]....
        /*03c8*/ 	.word	0xffffffff


	//   ....[30]....
        /*03cc*/ 	.word	0xffffffff


	//   ....[31]....
        /*03d0*/ 	.word	0xffffffff


	//   ....[32]....
        /*03d4*/ 	.word	0xffffffff


	//   ....[33]....
        /*03d8*/ 	.word	0xffffffff


	//   ....[34]....
        /*03dc*/ 	.word	0xffffffff


	//   ....[35]....
        /*03e0*/ 	.word	0xffffffff


	//   ....[36]....
        /*03e4*/ 	.word	0xffffffff


	//   ....[37]....
        /*03e8*/ 	.word	0xffffffff


	//   ....[38]....
        /*03ec*/ 	.word	0xffffffff


	//   ....[39]....
        /*03f0*/ 	.word	0xffffffff


	//   ....[40]....
        /*03f4*/ 	.word	0xffffffff


	//   ....[41]....
        /*03f8*/ 	.word	0xffffffff


	//   ....[42]....
        /*03fc*/ 	.word	0xffffffff


	//   ....[43]....
        /*0400*/ 	.word	0xffffffff


	//   ....[44]....
        /*0404*/ 	.word	0xffffffff


	//   ....[45]....
        /*0408*/ 	.word	0xffffffff


	//   ....[46]....
        /*040c*/ 	.word	0xffffffff


	//   ....[47]....
        /*0410*/ 	.word	0xffffffff


	//   ....[48]....
        /*0414*/ 	.word	0xffffffff


	//   ....[49]....
        /*0418*/ 	.word	0xffffffff


	//   ....[50]....
        /*041c*/ 	.word	0xffffffff


	//   ....[51]....
        /*0420*/ 	.word	0xffffffff


	//   ....[52]....
        /*0424*/ 	.word	0xffffffff


	//   ....[53]....
        /*0428*/ 	.word	0xffffffff


	//   ....[54]....
        /*042c*/ 	.word	0xffffffff


	//   ....[55]....
        /*0430*/ 	.word	0xffffffff


	//   ....[56]....
        /*0434*/ 	.word	0xffffffff


	//   ....[57]....
        /*0438*/ 	.word	0xffffffff


	//   ....[58]....
        /*043c*/ 	.word	0xffffffff


	//   ....[59]....
        /*0440*/ 	.word	0xffffffff


	//   ....[60]....
        /*0444*/ 	.word	0xffffffff


	//   ....[61]....
        /*0448*/ 	.word	0xffffffff


	//   ....[62]....
        /*044c*/ 	.word	0xffffffff


	//   ....[63]....
        /*0450*/ 	.word	0xffffffff


	//   ....[64]....
        /*0454*/ 	.word	0xffffffff


	//   ....[65]....
        /*0458*/ 	.word	0xffffffff


	//   ....[66]....
        /*045c*/ 	.word	0xffffffff


	//   ....[67]....
        /*0460*/ 	.word	0xffffffff


	//   ....[68]....
        /*0464*/ 	.word	0xffffffff


	//   ....[69]....
        /*0468*/ 	.word	0xffffffff


	//   ....[70]....
        /*046c*/ 	.word	0xffffffff


	//   ....[71]....
        /*0470*/ 	.word	0xffffffff


	//   ....[72]....
        /*0474*/ 	.word	0xffffffff


	//   ....[73]....
        /*0478*/ 	.word	0xffffffff


	//   ....[74]....
        /*047c*/ 	.word	0xffffffff


	//   ....[75]....
        /*0480*/ 	.word	0xffffffff


	//   ....[76]....
        /*0484*/ 	.word	0xffffffff


	//   ....[77]....
        /*0488*/ 	.word	0xffffffff


	//   ....[78]....
        /*048c*/ 	.word	0xffffffff


	//   ....[79]....
        /*0490*/ 	.word	0xffffffff


	//   ....[80]....
        /*0494*/ 	.word	0xffffffff


	//   ....[81]....
        /*0498*/ 	.word	0xffffffff


	//   ....[82]....
        /*049c*/ 	.word	0xffffffff


	//   ....[83]....
        /*04a0*/ 	.word	0xffffffff


	//   ....[84]....
        /*04a4*/ 	.word	0xffffffff


	//   ....[85]....
        /*04a8*/ 	.word	0xffffffff


	//   ....[86]....
        /*04ac*/ 	.word	0xffffffff


	//   ....[87]....
        /*04b0*/ 	.word	0xffffffff


	//   ....[88]....
        /*04b4*/ 	.word	0xffffffff


	//   ....[89]....
        /*04b8*/ 	.word	0xffffffff


	//   ....[90]....
        /*04bc*/ 	.word	0xffffffff


	//   ....[91]....
        /*04c0*/ 	.word	0xffffffff


	//   ....[92]....
        /*04c4*/ 	.word	0xffffffff


	//   ....[93]....
        /*04c8*/ 	.word	0xffffffff


	//   ....[94]....
        /*04cc*/ 	.word	0xffffffff


	//   ....[95]....
        /*04d0*/ 	.word	0xffffffff


	//   ....[96]....
        /*04d4*/ 	.word	0xffffffff


	//   ....[97]....
        /*04d8*/ 	.word	0xffffffff


	//   ....[98]....
        /*04dc*/ 	.word	0xffffffff


	//   ....[99]....
        /*04e0*/ 	.word	0xffffffff


	//   ....[100]....
        /*04e4*/ 	.word	0xffffffff


	//   ....[101]....
        /*04e8*/ 	.word	0xffffffff


	//   ....[102]....
        /*04ec*/ 	.word	0xffffffff


	//   ....[103]....
        /*04f0*/ 	.word	0xffffffff


	//   ....[104]....
        /*04f4*/ 	.word	0xffffffff


	//   ....[105]....
        /*04f8*/ 	.word	0xffffffff


	//   ....[106]....
        /*04fc*/ 	.word	0xffffffff


	//   ....[107]....
        /*0500*/ 	.word	0xffffffff


	//   ....[108]....
        /*0504*/ 	.word	0xffffffff


	//   ....[109]....
        /*0508*/ 	.word	0xffffffff


	//   ....[110]....
        /*050c*/ 	.word	0xffffffff


	//   ....[111]....
        /*0510*/ 	.word	0xffffffff


	//   ....[112]....
        /*0514*/ 	.word	0xffffffff


	//   ....[113]....
        /*0518*/ 	.word	0xffffffff


	//   ....[114]....
        /*051c*/ 	.word	0xffffffff


	//   ....[115]....
        /*0520*/ 	.word	0xffffffff


	//   ....[116]....
        /*0524*/ 	.word	0xffffffff


	//   ....[117]....
        /*0528*/ 	.word	0xffffffff


	//   ....[118]....
        /*052c*/ 	.word	0xffffffff


	//   ....[119]....
        /*0530*/ 	.word	0xffffffff


	//   ....[120]....
        /*0534*/ 	.word	0xffffffff


	//   ....[121]....
        /*0538*/ 	.word	0xffffffff


	//   ....[122]....
        /*053c*/ 	.word	0xffffffff


	//   ....[123]....
        /*0540*/ 	.word	0xffffffff


	//   ....[124]....
        /*0544*/ 	.word	0xffffffff


	//   ....[125]....
        /*0548*/ 	.word	0xffffffff


	//   ....[126]....
        /*054c*/ 	.word	0xffffffff


	//   ....[127]....
        /*0550*/ 	.word	0xffffffff


	//   ....[128]....
        /*0554*/ 	.word	0xffffffff


	//   ....[129]....
        /*0558*/ 	.word	0xffffffff


	//   ....[130]....
        /*055c*/ 	.word	0xffffffff


	//   ....[131]....
        /*0560*/ 	.word	0xffffffff


	//   ....[132]....
        /*0564*/ 	.word	0xffffffff


	//   ....[133]....
        /*0568*/ 	.word	0xffffffff


	//   ....[134]....
        /*056c*/ 	.word	0xffffffff


	//   ....[135]....
        /*0570*/ 	.word	0xffffffff


	//   ....[136]....
        /*0574*/ 	.word	0xffffffff


	//   ....[137]....
        /*0578*/ 	.word	0xffffffff


	//   ....[138]....
        /*057c*/ 	.word	0xffffffff


	//   ....[139]....
        /*0580*/ 	.word	0xffffffff


	//   ....[140]....
        /*0584*/ 	.word	0xffffffff


	//   ....[141]....
        /*0588*/ 	.word	0xffffffff


	//   ....[142]....
        /*058c*/ 	.word	0xffffffff


	//   ....[143]....
        /*0590*/ 	.word	0xffffffff


	//   ....[144]....
        /*0594*/ 	.word	0xffffffff


	//   ....[145]....
        /*0598*/ 	.word	0xffffffff


	//   ....[146]....
        /*059c*/ 	.word	0xffffffff


	//   ....[147]....
        /*05a0*/ 	.word	0xffffffff


	//   ....[148]....
        /*05a4*/ 	.word	0xffffffff


	//   ....[149]....
        /*05a8*/ 	.word	0xffffffff


	//   ....[150]....
        /*05ac*/ 	.word	0xffffffff


	//   ....[151]....
        /*05b0*/ 	.word	0xffffffff


	//   ....[152]....
        /*05b4*/ 	.word	0xffffffff


	//   ....[153]....
        /*05b8*/ 	.word	0xffffffff


	//   ....[154]....
        /*05bc*/ 	.word	0xffffffff


	//   ....[155]....
        /*05c0*/ 	.word	0xffffffff


	//   ....[156]....
        /*05c4*/ 	.word	0xffffffff


	//   ....[157]....
        /*05c8*/ 	.word	0xffffffff


	//   ....[158]....
        /*05cc*/ 	.word	0xffffffff


	//   ....[159]....
        /*05d0*/ 	.word	0xffffffff


	//   ....[160]....
        /*05d4*/ 	.word	0xffffffff


	//   ....[161]....
        /*05d8*/ 	.word	0xffffffff


	//   ....[162]....
        /*05dc*/ 	.word	0xffffffff


	//   ....[163]....
        /*05e0*/ 	.word	0xffffffff


	//   ....[164]....
        /*05e4*/ 	.word	0xffffffff


	//   ....[165]....
        /*05e8*/ 	.word	0xffffffff


	//   ....[166]....
        /*05ec*/ 	.word	0xffffffff


	//   ....[167]....
        /*05f0*/ 	.word	0xffffffff


	//   ....[168]....
        /*05f4*/ 	.word	0xffffffff


	//   ....[169]....
        /*05f8*/ 	.word	0xffffffff


	//   ....[170]....
        /*05fc*/ 	.word	0xffffffff


	//   ....[171]....
        /*0600*/ 	.word	0xffffffff


	//   ....[172]....
        /*0604*/ 	.word	0xffffffff


	//   ....[173]....
        /*0608*/ 	.word	0xffffffff


	//   ....[174]....
        /*060c*/ 	.word	0xffffffff


	//   ....[175]....
        /*0610*/ 	.word	0xffffffff


	//   ....[176]....
        /*0614*/ 	.word	0xffffffff


	//   ....[177]....
        /*0618*/ 	.word	0xffffffff


	//   ....[178]....
        /*061c*/ 	.word	0xffffffff


	//   ....[179]....
        /*0620*/ 	.word	0x0500000f


	//   ....[180]....
        /*0624*/ 	.word	0x0500000f


	//   ....[181]....
        /*0628*/ 	.word	0x0500000f


	//   ....[182]....
        /*062c*/ 	.word	0x0500000f


	//   ....[183]....
        /*0630*/ 	.word	0x0500000f


	//   ....[184]....
        /*0634*/ 	.word	0x0500000f


	//   ....[185]....
        /*0638*/ 	.word	0x0500000f


	//   ....[186]....
        /*063c*/ 	.word	0x0500000f


	//   ....[187]....
        /*0640*/ 	.word	0x0500000f


	//   ....[188]....
        /*0644*/ 	.word	0x0500000f


	//   ....[189]....
        /*0648*/ 	.word	0x0500000f


	//   ....[190]....
        /*064c*/ 	.word	0x0500000f


	//   ....[191]....
        /*0650*/ 	.word	0x0500000f


	//   ....[192]....
        /*0654*/ 	.word	0x0500000f


	//   ....[193]....
        /*0658*/ 	.word	0x0500000f


	//   ....[194]....
        /*065c*/ 	.word	0x0500000f


	//   ....[195]....
        /*0660*/ 	.word	0x0500000f


	//   ....[196]....
        /*0664*/ 	.word	0x0500000f


	//   ....[197]....
        /*0668*/ 	.word	0x0500000f


	//   ....[198]....
        /*066c*/ 	.word	0x0500000f


	//   ....[199]....
        /*0670*/ 	.word	0x0500000f


	//   ....[200]....
        /*0674*/ 	.word	0x0500000f


	//   ....[201]....
        /*0678*/ 	.word	0x0500000f


	//   ....[202]....
        /*067c*/ 	.word	0x0500000f


	//   ....[203]....
        /*0680*/ 	.word	0x0500000f


	//   ....[204]....
        /*0684*/ 	.word	0x0500000f


	//   ....[205]....
        /*0688*/ 	.word	0x0500000f


	//   ....[206]....
        /*068c*/ 	.word	0x0500000f


	//   ....[207]....
        /*0690*/ 	.word	0x0500000f


	//   ....[208]....
        /*0694*/ 	.word	0x0500000f


	//   ....[209]....
        /*0698*/ 	.word	0x0500000f


	//   ....[210]....
        /*069c*/ 	.word	0x0500000f


	//   ....[211]....
        /*06a0*/ 	.word	0x0500000f


	//   ....[212]....
        /*06a4*/ 	.word	0x0500000f


	//   ....[213]....
        /*06a8*/ 	.word	0x0500000f


	//   ....[214]....
        /*06ac*/ 	.word	0x0500000f


	//   ....[215]....
        /*06b0*/ 	.word	0x0500000f


	//   ....[216]....
        /*06b4*/ 	.word	0x0500000f


	//   ....[217]....
        /*06b8*/ 	.word	0x0500000f


	//   ....[218]....
        /*06bc*/ 	.word	0x0500000f


	//   ....[219]....
        /*06c0*/ 	.word	0x0500000f


	//   ....[220]....
        /*06c4*/ 	.word	0x0500000f


	//   ....[221]....
        /*06c8*/ 	.word	0x0500000f


	//   ....[222]....
        /*06cc*/ 	.word	0x0500000f


	//   ....[223]....
        /*06d0*/ 	.word	0x0500000f


	//   ....[224]....
        /*06d4*/ 	.word	0x0500000f


	//   ....[225]....
        /*06d8*/ 	.word	0x0500000f


	//   ....[226]....
        /*06dc*/ 	.word	0x0500000f


	//   ....[227]....
        /*06e0*/ 	.word	0x0500000f


	//   ....[228]....
        /*06e4*/ 	.word	0x0500000f


	//   ....[229]....
        /*06e8*/ 	.word	0x0500000f


	//   ....[230]....
        /*06ec*/ 	.word	0x0500000f


	//   ....[231]....
        /*06f0*/ 	.word	0x0500000f


	//   ....[232]....
        /*06f4*/ 	.word	0x0500000f


	//   ....[233]....
        /*06f8*/ 	.word	0x0500000f


	//   ....[234]....
        /*06fc*/ 	.word	0x0500000f


	//   ....[235]....
        /*0700*/ 	.word	0x0500000f


	//   ....[236]....
        /*0704*/ 	.word	0x0500000f


	//   ....[237]....
        /*0708*/ 	.word	0x0500000f


	//   ....[238]....
        /*070c*/ 	.word	0x0500000f


	//   ....[239]....
        /*0710*/ 	.word	0x0500000f


	//   ....[240]....
        /*0714*/ 	.word	0x0500000f


	//   ....[241]....
        /*0718*/ 	.word	0x0500000f


	//   ....[242]....
        /*071c*/ 	.word	0x0500000f


	//   ....[243]....
        /*0720*/ 	.word	0x0500000f


	//   ....[244]....
        /*0724*/ 	.word	0x0500000f


	//   ....[245]....
        /*0728*/ 	.word	0x0500000f


	//   ....[246]....
        /*072c*/ 	.word	0x0500000f


	//   ....[247]....
        /*0730*/ 	.word	0x0500000f


	//   ....[248]....
        /*0734*/ 	.word	0x0500000f


	//   ....[249]....
        /*0738*/ 	.word	0x0500000f


	//   ....[250]....
        /*073c*/ 	.word	0x0500000f


	//   ....[251]....
        /*0740*/ 	.word	0x0500000f


	//   ....[252]....
        /*0744*/ 	.word	0x0500000f


	//   ....[253]....
        /*0748*/ 	.word	0x0500000f


	//   ....[254]....
        /*074c*/ 	.word	0x0500000f


	//   ....[255]....
        /*0750*/ 	.word	0x0500000f


	//   ....[0]....
        /*0754*/ 	.word	0x0500000f


	//   ....[1]....
        /*0758*/ 	.word	0x0500000f


	//   ....[2]....
        /*075c*/ 	.word	0x0500000f


	//   ....[3]....
        /*0760*/ 	.word	0x0500000f


	//   ....[4]....
        /*0764*/ 	.word	0x0500000f


	//   ....[5]....
        /*0768*/ 	.word	0x0500000f


	//   ....[6]....
        /*076c*/ 	.word	0x0500000f


	//   ....[7]....
        /*0770*/ 	.word	0x0500000f


	//   ....[8]....
        /*0774*/ 	.word	0x0500000f


	//   ....[9]....
        /*0778*/ 	.word	0x0500000f


	//   ....[10]....
        /*077c*/ 	.word	0x0500000f


	//   ....[11]....
        /*0780*/ 	.word	0x0500000f


	//   ....[12]....
        /*0784*/ 	.word	0x0500000f


	//   ....[13]....
        /*0788*/ 	.word	0x0500000f


	//   ....[14]....
        /*078c*/ 	.word	0x0500000f


	//   ....[15]....
        /*0790*/ 	.word	0x0500000f


	//   ....[16]....
        /*0794*/ 	.word	0x0500000f


	//   ....[17]....
        /*0798*/ 	.word	0x0500000f


	//   ....[18]....
        /*079c*/ 	.word	0x0500000f


	//   ....[19]....
        /*07a0*/ 	.word	0x0500000f


	//   ....[20]....
        /*07a4*/ 	.word	0x0500000f


	//   ....[21]....
        /*07a8*/ 	.word	0x0500000f


	//   ....[22]....
        /*07ac*/ 	.word	0x0500000f


	//   ....[23]....
        /*07b0*/ 	.word	0x0500000f


	//   ....[24]....
        /*07b4*/ 	.word	0x0500000f


	//   ....[25]....
        /*07b8*/ 	.word	0x0500000f


	//   ....[26]....
        /*07bc*/ 	.word	0x0500000f


	//   ....[27]....
        /*07c0*/ 	.word	0x0500000f


	//   ....[28]....
        /*07c4*/ 	.word	0x0500000f


	//   ....[29]....
        /*07c8*/ 	.word	0x0500000f


	//   ....[30]....
        /*07cc*/ 	.word	0x0500000f


	//   ....[31]....
        /*07d0*/ 	.word	0x0500000f


	//   ....[32]....
        /*07d4*/ 	.word	0x0500000f


	//   ....[33]....
        /*07d8*/ 	.word	0x0500000f


	//   ....[34]....
        /*07dc*/ 	.word	0x0500000f


	//   ....[35]....
        /*07e0*/ 	.word	0x0500000f


	//   ....[36]....
        /*07e4*/ 	.word	0x0500000f


	//   ....[37]....
        /*07e8*/ 	.word	0x0500000f


	//   ....[38]....
        /*07ec*/ 	.word	0x0500000f


	//   ....[39]....
        /*07f0*/ 	.word	0x0500000f


	//   ....[40]....
        /*07f4*/ 	.word	0x0500000f


	//   ....[41]....
        /*07f8*/ 	.word	0x0500000f


	//   ....[42]....
        /*07fc*/ 	.word	0x0500000f


	//   ....[43]....
        /*0800*/ 	.word	0x0500000f


	//----- nvinfo : EIATTR_COOP_GROUP_INSTR_OFFSETS
	.align		4
.L_1558:
        /*0804*/ 	.byte	0x04, 0x28
        /*0806*/ 	.short	(.L_1560 - .L_1559)


	//   ....[0]....
.L_1559:
        /*0808*/ 	.word	0x00000060


	//   ....[1]....
        /*080c*/ 	.word	0x00000130


	//   ....[2]....
        /*0810*/ 	.word	0x000001e0


	//   ....[3]....
        /*0814*/ 	.word	0x000003a0


	//   ....[4]....
        /*0818*/ 	.word	0x00000500


	//   ....[5]....
        /*081c*/ 	.word	0x00000620


	//   ....[6]....
        /*0820*/ 	.word	0x00000780


	//   ....[7]....
        /*0824*/ 	.word	0x00002dd0


	//   ....[8]....
        /*0828*/ 	.word	0x00002de0


	//   ....[9]....
        /*082c*/ 	.word	0x000034b0


	//   ....[10]....
        /*0830*/ 	.word	0x000034c0


	//   ....[11]....
        /*0834*/ 	.word	0x00004040


	//   ....[12]....
        /*0838*/ 	.word	0x00004050


	//   ....[13]....
        /*083c*/ 	.word	0x000047d0


	//   ....[14]....
        /*0840*/ 	.word	0x000047e0


	//   ....[15]....
        /*0844*/ 	.word	0x000051e0


	//   ....[16]....
        /*0848*/ 	.word	0x000051f0


	//   ....[17]....
        /*084c*/ 	.word	0x00005300


	//   ....[18]....
        /*0850*/ 	.word	0x00005310


	//   ....[19]....
        /*0854*/ 	.word	0x000056e0


	//   ....[20]....
        /*0858*/ 	.word	0x00005700


	//   ....[21]....
        /*085c*/ 	.word	0x000059d0


	//   ....[22]....
        /*0860*/ 	.word	0x000059f0


	//   ....[23]....
        /*0864*/ 	.word	0x000063f0


	//   ....[24]....
        /*0868*/ 	.word	0x00006b60


	//   ....[25]....
        /*086c*/ 	.word	0x00006b70


	//   ....[26]....
        /*0870*/ 	.word	0x00006b80


	//   ....[27]....
        /*0874*/ 	.word	0x00006b90


	//   ....[28]....
        /*0878*/ 	.word	0x00006eb0


	//   ....[29]....
        /*087c*/ 	.word	0x00006ec0


	//   ....[30]....
        /*0880*/ 	.word	0x00006ed0


	//   ....[31]....
        /*0884*/ 	.word	0x00006ee0


	//   ....[32]....
        /*0888*/ 	.word	0x000081b0


	//   ....[33]....
        /*088c*/ 	.word	0x000081d0


	//   ....[34]....
        /*0890*/ 	.word	0x000081e0


	//   ....[35]....
        /*0894*/ 	.word	0x000081f0


	//   ....[36]....
        /*0898*/ 	.word	0x000082e0


	//   ....[37]....
        /*089c*/ 	.word	0x00008300


	//   ....[38]....
        /*08a0*/ 	.word	0x000083a0


	//   ....[39]....
        /*08a4*/ 	.word	0x000083d0


	//   ....[40]....
        /*08a8*/ 	.word	0x00009a10


	//   ....[41]....
        /*08ac*/ 	.word	0x00009a30


	//   ....[42]....
        /*08b0*/ 	.word	0x00009fa0


	//   ....[43]....
        /*08b4*/ 	.word	0x0000a110


	//   ....[44]....
        /*08b8*/ 	.word	0x0000a4e0


	//   ....[45]....
        /*08bc*/ 	.word	0x0000a5d0


	//   ....[46]....
        /*08c0*/ 	.word	0x0000b890


	//   ....[47]....
        /*08c4*/ 	.word	0x0000b8a0


	//   ....[48]....
        /*08c8*/ 	.word	0x0000bd90


	//   ....[49]....
        /*08cc*/ 	.word	0x0000bdb0


	//   ....[50]....
        /*08d0*/ 	.word	0x0000c4f0


	//   ....[51]....
        /*08d4*/ 	.word	0x0000c520


	//   ....[52]....
        /*08d8*/ 	.word	0x0000e0a0


	//   ....[53]....
        /*08dc*/ 	.word	0x0000e0d0


	//   ....[54]....
        /*08e0*/ 	.word	0x0000eb00


	//   ....[55]....
        /*08e4*/ 	.word	0x0000eb80


	//   ....[56]....
        /*08e8*/ 	.word	0x0000fa90


	//   ....[57]....
        /*08ec*/ 	.word	0x0000faf0


	//   ....[58]....
        /*08f0*/ 	.word	0x0000fb30


	//   ....[59]....
        /*08f4*/ 	.word	0x0000fb60


	//   ....[60]....
        /*08f8*/ 	.word	0x00011630


	//   ....[61]....
        /*08fc*/ 	.word	0x00011870


	//   ....[62]....
        /*0900*/ 	.word	0x000118a0


	//   ....[63]....
        /*0904*/ 	.word	0x000118d0


	//   ....[64]....
        /*0908*/ 	.word	0x00012030


	//   ....[65]....
        /*090c*/ 	.word	0x00012050


	//   ....[66]....
        /*0910*/ 	.word	0x000121a0


	//   ....[67]....
        /*0914*/ 	.word	0x000121c0


	//   ....[68]....
        /*0918*/ 	.word	0x00012300


	//   ....[69]....
        /*091c*/ 	.word	0x00012320


	//   ....[70]....
        /*0920*/ 	.word	0x00012470


	//   ....[71]....
        /*0924*/ 	.word	0x00012490


	//   ....[72]....
        /*0928*/ 	.word	0x00012da0


	//   ....[73]....
        /*092c*/ 	.word	0x00012db0


	//   ....[74]....
        /*0930*/ 	.word	0x00012ff0


	//   ....[75]....
        /*0934*/ 	.word	0x00013000


	//   ....[76]....
        /*0938*/ 	.word	0x00013230


	//   ....[77]....
        /*093c*/ 	.word	0x00013240


	//   ....[78]....
        /*0940*/ 	.word	0x00013470


	//   ....[79]....
        /*0944*/ 	.word	0x00013480


	//   ....[80]....
        /*0948*/ 	.word	0x00013710


	//   ....[81]....
        /*094c*/ 	.word	0x000138c0


	//   ....[82]....
        /*0950*/ 	.word	0x000138f0


	//   ....[83]....
        /*0954*/ 	.word	0x00013920


	//   ....[84]....
        /*0958*/ 	.word	0x00013950


	//   ....[85]....
        /*095c*/ 	.word	0x00013980


	//   ....[86]....
        /*0960*/ 	.word	0x000139b0


	//   ....[87]....
        /*0964*/ 	.word	0x00013b20


	//   ....[88]....
        /*0968*/ 	.word	0x00013b50


	//   ....[89]....
        /*096c*/ 	.word	0x00013b80


	//   ....[90]....
        /*0970*/ 	.word	0x00013bb0


	//   ....[91]....
        /*0974*/ 	.word	0x00013be0


	//   ....[92]....
        /*0978*/ 	.word	0x00013c10


	//   ....[93]....
        /*097c*/ 	.word	0x00013ca0


	//   ....[94]....
        /*0980*/ 	.word	0x00013d00


	//   ....[95]....
        /*0984*/ 	.word	0x00013d90


	//   ....[96]....
        /*0988*/ 	.word	0x00014b80


	//   ....[97]....
        /*098c*/ 	.word	0x00016a70


	//   ....[98]....
        /*0990*/ 	.word	0x00016a90


	//   ....[99]....
        /*0994*/ 	.word	0x00016b20


	//   ....[100]....
        /*0998*/ 	.word	0x00016b40


	//   ....[101]....
        /*099c*/ 	.word	0x00016bc0


	//   ....[102]....
        /*09a0*/ 	.word	0x00016be0


	//   ....[103]....
        /*09a4*/ 	.word	0x00016c60


	//   ....[104]....
        /*09a8*/ 	.word	0x00016c80


	//   ....[105]....
        /*09ac*/ 	.word	0x00016d00


	//   ....[106]....
        /*09b0*/ 	.word	0x00016d20


	//   ....[107]....
        /*09b4*/ 	.word	0x00016d30


	//   ....[108]....
        /*09b8*/ 	.word	0x00016d40


	//   ....[109]....
        /*09bc*/ 	.word	0x000175b0


	//   ....[110]....
        /*09c0*/ 	.word	0x000175e0


	//   ....[111]....
        /*09c4*/ 	.word	0x000176a0


	//   ....[112]....
        /*09c8*/ 	.word	0x000176b0


	//   ....[113]....
        /*09cc*/ 	.word	0x00017740


	//   ....[114]....
        /*09d0*/ 	.word	0x00017750


	//   ....[115]....
        /*09d4*/ 	.word	0x000177e0


	//   ....[116]....
        /*09d8*/ 	.word	0x000177f0


	//   ....[117]....
        /*09dc*/ 	.word	0x00017880


	//   ....[118]....
        /*09e0*/ 	.word	0x00017890


	//   ....[119]....
        /*09e4*/ 	.word	0x00017920


	//   ....[120]....
        /*09e8*/ 	.word	0x00017930


	//   ....[121]....
        /*09ec*/ 	.word	0x000179b0


	//   ....[122]....
        /*09f0*/ 	.word	0x000179c0


	//   ....[123]....
        /*09f4*/ 	.word	0x000179d0


	//   ....[124]....
        /*09f8*/ 	.word	0x000179e0


	//   ....[125]....
        /*09fc*/ 	.word	0x00017e60


	//   ....[126]....
        /*0a00*/ 	.word	0x00017e90


	//   ....[127]....
        /*0a04*/ 	.word	0x00017ef0


	//   ....[128]....
        /*0a08*/ 	.word	0x00017fa0


	//   ....[129]....
        /*0a0c*/ 	.word	0x00017fb0


	//   ....[130]....
        /*0a10*/ 	.word	0x00017fe0


	//   ....[131]....
        /*0a14*/ 	.word	0x00018070


	//   ....[132]....
        /*0a18*/ 	.word	0x00018120


	//   ....[133]....
        /*0a1c*/ 	.word	0x00018130


	//   ....[134]....
        /*0a20*/ 	.word	0x00018160


	//   ....[135]....
        /*0a24*/ 	.word	0x00018170


	//   ....[136]....
        /*0a28*/ 	.word	0x00018200


	//   ....[137]....
        /*0a2c*/ 	.word	0x00018930


	//   ....[138]....
        /*0a30*/ 	.word	0x00018950


	//   ....[139]....
        /*0a34*/ 	.word	0x000189a0


	//   ....[140]....
        /*0a38*/ 	.word	0x000189b0


	//   ....[141]....
        /*0a3c*/ 	.word	0x000189f0


	//   ....[142]....
        /*0a40*/ 	.word	0x00018a00


	//   ....[143]....
        /*0a44*/ 	.word	0x00018a40


	//   ....[144]....
        /*0a48*/ 	.word	0x00018a50


	//   ....[145]....
        /*0a4c*/ 	.word	0x00018a90


	//   ....[146]....
        /*0a50*/ 	.word	0x00018aa0


	//   ....[147]....
        /*0a54*/ 	.word	0x00018ab0


	//   ....[148]....
        /*0a58*/ 	.word	0x00018af0


	//   ....[149]....
        /*0a5c*/ 	.word	0x00018e30


	//   ....[150]....
        /*0a60*/ 	.word	0x00018e50


	//   ....[151]....
        /*0a64*/ 	.word	0x00018e60


	//   ....[152]....
        /*0a68*/ 	.word	0x00018e80


	//   ....[153]....
        /*0a6c*/ 	.word	0x00018ef0


	//   ....[154]....
        /*0a70*/ 	.word	0x00018f10


	//   ....[155]....
        /*0a74*/ 	.word	0x00018f70


	//   ....[156]....
        /*0a78*/ 	.word	0x00018f90


	//   ....[157]....
        /*0a7c*/ 	.word	0x00018ff0


	//   ....[158]....
        /*0a80*/ 	.word	0x00019010


	//   ....[159]....
        /*0a84*/ 	.word	0x00019070


	//   ....[160]....
        /*0a88*/ 	.word	0x00019090


	//   ....[161]....
        /*0a8c*/ 	.word	0x00019580


	//   ....[162]....
        /*0a90*/ 	.word	0x000195d0


	//   ....[163]....
        /*0a94*/ 	.word	0x00019600


	//   ....[164]....
        /*0a98*/ 	.word	0x00019630


	//   ....[165]....
        /*0a9c*/ 	.word	0x00019640


	//   ....[166]....
        /*0aa0*/ 	.word	0x00019670


	//   ....[167]....
        /*0aa4*/ 	.word	0x000196a0


	//   ....[168]....
        /*0aa8*/ 	.word	0x000196d0


	//   ....[169]....
        /*0aac*/ 	.word	0x00019850


	//   ....[170]....
        /*0ab0*/ 	.word	0x00019880


	//   ....[171]....
        /*0ab4*/ 	.word	0x000198b0


	//   ....[172]....
        /*0ab8*/ 	.word	0x000198e0


	//   ....[173]....
        /*0abc*/ 	.word	0x00019910


	//   ....[174]....
        /*0ac0*/ 	.word	0x00019940


	//   ....[175]....
        /*0ac4*/ 	.word	0x00019a00


	//   ....[176]....
        /*0ac8*/ 	.word	0x00019a20


	//   ....[177]....
        /*0acc*/ 	.word	0x00019a90


	//   ....[178]....
        /*0ad0*/ 	.word	0x0001a130


	//   ....[179]....
        /*0ad4*/ 	.word	0x0001a450


	//   ....[180]....
        /*0ad8*/ 	.word	0x0001a4e0


	//   ....[181]....
        /*0adc*/ 	.word	0x0001a570


	//   ....[182]....
        /*0ae0*/ 	.word	0x0001a600


	//   ....[183]....
        /*0ae4*/ 	.word	0x0001a6e0


	//   ....[184]....
        /*0ae8*/ 	.word	0x0001a770


	//   ....[185]....
        /*0aec*/ 	.word	0x0001a810


	//   ....[186]....
        /*0af0*/ 	.word	0x0001a8a0


	//   ....[187]....
        /*0af4*/ 	.word	0x0001a990


	//   ....[188]....
        /*0af8*/ 	.word	0x0001aa20


	//   ....[189]....
        /*0afc*/ 	.word	0x0001aac0


	//   ....[190]....
        /*0b00*/ 	.word	0x0001ab50


	//   ....[191]....
        /*0b04*/ 	.word	0x0001ac90


	//   ....[192]....
        /*0b08*/ 	.word	0x0001ad30


	//   ....[193]....
        /*0b0c*/ 	.word	0x0001adc0


	//   ....[194]....
        /*0b10*/ 	.word	0x0001ae10


	//   ....[195]....
        /*0b14*/ 	.word	0x0001ae60


	//   ....[196]....
        /*0b18*/ 	.word	0x0001aef0


	//   ....[197]....
        /*0b1c*/ 	.word	0x0001af80


	//   ....[198]....
        /*0b20*/ 	.word	0x0001afd0


	//   ....[199]....
        /*0b24*/ 	.word	0x0001b020


	//   ....[200]....
        /*0b28*/ 	.word	0x0001b110


	//   ....[201]....
        /*0b2c*/ 	.word	0x0001b1c0


	//   ....[202]....
        /*0b30*/ 	.word	0x0001b240


	//   ....[203]....
        /*0b34*/ 	.word	0x0001b2b0


	//   ....[204]....
        /*0b38*/ 	.word	0x0001b3f0


	//   ....[205]....
        /*0b3c*/ 	.word	0x0001b4f0


	//   ....[206]....
        /*0b40*/ 	.word	0x0001b5b0


	//   ....[207]....
        /*0b44*/ 	.word	0x0001b600


	//   ....[208]....
        /*0b48*/ 	.word	0x0001b8b0


	//   ....[209]....
        /*0b4c*/ 	.word	0x0001b900


	//   ....[210]....
        /*0b50*/ 	.word	0x0001b990


	//   ....[211]....
        /*0b54*/ 	.word	0x0001ba20


	//   ....[212]....
        /*0b58*/ 	.word	0x0001bab0


	//   ....[213]....
        /*0b5c*/ 	.word	0x0001bb40


	//   ....[214]....
        /*0b60*/ 	.word	0x0001bbd0


	//   ....[215]....
        /*0b64*/ 	.word	0x0001bc60


	//   ....[216]....
        /*0b68*/ 	.word	0x0001bd20


	//   ....[217]....
        /*0b6c*/ 	.word	0x0001c000


	//   ....[218]....
        /*0b70*/ 	.word	0x0001c0f0


	//   ....[219]....
        /*0b74*/ 	.word	0x0001c190


	//   ....[220]....
        /*0b78*/ 	.word	0x0001c1f0


	//   ....[221]....
        /*0b7c*/ 	.word	0x0001c2e0


	//   ....[222]....
        /*0b80*/ 	.word	0x0001c350


	//   ....[223]....
        /*0b84*/ 	.word	0x0001c440


	//   ....[224]....
        /*0b88*/ 	.word	0x0001c4b0


	//   ....[225]....
        /*0b8c*/ 	.word	0x0001c5a0


	//   ....[226]....
        /*0b90*/ 	.word	0x0001c610


	//   ....[227]....
        /*0b94*/ 	.word	0x0001c700


	//   ....[228]....
        /*0b98*/ 	.word	0x0001c770


	//   ....[229]....
        /*0b9c*/ 	.word	0x0001c850


	//   ....[230]....
        /*0ba0*/ 	.word	0x0001c900


	//   ....[231]....
        /*0ba4*/ 	.word	0x0001c970


	//   ....[232]....
        /*0ba8*/ 	.word	0x0001c9d0


	//   ....[233]....
        /*0bac*/ 	.word	0x0001cac0


	//   ....[234]....
        /*0bb0*/ 	.word	0x0001cb20


	//   ....[235]....
        /*0bb4*/ 	.word	0x0001cc20


	//   ....[236]....
        /*0bb8*/ 	.word	0x0001cc80


	//   ....[237]....
        /*0bbc*/ 	.word	0x0001cd80


	//   ....[238]....
        /*0bc0*/ 	.word	0x0001cde0


	//   ....[239]....
        /*0bc4*/ 	.word	0x0001cee0


	//   ....[240]....
        /*0bc8*/ 	.word	0x0001cf40


	//   ....[241]....
        /*0bcc*/ 	.word	0x0001d040


	//   ....[242]....
        /*0bd0*/ 	.word	0x0001d0a0


	//   ....[243]....
        /*0bd4*/ 	.word	0x0001d1a0


	//   ....[244]....
        /*0bd8*/ 	.word	0x0001d200


	//   ....[245]....
        /*0bdc*/ 	.word	0x0001d2a0


	//   ....[246]....
        /*0be0*/ 	.word	0x0001d420


	//   ....[247]....
        /*0be4*/ 	.word	0x0001d4f0


	//   ....[248]....
        /*0be8*/ 	.word	0x0001d5b0


	//   ....[249]....
        /*0bec*/ 	.word	0x0001d6c0


	//   ....[250]....
        /*0bf0*/ 	.word	0x0001d720


	//   ....[251]....
        /*0bf4*/ 	.word	0x0001d830


	//   ....[252]....
        /*0bf8*/ 	.word	0x0001d890


	//   ....[253]....
        /*0bfc*/ 	.word	0x0001d9a0


	//   ....[254]....
        /*0c00*/ 	.word	0x0001da00


	//   ....[255]....
        /*0c04*/ 	.word	0x0001db10


	//   ....[0]....
        /*0c08*/ 	.word	0x0001db70


	//   ....[1]....
        /*0c0c*/ 	.word	0x0001dc30


	//   ....[2]....
        /*0c10*/ 	.word	0x0001dd90


	//   ....[3]....
        /*0c14*/ 	.word	0x0001de30


	//   ....[4]....
        /*0c18*/ 	.word	0x0001de90


	//   ....[5]....
        /*0c1c*/ 	.word	0x0001df40


	//   ....[6]....
        /*0c20*/ 	.word	0x0001dfa0


	//   ....[7]....
        /*0c24*/ 	.word	0x0001e050


	//   ....[8]....
        /*0c28*/ 	.word	0x0001e0b0


	//   ....[9]....
        /*0c2c*/ 	.word	0x0001e160


	//   ....[10]....
        /*0c30*/ 	.word	0x0001e1c0


	//   ....[11]....
        /*0c34*/ 	.word	0x0001e270


	//   ....[12]....
        /*0c38*/ 	.word	0x0001e2d0


	//   ....[13]....
        /*0c3c*/ 	.word	0x0001e380


	//   ....[14]....
        /*0c40*/ 	.word	0x0001e470


	//   ....[15]....
        /*0c44*/ 	.word	0x0001e510


	//   ....[16]....
        /*0c48*/ 	.word	0x0001e570


	//   ....[17]....
        /*0c4c*/ 	.word	0x0001e640


	//   ....[18]....
        /*0c50*/ 	.word	0x0001e6a0


	//   ....[19]....
        /*0c54*/ 	.word	0x0001e770


	//   ....[20]....
        /*0c58*/ 	.word	0x0001e7d0


	//   ....[21]....
        /*0c5c*/ 	.word	0x0001e8a0


	//   ....[22]....
        /*0c60*/ 	.word	0x0001e900


	//   ....[23]....
        /*0c64*/ 	.word	0x0001e9d0


	//   ....[24]....
        /*0c68*/ 	.word	0x0001ea30


	//   ....[25]....
        /*0c6c*/ 	.word	0x0001eb00


	//   ....[26]....
        /*0c70*/ 	.word	0x0001eb90


	//   ....[27]....
        /*0c74*/ 	.word	0x0001ec30


	//   ....[28]....
        /*0c78*/ 	.word	0x0001ed50


	//   ....[29]....
        /*0c7c*/ 	.word	0x0001edc0


	//   ....[30]....
        /*0c80*/ 	.word	0x0001ee30


	//   ....[31]....
        /*0c84*/ 	.word	0x0001eea0


	//   ....[32]....
        /*0c88*/ 	.word	0x0001ef10


	//   ....[33]....
        /*0c8c*/ 	.word	0x0001ef90


	//   ....[34]....
        /*0c90*/ 	.word	0x0001f020


	//   ....[35]....
        /*0c94*/ 	.word	0x0001f0b0


	//   ....[36]....
        /*0c98*/ 	.word	0x0001f120


	//   ....[37]....
        /*0c9c*/ 	.word	0x0001f190


	//   ....[38]....
        /*0ca0*/ 	.word	0x0001f200


	//   ....[39]....
        /*0ca4*/ 	.word	0x0001f280


	//   ....[40]....
        /*0ca8*/ 	.word	0x0001f2f0


	//   ....[41]....
        /*0cac*/ 	.word	0x0001f390


	//   ....[42]....
        /*0cb0*/ 	.word	0x0001f420


	//   ....[43]....
        /*0cb4*/ 	.word	0x0001f540


	//----- nvinfo : EIATTR_REG_RECONFIG
	.align		4
.L_1560:
        /*0cb8*/ 	.byte	0x01, 0x54
	.zero		2


	//----- nvinfo : EIATTR_SYSCALL_OFFSETS
	.align		4
        /*0cbc*/ 	.byte	0x04, 0x46
        /*0cbe*/ 	.short	(.L_1562 - .L_1561)


	//   ....[0]....
.L_1561:
        /*0cc0*/ 	.word	0x000019a0


	//   ....[1]....
        /*0cc4*/ 	.word	0x00001af0


	//   ....[2]....
        /*0cc8*/ 	.word	0x00006590


	//   ....[3]....
        /*0ccc*/ 	.word	0x000068b0


	//   ....[4]....
        /*0cd0*/ 	.word	0x00016090


	//   ....[5]....
        /*0cd4*/ 	.word	0x000161e0


	//   ....[6]....
        /*0cd8*/ 	.word	0x000162d0


	//   ....[7]....
        /*0cdc*/ 	.word	0x000171f0


	//----- nvinfo : EIATTR_MBARRIER_INSTR_OFFSETS
	.align		4
.L_1562:
        /*0ce0*/ 	.byte	0x04, 0x39
        /*0ce2*/ 	.short	(.L_1564 - .L_1563)


	//   ....[0]....
.L_1563:
        /*0ce4*/ 	.word	0x00000250
        /*0ce8*/ 	.word	0x000000ff
        /*0cec*/ 	.word	0x00022800
        /*0cf0*/ 	.short	0x0100
        /*0cf2*/ 	.byte	0x08
	.zero		1


	//   ....[1]....
        /*0cf4*/ 	.word	0x00000260
        /*0cf8*/ 	.word	0x000000ff
        /*0cfc*/ 	.word	0x00022820
        /*0d00*/ 	.short	0x0100
        /*0d02*/ 	.byte	0x08
	.zero		1


	//   ....[2]....
        /*0d04*/ 	.word	0x00000350
        /*0d08*/ 	.word	0x000000ff
        /*0d0c*/ 	.word	0x00022830
        /*0d10*/ 	.short	0x0100
        /*0d12*/ 	.byte	0x08
	.zero		1


	//   ....[3]....
        /*0d14*/ 	.word	0x00000360
        /*0d18*/ 	.word	0x000000ff
        /*0d1c*/ 	.word	0x00022840
        /*0d20*/ 	.short	0x0100
        /*0d22*/ 	.byte	0x08
	.zero		1


	//   ....[4]....
        /*0d24*/ 	.word	0x00000370
        /*0d28*/ 	.word	0x000000ff
        /*0d2c*/ 	.word	0x00022838
        /*0d30*/ 	.short	0x0100
        /*0d32*/ 	.byte	0x08
	.zero		1


	//   ....[5]....
        /*0d34*/ 	.word	0x00000380
        /*0d38*/ 	.word	0x000000ff
        /*0d3c*/ 	.word	0x00022848
        /*0d40*/ 	.short	0x0100
        /*0d42*/ 	.byte	0x08
	.zero		1


	//   ....[6]....
        /*0d44*/ 	.word	0x000004b0
        /*0d48*/ 	.word	0x000000ff
        /*0d4c*/ 	.word	0x00022850
        /*0d50*/ 	.short	0x0100
        /*0d52*/ 	.byte	0x08
	.zero		1


	//   ....[7]....
        /*0d54*/ 	.word	0x000004c0
        /*0d58*/ 	.word	0x000000ff
        /*0d5c*/ 	.word	0x00022860
        /*0d60*/ 	.short	0x0100
        /*0d62*/ 	.byte	0x08
	.zero		1


	//   ....[8]....
        /*0d64*/ 	.word	0x000004d0
        /*0d68*/ 	.word	0x000000ff
        /*0d6c*/ 	.word	0x00022858
        /*0d70*/ 	.short	0x0100
        /*0d72*/ 	.byte	0x08
	.zero		1


	//   ....[9]....
        /*0d74*/ 	.word	0x000004e0
        /*0d78*/ 	.word	0x000000ff
        /*0d7c*/ 	.word	0x00022868
        /*0d80*/ 	.short	0x0100
        /*0d82*/ 	.byte	0x08
	.zero		1


	//   ....[10]....
        /*0d84*/ 	.word	0x000005d0
        /*0d88*/ 	.word	0x000000ff
        /*0d8c*/ 	.word	0x00022870
        /*0d90*/ 	.short	0x0100
        /*0d92*/ 	.byte	0x06
	.zero		1


	//   ....[11]....
        /*0d94*/ 	.word	0x000005e0
        /*0d98*/ 	.word	0x000000ff
        /*0d9c*/ 	.word	0x00022880
        /*0da0*/ 	.short	0x0100
        /*0da2*/ 	.byte	0x06
	.zero		1


	//   ....[12]....
        /*0da4*/ 	.word	0x000005f0
        /*0da8*/ 	.word	0x000000ff
        /*0dac*/ 	.word	0x00022878
        /*0db0*/ 	.short	0x0100
        /*0db2*/ 	.byte	0x06
	.zero		1


	//   ....[13]....
        /*0db4*/ 	.word	0x00000600
        /*0db8*/ 	.word	0x000000ff
        /*0dbc*/ 	.word	0x00022888
        /*0dc0*/ 	.short	0x0100
        /*0dc2*/ 	.byte	0x06
	.zero		1


	//   ....[14]....
        /*0dc4*/ 	.word	0x00000730
        /*0dc8*/ 	.word	0x000000ff
        /*0dcc*/ 	.word	0x00022890
        /*0dd0*/ 	.short	0x0100
        /*0dd2*/ 	.byte	0x08
	.zero		1


	//   ....[15]....
        /*0dd4*/ 	.word	0x00000740
        /*0dd8*/ 	.word	0x000000ff
        /*0ddc*/ 	.word	0x000228a0
        /*0de0*/ 	.short	0x0100
        /*0de2*/ 	.byte	0x08
	.zero		1


	//   ....[16]....
        /*0de4*/ 	.word	0x00000750
        /*0de8*/ 	.word	0x000000ff
        /*0dec*/ 	.word	0x00022898
        /*0df0*/ 	.short	0x0100
        /*0df2*/ 	.byte	0x08
	.zero		1


	//   ....[17]....
        /*0df4*/ 	.word	0x00000760
        /*0df8*/ 	.word	0x000000ff
        /*0dfc*/ 	.word	0x000228a8
        /*0e00*/ 	.short	0x0100
        /*0e02*/ 	.byte	0x08
	.zero		1


	//   ....[18]....
        /*0e04*/ 	.word	0x00000890
        /*0e08*/ 	.word	0x000000ff
        /*0e0c*/ 	.word	0x000228b0
        /*0e10*/ 	.short	0x0100
        /*0e12*/ 	.byte	0x08
	.zero		1


	//   ....[19]....
        /*0e14*/ 	.word	0x000008a0
        /*0e18*/ 	.word	0x000000ff
        /*0e1c*/ 	.word	0x000228c0
        /*0e20*/ 	.short	0x0100
        /*0e22*/ 	.byte	0x08
	.zero		1


	//   ....[20]....
        /*0e24*/ 	.word	0x000008b0
        /*0e28*/ 	.word	0x000000ff
        /*0e2c*/ 	.word	0x000228b8
        /*0e30*/ 	.short	0x0100
        /*0e32*/ 	.byte	0x08
	.zero		1


	//   ....[21]....
        /*0e34*/ 	.word	0x000008c0
        /*0e38*/ 	.word	0x000000ff
        /*0e3c*/ 	.word	0x000228c8
        /*0e40*/ 	.short	0x0100
        /*0e42*/ 	.byte	0x08
	.zero		1


	//   ....[22]....
        /*0e44*/ 	.word	0x00002d80
        /*0e48*/ 	.word	0x00000056
        /*0e4c*/ 	.word	0x00022890
        /*0e50*/ 	.short	0x010a
        /*0e52*/ 	.byte	0x3f
	.zero		1


	//   ....[23]....
        /*0e54*/ 	.word	0x00003fe0
        /*0e58*/ 	.word	0x00000056
        /*0e5c*/ 	.word	0x00022890
        /*0e60*/ 	.short	0x010a
        /*0e62*/ 	.byte	0x3f
	.zero		1


	//   ....[24]....
        /*0e64*/ 	.word	0x00005020
        /*0e68*/ 	.word	0x00000056
        /*0e6c*/ 	.word	0x00022890
        /*0e70*/ 	.short	0x010a
        /*0e72*/ 	.byte	0x3f
	.zero		1


	//   ....[25]....
        /*0e74*/ 	.word	0x000054e0
        /*0e78*/ 	.word	0x00000008
        /*0e7c*/ 	.word	0x00000000
        /*0e80*/ 	.short	0x0101
        /*0e82*/ 	.byte	0x3f
	.zero		1


	//   ....[26]....
        /*0e84*/ 	.word	0x00005520
        /*0e88*/ 	.word	0x00000056
        /*0e8c*/ 	.word	0x000228b0
        /*0e90*/ 	.short	0x010a
        /*0e92*/ 	.byte	0x3f
	.zero		1


	//   ....[27]....
        /*0e94*/ 	.word	0x00005d60
        /*0e98*/ 	.word	0x00000056
        /*0e9c*/ 	.word	0x00000000
        /*0ea0*/ 	.short	0x0101
        /*0ea2*/ 	.byte	0x3f
	.zero		1


	//   ....[28]....
        /*0ea4*/ 	.word	0x00006630
        /*0ea8*/ 	.word	0x00000013
        /*0eac*/ 	.word	0x00022800
        /*0eb0*/ 	.short	0x010a
        /*0eb2*/ 	.byte	0x3f
	.zero		1


	//   ....[29]....
        /*0eb4*/ 	.word	0x00006680
        /*0eb8*/ 	.word	0x00000013
        /*0ebc*/ 	.word	0x00022800
        /*0ec0*/ 	.short	0x010a
        /*0ec2*/ 	.byte	0x3f
	.zero		1


	//   ....[30]....
        /*0ec4*/ 	.word	0x00007160
        /*0ec8*/ 	.word	0x00000013
        /*0ecc*/ 	.word	0x00022800
        /*0ed0*/ 	.short	0x010a
        /*0ed2*/ 	.byte	0x3f
	.zero		1


	//   ....[31]....
        /*0ed4*/ 	.word	0x00008620
        /*0ed8*/ 	.word	0x00000013
        /*0edc*/ 	.word	0x00022800
        /*0ee0*/ 	.short	0x010a
        /*0ee2*/ 	.byte	0x3f
	.zero		1


	//   ....[32]....
        /*0ee4*/ 	.word	0x00009550
        /*0ee8*/ 	.word	0x00000009
        /*0eec*/ 	.word	0x00022830
        /*0ef0*/ 	.short	0x010a
        /*0ef2*/ 	.byte	0x3f
	.zero		1


	//   ....[33]....
        /*0ef4*/ 	.word	0x000095f0
        /*0ef8*/ 	.word	0x00000009
        /*0efc*/ 	.word	0x00022830
        /*0f00*/ 	.short	0x010a
        /*0f02*/ 	.byte	0x3f
	.zero		1


	//   ....[34]....
        /*0f04*/ 	.word	0x0000a970
        /*0f08*/ 	.word	0x0000000f
        /*0f0c*/ 	.word	0x00000000
        /*0f10*/ 	.short	0x0101
        /*0f12*/ 	.byte	0x3f
	.zero		1


	//   ....[35]....
        /*0f14*/ 	.word	0x0000af00
        /*0f18*/ 	.word	0x00000009
        /*0f1c*/ 	.word	0x00022850
        /*0f20*/ 	.short	0x010a
        /*0f22*/ 	.byte	0x3f
	.zero		1


	//   ....[36]....
        /*0f24*/ 	.word	0x0000af50
        /*0f28*/ 	.word	0x00000009
        /*0f2c*/ 	.word	0x00022850
        /*0f30*/ 	.short	0x010a
        /*0f32*/ 	.byte	0x3f
	.zero		1


	//   ....[37]....
        /*0f34*/ 	.word	0x0000b380
        /*0f38*/ 	.word	0x00000009
        /*0f3c*/ 	.word	0x00000000
        /*0f40*/ 	.short	0x0101
        /*0f42*/ 	.byte	0x3f
	.zero		1


	//   ....[38]....
        /*0f44*/ 	.word	0x0000b4e0
        /*0f48*/ 	.word	0x0000000e
        /*0f4c*/ 	.word	0x00022830
        /*0f50*/ 	.short	0x010a
        /*0f52*/ 	.byte	0x3f
	.zero		1


	//   ....[39]....
        /*0f54*/ 	.word	0x0000b540
        /*0f58*/ 	.word	0x0000000e
        /*0f5c*/ 	.word	0x00022830
        /*0f60*/ 	.short	0x010a
        /*0f62*/ 	.byte	0x3f
	.zero		1


	//   ....[40]....
        /*0f64*/ 	.word	0x0000c850
        /*0f68*/ 	.word	0x0000009c
        /*0f6c*/ 	.word	0x00000000
        /*0f70*/ 	.short	0x0101
        /*0f72*/ 	.byte	0x3f
	.zero		1


	//   ....[41]....
        /*0f74*/ 	.word	0x0000d6c0
        /*0f78*/ 	.word	0x0000000e
        /*0f7c*/ 	.word	0x00022850
        /*0f80*/ 	.short	0x010a
        /*0f82*/ 	.byte	0x3f
	.zero		1


	//   ....[42]....
        /*0f84*/ 	.word	0x0000d710
        /*0f88*/ 	.word	0x0000000e
        /*0f8c*/ 	.word	0x00022850
        /*0f90*/ 	.short	0x010a
        /*0f92*/ 	.byte	0x3f
	.zero		1


	//   ....[43]....
        /*0f94*/ 	.word	0x0000daf0
        /*0f98*/ 	.word	0x0000000e
        /*0f9c*/ 	.word	0x00000000
        /*0fa0*/ 	.short	0x0101
        /*0fa2*/ 	.byte	0x3f
	.zero		1


	//   ....[44]....
        /*0fa4*/ 	.word	0x0000dc10
        /*0fa8*/ 	.word	0x0000000e
        /*0fac*/ 	.word	0x00022830
        /*0fb0*/ 	.short	0x010a
        /*0fb2*/ 	.byte	0x3f
	.zero		1


	//   ....[45]....
        /*0fb4*/ 	.word	0x0000dc70
        /*0fb8*/ 	.word	0x0000000e
        /*0fbc*/ 	.word	0x00022830
        /*0fc0*/ 	.short	0x010a
        /*0fc2*/ 	.byte	0x3f
	.zero		1


	//   ....[46]....
        /*0fc4*/ 	.word	0x0000eff0
        /*0fc8*/ 	.word	0x000000a2
        /*0fcc*/ 	.word	0x00000000
        /*0fd0*/ 	.short	0x0101
        /*0fd2*/ 	.byte	0x3f
	.zero		1


	//   ....[47]....
        /*0fd4*/ 	.word	0x0000f610
        /*0fd8*/ 	.word	0x0000000e
        /*0fdc*/ 	.word	0x00022850
        /*0fe0*/ 	.short	0x010a
        /*0fe2*/ 	.byte	0x3f
	.zero		1


	//   ....[48]....
        /*0fe4*/ 	.word	0x0000f660
        /*0fe8*/ 	.word	0x0000000e
        /*0fec*/ 	.word	0x00022850
        /*0ff0*/ 	.short	0x010a
        /*0ff2*/ 	.byte	0x3f
	.zero		1


	//   ....[49]....
        /*0ff4*/ 	.word	0x0000fa50
        /*0ff8*/ 	.word	0x0000000e
        /*0ffc*/ 	.word	0x00000000
        /*1000*/ 	.short	0x0101
        /*1002*/ 	.byte	0x3f
	.zero		1


	//   ....[50]....
        /*1004*/ 	.word	0x00012020
        /*1008*/ 	.word	0x00000003
        /*100c*/ 	.word	0x00000000
        /*1010*/ 	.short	0x0101
        /*1012*/ 	.byte	0x3f
	.zero		1


	//   ....[51]....
        /*1014*/ 	.word	0x00014c60
        /*1018*/ 	.word	0x00000017
        /*101c*/ 	.word	0x00022820
        /*1020*/ 	.short	0x010a
        /*1022*/ 	.byte	0x3f
	.zero		1


	//   ....[52]....
        /*1024*/ 	.word	0x00014cf0
        /*1028*/ 	.word	0x00000003
        /*102c*/ 	.word	0x000228a0
        /*1030*/ 	.short	0x010a
        /*1032*/ 	.byte	0x3f
	.zero		1


	//   ....[53]....
        /*1034*/ 	.word	0x00014f40
        /*1038*/ 	.word	0x00000003
        /*103c*/ 	.word	0x000228c0
        /*1040*/ 	.short	0x010a
        /*1042*/ 	.byte	0x3f
	.zero		1


	//   ....[54]....
        /*1044*/ 	.word	0x00015550
        /*1048*/ 	.word	0x00000008
        /*104c*/ 	.word	0x000228a0
        /*1050*/ 	.short	0x010a
        /*1052*/ 	.byte	0x3f
	.zero		1


	//   ....[55]....
        /*1054*/ 	.word	0x00015790
        /*1058*/ 	.word	0x00000008
        /*105c*/ 	.word	0x000228c0
        /*1060*/ 	.short	0x010a
        /*1062*/ 	.byte	0x3f
	.zero		1


	//   ....[56]....
        /*1064*/ 	.word	0x00016820
        /*1068*/ 	.word	0x00000020
        /*106c*/ 	.word	0x00022840
        /*1070*/ 	.short	0x010a
        /*1072*/ 	.byte	0x3f
	.zero		1


	//   ....[57]....
        /*1074*/ 	.word	0x00016e40
        /*1078*/ 	.word	0x00000020
        /*107c*/ 	.word	0x00022830
        /*1080*/ 	.short	0x0107
        /*1082*/ 	.byte	0x3f
	.zero		1


	//   ....[58]....
        /*1084*/ 	.word	0x00016f20
        /*1088*/ 	.word	0x00000020
        /*108c*/ 	.word	0x00022830
        /*1090*/ 	.short	0x0101
        /*1092*/ 	.byte	0x3f
	.zero		1


	//   ....[59]....
        /*1094*/ 	.word	0x00017ae0
        /*1098*/ 	.word	0x00000017
        /*109c*/ 	.word	0x00022800
        /*10a0*/ 	.short	0x0107
        /*10a2*/ 	.byte	0x3f
	.zero		1


	//   ....[60]....
        /*10a4*/ 	.word	0x00017bd0
        /*10a8*/ 	.word	0x00000017
        /*10ac*/ 	.word	0x00022800
        /*10b0*/ 	.short	0x0101
        /*10b2*/ 	.byte	0x3f
	.zero		1


	//   ....[61]....
        /*10b4*/ 	.word	0x00017bf0
        /*10b8*/ 	.word	0x00000017
        /*10bc*/ 	.word	0x00022820
        /*10c0*/ 	.short	0x010a
        /*10c2*/ 	.byte	0x3f
	.zero		1


	//   ....[62]....
        /*10c4*/ 	.word	0x00017c80
        /*10c8*/ 	.word	0x00000020
        /*10cc*/ 	.word	0x00022860
        /*10d0*/ 	.short	0x010a
        /*10d2*/ 	.byte	0x3f
	.zero		1


	//   ....[63]....
        /*10d4*/ 	.word	0x00018380
        /*10d8*/ 	.word	0x00000020
        /*10dc*/ 	.word	0x00022850
        /*10e0*/ 	.short	0x0107
        /*10e2*/ 	.byte	0x3f
	.zero		1


	//   ....[64]....
        /*10e4*/ 	.word	0x00018450
        /*10e8*/ 	.word	0x00000020
        /*10ec*/ 	.word	0x00022850
        /*10f0*/ 	.short	0x0101
        /*10f2*/ 	.byte	0x3f
	.zero		1


	//   ....[65]....
        /*10f4*/ 	.word	0x00018790
        /*10f8*/ 	.word	0x00000004
        /*10fc*/ 	.word	0x00022840
        /*1100*/ 	.short	0x010a
        /*1102*/ 	.byte	0x3f
	.zero		1


	//   ....[66]....
        /*1104*/ 	.word	0x00018b70
        /*1108*/ 	.word	0x00000004
        /*110c*/ 	.word	0x00022830
        /*1110*/ 	.short	0x0107
        /*1112*/ 	.byte	0x3f
	.zero		1


	//   ....[67]....
        /*1114*/ 	.word	0x00018c30
        /*1118*/ 	.word	0x00000004
        /*111c*/ 	.word	0x00022830
        /*1120*/ 	.short	0x0101
        /*1122*/ 	.byte	0x3f
	.zero		1


	//   ....[68]....
        /*1124*/ 	.word	0x00018c60
        /*1128*/ 	.word	0x00000004
        /*112c*/ 	.word	0x00022860
        /*1130*/ 	.short	0x010a
        /*1132*/ 	.byte	0x3f
	.zero		1


	//   ....[69]....
        /*1134*/ 	.word	0x00019180
        /*1138*/ 	.word	0x00000004
        /*113c*/ 	.word	0x00022850
        /*1140*/ 	.short	0x0107
        /*1142*/ 	.byte	0x3f
	.zero		1


	//   ....[70]....
        /*1144*/ 	.word	0x00019240
        /*1148*/ 	.word	0x00000004
        /*114c*/ 	.word	0x00022850
        /*1150*/ 	.short	0x0101
        /*1152*/ 	.byte	0x3f
	.zero		1


	//   ....[71]....
        /*1154*/ 	.word	0x0001a0b0
        /*1158*/ 	.word	0x00000004
        /*115c*/ 	.word	0x00022820
        /*1160*/ 	.short	0x010a
        /*1162*/ 	.byte	0x3f
	.zero		1


	//   ....[72]....
        /*1164*/ 	.word	0x0001a220
        /*1168*/ 	.word	0x00000005
        /*116c*/ 	.word	0x00022840
        /*1170*/ 	.short	0x010a
        /*1172*/ 	.byte	0x3f
	.zero		1


	//   ....[73]....
        /*1174*/ 	.word	0x0001a2c0
        /*1178*/ 	.word	0x00000019
        /*117c*/ 	.word	0x00022840
        /*1180*/ 	.short	0x010a
        /*1182*/ 	.byte	0x3f
	.zero		1


	//   ....[74]....
        /*1184*/ 	.word	0x0001a300
        /*1188*/ 	.word	0x00000005
        /*118c*/ 	.word	0x00022860
        /*1190*/ 	.short	0x010a
        /*1192*/ 	.byte	0x3f
	.zero		1


	//   ....[75]....
        /*1194*/ 	.word	0x0001a340
        /*1198*/ 	.word	0x00000019
        /*119c*/ 	.word	0x00022860
        /*11a0*/ 	.short	0x010a
        /*11a2*/ 	.byte	0x3f
	.zero		1


	//   ....[76]....
        /*11a4*/ 	.word	0x0001a3a0
        /*11a8*/ 	.word	0x00000056
        /*11ac*/ 	.word	0x00022890
        /*11b0*/ 	.short	0x010a
        /*11b2*/ 	.byte	0x3f
	.zero		1


	//   ....[77]....
        /*11b4*/ 	.word	0x0001a630
        /*11b8*/ 	.word	0x00000056
        /*11bc*/ 	.word	0x00022890
        /*11c0*/ 	.short	0x010a
        /*11c2*/ 	.byte	0x3f
	.zero		1


	//   ....[78]....
        /*11c4*/ 	.word	0x0001a8e0
        /*11c8*/ 	.word	0x00000056
        /*11cc*/ 	.word	0x00022890
        /*11d0*/ 	.short	0x010a
        /*11d2*/ 	.byte	0x3f
	.zero		1


	//   ....[79]....
        /*11d4*/ 	.word	0x0001ab90
        /*11d8*/ 	.word	0x00000056
        /*11dc*/ 	.word	0x000228b0
        /*11e0*/ 	.short	0x010a
        /*11e2*/ 	.byte	0x3f
	.zero		1


	//   ....[80]....
        /*11e4*/ 	.word	0x0001b050
        /*11e8*/ 	.word	0x00000013
        /*11ec*/ 	.word	0x00022800
        /*11f0*/ 	.short	0x010a
        /*11f2*/ 	.byte	0x3f
	.zero		1


	//   ....[81]....
        /*11f4*/ 	.word	0x0001b630
        /*11f8*/ 	.word	0x00000013
        /*11fc*/ 	.word	0x00022800
        /*1200*/ 	.short	0x010a
        /*1202*/ 	.byte	0x3f
	.zero		1


	//   ....[82]....
        /*1204*/ 	.word	0x0001b680
        /*1208*/ 	.word	0x00000009
        /*120c*/ 	.word	0x00022830
        /*1210*/ 	.short	0x010a
        /*1212*/ 	.byte	0x3f
	.zero		1


	//   ....[83]....
        /*1214*/ 	.word	0x0001b6d0
        /*1218*/ 	.word	0x00000009
        /*121c*/ 	.word	0x00022850
        /*1220*/ 	.short	0x010a
        /*1222*/ 	.byte	0x3f
	.zero		1


	//   ....[84]....
        /*1224*/ 	.word	0x0001b720
        /*1228*/ 	.word	0x0000000e
        /*122c*/ 	.word	0x00022830
        /*1230*/ 	.short	0x010a
        /*1232*/ 	.byte	0x3f
	.zero		1


	//   ....[85]....
        /*1234*/ 	.word	0x0001b770
        /*1238*/ 	.word	0x0000000e
        /*123c*/ 	.word	0x00022850
        /*1240*/ 	.short	0x010a
        /*1242*/ 	.byte	0x3f
	.zero		1


	//   ....[86]....
        /*1244*/ 	.word	0x0001b7c0
        /*1248*/ 	.word	0x0000000e
        /*124c*/ 	.word	0x00022830
        /*1250*/ 	.short	0x010a
        /*1252*/ 	.byte	0x3f
	.zero		1


	//   ....[87]....
        /*1254*/ 	.word	0x0001b810
        /*1258*/ 	.word	0x0000000e
        /*125c*/ 	.word	0x00022850
        /*1260*/ 	.short	0x010a
        /*1262*/ 	.byte	0x3f
	.zero		1


	//   ....[88]....
        /*1264*/ 	.word	0x0001bde0
        /*1268*/ 	.word	0x00000017
        /*126c*/ 	.word	0x00022820
        /*1270*/ 	.short	0x010a
        /*1272*/ 	.byte	0x3f
	.zero		1


	//   ....[89]....
        /*1274*/ 	.word	0x0001be30
        /*1278*/ 	.word	0x00000003
        /*127c*/ 	.word	0x000228a0
        /*1280*/ 	.short	0x010a
        /*1282*/ 	.byte	0x3f
	.zero		1


	//   ....[90]....
        /*1284*/ 	.word	0x0001be80
        /*1288*/ 	.word	0x00000003
        /*128c*/ 	.word	0x000228c0
        /*1290*/ 	.short	0x010a
        /*1292*/ 	.byte	0x3f
	.zero		1


	//   ....[91]....
        /*1294*/ 	.word	0x0001bed0
        /*1298*/ 	.word	0x00000008
        /*129c*/ 	.word	0x000228a0
        /*12a0*/ 	.short	0x010a
        /*12a2*/ 	.byte	0x3f
	.zero		1


	//   ....[92]....
        /*12a4*/ 	.word	0x0001bf20
        /*12a8*/ 	.word	0x00000008
        /*12ac*/ 	.word	0x000228c0
        /*12b0*/ 	.short	0x010a
        /*12b2*/ 	.byte	0x3f
	.zero		1


	//   ....[93]....
        /*12b4*/ 	.word	0x0001c040
        /*12b8*/ 	.word	0x00000020
        /*12bc*/ 	.word	0x00022840
        /*12c0*/ 	.short	0x010a
        /*12c2*/ 	.byte	0x3f
	.zero		1


	//   ....[94]....
        /*12c4*/ 	.word	0x0001d320
        /*12c8*/ 	.word	0x00000017
        /*12cc*/ 	.word	0x00022820
        /*12d0*/ 	.short	0x010a
        /*12d2*/ 	.byte	0x3f
	.zero		1


	//   ....[95]....
        /*12d4*/ 	.word	0x0001d370
        /*12d8*/ 	.word	0x00000020
        /*12dc*/ 	.word	0x00022860
        /*12e0*/ 	.short	0x010a
        /*12e2*/ 	.byte	0x3f
	.zero		1


	//   ....[96]....
        /*12e4*/ 	.word	0x0001dce0
        /*12e8*/ 	.word	0x00000004
        /*12ec*/ 	.word	0x00022840
        /*12f0*/ 	.short	0x010a
        /*12f2*/ 	.byte	0x3f
	.zero		1


	//   ....[97]....
        /*12f4*/ 	.word	0x0001e3c0
        /*12f8*/ 	.word	0x00000004
        /*12fc*/ 	.word	0x00022860
        /*1300*/ 	.short	0x010a
        /*1302*/ 	.byte	0x3f
	.zero		1


	//   ....[98]....
        /*1304*/ 	.word	0x0001f460
        /*1308*/ 	.word	0x00000004
        /*130c*/ 	.word	0x00022820
        /*1310*/ 	.short	0x010a
        /*1312*/ 	.byte	0x3f
	.zero		1


	//   ....[99]....
        /*1314*/ 	.word	0x0001f600
        /*1318*/ 	.word	0x00000005
        /*131c*/ 	.word	0x00022840
        /*1320*/ 	.short	0x010a
        /*1322*/ 	.byte	0x3f
	.zero		1


	//   ....[100]....
        /*1324*/ 	.word	0x0001f650
        /*1328*/ 	.word	0x00000019
        /*132c*/ 	.word	0x00022840
        /*1330*/ 	.short	0x010a
        /*1332*/ 	.byte	0x3f
	.zero		1


	//   ....[101]....
        /*1334*/ 	.word	0x0001f6a0
        /*1338*/ 	.word	0x00000005
        /*133c*/ 	.word	0x00022860
        /*1340*/ 	.short	0x010a
        /*1342*/ 	.byte	0x3f
	.zero		1


	//----- nvinfo : EIATTR_NUM_MBARRIERS
	.align		4
.L_1564:
        /*1344*/ 	.byte	0x03, 0x38
        /*1346*/ 	.short	0x0016


	//----- nvinfo : EIATTR_EXIT_INSTR_OFFSETS
	.align		4
        /*1348*/ 	.byte	0x04, 0x1c
        /*134a*/ 	.short	(.L_1566 - .L_1565)


	//   ....[0]....
.L_1565:
        /*134c*/ 	.word	0x0001a390


	//----- nvinfo : EIATTR_MAX_THREADS
	.align		4
.L_1566:
        /*1350*/ 	.byte	0x04, 0x05
        /*1352*/ 	.short	(.L_1568 - .L_1567)
.L_1567:
        /*1354*/ 	.word	0x00000180
        /*1358*/ 	.word	0x00000001
        /*135c*/ 	.word	0x00000001


	//----- nvinfo : EIATTR_CRS_STACK_SIZE
	.align		4
.L_1568:
        /*1360*/ 	.byte	0x04, 0x1e
        /*1362*/ 	.short	(.L_1570 - .L_1569)
.L_1569:
        /*1364*/ 	.word	0x00000000


	//----- nvinfo : EIATTR_CBANK_PARAM_SIZE
	.align		4
.L_1570:
        /*1368*/ 	.byte	0x03, 0x19
        /*136a*/ 	.short	0x0af0


	//----- nvinfo : EIATTR_PARAM_CBANK
	.align		4
        /*136c*/ 	.byte	0x04, 0x0a
        /*136e*/ 	.short	(.L_1572 - .L_1571)
	.align		4
.L_1571:
        /*1370*/ 	.word	index@(.nv.constant0._ZN7cutlass13device_kernelIN5flash11enable_sm90INS1_16FlashAttnFwdSm90INS1_25CollectiveMainloopFwdSm90ILi2EN4cute5tupleIJNS5_1CILi1EEES8_S8_EEENS6_IJNS7_ILi128EEENS7_ILi96EEENS7_ILi64EEEEEELi256ENS_6half_tEfNS_4arch4Sm90ELb1ELb0ELb0ELb1ELb1ELb1ELb0ELb1ELb0ELb1ELb0ELb0EEENS1_21CollectiveEpilogueFwdINS6_IJSA_NS7_ILi256EEESB_EEES9_SE_SG_Li256ELb1ELb1ELb0ELb0EEENS1_36VarlenDynamicPersistentTileSchedulerILi128ELi96ELi256ELi128ELb0ELb1ELb1ELb1ELb1ELb1EEEEEEEEEvNT_6ParamsE)
        /*1374*/ 	.short	0x0210
        /*1376*/ 	.short	0x0af0


	//----- nvinfo : EIATTR_SW_WAR
	.align		4
.L_1572:
        /*1378*/ 	.byte	0x04, 0x36
        /*137a*/ 	.short	(.L_1574 - .L_1573)
.L_1573:
        /*137c*/ 	.word	0x00000008
.L_1574:


//--------------------- .nv.info._ZN7cutlass13device_kernelIN5flash11enable_sm90INS1_16FlashAttnFwdSm90INS1_25CollectiveMainloopFwdSm90ILi2EN4cute5tupleIJNS5_1CILi1EEES8_S8_EEENS6_IJNS7_ILi128EEENS7_ILi96EEENS7_ILi64EEEEEELi256ENS_6half_tEfNS_4arch4Sm90ELb1ELb0ELb0ELb1ELb1ELb0ELb1ELb1ELb0ELb1ELb0ELb0EEENS1_21CollectiveEpilogueFwdINS6_IJSA_NS7_ILi256EEESB_EEES9_SE_SG_Li256ELb1ELb1ELb0ELb0EEENS1_36VarlenDynamicPersistentTileSchedulerILi128ELi96ELi256ELi128ELb0ELb1ELb1ELb1ELb1ELb1EEEEEEEEEvNT_6ParamsE --------------------------
	.section	.nv.info._ZN7cutlass13device_kernelIN5flash11enable_sm90INS1_16FlashAttnFwdSm90INS1_25CollectiveMainloopFwdSm90ILi2EN4cute5tupleIJNS5_1CILi1EEES8_S8_EEENS6_IJNS7_ILi128EEENS7_ILi96EEENS7_ILi64EEEEEELi256ENS_6half_tEfNS_4arch4Sm90ELb1ELb0ELb0ELb1ELb1ELb0ELb1ELb1ELb0ELb1ELb0ELb0EEENS1_21CollectiveEpilogueFwdINS6_IJSA_NS7_ILi256EEESB_EEES9_SE_SG_Li256ELb1ELb1ELb0ELb0EEENS1_36VarlenDynamicPersistentTileSchedulerILi128ELi96ELi256ELi128ELb0ELb1ELb1ELb1ELb1ELb1EEEEEEEEEvNT_6ParamsE,"",@"SHT_CUDA_INFO"
	.sectionflags	@""
	.align	4


	//----- nvinfo : EIATTR_CUDA_API_VERSION
	.align		4
        /*0000*/ 	.byte	0x04, 0x37
        /*0002*/ 	.short	(.L_1576 - .L_1575)
.L_1575:
        /*0004*/ 	.word	0x00000082


	//----- nvinfo : EIATTR_KPARAM_INFO
	.align		4
.L_1576:
        /*0008*/ 	.byte	0x04, 0x17
        /*000a*/ 	.short	(.L_1578 - .L_1577)
.L_1577:
        /*000c*/ 	.word	0x00000000
        /*0010*/ 	.short	0x0000
        /*0012*/ 	.short	0x0070
        /*0014*/ 	.byte	0x00, 0xf0, 0x01, 0x2e


	//----- nvinfo : EIATTR_SPARSE_MMA_MASK
	.align		4
.L_1578:
        /*0018*/ 	.byte	0x03, 0x50
        /*001a*/ 	.short	0x0000


	//----- nvinfo : EIATTR_MAXREG_COUNT
	.align		4
        /*001c*/ 	.byte	0x03, 0x1b
        /*001e*/ 	.short	0x00a8


	//----- nvinfo : EIATTR_NUM_BARRIERS
	.align		4
        /*0020*/ 	.byte	0x02, 0x4c
        /*0022*/ 	.byte	0x10
	.zero		1


	//----- nvinfo : EIATTR_EXTERNS
	.align		4
        /*0024*/ 	.byte	0x04, 0x0f
        /*0026*/ 	.short	(.L_1580 - .L_1579)


	//   ....[0]....
	.align		4
.L_1579:
        /*0028*/ 	.word	index@(__assertfail)


	//----- nvinfo : EIATTR_ANNOTATIONS
	.align		4
.L_1580:
        /*002c*/ 	.byte	0x04, 0x55
        /*002e*/ 	.short	(.L_1582 - .L_1581)


	//   ....[0]....
.L_1581:
        /* <DEDUP_REMOVED lines=18> */


	//----- nvinfo : EIATTR_MERCURY_ISA_VERSION
	.align		4
.L_1582:
        /*0140*/ 	.byte	0x03, 0x5f
        /*0142*/ 	.short	0x0101


	//----- nvinfo : EIATTR_UNUSED_LOAD_BYTE_OFFSET
	.align		4
        /*0144*/ 	.byte	0x04, 0x44
        /*0146*/ 	.short	(.L_1584 - .L_1583)


	//   ....[0]....
.L_1583:
        /*0148*/ 	.word	0x000009b0
        /*014c*/ 	.word	0x0000fff0


	//   ....[1]....
        /*0150*/ 	.word	0x00009a00
        /*0154*/ 	.word	0x0000fff0


	//----- nvinfo : EIATTR_INT_WARP_WIDE_INSTR_OFFSETS
	.align		4
.L_1584:
        /*0158*/ 	.byte	0x04, 0x31
        /*015a*/ 	.short	(.L_1586 - .L_1585)


	//   ....[0]....
.L_1585:
        /*015c*/ 	.word	0x000000c0


	//   ....[1]....
        /*0160*/ 	.word	0x000000d0


	//   ....[2]....
        /*0164*/ 	.word	0x000000e0


	//   ....[3]....
        /*0168*/ 	.word	0x00000180


	//   ....[4]....
        /*016c*/ 	.word	0x0000dc20


	//   ....[5]....
        /*0170*/ 	.word	0x0000dcb0


	//   ....[6]....
        /*0174*/ 	.word	0x00011bd0


	//   ....[7]....
        /*0178*/ 	.word	0x00011c60


	//----- nvinfo : EIATTR_COOP_GROUP_MASK_REGIDS
	.align		4
.L_1586:
        /*017c*/ 	.byte	0x04, 0x29
        /*017e*/ 	.short	(.L_1588 - .L_1587)


	//   ....[0]....
.L_1587:
        /*0180*/ 	.word	0xffffffff


	//   ....[1]....
        /*0184*/ 	.word	0xffffffff


	//   ....[2]....
        /*0188*/ 	.word	0xffffffff


	//   ....[3]....
        /*018c*/ 	.word	0xffffffff


	//   ....[4]....
        /*0190*/ 	.word	0xffffffff


	//   ....[5]....
        /*0194*/ 	.word	0xffffffff


	//   ....[6]....
        /*0198*/ 	.word	0xffffffff


	//   ....[7]....
        /*019c*/ 	.word	0xffffffff


	//   ....[8]....
        /*01a0*/ 	.word	0xffffffff


	//   ....[9]....
        /*01a4*/ 	.word	0xffffffff


	//   ....[10]....
        /*01a8*/ 	.word	0xffffffff


	//   ....[11]....
        /*01ac*/ 	.word	0xffffffff


	//   ....[12]....
        /*01b0*/ 	.word	0xffffffff


	//   ....[13]....
        /*01b4*/ 	.word	0xffffffff


	//   ....[14]....
        /*01b8*/ 	.word	0xffffffff


	//   ....[15]....
        /*01bc*/ 	.word	0xffffffff


	//   ....[16]....
        /*01c0*/ 	.word	0xffffffff


	//   ....[17]....
        /*01c4*/ 	.word	0xffffffff


	//   ....[18]....
        /*01c8*/ 	.word	0xffffffff


	//   ....[19]....
        /*01cc*/ 	.word	0xffffffff


	//   ....[20]....
        /*01d0*/ 	.word	0xffffffff


	//   ....[21]....
        /*01d4*/ 	.word	0xffffffff


	//   ....[22]....
        /*01d8*/ 	.word	0xffffffff


	//   ....[23]....
        /*01dc*/ 	.word	0xffffffff


	//   ....[24]....
        /*01e0*/ 	.word	0xffffffff


	//   ....[25]....
        /*01e4*/ 	.word	0xffffffff


	//   ....[26]....
        /*01e8*/ 	.word	0xffffffff


	//   ....[27]....
        /*01ec*/ 	.word	0xffffffff


	//   ....[28]....
        /*01f0*/ 	.word	0xffffffff


	//   ....[29]....
        /*01f4*/ 	.word	0xffffffff


	//   ....[30]....
        /*01f8*/ 	.word	0xffffffff


	//   ....[31]....
        /*01fc*/ 	.word	0xffffffff


	//   ....[32]....
        /*0200*/ 	.word	0xffffffff


	//   ....[33]....
        /*0204*/ 	.word	0xffffffff


	//   ....[34]....
        /*0208*/ 	.word	0xffffffff


	//   ....[35]....
        /*020c*/ 	.word	0xffffffff


	//   ....[36]....
        /*0210*/ 	.word	0xffffffff


	//   ....[37]....
        /*0214*/ 	.word	0xffffffff


	//   ....[38]....
        /*0218*/ 	.word	0xffffffff


	//   ....[39]....
        /*021c*/ 	.word	0xffffffff


	//   ....[40]....
        /*0220*/ 	.word	0xffffffff


	//   ....[41]....
        /*0224*/ 	.word	0xffffffff


	//   ....[42]....
        /*0228*/ 	.word	0xffffffff


	//   ....[43]....
        /*022c*/ 	.word	0xffffffff


	//   ....[44]....
        /*0230*/ 	.word	0xffffffff


	//   ....[45]....
        /*0234*/ 	.word	0xffffffff


	//   ....[46]....
        /*0238*/ 	.word	0xffffffff


	//   ....[47]....
        /*023c*/ 	.word	0xffffffff


	//   ....[48]....
        /*0240*/ 	.word	0xffffffff


	//   ....[49]....
        /*0244*/ 	.word	0xffffffff


	//   ....[50]....
        /*0248*/ 	.word	0xffffffff


	//   ....[51]....
        /*024c*/ 	.word	0xffffffff


	//   ....[52]....
        /*0250*/ 	.word	0xffffffff


	//   ....[53]....
        /*0254*/ 	.word	0xffffffff


	//   ....[54]....
        /*0258*/ 	.word	0xffffffff


	//   ....[55]....
        /*025c*/ 	.word	0xffffffff


	//   ....[56]....
        /*0260*/ 	.word	0xffffffff


	//   ....[57]....
        /*0264*/ 	.word	0xffffffff


	//   ....[58]....
        /*0268*/ 	.word	0xffffffff


	//   ....[59]....
        /*026c*/ 	.word	0xffffffff


	//   ....[60]....
        /*0270*/ 	.word	0xffffffff


	//   ....[61]....
        /*0274*/ 	.word	0xffffffff


	//   ....[62]....
        /*0278*/ 	.word	0xffffffff


	//   ....[63]....
        /*027c*/ 	.word	0xffffffff


	//   ....[64]....
        /*0280*/ 	.word	0xffffffff


	//   ....[65]....
        /*0284*/ 	.word	0xffffffff


	//   ....[66]....
        /*0288*/ 	.word	0xffffffff


	//   ....[67]....
        /*028c*/ 	.word	0xffffffff


	//   ....[68]....
        /*0290*/ 	.word	0xffffffff


	//   ....[69]....
        /*0294*/ 	.word	0xffffffff


	//   ....[70]....
        /*0298*/ 	.word	0xffffffff


	//   ....[71]....
        /*029c*/ 	.word	0xffffffff


	//   ....[72]....
        /*02a0*/ 	.word	0xffffffff


	//   ....[73]....
        /*02a4*/ 	.word	0xffffffff


	//   ....[74]....
        /*02a8*/ 	.word	0xffffffff


	//   ....[75]....
        /*02ac*/ 	.word	0xffffffff


	//   ....[76]....
        /*02b0*/ 	.word	0xffffffff


	//   ....[77]....
        /*02b4*/ 	.word	0xffffffff


	//   ....[78]....
        /*02b8*/ 	.word	0xffffffff


	//   ....[79]....
        /*02bc*/ 	.word	0xffffffff


	//   ....[80]....
        /*02c0*/ 	.word	0xffffffff


	//   ....[81]....
        /*02c4*/ 	.word	0xffffffff


	//   ....[82]....
        /*02c8*/ 	.word	0xffffffff


	//   ....[83]....
        /*02cc*/ 	.word	0xffffffff


	//   ....[84]....
        /*02d0*/ 	.word	0xffffffff


	//   ....[85]....
        /*02d4*/ 	.word	0xffffffff


	//   ....[86]....
        /*02d8*/ 	.word	0xffffffff


	//   ....[87]....
        /*02dc*/ 	.word	0xffffffff


	//   ....[88]....
        /*02e0*/ 	.word	0xffffffff


	//   ....[89]....
        /*02e4*/ 	.word	0xffffffff


	//   ....[90]....
        /*02e8*/ 	.word	0xffffffff


	//   ....[91]....
        /*02ec*/ 	.word	0xffffffff


	//   ....[92]....
        /*02f0*/ 	.word	0xffffffff


	//   ....[93]....
        /*02f4*/ 	.word	0xffffffff


	//   ....[94]....
        /*02f8*/ 	.word	0xffffffff


	//   ....[95]....
        /*02fc*/ 	.word	0xffffffff


	//   ....[96]....
        /*0300*/ 	.word	0xffffffff


	//   ....[97]....
        /*0304*/ 	.word	0xffffffff


	//   ....[98]....
        /*0308*/ 	.word	0xffffffff


	//   ....[99]....
        /*030c*/ 	.word	0xffffffff


	//   ....[100]....
        /*0310*/ 	.word	0xffffffff


	//   ....[101]....
        /*0314*/ 	.word	0xffffffff


	//   ....[102]....
        /*0318*/ 	.word	0xffffffff


	//   ....[103]....
        /*031c*/ 	.word	0xffffffff


	//   ....[104]....
        /*0320*/ 	.word	0xffffffff


	//   ....[105]....
        /*0324*/ 	.word	0xffffffff


	//   ....[106]....
        /*0328*/ 	.word	0xffffffff


	//   ....[107]....
        /*032c*/ 	.word	0xffffffff


	//   ....[108]....
        /*0330*/ 	.word	0xffffffff


	//   ....[109]....
        /*0334*/ 	.word	0xffffffff


	//   ....[110]....
        /*0338*/ 	.word	0xffffffff


	//   ....[111]....
        /*033c*/ 	.word	0xffffffff


	//   ....[112]....
        /*0340*/ 	.word	0xffffffff


	//   ....[113]....
        /*0344*/ 	.word	0xffffffff


	//   ....[114]....
        /*0348*/ 	.word	0xffffffff


	//   ....[115]....
        /*034c*/ 	.word	0xffffffff


	//   ....[116]....
        /*0350*/ 	.word	0xffffffff


	//   ....[117]....
        /*0354*/ 	.word	0xffffffff


	//   ....[118]....
        /*0358*/ 	.word	0xffffffff


	//   ....[119]....
        /*035c*/ 	.word	0xffffffff


	//   ....[120]....
        /*0360*/ 	.word	0xffffffff


	//   ....[121]....
        /*0364*/ 	.word	0xffffffff


	//   ....[122]....
        /*0368*/ 	.word	0xffffffff


	//   ....[123]....
        /*036c*/ 	.word	0xffffffff


	//   ....[124]....
        /*0370*/ 	.word	0xffffffff


	//   ....[125]....
        /*0374*/ 	.word	0xffffffff


	//   ....[126]....
        /*0378*/ 	.word	0xffffffff


	//   ....[127]....
        /*037c*/ 	.word	0xffffffff


	//   ....[128]....
        /*0380*/ 	.word	0xffffffff


	//   ....[129]....
        /*0384*/ 	.word	0xffffffff


	//   ....[130]....
        /*0388*/ 	.word	0xffffffff


	//   ....[131]....
        /*038c*/ 	.word	0xffffffff


	//   ....[132]....
        /*0390*/ 	.word	0xffffffff


	//   ....[133]....
        /*0394*/ 	.word	0xffffffff


	//   ....[134]....
        /*0398*/ 	.word	0xffffffff


	//   ....[135]....
        /*039c*/ 	.word	0xffffffff


	//   ....[136]....
        /*03a0*/ 	.word	0xffffffff


	//   ....[137]....
        /*03a4*/ 	.word	0xffffffff


	//   ....[138]....
        /*03a8*/ 	.word	0xffffffff


	//   ....[139]....
        /*03ac*/ 	.word	0xffffffff


	//   ....[140]....
        /*03b0*/ 	.word	0xffffffff


	//   ....[141]....
        /*03b4*/ 	.word	0xffffffff


	//   ....[142]....
        /*03b8*/ 	.word	0xffffffff


	//   ....[143]....
        /*03bc*/ 	.word	0xffffffff


	//   ....[144]....
        /*03c0*/ 	.word	0xffffffff


	//   ....[145]....
        /*03c4*/ 	.word	0xffffffff


	//   ....[146]....
        /*03c8*/ 	.word	0xffffffff


	//   ....[147]....
        /*03cc*/ 	.word	0xffffffff


	//   ....[148]....
        /*03d0*/ 	.word	0xffffffff


	//   ....[149]....
        /*03d4*/ 	.word	0xffffffff


	//   ....[150]....
        /*03d8*/ 	.word	0xffffffff


	//   ....[151]....
        /*03dc*/ 	.word	0xffffffff


	//   ....[152]....
        /*03e0*/ 	.word	0xffffffff


	//   ....[153]....
        /*03e4*/ 	.word	0xffffffff


	//   ....[154]....
        /*03e8*/ 	.word	0xffffffff


	//   ....[155]....
        /*03ec*/ 	.word	0xffffffff


	//   ....[156]....
        /*03f0*/ 	.word	0xffffffff


	//   ....[157]....
        /*03f4*/ 	.word	0xffffffff


	//   ....[158]....
        /*03f8*/ 	.word	0xffffffff


	//   ....[159]....
        /*03fc*/ 	.word	0xffffffff


	//   ....[160]....
        /*0400*/ 	.word	0xffffffff


	//   ....[161]....
        /*0404*/ 	.word	0x0500000f


	//   ....[162]....
        /*0408*/ 	.word	0x0500000f


	//   ....[163]....
        /*040c*/ 	.word	0x0500000f


	//   ....[164]....
        /*0410*/ 	.word	0x0500000f


	//   ....[165]....
        /*0414*/ 	.word	0x0500000f


	//   ....[166]....
        /*0418*/ 	.word	0x0500000f


	//   ....[167]....
        /*041c*/ 	.word	0x0500000f


	//   ....[168]....
        /*0420*/ 	.word	0x0500000f


	//   ....[169]....
        /*0424*/ 	.word	0x0500000f


	//   ....[170]....
        /*0428*/ 	.word	0x0500000f


	//   ....[171]....
        /*042c*/ 	.word	0x0500000f


	//   ....[172]....
        /*0430*/ 	.word	0x0500000f


	//   ....[173]....
        /*0434*/ 	.word	0x0500000f


	//   ....[174]....
        /*0438*/ 	.word	0x0500000f


	//   ....[175]....
        /*043c*/ 	.word	0x0500000f


	//   ....[176]....
        /*0440*/ 	.word	0x0500000f


	//   ....[177]....
        /*0444*/ 	.word	0x0500000f


	//   ....[178]....
        /*0448*/ 	.word	0x0500000f


	//   ....[179]....
        /*044c*/ 	.word	0x0500000f


	//   ....[180]....
        /*0450*/ 	.word	0x0500000f


	//   ....[181]....
        /*0454*/ 	.word	0x0500000f


	//   ....[182]....
        /*0458*/ 	.word	0x0500000f


	//   ....[183]....
        /*045c*/ 	.word	0x0500000f


	//   ....[184]....
        /*0460*/ 	.word	0x0500000f


	//   ....[185]....
        /*0464*/ 	.word	0x0500000f


	//   ....[186]....
        /*0468*/ 	.word	0x0500000f


	//   ....[187]....
        /*046c*/ 	.word	0x0500000f


	//   ....[188]....
        /*0470*/ 	.word	0x0500000f


	//   ....[189]....
        /*0474*/ 	.word	0x0500000f


	//   ....[190]....
        /*0478*/ 	.word	0x0500000f


	//   ....[191]....
        /*047c*/ 	.word	0x0500000f


	//   ....[192]....
        /*0480*/ 	.word	0x0500000f


	//   ....[193]....
        /*0484*/ 	.word	0x0500000f


	//   ....[194]....
        /*0488*/ 	.word	0x0500000f


	//   ....[195]....
        /*048c*/ 	.word	0x0500000f


	//   ....[196]....
        /*0490*/ 	.word	0x0500000f


	//   ....[197]....
        /*0494*/ 	.word	0x0500000f


	//   ....[198]....
        /*0498*/ 	.word	0x0500000f


	//   ....[199]....
        /*049c*/ 	.word	0x0500000f


	//   ....[200]....
        /*04a0*/ 	.word	0x0500000f


	//   ....[201]....
        /*04a4*/ 	.word	0x0500000f


	//   ....[202]....
        /*04a8*/ 	.word	0x0500000f


	//   ....[203]....
        /*04ac*/ 	.word	0x0500000f


	//   ....[204]....
        /*04b0*/ 	.word	0x0500000f


	//   ....[205]....
        /*04b4*/ 	.word	0x0500000f


	//   ....[206]....
        /*04b8*/ 	.word	0x0500000f


	//   ....[207]....
        /*04bc*/ 	.word	0x0500000f


	//   ....[208]....
        /*04c0*/ 	.word	0x0500000f


	//   ....[209]....
        /*04c4*/ 	.word	0x0500000f


	//   ....[210]....
        /*04c8*/ 	.word	0x0500000f


	//   ....[211]....
        /*04cc*/ 	.word	0x0500000f


	//   ....[212]....
        /*04d0*/ 	.word	0x0500000f


	//   ....[213]....
        /*04d4*/ 	.word	0x0500000f


	//   ....[214]....
        /*04d8*/ 	.word	0x0500000f


	//   ....[215]....
        /*04dc*/ 	.word	0x0500000f


	//   ....[216]....
        /*04e0*/ 	.word	0x0500000f


	//   ....[217]....
        /*04e4*/ 	.word	0x0500000f


	//   ....[218]....
        /*04e8*/ 	.word	0x0500000f


	//   ....[219]....
        /*04ec*/ 	.word	0x0500000f


	//   ....[220]....
        /*04f0*/ 	.word	0x0500000f


	//   ....[221]....
        /*04f4*/ 	.word	0x0500000f


	//   ....[222]....
        /*04f8*/ 	.word	0x0500000f


	//   ....[223]....
        /*04fc*/ 	.word	0x0500000f


	//   ....[224]....
        /*0500*/ 	.word	0x0500000f


	//   ....[225]....
        /*0504*/ 	.word	0x0500000f


	//   ....[226]....
        /*0508*/ 	.word	0x0500000f


	//   ....[227]....
        /*050c*/ 	.word	0x0500000f


	//   ....[228]....
        /*0510*/ 	.word	0x0500000f


	//   ....[229]....
        /*0514*/ 	.word	0x0500000f


	//   ....[230]....
        /*0518*/ 	.word	0x0500000f


	//   ....[231]....
        /*051c*/ 	.word	0x0500000f


	//   ....[232]....
        /*0520*/ 	.word	0x0500000f


	//   ....[233]....
        /*0524*/ 	.word	0x0500000f


	//   ....[234]....
        /*0528*/ 	.word	0x0500000f


	//   ....[235]....
        /*052c*/ 	.word	0x0500000f


	//   ....[236]....
        /*0530*/ 	.word	0x0500000f


	//   ....[237]....
        /*0534*/ 	.word	0x0500000f


	//   ....[238]....
        /*0538*/ 	.word	0x0500000f


	//   ....[239]....
        /*053c*/ 	.word	0x0500000f


	//   ....[240]....
        /*0540*/ 	.word	0x0500000f


	//   ....[241]....
        /*0544*/ 	.word	0x0500000f


	//   ....[242]....
        /*0548*/ 	.word	0x0500000f


	//   ....[243]....
        /*054c*/ 	.word	0x0500000f


	//   ....[244]....
        /*0550*/ 	.word	0x0500000f


	//   ....[245]....
        /*0554*/ 	.word	0x0500000f


	//   ....[246]....
        /*0558*/ 	.word	0x0500000f


	//   ....[247]....
        /*055c*/ 	.word	0x0500000f


	//   ....[248]....
        /*0560*/ 	.word	0x0500000f


	//   ....[249]....
        /*0564*/ 	.word	0x0500000f


	//   ....[250]....
        /*0568*/ 	.word	0x0500000f


	//   ....[251]....
        /*056c*/ 	.word	0x0500000f


	//   ....[252]....
        /*0570*/ 	.word	0x0500000f


	//   ....[253]....
        /*0574*/ 	.word	0x0500000f


	//   ....[254]....
        /*0578*/ 	.word	0x0500000f


	//   ....[255]....
        /*057c*/ 	.word	0x0500000f


	//   ....[0]....
        /*0580*/ 	.word	0x0500000f


	//   ....[1]....
        /*0584*/ 	.word	0x0500000f


	//   ....[2]....
        /*0588*/ 	.word	0x0500000f


	//   ....[3]....
        /*058c*/ 	.word	0x0500000f


	//----- nvinfo : EIATTR_COOP_GROUP_INSTR_OFFSETS
	.align		4
.L_1588:
        /*0590*/ 	.byte	0x04, 0x28
        /*0592*/ 	.short	(.L_1590 - .L_1589)


	//   ....[0]....
.L_1589:
        /*0594*/ 	.word	0x00000080


	//   ....[1]....
        /*0598*/ 	.word	0x00000090


	//   ....[2]....
        /*059c*/ 	.word	0x000002f0


	//   ....[3]....
        /*05a0*/ 	.word	0x00000450


	//   ....[4]....
        /*05a4*/ 	.word	0x00000570


	//   ....[5]....
        /*05a8*/ 	.word	0x000006d0


	//   ....[6]....
        /*05ac*/ 	.word	0x00001830


	//   ....[7]....
        /*05b0*/ 	.word	0x000029a0


	//   ....[8]....
        /*05b4*/ 	.word	0x000029c0


	//   ....[9]....
        /*05b8*/ 	.word	0x000032b0


	//   ....[10]....
        /*05bc*/ 	.word	0x00003300


	//   ....[11]....
        /*05c0*/ 	.word	0x00003320


	//   ....[12]....
        /*05c4*/ 	.word	0x00003340


	//   ....[13]....
        /*05c8*/ 	.word	0x00004c10


	//   ....[14]....
        /*05cc*/ 	.word	0x00004c30


	//   ....[15]....
        /*05d0*/ 	.word	0x00005500


	//   ....[16]....
        /*05d4*/ 	.word	0x00005590


	//   ....[17]....
        /*05d8*/ 	.word	0x000055b0


	//   ....[18]....
        /*05dc*/ 	.word	0x000055d0


	//   ....[19]....
        /*05e0*/ 	.word	0x00007950


	//   ....[20]....
        /*05e4*/ 	.word	0x000079b0


	//   ....[21]....
        /*05e8*/ 	.word	0x000079d0


	//   ....[22]....
        /*05ec*/ 	.word	0x000079f0


	//   ....[23]....
        /*05f0*/ 	.word	0x00008f80


	//   ....[24]....
        /*05f4*/ 	.word	0x00008fc0


	//   ....[25]....
        /*05f8*/ 	.word	0x00009070


	//   ....[26]....
        /*05fc*/ 	.word	0x000090a0


	//   ....[27]....
        /*0600*/ 	.word	0x0000ab00


	//   ....[28]....
        /*0604*/ 	.word	0x0000ab30


	//   ....[29]....
        /*0608*/ 	.word	0x0000ab60


	//   ....[30]....
        /*060c*/ 	.word	0x0000abd0


	//   ....[31]....
        /*0610*/ 	.word	0x0000b430


	//   ....[32]....
        /*0614*/ 	.word	0x0000b460


	//   ....[33]....
        /*0618*/ 	.word	0x0000b5f0


	//   ....[34]....
        /*061c*/ 	.word	0x0000b610


	//   ....[35]....
        /*0620*/ 	.word	0x0000b750


	//   ....[36]....
        /*0624*/ 	.word	0x0000b770


	//   ....[37]....
        /*0628*/ 	.word	0x0000b8c0


	//   ....[38]....
        /*062c*/ 	.word	0x0000b8e0


	//   ....[39]....
        /*0630*/ 	.word	0x0000c2f0


	//   ....[40]....
        /*0634*/ 	.word	0x0000c320


	//   ....[41]....
        /*0638*/ 	.word	0x0000c470


	//   ....[42]....
        /*063c*/ 	.word	0x0000c490


	//   ....[43]....
        /*0640*/ 	.word	0x0000c5d0


	//   ....[44]....
        /*0644*/ 	.word	0x0000c5f0


	//   ....[45]....
        /*0648*/ 	.word	0x0000c740


	//   ....[46]....
        /*064c*/ 	.word	0x0000c760


	//   ....[47]....
        /*0650*/ 	.word	0x0000c920


	//   ....[48]....
        /*0654*/ 	.word	0x0000caf0


	//   ....[49]....
        /*0658*/ 	.word	0x0000cb20


	//   ....[50]....
        /*065c*/ 	.word	0x0000cb50


	//   ....[51]....
        /*0660*/ 	.word	0x0000cb80


	//   ....[52]....
        /*0664*/ 	.word	0x0000cbb0


	//   ....[53]....
        /*0668*/ 	.word	0x0000cbe0


	//   ....[54]....
        /*066c*/ 	.word	0x0000cd30


	//   ....[55]....
        /*0670*/ 	.word	0x0000cd60


	//   ....[56]....
        /*0674*/ 	.word	0x0000cd90


	//   ....[57]....
        /*0678*/ 	.word	0x0000cdc0


	//   ....[58]....
        /*067c*/ 	.word	0x0000cdf0


	//   ....[59]....
        /*0680*/ 	.word	0x0000ce20


	//   ....[60]....
        /*0684*/ 	.word	0x0000ceb0


	//   ....[61]....
        /*0688*/ 	.word	0x0000cf10


	//   ....[62]....
        /*068c*/ 	.word	0x0000cfa0


	//   ....[63]....
        /*0690*/ 	.word	0x0000e7e0


	//   ....[64]....
        /*0694*/ 	.word	0x0000e800


	//   ....[65]....
        /*0698*/ 	.word	0x0000e890


	//   ....[66]....
        /*069c*/ 	.word	0x0000e8b0


	//   ....[67]....
        /*06a0*/ 	.word	0x0000e930


	//   ....[68]....
        /*06a4*/ 	.word	0x0000e950


	//   ....[69]....
        /*06a8*/ 	.word	0x0000e9d0


	//   ....[70]....
        /*06ac*/ 	.word	0x0000e9f0


	//   ....[71]....
        /*06b0*/ 	.word	0x0000ea70


	//   ....[72]....
        /*06b4*/ 	.word	0x0000ea90


	//   ....[73]....
        /*06b8*/ 	.word	0x0000eaa0


	//   ....[74]....
        /*06bc*/ 	.word	0x0000eab0


	//   ....[75]....
        /*06c0*/ 	.word	0x0000f240


	//   ....[76]....
        /*06c4*/ 	.word	0x0000f260


	//   ....[77]....
        /*06c8*/ 	.word	0x0000f270


	//   ....[78]....
        /*06cc*/ 	.word	0x0000f280


	//   ....[79]....
        /*06d0*/ 	.word	0x0000f290


	//   ....[80]....
        /*06d4*/ 	.word	0x0000f2b0


	//   ....[81]....
        /*06d8*/ 	.word	0x0000f370


	//   ....[82]....
        /*06dc*/ 	.word	0x0000f410


	//   ....[83]....
        /*06e0*/ 	.word	0x0000f430


	//   ....[84]....
        /*06e4*/ 	.word	0x0000f490


	//   ....[85]....
        /*06e8*/ 	.word	0x0000f500


	//   ....[86]....
        /*06ec*/ 	.word	0x0000f520


	//   ....[87]....
        /*06f0*/ 	.word	0x0000f530


	//   ....[88]....
        /*06f4*/ 	.word	0x0000f560


	//   ....[89]....
        /*06f8*/ 	.word	0x0000f5f0


	//   ....[90]....
        /*06fc*/ 	.word	0x0000f630


	//   ....[91]....
        /*0700*/ 	.word	0x0000fd40


	//   ....[92]....
        /*0704*/ 	.word	0x0000fd70


	//   ....[93]....
        /*0708*/ 	.word	0x0000fd90


	//   ....[94]....
        /*070c*/ 	.word	0x0000fdc0


	//   ....[95]....
        /*0710*/ 	.word	0x0000fe30


	//   ....[96]....
        /*0714*/ 	.word	0x0000fe60


	//   ....[97]....
        /*0718*/ 	.word	0x0000ff70


	//   ....[98]....
        /*071c*/ 	.word	0x0000ff90


	//   ....[99]....
        /*0720*/ 	.word	0x00010020


	//   ....[100]....
        /*0724*/ 	.word	0x00010040


	//   ....[101]....
        /*0728*/ 	.word	0x000100b0


	//   ....[102]....
        /*072c*/ 	.word	0x000100d0


	//   ....[103]....
        /*0730*/ 	.word	0x00010130


	//   ....[104]....
        /*0734*/ 	.word	0x00010160


	//   ....[105]....
        /*0738*/ 	.word	0x000101e0


	//   ....[106]....
        /*073c*/ 	.word	0x00010240


	//   ....[107]....
        /*0740*/ 	.word	0x00010790


	//   ....[108]....
        /*0744*/ 	.word	0x000107b0


	//   ....[109]....
        /*0748*/ 	.word	0x00010800


	//   ....[110]....
        /*074c*/ 	.word	0x000108c0


	//   ....[111]....
        /*0750*/ 	.word	0x000108d0


	//   ....[112]....
        /*0754*/ 	.word	0x00010900


	//   ....[113]....
        /*0758*/ 	.word	0x00010990


	//   ....[114]....
        /*075c*/ 	.word	0x00010a40


	//   ....[115]....
        /*0760*/ 	.word	0x00010a50


	//   ....[116]....
        /*0764*/ 	.word	0x00010a80


	//   ....[117]....
        /*0768*/ 	.word	0x00010a90


	//   ....[118]....
        /*076c*/ 	.word	0x00010b20


	//   ....[119]....
        /*0770*/ 	.word	0x00011230


	//   ....[120]....
        /*0774*/ 	.word	0x00011250


	//   ....[121]....
        /*0778*/ 	.word	0x00011260


	//   ....[122]....
        /*077c*/ 	.word	0x000112a0


	//   ....[123]....
        /*0780*/ 	.word	0x000112b0


	//   ....[124]....
        /*0784*/ 	.word	0x000112f0


	//   ....[125]....
        /*0788*/ 	.word	0x00011300


	//   ....[126]....
        /*078c*/ 	.word	0x00011340


	//   ....[127]....
        /*0790*/ 	.word	0x00011350


	//   ....[128]....
        /*0794*/ 	.word	0x00011390


	//   ....[129]....
        /*0798*/ 	.word	0x000113a0


	//   ....[130]....
        /*079c*/ 	.word	0x000113b0


	//   ....[131]....
        /*07a0*/ 	.word	0x00011710


	//   ....[132]....
        /*07a4*/ 	.word	0x00011730


	//   ....[133]....
        /*07a8*/ 	.word	0x00011740


	//   ....[134]....
        /*07ac*/ 	.word	0x00011750


	//   ....[135]....
        /*07b0*/ 	.word	0x00011760


	//   ....[136]....
        /*07b4*/ 	.word	0x00011780


	//   ....[137]....
        /*07b8*/ 	.word	0x000117f0


	//   ....[138]....
        /*07bc*/ 	.word	0x00011820


	//   ....[139]....
        /*07c0*/ 	.word	0x00011830


	//   ....[140]....
        /*07c4*/ 	.word	0x000118a0


	//   ....[141]....
        /*07c8*/ 	.word	0x000118b0


	//   ....[142]....
        /*07cc*/ 	.word	0x000119b0


	//   ....[143]....
        /*07d0*/ 	.word	0x00011e50


	//   ....[144]....
        /*07d4*/ 	.word	0x00011e80


	//   ....[145]....
        /*07d8*/ 	.word	0x00011eb0


	//   ....[146]....
        /*07dc*/ 	.word	0x00011ee0


	//   ....[147]....
        /*07e0*/ 	.word	0x00011f10


	//   ....[148]....
        /*07e4*/ 	.word	0x00011f40


	//   ....[149]....
        /*07e8*/ 	.word	0x00011f70


	//   ....[150]....
        /*07ec*/ 	.word	0x00011fa0


	//   ....[151]....
        /*07f0*/ 	.word	0x00012120


	//   ....[152]....
        /*07f4*/ 	.word	0x00012150


	//   ....[153]....
        /*07f8*/ 	.word	0x00012180


	//   ....[154]....
        /*07fc*/ 	.word	0x000121b0


	//   ....[155]....
        /*0800*/ 	.word	0x000121e0


	//   ....[156]....
        /*0804*/ 	.word	0x00012210


	//   ....[157]....
        /*0808*/ 	.word	0x000122d0


	//   ....[158]....
        /*080c*/ 	.word	0x000122f0


	//   ....[159]....
        /*0810*/ 	.word	0x00012360


	//   ....[160]....
        /*0814*/ 	.word	0x00012a00


	//   ....[161]....
        /*0818*/ 	.word	0x00013030


	//   ....[162]....
        /*081c*/ 	.word	0x00013120


	//   ....[163]....
        /*0820*/ 	.word	0x000131c0


	//   ....[164]....
        /*0824*/ 	.word	0x00013220


	//   ....[165]....
        /*0828*/ 	.word	0x00013310


	//   ....[166]....
        /*082c*/ 	.word	0x00013380


	//   ....[167]....
        /*0830*/ 	.word	0x00013470


	//   ....[168]....
        /*0834*/ 	.word	0x000134e0


	//   ....[169]....
        /*0838*/ 	.word	0x000135d0


	//   ....[170]....
        /*083c*/ 	.word	0x00013640


	//   ....[171]....
        /*0840*/ 	.word	0x00013730


	//   ....[172]....
        /*0844*/ 	.word	0x000137a0


	//   ....[173]....
        /*0848*/ 	.word	0x00013840


	//   ....[174]....
        /*084c*/ 	.word	0x00013940


	//   ....[175]....
        /*0850*/ 	.word	0x00013990


	//   ....[176]....
        /*0854*/ 	.word	0x000139f0


	//   ....[177]....
        /*0858*/ 	.word	0x00013b10


	//   ....[178]....
        /*085c*/ 	.word	0x00013b90


	//   ....[179]....
        /*0860*/ 	.word	0x00013c80


	//   ....[180]....
        /*0864*/ 	.word	0x00013d00


	//   ....[181]....
        /*0868*/ 	.word	0x00013df0


	//   ....[182]....
        /*086c*/ 	.word	0x00013f00


	//   ....[183]....
        /*0870*/ 	.word	0x00013f80


	//   ....[184]....
        /*0874*/ 	.word	0x00014080


	//   ....[185]....
        /*0878*/ 	.word	0x000140f0


	//   ....[186]....
        /*087c*/ 	.word	0x00014170


	//   ....[187]....
        /*0880*/ 	.word	0x00014260


	//   ....[188]....
        /*0884*/ 	.word	0x000142d0


	//   ....[189]....
        /*0888*/ 	.word	0x000143a0


	//   ....[190]....
        /*088c*/ 	.word	0x00014440


	//   ....[191]....
        /*0890*/ 	.word	0x000144e0


	//   ....[192]....
        /*0894*/ 	.word	0x00014540


	//   ....[193]....
        /*0898*/ 	.word	0x00014630


	//   ....[194]....
        /*089c*/ 	.word	0x00014740


	//   ....[195]....
        /*08a0*/ 	.word	0x00014790


	//   ....[196]....
        /*08a4*/ 	.word	0x000147f0


	//   ....[197]....
        /*08a8*/ 	.word	0x000148f0


	//   ....[198]....
        /*08ac*/ 	.word	0x00014a00


	//   ....[199]....
        /*08b0*/ 	.word	0x00014a50


	//   ....[200]....
        /*08b4*/ 	.word	0x00014ab0


	//   ....[201]....
        /*08b8*/ 	.word	0x00014bb0


	//   ....[202]....
        /*08bc*/ 	.word	0x00014cc0


	//   ....[203]....
        /*08c0*/ 	.word	0x00014d10


	//   ....[204]....
        /*08c4*/ 	.word	0x00014d70


	//   ....[205]....
        /*08c8*/ 	.word	0x00014e60


	//   ....[206]....
        /*08cc*/ 	.word	0x00014f90


	//   ....[207]....
        /*08d0*/ 	.word	0x00015070


	//   ....[208]....
        /*08d4*/ 	.word	0x00015100


	//   ....[209]....
        /*08d8*/ 	.word	0x00015210


	//   ....[210]....
        /*08dc*/ 	.word	0x00015270


	//   ....[211]....
        /*08e0*/ 	.word	0x00015380


	//   ....[212]....
        /*08e4*/ 	.word	0x000153e0


	//   ....[213]....
        /*08e8*/ 	.word	0x000154f0


	//   ....[214]....
        /*08ec*/ 	.word	0x00015550


	//   ....[215]....
        /*08f0*/ 	.word	0x00015660


	//   ....[216]....
        /*08f4*/ 	.word	0x000156c0


	//   ....[217]....
        /*08f8*/ 	.word	0x00015780


	//   ....[218]....
        /*08fc*/ 	.word	0x000158e0


	//   ....[219]....
        /*0900*/ 	.word	0x00015980


	//   ....[220]....
        /*0904*/ 	.word	0x000159e0


	//   ....[221]....
        /*0908*/ 	.word	0x00015a90


	//   ....[222]....
        /*090c*/ 	.word	0x00015af0


	//   ....[223]....
        /*0910*/ 	.word	0x00015ba0


	//   ....[224]....
        /*0914*/ 	.word	0x00015c00


	//   ....[225]....
        /*0918*/ 	.word	0x00015cb0


	//   ....[226]....
        /*091c*/ 	.word	0x00015d10


	//   ....[227]....
        /*0920*/ 	.word	0x00015dc0


	//   ....[228]....
        /*0924*/ 	.word	0x00015e20


	//   ....[229]....
        /*0928*/ 	.word	0x00015ed0


	//   ....[230]....
        /*092c*/ 	.word	0x00015fb0


	//   ....[231]....
        /*0930*/ 	.word	0x00016050


	//   ....[232]....
        /*0934*/ 	.word	0x000160b0


	//   ....[233]....
        /*0938*/ 	.word	0x00016180


	//   ....[234]....
        /*093c*/ 	.word	0x000161e0


	//   ....[235]....
        /*0940*/ 	.word	0x000162b0


	//   ....[236]....
        /*0944*/ 	.word	0x00016310


	//   ....[237]....
        /*0948*/ 	.word	0x000163f0


	//   ....[238]....
        /*094c*/ 	.word	0x00016450


	//   ....[239]....
        /*0950*/ 	.word	0x00016520


	//   ....[240]....
        /*0954*/ 	.word	0x00016580


	//   ....[241]....
        /*0958*/ 	.word	0x00016650


	//   ....[242]....
        /*095c*/ 	.word	0x000166e0


	//   ....[243]....
        /*0960*/ 	.word	0x00016780


	//   ....[244]....
        /*0964*/ 	.word	0x000168a0


	//   ....[245]....
        /*0968*/ 	.word	0x00016910


	//   ....[246]....
        /*096c*/ 	.word	0x00016980


	//   ....[247]....
        /*0970*/ 	.word	0x000169f0


	//   ....[248]....
        /*0974*/ 	.word	0x00016a60


	//   ....[249]....
        /*0978*/ 	.word	0x00016ae0


	//   ....[250]....
        /*097c*/ 	.word	0x00016b70


	//   ....[251]....
        /*0980*/ 	.word	0x00016c00


	//   ....[252]....
        /*0984*/ 	.word	0x00016c70


	//   ....[253]....
        /*0988*/ 	.word	0x00016ce0


	//   ....[254]....
        /*098c*/ 	.word	0x00016d50


	//   ....[255]....
        /*0990*/ 	.word	0x00016dd0


	//   ....[0]....
        /*0994*/ 	.word	0x00016e40


	//   ....[1]....
        /*0998*/ 	.word	0x00016ee0


	//   ....[2]....
        /*099c*/ 	.word	0x00016f70


	//   ....[3]....
        /*09a0*/ 	.word	0x00017090


	//----- nvinfo : EIATTR_REG_RECONFIG
	.align		4
.L_1590:
        /*09a4*/ 	.byte	0x01, 0x54
	.zero		2


	//----- nvinfo : EIATTR_SYSCALL_OFFSETS
	.align		4
        /*09a8*/ 	.byte	0x04, 0x46
        /*09aa*/ 	.short	(.L_1592 - .L_1591)


	//   ....[0]....
.L_1591:
        /*09ac*/ 	.word	0x00001a90


	//   ....[1]....
        /*09b0*/ 	.word	0x0000de10


	//   ....[2]....
        /*09b4*/ 	.word	0x0000df60


	//   ....[3]....
        /*09b8*/ 	.word	0x0000e050


	//   ....[4]....
        /*09bc*/ 	.word	0x0000ee40


	//   ....[5]....
        /*09c0*/ 	.word	0x0000f980


	//----- nvinfo : EIATTR_MBARRIER_INSTR_OFFSETS
	.align		4
.L_1592:
        /*09c4*/ 	.byte	0x04, 0x39
        /*09c6*/ 	.short	(.L_1594 - .L_1593)


	//   ....[0]....
.L_1593:
        /*09c8*/ 	.word	0x00000190
        /*09cc*/ 	.word	0x000000ff
        /*09d0*/ 	.word	0x00032400
        /*09d4*/ 	.short	0x0100
        /*09d6*/ 	.byte	0x08
	.zero		1


	//   ....[1]....
        /*09d8*/ 	.word	0x000001a0
        /*09dc*/ 	.word	0x000000ff
        /*09e0*/ 	.word	0x00032410
        /*09e4*/ 	.short	0x0100
        /*09e6*/ 	.byte	0x08
	.zero		1


	//   ....[2]....
        /*09e8*/ 	.word	0x000001b0
        /*09ec*/ 	.word	0x000000ff
        /*09f0*/ 	.word	0x00032420
        /*09f4*/ 	.short	0x0100
        /*09f6*/ 	.byte	0x08
	.zero		1


	//   ....[3]....
        /*09f8*/ 	.word	0x000002a0
        /*09fc*/ 	.word	0x000000ff
        /*0a00*/ 	.word	0x00032430
        /*0a04*/ 	.short	0x0100
        /*0a06*/ 	.byte	0x08
	.zero		1


	//   ....[4]....
        /*0a08*/ 	.word	0x000002b0
        /*0a0c*/ 	.word	0x000000ff
        /*0a10*/ 	.word	0x00032440
        /*0a14*/ 	.short	0x0100
        /*0a16*/ 	.byte	0x08
	.zero		1


	//   ....[5]....
        /*0a18*/ 	.word	0x000002c0
        /*0a1c*/ 	.word	0x000000ff
        /*0a20*/ 	.word	0x00032438
        /*0a24*/ 	.short	0x0100
        /*0a26*/ 	.byte	0x08
	.zero		1


	//   ....[6]....
        /*0a28*/ 	.word	0x000002d0
        /*0a2c*/ 	.word	0x000000ff
        /*0a30*/ 	.word	0x00032448
        /*0a34*/ 	.short	0x0100
        /*0a36*/ 	.byte	0x08
	.zero		1


	//   ....[7]....
        /*0a38*/ 	.word	0x00000400
        /*0a3c*/ 	.word	0x000000ff
        /*0a40*/ 	.word	0x00032450
        /*0a44*/ 	.short	0x0100
        /*0a46*/ 	.byte	0x08
	.zero		1


	//   ....[8]....
        /*0a48*/ 	.word	0x00000410
        /*0a4c*/ 	.word	0x000000ff
        /*0a50*/ 	.word	0x00032460
        /*0a54*/ 	.short	0x0100
        /*0a56*/ 	.byte	0x08
	.zero		1


	//   ....[9]....
        /*0a58*/ 	.word	0x00000420
        /*0a5c*/ 	.word	0x000000ff
        /*0a60*/ 	.word	0x00032458
        /*0a64*/ 	.short	0x0100
        /*0a66*/ 	.byte	0x08
	.zero		1


	//   ....[10]....
        /*0a68*/ 	.word	0x00000430
        /*0a6c*/ 	.word	0x000000ff
        /*0a70*/ 	.word	0x00032468
        /*0a74*/ 	.short	0x0100
        /*0a76*/ 	.byte	0x08
	.zero		1


	//   ....[11]....
        /*0a78*/ 	.word	0x00000520
        /*0a7c*/ 	.word	0x000000ff
        /*0a80*/ 	.word	0x00032470
        /*0a84*/ 	.short	0x0100
        /*0a86*/ 	.byte	0x06
	.zero		1


	//   ....[12]....
        /*0a88*/ 	.word	0x00000530
        /*0a8c*/ 	.word	0x000000ff
        /*0a90*/ 	.word	0x00032480
        /*0a94*/ 	.short	0x0100
        /*0a96*/ 	.byte	0x06
	.zero		1


	//   ....[13]....
        /*0a98*/ 	.word	0x00000540
        /*0a9c*/ 	.word	0x000000ff
        /*0aa0*/ 	.word	0x00032478
        /*0aa4*/ 	.short	0x0100
        /*0aa6*/ 	.byte	0x06
	.zero		1


	//   ....[14]....
        /*0aa8*/ 	.word	0x00000550
        /*0aac*/ 	.word	0x000000ff
        /*0ab0*/ 	.word	0x00032488
        /*0ab4*/ 	.short	0x0100
        /*0ab6*/ 	.byte	0x06
	.zero		1


	//   ....[15]....
        /*0ab8*/ 	.word	0x00000680
        /*0abc*/ 	.word	0x000000ff
        /*0ac0*/ 	.word	0x00032490
        /*0ac4*/ 	.short	0x0100
        /*0ac6*/ 	.byte	0x08
	.zero		1


	//   ....[16]....
        /*0ac8*/ 	.word	0x00000690
        /*0acc*/ 	.word	0x000000ff
        /*0ad0*/ 	.word	0x000324a0
        /*0ad4*/ 	.short	0x0100
        /*0ad6*/ 	.byte	0x08
	.zero		1


	//   ....[17]....
        /*0ad8*/ 	.word	0x000006a0
        /*0adc*/ 	.word	0x000000ff
        /*0ae0*/ 	.word	0x00032498
        /*0ae4*/ 	.short	0x0100
        /*0ae6*/ 	.byte	0x08
	.zero		1


	//   ....[18]....
        /*0ae8*/ 	.word	0x000006b0
        /*0aec*/ 	.word	0x000000ff
        /*0af0*/ 	.word	0x000324a8
        /*0af4*/ 	.short	0x0100
        /*0af6*/ 	.byte	0x08
	.zero		1


	//   ....[19]....
        /*0af8*/ 	.word	0x000007f0
        /*0afc*/ 	.word	0x000000ff
        /*0b00*/ 	.word	0x000324b0
        /*0b04*/ 	.short	0x0100
        /*0b06*/ 	.byte	0x08
	.zero		1


	//   ....[20]....
        /*0b08*/ 	.word	0x00000800
        /*0b0c*/ 	.word	0x000000ff
        /*0b10*/ 	.word	0x000324c0
        /*0b14*/ 	.short	0x0100
        /*0b16*/ 	.byte	0x08
	.zero		1


	//   ....[21]....
        /*0b18*/ 	.word	0x00000810
        /*0b1c*/ 	.word	0x000000ff
        /*0b20*/ 	.word	0x000324b8
        /*0b24*/ 	.short	0x0100
        /*0b26*/ 	.byte	0x08
	.zero		1


	//   ....[22]....
        /*0b28*/ 	.word	0x00000820
        /*0b2c*/ 	.word	0x000000ff
        /*0b30*/ 	.word	0x000324c8
        /*0b34*/ 	.short	0x0100
        /*0b36*/ 	.byte	0x08
	.zero		1


	//   ....[23]....
        /*0b38*/ 	.word	0x00001af0
        /*0b3c*/ 	.word	0x000000ff
        /*0b40*/ 	.word	0x00032400
        /*0b44*/ 	.short	0x010a
        /*0b46*/ 	.byte	0x28
	.zero		1


	//   ....[24]....
        /*0b48*/ 	.word	0x00001bd0
        /*0b4c*/ 	.word	0x000000ff
        /*0b50*/ 	.word	0x00032430
        /*0b54*/ 	.short	0x010a
        /*0b56*/ 	.byte	0x06
	.zero		1


	//   ....[25]....
        /*0b58*/ 	.word	0x00001c10
        /*0b5c*/ 	.word	0x000000ff
        /*0b60*/ 	.word	0x00032430
        /*0b64*/ 	.short	0x010a
        /*0b66*/ 	.byte	0x06
	.zero		1


	//   ....[26]....
        /*0b68*/ 	.word	0x00001f10
        /*0b6c*/ 	.word	0x000000ff
        /*0b70*/ 	.word	0x00032410
        /*0b74*/ 	.short	0x010a
        /*0b76*/ 	.byte	0x28
	.zero		1


	//   ....[27]....
        /*0b78*/ 	.word	0x00001f50
        /*0b7c*/ 	.word	0x000000ff
        /*0b80*/ 	.word	0x00032450
        /*0b84*/ 	.short	0x010a
        /*0b86*/ 	.byte	0x06
	.zero		1


	//   ....[28]....
        /*0b88*/ 	.word	0x00001f90
        /*0b8c*/ 	.word	0x000000ff
        /*0b90*/ 	.word	0x00032450
        /*0b94*/ 	.short	0x010a
        /*0b96*/ 	.byte	0x06
	.zero		1


	//   ....[29]....
        /*0b98*/ 	.word	0x00002900
        /*0b9c*/ 	.word	0x000000ff
        /*0ba0*/ 	.word	0x00000000
        /*0ba4*/ 	.short	0x0101
        /*0ba6*/ 	.byte	0x0a
	.zero		1


	//   ....[30]....
        /*0ba8*/ 	.word	0x00004070
        /*0bac*/ 	.word	0x000000ff
        /*0bb0*/ 	.word	0x00000000
        /*0bb4*/ 	.short	0x0101
        /*0bb6*/ 	.byte	0x06
	.zero		1


	//   ....[31]....
        /*0bb8*/ 	.word	0x00004210
        /*0bbc*/ 	.word	0x000000ff
        /*0bc0*/ 	.word	0x00032430
        /*0bc4*/ 	.short	0x010a
        /*0bc6*/ 	.byte	0x04
	.zero		1


	//   ....[32]....
        /*0bc8*/ 	.word	0x00004250
        /*0bcc*/ 	.word	0x000000ff
        /*0bd0*/ 	.word	0x00032430
        /*0bd4*/ 	.short	0x010a
        /*0bd6*/ 	.byte	0x04
	.zero		1


	//   ....[33]....
        /*0bd8*/ 	.word	0x00004470
        /*0bdc*/ 	.word	0x000000ff
        /*0be0*/ 	.word	0x00032450
        /*0be4*/ 	.short	0x010a
        /*0be6*/ 	.byte	0x04
	.zero		1


	//   ....[34]....
        /*0be8*/ 	.word	0x000044b0
        /*0bec*/ 	.word	0x000000ff
        /*0bf0*/ 	.word	0x00032450
        /*0bf4*/ 	.short	0x010a
        /*0bf6*/ 	.byte	0x04
	.zero		1


	//   ....[35]....
        /*0bf8*/ 	.word	0x00004b90
        /*0bfc*/ 	.word	0x000000ff
        /*0c00*/ 	.word	0x00000000
        /*0c04*/ 	.short	0x0101
        /*0c06*/ 	.byte	0x0a
	.zero		1


	//   ....[36]....
        /*0c08*/ 	.word	0x00006be0
        /*0c0c*/ 	.word	0x000000ff
        /*0c10*/ 	.word	0x00000000
        /*0c14*/ 	.short	0x0101
        /*0c16*/ 	.byte	0x04
	.zero		1


	//   ....[37]....
        /*0c18*/ 	.word	0x00006d10
        /*0c1c*/ 	.word	0x000000ff
        /*0c20*/ 	.word	0x00032430
        /*0c24*/ 	.short	0x010a
        /*0c26*/ 	.byte	0x04
	.zero		1


	//   ....[38]....
        /*0c28*/ 	.word	0x00006d50
        /*0c2c*/ 	.word	0x000000ff
        /*0c30*/ 	.word	0x00032430
        /*0c34*/ 	.short	0x010a
        /*0c36*/ 	.byte	0x04
	.zero		1


	//   ....[39]....
        /*0c38*/ 	.word	0x00006f70
        /*0c3c*/ 	.word	0x000000ff
        /*0c40*/ 	.word	0x00032450
        /*0c44*/ 	.short	0x010a
        /*0c46*/ 	.byte	0x04
	.zero		1


	//   ....[40]....
        /*0c48*/ 	.word	0x00006fb0
        /*0c4c*/ 	.word	0x000000ff
        /*0c50*/ 	.word	0x00032450
        /*0c54*/ 	.short	0x010a
        /*0c56*/ 	.byte	0x04
	.zero		1


	//   ....[41]....
        /*0c58*/ 	.word	0x000076b0
        /*0c5c*/ 	.word	0x000000ff
        /*0c60*/ 	.word	0x00000000
        /*0c64*/ 	.short	0x0101
        /*0c66*/ 	.byte	0x0a
	.zero		1


	//   ....[42]....
        /*0c68*/ 	.word	0x00008f60
        /*0c6c*/ 	.word	0x000000ff
        /*0c70*/ 	.word	0x00000000
        /*0c74*/ 	.short	0x0101
        /*0c76*/ 	.byte	0x04
	.zero		1


	//   ....[43]....
        /*0c78*/ 	.word	0x0000b450
        /*0c7c*/ 	.word	0x000000ff
        /*0c80*/ 	.word	0x00000000
        /*0c84*/ 	.short	0x0101
        /*0c86*/ 	.byte	0x07
	.zero		1


	//   ....[44]....
        /*0c88*/ 	.word	0x0000e560
        /*0c8c*/ 	.word	0x00000019
        /*0c90*/ 	.word	0x00032440
        /*0c94*/ 	.short	0x010a
        /*0c96*/ 	.byte	0x3f
	.zero		1


	//   ....[45]....
        /*0c98*/ 	.word	0x0000ebb0
        /*0c9c*/ 	.word	0x00000019
        /*0ca0*/ 	.word	0x00032430
        /*0ca4*/ 	.short	0x0107
        /*0ca6*/ 	.byte	0x3f
	.zero		1


	//   ....[46]....
        /*0ca8*/ 	.word	0x0000ec80
        /*0cac*/ 	.word	0x00000019
        /*0cb0*/ 	.word	0x00032430
        /*0cb4*/ 	.short	0x0101
        /*0cb6*/ 	.byte	0x3f
	.zero		1


	//   ....[47]....
        /*0cb8*/ 	.word	0x0000f7c0
        /*0cbc*/ 	.word	0x00000016
        /*0cc0*/ 	.word	0x00032400
        /*0cc4*/ 	.short	0x0107
        /*0cc6*/ 	.byte	0x3f
	.zero		1


	//   ....[48]....
        /*0cc8*/ 	.word	0x0000f850
        /*0ccc*/ 	.word	0x00000016
        /*0cd0*/ 	.word	0x00032400
        /*0cd4*/ 	.short	0x0101
        /*0cd6*/ 	.byte	0x3f
	.zero		1


	//   ....[49]....
        /*0cd8*/ 	.word	0x00010380
        /*0cdc*/ 	.word	0x00000016
        /*0ce0*/ 	.word	0x00032410
        /*0ce4*/ 	.short	0x0107
        /*0ce6*/ 	.byte	0x3f
	.zero		1


	//   ....[50]....
        /*0ce8*/ 	.word	0x00010480
        /*0cec*/ 	.word	0x00000016
        /*0cf0*/ 	.word	0x00032410
        /*0cf4*/ 	.short	0x0101
        /*0cf6*/ 	.byte	0x3f
	.zero		1


	//   ....[51]....
        /*0cf8*/ 	.word	0x000104a0
        /*0cfc*/ 	.word	0x00000016
        /*0d00*/ 	.word	0x00032420
        /*0d04*/ 	.short	0x010a
        /*0d06*/ 	.byte	0x3f
	.zero		1


	//   ....[52]....
        /*0d08*/ 	.word	0x00010520
        /*0d0c*/ 	.word	0x00000019
        /*0d10*/ 	.word	0x00032460
        /*0d14*/ 	.short	0x010a
        /*0d16*/ 	.byte	0x3f
	.zero		1


	//   ....[53]....
        /*0d18*/ 	.word	0x00010ca0
        /*0d1c*/ 	.word	0x00000019
        /*0d20*/ 	.word	0x00032450
        /*0d24*/ 	.short	0x0107
        /*0d26*/ 	.byte	0x3f
	.zero		1


	//   ....[54]....
        /*0d28*/ 	.word	0x00010d60
        /*0d2c*/ 	.word	0x00000019
        /*0d30*/ 	.word	0x00032450
        /*0d34*/ 	.short	0x0101
        /*0d36*/ 	.byte	0x3f
	.zero		1


	//   ....[55]....
        /*0d38*/ 	.word	0x00011090
        /*0d3c*/ 	.word	0x0000000a
        /*0d40*/ 	.word	0x00032440
        /*0d44*/ 	.short	0x010a
        /*0d46*/ 	.byte	0x3f
	.zero		1


	//   ....[56]....
        /*0d48*/ 	.word	0x00011460
        /*0d4c*/ 	.word	0x0000000a
        /*0d50*/ 	.word	0x00032430
        /*0d54*/ 	.short	0x0107
        /*0d56*/ 	.byte	0x3f
	.zero		1


	//   ....[57]....
        /*0d58*/ 	.word	0x00011510
        /*0d5c*/ 	.word	0x0000000a
        /*0d60*/ 	.word	0x00032430
        /*0d64*/ 	.short	0x0101
        /*0d66*/ 	.byte	0x3f
	.zero		1


	//   ....[58]....
        /*0d68*/ 	.word	0x00011540
        /*0d6c*/ 	.word	0x0000000a
        /*0d70*/ 	.word	0x00032460
        /*0d74*/ 	.short	0x010a
        /*0d76*/ 	.byte	0x3f
	.zero		1


	//   ....[59]....
        /*0d78*/ 	.word	0x00011a60
        /*0d7c*/ 	.word	0x0000000a
        /*0d80*/ 	.word	0x00032450
        /*0d84*/ 	.short	0x0107
        /*0d86*/ 	.byte	0x3f
	.zero		1


	//   ....[60]....
        /*0d88*/ 	.word	0x00011b10
        /*0d8c*/ 	.word	0x0000000a
        /*0d90*/ 	.word	0x00032450
        /*0d94*/ 	.short	0x0101
        /*0d96*/ 	.byte	0x3f
	.zero		1


	//   ....[61]....
        /*0d98*/ 	.word	0x00012980
        /*0d9c*/ 	.word	0x00000005
        /*0da0*/ 	.word	0x00032420
        /*0da4*/ 	.short	0x010a
        /*0da6*/ 	.byte	0x3f
	.zero		1


	//   ....[62]....
        /*0da8*/ 	.word	0x00012b20
        /*0dac*/ 	.word	0x00000003
        /*0db0*/ 	.word	0x00032440
        /*0db4*/ 	.short	0x010a
        /*0db6*/ 	.byte	0x3f
	.zero		1


	//   ....[63]....
        /*0db8*/ 	.word	0x00012bc0
        /*0dbc*/ 	.word	0x00000005
        /*0dc0*/ 	.word	0x00032440
        /*0dc4*/ 	.short	0x010a
        /*0dc6*/ 	.byte	0x3f
	.zero		1


	//   ....[64]....
        /*0dc8*/ 	.word	0x00012c00
        /*0dcc*/ 	.word	0x00000003
        /*0dd0*/ 	.word	0x00032460
        /*0dd4*/ 	.short	0x010a
        /*0dd6*/ 	.byte	0x3f
	.zero		1


	//   ....[65]....
        /*0dd8*/ 	.word	0x00012c40
        /*0ddc*/ 	.word	0x00000005
        /*0de0*/ 	.word	0x00032460
        /*0de4*/ 	.short	0x010a
        /*0de6*/ 	.byte	0x3f
	.zero		1


	//   ....[66]....
        /*0de8*/ 	.word	0x00012cb0
        /*0dec*/ 	.word	0x00000003
        /*0df0*/ 	.word	0x00032400
        /*0df4*/ 	.short	0x010a
        /*0df6*/ 	.byte	0x3f
	.zero		1


	//   ....[67]....
        /*0df8*/ 	.word	0x00012d10
        /*0dfc*/ 	.word	0x00000003
        /*0e00*/ 	.word	0x00032430
        /*0e04*/ 	.short	0x010a
        /*0e06*/ 	.byte	0x3f
	.zero		1


	//   ....[68]....
        /*0e08*/ 	.word	0x00012d70
        /*0e0c*/ 	.word	0x00000003
        /*0e10*/ 	.word	0x00032410
        /*0e14*/ 	.short	0x010a
        /*0e16*/ 	.byte	0x3f
	.zero		1


	//   ....[69]....
        /*0e18*/ 	.word	0x00012dd0
        /*0e1c*/ 	.word	0x00000003
        /*0e20*/ 	.word	0x00032450
        /*0e24*/ 	.short	0x010a
        /*0e26*/ 	.byte	0x3f
	.zero		1


	//   ....[70]....
        /*0e28*/ 	.word	0x00012e30
        /*0e2c*/ 	.word	0x00000015
        /*0e30*/ 	.word	0x00032430
        /*0e34*/ 	.short	0x010a
        /*0e36*/ 	.byte	0x3f
	.zero		1


	//   ....[71]....
        /*0e38*/ 	.word	0x00012e90
        /*0e3c*/ 	.word	0x00000015
        /*0e40*/ 	.word	0x00032450
        /*0e44*/ 	.short	0x010a
        /*0e46*/ 	.byte	0x3f
	.zero		1


	//   ....[72]....
        /*0e48*/ 	.word	0x00012ef0
        /*0e4c*/ 	.word	0x00000015
        /*0e50*/ 	.word	0x00032430
        /*0e54*/ 	.short	0x010a
        /*0e56*/ 	.byte	0x3f
	.zero		1


	//   ....[73]....
        /*0e58*/ 	.word	0x00012f50
        /*0e5c*/ 	.word	0x00000015
        /*0e60*/ 	.word	0x00032450
        /*0e64*/ 	.short	0x010a
        /*0e66*/ 	.byte	0x3f
	.zero		1


	//   ....[74]....
        /*0e68*/ 	.word	0x00013070
        /*0e6c*/ 	.word	0x00000019
        /*0e70*/ 	.word	0x00032440
        /*0e74*/ 	.short	0x010a
        /*0e76*/ 	.byte	0x3f
	.zero		1


	//   ....[75]....
        /*0e78*/ 	.word	0x00014e90
        /*0e7c*/ 	.word	0x00000016
        /*0e80*/ 	.word	0x00032420
        /*0e84*/ 	.short	0x010a
        /*0e86*/ 	.byte	0x3f
	.zero		1


	//   ....[76]....
        /*0e88*/ 	.word	0x00014ee0
        /*0e8c*/ 	.word	0x00000019
        /*0e90*/ 	.word	0x00032460
        /*0e94*/ 	.short	0x010a
        /*0e96*/ 	.byte	0x3f
	.zero		1


	//   ....[77]....
        /*0e98*/ 	.word	0x00015830
        /*0e9c*/ 	.word	0x0000000a
        /*0ea0*/ 	.word	0x00032440
        /*0ea4*/ 	.short	0x010a
        /*0ea6*/ 	.byte	0x3f
	.zero		1


	//   ....[78]....
        /*0ea8*/ 	.word	0x00015f00
        /*0eac*/ 	.word	0x0000000a
        /*0eb0*/ 	.word	0x00032460
        /*0eb4*/ 	.short	0x010a
        /*0eb6*/ 	.byte	0x3f
	.zero		1


	//   ....[79]....
        /*0eb8*/ 	.word	0x00016fb0
        /*0ebc*/ 	.word	0x00000005
        /*0ec0*/ 	.word	0x00032420
        /*0ec4*/ 	.short	0x010a
        /*0ec6*/ 	.byte	0x3f
	.zero		1


	//   ....[80]....
        /*0ec8*/ 	.word	0x00017150
        /*0ecc*/ 	.word	0x00000003
        /*0ed0*/ 	.word	0x00032440
        /*0ed4*/ 	.short	0x010a
        /*0ed6*/ 	.byte	0x3f
	.zero		1


	//   ....[81]....
        /*0ed8*/ 	.word	0x000171a0
        /*0edc*/ 	.word	0x00000005
        /*0ee0*/ 	.word	0x00032440
        /*0ee4*/ 	.short	0x010a
        /*0ee6*/ 	.byte	0x3f
	.zero		1


	//   ....[82]....
        /*0ee8*/ 	.word	0x000171f0
        /*0eec*/ 	.word	0x00000003
        /*0ef0*/ 	.word	0x00032460
        /*0ef4*/ 	.short	0x010a
        /*0ef6*/ 	.byte	0x3f
	.zero		1


	//----- nvinfo : EIATTR_NUM_MBARRIERS
	.align		4
.L_1594:
        /*0ef8*/ 	.byte	0x03, 0x38
        /*0efa*/ 	.short	0x0017


	//----- nvinfo : EIATTR_EXIT_INSTR_OFFSETS
	.align		4
        /*0efc*/ 	.byte	0x04, 0x1c
        /*0efe*/ 	.short	(.L_1596 - .L_1595)


	//   ....[0]....
.L_1595:
        /*0f00*/ 	.word	0x000009f0


	//   ....[1]....
        /*0f04*/ 	.word	0x0000c8d0


	//   ....[2]....
        /*0f08*/ 	.word	0x00012c90


	//----- nvinfo : EIATTR_MAX_THREADS
	.align		4
.L_1596:
        /*0f0c*/ 	.byte	0x04, 0x05
        /*0f0e*/ 	.short	(.L_1598 - .L_1597)
.L_1597:
        /*0f10*/ 	.word	0x00000180
        /*0f14*/ 	.word	0x00000001
        /*0f18*/ 	.word	0x00000001


	//----- nvinfo : EIATTR_CRS_STACK_SIZE
	.align		4
.L_1598:
        /*0f1c*/ 	.byte	0x04, 0x1e
        /*0f1e*/ 	.short	(.L_1600 - .L_1599)
.L_1599:
        /*0f20*/ 	.word	0x00000000


	//----- nvinfo : EIATTR_CBANK_PARAM_SIZE
	.align		4
.L_1600:
        /*0f24*/ 	.byte	0x03, 0x19
        /*0f26*/ 	.short	0x0bf0


	//----- nvinfo : EIATTR_PARAM_CBANK
	.align		4
        /*0f28*/ 	.byte	0x04, 0x0a
        /*0f2a*/ 	.short	(.L_1602 - .L_1601)
	.align		4
.L_1601:
        /*0f2c*/ 	.word	index@(.nv.constant0._ZN7cutlass13device_kernelIN5flash11enable_sm90INS1_16FlashAttnFwdSm90INS1_25CollectiveMainloopFwdSm90ILi2EN4cute5tupleIJNS5_1CILi1EEES8_S8_EEENS6_IJNS7_ILi128EEENS7_ILi96EEENS7_ILi64EEEEEELi256ENS_6half_tEfNS_4arch4Sm90ELb1ELb0ELb0ELb1ELb1ELb0ELb1ELb1ELb0ELb1ELb0ELb0EEENS1_21CollectiveEpilogueFwdINS6_IJSA_NS7_ILi256EEESB_EEES9_SE_SG_Li256ELb1ELb1ELb0ELb0EEENS1_36VarlenDynamicPersistentTileSchedulerILi128ELi96ELi256ELi128ELb0ELb1ELb1ELb1ELb1ELb1EEEEEEEEEvNT_6ParamsE)
        /*0f30*/ 	.short	0x0210
        /*0f32*/ 	.short	0x0bf0


	//----- nvinfo : EIATTR_SW_WAR
	.align		4
.L_1602:
        /*0f34*/ 	.byte	0x04, 0x36
        /*0f36*/ 	.short	(.L_1604 - .L_1603)
.L_1603:
        /*0f38*/ 	.word	0x00000008
.L_1604:


//--------------------- .nv.info._ZN7cutlass13device_kernelIN5flash11enable_sm90INS1_16FlashAttnFwdSm90INS1_25CollectiveMainloopFwdSm90ILi2EN4cute5tupleIJNS5_1CILi1EEES8_S8_EEENS6_IJNS7_ILi128EEENS7_ILi96EEENS7_ILi64EEEEEELi256ENS_6half_tEfNS_4arch4Sm90ELb1ELb0ELb0ELb1ELb1ELb1ELb1ELb1ELb0ELb1ELb0ELb0EEENS1_21CollectiveEpilogueFwdINS6_IJSA_NS7_ILi256EEESB_EEES9_SE_SG_Li256ELb1ELb1ELb0ELb0EEENS1_36VarlenDynamicPersistentTileSchedulerILi128ELi96ELi256ELi128ELb0ELb1ELb1ELb1ELb1ELb1EEEEEEEEEvNT_6ParamsE --------------------------
	.section	.nv.info._ZN7cutlass13device_kernelIN5flash11enable_sm90INS1_16FlashAttnFwdSm90INS1_25CollectiveMainloopFwdSm90ILi2EN4cute5tupleIJNS5_1CILi1EEES8_S8_EEENS6_IJNS7_ILi128EEENS7_ILi96EEENS7_ILi64EEEEEELi256ENS_6half_tEfNS_4arch4Sm90ELb1ELb0ELb0ELb1ELb1ELb1ELb1ELb1ELb0ELb1ELb0ELb0EEENS1_21CollectiveEpilogueFwdINS6_IJSA_NS7_ILi256EEESB_EEES9_SE_SG_Li256ELb1ELb1ELb0ELb0EEENS1_36VarlenDynamicPersistentTileSchedulerILi128ELi96ELi256ELi128ELb0ELb1ELb1ELb1ELb1ELb1EEEEEEEEEvNT_6ParamsE,"",@"SHT_CUDA_INFO"
	.sectionflags	@""
	.align	4


	//----- nvinfo : EIATTR_CUDA_API_VERSION
	.align		4
        /*0000*/ 	.byte	0x04, 0x37
        /*0002*/ 	.short	(.L_1606 - .L_1605)
.L_1605:
        /*0004*/ 	.word	0x00000082


	//----- nvinfo : EIATTR_KPARAM_INFO
	.align		4
.L_1606:
        /*0008*/ 	.byte	0x04, 0x17
        /*000a*/ 	.short	(.L_1608 - .L_1607)
.L_1607:
        /*000c*/ 	.word	0x00000000
        /*0010*/ 	.short	0x0000
        /*0012*/ 	.short	0x0070
        /*0014*/ 	.byte	0x00, 0xf0, 0x01, 0x2e


	//----- nvinfo : EIATTR_SPARSE_MMA_MASK
	.align		4
.L_1608:
        /*0018*/ 	.byte	0x03, 0x50
        /*001a*/ 	.short	0x0000


	//----- nvinfo : EIATTR_MAXREG_COUNT
	.align		4
        /*001c*/ 	.byte	0x03, 0x1b
        /*001e*/ 	.short	0x00a8


	//----- nvinfo : EIATTR_NUM_BARRIERS
	.align		4
        /*0020*/ 	.byte	0x02, 0x4c
        /*0022*/ 	.byte	0x10
	.zero		1


	//----- nvinfo : EIATTR_EXTERNS
	.align		4
        /*0024*/ 	.byte	0x04, 0x0f
        /*0026*/ 	.short	(.L_1610 - .L_1609)


	//   ....[0]....
	.align		4
.L_1609:
        /*0028*/ 	.word	index@(__assertfail)


	//----- nvinfo : EIATTR_ANNOTATIONS
	.align		4
.L_1610:
        /*002c*/ 	.byte	0x04, 0x55
        /*002e*/ 	.short	(.L_1612 - .L_1611)


	//   ....[0]....
.L_1611:
        /* <DEDUP_REMOVED lines=84> */


	//----- nvinfo : EIATTR_MERCURY_ISA_VERSION
	.align		4
.L_1612:
        /*0560*/ 	.byte	0x03, 0x5f
        /*0562*/ 	.short	0x0101


	//----- nvinfo : EIATTR_UNUSED_LOAD_BYTE_OFFSET
	.align		4
        /*0564*/ 	.byte	0x04, 0x44
        /*0566*/ 	.short	(.L_1614 - .L_1613)


	//   ....[0]....
.L_1613:
        /*0568*/ 	.word	0x00000aa0
        /*056c*/ 	.word	0x0000fff0


	//   ....[1]....
        /*0570*/ 	.word	0x000125c0
        /*0574*/ 	.word	0x0000fff0


	//----- nvinfo : EIATTR_INT_WARP_WIDE_INSTR_OFFSETS
	.align		4
.L_1614:
        /*0578*/ 	.byte	0x04, 0x31
        /*057a*/ 	.short	(.L_1616 - .L_1615)


	//   ....[0]....
.L_1615:
        /*057c*/ 	.word	0x00000130


	//   ....[1]....
        /*0580*/ 	.word	0x00000170


	//   ....[2]....
        /*0584*/ 	.word	0x000001e0


	//   ....[3]....
        /*0588*/ 	.word	0x000001f0


	//   ....[4]....
        /*058c*/ 	.word	0x00017d70


	//   ....[5]....
        /*0590*/ 	.word	0x00017e00


	//   ....[6]....
        /*0594*/ 	.word	0x0001bdd0


	//   ....[7]....
        /*0598*/ 	.word	0x0001be60


	//----- nvinfo : EIATTR_COOP_GROUP_MASK_REGIDS
	.align		4
.L_1616:
        /*059c*/ 	.byte	0x04, 0x29
        /*059e*/ 	.short	(.L_1618 - .L_1617)


	//   ....[0]....
.L_1617:
        /*05a0*/ 	.word	0xffffffff


	//   ....[1]....
        /*05a4*/ 	.word	0xffffffff


	//   ....[2]....
        /*05a8*/ 	.word	0xffffffff


	//   ....[3]....
        /*05ac*/ 	.word	0xffffffff


	//   ....[4]....
        /*05b0*/ 	.word	0xffffffff


	//   ....[5]....
        /*05b4*/ 	.word	0xffffffff


	//   ....[6]....
        /*05b8*/ 	.word	0xffffffff


	//   ....[7]....
        /*05bc*/ 	.word	0xffffffff


	//   ....[8]....
        /*05c0*/ 	.word	0xffffffff


	//   ....[9]....
        /*05c4*/ 	.word	0xffffffff


	//   ....[10]....
        /*05c8*/ 	.word	0xffffffff


	//   ....[11]....
        /*05cc*/ 	.word	0xffffffff


	//   ....[12]....
        /*05d0*/ 	.word	0xffffffff


	//   ....[13]....
        /*05d4*/ 	.word	0xffffffff


	//   ....[14]....
        /*05d8*/ 	.word	0xffffffff


	//   ....[15]....
        /*05dc*/ 	.word	0xffffffff


	//   ....[16]....
        /*05e0*/ 	.word	0xffffffff


	//   ....[17]....
        /*05e4*/ 	.word	0xffffffff


	//   ....[18]....
        /*05e8*/ 	.word	0xffffffff


	//   ....[19]....
        /*05ec*/ 	.word	0xffffffff


	//   ....[20]....
        /*05f0*/ 	.word	0xffffffff


	//   ....[21]....
        /*05f4*/ 	.word	0xffffffff


	//   ....[22]....
        /*05f8*/ 	.word	0xffffffff


	//   ....[23]....
        /*05fc*/ 	.word	0xffffffff


	//   ....[24]....
        /*0600*/ 	.word	0xffffffff


	//   ....[25]....
        /*0604*/ 	.word	0xffffffff


	//   ....[26]....
        /*0608*/ 	.word	0xffffffff


	//   ....[27]....
        /*060c*/ 	.word	0xffffffff


	//   ....[28]....
        /*0610*/ 	.word	0xffffffff


	//   ....[29]....
        /*0614*/ 	.word	0xffffffff


	//   ....[30]....
        /*0618*/ 	.word	0xffffffff


	//   ....[31]....
        /*061c*/ 	.word	0xffffffff


	//   ....[32]....
        /*0620*/ 	.word	0xffffffff


	//   ....[33]....
        /*0624*/ 	.word	0xffffffff


	//   ....[34]....
        /*0628*/ 	.word	0xffffffff


	//   ....[35]....
        /*062c*/ 	.word	0xffffffff


	//   ....[36]....
        /*0630*/ 	.word	0xffffffff


	//   ....[37]....
        /*0634*/ 	.word	0xffffffff


	//   ....[38]....
        /*0638*/ 	.word	0xffffffff


	//   ....[39]....
        /*063c*/ 	.word	0xffffffff


	//   ....[40]....
        /*0640*/ 	.word	0xffffffff


	//   ....[41]....
        /*0644*/ 	.word	0xffffffff


	//   ....[42]....
        /*0648*/ 	.word	0xffffffff


	//   ....[43]....
        /*064c*/ 	.word	0xffffffff


	//   ....[44]....
        /*0650*/ 	.word	0xffffffff


	//   ....[45]....
        /*0654*/ 	.word	0xffffffff


	//   ....[46]....
        /*0658*/ 	.word	0xffffffff


	//   ....[47]....
        /*065c*/ 	.word	0xffffffff


	//   ....[48]....
        /*0660*/ 	.word	0xffffffff


	//   ....[49]....
        /*0664*/ 	.word	0xffffffff


	//   ....[50]....
        /*0668*/ 	.word	0xffffffff


	//   ....[51]....
        /*066c*/ 	.word	0xffffffff


	//   ....[52]....
        /*0670*/ 	.word	0xffffffff


	//   ....[53]....
        /*0674*/ 	.word	0xffffffff


	//   ....[54]....
        /*0678*/ 	.word	0xffffffff


	//   ....[55]....
        /*067c*/ 	.word	0xffffffff


	//   ....[56]....
        /*0680*/ 	.word	0xffffffff


	//   ....[57]....
        /*0684*/ 	.word	0xffffffff


	//   ....[58]....
        /*0688*/ 	.word	0xffffffff


	//   ....[59]....
        /*068c*/ 	.word	0xffffffff


	//   ....[60]....
        /*0690*/ 	.word	0xffffffff


	//   ....[61]....
        /*0694*/ 	.word	0xffffffff


	//   ....[62]....
        /*0698*/ 	.word	0xffffffff


	//   ....[63]....
        /*069c*/ 	.word	0xffffffff


	//   ....[64]....
        /*06a0*/ 	.word	0xffffffff


	//   ....[65]....
        /*06a4*/ 	.word	0xffffffff


	//   ....[66]....
        /*06a8*/ 	.word	0xffffffff


	//   ....[67]....
        /*06ac*/ 	.word	0xffffffff


	//   ....[68]....
        /*06b0*/ 	.word	0xffffffff


	//   ....[69]....
        /*06b4*/ 	.word	0xffffffff


	//   ....[70]....
        /*06b8*/ 	.word	0xffffffff


	//   ....[71]....
        /*06bc*/ 	.word	0xffffffff


	//   ....[72]....
        /*06c0*/ 	.word	0xffffffff


	//   ....[73]....
        /*06c4*/ 	.word	0xffffffff


	//   ....[74]....
        /*06c8*/ 	.word	0xffffffff


	//   ....[75]....
        /*06cc*/ 	.word	0xffffffff


	//   ....[76]....
        /*06d0*/ 	.word	0xffffffff


	//   ....[77]....
        /*06d4*/ 	.word	0xffffffff


	//   ....[78]....
        /*06d8*/ 	.word	0xffffffff


	//   ....[79]....
        /*06dc*/ 	.word	0xffffffff


	//   ....[80]....
        /*06e0*/ 	.word	0xffffffff


	//   ....[81]....
        /*06e4*/ 	.word	0xffffffff


	//   ....[82]....
        /*06e8*/ 	.word	0xffffffff


	//   ....[83]....
        /*06ec*/ 	.word	0xffffffff


	//   ....[84]....
        /*06f0*/ 	.word	0xffffffff


	//   ....[85]....
        /*06f4*/ 	.word	0xffffffff


	//   ....[86]....
        /*06f8*/ 	.word	0xffffffff


	//   ....[87]....
        /*06fc*/ 	.word	0xffffffff


	//   ....[88]....
        /*0700*/ 	.word	0xffffffff


	//   ....[89]....
        /*0704*/ 	.word	0xffffffff


	//   ....[90]....
        /*0708*/ 	.word	0xffffffff


	//   ....[91]....
        /*070c*/ 	.word	0xffffffff


	//   ....[92]....
        /*0710*/ 	.word	0xffffffff


	//   ....[93]....
        /*0714*/ 	.word	0xffffffff


	//   ....[94]....
        /*0718*/ 	.word	0xffffffff


	//   ....[95]....
        /*071c*/ 	.word	0xffffffff


	//   ....[96]....
        /*0720*/ 	.word	0xffffffff


	//   ....[97]....
        /*0724*/ 	.word	0xffffffff


	//   ....[98]....
        /*0728*/ 	.word	0xffffffff


	//   ....[99]....
        /*072c*/ 	.word	0xffffffff


	//   ....[100]....
        /*0730*/ 	.word	0xffffffff


	//   ....[101]....
        /*0734*/ 	.word	0xffffffff


	//   ....[102]....
        /*0738*/ 	.word	0xffffffff


	//   ....[103]....
        /*073c*/ 	.word	0xffffffff


	//   ....[104]....
        /*0740*/ 	.word	0xffffffff


	//   ....[105]....
        /*0744*/ 	.word	0xffffffff


	//   ....[106]....
        /*0748*/ 	.word	0xffffffff


	//   ....[107]....
        /*074c*/ 	.word	0xffffffff


	//   ....[108]....
        /*0750*/ 	.word	0xffffffff


	//   ....[109]....
        /*0754*/ 	.word	0xffffffff


	//   ....[110]....
        /*0758*/ 	.word	0xffffffff


	//   ....[111]....
        /*075c*/ 	.word	0xffffffff


	//   ....[112]....
        /*0760*/ 	.word	0xffffffff


	//   ....[113]....
        /*0764*/ 	.word	0xffffffff


	//   ....[114]....
        /*0768*/ 	.word	0xffffffff


	//   ....[115]....
        /*076c*/ 	.word	0xffffffff


	//   ....[116]....
        /*0770*/ 	.word	0xffffffff


	//   ....[117]....
        /*0774*/ 	.word	0xffffffff


	//   ....[118]....
        /*0778*/ 	.word	0xffffffff


	//   ....[119]....
        /*077c*/ 	.word	0xffffffff


	//   ....[120]....
        /*0780*/ 	.word	0xffffffff


	//   ....[121]....
        /*0784*/ 	.word	0xffffffff


	//   ....[122]....
        /*0788*/ 	.word	0xffffffff


	//   ....[123]....
        /*078c*/ 	.word	0xffffffff


	//   ....[124]....
        /*0790*/ 	.word	0xffffffff


	//   ....[125]....
        /*0794*/ 	.word	0xffffffff


	//   ....[126]....
        /*0798*/ 	.word	0xffffffff


	//   ....[127]....
        /*079c*/ 	.word	0xffffffff


	//   ....[128]....
        /*07a0*/ 	.word	0xffffffff


	//   ....[129]....
        /*07a4*/ 	.word	0xffffffff


	//   ....[130]....
        /*07a8*/ 	.word	0xffffffff


	//   ....[131]....
        /*07ac*/ 	.word	0xffffffff


	//   ....[132]....
        /*07b0*/ 	.word	0xffffffff


	//   ....[133]....
        /*07b4*/ 	.word	0xffffffff


	//   ....[134]....
        /*07b8*/ 	.word	0xffffffff


	//   ....[135]....
        /*07bc*/ 	.word	0xffffffff


	//   ....[136]....
        /*07c0*/ 	.word	0xffffffff


	//   ....[137]....
        /*07c4*/ 	.word	0xffffffff


	//   ....[138]....
        /*07c8*/ 	.word	0xffffffff


	//   ....[139]....
        /*07cc*/ 	.word	0xffffffff


	//   ....[140]....
        /*07d0*/ 	.word	0xffffffff


	//   ....[141]....
        /*07d4*/ 	.word	0xffffffff


	//   ....[142]....
        /*07d8*/ 	.word	0xffffffff


	//   ....[143]....
        /*07dc*/ 	.word	0xffffffff


	//   ....[144]....
        /*07e0*/ 	.word	0xffffffff


	//   ....[145]....
        /*07e4*/ 	.word	0xffffffff


	//   ....[146]....
        /*07e8*/ 	.word	0xffffffff


	//   ....[147]....
        /*07ec*/ 	.word	0xffffffff


	//   ....[148]....
        /*07f0*/ 	.word	0xffffffff


	//   ....[149]....
        /*07f4*/ 	.word	0xffffffff


	//   ....[150]....
        /*07f8*/ 	.word	0xffffffff


	//   ....[151]....
        /*07fc*/ 	.word	0xffffffff


	//   ....[152]....
        /*0800*/ 	.word	0xffffffff


	//   ....[153]....
        /*0804*/ 	.word	0xffffffff


	//   ....[154]....
        /*0808*/ 	.word	0xffffffff


	//   ....[155]....
        /*080c*/ 	.word	0xffffffff


	//   ....[156]....
        /*0810*/ 	.word	0xffffffff


	//   ....[157]....
        /*0814*/ 	.word	0xffffffff


	//   ....[158]....
        /*0818*/ 	.word	0xffffffff


	//   ....[159]....
        /*081c*/ 	.word	0xffffffff


	//   ....[160]....
        /*0820*/ 	.word	0xffffffff


	//   ....[161]....
        /*0824*/ 	.word	0xffffffff


	//   ....[162]....
        /*0828*/ 	.word	0xffffffff


	//   ....[163]....
        /*082c*/ 	.word	0xffffffff


	//   ....[164]....
        /*0830*/ 	.word	0xffffffff


	//   ....[165]....
        /*0834*/ 	.word	0xffffffff


	//   ....[166]....
        /*0838*/ 	.word	0xffffffff


	//   ....[167]....
        /*083c*/ 	.word	0xffffffff


	//   ....[168]....
        /*0840*/ 	.word	0xffffffff


	//   ....[169]....
        /*0844*/ 	.word	0xffffffff


	//   ....[170]....
        /*0848*/ 	.word	0xffffffff


	//   ....[171]....
        /*084c*/ 	.word	0xffffffff


	//   ....[172]....
        /*0850*/ 	.word	0xffffffff


	//   ....[173]....
        /*0854*/ 	.word	0xffffffff


	//   ....[174]....
        /*0858*/ 	.word	0xffffffff


	//   ....[175]....
        /*085c*/ 	.word	0xffffffff


	//   ....[176]....
        /*0860*/ 	.word	0xffffffff


	//   ....[177]....
        /*0864*/ 	.word	0xffffffff


	//   ....[178]....
        /*0868*/ 	.word	0xffffffff


	//   ....[179]....
        /*086c*/ 	.word	0xffffffff


	//   ....[180]....
        /*0870*/ 	.word	0xffffffff


	//   ....[181]....
        /*0874*/ 	.word	0xffffffff


	//   ....[182]....
        /*0878*/ 	.word	0xffffffff


	//   ....[183]....
        /*087c*/ 	.word	0xffffffff


	//   ....[184]....
        /*0880*/ 	.word	0xffffffff


	//   ....[185]....
        /*0884*/ 	.word	0xffffffff


	//   ....[186]....
        /*0888*/ 	.word	0xffffffff


	//   ....[187]....
        /*088c*/ 	.word	0xffffffff


	//   ....[188]....
        /*0890*/ 	.word	0xffffffff


	//   ....[189]....
        /*0894*/ 	.word	0xffffffff


	//   ....[190]....
        /*0898*/ 	.word	0xffffffff


	//   ....[191]....
        /*089c*/ 	.word	0xffffffff


	//   ....[192]....
        /*08a0*/ 	.word	0xffffffff


	//   ....[193]....
        /*08a4*/ 	.word	0xffffffff


	//   ....[194]....
        /*08a8*/ 	.word	0xffffffff


	//   ....[195]....
        /*08ac*/ 	.word	0x0500000f


	//   ....[196]....
        /*08b0*/ 	.word	0x0500000f


	//   ....[197]....
        /*08b4*/ 	.word	0x0500000f


	//   ....[198]....
        /*08b8*/ 	.word	0x0500000f


	//   ....[199]....
        /*08bc*/ 	.word	0x0500000f


	//   ....[200]....
        /*08c0*/ 	.word	0x0500000f


	//   ....[201]....
        /*08c4*/ 	.word	0x0500000f


	//   ....[202]....
        /*08c8*/ 	.word	0x0500000f


	//   ....[203]....
        /*08cc*/ 	.word	0x0500000f


	//   ....[204]....
        /*08d0*/ 	.word	0x0500000f


	//   ....[205]....
        /*08d4*/ 	.word	0x0500000f


	//   ....[206]....
        /*08d8*/ 	.word	0x0500000f


	//   ....[207]....
        /*08dc*/ 	.word	0x0500000f


	//   ....[208]....
        /*08e0*/ 	.word	0x0500000f


	//   ....[209]....
        /*08e4*/ 	.word	0x0500000f


	//   ....[210]....
        /*08e8*/ 	.word	0x0500000f


	//   ....[211]....
        /*08ec*/ 	.word	0x0500000f


	//   ....[212]....
        /*08f0*/ 	.word	0x0500000f


	//   ....[213]....
        /*08f4*/ 	.word	0x0500000f


	//   ....[214]....
        /*08f8*/ 	.word	0x0500000f


	//   ....[215]....
        /*08fc*/ 	.word	0x0500000f


	//   ....[216]....
        /*0900*/ 	.word	0x0500000f


	//   ....[217]....
        /*0904*/ 	.word	0x0500000f


	//   ....[218]....
        /*0908*/ 	.word	0x0500000f


	//   ....[219]....
        /*090c*/ 	.word	0x0500000f


	//   ....[220]....
        /*0910*/ 	.word	0x0500000f


	//   ....[221]....
        /*0914*/ 	.word	0x0500000f


	//   ....[222]....
        /*0918*/ 	.word	0x0500000f


	//   ....[223]....
        /*091c*/ 	.word	0x0500000f


	//   ....[224]....
        /*0920*/ 	.word	0x0500000f


	//   ....[225]....
        /*0924*/ 	.word	0x0500000f


	//   ....[226]....
        /*0928*/ 	.word	0x0500000f


	//   ....[227]....
        /*092c*/ 	.word	0x0500000f


	//   ....[228]....
        /*0930*/ 	.word	0x0500000f


	//   ....[229]....
        /*0934*/ 	.word	0x0500000f


	//   ....[230]....
        /*0938*/ 	.word	0x0500000f


	//   ....[231]....
        /*093c*/ 	.word	0x0500000f


	//   ....[232]....
        /*0940*/ 	.word	0x0500000f


	//   ....[233]....
        /*0944*/ 	.word	0x0500000f


	//   ....[234]....
        /*0948*/ 	.word	0x0500000f


	//   ....[235]....
        /*094c*/ 	.word	0x0500000f


	//   ....[236]....
        /*0950*/ 	.word	0x0500000f


	//   ....[237]....
        /*0954*/ 	.word	0x0500000f


	//   ....[238]....
        /*0958*/ 	.word	0x0500000f


	//   ....[239]....
        /*095c*/ 	.word	0x0500000f


	//   ....[240]....
        /*0960*/ 	.word	0x0500000f


	//   ....[241]....
        /*0964*/ 	.word	0x0500000f


	//   ....[242]....
        /*0968*/ 	.word	0x0500000f


	//   ....[243]....
        /*096c*/ 	.word	0x0500000f


	//   ....[244]....
        /*0970*/ 	.word	0x0500000f


	//   ....[245]....
        /*0974*/ 	.word	0x0500000f


	//   ....[246]....
        /*0978*/ 	.word	0x0500000f


	//   ....[247]....
        /*097c*/ 	.word	0x0500000f


	//   ....[248]....
        /*0980*/ 	.word	0x0500000f


	//   ....[249]....
        /*0984*/ 	.word	0x0500000f


	//   ....[250]....
        /*0988*/ 	.word	0x0500000f


	//   ....[251]....
        /*098c*/ 	.word	0x0500000f


	//   ....[252]....
        /*0990*/ 	.word	0x0500000f


	//   ....[253]....
        /*0994*/ 	.word	0x0500000f


	//   ....[254]....
        /*0998*/ 	.word	0x0500000f


	//   ....[255]....
        /*099c*/ 	.word	0x0500000f


	//   ....[0]....
        /*09a0*/ 	.word	0x0500000f


	//   ....[1]....
        /*09a4*/ 	.word	0x0500000f


	//   ....[2]....
        /*09a8*/ 	.word	0x0500000f


	//   ....[3]....
        /*09ac*/ 	.word	0x0500000f


	//   ....[4]....
        /*09b0*/ 	.word	0x0500000f


	//   ....[5]....
        /*09b4*/ 	.word	0x0500000f


	//   ....[6]....
        /*09b8*/ 	.word	0x0500000f


	//   ....[7]....
        /*09bc*/ 	.word	0x0500000f


	//   ....[8]....
        /*09c0*/ 	.word	0x0500000f


	//   ....[9]....
        /*09c4*/ 	.word	0x0500000f


	//   ....[10]....
        /*09c8*/ 	.word	0x0500000f


	//   ....[11]....
        /*09cc*/ 	.word	0x0500000f


	//   ....[12]....
        /*09d0*/ 	.word	0x0500000f


	//   ....[13]....
        /*09d4*/ 	.word	0x0500000f


	//   ....[14]....
        /*09d8*/ 	.word	0x0500000f


	//   ....[15]....
        /*09dc*/ 	.word	0x0500000f


	//   ....[16]....
        /*09e0*/ 	.word	0x0500000f


	//   ....[17]....
        /*09e4*/ 	.word	0x0500000f


	//   ....[18]....
        /*09e8*/ 	.word	0x0500000f


	//   ....[19]....
        /*09ec*/ 	.word	0x0500000f


	//   ....[20]....
        /*09f0*/ 	.word	0x0500000f


	//   ....[21]....
        /*09f4*/ 	.word	0x0500000f


	//   ....[22]....
        /*09f8*/ 	.word	0x0500000f


	//   ....[23]....
        /*09fc*/ 	.word	0x0500000f


	//   ....[24]....
        /*0a00*/ 	.word	0x0500000f


	//   ....[25]....
        /*0a04*/ 	.word	0x0500000f


	//   ....[26]....
        /*0a08*/ 	.word	0x0500000f


	//   ....[27]....
        /*0a0c*/ 	.word	0x0500000f


	//   ....[28]....
        /*0a10*/ 	.word	0x0500000f


	//   ....[29]....
        /*0a14*/ 	.word	0x0500000f


	//   ....[30]....
        /*0a18*/ 	.word	0x0500000f


	//   ....[31]....
        /*0a1c*/ 	.word	0x0500000f


	//   ....[32]....
        /*0a20*/ 	.word	0x0500000f


	//   ....[33]....
        /*0a24*/ 	.word	0x0500000f


	//   ....[34]....
        /*0a28*/ 	.word	0x0500000f


	//   ....[35]....
        /*0a2c*/ 	.word	0x0500000f


	//   ....[36]....
        /*0a30*/ 	.word	0x0500000f


	//   ....[37]....
        /*0a34*/ 	.word	0x0500000f


	//   ....[38]....
        /*0a38*/ 	.word	0x0500000f


	//   ....[39]....
        /*0a3c*/ 	.word	0x0500000f


	//   ....[40]....
        /*0a40*/ 	.word	0x0500000f


	//   ....[41]....
        /*0a44*/ 	.word	0x0500000f


	//   ....[42]....
        /*0a48*/ 	.word	0x0500000f


	//   ....[43]....
        /*0a4c*/ 	.word	0x0500000f


	//   ....[44]....
        /*0a50*/ 	.word	0x0500000f


	//   ....[45]....
        /*0a54*/ 	.word	0x0500000f


	//   ....[46]....
        /*0a58*/ 	.word	0x0500000f


	//   ....[47]....
        /*0a5c*/ 	.word	0x0500000f


	//   ....[48]....
        /*0a60*/ 	.word	0x0500000f


	//   ....[49]....
        /*0a64*/ 	.word	0x0500000f


	//   ....[50]....
        /*0a68*/ 	.word	0x0500000f


	//   ....[51]....
        /*0a6c*/ 	.word	0x0500000f


	//   ....[52]....
        /*0a70*/ 	.word	0x0500000f


	//   ....[53]....
        /*0a74*/ 	.word	0x0500000f


	//   ....[54]....
        /*0a78*/ 	.word	0x0500000f


	//   ....[55]....
        /*0a7c*/ 	.word	0x0500000f


	//   ....[56]....
        /*0a80*/ 	.word	0x0500000f


	//   ....[57]....
        /*0a84*/ 	.word	0x0500000f


	//   ....[58]....
        /*0a88*/ 	.word	0x0500000f


	//   ....[59]....
        /*0a8c*/ 	.word	0x0500000f


	//   ....[60]....
        /*0a90*/ 	.word	0x0500000f


	//   ....[61]....
        /*0a94*/ 	.word	0x0500000f


	//   ....[62]....
        /*0a98*/ 	.word	0x0500000f


	//   ....[63]....
        /*0a9c*/ 	.word	0x0500000f


	//   ....[64]....
        /*0aa0*/ 	.word	0x0500000f


	//   ....[65]....
        /*0aa4*/ 	.word	0x0500000f


	//   ....[66]....
        /*0aa8*/ 	.word	0x0500000f


	//   ....[67]....
        /*0aac*/ 	.word	0x0500000f


	//   ....[68]....
        /*0ab0*/ 	.word	0x0500000f


	//   ....[69]....
        /*0ab4*/ 	.word	0x0500000f


	//   ....[70]....
        /*0ab8*/ 	.word	0x0500000f


	//   ....[71]....
        /*0abc*/ 	.word	0x0500000f


	//   ....[72]....
        /*0ac0*/ 	.word	0x0500000f


	//   ....[73]....
        /*0ac4*/ 	.word	0x0500000f


	//   ....[74]....
        /*0ac8*/ 	.word	0x0500000f


	//   ....[75]....
        /*0acc*/ 	.word	0x0500000f


	//----- nvinfo : EIATTR_COOP_GROUP_INSTR_OFFSETS
	.align		4
.L_1618:
        /*0ad0*/ 	.byte	0x04, 0x28
        /*0ad2*/ 	.short	(.L_1620 - .L_1619)


	//   ....[0]....
.L_1619:
        /*0ad4*/ 	.word	0x00000070


	//   ....[1]....
        /*0ad8*/ 	.word	0x00000140


	//   ....[2]....
        /*0adc*/ 	.word	0x00000190


	//   ....[3]....
        /*0ae0*/ 	.word	0x000003e0


	//   ....[4]....
        /*0ae4*/ 	.word	0x00000540


	//   ....[5]....
        /*0ae8*/ 	.word	0x00000660


	//   ....[6]....
        /*0aec*/ 	.word	0x000007c0


	//   ....[7]....
        /*0af0*/ 	.word	0x00002d40


	//   ....[8]....
        /*0af4*/ 	.word	0x00002d50


	//   ....[9]....
        /*0af8*/ 	.word	0x00003420


	//   ....[10]....
        /*0afc*/ 	.word	0x00003430


	//   ....[11]....
        /*0b00*/ 	.word	0x00003ff0


	//   ....[12]....
        /*0b04*/ 	.word	0x00004000


	//   ....[13]....
        /*0b08*/ 	.word	0x000047b0


	//   ....[14]....
        /*0b0c*/ 	.word	0x000047c0


	//   ....[15]....
        /*0b10*/ 	.word	0x000051b0


	//   ....[16]....
        /*0b14*/ 	.word	0x000051c0


	//   ....[17]....
        /*0b18*/ 	.word	0x000052d0


	//   ....[18]....
        /*0b1c*/ 	.word	0x000052e0


	//   ....[19]....
        /*0b20*/ 	.word	0x00005700


	//   ....[20]....
        /*0b24*/ 	.word	0x00005730


	//   ....[21]....
        /*0b28*/ 	.word	0x00005a00


	//   ....[22]....
        /*0b2c*/ 	.word	0x00005a20


	//   ....[23]....
        /*0b30*/ 	.word	0x00006440


	//   ....[24]....
        /*0b34*/ 	.word	0x00006c20


	//   ....[25]....
        /*0b38*/ 	.word	0x00006c30


	//   ....[26]....
        /*0b3c*/ 	.word	0x00006c40


	//   ....[27]....
        /*0b40*/ 	.word	0x00006c50


	//   ....[28]....
        /*0b44*/ 	.word	0x00006f40


	//   ....[29]....
        /*0b48*/ 	.word	0x00006f50


	//   ....[30]....
        /*0b4c*/ 	.word	0x00006f60


	//   ....[31]....
        /*0b50*/ 	.word	0x00006f70


	//   ....[32]....
        /*0b54*/ 	.word	0x00008230


	//   ....[33]....
        /*0b58*/ 	.word	0x00008250


	//   ....[34]....
        /*0b5c*/ 	.word	0x00008260


	//   ....[35]....
        /*0b60*/ 	.word	0x00008270


	//   ....[36]....
        /*0b64*/ 	.word	0x00008350


	//   ....[37]....
        /*0b68*/ 	.word	0x00008360


	//   ....[38]....
        /*0b6c*/ 	.word	0x00008430


	//   ....[39]....
        /*0b70*/ 	.word	0x00008490


	//   ....[40]....
        /*0b74*/ 	.word	0x0000a780


	//   ....[41]....
        /*0b78*/ 	.word	0x0000ac50


	//   ....[42]....
        /*0b7c*/ 	.word	0x0000ac60


	//   ....[43]....
        /*0b80*/ 	.word	0x0000ac80


	//   ....[44]....
        /*0b84*/ 	.word	0x0000b170


	//   ....[45]....
        /*0b88*/ 	.word	0x0000b190


	//   ....[46]....
        /*0b8c*/ 	.word	0x0000d080


	//   ....[47]....
        /*0b90*/ 	.word	0x0000d0a0


	//   ....[48]....
        /*0b94*/ 	.word	0x0000d6d0


	//   ....[49]....
        /*0b98*/ 	.word	0x0000d7d0


	//   ....[50]....
        /*0b9c*/ 	.word	0x0000de60


	//   ....[51]....
        /*0ba0*/ 	.word	0x0000e030


	//   ....[52]....
        /*0ba4*/ 	.word	0x00010220


	//   ....[53]....
        /*0ba8*/ 	.word	0x00010240


	//   ....[54]....
        /*0bac*/ 	.word	0x00010920


	//   ....[55]....
        /*0bb0*/ 	.word	0x00010aa0


	//   ....[56]....
        /*0bb4*/ 	.word	0x00011b10


	//   ....[57]....
        /*0bb8*/ 	.word	0x00011b70


	//   ....[58]....
        /*0bbc*/ 	.word	0x00011bd0


	//   ....[59]....
        /*0bc0*/ 	.word	0x00011c00


	//   ....[60]....
        /*0bc4*/ 	.word	0x00013700


	//   ....[61]....
        /*0bc8*/ 	.word	0x00013750


	//   ....[62]....
        /*0bcc*/ 	.word	0x000137a0


	//   ....[63]....
        /*0bd0*/ 	.word	0x000139b0


	//   ....[64]....
        /*0bd4*/ 	.word	0x00014110


	//   ....[65]....
        /*0bd8*/ 	.word	0x00014140


	//   ....[66]....
        /*0bdc*/ 	.word	0x000142c0


	//   ....[67]....
        /*0be0*/ 	.word	0x000142e0


	//   ....[68]....
        /*0be4*/ 	.word	0x00014420


	//   ....[69]....
        /*0be8*/ 	.word	0x00014440


	//   ....[70]....
        /*0bec*/ 	.word	0x00014590


	//   ....[71]....
        /*0bf0*/ 	.word	0x000145b0


	//   ....[72]....
        /*0bf4*/ 	.word	0x00014f30


	//   ....[73]....
        /*0bf8*/ 	.word	0x00014f40


	//   ....[74]....
        /*0bfc*/ 	.word	0x000150e0


	//   ....[75]....
        /*0c00*/ 	.word	0x000150f0


	//   ....[76]....
        /*0c04*/ 	.word	0x00015280


	//   ....[77]....
        /*0c08*/ 	.word	0x00015290


	//   ....[78]....
        /*0c0c*/ 	.word	0x00015420


	//   ....[79]....
        /*0c10*/ 	.word	0x00015430


	//   ....[80]....
        /*0c14*/ 	.word	0x00015620


	//   ....[81]....
        /*0c18*/ 	.word	0x000157d0


	//   ....[82]....
        /*0c1c*/ 	.word	0x00015800


	//   ....[83]....
        /*0c20*/ 	.word	0x00015830


	//   ....[84]....
        /*0c24*/ 	.word	0x00015860


	//   ....[85]....
        /*0c28*/ 	.word	0x00015890


	//   ....[86]....
        /*0c2c*/ 	.word	0x000158c0


	//   ....[87]....
        /*0c30*/ 	.word	0x00015a30


	//   ....[88]....
        /*0c34*/ 	.word	0x00015a60


	//   ....[89]....
        /*0c38*/ 	.word	0x00015a90


	//   ....[90]....
        /*0c3c*/ 	.word	0x00015ac0


	//   ....[91]....
        /*0c40*/ 	.word	0x00015af0


	//   ....[92]....
        /*0c44*/ 	.word	0x00015b20


	//   ....[93]....
        /*0c48*/ 	.word	0x00015bb0


	//   ....[94]....
        /*0c4c*/ 	.word	0x00015c10


	//   ....[95]....
        /*0c50*/ 	.word	0x00015ca0


	//   ....[96]....
        /*0c54*/ 	.word	0x00016a50


	//   ....[97]....
        /*0c58*/ 	.word	0x00018990


	//   ....[98]....
        /*0c5c*/ 	.word	0x000189b0


	//   ....[99]....
        /*0c60*/ 	.word	0x00018a40


	//   ....[100]....
        /*0c64*/ 	.word	0x00018a60


	//   ....[101]....
        /*0c68*/ 	.word	0x00018ae0


	//   ....[102]....
        /*0c6c*/ 	.word	0x00018b00


	//   ....[103]....
        /*0c70*/ 	.word	0x00018b80


	//   ....[104]....
        /*0c74*/ 	.word	0x00018ba0


	//   ....[105]....
        /*0c78*/ 	.word	0x00018c20


	//   ....[106]....
        /*0c7c*/ 	.word	0x00018c40


	//   ....[107]....
        /*0c80*/ 	.word	0x00018c50


	//   ....[108]....
        /*0c84*/ 	.word	0x00018c60


	//   ....[109]....
        /*0c88*/ 	.word	0x00019420


	//   ....[110]....
        /*0c8c*/ 	.word	0x00019450


	//   ....[111]....
        /*0c90*/ 	.word	0x00019540


	//   ....[112]....
        /*0c94*/ 	.word	0x00019550


	//   ....[113]....
        /*0c98*/ 	.word	0x00019600


	//   ....[114]....
        /*0c9c*/ 	.word	0x00019610


	//   ....[115]....
        /*0ca0*/ 	.word	0x00019690


	//   ....[116]....
        /*0ca4*/ 	.word	0x000196a0


	//   ....[117]....
        /*0ca8*/ 	.word	0x000196b0


	//   ....[118]....
        /*0cac*/ 	.word	0x00019750


	//   ....[119]....
        /*0cb0*/ 	.word	0x00019780


	//   ....[120]....
        /*0cb4*/ 	.word	0x00019800


	//   ....[121]....
        /*0cb8*/ 	.word	0x00019830


	//   ....[122]....
        /*0cbc*/ 	.word	0x00019850


	//   ....[123]....
        /*0cc0*/ 	.word	0x000198a0


	//   ....[124]....
        /*0cc4*/ 	.word	0x000198b0


	//   ....[125]....
        /*0cc8*/ 	.word	0x00019f90


	//   ....[126]....
        /*0ccc*/ 	.word	0x00019fc0


	//   ....[127]....
        /*0cd0*/ 	.word	0x00019fe0


	//   ....[128]....
        /*0cd4*/ 	.word	0x0001a0b0


	//   ....[129]....
        /*0cd8*/ 	.word	0x0001a0e0


	//   ....[130]....
        /*0cdc*/ 	.word	0x0001a150


	//   ....[131]....
        /*0ce0*/ 	.word	0x0001a1c0


	//   ....[132]....
        /*0ce4*/ 	.word	0x0001a1d0


	//   ....[133]....
        /*0ce8*/ 	.word	0x0001a250


	//   ....[134]....
        /*0cec*/ 	.word	0x0001a260


	//   ....[135]....
        /*0cf0*/ 	.word	0x0001a2e0


	//   ....[136]....
        /*0cf4*/ 	.word	0x0001a2f0


	//   ....[137]....
        /*0cf8*/ 	.word	0x0001a370


	//   ....[138]....
        /*0cfc*/ 	.word	0x0001a380


	//   ....[139]....
        /*0d00*/ 	.word	0x0001a400


	//   ....[140]....
        /*0d04*/ 	.word	0x0001a410


	//   ....[141]....
        /*0d08*/ 	.word	0x0001a940


	//   ....[142]....
        /*0d0c*/ 	.word	0x0001a960


	//   ....[143]....
        /*0d10*/ 	.word	0x0001a9b0


	//   ....[144]....
        /*0d14*/ 	.word	0x0001aa70


	//   ....[145]....
        /*0d18*/ 	.word	0x0001aa80


	//   ....[146]....
        /*0d1c*/ 	.word	0x0001aab0


	//   ....[147]....
        /*0d20*/ 	.word	0x0001ab40


	//   ....[148]....
        /*0d24*/ 	.word	0x0001abf0


	//   ....[149]....
        /*0d28*/ 	.word	0x0001ac00


	//   ....[150]....
        /*0d2c*/ 	.word	0x0001ac30


	//   ....[151]....
        /*0d30*/ 	.word	0x0001ac40


	//   ....[152]....
        /*0d34*/ 	.word	0x0001acd0


	//   ....[153]....
        /*0d38*/ 	.word	0x0001b400


	//   ....[154]....
        /*0d3c*/ 	.word	0x0001b420


	//   ....[155]....
        /*0d40*/ 	.word	0x0001b470


	//   ....[156]....
        /*0d44*/ 	.word	0x0001b480


	//   ....[157]....
        /*0d48*/ 	.word	0x0001b4c0


	//   ....[158]....
        /*0d4c*/ 	.word	0x0001b4d0


	//   ....[159]....
        /*0d50*/ 	.word	0x0001b510


	//   ....[160]....
        /*0d54*/ 	.word	0x0001b520


	//   ....[161]....
        /*0d58*/ 	.word	0x0001b560


	//   ....[162]....
        /*0d5c*/ 	.word	0x0001b570


	//   ....[163]....
        /*0d60*/ 	.word	0x0001b580


	//   ....[164]....
        /*0d64*/ 	.word	0x0001b5c0


	//   ....[165]....
        /*0d68*/ 	.word	0x0001b900


	//   ....[166]....
        /*0d6c*/ 	.word	0x0001b920


	//   ....[167]....
        /*0d70*/ 	.word	0x0001b930


	//   ....[168]....
        /*0d74*/ 	.word	0x0001b940


	//   ....[169]....
        /*0d78*/ 	.word	0x0001b960


	//   ....[170]....
        /*0d7c*/ 	.word	0x0001b9d0


	//   ....[171]....
        /*0d80*/ 	.word	0x0001ba40


	//   ....[172]....
        /*0d84*/ 	.word	0x0001ba60


	//   ....[173]....
        /*0d88*/ 	.word	0x0001ba70


	//   ....[174]....
        /*0d8c*/ 	.word	0x0001bad0


	//   ....[175]....
        /*0d90*/ 	.word	0x0001baf0


	//   ....[176]....
        /*0d94*/ 	.word	0x0001bb50


	//   ....[177]....
        /*0d98*/ 	.word	0x0001c050


	//   ....[178]....
        /*0d9c*/ 	.word	0x0001c080


	//   ....[179]....
        /*0da0*/ 	.word	0x0001c0b0


	//   ....[180]....
        /*0da4*/ 	.word	0x0001c0e0


	//   ....[181]....
        /*0da8*/ 	.word	0x0001c110


	//   ....[182]....
        /*0dac*/ 	.word	0x0001c140


	//   ....[183]....
        /*0db0*/ 	.word	0x0001c170


	//   ....[184]....
        /*0db4*/ 	.word	0x0001c1a0


	//   ....[185]....
        /*0db8*/ 	.word	0x0001c320


	//   ....[186]....
        /*0dbc*/ 	.word	0x0001c350


	//   ....[187]....
        /*0dc0*/ 	.word	0x0001c380


	//   ....[188]....
        /*0dc4*/ 	.word	0x0001c3b0


	//   ....[189]....
        /*0dc8*/ 	.word	0x0001c3e0


	//   ....[190]....
        /*0dcc*/ 	.word	0x0001c410


	//   ....[191]....
        /*0dd0*/ 	.word	0x0001c4d0


	//   ....[192]....
        /*0dd4*/ 	.word	0x0001c4f0


	//   ....[193]....
        /*0dd8*/ 	.word	0x0001c560


	//   ....[194]....
        /*0ddc*/ 	.word	0x0001cc00


	//   ....[195]....
        /*0de0*/ 	.word	0x0001cf20


	//   ....[196]....
        /*0de4*/ 	.word	0x0001cfb0


	//   ....[197]....
        /*0de8*/ 	.word	0x0001d040


	//   ....[198]....
        /*0dec*/ 	.word	0x0001d0d0


	//   ....[199]....
        /*0df0*/ 	.word	0x0001d1b0


	//   ....[200]....
        /*0df4*/ 	.word	0x0001d240


	//   ....[201]....
        /*0df8*/ 	.word	0x0001d2d0


	//   ....[202]....
        /*0dfc*/ 	.word	0x0001d360


	//   ....[203]....
        /*0e00*/ 	.word	0x0001d450


	//   ....[204]....
        /*0e04*/ 	.word	0x0001d4e0


	//   ....[205]....
        /*0e08*/ 	.word	0x0001d570


	//   ....[206]....
        /*0e0c*/ 	.word	0x0001d600


	//   ....[207]....
        /*0e10*/ 	.word	0x0001d6d0


	//   ....[208]....
        /*0e14*/ 	.word	0x0001d770


	//   ....[209]....
        /*0e18*/ 	.word	0x0001d800


	//   ....[210]....
        /*0e1c*/ 	.word	0x0001d850


	//   ....[211]....
        /*0e20*/ 	.word	0x0001d8a0


	//   ....[212]....
        /*0e24*/ 	.word	0x0001d930


	//   ....[213]....
        /*0e28*/ 	.word	0x0001d9c0


	//   ....[214]....
        /*0e2c*/ 	.word	0x0001da10


	//   ....[215]....
        /*0e30*/ 	.word	0x0001da60


	//   ....[216]....
        /*0e34*/ 	.word	0x0001db50


	//   ....[217]....
        /*0e38*/ 	.word	0x0001dc00


	//   ....[218]....
        /*0e3c*/ 	.word	0x0001dc80


	//   ....[219]....
        /*0e40*/ 	.word	0x0001dd00


	//   ....[220]....
        /*0e44*/ 	.word	0x0001dda0


	//   ....[221]....
        /*0e48*/ 	.word	0x0001de40


	//   ....[222]....
        /*0e4c*/ 	.word	0x0001dec0


	//   ....[223]....
        /*0e50*/ 	.word	0x0001dfd0


	//   ....[224]....
        /*0e54*/ 	.word	0x0001e340


	//   ....[225]....
        /*0e58*/ 	.word	0x0001e390


	//   ....[226]....
        /*0e5c*/ 	.word	0x0001e420


	//   ....[227]....
        /*0e60*/ 	.word	0x0001e4b0


	//   ....[228]....
        /*0e64*/ 	.word	0x0001e540


	//   ....[229]....
        /*0e68*/ 	.word	0x0001e5d0


	//   ....[230]....
        /*0e6c*/ 	.word	0x0001e660


	//   ....[231]....
        /*0e70*/ 	.word	0x0001e6f0


	//   ....[232]....
        /*0e74*/ 	.word	0x0001e7b0


	//   ....[233]....
        /*0e78*/ 	.word	0x0001ea90


	//   ....[234]....
        /*0e7c*/ 	.word	0x0001eb80


	//   ....[235]....
        /*0e80*/ 	.word	0x0001ec20


	//   ....[236]....
        /*0e84*/ 	.word	0x0001ec80


	//   ....[237]....
        /*0e88*/ 	.word	0x0001ed70


	//   ....[238]....
        /*0e8c*/ 	.word	0x0001ede0


	//   ....[239]....
        /*0e90*/ 	.word	0x0001eed0


	//   ....[240]....
        /*0e94*/ 	.word	0x0001ef40


	//   ....[241]....
        /*0e98*/ 	.word	0x0001f030


	//   ....[242]....
        /*0e9c*/ 	.word	0x0001f0a0


	//   ....[243]....
        /*0ea0*/ 	.word	0x0001f190


	//   ....[244]....
        /*0ea4*/ 	.word	0x0001f200


	//   ....[245]....
        /*0ea8*/ 	.word	0x0001f2e0


	//   ....[246]....
        /*0eac*/ 	.word	0x0001f390


	//   ....[247]....
        /*0eb0*/ 	.word	0x0001f440


	//   ....[248]....
        /*0eb4*/ 	.word	0x0001f4a0


	//   ....[249]....
        /*0eb8*/ 	.word	0x0001f590


	//   ....[250]....
        /*0ebc*/ 	.word	0x0001f5f0


	//   ....[251]....
        /*0ec0*/ 	.word	0x0001f710


	//   ....[252]....
        /*0ec4*/ 	.word	0x0001f770


	//   ....[253]....
        /*0ec8*/ 	.word	0x0001f860


	//   ....[254]....
        /*0ecc*/ 	.word	0x0001f8c0


	//   ....[255]....
        /*0ed0*/ 	.word	0x0001f960


	//   ....[0]....
        /*0ed4*/ 	.word	0x0001fa30


	//   ....[1]....
        /*0ed8*/ 	.word	0x0001fad0


	//   ....[2]....
        /*0edc*/ 	.word	0x0001fba0


	//   ....[3]....
        /*0ee0*/ 	.word	0x0001fc40


	//   ....[4]....
        /*0ee4*/ 	.word	0x0001fcf0


	//   ....[5]....
        /*0ee8*/ 	.word	0x0001fd90


	//   ....[6]....
        /*0eec*/ 	.word	0x00020000


	//   ....[7]....
        /*0ef0*/ 	.word	0x000200b0


	//   ....[8]....
        /*0ef4*/ 	.word	0x00020180


	//   ....[9]....
        /*0ef8*/ 	.word	0x00020270


	//   ....[10]....
        /*0efc*/ 	.word	0x00020330


	//   ....[11]....
        /*0f00*/ 	.word	0x000203f0


	//   ....[12]....
        /*0f04*/ 	.word	0x000204b0


	//   ....[13]....
        /*0f08*/ 	.word	0x00020570


	//   ....[14]....
        /*0f0c*/ 	.word	0x00020630


	//   ....[15]....
        /*0f10*/ 	.word	0x000206f0


	//   ....[16]....
        /*0f14*/ 	.word	0x000207b0


	//   ....[17]....
        /*0f18*/ 	.word	0x00020870


	//   ....[18]....
        /*0f1c*/ 	.word	0x00020930


	//   ....[19]....
        /*0f20*/ 	.word	0x000209e0


	//   ....[20]....
        /*0f24*/ 	.word	0x00020a40


	//   ....[21]....
        /*0f28*/ 	.word	0x00020b20


	//   ....[22]....
        /*0f2c*/ 	.word	0x00020c60


	//   ....[23]....
        /*0f30*/ 	.word	0x00020d40


	//   ....[24]....
        /*0f34*/ 	.word	0x00020dd0


	//   ....[25]....
        /*0f38*/ 	.word	0x00020ee0


	//   ....[26]....
        /*0f3c*/ 	.word	0x00020f40


	//   ....[27]....
        /*0f40*/ 	.word	0x00021050


	//   ....[28]....
        /*0f44*/ 	.word	0x000210b0


	//   ....[29]....
        /*0f48*/ 	.word	0x000211c0


	//   ....[30]....
        /*0f4c*/ 	.word	0x00021220


	//   ....[31]....
        /*0f50*/ 	.word	0x00021330


	//   ....[32]....
        /*0f54*/ 	.word	0x00021390


	//   ....[33]....
        /*0f58*/ 	.word	0x00021450


	//   ....[34]....
        /*0f5c*/ 	.word	0x000215b0


	//   ....[35]....
        /*0f60*/ 	.word	0x00021650


	//   ....[36]....
        /*0f64*/ 	.word	0x000216b0


	//   ....[37]....
        /*0f68*/ 	.word	0x00021760


	//   ....[38]....
        /*0f6c*/ 	.word	0x000217c0


	//   ....[39]....
        /*0f70*/ 	.word	0x00021870


	//   ....[40]....
        /*0f74*/ 	.word	0x000218d0


	//   ....[41]....
        /*0f78*/ 	.word	0x00021980


	//   ....[42]....
        /*0f7c*/ 	.word	0x000219e0


	//   ....[43]....
        /*0f80*/ 	.word	0x00021a90


	//   ....[44]....
        /*0f84*/ 	.word	0x00021af0


	//   ....[45]....
        /*0f88*/ 	.word	0x00021ba0


	//   ....[46]....
        /*0f8c*/ 	.word	0x00021c90


	//   ....[47]....
        /*0f90*/ 	.word	0x00021d30


	//   ....[48]....
        /*0f94*/ 	.word	0x00021d90


	//   ....[49]....
        /*0f98*/ 	.word	0x00021e60


	//   ....[50]....
        /*0f9c*/ 	.word	0x00021ec0


	//   ....[51]....
        /*0fa0*/ 	.word	0x00021f90


	//   ....[52]....
        /*0fa4*/ 	.word	0x00021ff0


	//   ....[53]....
        /*0fa8*/ 	.word	0x000220c0


	//   ....[54]....
        /*0fac*/ 	.word	0x00022120


	//   ....[55]....
        /*0fb0*/ 	.word	0x000221f0


	//   ....[56]....
        /*0fb4*/ 	.word	0x00022250


	//   ....[57]....
        /*0fb8*/ 	.word	0x00022320


	//   ....[58]....
        /*0fbc*/ 	.word	0x000223b0


	//   ....[59]....
        /*0fc0*/ 	.word	0x00022450


	//   ....[60]....
        /*0fc4*/ 	.word	0x00022570


	//   ....[61]....
        /*0fc8*/ 	.word	0x000225e0


	//   ....[62]....
        /*0fcc*/ 	.word	0x00022650


	//   ....[63]....
        /*0fd0*/ 	.word	0x000226c0


	//   ....[64]....
        /*0fd4*/ 	.word	0x00022730


	//   ....[65]....
        /*0fd8*/ 	.word	0x000227b0


	//   ....[66]....
        /*0fdc*/ 	.word	0x00022840


	//   ....[67]....
        /*0fe0*/ 	.word	0x000228d0


	//   ....[68]....
        /*0fe4*/ 	.word	0x00022940


	//   ....[69]....
        /*0fe8*/ 	.word	0x000229b0


	//   ....[70]....
        /*0fec*/ 	.word	0x00022a20


	//   ....[71]....
        /*0ff0*/ 	.word	0x00022aa0


	//   ....[72]....
        /*0ff4*/ 	.word	0x00022b10


	//   ....[73]....
        /*0ff8*/ 	.word	0x00022bb0


	//   ....[74]....
        /*0ffc*/ 	.word	0x00022c40


	//   ....[75]....
        /*1000*/ 	.word	0x00022d60


	//----- nvinfo : EIATTR_REG_RECONFIG
	.align		4
.L_1620:
        /*1004*/ 	.byte	0x01, 0x54
	.zero		2


	//----- nvinfo : EIATTR_SYSCALL_OFFSETS
	.align		4
        /*1008*/ 	.byte	0x04, 0x46
        /*100a*/ 	.short	(.L_1622 - .L_1621)


	//   ....[0]....
.L_1621:
        /*100c*/ 	.word	0x000018d0


	//   ....[1]....
        /*1010*/ 	.word	0x00001a20


	//   ....[2]....
        /*1014*/ 	.word	0x00006630


	//   ....[3]....
        /*1018*/ 	.word	0x00006950


	//   ....[4]....
        /*101c*/ 	.word	0x00017f60


	//   ....[5]....
        /*1020*/ 	.word	0x000180b0


	//   ....[6]....
        /*1024*/ 	.word	0x000181a0


	//   ....[7]....
        /*1028*/ 	.word	0x00019020


	//   ....[8]....
        /*102c*/ 	.word	0x00019b80


	//----- nvinfo : EIATTR_MBARRIER_INSTR_OFFSETS
	.align		4
.L_1622:
        /*1030*/ 	.byte	0x04, 0x39
        /*1032*/ 	.short	(.L_1624 - .L_1623)


	//   ....[0]....
.L_1623:
        /*1034*/ 	.word	0x00000280
        /*1038*/ 	.word	0x000000ff
        /*103c*/ 	.word	0x00032400
        /*1040*/ 	.short	0x0100
        /*1042*/ 	.byte	0x08
	.zero		1


	//   ....[1]....
        /*1044*/ 	.word	0x00000290
        /*1048*/ 	.word	0x000000ff
        /*104c*/ 	.word	0x00032410
        /*1050*/ 	.short	0x0100
        /*1052*/ 	.byte	0x08
	.zero		1


	//   ....[2]....
        /*1054*/ 	.word	0x000002a0
        /*1058*/ 	.word	0x000000ff
        /*105c*/ 	.word	0x00032420
        /*1060*/ 	.short	0x0100
        /*1062*/ 	.byte	0x08
	.zero		1


	//   ....[3]....
        /*1064*/ 	.word	0x00000390
        /*1068*/ 	.word	0x000000ff
        /*106c*/ 	.word	0x00032430
        /*1070*/ 	.short	0x0100
        /*1072*/ 	.byte	0x08
	.zero		1


	//   ....[4]....
        /*1074*/ 	.word	0x000003a0
        /*1078*/ 	.word	0x000000ff
        /*107c*/ 	.word	0x00032440
        /*1080*/ 	.short	0x0100
        /*1082*/ 	.byte	0x08
	.zero		1


	//   ....[5]....
        /*1084*/ 	.word	0x000003b0
        /*1088*/ 	.word	0x000000ff
        /*108c*/ 	.word	0x00032438
        /*1090*/ 	.short	0x0100
        /*1092*/ 	.byte	0x08
	.zero		1


	//   ....[6]....
        /*1094*/ 	.word	0x000003c0
        /*1098*/ 	.word	0x000000ff
        /*109c*/ 	.word	0x00032448
        /*10a0*/ 	.short	0x0100
        /*10a2*/ 	.byte	0x08
	.zero		1


	//   ....[7]....
        /*10a4*/ 	.word	0x000004f0
        /*10a8*/ 	.word	0x000000ff
        /*10ac*/ 	.word	0x00032450
        /*10b0*/ 	.short	0x0100
        /*10b2*/ 	.byte	0x08
	.zero		1


	//   ....[8]....
        /*10b4*/ 	.word	0x00000500
        /*10b8*/ 	.word	0x000000ff
        /*10bc*/ 	.word	0x00032460
        /*10c0*/ 	.short	0x0100
        /*10c2*/ 	.byte	0x08
	.zero		1


	//   ....[9]....
        /*10c4*/ 	.word	0x00000510
        /*10c8*/ 	.word	0x000000ff
        /*10cc*/ 	.word	0x00032458
        /*10d0*/ 	.short	0x0100
        /*10d2*/ 	.byte	0x08
	.zero		1


	//   ....[10]....
        /*10d4*/ 	.word	0x00000520
        /*10d8*/ 	.word	0x000000ff
        /*10dc*/ 	.word	0x00032468
        /*10e0*/ 	.short	0x0100
        /*10e2*/ 	.byte	0x08
	.zero		1


	//   ....[11]....
        /*10e4*/ 	.word	0x00000610
        /*10e8*/ 	.word	0x000000ff
        /*10ec*/ 	.word	0x00032470
        /*10f0*/ 	.short	0x0100
        /*10f2*/ 	.byte	0x06
	.zero		1


	//   ....[12]....
        /*10f4*/ 	.word	0x00000620
        /*10f8*/ 	.word	0x000000ff
        /*10fc*/ 	.word	0x00032480
        /*1100*/ 	.short	0x0100
        /*1102*/ 	.byte	0x06
	.zero		1


	//   ....[13]....
        /*1104*/ 	.word	0x00000630
        /*1108*/ 	.word	0x000000ff
        /*110c*/ 	.word	0x00032478
        /*1110*/ 	.short	0x0100
        /*1112*/ 	.byte	0x06
	.zero		1


	//   ....[14]....
        /*1114*/ 	.word	0x00000640
        /*1118*/ 	.word	0x000000ff
        /*111c*/ 	.word	0x00032488
        /*1120*/ 	.short	0x0100
        /*1122*/ 	.byte	0x06
	.zero		1


	//   ....[15]....
        /*1124*/ 	.word	0x00000770
        /*1128*/ 	.word	0x000000ff
        /*112c*/ 	.word	0x00032490
        /*1130*/ 	.short	0x0100
        /*1132*/ 	.byte	0x08
	.zero		1


	//   ....[16]....
        /*1134*/ 	.word	0x00000780
        /*1138*/ 	.word	0x000000ff
        /*113c*/ 	.word	0x000324a0
        /*1140*/ 	.short	0x0100
        /*1142*/ 	.byte	0x08
	.zero		1


	//   ....[17]....
        /*1144*/ 	.word	0x00000790
        /*1148*/ 	.word	0x000000ff
        /*114c*/ 	.word	0x00032498
        /*1150*/ 	.short	0x0100
        /*1152*/ 	.byte	0x08
	.zero		1


	//   ....[18]....
        /*1154*/ 	.word	0x000007a0
        /*1158*/ 	.word	0x000000ff
        /*115c*/ 	.word	0x000324a8
        /*1160*/ 	.short	0x0100
        /*1162*/ 	.byte	0x08
	.zero		1


	//   ....[19]....
        /*1164*/ 	.word	0x000008d0
        /*1168*/ 	.word	0x000000ff
        /*116c*/ 	.word	0x000324b0
        /*1170*/ 	.short	0x0100
        /*1172*/ 	.byte	0x08
	.zero		1


	//   ....[20]....
        /*1174*/ 	.word	0x000008e0
        /*1178*/ 	.word	0x000000ff
        /*117c*/ 	.word	0x000324c0
        /*1180*/ 	.short	0x0100
        /*1182*/ 	.byte	0x08
	.zero		1


	//   ....[21]....
        /*1184*/ 	.word	0x000008f0
        /*1188*/ 	.word	0x000000ff
        /*118c*/ 	.word	0x000324b8
        /*1190*/ 	.short	0x0100
        /*1192*/ 	.byte	0x08
	.zero		1


	//   ....[22]....
        /*1194*/ 	.word	0x00000900
        /*1198*/ 	.word	0x000000ff
        /*119c*/ 	.word	0x000324c8
        /*11a0*/ 	.short	0x0100
        /*11a2*/ 	.byte	0x08
	.zero		1


	//   ....[23]....
        /*11a4*/ 	.word	0x00002cf0
        /*11a8*/ 	.word	0x00000056
        /*11ac*/ 	.word	0x00032490
        /*11b0*/ 	.short	0x010a
        /*11b2*/ 	.byte	0x3f
	.zero		1


	//   ....[24]....
        /*11b4*/ 	.word	0x00003f90
        /*11b8*/ 	.word	0x00000056
        /*11bc*/ 	.word	0x00032490
        /*11c0*/ 	.short	0x010a
        /*11c2*/ 	.byte	0x3f
	.zero		1


	//   ....[25]....
        /*11c4*/ 	.word	0x00004ff0
        /*11c8*/ 	.word	0x00000056
        /*11cc*/ 	.word	0x00032490
        /*11d0*/ 	.short	0x010a
        /*11d2*/ 	.byte	0x3f
	.zero		1


	//   ....[26]....
        /*11d4*/ 	.word	0x000054b0
        /*11d8*/ 	.word	0x00000008
        /*11dc*/ 	.word	0x00000000
        /*11e0*/ 	.short	0x0101
        /*11e2*/ 	.byte	0x3f
	.zero		1


	//   ....[27]....
        /*11e4*/ 	.word	0x000054f0
        /*11e8*/ 	.word	0x00000056
        /*11ec*/ 	.word	0x000324b0
        /*11f0*/ 	.short	0x010a
        /*11f2*/ 	.byte	0x3f
	.zero		1


	//   ....[28]....
        /*11f4*/ 	.word	0x00005d90
        /*11f8*/ 	.word	0x00000056
        /*11fc*/ 	.word	0x00000000
        /*1200*/ 	.short	0x0101
        /*1202*/ 	.byte	0x3f
	.zero		1


	//   ....[29]....
        /*1204*/ 	.word	0x000066d0
        /*1208*/ 	.word	0x00000016
        /*120c*/ 	.word	0x00032400
        /*1210*/ 	.short	0x010a
        /*1212*/ 	.byte	0x3f
	.zero		1


	//   ....[30]....
        /*1214*/ 	.word	0x00006720
        /*1218*/ 	.word	0x00000016
        /*121c*/ 	.word	0x00032400
        /*1220*/ 	.short	0x010a
        /*1222*/ 	.byte	0x3f
	.zero		1


	//   ....[31]....
        /*1224*/ 	.word	0x000071e0
        /*1228*/ 	.word	0x00000016
        /*122c*/ 	.word	0x00032400
        /*1230*/ 	.short	0x010a
        /*1232*/ 	.byte	0x3f
	.zero		1


	//   ....[32]....
        /*1234*/ 	.word	0x000086c0
        /*1238*/ 	.word	0x00000016
        /*123c*/ 	.word	0x00032400
        /*1240*/ 	.short	0x010a
        /*1242*/ 	.byte	0x3f
	.zero		1


	//   ....[33]....
        /*1244*/ 	.word	0x000095e0
        /*1248*/ 	.word	0x00000009
        /*124c*/ 	.word	0x00032430
        /*1250*/ 	.short	0x010a
        /*1252*/ 	.byte	0x3f
	.zero		1


	//   ....[34]....
        /*1254*/ 	.word	0x00009670
        /*1258*/ 	.word	0x00000009
        /*125c*/ 	.word	0x00032430
        /*1260*/ 	.short	0x010a
        /*1262*/ 	.byte	0x3f
	.zero		1


	//   ....[35]....
        /*1264*/ 	.word	0x000099a0
        /*1268*/ 	.word	0x00000016
        /*126c*/ 	.word	0x00032410
        /*1270*/ 	.short	0x010a
        /*1272*/ 	.byte	0x3f
	.zero		1


	//   ....[36]....
        /*1274*/ 	.word	0x000099f0
        /*1278*/ 	.word	0x00000009
        /*127c*/ 	.word	0x00032450
        /*1280*/ 	.short	0x010a
        /*1282*/ 	.byte	0x3f
	.zero		1


	//   ....[37]....
        /*1284*/ 	.word	0x00009a30
        /*1288*/ 	.word	0x00000009
        /*128c*/ 	.word	0x00032450
        /*1290*/ 	.short	0x010a
        /*1292*/ 	.byte	0x3f
	.zero		1


	//   ....[38]....
        /*1294*/ 	.word	0x0000b450
        /*1298*/ 	.word	0x00000006
        /*129c*/ 	.word	0x00000000
        /*12a0*/ 	.short	0x0101
        /*12a2*/ 	.byte	0x3f
	.zero		1


	//   ....[39]....
        /*12a4*/ 	.word	0x0000c060
        /*12a8*/ 	.word	0x00000009
        /*12ac*/ 	.word	0x00000000
        /*12b0*/ 	.short	0x0101
        /*12b2*/ 	.byte	0x3f
	.zero		1


	//   ....[40]....
        /*12b4*/ 	.word	0x0000c190
        /*12b8*/ 	.word	0x0000000a
        /*12bc*/ 	.word	0x00032430
        /*12c0*/ 	.short	0x010a
        /*12c2*/ 	.byte	0x3f
	.zero		1


	//   ....[41]....
        /*12c4*/ 	.word	0x0000c200
        /*12c8*/ 	.word	0x0000000a
        /*12cc*/ 	.word	0x00032430
        /*12d0*/ 	.short	0x010a
        /*12d2*/ 	.byte	0x3f
	.zero		1


	//   ....[42]....
        /*12d4*/ 	.word	0x0000c4a0
        /*12d8*/ 	.word	0x0000000a
        /*12dc*/ 	.word	0x00032450
        /*12e0*/ 	.short	0x010a
        /*12e2*/ 	.byte	0x3f
	.zero		1


	//   ....[43]....
        /*12e4*/ 	.word	0x0000c4e0
        /*12e8*/ 	.word	0x0000000a
        /*12ec*/ 	.word	0x00032450
        /*12f0*/ 	.short	0x010a
        /*12f2*/ 	.byte	0x3f
	.zero		1


	//   ....[44]....
        /*12f4*/ 	.word	0x0000e7f0
        /*12f8*/ 	.word	0x0000000c
        /*12fc*/ 	.word	0x00000000
        /*1300*/ 	.short	0x0101
        /*1302*/ 	.byte	0x3f
	.zero		1


	//   ....[45]....
        /*1304*/ 	.word	0x0000f1a0
        /*1308*/ 	.word	0x0000000a
        /*130c*/ 	.word	0x00000000
        /*1310*/ 	.short	0x0101
        /*1312*/ 	.byte	0x3f
	.zero		1


	//   ....[46]....
        /*1314*/ 	.word	0x0000f2a0
        /*1318*/ 	.word	0x0000000a
        /*131c*/ 	.word	0x00032430
        /*1320*/ 	.short	0x010a
        /*1322*/ 	.byte	0x3f
	.zero		1


	//   ....[47]....
        /*1324*/ 	.word	0x0000f310
        /*1328*/ 	.word	0x0000000a
        /*132c*/ 	.word	0x00032430
        /*1330*/ 	.short	0x010a
        /*1332*/ 	.byte	0x3f
	.zero		1


	//   ....[48]....
        /*1334*/ 	.word	0x0000f5b0
        /*1338*/ 	.word	0x0000000a
        /*133c*/ 	.word	0x00032450
        /*1340*/ 	.short	0x010a
        /*1342*/ 	.byte	0x3f
	.zero		1


	//   ....[49]....
        /*1344*/ 	.word	0x0000f5f0
        /*1348*/ 	.word	0x0000000a
        /*134c*/ 	.word	0x00032450
        /*1350*/ 	.short	0x010a
        /*1352*/ 	.byte	0x3f
	.zero		1


	//   ....[50]....
        /*1354*/ 	.word	0x00011170
        /*1358*/ 	.word	0x0000000d
        /*135c*/ 	.word	0x00000000
        /*1360*/ 	.short	0x0101
        /*1362*/ 	.byte	0x3f
	.zero		1


	//   ....[51]....
        /*1364*/ 	.word	0x00011ad0
        /*1368*/ 	.word	0x0000000a
        /*136c*/ 	.word	0x00000000
        /*1370*/ 	.short	0x0101
        /*1372*/ 	.byte	0x3f
	.zero		1


	//   ....[52]....
        /*1374*/ 	.word	0x00014100
        /*1378*/ 	.word	0x00000003
        /*137c*/ 	.word	0x00000000
        /*1380*/ 	.short	0x0101
        /*1382*/ 	.byte	0x3f
	.zero		1


	//   ....[53]....
        /*1384*/ 	.word	0x00016b30
        /*1388*/ 	.word	0x00000016
        /*138c*/ 	.word	0x00032420
        /*1390*/ 	.short	0x010a
        /*1392*/ 	.byte	0x3f
	.zero		1


	//   ....[54]....
        /*1394*/ 	.word	0x00016bc0
        /*1398*/ 	.word	0x00000003
        /*139c*/ 	.word	0x000324a0
        /*13a0*/ 	.short	0x010a
        /*13a2*/ 	.byte	0x3f
	.zero		1


	//   ....[55]....
        /*13a4*/ 	.word	0x00016e10
        /*13a8*/ 	.word	0x00000003
        /*13ac*/ 	.word	0x000324c0
        /*13b0*/ 	.short	0x010a
        /*13b2*/ 	.byte	0x3f
	.zero		1


	//   ....[56]....
        /*13b4*/ 	.word	0x00017420
        /*13b8*/ 	.word	0x00000008
        /*13bc*/ 	.word	0x000324a0
        /*13c0*/ 	.short	0x010a
        /*13c2*/ 	.byte	0x3f
	.zero		1


	//   ....[57]....
        /*13c4*/ 	.word	0x00017660
        /*13c8*/ 	.word	0x00000008
        /*13cc*/ 	.word	0x000324c0
        /*13d0*/ 	.short	0x010a
        /*13d2*/ 	.byte	0x3f
	.zero		1


	//   ....[58]....
        /*13d4*/ 	.word	0x00018720
        /*13d8*/ 	.word	0x0000001e
        /*13dc*/ 	.word	0x00032440
        /*13e0*/ 	.short	0x010a
        /*13e2*/ 	.byte	0x3f
	.zero		1


	//   ....[59]....
        /*13e4*/ 	.word	0x00018d60
        /*13e8*/ 	.word	0x0000001e
        /*13ec*/ 	.word	0x00032430
        /*13f0*/ 	.short	0x0107
        /*13f2*/ 	.byte	0x3f
	.zero		1


	//   ....[60]....
        /*13f4*/ 	.word	0x00018e30
        /*13f8*/ 	.word	0x0000001e
        /*13fc*/ 	.word	0x00032430
        /*1400*/ 	.short	0x0101
        /*1402*/ 	.byte	0x3f
	.zero		1


	//   ....[61]....
        /*1404*/ 	.word	0x000199c0
        /*1408*/ 	.word	0x00000016
        /*140c*/ 	.word	0x00032400
        /*1410*/ 	.short	0x0107
        /*1412*/ 	.byte	0x3f
	.zero		1


	//   ....[62]....
        /*1414*/ 	.word	0x00019a50
        /*1418*/ 	.word	0x00000016
        /*141c*/ 	.word	0x00032400
        /*1420*/ 	.short	0x0101
        /*1422*/ 	.byte	0x3f
	.zero		1


	//   ....[63]....
        /*1424*/ 	.word	0x0001a500
        /*1428*/ 	.word	0x00000016
        /*142c*/ 	.word	0x00032410
        /*1430*/ 	.short	0x0107
        /*1432*/ 	.byte	0x3f
	.zero		1


	//   ....[64]....
        /*1434*/ 	.word	0x0001a600
        /*1438*/ 	.word	0x00000016
        /*143c*/ 	.word	0x00032410
        /*1440*/ 	.short	0x0101
        /*1442*/ 	.byte	0x3f
	.zero		1


	//   ....[65]....
        /*1444*/ 	.word	0x0001a620
        /*1448*/ 	.word	0x00000016
        /*144c*/ 	.word	0x00032420
        /*1450*/ 	.short	0x010a
        /*1452*/ 	.byte	0x3f
	.zero		1


	//   ....[66]....
        /*1454*/ 	.word	0x0001a6b0
        /*1458*/ 	.word	0x0000001e
        /*145c*/ 	.word	0x00032460
        /*1460*/ 	.short	0x010a
        /*1462*/ 	.byte	0x3f
	.zero		1


	//   ....[67]....
        /*1464*/ 	.word	0x0001ae50
        /*1468*/ 	.word	0x0000001e
        /*146c*/ 	.word	0x00032450
        /*1470*/ 	.short	0x0107
        /*1472*/ 	.byte	0x3f
	.zero		1


	//   ....[68]....
        /*1474*/ 	.word	0x0001af20
        /*1478*/ 	.word	0x0000001e
        /*147c*/ 	.word	0x00032450
        /*1480*/ 	.short	0x0101
        /*1482*/ 	.byte	0x3f
	.zero		1


	//   ....[69]....
        /*1484*/ 	.word	0x0001b260
        /*1488*/ 	.word	0x00000006
        /*148c*/ 	.word	0x00032440
        /*1490*/ 	.short	0x010a
        /*1492*/ 	.byte	0x3f
	.zero		1


	//   ....[70]....
        /*1494*/ 	.word	0x0001b640
        /*1498*/ 	.word	0x00000006
        /*149c*/ 	.word	0x00032430
        /*14a0*/ 	.short	0x0107
        /*14a2*/ 	.byte	0x3f
	.zero		1


	//   ....[71]....
        /*14a4*/ 	.word	0x0001b700
        /*14a8*/ 	.word	0x00000006
        /*14ac*/ 	.word	0x00032430
        /*14b0*/ 	.short	0x0101
        /*14b2*/ 	.byte	0x3f
	.zero		1


	//   ....[72]....
        /*14b4*/ 	.word	0x0001b730
        /*14b8*/ 	.word	0x00000006
        /*14bc*/ 	.word	0x00032460
        /*14c0*/ 	.short	0x010a
        /*14c2*/ 	.byte	0x3f
	.zero		1


	//   ....[73]....
        /*14c4*/ 	.word	0x0001bc50
        /*14c8*/ 	.word	0x00000006
        /*14cc*/ 	.word	0x00032450
        /*14d0*/ 	.short	0x0107
        /*14d2*/ 	.byte	0x3f
	.zero		1


	//   ....[74]....
        /*14d4*/ 	.word	0x0001bd10
        /*14d8*/ 	.word	0x00000006
        /*14dc*/ 	.word	0x00032450
        /*14e0*/ 	.short	0x0101
        /*14e2*/ 	.byte	0x3f
	.zero		1


	//   ....[75]....
        /*14e4*/ 	.word	0x0001cb80
        /*14e8*/ 	.word	0x00000005
        /*14ec*/ 	.word	0x00032420
        /*14f0*/ 	.short	0x010a
        /*14f2*/ 	.byte	0x3f
	.zero		1


	//   ....[76]....
        /*14f4*/ 	.word	0x0001ccf0
        /*14f8*/ 	.word	0x00000003
        /*14fc*/ 	.word	0x00032440
        /*1500*/ 	.short	0x010a
        /*1502*/ 	.byte	0x3f
	.zero		1


	//   ....[77]....
        /*1504*/ 	.word	0x0001cd90
        /*1508*/ 	.word	0x00000019
        /*150c*/ 	.word	0x00032440
        /*1510*/ 	.short	0x010a
        /*1512*/ 	.byte	0x3f
	.zero		1


	//   ....[78]....
        /*1514*/ 	.word	0x0001cdd0
        /*1518*/ 	.word	0x00000003
        /*151c*/ 	.word	0x00032460
        /*1520*/ 	.short	0x010a
        /*1522*/ 	.byte	0x3f
	.zero		1


	//   ....[79]....
        /*1524*/ 	.word	0x0001ce10
        /*1528*/ 	.word	0x00000019
        /*152c*/ 	.word	0x00032460
        /*1530*/ 	.short	0x010a
        /*1532*/ 	.byte	0x3f
	.zero		1


	//   ....[80]....
        /*1534*/ 	.word	0x0001ce70
        /*1538*/ 	.word	0x00000056
        /*153c*/ 	.word	0x00032490
        /*1540*/ 	.short	0x010a
        /*1542*/ 	.byte	0x3f
	.zero		1


	//   ....[81]....
        /*1544*/ 	.word	0x0001d100
        /*1548*/ 	.word	0x00000056
        /*154c*/ 	.word	0x00032490
        /*1550*/ 	.short	0x010a
        /*1552*/ 	.byte	0x3f
	.zero		1


	//   ....[82]....
        /*1554*/ 	.word	0x0001d3a0
        /*1558*/ 	.word	0x00000056
        /*155c*/ 	.word	0x00032490
        /*1560*/ 	.short	0x010a
        /*1562*/ 	.byte	0x3f
	.zero		1


	//   ....[83]....
        /*1564*/ 	.word	0x0001d630
        /*1568*/ 	.word	0x00000056
        /*156c*/ 	.word	0x000324b0
        /*1570*/ 	.short	0x010a
        /*1572*/ 	.byte	0x3f
	.zero		1


	//   ....[84]....
        /*1574*/ 	.word	0x0001da90
        /*1578*/ 	.word	0x00000016
        /*157c*/ 	.word	0x00032400
        /*1580*/ 	.short	0x010a
        /*1582*/ 	.byte	0x3f
	.zero		1


	//   ....[85]....
        /*1584*/ 	.word	0x0001e070
        /*1588*/ 	.word	0x00000016
        /*158c*/ 	.word	0x00032400
        /*1590*/ 	.short	0x010a
        /*1592*/ 	.byte	0x3f
	.zero		1


	//   ....[86]....
        /*1594*/ 	.word	0x0001e0c0
        /*1598*/ 	.word	0x00000009
        /*159c*/ 	.word	0x00032430
        /*15a0*/ 	.short	0x010a
        /*15a2*/ 	.byte	0x3f
	.zero		1


	//   ....[87]....
        /*15a4*/ 	.word	0x0001e110
        /*15a8*/ 	.word	0x00000016
        /*15ac*/ 	.word	0x00032410
        /*15b0*/ 	.short	0x010a
        /*15b2*/ 	.byte	0x3f
	.zero		1


	//   ....[88]....
        /*15b4*/ 	.word	0x0001e160
        /*15b8*/ 	.word	0x00000009
        /*15bc*/ 	.word	0x00032450
        /*15c0*/ 	.short	0x010a
        /*15c2*/ 	.byte	0x3f
	.zero		1


	//   ....[89]....
        /*15c4*/ 	.word	0x0001e1b0
        /*15c8*/ 	.word	0x0000000a
        /*15cc*/ 	.word	0x00032430
        /*15d0*/ 	.short	0x010a
        /*15d2*/ 	.byte	0x3f
	.zero		1


	//   ....[90]....
        /*15d4*/ 	.word	0x0001e200
        /*15d8*/ 	.word	0x0000000a
        /*15dc*/ 	.word	0x00032450
        /*15e0*/ 	.short	0x010a
        /*15e2*/ 	.byte	0x3f
	.zero		1


	//   ....[91]....
        /*15e4*/ 	.word	0x0001e250
        /*15e8*/ 	.word	0x0000000a
        /*15ec*/ 	.word	0x00032430
        /*15f0*/ 	.short	0x010a
        /*15f2*/ 	.byte	0x3f
	.zero		1


	//   ....[92]....
        /*15f4*/ 	.word	0x0001e2a0
        /*15f8*/ 	.word	0x0000000a
        /*15fc*/ 	.word	0x00032450
        /*1600*/ 	.short	0x010a
        /*1602*/ 	.byte	0x3f
	.zero		1


	//   ....[93]....
        /*1604*/ 	.word	0x0001e870
        /*1608*/ 	.word	0x00000016
        /*160c*/ 	.word	0x00032420
        /*1610*/ 	.short	0x010a
        /*1612*/ 	.byte	0x3f
	.zero		1


	//   ....[94]....
        /*1614*/ 	.word	0x0001e8c0
        /*1618*/ 	.word	0x00000003
        /*161c*/ 	.word	0x000324a0
        /*1620*/ 	.short	0x010a
        /*1622*/ 	.byte	0x3f
	.zero		1


	//   ....[95]....
        /*1624*/ 	.word	0x0001e910
        /*1628*/ 	.word	0x00000003
        /*162c*/ 	.word	0x000324c0
        /*1630*/ 	.short	0x010a
        /*1632*/ 	.byte	0x3f
	.zero		1


	//   ....[96]....
        /*1634*/ 	.word	0x0001e960
        /*1638*/ 	.word	0x00000008
        /*163c*/ 	.word	0x000324a0
        /*1640*/ 	.short	0x010a
        /*1642*/ 	.byte	0x3f
	.zero		1


	//   ....[97]....
        /*1644*/ 	.word	0x0001e9b0
        /*1648*/ 	.word	0x00000008
        /*164c*/ 	.word	0x000324c0
        /*1650*/ 	.short	0x010a
        /*1652*/ 	.byte	0x3f
	.zero		1


	//   ....[98]....
        /*1654*/ 	.word	0x0001ead0
        /*1658*/ 	.word	0x0000001e
        /*165c*/ 	.word	0x00032440
        /*1660*/ 	.short	0x010a
        /*1662*/ 	.byte	0x3f
	.zero		1


	//   ....[99]....
        /*1664*/ 	.word	0x00020b60
        /*1668*/ 	.word	0x00000016
        /*166c*/ 	.word	0x00032420
        /*1670*/ 	.short	0x010a
        /*1672*/ 	.byte	0x3f
	.zero		1


	//   ....[100]....
        /*1674*/ 	.word	0x00020bb0
        /*1678*/ 	.word	0x0000001e
        /*167c*/ 	.word	0x00032460
        /*1680*/ 	.short	0x010a
        /*1682*/ 	.byte	0x3f
	.zero		1


	//   ....[101]....
        /*1684*/ 	.word	0x00021500
        /*1688*/ 	.word	0x00000006
        /*168c*/ 	.word	0x00032440
        /*1690*/ 	.short	0x010a
        /*1692*/ 	.byte	0x3f
	.zero		1


	//   ....[102]....
        /*1694*/ 	.word	0x00021be0
        /*1698*/ 	.word	0x00000006
        /*169c*/ 	.word	0x00032460
        /*16a0*/ 	.short	0x010a
        /*16a2*/ 	.byte	0x3f
	.zero		1


	//   ....[103]....
        /*16a4*/ 	.word	0x00022c80
        /*16a8*/ 	.word	0x00000005
        /*16ac*/ 	.word	0x00032420
        /*16b0*/ 	.short	0x010a
        /*16b2*/ 	.byte	0x3f
	.zero		1


	//   ....[104]....
        /*16b4*/ 	.word	0x00022e20
        /*16b8*/ 	.word	0x00000003
        /*16bc*/ 	.word	0x00032440
        /*16c0*/ 	.short	0x010a
        /*16c2*/ 	.byte	0x3f
	.zero		1


	//   ....[105]....
        /*16c4*/ 	.word	0x00022e70
        /*16c8*/ 	.word	0x00000019
        /*16cc*/ 	.word	0x00032440
        /*16d0*/ 	.short	0x010a
        /*16d2*/ 	.byte	0x3f
	.zero		1


	//   ....[106]....
        /*16d4*/ 	.word	0x00022ec0
        /*16d8*/ 	.word	0x00000003
        /*16dc*/ 	.word	0x00032460
        /*16e0*/ 	.short	0x010a
        /*16e2*/ 	.byte	0x3f
	.zero		1


	//----- nvinfo : EIATTR_NUM_MBARRIERS
	.align		4
.L_1624:
        /*16e4*/ 	.byte	0x03, 0x38
        /*16e6*/ 	.short	0x0017


	//----- nvinfo : EIATTR_EXIT_INSTR_OFFSETS
	.align		4
        /*16e8*/ 	.byte	0x04, 0x1c
        /*16ea*/ 	.short	(.L_1626 - .L_1625)


	//   ....[0]....
.L_1625:
        /*16ec*/ 	.word	0x0001ce60


	//----- nvinfo : EIATTR_MAX_THREADS
	.align		4
.L_1626:
        /*16f0*/ 	.byte	0x04, 0x05
        /*16f2*/ 	.short	(.L_1628 - .L_1627)
.L_1627:
        /*16f4*/ 	.word	0x00000180
        /*16f8*/ 	.word	0x00000001
        /*16fc*/ 	.word	0x00000001


	//----- nvinfo : EIATTR_CRS_STACK_SIZE
	.align		4
.L_1628:
        /*1700*/ 	.byte	0x04, 0x1e
        /*1702*/ 	.short	(.L_1630 - .L_1629)
.L_1629:
        /*1704*/ 	.word	0x00000000


	//----- nvinfo : EIATTR_CBANK_PARAM_SIZE
	.align		4
.L_1630:
        /*1708*/ 	.byte	0x03, 0x19
        /*170a*/ 	.short	0x0bf0


	//----- nvinfo : EIATTR_PARAM_CBANK
	.align		4
        /*170c*/ 	.byte	0x04, 0x0a
        /*170e*/ 	.short	(.L_1632 - .L_1631)
	.align		4
.L_1631:
        /*1710*/ 	.word	index@(.nv.constant0._ZN7cutlass13device_kernelIN5flash11enable_sm90INS1_16FlashAttnFwdSm90INS1_25CollectiveMainloopFwdSm90ILi2EN4cute5tupleIJNS5_1CILi1EEES8_S8_EEENS6_IJNS7_ILi128EEENS7_ILi96EEENS7_ILi64EEEEEELi256ENS_6half_tEfNS_4arch4Sm90ELb1ELb0ELb0ELb1ELb1ELb1ELb1ELb1ELb0ELb1ELb0ELb0EEENS1_21CollectiveEpilogueFwdINS6_IJSA_NS7_ILi256EEESB_EEES9_SE_SG_Li256ELb1ELb1ELb0ELb0EEENS1_36VarlenDynamicPersistentTileSchedulerILi128ELi96ELi256ELi128ELb0ELb1ELb1ELb1ELb1ELb1EEEEEEEEEvNT_6ParamsE)
        /*1714*/ 	.short	0x0210
        /*1716*/ 	.short	0x0bf0


	//----- nvinfo : EIATTR_SW_WAR
	.align		4
.L_1632:
        /*1718*/ 	.byte	0x04, 0x36
        /*171a*/ 	.short	(.L_1634 - .L_1633)
.L_1633:
        /*171c*/ 	.word	0x00000008
.L_1634:


//--------------------- .nv.callgraph             --------------------------
	.section	.nv.callgraph,"",@"SHT_CUDA_CALLGRAPH"
	.align	4
	.sectionentsize	8
	.align		4
        /*0000*/ 	.word	0x00000000
	.align		4
        /*0004*/ 	.word	0xffffffff
	.align		4
        /*0008*/ 	.word	index@(_ZN7cutlass13device_kernelIN5flash11enable_sm90INS1_16FlashAttnFwdSm90INS1_25CollectiveMainloopFwdSm90ILi2EN4cute5tupleIJNS5_1CILi1EEES8_S8_EEENS6_IJNS7_ILi128EEENS7_ILi96EEENS7_ILi192EEEEEELi128ENS_6half_tEfNS_4arch4Sm90ELb0ELb0ELb0ELb0ELb1ELb0ELb0ELb1ELb1ELb1ELb0ELb0EEENS1_21CollectiveEpilogueFwdINS6_IJSA_SA_SB_EEES9_SE_SG_Li256ELb0ELb1ELb0ELb0EEENS1_29StaticPersistentTileSchedulerILb0EEEEEEEEEvNT_6ParamsE)
	.align		4
        /*000c*/ 	.word	index@(__assertfail)
	.align		4
        /*0010*/ 	.word	index@(_ZN7cutlass13device_kernelIN5flash11enable_sm90INS1_16FlashAttnFwdSm90INS1_25CollectiveMainloopFwdSm90ILi2EN4cute5tupleIJNS5_1CILi1EEES8_S8_EEENS6_IJNS7_ILi128EEENS7_ILi96EEENS7_ILi192EEEEEELi128ENS_6half_tEfNS_4arch4Sm90ELb0ELb0ELb0ELb1ELb1ELb0ELb0ELb1ELb1ELb1ELb0ELb0EEENS1_21CollectiveEpilogueFwdINS6_IJSA_SA_SB_EEES9_SE_SG_Li256ELb1ELb1ELb0ELb0EEENS1_36VarlenDynamicPersistentTileSchedulerILi128ELi96ELi256ELi128ELb0ELb1ELb1ELb0ELb1ELb1EEEEEEEEEvNT_6ParamsE)
	.align		4
        /*0014*/ 	.word	index@(__assertfail)
	.align		4
        /*0018*/ 	.word	index@(_ZN7cutlass13device_kernelIN5flash11enable_sm90INS1_16FlashAttnFwdSm90INS1_25CollectiveMainloopFwdSm90ILi2EN4cute5tupleIJNS5_1CILi1EEES8_S8_EEENS6_IJNS7_ILi128EEENS7_ILi96EEENS7_ILi192EEEEEELi128ENS_6half_tEfNS_4arch4Sm90ELb0ELb0ELb0ELb1ELb1ELb1ELb0ELb1ELb1ELb1ELb0ELb0EEENS1_21CollectiveEpilogueFwdINS6_IJSA_SA_SB_EEES9_SE_SG_Li256ELb1ELb1ELb0ELb0EEENS1_36VarlenDynamicPersistentTileSchedulerILi128ELi96ELi256ELi128ELb0ELb1ELb1ELb0ELb1ELb1EEEEEEEEEvNT_6ParamsE)
	.align		4
        /*001c*/ 	.word	index@(__assertfail)
	.align		4
        /*0020*/ 	.word	index@(_ZN7cutlass13device_kernelIN5flash11enable_sm90INS1_16FlashAttnFwdSm90INS1_25CollectiveMainloopFwdSm90ILi2EN4cute5tupleIJNS5_1CILi1EEES8_S8_EEENS6_IJNS7_ILi128EEENS7_ILi96EEENS7_ILi192EEEEEELi128ENS_6half_tEfNS_4arch4Sm90ELb0ELb1ELb0ELb0ELb1ELb0ELb0ELb1ELb1ELb1ELb0ELb0EEENS1_21CollectiveEpilogueFwdINS6_IJSA_SA_SB_EEES9_SE_SG_Li256ELb0ELb1ELb0ELb0EEENS1_30DynamicPersistentTileSchedulerILi256ELi128ELb0ELb1ELb1EEEEEEEEEvNT_6ParamsE)
	.align		4
        /*0024*/ 	.word	index@(__assertfail)
	.align		4
        /*0028*/ 	.word	index@(_ZN7cutlass13device_kernelIN5flash11enable_sm90INS1_16FlashAttnFwdSm90INS1_25CollectiveMainloopFwdSm90ILi2EN4cute5tupleIJNS5_1CILi1EEES8_S8_EEENS6_IJNS7_ILi128EEENS7_ILi96EEENS7_ILi192EEEEEELi128ENS_6half_tEfNS_4arch4Sm90ELb0ELb1ELb0ELb1ELb1ELb0ELb0ELb1ELb1ELb1ELb0ELb0EEENS1_21CollectiveEpilogueFwdINS6_IJSA_SA_SB_EEES9_SE_SG_Li256ELb1ELb1ELb0ELb0EEENS1_36VarlenDynamicPersistentTileSchedulerILi128ELi96ELi256ELi128ELb0ELb1ELb1ELb1ELb0ELb1EEEEEEEEEvNT_6ParamsE)
	.align		4
        /*002c*/ 	.word	index@(__assertfail)
	.align		4
        /*0030*/ 	.word	index@(_ZN7cutlass13device_kernelIN5flash11enable_sm90INS1_16FlashAttnFwdSm90INS1_25CollectiveMainloopFwdSm90ILi2EN4cute5tupleIJNS5_1CILi1EEES8_S8_EEENS6_IJNS7_ILi128EEENS7_ILi96EEENS7_ILi192EEEEEELi128ENS_6half_tEfNS_4arch4Sm90ELb0ELb1ELb0ELb1ELb1ELb1ELb0ELb1ELb1ELb1ELb0ELb0EEENS1_21CollectiveEpilogueFwdINS6_IJSA_SA_SB_EEES9_SE_SG_Li256ELb1ELb1ELb0ELb0EEENS1_36VarlenDynamicPersistentTileSchedulerILi128ELi96ELi256ELi128ELb0ELb1ELb1ELb1ELb0ELb1EEEEEEEEEvNT_6ParamsE)
	.align		4
        /*0034*/ 	.word	index@(__assertfail)
	.align		4
        /*0038*/ 	.word	index@(_ZN7cutlass13device_kernelIN5flash11enable_sm90INS1_16FlashAttnFwdSm90INS1_25CollectiveMainloopFwdSm90ILi2EN4cute5tupleIJNS5_1CILi1EEES8_S8_EEENS6_IJNS7_ILi128EEENS7_ILi96EEENS7_ILi192EEEEEELi128ENS_6half_tEfNS_4arch4Sm90ELb1ELb0ELb0ELb0ELb1ELb0ELb0ELb1ELb1ELb1ELb0ELb0EEENS1_21CollectiveEpilogueFwdINS6_IJSA_SA_SB_EEES9_SE_SG_Li256ELb0ELb1ELb0ELb0EEENS1_30DynamicPersistentTileSchedulerILi256ELi128ELb0ELb1ELb1EEEEEEEEEvNT_6ParamsE)
	.align		4
        /*003c*/ 	.word	index@(__assertfail)
	.align		4
        /*0040*/ 	.word	index@(_ZN7cutlass13device_kernelIN5flash11enable_sm90INS1_16FlashAttnFwdSm90INS1_25CollectiveMainloopFwdSm90ILi2EN4cute5tupleIJNS5_1CILi1EEES8_S8_EEENS6_IJNS7_ILi128EEENS7_ILi96EEENS7_ILi192EEEEEELi128ENS_6half_tEfNS_4arch4Sm90ELb1ELb0ELb0ELb1ELb1ELb0ELb0ELb1ELb1ELb1ELb0ELb0EEENS1_21CollectiveEpilogueFwdINS6_IJSA_SA_SB_EEES9_SE_SG_Li256ELb1ELb1ELb0ELb0EEENS1_36VarlenDynamicPersistentTileSchedulerILi128ELi96ELi256ELi128ELb0ELb1ELb1ELb1ELb1ELb1EEEEEEEEEvNT_6ParamsE)
	.align		4
        /*0044*/ 	.word	index@(__assertfail)
	.align		4
        /*0048*/ 	.word	index@(_ZN7cutlass13device_kernelIN5flash11enable_sm90INS1_16FlashAttnFwdSm90INS1_25CollectiveMainloopFwdSm90ILi2EN4cute5tupleIJNS5_1CILi1EEES8_S8_EEENS6_IJNS7_ILi128EEENS7_ILi96EEENS7_ILi192EEEEEELi128ENS_6half_tEfNS_4arch4Sm90ELb1ELb0ELb0ELb1ELb1ELb1ELb0ELb1ELb1ELb1ELb0ELb0EEENS1_21CollectiveEpilogueFwdINS6_IJSA_SA_SB_EEES9_SE_SG_Li256ELb1ELb1ELb0ELb0EEENS1_36VarlenDynamicPersistentTileSchedulerILi128ELi96ELi256ELi128ELb0ELb1ELb1ELb1ELb1ELb1EEEEEEEEEvNT_6ParamsE)
	.align		4
        /*004c*/ 	.word	index@(__assertfail)
	.align		4
        /*0050*/ 	.word	index@(_ZN7cutlass13device_kernelIN5flash11enable_sm90INS1_16FlashAttnFwdSm90INS1_25CollectiveMainloopFwdSm90ILi2EN4cute5tupleIJNS5_1CILi1EEES8_S8_EEENS6_IJNS7_ILi64EEESA_SA_EEELi512ENS_6half_tEfNS_4arch4Sm90ELb0ELb0ELb0ELb0ELb1ELb0ELb0ELb0ELb0ELb1ELb0ELb0EEENS1_21CollectiveEpilogueFwdINS6_IJSA_NS7_ILi512EEESA_EEES9_SC_SE_Li256ELb0ELb1ELb0ELb0EEENS1_29StaticPersistentTileSchedulerILb0EEEEEEEEEvNT_6ParamsE)
	.align		4
        /*0054*/ 	.word	index@(__assertfail)
	.align		4
        /*0058*/ 	.word	index@(_ZN7cutlass13device_kernelIN5flash11enable_sm90INS1_16FlashAttnFwdSm90INS1_25CollectiveMainloopFwdSm90ILi2EN4cute5tupleIJNS5_1CILi1EEES8_S8_EEENS6_IJNS7_ILi64EEESA_SA_EEELi512ENS_6half_tEfNS_4arch4Sm90ELb0ELb0ELb0ELb0ELb1ELb0ELb1ELb0ELb0ELb1ELb0ELb0EEENS1_21CollectiveEpilogueFwdINS6_IJSA_NS7_ILi512EEESA_EEES9_SC_SE_Li256ELb0ELb1ELb0ELb0EEENS1_29StaticPersistentTileSchedulerILb0EEEEEEEEEvNT_6ParamsE)
	.align		4
        /*005c*/ 	.word	index@(__assertfail)
	.align		4
        /*0060*/ 	.word	index@(_ZN7cutlass13device_kernelIN5flash11enable_sm90INS1_16FlashAttnFwdSm90INS1_25CollectiveMainloopFwdSm90ILi2EN4cute5tupleIJNS5_1CILi1EEES8_S8_EEENS6_IJNS7_ILi64EEESA_SA_EEELi512ENS_6half_tEfNS_4arch4Sm90ELb0ELb0ELb0ELb1ELb1ELb0ELb0ELb0ELb0ELb1ELb0ELb0EEENS1_21CollectiveEpilogueFwdINS6_IJSA_NS7_ILi512EEESA_EEES9_SC_SE_Li256ELb1ELb1ELb0ELb0EEENS1_36VarlenDynamicPersistentTileSchedulerILi64ELi64ELi256ELi128ELb0ELb1ELb1ELb0ELb1ELb1EEEEEEEEEvNT_6ParamsE)
	.align		4
        /*0064*/ 	.word	index@(__assertfail)
	.align		4
        /*0068*/ 	.word	index@(_ZN7cutlass13device_kernelIN5flash11enable_sm90INS1_16FlashAttnFwdSm90INS1_25CollectiveMainloopFwdSm90ILi2EN4cute5tupleIJNS5_1CILi1EEES8_S8_EEENS6_IJNS7_ILi64EEESA_SA_EEELi512ENS_6half_tEfNS_4arch4Sm90ELb0ELb0ELb0ELb1ELb1ELb1ELb0ELb0ELb0ELb1ELb0ELb0EEENS1_21CollectiveEpilogueFwdINS6_IJSA_NS7_ILi512EEESA_EEES9_SC_SE_Li256ELb1ELb1ELb0ELb0EEENS1_36VarlenDynamicPersistentTileSchedulerILi64ELi64ELi256ELi128ELb0ELb1ELb1ELb0ELb1ELb1EEEEEEEEEvNT_6ParamsE)
	.align		4
        /*006c*/ 	.word	index@(__assertfail)
	.align		4
        /*0070*/ 	.word	index@(_ZN7cutlass13device_kernelIN5flash11enable_sm90INS1_16FlashAttnFwdSm90INS1_25CollectiveMainloopFwdSm90ILi2EN4cute5tupleIJNS5_1CILi1EEES8_S8_EEENS6_IJNS7_ILi64EEESA_SA_EEELi512ENS_6half_tEfNS_4arch4Sm90ELb0ELb0ELb0ELb1ELb1ELb0ELb1ELb0ELb0ELb1ELb0ELb0EEENS1_21CollectiveEpilogueFwdINS6_IJSA_NS7_ILi512EEESA_EEES9_SC_SE_Li256ELb1ELb1ELb0ELb0EEENS1_36VarlenDynamicPersistentTileSchedulerILi64ELi64ELi256ELi128ELb0ELb1ELb1ELb0ELb1ELb1EEEEEEEEEvNT_6ParamsE)
	.align		4
        /*0074*/ 	.word	index@(__assertfail)
	.align		4
        /*0078*/ 	.word	index@(_ZN7cutlass13device_kernelIN5flash11enable_sm90INS1_16FlashAttnFwdSm90INS1_25CollectiveMainloopFwdSm90ILi2EN4cute5tupleIJNS5_1CILi1EEES8_S8_EEENS6_IJNS7_ILi64EEESA_SA_EEELi512ENS_6half_tEfNS_4arch4Sm90ELb0ELb0ELb0ELb1ELb1ELb1ELb1ELb0ELb0ELb1ELb0ELb0EEENS1_21CollectiveEpilogueFwdINS6_IJSA_NS7_ILi512EEESA_EEES9_SC_SE_Li256ELb1ELb1ELb0ELb0EEENS1_36VarlenDynamicPersistentTileSchedulerILi64ELi64ELi256ELi128ELb0ELb1ELb1ELb0ELb1ELb1EEEEEEEEEvNT_6ParamsE)
	.align		4
        /*007c*/ 	.word	index@(__assertfail)
	.align		4
        /*0080*/ 	.word	index@(_ZN7cutlass13device_kernelIN5flash11enable_sm90INS1_16FlashAttnFwdSm90INS1_25CollectiveMainloopFwdSm90ILi2EN4cute5tupleIJNS5_1CILi1EEES8_S8_EEENS6_IJNS7_ILi64EEESA_SA_EEELi512ENS_6half_tEfNS_4arch4Sm90ELb0ELb1ELb0ELb0ELb1ELb0ELb0ELb0ELb0ELb1ELb0ELb0EEENS1_21CollectiveEpilogueFwdINS6_IJSA_NS7_ILi512EEESA_EEES9_SC_SE_Li256ELb0ELb1ELb0ELb0EEENS1_30DynamicPersistentTileSchedulerILi256ELi128ELb0ELb1ELb1EEEEEEEEEvNT_6ParamsE)
	.align		4
        /*0084*/ 	.word	index@(__assertfail)
	.align		4
        /*0088*/ 	.word	index@(_ZN7cutlass13device_kernelIN5flash11enable_sm90INS1_16FlashAttnFwdSm90INS1_25CollectiveMainloopFwdSm90ILi2EN4cute5tupleIJNS5_1CILi1EEES8_S8_EEENS6_IJNS7_ILi64EEESA_SA_EEELi512ENS_6half_tEfNS_4arch4Sm90ELb0ELb1ELb0ELb0ELb1ELb0ELb1ELb0ELb0ELb1ELb0ELb0EEENS1_21CollectiveEpilogueFwdINS6_IJSA_NS7_ILi512EEESA_EEES9_SC_SE_Li256ELb0ELb1ELb0ELb0EEENS1_30DynamicPersistentTileSchedulerILi256ELi128ELb0ELb1ELb1EEEEEEEEEvNT_6ParamsE)
	.align		4
        /*008c*/ 	.word	index@(__assertfail)
	.align		4
        /*0090*/ 	.word	index@(_ZN7cutlass13device_kernelIN5flash11enable_sm90INS1_16FlashAttnFwdSm90INS1_25CollectiveMainloopFwdSm90ILi2EN4cute5tupleIJNS5_1CILi1EEES8_S8_EEENS6_IJNS7_ILi64EEESA_SA_EEELi512ENS_6half_tEfNS_4arch4Sm90ELb0ELb1ELb0ELb1ELb1ELb0ELb0ELb0ELb0ELb1ELb0ELb0EEENS1_21CollectiveEpilogueFwdINS6_IJSA_NS7_ILi512EEESA_EEES9_SC_SE_Li256ELb1ELb1ELb0ELb0EEENS1_36VarlenDynamicPersistentTileSchedulerILi64ELi64ELi256ELi128ELb0ELb1ELb1ELb1ELb0ELb1EEEEEEEEEvNT_6ParamsE)
	.align		4
        /*0094*/ 	.word	index@(__assertfail)
	.align		4
        /*0098*/ 	.word	index@(_ZN7cutlass13device_kernelIN5flash11enable_sm90INS1_16FlashAttnFwdSm90INS1_25CollectiveMainloopFwdSm90ILi2EN4cute5tupleIJNS5_1CILi1EEES8_S8_EEENS6_IJNS7_ILi64EEESA_SA_EEELi512ENS_6half_tEfNS_4arch4Sm90ELb0ELb1ELb0ELb1ELb1ELb1ELb0ELb0ELb0ELb1ELb0ELb0EEENS1_21CollectiveEpilogueFwdINS6_IJSA_NS7_ILi512EEESA_EEES9_SC_SE_Li256ELb1ELb1ELb0ELb0EEENS1_36VarlenDynamicPersistentTileSchedulerILi64ELi64ELi256ELi128ELb0ELb1ELb1ELb1ELb0ELb1EEEEEEEEEvNT_6ParamsE)
	.align		4
        /*009c*/ 	.word	index@(__assertfail)
	.align		4
        /*00a0*/ 	.word	index@(_ZN7cutlass13device_kernelIN5flash11enable_sm90INS1_16FlashAttnFwdSm90INS1_25CollectiveMainloopFwdSm90ILi2EN4cute5tupleIJNS5_1CILi1EEES8_S8_EEENS6_IJNS7_ILi64EEESA_SA_EEELi512ENS_6half_tEfNS_4arch4Sm90ELb0ELb1ELb0ELb1ELb1ELb0ELb1ELb0ELb0ELb1ELb0ELb0EEENS1_21CollectiveEpilogueFwdINS6_IJSA_NS7_ILi512EEESA_EEES9_SC_SE_Li256ELb1ELb1ELb0ELb0EEENS1_36VarlenDynamicPersistentTileSchedulerILi64ELi64ELi256ELi128ELb0ELb1ELb1ELb1ELb0ELb1EEEEEEEEEvNT_6ParamsE)
	.align		4
        /*00a4*/ 	.word	index@(__assertfail)
	.align		4
        /*00a8*/ 	.word	index@(_ZN7cutlass13device_kernelIN5flash11enable_sm90INS1_16FlashAttnFwdSm90INS1_25CollectiveMainloopFwdSm90ILi2EN4cute5tupleIJNS5_1CILi1EEES8_S8_EEENS6_IJNS7_ILi64EEESA_SA_EEELi512ENS_6half_tEfNS_4arch4Sm90ELb0ELb1ELb0ELb1ELb1ELb1ELb1ELb0ELb0ELb1ELb0ELb0EEENS1_21CollectiveEpilogueFwdINS6_IJSA_NS7_ILi512EEESA_EEES9_SC_SE_Li256ELb1ELb1ELb0ELb0EEENS1_36VarlenDynamicPersistentTileSchedulerILi64ELi64ELi256ELi128ELb0ELb1ELb1ELb1ELb0ELb1EEEEEEEEEvNT_6ParamsE)
	.align		4
        /*00ac*/ 	.word	index@(__assertfail)
	.align		4
        /*00b0*/ 	.word	index@(_ZN7cutlass13device_kernelIN5flash11enable_sm90INS1_16FlashAttnFwdSm90INS1_25CollectiveMainloopFwdSm90ILi2EN4cute5tupleIJNS5_1CILi1EEES8_S8_EEENS6_IJNS7_ILi64EEESA_SA_EEELi512ENS_6half_tEfNS_4arch4Sm90ELb1ELb0ELb0ELb0ELb1ELb0ELb0ELb0ELb0ELb1ELb0ELb0EEENS1_21CollectiveEpilogueFwdINS6_IJSA_NS7_ILi512EEESA_EEES9_SC_SE_Li256ELb0ELb1ELb0ELb0EEENS1_30DynamicPersistentTileSchedulerILi256ELi128ELb0ELb1ELb1EEEEEEEEEvNT_6ParamsE)
	.align		4
        /*00b4*/ 	.word	index@(__assertfail)
	.align		4
        /*00b8*/ 	.word	index@(_ZN7cutlass13device_kernelIN5flash11enable_sm90INS1_16FlashAttnFwdSm90INS1_25CollectiveMainloopFwdSm90ILi2EN4cute5tupleIJNS5_1CILi1EEES8_S8_EEENS6_IJNS7_ILi64EEESA_SA_EEELi512ENS_6half_tEfNS_4arch4Sm90ELb1ELb0ELb0ELb0ELb1ELb0ELb1ELb0ELb0ELb1ELb0ELb0EEENS1_21CollectiveEpilogueFwdINS6_IJSA_NS7_ILi512EEESA_EEES9_SC_SE_Li256ELb0ELb1ELb0ELb0EEENS1_30DynamicPersistentTileSchedulerILi256ELi128ELb0ELb1ELb1EEEEEEEEEvNT_6ParamsE)
	.align		4
        /*00bc*/ 	.word	index@(__assertfail)
	.align		4
        /*00c0*/ 	.word	index@(_ZN7cutlass13device_kernelIN5flash11enable_sm90INS1_16FlashAttnFwdSm90INS1_25CollectiveMainloopFwdSm90ILi2EN4cute5tupleIJNS5_1CILi1EEES8_S8_EEENS6_IJNS7_ILi64EEESA_SA_EEELi512ENS_6half_tEfNS_4arch4Sm90ELb1ELb0ELb0ELb1ELb1ELb0ELb0ELb0ELb0ELb1ELb0ELb0EEENS1_21CollectiveEpilogueFwdINS6_IJSA_NS7_ILi512EEESA_EEES9_SC_SE_Li256ELb1ELb1ELb0ELb0EEENS1_36VarlenDynamicPersistentTileSchedulerILi64ELi64ELi256ELi128ELb0ELb1ELb1ELb1ELb1ELb1EEEEEEEEEvNT_6ParamsE)
	.align		4
        /*00c4*/ 	.word	index@(__assertfail)
	.align		4
        /*00c8*/ 	.word	index@(_ZN7cutlass13device_kernelIN5flash11enable_sm90INS1_16FlashAttnFwdSm90INS1_25CollectiveMainloopFwdSm90ILi2EN4cute5tupleIJNS5_1CILi1EEES8_S8_EEENS6_IJNS7_ILi64EEESA_SA_EEELi512ENS_6half_tEfNS_4arch4Sm90ELb1ELb0ELb0ELb1ELb1ELb1ELb0ELb0ELb0ELb1ELb0ELb0EEENS1_21CollectiveEpilogueFwdINS6_IJSA_NS7_ILi512EEESA_EEES9_SC_SE_Li256ELb1ELb1ELb0ELb0EEENS1_36VarlenDynamicPersistentTileSchedulerILi64ELi64ELi256ELi128ELb0ELb1ELb1ELb1ELb1ELb1EEEEEEEEEvNT_6ParamsE)
	.align		4
        /*00cc*/ 	.word	index@(__assertfail)
	.align		4
        /*00d0*/ 	.word	index@(_ZN7cutlass13device_kernelIN5flash11enable_sm90INS1_16FlashAttnFwdSm90INS1_25CollectiveMainloopFwdSm90ILi2EN4cute5tupleIJNS5_1CILi1EEES8_S8_EEENS6_IJNS7_ILi64EEESA_SA_EEELi512ENS_6half_tEfNS_4arch4Sm90ELb1ELb0ELb0ELb1ELb1ELb0ELb1ELb0ELb0ELb1ELb0ELb0EEENS1_21CollectiveEpilogueFwdINS6_IJSA_NS7_ILi512EEESA_EEES9_SC_SE_Li256ELb1ELb1ELb0ELb0EEENS1_36VarlenDynamicPersistentTileSchedulerILi64ELi64ELi256ELi128ELb0ELb1ELb1ELb1ELb1ELb1EEEEEEEEEvNT_6ParamsE)
	.align		4
        /*00d4*/ 	.word	index@(__assertfail)
	.align		4
        /*00d8*/ 	.word	index@(_ZN7cutlass13device_kernelIN5flash11enable_sm90INS1_16FlashAttnFwdSm90INS1_25CollectiveMainloopFwdSm90ILi2EN4cute5tupleIJNS5_1CILi1EEES8_S8_EEENS6_IJNS7_ILi64EEESA_SA_EEELi512ENS_6half_tEfNS_4arch4Sm90ELb1ELb0ELb0ELb1ELb1ELb1ELb1ELb0ELb0ELb1ELb0ELb0EEENS1_21CollectiveEpilogueFwdINS6_IJSA_NS7_ILi512EEESA_EEES9_SC_SE_Li256ELb1ELb1ELb0ELb0EEENS1_36VarlenDynamicPersistentTileSchedulerILi64ELi64ELi256ELi128ELb0ELb1ELb1ELb1ELb1ELb1EEEEEEEEEvNT_6ParamsE)
	.align		4
        /*00dc*/ 	.word	index@(__assertfail)
	.align		4
        /*00e0*/ 	.word	index@(_ZN7cutlass13device_kernelIN5flash11enable_sm90INS1_16FlashAttnFwdSm90INS1_25CollectiveMainloopFwdSm90ILi2EN4cute5tupleIJNS5_1CILi1EEES8_S8_EEENS6_IJNS7_ILi128EEENS7_ILi96EEENS7_ILi64EEEEEELi256ENS_6half_tEfNS_4arch4Sm90ELb0ELb0ELb0ELb0ELb1ELb0ELb0ELb1ELb0ELb1ELb0ELb0EEENS1_21CollectiveEpilogueFwdINS6_IJSA_NS7_ILi256EEESB_EEES9_SE_SG_Li256ELb0ELb1ELb0ELb0EEENS1_29StaticPersistentTileSchedulerILb0EEEEEEEEEvNT_6ParamsE)
	.align		4
        /*00e4*/ 	.word	index@(__assertfail)
	.align		4
        /*00e8*/ 	.word	index@(_ZN7cutlass13device_kernelIN5flash11enable_sm90INS1_16FlashAttnFwdSm90INS1_25CollectiveMainloopFwdSm90ILi2EN4cute5tupleIJNS5_1CILi1EEES8_S8_EEENS6_IJNS7_ILi128EEENS7_ILi96EEENS7_ILi64EEEEEELi256ENS_6half_tEfNS_4arch4Sm90ELb0ELb0ELb0ELb0ELb1ELb0ELb1ELb1ELb0ELb1ELb0ELb0EEENS1_21CollectiveEpilogueFwdINS6_IJSA_NS7_ILi256EEESB_EEES9_SE_SG_Li256ELb0ELb1ELb0ELb0EEENS1_29StaticPersistentTileSchedulerILb0EEEEEEEEEvNT_6ParamsE)
	.align		4
        /*00ec*/ 	.word	index@(__assertfail)
	.align		4
        /*00f0*/ 	.word	index@(_ZN7cutlass13device_kernelIN5flash11enable_sm90INS1_16FlashAttnFwdSm90INS1_25CollectiveMainloopFwdSm90ILi2EN4cute5tupleIJNS5_1CILi1EEES8_S8_EEENS6_IJNS7_ILi128EEENS7_ILi96EEENS7_ILi64EEEEEELi256ENS_6half_tEfNS_4arch4Sm90ELb0ELb0ELb0ELb1ELb1ELb0ELb0ELb1ELb0ELb1ELb0ELb0EEENS1_21CollectiveEpilogueFwdINS6_IJSA_NS7_ILi256EEESB_EEES9_SE_SG_Li256ELb1ELb1ELb0ELb0EEENS1_36VarlenDynamicPersistentTileSchedulerILi128ELi96ELi256ELi128ELb0ELb1ELb1ELb0ELb1ELb1EEEEEEEEEvNT_6ParamsE)
	.align		4
        /*00f4*/ 	.word	index@(__assertfail)
	.align		4
        /*00f8*/ 	.word	index@(_ZN7cutlass13device_kernelIN5flash11enable_sm90INS1_16FlashAttnFwdSm90INS1_25CollectiveMainloopFwdSm90ILi2EN4cute5tupleIJNS5_1CILi1EEES8_S8_EEENS6_IJNS7_ILi128EEENS7_ILi96EEENS7_ILi64EEEEEELi256ENS_6half_tEfNS_4arch4Sm90ELb0ELb0ELb0ELb1ELb1ELb1ELb0ELb1ELb0ELb1ELb0ELb0EEENS1_21CollectiveEpilogueFwdINS6_IJSA_NS7_ILi256EEESB_EEES9_SE_SG_Li256ELb1ELb1ELb0ELb0EEENS1_36VarlenDynamicPersistentTileSchedulerILi128ELi96ELi256ELi128ELb0ELb1ELb1ELb0ELb1ELb1EEEEEEEEEvNT_6ParamsE)
	.align		4
        /*00fc*/ 	.word	index@(__assertfail)
	.align		4
        /*0100*/ 	.word	index@(_ZN7cutlass13device_kernelIN5flash11enable_sm90INS1_16FlashAttnFwdSm90INS1_25CollectiveMainloopFwdSm90ILi2EN4cute5tupleIJNS5_1CILi1EEES8_S8_EEENS6_IJNS7_ILi128EEENS7_ILi96EEENS7_ILi64EEEEEELi256ENS_6half_tEfNS_4arch4Sm90ELb0ELb0ELb0ELb1ELb1ELb0ELb1ELb1ELb0ELb1ELb0ELb0EEENS1_21CollectiveEpilogueFwdINS6_IJSA_NS7_ILi256EEESB_EEES9_SE_SG_Li256ELb1ELb1ELb0ELb0EEENS1_36VarlenDynamicPersistentTileSchedulerILi128ELi96ELi256ELi128ELb0ELb1ELb1ELb0ELb1ELb1EEEEEEEEEvNT_6ParamsE)
	.align		4
        /*0104*/ 	.word	index@(__assertfail)
	.align		4
        /*0108*/ 	.word	index@(_ZN7cutlass13device_kernelIN5flash11enable_sm90INS1_16FlashAttnFwdSm90INS1_25CollectiveMainloopFwdSm90ILi2EN4cute5tupleIJNS5_1CILi1EEES8_S8_EEENS6_IJNS7_ILi128EEENS7_ILi96EEENS7_ILi64EEEEEELi256ENS_6half_tEfNS_4arch4Sm90ELb0ELb0ELb0ELb1ELb1ELb1ELb1ELb1ELb0ELb1ELb0ELb0EEENS1_21CollectiveEpilogueFwdINS6_IJSA_NS7_ILi256EEESB_EEES9_SE_SG_Li256ELb1ELb1ELb0ELb0EEENS1_36VarlenDynamicPersistentTileSchedulerILi128ELi96ELi256ELi128ELb0ELb1ELb1ELb0ELb1ELb1EEEEEEEEEvNT_6ParamsE)
	.align		4
        /*010c*/ 	.word	index@(__assertfail)
	.align		4
        /*0110*/ 	.word	index@(_ZN7cutlass13device_kernelIN5flash11enable_sm90INS1_16FlashAttnFwdSm90INS1_25CollectiveMainloopFwdSm90ILi2EN4cute5tupleIJNS5_1CILi1EEES8_S8_EEENS6_IJNS7_ILi128EEENS7_ILi96EEENS7_ILi64EEEEEELi256ENS_6half_tEfNS_4arch4Sm90ELb0ELb1ELb0ELb0ELb1ELb0ELb0ELb1ELb0ELb1ELb0ELb0EEENS1_21CollectiveEpilogueFwdINS6_IJSA_NS7_ILi256EEESB_EEES9_SE_SG_Li256ELb0ELb1ELb0ELb0EEENS1_30DynamicPersistentTileSchedulerILi256ELi128ELb0ELb1ELb1EEEEEEEEEvNT_6ParamsE)
	.align		4
        /*0114*/ 	.word	index@(__assertfail)
	.align		4
        /*0118*/ 	.word	index@(_ZN7cutlass13device_kernelIN5flash11enable_sm90INS1_16FlashAttnFwdSm90INS1_25CollectiveMainloopFwdSm90ILi2EN4cute5tupleIJNS5_1CILi1EEES8_S8_EEENS6_IJNS7_ILi128EEENS7_ILi96EEENS7_ILi64EEEEEELi256ENS_6half_tEfNS_4arch4Sm90ELb0ELb1ELb0ELb0ELb1ELb0ELb1ELb1ELb0ELb1ELb0ELb0EEENS1_21CollectiveEpilogueFwdINS6_IJSA_NS7_ILi256EEESB_EEES9_SE_SG_Li256ELb0ELb1ELb0ELb0EEENS1_30DynamicPersistentTileSchedulerILi256ELi128ELb0ELb1ELb1EEEEEEEEEvNT_6ParamsE)
	.align		4
        /*011c*/ 	.word	index@(__assertfail)
	.align		4
        /*0120*/ 	.word	index@(_ZN7cutlass13device_kernelIN5flash11enable_sm90INS1_16FlashAttnFwdSm90INS1_25CollectiveMainloopFwdSm90ILi2EN4cute5tupleIJNS5_1CILi1EEES8_S8_EEENS6_IJNS7_ILi128EEENS7_ILi96EEENS7_ILi64EEEEEELi256ENS_6half_tEfNS_4arch4Sm90ELb0ELb1ELb0ELb1ELb1ELb0ELb0ELb1ELb0ELb1ELb0ELb0EEENS1_21CollectiveEpilogueFwdINS6_IJSA_NS7_ILi256EEESB_EEES9_SE_SG_Li256ELb1ELb1ELb0ELb0EEENS1_36VarlenDynamicPersistentTileSchedulerILi128ELi96ELi256ELi128ELb0ELb1ELb1ELb1ELb0ELb1EEEEEEEEEvNT_6ParamsE)
	.align		4
        /*0124*/ 	.word	index@(__assertfail)
	.align		4
        /*0128*/ 	.word	index@(_ZN7cutlass13device_kernelIN5flash11enable_sm90INS1_16FlashAttnFwdSm90INS1_25CollectiveMainloopFwdSm90ILi2EN4cute5tupleIJNS5_1CILi1EEES8_S8_EEENS6_IJNS7_ILi128EEENS7_ILi96EEENS7_ILi64EEEEEELi256ENS_6half_tEfNS_4arch4Sm90ELb0ELb1ELb0ELb1ELb1ELb1ELb0ELb1ELb0ELb1ELb0ELb0EEENS1_21CollectiveEpilogueFwdINS6_IJSA_NS7_ILi256EEESB_EEES9_SE_SG_Li256ELb1ELb1ELb0ELb0EEENS1_36VarlenDynamicPersistentTileSchedulerILi128ELi96ELi256ELi128ELb0ELb1ELb1ELb1ELb0ELb1EEEEEEEEEvNT_6ParamsE)
	.align		4
        /*012c*/ 	.word	index@(__assertfail)
	.align		4
        /*0130*/ 	.word	index@(_ZN7cutlass13device_kernelIN5flash11enable_sm90INS1_16FlashAttnFwdSm90INS1_25CollectiveMainloopFwdSm90ILi2EN4cute5tupleIJNS5_1CILi1EEES8_S8_EEENS6_IJNS7_ILi128EEENS7_ILi96EEENS7_ILi64EEEEEELi256ENS_6half_tEfNS_4arch4Sm90ELb0ELb1ELb0ELb1ELb1ELb0ELb1ELb1ELb0ELb1ELb0ELb0EEENS1_21CollectiveEpilogueFwdINS6_IJSA_NS7_ILi256EEESB_EEES9_SE_SG_Li256ELb1ELb1ELb0ELb0EEENS1_36VarlenDynamicPersistentTileSchedulerILi128ELi96ELi256ELi128ELb0ELb1ELb1ELb1ELb0ELb1EEEEEEEEEvNT_6ParamsE)
	.align		4
        /*0134*/ 	.word	index@(__assertfail)
	.align		4
        /*0138*/ 	.word	index@(_ZN7cutlass13device_kernelIN5flash11enable_sm90INS1_16FlashAttnFwdSm90INS1_25CollectiveMainloopFwdSm90ILi2EN4cute5tupleIJNS5_1CILi1EEES8_S8_EEENS6_IJNS7_ILi128EEENS7_ILi96EEENS7_ILi64EEEEEELi256ENS_6half_tEfNS_4arch4Sm90ELb0ELb1ELb0ELb1ELb1ELb1ELb1ELb1ELb0ELb1ELb0ELb0EEENS1_21CollectiveEpilogueFwdINS6_IJSA_NS7_ILi256EEESB_EEES9_SE_SG_Li256ELb1ELb1ELb0ELb0EEENS1_36VarlenDynamicPersistentTileSchedulerILi128ELi96ELi256ELi128ELb0ELb1ELb1ELb1ELb0ELb1EEEEEEEEEvNT_6ParamsE)
	.align		4
        /*013c*/ 	.word	index@(__assertfail)
	.align		4
        /*0140*/ 	.word	index@(_ZN7cutlass13device_kernelIN5flash11enable_sm90INS1_16FlashAttnFwdSm90INS1_25CollectiveMainloopFwdSm90ILi2EN4cute5tupleIJNS5_1CILi1EEES8_S8_EEENS6_IJNS7_ILi128EEENS7_ILi96EEENS7_ILi64EEEEEELi256ENS_6half_tEfNS_4arch4Sm90ELb1ELb0ELb0ELb0ELb1ELb0ELb0ELb1ELb0ELb1ELb0ELb0EEENS1_21CollectiveEpilogueFwdINS6_IJSA_NS7_ILi256EEESB_EEES9_SE_SG_Li256ELb0ELb1ELb0ELb0EEENS1_30DynamicPersistentTileSchedulerILi256ELi128ELb0ELb1ELb1EEEEEEEEEvNT_6ParamsE)
	.align		4
        /*0144*/ 	.word	index@(__assertfail)
	.align		4
        /*0148*/ 	.word	index@(_ZN7cutlass13device_kernelIN5flash11enable_sm90INS1_16FlashAttnFwdSm90INS1_25CollectiveMainloopFwdSm90ILi2EN4cute5tupleIJNS5_1CILi1EEES8_S8_EEENS6_IJNS7_ILi128EEENS7_ILi96EEENS7_ILi64EEEEEELi256ENS_6half_tEfNS_4arch4Sm90ELb1ELb0ELb0ELb0ELb1ELb0ELb1ELb1ELb0ELb1ELb0ELb0EEENS1_21CollectiveEpilogueFwdINS6_IJSA_NS7_ILi256EEESB_EEES9_SE_SG_Li256ELb0ELb1ELb0ELb0EEENS1_30DynamicPersistentTileSchedulerILi256ELi128ELb0ELb1ELb1EEEEEEEEEvNT_6ParamsE)
	.align		4
        /*014c*/ 	.word	index@(__assertfail)
	.align		4
        /*0150*/ 	.word	index@(_ZN7cutlass13device_kernelIN5flash11enable_sm90INS1_16FlashAttnFwdSm90INS1_25CollectiveMainloopFwdSm90ILi2EN4cute5tupleIJNS5_1CILi1EEES8_S8_EEENS6_IJNS7_ILi128EEENS7_ILi96EEENS7_ILi64EEEEEELi256ENS_6half_tEfNS_4arch4Sm90ELb1ELb0ELb0ELb1ELb1ELb0ELb0ELb1ELb0ELb1ELb0ELb0EEENS1_21CollectiveEpilogueFwdINS6_IJSA_NS7_ILi256EEESB_EEES9_SE_SG_Li256ELb1ELb1ELb0ELb0EEENS1_36VarlenDynamicPersistentTileSchedulerILi128ELi96ELi256ELi128ELb0ELb1ELb1ELb1ELb1ELb1EEEEEEEEEvNT_6ParamsE)
	.align		4
        /*0154*/ 	.word	index@(__assertfail)
	.align		4
        /*0158*/ 	.word	index@(_ZN7cutlass13device_kernelIN5flash11enable_sm90INS1_16FlashAttnFwdSm90INS1_25CollectiveMainloopFwdSm90ILi2EN4cute5tupleIJNS5_1CILi1EEES8_S8_EEENS6_IJNS7_ILi128EEENS7_ILi96EEENS7_ILi64EEEEEELi256ENS_6half_tEfNS_4arch4Sm90ELb1ELb0ELb0ELb1ELb1ELb1ELb0ELb1ELb0ELb1ELb0ELb0EEENS1_21CollectiveEpilogueFwdINS6_IJSA_NS7_ILi256EEESB_EEES9_SE_SG_Li256ELb1ELb1ELb0ELb0EEENS1_36VarlenDynamicPersistentTileSchedulerILi128ELi96ELi256ELi128ELb0ELb1ELb1ELb1ELb1ELb1EEEEEEEEEvNT_6ParamsE)
	.align		4
        /*015c*/ 	.word	index@(__assertfail)
	.align		4
        /*0160*/ 	.word	index@(_ZN7cutlass13device_kernelIN5flash11enable_sm90INS1_16FlashAttnFwdSm90INS1_25CollectiveMainloopFwdSm90ILi2EN4cute5tupleIJNS5_1CILi1EEES8_S8_EEENS6_IJNS7_ILi128EEENS7_ILi96EEENS7_ILi64EEEEEELi256ENS_6half_tEfNS_4arch4Sm90ELb1ELb0ELb0ELb1ELb1ELb0ELb1ELb1ELb0ELb1ELb0ELb0EEENS1_21CollectiveEpilogueFwdINS6_IJSA_NS7_ILi256EEESB_EEES9_SE_SG_Li256ELb1ELb1ELb0ELb0EEENS1_36VarlenDynamicPersistentTileSchedulerILi128ELi96ELi256ELi128ELb0ELb1ELb1ELb1ELb1ELb1EEEEEEEEEvNT_6ParamsE)
	.align		4
        /*0164*/ 	.word	index@(__assertfail)
	.align		4
        /*0168*/ 	.word	index@(_ZN7cutlass13device_kernelIN5flash11enable_sm90INS1_16FlashAttnFwdSm90INS1_25CollectiveMainloopFwdSm90ILi2EN4cute5tupleIJNS5_1CILi1EEES8_S8_EEENS6_IJNS7_ILi128EEENS7_ILi96EEENS7_ILi64EEEEEELi256ENS_6half_tEfNS_4arch4Sm90ELb1ELb0ELb0ELb1ELb1ELb1ELb1ELb1ELb0ELb1ELb0ELb0EEENS1_21CollectiveEpilogueFwdINS6_IJSA_NS7_ILi256EEESB_EEES9_SE_SG_Li256ELb1ELb1ELb0ELb0EEENS1_36VarlenDynamicPersistentTileSchedulerILi128ELi96ELi256ELi128ELb0ELb1ELb1ELb1ELb1ELb1EEEEEEEEEvNT_6ParamsE)
	.align		4
        /*016c*/ 	.word	index@(__assertfail)
	.align		4
        /*0170*/ 	.word	0x00000000
	.align		4
        /*0174*/ 	.word	0xfffffffe
	.align		4
        /*0178*/ 	.word	0x00000000
	.align		4
        /*017c*/ 	.word	0xfffffffd
	.align		4
        /*0180*/ 	.word	0x00000000
	.align		4
        /*0184*/ 	.word	0xfffffffc


//--------------------- .nv.constant4             --------------------------
	.section	.nv.constant4,"a",@progbits
	.align	8
	.align		8
.nv.constant4:
        /*0000*/ 	.dword	__assertfail
	.align		8
        /*0008*/ 	.dword	__unnamed_1
	.align		8
        /*0010*/ 	.dword	__unnamed_2
	.align		8
        /*0018*/ 	.dword	__unnamed_3
	.align		8
        /*0020*/ 	.dword	__unnamed_4
	.align		8
        /*0028*/ 	.dword	__unnamed_5
	.align		8
        /*0030*/ 	.dword	__unnamed_6
	.align		8
        /*0038*/ 	.dword	__unnamed_7
	.align		8
        /*0040*/ 	.dword	__unnamed_8
	.align		8
        /*0048*/ 	.dword	__unnamed_9
	.align		8
        /*0050*/ 	.dword	__unnamed_10
	.align		8
        /*0058*/ 	.dword	__unnamed_11
	.align		8
        /*0060*/ 	.dword	__unnamed_12
	.align		8
        /*0068*/ 	.dword	__unnamed_13
	.align		8
        /*0070*/ 	.dword	__unnamed_14
	.align		8
        /*0078*/ 	.dword	__unnamed_15
	.align		8
        /*0080*/ 	.dword	__unnamed_16
	.align		8
        /*0088*/ 	.dword	__unnamed_17
	.align		8
        /*0090*/ 	.dword	__unnamed_18
	.align		8
        /*0098*/ 	.dword	_ZN73_INTERNAL_956f4187_37_flash_fwd_hdimdiff_fp16_paged_sm90_cu_18e39b8a_36544cuda3std3__45__cpo5beginE
	.align		8
        /*00a0*/ 	.dword	_ZN73_INTERNAL_956f4187_37_flash_fwd_hdimdiff_fp16_paged_sm90_cu_18e39b8a_36544cuda3std3__45__cpo3endE
	.align		8
        /*00a8*/ 	.dword	_ZN73_INTERNAL_956f4187_37_flash_fwd_hdimdiff_fp16_paged_sm90_cu_18e39b8a_36544cuda3std3__45__cpo6cbeginE
	.align		8
        /*00b0*/ 	.dword	_ZN73_INTERNAL_956f4187_37_flash_fwd_hdimdiff_fp16_paged_sm90_cu_18e39b8a_36544cuda3std3__45__cpo4cendE
	.align		8
        /*00b8*/ 	.dword	_ZN73_INTERNAL_956f4187_37_flash_fwd_hdimdiff_fp16_paged_sm90_cu_18e39b8a_36544cuda3std3__475_GLOBAL__N__956f4187_37_flash_fwd_hdimdiff_fp16_paged_sm90_cu_18e39b8a_36546ignoreE
	.align		8
        /*00c0*/ 	.dword	_ZN73_INTERNAL_956f4187_37_flash_fwd_hdimdiff_fp16_paged_sm90_cu_18e39b8a_36544cuda3std3__419piecewise_constructE
	.align		8
        /*00c8*/ 	.dword	_ZN73_INTERNAL_956f4187_37_flash_fwd_hdimdiff_fp16_paged_sm90_cu_18e39b8a_36544cuda3std3__48in_placeE
	.align		8
        /*00d0*/ 	.dword	_ZN73_INTERNAL_956f4187_37_flash_fwd_hdimdiff_fp16_paged_sm90_cu_18e39b8a_36544cuda3std6ranges3__45__cpo4swapE
	.align		8
        /*00d8*/ 	.dword	_ZN73_INTERNAL_956f4187_37_flash_fwd_hdimdiff_fp16_paged_sm90_cu_18e39b8a_36544cuda3std6ranges3__45__cpo9iter_moveE
	.align		8
        /*00e0*/ 	.dword	_ZN73_INTERNAL_956f4187_37_flash_fwd_hdimdiff_fp16_paged_sm90_cu_18e39b8a_36544cute7productE
	.align		8
        /*00e8*/ 	.dword	_ZN73_INTERNAL_956f4187_37_flash_fwd_hdimdiff_fp16_paged_sm90_cu_18e39b8a_36544cute1_E
	.align		8
        /*00f0*/ 	.dword	$str$23
	.align		8
        /*00f8*/ 	.dword	$str$24


//--------------------- .text._ZN7cutlass13device_kernelIN5flash11enable_sm90INS1_16FlashAttnFwdSm90INS1_25CollectiveMainloopFwdSm90ILi2EN4cute5tupleIJNS5_1CILi1EEES8_S8_EEENS6_IJNS7_ILi128EEENS7_ILi96EEENS7_ILi192EEEEEELi128ENS_6half_tEfNS_4arch4Sm90ELb0ELb0ELb0ELb0ELb1ELb0ELb0ELb1ELb1ELb1ELb0ELb0EEENS1_21CollectiveEpilogueFwdINS6_IJSA_SA_SB_EEES9_SE_SG_Li256ELb0ELb1ELb0ELb0EEENS1_29StaticPersistentTileSchedulerILb0EEEEEEEEEvNT_6ParamsE --------------------------
	.section	.text._ZN7cutlass13device_kernelIN5flash11enable_sm90INS1_16FlashAttnFwdSm90INS1_25CollectiveMainloopFwdSm90ILi2EN4cute5tupleIJNS5_1CILi1EEES8_S8_EEENS6_IJNS7_ILi128EEENS7_ILi96EEENS7_ILi192EEEEEELi128ENS_6half_tEfNS_4arch4Sm90ELb0ELb0ELb0ELb0ELb1ELb0ELb0ELb1ELb1ELb1ELb0ELb0EEENS1_21CollectiveEpilogueFwdINS6_IJSA_SA_SB_EEES9_SE_SG_Li256ELb0ELb1ELb0ELb0EEENS1_29StaticPersistentTileSchedulerILb0EEEEEEEEEvNT_6ParamsE,"ax",@progbits
	.align	128
.text._ZN7cutlass13device_kernelIN5flash11enable_sm90INS1_16FlashAttnFwdSm90INS1_25CollectiveMainloopFwdSm90ILi2EN4cute5tupleIJNS5_1CILi1EEES8_S8_EEENS6_IJNS7_ILi128EEENS7_ILi96EEENS7_ILi192EEEEEELi128ENS_6half_tEfNS_4arch4Sm90ELb0ELb0ELb0ELb0ELb1ELb0ELb0ELb1ELb1ELb1ELb0ELb0EEENS1_21CollectiveEpilogueFwdINS6_IJSA_SA_SB_EEES9_SE_SG_Li256ELb0ELb1ELb0ELb0EEENS1_29StaticPersistentTileSchedulerILb0EEEEEEEEEvNT_6ParamsE:
        .type           _ZN7cutlass13device_kernelIN5flash11enable_sm90INS1_16FlashAttnFwdSm90INS1_25CollectiveMainloopFwdSm90ILi2EN4cute5tupleIJNS5_1CILi1EEES8_S8_EEENS6_IJNS7_ILi128EEENS7_ILi96EEENS7_ILi192EEEEEELi128ENS_6half_tEfNS_4arch4Sm90ELb0ELb0ELb0ELb0ELb1ELb0ELb0ELb1ELb1ELb1ELb0ELb0EEENS1_21CollectiveEpilogueFwdINS6_IJSA_SA_SB_EEES9_SE_SG_Li256ELb0ELb1ELb0ELb0EEENS1_29StaticPersistentTileSchedulerILb0EEEEEEEEEvNT_6ParamsE,@function
        .size           _ZN7cutlass13device_kernelIN5flash11enable_sm90INS1_16FlashAttnFwdSm90INS1_25CollectiveMainloopFwdSm90ILi2EN4cute5tupleIJNS5_1CILi1EEES8_S8_EEENS6_IJNS7_ILi128EEENS7_ILi96EEENS7_ILi192EEEEEELi128ENS_6half_tEfNS_4arch4Sm90ELb0ELb0ELb0ELb0ELb1ELb0ELb0ELb1ELb1ELb1ELb0ELb0EEENS1_21CollectiveEpilogueFwdINS6_IJSA_SA_SB_EEES9_SE_SG_Li256ELb0ELb1ELb0ELb0EEENS1_29StaticPersistentTileSchedulerILb0EEEEEEEEEvNT_6ParamsE,(.L_x_15521 - _ZN7cutlass13device_kernelIN5flash11enable_sm90INS1_16FlashAttnFwdSm90INS1_25CollectiveMainloopFwdSm90ILi2EN4cute5tupleIJNS5_1CILi1EEES8_S8_EEENS6_IJNS7_ILi128EEENS7_ILi96EEENS7_ILi192EEEEEELi128ENS_6half_tEfNS_4arch4Sm90ELb0ELb0ELb0ELb0ELb1ELb0ELb0ELb1ELb1ELb1ELb0ELb0EEENS1_21CollectiveEpilogueFwdINS6_IJSA_SA_SB_EEES9_SE_SG_Li256ELb0ELb1ELb0ELb0EEENS1_29StaticPersistentTileSchedulerILb0EEEEEEEEEvNT_6ParamsE)
        .other          _ZN7cutlass13device_kernelIN5flash11enable_sm90INS1_16FlashAttnFwdSm90INS1_25CollectiveMainloopFwdSm90ILi2EN4cute5tupleIJNS5_1CILi1EEES8_S8_EEENS6_IJNS7_ILi128EEENS7_ILi96EEENS7_ILi192EEEEEELi128ENS_6half_tEfNS_4arch4Sm90ELb0ELb0ELb0ELb0ELb1ELb0ELb0ELb1ELb1ELb1ELb0ELb0EEENS1_21CollectiveEpilogueFwdINS6_IJSA_SA_SB_EEES9_SE_SG_Li256ELb0ELb1ELb0ELb0EEENS1_29StaticPersistentTileSchedulerILb0EEEEEEEEEvNT_6ParamsE,@"STO_CUDA_ENTRY STV_DEFAULT"
_ZN7cutlass13device_kernelIN5flash11enable_sm90INS1_16FlashAttnFwdSm90INS1_25CollectiveMainloopFwdSm90ILi2EN4cute5tupleIJNS5_1CILi1EEES8_S8_EEENS6_IJNS7_ILi128EEENS7_ILi96EEENS7_ILi192EEEEEELi128ENS_6half_tEfNS_4arch4Sm90ELb0ELb0ELb0ELb0ELb1ELb0ELb0ELb1ELb1ELb1ELb0ELb0EEENS1_21CollectiveEpilogueFwdINS6_IJSA_SA_SB_EEES9_SE_SG_Li256ELb0ELb1ELb0ELb0EEENS1_29StaticPersistentTileSchedulerILb0EEEEEEEEEvNT_6ParamsE:
[----:B------:R-:W0:Y:S02]  /*0000*/  LDC R1, c[0x0][0x28] ;  /* 0x00000a00ff017b82 */ /* 0x000e240000000800 */
[----:B0-----:R-:W-:Y:S01]  /*0010*/  VIADD R1, R1, 0xfffffff8 ;  /* 0xfffffff801017836 */ /* 0x001fe20000000000 */
[----:B------:R-:W0:Y:S01]  /*0020*/  S2R R3, SR_TID.X ;  /* 0x0000000000037919 */ /* 0x000e220000002100 */
[----:B------:R-:W-:Y:S01]  /*0030*/  ELECT P0, URZ, PT ;  /* 0x00000000003f782f */ /* 0x000fe20003800000 */
[----:B------:R-:W-:Y:S01]  /*0040*/  UMOV UR4, 0x80 ;  /* 0x0000008000047882 */ /* 0x000fe20000000000 */
[----:B------:R-:W-:Y:S01]  /*0050*/  UMOV UR7, 0x100 ;  /* 0x0000010000077882 */ /* 0x000fe20000000000 */
[----:B0-----:R-:W-:-:S05]  /*0060*/  SHF.R.U32.HI R0, RZ, 0x5, R3 ;  /* 0x00000005ff007819 */ /* 0x001fca0000011603 */
[----:B------:R-:W0:Y:S02]  /*0070*/  SHFL.IDX PT, R2, R0, RZ, 0x1f ;  /* 0x00001fff00027589 */ /* 0x000e2400000e0000 */
[C---:B0-----:R-:W-:Y:S02]  /*0080*/  ISETP.NE.OR P0, PT, R2.reuse, RZ, !P0 ;  /* 0x000000ff0200720c */ /* 0x041fe40004705670 */
[----:B------:R-:W-:Y:S02]  /*0090*/  ISETP.NE.AND P1, PT, R2, RZ, PT ;  /* 0x000000ff0200720c */ /* 0x000fe40003f25270 */
[----:B------:R-:W-:-:S06]  /*00a0*/  SHF.R.U32.HI R2, RZ, 0x7, R3 ;  /* 0x00000007ff027819 */ /* 0x000fcc0000011603 */
[----:B------:R-:W0:Y:S03]  /*00b0*/  SHFL.IDX PT, R2, R2, RZ, 0x1f ;  /* 0x00001fff02027589 */ /* 0x000e2600000e0000 */
[----:B------:R-:W-:Y:S01]  /*00c0*/  VOTEU.ALL UP0, P0 ;  /* 0x00000000003f7886 */ /* 0x000fe20000000000 */
[----:B------:R-:W-:-:S04]  /*00d0*/  VOTEU.ALL UP1, P0 ;  /* 0x00000000003f7886 */ /* 0x000fc80000020000 */
[----:B------:R-:W1:Y:S01]  /*00e0*/  @!UP0 S2UR UR8, SR_CgaCtaId ;  /* 0x00000000000889c3 */ /* 0x000e620000008800 */
[----:B------:R-:W-:Y:S01]  /*00f0*/  @!UP0 UMOV UR6, 0x400 ;  /* 0x0000040000068882 */ /* 0x000fe20000000000 */
[----:B------:R-:W-:-:S04]  /*0100*/  @!UP0 UIADD3 UR4, -UR4, 0x100000, URZ ;  /* 0x0010000004048890 */ /* 0x000fc8000fffe13f */
[----:B------:R-:W-:Y:S02]  /*0110*/  @!UP0 USHF.L.U32 UR5, UR4, 0xb, URZ ;  /* 0x0000000b04058899 */ /* 0x000fe4000800063f */
[----:B------:R-:W-:Y:S02]  /*0120*/  @!UP0 USHF.L.U32 UR4, UR4, 0x1, URZ ;  /* 0x0000000104048899 */ /* 0x000fe4000800063f */
[----:B-1----:R-:W-:Y:S02]  /*0130*/  @!UP0 ULEA UR8, UR8, UR6, 0x18 ;  /* 0x0000000608088291 */ /* 0x002fe4000f8ec03f */
[----:B------:R-:W-:-:S04]  /*0140*/  @!UP0 UIADD3 UR6, -UR7, 0x100000, URZ ;  /* 0x0010000007068890 */ /* 0x000fc8000fffe13f */
[----:B------:R-:W-:Y:S02]  /*0150*/  @!UP0 USHF.L.U32 UR7, UR6, 0xb, URZ ;  /* 0x0000000b06078899 */ /* 0x000fe4000800063f */
[----:B------:R-:W-:Y:S01]  /*0160*/  @!UP0 USHF.L.U32 UR6, UR6, 0x1, URZ ;  /* 0x0000000106068899 */ /* 0x000fe2000800063f */
[----:B------:R-:W-:-:S05]  /*0170*/  VOTEU.ALL UP0, P0 ;  /* 0x00000000003f7886 */ /* 0x000fca0000000000 */
[----:B------:R1:W2:Y:S06]  /*0180*/  @!UP0 SYNCS.EXCH.64 URZ, [UR8+0x2a800], UR4 ;  /* 0x02a80004083f85b2 */ /* 0x0002ac0008000100 */
[----:B------:R1:W3:Y:S02]  /*0190*/  @!UP1 SYNCS.EXCH.64 URZ, [UR8+0x2a820], UR6 ;  /* 0x02a82006083f95b2 */ /* 0x0002e40008000100 */
[----:B01----:R-:W-:Y:S05]  /*01a0*/  @P1 BRA `(.L_x_0) ;  /* 0x0000000000481947 */ /* 0x003fea0003800000 */
[----:B------:R-:W0:Y:S01]  /*01b0*/  S2UR UR5, SR_CgaCtaId ;  /* 0x00000000000579c3 */ /* 0x000e220000008800 */
[----:B------:R-:W-:Y:S01]  /*01c0*/  UMOV UR4, 0x400 ;  /* 0x0000040000047882 */ /* 0x000fe20000000000 */
[----:B------:R-:W-:Y:S01]  /*01d0*/  UMOV UR6, 0x80 ;  /* 0x0000008000067882 */ /* 0x000fe20000000000 */
[----:B------:R-:W-:Y:S01]  /*01e0*/  UMOV UR7, 0x100 ;  /* 0x0000010000077882 */ /* 0x000fe20000000000 */
[----:B------:R-:W-:Y:S01]  /*01f0*/  ELECT P0, URZ, PT ;  /* 0x00000000003f782f */ /* 0x000fe20003800000 */
[----:B0-----:R-:W-:Y:S02]  /*0200*/  ULEA UR8, UR5, UR4, 0x18 ;  /* 0x0000000405087291 */ /* 0x001fe4000f8ec03f */
[----:B------:R-:W-:-:S04]  /*0210*/  UIADD3 UR4, -UR6, 0x100000, URZ ;  /* 0x0010000006047890 */ /* 0x000fc8000fffe13f */
[----:B------:R-:W-:Y:S02]  /*0220*/  USHF.L.U32 UR5, UR4, 0xb, URZ ;  /* 0x0000000b04057899 */ /* 0x000fe4000800063f */
[----:B------:R-:W-:Y:S02]  /*0230*/  USHF.L.U32 UR4, UR4, 0x1, URZ ;  /* 0x0000000104047899 */ /* 0x000fe4000800063f */
[----:B------:R-:W-:-:S04]  /*0240*/  UIADD3 UR6, -UR7, 0x100000, URZ ;  /* 0x0010000007067890 */ /* 0x000fc8000fffe13f */
[----:B------:R-:W-:Y:S02]  /*0250*/  USHF.L.U32 UR7, UR6, 0xb, URZ ;  /* 0x0000000b06077899 */ /* 0x000fe4000800063f */
[----:B------:R-:W-:Y:S01]  /*0260*/  USHF.L.U32 UR6, UR6, 0x1, URZ ;  /* 0x0000000106067899 */ /* 0x000fe2000800063f */
[----:B------:R-:W0:Y:S03]  /*0270*/  FENCE.VIEW.ASYNC.S ;  /* 0x00000000000073c6 */ /* 0x000e260000000000 */
[----:B0-----:R0:W1:Y:S08]  /*0280*/  SYNCS.EXCH.64 URZ, [UR8+0x2a830], UR4 ;  /* 0x02a83004083f75b2 */ /* 0x0010700008000100 */
[----:B------:R0:W4:Y:S01]  /*0290*/  SYNCS.EXCH.64 URZ, [UR8+0x2a840], UR6 ;  /* 0x02a84006083f75b2 */ /* 0x0001220008000100 */
[----:B------:R0:W0:Y:S01]  /*02a0*/  SYNCS.EXCH.64 URZ, [UR8+0x2a838], UR4 ;  /* 0x02a83804083f75b2 */ /* 0x0000220008000100 */
[----:B------:R0:W0:Y:S01]  /*02b0*/  SYNCS.EXCH.64 URZ, [UR8+0x2a848], UR6 ;  /* 0x02a84806083f75b2 */ /* 0x0000220008000100 */
[----:B------:R-:W-:Y:S01]  /*02c0*/  NOP ;  /* 0x0000000000007918 */ /* 0x000fe20000000000 */
.L_x_0:
[----:B------:R-:W5:Y:S01]  /*02d0*/  SHFL.IDX PT, R4, R0, RZ, 0x1f ;  /* 0x00001fff00047589 */ /* 0x000f6200000e0000 */
[----:B------:R-:W-:Y:S01]  /*02e0*/  NOP ;  /* 0x0000000000007918 */ /* 0x000fe20000000000 */
[----:B-----5:R-:W-:-:S13]  /*02f0*/  ISETP.NE.AND P0, PT, R4, RZ, PT ;  /* 0x000000ff0400720c */ /* 0x020fda0003f05270 */
[----:B------:R-:W-:Y:S05]  /*0300*/  @P0 BRA `(.L_x_1) ;  /* 0x0000000000480947 */ /* 0x000fea0003800000 */
[----:B0-----:R-:W0:Y:S01]  /*0310*/  S2UR UR5, SR_CgaCtaId ;  /* 0x00000000000579c3 */ /* 0x001e220000008800 */
        /* <DEDUP_REMOVED lines=12> */
[----:B0-----:R0:W0:Y:S08]  /*03e0*/  SYNCS.EXCH.64 URZ, [UR8+0x2a850], UR4 ;  /* 0x02a85004083f75b2 */ /* 0x0010300008000100 */
[----:B------:R0:W0:Y:S01]  /*03f0*/  SYNCS.EXCH.64 URZ, [UR8+0x2a860], UR6 ;  /* 0x02a86006083f75b2 */ /* 0x0000220008000100 */
[----:B------:R0:W0:Y:S01]  /*0400*/  SYNCS.EXCH.64 URZ, [UR8+0x2a858], UR4 ;  /* 0x02a85804083f75b2 */ /* 0x0000220008000100 */
[----:B------:R0:W0:Y:S01]  /*0410*/  SYNCS.EXCH.64 URZ, [UR8+0x2a868], UR6 ;  /* 0x02a86806083f75b2 */ /* 0x0000220008000100 */
[----:B------:R-:W-:Y:S01]  /*0420*/  NOP ;  /* 0x0000000000007918 */ /* 0x000fe20000000000 */
.L_x_1:
[----:B------:R-:W5:Y:S01]  /*0430*/  SHFL.IDX PT, R4, R0, RZ, 0x1f ;  /* 0x00001fff00047589 */ /* 0x000f6200000e0000 */
[----:B------:R-:W-:Y:S01]  /*0440*/  NOP ;  /* 0x0000000000007918 */ /* 0x000fe20000000000 */
[----:B-----5:R-:W-:-:S13]  /*0450*/  ISETP.NE.AND P0, PT, R4, RZ, PT ;  /* 0x000000ff0400720c */ /* 0x020fda0003f05270 */
[----:B------:R-:W-:Y:S05]  /*0460*/  @P0 BRA `(.L_x_2) ;  /* 0x0000000000380947 */ /* 0x000fea0003800000 */
[----:B0-----:R-:W0:Y:S01]  /*0470*/  S2UR UR5, SR_CgaCtaId ;  /* 0x00000000000579c3 */ /* 0x001e220000008800 */
[----:B------:R-:W-:Y:S01]  /*0480*/  UMOV UR4, 0x400 ;  /* 0x0000040000047882 */ /* 0x000fe20000000000 */
[----:B------:R-:W-:Y:S01]  /*0490*/  UMOV UR7, 0x80 ;  /* 0x0000008000077882 */ /* 0x000fe20000000000 */
[----:B------:R-:W-:Y:S01]  /*04a0*/  ELECT P0, URZ, PT ;  /* 0x00000000003f782f */ /* 0x000fe20003800000 */
[----:B0-----:R-:W-:Y:S02]  /*04b0*/  ULEA UR6, UR5, UR4, 0x18 ;  /* 0x0000000405067291 */ /* 0x001fe4000f8ec03f */
[----:B------:R-:W-:-:S04]  /*04c0*/  UIADD3 UR4, -UR7, 0x100000, URZ ;  /* 0x0010000007047890 */ /* 0x000fc8000fffe13f */
[----:B------:R-:W-:Y:S02]  /*04d0*/  USHF.L.U32 UR5, UR4, 0xb, URZ ;  /* 0x0000000b04057899 */ /* 0x000fe4000800063f */
[----:B------:R-:W-:Y:S01]  /*04e0*/  USHF.L.U32 UR4, UR4, 0x1, URZ ;  /* 0x0000000104047899 */ /* 0x000fe2000800063f */
[----:B------:R-:W0:Y:S11]  /*04f0*/  FENCE.VIEW.ASYNC.S ;  /* 0x00000000000073c6 */ /* 0x000e360000000000 */
[----:B0-----:R0:W0:Y:S01]  /*0500*/  SYNCS.EXCH.64 URZ, [UR6+0x2a870], UR4 ;  /* 0x02a87004063f75b2 */ /* 0x0010220008000100 */
[----:B------:R0:W0:Y:S01]  /*0510*/  SYNCS.EXCH.64 URZ, [UR6+0x2a880], UR4 ;  /* 0x02a88004063f75b2 */ /* 0x0000220008000100 */
[----:B------:R0:W0:Y:S01]  /*0520*/  SYNCS.EXCH.64 URZ, [UR6+0x2a878], UR4 ;  /* 0x02a87804063f75b2 */ /* 0x0000220008000100 */
[----:B------:R0:W0:Y:S01]  /*0530*/  SYNCS.EXCH.64 URZ, [UR6+0x2a888], UR4 ;  /* 0x02a88804063f75b2 */ /* 0x0000220008000100 */
[----:B------:R-:W-:Y:S01]  /*0540*/  NOP ;  /* 0x0000000000007918 */ /* 0x000fe20000000000 */
.L_x_2:
        /* <DEDUP_REMOVED lines=22> */
.L_x_3:
[----:B------:R-:W5:Y:S01]  /*06b0*/  SHFL.IDX PT, R4, R0, RZ, 0x1f ;  /* 0x00001fff00047589 */ /* 0x000f6200000e0000 */
[----:B------:R-:W-:Y:S01]  /*06c0*/  R2UR UR9, R2 ;  /* 0x00000000020972ca */ /* 0x000fe200000e0000 */
        /* <DEDUP_REMOVED lines=21> */
.L_x_4:
[----:B------:R-:W-:Y:S01]  /*0820*/  UISETP.NE.AND UP0, UPT, UR9, URZ, UPT ;  /* 0x0000003f0900728c */ /* 0x000fe2000bf05270 */
[----:B------:R-:W-:Y:S01]  /*0830*/  NOP ;  /* 0x0000000000007918 */ /* 0x000fe20000000000 */
[----:B0-----:R-:W-:Y:S01]  /*0840*/  UMOV UR4, 0x1 ;  /* 0x0000000100047882 */ /* 0x001fe20000000000 */
[----:B------:R-:W-:Y:S01]  /*0850*/  ULDC.64 UR36, c[0x0][0x208] ;  /* 0x0000820000247ab9 */ /* 0x000fe20000000a00 */
[----:B------:R-:W-:Y:S01]  /*0860*/  USEL UR4, UR4, 0x2, !UP0 ;  /* 0x0000000204047887 */ /* 0x000fe2000c000000 */
[----:B-1234-:R-:W-:Y:S01]  /*0870*/  BAR.SYNC.DEFER_BLOCKING 0x0 ;  /* 0x0000000000007b1d */ /* 0x01efe20000010000 */
[----:B------:R-:W-:-:S04]  /*0880*/  PLOP3.LUT P0, PT, PT, PT, UP0, 0x80, 0x0 ;  /* 0x000000000000781c */ /* 0x000fc80003f0f008 */
[----:B------:R-:W-:-:S05]  /*0890*/  IMAD.U32 R2, RZ, RZ, UR4 ;  /* 0x00000004ff027e24 */ /* 0x000fca000f8e00ff */
[----:B------:R0:W-:Y:S04]  /*08a0*/  STL [R1+0x4], R2 ;  /* 0x0000040201007387 */ /* 0x0001e80000100800 */
[----:B------:R-:W-:Y:S05]  /*08b0*/  @!P0 BRA `(.L_x_5) ;  /* 0x00000064008c8947 */ /* 0x000fea0003800000 */
.L_x_6:
[----:B------:R-:W-:-:S08]  /*08c0*/  NOP ;  /* 0x0000000000007918 */ /* 0x000fd00000000000 */
[----:B------:R-:W1:Y:S02]  /*08d0*/  USETMAXREG.TRY_ALLOC.CTAPOOL UP0, 0xe8 ;  /* 0x000000e8000079c8 */ /* 0x000e640008000600 */
[----:B-1----:R-:W-:-:S13]  /*08e0*/  PLOP3.LUT P0, PT, PT, PT, UP0, 0x80, 0x0 ;  /* 0x000000000000781c */ /* 0x002fda0003f0f008 */
[----:B------:R-:W-:Y:S05]  /*08f0*/  @!P0 BRA `(.L_x_6) ;  /* 0xfffffffc00f08947 */ /* 0x000fea000383ffff */
[----:B------:R-:W1:Y:S08]  /*0900*/  S2UR UR4, SR_CTAID.X ;  /* 0x00000000000479c3 */ /* 0x000e700000002500 */
[----:B------:R-:W-:Y:S08]  /*0910*/  BAR.ARV 0x8, 0x180 ;  /* 0x0206000000007b1d */ /* 0x000ff00000002000 */
[----:B------:R-:W1:Y:S02]  /*0920*/  LDC R0, c[0x0][0xc34] ;  /* 0x00030d00ff007b82 */ /* 0x000e640000000800 */
[----:B-1----:R-:W-:-:S13]  /*0930*/  ISETP.LE.AND P0, PT, R0, UR4, PT ;  /* 0x0000000400007c0c */ /* 0x002fda000bf03270 */
[----:B------:R-:W-:Y:S05]  /*0940*/  @P0 EXIT ;  /* 0x000000000000094d */ /* 0x000fea0003800000 */
[----:B0-----:R-:W2:Y:S01]  /*0950*/  LDL R2, [R1+0x4] ;  /* 0x0000040001027983 */ /* 0x001ea20000100800 */
[----:B------:R-:W-:Y:S01]  /*0960*/  VIADD R17, R3, 0xffffff80 ;  /* 0xffffff8003117836 */ /* 0x000fe20000000000 */
[----:B------:R-:W-:Y:S01]  /*0970*/  UMOV UR39, URZ ;  /* 0x0000003f00277c82 */ /* 0x000fe20008000000 */
[----:B------:R-:W-:Y:S01]  /*0980*/  IMAD.U32 R18, RZ, RZ, UR4 ;  /* 0x00000004ff127e24 */ /* 0x000fe2000f8e00ff */
[----:B------:R-:W-:Y:S01]  /*0990*/  UMOV UR38, URZ ;  /* 0x0000003f00267c82 */ /* 0x000fe20008000000 */
[----:B------:R-:W-:Y:S01]  /*09a0*/  IMAD.MOV.U32 R19, RZ, RZ, RZ ;  /* 0x000000ffff137224 */ /* 0x000fe200078e00ff */
[----:B------:R-:W-:-:S04]  /*09b0*/  SHF.R.S32.HI R0, RZ, 0x1f, R17 ;  /* 0x0000001fff007819 */ /* 0x000fc80000011411 */
[CC--:B------:R-:W-:Y:S02]  /*09c0*/  LEA.HI R3, R0.reuse, R17.reuse, RZ, 0x7 ;  /* 0x0000001100037211 */ /* 0x0c0fe400078f38ff */
[CC--:B------:R-:W-:Y:S02]  /*09d0*/  LEA.HI R4, R0.reuse, R17.reuse, RZ, 0x5 ;  /* 0x0000001100047211 */ /* 0x0c0fe400078f28ff */
[CC--:B------:R-:W-:Y:S02]  /*09e0*/  LEA.HI R5, R0.reuse, R17.reuse, RZ, 0x4 ;  /* 0x0000001100057211 */ /* 0x0c0fe400078f20ff */
[----:B------:R-:W-:Y:S01]  /*09f0*/  LEA.HI R9, R0, R17, RZ, 0x2 ;  /* 0x0000001100097211 */ /* 0x000fe200078f10ff */
[----:B------:R-:W-:Y:S01]  /*0a00*/  IMAD.SHL.U32 R6, R4, 0x20, RZ ;  /* 0x0000002004067824 */ /* 0x000fe200078e00ff */
[----:B------:R-:W-:Y:S02]  /*0a10*/  LOP3.LUT R4, R5, 0x3fffff0, RZ, 0xc0, !PT ;  /* 0x03fffff005047812 */ /* 0x000fe400078ec0ff */
[----:B------:R-:W-:-:S02]  /*0a20*/  SHF.R.S32.HI R8, RZ, 0x4, R5 ;  /* 0x00000004ff087819 */ /* 0x000fc40000011405 */
[----:B------:R-:W-:Y:S01]  /*0a30*/  LOP3.LUT R7, R6, 0xfffffc00, RZ, 0xc0, !PT ;  /* 0xfffffc0006077812 */ /* 0x000fe200078ec0ff */
[----:B------:R-:W-:Y:S01]  /*0a40*/  IMAD.IADD R6, R17, 0x1, -R4 ;  /* 0x0000000111067824 */ /* 0x000fe200078e0a04 */
[----:B------:R-:W-:Y:S02]  /*0a50*/  LEA.HI R5, R5, R8, RZ, 0x1 ;  /* 0x0000000805057211 */ /* 0x000fe400078f08ff */
[----:B------:R-:W-:Y:S01]  /*0a60*/  LEA.HI R22, R0, R17, RZ, 0x3 ;  /* 0x0000001100167211 */ /* 0x000fe200078f18ff */
[----:B------:R-:W-:Y:S01]  /*0a70*/  IMAD R6, R6, 0x40, R7 ;  /* 0x0000004006067824 */ /* 0x000fe200078e0207 */
[----:B------:R-:W-:Y:S02]  /*0a80*/  LOP3.LUT R5, R5, 0x1ffffffe, RZ, 0xc0, !PT ;  /* 0x1ffffffe05057812 */ /* 0x000fe400078ec0ff */
[----:B------:R-:W-:Y:S01]  /*0a90*/  LOP3.LUT R0, R9, 0xfffffffc, RZ, 0xc0, !PT ;  /* 0xfffffffc09007812 */ /* 0x000fe200078ec0ff */
[----:B------:R-:W-:Y:S01]  /*0aa0*/  IMAD.MOV.U32 R9, RZ, RZ, -0x2 ;  /* 0xfffffffeff097424 */ /* 0x000fe200078e00ff */
[----:B------:R-:W-:Y:S01]  /*0ab0*/  SHF.R.S32.HI R162, RZ, 0x7, R3 ;  /* 0x00000007ffa27819 */ /* 0x000fe20000011403 */
[----:B------:R-:W-:Y:S01]  /*0ac0*/  IMAD.IADD R5, R8, 0x1, -R5 ;  /* 0x0000000108057824 */ /* 0x000fe200078e0a05 */
[----:B------:R-:W-:Y:S01]  /*0ad0*/  LOP3.LUT R12, R22, 0xfffffff8, RZ, 0xc0, !PT ;  /* 0xfffffff8160c7812 */ /* 0x000fe200078ec0ff */
[----:B------:R-:W-:Y:S01]  /*0ae0*/  IMAD.IADD R8, R17, 0x1, -R0 ;  /* 0x0000000111087824 */ /* 0x000fe200078e0a00 */
[----:B------:R-:W-:Y:S01]  /*0af0*/  SHF.R.S32.HI R22, RZ, 0x3, R22 ;  /* 0x00000003ff167819 */ /* 0x000fe20000011416 */
[----:B------:R-:W-:-:S03]  /*0b00*/  IMAD R165, R5, 0x8, R6 ;  /* 0x0000000805a57824 */ /* 0x000fc600078e0206 */
[----:B------:R-:W-:-:S04]  /*0b10*/  LEA.HI R0, R8, R8, RZ, 0x1 ;  /* 0x0000000808007211 */ /* 0x000fc800078f08ff */
[----:B------:R-:W-:-:S05]  /*0b20*/  LOP3.LUT R5, R0, 0x1ffffffe, RZ, 0xc0, !PT ;  /* 0x1ffffffe00057812 */ /* 0x000fca00078ec0ff */
[----:B------:R-:W-:Y:S01]  /*0b30*/  IMAD.IADD R164, R8, 0x1, -R5 ;  /* 0x0000000108a47824 */ /* 0x000fe200078e0a05 */
[----:B--2---:R-:W-:Y:S02]  /*0b40*/  R2UR UR5, R2 ;  /* 0x00000000020572ca */ /* 0x004fe400000e0000 */
[C---:B------:R-:W-:Y:S02]  /*0b50*/  LOP3.LUT R2, R3.reuse, 0xffffff80, RZ, 0xc0, !PT ;  /* 0xffffff8003027812 */ /* 0x040fe400078ec0ff */
[----:B------:R-:W-:Y:S02]  /*0b60*/  LEA.HI R3, R3, R162, RZ, 0x1 ;  /* 0x000000a203037211 */ /* 0x000fe400078f08ff */
[C---:B------:R-:W-:Y:S02]  /*0b70*/  IADD3 R23, R17.reuse, -R2, RZ ;  /* 0x8000000211177210 */ /* 0x040fe40007ffe0ff */
[----:B------:R-:W-:Y:S02]  /*0b80*/  IADD3 R17, R17, -R12, RZ ;  /* 0x8000000c11117210 */ /* 0x000fe40007ffe0ff */
[----:B------:R-:W-:-:S02]  /*0b90*/  SHF.R.S32.HI R2, RZ, 0x1f, R23 ;  /* 0x0000001fff027819 */ /* 0x000fc40000011417 */
[----:B------:R-:W-:Y:S01]  /*0ba0*/  LOP3.LUT R3, R3, 0x3fffffe, RZ, 0xc0, !PT ;  /* 0x03fffffe03037812 */ /* 0x000fe200078ec0ff */
[----:B------:R-:W-:Y:S01]  /*0bb0*/  ULOP3.LUT UR5, UR5, 0x1, URZ, 0xfc, !UPT ;  /* 0x0000000105057892 */ /* 0x000fe2000f8efc3f */
[CC--:B------:R-:W-:Y:S02]  /*0bc0*/  LEA.HI R4, R2.reuse, R23.reuse, RZ, 0x2 ;  /* 0x0000001702047211 */ /* 0x0c0fe400078f10ff */
[----:B------:R-:W-:Y:S01]  /*0bd0*/  LEA.HI R2, R2, R23, RZ, 0x5 ;  /* 0x0000001702027211 */ /* 0x000fe200078f28ff */
[----:B------:R-:W-:Y:S01]  /*0be0*/  IMAD.IADD R3, R162, 0x1, -R3 ;  /* 0x00000001a2037824 */ /* 0x000fe200078e0a03 */
[--C-:B------:R-:W-:Y:S01]  /*0bf0*/  SHF.R.S32.HI R7, RZ, 0x2, R4.reuse ;  /* 0x00000002ff077819 */ /* 0x100fe20000011404 */
[----:B------:R-:W-:Y:S01]  /*0c00*/  IMAD.U32 R167, RZ, RZ, UR5 ;  /* 0x00000005ffa77e24 */ /* 0x000fe2000f8e00ff */
[----:B------:R-:W-:Y:S02]  /*0c10*/  SHF.R.S32.HI R10, RZ, 0x1f, R4 ;  /* 0x0000001fff0a7819 */ /* 0x000fe40000011404 */
[----:B------:R-:W-:-:S02]  /*0c20*/  SHF.R.S32.HI R2, RZ, 0x5, R2 ;  /* 0x00000005ff027819 */ /* 0x000fc40000011402 */
[----:B------:R-:W-:Y:S02]  /*0c30*/  LEA.HI R10, R10, R7, RZ, 0x3 ;  /* 0x000000070a0a7211 */ /* 0x000fe400078f18ff */
[----:B------:R-:W-:Y:S02]  /*0c40*/  LOP3.LUT R4, R4, 0x7ffffffc, RZ, 0xc0, !PT ;  /* 0x7ffffffc04047812 */ /* 0x000fe400078ec0ff */
[----:B------:R-:W-:-:S03]  /*0c50*/  LOP3.LUT R10, R10, 0xfffffff8, RZ, 0xc0, !PT ;  /* 0xfffffff80a0a7812 */ /* 0x000fc600078ec0ff */
[----:B------:R-:W-:Y:S02]  /*0c60*/  IMAD.IADD R4, R23, 0x1, -R4 ;  /* 0x0000000117047824 */ /* 0x000fe400078e0a04 */
[----:B------:R-:W-:Y:S02]  /*0c70*/  IMAD.IADD R7, R7, 0x1, -R10 ;  /* 0x0000000107077824 */ /* 0x000fe400078e0a0a */
[----:B------:R-:W-:-:S03]  /*0c80*/  IMAD R166, R4, R9, 0x60 ;  /* 0x0000006004a67424 */ /* 0x000fc600078e0209 */
[----:B------:R-:W-:Y:S01]  /*0c90*/  LEA R0, R2, R7, 0x4 ;  /* 0x0000000702007211 */ /* 0x000fe200078e20ff */
[----:B------:R-:W-:-:S04]  /*0ca0*/  IMAD.SHL.U32 R2, R17, 0x8, RZ ;  /* 0x0000000811027824 */ /* 0x000fc800078e00ff */
[----:B------:R-:W-:Y:S01]  /*0cb0*/  IMAD R163, R3, 0x40, R0 ;  /* 0x0000004003a37824 */ /* 0x000fe200078e0200 */
[----:B------:R-:W-:-:S03]  /*0cc0*/  IADD3 R16, R2, 0x40, RZ ;  /* 0x0000004002107810 */ /* 0x000fc60007ffe0ff */
[----:B------:R-:W-:Y:S01]  /*0cd0*/  IMAD R164, R164, 0x8, R163 ;  /* 0x00000008a4a47824 */ /* 0x000fe200078e02a3 */
[----:B------:R-:W-:-:S07]  /*0ce0*/  SHF.R.S32.HI R168, RZ, 0x1f, R16 ;  /* 0x0000001fffa87819 */ /* 0x000fce0000011410 */
.L_x_39:
[----:B0-----:R-:W0:Y:S01]  /*0cf0*/  SHFL.IDX PT, R0, R162, RZ, 0x1f ;  /* 0x00001fffa2007589 */ /* 0x001e2200000e0000 */
[----:B------:R-:W1:Y:S01]  /*0d00*/  S2UR UR40, SR_CgaCtaId ;  /* 0x00000000002879c3 */ /* 0x000e620000008800 */
[----:B------:R-:W-:Y:S01]  /*0d10*/  ULDC UR4, c[0x0][0xc38] ;  /* 0x00030e0000047ab9 */ /* 0x000fe20000000800 */
[----:B------:R-:W-:Y:S01]  /*0d20*/  ULDC.64 UR8, c[0x0][0x418] ;  /* 0x0001060000087ab9 */ /* 0x000fe20000000a00 */
[----:B------:R-:W-:Y:S01]  /*0d30*/  R2UR UR13, R18 ;  /* 0x00000000120d72ca */ /* 0x000fe200000e0000 */
[----:B------:R-:W-:Y:S02]  /*0d40*/  UISETP.NE.AND UP1, UPT, UR4, 0x1, UPT ;  /* 0x000000010400788c */ /* 0x000fe4000bf25270 */
[----:B------:R-:W-:Y:S02]  /*0d50*/  UISETP.NE.U32.AND UP0, UPT, UR8, URZ, UPT ;  /* 0x0000003f0800728c */ /* 0x000fe4000bf05070 */
[----:B--2---:R-:W2:Y:S01]  /*0d60*/  LDC R73, c[0x0][0x2f0] ;  /* 0x0000bc00ff497b82 */ /* 0x004ea20000000800 */
[----:B------:R-:W-:Y:S01]  /*0d70*/  UMOV UR41, 0x400 ;  /* 0x0000040000297882 */ /* 0x000fe20000000000 */
[----:B------:R-:W-:Y:S01]  /*0d80*/  UISETP.NE.AND.EX UP0, UPT, UR9, URZ, UPT, UP0 ;  /* 0x0000003f0900728c */ /* 0x000fe2000bf05300 */
[----:B------:R-:W-:Y:S01]  /*0d90*/  ULDC UR4, c[0x0][0xc44] ;  /* 0x0003110000047ab9 */ /* 0x000fe20000000800 */
[----:B------:R-:W-:Y:S01]  /*0da0*/  ULDC UR6, c[0x0][0x424] ;  /* 0x0001090000067ab9 */ /* 0x000fe20000000800 */
[----:B------:R-:W-:-:S02]  /*0db0*/  UISETP.NE.AND UP2, UPT, UR4, 0x1, UPT ;  /* 0x000000010400788c */ /* 0x000fc4000bf45270 */
[----:B------:R-:W-:Y:S01]  /*0dc0*/  USEL UR6, UR6, 0x1, UP0 ;  /* 0x0000000106067887 */ /* 0x000fe20008000000 */
[----:B------:R-:W-:Y:S01]  /*0dd0*/  @UP1 ULDC UR4, c[0x0][0xc3c] ;  /* 0x00030f0000041ab9 */ /* 0x000fe20000000800 */
[----:B------:R-:W-:Y:S01]  /*0de0*/  @UP1 ULDC UR12, c[0x0][0xc40] ;  /* 0x00031000000c1ab9 */ /* 0x000fe20000000800 */
[----:B------:R-:W-:Y:S02]  /*0df0*/  UIMAD.WIDE.U32 UR4, UR13, UR4, URZ ;  /* 0x000000040d0472a5 */ /* 0x000fe4000f8e003f */
[----:B------:R-:W-:Y:S01]  /*0e00*/  UMOV UR14, UR13 ;  /* 0x0000000d000e7c82 */ /* 0x000fe20008000000 */
[----:B0-----:R-:W-:Y:S01]  /*0e10*/  R2UR UR7, R0 ;  /* 0x00000000000772ca */ /* 0x001fe200000e0000 */
[----:B-1----:R-:W-:Y:S02]  /*0e20*/  ULEA UR41, UR40, UR41, 0x18 ;  /* 0x0000002928297291 */ /* 0x002fe4000f8ec03f */
[----:B------:R-:W-:Y:S02]  /*0e30*/  @UP1 USHF.R.U32.HI UR14, URZ, UR12, UR5 ;  /* 0x0000000c3f0e1299 */ /* 0x000fe40008011605 */
[----:B------:R-:W-:Y:S01]  /*0e40*/  UIADD3 UR9, UR41, 0xc400, URZ ;  /* 0x0000c40029097890 */ /* 0x000fe2000fffe03f */
[----:B------:R-:W-:-:S03]  /*0e50*/  @UP2 ULDC.64 UR10, c[0x0][0xc48] ;  /* 0x00031200000a2ab9 */ /* 0x000fc60000000a00 */
[----:B------:R-:W-:Y:S01]  /*0e60*/  ULOP3.LUT UP0, URZ, UR9, 0x1bf, URZ, 0xc0, !UPT ;  /* 0x000001bf093f7892 */ /* 0x000fe2000f80c03f */
[----:B--2---:R-:W-:Y:S01]  /*0e70*/  IMAD R73, R73, UR6, RZ ;  /* 0x0000000649497c24 */ /* 0x004fe2000f8e02ff */
[----:B------:R-:W-:Y:S02]  /*0e80*/  UIMAD.WIDE.U32 UR4, UR14, UR10, URZ ;  /* 0x0000000a0e0472a5 */ /* 0x000fe4000f8e003f */
[----:B------:R-:W-:Y:S01]  /*0e90*/  IMAD.U32 R161, RZ, RZ, UR14 ;  /* 0x0000000effa17e24 */ /* 0x000fe2000f8e00ff */
[----:B------:R-:W-:Y:S01]  /*0ea0*/  ULEA.HI UR8, UR7, UR7, URZ, 0x1 ;  /* 0x0000000707087291 */ /* 0x000fe2000f8f083f */
[----:B------:R-:W-:Y:S01]  /*0eb0*/  PLOP3.LUT P0, PT, PT, PT, UP0, 0x80, 0x0 ;  /* 0x000000000000781c */ /* 0x000fe20003f0f008 */
[----:B------:R-:W-:Y:S02]  /*0ec0*/  UMOV UR61, UR14 ;  /* 0x0000000e003d7c82 */ /* 0x000fe40008000000 */
[----:B------:R-:W-:Y:S01]  /*0ed0*/  ULOP3.LUT UR8, UR8, 0x1e, URZ, 0xc0, !UPT ;  /* 0x0000001e08087892 */ /* 0x000fe2000f8ec03f */
[----:B------:R-:W-:Y:S01]  /*0ee0*/  IADD3 R0, R73, 0x5f, RZ ;  /* 0x0000005f49007810 */ /* 0x000fe20007ffe0ff */
[----:B------:R-:W-:Y:S01]  /*0ef0*/  UMOV UR4, UR13 ;  /* 0x0000000d00047c82 */ /* 0x000fe20008000000 */
[----:B------:R-:W-:Y:S01]  /*0f00*/  @UP2 USHF.R.U32.HI UR61, URZ, UR11, UR5 ;  /* 0x0000000b3f3d2299 */ /* 0x000fe20008011605 */
[----:B------:R-:W-:Y:S01]  /*0f10*/  IMAD.U32 R160, RZ, RZ, UR4 ;  /* 0x00000004ffa07e24 */ /* 0x000fe2000f8e00ff */
[----:B------:R-:W-:Y:S01]  /*0f20*/  UIADD3 UR8, UR7, -UR8, URZ ;  /* 0x8000000807087290 */ /* 0x000fe2000fffe03f */
[----:B------:R-:W-:-:S03]  /*0f30*/  IMAD.HI R0, R0, 0x2aaaaaab, RZ ;  /* 0x2aaaaaab00007827 */ /* 0x000fc600078e02ff */
[----:B------:R-:W-:Y:S02]  /*0f40*/  ULEA UR8, UR8, UR9, 0xd ;  /* 0x0000000908087291 */ /* 0x000fe4000f8e683f */
[----:B------:R-:W-:Y:S02]  /*0f50*/  SHF.R.U32.HI R3, RZ, 0x1f, R0 ;  /* 0x0000001fff037819 */ /* 0x000fe40000011600 */
[----:B------:R-:W-:Y:S02]  /*0f60*/  USHF.R.U32.HI UR8, URZ, 0x4, UR8 ;  /* 0x000000043f087899 */ /* 0x000fe40008011608 */
[----:B------:R-:W-:Y:S02]  /*0f70*/  LEA.HI.SX32 R88, R0, R3, 0x1c ;  /* 0x0000000300587211 */ /* 0x000fe400078fe2ff */
[----:B------:R-:W-:Y:S01]  /*0f80*/  ULOP3.LUT UR42, UR8, 0x3fff, URZ, 0xc0, !UPT ;  /* 0x00003fff082a7892 */ /* 0x000fe2000f8ec03f */
[----:B---345:R-:W-:Y:S11]  /*0f90*/  @!P0 BRA `(.L_x_7) ;  /* 0x0000000000408947 */ /* 0x038ff60003800000 */
[----:B------:R-:W-:Y:S01]  /*0fa0*/  MOV R0, 0x0 ;  /* 0x0000000000007802 */ /* 0x000fe20000000f00 */
[----:B------:R-:W-:Y:S01]  /*0fb0*/  ULDC.64 UR4, c[0x4][0xf0] ;  /* 0x01003c0000047ab9 */ /* 0x000fe20000000a00 */
[----:B------:R-:W-:Y:S01]  /*0fc0*/  ULDC.64 UR6, c[0x4][0x38] ;  /* 0x01000e0000067ab9 */ /* 0x000fe20000000a00 */
[----:B------:R-:W-:Y:S01]  /*0fd0*/  IMAD.U32 R4, RZ, RZ, UR4 ;  /* 0x00000004ff047e24 */ /* 0x000fe2000f8e00ff */
[----:B------:R0:W1:Y:S01]  /*0fe0*/  LDC.64 R14, c[0x4][R0] ;  /* 0x01000000000e7b82 */ /* 0x0000620000000a00 */
[----:B------:R-:W-:Y:S01]  /*0ff0*/  IMAD.U32 R5, RZ, RZ, UR5 ;  /* 0x00000005ff057e24 */ /* 0x000fe2000f8e00ff */
[----:B------:R-:W-:Y:S01]  /*1000*/  ULDC.64 UR4, c[0x4][0xf8] ;  /* 0x01003e0000047ab9 */ /* 0x000fe20000000a00 */
[----:B------:R-:W-:Y:S01]  /*1010*/  IMAD.U32 R10, RZ, RZ, UR6 ;  /* 0x00000006ff0a7e24 */ /* 0x000fe2000f8e00ff */
[----:B------:R-:W-:Y:S01]  /*1020*/  MOV R6, UR4 ;  /* 0x0000000400067c02 */ /* 0x000fe20008000f00 */
[----:B------:R-:W-:Y:S01]  /*1030*/  IMAD.U32 R7, RZ, RZ, UR5 ;  /* 0x00000005ff077e24 */ /* 0x000fe2000f8e00ff */
[----:B------:R-:W-:Y:S01]  /*1040*/  MOV R12, 0x1 ;  /* 0x00000001000c7802 */ /* 0x000fe20000000f00 */
[----:B------:R-:W-:-:S02]  /*1050*/  IMAD.U32 R11, RZ, RZ, UR7 ;  /* 0x00000007ff0b7e24 */ /* 0x000fc4000f8e00ff */
[----:B------:R-:W-:Y:S02]  /*1060*/  IMAD.MOV.U32 R8, RZ, RZ, 0x70 ;  /* 0x00000070ff087424 */ /* 0x000fe400078e00ff */
[----:B0-----:R-:W-:-:S07]  /*1070*/  IMAD.MOV.U32 R13, RZ, RZ, RZ ;  /* 0x000000ffff0d7224 */ /* 0x001fce00078e00ff */
[----:B------:R-:W-:-:S07]  /*1080*/  LEPC R20, `(.L_x_7) ;  /* 0x000000001014794e */ /* 0x000fce0000000000 */
[----:B-1----:R-:W-:Y:S05]  /*1090*/  CALL.ABS.NOINC R14 ;  /* 0x000000000e007343 */ /* 0x002fea0003c00000 */
.L_x_7:
[----:B------:R-:W-:Y:S02]  /*10a0*/  LOP3.LUT R0, R19, 0x1, RZ, 0xc0, !PT ;  /* 0x0000000113007812 */ /* 0x000fe400078ec0ff */
[----:B------:R-:W-:Y:S02]  /*10b0*/  R2UR UR4, R167 ;  /* 0x00000000a70472ca */ /* 0x000fe400000e0000 */
[----:B------:R-:W-:-:S04]  /*10c0*/  SHF.L.U32 R0, R0, 0x1f, RZ ;  /* 0x0000001f00007819 */ /* 0x000fc800000006ff */
[----:B------:R-:W0:Y:S07]  /*10d0*/  SYNCS.PHASECHK.TRANS64.TRYWAIT P1, [UR41+0x2a800], R0 ;  /* 0x02a80000ff0075a7 */ /* 0x000e2e0008020169 */
[----:B------:R-:W-:-:S05]  /*10e0*/  IMAD.U32 R3, RZ, RZ, UR4 ;  /* 0x00000004ff037e24 */ /* 0x000fca000f8e00ff */
[----:B------:R-:W-:Y:S01]  /*10f0*/  ISETP.NE.AND P0, PT, R3, 0x3, PT ;  /* 0x000000030300780c */ /* 0x000fe20003f05270 */
[----:B0-----:R-:W-:-:S12]  /*1100*/  @!P1 BRA `(.L_x_8) ;  /* 0x0000009400749947 */ /* 0x001fd80003800000 */
.L_x_89:
[----:B------:R-:W-:Y:S05]  /*1110*/  @!P0 BRA `(.L_x_9) ;  /* 0x0000000000048947 */ /* 0x000fea0003800000 */
[----:B------:R-:W-:Y:S01]  /*1120*/  BPT.TRAP 0x1 ;  /* 0x000000040000795c */ /* 0x000fe20000300000 */
.L_x_9:
[----:B------:R-:W-:Y:S02]  /*1130*/  IMAD.U32 R4, RZ, RZ, UR38 ;  /* 0x00000026ff047e24 */ /* 0x000fe4000f8e00ff */
[----:B0-----:R-:W-:-:S03]  /*1140*/  IMAD.U32 R3, RZ, RZ, UR39 ;  /* 0x00000027ff037e24 */ /* 0x001fc6000f8e00ff */
[----:B------:R-:W-:Y:S02]  /*1150*/  LEA R4, R4, UR41, 0x3 ;  /* 0x0000002904047c11 */ /* 0x000fe4000f8e18ff */
[----:B------:R-:W-:-:S04]  /*1160*/  SHF.L.U32 R3, R3, 0x1f, RZ ;  /* 0x0000001f03037819 */ /* 0x000fc800000006ff */
[----:B------:R0:W1:Y:S01]  /*1170*/  SYNCS.PHASECHK.TRANS64.TRYWAIT P1, [R4+URZ+0x2a830], R3 ;  /* 0x02a83003040075a7 */ /* 0x000062000802017f */
[----:B------:R-:W-:Y:S05]  /*1180*/  @!P0 BRA `(.L_x_10) ;  /* 0x0000000000048947 */ /* 0x000fea0003800000 */
[----:B------:R-:W-:Y:S01]  /*1190*/  BPT.TRAP 0x1 ;  /* 0x000000040000795c */ /* 0x000fe20000300000 */
.L_x_10:
[----:B------:R-:W-:Y:S01]  /*11a0*/  MOV R87, RZ ;  /* 0x000000ff00577202 */ /* 0x000fe20000000f00 */
[----:B-1----:R-:W-:Y:S06]  /*11b0*/  @P1 BRA `(.L_x_11) ;  /* 0x0000000000081947 */ /* 0x002fec0003800000 */
[----:B------:R-:W1:Y:S02]  /*11c0*/  SYNCS.PHASECHK.TRANS64.TRYWAIT P1, [R4+URZ+0x2a830], R3 ;  /* 0x02a83003040075a7 */ /* 0x000e64000802017f */
[----:B-1----:R-:W-:Y:S05]  /*11d0*/  @!P1 BRA `(.L_x_12) ;  /* 0x0000009400589947 */ /* 0x002fea0003800000 */
.L_x_11:
[----:B------:R-:W-:Y:S05]  /*11e0*/  WARPSYNC.ALL ;  /* 0x0000000000007948 */ /* 0x000fea0003800000 */
[----:B------:R-:W-:Y:S01]  /*11f0*/  UIADD3 UR41, UR41, 0x18400, URZ ;  /* 0x0001840029297890 */ /* 0x000fe2000fffe03f */
[----:B------:R-:W-:Y:S01]  /*1200*/  WARPGROUP.ARRIVE ;  /* 0x00000000000079c5 */ /* 0x000fe20000000000 */
[----:B------:R-:W-:Y:S02]  /*1210*/  ULOP3.LUT UR4, UR42, 0x10000, URZ, 0xfc, !UPT ;  /* 0x000100002a047892 */ /* 0x000fe4000f8efc3f */
[----:B------:R-:W-:Y:S01]  /*1220*/  USHF.R.U32.HI UR41, URZ, 0x4, UR41 ;  /* 0x000000043f297899 */ /* 0x000fe20008011629 */
[----:B------:R-:W-:Y:S01]  /*1230*/  UMOV UR9, 0x40000040 ;  /* 0x4000004000097882 */ /* 0x000fe20000000000 */
[----:B------:R-:W-:-:S02]  /*1240*/  UMOV UR11, 0x40000040 ;  /* 0x40000040000b7882 */ /* 0x000fc40000000000 */
[----:B------:R-:W-:Y:S01]  /*1250*/  ULOP3.LUT UR41, UR41, 0x3fff, URZ, 0xc0, !UPT ;  /* 0x00003fff29297892 */ /* 0x000fe2000f8ec03f */
[----:B------:R-:W-:Y:S01]  /*1260*/  IMAD.U32 R7, RZ, RZ, UR9 ;  /* 0x00000009ff077e24 */ /* 0x000fe2000f8e00ff */
[----:B------:R-:W-:Y:S01]  /*1270*/  UMOV UR8, UR4 ;  /* 0x0000000400087c82 */ /* 0x000fe20008000000 */
[----:B------:R-:W-:Y:S01]  /*1280*/  UIADD3 UR56, UR4, 0x2, URZ ;  /* 0x0000000204387890 */ /* 0x000fe2000fffe03f */
[----:B------:R-:W-:Y:S01]  /*1290*/  IMAD.U32 R6, RZ, RZ, UR8 ;  /* 0x00000008ff067e24 */ /* 0x000fe2000f8e00ff */
[----:B------:R-:W-:Y:S01]  /*12a0*/  ULOP3.LUT UR60, UR41, 0x10000, URZ, 0xfc, !UPT ;  /* 0x00010000293c7892 */ /* 0x000fe2000f8efc3f */
[----:B------:R-:W-:Y:S01]  /*12b0*/  UMOV UR57, 0x40000040 ;  /* 0x4000004000397882 */ /* 0x000fe20000000000 */
[----:B------:R-:W-:Y:S02]  /*12c0*/  UMOV UR59, 0x40000040 ;  /* 0x40000040003b7882 */ /* 0x000fe40000000000 */
[----:B------:R-:W-:Y:S02]  /*12d0*/  UIMAD UR5, UR38, 0x900, UR60 ;  /* 0x00000900260578a4 */ /* 0x000fe4000f8e023c */
[----:B------:R-:W-:-:S02]  /*12e0*/  UIADD3 UR52, UR4, 0x4, URZ ;  /* 0x0000000404347890 */ /* 0x000fc4000fffe03f */
[----:B------:R-:W-:Y:S02]  /*12f0*/  UIADD3 UR58, UR5, 0x2, URZ ;  /* 0x00000002053a7890 */ /* 0x000fe4000fffe03f */
[----:B------:R-:W-:Y:S02]  /*1300*/  UIADD3 UR54, UR5, 0x4, URZ ;  /* 0x0000000405367890 */ /* 0x000fe4000fffe03f */
[----:B------:R-:W-:Y:S01]  /*1310*/  UMOV UR10, UR5 ;  /* 0x00000005000a7c82 */ /* 0x000fe20008000000 */
[----:B------:R-:W-:Y:S01]  /*1320*/  UMOV UR53, 0x40000040 ;  /* 0x4000004000357882 */ /* 0x000fe20000000000 */
[----:B------:R-:W-:Y:S01]  /*1330*/  HGMMA.64x96x16.F32 R24, gdesc[UR8], RZ, !UPT, gsb0 ;  /* 0x01600000081879f0 */ /* 0x000fe2000c0008ff */
[----:B------:R-:W-:Y:S01]  /*1340*/  UMOV UR55, 0x40000040 ;  /* 0x4000004000377882 */ /* 0x000fe20000000000 */
[----:B------:R-:W-:Y:S02]  /*1350*/  UIADD3 UR48, UR4, 0x6, URZ ;  /* 0x0000000604307890 */ /* 0x000fe4000fffe03f */
[----:B------:R-:W-:Y:S01]  /*1360*/  UIADD3 UR50, UR5, 0x6, URZ ;  /* 0x0000000605327890 */ /* 0x000fe2000fffe03f */
[----:B------:R-:W-:Y:S01]  /*1370*/  UMOV UR49, 0x40000040 ;  /* 0x4000004000317882 */ /* 0x000fe20000000000 */
[----:B------:R-:W-:Y:S01]  /*1380*/  UMOV UR51, 0x40000040 ;  /* 0x4000004000337882 */ /* 0x000fe20000000000 */
[----:B------:R-:W-:-:S02]  /*1390*/  UIADD3 UR8, UR4, 0x400, URZ ;  /* 0x0000040004087890 */ /* 0x000fc4000fffe03f */
[----:B------:R-:W-:Y:S01]  /*13a0*/  UIADD3 UR10, UR5, 0x300, URZ ;  /* 0x00000300050a7890 */ /* 0x000fe2000fffe03f */
[----:B------:R-:W-:Y:S01]  /*13b0*/  UMOV UR9, 0x40000040 ;  /* 0x4000004000097882 */ /* 0x000fe20000000000 */
[----:B------:R-:W-:Y:S01]  /*13c0*/  UMOV UR11, 0x40000040 ;  /* 0x40000040000b7882 */ /* 0x000fe20000000000 */
[----:B------:R-:W-:Y:S02]  /*13d0*/  UIADD3 UR12, UR4, 0x402, URZ ;  /* 0x00000402040c7890 */ /* 0x000fe4000fffe03f */
[----:B------:R-:W-:Y:S01]  /*13e0*/  UIADD3 UR14, UR5, 0x302, URZ ;  /* 0x00000302050e7890 */ /* 0x000fe2000fffe03f */
[----:B------:R-:W-:Y:S01]  /*13f0*/  UMOV UR13, 0x40000040 ;  /* 0x40000040000d7882 */ /* 0x000fe20000000000 */
        /* <DEDUP_REMOVED lines=25> */
[----:B------:R-:W-:Y:S02]  /*1590*/  WARPGROUP.DEPBAR.LE gsb0, 0x0 ;  /* 0x00008000000079c5 */ /* 0x000fe40000010000 */
[----:B------:R-:W-:-:S06]  /*15a0*/  WARPGROUP.ARRIVE ;  /* 0x00000000000079c5 */ /* 0x000fcc0000000000 */
[----:B------:R-:W-:Y:S03]  /*15b0*/  HGMMA.64x96x16.F32 R24, gdesc[UR56], R24, gsb0 ;  /* 0x01600000381879f0 */ /* 0x000fe60008000818 */
        /* <DEDUP_REMOVED lines=31> */
[----:B------:R-:W-:Y:S05]  /*17b0*/  @!P0 BRA `(.L_x_13) ;  /* 0x0000000000048947 */ /* 0x000fea0003800000 */
[----:B------:R-:W-:Y:S01]  /*17c0*/  BPT.TRAP 0x1 ;  /* 0x000000040000795c */ /* 0x000fe20000300000 */
.L_x_13:
[----:B01----:R-:W-:Y:S01]  /*17d0*/  IMAD.IADD R3, R166, 0x1, R73 ;  /* 0x00000001a6037824 */ /* 0x003fe200078e0249 */
[----:B------:R-:W-:Y:S01]  /*17e0*/  ULDC UR4, c[0x0][0x988] ;  /* 0x0002620000047ab9 */ /* 0x000fe20000000800 */
[----:B------:R-:W-:Y:S01]  /*17f0*/  P2R R20, PR, RZ, 0x1 ;  /* 0x00000001ff147803 */ /* 0x000fe20000000000 */
[----:B------:R-:W-:Y:S01]  /*1800*/  IMAD.MOV.U32 R86, RZ, RZ, R87 ;  /* 0x000000ffff567224 */ /* 0x000fe200078e0057 */
[----:B------:R-:W-:Y:S01]  /*1810*/  MOV R78, R87 ;  /* 0x00000057004e7202 */ /* 0x000fe20000000f00 */
[----:B------:R-:W-:Y:S02]  /*1820*/  IMAD R3, R88, -0x60, R3 ;  /* 0xffffffa058037824 */ /* 0x000fe400078e0203 */
[--C-:B------:R-:W-:Y:S02]  /*1830*/  IMAD.MOV.U32 R84, RZ, RZ, R87.reuse ;  /* 0x000000ffff547224 */ /* 0x100fe400078e0057 */
[--C-:B------:R-:W-:Y:S01]  /*1840*/  IMAD.MOV.U32 R82, RZ, RZ, R87.reuse ;  /* 0x000000ffff527224 */ /* 0x100fe200078e0057 */
[C---:B------:R-:W-:Y:S01]  /*1850*/  ISETP.GT.AND P6, PT, R3.reuse, RZ, PT ;  /* 0x000000ff0300720c */ /* 0x040fe20003fc4270 */
[--C-:B------:R-:W-:Y:S01]  /*1860*/  IMAD.MOV.U32 R80, RZ, RZ, R87.reuse ;  /* 0x000000ffff507224 */ /* 0x100fe200078e0057 */
[C---:B------:R-:W-:Y:S01]  /*1870*/  ISETP.GT.AND P5, PT, R3.reuse, 0x1, PT ;  /* 0x000000010300780c */ /* 0x040fe20003fa4270 */
[--C-:B------:R-:W-:Y:S01]  /*1880*/  IMAD.MOV.U32 R76, RZ, RZ, R87.reuse ;  /* 0x000000ffff4c7224 */ /* 0x100fe200078e0057 */
[----:B------:R-:W-:Y:S01]  /*1890*/  ISETP.GT.AND P4, PT, R3, 0x8, PT ;  /* 0x000000080300780c */ /* 0x000fe20003f84270 */
[--C-:B------:R-:W-:Y:S01]  /*18a0*/  IMAD.MOV.U32 R74, RZ, RZ, R87.reuse ;  /* 0x000000ffff4a7224 */ /* 0x100fe200078e0057 */
[----:B------:R-:W-:Y:S01]  /*18b0*/  FSEL R5, R24, -INF , P6 ;  /* 0xff80000018057808 */ /* 0x000fe20003000000 */
[----:B------:R-:W-:Y:S01]  /*18c0*/  IMAD.MOV.U32 R72, RZ, RZ, R87 ;  /* 0x000000ffff487224 */ /* 0x000fe200078e0057 */
[----:B------:R-:W-:-:S02]  /*18d0*/  FSEL R25, R25, -INF , P5 ;  /* 0xff80000019197808 */ /* 0x000fc40002800000 */
[----:B------:R-:W-:Y:S02]  /*18e0*/  ISETP.GT.AND P3, PT, R3, 0x9, PT ;  /* 0x000000090300780c */ /* 0x000fe40003f64270 */
[----:B------:R-:W-:Y:S02]  /*18f0*/  FSEL R13, R28, -INF , P4 ;  /* 0xff8000001c0d7808 */ /* 0x000fe40002000000 */
[----:B------:R-:W-:Y:S02]  /*1900*/  FMNMX.FTZ R0, R5, R25, !PT ;  /* 0x0000001905007209 */ /* 0x000fe40007810000 */
[----:B------:R-:W-:Y:S02]  /*1910*/  ISETP.GT.AND P2, PT, R3, 0x10, PT ;  /* 0x000000100300780c */ /* 0x000fe40003f44270 */
[----:B------:R-:W-:Y:S02]  /*1920*/  FSEL R29, R29, -INF , P3 ;  /* 0xff8000001d1d7808 */ /* 0x000fe40001800000 */
[----:B------:R-:W-:-:S02]  /*1930*/  FMNMX.FTZ R0, R13, R0, !PT ;  /* 0x000000000d007209 */ /* 0x000fc40007810000 */
[----:B------:R-:W-:Y:S02]  /*1940*/  ISETP.GT.AND P1, PT, R3, 0x11, PT ;  /* 0x000000110300780c */ /* 0x000fe40003f24270 */
[----:B------:R-:W-:Y:S02]  /*1950*/  FSEL R21, R32, -INF , P2 ;  /* 0xff80000020157808 */ /* 0x000fe40001000000 */
[----:B------:R-:W-:Y:S02]  /*1960*/  FMNMX.FTZ R0, R29, R0, !PT ;  /* 0x000000001d007209 */ /* 0x000fe40007810000 */
[----:B------:R-:W-:Y:S02]  /*1970*/  FSEL R9, R26, -INF , P6 ;  /* 0xff8000001a097808 */ /* 0x000fe40003000000 */
[----:B------:R-:W-:Y:S02]  /*1980*/  ISETP.GT.AND P6, PT, R3, 0x18, PT ;  /* 0x000000180300780c */ /* 0x000fe40003fc4270 */
[----:B------:R-:W-:-:S02]  /*1990*/  FSEL R33, R33, -INF , P1 ;  /* 0xff80000021217808 */ /* 0x000fc40000800000 */
[----:B------:R-:W-:Y:S02]  /*19a0*/  FMNMX.FTZ R0, R21, R0, !PT ;  /* 0x0000000015007209 */ /* 0x000fe40007810000 */
[----:B------:R-:W-:Y:S02]  /*19b0*/  FSEL R27, R27, -INF , P5 ;  /* 0xff8000001b1b7808 */ /* 0x000fe40002800000 */
[----:B------:R-:W-:Y:S02]  /*19c0*/  ISETP.GT.AND P5, PT, R3, 0x19, PT ;  /* 0x000000190300780c */ /* 0x000fe40003fa4270 */
[----:B------:R-:W-:Y:S02]  /*19d0*/  FSEL R75, R36, -INF , P6 ;  /* 0xff800000244b7808 */ /* 0x000fe40003000000 */
[----:B------:R-:W-:Y:S02]  /*19e0*/  FMNMX.FTZ R0, R33, R0, !PT ;  /* 0x0000000021007209 */ /* 0x000fe40007810000 */
[----:B------:R-:W-:-:S02]  /*19f0*/  FSEL R11, R30, -INF , P4 ;  /* 0xff8000001e0b7808 */ /* 0x000fc40002000000 */
        /* <DEDUP_REMOVED lines=23> */
[----:B------:R-:W-:Y:S01]  /*1b70*/  FSEL R41, R42, -INF , P4 ;  /* 0xff8000002a297808 */ /* 0x000fe20002000000 */
[----:B------:R-:W-:Y:S01]  /*1b80*/  IMAD.MOV.U32 R42, RZ, RZ, R87 ;  /* 0x000000ffff2a7224 */ /* 0x000fe200078e0057 */
[----:B------:R-:W-:-:S02]  /*1b90*/  ISETP.GT.AND P4, PT, R3, 0x38, PT ;  /* 0x000000380300780c */ /* 0x000fc40003f84270 */
[----:B------:R-:W-:Y:S02]  /*1ba0*/  FSEL R91, R49, -INF , P5 ;  /* 0xff800000315b7808 */ /* 0x000fe40002800000 */
[----:B------:R-:W-:Y:S02]  /*1bb0*/  FMNMX.FTZ R0, R89, R0, !PT ;  /* 0x0000000059007209 */ /* 0x000fe40007810000 */
[----:B------:R-:W-:Y:S02]  /*1bc0*/  FSEL R43, R43, -INF , P3 ;  /* 0xff8000002b2b7808 */ /* 0x000fe40001800000 */
[----:B------:R-:W-:Y:S02]  /*1bd0*/  ISETP.GT.AND P3, PT, R3, 0x39, PT ;  /* 0x000000390300780c */ /* 0x000fe40003f64270 */
[----:B------:R-:W-:Y:S01]  /*1be0*/  FSEL R93, R52, -INF , P4 ;  /* 0xff800000345d7808 */ /* 0x000fe20002000000 */
[----:B------:R-:W-:Y:S01]  /*1bf0*/  IMAD.MOV.U32 R52, RZ, RZ, R87 ;  /* 0x000000ffff347224 */ /* 0x000fe200078e0057 */
[----:B------:R-:W-:-:S02]  /*1c00*/  FMNMX.FTZ R0, R91, R0, !PT ;  /* 0x000000005b007209 */ /* 0x000fc40007810000 */
[----:B------:R-:W-:Y:S01]  /*1c10*/  FSEL R45, R46, -INF , P2 ;  /* 0xff8000002e2d7808 */ /* 0x000fe20001000000 */
[----:B------:R-:W-:Y:S01]  /*1c20*/  IMAD.MOV.U32 R46, RZ, RZ, R87 ;  /* 0x000000ffff2e7224 */ /* 0x000fe200078e0057 */
[----:B------:R-:W-:Y:S02]  /*1c30*/  ISETP.GT.AND P2, PT, R3, 0x40, PT ;  /* 0x000000400300780c */ /* 0x000fe40003f44270 */
[----:B------:R-:W-:Y:S02]  /*1c40*/  FSEL R95, R53, -INF , P3 ;  /* 0xff800000355f7808 */ /* 0x000fe40001800000 */
[----:B------:R-:W-:Y:S02]  /*1c50*/  FMNMX.FTZ R0, R93, R0, !PT ;  /* 0x000000005d007209 */ /* 0x000fe40007810000 */
[----:B------:R-:W-:Y:S02]  /*1c60*/  FSEL R47, R47, -INF , P1 ;  /* 0xff8000002f2f7808 */ /* 0x000fe40000800000 */
[----:B------:R-:W-:-:S02]  /*1c70*/  ISETP.GT.AND P1, PT, R3, 0x41, PT ;  /* 0x000000410300780c */ /* 0x000fc40003f24270 */
[----:B------:R-:W-:Y:S01]  /*1c80*/  FSEL R97, R56, -INF , P2 ;  /* 0xff80000038617808 */ /* 0x000fe20001000000 */
[--C-:B------:R-:W-:Y:S01]  /*1c90*/  IMAD.MOV.U32 R56, RZ, RZ, R87.reuse ;  /* 0x000000ffff387224 */ /* 0x100fe200078e0057 */
[----:B------:R-:W-:Y:S02]  /*1ca0*/  FMNMX.FTZ R0, R95, R0, !PT ;  /* 0x000000005f007209 */ /* 0x000fe40007810000 */
[----:B------:R-:W-:Y:S01]  /*1cb0*/  FSEL R49, R50, -INF , P6 ;  /* 0xff80000032317808 */ /* 0x000fe20003000000 */
[----:B------:R-:W-:Y:S01]  /*1cc0*/  IMAD.MOV.U32 R50, RZ, RZ, R87 ;  /* 0x000000ffff327224 */ /* 0x000fe200078e0057 */
[----:B------:R-:W-:Y:S02]  /*1cd0*/  ISETP.GT.AND P6, PT, R3, 0x48, PT ;  /* 0x000000480300780c */ /* 0x000fe40003fc4270 */
[----:B------:R-:W-:Y:S02]  /*1ce0*/  FSEL R99, R57, -INF , P1 ;  /* 0xff80000039637808 */ /* 0x000fe40000800000 */
[----:B------:R-:W-:-:S02]  /*1cf0*/  FMNMX.FTZ R0, R97, R0, !PT ;  /* 0x0000000061007209 */ /* 0x000fc40007810000 */
[----:B------:R-:W-:Y:S02]  /*1d00*/  FSEL R51, R51, -INF , P5 ;  /* 0xff80000033337808 */ /* 0x000fe40002800000 */
[----:B------:R-:W-:Y:S02]  /*1d10*/  ISETP.GT.AND P5, PT, R3, 0x49, PT ;  /* 0x000000490300780c */ /* 0x000fe40003fa4270 */
[----:B------:R-:W-:Y:S01]  /*1d20*/  FSEL R101, R60, -INF , P6 ;  /* 0xff8000003c657808 */ /* 0x000fe20003000000 */
[--C-:B------:R-:W-:Y:S01]  /*1d30*/  IMAD.MOV.U32 R60, RZ, RZ, R87.reuse ;  /* 0x000000ffff3c7224 */ /* 0x100fe200078e0057 */
        /* <DEDUP_REMOVED lines=11> */
[----:B------:R-:W-:Y:S02]  /*1df0*/  FSEL R57, R58, -INF , P2 ;  /* 0xff8000003a397808 */ /* 0x000fe40001000000 */
[----:B------:R-:W-:Y:S02]  /*1e00*/  ISETP.GT.AND P2, PT, R3, 0x58, PT ;  /* 0x000000580300780c */ /* 0x000fe40003f44270 */
[----:B------:R-:W-:Y:S02]  /*1e10*/  FSEL R65, R65, -INF , P3 ;  /* 0xff80000041417808 */ /* 0x000fe40001800000 */
[----:B------:R-:W-:Y:S02]  /*1e20*/  FMNMX.FTZ R0, R103, R0, !PT ;  /* 0x0000000067007209 */ /* 0x000fe40007810000 */
[----:B------:R-:W-:Y:S02]  /*1e30*/  FSEL R59, R59, -INF , P1 ;  /* 0xff8000003b3b7808 */ /* 0x000fe40000800000 */
[----:B------:R-:W-:-:S02]  /*1e40*/  ISETP.GT.AND P1, PT, R3, 0x59, PT ;  /* 0x000000590300780c */ /* 0x000fc40003f24270 */
[----:B------:R-:W-:Y:S02]  /*1e50*/  FSEL R105, R68, -INF , P2 ;  /* 0xff80000044697808 */ /* 0x000fe40001000000 */
[----:B------:R-:W-:Y:S02]  /*1e60*/  FMNMX.FTZ R0, R65, R0, !PT ;  /* 0x0000000041007209 */ /* 0x000fe40007810000 */
[----:B------:R-:W-:Y:S02]  /*1e70*/  FSEL R69, R69, -INF , P1 ;  /* 0xff80000045457808 */ /* 0x000fe40000800000 */
[----:B------:R-:W-:Y:S02]  /*1e80*/  FMNMX.FTZ R0, R105, R0, !PT ;  /* 0x0000000069007209 */ /* 0x000fe40007810000 */
[----:B------:R-:W-:Y:S02]  /*1e90*/  FSEL R63, R63, -INF , P5 ;  /* 0xff8000003f3f7808 */ /* 0x000fe40002800000 */
[----:B------:R-:W-:Y:S01]  /*1ea0*/  FMNMX.FTZ R10, R69, R0, !PT ;  /* 0x00000000450a7209 */ /* 0x000fe20007810000 */
[----:B------:R-:W-:Y:S01]  /*1eb0*/  IMAD.U32 R0, RZ, RZ, UR4 ;  /* 0x00000004ff007e24 */ /* 0x000fe2000f8e00ff */
[----:B------:R-:W-:-:S02]  /*1ec0*/  FSEL R67, R67, -INF , P3 ;  /* 0xff80000043437808 */ /* 0x000fc40001800000 */
[----:B------:R-:W-:Y:S01]  /*1ed0*/  FSEL R71, R71, -INF , P1 ;  /* 0xff80000047477808 */ /* 0x000fe20000800000 */
[----:B------:R-:W0:Y:S01]  /*1ee0*/  SHFL.BFLY PT, R3, R10, 0x2, 0x1f ;  /* 0x0c401f000a037f89 */ /* 0x000e2200000e0000 */
[----:B------:R-:W-:Y:S02]  /*1ef0*/  R2UR UR4, R4 ;  /* 0x00000000040472ca */ /* 0x000fe400000e0000 */
[-C--:B------:R-:W-:Y:S02]  /*1f00*/  MOV R68, R87.reuse ;  /* 0x0000005700447202 */ /* 0x080fe40000000f00 */
[-C--:B------:R-:W-:Y:S02]  /*1f10*/  MOV R58, R87.reuse ;  /* 0x00000057003a7202 */ /* 0x080fe40000000f00 */
[-C--:B------:R-:W-:Y:S02]  /*1f20*/  MOV R48, R87.reuse ;  /* 0x0000005700307202 */ /* 0x080fe40000000f00 */
[----:B------:R-:W-:-:S05]  /*1f30*/  MOV R44, R87 ;  /* 0x00000057002c7202 */ /* 0x000fca0000000f00 */
[----:B------:R-:W-:-:S04]  /*1f40*/  UIADD3 UR4, UR4, 0x2a840, URZ ;  /* 0x0002a84004047890 */ /* 0x000fc8000fffe03f */
[----:B------:R-:W-:Y:S01]  /*1f50*/  UPRMT UR4, UR40, 0x654, UR4 ;  /* 0x0000065428047896 */ /* 0x000fe20008000004 */
[----:B0-----:R-:W-:-:S08]  /*1f60*/  FMNMX.FTZ R12, R10, R3, !PT ;  /* 0x000000030a0c7209 */ /* 0x001fd00007810000 */
[----:B------:R-:W-:Y:S01]  /*1f70*/  SYNCS.ARRIVE.TRANS64.RED.A1T0 RZ, [UR4], RZ ;  /* 0x000000ffffff79a7 */ /* 0x000fe20008100404 */
[----:B------:R-:W0:Y:S02]  /*1f80*/  SHFL.BFLY PT, R3, R12, 0x1, 0x1f ;  /* 0x0c201f000c037f89 */ /* 0x000e2400000e0000 */
[----:B0-----:R-:W-:-:S04]  /*1f90*/  FMNMX.FTZ R3, R12, R3, !PT ;  /* 0x000000030c037209 */ /* 0x001fc80007810000 */
[C---:B------:R-:W-:Y:S01]  /*1fa0*/  FSETP.NEU.FTZ.AND P0, PT, R3.reuse, -INF , PT ;  /* 0xff8000000300780b */ /* 0x040fe20003f1d000 */
[----:B------:R-:W-:-:S05]  /*1fb0*/  FMUL.FTZ R8, R3, R0 ;  /* 0x0000000003087220 */ /* 0x000fca0000410000 */
[----:B------:R-:W-:Y:S02]  /*1fc0*/  FSEL R14, R8, RZ, P0 ;  /* 0x000000ff080e7208 */ /* 0x000fe40000000000 */
[----:B------:R-:W-:Y:S02]  /*1fd0*/  FMNMX.FTZ R8, R9, R27, !PT ;  /* 0x0000001b09087209 */ /* 0x000fe40007810000 */
[----:B------:R-:W-:Y:S01]  /*1fe0*/  ISETP.NE.AND P0, PT, R20, RZ, PT ;  /* 0x000000ff1400720c */ /* 0x000fe20003f05270 */
[--C-:B------:R-:W-:Y:S01]  /*1ff0*/  FFMA.FTZ R13, R13, R0, -R14.reuse ;  /* 0x000000000d0d7223 */ /* 0x100fe2000001080e */
[----:B------:R-:W-:Y:S01]  /*2000*/  FMNMX.FTZ R8, R11, R8, !PT ;  /* 0x000000080b087209 */ /* 0x000fe20007810000 */
[-CC-:B------:R-:W-:Y:S01]  /*2010*/  FFMA.FTZ R21, R21, R0.reuse, -R14.reuse ;  /* 0x0000000015157223 */ /* 0x180fe2000001080e */
[--C-:B------:R-:W-:Y:S01]  /*2020*/  FFMA.FTZ R25, R25, R0, -R14.reuse ;  /* 0x0000000019197223 */ /* 0x100fe2000001080e */
[----:B------:R0:W-:Y:S01]  /*2030*/  MUFU.EX2 R138, R13 ;  /* 0x0000000d008a7308 */ /* 0x0001e20000000800 */
[----:B------:R-:W-:Y:S01]  /*2040*/  FMNMX.FTZ R8, R31, R8, !PT ;  /* 0x000000081f087209 */ /* 0x000fe20007810000 */
[-CC-:B------:R-:W-:Y:S01]  /*2050*/  FFMA.FTZ R5, R5, R0.reuse, -R14.reuse ;  /* 0x0000000005057223 */ /* 0x180fe2000001080e */
[-CC-:B------:R-:W-:Y:S01]  /*2060*/  FFMA.FTZ R29, R29, R0.reuse, -R14.reuse ;  /* 0x000000001d1d7223 */ /* 0x180fe2000001080e */
[--C-:B------:R-:W-:Y:S01]  /*2070*/  FFMA.FTZ R33, R33, R0, -R14.reuse ;  /* 0x0000000021217223 */ /* 0x100fe2000001080e */
[----:B------:R-:W-:Y:S01]  /*2080*/  FMNMX.FTZ R8, R15, R8, !PT ;  /* 0x000000080f087209 */ /* 0x000fe20007810000 */
[-CC-:B------:R-:W-:Y:S01]  /*2090*/  FFMA.FTZ R75, R75, R0.reuse, -R14.reuse ;  /* 0x000000004b4b7223 */ /* 0x180fe2000001080e */
[--C-:B------:R-:W-:Y:S01]  /*20a0*/  FFMA.FTZ R77, R77, R0, -R14.reuse ;  /* 0x000000004d4d7223 */ /* 0x100fe2000001080e */
[----:B------:R1:W-:Y:S01]  /*20b0*/  MUFU.EX2 R140, R21 ;  /* 0x00000015008c7308 */ /* 0x0003e20000000800 */
[----:B------:R-:W-:Y:S01]  /*20c0*/  FMNMX.FTZ R8, R35, R8, !PT ;  /* 0x0000000823087209 */ /* 0x000fe20007810000 */
[-CC-:B------:R-:W-:Y:S01]  /*20d0*/  FFMA.FTZ R79, R79, R0.reuse, -R14.reuse ;  /* 0x000000004f4f7223 */ /* 0x180fe2000001080e */
[----:B0-----:R-:W-:Y:S01]  /*20e0*/  FSEL R13, R62, -INF , P6 ;  /* 0xff8000003e0d7808 */ /* 0x001fe20003000000 */
[--C-:B------:R-:W-:Y:S01]  /*20f0*/  FFMA.FTZ R81, R81, R0, -R14.reuse ;  /* 0x0000000051517223 */ /* 0x100fe2000001080e */
[----:B------:R-:W-:Y:S01]  /*2100*/  FMNMX.FTZ R8, R37, R8, !PT ;  /* 0x0000000825087209 */ /* 0x000fe20007810000 */
[-CC-:B------:R-:W-:Y:S01]  /*2110*/  FFMA.FTZ R83, R83, R0.reuse, -R14.reuse ;  /* 0x0000000053537223 */ /* 0x180fe2000001080e */
[--C-:B------:R-:W-:Y:S01]  /*2120*/  FFMA.FTZ R85, R85, R0, -R14.reuse ;  /* 0x0000000055557223 */ /* 0x100fe2000001080e */
[----:B------:R0:W-:Y:S01]  /*2130*/  MUFU.EX2 R107, R25 ;  /* 0x00000019006b7308 */ /* 0x0001e20000000800 */
[----:B------:R-:W-:Y:S01]  /*2140*/  FMNMX.FTZ R8, R39, R8, !PT ;  /* 0x0000000827087209 */ /* 0x000fe20007810000 */
[-CC-:B------:R-:W-:Y:S01]  /*2150*/  FFMA.FTZ R89, R89, R0.reuse, -R14.reuse ;  /* 0x0000000059597223 */ /* 0x180fe2000001080e */
[----:B-1----:R-:W-:Y:S01]  /*2160*/  FSEL R21, R66, -INF , P4 ;  /* 0xff80000042157808 */ /* 0x002fe20002000000 */
[--C-:B------:R-:W-:Y:S01]  /*2170*/  FFMA.FTZ R91, R91, R0, -R14.reuse ;  /* 0x000000005b5b7223 */ /* 0x100fe2000001080e */
[----:B------:R-:W-:Y:S01]  /*2180*/  FMNMX.FTZ R8, R41, R8, !PT ;  /* 0x0000000829087209 */ /* 0x000fe20007810000 */
[-CC-:B------:R-:W-:Y:S01]  /*2190*/  FFMA.FTZ R93, R93, R0.reuse, -R14.reuse ;  /* 0x000000005d5d7223 */ /* 0x180fe2000001080e */
[--C-:B------:R-:W-:Y:S01]  /*21a0*/  FFMA.FTZ R95, R95, R0, -R14.reuse ;  /* 0x000000005f5f7223 */ /* 0x100fe2000001080e */
[----:B------:R-:W1:Y:S01]  /*21b0*/  MUFU.EX2 R136, R5 ;  /* 0x0000000500887308 */ /* 0x000e620000000800 */
[----:B------:R-:W-:Y:S01]  /*21c0*/  FMNMX.FTZ R8, R43, R8, !PT ;  /* 0x000000082b087209 */ /* 0x000fe20007810000 */
[-CC-:B------:R-:W-:Y:S01]  /*21d0*/  FFMA.FTZ R97, R97, R0.reuse, -R14.reuse ;  /* 0x0000000061617223 */ /* 0x180fe2000001080e */
[----:B0-----:R-:W-:Y:S01]  /*21e0*/  FSEL R25, R70, -INF , P2 ;  /* 0xff80000046197808 */ /* 0x001fe20001000000 */
[--C-:B------:R-:W-:Y:S01]  /*21f0*/  FFMA.FTZ R99, R99, R0, -R14.reuse ;  /* 0x0000000063637223 */ /* 0x100fe2000001080e */
[----:B------:R-:W-:Y:S01]  /*2200*/  FMNMX.FTZ R8, R45, R8, !PT ;  /* 0x000000082d087209 */ /* 0x000fe20007810000 */
[-CC-:B------:R-:W-:Y:S01]  /*2210*/  FFMA.FTZ R101, R101, R0.reuse, -R14.reuse ;  /* 0x0000000065657223 */ /* 0x180fe2000001080e */
[--C-:B------:R-:W-:Y:S01]  /*2220*/  FFMA.FTZ R61, R61, R0, -R14.reuse ;  /* 0x000000003d3d7223 */ /* 0x100fe2000001080e */
[----:B------:R-:W0:Y:S01]  /*2230*/  MUFU.EX2 R29, R29 ;  /* 0x0000001d001d7308 */ /* 0x000e220000000800 */
[----:B------:R-:W-:Y:S01]  /*2240*/  FMNMX.FTZ R8, R47, R8, !PT ;  /* 0x000000082f087209 */ /* 0x000fe20007810000 */
[-CC-:B------:R-:W-:Y:S01]  /*2250*/  FFMA.FTZ R103, R103, R0.reuse, -R14.reuse ;  /* 0x0000000067677223 */ /* 0x180fe2000001080e */
[-CC-:B------:R-:W-:Y:S01]  /*2260*/  FFMA.FTZ R65, R65, R0.reuse, -R14.reuse ;  /* 0x0000000041417223 */ /* 0x180fe2000001080e */
[--C-:B------:R-:W-:Y:S01]  /*2270*/  FFMA.FTZ R105, R105, R0, -R14.reuse ;  /* 0x0000000069697223 */ /* 0x100fe2000001080e */
[----:B------:R-:W-:Y:S01]  /*2280*/  FMNMX.FTZ R8, R49, R8, !PT ;  /* 0x0000000831087209 */ /* 0x000fe20007810000 */
[----:B------:R-:W-:Y:S01]  /*2290*/  FFMA.FTZ R14, R69, R0, -R14 ;  /* 0x00000000450e7223 */ /* 0x000fe2000001080e */
[--C-:B------:R-:W-:Y:S01]  /*22a0*/  IMAD.MOV.U32 R70, RZ, RZ, R87.reuse ;  /* 0x000000ffff467224 */ /* 0x100fe200078e0057 */
[----:B------:R-:W-:Y:S01]  /*22b0*/  MUFU.EX2 R33, R33 ;  /* 0x0000002100217308 */ /* 0x000fe20000000800 */
[----:B------:R-:W-:Y:S01]  /*22c0*/  FMNMX.FTZ R8, R51, R8, !PT ;  /* 0x0000000833087209 */ /* 0x000fe20007810000 */
[----:B------:R-:W-:-:S02]  /*22d0*/  IMAD.MOV.U32 R69, RZ, RZ, R87 ;  /* 0x000000ffff457224 */ /* 0x000fc400078e0057 */
[--C-:B------:R-:W-:Y:S01]  /*22e0*/  IMAD.MOV.U32 R66, RZ, RZ, R87.reuse ;  /* 0x000000ffff427224 */ /* 0x100fe200078e0057 */
[----:B------:R-:W-:Y:S01]  /*22f0*/  FMNMX.FTZ R8, R53, R8, !PT ;  /* 0x0000000835087209 */ /* 0x000fe20007810000 */
[----:B------:R-:W-:Y:S02]  /*2300*/  IMAD.MOV.U32 R62, RZ, RZ, R87 ;  /* 0x000000ffff3e7224 */ /* 0x000fe400078e0057 */
[----:B------:R-:W-:Y:S01]  /*2310*/  MUFU.EX2 R75, R75 ;  /* 0x0000004b004b7308 */ /* 0x000fe20000000800 */
[----:B------:R-:W-:-:S04]  /*2320*/  FMNMX.FTZ R8, R55, R8, !PT ;  /* 0x0000000837087209 */ /* 0x000fc80007810000 */
[----:B------:R-:W-:-:S03]  /*2330*/  FMNMX.FTZ R8, R57, R8, !PT ;  /* 0x0000000839087209 */ /* 0x000fc60007810000 */
[----:B------:R2:W-:Y:S01]  /*2340*/  MUFU.EX2 R142, R77 ;  /* 0x0000004d008e7308 */ /* 0x0005e20000000800 */
[----:B------:R-:W-:-:S04]  /*2350*/  FMNMX.FTZ R8, R59, R8, !PT ;  /* 0x000000083b087209 */ /* 0x000fc80007810000 */
[----:B------:R-:W-:-:S03]  /*2360*/  FMNMX.FTZ R8, R13, R8, !PT ;  /* 0x000000080d087209 */ /* 0x000fc60007810000 */
[----:B------:R-:W-:Y:S01]  /*2370*/  MUFU.EX2 R79, R79 ;  /* 0x0000004f004f7308 */ /* 0x000fe20000000800 */
[----:B------:R-:W-:Y:S01]  /*2380*/  FMNMX.FTZ R8, R63, R8, !PT ;  /* 0x000000083f087209 */ /* 0x000fe20007810000 */
[----:B--2---:R-:W-:-:S03]  /*2390*/  IMAD.MOV.U32 R77, RZ, RZ, R87 ;  /* 0x000000ffff4d7224 */ /* 0x004fc600078e0057 */
[----:B------:R-:W-:-:S03]  /*23a0*/  FMNMX.FTZ R8, R21, R8, !PT ;  /* 0x0000000815087209 */ /* 0x000fc60007810000 */
[----:B------:R2:W-:Y:S01]  /*23b0*/  MUFU.EX2 R144, R81 ;  /* 0x0000005100907308 */ /* 0x0005e20000000800 */
[----:B------:R-:W-:-:S04]  /*23c0*/  FMNMX.FTZ R8, R67, R8, !PT ;  /* 0x0000000843087209 */ /* 0x000fc80007810000 */
[----:B------:R-:W-:-:S03]  /*23d0*/  FMNMX.FTZ R8, R25, R8, !PT ;  /* 0x0000000819087209 */ /* 0x000fc60007810000 */
[----:B------:R-:W-:Y:S01]  /*23e0*/  MUFU.EX2 R83, R83 ;  /* 0x0000005300537308 */ /* 0x000fe20000000800 */
[----:B------:R-:W-:Y:S01]  /*23f0*/  FMNMX.FTZ R8, R71, R8, !PT ;  /* 0x0000000847087209 */ /* 0x000fe20007810000 */
[----:B--2---:R-:W-:-:S04]  /*2400*/  IMAD.MOV.U32 R81, RZ, RZ, R87 ;  /* 0x000000ffff517224 */ /* 0x004fc800078e0057 */
[----:B------:R-:W2:Y:S02]  /*2410*/  SHFL.BFLY PT, R5, R8, 0x2, 0x1f ;  /* 0x0c401f0008057f89 */ /* 0x000ea400000e0000 */
[----:B------:R3:W-:Y:S08]  /*2420*/  MUFU.EX2 R146, R85 ;  /* 0x0000005500927308 */ /* 0x0007f00000000800 */
[----:B------:R-:W-:Y:S01]  /*2430*/  MUFU.EX2 R89, R89 ;  /* 0x0000005900597308 */ /* 0x000fe20000000800 */
[----:B---3--:R-:W-:-:S07]  /*2440*/  IMAD.MOV.U32 R85, RZ, RZ, R87 ;  /* 0x000000ffff557224 */ /* 0x008fce00078e0057 */
[----:B------:R-:W-:Y:S01]  /*2450*/  MUFU.EX2 R148, R91 ;  /* 0x0000005b00947308 */ /* 0x000fe20000000800 */
[----:B--2---:R-:W-:-:S07]  /*2460*/  FMNMX.FTZ R10, R8, R5, !PT ;  /* 0x00000005080a7209 */ /* 0x004fce0007810000 */
[----:B------:R-:W-:Y:S01]  /*2470*/  MUFU.EX2 R93, R93 ;  /* 0x0000005d005d7308 */ /* 0x000fe20000000800 */
[----:B------:R-:W2:Y:S07]  /*2480*/  SHFL.BFLY PT, R5, R10, 0x1, 0x1f ;  /* 0x0c201f000a057f89 */ /* 0x000eae00000e0000 */
[----:B------:R-:W-:Y:S08]  /*2490*/  MUFU.EX2 R150, R95 ;  /* 0x0000005f00967308 */ /* 0x000ff00000000800 */
[----:B------:R-:W-:Y:S08]  /*24a0*/  MUFU.EX2 R97, R97 ;  /* 0x0000006100617308 */ /* 0x000ff00000000800 */
[----:B------:R-:W-:Y:S01]  /*24b0*/  MUFU.EX2 R152, R99 ;  /* 0x0000006300987308 */ /* 0x000fe20000000800 */
[----:B--2---:R-:W-:-:S04]  /*24c0*/  FMNMX.FTZ R5, R10, R5, !PT ;  /* 0x000000050a057209 */ /* 0x004fc80007810000 */
[C---:B------:R-:W-:Y:S01]  /*24d0*/  FSETP.NEU.FTZ.AND P1, PT, R5.reuse, -INF , PT ;  /* 0xff8000000500780b */ /* 0x040fe20003f3d000 */
[----:B------:R-:W-:Y:S02]  /*24e0*/  FMUL.FTZ R8, R5, R0 ;  /* 0x0000000005087220 */ /* 0x000fe40000410000 */
[----:B------:R-:W-:Y:S03]  /*24f0*/  MUFU.EX2 R101, R101 ;  /* 0x0000006500657308 */ /* 0x000fe60000000800 */
[----:B------:R-:W-:Y:S02]  /*2500*/  FSEL R8, R8, RZ, P1 ;  /* 0x000000ff08087208 */ /* 0x000fe40000800000 */
[----:B------:R-:W-:-:S03]  /*2510*/  ISETP.GE.AND P1, PT, R73, 0x61, PT ;  /* 0x000000614900780c */ /* 0x000fc60003f26270 */
[----:B------:R-:W-:Y:S01]  /*2520*/  MUFU.EX2 R154, R61 ;  /* 0x0000003d009a7308 */ /* 0x000fe20000000800 */
[-CC-:B------:R-:W-:Y:S01]  /*2530*/  FFMA.FTZ R9, R9, R0.reuse, -R8.reuse ;  /* 0x0000000009097223 */ /* 0x180fe20000010808 */
[-CC-:B------:R-:W-:Y:S01]  /*2540*/  FFMA.FTZ R27, R27, R0.reuse, -R8.reuse ;  /* 0x000000001b1b7223 */ /* 0x180fe20000010808 */
[-CC-:B------:R-:W-:Y:S01]  /*2550*/  FFMA.FTZ R11, R11, R0.reuse, -R8.reuse ;  /* 0x000000000b0b7223 */ /* 0x180fe20000010808 */
[-CC-:B------:R-:W-:Y:S01]  /*2560*/  FFMA.FTZ R31, R31, R0.reuse, -R8.reuse ;  /* 0x000000001f1f7223 */ /* 0x180fe20000010808 */
[-CC-:B------:R-:W-:Y:S01]  /*2570*/  FFMA.FTZ R15, R15, R0.reuse, -R8.reuse ;  /* 0x000000000f0f7223 */ /* 0x180fe20000010808 */
[-CC-:B------:R-:W-:Y:S01]  /*2580*/  FFMA.FTZ R35, R35, R0.reuse, -R8.reuse ;  /* 0x0000000023237223 */ /* 0x180fe20000010808 */
[-CC-:B------:R-:W-:Y:S01]  /*2590*/  FFMA.FTZ R37, R37, R0.reuse, -R8.reuse ;  /* 0x0000000025257223 */ /* 0x180fe20000010808 */
        /* <DEDUP_REMOVED lines=8> */
[----:B------:R1:W2:Y:S01]  /*2620*/  MUFU.EX2 R10, R27 ;  /* 0x0000001b000a7308 */ /* 0x0002a20000000800 */
[-CC-:B------:R-:W-:Y:S01]  /*2630*/  FFMA.FTZ R53, R53, R0.reuse, -R8.reuse ;  /* 0x0000000035357223 */ /* 0x180fe20000010808 */
[-CC-:B------:R-:W-:Y:S01]  /*2640*/  FFMA.FTZ R55, R55, R0.reuse, -R8.reuse ;  /* 0x0000000037377223 */ /* 0x180fe20000010808 */
[-CC-:B------:R-:W-:Y:S01]  /*2650*/  FFMA.FTZ R57, R57, R0.reuse, -R8.reuse ;  /* 0x0000000039397223 */ /* 0x180fe20000010808 */
[-CC-:B------:R-:W-:Y:S01]  /*2660*/  FFMA.FTZ R59, R59, R0.reuse, -R8.reuse ;  /* 0x000000003b3b7223 */ /* 0x180fe20000010808 */
[-CC-:B------:R-:W-:Y:S01]  /*2670*/  FFMA.FTZ R13, R13, R0.reuse, -R8.reuse ;  /* 0x000000000d0d7223 */ /* 0x180fe20000010808 */
[-CC-:B------:R-:W-:Y:S01]  /*2680*/  FFMA.FTZ R63, R63, R0.reuse, -R8.reuse ;  /* 0x000000003f3f7223 */ /* 0x180fe20000010808 */
[-CC-:B------:R-:W-:Y:S01]  /*2690*/  FFMA.FTZ R21, R21, R0.reuse, -R8.reuse ;  /* 0x0000000015157223 */ /* 0x180fe20000010808 */
[----:B------:R-:W3:Y:S01]  /*26a0*/  MUFU.EX2 R11, R11 ;  /* 0x0000000b000b7308 */ /* 0x000ee20000000800 */
[----:B-1----:R-:W-:Y:S01]  /*26b0*/  FADD.FTZ R27, R136, R107 ;  /* 0x0000006b881b7221 */ /* 0x002fe20000010000 */
[-CC-:B------:R-:W-:Y:S01]  /*26c0*/  FFMA.FTZ R67, R67, R0.reuse, -R8.reuse ;  /* 0x0000000043437223 */ /* 0x180fe20000010808 */
[-CC-:B------:R-:W-:Y:S01]  /*26d0*/  FFMA.FTZ R25, R25, R0.reuse, -R8.reuse ;  /* 0x0000000019197223 */ /* 0x180fe20000010808 */
[----:B------:R-:W-:Y:S01]  /*26e0*/  FFMA.FTZ R71, R71, R0, -R8 ;  /* 0x0000000047477223 */ /* 0x000fe20000010808 */
[----:B------:R-:W-:Y:S01]  /*26f0*/  FADD.FTZ R32, R138, R27 ;  /* 0x0000001b8a207221 */ /* 0x000fe20000010000 */
[C---:B0-----:R-:W-:Y:S01]  /*2700*/  F2FP.F16.F32.PACK_AB R138, R29.reuse, R138 ;  /* 0x0000008a1d8a723e */ /* 0x041fe200000000ff */
[----:B------:R-:W-:Y:S01]  /*2710*/  IMAD.MOV.U32 R61, RZ, RZ, R87 ;  /* 0x000000ffff3d7224 */ /* 0x000fe200078e0057 */
[----:B------:R0:W1:Y:S01]  /*2720*/  MUFU.EX2 R12, R31 ;  /* 0x0000001f000c7308 */ /* 0x0000620000000800 */
[----:B------:R-:W-:Y:S01]  /*2730*/  FADD.FTZ R27, R29, R32 ;  /* 0x000000201d1b7221 */ /* 0x000fe20000010000 */
[----:B--2---:R-:W-:Y:S01]  /*2740*/  FADD.FTZ R32, R9, R10 ;  /* 0x0000000a09207221 */ /* 0x004fe20000010000 */
[----:B------:R-:W-:-:S02]  /*2750*/  F2FP.F16.F32.PACK_AB R137, R10, R9 ;  /* 0x000000090a89723e */ /* 0x000fc400000000ff */
[----:B------:R-:W-:Y:S01]  /*2760*/  FADD.FTZ R34, R140, R27 ;  /* 0x0000001b8c227221 */ /* 0x000fe20000010000 */
[C---:B------:R-:W-:Y:S02]  /*2770*/  F2FP.F16.F32.PACK_AB R140, R33.reuse, R140 ;  /* 0x0000008c218c723e */ /* 0x040fe400000000ff */
[----:B------:R-:W2:Y:S01]  /*2780*/  MUFU.EX2 R15, R15 ;  /* 0x0000000f000f7308 */ /* 0x000ea20000000800 */
[----:B------:R-:W-:Y:S01]  /*2790*/  FADD.FTZ R34, R33, R34 ;  /* 0x0000002221227221 */ /* 0x000fe20000010000 */
[----:B---3--:R-:W-:Y:S01]  /*27a0*/  FADD.FTZ R27, R11, R32 ;  /* 0x000000200b1b7221 */ /* 0x008fe20000010000 */
[----:B------:R-:W-:Y:S01]  /*27b0*/  F2FP.F16.F32.PACK_AB R136, R107, R136 ;  /* 0x000000886b88723e */ /* 0x000fe200000000ff */
[----:B------:R-:W-:Y:S02]  /*27c0*/  IMAD.MOV.U32 R33, RZ, RZ, R87 ;  /* 0x000000ffff217224 */ /* 0x000fe400078e0057 */
[----:B0-----:R-:W-:Y:S01]  /*27d0*/  FADD.FTZ R31, R75, R34 ;  /* 0x000000224b1f7221 */ /* 0x001fe20000010000 */
[----:B------:R-:W-:Y:S01]  /*27e0*/  MOV R73, R87 ;  /* 0x0000005700497202 */ /* 0x000fe20000000f00 */
[----:B------:R0:W3:Y:S01]  /*27f0*/  MUFU.EX2 R20, R35 ;  /* 0x0000002300147308 */ /* 0x0000e20000000800 */
[----:B-1----:R-:W-:Y:S01]  /*2800*/  FADD.FTZ R34, R12, R27 ;  /* 0x0000001b0c227221 */ /* 0x002fe20000010000 */
[C---:B------:R-:W-:Y:S01]  /*2810*/  FADD.FTZ R36, R142.reuse, R31 ;  /* 0x0000001f8e247221 */ /* 0x040fe20000010000 */
[----:B------:R-:W-:Y:S01]  /*2820*/  F2FP.F16.F32.PACK_AB R142, R142, R75 ;  /* 0x0000004b8e8e723e */ /* 0x000fe200000000ff */
[----:B------:R-:W-:Y:S01]  /*2830*/  IMAD.MOV.U32 R75, RZ, RZ, R87 ;  /* 0x000000ffff4b7224 */ /* 0x000fe200078e0057 */
[----:B------:R-:W-:Y:S01]  /*2840*/  F2FP.F16.F32.PACK_AB R139, R12, R11 ;  /* 0x0000000b0c8b723e */ /* 0x000fe200000000ff */
[----:B------:R-:W-:Y:S01]  /*2850*/  FADD.FTZ R31, R79, R36 ;  /* 0x000000244f1f7221 */ /* 0x000fe20000010000 */
[----:B------:R-:W-:Y:S01]  /*2860*/  IMAD.MOV.U32 R11, RZ, RZ, 0x3f800000 ;  /* 0x3f800000ff0b7424 */ /* 0x000fe200078e00ff */
[----:B------:R-:W1:Y:S01]  /*2870*/  MUFU.EX2 R37, R37 ;  /* 0x0000002500257308 */ /* 0x000e620000000800 */
[----:B--2---:R-:W-:Y:S01]  /*2880*/  FADD.FTZ R27, R15, R34 ;  /* 0x000000220f1b7221 */ /* 0x004fe20000010000 */
[C---:B------:R-:W-:Y:S01]  /*2890*/  FADD.FTZ R36, R144.reuse, R31 ;  /* 0x0000001f90247221 */ /* 0x040fe20000010000 */
[----:B------:R-:W-:Y:S01]  /*28a0*/  F2FP.F16.F32.PACK_AB R144, R144, R79 ;  /* 0x0000004f9090723e */ /* 0x000fe200000000ff */
[----:B------:R-:W-:-:S02]  /*28b0*/  IMAD.MOV.U32 R79, RZ, RZ, R87 ;  /* 0x000000ffff4f7224 */ /* 0x000fc400078e0057 */
[----:B------:R-:W-:Y:S01]  /*28c0*/  FADD.FTZ R31, R83, R36 ;  /* 0x00000024531f7221 */ /* 0x000fe20000010000 */
[----:B0-----:R-:W-:Y:S01]  /*28d0*/  IMAD.MOV.U32 R35, RZ, RZ, R87 ;  /* 0x000000ffff237224 */ /* 0x001fe200078e0057 */
[----:B------:R0:W2:Y:S01]  /*28e0*/  MUFU.EX2 R24, R39 ;  /* 0x0000002700187308 */ /* 0x0000a20000000800 */
[----:B---3--:R-:W-:Y:S01]  /*28f0*/  FADD.FTZ R34, R20, R27 ;  /* 0x0000001b14227221 */ /* 0x008fe20000010000 */
[C---:B------:R-:W-:Y:S01]  /*2900*/  FADD.FTZ R36, R146.reuse, R31 ;  /* 0x0000001f92247221 */ /* 0x040fe20000010000 */
[----:B------:R-:W-:Y:S02]  /*2910*/  F2FP.F16.F32.PACK_AB R146, R146, R83 ;  /* 0x000000539292723e */ /* 0x000fe400000000ff */
[----:B------:R-:W-:Y:S01]  /*2920*/  F2FP.F16.F32.PACK_AB R141, R20, R15 ;  /* 0x0000000f148d723e */ /* 0x000fe200000000ff */
[----:B------:R-:W-:Y:S01]  /*2930*/  FADD.FTZ R31, R89, R36 ;  /* 0x00000024591f7221 */ /* 0x000fe20000010000 */
[----:B------:R-:W-:Y:S01]  /*2940*/  MOV R83, R87 ;  /* 0x0000005700537202 */ /* 0x000fe20000000f00 */
[----:B------:R-:W3:Y:S01]  /*2950*/  MUFU.EX2 R41, R41 ;  /* 0x0000002900297308 */ /* 0x000ee20000000800 */
[----:B-1----:R-:W-:Y:S01]  /*2960*/  FADD.FTZ R27, R37, R34 ;  /* 0x00000022251b7221 */ /* 0x002fe20000010000 */
[C---:B------:R-:W-:Y:S01]  /*2970*/  FADD.FTZ R36, R148.reuse, R31 ;  /* 0x0000001f94247221 */ /* 0x040fe20000010000 */
[----:B------:R-:W-:Y:S01]  /*2980*/  F2FP.F16.F32.PACK_AB R148, R148, R89 ;  /* 0x000000599494723e */ /* 0x000fe200000000ff */
[----:B0-----:R-:W-:-:S02]  /*2990*/  IMAD.MOV.U32 R39, RZ, RZ, R87 ;  /* 0x000000ffff277224 */ /* 0x001fc400078e0057 */
[----:B------:R-:W-:Y:S02]  /*29a0*/  FADD.FTZ R31, R93, R36 ;  /* 0x000000245d1f7221 */ /* 0x000fe40000010000 */
[----:B------:R0:W1:Y:S01]  /*29b0*/  MUFU.EX2 R26, R43 ;  /* 0x0000002b001a7308 */ /* 0x0000620000000800 */
[----:B--2---:R-:W-:Y:S01]  /*29c0*/  FADD.FTZ R34, R24, R27 ;  /* 0x0000001b18227221 */ /* 0x004fe20000010000 */
[----:B------:R-:W-:Y:S01]  /*29d0*/  FADD.FTZ R38, R150, R31 ;  /* 0x0000001f96267221 */ /* 0x000fe20000010000 */
[----:B------:R-:W-:Y:S01]  /*29e0*/  F2FP.F16.F32.PACK_AB R143, R24, R37 ;  /* 0x00000025188f723e */ /* 0x000fe200000000ff */
[--C-:B------:R-:W-:Y:S01]  /*29f0*/  IMAD.MOV.U32 R37, RZ, RZ, R87.reuse ;  /* 0x000000ffff257224 */ /* 0x100fe200078e0057 */
[----:B------:R-:W-:Y:S01]  /*2a00*/  F2FP.F16.F32.PACK_AB R150, R150, R93 ;  /* 0x0000005d9696723e */ /* 0x000fe200000000ff */
[----:B------:R-:W-:Y:S01]  /*2a10*/  FADD.FTZ R31, R97, R38 ;  /* 0x00000026611f7221 */ /* 0x000fe20000010000 */
[----:B------:R-:W-:Y:S01]  /*2a20*/  MOV R24, R87 ;  /* 0x0000005700187202 */ /* 0x000fe20000000f00 */
[----:B------:R-:W2:Y:S01]  /*2a30*/  MUFU.EX2 R45, R45 ;  /* 0x0000002d002d7308 */ /* 0x000ea20000000800 */
[----:B---3--:R-:W-:Y:S01]  /*2a40*/  FADD.FTZ R27, R41, R34 ;  /* 0x00000022291b7221 */ /* 0x008fe20000010000 */
[----:B0-----:R-:W-:-:S06]  /*2a50*/  IMAD.MOV.U32 R43, RZ, RZ, R87 ;  /* 0x000000ffff2b7224 */ /* 0x001fcc00078e0057 */
[----:B------:R0:W3:Y:S01]  /*2a60*/  MUFU.EX2 R28, R47 ;  /* 0x0000002f001c7308 */ /* 0x0000e20000000800 */
[C---:B-1----:R-:W-:Y:S01]  /*2a70*/  FADD.FTZ R34, R26.reuse, R27 ;  /* 0x0000001b1a227221 */ /* 0x042fe20000010000 */
[----:B------:R-:W-:Y:S01]  /*2a80*/  F2FP.F16.F32.PACK_AB R145, R26, R41 ;  /* 0x000000291a91723e */ /* 0x000fe200000000ff */
[--C-:B------:R-:W-:Y:S02]  /*2a90*/  IMAD.MOV.U32 R41, RZ, RZ, R87.reuse ;  /* 0x000000ffff297224 */ /* 0x100fe400078e0057 */
[----:B------:R-:W-:-:S03]  /*2aa0*/  IMAD.MOV.U32 R26, RZ, RZ, R87 ;  /* 0x000000ffff1a7224 */ /* 0x000fc600078e0057 */
[----:B------:R-:W1:Y:S01]  /*2ab0*/  MUFU.EX2 R49, R49 ;  /* 0x0000003100317308 */ /* 0x000e620000000800 */
[----:B--2---:R-:W-:Y:S01]  /*2ac0*/  FADD.FTZ R27, R45, R34 ;  /* 0x000000222d1b7221 */ /* 0x004fe20000010000 */
[----:B0-----:R-:W-:-:S06]  /*2ad0*/  IMAD.MOV.U32 R47, RZ, RZ, R87 ;  /* 0x000000ffff2f7224 */ /* 0x001fcc00078e0057 */
[----:B------:R0:W2:Y:S01]  /*2ae0*/  MUFU.EX2 R30, R51 ;  /* 0x00000033001e7308 */ /* 0x0000a20000000800 */
[C---:B---3--:R-:W-:Y:S01]  /*2af0*/  FADD.FTZ R36, R28.reuse, R27 ;  /* 0x0000001b1c247221 */ /* 0x048fe20000010000 */
[----:B------:R-:W-:Y:S01]  /*2b00*/  F2FP.F16.F32.PACK_AB R147, R28, R45 ;  /* 0x0000002d1c93723e */ /* 0x000fe200000000ff */
[----:B------:R-:W-:Y:S01]  /*2b10*/  IMAD.MOV.U32 R45, RZ, RZ, R87 ;  /* 0x000000ffff2d7224 */ /* 0x000fe200078e0057 */
[----:B------:R-:W-:-:S04]  /*2b20*/  MOV R28, R87 ;  /* 0x00000057001c7202 */ /* 0x000fc80000000f00 */
[----:B------:R-:W3:Y:S01]  /*2b30*/  MUFU.EX2 R53, R53 ;  /* 0x0000003500357308 */ /* 0x000ee20000000800 */
[----:B-1----:R-:W-:Y:S01]  /*2b40*/  FADD.FTZ R27, R49, R36 ;  /* 0x00000024311b7221 */ /* 0x002fe20000010000 */
[C---:B------:R-:W-:Y:S01]  /*2b50*/  FADD.FTZ R36, R152.reuse, R31 ;  /* 0x0000001f98247221 */ /* 0x040fe20000010000 */
[----:B------:R-:W-:Y:S01]  /*2b60*/  F2FP.F16.F32.PACK_AB R152, R152, R97 ;  /* 0x000000619898723e */ /* 0x000fe200000000ff */
[--C-:B0-----:R-:W-:Y:S02]  /*2b70*/  IMAD.MOV.U32 R51, RZ, RZ, R87.reuse ;  /* 0x000000ffff337224 */ /* 0x101fe400078e0057 */
[----:B------:R-:W-:Y:S01]  /*2b80*/  FADD.FTZ R29, R101, R36 ;  /* 0x00000024651d7221 */ /* 0x000fe20000010000 */
[----:B------:R-:W-:Y:S01]  /*2b90*/  IMAD.MOV.U32 R31, RZ, RZ, R87 ;  /* 0x000000ffff1f7224 */ /* 0x000fe200078e0057 */
[----:B------:R0:W1:Y:S01]  /*2ba0*/  MUFU.EX2 R32, R55 ;  /* 0x0000003700207308 */ /* 0x0000620000000800 */
[----:B--2---:R-:W-:Y:S01]  /*2bb0*/  FADD.FTZ R8, R30, R27 ;  /* 0x0000001b1e087221 */ /* 0x004fe20000010000 */
[----:B------:R-:W-:Y:S01]  /*2bc0*/  FADD.FTZ R38, R154, R29 ;  /* 0x0000001d9a267221 */ /* 0x000fe20000010000 */
[----:B------:R-:W-:Y:S01]  /*2bd0*/  F2FP.F16.F32.PACK_AB R149, R30, R49 ;  /* 0x000000311e95723e */ /* 0x000fe200000000ff */
[--C-:B------:R-:W-:Y:S01]  /*2be0*/  IMAD.MOV.U32 R49, RZ, RZ, R87.reuse ;  /* 0x000000ffff317224 */ /* 0x100fe200078e0057 */
[----:B------:R-:W-:Y:S01]  /*2bf0*/  F2FP.F16.F32.PACK_AB R154, R154, R101 ;  /* 0x000000659a9a723e */ /* 0x000fe200000000ff */
[----:B------:R-:W-:-:S02]  /*2c00*/  IMAD.MOV.U32 R30, RZ, RZ, R87 ;  /* 0x000000ffff1e7224 */ /* 0x000fc400078e0057 */
[----:B------:R-:W2:Y:S01]  /*2c10*/  MUFU.EX2 R57, R57 ;  /* 0x0000003900397308 */ /* 0x000ea20000000800 */
[----:B---3--:R-:W-:Y:S01]  /*2c20*/  FADD.FTZ R27, R53, R8 ;  /* 0x00000008351b7221 */ /* 0x008fe20000010000 */
[----:B0-----:R-:W-:-:S06]  /*2c30*/  IMAD.MOV.U32 R55, RZ, RZ, R87 ;  /* 0x000000ffff377224 */ /* 0x001fcc00078e0057 */
[----:B------:R-:W0:Y:S01]  /*2c40*/  MUFU.EX2 R103, R103 ;  /* 0x0000006700677308 */ /* 0x000e220000000800 */
[C---:B-1----:R-:W-:Y:S01]  /*2c50*/  FADD.FTZ R8, R32.reuse, R27 ;  /* 0x0000001b20087221 */ /* 0x042fe20000010000 */
[----:B------:R-:W-:Y:S02]  /*2c60*/  F2FP.F16.F32.PACK_AB R151, R32, R53 ;  /* 0x000000352097723e */ /* 0x000fe400000000ff */
[-C--:B------:R-:W-:Y:S02]  /*2c70*/  MOV R53, R87.reuse ;  /* 0x0000005700357202 */ /* 0x080fe40000000f00 */
[----:B------:R-:W-:Y:S02]  /*2c80*/  MOV R32, R87 ;  /* 0x0000005700207202 */ /* 0x000fe40000000f00 */
[----:B------:R1:W3:Y:S01]  /*2c90*/  MUFU.EX2 R4, R59 ;  /* 0x0000003b00047308 */ /* 0x0002e20000000800 */
[----:B--2---:R-:W-:-:S07]  /*2ca0*/  FADD.FTZ R27, R57, R8 ;  /* 0x00000008391b7221 */ /* 0x004fce0000010000 */
[----:B------:R2:W4:Y:S01]  /*2cb0*/  MUFU.EX2 R156, R65 ;  /* 0x00000041009c7308 */ /* 0x0005220000000800 */
[----:B0-----:R-:W-:Y:S01]  /*2cc0*/  FADD.FTZ R29, R103, R38 ;  /* 0x00000026671d7221 */ /* 0x001fe20000010000 */
[----:B-1----:R-:W-:-:S06]  /*2cd0*/  IMAD.MOV.U32 R59, RZ, RZ, R87 ;  /* 0x000000ffff3b7224 */ /* 0x002fcc00078e0057 */
[----:B------:R-:W0:Y:S01]  /*2ce0*/  MUFU.EX2 R13, R13 ;  /* 0x0000000d000d7308 */ /* 0x000e220000000800 */
[C---:B---3--:R-:W-:Y:S01]  /*2cf0*/  FADD.FTZ R8, R4.reuse, R27 ;  /* 0x0000001b04087221 */ /* 0x048fe20000010000 */
[----:B------:R-:W-:Y:S01]  /*2d00*/  F2FP.F16.F32.PACK_AB R153, R4, R57 ;  /* 0x000000390499723e */ /* 0x000fe200000000ff */
[--C-:B--2---:R-:W-:Y:S02]  /*2d10*/  IMAD.MOV.U32 R65, RZ, RZ, R87.reuse ;  /* 0x000000ffff417224 */ /* 0x104fe400078e0057 */
[----:B------:R-:W-:-:S03]  /*2d20*/  IMAD.MOV.U32 R57, RZ, RZ, R87 ;  /* 0x000000ffff397224 */ /* 0x000fc600078e0057 */
[----:B------:R-:W1:Y:S01]  /*2d30*/  MUFU.EX2 R105, R105 ;  /* 0x0000006900697308 */ /* 0x000e620000000800 */
[C---:B----4-:R-:W-:Y:S01]  /*2d40*/  FADD.FTZ R38, R156.reuse, R29 ;  /* 0x0000001d9c267221 */ /* 0x050fe20000010000 */
[----:B------:R-:W-:-:S06]  /*2d50*/  F2FP.F16.F32.PACK_AB R156, R156, R103 ;  /* 0x000000679c9c723e */ /* 0x000fcc00000000ff */
[----:B------:R2:W3:Y:S01]  /*2d60*/  MUFU.EX2 R34, R63 ;  /* 0x0000003f00227308 */ /* 0x0004e20000000800 */
[----:B0-----:R-:W-:-:S07]  /*2d70*/  FADD.FTZ R27, R13, R8 ;  /* 0x000000080d1b7221 */ /* 0x001fce0000010000 */
[----:B------:R-:W0:Y:S01]  /*2d80*/  MUFU.EX2 R21, R21 ;  /* 0x0000001500157308 */ /* 0x000e220000000800 */
[----:B-1----:R-:W-:Y:S01]  /*2d90*/  FADD.FTZ R29, R105, R38 ;  /* 0x00000026691d7221 */ /* 0x002fe20000010000 */
[----:B--2---:R-:W-:-:S06]  /*2da0*/  MOV R63, R87 ;  /* 0x00000057003f7202 */ /* 0x004fcc0000000f00 */
[----:B------:R1:W2:Y:S01]  /*2db0*/  MUFU.EX2 R36, R67 ;  /* 0x0000004300247308 */ /* 0x0002a20000000800 */
[C---:B---3--:R-:W-:Y:S01]  /*2dc0*/  FADD.FTZ R40, R34.reuse, R27 ;  /* 0x0000001b22287221 */ /* 0x048fe20000010000 */
[----:B------:R-:W-:Y:S01]  /*2dd0*/  F2FP.F16.F32.PACK_AB R155, R34, R13 ;  /* 0x0000000d229b723e */ /* 0x000fe200000000ff */
[--C-:B------:R-:W-:Y:S02]  /*2de0*/  IMAD.MOV.U32 R34, RZ, RZ, R87.reuse ;  /* 0x000000ffff227224 */ /* 0x100fe400078e0057 */
[----:B------:R-:W-:-:S03]  /*2df0*/  IMAD.MOV.U32 R27, RZ, RZ, R87 ;  /* 0x000000ffff1b7224 */ /* 0x000fc600078e0057 */
[----:B------:R-:W3:Y:S01]  /*2e00*/  MUFU.EX2 R25, R25 ;  /* 0x0000001900197308 */ /* 0x000ee20000000800 */
[----:B0-----:R-:W-:Y:S01]  /*2e10*/  FADD.FTZ R9, R21, R40 ;  /* 0x0000002815097221 */ /* 0x001fe20000010000 */
[----:B-1----:R-:W-:Y:S01]  /*2e20*/  IMAD.MOV.U32 R67, RZ, RZ, R87 ;  /* 0x000000ffff437224 */ /* 0x002fe200078e0057 */
[----:B------:R-:W-:-:S05]  /*2e30*/  MOV R40, R87 ;  /* 0x0000005700287202 */ /* 0x000fca0000000f00 */
[----:B------:R-:W0:Y:S01]  /*2e40*/  MUFU.EX2 R14, R14 ;  /* 0x0000000e000e7308 */ /* 0x000e220000000800 */
[C---:B--2---:R-:W-:Y:S01]  /*2e50*/  FADD.FTZ R10, R36.reuse, R9 ;  /* 0x00000009240a7221 */ /* 0x044fe20000010000 */
[----:B------:R-:W-:Y:S02]  /*2e60*/  F2FP.F16.F32.PACK_AB R157, R36, R21 ;  /* 0x00000015249d723e */ /* 0x000fe400000000ff */
[----:B------:R-:W-:-:S04]  /*2e70*/  MOV R36, R87 ;  /* 0x0000005700247202 */ /* 0x000fc80000000f00 */
[----:B------:R1:W2:Y:S01]  /*2e80*/  MUFU.EX2 R38, R71 ;  /* 0x0000004700267308 */ /* 0x0002a20000000800 */
[----:B---3--:R-:W-:Y:S01]  /*2e90*/  FADD.FTZ R9, R25, R10 ;  /* 0x0000000a19097221 */ /* 0x008fe20000010000 */
[C---:B0-----:R-:W-:Y:S01]  /*2ea0*/  FADD.FTZ R8, R14.reuse, R29 ;  /* 0x0000001d0e087221 */ /* 0x041fe20000010000 */
[----:B------:R-:W-:Y:S01]  /*2eb0*/  F2FP.F16.F32.PACK_AB R158, R14, R105 ;  /* 0x000000690e9e723e */ /* 0x000fe200000000ff */
[--C-:B-1----:R-:W-:Y:S02]  /*2ec0*/  IMAD.MOV.U32 R71, RZ, RZ, R87.reuse ;  /* 0x000000ffff477224 */ /* 0x102fe400078e0057 */
[----:B------:R-:W-:Y:S02]  /*2ed0*/  IMAD.MOV.U32 R29, RZ, RZ, R87 ;  /* 0x000000ffff1d7224 */ /* 0x000fe400078e0057 */
[C---:B--2---:R-:W-:Y:S01]  /*2ee0*/  FADD.FTZ R4, R38.reuse, R9 ;  /* 0x0000000926047221 */ /* 0x044fe20000010000 */
[----:B------:R-:W-:Y:S01]  /*2ef0*/  F2FP.F16.F32.PACK_AB R159, R38, R25 ;  /* 0x00000019269f723e */ /* 0x000fe200000000ff */
[--C-:B------:R-:W-:Y:S01]  /*2f00*/  IMAD.MOV.U32 R38, RZ, RZ, R87.reuse ;  /* 0x000000ffff267224 */ /* 0x100fe200078e0057 */
[----:B------:R-:W-:Y:S01]  /*2f10*/  MOV R9, 0x3f800000 ;  /* 0x3f80000000097802 */ /* 0x000fe20000000f00 */
[----:B------:R-:W-:Y:S01]  /*2f20*/  IMAD.MOV.U32 R25, RZ, RZ, R87 ;  /* 0x000000ffff197224 */ /* 0x000fe200078e0057 */
[----:B------:R-:W-:Y:S06]  /*2f30*/  @!P1 BRA `(.L_x_14) ;  /* 0x0000001c00b09947 */ /* 0x000fec0003800000 */
[----:B------:R-:W-:Y:S01]  /*2f40*/  VIADD R10, R88, 0xfffffffe ;  /* 0xfffffffe580a7836 */ /* 0x000fe20000000000 */
[----:B------:R-:W-:Y:S01]  /*2f50*/  MOV R9, 0x3f800000 ;  /* 0x3f80000000097802 */ /* 0x000fe20000000f00 */
[----:B------:R-:W-:Y:S01]  /*2f60*/  IMAD.MOV.U32 R12, RZ, RZ, R5 ;  /* 0x000000ffff0c7224 */ /* 0x000fe200078e0005 */
[----:B------:R-:W-:Y:S01]  /*2f70*/  CS2R R86, SRZ ;  /* 0x0000000000567805 */ /* 0x000fe2000001ff00 */
[----:B------:R-:W-:Y:S01]  /*2f80*/  IMAD.MOV.U32 R13, RZ, RZ, R3 ;  /* 0x000000ffff0d7224 */ /* 0x000fe200078e0003 */
[----:B------:R-:W-:Y:S02]  /*2f90*/  CS2R R82, SRZ ;  /* 0x0000000000527805 */ /* 0x000fe4000001ff00 */
[----:B------:R-:W-:Y:S02]  /*2fa0*/  CS2R R78, SRZ ;  /* 0x00000000004e7805 */ /* 0x000fe4000001ff00 */
[----:B------:R-:W-:Y:S02]  /*2fb0*/  CS2R R74, SRZ ;  /* 0x00000000004a7805 */ /* 0x000fe4000001ff00 */
[----:B------:R-:W-:-:S02]  /*2fc0*/  CS2R R70, SRZ ;  /* 0x0000000000467805 */ /* 0x000fc4000001ff00 */
[----:B------:R-:W-:Y:S02]  /*2fd0*/  CS2R R66, SRZ ;  /* 0x0000000000427805 */ /* 0x000fe4000001ff00 */
[----:B------:R-:W-:Y:S02]  /*2fe0*/  CS2R R62, SRZ ;  /* 0x00000000003e7805 */ /* 0x000fe4000001ff00 */
        /* <DEDUP_REMOVED lines=24> */
[----:B------:R-:W-:Y:S01]  /*3170*/  CS2R R24, SRZ ;  /* 0x0000000000187805 */ /* 0x000fe2000001ff00 */
[----:B------:R-:W-:Y:S01]  /*3180*/  UMOV UR4, UR39 ;  /* 0x0000002700047c82 */ /* 0x000fe20008000000 */
[----:B------:R-:W-:-:S05]  /*3190*/  UMOV UR5, UR38 ;  /* 0x0000002600057c82 */ /* 0x000fca0008000000 */
.L_x_25:
[----:B------:R-:W-:-:S04]  /*31a0*/  UISETP.NE.AND UP0, UPT, UR5, 0x1, UPT ;  /* 0x000000010500788c */ /* 0x000fc8000bf05270 */
[----:B------:R-:W-:-:S04]  /*31b0*/  USEL UR39, URZ, 0x1, UP0 ;  /* 0x000000013f277887 */ /* 0x000fc80008000000 */
[----:B------:R-:W-:Y:S01]  /*31c0*/  ULOP3.LUT UR39, UR4, UR39, URZ, 0x3c, !UPT ;  /* 0x0000002704277292 */ /* 0x000fe2000f8e3c3f */
[----:B------:R-:W-:Y:S11]  /*31d0*/  @!P0 BRA `(.L_x_15) ;  /* 0x0000000000048947 */ /* 0x000ff60003800000 */
[----:B------:R-:W-:Y:S01]  /*31e0*/  BPT.TRAP 0x1 ;  /* 0x000000040000795c */ /* 0x000fe20000300000 */
.L_x_15:
[----:B------:R-:W0:Y:S01]  /*31f0*/  S2UR UR11, SR_CgaCtaId ;  /* 0x00000000000b79c3 */ /* 0x000e220000008800 */
[----:B------:R-:W-:Y:S01]  /*3200*/  UIADD3 UR38, UR5, 0x1, URZ ;  /* 0x0000000105267890 */ /* 0x000fe2000fffe03f */
[----:B------:R-:W-:Y:S01]  /*3210*/  IMAD.U32 R0, RZ, RZ, UR39 ;  /* 0x00000027ff007e24 */ /* 0x000fe2000f8e00ff */
[----:B------:R-:W-:Y:S02]  /*3220*/  UMOV UR6, 0x400 ;  /* 0x0000040000067882 */ /* 0x000fe40000000000 */
[----:B------:R-:W-:Y:S02]  /*3230*/  UISETP.NE.AND UP0, UPT, UR38, 0x2, UPT ;  /* 0x000000022600788c */ /* 0x000fe4000bf05270 */
[----:B------:R-:W-:Y:S02]  /*3240*/  SHF.L.U32 R0, R0, 0x1f, RZ ;  /* 0x0000001f00007819 */ /* 0x000fe400000006ff */
[----:B------:R-:W-:Y:S02]  /*3250*/  USEL UR38, UR38, URZ, UP0 ;  /* 0x0000003f26267287 */ /* 0x000fe40008000000 */
[----:B0-----:R-:W-:-:S04]  /*3260*/  ULEA UR6, UR11, UR6, 0x18 ;  /* 0x000000060b067291 */ /* 0x001fc8000f8ec03f */
[----:B------:R-:W-:-:S09]  /*3270*/  ULEA UR7, UR38, UR6, 0x3 ;  /* 0x0000000626077291 */ /* 0x000fd2000f8e183f */
[----:B------:R0:W1:Y:S01]  /*3280*/  SYNCS.PHASECHK.TRANS64.TRYWAIT P1, [UR7+0x2a830], R0 ;  /* 0x02a83000ff0075a7 */ /* 0x0000620008020147 */
[----:B------:R-:W-:Y:S05]  /*3290*/  @!P0 BRA `(.L_x_16) ;  /* 0x0000000000048947 */ /* 0x000fea0003800000 */
[----:B------:R-:W-:Y:S01]  /*32a0*/  BPT.TRAP 0x1 ;  /* 0x000000040000795c */ /* 0x000fe20000300000 */
.L_x_16:
[----:B-1----:R-:W-:Y:S05]  /*32b0*/  @P1 BRA `(.L_x_17) ;  /* 0x0000000000081947 */ /* 0x002fea0003800000 */
[----:B------:R-:W1:Y:S02]  /*32c0*/  SYNCS.PHASECHK.TRANS64.TRYWAIT P1, [UR7+0x2a830], R0 ;  /* 0x02a83000ff0075a7 */ /* 0x000e640008020147 */
[----:B-1----:R-:W-:Y:S05]  /*32d0*/  @!P1 BRA `(.L_x_18) ;  /* 0x00000074002c9947 */ /* 0x002fea0003800000 */
.L_x_17:
[----:B------:R-:W-:Y:S01]  /*32e0*/  R2UR UR40, R6 ;  /* 0x00000000062872ca */ /* 0x000fe200000e0000 */
[----:B------:R-:W-:Y:S01]  /*32f0*/  UIMAD UR10, UR38, 0x900, UR60 ;  /* 0x00000900260a78a4 */ /* 0x000fe2000f8e023c */
[----:B------:R-:W-:Y:S01]  /*3300*/  R2UR UR41, R7 ;  /* 0x00000000072972ca */ /* 0x000fe200000e0000 */
[----:B------:R-:W-:Y:S01]  /*3310*/  WARPGROUP.ARRIVE ;  /* 0x00000000000079c5 */ /* 0x000fe20000000000 */
[----:B------:R-:W-:Y:S01]  /*3320*/  UMOV UR43, 0x40000040 ;  /* 0x40000040002b7882 */ /* 0x000fe20000000000 */
[----:B------:R-:W-:Y:S01]  /*3330*/  UIADD3 UR14, UR10, 0x302, URZ ;  /* 0x000003020a0e7890 */ /* 0x000fe2000fffe03f */
[-C--:B------:R-:W-:Y:S01]  /*3340*/  FMUL.FTZ R24, R24, R11.reuse ;  /* 0x0000000b18187220 */ /* 0x080fe20000410000 */
[----:B------:R-:W-:Y:S01]  /*3350*/  UMOV UR15, 0x40000040 ;  /* 0x40000040000f7882 */ /* 0x000fe20000000000 */
[----:B------:R-:W-:Y:S01]  /*3360*/  UMOV UR42, UR10 ;  /* 0x0000000a002a7c82 */ /* 0x000fe20008000000 */
[----:B------:R-:W-:Y:S01]  /*3370*/  UIADD3 UR18, UR10, 0x304, URZ ;  /* 0x000003040a127890 */ /* 0x000fe2000fffe03f */
[-C--:B------:R-:W-:Y:S01]  /*3380*/  FMUL.FTZ R25, R25, R11.reuse ;  /* 0x0000000b19197220 */ /* 0x080fe20000410000 */
[----:B------:R-:W-:Y:S01]  /*3390*/  UMOV UR19, 0x40000040 ;  /* 0x4000004000137882 */ /* 0x000fe20000000000 */
[----:B------:R-:W-:Y:S01]  /*33a0*/  UIADD3 UR22, UR10, 0x306, URZ ;  /* 0x000003060a167890 */ /* 0x000fe2000fffe03f */
[-C--:B------:R-:W-:Y:S01]  /*33b0*/  FMUL.FTZ R28, R28, R11.reuse ;  /* 0x0000000b1c1c7220 */ /* 0x080fe20000410000 */
[----:B------:R-:W-:Y:S01]  /*33c0*/  UMOV UR23, 0x40000040 ;  /* 0x4000004000177882 */ /* 0x000fe20000000000 */
[----:B------:R-:W-:Y:S01]  /*33d0*/  HGMMA.64x96x16.F32 R88, gdesc[UR40], RZ, !UPT, gsb0 ;  /* 0x01600000285879f0 */ /* 0x000fe2000c0008ff */
[----:B------:R-:W-:Y:S01]  /*33e0*/  UIADD3 UR42, UR10, 0x2, URZ ;  /* 0x000000020a2a7890 */ /* 0x000fe2000fffe03f */
[-C--:B------:R-:W-:Y:S01]  /*33f0*/  FMUL.FTZ R29, R29, R11.reuse ;  /* 0x0000000b1d1d7220 */ /* 0x080fe20000410000 */
[----:B------:R-:W-:Y:S01]  /*3400*/  UMOV UR40, UR56 ;  /* 0x0000003800287c82 */ /* 0x000fe20008000000 */
[----:B------:R-:W-:Y:S01]  /*3410*/  UMOV UR41, UR57 ;  /* 0x0000003900297c82 */ /* 0x000fe20008000000 */
[----:B------:R-:W-:Y:S01]  /*3420*/  UMOV UR43, 0x40000040 ;  /* 0x40000040002b7882 */ /* 0x000fe20000000000 */
[----:B------:R-:W-:Y:S01]  /*3430*/  UIADD3 UR26, UR10, 0x600, URZ ;  /* 0x000006000a1a7890 */ /* 0x000fe2000fffe03f */
[-C--:B------:R-:W-:Y:S01]  /*3440*/  FMUL.FTZ R32, R32, R11.reuse ;  /* 0x0000000b20207220 */ /* 0x080fe20000410000 */
[----:B------:R-:W-:Y:S01]  /*3450*/  UMOV UR27, 0x40000040 ;  /* 0x40000040001b7882 */ /* 0x000fe20000000000 */
[----:B------:R-:W-:Y:S01]  /*3460*/  UIADD3 UR30, UR10, 0x602, URZ ;  /* 0x000006020a1e7890 */ /* 0x000fe2000fffe03f */
[-C--:B------:R-:W-:Y:S01]  /*3470*/  FMUL.FTZ R33, R33, R11.reuse ;  /* 0x0000000b21217220 */ /* 0x080fe20000410000 */
[----:B------:R-:W-:Y:S01]  /*3480*/  UMOV UR31, 0x40000040 ;  /* 0x40000040001f7882 */ /* 0x000fe20000000000 */
[----:B------:R-:W-:Y:S01]  /*3490*/  UIADD3 UR34, UR10, 0x604, URZ ;  /* 0x000006040a227890 */ /* 0x000fe2000fffe03f */
[-C--:B------:R-:W-:Y:S01]  /*34a0*/  FMUL.FTZ R36, R36, R11.reuse ;  /* 0x0000000b24247220 */ /* 0x080fe20000410000 */
[----:B------:R-:W-:Y:S01]  /*34b0*/  UMOV UR35, 0x40000040 ;  /* 0x4000004000237882 */ /* 0x000fe20000000000 */
[-C--:B------:R-:W-:Y:S01]  /*34c0*/  FMUL.FTZ R37, R37, R11.reuse ;  /* 0x0000000b25257220 */ /* 0x080fe20000410000 */
        /* <DEDUP_REMOVED lines=23> */
[----:B------:R-:W-:Y:S01]  /*3640*/  FMUL.FTZ R85, R85, R11 ;  /* 0x0000000b55557220 */ /* 0x000fe20000410000 */
        /* <DEDUP_REMOVED lines=32> */
[----:B------:R-:W-:-:S02]  /*3850*/  WARPGROUP.DEPBAR.LE gsb0, 0x0 ;  /* 0x00008000000079c5 */ /* 0x000fc40000010000 */
[----:B------:R-:W-:-:S06]  /*3860*/  WARPGROUP.ARRIVE ;  /* 0x00000000000079c5 */ /* 0x000fcc0000000000 */
[----:B------:R-:W-:Y:S01]  /*3870*/  HGMMA.64x96x16.F32 R88, gdesc[UR40], R88, gsb0 ;  /* 0x01600000285879f0 */ /* 0x000fe20008000858 */
[----:B------:R-:W-:Y:S01]  /*3880*/  UIADD3 UR42, UR10, 0x4, URZ ;  /* 0x000000040a2a7890 */ /* 0x000fe2000fffe03f */
[----:B------:R-:W-:Y:S01]  /*3890*/  UMOV UR40, UR52 ;  /* 0x0000003400287c82 */ /* 0x000fe20008000000 */
[----:B------:R-:W-:Y:S01]  /*38a0*/  UMOV UR41, UR53 ;  /* 0x0000003500297c82 */ /* 0x000fe20008000000 */
[----:B------:R-:W-:Y:S01]  /*38b0*/  UMOV UR43, 0x40000040 ;  /* 0x40000040002b7882 */ /* 0x000fe20000000000 */
[----:B------:R-:W-:Y:S02]  /*38c0*/  WARPGROUP.DEPBAR.LE gsb0, 0x0 ;  /* 0x00008000000079c5 */ /* 0x000fe40000010000 */
        /* <DEDUP_REMOVED lines=44> */
.L_x_19:
[----:B------:R-:W-:Y:S01]  /*3b90*/  ULEA UR10, UR5, UR6, 0x3 ;  /* 0x00000006050a7291 */ /* 0x000fe2000f8e183f */
[----:B01----:R-:W-:-:S05]  /*3ba0*/  IMAD.U32 R0, RZ, RZ, UR4 ;  /* 0x00000004ff007e24 */ /* 0x003fca000f8e00ff */
[----:B------:R-:W-:-:S04]  /*3bb0*/  SHF.L.U32 R0, R0, 0x1f, RZ ;  /* 0x0000001f00007819 */ /* 0x000fc800000006ff */
[----:B------:R0:W1:Y:S01]  /*3bc0*/  SYNCS.PHASECHK.TRANS64.TRYWAIT P1, [UR10+0x2a850], R0 ;  /* 0x02a85000ff0075a7 */ /* 0x000062000802014a */
[----:B------:R-:W-:Y:S05]  /*3bd0*/  @!P0 BRA `(.L_x_20) ;  /* 0x0000000000048947 */ /* 0x000fea0003800000 */
[----:B------:R-:W-:Y:S01]  /*3be0*/  BPT.TRAP 0x1 ;  /* 0x000000040000795c */ /* 0x000fe20000300000 */
.L_x_20:
[----:B-1----:R-:W-:Y:S05]  /*3bf0*/  @P1 BRA `(.L_x_21) ;  /* 0x0000000000081947 */ /* 0x002fea0003800000 */
[----:B------:R-:W1:Y:S02]  /*3c00*/  SYNCS.PHASECHK.TRANS64.TRYWAIT P1, [UR10+0x2a850], R0 ;  /* 0x02a85000ff0075a7 */ /* 0x000e64000802014a */
[----:B-1----:R-:W-:Y:S05]  /*3c10*/  @!P1 BRA `(.L_x_22) ;  /* 0x0000006800f49947 */ /* 0x002fea0003800000 */
.L_x_21:
[----:B------:R-:W-:Y:S01]  /*3c20*/  UIADD3 UR6, UR6, 0x400, URZ ;  /* 0x0000040006067890 */ /* 0x000fe2000fffe03f */
[----:B------:R-:W-:Y:S01]  /*3c30*/  WARPGROUP.ARRIVE ;  /* 0x00000000000079c5 */ /* 0x000fe20000000000 */
[----:B------:R-:W-:Y:S02]  /*3c40*/  UMOV UR15, 0x40000040 ;  /* 0x40000040000f7882 */ /* 0x000fe40000000000 */
[----:B------:R-:W-:-:S04]  /*3c50*/  USHF.R.U32.HI UR6, URZ, 0x4, UR6 ;  /* 0x000000043f067899 */ /* 0x000fc80008011606 */
[----:B------:R-:W-:-:S04]  /*3c60*/  ULOP3.LUT UR6, UR6, 0x3fff, URZ, 0xc0, !UPT ;  /* 0x00003fff06067892 */ /* 0x000fc8000f8ec03f */
[----:B------:R-:W-:-:S04]  /*3c70*/  ULOP3.LUT UR4, UR6, 0x3000000, URZ, 0xfc, !UPT ;  /* 0x0300000006047892 */ /* 0x000fc8000f8efc3f */
[----:B------:R-:W-:-:S07]  /*3c80*/  UIMAD UR4, UR5, 0x600, UR4 ;  /* 0x00000600050478a4 */ /* 0x000fce000f8e0204 */
[----:B------:R-:W-:Y:S02]  /*3c90*/  UMOV UR14, UR4 ;  /* 0x00000004000e7c82 */ /* 0x000fe40008000000 */
[----:B------:R-:W-:Y:S01]  /*3ca0*/  HGMMA.64x128x16.F32 R24, R136, gdesc[UR12].tnspB, R24, gsb0 ;  /* 0x41e0000c88187df0 */ /* 0x000fe20008000818 */
[----:B------:R-:W-:Y:S01]  /*3cb0*/  UIADD3 UR14, UR4, 0x80, URZ ;  /* 0x00000080040e7890 */ /* 0x000fe2000fffe03f */
[----:B------:R-:W-:Y:S01]  /*3cc0*/  UMOV UR15, 0x40000040 ;  /* 0x40000040000f7882 */ /* 0x000fe20000000000 */
[----:B------:R-:W-:Y:S02]  /*3cd0*/  WARPGROUP.DEPBAR.LE gsb0, 0x0 ;  /* 0x00008000000079c5 */ /* 0x000fe40000010000 */
[----:B------:R-:W-:-:S07]  /*3ce0*/  WARPGROUP.ARRIVE ;  /* 0x00000000000079c5 */ /* 0x000fce0000000000 */
        /* <DEDUP_REMOVED lines=13> */
[----:B------:R-:W-:Y:S01]  /*3dc0*/  UIADD3 UR4, UR4, 0x280, URZ ;  /* 0x0000028004047890 */ /* 0x000fe2000fffe03f */
[----:B------:R-:W-:Y:S02]  /*3dd0*/  WARPGROUP.DEPBAR.LE gsb0, 0x0 ;  /* 0x00008000000079c5 */ /* 0x000fe40000010000 */
[----:B------:R-:W-:-:S06]  /*3de0*/  WARPGROUP.ARRIVE ;  /* 0x00000000000079c5 */ /* 0x000fcc0000000000 */
[----:B------:R-:W-:Y:S01]  /*3df0*/  HGMMA.64x128x16.F32 R24, R152, gdesc[UR12].tnspB, R24, gsb0 ;  /* 0x41e0000c98187df0 */ /* 0x000fe20008000818 */
[----:B------:R-:W-:Y:S01]  /*3e00*/  UMOV UR14, UR4 ;  /* 0x00000004000e7c82 */ /* 0x000fe20008000000 */
[----:B------:R-:W-:Y:S01]  /*3e10*/  UMOV UR15, 0x40000040 ;  /* 0x40000040000f7882 */ /* 0x000fe20000000000 */
[----:B------:R-:W-:Y:S02]  /*3e20*/  WARPGROUP.DEPBAR.LE gsb0, 0x0 ;  /* 0x00008000000079c5 */ /* 0x000fe40000010000 */
[----:B------:R-:W-:-:S07]  /*3e30*/  WARPGROUP.ARRIVE ;  /* 0x00000000000079c5 */ /* 0x000fce0000000000 */
[----:B------:R-:W-:Y:S03]  /*3e40*/  HGMMA.64x128x16.F32 R24, R156, gdesc[UR12].tnspB, R24, gsb0 ;  /* 0x41e0000c9c187df0 */ /* 0x000fe60008000818 */
[----:B------:R-:W-:Y:S02]  /*3e50*/  WARPGROUP.DEPBAR.LE gsb0, 0x0 ;  /* 0x00008000000079c5 */ /* 0x000fe40000010000 */
[----:B------:R-:W-:Y:S05]  /*3e60*/  @!P0 BRA `(.L_x_23) ;  /* 0x0000000000048947 */ /* 0x000fea0003800000 */
[----:B------:R-:W-:Y:S01]  /*3e70*/  BPT.TRAP 0x1 ;  /* 0x000000040000795c */ /* 0x000fe20000300000 */
.L_x_23:
[----:B01----:R-:W-:Y:S01]  /*3e80*/  FMNMX.FTZ R0, R88, R13, !PT ;  /* 0x0000000d58007209 */ /* 0x003fe20007810000 */
[----:B------:R-:W-:Y:S01]  /*3e90*/  UIADD3 UR7, UR7, 0x2a840, URZ ;  /* 0x0002a84007077890 */ /* 0x000fe2000fffe03f */
[----:B------:R-:W-:Y:S02]  /*3ea0*/  FMNMX.FTZ R14, R90, R12, !PT ;  /* 0x0000000c5a0e7209 */ /* 0x000fe40007810000 */
[----:B------:R-:W-:Y:S01]  /*3eb0*/  FMNMX.FTZ R3, R89, R0, !PT ;  /* 0x0000000059037209 */ /* 0x000fe20007810000 */
[----:B------:R-:W-:Y:S01]  /*3ec0*/  UPRMT UR7, UR11, 0x654, UR7 ;  /* 0x000006540b077896 */ /* 0x000fe20008000007 */
[----:B------:R-:W-:Y:S02]  /*3ed0*/  FMNMX.FTZ R5, R91, R14, !PT ;  /* 0x0000000e5b057209 */ /* 0x000fe40007810000 */
[----:B------:R-:W-:Y:S02]  /*3ee0*/  FMNMX.FTZ R0, R92, R3, !PT ;  /* 0x000000035c007209 */ /* 0x000fe40007810000 */
[----:B------:R-:W-:-:S02]  /*3ef0*/  FMNMX.FTZ R14, R94, R5, !PT ;  /* 0x000000055e0e7209 */ /* 0x000fc40007810000 */
[----:B------:R-:W-:Y:S02]  /*3f00*/  FMNMX.FTZ R3, R93, R0, !PT ;  /* 0x000000005d037209 */ /* 0x000fe40007810000 */
[----:B------:R-:W-:Y:S01]  /*3f10*/  FMNMX.FTZ R5, R95, R14, !PT ;  /* 0x0000000e5f057209 */ /* 0x000fe20007810000 */
[----:B------:R-:W-:Y:S01]  /*3f20*/  SYNCS.ARRIVE.TRANS64.RED.A1T0 RZ, [UR7], RZ ;  /* 0x000000ffffff79a7 */ /* 0x000fe20008100407 */
[----:B------:R-:W-:Y:S02]  /*3f30*/  FMNMX.FTZ R0, R96, R3, !PT ;  /* 0x0000000360007209 */ /* 0x000fe40007810000 */
[----:B------:R-:W-:Y:S02]  /*3f40*/  FMNMX.FTZ R14, R98, R5, !PT ;  /* 0x00000005620e7209 */ /* 0x000fe40007810000 */
[----:B------:R-:W-:Y:S02]  /*3f50*/  FMNMX.FTZ R3, R97, R0, !PT ;  /* 0x0000000061037209 */ /* 0x000fe40007810000 */
[----:B------:R-:W-:-:S02]  /*3f60*/  FMNMX.FTZ R5, R99, R14, !PT ;  /* 0x0000000e63057209 */ /* 0x000fc40007810000 */
[----:B------:R-:W-:Y:S02]  /*3f70*/  FMNMX.FTZ R0, R100, R3, !PT ;  /* 0x0000000364007209 */ /* 0x000fe40007810000 */
[----:B------:R-:W-:Y:S02]  /*3f80*/  FMNMX.FTZ R14, R102, R5, !PT ;  /* 0x00000005660e7209 */ /* 0x000fe40007810000 */
        /* <DEDUP_REMOVED lines=33> */
[----:B------:R-:W-:-:S03]  /*41a0*/  FMNMX.FTZ R14, R135, R14, !PT ;  /* 0x0000000e870e7209 */ /* 0x000fc60007810000 */
[----:B------:R-:W0:Y:S04]  /*41b0*/  SHFL.BFLY PT, R0, R9, 0x2, 0x1f ;  /* 0x0c401f0009007f89 */ /* 0x000e2800000e0000 */
[----:B------:R-:W1:Y:S01]  /*41c0*/  SHFL.BFLY PT, R3, R14, 0x2, 0x1f ;  /* 0x0c401f000e037f89 */ /* 0x000e6200000e0000 */
[----:B0-----:R-:W-:Y:S02]  /*41d0*/  FMNMX.FTZ R15, R9, R0, !PT ;  /* 0x00000000090f7209 */ /* 0x001fe40007810000 */
[----:B------:R-:W0:Y:S01]  /*41e0*/  LDC R0, c[0x0][0x988] ;  /* 0x00026200ff007b82 */ /* 0x000e220000000800 */
[----:B-1----:R-:W-:Y:S02]  /*41f0*/  FMNMX.FTZ R21, R14, R3, !PT ;  /* 0x000000030e157209 */ /* 0x002fe40007810000 */
[----:B------:R-:W1:Y:S04]  /*4200*/  SHFL.BFLY PT, R20, R15, 0x1, 0x1f ;  /* 0x0c201f000f147f89 */ /* 0x000e6800000e0000 */
[----:B------:R-:W2:Y:S01]  /*4210*/  SHFL.BFLY PT, R136, R21, 0x1, 0x1f ;  /* 0x0c201f0015887f89 */ /* 0x000ea200000e0000 */
[----:B-1----:R-:W-:-:S02]  /*4220*/  FMNMX.FTZ R3, R15, R20, !PT ;  /* 0x000000140f037209 */ /* 0x002fc40007810000 */
[----:B--2---:R-:W-:-:S03]  /*4230*/  FMNMX.FTZ R5, R21, R136, !PT ;  /* 0x0000008815057209 */ /* 0x004fc60007810000 */
[C---:B0-----:R-:W-:Y:S01]  /*4240*/  FMUL.FTZ R137, R3.reuse, R0 ;  /* 0x0000000003897220 */ /* 0x041fe20000410000 */
[----:B------:R-:W-:-:S03]  /*4250*/  FADD.FTZ R11, -R3, R13 ;  /* 0x0000000d030b7221 */ /* 0x000fc60000010100 */
[-CC-:B------:R-:W-:Y:S01]  /*4260*/  FFMA.FTZ R13, R89, R0.reuse, -R137.reuse ;  /* 0x00000000590d7223 */ /* 0x180fe20000010889 */
[-CC-:B------:R-:W-:Y:S01]  /*4270*/  FFMA.FTZ R89, R101, R0.reuse, -R137.reuse ;  /* 0x0000000065597223 */ /* 0x180fe20000010889 */
[-CC-:B------:R-:W-:Y:S01]  /*4280*/  FFMA.FTZ R101, R113, R0.reuse, -R137.reuse ;  /* 0x0000000071657223 */ /* 0x180fe20000010889 */
[-CC-:B------:R-:W-:Y:S01]  /*4290*/  FFMA.FTZ R113, R125, R0.reuse, -R137.reuse ;  /* 0x000000007d717223 */ /* 0x180fe20000010889 */
[C---:B------:R-:W-:Y:S01]  /*42a0*/  FADD.FTZ R9, -R5.reuse, R12 ;  /* 0x0000000c05097221 */ /* 0x040fe20000010100 */
[-C--:B------:R-:W-:Y:S01]  /*42b0*/  FMUL.FTZ R125, R5, R0.reuse ;  /* 0x00000000057d7220 */ /* 0x080fe20000410000 */
[-C--:B------:R-:W-:Y:S01]  /*42c0*/  FMUL.FTZ R11, R11, R0.reuse ;  /* 0x000000000b0b7220 */ /* 0x080fe20000410000 */
[-CC-:B------:R-:W-:Y:S01]  /*42d0*/  FFMA.FTZ R136, R88, R0.reuse, -R137.reuse ;  /* 0x0000000058887223 */ /* 0x180fe20000010889 */
[-C--:B------:R-:W-:Y:S01]  /*42e0*/  FMUL.FTZ R9, R9, R0.reuse ;  /* 0x0000000009097220 */ /* 0x080fe20000410000 */
[-CC-:B------:R-:W-:Y:S01]  /*42f0*/  FFMA.FTZ R15, R93, R0.reuse, -R137.reuse ;  /* 0x000000005d0f7223 */ /* 0x180fe20000010889 */
[-C--:B------:R-:W-:Y:S01]  /*4300*/  FFMA.FTZ R21, R97, R0.reuse, -R137 ;  /* 0x0000000061157223 */ /* 0x080fe20000010889 */
[-C--:B------:R-:W-:Y:S01]  /*4310*/  FFMA.FTZ R12, R90, R0.reuse, -R125 ;  /* 0x000000005a0c7223 */ /* 0x080fe2000001087d */
[-CC-:B------:R-:W-:Y:S01]  /*4320*/  FFMA.FTZ R93, R105, R0.reuse, -R137.reuse ;  /* 0x00000000695d7223 */ /* 0x180fe20000010889 */
        /* <DEDUP_REMOVED lines=15> */
[-C--:B------:R-:W-:Y:S01]  /*4420*/  FFMA.FTZ R121, R133, R0.reuse, -R137 ;  /* 0x0000000085797223 */ /* 0x080fe20000010889 */
        /* <DEDUP_REMOVED lines=17> */
[----:B------:R-:W0:Y:S01]  /*4540*/  MUFU.EX2 R136, R136 ;  /* 0x0000008800887308 */ /* 0x000e220000000800 */
[-CC-:B------:R-:W-:Y:S01]  /*4550*/  FFMA.FTZ R122, R122, R0.reuse, -R125.reuse ;  /* 0x000000007a7a7223 */ /* 0x180fe2000001087d */
[-CC-:B------:R-:W-:Y:S01]  /*4560*/  FFMA.FTZ R123, R123, R0.reuse, -R125.reuse ;  /* 0x000000007b7b7223 */ /* 0x180fe2000001087d */
[-CC-:B------:R-:W-:Y:S01]  /*4570*/  FFMA.FTZ R126, R126, R0.reuse, -R125.reuse ;  /* 0x000000007e7e7223 */ /* 0x180fe2000001087d */
[-CC-:B------:R-:W-:Y:S01]  /*4580*/  FFMA.FTZ R127, R127, R0.reuse, -R125.reuse ;  /* 0x000000007f7f7223 */ /* 0x180fe2000001087d */
[-CC-:B------:R-:W-:Y:S01]  /*4590*/  FFMA.FTZ R130, R130, R0.reuse, -R125.reuse ;  /* 0x0000000082827223 */ /* 0x180fe2000001087d */
[-CC-:B------:R-:W-:Y:S01]  /*45a0*/  FFMA.FTZ R131, R131, R0.reuse, -R125.reuse ;  /* 0x0000000083837223 */ /* 0x180fe2000001087d */
[-CC-:B------:R-:W-:Y:S01]  /*45b0*/  FFMA.FTZ R134, R134, R0.reuse, -R125.reuse ;  /* 0x0000000086867223 */ /* 0x180fe2000001087d */
[----:B------:R-:W1:Y:S01]  /*45c0*/  MUFU.EX2 R12, R12 ;  /* 0x0000000c000c7308 */ /* 0x000e620000000800 */
[----:B------:R-:W-:-:S07]  /*45d0*/  FFMA.FTZ R125, R135, R0, -R125 ;  /* 0x00000000877d7223 */ /* 0x000fce000001087d */
[----:B------:R-:W2:Y:S01]  /*45e0*/  MUFU.EX2 R13, R13 ;  /* 0x0000000d000d7308 */ /* 0x000ea20000000800 */
[----:B0-----:R-:W-:-:S07]  /*45f0*/  FFMA.FTZ R8, R11, R8, R136 ;  /* 0x000000080b087223 */ /* 0x001fce0000010088 */
[----:B------:R-:W0:Y:S01]  /*4600*/  MUFU.EX2 R137, R137 ;  /* 0x0000008900897308 */ /* 0x000e220000000800 */
[----:B-1----:R-:W-:-:S07]  /*4610*/  FFMA.FTZ R4, R9, R4, R12 ;  /* 0x0000000409047223 */ /* 0x002fce000001000c */
[----:B------:R-:W1:Y:S01]  /*4620*/  MUFU.EX2 R138, R138 ;  /* 0x0000008a008a7308 */ /* 0x000e620000000800 */
[----:B--2---:R-:W-:-:S07]  /*4630*/  FADD.FTZ R91, R13, R8 ;  /* 0x000000080d5b7221 */ /* 0x004fce0000010000 */
[----:B------:R-:W2:Y:S01]  /*4640*/  MUFU.EX2 R139, R139 ;  /* 0x0000008b008b7308 */ /* 0x000ea20000000800 */
[----:B0-----:R-:W-:-:S07]  /*4650*/  FADD.FTZ R4, R137, R4 ;  /* 0x0000000489047221 */ /* 0x001fce0000010000 */
[----:B------:R-:W0:Y:S01]  /*4660*/  MUFU.EX2 R15, R15 ;  /* 0x0000000f000f7308 */ /* 0x000e220000000800 */
[----:B-1----:R-:W-:-:S07]  /*4670*/  FADD.FTZ R8, R138, R91 ;  /* 0x0000005b8a087221 */ /* 0x002fce0000010000 */
        /* <DEDUP_REMOVED lines=81> */
[----:B0-----:R-:W-:Y:S01]  /*4b90*/  FADD.FTZ R4, R159, R4 ;  /* 0x000000049f047221 */ /* 0x001fe20000010000 */
[----:B-1----:R-:W-:-:S03]  /*4ba0*/  FADD.FTZ R8, R121, R8 ;  /* 0x0000000879087221 */ /* 0x002fc60000010000 */
[----:B--2---:R-:W-:Y:S01]  /*4bb0*/  FADD.FTZ R4, R125, R4 ;  /* 0x000000047d047221 */ /* 0x004fe20000010000 */
[----:B------:R-:W-:Y:S06]  /*4bc0*/  @!P0 BRA `(.L_x_24) ;  /* 0x0000000000048947 */ /* 0x000fec0003800000 */
[----:B------:R-:W-:Y:S01]  /*4bd0*/  BPT.TRAP 0x1 ;  /* 0x000000040000795c */ /* 0x000fe20000300000 */
.L_x_24:
[----:B------:R-:W-:Y:S01]  /*4be0*/  UIADD3 UR10, UR10, 0x2a860, URZ ;  /* 0x0002a8600a0a7890 */ /* 0x000fe2000fffe03f */
[C---:B------:R-:W-:Y:S01]  /*4bf0*/  ISETP.GT.AND P1, PT, R10.reuse, RZ, PT ;  /* 0x000000ff0a00720c */ /* 0x040fe20003f24270 */
[----:B------:R-:W-:Y:S01]  /*4c00*/  UMOV UR4, UR39 ;  /* 0x0000002700047c82 */ /* 0x000fe20008000000 */
[----:B------:R-:W-:Y:S01]  /*4c10*/  UMOV UR5, UR38 ;  /* 0x0000002600057c82 */ /* 0x000fe20008000000 */
[----:B------:R-:W-:Y:S01]  /*4c20*/  UPRMT UR10, UR11, 0x654, UR10 ;  /* 0x000006540b0a7896 */ /* 0x000fe2000800000a */
[----:B------:R-:W-:Y:S01]  /*4c30*/  F2FP.F16.F32.PACK_AB R136, R13, R136 ;  /* 0x000000880d88723e */ /* 0x000fe200000000ff */
[----:B------:R-:W-:Y:S01]  /*4c40*/  VIADD R10, R10, 0xffffffff ;  /* 0xffffffff0a0a7836 */ /* 0x000fe20000000000 */
[----:B------:R-:W-:Y:S01]  /*4c50*/  F2FP.F16.F32.PACK_AB R137, R137, R12 ;  /* 0x0000000c8989723e */ /* 0x000fe200000000ff */
[----:B------:R-:W-:Y:S01]  /*4c60*/  IMAD.MOV.U32 R13, RZ, RZ, R3 ;  /* 0x000000ffff0d7224 */ /* 0x000fe200078e0003 */
[----:B------:R-:W-:Y:S02]  /*4c70*/  F2FP.F16.F32.PACK_AB R138, R15, R138 ;  /* 0x0000008a0f8a723e */ /* 0x000fe400000000ff */
[----:B------:R-:W-:-:S02]  /*4c80*/  F2FP.F16.F32.PACK_AB R139, R95, R139 ;  /* 0x0000008b5f8b723e */ /* 0x000fc400000000ff */
[----:B------:R-:W-:Y:S01]  /*4c90*/  SYNCS.ARRIVE.TRANS64.RED.A1T0 RZ, [UR10], RZ ;  /* 0x000000ffffff79a7 */ /* 0x000fe2000810040a */
[----:B------:R-:W-:Y:S02]  /*4ca0*/  F2FP.F16.F32.PACK_AB R140, R21, R140 ;  /* 0x0000008c158c723e */ /* 0x000fe400000000ff */
[----:B------:R-:W-:Y:S02]  /*4cb0*/  F2FP.F16.F32.PACK_AB R141, R99, R141 ;  /* 0x0000008d638d723e */ /* 0x000fe400000000ff */
[----:B------:R-:W-:Y:S02]  /*4cc0*/  F2FP.F16.F32.PACK_AB R142, R89, R142 ;  /* 0x0000008e598e723e */ /* 0x000fe400000000ff */
[----:B------:R-:W-:Y:S02]  /*4cd0*/  F2FP.F16.F32.PACK_AB R143, R103, R143 ;  /* 0x0000008f678f723e */ /* 0x000fe400000000ff */
[----:B------:R-:W-:Y:S02]  /*4ce0*/  F2FP.F16.F32.PACK_AB R144, R93, R144 ;  /* 0x000000905d90723e */ /* 0x000fe400000000ff */
[----:B------:R-:W-:-:S02]  /*4cf0*/  F2FP.F16.F32.PACK_AB R145, R107, R145 ;  /* 0x000000916b91723e */ /* 0x000fc400000000ff */
        /* <DEDUP_REMOVED lines=14> */
[----:B------:R-:W-:Y:S01]  /*4de0*/  MOV R12, R5 ;  /* 0x00000005000c7202 */ /* 0x000fe20000000f00 */
[----:B------:R-:W-:Y:S06]  /*4df0*/  @P1 BRA `(.L_x_25) ;  /* 0xffffffe000e81947 */ /* 0x000fec000383ffff */
.L_x_14:
[----:B------:R-:W-:Y:S06]  /*4e00*/  BAR.ARV 0x8, 0x180 ;  /* 0x0206000000007b1d */ /* 0x000fec0000002000 */
        /* <DEDUP_REMOVED lines=64> */
[----:B------:R-:W-:Y:S06]  /*5210*/  @!P0 BRA `(.L_x_26) ;  /* 0x0000000000048947 */ /* 0x000fec0003800000 */
[----:B------:R-:W-:Y:S01]  /*5220*/  BPT.TRAP 0x1 ;  /* 0x000000040000795c */ /* 0x000fe20000300000 */
.L_x_26:
[----:B------:R-:W0:Y:S01]  /*5230*/  S2UR UR13, SR_CgaCtaId ;  /* 0x00000000000d79c3 */ /* 0x000e220000008800 */
[----:B------:R-:W-:Y:S01]  /*5240*/  UMOV UR4, 0x400 ;  /* 0x0000040000047882 */ /* 0x000fe20000000000 */
[----:B------:R-:W-:-:S05]  /*5250*/  IMAD.U32 R6, RZ, RZ, UR39 ;  /* 0x00000027ff067e24 */ /* 0x000fca000f8e00ff */
[----:B------:R-:W-:Y:S01]  /*5260*/  SHF.L.U32 R6, R6, 0x1f, RZ ;  /* 0x0000001f06067819 */ /* 0x000fe200000006ff */
[----:B0-----:R-:W-:-:S04]  /*5270*/  ULEA UR4, UR13, UR4, 0x18 ;  /* 0x000000040d047291 */ /* 0x001fc8000f8ec03f */
[----:B------:R-:W-:-:S09]  /*5280*/  ULEA UR10, UR38, UR4, 0x3 ;  /* 0x00000004260a7291 */ /* 0x000fd2000f8e183f */
[----:B------:R0:W1:Y:S01]  /*5290*/  SYNCS.PHASECHK.TRANS64.TRYWAIT P1, [UR10+0x2a850], R6 ;  /* 0x02a85006ff0075a7 */ /* 0x000062000802014a */
[----:B------:R-:W-:Y:S05]  /*52a0*/  @!P0 BRA `(.L_x_27) ;  /* 0x0000000000048947 */ /* 0x000fea0003800000 */
[----:B------:R-:W-:Y:S01]  /*52b0*/  BPT.TRAP 0x1 ;  /* 0x000000040000795c */ /* 0x000fe20000300000 */
.L_x_27:
[----:B-1----:R-:W-:Y:S05]  /*52c0*/  @P1 BRA `(.L_x_28) ;  /* 0x0000000000081947 */ /* 0x002fea0003800000 */
[----:B------:R-:W1:Y:S02]  /*52d0*/  SYNCS.PHASECHK.TRANS64.TRYWAIT P1, [UR10+0x2a850], R6 ;  /* 0x02a85006ff0075a7 */ /* 0x000e64000802014a */
[----:B-1----:R-:W-:Y:S05]  /*52e0*/  @!P1 BRA `(.L_x_29) ;  /* 0x0000005400589947 */ /* 0x002fea0003800000 */
.L_x_28:
[----:B------:R-:W-:Y:S01]  /*52f0*/  UIADD3 UR5, UR4, 0x400, URZ ;  /* 0x0000040004057890 */ /* 0x000fe2000fffe03f */
[----:B------:R-:W-:Y:S01]  /*5300*/  WARPGROUP.ARRIVE ;  /* 0x00000000000079c5 */ /* 0x000fe20000000000 */
[----:B------:R-:W-:Y:S01]  /*5310*/  UMOV UR7, 0x40000040 ;  /* 0x4000004000077882 */ /* 0x000fe20000000000 */
[----:B------:R-:W-:Y:S01]  /*5320*/  UMOV UR15, 0x40000040 ;  /* 0x40000040000f7882 */ /* 0x000fe20000000000 */
[----:B------:R-:W-:Y:S01]  /*5330*/  USHF.R.U32.HI UR5, URZ, 0x4, UR5 ;  /* 0x000000043f057899 */ /* 0x000fe20008011605 */
[----:B-1----:R-:W1:Y:S01]  /*5340*/  SHFL.BFLY PT, R7, R8, 0x2, 0x1f ;  /* 0x0c401f0008077f89 */ /* 0x002e6200000e0000 */
[----:B------:R-:W-:Y:S02]  /*5350*/  IMAD.MOV.U32 R89, RZ, RZ, -0x800000 ;  /* 0xff800000ff597424 */ /* 0x000fe400078e00ff */
[----:B------:R-:W-:Y:S01]  /*5360*/  ULOP3.LUT UR5, UR5, 0x3fff, URZ, 0xc0, !UPT ;  /* 0x00003fff05057892 */ /* 0x000fe2000f8ec03f */
[----:B------:R-:W2:Y:S01]  /*5370*/  SHFL.BFLY PT, R9, R4, 0x2, 0x1f ;  /* 0x0c401f0004097f89 */ /* 0x000ea200000e0000 */
[----:B------:R-:W-:-:S02]  /*5380*/  IMAD.MOV.U32 R88, RZ, RZ, -0x800000 ;  /* 0xff800000ff587424 */ /* 0x000fc400078e00ff */
[----:B------:R-:W-:-:S04]  /*5390*/  ULOP3.LUT UR5, UR5, 0x3000000, URZ, 0xfc, !UPT ;  /* 0x0300000005057892 */ /* 0x000fc8000f8efc3f */
[----:B------:R-:W-:-:S04]  /*53a0*/  UIMAD UR6, UR38, 0x600, UR5 ;  /* 0x00000600260678a4 */ /* 0x000fc8000f8e0205 */
[----:B------:R-:W-:-:S05]  /*53b0*/  UIADD3 UR8, UR6, 0x80, URZ ;  /* 0x0000008006087890 */ /* 0x000fca000fffe03f */
[----:B------:R-:W-:Y:S01]  /*53c0*/  HGMMA.64x128x16.F32 R24, R136, gdesc[UR4].tnspB, R24, gsb0 ;  /* 0x41e0000488187df0 */ /* 0x000fe20008000818 */
[----:B------:R-:W-:Y:S01]  /*53d0*/  UMOV UR7, 0x40000040 ;  /* 0x4000004000077882 */ /* 0x000fe20000000000 */
[----:B------:R-:W-:Y:S01]  /*53e0*/  UMOV UR14, UR8 ;  /* 0x00000008000e7c82 */ /* 0x000fe20008000000 */
[----:B------:R-:W-:Y:S01]  /*53f0*/  UIADD3 UR8, UR6, 0x100, URZ ;  /* 0x0000010006087890 */ /* 0x000fe2000fffe03f */
[----:B-1----:R-:W-:Y:S01]  /*5400*/  FADD.FTZ R7, R7, R8 ;  /* 0x0000000807077221 */ /* 0x002fe20000010000 */
[----:B--2---:R-:W-:-:S04]  /*5410*/  FADD.FTZ R9, R9, R4 ;  /* 0x0000000409097221 */ /* 0x004fc80000010000 */
[----:B0-----:R-:W0:Y:S01]  /*5420*/  SHFL.BFLY PT, R6, R7, 0x1, 0x1f ;  /* 0x0c201f0007067f89 */ /* 0x001e2200000e0000 */
[----:B------:R-:W-:-:S03]  /*5430*/  IMAD.MOV.U32 R4, RZ, RZ, RZ ;  /* 0x000000ffff047224 */ /* 0x000fc600078e00ff */
[----:B------:R-:W1:Y:S01]  /*5440*/  SHFL.BFLY PT, R10, R9, 0x1, 0x1f ;  /* 0x0c201f00090a7f89 */ /* 0x000e6200000e0000 */
[----:B0-----:R-:W-:Y:S01]  /*5450*/  FADD.FTZ R12, R7, R6 ;  /* 0x00000006070c7221 */ /* 0x001fe20000010000 */
[----:B-1----:R-:W-:-:S04]  /*5460*/  FADD.FTZ R13, R9, R10 ;  /* 0x0000000a090d7221 */ /* 0x002fc80000010000 */
[----:B------:R-:W-:Y:S02]  /*5470*/  FSETP.NE.FTZ.AND P1, PT, R12, RZ, PT ;  /* 0x000000ff0c00720b */ /* 0x000fe40003f35000 */
[----:B------:R-:W-:Y:S02]  /*5480*/  MOV R10, RZ ;  /* 0x000000ff000a7202 */ /* 0x000fe40000000f00 */
[----:B------:R-:W-:-:S09]  /*5490*/  FSETP.NE.FTZ.AND P2, PT, R13, RZ, PT ;  /* 0x000000ff0d00720b */ /* 0x000fd20003f55000 */
[----:B------:R-:W0:Y:S01]  /*54a0*/  @P1 MUFU.LG2 R8, R12 ;  /* 0x0000000c00081308 */ /* 0x000e220000000c00 */
[----:B------:R-:W-:-:S03]  /*54b0*/  @P1 FMUL.FTZ R6, R0, 0.69314718246459960938 ;  /* 0x3f31721800061820 */ /* 0x000fc60000410000 */
[----:B------:R-:W-:-:S04]  /*54c0*/  @P2 FMUL.FTZ R9, R0, 0.69314718246459960938 ;  /* 0x3f31721800092820 */ /* 0x000fc80000410000 */
[----:B------:R-:W1:Y:S08]  /*54d0*/  @P2 MUFU.LG2 R11, R13 ;  /* 0x0000000d000b2308 */ /* 0x000e700000000c00 */
[----:B------:R2:W3:Y:S01]  /*54e0*/  @P1 MUFU.RCP R4, R12 ;  /* 0x0000000c00041308 */ /* 0x0004e20000001000 */
[----:B0-----:R-:W-:-:S04]  /*54f0*/  @P1 FMUL.FTZ R7, R8, 0.69314718246459960938 ;  /* 0x3f31721808071820 */ /* 0x001fc80000410000 */
[----:B------:R-:W-:-:S03]  /*5500*/  @P1 FFMA.FTZ R89, R6, R3, R7 ;  /* 0x0000000306591223 */ /* 0x000fc60000010007 */
[----:B------:R2:W0:Y:S01]  /*5510*/  @P2 MUFU.RCP R10, R13 ;  /* 0x0000000d000a2308 */ /* 0x0004220000001000 */
[----:B-1----:R-:W-:-:S04]  /*5520*/  @P2 FMUL.FTZ R0, R11, 0.69314718246459960938 ;  /* 0x3f3172180b002820 */ /* 0x002fc80000410000 */
[----:B------:R-:W-:Y:S01]  /*5530*/  @P2 FFMA.FTZ R88, R9, R5, R0 ;  /* 0x0000000509582223 */ /* 0x000fe20000010000 */
[----:B------:R-:W-:Y:S02]  /*5540*/  WARPGROUP.DEPBAR.LE gsb0, 0x0 ;  /* 0x00008000000079c5 */ /* 0x000fe40000010000 */
[----:B------:R-:W-:-:S06]  /*5550*/  WARPGROUP.ARRIVE ;  /* 0x00000000000079c5 */ /* 0x000fcc0000000000 */
[----:B------:R-:W-:Y:S01]  /*5560*/  HGMMA.64x128x16.F32 R24, R140, gdesc[UR12].tnspB, R24, gsb0 ;  /* 0x41e0000c8c187df0 */ /* 0x000fe20008000818 */
[----:B------:R-:W-:Y:S01]  /*5570*/  UMOV UR14, UR8 ;  /* 0x00000008000e7c82 */ /* 0x000fe20008000000 */
[----:B------:R-:W-:Y:S01]  /*5580*/  UMOV UR15, 0x40000040 ;  /* 0x40000040000f7882 */ /* 0x000fe20000000000 */
[----:B------:R-:W-:Y:S01]  /*5590*/  UIADD3 UR8, UR6, 0x180, URZ ;  /* 0x0000018006087890 */ /* 0x000fe2000fffe03f */
[----:B------:R-:W-:Y:S02]  /*55a0*/  WARPGROUP.DEPBAR.LE gsb0, 0x0 ;  /* 0x00008000000079c5 */ /* 0x000fe40000010000 */
[----:B------:R-:W-:-:S06]  /*55b0*/  WARPGROUP.ARRIVE ;  /* 0x00000000000079c5 */ /* 0x000fcc0000000000 */
[----:B------:R-:W-:Y:S01]  /*55c0*/  HGMMA.64x128x16.F32 R24, R144, gdesc[UR12].tnspB, R24, gsb0 ;  /* 0x41e0000c90187df0 */ /* 0x000fe20008000818 */
[----:B------:R-:W-:Y:S01]  /*55d0*/  UMOV UR14, UR8 ;  /* 0x00000008000e7c82 */ /* 0x000fe20008000000 */
[----:B------:R-:W-:Y:S01]  /*55e0*/  UMOV UR15, 0x40000040 ;  /* 0x40000040000f7882 */ /* 0x000fe20000000000 */
[----:B------:R-:W-:Y:S02]  /*55f0*/  UIADD3 UR8, UR6, 0x200, URZ ;  /* 0x0000020006087890 */ /* 0x000fe4000fffe03f */
        /* <DEDUP_REMOVED lines=10> */
[----:B------:R-:W-:-:S07]  /*56a0*/  WARPGROUP.ARRIVE ;  /* 0x00000000000079c5 */ /* 0x000fce0000000000 */
[----:B------:R-:W-:Y:S03]  /*56b0*/  HGMMA.64x128x16.F32 R24, R156, gdesc[UR4].tnspB, R24, gsb0 ;  /* 0x41e000049c187df0 */ /* 0x000fe60008000818 */
[----:B------:R-:W-:Y:S02]  /*56c0*/  WARPGROUP.DEPBAR.LE gsb0, 0x0 ;  /* 0x00008000000079c5 */ /* 0x000fe40000010000 */
[----:B0-23--:R-:W-:Y:S05]  /*56d0*/  @!P0 BRA `(.L_x_30) ;  /* 0x0000000000048947 */ /* 0x00dfea0003800000 */
[----:B------:R-:W-:Y:S01]  /*56e0*/  BPT.TRAP 0x1 ;  /* 0x000000040000795c */ /* 0x000fe20000300000 */
.L_x_30:
[----:B------:R-:W0:Y:S01]  /*56f0*/  S2UR UR5, SR_SWINHI ;  /* 0x00000000000579c3 */ /* 0x000e220000002f00 */
        /* <DEDUP_REMOVED lines=23> */
[----:B------:R-:W-:Y:S01]  /*5870*/  UMOV UR6, UR4 ;  /* 0x0000000400067c82 */ /* 0x000fe20008000000 */
[----:B0-----:R-:W-:Y:S01]  /*5880*/  UMOV UR7, UR5 ;  /* 0x0000000500077c82 */ /* 0x001fe20008000000 */
[----:B------:R-:W-:Y:S01]  /*5890*/  FMUL.FTZ R68, R68, R4 ;  /* 0x0000000444447220 */ /* 0x000fe20000410000 */
[----:B------:R-:W-:Y:S01]  /*58a0*/  MOV R37, UR7 ;  /* 0x0000000700257c02 */ /* 0x000fe20008000f00 */
[----:B------:R-:W-:-:S02]  /*58b0*/  IMAD.U32 R36, RZ, RZ, UR6 ;  /* 0x00000006ff247e24 */ /* 0x000fc4000f8e00ff */
        /* <DEDUP_REMOVED lines=8> */
[----:B------:R-:W-:-:S04]  /*5940*/  IMAD.WIDE R4, R165, 0x2, R36 ;  /* 0x00000002a5047825 */ /* 0x000fc800078e0224 */
[-C--:B------:R-:W-:Y:S01]  /*5950*/  FMUL.FTZ R104, R27, R10.reuse ;  /* 0x0000000a1b687220 */ /* 0x080fe20000410000 */
[-C--:B------:R-:W-:Y:S01]  /*5960*/  FMUL.FTZ R105, R38, R10.reuse ;  /* 0x0000000a26697220 */ /* 0x080fe20000410000 */
[----:B------:R-:W-:Y:S01]  /*5970*/  R2UR UR15, R161 ;  /* 0x00000000a10f72ca */ /* 0x000fe200000e0000 */
[----:B------:R-:W-:Y:S01]  /*5980*/  UIADD3 UR5, -UR61, URZ, URZ ;  /* 0x0000003f3d057290 */ /* 0x000fe2000fffe13f */
[C---:B------:R-:W-:Y:S01]  /*5990*/  IADD3 R27, P3, R4.reuse, 0x4000, RZ ;  /* 0x00004000041b7810 */ /* 0x040fe20007f7e0ff */
[----:B------:R-:W-:Y:S01]  /*59a0*/  ULDC UR11, c[0x0][0xc44] ;  /* 0x00031100000b7ab9 */ /* 0x000fe20000000800 */
[----:B------:R-:W-:Y:S01]  /*59b0*/  IADD3 R29, P2, R4, 0x4020, RZ ;  /* 0x00004020041d7810 */ /* 0x000fe20007f5e0ff */
[-C--:B------:R-:W-:Y:S01]  /*59c0*/  FMUL.FTZ R106, R31, R10.reuse ;  /* 0x0000000a1f6a7220 */ /* 0x080fe20000410000 */
[----:B------:R-:W-:Y:S01]  /*59d0*/  LOP3.LUT R0, R27, 0x380, RZ, 0xc0, !PT ;  /* 0x000003801b007812 */ /* 0x000fe200078ec0ff */
[----:B------:R-:W-:Y:S01]  /*59e0*/  ULDC.64 UR8, c[0x0][0xb90] ;  /* 0x0002e40000087ab9 */ /* 0x000fe20000000a00 */
[----:B------:R-:W-:Y:S01]  /*59f0*/  LOP3.LUT R8, R29, 0x380, RZ, 0xc0, !PT ;  /* 0x000003801d087812 */ /* 0x000fe200078ec0ff */
[----:B------:R-:W-:Y:S01]  /*5a00*/  FMUL.FTZ R98, R43, R10 ;  /* 0x0000000a2b627220 */ /* 0x000fe20000410000 */
[----:B------:R-:W-:Y:S01]  /*5a10*/  SHF.R.U64 R0, R0, 0x3, RZ ;  /* 0x0000000300007819 */ /* 0x000fe200000012ff */
[----:B------:R-:W-:Y:S01]  /*5a20*/  IMAD R9, R22, 0x40, R2 ;  /* 0x0000004016097824 */ /* 0x000fe200078e0202 */
[----:B------:R-:W-:Y:S01]  /*5a30*/  IADD3 R31, P1, R4, 0x4040, RZ ;  /* 0x00004040041f7810 */ /* 0x000fe20007f3e0ff */
[----:B------:R-:W-:Y:S01]  /*5a40*/  UIMAD UR11, UR11, UR5, UR15 ;  /* 0x000000050b0b72a4 */ /* 0x000fe2000f8e020f */
[----:B------:R-:W-:Y:S01]  /*5a50*/  LOP3.LUT R38, R0, R27, RZ, 0x3c, !PT ;  /* 0x0000001b00267212 */ /* 0x000fe200078e3cff */
[----:B------:R-:W0:Y:S01]  /*5a60*/  LDC R100, c[0x0][0xc38] ;  /* 0x00030e00ff647b82 */ /* 0x000e220000000800 */
[----:B------:R-:W-:Y:S01]  /*5a70*/  SHF.R.U64 R8, R8, 0x3, RZ ;  /* 0x0000000308087819 */ /* 0x000fe200000012ff */
[----:B------:R-:W-:Y:S01]  /*5a80*/  USHF.R.S32.HI UR12, URZ, 0x1f, UR11 ;  /* 0x0000001f3f0c7899 */ /* 0x000fe2000801140b */
[----:B------:R-:W-:Y:S01]  /*5a90*/  IADD3 R13, P6, R4, 0x20, RZ ;  /* 0x00000020040d7810 */ /* 0x000fe20007fde0ff */
[----:B------:R-:W-:Y:S01]  /*5aa0*/  IMAD.X R43, RZ, RZ, R5, P1 ;  /* 0x000000ffff2b7224 */ /* 0x000fe200008e0605 */
[----:B------:R-:W-:Y:S01]  /*5ab0*/  LOP3.LUT R40, R8, R29, RZ, 0x3c, !PT ;  /* 0x0000001d08287212 */ /* 0x000fe200078e3cff */
[----:B------:R-:W-:Y:S01]  /*5ac0*/  UIMAD UR5, UR12, UR8, URZ ;  /* 0x000000080c0572a4 */ /* 0x000fe2000f8e023f */
[----:B------:R-:W-:Y:S01]  /*5ad0*/  LOP3.LUT R8, R13, 0x380, RZ, 0xc0, !PT ;  /* 0x000003800d087812 */ /* 0x000fe200078ec0ff */
[----:B------:R-:W1:Y:S01]  /*5ae0*/  LDC R0, c[0x0][0xbe8] ;  /* 0x0002fa00ff007b82 */ /* 0x000e620000000800 */
[----:B------:R-:W-:Y:S01]  /*5af0*/  UIMAD.WIDE.U32 UR6, UR11, UR8, URZ ;  /* 0x000000080b0672a5 */ /* 0x000fe2000f8e003f */
[----:B------:R-:W-:Y:S01]  /*5b00*/  IMAD.WIDE R36, R9, 0x2, R36 ;  /* 0x0000000209247825 */ /* 0x000fe200078e0224 */
[----:B------:R-:W-:Y:S01]  /*5b10*/  UIMAD UR5, UR11, UR9, UR5 ;  /* 0x000000090b0572a4 */ /* 0x000fe2000f8e0205 */
[----:B------:R-:W-:-:S02]  /*5b20*/  SHF.R.U64 R8, R8, 0x3, RZ ;  /* 0x0000000308087819 */ /* 0x000fc400000012ff */
[-C--:B------:R-:W-:Y:S01]  /*5b30*/  FMUL.FTZ R108, R35, R10.reuse ;  /* 0x0000000a236c7220 */ /* 0x080fe20000410000 */
[--C-:B------:R-:W-:Y:S01]  /*5b40*/  IMAD.X R15, RZ, RZ, R5.reuse, P6 ;  /* 0x000000ffff0f7224 */ /* 0x100fe200030e0605 */
[----:B------:R-:W-:Y:S01]  /*5b50*/  UIADD3 UR5, UR7, UR5, URZ ;  /* 0x0000000507057290 */ /* 0x000fe2000fffe03f */
[----:B------:R-:W-:Y:S01]  /*5b60*/  LOP3.LUT R14, R8, R13, RZ, 0x3c, !PT ;  /* 0x0000000d080e7212 */ /* 0x000fe200078e3cff */
[----:B------:R-:W-:Y:S01]  /*5b70*/  IMAD.U32 R13, RZ, RZ, UR7 ;  /* 0x00000007ff0d7e24 */ /* 0x000fe2000f8e00ff */
[----:B------:R-:W-:Y:S01]  /*5b80*/  IADD3 R35, P6, R36, 0x1000, RZ ;  /* 0x0000100024237810 */ /* 0x000fe20007fde0ff */
[-C--:B------:R-:W-:Y:S01]  /*5b90*/  FMUL.FTZ R111, R34, R10.reuse ;  /* 0x0000000a226f7220 */ /* 0x080fe20000410000 */
[----:B------:R-:W-:Y:S01]  /*5ba0*/  R2UR UR14, R160 ;  /* 0x00000000a00e72ca */ /* 0x000fe200000e0000 */
[----:B------:R-:W-:Y:S01]  /*5bb0*/  IMAD.U32 R13, RZ, RZ, UR5 ;  /* 0x00000005ff0d7e24 */ /* 0x000fe2000f8e00ff */
[----:B------:R-:W-:Y:S01]  /*5bc0*/  UIADD3 UR5, UR10, 0x2a860, URZ ;  /* 0x0002a8600a057890 */ /* 0x000fe2000fffe03f */
[C---:B------:R-:W-:Y:S01]  /*5bd0*/  IADD3 R45, P0, R4.reuse, 0x4060, RZ ;  /* 0x00004060042d7810 */ /* 0x040fe20007f1e0ff */
[----:B------:R-:W-:Y:S01]  /*5be0*/  IMAD R103, RZ, RZ, -UR15 ;  /* 0x8000000fff677e24 */ /* 0x000fe2000f8e02ff */
[----:B------:R-:W-:Y:S01]  /*5bf0*/  LOP3.LUT R34, R35, 0x380, RZ, 0xc0, !PT ;  /* 0x0000038023227812 */ /* 0x000fe200078ec0ff */
[----:B------:R-:W-:Y:S01]  /*5c00*/  UPRMT UR5, UR13, 0x654, UR5 ;  /* 0x000006540d057896 */ /* 0x000fe20008000005 */
[----:B------:R-:W-:Y:S01]  /*5c10*/  LOP3.LUT R9, R4, 0x380, RZ, 0xc0, !PT ;  /* 0x0000038004097812 */ /* 0x000fe200078ec0ff */
[-C--:B------:R-:W-:Y:S01]  /*5c20*/  FMUL.FTZ R109, R30, R10.reuse ;  /* 0x0000000a1e6d7220 */ /* 0x080fe20000410000 */
[----:B------:R-:W-:Y:S01]  /*5c30*/  LOP3.LUT R44, R45, 0x380, RZ, 0xc0, !PT ;  /* 0x000003802d2c7812 */ /* 0x000fe200078ec0ff */
[-C--:B------:R-:W-:Y:S01]  /*5c40*/  FMUL.FTZ R102, R39, R10.reuse ;  /* 0x0000000a27667220 */ /* 0x080fe20000410000 */
[----:B------:R-:W-:Y:S01]  /*5c50*/  SHF.R.U64 R34, R34, 0x3, RZ ;  /* 0x0000000322227819 */ /* 0x000fe200000012ff */
[--C-:B------:R-:W-:Y:S01]  /*5c60*/  IMAD.X R39, RZ, RZ, R5.reuse, P3 ;  /* 0x000000ffff277224 */ /* 0x100fe200018e0605 */
[----:B-1----:R-:W-:Y:S01]  /*5c70*/  ISETP.NE.AND P1, PT, R0, 0x1, PT ;  /* 0x000000010000780c */ /* 0x002fe20003f25270 */
[----:B0-----:R-:W-:Y:S01]  /*5c80*/  IMAD R103, R100, R103, UR14 ;  /* 0x0000000e64677e24 */ /* 0x001fe2000f8e0267 */
[----:B------:R-:W-:Y:S01]  /*5c90*/  SHF.R.U64 R9, R9, 0x3, RZ ;  /* 0x0000000309097819 */ /* 0x000fe200000012ff */
[----:B------:R-:W-:Y:S01]  /*5ca0*/  SYNCS.ARRIVE.TRANS64.RED.A1T0 RZ, [UR5], RZ ;  /* 0x000000ffffff79a7 */ /* 0x000fe20008100405 */
[----:B------:R-:W-:Y:S01]  /*5cb0*/  SHF.R.U64 R44, R44, 0x3, RZ ;  /* 0x000000032c2c7819 */ /* 0x000fe200000012ff */
[-C--:B------:R-:W-:Y:S01]  /*5cc0*/  FMUL.FTZ R107, R26, R10.reuse ;  /* 0x0000000a1a6b7220 */ /* 0x080fe20000410000 */
[----:B------:R-:W-:Y:S01]  /*5cd0*/  IADD3 R25, P4, R4, 0x60, RZ ;  /* 0x0000006004197810 */ /* 0x000fe20007f9e0ff */
[-C--:B------:R-:W-:Y:S01]  /*5ce0*/  FMUL.FTZ R99, R42, R10.reuse ;  /* 0x0000000a2a637220 */ /* 0x080fe20000410000 */
[----:B------:R-:W-:Y:S01]  /*5cf0*/  IADD3 R21, P5, R4, 0x40, RZ ;  /* 0x0000004004157810 */ /* 0x000fe20007fbe0ff */
[----:B------:R-:W-:Y:S01]  /*5d00*/  FMUL.FTZ R47, R47, R10 ;  /* 0x0000000a2f2f7220 */ /* 0x000fe20000410000 */
[----:B------:R-:W-:Y:S01]  /*5d10*/  LOP3.LUT R34, R34, R35, RZ, 0x3c, !PT ;  /* 0x0000002322227212 */ /* 0x000fe200078e3cff */
[--C-:B------:R-:W-:Y:S01]  /*5d20*/  IMAD.X R11, RZ, RZ, R5.reuse, P4 ;  /* 0x000000ffff0b7224 */ /* 0x100fe200020e0605 */
[----:B------:R-:W-:Y:S01]  /*5d30*/  LOP3.LUT R4, R9, R4, RZ, 0x3c, !PT ;  /* 0x0000000409047212 */ /* 0x000fe200078e3cff */
[----:B------:R-:W0:Y:S01]  /*5d40*/  @P1 LDC R112, c[0x0][0xbec] ;  /* 0x0002fb00ff701b82 */ /* 0x000e220000000800 */
[----:B------:R-:W-:Y:S01]  /*5d50*/  IADD3.X R35, RZ, R37, RZ, P6, !PT ;  /* 0x00000025ff237210 */ /* 0x000fe200037fe4ff */
[-C--:B------:R-:W-:Y:S01]  /*5d60*/  FMUL.FTZ R46, R46, R10.reuse ;  /* 0x0000000a2e2e7220 */ /* 0x080fe20000410000 */
[----:B------:R-:W-:Y:S01]  /*5d70*/  IADD3 R113, P6, R36, 0x7000, RZ ;  /* 0x0000700024717810 */ /* 0x000fe20007fde0ff */
[-C--:B------:R-:W-:Y:S01]  /*5d80*/  FMUL.FTZ R51, R51, R10.reuse ;  /* 0x0000000a33337220 */ /* 0x080fe20000410000 */
[----:B------:R-:W-:Y:S01]  /*5d90*/  LOP3.LUT R44, R44, R45, RZ, 0x3c, !PT ;  /* 0x0000002d2c2c7212 */ /* 0x000fe200078e3cff */
[----:B------:R-:W-:Y:S01]  /*5da0*/  IMAD.X R45, RZ, RZ, R5, P0 ;  /* 0x000000ffff2d7224 */ /* 0x000fe200000e0605 */
[-C--:B------:R-:W-:Y:S01]  /*5db0*/  IADD3.X R41, RZ, R5.reuse, RZ, P2, !PT ;  /* 0x00000005ff297210 */ /* 0x080fe200017fe4ff */
[----:B------:R-:W1:Y:S01]  /*5dc0*/  @P1 LDC R115, c[0x0][0xbf0] ;  /* 0x0002fc00ff731b82 */ /* 0x000e620000000800 */
[-C--:B------:R-:W-:Y:S01]  /*5dd0*/  IADD3.X R9, RZ, R5.reuse, RZ, P5, !PT ;  /* 0x00000005ff097210 */ /* 0x080fe20002ffe4ff */
[----:B------:R-:W-:Y:S01]  /*5de0*/  FMUL.FTZ R50, R50, R10 ;  /* 0x0000000a32327220 */ /* 0x000fe20000410000 */
[----:B------:R-:W-:Y:S01]  /*5df0*/  MOV R110, R4 ;  /* 0x00000004006e7202 */ /* 0x000fe20000000f00 */
[-C--:B------:R-:W-:Y:S01]  /*5e00*/  FMUL.FTZ R55, R55, R10.reuse ;  /* 0x0000000a37377220 */ /* 0x080fe20000410000 */
[-C--:B------:R-:W-:Y:S01]  /*5e10*/  FMUL.FTZ R54, R54, R10.reuse ;  /* 0x0000000a36367220 */ /* 0x080fe20000410000 */
[-C--:B------:R-:W-:Y:S01]  /*5e20*/  FMUL.FTZ R59, R59, R10.reuse ;  /* 0x0000000a3b3b7220 */ /* 0x080fe20000410000 */
[-C--:B------:R-:W-:Y:S01]  /*5e30*/  FMUL.FTZ R58, R58, R10.reuse ;  /* 0x0000000a3a3a7220 */ /* 0x080fe20000410000 */
[----:B------:R-:W2:Y:S01]  /*5e40*/  LDC.64 R100, c[0x0][0xb98] ;  /* 0x0002e600ff647b82 */ /* 0x000ea20000000a00 */
        /* <DEDUP_REMOVED lines=14> */
[----:B------:R-:W-:Y:S01]  /*5f30*/  LOP3.LUT R5, R113, 0x380, RZ, 0xc0, !PT ;  /* 0x0000038071057812 */ /* 0x000fe200078ec0ff */
[----:B------:R-:W-:Y:S01]  /*5f40*/  USHF.R.S32.HI UR10, URZ, 0x1f, UR61 ;  /* 0x0000001f3f0a7899 */ /* 0x000fe2000801143d */
[----:B------:R-:W-:Y:S01]  /*5f50*/  LOP3.LUT R10, R31, 0x380, RZ, 0xc0, !PT ;  /* 0x000003801f0a7812 */ /* 0x000fe200078ec0ff */
[----:B------:R-:W-:Y:S01]  /*5f60*/  IMAD.U32 R12, RZ, RZ, UR6 ;  /* 0x00000006ff0c7e24 */ /* 0x000fe2000f8e00ff */
[----:B------:R-:W-:Y:S01]  /*5f70*/  F2FP.F16.F32.PACK_AB R6, R6, R7 ;  /* 0x000000070606723e */ /* 0x000fe200000000ff */
[----:B------:R-:W-:Y:S01]  /*5f80*/  ULDC.64 UR6, c[0x0][0xb88] ;  /* 0x0002e20000067ab9 */ /* 0x000fe20000000a00 */
[----:B------:R-:W-:Y:S01]  /*5f90*/  R2UR UR13, R18 ;  /* 0x00000000120d72ca */ /* 0x000fe200000e0000 */
[----:B------:R-:W-:Y:S01]  /*5fa0*/  ULDC UR5, c[0x0][0xa88] ;  /* 0x0002a20000057ab9 */ /* 0x000fe20000000800 */
[----:B------:R-:W-:Y:S01]  /*5fb0*/  F2FP.F16.F32.PACK_AB R7, R106, R109 ;  /* 0x0000006d6a07723e */ /* 0x000fe200000000ff */
[----:B--2---:R-:W-:Y:S01]  /*5fc0*/  IMAD.WIDE.U32 R12, R100, UR61, R12 ;  /* 0x0000003d640c7c25 */ /* 0x004fe2000f8e000c */
[----:B------:R-:W-:Y:S01]  /*5fd0*/  SHF.R.U64 R18, R5, 0x3, RZ ;  /* 0x0000000305127819 */ /* 0x000fe200000012ff */
[----:B------:R-:W-:Y:S01]  /*5fe0*/  ULDC.64 UR8, c[0x0][0xae8] ;  /* 0x0002ba0000087ab9 */ /* 0x000fe20000000a00 */
[----:B------:R-:W-:-:S02]  /*5ff0*/  LEA R109, R103, R164, 0x7 ;  /* 0x000000a4676d7211 */ /* 0x000fc400078e38ff */
[----:B------:R-:W-:Y:S02]  /*6000*/  SHF.R.U64 R10, R10, 0x3, RZ ;  /* 0x000000030a0a7819 */ /* 0x000fe400000012ff */
[----:B------:R-:W-:Y:S02]  /*6010*/  F2FP.F16.F32.PACK_AB R4, R20, R97 ;  /* 0x000000611404723e */ /* 0x000fe400000000ff */
[----:B------:R-:W-:Y:S01]  /*6020*/  LOP3.LUT R20, R18, R113, RZ, 0x3c, !PT ;  /* 0x0000007112147212 */ /* 0x000fe200078e3cff */
[----:B0-----:R-:W-:Y:S01]  /*6030*/  @P1 IMAD.HI.U32 R18, R109, R112, RZ ;  /* 0x000000706d121227 */ /* 0x001fe200078e00ff */
[----:B------:R-:W-:Y:S02]  /*6040*/  LOP3.LUT R42, R10, R31, RZ, 0x3c, !PT ;  /* 0x0000001f0a2a7212 */ /* 0x000fe400078e3cff */
[----:B------:R-:W-:Y:S02]  /*6050*/  LOP3.LUT R10, R25, 0x380, RZ, 0xc0, !PT ;  /* 0x00000380190a7812 */ /* 0x000fe400078ec0ff */
[----:B------:R-:W-:Y:S01]  /*6060*/  MOV R97, R44 ;  /* 0x0000002c00617202 */ /* 0x000fe20000000f00 */
[----:B------:R-:W-:Y:S01]  /*6070*/  IMAD.MOV.U32 R45, RZ, RZ, R109 ;  /* 0x000000ffff2d7224 */ /* 0x000fe200078e006d */
[----:B------:R-:W-:-:S02]  /*6080*/  SHF.R.U64 R10, R10, 0x3, RZ ;  /* 0x000000030a0a7819 */ /* 0x000fc400000012ff */
[----:B------:R-:W-:Y:S02]  /*6090*/  IADD3 R29, P0, R36, 0x6000, RZ ;  /* 0x00006000241d7810 */ /* 0x000fe40007f1e0ff */
[----:B-1----:R-:W-:Y:S02]  /*60a0*/  @P1 SHF.R.U32.HI R45, RZ, R115, R18 ;  /* 0x00000073ff2d1219 */ /* 0x002fe40000011612 */
[----:B------:R-:W-:Y:S01]  /*60b0*/  F2FP.F16.F32.PACK_AB R5, R104, R107 ;  /* 0x0000006b6805723e */ /* 0x000fe200000000ff */
[----:B------:R-:W-:Y:S01]  /*60c0*/  BAR.SYNC.DEFER_BLOCKING 0x1, 0x100 ;  /* 0x0044000000007b1d */ /* 0x000fe20000010000 */
[----:B------:R-:W-:Y:S02]  /*60d0*/  LOP3.LUT R10, R10, R25, RZ, 0x3c, !PT ;  /* 0x000000190a0a7212 */ /* 0x000fe400078e3cff */
[----:B------:R-:W-:Y:S02]  /*60e0*/  LOP3.LUT R28, R29, 0x380, RZ, 0xc0, !PT ;  /* 0x000003801d1c7812 */ /* 0x000fe400078ec0ff */
[----:B------:R-:W-:Y:S01]  /*60f0*/  MOV R18, R38 ;  /* 0x0000002600127202 */ /* 0x000fe20000000f00 */
[----:B------:R-:W-:Y:S01]  /*6100*/  IMAD.MOV R39, RZ, RZ, -R45 ;  /* 0x000000ffff277224 */ /* 0x000fe200078e0a2d */
[----:B------:R-:W-:-:S02]  /*6110*/  SHF.R.U64 R28, R28, 0x3, RZ ;  /* 0x000000031c1c7819 */ /* 0x000fc400000012ff */
[----:B------:R-:W-:Y:S01]  /*6120*/  MOV R107, R10 ;  /* 0x0000000a006b7202 */ /* 0x000fe20000000f00 */
[----:B------:R-:W-:Y:S01]  /*6130*/  IMAD R11, R0, R39, R109 ;  /* 0x00000027000b7224 */ /* 0x000fe200078e026d */
[----:B------:R-:W-:Y:S02]  /*6140*/  LOP3.LUT R8, R21, 0x380, RZ, 0xc0, !PT ;  /* 0x0000038015087812 */ /* 0x000fe400078ec0ff */
[----:B------:R-:W-:Y:S01]  /*6150*/  LOP3.LUT R28, R28, R29, RZ, 0x3c, !PT ;  /* 0x0000001d1c1c7212 */ /* 0x000fe200078e3cff */
[----:B------:R-:W-:Y:S01]  /*6160*/  IMAD.X R29, RZ, RZ, R37, P0 ;  /* 0x000000ffff1d7224 */ /* 0x000fe200000e0625 */
[----:B------:R-:W-:Y:S02]  /*6170*/  IADD3 R25, P3, R36, 0x4000, RZ ;  /* 0x0000400024197810 */ /* 0x000fe40007f7e0ff */
[----:B------:R-:W-:Y:S02]  /*6180*/  SHF.R.S32.HI R39, RZ, 0x1f, R45 ;  /* 0x0000001fff277819 */ /* 0x000fe4000001142d */
[----:B------:R-:W-:-:S02]  /*6190*/  SHF.R.S32.HI R10, RZ, 0x1f, R11 ;  /* 0x0000001fff0a7819 */ /* 0x000fc4000001140b */
[----:B------:R-:W-:Y:S02]  /*61a0*/  IADD3 R12, P0, R45, R12, RZ ;  /* 0x0000000c2d0c7210 */ /* 0x000fe40007f1e0ff */
[----:B------:R-:W-:Y:S01]  /*61b0*/  SHF.R.U64 R8, R8, 0x3, RZ ;  /* 0x0000000308087819 */ /* 0x000fe200000012ff */
[----:B------:R0:W-:Y:S01]  /*61c0*/  STSM.16.M88.4 [R110], R4 ;  /* 0x000000046e007844 */ /* 0x0001e20000000200 */
[----:B------:R-:W-:Y:S01]  /*61d0*/  IADD3 R27, P2, R36, 0x5000, RZ ;  /* 0x00005000241b7810 */ /* 0x000fe20007f5e0ff */
[----:B------:R-:W-:Y:S01]  /*61e0*/  IMAD R10, R10, UR6, RZ ;  /* 0x000000060a0a7c24 */ /* 0x000fe2000f8e02ff */
[----:B------:R-:W-:Y:S02]  /*61f0*/  LOP3.LUT R24, R25, 0x380, RZ, 0xc0, !PT ;  /* 0x0000038019187812 */ /* 0x000fe400078ec0ff */
[----:B------:R-:W-:Y:S02]  /*6200*/  LOP3.LUT R8, R8, R21, RZ, 0x3c, !PT ;  /* 0x0000001508087212 */ /* 0x000fe400078e3cff */
[----:B------:R-:W-:-:S02]  /*6210*/  LOP3.LUT R26, R27, 0x380, RZ, 0xc0, !PT ;  /* 0x000003801b1a7812 */ /* 0x000fc400078ec0ff */
[----:B------:R-:W-:Y:S02]  /*6220*/  MOV R15, R14 ;  /* 0x0000000e000f7202 */ /* 0x000fe40000000f00 */
[----:B------:R-:W-:Y:S02]  /*6230*/  SHF.R.U64 R24, R24, 0x3, RZ ;  /* 0x0000000318187819 */ /* 0x000fe400000012ff */
[----:B------:R-:W-:Y:S01]  /*6240*/  MOV R106, R40 ;  /* 0x00000028006a7202 */ /* 0x000fe20000000f00 */
[----:B------:R-:W-:Y:S01]  /*6250*/  IMAD R40, R103, 0x80, R163 ;  /* 0x0000008067287824 */ /* 0x000fe200078e02a3 */
[----:B------:R-:W-:Y:S01]  /*6260*/  MOV R14, R8 ;  /* 0x00000008000e7202 */ /* 0x000fe20000000f00 */
[----:B0-----:R-:W-:Y:S01]  /*6270*/  IMAD R4, R100, UR10, RZ ;  /* 0x0000000a64047c24 */ /* 0x001fe2000f8e02ff */
[----:B------:R-:W-:Y:S02]  /*6280*/  F2FP.F16.F32.PACK_AB R5, R108, R111 ;  /* 0x0000006f6c05723e */ /* 0x000fe400000000ff */
[----:B------:R-:W-:Y:S01]  /*6290*/  F2FP.F16.F32.PACK_AB R6, R93, R94 ;  /* 0x0000005e5d06723e */ /* 0x000fe200000000ff */
[----:B------:R-:W-:Y:S01]  /*62a0*/  IMAD R101, R101, UR61, R4 ;  /* 0x0000003d65657c24 */ /* 0x000fe2000f8e0204 */
[----:B------:R-:W-:-:S02]  /*62b0*/  F2FP.F16.F32.PACK_AB R4, R95, R96 ;  /* 0x000000605f04723e */ /* 0x000fc400000000ff */
[----:B------:R-:W-:Y:S02]  /*62c0*/  F2FP.F16.F32.PACK_AB R7, R102, R105 ;  /* 0x000000696607723e */ /* 0x000fe400000000ff */
[----:B------:R-:W-:Y:S01]  /*62d0*/  IADD3.X R13, R39, R13, R101, P0, !PT ;  /* 0x0000000d270d7210 */ /* 0x000fe200007fe465 */
[----:B------:R-:W-:Y:S01]  /*62e0*/  IMAD R39, R11, UR7, R10 ;  /* 0x000000070b277c24 */ /* 0x000fe2000f8e020a */
[----:B------:R-:W-:Y:S01]  /*62f0*/  SHF.R.U64 R26, R26, 0x3, RZ ;  /* 0x000000031a1a7819 */ /* 0x000fe200000012ff */
[----:B------:R0:W-:Y:S01]  /*6300*/  STSM.16.M88.4 [R15], R4 ;  /* 0x000000040f007844 */ /* 0x0001e20000000200 */
[----:B------:R-:W-:Y:S01]  /*6310*/  F2FP.F16.F32.PACK_AB R8, R3, R92 ;  /* 0x0000005c0308723e */ /* 0x000fe200000000ff */
[----:B------:R-:W-:Y:S01]  /*6320*/  IMAD.WIDE.U32 R12, R11, UR6, R12 ;  /* 0x000000060b0c7c25 */ /* 0x000fe2000f8e000c */
[----:B------:R-:W-:Y:S01]  /*6330*/  LOP3.LUT R24, R24, R25, RZ, 0x3c, !PT ;  /* 0x0000001918187212 */ /* 0x000fe200078e3cff */
[----:B------:R-:W-:Y:S01]  /*6340*/  ULDC.64 UR6, c[0x0][0xb50] ;  /* 0x0002d40000067ab9 */ /* 0x000fe20000000a00 */
[----:B------:R-:W-:Y:S01]  /*6350*/  LOP3.LUT P0, RZ, R23, 0x3, RZ, 0xc0, !PT ;  /* 0x0000000317ff7812 */ /* 0x000fe2000780c0ff */
[----:B------:R-:W-:Y:S01]  /*6360*/  IMAD R3, R0, UR5, RZ ;  /* 0x0000000500037c24 */ /* 0x000fe2000f8e02ff */
[----:B------:R-:W-:Y:S01]  /*6370*/  F2FP.F16.F32.PACK_AB R9, R98, R99 ;  /* 0x000000636209723e */ /* 0x000fe200000000ff */
[----:B------:R-:W-:Y:S01]  /*6380*/  IMAD.X R25, RZ, RZ, R37, P3 ;  /* 0x000000ffff197224 */ /* 0x000fe200018e0625 */
[----:B------:R-:W-:-:S02]  /*6390*/  F2FP.F16.F32.PACK_AB R10, R90, R91 ;  /* 0x0000005b5a0a723e */ /* 0x000fc400000000ff */
[----:B------:R-:W-:Y:S02]  /*63a0*/  F2FP.F16.F32.PACK_AB R11, R47, R46 ;  /* 0x0000002e2f0b723e */ /* 0x000fe400000000ff */
[----:B------:R-:W-:Y:S02]  /*63b0*/  LEA R38, P3, R12, UR6, 0x2 ;  /* 0x000000060c267c11 */ /* 0x000fe4000f8610ff */
[----:B------:R-:W-:Y:S01]  /*63c0*/  LOP3.LUT R26, R26, R27, RZ, 0x3c, !PT ;  /* 0x0000001b1a1a7212 */ /* 0x000fe200078e3cff */
[----:B0-----:R-:W-:Y:S01]  /*63d0*/  IMAD.IADD R5, R13, 0x1, R39 ;  /* 0x000000010d057824 */ /* 0x001fe200078e0227 */
[C---:B------:R-:W-:Y:S01]  /*63e0*/  IADD3 R4, R40.reuse, 0x8, RZ ;  /* 0x0000000828047810 */ /* 0x040fe20007ffe0ff */
[----:B------:R0:W-:Y:S01]  /*63f0*/  STSM.16.M88.4 [R14], R8 ;  /* 0x000000080e007844 */ /* 0x0001e20000000200 */
[----:B------:R-:W-:Y:S02]  /*6400*/  IADD3.X R27, RZ, R37, RZ, P2, !PT ;  /* 0x00000025ff1b7210 */ /* 0x000fe400017fe4ff */
[-C--:B------:R-:W-:Y:S01]  /*6410*/  ISETP.GE.OR P2, PT, R40, R3.reuse, P0 ;  /* 0x000000032800720c */ /* 0x080fe20000746670 */
[----:B------:R-:W-:Y:S01]  /*6420*/  SHFL.IDX PT, R90, R38, RZ, 0x1c1f ;  /* 0x001c1fff265a7589 */ /* 0x000fe200000e0000 */
[----:B------:R-:W-:-:S02]  /*6430*/  ISETP.GE.OR P0, PT, R4, R3, P0 ;  /* 0x000000030400720c */ /* 0x000fc40000706670 */
[----:B------:R-:W-:Y:S02]  /*6440*/  LEA.HI.X R39, R12, UR7, R5, 0x2, P3 ;  /* 0x000000070c277c11 */ /* 0x000fe400098f1405 */
[----:B------:R-:W-:Y:S02]  /*6450*/  F2FP.F16.F32.PACK_AB R4, R49, R48 ;  /* 0x000000303104723e */ /* 0x000fe400000000ff */
[----:B------:R-:W-:Y:S01]  /*6460*/  F2FP.F16.F32.PACK_AB R5, R51, R50 ;  /* 0x000000323305723e */ /* 0x000fe200000000ff */
[----:B------:R-:W1:Y:S01]  /*6470*/  SHFL.IDX PT, R91, R39, RZ, 0x1c1f ;  /* 0x001c1fff275b7589 */ /* 0x000e6200000e0000 */
[----:B------:R-:W-:Y:S02]  /*6480*/  F2FP.F16.F32.PACK_AB R6, R53, R52 ;  /* 0x000000343506723e */ /* 0x000fe400000000ff */
[----:B------:R-:W-:Y:S02]  /*6490*/  F2FP.F16.F32.PACK_AB R7, R55, R54 ;  /* 0x000000363707723e */ /* 0x000fe400000000ff */
[----:B------:R-:W-:-:S02]  /*64a0*/  F2FP.F16.F32.PACK_AB R12, R57, R56 ;  /* 0x00000038390c723e */ /* 0x000fc400000000ff */
[----:B------:R-:W-:Y:S01]  /*64b0*/  F2FP.F16.F32.PACK_AB R13, R59, R58 ;  /* 0x0000003a3b0d723e */ /* 0x000fe200000000ff */
[----:B------:R-:W-:Y:S01]  /*64c0*/  STSM.16.M88.4 [R107], R4 ;  /* 0x000000046b007844 */ /* 0x000fe20000000200 */
[----:B0-----:R-:W-:Y:S01]  /*64d0*/  F2FP.F16.F32.PACK_AB R14, R61, R60 ;  /* 0x0000003c3d0e723e */ /* 0x001fe200000000ff */
[----:B------:R-:W0:Y:S01]  /*64e0*/  @P1 LDC R59, c[0x0][0xbec] ;  /* 0x0002fb00ff3b1b82 */ /* 0x000e220000000800 */
[----:B------:R-:W-:Y:S01]  /*64f0*/  F2FP.F16.F32.PACK_AB R15, R63, R62 ;  /* 0x0000003e3f0f723e */ /* 0x000fe200000000ff */
[----:B------:R-:W-:Y:S01]  /*6500*/  SHFL.IDX PT, R56, R38, 0x1, 0x1c1f ;  /* 0x003c1f0026387f89 */ /* 0x000fe200000e0000 */
[----:B------:R-:W-:Y:S02]  /*6510*/  F2FP.F16.F32.PACK_AB R72, R73, R72 ;  /* 0x000000484948723e */ /* 0x000fe400000000ff */
[----:B------:R-:W-:Y:S01]  /*6520*/  F2FP.F16.F32.PACK_AB R8, R65, R64 ;  /* 0x000000404108723e */ /* 0x000fe200000000ff */
[----:B------:R2:W-:Y:S01]  /*6530*/  STSM.16.M88.4 [R18], R12 ;  /* 0x0000000c12007844 */ /* 0x0005e20000000200 */
[----:B------:R-:W-:Y:S01]  /*6540*/  F2FP.F16.F32.PACK_AB R9, R67, R66 ;  /* 0x000000424309723e */ /* 0x000fe200000000ff */
[----:B------:R-:W3:Y:S01]  /*6550*/  @P1 LDC R61, c[0x0][0xbf0] ;  /* 0x0002fc00ff3d1b82 */ /* 0x000ee20000000800 */
[----:B------:R-:W-:Y:S01]  /*6560*/  F2FP.F16.F32.PACK_AB R10, R69, R68 ;  /* 0x00000044450a723e */ /* 0x000fe200000000ff */
[----:B------:R-:W4:Y:S01]  /*6570*/  SHFL.IDX PT, R57, R39, 0x1, 0x1c1f ;  /* 0x003c1f0027397f89 */ /* 0x000f2200000e0000 */
[----:B------:R-:W-:-:S02]  /*6580*/  F2FP.F16.F32.PACK_AB R11, R71, R70 ;  /* 0x00000046470b723e */ /* 0x000fc400000000ff */
[----:B------:R-:W-:Y:S02]  /*6590*/  F2FP.F16.F32.PACK_AB R73, R75, R74 ;  /* 0x0000004a4b49723e */ /* 0x000fe400000000ff */
[----:B------:R-:W-:Y:S01]  /*65a0*/  F2FP.F16.F32.PACK_AB R80, R81, R80 ;  /* 0x000000505150723e */ /* 0x000fe200000000ff */
[----:B------:R4:W-:Y:S01]  /*65b0*/  STSM.16.M88.4 [R106], R8 ;  /* 0x000000086a007844 */ /* 0x0009e20000000200 */
[----:B------:R-:W-:Y:S02]  /*65c0*/  MOV R104, R42 ;  /* 0x0000002a00687202 */ /* 0x000fe40000000f00 */
[----:B------:R-:W-:Y:S02]  /*65d0*/  F2FP.F16.F32.PACK_AB R74, R77, R76 ;  /* 0x0000004c4d4a723e */ /* 0x000fe400000000ff */
[----:B------:R-:W-:Y:S02]  /*65e0*/  F2FP.F16.F32.PACK_AB R75, R79, R78 ;  /* 0x0000004e4f4b723e */ /* 0x000fe400000000ff */
[----:B------:R-:W-:-:S02]  /*65f0*/  F2FP.F16.F32.PACK_AB R81, R83, R82 ;  /* 0x000000525351723e */ /* 0x000fc400000000ff */
[----:B------:R-:W-:Y:S01]  /*6600*/  F2FP.F16.F32.PACK_AB R82, R85, R84 ;  /* 0x000000545552723e */ /* 0x000fe200000000ff */
[----:B------:R0:W-:Y:S01]  /*6610*/  STSM.16.M88.4 [R104], R72 ;  /* 0x0000004868007844 */ /* 0x0001e20000000200 */
[----:B------:R-:W-:Y:S02]  /*6620*/  F2FP.F16.F32.PACK_AB R83, R87, R86 ;  /* 0x000000565753723e */ /* 0x000fe400000000ff */
[C---:B------:R-:W-:Y:S02]  /*6630*/  LOP3.LUT R21, R36.reuse, 0x380, RZ, 0xc0, !PT ;  /* 0x0000038024157812 */ /* 0x040fe400078ec0ff */
[C---:B------:R-:W-:Y:S01]  /*6640*/  IADD3 R33, P5, R36.reuse, 0x2000, RZ ;  /* 0x0000200024217810 */ /* 0x040fe20007fbe0ff */
[----:B------:R0:W-:Y:S01]  /*6650*/  STSM.16.M88.4 [R97], R80 ;  /* 0x0000005061007844 */ /* 0x0001e20000000200 */
[----:B--2---:R-:W-:Y:S01]  /*6660*/  IMAD R18, R17, 0x20, R22 ;  /* 0x0000002011127824 */ /* 0x004fe200078e0216 */
[----:B------:R-:W-:Y:S01]  /*6670*/  SHF.R.U64 R21, R21, 0x3, RZ ;  /* 0x0000000315157819 */ /* 0x000fe200000012ff */
[----:B------:R-:W-:Y:S01]  /*6680*/  BAR.SYNC.DEFER_BLOCKING 0x1, 0x100 ;  /* 0x0044000000007b1d */ /* 0x000fe20000010000 */
[----:B------:R-:W-:Y:S01]  /*6690*/  IADD3 R31, P4, R36, 0x3000, RZ ;  /* 0x00003000241f7810 */ /* 0x000fe20007f9e0ff */
[----:B------:R-:W-:Y:S01]  /*66a0*/  UIMAD UR5, UR12, UR8, URZ ;  /* 0x000000080c0572a4 */ /* 0x000fe2000f8e023f */
[----:B------:R-:W-:Y:S01]  /*66b0*/  LOP3.LUT R36, R21, R36, RZ, 0x3c, !PT ;  /* 0x0000002415247212 */ /* 0x000fe200078e3cff */
[----:B------:R-:W-:Y:S01]  /*66c0*/  IMAD.X R21, RZ, RZ, R37, P6 ;  /* 0x000000ffff157224 */ /* 0x000fe200030e0625 */
[----:B------:R-:W-:Y:S01]  /*66d0*/  UIMAD.WIDE.U32 UR6, UR11, UR8, URZ ;  /* 0x000000080b0672a5 */ /* 0x000fe2000f8e003f */
[----:B------:R-:W-:Y:S01]  /*66e0*/  LOP3.LUT R32, R33, 0x380, RZ, 0xc0, !PT ;  /* 0x0000038021207812 */ /* 0x000fe200078ec0ff */
[----:B------:R-:W-:Y:S01]  /*66f0*/  UIMAD UR5, UR11, UR9, UR5 ;  /* 0x000000090b0572a4 */ /* 0x000fe2000f8e0205 */
[----:B------:R-:W-:-:S02]  /*6700*/  LOP3.LUT R30, R31, 0x380, RZ, 0xc0, !PT ;  /* 0x000003801f1e7812 */ /* 0x000fc400078ec0ff */
[----:B------:R-:W-:Y:S01]  /*6710*/  ULDC.64 UR8, c[0x0][0xaf0] ;  /* 0x0002bc0000087ab9 */ /* 0x000fe20000000a00 */
[----:B-1----:R1:W-:Y:S01]  /*6720*/  @!P2 ST.E desc[UR36][R90.64], R89 ;  /* 0x000000595a00a985 */ /* 0x0023e2000c101924 */
[----:B------:R-:W-:Y:S01]  /*6730*/  UIADD3 UR7, UR7, UR5, URZ ;  /* 0x0000000507077290 */ /* 0x000fe2000fffe03f */
[----:B------:R-:W-:Y:S02]  /*6740*/  SHF.R.U64 R32, R32, 0x3, RZ ;  /* 0x0000000320207819 */ /* 0x000fe400000012ff */
[----:B----4-:R1:W-:Y:S01]  /*6750*/  @!P0 ST.E desc[UR36][R56.64], R88 ;  /* 0x0000005838008985 */ /* 0x0103e2000c101924 */
[----:B------:R-:W-:Y:S01]  /*6760*/  UIMAD UR5, UR10, UR8, URZ ;  /* 0x000000080a0572a4 */ /* 0x000fe2000f8e023f */
[----:B------:R-:W-:Y:S02]  /*6770*/  SHF.R.U64 R30, R30, 0x3, RZ ;  /* 0x000000031e1e7819 */ /* 0x000fe400000012ff */
[----:B------:R2:W5:Y:S01]  /*6780*/  LD.E.128 R44, desc[UR36][R34.64] ;  /* 0x00000024222c7980 */ /* 0x000562000c101d00 */
[----:B------:R-:W-:Y:S01]  /*6790*/  UIMAD.WIDE.U32 UR6, UR61, UR8, UR6 ;  /* 0x000000083d0672a5 */ /* 0x000fe2000f8e0006 */
[----:B------:R-:W-:-:S02]  /*67a0*/  LOP3.LUT R32, R32, R33, RZ, 0x3c, !PT ;  /* 0x0000002120207212 */ /* 0x000fc400078e3cff */
[----:B------:R4:W5:Y:S04]  /*67b0*/  LD.E.128 R52, desc[UR36][R24.64] ;  /* 0x0000002418347980 */ /* 0x000968000c101d00 */
[----:B------:R3:W5:Y:S01]  /*67c0*/  LD.E.128 R8, desc[UR36][R20.64] ;  /* 0x0000002414087980 */ /* 0x000762000c101d00 */
[----:B------:R-:W-:Y:S01]  /*67d0*/  UIMAD UR5, UR61, UR9, UR5 ;  /* 0x000000093d0572a4 */ /* 0x000fe2000f8e0205 */
[----:B--2---:R-:W2:Y:S01]  /*67e0*/  LDC.64 R34, c[0x0][0xae0] ;  /* 0x0002b800ff227b82 */ /* 0x004ea20000000a00 */
[----:B------:R-:W-:Y:S01]  /*67f0*/  LOP3.LUT R30, R30, R31, RZ, 0x3c, !PT ;  /* 0x0000001f1e1e7212 */ /* 0x000fe200078e3cff */
[----:B------:R-:W-:Y:S01]  /*6800*/  IMAD.X R33, RZ, RZ, R37, P5 ;  /* 0x000000ffff217224 */ /* 0x000fe200028e0625 */
[----:B------:R1:W5:Y:S01]  /*6810*/  LD.E.128 R48, desc[UR36][R26.64] ;  /* 0x000000241a307980 */ /* 0x000362000c101d00 */
[----:B----4-:R-:W-:-:S02]  /*6820*/  IMAD R24, R103, 0x80, R18 ;  /* 0x0000008067187824 */ /* 0x010fc400078e0212 */
[----:B------:R-:W-:Y:S01]  /*6830*/  IMAD.X R31, RZ, RZ, R37, P4 ;  /* 0x000000ffff1f7224 */ /* 0x000fe200020e0625 */
[----:B------:R-:W-:Y:S01]  /*6840*/  UIADD3 UR7, UR7, UR5, URZ ;  /* 0x0000000507077290 */ /* 0x000fe2000fffe03f */
[----:B0-----:R-:W-:Y:S01]  /*6850*/  @P1 IMAD.HI.U32 R18, R24, R59, RZ ;  /* 0x0000003b18121227 */ /* 0x001fe200078e00ff */
[----:B---3--:R-:W-:Y:S01]  /*6860*/  MOV R20, R24 ;  /* 0x0000001800147202 */ /* 0x008fe20000000f00 */
[----:B------:R-:W5:Y:S03]  /*6870*/  LD.E.128 R36, desc[UR36][R36.64] ;  /* 0x0000002424247980 */ /* 0x000f66000c101d00 */
[----:B------:R-:W-:Y:S01]  /*6880*/  @P1 SHF.R.U32.HI R20, RZ, R61, R18 ;  /* 0x0000003dff141219 */ /* 0x000fe20000011612 */
[----:B------:R-:W5:Y:S03]  /*6890*/  LD.E.128 R40, desc[UR36][R32.64] ;  /* 0x0000002420287980 */ /* 0x000f66000c101d00 */
[--C-:B------:R-:W-:Y:S01]  /*68a0*/  SHF.R.S32.HI R21, RZ, 0x1f, R20.reuse ;  /* 0x0000001fff157819 */ /* 0x100fe20000011414 */
[----:B------:R-:W-:Y:S01]  /*68b0*/  IMAD.MOV R25, RZ, RZ, -R20 ;  /* 0x000000ffff197224 */ /* 0x000fe200078e0a14 */
[----:B------:R0:W5:Y:S03]  /*68c0*/  LD.E.128 R4, desc[UR36][R30.64] ;  /* 0x000000241e047980 */ /* 0x000166000c101d00 */
[----:B------:R-:W-:Y:S01]  /*68d0*/  IMAD R25, R0, R25, R24 ;  /* 0x0000001900197224 */ /* 0x000fe200078e0218 */
[----:B------:R3:W5:Y:S01]  /*68e0*/  LD.E.128 R12, desc[UR36][R28.64] ;  /* 0x000000241c0c7980 */ /* 0x000762000c101d00 */
[-C--:B--2---:R-:W-:Y:S01]  /*68f0*/  IMAD R21, R21, R34.reuse, RZ ;  /* 0x0000002215157224 */ /* 0x084fe200078e02ff */
[----:B------:R-:W-:Y:S01]  /*6900*/  @!PT LDS RZ, [RZ] ;  /* 0x00000000fffff984 */ /* 0x000fe20000000800 */
[----:B------:R-:W-:Y:S01]  /*6910*/  @!PT LDS RZ, [RZ] ;  /* 0x00000000fffff984 */ /* 0x000fe20000000800 */
[----:B------:R-:W-:Y:S01]  /*6920*/  @!PT LDS RZ, [RZ] ;  /* 0x00000000fffff984 */ /* 0x000fe20000000800 */
[----:B------:R-:W-:Y:S01]  /*6930*/  @!PT LDS RZ, [RZ] ;  /* 0x00000000fffff984 */ /* 0x000fe20000000800 */
[----:B------:R2:W-:Y:S06]  /*6940*/  MEMBAR.ALL.CTA ;  /* 0x0000000000007992 */ /* 0x0005ec0000008000 */
[----:B--2---:R-:W2:Y:S01]  /*6950*/  FENCE.VIEW.ASYNC.S ;  /* 0x00000000000073c6 */ /* 0x004ea20000000000 */
[C---:B-1----:R-:W-:Y:S01]  /*6960*/  IMAD R27, R20.reuse, R35, R21 ;  /* 0x00000023141b7224 */ /* 0x042fe200078e0215 */
[----:B------:R-:W-:Y:S01]  /*6970*/  SHF.R.S32.HI R0, RZ, 0x1f, R25 ;  /* 0x0000001fff007819 */ /* 0x000fe20000011419 */
[----:B------:R-:W-:Y:S01]  /*6980*/  IMAD.WIDE.U32 R20, R20, R34, UR6 ;  /* 0x0000000614147e25 */ /* 0x000fe2000f8e0022 */
[----:B------:R-:W-:-:S03]  /*6990*/  ULDC.64 UR6, c[0x0][0xad8] ;  /* 0x0002b60000067ab9 */ /* 0x000fc60000000a00 */
[----:B------:R-:W-:Y:S02]  /*69a0*/  IMAD.IADD R21, R21, 0x1, R27 ;  /* 0x0000000115157824 */ /* 0x000fe400078e021b */
[----:B------:R-:W-:Y:S02]  /*69b0*/  IMAD R18, R0, UR6, RZ ;  /* 0x0000000600127c24 */ /* 0x000fe4000f8e02ff */
[----:B0-----:R-:W-:Y:S01]  /*69c0*/  IMAD R30, R103, 0x80, R22 ;  /* 0x00000080671e7824 */ /* 0x001fe200078e0216 */
[----:B------:R-:W-:Y:S01]  /*69d0*/  UIADD3 UR4, UR4, 0x2a820, URZ ;  /* 0x0002a82004047890 */ /* 0x000fe2000fffe03f */
[C---:B------:R-:W-:Y:S02]  /*69e0*/  IMAD R27, R25.reuse, UR7, R18 ;  /* 0x00000007191b7c24 */ /* 0x040fe4000f8e0212 */
[----:B------:R-:W-:Y:S01]  /*69f0*/  IMAD.WIDE.U32 R20, R25, UR6, R20 ;  /* 0x0000000619147c25 */ /* 0x000fe2000f8e0014 */
[----:B------:R-:W-:Y:S01]  /*6a00*/  UIADD3 UR38, UR38, 0x1, URZ ;  /* 0x0000000126267890 */ /* 0x000fe2000fffe03f */
[-C--:B------:R-:W-:Y:S01]  /*6a10*/  ISETP.GE.AND P1, PT, R30, R3.reuse, PT ;  /* 0x000000031e00720c */ /* 0x080fe20003f26270 */
[----:B------:R-:W-:Y:S01]  /*6a20*/  ULDC.64 UR6, c[0x0][0xa80] ;  /* 0x0002a00000067ab9 */ /* 0x000fe20000000a00 */
[----:B------:R-:W-:Y:S01]  /*6a30*/  IMAD.IADD R21, R21, 0x1, R27 ;  /* 0x0000000115157824 */ /* 0x000fe200078e021b */
[----:B------:R-:W-:Y:S01]  /*6a40*/  UPRMT UR4, URZ, 0x654, UR4 ;  /* 0x000006543f047896 */ /* 0x000fe20008000004 */
[----:B---3--:R-:W-:Y:S01]  /*6a50*/  LEA R28, P2, R20, UR6, 0x1 ;  /* 0x00000006141c7c11 */ /* 0x008fe2000f8408ff */
[----:B------:R-:W-:Y:S01]  /*6a60*/  ULDC UR5, c[0x0][0xc] ;  /* 0x0000030000057ab9 */ /* 0x000fe20000000800 */
[----:B------:R-:W-:Y:S01]  /*6a70*/  UISETP.NE.AND UP0, UPT, UR38, 0x2, UPT ;  /* 0x000000022600788c */ /* 0x000fe2000bf05270 */
[----:B------:R-:W-:Y:S01]  /*6a80*/  IADD3 R0, R30, 0x20, RZ ;  /* 0x000000201e007810 */ /* 0x000fe20007ffe0ff */
[----:B------:R-:W-:Y:S01]  /*6a90*/  UIADD3 UR13, UR5, UR13, URZ ;  /* 0x0000000d050d7290 */ /* 0x000fe2000fffe03f */
[----:B------:R-:W-:Y:S01]  /*6aa0*/  LEA.HI.X R29, R20, UR7, R21, 0x1, P2 ;  /* 0x00000007141d7c11 */ /* 0x000fe200090f0c15 */
[----:B------:R-:W-:Y:S01]  /*6ab0*/  USEL UR6, URZ, 0x1, UP0 ;  /* 0x000000013f067887 */ /* 0x000fe20008000000 */
[-C--:B------:R-:W-:Y:S01]  /*6ac0*/  ISETP.GE.AND P3, PT, R0, R3.reuse, PT ;  /* 0x000000030000720c */ /* 0x080fe20003f66270 */
[----:B------:R-:W-:Y:S01]  /*6ad0*/  VIADD R0, R30, 0x40 ;  /* 0x000000401e007836 */ /* 0x000fe20000000000 */
[----:B------:R-:W-:Y:S01]  /*6ae0*/  USEL UR38, UR38, URZ, UP0 ;  /* 0x0000003f26267287 */ /* 0x000fe20008000000 */
[----:B--2---:R0:W1:Y:S01]  /*6af0*/  SHFL.IDX PT, R26, R28, RZ, 0x181f ;  /* 0x00181fff1c1a7589 */ /* 0x00406200000e0000 */
[----:B------:R-:W-:Y:S01]  /*6b00*/  ULOP3.LUT UR39, UR39, UR6, URZ, 0x3c, !UPT ;  /* 0x0000000627277292 */ /* 0x000fe2000f8e3c3f */
[----:B------:R-:W-:Y:S01]  /*6b10*/  IMAD.U32 R18, RZ, RZ, UR13 ;  /* 0x0000000dff127e24 */ /* 0x000fe2000f8e00ff */
[----:B------:R-:W-:Y:S01]  /*6b20*/  SYNCS.ARRIVE.TRANS64.RED.A1T0 RZ, [UR4], RZ ;  /* 0x000000ffffff79a7 */ /* 0x000fe20008100404 */
[----:B------:R0:W2:Y:S01]  /*6b30*/  SHFL.IDX PT, R27, R29, RZ, 0x181f ;  /* 0x00181fff1d1b7589 */ /* 0x0000a200000e0000 */
[----:B------:R-:W-:Y:S01]  /*6b40*/  BSSY B0, `(.L_x_31) ;  /* 0x000000b000007945 */ /* 0x000fe20003800000 */
[----:B------:R-:W-:-:S03]  /*6b50*/  ISETP.GE.AND P0, PT, R0, R3, PT ;  /* 0x000000030000720c */ /* 0x000fc60003f06270 */
[----:B------:R-:W-:Y:S10]  /*6b60*/  @P1 BRA `(.L_x_32) ;  /* 0x0000000000201947 */ /* 0x000ff40003800000 */
[----:B------:R-:W-:Y:S02]  /*6b70*/  ULDC UR4, c[0x0][0xac8] ;  /* 0x0002b20000047ab9 */ /* 0x000fe40000000800 */
[----:B------:R-:W-:Y:S02]  /*6b80*/  ISETP.GE.AND P2, PT, R16, UR4, PT ;  /* 0x0000000410007c0c */ /* 0x000fe4000bf46270 */
[----:B------:R-:W-:-:S11]  /*6b90*/  ISETP.GE.AND P1, PT, R2, UR4, PT ;  /* 0x0000000402007c0c */ /* 0x000fd6000bf26270 */
[----:B-1----:R-:W-:Y:S02]  /*6ba0*/  @!P2 LEA R24, P4, R16, R26, 0x1 ;  /* 0x0000001a1018a211 */ /* 0x002fe400078808ff */
[----:B--2---:R-:W-:Y:S02]  /*6bb0*/  @!P1 IMAD.WIDE R20, R2, 0x2, R26 ;  /* 0x0000000202149825 */ /* 0x004fe400078e021a */
[----:B------:R-:W-:-:S03]  /*6bc0*/  @!P2 LEA.HI.X R25, R16, R27, R168, 0x1, P4 ;  /* 0x0000001b1019a211 */ /* 0x000fc600020f0ca8 */
[----:B-----5:R3:W-:Y:S04]  /*6bd0*/  @!P1 ST.E.128 desc[UR36][R20.64], R36 ;  /* 0x0000002414009985 */ /* 0x0207e8000c101d24 */
[----:B------:R3:W-:Y:S02]  /*6be0*/  @!P2 ST.E.128 desc[UR36][R24.64], R52 ;  /* 0x000000341800a985 */ /* 0x0007e4000c101d24 */
.L_x_32:
[----:B------:R-:W-:Y:S05]  /*6bf0*/  BSYNC B0 ;  /* 0x0000000000007941 */ /* 0x000fea0003800000 */
.L_x_31:
[----:B--2---:R2:W4:Y:S01]  /*6c00*/  SHFL.IDX PT, R27, R29, 0x1, 0x181f ;  /* 0x00381f001d1b7f89 */ /* 0x00452200000e0000 */
[----:B------:R-:W-:Y:S03]  /*6c10*/  BSSY B0, `(.L_x_33) ;  /* 0x000000b000007945 */ /* 0x000fe60003800000 */
[----:B-1----:R2:W1:Y:S01]  /*6c20*/  SHFL.IDX PT, R26, R28, 0x1, 0x181f ;  /* 0x00381f001c1a7f89 */ /* 0x00246200000e0000 */
[----:B------:R-:W-:Y:S05]  /*6c30*/  @P3 BRA `(.L_x_34) ;  /* 0x0000000000203947 */ /* 0x000fea0003800000 */
[----:B------:R-:W-:Y:S02]  /*6c40*/  ULDC UR4, c[0x0][0xac8] ;  /* 0x0002b20000047ab9 */ /* 0x000fe40000000800 */
[----:B------:R-:W-:Y:S02]  /*6c50*/  ISETP.GE.AND P3, PT, R16, UR4, PT ;  /* 0x0000000410007c0c */ /* 0x000fe4000bf66270 */
[----:B------:R-:W-:-:S11]  /*6c60*/  ISETP.GE.AND P2, PT, R2, UR4, PT ;  /* 0x0000000402007c0c */ /* 0x000fd6000bf46270 */
[----:B-1-3--:R-:W-:Y:S02]  /*6c70*/  @!P3 LEA R24, P1, R16, R26, 0x1 ;  /* 0x0000001a1018b211 */ /* 0x00afe400078208ff */
[----:B----4-:R-:W-:Y:S02]  /*6c80*/  @!P2 IMAD.WIDE R20, R2, 0x2, R26 ;  /* 0x000000020214a825 */ /* 0x010fe400078e021a */
[----:B------:R-:W-:-:S03]  /*6c90*/  @!P3 LEA.HI.X R25, R16, R27, R168, 0x1, P1 ;  /* 0x0000001b1019b211 */ /* 0x000fc600008f0ca8 */
[----:B-----5:R1:W-:Y:S04]  /*6ca0*/  @!P2 ST.E.128 desc[UR36][R20.64], R44 ;  /* 0x0000002c1400a985 */ /* 0x0203e8000c101d24 */
[----:B------:R1:W-:Y:S02]  /*6cb0*/  @!P3 ST.E.128 desc[UR36][R24.64], R48 ;  /* 0x000000301800b985 */ /* 0x0003e4000c101d24 */
.L_x_34:
[----:B------:R-:W-:Y:S05]  /*6cc0*/  BSYNC B0 ;  /* 0x0000000000007941 */ /* 0x000fea0003800000 */
.L_x_33:
[----:B----4-:R4:W0:Y:S01]  /*6cd0*/  SHFL.IDX PT, R27, R29, 0x2, 0x181f ;  /* 0x00581f001d1b7f89 */ /* 0x01082200000e0000 */
[----:B------:R-:W-:Y:S03]  /*6ce0*/  BSSY B0, `(.L_x_35) ;  /* 0x000000b000007945 */ /* 0x000fe60003800000 */
[----:B-1----:R4:W1:Y:S01]  /*6cf0*/  SHFL.IDX PT, R26, R28, 0x2, 0x181f ;  /* 0x00581f001c1a7f89 */ /* 0x00286200000e0000 */
[----:B------:R-:W-:Y:S05]  /*6d00*/  @P0 BRA `(.L_x_36) ;  /* 0x0000000000200947 */ /* 0x000fea0003800000 */
[----:B------:R-:W-:Y:S02]  /*6d10*/  ULDC UR4, c[0x0][0xac8] ;  /* 0x0002b20000047ab9 */ /* 0x000fe40000000800 */
[----:B------:R-:W-:Y:S02]  /*6d20*/  ISETP.GE.AND P2, PT, R16, UR4, PT ;  /* 0x0000000410007c0c */ /* 0x000fe4000bf46270 */
[----:B------:R-:W-:-:S11]  /*6d30*/  ISETP.GE.AND P1, PT, R2, UR4, PT ;  /* 0x0000000402007c0c */ /* 0x000fd6000bf26270 */
[----:B-1-3--:R-:W-:Y:S02]  /*6d40*/  @!P2 LEA R24, P0, R16, R26, 0x1 ;  /* 0x0000001a1018a211 */ /* 0x00afe400078008ff */
[----:B0-----:R-:W-:Y:S02]  /*6d50*/  @!P1 IMAD.WIDE R20, R2, 0x2, R26 ;  /* 0x0000000202149825 */ /* 0x001fe400078e021a */
[----:B------:R-:W-:-:S03]  /*6d60*/  @!P2 LEA.HI.X R25, R16, R27, R168, 0x1, P0 ;  /* 0x0000001b1019a211 */ /* 0x000fc600000f0ca8 */
[----:B-----5:R0:W-:Y:S04]  /*6d70*/  @!P1 ST.E.128 desc[UR36][R20.64], R40 ;  /* 0x0000002814009985 */ /* 0x0201e8000c101d24 */
[----:B------:R0:W-:Y:S02]  /*6d80*/  @!P2 ST.E.128 desc[UR36][R24.64], R12 ;  /* 0x0000000c1800a985 */ /* 0x0001e4000c101d24 */
.L_x_36:
[----:B------:R-:W-:Y:S05]  /*6d90*/  BSYNC B0 ;  /* 0x0000000000007941 */ /* 0x000fea0003800000 */
.L_x_35:
[----:B------:R-:W-:Y:S01]  /*6da0*/  IADD3 R0, R30, 0x60, RZ ;  /* 0x000000601e007810 */ /* 0x000fe20007ffe0ff */
[----:B0--3--:R0:W3:Y:S01]  /*6db0*/  SHFL.IDX PT, R21, R29, 0x3, 0x181f ;  /* 0x00781f001d157f89 */ /* 0x0090e200000e0000 */
[----:B------:R-:W-:Y:S01]  /*6dc0*/  BSSY B0, `(.L_x_37) ;  /* 0x000000d000007945 */ /* 0x000fe20003800000 */
[----:B------:R-:W-:Y:S01]  /*6dd0*/  VIADD R19, R19, 0x1 ;  /* 0x0000000113137836 */ /* 0x000fe20000000000 */
[----:B------:R-:W-:Y:S01]  /*6de0*/  ISETP.GE.AND P0, PT, R0, R3, PT ;  /* 0x000000030000720c */ /* 0x000fe20003f06270 */
[----:B------:R0:W0:-:S12]  /*6df0*/  SHFL.IDX PT, R20, R28, 0x3, 0x181f ;  /* 0x00781f001c147f89 */ /* 0x00001800000e0000 */
[----:B------:R-:W-:Y:S05]  /*6e00*/  @P0 BRA `(.L_x_38) ;  /* 0x0000000000200947 */ /* 0x000fea0003800000 */
[----:B------:R-:W-:Y:S02]  /*6e10*/  ULDC UR4, c[0x0][0xac8] ;  /* 0x0002b20000047ab9 */ /* 0x000fe40000000800 */
[----:B------:R-:W-:Y:S02]  /*6e20*/  ISETP.GE.AND P2, PT, R16, UR4, PT ;  /* 0x0000000410007c0c */ /* 0x000fe4000bf46270 */
[----:B------:R-:W-:-:S11]  /*6e30*/  ISETP.GE.AND P1, PT, R2, UR4, PT ;  /* 0x0000000402007c0c */ /* 0x000fd6000bf26270 */
[----:B0----5:R-:W-:Y:S02]  /*6e40*/  @!P2 LEA R14, P0, R16, R20, 0x1 ;  /* 0x00000014100ea211 */ /* 0x021fe400078008ff */
[----:B---3--:R-:W-:Y:S02]  /*6e50*/  @!P1 IMAD.WIDE R12, R2, 0x2, R20 ;  /* 0x00000002020c9825 */ /* 0x008fe400078e0214 */
[----:B------:R-:W-:-:S03]  /*6e60*/  @!P2 LEA.HI.X R15, R16, R21, R168, 0x1, P0 ;  /* 0x00000015100fa211 */ /* 0x000fc600000f0ca8 */
[----:B------:R0:W-:Y:S04]  /*6e70*/  @!P1 ST.E.128 desc[UR36][R12.64], R4 ;  /* 0x000000040c009985 */ /* 0x0001e8000c101d24 */
[----:B------:R0:W-:Y:S02]  /*6e80*/  @!P2 ST.E.128 desc[UR36][R14.64], R8 ;  /* 0x000000080e00a985 */ /* 0x0001e4000c101d24 */
.L_x_38:
[----:B------:R-:W-:Y:S05]  /*6e90*/  BSYNC B0 ;  /* 0x0000000000007941 */ /* 0x000fea0003800000 */
.L_x_37:
[----:B------:R-:W1:Y:S01]  /*6ea0*/  LDC R0, c[0x0][0xc34] ;  /* 0x00030d00ff007b82 */ /* 0x000e620000000800 */
[----:B------:R-:W-:-:S13]  /*6eb0*/  R2UR UR4, R18 ;  /* 0x00000000120472ca */ /* 0x000fda00000e0000 */
[----:B-1----:R-:W-:-:S13]  /*6ec0*/  ISETP.LE.AND P0, PT, R0, UR4, PT ;  /* 0x0000000400007c0c */ /* 0x002fda000bf03270 */
[----:B------:R-:W-:Y:S05]  /*6ed0*/  @!P0 BRA `(.L_x_39) ;  /* 0xffffff9c00848947 */ /* 0x000fea000383ffff */
[----:B------:R-:W-:Y:S05]  /*6ee0*/  EXIT ;  /* 0x000000000000794d */ /* 0x000fea0003800000 */
.L_x_5:
[----:B------:R-:W-:-:S08]  /*6ef0*/  NOP ;  /* 0x0000000000007918 */ /* 0x000fd00000000000 */
[----:B0-----:R-:W0:-:S00]  /*6f00*/  USETMAXREG.DEALLOC.CTAPOOL 0x28 ;  /* 0x00000028000079c8 */ /* 0x001e0000080e0500 */
[----:B------:R-:W1:Y:S01]  /*6f10*/  S2UR UR9, SR_CTAID.X ;  /* 0x00000000000979c3 */ /* 0x000e620000002500 */
[----:B0-----:R-:W-:Y:S01]  /*6f20*/  IMAD.MOV.U32 R25, RZ, RZ, 0x1 ;  /* 0x00000001ff197424 */ /* 0x001fe200078e00ff */
[----:B------:R-:W-:Y:S01]  /*6f30*/  MOV R0, 0x1 ;  /* 0x0000000100007802 */ /* 0x000fe20000000f00 */
[----:B------:R-:W-:-:S05]  /*6f40*/  IMAD.MOV.U32 R22, RZ, RZ, RZ ;  /* 0x000000ffff167224 */ /* 0x000fca00078e00ff */
[----:B------:R-:W1:Y:S02]  /*6f50*/  LDC R2, c[0x0][0xc34] ;  /* 0x00030d00ff027b82 */ /* 0x000e640000000800 */
[----:B-1----:R-:W-:-:S13]  /*6f60*/  ISETP.LE.AND P0, PT, R2, UR9, PT ;  /* 0x0000000902007c0c */ /* 0x002fda000bf03270 */
[----:B------:R-:W-:Y:S05]  /*6f70*/  @P0 BRA `(.L_x_40) ;  /* 0x0000003000fc0947 */ /* 0x000fea0003800000 */
[----:B------:R-:W2:Y:S01]  /*6f80*/  LDL R4, [R1+0x4] ;  /* 0x0000040001047983 */ /* 0x000ea20000100800 */
[----:B------:R-:W-:Y:S01]  /*6f90*/  IMAD.SHL.U32 R27, R3, 0x8, RZ ;  /* 0x00000008031b7824 */ /* 0x000fe200078e00ff */
[----:B------:R-:W-:Y:S01]  /*6fa0*/  ULDC.64 UR38, c[0x0][0x2f0] ;  /* 0x0000bc0000267ab9 */ /* 0x000fe20000000a00 */
[----:B------:R-:W-:Y:S01]  /*6fb0*/  ULDC.64 UR4, c[0x0][0x418] ;  /* 0x0001060000047ab9 */ /* 0x000fe20000000a00 */
[----:B------:R-:W-:Y:S01]  /*6fc0*/  ULDC UR7, c[0x0][0x320] ;  /* 0x0000c80000077ab9 */ /* 0x000fe20000000800 */
[----:B------:R-:W-:Y:S01]  /*6fd0*/  UISETP.NE.U32.AND UP0, UPT, UR4, URZ, UPT ;  /* 0x0000003f0400728c */ /* 0x000fe2000bf05070 */
[C---:B------:R-:W-:Y:S01]  /*6fe0*/  LOP3.LUT R0, R27.reuse, 0x1f8, RZ, 0xc0, !PT ;  /* 0x000001f81b007812 */ /* 0x040fe200078ec0ff */
[----:B------:R-:W-:Y:S01]  /*6ff0*/  ULDC UR8, c[0x0][0x2b8] ;  /* 0x0000ae0000087ab9 */ /* 0x000fe20000000800 */
[----:B------:R-:W-:Y:S01]  /*7000*/  LOP3.LUT R37, R27, 0x38, RZ, 0xc0, !PT ;  /* 0x000000381b257812 */ /* 0x000fe200078ec0ff */
[----:B------:R-:W-:Y:S01]  /*7010*/  UISETP.NE.AND.EX UP0, UPT, UR5, URZ, UPT, UP0 ;  /* 0x0000003f0500728c */ /* 0x000fe2000bf05300 */
[----:B------:R-:W-:Y:S01]  /*7020*/  LOP3.LUT R0, R0, 0x38, R3, 0x78, !PT ;  /* 0x0000003800007812 */ /* 0x000fe200078e7803 */
[----:B------:R-:W-:Y:S01]  /*7030*/  ULDC UR4, c[0x0][0x424] ;  /* 0x0001090000047ab9 */ /* 0x000fe20000000800 */
[----:B------:R-:W-:Y:S01]  /*7040*/  LOP3.LUT R16, R16, 0xfffffffe, RZ, 0xc0, !PT ;  /* 0xfffffffe10107812 */ /* 0x000fe200078ec0ff */
[----:B------:R-:W-:Y:S01]  /*7050*/  USEL UR4, UR4, 0x1, UP0 ;  /* 0x0000000104047887 */ /* 0x000fe20008000000 */
[----:B------:R-:W-:Y:S01]  /*7060*/  LOP3.LUT R27, R0, 0x200, R27, 0xf8, !PT ;  /* 0x00000200001b7812 */ /* 0x000fe200078ef81b */
[----:B------:R-:W0:Y:S01]  /*7070*/  S2UR UR6, SR_CgaCtaId ;  /* 0x00000000000679c3 */ /* 0x000e220000008800 */
[C---:B------:R-:W-:Y:S01]  /*7080*/  LOP3.LUT R0, R37.reuse, 0x40, RZ, 0xfc, !PT ;  /* 0x0000004025007812 */ /* 0x040fe200078efcff */
[----:B------:R-:W-:Y:S01]  /*7090*/  UIMAD UR38, UR4, UR38, URZ ;  /* 0x00000026042672a4 */ /* 0x000fe2000f8e023f */
[----:B------:R-:W-:Y:S01]  /*70a0*/  LOP3.LUT R16, R16, 0xfffffff7, RZ, 0xc0, !PT ;  /* 0xfffffff710107812 */ /* 0x000fe200078ec0ff */
[----:B------:R1:W-:Y:S01]  /*70b0*/  STL [R1], RZ ;  /* 0x000000ff01007387 */ /* 0x0003e20000100800 */
[C---:B------:R-:W-:Y:S01]  /*70c0*/  ISETP.GE.AND P0, PT, R0.reuse, UR39, PT ;  /* 0x0000002700007c0c */ /* 0x040fe2000bf06270 */
[----:B------:R-:W-:Y:S01]  /*70d0*/  UIADD3 UR4, UR38, 0x5f, URZ ;  /* 0x0000005f26047890 */ /* 0x000fe2000fffe03f */
[----:B------:R-:W-:Y:S01]  /*70e0*/  ISETP.GE.AND P1, PT, R0, UR7, PT ;  /* 0x0000000700007c0c */ /* 0x000fe2000bf26270 */
[----:B------:R-:W-:Y:S01]  /*70f0*/  IMAD.MOV.U32 R25, RZ, RZ, 0x1 ;  /* 0x00000001ff197424 */ /* 0x000fe200078e00ff */
[----:B------:R-:W-:Y:S01]  /*7100*/  LOP3.LUT R2, R37, 0x80, RZ, 0xfc, !PT ;  /* 0x0000008025027812 */ /* 0x000fe200078efcff */
[----:B------:R-:W-:Y:S01]  /*7110*/  UIMAD.WIDE UR4, UR4, 0x2aaaaaab, URZ ;  /* 0x2aaaaaab040478a5 */ /* 0x000fe2000f8e023f */
[----:B------:R-:W-:Y:S01]  /*7120*/  SHF.R.U32.HI R34, RZ, 0x3, R3 ;  /* 0x00000003ff227819 */ /* 0x000fe20000011603 */
[----:B------:R-:W-:Y:S01]  /*7130*/  IMAD.SHL.U32 R3, R3, 0x10, RZ ;  /* 0x0000001003037824 */ /* 0x000fe200078e00ff */
[----:B------:R-:W-:Y:S01]  /*7140*/  ISETP.GE.AND P2, PT, R2, UR39, PT ;  /* 0x0000002702007c0c */ /* 0x000fe2000bf46270 */
[----:B------:R-:W-:Y:S01]  /*7150*/  USHF.R.U32.HI UR4, URZ, 0x1f, UR5 ;  /* 0x0000001f3f047899 */ /* 0x000fe20008011605 */
[----:B------:R-:W-:Y:S01]  /*7160*/  LOP3.LUT R34, R34, 0xf, RZ, 0xc0, !PT ;  /* 0x0000000f22227812 */ /* 0x000fe200078ec0ff */
[----:B------:R-:W-:Y:S01]  /*7170*/  IMAD.MOV.U32 R22, RZ, RZ, RZ ;  /* 0x000000ffff167224 */ /* 0x000fe200078e00ff */
[----:B------:R-:W-:Y:S01]  /*7180*/  MOV R36, UR9 ;  /* 0x0000000900247c02 */ /* 0x000fe20008000f00 */
[----:B------:R-:W-:Y:S01]  /*7190*/  ULEA.HI.SX32 UR5, UR5, UR4, 0x1c ;  /* 0x0000000405057291 */ /* 0x000fe2000f8fe23f */
[----:B------:R-:W-:Y:S01]  /*71a0*/  @P0 LOP3.LUT R16, R16, 0x8, RZ, 0xfc, !PT ;  /* 0x0000000810100812 */ /* 0x000fe200078efcff */
[----:B------:R-:W-:Y:S01]  /*71b0*/  ULDC UR40, c[0x0][0x448] ;  /* 0x0001120000287ab9 */ /* 0x000fe20000000800 */
[----:B------:R-:W-:Y:S01]  /*71c0*/  ISETP.GE.AND P0, PT, R0, UR8, PT ;  /* 0x0000000800007c0c */ /* 0x000fe2000bf06270 */
[----:B------:R-:W-:Y:S01]  /*71d0*/  UIADD3 UR43, UR5, -0x1, URZ ;  /* 0xffffffff052b7890 */ /* 0x000fe2000fffe03f */
[----:B------:R-:W-:Y:S01]  /*71e0*/  @P1 LOP3.LUT R16, R16, 0x1, RZ, 0xfc, !PT ;  /* 0x0000000110101812 */ /* 0x000fe200078efcff */
[----:B------:R-:W-:Y:S01]  /*71f0*/  ULDC UR4, c[0x0][0x288] ;  /* 0x0000a20000047ab9 */ /* 0x000fe20000000800 */
[----:B------:R-:W-:Y:S01]  /*7200*/  ISETP.GE.AND P1, PT, R2, UR8, PT ;  /* 0x0000000802007c0c */ /* 0x000fe2000bf26270 */
[----:B------:R-:W-:Y:S01]  /*7210*/  ULDC UR44, c[0x0][0xc] ;  /* 0x00000300002c7ab9 */ /* 0x000fe20000000800 */
[----:B------:R-:W-:Y:S01]  /*7220*/  LOP3.LUT R16, R16, 0xfffffdff, RZ, 0xc0, !PT ;  /* 0xfffffdff10107812 */ /* 0x000fe200078ec0ff */
[----:B------:R-:W-:Y:S01]  /*7230*/  UIMAD UR40, UR40, UR4, URZ ;  /* 0x00000004282872a4 */ /* 0x000fe2000f8e023f */
[----:B------:R-:W-:Y:S01]  /*7240*/  LOP3.LUT R26, R34, 0x70, R3, 0xf8, !PT ;  /* 0x00000070221a7812 */ /* 0x000fe200078ef803 */
[----:B------:R-:W-:Y:S01]  /*7250*/  IMAD.U32 R3, RZ, RZ, UR43 ;  /* 0x0000002bff037e24 */ /* 0x000fe2000f8e00ff */
[----:B------:R-:W-:-:S03]  /*7260*/  UIADD3 UR41, UR5, -0x2, URZ ;  /* 0xfffffffe05297890 */ /* 0x000fc6000fffe03f */
[----:B------:R-:W-:Y:S02]  /*7270*/  @P0 LOP3.LUT R16, R16, 0x200, RZ, 0xfc, !PT ;  /* 0x0000020010100812 */ /* 0x000fe400078efcff */
[----:B------:R-:W-:Y:S01]  /*7280*/  ISETP.GE.AND P0, PT, R37, UR39, PT ;  /* 0x0000002725007c0c */ /* 0x000fe2000bf06270 */
[----:B------:R-:W-:Y:S01]  /*7290*/  UMOV UR39, 0x400 ;  /* 0x0000040000277882 */ /* 0x000fe20000000000 */
[----:B------:R-:W-:Y:S01]  /*72a0*/  LOP3.LUT R16, R16, 0xfffffffb, RZ, 0xc0, !PT ;  /* 0xfffffffb10107812 */ /* 0x000fe200078ec0ff */
[----:B0-----:R-:W-:Y:S02]  /*72b0*/  ULEA UR39, UR6, UR39, 0x18 ;  /* 0x0000002706277291 */ /* 0x001fe4000f8ec03f */
[----:B------:R-:W-:Y:S01]  /*72c0*/  UIMAD UR6, UR43, -0x60, UR38 ;  /* 0xffffffa02b0678a4 */ /* 0x000fe2000f8e0226 */
[----:B------:R-:W-:-:S03]  /*72d0*/  @P2 LOP3.LUT R16, R16, 0x4, RZ, 0xfc, !PT ;  /* 0x0000000410102812 */ /* 0x000fc600078efcff */
[----:B------:R-:W-:Y:S02]  /*72e0*/  LEA R0, R27, UR39, 0x1 ;  /* 0x000000271b007c11 */ /* 0x000fe4000f8e08ff */
[----:B------:R-:W-:Y:S02]  /*72f0*/  LOP3.LUT R16, R16, 0xfffffeff, RZ, 0xc0, !PT ;  /* 0xfffffeff10107812 */ /* 0x000fe400078ec0ff */
[----:B------:R-:W-:Y:S02]  /*7300*/  IADD3 R33, -R34, UR6, RZ ;  /* 0x0000000622217c10 */ /* 0x000fe4000fffe1ff */
[----:B------:R-:W-:Y:S02]  /*7310*/  @P1 LOP3.LUT R16, R16, 0x100, RZ, 0xfc, !PT ;  /* 0x0000010010101812 */ /* 0x000fe400078efcff */
[----:B------:R-:W-:Y:S02]  /*7320*/  ISETP.GE.AND P1, PT, R37, UR7, PT ;  /* 0x0000000725007c0c */ /* 0x000fe4000bf26270 */
[----:B------:R-:W-:-:S04]  /*7330*/  LOP3.LUT R16, R16, 0xffffffef, RZ, 0xc0, !PT ;  /* 0xffffffef10107812 */ /* 0x000fc800078ec0ff */
[----:B------:R-:W-:-:S04]  /*7340*/  @P0 LOP3.LUT R16, R16, 0x10, RZ, 0xfc, !PT ;  /* 0x0000001010100812 */ /* 0x000fc800078efcff */
[----:B------:R-:W-:Y:S02]  /*7350*/  LOP3.LUT R16, R16, 0xffffff7f, RZ, 0xc0, !PT ;  /* 0xffffff7f10107812 */ /* 0x000fe400078ec0ff */
[----:B--2---:R-:W-:Y:S01]  /*7360*/  R2UR UR10, R4 ;  /* 0x00000000040a72ca */ /* 0x004fe200000e0000 */
[----:B------:R-:W-:-:S05]  /*7370*/  IMAD R4, R3, 0x60, R26 ;  /* 0x0000006003047824 */ /* 0x000fca00078e021a */
[----:B------:R-:W-:-:S04]  /*7380*/  ISETP.GE.AND P0, PT, R4, UR38, PT ;  /* 0x0000002604007c0c */ /* 0x000fc8000bf06270 */
[----:B------:R-:W-:Y:S02]  /*7390*/  ISETP.LT.U32.AND P2, PT, R26, 0x60, !P0 ;  /* 0x000000601a00780c */ /* 0x000fe40004741070 */
[----:B------:R-:W-:Y:S01]  /*73a0*/  ISETP.GE.AND P0, PT, R37, UR8, PT ;  /* 0x0000000825007c0c */ /* 0x000fe2000bf06270 */
[----:B------:R-:W-:-:S10]  /*73b0*/  ULOP3.LUT UR42, UR10, 0x2, URZ, 0xfc, !UPT ;  /* 0x000000020a2a7892 */ /* 0x000fd4000f8efc3f */
[----:B------:R-:W-:-:S04]  /*73c0*/  @P2 LOP3.LUT R16, R16, 0x80, RZ, 0xfc, !PT ;  /* 0x0000008010102812 */ /* 0x000fc800078efcff */
[----:B------:R-:W-:-:S04]  /*73d0*/  LOP3.LUT R16, R16, 0xfffffbff, RZ, 0xc0, !PT ;  /* 0xfffffbff10107812 */ /* 0x000fc800078ec0ff */
[----:B------:R-:W-:-:S04]  /*73e0*/  LOP3.LUT R16, R16, 0xfffffffd, RZ, 0xc0, !PT ;  /* 0xfffffffd10107812 */ /* 0x000fc800078ec0ff */
[----:B------:R-:W-:-:S04]  /*73f0*/  @P1 LOP3.LUT R16, R16, 0x2, RZ, 0xfc, !PT ;  /* 0x0000000210101812 */ /* 0x000fc800078efcff */
[----:B-1----:R-:W-:-:S07]  /*7400*/  @P0 LOP3.LUT R16, R16, 0x400, RZ, 0xfc, !PT ;  /* 0x0000040010100812 */ /* 0x002fce00078efcff */
.L_x_75:
[----:B0-----:R-:W0:Y:S01]  /*7410*/  LDC R0, c[0x0][0xc38] ;  /* 0x00030e00ff007b82 */ /* 0x001e220000000800 */
[----:B------:R-:W-:Y:S01]  /*7420*/  IMAD.MOV.U32 R24, RZ, RZ, R36 ;  /* 0x000000ffff187224 */ /* 0x000fe200078e0024 */
[----:B------:R-:W-:Y:S05]  /*7430*/  YIELD ;  /* 0x0000000000007946 */ /* 0x000fea0003800000 */
[----:B------:R-:W-:Y:S01]  /*7440*/  ULDC.64 UR4, c[0x0][0xa28] ;  /* 0x00028a0000047ab9 */ /* 0x000fe20000000a00 */
[----:B------:R-:W-:Y:S01]  /*7450*/  IMAD.MOV.U32 R31, RZ, RZ, RZ ;  /* 0x000000ffff1f7224 */ /* 0x000fe200078e00ff */
[----:B0-----:R-:W-:-:S13]  /*7460*/  ISETP.NE.AND P0, PT, R0, 0x1, PT ;  /* 0x000000010000780c */ /* 0x001fda0003f05270 */
[----:B------:R-:W0:Y:S08]  /*7470*/  @P0 LDC R3, c[0x0][0xc3c] ;  /* 0x00030f00ff030b82 */ /* 0x000e300000000800 */
[----:B------:R-:W1:Y:S01]  /*7480*/  @P0 LDC R5, c[0x0][0xc40] ;  /* 0x00031000ff050b82 */ /* 0x000e620000000800 */
[----:B0-----:R-:W-:-:S05]  /*7490*/  @P0 IMAD.HI.U32 R0, R36, R3, RZ ;  /* 0x0000000324000227 */ /* 0x001fca00078e00ff */
[----:B-1----:R-:W-:Y:S02]  /*74a0*/  @P0 SHF.R.U32.HI R24, RZ, R5, R0 ;  /* 0x00000005ff180219 */ /* 0x002fe40000011600 */
[----:B------:R-:W0:Y:S02]  /*74b0*/  LDC R0, c[0x0][0xc44] ;  /* 0x00031100ff007b82 */ /* 0x000e240000000800 */
[----:B------:R-:W-:Y:S02]  /*74c0*/  MOV R23, R24 ;  /* 0x0000001800177202 */ /* 0x000fe40000000f00 */
[----:B0-----:R-:W-:-:S13]  /*74d0*/  ISETP.NE.AND P0, PT, R0, 0x1, PT ;  /* 0x000000010000780c */ /* 0x001fda0003f05270 */
[----:B------:R-:W0:Y:S02]  /*74e0*/  @P0 LDC.64 R2, c[0x0][0xc48] ;  /* 0x00031200ff020b82 */ /* 0x000e240000000a00 */
[----:B0-----:R-:W-:-:S05]  /*74f0*/  @P0 IMAD.HI.U32 R0, R24, R2, RZ ;  /* 0x0000000218000227 */ /* 0x001fca00078e00ff */
[----:B------:R-:W-:Y:S02]  /*7500*/  @P0 SHF.R.U32.HI R23, RZ, R3, R0 ;  /* 0x00000003ff170219 */ /* 0x000fe40000011600 */
[----:B------:R-:W-:-:S04]  /*7510*/  ISETP.NE.U32.AND P0, PT, RZ, UR4, PT ;  /* 0x00000004ff007c0c */ /* 0x000fc8000bf05070 */
[----:B------:R-:W-:-:S13]  /*7520*/  ISETP.NE.AND.EX P0, PT, RZ, UR5, PT, P0 ;  /* 0x00000005ff007c0c */ /* 0x000fda000bf05300 */
[----:B------:R-:W0:Y:S01]  /*7530*/  @P0 LDC.64 R2, c[0x0][0xa28] ;  /* 0x00028a00ff020b82 */ /* 0x000e220000000a00 */
[----:B------:R-:W-:-:S04]  /*7540*/  UIADD3 UR4, UR39, 0x18400, URZ ;  /* 0x0001840027047890 */ /* 0x000fc8000fffe03f */
[----:B------:R-:W-:Y:S01]  /*7550*/  ULOP3.LUT UP0, URZ, UR4, 0x3ff, URZ, 0xc0, !UPT ;  /* 0x000003ff043f7892 */ /* 0x000fe2000f80c03f */
[----:B0-----:R-:W-:-:S05]  /*7560*/  @P0 IMAD.WIDE R2, R23, 0x4, R2 ;  /* 0x0000000417020825 */ /* 0x001fca00078e0202 */
[----:B------:R0:W5:Y:S01]  /*7570*/  @P0 LDG.E R31, desc[UR36][R2.64] ;  /* 0x00000024021f0981 */ /* 0x000162000c1e1900 */
[----:B------:R-:W-:-:S13]  /*7580*/  PLOP3.LUT P0, PT, PT, PT, UP0, 0x80, 0x0 ;  /* 0x000000000000781c */ /* 0x000fda0003f0f008 */
[----:B0-----:R-:W-:Y:S05]  /*7590*/  @!P0 BRA `(.L_x_41) ;  /* 0x0000000000408947 */ /* 0x001fea0003800000 */
[----:B------:R-:W-:Y:S01]  /*75a0*/  MOV R2, 0x0 ;  /* 0x0000000000027802 */ /* 0x000fe20000000f00 */
[----:B------:R-:W-:Y:S01]  /*75b0*/  ULDC.64 UR4, c[0x4][0xf0] ;  /* 0x01003c0000047ab9 */ /* 0x000fe20000000a00 */
[----:B------:R-:W-:Y:S01]  /*75c0*/  ULDC.64 UR6, c[0x4][0xf8] ;  /* 0x01003e0000067ab9 */ /* 0x000fe20000000a00 */
[----:B------:R-:W-:Y:S01]  /*75d0*/  IMAD.U32 R4, RZ, RZ, UR4 ;  /* 0x00000004ff047e24 */ /* 0x000fe2000f8e00ff */
[----:B------:R-:W-:Y:S01]  /*75e0*/  MOV R6, UR6 ;  /* 0x0000000600067c02 */ /* 0x000fe20008000f00 */
[----:B------:R-:W-:Y:S01]  /*75f0*/  IMAD.U32 R5, RZ, RZ, UR5 ;  /* 0x00000005ff057e24 */ /* 0x000fe2000f8e00ff */
[----:B------:R-:W0:Y:S01]  /*7600*/  LDC.64 R2, c[0x4][R2] ;  /* 0x0100000002027b82 */ /* 0x000e220000000a00 */
[----:B------:R-:W-:Y:S01]  /*7610*/  ULDC.64 UR4, c[0x4][0x70] ;  /* 0x01001c0000047ab9 */ /* 0x000fe20000000a00 */
[----:B------:R-:W-:Y:S01]  /*7620*/  IMAD.U32 R7, RZ, RZ, UR7 ;  /* 0x00000007ff077e24 */ /* 0x000fe2000f8e00ff */
[----:B------:R-:W-:Y:S01]  /*7630*/  MOV R8, 0x70 ;  /* 0x0000007000087802 */ /* 0x000fe20000000f00 */
[----:B------:R-:W-:-:S02]  /*7640*/  IMAD.U32 R10, RZ, RZ, UR4 ;  /* 0x00000004ff0a7e24 */ /* 0x000fc4000f8e00ff */
[----:B------:R-:W-:Y:S02]  /*7650*/  IMAD.U32 R11, RZ, RZ, UR5 ;  /* 0x00000005ff0b7e24 */ /* 0x000fe4000f8e00ff */
[----:B------:R-:W-:Y:S02]  /*7660*/  IMAD.MOV.U32 R12, RZ, RZ, 0x1 ;  /* 0x00000001ff0c7424 */ /* 0x000fe400078e00ff */
[----:B------:R-:W-:-:S07]  /*7670*/  IMAD.MOV.U32 R13, RZ, RZ, RZ ;  /* 0x000000ffff0d7224 */ /* 0x000fce00078e00ff */
[----:B------:R-:W-:-:S07]  /*7680*/  LEPC R20, `(.L_x_41) ;  /* 0x000000001014794e */ /* 0x000fce0000000000 */
[----:B0----5:R-:W-:Y:S05]  /*7690*/  CALL.ABS.NOINC R2 ;  /* 0x0000000002007343 */ /* 0x021fea0003c00000 */
.L_x_41:
[----:B------:R-:W-:-:S04]  /*76a0*/  UIADD3 UR4, UR39, 0x400, URZ ;  /* 0x0000040027047890 */ /* 0x000fc8000fffe03f */
[----:B------:R-:W-:-:S06]  /*76b0*/  ULOP3.LUT UP0, URZ, UR4, 0x3ff, URZ, 0xc0, !UPT ;  /* 0x000003ff043f7892 */ /* 0x000fcc000f80c03f */
[----:B------:R-:W-:-:S13]  /*76c0*/  PLOP3.LUT P0, PT, PT, PT, UP0, 0x80, 0x0 ;  /* 0x000000000000781c */ /* 0x000fda0003f0f008 */
[----:B------:R-:W-:Y:S05]  /*76d0*/  @!P0 BRA `(.L_x_42) ;  /* 0x00000000007c8947 */ /* 0x000fea0003800000 */
[----:B------:R-:W-:Y:S01]  /*76e0*/  MOV R17, 0x0 ;  /* 0x0000000000117802 */ /* 0x000fe20000000f00 */
[----:B------:R-:W-:Y:S01]  /*76f0*/  ULDC.64 UR6, c[0x4][0xf0] ;  /* 0x01003c0000067ab9 */ /* 0x000fe20000000a00 */
[----:B------:R-:W-:Y:S01]  /*7700*/  ULDC.64 UR8, c[0x4][0xf8] ;  /* 0x01003e0000087ab9 */ /* 0x000fe20000000a00 */
[----:B------:R-:W-:Y:S01]  /*7710*/  ULDC.64 UR4, c[0x4][0x78] ;  /* 0x01001e0000047ab9 */ /* 0x000fe20000000a00 */
[----:B------:R0:W1:Y:S01]  /*7720*/  LDC.64 R2, c[0x4][R17] ;  /* 0x0100000011027b82 */ /* 0x0000620000000a00 */
[----:B------:R-:W-:Y:S01]  /*7730*/  IMAD.U32 R4, RZ, RZ, UR6 ;  /* 0x00000006ff047e24 */ /* 0x000fe2000f8e00ff */
[----:B------:R-:W-:Y:S01]  /*7740*/  MOV R5, UR7 ;  /* 0x0000000700057c02 */ /* 0x000fe20008000f00 */
[----:B------:R-:W-:Y:S01]  /*7750*/  IMAD.U32 R6, RZ, RZ, UR8 ;  /* 0x00000008ff067e24 */ /* 0x000fe2000f8e00ff */
[----:B------:R-:W-:Y:S01]  /*7760*/  MOV R11, UR5 ;  /* 0x00000005000b7c02 */ /* 0x000fe20008000f00 */
[----:B------:R-:W-:Y:S02]  /*7770*/  IMAD.U32 R7, RZ, RZ, UR9 ;  /* 0x00000009ff077e24 */ /* 0x000fe4000f8e00ff */
[----:B------:R-:W-:-:S02]  /*7780*/  IMAD.U32 R10, RZ, RZ, UR4 ;  /* 0x00000004ff0a7e24 */ /* 0x000fc4000f8e00ff */
[----:B------:R-:W-:Y:S02]  /*7790*/  IMAD.MOV.U32 R8, RZ, RZ, 0x70 ;  /* 0x00000070ff087424 */ /* 0x000fe400078e00ff */
[----:B------:R-:W-:Y:S02]  /*77a0*/  IMAD.MOV.U32 R12, RZ, RZ, 0x1 ;  /* 0x00000001ff0c7424 */ /* 0x000fe400078e00ff */
[----:B0-----:R-:W-:-:S07]  /*77b0*/  IMAD.MOV.U32 R13, RZ, RZ, RZ ;  /* 0x000000ffff0d7224 */ /* 0x001fce00078e00ff */
[----:B------:R-:W-:-:S07]  /*77c0*/  LEPC R20, `(.L_x_43) ;  /* 0x000000001014794e */ /* 0x000fce0000000000 */
[----:B-1---5:R-:W-:Y:S05]  /*77d0*/  CALL.ABS.NOINC R2 ;  /* 0x0000000002007343 */ /* 0x022fea0003c00000 */
.L_x_43:
[----:B------:R0:W1:Y:S01]  /*77e0*/  LDC.64 R2, c[0x4][R17] ;  /* 0x0100000011027b82 */ /* 0x0000620000000a00 */
[----:B------:R-:W-:Y:S01]  /*77f0*/  ULDC.64 UR4, c[0x4][0xf0] ;  /* 0x01003c0000047ab9 */ /* 0x000fe20000000a00 */
[----:B------:R-:W-:Y:S01]  /*7800*/  ULDC.64 UR6, c[0x4][0xf8] ;  /* 0x01003e0000067ab9 */ /* 0x000fe20000000a00 */
[----:B------:R-:W-:Y:S01]  /*7810*/  MOV R4, UR4 ;  /* 0x0000000400047c02 */ /* 0x000fe20008000f00 */
[----:B------:R-:W-:Y:S01]  /*7820*/  IMAD.U32 R5, RZ, RZ, UR5 ;  /* 0x00000005ff057e24 */ /* 0x000fe2000f8e00ff */
[----:B------:R-:W-:Y:S01]  /*7830*/  ULDC.64 UR4, c[0x4][0x80] ;  /* 0x0100200000047ab9 */ /* 0x000fe20000000a00 */
[----:B------:R-:W-:Y:S01]  /*7840*/  IMAD.U32 R6, RZ, RZ, UR6 ;  /* 0x00000006ff067e24 */ /* 0x000fe2000f8e00ff */
[----:B------:R-:W-:Y:S01]  /*7850*/  MOV R10, UR4 ;  /* 0x00000004000a7c02 */ /* 0x000fe20008000f00 */
[----:B------:R-:W-:Y:S01]  /*7860*/  IMAD.U32 R7, RZ, RZ, UR7 ;  /* 0x00000007ff077e24 */ /* 0x000fe2000f8e00ff */
[----:B------:R-:W-:Y:S01]  /*7870*/  MOV R13, RZ ;  /* 0x000000ff000d7202 */ /* 0x000fe20000000f00 */
[----:B------:R-:W-:-:S02]  /*7880*/  IMAD.U32 R11, RZ, RZ, UR5 ;  /* 0x00000005ff0b7e24 */ /* 0x000fc4000f8e00ff */
[----:B------:R-:W-:Y:S02]  /*7890*/  IMAD.MOV.U32 R8, RZ, RZ, 0x70 ;  /* 0x00000070ff087424 */ /* 0x000fe400078e00ff */
[----:B0-----:R-:W-:-:S07]  /*78a0*/  IMAD.MOV.U32 R12, RZ, RZ, 0x1 ;  /* 0x00000001ff0c7424 */ /* 0x001fce00078e00ff */
[----:B------:R-:W-:-:S07]  /*78b0*/  LEPC R20, `(.L_x_42) ;  /* 0x000000001014794e */ /* 0x000fce0000000000 */
[----:B-1----:R-:W-:Y:S05]  /*78c0*/  CALL.ABS.NOINC R2 ;  /* 0x0000000002007343 */ /* 0x002fea0003c00000 */
.L_x_42:
[----:B------:R-:W-:Y:S01]  /*78d0*/  ULDC.64 UR4, c[0x0][0x9f8] ;  /* 0x00027e0000047ab9 */ /* 0x000fe20000000a00 */
[--C-:B------:R-:W-:Y:S01]  /*78e0*/  IMAD.MOV.U32 R30, RZ, RZ, R23.reuse ;  /* 0x000000ffff1e7224 */ /* 0x100fe200078e0017 */
[----:B------:R-:W-:Y:S01]  /*78f0*/  ISETP.NE.U32.AND P0, PT, RZ, UR4, PT ;  /* 0x00000004ff007c0c */ /* 0x000fe2000bf05070 */
[----:B------:R-:W0:Y:S01]  /*7900*/  LDC R8, c[0x0][0x430] ;  /* 0x00010c00ff087b82 */ /* 0x000e220000000800 */
[----:B------:R-:W-:Y:S01]  /*7910*/  IMAD.MOV R19, RZ, RZ, -R23 ;  /* 0x000000ffff137224 */ /* 0x000fe200078e0a17 */
[----:B------:R-:W-:Y:S01]  /*7920*/  ULDC UR4, c[0x0][0xc44] ;  /* 0x0003110000047ab9 */ /* 0x000fe20000000800 */
[----:B------:R-:W-:-:S13]  /*7930*/  ISETP.NE.AND.EX P0, PT, RZ, UR5, PT, P0 ;  /* 0x00000005ff007c0c */ /* 0x000fda000bf05300 */
[----:B------:R-:W1:Y:S02]  /*7940*/  @P0 LDC.64 R2, c[0x0][0x9f8] ;  /* 0x00027e00ff020b82 */ /* 0x000e640000000a00 */
[----:B-1----:R-:W-:-:S05]  /*7950*/  @P0 IMAD.WIDE R2, R23, 0x4, R2 ;  /* 0x0000000417020825 */ /* 0x002fca00078e0202 */
[----:B------:R1:W5:Y:S01]  /*7960*/  @P0 LDG.E R30, desc[UR36][R2.64] ;  /* 0x00000024021e0981 */ /* 0x000362000c1e1900 */
[----:B------:R-:W-:Y:S01]  /*7970*/  UMOV UR5, 0xffffffff ;  /* 0xffffffff00057882 */ /* 0x000fe20000000000 */
[----:B------:R-:W-:Y:S02]  /*7980*/  IMAD R19, R19, UR4, R24 ;  /* 0x0000000413137c24 */ /* 0x000fe4000f8e0218 */
[----:B0-----:R-:W-:Y:S05]  /*7990*/  BRA.DIV UR5, `(.L_x_44) ;  /* 0x0000002e05c47947 */ /* 0x001fea000b800000 */
.L_x_92:
[----:B------:R-:W-:Y:S01]  /*79a0*/  ISETP.NE.AND P0, PT, R8, 0x1, PT ;  /* 0x000000010800780c */ /* 0x000fe20003f05270 */
[----:B------:R-:W-:Y:S01]  /*79b0*/  IMAD.U32 R0, RZ, RZ, UR43 ;  /* 0x0000002bff007e24 */ /* 0x000fe2000f8e00ff */
[----:B------:R-:W-:Y:S02]  /*79c0*/  LOP3.LUT P1, RZ, R16, 0x80, RZ, 0xc0, !PT ;  /* 0x0000008010ff7812 */ /* 0x000fe4000782c0ff */
[----:B-----5:R-:W-:Y:S01]  /*79d0*/  SHF.R.S32.HI R32, RZ, 0x1f, R30 ;  /* 0x0000001fff207819 */ /* 0x020fe2000001141e */
[----:B------:R-:W-:Y:S01]  /*79e0*/  IMAD R0, R0, 0x60, R26 ;  /* 0x0000006000007824 */ /* 0x000fe200078e021a */
[----:B------:R-:W-:-:S04]  /*79f0*/  LOP3.LUT R16, R16, 0xffffffbf, RZ, 0xc0, !PT ;  /* 0xffffffbf10107812 */ /* 0x000fc800078ec0ff */
[----:B------:R-:W-:-:S03]  /*7a00*/  IADD3 R0, R0, R31, RZ ;  /* 0x0000001f00007210 */ /* 0x000fc60007ffe0ff */
[----:B-1----:R-:W0:Y:S01]  /*7a10*/  @P0 LDC R3, c[0x0][0x434] ;  /* 0x00010d00ff030b82 */ /* 0x002e220000000800 */
[----:B------:R-:W-:Y:S01]  /*7a20*/  @P0 LOP3.LUT R16, R16, 0x40, RZ, 0xfc, !PT ;  /* 0x0000004010100812 */ /* 0x000fe200078efcff */
[----:B------:R-:W-:-:S06]  /*7a30*/  IMAD.MOV.U32 R9, RZ, RZ, R0 ;  /* 0x000000ffff097224 */ /* 0x000fcc00078e0000 */
[----:B------:R-:W1:Y:S08]  /*7a40*/  @P0 LDC R5, c[0x0][0x438] ;  /* 0x00010e00ff050b82 */ /* 0x000e700000000800 */
[----:B------:R-:W2:Y:S01]  /*7a50*/  @P1 LDC.64 R6, c[0x0][0x428] ;  /* 0x00010a00ff061b82 */ /* 0x000ea20000000a00 */
[----:B0-----:R-:W-:-:S05]  /*7a60*/  @P0 IMAD.HI.U32 R2, R0, R3, RZ ;  /* 0x0000000300020227 */ /* 0x001fca00078e00ff */
[----:B-1----:R-:W-:Y:S02]  /*7a70*/  @P0 SHF.R.U32.HI R9, RZ, R5, R2 ;  /* 0x00000005ff090219 */ /* 0x002fe40000011602 */
[----:B------:R-:W0:Y:S02]  /*7a80*/  @P1 LDC.64 R4, c[0x0][0x418] ;  /* 0x00010600ff041b82 */ /* 0x000e240000000a00 */
[----:B------:R-:W-:Y:S01]  /*7a90*/  @P1 SHF.R.S32.HI R3, RZ, 0x1f, R9 ;  /* 0x0000001fff031819 */ /* 0x000fe20000011409 */
[----:B--2---:R-:W-:-:S04]  /*7aa0*/  @P1 IMAD R2, R32, R6, RZ ;  /* 0x0000000620021224 */ /* 0x004fc800078e02ff */
[----:B------:R-:W-:Y:S02]  /*7ab0*/  @P1 IMAD R7, R30, R7, R2 ;  /* 0x000000071e071224 */ /* 0x000fe400078e0202 */
[----:B------:R-:W-:-:S04]  /*7ac0*/  @P1 IMAD.MOV.U32 R2, RZ, RZ, R9 ;  /* 0x000000ffff021224 */ /* 0x000fc800078e0009 */
[----:B------:R-:W-:Y:S01]  /*7ad0*/  @P1 IMAD.WIDE.U32 R2, R30, R6, R2 ;  /* 0x000000061e021225 */ /* 0x000fe200078e0002 */
[----:B------:R-:W-:-:S03]  /*7ae0*/  MOV R6, RZ ;  /* 0x000000ff00067202 */ /* 0x000fc60000000f00 */
[----:B------:R-:W-:Y:S01]  /*7af0*/  @P1 IMAD.IADD R3, R3, 0x1, R7 ;  /* 0x0000000103031824 */ /* 0x000fe200078e0207 */
[----:B0-----:R-:W-:-:S04]  /*7b00*/  @P1 LEA R4, P0, R2, R4, 0x2 ;  /* 0x0000000402041211 */ /* 0x001fc800078010ff */
[----:B------:R-:W-:Y:S01]  /*7b10*/  @P1 LEA.HI.X R5, R2, R5, R3, 0x2, P0 ;  /* 0x0000000502051211 */ /* 0x000fe200000f1403 */
[----:B------:R-:W-:-:S04]  /*7b20*/  IMAD.MOV R3, RZ, RZ, -R9 ;  /* 0x000000ffff037224 */ /* 0x000fc800078e0a09 */
[----:B------:R0:W5:Y:S01]  /*7b30*/  @P1 LDG.E R6, desc[UR36][R4.64] ;  /* 0x0000002404061981 */ /* 0x000162000c1e1900 */
[----:B------:R-:W-:Y:S02]  /*7b40*/  LOP3.LUT R16, R16, 0xffffffdf, RZ, 0xc0, !PT ;  /* 0xffffffdf10107812 */ /* 0x000fe400078ec0ff */
[----:B------:R-:W-:Y:S01]  /*7b50*/  SHF.R.S32.HI R29, RZ, 0x1f, R19 ;  /* 0x0000001fff1d7819 */ /* 0x000fe20000011413 */
[----:B0-----:R-:W-:Y:S02]  /*7b60*/  IMAD R5, R8, R3, R0 ;  /* 0x0000000308057224 */ /* 0x001fe400078e0200 */
[----:B------:R-:W-:-:S05]  /*7b70*/  IMAD.U32 R0, RZ, RZ, UR42 ;  /* 0x0000002aff007e24 */ /* 0x000fca000f8e00ff */
[----:B------:R-:W-:-:S13]  /*7b80*/  ISETP.NE.AND P0, PT, R0, 0x3, PT ;  /* 0x000000030000780c */ /* 0x000fda0003f05270 */
[----:B------:R-:W-:Y:S01]  /*7b90*/  @P0 LOP3.LUT R16, R16, 0x20, RZ, 0xfc, !PT ;  /* 0x0000002010100812 */ /* 0x000fe200078efcff */
[----:B------:R-:W-:Y:S06]  /*7ba0*/  @!P0 BRA `(.L_x_45) ;  /* 0x0000000000048947 */ /* 0x000fec0003800000 */
[----:B------:R-:W-:Y:S01]  /*7bb0*/  BPT.TRAP 0x1 ;  /* 0x000000040000795c */ /* 0x000fe20000300000 */
.L_x_45:
[----:B------:R-:W-:Y:S01]  /*7bc0*/  SHF.R.S32.HI R7, RZ, 0x1f, R5 ;  /* 0x0000001fff077819 */ /* 0x000fe20000011405 */
[----:B------:R-:W-:Y:S01]  /*7bd0*/  ULDC.64 UR4, c[0x0][0x328] ;  /* 0x0000ca0000047ab9 */ /* 0x000fe20000000a00 */
[----:B-----5:R-:W-:Y:S01]  /*7be0*/  SHF.R.S32.HI R4, RZ, 0x1f, R6 ;  /* 0x0000001fff047819 */ /* 0x020fe20000011406 */
[----:B------:R-:W-:Y:S01]  /*7bf0*/  IMAD.WIDE.U32 R2, R5, UR4, RZ ;  /* 0x0000000405027c25 */ /* 0x000fe2000f8e00ff */
[----:B------:R-:W-:Y:S03]  /*7c00*/  BSSY B0, `(.L_x_46) ;  /* 0x0000015000007945 */ /* 0x000fe60003800000 */
[----:B------:R-:W-:-:S04]  /*7c10*/  IMAD R0, R7, UR4, RZ ;  /* 0x0000000407007c24 */ /* 0x000fc8000f8e02ff */
[----:B------:R-:W-:Y:S01]  /*7c20*/  IMAD R9, R5, UR5, R0 ;  /* 0x0000000505097c24 */ /* 0x000fe2000f8e0200 */
[----:B------:R-:W-:-:S03]  /*7c30*/  ULDC.64 UR4, c[0x0][0x338] ;  /* 0x0000ce0000047ab9 */ /* 0x000fc60000000a00 */
[----:B------:R-:W-:Y:S02]  /*7c40*/  IMAD.IADD R3, R3, 0x1, R9 ;  /* 0x0000000103037824 */ /* 0x000fe400078e0209 */
[----:B------:R-:W-:Y:S02]  /*7c50*/  IMAD R9, R4, UR4, RZ ;  /* 0x0000000404097c24 */ /* 0x000fe4000f8e02ff */
[----:B------:R-:W-:-:S04]  /*7c60*/  IMAD.WIDE.U32 R2, R6, UR4, R2 ;  /* 0x0000000406027c25 */ /* 0x000fc8000f8e0002 */
[----:B------:R-:W-:Y:S01]  /*7c70*/  IMAD R9, R6, UR5, R9 ;  /* 0x0000000506097c24 */ /* 0x000fe2000f8e0209 */
[----:B------:R-:W-:Y:S02]  /*7c80*/  ULDC.64 UR4, c[0x0][0x330] ;  /* 0x0000cc0000047ab9 */ /* 0x000fe40000000a00 */
[----:B------:R-:W-:Y:S02]  /*7c90*/  IMAD R0, R29, UR4, RZ ;  /* 0x000000041d007c24 */ /* 0x000fe4000f8e02ff */
[----:B------:R-:W-:Y:S02]  /*7ca0*/  IADD3 R3, R3, R9, RZ ;  /* 0x0000000903037210 */ /* 0x000fe40007ffe0ff */
[C---:B------:R-:W-:Y:S01]  /*7cb0*/  IMAD R9, R19.reuse, UR5, R0 ;  /* 0x0000000513097c24 */ /* 0x040fe2000f8e0200 */
[----:B------:R-:W-:Y:S01]  /*7cc0*/  LEA R0, R22, UR39, 0x3 ;  /* 0x0000002716007c11 */ /* 0x000fe2000f8e18ff */
[----:B------:R-:W-:Y:S01]  /*7cd0*/  IMAD.WIDE.U32 R2, R19, UR4, R2 ;  /* 0x0000000413027c25 */ /* 0x000fe2000f8e0002 */
[----:B------:R-:W-:-:S03]  /*7ce0*/  ULDC.64 UR4, c[0x0][0x318] ;  /* 0x0000c60000047ab9 */ /* 0x000fc60000000a00 */
[----:B------:R-:W-:Y:S01]  /*7cf0*/  IMAD.IADD R3, R3, 0x1, R9 ;  /* 0x0000000103037824 */ /* 0x000fe200078e0209 */
[----:B------:R-:W-:-:S04]  /*7d00*/  LEA R17, P0, R2, UR4, 0x1 ;  /* 0x0000000402117c11 */ /* 0x000fc8000f8008ff */
[----:B------:R-:W-:Y:S02]  /*7d10*/  LEA.HI.X R18, R2, UR5, R3, 0x1, P0 ;  /* 0x0000000502127c11 */ /* 0x000fe400080f0c03 */
[----:B------:R-:W-:-:S06]  /*7d20*/  SHF.L.U32 R3, R25, 0x1f, RZ ;  /* 0x0000001f19037819 */ /* 0x000fcc00000006ff */
[----:B------:R-:W0:Y:S02]  /*7d30*/  SYNCS.PHASECHK.TRANS64.TRYWAIT P0, [R0+URZ+0x2a840], R3 ;  /* 0x02a84003000075a7 */ /* 0x000e24000800017f */
[----:B0-----:R-:W-:Y:S05]  /*7d40*/  @!P0 BRA `(.L_x_47) ;  /* 0x0000002c000c8947 */ /* 0x001fea0003800000 */
.L_x_93:
[----:B------:R-:W-:Y:S05]  /*7d50*/  BSYNC B0 ;  /* 0x0000000000007941 */ /* 0x000fea0003800000 */
.L_x_46:
[----:B------:R-:W-:Y:S01]  /*7d60*/  ULDC.64 UR4, c[0x0][0x300] ;  /* 0x0000c00000047ab9 */ /* 0x000fe20000000a00 */
[C---:B------:R-:W-:Y:S01]  /*7d70*/  LOP3.LUT P4, RZ, R16.reuse, 0x10, RZ, 0xc0, !PT ;  /* 0x0000001010ff7812 */ /* 0x040fe2000788c0ff */
[----:B------:R-:W-:Y:S01]  /*7d80*/  IMAD R2, R7, UR4, RZ ;  /* 0x0000000407027c24 */ /* 0x000fe2000f8e02ff */
[C---:B------:R-:W-:Y:S02]  /*7d90*/  LOP3.LUT P3, RZ, R16.reuse, 0x8, RZ, 0xc0, !PT ;  /* 0x0000000810ff7812 */ /* 0x040fe4000786c0ff */
[----:B------:R-:W-:Y:S01]  /*7da0*/  LOP3.LUT P2, RZ, R16, 0x4, RZ, 0xc0, !PT ;  /* 0x0000000410ff7812 */ /* 0x000fe2000784c0ff */
[C---:B------:R-:W-:Y:S02]  /*7db0*/  IMAD R7, R5.reuse, UR5, R2 ;  /* 0x0000000505077c24 */ /* 0x040fe4000f8e0202 */
[----:B0-----:R-:W-:Y:S01]  /*7dc0*/  IMAD.WIDE.U32 R2, R5, UR4, RZ ;  /* 0x0000000405027c25 */ /* 0x001fe2000f8e00ff */
[----:B------:R-:W-:-:S03]  /*7dd0*/  ULDC.64 UR4, c[0x0][0x310] ;  /* 0x0000c40000047ab9 */ /* 0x000fc60000000a00 */
[----:B------:R-:W-:Y:S02]  /*7de0*/  IMAD.IADD R3, R3, 0x1, R7 ;  /* 0x0000000103037824 */ /* 0x000fe400078e0207 */
[----:B------:R-:W-:Y:S02]  /*7df0*/  IMAD R5, R4, UR4, RZ ;  /* 0x0000000404057c24 */ /* 0x000fe4000f8e02ff */
[----:B------:R-:W-:-:S04]  /*7e00*/  IMAD.WIDE.U32 R2, R6, UR4, R2 ;  /* 0x0000000406027c25 */ /* 0x000fc8000f8e0002 */
[----:B------:R-:W-:Y:S01]  /*7e10*/  IMAD R5, R6, UR5, R5 ;  /* 0x0000000506057c24 */ /* 0x000fe2000f8e0205 */
[----:B------:R-:W-:Y:S02]  /*7e20*/  ULDC.64 UR4, c[0x0][0x308] ;  /* 0x0000c20000047ab9 */ /* 0x000fe40000000a00 */
[----:B------:R-:W-:Y:S02]  /*7e30*/  IMAD R4, R29, UR4, RZ ;  /* 0x000000041d047c24 */ /* 0x000fe4000f8e02ff */
[----:B------:R-:W-:Y:S02]  /*7e40*/  IMAD.IADD R3, R3, 0x1, R5 ;  /* 0x0000000103037824 */ /* 0x000fe400078e0205 */
[C---:B------:R-:W-:Y:S02]  /*7e50*/  IMAD R5, R19.reuse, UR5, R4 ;  /* 0x0000000513057c24 */ /* 0x040fe4000f8e0204 */
[----:B------:R-:W-:Y:S01]  /*7e60*/  IMAD.WIDE.U32 R2, R19, UR4, R2 ;  /* 0x0000000413027c25 */ /* 0x000fe2000f8e0002 */
[----:B------:R-:W-:-:S04]  /*7e70*/  ULDC.64 UR4, c[0x0][0x2e8] ;  /* 0x0000ba0000047ab9 */ /* 0x000fc80000000a00 */
[----:B------:R-:W-:Y:S01]  /*7e80*/  IADD3 R3, R3, R5, RZ ;  /* 0x0000000503037210 */ /* 0x000fe20007ffe0ff */
[----:B------:R-:W-:Y:S01]  /*7e90*/  IMAD R5, R22, 0x4800, R27 ;  /* 0x0000480016057824 */ /* 0x000fe200078e021b */
[----:B------:R-:W-:Y:S01]  /*7ea0*/  LEA R4, P0, R2, UR4, 0x1 ;  /* 0x0000000402047c11 */ /* 0x000fe2000f8008ff */
[----:B------:R-:W-:-:S03]  /*7eb0*/  UMOV UR4, 0xffffffff ;  /* 0xffffffff00047882 */ /* 0x000fc60000000000 */
[----:B------:R-:W-:Y:S01]  /*7ec0*/  LEA.HI.X R6, R2, UR5, R3, 0x1, P0 ;  /* 0x0000000502067c11 */ /* 0x000fe200080f0c03 */
[----:B------:R-:W-:Y:S08]  /*7ed0*/  BRA.DIV UR4, `(.L_x_48) ;  /* 0x0000002a04bc7947 */ /* 0x000ff0000b800000 */
[----:B------:R-:W0:Y:S01]  /*7ee0*/  SHFL.IDX PT, R14, R4, RZ, 0x181f ;  /* 0x00181fff040e7589 */ /* 0x000e2200000e0000 */
[----:B------:R-:W-:-:S03]  /*7ef0*/  ISETP.GE.AND P0, PT, R33, 0x1, PT ;  /* 0x000000012100780c */ /* 0x000fc60003f06270 */
[----:B------:R-:W1:Y:S04]  /*7f00*/  SHFL.IDX PT, R2, R6, RZ, 0x181f ;  /* 0x00181fff06027589 */ /* 0x000e6800000e0000 */
[----:B------:R-:W-:Y:S06]  /*7f10*/  SHFL.IDX PT, R8, R6, 0x1, 0x181f ;  /* 0x00381f0006087f89 */ /* 0x000fec00000e0000 */
[----:B------:R-:W-:-:S02]  /*7f20*/  @P0 LEA R7, R5, UR39, 0x1 ;  /* 0x0000002705070c11 */ /* 0x000fc4000f8e08ff */
[----:B0-----:R-:W-:-:S05]  /*7f30*/  @P0 LEA R14, P1, R37, R14, 0x1 ;  /* 0x0000000e250e0211 */ /* 0x001fca00078208ff */
[----:B-1----:R-:W-:Y:S02]  /*7f40*/  @P0 IMAD.X R3, RZ, RZ, R2, P1 ;  /* 0x000000ffff030224 */ /* 0x002fe400008e0602 */
[----:B------:R-:W-:Y:S02]  /*7f50*/  @P0 IMAD.MOV.U32 R2, RZ, RZ, R14 ;  /* 0x000000ffff020224 */ /* 0x000fe400078e000e */
[----:B------:R-:W0:Y:S04]  /*7f60*/  SHFL.IDX PT, R14, R4, 0x1, 0x181f ;  /* 0x00381f00040e7f89 */ /* 0x000e2800000e0000 */
[----:B------:R-:W-:Y:S04]  /*7f70*/  @P0 LDGSTS.E.BYPASS.LTC128B.128 [R7+0x18400], desc[UR36][R2.64], !P4 ;  /* 0x1840000002070fae */ /* 0x000fe8000e101d64 */
[----:B------:R-:W-:Y:S04]  /*7f80*/  @P0 LDGSTS.E.BYPASS.LTC128B.128 [R7+0x1b400], desc[UR36][R2.64+0x80], !P3 ;  /* 0x1b40008002070fae */ /* 0x000fe8000d901d64 */
[----:B------:R1:W-:Y:S01]  /*7f90*/  @P0 LDGSTS.E.BYPASS.LTC128B.128 [R7+0x1e400], desc[UR36][R2.64+0x100], !P2 ;  /* 0x1e40010002070fae */ /* 0x0003e2000d101d64 */
[----:B------:R-:W-:-:S03]  /*7fa0*/  ISETP.GE.AND P0, PT, R33, 0x11, PT ;  /* 0x000000112100780c */ /* 0x000fc60003f06270 */
[----:B-1----:R-:W-:Y:S10]  /*7fb0*/  SHFL.IDX PT, R7, R6, 0x2, 0x181f ;  /* 0x00581f0006077f89 */ /* 0x002ff400000e0000 */
[----:B0-----:R-:W-:-:S02]  /*7fc0*/  @P0 LEA R14, P1, R37, R14, 0x1 ;  /* 0x0000000e250e0211 */ /* 0x001fc400078208ff */
[----:B------:R-:W-:Y:S02]  /*7fd0*/  @P0 LEA R21, R5, UR39, 0x1 ;  /* 0x0000002705150c11 */ /* 0x000fe4000f8e08ff */
[----:B------:R-:W-:Y:S01]  /*7fe0*/  @P0 MOV R2, R14 ;  /* 0x0000000e00020202 */ /* 0x000fe20000000f00 */
[----:B------:R-:W-:Y:S01]  /*7ff0*/  @P0 IMAD.X R9, RZ, RZ, R8, P1 ;  /* 0x000000ffff090224 */ /* 0x000fe200008e0608 */
[----:B------:R-:W0:Y:S03]  /*8000*/  SHFL.IDX PT, R14, R4, 0x2, 0x181f ;  /* 0x00581f00040e7f89 */ /* 0x000e2600000e0000 */
[----:B------:R-:W-:-:S05]  /*8010*/  @P0 IMAD.MOV.U32 R3, RZ, RZ, R9 ;  /* 0x000000ffff030224 */ /* 0x000fca00078e0009 */
[----:B------:R-:W-:Y:S04]  /*8020*/  @P0 LDGSTS.E.BYPASS.LTC128B.128 [R21+0x18c00], desc[UR36][R2.64], !P4 ;  /* 0x18c0000002150fae */ /* 0x000fe8000e101d64 */
[----:B------:R-:W-:Y:S04]  /*8030*/  @P0 LDGSTS.E.BYPASS.LTC128B.128 [R21+0x1bc00], desc[UR36][R2.64+0x80], !P3 ;  /* 0x1bc0008002150fae */ /* 0x000fe8000d901d64 */
[----:B------:R1:W-:Y:S01]  /*8040*/  @P0 LDGSTS.E.BYPASS.LTC128B.128 [R21+0x1ec00], desc[UR36][R2.64+0x100], !P2 ;  /* 0x1ec0010002150fae */ /* 0x0003e2000d101d64 */
[----:B------:R-:W-:-:S13]  /*8050*/  ISETP.GE.AND P0, PT, R33, 0x21, PT ;  /* 0x000000212100780c */ /* 0x000fda0003f06270 */
[----:B0-----:R-:W-:Y:S02]  /*8060*/  @P0 LEA R14, P1, R37, R14, 0x1 ;  /* 0x0000000e250e0211 */ /* 0x001fe400078208ff */
[----:B------:R-:W-:-:S03]  /*8070*/  @P0 LEA R9, R5, UR39, 0x1 ;  /* 0x0000002705090c11 */ /* 0x000fc6000f8e08ff */
[----:B------:R-:W-:Y:S02]  /*8080*/  @P0 IMAD.X R7, RZ, RZ, R7, P1 ;  /* 0x000000ffff070224 */ /* 0x000fe400008e0607 */
[----:B-1----:R-:W-:Y:S02]  /*8090*/  @P0 IMAD.MOV.U32 R2, RZ, RZ, R14 ;  /* 0x000000ffff020224 */ /* 0x002fe400078e000e */
[----:B------:R-:W0:Y:S01]  /*80a0*/  SHFL.IDX PT, R14, R4, 0x3, 0x181f ;  /* 0x00781f00040e7f89 */ /* 0x000e2200000e0000 */
[----:B------:R-:W-:-:S03]  /*80b0*/  @P0 MOV R3, R7 ;  /* 0x0000000700030202 */ /* 0x000fc60000000f00 */
[----:B------:R-:W1:Y:S04]  /*80c0*/  SHFL.IDX PT, R7, R6, 0x3, 0x181f ;  /* 0x00781f0006077f89 */ /* 0x000e6800000e0000 */
[----:B------:R-:W-:Y:S04]  /*80d0*/  @P0 LDGSTS.E.BYPASS.LTC128B.128 [R9+0x19400], desc[UR36][R2.64], !P4 ;  /* 0x1940000002090fae */ /* 0x000fe8000e101d64 */
[----:B------:R-:W-:Y:S04]  /*80e0*/  @P0 LDGSTS.E.BYPASS.LTC128B.128 [R9+0x1c400], desc[UR36][R2.64+0x80], !P3 ;  /* 0x1c40008002090fae */ /* 0x000fe8000d901d64 */
[----:B------:R2:W-:Y:S01]  /*80f0*/  @P0 LDGSTS.E.BYPASS.LTC128B.128 [R9+0x1f400], desc[UR36][R2.64+0x100], !P2 ;  /* 0x1f40010002090fae */ /* 0x0005e2000d101d64 */
[----:B------:R-:W-:-:S13]  /*8100*/  ISETP.GE.AND P0, PT, R33, 0x31, PT ;  /* 0x000000312100780c */ /* 0x000fda0003f06270 */
[----:B0-----:R-:W-:Y:S02]  /*8110*/  @P0 LEA R14, P1, R37, R14, 0x1 ;  /* 0x0000000e250e0211 */ /* 0x001fe400078208ff */
[----:B------:R-:W-:-:S03]  /*8120*/  @P0 LEA R21, R5, UR39, 0x1 ;  /* 0x0000002705150c11 */ /* 0x000fc6000f8e08ff */
[----:B-1----:R-:W-:Y:S02]  /*8130*/  @P0 IMAD.X R7, RZ, RZ, R7, P1 ;  /* 0x000000ffff070224 */ /* 0x002fe400008e0607 */
[----:B--2---:R-:W-:Y:S02]  /*8140*/  @P0 IMAD.MOV.U32 R2, RZ, RZ, R14 ;  /* 0x000000ffff020224 */ /* 0x004fe400078e000e */
[----:B------:R-:W0:Y:S01]  /*8150*/  SHFL.IDX PT, R14, R4, 0x4, 0x181f ;  /* 0x00981f00040e7f89 */ /* 0x000e2200000e0000 */
[----:B------:R-:W-:-:S03]  /*8160*/  @P0 IMAD.MOV.U32 R3, RZ, RZ, R7 ;  /* 0x000000ffff030224 */ /* 0x000fc600078e0007 */
[----:B------:R-:W1:Y:S04]  /*8170*/  SHFL.IDX PT, R7, R6, 0x4, 0x181f ;  /* 0x00981f0006077f89 */ /* 0x000e6800000e0000 */
[----:B------:R-:W-:Y:S04]  /*8180*/  @P0 LDGSTS.E.BYPASS.LTC128B.128 [R21+0x19c00], desc[UR36][R2.64], !P4 ;  /* 0x19c0000002150fae */ /* 0x000fe8000e101d64 */
[----:B------:R-:W-:Y:S04]  /*8190*/  @P0 LDGSTS.E.BYPASS.LTC128B.128 [R21+0x1cc00], desc[UR36][R2.64+0x80], !P3 ;  /* 0x1cc0008002150fae */ /* 0x000fe8000d901d64 */
[----:B------:R2:W-:Y:S01]  /*81a0*/  @P0 LDGSTS.E.BYPASS.LTC128B.128 [R21+0x1fc00], desc[UR36][R2.64+0x100], !P2 ;  /* 0x1fc0010002150fae */ /* 0x0005e2000d101d64 */
[----:B------:R-:W-:-:S13]  /*81b0*/  ISETP.GE.AND P0, PT, R33, 0x41, PT ;  /* 0x000000412100780c */ /* 0x000fda0003f06270 */
[----:B0-----:R-:W-:Y:S02]  /*81c0*/  @P0 LEA R14, P1, R37, R14, 0x1 ;  /* 0x0000000e250e0211 */ /* 0x001fe400078208ff */
[----:B------:R-:W-:Y:S02]  /*81d0*/  @P0 LEA R9, R5, UR39, 0x1 ;  /* 0x0000002705090c11 */ /* 0x000fe4000f8e08ff */
[----:B-1----:R-:W-:Y:S01]  /*81e0*/  @P0 IADD3.X R7, RZ, R7, RZ, P1, !PT ;  /* 0x00000007ff070210 */ /* 0x002fe20000ffe4ff */
[----:B--2---:R-:W-:Y:S02]  /*81f0*/  @P0 IMAD.MOV.U32 R2, RZ, RZ, R14 ;  /* 0x000000ffff020224 */ /* 0x004fe400078e000e */
[----:B------:R0:W1:Y:S02]  /*8200*/  SHFL.IDX PT, R14, R4, 0x5, 0x181f ;  /* 0x00b81f00040e7f89 */ /* 0x00006400000e0000 */
[----:B------:R-:W-:Y:S02]  /*8210*/  @P0 IMAD.MOV.U32 R3, RZ, RZ, R7 ;  /* 0x000000ffff030224 */ /* 0x000fe400078e0007 */
[----:B------:R0:W2:Y:S04]  /*8220*/  SHFL.IDX PT, R7, R6, 0x5, 0x181f ;  /* 0x00b81f0006077f89 */ /* 0x0000a800000e0000 */
[----:B------:R0:W-:Y:S04]  /*8230*/  @P0 LDGSTS.E.BYPASS.LTC128B.128 [R9+0x1a400], desc[UR36][R2.64], !P4 ;  /* 0x1a40000002090fae */ /* 0x0001e8000e101d64 */
[----:B------:R0:W-:Y:S04]  /*8240*/  @P0 LDGSTS.E.BYPASS.LTC128B.128 [R9+0x1d400], desc[UR36][R2.64+0x80], !P3 ;  /* 0x1d40008002090fae */ /* 0x0001e8000d901d64 */
[----:B------:R0:W-:Y:S02]  /*8250*/  @P0 LDGSTS.E.BYPASS.LTC128B.128 [R9+0x20400], desc[UR36][R2.64+0x100], !P2 ;  /* 0x2040010002090fae */ /* 0x0001e4000d101d64 */
.L_x_107:
[----:B------:R-:W-:-:S13]  /*8260*/  ISETP.GE.AND P0, PT, R33, 0x51, PT ;  /* 0x000000512100780c */ /* 0x000fda0003f06270 */
[----:B01----:R-:W-:Y:S02]  /*8270*/  @P0 LEA R2, P1, R37, R14, 0x1 ;  /* 0x0000000e25020211 */ /* 0x003fe400078208ff */
[----:B------:R-:W-:-:S03]  /*8280*/  @P0 LEA R5, R5, UR39, 0x1 ;  /* 0x0000002705050c11 */ /* 0x000fc6000f8e08ff */
[----:B--2---:R-:W-:-:S05]  /*8290*/  @P0 IMAD.X R3, RZ, RZ, R7, P1 ;  /* 0x000000ffff030224 */ /* 0x004fca00008e0607 */
[----:B------:R-:W-:Y:S01]  /*82a0*/  @!PT LDS RZ, [RZ] ;  /* 0x00000000fffff984 */ /* 0x000fe20000000800 */
[----:B------:R-:W-:Y:S01]  /*82b0*/  @!PT LDS RZ, [RZ] ;  /* 0x00000000fffff984 */ /* 0x000fe20000000800 */
[----:B------:R-:W-:Y:S01]  /*82c0*/  @!PT LDS RZ, [RZ] ;  /* 0x00000000fffff984 */ /* 0x000fe20000000800 */
[----:B------:R0:W-:Y:S04]  /*82d0*/  @P0 LDGSTS.E.BYPASS.LTC128B.128 [R5+0x1ac00], desc[UR36][R2.64], !P4 ;  /* 0x1ac0000002050fae */ /* 0x0001e8000e101d64 */
[----:B------:R0:W-:Y:S04]  /*82e0*/  @P0 LDGSTS.E.BYPASS.LTC128B.128 [R5+0x1dc00], desc[UR36][R2.64+0x80], !P3 ;  /* 0x1dc0008002050fae */ /* 0x0001e8000d901d64 */
[----:B------:R0:W-:Y:S01]  /*82f0*/  @P0 LDGSTS.E.BYPASS.LTC128B.128 [R5+0x20c00], desc[UR36][R2.64+0x100], !P2 ;  /* 0x20c0010002050fae */ /* 0x0001e2000d101d64 */
[----:B------:R-:W-:Y:S01]  /*8300*/  PLOP3.LUT P0, PT, PT, PT, PT, 0x80, 0x0 ;  /* 0x000000000000781c */ /* 0x000fe20003f0f070 */
[----:B------:R-:W-:-:S12]  /*8310*/  NOP ;  /* 0x0000000000007918 */ /* 0x000fd80000000000 */
.L_x_49:
[----:B------:R-:W-:Y:S02]  /*8320*/  PLOP3.LUT P1, PT, P1, P0, PT, 0xa2, 0x0 ;  /* 0x000000000000781c */ /* 0x000fe40000f21472 */
[----:B------:R-:W-:-:S08]  /*8330*/  @P0 R2UR P1, UR4, R0 ;  /* 0x00000000000402ca */ /* 0x000fd00000020000 */
[----:B------:R-:W-:-:S05]  /*8340*/  @P0 PLOP3.LUT P0, PT, P1, PT, PT, 0x80, 0x0 ;  /* 0x000000000000081c */ /* 0x000fca0000f0f070 */
[----:B------:R-:W-:Y:S01]  /*8350*/  @!P1 SYNCS.ARRIVE.TRANS64.RED.A0T1 RZ, [UR4+0x2a830], RZ ;  /* 0x02a830ffffff99a7 */ /* 0x000fe20008200404 */
[----:B------:R-:W-:Y:S07]  /*8360*/  @!P1 ARRIVES.LDGSTSBAR.64.TRANSCNT [UR4+0x2a830] ;  /* 0x02a83000ff0099b0 */ /* 0x000fee0008000a84 */
[----:B------:R-:W-:Y:S05]  /*8370*/  @P0 BRA.U.ANY `(.L_x_49) ;  /* 0xfffffffd00e80947 */ /* 0x000fea000393ffff */
[----:B------:R-:W-:Y:S01]  /*8380*/  NOP ;  /* 0x0000000000007918 */ /* 0x000fe20000000000 */
[----:B------:R-:W-:-:S13]  /*8390*/  LOP3.LUT P2, RZ, R16, 0x20, RZ, 0xc0, !PT ;  /* 0x0000002010ff7812 */ /* 0x000fda000784c0ff */
[----:B------:R-:W-:Y:S05]  /*83a0*/  @!P2 BRA `(.L_x_50) ;  /* 0x000000000004a947 */ /* 0x000fea0003800000 */
[----:B------:R-:W-:Y:S01]  /*83b0*/  BPT.TRAP 0x1 ;  /* 0x000000040000795c */ /* 0x000fe20000300000 */
.L_x_50:
[----:B------:R1:W-:Y:S02]  /*83c0*/  SYNCS.ARRIVE.TRANS64.A1T0 RZ, [R0+URZ+0x2a830], RZ ;  /* 0x02a830ff00ff79a7 */ /* 0x0003e4000810003f */
[----:B------:R-:W-:Y:S05]  /*83d0*/  WARPSYNC.ALL ;  /* 0x0000000000007948 */ /* 0x000fea0003800000 */
[----:B------:R-:W-:-:S04]  /*83e0*/  UIADD3 UR4, UR39, 0xc400, URZ ;  /* 0x0000c40027047890 */ /* 0x000fc8000fffe03f */
[----:B------:R-:W-:Y:S01]  /*83f0*/  ULOP3.LUT UP0, URZ, UR4, 0x3ff, URZ, 0xc0, !UPT ;  /* 0x000003ff043f7892 */ /* 0x000fe2000f80c03f */
[----:B------:R-:W-:Y:S05]  /*8400*/  BAR.SYNC.DEFER_BLOCKING 0x8, 0x180 ;  /* 0x0206000000007b1d */ /* 0x000fea0000010000 */
[----:B------:R-:W-:-:S13]  /*8410*/  PLOP3.LUT P0, PT, PT, PT, UP0, 0x80, 0x0 ;  /* 0x000000000000781c */ /* 0x000fda0003f0f008 */
[----:B------:R-:W-:Y:S05]  /*8420*/  @!P0 BRA `(.L_x_51) ;  /* 0x0000000000408947 */ /* 0x000fea0003800000 */
[----:B0-----:R-:W-:Y:S01]  /*8430*/  MOV R2, 0x0 ;  /* 0x0000000000027802 */ /* 0x001fe20000000f00 */
[----:B------:R-:W-:Y:S01]  /*8440*/  ULDC.64 UR6, c[0x4][0xf0] ;  /* 0x01003c0000067ab9 */ /* 0x000fe20000000a00 */
[----:B------:R-:W-:Y:S01]  /*8450*/  ULDC.64 UR8, c[0x4][0xf8] ;  /* 0x01003e0000087ab9 */ /* 0x000fe20000000a00 */
[----:B------:R-:W-:Y:S01]  /*8460*/  ULDC.64 UR4, c[0x4][0x88] ;  /* 0x0100220000047ab9 */ /* 0x000fe20000000a00 */
[----:B------:R-:W-:Y:S01]  /*8470*/  MOV R4, UR6 ;  /* 0x0000000600047c02 */ /* 0x000fe20008000f00 */
[----:B------:R-:W-:Y:S01]  /*8480*/  IMAD.U32 R5, RZ, RZ, UR7 ;  /* 0x00000007ff057e24 */ /* 0x000fe2000f8e00ff */
[----:B------:R-:W0:Y:S01]  /*8490*/  LDC.64 R2, c[0x4][R2] ;  /* 0x0100000002027b82 */ /* 0x000e220000000a00 */
[----:B------:R-:W-:Y:S01]  /*84a0*/  IMAD.U32 R6, RZ, RZ, UR8 ;  /* 0x00000008ff067e24 */ /* 0x000fe2000f8e00ff */
[----:B------:R-:W-:Y:S01]  /*84b0*/  MOV R10, UR4 ;  /* 0x00000004000a7c02 */ /* 0x000fe20008000f00 */
[----:B------:R-:W-:Y:S01]  /*84c0*/  IMAD.U32 R7, RZ, RZ, UR9 ;  /* 0x00000009ff077e24 */ /* 0x000fe2000f8e00ff */
[----:B------:R-:W-:Y:S01]  /*84d0*/  MOV R13, RZ ;  /* 0x000000ff000d7202 */ /* 0x000fe20000000f00 */
[----:B------:R-:W-:-:S02]  /*84e0*/  IMAD.U32 R11, RZ, RZ, UR5 ;  /* 0x00000005ff0b7e24 */ /* 0x000fc4000f8e00ff */
[----:B------:R-:W-:Y:S02]  /*84f0*/  IMAD.MOV.U32 R8, RZ, RZ, 0x70 ;  /* 0x00000070ff087424 */ /* 0x000fe400078e00ff */
[----:B------:R-:W-:-:S07]  /*8500*/  IMAD.MOV.U32 R12, RZ, RZ, 0x1 ;  /* 0x00000001ff0c7424 */ /* 0x000fce00078e00ff */
[----:B------:R-:W-:-:S07]  /*8510*/  LEPC R20, `(.L_x_51) ;  /* 0x000000001014794e */ /* 0x000fce0000000000 */
[----:B01----:R-:W-:Y:S05]  /*8520*/  CALL.ABS.NOINC R2 ;  /* 0x0000000002007343 */ /* 0x003fea0003c00000 */
.L_x_51:
[----:B-1----:R-:W1:Y:S01]  /*8530*/  LDC R0, c[0x0][0x448] ;  /* 0x00011200ff007b82 */ /* 0x002e620000000800 */
[----:B0-----:R-:W-:Y:S01]  /*8540*/  IMAD.MOV R3, RZ, RZ, -R24 ;  /* 0x000000ffff037224 */ /* 0x001fe200078e0a18 */
[----:B------:R-:W-:Y:S01]  /*8550*/  ULDC UR4, c[0x0][0xc38] ;  /* 0x00030e0000047ab9 */ /* 0x000fe20000000800 */
[----:B------:R-:W-:Y:S02]  /*8560*/  SHF.R.S32.HI R6, RZ, 0x1f, R23 ;  /* 0x0000001fff067819 */ /* 0x000fe40000011417 */
[----:B------:R-:W-:Y:S01]  /*8570*/  IMAD R4, R3, UR4, R36 ;  /* 0x0000000403047c24 */ /* 0x000fe2000f8e0224 */
[----:B------:R-:W-:Y:S01]  /*8580*/  ULDC.64 UR4, c[0x0][0x2d8] ;  /* 0x0000b60000047ab9 */ /* 0x000fe20000000a00 */
[----:B------:R-:W-:Y:S02]  /*8590*/  LOP3.LUT P3, RZ, R16, 0x400, RZ, 0xc0, !PT ;  /* 0x0000040010ff7812 */ /* 0x000fe4000786c0ff */
[----:B------:R-:W-:Y:S01]  /*85a0*/  IMAD.SHL.U32 R4, R4, 0x80, RZ ;  /* 0x0000008004047824 */ /* 0x000fe200078e00ff */
[----:B------:R-:W-:-:S02]  /*85b0*/  LOP3.LUT P4, RZ, R16, 0x200, RZ, 0xc0, !PT ;  /* 0x0000020010ff7812 */ /* 0x000fc4000788c0ff */
[----:B------:R-:W-:Y:S02]  /*85c0*/  LOP3.LUT P5, RZ, R16, 0x100, RZ, 0xc0, !PT ;  /* 0x0000010010ff7812 */ /* 0x000fe400078ac0ff */
[----:B------:R-:W-:Y:S02]  /*85d0*/  LOP3.LUT R7, R26, R4, RZ, 0xfc, !PT ;  /* 0x000000041a077212 */ /* 0x000fe400078efcff */
[----:B------:R-:W-:-:S03]  /*85e0*/  LEA R20, R27, UR39, 0x1 ;  /* 0x000000271b147c11 */ /* 0x000fc6000f8e08ff */
[----:B------:R-:W-:Y:S01]  /*85f0*/  IMAD.MOV.U32 R5, RZ, RZ, R7 ;  /* 0x000000ffff057224 */ /* 0x000fe200078e0007 */
[----:B-1----:R-:W-:-:S13]  /*8600*/  ISETP.NE.AND P0, PT, R0, 0x1, PT ;  /* 0x000000010000780c */ /* 0x002fda0003f05270 */
[----:B------:R-:W0:Y:S08]  /*8610*/  @P0 LDC R2, c[0x0][0x44c] ;  /* 0x00011300ff020b82 */ /* 0x000e300000000800 */
[----:B------:R-:W1:Y:S01]  /*8620*/  @P0 LDC R9, c[0x0][0x450] ;  /* 0x00011400ff090b82 */ /* 0x000e620000000800 */
[----:B0-----:R-:W-:-:S05]  /*8630*/  @P0 IMAD.HI.U32 R2, R7, R2, RZ ;  /* 0x0000000207020227 */ /* 0x001fca00078e00ff */
[----:B-1----:R-:W-:Y:S01]  /*8640*/  @P0 SHF.R.U32.HI R5, RZ, R9, R2 ;  /* 0x00000009ff050219 */ /* 0x002fe20000011602 */
[----:B------:R-:W-:-:S04]  /*8650*/  IMAD R2, R29, UR4, RZ ;  /* 0x000000041d027c24 */ /* 0x000fc8000f8e02ff */
[C---:B------:R-:W-:Y:S02]  /*8660*/  IMAD R9, R19.reuse, UR5, R2 ;  /* 0x0000000513097c24 */ /* 0x040fe4000f8e0202 */
[----:B------:R-:W-:Y:S01]  /*8670*/  IMAD.WIDE.U32 R2, R19, UR4, RZ ;  /* 0x0000000413027c25 */ /* 0x000fe2000f8e00ff */
[----:B------:R-:W-:-:S03]  /*8680*/  ULDC.64 UR4, c[0x0][0x2e0] ;  /* 0x0000b80000047ab9 */ /* 0x000fc60000000a00 */
[----:B------:R-:W-:Y:S01]  /*8690*/  IMAD R6, R6, UR4, RZ ;  /* 0x0000000406067c24 */ /* 0x000fe2000f8e02ff */
[----:B------:R-:W-:-:S03]  /*86a0*/  IADD3 R3, R3, R9, RZ ;  /* 0x0000000903037210 */ /* 0x000fc60007ffe0ff */
[C---:B------:R-:W-:Y:S02]  /*86b0*/  IMAD R9, R23.reuse, UR5, R6 ;  /* 0x0000000517097c24 */ /* 0x040fe4000f8e0206 */
[----:B------:R-:W-:Y:S02]  /*86c0*/  IMAD.MOV R6, RZ, RZ, -R5 ;  /* 0x000000ffff067224 */ /* 0x000fe400078e0a05 */
[----:B------:R-:W-:Y:S01]  /*86d0*/  IMAD.WIDE.U32 R2, R23, UR4, R2 ;  /* 0x0000000417027c25 */ /* 0x000fe2000f8e0002 */
[----:B------:R-:W-:-:S03]  /*86e0*/  ULDC.64 UR4, c[0x0][0x2d0] ;  /* 0x0000b40000047ab9 */ /* 0x000fc60000000a00 */
[----:B------:R-:W-:Y:S01]  /*86f0*/  IMAD R7, R0, R6, R7 ;  /* 0x0000000600077224 */ /* 0x000fe200078e0207 */
[----:B------:R-:W-:Y:S01]  /*8700*/  SHF.R.S32.HI R0, RZ, 0x1f, R5 ;  /* 0x0000001fff007819 */ /* 0x000fe20000011405 */
[----:B------:R-:W-:-:S04]  /*8710*/  IMAD.IADD R3, R3, 0x1, R9 ;  /* 0x0000000103037824 */ /* 0x000fc800078e0209 */
[----:B------:R-:W-:Y:S02]  /*8720*/  IMAD R0, R0, UR4, RZ ;  /* 0x0000000400007c24 */ /* 0x000fe4000f8e02ff */
[----:B------:R-:W-:-:S04]  /*8730*/  IMAD.WIDE.U32 R2, R5, UR4, R2 ;  /* 0x0000000405027c25 */ /* 0x000fc8000f8e0002 */
[----:B------:R-:W-:Y:S01]  /*8740*/  IMAD R5, R5, UR5, R0 ;  /* 0x0000000505057c24 */ /* 0x000fe2000f8e0200 */
[----:B------:R-:W-:Y:S01]  /*8750*/  SHF.R.S32.HI R0, RZ, 0x1f, R7 ;  /* 0x0000001fff007819 */ /* 0x000fe20000011407 */
[----:B------:R-:W-:Y:S02]  /*8760*/  ULDC.64 UR4, c[0x0][0x2c8] ;  /* 0x0000b20000047ab9 */ /* 0x000fe40000000a00 */
[----:B------:R-:W-:Y:S02]  /*8770*/  IMAD.IADD R3, R3, 0x1, R5 ;  /* 0x0000000103037824 */ /* 0x000fe400078e0205 */
[----:B------:R-:W-:Y:S02]  /*8780*/  IMAD R0, R0, UR4, RZ ;  /* 0x0000000400007c24 */ /* 0x000fe4000f8e02ff */
[----:B------:R-:W-:-:S04]  /*8790*/  IMAD.WIDE.U32 R2, R7, UR4, R2 ;  /* 0x0000000407027c25 */ /* 0x000fc8000f8e0002 */
[----:B------:R-:W-:Y:S01]  /*87a0*/  IMAD R5, R7, UR5, R0 ;  /* 0x0000000507057c24 */ /* 0x000fe2000f8e0200 */
[----:B------:R-:W-:Y:S02]  /*87b0*/  ULDC.64 UR4, c[0x0][0x280] ;  /* 0x0000a00000047ab9 */ /* 0x000fe40000000a00 */
[----:B------:R-:W-:Y:S01]  /*87c0*/  LEA R0, P0, R2, UR4, 0x1 ;  /* 0x0000000402007c11 */ /* 0x000fe2000f8008ff */
[----:B------:R-:W-:Y:S01]  /*87d0*/  UMOV UR4, 0xffffffff ;  /* 0xffffffff00047882 */ /* 0x000fe20000000000 */
[----:B------:R-:W-:-:S04]  /*87e0*/  IADD3 R5, R3, R5, RZ ;  /* 0x0000000503057210 */ /* 0x000fc80007ffe0ff */
[----:B------:R-:W-:Y:S01]  /*87f0*/  LEA.HI.X R5, R2, UR5, R5, 0x1, P0 ;  /* 0x0000000502057c11 */ /* 0x000fe200080f0c05 */
[----:B------:R-:W-:Y:S06]  /*8800*/  BRA.DIV UR4, `(.L_x_52) ;  /* 0x0000002a046c7947 */ /* 0x000fec000b800000 */
[----:B------:R-:W0:Y:S01]  /*8810*/  SHFL.IDX PT, R14, R0, RZ, 0x181f ;  /* 0x00181fff000e7589 */ /* 0x000e2200000e0000 */
[----:B------:R-:W-:-:S03]  /*8820*/  IMAD.IADD R4, R34, 0x1, R4 ;  /* 0x0000000122047824 */ /* 0x000fc600078e0204 */
[----:B------:R-:W1:Y:S02]  /*8830*/  SHFL.IDX PT, R2, R5, RZ, 0x181f ;  /* 0x00181fff05027589 */ /* 0x000e6400000e0000 */
[C---:B------:R-:W-:Y:S02]  /*8840*/  ISETP.GE.AND P0, PT, R4.reuse, UR40, PT ;  /* 0x0000002804007c0c */ /* 0x040fe4000bf06270 */
[----:B------:R-:W-:Y:S01]  /*8850*/  SHFL.IDX PT, R6, R5, 0x1, 0x181f ;  /* 0x00381f0005067f89 */ /* 0x000fe200000e0000 */
[----:B------:R-:W-:-:S10]  /*8860*/  IADD3 R7, R4, 0x10, RZ ;  /* 0x0000001004077810 */ /* 0x000fd40007ffe0ff */
[----:B0-----:R-:W-:-:S05]  /*8870*/  @!P0 LEA R14, P1, R37, R14, 0x1 ;  /* 0x0000000e250e8211 */ /* 0x001fca00078208ff */
[----:B-1----:R-:W-:Y:S02]  /*8880*/  @!P0 IMAD.X R3, RZ, RZ, R2, P1 ;  /* 0x000000ffff038224 */ /* 0x002fe400008e0602 */
[----:B------:R-:W-:Y:S02]  /*8890*/  @!P0 IMAD.MOV.U32 R2, RZ, RZ, R14 ;  /* 0x000000ffff028224 */ /* 0x000fe400078e000e */
[----:B------:R-:W0:Y:S04]  /*88a0*/  SHFL.IDX PT, R14, R0, 0x1, 0x181f ;  /* 0x00381f00000e7f89 */ /* 0x000e2800000e0000 */
[----:B------:R-:W-:Y:S04]  /*88b0*/  @!P0 LDGSTS.E.BYPASS.LTC128B.128 [R20+0xc400], desc[UR36][R2.64], !P3 ;  /* 0x0c40000002148fae */ /* 0x000fe8000d901d64 */
[----:B------:R-:W-:Y:S04]  /*88c0*/  @!P0 LDGSTS.E.BYPASS.LTC128B.128 [R20+0x10400], desc[UR36][R2.64+0x80], !P4 ;  /* 0x1040008002148fae */ /* 0x000fe8000e101d64 */
[----:B------:R1:W-:Y:S01]  /*88d0*/  @!P0 LDGSTS.E.BYPASS.LTC128B.128 [R20+0x14400], desc[UR36][R2.64+0x100], !P5 ;  /* 0x1440010002148fae */ /* 0x0003e2000e901d64 */
[----:B------:R-:W-:-:S13]  /*88e0*/  ISETP.GE.AND P0, PT, R7, UR40, PT ;  /* 0x0000002807007c0c */ /* 0x000fda000bf06270 */
[----:B0-----:R-:W-:-:S05]  /*88f0*/  @!P0 LEA R14, P1, R37, R14, 0x1 ;  /* 0x0000000e250e8211 */ /* 0x001fca00078208ff */
[----:B------:R-:W-:Y:S02]  /*8900*/  @!P0 IMAD.X R7, RZ, RZ, R6, P1 ;  /* 0x000000ffff078224 */ /* 0x000fe400008e0606 */
[----:B-1----:R-:W-:Y:S01]  /*8910*/  @!P0 IMAD.MOV.U32 R2, RZ, RZ, R14 ;  /* 0x000000ffff028224 */ /* 0x002fe200078e000e */
[----:B------:R-:W-:Y:S01]  /*8920*/  SHFL.IDX PT, R6, R5, 0x2, 0x181f ;  /* 0x00581f0005067f89 */ /* 0x000fe200000e0000 */
[----:B------:R-:W-:Y:S01]  /*8930*/  @!P0 IMAD.MOV.U32 R3, RZ, RZ, R7 ;  /* 0x000000ffff038224 */ /* 0x000fe200078e0007 */
[----:B------:R-:W-:Y:S02]  /*8940*/  IADD3 R7, R4, 0x20, RZ ;  /* 0x0000002004077810 */ /* 0x000fe40007ffe0ff */
        /* <DEDUP_REMOVED lines=52> */
[----:B------:R0:W1:Y:S01]  /*8c90*/  SHFL.IDX PT, R6, R5, 0x7, 0x181f ;  /* 0x00f81f0005067f89 */ /* 0x00006200000e0000 */
[----:B------:R-:W-:-:S03]  /*8ca0*/  @!P0 IMAD.MOV.U32 R3, RZ, RZ, R7 ;  /* 0x000000ffff038224 */ /* 0x000fc600078e0007 */
[----:B------:R0:W2:Y:S04]  /*8cb0*/  SHFL.IDX PT, R14, R0, 0x7, 0x181f ;  /* 0x00f81f00000e7f89 */ /* 0x0000a800000e0000 */
[----:B------:R0:W-:Y:S04]  /*8cc0*/  @!P0 LDGSTS.E.BYPASS.LTC128B.128 [R20+0xf400], desc[UR36][R2.64], !P3 ;  /* 0x0f40000002148fae */ /* 0x0001e8000d901d64 */
[----:B------:R0:W-:Y:S04]  /*8cd0*/  @!P0 LDGSTS.E.BYPASS.LTC128B.128 [R20+0x13400], desc[UR36][R2.64+0x80], !P4 ;  /* 0x1340008002148fae */ /* 0x0001e8000e101d64 */
[----:B------:R0:W-:Y:S02]  /*8ce0*/  @!P0 LDGSTS.E.BYPASS.LTC128B.128 [R20+0x17400], desc[UR36][R2.64+0x100], !P5 ;  /* 0x1740010002148fae */ /* 0x0001e4000e901d64 */
.L_x_124:
[----:B0-----:R-:W3:Y:S01]  /*8cf0*/  LDL R0, [R1] ;  /* 0x0000000001007983 */ /* 0x001ee20000100800 */
[----:B------:R-:W-:-:S04]  /*8d00*/  IADD3 R4, R4, 0x70, RZ ;  /* 0x0000007004047810 */ /* 0x000fc80007ffe0ff */
[----:B------:R-:W-:-:S13]  /*8d10*/  ISETP.GE.AND P0, PT, R4, UR40, PT ;  /* 0x0000002804007c0c */ /* 0x000fda000bf06270 */
[----:B--2---:R-:W-:-:S05]  /*8d20*/  @!P0 LEA R2, P1, R37, R14, 0x1 ;  /* 0x0000000e25028211 */ /* 0x004fca00078208ff */
[----:B-1----:R-:W-:-:S05]  /*8d30*/  @!P0 IMAD.X R3, RZ, RZ, R6, P1 ;  /* 0x000000ffff038224 */ /* 0x002fca00008e0606 */
[----:B------:R-:W-:Y:S01]  /*8d40*/  @!PT LDS RZ, [RZ] ;  /* 0x00000000fffff984 */ /* 0x000fe20000000800 */
[----:B------:R-:W-:Y:S01]  /*8d50*/  @!PT LDS RZ, [RZ] ;  /* 0x00000000fffff984 */ /* 0x000fe20000000800 */
[----:B------:R-:W-:Y:S01]  /*8d60*/  @!PT LDS RZ, [RZ] ;  /* 0x00000000fffff984 */ /* 0x000fe20000000800 */
[----:B------:R0:W-:Y:S04]  /*8d70*/  @!P0 LDGSTS.E.BYPASS.LTC128B.128 [R20+0xfc00], desc[UR36][R2.64], !P3 ;  /* 0x0fc0000002148fae */ /* 0x0001e8000d901d64 */
[----:B------:R0:W-:Y:S04]  /*8d80*/  @!P0 LDGSTS.E.BYPASS.LTC128B.128 [R20+0x13c00], desc[UR36][R2.64+0x80], !P4 ;  /* 0x13c0008002148fae */ /* 0x0001e8000e101d64 */
[----:B------:R0:W-:Y:S01]  /*8d90*/  @!P0 LDGSTS.E.BYPASS.LTC128B.128 [R20+0x17c00], desc[UR36][R2.64+0x100], !P5 ;  /* 0x17c0010002148fae */ /* 0x0001e2000e901d64 */
[----:B------:R-:W-:Y:S01]  /*8da0*/  NOP ;  /* 0x0000000000007918 */ /* 0x000fe20000000000 */
[----:B------:R-:W-:Y:S02]  /*8db0*/  SYNCS.ARRIVE.TRANS64.RED.A0T1 RZ, [UR39+0x2a800], RZ ;  /* 0x02a800ffffff79a7 */ /* 0x000fe40008200427 */
[----:B------:R-:W-:Y:S01]  /*8dc0*/  ARRIVES.LDGSTSBAR.64.TRANSCNT [UR39+0x2a800] ;  /* 0x02a80000ff0079b0 */ /* 0x000fe20008000aa7 */
[----:B---3--:R-:W-:-:S04]  /*8dd0*/  LOP3.LUT R0, R0, 0x1, RZ, 0xc, !PT ;  /* 0x0000000100007812 */ /* 0x008fc800078e0cff */
[----:B------:R-:W-:Y:S01]  /*8de0*/  SHF.L.U32 R0, R0, 0x1f, RZ ;  /* 0x0000001f00007819 */ /* 0x000fe200000006ff */
[----:B------:R-:W-:Y:S01]  /*8df0*/  NOP ;  /* 0x0000000000007918 */ /* 0x000fe20000000000 */
[----:B------:R-:W-:Y:S01]  /*8e00*/  SYNCS.ARRIVE.TRANS64.A1T0 RZ, [UR39+0x2a800], RZ ;  /* 0x02a800ffffff79a7 */ /* 0x000fe20008100027 */
[----:B------:R-:W-:Y:S01]  /*8e10*/  BSSY B0, `(.L_x_53) ;  /* 0x0000003000007945 */ /* 0x000fe20003800000 */
[----:B------:R-:W1:Y:S03]  /*8e20*/  SYNCS.PHASECHK.TRANS64.TRYWAIT P0, [UR39+0x2a820], R0 ;  /* 0x02a82000ff0075a7 */ /* 0x000e660008000167 */
[----:B01----:R-:W-:Y:S05]  /*8e30*/  @!P0 BRA `(.L_x_54) ;  /* 0x0000002c00788947 */ /* 0x003fea0003800000 */
.L_x_125:
[----:B------:R-:W-:Y:S05]  /*8e40*/  BSYNC B0 ;  /* 0x0000000000007941 */ /* 0x000fea0003800000 */
.L_x_53:
[----:B------:R-:W-:Y:S01]  /*8e50*/  UISETP.GE.AND UP0, UPT, UR38, 0x61, UPT ;  /* 0x000000612600788c */ /* 0x000fe2000bf06270 */
[----:B------:R-:W-:-:S05]  /*8e60*/  IMAD.U32 R20, RZ, RZ, UR43 ;  /* 0x0000002bff147e24 */ /* 0x000fca000f8e00ff */
[----:B------:R-:W-:-:S13]  /*8e70*/  PLOP3.LUT P0, PT, PT, PT, UP0, 0x40, 0x0 ;  /* 0x000000000000781c */ /* 0x000fda0003f0e808 */
[----:B------:R-:W-:Y:S05]  /*8e80*/  @P0 BRA `(.L_x_55) ;  /* 0x0000000c00b80947 */ /* 0x000fea0003800000 */
[----:B------:R-:W-:Y:S01]  /*8e90*/  BSSY B0, `(.L_x_55) ;  /* 0x00000ed000007945 */ /* 0x000fe20003800000 */
[----:B------:R-:W-:Y:S01]  /*8ea0*/  IMAD.MOV.U32 R21, RZ, RZ, R25 ;  /* 0x000000ffff157224 */ /* 0x000fe200078e0019 */
[----:B------:R-:W-:Y:S01]  /*8eb0*/  MOV R7, R22 ;  /* 0x0000001600077202 */ /* 0x000fe20000000f00 */
[----:B------:R-:W-:Y:S02]  /*8ec0*/  IMAD.U32 R6, RZ, RZ, UR41 ;  /* 0x00000029ff067e24 */ /* 0x000fe4000f8e00ff */
[----:B------:R-:W-:-:S07]  /*8ed0*/  IMAD.U32 R28, RZ, RZ, UR43 ;  /* 0x0000002bff1c7e24 */ /* 0x000fce000f8e00ff */
.L_x_68:
[----:B0-----:R-:W0:Y:S01]  /*8ee0*/  LDC R0, c[0x0][0x430] ;  /* 0x00010c00ff007b82 */ /* 0x001e220000000800 */
[----:B------:R-:W-:Y:S01]  /*8ef0*/  ISETP.GT.U32.AND P0, PT, R26, 0x5f, PT ;  /* 0x0000005f1a00780c */ /* 0x000fe20003f04070 */
[----:B------:R-:W-:Y:S01]  /*8f00*/  IMAD R3, R6, 0x60, R31 ;  /* 0x0000006006037824 */ /* 0x000fe200078e021f */
[----:B------:R-:W-:Y:S01]  /*8f10*/  LOP3.LUT P2, RZ, R16, 0x20, RZ, 0xc0, !PT ;  /* 0x0000002010ff7812 */ /* 0x000fe2000784c0ff */
[----:B------:R-:W-:Y:S02]  /*8f20*/  ULDC UR4, c[0x0][0x430] ;  /* 0x00010c0000047ab9 */ /* 0x000fe40000000800 */
[----:B------:R-:W-:-:S05]  /*8f30*/  IMAD.IADD R10, R26, 0x1, R3 ;  /* 0x000000011a0a7824 */ /* 0x000fca00078e0203 */
[----:B------:R-:W-:-:S03]  /*8f40*/  MOV R11, R10 ;  /* 0x0000000a000b7202 */ /* 0x000fc60000000f00 */
[----:B------:R-:W1:Y:S01]  /*8f50*/  @!P0 LDC.64 R8, c[0x0][0x428] ;  /* 0x00010a00ff088b82 */ /* 0x000e620000000a00 */
[----:B0-----:R-:W-:-:S13]  /*8f60*/  ISETP.NE.AND P1, PT, R0, 0x1, PT ;  /* 0x000000010000780c */ /* 0x001fda0003f25270 */
[----:B------:R-:W0:Y:S08]  /*8f70*/  @P1 LDC R5, c[0x0][0x434] ;  /* 0x00010d00ff051b82 */ /* 0x000e300000000800 */
[----:B------:R-:W2:Y:S01]  /*8f80*/  @P1 LDC R3, c[0x0][0x438] ;  /* 0x00010e00ff031b82 */ /* 0x000ea20000000800 */
[----:B0-----:R-:W-:-:S07]  /*8f90*/  @P1 IMAD.HI.U32 R0, R10, R5, RZ ;  /* 0x000000050a001227 */ /* 0x001fce00078e00ff */
[----:B------:R-:W0:Y:S01]  /*8fa0*/  @!P0 LDC.64 R4, c[0x0][0x418] ;  /* 0x00010600ff048b82 */ /* 0x000e220000000a00 */
[----:B--2---:R-:W-:Y:S01]  /*8fb0*/  @P1 SHF.R.U32.HI R11, RZ, R3, R0 ;  /* 0x00000003ff0b1219 */ /* 0x004fe20000011600 */
[----:B-1----:R-:W-:-:S03]  /*8fc0*/  @!P0 IMAD R0, R32, R8, RZ ;  /* 0x0000000820008224 */ /* 0x002fc600078e02ff */
[--C-:B------:R-:W-:Y:S01]  /*8fd0*/  @!P0 SHF.R.S32.HI R3, RZ, 0x1f, R11.reuse ;  /* 0x0000001fff038819 */ /* 0x100fe2000001140b */
[----:B------:R-:W-:Y:S02]  /*8fe0*/  @!P0 IMAD.MOV.U32 R2, RZ, RZ, R11 ;  /* 0x000000ffff028224 */ /* 0x000fe400078e000b */
[C---:B------:R-:W-:Y:S02]  /*8ff0*/  @!P0 IMAD R9, R30.reuse, R9, R0 ;  /* 0x000000091e098224 */ /* 0x040fe400078e0200 */
[----:B------:R-:W-:-:S04]  /*9000*/  @!P0 IMAD.WIDE.U32 R2, R30, R8, R2 ;  /* 0x000000081e028225 */ /* 0x000fc800078e0002 */
[----:B------:R-:W-:Y:S01]  /*9010*/  @!P0 IMAD.IADD R0, R9, 0x1, R3 ;  /* 0x0000000109008824 */ /* 0x000fe200078e0203 */
[----:B0-----:R-:W-:-:S04]  /*9020*/  @!P0 LEA R4, P1, R2, R4, 0x2 ;  /* 0x0000000402048211 */ /* 0x001fc800078210ff */
[----:B------:R-:W-:Y:S01]  /*9030*/  @!P0 LEA.HI.X R5, R2, R5, R0, 0x2, P1 ;  /* 0x0000000502058211 */ /* 0x000fe200008f1400 */
[----:B------:R-:W-:Y:S01]  /*9040*/  IMAD.MOV.U32 R0, RZ, RZ, RZ ;  /* 0x000000ffff007224 */ /* 0x000fe200078e00ff */
[----:B------:R-:W-:Y:S01]  /*9050*/  IADD3 R22, R7, 0x1, RZ ;  /* 0x0000000107167810 */ /* 0x000fe20007ffe0ff */
[----:B------:R-:W-:-:S04]  /*9060*/  IMAD.MOV R3, RZ, RZ, -R11 ;  /* 0x000000ffff037224 */ /* 0x000fc800078e0a0b */
[----:B------:R0:W5:Y:S01]  /*9070*/  @!P0 LDG.E R0, desc[UR36][R4.64] ;  /* 0x0000002404008981 */ /* 0x000162000c1e1900 */
[----:B------:R-:W-:Y:S01]  /*9080*/  ISETP.NE.AND P0, PT, R22, 0x2, PT ;  /* 0x000000021600780c */ /* 0x000fe20003f05270 */
[----:B------:R-:W-:-:S03]  /*9090*/  IMAD.MOV.U32 R20, RZ, RZ, R6 ;  /* 0x000000ffff147224 */ /* 0x000fc600078e0006 */
[----:B------:R-:W-:Y:S02]  /*90a0*/  SEL R2, RZ, 0x1, P0 ;  /* 0x00000001ff027807 */ /* 0x000fe40000000000 */
[----:B------:R-:W-:Y:S02]  /*90b0*/  SEL R22, R22, RZ, P0 ;  /* 0x000000ff16167207 */ /* 0x000fe40000000000 */
[----:B------:R-:W-:Y:S01]  /*90c0*/  LOP3.LUT R25, R21, R2, RZ, 0x3c, !PT ;  /* 0x0000000215197212 */ /* 0x000fe200078e3cff */
[----:B0-----:R-:W-:Y:S01]  /*90d0*/  IMAD R4, R3, UR4, R10 ;  /* 0x0000000403047c24 */ /* 0x001fe2000f8e020a */
[----:B------:R-:W-:Y:S06]  /*90e0*/  @!P2 BRA `(.L_x_56) ;  /* 0x000000000004a947 */ /* 0x000fec0003800000 */
[----:B------:R-:W-:Y:S01]  /*90f0*/  BPT.TRAP 0x1 ;  /* 0x000000040000795c */ /* 0x000fe20000300000 */
.L_x_56:
[----:B------:R-:W-:Y:S01]  /*9100*/  LEA R6, R22, UR39, 0x3 ;  /* 0x0000002716067c11 */ /* 0x000fe2000f8e18ff */
[----:B------:R-:W-:Y:S01]  /*9110*/  BSSY B1, `(.L_x_57) ;  /* 0x0000004000017945 */ /* 0x000fe20003800000 */
[----:B------:R-:W-:-:S04]  /*9120*/  SHF.L.U32 R3, R25, 0x1f, RZ ;  /* 0x0000001f19037819 */ /* 0x000fc800000006ff */
[----:B------:R-:W0:Y:S02]  /*9130*/  SYNCS.PHASECHK.TRANS64.TRYWAIT P0, [R6+URZ+0x2a840], R3 ;  /* 0x02a84003060075a7 */ /* 0x000e24000800017f */
[----:B0-----:R-:W-:Y:S05]  /*9140*/  @!P0 BRA `(.L_x_58) ;  /* 0x0000002800cc8947 */ /* 0x001fea0003800000 */
.L_x_126:
[----:B------:R-:W-:Y:S05]  /*9150*/  BSYNC B1 ;  /* 0x0000000000017941 */ /* 0x000fea0003800000 */
.L_x_57:
[----:B------:R-:W-:Y:S01]  /*9160*/  SHF.R.S32.HI R23, RZ, 0x1f, R4 ;  /* 0x0000001fff177819 */ /* 0x000fe20000011404 */
[----:B------:R-:W-:Y:S01]  /*9170*/  ULDC.64 UR4, c[0x0][0x300] ;  /* 0x0000c00000047ab9 */ /* 0x000fe20000000a00 */
[----:B-----5:R-:W-:Y:S01]  /*9180*/  SHF.R.S32.HI R24, RZ, 0x1f, R0 ;  /* 0x0000001fff187819 */ /* 0x020fe20000011400 */
[----:B------:R-:W-:Y:S01]  /*9190*/  IMAD R9, R22, 0x4800, R27 ;  /* 0x0000480016097824 */ /* 0x000fe200078e021b */
[C---:B------:R-:W-:Y:S01]  /*91a0*/  LOP3.LUT P3, RZ, R16.reuse, 0x10, RZ, 0xc0, !PT ;  /* 0x0000001010ff7812 */ /* 0x040fe2000786c0ff */
[----:B0-----:R-:W-:Y:S01]  /*91b0*/  IMAD R3, R23, UR4, RZ ;  /* 0x0000000417037c24 */ /* 0x001fe2000f8e02ff */
[C---:B------:R-:W-:Y:S02]  /*91c0*/  LOP3.LUT P2, RZ, R16.reuse, 0x8, RZ, 0xc0, !PT ;  /* 0x0000000810ff7812 */ /* 0x040fe4000784c0ff */
[----:B------:R-:W-:Y:S01]  /*91d0*/  LOP3.LUT P1, RZ, R16, 0x4, RZ, 0xc0, !PT ;  /* 0x0000000410ff7812 */ /* 0x000fe2000782c0ff */
[C---:B------:R-:W-:Y:S02]  /*91e0*/  IMAD R5, R4.reuse, UR5, R3 ;  /* 0x0000000504057c24 */ /* 0x040fe4000f8e0203 */
[----:B------:R-:W-:Y:S01]  /*91f0*/  IMAD.WIDE.U32 R2, R4, UR4, RZ ;  /* 0x0000000404027c25 */ /* 0x000fe2000f8e00ff */
        /* <DEDUP_REMOVED lines=8> */
[C---:B------:R-:W-:Y:S02]  /*9280*/  IMAD R5, R19.reuse, UR5, R8 ;  /* 0x0000000513057c24 */ /* 0x040fe4000f8e0208 */
[----:B------:R-:W-:Y:S01]  /*9290*/  IMAD.WIDE.U32 R2, R19, UR4, R2 ;  /* 0x0000000413027c25 */ /* 0x000fe2000f8e0002 */
[----:B------:R-:W-:-:S03]  /*92a0*/  ULDC.64 UR4, c[0x0][0x2e8] ;  /* 0x0000ba0000047ab9 */ /* 0x000fc60000000a00 */
[----:B------:R-:W-:Y:S01]  /*92b0*/  IMAD.IADD R3, R5, 0x1, R3 ;  /* 0x0000000105037824 */ /* 0x000fe200078e0203 */
[----:B------:R-:W-:Y:S01]  /*92c0*/  LEA R8, P0, R2, UR4, 0x1 ;  /* 0x0000000402087c11 */ /* 0x000fe2000f8008ff */
[----:B------:R-:W-:-:S03]  /*92d0*/  UMOV UR4, 0xffffffff ;  /* 0xffffffff00047882 */ /* 0x000fc60000000000 */
[----:B------:R-:W-:Y:S01]  /*92e0*/  LEA.HI.X R10, R2, UR5, R3, 0x1, P0 ;  /* 0x00000005020a7c11 */ /* 0x000fe200080f0c03 */
[----:B------:R-:W-:Y:S08]  /*92f0*/  BRA.DIV UR4, `(.L_x_59) ;  /* 0x0000002a04747947 */ /* 0x000ff0000b800000 */
[----:B------:R-:W0:Y:S01]  /*9300*/  SHFL.IDX PT, R14, R8, RZ, 0x181f ;  /* 0x00181fff080e7589 */ /* 0x000e2200000e0000 */
[----:B------:R-:W-:Y:S01]  /*9310*/  IMAD.SHL.U32 R5, R37, 0x2, RZ ;  /* 0x0000000225057824 */ /* 0x000fe200078e00ff */
[----:B------:R-:W-:Y:S02]  /*9320*/  LEA R9, R9, UR39, 0x1 ;  /* 0x0000002709097c11 */ /* 0x000fe4000f8e08ff */
[----:B------:R-:W1:Y:S04]  /*9330*/  SHFL.IDX PT, R3, R10, RZ, 0x181f ;  /* 0x00181fff0a037589 */ /* 0x000e6800000e0000 */
[----:B------:R-:W-:Y:S01]  /*9340*/  SHFL.IDX PT, R35, R10, 0x2, 0x181f ;  /* 0x00581f000a237f89 */ /* 0x000fe200000e0000 */
[----:B0-----:R-:W-:-:S03]  /*9350*/  IADD3 R2, P0, R14, R5, RZ ;  /* 0x000000050e027210 */ /* 0x001fc60007f1e0ff */
[----:B------:R-:W0:Y:S02]  /*9360*/  SHFL.IDX PT, R14, R8, 0x1, 0x181f ;  /* 0x00381f00080e7f89 */ /* 0x000e2400000e0000 */
[----:B-1----:R-:W-:-:S05]  /*9370*/  IMAD.X R3, RZ, RZ, R3, P0 ;  /* 0x000000ffff037224 */ /* 0x002fca00000e0603 */
[----:B------:R-:W-:Y:S04]  /*9380*/  LDGSTS.E.BYPASS.LTC128B.128 [R9+0x18400], desc[UR36][R2.64], !P3 ;  /* 0x1840000002097fae */ /* 0x000fe8000d901d64 */
[----:B------:R-:W-:Y:S04]  /*9390*/  LDGSTS.E.BYPASS.LTC128B.128 [R9+0x1b400], desc[UR36][R2.64+0x80], !P2 ;  /* 0x1b40008002097fae */ /* 0x000fe8000d101d64 */
[----:B------:R1:W-:Y:S04]  /*93a0*/  LDGSTS.E.BYPASS.LTC128B.128 [R9+0x1e400], desc[UR36][R2.64+0x100], !P1 ;  /* 0x1e40010002097fae */ /* 0x0003e8000c901d64 */
[----:B-1----:R-:W1:Y:S01]  /*93b0*/  SHFL.IDX PT, R3, R10, 0x1, 0x181f ;  /* 0x00381f000a037f89 */ /* 0x002e6200000e0000 */
[----:B0-----:R-:W-:-:S03]  /*93c0*/  IADD3 R2, P0, R14, R5, RZ ;  /* 0x000000050e027210 */ /* 0x001fc60007f1e0ff */
[----:B------:R-:W0:Y:S01]  /*93d0*/  SHFL.IDX PT, R14, R8, 0x2, 0x181f ;  /* 0x00581f00080e7f89 */ /* 0x000e2200000e0000 */
[----:B-1----:R-:W-:-:S05]  /*93e0*/  IADD3.X R3, RZ, R3, RZ, P0, !PT ;  /* 0x00000003ff037210 */ /* 0x002fca00007fe4ff */
[----:B------:R-:W-:Y:S04]  /*93f0*/  LDGSTS.E.BYPASS.LTC128B.128 [R9+0x18c00], desc[UR36][R2.64], !P3 ;  /* 0x18c0000002097fae */ /* 0x000fe8000d901d64 */
[----:B------:R-:W-:Y:S04]  /*9400*/  LDGSTS.E.BYPASS.LTC128B.128 [R9+0x1bc00], desc[UR36][R2.64+0x80], !P2 ;  /* 0x1bc0008002097fae */ /* 0x000fe8000d101d64 */
[----:B------:R0:W-:Y:S02]  /*9410*/  LDGSTS.E.BYPASS.LTC128B.128 [R9+0x1ec00], desc[UR36][R2.64+0x100], !P1 ;  /* 0x1ec0010002097fae */ /* 0x0001e4000c901d64 */
[----:B0-----:R-:W-:-:S02]  /*9420*/  IADD3 R2, P0, R14, R5, RZ ;  /* 0x000000050e027210 */ /* 0x001fc40007f1e0ff */
[----:B------:R-:W0:Y:S03]  /*9430*/  SHFL.IDX PT, R14, R8, 0x3, 0x181f ;  /* 0x00781f00080e7f89 */ /* 0x000e2600000e0000 */
[----:B------:R-:W-:Y:S02]  /*9440*/  IMAD.X R3, RZ, RZ, R35, P0 ;  /* 0x000000ffff037224 */ /* 0x000fe400000e0623 */
[----:B------:R-:W1:Y:S04]  /*9450*/  SHFL.IDX PT, R35, R10, 0x3, 0x181f ;  /* 0x00781f000a237f89 */ /* 0x000e6800000e0000 */
[----:B------:R-:W-:Y:S04]  /*9460*/  LDGSTS.E.BYPASS.LTC128B.128 [R9+0x19400], desc[UR36][R2.64], !P3 ;  /* 0x1940000002097fae */ /* 0x000fe8000d901d64 */
[----:B------:R-:W-:Y:S04]  /*9470*/  LDGSTS.E.BYPASS.LTC128B.128 [R9+0x1c400], desc[UR36][R2.64+0x80], !P2 ;  /* 0x1c40008002097fae */ /* 0x000fe8000d101d64 */
[----:B------:R0:W-:Y:S02]  /*9480*/  LDGSTS.E.BYPASS.LTC128B.128 [R9+0x1f400], desc[UR36][R2.64+0x100], !P1 ;  /* 0x1f40010002097fae */ /* 0x0001e4000c901d64 */
[----:B0-----:R-:W-:-:S02]  /*9490*/  IADD3 R2, P0, R14, R5, RZ ;  /* 0x000000050e027210 */ /* 0x001fc40007f1e0ff */
[----:B------:R-:W0:Y:S03]  /*94a0*/  SHFL.IDX PT, R14, R8, 0x4, 0x181f ;  /* 0x00981f00080e7f89 */ /* 0x000e2600000e0000 */
[----:B-1----:R-:W-:Y:S02]  /*94b0*/  IMAD.X R3, RZ, RZ, R35, P0 ;  /* 0x000000ffff037224 */ /* 0x002fe400000e0623 */
[----:B------:R-:W1:Y:S04]  /*94c0*/  SHFL.IDX PT, R35, R10, 0x4, 0x181f ;  /* 0x00981f000a237f89 */ /* 0x000e6800000e0000 */
[----:B------:R-:W-:Y:S04]  /*94d0*/  LDGSTS.E.BYPASS.LTC128B.128 [R9+0x19c00], desc[UR36][R2.64], !P3 ;  /* 0x19c0000002097fae */ /* 0x000fe8000d901d64 */
[----:B------:R-:W-:Y:S04]  /*94e0*/  LDGSTS.E.BYPASS.LTC128B.128 [R9+0x1cc00], desc[UR36][R2.64+0x80], !P2 ;  /* 0x1cc0008002097fae */ /* 0x000fe8000d101d64 */
[----:B------:R0:W-:Y:S02]  /*94f0*/  LDGSTS.E.BYPASS.LTC128B.128 [R9+0x1fc00], desc[UR36][R2.64+0x100], !P1 ;  /* 0x1fc0010002097fae */ /* 0x0001e4000c901d64 */
[----:B0-----:R-:W-:-:S02]  /*9500*/  IADD3 R2, P0, R14, R5, RZ ;  /* 0x000000050e027210 */ /* 0x001fc40007f1e0ff */
[----:B------:R0:W2:Y:S03]  /*9510*/  SHFL.IDX PT, R14, R8, 0x5, 0x181f ;  /* 0x00b81f00080e7f89 */ /* 0x0000a600000e0000 */
[----:B-1----:R-:W-:Y:S02]  /*9520*/  IMAD.X R3, RZ, RZ, R35, P0 ;  /* 0x000000ffff037224 */ /* 0x002fe400000e0623 */
[----:B------:R0:W1:Y:S04]  /*9530*/  SHFL.IDX PT, R35, R10, 0x5, 0x181f ;  /* 0x00b81f000a237f89 */ /* 0x00006800000e0000 */
[----:B------:R0:W-:Y:S04]  /*9540*/  LDGSTS.E.BYPASS.LTC128B.128 [R9+0x1a400], desc[UR36][R2.64], !P3 ;  /* 0x1a40000002097fae */ /* 0x0001e8000d901d64 */
[----:B------:R0:W-:Y:S04]  /*9550*/  LDGSTS.E.BYPASS.LTC128B.128 [R9+0x1d400], desc[UR36][R2.64+0x80], !P2 ;  /* 0x1d40008002097fae */ /* 0x0001e8000d101d64 */
[----:B------:R0:W-:Y:S02]  /*9560*/  LDGSTS.E.BYPASS.LTC128B.128 [R9+0x20400], desc[UR36][R2.64+0x100], !P1 ;  /* 0x2040010002097fae */ /* 0x0001e4000c901d64 */
.L_x_140:
[----:B0-2---:R-:W-:-:S04]  /*9570*/  IADD3 R2, P0, R14, R5, RZ ;  /* 0x000000050e027210 */ /* 0x005fc80007f1e0ff */
[----:B-1----:R-:W-:Y:S02]  /*9580*/  IADD3.X R3, RZ, R35, RZ, P0, !PT ;  /* 0x00000023ff037210 */ /* 0x002fe400007fe4ff */
[----:B------:R-:W-:-:S03]  /*9590*/  PLOP3.LUT P0, PT, PT, PT, PT, 0x80, 0x0 ;  /* 0x000000000000781c */ /* 0x000fc60003f0f070 */
[----:B------:R-:W-:Y:S01]  /*95a0*/  @!PT LDS RZ, [RZ] ;  /* 0x00000000fffff984 */ /* 0x000fe20000000800 */
[----:B------:R-:W-:Y:S01]  /*95b0*/  @!PT LDS RZ, [RZ] ;  /* 0x00000000fffff984 */ /* 0x000fe20000000800 */
[----:B------:R-:W-:Y:S01]  /*95c0*/  @!PT LDS RZ, [RZ] ;  /* 0x00000000fffff984 */ /* 0x000fe20000000800 */
[----:B------:R0:W-:Y:S04]  /*95d0*/  LDGSTS.E.BYPASS.LTC128B.128 [R9+0x1ac00], desc[UR36][R2.64], !P3 ;  /* 0x1ac0000002097fae */ /* 0x0001e8000d901d64 */
[----:B------:R0:W-:Y:S04]  /*95e0*/  LDGSTS.E.BYPASS.LTC128B.128 [R9+0x1dc00], desc[UR36][R2.64+0x80], !P2 ;  /* 0x1dc0008002097fae */ /* 0x0001e8000d101d64 */
[----:B------:R0:W-:Y:S01]  /*95f0*/  LDGSTS.E.BYPASS.LTC128B.128 [R9+0x20c00], desc[UR36][R2.64+0x100], !P1 ;  /* 0x20c0010002097fae */ /* 0x0001e2000c901d64 */
[----:B------:R-:W-:Y:S01]  /*9600*/  NOP ;  /* 0x0000000000007918 */ /* 0x000fe20000000000 */
.L_x_60:
        /* <DEDUP_REMOVED lines=10> */
.L_x_61:
[----:B------:R1:W-:Y:S01]  /*96b0*/  SYNCS.ARRIVE.TRANS64.A1T0 RZ, [R6+URZ+0x2a830], RZ ;  /* 0x02a830ff06ff79a7 */ /* 0x0003e2000810003f */
[----:B------:R-:W-:Y:S05]  /*96c0*/  @!P2 BRA `(.L_x_62) ;  /* 0x000000000004a947 */ /* 0x000fea0003800000 */
[----:B------:R-:W-:Y:S01]  /*96d0*/  BPT.TRAP 0x1 ;  /* 0x000000040000795c */ /* 0x000fe20000300000 */
.L_x_62:
[----:B0-----:R-:W-:Y:S01]  /*96e0*/  SHF.L.U32 R9, R21, 0x1f, RZ ;  /* 0x0000001f15097819 */ /* 0x001fe200000006ff */
[----:B------:R-:W-:Y:S01]  /*96f0*/  IMAD.MOV.U32 R3, RZ, RZ, -0x60 ;  /* 0xffffffa0ff037424 */ /* 0x000fe200078e00ff */
[----:B-1----:R-:W-:Y:S01]  /*9700*/  LEA R6, R7, UR39, 0x3 ;  /* 0x0000002707067c11 */ /* 0x002fe2000f8e18ff */
[----:B------:R-:W-:Y:S02]  /*9710*/  BSSY B1, `(.L_x_63) ;  /* 0x0000004000017945 */ /* 0x000fe40003800000 */
[----:B------:R-:W-:Y:S01]  /*9720*/  IMAD R3, R28, R3, UR38 ;  /* 0x000000261c037e24 */ /* 0x000fe2000f8e0203 */
[----:B------:R-:W0:Y:S02]  /*9730*/  SYNCS.PHASECHK.TRANS64.TRYWAIT P0, [R6+URZ+0x2a860], R9 ;  /* 0x02a86009060075a7 */ /* 0x000e24000800017f */
[----:B0-----:R-:W-:Y:S05]  /*9740*/  @!P0 BRA `(.L_x_64) ;  /* 0x0000002c00188947 */ /* 0x001fea0003800000 */
.L_x_141:
[----:B------:R-:W-:Y:S05]  /*9750*/  BSYNC B1 ;  /* 0x0000000000017941 */ /* 0x000fea0003800000 */
.L_x_63:
[----:B------:R-:W-:Y:S01]  /*9760*/  UMOV UR4, 0xffffffff ;  /* 0xffffffff00047882 */ /* 0x000fe20000000000 */
[C---:B------:R-:W-:Y:S01]  /*9770*/  LOP3.LUT P2, RZ, R16.reuse, 0x2, RZ, 0xc0, !PT ;  /* 0x0000000210ff7812 */ /* 0x040fe2000784c0ff */
[----:B------:R-:W-:Y:S01]  /*9780*/  IMAD R7, R7, 0x3000, R27 ;  /* 0x0000300007077824 */ /* 0x000fe200078e021b */
[----:B------:R-:W-:Y:S01]  /*9790*/  LOP3.LUT P1, RZ, R16, 0x1, RZ, 0xc0, !PT ;  /* 0x0000000110ff7812 */ /* 0x000fe2000782c0ff */
[----:B------:R-:W-:Y:S01]  /*97a0*/  IMAD.IADD R8, R3, 0x1, -R34 ;  /* 0x0000000103087824 */ /* 0x000fe200078e0a22 */
[----:B------:R-:W-:Y:S11]  /*97b0*/  BRA.DIV UR4, `(.L_x_65) ;  /* 0x0000002e04107947 */ /* 0x000ff6000b800000 */
[----:B------:R-:W1:Y:S01]  /*97c0*/  SHFL.IDX PT, R14, R17, RZ, 0x181f ;  /* 0x00181fff110e7589 */ /* 0x000e6200000e0000 */
[----:B------:R-:W-:-:S03]  /*97d0*/  LEA R7, R7, UR39, 0x1 ;  /* 0x0000002707077c11 */ /* 0x000fc6000f8e08ff */
[----:B------:R-:W2:Y:S01]  /*97e0*/  SHFL.IDX PT, R3, R18, RZ, 0x181f ;  /* 0x00181fff12037589 */ /* 0x000ea200000e0000 */
[----:B-1----:R-:W-:-:S03]  /*97f0*/  IADD3 R2, P0, R14, R5, RZ ;  /* 0x000000050e027210 */ /* 0x002fc60007f1e0ff */
[----:B------:R-:W1:Y:S02]  /*9800*/  SHFL.IDX PT, R14, R17, 0x1, 0x181f ;  /* 0x00381f00110e7f89 */ /* 0x000e6400000e0000 */
[----:B--2---:R-:W-:Y:S01]  /*9810*/  IMAD.X R3, RZ, RZ, R3, P0 ;  /* 0x000000ffff037224 */ /* 0x004fe200000e0603 */
[----:B------:R-:W-:-:S13]  /*9820*/  ISETP.LT.OR P0, PT, R8, 0x1, P2 ;  /* 0x000000010800780c */ /* 0x000fda0001701670 */
[----:B------:R-:W-:Y:S01]  /*9830*/  LDGSTS.E.BYPASS.LTC128B.128 [R7+0x400], desc[UR36][R2.64], !P0 ;  /* 0x0040000002077fae */ /* 0x000fe2000c101d64 */
[----:B------:R-:W-:-:S13]  /*9840*/  ISETP.LT.OR P0, PT, R8, 0x1, P1 ;  /* 0x000000010800780c */ /* 0x000fda0000f01670 */
[----:B------:R2:W-:Y:S04]  /*9850*/  LDGSTS.E.BYPASS.LTC128B.128 [R7+0x3400], desc[UR36][R2.64+0x80], !P0 ;  /* 0x0340008002077fae */ /* 0x0005e8000c101d64 */
[----:B--2---:R-:W2:Y:S01]  /*9860*/  SHFL.IDX PT, R3, R18, 0x1, 0x181f ;  /* 0x00381f0012037f89 */ /* 0x004ea200000e0000 */
[----:B-1----:R-:W-:-:S03]  /*9870*/  IADD3 R2, P0, R14, R5, RZ ;  /* 0x000000050e027210 */ /* 0x002fc60007f1e0ff */
[----:B------:R-:W1:Y:S01]  /*9880*/  SHFL.IDX PT, R14, R17, 0x2, 0x181f ;  /* 0x00581f00110e7f89 */ /* 0x000e6200000e0000 */
[----:B--2---:R-:W-:Y:S02]  /*9890*/  IADD3.X R3, RZ, R3, RZ, P0, !PT ;  /* 0x00000003ff037210 */ /* 0x004fe400007fe4ff */
[----:B------:R-:W-:-:S13]  /*98a0*/  ISETP.LT.OR P0, PT, R8, 0x11, P2 ;  /* 0x000000110800780c */ /* 0x000fda0001701670 */
[----:B------:R-:W-:Y:S01]  /*98b0*/  LDGSTS.E.BYPASS.LTC128B.128 [R7+0xc00], desc[UR36][R2.64], !P0 ;  /* 0x00c0000002077fae */ /* 0x000fe2000c101d64 */
[----:B------:R-:W-:-:S13]  /*98c0*/  ISETP.LT.OR P0, PT, R8, 0x11, P1 ;  /* 0x000000110800780c */ /* 0x000fda0000f01670 */
[----:B------:R2:W-:Y:S04]  /*98d0*/  LDGSTS.E.BYPASS.LTC128B.128 [R7+0x3c00], desc[UR36][R2.64+0x80], !P0 ;  /* 0x03c0008002077fae */ /* 0x0005e8000c101d64 */
[----:B--2---:R-:W2:Y:S01]  /*98e0*/  SHFL.IDX PT, R3, R18, 0x2, 0x181f ;  /* 0x00581f0012037f89 */ /* 0x004ea200000e0000 */
        /* <DEDUP_REMOVED lines=17> */
[----:B------:R-:W1:Y:S04]  /*9a00*/  SHFL.IDX PT, R18, R18, 0x5, 0x181f ;  /* 0x00b81f0012127f89 */ /* 0x000e6800000e0000 */
[----:B------:R3:W4:Y:S01]  /*9a10*/  SHFL.IDX PT, R14, R17, 0x5, 0x181f ;  /* 0x00b81f00110e7f89 */ /* 0x00072200000e0000 */
[----:B--2---:R-:W-:Y:S01]  /*9a20*/  IMAD.X R3, RZ, RZ, R3, P0 ;  /* 0x000000ffff037224 */ /* 0x004fe200000e0603 */
[----:B------:R-:W-:-:S13]  /*9a30*/  ISETP.LT.OR P0, PT, R8, 0x41, P2 ;  /* 0x000000410800780c */ /* 0x000fda0001701670 */
[----:B------:R3:W-:Y:S01]  /*9a40*/  LDGSTS.E.BYPASS.LTC128B.128 [R7+0x2400], desc[UR36][R2.64], !P0 ;  /* 0x0240000002077fae */ /* 0x0007e2000c101d64 */
[----:B------:R-:W-:-:S13]  /*9a50*/  ISETP.LT.OR P0, PT, R8, 0x41, P1 ;  /* 0x000000410800780c */ /* 0x000fda0000f01670 */
[----:B-1--4-:R3:W-:Y:S02]  /*9a60*/  LDGSTS.E.BYPASS.LTC128B.128 [R7+0x5400], desc[UR36][R2.64+0x80], !P0 ;  /* 0x0540008002077fae */ /* 0x0127e4000c101d64 */
.L_x_155:
[----:B0--3--:R-:W-:Y:S01]  /*9a70*/  IADD3 R2, P0, R14, R5, RZ ;  /* 0x000000050e027210 */ /* 0x009fe20007f1e0ff */
[----:B------:R-:W-:Y:S02]  /*9a80*/  ULDC.64 UR4, c[0x0][0x328] ;  /* 0x0000ca0000047ab9 */ /* 0x000fe40000000a00 */
[----:B------:R-:W-:Y:S01]  /*9a90*/  IMAD R23, R23, UR4, RZ ;  /* 0x0000000417177c24 */ /* 0x000fe2000f8e02ff */
[----:B------:R-:W-:Y:S02]  /*9aa0*/  IADD3.X R3, RZ, R18, RZ, P0, !PT ;  /* 0x00000012ff037210 */ /* 0x000fe400007fe4ff */
[----:B------:R-:W-:Y:S01]  /*9ab0*/  ISETP.LT.OR P0, PT, R8, 0x51, P2 ;  /* 0x000000510800780c */ /* 0x000fe20001701670 */
[----:B------:R-:W-:-:S12]  /*9ac0*/  IMAD R23, R4, UR5, R23 ;  /* 0x0000000504177c24 */ /* 0x000fd8000f8e0217 */
[----:B------:R-:W-:Y:S01]  /*9ad0*/  @!PT LDS RZ, [RZ] ;  /* 0x00000000fffff984 */ /* 0x000fe20000000800 */
[----:B------:R-:W-:Y:S01]  /*9ae0*/  @!PT LDS RZ, [RZ] ;  /* 0x00000000fffff984 */ /* 0x000fe20000000800 */
[----:B------:R-:W-:Y:S01]  /*9af0*/  @!PT LDS RZ, [RZ] ;  /* 0x00000000fffff984 */ /* 0x000fe20000000800 */
[----:B------:R-:W-:Y:S01]  /*9b00*/  LDGSTS.E.BYPASS.LTC128B.128 [R7+0x2c00], desc[UR36][R2.64], !P0 ;  /* 0x02c0000002077fae */ /* 0x000fe2000c101d64 */
[----:B------:R-:W-:-:S13]  /*9b10*/  ISETP.LT.OR P0, PT, R8, 0x51, P1 ;  /* 0x000000510800780c */ /* 0x000fda0000f01670 */
[----:B------:R0:W-:Y:S01]  /*9b20*/  LDGSTS.E.BYPASS.LTC128B.128 [R7+0x5c00], desc[UR36][R2.64+0x80], !P0 ;  /* 0x05c0008002077fae */ /* 0x0001e2000c101d64 */
[----:B------:R-:W-:Y:S01]  /*9b30*/  PLOP3.LUT P0, PT, PT, PT, PT, 0x80, 0x0 ;  /* 0x000000000000781c */ /* 0x000fe20003f0f070 */
[----:B------:R-:W-:Y:S01]  /*9b40*/  NOP ;  /* 0x0000000000007918 */ /* 0x000fe20000000000 */
[----:B0-----:R-:W-:Y:S01]  /*9b50*/  IMAD.WIDE.U32 R2, R4, UR4, RZ ;  /* 0x0000000404027c25 */ /* 0x001fe2000f8e00ff */
[----:B------:R-:W-:-:S03]  /*9b60*/  ULDC.64 UR4, c[0x0][0x338] ;  /* 0x0000ce0000047ab9 */ /* 0x000fc60000000a00 */
[----:B------:R-:W-:Y:S02]  /*9b70*/  IMAD.IADD R3, R3, 0x1, R23 ;  /* 0x0000000103037824 */ /* 0x000fe400078e0217 */
[----:B------:R-:W-:Y:S02]  /*9b80*/  IMAD R5, R24, UR4, RZ ;  /* 0x0000000418057c24 */ /* 0x000fe4000f8e02ff */
[----:B------:R-:W-:-:S04]  /*9b90*/  IMAD.WIDE.U32 R2, R0, UR4, R2 ;  /* 0x0000000400027c25 */ /* 0x000fc8000f8e0002 */
[----:B------:R-:W-:-:S04]  /*9ba0*/  IMAD R5, R0, UR5, R5 ;  /* 0x0000000500057c24 */ /* 0x000fc8000f8e0205 */
[----:B------:R-:W-:-:S07]  /*9bb0*/  IMAD.IADD R5, R3, 0x1, R5 ;  /* 0x0000000103057824 */ /* 0x000fce00078e0205 */
.L_x_66:
        /* <DEDUP_REMOVED lines=10> */
.L_x_67:
[----:B------:R-:W-:Y:S01]  /*9c60*/  ULDC.64 UR4, c[0x0][0x330] ;  /* 0x0000cc0000047ab9 */ /* 0x000fe20000000a00 */
[----:B------:R-:W-:Y:S01]  /*9c70*/  IMAD.MOV.U32 R3, RZ, RZ, R5 ;  /* 0x000000ffff037224 */ /* 0x000fe200078e0005 */
[----:B------:R0:W-:Y:S01]  /*9c80*/  SYNCS.ARRIVE.TRANS64.A1T0 RZ, [R6+URZ+0x2a850], RZ ;  /* 0x02a850ff06ff79a7 */ /* 0x0001e2000810003f */
[----:B------:R-:W-:Y:S01]  /*9c90*/  IMAD R0, R29, UR4, RZ ;  /* 0x000000041d007c24 */ /* 0x000fe2000f8e02ff */
[----:B------:R-:W-:Y:S01]  /*9ca0*/  MOV R28, R20 ;  /* 0x00000014001c7202 */ /* 0x000fe20000000f00 */
[----:B------:R-:W-:-:S04]  /*9cb0*/  IMAD.WIDE.U32 R2, R19, UR4, R2 ;  /* 0x0000000413027c25 */ /* 0x000fc8000f8e0002 */
[----:B------:R-:W-:Y:S01]  /*9cc0*/  IMAD R5, R19, UR5, R0 ;  /* 0x0000000513057c24 */ /* 0x000fe2000f8e0200 */
[----:B------:R-:W-:Y:S01]  /*9cd0*/  ULDC.64 UR4, c[0x0][0x318] ;  /* 0x0000c60000047ab9 */ /* 0x000fe20000000a00 */
[----:B0-----:R-:W-:Y:S01]  /*9ce0*/  VIADD R6, R20, 0xffffffff ;  /* 0xffffffff14067836 */ /* 0x001fe20000000000 */
[----:B------:R-:W-:Y:S01]  /*9cf0*/  LEA R17, P0, R2, UR4, 0x1 ;  /* 0x0000000402117c11 */ /* 0x000fe2000f8008ff */
[----:B------:R-:W-:Y:S01]  /*9d00*/  IMAD.MOV.U32 R21, RZ, RZ, R25 ;  /* 0x000000ffff157224 */ /* 0x000fe200078e0019 */
[----:B------:R-:W-:Y:S01]  /*9d10*/  IADD3 R3, R5, R3, RZ ;  /* 0x0000000305037210 */ /* 0x000fe20007ffe0ff */
[----:B------:R-:W-:-:S03]  /*9d20*/  IMAD.MOV.U32 R7, RZ, RZ, R22 ;  /* 0x000000ffff077224 */ /* 0x000fc600078e0016 */
[----:B------:R-:W-:Y:S02]  /*9d30*/  LEA.HI.X R18, R2, UR5, R3, 0x1, P0 ;  /* 0x0000000502127c11 */ /* 0x000fe400080f0c03 */
[----:B------:R-:W-:-:S13]  /*9d40*/  ISETP.GT.AND P0, PT, R20, RZ, PT ;  /* 0x000000ff1400720c */ /* 0x000fda0003f04270 */
[----:B------:R-:W-:Y:S05]  /*9d50*/  @P0 BRA `(.L_x_68) ;  /* 0xfffffff000600947 */ /* 0x000fea000383ffff */
[----:B------:R-:W-:Y:S05]  /*9d60*/  BSYNC B0 ;  /* 0x0000000000007941 */ /* 0x000fea0003800000 */
.L_x_55:
[----:B------:R-:W-:-:S13]  /*9d70*/  LOP3.LUT P0, RZ, R16, 0x20, RZ, 0xc0, !PT ;  /* 0x0000002010ff7812 */ /* 0x000fda000780c0ff */
[----:B------:R-:W-:Y:S05]  /*9d80*/  @!P0 BRA `(.L_x_69) ;  /* 0x0000000000048947 */ /* 0x000fea0003800000 */
[----:B------:R-:W-:Y:S01]  /*9d90*/  BPT.TRAP 0x1 ;  /* 0x000000040000795c */ /* 0x000fe20000300000 */
.L_x_69:
[----:B------:R-:W-:Y:S01]  /*9da0*/  LEA R4, R22, UR39, 0x3 ;  /* 0x0000002716047c11 */ /* 0x000fe2000f8e18ff */
[----:B------:R-:W-:Y:S01]  /*9db0*/  IMAD.MOV.U32 R5, RZ, RZ, -0x60 ;  /* 0xffffffa0ff057424 */ /* 0x000fe200078e00ff */
[----:B0-----:R-:W-:Y:S01]  /*9dc0*/  SHF.L.U32 R3, R25, 0x1f, RZ ;  /* 0x0000001f19037819 */ /* 0x001fe200000006ff */
[----:B------:R-:W-:Y:S02]  /*9dd0*/  BSSY B0, `(.L_x_70) ;  /* 0x0000004000007945 */ /* 0x000fe40003800000 */
[----:B------:R-:W-:Y:S01]  /*9de0*/  IMAD R5, R20, R5, UR38 ;  /* 0x0000002614057e24 */ /* 0x000fe2000f8e0205 */
[----:B------:R-:W0:Y:S02]  /*9df0*/  SYNCS.PHASECHK.TRANS64.TRYWAIT P0, [R4+URZ+0x2a860], R3 ;  /* 0x02a86003040075a7 */ /* 0x000e24000800017f */
[----:B0-----:R-:W-:Y:S05]  /*9e00*/  @!P0 BRA `(.L_x_71) ;  /* 0x0000002c00508947 */ /* 0x001fea0003800000 */
.L_x_156:
[----:B------:R-:W-:Y:S05]  /*9e10*/  BSYNC B0 ;  /* 0x0000000000007941 */ /* 0x000fea0003800000 */
.L_x_70:
[----:B------:R-:W-:Y:S01]  /*9e20*/  UMOV UR4, 0xffffffff ;  /* 0xffffffff00047882 */ /* 0x000fe20000000000 */
[----:B------:R-:W-:Y:S01]  /*9e30*/  LOP3.LUT P2, RZ, R16, 0x2, RZ, 0xc0, !PT ;  /* 0x0000000210ff7812 */ /* 0x000fe2000784c0ff */
[----:B------:R-:W-:Y:S01]  /*9e40*/  IMAD R7, R22, 0x3000, R27 ;  /* 0x0000300016077824 */ /* 0x000fe200078e021b */
[----:B------:R-:W-:Y:S01]  /*9e50*/  LOP3.LUT P1, RZ, R16, 0x1, RZ, 0xc0, !PT ;  /* 0x0000000110ff7812 */ /* 0x000fe2000782c0ff */
[----:B------:R-:W-:Y:S01]  /*9e60*/  IMAD.IADD R5, R5, 0x1, -R34 ;  /* 0x0000000105057824 */ /* 0x000fe200078e0a22 */
[----:B------:R-:W-:Y:S11]  /*9e70*/  BRA.DIV UR4, `(.L_x_72) ;  /* 0x0000002e04487947 */ /* 0x000ff6000b800000 */
[----:B------:R-:W1:Y:S01]  /*9e80*/  SHFL.IDX PT, R14, R17, RZ, 0x181f ;  /* 0x00181fff110e7589 */ /* 0x000e6200000e0000 */
[----:B------:R-:W-:-:S03]  /*9e90*/  IMAD.SHL.U32 R6, R37, 0x2, RZ ;  /* 0x0000000225067824 */ /* 0x000fc600078e00ff */
[----:B------:R-:W0:Y:S02]  /*9ea0*/  SHFL.IDX PT, R0, R18, RZ, 0x181f ;  /* 0x00181fff12007589 */ /* 0x000e2400000e0000 */
[----:B-1----:R-:W-:Y:S02]  /*9eb0*/  IADD3 R2, P0, R14, R6, RZ ;  /* 0x000000060e027210 */ /* 0x002fe40007f1e0ff */
[----:B------:R-:W1:Y:S02]  /*9ec0*/  SHFL.IDX PT, R14, R17, 0x1, 0x181f ;  /* 0x00381f00110e7f89 */ /* 0x000e6400000e0000 */
[----:B0-----:R-:W-:Y:S02]  /*9ed0*/  IADD3.X R3, RZ, R0, RZ, P0, !PT ;  /* 0x00000000ff037210 */ /* 0x001fe400007fe4ff */
[----:B------:R-:W-:Y:S02]  /*9ee0*/  ISETP.LT.OR P0, PT, R5, 0x1, P2 ;  /* 0x000000010500780c */ /* 0x000fe40001701670 */
[----:B------:R-:W-:-:S02]  /*9ef0*/  LEA R0, R7, UR39, 0x1 ;  /* 0x0000002707007c11 */ /* 0x000fc4000f8e08ff */
[----:B------:R-:W0:Y:S09]  /*9f00*/  SHFL.IDX PT, R7, R18, 0x1, 0x181f ;  /* 0x00381f0012077f89 */ /* 0x000e3200000e0000 */
[----:B------:R-:W-:Y:S01]  /*9f10*/  LDGSTS.E.BYPASS.LTC128B.128 [R0+0x400], desc[UR36][R2.64], !P0 ;  /* 0x0040000002007fae */ /* 0x000fe2000c101d64 */
[----:B------:R-:W-:-:S13]  /*9f20*/  ISETP.LT.OR P0, PT, R5, 0x1, P1 ;  /* 0x000000010500780c */ /* 0x000fda0000f01670 */
[----:B------:R1:W-:Y:S02]  /*9f30*/  LDGSTS.E.BYPASS.LTC128B.128 [R0+0x3400], desc[UR36][R2.64+0x80], !P0 ;  /* 0x0340008002007fae */ /* 0x0003e4000c101d64 */
[----:B-1----:R-:W-:Y:S02]  /*9f40*/  IADD3 R2, P0, R14, R6, RZ ;  /* 0x000000060e027210 */ /* 0x002fe40007f1e0ff */
[----:B------:R-:W1:Y:S03]  /*9f50*/  SHFL.IDX PT, R14, R17, 0x2, 0x181f ;  /* 0x00581f00110e7f89 */ /* 0x000e6600000e0000 */
[----:B0-----:R-:W-:Y:S01]  /*9f60*/  IMAD.X R3, RZ, RZ, R7, P0 ;  /* 0x000000ffff037224 */ /* 0x001fe200000e0607 */
[----:B------:R-:W-:Y:S01]  /*9f70*/  ISETP.LT.OR P0, PT, R5, 0x11, P2 ;  /* 0x000000110500780c */ /* 0x000fe20001701670 */
[----:B------:R-:W0:-:S12]  /*9f80*/  SHFL.IDX PT, R7, R18, 0x2, 0x181f ;  /* 0x00581f0012077f89 */ /* 0x000e1800000e0000 */
        /* <DEDUP_REMOVED lines=20> */
[----:B------:R1:W2:Y:S02]  /*a0d0*/  SHFL.IDX PT, R14, R17, 0x5, 0x181f ;  /* 0x00b81f00110e7f89 */ /* 0x0002a400000e0000 */
[----:B0-----:R-:W-:Y:S02]  /*a0e0*/  IADD3.X R3, RZ, R7, RZ, P0, !PT ;  /* 0x00000007ff037210 */ /* 0x001fe400007fe4ff */
[----:B------:R-:W-:Y:S01]  /*a0f0*/  ISETP.LT.OR P0, PT, R5, 0x41, P2 ;  /* 0x000000410500780c */ /* 0x000fe20001701670 */
[----:B------:R1:W3:-:S12]  /*a100*/  SHFL.IDX PT, R7, R18, 0x5, 0x181f ;  /* 0x00b81f0012077f89 */ /* 0x0002d800000e0000 */
[----:B------:R1:W-:Y:S01]  /*a110*/  LDGSTS.E.BYPASS.LTC128B.128 [R0+0x2400], desc[UR36][R2.64], !P0 ;  /* 0x0240000002007fae */ /* 0x0003e2000c101d64 */
[----:B------:R-:W-:-:S13]  /*a120*/  ISETP.LT.OR P0, PT, R5, 0x41, P1 ;  /* 0x000000410500780c */ /* 0x000fda0000f01670 */
[----:B--23--:R1:W-:Y:S02]  /*a130*/  LDGSTS.E.BYPASS.LTC128B.128 [R0+0x5400], desc[UR36][R2.64+0x80], !P0 ;  /* 0x0540008002007fae */ /* 0x00c3e4000c101d64 */
.L_x_170:
[----:B01----:R-:W-:-:S05]  /*a140*/  IADD3 R2, P0, R14, R6, RZ ;  /* 0x000000060e027210 */ /* 0x003fca0007f1e0ff */
[----:B------:R-:W-:Y:S01]  /*a150*/  IMAD.X R3, RZ, RZ, R7, P0 ;  /* 0x000000ffff037224 */ /* 0x000fe200000e0607 */
[----:B------:R-:W-:-:S13]  /*a160*/  ISETP.LT.OR P0, PT, R5, 0x51, P2 ;  /* 0x000000510500780c */ /* 0x000fda0001701670 */
[----:B------:R-:W-:Y:S01]  /*a170*/  @!PT LDS RZ, [RZ] ;  /* 0x00000000fffff984 */ /* 0x000fe20000000800 */
[----:B------:R-:W-:Y:S01]  /*a180*/  @!PT LDS RZ, [RZ] ;  /* 0x00000000fffff984 */ /* 0x000fe20000000800 */
[----:B------:R-:W-:Y:S01]  /*a190*/  @!PT LDS RZ, [RZ] ;  /* 0x00000000fffff984 */ /* 0x000fe20000000800 */
[----:B------:R0:W-:Y:S01]  /*a1a0*/  LDGSTS.E.BYPASS.LTC128B.128 [R0+0x2c00], desc[UR36][R2.64], !P0 ;  /* 0x02c0000002007fae */ /* 0x0001e2000c101d64 */
[----:B------:R-:W-:-:S13]  /*a1b0*/  ISETP.LT.OR P0, PT, R5, 0x51, P1 ;  /* 0x000000510500780c */ /* 0x000fda0000f01670 */
[----:B------:R0:W-:Y:S01]  /*a1c0*/  LDGSTS.E.BYPASS.LTC128B.128 [R0+0x5c00], desc[UR36][R2.64+0x80], !P0 ;  /* 0x05c0008002007fae */ /* 0x0001e2000c101d64 */
[----:B------:R-:W-:Y:S01]  /*a1d0*/  PLOP3.LUT P0, PT, PT, PT, PT, 0x80, 0x0 ;  /* 0x000000000000781c */ /* 0x000fe20003f0f070 */
[----:B------:R-:W-:-:S12]  /*a1e0*/  NOP ;  /* 0x0000000000007918 */ /* 0x000fd80000000000 */
.L_x_73:
        /* <DEDUP_REMOVED lines=10> */
.L_x_74:
[----:B0-----:R-:W2:Y:S01]  /*a290*/  LDL.LU R2, [R1] ;  /* 0x0000000001027983 */ /* 0x001ea20000300800 */
[----:B------:R-:W-:Y:S01]  /*a2a0*/  VIADD R22, R22, 0x1 ;  /* 0x0000000116167836 */ /* 0x000fe20000000000 */
[----:B------:R-:W-:Y:S01]  /*a2b0*/  ULDC UR4, c[0x0][0xc34] ;  /* 0x00030d0000047ab9 */ /* 0x000fe20000000800 */
[----:B------:R-:W-:Y:S01]  /*a2c0*/  VIADD R36, R36, UR44 ;  /* 0x0000002c24247c36 */ /* 0x000fe20008000000 */
[----:B------:R0:W-:Y:S02]  /*a2d0*/  SYNCS.ARRIVE.TRANS64.A1T0 RZ, [R4+URZ+0x2a850], RZ ;  /* 0x02a850ff04ff79a7 */ /* 0x0001e4000810003f */
[----:B------:R-:W-:-:S04]  /*a2e0*/  ISETP.NE.AND P0, PT, R22, 0x2, PT ;  /* 0x000000021600780c */ /* 0x000fc80003f05270 */
[----:B------:R-:W-:Y:S02]  /*a2f0*/  SEL R22, R22, RZ, P0 ;  /* 0x000000ff16167207 */ /* 0x000fe40000000000 */
[----:B------:R-:W-:Y:S02]  /*a300*/  SEL R0, RZ, 0x1, P0 ;  /* 0x00000001ff007807 */ /* 0x000fe40000000000 */
[----:B------:R-:W-:Y:S02]  /*a310*/  ISETP.GE.AND P0, PT, R36, UR4, PT ;  /* 0x0000000424007c0c */ /* 0x000fe4000bf06270 */
[----:B------:R-:W-:Y:S02]  /*a320*/  LOP3.LUT R25, R25, R0, RZ, 0x3c, !PT ;  /* 0x0000000019197212 */ /* 0x000fe400078e3cff */
[----:B--2---:R-:W-:-:S05]  /*a330*/  IADD3 R2, R2, 0x1, RZ ;  /* 0x0000000102027810 */ /* 0x004fca0007ffe0ff */
[----:B------:R0:W-:Y:S04]  /*a340*/  STL [R1], R2 ;  /* 0x0000000201007387 */ /* 0x0001e80000100800 */
[----:B------:R-:W-:Y:S05]  /*a350*/  @!P0 BRA `(.L_x_75) ;  /* 0xffffffd0002c8947 */ /* 0x000fea000383ffff */
[----:B------:R-:W-:-:S07]  /*a360*/  LOP3.LUT R0, R2, 0x1, RZ, 0xc, !PT ;  /* 0x0000000102007812 */ /* 0x000fce00078e0cff */
.L_x_40:
[----:B------:R-:W1:Y:S01]  /*a370*/  S2R R3, SR_CgaCtaId ;  /* 0x0000000000037919 */ /* 0x000e620000008800 */
[----:B0-----:R-:W-:Y:S01]  /*a380*/  MOV R2, 0x400 ;  /* 0x0000040000027802 */ /* 0x001fe20000000f00 */
[----:B------:R-:W-:Y:S01]  /*a390*/  BSSY B0, `(.L_x_76) ;  /* 0x0000005000007945 */ /* 0x000fe20003800000 */
[----:B------:R-:W-:Y:S02]  /*a3a0*/  SHF.L.U32 R0, R0, 0x1f, RZ ;  /* 0x0000001f00007819 */ /* 0x000fe400000006ff */
[----:B-1----:R-:W-:-:S04]  /*a3b0*/  LEA R5, R3, R2, 0x18 ;  /* 0x0000000203057211 */ /* 0x002fc800078ec0ff */
[----:B------:R-:W0:Y:S02]  /*a3c0*/  SYNCS.PHASECHK.TRANS64.TRYWAIT P0, [R5+URZ+0x2a820], R0 ;  /* 0x02a82000050075a7 */ /* 0x000e24000800017f */
[----:B0-----:R-:W-:Y:S05]  /*a3d0*/  @!P0 BRA `(.L_x_77) ;  /* 0x0000002c00f88947 */ /* 0x001fea0003800000 */
.L_x_171:
[----:B------:R-:W-:Y:S05]  /*a3e0*/  BSYNC B0 ;  /* 0x0000000000007941 */ /* 0x000fea0003800000 */
.L_x_76:
[----:B------:R-:W-:-:S03]  /*a3f0*/  UMOV UR4, 0xffffffff ;  /* 0xffffffff00047882 */ /* 0x000fc60000000000 */
[----:B------:R-:W-:Y:S05]  /*a400*/  BRA.DIV UR4, `(.L_x_78) ;  /* 0x0000003204007947 */ /* 0x000fea000b800000 */
[----:B0-----:R-:W0:Y:S02]  /*a410*/  S2R R0, SR_TID.X ;  /* 0x0000000000007919 */ /* 0x001e240000002100 */
[----:B0-----:R-:W-:-:S04]  /*a420*/  SHF.R.U32.HI R0, RZ, 0x5, R0 ;  /* 0x00000005ff007819 */ /* 0x001fc80000011600 */
[----:B------:R-:W-:-:S05]  /*a430*/  LOP3.LUT R0, R0, 0x3, RZ, 0xc0, !PT ;  /* 0x0000000300007812 */ /* 0x000fca00078ec0ff */
[----:B------:R0:W1:Y:S02]  /*a440*/  SHFL.IDX PT, R14, R0, RZ, 0x1f ;  /* 0x00001fff000e7589 */ /* 0x00006400000e0000 */
.L_x_174:
[----:B-1----:R-:W-:Y:S01]  /*a450*/  ISETP.NE.AND P0, PT, R14, RZ, PT ;  /* 0x000000ff0e00720c */ /* 0x002fe20003f05270 */
[----:B------:R-:W-:-:S12]  /*a460*/  BSSY B0, `(.L_x_79) ;  /* 0x0000026000007945 */ /* 0x000fd80003800000 */
[----:B------:R-:W-:Y:S05]  /*a470*/  @P0 BRA `(.L_x_80) ;  /* 0x0000000000900947 */ /* 0x000fea0003800000 */
[----:B------:R-:W-:-:S03]  /*a480*/  UMOV UR4, 0xffffffff ;  /* 0xffffffff00047882 */ /* 0x000fc60000000000 */
[----:B------:R-:W-:Y:S05]  /*a490*/  BRA.DIV UR4, `(.L_x_81) ;  /* 0x0000003204107947 */ /* 0x000fea000b800000 */
[----:B------:R-:W-:-:S13]  /*a4a0*/  ELECT P6, URZ, PT ;  /* 0x00000000003f782f */ /* 0x000fda00038c0000 */
.L_x_177:
[----:B------:R-:W-:Y:S05]  /*a4b0*/  @!P6 BRA `(.L_x_80) ;  /* 0x000000000080e947 */ /* 0x000fea0003800000 */
[----:B0-----:R-:W2:Y:S02]  /*a4c0*/  LDL R0, [R1+0x4] ;  /* 0x0000040001007983 */ /* 0x001ea40000100800 */
[----:B--2---:R-:W-:-:S13]  /*a4d0*/  R2UR UR4, R0 ;  /* 0x00000000000472ca */ /* 0x004fda00000e0000 */
[----:B------:R-:W-:-:S06]  /*a4e0*/  ULOP3.LUT UR4, UR4, 0x2, URZ, 0xfc, !UPT ;  /* 0x0000000204047892 */ /* 0x000fcc000f8efc3f */
[----:B------:R-:W-:-:S05]  /*a4f0*/  IMAD.U32 R0, RZ, RZ, UR4 ;  /* 0x00000004ff007e24 */ /* 0x000fca000f8e00ff */
[----:B------:R-:W-:-:S13]  /*a500*/  ISETP.NE.AND P0, PT, R0, 0x3, PT ;  /* 0x000000030000780c */ /* 0x000fda0003f05270 */
[----:B------:R-:W-:Y:S05]  /*a510*/  @!P0 BRA `(.L_x_82) ;  /* 0x0000000000048947 */ /* 0x000fea0003800000 */
[----:B------:R-:W-:Y:S01]  /*a520*/  BPT.TRAP 0x1 ;  /* 0x000000040000795c */ /* 0x000fe20000300000 */
.L_x_82:
[C---:B------:R-:W-:Y:S01]  /*a530*/  IMAD R3, R22.reuse, 0x8, R5 ;  /* 0x0000000816037824 */ /* 0x040fe200078e0205 */
[----:B------:R-:W-:Y:S01]  /*a540*/  SHF.L.U32 R2, R25, 0x1f, RZ ;  /* 0x0000001f19027819 */ /* 0x000fe200000006ff */
[----:B------:R-:W-:-:S03]  /*a550*/  VIADD R22, R22, 0x1 ;  /* 0x0000000116167836 */ /* 0x000fc60000000000 */
[----:B------:R-:W0:Y:S02]  /*a560*/  SYNCS.PHASECHK.TRANS64.TRYWAIT P1, [R3+URZ+0x2a840], R2 ;  /* 0x02a84002030075a7 */ /* 0x000e24000802017f */
[----:B------:R-:W-:-:S04]  /*a570*/  ISETP.NE.AND P2, PT, R22, 0x2, PT ;  /* 0x000000021600780c */ /* 0x000fc80003f45270 */
[----:B------:R-:W-:Y:S01]  /*a580*/  SEL R0, RZ, 0x1, P2 ;  /* 0x00000001ff007807 */ /* 0x000fe20001000000 */
[----:B0-----:R-:W-:Y:S08]  /*a590*/  @!P1 BRA `(.L_x_83) ;  /* 0x0000002c00f09947 */ /* 0x001ff00003800000 */
.L_x_178:
[----:B------:R-:W-:Y:S02]  /*a5a0*/  SEL R22, R22, RZ, P2 ;  /* 0x000000ff16167207 */ /* 0x000fe40001000000 */
[----:B------:R-:W-:Y:S01]  /*a5b0*/  LOP3.LUT R0, R25, R0, RZ, 0x3c, !PT ;  /* 0x0000000019007212 */ /* 0x000fe200078e3cff */
[----:B------:R-:W-:Y:S06]  /*a5c0*/  @!P0 BRA `(.L_x_84) ;  /* 0x0000000000048947 */ /* 0x000fec0003800000 */
[----:B------:R-:W-:Y:S01]  /*a5d0*/  BPT.TRAP 0x1 ;  /* 0x000000040000795c */ /* 0x000fe20000300000 */
.L_x_84:
[----:B------:R-:W-:Y:S02]  /*a5e0*/  LEA R5, R22, R5, 0x3 ;  /* 0x0000000516057211 */ /* 0x000fe400078e18ff */
[----:B------:R-:W-:-:S04]  /*a5f0*/  SHF.L.U32 R0, R0, 0x1f, RZ ;  /* 0x0000001f00007819 */ /* 0x000fc800000006ff */
[----:B------:R-:W1:Y:S02]  /*a600*/  SYNCS.PHASECHK.TRANS64.TRYWAIT P1, [R5+URZ+0x2a840], R0 ;  /* 0x02a84000050075a7 */ /* 0x000e64000802017f */
[----:B-1----:R-:W-:Y:S05]  /*a610*/  @!P1 BRA `(.L_x_85) ;  /* 0x0000002c00e49947 */ /* 0x002fea0003800000 */
.L_x_179:
[----:B------:R-:W-:Y:S05]  /*a620*/  @!P0 BRA `(.L_x_86) ;  /* 0x0000000000048947 */ /* 0x000fea0003800000 */
[----:B------:R-:W-:Y:S01]  /*a630*/  BPT.TRAP 0x1 ;  /* 0x000000040000795c */ /* 0x000fe20000300000 */
.L_x_86:
[----:B------:R-:W2:Y:S02]  /*a640*/  SYNCS.PHASECHK.TRANS64.TRYWAIT P1, [R3+URZ+0x2a860], R2 ;  /* 0x02a86002030075a7 */ /* 0x000ea4000802017f */
[----:B--2---:R-:W-:Y:S05]  /*a650*/  @!P1 BRA `(.L_x_87) ;  /* 0x0000002c00e89947 */ /* 0x004fea0003800000 */
.L_x_180:
[----:B------:R-:W-:Y:S05]  /*a660*/  @!P0 BRA `(.L_x_88) ;  /* 0x0000000000048947 */ /* 0x000fea0003800000 */
[----:B------:R-:W-:Y:S01]  /*a670*/  BPT.TRAP 0x1 ;  /* 0x000000040000795c */ /* 0x000fe20000300000 */
.L_x_88:
[----:B---3--:R3:W4:Y:S02]  /*a680*/  SYNCS.PHASECHK.TRANS64.TRYWAIT P0, [R5+URZ+0x2a860], R0 ;  /* 0x02a86000050075a7 */ /* 0x008724000800017f */
[----:B----4-:R-:W-:Y:S05]  /*a690*/  @!P0 NANOSLEEP.SYNCS 0x989680 ;  /* 0x009896800000895d */ /* 0x010fea0003900000 */
[----:B------:R-:W4:Y:S02]  /*a6a0*/  @!P0 SYNCS.PHASECHK.TRANS64 P0, [R5+URZ+0x2a860], R0 ;  /* 0x02a86000050085a7 */ /* 0x000f24000800007f */
[----:B----4-:R-:W-:Y:S05]  /*a6b0*/  @!P0 BRA `(.L_x_88) ;  /* 0xfffffffc00f08947 */ /* 0x010fea000383ffff */
.L_x_80:
[----:B------:R-:W-:Y:S05]  /*a6c0*/  BSYNC B0 ;  /* 0x0000000000007941 */ /* 0x000fea0003800000 */
.L_x_79:
[----:B------:R-:W-:Y:S05]  /*a6d0*/  EXIT ;  /* 0x000000000000794d */ /* 0x000fea0003800000 */
.L_x_8:
[----:B0-----:R-:W-:-:S04]  /*a6e0*/  IMAD.U32 R3, RZ, RZ, UR41 ;  /* 0x00000029ff037e24 */ /* 0x001fc8000f8e00ff */
[----:B------:R0:W1:Y:S03]  /*a6f0*/  SYNCS.PHASECHK.TRANS64.TRYWAIT P1, [R3+URZ+0x2a800], R0 ;  /* 0x02a80000030075a7 */ /* 0x000066000802017f */
[----:B-1----:R-:W-:Y:S05]  /*a700*/  @!P1 NANOSLEEP.SYNCS 0x989680 ;  /* 0x009896800000995d */ /* 0x002fea0003900000 */
[----:B------:R-:W1:Y:S02]  /*a710*/  @!P1 SYNCS.PHASECHK.TRANS64 P1, [R3+URZ+0x2a800], R0 ;  /* 0x02a80000030095a7 */ /* 0x000e64000802007f */
[----:B-1----:R-:W-:Y:S05]  /*a720*/  @!P1 BRA `(.L_x_8) ;  /* 0xfffffffc00ec9947 */ /* 0x002fea000383ffff */
[----:B------:R-:W-:Y:S05]  /*a730*/  BRA `(.L_x_89) ;  /* 0xffffff6800747947 */ /* 0x000fea000383ffff */
.L_x_12:
[----:B-1----:R1:W2:Y:S02]  /*a740*/  SYNCS.PHASECHK.TRANS64.TRYWAIT P1, [R4+URZ+0x2a830], R3 ;  /* 0x02a83003040075a7 */ /* 0x0022a4000802017f */
[----:B--2---:R-:W-:Y:S05]  /*a750*/  @!P1 NANOSLEEP.SYNCS 0x989680 ;  /* 0x009896800000995d */ /* 0x004fea0003900000 */
[----:B------:R-:W2:Y:S02]  /*a760*/  @!P1 SYNCS.PHASECHK.TRANS64 P1, [R4+URZ+0x2a830], R3 ;  /* 0x02a83003040095a7 */ /* 0x000ea4000802007f */
[----:B--2---:R-:W-:Y:S05]  /*a770*/  @!P1 BRA `(.L_x_12) ;  /* 0xfffffffc00f09947 */ /* 0x004fea000383ffff */
[----:B------:R-:W-:Y:S05]  /*a780*/  BRA `(.L_x_11) ;  /* 0xffffff6800947947 */ /* 0x000fea000383ffff */
.L_x_18:
[----:B-1----:R-:W-:-:S04]  /*a790*/  IMAD.U32 R3, RZ, RZ, UR7 ;  /* 0x00000007ff037e24 */ /* 0x002fc8000f8e00ff */
[----:B------:R1:W2:Y:S03]  /*a7a0*/  SYNCS.PHASECHK.TRANS64.TRYWAIT P1, [R3+URZ+0x2a830], R0 ;  /* 0x02a83000030075a7 */ /* 0x0002a6000802017f */
[----:B--2---:R-:W-:Y:S05]  /*a7b0*/  @!P1 NANOSLEEP.SYNCS 0x989680 ;  /* 0x009896800000995d */ /* 0x004fea0003900000 */
[----:B------:R-:W2:Y:S02]  /*a7c0*/  @!P1 SYNCS.PHASECHK.TRANS64 P1, [R3+URZ+0x2a830], R0 ;  /* 0x02a83000030095a7 */ /* 0x000ea4000802007f */
[----:B--2---:R-:W-:Y:S05]  /*a7d0*/  @!P1 BRA `(.L_x_18) ;  /* 0xfffffffc00ec9947 */ /* 0x004fea000383ffff */
[----:B------:R-:W-:Y:S05]  /*a7e0*/  BRA `(.L_x_17) ;  /* 0xffffff8800bc7947 */ /* 0x000fea000383ffff */
.L_x_22:
[----:B-1----:R-:W-:-:S04]  /*a7f0*/  IMAD.U32 R3, RZ, RZ, UR10 ;  /* 0x0000000aff037e24 */ /* 0x002fc8000f8e00ff */
[----:B------:R1:W2:Y:S03]  /*a800*/  SYNCS.PHASECHK.TRANS64.TRYWAIT P1, [R3+URZ+0x2a850], R0 ;  /* 0x02a85000030075a7 */ /* 0x0002a6000802017f */
[----:B--2---:R-:W-:Y:S05]  /*a810*/  @!P1 NANOSLEEP.SYNCS 0x989680 ;  /* 0x009896800000995d */ /* 0x004fea0003900000 */
[----:B------:R-:W2:Y:S02]  /*a820*/  @!P1 SYNCS.PHASECHK.TRANS64 P1, [R3+URZ+0x2a850], R0 ;  /* 0x02a85000030095a7 */ /* 0x000ea4000802007f */
[----:B--2---:R-:W-:Y:S05]  /*a830*/  @!P1 BRA `(.L_x_22) ;  /* 0xfffffffc00ec9947 */ /* 0x004fea000383ffff */
[----:B------:R-:W-:Y:S05]  /*a840*/  BRA `(.L_x_21) ;  /* 0xffffff9000f47947 */ /* 0x000fea000383ffff */
.L_x_29:
[----:B-1----:R-:W-:-:S04]  /*a850*/  MOV R7, UR10 ;  /* 0x0000000a00077c02 */ /* 0x002fc80008000f00 */
[----:B------:R1:W2:Y:S03]  /*a860*/  SYNCS.PHASECHK.TRANS64.TRYWAIT P1, [R7+URZ+0x2a850], R6 ;  /* 0x02a85006070075a7 */ /* 0x0002a6000802017f */
[----:B--2---:R-:W-:Y:S05]  /*a870*/  @!P1 NANOSLEEP.SYNCS 0x989680 ;  /* 0x009896800000995d */ /* 0x004fea0003900000 */
[----:B------:R-:W2:Y:S02]  /*a880*/  @!P1 SYNCS.PHASECHK.TRANS64 P1, [R7+URZ+0x2a850], R6 ;  /* 0x02a85006070095a7 */ /* 0x000ea4000802007f */
[----:B--2---:R-:W-:Y:S05]  /*a890*/  @!P1 BRA `(.L_x_29) ;  /* 0xfffffffc00ec9947 */ /* 0x004fea000383ffff */
[----:B------:R-:W-:Y:S05]  /*a8a0*/  BRA `(.L_x_28) ;  /* 0xffffffa800907947 */ /* 0x000fea000383ffff */
.L_x_44:
[----:B------:R-:W0:Y:S01]  /*a8b0*/  S2R R17, SR_TID.X ;  /* 0x0000000000117919 */ /* 0x000e220000002100 */
[----:B------:R-:W-:Y:S01]  /*a8c0*/  BSSY B0, `(.L_x_90) ;  /* 0x000000a000007945 */ /* 0x000fe20003800000 */
[----:B------:R-:W-:Y:S01]  /*a8d0*/  IMAD.MOV.U32 R12, RZ, RZ, RZ ;  /* 0x000000ffff0c7224 */ /* 0x000fe200078e00ff */
[----:B------:R-:W-:Y:S01]  /*a8e0*/  MOV R15, 0xffffffff ;  /* 0xffffffff000f7802 */ /* 0x000fe20000000f00 */
[----:B------:R-:W-:Y:S01]  /*a8f0*/  IMAD.MOV.U32 R11, RZ, RZ, 0x1f ;  /* 0x0000001fff0b7424 */ /* 0x000fe200078e00ff */
[----:B0-----:R-:W-:-:S04]  /*a900*/  SHF.R.U32.HI R17, RZ, 0x5, R17 ;  /* 0x00000005ff117819 */ /* 0x001fc80000011611 */
[----:B------:R-:W-:-:S05]  /*a910*/  LOP3.LUT R17, R17, 0x3, RZ, 0xc0, !PT ;  /* 0x0000000311117812 */ /* 0x000fca00078ec0ff */
[----:B------:R-:W-:-:S07]  /*a920*/  IMAD.MOV.U32 R13, RZ, RZ, R17 ;  /* 0x000000ffff0d7224 */ /* 0x000fce00078e0011 */
[----:B-1---5:R-:W-:Y:S05]  /*a930*/  WARPSYNC.COLLECTIVE R15, `(.L_x_91) ;  /* 0x000000000f087348 */ /* 0x022fea0003c00000 */
[----:B------:R0:W2:Y:S02]  /*a940*/  SHFL.IDX P6, R14, R13, R12, R11 ;  /* 0x0000000c0d0e7389 */ /* 0x0000a400000c000b */
[----:B012--5:R-:W-:Y:S01]  /*a950*/  ENDCOLLECTIVE ;  /* 0x000000000000791b */ /* 0x027fe20003800000 */
.L_x_91:
[----:B------:R-:W-:Y:S05]  /*a960*/  BSYNC B0 ;  /* 0x0000000000007941 */ /* 0x000fea0003800000 */
.L_x_90:
[----:B------:R-:W-:Y:S05]  /*a970*/  BRA `(.L_x_92) ;  /* 0xffffffd000087947 */ /* 0x000fea000383ffff */
.L_x_47:
[----:B0-----:R0:W1:Y:S02]  /*a980*/  SYNCS.PHASECHK.TRANS64.TRYWAIT P0, [R0+URZ+0x2a840], R3 ;  /* 0x02a84003000075a7 */ /* 0x001064000800017f */
[----:B-1----:R-:W-:Y:S05]  /*a990*/  @!P0 NANOSLEEP.SYNCS 0x989680 ;  /* 0x009896800000895d */ /* 0x002fea0003900000 */
[----:B------:R-:W1:Y:S02]  /*a9a0*/  @!P0 SYNCS.PHASECHK.TRANS64 P0, [R0+URZ+0x2a840], R3 ;  /* 0x02a84003000085a7 */ /* 0x000e64000800007f */
[----:B-1----:R-:W-:Y:S05]  /*a9b0*/  @!P0 BRA `(.L_x_47) ;  /* 0xfffffffc00f08947 */ /* 0x002fea000383ffff */
[----:B------:R-:W-:Y:S05]  /*a9c0*/  BRA `(.L_x_93) ;  /* 0xffffffd000e07947 */ /* 0x000fea000383ffff */
.L_x_48:
[----:B------:R-:W-:Y:S01]  /*a9d0*/  BSSY B0, `(.L_x_94) ;  /* 0x0000008000007945 */ /* 0x000fe20003800000 */
[----:B------:R-:W-:Y:S01]  /*a9e0*/  IMAD.MOV.U32 R13, RZ, RZ, R6 ;  /* 0x000000ffff0d7224 */ /* 0x000fe200078e0006 */
[----:B------:R-:W-:Y:S01]  /*a9f0*/  MOV R15, 0xffffffff ;  /* 0xffffffff000f7802 */ /* 0x000fe20000000f00 */
[----:B------:R-:W-:Y:S02]  /*aa00*/  IMAD.MOV.U32 R12, RZ, RZ, RZ ;  /* 0x000000ffff0c7224 */ /* 0x000fe400078e00ff */
[----:B------:R-:W-:-:S07]  /*aa10*/  IMAD.MOV.U32 R11, RZ, RZ, 0x181f ;  /* 0x0000181fff0b7424 */ /* 0x000fce00078e00ff */
[----:B------:R-:W-:Y:S05]  /*aa20*/  WARPSYNC.COLLECTIVE R15, `(.L_x_95) ;  /* 0x000000000f087348 */ /* 0x000fea0003c00000 */
[----:B------:R0:W1:Y:S02]  /*aa30*/  SHFL.IDX P6, R14, R13, R12, R11 ;  /* 0x0000000c0d0e7389 */ /* 0x00006400000c000b */
[----:B01----:R-:W-:Y:S01]  /*aa40*/  ENDCOLLECTIVE ;  /* 0x000000000000791b */ /* 0x003fe20003800000 */
.L_x_95:
[----:B------:R-:W-:Y:S05]  /*aa50*/  BSYNC B0 ;  /* 0x0000000000007941 */ /* 0x000fea0003800000 */
.L_x_94:
[----:B------:R-:W-:Y:S01]  /*aa60*/  IMAD.MOV.U32 R13, RZ, RZ, R4 ;  /* 0x000000ffff0d7224 */ /* 0x000fe200078e0004 */
[----:B------:R-:W-:Y:S01]  /*aa70*/  MOV R11, 0x181f ;  /* 0x0000181f000b7802 */ /* 0x000fe20000000f00 */
[----:B------:R-:W-:Y:S01]  /*aa80*/  IMAD.MOV.U32 R12, RZ, RZ, RZ ;  /* 0x000000ffff0c7224 */ /* 0x000fe200078e00ff */
[----:B------:R-:W-:Y:S01]  /*aa90*/  ISETP.GE.AND P0, PT, R33, 0x1, PT ;  /* 0x000000012100780c */ /* 0x000fe20003f06270 */
[----:B------:R-:W-:Y:S02]  /*aaa0*/  IMAD.MOV.U32 R15, RZ, RZ, -0x1 ;  /* 0xffffffffff0f7424 */ /* 0x000fe400078e00ff */
[----:B------:R-:W-:-:S10]  /*aab0*/  IMAD.MOV.U32 R2, RZ, RZ, R14 ;  /* 0x000000ffff027224 */ /* 0x000fd400078e000e */
[----:B------:R-:W-:Y:S05]  /*aac0*/  WARPSYNC.COLLECTIVE R15, `(.L_x_96) ;  /* 0x000000000f087348 */ /* 0x000fea0003c00000 */
[----:B------:R0:W1:Y:S02]  /*aad0*/  SHFL.IDX P6, R14, R13, R12, R11 ;  /* 0x0000000c0d0e7389 */ /* 0x00006400000c000b */
[----:B01----:R-:W-:Y:S01]  /*aae0*/  ENDCOLLECTIVE ;  /* 0x000000000000791b */ /* 0x003fe20003800000 */
.L_x_96:
[----:B------:R-:W-:Y:S02]  /*aaf0*/  @P0 LEA R7, R5, UR39, 0x1 ;  /* 0x0000002705070c11 */ /* 0x000fe4000f8e08ff */
[----:B------:R-:W-:Y:S01]  /*ab00*/  MOV R13, R6 ;  /* 0x00000006000d7202 */ /* 0x000fe20000000f00 */
[----:B------:R-:W-:Y:S01]  /*ab10*/  IMAD.MOV.U32 R12, RZ, RZ, 0x1 ;  /* 0x00000001ff0c7424 */ /* 0x000fe200078e00ff */
[----:B------:R-:W-:-:S05]  /*ab20*/  @P0 LEA R14, P1, R37, R14, 0x1 ;  /* 0x0000000e250e0211 */ /* 0x000fca00078208ff */
[----:B------:R-:W-:Y:S02]  /*ab30*/  @P0 IMAD.X R3, RZ, RZ, R2, P1 ;  /* 0x000000ffff030224 */ /* 0x000fe400008e0602 */
[----:B------:R-:W-:-:S07]  /*ab40*/  @P0 IMAD.MOV.U32 R2, RZ, RZ, R14 ;  /* 0x000000ffff020224 */ /* 0x000fce00078e000e */
[----:B------:R-:W-:Y:S05]  /*ab50*/  WARPSYNC.COLLECTIVE R15, `(.L_x_97) ;  /* 0x000000000f087348 */ /* 0x000fea0003c00000 */
[----:B------:R0:W1:Y:S02]  /*ab60*/  SHFL.IDX P6, R14, R13, R12, R11 ;  /* 0x0000000c0d0e7389 */ /* 0x00006400000c000b */
[----:B01----:R-:W-:Y:S01]  /*ab70*/  ENDCOLLECTIVE ;  /* 0x000000000000791b */ /* 0x003fe20003800000 */
.L_x_97:
[----:B------:R-:W-:Y:S01]  /*ab80*/  @!PT LDS RZ, [RZ] ;  /* 0x00000000fffff984 */ /* 0x000fe20000000800 */
[----:B------:R-:W-:Y:S01]  /*ab90*/  @!PT LDS RZ, [RZ] ;  /* 0x00000000fffff984 */ /* 0x000fe20000000800 */
[----:B------:R-:W-:Y:S01]  /*aba0*/  @!PT LDS RZ, [RZ] ;  /* 0x00000000fffff984 */ /* 0x000fe20000000800 */
[----:B------:R0:W-:Y:S04]  /*abb0*/  @P0 LDGSTS.E.BYPASS.LTC128B.128 [R7+0x18400], desc[UR36][R2.64], !P4 ;  /* 0x1840000002070fae */ /* 0x0001e8000e101d64 */
[----:B------:R0:W-:Y:S04]  /*abc0*/  @P0 LDGSTS.E.BYPASS.LTC128B.128 [R7+0x1b400], desc[UR36][R2.64+0x80], !P3 ;  /* 0x1b40008002070fae */ /* 0x0001e8000d901d64 */
[----:B------:R0:W-:Y:S01]  /*abd0*/  @P0 LDGSTS.E.BYPASS.LTC128B.128 [R7+0x1e400], desc[UR36][R2.64+0x100], !P2 ;  /* 0x1e40010002070fae */ /* 0x0001e2000d101d64 */
[----:B------:R-:W-:Y:S01]  /*abe0*/  ISETP.GE.AND P0, PT, R33, 0x11, PT ;  /* 0x000000112100780c */ /* 0x000fe20003f06270 */
[----:B------:R-:W-:-:S02]  /*abf0*/  IMAD.MOV.U32 R13, RZ, RZ, R4 ;  /* 0x000000ffff0d7224 */ /* 0x000fc400078e0004 */
[----:B------:R-:W-:-:S10]  /*ac00*/  IMAD.MOV.U32 R8, RZ, RZ, R14 ;  /* 0x000000ffff087224 */ /* 0x000fd400078e000e */
[----:B0-----:R-:W-:Y:S05]  /*ac10*/  WARPSYNC.COLLECTIVE R15, `(.L_x_98) ;  /* 0x000000000f087348 */ /* 0x001fea0003c00000 */
[----:B------:R1:W2:Y:S02]  /*ac20*/  SHFL.IDX P6, R14, R13, R12, R11 ;  /* 0x0000000c0d0e7389 */ /* 0x0002a400000c000b */
[----:B012---:R-:W-:Y:S01]  /*ac30*/  ENDCOLLECTIVE ;  /* 0x000000000000791b */ /* 0x007fe20003800000 */
.L_x_98:
[----:B------:R-:W-:Y:S01]  /*ac40*/  @P0 LEA R21, R5, UR39, 0x1 ;  /* 0x0000002705150c11 */ /* 0x000fe2000f8e08ff */
[----:B------:R-:W-:Y:S01]  /*ac50*/  IMAD.MOV.U32 R13, RZ, RZ, R6 ;  /* 0x000000ffff0d7224 */ /* 0x000fe200078e0006 */
[----:B------:R-:W-:Y:S02]  /*ac60*/  MOV R12, 0x2 ;  /* 0x00000002000c7802 */ /* 0x000fe40000000f00 */
[----:B------:R-:W-:-:S04]  /*ac70*/  @P0 LEA R14, P1, R37, R14, 0x1 ;  /* 0x0000000e250e0211 */ /* 0x000fc800078208ff */
[----:B------:R-:W-:Y:S01]  /*ac80*/  @P0 IADD3.X R9, RZ, R8, RZ, P1, !PT ;  /* 0x00000008ff090210 */ /* 0x000fe20000ffe4ff */
[----:B------:R-:W-:-:S08]  /*ac90*/  @P0 IMAD.MOV.U32 R2, RZ, RZ, R14 ;  /* 0x000000ffff020224 */ /* 0x000fd000078e000e */
[----:B------:R-:W-:Y:S05]  /*aca0*/  WARPSYNC.COLLECTIVE R15, `(.L_x_99) ;  /* 0x000000000f087348 */ /* 0x000fea0003c00000 */
[----:B------:R0:W1:Y:S02]  /*acb0*/  SHFL.IDX P6, R14, R13, R12, R11 ;  /* 0x0000000c0d0e7389 */ /* 0x00006400000c000b */
[----:B01----:R-:W-:Y:S01]  /*acc0*/  ENDCOLLECTIVE ;  /* 0x000000000000791b */ /* 0x003fe20003800000 */
.L_x_99:
[----:B------:R-:W-:-:S05]  /*acd0*/  @P0 IMAD.MOV.U32 R3, RZ, RZ, R9 ;  /* 0x000000ffff030224 */ /* 0x000fca00078e0009 */
[----:B------:R-:W-:Y:S01]  /*ace0*/  @!PT LDS RZ, [RZ] ;  /* 0x00000000fffff984 */ /* 0x000fe20000000800 */
[----:B------:R-:W-:Y:S01]  /*acf0*/  @!PT LDS RZ, [RZ] ;  /* 0x00000000fffff984 */ /* 0x000fe20000000800 */
[----:B------:R-:W-:Y:S01]  /*ad00*/  @!PT LDS RZ, [RZ] ;  /* 0x00000000fffff984 */ /* 0x000fe20000000800 */
[----:B------:R0:W-:Y:S04]  /*ad10*/  @P0 LDGSTS.E.BYPASS.LTC128B.128 [R21+0x18c00], desc[UR36][R2.64], !P4 ;  /* 0x18c0000002150fae */ /* 0x0001e8000e101d64 */
[----:B------:R0:W-:Y:S01]  /*ad20*/  @P0 LDGSTS.E.BYPASS.LTC128B.128 [R21+0x1bc00], desc[UR36][R2.64+0x80], !P3 ;  /* 0x1bc0008002150fae */ /* 0x0001e2000d901d64 */
[----:B------:R-:W-:-:S03]  /*ad30*/  IMAD.MOV.U32 R13, RZ, RZ, R4 ;  /* 0x000000ffff0d7224 */ /* 0x000fc600078e0004 */
[----:B------:R0:W-:Y:S01]  /*ad40*/  @P0 LDGSTS.E.BYPASS.LTC128B.128 [R21+0x1ec00], desc[UR36][R2.64+0x100], !P2 ;  /* 0x1ec0010002150fae */ /* 0x0001e2000d101d64 */
[----:B------:R-:W-:Y:S01]  /*ad50*/  ISETP.GE.AND P0, PT, R33, 0x21, PT ;  /* 0x000000212100780c */ /* 0x000fe20003f06270 */
[----:B------:R-:W-:-:S12]  /*ad60*/  IMAD.MOV.U32 R7, RZ, RZ, R14 ;  /* 0x000000ffff077224 */ /* 0x000fd800078e000e */
[----:B0-----:R-:W-:Y:S05]  /*ad70*/  WARPSYNC.COLLECTIVE R15, `(.L_x_100) ;  /* 0x000000000f087348 */ /* 0x001fea0003c00000 */
[----:B------:R1:W2:Y:S02]  /*ad80*/  SHFL.IDX P6, R14, R13, R12, R11 ;  /* 0x0000000c0d0e7389 */ /* 0x0002a400000c000b */
[----:B012---:R-:W-:Y:S01]  /*ad90*/  ENDCOLLECTIVE ;  /* 0x000000000000791b */ /* 0x007fe20003800000 */
.L_x_100:
[----:B------:R-:W-:Y:S01]  /*ada0*/  @P0 LEA R9, R5, UR39, 0x1 ;  /* 0x0000002705090c11 */ /* 0x000fe2000f8e08ff */
[----:B------:R-:W-:Y:S02]  /*adb0*/  IMAD.MOV.U32 R13, RZ, RZ, R6 ;  /* 0x000000ffff0d7224 */ /* 0x000fe400078e0006 */
[----:B------:R-:W-:Y:S01]  /*adc0*/  IMAD.MOV.U32 R12, RZ, RZ, 0x3 ;  /* 0x00000003ff0c7424 */ /* 0x000fe200078e00ff */
[----:B------:R-:W-:-:S04]  /*add0*/  @P0 LEA R14, P1, R37, R14, 0x1 ;  /* 0x0000000e250e0211 */ /* 0x000fc800078208ff */
[----:B------:R-:W-:Y:S01]  /*ade0*/  @P0 MOV R2, R14 ;  /* 0x0000000e00020202 */ /* 0x000fe20000000f00 */
[----:B------:R-:W-:-:S08]  /*adf0*/  @P0 IMAD.X R7, RZ, RZ, R7, P1 ;  /* 0x000000ffff070224 */ /* 0x000fd000008e0607 */
[----:B------:R-:W-:Y:S05]  /*ae00*/  WARPSYNC.COLLECTIVE R15, `(.L_x_101) ;  /* 0x000000000f087348 */ /* 0x000fea0003c00000 */
[----:B------:R0:W1:Y:S02]  /*ae10*/  SHFL.IDX P6, R14, R13, R12, R11 ;  /* 0x0000000c0d0e7389 */ /* 0x00006400000c000b */
[----:B01----:R-:W-:Y:S01]  /*ae20*/  ENDCOLLECTIVE ;  /* 0x000000000000791b */ /* 0x003fe20003800000 */
.L_x_101:
        /* <DEDUP_REMOVED lines=8> */
[----:B------:R-:W-:Y:S02]  /*aeb0*/  ISETP.GE.AND P0, PT, R33, 0x31, PT ;  /* 0x000000312100780c */ /* 0x000fe40003f06270 */
[----:B------:R-:W-:-:S11]  /*aec0*/  MOV R7, R14 ;  /* 0x0000000e00077202 */ /* 0x000fd60000000f00 */
[----:B0-----:R-:W-:Y:S05]  /*aed0*/  WARPSYNC.COLLECTIVE R15, `(.L_x_102) ;  /* 0x000000000f087348 */ /* 0x001fea0003c00000 */
[----:B------:R1:W2:Y:S02]  /*aee0*/  SHFL.IDX P6, R14, R13, R12, R11 ;  /* 0x0000000c0d0e7389 */ /* 0x0002a400000c000b */
[----:B012---:R-:W-:Y:S01]  /*aef0*/  ENDCOLLECTIVE ;  /* 0x000000000000791b */ /* 0x007fe20003800000 */
.L_x_102:
[----:B------:R-:W-:Y:S01]  /*af00*/  @P0 LEA R21, R5, UR39, 0x1 ;  /* 0x0000002705150c11 */ /* 0x000fe2000f8e08ff */
[----:B------:R-:W-:Y:S02]  /*af10*/  IMAD.MOV.U32 R13, RZ, RZ, R6 ;  /* 0x000000ffff0d7224 */ /* 0x000fe400078e0006 */
[----:B------:R-:W-:Y:S01]  /*af20*/  IMAD.MOV.U32 R12, RZ, RZ, 0x4 ;  /* 0x00000004ff0c7424 */ /* 0x000fe200078e00ff */
[----:B------:R-:W-:-:S05]  /*af30*/  @P0 LEA R14, P1, R37, R14, 0x1 ;  /* 0x0000000e250e0211 */ /* 0x000fca00078208ff */
[----:B------:R-:W-:-:S08]  /*af40*/  @P0 IMAD.MOV.U32 R2, RZ, RZ, R14 ;  /* 0x000000ffff020224 */ /* 0x000fd000078e000e */
[----:B------:R-:W-:Y:S05]  /*af50*/  WARPSYNC.COLLECTIVE R15, `(.L_x_103) ;  /* 0x000000000f087348 */ /* 0x000fea0003c00000 */
[----:B------:R0:W1:Y:S02]  /*af60*/  SHFL.IDX P6, R14, R13, R12, R11 ;  /* 0x0000000c0d0e7389 */ /* 0x00006400000c000b */
[----:B01----:R-:W-:Y:S01]  /*af70*/  ENDCOLLECTIVE ;  /* 0x000000000000791b */ /* 0x003fe20003800000 */
.L_x_103:
[----:B------:R-:W-:-:S05]  /*af80*/  @P0 IMAD.X R7, RZ, RZ, R7, P1 ;  /* 0x000000ffff070224 */ /* 0x000fca00008e0607 */
[----:B------:R-:W-:-:S05]  /*af90*/  @P0 MOV R3, R7 ;  /* 0x0000000700030202 */ /* 0x000fca0000000f00 */
[----:B------:R-:W-:Y:S01]  /*afa0*/  @!PT LDS RZ, [RZ] ;  /* 0x00000000fffff984 */ /* 0x000fe20000000800 */
[----:B------:R-:W-:Y:S01]  /*afb0*/  @!PT LDS RZ, [RZ] ;  /* 0x00000000fffff984 */ /* 0x000fe20000000800 */
[----:B------:R-:W-:Y:S01]  /*afc0*/  @!PT LDS RZ, [RZ] ;  /* 0x00000000fffff984 */ /* 0x000fe20000000800 */
[----:B------:R0:W-:Y:S01]  /*afd0*/  @P0 LDGSTS.E.BYPASS.LTC128B.128 [R21+0x19c00], desc[UR36][R2.64], !P4 ;  /* 0x19c0000002150fae */ /* 0x0001e2000e101d64 */
[----:B------:R-:W-:-:S03]  /*afe0*/  MOV R13, R4 ;  /* 0x00000004000d7202 */ /* 0x000fc60000000f00 */
[----:B------:R0:W-:Y:S04]  /*aff0*/  @P0 LDGSTS.E.BYPASS.LTC128B.128 [R21+0x1cc00], desc[UR36][R2.64+0x80], !P3 ;  /* 0x1cc0008002150fae */ /* 0x0001e8000d901d64 */
[----:B------:R0:W-:Y:S01]  /*b000*/  @P0 LDGSTS.E.BYPASS.LTC128B.128 [R21+0x1fc00], desc[UR36][R2.64+0x100], !P2 ;  /* 0x1fc0010002150fae */ /* 0x0001e2000d101d64 */
[----:B------:R-:W-:Y:S01]  /*b010*/  ISETP.GE.AND P0, PT, R33, 0x41, PT ;  /* 0x000000412100780c */ /* 0x000fe20003f06270 */
[----:B------:R-:W-:-:S12]  /*b020*/  IMAD.MOV.U32 R7, RZ, RZ, R14 ;  /* 0x000000ffff077224 */ /* 0x000fd800078e000e */
[----:B0-----:R-:W-:Y:S05]  /*b030*/  WARPSYNC.COLLECTIVE R15, `(.L_x_104) ;  /* 0x000000000f087348 */ /* 0x001fea0003c00000 */
[----:B------:R1:W2:Y:S02]  /*b040*/  SHFL.IDX P6, R14, R13, R12, R11 ;  /* 0x0000000c0d0e7389 */ /* 0x0002a400000c000b */
[----:B012---:R-:W-:Y:S01]  /*b050*/  ENDCOLLECTIVE ;  /* 0x000000000000791b */ /* 0x007fe20003800000 */
.L_x_104:
[----:B------:R-:W-:Y:S02]  /*b060*/  @P0 LEA R9, R5, UR39, 0x1 ;  /* 0x0000002705090c11 */ /* 0x000fe4000f8e08ff */
[----:B------:R-:W-:Y:S01]  /*b070*/  MOV R13, R6 ;  /* 0x00000006000d7202 */ /* 0x000fe20000000f00 */
[----:B------:R-:W-:Y:S01]  /*b080*/  IMAD.MOV.U32 R12, RZ, RZ, 0x5 ;  /* 0x00000005ff0c7424 */ /* 0x000fe200078e00ff */
[----:B------:R-:W-:-:S05]  /*b090*/  @P0 LEA R14, P1, R37, R14, 0x1 ;  /* 0x0000000e250e0211 */ /* 0x000fca00078208ff */
[----:B------:R-:W-:-:S08]  /*b0a0*/  @P0 IMAD.MOV.U32 R2, RZ, RZ, R14 ;  /* 0x000000ffff020224 */ /* 0x000fd000078e000e */
[----:B------:R-:W-:Y:S05]  /*b0b0*/  WARPSYNC.COLLECTIVE R15, `(.L_x_105) ;  /* 0x000000000f087348 */ /* 0x000fea0003c00000 */
[----:B------:R0:W1:Y:S02]  /*b0c0*/  SHFL.IDX P6, R14, R13, R12, R11 ;  /* 0x0000000c0d0e7389 */ /* 0x00006400000c000b */
[----:B01----:R-:W-:Y:S01]  /*b0d0*/  ENDCOLLECTIVE ;  /* 0x000000000000791b */ /* 0x003fe20003800000 */
.L_x_105:
[----:B------:R-:W-:-:S04]  /*b0e0*/  @P0 IMAD.X R7, RZ, RZ, R7, P1 ;  /* 0x000000ffff070224 */ /* 0x000fc800008e0607 */
[----:B------:R-:W-:-:S05]  /*b0f0*/  @P0 IMAD.MOV.U32 R3, RZ, RZ, R7 ;  /* 0x000000ffff030224 */ /* 0x000fca00078e0007 */
[----:B------:R-:W-:Y:S01]  /*b100*/  @!PT LDS RZ, [RZ] ;  /* 0x00000000fffff984 */ /* 0x000fe20000000800 */
[----:B------:R-:W-:Y:S01]  /*b110*/  @!PT LDS RZ, [RZ] ;  /* 0x00000000fffff984 */ /* 0x000fe20000000800 */
[----:B------:R-:W-:Y:S01]  /*b120*/  @!PT LDS RZ, [RZ] ;  /* 0x00000000fffff984 */ /* 0x000fe20000000800 */
[----:B------:R0:W-:Y:S01]  /*b130*/  @P0 LDGSTS.E.BYPASS.LTC128B.128 [R9+0x1a400], desc[UR36][R2.64], !P4 ;  /* 0x1a40000002090fae */ /* 0x0001e2000e101d64 */
[----:B------:R-:W-:-:S03]  /*b140*/  IMAD.MOV.U32 R13, RZ, RZ, R4 ;  /* 0x000000ffff0d7224 */ /* 0x000fc600078e0004 */
[----:B------:R0:W-:Y:S04]  /*b150*/  @P0 LDGSTS.E.BYPASS.LTC128B.128 [R9+0x1d400], desc[UR36][R2.64+0x80], !P3 ;  /* 0x1d40008002090fae */ /* 0x0001e8000d901d64 */
[----:B------:R0:W-:Y:S01]  /*b160*/  @P0 LDGSTS.E.BYPASS.LTC128B.128 [R9+0x20400], desc[UR36][R2.64+0x100], !P2 ;  /* 0x2040010002090fae */ /* 0x0001e2000d101d64 */
[----:B------:R-:W-:-:S07]  /*b170*/  IMAD.MOV.U32 R7, RZ, RZ, R14 ;  /* 0x000000ffff077224 */ /* 0x000fce00078e000e */
[----:B0-----:R-:W-:Y:S05]  /*b180*/  WARPSYNC.COLLECTIVE R15, `(.L_x_106) ;  /* 0x000000000f087348 */ /* 0x001fea0003c00000 */
[----:B------:R1:W2:Y:S02]  /*b190*/  SHFL.IDX P6, R14, R13, R12, R11 ;  /* 0x0000000c0d0e7389 */ /* 0x0002a400000c000b */
[----:B012---:R-:W-:Y:S01]  /*b1a0*/  ENDCOLLECTIVE ;  /* 0x000000000000791b */ /* 0x007fe20003800000 */
.L_x_106:
[----:B------:R-:W-:Y:S05]  /*b1b0*/  BRA `(.L_x_107) ;  /* 0xffffffd000287947 */ /* 0x000fea000383ffff */
.L_x_52:
[----:B------:R-:W-:Y:S01]  /*b1c0*/  MOV R13, R5 ;  /* 0x00000005000d7202 */ /* 0x000fe20000000f00 */
[----:B------:R-:W-:Y:S02]  /*b1d0*/  IMAD.MOV.U32 R12, RZ, RZ, RZ ;  /* 0x000000ffff0c7224 */ /* 0x000fe400078e00ff */
[----:B------:R-:W-:Y:S02]  /*b1e0*/  IMAD.MOV.U32 R11, RZ, RZ, 0x181f ;  /* 0x0000181fff0b7424 */ /* 0x000fe400078e00ff */
[----:B------:R-:W-:Y:S02]  /*b1f0*/  IMAD.MOV.U32 R15, RZ, RZ, -0x1 ;  /* 0xffffffffff0f7424 */ /* 0x000fe400078e00ff */
[----:B------:R-:W-:-:S07]  /*b200*/  IMAD.IADD R4, R34, 0x1, R4 ;  /* 0x0000000122047824 */ /* 0x000fce00078e0204 */
[----:B------:R-:W-:Y:S05]  /*b210*/  WARPSYNC.COLLECTIVE R15, `(.L_x_108) ;  /* 0x000000000f087348 */ /* 0x000fea0003c00000 */
[----:B------:R0:W1:Y:S02]  /*b220*/  SHFL.IDX P6, R14, R13, R12, R11 ;  /* 0x0000000c0d0e7389 */ /* 0x00006400000c000b */
[----:B01----:R-:W-:Y:S01]  /*b230*/  ENDCOLLECTIVE ;  /* 0x000000000000791b */ /* 0x003fe20003800000 */
.L_x_108:
[C---:B------:R-:W-:Y:S01]  /*b240*/  VIADD R6, R4.reuse, 0x10 ;  /* 0x0000001004067836 */ /* 0x040fe20000000000 */
[----:B------:R-:W-:Y:S01]  /*b250*/  ISETP.GE.AND P0, PT, R4, UR40, PT ;  /* 0x0000002804007c0c */ /* 0x000fe2000bf06270 */
[----:B------:R-:W-:Y:S01]  /*b260*/  IMAD.MOV.U32 R13, RZ, RZ, R0 ;  /* 0x000000ffff0d7224 */ /* 0x000fe200078e0000 */
[----:B------:R-:W-:-:S11]  /*b270*/  MOV R2, R14 ;  /* 0x0000000e00027202 */ /* 0x000fd60000000f00 */
[----:B------:R-:W-:Y:S05]  /*b280*/  WARPSYNC.COLLECTIVE R15, `(.L_x_109) ;  /* 0x000000000f087348 */ /* 0x000fea0003c00000 */
[----:B------:R0:W1:Y:S02]  /*b290*/  SHFL.IDX P6, R14, R13, R12, R11 ;  /* 0x0000000c0d0e7389 */ /* 0x00006400000c000b */
[----:B01----:R-:W-:Y:S01]  /*b2a0*/  ENDCOLLECTIVE ;  /* 0x000000000000791b */ /* 0x003fe20003800000 */
.L_x_109:
[----:B------:R-:W-:Y:S02]  /*b2b0*/  IMAD.MOV.U32 R13, RZ, RZ, R5 ;  /* 0x000000ffff0d7224 */ /* 0x000fe400078e0005 */
[----:B------:R-:W-:Y:S01]  /*b2c0*/  IMAD.MOV.U32 R12, RZ, RZ, 0x1 ;  /* 0x00000001ff0c7424 */ /* 0x000fe200078e00ff */
[----:B------:R-:W-:-:S05]  /*b2d0*/  @!P0 LEA R14, P1, R37, R14, 0x1 ;  /* 0x0000000e250e8211 */ /* 0x000fca00078208ff */
[----:B------:R-:W-:Y:S01]  /*b2e0*/  @!P0 IMAD.X R3, RZ, RZ, R2, P1 ;  /* 0x000000ffff038224 */ /* 0x000fe200008e0602 */
[----:B------:R-:W-:-:S07]  /*b2f0*/  @!P0 MOV R2, R14 ;  /* 0x0000000e00028202 */ /* 0x000fce0000000f00 */
[----:B------:R-:W-:Y:S05]  /*b300*/  WARPSYNC.COLLECTIVE R15, `(.L_x_110) ;  /* 0x000000000f087348 */ /* 0x000fea0003c00000 */
[----:B------:R0:W1:Y:S02]  /*b310*/  SHFL.IDX P6, R14, R13, R12, R11 ;  /* 0x0000000c0d0e7389 */ /* 0x00006400000c000b */
[----:B01----:R-:W-:Y:S01]  /*b320*/  ENDCOLLECTIVE ;  /* 0x000000000000791b */ /* 0x003fe20003800000 */
.L_x_110:
[----:B------:R-:W-:Y:S01]  /*b330*/  @!PT LDS RZ, [RZ] ;  /* 0x00000000fffff984 */ /* 0x000fe20000000800 */
[----:B------:R-:W-:Y:S01]  /*b340*/  @!PT LDS RZ, [RZ] ;  /* 0x00000000fffff984 */ /* 0x000fe20000000800 */
[----:B------:R-:W-:Y:S01]  /*b350*/  @!PT LDS RZ, [RZ] ;  /* 0x00000000fffff984 */ /* 0x000fe20000000800 */
[----:B------:R0:W-:Y:S04]  /*b360*/  @!P0 LDGSTS.E.BYPASS.LTC128B.128 [R20+0xc400], desc[UR36][R2.64], !P3 ;  /* 0x0c40000002148fae */ /* 0x0001e8000d901d64 */
[----:B------:R0:W-:Y:S04]  /*b370*/  @!P0 LDGSTS.E.BYPASS.LTC128B.128 [R20+0x10400], desc[UR36][R2.64+0x80], !P4 ;  /* 0x1040008002148fae */ /* 0x0001e8000e101d64 */
[----:B------:R0:W-:Y:S01]  /*b380*/  @!P0 LDGSTS.E.BYPASS.LTC128B.128 [R20+0x14400], desc[UR36][R2.64+0x100], !P5 ;  /* 0x1440010002148fae */ /* 0x0001e2000e901d64 */
[----:B------:R-:W-:Y:S01]  /*b390*/  ISETP.GE.AND P0, PT, R6, UR40, PT ;  /* 0x0000002806007c0c */ /* 0x000fe2000bf06270 */
[----:B------:R-:W-:Y:S01]  /*b3a0*/  IMAD.MOV.U32 R13, RZ, RZ, R0 ;  /* 0x000000ffff0d7224 */ /* 0x000fe200078e0000 */
[----:B------:R-:W-:-:S11]  /*b3b0*/  MOV R6, R14 ;  /* 0x0000000e00067202 */ /* 0x000fd60000000f00 */
[----:B0-----:R-:W-:Y:S05]  /*b3c0*/  WARPSYNC.COLLECTIVE R15, `(.L_x_111) ;  /* 0x000000000f087348 */ /* 0x001fea0003c00000 */
[----:B------:R1:W2:Y:S02]  /*b3d0*/  SHFL.IDX P6, R14, R13, R12, R11 ;  /* 0x0000000c0d0e7389 */ /* 0x0002a400000c000b */
[----:B012---:R-:W-:Y:S01]  /*b3e0*/  ENDCOLLECTIVE ;  /* 0x000000000000791b */ /* 0x007fe20003800000 */
.L_x_111:
[----:B------:R-:W-:Y:S02]  /*b3f0*/  IMAD.MOV.U32 R13, RZ, RZ, R5 ;  /* 0x000000ffff0d7224 */ /* 0x000fe400078e0005 */
[----:B------:R-:W-:Y:S01]  /*b400*/  IMAD.MOV.U32 R12, RZ, RZ, 0x2 ;  /* 0x00000002ff0c7424 */ /* 0x000fe200078e00ff */
[----:B------:R-:W-:-:S05]  /*b410*/  @!P0 LEA R14, P1, R37, R14, 0x1 ;  /* 0x0000000e250e8211 */ /* 0x000fca00078208ff */
[----:B------:R-:W-:-:S08]  /*b420*/  @!P0 IMAD.MOV.U32 R2, RZ, RZ, R14 ;  /* 0x000000ffff028224 */ /* 0x000fd000078e000e */
[----:B------:R-:W-:Y:S05]  /*b430*/  WARPSYNC.COLLECTIVE R15, `(.L_x_112) ;  /* 0x000000000f087348 */ /* 0x000fea0003c00000 */
[----:B------:R0:W1:Y:S02]  /*b440*/  SHFL.IDX P6, R14, R13, R12, R11 ;  /* 0x0000000c0d0e7389 */ /* 0x00006400000c000b */
[----:B01----:R-:W-:Y:S01]  /*b450*/  ENDCOLLECTIVE ;  /* 0x000000000000791b */ /* 0x003fe20003800000 */
.L_x_112:
[----:B------:R-:W-:Y:S02]  /*b460*/  @!P0 IMAD.X R7, RZ, RZ, R6, P1 ;  /* 0x000000ffff078224 */ /* 0x000fe400008e0606 */
[----:B------:R-:W-:-:S03]  /*b470*/  VIADD R6, R4, 0x20 ;  /* 0x0000002004067836 */ /* 0x000fc60000000000 */
[----:B------:R-:W-:-:S05]  /*b480*/  @!P0 MOV R3, R7 ;  /* 0x0000000700038202 */ /* 0x000fca0000000f00 */
[----:B------:R-:W-:Y:S01]  /*b490*/  @!PT LDS RZ, [RZ] ;  /* 0x00000000fffff984 */ /* 0x000fe20000000800 */
[----:B------:R-:W-:Y:S01]  /*b4a0*/  @!PT LDS RZ, [RZ] ;  /* 0x00000000fffff984 */ /* 0x000fe20000000800 */
[----:B------:R-:W-:Y:S01]  /*b4b0*/  @!PT LDS RZ, [RZ] ;  /* 0x00000000fffff984 */ /* 0x000fe20000000800 */
[----:B------:R0:W-:Y:S01]  /*b4c0*/  @!P0 LDGSTS.E.BYPASS.LTC128B.128 [R20+0xcc00], desc[UR36][R2.64], !P3 ;  /* 0x0cc0000002148fae */ /* 0x0001e2000d901d64 */
[----:B------:R-:W-:-:S03]  /*b4d0*/  IMAD.MOV.U32 R13, RZ, RZ, R0 ;  /* 0x000000ffff0d7224 */ /* 0x000fc600078e0000 */
[----:B------:R0:W-:Y:S04]  /*b4e0*/  @!P0 LDGSTS.E.BYPASS.LTC128B.128 [R20+0x10c00], desc[UR36][R2.64+0x80], !P4 ;  /* 0x10c0008002148fae */ /* 0x0001e8000e101d64 */
[----:B------:R0:W-:Y:S01]  /*b4f0*/  @!P0 LDGSTS.E.BYPASS.LTC128B.128 [R20+0x14c00], desc[UR36][R2.64+0x100], !P5 ;  /* 0x14c0010002148fae */ /* 0x0001e2000e901d64 */
[----:B------:R-:W-:Y:S02]  /*b500*/  ISETP.GE.AND P0, PT, R6, UR40, PT ;  /* 0x0000002806007c0c */ /* 0x000fe4000bf06270 */
[----:B------:R-:W-:-:S11]  /*b510*/  MOV R6, R14 ;  /* 0x0000000e00067202 */ /* 0x000fd60000000f00 */
[----:B0-----:R-:W-:Y:S05]  /*b520*/  WARPSYNC.COLLECTIVE R15, `(.L_x_113) ;  /* 0x000000000f087348 */ /* 0x001fea0003c00000 */
[----:B------:R1:W2:Y:S02]  /*b530*/  SHFL.IDX P6, R14, R13, R12, R11 ;  /* 0x0000000c0d0e7389 */ /* 0x0002a400000c000b */
[----:B012---:R-:W-:Y:S01]  /*b540*/  ENDCOLLECTIVE ;  /* 0x000000000000791b */ /* 0x007fe20003800000 */
.L_x_113:
[----:B------:R-:W-:Y:S02]  /*b550*/  IMAD.MOV.U32 R13, RZ, RZ, R5 ;  /* 0x000000ffff0d7224 */ /* 0x000fe400078e0005 */
[----:B------:R-:W-:Y:S01]  /*b560*/  IMAD.MOV.U32 R12, RZ, RZ, 0x3 ;  /* 0x00000003ff0c7424 */ /* 0x000fe200078e00ff */
[----:B------:R-:W-:-:S05]  /*b570*/  @!P0 LEA R14, P1, R37, R14, 0x1 ;  /* 0x0000000e250e8211 */ /* 0x000fca00078208ff */
[----:B------:R-:W-:-:S08]  /*b580*/  @!P0 IMAD.MOV.U32 R2, RZ, RZ, R14 ;  /* 0x000000ffff028224 */ /* 0x000fd000078e000e */
[----:B------:R-:W-:Y:S05]  /*b590*/  WARPSYNC.COLLECTIVE R15, `(.L_x_114) ;  /* 0x000000000f087348 */ /* 0x000fea0003c00000 */
[----:B------:R0:W1:Y:S02]  /*b5a0*/  SHFL.IDX P6, R14, R13, R12, R11 ;  /* 0x0000000c0d0e7389 */ /* 0x00006400000c000b */
[----:B01----:R-:W-:Y:S01]  /*b5b0*/  ENDCOLLECTIVE ;  /* 0x000000000000791b */ /* 0x003fe20003800000 */
.L_x_114:
        /* <DEDUP_REMOVED lines=15> */
.L_x_115:
[----:B------:R-:W-:Y:S02]  /*b6b0*/  IMAD.MOV.U32 R13, RZ, RZ, R5 ;  /* 0x000000ffff0d7224 */ /* 0x000fe400078e0005 */
[----:B------:R-:W-:Y:S01]  /*b6c0*/  IMAD.MOV.U32 R12, RZ, RZ, 0x4 ;  /* 0x00000004ff0c7424 */ /* 0x000fe200078e00ff */
[----:B------:R-:W-:-:S05]  /*b6d0*/  @!P0 LEA R14, P1, R37, R14, 0x1 ;  /* 0x0000000e250e8211 */ /* 0x000fca00078208ff */
[----:B------:R-:W-:-:S08]  /*b6e0*/  @!P0 IMAD.MOV.U32 R2, RZ, RZ, R14 ;  /* 0x000000ffff028224 */ /* 0x000fd000078e000e */
[----:B------:R-:W-:Y:S05]  /*b6f0*/  WARPSYNC.COLLECTIVE R15, `(.L_x_116) ;  /* 0x000000000f087348 */ /* 0x000fea0003c00000 */
[----:B------:R0:W1:Y:S02]  /*b700*/  SHFL.IDX P6, R14, R13, R12, R11 ;  /* 0x0000000c0d0e7389 */ /* 0x00006400000c000b */
[----:B01----:R-:W-:Y:S01]  /*b710*/  ENDCOLLECTIVE ;  /* 0x000000000000791b */ /* 0x003fe20003800000 */
.L_x_116:
        /* <DEDUP_REMOVED lines=15> */
.L_x_117:
[----:B------:R-:W-:Y:S02]  /*b810*/  IMAD.MOV.U32 R13, RZ, RZ, R5 ;  /* 0x000000ffff0d7224 */ /* 0x000fe400078e0005 */
[----:B------:R-:W-:Y:S01]  /*b820*/  IMAD.MOV.U32 R12, RZ, RZ, 0x5 ;  /* 0x00000005ff0c7424 */ /* 0x000fe200078e00ff */
[----:B------:R-:W-:-:S05]  /*b830*/  @!P0 LEA R14, P1, R37, R14, 0x1 ;  /* 0x0000000e250e8211 */ /* 0x000fca00078208ff */
[----:B------:R-:W-:-:S08]  /*b840*/  @!P0 IMAD.MOV.U32 R2, RZ, RZ, R14 ;  /* 0x000000ffff028224 */ /* 0x000fd000078e000e */
[----:B------:R-:W-:Y:S05]  /*b850*/  WARPSYNC.COLLECTIVE R15, `(.L_x_118) ;  /* 0x000000000f087348 */ /* 0x000fea0003c00000 */
[----:B------:R0:W1:Y:S02]  /*b860*/  SHFL.IDX P6, R14, R13, R12, R11 ;  /* 0x0000000c0d0e7389 */ /* 0x00006400000c000b */
[----:B01----:R-:W-:Y:S01]  /*b870*/  ENDCOLLECTIVE ;  /* 0x000000000000791b */ /* 0x003fe20003800000 */
.L_x_118:
        /* <DEDUP_REMOVED lines=15> */
.L_x_119:
[----:B------:R-:W-:Y:S02]  /*b970*/  IMAD.MOV.U32 R13, RZ, RZ, R5 ;  /* 0x000000ffff0d7224 */ /* 0x000fe400078e0005 */
[----:B------:R-:W-:Y:S01]  /*b980*/  IMAD.MOV.U32 R12, RZ, RZ, 0x6 ;  /* 0x00000006ff0c7424 */ /* 0x000fe200078e00ff */
[----:B------:R-:W-:-:S05]  /*b990*/  @!P0 LEA R14, P1, R37, R14, 0x1 ;  /* 0x0000000e250e8211 */ /* 0x000fca00078208ff */
[----:B------:R-:W-:-:S08]  /*b9a0*/  @!P0 IMAD.MOV.U32 R2, RZ, RZ, R14 ;  /* 0x000000ffff028224 */ /* 0x000fd000078e000e */
[----:B------:R-:W-:Y:S05]  /*b9b0*/  WARPSYNC.COLLECTIVE R15, `(.L_x_120) ;  /* 0x000000000f087348 */ /* 0x000fea0003c00000 */
[----:B------:R0:W1:Y:S02]  /*b9c0*/  SHFL.IDX P6, R14, R13, R12, R11 ;  /* 0x0000000c0d0e7389 */ /* 0x00006400000c000b */
[----:B01----:R-:W-:Y:S01]  /*b9d0*/  ENDCOLLECTIVE ;  /* 0x000000000000791b */ /* 0x003fe20003800000 */
.L_x_120:
        /* <DEDUP_REMOVED lines=15> */
.L_x_121:
[----:B------:R-:W-:Y:S02]  /*bad0*/  IMAD.MOV.U32 R13, RZ, RZ, R5 ;  /* 0x000000ffff0d7224 */ /* 0x000fe400078e0005 */
[----:B------:R-:W-:Y:S01]  /*bae0*/  IMAD.MOV.U32 R12, RZ, RZ, 0x7 ;  /* 0x00000007ff0c7424 */ /* 0x000fe200078e00ff */
[----:B------:R-:W-:-:S05]  /*baf0*/  @!P0 LEA R14, P1, R37, R14, 0x1 ;  /* 0x0000000e250e8211 */ /* 0x000fca00078208ff */
[----:B------:R-:W-:-:S08]  /*bb00*/  @!P0 IMAD.MOV.U32 R2, RZ, RZ, R14 ;  /* 0x000000ffff028224 */ /* 0x000fd000078e000e */
[----:B------:R-:W-:Y:S05]  /*bb10*/  WARPSYNC.COLLECTIVE R15, `(.L_x_122) ;  /* 0x000000000f087348 */ /* 0x000fea0003c00000 */
[----:B------:R0:W1:Y:S02]  /*bb20*/  SHFL.IDX P6, R14, R13, R12, R11 ;  /* 0x0000000c0d0e7389 */ /* 0x00006400000c000b */
[----:B01----:R-:W-:Y:S01]  /*bb30*/  ENDCOLLECTIVE ;  /* 0x000000000000791b */ /* 0x003fe20003800000 */
.L_x_122:
[----:B------:R-:W-:-:S05]  /*bb40*/  @!P0 IMAD.X R7, RZ, RZ, R6, P1 ;  /* 0x000000ffff078224 */ /* 0x000fca00008e0606 */
[----:B------:R-:W-:-:S05]  /*bb50*/  @!P0 MOV R3, R7 ;  /* 0x0000000700038202 */ /* 0x000fca0000000f00 */
[----:B------:R-:W-:Y:S01]  /*bb60*/  @!PT LDS RZ, [RZ] ;  /* 0x00000000fffff984 */ /* 0x000fe20000000800 */
[----:B------:R-:W-:Y:S01]  /*bb70*/  @!PT LDS RZ, [RZ] ;  /* 0x00000000fffff984 */ /* 0x000fe20000000800 */
[----:B------:R-:W-:Y:S01]  /*bb80*/  @!PT LDS RZ, [RZ] ;  /* 0x00000000fffff984 */ /* 0x000fe20000000800 */
[----:B------:R0:W-:Y:S01]  /*bb90*/  @!P0 LDGSTS.E.BYPASS.LTC128B.128 [R20+0xf400], desc[UR36][R2.64], !P3 ;  /* 0x0f40000002148fae */ /* 0x0001e2000d901d64 */
[----:B------:R-:W-:-:S03]  /*bba0*/  MOV R13, R0 ;  /* 0x00000000000d7202 */ /* 0x000fc60000000f00 */
[----:B------:R0:W-:Y:S04]  /*bbb0*/  @!P0 LDGSTS.E.BYPASS.LTC128B.128 [R20+0x13400], desc[UR36][R2.64+0x80], !P4 ;  /* 0x1340008002148fae */ /* 0x0001e8000e101d64 */
[----:B------:R0:W-:Y:S01]  /*bbc0*/  @!P0 LDGSTS.E.BYPASS.LTC128B.128 [R20+0x17400], desc[UR36][R2.64+0x100], !P5 ;  /* 0x1740010002148fae */ /* 0x0001e2000e901d64 */
[----:B------:R-:W-:-:S07]  /*bbd0*/  IMAD.MOV.U32 R6, RZ, RZ, R14 ;  /* 0x000000ffff067224 */ /* 0x000fce00078e000e */
[----:B0-----:R-:W-:Y:S05]  /*bbe0*/  WARPSYNC.COLLECTIVE R15, `(.L_x_123) ;  /* 0x000000000f087348 */ /* 0x001fea0003c00000 */
[----:B------:R1:W2:Y:S02]  /*bbf0*/  SHFL.IDX P6, R14, R13, R12, R11 ;  /* 0x0000000c0d0e7389 */ /* 0x0002a400000c000b */
[----:B012---:R-:W-:Y:S01]  /*bc00*/  ENDCOLLECTIVE ;  /* 0x000000000000791b */ /* 0x007fe20003800000 */
.L_x_123:
[----:B------:R-:W-:Y:S05]  /*bc10*/  BRA `(.L_x_124) ;  /* 0xffffffd000347947 */ /* 0x000fea000383ffff */
.L_x_54:
[----:B0-----:R-:W-:-:S04]  /*bc20*/  IMAD.U32 R3, RZ, RZ, UR39 ;  /* 0x00000027ff037e24 */ /* 0x001fc8000f8e00ff */
[----:B------:R0:W1:Y:S03]  /*bc30*/  SYNCS.PHASECHK.TRANS64.TRYWAIT P0, [R3+URZ+0x2a820], R0 ;  /* 0x02a82000030075a7 */ /* 0x000066000800017f */
[----:B-1----:R-:W-:Y:S05]  /*bc40*/  @!P0 NANOSLEEP.SYNCS 0x989680 ;  /* 0x009896800000895d */ /* 0x002fea0003900000 */
[----:B------:R-:W1:Y:S02]  /*bc50*/  @!P0 SYNCS.PHASECHK.TRANS64 P0, [R3+URZ+0x2a820], R0 ;  /* 0x02a82000030085a7 */ /* 0x000e64000800007f */
[----:B-1----:R-:W-:Y:S05]  /*bc60*/  @!P0 BRA `(.L_x_54) ;  /* 0xfffffffc00ec8947 */ /* 0x002fea000383ffff */
[----:B------:R-:W-:Y:S05]  /*bc70*/  BRA `(.L_x_125) ;  /* 0xffffffd000707947 */ /* 0x000fea000383ffff */
.L_x_58:
[----:B0-----:R0:W1:Y:S02]  /*bc80*/  SYNCS.PHASECHK.TRANS64.TRYWAIT P0, [R6+URZ+0x2a840], R3 ;  /* 0x02a84003060075a7 */ /* 0x001064000800017f */
[----:B-1----:R-:W-:Y:S05]  /*bc90*/  @!P0 NANOSLEEP.SYNCS 0x989680 ;  /* 0x009896800000895d */ /* 0x002fea0003900000 */
[----:B------:R-:W1:Y:S02]  /*bca0*/  @!P0 SYNCS.PHASECHK.TRANS64 P0, [R6+URZ+0x2a840], R3 ;  /* 0x02a84003060085a7 */ /* 0x000e64000800007f */
[----:B-1----:R-:W-:Y:S05]  /*bcb0*/  @!P0 BRA `(.L_x_58) ;  /* 0xfffffffc00f08947 */ /* 0x002fea000383ffff */
[----:B------:R-:W-:Y:S05]  /*bcc0*/  BRA `(.L_x_126) ;  /* 0xffffffd400207947 */ /* 0x000fea000383ffff */
.L_x_59:
[----:B------:R-:W-:Y:S01]  /*bcd0*/  BSSY B1, `(.L_x_127) ;  /* 0x0000008000017945 */ /* 0x000fe20003800000 */
[----:B------:R-:W-:Y:S01]  /*bce0*/  IMAD.MOV.U32 R13, RZ, RZ, R10 ;  /* 0x000000ffff0d7224 */ /* 0x000fe200078e000a */
[----:B------:R-:W-:Y:S01]  /*bcf0*/  MOV R11, 0x181f ;  /* 0x0000181f000b7802 */ /* 0x000fe20000000f00 */
[----:B------:R-:W-:Y:S02]  /*bd00*/  IMAD.MOV.U32 R12, RZ, RZ, RZ ;  /* 0x000000ffff0c7224 */ /* 0x000fe400078e00ff */
[----:B------:R-:W-:-:S07]  /*bd10*/  IMAD.MOV.U32 R15, RZ, RZ, -0x1 ;  /* 0xffffffffff0f7424 */ /* 0x000fce00078e00ff */
[----:B------:R-:W-:Y:S05]  /*bd20*/  WARPSYNC.COLLECTIVE R15, `(.L_x_128) ;  /* 0x000000000f087348 */ /* 0x000fea0003c00000 */
[----:B------:R0:W1:Y:S02]  /*bd30*/  SHFL.IDX P6, R14, R13, R12, R11 ;  /* 0x0000000c0d0e7389 */ /* 0x00006400000c000b */
[----:B01----:R-:W-:Y:S01]  /*bd40*/  ENDCOLLECTIVE ;  /* 0x000000000000791b */ /* 0x003fe20003800000 */
.L_x_128:
[----:B------:R-:W-:Y:S05]  /*bd50*/  BSYNC B1 ;  /* 0x0000000000017941 */ /* 0x000fea0003800000 */
.L_x_127:
[----:B------:R-:W-:Y:S01]  /*bd60*/  IMAD.MOV.U32 R13, RZ, RZ, R8 ;  /* 0x000000ffff0d7224 */ /* 0x000fe200078e0008 */
[----:B------:R-:W-:Y:S01]  /*bd70*/  MOV R12, RZ ;  /* 0x000000ff000c7202 */ /* 0x000fe20000000f00 */
[----:B------:R-:W-:Y:S01]  /*bd80*/  IMAD.MOV.U32 R11, RZ, RZ, 0x181f ;  /* 0x0000181fff0b7424 */ /* 0x000fe200078e00ff */
[----:B------:R-:W-:Y:S01]  /*bd90*/  LEA R9, R9, UR39, 0x1 ;  /* 0x0000002709097c11 */ /* 0x000fe2000f8e08ff */
[----:B------:R-:W-:Y:S02]  /*bda0*/  IMAD.MOV.U32 R15, RZ, RZ, -0x1 ;  /* 0xffffffffff0f7424 */ /* 0x000fe400078e00ff */
[----:B------:R-:W-:Y:S02]  /*bdb0*/  IMAD.MOV.U32 R3, RZ, RZ, R14 ;  /* 0x000000ffff037224 */ /* 0x000fe400078e000e */
[----:B------:R-:W-:-:S07]  /*bdc0*/  IMAD.SHL.U32 R5, R37, 0x2, RZ ;  /* 0x0000000225057824 */ /* 0x000fce00078e00ff */
[----:B------:R-:W-:Y:S05]  /*bdd0*/  WARPSYNC.COLLECTIVE R15, `(.L_x_129) ;  /* 0x000000000f087348 */ /* 0x000fea0003c00000 */
[----:B------:R0:W1:Y:S02]  /*bde0*/  SHFL.IDX P6, R14, R13, R12, R11 ;  /* 0x0000000c0d0e7389 */ /* 0x00006400000c000b */
[----:B01----:R-:W-:Y:S01]  /*bdf0*/  ENDCOLLECTIVE ;  /* 0x000000000000791b */ /* 0x003fe20003800000 */
.L_x_129:
[----:B------:R-:W-:Y:S02]  /*be00*/  IMAD.MOV.U32 R13, RZ, RZ, R10 ;  /* 0x000000ffff0d7224 */ /* 0x000fe400078e000a */
[----:B------:R-:W-:Y:S01]  /*be10*/  IMAD.MOV.U32 R12, RZ, RZ, 0x1 ;  /* 0x00000001ff0c7424 */ /* 0x000fe200078e00ff */
[----:B------:R-:W-:-:S13]  /*be20*/  IADD3 R2, P0, R14, R5, RZ ;  /* 0x000000050e027210 */ /* 0x000fda0007f1e0ff */
[----:B------:R-:W-:Y:S05]  /*be30*/  WARPSYNC.COLLECTIVE R15, `(.L_x_130) ;  /* 0x000000000f087348 */ /* 0x000fea0003c00000 */
[----:B------:R0:W1:Y:S02]  /*be40*/  SHFL.IDX P6, R14, R13, R12, R11 ;  /* 0x0000000c0d0e7389 */ /* 0x00006400000c000b */
[----:B01----:R-:W-:Y:S01]  /*be50*/  ENDCOLLECTIVE ;  /* 0x000000000000791b */ /* 0x003fe20003800000 */
.L_x_130:
[----:B------:R-:W-:-:S05]  /*be60*/  IADD3.X R3, RZ, R3, RZ, P0, !PT ;  /* 0x00000003ff037210 */ /* 0x000fca00007fe4ff */
[----:B------:R-:W-:Y:S01]  /*be70*/  @!PT LDS RZ, [RZ] ;  /* 0x00000000fffff984 */ /* 0x000fe20000000800 */
[----:B------:R-:W-:Y:S01]  /*be80*/  @!PT LDS RZ, [RZ] ;  /* 0x00000000fffff984 */ /* 0x000fe20000000800 */
[----:B------:R-:W-:Y:S01]  /*be90*/  @!PT LDS RZ, [RZ] ;  /* 0x00000000fffff984 */ /* 0x000fe20000000800 */
[----:B------:R-:W-:Y:S04]  /*bea0*/  LDGSTS.E.BYPASS.LTC128B.128 [R9+0x18400], desc[UR36][R2.64], !P3 ;  /* 0x1840000002097fae */ /* 0x000fe8000d901d64 */
[----:B------:R-:W-:Y:S01]  /*beb0*/  LDGSTS.E.BYPASS.LTC128B.128 [R9+0x1b400], desc[UR36][R2.64+0x80], !P2 ;  /* 0x1b40008002097fae */ /* 0x000fe2000d101d64 */
[----:B------:R-:W-:-:S03]  /*bec0*/  MOV R13, R8 ;  /* 0x00000008000d7202 */ /* 0x000fc60000000f00 */
[----:B------:R0:W-:Y:S02]  /*bed0*/  LDGSTS.E.BYPASS.LTC128B.128 [R9+0x1e400], desc[UR36][R2.64+0x100], !P1 ;  /* 0x1e40010002097fae */ /* 0x0001e4000c901d64 */
[----:B0-----:R-:W-:-:S07]  /*bee0*/  IMAD.MOV.U32 R3, RZ, RZ, R14 ;  /* 0x000000ffff037224 */ /* 0x001fce00078e000e */
[----:B------:R-:W-:Y:S05]  /*bef0*/  WARPSYNC.COLLECTIVE R15, `(.L_x_131) ;  /* 0x000000000f087348 */ /* 0x000fea0003c00000 */
[----:B------:R0:W1:Y:S02]  /*bf00*/  SHFL.IDX P6, R14, R13, R12, R11 ;  /* 0x0000000c0d0e7389 */ /* 0x00006400000c000b */
[----:B01----:R-:W-:Y:S01]  /*bf10*/  ENDCOLLECTIVE ;  /* 0x000000000000791b */ /* 0x003fe20003800000 */
.L_x_131:
[----:B------:R-:W-:Y:S02]  /*bf20*/  IMAD.MOV.U32 R13, RZ, RZ, R10 ;  /* 0x000000ffff0d7224 */ /* 0x000fe400078e000a */
[----:B------:R-:W-:Y:S01]  /*bf30*/  IMAD.MOV.U32 R12, RZ, RZ, 0x2 ;  /* 0x00000002ff0c7424 */ /* 0x000fe200078e00ff */
[----:B------:R-:W-:-:S13]  /*bf40*/  IADD3 R2, P0, R14, R5, RZ ;  /* 0x000000050e027210 */ /* 0x000fda0007f1e0ff */
[----:B------:R-:W-:Y:S05]  /*bf50*/  WARPSYNC.COLLECTIVE R15, `(.L_x_132) ;  /* 0x000000000f087348 */ /* 0x000fea0003c00000 */
[----:B------:R0:W1:Y:S02]  /*bf60*/  SHFL.IDX P6, R14, R13, R12, R11 ;  /* 0x0000000c0d0e7389 */ /* 0x00006400000c000b */
[----:B01----:R-:W-:Y:S01]  /*bf70*/  ENDCOLLECTIVE ;  /* 0x000000000000791b */ /* 0x003fe20003800000 */
.L_x_132:
[----:B------:R-:W-:-:S05]  /*bf80*/  IMAD.X R3, RZ, RZ, R3, P0 ;  /* 0x000000ffff037224 */ /* 0x000fca00000e0603 */
[----:B------:R-:W-:Y:S01]  /*bf90*/  @!PT LDS RZ, [RZ] ;  /* 0x00000000fffff984 */ /* 0x000fe20000000800 */
[----:B------:R-:W-:Y:S01]  /*bfa0*/  @!PT LDS RZ, [RZ] ;  /* 0x00000000fffff984 */ /* 0x000fe20000000800 */
[----:B------:R-:W-:Y:S01]  /*bfb0*/  @!PT LDS RZ, [RZ] ;  /* 0x00000000fffff984 */ /* 0x000fe20000000800 */
[----:B------:R0:W-:Y:S04]  /*bfc0*/  LDGSTS.E.BYPASS.LTC128B.128 [R9+0x18c00], desc[UR36][R2.64], !P3 ;  /* 0x18c0000002097fae */ /* 0x0001e8000d901d64 */
[----:B------:R0:W-:Y:S01]  /*bfd0*/  LDGSTS.E.BYPASS.LTC128B.128 [R9+0x1bc00], desc[UR36][R2.64+0x80], !P2 ;  /* 0x1bc0008002097fae */ /* 0x0001e2000d101d64 */
[----:B------:R-:W-:-:S03]  /*bfe0*/  IMAD.MOV.U32 R13, RZ, RZ, R8 ;  /* 0x000000ffff0d7224 */ /* 0x000fc600078e0008 */
[----:B------:R0:W-:Y:S01]  /*bff0*/  LDGSTS.E.BYPASS.LTC128B.128 [R9+0x1ec00], desc[UR36][R2.64+0x100], !P1 ;  /* 0x1ec0010002097fae */ /* 0x0001e2000c901d64 */
[----:B------:R-:W-:-:S07]  /*c000*/  MOV R35, R14 ;  /* 0x0000000e00237202 */ /* 0x000fce0000000f00 */
[----:B0-----:R-:W-:Y:S05]  /*c010*/  WARPSYNC.COLLECTIVE R15, `(.L_x_133) ;  /* 0x000000000f087348 */ /* 0x001fea0003c00000 */
[----:B------:R1:W2:Y:S02]  /*c020*/  SHFL.IDX P6, R14, R13, R12, R11 ;  /* 0x0000000c0d0e7389 */ /* 0x0002a400000c000b */
[----:B012---:R-:W-:Y:S01]  /*c030*/  ENDCOLLECTIVE ;  /* 0x000000000000791b */ /* 0x007fe20003800000 */
.L_x_133:
[----:B------:R-:W-:Y:S01]  /*c040*/  IMAD.MOV.U32 R13, RZ, RZ, R10 ;  /* 0x000000ffff0d7224 */ /* 0x000fe200078e000a */
[----:B------:R-:W-:Y:S02]  /*c050*/  MOV R12, 0x3 ;  /* 0x00000003000c7802 */ /* 0x000fe40000000f00 */
[----:B------:R-:W-:-:S13]  /*c060*/  IADD3 R2, P0, R14, R5, RZ ;  /* 0x000000050e027210 */ /* 0x000fda0007f1e0ff */
[----:B------:R-:W-:Y:S05]  /*c070*/  WARPSYNC.COLLECTIVE R15, `(.L_x_134) ;  /* 0x000000000f087348 */ /* 0x000fea0003c00000 */
[----:B------:R0:W1:Y:S02]  /*c080*/  SHFL.IDX P6, R14, R13, R12, R11 ;  /* 0x0000000c0d0e7389 */ /* 0x00006400000c000b */
[----:B01----:R-:W-:Y:S01]  /*c090*/  ENDCOLLECTIVE ;  /* 0x000000000000791b */ /* 0x003fe20003800000 */
.L_x_134:
        /* <DEDUP_REMOVED lines=8> */
[----:B------:R-:W-:-:S07]  /*c120*/  IMAD.MOV.U32 R35, RZ, RZ, R14 ;  /* 0x000000ffff237224 */ /* 0x000fce00078e000e */
[----:B0-----:R-:W-:Y:S05]  /*c130*/  WARPSYNC.COLLECTIVE R15, `(.L_x_135) ;  /* 0x000000000f087348 */ /* 0x001fea0003c00000 */
[----:B------:R1:W2:Y:S02]  /*c140*/  SHFL.IDX P6, R14, R13, R12, R11 ;  /* 0x0000000c0d0e7389 */ /* 0x0002a400000c000b */
[----:B012---:R-:W-:Y:S01]  /*c150*/  ENDCOLLECTIVE ;  /* 0x000000000000791b */ /* 0x007fe20003800000 */
.L_x_135:
[----:B------:R-:W-:Y:S01]  /*c160*/  MOV R13, R10 ;  /* 0x0000000a000d7202 */ /* 0x000fe20000000f00 */
[----:B------:R-:W-:Y:S01]  /*c170*/  IMAD.MOV.U32 R12, RZ, RZ, 0x4 ;  /* 0x00000004ff0c7424 */ /* 0x000fe200078e00ff */
[----:B------:R-:W-:-:S13]  /*c180*/  IADD3 R2, P0, R14, R5, RZ ;  /* 0x000000050e027210 */ /* 0x000fda0007f1e0ff */
[----:B------:R-:W-:Y:S05]  /*c190*/  WARPSYNC.COLLECTIVE R15, `(.L_x_136) ;  /* 0x000000000f087348 */ /* 0x000fea0003c00000 */
[----:B------:R0:W1:Y:S02]  /*c1a0*/  SHFL.IDX P6, R14, R13, R12, R11 ;  /* 0x0000000c0d0e7389 */ /* 0x00006400000c000b */
[----:B01----:R-:W-:Y:S01]  /*c1b0*/  ENDCOLLECTIVE ;  /* 0x000000000000791b */ /* 0x003fe20003800000 */
.L_x_136:
        /* <DEDUP_REMOVED lines=12> */
.L_x_137:
[----:B------:R-:W-:Y:S02]  /*c280*/  IMAD.MOV.U32 R13, RZ, RZ, R10 ;  /* 0x000000ffff0d7224 */ /* 0x000fe400078e000a */
[----:B------:R-:W-:Y:S01]  /*c290*/  IMAD.MOV.U32 R12, RZ, RZ, 0x5 ;  /* 0x00000005ff0c7424 */ /* 0x000fe200078e00ff */
[----:B------:R-:W-:-:S13]  /*c2a0*/  IADD3 R2, P0, R14, R5, RZ ;  /* 0x000000050e027210 */ /* 0x000fda0007f1e0ff */
[----:B------:R-:W-:Y:S05]  /*c2b0*/  WARPSYNC.COLLECTIVE R15, `(.L_x_138) ;  /* 0x000000000f087348 */ /* 0x000fea0003c00000 */
[----:B------:R0:W1:Y:S02]  /*c2c0*/  SHFL.IDX P6, R14, R13, R12, R11 ;  /* 0x0000000c0d0e7389 */ /* 0x00006400000c000b */
[----:B01----:R-:W-:Y:S01]  /*c2d0*/  ENDCOLLECTIVE ;  /* 0x000000000000791b */ /* 0x003fe20003800000 */
.L_x_138:
[----:B------:R-:W-:-:S05]  /*c2e0*/  IADD3.X R3, RZ, R35, RZ, P0, !PT ;  /* 0x00000023ff037210 */ /* 0x000fca00007fe4ff */
[----:B------:R-:W-:Y:S01]  /*c2f0*/  @!PT LDS RZ, [RZ] ;  /* 0x00000000fffff984 */ /* 0x000fe20000000800 */
[----:B------:R-:W-:Y:S01]  /*c300*/  @!PT LDS RZ, [RZ] ;  /* 0x00000000fffff984 */ /* 0x000fe20000000800 */
[----:B------:R-:W-:Y:S01]  /*c310*/  @!PT LDS RZ, [RZ] ;  /* 0x00000000fffff984 */ /* 0x000fe20000000800 */
[----:B------:R0:W-:Y:S04]  /*c320*/  LDGSTS.E.BYPASS.LTC128B.128 [R9+0x1a400], desc[UR36][R2.64], !P3 ;  /* 0x1a40000002097fae */ /* 0x0001e8000d901d64 */
[----:B------:R0:W-:Y:S01]  /*c330*/  LDGSTS.E.BYPASS.LTC128B.128 [R9+0x1d400], desc[UR36][R2.64+0x80], !P2 ;  /* 0x1d40008002097fae */ /* 0x0001e2000d101d64 */
[----:B------:R-:W-:-:S03]  /*c340*/  MOV R13, R8 ;  /* 0x00000008000d7202 */ /* 0x000fc60000000f00 */
[----:B------:R0:W-:Y:S01]  /*c350*/  LDGSTS.E.BYPASS.LTC128B.128 [R9+0x20400], desc[UR36][R2.64+0x100], !P1 ;  /* 0x2040010002097fae */ /* 0x0001e2000c901d64 */
[----:B------:R-:W-:-:S07]  /*c360*/  IMAD.MOV.U32 R35, RZ, RZ, R14 ;  /* 0x000000ffff237224 */ /* 0x000fce00078e000e */
[----:B0-----:R-:W-:Y:S05]  /*c370*/  WARPSYNC.COLLECTIVE R15, `(.L_x_139) ;  /* 0x000000000f087348 */ /* 0x001fea0003c00000 */
[----:B------:R1:W2:Y:S02]  /*c380*/  SHFL.IDX P6, R14, R13, R12, R11 ;  /* 0x0000000c0d0e7389 */ /* 0x0002a400000c000b */
[----:B012---:R-:W-:Y:S01]  /*c390*/  ENDCOLLECTIVE ;  /* 0x000000000000791b */ /* 0x007fe20003800000 */
.L_x_139:
[----:B------:R-:W-:Y:S05]  /*c3a0*/  BRA `(.L_x_140) ;  /* 0xffffffd000707947 */ /* 0x000fea000383ffff */
.L_x_64:
[----:B0-----:R0:W1:Y:S02]  /*c3b0*/  SYNCS.PHASECHK.TRANS64.TRYWAIT P0, [R6+URZ+0x2a860], R9 ;  /* 0x02a86009060075a7 */ /* 0x001064000800017f */
[----:B-1----:R-:W-:Y:S05]  /*c3c0*/  @!P0 NANOSLEEP.SYNCS 0x989680 ;  /* 0x009896800000895d */ /* 0x002fea0003900000 */
[----:B------:R-:W1:Y:S02]  /*c3d0*/  @!P0 SYNCS.PHASECHK.TRANS64 P0, [R6+URZ+0x2a860], R9 ;  /* 0x02a86009060085a7 */ /* 0x000e64000800007f */
[----:B-1----:R-:W-:Y:S05]  /*c3e0*/  @!P0 BRA `(.L_x_64) ;  /* 0xfffffffc00f08947 */ /* 0x002fea000383ffff */
[----:B------:R-:W-:Y:S05]  /*c3f0*/  BRA `(.L_x_141) ;  /* 0xffffffd000d47947 */ /* 0x000fea000383ffff */
.L_x_65:
[----:B------:R-:W-:Y:S01]  /*c400*/  BSSY B1, `(.L_x_142) ;  /* 0x0000008000017945 */ /* 0x000fe20003800000 */
[----:B------:R-:W-:Y:S01]  /*c410*/  IMAD.MOV.U32 R13, RZ, RZ, R18 ;  /* 0x000000ffff0d7224 */ /* 0x000fe200078e0012 */
[----:B------:R-:W-:Y:S01]  /*c420*/  MOV R15, 0xffffffff ;  /* 0xffffffff000f7802 */ /* 0x000fe20000000f00 */
[----:B------:R-:W-:Y:S02]  /*c430*/  IMAD.MOV.U32 R12, RZ, RZ, RZ ;  /* 0x000000ffff0c7224 */ /* 0x000fe400078e00ff */
[----:B------:R-:W-:-:S07]  /*c440*/  IMAD.MOV.U32 R11, RZ, RZ, 0x181f ;  /* 0x0000181fff0b7424 */ /* 0x000fce00078e00ff */
[----:B0-----:R-:W-:Y:S05]  /*c450*/  WARPSYNC.COLLECTIVE R15, `(.L_x_143) ;  /* 0x000000000f087348 */ /* 0x001fea0003c00000 */
[----:B------:R1:W2:Y:S02]  /*c460*/  SHFL.IDX P6, R14, R13, R12, R11 ;  /* 0x0000000c0d0e7389 */ /* 0x0002a400000c000b */
[----:B012---:R-:W-:Y:S01]  /*c470*/  ENDCOLLECTIVE ;  /* 0x000000000000791b */ /* 0x007fe20003800000 */
.L_x_143:
[----:B------:R-:W-:Y:S05]  /*c480*/  BSYNC B1 ;  /* 0x0000000000017941 */ /* 0x000fea0003800000 */
.L_x_142:
[----:B------:R-:W-:Y:S01]  /*c490*/  IMAD.MOV.U32 R13, RZ, RZ, R17 ;  /* 0x000000ffff0d7224 */ /* 0x000fe200078e0011 */
[----:B------:R-:W-:Y:S01]  /*c4a0*/  MOV R11, 0x181f ;  /* 0x0000181f000b7802 */ /* 0x000fe20000000f00 */
[----:B------:R-:W-:Y:S01]  /*c4b0*/  IMAD.MOV.U32 R12, RZ, RZ, RZ ;  /* 0x000000ffff0c7224 */ /* 0x000fe200078e00ff */
[----:B------:R-:W-:Y:S01]  /*c4c0*/  LEA R7, R7, UR39, 0x1 ;  /* 0x0000002707077c11 */ /* 0x000fe2000f8e08ff */
[----:B------:R-:W-:Y:S02]  /*c4d0*/  IMAD.MOV.U32 R15, RZ, RZ, -0x1 ;  /* 0xffffffffff0f7424 */ /* 0x000fe400078e00ff */
[----:B------:R-:W-:-:S07]  /*c4e0*/  IMAD.MOV.U32 R3, RZ, RZ, R14 ;  /* 0x000000ffff037224 */ /* 0x000fce00078e000e */
[----:B------:R-:W-:Y:S05]  /*c4f0*/  WARPSYNC.COLLECTIVE R15, `(.L_x_144) ;  /* 0x000000000f087348 */ /* 0x000fea0003c00000 */
[----:B------:R0:W1:Y:S02]  /*c500*/  SHFL.IDX P6, R14, R13, R12, R11 ;  /* 0x0000000c0d0e7389 */ /* 0x00006400000c000b */
[----:B01----:R-:W-:Y:S01]  /*c510*/  ENDCOLLECTIVE ;  /* 0x000000000000791b */ /* 0x003fe20003800000 */
.L_x_144:
[----:B------:R-:W-:Y:S01]  /*c520*/  IMAD.MOV.U32 R13, RZ, RZ, R18 ;  /* 0x000000ffff0d7224 */ /* 0x000fe200078e0012 */
[----:B------:R-:W-:Y:S02]  /*c530*/  MOV R12, 0x1 ;  /* 0x00000001000c7802 */ /* 0x000fe40000000f00 */
[----:B------:R-:W-:-:S13]  /*c540*/  IADD3 R2, P0, R14, R5, RZ ;  /* 0x000000050e027210 */ /* 0x000fda0007f1e0ff */
[----:B------:R-:W-:Y:S05]  /*c550*/  WARPSYNC.COLLECTIVE R15, `(.L_x_145) ;  /* 0x000000000f087348 */ /* 0x000fea0003c00000 */
[----:B------:R0:W1:Y:S02]  /*c560*/  SHFL.IDX P6, R14, R13, R12, R11 ;  /* 0x0000000c0d0e7389 */ /* 0x00006400000c000b */
[----:B01----:R-:W-:Y:S01]  /*c570*/  ENDCOLLECTIVE ;  /* 0x000000000000791b */ /* 0x003fe20003800000 */
.L_x_145:
[----:B------:R-:W-:Y:S01]  /*c580*/  IMAD.X R3, RZ, RZ, R3, P0 ;  /* 0x000000ffff037224 */ /* 0x000fe200000e0603 */
[----:B------:R-:W-:Y:S01]  /*c590*/  ISETP.LT.OR P0, PT, R8, 0x1, P2 ;  /* 0x000000010800780c */ /* 0x000fe20001701670 */
[----:B------:R-:W-:-:S12]  /*c5a0*/  IMAD.MOV.U32 R13, RZ, RZ, R17 ;  /* 0x000000ffff0d7224 */ /* 0x000fd800078e0011 */
[----:B------:R-:W-:Y:S01]  /*c5b0*/  @!PT LDS RZ, [RZ] ;  /* 0x00000000fffff984 */ /* 0x000fe20000000800 */
[----:B------:R-:W-:Y:S01]  /*c5c0*/  @!PT LDS RZ, [RZ] ;  /* 0x00000000fffff984 */ /* 0x000fe20000000800 */
[----:B------:R-:W-:Y:S01]  /*c5d0*/  @!PT LDS RZ, [RZ] ;  /* 0x00000000fffff984 */ /* 0x000fe20000000800 */
[----:B------:R-:W-:Y:S01]  /*c5e0*/  LDGSTS.E.BYPASS.LTC128B.128 [R7+0x400], desc[UR36][R2.64], !P0 ;  /* 0x0040000002077fae */ /* 0x000fe2000c101d64 */
[----:B------:R-:W-:-:S13]  /*c5f0*/  ISETP.LT.OR P0, PT, R8, 0x1, P1 ;  /* 0x000000010800780c */ /* 0x000fda0000f01670 */
[----:B------:R0:W-:Y:S02]  /*c600*/  LDGSTS.E.BYPASS.LTC128B.128 [R7+0x3400], desc[UR36][R2.64+0x80], !P0 ;  /* 0x0340008002077fae */ /* 0x0001e4000c101d64 */
[----:B0-----:R-:W-:-:S07]  /*c610*/  IMAD.MOV.U32 R3, RZ, RZ, R14 ;  /* 0x000000ffff037224 */ /* 0x001fce00078e000e */
[----:B------:R-:W-:Y:S05]  /*c620*/  WARPSYNC.COLLECTIVE R15, `(.L_x_146) ;  /* 0x000000000f087348 */ /* 0x000fea0003c00000 */
[----:B------:R0:W1:Y:S02]  /*c630*/  SHFL.IDX P6, R14, R13, R12, R11 ;  /* 0x0000000c0d0e7389 */ /* 0x00006400000c000b */
[----:B01----:R-:W-:Y:S01]  /*c640*/  ENDCOLLECTIVE ;  /* 0x000000000000791b */ /* 0x003fe20003800000 */
.L_x_146:
[----:B------:R-:W-:Y:S01]  /*c650*/  MOV R13, R18 ;  /* 0x00000012000d7202 */ /* 0x000fe20000000f00 */
[----:B------:R-:W-:Y:S01]  /*c660*/  IMAD.MOV.U32 R12, RZ, RZ, 0x2 ;  /* 0x00000002ff0c7424 */ /* 0x000fe200078e00ff */
[----:B------:R-:W-:-:S13]  /*c670*/  IADD3 R2, P0, R14, R5, RZ ;  /* 0x000000050e027210 */ /* 0x000fda0007f1e0ff */
[----:B------:R-:W-:Y:S05]  /*c680*/  WARPSYNC.COLLECTIVE R15, `(.L_x_147) ;  /* 0x000000000f087348 */ /* 0x000fea0003c00000 */
[----:B------:R0:W1:Y:S02]  /*c690*/  SHFL.IDX P6, R14, R13, R12, R11 ;  /* 0x0000000c0d0e7389 */ /* 0x00006400000c000b */
[----:B01----:R-:W-:Y:S01]  /*c6a0*/  ENDCOLLECTIVE ;  /* 0x000000000000791b */ /* 0x003fe20003800000 */
.L_x_147:
        /* <DEDUP_REMOVED lines=13> */
.L_x_148:
[----:B------:R-:W-:Y:S02]  /*c780*/  IMAD.MOV.U32 R13, RZ, RZ, R18 ;  /* 0x000000ffff0d7224 */ /* 0x000fe400078e0012 */
[----:B------:R-:W-:Y:S01]  /*c790*/  IMAD.MOV.U32 R12, RZ, RZ, 0x3 ;  /* 0x00000003ff0c7424 */ /* 0x000fe200078e00ff */
[----:B------:R-:W-:-:S13]  /*c7a0*/  IADD3 R2, P0, R14, R5, RZ ;  /* 0x000000050e027210 */ /* 0x000fda0007f1e0ff */
[----:B------:R-:W-:Y:S05]  /*c7b0*/  WARPSYNC.COLLECTIVE R15, `(.L_x_149) ;  /* 0x000000000f087348 */ /* 0x000fea0003c00000 */
[----:B------:R0:W1:Y:S02]  /*c7c0*/  SHFL.IDX P6, R14, R13, R12, R11 ;  /* 0x0000000c0d0e7389 */ /* 0x00006400000c000b */
[----:B01----:R-:W-:Y:S01]  /*c7d0*/  ENDCOLLECTIVE ;  /* 0x000000000000791b */ /* 0x003fe20003800000 */
.L_x_149:
[----:B------:R-:W-:Y:S02]  /*c7e0*/  IADD3.X R3, RZ, R3, RZ, P0, !PT ;  /* 0x00000003ff037210 */ /* 0x000fe400007fe4ff */
[----:B------:R-:W-:Y:S02]  /*c7f0*/  ISETP.LT.OR P0, PT, R8, 0x21, P2 ;  /* 0x000000210800780c */ /* 0x000fe40001701670 */
[----:B------:R-:W-:-:S11]  /*c800*/  MOV R13, R17 ;  /* 0x00000011000d7202 */ /* 0x000fd60000000f00 */
        /* <DEDUP_REMOVED lines=10> */
.L_x_150:
[----:B------:R-:W-:Y:S02]  /*c8b0*/  IMAD.MOV.U32 R13, RZ, RZ, R18 ;  /* 0x000000ffff0d7224 */ /* 0x000fe400078e0012 */
[----:B------:R-:W-:Y:S01]  /*c8c0*/  IMAD.MOV.U32 R12, RZ, RZ, 0x4 ;  /* 0x00000004ff0c7424 */ /* 0x000fe200078e00ff */
[----:B------:R-:W-:-:S13]  /*c8d0*/  IADD3 R2, P0, R14, R5, RZ ;  /* 0x000000050e027210 */ /* 0x000fda0007f1e0ff */
[----:B------:R-:W-:Y:S05]  /*c8e0*/  WARPSYNC.COLLECTIVE R15, `(.L_x_151) ;  /* 0x000000000f087348 */ /* 0x000fea0003c00000 */
[----:B------:R0:W1:Y:S02]  /*c8f0*/  SHFL.IDX P6, R14, R13, R12, R11 ;  /* 0x0000000c0d0e7389 */ /* 0x00006400000c000b */
[----:B01----:R-:W-:Y:S01]  /*c900*/  ENDCOLLECTIVE ;  /* 0x000000000000791b */ /* 0x003fe20003800000 */
.L_x_151:
        /* <DEDUP_REMOVED lines=9> */
[----:B0-----:R-:W-:-:S07]  /*c9a0*/  MOV R3, R14 ;  /* 0x0000000e00037202 */ /* 0x001fce0000000f00 */
[----:B------:R-:W-:Y:S05]  /*c9b0*/  WARPSYNC.COLLECTIVE R15, `(.L_x_152) ;  /* 0x000000000f087348 */ /* 0x000fea0003c00000 */
[----:B------:R0:W1:Y:S02]  /*c9c0*/  SHFL.IDX P6, R14, R13, R12, R11 ;  /* 0x0000000c0d0e7389 */ /* 0x00006400000c000b */
[----:B01----:R-:W-:Y:S01]  /*c9d0*/  ENDCOLLECTIVE ;  /* 0x000000000000791b */ /* 0x003fe20003800000 */
.L_x_152:
[----:B------:R-:W-:Y:S01]  /*c9e0*/  IMAD.MOV.U32 R13, RZ, RZ, R18 ;  /* 0x000000ffff0d7224 */ /* 0x000fe200078e0012 */
[----:B------:R-:W-:Y:S02]  /*c9f0*/  MOV R12, 0x5 ;  /* 0x00000005000c7802 */ /* 0x000fe40000000f00 */
[----:B------:R-:W-:-:S13]  /*ca00*/  IADD3 R2, P0, R14, R5, RZ ;  /* 0x000000050e027210 */ /* 0x000fda0007f1e0ff */
[----:B------:R-:W-:Y:S05]  /*ca10*/  WARPSYNC.COLLECTIVE R15, `(.L_x_153) ;  /* 0x000000000f087348 */ /* 0x000fea0003c00000 */
[----:B------:R0:W1:Y:S02]  /*ca20*/  SHFL.IDX P6, R14, R13, R12, R11 ;  /* 0x0000000c0d0e7389 */ /* 0x00006400000c000b */
[----:B01----:R-:W-:Y:S01]  /*ca30*/  ENDCOLLECTIVE ;  /* 0x000000000000791b */ /* 0x003fe20003800000 */
.L_x_153:
[----:B------:R-:W-:Y:S01]  /*ca40*/  IMAD.X R3, RZ, RZ, R3, P0 ;  /* 0x000000ffff037224 */ /* 0x000fe200000e0603 */
[----:B------:R-:W-:Y:S01]  /*ca50*/  ISETP.LT.OR P0, PT, R8, 0x41, P2 ;  /* 0x000000410800780c */ /* 0x000fe20001701670 */
[----:B------:R-:W-:-:S12]  /*ca60*/  IMAD.MOV.U32 R13, RZ, RZ, R17 ;  /* 0x000000ffff0d7224 */ /* 0x000fd800078e0011 */
[----:B------:R-:W-:Y:S01]  /*ca70*/  @!PT LDS RZ, [RZ] ;  /* 0x00000000fffff984 */ /* 0x000fe20000000800 */
[----:B------:R-:W-:Y:S01]  /*ca80*/  @!PT LDS RZ, [RZ] ;  /* 0x00000000fffff984 */ /* 0x000fe20000000800 */
[----:B------:R-:W-:Y:S01]  /*ca90*/  @!PT LDS RZ, [RZ] ;  /* 0x00000000fffff984 */ /* 0x000fe20000000800 */
[----:B------:R0:W-:Y:S01]  /*caa0*/  LDGSTS.E.BYPASS.LTC128B.128 [R7+0x2400], desc[UR36][R2.64], !P0 ;  /* 0x0240000002077fae */ /* 0x0001e2000c101d64 */
[----:B------:R-:W-:Y:S01]  /*cab0*/  ISETP.LT.OR P0, PT, R8, 0x41, P1 ;  /* 0x000000410800780c */ /* 0x000fe20000f01670 */
[----:B------:R-:W-:-:S12]  /*cac0*/  IMAD.MOV.U32 R18, RZ, RZ, R14 ;  /* 0x000000ffff127224 */ /* 0x000fd800078e000e */
[----:B0-----:R-:W-:Y:S05]  /*cad0*/  WARPSYNC.COLLECTIVE R15, `(.L_x_154) ;  /* 0x000000000f087348 */ /* 0x001fea0003c00000 */
[----:B------:R1:W2:Y:S02]  /*cae0*/  SHFL.IDX P6, R14, R13, R12, R11 ;  /* 0x0000000c0d0e7389 */ /* 0x0002a400000c000b */
[----:B012---:R-:W-:Y:S01]  /*caf0*/  ENDCOLLECTIVE ;  /* 0x000000000000791b */ /* 0x007fe20003800000 */
.L_x_154:
[----:B------:R-:W-:Y:S01]  /*cb00*/  @!PT LDS RZ, [RZ] ;  /* 0x00000000fffff984 */ /* 0x000fe20000000800 */
[----:B------:R-:W-:Y:S01]  /*cb10*/  @!PT LDS RZ, [RZ] ;  /* 0x00000000fffff984 */ /* 0x000fe20000000800 */
[----:B------:R-:W-:Y:S01]  /*cb20*/  @!PT LDS RZ, [RZ] ;  /* 0x00000000fffff984 */ /* 0x000fe20000000800 */
[----:B------:R0:W-:Y:S01]  /*cb30*/  LDGSTS.E.BYPASS.LTC128B.128 [R7+0x5400], desc[UR36][R2.64+0x80], !P0 ;  /* 0x0540008002077fae */ /* 0x0001e2000c101d64 */
[----:B------:R-:W-:Y:S05]  /*cb40*/  BRA `(.L_x_155) ;  /* 0xffffffcc00c87947 */ /* 0x000fea000383ffff */
.L_x_71:
[----:B0-----:R0:W1:Y:S02]  /*cb50*/  SYNCS.PHASECHK.TRANS64.TRYWAIT P0, [R4+URZ+0x2a860], R3 ;  /* 0x02a86003040075a7 */ /* 0x001064000800017f */
[----:B-1----:R-:W-:Y:S05]  /*cb60*/  @!P0 NANOSLEEP.SYNCS 0x989680 ;  /* 0x009896800000895d */ /* 0x002fea0003900000 */
[----:B------:R-:W1:Y:S02]  /*cb70*/  @!P0 SYNCS.PHASECHK.TRANS64 P0, [R4+URZ+0x2a860], R3 ;  /* 0x02a86003040085a7 */ /* 0x000e64000800007f */
[----:B-1----:R-:W-:Y:S05]  /*cb80*/  @!P0 BRA `(.L_x_71) ;  /* 0xfffffffc00f08947 */ /* 0x002fea000383ffff */
[----:B------:R-:W-:Y:S05]  /*cb90*/  BRA `(.L_x_156) ;  /* 0xffffffd0009c7947 */ /* 0x000fea000383ffff */
.L_x_72:
[----:B------:R-:W-:Y:S01]  /*cba0*/  BSSY B0, `(.L_x_157) ;  /* 0x0000008000007945 */ /* 0x000fe20003800000 */
[----:B------:R-:W-:Y:S01]  /*cbb0*/  IMAD.MOV.U32 R13, RZ, RZ, R18 ;  /* 0x000000ffff0d7224 */ /* 0x000fe200078e0012 */
[----:B------:R-:W-:Y:S01]  /*cbc0*/  MOV R12, RZ ;  /* 0x000000ff000c7202 */ /* 0x000fe20000000f00 */
[----:B------:R-:W-:Y:S02]  /*cbd0*/  IMAD.MOV.U32 R11, RZ, RZ, 0x181f ;  /* 0x0000181fff0b7424 */ /* 0x000fe400078e00ff */
[----:B------:R-:W-:-:S07]  /*cbe0*/  IMAD.MOV.U32 R15, RZ, RZ, -0x1 ;  /* 0xffffffffff0f7424 */ /* 0x000fce00078e00ff */
[----:B0-----:R-:W-:Y:S05]  /*cbf0*/  WARPSYNC.COLLECTIVE R15, `(.L_x_158) ;  /* 0x000000000f087348 */ /* 0x001fea0003c00000 */
[----:B------:R1:W2:Y:S02]  /*cc00*/  SHFL.IDX P6, R14, R13, R12, R11 ;  /* 0x0000000c0d0e7389 */ /* 0x0002a400000c000b */
[----:B012---:R-:W-:Y:S01]  /*cc10*/  ENDCOLLECTIVE ;  /* 0x000000000000791b */ /* 0x007fe20003800000 */
.L_x_158:
[----:B------:R-:W-:Y:S05]  /*cc20*/  BSYNC B0 ;  /* 0x0000000000007941 */ /* 0x000fea0003800000 */
.L_x_157:
[----:B------:R-:W-:Y:S01]  /*cc30*/  MOV R13, R17 ;  /* 0x00000011000d7202 */ /* 0x000fe20000000f00 */
[----:B------:R-:W-:Y:S01]  /*cc40*/  IMAD.MOV.U32 R12, RZ, RZ, RZ ;  /* 0x000000ffff0c7224 */ /* 0x000fe200078e00ff */
[----:B------:R-:W-:Y:S01]  /*cc50*/  SHF.L.U32 R6, R37, 0x1, RZ ;  /* 0x0000000125067819 */ /* 0x000fe200000006ff */
[----:B------:R-:W-:Y:S02]  /*cc60*/  IMAD.MOV.U32 R11, RZ, RZ, 0x181f ;  /* 0x0000181fff0b7424 */ /* 0x000fe400078e00ff */
[----:B------:R-:W-:Y:S02]  /*cc70*/  IMAD.MOV.U32 R15, RZ, RZ, -0x1 ;  /* 0xffffffffff0f7424 */ /* 0x000fe400078e00ff */
[----:B------:R-:W-:-:S07]  /*cc80*/  IMAD.MOV.U32 R0, RZ, RZ, R14 ;  /* 0x000000ffff007224 */ /* 0x000fce00078e000e */
[----:B------:R-:W-:Y:S05]  /*cc90*/  WARPSYNC.COLLECTIVE R15, `(.L_x_159) ;  /* 0x000000000f087348 */ /* 0x000fea0003c00000 */
[----:B------:R0:W1:Y:S02]  /*cca0*/  SHFL.IDX P6, R14, R13, R12, R11 ;  /* 0x0000000c0d0e7389 */ /* 0x00006400000c000b */
[----:B01----:R-:W-:Y:S01]  /*ccb0*/  ENDCOLLECTIVE ;  /* 0x000000000000791b */ /* 0x003fe20003800000 */
.L_x_159:
[----:B------:R-:W-:Y:S02]  /*ccc0*/  IMAD.MOV.U32 R13, RZ, RZ, R18 ;  /* 0x000000ffff0d7224 */ /* 0x000fe400078e0012 */
[----:B------:R-:W-:Y:S01]  /*ccd0*/  IMAD.MOV.U32 R12, RZ, RZ, 0x1 ;  /* 0x00000001ff0c7424 */ /* 0x000fe200078e00ff */
[----:B------:R-:W-:-:S13]  /*cce0*/  IADD3 R2, P0, R14, R6, RZ ;  /* 0x000000060e027210 */ /* 0x000fda0007f1e0ff */
[----:B------:R-:W-:Y:S05]  /*ccf0*/  WARPSYNC.COLLECTIVE R15, `(.L_x_160) ;  /* 0x000000000f087348 */ /* 0x000fea0003c00000 */
[----:B------:R0:W1:Y:S02]  /*cd00*/  SHFL.IDX P6, R14, R13, R12, R11 ;  /* 0x0000000c0d0e7389 */ /* 0x00006400000c000b */
[----:B01----:R-:W-:Y:S01]  /*cd10*/  ENDCOLLECTIVE ;  /* 0x000000000000791b */ /* 0x003fe20003800000 */
.L_x_160:
[----:B------:R-:W-:Y:S01]  /*cd20*/  IMAD.X R3, RZ, RZ, R0, P0 ;  /* 0x000000ffff037224 */ /* 0x000fe200000e0600 */
[----:B------:R-:W-:Y:S02]  /*cd30*/  ISETP.LT.OR P0, PT, R5, 0x1, P2 ;  /* 0x000000010500780c */ /* 0x000fe40001701670 */
[----:B------:R-:W-:Y:S01]  /*cd40*/  LEA R0, R7, UR39, 0x1 ;  /* 0x0000002707007c11 */ /* 0x000fe2000f8e08ff */
[----:B------:R-:W-:-:S10]  /*cd50*/  IMAD.MOV.U32 R13, RZ, RZ, R17 ;  /* 0x000000ffff0d7224 */ /* 0x000fd400078e0011 */
[----:B------:R-:W-:Y:S01]  /*cd60*/  @!PT LDS RZ, [RZ] ;  /* 0x00000000fffff984 */ /* 0x000fe20000000800 */
[----:B------:R-:W-:Y:S01]  /*cd70*/  @!PT LDS RZ, [RZ] ;  /* 0x00000000fffff984 */ /* 0x000fe20000000800 */
[----:B------:R-:W-:Y:S01]  /*cd80*/  @!PT LDS RZ, [RZ] ;  /* 0x00000000fffff984 */ /* 0x000fe20000000800 */
[----:B------:R0:W-:Y:S01]  /*cd90*/  LDGSTS.E.BYPASS.LTC128B.128 [R0+0x400], desc[UR36][R2.64], !P0 ;  /* 0x0040000002007fae */ /* 0x0001e2000c101d64 */
[----:B------:R-:W-:Y:S02]  /*cda0*/  ISETP.LT.OR P0, PT, R5, 0x1, P1 ;  /* 0x000000010500780c */ /* 0x000fe40000f01670 */
[----:B------:R-:W-:-:S11]  /*cdb0*/  MOV R7, R14 ;  /* 0x0000000e00077202 */ /* 0x000fd60000000f00 */
[----:B0-----:R-:W-:Y:S05]  /*cdc0*/  WARPSYNC.COLLECTIVE R15, `(.L_x_161) ;  /* 0x000000000f087348 */ /* 0x001fea0003c00000 */
[----:B------:R1:W2:Y:S02]  /*cdd0*/  SHFL.IDX P6, R14, R13, R12, R11 ;  /* 0x0000000c0d0e7389 */ /* 0x0002a400000c000b */
[----:B012---:R-:W-:Y:S01]  /*cde0*/  ENDCOLLECTIVE ;  /* 0x000000000000791b */ /* 0x007fe20003800000 */
.L_x_161:
[----:B------:R-:W-:Y:S01]  /*cdf0*/  @!PT LDS RZ, [RZ] ;  /* 0x00000000fffff984 */ /* 0x000fe20000000800 */
[----:B------:R-:W-:Y:S01]  /*ce00*/  @!PT LDS RZ, [RZ] ;  /* 0x00000000fffff984 */ /* 0x000fe20000000800 */
[----:B------:R-:W-:Y:S01]  /*ce10*/  @!PT LDS RZ, [RZ] ;  /* 0x00000000fffff984 */ /* 0x000fe20000000800 */
[----:B------:R0:W-:Y:S01]  /*ce20*/  LDGSTS.E.BYPASS.LTC128B.128 [R0+0x3400], desc[UR36][R2.64+0x80], !P0 ;  /* 0x0340008002007fae */ /* 0x0001e2000c101d64 */
[----:B------:R-:W-:Y:S01]  /*ce30*/  IMAD.MOV.U32 R13, RZ, RZ, R18 ;  /* 0x000000ffff0d7224 */ /* 0x000fe200078e0012 */
[----:B------:R-:W-:Y:S02]  /*ce40*/  MOV R12, 0x2 ;  /* 0x00000002000c7802 */ /* 0x000fe40000000f00 */
[----:B0-----:R-:W-:-:S13]  /*ce50*/  IADD3 R2, P0, R14, R6, RZ ;  /* 0x000000060e027210 */ /* 0x001fda0007f1e0ff */
[----:B------:R-:W-:Y:S05]  /*ce60*/  WARPSYNC.COLLECTIVE R15, `(.L_x_162) ;  /* 0x000000000f087348 */ /* 0x000fea0003c00000 */
[----:B------:R0:W1:Y:S02]  /*ce70*/  SHFL.IDX P6, R14, R13, R12, R11 ;  /* 0x0000000c0d0e7389 */ /* 0x00006400000c000b */
[----:B01----:R-:W-:Y:S01]  /*ce80*/  ENDCOLLECTIVE ;  /* 0x000000000000791b */ /* 0x003fe20003800000 */
.L_x_162:
        /* <DEDUP_REMOVED lines=12> */
.L_x_163:
[----:B------:R-:W-:Y:S01]  /*cf50*/  @!PT LDS RZ, [RZ] ;  /* 0x00000000fffff984 */ /* 0x000fe20000000800 */
[----:B------:R-:W-:Y:S01]  /*cf60*/  @!PT LDS RZ, [RZ] ;  /* 0x00000000fffff984 */ /* 0x000fe20000000800 */
[----:B------:R-:W-:Y:S01]  /*cf70*/  @!PT LDS RZ, [RZ] ;  /* 0x00000000fffff984 */ /* 0x000fe20000000800 */
[----:B------:R0:W-:Y:S01]  /*cf80*/  LDGSTS.E.BYPASS.LTC128B.128 [R0+0x3c00], desc[UR36][R2.64+0x80], !P0 ;  /* 0x03c0008002007fae */ /* 0x0001e2000c101d64 */
[----:B------:R-:W-:Y:S01]  /*cf90*/  MOV R13, R18 ;  /* 0x00000012000d7202 */ /* 0x000fe20000000f00 */
[----:B------:R-:W-:Y:S01]  /*cfa0*/  IMAD.MOV.U32 R12, RZ, RZ, 0x3 ;  /* 0x00000003ff0c7424 */ /* 0x000fe200078e00ff */
[----:B0-----:R-:W-:-:S13]  /*cfb0*/  IADD3 R2, P0, R14, R6, RZ ;  /* 0x000000060e027210 */ /* 0x001fda0007f1e0ff */
[----:B------:R-:W-:Y:S05]  /*cfc0*/  WARPSYNC.COLLECTIVE R15, `(.L_x_164) ;  /* 0x000000000f087348 */ /* 0x000fea0003c00000 */
[----:B------:R0:W1:Y:S02]  /*cfd0*/  SHFL.IDX P6, R14, R13, R12, R11 ;  /* 0x0000000c0d0e7389 */ /* 0x00006400000c000b */
[----:B01----:R-:W-:Y:S01]  /*cfe0*/  ENDCOLLECTIVE ;  /* 0x000000000000791b */ /* 0x003fe20003800000 */
.L_x_164:
        /* <DEDUP_REMOVED lines=12> */
.L_x_165:
[----:B------:R-:W-:Y:S01]  /*d0b0*/  @!PT LDS RZ, [RZ] ;  /* 0x00000000fffff984 */ /* 0x000fe20000000800 */
[----:B------:R-:W-:Y:S01]  /*d0c0*/  @!PT LDS RZ, [RZ] ;  /* 0x00000000fffff984 */ /* 0x000fe20000000800 */
[----:B------:R-:W-:Y:S01]  /*d0d0*/  @!PT LDS RZ, [RZ] ;  /* 0x00000000fffff984 */ /* 0x000fe20000000800 */
[----:B------:R0:W-:Y:S01]  /*d0e0*/  LDGSTS.E.BYPASS.LTC128B.128 [R0+0x4400], desc[UR36][R2.64+0x80], !P0 ;  /* 0x0440008002007fae */ /* 0x0001e2000c101d64 */
[----:B------:R-:W-:Y:S02]  /*d0f0*/  IMAD.MOV.U32 R13, RZ, RZ, R18 ;  /* 0x000000ffff0d7224 */ /* 0x000fe400078e0012 */
[----:B------:R-:W-:Y:S01]  /*d100*/  IMAD.MOV.U32 R12, RZ, RZ, 0x4 ;  /* 0x00000004ff0c7424 */ /* 0x000fe200078e00ff */
[----:B0-----:R-:W-:-:S13]  /*d110*/  IADD3 R2, P0, R14, R6, RZ ;  /* 0x000000060e027210 */ /* 0x001fda0007f1e0ff */
[----:B------:R-:W-:Y:S05]  /*d120*/  WARPSYNC.COLLECTIVE R15, `(.L_x_166) ;  /* 0x000000000f087348 */ /* 0x000fea0003c00000 */
[----:B------:R0:W1:Y:S02]  /*d130*/  SHFL.IDX P6, R14, R13, R12, R11 ;  /* 0x0000000c0d0e7389 */ /* 0x00006400000c000b */
[----:B01----:R-:W-:Y:S01]  /*d140*/  ENDCOLLECTIVE ;  /* 0x000000000000791b */ /* 0x003fe20003800000 */
.L_x_166:
[----:B------:R-:W-:Y:S02]  /*d150*/  IADD3.X R3, RZ, R7, RZ, P0, !PT ;  /* 0x00000007ff037210 */ /* 0x000fe400007fe4ff */
[----:B------:R-:W-:Y:S02]  /*d160*/  ISETP.LT.OR P0, PT, R5, 0x31, P2 ;  /* 0x000000310500780c */ /* 0x000fe40001701670 */
[----:B------:R-:W-:-:S11]  /*d170*/  MOV R13, R17 ;  /* 0x00000011000d7202 */ /* 0x000fd60000000f00 */
        /* <DEDUP_REMOVED lines=9> */
.L_x_167:
        /* <DEDUP_REMOVED lines=10> */
.L_x_168:
[----:B------:R-:W-:Y:S01]  /*d2b0*/  IMAD.X R3, RZ, RZ, R7, P0 ;  /* 0x000000ffff037224 */ /* 0x000fe200000e0607 */
[----:B------:R-:W-:Y:S01]  /*d2c0*/  ISETP.LT.OR P0, PT, R5, 0x41, P2 ;  /* 0x000000410500780c */ /* 0x000fe20001701670 */
[----:B------:R-:W-:-:S12]  /*d2d0*/  IMAD.MOV.U32 R13, RZ, RZ, R17 ;  /* 0x000000ffff0d7224 */ /* 0x000fd800078e0011 */
        /* <DEDUP_REMOVED lines=9> */
.L_x_169:
[----:B------:R-:W-:Y:S01]  /*d370*/  @!PT LDS RZ, [RZ] ;  /* 0x00000000fffff984 */ /* 0x000fe20000000800 */
[----:B------:R-:W-:Y:S01]  /*d380*/  @!PT LDS RZ, [RZ] ;  /* 0x00000000fffff984 */ /* 0x000fe20000000800 */
[----:B------:R-:W-:Y:S01]  /*d390*/  @!PT LDS RZ, [RZ] ;  /* 0x00000000fffff984 */ /* 0x000fe20000000800 */
[----:B------:R0:W-:Y:S01]  /*d3a0*/  LDGSTS.E.BYPASS.LTC128B.128 [R0+0x5400], desc[UR36][R2.64+0x80], !P0 ;  /* 0x0540008002007fae */ /* 0x0001e2000c101d64 */
[----:B------:R-:W-:Y:S05]  /*d3b0*/  BRA `(.L_x_170) ;  /* 0xffffffcc00607947 */ /* 0x000fea000383ffff */
.L_x_77:
[----:B0-----:R0:W1:Y:S02]  /*d3c0*/  SYNCS.PHASECHK.TRANS64.TRYWAIT P0, [R5+URZ+0x2a820], R0 ;  /* 0x02a82000050075a7 */ /* 0x001064000800017f */
[----:B-1----:R-:W-:Y:S05]  /*d3d0*/  @!P0 NANOSLEEP.SYNCS 0x989680 ;  /* 0x009896800000895d */ /* 0x002fea0003900000 */
[----:B------:R-:W1:Y:S02]  /*d3e0*/  @!P0 SYNCS.PHASECHK.TRANS64 P0, [R5+URZ+0x2a820], R0 ;  /* 0x02a82000050085a7 */ /* 0x000e64000800007f */
[----:B-1----:R-:W-:Y:S05]  /*d3f0*/  @!P0 BRA `(.L_x_77) ;  /* 0xfffffffc00f08947 */ /* 0x002fea000383ffff */
[----:B------:R-:W-:Y:S05]  /*d400*/  BRA `(.L_x_171) ;  /* 0xffffffcc00f47947 */ /* 0x000fea000383ffff */
.L_x_78:
[----:B------:R-:W1:Y:S01]  /*d410*/  S2R R2, SR_TID.X ;  /* 0x0000000000027919 */ /* 0x000e620000002100 */
[----:B------:R-:W-:Y:S01]  /*d420*/  BSSY B0, `(.L_x_172) ;  /* 0x000000a000007945 */ /* 0x000fe20003800000 */
[----:B------:R-:W-:Y:S01]  /*d430*/  IMAD.MOV.U32 R12, RZ, RZ, RZ ;  /* 0x000000ffff0c7224 */ /* 0x000fe200078e00ff */
[----:B------:R-:W-:Y:S01]  /*d440*/  MOV R11, 0x1f ;  /* 0x0000001f000b7802 */ /* 0x000fe20000000f00 */
[----:B------:R-:W-:Y:S01]  /*d450*/  IMAD.MOV.U32 R15, RZ, RZ, -0x1 ;  /* 0xffffffffff0f7424 */ /* 0x000fe200078e00ff */
[----:B-1----:R-:W-:-:S04]  /*d460*/  SHF.R.U32.HI R2, RZ, 0x5, R2 ;  /* 0x00000005ff027819 */ /* 0x002fc80000011602 */
[----:B------:R-:W-:-:S05]  /*d470*/  LOP3.LUT R2, R2, 0x3, RZ, 0xc0, !PT ;  /* 0x0000000302027812 */ /* 0x000fca00078ec0ff */
[----:B------:R-:W-:-:S07]  /*d480*/  IMAD.MOV.U32 R13, RZ, RZ, R2 ;  /* 0x000000ffff0d7224 */ /* 0x000fce00078e0002 */
[----:B0-----:R-:W-:Y:S05]  /*d490*/  WARPSYNC.COLLECTIVE R15, `(.L_x_173) ;  /* 0x000000000f087348 */ /* 0x001fea0003c00000 */
[----:B------:R1:W2:Y:S02]  /*d4a0*/  SHFL.IDX P6, R14, R13, R12, R11 ;  /* 0x0000000c0d0e7389 */ /* 0x0002a400000c000b */
[----:B012---:R-:W-:Y:S01]  /*d4b0*/  ENDCOLLECTIVE ;  /* 0x000000000000791b */ /* 0x007fe20003800000 */
.L_x_173:
[----:B------:R-:W-:Y:S05]  /*d4c0*/  BSYNC B0 ;  /* 0x0000000000007941 */ /* 0x000fea0003800000 */
.L_x_172:
[----:B------:R-:W-:Y:S05]  /*d4d0*/  BRA `(.L_x_174) ;  /* 0xffffffcc00dc7947 */ /* 0x000fea000383ffff */
.L_x_81:
[----:B------:R-:W-:Y:S01]  /*d4e0*/  BSSY B1, `(.L_x_175) ;  /* 0x0000006000017945 */ /* 0x000fe20003800000 */
[----:B------:R-:W-:-:S07]  /*d4f0*/  IMAD.MOV.U32 R15, RZ, RZ, -0x1 ;  /* 0xffffffffff0f7424 */ /* 0x000fce00078e00ff */
[----:B0-----:R-:W-:Y:S05]  /*d500*/  WARPSYNC.COLLECTIVE R15, `(.L_x_176) ;  /* 0x000000000f0c7348 */ /* 0x001fea0003c00000 */
[----:B------:R-:W-:Y:S02]  /*d510*/  ELECT P6, UR62, PT ;  /* 0x00000000003e782f */ /* 0x000fe400038c0000 */
[----:B------:R-:W-:Y:S01]  /*d520*/  MOV R14, UR62 ;  /* 0x0000003e000e7c02 */ /* 0x000fe20008000f00 */
[----:B0-----:R-:W-:Y:S10]  /*d530*/  ENDCOLLECTIVE ;  /* 0x000000000000791b */ /* 0x001ff40003800000 */
.L_x_176:
[----:B------:R-:W-:Y:S05]  /*d540*/  BSYNC B1 ;  /* 0x0000000000017941 */ /* 0x000fea0003800000 */
.L_x_175:
[----:B------:R-:W-:Y:S05]  /*d550*/  BRA `(.L_x_177) ;  /* 0xffffffcc00d47947 */ /* 0x000fea000383ffff */
.L_x_83:
[----:B0-----:R0:W1:Y:S02]  /*d560*/  SYNCS.PHASECHK.TRANS64.TRYWAIT P1, [R3+URZ+0x2a840], R2 ;  /* 0x02a84002030075a7 */ /* 0x001064000802017f */
[----:B-1----:R-:W-:Y:S05]  /*d570*/  @!P1 NANOSLEEP.SYNCS 0x989680 ;  /* 0x009896800000995d */ /* 0x002fea0003900000 */
[----:B------:R-:W1:Y:S02]  /*d580*/  @!P1 SYNCS.PHASECHK.TRANS64 P1, [R3+URZ+0x2a840], R2 ;  /* 0x02a84002030095a7 */ /* 0x000e64000802007f */
[----:B-1----:R-:W-:Y:S05]  /*d590*/  @!P1 BRA `(.L_x_83) ;  /* 0xfffffffc00f09947 */ /* 0x002fea000383ffff */
[----:B------:R-:W-:Y:S05]  /*d5a0*/  BRA `(.L_x_178) ;  /* 0xffffffcc00fc7947 */ /* 0x000fea000383ffff */
.L_x_85:
[----:B-1----:R1:W2:Y:S02]  /*d5b0*/  SYNCS.PHASECHK.TRANS64.TRYWAIT P1, [R5+URZ+0x2a840], R0 ;  /* 0x02a84000050075a7 */ /* 0x0022a4000802017f */
[----:B--2---:R-:W-:Y:S05]  /*d5c0*/  @!P1 NANOSLEEP.SYNCS 0x989680 ;  /* 0x009896800000995d */ /* 0x004fea0003900000 */
[----:B------:R-:W2:Y:S02]  /*d5d0*/  @!P1 SYNCS.PHASECHK.TRANS64 P1, [R5+URZ+0x2a840], R0 ;  /* 0x02a84000050095a7 */ /* 0x000ea4000802007f */
[----:B--2---:R-:W-:Y:S05]  /*d5e0*/  @!P1 BRA `(.L_x_85) ;  /* 0xfffffffc00f09947 */ /* 0x004fea000383ffff */
[----:B------:R-:W-:Y:S05]  /*d5f0*/  BRA `(.L_x_179) ;  /* 0xffffffd000087947 */ /* 0x000fea000383ffff */
.L_x_87:
[----:B--2---:R2:W3:Y:S02]  /*d600*/  SYNCS.PHASECHK.TRANS64.TRYWAIT P1, [R3+URZ+0x2a860], R2 ;  /* 0x02a86002030075a7 */ /* 0x0044e4000802017f */
[----:B---3--:R-:W-:Y:S05]  /*d610*/  @!P1 NANOSLEEP.SYNCS 0x989680 ;  /* 0x009896800000995d */ /* 0x008fea0003900000 */
[----:B------:R-:W3:Y:S02]  /*d620*/  @!P1 SYNCS.PHASECHK.TRANS64 P1, [R3+URZ+0x2a860], R2 ;  /* 0x02a86002030095a7 */ /* 0x000ee4000802007f */
[----:B---3--:R-:W-:Y:S05]  /*d630*/  @!P1 BRA `(.L_x_87) ;  /* 0xfffffffc00f09947 */ /* 0x008fea000383ffff */
[----:B------:R-:W-:Y:S05]  /*d640*/  BRA `(.L_x_180) ;  /* 0xffffffd000047947 */ /* 0x000fea000383ffff */
.L_x_181:
[----:B------:R-:W-:-:S00]  /*d650*/  BRA `(.L_x_181) ;  /* 0xfffffffc00fc7947 */ /* 0x000fc0000383ffff */
[----:B------:R-:W-:-:S00]  /*d660*/  NOP ;  /* 0x0000000000007918 */ /* 0x000fc00000000000 */
        /* <DEDUP_REMOVED lines=9> */
.L_x_15521:


//--------------------- .text._ZN7cutlass13device_kernelIN5flash11enable_sm90INS1_16FlashAttnFwdSm90INS1_25CollectiveMainloopFwdSm90ILi2EN4cute5tupleIJNS5_1CILi1EEES8_S8_EEENS6_IJNS7_ILi128EEENS7_ILi96EEENS7_ILi192EEEEEELi128ENS_6half_tEfNS_4arch4Sm90ELb0ELb0ELb0ELb1ELb1ELb0ELb0ELb1ELb1ELb1ELb0ELb0EEENS1_21CollectiveEpilogueFwdINS6_IJSA_SA_SB_EEES9_SE_SG_Li256ELb1ELb1ELb0ELb0EEENS1_36VarlenDynamicPersistentTileSchedulerILi128ELi96ELi256ELi128ELb0ELb1ELb1ELb0ELb1ELb1EEEEEEEEEvNT_6ParamsE --------------------------
	.section	.text._ZN7cutlass13device_kernelIN5flash11enable_sm90INS1_16FlashAttnFwdSm90INS1_25CollectiveMainloopFwdSm90ILi2EN4cute5tupleIJNS5_1CILi1EEES8_S8_EEENS6_IJNS7_ILi128EEENS7_ILi96EEENS7_ILi192EEEEEELi128ENS_6half_tEfNS_4arch4Sm90ELb0ELb0ELb0ELb1ELb1ELb0ELb0ELb1ELb1ELb1ELb0ELb0EEENS1_21CollectiveEpilogueFwdINS6_IJSA_SA_SB_EEES9_SE_SG_Li256ELb1ELb1ELb0ELb0EEENS1_36VarlenDynamicPersistentTileSchedulerILi128ELi96ELi256ELi128ELb0ELb1ELb1ELb0ELb1ELb1EEEEEEEEEvNT_6ParamsE,"ax",@progbits
	.align	128
.text._ZN7cutlass13device_kernelIN5flash11enable_sm90INS1_16FlashAttnFwdSm90INS1_25CollectiveMainloopFwdSm90ILi2EN4cute5tupleIJNS5_1CILi1EEES8_S8_EEENS6_IJNS7_ILi128EEENS7_ILi96EEENS7_ILi192EEEEEELi128ENS_6half_tEfNS_4arch4Sm90ELb0ELb0ELb0ELb1ELb1ELb0ELb0ELb1ELb1ELb1ELb0ELb0EEENS1_21CollectiveEpilogueFwdINS6_IJSA_SA_SB_EEES9_SE_SG_Li256ELb1ELb1ELb0ELb0EEENS1_36VarlenDynamicPersistentTileSchedulerILi128ELi96ELi256ELi128ELb0ELb1ELb1ELb0ELb1ELb1EEEEEEEEEvNT_6ParamsE:
        .type           _ZN7cutlass13device_kernelIN5flash11enable_sm90INS1_16FlashAttnFwdSm90INS1_25CollectiveMainloopFwdSm90ILi2EN4cute5tupleIJNS5_1CILi1EEES8_S8_EEENS6_IJNS7_ILi128EEENS7_ILi96EEENS7_ILi192EEEEEELi128ENS_6half_tEfNS_4arch4Sm90ELb0ELb0ELb0ELb1ELb1ELb0ELb0ELb1ELb1ELb1ELb0ELb0EEENS1_21CollectiveEpilogueFwdINS6_IJSA_SA_SB_EEES9_SE_SG_Li256ELb1ELb1ELb0ELb0EEENS1_36VarlenDynamicPersistentTileSchedulerILi128ELi96ELi256ELi128ELb0ELb1ELb1ELb0ELb1ELb1EEEEEEEEEvNT_6ParamsE,@function
        .size           _ZN7cutlass13device_kernelIN5flash11enable_sm90INS1_16FlashAttnFwdSm90INS1_25CollectiveMainloopFwdSm90ILi2EN4cute5tupleIJNS5_1CILi1EEES8_S8_EEENS6_IJNS7_ILi128EEENS7_ILi96EEENS7_ILi192EEEEEELi128ENS_6half_tEfNS_4arch4Sm90ELb0ELb0ELb0ELb1ELb1ELb0ELb0ELb1ELb1ELb1ELb0ELb0EEENS1_21CollectiveEpilogueFwdINS6_IJSA_SA_SB_EEES9_SE_SG_Li256ELb1ELb1ELb0ELb0EEENS1_36VarlenDynamicPersistentTileSchedulerILi128ELi96ELi256ELi128ELb0ELb1ELb1ELb0ELb1ELb1EEEEEEEEEvNT_6ParamsE,(.L_x_15522 - _ZN7cutlass13device_kernelIN5flash11enable_sm90INS1_16FlashAttnFwdSm90INS1_25CollectiveMainloopFwdSm90ILi2EN4cute5tupleIJNS5_1CILi1EEES8_S8_EEENS6_IJNS7_ILi128EEENS7_ILi96EEENS7_ILi192EEEEEELi128ENS_6half_tEfNS_4arch4Sm90ELb0ELb0ELb0ELb1ELb1ELb0ELb0ELb1ELb1ELb1ELb0ELb0EEENS1_21CollectiveEpilogueFwdINS6_IJSA_SA_SB_EEES9_SE_SG_Li256ELb1ELb1ELb0ELb0EEENS1_36VarlenDynamicPersistentTileSchedulerILi128ELi96ELi256ELi128ELb0ELb1ELb1ELb0ELb1ELb1EEEEEEEEEvNT_6ParamsE)
        .other          _ZN7cutlass13device_kernelIN5flash11enable_sm90INS1_16FlashAttnFwdSm90INS1_25CollectiveMainloopFwdSm90ILi2EN4cute5tupleIJNS5_1CILi1EEES8_S8_EEENS6_IJNS7_ILi128EEENS7_ILi96EEENS7_ILi192EEEEEELi128ENS_6half_tEfNS_4arch4Sm90ELb0ELb0ELb0ELb1ELb1ELb0ELb0ELb1ELb1ELb1ELb0ELb0EEENS1_21CollectiveEpilogueFwdINS6_IJSA_SA_SB_EEES9_SE_SG_Li256ELb1ELb1ELb0ELb0EEENS1_36VarlenDynamicPersistentTileSchedulerILi128ELi96ELi256ELi128ELb0ELb1ELb1ELb0ELb1ELb1EEEEEEEEEvNT_6ParamsE,@"STO_CUDA_ENTRY STV_DEFAULT"
_ZN7cutlass13device_kernelIN5flash11enable_sm90INS1_16FlashAttnFwdSm90INS1_25CollectiveMainloopFwdSm90ILi2EN4cute5tupleIJNS5_1CILi1EEES8_S8_EEENS6_IJNS7_ILi128EEENS7_ILi96EEENS7_ILi192EEEEEELi128ENS_6half_tEfNS_4arch4Sm90ELb0ELb0ELb0ELb1ELb1ELb0ELb0ELb1ELb1ELb1ELb0ELb0EEENS1_21CollectiveEpilogueFwdINS6_IJSA_SA_SB_EEES9_SE_SG_Li256ELb1ELb1ELb0ELb0EEENS1_36VarlenDynamicPersistentTileSchedulerILi128ELi96ELi256ELi128ELb0ELb1ELb1ELb0ELb1ELb1EEEEEEEEEvNT_6ParamsE:
        /* <DEDUP_REMOVED lines=45> */
.L_x_182:
        /* <DEDUP_REMOVED lines=22> */
.L_x_183:
        /* <DEDUP_REMOVED lines=18> */
.L_x_184:
        /* <DEDUP_REMOVED lines=22> */
.L_x_185:
        /* <DEDUP_REMOVED lines=22> */
.L_x_186:
[----:B------:R-:W-:Y:S01]  /*0810*/  ISETP.NE.AND P0, PT, R2, RZ, PT ;  /* 0x000000ff0200720c */ /* 0x000fe20003f05270 */
[----:B------:R-:W-:Y:S01]  /*0820*/  IMAD.MOV.U32 R2, RZ, RZ, 0x1 ;  /* 0x00000001ff027424 */ /* 0x000fe200078e00ff */
[----:B------:R-:W-:Y:S01]  /*0830*/  NOP ;  /* 0x0000000000007918 */ /* 0x000fe20000000000 */
[----:B------:R-:W-:-:S03]  /*0840*/  ULDC.64 UR56, c[0x0][0x208] ;  /* 0x0000820000387ab9 */ /* 0x000fc60000000a00 */
[----:B------:R-:W-:-:S05]  /*0850*/  SEL R2, R2, 0x2, !P0 ;  /* 0x0000000202027807 */ /* 0x000fca0004000000 */
[----:B------:R0:W-:Y:S02]  /*0860*/  STL [R1+0x4], R2 ;  /* 0x0000040201007387 */ /* 0x0001e40000100800 */
[----:B01234-:R-:W-:Y:S06]  /*0870*/  BAR.SYNC.DEFER_BLOCKING 0x0 ;  /* 0x0000000000007b1d */ /* 0x01ffec0000010000 */
[----:B------:R-:W-:Y:S05]  /*0880*/  @!P0 BRA `(.L_x_187) ;  /* 0x0000007400408947 */ /* 0x000fea0003800000 */
.L_x_188:
[----:B------:R-:W-:-:S08]  /*0890*/  NOP ;  /* 0x0000000000007918 */ /* 0x000fd00000000000 */
[----:B------:R-:W0:Y:S02]  /*08a0*/  USETMAXREG.TRY_ALLOC.CTAPOOL UP0, 0xe8 ;  /* 0x000000e8000079c8 */ /* 0x000e240008000600 */
[----:B0-----:R-:W-:-:S13]  /*08b0*/  PLOP3.LUT P0, PT, PT, PT, UP0, 0x80, 0x0 ;  /* 0x000000000000781c */ /* 0x001fda0003f0f008 */
[----:B------:R-:W-:Y:S05]  /*08c0*/  @!P0 BRA `(.L_x_188) ;  /* 0xfffffffc00f08947 */ /* 0x000fea000383ffff */
[----:B------:R-:W0:Y:S08]  /*08d0*/  S2UR UR5, SR_CgaCtaId ;  /* 0x00000000000579c3 */ /* 0x000e300000008800 */
[----:B------:R-:W-:Y:S06]  /*08e0*/  BAR.ARV 0x8, 0x180 ;  /* 0x0206000000007b1d */ /* 0x000fec0000002000 */
[----:B------:R-:W-:-:S02]  /*08f0*/  UMOV UR4, 0x400 ;  /* 0x0000040000047882 */ /* 0x000fc40000000000 */
[----:B------:R-:W-:Y:S01]  /*0900*/  BAR.SYNC.DEFER_BLOCKING 0x5, 0x180 ;  /* 0x0146000000007b1d */ /* 0x000fe20000010000 */
[----:B0-----:R-:W-:-:S09]  /*0910*/  ULEA UR4, UR5, UR4, 0x18 ;  /* 0x0000000405047291 */ /* 0x001fd2000f8ec03f */
[----:B------:R-:W0:Y:S01]  /*0920*/  LDS.128 R48, [UR4+0x2a8d0] ;  /* 0x02a8d004ff307984 */ /* 0x000e220008000c00 */
[----:B------:R-:W-:Y:S01]  /*0930*/  ULDC UR4, c[0x0][0xc3c] ;  /* 0x00030f0000047ab9 */ /* 0x000fe20000000800 */
[----:B------:R-:W-:Y:S06]  /*0940*/  BAR.ARV 0x4, 0x180 ;  /* 0x0106000000007b1d */ /* 0x000fec0000002000 */
[----:B0-----:R-:W-:-:S13]  /*0950*/  ISETP.GE.AND P0, PT, R51, UR4, PT ;  /* 0x0000000433007c0c */ /* 0x001fda000bf06270 */
[----:B------:R-:W-:Y:S05]  /*0960*/  @P0 EXIT ;  /* 0x000000000000094d */ /* 0x000fea0003800000 */
[----:B------:R-:W2:Y:S01]  /*0970*/  LDL.LU R10, [R1+0x4] ;  /* 0x00000400010a7983 */ /* 0x000ea20000300800 */
[----:B------:R-:W0:Y:S02]  /*0980*/  S2R R0, SR_TID.X ;  /* 0x0000000000007919 */ /* 0x000e240000002100 */
[----:B0-----:R-:W-:-:S05]  /*0990*/  VIADD R171, R0, 0xffffff80 ;  /* 0xffffff8000ab7836 */ /* 0x001fca0000000000 */
[----:B------:R-:W-:-:S04]  /*09a0*/  SHF.R.S32.HI R0, RZ, 0x1f, R171 ;  /* 0x0000001fff007819 */ /* 0x000fc800000114ab */
[----:B------:R-:W-:-:S04]  /*09b0*/  LEA.HI R3, R0, R171, RZ, 0x7 ;  /* 0x000000ab00037211 */ /* 0x000fc800078f38ff */
[----:B------:R-:W-:Y:S02]  /*09c0*/  LOP3.LUT R2, R3, 0xffffff80, RZ, 0xc0, !PT ;  /* 0xffffff8003027812 */ /* 0x000fe400078ec0ff */
[----:B------:R-:W-:-:S03]  /*09d0*/  LEA.HI R4, R0, R171, RZ, 0x5 ;  /* 0x000000ab00047211 */ /* 0x000fc600078f28ff */
[----:B------:R-:W-:Y:S01]  /*09e0*/  IMAD.IADD R163, R171, 0x1, -R2 ;  /* 0x00000001aba37824 */ /* 0x000fe200078e0a02 */
[----:B------:R-:W-:Y:S01]  /*09f0*/  LEA.HI R2, R0, R171, RZ, 0x4 ;  /* 0x000000ab00027211 */ /* 0x000fe200078f20ff */
[----:B------:R-:W-:-:S03]  /*0a00*/  IMAD.SHL.U32 R6, R4, 0x20, RZ ;  /* 0x0000002004067824 */ /* 0x000fc600078e00ff */
[----:B------:R-:W-:Y:S02]  /*0a10*/  SHF.R.S32.HI R5, RZ, 0x4, R2 ;  /* 0x00000004ff057819 */ /* 0x000fe40000011402 */
[----:B------:R-:W-:Y:S02]  /*0a20*/  SHF.R.S32.HI R8, RZ, 0x1f, R163 ;  /* 0x0000001fff087819 */ /* 0x000fe400000114a3 */
[C---:B------:R-:W-:Y:S02]  /*0a30*/  LOP3.LUT R4, R2.reuse, 0x3fffff0, RZ, 0xc0, !PT ;  /* 0x03fffff002047812 */ /* 0x040fe400078ec0ff */
[----:B------:R-:W-:Y:S02]  /*0a40*/  LEA.HI R2, R2, R5, RZ, 0x1 ;  /* 0x0000000502027211 */ /* 0x000fe400078f08ff */
[----:B------:R-:W-:Y:S02]  /*0a50*/  LEA.HI R9, R8, R163, RZ, 0x2 ;  /* 0x000000a308097211 */ /* 0x000fe400078f10ff */
[----:B------:R-:W-:-:S02]  /*0a60*/  LOP3.LUT R7, R6, 0xfffffc00, RZ, 0xc0, !PT ;  /* 0xfffffc0006077812 */ /* 0x000fc400078ec0ff */
[----:B------:R-:W-:Y:S02]  /*0a70*/  IADD3 R4, R171, -R4, RZ ;  /* 0x80000004ab047210 */ /* 0x000fe40007ffe0ff */
[----:B------:R-:W-:Y:S02]  /*0a80*/  LOP3.LUT R2, R2, 0x1ffffffe, RZ, 0xc0, !PT ;  /* 0x1ffffffe02027812 */ /* 0x000fe400078ec0ff */
[----:B------:R-:W-:Y:S01]  /*0a90*/  SHF.R.S32.HI R6, RZ, 0x2, R9 ;  /* 0x00000002ff067819 */ /* 0x000fe20000011409 */
[----:B------:R-:W-:Y:S01]  /*0aa0*/  IMAD R7, R4, 0x40, R7 ;  /* 0x0000004004077824 */ /* 0x000fe200078e0207 */
[----:B------:R-:W-:Y:S02]  /*0ab0*/  SHF.R.S32.HI R11, RZ, 0x1f, R9 ;  /* 0x0000001fff0b7819 */ /* 0x000fe40000011409 */
[----:B------:R-:W-:Y:S01]  /*0ac0*/  LEA.HI R4, R0, R171, RZ, 0x2 ;  /* 0x000000ab00047211 */ /* 0x000fe200078f10ff */
[----:B------:R-:W-:Y:S01]  /*0ad0*/  IMAD.IADD R2, R5, 0x1, -R2 ;  /* 0x0000000105027824 */ /* 0x000fe200078e0a02 */
[----:B------:R-:W-:-:S02]  /*0ae0*/  LEA.HI R11, R11, R6, RZ, 0x3 ;  /* 0x000000060b0b7211 */ /* 0x000fc400078f18ff */
[----:B------:R-:W-:Y:S02]  /*0af0*/  SHF.R.S32.HI R164, RZ, 0x7, R3 ;  /* 0x00000007ffa47819 */ /* 0x000fe40000011403 */
[----:B------:R-:W-:Y:S02]  /*0b00*/  LEA.HI R0, R0, R171, RZ, 0x3 ;  /* 0x000000ab00007211 */ /* 0x000fe400078f18ff */
[----:B------:R-:W-:Y:S01]  /*0b10*/  LOP3.LUT R4, R4, 0xfffffffc, RZ, 0xc0, !PT ;  /* 0xfffffffc04047812 */ /* 0x000fe200078ec0ff */
[----:B------:R-:W-:Y:S01]  /*0b20*/  IMAD R168, R2, 0x8, R7 ;  /* 0x0000000802a87824 */ /* 0x000fe200078e0207 */
[----:B------:R-:W-:Y:S02]  /*0b30*/  LOP3.LUT R11, R11, 0xfffffff8, RZ, 0xc0, !PT ;  /* 0xfffffff80b0b7812 */ /* 0x000fe400078ec0ff */
[----:B------:R-:W-:Y:S02]  /*0b40*/  LEA.HI R8, R8, R163, RZ, 0x5 ;  /* 0x000000a308087211 */ /* 0x000fe400078f28ff */
[----:B------:R-:W-:-:S02]  /*0b50*/  LEA.HI R3, R3, R164, RZ, 0x1 ;  /* 0x000000a403037211 */ /* 0x000fc400078f08ff */
[----:B------:R-:W-:Y:S02]  /*0b60*/  LOP3.LUT R2, R0, 0xfffffff8, RZ, 0xc0, !PT ;  /* 0xfffffff800027812 */ /* 0x000fe400078ec0ff */
[----:B------:R-:W-:Y:S01]  /*0b70*/  IADD3 R4, R171, -R4, RZ ;  /* 0x80000004ab047210 */ /* 0x000fe20007ffe0ff */
[----:B------:R-:W-:Y:S01]  /*0b80*/  IMAD.IADD R11, R6, 0x1, -R11 ;  /* 0x00000001060b7824 */ /* 0x000fe200078e0a0b */
[----:B------:R-:W-:Y:S02]  /*0b90*/  SHF.R.S32.HI R8, RZ, 0x5, R8 ;  /* 0x00000005ff087819 */ /* 0x000fe40000011408 */
[----:B------:R-:W-:Y:S01]  /*0ba0*/  LOP3.LUT R3, R3, 0x3fffffe, RZ, 0xc0, !PT ;  /* 0x03fffffe03037812 */ /* 0x000fe200078ec0ff */
[----:B------:R-:W-:Y:S01]  /*0bb0*/  IMAD.IADD R19, R171, 0x1, -R2 ;  /* 0x00000001ab137824 */ /* 0x000fe200078e0a02 */
[----:B------:R-:W-:Y:S01]  /*0bc0*/  LEA.HI R5, R4, R4, RZ, 0x1 ;  /* 0x0000000404057211 */ /* 0x000fe200078f08ff */
[----:B------:R-:W-:Y:S01]  /*0bd0*/  IMAD R8, R8, 0x10, R11 ;  /* 0x0000001008087824 */ /* 0x000fe200078e020b */
[----:B------:R-:W-:Y:S01]  /*0be0*/  LOP3.LUT R6, R9, 0x7ffffffc, RZ, 0xc0, !PT ;  /* 0x7ffffffc09067812 */ /* 0x000fe200078ec0ff */
[----:B------:R-:W-:Y:S01]  /*0bf0*/  IMAD.IADD R3, R164, 0x1, -R3 ;  /* 0x00000001a4037824 */ /* 0x000fe200078e0a03 */
[----:B------:R-:W-:Y:S01]  /*0c00*/  LOP3.LUT R5, R5, 0x1ffffffe, RZ, 0xc0, !PT ;  /* 0x1ffffffe05057812 */ /* 0x000fe200078ec0ff */
[----:B------:R-:W-:-:S02]  /*0c10*/  IMAD.SHL.U32 R2, R19, 0x8, RZ ;  /* 0x0000000813027824 */ /* 0x000fc400078e00ff */
[----:B------:R-:W-:Y:S01]  /*0c20*/  IMAD.MOV.U32 R167, RZ, RZ, -0x2 ;  /* 0xfffffffeffa77424 */ /* 0x000fe200078e00ff */
[----:B------:R-:W-:Y:S01]  /*0c30*/  LEA R165, R3, R8, 0x6 ;  /* 0x0000000803a57211 */ /* 0x000fe200078e30ff */
[----:B------:R-:W-:Y:S02]  /*0c40*/  VIADD R17, R2, 0x40 ;  /* 0x0000004002117836 */ /* 0x000fe40000000000 */
[----:B------:R-:W-:Y:S02]  /*0c50*/  IMAD.IADD R6, R163, 0x1, -R6 ;  /* 0x00000001a3067824 */ /* 0x000fe400078e0a06 */
[----:B------:R-:W-:Y:S01]  /*0c60*/  IMAD.IADD R166, R4, 0x1, -R5 ;  /* 0x0000000104a67824 */ /* 0x000fe200078e0a05 */
[----:B------:R-:W-:Y:S01]  /*0c70*/  SHF.R.S32.HI R161, RZ, 0x3, R0 ;  /* 0x00000003ffa17819 */ /* 0x000fe20000011400 */
[----:B------:R-:W-:Y:S01]  /*0c80*/  IMAD R167, R6, R167, 0x60 ;  /* 0x0000006006a77424 */ /* 0x000fe200078e02a7 */
[----:B------:R-:W-:Y:S01]  /*0c90*/  SHF.R.S32.HI R170, RZ, 0x1f, R2 ;  /* 0x0000001fffaa7819 */ /* 0x000fe20000011402 */
[----:B------:R-:W-:Y:S01]  /*0ca0*/  IMAD.MOV.U32 R162, RZ, RZ, RZ ;  /* 0x000000ffffa27224 */ /* 0x000fe200078e00ff */
[----:B------:R-:W-:Y:S01]  /*0cb0*/  SHF.R.S32.HI R169, RZ, 0x1f, R17 ;  /* 0x0000001fffa97819 */ /* 0x000fe20000011411 */
[----:B------:R-:W-:Y:S01]  /*0cc0*/  IMAD R166, R166, 0x8, R165 ;  /* 0x00000008a6a67824 */ /* 0x000fe200078e02a5 */
[----:B------:R-:W-:Y:S01]  /*0cd0*/  UMOV UR36, URZ ;  /* 0x0000003f00247c82 */ /* 0x000fe20008000000 */
[----:B------:R-:W-:Y:S01]  /*0ce0*/  UMOV UR37, URZ ;  /* 0x0000003f00257c82 */ /* 0x000fe20008000000 */
[----:B--2---:R-:W-:-:S07]  /*0cf0*/  LOP3.LUT R16, R10, 0x1, RZ, 0xfc, !PT ;  /* 0x000000010a107812 */ /* 0x004fce00078efcff */
.L_x_234:
[----:B0--34-:R-:W0:Y:S01]  /*0d00*/  LDC.64 R4, c[0x0][0xc88] ;  /* 0x00032200ff047b82 */ /* 0x019e220000000a00 */
[----:B------:R-:W-:Y:S01]  /*0d10*/  ULDC.64 UR4, c[0x0][0xa28] ;  /* 0x00028a0000047ab9 */ /* 0x000fe20000000a00 */
[----:B------:R-:W-:Y:S01]  /*0d20*/  IMAD.MOV.U32 R3, RZ, RZ, RZ ;  /* 0x000000ffff037224 */ /* 0x000fe200078e00ff */
[----:B------:R-:W-:Y:S01]  /*0d30*/  ULDC.64 UR6, c[0x0][0xa20] ;  /* 0x0002880000067ab9 */ /* 0x000fe20000000a00 */
[----:B0-----:R-:W-:-:S05]  /*0d40*/  IMAD.WIDE R4, R51, 0x4, R4 ;  /* 0x0000000433047825 */ /* 0x001fca00078e0204 */
[----:B--2---:R-:W2:Y:S01]  /*0d50*/  LDG.E R18, desc[UR56][R4.64] ;  /* 0x0000003804127981 */ /* 0x004ea2000c1e1900 */
[----:B------:R-:W-:-:S04]  /*0d60*/  ISETP.NE.U32.AND P0, PT, RZ, UR4, PT ;  /* 0x00000004ff007c0c */ /* 0x000fc8000bf05070 */
[----:B------:R-:W-:Y:S02]  /*0d70*/  ISETP.NE.AND.EX P0, PT, RZ, UR5, PT, P0 ;  /* 0x00000005ff007c0c */ /* 0x000fe4000bf05300 */
[----:B--2---:R-:W-:-:S11]  /*0d80*/  SHF.R.S32.HI R160, RZ, 0x1f, R18 ;  /* 0x0000001fffa07819 */ /* 0x004fd60000011412 */
[----:B------:R-:W-:-:S04]  /*0d90*/  @P0 LEA R6, P1, R18, UR4, 0x2 ;  /* 0x0000000412060c11 */ /* 0x000fc8000f8210ff */
[----:B------:R-:W-:Y:S01]  /*0da0*/  @P0 LEA.HI.X R7, R18, UR5, R160, 0x2, P1 ;  /* 0x0000000512070c11 */ /* 0x000fe200088f14a0 */
[----:B------:R-:W-:-:S04]  /*0db0*/  ULDC.64 UR4, c[0x0][0x418] ;  /* 0x0001060000047ab9 */ /* 0x000fc80000000a00 */
[----:B------:R0:W5:Y:S01]  /*0dc0*/  @P0 LDG.E R3, desc[UR56][R6.64] ;  /* 0x0000003806030981 */ /* 0x000162000c1e1900 */
[----:B------:R-:W-:Y:S01]  /*0dd0*/  ISETP.NE.U32.AND P0, PT, RZ, UR6, PT ;  /* 0x00000006ff007c0c */ /* 0x000fe2000bf05070 */
[----:B------:R-:W-:-:S03]  /*0de0*/  UISETP.NE.U32.AND UP0, UPT, UR4, URZ, UPT ;  /* 0x0000003f0400728c */ /* 0x000fc6000bf05070 */
[----:B------:R-:W-:Y:S01]  /*0df0*/  ISETP.NE.AND.EX P0, PT, RZ, UR7, PT, P0 ;  /* 0x00000007ff007c0c */ /* 0x000fe2000bf05300 */
[----:B------:R-:W-:Y:S01]  /*0e00*/  UISETP.NE.AND.EX UP0, UPT, UR5, URZ, UPT, UP0 ;  /* 0x0000003f0500728c */ /* 0x000fe2000bf05300 */
[----:B------:R-:W-:Y:S02]  /*0e10*/  ULDC UR4, c[0x0][0x424] ;  /* 0x0001090000047ab9 */ /* 0x000fe40000000800 */
[----:B------:R-:W-:Y:S01]  /*0e20*/  ULDC UR5, c[0x0][0x2f0] ;  /* 0x0000bc0000057ab9 */ /* 0x000fe20000000800 */
[----:B------:R-:W-:-:S04]  /*0e30*/  USEL UR4, UR4, 0x1, UP0 ;  /* 0x0000000104047887 */ /* 0x000fc80008000000 */
[----:B------:R-:W-:-:S04]  /*0e40*/  UIMAD UR4, UR4, UR5, URZ ;  /* 0x00000005040472a4 */ /* 0x000fc8000f8e023f */
[C---:B------:R-:W-:Y:S02]  /*0e50*/  @P0 LEA R4, P1, R18.reuse, UR6, 0x2 ;  /* 0x0000000612040c11 */ /* 0x040fe4000f8210ff */
[----:B------:R-:W-:Y:S02]  /*0e60*/  MOV R72, UR4 ;  /* 0x0000000400487c02 */ /* 0x000fe40008000f00 */
[----:B------:R-:W-:-:S05]  /*0e70*/  @P0 LEA.HI.X R5, R18, UR7, R160, 0x2, P1 ;  /* 0x0000000712050c11 */ /* 0x000fca00088f14a0 */
[----:B------:R0:W5:Y:S01]  /*0e80*/  @P0 LDG.E R72, desc[UR56][R4.64] ;  /* 0x0000003804480981 */ /* 0x000162000c1e1900 */
[----:B------:R-:W-:Y:S05]  /*0e90*/  @P0 BRA `(.L_x_189) ;  /* 0x0000000000240947 */ /* 0x000fea0003800000 */
[----:B------:R-:W-:Y:S02]  /*0ea0*/  ULDC.64 UR4, c[0x0][0xa08] ;  /* 0x0002820000047ab9 */ /* 0x000fe40000000a00 */
[----:B------:R-:W-:-:S04]  /*0eb0*/  ISETP.NE.U32.AND P0, PT, RZ, UR4, PT ;  /* 0x00000004ff007c0c */ /* 0x000fc8000bf05070 */
[----:B------:R-:W-:-:S13]  /*0ec0*/  ISETP.NE.AND.EX P0, PT, RZ, UR5, PT, P0 ;  /* 0x00000005ff007c0c */ /* 0x000fda000bf05300 */
[----:B------:R-:W-:Y:S05]  /*0ed0*/  @!P0 BRA `(.L_x_189) ;  /* 0x0000000000148947 */ /* 0x000fea0003800000 */
[----:B0-----:R-:W0:Y:S02]  /*0ee0*/  LDC.64 R4, c[0x0][0xa08] ;  /* 0x00028200ff047b82 */ /* 0x001e240000000a00 */
[----:B0-----:R-:W-:-:S05]  /*0ef0*/  IMAD.WIDE R4, R18, 0x4, R4 ;  /* 0x0000000412047825 */ /* 0x001fca00078e0204 */
[----:B-----5:R-:W2:Y:S04]  /*0f00*/  LDG.E R72, desc[UR56][R4.64] ;  /* 0x0000003804487981 */ /* 0x020ea8000c1e1900 */
[----:B------:R-:W2:Y:S02]  /*0f10*/  LDG.E R7, desc[UR56][R4.64+0x4] ;  /* 0x0000043804077981 */ /* 0x000ea4000c1e1900 */
[----:B--2---:R-:W-:-:S07]  /*0f20*/  IMAD.IADD R72, R7, 0x1, -R72 ;  /* 0x0000000107487824 */ /* 0x004fce00078e0a48 */
.L_x_189:
[----:B-----5:R-:W-:Y:S01]  /*0f30*/  IMAD.IADD R72, R72, 0x1, -R3 ;  /* 0x0000000148487824 */ /* 0x020fe200078e0a03 */
[----:B------:R-:W-:Y:S01]  /*0f40*/  PLOP3.LUT P0, PT, PT, PT, PT, 0x80, 0x0 ;  /* 0x000000000000781c */ /* 0x000fe20003f0f070 */
[----:B------:R-:W-:Y:S01]  /*0f50*/  IMAD.MOV.U32 R23, RZ, RZ, R49 ;  /* 0x000000ffff177224 */ /* 0x000fe200078e0031 */
[----:B------:R-:W-:Y:S01]  /*0f60*/  CS2R R20, SRZ ;  /* 0x0000000000147805 */ /* 0x000fe2000001ff00 */
[C---:B------:R-:W-:Y:S01]  /*0f70*/  VIADD R0, R72.reuse, 0x5f ;  /* 0x0000005f48007836 */ /* 0x040fe20000000000 */
[----:B------:R-:W-:Y:S01]  /*0f80*/  ISETP.GE.AND P1, PT, R72, 0x1, PT ;  /* 0x000000014800780c */ /* 0x000fe20003f26270 */
[----:B------:R-:W-:Y:S01]  /*0f90*/  IMAD.MOV.U32 R22, RZ, RZ, R50 ;  /* 0x000000ffff167224 */ /* 0x000fe200078e0032 */
[----:B------:R-:W-:Y:S01]  /*0fa0*/  CS2R R86, SRZ ;  /* 0x0000000000567805 */ /* 0x000fe2000001ff00 */
[----:B------:R-:W-:Y:S01]  /*0fb0*/  IMAD.HI R0, R0, 0x2aaaaaab, RZ ;  /* 0x2aaaaaab00007827 */ /* 0x000fe200078e02ff */
[----:B------:R-:W-:Y:S02]  /*0fc0*/  CS2R R84, SRZ ;  /* 0x0000000000547805 */ /* 0x000fe4000001ff00 */
[----:B------:R-:W-:-:S02]  /*0fd0*/  CS2R R82, SRZ ;  /* 0x0000000000527805 */ /* 0x000fc4000001ff00 */
[----:B------:R-:W-:Y:S02]  /*0fe0*/  CS2R R80, SRZ ;  /* 0x0000000000507805 */ /* 0x000fe4000001ff00 */
[----:B------:R-:W-:Y:S02]  /*0ff0*/  CS2R R78, SRZ ;  /* 0x00000000004e7805 */ /* 0x000fe4000001ff00 */
[----:B------:R-:W-:Y:S02]  /*1000*/  SHF.R.U32.HI R3, RZ, 0x1f, R0 ;  /* 0x0000001fff037819 */ /* 0x000fe40000011600 */
[----:B------:R-:W-:Y:S02]  /*1010*/  CS2R R76, SRZ ;  /* 0x00000000004c7805 */ /* 0x000fe4000001ff00 */
[----:B------:R-:W-:Y:S02]  /*1020*/  CS2R R74, SRZ ;  /* 0x00000000004a7805 */ /* 0x000fe4000001ff00 */
[----:B------:R-:W-:-:S02]  /*1030*/  MOV R73, RZ ;  /* 0x000000ff00497202 */ /* 0x000fc40000000f00 */
[----:B------:R-:W-:Y:S02]  /*1040*/  CS2R R32, SRZ ;  /* 0x0000000000207805 */ /* 0x000fe4000001ff00 */
[----:B------:R-:W-:Y:S02]  /*1050*/  LEA.HI.SX32 R88, R0, R3, 0x1c ;  /* 0x0000000300587211 */ /* 0x000fe400078fe2ff */
        /* <DEDUP_REMOVED lines=9> */
[----:B------:R-:W-:Y:S01]  /*10f0*/  CS2R R52, SRZ ;  /* 0x0000000000347805 */ /* 0x000fe2000001ff00 */
[----:B------:R-:W-:Y:S01]  /*1100*/  IMAD.MOV.U32 R3, RZ, RZ, RZ ;  /* 0x000000ffff037224 */ /* 0x000fe200078e00ff */
        /* <DEDUP_REMOVED lines=8> */
[----:B------:R-:W-:Y:S01]  /*1190*/  CS2R R92, SRZ ;  /* 0x00000000005c7805 */ /* 0x000fe2000001ff00 */
[----:B------:R-:W-:Y:S01]  /*11a0*/  IMAD.MOV.U32 R89, RZ, RZ, RZ ;  /* 0x000000ffff597224 */ /* 0x000fe200078e00ff */
[----:B------:R-:W-:Y:S02]  /*11b0*/  CS2R R94, SRZ ;  /* 0x00000000005e7805 */ /* 0x000fe4000001ff00 */
[----:B0-----:R-:W-:Y:S01]  /*11c0*/  CS2R R6, SRZ ;  /* 0x0000000000067805 */ /* 0x001fe2000001ff00 */
[----:B------:R-:W-:Y:S02]  /*11d0*/  IMAD.MOV.U32 R8, RZ, RZ, RZ ;  /* 0x000000ffff087224 */ /* 0x000fe400078e00ff */
[----:B------:R-:W-:Y:S02]  /*11e0*/  IMAD.MOV.U32 R10, RZ, RZ, RZ ;  /* 0x000000ffff0a7224 */ /* 0x000fe400078e00ff */
[----:B------:R-:W-:Y:S01]  /*11f0*/  IMAD.MOV.U32 R12, RZ, RZ, RZ ;  /* 0x000000ffff0c7224 */ /* 0x000fe200078e00ff */
[----:B------:R-:W-:Y:S06]  /*1200*/  @!P1 BRA `(.L_x_190) ;  /* 0x0000004800f49947 */ /* 0x000fec0003800000 */
[----:B------:R-:W0:Y:S01]  /*1210*/  SHFL.IDX PT, R0, R164, RZ, 0x1f ;  /* 0x00001fffa4007589 */ /* 0x000e2200000e0000 */
[----:B------:R-:W1:Y:S01]  /*1220*/  S2UR UR39, SR_CgaCtaId ;  /* 0x00000000002779c3 */ /* 0x000e620000008800 */
[----:B------:R-:W-:Y:S01]  /*1230*/  UMOV UR6, 0x400 ;  /* 0x0000040000067882 */ /* 0x000fe20000000000 */
[----:B0-----:R-:W-:Y:S01]  /*1240*/  R2UR UR4, R0 ;  /* 0x00000000000472ca */ /* 0x001fe200000e0000 */
[----:B-1----:R-:W-:-:S04]  /*1250*/  ULEA UR38, UR39, UR6, 0x18 ;  /* 0x0000000627267291 */ /* 0x002fc8000f8ec03f */
[----:B------:R-:W-:-:S04]  /*1260*/  UIADD3 UR6, UR38, 0xc400, URZ ;  /* 0x0000c40026067890 */ /* 0x000fc8000fffe03f */
[----:B------:R-:W-:-:S04]  /*1270*/  ULOP3.LUT UP0, URZ, UR6, 0x1bf, URZ, 0xc0, !UPT ;  /* 0x000001bf063f7892 */ /* 0x000fc8000f80c03f */
[----:B------:R-:W-:Y:S02]  /*1280*/  ULEA.HI UR5, UR4, UR4, URZ, 0x1 ;  /* 0x0000000404057291 */ /* 0x000fe4000f8f083f */
[----:B------:R-:W-:Y:S02]  /*1290*/  PLOP3.LUT P0, PT, PT, PT, UP0, 0x80, 0x0 ;  /* 0x000000000000781c */ /* 0x000fe40003f0f008 */
[----:B------:R-:W-:-:S04]  /*12a0*/  ULOP3.LUT UR5, UR5, 0x1e, URZ, 0xc0, !UPT ;  /* 0x0000001e05057892 */ /* 0x000fc8000f8ec03f */
[----:B------:R-:W-:-:S04]  /*12b0*/  UIADD3 UR5, UR4, -UR5, URZ ;  /* 0x8000000504057290 */ /* 0x000fc8000fffe03f */
[----:B------:R-:W-:-:S04]  /*12c0*/  ULEA UR5, UR5, UR6, 0xd ;  /* 0x0000000605057291 */ /* 0x000fc8000f8e683f */
[----:B------:R-:W-:-:S04]  /*12d0*/  USHF.R.U32.HI UR5, URZ, 0x4, UR5 ;  /* 0x000000043f057899 */ /* 0x000fc80008011605 */
[----:B------:R-:W-:Y:S01]  /*12e0*/  ULOP3.LUT UR52, UR5, 0x3fff, URZ, 0xc0, !UPT ;  /* 0x00003fff05347892 */ /* 0x000fe2000f8ec03f */
[----:B------:R-:W-:Y:S11]  /*12f0*/  @!P0 BRA `(.L_x_191) ;  /* 0x0000000000408947 */ /* 0x000ff60003800000 */
[----:B------:R-:W-:Y:S01]  /*1300*/  MOV R0, 0x0 ;  /* 0x0000000000007802 */ /* 0x000fe20000000f00 */
[----:B------:R-:W-:Y:S01]  /*1310*/  ULDC.64 UR4, c[0x4][0xf0] ;  /* 0x01003c0000047ab9 */ /* 0x000fe20000000a00 */
[----:B------:R-:W-:Y:S01]  /*1320*/  ULDC.64 UR6, c[0x4][0x38] ;  /* 0x01000e0000067ab9 */ /* 0x000fe20000000a00 */
[----:B------:R-:W-:Y:S01]  /*1330*/  MOV R4, UR4 ;  /* 0x0000000400047c02 */ /* 0x000fe20008000f00 */
[----:B------:R0:W1:Y:S01]  /*1340*/  LDC.64 R14, c[0x4][R0] ;  /* 0x01000000000e7b82 */ /* 0x0000620000000a00 */
[----:B------:R-:W-:Y:S01]  /*1350*/  IMAD.U32 R5, RZ, RZ, UR5 ;  /* 0x00000005ff057e24 */ /* 0x000fe2000f8e00ff */
[----:B------:R-:W-:Y:S01]  /*1360*/  ULDC.64 UR4, c[0x4][0xf8] ;  /* 0x01003e0000047ab9 */ /* 0x000fe20000000a00 */
[----:B------:R-:W-:Y:S01]  /*1370*/  IMAD.U32 R10, RZ, RZ, UR6 ;  /* 0x00000006ff0a7e24 */ /* 0x000fe2000f8e00ff */
[----:B------:R-:W-:Y:S01]  /*1380*/  MOV R8, 0x70 ;  /* 0x0000007000087802 */ /* 0x000fe20000000f00 */
[----:B------:R-:W-:Y:S02]  /*1390*/  IMAD.U32 R6, RZ, RZ, UR4 ;  /* 0x00000004ff067e24 */ /* 0x000fe4000f8e00ff */
[----:B------:R-:W-:-:S02]  /*13a0*/  IMAD.U32 R7, RZ, RZ, UR5 ;  /* 0x00000005ff077e24 */ /* 0x000fc4000f8e00ff */
[----:B------:R-:W-:Y:S02]  /*13b0*/  IMAD.U32 R11, RZ, RZ, UR7 ;  /* 0x00000007ff0b7e24 */ /* 0x000fe4000f8e00ff */
[----:B------:R-:W-:Y:S02]  /*13c0*/  IMAD.MOV.U32 R12, RZ, RZ, 0x1 ;  /* 0x00000001ff0c7424 */ /* 0x000fe400078e00ff */
[----:B0-----:R-:W-:-:S07]  /*13d0*/  IMAD.MOV.U32 R13, RZ, RZ, RZ ;  /* 0x000000ffff0d7224 */ /* 0x001fce00078e00ff */
[----:B------:R-:W-:-:S07]  /*13e0*/  LEPC R20, `(.L_x_191) ;  /* 0x000000001014794e */ /* 0x000fce0000000000 */
[----:B-1----:R-:W-:Y:S05]  /*13f0*/  CALL.ABS.NOINC R14 ;  /* 0x000000000e007343 */ /* 0x002fea0003c00000 */
.L_x_191:
[----:B------:R-:W-:Y:S02]  /*1400*/  LEA.HI R0, R162, R162, RZ, 0x1 ;  /* 0x000000a2a2007211 */ /* 0x000fe400078f08ff */
[----:B------:R-:W-:Y:S02]  /*1410*/  ISETP.NE.AND P0, PT, R16, 0x3, PT ;  /* 0x000000031000780c */ /* 0x000fe40003f05270 */
[----:B------:R-:W-:-:S05]  /*1420*/  LOP3.LUT R3, R0, 0xfffffffe, RZ, 0xc0, !PT ;  /* 0xfffffffe00037812 */ /* 0x000fca00078ec0ff */
[----:B------:R-:W-:-:S05]  /*1430*/  IMAD.IADD R0, R162, 0x1, -R3 ;  /* 0x00000001a2007824 */ /* 0x000fca00078e0a03 */
[----:B------:R-:W-:-:S04]  /*1440*/  SHF.L.U32 R0, R0, 0x1f, RZ ;  /* 0x0000001f00007819 */ /* 0x000fc800000006ff */
[----:B------:R-:W0:Y:S02]  /*1450*/  SYNCS.PHASECHK.TRANS64.TRYWAIT P1, [UR38+0x2a800], R0 ;  /* 0x02a80000ff0075a7 */ /* 0x000e240008020166 */
[----:B0-----:R-:W-:Y:S05]  /*1460*/  @!P1 BRA `(.L_x_192) ;  /* 0x000000bc003c9947 */ /* 0x001fea0003800000 */
.L_x_321:
[----:B------:R-:W-:Y:S05]  /*1470*/  @!P0 BRA `(.L_x_193) ;  /* 0x0000000000048947 */ /* 0x000fea0003800000 */
[----:B------:R-:W-:Y:S01]  /*1480*/  BPT.TRAP 0x1 ;  /* 0x000000040000795c */ /* 0x000fe20000300000 */
.L_x_193:
[----:B------:R-:W-:Y:S02]  /*1490*/  IMAD.U32 R4, RZ, RZ, UR37 ;  /* 0x00000025ff047e24 */ /* 0x000fe4000f8e00ff */
[----:B0-----:R-:W-:-:S03]  /*14a0*/  IMAD.U32 R3, RZ, RZ, UR36 ;  /* 0x00000024ff037e24 */ /* 0x001fc6000f8e00ff */
[----:B------:R-:W-:Y:S02]  /*14b0*/  LEA R4, R4, UR38, 0x3 ;  /* 0x0000002604047c11 */ /* 0x000fe4000f8e18ff */
[----:B------:R-:W-:-:S04]  /*14c0*/  SHF.L.U32 R3, R3, 0x1f, RZ ;  /* 0x0000001f03037819 */ /* 0x000fc800000006ff */
[----:B------:R0:W1:Y:S01]  /*14d0*/  SYNCS.PHASECHK.TRANS64.TRYWAIT P1, [R4+URZ+0x2a830], R3 ;  /* 0x02a83003040075a7 */ /* 0x000062000802017f */
[----:B------:R-:W-:Y:S05]  /*14e0*/  @!P0 BRA `(.L_x_194) ;  /* 0x0000000000048947 */ /* 0x000fea0003800000 */
[----:B------:R-:W-:Y:S01]  /*14f0*/  BPT.TRAP 0x1 ;  /* 0x000000040000795c */ /* 0x000fe20000300000 */
.L_x_194:
[----:B------:R-:W-:Y:S01]  /*1500*/  MOV R87, RZ ;  /* 0x000000ff00577202 */ /* 0x000fe20000000f00 */
[----:B-1----:R-:W-:Y:S06]  /*1510*/  @P1 BRA `(.L_x_195) ;  /* 0x0000000000081947 */ /* 0x002fec0003800000 */
[----:B------:R-:W1:Y:S02]  /*1520*/  SYNCS.PHASECHK.TRANS64.TRYWAIT P1, [R4+URZ+0x2a830], R3 ;  /* 0x02a83003040075a7 */ /* 0x000e64000802017f */
[----:B-1----:R-:W-:Y:S05]  /*1530*/  @!P1 BRA `(.L_x_196) ;  /* 0x000000bc00209947 */ /* 0x002fea0003800000 */
.L_x_195:
        /* <DEDUP_REMOVED lines=8> */
[----:B------:R-:W-:Y:S01]  /*15c0*/  UMOV UR5, 0x40000040 ;  /* 0x4000004000057882 */ /* 0x000fe20000000000 */
[----:B------:R-:W-:Y:S02]  /*15d0*/  UMOV UR7, 0x40000040 ;  /* 0x4000004000077882 */ /* 0x000fe40000000000 */
[----:B------:R-:W-:Y:S02]  /*15e0*/  ULOP3.LUT UR38, UR4, 0x10000, URZ, 0xfc, !UPT ;  /* 0x0001000004267892 */ /* 0x000fe4000f8efc3f */
[----:B------:R-:W-:Y:S02]  /*15f0*/  UIADD3 UR4, UR52, 0x2, URZ ;  /* 0x0000000234047890 */ /* 0x000fe4000fffe03f */
[----:B------:R-:W-:Y:S02]  /*1600*/  UIMAD UR54, UR37, 0x900, UR38 ;  /* 0x00000900253678a4 */ /* 0x000fe4000f8e0226 */
[----:B------:R-:W-:-:S02]  /*1610*/  UIADD3 UR8, UR52, 0x4, URZ ;  /* 0x0000000434087890 */ /* 0x000fc4000fffe03f */
[----:B------:R-:W-:Y:S02]  /*1620*/  UIADD3 UR6, UR54, 0x2, URZ ;  /* 0x0000000236067890 */ /* 0x000fe4000fffe03f */
[----:B------:R-:W-:Y:S01]  /*1630*/  UIADD3 UR10, UR54, 0x4, URZ ;  /* 0x00000004360a7890 */ /* 0x000fe2000fffe03f */
[----:B------:R-:W-:Y:S02]  /*1640*/  UMOV UR9, 0x40000040 ;  /* 0x4000004000097882 */ /* 0x000fe40000000000 */
        /* <DEDUP_REMOVED lines=74> */
.L_x_197:
[----:B01----:R-:W-:Y:S01]  /*1af0*/  IMAD.IADD R3, R167, 0x1, R72 ;  /* 0x00000001a7037824 */ /* 0x003fe200078e0248 */
[----:B------:R-:W-:Y:S01]  /*1b00*/  ULDC UR6, c[0x0][0x988] ;  /* 0x0002620000067ab9 */ /* 0x000fe20000000800 */
[----:B------:R-:W-:Y:S01]  /*1b10*/  P2R R14, PR, RZ, 0x1 ;  /* 0x00000001ff0e7803 */ /* 0x000fe20000000000 */
[----:B------:R-:W-:Y:S02]  /*1b20*/  IMAD.MOV.U32 R86, RZ, RZ, R87 ;  /* 0x000000ffff567224 */ /* 0x000fe400078e0057 */
        /* <DEDUP_REMOVED lines=44> */
[----:B------:R-:W-:Y:S01]  /*1df0*/  FSEL R79, R44, -INF , P2 ;  /* 0xff8000002c4f7808 */ /* 0x000fe20001000000 */
[----:B------:R-:W-:Y:S01]  /*1e00*/  IMAD.MOV.U32 R44, RZ, RZ, R87 ;  /* 0x000000ffff2c7224 */ /* 0x000fe200078e0057 */
[----:B------:R-:W-:Y:S02]  /*1e10*/  FMNMX.FTZ R0, R77, R0, !PT ;  /* 0x000000004d007209 */ /* 0x000fe40007810000 */
[----:B------:R-:W-:Y:S02]  /*1e20*/  FSEL R21, R38, -INF , P6 ;  /* 0xff80000026157808 */ /* 0x000fe40003000000 */
        /* <DEDUP_REMOVED lines=66> */
[----:B------:R-:W-:-:S13]  /*2250*/  R2UR UR6, R4 ;  /* 0x00000000040672ca */ /* 0x000fda00000e0000 */
        /* <DEDUP_REMOVED lines=68> */
[----:B------:R-:W-:Y:S02]  /*26a0*/  FMNMX.FTZ R6, R63, R6, !PT ;  /* 0x000000063f067209 */ /* 0x000fe40007810000 */
[----:B--2---:R-:W-:Y:S02]  /*26b0*/  MOV R37, R87 ;  /* 0x0000005700257202 */ /* 0x004fe40000000f00 */
        /* <DEDUP_REMOVED lines=11> */
[----:B------:R3:W-:Y:S01]  /*2770*/  MUFU.EX2 R148, R85 ;  /* 0x0000005500947308 */ /* 0x0007e20000000800 */
[----:B--2---:R-:W-:-:S07]  /*2780*/  FMNMX.FTZ R8, R6, R5, !PT ;  /* 0x0000000506087209 */ /* 0x004fce0007810000 */
[----:B------:R-:W-:Y:S01]  /*2790*/  MUFU.EX2 R89, R89 ;  /* 0x0000005900597308 */ /* 0x000fe20000000800 */
[----:B---3--:R-:W-:Y:S01]  /*27a0*/  MOV R85, R87 ;  /* 0x0000005700557202 */ /* 0x008fe20000000f00 */
[----:B------:R-:W2:Y:S06]  /*27b0*/  SHFL.BFLY PT, R5, R8, 0x1, 0x1f ;  /* 0x0c201f0008057f89 */ /* 0x000eac00000e0000 */
[----:B------:R-:W-:Y:S08]  /*27c0*/  MUFU.EX2 R150, R91 ;  /* 0x0000005b00967308 */ /* 0x000ff00000000800 */
[----:B------:R-:W-:Y:S08]  /*27d0*/  MUFU.EX2 R93, R93 ;  /* 0x0000005d005d7308 */ /* 0x000ff00000000800 */
[----:B------:R-:W-:Y:S01]  /*27e0*/  MUFU.EX2 R152, R95 ;  /* 0x0000005f00987308 */ /* 0x000fe20000000800 */
[----:B--2---:R-:W-:-:S04]  /*27f0*/  FMNMX.FTZ R5, R8, R5, !PT ;  /* 0x0000000508057209 */ /* 0x004fc80007810000 */
[C---:B------:R-:W-:Y:S01]  /*2800*/  FSETP.NEU.FTZ.AND P1, PT, R5.reuse, -INF , PT ;  /* 0xff8000000500780b */ /* 0x040fe20003f3d000 */
[-C--:B------:R-:W-:Y:S02]  /*2810*/  FMUL.FTZ R6, R5, R0.reuse ;  /* 0x0000000005067220 */ /* 0x080fe40000410000 */
[----:B------:R-:W-:Y:S03]  /*2820*/  MUFU.EX2 R97, R97 ;  /* 0x0000006100617308 */ /* 0x000fe60000000800 */
[----:B------:R-:W-:Y:S02]  /*2830*/  FSEL R6, R6, RZ, P1 ;  /* 0x000000ff06067208 */ /* 0x000fe40000800000 */
[----:B------:R-:W-:Y:S01]  /*2840*/  ISETP.GE.AND P1, PT, R72, 0x61, PT ;  /* 0x000000614800780c */ /* 0x000fe20003f26270 */
[----:B------:R-:W-:Y:S02]  /*2850*/  IMAD.MOV.U32 R72, RZ, RZ, R87 ;  /* 0x000000ffff487224 */ /* 0x000fe400078e0057 */
        /* <DEDUP_REMOVED lines=30> */
[----:B0-----:R-:W-:-:S02]  /*2a40*/  F2FP.F16.F32.PACK_AB R138, R29, R138 ;  /* 0x0000008a1d8a723e */ /* 0x001fc400000000ff */
[----:B------:R0:W1:Y:S01]  /*2a50*/  MUFU.EX2 R10, R31 ;  /* 0x0000001f000a7308 */ /* 0x0000620000000800 */
[----:B------:R-:W-:Y:S01]  /*2a60*/  FADD.FTZ R27, R29, R30 ;  /* 0x0000001e1d1b7221 */ /* 0x000fe20000010000 */
[----:B--2---:R-:W-:Y:S01]  /*2a70*/  FADD.FTZ R30, R7, R8 ;  /* 0x00000008071e7221 */ /* 0x004fe20000010000 */
[----:B------:R-:W-:Y:S02]  /*2a80*/  F2FP.F16.F32.PACK_AB R137, R8, R7 ;  /* 0x000000070889723e */ /* 0x000fe400000000ff */
[----:B------:R-:W-:Y:S01]  /*2a90*/  FADD.FTZ R32, R140, R27 ;  /* 0x0000001b8c207221 */ /* 0x000fe20000010000 */
[C---:B------:R-:W-:Y:S02]  /*2aa0*/  F2FP.F16.F32.PACK_AB R140, R33.reuse, R140 ;  /* 0x0000008c218c723e */ /* 0x040fe400000000ff */
[----:B------:R-:W2:Y:S01]  /*2ab0*/  MUFU.EX2 R13, R13 ;  /* 0x0000000d000d7308 */ /* 0x000ea20000000800 */
[----:B------:R-:W-:Y:S01]  /*2ac0*/  FADD.FTZ R32, R33, R32 ;  /* 0x0000002021207221 */ /* 0x000fe20000010000 */
[----:B---3--:R-:W-:Y:S01]  /*2ad0*/  FADD.FTZ R27, R9, R30 ;  /* 0x0000001e091b7221 */ /* 0x008fe20000010000 */
[----:B------:R-:W-:Y:S01]  /*2ae0*/  F2FP.F16.F32.PACK_AB R136, R103, R136 ;  /* 0x000000886788723e */ /* 0x000fe200000000ff */
[----:B------:R-:W-:-:S02]  /*2af0*/  IMAD.MOV.U32 R33, RZ, RZ, R87 ;  /* 0x000000ffff217224 */ /* 0x000fc400078e0057 */
[----:B0-----:R-:W-:Y:S01]  /*2b00*/  FADD.FTZ R31, R73, R32 ;  /* 0x00000020491f7221 */ /* 0x001fe20000010000 */
[----:B------:R-:W-:Y:S01]  /*2b10*/  MOV R61, R87 ;  /* 0x00000057003d7202 */ /* 0x000fe20000000f00 */
[----:B------:R0:W3:Y:S01]  /*2b20*/  MUFU.EX2 R14, R35 ;  /* 0x00000023000e7308 */ /* 0x0000e20000000800 */
[----:B-1----:R-:W-:Y:S01]  /*2b30*/  FADD.FTZ R32, R10, R27 ;  /* 0x0000001b0a207221 */ /* 0x002fe20000010000 */
[C---:B------:R-:W-:Y:S01]  /*2b40*/  FADD.FTZ R34, R142.reuse, R31 ;  /* 0x0000001f8e227221 */ /* 0x040fe20000010000 */
[----:B------:R-:W-:Y:S02]  /*2b50*/  F2FP.F16.F32.PACK_AB R142, R142, R73 ;  /* 0x000000498e8e723e */ /* 0x000fe400000000ff */
[----:B------:R-:W-:Y:S01]  /*2b60*/  F2FP.F16.F32.PACK_AB R139, R10, R9 ;  /* 0x000000090a8b723e */ /* 0x000fe200000000ff */
[----:B------:R-:W-:Y:S01]  /*2b70*/  FADD.FTZ R31, R75, R34 ;  /* 0x000000224b1f7221 */ /* 0x000fe20000010000 */
[----:B------:R-:W-:Y:S01]  /*2b80*/  IMAD.MOV.U32 R9, RZ, RZ, 0x3f800000 ;  /* 0x3f800000ff097424 */ /* 0x000fe200078e00ff */
[----:B------:R-:W1:Y:S01]  /*2b90*/  MUFU.EX2 R21, R21 ;  /* 0x0000001500157308 */ /* 0x000e620000000800 */
[----:B--2---:R-:W-:Y:S01]  /*2ba0*/  FADD.FTZ R27, R13, R32 ;  /* 0x000000200d1b7221 */ /* 0x004fe20000010000 */
[C---:B------:R-:W-:Y:S01]  /*2bb0*/  FADD.FTZ R34, R144.reuse, R31 ;  /* 0x0000001f90227221 */ /* 0x040fe20000010000 */
[----:B------:R-:W-:Y:S01]  /*2bc0*/  F2FP.F16.F32.PACK_AB R144, R144, R75 ;  /* 0x0000004b9090723e */ /* 0x000fe200000000ff */
[--C-:B------:R-:W-:Y:S01]  /*2bd0*/  IMAD.MOV.U32 R75, RZ, RZ, R87.reuse ;  /* 0x000000ffff4b7224 */ /* 0x100fe200078e0057 */
[----:B------:R-:W-:Y:S01]  /*2be0*/  MOV R73, R87 ;  /* 0x0000005700497202 */ /* 0x000fe20000000f00 */
[----:B------:R-:W-:Y:S01]  /*2bf0*/  FADD.FTZ R31, R79, R34 ;  /* 0x000000224f1f7221 */ /* 0x000fe20000010000 */
[----:B0-----:R-:W-:Y:S01]  /*2c00*/  IMAD.MOV.U32 R35, RZ, RZ, R87 ;  /* 0x000000ffff237224 */ /* 0x001fe200078e0057 */
[----:B------:R0:W2:Y:S01]  /*2c10*/  MUFU.EX2 R20, R39 ;  /* 0x0000002700147308 */ /* 0x0000a20000000800 */
[----:B---3--:R-:W-:Y:S01]  /*2c20*/  FADD.FTZ R32, R14, R27 ;  /* 0x0000001b0e207221 */ /* 0x008fe20000010000 */
[C---:B------:R-:W-:Y:S01]  /*2c30*/  FADD.FTZ R34, R146.reuse, R31 ;  /* 0x0000001f92227221 */ /* 0x040fe20000010000 */
[----:B------:R-:W-:-:S02]  /*2c40*/  F2FP.F16.F32.PACK_AB R146, R146, R79 ;  /* 0x0000004f9292723e */ /* 0x000fc400000000ff */
[----:B------:R-:W-:Y:S01]  /*2c50*/  F2FP.F16.F32.PACK_AB R141, R14, R13 ;  /* 0x0000000d0e8d723e */ /* 0x000fe200000000ff */
[----:B------:R-:W-:Y:S01]  /*2c60*/  FADD.FTZ R31, R83, R34 ;  /* 0x00000022531f7221 */ /* 0x000fe20000010000 */
[----:B------:R-:W-:Y:S01]  /*2c70*/  MOV R79, R87 ;  /* 0x00000057004f7202 */ /* 0x000fe20000000f00 */
[----:B------:R-:W3:Y:S01]  /*2c80*/  MUFU.EX2 R41, R41 ;  /* 0x0000002900297308 */ /* 0x000ee20000000800 */
[----:B-1----:R-:W-:Y:S01]  /*2c90*/  FADD.FTZ R27, R21, R32 ;  /* 0x00000020151b7221 */ /* 0x002fe20000010000 */
[C---:B------:R-:W-:Y:S01]  /*2ca0*/  FADD.FTZ R34, R148.reuse, R31 ;  /* 0x0000001f94227221 */ /* 0x040fe20000010000 */
[----:B------:R-:W-:Y:S01]  /*2cb0*/  F2FP.F16.F32.PACK_AB R148, R148, R83 ;  /* 0x000000539494723e */ /* 0x000fe200000000ff */
[--C-:B------:R-:W-:Y:S02]  /*2cc0*/  IMAD.MOV.U32 R83, RZ, RZ, R87.reuse ;  /* 0x000000ffff537224 */ /* 0x100fe400078e0057 */
[----:B------:R-:W-:Y:S01]  /*2cd0*/  FADD.FTZ R31, R89, R34 ;  /* 0x00000022591f7221 */ /* 0x000fe20000010000 */
[----:B0-----:R-:W-:Y:S01]  /*2ce0*/  IMAD.MOV.U32 R39, RZ, RZ, R87 ;  /* 0x000000ffff277224 */ /* 0x001fe200078e0057 */
[----:B------:R0:W1:Y:S01]  /*2cf0*/  MUFU.EX2 R24, R43 ;  /* 0x0000002b00187308 */ /* 0x0000620000000800 */
[----:B--2---:R-:W-:Y:S01]  /*2d00*/  FADD.FTZ R32, R20, R27 ;  /* 0x0000001b14207221 */ /* 0x004fe20000010000 */
[C---:B------:R-:W-:Y:S01]  /*2d10*/  FADD.FTZ R36, R150.reuse, R31 ;  /* 0x0000001f96247221 */ /* 0x040fe20000010000 */
[----:B------:R-:W-:-:S02]  /*2d20*/  F2FP.F16.F32.PACK_AB R150, R150, R89 ;  /* 0x000000599696723e */ /* 0x000fc400000000ff */
[----:B------:R-:W-:Y:S01]  /*2d30*/  F2FP.F16.F32.PACK_AB R143, R20, R21 ;  /* 0x00000015148f723e */ /* 0x000fe200000000ff */
[----:B------:R-:W-:Y:S02]  /*2d40*/  FADD.FTZ R31, R93, R36 ;  /* 0x000000245d1f7221 */ /* 0x000fe40000010000 */
[----:B------:R-:W2:Y:S01]  /*2d50*/  MUFU.EX2 R45, R45 ;  /* 0x0000002d002d7308 */ /* 0x000ea20000000800 */
[----:B---3--:R-:W-:Y:S01]  /*2d60*/  FADD.FTZ R27, R41, R32 ;  /* 0x00000020291b7221 */ /* 0x008fe20000010000 */
[----:B0-----:R-:W-:-:S06]  /*2d70*/  MOV R43, R87 ;  /* 0x00000057002b7202 */ /* 0x001fcc0000000f00 */
        /* <DEDUP_REMOVED lines=11> */
[--C-:B------:R-:W-:Y:S02]  /*2e30*/  IMAD.MOV.U32 R45, RZ, RZ, R87.reuse ;  /* 0x000000ffff2d7224 */ /* 0x100fe400078e0057 */
[----:B------:R-:W-:-:S03]  /*2e40*/  IMAD.MOV.U32 R26, RZ, RZ, R87 ;  /* 0x000000ffff1a7224 */ /* 0x000fc600078e0057 */
[----:B------:R-:W3:Y:S01]  /*2e50*/  MUFU.EX2 R53, R53 ;  /* 0x0000003500357308 */ /* 0x000ee20000000800 */
[----:B-1----:R-:W-:Y:S01]  /*2e60*/  FADD.FTZ R27, R49, R34 ;  /* 0x00000022311b7221 */ /* 0x002fe20000010000 */
[C---:B------:R-:W-:Y:S01]  /*2e70*/  FADD.FTZ R34, R152.reuse, R31 ;  /* 0x0000001f98227221 */ /* 0x040fe20000010000 */
[----:B------:R-:W-:Y:S01]  /*2e80*/  F2FP.F16.F32.PACK_AB R152, R152, R93 ;  /* 0x0000005d9898723e */ /* 0x000fe200000000ff */
[----:B0-----:R-:W-:Y:S01]  /*2e90*/  IMAD.MOV.U32 R51, RZ, RZ, R87 ;  /* 0x000000ffff337224 */ /* 0x001fe200078e0057 */
[----:B------:R-:W-:Y:S01]  /*2ea0*/  MOV R31, R87 ;  /* 0x00000057001f7202 */ /* 0x000fe20000000f00 */
[----:B------:R-:W-:Y:S02]  /*2eb0*/  FADD.FTZ R29, R97, R34 ;  /* 0x00000022611d7221 */ /* 0x000fe40000010000 */
[----:B------:R0:W1:Y:S01]  /*2ec0*/  MUFU.EX2 R30, R55 ;  /* 0x00000037001e7308 */ /* 0x0000620000000800 */
[----:B--2---:R-:W-:Y:S01]  /*2ed0*/  FADD.FTZ R6, R28, R27 ;  /* 0x0000001b1c067221 */ /* 0x004fe20000010000 */
[----:B------:R-:W-:Y:S01]  /*2ee0*/  FADD.FTZ R36, R154, R29 ;  /* 0x0000001d9a247221 */ /* 0x000fe20000010000 */
[----:B------:R-:W-:Y:S01]  /*2ef0*/  F2FP.F16.F32.PACK_AB R149, R28, R49 ;  /* 0x000000311c95723e */ /* 0x000fe200000000ff */
[----:B------:R-:W-:Y:S01]  /*2f00*/  IMAD.MOV.U32 R28, RZ, RZ, R87 ;  /* 0x000000ffff1c7224 */ /* 0x000fe200078e0057 */
[----:B------:R-:W-:-:S02]  /*2f10*/  F2FP.F16.F32.PACK_AB R154, R154, R97 ;  /* 0x000000619a9a723e */ /* 0x000fc400000000ff */
[-C--:B------:R-:W-:Y:S01]  /*2f20*/  MOV R49, R87.reuse ;  /* 0x0000005700317202 */ /* 0x080fe20000000f00 */
[----:B------:R-:W2:Y:S01]  /*2f30*/  MUFU.EX2 R57, R57 ;  /* 0x0000003900397308 */ /* 0x000ea20000000800 */
[----:B---3--:R-:W-:Y:S01]  /*2f40*/  FADD.FTZ R27, R53, R6 ;  /* 0x00000006351b7221 */ /* 0x008fe20000010000 */
[----:B0-----:R-:W-:-:S06]  /*2f50*/  MOV R55, R87 ;  /* 0x0000005700377202 */ /* 0x001fcc0000000f00 */
[----:B------:R-:W0:Y:S01]  /*2f60*/  MUFU.EX2 R99, R99 ;  /* 0x0000006300637308 */ /* 0x000e220000000800 */
[C---:B-1----:R-:W-:Y:S01]  /*2f70*/  FADD.FTZ R6, R30.reuse, R27 ;  /* 0x0000001b1e067221 */ /* 0x042fe20000010000 */
[----:B------:R-:W-:Y:S01]  /*2f80*/  F2FP.F16.F32.PACK_AB R151, R30, R53 ;  /* 0x000000351e97723e */ /* 0x000fe200000000ff */
[--C-:B------:R-:W-:Y:S02]  /*2f90*/  IMAD.MOV.U32 R53, RZ, RZ, R87.reuse ;  /* 0x000000ffff357224 */ /* 0x100fe400078e0057 */
[----:B------:R-:W-:-:S03]  /*2fa0*/  IMAD.MOV.U32 R30, RZ, RZ, R87 ;  /* 0x000000ffff1e7224 */ /* 0x000fc600078e0057 */
        /* <DEDUP_REMOVED lines=17> */
[----:B--2---:R-:W-:-:S06]  /*30c0*/  IMAD.MOV.U32 R63, RZ, RZ, R87 ;  /* 0x000000ffff3f7224 */ /* 0x004fcc00078e0057 */
[----:B------:R1:W2:Y:S01]  /*30d0*/  MUFU.EX2 R34, R67 ;  /* 0x0000004300227308 */ /* 0x0002a20000000800 */
[C---:B---3--:R-:W-:Y:S01]  /*30e0*/  FADD.FTZ R38, R32.reuse, R27 ;  /* 0x0000001b20267221 */ /* 0x048fe20000010000 */
[----:B------:R-:W-:Y:S01]  /*30f0*/  F2FP.F16.F32.PACK_AB R155, R32, R11 ;  /* 0x0000000b209b723e */ /* 0x000fe200000000ff */
[--C-:B------:R-:W-:Y:S02]  /*3100*/  IMAD.MOV.U32 R32, RZ, RZ, R87.reuse ;  /* 0x000000ffff207224 */ /* 0x100fe400078e0057 */
[----:B------:R-:W-:-:S03]  /*3110*/  IMAD.MOV.U32 R27, RZ, RZ, R87 ;  /* 0x000000ffff1b7224 */ /* 0x000fc600078e0057 */
[----:B------:R-:W3:Y:S01]  /*3120*/  MUFU.EX2 R25, R25 ;  /* 0x0000001900197308 */ /* 0x000ee20000000800 */
[----:B0-----:R-:W-:Y:S01]  /*3130*/  FADD.FTZ R7, R15, R38 ;  /* 0x000000260f077221 */ /* 0x001fe20000010000 */
[----:B-1----:R-:W-:Y:S01]  /*3140*/  MOV R67, R87 ;  /* 0x0000005700437202 */ /* 0x002fe20000000f00 */
[----:B------:R-:W-:-:S05]  /*3150*/  IMAD.MOV.U32 R38, RZ, RZ, R87 ;  /* 0x000000ffff267224 */ /* 0x000fca00078e0057 */
[----:B------:R-:W0:Y:S01]  /*3160*/  MUFU.EX2 R12, R12 ;  /* 0x0000000c000c7308 */ /* 0x000e220000000800 */
[C---:B--2---:R-:W-:Y:S01]  /*3170*/  FADD.FTZ R8, R34.reuse, R7 ;  /* 0x0000000722087221 */ /* 0x044fe20000010000 */
[----:B------:R-:W-:Y:S01]  /*3180*/  F2FP.F16.F32.PACK_AB R157, R34, R15 ;  /* 0x0000000f229d723e */ /* 0x000fe200000000ff */
[----:B------:R-:W-:-:S05]  /*3190*/  IMAD.MOV.U32 R34, RZ, RZ, R87 ;  /* 0x000000ffff227224 */ /* 0x000fca00078e0057 */
        /* <DEDUP_REMOVED lines=8> */
[----:B------:R-:W-:Y:S01]  /*3220*/  IMAD.MOV.U32 R7, RZ, RZ, 0x3f800000 ;  /* 0x3f800000ff077424 */ /* 0x000fe200078e00ff */
[----:B------:R-:W-:Y:S01]  /*3230*/  MOV R25, R87 ;  /* 0x0000005700197202 */ /* 0x000fe20000000f00 */
[----:B------:R-:W-:Y:S01]  /*3240*/  IMAD.MOV.U32 R36, RZ, RZ, R87 ;  /* 0x000000ffff247224 */ /* 0x000fe200078e0057 */
[----:B------:R-:W-:Y:S06]  /*3250*/  @!P1 BRA `(.L_x_198) ;  /* 0x0000001c00749947 */ /* 0x000fec0003800000 */
[----:B------:R-:W-:Y:S01]  /*3260*/  VIADD R8, R88, 0xfffffffe ;  /* 0xfffffffe58087836 */ /* 0x000fe20000000000 */
[----:B------:R-:W-:Y:S01]  /*3270*/  CS2R R86, SRZ ;  /* 0x0000000000567805 */ /* 0x000fe2000001ff00 */
[----:B------:R-:W-:Y:S01]  /*3280*/  IMAD.MOV.U32 R10, RZ, RZ, R5 ;  /* 0x000000ffff0a7224 */ /* 0x000fe200078e0005 */
[----:B------:R-:W-:Y:S01]  /*3290*/  CS2R R82, SRZ ;  /* 0x0000000000527805 */ /* 0x000fe2000001ff00 */
[----:B------:R-:W-:Y:S01]  /*32a0*/  IMAD.MOV.U32 R11, RZ, RZ, R3 ;  /* 0x000000ffff0b7224 */ /* 0x000fe200078e0003 */
[----:B------:R-:W-:Y:S01]  /*32b0*/  CS2R R78, SRZ ;  /* 0x00000000004e7805 */ /* 0x000fe2000001ff00 */
[----:B------:R-:W-:Y:S01]  /*32c0*/  IMAD.MOV.U32 R7, RZ, RZ, 0x3f800000 ;  /* 0x3f800000ff077424 */ /* 0x000fe200078e00ff */
        /* <DEDUP_REMOVED lines=29> */
[----:B------:R-:W-:Y:S01]  /*34a0*/  UMOV UR61, UR36 ;  /* 0x00000024003d7c82 */ /* 0x000fe20008000000 */
[----:B------:R-:W-:-:S05]  /*34b0*/  UMOV UR60, UR37 ;  /* 0x00000025003c7c82 */ /* 0x000fca0008000000 */
.L_x_209:
[----:B------:R-:W-:-:S04]  /*34c0*/  UISETP.NE.AND UP0, UPT, UR60, 0x1, UPT ;  /* 0x000000013c00788c */ /* 0x000fc8000bf05270 */
[----:B------:R-:W-:-:S04]  /*34d0*/  USEL UR36, URZ, 0x1, UP0 ;  /* 0x000000013f247887 */ /* 0x000fc80008000000 */
[----:B------:R-:W-:Y:S01]  /*34e0*/  ULOP3.LUT UR36, UR61, UR36, URZ, 0x3c, !UPT ;  /* 0x000000243d247292 */ /* 0x000fe2000f8e3c3f */
[----:B------:R-:W-:Y:S11]  /*34f0*/  @!P0 BRA `(.L_x_199) ;  /* 0x0000000000048947 */ /* 0x000ff60003800000 */
[----:B------:R-:W-:Y:S01]  /*3500*/  BPT.TRAP 0x1 ;  /* 0x000000040000795c */ /* 0x000fe20000300000 */
.L_x_199:
[----:B------:R-:W0:Y:S01]  /*3510*/  S2UR UR58, SR_CgaCtaId ;  /* 0x00000000003a79c3 */ /* 0x000e220000008800 */
[----:B------:R-:W-:Y:S01]  /*3520*/  UIADD3 UR37, UR60, 0x1, URZ ;  /* 0x000000013c257890 */ /* 0x000fe2000fffe03f */
[----:B------:R-:W-:Y:S01]  /*3530*/  MOV R0, UR36 ;  /* 0x0000002400007c02 */ /* 0x000fe20008000f00 */
[----:B------:R-:W-:Y:S02]  /*3540*/  UMOV UR39, 0x400 ;  /* 0x0000040000277882 */ /* 0x000fe40000000000 */
[----:B------:R-:W-:Y:S01]  /*3550*/  UISETP.NE.AND UP0, UPT, UR37, 0x2, UPT ;  /* 0x000000022500788c */ /* 0x000fe2000bf05270 */
[----:B------:R-:W-:-:S03]  /*3560*/  SHF.L.U32 R0, R0, 0x1f, RZ ;  /* 0x0000001f00007819 */ /* 0x000fc600000006ff */
[----:B------:R-:W-:Y:S02]  /*3570*/  USEL UR37, UR37, URZ, UP0 ;  /* 0x0000003f25257287 */ /* 0x000fe40008000000 */
[----:B0-----:R-:W-:-:S04]  /*3580*/  ULEA UR39, UR58, UR39, 0x18 ;  /* 0x000000273a277291 */ /* 0x001fc8000f8ec03f */
[----:B------:R-:W-:-:S09]  /*3590*/  ULEA UR59, UR37, UR39, 0x3 ;  /* 0x00000027253b7291 */ /* 0x000fd2000f8e183f */
[----:B------:R0:W1:Y:S01]  /*35a0*/  SYNCS.PHASECHK.TRANS64.TRYWAIT P1, [UR59+0x2a830], R0 ;  /* 0x02a83000ff0075a7 */ /* 0x000062000802017b */
[----:B------:R-:W-:Y:S05]  /*35b0*/  @!P0 BRA `(.L_x_200) ;  /* 0x0000000000048947 */ /* 0x000fea0003800000 */
[----:B------:R-:W-:Y:S01]  /*35c0*/  BPT.TRAP 0x1 ;  /* 0x000000040000795c */ /* 0x000fe20000300000 */
.L_x_200:
[----:B-1----:R-:W-:Y:S05]  /*35d0*/  @P1 BRA `(.L_x_201) ;  /* 0x0000000000081947 */ /* 0x002fea0003800000 */
[----:B------:R-:W1:Y:S02]  /*35e0*/  SYNCS.PHASECHK.TRANS64.TRYWAIT P1, [UR59+0x2a830], R0 ;  /* 0x02a83000ff0075a7 */ /* 0x000e64000802017b */
[----:B-1----:R-:W-:Y:S05]  /*35f0*/  @!P1 BRA `(.L_x_202) ;  /* 0x0000009c00049947 */ /* 0x002fea0003800000 */
.L_x_201:
[----:B------:R-:W-:Y:S01]  /*3600*/  UIMAD UR54, UR37, 0x900, UR38 ;  /* 0x00000900253678a4 */ /* 0x000fe2000f8e0226 */
[----:B------:R-:W-:Y:S01]  /*3610*/  WARPGROUP.ARRIVE ;  /* 0x00000000000079c5 */ /* 0x000fe20000000000 */
[----:B------:R-:W-:Y:S01]  /*3620*/  UMOV UR55, 0x40000040 ;  /* 0x4000004000377882 */ /* 0x000fe20000000000 */
[----:B------:R-:W-:Y:S01]  /*3630*/  UMOV UR7, 0x40000040 ;  /* 0x4000004000077882 */ /* 0x000fe20000000000 */
[----:B------:R-:W-:Y:S01]  /*3640*/  UIADD3 UR6, UR54, 0x2, URZ ;  /* 0x0000000236067890 */ /* 0x000fe2000fffe03f */
[-C--:B------:R-:W-:Y:S01]  /*3650*/  FMUL.FTZ R24, R24, R9.reuse ;  /* 0x0000000918187220 */ /* 0x080fe20000410000 */
[----:B------:R-:W-:Y:S01]  /*3660*/  UIADD3 UR10, UR54, 0x4, URZ ;  /* 0x00000004360a7890 */ /* 0x000fe2000fffe03f */
[-C--:B------:R-:W-:Y:S01]  /*3670*/  FMUL.FTZ R25, R25, R9.reuse ;  /* 0x0000000919197220 */ /* 0x080fe20000410000 */
[----:B------:R-:W-:Y:S01]  /*3680*/  UMOV UR11, 0x40000040 ;  /* 0x40000040000b7882 */ /* 0x000fe20000000000 */
[----:B------:R-:W-:Y:S01]  /*3690*/  HGMMA.64x96x16.F32 R88, gdesc[UR52], RZ, !UPT, gsb0 ;  /* 0x01600000345879f0 */ /* 0x000fe2000c0008ff */
        /* <DEDUP_REMOVED lines=116> */
.L_x_203:
[----:B------:R-:W-:Y:S01]  /*3de0*/  ULEA UR6, UR60, UR39, 0x3 ;  /* 0x000000273c067291 */ /* 0x000fe2000f8e183f */
[----:B01----:R-:W-:-:S05]  /*3df0*/  IMAD.U32 R0, RZ, RZ, UR61 ;  /* 0x0000003dff007e24 */ /* 0x003fca000f8e00ff */
[----:B------:R-:W-:-:S04]  /*3e00*/  SHF.L.U32 R0, R0, 0x1f, RZ ;  /* 0x0000001f00007819 */ /* 0x000fc800000006ff */
[----:B------:R0:W1:Y:S01]  /*3e10*/  SYNCS.PHASECHK.TRANS64.TRYWAIT P1, [UR6+0x2a850], R0 ;  /* 0x02a85000ff0075a7 */ /* 0x0000620008020146 */
[----:B------:R-:W-:Y:S05]  /*3e20*/  @!P0 BRA `(.L_x_204) ;  /* 0x0000000000048947 */ /* 0x000fea0003800000 */
[----:B------:R-:W-:Y:S01]  /*3e30*/  BPT.TRAP 0x1 ;  /* 0x000000040000795c */ /* 0x000fe20000300000 */
.L_x_204:
[----:B-1----:R-:W-:Y:S05]  /*3e40*/  @P1 BRA `(.L_x_205) ;  /* 0x0000000000081947 */ /* 0x002fea0003800000 */
[----:B------:R-:W1:Y:S02]  /*3e50*/  SYNCS.PHASECHK.TRANS64.TRYWAIT P1, [UR6+0x2a850], R0 ;  /* 0x02a85000ff0075a7 */ /* 0x000e640008020146 */
[----:B-1----:R-:W-:Y:S05]  /*3e60*/  @!P1 BRA `(.L_x_206) ;  /* 0x0000009400009947 */ /* 0x002fea0003800000 */
.L_x_205:
[----:B------:R-:W-:Y:S01]  /*3e70*/  UIADD3 UR39, UR39, 0x400, URZ ;  /* 0x0000040027277890 */ /* 0x000fe2000fffe03f */
[----:B------:R-:W-:Y:S01]  /*3e80*/  WARPGROUP.ARRIVE ;  /* 0x00000000000079c5 */ /* 0x000fe20000000000 */
[----:B------:R-:W-:Y:S01]  /*3e90*/  UMOV UR11, 0x40000040 ;  /* 0x40000040000b7882 */ /* 0x000fe20000000000 */
[----:B------:R-:W-:Y:S01]  /*3ea0*/  UMOV UR15, 0x40000040 ;  /* 0x40000040000f7882 */ /* 0x000fe20000000000 */
[----:B------:R-:W-:-:S04]  /*3eb0*/  USHF.R.U32.HI UR39, URZ, 0x4, UR39 ;  /* 0x000000043f277899 */ /* 0x000fc80008011627 */
[----:B------:R-:W-:-:S04]  /*3ec0*/  ULOP3.LUT UR39, UR39, 0x3fff, URZ, 0xc0, !UPT ;  /* 0x00003fff27277892 */ /* 0x000fc8000f8ec03f */
[----:B------:R-:W-:-:S04]  /*3ed0*/  ULOP3.LUT UR10, UR39, 0x3000000, URZ, 0xfc, !UPT ;  /* 0x03000000270a7892 */ /* 0x000fc8000f8efc3f */
[----:B------:R-:W-:-:S04]  /*3ee0*/  UIMAD UR10, UR60, 0x600, UR10 ;  /* 0x000006003c0a78a4 */ /* 0x000fc8000f8e020a */
[----:B------:R-:W-:-:S05]  /*3ef0*/  UIADD3 UR14, UR10, 0x80, URZ ;  /* 0x000000800a0e7890 */ /* 0x000fca000fffe03f */
[----:B------:R-:W-:Y:S01]  /*3f00*/  HGMMA.64x128x16.F32 R24, R136, gdesc[UR8].tnspB, R24, gsb0 ;  /* 0x41e0000888187df0 */ /* 0x000fe20008000818 */
[----:B------:R-:W-:Y:S02]  /*3f10*/  UMOV UR11, 0x40000040 ;  /* 0x40000040000b7882 */ /* 0x000fe40000000000 */
        /* <DEDUP_REMOVED lines=18> */
[----:B------:R-:W-:Y:S03]  /*4040*/  HGMMA.64x128x16.F32 R24, R152, gdesc[UR12].tnspB, R24, gsb0 ;  /* 0x41e0000c98187df0 */ /* 0x000fe60008000818 */
[----:B------:R-:W-:Y:S02]  /*4050*/  WARPGROUP.DEPBAR.LE gsb0, 0x0 ;  /* 0x00008000000079c5 */ /* 0x000fe40000010000 */
[----:B------:R-:W-:-:S07]  /*4060*/  WARPGROUP.ARRIVE ;  /* 0x00000000000079c5 */ /* 0x000fce0000000000 */
[----:B------:R-:W-:Y:S03]  /*4070*/  HGMMA.64x128x16.F32 R24, R156, gdesc[UR8].tnspB, R24, gsb0 ;  /* 0x41e000089c187df0 */ /* 0x000fe60008000818 */
[----:B------:R-:W-:Y:S02]  /*4080*/  WARPGROUP.DEPBAR.LE gsb0, 0x0 ;  /* 0x00008000000079c5 */ /* 0x000fe40000010000 */
[----:B------:R-:W-:Y:S05]  /*4090*/  @!P0 BRA `(.L_x_207) ;  /* 0x0000000000048947 */ /* 0x000fea0003800000 */
[----:B------:R-:W-:Y:S01]  /*40a0*/  BPT.TRAP 0x1 ;  /* 0x000000040000795c */ /* 0x000fe20000300000 */
.L_x_207:
        /* <DEDUP_REMOVED lines=65> */
[C---:B------:R-:W-:Y:S01]  /*44c0*/  FADD.FTZ R7, -R5.reuse, R10 ;  /* 0x0000000a05077221 */ /* 0x040fe20000010100 */
[-C--:B------:R-:W-:Y:S01]  /*44d0*/  FMUL.FTZ R121, R5, R0.reuse ;  /* 0x0000000005797220 */ /* 0x080fe20000410000 */
[-C--:B------:R-:W-:Y:S01]  /*44e0*/  FMUL.FTZ R9, R9, R0.reuse ;  /* 0x0000000009097220 */ /* 0x080fe20000410000 */
[-C--:B------:R-:W-:Y:S01]  /*44f0*/  FFMA.FTZ R136, R88, R0.reuse, -R137 ;  /* 0x0000000058887223 */ /* 0x080fe20000010889 */
[-C--:B------:R-:W-:Y:S01]  /*4500*/  FMUL.FTZ R7, R7, R0.reuse ;  /* 0x0000000007077220 */ /* 0x080fe20000410000 */
        /* <DEDUP_REMOVED lines=45> */
[--C-:B------:R-:W-:Y:S01]  /*47e0*/  FFMA.FTZ R134, R134, R0, -R121.reuse ;  /* 0x0000000086867223 */ /* 0x100fe20000010879 */
[----:B------:R-:W1:Y:S01]  /*47f0*/  MUFU.EX2 R10, R10 ;  /* 0x0000000a000a7308 */ /* 0x000e620000000800 */
[----:B0-----:R-:W-:Y:S01]  /*4800*/  FFMA.FTZ R6, R9, R6, R136 ;  /* 0x0000000609067223 */ /* 0x001fe20000010088 */
[----:B------:R-:W-:-:S06]  /*4810*/  FFMA.FTZ R121, R135, R0, -R121 ;  /* 0x0000000087797223 */ /* 0x000fcc0000010879 */
[----:B------:R-:W0:Y:S08]  /*4820*/  MUFU.EX2 R11, R11 ;  /* 0x0000000b000b7308 */ /* 0x000e300000000800 */
[----:B------:R-:W2:Y:S01]  /*4830*/  MUFU.EX2 R137, R137 ;  /* 0x0000008900897308 */ /* 0x000ea20000000800 */
[----:B-1----:R-:W-:-:S07]  /*4840*/  FFMA.FTZ R4, R7, R4, R10 ;  /* 0x0000000407047223 */ /* 0x002fce000001000a */
[----:B------:R-:W1:Y:S01]  /*4850*/  MUFU.EX2 R138, R138 ;  /* 0x0000008a008a7308 */ /* 0x000e620000000800 */
[----:B0-----:R-:W-:-:S07]  /*4860*/  FADD.FTZ R91, R11, R6 ;  /* 0x000000060b5b7221 */ /* 0x001fce0000010000 */
[----:B------:R-:W0:Y:S01]  /*4870*/  MUFU.EX2 R139, R139 ;  /* 0x0000008b008b7308 */ /* 0x000e220000000800 */
[----:B--2---:R-:W-:-:S07]  /*4880*/  FADD.FTZ R4, R137, R4 ;  /* 0x0000000489047221 */ /* 0x004fce0000010000 */
[----:B------:R-:W2:Y:S01]  /*4890*/  MUFU.EX2 R13, R13 ;  /* 0x0000000d000d7308 */ /* 0x000ea20000000800 */
[----:B-1----:R-:W-:-:S07]  /*48a0*/  FADD.FTZ R6, R138, R91 ;  /* 0x0000005b8a067221 */ /* 0x002fce0000010000 */
        /* <DEDUP_REMOVED lines=81> */
[----:B--2---:R-:W-:Y:S01]  /*4dc0*/  FADD.FTZ R4, R159, R4 ;  /* 0x000000049f047221 */ /* 0x004fe20000010000 */
[----:B-1----:R-:W-:-:S03]  /*4dd0*/  FADD.FTZ R6, R117, R6 ;  /* 0x0000000675067221 */ /* 0x002fc60000010000 */
[----:B0-----:R-:W-:Y:S01]  /*4de0*/  FADD.FTZ R4, R121, R4 ;  /* 0x0000000479047221 */ /* 0x001fe20000010000 */
[----:B------:R-:W-:Y:S06]  /*4df0*/  @!P0 BRA `(.L_x_208) ;  /* 0x0000000000048947 */ /* 0x000fec0003800000 */
[----:B------:R-:W-:Y:S01]  /*4e00*/  BPT.TRAP 0x1 ;  /* 0x000000040000795c */ /* 0x000fe20000300000 */
.L_x_208:
        /* <DEDUP_REMOVED lines=9> */
[----:B------:R-:W-:Y:S01]  /*4ea0*/  F2FP.F16.F32.PACK_AB R138, R13, R138 ;  /* 0x0000008a0d8a723e */ /* 0x000fe200000000ff */
[----:B------:R-:W-:Y:S01]  /*4eb0*/  IMAD.MOV.U32 R11, RZ, RZ, R3 ;  /* 0x000000ffff0b7224 */ /* 0x000fe200078e0003 */
        /* <DEDUP_REMOVED lines=21> */
[----:B------:R-:W-:Y:S01]  /*5010*/  F2FP.F16.F32.PACK_AB R159, R121, R159 ;  /* 0x0000009f799f723e */ /* 0x000fe200000000ff */
[----:B------:R-:W-:Y:S06]  /*5020*/  @P1 BRA `(.L_x_209) ;  /* 0xffffffe400241947 */ /* 0x000fec000383ffff */
.L_x_198:
        /* <DEDUP_REMOVED lines=67> */
.L_x_210:
        /* <DEDUP_REMOVED lines=9> */
.L_x_211:
[----:B-1----:R-:W-:Y:S05]  /*54f0*/  @P1 BRA `(.L_x_212) ;  /* 0x0000000000081947 */ /* 0x002fea0003800000 */
[----:B------:R-:W1:Y:S02]  /*5500*/  SYNCS.PHASECHK.TRANS64.TRYWAIT P1, [UR5+0x2a850], R7 ;  /* 0x02a85007ff0075a7 */ /* 0x000e640008020145 */
[----:B-1----:R-:W-:Y:S05]  /*5510*/  @!P1 BRA `(.L_x_213) ;  /* 0x0000007c006c9947 */ /* 0x002fea0003800000 */
.L_x_212:
[----:B------:R-:W-:Y:S01]  /*5520*/  UIADD3 UR4, UR4, 0x400, URZ ;  /* 0x0000040004047890 */ /* 0x000fe2000fffe03f */
[----:B------:R-:W-:Y:S01]  /*5530*/  WARPGROUP.ARRIVE ;  /* 0x00000000000079c5 */ /* 0x000fe20000000000 */
[----:B------:R-:W-:Y:S01]  /*5540*/  UMOV UR11, 0x40000040 ;  /* 0x40000040000b7882 */ /* 0x000fe20000000000 */
[----:B01----:R-:W0:Y:S01]  /*5550*/  SHFL.BFLY PT, R7, R6, 0x2, 0x1f ;  /* 0x0c401f0006077f89 */ /* 0x003e2200000e0000 */
[----:B------:R-:W-:Y:S01]  /*5560*/  USHF.R.U32.HI UR4, URZ, 0x4, UR4 ;  /* 0x000000043f047899 */ /* 0x000fe20008011604 */
[----:B------:R-:W-:Y:S02]  /*5570*/  IMAD.MOV.U32 R11, RZ, RZ, RZ ;  /* 0x000000ffff0b7224 */ /* 0x000fe400078e00ff */
[----:B------:R-:W1:Y:S01]  /*5580*/  SHFL.BFLY PT, R9, R4, 0x2, 0x1f ;  /* 0x0c401f0004097f89 */ /* 0x000e6200000e0000 */
[----:B------:R-:W-:Y:S01]  /*5590*/  ULOP3.LUT UR4, UR4, 0x3fff, URZ, 0xc0, !UPT ;  /* 0x00003fff04047892 */ /* 0x000fe2000f8ec03f */
[----:B------:R-:W-:Y:S02]  /*55a0*/  IMAD.MOV.U32 R20, RZ, RZ, -0x800000 ;  /* 0xff800000ff147424 */ /* 0x000fe400078e00ff */
[----:B------:R-:W-:Y:S01]  /*55b0*/  IMAD.MOV.U32 R21, RZ, RZ, -0x800000 ;  /* 0xff800000ff157424 */ /* 0x000fe200078e00ff */
[----:B------:R-:W-:-:S04]  /*55c0*/  ULOP3.LUT UR4, UR4, 0x3000000, URZ, 0xfc, !UPT ;  /* 0x0300000004047892 */ /* 0x000fc8000f8efc3f */
[----:B------:R-:W-:-:S04]  /*55d0*/  UIMAD UR4, UR37, 0x600, UR4 ;  /* 0x00000600250478a4 */ /* 0x000fc8000f8e0204 */
[----:B------:R-:W-:-:S03]  /*55e0*/  UIADD3 UR6, UR4, 0x80, URZ ;  /* 0x0000008004067890 */ /* 0x000fc6000fffe03f */
[----:B------:R-:W-:Y:S02]  /*55f0*/  UMOV UR10, UR4 ;  /* 0x00000004000a7c82 */ /* 0x000fe40008000000 */
[----:B------:R-:W-:Y:S01]  /*5600*/  HGMMA.64x128x16.F32 R24, R136, gdesc[UR8].tnspB, R24, gsb0 ;  /* 0x41e0000888187df0 */ /* 0x000fe20008000818 */
[----:B------:R-:W-:Y:S01]  /*5610*/  UMOV UR11, 0x40000040 ;  /* 0x40000040000b7882 */ /* 0x000fe20000000000 */
[----:B------:R-:W-:Y:S01]  /*5620*/  UMOV UR10, UR6 ;  /* 0x00000006000a7c82 */ /* 0x000fe20008000000 */
[----:B------:R-:W-:Y:S01]  /*5630*/  UIADD3 UR6, UR4, 0x100, URZ ;  /* 0x0000010004067890 */ /* 0x000fe2000fffe03f */
[----:B0-----:R-:W-:Y:S01]  /*5640*/  FADD.FTZ R7, R7, R6 ;  /* 0x0000000607077221 */ /* 0x001fe20000010000 */
[----:B-1----:R-:W-:Y:S01]  /*5650*/  FADD.FTZ R9, R9, R4 ;  /* 0x0000000409097221 */ /* 0x002fe20000010000 */
[----:B------:R-:W-:-:S03]  /*5660*/  MOV R4, RZ ;  /* 0x000000ff00047202 */ /* 0x000fc60000000f00 */
[----:B------:R-:W0:Y:S04]  /*5670*/  SHFL.BFLY PT, R8, R7, 0x1, 0x1f ;  /* 0x0c201f0007087f89 */ /* 0x000e2800000e0000 */
[----:B------:R-:W1:Y:S01]  /*5680*/  SHFL.BFLY PT, R10, R9, 0x1, 0x1f ;  /* 0x0c201f00090a7f89 */ /* 0x000e6200000e0000 */
[----:B0-----:R-:W-:Y:S01]  /*5690*/  FADD.FTZ R12, R7, R8 ;  /* 0x00000008070c7221 */ /* 0x001fe20000010000 */
[----:B-1----:R-:W-:-:S04]  /*56a0*/  FADD.FTZ R13, R9, R10 ;  /* 0x0000000a090d7221 */ /* 0x002fc80000010000 */
[----:B------:R-:W-:Y:S02]  /*56b0*/  FSETP.NE.FTZ.AND P1, PT, R12, RZ, PT ;  /* 0x000000ff0c00720b */ /* 0x000fe40003f35000 */
[----:B------:R-:W-:-:S11]  /*56c0*/  FSETP.NE.FTZ.AND P2, PT, R13, RZ, PT ;  /* 0x000000ff0d00720b */ /* 0x000fd60003f55000 */
[----:B------:R-:W0:Y:S01]  /*56d0*/  @P1 MUFU.LG2 R8, R12 ;  /* 0x0000000c00081308 */ /* 0x000e220000000c00 */
[C---:B------:R-:W-:Y:S01]  /*56e0*/  @P1 FMUL.FTZ R6, R0.reuse, 0.69314718246459960938 ;  /* 0x3f31721800061820 */ /* 0x040fe20000410000 */
[----:B------:R-:W-:-:S06]  /*56f0*/  @P2 FMUL.FTZ R9, R0, 0.69314718246459960938 ;  /* 0x3f31721800092820 */ /* 0x000fcc0000410000 */
        /* <DEDUP_REMOVED lines=27> */
[----:B------:R-:W-:Y:S01]  /*58b0*/  HGMMA.64x128x16.F32 R24, R152, gdesc[UR8].tnspB, R24, gsb0 ;  /* 0x41e0000898187df0 */ /* 0x000fe20008000818 */
[----:B------:R-:W-:Y:S01]  /*58c0*/  UMOV UR10, UR4 ;  /* 0x00000004000a7c82 */ /* 0x000fe20008000000 */
[----:B------:R-:W-:Y:S01]  /*58d0*/  UMOV UR11, 0x40000040 ;  /* 0x40000040000b7882 */ /* 0x000fe20000000000 */
[----:B------:R-:W-:Y:S02]  /*58e0*/  WARPGROUP.DEPBAR.LE gsb0, 0x0 ;  /* 0x00008000000079c5 */ /* 0x000fe40000010000 */
[----:B------:R-:W-:-:S07]  /*58f0*/  WARPGROUP.ARRIVE ;  /* 0x00000000000079c5 */ /* 0x000fce0000000000 */
[----:B------:R-:W-:Y:S03]  /*5900*/  HGMMA.64x128x16.F32 R24, R156, gdesc[UR8].tnspB, R24, gsb0 ;  /* 0x41e000089c187df0 */ /* 0x000fe60008000818 */
[----:B------:R-:W-:Y:S02]  /*5910*/  WARPGROUP.DEPBAR.LE gsb0, 0x0 ;  /* 0x00008000000079c5 */ /* 0x000fe40000010000 */
[----:B0-23--:R-:W-:Y:S05]  /*5920*/  @!P0 BRA `(.L_x_214) ;  /* 0x0000000000048947 */ /* 0x00dfea0003800000 */
[----:B------:R-:W-:Y:S01]  /*5930*/  BPT.TRAP 0x1 ;  /* 0x000000040000795c */ /* 0x000fe20000300000 */
.L_x_214:
[----:B------:R-:W-:Y:S01]  /*5940*/  UIADD3 UR4, UR5, 0x2a860, URZ ;  /* 0x0002a86005047890 */ /* 0x000fe2000fffe03f */
[-C--:B------:R-:W-:Y:S01]  /*5950*/  FMUL.FTZ R94, R32, R4.reuse ;  /* 0x00000004205e7220 */ /* 0x080fe20000410000 */
[----:B------:R-:W-:Y:S01]  /*5960*/  UIADD3 UR37, UR37, 0x1, URZ ;  /* 0x0000000125257890 */ /* 0x000fe2000fffe03f */
[-C--:B------:R-:W-:Y:S01]  /*5970*/  FMUL.FTZ R89, R33, R4.reuse ;  /* 0x0000000421597220 */ /* 0x080fe20000410000 */
[----:B------:R-:W-:Y:S01]  /*5980*/  UPRMT UR4, UR7, 0x654, UR4 ;  /* 0x0000065407047896 */ /* 0x000fe20008000004 */
[-C--:B------:R-:W-:Y:S01]  /*5990*/  FMUL.FTZ R90, R36, R4.reuse ;  /* 0x00000004245a7220 */ /* 0x080fe20000410000 */
[----:B------:R-:W-:Y:S01]  /*59a0*/  UISETP.NE.AND UP0, UPT, UR37, 0x2, UPT ;  /* 0x000000022500788c */ /* 0x000fe2000bf05270 */
[-C--:B------:R-:W-:Y:S01]  /*59b0*/  FMUL.FTZ R92, R34, R11.reuse ;  /* 0x0000000b225c7220 */ /* 0x080fe20000410000 */
[-C--:B------:R-:W-:Y:S01]  /*59c0*/  FMUL.FTZ R95, R24, R4.reuse ;  /* 0x00000004185f7220 */ /* 0x080fe20000410000 */
[-C--:B------:R-:W-:Y:S01]  /*59d0*/  FMUL.FTZ R12, R25, R4.reuse ;  /* 0x00000004190c7220 */ /* 0x080fe20000410000 */
[-C--:B------:R-:W-:Y:S01]  /*59e0*/  FMUL.FTZ R91, R28, R4.reuse ;  /* 0x000000041c5b7220 */ /* 0x080fe20000410000 */
[-C--:B------:R-:W-:Y:S01]  /*59f0*/  FMUL.FTZ R6, R29, R4.reuse ;  /* 0x000000041d067220 */ /* 0x080fe20000410000 */
[-C--:B------:R-:W-:Y:S01]  /*5a00*/  FMUL.FTZ R37, R37, R4.reuse ;  /* 0x0000000425257220 */ /* 0x080fe20000410000 */
[----:B------:R-:W-:Y:S01]  /*5a10*/  SYNCS.ARRIVE.TRANS64.RED.A1T0 RZ, [UR4], RZ ;  /* 0x000000ffffff79a7 */ /* 0x000fe20008100404 */
[----:B------:R-:W-:Y:S01]  /*5a20*/  USEL UR4, URZ, 0x1, UP0 ;  /* 0x000000013f047887 */ /* 0x000fe20008000000 */
        /* <DEDUP_REMOVED lines=51> */
[----:B------:R-:W-:Y:S01]  /*5d60*/  PLOP3.LUT P0, PT, PT, PT, PT, 0x8, 0x0 ;  /* 0x000000000000781c */ /* 0x000fe20003f0e170 */
[-C--:B------:R-:W-:Y:S01]  /*5d70*/  FMUL.FTZ R82, R82, R11.reuse ;  /* 0x0000000b52527220 */ /* 0x080fe20000410000 */
[-C--:B------:R-:W-:Y:S01]  /*5d80*/  FMUL.FTZ R83, R83, R11.reuse ;  /* 0x0000000b53537220 */ /* 0x080fe20000410000 */
[-C--:B------:R-:W-:Y:S01]  /*5d90*/  FMUL.FTZ R86, R86, R11.reuse ;  /* 0x0000000b56567220 */ /* 0x080fe20000410000 */
[----:B------:R-:W-:Y:S01]  /*5da0*/  FMUL.FTZ R87, R87, R11 ;  /* 0x0000000b57577220 */ /* 0x000fe20000410000 */
[----:B------:R-:W-:Y:S01]  /*5db0*/  VIADD R162, R162, 0x1 ;  /* 0x00000001a2a27836 */ /* 0x000fe20000000000 */
[----:B------:R-:W-:-:S02]  /*5dc0*/  USEL UR37, UR37, URZ, UP0 ;  /* 0x0000003f25257287 */ /* 0x000fc40008000000 */
[----:B------:R-:W-:-:S12]  /*5dd0*/  ULOP3.LUT UR36, UR36, UR4, URZ, 0x3c, !UPT ;  /* 0x0000000424247292 */ /* 0x000fd8000f8e3c3f */
.L_x_190:
[----:B------:R-:W0:Y:S01]  /*5de0*/  S2R R5, SR_CgaCtaId ;  /* 0x0000000000057919 */ /* 0x000e220000008800 */
[----:B------:R-:W-:Y:S01]  /*5df0*/  MOV R0, 0x400 ;  /* 0x0000040000007802 */ /* 0x000fe20000000f00 */
[----:B------:R-:W-:Y:S01]  /*5e00*/  BSSY B0, `(.L_x_215) ;  /* 0x00001f4000007945 */ /* 0x000fe20003800000 */
[----:B------:R-:W-:Y:S02]  /*5e10*/  BAR.SYNC.DEFER_BLOCKING 0x5, 0x180 ;  /* 0x0146000000007b1d */ /* 0x000fe40000010000 */
[----:B0-----:R-:W-:-:S05]  /*5e20*/  LEA R0, R5, R0, 0x18 ;  /* 0x0000000005007211 */ /* 0x001fca00078ec0ff */
[----:B------:R0:W1:Y:S01]  /*5e30*/  LDS.128 R48, [R0+0x2a8d0] ;  /* 0x02a8d00000307984 */ /* 0x0000620000000c00 */
[----:B------:R-:W-:Y:S06]  /*5e40*/  BAR.ARV 0x4, 0x180 ;  /* 0x0106000000007b1d */ /* 0x000fec0000002000 */
[----:B------:R-:W-:Y:S05]  /*5e50*/  @P0 BRA `(.L_x_216) ;  /* 0x0000001400000947 */ /* 0x000fea0003800000 */
[----:B------:R-:W2:Y:S01]  /*5e60*/  S2R R5, SR_SWINHI ;  /* 0x0000000000057919 */ /* 0x000ea20000002f00 */
[----:B------:R-:W-:Y:S01]  /*5e70*/  F2FP.F16.F32.PACK_AB R7, R7, R8 ;  /* 0x000000080707723e */ /* 0x000fe200000000ff */
[----:B------:R-:W-:Y:S01]  /*5e80*/  ULDC.64 UR4, c[0x0][0xc08] ;  /* 0x0003020000047ab9 */ /* 0x000fe20000000a00 */
        /* <DEDUP_REMOVED lines=10> */
[----:B------:R-:W-:-:S02]  /*5f30*/  MOV R28, R0 ;  /* 0x00000000001c7202 */ /* 0x000fc40000000f00 */
[----:B--2---:R-:W-:-:S03]  /*5f40*/  MOV R29, R5 ;  /* 0x00000005001d7202 */ /* 0x004fc60000000f00 */
[----:B------:R-:W-:-:S03]  /*5f50*/  IMAD.WIDE R4, R168, 0x2, R28 ;  /* 0x00000002a8047825 */ /* 0x000fc600078e021c */
[C---:B------:R-:W-:Y:S02]  /*5f60*/  IADD3 R97, P6, R4.reuse, 0x20, RZ ;  /* 0x0000002004617810 */ /* 0x040fe40007fde0ff */
[C---:B------:R-:W-:Y:S02]  /*5f70*/  LOP3.LUT R9, R4.reuse, 0x380, RZ, 0xc0, !PT ;  /* 0x0000038004097812 */ /* 0x040fe400078ec0ff */
[C---:B------:R-:W-:Y:S01]  /*5f80*/  IADD3 R99, P5, R4.reuse, 0x40, RZ ;  /* 0x0000004004637810 */ /* 0x040fe20007fbe0ff */
[--C-:B------:R-:W-:Y:S01]  /*5f90*/  IMAD.X R31, RZ, RZ, R5.reuse, P6 ;  /* 0x000000ffff1f7224 */ /* 0x100fe200030e0605 */
[C---:B------:R-:W-:Y:S02]  /*5fa0*/  IADD3 R101, P4, R4.reuse, 0x60, RZ ;  /* 0x0000006004657810 */ /* 0x040fe40007f9e0ff */
[----:B------:R-:W-:Y:S02]  /*5fb0*/  IADD3 R103, P3, R4, 0x4000, RZ ;  /* 0x0000400004677810 */ /* 0x000fe40007f7e0ff */
[----:B------:R-:W-:Y:S01]  /*5fc0*/  LOP3.LUT R14, R97, 0x380, RZ, 0xc0, !PT ;  /* 0x00000380610e7812 */ /* 0x000fe200078ec0ff */
[--C-:B------:R-:W-:Y:S01]  /*5fd0*/  IMAD.X R15, RZ, RZ, R5.reuse, P4 ;  /* 0x000000ffff0f7224 */ /* 0x100fe200020e0605 */
[----:B------:R-:W-:Y:S01]  /*5fe0*/  SHF.R.U64 R9, R9, 0x3, RZ ;  /* 0x0000000309097819 */ /* 0x000fe200000012ff */
[----:B------:R-:W-:Y:S01]  /*5ff0*/  IMAD.X R25, RZ, RZ, R5, P3 ;  /* 0x000000ffff197224 */ /* 0x000fe200018e0605 */
[----:B------:R-:W-:-:S02]  /*6000*/  LOP3.LUT R24, R99, 0x380, RZ, 0xc0, !PT ;  /* 0x0000038063187812 */ /* 0x000fc400078ec0ff */
[----:B-1----:R-:W-:Y:S02]  /*6010*/  LOP3.LUT R48, R101, 0x380, RZ, 0xc0, !PT ;  /* 0x0000038065307812 */ /* 0x002fe400078ec0ff */
[----:B------:R-:W-:Y:S02]  /*6020*/  LOP3.LUT R72, R103, 0x380, RZ, 0xc0, !PT ;  /* 0x0000038067487812 */ /* 0x000fe400078ec0ff */
[C---:B------:R-:W-:Y:S02]  /*6030*/  IADD3 R105, P2, R4.reuse, 0x4020, RZ ;  /* 0x0000402004697810 */ /* 0x040fe40007f5e0ff */
[C---:B------:R-:W-:Y:S02]  /*6040*/  IADD3 R107, P1, R4.reuse, 0x4040, RZ ;  /* 0x00004040046b7810 */ /* 0x040fe40007f3e0ff */
[----:B------:R-:W-:Y:S01]  /*6050*/  IADD3 R109, P0, R4, 0x4060, RZ ;  /* 0x00004060046d7810 */ /* 0x000fe20007f1e0ff */
[--C-:B------:R-:W-:Y:S01]  /*6060*/  IMAD.X R13, RZ, RZ, R5.reuse, P2 ;  /* 0x000000ffff0d7224 */ /* 0x100fe200010e0605 */
[----:B------:R-:W-:Y:S01]  /*6070*/  SHF.R.U64 R14, R14, 0x3, RZ ;  /* 0x000000030e0e7819 */ /* 0x000fe200000012ff */
[--C-:B------:R-:W-:Y:S01]  /*6080*/  IMAD.X R11, RZ, RZ, R5.reuse, P1 ;  /* 0x000000ffff0b7224 */ /* 0x100fe200008e0605 */
[----:B------:R-:W-:Y:S01]  /*6090*/  LOP3.LUT R4, R9, R4, RZ, 0x3c, !PT ;  /* 0x0000000409047212 */ /* 0x000fe200078e3cff */
[----:B------:R-:W-:Y:S01]  /*60a0*/  IMAD.X R9, RZ, RZ, R5, P0 ;  /* 0x000000ffff097224 */ /* 0x000fe200000e0605 */
[----:B------:R-:W-:-:S02]  /*60b0*/  SHF.R.U64 R24, R24, 0x3, RZ ;  /* 0x0000000318187819 */ /* 0x000fc400000012ff */
[----:B------:R-:W-:Y:S02]  /*60c0*/  SHF.R.U64 R48, R48, 0x3, RZ ;  /* 0x0000000330307819 */ /* 0x000fe400000012ff */
[----:B------:R-:W-:Y:S02]  /*60d0*/  SHF.R.U64 R72, R72, 0x3, RZ ;  /* 0x0000000348487819 */ /* 0x000fe400000012ff */
[----:B------:R-:W-:Y:S02]  /*60e0*/  LOP3.LUT R30, R14, R97, RZ, 0x3c, !PT ;  /* 0x000000610e1e7212 */ /* 0x000fe400078e3cff */
[-C--:B------:R-:W-:Y:S02]  /*60f0*/  IADD3.X R27, RZ, R5.reuse, RZ, P5, !PT ;  /* 0x00000005ff1b7210 */ /* 0x080fe40002ffe4ff */
[----:B------:R-:W-:Y:S02]  /*6100*/  MOV R97, R4 ;  /* 0x0000000400617202 */ /* 0x000fe40000000f00 */
[----:B------:R-:W-:-:S02]  /*6110*/  LOP3.LUT R26, R24, R99, RZ, 0x3c, !PT ;  /* 0x00000063181a7212 */ /* 0x000fc400078e3cff */
[----:B------:R-:W-:Y:S01]  /*6120*/  F2FP.F16.F32.PACK_AB R5, R10, R93 ;  /* 0x0000005d0a05723e */ /* 0x000fe200000000ff */
[----:B------:R-:W1:Y:S01]  /*6130*/  LDC.64 R98, c[0x0][0xc00] ;  /* 0x00030000ff627b82 */ /* 0x000e620000000a00 */
[----:B------:R-:W-:Y:S02]  /*6140*/  LOP3.LUT R14, R48, R101, RZ, 0x3c, !PT ;  /* 0x00000065300e7212 */ /* 0x000fe400078e3cff */
[----:B------:R-:W-:Y:S02]  /*6150*/  LOP3.LUT R24, R72, R103, RZ, 0x3c, !PT ;  /* 0x0000006748187212 */ /* 0x000fe400078e3cff */
[----:B------:R-:W-:Y:S02]  /*6160*/  LOP3.LUT R10, R105, 0x380, RZ, 0xc0, !PT ;  /* 0x00000380690a7812 */ /* 0x000fe400078ec0ff */
[----:B------:R-:W-:Y:S02]  /*6170*/  LOP3.LUT R48, R107, 0x380, RZ, 0xc0, !PT ;  /* 0x000003806b307812 */ /* 0x000fe400078ec0ff */
[----:B------:R-:W-:-:S02]  /*6180*/  LOP3.LUT R72, R109, 0x380, RZ, 0xc0, !PT ;  /* 0x000003806d487812 */ /* 0x000fc400078ec0ff */
[----:B------:R-:W-:Y:S02]  /*6190*/  SHF.R.U64 R10, R10, 0x3, RZ ;  /* 0x000000030a0a7819 */ /* 0x000fe400000012ff */
[----:B------:R-:W-:Y:S02]  /*61a0*/  SHF.R.U64 R48, R48, 0x3, RZ ;  /* 0x0000000330307819 */ /* 0x000fe400000012ff */
[----:B------:R-:W-:Y:S02]  /*61b0*/  SHF.R.U64 R72, R72, 0x3, RZ ;  /* 0x0000000348487819 */ /* 0x000fe400000012ff */
[----:B------:R-:W-:Y:S01]  /*61c0*/  F2FP.F16.F32.PACK_AB R4, R12, R95 ;  /* 0x0000005f0c04723e */ /* 0x000fe200000000ff */
[----:B------:R-:W-:Y:S01]  /*61d0*/  BAR.SYNC.DEFER_BLOCKING 0x1, 0x100 ;  /* 0x0044000000007b1d */ /* 0x000fe20000010000 */
[----:B------:R-:W-:Y:S02]  /*61e0*/  LOP3.LUT R12, R10, R105, RZ, 0x3c, !PT ;  /* 0x000000690a0c7212 */ /* 0x000fe400078e3cff */
[----:B------:R-:W-:-:S02]  /*61f0*/  LOP3.LUT R10, R48, R107, RZ, 0x3c, !PT ;  /* 0x0000006b300a7212 */ /* 0x000fc400078e3cff */
[----:B------:R-:W-:Y:S02]  /*6200*/  LOP3.LUT R8, R72, R109, RZ, 0x3c, !PT ;  /* 0x0000006d48087212 */ /* 0x000fe400078e3cff */
[----:B------:R-:W-:Y:S02]  /*6210*/  MOV R72, R10 ;  /* 0x0000000a00487202 */ /* 0x000fe40000000f00 */
[----:B------:R-:W-:Y:S02]  /*6220*/  MOV R48, R8 ;  /* 0x0000000800307202 */ /* 0x000fe40000000f00 */
[----:B------:R-:W-:Y:S02]  /*6230*/  MOV R96, R30 ;  /* 0x0000001e00607202 */ /* 0x000fe40000000f00 */
[----:B------:R-:W-:Y:S01]  /*6240*/  F2FP.F16.F32.PACK_AB R8, R89, R94 ;  /* 0x0000005e5908723e */ /* 0x000fe200000000ff */
[----:B------:R-:W2:Y:S01]  /*6250*/  LDC.64 R30, c[0x0][0xc00] ;  /* 0x00030000ff1e7b82 */ /* 0x000ea20000000a00 */
[----:B------:R-:W-:-:S02]  /*6260*/  F2FP.F16.F32.PACK_AB R9, R35, R92 ;  /* 0x0000005c2309723e */ /* 0x000fc400000000ff */
[----:B------:R-:W-:Y:S02]  /*6270*/  F2FP.F16.F32.PACK_AB R10, R37, R90 ;  /* 0x0000005a250a723e */ /* 0x000fe400000000ff */
[----:B------:R-:W-:Y:S02]  /*6280*/  F2FP.F16.F32.PACK_AB R11, R39, R38 ;  /* 0x00000026270b723e */ /* 0x000fe400000000ff */
[----:B------:R-:W-:Y:S02]  /*6290*/  MOV R95, R26 ;  /* 0x0000001a005f7202 */ /* 0x000fe40000000f00 */
[----:B------:R-:W-:Y:S01]  /*62a0*/  MOV R93, R14 ;  /* 0x0000000e005d7202 */ /* 0x000fe20000000f00 */
[----:B------:R3:W-:Y:S01]  /*62b0*/  STSM.16.M88.4 [R97], R4 ;  /* 0x0000000461007844 */ /* 0x0007e20000000200 */
[----:B------:R-:W-:Y:S02]  /*62c0*/  MOV R88, R12 ;  /* 0x0000000c00587202 */ /* 0x000fe40000000f00 */
[----:B------:R-:W-:Y:S01]  /*62d0*/  MOV R91, R24 ;  /* 0x00000018005b7202 */ /* 0x000fe20000000f00 */
[----:B------:R-:W-:Y:S01]  /*62e0*/  STSM.16.M88.4 [R96], R8 ;  /* 0x0000000860007844 */ /* 0x000fe20000000200 */
[----:B------:R-:W-:-:S02]  /*62f0*/  F2FP.F16.F32.PACK_AB R12, R33, R36 ;  /* 0x00000024210c723e */ /* 0x000fc400000000ff */
[----:B------:R-:W-:Y:S02]  /*6300*/  F2FP.F16.F32.PACK_AB R13, R3, R34 ;  /* 0x00000022030d723e */ /* 0x000fe400000000ff */
[----:B------:R-:W-:Y:S02]  /*6310*/  F2FP.F16.F32.PACK_AB R14, R53, R52 ;  /* 0x00000034350e723e */ /* 0x000fe400000000ff */
[----:B------:R-:W-:Y:S02]  /*6320*/  F2FP.F16.F32.PACK_AB R15, R55, R54 ;  /* 0x00000036370f723e */ /* 0x000fe400000000ff */
[----:B------:R-:W-:Y:S01]  /*6330*/  F2FP.F16.F32.PACK_AB R24, R57, R56 ;  /* 0x000000383918723e */ /* 0x000fe200000000ff */
[----:B--2---:R-:W-:Y:S01]  /*6340*/  IMAD.WIDE R30, R18, 0x4, R30 ;  /* 0x00000004121e7825 */ /* 0x004fe200078e021e */
[----:B------:R-:W-:Y:S01]  /*6350*/  F2FP.F16.F32.PACK_AB R25, R59, R58 ;  /* 0x0000003a3b19723e */ /* 0x000fe200000000ff */
[----:B------:R-:W2:Y:S01]  /*6360*/  LDC R54, c[0x0][0xbe8] ;  /* 0x0002fa00ff367b82 */ /* 0x000ea20000000800 */
[----:B---3--:R-:W-:-:S02]  /*6370*/  F2FP.F16.F32.PACK_AB R4, R41, R40 ;  /* 0x000000282904723e */ /* 0x008fc400000000ff */
[----:B------:R-:W-:Y:S02]  /*6380*/  F2FP.F16.F32.PACK_AB R5, R43, R42 ;  /* 0x0000002a2b05723e */ /* 0x000fe400000000ff */
[----:B------:R-:W-:Y:S02]  /*6390*/  F2FP.F16.F32.PACK_AB R6, R45, R44 ;  /* 0x0000002c2d06723e */ /* 0x000fe400000000ff */
[----:B------:R-:W-:Y:S02]  /*63a0*/  F2FP.F16.F32.PACK_AB R7, R47, R46 ;  /* 0x0000002e2f07723e */ /* 0x000fe400000000ff */
[----:B------:R-:W-:Y:S02]  /*63b0*/  F2FP.F16.F32.PACK_AB R26, R61, R60 ;  /* 0x0000003c3d1a723e */ /* 0x000fe400000000ff */
[----:B------:R-:W-:Y:S01]  /*63c0*/  F2FP.F16.F32.PACK_AB R27, R63, R62 ;  /* 0x0000003e3f1b723e */ /* 0x000fe200000000ff */
[----:B------:R3:W-:Y:S01]  /*63d0*/  STSM.16.M88.4 [R95], R4 ;  /* 0x000000045f007844 */ /* 0x0007e20000000200 */
[----:B------:R-:W-:-:S02]  /*63e0*/  F2FP.F16.F32.PACK_AB R33, R75, R74 ;  /* 0x0000004a4b21723e */ /* 0x000fc400000000ff */
[----:B------:R-:W-:Y:S01]  /*63f0*/  F2FP.F16.F32.PACK_AB R34, R77, R76 ;  /* 0x0000004c4d22723e */ /* 0x000fe200000000ff */
[----:B------:R4:W-:Y:S01]  /*6400*/  STSM.16.M88.4 [R93], R12 ;  /* 0x0000000c5d007844 */ /* 0x0009e20000000200 */
[----:B------:R-:W-:Y:S02]  /*6410*/  F2FP.F16.F32.PACK_AB R35, R79, R78 ;  /* 0x0000004e4f23723e */ /* 0x000fe400000000ff */
[----:B------:R-:W-:Y:S01]  /*6420*/  ISETP.NE.U32.AND P2, PT, RZ, UR4, PT ;  /* 0x00000004ff007c0c */ /* 0x000fe2000bf45070 */
[----:B------:R4:W-:Y:S01]  /*6430*/  STSM.16.M88.4 [R91], R24 ;  /* 0x000000185b007844 */ /* 0x0009e20000000200 */
[----:B-1----:R-:W-:Y:S02]  /*6440*/  ISETP.NE.U32.AND P0, PT, R98, RZ, PT ;  /* 0x000000ff6200720c */ /* 0x002fe40003f05070 */
[----:B------:R-:W-:Y:S01]  /*6450*/  MOV R44, RZ ;  /* 0x000000ff002c7202 */ /* 0x000fe20000000f00 */
[----:B------:R4:W-:Y:S01]  /*6460*/  STSM.16.M88.4 [R88], R64 ;  /* 0x0000004058007844 */ /* 0x0009e20000000200 */
[----:B------:R-:W-:-:S02]  /*6470*/  ISETP.NE.AND.EX P2, PT, RZ, UR5, PT, P2 ;  /* 0x00000005ff007c0c */ /* 0x000fc4000bf45320 */
[----:B------:R-:W-:Y:S01]  /*6480*/  ISETP.NE.AND.EX P0, PT, R99, RZ, PT, P0 ;  /* 0x000000ff6300720c */ /* 0x000fe20003f05300 */
[----:B------:R4:W-:Y:S04]  /*6490*/  STSM.16.M88.4 [R72], R32 ;  /* 0x0000002048007844 */ /* 0x0009e80000000200 */
[----:B------:R4:W-:Y:S01]  /*64a0*/  STSM.16.M88.4 [R48], R80 ;  /* 0x0000005030007844 */ /* 0x0009e20000000200 */
[----:B------:R-:W-:Y:S05]  /*64b0*/  BAR.SYNC.DEFER_BLOCKING 0x1, 0x100 ;  /* 0x0044000000007b1d */ /* 0x000fea0000010000 */
[----:B---3--:R-:W-:Y:S01]  /*64c0*/  @P2 LEA R4, P3, R18, UR4, 0x2 ;  /* 0x0000000412042c11 */ /* 0x008fe2000f8610ff */
[----:B------:R-:W-:-:S03]  /*64d0*/  ULDC UR4, c[0x0][0xa88] ;  /* 0x0002a20000047ab9 */ /* 0x000fc60000000800 */
[----:B------:R-:W-:Y:S01]  /*64e0*/  @P2 LEA.HI.X R5, R18, UR5, R160, 0x2, P3 ;  /* 0x0000000512052c11 */ /* 0x000fe200098f14a0 */
[----:B------:R-:W-:Y:S01]  /*64f0*/  IMAD.U32 R3, RZ, RZ, UR4 ;  /* 0x00000004ff037e24 */ /* 0x000fe2000f8e00ff */
[----:B------:R4:W5:Y:S01]  /*6500*/  @P0 LDG.E R44, desc[UR56][R30.64] ;  /* 0x000000381e2c0981 */ /* 0x000962000c1e1900 */
[----:B--2---:R-:W-:-:S04]  /*6510*/  ISETP.NE.AND P1, PT, R54, 0x1, PT ;  /* 0x000000013600780c */ /* 0x004fc80003f25270 */
[----:B------:R4:W5:Y:S09]  /*6520*/  @P2 LDG.E R3, desc[UR56][R4.64] ;  /* 0x0000003804032981 */ /* 0x000972000c1e1900 */
[----:B------:R-:W1:Y:S08]  /*6530*/  @P1 LDC R6, c[0x0][0xbec] ;  /* 0x0002fb00ff061b82 */ /* 0x000e700000000800 */
[----:B------:R-:W2:Y:S01]  /*6540*/  @P1 LDC R9, c[0x0][0xbf0] ;  /* 0x0002fc00ff091b82 */ /* 0x000ea20000000800 */
[----:B----4-:R-:W-:Y:S05]  /*6550*/  @P2 BRA `(.L_x_217) ;  /* 0x0000000000102947 */ /* 0x010fea0003800000 */
[----:B------:R-:W-:Y:S05]  /*6560*/  @!P0 BRA `(.L_x_217) ;  /* 0x00000000000c8947 */ /* 0x000fea0003800000 */
[----:B------:R-:W3:Y:S04]  /*6570*/  LDG.E R4, desc[UR56][R30.64] ;  /* 0x000000381e047981 */ /* 0x000ee8000c1e1900 */
[----:B-----5:R-:W3:Y:S02]  /*6580*/  LDG.E R3, desc[UR56][R30.64+0x4] ;  /* 0x000004381e037981 */ /* 0x020ee4000c1e1900 */
[----:B---3--:R-:W-:-:S07]  /*6590*/  IMAD.IADD R3, R3, 0x1, -R4 ;  /* 0x0000000103037824 */ /* 0x008fce00078e0a04 */
.L_x_217:
[----:B------:R-:W-:Y:S01]  /*65a0*/  SHF.R.S32.HI R48, RZ, 0x1f, R22 ;  /* 0x0000001fff307819 */ /* 0x000fe20000011416 */
[----:B------:R-:W-:Y:S01]  /*65b0*/  IMAD R13, R23, 0x80, R166 ;  /* 0x00000080170d7824 */ /* 0x000fe200078e02a6 */
[----:B------:R-:W-:Y:S01]  /*65c0*/  ULDC.64 UR4, c[0x0][0xb90] ;  /* 0x0002e40000047ab9 */ /* 0x000fe20000000a00 */
[----:B-----5:R-:W-:Y:S01]  /*65d0*/  SHF.R.S32.HI R45, RZ, 0x1f, R44 ;  /* 0x0000001fff2d7819 */ /* 0x020fe2000001142c */
[----:B------:R-:W-:Y:S01]  /*65e0*/  IMAD R56, R3, R54, RZ ;  /* 0x0000003603387224 */ /* 0x000fe200078e02ff */
[----:B------:R-:W-:Y:S01]  /*65f0*/  SEL R160, R160, RZ, !P0 ;  /* 0x000000ffa0a07207 */ /* 0x000fe20004000000 */
[----:B------:R-:W-:Y:S01]  /*6600*/  IMAD R5, R48, UR4, RZ ;  /* 0x0000000430057c24 */ /* 0x000fe2000f8e02ff */
[----:B------:R-:W-:Y:S01]  /*6610*/  SEL R55, R18, RZ, !P0 ;  /* 0x000000ff12377207 */ /* 0x000fe20004000000 */
[----:B-1----:R-:W-:-:S04]  /*6620*/  @P1 IMAD.HI.U32 R6, R13, R6, RZ ;  /* 0x000000060d061227 */ /* 0x002fc800078e00ff */
[C---:B------:R-:W-:Y:S02]  /*6630*/  IMAD R11, R22.reuse, UR5, R5 ;  /* 0x00000005160b7c24 */ /* 0x040fe4000f8e0205 */
[----:B------:R-:W-:Y:S01]  /*6640*/  IMAD.MOV.U32 R7, RZ, RZ, R13 ;  /* 0x000000ffff077224 */ /* 0x000fe200078e000d */
[----:B--2---:R-:W-:Y:S01]  /*6650*/  @P1 SHF.R.U32.HI R7, RZ, R9, R6 ;  /* 0x00000009ff071219 */ /* 0x004fe20000011606 */
[----:B------:R-:W-:Y:S01]  /*6660*/  IMAD.WIDE.U32 R4, R22, UR4, R44 ;  /* 0x0000000416047c25 */ /* 0x000fe2000f8e002c */
[----:B------:R-:W-:-:S03]  /*6670*/  ULDC.64 UR4, c[0x0][0xb98] ;  /* 0x0002e60000047ab9 */ /* 0x000fc60000000a00 */
[----:B------:R-:W-:Y:S01]  /*6680*/  IMAD R9, R161, 0x40, R2 ;  /* 0x00000040a1097824 */ /* 0x000fe200078e0202 */
[----:B------:R-:W-:Y:S01]  /*6690*/  IADD3 R5, R5, R11, RZ ;  /* 0x0000000b05057210 */ /* 0x000fe20007ffe0ff */
[----:B------:R-:W-:Y:S02]  /*66a0*/  IMAD.MOV R11, RZ, RZ, -R7 ;  /* 0x000000ffff0b7224 */ /* 0x000fe400078e0a07 */
[----:B------:R-:W-:-:S04]  /*66b0*/  IMAD.WIDE R28, R9, 0x2, R28 ;  /* 0x00000002091c7825 */ /* 0x000fc800078e021c */
[----:B------:R-:W-:Y:S01]  /*66c0*/  IMAD R6, R160, UR4, RZ ;  /* 0x00000004a0067c24 */ /* 0x000fe2000f8e02ff */
[C---:B------:R-:W-:Y:S01]  /*66d0*/  IADD3 R15, P0, R28.reuse, 0x1000, RZ ;  /* 0x000010001c0f7810 */ /* 0x040fe20007f1e0ff */
[----:B------:R-:W-:Y:S01]  /*66e0*/  IMAD.WIDE.U32 R4, R55, UR4, R4 ;  /* 0x0000000437047c25 */ /* 0x000fe2000f8e0004 */
[----:B------:R-:W-:Y:S02]  /*66f0*/  IADD3 R41, P6, R28, 0x4000, RZ ;  /* 0x000040001c297810 */ /* 0x000fe40007fde0ff */
[----:B------:R-:W-:Y:S01]  /*6700*/  LOP3.LUT R12, R15, 0x380, RZ, 0xc0, !PT ;  /* 0x000003800f0c7812 */ /* 0x000fe200078ec0ff */
[----:B------:R-:W-:Y:S01]  /*6710*/  IMAD R9, R54, R11, R13 ;  /* 0x0000000b36097224 */ /* 0x000fe200078e020d */
[----:B------:R-:W-:Y:S01]  /*6720*/  SHF.R.S32.HI R11, RZ, 0x1f, R7 ;  /* 0x0000001fff0b7819 */ /* 0x000fe20000011407 */
[----:B------:R-:W-:Y:S01]  /*6730*/  IMAD R8, R55, UR5, R6 ;  /* 0x0000000537087c24 */ /* 0x000fe2000f8e0206 */
[----:B------:R-:W-:Y:S01]  /*6740*/  IADD3 R4, P2, R7, R4, RZ ;  /* 0x0000000407047210 */ /* 0x000fe20007f5e0ff */
[----:B------:R-:W-:Y:S01]  /*6750*/  ULDC.64 UR4, c[0x0][0xb88] ;  /* 0x0002e20000047ab9 */ /* 0x000fe20000000a00 */
[----:B------:R-:W-:-:S02]  /*6760*/  IADD3 R13, P3, R28, 0x2000, RZ ;  /* 0x000020001c0d7810 */ /* 0x000fc40007f7e0ff */
[----:B------:R-:W-:Y:S02]  /*6770*/  SHF.R.S32.HI R6, RZ, 0x1f, R9 ;  /* 0x0000001fff067819 */ /* 0x000fe40000011409 */
[----:B------:R-:W-:Y:S02]  /*6780*/  IADD3.X R5, R11, R5, R8, P2, !PT ;  /* 0x000000050b057210 */ /* 0x000fe400017fe408 */
[----:B------:R-:W-:Y:S01]  /*6790*/  LOP3.LUT R7, R13, 0x380, RZ, 0xc0, !PT ;  /* 0x000003800d077812 */ /* 0x000fe200078ec0ff */
[----:B------:R-:W-:Y:S01]  /*67a0*/  IMAD R8, R6, UR4, RZ ;  /* 0x0000000406087c24 */ /* 0x000fe2000f8e02ff */
[----:B------:R-:W-:Y:S01]  /*67b0*/  SHF.R.U64 R12, R12, 0x3, RZ ;  /* 0x000000030c0c7819 */ /* 0x000fe200000012ff */
[----:B------:R-:W-:Y:S01]  /*67c0*/  IMAD.WIDE.U32 R4, R9, UR4, R4 ;  /* 0x0000000409047c25 */ /* 0x000fe2000f8e0004 */
[----:B------:R-:W-:Y:S02]  /*67d0*/  SHF.R.U64 R6, R7, 0x3, RZ ;  /* 0x0000000307067819 */ /* 0x000fe400000012ff */
[----:B------:R-:W-:Y:S01]  /*67e0*/  LOP3.LUT R12, R12, R15, RZ, 0x3c, !PT ;  /* 0x0000000f0c0c7212 */ /* 0x000fe200078e3cff */
[----:B------:R-:W-:Y:S01]  /*67f0*/  IMAD R7, R9, UR5, R8 ;  /* 0x0000000509077c24 */ /* 0x000fe2000f8e0208 */
[----:B------:R-:W-:Y:S01]  /*6800*/  ULDC.64 UR4, c[0x0][0xb50] ;  /* 0x0002d40000047ab9 */ /* 0x000fe20000000a00 */
[----:B------:R-:W-:Y:S01]  /*6810*/  IADD3 R9, P2, R28, 0x3000, RZ ;  /* 0x000030001c097810 */ /* 0x000fe20007f5e0ff */
[----:B------:R-:W-:Y:S01]  /*6820*/  IMAD R15, R23, 0x80, R165 ;  /* 0x00000080170f7824 */ /* 0x000fe200078e02a5 */
[----:B------:R-:W-:Y:S01]  /*6830*/  LEA R11, P4, R4, UR4, 0x2 ;  /* 0x00000004040b7c11 */ /* 0x000fe2000f8810ff */
[----:B------:R-:W-:Y:S01]  /*6840*/  IMAD.IADD R5, R5, 0x1, R7 ;  /* 0x0000000105057824 */ /* 0x000fe200078e0207 */
[----:B------:R-:W-:-:S02]  /*6850*/  LOP3.LUT R8, R9, 0x380, RZ, 0xc0, !PT ;  /* 0x0000038009087812 */ /* 0x000fc400078ec0ff */
[----:B------:R-:W-:Y:S01]  /*6860*/  LOP3.LUT R6, R6, R13, RZ, 0x3c, !PT ;  /* 0x0000000d06067212 */ /* 0x000fe200078e3cff */
[----:B------:R-:W-:Y:S01]  /*6870*/  SHFL.IDX PT, R46, R11, RZ, 0x1c1f ;  /* 0x001c1fff0b2e7589 */ /* 0x000fe200000e0000 */
[----:B------:R-:W-:Y:S01]  /*6880*/  LEA.HI.X R5, R4, UR5, R5, 0x2, P4 ;  /* 0x0000000504057c11 */ /* 0x000fe2000a0f1405 */
[--C-:B------:R-:W-:Y:S01]  /*6890*/  IMAD.X R13, RZ, RZ, R29.reuse, P0 ;  /* 0x000000ffff0d7224 */ /* 0x100fe200000e061d */
[----:B------:R-:W-:Y:S01]  /*68a0*/  SHF.R.U64 R8, R8, 0x3, RZ ;  /* 0x0000000308087819 */ /* 0x000fe200000012ff */
[----:B------:R-:W-:Y:S01]  /*68b0*/  SHFL.IDX PT, R52, R11, 0x1, 0x1c1f ;  /* 0x003c1f000b347f89 */ /* 0x000fe200000e0000 */
[----:B------:R-:W-:Y:S01]  /*68c0*/  LOP3.LUT P0, RZ, R163, 0x3, RZ, 0xc0, !PT ;  /* 0x00000003a3ff7812 */ /* 0x000fe2000780c0ff */
[C---:B------:R-:W-:Y:S01]  /*68d0*/  VIADD R4, R15.reuse, 0x8 ;  /* 0x000000080f047836 */ /* 0x040fe20000000000 */
[----:B------:R-:W-:Y:S01]  /*68e0*/  LOP3.LUT R8, R8, R9, RZ, 0x3c, !PT ;  /* 0x0000000908087212 */ /* 0x000fe200078e3cff */
[----:B------:R-:W1:Y:S01]  /*68f0*/  SHFL.IDX PT, R47, R5, RZ, 0x1c1f ;  /* 0x001c1fff052f7589 */ /* 0x000e6200000e0000 */
[----:B------:R-:W-:Y:S01]  /*6900*/  IMAD.X R9, RZ, RZ, R29, P2 ;  /* 0x000000ffff097224 */ /* 0x000fe200010e061d */
[----:B------:R-:W-:Y:S01]  /*6910*/  ISETP.GE.OR P2, PT, R15, R56, P0 ;  /* 0x000000380f00720c */ /* 0x000fe20000746670 */
[----:B------:R-:W-:Y:S01]  /*6920*/  ULDC.64 UR4, c[0x0][0xaa0] ;  /* 0x0002a80000047ab9 */ /* 0x000fe20000000a00 */
[----:B------:R-:W2:Y:S01]  /*6930*/  SHFL.IDX PT, R53, R5, 0x1, 0x1c1f ;  /* 0x003c1f0005357f89 */ /* 0x000ea200000e0000 */
[----:B------:R-:W-:-:S02]  /*6940*/  IADD3.X R7, RZ, R29, RZ, P3, !PT ;  /* 0x0000001dff077210 */ /* 0x000fc40001ffe4ff */
[----:B------:R-:W-:Y:S02]  /*6950*/  IADD3 R10, P3, R28, 0x7000, RZ ;  /* 0x000070001c0a7810 */ /* 0x000fe40007f7e0ff */
[----:B------:R-:W-:Y:S02]  /*6960*/  ISETP.GE.OR P0, PT, R4, R56, P0 ;  /* 0x000000380400720c */ /* 0x000fe40000706670 */
[----:B------:R-:W-:Y:S01]  /*6970*/  LOP3.LUT R3, R10, 0x380, RZ, 0xc0, !PT ;  /* 0x000003800a037812 */ /* 0x000fe200078ec0ff */
[----:B------:R-:W-:Y:S01]  /*6980*/  IMAD R18, R19, 0x20, R161 ;  /* 0x0000002013127824 */ /* 0x000fe200078e02a1 */
[C---:B------:R-:W-:Y:S01]  /*6990*/  IADD3 R37, P5, R28.reuse, 0x5000, RZ ;  /* 0x000050001c257810 */ /* 0x040fe20007fbe0ff */
[----:B------:R-:W-:Y:S01]  /*69a0*/  IMAD.X R31, RZ, RZ, R29, P3 ;  /* 0x000000ffff1f7224 */ /* 0x000fe200018e061d */
[----:B------:R-:W-:Y:S02]  /*69b0*/  SHF.R.U64 R3, R3, 0x3, RZ ;  /* 0x0000000303037819 */ /* 0x000fe400000012ff */
[----:B------:R-:W-:-:S02]  /*69c0*/  IADD3 R33, P4, R28, 0x6000, RZ ;  /* 0x000060001c217810 */ /* 0x000fc40007f9e0ff */
[----:B------:R-:W-:Y:S02]  /*69d0*/  LOP3.LUT R30, R3, R10, RZ, 0x3c, !PT ;  /* 0x0000000a031e7212 */ /* 0x000fe400078e3cff */
[----:B------:R-:W-:Y:S02]  /*69e0*/  LOP3.LUT R40, R41, 0x380, RZ, 0xc0, !PT ;  /* 0x0000038029287812 */ /* 0x000fe400078ec0ff */
[----:B------:R-:W-:Y:S01]  /*69f0*/  LOP3.LUT R25, R28, 0x380, RZ, 0xc0, !PT ;  /* 0x000003801c197812 */ /* 0x000fe200078ec0ff */
[----:B-1----:R1:W-:Y:S01]  /*6a00*/  @!P2 ST.E desc[UR56][R46.64], R20 ;  /* 0x000000142e00a985 */ /* 0x0023e2000c101938 */
[----:B------:R-:W-:Y:S01]  /*6a10*/  IMAD R3, R45, UR4, RZ ;  /* 0x000000042d037c24 */ /* 0x000fe2000f8e02ff */
[----:B------:R-:W-:Y:S01]  /*6a20*/  LOP3.LUT R36, R37, 0x380, RZ, 0xc0, !PT ;  /* 0x0000038025247812 */ /* 0x000fe200078ec0ff */
[----:B------:R-:W3:Y:S01]  /*6a30*/  @P1 LDC R45, c[0x0][0xbf0] ;  /* 0x0002fc00ff2d1b82 */ /* 0x000ee20000000800 */
[----:B--2---:R2:W-:Y:S01]  /*6a40*/  @!P0 ST.E desc[UR56][R52.64], R21 ;  /* 0x0000001534008985 */ /* 0x0045e2000c101938 */
[----:B------:R-:W-:-:S02]  /*6a50*/  LOP3.LUT R32, R33, 0x380, RZ, 0xc0, !PT ;  /* 0x0000038021207812 */ /* 0x000fc400078ec0ff */
[----:B------:R-:W-:Y:S02]  /*6a60*/  SHF.R.U64 R40, R40, 0x3, RZ ;  /* 0x0000000328287819 */ /* 0x000fe400000012ff */
[----:B------:R-:W-:Y:S02]  /*6a70*/  SHF.R.U64 R25, R25, 0x3, RZ ;  /* 0x0000000319197819 */ /* 0x000fe400000012ff */
[----:B-1----:R-:W1:Y:S01]  /*6a80*/  @P1 LDC R47, c[0x0][0xbec] ;  /* 0x0002fb00ff2f1b82 */ /* 0x002e620000000800 */
[----:B------:R-:W-:Y:S01]  /*6a90*/  IMAD R3, R44, UR5, R3 ;  /* 0x000000052c037c24 */ /* 0x000fe2000f8e0203 */
[----:B------:R-:W-:Y:S01]  /*6aa0*/  SHF.R.U64 R36, R36, 0x3, RZ ;  /* 0x0000000324247819 */ /* 0x000fe200000012ff */
[----:B------:R-:W5:Y:S01]  /*6ab0*/  LD.E.128 R12, desc[UR56][R12.64] ;  /* 0x000000380c0c7980 */ /* 0x000f62000c101d00 */
[----:B--2---:R-:W-:Y:S01]  /*6ac0*/  IMAD.WIDE.U32 R20, R44, UR4, RZ ;  /* 0x000000042c147c25 */ /* 0x004fe2000f8e00ff */
[----:B------:R-:W-:Y:S01]  /*6ad0*/  ULDC.64 UR4, c[0x0][0xae8] ;  /* 0x0002ba0000047ab9 */ /* 0x000fe20000000a00 */
[----:B------:R-:W-:Y:S01]  /*6ae0*/  SHF.R.U64 R32, R32, 0x3, RZ ;  /* 0x0000000320207819 */ /* 0x000fe200000012ff */
[----:B------:R-:W5:Y:S01]  /*6af0*/  LD.E.128 R4, desc[UR56][R6.64] ;  /* 0x0000003806047980 */ /* 0x000f62000c101d00 */
[----:B------:R-:W-:Y:S01]  /*6b00*/  IMAD.IADD R21, R21, 0x1, R3 ;  /* 0x0000000115157824 */ /* 0x000fe200078e0203 */
[----:B------:R-:W-:Y:S01]  /*6b10*/  LOP3.LUT R40, R40, R41, RZ, 0x3c, !PT ;  /* 0x0000002928287212 */ /* 0x000fe200078e3cff */
[----:B------:R-:W-:Y:S01]  /*6b20*/  IMAD R3, R48, UR4, RZ ;  /* 0x0000000430037c24 */ /* 0x000fe2000f8e02ff */
[----:B------:R-:W-:Y:S01]  /*6b30*/  LOP3.LUT R36, R36, R37, RZ, 0x3c, !PT ;  /* 0x0000002524247212 */ /* 0x000fe200078e3cff */
[----:B------:R-:W-:Y:S01]  /*6b40*/  IMAD R44, R23, 0x80, R18 ;  /* 0x00000080172c7824 */ /* 0x000fe200078e0212 */
[----:B------:R-:W-:Y:S01]  /*6b50*/  LOP3.LUT R32, R32, R33, RZ, 0x3c, !PT ;  /* 0x0000002120207212 */ /* 0x000fe200078e3cff */
[C---:B------:R-:W-:Y:S01]  /*6b60*/  IMAD R3, R22.reuse, UR5, R3 ;  /* 0x0000000516037c24 */ /* 0x040fe2000f8e0203 */
[----:B------:R-:W-:Y:S01]  /*6b70*/  LOP3.LUT R24, R25, R28, RZ, 0x3c, !PT ;  /* 0x0000001c19187212 */ /* 0x000fe200078e3cff */
[----:B------:R-:W-:Y:S01]  /*6b80*/  IMAD.WIDE.U32 R20, R22, UR4, R20 ;  /* 0x0000000416147c25 */ /* 0x000fe2000f8e0014 */
[----:B------:R-:W-:Y:S01]  /*6b90*/  ULDC.64 UR4, c[0x0][0xaf0] ;  /* 0x0002bc0000047ab9 */ /* 0x000fe20000000a00 */
[----:B------:R-:W-:Y:S01]  /*6ba0*/  MOV R25, R29 ;  /* 0x0000001d00197202 */ /* 0x000fe20000000f00 */
[----:B------:R-:W5:Y:S01]  /*6bb0*/  LD.E.128 R8, desc[UR56][R8.64] ;  /* 0x0000003808087980 */ /* 0x000f62000c101d00 */
[----:B------:R-:W-:-:S02]  /*6bc0*/  IMAD.IADD R21, R21, 0x1, R3 ;  /* 0x0000000115157824 */ /* 0x000fc400078e0203 */
[----:B------:R-:W-:Y:S02]  /*6bd0*/  IMAD.X R41, RZ, RZ, R29, P6 ;  /* 0x000000ffff297224 */ /* 0x000fe400030e061d */
[----:B-1----:R-:W-:Y:S01]  /*6be0*/  @P1 IMAD.HI.U32 R18, R44, R47, RZ ;  /* 0x0000002f2c121227 */ /* 0x002fe200078e00ff */
[----:B------:R-:W5:Y:S03]  /*6bf0*/  LD.E.128 R24, desc[UR56][R24.64] ;  /* 0x0000003818187980 */ /* 0x000f66000c101d00 */
[----:B------:R-:W-:Y:S01]  /*6c00*/  IMAD.MOV.U32 R3, RZ, RZ, R44 ;  /* 0x000000ffff037224 */ /* 0x000fe200078e002c */
[----:B---3--:R-:W-:Y:S01]  /*6c10*/  @P1 SHF.R.U32.HI R3, RZ, R45, R18 ;  /* 0x0000002dff031219 */ /* 0x008fe20000011612 */
[----:B------:R-:W-:Y:S01]  /*6c20*/  IMAD R22, R160, UR4, RZ ;  /* 0x00000004a0167c24 */ /* 0x000fe2000f8e02ff */
[----:B------:R-:W5:Y:S01]  /*6c30*/  LD.E.128 R40, desc[UR56][R40.64] ;  /* 0x0000003828287980 */ /* 0x000f62000c101d00 */
[----:B------:R-:W-:Y:S01]  /*6c40*/  IMAD.WIDE.U32 R20, R55, UR4, R20 ;  /* 0x0000000437147c25 */ /* 0x000fe2000f8e0014 */
[----:B------:R-:W-:-:S02]  /*6c50*/  SHF.R.S32.HI R18, RZ, 0x1f, R3 ;  /* 0x0000001fff127819 */ /* 0x000fc40000011403 */
[----:B------:R-:W-:Y:S01]  /*6c60*/  IADD3 R47, -R3, RZ, RZ ;  /* 0x000000ff032f7210 */ /* 0x000fe20007ffe1ff */
[----:B------:R-:W-:Y:S01]  /*6c70*/  IMAD R45, R55, UR5, R22 ;  /* 0x00000005372d7c24 */ /* 0x000fe2000f8e0216 */
[----:B------:R-:W-:Y:S01]  /*6c80*/  ULDC.64 UR4, c[0x0][0xae0] ;  /* 0x0002b80000047ab9 */ /* 0x000fe20000000a00 */
[--C-:B------:R-:W-:Y:S02]  /*6c90*/  IMAD.X R37, RZ, RZ, R29.reuse, P5 ;  /* 0x000000ffff257224 */ /* 0x100fe400028e061d */
[----:B------:R-:W-:Y:S02]  /*6ca0*/  IMAD.X R33, RZ, RZ, R29, P4 ;  /* 0x000000ffff217224 */ /* 0x000fe400020e061d */
[----:B------:R-:W-:Y:S01]  /*6cb0*/  IMAD.IADD R21, R21, 0x1, R45 ;  /* 0x0000000115157824 */ /* 0x000fe200078e022d */
[----:B------:R-:W5:Y:S01]  /*6cc0*/  LD.E.128 R28, desc[UR56][R30.64] ;  /* 0x000000381e1c7980 */ /* 0x000f62000c101d00 */
[----:B------:R-:W-:Y:S02]  /*6cd0*/  IMAD R18, R18, UR4, RZ ;  /* 0x0000000412127c24 */ /* 0x000fe4000f8e02ff */
[----:B------:R-:W-:Y:S01]  /*6ce0*/  IMAD R45, R54, R47, R44 ;  /* 0x0000002f362d7224 */ /* 0x000fe200078e022c */
[----:B------:R-:W5:Y:S01]  /*6cf0*/  LD.E.128 R36, desc[UR56][R36.64] ;  /* 0x0000003824247980 */ /* 0x000f62000c101d00 */
[----:B------:R-:W-:-:S03]  /*6d00*/  IMAD R47, R3, UR5, R18 ;  /* 0x00000005032f7c24 */ /* 0x000fc6000f8e0212 */
[----:B------:R-:W5:Y:S01]  /*6d10*/  LD.E.128 R32, desc[UR56][R32.64] ;  /* 0x0000003820207980 */ /* 0x000f62000c101d00 */
[----:B------:R-:W-:Y:S01]  /*6d20*/  IMAD.WIDE.U32 R20, R3, UR4, R20 ;  /* 0x0000000403147c25 */ /* 0x000fe2000f8e0014 */
[----:B------:R-:W-:Y:S01]  /*6d30*/  SHF.R.S32.HI R3, RZ, 0x1f, R45 ;  /* 0x0000001fff037819 */ /* 0x000fe2000001142d */
[----:B------:R-:W-:Y:S01]  /*6d40*/  ULDC.64 UR4, c[0x0][0xad8] ;  /* 0x0002b60000047ab9 */ /* 0x000fe20000000a00 */
[----:B------:R-:W-:Y:S01]  /*6d50*/  @!PT LDS RZ, [RZ] ;  /* 0x00000000fffff984 */ /* 0x000fe20000000800 */
[----:B------:R-:W-:Y:S01]  /*6d60*/  @!PT LDS RZ, [RZ] ;  /* 0x00000000fffff984 */ /* 0x000fe20000000800 */
[----:B------:R-:W-:Y:S01]  /*6d70*/  @!PT LDS RZ, [RZ] ;  /* 0x00000000fffff984 */ /* 0x000fe20000000800 */
[----:B------:R-:W-:Y:S01]  /*6d80*/  @!PT LDS RZ, [RZ] ;  /* 0x00000000fffff984 */ /* 0x000fe20000000800 */
[----:B------:R1:W-:Y:S06]  /*6d90*/  MEMBAR.ALL.CTA ;  /* 0x0000000000007992 */ /* 0x0003ec0000008000 */
[----:B-1----:R-:W1:Y:S01]  /*6da0*/  FENCE.VIEW.ASYNC.S ;  /* 0x00000000000073c6 */ /* 0x002e620000000000 */
[----:B------:R-:W-:-:S02]  /*6db0*/  IMAD R53, R23, 0x80, R161 ;  /* 0x0000008017357824 */ /* 0x000fc400078e02a1 */
[----:B------:R-:W-:Y:S02]  /*6dc0*/  IMAD.IADD R21, R21, 0x1, R47 ;  /* 0x0000000115157824 */ /* 0x000fe400078e022f */
[----:B------:R-:W-:Y:S02]  /*6dd0*/  IMAD R18, R3, UR4, RZ ;  /* 0x0000000403127c24 */ /* 0x000fe4000f8e02ff */
[----:B------:R-:W-:Y:S02]  /*6de0*/  VIADD R3, R53, 0x20 ;  /* 0x0000002035037836 */ /* 0x000fe40000000000 */
[C---:B------:R-:W-:Y:S02]  /*6df0*/  IMAD R23, R45.reuse, UR5, R18 ;  /* 0x000000052d177c24 */ /* 0x040fe4000f8e0212 */
[----:B------:R-:W-:Y:S01]  /*6e00*/  IMAD.WIDE.U32 R20, R45, UR4, R20 ;  /* 0x000000042d147c25 */ /* 0x000fe2000f8e0014 */
[-C--:B------:R-:W-:Y:S01]  /*6e10*/  ISETP.GE.AND P2, PT, R53, R56.reuse, PT ;  /* 0x000000383500720c */ /* 0x080fe20003f46270 */
[----:B------:R-:W-:Y:S01]  /*6e20*/  ULDC.64 UR4, c[0x0][0xa80] ;  /* 0x0002a00000047ab9 */ /* 0x000fe20000000a00 */
[----:B------:R-:W-:Y:S01]  /*6e30*/  ISETP.GE.AND P0, PT, R3, R56, PT ;  /* 0x000000380300720c */ /* 0x000fe20003f06270 */
[----:B0-----:R-:W-:Y:S01]  /*6e40*/  VIADD R0, R0, 0x2a820 ;  /* 0x0002a82000007836 */ /* 0x001fe20000000000 */
[----:B------:R-:W-:Y:S01]  /*6e50*/  IADD3 R3, R53, 0x40, RZ ;  /* 0x0000004035037810 */ /* 0x000fe20007ffe0ff */
[----:B------:R-:W-:Y:S01]  /*6e60*/  IMAD.IADD R21, R21, 0x1, R23 ;  /* 0x0000000115157824 */ /* 0x000fe200078e0217 */
[----:B------:R-:W-:-:S02]  /*6e70*/  LEA R18, P3, R20, UR4, 0x1 ;  /* 0x0000000414127c11 */ /* 0x000fc4000f8608ff */
[----:B------:R-:W-:Y:S02]  /*6e80*/  ISETP.GE.AND P1, PT, R3, R56, PT ;  /* 0x000000380300720c */ /* 0x000fe40003f26270 */
[----:B------:R-:W-:Y:S02]  /*6e90*/  PRMT R0, RZ, 0x654, R0 ;  /* 0x00000654ff007816 */ /* 0x000fe40000000000 */
[----:B------:R-:W-:Y:S01]  /*6ea0*/  LEA.HI.X R3, R20, UR5, R21, 0x1, P3 ;  /* 0x0000000514037c11 */ /* 0x000fe200098f0c15 */
[----:B-1----:R0:W1:Y:S01]  /*6eb0*/  SHFL.IDX PT, R22, R18, RZ, 0x181f ;  /* 0x00181fff12167589 */ /* 0x00206200000e0000 */
[----:B------:R2:W-:Y:S01]  /*6ec0*/  SYNCS.ARRIVE.TRANS64.RED.A1T0 RZ, [R0+URZ], RZ ;  /* 0x000000ff00ff79a7 */ /* 0x0005e2000810043f */
[----:B------:R-:W-:Y:S02]  /*6ed0*/  BSSY B1, `(.L_x_218) ;  /* 0x000000c000017945 */ /* 0x000fe40003800000 */
[----:B--2---:R0:W2:Y:S02]  /*6ee0*/  SHFL.IDX PT, R0, R3, RZ, 0x181f ;  /* 0x00181fff03007589 */ /* 0x0040a400000e0000 */
[----:B------:R-:W-:Y:S05]  /*6ef0*/  @P2 BRA `(.L_x_219) ;  /* 0x0000000000242947 */ /* 0x000fea0003800000 */
[----:B------:R-:W-:Y:S02]  /*6f00*/  ULDC UR4, c[0x0][0xac8] ;  /* 0x0002b20000047ab9 */ /* 0x000fe40000000800 */
[----:B------:R-:W-:Y:S02]  /*6f10*/  ISETP.GE.AND P2, PT, R2, UR4, PT ;  /* 0x0000000402007c0c */ /* 0x000fe4000bf46270 */
[----:B------:R-:W-:-:S11]  /*6f20*/  ISETP.GE.AND P3, PT, R17, UR4, PT ;  /* 0x0000000411007c0c */ /* 0x000fd6000bf66270 */
[CC--:B-1----:R-:W-:Y:S02]  /*6f30*/  @!P2 LEA R20, P4, R2.reuse, R22.reuse, 0x1 ;  /* 0x000000160214a211 */ /* 0x0c2fe400078808ff */
[C---:B------:R-:W-:Y:S02]  /*6f40*/  @!P3 LEA R22, P5, R17.reuse, R22, 0x1 ;  /* 0x000000161116b211 */ /* 0x040fe400078a08ff */
[-C--:B--2---:R-:W-:Y:S02]  /*6f50*/  @!P2 LEA.HI.X R21, R2, R0.reuse, R170, 0x1, P4 ;  /* 0x000000000215a211 */ /* 0x084fe400020f0caa */
[----:B------:R-:W-:-:S03]  /*6f60*/  @!P3 LEA.HI.X R23, R17, R0, R169, 0x1, P5 ;  /* 0x000000001117b211 */ /* 0x000fc600028f0ca9 */
[----:B-----5:R3:W-:Y:S04]  /*6f70*/  @!P2 ST.E.128 desc[UR56][R20.64], R24 ;  /* 0x000000181400a985 */ /* 0x0207e8000c101d38 */
[----:B------:R3:W-:Y:S02]  /*6f80*/  @!P3 ST.E.128 desc[UR56][R22.64], R40 ;  /* 0x000000281600b985 */ /* 0x0007e4000c101d38 */
.L_x_219:
[----:B------:R-:W-:Y:S05]  /*6f90*/  BSYNC B1 ;  /* 0x0000000000017941 */ /* 0x000fea0003800000 */
.L_x_218:
[----:B--2---:R2:W4:Y:S01]  /*6fa0*/  SHFL.IDX PT, R0, R3, 0x1, 0x181f ;  /* 0x00381f0003007f89 */ /* 0x00452200000e0000 */
[----:B------:R-:W-:Y:S03]  /*6fb0*/  BSSY B1, `(.L_x_220) ;  /* 0x000000c000017945 */ /* 0x000fe60003800000 */
[----:B-1-3--:R2:W1:Y:S01]  /*6fc0*/  SHFL.IDX PT, R22, R18, 0x1, 0x181f ;  /* 0x00381f0012167f89 */ /* 0x00a46200000e0000 */
[----:B------:R-:W-:Y:S05]  /*6fd0*/  @P0 BRA `(.L_x_221) ;  /* 0x0000000000240947 */ /* 0x000fea0003800000 */
[----:B------:R-:W-:Y:S02]  /*6fe0*/  ULDC UR4, c[0x0][0xac8] ;  /* 0x0002b20000047ab9 */ /* 0x000fe40000000800 */
[----:B------:R-:W-:Y:S02]  /*6ff0*/  ISETP.GE.AND P3, PT, R2, UR4, PT ;  /* 0x0000000402007c0c */ /* 0x000fe4000bf66270 */
[----:B------:R-:W-:-:S11]  /*7000*/  ISETP.GE.AND P4, PT, R17, UR4, PT ;  /* 0x0000000411007c0c */ /* 0x000fd6000bf86270 */
[CC--:B-1----:R-:W-:Y:S02]  /*7010*/  @!P3 LEA R20, P0, R2.reuse, R22.reuse, 0x1 ;  /* 0x000000160214b211 */ /* 0x0c2fe400078008ff */
[C---:B------:R-:W-:Y:S02]  /*7020*/  @!P4 LEA R22, P2, R17.reuse, R22, 0x1 ;  /* 0x000000161116c211 */ /* 0x040fe400078408ff */
[-C--:B----4-:R-:W-:Y:S02]  /*7030*/  @!P3 LEA.HI.X R21, R2, R0.reuse, R170, 0x1, P0 ;  /* 0x000000000215b211 */ /* 0x090fe400000f0caa */
[----:B------:R-:W-:-:S03]  /*7040*/  @!P4 LEA.HI.X R23, R17, R0, R169, 0x1, P2 ;  /* 0x000000001117c211 */ /* 0x000fc600010f0ca9 */
[----:B-----5:R3:W-:Y:S04]  /*7050*/  @!P3 ST.E.128 desc[UR56][R20.64], R12 ;  /* 0x0000000c1400b985 */ /* 0x0207e8000c101d38 */
[----:B------:R3:W-:Y:S02]  /*7060*/  @!P4 ST.E.128 desc[UR56][R22.64], R36 ;  /* 0x000000241600c985 */ /* 0x0007e4000c101d38 */
.L_x_221:
[----:B------:R-:W-:Y:S05]  /*7070*/  BSYNC B1 ;  /* 0x0000000000017941 */ /* 0x000fea0003800000 */
.L_x_220:
[----:B----4-:R4:W0:Y:S01]  /*7080*/  SHFL.IDX PT, R0, R3, 0x2, 0x181f ;  /* 0x00581f0003007f89 */ /* 0x01082200000e0000 */
[----:B------:R-:W-:Y:S03]  /*7090*/  BSSY B1, `(.L_x_222) ;  /* 0x000000c000017945 */ /* 0x000fe60003800000 */
[----:B---3-5:R4:W3:Y:S01]  /*70a0*/  SHFL.IDX PT, R14, R18, 0x2, 0x181f ;  /* 0x00581f00120e7f89 */ /* 0x0288e200000e0000 */
[----:B------:R-:W-:Y:S05]  /*70b0*/  @P1 BRA `(.L_x_223) ;  /* 0x0000000000241947 */ /* 0x000fea0003800000 */
[----:B------:R-:W-:Y:S02]  /*70c0*/  ULDC UR4, c[0x0][0xac8] ;  /* 0x0002b20000047ab9 */ /* 0x000fe40000000800 */
[----:B------:R-:W-:Y:S02]  /*70d0*/  ISETP.GE.AND P2, PT, R2, UR4, PT ;  /* 0x0000000402007c0c */ /* 0x000fe4000bf46270 */
[----:B------:R-:W-:-:S11]  /*70e0*/  ISETP.GE.AND P3, PT, R17, UR4, PT ;  /* 0x0000000411007c0c */ /* 0x000fd6000bf66270 */
[CC--:B---3--:R-:W-:Y:S02]  /*70f0*/  @!P2 LEA R12, P0, R2.reuse, R14.reuse, 0x1 ;  /* 0x0000000e020ca211 */ /* 0x0c8fe400078008ff */
[C---:B------:R-:W-:Y:S02]  /*7100*/  @!P3 LEA R14, P1, R17.reuse, R14, 0x1 ;  /* 0x0000000e110eb211 */ /* 0x040fe400078208ff */
[-C--:B0-----:R-:W-:Y:S02]  /*7110*/  @!P2 LEA.HI.X R13, R2, R0.reuse, R170, 0x1, P0 ;  /* 0x00000000020da211 */ /* 0x081fe400000f0caa */
[----:B------:R-:W-:-:S03]  /*7120*/  @!P3 LEA.HI.X R15, R17, R0, R169, 0x1, P1 ;  /* 0x00000000110fb211 */ /* 0x000fc600008f0ca9 */
[----:B------:R0:W-:Y:S04]  /*7130*/  @!P2 ST.E.128 desc[UR56][R12.64], R4 ;  /* 0x000000040c00a985 */ /* 0x0001e8000c101d38 */
[----:B------:R0:W-:Y:S02]  /*7140*/  @!P3 ST.E.128 desc[UR56][R14.64], R32 ;  /* 0x000000200e00b985 */ /* 0x0001e4000c101d38 */
.L_x_223:
[----:B------:R-:W-:Y:S05]  /*7150*/  BSYNC B1 ;  /* 0x0000000000017941 */ /* 0x000fea0003800000 */
.L_x_222:
[----:B0-----:R-:W-:Y:S01]  /*7160*/  VIADD R0, R53, 0x60 ;  /* 0x0000006035007836 */ /* 0x001fe20000000000 */
[----:B--2-4-:R-:W0:Y:S04]  /*7170*/  SHFL.IDX PT, R3, R3, 0x3, 0x181f ;  /* 0x00781f0003037f89 */ /* 0x014e2800000e0000 */
[----:B------:R-:W-:Y:S01]  /*7180*/  ISETP.GE.AND P0, PT, R0, R56, PT ;  /* 0x000000380000720c */ /* 0x000fe20003f06270 */
[----:B------:R-:W2:-:S12]  /*7190*/  SHFL.IDX PT, R18, R18, 0x3, 0x181f ;  /* 0x00781f0012127f89 */ /* 0x000e9800000e0000 */
[----:B------:R-:W-:Y:S05]  /*71a0*/  @P0 BRA `(.L_x_224) ;  /* 0x0000000800e40947 */ /* 0x000fea0003800000 */
[----:B------:R-:W-:Y:S02]  /*71b0*/  ULDC UR4, c[0x0][0xac8] ;  /* 0x0002b20000047ab9 */ /* 0x000fe40000000800 */
[----:B------:R-:W-:-:S13]  /*71c0*/  ISETP.GE.AND P1, PT, R2, UR4, PT ;  /* 0x0000000402007c0c */ /* 0x000fda000bf26270 */
[----:B--2---:R-:W-:-:S04]  /*71d0*/  @!P1 LEA R4, P0, R2, R18, 0x1 ;  /* 0x0000001202049211 */ /* 0x004fc800078008ff */
[----:B0-----:R-:W-:Y:S02]  /*71e0*/  @!P1 LEA.HI.X R5, R2, R3, R170, 0x1, P0 ;  /* 0x0000000302059211 */ /* 0x001fe400000f0caa */
[----:B------:R-:W-:-:S03]  /*71f0*/  ISETP.GE.AND P0, PT, R17, UR4, PT ;  /* 0x0000000411007c0c */ /* 0x000fc6000bf06270 */
[----:B------:R0:W-:Y:S10]  /*7200*/  @!P1 ST.E.128 desc[UR56][R4.64], R8 ;  /* 0x0000000804009985 */ /* 0x0001f4000c101d38 */
[----:B------:R-:W-:Y:S05]  /*7210*/  @P0 BRA `(.L_x_224) ;  /* 0x0000000800c80947 */ /* 0x000fea0003800000 */
[----:B0-----:R-:W-:-:S04]  /*7220*/  LEA R4, P0, R17, R18, 0x1 ;  /* 0x0000001211047211 */ /* 0x001fc800078008ff */
[----:B------:R-:W-:-:S05]  /*7230*/  LEA.HI.X R5, R17, R3, R169, 0x1, P0 ;  /* 0x0000000311057211 */ /* 0x000fca00000f0ca9 */
[----:B------:R0:W-:Y:S01]  /*7240*/  ST.E.128 desc[UR56][R4.64], R28 ;  /* 0x0000001c04007985 */ /* 0x0001e2000c101d38 */
[----:B------:R-:W-:Y:S05]  /*7250*/  BRA `(.L_x_224) ;  /* 0x0000000800b87947 */ /* 0x000fea0003800000 */
.L_x_216:
[----:B------:R-:W2:Y:S01]  /*7260*/  LDC.64 R6, c[0x0][0xc00] ;  /* 0x00030000ff067b82 */ /* 0x000ea20000000a00 */
[C---:B------:R-:W-:Y:S01]  /*7270*/  IMAD.SHL.U32 R5, R18.reuse, 0x4, RZ ;  /* 0x0000000412057824 */ /* 0x040fe200078e00ff */
[----:B0-----:R-:W-:Y:S01]  /*7280*/  SHF.L.U64.HI R0, R18, 0x2, R160 ;  /* 0x0000000212007819 */ /* 0x001fe200000102a0 */
[----:B------:R-:W-:Y:S01]  /*7290*/  ULDC.64 UR4, c[0x0][0xc08] ;  /* 0x0003020000047ab9 */ /* 0x000fe20000000a00 */
[----:B------:R-:W-:-:S04]  /*72a0*/  IMAD.MOV.U32 R3, RZ, RZ, RZ ;  /* 0x000000ffff037224 */ /* 0x000fc800078e00ff */
[----:B------:R-:W0:Y:S01]  /*72b0*/  LDC R25, c[0x0][0xbe8] ;  /* 0x0002fa00ff197b82 */ /* 0x000e220000000800 */
[----:B--2---:R-:W-:Y:S02]  /*72c0*/  ISETP.NE.U32.AND P0, PT, R6, RZ, PT ;  /* 0x000000ff0600720c */ /* 0x004fe40003f05070 */
[----:B------:R-:W-:Y:S02]  /*72d0*/  IADD3 R6, P1, R5, R6, RZ ;  /* 0x0000000605067210 */ /* 0x000fe40007f3e0ff */
[----:B------:R-:W-:-:S03]  /*72e0*/  ISETP.NE.AND.EX P0, PT, R7, RZ, PT, P0 ;  /* 0x000000ff0700720c */ /* 0x000fc60003f05300 */
[----:B------:R-:W-:Y:S01]  /*72f0*/  IMAD.X R7, R0, 0x1, R7, P1 ;  /* 0x0000000100077824 */ /* 0x000fe200008e0607 */
[----:B------:R-:W-:-:S04]  /*7300*/  ISETP.NE.U32.AND P1, PT, RZ, UR4, PT ;  /* 0x00000004ff007c0c */ /* 0x000fc8000bf25070 */
[----:B------:R-:W-:-:S05]  /*7310*/  ISETP.NE.AND.EX P1, PT, RZ, UR5, PT, P1 ;  /* 0x00000005ff007c0c */ /* 0x000fca000bf25310 */
[----:B------:R2:W5:Y:S08]  /*7320*/  @P0 LDG.E R3, desc[UR56][R6.64] ;  /* 0x0000003806030981 */ /* 0x000570000c1e1900 */
[----:B------:R-:W-:Y:S01]  /*7330*/  @P1 IADD3 R4, P2, R5, UR4, RZ ;  /* 0x0000000405041c10 */ /* 0x000fe2000ff5e0ff */
[----:B------:R-:W-:-:S03]  /*7340*/  ULDC UR4, c[0x0][0xa88] ;  /* 0x0002a20000047ab9 */ /* 0x000fc60000000800 */
[----:B------:R-:W-:Y:S02]  /*7350*/  @P1 IADD3.X R5, R0, UR5, RZ, P2, !PT ;  /* 0x0000000500051c10 */ /* 0x000fe400097fe4ff */
[----:B------:R-:W-:-:S06]  /*7360*/  MOV R0, UR4 ;  /* 0x0000000400007c02 */ /* 0x000fcc0008000f00 */
[----:B------:R2:W5:Y:S01]  /*7370*/  @P1 LDG.E R0, desc[UR56][R4.64] ;  /* 0x0000003804001981 */ /* 0x000562000c1e1900 */
[----:B0-----:R-:W-:Y:S02]  /*7380*/  ISETP.NE.AND P2, PT, R25, 0x1, PT ;  /* 0x000000011900780c */ /* 0x001fe40003f45270 */
[----:B------:R-:W-:-:S11]  /*7390*/  ISETP.GE.AND P3, PT, R171, 0x80, PT ;  /* 0x00000080ab00780c */ /* 0x000fd60003f66270 */
[----:B------:R-:W0:Y:S08]  /*73a0*/  @P2 LDC R14, c[0x0][0xbec] ;  /* 0x0002fb00ff0e2b82 */ /* 0x000e300000000800 */
[----:B------:R-:W3:Y:S01]  /*73b0*/  @P2 LDC R27, c[0x0][0xbf0] ;  /* 0x0002fc00ff1b2b82 */ /* 0x000ee20000000800 */
[----:B--2---:R-:W-:Y:S05]  /*73c0*/  @P1 BRA `(.L_x_225) ;  /* 0x0000000000101947 */ /* 0x004fea0003800000 */
[----:B------:R-:W-:Y:S05]  /*73d0*/  @!P0 BRA `(.L_x_225) ;  /* 0x00000000000c8947 */ /* 0x000fea0003800000 */
[----:B------:R-:W2:Y:S04]  /*73e0*/  LDG.E R5, desc[UR56][R6.64] ;  /* 0x0000003806057981 */ /* 0x000ea8000c1e1900 */
[----:B-----5:R-:W2:Y:S02]  /*73f0*/  LDG.E R0, desc[UR56][R6.64+0x4] ;  /* 0x0000043806007981 */ /* 0x020ea4000c1e1900 */
[----:B--2---:R-:W-:-:S07]  /*7400*/  IMAD.IADD R0, R0, 0x1, -R5 ;  /* 0x0000000100007824 */ /* 0x004fce00078e0a05 */
.L_x_225:
[----:B------:R-:W-:Y:S01]  /*7410*/  BSSY B1, `(.L_x_226) ;  /* 0x000002e000017945 */ /* 0x000fe20003800000 */
[----:B------:R-:W-:Y:S02]  /*7420*/  SHF.R.S32.HI R12, RZ, 0x1f, R22 ;  /* 0x0000001fff0c7819 */ /* 0x000fe40000011416 */
[----:B------:R-:W-:Y:S02]  /*7430*/  SEL R13, R18, RZ, !P0 ;  /* 0x000000ff120d7207 */ /* 0x000fe40004000000 */
[----:B------:R-:W-:Y:S02]  /*7440*/  SEL R160, R160, RZ, !P0 ;  /* 0x000000ffa0a07207 */ /* 0x000fe40004000000 */
[----:B-----5:R-:W-:Y:S01]  /*7450*/  SHF.R.S32.HI R10, RZ, 0x1f, R3 ;  /* 0x0000001fff0a7819 */ /* 0x020fe20000011403 */
[----:B------:R-:W-:Y:S06]  /*7460*/  @P3 BRA `(.L_x_227) ;  /* 0x0000000000a03947 */ /* 0x000fec0003800000 */
[----:B------:R-:W2:Y:S01]  /*7470*/  S2R R4, SR_TID.X ;  /* 0x0000000000047919 */ /* 0x000ea20000002100 */
[----:B------:R-:W4:Y:S02]  /*7480*/  LDC R11, c[0x0][0xbe8] ;  /* 0x0002fa00ff0b7b82 */ /* 0x000f240000000800 */
[----:B----4-:R-:W-:Y:S02]  /*7490*/  IMAD R5, R0, R11, RZ ;  /* 0x0000000b00057224 */ /* 0x010fe400078e02ff */
[----:B--2---:R-:W-:-:S04]  /*74a0*/  IMAD R4, R23, 0x80, R4 ;  /* 0x0000008017047824 */ /* 0x004fc800078e0204 */
[----:B------:R-:W-:-:S05]  /*74b0*/  VIADD R8, R4, 0xffffff80 ;  /* 0xffffff8004087836 */ /* 0x000fca0000000000 */
[----:B------:R-:W-:-:S13]  /*74c0*/  ISETP.GE.AND P0, PT, R8, R5, PT ;  /* 0x000000050800720c */ /* 0x000fda0003f06270 */
[----:B------:R-:W-:Y:S05]  /*74d0*/  @P0 BRA `(.L_x_227) ;  /* 0x0000000000840947 */ /* 0x000fea0003800000 */
[----:B------:R-:W-:Y:S01]  /*74e0*/  ISETP.NE.AND P0, PT, R11, 0x1, PT ;  /* 0x000000010b00780c */ /* 0x000fe20003f05270 */
[----:B------:R-:W-:Y:S01]  /*74f0*/  ULDC.64 UR4, c[0x0][0xb90] ;  /* 0x0002e40000047ab9 */ /* 0x000fe20000000a00 */
[----:B------:R-:W-:Y:S01]  /*7500*/  MOV R5, R10 ;  /* 0x0000000a00057202 */ /* 0x000fe20000000f00 */
[----:B------:R-:W-:Y:S02]  /*7510*/  IMAD R9, R12, UR4, RZ ;  /* 0x000000040c097c24 */ /* 0x000fe4000f8e02ff */
[----:B------:R-:W-:Y:S02]  /*7520*/  IMAD.MOV.U32 R4, RZ, RZ, R3 ;  /* 0x000000ffff047224 */ /* 0x000fe400078e0003 */
[----:B------:R-:W-:Y:S02]  /*7530*/  IMAD.MOV.U32 R7, RZ, RZ, R8 ;  /* 0x000000ffff077224 */ /* 0x000fe400078e0008 */
[----:B------:R-:W-:-:S04]  /*7540*/  IMAD.WIDE.U32 R4, R22, UR4, R4 ;  /* 0x0000000416047c25 */ /* 0x000fc8000f8e0004 */
[----:B------:R-:W2:Y:S01]  /*7550*/  @P0 LDC R15, c[0x0][0xbec] ;  /* 0x0002fb00ff0f0b82 */ /* 0x000ea20000000800 */
[----:B------:R-:W-:Y:S01]  /*7560*/  IMAD R9, R22, UR5, R9 ;  /* 0x0000000516097c24 */ /* 0x000fe2000f8e0209 */
[----:B------:R-:W-:-:S03]  /*7570*/  ULDC.64 UR4, c[0x0][0xb98] ;  /* 0x0002e60000047ab9 */ /* 0x000fc60000000a00 */
[----:B------:R-:W-:-:S03]  /*7580*/  IMAD.IADD R5, R5, 0x1, R9 ;  /* 0x0000000105057824 */ /* 0x000fc600078e0209 */
[----:B------:R-:W4:Y:S01]  /*7590*/  @P0 LDC R21, c[0x0][0xbf0] ;  /* 0x0002fc00ff150b82 */ /* 0x000f220000000800 */
[----:B------:R-:W-:-:S04]  /*75a0*/  IMAD.WIDE.U32 R4, R13, UR4, R4 ;  /* 0x000000040d047c25 */ /* 0x000fc8000f8e0004 */
[----:B--2---:R-:W-:-:S05]  /*75b0*/  @P0 IMAD.HI.U32 R6, R8, R15, RZ ;  /* 0x0000000f08060227 */ /* 0x004fca00078e00ff */
[----:B----4-:R-:W-:Y:S01]  /*75c0*/  @P0 SHF.R.U32.HI R7, RZ, R21, R6 ;  /* 0x00000015ff070219 */ /* 0x010fe20000011606 */
[----:B------:R-:W-:-:S03]  /*75d0*/  IMAD R6, R160, UR4, RZ ;  /* 0x00000004a0067c24 */ /* 0x000fc6000f8e02ff */
[----:B------:R-:W-:Y:S01]  /*75e0*/  IADD3 R4, P0, R7, R4, RZ ;  /* 0x0000000407047210 */ /* 0x000fe20007f1e0ff */
[----:B------:R-:W-:-:S04]  /*75f0*/  IMAD.MOV R9, RZ, RZ, -R7 ;  /* 0x000000ffff097224 */ /* 0x000fc800078e0a07 */
[----:B------:R-:W-:Y:S01]  /*7600*/  IMAD R9, R11, R9, R8 ;  /* 0x000000090b097224 */ /* 0x000fe200078e0208 */
[----:B------:R-:W-:Y:S01]  /*7610*/  SHF.R.S32.HI R11, RZ, 0x1f, R7 ;  /* 0x0000001fff0b7819 */ /* 0x000fe20000011407 */
[----:B------:R-:W-:Y:S01]  /*7620*/  IMAD R8, R13, UR5, R6 ;  /* 0x000000050d087c24 */ /* 0x000fe2000f8e0206 */
[----:B------:R-:W-:Y:S02]  /*7630*/  ULDC.64 UR4, c[0x0][0xb88] ;  /* 0x0002e20000047ab9 */ /* 0x000fe40000000a00 */
[----:B------:R-:W-:Y:S02]  /*7640*/  SHF.R.S32.HI R6, RZ, 0x1f, R9 ;  /* 0x0000001fff067819 */ /* 0x000fe40000011409 */
[----:B------:R-:W-:-:S03]  /*7650*/  IADD3.X R5, R11, R5, R8, P0, !PT ;  /* 0x000000050b057210 */ /* 0x000fc600007fe408 */
[----:B------:R-:W-:Y:S02]  /*7660*/  IMAD R6, R6, UR4, RZ ;  /* 0x0000000406067c24 */ /* 0x000fe4000f8e02ff */
[----:B------:R-:W-:-:S04]  /*7670*/  IMAD.WIDE.U32 R4, R9, UR4, R4 ;  /* 0x0000000409047c25 */ /* 0x000fc8000f8e0004 */
[----:B------:R-:W-:Y:S01]  /*7680*/  IMAD R7, R9, UR5, R6 ;  /* 0x0000000509077c24 */ /* 0x000fe2000f8e0206 */
[----:B------:R-:W-:Y:S02]  /*7690*/  ULDC.64 UR4, c[0x0][0xb50] ;  /* 0x0002d40000047ab9 */ /* 0x000fe40000000a00 */
[----:B------:R-:W-:Y:S01]  /*76a0*/  LEA R6, P0, R4, UR4, 0x2 ;  /* 0x0000000404067c11 */ /* 0x000fe2000f8010ff */
[----:B------:R-:W-:-:S05]  /*76b0*/  IMAD.IADD R5, R5, 0x1, R7 ;  /* 0x0000000105057824 */ /* 0x000fca00078e0207 */
[----:B------:R-:W-:Y:S01]  /*76c0*/  LEA.HI.X R7, R4, UR5, R5, 0x2, P0 ;  /* 0x0000000504077c11 */ /* 0x000fe200080f1405 */
[----:B------:R-:W-:-:S05]  /*76d0*/  IMAD.MOV.U32 R5, RZ, RZ, -0x800000 ;  /* 0xff800000ff057424 */ /* 0x000fca00078e00ff */
[----:B------:R2:W-:Y:S02]  /*76e0*/  STG.E desc[UR56][R6.64], R5 ;  /* 0x0000000506007986 */ /* 0x0005e4000c101938 */
.L_x_227:
[----:B------:R-:W-:Y:S05]  /*76f0*/  BSYNC B1 ;  /* 0x0000000000017941 */ /* 0x000fea0003800000 */
.L_x_226:
[----:B------:R-:W-:Y:S01]  /*7700*/  ULDC.64 UR4, c[0x0][0xaa0] ;  /* 0x0002a80000047ab9 */ /* 0x000fe20000000a00 */
[----:B--2---:R-:W-:Y:S01]  /*7710*/  IMAD R6, R19, 0x20, R161 ;  /* 0x0000002013067824 */ /* 0x004fe200078e02a1 */
[----:B------:R-:W-:Y:S01]  /*7720*/  BSSY B1, `(.L_x_228) ;  /* 0x0000037000017945 */ /* 0x000fe20003800000 */
[----:B------:R-:W-:Y:S02]  /*7730*/  IMAD R4, R10, UR4, RZ ;  /* 0x000000040a047c24 */ /* 0x000fe4000f8e02ff */
[----:B------:R-:W-:Y:S02]  /*7740*/  IMAD R9, R23, 0x80, R6 ;  /* 0x0000008017097824 */ /* 0x000fe400078e0206 */
[C---:B------:R-:W-:Y:S02]  /*7750*/  IMAD R7, R3.reuse, UR5, R4 ;  /* 0x0000000503077c24 */ /* 0x040fe4000f8e0204 */
[----:B------:R-:W-:Y:S01]  /*7760*/  IMAD.WIDE.U32 R4, R3, UR4, RZ ;  /* 0x0000000403047c25 */ /* 0x000fe2000f8e00ff */
[----:B------:R-:W-:-:S03]  /*7770*/  ULDC.64 UR4, c[0x0][0xae8] ;  /* 0x0002ba0000047ab9 */ /* 0x000fc60000000a00 */
[----:B0-----:R-:W-:Y:S01]  /*7780*/  @P2 IMAD.HI.U32 R6, R9, R14, RZ ;  /* 0x0000000e09062227 */ /* 0x001fe200078e00ff */
[----:B------:R-:W-:-:S03]  /*7790*/  IADD3 R5, R5, R7, RZ ;  /* 0x0000000705057210 */ /* 0x000fc60007ffe0ff */
[----:B------:R-:W-:Y:S02]  /*77a0*/  IMAD R7, R12, UR4, RZ ;  /* 0x000000040c077c24 */ /* 0x000fe4000f8e02ff */
[----:B------:R-:W-:-:S04]  /*77b0*/  IMAD.WIDE.U32 R4, R22, UR4, R4 ;  /* 0x0000000416047c25 */ /* 0x000fc8000f8e0004 */
[----:B------:R-:W-:Y:S01]  /*77c0*/  IMAD R7, R22, UR5, R7 ;  /* 0x0000000516077c24 */ /* 0x000fe2000f8e0207 */
[----:B------:R-:W-:Y:S01]  /*77d0*/  ULDC.64 UR4, c[0x0][0xaf0] ;  /* 0x0002bc0000047ab9 */ /* 0x000fe20000000a00 */
[----:B------:R-:W-:Y:S01]  /*77e0*/  IMAD.MOV.U32 R3, RZ, RZ, R9 ;  /* 0x000000ffff037224 */ /* 0x000fe200078e0009 */
[----:B---3--:R-:W-:Y:S01]  /*77f0*/  @P2 SHF.R.U32.HI R3, RZ, R27, R6 ;  /* 0x0000001bff032219 */ /* 0x008fe20000011606 */
[----:B------:R-:W-:Y:S02]  /*7800*/  IMAD R8, R160, UR4, RZ ;  /* 0x00000004a0087c24 */ /* 0x000fe4000f8e02ff */
[----:B------:R-:W-:Y:S01]  /*7810*/  IMAD.IADD R5, R5, 0x1, R7 ;  /* 0x0000000105057824 */ /* 0x000fe200078e0207 */
[----:B------:R-:W-:Y:S01]  /*7820*/  SHF.R.S32.HI R6, RZ, 0x1f, R3 ;  /* 0x0000001fff067819 */ /* 0x000fe20000011403 */
[C---:B------:R-:W-:Y:S02]  /*7830*/  IMAD R7, R13.reuse, UR5, R8 ;  /* 0x000000050d077c24 */ /* 0x040fe4000f8e0208 */
[----:B------:R-:W-:Y:S01]  /*7840*/  IMAD.WIDE.U32 R4, R13, UR4, R4 ;  /* 0x000000040d047c25 */ /* 0x000fe2000f8e0004 */
[----:B------:R-:W-:-:S03]  /*7850*/  ULDC.64 UR4, c[0x0][0xae0] ;  /* 0x0002b80000047ab9 */ /* 0x000fc60000000a00 */
[----:B------:R-:W-:Y:S02]  /*7860*/  IMAD.MOV R8, RZ, RZ, -R3 ;  /* 0x000000ffff087224 */ /* 0x000fe400078e0a03 */
[----:B------:R-:W-:Y:S02]  /*7870*/  IMAD.IADD R5, R5, 0x1, R7 ;  /* 0x0000000105057824 */ /* 0x000fe400078e0207 */
[----:B------:R-:W-:Y:S02]  /*7880*/  IMAD R6, R6, UR4, RZ ;  /* 0x0000000406067c24 */ /* 0x000fe4000f8e02ff */
[----:B------:R-:W-:Y:S02]  /*7890*/  IMAD R7, R25, R8, R9 ;  /* 0x0000000819077224 */ /* 0x000fe400078e0209 */
[C---:B------:R-:W-:Y:S02]  /*78a0*/  IMAD R9, R3.reuse, UR5, R6 ;  /* 0x0000000503097c24 */ /* 0x040fe4000f8e0206 */
[----:B------:R-:W-:Y:S01]  /*78b0*/  IMAD.WIDE.U32 R4, R3, UR4, R4 ;  /* 0x0000000403047c25 */ /* 0x000fe2000f8e0004 */
[----:B------:R-:W-:Y:S01]  /*78c0*/  SHF.R.S32.HI R3, RZ, 0x1f, R7 ;  /* 0x0000001fff037819 */ /* 0x000fe20000011407 */
[----:B------:R-:W-:-:S02]  /*78d0*/  ULDC.64 UR4, c[0x0][0xad8] ;  /* 0x0002b60000047ab9 */ /* 0x000fc40000000a00 */
[----:B------:R-:W-:Y:S01]  /*78e0*/  IMAD R8, R23, 0x80, R161 ;  /* 0x0000008017087824 */ /* 0x000fe200078e02a1 */
[----:B------:R-:W-:Y:S01]  /*78f0*/  IADD3 R5, R5, R9, RZ ;  /* 0x0000000905057210 */ /* 0x000fe20007ffe0ff */
[----:B------:R-:W-:Y:S02]  /*7900*/  IMAD R6, R3, UR4, RZ ;  /* 0x0000000403067c24 */ /* 0x000fe4000f8e02ff */
[----:B------:R-:W-:Y:S02]  /*7910*/  IMAD R25, R0, R25, RZ ;  /* 0x0000001900197224 */ /* 0x000fe400078e02ff */
[C---:B------:R-:W-:Y:S02]  /*7920*/  IMAD R3, R7.reuse, UR5, R6 ;  /* 0x0000000507037c24 */ /* 0x040fe4000f8e0206 */
[----:B------:R-:W-:Y:S01]  /*7930*/  IMAD.WIDE.U32 R4, R7, UR4, R4 ;  /* 0x0000000407047c25 */ /* 0x000fe2000f8e0004 */
[----:B------:R-:W-:Y:S01]  /*7940*/  ISETP.GE.AND P2, PT, R8, R25, PT ;  /* 0x000000190800720c */ /* 0x000fe20003f46270 */
[----:B------:R-:W-:-:S02]  /*7950*/  ULDC.64 UR4, c[0x0][0xa80] ;  /* 0x0002a00000047ab9 */ /* 0x000fc40000000a00 */
[----:B------:R-:W-:Y:S01]  /*7960*/  VIADD R0, R8, 0x20 ;  /* 0x0000002008007836 */ /* 0x000fe20000000000 */
[----:B------:R-:W-:Y:S01]  /*7970*/  LEA R6, P3, R4, UR4, 0x1 ;  /* 0x0000000404067c11 */ /* 0x000fe2000f8608ff */
[----:B------:R-:W-:-:S03]  /*7980*/  IMAD.IADD R3, R5, 0x1, R3 ;  /* 0x0000000105037824 */ /* 0x000fc600078e0203 */
[-C--:B------:R-:W-:Y:S01]  /*7990*/  ISETP.GE.AND P1, PT, R0, R25.reuse, PT ;  /* 0x000000190000720c */ /* 0x080fe20003f26270 */
[----:B------:R-:W-:Y:S01]  /*79a0*/  VIADD R0, R8, 0x40 ;  /* 0x0000004008007836 */ /* 0x000fe20000000000 */
[----:B------:R-:W-:Y:S02]  /*79b0*/  LEA.HI.X R3, R4, UR5, R3, 0x1, P3 ;  /* 0x0000000504037c11 */ /* 0x000fe400098f0c03 */
[----:B------:R0:W2:Y:S02]  /*79c0*/  SHFL.IDX PT, R4, R6, RZ, 0x181f ;  /* 0x00181fff06047589 */ /* 0x0000a400000e0000 */
[----:B------:R-:W-:Y:S02]  /*79d0*/  ISETP.GE.AND P0, PT, R0, R25, PT ;  /* 0x000000190000720c */ /* 0x000fe40003f06270 */
[----:B------:R0:W3:Y:S01]  /*79e0*/  SHFL.IDX PT, R0, R3, RZ, 0x181f ;  /* 0x00181fff03007589 */ /* 0x0000e200000e0000 */
[----:B------:R-:W-:Y:S10]  /*79f0*/  @P2 BRA `(.L_x_229) ;  /* 0x0000000000242947 */ /* 0x000ff40003800000 */
[----:B------:R-:W-:Y:S02]  /*7a00*/  ULDC UR4, c[0x0][0xac8] ;  /* 0x0002b20000047ab9 */ /* 0x000fe40000000800 */
[----:B------:R-:W-:Y:S02]  /*7a10*/  ISETP.GE.AND P4, PT, R2, UR4, PT ;  /* 0x0000000402007c0c */ /* 0x000fe4000bf86270 */
[----:B------:R-:W-:-:S11]  /*7a20*/  ISETP.GE.AND P5, PT, R17, UR4, PT ;  /* 0x0000000411007c0c */ /* 0x000fd6000bfa6270 */
[CC--:B--2---:R-:W-:Y:S02]  /*7a30*/  @!P4 LEA R10, P2, R2.reuse, R4.reuse, 0x1 ;  /* 0x00000004020ac211 */ /* 0x0c4fe400078408ff */
[C---:B------:R-:W-:Y:S02]  /*7a40*/  @!P5 LEA R4, P3, R17.reuse, R4, 0x1 ;  /* 0x000000041104d211 */ /* 0x040fe400078608ff */
[-C--:B---3--:R-:W-:Y:S02]  /*7a50*/  @!P4 LEA.HI.X R11, R2, R0.reuse, R170, 0x1, P2 ;  /* 0x00000000020bc211 */ /* 0x088fe400010f0caa */
[----:B------:R-:W-:-:S03]  /*7a60*/  @!P5 LEA.HI.X R5, R17, R0, R169, 0x1, P3 ;  /* 0x000000001105d211 */ /* 0x000fc600018f0ca9 */
[----:B------:R4:W-:Y:S04]  /*7a70*/  @!P4 ST.E.128 desc[UR56][R10.64], RZ ;  /* 0x000000ff0a00c985 */ /* 0x0009e8000c101d38 */
[----:B------:R4:W-:Y:S02]  /*7a80*/  @!P5 ST.E.128 desc[UR56][R4.64], RZ ;  /* 0x000000ff0400d985 */ /* 0x0009e4000c101d38 */
.L_x_229:
[----:B------:R-:W-:Y:S05]  /*7a90*/  BSYNC B1 ;  /* 0x0000000000017941 */ /* 0x000fea0003800000 */
.L_x_228:
[----:B---3--:R3:W0:Y:S01]  /*7aa0*/  SHFL.IDX PT, R0, R3, 0x1, 0x181f ;  /* 0x00381f0003007f89 */ /* 0x00862200000e0000 */
[----:B------:R-:W-:Y:S03]  /*7ab0*/  BSSY B1, `(.L_x_230) ;  /* 0x000000c000017945 */ /* 0x000fe60003800000 */
[----:B--2-4-:R3:W2:Y:S01]  /*7ac0*/  SHFL.IDX PT, R4, R6, 0x1, 0x181f ;  /* 0x00381f0006047f89 */ /* 0x0146a200000e0000 */
[----:B------:R-:W-:Y:S05]  /*7ad0*/  @P1 BRA `(.L_x_231) ;  /* 0x0000000000241947 */ /* 0x000fea0003800000 */
[----:B------:R-:W-:Y:S02]  /*7ae0*/  ULDC UR4, c[0x0][0xac8] ;  /* 0x0002b20000047ab9 */ /* 0x000fe40000000800 */
[----:B------:R-:W-:Y:S02]  /*7af0*/  ISETP.GE.AND P3, PT, R2, UR4, PT ;  /* 0x0000000402007c0c */ /* 0x000fe4000bf66270 */
[----:B------:R-:W-:-:S11]  /*7b00*/  ISETP.GE.AND P4, PT, R17, UR4, PT ;  /* 0x0000000411007c0c */ /* 0x000fd6000bf86270 */
[CC--:B--2---:R-:W-:Y:S02]  /*7b10*/  @!P3 LEA R10, P1, R2.reuse, R4.reuse, 0x1 ;  /* 0x00000004020ab211 */ /* 0x0c4fe400078208ff */
[C---:B------:R-:W-:Y:S02]  /*7b20*/  @!P4 LEA R4, P2, R17.reuse, R4, 0x1 ;  /* 0x000000041104c211 */ /* 0x040fe400078408ff */
[-C--:B0-----:R-:W-:Y:S02]  /*7b30*/  @!P3 LEA.HI.X R11, R2, R0.reuse, R170, 0x1, P1 ;  /* 0x00000000020bb211 */ /* 0x081fe400008f0caa */
[----:B------:R-:W-:-:S03]  /*7b40*/  @!P4 LEA.HI.X R5, R17, R0, R169, 0x1, P2 ;  /* 0x000000001105c211 */ /* 0x000fc600010f0ca9 */
[----:B------:R4:W-:Y:S04]  /*7b50*/  @!P3 ST.E.128 desc[UR56][R10.64], RZ ;  /* 0x000000ff0a00b985 */ /* 0x0009e8000c101d38 */
[----:B------:R4:W-:Y:S02]  /*7b60*/  @!P4 ST.E.128 desc[UR56][R4.64], RZ ;  /* 0x000000ff0400c985 */ /* 0x0009e4000c101d38 */
.L_x_231:
[----:B------:R-:W-:Y:S05]  /*7b70*/  BSYNC B1 ;  /* 0x0000000000017941 */ /* 0x000fea0003800000 */
.L_x_230:
[----:B0-----:R0:W0:Y:S01]  /*7b80*/  SHFL.IDX PT, R0, R3, 0x2, 0x181f ;  /* 0x00581f0003007f89 */ /* 0x00102200000e0000 */
[----:B------:R-:W-:Y:S03]  /*7b90*/  BSSY B1, `(.L_x_232) ;  /* 0x000000c000017945 */ /* 0x000fe60003800000 */
[----:B--2-4-:R2:W4:Y:S01]  /*7ba0*/  SHFL.IDX PT, R4, R6, 0x2, 0x181f ;  /* 0x00581f0006047f89 */ /* 0x01452200000e0000 */
[----:B------:R-:W-:Y:S05]  /*7bb0*/  @P0 BRA `(.L_x_233) ;  /* 0x0000000000240947 */ /* 0x000fea0003800000 */
[----:B------:R-:W-:Y:S02]  /*7bc0*/  ULDC UR4, c[0x0][0xac8] ;  /* 0x0002b20000047ab9 */ /* 0x000fe40000000800 */
[----:B------:R-:W-:Y:S02]  /*7bd0*/  ISETP.GE.AND P2, PT, R2, UR4, PT ;  /* 0x0000000402007c0c */ /* 0x000fe4000bf46270 */
[----:B------:R-:W-:-:S11]  /*7be0*/  ISETP.GE.AND P3, PT, R17, UR4, PT ;  /* 0x0000000411007c0c */ /* 0x000fd6000bf66270 */
[CC--:B----4-:R-:W-:Y:S02]  /*7bf0*/  @!P2 LEA R10, P0, R2.reuse, R4.reuse, 0x1 ;  /* 0x00000004020aa211 */ /* 0x0d0fe400078008ff */
[C---:B------:R-:W-:Y:S02]  /*7c00*/  @!P3 LEA R4, P1, R17.reuse, R4, 0x1 ;  /* 0x000000041104b211 */ /* 0x040fe400078208ff */
[-C--:B0-----:R-:W-:Y:S02]  /*7c10*/  @!P2 LEA.HI.X R11, R2, R0.reuse, R170, 0x1, P0 ;  /* 0x00000000020ba211 */ /* 0x081fe400000f0caa */
[----:B------:R-:W-:-:S03]  /*7c20*/  @!P3 LEA.HI.X R5, R17, R0, R169, 0x1, P1 ;  /* 0x000000001105b211 */ /* 0x000fc600008f0ca9 */
[----:B------:R0:W-:Y:S04]  /*7c30*/  @!P2 ST.E.128 desc[UR56][R10.64], RZ ;  /* 0x000000ff0a00a985 */ /* 0x0001e8000c101d38 */
[----:B------:R0:W-:Y:S02]  /*7c40*/  @!P3 ST.E.128 desc[UR56][R4.64], RZ ;  /* 0x000000ff0400b985 */ /* 0x0001e4000c101d38 */
.L_x_233:
[----:B------:R-:W-:Y:S05]  /*7c50*/  BSYNC B1 ;  /* 0x0000000000017941 */ /* 0x000fea0003800000 */
.L_x_232:
[----:B0-----:R-:W-:Y:S01]  /*7c60*/  VIADD R0, R8, 0x60 ;  /* 0x0000006008007836 */ /* 0x001fe20000000000 */
[----:B---3--:R-:W0:Y:S04]  /*7c70*/  SHFL.IDX PT, R3, R3, 0x3, 0x181f ;  /* 0x00781f0003037f89 */ /* 0x008e2800000e0000 */
[----:B------:R-:W-:Y:S01]  /*7c80*/  ISETP.GE.AND P0, PT, R0, R25, PT ;  /* 0x000000190000720c */ /* 0x000fe20003f06270 */
[----:B----4-:R3:W4:-:S12]  /*7c90*/  SHFL.IDX PT, R4, R6, 0x3, 0x181f ;  /* 0x00781f0006047f89 */ /* 0x01071800000e0000 */
[----:B---3--:R-:W-:Y:S05]  /*7ca0*/  @P0 BRA `(.L_x_224) ;  /* 0x0000000000240947 */ /* 0x008fea0003800000 */
[----:B------:R-:W-:Y:S02]  /*7cb0*/  ULDC UR4, c[0x0][0xac8] ;  /* 0x0002b20000047ab9 */ /* 0x000fe40000000800 */
[----:B------:R-:W-:Y:S02]  /*7cc0*/  ISETP.GE.AND P2, PT, R2, UR4, PT ;  /* 0x0000000402007c0c */ /* 0x000fe4000bf46270 */
[----:B------:R-:W-:-:S11]  /*7cd0*/  ISETP.GE.AND P3, PT, R17, UR4, PT ;  /* 0x0000000411007c0c */ /* 0x000fd6000bf66270 */
[CC--:B--2-4-:R-:W-:Y:S02]  /*7ce0*/  @!P2 LEA R6, P0, R2.reuse, R4.reuse, 0x1 ;  /* 0x000000040206a211 */ /* 0x0d4fe400078008ff */
[C---:B------:R-:W-:Y:S02]  /*7cf0*/  @!P3 LEA R4, P1, R17.reuse, R4, 0x1 ;  /* 0x000000041104b211 */ /* 0x040fe400078208ff */
[-C--:B0-----:R-:W-:Y:S02]  /*7d00*/  @!P2 LEA.HI.X R7, R2, R3.reuse, R170, 0x1, P0 ;  /* 0x000000030207a211 */ /* 0x081fe400000f0caa */
[----:B------:R-:W-:-:S03]  /*7d10*/  @!P3 LEA.HI.X R5, R17, R3, R169, 0x1, P1 ;  /* 0x000000031105b211 */ /* 0x000fc600008f0ca9 */
[----:B------:R3:W-:Y:S04]  /*7d20*/  @!P2 ST.E.128 desc[UR56][R6.64], RZ ;  /* 0x000000ff0600a985 */ /* 0x0007e8000c101d38 */
[----:B------:R3:W-:Y:S02]  /*7d30*/  @!P3 ST.E.128 desc[UR56][R4.64], RZ ;  /* 0x000000ff0400b985 */ /* 0x0007e4000c101d38 */
.L_x_224:
[----:B------:R-:W-:Y:S05]  /*7d40*/  BSYNC B0 ;  /* 0x0000000000007941 */ /* 0x000fea0003800000 */
.L_x_215:
[----:B------:R-:W-:Y:S02]  /*7d50*/  ULDC UR4, c[0x0][0xc3c] ;  /* 0x00030f0000047ab9 */ /* 0x000fe40000000800 */
[----:B-1----:R-:W-:-:S13]  /*7d60*/  ISETP.GE.AND P0, PT, R51, UR4, PT ;  /* 0x0000000433007c0c */ /* 0x002fda000bf06270 */
[----:B------:R-:W-:Y:S05]  /*7d70*/  @!P0 BRA `(.L_x_234) ;  /* 0xffffff8c00e08947 */ /* 0x000fea000383ffff */
[----:B------:R-:W-:Y:S05]  /*7d80*/  EXIT ;  /* 0x000000000000794d */ /* 0x000fea0003800000 */
.L_x_187:
[----:B------:R-:W-:-:S08]  /*7d90*/  NOP ;  /* 0x0000000000007918 */ /* 0x000fd00000000000 */
[----:B------:R-:W0:-:S00]  /*7da0*/  USETMAXREG.DEALLOC.CTAPOOL 0x28 ;  /* 0x00000028000079c8 */ /* 0x000e0000080e0500 */
[----:B0-----:R-:W-:Y:S02]  /*7db0*/  LOP3.LUT R0, R0, 0x3, RZ, 0xc0, !PT ;  /* 0x0000000300007812 */ /* 0x001fe400078ec0ff */
[----:B------:R-:W-:-:S04]  /*7dc0*/  LOP3.LUT R25, R25, 0xffffff7f, RZ, 0xc0, !PT ;  /* 0xffffff7f19197812 */ /* 0x000fc800078ec0ff */
[----:B------:R-:W0:Y:S02]  /*7dd0*/  SHFL.IDX PT, R0, R0, RZ, 0x1f ;  /* 0x00001fff00007589 */ /* 0x000e2400000e0000 */
[----:B0-----:R-:W-:Y:S02]  /*7de0*/  ISETP.NE.AND P0, PT, R0, RZ, PT ;  /* 0x000000ff0000720c */ /* 0x001fe40003f05270 */
[----:B------:R-:W-:-:S11]  /*7df0*/  MOV R0, RZ ;  /* 0x000000ff00007202 */ /* 0x000fd60000000f00 */
[----:B------:R-:W-:Y:S01]  /*7e00*/  @P0 LOP3.LUT R25, R25, 0x80, RZ, 0xfc, !PT ;  /* 0x0000008019190812 */ /* 0x000fe200078efcff */
[----:B------:R-:W-:Y:S06]  /*7e10*/  @!P0 BRA `(.L_x_235) ;  /* 0x00000000001c8947 */ /* 0x000fec0003800000 */
[----:B------:R-:W0:Y:S08]  /*7e20*/  S2UR UR5, SR_CgaCtaId ;  /* 0x00000000000579c3 */ /* 0x000e300000008800 */
[----:B------:R-:W-:Y:S06]  /*7e30*/  BAR.SYNC.DEFER_BLOCKING 0x5, 0x180 ;  /* 0x0146000000007b1d */ /* 0x000fec0000010000 */
[----:B------:R-:W-:-:S02]  /*7e40*/  UMOV UR4, 0x400 ;  /* 0x0000040000047882 */ /* 0x000fc40000000000 */
[----:B0-----:R-:W-:-:S09]  /*7e50*/  ULEA UR4, UR5, UR4, 0x18 ;  /* 0x0000000405047291 */ /* 0x001fd2000f8ec03f */
[----:B------:R-:W1:Y:S01]  /*7e60*/  LDS.128 R16, [UR4+0x2a8d0] ;  /* 0x02a8d004ff107984 */ /* 0x000e620008000c00 */
[----:B------:R-:W-:Y:S06]  /*7e70*/  BAR.ARV 0x4, 0x180 ;  /* 0x0106000000007b1d */ /* 0x000fec0000002000 */
[----:B------:R-:W-:Y:S05]  /*7e80*/  BRA `(.L_x_236) ;  /* 0x0000000800007947 */ /* 0x000fea0003800000 */
.L_x_235:
[----:B------:R-:W0:Y:S01]  /*7e90*/  S2R R2, SR_TID.X ;  /* 0x0000000000027919 */ /* 0x000e220000002100 */
[----:B------:R-:W-:Y:S01]  /*7ea0*/  ULDC UR4, c[0x0][0xc3c] ;  /* 0x00030f0000047ab9 */ /* 0x000fe20000000800 */
[----:B------:R-:W1:Y:S01]  /*7eb0*/  S2UR UR6, SR_CTAID.X ;  /* 0x00000000000679c3 */ /* 0x000e620000002500 */
[----:B------:R-:W-:Y:S01]  /*7ec0*/  ULDC UR5, c[0x0][0xc38] ;  /* 0x00030e0000057ab9 */ /* 0x000fe20000000800 */
[----:B0-----:R-:W-:-:S04]  /*7ed0*/  LOP3.LUT R5, R2, 0x1f, RZ, 0xc0, !PT ;  /* 0x0000001f02057812 */ /* 0x001fc800078ec0ff */
[----:B------:R-:W-:-:S04]  /*7ee0*/  ISETP.NE.AND P0, PT, R5, 0x1f, PT ;  /* 0x0000001f0500780c */ /* 0x000fc80003f05270 */
[----:B------:R-:W-:-:S13]  /*7ef0*/  ISETP.GE.OR P1, PT, R5, UR4, !P0 ;  /* 0x0000000405007c0c */ /* 0x000fda000c726670 */
[----:B------:R-:W0:Y:S02]  /*7f00*/  @!P1 LDC.64 R2, c[0x0][0xc80] ;  /* 0x00032000ff029b82 */ /* 0x000e240000000a00 */
[----:B0-----:R-:W-:-:S05]  /*7f10*/  @!P1 IMAD.WIDE.U32 R2, R5, 0x4, R2 ;  /* 0x0000000405029825 */ /* 0x001fca00078e0002 */
[----:B------:R-:W2:Y:S01]  /*7f20*/  @!P1 LDG.E R0, desc[UR56][R2.64] ;  /* 0x0000003802009981 */ /* 0x000ea2000c1e1900 */
[C---:B------:R-:W-:Y:S01]  /*7f30*/  ISETP.NE.AND P1, PT, R5.reuse, RZ, PT ;  /* 0x000000ff0500720c */ /* 0x040fe20003f25270 */
[----:B------:R-:W-:Y:S01]  /*7f40*/  UMOV UR4, URZ ;  /* 0x0000003f00047c82 */ /* 0x000fe20008000000 */
[C---:B------:R-:W-:Y:S02]  /*7f50*/  ISETP.GE.U32.AND P2, PT, R5.reuse, 0x2, PT ;  /* 0x000000020500780c */ /* 0x040fe40003f46070 */
[C---:B------:R-:W-:Y:S02]  /*7f60*/  ISETP.GE.U32.AND P3, PT, R5.reuse, 0x4, PT ;  /* 0x000000040500780c */ /* 0x040fe40003f66070 */
[C---:B------:R-:W-:Y:S02]  /*7f70*/  ISETP.GE.U32.AND P4, PT, R5.reuse, 0x8, PT ;  /* 0x000000080500780c */ /* 0x040fe40003f86070 */
[----:B------:R-:W-:Y:S02]  /*7f80*/  ISETP.GE.U32.AND P5, PT, R5, 0x10, PT ;  /* 0x000000100500780c */ /* 0x000fe40003fa6070 */
[----:B------:R-:W-:Y:S01]  /*7f90*/  MOV R16, RZ ;  /* 0x000000ff00107202 */ /* 0x000fe20000000f00 */
[----:B--2---:R-:W0:Y:S02]  /*7fa0*/  SHFL.UP PT, R4, R0, 0x1, RZ ;  /* 0x0420000000047989 */ /* 0x004e2400000e00ff */
[----:B0-----:R-:W-:-:S05]  /*7fb0*/  SEL R7, R4, RZ, P1 ;  /* 0x000000ff04077207 */ /* 0x001fca0000800000 */
[----:B------:R-:W-:-:S05]  /*7fc0*/  IMAD.IADD R7, R0, 0x1, R7 ;  /* 0x0000000100077824 */ /* 0x000fca00078e0207 */
[----:B------:R-:W0:Y:S02]  /*7fd0*/  SHFL.UP PT, R4, R7, 0x2, RZ ;  /* 0x0440000007047989 */ /* 0x000e2400000e00ff */
        /* <DEDUP_REMOVED lines=11> */
[----:B------:R-:W0:Y:S02]  /*8090*/  SHFL.IDX PT, R4, R7, 0x1f, 0x1f ;  /* 0x03e01f0007047f89 */ /* 0x000e2400000e0000 */
[----:B0-----:R-:W-:-:S04]  /*80a0*/  IMAD R4, R4, UR5, RZ ;  /* 0x0000000504047c24 */ /* 0x001fc8000f8e02ff */
[----:B------:R-:W-:Y:S01]  /*80b0*/  IMAD.MOV.U32 R3, RZ, RZ, R4 ;  /* 0x000000ffff037224 */ /* 0x000fe200078e0004 */
[----:B-1----:R-:W-:-:S13]  /*80c0*/  ISETP.GT.AND P6, PT, R4, UR6, PT ;  /* 0x0000000604007c0c */ /* 0x002fda000bfc4270 */
[----:B------:R-:W-:Y:S05]  /*80d0*/  @P6 BRA `(.L_x_237) ;  /* 0x0000000000946947 */ /* 0x000fea0003800000 */
[----:B------:R-:W-:Y:S01]  /*80e0*/  IMAD.MOV.U32 R4, RZ, RZ, R3 ;  /* 0x000000ffff047224 */ /* 0x000fe200078e0003 */
[----:B------:R-:W-:Y:S01]  /*80f0*/  UMOV UR4, URZ ;  /* 0x0000003f00047c82 */ /* 0x000fe20008000000 */
[----:B------:R-:W-:-:S05]  /*8100*/  ULDC UR5, c[0x0][0xc38] ;  /* 0x00030e0000057ab9 */ /* 0x000fca0000000800 */
.L_x_241:
[----:B------:R-:W0:Y:S01]  /*8110*/  LDC R2, c[0x0][0xc3c] ;  /* 0x00030f00ff027b82 */ /* 0x000e220000000800 */
[----:B------:R-:W-:-:S06]  /*8120*/  UIADD3 UR4, UR4, 0x1f, URZ ;  /* 0x0000001f04047890 */ /* 0x000fcc000fffe03f */
[----:B0-----:R-:W-:-:S13]  /*8130*/  ISETP.LE.AND P6, PT, R2, UR4, PT ;  /* 0x0000000402007c0c */ /* 0x001fda000bfc3270 */
[----:B------:R-:W-:Y:S05]  /*8140*/  @P6 BRA `(.L_x_238) ;  /* 0x0000000400246947 */ /* 0x000fea0003800000 */
[----:B------:R-:W-:Y:S01]  /*8150*/  VIADD R7, R5, UR4 ;  /* 0x0000000405077c36 */ /* 0x000fe20008000000 */
[----:B------:R-:W-:Y:S01]  /*8160*/  BSSY B0, `(.L_x_239) ;  /* 0x0000007000007945 */ /* 0x000fe20003800000 */
[----:B------:R-:W-:-:S03]  /*8170*/  IMAD.MOV.U32 R0, RZ, RZ, RZ ;  /* 0x000000ffff007224 */ /* 0x000fc600078e00ff */
[----:B------:R-:W-:-:S13]  /*8180*/  ISETP.GE.OR P6, PT, R7, R2, !P0 ;  /* 0x000000020700720c */ /* 0x000fda00047c6670 */
[----:B------:R-:W-:Y:S05]  /*8190*/  @P6 BRA `(.L_x_240) ;  /* 0x00000000000c6947 */ /* 0x000fea0003800000 */
[----:B------:R-:W0:Y:S02]  /*81a0*/  LDC.64 R2, c[0x0][0xc80] ;  /* 0x00032000ff027b82 */ /* 0x000e240000000a00 */
[----:B0-----:R-:W-:-:S05]  /*81b0*/  IMAD.WIDE R2, R7, 0x4, R2 ;  /* 0x0000000407027825 */ /* 0x001fca00078e0202 */
[----:B------:R0:W5:Y:S02]  /*81c0*/  LDG.E R0, desc[UR56][R2.64] ;  /* 0x0000003802007981 */ /* 0x000164000c1e1900 */
.L_x_240:
[----:B------:R-:W-:Y:S05]  /*81d0*/  BSYNC B0 ;  /* 0x0000000000007941 */ /* 0x000fea0003800000 */
.L_x_239:
[----:B0----5:R-:W0:Y:S02]  /*81e0*/  SHFL.UP PT, R2, R0, 0x1, RZ ;  /* 0x0420000000027989 */ /* 0x021e2400000e00ff */
[----:B0-----:R-:W-:-:S05]  /*81f0*/  SEL R3, R2, RZ, P1 ;  /* 0x000000ff02037207 */ /* 0x001fca0000800000 */
[----:B------:R-:W-:-:S05]  /*8200*/  IMAD.IADD R3, R0, 0x1, R3 ;  /* 0x0000000100037824 */ /* 0x000fca00078e0203 */
[----:B------:R-:W0:Y:S02]  /*8210*/  SHFL.UP PT, R2, R3, 0x2, RZ ;  /* 0x0440000003027989 */ /* 0x000e2400000e00ff */
[----:B0-----:R-:W-:-:S04]  /*8220*/  SEL R2, R2, RZ, P2 ;  /* 0x000000ff02027207 */ /* 0x001fc80001000000 */
[----:B------:R-:W-:-:S05]  /*8230*/  IADD3 R2, R3, R2, RZ ;  /* 0x0000000203027210 */ /* 0x000fca0007ffe0ff */
        /* <DEDUP_REMOVED lines=11> */
[----:B------:R-:W-:-:S05]  /*82f0*/  IMAD.IADD R4, R3, 0x1, R4 ;  /* 0x0000000103047824 */ /* 0x000fca00078e0204 */
[----:B------:R-:W-:-:S13]  /*8300*/  ISETP.GT.AND P6, PT, R4, UR6, PT ;  /* 0x0000000604007c0c */ /* 0x000fda000bfc4270 */
[----:B------:R-:W-:Y:S05]  /*8310*/  @!P6 BRA `(.L_x_241) ;  /* 0xfffffffc007ce947 */ /* 0x000fea000383ffff */
[----:B------:R-:W-:-:S07]  /*8320*/  IMAD.MOV.U32 R7, RZ, RZ, R9 ;  /* 0x000000ffff077224 */ /* 0x000fce00078e0009 */
.L_x_237:
[----:B------:R-:W-:-:S05]  /*8330*/  IADD3 R8, -R3, R4, RZ ;  /* 0x0000000403087210 */ /* 0x000fca0007ffe1ff */
[----:B------:R-:W-:-:S05]  /*8340*/  IMAD R2, R7, UR5, R8 ;  /* 0x0000000507027c24 */ /* 0x000fca000f8e0208 */
[----:B------:R-:W-:-:S13]  /*8350*/  ISETP.GT.AND P0, PT, R2, UR6, PT ;  /* 0x0000000602007c0c */ /* 0x000fda000bf04270 */
[----:B------:R-:W-:-:S04]  /*8360*/  VOTE.ANY R4, PT, !P0 ;  /* 0x0000000000047806 */ /* 0x000fc800040e0100 */
[----:B------:R-:W0:Y:S01]  /*8370*/  POPC R19, R4 ;  /* 0x0000000400137309 */ /* 0x000e220000000000 */
[----:B------:R-:W-:Y:S01]  /*8380*/  ISETP.NE.AND P0, PT, R4, RZ, PT ;  /* 0x000000ff0400720c */ /* 0x000fe20003f05270 */
[----:B0-----:R-:W0:Y:S02]  /*8390*/  SHFL.IDX PT, R10, R0, R19, 0x1f ;  /* 0x00001f13000a7589 */ /* 0x001e2400000e0000 */
[----:B0-----:R-:W-:-:S04]  /*83a0*/  IABS R9, R10 ;  /* 0x0000000a00097213 */ /* 0x001fc80000000000 */
[----:B------:R-:W0:Y:S08]  /*83b0*/  I2F.RP R6, R9 ;  /* 0x0000000900067306 */ /* 0x000e300000209400 */
[----:B0-----:R-:W0:Y:S02]  /*83c0*/  MUFU.RCP R6, R6 ;  /* 0x0000000600067308 */ /* 0x001e240000001000 */
[----:B0-----:R-:W-:-:S06]  /*83d0*/  VIADD R2, R6, 0xffffffe ;  /* 0x0ffffffe06027836 */ /* 0x001fcc0000000000 */
[----:B------:R0:W1:Y:S01]  /*83e0*/  F2I.FTZ.U32.TRUNC.NTZ R3, R2 ;  /* 0x0000000200037305 */ /* 0x000062000021f000 */
[----:B------:R-:W-:Y:S05]  /*83f0*/  @!P0 BRA `(.L_x_242) ;  /* 0x0000000000088947 */ /* 0x000fea0003800000 */
[----:B------:R-:W-:-:S06]  /*8400*/  VIADD R16, R19, 0xffffffff ;  /* 0xffffffff13107836 */ /* 0x000fcc0000000000 */
[----:B------:R2:W3:Y:S02]  /*8410*/  SHFL.IDX PT, R16, R7, R16, 0x1f ;  /* 0x00001f1007107589 */ /* 0x0004e400000e0000 */
.L_x_242:
[----:B---3--:R-:W-:Y:S01]  /*8420*/  IMAD R16, R16, UR5, R8 ;  /* 0x0000000510107c24 */ /* 0x008fe2000f8e0208 */
[----:B0-----:R-:W-:Y:S01]  /*8430*/  IABS R2, R10 ;  /* 0x0000000a00027213 */ /* 0x001fe20000000000 */
[----:B-1----:R-:W-:Y:S02]  /*8440*/  IMAD.MOV R0, RZ, RZ, -R3 ;  /* 0x000000ffff007224 */ /* 0x002fe400078e0a03 */
[----:B------:R-:W-:Y:S01]  /*8450*/  VIADD R19, R19, UR4 ;  /* 0x0000000413137c36 */ /* 0x000fe20008000000 */
[----:B------:R-:W-:Y:S01]  /*8460*/  IADD3 R11, -R16, UR6, RZ ;  /* 0x00000006100b7c10 */ /* 0x000fe2000fffe1ff */
[----:B------:R-:W-:Y:S02]  /*8470*/  IMAD.MOV R4, RZ, RZ, -R2 ;  /* 0x000000ffff047224 */ /* 0x000fe400078e0a02 */
[----:B--2---:R-:W-:Y:S01]  /*8480*/  IMAD R7, R0, R9, RZ ;  /* 0x0000000900077224 */ /* 0x004fe200078e02ff */
[----:B------:R-:W-:Y:S01]  /*8490*/  IABS R0, R11 ;  /* 0x0000000b00007213 */ /* 0x000fe20000000000 */
[----:B------:R-:W-:-:S04]  /*84a0*/  IMAD.MOV.U32 R2, RZ, RZ, RZ ;  /* 0x000000ffff027224 */ /* 0x000fc800078e00ff */
[----:B------:R-:W-:Y:S01]  /*84b0*/  IMAD.HI.U32 R2, R3, R7, R2 ;  /* 0x0000000703027227 */ /* 0x000fe200078e0002 */
[----:B------:R-:W-:-:S03]  /*84c0*/  MOV R3, R0 ;  /* 0x0000000000037202 */ /* 0x000fc60000000f00 */
[----:B------:R-:W-:Y:S02]  /*84d0*/  IMAD.MOV.U32 R0, RZ, RZ, R4 ;  /* 0x000000ffff007224 */ /* 0x000fe400078e0004 */
[----:B------:R-:W-:-:S04]  /*84e0*/  IMAD.HI.U32 R2, R2, R3, RZ ;  /* 0x0000000302027227 */ /* 0x000fc800078e00ff */
[----:B------:R-:W-:-:S05]  /*84f0*/  IMAD R0, R2, R0, R3 ;  /* 0x0000000002007224 */ /* 0x000fca00078e0203 */
[----:B------:R-:W-:-:S13]  /*8500*/  ISETP.GT.U32.AND P1, PT, R9, R0, PT ;  /* 0x000000000900720c */ /* 0x000fda0003f24070 */
[----:B------:R-:W-:Y:S02]  /*8510*/  @!P1 IMAD.IADD R0, R0, 0x1, -R9 ;  /* 0x0000000100009824 */ /* 0x000fe400078e0a09 */
[----:B------:R-:W-:Y:S01]  /*8520*/  @!P1 VIADD R2, R2, 0x1 ;  /* 0x0000000102029836 */ /* 0x000fe20000000000 */
[----:B------:R-:W-:Y:S02]  /*8530*/  ISETP.NE.AND P1, PT, R10, RZ, PT ;  /* 0x000000ff0a00720c */ /* 0x000fe40003f25270 */
[----:B------:R-:W-:Y:S02]  /*8540*/  ISETP.GE.U32.AND P0, PT, R0, R9, PT ;  /* 0x000000090000720c */ /* 0x000fe40003f06070 */
[----:B------:R-:W-:-:S04]  /*8550*/  LOP3.LUT R0, R11, R10, RZ, 0x3c, !PT ;  /* 0x0000000a0b007212 */ /* 0x000fc800078e3cff */
[----:B------:R-:W-:-:S07]  /*8560*/  ISETP.GE.AND P2, PT, R0, RZ, PT ;  /* 0x000000ff0000720c */ /* 0x000fce0003f46270 */
[----:B------:R-:W-:-:S06]  /*8570*/  @P0 VIADD R2, R2, 0x1 ;  /* 0x0000000102020836 */ /* 0x000fcc0000000000 */
[----:B------:R-:W-:Y:S01]  /*8580*/  @!P2 IMAD.MOV R2, RZ, RZ, -R2 ;  /* 0x000000ffff02a224 */ /* 0x000fe200078e0a02 */
[----:B------:R-:W-:-:S04]  /*8590*/  @!P1 LOP3.LUT R2, RZ, R10, RZ, 0x33, !PT ;  /* 0x0000000aff029212 */ /* 0x000fc800078e33ff */
[----:B------:R-:W-:Y:S01]  /*85a0*/  IADD3 R17, -R2, RZ, RZ ;  /* 0x000000ff02117210 */ /* 0x000fe20007ffe1ff */
[----:B------:R-:W-:-:S04]  /*85b0*/  IMAD.MOV.U32 R18, RZ, RZ, R2 ;  /* 0x000000ffff127224 */ /* 0x000fc800078e0002 */
[----:B------:R-:W-:Y:S01]  /*85c0*/  IMAD R17, R10, R17, R11 ;  /* 0x000000110a117224 */ /* 0x000fe200078e020b */
[----:B------:R-:W-:Y:S06]  /*85d0*/  BRA `(.L_x_243) ;  /* 0x0000000000147947 */ /* 0x000fec0003800000 */
.L_x_238:
[----:B------:R-:W-:Y:S01]  /*85e0*/  ULDC UR4, c[0x0][0xc3c] ;  /* 0x00030f0000047ab9 */ /* 0x000fe20000000800 */
[----:B------:R-:W-:Y:S01]  /*85f0*/  IMAD.MOV.U32 R17, RZ, RZ, RZ ;  /* 0x000000ffff117224 */ /* 0x000fe200078e00ff */
[----:B------:R-:W-:Y:S01]  /*8600*/  MOV R19, UR4 ;  /* 0x0000000400137c02 */ /* 0x000fe20008000f00 */
[----:B------:R-:W-:Y:S02]  /*8610*/  IMAD.U32 R16, RZ, RZ, UR6 ;  /* 0x00000006ff107e24 */ /* 0x000fe4000f8e00ff */
[----:B------:R-:W-:-:S07]  /*8620*/  IMAD.MOV.U32 R18, RZ, RZ, RZ ;  /* 0x000000ffff127224 */ /* 0x000fce00078e00ff */
.L_x_243:
[----:B------:R-:W-:-:S13]  /*8630*/  ISETP.NE.AND P0, PT, R5, RZ, PT ;  /* 0x000000ff0500720c */ /* 0x000fda0003f05270 */
[----:B------:R-:W0:Y:S01]  /*8640*/  @!P0 S2R R3, SR_CgaCtaId ;  /* 0x0000000000038919 */ /* 0x000e220000008800 */
[----:B------:R-:W-:-:S04]  /*8650*/  @!P0 MOV R0, 0x400 ;  /* 0x0000040000008802 */ /* 0x000fc80000000f00 */
[----:B0-----:R-:W-:-:S05]  /*8660*/  @!P0 LEA R0, R3, R0, 0x18 ;  /* 0x0000000003008211 */ /* 0x001fca00078ec0ff */
[----:B------:R0:W-:Y:S01]  /*8670*/  @!P0 STS.128 [R0+0x2a8d0], R16 ;  /* 0x02a8d01000008388 */ /* 0x0001e20000000c00 */
[----:B------:R-:W-:Y:S06]  /*8680*/  BAR.ARV 0x5, 0x180 ;  /* 0x0146000000007b1d */ /* 0x000fec0000002000 */
.L_x_236:
[----:B------:R2:W-:Y:S01]  /*8690*/  STL [R1+0x14], RZ ;  /* 0x000014ff01007387 */ /* 0x0005e20000100800 */
[----:B------:R-:W-:Y:S01]  /*86a0*/  ULDC UR4, c[0x0][0xc3c] ;  /* 0x00030f0000047ab9 */ /* 0x000fe20000000800 */
[----:B------:R-:W-:Y:S01]  /*86b0*/  IMAD.MOV.U32 R28, RZ, RZ, 0x1 ;  /* 0x00000001ff1c7424 */ /* 0x000fe200078e00ff */
[----:B-1----:R-:W-:Y:S01]  /*86c0*/  ISETP.GE.AND P0, PT, R19, UR4, PT ;  /* 0x0000000413007c0c */ /* 0x002fe2000bf06270 */
[----:B------:R-:W-:-:S12]  /*86d0*/  IMAD.MOV.U32 R27, RZ, RZ, RZ ;  /* 0x000000ffff1b7224 */ /* 0x000fd800078e00ff */
[----:B--2---:R-:W-:Y:S05]  /*86e0*/  @P0 BRA `(.L_x_244) ;  /* 0x0000004400b40947 */ /* 0x004fea0003800000 */
[----:B------:R-:W2:Y:S01]  /*86f0*/  LDL R4, [R1+0x4] ;  /* 0x0000040001047983 */ /* 0x000ea20000100800 */
[----:B------:R-:W0:Y:S01]  /*8700*/  S2R R5, SR_TID.X ;  /* 0x0000000000057919 */ /* 0x000e220000002100 */
[----:B------:R-:W1:Y:S01]  /*8710*/  S2UR UR5, SR_CgaCtaId ;  /* 0x00000000000579c3 */ /* 0x000e620000008800 */
[----:B------:R-:W-:Y:S01]  /*8720*/  UMOV UR4, 0x400 ;  /* 0x0000040000047882 */ /* 0x000fe20000000000 */
[----:B------:R-:W-:Y:S01]  /*8730*/  BSSY B8, `(.L_x_244) ;  /* 0x0000468000087945 */ /* 0x000fe20003800000 */
[----:B------:R-:W-:Y:S01]  /*8740*/  IMAD.MOV.U32 R28, RZ, RZ, 0x1 ;  /* 0x00000001ff1c7424 */ /* 0x000fe200078e00ff */
[----:B------:R-:W-:Y:S01]  /*8750*/  MOV R27, RZ ;  /* 0x000000ff001b7202 */ /* 0x000fe20000000f00 */
[----:B------:R-:W-:Y:S01]  /*8760*/  ULDC UR36, c[0x0][0xc] ;  /* 0x0000030000247ab9 */ /* 0x000fe20000000800 */
[----:B0-----:R-:W-:Y:S01]  /*8770*/  IMAD.SHL.U32 R0, R5, 0x8, RZ ;  /* 0x0000000805007824 */ /* 0x001fe200078e00ff */
[----:B-1----:R-:W-:-:S04]  /*8780*/  ULEA UR4, UR5, UR4, 0x18 ;  /* 0x0000000405047291 */ /* 0x002fc8000f8ec03f */
[----:B------:R-:W-:Y:S02]  /*8790*/  LOP3.LUT R2, R0, 0x1f8, RZ, 0xc0, !PT ;  /* 0x000001f800027812 */ /* 0x000fe400078ec0ff */
[C---:B------:R-:W-:Y:S02]  /*87a0*/  LOP3.LUT R3, R5.reuse, 0x7f, RZ, 0xc0, !PT ;  /* 0x0000007f05037812 */ /* 0x040fe400078ec0ff */
[----:B------:R-:W-:Y:S01]  /*87b0*/  LOP3.LUT R33, R2, 0x38, R5, 0x78, !PT ;  /* 0x0000003802217812 */ /* 0x000fe200078e7805 */
[----:B------:R-:W-:Y:S02]  /*87c0*/  IMAD.SHL.U32 R2, R5, 0x10, RZ ;  /* 0x0000001005027824 */ /* 0x000fe400078e00ff */
[----:B------:R-:W-:Y:S01]  /*87d0*/  IMAD.U32 R22, RZ, RZ, UR4 ;  /* 0x00000004ff167e24 */ /* 0x000fe2000f8e00ff */
[----:B------:R-:W-:-:S05]  /*87e0*/  LOP3.LUT R33, R33, 0x200, R0, 0xf8, !PT ;  /* 0x0000020021217812 */ /* 0x000fca00078ef800 */
[----:B------:R-:W-:Y:S01]  /*87f0*/  IMAD R34, R33, 0x2, R22 ;  /* 0x0000000221227824 */ /* 0x000fe200078e0216 */
[----:B--2---:R-:W-:-:S05]  /*8800*/  LOP3.LUT R4, R4, 0x2, RZ, 0xfc, !PT ;  /* 0x0000000204047812 */ /* 0x004fca00078efcff */
[----:B------:R0:W-:Y:S04]  /*8810*/  STL [R1+0x20], R4 ;  /* 0x0000200401007387 */ /* 0x0001e80000100800 */
[----:B------:R1:W-:Y:S01]  /*8820*/  STL [R1+0x14], RZ ;  /* 0x000014ff01007387 */ /* 0x0003e20000100800 */
[----:B0-----:R-:W-:Y:S02]  /*8830*/  SHF.R.U32.HI R4, RZ, 0x3, R3 ;  /* 0x00000003ff047819 */ /* 0x001fe40000011603 */
[----:B------:R-:W-:Y:S02]  /*8840*/  LOP3.LUT R3, R0, 0x38, RZ, 0xc0, !PT ;  /* 0x0000003800037812 */ /* 0x000fe400078ec0ff */
[----:B------:R-:W-:Y:S02]  /*8850*/  LOP3.LUT R4, R4, 0x70, R2, 0xf8, !PT ;  /* 0x0000007004047812 */ /* 0x000fe400078ef802 */
[----:B------:R-:W-:-:S02]  /*8860*/  LOP3.LUT R2, R3, 0x40, RZ, 0xfc, !PT ;  /* 0x0000004003027812 */ /* 0x000fc400078efcff */
[----:B-1----:R-:W-:-:S07]  /*8870*/  LOP3.LUT R0, R3, 0x80, RZ, 0xfc, !PT ;  /* 0x0000008003007812 */ /* 0x002fce00078efcff */
.L_x_307:
[----:B0-----:R-:W0:Y:S02]  /*8880*/  LDC.64 R30, c[0x0][0xc88] ;  /* 0x00032200ff1e7b82 */ /* 0x001e240000000a00 */
[----:B0-----:R-:W-:-:S06]  /*8890*/  IMAD.WIDE R30, R19, 0x4, R30 ;  /* 0x00000004131e7825 */ /* 0x001fcc00078e021e */
[----:B------:R-:W2:Y:S01]  /*88a0*/  LDG.E R30, desc[UR56][R30.64] ;  /* 0x000000381e1e7981 */ /* 0x000ea2000c1e1900 */
[----:B------:R-:W-:Y:S05]  /*88b0*/  YIELD ;  /* 0x0000000000007946 */ /* 0x000fea0003800000 */
[----:B------:R-:W-:Y:S01]  /*88c0*/  ULDC.64 UR4, c[0x0][0xa28] ;  /* 0x00028a0000047ab9 */ /* 0x000fe20000000a00 */
[----:B------:R-:W-:Y:S01]  /*88d0*/  IMAD.MOV.U32 R37, RZ, RZ, RZ ;  /* 0x000000ffff257224 */ /* 0x000fe200078e00ff */
[----:B------:R-:W-:Y:S01]  /*88e0*/  ISETP.NE.U32.AND P0, PT, RZ, UR4, PT ;  /* 0x00000004ff007c0c */ /* 0x000fe2000bf05070 */
[----:B------:R-:W-:-:S03]  /*88f0*/  ULDC.64 UR6, c[0x0][0xa18] ;  /* 0x0002860000067ab9 */ /* 0x000fc60000000a00 */
[----:B------:R-:W-:Y:S01]  /*8900*/  ISETP.NE.AND.EX P0, PT, RZ, UR5, PT, P0 ;  /* 0x00000005ff007c0c */ /* 0x000fe2000bf05300 */
[----:B------:R-:W-:Y:S01]  /*8910*/  IMAD.MOV.U32 R35, RZ, RZ, RZ ;  /* 0x000000ffff237224 */ /* 0x000fe200078e00ff */
[----:B--2---:R-:W-:-:S11]  /*8920*/  SHF.R.S32.HI R0, RZ, 0x1f, R30 ;  /* 0x0000001fff007819 */ /* 0x004fd6000001141e */
[C---:B------:R-:W-:Y:S01]  /*8930*/  @P0 LEA R2, P1, R30.reuse, UR4, 0x2 ;  /* 0x000000041e020c11 */ /* 0x040fe2000f8210ff */
[C---:B------:R-:W-:Y:S01]  /*8940*/  IMAD.SHL.U32 R23, R30.reuse, 0x4, RZ ;  /* 0x000000041e177824 */ /* 0x040fe200078e00ff */
[C-C-:B------:R-:W-:Y:S01]  /*8950*/  SHF.L.U64.HI R24, R30.reuse, 0x2, R0.reuse ;  /* 0x000000021e187819 */ /* 0x140fe20000010200 */
[----:B------:R0:W-:Y:S01]  /*8960*/  STL [R1+0x8], R0 ;  /* 0x0000080001007387 */ /* 0x0001e20000100800 */
[----:B------:R-:W-:Y:S01]  /*8970*/  @P0 LEA.HI.X R3, R30, UR5, R0, 0x2, P1 ;  /* 0x000000051e030c11 */ /* 0x000fe200088f1400 */
[----:B------:R-:W-:-:S04]  /*8980*/  ULDC.64 UR4, c[0x0][0xa00] ;  /* 0x0002800000047ab9 */ /* 0x000fc80000000a00 */
[----:B-1----:R1:W5:Y:S01]  /*8990*/  @P0 LDG.E R37, desc[UR56][R2.64] ;  /* 0x0000003802250981 */ /* 0x002362000c1e1900 */
[----:B------:R-:W-:Y:S02]  /*89a0*/  ISETP.NE.U32.AND P0, PT, RZ, UR4, PT ;  /* 0x00000004ff007c0c */ /* 0x000fe4000bf05070 */
[----:B------:R-:W-:Y:S02]  /*89b0*/  LOP3.LUT R25, R25, 0xffffffbf, RZ, 0xc0, !PT ;  /* 0xffffffbf19197812 */ /* 0x000fe400078ec0ff */
[----:B------:R-:W-:Y:S02]  /*89c0*/  ISETP.NE.AND.EX P2, PT, RZ, UR5, PT, P0 ;  /* 0x00000005ff007c0c */ /* 0x000fe4000bf45300 */
[----:B------:R-:W-:Y:S02]  /*89d0*/  ISETP.NE.U32.AND P0, PT, RZ, UR6, PT ;  /* 0x00000006ff007c0c */ /* 0x000fe4000bf05070 */
[----:B-1----:R-:W-:Y:S02]  /*89e0*/  IADD3 R2, P1, R23, UR4, RZ ;  /* 0x0000000417027c10 */ /* 0x002fe4000ff3e0ff */
[----:B------:R-:W-:-:S02]  /*89f0*/  ISETP.NE.AND.EX P0, PT, RZ, UR7, PT, P0 ;  /* 0x00000007ff007c0c */ /* 0x000fc4000bf05300 */
[----:B------:R-:W-:Y:S01]  /*8a00*/  IADD3.X R3, R24, UR5, RZ, P1, !PT ;  /* 0x0000000518037c10 */ /* 0x000fe20008ffe4ff */
[----:B------:R-:W-:-:S04]  /*8a10*/  ULDC.64 UR4, c[0x0][0x418] ;  /* 0x0001060000047ab9 */ /* 0x000fc80000000a00 */
[----:B------:R-:W-:Y:S01]  /*8a20*/  @P2 LOP3.LUT R25, R25, 0x40, RZ, 0xfc, !PT ;  /* 0x0000004019192812 */ /* 0x000fe200078efcff */
[----:B------:R1:W5:Y:S05]  /*8a30*/  @P2 LDG.E R35, desc[UR56][R2.64] ;  /* 0x0000003802232981 */ /* 0x00036a000c1e1900 */
[----:B------:R-:W-:-:S04]  /*8a40*/  @P0 IADD3 R4, P1, R23, UR6, RZ ;  /* 0x0000000617040c10 */ /* 0x000fc8000ff3e0ff */
[----:B------:R-:W-:-:S05]  /*8a50*/  @P0 IADD3.X R5, R24, UR7, RZ, P1, !PT ;  /* 0x0000000718050c10 */ /* 0x000fca0008ffe4ff */
[----:B0-----:R-:W2:Y:S01]  /*8a60*/  @P0 LDG.E R0, desc[UR56][R4.64] ;  /* 0x0000003804000981 */ /* 0x001ea2000c1e1900 */
[----:B------:R-:W-:-:S03]  /*8a70*/  UISETP.NE.U32.AND UP0, UPT, UR4, URZ, UPT ;  /* 0x0000003f0400728c */ /* 0x000fc6000bf05070 */
[----:B------:R-:W-:Y:S01]  /*8a80*/  ULDC UR4, c[0x0][0x424] ;  /* 0x0001090000047ab9 */ /* 0x000fe20000000800 */
[----:B------:R-:W-:-:S03]  /*8a90*/  UISETP.NE.AND.EX UP0, UPT, UR5, URZ, UPT, UP0 ;  /* 0x0000003f0500728c */ /* 0x000fc6000bf05300 */
[----:B------:R-:W-:Y:S01]  /*8aa0*/  ULDC UR5, c[0x0][0x2f0] ;  /* 0x0000bc0000057ab9 */ /* 0x000fe20000000800 */
[----:B------:R-:W-:-:S04]  /*8ab0*/  USEL UR4, UR4, 0x1, UP0 ;  /* 0x0000000104047887 */ /* 0x000fc80008000000 */
[----:B------:R-:W-:-:S06]  /*8ac0*/  UIMAD UR4, UR4, UR5, URZ ;  /* 0x00000005040472a4 */ /* 0x000fcc000f8e023f */
[----:B------:R-:W-:Y:S01]  /*8ad0*/  MOV R36, UR4 ;  /* 0x0000000400247c02 */ /* 0x000fe20008000f00 */
[----:B--2---:R1:W-:Y:S01]  /*8ae0*/  @P0 STL [R1+0x10], R0 ;  /* 0x0000100001000387 */ /* 0x0043e20000100800 */
[----:B---3--:R-:W-:Y:S05]  /*8af0*/  @P0 BRA `(.L_x_245) ;  /* 0x0000000000200947 */ /* 0x008fea0003800000 */
[----:B------:R-:W-:Y:S02]  /*8b00*/  ULDC UR4, c[0x0][0x288] ;  /* 0x0000a20000047ab9 */ /* 0x000fe40000000800 */
[----:B-1----:R-:W-:-:S05]  /*8b10*/  IMAD.U32 R0, RZ, RZ, UR4 ;  /* 0x00000004ff007e24 */ /* 0x002fca000f8e00ff */
[----:B------:R0:W-:Y:S01]  /*8b20*/  STL [R1+0x10], R0 ;  /* 0x0000100001007387 */ /* 0x0001e20000100800 */
[----:B------:R-:W-:Y:S05]  /*8b30*/  @!P2 BRA `(.L_x_245) ;  /* 0x000000000010a947 */ /* 0x000fea0003800000 */
[----:B------:R-:W2:Y:S04]  /*8b40*/  LDG.E R5, desc[UR56][R2.64] ;  /* 0x0000003802057981 */ /* 0x000ea8000c1e1900 */
[----:B0-----:R-:W2:Y:S02]  /*8b50*/  LDG.E R0, desc[UR56][R2.64+0x4] ;  /* 0x0000043802007981 */ /* 0x001ea4000c1e1900 */
[----:B--2---:R-:W-:-:S05]  /*8b60*/  IMAD.IADD R0, R0, 0x1, -R5 ;  /* 0x0000000100007824 */ /* 0x004fca00078e0a05 */
[----:B------:R2:W-:Y:S02]  /*8b70*/  STL [R1+0x10], R0 ;  /* 0x0000100001007387 */ /* 0x0005e40000100800 */
.L_x_245:
[----:B------:R-:W-:Y:S01]  /*8b80*/  ULDC.64 UR4, c[0x0][0xa20] ;  /* 0x0002880000047ab9 */ /* 0x000fe20000000a00 */
[----:B------:R-:W-:Y:S01]  /*8b90*/  IMAD.MOV.U32 R31, RZ, RZ, R30 ;  /* 0x000000ffff1f7224 */ /* 0x000fe200078e001e */
[----:B------:R-:W-:-:S04]  /*8ba0*/  ISETP.NE.U32.AND P0, PT, RZ, UR4, PT ;  /* 0x00000004ff007c0c */ /* 0x000fc8000bf05070 */
[----:B------:R-:W-:-:S13]  /*8bb0*/  ISETP.NE.AND.EX P0, PT, RZ, UR5, PT, P0 ;  /* 0x00000005ff007c0c */ /* 0x000fda000bf05300 */
[----:B------:R-:W-:Y:S05]  /*8bc0*/  @!P0 BRA `(.L_x_246) ;  /* 0x0000000000108947 */ /* 0x000fea0003800000 */
[----:B-1----:R-:W-:-:S04]  /*8bd0*/  IADD3 R2, P0, R23, UR4, RZ ;  /* 0x0000000417027c10 */ /* 0x002fc8000ff1e0ff */
[----:B------:R-:W-:-:S05]  /*8be0*/  IADD3.X R3, R24, UR5, RZ, P0, !PT ;  /* 0x0000000518037c10 */ /* 0x000fca00087fe4ff */
[----:B------:R3:W5:Y:S01]  /*8bf0*/  LDG.E R36, desc[UR56][R2.64] ;  /* 0x0000003802247981 */ /* 0x000762000c1e1900 */
[----:B------:R-:W-:Y:S05]  /*8c00*/  BRA `(.L_x_247) ;  /* 0x0000000000247947 */ /* 0x000fea0003800000 */
.L_x_246:
[----:B------:R-:W-:Y:S02]  /*8c10*/  ULDC.64 UR4, c[0x0][0xa08] ;  /* 0x0002820000047ab9 */ /* 0x000fe40000000a00 */
[----:B------:R-:W-:-:S04]  /*8c20*/  ISETP.NE.U32.AND P0, PT, RZ, UR4, PT ;  /* 0x00000004ff007c0c */ /* 0x000fc8000bf05070 */
[----:B------:R-:W-:-:S13]  /*8c30*/  ISETP.NE.AND.EX P0, PT, RZ, UR5, PT, P0 ;  /* 0x00000005ff007c0c */ /* 0x000fda000bf05300 */
[----:B------:R-:W-:Y:S05]  /*8c40*/  @!P0 BRA `(.L_x_247) ;  /* 0x0000000000148947 */ /* 0x000fea0003800000 */
[----:B-1----:R-:W1:Y:S02]  /*8c50*/  LDC.64 R2, c[0x0][0xa08] ;  /* 0x00028200ff027b82 */ /* 0x002e640000000a00 */
[----:B-1----:R-:W-:-:S05]  /*8c60*/  IMAD.WIDE R2, R31, 0x4, R2 ;  /* 0x000000041f027825 */ /* 0x002fca00078e0202 */
[----:B------:R-:W3:Y:S04]  /*8c70*/  LDG.E R36, desc[UR56][R2.64] ;  /* 0x0000003802247981 */ /* 0x000ee8000c1e1900 */
[----:B------:R-:W3:Y:S02]  /*8c80*/  LDG.E R5, desc[UR56][R2.64+0x4] ;  /* 0x0000043802057981 */ /* 0x000ee4000c1e1900 */
[----:B---3--:R-:W-:-:S07]  /*8c90*/  IMAD.IADD R36, R5, 0x1, -R36 ;  /* 0x0000000105247824 */ /* 0x008fce00078e0a24 */
.L_x_247:
[----:B-----5:R-:W-:Y:S01]  /*8ca0*/  IMAD.IADD R36, R36, 0x1, -R37 ;  /* 0x0000000124247824 */ /* 0x020fe200078e0a25 */
[----:B------:R-:W-:Y:S04]  /*8cb0*/  BSSY B7, `(.L_x_248) ;  /* 0x0000371000077945 */ /* 0x000fe80003800000 */
[C---:B012---:R-:W-:Y:S02]  /*8cc0*/  IADD3 R0, R36.reuse, 0x5f, RZ ;  /* 0x0000005f24007810 */ /* 0x047fe40007ffe0ff */
[----:B------:R-:W-:-:S03]  /*8cd0*/  ISETP.GT.AND P0, PT, R36, RZ, PT ;  /* 0x000000ff2400720c */ /* 0x000fc60003f04270 */
[----:B------:R-:W-:-:S05]  /*8ce0*/  IMAD.HI R0, R0, 0x2aaaaaab, RZ ;  /* 0x2aaaaaab00007827 */ /* 0x000fca00078e02ff */
[----:B---3--:R-:W-:-:S04]  /*8cf0*/  SHF.R.U32.HI R3, RZ, 0x1f, R0 ;  /* 0x0000001fff037819 */ /* 0x008fc80000011600 */
[----:B------:R-:W-:-:S05]  /*8d00*/  LEA.HI.SX32 R29, R0, R3, 0x1c ;  /* 0x00000003001d7211 */ /* 0x000fca00078fe2ff */
[----:B------:R0:W-:Y:S01]  /*8d10*/  STL [R1+0x18], R29 ;  /* 0x0000181d01007387 */ /* 0x0001e20000100800 */
[----:B------:R-:W-:Y:S05]  /*8d20*/  @P0 BRA `(.L_x_249) ;  /* 0x0000000000440947 */ /* 0x000fea0003800000 */
[----:B------:R-:W1:Y:S02]  /*8d30*/  S2R R2, SR_TID.X ;  /* 0x0000000000027919 */ /* 0x000e640000002100 */
[----:B-1----:R-:W-:-:S04]  /*8d40*/  LOP3.LUT R2, R2, 0x7f, RZ, 0xc0, !PT ;  /* 0x0000007f02027812 */ /* 0x002fc800078ec0ff */
[----:B------:R-:W-:-:S13]  /*8d50*/  ISETP.NE.AND P0, PT, R2, RZ, PT ;  /* 0x000000ff0200720c */ /* 0x000fda0003f05270 */
[----:B------:R-:W-:Y:S05]  /*8d60*/  @P0 BRA `(.L_x_250) ;  /* 0x0000003400940947 */ /* 0x000fea0003800000 */
[----:B------:R-:W1:Y:S01]  /*8d70*/  S2R R5, SR_LANEID ;  /* 0x0000000000057919 */ /* 0x000e620000000000 */
[----:B------:R-:W-:Y:S01]  /*8d80*/  VOTEU.ANY UR4, UPT, PT ;  /* 0x0000000000047886 */ /* 0x000fe200038e0100 */
[----:B------:R-:W2:Y:S01]  /*8d90*/  LDC.64 R2, c[0x0][0xc60] ;  /* 0x00031800ff027b82 */ /* 0x000ea20000000a00 */
[----:B------:R-:W1:Y:S02]  /*8da0*/  FLO.U32 R0, UR4 ;  /* 0x0000000400007d00 */ /* 0x000e6400080e0000 */
[----:B-1----:R-:W-:-:S06]  /*8db0*/  ISETP.EQ.U32.AND P0, PT, R0, R5, PT ;  /* 0x000000050000720c */ /* 0x002fcc0003f02070 */
[----:B------:R-:W2:Y:S07]  /*8dc0*/  POPC R5, UR4 ;  /* 0x0000000400057d09 */ /* 0x000eae0008000000 */
[----:B--2---:R-:W2:Y:S01]  /*8dd0*/  @P0 ATOMG.E.ADD.STRONG.GPU PT, R3, desc[UR56][R2.64], R5 ;  /* 0x00000005020309a8 */ /* 0x004ea200081ee1f8 */
[----:B------:R-:W1:Y:S02]  /*8de0*/  S2R R4, SR_LTMASK ;  /* 0x0000000000047919 */ /* 0x000e640000003900 */
[----:B-1----:R-:W-:-:S04]  /*8df0*/  LOP3.LUT R4, R4, UR4, RZ, 0xc0, !PT ;  /* 0x0000000404047c12 */ /* 0x002fc8000f8ec0ff */
[----:B------:R-:W1:Y:S01]  /*8e00*/  POPC R7, R4 ;  /* 0x0000000400077309 */ /* 0x000e620000000000 */
[----:B--2---:R-:W1:Y:S02]  /*8e10*/  SHFL.IDX PT, R0, R3, R0, 0x1f ;  /* 0x00001f0003007589 */ /* 0x004e6400000e0000 */
[----:B-1----:R-:W-:Y:S01]  /*8e20*/  IADD3 R16, R0, UR36, R7 ;  /* 0x0000002400107c10 */ /* 0x002fe2000fffe007 */
[----:B------:R-:W-:Y:S06]  /*8e30*/  BRA `(.L_x_250) ;  /* 0x0000003400607947 */ /* 0x000fec0003800000 */
.L_x_249:
[----:B------:R-:W-:Y:S01]  /*8e40*/  VIADD R0, R22, 0x18400 ;  /* 0x0001840016007836 */ /* 0x000fe20000000000 */
[----:B------:R-:W-:Y:S04]  /*8e50*/  BSSY B6, `(.L_x_251) ;  /* 0x0000013000067945 */ /* 0x000fe80003800000 */
[----:B------:R-:W-:-:S13]  /*8e60*/  LOP3.LUT P0, RZ, R0, 0x3ff, RZ, 0xc0, !PT ;  /* 0x000003ff00ff7812 */ /* 0x000fda000780c0ff */
[----:B------:R-:W-:Y:S05]  /*8e70*/  @!P0 BRA `(.L_x_252) ;  /* 0x0000000000408947 */ /* 0x000fea0003800000 */
[----:B------:R-:W-:Y:S01]  /*8e80*/  MOV R2, 0x0 ;  /* 0x0000000000027802 */ /* 0x000fe20000000f00 */
[----:B------:R-:W-:Y:S01]  /*8e90*/  ULDC.64 UR6, c[0x4][0xf0] ;  /* 0x01003c0000067ab9 */ /* 0x000fe20000000a00 */
[----:B------:R-:W-:Y:S01]  /*8ea0*/  ULDC.64 UR8, c[0x4][0xf8] ;  /* 0x01003e0000087ab9 */ /* 0x000fe20000000a00 */
[----:B------:R-:W-:Y:S01]  /*8eb0*/  ULDC.64 UR4, c[0x4][0x70] ;  /* 0x01001c0000047ab9 */ /* 0x000fe20000000a00 */
[----:B------:R-:W-:Y:S01]  /*8ec0*/  IMAD.U32 R4, RZ, RZ, UR6 ;  /* 0x00000006ff047e24 */ /* 0x000fe2000f8e00ff */
[----:B------:R-:W-:Y:S01]  /*8ed0*/  MOV R10, UR4 ;  /* 0x00000004000a7c02 */ /* 0x000fe20008000f00 */
[----:B------:R-:W1:Y:S01]  /*8ee0*/  LDC.64 R2, c[0x4][R2] ;  /* 0x0100000002027b82 */ /* 0x000e620000000a00 */
[----:B------:R-:W-:Y:S02]  /*8ef0*/  IMAD.U32 R5, RZ, RZ, UR7 ;  /* 0x00000007ff057e24 */ /* 0x000fe4000f8e00ff */
[----:B------:R-:W-:Y:S02]  /*8f00*/  IMAD.U32 R6, RZ, RZ, UR8 ;  /* 0x00000008ff067e24 */ /* 0x000fe4000f8e00ff */
[----:B------:R-:W-:-:S02]  /*8f10*/  IMAD.U32 R7, RZ, RZ, UR9 ;  /* 0x00000009ff077e24 */ /* 0x000fc4000f8e00ff */
[----:B------:R-:W-:Y:S02]  /*8f20*/  IMAD.U32 R11, RZ, RZ, UR5 ;  /* 0x00000005ff0b7e24 */ /* 0x000fe4000f8e00ff */
[----:B------:R-:W-:Y:S02]  /*8f30*/  IMAD.MOV.U32 R8, RZ, RZ, 0x70 ;  /* 0x00000070ff087424 */ /* 0x000fe400078e00ff */
[----:B------:R-:W-:Y:S02]  /*8f40*/  IMAD.MOV.U32 R12, RZ, RZ, 0x1 ;  /* 0x00000001ff0c7424 */ /* 0x000fe400078e00ff */
[----:B------:R-:W-:-:S07]  /*8f50*/  IMAD.MOV.U32 R13, RZ, RZ, RZ ;  /* 0x000000ffff0d7224 */ /* 0x000fce00078e00ff */
[----:B------:R-:W-:-:S07]  /*8f60*/  LEPC R20, `(.L_x_252) ;  /* 0x000000001014794e */ /* 0x000fce0000000000 */
[----:B01----:R-:W-:Y:S05]  /*8f70*/  CALL.ABS.NOINC R2 ;  /* 0x0000000002007343 */ /* 0x003fea0003c00000 */
.L_x_252:
[----:B------:R-:W-:Y:S05]  /*8f80*/  BSYNC B6 ;  /* 0x0000000000067941 */ /* 0x000fea0003800000 */
.L_x_251:
        /* <DEDUP_REMOVED lines=8> */
[----:B------:R1:W2:Y:S01]  /*9010*/  LDC.64 R2, c[0x4][R26] ;  /* 0x010000001a027b82 */ /* 0x0002a20000000a00 */
[----:B------:R-:W-:Y:S01]  /*9020*/  MOV R4, UR6 ;  /* 0x0000000600047c02 */ /* 0x000fe20008000f00 */
[----:B------:R-:W-:Y:S01]  /*9030*/  IMAD.U32 R5, RZ, RZ, UR7 ;  /* 0x00000007ff057e24 */ /* 0x000fe2000f8e00ff */
[----:B------:R-:W-:Y:S01]  /*9040*/  MOV R8, 0x70 ;  /* 0x0000007000087802 */ /* 0x000fe20000000f00 */
[----:B------:R-:W-:Y:S02]  /*9050*/  IMAD.U32 R6, RZ, RZ, UR8 ;  /* 0x00000008ff067e24 */ /* 0x000fe4000f8e00ff */
[----:B------:R-:W-:-:S02]  /*9060*/  IMAD.U32 R7, RZ, RZ, UR9 ;  /* 0x00000009ff077e24 */ /* 0x000fc4000f8e00ff */
[----:B------:R-:W-:Y:S02]  /*9070*/  IMAD.U32 R10, RZ, RZ, UR4 ;  /* 0x00000004ff0a7e24 */ /* 0x000fe4000f8e00ff */
[----:B------:R-:W-:Y:S02]  /*9080*/  IMAD.U32 R11, RZ, RZ, UR5 ;  /* 0x00000005ff0b7e24 */ /* 0x000fe4000f8e00ff */
[----:B------:R-:W-:Y:S02]  /*9090*/  IMAD.MOV.U32 R12, RZ, RZ, 0x1 ;  /* 0x00000001ff0c7424 */ /* 0x000fe400078e00ff */
[----:B-1----:R-:W-:-:S07]  /*90a0*/  IMAD.MOV.U32 R13, RZ, RZ, RZ ;  /* 0x000000ffff0d7224 */ /* 0x002fce00078e00ff */
[----:B------:R-:W-:-:S07]  /*90b0*/  LEPC R20, `(.L_x_255) ;  /* 0x000000001014794e */ /* 0x000fce0000000000 */
[----:B0-2---:R-:W-:Y:S05]  /*90c0*/  CALL.ABS.NOINC R2 ;  /* 0x0000000002007343 */ /* 0x005fea0003c00000 */
.L_x_255:
[----:B------:R0:W1:Y:S01]  /*90d0*/  LDC.64 R2, c[0x4][R26] ;  /* 0x010000001a027b82 */ /* 0x0000620000000a00 */
[----:B------:R-:W-:Y:S01]  /*90e0*/  ULDC.64 UR6, c[0x4][0xf0] ;  /* 0x01003c0000067ab9 */ /* 0x000fe20000000a00 */
[----:B------:R-:W-:Y:S01]  /*90f0*/  ULDC.64 UR8, c[0x4][0xf8] ;  /* 0x01003e0000087ab9 */ /* 0x000fe20000000a00 */
[----:B------:R-:W-:Y:S01]  /*9100*/  ULDC.64 UR4, c[0x4][0x80] ;  /* 0x0100200000047ab9 */ /* 0x000fe20000000a00 */
[----:B------:R-:W-:Y:S01]  /*9110*/  IMAD.U32 R4, RZ, RZ, UR6 ;  /* 0x00000006ff047e24 */ /* 0x000fe2000f8e00ff */
[----:B------:R-:W-:Y:S01]  /*9120*/  MOV R7, UR9 ;  /* 0x0000000900077c02 */ /* 0x000fe20008000f00 */
[----:B------:R-:W-:Y:S02]  /*9130*/  IMAD.U32 R5, RZ, RZ, UR7 ;  /* 0x00000007ff057e24 */ /* 0x000fe4000f8e00ff */
[----:B------:R-:W-:Y:S02]  /*9140*/  IMAD.U32 R6, RZ, RZ, UR8 ;  /* 0x00000008ff067e24 */ /* 0x000fe4000f8e00ff */
[----:B------:R-:W-:-:S02]  /*9150*/  IMAD.U32 R10, RZ, RZ, UR4 ;  /* 0x00000004ff0a7e24 */ /* 0x000fc4000f8e00ff */
[----:B------:R-:W-:Y:S02]  /*9160*/  IMAD.U32 R11, RZ, RZ, UR5 ;  /* 0x00000005ff0b7e24 */ /* 0x000fe4000f8e00ff */
[----:B------:R-:W-:Y:S02]  /*9170*/  IMAD.MOV.U32 R8, RZ, RZ, 0x70 ;  /* 0x00000070ff087424 */ /* 0x000fe400078e00ff */
[----:B------:R-:W-:Y:S02]  /*9180*/  IMAD.MOV.U32 R12, RZ, RZ, 0x1 ;  /* 0x00000001ff0c7424 */ /* 0x000fe400078e00ff */
[----:B0-----:R-:W-:-:S07]  /*9190*/  IMAD.MOV.U32 R13, RZ, RZ, RZ ;  /* 0x000000ffff0d7224 */ /* 0x001fce00078e00ff */
[----:B------:R-:W-:-:S07]  /*91a0*/  LEPC R20, `(.L_x_254) ;  /* 0x000000001014794e */ /* 0x000fce0000000000 */
[----:B-1----:R-:W-:Y:S05]  /*91b0*/  CALL.ABS.NOINC R2 ;  /* 0x0000000002007343 */ /* 0x002fea0003c00000 */
.L_x_254:
[----:B------:R-:W-:Y:S05]  /*91c0*/  BSYNC B6 ;  /* 0x0000000000067941 */ /* 0x000fea0003800000 */
.L_x_253:
[----:B------:R-:W1:Y:S01]  /*91d0*/  S2R R2, SR_TID.X ;  /* 0x0000000000027919 */ /* 0x000e620000002100 */
[----:B------:R-:W-:Y:S01]  /*91e0*/  ULDC.64 UR4, c[0x0][0x9f8] ;  /* 0x00027e0000047ab9 */ /* 0x000fe20000000a00 */
[----:B------:R-:W2:Y:S01]  /*91f0*/  LDC R8, c[0x0][0x430] ;  /* 0x00010c00ff087b82 */ /* 0x000ea20000000800 */
[----:B------:R-:W-:Y:S01]  /*9200*/  ISETP.NE.U32.AND P0, PT, RZ, UR4, PT ;  /* 0x00000004ff007c0c */ /* 0x000fe2000bf05070 */
[----:B------:R-:W3:Y:S03]  /*9210*/  S2R R20, SR_TID.X ;  /* 0x0000000000147919 */ /* 0x000ee60000002100 */
[----:B------:R-:W-:Y:S02]  /*9220*/  ISETP.NE.AND.EX P0, PT, RZ, UR5, PT, P0 ;  /* 0x00000005ff007c0c */ /* 0x000fe4000bf05300 */
[----:B-1----:R-:W-:-:S11]  /*9230*/  LOP3.LUT R21, R2, 0x7f, RZ, 0xc0, !PT ;  /* 0x0000007f02157812 */ /* 0x002fd600078ec0ff */
[----:B------:R-:W-:Y:S01]  /*9240*/  @P0 IADD3 R2, P1, R23, UR4, RZ ;  /* 0x0000000417020c10 */ /* 0x000fe2000ff3e0ff */
[----:B------:R-:W-:Y:S01]  /*9250*/  VIADD R26, R29, 0xffffffff ;  /* 0xffffffff1d1a7836 */ /* 0x000fe20000000000 */
[----:B--2---:R-:W-:Y:S01]  /*9260*/  ISETP.NE.AND P2, PT, R8, 0x1, PT ;  /* 0x000000010800780c */ /* 0x004fe20003f45270 */
[----:B------:R-:W-:Y:S01]  /*9270*/  ULDC UR4, c[0x0][0x320] ;  /* 0x0000c80000047ab9 */ /* 0x000fe20000000800 */
[----:B------:R-:W-:Y:S02]  /*9280*/  @P0 IADD3.X R3, R24, UR5, RZ, P1, !PT ;  /* 0x0000000518030c10 */ /* 0x000fe40008ffe4ff */
[----:B------:R-:W-:-:S03]  /*9290*/  SHF.R.U32.HI R21, RZ, 0x3, R21 ;  /* 0x00000003ff157819 */ /* 0x000fc60000011615 */
[----:B------:R1:W2:Y:S01]  /*92a0*/  @P0 LDG.E R31, desc[UR56][R2.64] ;  /* 0x00000038021f0981 */ /* 0x0002a2000c1e1900 */
[C---:B---3--:R-:W-:Y:S02]  /*92b0*/  SHF.L.U32 R32, R20.reuse, 0x4, RZ ;  /* 0x0000000414207819 */ /* 0x048fe400000006ff */
[----:B------:R-:W-:Y:S02]  /*92c0*/  LOP3.LUT R25, R25, 0xffffffdf, RZ, 0xc0, !PT ;  /* 0xffffffdf19197812 */ /* 0x000fe400078ec0ff */
[----:B------:R-:W-:Y:S01]  /*92d0*/  LOP3.LUT R32, R21, 0x70, R32, 0xf8, !PT ;  /* 0x0000007015207812 */ /* 0x000fe200078ef820 */
[----:B------:R-:W3:Y:S01]  /*92e0*/  @P2 LDC R7, c[0x0][0x434] ;  /* 0x00010d00ff072b82 */ /* 0x000ee20000000800 */
[----:B------:R-:W-:Y:S01]  /*92f0*/  IMAD.SHL.U32 R21, R20, 0x8, RZ ;  /* 0x0000000814157824 */ /* 0x000fe200078e00ff */
[----:B------:R-:W-:Y:S02]  /*9300*/  @P2 LOP3.LUT R25, R25, 0x20, RZ, 0xfc, !PT ;  /* 0x0000002019192812 */ /* 0x000fe400078efcff */
[----:B------:R-:W-:-:S02]  /*9310*/  IMAD R6, R26, 0x60, R32 ;  /* 0x000000601a067824 */ /* 0x000fc400078e0220 */
[----:B------:R-:W-:Y:S02]  /*9320*/  LOP3.LUT R21, R21, 0x38, RZ, 0xc0, !PT ;  /* 0x0000003815157812 */ /* 0x000fe400078ec0ff */
[----:B------:R-:W4:Y:S01]  /*9330*/  @P2 LDC R0, c[0x0][0x438] ;  /* 0x00010e00ff002b82 */ /* 0x000f220000000800 */
[C---:B------:R-:W-:Y:S01]  /*9340*/  ISETP.GE.AND P0, PT, R6.reuse, R36, PT ;  /* 0x000000240600720c */ /* 0x040fe20003f06270 */
[----:B------:R-:W-:Y:S01]  /*9350*/  IMAD.IADD R6, R6, 0x1, R37 ;  /* 0x0000000106067824 */ /* 0x000fe200078e0225 */
[C---:B------:R-:W-:Y:S02]  /*9360*/  LOP3.LUT R20, R21.reuse, 0x40, RZ, 0xfc, !PT ;  /* 0x0000004015147812 */ /* 0x040fe400078efcff */
[----:B------:R-:W-:Y:S01]  /*9370*/  ISETP.GT.U32.OR P0, PT, R32, 0x5f, P0 ;  /* 0x0000005f2000780c */ /* 0x000fe20000704470 */
[----:B-1----:R-:W-:Y:S01]  /*9380*/  IMAD.MOV.U32 R2, RZ, RZ, R6 ;  /* 0x000000ffff027224 */ /* 0x002fe200078e0006 */
[----:B------:R-:W-:Y:S01]  /*9390*/  ISETP.GE.AND P1, PT, R21, UR4, PT ;  /* 0x0000000415007c0c */ /* 0x000fe2000bf26270 */
[----:B---3--:R-:W-:-:S10]  /*93a0*/  @P2 IMAD.HI.U32 R3, R6, R7, RZ ;  /* 0x0000000706032227 */ /* 0x008fd400078e00ff */
[----:B------:R-:W1:Y:S01]  /*93b0*/  @!P0 LDC.64 R4, c[0x0][0x428] ;  /* 0x00010a00ff048b82 */ /* 0x000e620000000a00 */
[----:B----4-:R-:W-:Y:S02]  /*93c0*/  @P2 SHF.R.U32.HI R2, RZ, R0, R3 ;  /* 0x00000000ff022219 */ /* 0x010fe40000011603 */
[----:B------:R-:W-:Y:S01]  /*93d0*/  ISETP.GE.AND P2, PT, R20, UR4, PT ;  /* 0x0000000414007c0c */ /* 0x000fe2000bf46270 */
[----:B------:R-:W-:Y:S02]  /*93e0*/  ULDC UR4, c[0x0][0x2f4] ;  /* 0x0000bd0000047ab9 */ /* 0x000fe40000000800 */
[----:B------:R-:W-:Y:S01]  /*93f0*/  IMAD.MOV R3, RZ, RZ, -R2 ;  /* 0x000000ffff037224 */ /* 0x000fe200078e0a02 */
[----:B0-----:R-:W-:-:S03]  /*9400*/  SEL R29, RZ, 0xffffffff, P2 ;  /* 0xffffffffff1d7807 */ /* 0x001fc60001000000 */
[----:B------:R-:W-:Y:S01]  /*9410*/  IMAD R0, R8, R3, R6 ;  /* 0x0000000308007224 */ /* 0x000fe200078e0206 */
[----:B------:R-:W-:Y:S02]  /*9420*/  @!P0 SHF.R.S32.HI R3, RZ, 0x1f, R2 ;  /* 0x0000001fff038819 */ /* 0x000fe40000011402 */
[----:B------:R-:W-:Y:S02]  /*9430*/  SHF.L.U32 R29, R29, 0x1, RZ ;  /* 0x000000011d1d7819 */ /* 0x000fe400000006ff */
[----:B------:R-:W-:Y:S02]  /*9440*/  ISETP.GE.AND P2, PT, R21, UR4, PT ;  /* 0x0000000415007c0c */ /* 0x000fe4000bf46270 */
[----:B------:R-:W-:Y:S02]  /*9450*/  LOP3.LUT R25, R25, 0xfffffff7, RZ, 0xc0, !PT ;  /* 0xfffffff719197812 */ /* 0x000fe400078ec0ff */
[----:B------:R-:W-:Y:S01]  /*9460*/  LOP3.LUT R9, R21, 0x80, RZ, 0xfc, !PT ;  /* 0x0000008015097812 */ /* 0x000fe200078efcff */
[----:B------:R-:W-:Y:S01]  /*9470*/  UMOV UR5, 0xffffffff ;  /* 0xffffffff00057882 */ /* 0x000fe20000000000 */
[----:B--2---:R-:W-:-:S05]  /*9480*/  SHF.R.S32.HI R7, RZ, 0x1f, R31 ;  /* 0x0000001fff077819 */ /* 0x004fca000001141f */
[----:B------:R0:W-:Y:S01]  /*9490*/  STL [R1], R7 ;  /* 0x0000000701007387 */ /* 0x0001e20000100800 */
[----:B-1----:R-:W-:-:S04]  /*94a0*/  @!P0 IMAD R8, R7, R4, RZ ;  /* 0x0000000407088224 */ /* 0x002fc800078e02ff */
[C---:B------:R-:W-:Y:S02]  /*94b0*/  @!P0 IMAD R5, R31.reuse, R5, R8 ;  /* 0x000000051f058224 */ /* 0x040fe400078e0208 */
[----:B0-----:R-:W-:Y:S01]  /*94c0*/  @!P0 IMAD.WIDE.U32 R6, R31, R4, R2 ;  /* 0x000000041f068225 */ /* 0x001fe200078e0002 */
[----:B------:R-:W-:-:S03]  /*94d0*/  SEL R2, RZ, 0x1, P1 ;  /* 0x00000001ff027807 */ /* 0x000fc60000800000 */
[----:B------:R-:W-:Y:S01]  /*94e0*/  @!P0 IMAD.IADD R5, R7, 0x1, R5 ;  /* 0x0000000107058824 */ /* 0x000fe200078e0205 */
[----:B------:R-:W-:Y:S01]  /*94f0*/  LOP3.LUT R29, R29, 0x2, R2, 0xe2, !PT ;  /* 0x000000021d1d7812 */ /* 0x000fe200078ee202 */
[----:B------:R-:W-:Y:S01]  /*9500*/  IMAD.MOV.U32 R4, RZ, RZ, RZ ;  /* 0x000000ffff047224 */ /* 0x000fe200078e00ff */
[----:B------:R-:W0:Y:S02]  /*9510*/  @!P0 LDC.64 R2, c[0x0][0x418] ;  /* 0x00010600ff028b82 */ /* 0x000e240000000a00 */
[----:B0-----:R-:W-:-:S04]  /*9520*/  @!P0 LEA R2, P1, R6, R2, 0x2 ;  /* 0x0000000206028211 */ /* 0x001fc800078210ff */
[----:B------:R-:W-:-:S05]  /*9530*/  @!P0 LEA.HI.X R3, R6, R3, R5, 0x2, P1 ;  /* 0x0000000306038211 */ /* 0x000fca00008f1405 */
[----:B------:R0:W5:Y:S01]  /*9540*/  @!P0 LDG.E R4, desc[UR56][R2.64] ;  /* 0x0000003802048981 */ /* 0x000162000c1e1900 */
[----:B------:R-:W-:Y:S02]  /*9550*/  ISETP.GT.U32.AND P0, PT, R32, 0x5f, PT ;  /* 0x0000005f2000780c */ /* 0x000fe40003f04070 */
[----:B------:R-:W-:-:S11]  /*9560*/  ISETP.GE.AND P1, PT, R20, UR4, PT ;  /* 0x0000000414007c0c */ /* 0x000fd6000bf26270 */
[----:B------:R-:W-:Y:S02]  /*9570*/  @P0 LOP3.LUT R25, R25, 0x8, RZ, 0xfc, !PT ;  /* 0x0000000819190812 */ /* 0x000fe400078efcff */
[----:B------:R-:W-:Y:S02]  /*9580*/  ISETP.GE.AND P0, PT, R9, UR4, PT ;  /* 0x0000000409007c0c */ /* 0x000fe4000bf06270 */
[----:B------:R-:W-:-:S04]  /*9590*/  LOP3.LUT R25, R25, 0xfffffffb, RZ, 0xc0, !PT ;  /* 0xfffffffb19197812 */ /* 0x000fc800078ec0ff */
[----:B------:R-:W-:-:S04]  /*95a0*/  @P2 LOP3.LUT R25, R25, 0x4, RZ, 0xfc, !PT ;  /* 0x0000000419192812 */ /* 0x000fc800078efcff */
[----:B------:R-:W-:-:S04]  /*95b0*/  LOP3.LUT R25, R25, 0xfffffffe, RZ, 0xc0, !PT ;  /* 0xfffffffe19197812 */ /* 0x000fc800078ec0ff */
[----:B------:R-:W-:-:S04]  /*95c0*/  LOP3.LUT R25, R25, 0xfffffffd, RZ, 0xc0, !PT ;  /* 0xfffffffd19197812 */ /* 0x000fc800078ec0ff */
[----:B------:R-:W-:-:S04]  /*95d0*/  @P1 LOP3.LUT R25, R25, 0x2, RZ, 0xfc, !PT ;  /* 0x0000000219191812 */ /* 0x000fc800078efcff */
[----:B------:R-:W-:Y:S01]  /*95e0*/  @P0 LOP3.LUT R25, R25, 0x1, RZ, 0xfc, !PT ;  /* 0x0000000119190812 */ /* 0x000fe200078efcff */
[----:B0-----:R-:W-:Y:S06]  /*95f0*/  BRA.DIV UR5, `(.L_x_256) ;  /* 0x0000003e054c7947 */ /* 0x001fec000b800000 */
.L_x_324:
[----:B------:R-:W2:Y:S01]  /*9600*/  LDL R2, [R1+0x20] ;  /* 0x0000200001027983 */ /* 0x000ea20000100800 */
[----:B------:R-:W-:Y:S02]  /*9610*/  LOP3.LUT R25, R25, 0xffffffef, RZ, 0xc0, !PT ;  /* 0xffffffef19197812 */ /* 0x000fe400078ec0ff */
[----:B------:R-:W-:Y:S02]  /*9620*/  SHF.R.S32.HI R32, RZ, 0x1f, R18 ;  /* 0x0000001fff207819 */ /* 0x000fe40000011412 */
[----:B--2---:R-:W-:-:S13]  /*9630*/  ISETP.NE.AND P0, PT, R2, 0x3, PT ;  /* 0x000000030200780c */ /* 0x004fda0003f05270 */
[----:B------:R-:W-:Y:S01]  /*9640*/  @P0 LOP3.LUT R25, R25, 0x10, RZ, 0xfc, !PT ;  /* 0x0000001019190812 */ /* 0x000fe200078efcff */
[----:B------:R-:W-:Y:S06]  /*9650*/  @!P0 BRA `(.L_x_257) ;  /* 0x0000000000048947 */ /* 0x000fec0003800000 */
[----:B------:R-:W-:Y:S01]  /*9660*/  BPT.TRAP 0x1 ;  /* 0x000000040000795c */ /* 0x000fe20000300000 */
.L_x_257:
[----:B------:R-:W-:Y:S01]  /*9670*/  SHF.R.S32.HI R5, RZ, 0x1f, R0 ;  /* 0x0000001fff057819 */ /* 0x000fe20000011400 */
[----:B------:R-:W-:Y:S01]  /*9680*/  ULDC.64 UR4, c[0x0][0x328] ;  /* 0x0000ca0000047ab9 */ /* 0x000fe20000000a00 */
[----:B------:R-:W-:Y:S01]  /*9690*/  BSSY B0, `(.L_x_258) ;  /* 0x0000017000007945 */ /* 0x000fe20003800000 */
[----:B------:R-:W-:-:S04]  /*96a0*/  IMAD.WIDE.U32 R2, R0, UR4, RZ ;  /* 0x0000000400027c25 */ /* 0x000fc8000f8e00ff */
[----:B------:R-:W-:-:S04]  /*96b0*/  IMAD R6, R5, UR4, RZ ;  /* 0x0000000405067c24 */ /* 0x000fc8000f8e02ff */
[----:B------:R-:W-:Y:S01]  /*96c0*/  IMAD R6, R0, UR5, R6 ;  /* 0x0000000500067c24 */ /* 0x000fe2000f8e0206 */
[----:B------:R-:W-:-:S03]  /*96d0*/  ULDC.64 UR4, c[0x0][0x338] ;  /* 0x0000ce0000047ab9 */ /* 0x000fc60000000a00 */
[----:B------:R-:W-:Y:S01]  /*96e0*/  IMAD.IADD R3, R3, 0x1, R6 ;  /* 0x0000000103037824 */ /* 0x000fe200078e0206 */
[----:B-----5:R-:W-:Y:S01]  /*96f0*/  SHF.R.S32.HI R6, RZ, 0x1f, R4 ;  /* 0x0000001fff067819 */ /* 0x020fe20000011404 */
[----:B------:R-:W-:-:S04]  /*9700*/  IMAD.WIDE.U32 R2, R4, UR4, R2 ;  /* 0x0000000404027c25 */ /* 0x000fc8000f8e0002 */
        /* <DEDUP_REMOVED lines=8> */
[----:B------:R-:W-:Y:S01]  /*9790*/  LEA R23, P0, R2, UR4, 0x1 ;  /* 0x0000000402177c11 */ /* 0x000fe2000f8008ff */
[----:B------:R-:W-:-:S05]  /*97a0*/  IMAD.IADD R7, R3, 0x1, R7 ;  /* 0x0000000103077824 */ /* 0x000fca00078e0207 */
[----:B------:R-:W-:Y:S02]  /*97b0*/  LEA.HI.X R24, R2, UR5, R7, 0x1, P0 ;  /* 0x0000000502187c11 */ /* 0x000fe400080f0c07 */
[----:B------:R-:W-:Y:S02]  /*97c0*/  LEA R7, R27, R22, 0x3 ;  /* 0x000000161b077211 */ /* 0x000fe400078e18ff */
[----:B------:R-:W-:-:S04]  /*97d0*/  SHF.L.U32 R2, R28, 0x1f, RZ ;  /* 0x0000001f1c027819 */ /* 0x000fc800000006ff */
[----:B------:R-:W0:Y:S02]  /*97e0*/  SYNCS.PHASECHK.TRANS64.TRYWAIT P0, [R7+URZ+0x2a840], R2 ;  /* 0x02a84002070075a7 */ /* 0x000e24000800017f */
[----:B0-----:R-:W-:Y:S05]  /*97f0*/  @!P0 BRA `(.L_x_259) ;  /* 0x0000003c00008947 */ /* 0x001fea0003800000 */
.L_x_325:
[----:B------:R-:W-:Y:S05]  /*9800*/  BSYNC B0 ;  /* 0x0000000000007941 */ /* 0x000fea0003800000 */
.L_x_258:
[----:B------:R-:W1:Y:S01]  /*9810*/  S2R R8, SR_TID.X ;  /* 0x0000000000087919 */ /* 0x000e620000002100 */
[----:B------:R-:W-:Y:S01]  /*9820*/  ULDC.64 UR4, c[0x0][0x300] ;  /* 0x0000c00000047ab9 */ /* 0x000fe20000000a00 */
[----:B------:R-:W-:Y:S01]  /*9830*/  LOP3.LUT P4, RZ, R25, 0x4, RZ, 0xc0, !PT ;  /* 0x0000000419ff7812 */ /* 0x000fe2000788c0ff */
[----:B------:R-:W-:Y:S01]  /*9840*/  IMAD R5, R5, UR4, RZ ;  /* 0x0000000405057c24 */ /* 0x000fe2000f8e02ff */
[C---:B------:R-:W-:Y:S01]  /*9850*/  LOP3.LUT P3, RZ, R25.reuse, 0x2, RZ, 0xc0, !PT ;  /* 0x0000000219ff7812 */ /* 0x040fe2000786c0ff */
[----:B0-----:R-:W-:Y:S01]  /*9860*/  IMAD.WIDE.U32 R2, R0, UR4, RZ ;  /* 0x0000000400027c25 */ /* 0x001fe2000f8e00ff */
[----:B------:R-:W-:-:S03]  /*9870*/  LOP3.LUT P2, RZ, R25, 0x1, RZ, 0xc0, !PT ;  /* 0x0000000119ff7812 */ /* 0x000fc6000784c0ff */
[----:B------:R-:W-:Y:S01]  /*9880*/  IMAD R5, R0, UR5, R5 ;  /* 0x0000000500057c24 */ /* 0x000fe2000f8e0205 */
[----:B------:R-:W-:Y:S02]  /*9890*/  ULDC.64 UR4, c[0x0][0x310] ;  /* 0x0000c40000047ab9 */ /* 0x000fe40000000a00 */
[----:B------:R-:W-:Y:S02]  /*98a0*/  IMAD R6, R6, UR4, RZ ;  /* 0x0000000406067c24 */ /* 0x000fe4000f8e02ff */
[----:B------:R-:W-:Y:S02]  /*98b0*/  IMAD.IADD R3, R3, 0x1, R5 ;  /* 0x0000000103037824 */ /* 0x000fe400078e0205 */
[C---:B------:R-:W-:Y:S02]  /*98c0*/  IMAD R6, R4.reuse, UR5, R6 ;  /* 0x0000000504067c24 */ /* 0x040fe4000f8e0206 */
[----:B------:R-:W-:Y:S01]  /*98d0*/  IMAD.WIDE.U32 R2, R4, UR4, R2 ;  /* 0x0000000404027c25 */ /* 0x000fe2000f8e0002 */
[----:B------:R-:W-:-:S03]  /*98e0*/  ULDC.64 UR4, c[0x0][0x308] ;  /* 0x0000c20000047ab9 */ /* 0x000fc60000000a00 */
[----:B------:R-:W-:Y:S02]  /*98f0*/  IMAD.IADD R3, R3, 0x1, R6 ;  /* 0x0000000103037824 */ /* 0x000fe400078e0206 */
[----:B------:R-:W-:Y:S02]  /*9900*/  IMAD R0, R32, UR4, RZ ;  /* 0x0000000420007c24 */ /* 0x000fe4000f8e02ff */
[----:B------:R-:W-:-:S04]  /*9910*/  IMAD.WIDE.U32 R2, R18, UR4, R2 ;  /* 0x0000000412027c25 */ /* 0x000fc8000f8e0002 */
[----:B------:R-:W-:Y:S01]  /*9920*/  IMAD R0, R18, UR5, R0 ;  /* 0x0000000512007c24 */ /* 0x000fe2000f8e0200 */
[----:B------:R-:W-:Y:S01]  /*9930*/  ULDC.64 UR4, c[0x0][0x2e8] ;  /* 0x0000ba0000047ab9 */ /* 0x000fe20000000a00 */
[----:B-1----:R-:W-:Y:S01]  /*9940*/  LOP3.LUT R8, R8, 0x7f, RZ, 0xc0, !PT ;  /* 0x0000007f08087812 */ /* 0x002fe200078ec0ff */
[----:B------:R-:W-:Y:S01]  /*9950*/  IMAD R6, R26, -0x60, R36 ;  /* 0xffffffa01a067824 */ /* 0x000fe200078e0224 */
[C---:B------:R-:W-:Y:S01]  /*9960*/  LEA R4, P0, R2.reuse, UR4, 0x1 ;  /* 0x0000000402047c11 */ /* 0x040fe2000f8008ff */
[----:B------:R-:W-:Y:S01]  /*9970*/  IMAD.IADD R0, R3, 0x1, R0 ;  /* 0x0000000103007824 */ /* 0x000fe200078e0200 */
[----:B------:R-:W-:Y:S01]  /*9980*/  SHF.R.U32.HI R9, RZ, 0x3, R8 ;  /* 0x00000003ff097819 */ /* 0x000fe20000011608 */
[----:B------:R-:W-:Y:S01]  /*9990*/  UMOV UR4, 0xffffffff ;  /* 0xffffffff00047882 */ /* 0x000fe20000000000 */
[----:B------:R-:W0:Y:S01]  /*99a0*/  S2R R8, SR_TID.X ;  /* 0x0000000000087919 */ /* 0x000e220000002100 */
[----:B------:R-:W-:Y:S01]  /*99b0*/  IMAD R5, R27, 0x4800, R33 ;  /* 0x000048001b057824 */ /* 0x000fe200078e0221 */
[----:B------:R-:W-:Y:S01]  /*99c0*/  LEA.HI.X R0, R2, UR5, R0, 0x1, P0 ;  /* 0x0000000502007c11 */ /* 0x000fe200080f0c00 */
[----:B------:R-:W-:-:S05]  /*99d0*/  IMAD.IADD R6, R6, 0x1, -R9 ;  /* 0x0000000106067824 */ /* 0x000fca00078e0a09 */
[----:B------:R-:W-:Y:S01]  /*99e0*/  ISETP.GE.AND P0, PT, R6, 0x1, PT ;  /* 0x000000010600780c */ /* 0x000fe20003f06270 */
[----:B0-----:R-:W-:-:S05]  /*99f0*/  IMAD.SHL.U32 R9, R8, 0x8, RZ ;  /* 0x0000000808097824 */ /* 0x001fca00078e00ff */
[----:B------:R-:W-:Y:S01]  /*9a00*/  LOP3.LUT R9, R9, 0x38, RZ, 0xc0, !PT ;  /* 0x0000003809097812 */ /* 0x000fe200078ec0ff */
[----:B------:R-:W-:Y:S06]  /*9a10*/  BRA.DIV UR4, `(.L_x_260) ;  /* 0x0000003a048c7947 */ /* 0x000fec000b800000 */
[----:B------:R-:W0:Y:S01]  /*9a20*/  SHFL.IDX PT, R3, R4, RZ, 0x181f ;  /* 0x00181fff04037589 */ /* 0x000e2200000e0000 */
[----:B------:R-:W-:-:S03]  /*9a30*/  @P0 IMAD R8, R5, 0x2, R22 ;  /* 0x0000000205080824 */ /* 0x000fc600078e0216 */
[----:B------:R-:W1:Y:S01]  /*9a40*/  SHFL.IDX PT, R2, R0, RZ, 0x181f ;  /* 0x00181fff00027589 */ /* 0x000e6200000e0000 */
[----:B0-----:R-:W-:-:S04]  /*9a50*/  @P0 LEA R3, P1, R9, R3, 0x1 ;  /* 0x0000000309030211 */ /* 0x001fc800078208ff */
[----:B-1----:R-:W-:Y:S02]  /*9a60*/  @P0 IADD3.X R2, RZ, R2, RZ, P1, !PT ;  /* 0x00000002ff020210 */ /* 0x002fe40000ffe4ff */
[----:B------:R-:W-:Y:S02]  /*9a70*/  ISETP.GE.AND P1, PT, R6, 0x11, PT ;  /* 0x000000110600780c */ /* 0x000fe40003f26270 */
[----:B------:R-:W-:-:S04]  /*9a80*/  @P0 LOP3.LUT R3, R3, R2, RZ, 0x3c, !PT ;  /* 0x0000000203030212 */ /* 0x000fc800078e3cff */
[----:B------:R-:W-:-:S04]  /*9a90*/  @P0 LOP3.LUT R2, R3, R2, RZ, 0x3c, !PT ;  /* 0x0000000203020212 */ /* 0x000fc800078e3cff */
[----:B------:R-:W-:-:S05]  /*9aa0*/  @P0 LOP3.LUT R3, R3, R2, RZ, 0x3c, !PT ;  /* 0x0000000203030212 */ /* 0x000fca00078e3cff */
[----:B------:R-:W-:Y:S01]  /*9ab0*/  @!PT LDS RZ, [RZ] ;  /* 0x00000000fffff984 */ /* 0x000fe20000000800 */
[----:B------:R-:W-:Y:S04]  /*9ac0*/  @P0 LDGSTS.E.BYPASS.LTC128B.128 [R8+0x18400], desc[UR56][R2.64], !P4 ;  /* 0x1840000002080fae */ /* 0x000fe8000e101d78 */
[----:B------:R-:W-:Y:S04]  /*9ad0*/  @P0 LDGSTS.E.BYPASS.LTC128B.128 [R8+0x1b400], desc[UR56][R2.64+0x80], !P3 ;  /* 0x1b40008002080fae */ /* 0x000fe8000d901d78 */
[----:B------:R0:W-:Y:S04]  /*9ae0*/  @P0 LDGSTS.E.BYPASS.LTC128B.128 [R8+0x1e400], desc[UR56][R2.64+0x100], !P2 ;  /* 0x1e40010002080fae */ /* 0x0001e8000d101d78 */
[----:B0-----:R-:W0:Y:S01]  /*9af0*/  SHFL.IDX PT, R3, R4, 0x1, 0x181f ;  /* 0x00381f0004037f89 */ /* 0x001e2200000e0000 */
[----:B------:R-:W-:-:S03]  /*9b00*/  @P1 IMAD R8, R5, 0x2, R22 ;  /* 0x0000000205081824 */ /* 0x000fc600078e0216 */
[----:B------:R-:W1:Y:S01]  /*9b10*/  SHFL.IDX PT, R2, R0, 0x1, 0x181f ;  /* 0x00381f0000027f89 */ /* 0x000e6200000e0000 */
[----:B0-----:R-:W-:-:S05]  /*9b20*/  @P1 LEA R3, P0, R9, R3, 0x1 ;  /* 0x0000000309031211 */ /* 0x001fca00078008ff */
[----:B-1----:R-:W-:-:S05]  /*9b30*/  @P1 IMAD.X R2, RZ, RZ, R2, P0 ;  /* 0x000000ffff021224 */ /* 0x002fca00000e0602 */
[----:B------:R-:W-:-:S04]  /*9b40*/  @P1 LOP3.LUT R3, R3, R2, RZ, 0x3c, !PT ;  /* 0x0000000203031212 */ /* 0x000fc800078e3cff */
[----:B------:R-:W-:-:S04]  /*9b50*/  @P1 LOP3.LUT R2, R3, R2, RZ, 0x3c, !PT ;  /* 0x0000000203021212 */ /* 0x000fc800078e3cff */
[----:B------:R-:W-:-:S05]  /*9b60*/  @P1 LOP3.LUT R3, R3, R2, RZ, 0x3c, !PT ;  /* 0x0000000203031212 */ /* 0x000fca00078e3cff */
[----:B------:R-:W-:Y:S04]  /*9b70*/  @P1 LDGSTS.E.BYPASS.LTC128B.128 [R8+0x18c00], desc[UR56][R2.64], !P4 ;  /* 0x18c0000002081fae */ /* 0x000fe8000e101d78 */
[----:B------:R-:W-:Y:S04]  /*9b80*/  @P1 LDGSTS.E.BYPASS.LTC128B.128 [R8+0x1bc00], desc[UR56][R2.64+0x80], !P3 ;  /* 0x1bc0008002081fae */ /* 0x000fe8000d901d78 */
[----:B------:R0:W-:Y:S01]  /*9b90*/  @P1 LDGSTS.E.BYPASS.LTC128B.128 [R8+0x1ec00], desc[UR56][R2.64+0x100], !P2 ;  /* 0x1ec0010002081fae */ /* 0x0001e2000d101d78 */
[----:B------:R-:W-:-:S03]  /*9ba0*/  ISETP.GE.AND P1, PT, R6, 0x21, PT ;  /* 0x000000210600780c */ /* 0x000fc60003f26270 */
[----:B0-----:R-:W0:Y:S10]  /*9bb0*/  SHFL.IDX PT, R3, R4, 0x2, 0x181f ;  /* 0x00581f0004037f89 */ /* 0x001e3400000e0000 */
[----:B------:R-:W-:Y:S01]  /*9bc0*/  @P1 IMAD R8, R5, 0x2, R22 ;  /* 0x0000000205081824 */ /* 0x000fe200078e0216 */
        /* <DEDUP_REMOVED lines=13> */
[----:B0-----:R-:W-:-:S04]  /*9ca0*/  @P1 LEA R3, P0, R9, R3, 0x1 ;  /* 0x0000000309031211 */ /* 0x001fc800078008ff */
[----:B-1----:R-:W-:-:S04]  /*9cb0*/  @P1 IADD3.X R2, RZ, R2, RZ, P0, !PT ;  /* 0x00000002ff021210 */ /* 0x002fc800007fe4ff */
        /* <DEDUP_REMOVED lines=9> */
[----:B------:R-:W1:Y:S04]  /*9d50*/  SHFL.IDX PT, R2, R0, 0x4, 0x181f ;  /* 0x00981f0000027f89 */ /* 0x000e6800000e0000 */
[----:B------:R-:W2:Y:S01]  /*9d60*/  SHFL.IDX PT, R0, R0, 0x5, 0x181f ;  /* 0x00b81f0000007f89 */ /* 0x000ea200000e0000 */
[----:B0-----:R-:W-:-:S05]  /*9d70*/  @P1 LEA R3, P0, R9, R3, 0x1 ;  /* 0x0000000309031211 */ /* 0x001fca00078008ff */
[----:B-1----:R-:W-:-:S05]  /*9d80*/  @P1 IMAD.X R2, RZ, RZ, R2, P0 ;  /* 0x000000ffff021224 */ /* 0x002fca00000e0602 */
[----:B------:R-:W-:-:S04]  /*9d90*/  @P1 LOP3.LUT R3, R3, R2, RZ, 0x3c, !PT ;  /* 0x0000000203031212 */ /* 0x000fc800078e3cff */
[----:B------:R-:W-:-:S04]  /*9da0*/  @P1 LOP3.LUT R2, R3, R2, RZ, 0x3c, !PT ;  /* 0x0000000203021212 */ /* 0x000fc800078e3cff */
[----:B------:R-:W-:-:S05]  /*9db0*/  @P1 LOP3.LUT R3, R3, R2, RZ, 0x3c, !PT ;  /* 0x0000000203031212 */ /* 0x000fca00078e3cff */
[----:B------:R-:W-:Y:S04]  /*9dc0*/  @P1 LDGSTS.E.BYPASS.LTC128B.128 [R8+0x1a400], desc[UR56][R2.64], !P4 ;  /* 0x1a40000002081fae */ /* 0x000fe8000e101d78 */
[----:B------:R-:W-:Y:S04]  /*9dd0*/  @P1 LDGSTS.E.BYPASS.LTC128B.128 [R8+0x1d400], desc[UR56][R2.64+0x80], !P3 ;  /* 0x1d40008002081fae */ /* 0x000fe8000d901d78 */
[----:B------:R0:W-:Y:S04]  /*9de0*/  @P1 LDGSTS.E.BYPASS.LTC128B.128 [R8+0x20400], desc[UR56][R2.64+0x100], !P2 ;  /* 0x2040010002081fae */ /* 0x0001e8000d101d78 */
[----:B0-2---:R0:W1:Y:S02]  /*9df0*/  SHFL.IDX PT, R2, R4, 0x5, 0x181f ;  /* 0x00b81f0004027f89 */ /* 0x00506400000e0000 */
.L_x_339:
[----:B------:R-:W-:-:S13]  /*9e00*/  ISETP.GE.AND P0, PT, R6, 0x51, PT ;  /* 0x000000510600780c */ /* 0x000fda0003f06270 */
[----:B-1----:R-:W-:Y:S01]  /*9e10*/  @P0 LEA R2, P1, R9, R2, 0x1 ;  /* 0x0000000209020211 */ /* 0x002fe200078208ff */
[----:B------:R-:W-:-:S04]  /*9e20*/  @P0 IMAD R5, R5, 0x2, R22 ;  /* 0x0000000205050824 */ /* 0x000fc800078e0216 */
[----:B------:R-:W-:-:S05]  /*9e30*/  @P0 IMAD.X R3, RZ, RZ, R0, P1 ;  /* 0x000000ffff030224 */ /* 0x000fca00008e0600 */
        /* <DEDUP_REMOVED lines=8> */
.L_x_261:
[----:B------:R-:W-:Y:S02]  /*9ec0*/  PLOP3.LUT P1, PT, P1, P0, PT, 0xa2, 0x0 ;  /* 0x000000000000781c */ /* 0x000fe40000f21472 */
[----:B------:R-:W-:-:S08]  /*9ed0*/  @P0 R2UR P1, UR4, R7 ;  /* 0x00000000070402ca */ /* 0x000fd00000020000 */
[----:B------:R-:W-:-:S05]  /*9ee0*/  @P0 PLOP3.LUT P0, PT, P1, PT, PT, 0x80, 0x0 ;  /* 0x000000000000081c */ /* 0x000fca0000f0f070 */
[----:B------:R-:W-:Y:S01]  /*9ef0*/  @!P1 SYNCS.ARRIVE.TRANS64.RED.A0T1 RZ, [UR4+0x2a830], RZ ;  /* 0x02a830ffffff99a7 */ /* 0x000fe20008200404 */
[----:B------:R-:W-:Y:S07]  /*9f00*/  @!P1 ARRIVES.LDGSTSBAR.64.TRANSCNT [UR4+0x2a830] ;  /* 0x02a83000ff0099b0 */ /* 0x000fee0008000a84 */
[----:B------:R-:W-:Y:S05]  /*9f10*/  @P0 BRA.U.ANY `(.L_x_261) ;  /* 0xfffffffd00e80947 */ /* 0x000fea000393ffff */
[----:B------:R-:W-:Y:S01]  /*9f20*/  NOP ;  /* 0x0000000000007918 */ /* 0x000fe20000000000 */
[----:B------:R-:W2:Y:S02]  /*9f30*/  LDL R0, [R1+0x20] ;  /* 0x0000200001007983 */ /* 0x000ea40000100800 */
[----:B--2---:R-:W-:-:S13]  /*9f40*/  ISETP.NE.AND P2, PT, R0, 0x3, PT ;  /* 0x000000030000780c */ /* 0x004fda0003f45270 */
[----:B------:R-:W-:Y:S05]  /*9f50*/  @!P2 BRA `(.L_x_262) ;  /* 0x000000000004a947 */ /* 0x000fea0003800000 */
[----:B------:R-:W-:Y:S01]  /*9f60*/  BPT.TRAP 0x1 ;  /* 0x000000040000795c */ /* 0x000fe20000300000 */
.L_x_262:
[----:B------:R2:W5:Y:S01]  /*9f70*/  LDL.LU R0, [R1+0x8] ;  /* 0x0000080001007983 */ /* 0x0005620000300800 */
[----:B------:R-:W-:Y:S01]  /*9f80*/  LOP3.LUT P0, RZ, R25, 0x40, RZ, 0xc0, !PT ;  /* 0x0000004019ff7812 */ /* 0x000fe2000780c0ff */
[----:B------:R2:W-:-:S12]  /*9f90*/  SYNCS.ARRIVE.TRANS64.A1T0 RZ, [R7+URZ+0x2a830], RZ ;  /* 0x02a830ff07ff79a7 */ /* 0x0005d8000810003f */
[----:B------:R-:W-:Y:S05]  /*9fa0*/  WARPSYNC.ALL ;  /* 0x0000000000007948 */ /* 0x000fea0003800000 */
[----:B------:R-:W-:Y:S01]  /*9fb0*/  ULDC.64 UR4, c[0x0][0x298] ;  /* 0x0000a60000047ab9 */ /* 0x000fe20000000a00 */
[----:B-1----:R-:W-:Y:S01]  /*9fc0*/  IADD3 R2, R22, 0xc400, RZ ;  /* 0x0000c40016027810 */ /* 0x002fe20007ffe0ff */
[----:B0-----:R-:W-:Y:S01]  /*9fd0*/  IMAD.WIDE.U32 R4, R35, UR4, RZ ;  /* 0x0000000423047c25 */ /* 0x001fe2000f8e00ff */
[----:B------:R-:W-:Y:S01]  /*9fe0*/  SEL R30, R30, RZ, !P0 ;  /* 0x000000ff1e1e7207 */ /* 0x000fe20004000000 */
[----:B------:R-:W-:Y:S01]  /*9ff0*/  BSSY B6, `(.L_x_263) ;  /* 0x000001b000067945 */ /* 0x000fe20003800000 */
[----:B------:R-:W-:Y:S01]  /*a000*/  BAR.SYNC.DEFER_BLOCKING 0x8, 0x180 ;  /* 0x0206000000007b1d */ /* 0x000fe20000010000 */
[----:B-----5:R-:W-:-:S02]  /*a010*/  SEL R0, R0, RZ, !P0 ;  /* 0x000000ff00007207 */ /* 0x020fc40004000000 */
[----:B------:R-:W-:-:S03]  /*a020*/  LOP3.LUT P0, RZ, R2, 0x3ff, RZ, 0xc0, !PT ;  /* 0x000003ff02ff7812 */ /* 0x000fc6000780c0ff */
[----:B------:R0:W-:Y:S04]  /*a030*/  STL [R1+0x1c], R0 ;  /* 0x00001c0001007387 */ /* 0x0001e80000100800 */
[----:B------:R1:W-:Y:S01]  /*a040*/  STL.64 [R1+0x8], R4 ;  /* 0x0000080401007387 */ /* 0x0003e20000100a00 */
[----:B0-----:R-:W-:-:S05]  /*a050*/  SHF.R.S32.HI R0, RZ, 0x1f, R35 ;  /* 0x0000001fff007819 */ /* 0x001fca0000011423 */
[----:B------:R-:W-:-:S04]  /*a060*/  IMAD R0, R0, UR4, RZ ;  /* 0x0000000400007c24 */ /* 0x000fc8000f8e02ff */
[----:B------:R-:W-:-:S04]  /*a070*/  IMAD R0, R35, UR5, R0 ;  /* 0x0000000523007c24 */ /* 0x000fc8000f8e0200 */
[----:B------:R-:W-:Y:S01]  /*a080*/  IMAD.IADD R35, R5, 0x1, R0 ;  /* 0x0000000105237824 */ /* 0x000fe200078e0200 */
[----:B-1----:R-:W-:Y:S06]  /*a090*/  @!P0 BRA `(.L_x_264) ;  /* 0x0000000000408947 */ /* 0x002fec0003800000 */
[----:B------:R-:W-:Y:S01]  /*a0a0*/  MOV R2, 0x0 ;  /* 0x0000000000027802 */ /* 0x000fe20000000f00 */
[----:B------:R-:W-:Y:S01]  /*a0b0*/  ULDC.64 UR6, c[0x4][0xf0] ;  /* 0x01003c0000067ab9 */ /* 0x000fe20000000a00 */
[----:B------:R-:W-:Y:S01]  /*a0c0*/  ULDC.64 UR8, c[0x4][0xf8] ;  /* 0x01003e0000087ab9 */ /* 0x000fe20000000a00 */
[----:B------:R-:W-:Y:S01]  /*a0d0*/  ULDC.64 UR4, c[0x4][0x88] ;  /* 0x0100220000047ab9 */ /* 0x000fe20000000a00 */
[----:B------:R-:W-:Y:S01]  /*a0e0*/  IMAD.U32 R4, RZ, RZ, UR6 ;  /* 0x00000006ff047e24 */ /* 0x000fe2000f8e00ff */
[----:B------:R-:W-:Y:S01]  /*a0f0*/  MOV R10, UR4 ;  /* 0x00000004000a7c02 */ /* 0x000fe20008000f00 */
[----:B------:R-:W0:Y:S01]  /*a100*/  LDC.64 R2, c[0x4][R2] ;  /* 0x0100000002027b82 */ /* 0x000e220000000a00 */
[----:B------:R-:W-:Y:S02]  /*a110*/  IMAD.U32 R5, RZ, RZ, UR7 ;  /* 0x00000007ff057e24 */ /* 0x000fe4000f8e00ff */
[----:B------:R-:W-:Y:S02]  /*a120*/  IMAD.U32 R6, RZ, RZ, UR8 ;  /* 0x00000008ff067e24 */ /* 0x000fe4000f8e00ff */
[----:B--2---:R-:W-:-:S02]  /*a130*/  IMAD.U32 R7, RZ, RZ, UR9 ;  /* 0x00000009ff077e24 */ /* 0x004fc4000f8e00ff */
[----:B------:R-:W-:Y:S02]  /*a140*/  IMAD.U32 R11, RZ, RZ, UR5 ;  /* 0x00000005ff0b7e24 */ /* 0x000fe4000f8e00ff */
[----:B------:R-:W-:Y:S02]  /*a150*/  IMAD.MOV.U32 R8, RZ, RZ, 0x70 ;  /* 0x00000070ff087424 */ /* 0x000fe400078e00ff */
[----:B------:R-:W-:Y:S02]  /*a160*/  IMAD.MOV.U32 R12, RZ, RZ, 0x1 ;  /* 0x00000001ff0c7424 */ /* 0x000fe400078e00ff */
[----:B------:R-:W-:-:S07]  /*a170*/  IMAD.MOV.U32 R13, RZ, RZ, RZ ;  /* 0x000000ffff0d7224 */ /* 0x000fce00078e00ff */
[----:B------:R-:W-:-:S07]  /*a180*/  LEPC R20, `(.L_x_264) ;  /* 0x000000001014794e */ /* 0x000fce0000000000 */
[----:B0-----:R-:W-:Y:S05]  /*a190*/  CALL.ABS.NOINC R2 ;  /* 0x0000000002007343 */ /* 0x001fea0003c00000 */
.L_x_264:
[----:B------:R-:W-:Y:S05]  /*a1a0*/  BSYNC B6 ;  /* 0x0000000000067941 */ /* 0x000fea0003800000 */
.L_x_263:
[----:B------:R-:W3:Y:S01]  /*a1b0*/  LDL.LU R20, [R1+0x1c] ;  /* 0x00001c0001147983 */ /* 0x000ee20000300800 */
[----:B------:R-:W0:Y:S01]  /*a1c0*/  LDC R8, c[0x0][0x448] ;  /* 0x00011200ff087b82 */ /* 0x000e220000000800 */
[----:B------:R-:W-:Y:S02]  /*a1d0*/  ULDC.64 UR4, c[0x0][0x2d8] ;  /* 0x0000b60000047ab9 */ /* 0x000fe40000000a00 */
[----:B------:R-:W4:Y:S01]  /*a1e0*/  LDL.LU.64 R2, [R1+0x8] ;  /* 0x0000080001027983 */ /* 0x000f220000300a00 */
[----:B------:R-:W-:Y:S02]  /*a1f0*/  IMAD.SHL.U32 R4, R17, 0x80, RZ ;  /* 0x0000008011047824 */ /* 0x000fe400078e00ff */
[----:B------:R-:W-:Y:S01]  /*a200*/  IMAD R0, R32, UR4, RZ ;  /* 0x0000000420007c24 */ /* 0x000fe2000f8e02ff */
[----:B------:R1:W5:Y:S03]  /*a210*/  LDL R17, [R1+0x10] ;  /* 0x0000100001117983 */ /* 0x0003660000100800 */
[----:B------:R-:W-:Y:S01]  /*a220*/  IMAD R0, R18, UR5, R0 ;  /* 0x0000000512007c24 */ /* 0x000fe2000f8e0200 */
[----:B0-----:R-:W-:Y:S01]  /*a230*/  ISETP.NE.AND P0, PT, R8, 0x1, PT ;  /* 0x000000010800780c */ /* 0x001fe20003f05270 */
[----:B------:R-:W0:Y:S02]  /*a240*/  S2R R11, SR_TID.X ;  /* 0x00000000000b7919 */ /* 0x000e240000002100 */
[----:B0-----:R-:W-:-:S05]  /*a250*/  IMAD.SHL.U32 R9, R11, 0x8, RZ ;  /* 0x000000080b097824 */ /* 0x001fca00078e00ff */
[----:B------:R-:W-:Y:S01]  /*a260*/  LOP3.LUT R9, R9, 0x38, RZ, 0xc0, !PT ;  /* 0x0000003809097812 */ /* 0x000fe200078ec0ff */
[----:B---3--:R-:W-:Y:S02]  /*a270*/  IMAD.MOV.U32 R21, RZ, RZ, R20 ;  /* 0x000000ffff157224 */ /* 0x008fe400078e0014 */
[----:B------:R-:W0:Y:S01]  /*a280*/  S2R R20, SR_TID.X ;  /* 0x0000000000147919 */ /* 0x000e220000002100 */
[----:B----4-:R-:W-:-:S03]  /*a290*/  MOV R3, R35 ;  /* 0x0000002300037202 */ /* 0x010fc60000000f00 */
[----:B------:R-:W-:Y:S01]  /*a2a0*/  IMAD.WIDE.U32 R2, R18, UR4, R2 ;  /* 0x0000000412027c25 */ /* 0x000fe2000f8e0002 */
[----:B------:R-:W-:-:S03]  /*a2b0*/  ULDC.64 UR4, c[0x0][0x2e0] ;  /* 0x0000b80000047ab9 */ /* 0x000fc60000000a00 */
[----:B------:R-:W-:Y:S02]  /*a2c0*/  IMAD R5, R21, UR4, RZ ;  /* 0x0000000415057c24 */ /* 0x000fe4000f8e02ff */
[----:B------:R-:W-:Y:S02]  /*a2d0*/  IMAD.IADD R3, R3, 0x1, R0 ;  /* 0x0000000103037824 */ /* 0x000fe400078e0200 */
[C---:B------:R-:W-:Y:S02]  /*a2e0*/  IMAD R0, R30.reuse, UR5, R5 ;  /* 0x000000051e007c24 */ /* 0x040fe4000f8e0205 */
[----:B------:R-:W-:Y:S01]  /*a2f0*/  IMAD.WIDE.U32 R2, R30, UR4, R2 ;  /* 0x000000041e027c25 */ /* 0x000fe2000f8e0002 */
[----:B------:R-:W2:Y:S01]  /*a300*/  @P0 LDC R5, c[0x0][0x44c] ;  /* 0x00011300ff050b82 */ /* 0x000ea20000000800 */
[----:B------:R-:W-:Y:S02]  /*a310*/  ULDC.64 UR4, c[0x0][0x2d0] ;  /* 0x0000b40000047ab9 */ /* 0x000fe40000000a00 */
[----:B------:R-:W-:-:S05]  /*a320*/  IMAD.IADD R3, R3, 0x1, R0 ;  /* 0x0000000103037824 */ /* 0x000fca00078e0200 */
[----:B------:R-:W3:Y:S01]  /*a330*/  @P0 LDC R0, c[0x0][0x450] ;  /* 0x00011400ff000b82 */ /* 0x000ee20000000800 */
[C---:B0-----:R-:W-:Y:S01]  /*a340*/  LOP3.LUT R21, R20.reuse, 0x7f, RZ, 0xc0, !PT ;  /* 0x0000007f14157812 */ /* 0x041fe200078ec0ff */
[----:B------:R-:W-:-:S03]  /*a350*/  IMAD.SHL.U32 R20, R20, 0x10, RZ ;  /* 0x0000001014147824 */ /* 0x000fc600078e00ff */
[----:B------:R-:W-:-:S04]  /*a360*/  SHF.R.U32.HI R21, RZ, 0x3, R21 ;  /* 0x00000003ff157819 */ /* 0x000fc80000011615 */
[----:B------:R-:W-:-:S04]  /*a370*/  LOP3.LUT R20, R21, 0x70, R20, 0xf8, !PT ;  /* 0x0000007015147812 */ /* 0x000fc800078ef814 */
[----:B------:R-:W-:-:S05]  /*a380*/  LOP3.LUT R6, R20, R4, RZ, 0xfc, !PT ;  /* 0x0000000414067212 */ /* 0x000fca00078efcff */
[----:B--2---:R-:W-:-:S04]  /*a390*/  @P0 IMAD.HI.U32 R7, R6, R5, RZ ;  /* 0x0000000506070227 */ /* 0x004fc800078e00ff */
[----:B------:R-:W-:Y:S01]  /*a3a0*/  IMAD.MOV.U32 R5, RZ, RZ, R6 ;  /* 0x000000ffff057224 */ /* 0x000fe200078e0006 */
[----:B---3--:R-:W-:-:S04]  /*a3b0*/  @P0 SHF.R.U32.HI R5, RZ, R0, R7 ;  /* 0x00000000ff050219 */ /* 0x008fc80000011607 */
[----:B------:R-:W-:-:S05]  /*a3c0*/  IADD3 R0, -R5, RZ, RZ ;  /* 0x000000ff05007210 */ /* 0x000fca0007ffe1ff */
[----:B------:R-:W-:Y:S01]  /*a3d0*/  IMAD R0, R8, R0, R6 ;  /* 0x0000000008007224 */ /* 0x000fe200078e0206 */
[----:B------:R-:W-:Y:S01]  /*a3e0*/  SHF.R.S32.HI R6, RZ, 0x1f, R5 ;  /* 0x0000001fff067819 */ /* 0x000fe20000011405 */
[----:B------:R-:W-:-:S04]  /*a3f0*/  IMAD.WIDE.U32 R2, R5, UR4, R2 ;  /* 0x0000000405027c25 */ /* 0x000fc8000f8e0002 */
[----:B------:R-:W-:-:S04]  /*a400*/  IMAD R6, R6, UR4, RZ ;  /* 0x0000000406067c24 */ /* 0x000fc8000f8e02ff */
[----:B------:R-:W-:Y:S01]  /*a410*/  IMAD R6, R5, UR5, R6 ;  /* 0x0000000505067c24 */ /* 0x000fe2000f8e0206 */
[----:B------:R-:W-:Y:S01]  /*a420*/  SHF.R.S32.HI R5, RZ, 0x1f, R0 ;  /* 0x0000001fff057819 */ /* 0x000fe20000011400 */
[----:B------:R-:W-:Y:S02]  /*a430*/  ULDC.64 UR4, c[0x0][0x2c8] ;  /* 0x0000b20000047ab9 */ /* 0x000fe40000000a00 */
[----:B------:R-:W-:Y:S02]  /*a440*/  IMAD.IADD R3, R3, 0x1, R6 ;  /* 0x0000000103037824 */ /* 0x000fe400078e0206 */
[----:B------:R-:W-:Y:S02]  /*a450*/  IMAD R5, R5, UR4, RZ ;  /* 0x0000000405057c24 */ /* 0x000fe4000f8e02ff */
[----:B------:R-:W-:Y:S02]  /*a460*/  IMAD.SHL.U32 R21, R11, 0x8, RZ ;  /* 0x000000080b157824 */ /* 0x000fe400078e00ff */
[----:B------:R-:W-:-:S04]  /*a470*/  IMAD.WIDE.U32 R2, R0, UR4, R2 ;  /* 0x0000000400027c25 */ /* 0x000fc8000f8e0002 */
[----:B------:R-:W-:Y:S01]  /*a480*/  IMAD R5, R0, UR5, R5 ;  /* 0x0000000500057c24 */ /* 0x000fe2000f8e0205 */
[----:B------:R-:W-:Y:S01]  /*a490*/  ULDC.64 UR4, c[0x0][0x280] ;  /* 0x0000a00000047ab9 */ /* 0x000fe20000000a00 */
[----:B------:R-:W-:Y:S02]  /*a4a0*/  LOP3.LUT R21, R21, 0x38, RZ, 0xc0, !PT ;  /* 0x0000003815157812 */ /* 0x000fe400078ec0ff */
[----:B------:R-:W-:Y:S01]  /*a4b0*/  IMAD.IADD R5, R3, 0x1, R5 ;  /* 0x0000000103057824 */ /* 0x000fe200078e0205 */
[----:B------:R-:W-:Y:S01]  /*a4c0*/  LEA R0, P0, R2, UR4, 0x1 ;  /* 0x0000000402007c11 */ /* 0x000fe2000f8008ff */
[----:B------:R-:W-:Y:S01]  /*a4d0*/  ULDC UR4, c[0x0][0x2b8] ;  /* 0x0000ae0000047ab9 */ /* 0x000fe20000000800 */
[----:B------:R-:W-:Y:S02]  /*a4e0*/  LOP3.LUT R20, R11, 0x7f, RZ, 0xc0, !PT ;  /* 0x0000007f0b147812 */ /* 0x000fe400078ec0ff */
[C---:B------:R-:W-:Y:S02]  /*a4f0*/  LOP3.LUT R10, R21.reuse, 0x40, RZ, 0xfc, !PT ;  /* 0x00000040150a7812 */ /* 0x040fe400078efcff */
[----:B------:R-:W-:-:S02]  /*a500*/  LOP3.LUT R11, R21, 0x80, RZ, 0xfc, !PT ;  /* 0x00000080150b7812 */ /* 0x000fc400078efcff */
[----:B------:R-:W-:Y:S01]  /*a510*/  LEA.HI.X R5, R2, UR5, R5, 0x1, P0 ;  /* 0x0000000502057c11 */ /* 0x000fe200080f0c05 */
[----:B------:R-:W-:Y:S01]  /*a520*/  UMOV UR5, 0xffffffff ;  /* 0xffffffff00057882 */ /* 0x000fe20000000000 */
[----:B------:R-:W-:Y:S02]  /*a530*/  ISETP.GE.AND P3, PT, R9, UR4, PT ;  /* 0x0000000409007c0c */ /* 0x000fe4000bf66270 */
[----:B------:R-:W-:Y:S02]  /*a540*/  ISETP.GE.AND P2, PT, R10, UR4, PT ;  /* 0x000000040a007c0c */ /* 0x000fe4000bf46270 */
[----:B------:R-:W-:Y:S02]  /*a550*/  ISETP.GE.AND P0, PT, R11, UR4, PT ;  /* 0x000000040b007c0c */ /* 0x000fe4000bf06270 */
[----:B------:R-:W-:Y:S01]  /*a560*/  SHF.R.U32.HI R10, RZ, 0x3, R20 ;  /* 0x00000003ff0a7819 */ /* 0x000fe20000011614 */
[----:B-1----:R-:W-:Y:S10]  /*a570*/  BRA.DIV UR5, `(.L_x_265) ;  /* 0x0000003605dc7947 */ /* 0x002ff4000b800000 */
[----:B------:R-:W0:Y:S01]  /*a580*/  SHFL.IDX PT, R3, R0, RZ, 0x181f ;  /* 0x00181fff00037589 */ /* 0x000e2200000e0000 */
[----:B-----5:R-:W-:Y:S02]  /*a590*/  IMAD R6, R17, R8, RZ ;  /* 0x0000000811067224 */ /* 0x020fe400078e02ff */
[----:B------:R-:W-:Y:S01]  /*a5a0*/  IMAD.IADD R4, R10, 0x1, R4 ;  /* 0x000000010a047824 */ /* 0x000fe200078e0204 */
[----:B------:R-:W1:Y:S04]  /*a5b0*/  SHFL.IDX PT, R2, R5, RZ, 0x181f ;  /* 0x00181fff05027589 */ /* 0x000e6800000e0000 */
[----:B------:R-:W-:Y:S01]  /*a5c0*/  ISETP.GE.AND P1, PT, R4, R6, PT ;  /* 0x000000060400720c */ /* 0x000fe20003f26270 */
[----:B------:R-:W-:-:S12]  /*a5d0*/  SHFL.IDX PT, R14, R0, 0x7, 0x181f ;  /* 0x00f81f00000e7f89 */ /* 0x000fd800000e0000 */
[----:B0-----:R-:W-:-:S04]  /*a5e0*/  @!P1 LEA R7, P4, R9, R3, 0x1 ;  /* 0x0000000309079211 */ /* 0x001fc800078808ff */
[----:B-1----:R-:W-:Y:S01]  /*a5f0*/  @!P1 IADD3.X R3, RZ, R2, RZ, P4, !PT ;  /* 0x00000002ff039210 */ /* 0x002fe200027fe4ff */
[----:B------:R-:W-:Y:S02]  /*a600*/  @!P1 IMAD.MOV.U32 R2, RZ, RZ, R7 ;  /* 0x000000ffff029224 */ /* 0x000fe400078e0007 */
[----:B------:R-:W-:-:S03]  /*a610*/  VIADD R7, R4, 0x10 ;  /* 0x0000001004077836 */ /* 0x000fc60000000000 */
[----:B------:R-:W-:Y:S04]  /*a620*/  @!P1 LDGSTS.E.BYPASS.LTC128B.128 [R34+0xc400], desc[UR56][R2.64], !P3 ;  /* 0x0c40000002229fae */ /* 0x000fe8000d901d78 */
[----:B------:R-:W-:Y:S04]  /*a630*/  @!P1 LDGSTS.E.BYPASS.LTC128B.128 [R34+0x10400], desc[UR56][R2.64+0x80], !P2 ;  /* 0x1040008002229fae */ /* 0x000fe8000d101d78 */
[----:B------:R0:W-:Y:S01]  /*a640*/  @!P1 LDGSTS.E.BYPASS.LTC128B.128 [R34+0x14400], desc[UR56][R2.64+0x100], !P0 ;  /* 0x1440010002229fae */ /* 0x0001e2000c101d78 */
[----:B------:R-:W-:-:S03]  /*a650*/  ISETP.GE.AND P1, PT, R7, R6, PT ;  /* 0x000000060700720c */ /* 0x000fc60003f26270 */
[----:B0-----:R-:W0:Y:S04]  /*a660*/  SHFL.IDX PT, R3, R0, 0x1, 0x181f ;  /* 0x00381f0000037f89 */ /* 0x001e2800000e0000 */
[----:B------:R-:W1:Y:S06]  /*a670*/  SHFL.IDX PT, R2, R5, 0x1, 0x181f ;  /* 0x00381f0005027f89 */ /* 0x000e6c00000e0000 */
[----:B0-----:R-:W-:-:S05]  /*a680*/  @!P1 LEA R7, P4, R9, R3, 0x1 ;  /* 0x0000000309079211 */ /* 0x001fca00078808ff */
[----:B-1----:R-:W-:Y:S02]  /*a690*/  @!P1 IMAD.X R8, RZ, RZ, R2, P4 ;  /* 0x000000ffff089224 */ /* 0x002fe400020e0602 */
[----:B------:R-:W-:Y:S01]  /*a6a0*/  @!P1 IMAD.MOV.U32 R2, RZ, RZ, R7 ;  /* 0x000000ffff029224 */ /* 0x000fe200078e0007 */
[----:B------:R-:W-:Y:S01]  /*a6b0*/  IADD3 R7, R4, 0x20, RZ ;  /* 0x0000002004077810 */ /* 0x000fe20007ffe0ff */
[----:B------:R-:W-:-:S05]  /*a6c0*/  @!P1 IMAD.MOV.U32 R3, RZ, RZ, R8 ;  /* 0x000000ffff039224 */ /* 0x000fca00078e0008 */
        /* <DEDUP_REMOVED lines=8> */
[----:B------:R-:W-:Y:S02]  /*a750*/  @!P1 IMAD.MOV.U32 R2, RZ, RZ, R7 ;  /* 0x000000ffff029224 */ /* 0x000fe400078e0007 */
        /* <DEDUP_REMOVED lines=9> */
[----:B-1----:R-:W-:Y:S01]  /*a7f0*/  @!P1 IMAD.X R8, RZ, RZ, R2, P4 ;  /* 0x000000ffff089224 */ /* 0x002fe200020e0602 */
[----:B------:R-:W-:Y:S01]  /*a800*/  @!P1 MOV R2, R7 ;  /* 0x0000000700029202 */ /* 0x000fe20000000f00 */
[----:B------:R-:W-:Y:S02]  /*a810*/  VIADD R7, R4, 0x40 ;  /* 0x0000004004077836 */ /* 0x000fe40000000000 */
        /* <DEDUP_REMOVED lines=28> */
[----:B------:R-:W1:Y:S04]  /*a9e0*/  SHFL.IDX PT, R2, R5, 0x6, 0x181f ;  /* 0x00d81f0005027f89 */ /* 0x000e6800000e0000 */
[----:B------:R-:W2:Y:S02]  /*a9f0*/  SHFL.IDX PT, R5, R5, 0x7, 0x181f ;  /* 0x00f81f0005057f89 */ /* 0x000ea400000e0000 */
[----:B0-----:R-:W-:-:S05]  /*aa00*/  @!P1 LEA R7, P4, R9, R3, 0x1 ;  /* 0x0000000309079211 */ /* 0x001fca00078808ff */
[----:B-1----:R-:W-:Y:S01]  /*aa10*/  @!P1 IMAD.X R8, RZ, RZ, R2, P4 ;  /* 0x000000ffff089224 */ /* 0x002fe200020e0602 */
[----:B------:R-:W-:-:S03]  /*aa20*/  @!P1 MOV R2, R7 ;  /* 0x0000000700029202 */ /* 0x000fc60000000f00 */
[----:B------:R-:W-:-:S05]  /*aa30*/  @!P1 IMAD.MOV.U32 R3, RZ, RZ, R8 ;  /* 0x000000ffff039224 */ /* 0x000fca00078e0008 */
[----:B------:R0:W-:Y:S04]  /*aa40*/  @!P1 LDGSTS.E.BYPASS.LTC128B.128 [R34+0xf400], desc[UR56][R2.64], !P3 ;  /* 0x0f40000002229fae */ /* 0x0001e8000d901d78 */
[----:B------:R0:W-:Y:S04]  /*aa50*/  @!P1 LDGSTS.E.BYPASS.LTC128B.128 [R34+0x13400], desc[UR56][R2.64+0x80], !P2 ;  /* 0x1340008002229fae */ /* 0x0001e8000d101d78 */
[----:B--2---:R0:W-:Y:S02]  /*aa60*/  @!P1 LDGSTS.E.BYPASS.LTC128B.128 [R34+0x17400], desc[UR56][R2.64+0x100], !P0 ;  /* 0x1740010002229fae */ /* 0x0041e4000c101d78 */
.L_x_356:
[----:B0-----:R-:W-:Y:S01]  /*aa70*/  VIADD R3, R4, 0x70 ;  /* 0x0000007004037836 */ /* 0x001fe20000000000 */
[----:B------:R-:W-:Y:S04]  /*aa80*/  BSSY B0, `(.L_x_266) ;  /* 0x000000b000007945 */ /* 0x000fe80003800000 */
[----:B------:R-:W-:-:S13]  /*aa90*/  ISETP.GE.AND P1, PT, R3, R6, PT ;  /* 0x000000060300720c */ /* 0x000fda0003f26270 */
[----:B------:R-:W-:Y:S05]  /*aaa0*/  @P1 BRA `(.L_x_267) ;  /* 0x0000000000201947 */ /* 0x000fea0003800000 */
[----:B------:R-:W-:-:S05]  /*aab0*/  LEA R2, P1, R9, R14, 0x1 ;  /* 0x0000000e09027211 */ /* 0x000fca00078208ff */
[----:B------:R-:W-:-:S05]  /*aac0*/  IMAD.X R3, RZ, RZ, R5, P1 ;  /* 0x000000ffff037224 */ /* 0x000fca00008e0605 */
[----:B------:R-:W-:Y:S01]  /*aad0*/  @!PT LDS RZ, [RZ] ;  /* 0x00000000fffff984 */ /* 0x000fe20000000800 */
[----:B------:R-:W-:Y:S01]  /*aae0*/  @!PT LDS RZ, [RZ] ;  /* 0x00000000fffff984 */ /* 0x000fe20000000800 */
[----:B------:R-:W-:Y:S01]  /*aaf0*/  @!PT LDS RZ, [RZ] ;  /* 0x00000000fffff984 */ /* 0x000fe20000000800 */
[----:B------:R0:W-:Y:S04]  /*ab00*/  LDGSTS.E.BYPASS.LTC128B.128 [R34+0xfc00], desc[UR56][R2.64], !P3 ;  /* 0x0fc0000002227fae */ /* 0x0001e8000d901d78 */
[----:B------:R0:W-:Y:S04]  /*ab10*/  LDGSTS.E.BYPASS.LTC128B.128 [R34+0x13c00], desc[UR56][R2.64+0x80], !P2 ;  /* 0x13c0008002227fae */ /* 0x0001e8000d101d78 */
[----:B------:R0:W-:Y:S02]  /*ab20*/  LDGSTS.E.BYPASS.LTC128B.128 [R34+0x17c00], desc[UR56][R2.64+0x100], !P0 ;  /* 0x17c0010002227fae */ /* 0x0001e4000c101d78 */
.L_x_267:
[----:B------:R-:W-:Y:S05]  /*ab30*/  BSYNC B0 ;  /* 0x0000000000007941 */ /* 0x000fea0003800000 */
.L_x_266:
[----:B------:R-:W-:Y:S01]  /*ab40*/  NOP ;  /* 0x0000000000007918 */ /* 0x000fe20000000000 */
[----:B------:R-:W-:-:S13]  /*ab50*/  PLOP3.LUT P0, PT, PT, PT, PT, 0x80, 0x0 ;  /* 0x000000000000781c */ /* 0x000fda0003f0f070 */
.L_x_268:
[----:B------:R-:W-:Y:S02]  /*ab60*/  PLOP3.LUT P1, PT, P1, P0, PT, 0xa2, 0x0 ;  /* 0x000000000000781c */ /* 0x000fe40000f21472 */
[----:B------:R-:W-:-:S08]  /*ab70*/  @P0 R2UR P1, UR4, R22 ;  /* 0x00000000160402ca */ /* 0x000fd00000020000 */
[----:B------:R-:W-:-:S05]  /*ab80*/  @P0 PLOP3.LUT P0, PT, P1, PT, PT, 0x80, 0x0 ;  /* 0x000000000000081c */ /* 0x000fca0000f0f070 */
[----:B------:R-:W-:Y:S01]  /*ab90*/  @!P1 SYNCS.ARRIVE.TRANS64.RED.A0T1 RZ, [UR4+0x2a800], RZ ;  /* 0x02a800ffffff99a7 */ /* 0x000fe20008200404 */
[----:B------:R-:W-:Y:S07]  /*aba0*/  @!P1 ARRIVES.LDGSTSBAR.64.TRANSCNT [UR4+0x2a800] ;  /* 0x02a80000ff0099b0 */ /* 0x000fee0008000a84 */
[----:B------:R-:W-:Y:S05]  /*abb0*/  @P0 BRA.U.ANY `(.L_x_268) ;  /* 0xfffffffd00e80947 */ /* 0x000fea000393ffff */
[----:B0-----:R-:W2:Y:S02]  /*abc0*/  LDL.LU R2, [R1+0x14] ;  /* 0x0000140001027983 */ /* 0x001ea40000300800 */
[----:B--2---:R-:W-:-:S05]  /*abd0*/  VIADD R2, R2, 0x1 ;  /* 0x0000000102027836 */ /* 0x004fca0000000000 */
[----:B------:R0:W-:Y:S01]  /*abe0*/  STL [R1+0x14], R2 ;  /* 0x0000140201007387 */ /* 0x0001e20000100800 */
[----:B------:R-:W-:-:S04]  /*abf0*/  LEA.HI R0, R2, R2, RZ, 0x1 ;  /* 0x0000000202007211 */ /* 0x000fc800078f08ff */
[----:B------:R-:W-:-:S05]  /*ac00*/  LOP3.LUT R0, R0, 0xfffffffe, RZ, 0xc0, !PT ;  /* 0xfffffffe00007812 */ /* 0x000fca00078ec0ff */
[----:B------:R-:W-:-:S05]  /*ac10*/  IMAD.IADD R0, R2, 0x1, -R0 ;  /* 0x0000000102007824 */ /* 0x000fca00078e0a00 */
[----:B------:R-:W-:Y:S01]  /*ac20*/  SHF.L.U32 R3, R0, 0x1f, RZ ;  /* 0x0000001f00037819 */ /* 0x000fe200000006ff */
[----:B------:R-:W-:Y:S01]  /*ac30*/  NOP ;  /* 0x0000000000007918 */ /* 0x000fe20000000000 */
[----:B------:R0:W-:Y:S01]  /*ac40*/  SYNCS.ARRIVE.TRANS64.A1T0 RZ, [R22+URZ+0x2a800], RZ ;  /* 0x02a800ff16ff79a7 */ /* 0x0001e2000810003f */
[----:B------:R-:W-:Y:S01]  /*ac50*/  BSSY B0, `(.L_x_269) ;  /* 0x0000003000007945 */ /* 0x000fe20003800000 */
[----:B------:R-:W1:Y:S03]  /*ac60*/  SYNCS.PHASECHK.TRANS64.TRYWAIT P0, [R22+URZ+0x2a820], R3 ;  /* 0x02a82003160075a7 */ /* 0x000e66000800017f */
[----:B01----:R-:W-:Y:S05]  /*ac70*/  @!P0 BRA `(.L_x_270) ;  /* 0x0000003800d48947 */ /* 0x003fea0003800000 */
.L_x_357:
[----:B------:R-:W-:Y:S05]  /*ac80*/  BSYNC B0 ;  /* 0x0000000000007941 */ /* 0x000fea0003800000 */
.L_x_269:
[----:B------:R-:W-:Y:S01]  /*ac90*/  ISETP.GE.AND P0, PT, R36, 0x61, PT ;  /* 0x000000612400780c */ /* 0x000fe20003f06270 */
[----:B------:R-:W-:-:S12]  /*aca0*/  BSSY B0, `(.L_x_271) ;  /* 0x00000ff000007945 */ /* 0x000fd80003800000 */
[----:B------:R-:W-:Y:S05]  /*acb0*/  @!P0 BRA `(.L_x_272) ;  /* 0x0000000c00f48947 */ /* 0x000fea0003800000 */
[----:B------:R-:W2:Y:S01]  /*acc0*/  LDL.LU R0, [R1+0x18] ;  /* 0x0000180001007983 */ /* 0x000ea20000300800 */
[----:B------:R-:W-:Y:S02]  /*acd0*/  IMAD.MOV.U32 R17, RZ, RZ, R28 ;  /* 0x000000ffff117224 */ /* 0x000fe400078e001c */
[----:B------:R-:W-:Y:S02]  /*ace0*/  IMAD.MOV.U32 R10, RZ, RZ, R27 ;  /* 0x000000ffff0a7224 */ /* 0x000fe400078e001b */
[----:B------:R-:W-:Y:S01]  /*acf0*/  IMAD.MOV.U32 R30, RZ, RZ, R26 ;  /* 0x000000ffff1e7224 */ /* 0x000fe200078e001a */
[----:B--2---:R-:W-:-:S07]  /*ad00*/  IADD3 R0, R0, -0x2, RZ ;  /* 0xfffffffe00007810 */ /* 0x004fce0007ffe0ff */
.L_x_285:
[----:B------:R-:W2:Y:S01]  /*ad10*/  LDL R7, [R1] ;  /* 0x0000000001077983 */ /* 0x000ea20000100800 */
[----:B------:R-:W1:Y:S01]  /*ad20*/  LDC R4, c[0x0][0x430] ;  /* 0x00010c00ff047b82 */ /* 0x000e620000000800 */
[----:B------:R-:W0:Y:S02]  /*ad30*/  S2R R2, SR_TID.X ;  /* 0x0000000000027919 */ /* 0x000e240000002100 */
[----:B------:R-:W3:Y:S01]  /*ad40*/  LDL R9, [R1+0x20] ;  /* 0x0000200001097983 */ /* 0x000ee20000100800 */
[----:B-1----:R-:W-:Y:S02]  /*ad50*/  ISETP.NE.AND P0, PT, R4, 0x1, PT ;  /* 0x000000010400780c */ /* 0x002fe40003f05270 */
[C---:B0-----:R-:W-:Y:S01]  /*ad60*/  LOP3.LUT R3, R2.reuse, 0x7f, RZ, 0xc0, !PT ;  /* 0x0000007f02037812 */ /* 0x041fe200078ec0ff */
[----:B------:R-:W-:-:S10]  /*ad70*/  IMAD.SHL.U32 R2, R2, 0x10, RZ ;  /* 0x0000001002027824 */ /* 0x000fd400078e00ff */
[----:B------:R-:W0:Y:S01]  /*ad80*/  @P0 LDC R5, c[0x0][0x438] ;  /* 0x00010e00ff050b82 */ /* 0x000e220000000800 */
[----:B------:R-:W-:-:S04]  /*ad90*/  SHF.R.U32.HI R3, RZ, 0x3, R3 ;  /* 0x00000003ff037819 */ /* 0x000fc80000011603 */
[----:B------:R-:W-:-:S03]  /*ada0*/  LOP3.LUT R2, R3, 0x70, R2, 0xf8, !PT ;  /* 0x0000007003027812 */ /* 0x000fc600078ef802 */
[----:B------:R-:W1:Y:S01]  /*adb0*/  @P0 LDC R3, c[0x0][0x434] ;  /* 0x00010d00ff030b82 */ /* 0x000e620000000800 */
[----:B------:R-:W-:Y:S01]  /*adc0*/  IMAD R8, R0, 0x60, R37 ;  /* 0x0000006000087824 */ /* 0x000fe200078e0225 */
[----:B------:R-:W-:-:S03]  /*add0*/  ISETP.GT.U32.AND P2, PT, R2, 0x5f, PT ;  /* 0x0000005f0200780c */ /* 0x000fc60003f44070 */
[----:B------:R-:W-:-:S05]  /*ade0*/  IMAD.IADD R8, R2, 0x1, R8 ;  /* 0x0000000102087824 */ /* 0x000fca00078e0208 */
[----:B------:R-:W-:Y:S01]  /*adf0*/  MOV R6, R8 ;  /* 0x0000000800067202 */ /* 0x000fe20000000f00 */
[----:B-1----:R-:W-:-:S05]  /*ae00*/  @P0 IMAD.HI.U32 R2, R8, R3, RZ ;  /* 0x0000000308020227 */ /* 0x002fca00078e00ff */
[----:B0-----:R-:W-:Y:S02]  /*ae10*/  @P0 SHF.R.U32.HI R6, RZ, R5, R2 ;  /* 0x00000005ff060219 */ /* 0x001fe40000011602 */
[----:B------:R-:W0:Y:S02]  /*ae20*/  @!P2 LDC.64 R4, c[0x0][0x428] ;  /* 0x00010a00ff04ab82 */ /* 0x000e240000000a00 */
[--C-:B------:R-:W-:Y:S01]  /*ae30*/  @!P2 SHF.R.S32.HI R3, RZ, 0x1f, R6.reuse ;  /* 0x0000001fff03a819 */ /* 0x100fe20000011406 */
[----:B------:R-:W-:-:S04]  /*ae40*/  @!P2 IMAD.MOV.U32 R2, RZ, RZ, R6 ;  /* 0x000000ffff02a224 */ /* 0x000fc800078e0006 */
[----:B0-----:R-:W-:-:S04]  /*ae50*/  @!P2 IMAD.WIDE.U32 R2, R31, R4, R2 ;  /* 0x000000041f02a225 */ /* 0x001fc800078e0002 */
[----:B--2---:R-:W-:-:S04]  /*ae60*/  @!P2 IMAD R4, R7, R4, RZ ;  /* 0x000000040704a224 */ /* 0x004fc800078e02ff */
[----:B------:R-:W-:Y:S02]  /*ae70*/  @!P2 IMAD R7, R31, R5, R4 ;  /* 0x000000051f07a224 */ /* 0x000fe400078e0204 */
[----:B------:R-:W0:Y:S02]  /*ae80*/  @!P2 LDC.64 R4, c[0x0][0x418] ;  /* 0x00010600ff04ab82 */ /* 0x000e240000000a00 */
[----:B------:R-:W-:Y:S02]  /*ae90*/  @!P2 IMAD.IADD R3, R7, 0x1, R3 ;  /* 0x000000010703a824 */ /* 0x000fe400078e0203 */
[----:B------:R-:W-:Y:S01]  /*aea0*/  IMAD.MOV.U32 R7, RZ, RZ, RZ ;  /* 0x000000ffff077224 */ /* 0x000fe200078e00ff */
[----:B0-----:R-:W-:-:S04]  /*aeb0*/  @!P2 LEA R4, P0, R2, R4, 0x2 ;  /* 0x000000040204a211 */ /* 0x001fc800078010ff */
[----:B------:R-:W-:-:S05]  /*aec0*/  @!P2 LEA.HI.X R5, R2, R5, R3, 0x2, P0 ;  /* 0x000000050205a211 */ /* 0x000fca00000f1403 */
[----:B------:R0:W5:Y:S01]  /*aed0*/  @!P2 LDG.E R7, desc[UR56][R4.64] ;  /* 0x000000380407a981 */ /* 0x000162000c1e1900 */
[----:B---3--:R-:W-:Y:S01]  /*aee0*/  ISETP.NE.AND P1, PT, R9, 0x3, PT ;  /* 0x000000030900780c */ /* 0x008fe20003f25270 */
[----:B------:R-:W-:Y:S01]  /*aef0*/  VIADD R27, R10, 0x1 ;  /* 0x000000010a1b7836 */ /* 0x000fe20000000000 */
[----:B------:R-:W-:Y:S05]  /*af00*/  YIELD ;  /* 0x0000000000007946 */ /* 0x000fea0003800000 */
[----:B------:R-:W-:Y:S01]  /*af10*/  ISETP.NE.AND P0, PT, R27, 0x2, PT ;  /* 0x000000021b00780c */ /* 0x000fe20003f05270 */
[----:B------:R-:W-:Y:S01]  /*af20*/  IMAD.MOV R3, RZ, RZ, -R6 ;  /* 0x000000ffff037224 */ /* 0x000fe200078e0a06 */
[----:B------:R-:W-:-:S02]  /*af30*/  ULDC UR4, c[0x0][0x430] ;  /* 0x00010c0000047ab9 */ /* 0x000fc40000000800 */
[----:B------:R-:W-:Y:S01]  /*af40*/  SEL R28, RZ, 0x1, P0 ;  /* 0x00000001ff1c7807 */ /* 0x000fe20000000000 */
[----:B------:R-:W-:Y:S01]  /*af50*/  IMAD R8, R3, UR4, R8 ;  /* 0x0000000403087c24 */ /* 0x000fe2000f8e0208 */
[----:B------:R-:W-:Y:S02]  /*af60*/  SEL R27, R27, RZ, P0 ;  /* 0x000000ff1b1b7207 */ /* 0x000fe40000000000 */
[----:B------:R-:W-:Y:S02]  /*af70*/  MOV R26, R0 ;  /* 0x00000000001a7202 */ /* 0x000fe40000000f00 */
[----:B------:R-:W-:Y:S01]  /*af80*/  LOP3.LUT R28, R17, R28, RZ, 0x3c, !PT ;  /* 0x0000001c111c7212 */ /* 0x000fe200078e3cff */
[----:B0-----:R-:W-:Y:S06]  /*af90*/  @!P1 BRA `(.L_x_273) ;  /* 0x0000000000049947 */ /* 0x001fec0003800000 */
[----:B------:R-:W-:Y:S01]  /*afa0*/  BPT.TRAP 0x1 ;  /* 0x000000040000795c */ /* 0x000fe20000300000 */
.L_x_273:
[----:B------:R-:W-:Y:S01]  /*afb0*/  IMAD R6, R27, 0x8, R22 ;  /* 0x000000081b067824 */ /* 0x000fe200078e0216 */
[----:B------:R-:W-:Y:S01]  /*afc0*/  SHF.L.U32 R3, R28, 0x1f, RZ ;  /* 0x0000001f1c037819 */ /* 0x000fe200000006ff */
[----:B------:R-:W-:Y:S03]  /*afd0*/  BSSY B1, `(.L_x_274) ;  /* 0x0000003000017945 */ /* 0x000fe60003800000 */
[----:B------:R-:W0:Y:S02]  /*afe0*/  SYNCS.PHASECHK.TRANS64.TRYWAIT P0, [R6+URZ+0x2a840], R3 ;  /* 0x02a84003060075a7 */ /* 0x000e24000800017f */
[----:B0-----:R-:W-:Y:S05]  /*aff0*/  @!P0 BRA `(.L_x_275) ;  /* 0x0000003800088947 */ /* 0x001fea0003800000 */
.L_x_358:
[----:B------:R-:W-:Y:S05]  /*b000*/  BSYNC B1 ;  /* 0x0000000000017941 */ /* 0x000fea0003800000 */
.L_x_274:
[----:B------:R-:W-:Y:S01]  /*b010*/  SHF.R.S32.HI R20, RZ, 0x1f, R8 ;  /* 0x0000001fff147819 */ /* 0x000fe20000011408 */
[----:B------:R-:W-:Y:S01]  /*b020*/  ULDC.64 UR4, c[0x0][0x300] ;  /* 0x0000c00000047ab9 */ /* 0x000fe20000000a00 */
[----:B-----5:R-:W-:Y:S01]  /*b030*/  SHF.R.S32.HI R21, RZ, 0x1f, R7 ;  /* 0x0000001fff157819 */ /* 0x020fe20000011407 */
[----:B0-----:R-:W-:Y:S01]  /*b040*/  IMAD.WIDE.U32 R2, R8, UR4, RZ ;  /* 0x0000000408027c25 */ /* 0x001fe2000f8e00ff */
[C---:B------:R-:W-:Y:S02]  /*b050*/  LOP3.LUT P3, RZ, R25.reuse, 0x4, RZ, 0xc0, !PT ;  /* 0x0000000419ff7812 */ /* 0x040fe4000786c0ff */
[C---:B------:R-:W-:Y:S01]  /*b060*/  LOP3.LUT P2, RZ, R25.reuse, 0x2, RZ, 0xc0, !PT ;  /* 0x0000000219ff7812 */ /* 0x040fe2000784c0ff */
[----:B------:R-:W-:Y:S01]  /*b070*/  IMAD R0, R20, UR4, RZ ;  /* 0x0000000414007c24 */ /* 0x000fe2000f8e02ff */
[----:B------:R-:W-:Y:S01]  /*b080*/  LOP3.LUT P1, RZ, R25, 0x1, RZ, 0xc0, !PT ;  /* 0x0000000119ff7812 */ /* 0x000fe2000782c0ff */
[----:B------:R-:W-:Y:S02]  /*b090*/  IMAD R4, R27, 0x4800, R33 ;  /* 0x000048001b047824 */ /* 0x000fe400078e0221 */
[----:B------:R-:W-:Y:S01]  /*b0a0*/  IMAD R0, R8, UR5, R0 ;  /* 0x0000000508007c24 */ /* 0x000fe2000f8e0200 */
[----:B------:R-:W-:-:S03]  /*b0b0*/  ULDC.64 UR4, c[0x0][0x310] ;  /* 0x0000c40000047ab9 */ /* 0x000fc60000000a00 */
[----:B------:R-:W-:Y:S02]  /*b0c0*/  IMAD.IADD R3, R3, 0x1, R0 ;  /* 0x0000000103037824 */ /* 0x000fe400078e0200 */
[----:B------:R-:W-:Y:S02]  /*b0d0*/  IMAD R0, R21, UR4, RZ ;  /* 0x0000000415007c24 */ /* 0x000fe4000f8e02ff */
[----:B------:R-:W-:-:S04]  /*b0e0*/  IMAD.WIDE.U32 R2, R7, UR4, R2 ;  /* 0x0000000407027c25 */ /* 0x000fc8000f8e0002 */
        /* <DEDUP_REMOVED lines=8> */
[----:B------:R-:W-:Y:S01]  /*b170*/  IMAD.IADD R0, R0, 0x1, R3 ;  /* 0x0000000100007824 */ /* 0x000fe200078e0203 */
[----:B------:R-:W-:-:S04]  /*b180*/  UMOV UR4, 0xffffffff ;  /* 0xffffffff00047882 */ /* 0x000fc80000000000 */
[----:B------:R-:W-:Y:S01]  /*b190*/  LEA.HI.X R5, R2, UR5, R0, 0x1, P0 ;  /* 0x0000000502057c11 */ /* 0x000fe200080f0c00 */
[----:B------:R-:W-:Y:S06]  /*b1a0*/  BRA.DIV UR4, `(.L_x_276) ;  /* 0x0000003604b07947 */ /* 0x000fec000b800000 */
[----:B------:R-:W0:Y:S01]  /*b1b0*/  S2R R3, SR_TID.X ;  /* 0x0000000000037919 */ /* 0x000e220000002100 */
[----:B------:R-:W-:Y:S01]  /*b1c0*/  IMAD R4, R4, 0x2, R22 ;  /* 0x0000000204047824 */ /* 0x000fe200078e0216 */
[----:B------:R-:W1:Y:S04]  /*b1d0*/  SHFL.IDX PT, R2, R9, RZ, 0x181f ;  /* 0x00181fff09027589 */ /* 0x000e6800000e0000 */
[----:B------:R-:W-:Y:S01]  /*b1e0*/  SHFL.IDX PT, R35, R5, 0x2, 0x181f ;  /* 0x00581f0005237f89 */ /* 0x000fe200000e0000 */
[----:B0-----:R-:W-:-:S03]  /*b1f0*/  IMAD.SHL.U32 R11, R3, 0x8, RZ ;  /* 0x00000008030b7824 */ /* 0x001fc600078e00ff */
[----:B------:R-:W0:Y:S02]  /*b200*/  SHFL.IDX PT, R3, R5, RZ, 0x181f ;  /* 0x00181fff05037589 */ /* 0x000e2400000e0000 */
[----:B------:R-:W-:-:S04]  /*b210*/  LOP3.LUT R11, R11, 0x38, RZ, 0xc0, !PT ;  /* 0x000000380b0b7812 */ /* 0x000fc800078ec0ff */
[----:B------:R-:W-:-:S04]  /*b220*/  SHF.L.U32 R0, R11, 0x1, RZ ;  /* 0x000000010b007819 */ /* 0x000fc800000006ff */
[----:B-1----:R-:W-:-:S05]  /*b230*/  IADD3 R2, P0, R2, R0, RZ ;  /* 0x0000000002027210 */ /* 0x002fca0007f1e0ff */
[----:B0-----:R-:W-:-:S05]  /*b240*/  IMAD.X R3, RZ, RZ, R3, P0 ;  /* 0x000000ffff037224 */ /* 0x001fca00000e0603 */
[----:B------:R-:W-:Y:S04]  /*b250*/  LDGSTS.E.BYPASS.LTC128B.128 [R4+0x18400], desc[UR56][R2.64], !P3 ;  /* 0x1840000002047fae */ /* 0x000fe8000d901d78 */
[----:B------:R-:W-:Y:S04]  /*b260*/  LDGSTS.E.BYPASS.LTC128B.128 [R4+0x1b400], desc[UR56][R2.64+0x80], !P2 ;  /* 0x1b40008002047fae */ /* 0x000fe8000d101d78 */
[----:B------:R0:W-:Y:S04]  /*b270*/  LDGSTS.E.BYPASS.LTC128B.128 [R4+0x1e400], desc[UR56][R2.64+0x100], !P1 ;  /* 0x1e40010002047fae */ /* 0x0001e8000c901d78 */
[----:B0-----:R-:W0:Y:S04]  /*b280*/  SHFL.IDX PT, R2, R9, 0x1, 0x181f ;  /* 0x00381f0009027f89 */ /* 0x001e2800000e0000 */
[----:B------:R-:W1:Y:S01]  /*b290*/  SHFL.IDX PT, R3, R5, 0x1, 0x181f ;  /* 0x00381f0005037f89 */ /* 0x000e6200000e0000 */
[----:B0-----:R-:W-:-:S05]  /*b2a0*/  IADD3 R2, P0, R2, R0, RZ ;  /* 0x0000000002027210 */ /* 0x001fca0007f1e0ff */
[----:B-1----:R-:W-:-:S05]  /*b2b0*/  IMAD.X R3, RZ, RZ, R3, P0 ;  /* 0x000000ffff037224 */ /* 0x002fca00000e0603 */
[----:B------:R-:W-:Y:S04]  /*b2c0*/  LDGSTS.E.BYPASS.LTC128B.128 [R4+0x18c00], desc[UR56][R2.64], !P3 ;  /* 0x18c0000002047fae */ /* 0x000fe8000d901d78 */
[----:B------:R-:W-:Y:S04]  /*b2d0*/  LDGSTS.E.BYPASS.LTC128B.128 [R4+0x1bc00], desc[UR56][R2.64+0x80], !P2 ;  /* 0x1bc0008002047fae */ /* 0x000fe8000d101d78 */
[----:B------:R0:W-:Y:S04]  /*b2e0*/  LDGSTS.E.BYPASS.LTC128B.128 [R4+0x1ec00], desc[UR56][R2.64+0x100], !P1 ;  /* 0x1ec0010002047fae */ /* 0x0001e8000c901d78 */
[----:B0-----:R-:W0:Y:S02]  /*b2f0*/  SHFL.IDX PT, R2, R9, 0x2, 0x181f ;  /* 0x00581f0009027f89 */ /* 0x001e2400000e0000 */
[----:B0-----:R-:W-:-:S05]  /*b300*/  IADD3 R2, P0, R2, R0, RZ ;  /* 0x0000000002027210 */ /* 0x001fca0007f1e0ff */
[----:B------:R-:W-:Y:S02]  /*b310*/  IMAD.X R3, RZ, RZ, R35, P0 ;  /* 0x000000ffff037224 */ /* 0x000fe400000e0623 */
[----:B------:R-:W-:Y:S04]  /*b320*/  SHFL.IDX PT, R35, R5, 0x3, 0x181f ;  /* 0x00781f0005237f89 */ /* 0x000fe800000e0000 */
        /* <DEDUP_REMOVED lines=11> */
[----:B0-----:R-:W-:-:S04]  /*b3e0*/  IADD3 R2, P0, R2, R0, RZ ;  /* 0x0000000002027210 */ /* 0x001fc80007f1e0ff */
[----:B------:R-:W-:Y:S02]  /*b3f0*/  IADD3.X R3, RZ, R35, RZ, P0, !PT ;  /* 0x00000023ff037210 */ /* 0x000fe400007fe4ff */
[----:B------:R0:W1:Y:S04]  /*b400*/  SHFL.IDX PT, R35, R5, 0x5, 0x181f ;  /* 0x00b81f0005237f89 */ /* 0x00006800000e0000 */
[----:B------:R-:W-:Y:S04]  /*b410*/  LDGSTS.E.BYPASS.LTC128B.128 [R4+0x1a400], desc[UR56][R2.64], !P3 ;  /* 0x1a40000002047fae */ /* 0x000fe8000d901d78 */
[----:B------:R-:W-:Y:S04]  /*b420*/  LDGSTS.E.BYPASS.LTC128B.128 [R4+0x1d400], desc[UR56][R2.64+0x80], !P2 ;  /* 0x1d40008002047fae */ /* 0x000fe8000d101d78 */
[----:B------:R2:W-:Y:S04]  /*b430*/  LDGSTS.E.BYPASS.LTC128B.128 [R4+0x20400], desc[UR56][R2.64+0x100], !P1 ;  /* 0x2040010002047fae */ /* 0x0005e8000c901d78 */
[----:B-12---:R0:W2:Y:S02]  /*b440*/  SHFL.IDX PT, R2, R9, 0x5, 0x181f ;  /* 0x00b81f0009027f89 */ /* 0x0060a400000e0000 */
.L_x_372:
[----:B--2---:R-:W-:-:S05]  /*b450*/  IADD3 R2, P0, R2, R0, RZ ;  /* 0x0000000002027210 */ /* 0x004fca0007f1e0ff */
[----:B------:R-:W-:Y:S01]  /*b460*/  IMAD.X R3, RZ, RZ, R35, P0 ;  /* 0x000000ffff037224 */ /* 0x000fe200000e0623 */
[----:B------:R-:W-:-:S04]  /*b470*/  PLOP3.LUT P0, PT, PT, PT, PT, 0x80, 0x0 ;  /* 0x000000000000781c */ /* 0x000fc80003f0f070 */
[----:B------:R-:W-:Y:S01]  /*b480*/  @!PT LDS RZ, [RZ] ;  /* 0x00000000fffff984 */ /* 0x000fe20000000800 */
[----:B------:R-:W-:Y:S01]  /*b490*/  @!PT LDS RZ, [RZ] ;  /* 0x00000000fffff984 */ /* 0x000fe20000000800 */
[----:B------:R-:W-:Y:S01]  /*b4a0*/  @!PT LDS RZ, [RZ] ;  /* 0x00000000fffff984 */ /* 0x000fe20000000800 */
[----:B------:R1:W-:Y:S04]  /*b4b0*/  LDGSTS.E.BYPASS.LTC128B.128 [R4+0x1ac00], desc[UR56][R2.64], !P3 ;  /* 0x1ac0000002047fae */ /* 0x0003e8000d901d78 */
[----:B------:R1:W-:Y:S04]  /*b4c0*/  LDGSTS.E.BYPASS.LTC128B.128 [R4+0x1dc00], desc[UR56][R2.64+0x80], !P2 ;  /* 0x1dc0008002047fae */ /* 0x0003e8000d101d78 */
[----:B------:R1:W-:Y:S01]  /*b4d0*/  LDGSTS.E.BYPASS.LTC128B.128 [R4+0x20c00], desc[UR56][R2.64+0x100], !P1 ;  /* 0x20c0010002047fae */ /* 0x0003e2000c901d78 */
[----:B------:R-:W-:Y:S01]  /*b4e0*/  NOP ;  /* 0x0000000000007918 */ /* 0x000fe20000000000 */
.L_x_277:
[----:B------:R-:W-:Y:S02]  /*b4f0*/  PLOP3.LUT P1, PT, P1, P0, PT, 0xa2, 0x0 ;  /* 0x000000000000781c */ /* 0x000fe40000f21472 */
[----:B------:R-:W-:-:S08]  /*b500*/  @P0 R2UR P1, UR4, R6 ;  /* 0x00000000060402ca */ /* 0x000fd00000020000 */
[----:B------:R-:W-:-:S05]  /*b510*/  @P0 PLOP3.LUT P0, PT, P1, PT, PT, 0x80, 0x0 ;  /* 0x000000000000081c */ /* 0x000fca0000f0f070 */
[----:B------:R-:W-:Y:S01]  /*b520*/  @!P1 SYNCS.ARRIVE.TRANS64.RED.A0T1 RZ, [UR4+0x2a830], RZ ;  /* 0x02a830ffffff99a7 */ /* 0x000fe20008200404 */
[----:B------:R-:W-:Y:S07]  /*b530*/  @!P1 ARRIVES.LDGSTSBAR.64.TRANSCNT [UR4+0x2a830] ;  /* 0x02a83000ff0099b0 */ /* 0x000fee0008000a84 */
[----:B------:R-:W-:Y:S05]  /*b540*/  @P0 BRA.U.ANY `(.L_x_277) ;  /* 0xfffffffd00e80947 */ /* 0x000fea000393ffff */
[----:B------:R-:W-:Y:S01]  /*b550*/  NOP ;  /* 0x0000000000007918 */ /* 0x000fe20000000000 */
[----:B-1----:R-:W2:Y:S02]  /*b560*/  LDL R2, [R1+0x20] ;  /* 0x0000200001027983 */ /* 0x002ea40000100800 */
[----:B--2---:R-:W-:-:S13]  /*b570*/  ISETP.NE.AND P2, PT, R2, 0x3, PT ;  /* 0x000000030200780c */ /* 0x004fda0003f45270 */
[----:B------:R-:W-:Y:S05]  /*b580*/  @!P2 BRA `(.L_x_278) ;  /* 0x000000000004a947 */ /* 0x000fea0003800000 */
[----:B------:R-:W-:Y:S01]  /*b590*/  BPT.TRAP 0x1 ;  /* 0x000000040000795c */ /* 0x000fe20000300000 */
.L_x_278:
[----:B------:R1:W-:Y:S01]  /*b5a0*/  SYNCS.ARRIVE.TRANS64.A1T0 RZ, [R6+URZ+0x2a830], RZ ;  /* 0x02a830ff06ff79a7 */ /* 0x0003e2000810003f */
[----:B------:R-:W-:Y:S05]  /*b5b0*/  @!P2 BRA `(.L_x_279) ;  /* 0x000000000004a947 */ /* 0x000fea0003800000 */
[----:B------:R-:W-:Y:S01]  /*b5c0*/  BPT.TRAP 0x1 ;  /* 0x000000040000795c */ /* 0x000fe20000300000 */
.L_x_279:
[----:B------:R-:W-:Y:S01]  /*b5d0*/  SHF.L.U32 R2, R17, 0x1f, RZ ;  /* 0x0000001f11027819 */ /* 0x000fe200000006ff */
[----:B------:R-:W-:Y:S01]  /*b5e0*/  IMAD R4, R10, 0x8, R22 ;  /* 0x000000080a047824 */ /* 0x000fe200078e0216 */
[----:B------:R-:W-:Y:S03]  /*b5f0*/  BSSY B1, `(.L_x_280) ;  /* 0x0000003000017945 */ /* 0x000fe60003800000 */
[----:B------:R-:W2:Y:S02]  /*b600*/  SYNCS.PHASECHK.TRANS64.TRYWAIT P0, [R4+URZ+0x2a860], R2 ;  /* 0x02a86002040075a7 */ /* 0x000ea4000800017f */
[----:B--2---:R-:W-:Y:S05]  /*b610*/  @!P0 BRA `(.L_x_281) ;  /* 0x0000003800708947 */ /* 0x004fea0003800000 */
.L_x_373:
[----:B------:R-:W-:Y:S05]  /*b620*/  BSYNC B1 ;  /* 0x0000000000017941 */ /* 0x000fea0003800000 */
.L_x_280:
[----:B------:R-:W3:Y:S01]  /*b630*/  S2R R3, SR_TID.X ;  /* 0x0000000000037919 */ /* 0x000ee20000002100 */
[----:B------:R-:W-:Y:S01]  /*b640*/  UMOV UR4, 0xffffffff ;  /* 0xffffffff00047882 */ /* 0x000fe20000000000 */
[----:B-1----:R-:W-:Y:S01]  /*b650*/  IMAD R6, R30, -0x60, R36 ;  /* 0xffffffa01e067824 */ /* 0x002fe200078e0224 */
[----:B------:R-:W-:Y:S01]  /*b660*/  LOP3.LUT P0, RZ, R29, 0x2, RZ, 0xc0, !PT ;  /* 0x000000021dff7812 */ /* 0x000fe2000780c0ff */
[----:B0-----:R-:W-:Y:S01]  /*b670*/  IMAD R5, R10, 0x3000, R33 ;  /* 0x000030000a057824 */ /* 0x001fe200078e0221 */
[----:B---3--:R-:W-:-:S04]  /*b680*/  LOP3.LUT R3, R3, 0x7f, RZ, 0xc0, !PT ;  /* 0x0000007f03037812 */ /* 0x008fc800078ec0ff */
[----:B------:R-:W-:-:S05]  /*b690*/  SHF.R.U32.HI R3, RZ, 0x3, R3 ;  /* 0x00000003ff037819 */ /* 0x000fca0000011603 */
[----:B------:R-:W-:Y:S01]  /*b6a0*/  IMAD.IADD R6, R6, 0x1, -R3 ;  /* 0x0000000106067824 */ /* 0x000fe200078e0a03 */
[----:B------:R-:W-:Y:S06]  /*b6b0*/  BRA.DIV UR4, `(.L_x_282) ;  /* 0x0000003a045c7947 */ /* 0x000fec000b800000 */
[----:B--2---:R-:W0:Y:S01]  /*b6c0*/  SHFL.IDX PT, R2, R23, RZ, 0x181f ;  /* 0x00181fff17027589 */ /* 0x004e2200000e0000 */
[----:B------:R-:W-:-:S03]  /*b6d0*/  IMAD R5, R5, 0x2, R22 ;  /* 0x0000000205057824 */ /* 0x000fc600078e0216 */
[----:B------:R-:W1:Y:S01]  /*b6e0*/  SHFL.IDX PT, R3, R24, RZ, 0x181f ;  /* 0x00181fff18037589 */ /* 0x000e6200000e0000 */
[----:B0-----:R-:W-:-:S05]  /*b6f0*/  IADD3 R2, P1, R2, R0, RZ ;  /* 0x0000000002027210 */ /* 0x001fca0007f3e0ff */
[----:B-1----:R-:W-:Y:S01]  /*b700*/  IMAD.X R3, RZ, RZ, R3, P1 ;  /* 0x000000ffff037224 */ /* 0x002fe200008e0603 */
[----:B------:R-:W-:-:S04]  /*b710*/  LOP3.LUT P1, RZ, R29, 0x1, RZ, 0xc0, !PT ;  /* 0x000000011dff7812 */ /* 0x000fc8000782c0ff */
[----:B------:R-:W-:-:S13]  /*b720*/  ISETP.LT.OR P2, PT, R6, 0x1, !P1 ;  /* 0x000000010600780c */ /* 0x000fda0004f41670 */
[----:B------:R-:W-:Y:S01]  /*b730*/  @!PT LDS RZ, [RZ] ;  /* 0x00000000fffff984 */ /* 0x000fe20000000800 */
[----:B------:R-:W-:Y:S01]  /*b740*/  LDGSTS.E.BYPASS.LTC128B.128 [R5+0x400], desc[UR56][R2.64], !P2 ;  /* 0x0040000002057fae */ /* 0x000fe2000d101d78 */
[----:B------:R-:W-:-:S13]  /*b750*/  ISETP.LT.OR P2, PT, R6, 0x1, !P0 ;  /* 0x000000010600780c */ /* 0x000fda0004741670 */
[----:B------:R0:W-:Y:S04]  /*b760*/  LDGSTS.E.BYPASS.LTC128B.128 [R5+0x3400], desc[UR56][R2.64+0x80], !P2 ;  /* 0x0340008002057fae */ /* 0x0001e8000d101d78 */
[----:B0-----:R-:W0:Y:S04]  /*b770*/  SHFL.IDX PT, R2, R23, 0x1, 0x181f ;  /* 0x00381f0017027f89 */ /* 0x001e2800000e0000 */
[----:B------:R-:W1:Y:S01]  /*b780*/  SHFL.IDX PT, R3, R24, 0x1, 0x181f ;  /* 0x00381f0018037f89 */ /* 0x000e6200000e0000 */
[----:B0-----:R-:W-:-:S04]  /*b790*/  IADD3 R2, P2, R2, R0, RZ ;  /* 0x0000000002027210 */ /* 0x001fc80007f5e0ff */
[----:B-1----:R-:W-:Y:S02]  /*b7a0*/  IADD3.X R3, RZ, R3, RZ, P2, !PT ;  /* 0x00000003ff037210 */ /* 0x002fe400017fe4ff */
[----:B------:R-:W-:-:S13]  /*b7b0*/  ISETP.LT.OR P2, PT, R6, 0x11, !P1 ;  /* 0x000000110600780c */ /* 0x000fda0004f41670 */
[----:B------:R-:W-:Y:S01]  /*b7c0*/  LDGSTS.E.BYPASS.LTC128B.128 [R5+0xc00], desc[UR56][R2.64], !P2 ;  /* 0x00c0000002057fae */ /* 0x000fe2000d101d78 */
[----:B------:R-:W-:-:S13]  /*b7d0*/  ISETP.LT.OR P2, PT, R6, 0x11, !P0 ;  /* 0x000000110600780c */ /* 0x000fda0004741670 */
[----:B------:R0:W-:Y:S04]  /*b7e0*/  LDGSTS.E.BYPASS.LTC128B.128 [R5+0x3c00], desc[UR56][R2.64+0x80], !P2 ;  /* 0x03c0008002057fae */ /* 0x0001e8000d101d78 */
[----:B0-----:R-:W0:Y:S04]  /*b7f0*/  SHFL.IDX PT, R2, R23, 0x2, 0x181f ;  /* 0x00581f0017027f89 */ /* 0x001e2800000e0000 */
[----:B------:R-:W1:Y:S01]  /*b800*/  SHFL.IDX PT, R3, R24, 0x2, 0x181f ;  /* 0x00581f0018037f89 */ /* 0x000e6200000e0000 */
[----:B0-----:R-:W-:-:S05]  /*b810*/  IADD3 R2, P2, R2, R0, RZ ;  /* 0x0000000002027210 */ /* 0x001fca0007f5e0ff */
[----:B-1----:R-:W-:Y:S01]  /*b820*/  IMAD.X R3, RZ, RZ, R3, P2 ;  /* 0x000000ffff037224 */ /* 0x002fe200010e0603 */
        /* <DEDUP_REMOVED lines=13> */
[----:B------:R-:W1:Y:S04]  /*b900*/  SHFL.IDX PT, R3, R24, 0x4, 0x181f ;  /* 0x00981f0018037f89 */ /* 0x000e6800000e0000 */
[----:B------:R-:W2:Y:S01]  /*b910*/  SHFL.IDX PT, R24, R24, 0x5, 0x181f ;  /* 0x00b81f0018187f89 */ /* 0x000ea200000e0000 */
[----:B0-----:R-:W-:-:S05]  /*b920*/  IADD3 R2, P2, R2, R0, RZ ;  /* 0x0000000002027210 */ /* 0x001fca0007f5e0ff */
[----:B-1----:R-:W-:Y:S01]  /*b930*/  IMAD.X R3, RZ, RZ, R3, P2 ;  /* 0x000000ffff037224 */ /* 0x002fe200010e0603 */
[----:B------:R-:W-:-:S13]  /*b940*/  ISETP.LT.OR P2, PT, R6, 0x41, !P1 ;  /* 0x000000410600780c */ /* 0x000fda0004f41670 */
[----:B------:R-:W-:Y:S01]  /*b950*/  LDGSTS.E.BYPASS.LTC128B.128 [R5+0x2400], desc[UR56][R2.64], !P2 ;  /* 0x0240000002057fae */ /* 0x000fe2000d101d78 */
[----:B------:R-:W-:-:S13]  /*b960*/  ISETP.LT.OR P2, PT, R6, 0x41, !P0 ;  /* 0x000000410600780c */ /* 0x000fda0004741670 */
[----:B------:R0:W-:Y:S04]  /*b970*/  LDGSTS.E.BYPASS.LTC128B.128 [R5+0x5400], desc[UR56][R2.64+0x80], !P2 ;  /* 0x0540008002057fae */ /* 0x0001e8000d101d78 */
[----:B0-2---:R0:W1:Y:S02]  /*b980*/  SHFL.IDX PT, R2, R23, 0x5, 0x181f ;  /* 0x00b81f0017027f89 */ /* 0x00506400000e0000 */
.L_x_387:
[C---:B------:R-:W-:Y:S01]  /*b990*/  ISETP.LT.OR P1, PT, R6.reuse, 0x51, !P1 ;  /* 0x000000510600780c */ /* 0x040fe20004f21670 */
[----:B------:R-:W-:Y:S01]  /*b9a0*/  ULDC.64 UR4, c[0x0][0x328] ;  /* 0x0000ca0000047ab9 */ /* 0x000fe20000000a00 */
[----:B------:R-:W-:Y:S01]  /*b9b0*/  ISETP.LT.OR P0, PT, R6, 0x51, !P0 ;  /* 0x000000510600780c */ /* 0x000fe20004701670 */
[----:B------:R-:W-:Y:S01]  /*b9c0*/  IMAD R9, R20, UR4, RZ ;  /* 0x0000000414097c24 */ /* 0x000fe2000f8e02ff */
[----:B-1----:R-:W-:-:S03]  /*b9d0*/  IADD3 R2, P2, R2, R0, RZ ;  /* 0x0000000002027210 */ /* 0x002fc60007f5e0ff */
[----:B------:R-:W-:Y:S02]  /*b9e0*/  IMAD R9, R8, UR5, R9 ;  /* 0x0000000508097c24 */ /* 0x000fe4000f8e0209 */
[----:B------:R-:W-:-:S05]  /*b9f0*/  IMAD.X R3, RZ, RZ, R24, P2 ;  /* 0x000000ffff037224 */ /* 0x000fca00010e0618 */
[----:B------:R-:W-:Y:S01]  /*ba00*/  @!PT LDS RZ, [RZ] ;  /* 0x00000000fffff984 */ /* 0x000fe20000000800 */
[----:B------:R-:W-:Y:S01]  /*ba10*/  @!PT LDS RZ, [RZ] ;  /* 0x00000000fffff984 */ /* 0x000fe20000000800 */
[----:B------:R-:W-:Y:S01]  /*ba20*/  @!PT LDS RZ, [RZ] ;  /* 0x00000000fffff984 */ /* 0x000fe20000000800 */
[----:B------:R-:W-:Y:S04]  /*ba30*/  LDGSTS.E.BYPASS.LTC128B.128 [R5+0x2c00], desc[UR56][R2.64], !P1 ;  /* 0x02c0000002057fae */ /* 0x000fe8000c901d78 */
[----:B------:R1:W-:Y:S01]  /*ba40*/  LDGSTS.E.BYPASS.LTC128B.128 [R5+0x5c00], desc[UR56][R2.64+0x80], !P0 ;  /* 0x05c0008002057fae */ /* 0x0003e2000c101d78 */
[----:B------:R-:W-:Y:S01]  /*ba50*/  PLOP3.LUT P0, PT, PT, PT, PT, 0x80, 0x0 ;  /* 0x000000000000781c */ /* 0x000fe20003f0f070 */
[----:B------:R-:W-:Y:S01]  /*ba60*/  NOP ;  /* 0x0000000000007918 */ /* 0x000fe20000000000 */
[----:B-1----:R-:W-:Y:S01]  /*ba70*/  IMAD.WIDE.U32 R2, R8, UR4, RZ ;  /* 0x0000000408027c25 */ /* 0x002fe2000f8e00ff */
[----:B------:R-:W-:-:S03]  /*ba80*/  ULDC.64 UR4, c[0x0][0x338] ;  /* 0x0000ce0000047ab9 */ /* 0x000fc60000000a00 */
[----:B------:R-:W-:Y:S02]  /*ba90*/  IMAD.IADD R3, R3, 0x1, R9 ;  /* 0x0000000103037824 */ /* 0x000fe400078e0209 */
[----:B------:R-:W-:Y:S02]  /*baa0*/  IMAD R0, R21, UR4, RZ ;  /* 0x0000000415007c24 */ /* 0x000fe4000f8e02ff */
[----:B------:R-:W-:-:S04]  /*bab0*/  IMAD.WIDE.U32 R2, R7, UR4, R2 ;  /* 0x0000000407027c25 */ /* 0x000fc8000f8e0002 */
[----:B------:R-:W-:-:S05]  /*bac0*/  IMAD R9, R7, UR5, R0 ;  /* 0x0000000507097c24 */ /* 0x000fca000f8e0200 */
[----:B------:R-:W-:-:S07]  /*bad0*/  IADD3 R9, R3, R9, RZ ;  /* 0x0000000903097210 */ /* 0x000fce0007ffe0ff */
.L_x_283:
        /* <DEDUP_REMOVED lines=11> */
.L_x_284:
        /* <DEDUP_REMOVED lines=8> */
[----:B------:R-:W-:Y:S01]  /*bc10*/  VIADD R0, R26, 0xffffffff ;  /* 0xffffffff1a007836 */ /* 0x000fe20000000000 */
[C---:B0-----:R-:W-:Y:S01]  /*bc20*/  LEA R23, P0, R2.reuse, UR4, 0x1 ;  /* 0x0000000402177c11 */ /* 0x041fe2000f8008ff */
[----:B------:R-:W-:Y:S02]  /*bc30*/  IMAD.IADD R3, R5, 0x1, R3 ;  /* 0x0000000105037824 */ /* 0x000fe400078e0203 */
[----:B------:R-:W-:Y:S02]  /*bc40*/  IMAD.MOV.U32 R17, RZ, RZ, R28 ;  /* 0x000000ffff117224 */ /* 0x000fe400078e001c */
[----:B------:R-:W-:Y:S01]  /*bc50*/  IMAD.MOV.U32 R10, RZ, RZ, R27 ;  /* 0x000000ffff0a7224 */ /* 0x000fe200078e001b */
[----:B------:R-:W-:Y:S02]  /*bc60*/  LEA.HI.X R24, R2, UR5, R3, 0x1, P0 ;  /* 0x0000000502187c11 */ /* 0x000fe400080f0c03 */
[----:B------:R-:W-:-:S13]  /*bc70*/  ISETP.GT.AND P0, PT, R26, RZ, PT ;  /* 0x000000ff1a00720c */ /* 0x000fda0003f04270 */
[----:B-1----:R-:W-:Y:S05]  /*bc80*/  @P0 BRA `(.L_x_285) ;  /* 0xfffffff000200947 */ /* 0x002fea000383ffff */
.L_x_272:
[----:B------:R-:W-:Y:S05]  /*bc90*/  BSYNC B0 ;  /* 0x0000000000007941 */ /* 0x000fea0003800000 */
.L_x_271:
[----:B------:R-:W1:Y:S01]  /*bca0*/  S2R R2, SR_TID.X ;  /* 0x0000000000027919 */ /* 0x000e620000002100 */
[----:B------:R-:W-:Y:S01]  /*bcb0*/  BSSY B0, `(.L_x_286) ;  /* 0x0000010000007945 */ /* 0x000fe20003800000 */
[----:B-1----:R-:W-:-:S04]  /*bcc0*/  LOP3.LUT R2, R2, 0x7f, RZ, 0xc0, !PT ;  /* 0x0000007f02027812 */ /* 0x002fc800078ec0ff */
[----:B------:R-:W-:-:S13]  /*bcd0*/  ISETP.NE.AND P0, PT, R2, RZ, PT ;  /* 0x000000ff0200720c */ /* 0x000fda0003f05270 */
[----:B------:R-:W-:Y:S05]  /*bce0*/  @P0 BRA `(.L_x_287) ;  /* 0x0000000000300947 */ /* 0x000fea0003800000 */
[----:B------:R-:W1:Y:S01]  /*bcf0*/  S2R R5, SR_LANEID ;  /* 0x0000000000057919 */ /* 0x000e620000000000 */
[----:B------:R-:W-:Y:S01]  /*bd00*/  VOTEU.ANY UR4, UPT, PT ;  /* 0x0000000000047886 */ /* 0x000fe200038e0100 */
[----:B0-----:R-:W0:Y:S01]  /*bd10*/  LDC.64 R2, c[0x0][0xc60] ;  /* 0x00031800ff027b82 */ /* 0x001e220000000a00 */
[----:B------:R-:W1:Y:S02]  /*bd20*/  FLO.U32 R0, UR4 ;  /* 0x0000000400007d00 */ /* 0x000e6400080e0000 */
[----:B-1----:R-:W-:-:S06]  /*bd30*/  ISETP.EQ.U32.AND P0, PT, R0, R5, PT ;  /* 0x000000050000720c */ /* 0x002fcc0003f02070 */
[----:B------:R-:W0:Y:S07]  /*bd40*/  POPC R5, UR4 ;  /* 0x0000000400057d09 */ /* 0x000e2e0008000000 */
[----:B0-----:R-:W2:Y:S01]  /*bd50*/  @P0 ATOMG.E.ADD.STRONG.GPU PT, R3, desc[UR56][R2.64], R5 ;  /* 0x00000005020309a8 */ /* 0x001ea200081ee1f8 */
[----:B------:R-:W0:Y:S02]  /*bd60*/  S2R R4, SR_LTMASK ;  /* 0x0000000000047919 */ /* 0x000e240000003900 */
[----:B0-----:R-:W-:-:S04]  /*bd70*/  LOP3.LUT R4, R4, UR4, RZ, 0xc0, !PT ;  /* 0x0000000404047c12 */ /* 0x001fc8000f8ec0ff */
[----:B------:R-:W0:Y:S01]  /*bd80*/  POPC R7, R4 ;  /* 0x0000000400077309 */ /* 0x000e220000000000 */
[----:B--2---:R-:W0:Y:S02]  /*bd90*/  SHFL.IDX PT, R0, R3, R0, 0x1f ;  /* 0x00001f0003007589 */ /* 0x004e2400000e0000 */
[----:B0-----:R-:W-:-:S07]  /*bda0*/  IADD3 R16, R0, UR36, R7 ;  /* 0x0000002400107c10 */ /* 0x001fce000fffe007 */
.L_x_287:
[----:B------:R-:W-:Y:S05]  /*bdb0*/  BSYNC B0 ;  /* 0x0000000000007941 */ /* 0x000fea0003800000 */
.L_x_286:
[----:B------:R-:W2:Y:S02]  /*bdc0*/  LDL R0, [R1+0x20] ;  /* 0x0000200001007983 */ /* 0x000ea40000100800 */
[----:B--2---:R-:W-:-:S13]  /*bdd0*/  ISETP.NE.AND P0, PT, R0, 0x3, PT ;  /* 0x000000030000780c */ /* 0x004fda0003f05270 */
[----:B------:R-:W-:Y:S05]  /*bde0*/  @!P0 BRA `(.L_x_288) ;  /* 0x0000000000048947 */ /* 0x000fea0003800000 */
[----:B------:R-:W-:Y:S01]  /*bdf0*/  BPT.TRAP 0x1 ;  /* 0x000000040000795c */ /* 0x000fe20000300000 */
.L_x_288:
[----:B------:R-:W-:Y:S01]  /*be00*/  IMAD R0, R27, 0x8, R22 ;  /* 0x000000081b007824 */ /* 0x000fe200078e0216 */
[----:B0-----:R-:W-:Y:S01]  /*be10*/  SHF.L.U32 R3, R28, 0x1f, RZ ;  /* 0x0000001f1c037819 */ /* 0x001fe200000006ff */
[----:B------:R-:W-:Y:S01]  /*be20*/  BSSY B0, `(.L_x_289) ;  /* 0x0000004000007945 */ /* 0x000fe20003800000 */
[----:B------:R-:W-:Y:S02]  /*be30*/  IMAD R5, R26, -0x60, R36 ;  /* 0xffffffa01a057824 */ /* 0x000fe400078e0224 */
[----:B------:R-:W0:Y:S02]  /*be40*/  SYNCS.PHASECHK.TRANS64.TRYWAIT P0, [R0+URZ+0x2a860], R3 ;  /* 0x02a86003000075a7 */ /* 0x000e24000800017f */
[----:B0-----:R-:W-:Y:S05]  /*be50*/  @!P0 BRA `(.L_x_290) ;  /* 0x0000003800648947 */ /* 0x001fea0003800000 */
.L_x_388:
[----:B------:R-:W-:Y:S05]  /*be60*/  BSYNC B0 ;  /* 0x0000000000007941 */ /* 0x000fea0003800000 */
.L_x_289:
[----:B------:R-:W1:Y:S01]  /*be70*/  S2R R2, SR_TID.X ;  /* 0x0000000000027919 */ /* 0x000e620000002100 */
[----:B------:R-:W-:Y:S01]  /*be80*/  UMOV UR4, 0xffffffff ;  /* 0xffffffff00047882 */ /* 0x000fe20000000000 */
[----:B------:R-:W-:Y:S01]  /*be90*/  IMAD R7, R27, 0x3000, R33 ;  /* 0x000030001b077824 */ /* 0x000fe200078e0221 */
[----:B-1----:R-:W-:-:S04]  /*bea0*/  LOP3.LUT R2, R2, 0x7f, RZ, 0xc0, !PT ;  /* 0x0000007f02027812 */ /* 0x002fc800078ec0ff */
[----:B------:R-:W-:-:S05]  /*beb0*/  SHF.R.U32.HI R2, RZ, 0x3, R2 ;  /* 0x00000003ff027819 */ /* 0x000fca0000011602 */
[----:B------:R-:W-:Y:S01]  /*bec0*/  IMAD.IADD R5, R5, 0x1, -R2 ;  /* 0x0000000105057824 */ /* 0x000fe200078e0a02 */
[----:B------:R-:W-:Y:S06]  /*bed0*/  BRA.DIV UR4, `(.L_x_291) ;  /* 0x0000003a04587947 */ /* 0x000fec000b800000 */
[----:B------:R-:W1:Y:S01]  /*bee0*/  S2R R2, SR_TID.X ;  /* 0x0000000000027919 */ /* 0x000e620000002100 */
[----:B------:R-:W-:Y:S02]  /*bef0*/  LOP3.LUT P0, RZ, R29, 0x2, RZ, 0xc0, !PT ;  /* 0x000000021dff7812 */ /* 0x000fe4000780c0ff */
[----:B------:R-:W-:Y:S01]  /*bf00*/  LEA R4, R7, R22, 0x1 ;  /* 0x0000001607047211 */ /* 0x000fe200078e08ff */
[----:B------:R-:W2:Y:S01]  /*bf10*/  SHFL.IDX PT, R14, R23, RZ, 0x181f ;  /* 0x00181fff170e7589 */ /* 0x000ea200000e0000 */
[----:B------:R-:W-:-:S03]  /*bf20*/  ISETP.LT.OR P3, PT, R5, 0x1, !P0 ;  /* 0x000000010500780c */ /* 0x000fc60004761670 */
[----:B0-----:R-:W0:Y:S04]  /*bf30*/  SHFL.IDX PT, R3, R24, RZ, 0x181f ;  /* 0x00181fff18037589 */ /* 0x001e2800000e0000 */
[----:B------:R-:W-:Y:S04]  /*bf40*/  SHFL.IDX PT, R9, R23, 0x2, 0x181f ;  /* 0x00581f0017097f89 */ /* 0x000fe800000e0000 */
[----:B------:R-:W-:Y:S01]  /*bf50*/  SHFL.IDX PT, R7, R24, 0x2, 0x181f ;  /* 0x00581f0018077f89 */ /* 0x000fe200000e0000 */
[----:B-1----:R-:W-:Y:S01]  /*bf60*/  IMAD.SHL.U32 R8, R2, 0x8, RZ ;  /* 0x0000000802087824 */ /* 0x002fe200078e00ff */
[----:B------:R-:W-:-:S04]  /*bf70*/  LOP3.LUT R2, R29, 0x1, RZ, 0xc0, !PT ;  /* 0x000000011d027812 */ /* 0x000fc800078ec0ff */
[----:B------:R-:W-:Y:S02]  /*bf80*/  LOP3.LUT R8, R8, 0x38, RZ, 0xc0, !PT ;  /* 0x0000003808087812 */ /* 0x000fe400078ec0ff */
[----:B------:R-:W-:-:S03]  /*bf90*/  ISETP.NE.U32.AND P1, PT, R2, 0x1, PT ;  /* 0x000000010200780c */ /* 0x000fc60003f25070 */
[----:B------:R-:W-:Y:S01]  /*bfa0*/  IMAD.SHL.U32 R6, R8, 0x2, RZ ;  /* 0x0000000208067824 */ /* 0x000fe200078e00ff */
[----:B------:R-:W-:Y:S01]  /*bfb0*/  ISETP.LT.OR P2, PT, R5, 0x1, P1 ;  /* 0x000000010500780c */ /* 0x000fe20000f41670 */
[----:B------:R-:W-:Y:S03]  /*bfc0*/  SHFL.IDX PT, R8, R24, 0x1, 0x181f ;  /* 0x00381f0018087f89 */ /* 0x000fe600000e0000 */
[----:B--2---:R-:W-:Y:S02]  /*bfd0*/  IADD3 R2, P4, R14, R6, RZ ;  /* 0x000000060e027210 */ /* 0x004fe40007f9e0ff */
[----:B------:R-:W1:Y:S03]  /*bfe0*/  SHFL.IDX PT, R14, R23, 0x1, 0x181f ;  /* 0x00381f00170e7f89 */ /* 0x000e6600000e0000 */
[----:B0-----:R-:W-:-:S05]  /*bff0*/  IMAD.X R3, RZ, RZ, R3, P4 ;  /* 0x000000ffff037224 */ /* 0x001fca00020e0603 */
[----:B------:R-:W-:Y:S01]  /*c000*/  LDGSTS.E.BYPASS.LTC128B.128 [R4+0x400], desc[UR56][R2.64], !P2 ;  /* 0x0040000002047fae */ /* 0x000fe2000d101d78 */
[----:B------:R-:W-:-:S03]  /*c010*/  ISETP.LT.OR P2, PT, R5, 0x11, P1 ;  /* 0x000000110500780c */ /* 0x000fc60000f41670 */
[----:B------:R1:W-:Y:S01]  /*c020*/  LDGSTS.E.BYPASS.LTC128B.128 [R4+0x3400], desc[UR56][R2.64+0x80], !P3 ;  /* 0x0340008002047fae */ /* 0x0003e2000d901d78 */
[C---:B------:R-:W-:Y:S02]  /*c030*/  ISETP.LT.OR P3, PT, R5.reuse, 0x11, !P0 ;  /* 0x000000110500780c */ /* 0x040fe40004761670 */
[----:B-1----:R-:W-:Y:S02]  /*c040*/  IADD3 R2, P4, R14, R6, RZ ;  /* 0x000000060e027210 */ /* 0x002fe40007f9e0ff */
[----:B------:R-:W0:Y:S03]  /*c050*/  SHFL.IDX PT, R14, R23, 0x3, 0x181f ;  /* 0x00781f00170e7f89 */ /* 0x000e2600000e0000 */
[----:B------:R-:W-:Y:S02]  /*c060*/  IMAD.X R3, RZ, RZ, R8, P4 ;  /* 0x000000ffff037224 */ /* 0x000fe400020e0608 */
[----:B------:R-:W1:Y:S04]  /*c070*/  SHFL.IDX PT, R8, R24, 0x3, 0x181f ;  /* 0x00781f0018087f89 */ /* 0x000e6800000e0000 */
[----:B------:R-:W-:Y:S01]  /*c080*/  LDGSTS.E.BYPASS.LTC128B.128 [R4+0xc00], desc[UR56][R2.64], !P2 ;  /* 0x00c0000002047fae */ /* 0x000fe2000d101d78 */
[----:B------:R-:W-:-:S03]  /*c090*/  ISETP.LT.OR P2, PT, R5, 0x21, P1 ;  /* 0x000000210500780c */ /* 0x000fc60000f41670 */
[----:B------:R2:W-:Y:S01]  /*c0a0*/  LDGSTS.E.BYPASS.LTC128B.128 [R4+0x3c00], desc[UR56][R2.64+0x80], !P3 ;  /* 0x03c0008002047fae */ /* 0x0005e2000d901d78 */
[----:B------:R-:W-:Y:S02]  /*c0b0*/  ISETP.LT.OR P3, PT, R5, 0x21, !P0 ;  /* 0x000000210500780c */ /* 0x000fe40004761670 */
[----:B--2---:R-:W-:Y:S02]  /*c0c0*/  IADD3 R2, P4, R9, R6, RZ ;  /* 0x0000000609027210 */ /* 0x004fe40007f9e0ff */
[----:B------:R-:W2:Y:S03]  /*c0d0*/  SHFL.IDX PT, R9, R23, 0x4, 0x181f ;  /* 0x00981f0017097f89 */ /* 0x000ea600000e0000 */
[----:B------:R-:W-:Y:S02]  /*c0e0*/  IMAD.X R3, RZ, RZ, R7, P4 ;  /* 0x000000ffff037224 */ /* 0x000fe400020e0607 */
[----:B------:R-:W3:Y:S04]  /*c0f0*/  SHFL.IDX PT, R7, R24, 0x4, 0x181f ;  /* 0x00981f0018077f89 */ /* 0x000ee800000e0000 */
[----:B------:R-:W-:Y:S01]  /*c100*/  LDGSTS.E.BYPASS.LTC128B.128 [R4+0x1400], desc[UR56][R2.64], !P2 ;  /* 0x0140000002047fae */ /* 0x000fe2000d101d78 */
[----:B------:R-:W-:-:S03]  /*c110*/  ISETP.LT.OR P2, PT, R5, 0x31, P1 ;  /* 0x000000310500780c */ /* 0x000fc60000f41670 */
[----:B------:R0:W-:Y:S01]  /*c120*/  LDGSTS.E.BYPASS.LTC128B.128 [R4+0x4400], desc[UR56][R2.64+0x80], !P3 ;  /* 0x0440008002047fae */ /* 0x0001e2000d901d78 */
[----:B------:R-:W-:-:S03]  /*c130*/  ISETP.LT.OR P3, PT, R5, 0x31, !P0 ;  /* 0x000000310500780c */ /* 0x000fc60004761670 */
[----:B------:R-:W4:Y:S01]  /*c140*/  SHFL.IDX PT, R24, R24, 0x5, 0x181f ;  /* 0x00b81f0018187f89 */ /* 0x000f2200000e0000 */
[----:B0-----:R-:W-:-:S03]  /*c150*/  IADD3 R2, P4, R14, R6, RZ ;  /* 0x000000060e027210 */ /* 0x001fc60007f9e0ff */
[----:B------:R0:W0:Y:S02]  /*c160*/  SHFL.IDX PT, R14, R23, 0x5, 0x181f ;  /* 0x00b81f00170e7f89 */ /* 0x00002400000e0000 */
[----:B-1----:R-:W-:-:S05]  /*c170*/  IMAD.X R3, RZ, RZ, R8, P4 ;  /* 0x000000ffff037224 */ /* 0x002fca00020e0608 */
[----:B------:R-:W-:Y:S01]  /*c180*/  LDGSTS.E.BYPASS.LTC128B.128 [R4+0x1c00], desc[UR56][R2.64], !P2 ;  /* 0x01c0000002047fae */ /* 0x000fe2000d101d78 */
[----:B------:R-:W-:-:S03]  /*c190*/  ISETP.LT.OR P2, PT, R5, 0x41, P1 ;  /* 0x000000410500780c */ /* 0x000fc60000f41670 */
[----:B------:R2:W-:Y:S01]  /*c1a0*/  LDGSTS.E.BYPASS.LTC128B.128 [R4+0x4c00], desc[UR56][R2.64+0x80], !P3 ;  /* 0x04c0008002047fae */ /* 0x0005e2000d901d78 */
[----:B------:R-:W-:Y:S02]  /*c1b0*/  ISETP.LT.OR P3, PT, R5, 0x41, !P0 ;  /* 0x000000410500780c */ /* 0x000fe40004761670 */
[----:B--2---:R-:W-:-:S05]  /*c1c0*/  IADD3 R2, P4, R9, R6, RZ ;  /* 0x0000000609027210 */ /* 0x004fca0007f9e0ff */
[----:B---3--:R-:W-:-:S05]  /*c1d0*/  IMAD.X R3, RZ, RZ, R7, P4 ;  /* 0x000000ffff037224 */ /* 0x008fca00020e0607 */
[----:B------:R1:W-:Y:S04]  /*c1e0*/  LDGSTS.E.BYPASS.LTC128B.128 [R4+0x2400], desc[UR56][R2.64], !P2 ;  /* 0x0240000002047fae */ /* 0x0003e8000d101d78 */
[----:B0---4-:R1:W-:Y:S02]  /*c1f0*/  LDGSTS.E.BYPASS.LTC128B.128 [R4+0x5400], desc[UR56][R2.64+0x80], !P3 ;  /* 0x0540008002047fae */ /* 0x0113e4000d901d78 */
.L_x_402:
[C---:B------:R-:W-:Y:S02]  /*c200*/  ISETP.LT.OR P1, PT, R5.reuse, 0x51, P1 ;  /* 0x000000510500780c */ /* 0x040fe40000f21670 */
[----:B------:R-:W-:Y:S02]  /*c210*/  ISETP.LT.OR P0, PT, R5, 0x51, !P0 ;  /* 0x000000510500780c */ /* 0x000fe40004701670 */
[----:B-1----:R-:W-:-:S05]  /*c220*/  IADD3 R2, P2, R14, R6, RZ ;  /* 0x000000060e027210 */ /* 0x002fca0007f5e0ff */
[----:B------:R-:W-:-:S05]  /*c230*/  IMAD.X R3, RZ, RZ, R24, P2 ;  /* 0x000000ffff037224 */ /* 0x000fca00010e0618 */
[----:B------:R-:W-:Y:S01]  /*c240*/  @!PT LDS RZ, [RZ] ;  /* 0x00000000fffff984 */ /* 0x000fe20000000800 */
[----:B------:R-:W-:Y:S01]  /*c250*/  @!PT LDS RZ, [RZ] ;  /* 0x00000000fffff984 */ /* 0x000fe20000000800 */
[----:B------:R-:W-:Y:S01]  /*c260*/  @!PT LDS RZ, [RZ] ;  /* 0x00000000fffff984 */ /* 0x000fe20000000800 */
[----:B------:R0:W-:Y:S04]  /*c270*/  LDGSTS.E.BYPASS.LTC128B.128 [R4+0x2c00], desc[UR56][R2.64], !P1 ;  /* 0x02c0000002047fae */ /* 0x0001e8000c901d78 */
[----:B------:R0:W-:Y:S01]  /*c280*/  LDGSTS.E.BYPASS.LTC128B.128 [R4+0x5c00], desc[UR56][R2.64+0x80], !P0 ;  /* 0x05c0008002047fae */ /* 0x0001e2000c101d78 */
[----:B------:R-:W-:Y:S01]  /*c290*/  PLOP3.LUT P0, PT, PT, PT, PT, 0x80, 0x0 ;  /* 0x000000000000781c */ /* 0x000fe20003f0f070 */
[----:B------:R-:W-:-:S12]  /*c2a0*/  NOP ;  /* 0x0000000000007918 */ /* 0x000fd80000000000 */
.L_x_292:
[----:B------:R-:W-:Y:S02]  /*c2b0*/  PLOP3.LUT P1, PT, P1, P0, PT, 0xa2, 0x0 ;  /* 0x000000000000781c */ /* 0x000fe40000f21472 */
[----:B------:R-:W-:-:S08]  /*c2c0*/  @P0 R2UR P1, UR4, R0 ;  /* 0x00000000000402ca */ /* 0x000fd00000020000 */
[----:B------:R-:W-:-:S05]  /*c2d0*/  @P0 PLOP3.LUT P0, PT, P1, PT, PT, 0x80, 0x0 ;  /* 0x000000000000081c */ /* 0x000fca0000f0f070 */
[----:B------:R-:W-:Y:S01]  /*c2e0*/  @!P1 SYNCS.ARRIVE.TRANS64.RED.A0T1 RZ, [UR4+0x2a850], RZ ;  /* 0x02a850ffffff99a7 */ /* 0x000fe20008200404 */
[----:B------:R-:W-:Y:S07]  /*c2f0*/  @!P1 ARRIVES.LDGSTSBAR.64.TRANSCNT [UR4+0x2a850] ;  /* 0x02a85000ff0099b0 */ /* 0x000fee0008000a84 */
[----:B------:R-:W-:Y:S05]  /*c300*/  @P0 BRA.U.ANY `(.L_x_292) ;  /* 0xfffffffd00e80947 */ /* 0x000fea000393ffff */
[----:B------:R-:W-:Y:S01]  /*c310*/  NOP ;  /* 0x0000000000007918 */ /* 0x000fe20000000000 */
[----:B0-----:R-:W2:Y:S02]  /*c320*/  LDL R2, [R1+0x20] ;  /* 0x0000200001027983 */ /* 0x001ea40000100800 */
[----:B--2---:R-:W-:-:S13]  /*c330*/  ISETP.NE.AND P2, PT, R2, 0x3, PT ;  /* 0x000000030200780c */ /* 0x004fda0003f45270 */
[----:B------:R-:W-:Y:S05]  /*c340*/  @!P2 BRA `(.L_x_293) ;  /* 0x000000000004a947 */ /* 0x000fea0003800000 */
[----:B------:R-:W-:Y:S01]  /*c350*/  BPT.TRAP 0x1 ;  /* 0x000000040000795c */ /* 0x000fe20000300000 */
.L_x_293:
[----:B------:R0:W-:Y:S01]  /*c360*/  SYNCS.ARRIVE.TRANS64.A1T0 RZ, [R0+URZ+0x2a850], RZ ;  /* 0x02a850ff00ff79a7 */ /* 0x0001e2000810003f */
[----:B------:R-:W-:-:S04]  /*c370*/  IADD3 R27, R27, 0x1, RZ ;  /* 0x000000011b1b7810 */ /* 0x000fc80007ffe0ff */
[----:B------:R-:W-:-:S04]  /*c380*/  ISETP.NE.AND P0, PT, R27, 0x2, PT ;  /* 0x000000021b00780c */ /* 0x000fc80003f05270 */
[----:B------:R-:W-:Y:S02]  /*c390*/  SEL R3, RZ, 0x1, P0 ;  /* 0x00000001ff037807 */ /* 0x000fe40000000000 */
[----:B------:R-:W-:Y:S02]  /*c3a0*/  SEL R27, R27, RZ, P0 ;  /* 0x000000ff1b1b7207 */ /* 0x000fe40000000000 */
[----:B0-----:R-:W-:-:S07]  /*c3b0*/  LOP3.LUT R28, R28, R3, RZ, 0x3c, !PT ;  /* 0x000000031c1c7212 */ /* 0x001fce00078e3cff */
.L_x_250:
[----:B------:R-:W-:Y:S05]  /*c3c0*/  BSYNC B7 ;  /* 0x0000000000077941 */ /* 0x000fea0003800000 */
.L_x_248:
[----:B------:R-:W-:-:S13]  /*c3d0*/  LOP3.LUT P0, RZ, R25, 0x80, RZ, 0xc0, !PT ;  /* 0x0000008019ff7812 */ /* 0x000fda000780c0ff */
[----:B------:R-:W-:Y:S05]  /*c3e0*/  @!P0 BRA `(.L_x_294) ;  /* 0x0000000000248947 */ /* 0x000fea0003800000 */
[----:B------:R-:W-:Y:S05]  /*c3f0*/  WARPSYNC.ALL ;  /* 0x0000000000007948 */ /* 0x000fea0003800000 */
[----:B------:R-:W1:Y:S08]  /*c400*/  S2UR UR5, SR_CgaCtaId ;  /* 0x00000000000579c3 */ /* 0x000e700000008800 */
[----:B------:R-:W-:Y:S06]  /*c410*/  BAR.SYNC.DEFER_BLOCKING 0x5, 0x180 ;  /* 0x0146000000007b1d */ /* 0x000fec0000010000 */
[----:B------:R-:W-:-:S02]  /*c420*/  UMOV UR4, 0x400 ;  /* 0x0000040000047882 */ /* 0x000fc40000000000 */
[----:B-1----:R-:W-:-:S06]  /*c430*/  ULEA UR4, UR5, UR4, 0x18 ;  /* 0x0000000405047291 */ /* 0x002fcc000f8ec03f */
[----:B------:R-:W-:-:S05]  /*c440*/  IMAD.U32 R22, RZ, RZ, UR4 ;  /* 0x00000004ff167e24 */ /* 0x000fca000f8e00ff */
[----:B------:R1:W2:Y:S01]  /*c450*/  LDS.128 R16, [R22+0x2a8d0] ;  /* 0x02a8d00016107984 */ /* 0x0002a20000000c00 */
[----:B------:R-:W-:Y:S06]  /*c460*/  BAR.ARV 0x4, 0x180 ;  /* 0x0106000000007b1d */ /* 0x000fec0000002000 */
[----:B------:R-:W-:Y:S05]  /*c470*/  BRA `(.L_x_295) ;  /* 0x0000000800407947 */ /* 0x000fea0003800000 */
.L_x_294:
[----:B------:R-:W1:Y:S01]  /*c480*/  S2R R0, SR_TID.X ;  /* 0x0000000000007919 */ /* 0x000e620000002100 */
[----:B------:R-:W-:Y:S01]  /*c490*/  UMOV UR4, 0xffffffff ;  /* 0xffffffff00047882 */ /* 0x000fe20000000000 */
[----:B-1----:R-:W-:-:S04]  /*c4a0*/  LOP3.LUT R8, R0, 0x1f, RZ, 0xc0, !PT ;  /* 0x0000001f00087812 */ /* 0x002fc800078ec0ff */
[----:B------:R-:W-:Y:S01]  /*c4b0*/  ISETP.NE.AND P0, PT, R8, 0x1f, PT ;  /* 0x0000001f0800780c */ /* 0x000fe20003f05270 */
[----:B------:R-:W-:-:S12]  /*c4c0*/  BRA.DIV UR4, `(.L_x_296) ;  /* 0x0000003a04c87947 */ /* 0x000fd8000b800000 */
[----:B------:R-:W-:Y:S01]  /*c4d0*/  IMAD.IADD R5, R19, 0x1, R8 ;  /* 0x0000000113057824 */ /* 0x000fe200078e0208 */
[----:B------:R-:W-:-:S04]  /*c4e0*/  ULDC UR4, c[0x0][0xc3c] ;  /* 0x00030f0000047ab9 */ /* 0x000fc80000000800 */
[----:B------:R-:W-:-:S13]  /*c4f0*/  ISETP.GE.OR P1, PT, R5, UR4, !P0 ;  /* 0x0000000405007c0c */ /* 0x000fda000c726670 */
[----:B------:R-:W1:Y:S02]  /*c500*/  @!P1 LDC.64 R2, c[0x0][0xc80] ;  /* 0x00032000ff029b82 */ /* 0x000e640000000a00 */
[----:B-1----:R-:W-:-:S06]  /*c510*/  @!P1 IMAD.WIDE R2, R5, 0x4, R2 ;  /* 0x0000000405029825 */ /* 0x002fcc00078e0202 */
[----:B------:R-:W2:Y:S01]  /*c520*/  @!P1 LDG.E R2, desc[UR56][R2.64] ;  /* 0x0000003802029981 */ /* 0x000ea2000c1e1900 */
[----:B------:R-:W-:Y:S01]  /*c530*/  IMAD.MOV.U32 R4, RZ, RZ, RZ ;  /* 0x000000ffff047224 */ /* 0x000fe200078e00ff */
[C---:B------:R-:W-:Y:S02]  /*c540*/  ISETP.GE.U32.AND P2, PT, R8.reuse, 0x2, PT ;  /* 0x000000020800780c */ /* 0x040fe40003f46070 */
[C---:B------:R-:W-:Y:S01]  /*c550*/  ISETP.GE.U32.AND P3, PT, R8.reuse, 0x4, PT ;  /* 0x000000040800780c */ /* 0x040fe20003f66070 */
[----:B------:R-:W-:Y:S01]  /*c560*/  SHFL.IDX PT, R0, R16, 0x1, 0x1f ;  /* 0x00201f0010007f89 */ /* 0x000fe200000e0000 */
[C---:B------:R-:W-:Y:S02]  /*c570*/  ISETP.GE.U32.AND P4, PT, R8.reuse, 0x8, PT ;  /* 0x000000080800780c */ /* 0x040fe40003f86070 */
[C---:B------:R-:W-:Y:S01]  /*c580*/  ISETP.GE.U32.AND P5, PT, R8.reuse, 0x10, PT ;  /* 0x000000100800780c */ /* 0x040fe20003fa6070 */
[----:B--2---:R-:W-:Y:S01]  /*c590*/  @!P1 IMAD.MOV.U32 R4, RZ, RZ, R2 ;  /* 0x000000ffff049224 */ /* 0x004fe200078e0002 */
[----:B------:R-:W-:-:S04]  /*c5a0*/  ISETP.NE.AND P1, PT, R8, RZ, PT ;  /* 0x000000ff0800720c */ /* 0x000fc80003f25270 */
[----:B------:R-:W1:Y:S02]  /*c5b0*/  SHFL.UP PT, R14, R4, 0x1, RZ ;  /* 0x04200000040e7989 */ /* 0x000e6400000e00ff */
[----:B-1----:R-:W-:-:S05]  /*c5c0*/  SEL R5, R14, RZ, P1 ;  /* 0x000000ff0e057207 */ /* 0x002fca0000800000 */
[----:B------:R-:W-:Y:S02]  /*c5d0*/  IMAD.IADD R6, R4, 0x1, R5 ;  /* 0x0000000104067824 */ /* 0x000fe400078e0205 */
[----:B------:R-:W-:Y:S04]  /*c5e0*/  SHFL.IDX PT, R5, R16, RZ, 0x1f ;  /* 0x00001fff10057589 */ /* 0x000fe800000e0000 */
[----:B------:R-:W1:Y:S02]  /*c5f0*/  SHFL.UP PT, R14, R6, 0x2, RZ ;  /* 0x04400000060e7989 */ /* 0x000e6400000e00ff */
[----:B-1----:R-:W-:-:S04]  /*c600*/  SEL R7, R14, RZ, P2 ;  /* 0x000000ff0e077207 */ /* 0x002fc80001000000 */
[----:B------:R-:W-:-:S05]  /*c610*/  IADD3 R7, R6, R7, RZ ;  /* 0x0000000706077210 */ /* 0x000fca0007ffe0ff */
[----:B------:R-:W1:Y:S02]  /*c620*/  SHFL.UP PT, R14, R7, 0x4, RZ ;  /* 0x04800000070e7989 */ /* 0x000e6400000e00ff */
[----:B-1----:R-:W-:-:S05]  /*c630*/  SEL R2, R14, RZ, P3 ;  /* 0x000000ff0e027207 */ /* 0x002fca0001800000 */
[----:B------:R-:W-:-:S05]  /*c640*/  IMAD.IADD R2, R7, 0x1, R2 ;  /* 0x0000000107027824 */ /* 0x000fca00078e0202 */
[----:B------:R-:W1:Y:S02]  /*c650*/  SHFL.UP PT, R14, R2, 0x8, RZ ;  /* 0x05000000020e7989 */ /* 0x000e6400000e00ff */
[----:B-1----:R-:W-:-:S05]  /*c660*/  SEL R3, R14, RZ, P4 ;  /* 0x000000ff0e037207 */ /* 0x002fca0002000000 */
[----:B------:R-:W-:-:S05]  /*c670*/  IMAD.IADD R3, R2, 0x1, R3 ;  /* 0x0000000102037824 */ /* 0x000fca00078e0203 */
[----:B------:R-:W1:Y:S02]  /*c680*/  SHFL.UP PT, R14, R3, 0x10, RZ ;  /* 0x06000000030e7989 */ /* 0x000e6400000e00ff */
[----:B-1----:R-:W-:-:S05]  /*c690*/  SEL R6, R14, RZ, P5 ;  /* 0x000000ff0e067207 */ /* 0x002fca0002800000 */
[----:B------:R-:W-:-:S05]  /*c6a0*/  IMAD.IADD R6, R3, 0x1, R6 ;  /* 0x0000000103067824 */ /* 0x000fca00078e0206 */
[----:B------:R1:W2:Y:S02]  /*c6b0*/  SHFL.IDX PT, R14, R6, 0x1f, 0x1f ;  /* 0x03e01f00060e7f89 */ /* 0x0002a400000e0000 */
.L_x_412:
[----:B------:R-:W-:Y:S02]  /*c6c0*/  ULDC UR4, c[0x0][0xc38] ;  /* 0x00030e0000047ab9 */ /* 0x000fe40000000800 */
[----:B------:R-:W-:-:S04]  /*c6d0*/  IMAD.U32 R7, RZ, RZ, UR4 ;  /* 0x00000004ff077e24 */ /* 0x000fc8000f8e00ff */
[----:B--2---:R-:W-:-:S04]  /*c6e0*/  IMAD R3, R14, R7, RZ ;  /* 0x000000070e037224 */ /* 0x004fc800078e02ff */
[----:B------:R-:W-:-:S05]  /*c6f0*/  IMAD.IADD R8, R0, 0x1, R3 ;  /* 0x0000000100087824 */ /* 0x000fca00078e0203 */
[----:B------:R-:W-:-:S13]  /*c700*/  ISETP.GT.AND P6, PT, R8, R5, PT ;  /* 0x000000050800720c */ /* 0x000fda0003fc4270 */
[----:B------:R-:W-:Y:S05]  /*c710*/  @P6 BRA `(.L_x_297) ;  /* 0x00000000009c6947 */ /* 0x000fea0003800000 */
.L_x_302:
[----:B------:R-:W2:Y:S01]  /*c720*/  LDC R0, c[0x0][0xc3c] ;  /* 0x00030f00ff007b82 */ /* 0x000ea20000000800 */
[----:B------:R-:W-:-:S04]  /*c730*/  IADD3 R19, R19, 0x1f, RZ ;  /* 0x0000001f13137810 */ /* 0x000fc80007ffe0ff */
[----:B--2---:R-:W-:-:S13]  /*c740*/  ISETP.GE.AND P6, PT, R19, R0, PT ;  /* 0x000000001300720c */ /* 0x004fda0003fc6270 */
[----:B------:R-:W-:Y:S05]  /*c750*/  @P6 BRA `(.L_x_298) ;  /* 0x0000000400446947 */ /* 0x000fea0003800000 */
[----:B------:R-:W2:Y:S01]  /*c760*/  S2R R2, SR_TID.X ;  /* 0x0000000000027919 */ /* 0x000ea20000002100 */
[----:B------:R-:W-:Y:S01]  /*c770*/  BSSY B0, `(.L_x_299) ;  /* 0x0000009000007945 */ /* 0x000fe20003800000 */
[----:B------:R-:W-:Y:S01]  /*c780*/  IMAD.MOV.U32 R4, RZ, RZ, RZ ;  /* 0x000000ffff047224 */ /* 0x000fe200078e00ff */
[----:B--2---:R-:W-:-:S05]  /*c790*/  LOP3.LUT R2, R2, 0x1f, RZ, 0xc0, !PT ;  /* 0x0000001f02027812 */ /* 0x004fca00078ec0ff */
[----:B------:R-:W-:-:S05]  /*c7a0*/  IMAD.IADD R7, R19, 0x1, R2 ;  /* 0x0000000113077824 */ /* 0x000fca00078e0202 */
[----:B------:R-:W-:-:S13]  /*c7b0*/  ISETP.GE.OR P6, PT, R7, R0, !P0 ;  /* 0x000000000700720c */ /* 0x000fda00047c6670 */
[----:B------:R-:W-:Y:S05]  /*c7c0*/  @P6 BRA `(.L_x_300) ;  /* 0x00000000000c6947 */ /* 0x000fea0003800000 */
[----:B------:R-:W2:Y:S02]  /*c7d0*/  LDC.64 R2, c[0x0][0xc80] ;  /* 0x00032000ff027b82 */ /* 0x000ea40000000a00 */
[----:B--2---:R-:W-:-:S05]  /*c7e0*/  IMAD.WIDE R2, R7, 0x4, R2 ;  /* 0x0000000407027825 */ /* 0x004fca00078e0202 */
[----:B------:R2:W5:Y:S02]  /*c7f0*/  LDG.E R4, desc[UR56][R2.64] ;  /* 0x0000003802047981 */ /* 0x000564000c1e1900 */
.L_x_300:
[----:B------:R-:W-:Y:S05]  /*c800*/  BSYNC B0 ;  /* 0x0000000000007941 */ /* 0x000fea0003800000 */
.L_x_299:
[----:B------:R-:W-:-:S03]  /*c810*/  UMOV UR4, 0xffffffff ;  /* 0xffffffff00047882 */ /* 0x000fc60000000000 */
[----:B------:R-:W-:Y:S05]  /*c820*/  BRA.DIV UR4, `(.L_x_301) ;  /* 0x0000003e04147947 */ /* 0x000fea000b800000 */
[----:B-----5:R-:W3:Y:S02]  /*c830*/  SHFL.UP PT, R14, R4, 0x1, RZ ;  /* 0x04200000040e7989 */ /* 0x020ee400000e00ff */
[----:B---3--:R-:W-:-:S05]  /*c840*/  SEL R13, R14, RZ, P1 ;  /* 0x000000ff0e0d7207 */ /* 0x008fca0000800000 */
[----:B------:R-:W-:-:S05]  /*c850*/  IMAD.IADD R13, R4, 0x1, R13 ;  /* 0x00000001040d7824 */ /* 0x000fca00078e020d */
[----:B------:R-:W3:Y:S02]  /*c860*/  SHFL.UP PT, R14, R13, 0x2, RZ ;  /* 0x044000000d0e7989 */ /* 0x000ee400000e00ff */
[----:B---3--:R-:W-:-:S05]  /*c870*/  SEL R0, R14, RZ, P2 ;  /* 0x000000ff0e007207 */ /* 0x008fca0001000000 */
[----:B------:R-:W-:-:S05]  /*c880*/  IMAD.IADD R0, R13, 0x1, R0 ;  /* 0x000000010d007824 */ /* 0x000fca00078e0200 */
[----:B------:R-:W2:Y:S02]  /*c890*/  SHFL.UP PT, R14, R0, 0x4, RZ ;  /* 0x04800000000e7989 */ /* 0x000ea400000e00ff */
[----:B--2---:R-:W-:-:S05]  /*c8a0*/  SEL R3, R14, RZ, P3 ;  /* 0x000000ff0e037207 */ /* 0x004fca0001800000 */
[----:B------:R-:W-:-:S05]  /*c8b0*/  IMAD.IADD R2, R0, 0x1, R3 ;  /* 0x0000000100027824 */ /* 0x000fca00078e0203 */
[----:B------:R-:W2:Y:S02]  /*c8c0*/  SHFL.UP PT, R14, R2, 0x8, RZ ;  /* 0x05000000020e7989 */ /* 0x000ea400000e00ff */
[----:B--2---:R-:W-:-:S04]  /*c8d0*/  SEL R3, R14, RZ, P4 ;  /* 0x000000ff0e037207 */ /* 0x004fc80002000000 */
[----:B------:R-:W-:-:S05]  /*c8e0*/  IADD3 R3, R2, R3, RZ ;  /* 0x0000000302037210 */ /* 0x000fca0007ffe0ff */
[----:B------:R-:W1:Y:S02]  /*c8f0*/  SHFL.UP PT, R14, R3, 0x10, RZ ;  /* 0x06000000030e7989 */ /* 0x000e6400000e00ff */
[----:B-1----:R-:W-:-:S05]  /*c900*/  SEL R6, R14, RZ, P5 ;  /* 0x000000ff0e067207 */ /* 0x002fca0002800000 */
[----:B------:R-:W-:-:S05]  /*c910*/  IMAD.IADD R6, R3, 0x1, R6 ;  /* 0x0000000103067824 */ /* 0x000fca00078e0206 */
[----:B------:R1:W2:Y:S02]  /*c920*/  SHFL.IDX PT, R14, R6, 0x1f, 0x1f ;  /* 0x03e01f00060e7f89 */ /* 0x0002a400000e0000 */
.L_x_420:
[----:B------:R-:W-:Y:S02]  /*c930*/  ULDC UR4, c[0x0][0xc38] ;  /* 0x00030e0000047ab9 */ /* 0x000fe40000000800 */
[----:B------:R-:W-:-:S04]  /*c940*/  IMAD.U32 R7, RZ, RZ, UR4 ;  /* 0x00000004ff077e24 */ /* 0x000fc8000f8e00ff */
[----:B--2---:R-:W-:-:S04]  /*c950*/  IMAD R3, R14, R7, RZ ;  /* 0x000000070e037224 */ /* 0x004fc800078e02ff */
[----:B------:R-:W-:-:S05]  /*c960*/  IMAD.IADD R8, R3, 0x1, R8 ;  /* 0x0000000103087824 */ /* 0x000fca00078e0208 */
[----:B------:R-:W-:-:S13]  /*c970*/  ISETP.GT.AND P6, PT, R8, R5, PT ;  /* 0x000000050800720c */ /* 0x000fda0003fc4270 */
[----:B------:R-:W-:Y:S05]  /*c980*/  @!P6 BRA `(.L_x_302) ;  /* 0xfffffffc0064e947 */ /* 0x000fea000383ffff */
.L_x_297:
[----:B------:R-:W-:Y:S01]  /*c990*/  IMAD.IADD R8, R8, 0x1, -R3 ;  /* 0x0000000108087824 */ /* 0x000fe200078e0a03 */
[----:B------:R-:W-:-:S03]  /*c9a0*/  UMOV UR4, 0xffffffff ;  /* 0xffffffff00047882 */ /* 0x000fc60000000000 */
[----:B------:R-:W-:-:S05]  /*c9b0*/  IMAD R0, R6, R7, R8 ;  /* 0x0000000706007224 */ /* 0x000fca00078e0208 */
[----:B------:R-:W-:Y:S01]  /*c9c0*/  ISETP.GT.AND P6, PT, R0, R5, PT ;  /* 0x000000050000720c */ /* 0x000fe20003fc4270 */
[----:B------:R-:W-:-:S12]  /*c9d0*/  BRA.DIV UR4, `(.L_x_303) ;  /* 0x0000003e04647947 */ /* 0x000fd8000b800000 */
[----:B------:R-:W-:-:S04]  /*c9e0*/  VOTE.ANY R2, PT, !P6 ;  /* 0x0000000000027806 */ /* 0x000fc800070e0100 */
[----:B------:R-:W2:Y:S02]  /*c9f0*/  POPC R0, R2 ;  /* 0x0000000200007309 */ /* 0x000ea40000000000 */
[----:B--2---:R2:W3:Y:S02]  /*ca00*/  SHFL.IDX PT, R4, R4, R0, 0x1f ;  /* 0x00001f0004047589 */ /* 0x0044e400000e0000 */
.L_x_424:
[----:B------:R-:W-:Y:S01]  /*ca10*/  ISETP.NE.AND P0, PT, R2, RZ, PT ;  /* 0x000000ff0200720c */ /* 0x000fe20003f05270 */
[----:B------:R-:W-:-:S12]  /*ca20*/  IMAD.MOV.U32 R14, RZ, RZ, RZ ;  /* 0x000000ffff0e7224 */ /* 0x000fd800078e00ff */
[----:B------:R-:W-:Y:S05]  /*ca30*/  @!P0 BRA `(.L_x_304) ;  /* 0x0000000000108947 */ /* 0x000fea0003800000 */
[----:B------:R-:W-:Y:S01]  /*ca40*/  UMOV UR4, 0xffffffff ;  /* 0xffffffff00047882 */ /* 0x000fe20000000000 */
[----:B------:R-:W-:Y:S02]  /*ca50*/  IADD3 R12, R0, -0x1, RZ ;  /* 0xffffffff000c7810 */ /* 0x000fe40007ffe0ff */
[----:B------:R-:W-:Y:S05]  /*ca60*/  BRA.DIV UR4, `(.L_x_305) ;  /* 0x0000003e04887947 */ /* 0x000fea000b800000 */
[----:B------:R4:W0:Y:S02]  /*ca70*/  SHFL.IDX PT, R14, R6, R12, 0x1f ;  /* 0x00001f0c060e7589 */ /* 0x00082400000e0000 */
.L_x_304:
[----:B-1-34-:R-:W-:Y:S01]  /*ca80*/  IABS R6, R4 ;  /* 0x0000000400067213 */ /* 0x01afe20000000000 */
[----:B0-----:R-:W-:Y:S02]  /*ca90*/  IMAD R16, R14, R7, R8 ;  /* 0x000000070e107224 */ /* 0x001fe400078e0208 */
[----:B------:R-:W-:Y:S01]  /*caa0*/  IMAD.IADD R19, R0, 0x1, R19 ;  /* 0x0000000100137824 */ /* 0x000fe200078e0213 */
[----:B------:R-:W0:Y:S08]  /*cab0*/  I2F.RP R9, R6 ;  /* 0x0000000600097306 */ /* 0x000e300000209400 */
[----:B0-----:R-:W0:Y:S02]  /*cac0*/  MUFU.RCP R9, R9 ;  /* 0x0000000900097308 */ /* 0x001e240000001000 */
[----:B0-----:R-:W-:-:S06]  /*cad0*/  VIADD R2, R9, 0xffffffe ;  /* 0x0ffffffe09027836 */ /* 0x001fcc0000000000 */
[----:B------:R0:W1:Y:S02]  /*cae0*/  F2I.FTZ.U32.TRUNC.NTZ R3, R2 ;  /* 0x0000000200037305 */ /* 0x000064000021f000 */
[----:B0-----:R-:W-:Y:S02]  /*caf0*/  IMAD.MOV.U32 R2, RZ, RZ, RZ ;  /* 0x000000ffff027224 */ /* 0x001fe400078e00ff */
[----:B-1----:R-:W-:-:S04]  /*cb00*/  IMAD.MOV R7, RZ, RZ, -R3 ;  /* 0x000000ffff077224 */ /* 0x002fc800078e0a03 */
[----:B------:R-:W-:-:S04]  /*cb10*/  IMAD R7, R7, R6, RZ ;  /* 0x0000000607077224 */ /* 0x000fc800078e02ff */
[----:B------:R-:W-:-:S04]  /*cb20*/  IMAD.HI.U32 R3, R3, R7, R2 ;  /* 0x0000000703037227 */ /* 0x000fc800078e0002 */
[----:B------:R-:W-:Y:S01]  /*cb30*/  IMAD.IADD R7, R5, 0x1, -R16 ;  /* 0x0000000105077824 */ /* 0x000fe200078e0a10 */
[----:B------:R-:W-:-:S04]  /*cb40*/  IABS R5, R4 ;  /* 0x0000000400057213 */ /* 0x000fc80000000000 */
[----:B------:R-:W-:Y:S01]  /*cb50*/  IABS R2, R7 ;  /* 0x0000000700027213 */ /* 0x000fe20000000000 */
[----:B------:R-:W-:-:S04]  /*cb60*/  IMAD.MOV R5, RZ, RZ, -R5 ;  /* 0x000000ffff057224 */ /* 0x000fc800078e0a05 */
[----:B------:R-:W-:-:S04]  /*cb70*/  IMAD.HI.U32 R3, R3, R2, RZ ;  /* 0x0000000203037227 */ /* 0x000fc800078e00ff */
[----:B------:R-:W-:Y:S01]  /*cb80*/  IMAD R5, R3, R5, R2 ;  /* 0x0000000503057224 */ /* 0x000fe200078e0202 */
[----:B------:R-:W-:-:S04]  /*cb90*/  LOP3.LUT R2, R7, R4, RZ, 0x3c, !PT ;  /* 0x0000000407027212 */ /* 0x000fc800078e3cff */
[----:B------:R-:W-:Y:S02]  /*cba0*/  ISETP.GT.U32.AND P1, PT, R6, R5, PT ;  /* 0x000000050600720c */ /* 0x000fe40003f24070 */
[----:B------:R-:W-:-:S11]  /*cbb0*/  ISETP.GE.AND P2, PT, R2, RZ, PT ;  /* 0x000000ff0200720c */ /* 0x000fd60003f46270 */
[-C--:B------:R-:W-:Y:S01]  /*cbc0*/  @!P1 IADD3 R5, R5, -R6.reuse, RZ ;  /* 0x8000000605059210 */ /* 0x080fe20007ffe0ff */
[----:B------:R-:W-:Y:S01]  /*cbd0*/  @!P1 VIADD R3, R3, 0x1 ;  /* 0x0000000103039836 */ /* 0x000fe20000000000 */
[----:B------:R-:W-:Y:S02]  /*cbe0*/  ISETP.NE.AND P1, PT, R4, RZ, PT ;  /* 0x000000ff0400720c */ /* 0x000fe40003f25270 */
[----:B------:R-:W-:-:S13]  /*cbf0*/  ISETP.GE.U32.AND P0, PT, R5, R6, PT ;  /* 0x000000060500720c */ /* 0x000fda0003f06070 */
[----:B------:R-:W-:-:S04]  /*cc00*/  @P0 VIADD R3, R3, 0x1 ;  /* 0x0000000103030836 */ /* 0x000fc80000000000 */
[----:B------:R-:W-:Y:S01]  /*cc10*/  @!P2 IMAD.MOV R3, RZ, RZ, -R3 ;  /* 0x000000ffff03a224 */ /* 0x000fe200078e0a03 */
[----:B------:R-:W-:-:S04]  /*cc20*/  @!P1 LOP3.LUT R3, RZ, R4, RZ, 0x33, !PT ;  /* 0x00000004ff039212 */ /* 0x000fc800078e33ff */
[----:B------:R-:W-:Y:S01]  /*cc30*/  MOV R18, R3 ;  /* 0x0000000300127202 */ /* 0x000fe20000000f00 */
[----:B------:R-:W-:-:S04]  /*cc40*/  IMAD.MOV R17, RZ, RZ, -R3 ;  /* 0x000000ffff117224 */ /* 0x000fc800078e0a03 */
[----:B------:R-:W-:Y:S01]  /*cc50*/  IMAD R17, R4, R17, R7 ;  /* 0x0000001104117224 */ /* 0x000fe200078e0207 */
[----:B------:R-:W-:Y:S06]  /*cc60*/  BRA `(.L_x_306) ;  /* 0x00000000001c7947 */ /* 0x000fec0003800000 */
.L_x_298:
[----:B------:R-:W-:Y:S01]  /*cc70*/  UMOV UR4, URZ ;  /* 0x0000003f00047c82 */ /* 0x000fe20008000000 */
[----:B------:R-:W-:Y:S01]  /*cc80*/  UMOV UR5, URZ ;  /* 0x0000003f00057c82 */ /* 0x000fe20008000000 */
[----:B------:R-:W-:Y:S01]  /*cc90*/  ULDC UR6, c[0x0][0xc3c] ;  /* 0x00030f0000067ab9 */ /* 0x000fe20000000800 */
[----:B------:R-:W-:Y:S02]  /*cca0*/  IMAD.MOV.U32 R16, RZ, RZ, R5 ;  /* 0x000000ffff107224 */ /* 0x000fe400078e0005 */
[----:B------:R-:W-:Y:S02]  /*ccb0*/  IMAD.U32 R17, RZ, RZ, UR4 ;  /* 0x00000004ff117e24 */ /* 0x000fe4000f8e00ff */
[----:B------:R-:W-:Y:S02]  /*ccc0*/  IMAD.U32 R18, RZ, RZ, UR5 ;  /* 0x00000005ff127e24 */ /* 0x000fe4000f8e00ff */
[----:B------:R-:W-:-:S07]  /*ccd0*/  IMAD.U32 R19, RZ, RZ, UR6 ;  /* 0x00000006ff137e24 */ /* 0x000fce000f8e00ff */
.L_x_306:
[----:B--2---:R-:W2:Y:S01]  /*cce0*/  S2R R0, SR_TID.X ;  /* 0x0000000000007919 */ /* 0x004ea20000002100 */
[----:B------:R-:W-:Y:S05]  /*ccf0*/  WARPSYNC.ALL ;  /* 0x0000000000007948 */ /* 0x000fea0003800000 */
[----:B------:R-:W-:Y:S01]  /*cd00*/  BAR.SYNC.DEFER_BLOCKING 0x4, 0x180 ;  /* 0x0106000000007b1d */ /* 0x000fe20000010000 */
[----:B--2---:R-:W-:-:S04]  /*cd10*/  LOP3.LUT R0, R0, 0x1f, RZ, 0xc0, !PT ;  /* 0x0000001f00007812 */ /* 0x004fc800078ec0ff */
[----:B------:R-:W-:-:S13]  /*cd20*/  ISETP.NE.AND P0, PT, R0, RZ, PT ;  /* 0x000000ff0000720c */ /* 0x000fda0003f05270 */
[----:B------:R-:W2:Y:S01]  /*cd30*/  @!P0 S2R R3, SR_CgaCtaId ;  /* 0x0000000000038919 */ /* 0x000ea20000008800 */
[----:B------:R-:W-:-:S04]  /*cd40*/  @!P0 MOV R0, 0x400 ;  /* 0x0000040000008802 */ /* 0x000fc80000000f00 */
[----:B--2---:R-:W-:-:S05]  /*cd50*/  @!P0 LEA R22, R3, R0, 0x18 ;  /* 0x0000000003168211 */ /* 0x004fca00078ec0ff */
[----:B------:R3:W-:Y:S01]  /*cd60*/  @!P0 STS.128 [R22+0x2a8d0], R16 ;  /* 0x02a8d01016008388 */ /* 0x0007e20000000c00 */
[----:B------:R-:W-:Y:S06]  /*cd70*/  BAR.ARV 0x5, 0x180 ;  /* 0x0146000000007b1d */ /* 0x000fec0000002000 */
.L_x_295:
[----:B------:R-:W-:Y:S02]  /*cd80*/  ULDC UR4, c[0x0][0xc3c] ;  /* 0x00030f0000047ab9 */ /* 0x000fe40000000800 */
[----:B--2---:R-:W-:-:S13]  /*cd90*/  ISETP.GE.AND P0, PT, R19, UR4, PT ;  /* 0x0000000413007c0c */ /* 0x004fda000bf06270 */
[----:B------:R-:W-:Y:S05]  /*cda0*/  @!P0 BRA `(.L_x_307) ;  /* 0xffffffb800b48947 */ /* 0x000fea000383ffff */
[----:B------:R-:W-:Y:S05]  /*cdb0*/  BSYNC B8 ;  /* 0x0000000000087941 */ /* 0x000fea0003800000 */
.L_x_244:
[----:B0-----:R-:W2:Y:S01]  /*cdc0*/  LDL.LU R0, [R1+0x14] ;  /* 0x0000140001007983 */ /* 0x001ea20000300800 */
[----:B------:R-:W-:Y:S01]  /*cdd0*/  BSSY B0, `(.L_x_308) ;  /* 0x000000b000007945 */ /* 0x000fe20003800000 */
[----:B------:R-:W0:Y:S01]  /*cde0*/  S2R R5, SR_CgaCtaId ;  /* 0x0000000000057919 */ /* 0x000e220000008800 */
[----:B--2---:R-:W-:-:S05]  /*cdf0*/  VIADD R0, R0, 0x1 ;  /* 0x0000000100007836 */ /* 0x004fca0000000000 */
[----:B------:R-:W-:-:S04]  /*ce00*/  LEA.HI R2, R0, R0, RZ, 0x1 ;  /* 0x0000000000027211 */ /* 0x000fc800078f08ff */
[----:B------:R-:W-:Y:S02]  /*ce10*/  LOP3.LUT R3, R2, 0xfffffffe, RZ, 0xc0, !PT ;  /* 0xfffffffe02037812 */ /* 0x000fe400078ec0ff */
[----:B------:R-:W-:Y:S02]  /*ce20*/  MOV R2, 0x400 ;  /* 0x0000040000027802 */ /* 0x000fe40000000f00 */
[----:B------:R-:W-:Y:S02]  /*ce30*/  IADD3 R0, R0, -R3, RZ ;  /* 0x8000000300007210 */ /* 0x000fe40007ffe0ff */
[----:B0-----:R-:W-:Y:S02]  /*ce40*/  LEA R4, R5, R2, 0x18 ;  /* 0x0000000205047211 */ /* 0x001fe400078ec0ff */
[----:B------:R-:W-:-:S04]  /*ce50*/  SHF.L.U32 R0, R0, 0x1f, RZ ;  /* 0x0000001f00007819 */ /* 0x000fc800000006ff */
[----:B------:R-:W0:Y:S02]  /*ce60*/  SYNCS.PHASECHK.TRANS64.TRYWAIT P0, [R4+URZ+0x2a820], R0 ;  /* 0x02a82000040075a7 */ /* 0x000e24000800017f */
[----:B0-----:R-:W-:Y:S05]  /*ce70*/  @!P0 BRA `(.L_x_309) ;  /* 0x0000003800a88947 */ /* 0x001fea0003800000 */
.L_x_427:
[----:B------:R-:W-:Y:S05]  /*ce80*/  BSYNC B0 ;  /* 0x0000000000007941 */ /* 0x000fea0003800000 */
.L_x_308:
[----:B------:R-:W-:-:S03]  /*ce90*/  UMOV UR4, 0xffffffff ;  /* 0xffffffff00047882 */ /* 0x000fc60000000000 */
[----:B------:R-:W-:Y:S05]  /*cea0*/  BRA.DIV UR4, `(.L_x_310) ;  /* 0x0000003a04b07947 */ /* 0x000fea000b800000 */
[----:B0-----:R-:W0:Y:S02]  /*ceb0*/  S2R R0, SR_TID.X ;  /* 0x0000000000007919 */ /* 0x001e240000002100 */
[----:B0-----:R-:W-:-:S04]  /*cec0*/  SHF.R.U32.HI R0, RZ, 0x5, R0 ;  /* 0x00000005ff007819 */ /* 0x001fc80000011600 */
[----:B------:R-:W-:-:S05]  /*ced0*/  LOP3.LUT R0, R0, 0x3, RZ, 0xc0, !PT ;  /* 0x0000000300007812 */ /* 0x000fca00078ec0ff */
[----:B------:R0:W2:Y:S02]  /*cee0*/  SHFL.IDX PT, R14, R0, RZ, 0x1f ;  /* 0x00001fff000e7589 */ /* 0x0000a400000e0000 */
.L_x_430:
[----:B--2---:R-:W-:Y:S01]  /*cef0*/  ISETP.NE.AND P0, PT, R14, RZ, PT ;  /* 0x000000ff0e00720c */ /* 0x004fe20003f05270 */
[----:B------:R-:W-:-:S12]  /*cf00*/  BSSY B0, `(.L_x_311) ;  /* 0x0000024000007945 */ /* 0x000fd80003800000 */
[----:B------:R-:W-:Y:S05]  /*cf10*/  @P0 BRA `(.L_x_312) ;  /* 0x0000000000880947 */ /* 0x000fea0003800000 */
[----:B------:R-:W-:-:S03]  /*cf20*/  UMOV UR4, 0xffffffff ;  /* 0xffffffff00047882 */ /* 0x000fc60000000000 */
[----:B------:R-:W-:Y:S05]  /*cf30*/  BRA.DIV UR4, `(.L_x_313) ;  /* 0x0000003a04c07947 */ /* 0x000fea000b800000 */
[----:B------:R-:W-:-:S13]  /*cf40*/  ELECT P6, URZ, PT ;  /* 0x00000000003f782f */ /* 0x000fda00038c0000 */
.L_x_433:
[----:B------:R-:W-:Y:S05]  /*cf50*/  @!P6 BRA `(.L_x_312) ;  /* 0x000000000078e947 */ /* 0x000fea0003800000 */
[----:B0-----:R-:W2:Y:S02]  /*cf60*/  LDL.LU R0, [R1+0x4] ;  /* 0x0000040001007983 */ /* 0x001ea40000300800 */
[----:B--2---:R-:W-:-:S04]  /*cf70*/  LOP3.LUT R0, R0, 0x2, RZ, 0xfc, !PT ;  /* 0x0000000200007812 */ /* 0x004fc800078efcff */
[----:B------:R-:W-:-:S13]  /*cf80*/  ISETP.NE.AND P0, PT, R0, 0x3, PT ;  /* 0x000000030000780c */ /* 0x000fda0003f05270 */
[----:B------:R-:W-:Y:S05]  /*cf90*/  @!P0 BRA `(.L_x_314) ;  /* 0x0000000000048947 */ /* 0x000fea0003800000 */
[----:B------:R-:W-:Y:S01]  /*cfa0*/  BPT.TRAP 0x1 ;  /* 0x000000040000795c */ /* 0x000fe20000300000 */
.L_x_314:
[C---:B------:R-:W-:Y:S01]  /*cfb0*/  IMAD R5, R27.reuse, 0x8, R4 ;  /* 0x000000081b057824 */ /* 0x040fe200078e0204 */
[----:B------:R-:W-:Y:S01]  /*cfc0*/  SHF.L.U32 R0, R28, 0x1f, RZ ;  /* 0x0000001f1c007819 */ /* 0x000fe200000006ff */
[----:B------:R-:W-:-:S03]  /*cfd0*/  VIADD R27, R27, 0x1 ;  /* 0x000000011b1b7836 */ /* 0x000fc60000000000 */
[----:B------:R-:W0:Y:S02]  /*cfe0*/  SYNCS.PHASECHK.TRANS64.TRYWAIT P1, [R5+URZ+0x2a840], R0 ;  /* 0x02a84000050075a7 */ /* 0x000e24000802017f */
[----:B------:R-:W-:-:S04]  /*cff0*/  ISETP.NE.AND P2, PT, R27, 0x2, PT ;  /* 0x000000021b00780c */ /* 0x000fc80003f45270 */
[----:B------:R-:W-:Y:S01]  /*d000*/  SEL R3, RZ, 0x1, P2 ;  /* 0x00000001ff037807 */ /* 0x000fe20001000000 */
[----:B0-----:R-:W-:Y:S08]  /*d010*/  @!P1 BRA `(.L_x_315) ;  /* 0x0000003800a89947 */ /* 0x001ff00003800000 */
.L_x_434:
[----:B------:R-:W-:Y:S02]  /*d020*/  SEL R27, R27, RZ, P2 ;  /* 0x000000ff1b1b7207 */ /* 0x000fe40001000000 */
[----:B------:R-:W-:Y:S01]  /*d030*/  LOP3.LUT R2, R28, R3, RZ, 0x3c, !PT ;  /* 0x000000031c027212 */ /* 0x000fe200078e3cff */
[----:B------:R-:W-:Y:S06]  /*d040*/  @!P0 BRA `(.L_x_316) ;  /* 0x0000000000048947 */ /* 0x000fec0003800000 */
[----:B------:R-:W-:Y:S01]  /*d050*/  BPT.TRAP 0x1 ;  /* 0x000000040000795c */ /* 0x000fe20000300000 */
.L_x_316:
[----:B------:R-:W-:Y:S01]  /*d060*/  IMAD R27, R27, 0x8, R4 ;  /* 0x000000081b1b7824 */ /* 0x000fe200078e0204 */
[----:B------:R-:W-:-:S04]  /*d070*/  SHF.L.U32 R2, R2, 0x1f, RZ ;  /* 0x0000001f02027819 */ /* 0x000fc800000006ff */
[----:B------:R-:W2:Y:S02]  /*d080*/  SYNCS.PHASECHK.TRANS64.TRYWAIT P1, [R27+URZ+0x2a840], R2 ;  /* 0x02a840021b0075a7 */ /* 0x000ea4000802017f */
[----:B--2---:R-:W-:Y:S05]  /*d090*/  @!P1 BRA `(.L_x_317) ;  /* 0x00000038009c9947 */ /* 0x004fea0003800000 */
.L_x_435:
[----:B------:R-:W-:Y:S05]  /*d0a0*/  @!P0 BRA `(.L_x_318) ;  /* 0x0000000000048947 */ /* 0x000fea0003800000 */
[----:B------:R-:W-:Y:S01]  /*d0b0*/  BPT.TRAP 0x1 ;  /* 0x000000040000795c */ /* 0x000fe20000300000 */
.L_x_318:
[----:B------:R-:W4:Y:S02]  /*d0c0*/  SYNCS.PHASECHK.TRANS64.TRYWAIT P1, [R5+URZ+0x2a860], R0 ;  /* 0x02a86000050075a7 */ /* 0x000f24000802017f */
[----:B----4-:R-:W-:Y:S05]  /*d0d0*/  @!P1 BRA `(.L_x_319) ;  /* 0x0000003800a09947 */ /* 0x010fea0003800000 */
.L_x_436:
[----:B------:R-:W-:Y:S05]  /*d0e0*/  @!P0 BRA `(.L_x_320) ;  /* 0x0000000000048947 */ /* 0x000fea0003800000 */
[----:B------:R-:W-:Y:S01]  /*d0f0*/  BPT.TRAP 0x1 ;  /* 0x000000040000795c */ /* 0x000fe20000300000 */
.L_x_320:
[----:B------:R0:W0:Y:S02]  /*d100*/  SYNCS.PHASECHK.TRANS64.TRYWAIT P0, [R27+URZ+0x2a860], R2 ;  /* 0x02a860021b0075a7 */ /* 0x000024000800017f */
[----:B0-----:R-:W-:Y:S05]  /*d110*/  @!P0 NANOSLEEP.SYNCS 0x989680 ;  /* 0x009896800000895d */ /* 0x001fea0003900000 */
[----:B------:R-:W0:Y:S02]  /*d120*/  @!P0 SYNCS.PHASECHK.TRANS64 P0, [R27+URZ+0x2a860], R2 ;  /* 0x02a860021b0085a7 */ /* 0x000e24000800007f */
[----:B0-----:R-:W-:Y:S05]  /*d130*/  @!P0 BRA `(.L_x_320) ;  /* 0xfffffffc00f08947 */ /* 0x001fea000383ffff */
.L_x_312:
[----:B------:R-:W-:Y:S05]  /*d140*/  BSYNC B0 ;  /* 0x0000000000007941 */ /* 0x000fea0003800000 */
.L_x_311:
[----:B------:R-:W-:Y:S05]  /*d150*/  EXIT ;  /* 0x000000000000794d */ /* 0x000fea0003800000 */
.L_x_192:
[----:B0-----:R-:W-:-:S04]  /*d160*/  IMAD.U32 R3, RZ, RZ, UR38 ;  /* 0x00000026ff037e24 */ /* 0x001fc8000f8e00ff */
[----:B------:R0:W1:Y:S03]  /*d170*/  SYNCS.PHASECHK.TRANS64.TRYWAIT P1, [R3+URZ+0x2a800], R0 ;  /* 0x02a80000030075a7 */ /* 0x000066000802017f */
[----:B-1----:R-:W-:Y:S05]  /*d180*/  @!P1 NANOSLEEP.SYNCS 0x989680 ;  /* 0x009896800000995d */ /* 0x002fea0003900000 */
[----:B------:R-:W1:Y:S02]  /*d190*/  @!P1 SYNCS.PHASECHK.TRANS64 P1, [R3+URZ+0x2a800], R0 ;  /* 0x02a80000030095a7 */ /* 0x000e64000802007f */
[----:B-1----:R-:W-:Y:S05]  /*d1a0*/  @!P1 BRA `(.L_x_192) ;  /* 0xfffffffc00ec9947 */ /* 0x002fea000383ffff */
[----:B------:R-:W-:Y:S05]  /*d1b0*/  BRA `(.L_x_321) ;  /* 0xffffff4000ac7947 */ /* 0x000fea000383ffff */
.L_x_196:
[----:B-1----:R1:W2:Y:S02]  /*d1c0*/  SYNCS.PHASECHK.TRANS64.TRYWAIT P1, [R4+URZ+0x2a830], R3 ;  /* 0x02a83003040075a7 */ /* 0x0022a4000802017f */
[----:B--2---:R-:W-:Y:S05]  /*d1d0*/  @!P1 NANOSLEEP.SYNCS 0x989680 ;  /* 0x009896800000995d */ /* 0x004fea0003900000 */
[----:B------:R-:W2:Y:S02]  /*d1e0*/  @!P1 SYNCS.PHASECHK.TRANS64 P1, [R4+URZ+0x2a830], R3 ;  /* 0x02a83003040095a7 */ /* 0x000ea4000802007f */
[----:B--2---:R-:W-:Y:S05]  /*d1f0*/  @!P1 BRA `(.L_x_196) ;  /* 0xfffffffc00f09947 */ /* 0x004fea000383ffff */
[----:B------:R-:W-:Y:S05]  /*d200*/  BRA `(.L_x_195) ;  /* 0xffffff4000cc7947 */ /* 0x000fea000383ffff */
.L_x_202:
[----:B-1----:R-:W-:-:S04]  /*d210*/  IMAD.U32 R3, RZ, RZ, UR59 ;  /* 0x0000003bff037e24 */ /* 0x002fc8000f8e00ff */
[----:B------:R1:W2:Y:S03]  /*d220*/  SYNCS.PHASECHK.TRANS64.TRYWAIT P1, [R3+URZ+0x2a830], R0 ;  /* 0x02a83000030075a7 */ /* 0x0002a6000802017f */
[----:B--2---:R-:W-:Y:S05]  /*d230*/  @!P1 NANOSLEEP.SYNCS 0x989680 ;  /* 0x009896800000995d */ /* 0x004fea0003900000 */
[----:B------:R-:W2:Y:S02]  /*d240*/  @!P1 SYNCS.PHASECHK.TRANS64 P1, [R3+URZ+0x2a830], R0 ;  /* 0x02a83000030095a7 */ /* 0x000ea4000802007f */
[----:B--2---:R-:W-:Y:S05]  /*d250*/  @!P1 BRA `(.L_x_202) ;  /* 0xfffffffc00ec9947 */ /* 0x004fea000383ffff */
[----:B------:R-:W-:Y:S05]  /*d260*/  BRA `(.L_x_201) ;  /* 0xffffff6000e47947 */ /* 0x000fea000383ffff */
.L_x_206:
[----:B-1----:R-:W-:-:S04]  /*d270*/  MOV R3, UR6 ;  /* 0x0000000600037c02 */ /* 0x002fc80008000f00 */
[----:B------:R1:W2:Y:S03]  /*d280*/  SYNCS.PHASECHK.TRANS64.TRYWAIT P1, [R3+URZ+0x2a850], R0 ;  /* 0x02a85000030075a7 */ /* 0x0002a6000802017f */
[----:B--2---:R-:W-:Y:S05]  /*d290*/  @!P1 NANOSLEEP.SYNCS 0x989680 ;  /* 0x009896800000995d */ /* 0x004fea0003900000 */
[----:B------:R-:W2:Y:S02]  /*d2a0*/  @!P1 SYNCS.PHASECHK.TRANS64 P1, [R3+URZ+0x2a850], R0 ;  /* 0x02a85000030095a7 */ /* 0x000ea4000802007f */
[----:B--2---:R-:W-:Y:S05]  /*d2b0*/  @!P1 BRA `(.L_x_206) ;  /* 0xfffffffc00ec9947 */ /* 0x004fea000383ffff */
[----:B------:R-:W-:Y:S05]  /*d2c0*/  BRA `(.L_x_205) ;  /* 0xffffff6800e87947 */ /* 0x000fea000383ffff */
.L_x_213:
[----:B-1----:R-:W-:-:S04]  /*d2d0*/  IMAD.U32 R8, RZ, RZ, UR5 ;  /* 0x00000005ff087e24 */ /* 0x002fc8000f8e00ff */
[----:B------:R1:W2:Y:S03]  /*d2e0*/  SYNCS.PHASECHK.TRANS64.TRYWAIT P1, [R8+URZ+0x2a850], R7 ;  /* 0x02a85007080075a7 */ /* 0x0002a6000802017f */
[----:B--2---:R-:W-:Y:S05]  /*d2f0*/  @!P1 NANOSLEEP.SYNCS 0x989680 ;  /* 0x009896800000995d */ /* 0x004fea0003900000 */
[----:B------:R-:W2:Y:S02]  /*d300*/  @!P1 SYNCS.PHASECHK.TRANS64 P1, [R8+URZ+0x2a850], R7 ;  /* 0x02a85007080095a7 */ /* 0x000ea4000802007f */
[----:B--2---:R-:W-:Y:S05]  /*d310*/  @!P1 BRA `(.L_x_213) ;  /* 0xfffffffc00ec9947 */ /* 0x004fea000383ffff */
[----:B------:R-:W-:Y:S05]  /*d320*/  BRA `(.L_x_212) ;  /* 0xffffff80007c7947 */ /* 0x000fea000383ffff */
.L_x_256:
[----:B------:R-:W0:Y:S01]  /*d330*/  S2R R20, SR_TID.X ;  /* 0x0000000000147919 */ /* 0x000e220000002100 */
[----:B------:R-:W-:Y:S01]  /*d340*/  BSSY B0, `(.L_x_322) ;  /* 0x000000a000007945 */ /* 0x000fe20003800000 */
[----:B------:R-:W-:Y:S02]  /*d350*/  IMAD.MOV.U32 R12, RZ, RZ, RZ ;  /* 0x000000ffff0c7224 */ /* 0x000fe400078e00ff */
[----:B------:R-:W-:Y:S02]  /*d360*/  IMAD.MOV.U32 R11, RZ, RZ, 0x1f ;  /* 0x0000001fff0b7424 */ /* 0x000fe400078e00ff */
[----:B------:R-:W-:Y:S01]  /*d370*/  IMAD.MOV.U32 R15, RZ, RZ, -0x1 ;  /* 0xffffffffff0f7424 */ /* 0x000fe200078e00ff */
[----:B0-----:R-:W-:-:S04]  /*d380*/  SHF.R.U32.HI R9, RZ, 0x5, R20 ;  /* 0x00000005ff097819 */ /* 0x001fc80000011614 */
[----:B------:R-:W-:-:S05]  /*d390*/  LOP3.LUT R9, R9, 0x3, RZ, 0xc0, !PT ;  /* 0x0000000309097812 */ /* 0x000fca00078ec0ff */
[----:B------:R-:W-:-:S07]  /*d3a0*/  IMAD.MOV.U32 R13, RZ, RZ, R9 ;  /* 0x000000ffff0d7224 */ /* 0x000fce00078e0009 */
[----:B-----5:R-:W-:Y:S05]  /*d3b0*/  WARPSYNC.COLLECTIVE R15, `(.L_x_323) ;  /* 0x000000000f087348 */ /* 0x020fea0003c00000 */
[----:B------:R0:W1:Y:S02]  /*d3c0*/  SHFL.IDX P6, R14, R13, R12, R11 ;  /* 0x0000000c0d0e7389 */ /* 0x00006400000c000b */
[----:B01---5:R-:W-:Y:S01]  /*d3d0*/  ENDCOLLECTIVE ;  /* 0x000000000000791b */ /* 0x023fe20003800000 */
.L_x_323:
[----:B------:R-:W-:Y:S05]  /*d3e0*/  BSYNC B0 ;  /* 0x0000000000007941 */ /* 0x000fea0003800000 */
.L_x_322:
[----:B------:R-:W-:Y:S05]  /*d3f0*/  BRA `(.L_x_324) ;  /* 0xffffffc000807947 */ /* 0x000fea000383ffff */
.L_x_259:
[----:B0-----:R0:W1:Y:S02]  /*d400*/  SYNCS.PHASECHK.TRANS64.TRYWAIT P0, [R7+URZ+0x2a840], R2 ;  /* 0x02a84002070075a7 */ /* 0x001064000800017f */
[----:B-1----:R-:W-:Y:S05]  /*d410*/  @!P0 NANOSLEEP.SYNCS 0x989680 ;  /* 0x009896800000895d */ /* 0x002fea0003900000 */
[----:B------:R-:W1:Y:S02]  /*d420*/  @!P0 SYNCS.PHASECHK.TRANS64 P0, [R7+URZ+0x2a840], R2 ;  /* 0x02a84002070085a7 */ /* 0x000e64000800007f */
[----:B-1----:R-:W-:Y:S05]  /*d430*/  @!P0 BRA `(.L_x_259) ;  /* 0xfffffffc00f08947 */ /* 0x002fea000383ffff */
[----:B------:R-:W-:Y:S05]  /*d440*/  BRA `(.L_x_325) ;  /* 0xffffffc000ec7947 */ /* 0x000fea000383ffff */
.L_x_260:
[----:B------:R-:W-:Y:S01]  /*d450*/  BSSY B0, `(.L_x_326) ;  /* 0x0000008000007945 */ /* 0x000fe20003800000 */
[----:B------:R-:W-:Y:S01]  /*d460*/  MOV R13, R0 ;  /* 0x00000000000d7202 */ /* 0x000fe20000000f00 */
[----:B------:R-:W-:Y:S02]  /*d470*/  IMAD.MOV.U32 R12, RZ, RZ, RZ ;  /* 0x000000ffff0c7224 */ /* 0x000fe400078e00ff */
[----:B------:R-:W-:Y:S02]  /*d480*/  IMAD.MOV.U32 R11, RZ, RZ, 0x181f ;  /* 0x0000181fff0b7424 */ /* 0x000fe400078e00ff */
[----:B------:R-:W-:-:S07]  /*d490*/  IMAD.MOV.U32 R15, RZ, RZ, -0x1 ;  /* 0xffffffffff0f7424 */ /* 0x000fce00078e00ff */
[----:B------:R-:W-:Y:S05]  /*d4a0*/  WARPSYNC.COLLECTIVE R15, `(.L_x_327) ;  /* 0x000000000f087348 */ /* 0x000fea0003c00000 */
[----:B------:R0:W1:Y:S02]  /*d4b0*/  SHFL.IDX P6, R14, R13, R12, R11 ;  /* 0x0000000c0d0e7389 */ /* 0x00006400000c000b */
[----:B01----:R-:W-:Y:S01]  /*d4c0*/  ENDCOLLECTIVE ;  /* 0x000000000000791b */ /* 0x003fe20003800000 */
.L_x_327:
[----:B------:R-:W-:Y:S05]  /*d4d0*/  BSYNC B0 ;  /* 0x0000000000007941 */ /* 0x000fea0003800000 */
.L_x_326:
[----:B------:R-:W-:Y:S01]  /*d4e0*/  IMAD.MOV.U32 R13, RZ, RZ, R4 ;  /* 0x000000ffff0d7224 */ /* 0x000fe200078e0004 */
[----:B------:R-:W-:Y:S01]  /*d4f0*/  MOV R12, RZ ;  /* 0x000000ff000c7202 */ /* 0x000fe20000000f00 */
[----:B------:R-:W-:Y:S02]  /*d500*/  IMAD.MOV.U32 R11, RZ, RZ, 0x181f ;  /* 0x0000181fff0b7424 */ /* 0x000fe400078e00ff */
[----:B------:R-:W-:Y:S02]  /*d510*/  IMAD.MOV.U32 R15, RZ, RZ, -0x1 ;  /* 0xffffffffff0f7424 */ /* 0x000fe400078e00ff */
[----:B------:R-:W-:Y:S02]  /*d520*/  IMAD.MOV.U32 R2, RZ, RZ, R14 ;  /* 0x000000ffff027224 */ /* 0x000fe400078e000e */
[----:B------:R-:W-:-:S07]  /*d530*/  @P0 IMAD R8, R5, 0x2, R22 ;  /* 0x0000000205080824 */ /* 0x000fce00078e0216 */
[----:B------:R-:W-:Y:S05]  /*d540*/  WARPSYNC.COLLECTIVE R15, `(.L_x_328) ;  /* 0x000000000f087348 */ /* 0x000fea0003c00000 */
[----:B------:R0:W1:Y:S02]  /*d550*/  SHFL.IDX P6, R14, R13, R12, R11 ;  /* 0x0000000c0d0e7389 */ /* 0x00006400000c000b */
[----:B01----:R-:W-:Y:S01]  /*d560*/  ENDCOLLECTIVE ;  /* 0x000000000000791b */ /* 0x003fe20003800000 */
.L_x_328:
[----:B------:R-:W-:Y:S01]  /*d570*/  MOV R13, R0 ;  /* 0x00000000000d7202 */ /* 0x000fe20000000f00 */
[----:B------:R-:W-:Y:S02]  /*d580*/  IMAD.MOV.U32 R12, RZ, RZ, 0x1 ;  /* 0x00000001ff0c7424 */ /* 0x000fe400078e00ff */
[----:B------:R-:W-:-:S07]  /*d590*/  IMAD.MOV.U32 R3, RZ, RZ, R14 ;  /* 0x000000ffff037224 */ /* 0x000fce00078e000e */
[----:B------:R-:W-:Y:S05]  /*d5a0*/  WARPSYNC.COLLECTIVE R15, `(.L_x_329) ;  /* 0x000000000f087348 */ /* 0x000fea0003c00000 */
[----:B------:R0:W1:Y:S02]  /*d5b0*/  SHFL.IDX P6, R14, R13, R12, R11 ;  /* 0x0000000c0d0e7389 */ /* 0x00006400000c000b */
[----:B01----:R-:W-:Y:S01]  /*d5c0*/  ENDCOLLECTIVE ;  /* 0x000000000000791b */ /* 0x003fe20003800000 */
.L_x_329:
[----:B------:R-:W-:-:S05]  /*d5d0*/  @P0 LEA R3, P1, R9, R3, 0x1 ;  /* 0x0000000309030211 */ /* 0x000fca00078208ff */
[----:B------:R-:W-:Y:S01]  /*d5e0*/  @P0 IMAD.X R2, RZ, RZ, R2, P1 ;  /* 0x000000ffff020224 */ /* 0x000fe200008e0602 */
[----:B------:R-:W-:-:S04]  /*d5f0*/  ISETP.GE.AND P1, PT, R6, 0x11, PT ;  /* 0x000000110600780c */ /* 0x000fc80003f26270 */
[----:B------:R-:W-:Y:S01]  /*d600*/  @P0 LOP3.LUT R3, R3, R2, RZ, 0x3c, !PT ;  /* 0x0000000203030212 */ /* 0x000fe200078e3cff */
[----:B------:R-:W-:-:S03]  /*d610*/  IMAD.MOV.U32 R13, RZ, RZ, R4 ;  /* 0x000000ffff0d7224 */ /* 0x000fc600078e0004 */
[----:B------:R-:W-:-:S04]  /*d620*/  @P0 LOP3.LUT R2, R3, R2, RZ, 0x3c, !PT ;  /* 0x0000000203020212 */ /* 0x000fc800078e3cff */
[----:B------:R-:W-:-:S05]  /*d630*/  @P0 LOP3.LUT R3, R3, R2, RZ, 0x3c, !PT ;  /* 0x0000000203030212 */ /* 0x000fca00078e3cff */
[----:B------:R-:W-:Y:S01]  /*d640*/  @!PT LDS RZ, [RZ] ;  /* 0x00000000fffff984 */ /* 0x000fe20000000800 */
[----:B------:R-:W-:Y:S01]  /*d650*/  @!PT LDS RZ, [RZ] ;  /* 0x00000000fffff984 */ /* 0x000fe20000000800 */
[----:B------:R-:W-:Y:S01]  /*d660*/  @!PT LDS RZ, [RZ] ;  /* 0x00000000fffff984 */ /* 0x000fe20000000800 */
[----:B------:R-:W-:Y:S04]  /*d670*/  @P0 LDGSTS.E.BYPASS.LTC128B.128 [R8+0x18400], desc[UR56][R2.64], !P4 ;  /* 0x1840000002080fae */ /* 0x000fe8000e101d78 */
[----:B------:R-:W-:Y:S04]  /*d680*/  @P0 LDGSTS.E.BYPASS.LTC128B.128 [R8+0x1b400], desc[UR56][R2.64+0x80], !P3 ;  /* 0x1b40008002080fae */ /* 0x000fe8000d901d78 */
[----:B------:R0:W-:Y:S02]  /*d690*/  @P0 LDGSTS.E.BYPASS.LTC128B.128 [R8+0x1e400], desc[UR56][R2.64+0x100], !P2 ;  /* 0x1e40010002080fae */ /* 0x0001e4000d101d78 */
[----:B0-----:R-:W-:Y:S01]  /*d6a0*/  IMAD.MOV.U32 R2, RZ, RZ, R14 ;  /* 0x000000ffff027224 */ /* 0x001fe200078e000e */
[----:B------:R-:W-:-:S07]  /*d6b0*/  @P1 LEA R8, R5, R22, 0x1 ;  /* 0x0000001605081211 */ /* 0x000fce00078e08ff */
[----:B------:R-:W-:Y:S05]  /*d6c0*/  WARPSYNC.COLLECTIVE R15, `(.L_x_330) ;  /* 0x000000000f087348 */ /* 0x000fea0003c00000 */
[----:B------:R0:W1:Y:S02]  /*d6d0*/  SHFL.IDX P6, R14, R13, R12, R11 ;  /* 0x0000000c0d0e7389 */ /* 0x00006400000c000b */
[----:B01----:R-:W-:Y:S01]  /*d6e0*/  ENDCOLLECTIVE ;  /* 0x000000000000791b */ /* 0x003fe20003800000 */
.L_x_330:
[----:B------:R-:W-:Y:S02]  /*d6f0*/  IMAD.MOV.U32 R13, RZ, RZ, R0 ;  /* 0x000000ffff0d7224 */ /* 0x000fe400078e0000 */
[----:B------:R-:W-:Y:S02]  /*d700*/  IMAD.MOV.U32 R12, RZ, RZ, 0x2 ;  /* 0x00000002ff0c7424 */ /* 0x000fe400078e00ff */
[----:B------:R-:W-:-:S07]  /*d710*/  IMAD.MOV.U32 R3, RZ, RZ, R14 ;  /* 0x000000ffff037224 */ /* 0x000fce00078e000e */
[----:B------:R-:W-:Y:S05]  /*d720*/  WARPSYNC.COLLECTIVE R15, `(.L_x_331) ;  /* 0x000000000f087348 */ /* 0x000fea0003c00000 */
[----:B------:R0:W1:Y:S02]  /*d730*/  SHFL.IDX P6, R14, R13, R12, R11 ;  /* 0x0000000c0d0e7389 */ /* 0x00006400000c000b */
[----:B01----:R-:W-:Y:S01]  /*d740*/  ENDCOLLECTIVE ;  /* 0x000000000000791b */ /* 0x003fe20003800000 */
.L_x_331:
[----:B------:R-:W-:-:S05]  /*d750*/  @P1 LEA R3, P0, R9, R3, 0x1 ;  /* 0x0000000309031211 */ /* 0x000fca00078008ff */
[----:B------:R-:W-:-:S05]  /*d760*/  @P1 IMAD.X R2, RZ, RZ, R2, P0 ;  /* 0x000000ffff021224 */ /* 0x000fca00000e0602 */
        /* <DEDUP_REMOVED lines=9> */
[----:B------:R0:W-:Y:S01]  /*d800*/  @P1 LDGSTS.E.BYPASS.LTC128B.128 [R8+0x1ec00], desc[UR56][R2.64+0x100], !P2 ;  /* 0x1ec0010002081fae */ /* 0x0001e2000d101d78 */
[----:B------:R-:W-:Y:S01]  /*d810*/  ISETP.GE.AND P1, PT, R6, 0x21, PT ;  /* 0x000000210600780c */ /* 0x000fe20003f26270 */
[----:B0-----:R-:W-:-:S12]  /*d820*/  IMAD.MOV.U32 R2, RZ, RZ, R14 ;  /* 0x000000ffff027224 */ /* 0x001fd800078e000e */
[----:B------:R-:W-:Y:S05]  /*d830*/  WARPSYNC.COLLECTIVE R15, `(.L_x_332) ;  /* 0x000000000f087348 */ /* 0x000fea0003c00000 */
[----:B------:R0:W1:Y:S02]  /*d840*/  SHFL.IDX P6, R14, R13, R12, R11 ;  /* 0x0000000c0d0e7389 */ /* 0x00006400000c000b */
[----:B01----:R-:W-:Y:S01]  /*d850*/  ENDCOLLECTIVE ;  /* 0x000000000000791b */ /* 0x003fe20003800000 */
.L_x_332:
[----:B------:R-:W-:Y:S02]  /*d860*/  @P1 IMAD R8, R5, 0x2, R22 ;  /* 0x0000000205081824 */ /* 0x000fe400078e0216 */
[----:B------:R-:W-:Y:S02]  /*d870*/  IMAD.MOV.U32 R13, RZ, RZ, R0 ;  /* 0x000000ffff0d7224 */ /* 0x000fe400078e0000 */
[----:B------:R-:W-:Y:S02]  /*d880*/  IMAD.MOV.U32 R12, RZ, RZ, 0x3 ;  /* 0x00000003ff0c7424 */ /* 0x000fe400078e00ff */
[----:B------:R-:W-:-:S07]  /*d890*/  IMAD.MOV.U32 R3, RZ, RZ, R14 ;  /* 0x000000ffff037224 */ /* 0x000fce00078e000e */
[----:B------:R-:W-:Y:S05]  /*d8a0*/  WARPSYNC.COLLECTIVE R15, `(.L_x_333) ;  /* 0x000000000f087348 */ /* 0x000fea0003c00000 */
[----:B------:R0:W1:Y:S02]  /*d8b0*/  SHFL.IDX P6, R14, R13, R12, R11 ;  /* 0x0000000c0d0e7389 */ /* 0x00006400000c000b */
[----:B01----:R-:W-:Y:S01]  /*d8c0*/  ENDCOLLECTIVE ;  /* 0x000000000000791b */ /* 0x003fe20003800000 */
.L_x_333:
[----:B------:R-:W-:-:S04]  /*d8d0*/  @P1 LEA R3, P0, R9, R3, 0x1 ;  /* 0x0000000309031211 */ /* 0x000fc800078008ff */
[----:B------:R-:W-:-:S04]  /*d8e0*/  @P1 IADD3.X R2, RZ, R2, RZ, P0, !PT ;  /* 0x00000002ff021210 */ /* 0x000fc800007fe4ff */
        /* <DEDUP_REMOVED lines=15> */
.L_x_334:
[----:B------:R-:W-:Y:S02]  /*d9e0*/  @P1 IMAD R8, R5, 0x2, R22 ;  /* 0x0000000205081824 */ /* 0x000fe400078e0216 */
[----:B------:R-:W-:Y:S02]  /*d9f0*/  IMAD.MOV.U32 R13, RZ, RZ, R0 ;  /* 0x000000ffff0d7224 */ /* 0x000fe400078e0000 */
[----:B------:R-:W-:Y:S01]  /*da00*/  IMAD.MOV.U32 R12, RZ, RZ, 0x4 ;  /* 0x00000004ff0c7424 */ /* 0x000fe200078e00ff */
[----:B------:R-:W-:-:S07]  /*da10*/  MOV R3, R14 ;  /* 0x0000000e00037202 */ /* 0x000fce0000000f00 */
[----:B------:R-:W-:Y:S05]  /*da20*/  WARPSYNC.COLLECTIVE R15, `(.L_x_335) ;  /* 0x000000000f087348 */ /* 0x000fea0003c00000 */
[----:B------:R0:W1:Y:S02]  /*da30*/  SHFL.IDX P6, R14, R13, R12, R11 ;  /* 0x0000000c0d0e7389 */ /* 0x00006400000c000b */
[----:B01----:R-:W-:Y:S01]  /*da40*/  ENDCOLLECTIVE ;  /* 0x000000000000791b */ /* 0x003fe20003800000 */
.L_x_335:
[----:B------:R-:W-:-:S05]  /*da50*/  @P1 LEA R3, P0, R9, R3, 0x1 ;  /* 0x0000000309031211 */ /* 0x000fca00078008ff */
[----:B------:R-:W-:-:S05]  /*da60*/  @P1 IMAD.X R2, RZ, RZ, R2, P0 ;  /* 0x000000ffff021224 */ /* 0x000fca00000e0602 */
[----:B------:R-:W-:Y:S02]  /*da70*/  @P1 LOP3.LUT R3, R3, R2, RZ, 0x3c, !PT ;  /* 0x0000000203031212 */ /* 0x000fe400078e3cff */
[----:B------:R-:W-:Y:S02]  /*da80*/  MOV R13, R4 ;  /* 0x00000004000d7202 */ /* 0x000fe40000000f00 */
        /* <DEDUP_REMOVED lines=13> */
.L_x_336:
[----:B------:R-:W-:Y:S02]  /*db60*/  @P1 IMAD R8, R5, 0x2, R22 ;  /* 0x0000000205081824 */ /* 0x000fe400078e0216 */
[----:B------:R-:W-:Y:S02]  /*db70*/  IMAD.MOV.U32 R13, RZ, RZ, R0 ;  /* 0x000000ffff0d7224 */ /* 0x000fe400078e0000 */
[----:B------:R-:W-:Y:S02]  /*db80*/  IMAD.MOV.U32 R12, RZ, RZ, 0x5 ;  /* 0x00000005ff0c7424 */ /* 0x000fe400078e00ff */
[----:B------:R-:W-:-:S07]  /*db90*/  IMAD.MOV.U32 R3, RZ, RZ, R14 ;  /* 0x000000ffff037224 */ /* 0x000fce00078e000e */
[----:B------:R-:W-:Y:S05]  /*dba0*/  WARPSYNC.COLLECTIVE R15, `(.L_x_337) ;  /* 0x000000000f087348 */ /* 0x000fea0003c00000 */
[----:B------:R0:W1:Y:S02]  /*dbb0*/  SHFL.IDX P6, R14, R13, R12, R11 ;  /* 0x0000000c0d0e7389 */ /* 0x00006400000c000b */
[----:B01----:R-:W-:Y:S01]  /*dbc0*/  ENDCOLLECTIVE ;  /* 0x000000000000791b */ /* 0x003fe20003800000 */
.L_x_337:
[----:B------:R-:W-:-:S05]  /*dbd0*/  @P1 LEA R3, P0, R9, R3, 0x1 ;  /* 0x0000000309031211 */ /* 0x000fca00078008ff */
[----:B------:R-:W-:-:S05]  /*dbe0*/  @P1 IMAD.X R2, RZ, RZ, R2, P0 ;  /* 0x000000ffff021224 */ /* 0x000fca00000e0602 */
[----:B------:R-:W-:Y:S01]  /*dbf0*/  @P1 LOP3.LUT R3, R3, R2, RZ, 0x3c, !PT ;  /* 0x0000000203031212 */ /* 0x000fe200078e3cff */
[----:B------:R-:W-:-:S03]  /*dc00*/  IMAD.MOV.U32 R13, RZ, RZ, R4 ;  /* 0x000000ffff0d7224 */ /* 0x000fc600078e0004 */
[----:B------:R-:W-:-:S04]  /*dc10*/  @P1 LOP3.LUT R2, R3, R2, RZ, 0x3c, !PT ;  /* 0x0000000203021212 */ /* 0x000fc800078e3cff */
[----:B------:R-:W-:Y:S02]  /*dc20*/  @P1 LOP3.LUT R3, R3, R2, RZ, 0x3c, !PT ;  /* 0x0000000203031212 */ /* 0x000fe400078e3cff */
[----:B------:R-:W-:-:S07]  /*dc30*/  MOV R0, R14 ;  /* 0x0000000e00007202 */ /* 0x000fce0000000f00 */
[----:B------:R-:W-:Y:S05]  /*dc40*/  WARPSYNC.COLLECTIVE R15, `(.L_x_338) ;  /* 0x000000000f087348 */ /* 0x000fea0003c00000 */
[----:B------:R0:W1:Y:S02]  /*dc50*/  SHFL.IDX P6, R14, R13, R12, R11 ;  /* 0x0000000c0d0e7389 */ /* 0x00006400000c000b */
[----:B01----:R-:W-:Y:S01]  /*dc60*/  ENDCOLLECTIVE ;  /* 0x000000000000791b */ /* 0x003fe20003800000 */
.L_x_338:
[----:B------:R-:W-:Y:S01]  /*dc70*/  @!PT LDS RZ, [RZ] ;  /* 0x00000000fffff984 */ /* 0x000fe20000000800 */
[----:B------:R-:W-:Y:S01]  /*dc80*/  @!PT LDS RZ, [RZ] ;  /* 0x00000000fffff984 */ /* 0x000fe20000000800 */
[----:B------:R-:W-:Y:S01]  /*dc90*/  @!PT LDS RZ, [RZ] ;  /* 0x00000000fffff984 */ /* 0x000fe20000000800 */
[----:B------:R-:W-:Y:S04]  /*dca0*/  @P1 LDGSTS.E.BYPASS.LTC128B.128 [R8+0x1a400], desc[UR56][R2.64], !P4 ;  /* 0x1a40000002081fae */ /* 0x000fe8000e101d78 */
[----:B------:R-:W-:Y:S04]  /*dcb0*/  @P1 LDGSTS.E.BYPASS.LTC128B.128 [R8+0x1d400], desc[UR56][R2.64+0x80], !P3 ;  /* 0x1d40008002081fae */ /* 0x000fe8000d901d78 */
[----:B------:R0:W-:Y:S02]  /*dcc0*/  @P1 LDGSTS.E.BYPASS.LTC128B.128 [R8+0x20400], desc[UR56][R2.64+0x100], !P2 ;  /* 0x2040010002081fae */ /* 0x0001e4000d101d78 */
[----:B0-----:R-:W-:Y:S01]  /*dcd0*/  IMAD.MOV.U32 R2, RZ, RZ, R14 ;  /* 0x000000ffff027224 */ /* 0x001fe200078e000e */
[----:B------:R-:W-:Y:S06]  /*dce0*/  BRA `(.L_x_339) ;  /* 0xffffffc000447947 */ /* 0x000fec000383ffff */
.L_x_265:
[----:B------:R-:W-:Y:S01]  /*dcf0*/  IMAD.MOV.U32 R13, RZ, RZ, R5 ;  /* 0x000000ffff0d7224 */ /* 0x000fe200078e0005 */
[----:B------:R-:W-:Y:S01]  /*dd00*/  MOV R15, 0xffffffff ;  /* 0xffffffff000f7802 */ /* 0x000fe20000000f00 */
[----:B------:R-:W-:Y:S02]  /*dd10*/  IMAD.MOV.U32 R12, RZ, RZ, RZ ;  /* 0x000000ffff0c7224 */ /* 0x000fe400078e00ff */
[----:B------:R-:W-:Y:S02]  /*dd20*/  IMAD.MOV.U32 R11, RZ, RZ, 0x181f ;  /* 0x0000181fff0b7424 */ /* 0x000fe400078e00ff */
[----:B-----5:R-:W-:Y:S02]  /*dd30*/  IMAD R6, R17, R8, RZ ;  /* 0x0000000811067224 */ /* 0x020fe400078e02ff */
[----:B------:R-:W-:-:S07]  /*dd40*/  IMAD.IADD R4, R10, 0x1, R4 ;  /* 0x000000010a047824 */ /* 0x000fce00078e0204 */
[----:B------:R-:W-:Y:S05]  /*dd50*/  WARPSYNC.COLLECTIVE R15, `(.L_x_340) ;  /* 0x000000000f087348 */ /* 0x000fea0003c00000 */
[----:B------:R0:W1:Y:S02]  /*dd60*/  SHFL.IDX P6, R14, R13, R12, R11 ;  /* 0x0000000c0d0e7389 */ /* 0x00006400000c000b */
[----:B01----:R-:W-:Y:S01]  /*dd70*/  ENDCOLLECTIVE ;  /* 0x000000000000791b */ /* 0x003fe20003800000 */
.L_x_340:
[----:B------:R-:W-:Y:S01]  /*dd80*/  ISETP.GE.AND P1, PT, R4, R6, PT ;  /* 0x000000060400720c */ /* 0x000fe20003f26270 */
[----:B------:R-:W-:Y:S02]  /*dd90*/  IMAD.MOV.U32 R13, RZ, RZ, R0 ;  /* 0x000000ffff0d7224 */ /* 0x000fe400078e0000 */
[----:B------:R-:W-:-:S10]  /*dda0*/  IMAD.MOV.U32 R2, RZ, RZ, R14 ;  /* 0x000000ffff027224 */ /* 0x000fd400078e000e */
[----:B------:R-:W-:Y:S05]  /*ddb0*/  WARPSYNC.COLLECTIVE R15, `(.L_x_341) ;  /* 0x000000000f087348 */ /* 0x000fea0003c00000 */
[----:B------:R0:W1:Y:S02]  /*ddc0*/  SHFL.IDX P6, R14, R13, R12, R11 ;  /* 0x0000000c0d0e7389 */ /* 0x00006400000c000b */
[----:B01----:R-:W-:Y:S01]  /*ddd0*/  ENDCOLLECTIVE ;  /* 0x000000000000791b */ /* 0x003fe20003800000 */
.L_x_341:
[----:B------:R-:W-:Y:S02]  /*dde0*/  IMAD.MOV.U32 R13, RZ, RZ, R5 ;  /* 0x000000ffff0d7224 */ /* 0x000fe400078e0005 */
[----:B------:R-:W-:Y:S02]  /*ddf0*/  IMAD.MOV.U32 R12, RZ, RZ, 0x1 ;  /* 0x00000001ff0c7424 */ /* 0x000fe400078e00ff */
[----:B------:R-:W-:-:S07]  /*de00*/  IMAD.MOV.U32 R3, RZ, RZ, R14 ;  /* 0x000000ffff037224 */ /* 0x000fce00078e000e */
[----:B------:R-:W-:Y:S05]  /*de10*/  WARPSYNC.COLLECTIVE R15, `(.L_x_342) ;  /* 0x000000000f087348 */ /* 0x000fea0003c00000 */
[----:B------:R0:W1:Y:S02]  /*de20*/  SHFL.IDX P6, R14, R13, R12, R11 ;  /* 0x0000000c0d0e7389 */ /* 0x00006400000c000b */
[----:B01----:R-:W-:Y:S01]  /*de30*/  ENDCOLLECTIVE ;  /* 0x000000000000791b */ /* 0x003fe20003800000 */
.L_x_342:
[----:B------:R-:W-:-:S05]  /*de40*/  @!P1 LEA R7, P4, R9, R3, 0x1 ;  /* 0x0000000309079211 */ /* 0x000fca00078808ff */
[----:B------:R-:W-:Y:S01]  /*de50*/  @!P1 IMAD.X R3, RZ, RZ, R2, P4 ;  /* 0x000000ffff039224 */ /* 0x000fe200020e0602 */
[----:B------:R-:W-:Y:S01]  /*de60*/  @!P1 MOV R2, R7 ;  /* 0x0000000700029202 */ /* 0x000fe20000000f00 */
[----:B------:R-:W-:Y:S02]  /*de70*/  VIADD R7, R4, 0x10 ;  /* 0x0000001004077836 */ /* 0x000fe40000000000 */
[----:B------:R-:W-:Y:S02]  /*de80*/  IMAD.MOV.U32 R13, RZ, RZ, R0 ;  /* 0x000000ffff0d7224 */ /* 0x000fe400078e0000 */
[----:B------:R-:W-:Y:S01]  /*de90*/  @!PT LDS RZ, [RZ] ;  /* 0x00000000fffff984 */ /* 0x000fe20000000800 */
[----:B------:R-:W-:Y:S01]  /*dea0*/  @!PT LDS RZ, [RZ] ;  /* 0x00000000fffff984 */ /* 0x000fe20000000800 */
[----:B------:R-:W-:Y:S01]  /*deb0*/  @!PT LDS RZ, [RZ] ;  /* 0x00000000fffff984 */ /* 0x000fe20000000800 */
[----:B------:R-:W-:Y:S04]  /*dec0*/  @!P1 LDGSTS.E.BYPASS.LTC128B.128 [R34+0xc400], desc[UR56][R2.64], !P3 ;  /* 0x0c40000002229fae */ /* 0x000fe8000d901d78 */
[----:B------:R-:W-:Y:S04]  /*ded0*/  @!P1 LDGSTS.E.BYPASS.LTC128B.128 [R34+0x10400], desc[UR56][R2.64+0x80], !P2 ;  /* 0x1040008002229fae */ /* 0x000fe8000d101d78 */
[----:B------:R0:W-:Y:S01]  /*dee0*/  @!P1 LDGSTS.E.BYPASS.LTC128B.128 [R34+0x14400], desc[UR56][R2.64+0x100], !P0 ;  /* 0x1440010002229fae */ /* 0x0001e2000c101d78 */
[----:B------:R-:W-:Y:S01]  /*def0*/  ISETP.GE.AND P1, PT, R7, R6, PT ;  /* 0x000000060700720c */ /* 0x000fe20003f26270 */
[----:B0-----:R-:W-:-:S12]  /*df00*/  IMAD.MOV.U32 R2, RZ, RZ, R14 ;  /* 0x000000ffff027224 */ /* 0x001fd800078e000e */
[----:B------:R-:W-:Y:S05]  /*df10*/  WARPSYNC.COLLECTIVE R15, `(.L_x_343) ;  /* 0x000000000f087348 */ /* 0x000fea0003c00000 */
[----:B------:R0:W1:Y:S02]  /*df20*/  SHFL.IDX P6, R14, R13, R12, R11 ;  /* 0x0000000c0d0e7389 */ /* 0x00006400000c000b */
[----:B01----:R-:W-:Y:S01]  /*df30*/  ENDCOLLECTIVE ;  /* 0x000000000000791b */ /* 0x003fe20003800000 */
.L_x_343:
[----:B------:R-:W-:Y:S01]  /*df40*/  IMAD.MOV.U32 R13, RZ, RZ, R5 ;  /* 0x000000ffff0d7224 */ /* 0x000fe200078e0005 */
[----:B------:R-:W-:Y:S02]  /*df50*/  MOV R12, 0x2 ;  /* 0x00000002000c7802 */ /* 0x000fe40000000f00 */
[----:B------:R-:W-:-:S07]  /*df60*/  MOV R3, R14 ;  /* 0x0000000e00037202 */ /* 0x000fce0000000f00 */
[----:B------:R-:W-:Y:S05]  /*df70*/  WARPSYNC.COLLECTIVE R15, `(.L_x_344) ;  /* 0x000000000f087348 */ /* 0x000fea0003c00000 */
[----:B------:R0:W1:Y:S02]  /*df80*/  SHFL.IDX P6, R14, R13, R12, R11 ;  /* 0x0000000c0d0e7389 */ /* 0x00006400000c000b */
[----:B01----:R-:W-:Y:S01]  /*df90*/  ENDCOLLECTIVE ;  /* 0x000000000000791b */ /* 0x003fe20003800000 */
.L_x_344:
[----:B------:R-:W-:-:S05]  /*dfa0*/  @!P1 LEA R7, P4, R9, R3, 0x1 ;  /* 0x0000000309079211 */ /* 0x000fca00078808ff */
[----:B------:R-:W-:Y:S02]  /*dfb0*/  @!P1 IMAD.X R8, RZ, RZ, R2, P4 ;  /* 0x000000ffff089224 */ /* 0x000fe400020e0602 */
[----:B------:R-:W-:Y:S02]  /*dfc0*/  @!P1 IMAD.MOV.U32 R2, RZ, RZ, R7 ;  /* 0x000000ffff029224 */ /* 0x000fe400078e0007 */
[----:B------:R-:W-:Y:S02]  /*dfd0*/  @!P1 IMAD.MOV.U32 R3, RZ, RZ, R8 ;  /* 0x000000ffff039224 */ /* 0x000fe400078e0008 */
[----:B------:R-:W-:Y:S02]  /*dfe0*/  VIADD R7, R4, 0x20 ;  /* 0x0000002004077836 */ /* 0x000fe40000000000 */
[----:B------:R-:W-:Y:S01]  /*dff0*/  IMAD.MOV.U32 R13, RZ, RZ, R0 ;  /* 0x000000ffff0d7224 */ /* 0x000fe200078e0000 */
        /* <DEDUP_REMOVED lines=11> */
.L_x_345:
[----:B------:R-:W-:Y:S02]  /*e0b0*/  IMAD.MOV.U32 R13, RZ, RZ, R5 ;  /* 0x000000ffff0d7224 */ /* 0x000fe400078e0005 */
[----:B------:R-:W-:Y:S02]  /*e0c0*/  IMAD.MOV.U32 R12, RZ, RZ, 0x3 ;  /* 0x00000003ff0c7424 */ /* 0x000fe400078e00ff */
[----:B------:R-:W-:-:S07]  /*e0d0*/  IMAD.MOV.U32 R3, RZ, RZ, R14 ;  /* 0x000000ffff037224 */ /* 0x000fce00078e000e */
[----:B------:R-:W-:Y:S05]  /*e0e0*/  WARPSYNC.COLLECTIVE R15, `(.L_x_346) ;  /* 0x000000000f087348 */ /* 0x000fea0003c00000 */
[----:B------:R0:W1:Y:S02]  /*e0f0*/  SHFL.IDX P6, R14, R13, R12, R11 ;  /* 0x0000000c0d0e7389 */ /* 0x00006400000c000b */
[----:B01----:R-:W-:Y:S01]  /*e100*/  ENDCOLLECTIVE ;  /* 0x000000000000791b */ /* 0x003fe20003800000 */
.L_x_346:
[----:B------:R-:W-:-:S05]  /*e110*/  @!P1 LEA R7, P4, R9, R3, 0x1 ;  /* 0x0000000309079211 */ /* 0x000fca00078808ff */
[----:B------:R-:W-:Y:S02]  /*e120*/  @!P1 IMAD.X R8, RZ, RZ, R2, P4 ;  /* 0x000000ffff089224 */ /* 0x000fe400020e0602 */
[----:B------:R-:W-:Y:S02]  /*e130*/  @!P1 IMAD.MOV.U32 R2, RZ, RZ, R7 ;  /* 0x000000ffff029224 */ /* 0x000fe400078e0007 */
[----:B------:R-:W-:Y:S01]  /*e140*/  VIADD R7, R4, 0x30 ;  /* 0x0000003004077836 */ /* 0x000fe20000000000 */
[----:B------:R-:W-:Y:S01]  /*e150*/  @!P1 MOV R3, R8 ;  /* 0x0000000800039202 */ /* 0x000fe20000000f00 */
[----:B------:R-:W-:-:S04]  /*e160*/  IMAD.MOV.U32 R13, RZ, RZ, R0 ;  /* 0x000000ffff0d7224 */ /* 0x000fc800078e0000 */
        /* <DEDUP_REMOVED lines=11> */
.L_x_347:
[----:B------:R-:W-:Y:S01]  /*e220*/  IMAD.MOV.U32 R13, RZ, RZ, R5 ;  /* 0x000000ffff0d7224 */ /* 0x000fe200078e0005 */
[----:B------:R-:W-:Y:S02]  /*e230*/  MOV R12, 0x4 ;  /* 0x00000004000c7802 */ /* 0x000fe40000000f00 */
[----:B------:R-:W-:-:S07]  /*e240*/  MOV R3, R14 ;  /* 0x0000000e00037202 */ /* 0x000fce0000000f00 */
[----:B------:R-:W-:Y:S05]  /*e250*/  WARPSYNC.COLLECTIVE R15, `(.L_x_348) ;  /* 0x000000000f087348 */ /* 0x000fea0003c00000 */
[----:B------:R0:W1:Y:S02]  /*e260*/  SHFL.IDX P6, R14, R13, R12, R11 ;  /* 0x0000000c0d0e7389 */ /* 0x00006400000c000b */
[----:B01----:R-:W-:Y:S01]  /*e270*/  ENDCOLLECTIVE ;  /* 0x000000000000791b */ /* 0x003fe20003800000 */
.L_x_348:
        /* <DEDUP_REMOVED lines=17> */
.L_x_349:
[----:B------:R-:W-:Y:S02]  /*e390*/  IMAD.MOV.U32 R13, RZ, RZ, R5 ;  /* 0x000000ffff0d7224 */ /* 0x000fe400078e0005 */
[----:B------:R-:W-:Y:S02]  /*e3a0*/  IMAD.MOV.U32 R12, RZ, RZ, 0x5 ;  /* 0x00000005ff0c7424 */ /* 0x000fe400078e00ff */
[----:B------:R-:W-:-:S07]  /*e3b0*/  IMAD.MOV.U32 R3, RZ, RZ, R14 ;  /* 0x000000ffff037224 */ /* 0x000fce00078e000e */
[----:B------:R-:W-:Y:S05]  /*e3c0*/  WARPSYNC.COLLECTIVE R15, `(.L_x_350) ;  /* 0x000000000f087348 */ /* 0x000fea0003c00000 */
[----:B------:R0:W1:Y:S02]  /*e3d0*/  SHFL.IDX P6, R14, R13, R12, R11 ;  /* 0x0000000c0d0e7389 */ /* 0x00006400000c000b */
[----:B01----:R-:W-:Y:S01]  /*e3e0*/  ENDCOLLECTIVE ;  /* 0x000000000000791b */ /* 0x003fe20003800000 */
.L_x_350:
        /* <DEDUP_REMOVED lines=17> */
.L_x_351:
[----:B------:R-:W-:Y:S01]  /*e500*/  IMAD.MOV.U32 R13, RZ, RZ, R5 ;  /* 0x000000ffff0d7224 */ /* 0x000fe200078e0005 */
[----:B------:R-:W-:Y:S02]  /*e510*/  MOV R12, 0x6 ;  /* 0x00000006000c7802 */ /* 0x000fe40000000f00 */
[----:B------:R-:W-:-:S07]  /*e520*/  MOV R3, R14 ;  /* 0x0000000e00037202 */ /* 0x000fce0000000f00 */
[----:B------:R-:W-:Y:S05]  /*e530*/  WARPSYNC.COLLECTIVE R15, `(.L_x_352) ;  /* 0x000000000f087348 */ /* 0x000fea0003c00000 */
[----:B------:R0:W1:Y:S02]  /*e540*/  SHFL.IDX P6, R14, R13, R12, R11 ;  /* 0x0000000c0d0e7389 */ /* 0x00006400000c000b */
[----:B01----:R-:W-:Y:S01]  /*e550*/  ENDCOLLECTIVE ;  /* 0x000000000000791b */ /* 0x003fe20003800000 */
.L_x_352:
        /* <DEDUP_REMOVED lines=17> */
.L_x_353:
[----:B------:R-:W-:Y:S02]  /*e670*/  IMAD.MOV.U32 R13, RZ, RZ, R5 ;  /* 0x000000ffff0d7224 */ /* 0x000fe400078e0005 */
[----:B------:R-:W-:Y:S02]  /*e680*/  IMAD.MOV.U32 R12, RZ, RZ, 0x7 ;  /* 0x00000007ff0c7424 */ /* 0x000fe400078e00ff */
[----:B------:R-:W-:-:S07]  /*e690*/  IMAD.MOV.U32 R3, RZ, RZ, R14 ;  /* 0x000000ffff037224 */ /* 0x000fce00078e000e */
[----:B------:R-:W-:Y:S05]  /*e6a0*/  WARPSYNC.COLLECTIVE R15, `(.L_x_354) ;  /* 0x000000000f087348 */ /* 0x000fea0003c00000 */
[----:B------:R0:W1:Y:S02]  /*e6b0*/  SHFL.IDX P6, R14, R13, R12, R11 ;  /* 0x0000000c0d0e7389 */ /* 0x00006400000c000b */
[----:B01----:R-:W-:Y:S01]  /*e6c0*/  ENDCOLLECTIVE ;  /* 0x000000000000791b */ /* 0x003fe20003800000 */
.L_x_354:
[----:B------:R-:W-:-:S05]  /*e6d0*/  @!P1 LEA R7, P4, R9, R3, 0x1 ;  /* 0x0000000309079211 */ /* 0x000fca00078808ff */
[----:B------:R-:W-:Y:S02]  /*e6e0*/  @!P1 IMAD.X R8, RZ, RZ, R2, P4 ;  /* 0x000000ffff089224 */ /* 0x000fe400020e0602 */
[----:B------:R-:W-:-:S03]  /*e6f0*/  @!P1 IMAD.MOV.U32 R2, RZ, RZ, R7 ;  /* 0x000000ffff029224 */ /* 0x000fc600078e0007 */
[----:B------:R-:W-:Y:S01]  /*e700*/  @!P1 MOV R3, R8 ;  /* 0x0000000800039202 */ /* 0x000fe20000000f00 */
[----:B------:R-:W-:-:S04]  /*e710*/  IMAD.MOV.U32 R13, RZ, RZ, R0 ;  /* 0x000000ffff0d7224 */ /* 0x000fc800078e0000 */
[----:B------:R-:W-:Y:S01]  /*e720*/  @!PT LDS RZ, [RZ] ;  /* 0x00000000fffff984 */ /* 0x000fe20000000800 */
[----:B------:R-:W-:Y:S01]  /*e730*/  @!PT LDS RZ, [RZ] ;  /* 0x00000000fffff984 */ /* 0x000fe20000000800 */
[----:B------:R-:W-:Y:S01]  /*e740*/  @!PT LDS RZ, [RZ] ;  /* 0x00000000fffff984 */ /* 0x000fe20000000800 */
[----:B------:R0:W-:Y:S04]  /*e750*/  @!P1 LDGSTS.E.BYPASS.LTC128B.128 [R34+0xf400], desc[UR56][R2.64], !P3 ;  /* 0x0f40000002229fae */ /* 0x0001e8000d901d78 */
[----:B------:R0:W-:Y:S01]  /*e760*/  @!P1 LDGSTS.E.BYPASS.LTC128B.128 [R34+0x13400], desc[UR56][R2.64+0x80], !P2 ;  /* 0x1340008002229fae */ /* 0x0001e2000d101d78 */
[----:B------:R-:W-:-:S03]  /*e770*/  IMAD.MOV.U32 R5, RZ, RZ, R14 ;  /* 0x000000ffff057224 */ /* 0x000fc600078e000e */
[----:B------:R0:W-:Y:S04]  /*e780*/  @!P1 LDGSTS.E.BYPASS.LTC128B.128 [R34+0x17400], desc[UR56][R2.64+0x100], !P0 ;  /* 0x1740010002229fae */ /* 0x0001e8000c101d78 */
[----:B0-----:R-:W-:Y:S05]  /*e790*/  WARPSYNC.COLLECTIVE R15, `(.L_x_355) ;  /* 0x000000000f087348 */ /* 0x001fea0003c00000 */
[----:B------:R1:W2:Y:S02]  /*e7a0*/  SHFL.IDX P6, R14, R13, R12, R11 ;  /* 0x0000000c0d0e7389 */ /* 0x0002a400000c000b */
[----:B012---:R-:W-:Y:S01]  /*e7b0*/  ENDCOLLECTIVE ;  /* 0x000000000000791b */ /* 0x007fe20003800000 */
.L_x_355:
[----:B------:R-:W-:Y:S05]  /*e7c0*/  BRA `(.L_x_356) ;  /* 0xffffffc000a87947 */ /* 0x000fea000383ffff */
.L_x_270:
[----:B0-----:R0:W1:Y:S02]  /*e7d0*/  SYNCS.PHASECHK.TRANS64.TRYWAIT P0, [R22+URZ+0x2a820], R3 ;  /* 0x02a82003160075a7 */ /* 0x001064000800017f */
[----:B-1----:R-:W-:Y:S05]  /*e7e0*/  @!P0 NANOSLEEP.SYNCS 0x989680 ;  /* 0x009896800000895d */ /* 0x002fea0003900000 */
[----:B------:R-:W1:Y:S02]  /*e7f0*/  @!P0 SYNCS.PHASECHK.TRANS64 P0, [R22+URZ+0x2a820], R3 ;  /* 0x02a82003160085a7 */ /* 0x000e64000800007f */
[----:B-1----:R-:W-:Y:S05]  /*e800*/  @!P0 BRA `(.L_x_270) ;  /* 0xfffffffc00f08947 */ /* 0x002fea000383ffff */
[----:B------:R-:W-:Y:S05]  /*e810*/  BRA `(.L_x_357) ;  /* 0xffffffc400187947 */ /* 0x000fea000383ffff */
.L_x_275:
[----:B0-----:R0:W1:Y:S02]  /*e820*/  SYNCS.PHASECHK.TRANS64.TRYWAIT P0, [R6+URZ+0x2a840], R3 ;  /* 0x02a84003060075a7 */ /* 0x001064000800017f */
[----:B-1----:R-:W-:Y:S05]  /*e830*/  @!P0 NANOSLEEP.SYNCS 0x989680 ;  /* 0x009896800000895d */ /* 0x002fea0003900000 */
[----:B------:R-:W1:Y:S02]  /*e840*/  @!P0 SYNCS.PHASECHK.TRANS64 P0, [R6+URZ+0x2a840], R3 ;  /* 0x02a84003060085a7 */ /* 0x000e64000800007f */
[----:B-1----:R-:W-:Y:S05]  /*e850*/  @!P0 BRA `(.L_x_275) ;  /* 0xfffffffc00f08947 */ /* 0x002fea000383ffff */
[----:B------:R-:W-:Y:S05]  /*e860*/  BRA `(.L_x_358) ;  /* 0xffffffc400e47947 */ /* 0x000fea000383ffff */
.L_x_276:
[----:B------:R-:W-:Y:S01]  /*e870*/  BSSY B1, `(.L_x_359) ;  /* 0x0000008000017945 */ /* 0x000fe20003800000 */
[----:B------:R-:W-:Y:S01]  /*e880*/  IMAD.MOV.U32 R13, RZ, RZ, R5 ;  /* 0x000000ffff0d7224 */ /* 0x000fe200078e0005 */
[----:B------:R-:W-:Y:S01]  /*e890*/  MOV R12, RZ ;  /* 0x000000ff000c7202 */ /* 0x000fe20000000f00 */
[----:B------:R-:W-:Y:S02]  /*e8a0*/  IMAD.MOV.U32 R11, RZ, RZ, 0x181f ;  /* 0x0000181fff0b7424 */ /* 0x000fe400078e00ff */
[----:B------:R-:W-:-:S07]  /*e8b0*/  IMAD.MOV.U32 R15, RZ, RZ, -0x1 ;  /* 0xffffffffff0f7424 */ /* 0x000fce00078e00ff */
[----:B------:R-:W-:Y:S05]  /*e8c0*/  WARPSYNC.COLLECTIVE R15, `(.L_x_360) ;  /* 0x000000000f087348 */ /* 0x000fea0003c00000 */
[----:B------:R0:W1:Y:S02]  /*e8d0*/  SHFL.IDX P6, R14, R13, R12, R11 ;  /* 0x0000000c0d0e7389 */ /* 0x00006400000c000b */
[----:B01----:R-:W-:Y:S01]  /*e8e0*/  ENDCOLLECTIVE ;  /* 0x000000000000791b */ /* 0x003fe20003800000 */
.L_x_360:
[----:B------:R-:W-:Y:S05]  /*e8f0*/  BSYNC B1 ;  /* 0x0000000000017941 */ /* 0x000fea0003800000 */
.L_x_359:
[----:B------:R-:W0:Y:S01]  /*e900*/  S2R R35, SR_TID.X ;  /* 0x0000000000237919 */ /* 0x000e220000002100 */
[----:B------:R-:W-:Y:S01]  /*e910*/  IMAD.MOV.U32 R13, RZ, RZ, R9 ;  /* 0x000000ffff0d7224 */ /* 0x000fe200078e0009 */
[----:B------:R-:W-:Y:S01]  /*e920*/  MOV R11, 0x181f ;  /* 0x0000181f000b7802 */ /* 0x000fe20000000f00 */
[----:B------:R-:W-:Y:S01]  /*e930*/  IMAD.MOV.U32 R12, RZ, RZ, RZ ;  /* 0x000000ffff0c7224 */ /* 0x000fe200078e00ff */
[----:B------:R-:W-:Y:S01]  /*e940*/  LEA R4, R4, R22, 0x1 ;  /* 0x0000001604047211 */ /* 0x000fe200078e08ff */
[----:B------:R-:W-:Y:S02]  /*e950*/  IMAD.MOV.U32 R15, RZ, RZ, -0x1 ;  /* 0xffffffffff0f7424 */ /* 0x000fe400078e00ff */
[----:B------:R-:W-:-:S07]  /*e960*/  IMAD.MOV.U32 R3, RZ, RZ, R14 ;  /* 0x000000ffff037224 */ /* 0x000fce00078e000e */
[----:B0-----:R-:W-:Y:S05]  /*e970*/  WARPSYNC.COLLECTIVE R15, `(.L_x_361) ;  /* 0x000000000f087348 */ /* 0x001fea0003c00000 */
[----:B------:R1:W2:Y:S02]  /*e980*/  SHFL.IDX P6, R14, R13, R12, R11 ;  /* 0x0000000c0d0e7389 */ /* 0x0002a400000c000b */
[----:B012---:R-:W-:Y:S01]  /*e990*/  ENDCOLLECTIVE ;  /* 0x000000000000791b */ /* 0x007fe20003800000 */
.L_x_361:
[----:B------:R-:W-:Y:S02]  /*e9a0*/  IMAD.MOV.U32 R13, RZ, RZ, R5 ;  /* 0x000000ffff0d7224 */ /* 0x000fe400078e0005 */
[----:B------:R-:W-:Y:S02]  /*e9b0*/  IMAD.MOV.U32 R12, RZ, RZ, 0x1 ;  /* 0x00000001ff0c7424 */ /* 0x000fe400078e00ff */
[----:B------:R-:W-:Y:S02]  /*e9c0*/  IMAD.SHL.U32 R35, R35, 0x8, RZ ;  /* 0x0000000823237824 */ /* 0x000fe400078e00ff */
[----:B------:R-:W-:-:S07]  /*e9d0*/  IMAD.MOV.U32 R2, RZ, RZ, R14 ;  /* 0x000000ffff027224 */ /* 0x000fce00078e000e */
[----:B------:R-:W-:Y:S05]  /*e9e0*/  WARPSYNC.COLLECTIVE R15, `(.L_x_362) ;  /* 0x000000000f087348 */ /* 0x000fea0003c00000 */
[----:B------:R0:W1:Y:S02]  /*e9f0*/  SHFL.IDX P6, R14, R13, R12, R11 ;  /* 0x0000000c0d0e7389 */ /* 0x00006400000c000b */
[----:B01----:R-:W-:Y:S01]  /*ea00*/  ENDCOLLECTIVE ;  /* 0x000000000000791b */ /* 0x003fe20003800000 */
.L_x_362:
[----:B------:R-:W-:-:S05]  /*ea10*/  LOP3.LUT R35, R35, 0x38, RZ, 0xc0, !PT ;  /* 0x0000003823237812 */ /* 0x000fca00078ec0ff */
[----:B------:R-:W-:-:S05]  /*ea20*/  IMAD.SHL.U32 R0, R35, 0x2, RZ ;  /* 0x0000000223007824 */ /* 0x000fca00078e00ff */
[----:B------:R-:W-:Y:S01]  /*ea30*/  IADD3 R2, P0, R2, R0, RZ ;  /* 0x0000000002027210 */ /* 0x000fe20007f1e0ff */
[----:B------:R-:W-:-:S04]  /*ea40*/  IMAD.MOV.U32 R13, RZ, RZ, R9 ;  /* 0x000000ffff0d7224 */ /* 0x000fc800078e0009 */
[----:B------:R-:W-:-:S05]  /*ea50*/  IMAD.X R3, RZ, RZ, R3, P0 ;  /* 0x000000ffff037224 */ /* 0x000fca00000e0603 */
[----:B------:R-:W-:Y:S01]  /*ea60*/  @!PT LDS RZ, [RZ] ;  /* 0x00000000fffff984 */ /* 0x000fe20000000800 */
[----:B------:R-:W-:Y:S01]  /*ea70*/  @!PT LDS RZ, [RZ] ;  /* 0x00000000fffff984 */ /* 0x000fe20000000800 */
[----:B------:R-:W-:Y:S01]  /*ea80*/  @!PT LDS RZ, [RZ] ;  /* 0x00000000fffff984 */ /* 0x000fe20000000800 */
[----:B------:R-:W-:Y:S04]  /*ea90*/  LDGSTS.E.BYPASS.LTC128B.128 [R4+0x18400], desc[UR56][R2.64], !P3 ;  /* 0x1840000002047fae */ /* 0x000fe8000d901d78 */
[----:B------:R-:W-:Y:S04]  /*eaa0*/  LDGSTS.E.BYPASS.LTC128B.128 [R4+0x1b400], desc[UR56][R2.64+0x80], !P2 ;  /* 0x1b40008002047fae */ /* 0x000fe8000d101d78 */
[----:B------:R0:W-:Y:S02]  /*eab0*/  LDGSTS.E.BYPASS.LTC128B.128 [R4+0x1e400], desc[UR56][R2.64+0x100], !P1 ;  /* 0x1e40010002047fae */ /* 0x0001e4000c901d78 */
[----:B0-----:R-:W-:-:S07]  /*eac0*/  IMAD.MOV.U32 R3, RZ, RZ, R14 ;  /* 0x000000ffff037224 */ /* 0x001fce00078e000e */
[----:B------:R-:W-:Y:S05]  /*ead0*/  WARPSYNC.COLLECTIVE R15, `(.L_x_363) ;  /* 0x000000000f087348 */ /* 0x000fea0003c00000 */
[----:B------:R0:W1:Y:S02]  /*eae0*/  SHFL.IDX P6, R14, R13, R12, R11 ;  /* 0x0000000c0d0e7389 */ /* 0x00006400000c000b */
[----:B01----:R-:W-:Y:S01]  /*eaf0*/  ENDCOLLECTIVE ;  /* 0x000000000000791b */ /* 0x003fe20003800000 */
.L_x_363:
[----:B------:R-:W-:Y:S02]  /*eb00*/  IMAD.MOV.U32 R13, RZ, RZ, R5 ;  /* 0x000000ffff0d7224 */ /* 0x000fe400078e0005 */
[----:B------:R-:W-:Y:S02]  /*eb10*/  IMAD.MOV.U32 R12, RZ, RZ, 0x2 ;  /* 0x00000002ff0c7424 */ /* 0x000fe400078e00ff */
[----:B------:R-:W-:-:S07]  /*eb20*/  IMAD.MOV.U32 R2, RZ, RZ, R14 ;  /* 0x000000ffff027224 */ /* 0x000fce00078e000e */
[----:B------:R-:W-:Y:S05]  /*eb30*/  WARPSYNC.COLLECTIVE R15, `(.L_x_364) ;  /* 0x000000000f087348 */ /* 0x000fea0003c00000 */
[----:B------:R0:W1:Y:S02]  /*eb40*/  SHFL.IDX P6, R14, R13, R12, R11 ;  /* 0x0000000c0d0e7389 */ /* 0x00006400000c000b */
[----:B01----:R-:W-:Y:S01]  /*eb50*/  ENDCOLLECTIVE ;  /* 0x000000000000791b */ /* 0x003fe20003800000 */
.L_x_364:
[----:B------:R-:W-:-:S04]  /*eb60*/  IADD3 R2, P0, R2, R0, RZ ;  /* 0x0000000002027210 */ /* 0x000fc80007f1e0ff */
[----:B------:R-:W-:-:S05]  /*eb70*/  IADD3.X R3, RZ, R3, RZ, P0, !PT ;  /* 0x00000003ff037210 */ /* 0x000fca00007fe4ff */
[----:B------:R-:W-:Y:S01]  /*eb80*/  @!PT LDS RZ, [RZ] ;  /* 0x00000000fffff984 */ /* 0x000fe20000000800 */
[----:B------:R-:W-:Y:S01]  /*eb90*/  @!PT LDS RZ, [RZ] ;  /* 0x00000000fffff984 */ /* 0x000fe20000000800 */
[----:B------:R-:W-:Y:S01]  /*eba0*/  @!PT LDS RZ, [RZ] ;  /* 0x00000000fffff984 */ /* 0x000fe20000000800 */
[----:B------:R0:W-:Y:S01]  /*ebb0*/  LDGSTS.E.BYPASS.LTC128B.128 [R4+0x18c00], desc[UR56][R2.64], !P3 ;  /* 0x18c0000002047fae */ /* 0x0001e2000d901d78 */
[----:B------:R-:W-:-:S03]  /*ebc0*/  IMAD.MOV.U32 R13, RZ, RZ, R9 ;  /* 0x000000ffff0d7224 */ /* 0x000fc600078e0009 */
[----:B------:R0:W-:Y:S04]  /*ebd0*/  LDGSTS.E.BYPASS.LTC128B.128 [R4+0x1bc00], desc[UR56][R2.64+0x80], !P2 ;  /* 0x1bc0008002047fae */ /* 0x0001e8000d101d78 */
[----:B------:R0:W-:Y:S01]  /*ebe0*/  LDGSTS.E.BYPASS.LTC128B.128 [R4+0x1ec00], desc[UR56][R2.64+0x100], !P1 ;  /* 0x1ec0010002047fae */ /* 0x0001e2000c901d78 */
[----:B------:R-:W-:-:S07]  /*ebf0*/  IMAD.MOV.U32 R35, RZ, RZ, R14 ;  /* 0x000000ffff237224 */ /* 0x000fce00078e000e */
[----:B0-----:R-:W-:Y:S05]  /*ec00*/  WARPSYNC.COLLECTIVE R15, `(.L_x_365) ;  /* 0x000000000f087348 */ /* 0x001fea0003c00000 */
[----:B------:R1:W2:Y:S02]  /*ec10*/  SHFL.IDX P6, R14, R13, R12, R11 ;  /* 0x0000000c0d0e7389 */ /* 0x0002a400000c000b */
[----:B012---:R-:W-:Y:S01]  /*ec20*/  ENDCOLLECTIVE ;  /* 0x000000000000791b */ /* 0x007fe20003800000 */
.L_x_365:
[----:B------:R-:W-:Y:S02]  /*ec30*/  IMAD.MOV.U32 R13, RZ, RZ, R5 ;  /* 0x000000ffff0d7224 */ /* 0x000fe400078e0005 */
[----:B------:R-:W-:Y:S02]  /*ec40*/  IMAD.MOV.U32 R12, RZ, RZ, 0x3 ;  /* 0x00000003ff0c7424 */ /* 0x000fe400078e00ff */
[----:B------:R-:W-:-:S07]  /*ec50*/  IMAD.MOV.U32 R2, RZ, RZ, R14 ;  /* 0x000000ffff027224 */ /* 0x000fce00078e000e */
[----:B------:R-:W-:Y:S05]  /*ec60*/  WARPSYNC.COLLECTIVE R15, `(.L_x_366) ;  /* 0x000000000f087348 */ /* 0x000fea0003c00000 */
[----:B------:R0:W1:Y:S02]  /*ec70*/  SHFL.IDX P6, R14, R13, R12, R11 ;  /* 0x0000000c0d0e7389 */ /* 0x00006400000c000b */
[----:B01----:R-:W-:Y:S01]  /*ec80*/  ENDCOLLECTIVE ;  /* 0x000000000000791b */ /* 0x003fe20003800000 */
.L_x_366:
        /* <DEDUP_REMOVED lines=13> */
.L_x_367:
[----:B------:R-:W-:Y:S02]  /*ed60*/  IMAD.MOV.U32 R13, RZ, RZ, R5 ;  /* 0x000000ffff0d7224 */ /* 0x000fe400078e0005 */
[----:B------:R-:W-:Y:S02]  /*ed70*/  IMAD.MOV.U32 R12, RZ, RZ, 0x4 ;  /* 0x00000004ff0c7424 */ /* 0x000fe400078e00ff */
[----:B------:R-:W-:-:S07]  /*ed80*/  IMAD.MOV.U32 R2, RZ, RZ, R14 ;  /* 0x000000ffff027224 */ /* 0x000fce00078e000e */
[----:B------:R-:W-:Y:S05]  /*ed90*/  WARPSYNC.COLLECTIVE R15, `(.L_x_368) ;  /* 0x000000000f087348 */ /* 0x000fea0003c00000 */
[----:B------:R0:W1:Y:S02]  /*eda0*/  SHFL.IDX P6, R14, R13, R12, R11 ;  /* 0x0000000c0d0e7389 */ /* 0x00006400000c000b */
[----:B01----:R-:W-:Y:S01]  /*edb0*/  ENDCOLLECTIVE ;  /* 0x000000000000791b */ /* 0x003fe20003800000 */
.L_x_368:
        /* <DEDUP_REMOVED lines=13> */
.L_x_369:
[----:B------:R-:W-:Y:S02]  /*ee90*/  IMAD.MOV.U32 R13, RZ, RZ, R5 ;  /* 0x000000ffff0d7224 */ /* 0x000fe400078e0005 */
[----:B------:R-:W-:Y:S01]  /*eea0*/  IMAD.MOV.U32 R12, RZ, RZ, 0x5 ;  /* 0x00000005ff0c7424 */ /* 0x000fe200078e00ff */
[----:B------:R-:W-:-:S07]  /*eeb0*/  MOV R2, R14 ;  /* 0x0000000e00027202 */ /* 0x000fce0000000f00 */
[----:B------:R-:W-:Y:S05]  /*eec0*/  WARPSYNC.COLLECTIVE R15, `(.L_x_370) ;  /* 0x000000000f087348 */ /* 0x000fea0003c00000 */
[----:B------:R0:W1:Y:S02]  /*eed0*/  SHFL.IDX P6, R14, R13, R12, R11 ;  /* 0x0000000c0d0e7389 */ /* 0x00006400000c000b */
[----:B01----:R-:W-:Y:S01]  /*eee0*/  ENDCOLLECTIVE ;  /* 0x000000000000791b */ /* 0x003fe20003800000 */
.L_x_370:
[----:B------:R-:W-:-:S05]  /*eef0*/  IADD3 R2, P0, R2, R0, RZ ;  /* 0x0000000002027210 */ /* 0x000fca0007f1e0ff */
[----:B------:R-:W-:-:S05]  /*ef00*/  IMAD.X R3, RZ, RZ, R35, P0 ;  /* 0x000000ffff037224 */ /* 0x000fca00000e0623 */
[----:B------:R-:W-:Y:S01]  /*ef10*/  @!PT LDS RZ, [RZ] ;  /* 0x00000000fffff984 */ /* 0x000fe20000000800 */
[----:B------:R-:W-:Y:S01]  /*ef20*/  @!PT LDS RZ, [RZ] ;  /* 0x00000000fffff984 */ /* 0x000fe20000000800 */
[----:B------:R-:W-:Y:S01]  /*ef30*/  @!PT LDS RZ, [RZ] ;  /* 0x00000000fffff984 */ /* 0x000fe20000000800 */
[----:B------:R0:W-:Y:S01]  /*ef40*/  LDGSTS.E.BYPASS.LTC128B.128 [R4+0x1a400], desc[UR56][R2.64], !P3 ;  /* 0x1a40000002047fae */ /* 0x0001e2000d901d78 */
[----:B------:R-:W-:-:S03]  /*ef50*/  MOV R13, R9 ;  /* 0x00000009000d7202 */ /* 0x000fc60000000f00 */
[----:B------:R0:W-:Y:S04]  /*ef60*/  LDGSTS.E.BYPASS.LTC128B.128 [R4+0x1d400], desc[UR56][R2.64+0x80], !P2 ;  /* 0x1d40008002047fae */ /* 0x0001e8000d101d78 */
[----:B------:R0:W-:Y:S01]  /*ef70*/  LDGSTS.E.BYPASS.LTC128B.128 [R4+0x20400], desc[UR56][R2.64+0x100], !P1 ;  /* 0x2040010002047fae */ /* 0x0001e2000c901d78 */
[----:B------:R-:W-:-:S07]  /*ef80*/  IMAD.MOV.U32 R35, RZ, RZ, R14 ;  /* 0x000000ffff237224 */ /* 0x000fce00078e000e */
[----:B0-----:R-:W-:Y:S05]  /*ef90*/  WARPSYNC.COLLECTIVE R15, `(.L_x_371) ;  /* 0x000000000f087348 */ /* 0x001fea0003c00000 */
[----:B------:R1:W2:Y:S02]  /*efa0*/  SHFL.IDX P6, R14, R13, R12, R11 ;  /* 0x0000000c0d0e7389 */ /* 0x0002a400000c000b */
[----:B012---:R-:W-:Y:S01]  /*efb0*/  ENDCOLLECTIVE ;  /* 0x000000000000791b */ /* 0x007fe20003800000 */
.L_x_371:
[----:B------:R-:W-:Y:S01]  /*efc0*/  IMAD.MOV.U32 R2, RZ, RZ, R14 ;  /* 0x000000ffff027224 */ /* 0x000fe200078e000e */
[----:B------:R-:W-:Y:S06]  /*efd0*/  BRA `(.L_x_372) ;  /* 0xffffffc4001c7947 */ /* 0x000fec000383ffff */
.L_x_281:
[----:B--2---:R2:W3:Y:S02]  /*efe0*/  SYNCS.PHASECHK.TRANS64.TRYWAIT P0, [R4+URZ+0x2a860], R2 ;  /* 0x02a86002040075a7 */ /* 0x0044e4000800017f */
[----:B---3--:R-:W-:Y:S05]  /*eff0*/  @!P0 NANOSLEEP.SYNCS 0x989680 ;  /* 0x009896800000895d */ /* 0x008fea0003900000 */
[----:B------:R-:W3:Y:S02]  /*f000*/  @!P0 SYNCS.PHASECHK.TRANS64 P0, [R4+URZ+0x2a860], R2 ;  /* 0x02a86002040085a7 */ /* 0x000ee4000800007f */
[----:B---3--:R-:W-:Y:S05]  /*f010*/  @!P0 BRA `(.L_x_281) ;  /* 0xfffffffc00f08947 */ /* 0x008fea000383ffff */
[----:B------:R-:W-:Y:S05]  /*f020*/  BRA `(.L_x_373) ;  /* 0xffffffc4007c7947 */ /* 0x000fea000383ffff */
.L_x_282:
[----:B------:R-:W-:Y:S01]  /*f030*/  BSSY B1, `(.L_x_374) ;  /* 0x0000008000017945 */ /* 0x000fe20003800000 */
[----:B------:R-:W-:Y:S01]  /*f040*/  IMAD.MOV.U32 R13, RZ, RZ, R24 ;  /* 0x000000ffff0d7224 */ /* 0x000fe200078e0018 */
[----:B------:R-:W-:Y:S01]  /*f050*/  MOV R15, 0xffffffff ;  /* 0xffffffff000f7802 */ /* 0x000fe20000000f00 */
[----:B------:R-:W-:Y:S02]  /*f060*/  IMAD.MOV.U32 R12, RZ, RZ, RZ ;  /* 0x000000ffff0c7224 */ /* 0x000fe400078e00ff */
[----:B------:R-:W-:-:S07]  /*f070*/  IMAD.MOV.U32 R11, RZ, RZ, 0x181f ;  /* 0x0000181fff0b7424 */ /* 0x000fce00078e00ff */
[----:B--2---:R-:W-:Y:S05]  /*f080*/  WARPSYNC.COLLECTIVE R15, `(.L_x_375) ;  /* 0x000000000f087348 */ /* 0x004fea0003c00000 */
[----:B------:R0:W1:Y:S02]  /*f090*/  SHFL.IDX P6, R14, R13, R12, R11 ;  /* 0x0000000c0d0e7389 */ /* 0x00006400000c000b */
[----:B012---:R-:W-:Y:S01]  /*f0a0*/  ENDCOLLECTIVE ;  /* 0x000000000000791b */ /* 0x007fe20003800000 */
.L_x_375:
[----:B------:R-:W-:Y:S05]  /*f0b0*/  BSYNC B1 ;  /* 0x0000000000017941 */ /* 0x000fea0003800000 */
.L_x_374:
[----:B------:R-:W-:Y:S01]  /*f0c0*/  IMAD.MOV.U32 R13, RZ, RZ, R23 ;  /* 0x000000ffff0d7224 */ /* 0x000fe200078e0017 */
[----:B------:R-:W-:Y:S01]  /*f0d0*/  MOV R15, 0xffffffff ;  /* 0xffffffff000f7802 */ /* 0x000fe20000000f00 */
[----:B------:R-:W-:Y:S02]  /*f0e0*/  IMAD.MOV.U32 R12, RZ, RZ, RZ ;  /* 0x000000ffff0c7224 */ /* 0x000fe400078e00ff */
[----:B------:R-:W-:Y:S02]  /*f0f0*/  IMAD.MOV.U32 R11, RZ, RZ, 0x181f ;  /* 0x0000181fff0b7424 */ /* 0x000fe400078e00ff */
[----:B------:R-:W-:Y:S02]  /*f100*/  IMAD.MOV.U32 R3, RZ, RZ, R14 ;  /* 0x000000ffff037224 */ /* 0x000fe400078e000e */
[----:B------:R-:W-:-:S07]  /*f110*/  IMAD R5, R5, 0x2, R22 ;  /* 0x0000000205057824 */ /* 0x000fce00078e0216 */
[----:B------:R-:W-:Y:S05]  /*f120*/  WARPSYNC.COLLECTIVE R15, `(.L_x_376) ;  /* 0x000000000f087348 */ /* 0x000fea0003c00000 */
[----:B------:R0:W1:Y:S02]  /*f130*/  SHFL.IDX P6, R14, R13, R12, R11 ;  /* 0x0000000c0d0e7389 */ /* 0x00006400000c000b */
[----:B01----:R-:W-:Y:S01]  /*f140*/  ENDCOLLECTIVE ;  /* 0x000000000000791b */ /* 0x003fe20003800000 */
.L_x_376:
[----:B------:R-:W-:Y:S01]  /*f150*/  IMAD.MOV.U32 R13, RZ, RZ, R24 ;  /* 0x000000ffff0d7224 */ /* 0x000fe200078e0018 */
[----:B------:R-:W-:Y:S01]  /*f160*/  MOV R12, 0x1 ;  /* 0x00000001000c7802 */ /* 0x000fe20000000f00 */
[----:B------:R-:W-:-:S07]  /*f170*/  IMAD.MOV.U32 R2, RZ, RZ, R14 ;  /* 0x000000ffff027224 */ /* 0x000fce00078e000e */
[----:B------:R-:W-:Y:S05]  /*f180*/  WARPSYNC.COLLECTIVE R15, `(.L_x_377) ;  /* 0x000000000f087348 */ /* 0x000fea0003c00000 */
[----:B------:R0:W1:Y:S02]  /*f190*/  SHFL.IDX P6, R14, R13, R12, R11 ;  /* 0x0000000c0d0e7389 */ /* 0x00006400000c000b */
[----:B01----:R-:W-:Y:S01]  /*f1a0*/  ENDCOLLECTIVE ;  /* 0x000000000000791b */ /* 0x003fe20003800000 */
.L_x_377:
[----:B------:R-:W-:-:S05]  /*f1b0*/  IADD3 R2, P1, R2, R0, RZ ;  /* 0x0000000002027210 */ /* 0x000fca0007f3e0ff */
[----:B------:R-:W-:Y:S01]  /*f1c0*/  IMAD.X R3, RZ, RZ, R3, P1 ;  /* 0x000000ffff037224 */ /* 0x000fe200008e0603 */
[----:B------:R-:W-:-:S04]  /*f1d0*/  LOP3.LUT P1, RZ, R29, 0x1, RZ, 0xc0, !PT ;  /* 0x000000011dff7812 */ /* 0x000fc8000782c0ff */
[----:B------:R-:W-:Y:S01]  /*f1e0*/  ISETP.LT.OR P2, PT, R6, 0x1, !P1 ;  /* 0x000000010600780c */ /* 0x000fe20004f41670 */
[----:B------:R-:W-:-:S12]  /*f1f0*/  IMAD.MOV.U32 R13, RZ, RZ, R23 ;  /* 0x000000ffff0d7224 */ /* 0x000fd800078e0017 */
[----:B------:R-:W-:Y:S01]  /*f200*/  @!PT LDS RZ, [RZ] ;  /* 0x00000000fffff984 */ /* 0x000fe20000000800 */
[----:B------:R-:W-:Y:S01]  /*f210*/  @!PT LDS RZ, [RZ] ;  /* 0x00000000fffff984 */ /* 0x000fe20000000800 */
[----:B------:R-:W-:Y:S01]  /*f220*/  @!PT LDS RZ, [RZ] ;  /* 0x00000000fffff984 */ /* 0x000fe20000000800 */
[----:B------:R-:W-:Y:S01]  /*f230*/  LDGSTS.E.BYPASS.LTC128B.128 [R5+0x400], desc[UR56][R2.64], !P2 ;  /* 0x0040000002057fae */ /* 0x000fe2000d101d78 */
[----:B------:R-:W-:-:S13]  /*f240*/  ISETP.LT.OR P2, PT, R6, 0x1, !P0 ;  /* 0x000000010600780c */ /* 0x000fda0004741670 */
[----:B------:R0:W-:Y:S02]  /*f250*/  LDGSTS.E.BYPASS.LTC128B.128 [R5+0x3400], desc[UR56][R2.64+0x80], !P2 ;  /* 0x0340008002057fae */ /* 0x0001e4000d101d78 */
[----:B0-----:R-:W-:-:S07]  /*f260*/  IMAD.MOV.U32 R3, RZ, RZ, R14 ;  /* 0x000000ffff037224 */ /* 0x001fce00078e000e */
[----:B------:R-:W-:Y:S05]  /*f270*/  WARPSYNC.COLLECTIVE R15, `(.L_x_378) ;  /* 0x000000000f087348 */ /* 0x000fea0003c00000 */
[----:B------:R0:W1:Y:S02]  /*f280*/  SHFL.IDX P6, R14, R13, R12, R11 ;  /* 0x0000000c0d0e7389 */ /* 0x00006400000c000b */
[----:B01----:R-:W-:Y:S01]  /*f290*/  ENDCOLLECTIVE ;  /* 0x000000000000791b */ /* 0x003fe20003800000 */
.L_x_378:
[----:B------:R-:W-:Y:S01]  /*f2a0*/  MOV R13, R24 ;  /* 0x00000018000d7202 */ /* 0x000fe20000000f00 */
[----:B------:R-:W-:Y:S02]  /*f2b0*/  IMAD.MOV.U32 R12, RZ, RZ, 0x2 ;  /* 0x00000002ff0c7424 */ /* 0x000fe400078e00ff */
[----:B------:R-:W-:-:S07]  /*f2c0*/  IMAD.MOV.U32 R2, RZ, RZ, R14 ;  /* 0x000000ffff027224 */ /* 0x000fce00078e000e */
[----:B------:R-:W-:Y:S05]  /*f2d0*/  WARPSYNC.COLLECTIVE R15, `(.L_x_379) ;  /* 0x000000000f087348 */ /* 0x000fea0003c00000 */
[----:B------:R0:W1:Y:S02]  /*f2e0*/  SHFL.IDX P6, R14, R13, R12, R11 ;  /* 0x0000000c0d0e7389 */ /* 0x00006400000c000b */
[----:B01----:R-:W-:Y:S01]  /*f2f0*/  ENDCOLLECTIVE ;  /* 0x000000000000791b */ /* 0x003fe20003800000 */
.L_x_379:
[----:B------:R-:W-:-:S05]  /*f300*/  IADD3 R2, P2, R2, R0, RZ ;  /* 0x0000000002027210 */ /* 0x000fca0007f5e0ff */
[----:B------:R-:W-:Y:S01]  /*f310*/  IMAD.X R3, RZ, RZ, R3, P2 ;  /* 0x000000ffff037224 */ /* 0x000fe200010e0603 */
        /* <DEDUP_REMOVED lines=12> */
.L_x_380:
[----:B------:R-:W-:Y:S02]  /*f3e0*/  IMAD.MOV.U32 R13, RZ, RZ, R24 ;  /* 0x000000ffff0d7224 */ /* 0x000fe400078e0018 */
[----:B------:R-:W-:Y:S02]  /*f3f0*/  IMAD.MOV.U32 R12, RZ, RZ, 0x3 ;  /* 0x00000003ff0c7424 */ /* 0x000fe400078e00ff */
[----:B------:R-:W-:-:S07]  /*f400*/  IMAD.MOV.U32 R2, RZ, RZ, R14 ;  /* 0x000000ffff027224 */ /* 0x000fce00078e000e */
[----:B------:R-:W-:Y:S05]  /*f410*/  WARPSYNC.COLLECTIVE R15, `(.L_x_381) ;  /* 0x000000000f087348 */ /* 0x000fea0003c00000 */
[----:B------:R0:W1:Y:S02]  /*f420*/  SHFL.IDX P6, R14, R13, R12, R11 ;  /* 0x0000000c0d0e7389 */ /* 0x00006400000c000b */
[----:B01----:R-:W-:Y:S01]  /*f430*/  ENDCOLLECTIVE ;  /* 0x000000000000791b */ /* 0x003fe20003800000 */
.L_x_381:
[----:B------:R-:W-:-:S04]  /*f440*/  IADD3 R2, P2, R2, R0, RZ ;  /* 0x0000000002027210 */ /* 0x000fc80007f5e0ff */
[----:B------:R-:W-:Y:S02]  /*f450*/  IADD3.X R3, RZ, R3, RZ, P2, !PT ;  /* 0x00000003ff037210 */ /* 0x000fe400017fe4ff */
        /* <DEDUP_REMOVED lines=12> */
.L_x_382:
[----:B------:R-:W-:Y:S02]  /*f520*/  IMAD.MOV.U32 R13, RZ, RZ, R24 ;  /* 0x000000ffff0d7224 */ /* 0x000fe400078e0018 */
[----:B------:R-:W-:Y:S01]  /*f530*/  IMAD.MOV.U32 R12, RZ, RZ, 0x4 ;  /* 0x00000004ff0c7424 */ /* 0x000fe200078e00ff */
[----:B------:R-:W-:-:S07]  /*f540*/  MOV R2, R14 ;  /* 0x0000000e00027202 */ /* 0x000fce0000000f00 */
[----:B------:R-:W-:Y:S05]  /*f550*/  WARPSYNC.COLLECTIVE R15, `(.L_x_383) ;  /* 0x000000000f087348 */ /* 0x000fea0003c00000 */
[----:B------:R0:W1:Y:S02]  /*f560*/  SHFL.IDX P6, R14, R13, R12, R11 ;  /* 0x0000000c0d0e7389 */ /* 0x00006400000c000b */
[----:B01----:R-:W-:Y:S01]  /*f570*/  ENDCOLLECTIVE ;  /* 0x000000000000791b */ /* 0x003fe20003800000 */
.L_x_383:
[----:B------:R-:W-:-:S05]  /*f580*/  IADD3 R2, P2, R2, R0, RZ ;  /* 0x0000000002027210 */ /* 0x000fca0007f5e0ff */
[----:B------:R-:W-:Y:S01]  /*f590*/  IMAD.X R3, RZ, RZ, R3, P2 ;  /* 0x000000ffff037224 */ /* 0x000fe200010e0603 */
[----:B------:R-:W-:Y:S02]  /*f5a0*/  ISETP.LT.OR P2, PT, R6, 0x31, !P1 ;  /* 0x000000310600780c */ /* 0x000fe40004f41670 */
[----:B------:R-:W-:-:S11]  /*f5b0*/  MOV R13, R23 ;  /* 0x00000017000d7202 */ /* 0x000fd60000000f00 */
        /* <DEDUP_REMOVED lines=10> */
.L_x_384:
[----:B------:R-:W-:Y:S02]  /*f660*/  IMAD.MOV.U32 R13, RZ, RZ, R24 ;  /* 0x000000ffff0d7224 */ /* 0x000fe400078e0018 */
[----:B------:R-:W-:Y:S02]  /*f670*/  IMAD.MOV.U32 R12, RZ, RZ, 0x5 ;  /* 0x00000005ff0c7424 */ /* 0x000fe400078e00ff */
[----:B------:R-:W-:-:S07]  /*f680*/  IMAD.MOV.U32 R2, RZ, RZ, R14 ;  /* 0x000000ffff027224 */ /* 0x000fce00078e000e */
[----:B------:R-:W-:Y:S05]  /*f690*/  WARPSYNC.COLLECTIVE R15, `(.L_x_385) ;  /* 0x000000000f087348 */ /* 0x000fea0003c00000 */
[----:B------:R0:W1:Y:S02]  /*f6a0*/  SHFL.IDX P6, R14, R13, R12, R11 ;  /* 0x0000000c0d0e7389 */ /* 0x00006400000c000b */
[----:B01----:R-:W-:Y:S01]  /*f6b0*/  ENDCOLLECTIVE ;  /* 0x000000000000791b */ /* 0x003fe20003800000 */
.L_x_385:
[----:B------:R-:W-:-:S05]  /*f6c0*/  IADD3 R2, P2, R2, R0, RZ ;  /* 0x0000000002027210 */ /* 0x000fca0007f5e0ff */
[----:B------:R-:W-:Y:S01]  /*f6d0*/  IMAD.X R3, RZ, RZ, R3, P2 ;  /* 0x000000ffff037224 */ /* 0x000fe200010e0603 */
[----:B------:R-:W-:Y:S01]  /*f6e0*/  ISETP.LT.OR P2, PT, R6, 0x41, !P1 ;  /* 0x000000410600780c */ /* 0x000fe20004f41670 */
[----:B------:R-:W-:-:S12]  /*f6f0*/  IMAD.MOV.U32 R13, RZ, RZ, R23 ;  /* 0x000000ffff0d7224 */ /* 0x000fd800078e0017 */
[----:B------:R-:W-:Y:S01]  /*f700*/  @!PT LDS RZ, [RZ] ;  /* 0x00000000fffff984 */ /* 0x000fe20000000800 */
[----:B------:R-:W-:Y:S01]  /*f710*/  @!PT LDS RZ, [RZ] ;  /* 0x00000000fffff984 */ /* 0x000fe20000000800 */
[----:B------:R-:W-:Y:S01]  /*f720*/  @!PT LDS RZ, [RZ] ;  /* 0x00000000fffff984 */ /* 0x000fe20000000800 */
[----:B------:R0:W-:Y:S01]  /*f730*/  LDGSTS.E.BYPASS.LTC128B.128 [R5+0x2400], desc[UR56][R2.64], !P2 ;  /* 0x0240000002057fae */ /* 0x0001e2000d101d78 */
[----:B------:R-:W-:Y:S02]  /*f740*/  ISETP.LT.OR P2, PT, R6, 0x41, !P0 ;  /* 0x000000410600780c */ /* 0x000fe40004741670 */
[----:B------:R-:W-:-:S11]  /*f750*/  MOV R24, R14 ;  /* 0x0000000e00187202 */ /* 0x000fd60000000f00 */
[----:B0-----:R-:W-:Y:S05]  /*f760*/  WARPSYNC.COLLECTIVE R15, `(.L_x_386) ;  /* 0x000000000f087348 */ /* 0x001fea0003c00000 */
[----:B------:R1:W2:Y:S02]  /*f770*/  SHFL.IDX P6, R14, R13, R12, R11 ;  /* 0x0000000c0d0e7389 */ /* 0x0002a400000c000b */
[----:B012---:R-:W-:Y:S01]  /*f780*/  ENDCOLLECTIVE ;  /* 0x000000000000791b */ /* 0x007fe20003800000 */
.L_x_386:
[----:B------:R-:W-:Y:S01]  /*f790*/  @!PT LDS RZ, [RZ] ;  /* 0x00000000fffff984 */ /* 0x000fe20000000800 */
[----:B------:R-:W-:Y:S01]  /*f7a0*/  @!PT LDS RZ, [RZ] ;  /* 0x00000000fffff984 */ /* 0x000fe20000000800 */
[----:B------:R-:W-:Y:S01]  /*f7b0*/  @!PT LDS RZ, [RZ] ;  /* 0x00000000fffff984 */ /* 0x000fe20000000800 */
[----:B------:R0:W-:Y:S02]  /*f7c0*/  LDGSTS.E.BYPASS.LTC128B.128 [R5+0x5400], desc[UR56][R2.64+0x80], !P2 ;  /* 0x0540008002057fae */ /* 0x0001e4000d101d78 */
[----:B0-----:R-:W-:Y:S01]  /*f7d0*/  IMAD.MOV.U32 R2, RZ, RZ, R14 ;  /* 0x000000ffff027224 */ /* 0x001fe200078e000e */
[----:B------:R-:W-:Y:S06]  /*f7e0*/  BRA `(.L_x_387) ;  /* 0xffffffc000687947 */ /* 0x000fec000383ffff */
.L_x_290:
[----:B0-----:R0:W1:Y:S02]  /*f7f0*/  SYNCS.PHASECHK.TRANS64.TRYWAIT P0, [R0+URZ+0x2a860], R3 ;  /* 0x02a86003000075a7 */ /* 0x001064000800017f */
[----:B-1----:R-:W-:Y:S05]  /*f800*/  @!P0 NANOSLEEP.SYNCS 0x989680 ;  /* 0x009896800000895d */ /* 0x002fea0003900000 */
[----:B------:R-:W1:Y:S02]  /*f810*/  @!P0 SYNCS.PHASECHK.TRANS64 P0, [R0+URZ+0x2a860], R3 ;  /* 0x02a86003000085a7 */ /* 0x000e64000800007f */
[----:B-1----:R-:W-:Y:S05]  /*f820*/  @!P0 BRA `(.L_x_290) ;  /* 0xfffffffc00f08947 */ /* 0x002fea000383ffff */
[----:B------:R-:W-:Y:S05]  /*f830*/  BRA `(.L_x_388) ;  /* 0xffffffc400887947 */ /* 0x000fea000383ffff */
.L_x_291:
[----:B------:R-:W-:Y:S01]  /*f840*/  BSSY B0, `(.L_x_389) ;  /* 0x0000008000007945 */ /* 0x000fe20003800000 */
[----:B------:R-:W-:Y:S01]  /*f850*/  IMAD.MOV.U32 R13, RZ, RZ, R24 ;  /* 0x000000ffff0d7224 */ /* 0x000fe200078e0018 */
[----:B------:R-:W-:Y:S01]  /*f860*/  MOV R11, 0x181f ;  /* 0x0000181f000b7802 */ /* 0x000fe20000000f00 */
[----:B------:R-:W-:Y:S02]  /*f870*/  IMAD.MOV.U32 R12, RZ, RZ, RZ ;  /* 0x000000ffff0c7224 */ /* 0x000fe400078e00ff */
[----:B------:R-:W-:-:S07]  /*f880*/  IMAD.MOV.U32 R15, RZ, RZ, -0x1 ;  /* 0xffffffffff0f7424 */ /* 0x000fce00078e00ff */
[----:B0-----:R-:W-:Y:S05]  /*f890*/  WARPSYNC.COLLECTIVE R15, `(.L_x_390) ;  /* 0x000000000f087348 */ /* 0x001fea0003c00000 */
[----:B------:R1:W2:Y:S02]  /*f8a0*/  SHFL.IDX P6, R14, R13, R12, R11 ;  /* 0x0000000c0d0e7389 */ /* 0x0002a400000c000b */
[----:B012---:R-:W-:Y:S01]  /*f8b0*/  ENDCOLLECTIVE ;  /* 0x000000000000791b */ /* 0x007fe20003800000 */
.L_x_390:
[----:B------:R-:W-:Y:S05]  /*f8c0*/  BSYNC B0 ;  /* 0x0000000000007941 */ /* 0x000fea0003800000 */
.L_x_389:
[----:B------:R-:W0:Y:S01]  /*f8d0*/  S2R R4, SR_TID.X ;  /* 0x0000000000047919 */ /* 0x000e220000002100 */
[----:B------:R-:W-:Y:S01]  /*f8e0*/  IMAD.MOV.U32 R13, RZ, RZ, R23 ;  /* 0x000000ffff0d7224 */ /* 0x000fe200078e0017 */
[----:B------:R-:W-:Y:S01]  /*f8f0*/  MOV R11, 0x181f ;  /* 0x0000181f000b7802 */ /* 0x000fe20000000f00 */
[----:B------:R-:W-:Y:S01]  /*f900*/  IMAD.MOV.U32 R12, RZ, RZ, RZ ;  /* 0x000000ffff0c7224 */ /* 0x000fe200078e00ff */
[C---:B------:R-:W-:Y:S01]  /*f910*/  LOP3.LUT R2, R29.reuse, 0x1, RZ, 0xc0, !PT ;  /* 0x000000011d027812 */ /* 0x040fe200078ec0ff */
[----:B------:R-:W-:Y:S01]  /*f920*/  IMAD.MOV.U32 R15, RZ, RZ, -0x1 ;  /* 0xffffffffff0f7424 */ /* 0x000fe200078e00ff */
[----:B------:R-:W-:Y:S01]  /*f930*/  LOP3.LUT P0, RZ, R29, 0x2, RZ, 0xc0, !PT ;  /* 0x000000021dff7812 */ /* 0x000fe2000780c0ff */
[----:B------:R-:W-:Y:S01]  /*f940*/  IMAD.MOV.U32 R3, RZ, RZ, R14 ;  /* 0x000000ffff037224 */ /* 0x000fe200078e000e */
[----:B------:R-:W-:-:S13]  /*f950*/  ISETP.NE.U32.AND P1, PT, R2, 0x1, PT ;  /* 0x000000010200780c */ /* 0x000fda0003f25070 */
[----:B0-----:R-:W-:Y:S05]  /*f960*/  WARPSYNC.COLLECTIVE R15, `(.L_x_391) ;  /* 0x000000000f087348 */ /* 0x001fea0003c00000 */
[----:B------:R1:W2:Y:S02]  /*f970*/  SHFL.IDX P6, R14, R13, R12, R11 ;  /* 0x0000000c0d0e7389 */ /* 0x0002a400000c000b */
[----:B012---:R-:W-:Y:S01]  /*f980*/  ENDCOLLECTIVE ;  /* 0x000000000000791b */ /* 0x007fe20003800000 */
.L_x_391:
[C---:B------:R-:W-:Y:S02]  /*f990*/  ISETP.LT.OR P4, PT, R5.reuse, 0x1, !P0 ;  /* 0x000000010500780c */ /* 0x040fe40004781670 */
[----:B------:R-:W-:Y:S01]  /*f9a0*/  ISETP.LT.OR P3, PT, R5, 0x1, P1 ;  /* 0x000000010500780c */ /* 0x000fe20000f61670 */
[----:B------:R-:W-:Y:S02]  /*f9b0*/  IMAD.MOV.U32 R13, RZ, RZ, R24 ;  /* 0x000000ffff0d7224 */ /* 0x000fe400078e0018 */
[----:B------:R-:W-:Y:S02]  /*f9c0*/  IMAD.MOV.U32 R12, RZ, RZ, 0x1 ;  /* 0x00000001ff0c7424 */ /* 0x000fe400078e00ff */
[----:B------:R-:W-:-:S05]  /*f9d0*/  IMAD.SHL.U32 R4, R4, 0x8, RZ ;  /* 0x0000000804047824 */ /* 0x000fca00078e00ff */
[----:B------:R-:W-:-:S05]  /*f9e0*/  LOP3.LUT R4, R4, 0x38, RZ, 0xc0, !PT ;  /* 0x0000003804047812 */ /* 0x000fca00078ec0ff */
[----:B------:R-:W-:Y:S01]  /*f9f0*/  IMAD.SHL.U32 R6, R4, 0x2, RZ ;  /* 0x0000000204067824 */ /* 0x000fe200078e00ff */
[----:B------:R-:W-:-:S04]  /*fa00*/  LEA R4, R7, R22, 0x1 ;  /* 0x0000001607047211 */ /* 0x000fc800078e08ff */
[----:B------:R-:W-:-:S13]  /*fa10*/  IADD3 R2, P2, R14, R6, RZ ;  /* 0x000000060e027210 */ /* 0x000fda0007f5e0ff */
[----:B------:R-:W-:Y:S05]  /*fa20*/  WARPSYNC.COLLECTIVE R15, `(.L_x_392) ;  /* 0x000000000f087348 */ /* 0x000fea0003c00000 */
[----:B------:R0:W1:Y:S02]  /*fa30*/  SHFL.IDX P6, R14, R13, R12, R11 ;  /* 0x0000000c0d0e7389 */ /* 0x00006400000c000b */
[----:B01----:R-:W-:Y:S01]  /*fa40*/  ENDCOLLECTIVE ;  /* 0x000000000000791b */ /* 0x003fe20003800000 */
.L_x_392:
[----:B------:R-:W-:-:S05]  /*fa50*/  IMAD.X R3, RZ, RZ, R3, P2 ;  /* 0x000000ffff037224 */ /* 0x000fca00010e0603 */
[----:B------:R-:W-:Y:S01]  /*fa60*/  @!PT LDS RZ, [RZ] ;  /* 0x00000000fffff984 */ /* 0x000fe20000000800 */
[----:B------:R-:W-:Y:S01]  /*fa70*/  @!PT LDS RZ, [RZ] ;  /* 0x00000000fffff984 */ /* 0x000fe20000000800 */
[----:B------:R-:W-:Y:S01]  /*fa80*/  @!PT LDS RZ, [RZ] ;  /* 0x00000000fffff984 */ /* 0x000fe20000000800 */
[----:B------:R0:W-:Y:S01]  /*fa90*/  LDGSTS.E.BYPASS.LTC128B.128 [R4+0x400], desc[UR56][R2.64], !P3 ;  /* 0x0040000002047fae */ /* 0x0001e2000d901d78 */
[----:B------:R-:W-:-:S03]  /*faa0*/  ISETP.LT.OR P3, PT, R5, 0x11, P1 ;  /* 0x000000110500780c */ /* 0x000fc60000f61670 */
[----:B------:R0:W-:Y:S01]  /*fab0*/  LDGSTS.E.BYPASS.LTC128B.128 [R4+0x3400], desc[UR56][R2.64+0x80], !P4 ;  /* 0x0340008002047fae */ /* 0x0001e2000e101d78 */
[----:B------:R-:W-:Y:S01]  /*fac0*/  ISETP.LT.OR P4, PT, R5, 0x11, !P0 ;  /* 0x000000110500780c */ /* 0x000fe20004781670 */
[----:B------:R-:W-:Y:S02]  /*fad0*/  IMAD.MOV.U32 R13, RZ, RZ, R23 ;  /* 0x000000ffff0d7224 */ /* 0x000fe400078e0017 */
[----:B------:R-:W-:-:S10]  /*fae0*/  IMAD.MOV.U32 R8, RZ, RZ, R14 ;  /* 0x000000ffff087224 */ /* 0x000fd400078e000e */
[----:B0-----:R-:W-:Y:S05]  /*faf0*/  WARPSYNC.COLLECTIVE R15, `(.L_x_393) ;  /* 0x000000000f087348 */ /* 0x001fea0003c00000 */
[----:B------:R1:W2:Y:S02]  /*fb00*/  SHFL.IDX P6, R14, R13, R12, R11 ;  /* 0x0000000c0d0e7389 */ /* 0x0002a400000c000b */
[----:B012---:R-:W-:Y:S01]  /*fb10*/  ENDCOLLECTIVE ;  /* 0x000000000000791b */ /* 0x007fe20003800000 */
.L_x_393:
[----:B------:R-:W-:Y:S02]  /*fb20*/  IMAD.MOV.U32 R13, RZ, RZ, R24 ;  /* 0x000000ffff0d7224 */ /* 0x000fe400078e0018 */
[----:B------:R-:W-:Y:S01]  /*fb30*/  IMAD.MOV.U32 R12, RZ, RZ, 0x2 ;  /* 0x00000002ff0c7424 */ /* 0x000fe200078e00ff */
[----:B------:R-:W-:-:S13]  /*fb40*/  IADD3 R2, P2, R14, R6, RZ ;  /* 0x000000060e027210 */ /* 0x000fda0007f5e0ff */
[----:B------:R-:W-:Y:S05]  /*fb50*/  WARPSYNC.COLLECTIVE R15, `(.L_x_394) ;  /* 0x000000000f087348 */ /* 0x000fea0003c00000 */
[----:B------:R0:W1:Y:S02]  /*fb60*/  SHFL.IDX P6, R14, R13, R12, R11 ;  /* 0x0000000c0d0e7389 */ /* 0x00006400000c000b */
[----:B01----:R-:W-:Y:S01]  /*fb70*/  ENDCOLLECTIVE ;  /* 0x000000000000791b */ /* 0x003fe20003800000 */
.L_x_394:
[----:B------:R-:W-:-:S05]  /*fb80*/  IADD3.X R3, RZ, R8, RZ, P2, !PT ;  /* 0x00000008ff037210 */ /* 0x000fca00017fe4ff */
        /* <DEDUP_REMOVED lines=12> */
.L_x_395:
[----:B------:R-:W-:Y:S02]  /*fc50*/  IMAD.MOV.U32 R13, RZ, RZ, R24 ;  /* 0x000000ffff0d7224 */ /* 0x000fe400078e0018 */
[----:B------:R-:W-:Y:S01]  /*fc60*/  IMAD.MOV.U32 R12, RZ, RZ, 0x3 ;  /* 0x00000003ff0c7424 */ /* 0x000fe200078e00ff */
[----:B------:R-:W-:-:S07]  /*fc70*/  MOV R9, R14 ;  /* 0x0000000e00097202 */ /* 0x000fce0000000f00 */
[----:B------:R-:W-:Y:S05]  /*fc80*/  WARPSYNC.COLLECTIVE R15, `(.L_x_396) ;  /* 0x000000000f087348 */ /* 0x000fea0003c00000 */
[----:B------:R0:W1:Y:S02]  /*fc90*/  SHFL.IDX P6, R14, R13, R12, R11 ;  /* 0x0000000c0d0e7389 */ /* 0x00006400000c000b */
[----:B01----:R-:W-:Y:S01]  /*fca0*/  ENDCOLLECTIVE ;  /* 0x000000000000791b */ /* 0x003fe20003800000 */
.L_x_396:
[----:B------:R-:W-:-:S05]  /*fcb0*/  IADD3 R2, P2, R9, R6, RZ ;  /* 0x0000000609027210 */ /* 0x000fca0007f5e0ff */
[----:B------:R-:W-:-:S05]  /*fcc0*/  IMAD.X R3, RZ, RZ, R7, P2 ;  /* 0x000000ffff037224 */ /* 0x000fca00010e0607 */
[----:B------:R-:W-:Y:S01]  /*fcd0*/  @!PT LDS RZ, [RZ] ;  /* 0x00000000fffff984 */ /* 0x000fe20000000800 */
[----:B------:R-:W-:Y:S01]  /*fce0*/  @!PT LDS RZ, [RZ] ;  /* 0x00000000fffff984 */ /* 0x000fe20000000800 */
[----:B------:R-:W-:Y:S01]  /*fcf0*/  @!PT LDS RZ, [RZ] ;  /* 0x00000000fffff984 */ /* 0x000fe20000000800 */
[----:B------:R0:W-:Y:S01]  /*fd00*/  LDGSTS.E.BYPASS.LTC128B.128 [R4+0x1400], desc[UR56][R2.64], !P3 ;  /* 0x0140000002047fae */ /* 0x0001e2000d901d78 */
[C---:B------:R-:W-:Y:S02]  /*fd10*/  ISETP.LT.OR P3, PT, R5.reuse, 0x31, P1 ;  /* 0x000000310500780c */ /* 0x040fe40000f61670 */
[----:B------:R-:W-:Y:S01]  /*fd20*/  MOV R13, R23 ;  /* 0x00000017000d7202 */ /* 0x000fe20000000f00 */
[----:B------:R0:W-:Y:S01]  /*fd30*/  LDGSTS.E.BYPASS.LTC128B.128 [R4+0x4400], desc[UR56][R2.64+0x80], !P4 ;  /* 0x0440008002047fae */ /* 0x0001e2000e101d78 */
[----:B------:R-:W-:Y:S01]  /*fd40*/  ISETP.LT.OR P4, PT, R5, 0x31, !P0 ;  /* 0x000000310500780c */ /* 0x000fe20004781670 */
[----:B------:R-:W-:-:S12]  /*fd50*/  IMAD.MOV.U32 R8, RZ, RZ, R14 ;  /* 0x000000ffff087224 */ /* 0x000fd800078e000e */
[----:B0-----:R-:W-:Y:S05]  /*fd60*/  WARPSYNC.COLLECTIVE R15, `(.L_x_397) ;  /* 0x000000000f087348 */ /* 0x001fea0003c00000 */
[----:B------:R1:W2:Y:S02]  /*fd70*/  SHFL.IDX P6, R14, R13, R12, R11 ;  /* 0x0000000c0d0e7389 */ /* 0x0002a400000c000b */
[----:B012---:R-:W-:Y:S01]  /*fd80*/  ENDCOLLECTIVE ;  /* 0x000000000000791b */ /* 0x007fe20003800000 */
.L_x_397:
[----:B------:R-:W-:Y:S02]  /*fd90*/  IMAD.MOV.U32 R13, RZ, RZ, R24 ;  /* 0x000000ffff0d7224 */ /* 0x000fe400078e0018 */
[----:B------:R-:W-:Y:S01]  /*fda0*/  IMAD.MOV.U32 R12, RZ, RZ, 0x4 ;  /* 0x00000004ff0c7424 */ /* 0x000fe200078e00ff */
[----:B------:R-:W-:-:S13]  /*fdb0*/  IADD3 R2, P2, R14, R6, RZ ;  /* 0x000000060e027210 */ /* 0x000fda0007f5e0ff */
[----:B------:R-:W-:Y:S05]  /*fdc0*/  WARPSYNC.COLLECTIVE R15, `(.L_x_398) ;  /* 0x000000000f087348 */ /* 0x000fea0003c00000 */
[----:B------:R0:W1:Y:S02]  /*fdd0*/  SHFL.IDX P6, R14, R13, R12, R11 ;  /* 0x0000000c0d0e7389 */ /* 0x00006400000c000b */
[----:B01----:R-:W-:Y:S01]  /*fde0*/  ENDCOLLECTIVE ;  /* 0x000000000000791b */ /* 0x003fe20003800000 */
.L_x_398:
[----:B------:R-:W-:-:S05]  /*fdf0*/  IMAD.X R3, RZ, RZ, R8, P2 ;  /* 0x000000ffff037224 */ /* 0x000fca00010e0608 */
[----:B------:R-:W-:Y:S01]  /*fe00*/  @!PT LDS RZ, [RZ] ;  /* 0x00000000fffff984 */ /* 0x000fe20000000800 */
[----:B------:R-:W-:Y:S01]  /*fe10*/  @!PT LDS RZ, [RZ] ;  /* 0x00000000fffff984 */ /* 0x000fe20000000800 */
[----:B------:R-:W-:Y:S01]  /*fe20*/  @!PT LDS RZ, [RZ] ;  /* 0x00000000fffff984 */ /* 0x000fe20000000800 */
[----:B------:R0:W-:Y:S01]  /*fe30*/  LDGSTS.E.BYPASS.LTC128B.128 [R4+0x1c00], desc[UR56][R2.64], !P3 ;  /* 0x01c0000002047fae */ /* 0x0001e2000d901d78 */
[----:B------:R-:W-:-:S03]  /*fe40*/  ISETP.LT.OR P3, PT, R5, 0x41, P1 ;  /* 0x000000410500780c */ /* 0x000fc60000f61670 */
[----:B------:R0:W-:Y:S01]  /*fe50*/  LDGSTS.E.BYPASS.LTC128B.128 [R4+0x4c00], desc[UR56][R2.64+0x80], !P4 ;  /* 0x04c0008002047fae */ /* 0x0001e2000e101d78 */
[----:B------:R-:W-:Y:S02]  /*fe60*/  ISETP.LT.OR P4, PT, R5, 0x41, !P0 ;  /* 0x000000410500780c */ /* 0x000fe40004781670 */
[----:B------:R-:W-:Y:S01]  /*fe70*/  MOV R13, R23 ;  /* 0x00000017000d7202 */ /* 0x000fe20000000f00 */
[----:B------:R-:W-:-:S10]  /*fe80*/  IMAD.MOV.U32 R7, RZ, RZ, R14 ;  /* 0x000000ffff077224 */ /* 0x000fd400078e000e */
[----:B0-----:R-:W-:Y:S05]  /*fe90*/  WARPSYNC.COLLECTIVE R15, `(.L_x_399) ;  /* 0x000000000f087348 */ /* 0x001fea0003c00000 */
[----:B------:R1:W2:Y:S02]  /*fea0*/  SHFL.IDX P6, R14, R13, R12, R11 ;  /* 0x0000000c0d0e7389 */ /* 0x0002a400000c000b */
[----:B012---:R-:W-:Y:S01]  /*feb0*/  ENDCOLLECTIVE ;  /* 0x000000000000791b */ /* 0x007fe20003800000 */
.L_x_399:
[----:B------:R-:W-:Y:S02]  /*fec0*/  IMAD.MOV.U32 R13, RZ, RZ, R24 ;  /* 0x000000ffff0d7224 */ /* 0x000fe400078e0018 */
[----:B------:R-:W-:Y:S02]  /*fed0*/  IMAD.MOV.U32 R12, RZ, RZ, 0x5 ;  /* 0x00000005ff0c7424 */ /* 0x000fe400078e00ff */
[----:B------:R-:W-:-:S07]  /*fee0*/  IMAD.MOV.U32 R9, RZ, RZ, R14 ;  /* 0x000000ffff097224 */ /* 0x000fce00078e000e */
[----:B------:R-:W-:Y:S05]  /*fef0*/  WARPSYNC.COLLECTIVE R15, `(.L_x_400) ;  /* 0x000000000f087348 */ /* 0x000fea0003c00000 */
[----:B------:R0:W1:Y:S02]  /*ff00*/  SHFL.IDX P6, R14, R13, R12, R11 ;  /* 0x0000000c0d0e7389 */ /* 0x00006400000c000b */
[----:B01----:R-:W-:Y:S01]  /*ff10*/  ENDCOLLECTIVE ;  /* 0x000000000000791b */ /* 0x003fe20003800000 */
.L_x_400:
[----:B------:R-:W-:-:S05]  /*ff20*/  IADD3 R2, P2, R9, R6, RZ ;  /* 0x0000000609027210 */ /* 0x000fca0007f5e0ff */
[----:B------:R-:W-:-:S05]  /*ff30*/  IMAD.X R3, RZ, RZ, R7, P2 ;  /* 0x000000ffff037224 */ /* 0x000fca00010e0607 */
[----:B------:R-:W-:Y:S01]  /*ff40*/  @!PT LDS RZ, [RZ] ;  /* 0x00000000fffff984 */ /* 0x000fe20000000800 */
[----:B------:R-:W-:Y:S01]  /*ff50*/  @!PT LDS RZ, [RZ] ;  /* 0x00000000fffff984 */ /* 0x000fe20000000800 */
[----:B------:R-:W-:Y:S01]  /*ff60*/  @!PT LDS RZ, [RZ] ;  /* 0x00000000fffff984 */ /* 0x000fe20000000800 */
[----:B------:R0:W-:Y:S01]  /*ff70*/  LDGSTS.E.BYPASS.LTC128B.128 [R4+0x2400], desc[UR56][R2.64], !P3 ;  /* 0x0240000002047fae */ /* 0x0001e2000d901d78 */
[----:B------:R-:W-:-:S03]  /*ff80*/  IMAD.MOV.U32 R13, RZ, RZ, R23 ;  /* 0x000000ffff0d7224 */ /* 0x000fc600078e0017 */
[----:B------:R0:W-:Y:S01]  /*ff90*/  LDGSTS.E.BYPASS.LTC128B.128 [R4+0x5400], desc[UR56][R2.64+0x80], !P4 ;  /* 0x0540008002047fae */ /* 0x0001e2000e101d78 */
[----:B------:R-:W-:-:S07]  /*ffa0*/  MOV R24, R14 ;  /* 0x0000000e00187202 */ /* 0x000fce0000000f00 */
[----:B0-----:R-:W-:Y:S05]  /*ffb0*/  WARPSYNC.COLLECTIVE R15, `(.L_x_401) ;  /* 0x000000000f087348 */ /* 0x001fea0003c00000 */
[----:B------:R1:W2:Y:S02]  /*ffc0*/  SHFL.IDX P6, R14, R13, R12, R11 ;  /* 0x0000000c0d0e7389 */ /* 0x0002a400000c000b */
[----:B012---:R-:W-:Y:S01]  /*ffd0*/  ENDCOLLECTIVE ;  /* 0x000000000000791b */ /* 0x007fe20003800000 */
.L_x_401:
[----:B------:R-:W-:Y:S05]  /*ffe0*/  BRA `(.L_x_402) ;  /* 0xffffffc000847947 */ /* 0x000fea000383ffff */
.L_x_296:
        /* <DEDUP_REMOVED lines=8> */
.L_x_404:
[----:B------:R-:W-:Y:S05]  /*10070*/  BSYNC B0 ;  /* 0x0000000000007941 */ /* 0x000fea0003800000 */
.L_x_403:
[----:B------:R-:W-:Y:S01]  /*10080*/  IMAD.MOV.U32 R13, RZ, RZ, R16 ;  /* 0x000000ffff0d7224 */ /* 0x000fe200078e0010 */
[----:B------:R-:W-:Y:S01]  /*10090*/  MOV R15, 0xffffffff ;  /* 0xffffffff000f7802 */ /* 0x000fe20000000f00 */
[----:B------:R-:W-:Y:S02]  /*100a0*/  IMAD.MOV.U32 R12, RZ, RZ, 0x1 ;  /* 0x00000001ff0c7424 */ /* 0x000fe400078e00ff */
[----:B------:R-:W-:Y:S02]  /*100b0*/  IMAD.MOV.U32 R11, RZ, RZ, 0x1f ;  /* 0x0000001fff0b7424 */ /* 0x000fe400078e00ff */
[----:B------:R-:W-:Y:S02]  /*100c0*/  IMAD.IADD R7, R19, 0x1, R8 ;  /* 0x0000000113077824 */ /* 0x000fe400078e0208 */
[----:B------:R-:W-:-:S07]  /*100d0*/  IMAD.MOV.U32 R5, RZ, RZ, R14 ;  /* 0x000000ffff057224 */ /* 0x000fce00078e000e */
[----:B------:R-:W-:Y:S05]  /*100e0*/  WARPSYNC.COLLECTIVE R15, `(.L_x_405) ;  /* 0x000000000f087348 */ /* 0x000fea0003c00000 */
[----:B------:R0:W1:Y:S02]  /*100f0*/  SHFL.IDX P6, R14, R13, R12, R11 ;  /* 0x0000000c0d0e7389 */ /* 0x00006400000c000b */
[----:B01----:R-:W-:Y:S01]  /*10100*/  ENDCOLLECTIVE ;  /* 0x000000000000791b */ /* 0x003fe20003800000 */
.L_x_405:
[----:B------:R-:W-:Y:S02]  /*10110*/  ULDC UR4, c[0x0][0xc3c] ;  /* 0x00030f0000047ab9 */ /* 0x000fe40000000800 */
[----:B------:R-:W-:-:S13]  /*10120*/  ISETP.GE.OR P1, PT, R7, UR4, !P0 ;  /* 0x0000000407007c0c */ /* 0x000fda000c726670 */
[----:B------:R-:W0:Y:S01]  /*10130*/  @!P1 LDC.64 R2, c[0x0][0xc80] ;  /* 0x00032000ff029b82 */ /* 0x000e220000000a00 */
[----:B------:R-:W-:Y:S02]  /*10140*/  IMAD.MOV.U32 R4, RZ, RZ, RZ ;  /* 0x000000ffff047224 */ /* 0x000fe400078e00ff */
[----:B------:R-:W-:Y:S02]  /*10150*/  IMAD.MOV.U32 R11, RZ, RZ, RZ ;  /* 0x000000ffff0b7224 */ /* 0x000fe400078e00ff */
[----:B------:R-:W-:Y:S02]  /*10160*/  IMAD.MOV.U32 R0, RZ, RZ, R14 ;  /* 0x000000ffff007224 */ /* 0x000fe400078e000e */
[----:B0-----:R-:W-:-:S06]  /*10170*/  @!P1 IMAD.WIDE R2, R7, 0x4, R2 ;  /* 0x0000000407029825 */ /* 0x001fcc00078e0202 */
[----:B------:R-:W2:Y:S01]  /*10180*/  @!P1 LDG.E R2, desc[UR56][R2.64] ;  /* 0x0000003802029981 */ /* 0x000ea2000c1e1900 */
[C---:B------:R-:W-:Y:S02]  /*10190*/  ISETP.GE.U32.AND P2, PT, R8.reuse, 0x2, PT ;  /* 0x000000020800780c */ /* 0x040fe40003f46070 */
[C---:B------:R-:W-:Y:S02]  /*101a0*/  ISETP.GE.U32.AND P3, PT, R8.reuse, 0x4, PT ;  /* 0x000000040800780c */ /* 0x040fe40003f66070 */
[C---:B------:R-:W-:Y:S02]  /*101b0*/  ISETP.GE.U32.AND P4, PT, R8.reuse, 0x8, PT ;  /* 0x000000080800780c */ /* 0x040fe40003f86070 */
[C---:B------:R-:W-:Y:S01]  /*101c0*/  ISETP.GE.U32.AND P5, PT, R8.reuse, 0x10, PT ;  /* 0x000000100800780c */ /* 0x040fe20003fa6070 */
[----:B--2---:R-:W-:Y:S01]  /*101d0*/  @!P1 IMAD.MOV.U32 R4, RZ, RZ, R2 ;  /* 0x000000ffff049224 */ /* 0x004fe200078e0002 */
[----:B------:R-:W-:-:S04]  /*101e0*/  ISETP.NE.AND P1, PT, R8, RZ, PT ;  /* 0x000000ff0800720c */ /* 0x000fc80003f25270 */
[----:B------:R-:W-:-:S09]  /*101f0*/  MOV R13, R4 ;  /* 0x00000004000d7202 */ /* 0x000fd20000000f00 */
[----:B------:R-:W-:Y:S05]  /*10200*/  WARPSYNC.COLLECTIVE R15, `(.L_x_406) ;  /* 0x000000000f087348 */ /* 0x000fea0003c00000 */
[----:B------:R0:W1:Y:S02]  /*10210*/  SHFL.UP P6, R14, R13, R12, R11 ;  /* 0x0400000c0d0e7389 */ /* 0x00006400000c000b */
[----:B01----:R-:W-:Y:S01]  /*10220*/  ENDCOLLECTIVE ;  /* 0x000000000000791b */ /* 0x003fe20003800000 */
.L_x_406:
[----:B------:R-:W-:Y:S01]  /*10230*/  IMAD.MOV.U32 R12, RZ, RZ, 0x2 ;  /* 0x00000002ff0c7424 */ /* 0x000fe200078e00ff */
[----:B------:R-:W-:-:S05]  /*10240*/  SEL R7, R14, RZ, P1 ;  /* 0x000000ff0e077207 */ /* 0x000fca0000800000 */
[----:B------:R-:W-:-:S04]  /*10250*/  IMAD.IADD R6, R4, 0x1, R7 ;  /* 0x0000000104067824 */ /* 0x000fc800078e0207 */
[----:B------:R-:W-:-:S07]  /*10260*/  IMAD.MOV.U32 R13, RZ, RZ, R6 ;  /* 0x000000ffff0d7224 */ /* 0x000fce00078e0006 */
[----:B------:R-:W-:Y:S05]  /*10270*/  WARPSYNC.COLLECTIVE R15, `(.L_x_407) ;  /* 0x000000000f087348 */ /* 0x000fea0003c00000 */
[----:B------:R0:W1:Y:S02]  /*10280*/  SHFL.UP P6, R14, R13, R12, R11 ;  /* 0x0400000c0d0e7389 */ /* 0x00006400000c000b */
[----:B01----:R-:W-:Y:S01]  /*10290*/  ENDCOLLECTIVE ;  /* 0x000000000000791b */ /* 0x003fe20003800000 */
.L_x_407:
[----:B------:R-:W-:Y:S01]  /*102a0*/  IMAD.MOV.U32 R12, RZ, RZ, 0x4 ;  /* 0x00000004ff0c7424 */ /* 0x000fe200078e00ff */
[----:B------:R-:W-:-:S04]  /*102b0*/  SEL R7, R14, RZ, P2 ;  /* 0x000000ff0e077207 */ /* 0x000fc80001000000 */
[----:B------:R-:W-:-:S05]  /*102c0*/  IADD3 R7, R6, R7, RZ ;  /* 0x0000000706077210 */ /* 0x000fca0007ffe0ff */
[----:B------:R-:W-:-:S07]  /*102d0*/  IMAD.MOV.U32 R13, RZ, RZ, R7 ;  /* 0x000000ffff0d7224 */ /* 0x000fce00078e0007 */
[----:B------:R-:W-:Y:S05]  /*102e0*/  WARPSYNC.COLLECTIVE R15, `(.L_x_408) ;  /* 0x000000000f087348 */ /* 0x000fea0003c00000 */
[----:B------:R0:W1:Y:S02]  /*102f0*/  SHFL.UP P6, R14, R13, R12, R11 ;  /* 0x0400000c0d0e7389 */ /* 0x00006400000c000b */
[----:B01----:R-:W-:Y:S01]  /*10300*/  ENDCOLLECTIVE ;  /* 0x000000000000791b */ /* 0x003fe20003800000 */
.L_x_408:
[----:B------:R-:W-:Y:S02]  /*10310*/  MOV R12, 0x8 ;  /* 0x00000008000c7802 */ /* 0x000fe40000000f00 */
[----:B------:R-:W-:-:S05]  /*10320*/  SEL R2, R14, RZ, P3 ;  /* 0x000000ff0e027207 */ /* 0x000fca0001800000 */
[----:B------:R-:W-:-:S04]  /*10330*/  IMAD.IADD R2, R7, 0x1, R2 ;  /* 0x0000000107027824 */ /* 0x000fc800078e0202 */
[----:B------:R-:W-:-:S07]  /*10340*/  IMAD.MOV.U32 R13, RZ, RZ, R2 ;  /* 0x000000ffff0d7224 */ /* 0x000fce00078e0002 */
[----:B------:R-:W-:Y:S05]  /*10350*/  WARPSYNC.COLLECTIVE R15, `(.L_x_409) ;  /* 0x000000000f087348 */ /* 0x000fea0003c00000 */
[----:B------:R0:W1:Y:S02]  /*10360*/  SHFL.UP P6, R14, R13, R12, R11 ;  /* 0x0400000c0d0e7389 */ /* 0x00006400000c000b */
[----:B01----:R-:W-:Y:S01]  /*10370*/  ENDCOLLECTIVE ;  /* 0x000000000000791b */ /* 0x003fe20003800000 */
.L_x_409:
[----:B------:R-:W-:Y:S01]  /*10380*/  IMAD.MOV.U32 R12, RZ, RZ, 0x10 ;  /* 0x00000010ff0c7424 */ /* 0x000fe200078e00ff */
[----:B------:R-:W-:-:S05]  /*10390*/  SEL R3, R14, RZ, P4 ;  /* 0x000000ff0e037207 */ /* 0x000fca0002000000 */
[----:B------:R-:W-:-:S04]  /*103a0*/  IMAD.IADD R3, R2, 0x1, R3 ;  /* 0x0000000102037824 */ /* 0x000fc800078e0203 */
[----:B------:R-:W-:-:S07]  /*103b0*/  IMAD.MOV.U32 R13, RZ, RZ, R3 ;  /* 0x000000ffff0d7224 */ /* 0x000fce00078e0003 */
[----:B------:R-:W-:Y:S05]  /*103c0*/  WARPSYNC.COLLECTIVE R15, `(.L_x_410) ;  /* 0x000000000f087348 */ /* 0x000fea0003c00000 */
[----:B------:R0:W1:Y:S02]  /*103d0*/  SHFL.UP P6, R14, R13, R12, R11 ;  /* 0x0400000c0d0e7389 */ /* 0x00006400000c000b */
[----:B01----:R-:W-:Y:S01]  /*103e0*/  ENDCOLLECTIVE ;  /* 0x000000000000791b */ /* 0x003fe20003800000 */
.L_x_410:
[----:B------:R-:W-:Y:S02]  /*103f0*/  IMAD.MOV.U32 R12, RZ, RZ, 0x1f ;  /* 0x0000001fff0c7424 */ /* 0x000fe400078e00ff */
[----:B------:R-:W-:Y:S01]  /*10400*/  IMAD.MOV.U32 R11, RZ, RZ, 0x1f ;  /* 0x0000001fff0b7424 */ /* 0x000fe200078e00ff */
[----:B------:R-:W-:-:S05]  /*10410*/  SEL R6, R14, RZ, P5 ;  /* 0x000000ff0e067207 */ /* 0x000fca0002800000 */
[----:B------:R-:W-:-:S05]  /*10420*/  IMAD.IADD R6, R3, 0x1, R6 ;  /* 0x0000000103067824 */ /* 0x000fca00078e0206 */
[----:B------:R-:W-:-:S07]  /*10430*/  MOV R13, R6 ;  /* 0x00000006000d7202 */ /* 0x000fce0000000f00 */
[----:B------:R-:W-:Y:S05]  /*10440*/  WARPSYNC.COLLECTIVE R15, `(.L_x_411) ;  /* 0x000000000f087348 */ /* 0x000fea0003c00000 */
[----:B------:R0:W1:Y:S02]  /*10450*/  SHFL.IDX P6, R14, R13, R12, R11 ;  /* 0x0000000c0d0e7389 */ /* 0x00006400000c000b */
[----:B01----:R-:W-:Y:S01]  /*10460*/  ENDCOLLECTIVE ;  /* 0x000000000000791b */ /* 0x003fe20003800000 */
.L_x_411:
[----:B------:R-:W-:Y:S05]  /*10470*/  BRA `(.L_x_412) ;  /* 0xffffffc000907947 */ /* 0x000fea000383ffff */
.L_x_301:
[----:B------:R-:W-:Y:S01]  /*10480*/  BSSY B0, `(.L_x_413) ;  /* 0x0000008000007945 */ /* 0x000fe20003800000 */
[----:B-----5:R-:W-:Y:S01]  /*10490*/  IMAD.MOV.U32 R13, RZ, RZ, R4 ;  /* 0x000000ffff0d7224 */ /* 0x020fe200078e0004 */
[----:B------:R-:W-:Y:S01]  /*104a0*/  MOV R11, RZ ;  /* 0x000000ff000b7202 */ /* 0x000fe20000000f00 */
[----:B------:R-:W-:Y:S02]  /*104b0*/  IMAD.MOV.U32 R12, RZ, RZ, 0x1 ;  /* 0x00000001ff0c7424 */ /* 0x000fe400078e00ff */
[----:B------:R-:W-:-:S07]  /*104c0*/  IMAD.MOV.U32 R15, RZ, RZ, -0x1 ;  /* 0xffffffffff0f7424 */ /* 0x000fce00078e00ff */
[----:B012---:R-:W-:Y:S05]  /*104d0*/  WARPSYNC.COLLECTIVE R15, `(.L_x_414) ;  /* 0x000000000f087348 */ /* 0x007fea0003c00000 */
[----:B------:R3:W4:Y:S02]  /*104e0*/  SHFL.UP P6, R14, R13, R12, R11 ;  /* 0x0400000c0d0e7389 */ /* 0x00072400000c000b */
[----:B01234-:R-:W-:Y:S01]  /*104f0*/  ENDCOLLECTIVE ;  /* 0x000000000000791b */ /* 0x01ffe20003800000 */
.L_x_414:
[----:B------:R-:W-:Y:S05]  /*10500*/  BSYNC B0 ;  /* 0x0000000000007941 */ /* 0x000fea0003800000 */
.L_x_413:
[----:B------:R-:W-:Y:S01]  /*10510*/  SEL R13, R14, RZ, P1 ;  /* 0x000000ff0e0d7207 */ /* 0x000fe20000800000 */
[----:B------:R-:W-:Y:S01]  /*10520*/  IMAD.MOV.U32 R12, RZ, RZ, 0x2 ;  /* 0x00000002ff0c7424 */ /* 0x000fe200078e00ff */
[----:B------:R-:W-:Y:S01]  /*10530*/  MOV R15, 0xffffffff ;  /* 0xffffffff000f7802 */ /* 0x000fe20000000f00 */
[----:B------:R-:W-:Y:S02]  /*10540*/  IMAD.MOV.U32 R11, RZ, RZ, RZ ;  /* 0x000000ffff0b7224 */ /* 0x000fe400078e00ff */
[----:B------:R-:W-:-:S07]  /*10550*/  IMAD.IADD R13, R4, 0x1, R13 ;  /* 0x00000001040d7824 */ /* 0x000fce00078e020d */
[----:B------:R-:W-:Y:S05]  /*10560*/  WARPSYNC.COLLECTIVE R15, `(.L_x_415) ;  /* 0x000000000f087348 */ /* 0x000fea0003c00000 */
[----:B------:R0:W1:Y:S02]  /*10570*/  SHFL.UP P6, R14, R13, R12, R11 ;  /* 0x0400000c0d0e7389 */ /* 0x00006400000c000b */
[----:B01----:R-:W-:Y:S01]  /*10580*/  ENDCOLLECTIVE ;  /* 0x000000000000791b */ /* 0x003fe20003800000 */
.L_x_415:
[----:B------:R-:W-:Y:S01]  /*10590*/  IMAD.MOV.U32 R12, RZ, RZ, 0x4 ;  /* 0x00000004ff0c7424 */ /* 0x000fe200078e00ff */
[----:B------:R-:W-:-:S05]  /*105a0*/  SEL R0, R14, RZ, P2 ;  /* 0x000000ff0e007207 */ /* 0x000fca0001000000 */
[----:B------:R-:W-:-:S04]  /*105b0*/  IMAD.IADD R0, R13, 0x1, R0 ;  /* 0x000000010d007824 */ /* 0x000fc800078e0200 */
[----:B------:R-:W-:-:S07]  /*105c0*/  IMAD.MOV.U32 R13, RZ, RZ, R0 ;  /* 0x000000ffff0d7224 */ /* 0x000fce00078e0000 */
[----:B------:R-:W-:Y:S05]  /*105d0*/  WARPSYNC.COLLECTIVE R15, `(.L_x_416) ;  /* 0x000000000f087348 */ /* 0x000fea0003c00000 */
[----:B------:R0:W1:Y:S02]  /*105e0*/  SHFL.UP P6, R14, R13, R12, R11 ;  /* 0x0400000c0d0e7389 */ /* 0x00006400000c000b */
[----:B01----:R-:W-:Y:S01]  /*105f0*/  ENDCOLLECTIVE ;  /* 0x000000000000791b */ /* 0x003fe20003800000 */
.L_x_416:
[----:B------:R-:W-:Y:S01]  /*10600*/  IMAD.MOV.U32 R12, RZ, RZ, 0x8 ;  /* 0x00000008ff0c7424 */ /* 0x000fe200078e00ff */
[----:B------:R-:W-:-:S05]  /*10610*/  SEL R3, R14, RZ, P3 ;  /* 0x000000ff0e037207 */ /* 0x000fca0001800000 */
[----:B------:R-:W-:-:S05]  /*10620*/  IMAD.IADD R2, R0, 0x1, R3 ;  /* 0x0000000100027824 */ /* 0x000fca00078e0203 */
[----:B------:R-:W-:-:S07]  /*10630*/  MOV R13, R2 ;  /* 0x00000002000d7202 */ /* 0x000fce0000000f00 */
[----:B------:R-:W-:Y:S05]  /*10640*/  WARPSYNC.COLLECTIVE R15, `(.L_x_417) ;  /* 0x000000000f087348 */ /* 0x000fea0003c00000 */
[----:B------:R0:W1:Y:S02]  /*10650*/  SHFL.UP P6, R14, R13, R12, R11 ;  /* 0x0400000c0d0e7389 */ /* 0x00006400000c000b */
[----:B01----:R-:W-:Y:S01]  /*10660*/  ENDCOLLECTIVE ;  /* 0x000000000000791b */ /* 0x003fe20003800000 */
.L_x_417:
[----:B------:R-:W-:Y:S01]  /*10670*/  IMAD.MOV.U32 R12, RZ, RZ, 0x10 ;  /* 0x00000010ff0c7424 */ /* 0x000fe200078e00ff */
[----:B------:R-:W-:-:S05]  /*10680*/  SEL R3, R14, RZ, P4 ;  /* 0x000000ff0e037207 */ /* 0x000fca0002000000 */
[----:B------:R-:W-:-:S04]  /*10690*/  IMAD.IADD R3, R2, 0x1, R3 ;  /* 0x0000000102037824 */ /* 0x000fc800078e0203 */
[----:B------:R-:W-:-:S07]  /*106a0*/  IMAD.MOV.U32 R13, RZ, RZ, R3 ;  /* 0x000000ffff0d7224 */ /* 0x000fce00078e0003 */
[----:B------:R-:W-:Y:S05]  /*106b0*/  WARPSYNC.COLLECTIVE R15, `(.L_x_418) ;  /* 0x000000000f087348 */ /* 0x000fea0003c00000 */
[----:B------:R0:W1:Y:S02]  /*106c0*/  SHFL.UP P6, R14, R13, R12, R11 ;  /* 0x0400000c0d0e7389 */ /* 0x00006400000c000b */
[----:B01----:R-:W-:Y:S01]  /*106d0*/  ENDCOLLECTIVE ;  /* 0x000000000000791b */ /* 0x003fe20003800000 */
.L_x_418:
[----:B------:R-:W-:Y:S02]  /*106e0*/  IMAD.MOV.U32 R12, RZ, RZ, 0x1f ;  /* 0x0000001fff0c7424 */ /* 0x000fe400078e00ff */
[----:B------:R-:W-:Y:S01]  /*106f0*/  IMAD.MOV.U32 R11, RZ, RZ, 0x1f ;  /* 0x0000001fff0b7424 */ /* 0x000fe200078e00ff */
[----:B------:R-:W-:-:S04]  /*10700*/  SEL R6, R14, RZ, P5 ;  /* 0x000000ff0e067207 */ /* 0x000fc80002800000 */
[----:B------:R-:W-:-:S05]  /*10710*/  IADD3 R6, R3, R6, RZ ;  /* 0x0000000603067210 */ /* 0x000fca0007ffe0ff */
[----:B------:R-:W-:-:S07]  /*10720*/  IMAD.MOV.U32 R13, RZ, RZ, R6 ;  /* 0x000000ffff0d7224 */ /* 0x000fce00078e0006 */
[----:B------:R-:W-:Y:S05]  /*10730*/  WARPSYNC.COLLECTIVE R15, `(.L_x_419) ;  /* 0x000000000f087348 */ /* 0x000fea0003c00000 */
[----:B------:R0:W1:Y:S02]  /*10740*/  SHFL.IDX P6, R14, R13, R12, R11 ;  /* 0x0000000c0d0e7389 */ /* 0x00006400000c000b */
[----:B01----:R-:W-:Y:S01]  /*10750*/  ENDCOLLECTIVE ;  /* 0x000000000000791b */ /* 0x003fe20003800000 */
.L_x_419:
[----:B------:R-:W-:Y:S05]  /*10760*/  BRA `(.L_x_420) ;  /* 0xffffffc000707947 */ /* 0x000fea000383ffff */
.L_x_303:
[----:B------:R-:W-:Y:S01]  /*10770*/  BSSY B0, `(.L_x_421) ;  /* 0x0000006000007945 */ /* 0x000fe20003800000 */
[----:B------:R-:W-:Y:S01]  /*10780*/  PLOP3.LUT P6, PT, P6, PT, PT, 0x8, 0x0 ;  /* 0x000000000000781c */ /* 0x000fe200037ce170 */
[----:B------:R-:W-:-:S12]  /*10790*/  IMAD.MOV.U32 R15, RZ, RZ, -0x1 ;  /* 0xffffffffff0f7424 */ /* 0x000fd800078e00ff */
[----:B01----:R-:W-:Y:S05]  /*107a0*/  WARPSYNC.COLLECTIVE R15, `(.L_x_422) ;  /* 0x000000000f087348 */ /* 0x003fea0003c00000 */
[----:B------:R-:W-:Y:S01]  /*107b0*/  VOTE.ANY R14, PT, P6 ;  /* 0x00000000000e7806 */ /* 0x000fe200030e0100 */
[----:B01----:R-:W-:Y:S06]  /*107c0*/  ENDCOLLECTIVE ;  /* 0x000000000000791b */ /* 0x003fec0003800000 */
.L_x_422:
[----:B------:R-:W-:Y:S05]  /*107d0*/  BSYNC B0 ;  /* 0x0000000000007941 */ /* 0x000fea0003800000 */
.L_x_421:
[----:B------:R-:W-:Y:S01]  /*107e0*/  MOV R2, R14 ;  /* 0x0000000e00027202 */ /* 0x000fe20000000f00 */
[----:B------:R-:W-:Y:S02]  /*107f0*/  IMAD.MOV.U32 R13, RZ, RZ, R4 ;  /* 0x000000ffff0d7224 */ /* 0x000fe400078e0004 */
[----:B------:R-:W-:Y:S01]  /*10800*/  IMAD.MOV.U32 R11, RZ, RZ, 0x1f ;  /* 0x0000001fff0b7424 */ /* 0x000fe200078e00ff */
[----:B------:R-:W0:Y:S01]  /*10810*/  POPC R0, R2 ;  /* 0x0000000200007309 */ /* 0x000e220000000000 */
[----:B------:R-:W-:Y:S02]  /*10820*/  IMAD.MOV.U32 R15, RZ, RZ, -0x1 ;  /* 0xffffffffff0f7424 */ /* 0x000fe400078e00ff */
[----:B0-----:R-:W-:-:S07]  /*10830*/  IMAD.MOV.U32 R12, RZ, RZ, R0 ;  /* 0x000000ffff0c7224 */ /* 0x001fce00078e0000 */
[----:B------:R-:W-:Y:S05]  /*10840*/  WARPSYNC.COLLECTIVE R15, `(.L_x_423) ;  /* 0x000000000f087348 */ /* 0x000fea0003c00000 */
[----:B------:R0:W1:Y:S02]  /*10850*/  SHFL.IDX P6, R14, R13, R12, R11 ;  /* 0x0000000c0d0e7389 */ /* 0x00006400000c000b */
[----:B01----:R-:W-:Y:S01]  /*10860*/  ENDCOLLECTIVE ;  /* 0x000000000000791b */ /* 0x003fe20003800000 */
.L_x_423:
[----:B------:R-:W-:Y:S01]  /*10870*/  MOV R4, R14 ;  /* 0x0000000e00047202 */ /* 0x000fe20000000f00 */
[----:B------:R-:W-:Y:S06]  /*10880*/  BRA `(.L_x_424) ;  /* 0xffffffc000607947 */ /* 0x000fec000383ffff */
.L_x_305:
[----:B------:R-:W-:Y:S01]  /*10890*/  BSSY B0, `(.L_x_425) ;  /* 0x0000007000007945 */ /* 0x000fe20003800000 */
[----:B------:R-:W-:Y:S02]  /*108a0*/  IMAD.MOV.U32 R13, RZ, RZ, R6 ;  /* 0x000000ffff0d7224 */ /* 0x000fe400078e0006 */
[----:B------:R-:W-:Y:S02]  /*108b0*/  IMAD.MOV.U32 R11, RZ, RZ, 0x1f ;  /* 0x0000001fff0b7424 */ /* 0x000fe400078e00ff */
[----:B------:R-:W-:-:S07]  /*108c0*/  IMAD.MOV.U32 R15, RZ, RZ, -0x1 ;  /* 0xffffffffff0f7424 */ /* 0x000fce00078e00ff */
[----:B0123--:R-:W-:Y:S05]  /*108d0*/  WARPSYNC.COLLECTIVE R15, `(.L_x_426) ;  /* 0x000000000f087348 */ /* 0x00ffea0003c00000 */
[----:B------:R4:W0:Y:S02]  /*108e0*/  SHFL.IDX P6, R14, R13, R12, R11 ;  /* 0x0000000c0d0e7389 */ /* 0x00082400000c000b */
[----:B01234-:R-:W-:Y:S01]  /*108f0*/  ENDCOLLECTIVE ;  /* 0x000000000000791b */ /* 0x01ffe20003800000 */
.L_x_426:
[----:B------:R-:W-:Y:S05]  /*10900*/  BSYNC B0 ;  /* 0x0000000000007941 */ /* 0x000fea0003800000 */
.L_x_425:
[----:B------:R-:W-:Y:S05]  /*10910*/  BRA `(.L_x_304) ;  /* 0xffffffc000587947 */ /* 0x000fea000383ffff */
.L_x_309:
[----:B0-----:R0:W2:Y:S02]  /*10920*/  SYNCS.PHASECHK.TRANS64.TRYWAIT P0, [R4+URZ+0x2a820], R0 ;  /* 0x02a82000040075a7 */ /* 0x0010a4000800017f */
[----:B--2---:R-:W-:Y:S05]  /*10930*/  @!P0 NANOSLEEP.SYNCS 0x989680 ;  /* 0x009896800000895d */ /* 0x004fea0003900000 */
[----:B------:R-:W2:Y:S02]  /*10940*/  @!P0 SYNCS.PHASECHK.TRANS64 P0, [R4+URZ+0x2a820], R0 ;  /* 0x02a82000040085a7 */ /* 0x000ea4000800007f */
[----:B--2---:R-:W-:Y:S05]  /*10950*/  @!P0 BRA `(.L_x_309) ;  /* 0xfffffffc00f08947 */ /* 0x004fea000383ffff */
[----:B------:R-:W-:Y:S05]  /*10960*/  BRA `(.L_x_427) ;  /* 0xffffffc400447947 */ /* 0x000fea000383ffff */
.L_x_310:
[----:B------:R-:W2:Y:S01]  /*10970*/  S2R R2, SR_TID.X ;  /* 0x0000000000027919 */ /* 0x000ea20000002100 */
[----:B------:R-:W-:Y:S01]  /*10980*/  BSSY B0, `(.L_x_428) ;  /* 0x000000a000007945 */ /* 0x000fe20003800000 */
[----:B------:R-:W-:Y:S01]  /*10990*/  MOV R12, RZ ;  /* 0x000000ff000c7202 */ /* 0x000fe20000000f00 */
[----:B------:R-:W-:Y:S02]  /*109a0*/  IMAD.MOV.U32 R11, RZ, RZ, 0x1f ;  /* 0x0000001fff0b7424 */ /* 0x000fe400078e00ff */
[----:B------:R-:W-:Y:S01]  /*109b0*/  IMAD.MOV.U32 R15, RZ, RZ, -0x1 ;  /* 0xffffffffff0f7424 */ /* 0x000fe200078e00ff */
[----:B--2---:R-:W-:-:S04]  /*109c0*/  SHF.R.U32.HI R2, RZ, 0x5, R2 ;  /* 0x00000005ff027819 */ /* 0x004fc80000011602 */
[----:B------:R-:W-:-:S05]  /*109d0*/  LOP3.LUT R2, R2, 0x3, RZ, 0xc0, !PT ;  /* 0x0000000302027812 */ /* 0x000fca00078ec0ff */
[----:B------:R-:W-:-:S07]  /*109e0*/  IMAD.MOV.U32 R13, RZ, RZ, R2 ;  /* 0x000000ffff0d7224 */ /* 0x000fce00078e0002 */
[----:B01-3--:R-:W-:Y:S05]  /*109f0*/  WARPSYNC.COLLECTIVE R15, `(.L_x_429) ;  /* 0x000000000f087348 */ /* 0x00bfea0003c00000 */
[----:B------:R2:W4:Y:S02]  /*10a00*/  SHFL.IDX P6, R14, R13, R12, R11 ;  /* 0x0000000c0d0e7389 */ /* 0x00052400000c000b */
[----:B01234-:R-:W-:Y:S01]  /*10a10*/  ENDCOLLECTIVE ;  /* 0x000000000000791b */ /* 0x01ffe20003800000 */
.L_x_429:
[----:B------:R-:W-:Y:S05]  /*10a20*/  BSYNC B0 ;  /* 0x0000000000007941 */ /* 0x000fea0003800000 */
.L_x_428:
[----:B------:R-:W-:Y:S05]  /*10a30*/  BRA `(.L_x_430) ;  /* 0xffffffc4002c7947 */ /* 0x000fea000383ffff */
.L_x_313:
[----:B------:R-:W-:Y:S01]  /*10a40*/  BSSY B1, `(.L_x_431) ;  /* 0x0000006000017945 */ /* 0x000fe20003800000 */
[----:B------:R-:W-:-:S07]  /*10a50*/  IMAD.MOV.U32 R15, RZ, RZ, -0x1 ;  /* 0xffffffffff0f7424 */ /* 0x000fce00078e00ff */
[----:B01-3--:R-:W-:Y:S05]  /*10a60*/  WARPSYNC.COLLECTIVE R15, `(.L_x_432) ;  /* 0x000000000f0c7348 */ /* 0x00bfea0003c00000 */
[----:B------:R-:W-:Y:S02]  /*10a70*/  ELECT P6, UR62, PT ;  /* 0x00000000003e782f */ /* 0x000fe400038c0000 */
[----:B------:R-:W-:Y:S01]  /*10a80*/  MOV R14, UR62 ;  /* 0x0000003e000e7c02 */ /* 0x000fe20008000f00 */
[----:B01-3--:R-:W-:Y:S10]  /*10a90*/  ENDCOLLECTIVE ;  /* 0x000000000000791b */ /* 0x00bff40003800000 */
.L_x_432:
[----:B------:R-:W-:Y:S05]  /*10aa0*/  BSYNC B1 ;  /* 0x0000000000017941 */ /* 0x000fea0003800000 */
.L_x_431:
[----:B------:R-:W-:Y:S05]  /*10ab0*/  BRA `(.L_x_433) ;  /* 0xffffffc400247947 */ /* 0x000fea000383ffff */
.L_x_315:
[----:B0-----:R0:W2:Y:S02]  /*10ac0*/  SYNCS.PHASECHK.TRANS64.TRYWAIT P1, [R5+URZ+0x2a840], R0 ;  /* 0x02a84000050075a7 */ /* 0x0010a4000802017f */
[----:B--2---:R-:W-:Y:S05]  /*10ad0*/  @!P1 NANOSLEEP.SYNCS 0x989680 ;  /* 0x009896800000995d */ /* 0x004fea0003900000 */
[----:B------:R-:W2:Y:S02]  /*10ae0*/  @!P1 SYNCS.PHASECHK.TRANS64 P1, [R5+URZ+0x2a840], R0 ;  /* 0x02a84000050095a7 */ /* 0x000ea4000802007f */
[----:B--2---:R-:W-:Y:S05]  /*10af0*/  @!P1 BRA `(.L_x_315) ;  /* 0xfffffffc00f09947 */ /* 0x004fea000383ffff */
[----:B------:R-:W-:Y:S05]  /*10b00*/  BRA `(.L_x_434) ;  /* 0xffffffc400447947 */ /* 0x000fea000383ffff */
.L_x_317:
[----:B--2---:R2:W4:Y:S02]  /*10b10*/  SYNCS.PHASECHK.TRANS64.TRYWAIT P1, [R27+URZ+0x2a840], R2 ;  /* 0x02a840021b0075a7 */ /* 0x004524000802017f */
[----:B----4-:R-:W-:Y:S05]  /*10b20*/  @!P1 NANOSLEEP.SYNCS 0x989680 ;  /* 0x009896800000995d */ /* 0x010fea0003900000 */
[----:B------:R-:W4:Y:S02]  /*10b30*/  @!P1 SYNCS.PHASECHK.TRANS64 P1, [R27+URZ+0x2a840], R2 ;  /* 0x02a840021b0095a7 */ /* 0x000f24000802007f */
[----:B----4-:R-:W-:Y:S05]  /*10b40*/  @!P1 BRA `(.L_x_317) ;  /* 0xfffffffc00f09947 */ /* 0x010fea000383ffff */
[----:B------:R-:W-:Y:S05]  /*10b50*/  BRA `(.L_x_435) ;  /* 0xffffffc400507947 */ /* 0x000fea000383ffff */
.L_x_319:
[----:B----4-:R4:W0:Y:S02]  /*10b60*/  SYNCS.PHASECHK.TRANS64.TRYWAIT P1, [R5+URZ+0x2a860], R0 ;  /* 0x02a86000050075a7 */ /* 0x010824000802017f */
[----:B0-----:R-:W-:Y:S05]  /*10b70*/  @!P1 NANOSLEEP.SYNCS 0x989680 ;  /* 0x009896800000995d */ /* 0x001fea0003900000 */
[----:B------:R-:W0:Y:S02]  /*10b80*/  @!P1 SYNCS.PHASECHK.TRANS64 P1, [R5+URZ+0x2a860], R0 ;  /* 0x02a86000050095a7 */ /* 0x000e24000802007f */
[----:B0-----:R-:W-:Y:S05]  /*10b90*/  @!P1 BRA `(.L_x_319) ;  /* 0xfffffffc00f09947 */ /* 0x001fea000383ffff */
[----:B------:R-:W-:Y:S05]  /*10ba0*/  BRA `(.L_x_436) ;  /* 0xffffffc4004c7947 */ /* 0x000fea000383ffff */
.L_x_437:
        /* <DEDUP_REMOVED lines=13> */
.L_x_15522:


//--------------------- .text._ZN7cutlass13device_kernelIN5flash11enable_sm90INS1_16FlashAttnFwdSm90INS1_25CollectiveMainloopFwdSm90ILi2EN4cute5tupleIJNS5_1CILi1EEES8_S8_EEENS6_IJNS7_ILi128EEENS7_ILi96EEENS7_ILi192EEEEEELi128ENS_6half_tEfNS_4arch4Sm90ELb0ELb0ELb0ELb1ELb1ELb1ELb0ELb1ELb1ELb1ELb0ELb0EEENS1_21CollectiveEpilogueFwdINS6_IJSA_SA_SB_EEES9_SE_SG_Li256ELb1ELb1ELb0ELb0EEENS1_36VarlenDynamicPersistentTileSchedulerILi128ELi96ELi256ELi128ELb0ELb1ELb1ELb0ELb1ELb1EEEEEEEEEvNT_6ParamsE --------------------------
	.section	.text._ZN7cutlass13device_kernelIN5flash11enable_sm90INS1_16FlashAttnFwdSm90INS1_25CollectiveMainloopFwdSm90ILi2EN4cute5tupleIJNS5_1CILi1EEES8_S8_EEENS6_IJNS7_ILi128EEENS7_ILi96EEENS7_ILi192EEEEEELi128ENS_6half_tEfNS_4arch4Sm90ELb0ELb0ELb0ELb1ELb1ELb1ELb0ELb1ELb1ELb1ELb0ELb0EEENS1_21CollectiveEpilogueFwdINS6_IJSA_SA_SB_EEES9_SE_SG_Li256ELb1ELb1ELb0ELb0EEENS1_36VarlenDynamicPersistentTileSchedulerILi128ELi96ELi256ELi128ELb0ELb1ELb1ELb0ELb1ELb1EEEEEEEEEvNT_6ParamsE,"ax",@progbits
	.align	128
.text._ZN7cutlass13device_kernelIN5flash11enable_sm90INS1_16FlashAttnFwdSm90INS1_25CollectiveMainloopFwdSm90ILi2EN4cute5tupleIJNS5_1CILi1EEES8_S8_EEENS6_IJNS7_ILi128EEENS7_ILi96EEENS7_ILi192EEEEEELi128ENS_6half_tEfNS_4arch4Sm90ELb0ELb0ELb0ELb1ELb1ELb1ELb0ELb1ELb1ELb1ELb0ELb0EEENS1_21CollectiveEpilogueFwdINS6_IJSA_SA_SB_EEES9_SE_SG_Li256ELb1ELb1ELb0ELb0EEENS1_36VarlenDynamicPersistentTileSchedulerILi128ELi96ELi256ELi128ELb0ELb1ELb1ELb0ELb1ELb1EEEEEEEEEvNT_6ParamsE:
        .type           _ZN7cutlass13device_kernelIN5flash11enable_sm90INS1_16FlashAttnFwdSm90INS1_25CollectiveMainloopFwdSm90ILi2EN4cute5tupleIJNS5_1CILi1EEES8_S8_EEENS6_IJNS7_ILi128EEENS7_ILi96EEENS7_ILi192EEEEEELi128ENS_6half_tEfNS_4arch4Sm90ELb0ELb0ELb0ELb1ELb1ELb1ELb0ELb1ELb1ELb1ELb0ELb0EEENS1_21CollectiveEpilogueFwdINS6_IJSA_SA_SB_EEES9_SE_SG_Li256ELb1ELb1ELb0ELb0EEENS1_36VarlenDynamicPersistentTileSchedulerILi128ELi96ELi256ELi128ELb0ELb1ELb1ELb0ELb1ELb1EEEEEEEEEvNT_6ParamsE,@function
        .size           _ZN7cutlass13device_kernelIN5flash11enable_sm90INS1_16FlashAttnFwdSm90INS1_25CollectiveMainloopFwdSm90ILi2EN4cute5tupleIJNS5_1CILi1EEES8_S8_EEENS6_IJNS7_ILi128EEENS7_ILi96EEENS7_ILi192EEEEEELi128ENS_6half_tEfNS_4arch4Sm90ELb0ELb0ELb0ELb1ELb1ELb1ELb0ELb1ELb1ELb1ELb0ELb0EEENS1_21CollectiveEpilogueFwdINS6_IJSA_SA_SB_EEES9_SE_SG_Li256ELb1ELb1ELb0ELb0EEENS1_36VarlenDynamicPersistentTileSchedulerILi128ELi96ELi256ELi128ELb0ELb1ELb1ELb0ELb1ELb1EEEEEEEEEvNT_6ParamsE,(.L_x_15523 - _ZN7cutlass13device_kernelIN5flash11enable_sm90INS1_16FlashAttnFwdSm90INS1_25CollectiveMainloopFwdSm90ILi2EN4cute5tupleIJNS5_1CILi1EEES8_S8_EEENS6_IJNS7_ILi128EEENS7_ILi96EEENS7_ILi192EEEEEELi128ENS_6half_tEfNS_4arch4Sm90ELb0ELb0ELb0ELb1ELb1ELb1ELb0ELb1ELb1ELb1ELb0ELb0EEENS1_21CollectiveEpilogueFwdINS6_IJSA_SA_SB_EEES9_SE_SG_Li256ELb1ELb1ELb0ELb0EEENS1_36VarlenDynamicPersistentTileSchedulerILi128ELi96ELi256ELi128ELb0ELb1ELb1ELb0ELb1ELb1EEEEEEEEEvNT_6ParamsE)
        .other          _ZN7cutlass13device_kernelIN5flash11enable_sm90INS1_16FlashAttnFwdSm90INS1_25CollectiveMainloopFwdSm90ILi2EN4cute5tupleIJNS5_1CILi1EEES8_S8_EEENS6_IJNS7_ILi128EEENS7_ILi96EEENS7_ILi192EEEEEELi128ENS_6half_tEfNS_4arch4Sm90ELb0ELb0ELb0ELb1ELb1ELb1ELb0ELb1ELb1ELb1ELb0ELb0EEENS1_21CollectiveEpilogueFwdINS6_IJSA_SA_SB_EEES9_SE_SG_Li256ELb1ELb1ELb0ELb0EEENS1_36VarlenDynamicPersistentTileSchedulerILi128ELi96ELi256ELi128ELb0ELb1ELb1ELb0ELb1ELb1EEEEEEEEEvNT_6ParamsE,@"STO_CUDA_ENTRY STV_DEFAULT"
_ZN7cutlass13device_kernelIN5flash11enable_sm90INS1_16FlashAttnFwdSm90INS1_25CollectiveMainloopFwdSm90ILi2EN4cute5tupleIJNS5_1CILi1EEES8_S8_EEENS6_IJNS7_ILi128EEENS7_ILi96EEENS7_ILi192EEEEEELi128ENS_6half_tEfNS_4arch4Sm90ELb0ELb0ELb0ELb1ELb1ELb1ELb0ELb1ELb1ELb1ELb0ELb0EEENS1_21CollectiveEpilogueFwdINS6_IJSA_SA_SB_EEES9_SE_SG_Li256ELb1ELb1ELb0ELb0EEENS1_36VarlenDynamicPersistentTileSchedulerILi128ELi96ELi256ELi128ELb0ELb1ELb1ELb0ELb1ELb1EEEEEEEEEvNT_6ParamsE:
[----:B------:R-:W0:Y:S02]  /*0000*/  LDC R1, c[0x0][0x28] ;  /* 0x00000a00ff017b82 */ /* 0x000e240000000800 */
[----:B0-----:R-:W-:Y:S01]  /*0010*/  VIADD R1, R1, 0xffffffa8 ;  /* 0xffffffa801017836 */ /* 0x001fe20000000000 */
[----:B------:R-:W0:Y:S01]  /*0020*/  S2R R0, SR_TID.X ;  /* 0x0000000000007919 */ /* 0x000e220000002100 */
[----:B------:R-:W-:Y:S01]  /*0030*/  ELECT P0, URZ, PT ;  /* 0x00000000003f782f */ /* 0x000fe20003800000 */
[----:B------:R-:W-:Y:S01]  /*0040*/  BSSY B0, `(.L_x_438) ;  /* 0x000000e000007945 */ /* 0x000fe20003800000 */
[----:B0-----:R-:W-:-:S05]  /*0050*/  SHF.R.U32.HI R2, RZ, 0x5, R0 ;  /* 0x00000005ff027819 */ /* 0x001fca0000011600 */
[----:B------:R-:W0:Y:S02]  /*0060*/  SHFL.IDX PT, R3, R2, RZ, 0x1f ;  /* 0x00001fff02037589 */ /* 0x000e2400000e0000 */
[----:B0-----:R-:W-:Y:S02]  /*0070*/  ISETP.EQ.AND P0, PT, R3, RZ, P0 ;  /* 0x000000ff0300720c */ /* 0x001fe40000702270 */
[----:B------:R-:W-:-:S11]  /*0080*/  SHF.R.U32.HI R3, RZ, 0x7, R0 ;  /* 0x00000007ff037819 */ /* 0x000fd60000011600 */
[----:B------:R-:W-:Y:S05]  /*0090*/  @!P0 BRA `(.L_x_439) ;  /* 0x0000000000208947 */ /* 0x000fea0003800000 */
[----:B------:R-:W-:Y:S02]  /*00a0*/  ULDC.64 UR4, c[0x0][0x198] ;  /* 0x0000660000047ab9 */ /* 0x000fe40000000a00 */
[----:B------:R-:W-:Y:S02]  /*00b0*/  UIADD3 UR6, UP0, UR4, 0x570, URZ ;  /* 0x0000057004067890 */ /* 0x000fe4000ff1e03f */
[----:B------:R-:W-:Y:S02]  /*00c0*/  UIADD3 UR4, UP1, UR4, 0x670, URZ ;  /* 0x0000067004047890 */ /* 0x000fe4000ff3e03f */
[----:B------:R-:W-:Y:S02]  /*00d0*/  UIADD3.X UR7, URZ, UR5, URZ, UP0, !UPT ;  /* 0x000000053f077290 */ /* 0x000fe400087fe43f */
[----:B------:R-:W-:-:S07]  /*00e0*/  UIADD3.X UR5, URZ, UR5, URZ, UP1, !UPT ;  /* 0x000000053f057290 */ /* 0x000fce0008ffe43f */
[----:B------:R0:W-:Y:S02]  /*00f0*/  UTMACCTL.PF [UR6] ;  /* 0x00000000060079b9 */ /* 0x0001e40008040000 */
[----:B------:R0:W-:Y:S02]  /*0100*/  UTMACCTL.PF [UR4] ;  /* 0x00000000040079b9 */ /* 0x0001e40008040000 */
[----:B0-----:R-:W-:Y:S01]  /*0110*/  NOP ;  /* 0x0000000000007918 */ /* 0x001fe20000000000 */
.L_x_439:
[----:B------:R-:W-:Y:S05]  /*0120*/  BSYNC B0 ;  /* 0x0000000000007941 */ /* 0x000fea0003800000 */
.L_x_438:
[----:B------:R-:W-:Y:S01]  /*0130*/  VOTEU.ANY UP0, P0 ;  /* 0x00000000003f7886 */ /* 0x000fe20000000100 */
[----:B------:R-:W0:Y:S01]  /*0140*/  SHFL.IDX PT, R3, R3, RZ, 0x1f ;  /* 0x00001fff03037589 */ /* 0x000e2200000e0000 */
[----:B------:R-:W-:Y:S01]  /*0150*/  UMOV UR4, 0x80 ;  /* 0x0000008000047882 */ /* 0x000fe20000000000 */
[----:B------:R-:W-:Y:S01]  /*0160*/  UMOV UR7, 0x100 ;  /* 0x0000010000077882 */ /* 0x000fe20000000000 */
[----:B------:R-:W-:Y:S01]  /*0170*/  VOTEU.ANY UP1, P0 ;  /* 0x00000000003f7886 */ /* 0x000fe20000020100 */
[----:B------:R-:W1:Y:S01]  /*0180*/  @UP0 S2UR UR8, SR_CgaCtaId ;  /* 0x00000000000809c3 */ /* 0x000e620000008800 */
[----:B------:R-:W2:Y:S01]  /*0190*/  SHFL.IDX PT, R4, R2, RZ, 0x1f ;  /* 0x00001fff02047589 */ /* 0x000ea200000e0000 */
[----:B------:R-:W-:Y:S01]  /*01a0*/  @UP0 UMOV UR6, 0x400 ;  /* 0x0000040000060882 */ /* 0x000fe20000000000 */
[----:B------:R-:W-:-:S04]  /*01b0*/  @UP0 UIADD3 UR4, -UR4, 0x100000, URZ ;  /* 0x0010000004040890 */ /* 0x000fc8000fffe13f */
[----:B------:R-:W-:Y:S02]  /*01c0*/  @UP0 USHF.L.U32 UR5, UR4, 0xb, URZ ;  /* 0x0000000b04050899 */ /* 0x000fe4000800063f */
[----:B------:R-:W-:Y:S01]  /*01d0*/  @UP0 USHF.L.U32 UR4, UR4, 0x1, URZ ;  /* 0x0000000104040899 */ /* 0x000fe2000800063f */
[----:B------:R-:W-:Y:S01]  /*01e0*/  VOTEU.ANY UP2, P0 ;  /* 0x00000000003f7886 */ /* 0x000fe20000040100 */
[----:B0-----:R-:W-:Y:S01]  /*01f0*/  R2UR UR9, R3 ;  /* 0x00000000030972ca */ /* 0x001fe200000e0000 */
[----:B-1----:R-:W-:Y:S01]  /*0200*/  @UP0 ULEA UR8, UR8, UR6, 0x18 ;  /* 0x0000000608080291 */ /* 0x002fe2000f8ec03f */
[----:B--2---:R-:W-:Y:S01]  /*0210*/  ISETP.NE.AND P1, PT, R4, RZ, PT ;  /* 0x000000ff0400720c */ /* 0x004fe20003f25270 */
[----:B------:R-:W-:-:S04]  /*0220*/  @UP0 UIADD3 UR6, -UR7, 0x100000, URZ ;  /* 0x0010000007060890 */ /* 0x000fc8000fffe13f */
[----:B------:R-:W-:Y:S02]  /*0230*/  @UP0 USHF.L.U32 UR7, UR6, 0xb, URZ ;  /* 0x0000000b06070899 */ /* 0x000fe4000800063f */
[----:B------:R-:W-:-:S04]  /*0240*/  @UP0 USHF.L.U32 UR6, UR6, 0x1, URZ ;  /* 0x0000000106060899 */ /* 0x000fc8000800063f */
[----:B------:R-:W-:Y:S01]  /*0250*/  UISETP.NE.AND UP0, UPT, UR9, URZ, UPT ;  /* 0x0000003f0900728c */ /* 0x000fe2000bf05270 */
[----:B------:R-:W0:Y:S02]  /*0260*/  FENCE.VIEW.ASYNC.S ;  /* 0x00000000000073c6 */ /* 0x000e240000000000 */
[----:B0-----:R0:W1:Y:S05]  /*0270*/  @UP1 SYNCS.EXCH.64 URZ, [UR8+0x2a800], UR4 ;  /* 0x02a80004083f15b2 */ /* 0x00106a0008000100 */
[----:B------:R0:W2:Y:S01]  /*0280*/  @UP2 SYNCS.EXCH.64 URZ, [UR8+0x2a820], UR6 ;  /* 0x02a82006083f25b2 */ /* 0x0000a20008000100 */
        /* <DEDUP_REMOVED lines=14> */
[----:B0-----:R3:W4:Y:S08]  /*0370*/  SYNCS.EXCH.64 URZ, [UR8+0x2a830], UR4 ;  /* 0x02a83004083f75b2 */ /* 0x0017300008000100 */
[----:B------:R3:W0:Y:S01]  /*0380*/  SYNCS.EXCH.64 URZ, [UR8+0x2a840], UR6 ;  /* 0x02a84006083f75b2 */ /* 0x0006220008000100 */
[----:B------:R3:W0:Y:S01]  /*0390*/  SYNCS.EXCH.64 URZ, [UR8+0x2a838], UR4 ;  /* 0x02a83804083f75b2 */ /* 0x0006220008000100 */
[----:B------:R3:W0:Y:S02]  /*03a0*/  SYNCS.EXCH.64 URZ, [UR8+0x2a848], UR6 ;  /* 0x02a84806083f75b2 */ /* 0x0006240008000100 */
[----:B---3--:R-:W-:Y:S01]  /*03b0*/  NOP ;  /* 0x0000000000007918 */ /* 0x008fe20000000000 */
.L_x_440:
[----:B------:R-:W3:Y:S01]  /*03c0*/  SHFL.IDX PT, R3, R2, RZ, 0x1f ;  /* 0x00001fff02037589 */ /* 0x000ee200000e0000 */
[----:B------:R-:W-:Y:S01]  /*03d0*/  NOP ;  /* 0x0000000000007918 */ /* 0x000fe20000000000 */
[----:B---3--:R-:W-:-:S13]  /*03e0*/  ISETP.NE.AND P0, PT, R3, RZ, PT ;  /* 0x000000ff0300720c */ /* 0x008fda0003f05270 */
        /* <DEDUP_REMOVED lines=17> */
[----:B------:R3:W0:Y:S02]  /*0500*/  SYNCS.EXCH.64 URZ, [UR8+0x2a868], UR6 ;  /* 0x02a86806083f75b2 */ /* 0x0006240008000100 */
[----:B---3--:R-:W-:Y:S01]  /*0510*/  NOP ;  /* 0x0000000000007918 */ /* 0x008fe20000000000 */
.L_x_441:
[----:B------:R-:W3:Y:S01]  /*0520*/  SHFL.IDX PT, R3, R2, RZ, 0x1f ;  /* 0x00001fff02037589 */ /* 0x000ee200000e0000 */
[----:B------:R-:W-:Y:S01]  /*0530*/  NOP ;  /* 0x0000000000007918 */ /* 0x000fe20000000000 */
[----:B---3--:R-:W-:-:S13]  /*0540*/  ISETP.NE.AND P0, PT, R3, RZ, PT ;  /* 0x000000ff0300720c */ /* 0x008fda0003f05270 */
        /* <DEDUP_REMOVED lines=13> */
[----:B------:R3:W0:Y:S02]  /*0620*/  SYNCS.EXCH.64 URZ, [UR6+0x2a888], UR4 ;  /* 0x02a88804063f75b2 */ /* 0x0006240008000100 */
[----:B---3--:R-:W-:Y:S01]  /*0630*/  NOP ;  /* 0x0000000000007918 */ /* 0x008fe20000000000 */
.L_x_442:
        /* <DEDUP_REMOVED lines=22> */
.L_x_443:
        /* <DEDUP_REMOVED lines=22> */
.L_x_444:
[----:B0-----:R-:W-:Y:S01]  /*0900*/  UMOV UR4, 0x1 ;  /* 0x0000000100047882 */ /* 0x001fe20000000000 */
[----:B------:R-:W-:Y:S01]  /*0910*/  PLOP3.LUT P0, PT, PT, PT, UP0, 0x80, 0x0 ;  /* 0x000000000000781c */ /* 0x000fe20003f0f008 */
[----:B------:R-:W-:Y:S01]  /*0920*/  USEL UR4, UR4, 0x2, !UP0 ;  /* 0x0000000204047887 */ /* 0x000fe2000c000000 */
[----:B------:R-:W-:Y:S01]  /*0930*/  NOP ;  /* 0x0000000000007918 */ /* 0x000fe20000000000 */
[----:B------:R-:W-:Y:S01]  /*0940*/  ULDC.64 UR60, c[0x0][0x208] ;  /* 0x00008200003c7ab9 */ /* 0x000fe20000000a00 */
[----:B------:R-:W-:Y:S03]  /*0950*/  BSSY B9, `(.L_x_445) ;  /* 0x0001d8e000097945 */ /* 0x000fe60003800000 */
[----:B------:R-:W-:-:S05]  /*0960*/  IMAD.U32 R3, RZ, RZ, UR4 ;  /* 0x00000004ff037e24 */ /* 0x000fca000f8e00ff */
[----:B------:R0:W-:Y:S01]  /*0970*/  STL [R1+0x40], R3 ;  /* 0x0000400301007387 */ /* 0x0001e20000100800 */
[----:B-12-4-:R-:W-:Y:S06]  /*0980*/  BAR.SYNC.DEFER_BLOCKING 0x0 ;  /* 0x0000000000007b1d */ /* 0x016fec0000010000 */
[----:B------:R-:W-:Y:S05]  /*0990*/  @!P0 BRA `(.L_x_446) ;  /* 0x0000017000188947 */ /* 0x000fea0003800000 */
.L_x_447:
[----:B------:R-:W-:-:S08]  /*09a0*/  NOP ;  /* 0x0000000000007918 */ /* 0x000fd00000000000 */
[----:B------:R-:W1:Y:S02]  /*09b0*/  USETMAXREG.TRY_ALLOC.CTAPOOL UP0, 0xe8 ;  /* 0x000000e8000079c8 */ /* 0x000e640008000600 */
[----:B-1----:R-:W-:-:S13]  /*09c0*/  PLOP3.LUT P0, PT, PT, PT, UP0, 0x80, 0x0 ;  /* 0x000000000000781c */ /* 0x002fda0003f0f008 */
[----:B------:R-:W-:Y:S05]  /*09d0*/  @!P0 BRA `(.L_x_447) ;  /* 0xfffffffc00f08947 */ /* 0x000fea000383ffff */
[----:B------:R-:W1:Y:S08]  /*09e0*/  S2UR UR4, SR_CgaCtaId ;  /* 0x00000000000479c3 */ /* 0x000e700000008800 */
[----:B------:R-:W-:Y:S06]  /*09f0*/  BAR.ARV 0x8, 0x180 ;  /* 0x0206000000007b1d */ /* 0x000fec0000002000 */
[----:B------:R-:W-:-:S02]  /*0a00*/  MOV R2, 0x400 ;  /* 0x0000040000027802 */ /* 0x000fc40000000f00 */
[----:B------:R-:W-:Y:S01]  /*0a10*/  BAR.SYNC.DEFER_BLOCKING 0x5, 0x180 ;  /* 0x0146000000007b1d */ /* 0x000fe20000010000 */
[----:B-1----:R-:W-:-:S05]  /*0a20*/  MOV R181, UR4 ;  /* 0x0000000400b57c02 */ /* 0x002fca0008000f00 */
[----:B------:R-:W-:Y:S01]  /*0a30*/  ULDC UR4, c[0x0][0xc3c] ;  /* 0x00030f0000047ab9 */ /* 0x000fe20000000800 */
[----:B------:R-:W-:-:S05]  /*0a40*/  LEA R2, R181, R2, 0x18 ;  /* 0x00000002b5027211 */ /* 0x000fca00078ec0ff */
[----:B------:R-:W1:Y:S01]  /*0a50*/  LDS.128 R28, [R2+0x2a8d0] ;  /* 0x02a8d000021c7984 */ /* 0x000e620000000c00 */
[----:B------:R-:W-:Y:S06]  /*0a60*/  BAR.ARV 0x4, 0x180 ;  /* 0x0106000000007b1d */ /* 0x000fec0000002000 */
[----:B-1----:R-:W-:-:S13]  /*0a70*/  ISETP.GE.AND P0, PT, R31, UR4, PT ;  /* 0x000000041f007c0c */ /* 0x002fda000bf06270 */
[----:B------:R-:W-:Y:S05]  /*0a80*/  @P0 BRA `(.L_x_448) ;  /* 0x000001d400e80947 */ /* 0x000fea0003800000 */
[----:B0-----:R-:W2:Y:S01]  /*0a90*/  LDL R3, [R1+0x40] ;  /* 0x0000400001037983 */ /* 0x001ea20000100800 */
[----:B------:R-:W-:Y:S01]  /*0aa0*/  VIADD R16, R0, 0xffffff80 ;  /* 0xffffff8000107836 */ /* 0x000fe20000000000 */
[----:B------:R-:W-:Y:S01]  /*0ab0*/  R2UR UR4, R2 ;  /* 0x00000000020472ca */ /* 0x000fe200000e0000 */
[----:B------:R-:W-:Y:S01]  /*0ac0*/  IMAD.MOV.U32 R15, RZ, RZ, -0x2 ;  /* 0xfffffffeff0f7424 */ /* 0x000fe200078e00ff */
[----:B------:R-:W-:Y:S01]  /*0ad0*/  MOV R189, RZ ;  /* 0x000000ff00bd7202 */ /* 0x000fe20000000f00 */
[----:B------:R-:W-:Y:S01]  /*0ae0*/  IMAD.MOV.U32 R18, RZ, RZ, RZ ;  /* 0x000000ffff127224 */ /* 0x000fe200078e00ff */
[----:B------:R-:W-:Y:S01]  /*0af0*/  SHF.R.S32.HI R0, RZ, 0x1f, R16 ;  /* 0x0000001fff007819 */ /* 0x000fe20000011410 */
[----:B------:R-:W-:Y:S01]  /*0b00*/  IMAD.MOV.U32 R180, RZ, RZ, RZ ;  /* 0x000000ffffb47224 */ /* 0x000fe200078e00ff */
[----:B------:R-:W-:Y:S01]  /*0b10*/  MOV R166, RZ ;  /* 0x000000ff00a67202 */ /* 0x000fe20000000f00 */
[----:B------:R-:W-:Y:S01]  /*0b20*/  IMAD.MOV.U32 R173, RZ, RZ, RZ ;  /* 0x000000ffffad7224 */ /* 0x000fe200078e00ff */
[----:B------:R-:W-:-:S02]  /*0b30*/  LEA.HI R4, R0, R16, RZ, 0x4 ;  /* 0x0000001000047211 */ /* 0x000fc400078f20ff */
[----:B------:R-:W-:Y:S02]  /*0b40*/  LEA.HI R9, R0, R16, RZ, 0x2 ;  /* 0x0000001000097211 */ /* 0x000fe400078f10ff */
[----:B------:R-:W-:Y:S01]  /*0b50*/  SHF.R.S32.HI R5, RZ, 0x4, R4 ;  /* 0x00000004ff057819 */ /* 0x000fe20000011404 */
[----:B------:R-:W-:Y:S01]  /*0b60*/  UIADD3 UR4, UR4, 0xc400, URZ ;  /* 0x0000c40004047890 */ /* 0x000fe2000fffe03f */
[----:B------:R-:W-:Y:S02]  /*0b70*/  LOP3.LUT R191, R9, 0xfffffffc, RZ, 0xc0, !PT ;  /* 0xfffffffc09bf7812 */ /* 0x000fe400078ec0ff */
[C---:B------:R-:W-:Y:S02]  /*0b80*/  LEA.HI R6, R4.reuse, R5, RZ, 0x1 ;  /* 0x0000000504067211 */ /* 0x040fe400078f08ff */
[----:B------:R-:W-:Y:S01]  /*0b90*/  LOP3.LUT R4, R4, 0x3fffff0, RZ, 0xc0, !PT ;  /* 0x03fffff004047812 */ /* 0x000fe200078ec0ff */
[----:B------:R-:W-:Y:S01]  /*0ba0*/  IMAD.IADD R191, R16, 0x1, -R191 ;  /* 0x0000000110bf7824 */ /* 0x000fe200078e0abf */
[----:B------:R-:W-:-:S02]  /*0bb0*/  LOP3.LUT R6, R6, 0x1ffffffe, RZ, 0xc0, !PT ;  /* 0x1ffffffe06067812 */ /* 0x000fc400078ec0ff */
[----:B------:R-:W-:Y:S01]  /*0bc0*/  SHF.R.S32.HI R165, RZ, 0x2, R9 ;  /* 0x00000002ffa57819 */ /* 0x000fe20000011409 */
[----:B------:R-:W-:Y:S01]  /*0bd0*/  IMAD.IADD R4, R16, 0x1, -R4 ;  /* 0x0000000110047824 */ /* 0x000fe200078e0a04 */
[----:B------:R-:W-:Y:S02]  /*0be0*/  IADD3 R6, R5, -R6, RZ ;  /* 0x8000000605067210 */ /* 0x000fe40007ffe0ff */
[----:B------:R-:W-:Y:S01]  /*0bf0*/  LEA.HI R5, R0, R16, RZ, 0x5 ;  /* 0x0000001000057211 */ /* 0x000fe200078f28ff */
[----:B------:R-:W-:Y:S01]  /*0c00*/  VIADD R225, R165, 0x40 ;  /* 0x00000040a5e17836 */ /* 0x000fe20000000000 */
[----:B------:R-:W-:Y:S02]  /*0c10*/  SHF.L.U32 R160, R191, 0x2, RZ ;  /* 0x00000002bfa07819 */ /* 0x000fe400000006ff */
[----:B------:R-:W-:Y:S01]  /*0c20*/  SHF.R.S32.HI R5, RZ, 0x5, R5 ;  /* 0x00000005ff057819 */ /* 0x000fe20000011405 */
[----:B------:R-:W-:Y:S01]  /*0c30*/  IMAD.SHL.U32 R167, R225, 0x40, RZ ;  /* 0x00000040e1a77824 */ /* 0x000fe200078e00ff */
[C---:B------:R-:W-:Y:S01]  /*0c40*/  IADD3 R168, R160.reuse, 0x20, RZ ;  /* 0x00000020a0a87810 */ /* 0x040fe20007ffe0ff */
[C---:B------:R-:W-:Y:S01]  /*0c50*/  VIADD R170, R160.reuse, 0x40 ;  /* 0x00000040a0aa7836 */ /* 0x040fe20000000000 */
[C---:B------:R-:W-:Y:S01]  /*0c60*/  SHF.L.U32 R178, R5.reuse, 0x9, RZ ;  /* 0x0000000905b27819 */ /* 0x040fe200000006ff */
[----:B------:R-:W-:Y:S01]  /*0c70*/  IMAD R13, R5, 0x10, R4 ;  /* 0x00000010050d7824 */ /* 0x000fe200078e0204 */
[C---:B------:R-:W-:Y:S01]  /*0c80*/  IADD3 R11, R160.reuse, R168, RZ ;  /* 0x000000a8a00b7210 */ /* 0x040fe20007ffe0ff */
[C---:B------:R-:W-:Y:S01]  /*0c90*/  VIADD R169, R160.reuse, 0x10 ;  /* 0x00000010a0a97836 */ /* 0x040fe20000000000 */
[----:B------:R-:W-:Y:S01]  /*0ca0*/  LOP3.LUT R167, R167, 0x1c0, RZ, 0xc0, !PT ;  /* 0x000001c0a7a77812 */ /* 0x000fe200078ec0ff */
[----:B------:R-:W-:Y:S01]  /*0cb0*/  IMAD R14, R13, 0x8, R6 ;  /* 0x000000080d0e7824 */ /* 0x000fe200078e0206 */
[C---:B------:R-:W-:Y:S01]  /*0cc0*/  IADD3 R172, R160.reuse, 0x50, RZ ;  /* 0x00000050a0ac7810 */ /* 0x040fe20007ffe0ff */
[C---:B------:R-:W-:Y:S01]  /*0cd0*/  IMAD.IADD R6, R160.reuse, 0x1, R170 ;  /* 0x00000001a0067824 */ /* 0x040fe200078e02aa */
[----:B------:R-:W-:Y:S01]  /*0ce0*/  SHF.R.U32.HI R223, RZ, 0x3, R167 ;  /* 0x00000003ffdf7819 */ /* 0x000fe200000116a7 */
[----:B------:R-:W-:Y:S01]  /*0cf0*/  VIADD R171, R160, 0x30 ;  /* 0x00000030a0ab7836 */ /* 0x000fe20000000000 */
[----:B------:R-:W-:Y:S01]  /*0d00*/  SHF.R.S32.HI R198, RZ, 0x1f, R169 ;  /* 0x0000001fffc67819 */ /* 0x000fe200000114a9 */
[----:B------:R-:W-:Y:S01]  /*0d10*/  IMAD.SHL.U32 R201, R168, 0x2, RZ ;  /* 0x00000002a8c97824 */ /* 0x000fe200078e00ff */
[----:B------:R-:W-:Y:S01]  /*0d20*/  SHF.R.S32.HI R13, RZ, 0x1f, R6 ;  /* 0x0000001fff0d7819 */ /* 0x000fe20000011406 */
[----:B------:R-:W-:Y:S01]  /*0d30*/  IMAD.SHL.U32 R203, R171, 0x2, RZ ;  /* 0x00000002abcb7824 */ /* 0x000fe200078e00ff */
[----:B------:R-:W-:Y:S01]  /*0d40*/  SHF.R.S32.HI R202, RZ, 0x1f, R171 ;  /* 0x0000001fffca7819 */ /* 0x000fe200000114ab */
[----:B------:R-:W-:Y:S01]  /*0d50*/  IMAD.SHL.U32 R217, R172, 0x2, RZ ;  /* 0x00000002acd97824 */ /* 0x000fe200078e00ff */
[----:B------:R-:W-:-:S02]  /*0d60*/  LEA.HI R163, R13, R6, RZ, 0x3 ;  /* 0x000000060da37211 */ /* 0x000fc400078f18ff */
[----:B------:R-:W-:Y:S02]  /*0d70*/  LEA.HI R13, R13, R6, RZ, 0x6 ;  /* 0x000000060d0d7211 */ /* 0x000fe400078f30ff */
[----:B------:R-:W-:Y:S02]  /*0d80*/  SHF.R.S32.HI R6, RZ, 0x1f, R9 ;  /* 0x0000001fff067819 */ /* 0x000fe40000011409 */
[----:B------:R-:W-:Y:S01]  /*0d90*/  LOP3.LUT R12, R167, 0x38, R163, 0xf8, !PT ;  /* 0x00000038a70c7812 */ /* 0x000fe200078ef8a3 */
[----:B------:R-:W-:Y:S01]  /*0da0*/  IMAD.SHL.U32 R13, R13, 0x80, RZ ;  /* 0x000000800d0d7824 */ /* 0x000fe200078e00ff */
[----:B------:R-:W-:Y:S02]  /*0db0*/  LEA.HI R6, R6, R165, RZ, 0x3 ;  /* 0x000000a506067211 */ /* 0x000fe400078f18ff */
[----:B------:R-:W-:Y:S02]  /*0dc0*/  LOP3.LUT R12, R12, R223, RZ, 0x3c, !PT ;  /* 0x000000df0c0c7212 */ /* 0x000fe400078e3cff */
[----:B------:R-:W-:-:S02]  /*0dd0*/  LOP3.LUT R6, R6, 0xfffffff8, RZ, 0xc0, !PT ;  /* 0xfffffff806067812 */ /* 0x000fc400078ec0ff */
[----:B------:R-:W-:Y:S02]  /*0de0*/  LOP3.LUT R13, R13, 0xffffe000, RZ, 0xc0, !PT ;  /* 0xffffe0000d0d7812 */ /* 0x000fe400078ec0ff */
[----:B------:R-:W-:Y:S02]  /*0df0*/  IADD3 R195, R165, -R6, RZ ;  /* 0x80000006a5c37210 */ /* 0x000fe40007ffe0ff */
[----:B------:R-:W-:Y:S02]  /*0e00*/  SHF.R.S32.HI R5, RZ, 0x1f, R170 ;  /* 0x0000001fff057819 */ /* 0x000fe400000114aa */
[----:B------:R-:W-:Y:S02]  /*0e10*/  SHF.L.U32 R176, R195, 0x6, RZ ;  /* 0x00000006c3b07819 */ /* 0x000fe400000006ff */
[----:B------:R-:W-:Y:S02]  /*0e20*/  SHF.L.U32 R199, R169, 0x1, RZ ;  /* 0x00000001a9c77819 */ /* 0x000fe400000006ff */
[----:B------:R-:W-:-:S02]  /*0e30*/  LOP3.LUT R176, R176, 0x1c0, RZ, 0xc0, !PT ;  /* 0x000001c0b0b07812 */ /* 0x000fc400078ec0ff */
[----:B------:R-:W-:Y:S02]  /*0e40*/  SHF.L.U32 R215, R170, 0x1, RZ ;  /* 0x00000001aad77819 */ /* 0x000fe400000006ff */
[----:B------:R-:W-:Y:S02]  /*0e50*/  SHF.R.U32.HI R177, RZ, 0x3, R176 ;  /* 0x00000003ffb17819 */ /* 0x000fe400000116b0 */
[----:B------:R-:W-:Y:S02]  /*0e60*/  LOP3.LUT R6, R176, 0x38, R163, 0xf8, !PT ;  /* 0x00000038b0067812 */ /* 0x000fe400078ef8a3 */
[----:B------:R-:W-:Y:S02]  /*0e70*/  SHF.L.U64.HI R198, R169, 0x1, R198 ;  /* 0x00000001a9c67819 */ /* 0x000fe400000102c6 */
[----:B------:R-:W-:Y:S02]  /*0e80*/  LOP3.LUT R6, R6, R177, RZ, 0x3c, !PT ;  /* 0x000000b106067212 */ /* 0x000fe400078e3cff */
[----:B------:R-:W-:-:S02]  /*0e90*/  SHF.L.U64.HI R202, R171, 0x1, R202 ;  /* 0x00000001abca7819 */ /* 0x000fc400000102ca */
[----:B------:R-:W-:Y:S02]  /*0ea0*/  IADD3 R6, R6, R13, R178 ;  /* 0x0000000d06067210 */ /* 0x000fe40007ffe0b2 */
[----:B------:R-:W-:Y:S02]  /*0eb0*/  SHF.L.U64.HI R214, R170, 0x1, R5 ;  /* 0x00000001aad67819 */ /* 0x000fe40000010205 */
[----:B------:R-:W-:Y:S02]  /*0ec0*/  SHF.R.S32.HI R163, RZ, 0x3, R163 ;  /* 0x00000003ffa37819 */ /* 0x000fe400000114a3 */
[----:B------:R-:W-:Y:S02]  /*0ed0*/  LEA R220, R6, UR4, 0x1 ;  /* 0x0000000406dc7c11 */ /* 0x000fe4000f8e08ff */
[----:B--2---:R-:W-:Y:S02]  /*0ee0*/  R2UR UR5, R3 ;  /* 0x00000000030572ca */ /* 0x004fe400000e0000 */
[----:B------:R-:W-:-:S02]  /*0ef0*/  LEA.HI R3, R0, R16, RZ, 0x7 ;  /* 0x0000001000037211 */ /* 0x000fc400078f38ff */
[----:B------:R-:W-:Y:S02]  /*0f00*/  LEA.HI R0, R0, R16, RZ, 0x3 ;  /* 0x0000001000007211 */ /* 0x000fe400078f18ff */
[C---:B------:R-:W-:Y:S02]  /*0f10*/  LOP3.LUT R197, R3.reuse, 0xffffff80, RZ, 0xc0, !PT ;  /* 0xffffff8003c57812 */ /* 0x040fe400078ec0ff */
[----:B------:R-:W-:Y:S02]  /*0f20*/  SHF.R.S32.HI R226, RZ, 0x7, R3 ;  /* 0x00000007ffe27819 */ /* 0x000fe40000011403 */
[----:B------:R-:W-:Y:S01]  /*0f30*/  LOP3.LUT R184, R0, 0xfffffff8, RZ, 0xc0, !PT ;  /* 0xfffffff800b87812 */ /* 0x000fe200078ec0ff */
[C---:B------:R-:W-:Y:S01]  /*0f40*/  IMAD.IADD R197, R16.reuse, 0x1, -R197 ;  /* 0x0000000110c57824 */ /* 0x040fe200078e0ac5 */
[----:B------:R-:W-:Y:S01]  /*0f50*/  LEA.HI R3, R3, R226, RZ, 0x1 ;  /* 0x000000e203037211 */ /* 0x000fe200078f08ff */
[----:B------:R-:W-:Y:S01]  /*0f60*/  ULOP3.LUT UR5, UR5, 0x1, URZ, 0xfc, !UPT ;  /* 0x0000000105057892 */ /* 0x000fe2000f8efc3f */
[----:B------:R-:W-:Y:S01]  /*0f70*/  IADD3 R184, R16, -R184, RZ ;  /* 0x800000b810b87210 */ /* 0x000fe20007ffe0ff */
[----:B------:R-:W-:Y:S01]  /*0f80*/  IMAD.SHL.U32 R16, R191, 0x8, RZ ;  /* 0x00000008bf107824 */ /* 0x000fe200078e00ff */
[----:B------:R-:W-:-:S02]  /*0f90*/  SHF.R.S32.HI R8, RZ, 0x1f, R197 ;  /* 0x0000001fff087819 */ /* 0x000fc400000114c5 */
[----:B------:R-:W-:Y:S01]  /*0fa0*/  LOP3.LUT R3, R3, 0x3fffffe, RZ, 0xc0, !PT ;  /* 0x03fffffe03037812 */ /* 0x000fe200078ec0ff */
[----:B------:R-:W-:Y:S01]  /*0fb0*/  VIADD R19, R16, 0x60 ;  /* 0x0000006010137836 */ /* 0x000fe20000000000 */
[-C--:B------:R-:W-:Y:S01]  /*0fc0*/  LEA.HI R7, R8, R197.reuse, RZ, 0x2 ;  /* 0x000000c508077211 */ /* 0x080fe200078f10ff */
[----:B------:R-:W-:Y:S01]  /*0fd0*/  VIADD R22, R16, 0x80 ;  /* 0x0000008010167836 */ /* 0x000fe20000000000 */
[----:B------:R-:W-:Y:S01]  /*0fe0*/  LEA.HI R8, R8, R197, RZ, 0x5 ;  /* 0x000000c508087211 */ /* 0x000fe200078f28ff */
[----:B------:R-:W-:Y:S01]  /*0ff0*/  IMAD.IADD R3, R226, 0x1, -R3 ;  /* 0x00000001e2037824 */ /* 0x000fe200078e0a03 */
[----:B------:R-:W-:Y:S02]  /*1000*/  LOP3.LUT R10, R7, 0x7ffffffc, RZ, 0xc0, !PT ;  /* 0x7ffffffc070a7812 */ /* 0x000fe400078ec0ff */
[--C-:B------:R-:W-:Y:S02]  /*1010*/  SHF.R.S32.HI R4, RZ, 0x2, R7.reuse ;  /* 0x00000002ff047819 */ /* 0x100fe40000011407 */
[----:B------:R-:W-:Y:S01]  /*1020*/  SHF.R.S32.HI R7, RZ, 0x1f, R7 ;  /* 0x0000001fff077819 */ /* 0x000fe20000011407 */
[----:B------:R-:W-:Y:S01]  /*1030*/  IMAD.IADD R10, R197, 0x1, -R10 ;  /* 0x00000001c50a7824 */ /* 0x000fe200078e0a0a */
[----:B------:R-:W-:-:S02]  /*1040*/  SHF.R.S32.HI R8, RZ, 0x5, R8 ;  /* 0x00000005ff087819 */ /* 0x000fc40000011408 */
[----:B------:R-:W-:Y:S01]  /*1050*/  LEA.HI R7, R7, R4, RZ, 0x3 ;  /* 0x0000000407077211 */ /* 0x000fe200078f18ff */
[----:B------:R-:W-:Y:S01]  /*1060*/  IMAD R228, R10, R15, 0x60 ;  /* 0x000000600ae47424 */ /* 0x000fe200078e020f */
[----:B------:R-:W-:Y:S02]  /*1070*/  SHF.R.S32.HI R10, RZ, 0x1f, R11 ;  /* 0x0000001fff0a7819 */ /* 0x000fe4000001140b */
[----:B------:R-:W-:Y:S02]  /*1080*/  LOP3.LUT R7, R7, 0xfffffff8, RZ, 0xc0, !PT ;  /* 0xfffffff807077812 */ /* 0x000fe400078ec0ff */
[----:B------:R-:W-:Y:S02]  /*1090*/  LEA.HI R162, R10, R11, RZ, 0x3 ;  /* 0x0000000b0aa27211 */ /* 0x000fe400078f18ff */
[----:B------:R-:W-:Y:S02]  /*10a0*/  IADD3 R7, R4, -R7, RZ ;  /* 0x8000000704077210 */ /* 0x000fe40007ffe0ff */
[----:B------:R-:W-:-:S02]  /*10b0*/  SHF.R.S32.HI R4, RZ, 0x1f, R225 ;  /* 0x0000001fff047819 */ /* 0x000fc400000114e1 */
[----:B------:R-:W-:Y:S01]  /*10c0*/  LEA.HI R10, R10, R11, RZ, 0x6 ;  /* 0x0000000b0a0a7211 */ /* 0x000fe200078f30ff */
[----:B------:R-:W-:Y:S01]  /*10d0*/  IMAD R8, R8, 0x10, R7 ;  /* 0x0000001008087824 */ /* 0x000fe200078e0207 */
[----:B------:R-:W-:Y:S02]  /*10e0*/  LEA.HI R4, R4, R225, RZ, 0x3 ;  /* 0x000000e104047211 */ /* 0x000fe400078f18ff */
[----:B------:R-:W-:Y:S01]  /*10f0*/  SHF.L.U32 R182, R184, 0x3, RZ ;  /* 0x00000003b8b67819 */ /* 0x000fe200000006ff */
[----:B------:R-:W-:Y:S01]  /*1100*/  IMAD.SHL.U32 R10, R10, 0x80, RZ ;  /* 0x000000800a0a7824 */ /* 0x000fe200078e00ff */
[----:B------:R-:W-:Y:S01]  /*1110*/  SHF.R.S32.HI R192, RZ, 0x3, R0 ;  /* 0x00000003ffc07819 */ /* 0x000fe20000011400 */
[----:B------:R-:W-:Y:S01]  /*1120*/  IMAD.SHL.U32 R4, R4, 0x40, RZ ;  /* 0x0000004004047824 */ /* 0x000fe200078e00ff */
[----:B------:R-:W-:Y:S01]  /*1130*/  IADD3 R23, R16, 0xa0, RZ ;  /* 0x000000a010177810 */ /* 0x000fe20007ffe0ff */
[----:B------:R-:W-:Y:S01]  /*1140*/  IMAD R227, R3, 0x40, R8 ;  /* 0x0000004003e37824 */ /* 0x000fe200078e0208 */
[----:B------:R-:W-:Y:S01]  /*1150*/  LOP3.LUT R10, R10, 0xffffe000, RZ, 0xc0, !PT ;  /* 0xffffe0000a0a7812 */ /* 0x000fe200078ec0ff */
[----:B------:R-:W-:Y:S01]  /*1160*/  VIADD R183, R182, 0x40 ;  /* 0x00000040b6b77836 */ /* 0x000fe20000000000 */
[----:B------:R-:W-:Y:S01]  /*1170*/  LOP3.LUT R179, R4, 0xfffffe00, RZ, 0xc0, !PT ;  /* 0xfffffe0004b37812 */ /* 0x000fe200078ec0ff */
[----:B------:R-:W-:Y:S01]  /*1180*/  IMAD.U32 R0, RZ, RZ, UR4 ;  /* 0x00000004ff007e24 */ /* 0x000fe2000f8e00ff */
[----:B------:R-:W-:-:S02]  /*1190*/  LOP3.LUT R4, R176, 0x38, R162, 0xf8, !PT ;  /* 0x00000038b0047812 */ /* 0x000fc400078ef8a2 */
[----:B------:R-:W-:Y:S01]  /*11a0*/  SHF.R.S32.HI R9, RZ, 0x1f, R183 ;  /* 0x0000001fff097819 */ /* 0x000fe200000114b7 */
[----:B------:R-:W-:Y:S01]  /*11b0*/  IMAD.SHL.U32 R9, R14, 0x8, RZ ;  /* 0x000000080e097824 */ /* 0x000fe200078e00ff */
[----:B------:R-:W-:Y:S02]  /*11c0*/  LOP3.LUT R3, R4, R177, RZ, 0x3c, !PT ;  /* 0x000000b104037212 */ /* 0x000fe400078e3cff */
[----:B------:R-:W-:Y:S02]  /*11d0*/  LOP3.LUT R8, R167, 0x38, R162, 0xf8, !PT ;  /* 0x00000038a7087812 */ /* 0x000fe400078ef8a2 */
[----:B------:R-:W-:Y:S01]  /*11e0*/  IADD3 R222, R3, R10, R178 ;  /* 0x0000000a03de7210 */ /* 0x000fe20007ffe0b2 */
[----:B------:R-:W-:Y:S01]  /*11f0*/  IMAD.U32 R3, RZ, RZ, UR5 ;  /* 0x00000005ff037e24 */ /* 0x000fe2000f8e00ff */
[----:B------:R-:W-:Y:S02]  /*1200*/  LOP3.LUT R8, R8, R223, RZ, 0x3c, !PT ;  /* 0x000000df08087212 */ /* 0x000fe400078e3cff */
[----:B------:R-:W-:-:S02]  /*1210*/  LOP3.LUT R4, R167, 0x38, R16, 0xf8, !PT ;  /* 0x00000038a7047812 */ /* 0x000fc400078ef810 */
[----:B------:R0:W-:Y:S01]  /*1220*/  STL [R1+0x30], R3 ;  /* 0x0000300301007387 */ /* 0x0001e20000100800 */
[--C-:B------:R-:W-:Y:S02]  /*1230*/  IADD3 R8, R8, R10, R179.reuse ;  /* 0x0000000a08087210 */ /* 0x100fe40007ffe0b3 */
[----:B------:R-:W-:Y:S01]  /*1240*/  IADD3 R12, R12, R13, R179 ;  /* 0x0000000d0c0c7210 */ /* 0x000fe20007ffe0b3 */
[----:B------:R1:W-:Y:S01]  /*1250*/  STL [R1+0x34], R0 ;  /* 0x0000340001007387 */ /* 0x0003e20000100800 */
[----:B------:R-:W-:Y:S02]  /*1260*/  SHF.R.S32.HI R7, RZ, 0x1f, R172 ;  /* 0x0000001fff077819 */ /* 0x000fe400000114ac */
[----:B------:R-:W-:Y:S01]  /*1270*/  LOP3.LUT R4, R179, R4, R223, 0xf6, !PT ;  /* 0x00000004b3047212 */ /* 0x000fe200078ef6df */
[----:B------:R2:W-:Y:S01]  /*1280*/  STL [R1+0x38], R9 ;  /* 0x0000380901007387 */ /* 0x0005e20000100800 */
[----:B------:R-:W-:Y:S02]  /*1290*/  SHF.R.S32.HI R17, RZ, 0x1f, R16 ;  /* 0x0000001fff117819 */ /* 0x000fe40000011410 */
[----:B0-----:R-:W-:-:S02]  /*12a0*/  LEA.HI R3, R191, R191, RZ, 0x1 ;  /* 0x000000bfbf037211 */ /* 0x001fc400078f08ff */
[----:B------:R-:W-:Y:S02]  /*12b0*/  SHF.R.S32.HI R164, RZ, 0x1f, R19 ;  /* 0x0000001fffa47819 */ /* 0x000fe40000011413 */
[----:B-1----:R-:W-:Y:S02]  /*12c0*/  LOP3.LUT R0, R3, 0x1ffffffe, RZ, 0xc0, !PT ;  /* 0x1ffffffe03007812 */ /* 0x002fe400078ec0ff */
[----:B------:R-:W-:Y:S02]  /*12d0*/  SHF.R.S32.HI R3, RZ, 0x1f, R182 ;  /* 0x0000001fff037819 */ /* 0x000fe400000114b6 */
[----:B------:R-:W-:Y:S01]  /*12e0*/  SHF.R.S32.HI R3, RZ, 0x1f, R168 ;  /* 0x0000001fff037819 */ /* 0x000fe200000114a8 */
[----:B------:R-:W-:Y:S01]  /*12f0*/  IMAD.IADD R0, R191, 0x1, -R0 ;  /* 0x00000001bf007824 */ /* 0x000fe200078e0a00 */
[----:B------:R-:W-:Y:S02]  /*1300*/  SHF.R.S32.HI R175, RZ, 0x1f, R22 ;  /* 0x0000001fffaf7819 */ /* 0x000fe40000011416 */
[----:B------:R-:W-:-:S02]  /*1310*/  SHF.R.S32.HI R174, RZ, 0x1f, R23 ;  /* 0x0000001fffae7819 */ /* 0x000fc40000011417 */
[----:B------:R-:W-:Y:S02]  /*1320*/  SHF.L.U64.HI R200, R168, 0x1, R3 ;  /* 0x00000001a8c87819 */ /* 0x000fe40000010203 */
[----:B------:R-:W-:Y:S02]  /*1330*/  SHF.L.U64.HI R216, R172, 0x1, R7 ;  /* 0x00000001acd87819 */ /* 0x000fe40000010207 */
[----:B------:R-:W-:Y:S02]  /*1340*/  SHF.R.S32.HI R162, RZ, 0x3, R162 ;  /* 0x00000003ffa27819 */ /* 0x000fe400000114a2 */
[----:B------:R-:W-:Y:S02]  /*1350*/  LEA R221, R4, UR4, 0x1 ;  /* 0x0000000404dd7c11 */ /* 0x000fe4000f8e08ff */
[----:B------:R-:W-:Y:S02]  /*1360*/  LEA R222, R222, UR4, 0x1 ;  /* 0x00000004dede7c11 */ /* 0x000fe4000f8e08ff */
[----:B------:R-:W-:-:S02]  /*1370*/  LEA R219, R8, UR4, 0x1 ;  /* 0x0000000408db7c11 */ /* 0x000fc4000f8e08ff */
[----:B------:R-:W-:Y:S02]  /*1380*/  LEA R218, R12, UR4, 0x1 ;  /* 0x000000040cda7c11 */ /* 0x000fe4000f8e08ff */
[----:B--2---:R-:W-:-:S07]  /*1390*/  LEA R229, R0, R227, 0x3 ;  /* 0x000000e300e57211 */ /* 0x004fce00078e18ff */
.L_x_663:
[----:B0--3--:R-:W0:Y:S01]  /*13a0*/  LDC.64 R4, c[0x0][0xc88] ;  /* 0x00032200ff047b82 */ /* 0x009e220000000a00 */
[----:B------:R-:W-:Y:S01]  /*13b0*/  ULDC.64 UR4, c[0x0][0xa28] ;  /* 0x00028a0000047ab9 */ /* 0x000fe20000000a00 */
[----:B------:R-:W-:Y:S01]  /*13c0*/  ULDC.64 UR8, c[0x0][0xa18] ;  /* 0x0002860000087ab9 */ /* 0x000fe20000000a00 */
[----:B------:R-:W-:Y:S01]  /*13d0*/  ULDC.64 UR6, c[0x0][0xa08] ;  /* 0x0002820000067ab9 */ /* 0x000fe20000000a00 */
[----:B0-----:R-:W-:-:S05]  /*13e0*/  IMAD.WIDE R4, R31, 0x4, R4 ;  /* 0x000000041f047825 */ /* 0x001fca00078e0204 */
[----:B--2---:R-:W2:Y:S01]  /*13f0*/  LDG.E R188, desc[UR60][R4.64] ;  /* 0x0000003c04bc7981 */ /* 0x004ea2000c1e1900 */
[----:B------:R-:W-:Y:S01]  /*1400*/  ISETP.NE.U32.AND P2, PT, RZ, UR4, PT ;  /* 0x00000004ff007c0c */ /* 0x000fe2000bf45070 */
[----:B------:R-:W-:Y:S01]  /*1410*/  IMAD.MOV.U32 R3, RZ, RZ, RZ ;  /* 0x000000ffff037224 */ /* 0x000fe200078e00ff */
[----:B------:R-:W-:Y:S02]  /*1420*/  ISETP.NE.U32.AND P1, PT, RZ, UR8, PT ;  /* 0x00000008ff007c0c */ /* 0x000fe4000bf25070 */
[----:B------:R-:W-:Y:S02]  /*1430*/  ISETP.NE.AND.EX P2, PT, RZ, UR5, PT, P2 ;  /* 0x00000005ff007c0c */ /* 0x000fe4000bf45320 */
[----:B------:R-:W-:Y:S02]  /*1440*/  ISETP.NE.AND.EX P1, PT, RZ, UR9, PT, P1 ;  /* 0x00000009ff007c0c */ /* 0x000fe4000bf25310 */
[----:B------:R-:W-:Y:S02]  /*1450*/  ISETP.NE.U32.AND P0, PT, RZ, UR6, PT ;  /* 0x00000006ff007c0c */ /* 0x000fe4000bf05070 */
[----:B------:R-:W-:-:S02]  /*1460*/  MOV R133, RZ ;  /* 0x000000ff00857202 */ /* 0x000fc40000000f00 */
[----:B------:R-:W-:Y:S02]  /*1470*/  ISETP.NE.AND.EX P0, PT, RZ, UR7, PT, P0 ;  /* 0x00000007ff007c0c */ /* 0x000fe4000bf05300 */
[----:B--2---:R-:W-:Y:S01]  /*1480*/  SHF.R.S32.HI R193, RZ, 0x1f, R188 ;  /* 0x0000001fffc17819 */ /* 0x004fe200000114bc */
[C---:B------:R-:W-:Y:S02]  /*1490*/  IMAD.SHL.U32 R186, R188.reuse, 0x4, RZ ;  /* 0x00000004bcba7824 */ /* 0x040fe400078e00ff */
[C---:B------:R-:W-:Y:S02]  /*14a0*/  @P2 LEA R4, P3, R188.reuse, UR4, 0x2 ;  /* 0x00000004bc042c11 */ /* 0x040fe4000f8610ff */
[C-C-:B------:R-:W-:Y:S02]  /*14b0*/  SHF.L.U64.HI R187, R188.reuse, 0x2, R193.reuse ;  /* 0x00000002bcbb7819 */ /* 0x140fe400000102c1 */
[----:B------:R-:W-:Y:S01]  /*14c0*/  @P2 LEA.HI.X R5, R188, UR5, R193, 0x2, P3 ;  /* 0x00000005bc052c11 */ /* 0x000fe200098f14c1 */
[----:B------:R-:W-:Y:S01]  /*14d0*/  ULDC UR4, c[0x0][0x288] ;  /* 0x0000a20000047ab9 */ /* 0x000fe20000000800 */
[----:B------:R-:W-:-:S03]  /*14e0*/  IADD3 R8, P4, R186, UR6, RZ ;  /* 0x00000006ba087c10 */ /* 0x000fc6000ff9e0ff */
[----:B------:R0:W5:Y:S01]  /*14f0*/  @P2 LDG.E R3, desc[UR60][R4.64] ;  /* 0x0000003c04032981 */ /* 0x000162000c1e1900 */
[----:B------:R-:W-:Y:S01]  /*1500*/  @P1 IADD3 R6, P2, R186, UR8, RZ ;  /* 0x00000008ba061c10 */ /* 0x000fe2000ff5e0ff */
[----:B------:R-:W-:Y:S01]  /*1510*/  IMAD.U32 R146, RZ, RZ, UR4 ;  /* 0x00000004ff927e24 */ /* 0x000fe2000f8e00ff */
[C---:B------:R-:W-:Y:S01]  /*1520*/  IADD3.X R9, R187.reuse, UR7, RZ, P4, !PT ;  /* 0x00000007bb097c10 */ /* 0x040fe2000a7fe4ff */
[----:B------:R-:W-:Y:S01]  /*1530*/  ULDC.64 UR4, c[0x0][0x418] ;  /* 0x0001060000047ab9 */ /* 0x000fe20000000a00 */
[----:B------:R-:W-:-:S03]  /*1540*/  @P1 IADD3.X R7, R187, UR9, RZ, P2, !PT ;  /* 0x00000009bb071c10 */ /* 0x000fc600097fe4ff */
[----:B------:R0:W5:Y:S01]  /*1550*/  @P0 LDG.E R133, desc[UR60][R8.64] ;  /* 0x0000003c08850981 */ /* 0x000162000c1e1900 */
[----:B------:R-:W-:Y:S01]  /*1560*/  UISETP.NE.U32.AND UP0, UPT, UR4, URZ, UPT ;  /* 0x0000003f0400728c */ /* 0x000fe2000bf05070 */
[----:B------:R-:W-:Y:S02]  /*1570*/  ULDC.64 UR8, c[0x0][0xa20] ;  /* 0x0002880000087ab9 */ /* 0x000fe40000000a00 */
[----:B------:R0:W5:Y:S01]  /*1580*/  @P1 LDG.E R146, desc[UR60][R6.64] ;  /* 0x0000003c06921981 */ /* 0x000162000c1e1900 */
[----:B------:R-:W-:Y:S01]  /*1590*/  UISETP.NE.AND.EX UP0, UPT, UR5, URZ, UPT, UP0 ;  /* 0x0000003f0500728c */ /* 0x000fe2000bf05300 */
[----:B------:R-:W-:Y:S01]  /*15a0*/  ULDC UR4, c[0x0][0x424] ;  /* 0x0001090000047ab9 */ /* 0x000fe20000000800 */
[----:B------:R-:W-:Y:S02]  /*15b0*/  ISETP.NE.U32.AND P2, PT, RZ, UR8, PT ;  /* 0x00000008ff007c0c */ /* 0x000fe4000bf45070 */
[----:B------:R-:W-:Y:S01]  /*15c0*/  USEL UR4, UR4, 0x1, UP0 ;  /* 0x0000000104047887 */ /* 0x000fe20008000000 */
[----:B------:R-:W-:Y:S01]  /*15d0*/  ULDC UR5, c[0x0][0x2f0] ;  /* 0x0000bc0000057ab9 */ /* 0x000fe20000000800 */
[----:B------:R-:W-:-:S02]  /*15e0*/  ISETP.NE.AND.EX P2, PT, RZ, UR9, PT, P2 ;  /* 0x00000009ff007c0c */ /* 0x000fc4000bf45320 */
[----:B------:R-:W-:-:S03]  /*15f0*/  UIMAD UR4, UR4, UR5, URZ ;  /* 0x00000005040472a4 */ /* 0x000fc6000f8e023f */
[----:B------:R-:W-:Y:S01]  /*1600*/  ULDC UR5, c[0x0][0x348] ;  /* 0x0000d20000057ab9 */ /* 0x000fe20000000800 */
[----:B------:R-:W-:Y:S01]  /*1610*/  IMAD.MOV.U32 R190, RZ, RZ, R29 ;  /* 0x000000ffffbe7224 */ /* 0x000fe200078e001d */
[----:B------:R-:W-:Y:S01]  /*1620*/  MOV R185, R30 ;  /* 0x0000001e00b97202 */ /* 0x000fe20000000f00 */
[----:B------:R-:W-:Y:S01]  /*1630*/  IMAD.MOV.U32 R102, RZ, RZ, R188 ;  /* 0x000000ffff667224 */ /* 0x000fe200078e00bc */
[----:B0---4-:R-:W-:Y:S06]  /*1640*/  @P1 BRA `(.L_x_449) ;  /* 0x0000000000241947 */ /* 0x011fec0003800000 */
[----:B------:R-:W-:Y:S02]  /*1650*/  ULDC.64 UR6, c[0x0][0xa00] ;  /* 0x0002800000067ab9 */ /* 0x000fe40000000a00 */
[----:B------:R-:W-:-:S04]  /*1660*/  ISETP.NE.U32.AND P1, PT, RZ, UR6, PT ;  /* 0x00000006ff007c0c */ /* 0x000fc8000bf25070 */
[----:B------:R-:W-:-:S13]  /*1670*/  ISETP.NE.AND.EX P1, PT, RZ, UR7, PT, P1 ;  /* 0x00000007ff007c0c */ /* 0x000fda000bf25310 */
[----:B------:R-:W-:Y:S05]  /*1680*/  @!P1 BRA `(.L_x_449) ;  /* 0x0000000000149947 */ /* 0x000fea0003800000 */
[----:B------:R-:W0:Y:S02]  /*1690*/  LDC.64 R4, c[0x0][0xa00] ;  /* 0x00028000ff047b82 */ /* 0x000e240000000a00 */
[----:B0-----:R-:W-:-:S05]  /*16a0*/  IMAD.WIDE R4, R102, 0x4, R4 ;  /* 0x0000000466047825 */ /* 0x001fca00078e0204 */
[----:B-----5:R-:W2:Y:S04]  /*16b0*/  LDG.E R146, desc[UR60][R4.64] ;  /* 0x0000003c04927981 */ /* 0x020ea8000c1e1900 */
[----:B------:R-:W2:Y:S02]  /*16c0*/  LDG.E R7, desc[UR60][R4.64+0x4] ;  /* 0x0000043c04077981 */ /* 0x000ea4000c1e1900 */
[----:B--2---:R-:W-:-:S07]  /*16d0*/  IMAD.IADD R146, R7, 0x1, -R146 ;  /* 0x0000000107927824 */ /* 0x004fce00078e0a92 */
.L_x_449:
[----:B------:R-:W-:Y:S01]  /*16e0*/  MOV R25, UR5 ;  /* 0x0000000500197c02 */ /* 0x000fe20008000f00 */
[----:B------:R-:W-:Y:S01]  /*16f0*/  IMAD.U32 R26, RZ, RZ, UR4 ;  /* 0x00000004ff1a7e24 */ /* 0x000fe2000f8e00ff */
[----:B------:R-:W-:Y:S06]  /*1700*/  @!P2 BRA `(.L_x_450) ;  /* 0x000000000010a947 */ /* 0x000fec0003800000 */
[----:B------:R-:W-:-:S04]  /*1710*/  IADD3 R4, P0, R186, UR8, RZ ;  /* 0x00000008ba047c10 */ /* 0x000fc8000ff1e0ff */
[----:B------:R-:W-:-:S05]  /*1720*/  IADD3.X R5, R187, UR9, RZ, P0, !PT ;  /* 0x00000009bb057c10 */ /* 0x000fca00087fe4ff */
[----:B------:R0:W5:Y:S01]  /*1730*/  LDG.E R26, desc[UR60][R4.64] ;  /* 0x0000003c041a7981 */ /* 0x000162000c1e1900 */
[----:B------:R-:W-:Y:S05]  /*1740*/  BRA `(.L_x_451) ;  /* 0x0000000000107947 */ /* 0x000fea0003800000 */
.L_x_450:
[----:B------:R-:W-:Y:S05]  /*1750*/  @!P0 BRA `(.L_x_451) ;  /* 0x00000000000c8947 */ /* 0x000fea0003800000 */
[----:B------:R-:W2:Y:S04]  /*1760*/  LDG.E R5, desc[UR60][R8.64] ;  /* 0x0000003c08057981 */ /* 0x000ea8000c1e1900 */
[----:B------:R-:W2:Y:S02]  /*1770*/  LDG.E R26, desc[UR60][R8.64+0x4] ;  /* 0x0000043c081a7981 */ /* 0x000ea4000c1e1900 */
[----:B--2---:R-:W-:-:S07]  /*1780*/  IMAD.IADD R26, R26, 0x1, -R5 ;  /* 0x000000011a1a7824 */ /* 0x004fce00078e0a05 */
.L_x_451:
[----:B------:R-:W-:Y:S02]  /*1790*/  ULDC.64 UR4, c[0x0][0xa10] ;  /* 0x0002840000047ab9 */ /* 0x000fe40000000a00 */
[----:B------:R-:W-:-:S04]  /*17a0*/  ISETP.NE.U32.AND P0, PT, RZ, UR4, PT ;  /* 0x00000004ff007c0c */ /* 0x000fc8000bf05070 */
[----:B------:R-:W-:Y:S01]  /*17b0*/  ISETP.NE.AND.EX P0, PT, RZ, UR5, PT, P0 ;  /* 0x00000005ff007c0c */ /* 0x000fe2000bf05300 */
[----:B-----5:R-:W-:Y:S01]  /*17c0*/  IMAD.IADD R8, R26, 0x1, -R3 ;  /* 0x000000011a087824 */ /* 0x020fe200078e0a03 */
[----:B------:R-:W-:-:S11]  /*17d0*/  ULDC.64 UR4, c[0x0][0xa30] ;  /* 0x00028c0000047ab9 */ /* 0x000fd60000000a00 */
[----:B0-----:R-:W0:Y:S02]  /*17e0*/  @P0 LDC.64 R4, c[0x0][0xa10] ;  /* 0x00028400ff040b82 */ /* 0x001e240000000a00 */
[----:B0-----:R-:W-:-:S05]  /*17f0*/  @P0 IMAD.WIDE R4, R102, 0x4, R4 ;  /* 0x0000000466040825 */ /* 0x001fca00078e0204 */
[----:B------:R-:W2:Y:S04]  /*1800*/  @P0 LDG.E R0, desc[UR60][R4.64] ;  /* 0x0000003c04000981 */ /* 0x000ea8000c1e1900 */
[----:B------:R-:W2:Y:S01]  /*1810*/  @P0 LDG.E R9, desc[UR60][R4.64+0x4] ;  /* 0x0000043c04090981 */ /* 0x000ea2000c1e1900 */
[----:B------:R-:W-:Y:S01]  /*1820*/  IMAD.MOV R130, RZ, RZ, -R8 ;  /* 0x000000ffff827224 */ /* 0x000fe200078e0a08 */
[----:B------:R-:W-:Y:S02]  /*1830*/  ISETP.NE.U32.AND P1, PT, RZ, UR4, PT ;  /* 0x00000004ff007c0c */ /* 0x000fe4000bf25070 */
[----:B------:R-:W-:Y:S02]  /*1840*/  MOV R145, R26 ;  /* 0x0000001a00917202 */ /* 0x000fe40000000f00 */
[----:B------:R-:W-:-:S02]  /*1850*/  VIMNMX R130, RZ, R130, !PT ;  /* 0x00000082ff827248 */ /* 0x000fc40007fe0100 */
[----:B------:R-:W-:-:S13]  /*1860*/  ISETP.NE.AND.EX P1, PT, RZ, UR5, PT, P1 ;  /* 0x00000005ff007c0c */ /* 0x000fda000bf25310 */
[----:B------:R-:W-:-:S04]  /*1870*/  @P1 IADD3 R6, P2, R186, UR4, RZ ;  /* 0x00000004ba061c10 */ /* 0x000fc8000ff5e0ff */
[----:B------:R-:W-:-:S05]  /*1880*/  @P1 IADD3.X R7, R187, UR5, RZ, P2, !PT ;  /* 0x00000005bb071c10 */ /* 0x000fca00097fe4ff */
[----:B------:R0:W5:Y:S01]  /*1890*/  @P1 LDG.E R145, desc[UR60][R6.64] ;  /* 0x0000003c06911981 */ /* 0x000162000c1e1900 */
[----:B--2---:R-:W-:-:S05]  /*18a0*/  @P0 IMAD.IADD R25, R9, 0x1, -R0 ;  /* 0x0000000109190824 */ /* 0x004fca00078e0a00 */
[----:B------:R-:W-:-:S05]  /*18b0*/  IADD3 R147, R8, R25, RZ ;  /* 0x0000001908937210 */ /* 0x000fca0007ffe0ff */
[----:B------:R-:W-:-:S04]  /*18c0*/  VIADD R0, R147, 0x5f ;  /* 0x0000005f93007836 */ /* 0x000fc80000000000 */
[----:B------:R-:W-:-:S05]  /*18d0*/  IMAD.HI R0, R0, 0x2aaaaaab, RZ ;  /* 0x2aaaaaab00007827 */ /* 0x000fca00078e02ff */
[----:B------:R-:W-:-:S04]  /*18e0*/  SHF.R.U32.HI R3, RZ, 0x1f, R0 ;  /* 0x0000001fff037819 */ /* 0x000fc80000011600 */
[----:B------:R-:W-:-:S05]  /*18f0*/  LEA.HI.SX32 R194, R0, R3, 0x1c ;  /* 0x0000000300c27211 */ /* 0x000fca00078fe2ff */
[----:B------:R-:W-:-:S05]  /*1900*/  IMAD R0, R194, 0x60, -R8 ;  /* 0x00000060c2007824 */ /* 0x000fca00078e0a08 */
[----:B------:R-:W-:-:S04]  /*1910*/  VIMNMX R3, R0, R25, PT ;  /* 0x0000001900037248 */ /* 0x000fc80003fe0100 */
[----:B------:R-:W-:Y:S01]  /*1920*/  ISETP.GT.AND P0, PT, R3, R130, PT ;  /* 0x000000820300720c */ /* 0x000fe20003f04270 */
[----:B------:R-:W-:-:S05]  /*1930*/  IMAD.WIDE.U32 R130, R130, -0x55555555, RZ ;  /* 0xaaaaaaab82827825 */ /* 0x000fca00078e00ff */
[----:B------:R-:W-:-:S05]  /*1940*/  SHF.R.U32.HI R130, RZ, 0x6, R131 ;  /* 0x00000006ff827819 */ /* 0x000fca0000011683 */
[----:B------:R-:W-:Y:S02]  /*1950*/  IMAD.MOV.U32 R24, RZ, RZ, R130 ;  /* 0x000000ffff187224 */ /* 0x000fe400078e0082 */
[----:B------:R-:W-:-:S05]  /*1960*/  @P0 IADD3 R0, R3, 0x5f, RZ ;  /* 0x0000005f03000810 */ /* 0x000fca0007ffe0ff */
[----:B------:R-:W-:-:S05]  /*1970*/  @P0 IMAD.HI R0, R0, 0x2aaaaaab, RZ ;  /* 0x2aaaaaab00000827 */ /* 0x000fca00078e02ff */
[----:B------:R-:W-:-:S04]  /*1980*/  @P0 SHF.R.U32.HI R3, RZ, 0x1f, R0 ;  /* 0x0000001fff030819 */ /* 0x000fc80000011600 */
[----:B------:R-:W-:Y:S02]  /*1990*/  @P0 LEA.HI.SX32 R24, R0, R3, 0x1c ;  /* 0x0000000300180211 */ /* 0x000fe400078fe2ff */
[----:B------:R-:W-:Y:S02]  /*19a0*/  PLOP3.LUT P0, PT, PT, PT, PT, 0x80, 0x0 ;  /* 0x000000000000781c */ /* 0x000fe40003f0f070 */
[----:B------:R-:W-:-:S13]  /*19b0*/  ISETP.GT.AND P1, PT, R24, R130, PT ;  /* 0x000000821800720c */ /* 0x000fda0003f24270 */
[----:B0-----:R-:W-:Y:S05]  /*19c0*/  @!P1 BRA `(.L_x_452) ;  /* 0x0000009000049947 */ /* 0x001fea0003800000 */
[----:B------:R-:W-:Y:S01]  /*19d0*/  VIADD R126, R2, 0x18400 ;  /* 0x00018400027e7836 */ /* 0x000fe20000000000 */
[----:B------:R-:W-:Y:S04]  /*19e0*/  BSSY B6, `(.L_x_453) ;  /* 0x0000013000067945 */ /* 0x000fe80003800000 */
[----:B------:R-:W-:-:S13]  /*19f0*/  LOP3.LUT P0, RZ, R126, 0x3ff, RZ, 0xc0, !PT ;  /* 0x000003ff7eff7812 */ /* 0x000fda000780c0ff */
[----:B------:R-:W-:Y:S05]  /*1a00*/  @!P0 BRA `(.L_x_454) ;  /* 0x0000000000408947 */ /* 0x000fea0003800000 */
        /* <DEDUP_REMOVED lines=15> */
[----:B-1---5:R-:W-:Y:S05]  /*1b00*/  CALL.ABS.NOINC R14 ;  /* 0x000000000e007343 */ /* 0x022fea0003c00000 */
.L_x_454:
[----:B------:R-:W-:Y:S05]  /*1b10*/  BSYNC B6 ;  /* 0x0000000000067941 */ /* 0x000fea0003800000 */
.L_x_453:
[----:B------:R-:W-:Y:S01]  /*1b20*/  IADD3 R125, R2, 0x400, RZ ;  /* 0x00000400027d7810 */ /* 0x000fe20007ffe0ff */
[----:B------:R-:W-:Y:S03]  /*1b30*/  BSSY B6, `(.L_x_455) ;  /* 0x0000013000067945 */ /* 0x000fe60003800000 */
[----:B------:R-:W-:-:S13]  /*1b40*/  LOP3.LUT P0, RZ, R125, 0x3ff, RZ, 0xc0, !PT ;  /* 0x000003ff7dff7812 */ /* 0x000fda000780c0ff */
[----:B------:R-:W-:Y:S05]  /*1b50*/  @!P0 BRA `(.L_x_456) ;  /* 0x0000000000408947 */ /* 0x000fea0003800000 */
[----:B------:R-:W-:Y:S01]  /*1b60*/  MOV R0, 0x0 ;  /* 0x0000000000007802 */ /* 0x000fe20000000f00 */
[----:B------:R-:W-:Y:S01]  /*1b70*/  ULDC.64 UR4, c[0x4][0xf0] ;  /* 0x01003c0000047ab9 */ /* 0x000fe20000000a00 */
[----:B------:R-:W-:Y:S01]  /*1b80*/  ULDC.64 UR6, c[0x4][0xf8] ;  /* 0x01003e0000067ab9 */ /* 0x000fe20000000a00 */
[----:B------:R-:W-:Y:S01]  /*1b90*/  IMAD.U32 R4, RZ, RZ, UR4 ;  /* 0x00000004ff047e24 */ /* 0x000fe2000f8e00ff */
[----:B------:R0:W1:Y:S01]  /*1ba0*/  LDC.64 R14, c[0x4][R0] ;  /* 0x01000000000e7b82 */ /* 0x0000620000000a00 */
[----:B------:R-:W-:Y:S01]  /*1bb0*/  IMAD.U32 R5, RZ, RZ, UR5 ;  /* 0x00000005ff057e24 */ /* 0x000fe2000f8e00ff */
[----:B------:R-:W-:Y:S01]  /*1bc0*/  ULDC.64 UR4, c[0x4][0x80] ;  /* 0x0100200000047ab9 */ /* 0x000fe20000000a00 */
[----:B------:R-:W-:Y:S01]  /*1bd0*/  MOV R6, UR6 ;  /* 0x0000000600067c02 */ /* 0x000fe20008000f00 */
[----:B------:R-:W-:Y:S01]  /*1be0*/  IMAD.U32 R7, RZ, RZ, UR7 ;  /* 0x00000007ff077e24 */ /* 0x000fe2000f8e00ff */
[----:B------:R-:W-:Y:S01]  /*1bf0*/  MOV R11, UR5 ;  /* 0x00000005000b7c02 */ /* 0x000fe20008000f00 */
[----:B------:R-:W-:Y:S01]  /*1c00*/  IMAD.U32 R10, RZ, RZ, UR4 ;  /* 0x00000004ff0a7e24 */ /* 0x000fe2000f8e00ff */
[----:B------:R-:W-:Y:S01]  /*1c10*/  MOV R13, RZ ;  /* 0x000000ff000d7202 */ /* 0x000fe20000000f00 */
[----:B------:R-:W-:-:S02]  /*1c20*/  IMAD.MOV.U32 R8, RZ, RZ, 0x70 ;  /* 0x00000070ff087424 */ /* 0x000fc400078e00ff */
[----:B0-----:R-:W-:-:S07]  /*1c30*/  IMAD.MOV.U32 R12, RZ, RZ, 0x1 ;  /* 0x00000001ff0c7424 */ /* 0x001fce00078e00ff */
[----:B------:R-:W-:-:S07]  /*1c40*/  LEPC R20, `(.L_x_456) ;  /* 0x000000001014794e */ /* 0x000fce0000000000 */
[----:B-1---5:R-:W-:Y:S05]  /*1c50*/  CALL.ABS.NOINC R14 ;  /* 0x000000000e007343 */ /* 0x022fea0003c00000 */
.L_x_456:
[----:B------:R-:W-:Y:S05]  /*1c60*/  BSYNC B6 ;  /* 0x0000000000067941 */ /* 0x000fea0003800000 */
.L_x_455:
[----:B------:R-:W-:Y:S01]  /*1c70*/  ULDC.64 UR4, c[0x0][0x9f8] ;  /* 0x00027e0000047ab9 */ /* 0x000fe20000000a00 */
[----:B------:R-:W-:Y:S01]  /*1c80*/  VIADD R0, R16, 0x20 ;  /* 0x0000002010007836 */ /* 0x000fe20000000000 */
[----:B------:R-:W-:Y:S01]  /*1c90*/  ISETP.NE.U32.AND P0, PT, RZ, UR4, PT ;  /* 0x00000004ff007c0c */ /* 0x000fe2000bf05070 */
[----:B------:R-:W0:Y:S03]  /*1ca0*/  LDC.64 R96, c[0x0][0x3f8] ;  /* 0x0000fe00ff607b82 */ /* 0x000e260000000a00 */
[----:B------:R-:W-:-:S05]  /*1cb0*/  ISETP.NE.AND.EX P0, PT, RZ, UR5, PT, P0 ;  /* 0x00000005ff007c0c */ /* 0x000fca000bf05300 */
[----:B------:R-:W1:Y:S08]  /*1cc0*/  LDC R129, c[0x0][0x3f4] ;  /* 0x0000fd00ff817b82 */ /* 0x000e700000000800 */
[----:B------:R-:W-:Y:S01]  /*1cd0*/  @P0 IADD3 R4, P1, R186, UR4, RZ ;  /* 0x00000004ba040c10 */ /* 0x000fe2000ff3e0ff */
[----:B------:R-:W-:Y:S01]  /*1ce0*/  ULDC UR4, c[0x0][0x2f4] ;  /* 0x0000bd0000047ab9 */ /* 0x000fe20000000800 */
[----:B------:R-:W2:Y:S02]  /*1cf0*/  LDC.64 R90, c[0x0][0x408] ;  /* 0x00010200ff5a7b82 */ /* 0x000ea40000000a00 */
[----:B------:R-:W-:Y:S01]  /*1d00*/  @P0 IADD3.X R5, R187, UR5, RZ, P1, !PT ;  /* 0x00000005bb050c10 */ /* 0x000fe20008ffe4ff */
[----:B------:R-:W-:-:S04]  /*1d10*/  ULDC UR5, c[0x0][0x320] ;  /* 0x0000c80000057ab9 */ /* 0x000fc80000000800 */
[----:B------:R3:W4:Y:S01]  /*1d20*/  @P0 LDG.E R102, desc[UR60][R4.64] ;  /* 0x0000003c04660981 */ /* 0x000722000c1e1900 */
[----:B------:R-:W-:Y:S01]  /*1d30*/  ISETP.GE.AND P1, PT, R0, UR4, PT ;  /* 0x0000000400007c0c */ /* 0x000fe2000bf26270 */
[----:B0-----:R-:W-:Y:S01]  /*1d40*/  IMAD.WIDE.U32 R98, R165, R96, R16 ;  /* 0x00000060a5627225 */ /* 0x001fe200078e0010 */
[----:B------:R-:W-:Y:S01]  /*1d50*/  ISETP.GE.AND P0, PT, R16, UR4, PT ;  /* 0x0000000410007c0c */ /* 0x000fe2000bf06270 */
[----:B------:R-:W0:Y:S01]  /*1d60*/  S2R R148, SR_TID.X ;  /* 0x0000000000947919 */ /* 0x000e220000002100 */
[----:B------:R-:W-:Y:S01]  /*1d70*/  SEL R6, RZ, 0xffffffff, P1 ;  /* 0xffffffffff067807 */ /* 0x000fe20000800000 */
[----:B------:R-:W-:Y:S01]  /*1d80*/  IMAD.SHL.U32 R111, R96, 0x40, RZ ;  /* 0x00000040606f7824 */ /* 0x000fe200078e00ff */
[----:B------:R-:W-:Y:S01]  /*1d90*/  SEL R3, RZ, 0x1, P0 ;  /* 0x00000001ff037807 */ /* 0x000fe20000000000 */
[----:B------:R-:W-:Y:S01]  /*1da0*/  IMAD R117, R191, 0x40, R165 ;  /* 0x00000040bf757824 */ /* 0x000fe200078e02a5 */
[----:B------:R-:W-:Y:S01]  /*1db0*/  ISETP.GE.AND P0, PT, R0, UR5, PT ;  /* 0x0000000500007c0c */ /* 0x000fe2000bf06270 */
[----:B------:R-:W-:Y:S01]  /*1dc0*/  IMAD.SHL.U32 R6, R6, 0x2, RZ ;  /* 0x0000000206067824 */ /* 0x000fe200078e00ff */
[----:B------:R-:W-:-:S02]  /*1dd0*/  ISETP.GE.AND P1, PT, R19, UR4, PT ;  /* 0x0000000413007c0c */ /* 0x000fc4000bf26270 */
[----:B---3--:R-:W-:Y:S02]  /*1de0*/  SEL R4, RZ, 0xffffffff, P0 ;  /* 0xffffffffff047807 */ /* 0x008fe40000000000 */
[----:B------:R-:W-:Y:S02]  /*1df0*/  LOP3.LUT R6, R6, 0x2, R3, 0xe2, !PT ;  /* 0x0000000206067812 */ /* 0x000fe400078ee203 */
[----:B------:R-:W-:Y:S01]  /*1e00*/  IADD3 R3, R16, 0x40, RZ ;  /* 0x0000004010037810 */ /* 0x000fe20007ffe0ff */
[----:B------:R-:W-:Y:S01]  /*1e10*/  IMAD.SHL.U32 R8, R4, 0x2, RZ ;  /* 0x0000000204087824 */ /* 0x000fe200078e00ff */
[----:B------:R-:W-:Y:S01]  /*1e20*/  SHF.R.S32.HI R9, RZ, 0x1f, R165 ;  /* 0x0000001fff097819 */ /* 0x000fe200000114a5 */
[----:B--2---:R-:W-:Y:S01]  /*1e30*/  IMAD.WIDE.U32 R92, R165, R90, R16 ;  /* 0x0000005aa55c7225 */ /* 0x004fe200078e0010 */
[----:B------:R-:W-:Y:S02]  /*1e40*/  ISETP.GE.AND P0, PT, R3, UR4, PT ;  /* 0x0000000403007c0c */ /* 0x000fe4000bf06270 */
[----:B------:R-:W-:Y:S01]  /*1e50*/  SEL R4, RZ, 0x8, P1 ;  /* 0x00000008ff047807 */ /* 0x000fe20000800000 */
[----:B------:R-:W-:Y:S01]  /*1e60*/  IMAD.SHL.U32 R113, R90, 0x40, RZ ;  /* 0x000000405a717824 */ /* 0x000fe200078e00ff */
[----:B------:R-:W-:-:S02]  /*1e70*/  SEL R5, RZ, 0x4, P0 ;  /* 0x00000004ff057807 */ /* 0x000fc40000000000 */
[--C-:B------:R-:W-:Y:S02]  /*1e80*/  SHF.R.S32.HI R161, RZ, 0x1f, R160.reuse ;  /* 0x0000001fffa17819 */ /* 0x100fe400000114a0 */
[----:B------:R-:W-:Y:S01]  /*1e90*/  LOP3.LUT R4, R4, R6, R5, 0xfe, !PT ;  /* 0x0000000604047212 */ /* 0x000fe200078efe05 */
[-C--:B------:R-:W-:Y:S01]  /*1ea0*/  IMAD R6, R9, R96.reuse, RZ ;  /* 0x0000006009067224 */ /* 0x080fe200078e02ff */
[----:B------:R-:W-:Y:S01]  /*1eb0*/  ISETP.GE.AND P0, PT, R22, UR4, PT ;  /* 0x0000000416007c0c */ /* 0x000fe2000bf06270 */
[C---:B------:R-:W-:Y:S01]  /*1ec0*/  IMAD.WIDE.U32 R100, R165.reuse, R96, R160 ;  /* 0x00000060a5647225 */ /* 0x040fe200078e00a0 */
[----:B------:R-:W-:Y:S02]  /*1ed0*/  ISETP.GE.AND P2, PT, R16, UR5, PT ;  /* 0x0000000510007c0c */ /* 0x000fe4000bf46270 */
[----:B------:R-:W-:Y:S01]  /*1ee0*/  SEL R5, RZ, 0x10, P0 ;  /* 0x00000010ff057807 */ /* 0x000fe20000000000 */
[C---:B------:R-:W-:Y:S01]  /*1ef0*/  IMAD R11, R165.reuse, R97, R6 ;  /* 0x00000061a50b7224 */ /* 0x040fe200078e0206 */
[----:B------:R-:W-:Y:S01]  /*1f00*/  SEL R7, RZ, 0x1, P2 ;  /* 0x00000001ff077807 */ /* 0x000fe20001000000 */
[----:B------:R-:W-:Y:S01]  /*1f10*/  IMAD.WIDE.U32 R94, R165, R90, R160 ;  /* 0x0000005aa55e7225 */ /* 0x000fe200078e00a0 */
[----:B-1----:R-:W-:-:S02]  /*1f20*/  ISETP.GE.AND P2, PT, R0, R129, PT ;  /* 0x000000810000720c */ /* 0x002fc40003f46270 */
[----:B------:R-:W-:Y:S01]  /*1f30*/  ISETP.GE.AND P1, PT, R3, UR5, PT ;  /* 0x0000000503007c0c */ /* 0x000fe2000bf26270 */
[----:B------:R-:W-:Y:S01]  /*1f40*/  IMAD.IADD R101, R101, 0x1, R11 ;  /* 0x0000000165657824 */ /* 0x000fe200078e020b */
[----:B------:R-:W-:Y:S01]  /*1f50*/  ISETP.GE.AND P3, PT, R16, R129, PT ;  /* 0x000000811000720c */ /* 0x000fe20003f66270 */
[----:B------:R-:W-:Y:S01]  /*1f60*/  IMAD.IADD R99, R11, 0x1, R99 ;  /* 0x000000010b637824 */ /* 0x000fe200078e0263 */
[----:B------:R-:W-:Y:S01]  /*1f70*/  LOP3.LUT R11, R4, R5, RZ, 0xfc, !PT ;  /* 0x00000005040b7212 */ /* 0x000fe200078efcff */
[----:B------:R-:W-:Y:S01]  /*1f80*/  IMAD R4, R9, R90, RZ ;  /* 0x0000005a09047224 */ /* 0x000fe200078e02ff */
[----:B------:R-:W-:Y:S01]  /*1f90*/  SEL R9, R129, RZ, P2 ;  /* 0x000000ff81097207 */ /* 0x000fe20001000000 */
[----:B-----5:R-:W-:Y:S01]  /*1fa0*/  IMAD.WIDE.U32 R100, R145, R96, R100 ;  /* 0x0000006091647225 */ /* 0x020fe200078e0064 */
[----:B------:R-:W-:Y:S02]  /*1fb0*/  SEL R6, RZ, 0x4, P1 ;  /* 0x00000004ff067807 */ /* 0x000fe40000800000 */
[----:B------:R-:W-:Y:S01]  /*1fc0*/  SEL R5, R129, RZ, P3 ;  /* 0x000000ff81057207 */ /* 0x000fe20001800000 */
[----:B------:R-:W-:Y:S01]  /*1fd0*/  IMAD.IADD R9, R0, 0x1, R9 ;  /* 0x0000000100097824 */ /* 0x000fe200078e0209 */
[----:B------:R-:W-:Y:S01]  /*1fe0*/  ISETP.GE.AND P1, PT, R3, R129, PT ;  /* 0x000000810300720c */ /* 0x000fe20003f26270 */
[----:B------:R-:W-:Y:S01]  /*1ff0*/  IMAD R13, R165, R91, R4 ;  /* 0x0000005ba50d7224 */ /* 0x000fe200078e0204 */
[----:B------:R-:W-:Y:S01]  /*2000*/  LOP3.LUT R7, R8, 0x2, R7, 0xe2, !PT ;  /* 0x0000000208077812 */ /* 0x000fe200078ee207 */
[----:B------:R-:W-:Y:S01]  /*2010*/  IMAD.IADD R5, R16, 0x1, R5 ;  /* 0x0000000110057824 */ /* 0x000fe200078e0205 */
[----:B------:R-:W-:Y:S01]  /*2020*/  SEL R4, R129, RZ, P1 ;  /* 0x000000ff81047207 */ /* 0x000fe20000800000 */
[----:B------:R-:W-:Y:S01]  /*2030*/  IMAD.IADD R95, R95, 0x1, R13 ;  /* 0x000000015f5f7824 */ /* 0x000fe200078e020d */
[----:B------:R-:W-:Y:S01]  /*2040*/  LOP3.LUT R7, R7, R6, RZ, 0xfc, !PT ;  /* 0x0000000607077212 */ /* 0x000fe200078efcff */
[----:B------:R-:W-:Y:S01]  /*2050*/  IMAD.WIDE.U32 R98, R145, R96, R98 ;  /* 0x0000006091627225 */ /* 0x000fe200078e0062 */
[----:B------:R-:W-:-:S02]  /*2060*/  SHF.R.S32.HI R6, RZ, 0x1f, R9 ;  /* 0x0000001fff067819 */ /* 0x000fc40000011409 */
[----:B------:R-:W-:Y:S01]  /*2070*/  IADD3 R14, R3, R4, RZ ;  /* 0x00000004030e7210 */ /* 0x000fe20007ffe0ff */
[----:B------:R-:W-:Y:S01]  /*2080*/  IMAD.WIDE.U32 R94, R145, R90, R94 ;  /* 0x0000005a915e7225 */ /* 0x000fe200078e005e */
[----:B------:R-:W-:Y:S02]  /*2090*/  SHF.R.S32.HI R4, RZ, 0x1f, R5 ;  /* 0x0000001fff047819 */ /* 0x000fe40000011405 */
[----:B------:R-:W-:Y:S01]  /*20a0*/  LEA.HI R10, R6, R9, RZ, 0x6 ;  /* 0x00000009060a7211 */ /* 0x000fe200078f30ff */
[----:B------:R-:W-:Y:S01]  /*20b0*/  IMAD.SHL.U32 R129, R129, 0x2, RZ ;  /* 0x0000000281817824 */ /* 0x000fe200078e00ff */
[----:B------:R-:W-:Y:S02]  /*20c0*/  LEA.HI R8, R4, R5, RZ, 0x3 ;  /* 0x0000000504087211 */ /* 0x000fe400078f18ff */
[----:B------:R-:W-:Y:S02]  /*20d0*/  LEA.HI R9, R6, R9, RZ, 0x3 ;  /* 0x0000000906097211 */ /* 0x000fe400078f18ff */
[----:B------:R-:W-:-:S02]  /*20e0*/  LEA.HI R4, R4, R5, RZ, 0x6 ;  /* 0x0000000504047211 */ /* 0x000fc400078f30ff */
[----:B------:R-:W-:Y:S02]  /*20f0*/  SHF.R.S32.HI R10, RZ, 0x6, R10 ;  /* 0x00000006ff0a7819 */ /* 0x000fe4000001140a */
[----:B------:R-:W-:Y:S02]  /*2100*/  LOP3.LUT R6, R176, 0x38, R9, 0xf8, !PT ;  /* 0x00000038b0067812 */ /* 0x000fe400078ef809 */
[----:B------:R-:W-:Y:S01]  /*2110*/  SHF.R.S32.HI R5, RZ, 0x6, R4 ;  /* 0x00000006ff057819 */ /* 0x000fe20000011404 */
[C---:B------:R-:W-:Y:S01]  /*2120*/  IMAD R143, R10.reuse, 0x1800, R178 ;  /* 0x000018000a8f7824 */ /* 0x040fe200078e02b2 */
[----:B------:R-:W-:Y:S01]  /*2130*/  SHF.R.S32.HI R15, RZ, 0x1f, R14 ;  /* 0x0000001fff0f7819 */ /* 0x000fe2000001140e */
[--C-:B------:R-:W-:Y:S01]  /*2140*/  IMAD R140, R10, 0x1800, R179.reuse ;  /* 0x000018000a8c7824 */ /* 0x100fe200078e02b3 */
[----:B------:R-:W-:Y:S01]  /*2150*/  LOP3.LUT R4, R176, 0x38, R8, 0xf8, !PT ;  /* 0x00000038b0047812 */ /* 0x000fe200078ef808 */
[C---:B------:R-:W-:Y:S01]  /*2160*/  IMAD R144, R5.reuse, 0x1800, R178 ;  /* 0x0000180005907824 */ /* 0x040fe200078e02b2 */
[----:B------:R-:W-:Y:S01]  /*2170*/  LOP3.LUT R6, R6, R177, RZ, 0x3c, !PT ;  /* 0x000000b106067212 */ /* 0x000fe200078e3cff */
[----:B------:R-:W-:Y:S01]  /*2180*/  IMAD R142, R5, 0x1800, R179 ;  /* 0x00001800058e7824 */ /* 0x000fe200078e02b3 */
[----:B------:R-:W-:-:S02]  /*2190*/  LEA.HI R20, R15, R14, RZ, 0x3 ;  /* 0x0000000e0f147211 */ /* 0x000fc400078f18ff */
[----:B------:R-:W-:Y:S02]  /*21a0*/  LOP3.LUT R5, R4, R177, RZ, 0x3c, !PT ;  /* 0x000000b104057212 */ /* 0x000fe400078e3cff */
[----:B------:R-:W-:Y:S02]  /*21b0*/  LEA.HI R14, R15, R14, RZ, 0x6 ;  /* 0x0000000e0f0e7211 */ /* 0x000fe400078f30ff */
[----:B------:R-:W-:Y:S01]  /*21c0*/  IADD3 R143, R143, R6, RZ ;  /* 0x000000068f8f7210 */ /* 0x000fe20007ffe0ff */
[----:B------:R-:W-:Y:S01]  /*21d0*/  IMAD.IADD R144, R144, 0x1, R5 ;  /* 0x0000000190907824 */ /* 0x000fe200078e0205 */
[----:B------:R-:W-:Y:S02]  /*21e0*/  SHF.R.S32.HI R15, RZ, 0x1f, R145 ;  /* 0x0000001fff0f7819 */ /* 0x000fe40000011491 */
[----:B------:R-:W-:Y:S02]  /*21f0*/  LOP3.LUT R6, R167, 0x38, R9, 0xf8, !PT ;  /* 0x00000038a7067812 */ /* 0x000fe400078ef809 */
[----:B------:R-:W-:-:S02]  /*2200*/  SHF.R.S32.HI R14, RZ, 0x6, R14 ;  /* 0x00000006ff0e7819 */ /* 0x000fc4000001140e */
[----:B------:R-:W-:Y:S01]  /*2210*/  LOP3.LUT R5, R6, R223, RZ, 0x3c, !PT ;  /* 0x000000df06057212 */ /* 0x000fe200078e3cff */
[----:B------:R-:W-:Y:S01]  /*2220*/  IMAD R6, R15, R96, RZ ;  /* 0x000000600f067224 */ /* 0x000fe200078e02ff */
[----:B------:R-:W-:Y:S01]  /*2230*/  LOP3.LUT R4, R176, 0x38, R20, 0xf8, !PT ;  /* 0x00000038b0047812 */ /* 0x000fe200078ef814 */
[----:B------:R-:W-:Y:S01]  /*2240*/  IMAD R141, R14, 0x1800, R178 ;  /* 0x000018000e8d7824 */ /* 0x000fe200078e02b2 */
[----:B------:R-:W-:Y:S01]  /*2250*/  LOP3.LUT R12, R167, 0x38, R8, 0xf8, !PT ;  /* 0x00000038a70c7812 */ /* 0x000fe200078ef808 */
[----:B------:R-:W-:Y:S01]  /*2260*/  IMAD R107, R145, R97, R6 ;  /* 0x00000061916b7224 */ /* 0x000fe200078e0206 */
[----:B------:R-:W-:Y:S01]  /*2270*/  IADD3 R93, R13, R93, RZ ;  /* 0x0000005d0d5d7210 */ /* 0x000fe20007ffe0ff */
[----:B------:R-:W-:Y:S01]  /*2280*/  IMAD.IADD R140, R140, 0x1, R5 ;  /* 0x000000018c8c7824 */ /* 0x000fe200078e0205 */
[----:B------:R-:W-:Y:S01]  /*2290*/  LOP3.LUT R4, R4, R177, RZ, 0x3c, !PT ;  /* 0x000000b104047212 */ /* 0x000fe200078e3cff */
[----:B------:R-:W-:Y:S01]  /*22a0*/  IMAD R138, R14, 0x1800, R179 ;  /* 0x000018000e8a7824 */ /* 0x000fe200078e02b3 */
[----:B------:R-:W-:Y:S01]  /*22b0*/  LOP3.LUT R6, R176, 0x18, R16, 0xf8, !PT ;  /* 0x00000018b0067812 */ /* 0x000fe200078ef810 */
[----:B------:R-:W-:Y:S01]  /*22c0*/  IMAD.WIDE.U32 R92, R145, R90, R92 ;  /* 0x0000005a915c7225 */ /* 0x000fe200078e005c */
[----:B------:R-:W-:-:S02]  /*22d0*/  LOP3.LUT R13, R12, R223, RZ, 0x3c, !PT ;  /* 0x000000df0c0d7212 */ /* 0x000fc400078e3cff */
[----:B------:R-:W-:Y:S01]  /*22e0*/  ISETP.GE.AND P4, PT, R19, UR5, PT ;  /* 0x0000000513007c0c */ /* 0x000fe2000bf86270 */
[----:B------:R-:W-:Y:S01]  /*22f0*/  IMAD.IADD R141, R141, 0x1, R4 ;  /* 0x000000018d8d7824 */ /* 0x000fe200078e0204 */
[----:B------:R-:W-:Y:S01]  /*2300*/  LOP3.LUT R12, R167, 0x38, R20, 0xf8, !PT ;  /* 0x00000038a70c7812 */ /* 0x000fe200078ef814 */
[----:B------:R-:W-:Y:S01]  /*2310*/  IMAD.IADD R142, R142, 0x1, R13 ;  /* 0x000000018e8e7824 */ /* 0x000fe200078e020d */
[----:B------:R-:W-:Y:S01]  /*2320*/  ISETP.GE.AND P0, PT, R23, UR4, PT ;  /* 0x0000000417007c0c */ /* 0x000fe2000bf06270 */
[----:B------:R-:W-:Y:S01]  /*2330*/  IMAD R4, R15, R90, RZ ;  /* 0x0000005a0f047224 */ /* 0x000fe200078e02ff */
[----:B------:R-:W-:Y:S01]  /*2340*/  LOP3.LUT R5, R6, R177, RZ, 0x3c, !PT ;  /* 0x000000b106057212 */ /* 0x000fe200078e3cff */
[----:B------:R-:W-:Y:S01]  /*2350*/  IMAD R15, R91, 0x60, RZ ;  /* 0x000000605b0f7824 */ /* 0x000fe200078e02ff */
[----:B------:R-:W-:Y:S01]  /*2360*/  SEL R6, RZ, 0x8, P4 ;  /* 0x00000008ff067807 */ /* 0x000fe20002000000 */
[----:B------:R-:W-:Y:S01]  /*2370*/  IMAD R21, R145, R91, R4 ;  /* 0x0000005b91157224 */ /* 0x000fe200078e0204 */
[----:B------:R-:W-:Y:S01]  /*2380*/  LOP3.LUT R13, R12, R223, RZ, 0x3c, !PT ;  /* 0x000000df0c0d7212 */ /* 0x000fe200078e3cff */
[----:B------:R-:W-:Y:S01]  /*2390*/  IMAD.IADD R109, R101, 0x1, R107 ;  /* 0x00000001656d7824 */ /* 0x000fe200078e026b */
[----:B------:R-:W-:Y:S01]  /*23a0*/  IADD3 R133, R133, R26, RZ ;  /* 0x0000001a85857210 */ /* 0x000fe20007ffe0ff */
[----:B------:R-:W-:Y:S01]  /*23b0*/  IMAD.IADD R106, R21, 0x1, R93 ;  /* 0x00000001156a7824 */ /* 0x000fe200078e025d */
[----:B------:R-:W-:Y:S01]  /*23c0*/  SEL R10, RZ, 0x20, P0 ;  /* 0x00000020ff0a7807 */ /* 0x000fe20000000000 */
[----:B------:R-:W-:Y:S01]  /*23d0*/  IMAD.IADD R107, R107, 0x1, R99 ;  /* 0x000000016b6b7824 */ /* 0x000fe200078e0263 */
[----:B------:R-:W-:-:S02]  /*23e0*/  LOP3.LUT P5, RZ, R195, 0x4, RZ, 0xc0, !PT ;  /* 0x00000004c3ff7812 */ /* 0x000fc400078ac0ff */
[----:B------:R-:W-:Y:S02]  /*23f0*/  MOV R131, 0x20 ;  /* 0x0000002000837802 */ /* 0x000fe40000000f00 */
[C---:B------:R-:W-:Y:S02]  /*2400*/  LOP3.LUT R26, R7.reuse, R6, RZ, 0xfc, !PT ;  /* 0x00000006071a7212 */ /* 0x040fe400078efcff */
[----:B------:R-:W-:Y:S02]  /*2410*/  LOP3.LUT R6, R7, 0x1, RZ, 0xc0, !PT ;  /* 0x0000000107067812 */ /* 0x000fe400078ec0ff */
[----:B------:R-:W-:Y:S01]  /*2420*/  IADD3 R138, R138, R13, RZ ;  /* 0x0000000d8a8a7210 */ /* 0x000fe20007ffe0ff */
[----:B------:R-:W-:Y:S01]  /*2430*/  IMAD R13, R97, 0x60, RZ ;  /* 0x00000060610d7824 */ /* 0x000fe200078e02ff */
[----:B------:R-:W-:Y:S02]  /*2440*/  SHF.R.S32.HI R124, RZ, 0x3, R8 ;  /* 0x00000003ff7c7819 */ /* 0x000fe40000011408 */
[----:B------:R-:W-:-:S02]  /*2450*/  LOP3.LUT R7, R8, 0xfffffff8, RZ, 0xc0, !PT ;  /* 0xfffffff808077812 */ /* 0x000fc400078ec0ff */
[C---:B------:R-:W-:Y:S01]  /*2460*/  SHF.L.U64.HI R110, R96.reuse, 0x6, R97 ;  /* 0x00000006606e7819 */ /* 0x040fe20000010261 */
[----:B------:R-:W-:Y:S01]  /*2470*/  IMAD.WIDE.U32 R96, R96, 0x60, RZ ;  /* 0x0000006060607825 */ /* 0x000fe200078e00ff */
[C---:B------:R-:W-:Y:S02]  /*2480*/  SHF.L.U64.HI R112, R90.reuse, 0x6, R91 ;  /* 0x000000065a707819 */ /* 0x040fe4000001025b */
[----:B------:R-:W-:Y:S01]  /*2490*/  SHF.R.S32.HI R121, RZ, 0x3, R9 ;  /* 0x00000003ff797819 */ /* 0x000fe20000011409 */
[----:B------:R-:W-:Y:S01]  /*24a0*/  IMAD.WIDE.U32 R90, R90, 0x60, RZ ;  /* 0x000000605a5a7825 */ /* 0x000fe200078e00ff */
[----:B------:R-:W-:Y:S02]  /*24b0*/  LOP3.LUT R8, R9, 0xfffffff8, RZ, 0xc0, !PT ;  /* 0xfffffff809087812 */ /* 0x000fe400078ec0ff */
[----:B------:R-:W-:Y:S01]  /*24c0*/  LOP3.LUT R103, R11, R10, RZ, 0xfc, !PT ;  /* 0x0000000a0b677212 */ /* 0x000fe200078efcff */
[----:B------:R-:W-:Y:S01]  /*24d0*/  IMAD.IADD R134, R97, 0x1, R13 ;  /* 0x0000000161867824 */ /* 0x000fe200078e020d */
[----:B------:R-:W-:Y:S01]  /*24e0*/  SEL R131, R131, 0xffffffe0, !P5 ;  /* 0xffffffe083837807 */ /* 0x000fe20006800000 */
[----:B------:R-:W-:Y:S01]  /*24f0*/  IMAD.IADD R136, R91, 0x1, R15 ;  /* 0x000000015b887824 */ /* 0x000fe200078e020f */
[----:B------:R-:W-:-:S02]  /*2500*/  IADD3 R5, R178, R5, RZ ;  /* 0x00000005b2057210 */ /* 0x000fc40007ffe0ff */
[----:B------:R-:W-:Y:S02]  /*2510*/  LOP3.LUT R9, R20, 0xfffffff8, RZ, 0xc0, !PT ;  /* 0xfffffff814097812 */ /* 0x000fe400078ec0ff */
[----:B------:R-:W-:Y:S02]  /*2520*/  IADD3 R108, R95, R21, RZ ;  /* 0x000000155f6c7210 */ /* 0x000fe40007ffe0ff */
[----:B------:R-:W-:Y:S02]  /*2530*/  SHF.R.S32.HI R120, RZ, 0x3, R20 ;  /* 0x00000003ff787819 */ /* 0x000fe40000011414 */
[C---:B------:R-:W-:Y:S02]  /*2540*/  LOP3.LUT R20, R26.reuse, 0x2, RZ, 0xc0, !PT ;  /* 0x000000021a147812 */ /* 0x040fe400078ec0ff */
[----:B------:R-:W-:Y:S02]  /*2550*/  LOP3.LUT R21, R26, 0x4, RZ, 0xc0, !PT ;  /* 0x000000041a157812 */ /* 0x000fe400078ec0ff */
[----:B------:R-:W-:-:S02]  /*2560*/  LOP3.LUT R27, R103, 0x2, RZ, 0xc0, !PT ;  /* 0x00000002671b7812 */ /* 0x000fc400078ec0ff */
[C---:B------:R-:W-:Y:S02]  /*2570*/  LOP3.LUT R28, R103.reuse, 0x4, RZ, 0xc0, !PT ;  /* 0x00000004671c7812 */ /* 0x040fe400078ec0ff */
[C---:B------:R-:W-:Y:S02]  /*2580*/  LOP3.LUT R105, R103.reuse, 0x8, RZ, 0xc0, !PT ;  /* 0x0000000867697812 */ /* 0x040fe400078ec0ff */
[----:B------:R-:W-:Y:S02]  /*2590*/  LOP3.LUT R104, R103, 0x10, RZ, 0xc0, !PT ;  /* 0x0000001067687812 */ /* 0x000fe400078ec0ff */
[----:B------:R-:W-:Y:S02]  /*25a0*/  SHF.R.S32.HI R4, RZ, 0x1f, R30 ;  /* 0x0000001fff047819 */ /* 0x000fe4000001141e */
[----:B0-----:R-:W-:Y:S02]  /*25b0*/  LEA.HI R148, R148, 0x8, RZ, 0x19 ;  /* 0x0000000894947811 */ /* 0x001fe400078fc8ff */
[----:B------:R-:W-:-:S02]  /*25c0*/  IADD3 R137, R131, R5, RZ ;  /* 0x0000000583897210 */ /* 0x000fc40007ffe0ff */
[----:B------:R-:W-:Y:S02]  /*25d0*/  LOP3.LUT R10, R11, 0x1, RZ, 0xc0, !PT ;  /* 0x000000010b0a7812 */ /* 0x000fe400078ec0ff */
[----:B------:R-:W-:Y:S02]  /*25e0*/  LOP3.LUT R26, R26, 0x8, RZ, 0xc0, !PT ;  /* 0x000000081a1a7812 */ /* 0x000fe400078ec0ff */
[----:B------:R-:W-:Y:S02]  /*25f0*/  SHF.R.S32.HI R116, RZ, 0x1f, R7 ;  /* 0x0000001fff747819 */ /* 0x000fe40000011407 */
[----:B------:R-:W-:Y:S02]  /*2600*/  SHF.R.S32.HI R115, RZ, 0x1f, R8 ;  /* 0x0000001fff737819 */ /* 0x000fe40000011408 */
[----:B------:R-:W-:Y:S02]  /*2610*/  SHF.R.S32.HI R114, RZ, 0x1f, R9 ;  /* 0x0000001fff727819 */ /* 0x000fe40000011409 */
[----:B------:R-:W-:-:S02]  /*2620*/  LOP3.LUT R103, R103, 0x20, RZ, 0xc0, !PT ;  /* 0x0000002067677812 */ /* 0x000fc400078ec0ff */
[----:B----4-:R-:W-:-:S07]  /*2630*/  SHF.R.S32.HI R132, RZ, 0x1f, R102 ;  /* 0x0000001fff847819 */ /* 0x010fce0000011466 */
.L_x_562:
[----:B------:R-:W0:Y:S01]  /*2640*/  LDC R84, c[0x0][0x430] ;  /* 0x00010c00ff547b82 */ /* 0x000e220000000800 */
[----:B------:R-:W-:Y:S01]  /*2650*/  VIADD R24, R24, 0xffffffff ;  /* 0xffffffff18187836 */ /* 0x000fe20000000000 */
[----:B------:R-:W-:-:S03]  /*2660*/  MOV R31, RZ ;  /* 0x000000ff001f7202 */ /* 0x000fc60000000f00 */
[----:B-1----:R-:W-:-:S03]  /*2670*/  IMAD R12, R24, 0x60, R117 ;  /* 0x00000060180c7824 */ /* 0x002fc600078e0275 */
[----:B------:R-:W1:Y:S02]  /*2680*/  LDC R128, c[0x0][0x3f4] ;  /* 0x0000fd00ff807b82 */ /* 0x000e640000000800 */
[----:B------:R-:W-:Y:S02]  /*2690*/  ISETP.GE.AND P0, PT, R12, R25, PT ;  /* 0x000000190c00720c */ /* 0x000fe40003f06270 */
[----:B------:R-:W-:Y:S02]  /*26a0*/  IADD3 R36, R133, R12, RZ ;  /* 0x0000000c85247210 */ /* 0x000fe40007ffe0ff */
[----:B------:R-:W-:-:S03]  /*26b0*/  ISETP.GT.OR P0, PT, R117, 0x5f, P0 ;  /* 0x0000005f7500780c */ /* 0x000fc60000704670 */
[----:B--2---:R-:W-:Y:S01]  /*26c0*/  IMAD.MOV.U32 R32, RZ, RZ, R36 ;  /* 0x000000ffff207224 */ /* 0x004fe200078e0024 */
[----:B0-----:R-:W-:-:S09]  /*26d0*/  ISETP.NE.AND P4, PT, R84, 0x1, PT ;  /* 0x000000015400780c */ /* 0x001fd20003f85270 */
[----:B------:R-:W0:Y:S08]  /*26e0*/  @!P0 LDC.64 R14, c[0x0][0x428] ;  /* 0x00010a00ff0e8b82 */ /* 0x000e300000000a00 */
[----:B------:R-:W2:Y:S08]  /*26f0*/  @!P0 LDC.64 R12, c[0x0][0x418] ;  /* 0x00010600ff0c8b82 */ /* 0x000eb00000000a00 */
[----:B------:R-:W3:Y:S08]  /*2700*/  @P4 LDC R11, c[0x0][0x434] ;  /* 0x00010d00ff0b4b82 */ /* 0x000ef00000000800 */
[----:B----4-:R-:W4:Y:S01]  /*2710*/  @P4 LDC R34, c[0x0][0x438] ;  /* 0x00010e00ff224b82 */ /* 0x010f220000000800 */
[----:B---3--:R-:W-:-:S05]  /*2720*/  @P4 IMAD.HI.U32 R11, R36, R11, RZ ;  /* 0x0000000b240b4227 */ /* 0x008fca00078e00ff */
[----:B----4-:R-:W-:Y:S01]  /*2730*/  @P4 SHF.R.U32.HI R32, RZ, R34, R11 ;  /* 0x00000022ff204219 */ /* 0x010fe2000001160b */
[----:B0-----:R-:W-:-:S03]  /*2740*/  @!P0 IMAD R11, R132, R14, RZ ;  /* 0x0000000e840b8224 */ /* 0x001fc600078e02ff */
[--C-:B------:R-:W-:Y:S01]  /*2750*/  @!P0 SHF.R.S32.HI R33, RZ, 0x1f, R32.reuse ;  /* 0x0000001fff218819 */ /* 0x100fe20000011420 */
[C---:B------:R-:W-:Y:S02]  /*2760*/  @!P0 IMAD R11, R102.reuse, R15, R11 ;  /* 0x0000000f660b8224 */ /* 0x040fe400078e020b */
[----:B------:R-:W-:-:S04]  /*2770*/  @!P0 IMAD.WIDE.U32 R14, R102, R14, R32 ;  /* 0x0000000e660e8225 */ /* 0x000fc800078e0020 */
[----:B------:R-:W-:Y:S01]  /*2780*/  @!P0 IMAD.IADD R11, R15, 0x1, R11 ;  /* 0x000000010f0b8824 */ /* 0x000fe200078e020b */
[----:B--2---:R-:W-:-:S04]  /*2790*/  @!P0 LEA R12, P4, R14, R12, 0x2 ;  /* 0x0000000c0e0c8211 */ /* 0x004fc800078810ff */
[----:B------:R-:W-:-:S05]  /*27a0*/  @!P0 LEA.HI.X R13, R14, R13, R11, 0x2, P4 ;  /* 0x0000000d0e0d8211 */ /* 0x000fca00020f140b */
[----:B------:R0:W5:Y:S01]  /*27b0*/  @!P0 LDG.E R31, desc[UR60][R12.64] ;  /* 0x0000003c0c1f8981 */ /* 0x000162000c1e1900 */
[----:B-1----:R-:W-:Y:S01]  /*27c0*/  ISETP.GE.AND P0, PT, R128, 0x1, PT ;  /* 0x000000018000780c */ /* 0x002fe20003f06270 */
[----:B------:R-:W-:Y:S01]  /*27d0*/  IMAD.MOV R11, RZ, RZ, -R32 ;  /* 0x000000ffff0b7224 */ /* 0x000fe200078e0a20 */
[----:B------:R-:W-:Y:S01]  /*27e0*/  ISETP.GT.AND P4, PT, R24, R130, PT ;  /* 0x000000821800720c */ /* 0x000fe20003f84270 */
[----:B------:R-:W-:Y:S01]  /*27f0*/  IMAD R33, R18, 0x4800, R5 ;  /* 0x0000480012217824 */ /* 0x000fe200078e0205 */
[----:B------:R-:W-:Y:S05]  /*2800*/  YIELD ;  /* 0x0000000000007946 */ /* 0x000fea0003800000 */
[----:B------:R-:W-:Y:S01]  /*2810*/  IMAD R84, R84, R11, R36 ;  /* 0x0000000b54547224 */ /* 0x000fe200078e0224 */
[----:B------:R-:W-:Y:S01]  /*2820*/  BSSY B0, `(.L_x_457) ;  /* 0x00007a8000007945 */ /* 0x000fe20003800000 */
[----:B------:R-:W-:Y:S01]  /*2830*/  IMAD R11, R18, 0x4800, R137 ;  /* 0x00004800120b7824 */ /* 0x000fe200078e0289 */
[----:B------:R-:W-:Y:S01]  /*2840*/  P2R R127, PR, RZ, 0x10 ;  /* 0x00000010ff7f7803 */ /* 0x000fe20000000000 */
[----:B------:R-:W-:-:S03]  /*2850*/  IMAD R33, R33, 0x2, R126 ;  /* 0x0000000221217824 */ /* 0x000fc600078e027e */
[----:B------:R-:W-:Y:S01]  /*2860*/  LEA R32, R11, R126, 0x1 ;  /* 0x0000007e0b207211 */ /* 0x000fe200078e08ff */
[----:B0-----:R-:W-:Y:S06]  /*2870*/  @!P0 BRA `(.L_x_458) ;  /* 0x0000007000ac8947 */ /* 0x001fec0003800000 */
[----:B------:R-:W-:Y:S01]  /*2880*/  SHF.R.S32.HI R85, RZ, 0x1f, R84 ;  /* 0x0000001fff557819 */ /* 0x000fe20000011454 */
[----:B------:R-:W-:Y:S01]  /*2890*/  ULDC.64 UR4, c[0x0][0x300] ;  /* 0x0000c00000047ab9 */ /* 0x000fe20000000a00 */
[----:B-----5:R-:W-:Y:S01]  /*28a0*/  SHF.R.S32.HI R86, RZ, 0x1f, R31 ;  /* 0x0000001fff567819 */ /* 0x020fe2000001141f */
[----:B------:R-:W-:Y:S01]  /*28b0*/  IMAD.WIDE.U32 R12, R84, UR4, RZ ;  /* 0x00000004540c7c25 */ /* 0x000fe2000f8e00ff */
[----:B------:R-:W-:Y:S02]  /*28c0*/  ULDC.U8 UR6, c[0x0][0x410] ;  /* 0x0001040000067ab9 */ /* 0x000fe40000000000 */
[----:B------:R-:W-:Y:S01]  /*28d0*/  ISETP.NE.AND P0, PT, RZ, UR6, PT ;  /* 0x00000006ff007c0c */ /* 0x000fe2000bf05270 */
[----:B------:R-:W-:Y:S02]  /*28e0*/  IMAD R11, R85, UR4, RZ ;  /* 0x00000004550b7c24 */ /* 0x000fe4000f8e02ff */
[----:B------:R-:W-:Y:S02]  /*28f0*/  IMAD R34, R136, R24, RZ ;  /* 0x0000001888227224 */ /* 0x000fe400078e02ff */
[----:B------:R-:W-:Y:S01]  /*2900*/  IMAD R11, R84, UR5, R11 ;  /* 0x00000005540b7c24 */ /* 0x000fe2000f8e020b */
[----:B------:R-:W-:Y:S01]  /*2910*/  ULDC.64 UR4, c[0x0][0x310] ;  /* 0x0000c40000047ab9 */ /* 0x000fe20000000a00 */
[----:B------:R-:W-:-:S02]  /*2920*/  IMAD R87, R24, -0x60, R25 ;  /* 0xffffffa018577824 */ /* 0x000fc400078e0219 */
[----:B------:R-:W-:Y:S02]  /*2930*/  IMAD R14, R86, UR4, RZ ;  /* 0x00000004560e7c24 */ /* 0x000fe4000f8e02ff */
[----:B------:R-:W-:Y:S01]  /*2940*/  IMAD.IADD R13, R13, 0x1, R11 ;  /* 0x000000010d0d7824 */ /* 0x000fe200078e020b */
[----:B------:R-:W-:Y:S01]  /*2950*/  SHF.R.S32.HI R11, RZ, 0x1f, R24 ;  /* 0x0000001fff0b7819 */ /* 0x000fe20000011418 */
[----:B------:R-:W-:Y:S01]  /*2960*/  IMAD R15, R31, UR5, R14 ;  /* 0x000000051f0f7c24 */ /* 0x000fe2000f8e020e */
[----:B------:R-:W-:Y:S01]  /*2970*/  VIMNMX R87, R87, 0x60, PT ;  /* 0x0000006057577848 */ /* 0x000fe20003fe0100 */
[----:B------:R-:W-:Y:S01]  /*2980*/  IMAD.WIDE.U32 R12, R31, UR4, R12 ;  /* 0x000000041f0c7c25 */ /* 0x000fe2000f8e000c */
[----:B------:R-:W-:-:S03]  /*2990*/  ULDC.64 UR4, c[0x0][0x308] ;  /* 0x0000c20000047ab9 */ /* 0x000fc60000000a00 */
[----:B------:R-:W-:Y:S02]  /*29a0*/  IMAD R14, R134, R24, RZ ;  /* 0x00000018860e7224 */ /* 0x000fe400078e02ff */
[----:B------:R-:W-:Y:S02]  /*29b0*/  IMAD.IADD R13, R13, 0x1, R15 ;  /* 0x000000010d0d7824 */ /* 0x000fe400078e020f */
[----:B------:R-:W-:Y:S02]  /*29c0*/  IMAD R15, R4, UR4, RZ ;  /* 0x00000004040f7c24 */ /* 0x000fe4000f8e02ff */
[C---:B------:R-:W-:Y:S02]  /*29d0*/  IMAD R35, R11.reuse, R96, R14 ;  /* 0x000000600b237224 */ /* 0x040fe400078e020e */
[----:B------:R-:W-:Y:S02]  /*29e0*/  IMAD R37, R11, R90, R34 ;  /* 0x0000005a0b257224 */ /* 0x000fe400078e0222 */
[----:B------:R-:W-:-:S02]  /*29f0*/  IMAD R11, R30, UR5, R15 ;  /* 0x000000051e0b7c24 */ /* 0x000fc4000f8e020f */
[----:B------:R-:W-:Y:S01]  /*2a00*/  IMAD.WIDE.U32 R118, R30, UR4, R12 ;  /* 0x000000041e767c25 */ /* 0x000fe2000f8e000c */
[----:B------:R-:W-:-:S03]  /*2a10*/  ULDC.64 UR4, c[0x0][0x2e8] ;  /* 0x0000ba0000047ab9 */ /* 0x000fc60000000a00 */
[-C--:B------:R-:W-:Y:S01]  /*2a20*/  IMAD.WIDE.U32 R14, R96, R24.reuse, RZ ;  /* 0x00000018600e7225 */ /* 0x080fe200078e00ff */
[----:B------:R-:W-:Y:S02]  /*2a30*/  IADD3 R11, R119, R11, RZ ;  /* 0x0000000b770b7210 */ /* 0x000fe40007ffe0ff */
[----:B------:R-:W-:Y:S01]  /*2a40*/  LEA R119, P4, R118, UR4, 0x1 ;  /* 0x0000000476777c11 */ /* 0x000fe2000f8808ff */
[----:B------:R-:W-:-:S03]  /*2a50*/  IMAD.WIDE.U32 R12, R90, R24, RZ ;  /* 0x000000185a0c7225 */ /* 0x000fc600078e00ff */
[----:B------:R-:W-:Y:S01]  /*2a60*/  LEA.HI.X R118, R118, UR5, R11, 0x1, P4 ;  /* 0x0000000576767c11 */ /* 0x000fe2000a0f0c0b */
[----:B------:R-:W-:Y:S02]  /*2a70*/  IMAD.IADD R11, R15, 0x1, R35 ;  /* 0x000000010f0b7824 */ /* 0x000fe400078e0223 */
[----:B------:R-:W-:Y:S01]  /*2a80*/  IMAD.IADD R82, R13, 0x1, R37 ;  /* 0x000000010d527824 */ /* 0x000fe200078e0225 */
[----:B------:R-:W-:Y:S06]  /*2a90*/  @!P0 BRA `(.L_x_459) ;  /* 0x0000003400ac8947 */ /* 0x000fec0003800000 */
[----:B------:R-:W-:Y:S01]  /*2aa0*/  ISETP.GE.AND P4, PT, R165, R87, PT ;  /* 0x00000057a500720c */ /* 0x000fe20003f86270 */
[----:B------:R-:W-:Y:S01]  /*2ab0*/  BSSY B1, `(.L_x_460) ;  /* 0x0000037000017945 */ /* 0x000fe20003800000 */
        /* <DEDUP_REMOVED lines=13> */
[----:B------:R-:W-:Y:S06]  /*2b90*/  @P4 BRA `(.L_x_461) ;  /* 0x0000000000a04947 */ /* 0x000fec0003800000 */
[----:B------:R-:W-:Y:S01]  /*2ba0*/  IADD3 R37, P5, R100, R14, RZ ;  /* 0x0000000e64257210 */ /* 0x000fe20007fbe0ff */
[----:B------:R-:W-:Y:S01]  /*2bb0*/  ULDC.64 UR4, c[0x0][0x3e8] ;  /* 0x0000fa0000047ab9 */ /* 0x000fe20000000a00 */
[----:B------:R-:W-:Y:S01]  /*2bc0*/  IADD3 R39, P0, R94, R12, RZ ;  /* 0x0000000c5e277210 */ /* 0x000fe20007f1e0ff */
[----:B------:R-:W-:Y:S01]  /*2bd0*/  ULDC.64 UR6, c[0x0][0x400] ;  /* 0x0001000000067ab9 */ /* 0x000fe20000000a00 */
[----:B------:R-:W-:Y:S02]  /*2be0*/  IADD3.X R38, R11, R109, RZ, P5, !PT ;  /* 0x0000006d0b267210 */ /* 0x000fe40002ffe4ff */
[----:B------:R-:W-:Y:S02]  /*2bf0*/  CS2R R78, SRZ ;  /* 0x00000000004e7805 */ /* 0x000fe4000001ff00 */
[----:B------:R-:W-:Y:S01]  /*2c00*/  LEA R36, P5, R37, UR4, 0x1 ;  /* 0x0000000425247c11 */ /* 0x000fe2000f8a08ff */
[----:B------:R-:W-:Y:S01]  /*2c10*/  IMAD.X R40, R82, 0x1, R108, P0 ;  /* 0x0000000152287824 */ /* 0x000fe200000e066c */
[----:B------:R-:W-:-:S02]  /*2c20*/  ISETP.GE.AND P0, PT, R160, R128, PT ;  /* 0x00000080a000720c */ /* 0x000fc40003f06270 */
[----:B------:R-:W-:Y:S02]  /*2c30*/  CS2R R74, SRZ ;  /* 0x00000000004a7805 */ /* 0x000fe4000001ff00 */
[----:B------:R-:W-:Y:S02]  /*2c40*/  LEA.HI.X R37, R37, UR5, R38, 0x1, P5 ;  /* 0x0000000525257c11 */ /* 0x000fe4000a8f0c26 */
[----:B------:R-:W-:Y:S02]  /*2c50*/  CS2R R80, SRZ ;  /* 0x0000000000507805 */ /* 0x000fe4000001ff00 */
[C---:B------:R-:W-:Y:S02]  /*2c60*/  LEA R38, P5, R39.reuse, UR6, 0x1 ;  /* 0x0000000627267c11 */ /* 0x040fe4000f8a08ff */
[----:B------:R-:W-:Y:S02]  /*2c70*/  CS2R R76, SRZ ;  /* 0x00000000004c7805 */ /* 0x000fe4000001ff00 */
[----:B------:R-:W-:-:S02]  /*2c80*/  LEA.HI.X R39, R39, UR7, R40, 0x1, P5 ;  /* 0x0000000727277c11 */ /* 0x000fc4000a8f0c28 */
[-C--:B------:R-:W-:Y:S01]  /*2c90*/  ISETP.GE.AND P5, PT, R169, R128.reuse, PT ;  /* 0x00000080a900720c */ /* 0x080fe20003fa6270 */
[----:B------:R0:W5:Y:S04]  /*2ca0*/  @!P0 LDG.E.64 R78, desc[UR60][R36.64] ;  /* 0x0000003c244e8981 */ /* 0x000168000c1e1b00 */
[----:B------:R0:W5:Y:S01]  /*2cb0*/  @!P0 LDG.E.64 R80, desc[UR60][R38.64] ;  /* 0x0000003c26508981 */ /* 0x000162000c1e1b00 */
[----:B------:R-:W-:-:S07]  /*2cc0*/  ISETP.GE.AND P0, PT, R168, R128, PT ;  /* 0x00000080a800720c */ /* 0x000fce0003f06270 */
[----:B------:R0:W5:Y:S04]  /*2cd0*/  @!P5 LDG.E.64 R74, desc[UR60][R36.64+0x20] ;  /* 0x0000203c244ad981 */ /* 0x000168000c1e1b00 */
[----:B------:R0:W5:Y:S01]  /*2ce0*/  @!P5 LDG.E.64 R76, desc[UR60][R38.64+0x20] ;  /* 0x0000203c264cd981 */ /* 0x000162000c1e1b00 */
[----:B------:R-:W-:Y:S02]  /*2cf0*/  ISETP.GE.AND P5, PT, R171, R128, PT ;  /* 0x00000080ab00720c */ /* 0x000fe40003fa6270 */
[----:B------:R-:W-:Y:S02]  /*2d00*/  CS2R R70, SRZ ;  /* 0x0000000000467805 */ /* 0x000fe4000001ff00 */
[----:B------:R-:W-:Y:S02]  /*2d10*/  CS2R R72, SRZ ;  /* 0x0000000000487805 */ /* 0x000fe4000001ff00 */
[----:B------:R-:W-:-:S02]  /*2d20*/  CS2R R66, SRZ ;  /* 0x0000000000427805 */ /* 0x000fc4000001ff00 */
[----:B------:R-:W-:Y:S01]  /*2d30*/  CS2R R68, SRZ ;  /* 0x0000000000447805 */ /* 0x000fe2000001ff00 */
[----:B------:R0:W5:Y:S04]  /*2d40*/  @!P0 LDG.E.64 R70, desc[UR60][R36.64+0x40] ;  /* 0x0000403c24468981 */ /* 0x000168000c1e1b00 */
[----:B------:R0:W5:Y:S01]  /*2d50*/  @!P0 LDG.E.64 R72, desc[UR60][R38.64+0x40] ;  /* 0x0000403c26488981 */ /* 0x000162000c1e1b00 */
[----:B------:R-:W-:-:S03]  /*2d60*/  ISETP.GE.AND P0, PT, R170, R128, PT ;  /* 0x00000080aa00720c */ /* 0x000fc60003f06270 */
        /* <DEDUP_REMOVED lines=8> */
[----:B------:R0:W5:Y:S04]  /*2df0*/  @!P0 LDG.E.64 R64, desc[UR60][R38.64+0x80] ;  /* 0x0000803c26408981 */ /* 0x000168000c1e1b00 */
[----:B------:R0:W5:Y:S04]  /*2e00*/  @!P5 LDG.E.64 R58, desc[UR60][R36.64+0xa0] ;  /* 0x0000a03c243ad981 */ /* 0x000168000c1e1b00 */
[----:B------:R0:W5:Y:S02]  /*2e10*/  @!P5 LDG.E.64 R60, desc[UR60][R38.64+0xa0] ;  /* 0x0000a03c263cd981 */ /* 0x000164000c1e1b00 */
.L_x_461:
[----:B------:R-:W-:Y:S05]  /*2e20*/  BSYNC B1 ;  /* 0x0000000000017941 */ /* 0x000fea0003800000 */
.L_x_460:
[----:B------:R-:W-:Y:S01]  /*2e30*/  ISETP.GE.AND P5, PT, R225, R87, PT ;  /* 0x00000057e100720c */ /* 0x000fe20003fa6270 */
[----:B------:R-:W-:Y:S01]  /*2e40*/  BSSY B1, `(.L_x_462) ;  /* 0x0000037000017945 */ /* 0x000fe20003800000 */
[----:B0-----:R-:W-:Y:S02]  /*2e50*/  CS2R R38, SRZ ;  /* 0x0000000000267805 */ /* 0x001fe4000001ff00 */
        /* <DEDUP_REMOVED lines=8> */
[----:B------:R-:W-:Y:S01]  /*2ee0*/  CS2R R52, SRZ ;  /* 0x0000000000347805 */ /* 0x000fe2000001ff00 */
[----:B-----5:R-:W-:Y:S01]  /*2ef0*/  IMAD.MOV.U32 R88, RZ, RZ, R58 ;  /* 0x000000ffff587224 */ /* 0x020fe200078e003a */
[----:B------:R-:W-:-:S02]  /*2f00*/  MOV R83, R59 ;  /* 0x0000003b00537202 */ /* 0x000fc40000000f00 */
[----:B------:R-:W-:Y:S01]  /*2f10*/  CS2R R56, SRZ ;  /* 0x0000000000387805 */ /* 0x000fe2000001ff00 */
[----:B------:R-:W-:Y:S06]  /*2f20*/  @P5 BRA `(.L_x_463) ;  /* 0x0000000000a05947 */ /* 0x000fec0003800000 */
[----:B------:R-:W-:Y:S01]  /*2f30*/  IADD3 R14, P0, P6, R100, R14, R111 ;  /* 0x0000000e640e7210 */ /* 0x000fe20007e1e06f */
[----:B------:R-:W-:Y:S01]  /*2f40*/  ULDC.64 UR4, c[0x0][0x3e8] ;  /* 0x0000fa0000047ab9 */ /* 0x000fe20000000a00 */
[----:B------:R-:W-:Y:S01]  /*2f50*/  ULDC.64 UR6, c[0x0][0x400] ;  /* 0x0001000000067ab9 */ /* 0x000fe20000000a00 */
[----:B------:R-:W-:Y:S02]  /*2f60*/  CS2R R54, SRZ ;  /* 0x0000000000367805 */ /* 0x000fe4000001ff00 */
[----:B------:R-:W-:Y:S02]  /*2f70*/  IADD3.X R13, R109, R11, R110, P0, P6 ;  /* 0x0000000b6d0d7210 */ /* 0x000fe400007ec46e */
[----:B------:R-:W-:Y:S02]  /*2f80*/  CS2R R56, SRZ ;  /* 0x0000000000387805 */ /* 0x000fe4000001ff00 */
[----:B------:R-:W-:-:S04]  /*2f90*/  IADD3 R11, P0, P6, R94, R12, R113 ;  /* 0x0000000c5e0b7210 */ /* 0x000fc80007e1e071 */
[----:B------:R-:W-:Y:S02]  /*2fa0*/  IADD3.X R82, R108, R82, R112, P0, P6 ;  /* 0x000000526c527210 */ /* 0x000fe400007ec470 */
[----:B------:R-:W-:-:S04]  /*2fb0*/  LEA R12, P0, R14, UR4, 0x1 ;  /* 0x000000040e0c7c11 */ /* 0x000fc8000f8008ff */
[----:B------:R-:W-:Y:S02]  /*2fc0*/  LEA.HI.X R13, R14, UR5, R13, 0x1, P0 ;  /* 0x000000050e0d7c11 */ /* 0x000fe400080f0c0d */
[----:B------:R-:W-:-:S04]  /*2fd0*/  LEA R14, P0, R11, UR6, 0x1 ;  /* 0x000000060b0e7c11 */ /* 0x000fc8000f8008ff */
[----:B------:R-:W-:Y:S02]  /*2fe0*/  LEA.HI.X R15, R11, UR7, R82, 0x1, P0 ;  /* 0x000000070b0f7c11 */ /* 0x000fe400080f0c52 */
[----:B------:R-:W-:Y:S02]  /*2ff0*/  ISETP.GE.AND P0, PT, R160, R128, PT ;  /* 0x00000080a000720c */ /* 0x000fe40003f06270 */
[----:B------:R-:W-:Y:S02]  /*3000*/  CS2R R50, SRZ ;  /* 0x0000000000327805 */ /* 0x000fe4000001ff00 */
[----:B------:R-:W-:-:S09]  /*3010*/  CS2R R52, SRZ ;  /* 0x0000000000347805 */ /* 0x000fd2000001ff00 */
[----:B------:R0:W5:Y:S04]  /*3020*/  @!P0 LDG.E.64 R54, desc[UR60][R12.64] ;  /* 0x0000003c0c368981 */ /* 0x000168000c1e1b00 */
[----:B------:R0:W5:Y:S01]  /*3030*/  @!P0 LDG.E.64 R56, desc[UR60][R14.64] ;  /* 0x0000003c0e388981 */ /* 0x000162000c1e1b00 */
        /* <DEDUP_REMOVED lines=20> */
[----:B------:R-:W-:-:S13]  /*3180*/  ISETP.GE.AND P0, PT, R172, R128, PT ;  /* 0x00000080ac00720c */ /* 0x000fda0003f06270 */
[----:B------:R0:W5:Y:S04]  /*3190*/  @!P0 LDG.E.64 R34, desc[UR60][R12.64+0xa0] ;  /* 0x0000a03c0c228981 */ /* 0x000168000c1e1b00 */
[----:B------:R0:W5:Y:S02]  /*31a0*/  @!P0 LDG.E.64 R36, desc[UR60][R14.64+0xa0] ;  /* 0x0000a03c0e248981 */ /* 0x000164000c1e1b00 */
.L_x_463:
[----:B------:R-:W-:Y:S05]  /*31b0*/  BSYNC B1 ;  /* 0x0000000000017941 */ /* 0x000fea0003800000 */
.L_x_462:
[----:B------:R-:W2:Y:S01]  /*31c0*/  LDL R11, [R1+0x30] ;  /* 0x00003000010b7983 */ /* 0x000ea20000100800 */
[----:B0-----:R-:W-:Y:S01]  /*31d0*/  IMAD.MOV.U32 R12, RZ, RZ, R63 ;  /* 0x000000ffff0c7224 */ /* 0x001fe200078e003f */
[----:B------:R-:W-:Y:S01]  /*31e0*/  MOV R14, R71 ;  /* 0x00000047000e7202 */ /* 0x000fe20000000f00 */
[----:B------:R-:W-:Y:S01]  /*31f0*/  IMAD.MOV.U32 R13, RZ, RZ, R70 ;  /* 0x000000ffff0d7224 */ /* 0x000fe200078e0046 */
[----:B------:R-:W-:-:S04]  /*3200*/  PRMT R159, R88, 0x5410, R83 ;  /* 0x00005410589f7816 */ /* 0x000fc80000000053 */
[----:B------:R-:W-:Y:S01]  /*3210*/  PRMT R208, R13, 0x5410, R14 ;  /* 0x000054100dd07816 */ /* 0x000fe2000000000e */
[----:B------:R-:W-:Y:S01]  /*3220*/  IMAD.MOV.U32 R14, RZ, RZ, R79 ;  /* 0x000000ffff0e7224 */ /* 0x000fe200078e004f */
[----:B------:R-:W-:-:S04]  /*3230*/  MOV R13, R78 ;  /* 0x0000004e000d7202 */ /* 0x000fc80000000f00 */
[----:B------:R-:W-:Y:S01]  /*3240*/  PRMT R156, R13, 0x5410, R14 ;  /* 0x000054100d9c7816 */ /* 0x000fe2000000000e */
[----:B------:R-:W-:Y:S01]  /*3250*/  IMAD.MOV.U32 R14, RZ, RZ, R60 ;  /* 0x000000ffff0e7224 */ /* 0x000fe200078e003c */
[----:B------:R-:W-:-:S04]  /*3260*/  MOV R13, R61 ;  /* 0x0000003d000d7202 */ /* 0x000fc80000000f00 */
[----:B------:R-:W-:Y:S01]  /*3270*/  PRMT R196, R14, 0x5410, R13 ;  /* 0x000054100ec47816 */ /* 0x000fe2000000000d */
[----:B------:R-:W-:Y:S01]  /*3280*/  IMAD.MOV.U32 R13, RZ, RZ, R69 ;  /* 0x000000ffff0d7224 */ /* 0x000fe200078e0045 */
[----:B------:R-:W-:Y:S02]  /*3290*/  MOV R14, R68 ;  /* 0x00000044000e7202 */ /* 0x000fe40000000f00 */
[----:B--2---:R-:W-:Y:S01]  /*32a0*/  R2UR UR4, R11 ;  /* 0x000000000b0472ca */ /* 0x004fe200000e0000 */
[----:B------:R-:W-:-:S05]  /*32b0*/  IMAD.MOV.U32 R11, RZ, RZ, R62 ;  /* 0x000000ffff0b7224 */ /* 0x000fca00078e003e */
[----:B------:R-:W-:Y:S01]  /*32c0*/  PRMT R204, R12, 0x5410, R11 ;  /* 0x000054100ccc7816 */ /* 0x000fe2000000000b */
[----:B------:R-:W-:Y:S01]  /*32d0*/  IMAD.MOV.U32 R12, RZ, RZ, R67 ;  /* 0x000000ffff0c7224 */ /* 0x000fe200078e0043 */
[----:B------:R-:W-:-:S04]  /*32e0*/  MOV R11, R66 ;  /* 0x00000042000b7202 */ /* 0x000fc80000000f00 */
[----:B------:R-:W-:Y:S01]  /*32f0*/  PRMT R207, R11, 0x7610, R207 ;  /* 0x000076100bcf7816 */ /* 0x000fe200000000cf */
[----:B------:R-:W-:Y:S01]  /*3300*/  IMAD.MOV.U32 R11, RZ, RZ, R74 ;  /* 0x000000ffff0b7224 */ /* 0x000fe200078e004a */
[----:B------:R-:W-:Y:S01]  /*3310*/  PRMT R206, R12, 0x7610, R206 ;  /* 0x000076100cce7816 */ /* 0x000fe200000000ce */
[----:B------:R-:W-:Y:S01]  /*3320*/  IMAD.MOV.U32 R12, RZ, RZ, R75 ;  /* 0x000000ffff0c7224 */ /* 0x000fe200078e004b */
[----:B------:R-:W-:Y:S01]  /*3330*/  UISETP.NE.AND UP0, UPT, UR4, 0x3, UPT ;  /* 0x000000030400788c */ /* 0x000fe2000bf05270 */
[----:B------:R-:W-:Y:S01]  /*3340*/  PRMT R207, R207, 0x5410, R14 ;  /* 0x00005410cfcf7816 */ /* 0x000fe2000000000e */
[----:B------:R-:W-:Y:S01]  /*3350*/  IMAD.MOV.U32 R14, RZ, RZ, R81 ;  /* 0x000000ffff0e7224 */ /* 0x000fe200078e0051 */
[----:B------:R-:W-:Y:S02]  /*3360*/  PRMT R206, R206, 0x5410, R13 ;  /* 0x00005410cece7816 */ /* 0x000fe4000000000d */
[----:B------:R-:W-:Y:S01]  /*3370*/  PRMT R209, R11, 0x5410, R12 ;  /* 0x000054100bd17816 */ /* 0x000fe2000000000c */
[----:B------:R-:W-:Y:S01]  /*3380*/  IMAD.MOV.U32 R12, RZ, RZ, R64 ;  /* 0x000000ffff0c7224 */ /* 0x000fe200078e0040 */
[----:B------:R-:W-:Y:S01]  /*3390*/  PLOP3.LUT P0, PT, PT, PT, UP0, 0x80, 0x0 ;  /* 0x000000000000781c */ /* 0x000fe20003f0f008 */
[----:B------:R-:W-:Y:S01]  /*33a0*/  IMAD.MOV.U32 R11, RZ, RZ, R65 ;  /* 0x000000ffff0b7224 */ /* 0x000fe200078e0041 */
[----:B------:R-:W-:-:S04]  /*33b0*/  MOV R13, R80 ;  /* 0x00000050000d7202 */ /* 0x000fc80000000f00 */
[----:B------:R-:W-:Y:S01]  /*33c0*/  PRMT R205, R11, 0x5410, R12 ;  /* 0x000054100bcd7816 */ /* 0x000fe2000000000c */
[----:B------:R-:W-:Y:S01]  /*33d0*/  IMAD.MOV.U32 R11, RZ, RZ, R72 ;  /* 0x000000ffff0b7224 */ /* 0x000fe200078e0048 */
[----:B------:R-:W-:Y:S02]  /*33e0*/  MOV R12, R73 ;  /* 0x00000049000c7202 */ /* 0x000fe40000000f00 */
[----:B------:R-:W-:Y:S01]  /*33f0*/  PRMT R212, R13, 0x5410, R14 ;  /* 0x000054100dd47816 */ /* 0x000fe2000000000e */
[----:B-----5:R-:W-:Y:S01]  /*3400*/  IMAD.MOV.U32 R14, RZ, RZ, R34 ;  /* 0x000000ffff0e7224 */ /* 0x020fe200078e0022 */
[----:B------:R-:W-:Y:S01]  /*3410*/  PRMT R210, R11, 0x5410, R12 ;  /* 0x000054100bd27816 */ /* 0x000fe2000000000c */
[----:B------:R-:W-:Y:S01]  /*3420*/  IMAD.MOV.U32 R11, RZ, RZ, R76 ;  /* 0x000000ffff0b7224 */ /* 0x000fe200078e004c */
[----:B------:R-:W-:Y:S01]  /*3430*/  MOV R13, R35 ;  /* 0x00000023000d7202 */ /* 0x000fe20000000f00 */
[----:B------:R-:W-:-:S03]  /*3440*/  IMAD.MOV.U32 R12, RZ, RZ, R77 ;  /* 0x000000ffff0c7224 */ /* 0x000fc600078e004d */
[----:B------:R-:W-:Y:S02]  /*3450*/  PRMT R83, R14, 0x5410, R13 ;  /* 0x000054100e537816 */ /* 0x000fe4000000000d */
[----:B------:R-:W-:Y:S01]  /*3460*/  PRMT R211, R11, 0x5410, R12 ;  /* 0x000054100bd37816 */ /* 0x000fe2000000000c */
[----:B------:R-:W-:Y:S02]  /*3470*/  IMAD.MOV.U32 R12, RZ, RZ, R38 ;  /* 0x000000ffff0c7224 */ /* 0x000fe400078e0026 */
[----:B------:R-:W-:-:S05]  /*3480*/  IMAD.MOV.U32 R11, RZ, RZ, R39 ;  /* 0x000000ffff0b7224 */ /* 0x000fca00078e0027 */
[----:B------:R-:W-:Y:S01]  /*3490*/  PRMT R123, R12, 0x5410, R11 ;  /* 0x000054100c7b7816 */ /* 0x000fe2000000000b */
[----:B------:R-:W-:Y:S01]  /*34a0*/  IMAD.MOV.U32 R11, RZ, RZ, R43 ;  /* 0x000000ffff0b7224 */ /* 0x000fe200078e002b */
[----:B------:R-:W-:-:S04]  /*34b0*/  MOV R12, R42 ;  /* 0x0000002a000c7202 */ /* 0x000fc80000000f00 */
[----:B------:R-:W-:Y:S01]  /*34c0*/  PRMT R139, R12, 0x5410, R11 ;  /* 0x000054100c8b7816 */ /* 0x000fe2000000000b */
[----:B------:R-:W-:Y:S01]  /*34d0*/  IMAD.MOV.U32 R12, RZ, RZ, R46 ;  /* 0x000000ffff0c7224 */ /* 0x000fe200078e002e */
[----:B------:R-:W-:-:S04]  /*34e0*/  MOV R11, R47 ;  /* 0x0000002f000b7202 */ /* 0x000fc80000000f00 */
        /* <DEDUP_REMOVED lines=25> */
[----:B------:R-:W-:Y:S06]  /*3680*/  @!P0 BRA `(.L_x_464) ;  /* 0x0000000000048947 */ /* 0x000fec0003800000 */
[----:B------:R-:W-:Y:S01]  /*3690*/  BPT.TRAP 0x1 ;  /* 0x000000040000795c */ /* 0x000fe20000300000 */
.L_x_464:
[----:B------:R-:W-:Y:S01]  /*36a0*/  IMAD R88, R18, 0x8, R2 ;  /* 0x0000000812587824 */ /* 0x000fe200078e0202 */
[----:B------:R-:W-:Y:S01]  /*36b0*/  SHF.L.U32 R89, R166, 0x1f, RZ ;  /* 0x0000001fa6597819 */ /* 0x000fe200000006ff */
[----:B------:R-:W-:Y:S03]  /*36c0*/  BSSY B1, `(.L_x_465) ;  /* 0x0000003000017945 */ /* 0x000fe60003800000 */
[----:B------:R-:W0:Y:S02]  /*36d0*/  SYNCS.PHASECHK.TRANS64.TRYWAIT P6, [R88+URZ+0x2a890], R89 ;  /* 0x02a89059580075a7 */ /* 0x000e2400080c017f */
[----:B0-----:R-:W-:Y:S05]  /*36e0*/  @!P6 BRA `(.L_x_466) ;  /* 0x000001a800d8e947 */ /* 0x001fea0003800000 */
.L_x_786:
[----:B------:R-:W-:Y:S05]  /*36f0*/  BSYNC B1 ;  /* 0x0000000000017941 */ /* 0x000fea0003800000 */
.L_x_465:
[----:B------:R-:W-:-:S03]  /*3700*/  UMOV UR4, 0xffffffff ;  /* 0xffffffff00047882 */ /* 0x000fc60000000000 */
[----:B------:R-:W-:Y:S05]  /*3710*/  BRA.DIV UR4, `(.L_x_467) ;  /* 0x000001aa04e07947 */ /* 0x000fea000b800000 */
[----:B------:R1:W2:Y:S04]  /*3720*/  SHFL.IDX PT, R82, R118, RZ, 0x1c1f ;  /* 0x001c1fff76527589 */ /* 0x0002a800000e0000 */
[----:B------:R1:W3:Y:S02]  /*3730*/  SHFL.IDX PT, R11, R119, RZ, 0x1c1f ;  /* 0x001c1fff770b7589 */ /* 0x0002e400000e0000 */
.L_x_790:
[----:B------:R-:W-:Y:S04]  /*3740*/  BSSY B1, `(.L_x_468) ;  /* 0x000015b000017945 */ /* 0x000fe80003800000 */
[----:B------:R-:W-:Y:S05]  /*3750*/  @P4 BRA `(.L_x_469) ;  /* 0x0000001400644947 */ /* 0x000fea0003800000 */
[----:B------:R-:W-:Y:S01]  /*3760*/  ISETP.NE.AND P4, PT, R10, RZ, PT ;  /* 0x000000ff0a00720c */ /* 0x000fe20003f85270 */
[----:B------:R-:W-:-:S12]  /*3770*/  BSSY B2, `(.L_x_470) ;  /* 0x0000035000027945 */ /* 0x000fd80003800000 */
[----:B------:R-:W-:Y:S05]  /*3780*/  @!P4 BRA `(.L_x_471) ;  /* 0x0000000000ccc947 */ /* 0x000fea0003800000 */
[----:B------:R4:W0:Y:S01]  /*3790*/  LDS.128 R12, [R33] ;  /* 0x00000000210c7984 */ /* 0x0008220000000c00 */
[----:B------:R-:W-:Y:S01]  /*37a0*/  ISETP.GE.AND P4, PT, R160, R128, PT ;  /* 0x00000080a000720c */ /* 0x000fe20003f86270 */
[----:B------:R-:W-:-:S12]  /*37b0*/  BSSY B3, `(.L_x_472) ;  /* 0x000002d000037945 */ /* 0x000fd80003800000 */
[----:B----4-:R-:W-:Y:S05]  /*37c0*/  @P4 BRA `(.L_x_473) ;  /* 0x0000000000ac4947 */ /* 0x010fea0003800000 */
[--C-:B------:R-:W-:Y:S02]  /*37d0*/  SHF.R.U64 R154, R78, 0x10, R79.reuse ;  /* 0x000000104e9a7819 */ /* 0x100fe4000000124f */
[----:B------:R-:W-:Y:S02]  /*37e0*/  SHF.R.U32.HI R78, RZ, 0x10, R79 ;  /* 0x00000010ff4e7819 */ /* 0x000fe4000001164f */
[--C-:B------:R-:W-:Y:S01]  /*37f0*/  SHF.R.U64 R155, R80, 0x10, R81.reuse ;  /* 0x00000010509b7819 */ /* 0x100fe20000001251 */
[----:B------:R-:W-:Y:S01]  /*3800*/  HADD2.F32 R154, -RZ, R154.H0_H0 ;  /* 0x2000009aff9a7230 */ /* 0x000fe20000004100 */
[----:B0-----:R-:W-:Y:S02]  /*3810*/  MOV R79, R13 ;  /* 0x0000000d004f7202 */ /* 0x001fe40000000f00 */
[----:B------:R-:W-:Y:S01]  /*3820*/  SHF.R.U32.HI R80, RZ, 0x10, R81 ;  /* 0x00000010ff507819 */ /* 0x000fe20000011651 */
[----:B------:R-:W-:Y:S02]  /*3830*/  HADD2.F32 R13, -RZ, R155.H0_H0 ;  /* 0x2000009bff0d7230 */ /* 0x000fe40000004100 */
[----:B------:R-:W-:-:S02]  /*3840*/  HADD2.F32 R81, -RZ, R79.H1_H1 ;  /* 0x3000004fff517230 */ /* 0x000fc40000004100 */
[----:B------:R-:W-:Y:S02]  /*3850*/  HADD2.F32 R155, -RZ, R79.H0_H0 ;  /* 0x2000004fff9b7230 */ /* 0x000fe40000004100 */
[----:B------:R-:W-:Y:S02]  /*3860*/  HADD2.F32 R80, -RZ, R80.H0_H0 ;  /* 0x20000050ff507230 */ /* 0x000fe40000004100 */
[-C--:B------:R-:W-:Y:S01]  /*3870*/  FMUL.FTZ R79, R81, R13.reuse ;  /* 0x0000000d514f7220 */ /* 0x080fe20000410000 */
[----:B------:R-:W-:-:S03]  /*3880*/  FMUL.FTZ R13, R155, R13 ;  /* 0x0000000d9b0d7220 */ /* 0x000fc60000410000 */
[-C--:B------:R-:W-:Y:S01]  /*3890*/  FFMA.FTZ R79, R155, R154.reuse, -R79 ;  /* 0x0000009a9b4f7223 */ /* 0x080fe2000001084f */
[----:B------:R-:W-:Y:S02]  /*38a0*/  IMAD.MOV.U32 R155, RZ, RZ, R12 ;  /* 0x000000ffff9b7224 */ /* 0x000fe400078e000c */
[----:B------:R-:W-:Y:S01]  /*38b0*/  FFMA.FTZ R13, R81, R154, R13 ;  /* 0x0000009a510d7223 */ /* 0x000fe2000001000d */
[----:B------:R-:W-:Y:S02]  /*38c0*/  IMAD.MOV.U32 R81, RZ, RZ, R15 ;  /* 0x000000ffff517224 */ /* 0x000fe400078e000f */
[----:B------:R-:W-:Y:S02]  /*38d0*/  HADD2.F32 R154, -RZ, R78.H0_H0 ;  /* 0x2000004eff9a7230 */ /* 0x000fe40000004100 */
[----:B------:R-:W-:Y:S01]  /*38e0*/  HADD2.F32 R12, -RZ, R155.H1_H1 ;  /* 0x3000009bff0c7230 */ /* 0x000fe20000004100 */
[----:B------:R-:W-:Y:S01]  /*38f0*/  F2FP.F16.F32.PACK_AB R13, R13, R79 ;  /* 0x0000004f0d0d723e */ /* 0x000fe200000000ff */
[----:B------:R-:W-:-:S02]  /*3900*/  HADD2.F32 R15, -RZ, R81.H1_H1 ;  /* 0x30000051ff0f7230 */ /* 0x000fc40000004100 */
[----:B------:R-:W-:Y:S02]  /*3910*/  HADD2.F32 R81, -RZ, R81.H0_H0 ;  /* 0x20000051ff517230 */ /* 0x000fe40000004100 */
[----:B------:R-:W-:Y:S02]  /*3920*/  HADD2.F32 R155, -RZ, R155.H0_H0 ;  /* 0x2000009bff9b7230 */ /* 0x000fe40000004100 */
[-C--:B------:R-:W-:Y:S01]  /*3930*/  FMUL.FTZ R78, R15, R80.reuse ;  /* 0x000000500f4e7220 */ /* 0x080fe20000410000 */
[----:B------:R-:W-:-:S03]  /*3940*/  FMUL.FTZ R80, R81, R80 ;  /* 0x0000005051507220 */ /* 0x000fc60000410000 */
[-C--:B------:R-:W-:Y:S01]  /*3950*/  FFMA.FTZ R78, R81, R154.reuse, -R78 ;  /* 0x0000009a514e7223 */ /* 0x080fe2000001084e */
[----:B------:R-:W-:Y:S01]  /*3960*/  FFMA.FTZ R15, R15, R154, R80 ;  /* 0x0000009a0f0f7223 */ /* 0x000fe20000010050 */
[----:B------:R-:W-:Y:S02]  /*3970*/  HADD2.F32 R154, -RZ, R212.H0_H0 ;  /* 0x200000d4ff9a7230 */ /* 0x000fe40000004100 */
[----:B------:R-:W-:Y:S02]  /*3980*/  HADD2.F32 R80, -RZ, R156.H0_H0 ;  /* 0x2000009cff507230 */ /* 0x000fe40000004100 */
[----:B------:R-:W-:Y:S01]  /*3990*/  F2FP.F16.F32.PACK_AB R15, R15, R78 ;  /* 0x0000004e0f0f723e */ /* 0x000fe200000000ff */
[-C--:B------:R-:W-:Y:S01]  /*39a0*/  FMUL.FTZ R81, R12, R154.reuse ;  /* 0x0000009a0c517220 */ /* 0x080fe20000410000 */
[----:B------:R-:W-:-:S03]  /*39b0*/  FMUL.FTZ R154, R155, R154 ;  /* 0x0000009a9b9a7220 */ /* 0x000fc60000410000 */
[-C--:B------:R-:W-:Y:S01]  /*39c0*/  FFMA.FTZ R81, R155, R80.reuse, -R81 ;  /* 0x000000509b517223 */ /* 0x080fe20000010851 */
[----:B------:R-:W-:Y:S01]  /*39d0*/  FFMA.FTZ R12, R12, R80, R154 ;  /* 0x000000500c0c7223 */ /* 0x000fe2000001009a */
[----:B------:R-:W-:Y:S02]  /*39e0*/  HADD2.F32 R80, -RZ, R212.H1_H1 ;  /* 0x300000d4ff507230 */ /* 0x000fe40000004100 */
[----:B------:R-:W-:Y:S02]  /*39f0*/  HADD2.F32 R154, -RZ, R14.H1_H1 ;  /* 0x3000000eff9a7230 */ /* 0x000fe40000004100 */
[----:B------:R-:W-:Y:S01]  /*3a00*/  HADD2.F32 R155, -RZ, R156.H1_H1 ;  /* 0x3000009cff9b7230 */ /* 0x000fe20000004100 */
[----:B------:R-:W-:Y:S01]  /*3a10*/  F2FP.F16.F32.PACK_AB R12, R12, R81 ;  /* 0x000000510c0c723e */ /* 0x000fe200000000ff */
[----:B------:R-:W-:Y:S02]  /*3a20*/  HADD2.F32 R14, -RZ, R14.H0_H0 ;  /* 0x2000000eff0e7230 */ /* 0x000fe40000004100 */
[----:B------:R-:W-:-:S04]  /*3a30*/  FMUL.FTZ R156, R154, R80 ;  /* 0x000000509a9c7220 */ /* 0x000fc80000410000 */
[C---:B------:R-:W-:Y:S01]  /*3a40*/  FFMA.FTZ R156, R14.reuse, R155, -R156 ;  /* 0x0000009b0e9c7223 */ /* 0x040fe2000001089c */
[----:B------:R-:W-:-:S04]  /*3a50*/  FMUL.FTZ R14, R14, R80 ;  /* 0x000000500e0e7220 */ /* 0x000fc80000410000 */
[----:B------:R-:W-:-:S05]  /*3a60*/  FFMA.FTZ R14, R154, R155, R14 ;  /* 0x0000009b9a0e7223 */ /* 0x000fca000001000e */
[----:B------:R-:W-:-:S07]  /*3a70*/  F2FP.F16.F32.PACK_AB R14, R14, R156 ;  /* 0x0000009c0e0e723e */ /* 0x000fce00000000ff */
.L_x_473:
[----:B------:R-:W-:Y:S05]  /*3a80*/  BSYNC B3 ;  /* 0x0000000000037941 */ /* 0x000fea0003800000 */
.L_x_472:
[----:B---3--:R-:W-:-:S04]  /*3a90*/  LEA R78, P4, R16, R11, 0x1 ;  /* 0x0000000b104e7211 */ /* 0x008fc800078808ff */
[----:B--2---:R-:W-:-:S05]  /*3aa0*/  LEA.HI.X R79, R16, R82, R17, 0x1, P4 ;  /* 0x00000052104f7211 */ /* 0x004fca00020f0c11 */
[----:B0-----:R4:W-:Y:S04]  /*3ab0*/  ST.E.128 desc[UR60][R78.64], R12 ;  /* 0x0000000c4e007985 */ /* 0x0019e8000c101d3c */
.L_x_471:
[----:B------:R-:W-:Y:S05]  /*3ac0*/  BSYNC B2 ;  /* 0x0000000000027941 */ /* 0x000fea0003800000 */
.L_x_470:
[----:B------:R-:W-:Y:S01]  /*3ad0*/  ISETP.NE.AND P4, PT, R27, RZ, PT ;  /* 0x000000ff1b00720c */ /* 0x000fe20003f85270 */
[----:B------:R-:W-:-:S12]  /*3ae0*/  BSSY B2, `(.L_x_474) ;  /* 0x000003c000027945 */ /* 0x000fd80003800000 */
[----:B------:R-:W-:Y:S05]  /*3af0*/  @!P4 BRA `(.L_x_475) ;  /* 0x0000000000e8c947 */ /* 0x000fea0003800000 */
[----:B----4-:R4:W0:Y:S01]  /*3b00*/  LDS.128 R12, [R32] ;  /* 0x00000000200c7984 */ /* 0x0108220000000c00 */
[----:B------:R-:W-:Y:S01]  /*3b10*/  ISETP.GE.AND P4, PT, R169, R128, PT ;  /* 0x00000080a900720c */ /* 0x000fe20003f86270 */
[----:B------:R-:W-:-:S12]  /*3b20*/  BSSY B3, `(.L_x_476) ;  /* 0x0000032000037945 */ /* 0x000fd80003800000 */
[----:B----4-:R-:W-:Y:S05]  /*3b30*/  @P4 BRA `(.L_x_477) ;  /* 0x0000000000c04947 */ /* 0x010fea0003800000 */
[----:B------:R-:W-:Y:S01]  /*3b40*/  SHF.R.U64 R78, R76, 0x10, R77 ;  /* 0x000000104c4e7819 */ /* 0x000fe2000000124d */
[----:B------:R-:W-:Y:S01]  /*3b50*/  HADD2.F32 R80, -RZ, R211.H1_H1 ;  /* 0x300000d3ff507230 */ /* 0x000fe20000004100 */
[----:B0-----:R-:W-:Y:S02]  /*3b60*/  MOV R76, R13 ;  /* 0x0000000d004c7202 */ /* 0x001fe40000000f00 */
[--C-:B------:R-:W-:Y:S01]  /*3b70*/  SHF.R.U64 R74, R74, 0x10, R75.reuse ;  /* 0x000000104a4a7819 */ /* 0x100fe2000000124b */
[----:B------:R-:W-:Y:S01]  /*3b80*/  HADD2.F32 R78, -RZ, R78.H0_H0 ;  /* 0x2000004eff4e7230 */ /* 0x000fe20000004100 */
[----:B------:R-:W-:Y:S01]  /*3b90*/  SHF.R.U32.HI R75, RZ, 0x10, R75 ;  /* 0x00000010ff4b7819 */ /* 0x000fe2000001164b */
[--C-:B------:R-:W-:Y:S02]  /*3ba0*/  HADD2.F32 R13, -RZ, R76.reuse.H1_H1 ;  /* 0x3000004cff0d7230 */ /* 0x100fe40000004100 */
[----:B------:R-:W-:Y:S02]  /*3bb0*/  HADD2.F32 R76, -RZ, R76.H0_H0 ;  /* 0x2000004cff4c7230 */ /* 0x000fe40000004100 */
[----:B------:R-:W-:-:S02]  /*3bc0*/  HADD2.F32 R74, -RZ, R74.H0_H0 ;  /* 0x2000004aff4a7230 */ /* 0x000fc40000004100 */
[CC--:B------:R-:W-:Y:S01]  /*3bd0*/  FMUL.FTZ R79, R13.reuse, R78.reuse ;  /* 0x0000004e0d4f7220 */ /* 0x0c0fe20000410000 */
[----:B------:R-:W-:Y:S02]  /*3be0*/  HADD2.F32 R75, -RZ, R75.H0_H0 ;  /* 0x2000004bff4b7230 */ /* 0x000fe40000004100 */
[C---:B------:R-:W-:Y:S01]  /*3bf0*/  FMUL.FTZ R78, R76.reuse, R78 ;  /* 0x0000004e4c4e7220 */ /* 0x040fe20000410000 */
[-C--:B------:R-:W-:Y:S01]  /*3c00*/  FFMA.FTZ R79, R76, R74.reuse, -R79 ;  /* 0x0000004a4c4f7223 */ /* 0x080fe2000001084f */
[----:B------:R-:W-:Y:S02]  /*3c10*/  SHF.R.U32.HI R76, RZ, 0x10, R77 ;  /* 0x00000010ff4c7819 */ /* 0x000fe4000001164d */
[----:B------:R-:W-:Y:S01]  /*3c20*/  FFMA.FTZ R78, R13, R74, R78 ;  /* 0x0000004a0d4e7223 */ /* 0x000fe2000001004e */
[----:B------:R-:W-:Y:S02]  /*3c30*/  IMAD.MOV.U32 R74, RZ, RZ, R12 ;  /* 0x000000ffff4a7224 */ /* 0x000fe400078e000c */
[----:B------:R-:W-:-:S02]  /*3c40*/  IMAD.MOV.U32 R12, RZ, RZ, R15 ;  /* 0x000000ffff0c7224 */ /* 0x000fc400078e000f */
[----:B------:R-:W-:Y:S01]  /*3c50*/  HADD2.F32 R15, -RZ, R76.H0_H0 ;  /* 0x2000004cff0f7230 */ /* 0x000fe20000004100 */
[----:B------:R-:W-:Y:S02]  /*3c60*/  F2FP.F16.F32.PACK_AB R78, R78, R79 ;  /* 0x0000004f4e4e723e */ /* 0x000fe400000000ff */
[--C-:B------:R-:W-:Y:S02]  /*3c70*/  HADD2.F32 R13, -RZ, R12.reuse.H1_H1 ;  /* 0x3000000cff0d7230 */ /* 0x100fe40000004100 */
[----:B------:R-:W-:-:S03]  /*3c80*/  HADD2.F32 R12, -RZ, R12.H0_H0 ;  /* 0x2000000cff0c7230 */ /* 0x000fc60000004100 */
[CC--:B------:R-:W-:Y:S02]  /*3c90*/  FMUL.FTZ R76, R13.reuse, R15.reuse ;  /* 0x0000000f0d4c7220 */ /* 0x0c0fe40000410000 */
[C---:B------:R-:W-:Y:S02]  /*3ca0*/  FMUL.FTZ R15, R12.reuse, R15 ;  /* 0x0000000f0c0f7220 */ /* 0x040fe40000410000 */
[-C--:B------:R-:W-:Y:S01]  /*3cb0*/  FFMA.FTZ R12, R12, R75.reuse, -R76 ;  /* 0x0000004b0c0c7223 */ /* 0x080fe2000001084c */
[----:B------:R-:W-:Y:S02]  /*3cc0*/  HADD2.F32 R76, -RZ, R211.H0_H0 ;  /* 0x200000d3ff4c7230 */ /* 0x000fe40000004100 */
[----:B------:R-:W-:Y:S01]  /*3cd0*/  FFMA.FTZ R13, R13, R75, R15 ;  /* 0x0000004b0d0d7223 */ /* 0x000fe2000001000f */
[----:B------:R-:W-:Y:S01]  /*3ce0*/  MOV R75, R14 ;  /* 0x0000000e004b7202 */ /* 0x000fe20000000f00 */
[--C-:B------:R-:W-:Y:S02]  /*3cf0*/  HADD2.F32 R14, -RZ, R74.reuse.H1_H1 ;  /* 0x3000004aff0e7230 */ /* 0x100fe40000004100 */
[----:B------:R-:W-:-:S02]  /*3d00*/  HADD2.F32 R15, -RZ, R74.H0_H0 ;  /* 0x2000004aff0f7230 */ /* 0x000fc40000004100 */
[----:B------:R-:W-:Y:S02]  /*3d10*/  HADD2.F32 R74, -RZ, R209.H0_H0 ;  /* 0x200000d1ff4a7230 */ /* 0x000fe40000004100 */
[-C--:B------:R-:W-:Y:S01]  /*3d20*/  FMUL.FTZ R77, R14, R76.reuse ;  /* 0x0000004c0e4d7220 */ /* 0x080fe20000410000 */
[----:B------:R-:W-:-:S03]  /*3d30*/  FMUL.FTZ R76, R15, R76 ;  /* 0x0000004c0f4c7220 */ /* 0x000fc60000410000 */
[-C--:B------:R-:W-:Y:S01]  /*3d40*/  FFMA.FTZ R15, R15, R74.reuse, -R77 ;  /* 0x0000004a0f0f7223 */ /* 0x080fe2000001084d */
[----:B------:R-:W-:Y:S01]  /*3d50*/  FFMA.FTZ R14, R14, R74, R76 ;  /* 0x0000004a0e0e7223 */ /* 0x000fe2000001004c */
[--C-:B------:R-:W-:Y:S02]  /*3d60*/  HADD2.F32 R74, -RZ, R75.reuse.H1_H1 ;  /* 0x3000004bff4a7230 */ /* 0x100fe40000004100 */
[----:B------:R-:W-:Y:S02]  /*3d70*/  HADD2.F32 R76, -RZ, R75.H0_H0 ;  /* 0x2000004bff4c7230 */ /* 0x000fe40000004100 */
[----:B------:R-:W-:Y:S02]  /*3d80*/  HADD2.F32 R75, -RZ, R209.H1_H1 ;  /* 0x300000d1ff4b7230 */ /* 0x000fe40000004100 */
[-C--:B------:R-:W-:Y:S01]  /*3d90*/  FMUL.FTZ R77, R74, R80.reuse ;  /* 0x000000504a4d7220 */ /* 0x080fe20000410000 */
[----:B------:R-:W-:Y:S01]  /*3da0*/  F2FP.F16.F32.PACK_AB R14, R14, R15 ;  /* 0x0000000f0e0e723e */ /* 0x000fe200000000ff */
[----:B------:R-:W-:-:S02]  /*3db0*/  FMUL.FTZ R80, R76, R80 ;  /* 0x000000504c507220 */ /* 0x000fc40000410000 */
[-C--:B------:R-:W-:Y:S02]  /*3dc0*/  FFMA.FTZ R77, R76, R75.reuse, -R77 ;  /* 0x0000004b4c4d7223 */ /* 0x080fe4000001084d */
[----:B------:R-:W-:Y:S01]  /*3dd0*/  FFMA.FTZ R80, R74, R75, R80 ;  /* 0x0000004b4a507223 */ /* 0x000fe20000010050 */
[----:B------:R-:W-:Y:S01]  /*3de0*/  F2FP.F16.F32.PACK_AB R74, R13, R12 ;  /* 0x0000000c0d4a723e */ /* 0x000fe200000000ff */
[----:B------:R-:W-:Y:S02]  /*3df0*/  IMAD.MOV.U32 R12, RZ, RZ, R14 ;  /* 0x000000ffff0c7224 */ /* 0x000fe400078e000e */
[----:B------:R-:W-:Y:S01]  /*3e00*/  IMAD.MOV.U32 R13, RZ, RZ, R78 ;  /* 0x000000ffff0d7224 */ /* 0x000fe200078e004e */
[----:B------:R-:W-:Y:S01]  /*3e10*/  F2FP.F16.F32.PACK_AB R77, R80, R77 ;  /* 0x0000004d504d723e */ /* 0x000fe200000000ff */
[----:B------:R-:W-:-:S03]  /*3e20*/  IMAD.MOV.U32 R15, RZ, RZ, R74 ;  /* 0x000000ffff0f7224 */ /* 0x000fc600078e004a */
[----:B------:R-:W-:-:S07]  /*3e30*/  MOV R14, R77 ;  /* 0x0000004d000e7202 */ /* 0x000fce0000000f00 */
.L_x_477:
[----:B------:R-:W-:Y:S05]  /*3e40*/  BSYNC B3 ;  /* 0x0000000000037941 */ /* 0x000fea0003800000 */
.L_x_476:
[----:B---3--:R-:W-:Y:S01]  /*3e50*/  MOV R74, R11 ;  /* 0x0000000b004a7202 */ /* 0x008fe20000000f00 */
[----:B------:R-:W-:Y:S02]  /*3e60*/  IMAD.SHL.U32 R76, R162, 0x8, RZ ;  /* 0x00000008a24c7824 */ /* 0x000fe400078e00ff */
[----:B--2---:R-:W-:Y:S02]  /*3e70*/  IMAD.MOV.U32 R75, RZ, RZ, R82 ;  /* 0x000000ffff4b7224 */ /* 0x004fe400078e0052 */
[----:B------:R-:W-:-:S05]  /*3e80*/  IMAD.WIDE R74, R76, 0x2, R74 ;  /* 0x000000024c4a7825 */ /* 0x000fca00078e024a */
[----:B0-----:R0:W-:Y:S02]  /*3e90*/  ST.E.128 desc[UR60][R74.64], R12 ;  /* 0x0000000c4a007985 */ /* 0x0011e4000c101d3c */
.L_x_475:
[----:B------:R-:W-:Y:S05]  /*3ea0*/  BSYNC B2 ;  /* 0x0000000000027941 */ /* 0x000fea0003800000 */
.L_x_474:
[----:B------:R-:W-:Y:S01]  /*3eb0*/  ISETP.NE.AND P4, PT, R28, RZ, PT ;  /* 0x000000ff1c00720c */ /* 0x000fe20003f85270 */
[----:B------:R-:W-:-:S12]  /*3ec0*/  BSSY B2, `(.L_x_478) ;  /* 0x000003c000027945 */ /* 0x000fd80003800000 */
[----:B------:R-:W-:Y:S05]  /*3ed0*/  @!P4 BRA `(.L_x_479) ;  /* 0x0000000000e8c947 */ /* 0x000fea0003800000 */
[----:B0---4-:R0:W4:Y:S01]  /*3ee0*/  LDS.128 R12, [R33+0x3000] ;  /* 0x00300000210c7984 */ /* 0x0111220000000c00 */
[----:B------:R-:W-:Y:S01]  /*3ef0*/  ISETP.GE.AND P4, PT, R168, R128, PT ;  /* 0x00000080a800720c */ /* 0x000fe20003f86270 */
[----:B------:R-:W-:-:S12]  /*3f00*/  BSSY B3, `(.L_x_480) ;  /* 0x0000032000037945 */ /* 0x000fd80003800000 */
[----:B0-----:R-:W-:Y:S05]  /*3f10*/  @P4 BRA `(.L_x_481) ;  /* 0x0000000000c04947 */ /* 0x001fea0003800000 */
[----:B------:R-:W-:Y:S01]  /*3f20*/  SHF.R.U64 R75, R72, 0x10, R73 ;  /* 0x00000010484b7819 */ /* 0x000fe20000001249 */
[----:B----4-:R-:W-:Y:S01]  /*3f30*/  IMAD.MOV.U32 R72, RZ, RZ, R13 ;  /* 0x000000ffff487224 */ /* 0x010fe200078e000d */
[----:B------:R-:W-:Y:S01]  /*3f40*/  SHF.R.U64 R70, R70, 0x10, R71 ;  /* 0x0000001046467819 */ /* 0x000fe20000001247 */
[----:B------:R-:W-:Y:S02]  /*3f50*/  HADD2.F32 R76, -RZ, R210.H1_H1 ;  /* 0x300000d2ff4c7230 */ /* 0x000fe40000004100 */
[----:B------:R-:W-:Y:S02]  /*3f60*/  HADD2.F32 R75, -RZ, R75.H0_H0 ;  /* 0x2000004bff4b7230 */ /* 0x000fe40000004100 */
[--C-:B------:R-:W-:Y:S02]  /*3f70*/  HADD2.F32 R13, -RZ, R72.reuse.H1_H1 ;  /* 0x30000048ff0d7230 */ /* 0x100fe40000004100 */
[----:B------:R-:W-:Y:S02]  /*3f80*/  HADD2.F32 R72, -RZ, R72.H0_H0 ;  /* 0x20000048ff487230 */ /* 0x000fe40000004100 */
[----:B------:R-:W-:-:S02]  /*3f90*/  HADD2.F32 R70, -RZ, R70.H0_H0 ;  /* 0x20000046ff467230 */ /* 0x000fc40000004100 */
[-C--:B------:R-:W-:Y:S01]  /*3fa0*/  FMUL.FTZ R74, R13, R75.reuse ;  /* 0x0000004b0d4a7220 */ /* 0x080fe20000410000 */
[----:B------:R-:W-:-:S03]  /*3fb0*/  FMUL.FTZ R75, R72, R75 ;  /* 0x0000004b484b7220 */ /* 0x000fc60000410000 */
[-C--:B------:R-:W-:Y:S01]  /*3fc0*/  FFMA.FTZ R74, R72, R70.reuse, -R74 ;  /* 0x00000046484a7223 */ /* 0x080fe2000001084a */
[----:B------:R-:W-:Y:S01]  /*3fd0*/  SHF.R.U32.HI R72, RZ, 0x10, R73 ;  /* 0x00000010ff487819 */ /* 0x000fe20000011649 */
[----:B------:R-:W-:Y:S01]  /*3fe0*/  FFMA.FTZ R75, R13, R70, R75 ;  /* 0x000000460d4b7223 */ /* 0x000fe2000001004b */
[----:B------:R-:W-:Y:S02]  /*3ff0*/  SHF.R.U32.HI R70, RZ, 0x10, R71 ;  /* 0x00000010ff467819 */ /* 0x000fe40000011647 */
[----:B------:R-:W-:Y:S01]  /*4000*/  MOV R71, R12 ;  /* 0x0000000c00477202 */ /* 0x000fe20000000f00 */
[----:B------:R-:W-:Y:S01]  /*4010*/  IMAD.MOV.U32 R12, RZ, RZ, R15 ;  /* 0x000000ffff0c7224 */ /* 0x000fe200078e000f */
[----:B------:R-:W-:Y:S01]  /*4020*/  F2FP.F16.F32.PACK_AB R74, R75, R74 ;  /* 0x0000004a4b4a723e */ /* 0x000fe200000000ff */
[----:B------:R-:W-:Y:S02]  /*4030*/  HADD2.F32 R15, -RZ, R72.H0_H0 ;  /* 0x20000048ff0f7230 */ /* 0x000fe40000004100 */
[----:B------:R-:W-:-:S02]  /*4040*/  HADD2.F32 R70, -RZ, R70.H0_H0 ;  /* 0x20000046ff467230 */ /* 0x000fc40000004100 */
[--C-:B------:R-:W-:Y:S02]  /*4050*/  HADD2.F32 R13, -RZ, R12.reuse.H1_H1 ;  /* 0x3000000cff0d7230 */ /* 0x100fe40000004100 */
[----:B------:R-:W-:-:S03]  /*4060*/  HADD2.F32 R12, -RZ, R12.H0_H0 ;  /* 0x2000000cff0c7230 */ /* 0x000fc60000004100 */
[CC--:B------:R-:W-:Y:S02]  /*4070*/  FMUL.FTZ R72, R13.reuse, R15.reuse ;  /* 0x0000000f0d487220 */ /* 0x0c0fe40000410000 */
[C---:B------:R-:W-:Y:S02]  /*4080*/  FMUL.FTZ R15, R12.reuse, R15 ;  /* 0x0000000f0c0f7220 */ /* 0x040fe40000410000 */
[-C--:B------:R-:W-:Y:S01]  /*4090*/  FFMA.FTZ R12, R12, R70.reuse, -R72 ;  /* 0x000000460c0c7223 */ /* 0x080fe20000010848 */
[----:B------:R-:W-:Y:S02]  /*40a0*/  HADD2.F32 R72, -RZ, R210.H0_H0 ;  /* 0x200000d2ff487230 */ /* 0x000fe40000004100 */
[----:B------:R-:W-:Y:S01]  /*40b0*/  FFMA.FTZ R13, R13, R70, R15 ;  /* 0x000000460d0d7223 */ /* 0x000fe2000001000f */
[----:B------:R-:W-:Y:S02]  /*40c0*/  IMAD.MOV.U32 R70, RZ, RZ, R14 ;  /* 0x000000ffff467224 */ /* 0x000fe400078e000e */
[----:B------:R-:W-:-:S02]  /*40d0*/  HADD2.F32 R14, -RZ, R71.H1_H1 ;  /* 0x30000047ff0e7230 */ /* 0x000fc40000004100 */
[----:B------:R-:W-:Y:S02]  /*40e0*/  HADD2.F32 R15, -RZ, R71.H0_H0 ;  /* 0x20000047ff0f7230 */ /* 0x000fe40000004100 */
[----:B------:R-:W-:Y:S02]  /*40f0*/  HADD2.F32 R71, -RZ, R208.H0_H0 ;  /* 0x200000d0ff477230 */ /* 0x000fe40000004100 */
[-C--:B------:R-:W-:Y:S01]  /*4100*/  FMUL.FTZ R73, R14, R72.reuse ;  /* 0x000000480e497220 */ /* 0x080fe20000410000 */
[----:B------:R-:W-:-:S03]  /*4110*/  FMUL.FTZ R72, R15, R72 ;  /* 0x000000480f487220 */ /* 0x000fc60000410000 */
[-C--:B------:R-:W-:Y:S01]  /*4120*/  FFMA.FTZ R15, R15, R71.reuse, -R73 ;  /* 0x000000470f0f7223 */ /* 0x080fe20000010849 */
[----:B------:R-:W-:Y:S01]  /*4130*/  FFMA.FTZ R14, R14, R71, R72 ;  /* 0x000000470e0e7223 */ /* 0x000fe20000010048 */
[--C-:B------:R-:W-:Y:S02]  /*4140*/  HADD2.F32 R72, -RZ, R70.reuse.H0_H0 ;  /* 0x20000046ff487230 */ /* 0x100fe40000004100 */
[----:B------:R-:W-:Y:S02]  /*4150*/  HADD2.F32 R70, -RZ, R70.H1_H1 ;  /* 0x30000046ff467230 */ /* 0x000fe40000004100 */
[----:B------:R-:W-:Y:S01]  /*4160*/  HADD2.F32 R71, -RZ, R208.H1_H1 ;  /* 0x300000d0ff477230 */ /* 0x000fe20000004100 */
[----:B------:R-:W-:Y:S02]  /*4170*/  F2FP.F16.F32.PACK_AB R14, R14, R15 ;  /* 0x0000000f0e0e723e */ /* 0x000fe400000000ff */
[-C--:B------:R-:W-:Y:S01]  /*4180*/  FMUL.FTZ R73, R70, R76.reuse ;  /* 0x0000004c46497220 */ /* 0x080fe20000410000 */
[----:B------:R-:W-:-:S03]  /*4190*/  FMUL.FTZ R76, R72, R76 ;  /* 0x0000004c484c7220 */ /* 0x000fc60000410000 */
[-C--:B------:R-:W-:Y:S01]  /*41a0*/  FFMA.FTZ R73, R72, R71.reuse, -R73 ;  /* 0x0000004748497223 */ /* 0x080fe20000010849 */
[----:B------:R-:W-:Y:S01]  /*41b0*/  FFMA.FTZ R76, R70, R71, R76 ;  /* 0x00000047464c7223 */ /* 0x000fe2000001004c */
[----:B------:R-:W-:Y:S01]  /*41c0*/  F2FP.F16.F32.PACK_AB R70, R13, R12 ;  /* 0x0000000c0d46723e */ /* 0x000fe200000000ff */
[----:B------:R-:W-:Y:S01]  /*41d0*/  IMAD.MOV.U32 R13, RZ, RZ, R74 ;  /* 0x000000ffff0d7224 */ /* 0x000fe200078e004a */
[----:B------:R-:W-:Y:S02]  /*41e0*/  MOV R12, R14 ;  /* 0x0000000e000c7202 */ /* 0x000fe40000000f00 */
[----:B------:R-:W-:Y:S02]  /*41f0*/  F2FP.F16.F32.PACK_AB R73, R76, R73 ;  /* 0x000000494c49723e */ /* 0x000fe400000000ff */
[----:B------:R-:W-:-:S03]  /*4200*/  MOV R15, R70 ;  /* 0x00000046000f7202 */ /* 0x000fc60000000f00 */
[----:B------:R-:W-:-:S07]  /*4210*/  IMAD.MOV.U32 R14, RZ, RZ, R73 ;  /* 0x000000ffff0e7224 */ /* 0x000fce00078e0049 */
.L_x_481:
[----:B------:R-:W-:Y:S05]  /*4220*/  BSYNC B3 ;  /* 0x0000000000037941 */ /* 0x000fea0003800000 */
.L_x_480:
[----:B--2---:R-:W-:Y:S01]  /*4230*/  MOV R71, R82 ;  /* 0x0000005200477202 */ /* 0x004fe20000000f00 */
[----:B------:R-:W-:Y:S02]  /*4240*/  IMAD.SHL.U32 R72, R163, 0x8, RZ ;  /* 0x00000008a3487824 */ /* 0x000fe400078e00ff */
[----:B---3--:R-:W-:-:S04]  /*4250*/  IMAD.MOV.U32 R70, RZ, RZ, R11 ;  /* 0x000000ffff467224 */ /* 0x008fc800078e000b */
[----:B------:R-:W-:-:S05]  /*4260*/  IMAD.WIDE R70, R72, 0x2, R70 ;  /* 0x0000000248467825 */ /* 0x000fca00078e0246 */
[----:B----4-:R0:W-:Y:S02]  /*4270*/  ST.E.128 desc[UR60][R70.64], R12 ;  /* 0x0000000c46007985 */ /* 0x0101e4000c101d3c */
.L_x_479:
[----:B------:R-:W-:Y:S05]  /*4280*/  BSYNC B2 ;  /* 0x0000000000027941 */ /* 0x000fea0003800000 */
.L_x_478:
[----:B------:R-:W-:Y:S01]  /*4290*/  ISETP.NE.AND P4, PT, R105, RZ, PT ;  /* 0x000000ff6900720c */ /* 0x000fe20003f85270 */
[----:B------:R-:W-:-:S12]  /*42a0*/  BSSY B2, `(.L_x_482) ;  /* 0x0000039000027945 */ /* 0x000fd80003800000 */
[----:B------:R-:W-:Y:S05]  /*42b0*/  @!P4 BRA `(.L_x_483) ;  /* 0x0000000000dcc947 */ /* 0x000fea0003800000 */
[----:B0---4-:R0:W4:Y:S01]  /*42c0*/  LDS.128 R12, [R32+0x3000] ;  /* 0x00300000200c7984 */ /* 0x0111220000000c00 */
[C---:B---3--:R-:W-:Y:S01]  /*42d0*/  LEA R70, P4, R19.reuse, R11, 0x1 ;  /* 0x0000000b13467211 */ /* 0x048fe200078808ff */
[----:B------:R-:W-:Y:S03]  /*42e0*/  BSSY B3, `(.L_x_484) ;  /* 0x0000033000037945 */ /* 0x000fe60003800000 */
[----:B--2---:R-:W-:Y:S02]  /*42f0*/  LEA.HI.X R71, R19, R82, R164, 0x1, P4 ;  /* 0x0000005213477211 */ /* 0x004fe400020f0ca4 */
[----:B------:R-:W-:-:S13]  /*4300*/  ISETP.GE.AND P4, PT, R171, R128, PT ;  /* 0x00000080ab00720c */ /* 0x000fda0003f86270 */
[----:B0-----:R-:W-:Y:S05]  /*4310*/  @P4 BRA `(.L_x_485) ;  /* 0x0000000000bc4947 */ /* 0x001fea0003800000 */
[----:B------:R-:W-:Y:S01]  /*4320*/  SHF.R.U64 R73, R68, 0x10, R69 ;  /* 0x0000001044497819 */ /* 0x000fe20000001245 */
[----:B----4-:R-:W-:Y:S01]  /*4330*/  IMAD.MOV.U32 R68, RZ, RZ, R13 ;  /* 0x000000ffff447224 */ /* 0x010fe200078e000d */
[--C-:B------:R-:W-:Y:S02]  /*4340*/  SHF.R.U64 R66, R66, 0x10, R67.reuse ;  /* 0x0000001042427819 */ /* 0x100fe40000001243 */
[----:B------:R-:W-:Y:S01]  /*4350*/  SHF.R.U32.HI R67, RZ, 0x10, R67 ;  /* 0x00000010ff437819 */ /* 0x000fe20000011643 */
[----:B------:R-:W-:Y:S02]  /*4360*/  HADD2.F32 R73, -RZ, R73.H0_H0 ;  /* 0x20000049ff497230 */ /* 0x000fe40000004100 */
        /* <DEDUP_REMOVED lines=9> */
[----:B------:R-:W-:Y:S01]  /*4400*/  MOV R13, R15 ;  /* 0x0000000f000d7202 */ /* 0x000fe20000000f00 */
[----:B------:R-:W-:Y:S02]  /*4410*/  IMAD.MOV.U32 R66, RZ, RZ, R12 ;  /* 0x000000ffff427224 */ /* 0x000fe400078e000c */
[----:B------:R-:W-:Y:S01]  /*4420*/  HADD2.F32 R15, -RZ, R68.H0_H0 ;  /* 0x20000044ff0f7230 */ /* 0x000fe20000004100 */
[----:B------:R-:W-:Y:S01]  /*4430*/  F2FP.F16.F32.PACK_AB R72, R73, R72 ;  /* 0x000000484948723e */ /* 0x000fe200000000ff */
[----:B------:R-:W-:-:S02]  /*4440*/  HADD2.F32 R12, -RZ, R13.H1_H1 ;  /* 0x3000000dff0c7230 */ /* 0x000fc40000004100 */
[----:B------:R-:W-:-:S03]  /*4450*/  HADD2.F32 R13, -RZ, R13.H0_H0 ;  /* 0x2000000dff0d7230 */ /* 0x000fc60000004100 */
[CC--:B------:R-:W-:Y:S02]  /*4460*/  FMUL.FTZ R68, R12.reuse, R15.reuse ;  /* 0x0000000f0c447220 */ /* 0x0c0fe40000410000 */
[C---:B------:R-:W-:Y:S02]  /*4470*/  FMUL.FTZ R15, R13.reuse, R15 ;  /* 0x0000000f0d0f7220 */ /* 0x040fe40000410000 */
[-C--:B------:R-:W-:Y:S01]  /*4480*/  FFMA.FTZ R13, R13, R67.reuse, -R68 ;  /* 0x000000430d0d7223 */ /* 0x080fe20000010844 */
[--C-:B------:R-:W-:Y:S02]  /*4490*/  HADD2.F32 R68, -RZ, R66.reuse.H0_H0 ;  /* 0x20000042ff447230 */ /* 0x100fe40000004100 */
[----:B------:R-:W-:Y:S01]  /*44a0*/  FFMA.FTZ R12, R12, R67, R15 ;  /* 0x000000430c0c7223 */ /* 0x000fe2000001000f */
[----:B------:R-:W-:Y:S02]  /*44b0*/  HADD2.F32 R15, -RZ, R207.H1_H1 ;  /* 0x300000cfff0f7230 */ /* 0x000fe40000004100 */
[----:B------:R-:W-:-:S02]  /*44c0*/  HADD2.F32 R67, -RZ, R66.H1_H1 ;  /* 0x30000042ff437230 */ /* 0x000fc40000004100 */
[----:B------:R-:W-:Y:S02]  /*44d0*/  HADD2.F32 R66, -RZ, R207.H0_H0 ;  /* 0x200000cfff427230 */ /* 0x000fe40000004100 */
[-C--:B------:R-:W-:Y:S01]  /*44e0*/  FMUL.FTZ R74, R68, R15.reuse ;  /* 0x0000000f444a7220 */ /* 0x080fe20000410000 */
[----:B------:R-:W-:-:S04]  /*44f0*/  FMUL.FTZ R69, R67, R15 ;  /* 0x0000000f43457220 */ /* 0x000fc80000410000 */
[-C--:B------:R-:W-:Y:S01]  /*4500*/  FFMA.FTZ R15, R68, R66.reuse, -R69 ;  /* 0x00000042440f7223 */ /* 0x080fe20000010845 */
[----:B------:R-:W-:Y:S01]  /*4510*/  FFMA.FTZ R66, R67, R66, R74 ;  /* 0x0000004243427223 */ /* 0x000fe2000001004a */
[----:B------:R-:W-:Y:S02]  /*4520*/  HADD2.F32 R68, -RZ, R206.H1_H1 ;  /* 0x300000ceff447230 */ /* 0x000fe40000004100 */
[--C-:B------:R-:W-:Y:S02]  /*4530*/  HADD2.F32 R67, -RZ, R14.reuse.H1_H1 ;  /* 0x3000000eff437230 */ /* 0x100fe40000004100 */
[----:B------:R-:W-:Y:S01]  /*4540*/  HADD2.F32 R69, -RZ, R14.H0_H0 ;  /* 0x2000000eff457230 */ /* 0x000fe20000004100 */
[----:B------:R-:W-:Y:S01]  /*4550*/  F2FP.F16.F32.PACK_AB R15, R66, R15 ;  /* 0x0000000f420f723e */ /* 0x000fe200000000ff */
[----:B------:R-:W-:Y:S02]  /*4560*/  HADD2.F32 R14, -RZ, R206.H0_H0 ;  /* 0x200000ceff0e7230 */ /* 0x000fe40000004100 */
[-C--:B------:R-:W-:Y:S01]  /*4570*/  FMUL.FTZ R74, R67, R68.reuse ;  /* 0x00000044434a7220 */ /* 0x080fe20000410000 */
[----:B------:R-:W-:-:S03]  /*4580*/  FMUL.FTZ R68, R69, R68 ;  /* 0x0000004445447220 */ /* 0x000fc60000410000 */
[-C--:B------:R-:W-:Y:S01]  /*4590*/  FFMA.FTZ R74, R69, R14.reuse, -R74 ;  /* 0x0000000e454a7223 */ /* 0x080fe2000001084a */
[----:B------:R-:W-:Y:S01]  /*45a0*/  FFMA.FTZ R68, R67, R14, R68 ;  /* 0x0000000e43447223 */ /* 0x000fe20000010044 */
[----:B------:R-:W-:Y:S01]  /*45b0*/  F2FP.F16.F32.PACK_AB R14, R12, R13 ;  /* 0x0000000d0c0e723e */ /* 0x000fe200000000ff */
[----:B------:R-:W-:Y:S02]  /*45c0*/  IMAD.MOV.U32 R12, RZ, RZ, R15 ;  /* 0x000000ffff0c7224 */ /* 0x000fe400078e000f */
[----:B------:R-:W-:Y:S01]  /*45d0*/  IMAD.MOV.U32 R13, RZ, RZ, R72 ;  /* 0x000000ffff0d7224 */ /* 0x000fe200078e0048 */
[----:B------:R-:W-:Y:S02]  /*45e0*/  F2FP.F16.F32.PACK_AB R68, R68, R74 ;  /* 0x0000004a4444723e */ /* 0x000fe400000000ff */
[----:B------:R-:W-:-:S03]  /*45f0*/  MOV R15, R14 ;  /* 0x0000000e000f7202 */ /* 0x000fc60000000f00 */
[----:B------:R-:W-:-:S07]  /*4600*/  IMAD.MOV.U32 R14, RZ, RZ, R68 ;  /* 0x000000ffff0e7224 */ /* 0x000fce00078e0044 */
.L_x_485:
[----:B------:R-:W-:Y:S05]  /*4610*/  BSYNC B3 ;  /* 0x0000000000037941 */ /* 0x000fea0003800000 */
.L_x_484:
[----:B----4-:R0:W-:Y:S02]  /*4620*/  ST.E.128 desc[UR60][R70.64], R12 ;  /* 0x0000000c46007985 */ /* 0x0101e4000c101d3c */
.L_x_483:
[----:B------:R-:W-:Y:S05]  /*4630*/  BSYNC B2 ;  /* 0x0000000000027941 */ /* 0x000fea0003800000 */
.L_x_482:
        /* <DEDUP_REMOVED lines=9> */
[--C-:B------:R-:W-:Y:S01]  /*46d0*/  SHF.R.U64 R64, R64, 0x10, R65.reuse ;  /* 0x0000001040407819 */ /* 0x100fe20000001241 */
[--C-:B----4-:R-:W-:Y:S01]  /*46e0*/  HADD2.F32 R68, -RZ, R13.reuse.H1_H1 ;  /* 0x3000000dff447230 */ /* 0x110fe20000004100 */
[----:B------:R-:W-:Y:S01]  /*46f0*/  SHF.R.U32.HI R65, RZ, 0x10, R65 ;  /* 0x00000010ff417819 */ /* 0x000fe20000011641 */
[----:B------:R-:W-:Y:S01]  /*4700*/  HADD2.F32 R13, -RZ, R13.H0_H0 ;  /* 0x2000000dff0d7230 */ /* 0x000fe20000004100 */
[--C-:B------:R-:W-:Y:S01]  /*4710*/  SHF.R.U64 R62, R62, 0x10, R63.reuse ;  /* 0x000000103e3e7819 */ /* 0x100fe2000000123f */
[----:B------:R-:W-:Y:S01]  /*4720*/  HADD2.F32 R64, -RZ, R64.H0_H0 ;  /* 0x20000040ff407230 */ /* 0x000fe20000004100 */
[----:B------:R-:W-:Y:S01]  /*4730*/  SHF.R.U32.HI R63, RZ, 0x10, R63 ;  /* 0x00000010ff3f7819 */ /* 0x000fe2000001163f */
[----:B------:R-:W-:Y:S02]  /*4740*/  HADD2.F32 R65, -RZ, R65.H0_H0 ;  /* 0x20000041ff417230 */ /* 0x000fe40000004100 */
[----:B------:R-:W-:Y:S02]  /*4750*/  HADD2.F32 R69, -RZ, R15.H1_H1 ;  /* 0x3000000fff457230 */ /* 0x000fe40000004100 */
[----:B------:R-:W-:Y:S01]  /*4760*/  FMUL.FTZ R71, R13, R64 ;  /* 0x000000400d477220 */ /* 0x000fe20000410000 */
[----:B------:R-:W-:-:S02]  /*4770*/  HADD2.F32 R62, -RZ, R62.H0_H0 ;  /* 0x2000003eff3e7230 */ /* 0x000fc40000004100 */
[----:B------:R-:W-:Y:S02]  /*4780*/  HADD2.F32 R70, -RZ, R63.H0_H0 ;  /* 0x2000003fff467230 */ /* 0x000fe40000004100 */
[C---:B------:R-:W-:Y:S01]  /*4790*/  FMUL.FTZ R63, R68.reuse, R64 ;  /* 0x00000040443f7220 */ /* 0x040fe20000410000 */
[----:B------:R-:W-:Y:S02]  /*47a0*/  HADD2.F32 R15, -RZ, R15.H0_H0 ;  /* 0x2000000fff0f7230 */ /* 0x000fe40000004100 */
[-C--:B------:R-:W-:Y:S01]  /*47b0*/  FMUL.FTZ R64, R69, R65.reuse ;  /* 0x0000004145407220 */ /* 0x080fe20000410000 */
[-C--:B------:R-:W-:Y:S01]  /*47c0*/  FFMA.FTZ R71, R68, R62.reuse, R71 ;  /* 0x0000003e44477223 */ /* 0x080fe20000010047 */
[----:B------:R-:W-:Y:S01]  /*47d0*/  FFMA.FTZ R63, R13, R62, -R63 ;  /* 0x0000003e0d3f7223 */ /* 0x000fe2000001083f */
[--C-:B------:R-:W-:Y:S02]  /*47e0*/  HADD2.F32 R62, -RZ, R12.reuse.H1_H1 ;  /* 0x3000000cff3e7230 */ /* 0x100fe40000004100 */
[C---:B------:R-:W-:Y:S01]  /*47f0*/  FMUL.FTZ R65, R15.reuse, R65 ;  /* 0x000000410f417220 */ /* 0x040fe20000410000 */
[----:B------:R-:W-:Y:S01]  /*4800*/  FFMA.FTZ R64, R15, R70, -R64 ;  /* 0x000000460f407223 */ /* 0x000fe20000010840 */
[----:B------:R-:W-:Y:S01]  /*4810*/  HADD2.F32 R15, -RZ, R205.H1_H1 ;  /* 0x300000cdff0f7230 */ /* 0x000fe20000004100 */
[----:B------:R-:W-:Y:S01]  /*4820*/  F2FP.F16.F32.PACK_AB R63, R71, R63 ;  /* 0x0000003f473f723e */ /* 0x000fe200000000ff */
[----:B------:R-:W-:-:S02]  /*4830*/  HADD2.F32 R12, -RZ, R12.H0_H0 ;  /* 0x2000000cff0c7230 */ /* 0x000fc40000004100 */
[----:B------:R-:W-:Y:S01]  /*4840*/  FFMA.FTZ R65, R69, R70, R65 ;  /* 0x0000004645417223 */ /* 0x000fe20000010041 */
[----:B------:R-:W-:Y:S02]  /*4850*/  HADD2.F32 R205, -RZ, R205.H0_H0 ;  /* 0x200000cdffcd7230 */ /* 0x000fe40000004100 */
[-C--:B------:R-:W-:Y:S01]  /*4860*/  FMUL.FTZ R69, R62, R15.reuse ;  /* 0x0000000f3e457220 */ /* 0x080fe20000410000 */
[--C-:B------:R-:W-:Y:S02]  /*4870*/  HADD2.F32 R68, -RZ, R14.reuse.H1_H1 ;  /* 0x3000000eff447230 */ /* 0x100fe40000004100 */
[----:B------:R-:W-:Y:S01]  /*4880*/  FMUL.FTZ R70, R12, R15 ;  /* 0x0000000f0c467220 */ /* 0x000fe20000410000 */
[----:B------:R-:W-:Y:S01]  /*4890*/  HADD2.F32 R14, -RZ, R14.H0_H0 ;  /* 0x2000000eff0e7230 */ /* 0x000fe20000004100 */
[----:B------:R-:W-:Y:S01]  /*48a0*/  F2FP.F16.F32.PACK_AB R64, R65, R64 ;  /* 0x000000404140723e */ /* 0x000fe200000000ff */
[--C-:B------:R-:W-:Y:S02]  /*48b0*/  HADD2.F32 R13, -RZ, R204.reuse.H1_H1 ;  /* 0x300000ccff0d7230 */ /* 0x100fe40000004100 */
[----:B------:R-:W-:Y:S01]  /*48c0*/  FMUL.FTZ R15, R68, R205 ;  /* 0x000000cd440f7220 */ /* 0x000fe20000410000 */
[----:B------:R-:W-:-:S02]  /*48d0*/  HADD2.F32 R204, -RZ, R204.H0_H0 ;  /* 0x200000ccffcc7230 */ /* 0x000fc40000004100 */
[----:B------:R-:W-:Y:S01]  /*48e0*/  FMUL.FTZ R205, R14, R205 ;  /* 0x000000cd0ecd7220 */ /* 0x000fe20000410000 */
[-C--:B------:R-:W-:Y:S01]  /*48f0*/  FFMA.FTZ R69, R12, R13.reuse, -R69 ;  /* 0x0000000d0c457223 */ /* 0x080fe20000010845 */
[----:B------:R-:W-:Y:S01]  /*4900*/  FFMA.FTZ R70, R62, R13, R70 ;  /* 0x0000000d3e467223 */ /* 0x000fe20000010046 */
[-C--:B------:R-:W-:Y:S01]  /*4910*/  FFMA.FTZ R15, R14, R204.reuse, -R15 ;  /* 0x000000cc0e0f7223 */ /* 0x080fe2000001080f */
[----:B------:R-:W-:Y:S01]  /*4920*/  FFMA.FTZ R205, R68, R204, R205 ;  /* 0x000000cc44cd7223 */ /* 0x000fe200000100cd */
[----:B------:R-:W-:Y:S02]  /*4930*/  MOV R13, R63 ;  /* 0x0000003f000d7202 */ /* 0x000fe40000000f00 */
[----:B------:R-:W-:Y:S02]  /*4940*/  F2FP.F16.F32.PACK_AB R69, R70, R69 ;  /* 0x000000454645723e */ /* 0x000fe400000000ff */
[----:B------:R-:W-:-:S03]  /*4950*/  F2FP.F16.F32.PACK_AB R15, R205, R15 ;  /* 0x0000000fcd0f723e */ /* 0x000fc600000000ff */
[----:B------:R-:W-:Y:S02]  /*4960*/  IMAD.MOV.U32 R12, RZ, RZ, R69 ;  /* 0x000000ffff0c7224 */ /* 0x000fe400078e0045 */
[----:B------:R-:W-:Y:S02]  /*4970*/  IMAD.MOV.U32 R14, RZ, RZ, R15 ;  /* 0x000000ffff0e7224 */ /* 0x000fe400078e000f */
[----:B------:R-:W-:-:S07]  /*4980*/  IMAD.MOV.U32 R15, RZ, RZ, R64 ;  /* 0x000000ffff0f7224 */ /* 0x000fce00078e0040 */
.L_x_489:
[----:B------:R-:W-:Y:S05]  /*4990*/  BSYNC B3 ;  /* 0x0000000000037941 */ /* 0x000fea0003800000 */
.L_x_488:
[----:B----4-:R0:W-:Y:S02]  /*49a0*/  ST.E.128 desc[UR60][R66.64], R12 ;  /* 0x0000000c42007985 */ /* 0x0101e4000c101d3c */
.L_x_487:
[----:B------:R-:W-:Y:S05]  /*49b0*/  BSYNC B2 ;  /* 0x0000000000027941 */ /* 0x000fea0003800000 */
.L_x_486:
[----:B------:R-:W-:-:S13]  /*49c0*/  ISETP.NE.AND P4, PT, R103, RZ, PT ;  /* 0x000000ff6700720c */ /* 0x000fda0003f85270 */
        /* <DEDUP_REMOVED lines=14> */
[----:B------:R-:W-:Y:S02]  /*4ab0*/  HADD2.F32 R61, -RZ, R13.H1_H1 ;  /* 0x3000000dff3d7230 */ /* 0x000fe40000004100 */
[----:B------:R-:W-:Y:S02]  /*4ac0*/  HADD2.F32 R59, -RZ, R59.H0_H0 ;  /* 0x2000003bff3b7230 */ /* 0x000fe40000004100 */
[----:B------:R-:W-:-:S02]  /*4ad0*/  HADD2.F32 R13, -RZ, R13.H0_H0 ;  /* 0x2000000dff0d7230 */ /* 0x000fc40000004100 */
[----:B------:R-:W-:Y:S02]  /*4ae0*/  HADD2.F32 R60, -RZ, R60.H0_H0 ;  /* 0x2000003cff3c7230 */ /* 0x000fe40000004100 */
[----:B------:R-:W-:Y:S02]  /*4af0*/  HADD2.F32 R65, -RZ, R58.H0_H0 ;  /* 0x2000003aff417230 */ /* 0x000fe40000004100 */
[-C--:B------:R-:W-:Y:S01]  /*4b00*/  FMUL.FTZ R58, R61, R59.reuse ;  /* 0x0000003b3d3a7220 */ /* 0x080fe20000410000 */
[----:B------:R-:W-:Y:S01]  /*4b10*/  FMUL.FTZ R66, R13, R59 ;  /* 0x0000003b0d427220 */ /* 0x000fe20000410000 */
[-C--:B------:R-:W-:Y:S01]  /*4b20*/  FMUL.FTZ R59, R64, R60.reuse ;  /* 0x0000003c403b7220 */ /* 0x080fe20000410000 */
[----:B------:R-:W-:Y:S01]  /*4b30*/  FMUL.FTZ R60, R15, R60 ;  /* 0x0000003c0f3c7220 */ /* 0x000fe20000410000 */
[-C--:B------:R-:W-:Y:S01]  /*4b40*/  FFMA.FTZ R58, R13, R11.reuse, -R58 ;  /* 0x0000000b0d3a7223 */ /* 0x080fe2000001083a */
[----:B------:R-:W-:Y:S01]  /*4b50*/  FFMA.FTZ R66, R61, R11, R66 ;  /* 0x0000000b3d427223 */ /* 0x000fe20000010042 */
[----:B------:R-:W-:Y:S01]  /*4b60*/  FFMA.FTZ R59, R15, R65, -R59 ;  /* 0x000000410f3b7223 */ /* 0x000fe2000001083b */
[----:B------:R-:W-:-:S02]  /*4b70*/  HADD2.F32 R15, -RZ, R12.H1_H1 ;  /* 0x3000000cff0f7230 */ /* 0x000fc40000004100 */
[----:B------:R-:W-:Y:S01]  /*4b80*/  FFMA.FTZ R60, R64, R65, R60 ;  /* 0x00000041403c7223 */ /* 0x000fe2000001003c */
[----:B------:R-:W-:Y:S01]  /*4b90*/  HADD2.F32 R13, -RZ, R196.H0_H0 ;  /* 0x200000c4ff0d7230 */ /* 0x000fe20000004100 */
[----:B------:R-:W-:Y:S01]  /*4ba0*/  F2FP.F16.F32.PACK_AB R58, R66, R58 ;  /* 0x0000003a423a723e */ /* 0x000fe200000000ff */
[----:B------:R-:W-:Y:S02]  /*4bb0*/  HADD2.F32 R12, -RZ, R12.H0_H0 ;  /* 0x2000000cff0c7230 */ /* 0x000fe40000004100 */
[----:B------:R-:W-:Y:S02]  /*4bc0*/  HADD2.F32 R196, -RZ, R196.H1_H1 ;  /* 0x300000c4ffc47230 */ /* 0x000fe40000004100 */
[-C--:B------:R-:W-:Y:S01]  /*4bd0*/  FMUL.FTZ R64, R15, R13.reuse ;  /* 0x0000000d0f407220 */ /* 0x080fe20000410000 */
[--C-:B------:R-:W-:Y:S02]  /*4be0*/  HADD2.F32 R61, -RZ, R14.reuse.H1_H1 ;  /* 0x3000000eff3d7230 */ /* 0x100fe40000004100 */
[----:B------:R-:W-:Y:S01]  /*4bf0*/  FMUL.FTZ R65, R12, R13 ;  /* 0x0000000d0c417220 */ /* 0x000fe20000410000 */
[----:B------:R-:W-:-:S02]  /*4c00*/  HADD2.F32 R14, -RZ, R14.H0_H0 ;  /* 0x2000000eff0e7230 */ /* 0x000fc40000004100 */
[--C-:B------:R-:W-:Y:S02]  /*4c10*/  HADD2.F32 R11, -RZ, R159.reuse.H0_H0 ;  /* 0x2000009fff0b7230 */ /* 0x100fe40000004100 */
[-C--:B------:R-:W-:Y:S01]  /*4c20*/  FMUL.FTZ R13, R61, R196.reuse ;  /* 0x000000c43d0d7220 */ /* 0x080fe20000410000 */
[----:B------:R-:W-:Y:S02]  /*4c30*/  HADD2.F32 R159, -RZ, R159.H1_H1 ;  /* 0x3000009fff9f7230 */ /* 0x000fe40000004100 */
[----:B------:R-:W-:Y:S01]  /*4c40*/  FMUL.FTZ R196, R14, R196 ;  /* 0x000000c40ec47220 */ /* 0x000fe20000410000 */
[-C--:B------:R-:W-:Y:S01]  /*4c50*/  FFMA.FTZ R64, R12, R11.reuse, -R64 ;  /* 0x0000000b0c407223 */ /* 0x080fe20000010840 */
[----:B------:R-:W-:Y:S01]  /*4c60*/  FFMA.FTZ R65, R15, R11, R65 ;  /* 0x0000000b0f417223 */ /* 0x000fe20000010041 */
[-C--:B------:R-:W-:Y:S01]  /*4c70*/  FFMA.FTZ R13, R14, R159.reuse, -R13 ;  /* 0x0000009f0e0d7223 */ /* 0x080fe2000001080d */
[----:B------:R-:W-:Y:S01]  /*4c80*/  FFMA.FTZ R196, R61, R159, R196 ;  /* 0x0000009f3dc47223 */ /* 0x000fe200000100c4 */
[----:B------:R-:W-:-:S02]  /*4c90*/  F2FP.F16.F32.PACK_AB R15, R60, R59 ;  /* 0x0000003b3c0f723e */ /* 0x000fc400000000ff */
[----:B------:R-:W-:Y:S02]  /*4ca0*/  F2FP.F16.F32.PACK_AB R12, R65, R64 ;  /* 0x00000040410c723e */ /* 0x000fe400000000ff */
[----:B------:R-:W-:Y:S02]  /*4cb0*/  F2FP.F16.F32.PACK_AB R14, R196, R13 ;  /* 0x0000000dc40e723e */ /* 0x000fe400000000ff */
[----:B------:R-:W-:-:S07]  /*4cc0*/  MOV R13, R58 ;  /* 0x0000003a000d7202 */ /* 0x000fce0000000f00 */
.L_x_491:
[----:B------:R-:W-:Y:S05]  /*4cd0*/  BSYNC B2 ;  /* 0x0000000000027941 */ /* 0x000fea0003800000 */
.L_x_490:
[----:B----4-:R0:W-:Y:S02]  /*4ce0*/  ST.E.128 desc[UR60][R62.64], R12 ;  /* 0x0000000c3e007985 */ /* 0x0101e4000c101d3c */
.L_x_469:
[----:B------:R-:W-:Y:S05]  /*4cf0*/  BSYNC B1 ;  /* 0x0000000000017941 */ /* 0x000fea0003800000 */
.L_x_468:
[----:B------:R-:W-:-:S03]  /*4d00*/  UMOV UR4, 0xffffffff ;  /* 0xffffffff00047882 */ /* 0x000fc60000000000 */
[----:B------:R-:W-:Y:S05]  /*4d10*/  BRA.DIV UR4, `(.L_x_492) ;  /* 0x0000019604ac7947 */ /* 0x000fea000b800000 */
[----:B-1----:R-:W1:Y:S04]  /*4d20*/  SHFL.IDX PT, R118, R118, 0x1, 0x1c1f ;  /* 0x003c1f0076767f89 */ /* 0x002e6800000e0000 */
[----:B------:R-:W0:Y:S02]  /*4d30*/  SHFL.IDX PT, R119, R119, 0x1, 0x1c1f ;  /* 0x003c1f0077777f89 */ /* 0x000e2400000e0000 */
.L_x_794:
[----:B------:R-:W-:Y:S05]  /*4d40*/  @P5 BRA `(.L_x_493) ;  /* 0x0000005400545947 */ /* 0x000fea0003800000 */
[----:B------:R-:W-:Y:S01]  /*4d50*/  ISETP.NE.AND P4, PT, R10, RZ, PT ;  /* 0x000000ff0a00720c */ /* 0x000fe20003f85270 */
[----:B------:R-:W-:-:S12]  /*4d60*/  BSSY B1, `(.L_x_494) ;  /* 0x0000035000017945 */ /* 0x000fd80003800000 */
[----:B------:R-:W-:Y:S05]  /*4d70*/  @!P4 BRA `(.L_x_495) ;  /* 0x0000000000ccc947 */ /* 0x000fea0003800000 */
[----:B0---4-:R0:W4:Y:S01]  /*4d80*/  LDS.128 R12, [R33+0x2000] ;  /* 0x00200000210c7984 */ /* 0x0111220000000c00 */
[----:B------:R-:W-:Y:S01]  /*4d90*/  ISETP.GE.AND P5, PT, R160, R128, PT ;  /* 0x00000080a000720c */ /* 0x000fe20003fa6270 */
[----:B------:R-:W-:Y:S01]  /*4da0*/  BSSY B2, `(.L_x_496) ;  /* 0x000002f000027945 */ /* 0x000fe20003800000 */
[----:B------:R-:W-:-:S04]  /*4db0*/  LEA R58, P4, R16, R119, 0x1 ;  /* 0x00000077103a7211 */ /* 0x000fc800078808ff */
[----:B-1----:R-:W-:-:S07]  /*4dc0*/  LEA.HI.X R59, R16, R118, R17, 0x1, P4 ;  /* 0x00000076103b7211 */ /* 0x002fce00020f0c11 */
[----:B0-----:R-:W-:Y:S05]  /*4dd0*/  @P5 BRA `(.L_x_497) ;  /* 0x0000000000ac5947 */ /* 0x001fea0003800000 */
[----:B------:R-:W-:Y:S01]  /*4de0*/  SHF.R.U64 R60, R54, 0x10, R55 ;  /* 0x00000010363c7819 */ /* 0x000fe20000001237 */
[----:B---34-:R-:W-:Y:S01]  /*4df0*/  IMAD.MOV.U32 R11, RZ, RZ, R13 ;  /* 0x000000ffff0b7224 */ /* 0x018fe200078e000d */
[----:B------:R-:W-:Y:S01]  /*4e00*/  SHF.R.U32.HI R54, RZ, 0x10, R55 ;  /* 0x00000010ff367819 */ /* 0x000fe20000011637 */
[--C-:B------:R-:W-:Y:S01]  /*4e10*/  HADD2.F32 R62, -RZ, R15.reuse.H0_H0 ;  /* 0x2000000fff3e7230 */ /* 0x100fe20000004100 */
[--C-:B------:R-:W-:Y:S01]  /*4e20*/  SHF.R.U64 R64, R56, 0x10, R57.reuse ;  /* 0x0000001038407819 */ /* 0x100fe20000001239 */
[----:B------:R-:W-:Y:S01]  /*4e30*/  HADD2.F32 R56, -RZ, R15.H1_H1 ;  /* 0x3000000fff387230 */ /* 0x000fe20000004100 */
[----:B------:R-:W-:Y:S01]  /*4e40*/  SHF.R.U32.HI R55, RZ, 0x10, R57 ;  /* 0x00000010ff377819 */ /* 0x000fe20000011639 */
[----:B------:R-:W-:Y:S02]  /*4e50*/  HADD2.F32 R13, -RZ, R11.H1_H1 ;  /* 0x3000000bff0d7230 */ /* 0x000fe40000004100 */
[----:B------:R-:W-:Y:S02]  /*4e60*/  HADD2.F32 R64, -RZ, R64.H0_H0 ;  /* 0x20000040ff407230 */ /* 0x000fe40000004100 */
[----:B------:R-:W-:-:S02]  /*4e70*/  HADD2.F32 R55, -RZ, R55.H0_H0 ;  /* 0x20000037ff377230 */ /* 0x000fc40000004100 */
[----:B------:R-:W-:Y:S02]  /*4e80*/  HADD2.F32 R11, -RZ, R11.H0_H0 ;  /* 0x2000000bff0b7230 */ /* 0x000fe40000004100 */
[----:B------:R-:W-:Y:S02]  /*4e90*/  HADD2.F32 R60, -RZ, R60.H0_H0 ;  /* 0x2000003cff3c7230 */ /* 0x000fe40000004100 */
[-C--:B------:R-:W-:Y:S01]  /*4ea0*/  FMUL.FTZ R57, R56, R55.reuse ;  /* 0x0000003738397220 */ /* 0x080fe20000410000 */
[----:B------:R-:W-:Y:S02]  /*4eb0*/  HADD2.F32 R15, -RZ, R54.H0_H0 ;  /* 0x20000036ff0f7230 */ /* 0x000fe40000004100 */
[-C--:B------:R-:W-:Y:S01]  /*4ec0*/  FMUL.FTZ R54, R13, R64.reuse ;  /* 0x000000400d367220 */ /* 0x080fe20000410000 */
[C---:B------:R-:W-:Y:S01]  /*4ed0*/  FMUL.FTZ R64, R11.reuse, R64 ;  /* 0x000000400b407220 */ /* 0x040fe20000410000 */
[C---:B------:R-:W-:Y:S02]  /*4ee0*/  FMUL.FTZ R55, R62.reuse, R55 ;  /* 0x000000373e377220 */ /* 0x040fe40000410000 */
[-C--:B------:R-:W-:Y:S01]  /*4ef0*/  FFMA.FTZ R11, R11, R60.reuse, -R54 ;  /* 0x0000003c0b0b7223 */ /* 0x080fe20000010836 */
[----:B------:R-:W-:Y:S01]  /*4f00*/  FFMA.FTZ R54, R13, R60, R64 ;  /* 0x0000003c0d367223 */ /* 0x000fe20000010040 */
[-C--:B------:R-:W-:Y:S01]  /*4f10*/  FFMA.FTZ R13, R62, R15.reuse, -R57 ;  /* 0x0000000f3e0d7223 */ /* 0x080fe20000010839 */
[----:B------:R-:W-:Y:S01]  /*4f20*/  FFMA.FTZ R56, R56, R15, R55 ;  /* 0x0000000f38387223 */ /* 0x000fe20000010037 */
[----:B------:R-:W-:-:S02]  /*4f30*/  HADD2.F32 R55, -RZ, R158.H0_H0 ;  /* 0x2000009eff377230 */ /* 0x000fc40000004100 */
[--C-:B------:R-:W-:Y:S01]  /*4f40*/  HADD2.F32 R62, -RZ, R12.reuse.H1_H1 ;  /* 0x3000000cff3e7230 */ /* 0x100fe20000004100 */
[----:B------:R-:W-:Y:S01]  /*4f50*/  F2FP.F16.F32.PACK_AB R11, R54, R11 ;  /* 0x0000000b360b723e */ /* 0x000fe200000000ff */
[----:B------:R-:W-:Y:S02]  /*4f60*/  HADD2.F32 R60, -RZ, R12.H0_H0 ;  /* 0x2000000cff3c7230 */ /* 0x000fe40000004100 */
[----:B------:R-:W-:Y:S02]  /*4f70*/  HADD2.F32 R57, -RZ, R158.H1_H1 ;  /* 0x3000009eff397230 */ /* 0x000fe40000004100 */
[-C--:B------:R-:W-:Y:S01]  /*4f80*/  FMUL.FTZ R61, R62, R55.reuse ;  /* 0x000000373e3d7220 */ /* 0x080fe20000410000 */
[----:B------:R-:W-:Y:S02]  /*4f90*/  HADD2.F32 R12, -RZ, R14.H1_H1 ;  /* 0x3000000eff0c7230 */ /* 0x000fe40000004100 */
[----:B------:R-:W-:Y:S01]  /*4fa0*/  FMUL.FTZ R55, R60, R55 ;  /* 0x000000373c377220 */ /* 0x000fe20000410000 */
[----:B------:R-:W-:-:S02]  /*4fb0*/  HADD2.F32 R15, -RZ, R157.H0_H0 ;  /* 0x2000009dff0f7230 */ /* 0x000fc40000004100 */
[----:B------:R-:W-:Y:S02]  /*4fc0*/  HADD2.F32 R14, -RZ, R14.H0_H0 ;  /* 0x2000000eff0e7230 */ /* 0x000fe40000004100 */
[----:B------:R-:W-:Y:S01]  /*4fd0*/  FMUL.FTZ R63, R12, R57 ;  /* 0x000000390c3f7220 */ /* 0x000fe20000410000 */
[----:B------:R-:W-:Y:S02]  /*4fe0*/  HADD2.F32 R157, -RZ, R157.H1_H1 ;  /* 0x3000009dff9d7230 */ /* 0x000fe40000004100 */
[-C--:B------:R-:W-:Y:S01]  /*4ff0*/  FFMA.FTZ R61, R60, R15.reuse, -R61 ;  /* 0x0000000f3c3d7223 */ /* 0x080fe2000001083d */
[----:B------:R-:W-:Y:S01]  /*5000*/  FFMA.FTZ R62, R62, R15, R55 ;  /* 0x0000000f3e3e7223 */ /* 0x000fe20000010037 */
[----:B------:R-:W-:Y:S01]  /*5010*/  FMUL.FTZ R57, R14, R57 ;  /* 0x000000390e397220 */ /* 0x000fe20000410000 */
[----:B------:R-:W-:Y:S01]  /*5020*/  F2FP.F16.F32.PACK_AB R15, R56, R13 ;  /* 0x0000000d380f723e */ /* 0x000fe200000000ff */
[----:B------:R-:W-:Y:S01]  /*5030*/  FFMA.FTZ R63, R14, R157, -R63 ;  /* 0x0000009d0e3f7223 */ /* 0x000fe2000001083f */
[----:B------:R-:W-:Y:S01]  /*5040*/  MOV R13, R11 ;  /* 0x0000000b000d7202 */ /* 0x000fe20000000f00 */
[----:B------:R-:W-:Y:S01]  /*5050*/  FFMA.FTZ R12, R12, R157, R57 ;  /* 0x0000009d0c0c7223 */ /* 0x000fe20000010039 */
[----:B------:R-:W-:-:S04]  /*5060*/  F2FP.F16.F32.PACK_AB R62, R62, R61 ;  /* 0x0000003d3e3e723e */ /* 0x000fc800000000ff */
[----:B------:R-:W-:Y:S01]  /*5070*/  F2FP.F16.F32.PACK_AB R14, R12, R63 ;  /* 0x0000003f0c0e723e */ /* 0x000fe200000000ff */
[----:B------:R-:W-:-:S07]  /*5080*/  IMAD.MOV.U32 R12, RZ, RZ, R62 ;  /* 0x000000ffff0c7224 */ /* 0x000fce00078e003e */
.L_x_497:
[----:B------:R-:W-:Y:S05]  /*5090*/  BSYNC B2 ;  /* 0x0000000000027941 */ /* 0x000fea0003800000 */
.L_x_496:
[----:B----4-:R0:W-:Y:S02]  /*50a0*/  ST.E.128 desc[UR60][R58.64], R12 ;  /* 0x0000000c3a007985 */ /* 0x0101e4000c101d3c */
.L_x_495:
[----:B------:R-:W-:Y:S05]  /*50b0*/  BSYNC B1 ;  /* 0x0000000000017941 */ /* 0x000fea0003800000 */
.L_x_494:
[----:B------:R-:W-:Y:S01]  /*50c0*/  ISETP.NE.AND P4, PT, R27, RZ, PT ;  /* 0x000000ff1b00720c */ /* 0x000fe20003f85270 */
[----:B------:R-:W-:-:S12]  /*50d0*/  BSSY B1, `(.L_x_498) ;  /* 0x0000036000017945 */ /* 0x000fd80003800000 */
[----:B------:R-:W-:Y:S05]  /*50e0*/  @!P4 BRA `(.L_x_499) ;  /* 0x0000000000d0c947 */ /* 0x000fea0003800000 */
[----:B0---4-:R0:W4:Y:S01]  /*50f0*/  LDS.128 R12, [R32+0x2000] ;  /* 0x00200000200c7984 */ /* 0x0111220000000c00 */
[----:B------:R-:W-:Y:S01]  /*5100*/  ISETP.GE.AND P4, PT, R169, R128, PT ;  /* 0x00000080a900720c */ /* 0x000fe20003f86270 */
[----:B---3--:R-:W-:Y:S01]  /*5110*/  IMAD.SHL.U32 R11, R162, 0x8, RZ ;  /* 0x00000008a20b7824 */ /* 0x008fe200078e00ff */
[----:B-1----:R-:W-:Y:S01]  /*5120*/  MOV R55, R118 ;  /* 0x0000007600377202 */ /* 0x002fe20000000f00 */
[----:B------:R-:W-:Y:S01]  /*5130*/  IMAD.MOV.U32 R54, RZ, RZ, R119 ;  /* 0x000000ffff367224 */ /* 0x000fe200078e0077 */
[----:B------:R-:W-:Y:S03]  /*5140*/  BSSY B2, `(.L_x_500) ;  /* 0x000002d000027945 */ /* 0x000fe60003800000 */
[----:B------:R-:W-:-:S06]  /*5150*/  IMAD.WIDE R54, R11, 0x2, R54 ;  /* 0x000000020b367825 */ /* 0x000fcc00078e0236 */
[----:B0-----:R-:W-:Y:S05]  /*5160*/  @P4 BRA `(.L_x_501) ;  /* 0x0000000000a84947 */ /* 0x001fea0003800000 */
[--C-:B------:R-:W-:Y:S02]  /*5170*/  SHF.R.U64 R11, R52, 0x10, R53.reuse ;  /* 0x00000010340b7819 */ /* 0x100fe40000001235 */
[----:B------:R-:W-:Y:S02]  /*5180*/  SHF.R.U32.HI R58, RZ, 0x10, R53 ;  /* 0x00000010ff3a7819 */ /* 0x000fe40000011635 */
[--C-:B------:R-:W-:Y:S01]  /*5190*/  SHF.R.U64 R57, R50, 0x10, R51.reuse ;  /* 0x0000001032397819 */ /* 0x100fe20000001233 */
[----:B----4-:R-:W-:Y:S01]  /*51a0*/  IMAD.MOV.U32 R50, RZ, RZ, R12 ;  /* 0x000000ffff327224 */ /* 0x010fe200078e000c */
[----:B------:R-:W-:Y:S01]  /*51b0*/  SHF.R.U32.HI R56, RZ, 0x10, R51 ;  /* 0x00000010ff387819 */ /* 0x000fe20000011633 */
[----:B------:R-:W-:Y:S02]  /*51c0*/  HADD2.F32 R53, -RZ, R11.H0_H0 ;  /* 0x2000000bff357230 */ /* 0x000fe40000004100 */
[----:B------:R-:W-:Y:S02]  /*51d0*/  HADD2.F32 R58, -RZ, R58.H0_H0 ;  /* 0x2000003aff3a7230 */ /* 0x000fe40000004100 */
[----:B------:R-:W-:-:S02]  /*51e0*/  HADD2.F32 R12, -RZ, R13.H1_H1 ;  /* 0x3000000dff0c7230 */ /* 0x000fc40000004100 */
[----:B------:R-:W-:Y:S02]  /*51f0*/  HADD2.F32 R11, -RZ, R13.H0_H0 ;  /* 0x2000000dff0b7230 */ /* 0x000fe40000004100 */
[--C-:B------:R-:W-:Y:S02]  /*5200*/  HADD2.F32 R51, -RZ, R15.reuse.H1_H1 ;  /* 0x3000000fff337230 */ /* 0x100fe40000004100 */
[-C--:B------:R-:W-:Y:S01]  /*5210*/  FMUL.FTZ R60, R12, R53.reuse ;  /* 0x000000350c3c7220 */ /* 0x080fe20000410000 */
[----:B------:R-:W-:Y:S02]  /*5220*/  HADD2.F32 R13, -RZ, R15.H0_H0 ;  /* 0x2000000fff0d7230 */ /* 0x000fe40000004100 */
[----:B------:R-:W-:Y:S01]  /*5230*/  FMUL.FTZ R53, R11, R53 ;  /* 0x000000350b357220 */ /* 0x000fe20000410000 */
[----:B------:R-:W-:Y:S02]  /*5240*/  HADD2.F32 R52, -RZ, R57.H0_H0 ;  /* 0x20000039ff347230 */ /* 0x000fe40000004100 */
[----:B------:R-:W-:Y:S01]  /*5250*/  FMUL.FTZ R62, R51, R58 ;  /* 0x0000003a333e7220 */ /* 0x000fe20000410000 */
[----:B------:R-:W-:-:S02]  /*5260*/  HADD2.F32 R56, -RZ, R56.H0_H0 ;  /* 0x20000038ff387230 */ /* 0x000fc40000004100 */
[----:B------:R-:W-:Y:S01]  /*5270*/  FMUL.FTZ R58, R13, R58 ;  /* 0x0000003a0d3a7220 */ /* 0x000fe20000410000 */
[--C-:B------:R-:W-:Y:S02]  /*5280*/  HADD2.F32 R15, -RZ, R50.reuse.H1_H1 ;  /* 0x30000032ff0f7230 */ /* 0x100fe40000004100 */
[-C--:B------:R-:W-:Y:S01]  /*5290*/  FFMA.FTZ R11, R11, R52.reuse, -R60 ;  /* 0x000000340b0b7223 */ /* 0x080fe2000001083c */
[----:B------:R-:W-:Y:S01]  /*52a0*/  FFMA.FTZ R12, R12, R52, R53 ;  /* 0x000000340c0c7223 */ /* 0x000fe20000010035 */
[-C--:B------:R-:W-:Y:S01]  /*52b0*/  FFMA.FTZ R60, R51, R56.reuse, R58 ;  /* 0x00000038333c7223 */ /* 0x080fe2000001003a */
[----:B------:R-:W-:Y:S02]  /*52c0*/  HADD2.F32 R53, -RZ, R153.H0_H0 ;  /* 0x20000099ff357230 */ /* 0x000fe40000004100 */
[----:B------:R-:W-:Y:S01]  /*52d0*/  FFMA.FTZ R13, R13, R56, -R62 ;  /* 0x000000380d0d7223 */ /* 0x000fe2000001083e */
[----:B------:R-:W-:Y:S01]  /*52e0*/  HADD2.F32 R50, -RZ, R50.H0_H0 ;  /* 0x20000032ff327230 */ /* 0x000fe20000004100 */
[----:B------:R-:W-:Y:S01]  /*52f0*/  F2FP.F16.F32.PACK_AB R11, R12, R11 ;  /* 0x0000000b0c0b723e */ /* 0x000fe200000000ff */
[----:B------:R-:W-:-:S02]  /*5300*/  HADD2.F32 R51, -RZ, R14.H1_H1 ;  /* 0x3000000eff337230 */ /* 0x000fc40000004100 */
[-C--:B------:R-:W-:Y:S01]  /*5310*/  FMUL.FTZ R57, R15, R53.reuse ;  /* 0x000000350f397220 */ /* 0x080fe20000410000 */
[----:B------:R-:W-:Y:S02]  /*5320*/  HADD2.F32 R153, -RZ, R153.H1_H1 ;  /* 0x30000099ff997230 */ /* 0x000fe40000004100 */
[----:B------:R-:W-:Y:S01]  /*5330*/  FMUL.FTZ R56, R50, R53 ;  /* 0x0000003532387220 */ /* 0x000fe20000410000 */
[----:B------:R-:W-:Y:S02]  /*5340*/  HADD2.F32 R14, -RZ, R14.H0_H0 ;  /* 0x2000000eff0e7230 */ /* 0x000fe40000004100 */
        /* <DEDUP_REMOVED lines=8> */
[----:B------:R-:W-:Y:S01]  /*53d0*/  F2FP.F16.F32.PACK_AB R15, R60, R13 ;  /* 0x0000000d3c0f723e */ /* 0x000fe200000000ff */
[----:B------:R-:W-:Y:S01]  /*53e0*/  IMAD.MOV.U32 R13, RZ, RZ, R11 ;  /* 0x000000ffff0d7224 */ /* 0x000fe200078e000b */
[----:B------:R-:W-:-:S02]  /*53f0*/  F2FP.F16.F32.PACK_AB R12, R56, R57 ;  /* 0x00000039380c723e */ /* 0x000fc400000000ff */
[----:B------:R-:W-:-:S07]  /*5400*/  F2FP.F16.F32.PACK_AB R14, R58, R53 ;  /* 0x000000353a0e723e */ /* 0x000fce00000000ff */
.L_x_501:
[----:B------:R-:W-:Y:S05]  /*5410*/  BSYNC B2 ;  /* 0x0000000000027941 */ /* 0x000fea0003800000 */
.L_x_500:
[----:B----4-:R0:W-:Y:S02]  /*5420*/  ST.E.128 desc[UR60][R54.64], R12 ;  /* 0x0000000c36007985 */ /* 0x0101e4000c101d3c */
.L_x_499:
[----:B------:R-:W-:Y:S05]  /*5430*/  BSYNC B1 ;  /* 0x0000000000017941 */ /* 0x000fea0003800000 */
.L_x_498:
[----:B------:R-:W-:Y:S01]  /*5440*/  ISETP.NE.AND P4, PT, R28, RZ, PT ;  /* 0x000000ff1c00720c */ /* 0x000fe20003f85270 */
[----:B------:R-:W-:-:S12]  /*5450*/  BSSY B1, `(.L_x_502) ;  /* 0x0000034000017945 */ /* 0x000fd80003800000 */
[----:B------:R-:W-:Y:S05]  /*5460*/  @!P4 BRA `(.L_x_503) ;  /* 0x0000000000c8c947 */ /* 0x000fea0003800000 */
[----:B0---4-:R0:W4:Y:S01]  /*5470*/  LDS.128 R12, [R33+0x5000] ;  /* 0x00500000210c7984 */ /* 0x0111220000000c00 */
[----:B------:R-:W-:Y:S01]  /*5480*/  ISETP.GE.AND P4, PT, R168, R128, PT ;  /* 0x00000080a800720c */ /* 0x000fe20003f86270 */
[----:B------:R-:W-:Y:S01]  /*5490*/  IMAD.MOV.U32 R50, RZ, RZ, R119 ;  /* 0x000000ffff327224 */ /* 0x000fe200078e0077 */
[----:B---3--:R-:W-:Y:S01]  /*54a0*/  SHF.L.U32 R11, R163, 0x3, RZ ;  /* 0x00000003a30b7819 */ /* 0x008fe200000006ff */
[----:B-1----:R-:W-:Y:S01]  /*54b0*/  IMAD.MOV.U32 R51, RZ, RZ, R118 ;  /* 0x000000ffff337224 */ /* 0x002fe200078e0076 */
[----:B------:R-:W-:Y:S03]  /*54c0*/  BSSY B2, `(.L_x_504) ;  /* 0x000002b000027945 */ /* 0x000fe60003800000 */
[----:B------:R-:W-:-:S06]  /*54d0*/  IMAD.WIDE R50, R11, 0x2, R50 ;  /* 0x000000020b327825 */ /* 0x000fcc00078e0232 */
[----:B0-----:R-:W-:Y:S05]  /*54e0*/  @P4 BRA `(.L_x_505) ;  /* 0x0000000000a04947 */ /* 0x001fea0003800000 */
[----:B------:R-:W-:Y:S01]  /*54f0*/  SHF.R.U64 R11, R46, 0x10, R47 ;  /* 0x000000102e0b7819 */ /* 0x000fe2000000122f */
[--C-:B----4-:R-:W-:Y:S01]  /*5500*/  HADD2.F32 R46, -RZ, R15.reuse.H1_H1 ;  /* 0x3000000fff2e7230 */ /* 0x110fe20000004100 */
[--C-:B------:R-:W-:Y:S01]  /*5510*/  SHF.R.U64 R52, R48, 0x10, R49.reuse ;  /* 0x0000001030347819 */ /* 0x100fe20000001231 */
[----:B------:R-:W-:Y:S01]  /*5520*/  HADD2.F32 R15, -RZ, R15.H0_H0 ;  /* 0x2000000fff0f7230 */ /* 0x000fe20000004100 */
[----:B------:R-:W-:Y:S01]  /*5530*/  SHF.R.U32.HI R49, RZ, 0x10, R49 ;  /* 0x00000010ff317819 */ /* 0x000fe20000011631 */
[----:B------:R-:W-:Y:S01]  /*5540*/  HADD2.F32 R48, -RZ, R11.H0_H0 ;  /* 0x2000000bff307230 */ /* 0x000fe20000004100 */
[----:B------:R-:W-:Y:S01]  /*5550*/  SHF.R.U32.HI R47, RZ, 0x10, R47 ;  /* 0x00000010ff2f7819 */ /* 0x000fe2000001162f */
[----:B------:R-:W-:Y:S02]  /*5560*/  HADD2.F32 R52, -RZ, R52.H0_H0 ;  /* 0x20000034ff347230 */ /* 0x000fe40000004100 */
[----:B------:R-:W-:Y:S02]  /*5570*/  HADD2.F32 R11, -RZ, R13.H1_H1 ;  /* 0x3000000dff0b7230 */ /* 0x000fe40000004100 */
[----:B------:R-:W-:-:S02]  /*5580*/  HADD2.F32 R49, -RZ, R49.H0_H0 ;  /* 0x20000031ff317230 */ /* 0x000fc40000004100 */
[----:B------:R-:W-:Y:S02]  /*5590*/  HADD2.F32 R13, -RZ, R13.H0_H0 ;  /* 0x2000000dff0d7230 */ /* 0x000fe40000004100 */
[-C--:B------:R-:W-:Y:S01]  /*55a0*/  FMUL.FTZ R54, R11, R52.reuse ;  /* 0x000000340b367220 */ /* 0x080fe20000410000 */
[----:B------:R-:W-:Y:S02]  /*55b0*/  HADD2.F32 R47, -RZ, R47.H0_H0 ;  /* 0x2000002fff2f7230 */ /* 0x000fe40000004100 */
[-C--:B------:R-:W-:Y:S01]  /*55c0*/  FMUL.FTZ R53, R15, R49.reuse ;  /* 0x000000310f357220 */ /* 0x080fe20000410000 */
[C---:B------:R-:W-:Y:S01]  /*55d0*/  FMUL.FTZ R56, R46.reuse, R49 ;  /* 0x000000312e387220 */ /* 0x040fe20000410000 */
[C---:B------:R-:W-:Y:S01]  /*55e0*/  FMUL.FTZ R52, R13.reuse, R52 ;  /* 0x000000340d347220 */ /* 0x040fe20000410000 */
[----:B------:R-:W-:Y:S01]  /*55f0*/  FFMA.FTZ R54, R13, R48, -R54 ;  /* 0x000000300d367223 */ /* 0x000fe20000010836 */
[----:B------:R-:W-:Y:S01]  /*5600*/  FFMA.FTZ R55, R46, R47, R53 ;  /* 0x0000002f2e377223 */ /* 0x000fe20000010035 */
[----:B------:R-:W-:-:S02]  /*5610*/  HADD2.F32 R46, -RZ, R151.H0_H0 ;  /* 0x20000097ff2e7230 */ /* 0x000fc40000004100 */
[----:B------:R-:W-:Y:S01]  /*5620*/  FFMA.FTZ R49, R11, R48, R52 ;  /* 0x000000300b317223 */ /* 0x000fe20000010034 */
[----:B------:R-:W-:Y:S02]  /*5630*/  HADD2.F32 R11, -RZ, R12.H1_H1 ;  /* 0x3000000cff0b7230 */ /* 0x000fe40000004100 */
[----:B------:R-:W-:Y:S01]  /*5640*/  FFMA.FTZ R56, R15, R47, -R56 ;  /* 0x0000002f0f387223 */ /* 0x000fe20000010838 */
[----:B------:R-:W-:Y:S02]  /*5650*/  HADD2.F32 R13, -RZ, R14.H1_H1 ;  /* 0x3000000eff0d7230 */ /* 0x000fe40000004100 */
[----:B------:R-:W-:Y:S02]  /*5660*/  HADD2.F32 R151, -RZ, R151.H1_H1 ;  /* 0x30000097ff977230 */ /* 0x000fe40000004100 */
[----:B------:R-:W-:Y:S01]  /*5670*/  FMUL.FTZ R47, R11, R46 ;  /* 0x0000002e0b2f7220 */ /* 0x000fe20000410000 */
[----:B------:R-:W-:Y:S02]  /*5680*/  HADD2.F32 R12, -RZ, R12.H0_H0 ;  /* 0x2000000cff0c7230 */ /* 0x000fe40000004100 */
[----:B------:R-:W-:-:S02]  /*5690*/  HADD2.F32 R14, -RZ, R14.H0_H0 ;  /* 0x2000000eff0e7230 */ /* 0x000fc40000004100 */
[-C--:B------:R-:W-:Y:S01]  /*56a0*/  FMUL.FTZ R53, R13, R151.reuse ;  /* 0x000000970d357220 */ /* 0x080fe20000410000 */
[--C-:B------:R-:W-:Y:S02]  /*56b0*/  HADD2.F32 R15, -RZ, R150.reuse.H0_H0 ;  /* 0x20000096ff0f7230 */ /* 0x100fe40000004100 */
[----:B------:R-:W-:Y:S01]  /*56c0*/  FMUL.FTZ R46, R12, R46 ;  /* 0x0000002e0c2e7220 */ /* 0x000fe20000410000 */
        /* <DEDUP_REMOVED lines=9> */
[----:B------:R-:W-:-:S07]  /*5760*/  F2FP.F16.F32.PACK_AB R14, R48, R53 ;  /* 0x00000035300e723e */ /* 0x000fce00000000ff */
.L_x_505:
[----:B------:R-:W-:Y:S05]  /*5770*/  BSYNC B2 ;  /* 0x0000000000027941 */ /* 0x000fea0003800000 */
.L_x_504:
[----:B----4-:R0:W-:Y:S02]  /*5780*/  ST.E.128 desc[UR60][R50.64], R12 ;  /* 0x0000000c32007985 */ /* 0x0101e4000c101d3c */
.L_x_503:
[----:B------:R-:W-:Y:S05]  /*5790*/  BSYNC B1 ;  /* 0x0000000000017941 */ /* 0x000fea0003800000 */
.L_x_502:
        /* <DEDUP_REMOVED lines=9> */
[----:B---3--:R-:W-:Y:S01]  /*5830*/  SHF.R.U64 R11, R42, 0x10, R43 ;  /* 0x000000102a0b7819 */ /* 0x008fe2000000122b */
        /* <DEDUP_REMOVED lines=39> */
.L_x_509:
[----:B------:R-:W-:Y:S05]  /*5ab0*/  BSYNC B2 ;  /* 0x0000000000027941 */ /* 0x000fea0003800000 */
.L_x_508:
[----:B----4-:R0:W-:Y:S02]  /*5ac0*/  ST.E.128 desc[UR60][R46.64], R12 ;  /* 0x0000000c2e007985 */ /* 0x0101e4000c101d3c */
.L_x_507:
[----:B------:R-:W-:Y:S05]  /*5ad0*/  BSYNC B1 ;  /* 0x0000000000017941 */ /* 0x000fea0003800000 */
.L_x_506:
        /* <DEDUP_REMOVED lines=9> */
[--C-:B------:R-:W-:Y:S01]  /*5b70*/  SHF.R.U64 R44, R40, 0x10, R41.reuse ;  /* 0x00000010282c7819 */ /* 0x100fe20000001229 */
[--C-:B---34-:R-:W-:Y:S01]  /*5b80*/  HADD2.F32 R11, -RZ, R13.reuse.H1_H1 ;  /* 0x3000000dff0b7230 */ /* 0x118fe20000004100 */
[----:B------:R-:W-:Y:S01]  /*5b90*/  SHF.R.U32.HI R46, RZ, 0x10, R41 ;  /* 0x00000010ff2e7819 */ /* 0x000fe20000011629 */
[----:B------:R-:W-:Y:S01]  /*5ba0*/  HADD2.F32 R13, -RZ, R13.H0_H0 ;  /* 0x2000000dff0d7230 */ /* 0x000fe20000004100 */
[--C-:B------:R-:W-:Y:S01]  /*5bb0*/  SHF.R.U64 R38, R38, 0x10, R39.reuse ;  /* 0x0000001026267819 */ /* 0x100fe20000001227 */
[----:B------:R-:W-:Y:S01]  /*5bc0*/  HADD2.F32 R44, -RZ, R44.H0_H0 ;  /* 0x2000002cff2c7230 */ /* 0x000fe20000004100 */
[----:B------:R-:W-:Y:S01]  /*5bd0*/  SHF.R.U32.HI R39, RZ, 0x10, R39 ;  /* 0x00000010ff277819 */ /* 0x000fe20000011627 */
[----:B------:R-:W-:Y:S02]  /*5be0*/  HADD2.F32 R46, -RZ, R46.H0_H0 ;  /* 0x2000002eff2e7230 */ /* 0x000fe40000004100 */
[--C-:B------:R-:W-:Y:S02]  /*5bf0*/  HADD2.F32 R33, -RZ, R15.reuse.H1_H1 ;  /* 0x3000000fff217230 */ /* 0x100fe40000004100 */
[----:B------:R-:W-:Y:S01]  /*5c00*/  FMUL.FTZ R48, R11, R44 ;  /* 0x0000002c0b307220 */ /* 0x000fe20000410000 */
[----:B------:R-:W-:-:S02]  /*5c10*/  HADD2.F32 R15, -RZ, R15.H0_H0 ;  /* 0x2000000fff0f7230 */ /* 0x000fc40000004100 */
[----:B------:R-:W-:Y:S01]  /*5c20*/  FMUL.FTZ R44, R13, R44 ;  /* 0x0000002c0d2c7220 */ /* 0x000fe20000410000 */
[----:B------:R-:W-:Y:S02]  /*5c30*/  HADD2.F32 R38, -RZ, R38.H0_H0 ;  /* 0x20000026ff267230 */ /* 0x000fe40000004100 */
[-C--:B------:R-:W-:Y:S01]  /*5c40*/  FMUL.FTZ R50, R33, R46.reuse ;  /* 0x0000002e21327220 */ /* 0x080fe20000410000 */
[----:B------:R-:W-:Y:S02]  /*5c50*/  HADD2.F32 R40, -RZ, R39.H0_H0 ;  /* 0x20000027ff287230 */ /* 0x000fe40000004100 */
[----:B------:R-:W-:Y:S01]  /*5c60*/  FMUL.FTZ R46, R15, R46 ;  /* 0x0000002e0f2e7220 */ /* 0x000fe20000410000 */
[-C--:B------:R-:W-:Y:S01]  /*5c70*/  FFMA.FTZ R41, R11, R38.reuse, R44 ;  /* 0x000000260b297223 */ /* 0x080fe2000001002c */
[----:B------:R-:W-:Y:S02]  /*5c80*/  FFMA.FTZ R48, R13, R38, -R48 ;  /* 0x000000260d307223 */ /* 0x000fe40000010830 */
[----:B------:R-:W-:Y:S01]  /*5c90*/  FFMA.FTZ R45, R33, R40, R46 ;  /* 0x00000028212d7223 */ /* 0x000fe2000001002e */
[----:B------:R-:W-:-:S02]  /*5ca0*/  HADD2.F32 R11, -RZ, R12.H1_H1 ;  /* 0x3000000cff0b7230 */ /* 0x000fc40000004100 */
[----:B------:R-:W-:Y:S01]  /*5cb0*/  FFMA.FTZ R50, R15, R40, -R50 ;  /* 0x000000280f327223 */ /* 0x000fe20000010832 */
[--C-:B------:R-:W-:Y:S02]  /*5cc0*/  HADD2.F32 R33, -RZ, R135.reuse.H0_H0 ;  /* 0x20000087ff217230 */ /* 0x100fe40000004100 */
[----:B------:R-:W-:Y:S02]  /*5cd0*/  HADD2.F32 R12, -RZ, R12.H0_H0 ;  /* 0x2000000cff0c7230 */ /* 0x000fe40000004100 */
[--C-:B------:R-:W-:Y:S02]  /*5ce0*/  HADD2.F32 R13, -RZ, R14.reuse.H1_H1 ;  /* 0x3000000eff0d7230 */ /* 0x100fe40000004100 */
[-C--:B------:R-:W-:Y:S01]  /*5cf0*/  FMUL.FTZ R39, R11, R33.reuse ;  /* 0x000000210b277220 */ /* 0x080fe20000410000 */
[----:B------:R-:W-:Y:S02]  /*5d00*/  HADD2.F32 R135, -RZ, R135.H1_H1 ;  /* 0x30000087ff877230 */ /* 0x000fe40000004100 */
        /* <DEDUP_REMOVED lines=14> */
.L_x_513:
[----:B------:R-:W-:Y:S05]  /*5df0*/  BSYNC B2 ;  /* 0x0000000000027941 */ /* 0x000fea0003800000 */
.L_x_512:
[----:B----4-:R0:W-:Y:S02]  /*5e00*/  ST.E.128 desc[UR60][R42.64], R12 ;  /* 0x0000000c2a007985 */ /* 0x0101e4000c101d3c */
.L_x_511:
[----:B------:R-:W-:Y:S05]  /*5e10*/  BSYNC B1 ;  /* 0x0000000000017941 */ /* 0x000fea0003800000 */
.L_x_510:
[----:B------:R-:W-:-:S13]  /*5e20*/  ISETP.NE.AND P4, PT, R103, RZ, PT ;  /* 0x000000ff6700720c */ /* 0x000fda0003f85270 */
        /* <DEDUP_REMOVED lines=8> */
[----:B----4-:R-:W-:Y:S01]  /*5eb0*/  HADD2.F32 R32, -RZ, R15.H1_H1 ;  /* 0x3000000fff207230 */ /* 0x010fe20000004100 */
[----:B------:R-:W-:Y:S01]  /*5ec0*/  SHF.R.U32.HI R33, RZ, 0x10, R35 ;  /* 0x00000010ff217819 */ /* 0x000fe20000011623 */
[----:B---3--:R-:W-:Y:S01]  /*5ed0*/  HADD2.F32 R11, -RZ, R13.H1_H1 ;  /* 0x3000000dff0b7230 */ /* 0x008fe20000004100 */
[--C-:B------:R-:W-:Y:S01]  /*5ee0*/  SHF.R.U64 R36, R36, 0x10, R37.reuse ;  /* 0x0000001024247819 */ /* 0x100fe20000001225 */
[----:B------:R-:W-:Y:S01]  /*5ef0*/  HADD2.F32 R15, -RZ, R15.H0_H0 ;  /* 0x2000000fff0f7230 */ /* 0x000fe20000004100 */
[----:B------:R-:W-:Y:S01]  /*5f00*/  SHF.R.U32.HI R35, RZ, 0x10, R37 ;  /* 0x00000010ff237819 */ /* 0x000fe20000011625 */
[----:B------:R-:W-:Y:S02]  /*5f10*/  HADD2.F32 R13, -RZ, R13.H0_H0 ;  /* 0x2000000dff0d7230 */ /* 0x000fe40000004100 */
[----:B------:R-:W-:Y:S02]  /*5f20*/  HADD2.F32 R36, -RZ, R36.H0_H0 ;  /* 0x20000024ff247230 */ /* 0x000fe40000004100 */
[----:B------:R-:W-:-:S02]  /*5f30*/  HADD2.F32 R35, -RZ, R35.H0_H0 ;  /* 0x20000023ff237230 */ /* 0x000fc40000004100 */
[----:B------:R-:W-:Y:S02]  /*5f40*/  HADD2.F32 R33, -RZ, R33.H0_H0 ;  /* 0x20000021ff217230 */ /* 0x000fe40000004100 */
[-C--:B------:R-:W-:Y:S01]  /*5f50*/  FMUL.FTZ R40, R11, R36.reuse ;  /* 0x000000240b287220 */ /* 0x080fe20000410000 */
[----:B------:R-:W-:Y:S02]  /*5f60*/  HADD2.F32 R34, -RZ, R34.H0_H0 ;  /* 0x20000022ff227230 */ /* 0x000fe40000004100 */
[-C--:B------:R-:W-:Y:S01]  /*5f70*/  FMUL.FTZ R37, R15, R35.reuse ;  /* 0x000000230f257220 */ /* 0x080fe20000410000 */
[C---:B------:R-:W-:Y:S01]  /*5f80*/  FMUL.FTZ R36, R13.reuse, R36 ;  /* 0x000000240d247220 */ /* 0x040fe20000410000 */
[C---:B------:R-:W-:Y:S02]  /*5f90*/  FMUL.FTZ R42, R32.reuse, R35 ;  /* 0x00000023202a7220 */ /* 0x040fe40000410000 */
[----:B------:R-:W-:Y:S01]  /*5fa0*/  FFMA.FTZ R41, R32, R33, R37 ;  /* 0x0000002120297223 */ /* 0x000fe20000010025 */
[-C--:B------:R-:W-:Y:S01]  /*5fb0*/  FFMA.FTZ R40, R13, R34.reuse, -R40 ;  /* 0x000000220d287223 */ /* 0x080fe20000010828 */
[----:B------:R-:W-:Y:S01]  /*5fc0*/  FFMA.FTZ R35, R11, R34, R36 ;  /* 0x000000220b237223 */ /* 0x000fe20000010024 */
[----:B------:R-:W-:-:S02]  /*5fd0*/  HADD2.F32 R32, -RZ, R122.H0_H0 ;  /* 0x2000007aff207230 */ /* 0x000fc40000004100 */
[----:B------:R-:W-:Y:S01]  /*5fe0*/  FFMA.FTZ R42, R15, R33, -R42 ;  /* 0x000000210f2a7223 */ /* 0x000fe2000001082a */
[----:B------:R-:W-:Y:S02]  /*5ff0*/  HADD2.F32 R122, -RZ, R122.H1_H1 ;  /* 0x3000007aff7a7230 */ /* 0x000fe40000004100 */
[----:B------:R-:W-:Y:S02]  /*6000*/  HADD2.F32 R11, -RZ, R12.H1_H1 ;  /* 0x3000000cff0b7230 */ /* 0x000fe40000004100 */
[----:B------:R-:W-:Y:S02]  /*6010*/  HADD2.F32 R13, -RZ, R14.H1_H1 ;  /* 0x3000000eff0d7230 */ /* 0x000fe40000004100 */
[----:B------:R-:W-:Y:S02]  /*6020*/  HADD2.F32 R12, -RZ, R12.H0_H0 ;  /* 0x2000000cff0c7230 */ /* 0x000fe40000004100 */
[----:B------:R-:W-:Y:S01]  /*6030*/  FMUL.FTZ R33, R11, R32 ;  /* 0x000000200b217220 */ /* 0x000fe20000410000 */
[----:B------:R-:W-:-:S02]  /*6040*/  HADD2.F32 R14, -RZ, R14.H0_H0 ;  /* 0x2000000eff0e7230 */ /* 0x000fc40000004100 */
[----:B------:R-:W-:Y:S01]  /*6050*/  FMUL.FTZ R37, R13, R122 ;  /* 0x0000007a0d257220 */ /* 0x000fe20000410000 */
        /* <DEDUP_REMOVED lines=12> */
.L_x_515:
[----:B------:R-:W-:Y:S05]  /*6120*/  BSYNC B1 ;  /* 0x0000000000017941 */ /* 0x000fea0003800000 */
.L_x_514:
[----:B----4-:R0:W-:Y:S01]  /*6130*/  ST.E.128 desc[UR60][R38.64], R12 ;  /* 0x0000000c26007985 */ /* 0x0101e2000c101d3c */
[----:B------:R-:W-:Y:S05]  /*6140*/  BRA `(.L_x_493) ;  /* 0x0000004000547947 */ /* 0x000fea0003800000 */
.L_x_459:
        /* <DEDUP_REMOVED lines=18> */
[----:B------:R-:W-:Y:S02]  /*6270*/  IADD3 R32, P5, R92, R12, RZ ;  /* 0x0000000c5c207210 */ /* 0x000fe40007fbe0ff */
[----:B------:R-:W-:Y:S02]  /*6280*/  CS2R R42, SRZ ;  /* 0x00000000002a7805 */ /* 0x000fe4000001ff00 */
[----:B------:R-:W-:Y:S02]  /*6290*/  IADD3.X R34, R11, R107, RZ, P0, !PT ;  /* 0x0000006b0b227210 */ /* 0x000fe400007fe4ff */
[----:B------:R-:W-:Y:S02]  /*62a0*/  CS2R R40, SRZ ;  /* 0x0000000000287805 */ /* 0x000fe4000001ff00 */
[----:B------:R-:W-:-:S02]  /*62b0*/  LEA R56, P0, R33, UR4, 0x1 ;  /* 0x0000000421387c11 */ /* 0x000fc4000f8008ff */
[----:B------:R-:W-:Y:S02]  /*62c0*/  CS2R R54, SRZ ;  /* 0x0000000000367805 */ /* 0x000fe4000001ff00 */
[----:B------:R-:W-:Y:S02]  /*62d0*/  CS2R R52, SRZ ;  /* 0x0000000000347805 */ /* 0x000fe4000001ff00 */
[----:B------:R-:W-:Y:S01]  /*62e0*/  LEA.HI.X R57, R33, UR5, R34, 0x1, P0 ;  /* 0x0000000521397c11 */ /* 0x000fe200080f0c22 */
[----:B------:R-:W-:Y:S01]  /*62f0*/  ULDC.64 UR4, c[0x0][0x400] ;  /* 0x0001000000047ab9 */ /* 0x000fe20000000a00 */
[----:B------:R-:W-:Y:S01]  /*6300*/  ISETP.GE.AND P0, PT, R16, R128, PT ;  /* 0x000000801000720c */ /* 0x000fe20003f06270 */
[----:B------:R-:W-:Y:S01]  /*6310*/  IMAD.X R33, R82, 0x1, R106, P5 ;  /* 0x0000000152217824 */ /* 0x000fe200028e066a */
[----:B------:R-:W-:-:S04]  /*6320*/  LEA R60, P5, R32, UR4, 0x1 ;  /* 0x00000004203c7c11 */ /* 0x000fc8000f8a08ff */
[----:B------:R-:W-:Y:S02]  /*6330*/  LEA.HI.X R61, R32, UR5, R33, 0x1, P5 ;  /* 0x00000005203d7c11 */ /* 0x000fe4000a8f0c21 */
[----:B------:R-:W-:-:S05]  /*6340*/  ISETP.GE.AND P5, PT, R0, R128, PT ;  /* 0x000000800000720c */ /* 0x000fca0003fa6270 */
[----:B------:R0:W5:Y:S04]  /*6350*/  @!P0 LDG.E.128 R40, desc[UR60][R56.64] ;  /* 0x0000003c38288981 */ /* 0x000168000c1e1d00 */
[----:B------:R0:W5:Y:S01]  /*6360*/  @!P0 LDG.E.128 R52, desc[UR60][R60.64] ;  /* 0x0000003c3c348981 */ /* 0x000162000c1e1d00 */
[----:B------:R-:W-:Y:S02]  /*6370*/  ISETP.GE.AND P0, PT, R3, R128, PT ;  /* 0x000000800300720c */ /* 0x000fe40003f06270 */
        /* <DEDUP_REMOVED lines=8> */
[----:B------:R0:W5:Y:S04]  /*6400*/  @!P5 LDG.E.128 R36, desc[UR60][R56.64+0x40] ;  /* 0x0000403c3824d981 */ /* 0x000168000c1e1d00 */
[----:B------:R0:W5:Y:S04]  /*6410*/  @!P0 LDG.E.128 R32, desc[UR60][R56.64+0x80] ;  /* 0x0000803c38208981 */ /* 0x000168000c1e1d00 */
[----:B------:R0:W5:Y:S04]  /*6420*/  @!P5 LDG.E.128 R48, desc[UR60][R60.64+0x40] ;  /* 0x0000403c3c30d981 */ /* 0x000168000c1e1d00 */
[----:B------:R0:W5:Y:S02]  /*6430*/  @!P0 LDG.E.128 R44, desc[UR60][R60.64+0x80] ;  /* 0x0000803c3c2c8981 */ /* 0x000164000c1e1d00 */
.L_x_517:
[----:B------:R-:W-:Y:S05]  /*6440*/  BSYNC B1 ;  /* 0x0000000000017941 */ /* 0x000fea0003800000 */
.L_x_516:
        /* <DEDUP_REMOVED lines=22> */
[----:B------:R-:W-:Y:S02]  /*65b0*/  IADD3 R11, P0, P6, R92, R12, R113 ;  /* 0x0000000c5c0b7210 */ /* 0x000fe40007e1e071 */
[----:B------:R-:W-:-:S02]  /*65c0*/  CS2R R78, SRZ ;  /* 0x00000000004e7805 */ /* 0x000fc4000001ff00 */
[----:B------:R-:W-:Y:S02]  /*65d0*/  CS2R R76, SRZ ;  /* 0x00000000004c7805 */ /* 0x000fe4000001ff00 */
[----:B------:R-:W-:Y:S02]  /*65e0*/  IADD3.X R82, R106, R82, R112, P0, P6 ;  /* 0x000000526a527210 */ /* 0x000fe400007ec470 */
[----:B------:R-:W-:-:S04]  /*65f0*/  LEA R12, P0, R14, UR4, 0x1 ;  /* 0x000000040e0c7c11 */ /* 0x000fc8000f8008ff */
[----:B------:R-:W-:Y:S02]  /*6600*/  LEA.HI.X R13, R14, UR5, R13, 0x1, P0 ;  /* 0x000000050e0d7c11 */ /* 0x000fe400080f0c0d */
[----:B------:R-:W-:-:S04]  /*6610*/  LEA R14, P0, R11, UR6, 0x1 ;  /* 0x000000060b0e7c11 */ /* 0x000fc8000f8008ff */
[----:B------:R-:W-:Y:S02]  /*6620*/  LEA.HI.X R15, R11, UR7, R82, 0x1, P0 ;  /* 0x000000070b0f7c11 */ /* 0x000fe400080f0c52 */
[----:B------:R-:W-:Y:S02]  /*6630*/  ISETP.GE.AND P0, PT, R16, R128, PT ;  /* 0x000000801000720c */ /* 0x000fe40003f06270 */
[----:B------:R-:W-:Y:S02]  /*6640*/  CS2R R62, SRZ ;  /* 0x00000000003e7805 */ /* 0x000fe4000001ff00 */
[----:B------:R-:W-:Y:S02]  /*6650*/  CS2R R60, SRZ ;  /* 0x00000000003c7805 */ /* 0x000fe4000001ff00 */
[----:B------:R-:W-:Y:S02]  /*6660*/  CS2R R74, SRZ ;  /* 0x00000000004a7805 */ /* 0x000fe4000001ff00 */
[----:B------:R-:W-:-:S05]  /*6670*/  CS2R R72, SRZ ;  /* 0x0000000000487805 */ /* 0x000fca000001ff00 */
[----:B------:R0:W5:Y:S04]  /*6680*/  @!P0 LDG.E.128 R64, desc[UR60][R12.64] ;  /* 0x0000003c0c408981 */ /* 0x000168000c1e1d00 */
[----:B------:R0:W5:Y:S01]  /*6690*/  @!P0 LDG.E.128 R76, desc[UR60][R14.64] ;  /* 0x0000003c0e4c8981 */ /* 0x000162000c1e1d00 */
[----:B------:R-:W-:Y:S02]  /*66a0*/  ISETP.GE.AND P0, PT, R0, R128, PT ;  /* 0x000000800000720c */ /* 0x000fe40003f06270 */
[----:B------:R-:W-:Y:S02]  /*66b0*/  CS2R R58, SRZ ;  /* 0x00000000003a7805 */ /* 0x000fe4000001ff00 */
[----:B------:R-:W-:Y:S02]  /*66c0*/  CS2R R56, SRZ ;  /* 0x0000000000387805 */ /* 0x000fe4000001ff00 */
[----:B------:R-:W-:-:S02]  /*66d0*/  CS2R R70, SRZ ;  /* 0x0000000000467805 */ /* 0x000fc4000001ff00 */
[----:B------:R-:W-:-:S05]  /*66e0*/  CS2R R68, SRZ ;  /* 0x0000000000447805 */ /* 0x000fca000001ff00 */
[----:B------:R0:W5:Y:S04]  /*66f0*/  @!P0 LDG.E.128 R60, desc[UR60][R12.64+0x40] ;  /* 0x0000403c0c3c8981 */ /* 0x000168000c1e1d00 */
[----:B------:R0:W5:Y:S01]  /*6700*/  @!P0 LDG.E.128 R72, desc[UR60][R14.64+0x40] ;  /* 0x0000403c0e488981 */ /* 0x000162000c1e1d00 */
[----:B------:R-:W-:-:S13]  /*6710*/  ISETP.GE.AND P0, PT, R3, R128, PT ;  /* 0x000000800300720c */ /* 0x000fda0003f06270 */
[----:B------:R0:W5:Y:S04]  /*6720*/  @!P0 LDG.E.128 R56, desc[UR60][R12.64+0x80] ;  /* 0x0000803c0c388981 */ /* 0x000168000c1e1d00 */
[----:B------:R0:W5:Y:S02]  /*6730*/  @!P0 LDG.E.128 R68, desc[UR60][R14.64+0x80] ;  /* 0x0000803c0e448981 */ /* 0x000164000c1e1d00 */
.L_x_519:
[----:B------:R-:W-:Y:S05]  /*6740*/  BSYNC B1 ;  /* 0x0000000000017941 */ /* 0x000fea0003800000 */
.L_x_518:
[----:B------:R-:W2:Y:S01]  /*6750*/  LDL R11, [R1+0x30] ;  /* 0x00003000010b7983 */ /* 0x000ea20000100800 */
[----:B0-----:R-:W-:Y:S01]  /*6760*/  IMAD.MOV.U32 R12, RZ, RZ, R33 ;  /* 0x000000ffff0c7224 */ /* 0x001fe200078e0021 */
[----:B------:R-:W-:Y:S01]  /*6770*/  MOV R14, R37 ;  /* 0x00000025000e7202 */ /* 0x000fe20000000f00 */
[----:B------:R-:W-:Y:S01]  /*6780*/  IMAD.MOV.U32 R13, RZ, RZ, R36 ;  /* 0x000000ffff0d7224 */ /* 0x000fe200078e0024 */
[----:B------:R-:W-:Y:S02]  /*6790*/  PRMT R210, R81, 0x5410, R80 ;  /* 0x0000541051d27816 */ /* 0x000fe40000000050 */
[----:B--2---:R-:W-:Y:S01]  /*67a0*/  R2UR UR4, R11 ;  /* 0x000000000b0472ca */ /* 0x004fe200000e0000 */
[----:B------:R-:W-:-:S05]  /*67b0*/  IMAD.MOV.U32 R11, RZ, RZ, R32 ;  /* 0x000000ffff0b7224 */ /* 0x000fca00078e0020 */
[----:B------:R-:W-:Y:S01]  /*67c0*/  PRMT R211, R11, 0x5410, R12 ;  /* 0x000054100bd37816 */ /* 0x000fe2000000000c */
[----:B------:R-:W-:Y:S01]  /*67d0*/  IMAD.MOV.U32 R12, RZ, RZ, R39 ;  /* 0x000000ffff0c7224 */ /* 0x000fe200078e0027 */
[----:B------:R-:W-:-:S04]  /*67e0*/  MOV R11, R38 ;  /* 0x00000026000b7202 */ /* 0x000fc80000000f00 */
[----:B------:R-:W-:Y:S01]  /*67f0*/  PRMT R224, R11, 0x7610, R224 ;  /* 0x000076100be07816 */ /* 0x000fe200000000e0 */
[----:B------:R0:W-:Y:S01]  /*6800*/  STL.S16 [R1+0x44], R12 ;  /* 0x0000440c01007387 */ /* 0x0001e20000100600 */
[----:B------:R-:W-:Y:S01]  /*6810*/  IMAD.MOV.U32 R11, RZ, RZ, R42 ;  /* 0x000000ffff0b7224 */ /* 0x000fe200078e002a */
[----:B------:R-:W-:Y:S02]  /*6820*/  UISETP.NE.AND UP0, UPT, UR4, 0x3, UPT ;  /* 0x000000030400788c */ /* 0x000fe4000bf05270 */
[----:B------:R1:W-:Y:S04]  /*6830*/  STL.S16 [R1+0x3c], R13 ;  /* 0x00003c0d01007387 */ /* 0x0003e80000100600 */
[----:B------:R2:W-:Y:S01]  /*6840*/  STL.S16 [R1+0x48], R14 ;  /* 0x0000480e01007387 */ /* 0x0005e20000100600 */
[----:B------:R-:W-:Y:S01]  /*6850*/  PLOP3.LUT P0, PT, PT, PT, UP0, 0x80, 0x0 ;  /* 0x000000000000781c */ /* 0x000fe20003f0f008 */
[----:B0-----:R-:W-:-:S02]  /*6860*/  IMAD.MOV.U32 R12, RZ, RZ, R43 ;  /* 0x000000ffff0c7224 */ /* 0x001fc400078e002b */
[----:B------:R0:W-:Y:S01]  /*6870*/  STL.S16 [R1+0x4a], R11 ;  /* 0x00004a0b01007387 */ /* 0x0001e20000100600 */
[----:B-1----:R-:W-:-:S03]  /*6880*/  MOV R13, R40 ;  /* 0x00000028000d7202 */ /* 0x002fc60000000f00 */
[----:B------:R1:W-:Y:S01]  /*6890*/  STL.S16 [R1+0x4c], R12 ;  /* 0x00004c0c01007387 */ /* 0x0003e20000100600 */
[----:B--2---:R-:W-:-:S03]  /*68a0*/  IMAD.MOV.U32 R14, RZ, RZ, R41 ;  /* 0x000000ffff0e7224 */ /* 0x004fc600078e0029 */
[----:B------:R2:W-:Y:S01]  /*68b0*/  STL.S16 [R1+0x4e], R13 ;  /* 0x00004e0d01007387 */ /* 0x0005e20000100600 */
[----:B0-----:R-:W-:Y:S01]  /*68c0*/  IMAD.MOV.U32 R11, RZ, RZ, R45 ;  /* 0x000000ffff0b7224 */ /* 0x001fe200078e002d */
[----:B------:R-:W-:Y:S01]  /*68d0*/  PRMT R196, R14, 0x7610, R196 ;  /* 0x000076100ec47816 */ /* 0x000fe200000000c4 */
[----:B------:R-:W-:Y:S02]  /*68e0*/  IMAD.MOV.U32 R14, RZ, RZ, R44 ;  /* 0x000000ffff0e7224 */ /* 0x000fe400078e002c */
[----:B-1----:R-:W-:-:S03]  /*68f0*/  IMAD.MOV.U32 R12, RZ, RZ, R46 ;  /* 0x000000ffff0c7224 */ /* 0x002fc600078e002e */
[----:B------:R-:W-:Y:S02]  /*6900*/  PRMT R213, R14, 0x5410, R11 ;  /* 0x000054100ed57816 */ /* 0x000fe4000000000b */
[----:B--2---:R-:W-:Y:S02]  /*6910*/  MOV R13, R47 ;  /* 0x0000002f000d7202 */ /* 0x004fe40000000f00 */
[----:B------:R-:W-:Y:S02]  /*6920*/  MOV R11, R49 ;  /* 0x00000031000b7202 */ /* 0x000fe40000000f00 */
[----:B------:R-:W-:Y:S01]  /*6930*/  PRMT R212, R12, 0x5410, R13 ;  /* 0x000054100cd47816 */ /* 0x000fe2000000000d */
[----:B------:R-:W-:Y:S01]  /*6940*/  IMAD.MOV.U32 R13, RZ, RZ, R51 ;  /* 0x000000ffff0d7224 */ /* 0x000fe200078e0033 */
[----:B------:R-:W-:Y:S01]  /*6950*/  MOV R14, R50 ;  /* 0x00000032000e7202 */ /* 0x000fe20000000f00 */
[----:B------:R-:W-:-:S03]  /*6960*/  IMAD.MOV.U32 R12, RZ, RZ, R48 ;  /* 0x000000ffff0c7224 */ /* 0x000fc600078e0030 */
[----:B------:R0:W-:Y:S01]  /*6970*/  STL.S16 [R1+0x46], R13 ;  /* 0x0000460d01007387 */ /* 0x0001e20000100600 */
[----:B------:R-:W-:Y:S01]  /*6980*/  PRMT R224, R224, 0x5410, R14 ;  /* 0x00005410e0e07816 */ /* 0x000fe2000000000e */
[----:B------:R-:W-:Y:S02]  /*6990*/  IMAD.MOV.U32 R14, RZ, RZ, R53 ;  /* 0x000000ffff0e7224 */ /* 0x000fe400078e0035 */
[----:B------:R1:W-:Y:S03]  /*69a0*/  STL.S16 [R1+0x3e], R12 ;  /* 0x00003e0c01007387 */ /* 0x0003e60000100600 */
[----:B------:R-:W-:Y:S01]  /*69b0*/  PRMT R159, R14, 0x7610, R159 ;  /* 0x000076100e9f7816 */ /* 0x000fe2000000009f */
[----:B------:R2:W-:Y:S01]  /*69c0*/  STL.S16 [R1+0x50], R11 ;  /* 0x0000500b01007387 */ /* 0x0005e20000100600 */
[----:B-----5:R-:W-:Y:S01]  /*69d0*/  IMAD.MOV.U32 R14, RZ, RZ, R58 ;  /* 0x000000ffff0e7224 */ /* 0x020fe200078e003a */
[----:B0-----:R-:W-:Y:S01]  /*69e0*/  MOV R13, R52 ;  /* 0x00000034000d7202 */ /* 0x001fe20000000f00 */
[----:B-1----:R-:W-:-:S02]  /*69f0*/  IMAD.MOV.U32 R12, RZ, RZ, R55 ;  /* 0x000000ffff0c7224 */ /* 0x002fc400078e0037 */
[----:B--2---:R-:W-:-:S05]  /*6a00*/  IMAD.MOV.U32 R11, RZ, RZ, R54 ;  /* 0x000000ffff0b7224 */ /* 0x004fca00078e0036 */
[----:B------:R0:W-:Y:S04]  /*6a10*/  STL.S16 [R1+0x52], R11 ;  /* 0x0000520b01007387 */ /* 0x0001e80000100600 */
[----:B------:R1:W-:Y:S04]  /*6a20*/  STL.S16 [R1+0x54], R12 ;  /* 0x0000540c01007387 */ /* 0x0003e80000100600 */
[----:B------:R2:W-:Y:S01]  /*6a30*/  STL.S16 [R1+0x56], R13 ;  /* 0x0000560d01007387 */ /* 0x0005e20000100600 */
[----:B0-----:R-:W-:Y:S02]  /*6a40*/  IMAD.MOV.U32 R11, RZ, RZ, R57 ;  /* 0x000000ffff0b7224 */ /* 0x001fe400078e0039 */
[----:B-1----:R-:W-:Y:S01]  /*6a50*/  IMAD.MOV.U32 R12, RZ, RZ, R56 ;  /* 0x000000ffff0c7224 */ /* 0x002fe200078e0038 */
[----:B--2---:R-:W-:-:S04]  /*6a60*/  MOV R13, R59 ;  /* 0x0000003b000d7202 */ /* 0x004fc80000000f00 */
[----:B------:R-:W-:Y:S01]  /*6a70*/  PRMT R150, R12, 0x5410, R11 ;  /* 0x000054100c967816 */ /* 0x000fe2000000000b */
[----:B------:R-:W-:Y:S01]  /*6a80*/  IMAD.MOV.U32 R12, RZ, RZ, R60 ;  /* 0x000000ffff0c7224 */ /* 0x000fe200078e003c */
[----:B------:R-:W-:Y:S02]  /*6a90*/  MOV R11, R61 ;  /* 0x0000003d000b7202 */ /* 0x000fe40000000f00 */
[----:B------:R-:W-:Y:S01]  /*6aa0*/  PRMT R149, R14, 0x5410, R13 ;  /* 0x000054100e957816 */ /* 0x000fe2000000000d */
[----:B------:R-:W-:Y:S01]  /*6ab0*/  IMAD.MOV.U32 R13, RZ, RZ, R63 ;  /* 0x000000ffff0d7224 */ /* 0x000fe200078e003f */
[----:B------:R-:W-:Y:S01]  /*6ac0*/  PRMT R154, R12, 0x5410, R11 ;  /* 0x000054100c9a7816 */ /* 0x000fe2000000000b */
[----:B------:R-:W-:Y:S01]  /*6ad0*/  IMAD.MOV.U32 R12, RZ, RZ, R66 ;  /* 0x000000ffff0c7224 */ /* 0x000fe200078e0042 */
[----:B------:R-:W-:Y:S01]  /*6ae0*/  MOV R14, R62 ;  /* 0x0000003e000e7202 */ /* 0x000fe20000000f00 */
[----:B------:R-:W-:-:S03]  /*6af0*/  IMAD.MOV.U32 R11, RZ, RZ, R67 ;  /* 0x000000ffff0b7224 */ /* 0x000fc600078e0043 */
[----:B------:R-:W-:Y:S02]  /*6b00*/  PRMT R153, R14, 0x5410, R13 ;  /* 0x000054100e997816 */ /* 0x000fe4000000000d */
        /* <DEDUP_REMOVED lines=24> */
.L_x_520:
[----:B------:R-:W-:Y:S01]  /*6c90*/  IMAD R88, R18, 0x8, R2 ;  /* 0x0000000812587824 */ /* 0x000fe200078e0202 */
[----:B------:R-:W-:Y:S01]  /*6ca0*/  SHF.L.U32 R89, R166, 0x1f, RZ ;  /* 0x0000001fa6597819 */ /* 0x000fe200000006ff */
[----:B------:R-:W0:Y:S01]  /*6cb0*/  LDC R135, c[0x0][0x2f4] ;  /* 0x0000bd00ff877b82 */ /* 0x000e220000000800 */
[----:B------:R-:W-:Y:S02]  /*6cc0*/  BSSY B1, `(.L_x_521) ;  /* 0x0000003000017945 */ /* 0x000fe40003800000 */
[----:B------:R-:W1:Y:S02]  /*6cd0*/  SYNCS.PHASECHK.TRANS64.TRYWAIT P6, [R88+URZ+0x2a890], R89 ;  /* 0x02a89059580075a7 */ /* 0x000e6400080c017f */
[----:B-1----:R-:W-:Y:S05]  /*6ce0*/  @!P6 BRA `(.L_x_522) ;  /* 0x000001780004e947 */ /* 0x002fea0003800000 */
.L_x_795:
[----:B------:R-:W-:Y:S05]  /*6cf0*/  BSYNC B1 ;  /* 0x0000000000017941 */ /* 0x000fea0003800000 */
.L_x_521:
[----:B------:R-:W-:Y:S01]  /*6d00*/  UMOV UR4, 0xffffffff ;  /* 0xffffffff00047882 */ /* 0x000fe20000000000 */
[----:B0-----:R-:W-:Y:S02]  /*6d10*/  IADD3 R139, -R129, R135, RZ ;  /* 0x00000087818b7210 */ /* 0x001fe40007ffe1ff */
[----:B------:R-:W-:Y:S05]  /*6d20*/  BRA.DIV UR4, `(.L_x_523) ;  /* 0x0000017a04087947 */ /* 0x000fea000b800000 */
[----:B------:R0:W2:Y:S04]  /*6d30*/  SHFL.IDX PT, R123, R118, RZ, 0x1c1f ;  /* 0x001c1fff767b7589 */ /* 0x0000a800000e0000 */
[----:B------:R0:W3:Y:S02]  /*6d40*/  SHFL.IDX PT, R11, R119, RZ, 0x1c1f ;  /* 0x001c1fff770b7589 */ /* 0x0000e400000e0000 */
.L_x_799:
[----:B------:R-:W-:Y:S04]  /*6d50*/  BSSY B1, `(.L_x_524) ;  /* 0x0000178000017945 */ /* 0x000fe80003800000 */
[----:B------:R-:W-:Y:S05]  /*6d60*/  @P4 BRA `(.L_x_525) ;  /* 0x0000001400d84947 */ /* 0x000fea0003800000 */
[----:B------:R-:W-:Y:S01]  /*6d70*/  ISETP.NE.AND P4, PT, R10, RZ, PT ;  /* 0x000000ff0a00720c */ /* 0x000fe20003f85270 */
[----:B------:R-:W-:Y:S01]  /*6d80*/  BSSY B2, `(.L_x_526) ;  /* 0x000007e000027945 */ /* 0x000fe20003800000 */
[----:B---3--:R-:W-:-:S11]  /*6d90*/  IMAD.MOV.U32 R122, RZ, RZ, R11 ;  /* 0x000000ffff7a7224 */ /* 0x008fd600078e000b */
[----:B------:R-:W-:Y:S05]  /*6da0*/  @!P4 BRA `(.L_x_527) ;  /* 0x0000000400ecc947 */ /* 0x000fea0003800000 */
[----:B------:R-:W-:Y:S01]  /*6db0*/  SEL R12, R129, R139, !P3 ;  /* 0x0000008b810c7207 */ /* 0x000fe20005800000 */
[----:B------:R-:W-:Y:S01]  /*6dc0*/  BSSY B3, `(.L_x_528) ;  /* 0x0000073000037945 */ /* 0x000fe20003800000 */
[----:B------:R-:W-:Y:S02]  /*6dd0*/  ISETP.GE.AND P4, PT, R16, R128, PT ;  /* 0x000000801000720c */ /* 0x000fe40003f86270 */
[----:B------:R-:W-:-:S04]  /*6de0*/  SHF.R.S32.HI R13, RZ, 0x1f, R12 ;  /* 0x0000001fff0d7819 */ /* 0x000fc8000001140c */
[----:B------:R-:W-:-:S04]  /*6df0*/  LEA.HI R13, R13, R12, RZ, 0x4 ;  /* 0x0000000c0d0d7211 */ /* 0x000fc800078f20ff */
[----:B------:R-:W-:-:S04]  /*6e00*/  LEA.HI.SX32 R156, R13, R124, 0x1c ;  /* 0x0000007c0d9c7211 */ /* 0x000fc800078fe2ff */
[----:B------:R-:W-:-:S04]  /*6e10*/  SHF.R.S32.HI R13, RZ, 0x1f, R156 ;  /* 0x0000001fff0d7819 */ /* 0x000fc8000001149c */
[----:B------:R-:W-:Y:S01]  /*6e20*/  LEA.HI R13, R13, R156, RZ, 0x3 ;  /* 0x0000009c0d0d7211 */ /* 0x000fe200078f18ff */
[----:B------:R-:W-:-:S03]  /*6e30*/  IMAD.SHL.U32 R156, R156, 0x8, RZ ;  /* 0x000000089c9c7824 */ /* 0x000fc600078e00ff */
[----:B------:R-:W-:Y:S02]  /*6e40*/  SHF.R.S32.HI R13, RZ, 0x3, R13 ;  /* 0x00000003ff0d7819 */ /* 0x000fe4000001140d */
[----:B------:R-:W-:-:S03]  /*6e50*/  LOP3.LUT R12, R176, 0x38, R156, 0xf8, !PT ;  /* 0x00000038b00c7812 */ /* 0x000fc600078ef89c */
[----:B------:R-:W-:Y:S01]  /*6e60*/  IMAD R13, R13, 0x1800, R178 ;  /* 0x000018000d0d7824 */ /* 0x000fe200078e02b2 */
[----:B------:R-:W-:-:S04]  /*6e70*/  LOP3.LUT R12, R12, R177, RZ, 0x3c, !PT ;  /* 0x000000b10c0c7212 */ /* 0x000fc800078e3cff */
[----:B------:R-:W-:-:S05]  /*6e80*/  IADD3 R12, R13, R12, RZ ;  /* 0x0000000c0d0c7210 */ /* 0x000fca0007ffe0ff */
[C---:B------:R-:W-:Y:S02]  /*6e90*/  IMAD R80, R18.reuse, 0x4800, R12 ;  /* 0x0000480012507824 */ /* 0x040fe400078e020c */
[----:B------:R-:W-:Y:S02]  /*6ea0*/  IMAD R12, R18, 0x4800, R144 ;  /* 0x00004800120c7824 */ /* 0x000fe400078e0290 */
[--C-:B------:R-:W-:Y:S02]  /*6eb0*/  IMAD R80, R80, 0x2, R2.reuse ;  /* 0x0000000250507824 */ /* 0x100fe400078e0202 */
[----:B------:R-:W-:-:S04]  /*6ec0*/  IMAD R12, R12, 0x2, R2 ;  /* 0x000000020c0c7824 */ /* 0x000fc800078e0202 */
[----:B------:R-:W3:Y:S04]  /*6ed0*/  LDS.128 R80, [R80+0x18400] ;  /* 0x0184000050507984 */ /* 0x000ee80000000c00 */
[----:B------:R-:W4:Y:S01]  /*6ee0*/  LDS.128 R12, [R12+0x18400] ;  /* 0x018400000c0c7984 */ /* 0x000f220000000c00 */
[----:B------:R-:W-:Y:S05]  /*6ef0*/  @P4 BRA `(.L_x_529) ;  /* 0x00000004007c4947 */ /* 0x000fea0003800000 */
[----:B---3--:R-:W-:Y:S01]  /*6f00*/  MOV R158, R81 ;  /* 0x00000051009e7202 */ /* 0x008fe20000000f00 */
[----:B----4-:R-:W-:Y:S02]  /*6f10*/  IMAD.MOV.U32 R157, RZ, RZ, R13 ;  /* 0x000000ffff9d7224 */ /* 0x010fe400078e000d */
[----:B------:R-:W-:Y:S02]  /*6f20*/  HADD2.F32 R159, -RZ, R159.H0_H0 ;  /* 0x2000009fff9f7230 */ /* 0x000fe40000004100 */
[----:B------:R-:W-:Y:S02]  /*6f30*/  HADD2.F32 R13, -RZ, R158.H0_H0 ;  /* 0x2000009eff0d7230 */ /* 0x000fe40000004100 */
[----:B------:R-:W-:Y:S02]  /*6f40*/  HADD2.F32 R204, -RZ, R157.H0_H0 ;  /* 0x2000009dffcc7230 */ /* 0x000fe40000004100 */
[----:B------:R-:W-:Y:S02]  /*6f50*/  HADD2.F32 R196, -RZ, R196.H0_H0 ;  /* 0x200000c4ffc47230 */ /* 0x000fe40000004100 */
[-C--:B------:R-:W-:Y:S01]  /*6f60*/  FMUL.FTZ R81, R13, R159.reuse ;  /* 0x0000009f0d517220 */ /* 0x080fe20000410000 */
[----:B------:R-:W-:-:S03]  /*6f70*/  FMUL.FTZ R159, R204, R159 ;  /* 0x0000009fcc9f7220 */ /* 0x000fc60000410000 */
[-C--:B------:R-:W-:Y:S01]  /*6f80*/  FFMA.FTZ R81, R204, R196.reuse, -R81 ;  /* 0x000000c4cc517223 */ /* 0x080fe20000010851 */
[----:B------:R-:W-:Y:S01]  /*6f90*/  FFMA.FTZ R13, R13, R196, R159 ;  /* 0x000000c40d0d7223 */ /* 0x000fe2000001009f */
[----:B------:R-:W3:Y:S04]  /*6fa0*/  LDL.S16 R204, [R1+0x4c] ;  /* 0x00004c0001cc7983 */ /* 0x000ee80000100600 */
[----:B------:R-:W4:Y:S01]  /*6fb0*/  LDL.S16 R196, [R1+0x54] ;  /* 0x0000540001c47983 */ /* 0x000f220000100600 */
[----:B------:R-:W-:Y:S01]  /*6fc0*/  SHF.R.U32.HI R159, RZ, 0x10, R53 ;  /* 0x00000010ff9f7819 */ /* 0x000fe20000011635 */
[----:B------:R-:W-:Y:S01]  /*6fd0*/  HADD2.F32 R158, -RZ, R158.H1_H1 ;  /* 0x3000009eff9e7230 */ /* 0x000fe20000004100 */
[--C-:B------:R-:W-:Y:S02]  /*6fe0*/  SHF.R.U64 R40, R40, 0x10, R41.reuse ;  /* 0x0000001028287819 */ /* 0x100fe40000001229 */
[----:B------:R-:W-:Y:S01]  /*6ff0*/  SHF.R.U32.HI R41, RZ, 0x10, R41 ;  /* 0x00000010ff297819 */ /* 0x000fe20000011629 */
[----:B------:R-:W-:Y:S01]  /*7000*/  HADD2.F32 R159, -RZ, R159.H0_H0 ;  /* 0x2000009fff9f7230 */ /* 0x000fe20000004100 */
[----:B------:R-:W-:Y:S01]  /*7010*/  SHF.R.U64 R53, R52, 0x10, R53 ;  /* 0x0000001034357819 */ /* 0x000fe20000001235 */
[----:B------:R-:W-:-:S02]  /*7020*/  HADD2.F32 R52, -RZ, R157.H1_H1 ;  /* 0x3000009dff347230 */ /* 0x000fc40000004100 */
[----:B------:R-:W-:Y:S02]  /*7030*/  HADD2.F32 R41, -RZ, R41.H0_H0 ;  /* 0x20000029ff297230 */ /* 0x000fe40000004100 */
[-C--:B------:R-:W-:Y:S01]  /*7040*/  FMUL.FTZ R157, R158, R159.reuse ;  /* 0x0000009f9e9d7220 */ /* 0x080fe20000410000 */
[----:B------:R-:W-:-:S03]  /*7050*/  FMUL.FTZ R159, R52, R159 ;  /* 0x0000009f349f7220 */ /* 0x000fc60000410000 */
[-C--:B------:R-:W-:Y:S01]  /*7060*/  FFMA.FTZ R52, R52, R41.reuse, -R157 ;  /* 0x0000002934347223 */ /* 0x080fe2000001089d */
[----:B------:R-:W-:Y:S02]  /*7070*/  HADD2.F32 R157, -RZ, R83.H0_H0 ;  /* 0x20000053ff9d7230 */ /* 0x000fe40000004100 */
[----:B------:R-:W-:Y:S01]  /*7080*/  FFMA.FTZ R41, R158, R41, R159 ;  /* 0x000000299e297223 */ /* 0x000fe2000001009f */
[----:B------:R-:W-:Y:S02]  /*7090*/  HADD2.F32 R159, -RZ, R15.H0_H0 ;  /* 0x2000000fff9f7230 */ /* 0x000fe40000004100 */
[----:B---3--:R-:W-:Y:S02]  /*70a0*/  HADD2.F32 R158, -RZ, R204.H0_H0 ;  /* 0x200000ccff9e7230 */ /* 0x008fe40000004100 */
[----:B----4-:R-:W-:-:S05]  /*70b0*/  HADD2.F32 R196, -RZ, R196.H0_H0 ;  /* 0x200000c4ffc47230 */ /* 0x010fca0000004100 */
[----:B------:R-:W-:-:S04]  /*70c0*/  FMUL.FTZ R204, R157, R196 ;  /* 0x000000c49dcc7220 */ /* 0x000fc80000410000 */
[C---:B------:R-:W-:Y:S01]  /*70d0*/  FFMA.FTZ R204, R159.reuse, R158, -R204 ;  /* 0x0000009e9fcc7223 */ /* 0x040fe200000108cc */
[----:B------:R-:W-:Y:S02]  /*70e0*/  FMUL.FTZ R159, R159, R196 ;  /* 0x000000c49f9f7220 */ /* 0x000fe40000410000 */
[----:B------:R-:W3:Y:S02]  /*70f0*/  LDL.LU.S16 R196, [R1+0x56] ;  /* 0x0000560001c47983 */ /* 0x000ee40000300600 */
[----:B------:R-:W-:Y:S02]  /*7100*/  FFMA.FTZ R159, R157, R158, R159 ;  /* 0x0000009e9d9f7223 */ /* 0x000fe4000001009f */
[----:B------:R-:W4:Y:S01]  /*7110*/  LDL.LU.S16 R158, [R1+0x4e] ;  /* 0x00004e00019e7983 */ /* 0x000f220000300600 */
[--C-:B------:R-:W-:Y:S01]  /*7120*/  SHF.R.U64 R42, R42, 0x10, R43.reuse ;  /* 0x000000102a2a7819 */ /* 0x100fe2000000122b */
[----:B------:R-:W-:Y:S01]  /*7130*/  HADD2.F32 R15, -RZ, R15.H1_H1 ;  /* 0x3000000fff0f7230 */ /* 0x000fe20000004100 */
[----:B------:R-:W-:-:S02]  /*7140*/  SHF.R.U32.HI R157, RZ, 0x10, R43 ;  /* 0x00000010ff9d7819 */ /* 0x000fc4000001162b */
[--C-:B------:R-:W-:Y:S01]  /*7150*/  SHF.R.U64 R43, R54, 0x10, R55.reuse ;  /* 0x00000010362b7819 */ /* 0x100fe20000001237 */
[----:B------:R-:W-:Y:S01]  /*7160*/  HADD2.F32 R54, -RZ, R83.H1_H1 ;  /* 0x30000053ff367230 */ /* 0x000fe20000004100 */
[----:B------:R-:W-:Y:S01]  /*7170*/  SHF.R.U32.HI R55, RZ, 0x10, R55 ;  /* 0x00000010ff377819 */ /* 0x000fe20000011637 */
[----:B------:R-:W-:-:S04]  /*7180*/  HADD2.F32 R157, -RZ, R157.H0_H0 ;  /* 0x2000009dff9d7230 */ /* 0x000fc80000004100 */
[----:B------:R-:W-:-:S05]  /*7190*/  HADD2.F32 R55, -RZ, R55.H0_H0 ;  /* 0x20000037ff377230 */ /* 0x000fca0000004100 */
[----:B------:R-:W-:-:S04]  /*71a0*/  FMUL.FTZ R83, R54, R55 ;  /* 0x0000003736537220 */ /* 0x000fc80000410000 */
[C---:B------:R-:W-:Y:S01]  /*71b0*/  FFMA.FTZ R83, R15.reuse, R157, -R83 ;  /* 0x0000009d0f537223 */ /* 0x040fe20000010853 */
[----:B------:R-:W-:-:S04]  /*71c0*/  FMUL.FTZ R15, R15, R55 ;  /* 0x000000370f0f7220 */ /* 0x000fc80000410000 */
[----:B------:R-:W-:Y:S01]  /*71d0*/  FFMA.FTZ R15, R54, R157, R15 ;  /* 0x0000009d360f7223 */ /* 0x000fe2000001000f */
[----:B------:R-:W-:Y:S02]  /*71e0*/  HADD2.F32 R54, -RZ, R80.H0_H0 ;  /* 0x20000050ff367230 */ /* 0x000fe40000004100 */
[----:B------:R-:W-:Y:S02]  /*71f0*/  HADD2.F32 R157, -RZ, R12.H0_H0 ;  /* 0x2000000cff9d7230 */ /* 0x000fe40000004100 */
[----:B------:R-:W-:Y:S02]  /*7200*/  HADD2.F32 R53, -RZ, R53.H0_H0 ;  /* 0x20000035ff357230 */ /* 0x000fe40000004100 */
[----:B------:R-:W-:Y:S02]  /*7210*/  HADD2.F32 R80, -RZ, R80.H1_H1 ;  /* 0x30000050ff507230 */ /* 0x000fe40000004100 */
[----:B------:R-:W-:Y:S02]  /*7220*/  HADD2.F32 R12, -RZ, R12.H1_H1 ;  /* 0x3000000cff0c7230 */ /* 0x000fe40000004100 */
[----:B------:R-:W-:-:S02]  /*7230*/  HADD2.F32 R40, -RZ, R40.H0_H0 ;  /* 0x20000028ff287230 */ /* 0x000fc40000004100 */
[----:B---3--:R-:W-:Y:S02]  /*7240*/  HADD2.F32 R196, -RZ, R196.H0_H0 ;  /* 0x200000c4ffc47230 */ /* 0x008fe40000004100 */
[----:B----4-:R-:W-:-:S03]  /*7250*/  HADD2.F32 R55, -RZ, R158.H0_H0 ;  /* 0x2000009eff377230 */ /* 0x010fc60000004100 */
[-C--:B------:R-:W-:Y:S01]  /*7260*/  FMUL.FTZ R158, R54, R196.reuse ;  /* 0x000000c4369e7220 */ /* 0x080fe20000410000 */
[----:B------:R-:W-:-:S03]  /*7270*/  FMUL.FTZ R196, R157, R196 ;  /* 0x000000c49dc47220 */ /* 0x000fc60000410000 */
[-C--:B------:R-:W-:Y:S01]  /*7280*/  FFMA.FTZ R158, R157, R55.reuse, -R158 ;  /* 0x000000379d9e7223 */ /* 0x080fe2000001089e */
[----:B------:R-:W-:Y:S01]  /*7290*/  FFMA.FTZ R196, R54, R55, R196 ;  /* 0x0000003736c47223 */ /* 0x000fe200000100c4 */
[-C--:B------:R-:W-:Y:S01]  /*72a0*/  FMUL.FTZ R54, R80, R53.reuse ;  /* 0x0000003550367220 */ /* 0x080fe20000410000 */
[----:B------:R-:W3:Y:S01]  /*72b0*/  LDL.S16 R157, [R1+0x52] ;  /* 0x00005200019d7983 */ /* 0x000ee20000100600 */
[C---:B------:R-:W-:Y:S02]  /*72c0*/  FMUL.FTZ R53, R12.reuse, R53 ;  /* 0x000000350c357220 */ /* 0x040fe40000410000 */
[-C--:B------:R-:W-:Y:S02]  /*72d0*/  FFMA.FTZ R12, R12, R40.reuse, -R54 ;  /* 0x000000280c0c7223 */ /* 0x080fe40000010836 */
[----:B------:R-:W4:Y:S01]  /*72e0*/  LDL.S16 R54, [R1+0x4a] ;  /* 0x00004a0001367983 */ /* 0x000f220000100600 */
[----:B------:R-:W-:Y:S01]  /*72f0*/  FFMA.FTZ R40, R80, R40, R53 ;  /* 0x0000002850287223 */ /* 0x000fe20000010035 */
[----:B------:R-:W-:Y:S01]  /*7300*/  HADD2.F32 R53, -RZ, R82.H0_H0 ;  /* 0x20000052ff357230 */ /* 0x000fe20000004100 */
[----:B------:R-:W-:Y:S01]  /*7310*/  F2FP.F16.F32.PACK_AB R52, R52, R81 ;  /* 0x000000513434723e */ /* 0x000fe200000000ff */
[----:B------:R-:W-:Y:S01]  /*7320*/  HADD2.F32 R55, -RZ, R14.H0_H0 ;  /* 0x2000000eff377230 */ /* 0x000fe20000004100 */
[----:B------:R-:W-:Y:S01]  /*7330*/  F2FP.F16.F32.PACK_AB R83, R83, R204 ;  /* 0x000000cc5353723e */ /* 0x000fe200000000ff */
[----:B------:R-:W-:Y:S01]  /*7340*/  HADD2.F32 R43, -RZ, R43.H0_H0 ;  /* 0x2000002bff2b7230 */ /* 0x000fe20000004100 */
[----:B------:R-:W-:Y:S01]  /*7350*/  F2FP.F16.F32.PACK_AB R41, R41, R13 ;  /* 0x0000000d2929723e */ /* 0x000fe200000000ff */
[----:B------:R-:W-:Y:S01]  /*7360*/  HADD2.F32 R82, -RZ, R82.H1_H1 ;  /* 0x30000052ff527230 */ /* 0x000fe20000004100 */
[----:B------:R-:W-:Y:S01]  /*7370*/  F2FP.F16.F32.PACK_AB R159, R15, R159 ;  /* 0x0000009f0f9f723e */ /* 0x000fe200000000ff */
[----:B------:R-:W-:Y:S01]  /*7380*/  HADD2.F32 R14, -RZ, R14.H1_H1 ;  /* 0x3000000eff0e7230 */ /* 0x000fe20000004100 */
[----:B------:R-:W-:Y:S01]  /*7390*/  F2FP.F16.F32.PACK_AB R40, R40, R196 ;  /* 0x000000c42828723e */ /* 0x000fe200000000ff */
[----:B------:R-:W-:Y:S01]  /*73a0*/  HADD2.F32 R42, -RZ, R42.H0_H0 ;  /* 0x2000002aff2a7230 */ /* 0x000fe20000004100 */
[----:B------:R-:W-:Y:S01]  /*73b0*/  MOV R15, R83 ;  /* 0x00000053000f7202 */ /* 0x000fe20000000f00 */
[----:B------:R-:W-:Y:S01]  /*73c0*/  IMAD.MOV.U32 R13, RZ, RZ, R52 ;  /* 0x000000ffff0d7224 */ /* 0x000fe200078e0034 */
[----:B------:R-:W-:Y:S01]  /*73d0*/  F2FP.F16.F32.PACK_AB R12, R12, R158 ;  /* 0x0000009e0c0c723e */ /* 0x000fe200000000ff */
[----:B------:R-:W-:-:S02]  /*73e0*/  IMAD.MOV.U32 R81, RZ, RZ, R41 ;  /* 0x000000ffff517224 */ /* 0x000fc400078e0029 */
[----:B------:R-:W-:Y:S02]  /*73f0*/  IMAD.MOV.U32 R83, RZ, RZ, R159 ;  /* 0x000000ffff537224 */ /* 0x000fe400078e009f */
[----:B---3--:R-:W-:Y:S02]  /*7400*/  HADD2.F32 R157, -RZ, R157.H0_H0 ;  /* 0x2000009dff9d7230 */ /* 0x008fe40000004100 */
[----:B----4-:R-:W-:-:S03]  /*7410*/  HADD2.F32 R54, -RZ, R54.H0_H0 ;  /* 0x20000036ff367230 */ /* 0x010fc60000004100 */
[-C--:B------:R-:W-:Y:S01]  /*7420*/  FMUL.FTZ R80, R53, R157.reuse ;  /* 0x0000009d35507220 */ /* 0x080fe20000410000 */
[----:B------:R-:W-:-:S03]  /*7430*/  FMUL.FTZ R157, R55, R157 ;  /* 0x0000009d379d7220 */ /* 0x000fc60000410000 */
[-C--:B------:R-:W-:Y:S01]  /*7440*/  FFMA.FTZ R80, R55, R54.reuse, -R80 ;  /* 0x0000003637507223 */ /* 0x080fe20000010850 */
[----:B------:R-:W-:Y:S01]  /*7450*/  FFMA.FTZ R157, R53, R54, R157 ;  /* 0x00000036359d7223 */ /* 0x000fe2000001009d */
[-C--:B------:R-:W-:Y:S01]  /*7460*/  FMUL.FTZ R53, R82, R43.reuse ;  /* 0x0000002b52357220 */ /* 0x080fe20000410000 */
[----:B------:R-:W-:-:S03]  /*7470*/  FMUL.FTZ R43, R14, R43 ;  /* 0x0000002b0e2b7220 */ /* 0x000fc60000410000 */
[-C--:B------:R-:W-:Y:S01]  /*7480*/  FFMA.FTZ R53, R14, R42.reuse, -R53 ;  /* 0x0000002a0e357223 */ /* 0x080fe20000010835 */
[----:B------:R-:W-:-:S04]  /*7490*/  FFMA.FTZ R43, R82, R42, R43 ;  /* 0x0000002a522b7223 */ /* 0x000fc8000001002b */
[----:B------:R-:W-:Y:S02]  /*74a0*/  F2FP.F16.F32.PACK_AB R53, R53, R80 ;  /* 0x000000503535723e */ /* 0x000fe400000000ff */
[----:B------:R-:W-:Y:S02]  /*74b0*/  F2FP.F16.F32.PACK_AB R43, R43, R157 ;  /* 0x0000009d2b2b723e */ /* 0x000fe400000000ff */
[----:B------:R-:W-:Y:S01]  /*74c0*/  MOV R80, R40 ;  /* 0x0000002800507202 */ /* 0x000fe20000000f00 */
[----:B------:R-:W-:Y:S02]  /*74d0*/  IMAD.MOV.U32 R14, RZ, RZ, R53 ;  /* 0x000000ffff0e7224 */ /* 0x000fe400078e0035 */
[----:B------:R-:W-:-:S07]  /*74e0*/  IMAD.MOV.U32 R82, RZ, RZ, R43 ;  /* 0x000000ffff527224 */ /* 0x000fce00078e002b */
.L_x_529:
[----:B------:R-:W-:Y:S05]  /*74f0*/  BSYNC B3 ;  /* 0x0000000000037941 */ /* 0x000fea0003800000 */
.L_x_528:
[----:B------:R-:W-:-:S04]  /*7500*/  LEA R40, P4, R7, R11, 0x1 ;  /* 0x0000000b07287211 */ /* 0x000fc800078808ff */
[----:B--2---:R-:W-:Y:S02]  /*7510*/  LEA.HI.X R41, R7, R123, R116, 0x1, P4 ;  /* 0x0000007b07297211 */ /* 0x004fe400020f0c74 */
[----:B------:R-:W-:-:S03]  /*7520*/  ISETP.GE.AND P4, PT, R156, R135, PT ;  /* 0x000000879c00720c */ /* 0x000fc60003f86270 */
[----:B----4-:R2:W-:Y:S10]  /*7530*/  ST.E.128 desc[UR60][R40.64], R12 ;  /* 0x0000000c28007985 */ /* 0x0105f4000c101d3c */
[----:B--2---:R-:W-:-:S05]  /*7540*/  @!P4 IMAD.WIDE R12, R156, 0x2, R122 ;  /* 0x000000029c0cc825 */ /* 0x004fca00078e027a */
[----:B---3--:R3:W-:Y:S02]  /*7550*/  @!P4 ST.E.128 desc[UR60][R12.64], R80 ;  /* 0x000000500c00c985 */ /* 0x0087e4000c101d3c */
.L_x_527:
[----:B------:R-:W-:Y:S05]  /*7560*/  BSYNC B2 ;  /* 0x0000000000027941 */ /* 0x000fea0003800000 */
.L_x_526:
[----:B------:R-:W-:Y:S01]  /*7570*/  ISETP.NE.AND P4, PT, R27, RZ, PT ;  /* 0x000000ff1b00720c */ /* 0x000fe20003f85270 */
[----:B------:R-:W-:-:S12]  /*7580*/  BSSY B2, `(.L_x_530) ;  /* 0x000007d000027945 */ /* 0x000fd80003800000 */
[----:B------:R-:W-:Y:S05]  /*7590*/  @!P4 BRA `(.L_x_531) ;  /* 0x0000000400ecc947 */ /* 0x000fea0003800000 */
[----:B---3--:R-:W-:Y:S01]  /*75a0*/  SEL R12, R129, R139, !P2 ;  /* 0x0000008b810c7207 */ /* 0x008fe20005000000 */
[----:B------:R-:W-:Y:S01]  /*75b0*/  BSSY B3, `(.L_x_532) ;  /* 0x0000073000037945 */ /* 0x000fe20003800000 */
[----:B------:R-:W-:Y:S02]  /*75c0*/  ISETP.GE.AND P4, PT, R0, R128, PT ;  /* 0x000000800000720c */ /* 0x000fe40003f86270 */
[----:B------:R-:W-:-:S04]  /*75d0*/  SHF.R.S32.HI R13, RZ, 0x1f, R12 ;  /* 0x0000001fff0d7819 */ /* 0x000fc8000001140c */
[----:B------:R-:W-:-:S04]  /*75e0*/  LEA.HI R13, R13, R12, RZ, 0x4 ;  /* 0x0000000c0d0d7211 */ /* 0x000fc800078f20ff */
[----:B------:R-:W-:-:S04]  /*75f0*/  LEA.HI.SX32 R52, R13, R121, 0x1c ;  /* 0x000000790d347211 */ /* 0x000fc800078fe2ff */
[----:B------:R-:W-:-:S04]  /*7600*/  SHF.R.S32.HI R13, RZ, 0x1f, R52 ;  /* 0x0000001fff0d7819 */ /* 0x000fc80000011434 */
[----:B------:R-:W-:Y:S02]  /*7610*/  LEA.HI R13, R13, R52, RZ, 0x3 ;  /* 0x000000340d0d7211 */ /* 0x000fe400078f18ff */
[----:B------:R-:W-:Y:S02]  /*7620*/  SHF.L.U32 R52, R52, 0x3, RZ ;  /* 0x0000000334347819 */ /* 0x000fe400000006ff */
[----:B------:R-:W-:Y:S02]  /*7630*/  SHF.R.S32.HI R13, RZ, 0x3, R13 ;  /* 0x00000003ff0d7819 */ /* 0x000fe4000001140d */
[----:B------:R-:W-:-:S03]  /*7640*/  LOP3.LUT R12, R176, 0x38, R52, 0xf8, !PT ;  /* 0x00000038b00c7812 */ /* 0x000fc600078ef834 */
[----:B------:R-:W-:Y:S01]  /*7650*/  IMAD R13, R13, 0x1800, R178 ;  /* 0x000018000d0d7824 */ /* 0x000fe200078e02b2 */
[----:B------:R-:W-:-:S05]  /*7660*/  LOP3.LUT R12, R12, R177, RZ, 0x3c, !PT ;  /* 0x000000b10c0c7212 */ /* 0x000fca00078e3cff */
[----:B------:R-:W-:-:S04]  /*7670*/  IMAD.IADD R12, R13, 0x1, R12 ;  /* 0x000000010d0c7824 */ /* 0x000fc800078e020c */
[C---:B------:R-:W-:Y:S02]  /*7680*/  IMAD R40, R18.reuse, 0x4800, R12 ;  /* 0x0000480012287824 */ /* 0x040fe400078e020c */
[----:B------:R-:W-:-:S03]  /*7690*/  IMAD R12, R18, 0x4800, R143 ;  /* 0x00004800120c7824 */ /* 0x000fc600078e028f */
[----:B------:R-:W-:Y:S01]  /*76a0*/  LEA R40, R40, R2, 0x1 ;  /* 0x0000000228287211 */ /* 0x000fe200078e08ff */
[----:B------:R-:W-:-:S05]  /*76b0*/  IMAD R12, R12, 0x2, R2 ;  /* 0x000000020c0c7824 */ /* 0x000fca00078e0202 */
[----:B------:R-:W3:Y:S04]  /*76c0*/  LDS.128 R40, [R40+0x18400] ;  /* 0x0184000028287984 */ /* 0x000ee80000000c00 */
[----:B------:R-:W4:Y:S01]  /*76d0*/  LDS.128 R12, [R12+0x18400] ;  /* 0x018400000c0c7984 */ /* 0x000f220000000c00 */
[----:B------:R-:W-:Y:S05]  /*76e0*/  @P4 BRA `(.L_x_533) ;  /* 0x00000004007c4947 */ /* 0x000fea0003800000 */
[----:B------:R-:W5:Y:S04]  /*76f0*/  LDL.LU.S16 R53, [R1+0x50] ;  /* 0x0000500001357983 */ /* 0x000f680000300600 */
[----:B------:R-:W2:Y:S04]  /*7700*/  LDL.LU.S16 R80, [R1+0x48] ;  /* 0x0000480001507983 */ /* 0x000ea80000300600 */
[----:B------:R-:W2:Y:S04]  /*7710*/  LDL.S16 R157, [R1+0x46] ;  /* 0x00004600019d7983 */ /* 0x000ea80000100600 */
[----:B------:R-:W2:Y:S01]  /*7720*/  LDL.LU.S16 R156, [R1+0x44] ;  /* 0x00004400019c7983 */ /* 0x000ea20000300600 */
[----:B---3--:R-:W-:-:S03]  /*7730*/  IMAD.MOV.U32 R54, RZ, RZ, R41 ;  /* 0x000000ffff367224 */ /* 0x008fc600078e0029 */
[----:B------:R-:W3:Y:S04]  /*7740*/  LDL.S16 R83, [R1+0x3e] ;  /* 0x00003e0001537983 */ /* 0x000ee80000100600 */
[----:B------:R-:W3:Y:S01]  /*7750*/  LDL.LU.S16 R82, [R1+0x3c] ;  /* 0x00003c0001527983 */ /* 0x000ee20000300600 */
[--C-:B------:R-:W-:Y:S02]  /*7760*/  SHF.R.U64 R36, R36, 0x10, R37.reuse ;  /* 0x0000001024247819 */ /* 0x100fe40000001225 */
[----:B------:R-:W-:-:S05]  /*7770*/  SHF.R.U32.HI R37, RZ, 0x10, R37 ;  /* 0x00000010ff257819 */ /* 0x000fca0000011625 */
[----:B------:R-:W-:Y:S01]  /*7780*/  HADD2.F32 R37, -RZ, R37.H0_H0 ;  /* 0x20000025ff257230 */ /* 0x000fe20000004100 */
[----:B------:R-:W-:Y:S01]  /*7790*/  SHF.R.U64 R38, R38, 0x10, R39 ;  /* 0x0000001026267819 */ /* 0x000fe20000001227 */
[----:B------:R-:W-:-:S04]  /*77a0*/  HADD2.F32 R36, -RZ, R36.H0_H0 ;  /* 0x20000024ff247230 */ /* 0x000fc80000004100 */
[----:B------:R-:W-:Y:S02]  /*77b0*/  HADD2.F32 R38, -RZ, R38.H0_H0 ;  /* 0x20000026ff267230 */ /* 0x000fe40000004100 */
[----:B-----5:R-:W-:Y:S02]  /*77c0*/  HADD2.F32 R55, -RZ, R53.H0_H0 ;  /* 0x20000035ff377230 */ /* 0x020fe40000004100 */
[----:B----4-:R-:W-:Y:S02]  /*77d0*/  IMAD.MOV.U32 R53, RZ, RZ, R13 ;  /* 0x000000ffff357224 */ /* 0x010fe400078e000d */
[----:B------:R-:W-:Y:S02]  /*77e0*/  HADD2.F32 R13, -RZ, R54.H0_H0 ;  /* 0x20000036ff0d7230 */ /* 0x000fe40000004100 */
[----:B--2---:R-:W-:Y:S02]  /*77f0*/  HADD2.F32 R80, -RZ, R80.H0_H0 ;  /* 0x20000050ff507230 */ /* 0x004fe40000004100 */
[----:B------:R-:W-:-:S02]  /*7800*/  HADD2.F32 R81, -RZ, R53.H0_H0 ;  /* 0x20000035ff517230 */ /* 0x000fc40000004100 */
[----:B------:R-:W-:-:S03]  /*7810*/  FMUL.FTZ R41, R13, R55 ;  /* 0x000000370d297220 */ /* 0x000fc60000410000 */
[----:B------:R-:W-:-:S04]  /*7820*/  FMUL.FTZ R55, R81, R55 ;  /* 0x0000003751377220 */ /* 0x000fc80000410000 */
[----:B------:R-:W-:Y:S01]  /*7830*/  FFMA.FTZ R13, R13, R80, R55 ;  /* 0x000000500d0d7223 */ /* 0x000fe20000010037 */
[--C-:B------:R-:W-:Y:S01]  /*7840*/  SHF.R.U32.HI R55, RZ, 0x10, R49.reuse ;  /* 0x00000010ff377819 */ /* 0x100fe20000011631 */
[----:B------:R-:W-:Y:S01]  /*7850*/  HADD2.F32 R54, -RZ, R54.H1_H1 ;  /* 0x30000036ff367230 */ /* 0x000fe20000004100 */
[----:B------:R-:W-:-:S03]  /*7860*/  SHF.R.U64 R49, R48, 0x10, R49 ;  /* 0x0000001030317819 */ /* 0x000fc60000001231 */
[----:B------:R-:W-:Y:S02]  /*7870*/  HADD2.F32 R55, -RZ, R55.H0_H0 ;  /* 0x20000037ff377230 */ /* 0x000fe40000004100 */
[----:B------:R-:W-:-:S03]  /*7880*/  HADD2.F32 R48, -RZ, R53.H1_H1 ;  /* 0x30000035ff307230 */ /* 0x000fc60000004100 */
[-C--:B------:R-:W-:Y:S01]  /*7890*/  FMUL.FTZ R53, R54, R55.reuse ;  /* 0x0000003736357220 */ /* 0x080fe20000410000 */
[----:B------:R-:W-:Y:S01]  /*78a0*/  FFMA.FTZ R41, R81, R80, -R41 ;  /* 0x0000005051297223 */ /* 0x000fe20000010829 */
[C---:B------:R-:W-:Y:S01]  /*78b0*/  FMUL.FTZ R55, R48.reuse, R55 ;  /* 0x0000003730377220 */ /* 0x040fe20000410000 */
[----:B------:R-:W-:Y:S02]  /*78c0*/  HADD2.F32 R80, -RZ, R157.H0_H0 ;  /* 0x2000009dff507230 */ /* 0x000fe40000004100 */
[-C--:B------:R-:W-:Y:S01]  /*78d0*/  FFMA.FTZ R48, R48, R37.reuse, -R53 ;  /* 0x0000002530307223 */ /* 0x080fe20000010835 */
[----:B------:R-:W-:Y:S02]  /*78e0*/  HADD2.F32 R53, -RZ, R43.H0_H0 ;  /* 0x2000002bff357230 */ /* 0x000fe40000004100 */
[----:B------:R-:W-:Y:S01]  /*78f0*/  FFMA.FTZ R37, R54, R37, R55 ;  /* 0x0000002536257223 */ /* 0x000fe20000010037 */
[----:B------:R-:W-:Y:S02]  /*7900*/  HADD2.F32 R54, -RZ, R156.H0_H0 ;  /* 0x2000009cff367230 */ /* 0x000fe40000004100 */
[----:B------:R-:W-:-:S02]  /*7910*/  HADD2.F32 R55, -RZ, R15.H0_H0 ;  /* 0x2000000fff377230 */ /* 0x000fc40000004100 */
[----:B------:R-:W-:-:S04]  /*7920*/  FMUL.FTZ R81, R53, R80 ;  /* 0x0000005035517220 */ /* 0x000fc80000410000 */
[C---:B------:R-:W-:Y:S01]  /*7930*/  FFMA.FTZ R81, R55.reuse, R54, -R81 ;  /* 0x0000003637517223 */ /* 0x040fe20000010851 */
[----:B------:R-:W-:-:S04]  /*7940*/  FMUL.FTZ R55, R55, R80 ;  /* 0x0000005037377220 */ /* 0x000fc80000410000 */
[----:B------:R-:W-:Y:S01]  /*7950*/  FFMA.FTZ R55, R53, R54, R55 ;  /* 0x0000003635377223 */ /* 0x000fe20000010037 */
[----:B------:R-:W-:Y:S02]  /*7960*/  SHF.R.U32.HI R53, RZ, 0x10, R39 ;  /* 0x00000010ff357819 */ /* 0x000fe40000011627 */
[--C-:B------:R-:W-:Y:S02]  /*7970*/  SHF.R.U64 R39, R50, 0x10, R51.reuse ;  /* 0x0000001032277819 */ /* 0x100fe40000001233 */
[----:B------:R-:W-:Y:S01]  /*7980*/  SHF.R.U32.HI R50, RZ, 0x10, R51 ;  /* 0x00000010ff327819 */ /* 0x000fe20000011633 */
[----:B------:R-:W-:-:S04]  /*7990*/  HADD2.F32 R43, -RZ, R43.H1_H1 ;  /* 0x3000002bff2b7230 */ /* 0x000fc80000004100 */
[----:B------:R-:W-:Y:S02]  /*79a0*/  HADD2.F32 R50, -RZ, R50.H0_H0 ;  /* 0x20000032ff327230 */ /* 0x000fe40000004100 */
[----:B------:R-:W-:Y:S02]  /*79b0*/  HADD2.F32 R15, -RZ, R15.H1_H1 ;  /* 0x3000000fff0f7230 */ /* 0x000fe40000004100 */
[----:B------:R-:W-:Y:S02]  /*79c0*/  HADD2.F32 R53, -RZ, R53.H0_H0 ;  /* 0x20000035ff357230 */ /* 0x000fe40000004100 */
[----:B------:R-:W-:-:S04]  /*79d0*/  FMUL.FTZ R51, R43, R50 ;  /* 0x000000322b337220 */ /* 0x000fc80000410000 */
[C---:B------:R-:W-:Y:S01]  /*79e0*/  FFMA.FTZ R51, R15.reuse, R53, -R51 ;  /* 0x000000350f337223 */ /* 0x040fe20000010833 */
[----:B------:R-:W-:Y:S01]  /*79f0*/  FMUL.FTZ R15, R15, R50 ;  /* 0x000000320f0f7220 */ /* 0x000fe20000410000 */
[----:B---3--:R-:W-:-:S03]  /*7a00*/  HADD2.F32 R80, -RZ, R83.H0_H0 ;  /* 0x20000053ff507230 */ /* 0x008fc60000004100 */
[----:B------:R-:W-:Y:S01]  /*7a10*/  FFMA.FTZ R15, R43, R53, R15 ;  /* 0x000000352b0f7223 */ /* 0x000fe2000001000f */
[----:B------:R-:W-:Y:S02]  /*7a20*/  HADD2.F32 R43, -RZ, R40.H0_H0 ;  /* 0x20000028ff2b7230 */ /* 0x000fe40000004100 */
[----:B------:R-:W-:Y:S02]  /*7a30*/  HADD2.F32 R53, -RZ, R12.H0_H0 ;  /* 0x2000000cff357230 */ /* 0x000fe40000004100 */
[----:B------:R-:W-:Y:S02]  /*7a40*/  HADD2.F32 R50, -RZ, R82.H0_H0 ;  /* 0x20000052ff327230 */ /* 0x000fe40000004100 */
[-C--:B------:R-:W-:Y:S01]  /*7a50*/  FMUL.FTZ R54, R43, R80.reuse ;  /* 0x000000502b367220 */ /* 0x080fe20000410000 */
[----:B------:R-:W-:Y:S02]  /*7a60*/  HADD2.F32 R49, -RZ, R49.H0_H0 ;  /* 0x20000031ff317230 */ /* 0x000fe40000004100 */
[----:B------:R-:W-:Y:S01]  /*7a70*/  FMUL.FTZ R80, R53, R80 ;  /* 0x0000005035507220 */ /* 0x000fe20000410000 */
[----:B------:R-:W-:-:S02]  /*7a80*/  HADD2.F32 R40, -RZ, R40.H1_H1 ;  /* 0x30000028ff287230 */ /* 0x000fc40000004100 */
[----:B------:R-:W-:Y:S02]  /*7a90*/  HADD2.F32 R12, -RZ, R12.H1_H1 ;  /* 0x3000000cff0c7230 */ /* 0x000fe40000004100 */
[-C--:B------:R-:W-:Y:S01]  /*7aa0*/  FFMA.FTZ R80, R43, R50.reuse, R80 ;  /* 0x000000322b507223 */ /* 0x080fe20000010050 */
[-C--:B------:R-:W-:Y:S02]  /*7ab0*/  FMUL.FTZ R43, R40, R49.reuse ;  /* 0x00000031282b7220 */ /* 0x080fe40000410000 */
[C---:B------:R-:W-:Y:S01]  /*7ac0*/  FMUL.FTZ R49, R12.reuse, R49 ;  /* 0x000000310c317220 */ /* 0x040fe20000410000 */
[----:B------:R-:W-:Y:S01]  /*7ad0*/  FFMA.FTZ R54, R53, R50, -R54 ;  /* 0x0000003235367223 */ /* 0x000fe20000010836 */
[-C--:B------:R-:W-:Y:S01]  /*7ae0*/  FFMA.FTZ R12, R12, R36.reuse, -R43 ;  /* 0x000000240c0c7223 */ /* 0x080fe2000001082b */
[----:B------:R-:W-:Y:S02]  /*7af0*/  HADD2.F32 R53, -RZ, R224.H1_H1 ;  /* 0x300000e0ff357230 */ /* 0x000fe40000004100 */
[----:B------:R-:W-:Y:S01]  /*7b00*/  FFMA.FTZ R36, R40, R36, R49 ;  /* 0x0000002428247223 */ /* 0x000fe20000010031 */
[----:B------:R-:W-:-:S02]  /*7b10*/  HADD2.F32 R40, -RZ, R42.H0_H0 ;  /* 0x2000002aff287230 */ /* 0x000fc40000004100 */
[----:B------:R-:W-:Y:S02]  /*7b20*/  HADD2.F32 R49, -RZ, R14.H0_H0 ;  /* 0x2000000eff317230 */ /* 0x000fe40000004100 */
[----:B------:R-:W-:Y:S02]  /*7b30*/  HADD2.F32 R43, -RZ, R224.H0_H0 ;  /* 0x200000e0ff2b7230 */ /* 0x000fe40000004100 */
[-C--:B------:R-:W-:Y:S01]  /*7b40*/  FMUL.FTZ R50, R40, R53.reuse ;  /* 0x0000003528327220 */ /* 0x080fe20000410000 */
[----:B------:R-:W-:Y:S02]  /*7b50*/  HADD2.F32 R39, -RZ, R39.H0_H0 ;  /* 0x20000027ff277230 */ /* 0x000fe40000004100 */
[----:B------:R-:W-:Y:S01]  /*7b60*/  FMUL.FTZ R53, R49, R53 ;  /* 0x0000003531357220 */ /* 0x000fe20000410000 */
[----:B------:R-:W-:Y:S02]  /*7b70*/  HADD2.F32 R42, -RZ, R42.H1_H1 ;  /* 0x3000002aff2a7230 */ /* 0x000fe40000004100 */
[----:B------:R-:W-:-:S02]  /*7b80*/  HADD2.F32 R14, -RZ, R14.H1_H1 ;  /* 0x3000000eff0e7230 */ /* 0x000fc40000004100 */
[----:B------:R-:W-:Y:S01]  /*7b90*/  FFMA.FTZ R53, R40, R43, R53 ;  /* 0x0000002b28357223 */ /* 0x000fe20000010035 */
[-C--:B------:R-:W-:Y:S02]  /*7ba0*/  FMUL.FTZ R40, R42, R39.reuse ;  /* 0x000000272a287220 */ /* 0x080fe40000410000 */
[C---:B------:R-:W-:Y:S01]  /*7bb0*/  FMUL.FTZ R39, R14.reuse, R39 ;  /* 0x000000270e277220 */ /* 0x040fe20000410000 */
[----:B------:R-:W-:Y:S01]  /*7bc0*/  FFMA.FTZ R50, R49, R43, -R50 ;  /* 0x0000002b31327223 */ /* 0x000fe20000010832 */
[-C--:B------:R-:W-:Y:S02]  /*7bd0*/  FFMA.FTZ R40, R14, R38.reuse, -R40 ;  /* 0x000000260e287223 */ /* 0x080fe40000010828 */
[----:B------:R-:W-:Y:S01]  /*7be0*/  FFMA.FTZ R39, R42, R38, R39 ;  /* 0x000000262a277223 */ /* 0x000fe20000010027 */
[----:B------:R-:W-:Y:S02]  /*7bf0*/  F2FP.F16.F32.PACK_AB R41, R48, R41 ;  /* 0x000000293029723e */ /* 0x000fe400000000ff */
[----:B------:R-:W-:-:S02]  /*7c00*/  F2FP.F16.F32.PACK_AB R51, R51, R81 ;  /* 0x000000513333723e */ /* 0x000fc400000000ff */
[----:B------:R-:W-:Y:S02]  /*7c10*/  F2FP.F16.F32.PACK_AB R37, R37, R13 ;  /* 0x0000000d2525723e */ /* 0x000fe400000000ff */
[----:B------:R-:W-:Y:S02]  /*7c20*/  F2FP.F16.F32.PACK_AB R36, R36, R80 ;  /* 0x000000502424723e */ /* 0x000fe400000000ff */
[----:B------:R-:W-:Y:S02]  /*7c30*/  F2FP.F16.F32.PACK_AB R39, R39, R53 ;  /* 0x000000352727723e */ /* 0x000fe400000000ff */
[----:B------:R-:W-:Y:S02]  /*7c40*/  F2FP.F16.F32.PACK_AB R55, R15, R55 ;  /* 0x000000370f37723e */ /* 0x000fe400000000ff */
[----:B------:R-:W-:Y:S01]  /*7c50*/  F2FP.F16.F32.PACK_AB R50, R40, R50 ;  /* 0x000000322832723e */ /* 0x000fe200000000ff */
[----:B------:R-:W-:Y:S01]  /*7c60*/  IMAD.MOV.U32 R40, RZ, RZ, R36 ;  /* 0x000000ffff287224 */ /* 0x000fe200078e0024 */
[----:B------:R-:W-:Y:S01]  /*7c70*/  MOV R13, R41 ;  /* 0x00000029000d7202 */ /* 0x000fe20000000f00 */
[----:B------:R-:W-:Y:S01]  /*7c80*/  IMAD.MOV.U32 R41, RZ, RZ, R37 ;  /* 0x000000ffff297224 */ /* 0x000fe200078e0025 */
[----:B------:R-:W-:Y:S01]  /*7c90*/  F2FP.F16.F32.PACK_AB R12, R12, R54 ;  /* 0x000000360c0c723e */ /* 0x000fe200000000ff */
[----:B------:R-:W-:Y:S01]  /*7ca0*/  IMAD.MOV.U32 R15, RZ, RZ, R51 ;  /* 0x000000ffff0f7224 */ /* 0x000fe200078e0033 */
[----:B------:R-:W-:Y:S01]  /*7cb0*/  MOV R14, R50 ;  /* 0x00000032000e7202 */ /* 0x000fe20000000f00 */
[----:B------:R-:W-:Y:S01]  /*7cc0*/  IMAD.MOV.U32 R42, RZ, RZ, R39 ;  /* 0x000000ffff2a7224 */ /* 0x000fe200078e0027 */
[----:B------:R-:W-:-:S07]  /*7cd0*/  MOV R43, R55 ;  /* 0x00000037002b7202 */ /* 0x000fce0000000f00 */
.L_x_533:
[----:B------:R-:W-:Y:S05]  /*7ce0*/  BSYNC B3 ;  /* 0x0000000000037941 */ /* 0x000fea0003800000 */
.L_x_532:
[----:B------:R-:W-:-:S04]  /*7cf0*/  LEA R36, P4, R8, R11, 0x1 ;  /* 0x0000000b08247211 */ /* 0x000fc800078808ff */
[----:B--2---:R-:W-:Y:S02]  /*7d00*/  LEA.HI.X R37, R8, R123, R115, 0x1, P4 ;  /* 0x0000007b08257211 */ /* 0x004fe400020f0c73 */
[----:B------:R-:W-:-:S03]  /*7d10*/  ISETP.GE.AND P4, PT, R52, R135, PT ;  /* 0x000000873400720c */ /* 0x000fc60003f86270 */
[----:B----4-:R2:W-:Y:S10]  /*7d20*/  ST.E.128 desc[UR60][R36.64], R12 ;  /* 0x0000000c24007985 */ /* 0x0105f4000c101d3c */
[----:B--2---:R-:W-:-:S05]  /*7d30*/  @!P4 IMAD.WIDE R12, R52, 0x2, R122 ;  /* 0x00000002340cc825 */ /* 0x004fca00078e027a */
[----:B---3--:R4:W-:Y:S02]  /*7d40*/  @!P4 ST.E.128 desc[UR60][R12.64], R40 ;  /* 0x000000280c00c985 */ /* 0x0089e4000c101d3c */
.L_x_531:
[----:B------:R-:W-:Y:S05]  /*7d50*/  BSYNC B2 ;  /* 0x0000000000027941 */ /* 0x000fea0003800000 */
.L_x_530:
[----:B------:R-:W-:-:S13]  /*7d60*/  ISETP.NE.AND P4, PT, R28, RZ, PT ;  /* 0x000000ff1c00720c */ /* 0x000fda0003f85270 */
[----:B------:R-:W-:Y:S05]  /*7d70*/  @!P4 BRA `(.L_x_525) ;  /* 0x0000000400d4c947 */ /* 0x000fea0003800000 */
[----:B---34-:R-:W-:Y:S01]  /*7d80*/  SEL R12, R129, R139, !P1 ;  /* 0x0000008b810c7207 */ /* 0x018fe20004800000 */
[----:B------:R-:W-:Y:S01]  /*7d90*/  BSSY B2, `(.L_x_534) ;  /* 0x0000071000027945 */ /* 0x000fe20003800000 */
[C---:B------:R-:W-:Y:S02]  /*7da0*/  LEA R40, P4, R9.reuse, R11, 0x1 ;  /* 0x0000000b09287211 */ /* 0x040fe400078808ff */
[----:B------:R-:W-:Y:S02]  /*7db0*/  SHF.R.S32.HI R13, RZ, 0x1f, R12 ;  /* 0x0000001fff0d7819 */ /* 0x000fe4000001140c */
[----:B--2---:R-:W-:Y:S02]  /*7dc0*/  LEA.HI.X R41, R9, R123, R114, 0x1, P4 ;  /* 0x0000007b09297211 */ /* 0x004fe400020f0c72 */
[----:B------:R-:W-:Y:S02]  /*7dd0*/  LEA.HI R12, R13, R12, RZ, 0x4 ;  /* 0x0000000c0d0c7211 */ /* 0x000fe400078f20ff */
[----:B------:R-:W-:-:S02]  /*7de0*/  ISETP.GE.AND P6, PT, R3, R128, PT ;  /* 0x000000800300720c */ /* 0x000fc40003fc6270 */
[----:B------:R-:W-:-:S04]  /*7df0*/  LEA.HI.SX32 R12, R12, R120, 0x1c ;  /* 0x000000780c0c7211 */ /* 0x000fc800078fe2ff */
[----:B------:R-:W-:-:S04]  /*7e00*/  SHF.R.S32.HI R13, RZ, 0x1f, R12 ;  /* 0x0000001fff0d7819 */ /* 0x000fc8000001140c */
[----:B------:R-:W-:Y:S01]  /*7e10*/  LEA.HI R13, R13, R12, RZ, 0x3 ;  /* 0x0000000c0d0d7211 */ /* 0x000fe200078f18ff */
[----:B------:R-:W-:-:S03]  /*7e20*/  IMAD.SHL.U32 R12, R12, 0x8, RZ ;  /* 0x000000080c0c7824 */ /* 0x000fc600078e00ff */
[----:B------:R-:W-:Y:S02]  /*7e30*/  SHF.R.S32.HI R13, RZ, 0x3, R13 ;  /* 0x00000003ff0d7819 */ /* 0x000fe4000001140d */
[----:B------:R-:W-:Y:S02]  /*7e40*/  LOP3.LUT R14, R176, 0x38, R12, 0xf8, !PT ;  /* 0x00000038b00e7812 */ /* 0x000fe400078ef80c */
[----:B------:R-:W-:Y:S01]  /*7e50*/  ISETP.GE.AND P4, PT, R12, R135, PT ;  /* 0x000000870c00720c */ /* 0x000fe20003f86270 */
[----:B------:R-:W-:Y:S01]  /*7e60*/  IMAD R13, R13, 0x1800, R178 ;  /* 0x000018000d0d7824 */ /* 0x000fe200078e02b2 */
[----:B------:R-:W-:-:S05]  /*7e70*/  LOP3.LUT R14, R14, R177, RZ, 0x3c, !PT ;  /* 0x000000b10e0e7212 */ /* 0x000fca00078e3cff */
[----:B------:R-:W-:Y:S02]  /*7e80*/  IMAD.IADD R14, R13, 0x1, R14 ;  /* 0x000000010d0e7824 */ /* 0x000fe400078e020e */
[C---:B------:R-:W-:Y:S02]  /*7e90*/  IMAD R13, R18.reuse, 0x4800, R141 ;  /* 0x00004800120d7824 */ /* 0x040fe400078e028d */
[----:B------:R-:W-:Y:S02]  /*7ea0*/  IMAD R36, R18, 0x4800, R14 ;  /* 0x0000480012247824 */ /* 0x000fe400078e020e */
[----:B------:R-:W-:Y:S01]  /*7eb0*/  @!P4 IMAD.WIDE R122, R12, 0x2, R122 ;  /* 0x000000020c7ac825 */ /* 0x000fe200078e027a */
[----:B------:R-:W-:-:S03]  /*7ec0*/  LEA R13, R13, R2, 0x1 ;  /* 0x000000020d0d7211 */ /* 0x000fc600078e08ff */
[----:B------:R-:W-:-:S03]  /*7ed0*/  IMAD R36, R36, 0x2, R2 ;  /* 0x0000000224247824 */ /* 0x000fc600078e0202 */
[----:B------:R-:W2:Y:S04]  /*7ee0*/  LDS.128 R12, [R13+0x18400] ;  /* 0x018400000d0c7984 */ /* 0x000ea80000000c00 */
[----:B------:R-:W3:Y:S01]  /*7ef0*/  LDS.128 R36, [R36+0x18400] ;  /* 0x0184000024247984 */ /* 0x000ee20000000c00 */
[----:B------:R-:W-:Y:S05]  /*7f00*/  @P6 BRA `(.L_x_535) ;  /* 0x0000000400646947 */ /* 0x000fea0003800000 */
[----:B--2---:R-:W-:Y:S01]  /*7f10*/  IMAD.MOV.U32 R11, RZ, RZ, R13 ;  /* 0x000000ffff0b7224 */ /* 0x004fe200078e000d */
[----:B------:R-:W-:Y:S01]  /*7f20*/  SHF.R.U64 R44, R44, 0x10, R45 ;  /* 0x000000102c2c7819 */ /* 0x000fe2000000122d */
[----:B------:R-:W-:Y:S01]  /*7f30*/  HADD2.F32 R48, -RZ, R213.H1_H1 ;  /* 0x300000d5ff307230 */ /* 0x000fe20000004100 */
[----:B------:R-:W-:Y:S01]  /*7f40*/  SHF.R.U64 R32, R32, 0x10, R33 ;  /* 0x0000001020207819 */ /* 0x000fe20000001221 */
[----:B---3--:R-:W-:Y:S01]  /*7f50*/  HADD2.F32 R42, -RZ, R37.H0_H0 ;  /* 0x20000025ff2a7230 */ /* 0x008fe20000004100 */
[----:B------:R-:W-:Y:S01]  /*7f60*/  SHF.R.U64 R46, R46, 0x10, R47 ;  /* 0x000000102e2e7819 */ /* 0x000fe2000000122f */
[----:B------:R-:W-:Y:S01]  /*7f70*/  HADD2.F32 R43, -RZ, R11.H0_H0 ;  /* 0x2000000bff2b7230 */ /* 0x000fe20000004100 */
[----:B------:R-:W-:Y:S01]  /*7f80*/  SHF.R.U64 R34, R34, 0x10, R35 ;  /* 0x0000001022227819 */ /* 0x000fe20000001223 */
[----:B------:R-:W-:Y:S02]  /*7f90*/  HADD2.F32 R13, -RZ, R211.H1_H1 ;  /* 0x300000d3ff0d7230 */ /* 0x000fe40000004100 */
[----:B------:R-:W-:Y:S01]  /*7fa0*/  FMUL.FTZ R49, R42, R48 ;  /* 0x000000302a317220 */ /* 0x000fe20000410000 */
[----:B------:R-:W-:-:S02]  /*7fb0*/  HADD2.F32 R213, -RZ, R213.H0_H0 ;  /* 0x200000d5ffd57230 */ /* 0x000fc40000004100 */
[C---:B------:R-:W-:Y:S01]  /*7fc0*/  FMUL.FTZ R48, R43.reuse, R48 ;  /* 0x000000302b307220 */ /* 0x040fe20000410000 */
[----:B------:R-:W-:Y:S02]  /*7fd0*/  HADD2.F32 R211, -RZ, R211.H0_H0 ;  /* 0x200000d3ffd37230 */ /* 0x000fe40000004100 */
[-C--:B------:R-:W-:Y:S01]  /*7fe0*/  FFMA.FTZ R43, R43, R13.reuse, -R49 ;  /* 0x0000000d2b2b7223 */ /* 0x080fe20000010831 */
[----:B------:R-:W-:Y:S01]  /*7ff0*/  SHF.R.U32.HI R49, RZ, 0x10, R33 ;  /* 0x00000010ff317819 */ /* 0x000fe20000011621 */
[----:B------:R-:W-:Y:S01]  /*8000*/  FFMA.FTZ R42, R42, R13, R48 ;  /* 0x0000000d2a2a7223 */ /* 0x000fe20000010030 */
[----:B------:R-:W-:Y:S01]  /*8010*/  SHF.R.U32.HI R48, RZ, 0x10, R45 ;  /* 0x00000010ff307819 */ /* 0x000fe2000001162d */
[----:B------:R-:W-:Y:S02]  /*8020*/  HADD2.F32 R13, -RZ, R37.H1_H1 ;  /* 0x30000025ff0d7230 */ /* 0x000fe40000004100 */
[----:B------:R-:W-:Y:S02]  /*8030*/  HADD2.F32 R44, -RZ, R44.H0_H0 ;  /* 0x2000002cff2c7230 */ /* 0x000fe40000004100 */
[----:B------:R-:W-:-:S02]  /*8040*/  HADD2.F32 R37, -RZ, R48.H0_H0 ;  /* 0x20000030ff257230 */ /* 0x000fc40000004100 */
[----:B------:R-:W-:Y:S02]  /*8050*/  HADD2.F32 R48, -RZ, R11.H1_H1 ;  /* 0x3000000bff307230 */ /* 0x000fe40000004100 */
[----:B------:R-:W-:Y:S02]  /*8060*/  HADD2.F32 R11, -RZ, R49.H0_H0 ;  /* 0x20000031ff0b7230 */ /* 0x000fe40000004100 */
[-C--:B------:R-:W-:Y:S01]  /*8070*/  FMUL.FTZ R49, R13, R37.reuse ;  /* 0x000000250d317220 */ /* 0x080fe20000410000 */
[----:B------:R-:W-:Y:S02]  /*8080*/  HADD2.F32 R32, -RZ, R32.H0_H0 ;  /* 0x20000020ff207230 */ /* 0x000fe40000004100 */
[C---:B------:R-:W-:Y:S01]  /*8090*/  FMUL.FTZ R50, R48.reuse, R37 ;  /* 0x0000002530327220 */ /* 0x040fe20000410000 */
[----:B------:R-:W-:Y:S02]  /*80a0*/  HADD2.F32 R46, -RZ, R46.H0_H0 ;  /* 0x2000002eff2e7230 */ /* 0x000fe40000004100 */
[----:B------:R-:W-:Y:S01]  /*80b0*/  FFMA.FTZ R37, R48, R11, -R49 ;  /* 0x0000000b30257223 */ /* 0x000fe20000010831 */
[----:B------:R-:W-:-:S02]  /*80c0*/  HADD2.F32 R49, -RZ, R212.H1_H1 ;  /* 0x300000d4ff317230 */ /* 0x000fc40000004100 */
[----:B------:R-:W-:Y:S01]  /*80d0*/  FFMA.FTZ R11, R13, R11, R50 ;  /* 0x0000000b0d0b7223 */ /* 0x000fe20000010032 */
[----:B------:R-:W-:Y:S01]  /*80e0*/  MOV R13, R15 ;  /* 0x0000000f000d7202 */ /* 0x000fe20000000f00 */
[----:B------:R-:W-:Y:S01]  /*80f0*/  HADD2.F32 R15, -RZ, R39.H0_H0 ;  /* 0x20000027ff0f7230 */ /* 0x000fe20000004100 */
[----:B------:R-:W-:Y:S01]  /*8100*/  F2FP.F16.F32.PACK_AB R37, R37, R43 ;  /* 0x0000002b2525723e */ /* 0x000fe200000000ff */
[----:B------:R-:W-:Y:S01]  /*8110*/  HADD2.F32 R50, -RZ, R210.H1_H1 ;  /* 0x300000d2ff327230 */ /* 0x000fe20000004100 */
[----:B------:R-:W-:Y:S01]  /*8120*/  F2FP.F16.F32.PACK_AB R11, R11, R42 ;  /* 0x0000002a0b0b723e */ /* 0x000fe200000000ff */
[----:B------:R-:W-:Y:S02]  /*8130*/  HADD2.F32 R48, -RZ, R13.H0_H0 ;  /* 0x2000000dff307230 */ /* 0x000fe40000004100 */
[----:B------:R-:W-:Y:S01]  /*8140*/  FMUL.FTZ R51, R15, R49 ;  /* 0x000000310f337220 */ /* 0x000fe20000410000 */
[----:B------:R-:W-:Y:S02]  /*8150*/  HADD2.F32 R212, -RZ, R212.H0_H0 ;  /* 0x200000d4ffd47230 */ /* 0x000fe40000004100 */
[----:B------:R-:W-:-:S02]  /*8160*/  HADD2.F32 R210, -RZ, R210.H0_H0 ;  /* 0x200000d2ffd27230 */ /* 0x000fc40000004100 */
[C---:B------:R-:W-:Y:S01]  /*8170*/  FMUL.FTZ R49, R48.reuse, R49 ;  /* 0x0000003130317220 */ /* 0x040fe20000410000 */
[-C--:B------:R-:W-:Y:S01]  /*8180*/  FFMA.FTZ R51, R48, R50.reuse, -R51 ;  /* 0x0000003230337223 */ /* 0x080fe20000010833 */
[----:B------:R-:W-:Y:S01]  /*8190*/  SHF.R.U32.HI R48, RZ, 0x10, R47 ;  /* 0x00000010ff307819 */ /* 0x000fe2000001162f */
[----:B------:R-:W-:Y:S02]  /*81a0*/  HADD2.F32 R34, -RZ, R34.H0_H0 ;  /* 0x20000022ff227230 */ /* 0x000fe40000004100 */
[----:B------:R-:W-:Y:S01]  /*81b0*/  FFMA.FTZ R49, R15, R50, R49 ;  /* 0x000000320f317223 */ /* 0x000fe20000010031 */
[----:B------:R-:W-:Y:S01]  /*81c0*/  HADD2.F32 R15, -RZ, R39.H1_H1 ;  /* 0x30000027ff0f7230 */ /* 0x000fe20000004100 */
[----:B------:R-:W-:Y:S01]  /*81d0*/  SHF.R.U32.HI R50, RZ, 0x10, R35 ;  /* 0x00000010ff327819 */ /* 0x000fe20000011623 */
[----:B------:R-:W-:Y:S02]  /*81e0*/  HADD2.F32 R39, -RZ, R48.H0_H0 ;  /* 0x20000030ff277230 */ /* 0x000fe40000004100 */
[----:B------:R-:W-:-:S02]  /*81f0*/  HADD2.F32 R48, -RZ, R13.H1_H1 ;  /* 0x3000000dff307230 */ /* 0x000fc40000004100 */
[----:B------:R-:W-:Y:S02]  /*8200*/  HADD2.F32 R13, -RZ, R50.H0_H0 ;  /* 0x20000032ff0d7230 */ /* 0x000fe40000004100 */
[-C--:B------:R-:W-:Y:S01]  /*8210*/  FMUL.FTZ R50, R15, R39.reuse ;  /* 0x000000270f327220 */ /* 0x080fe20000410000 */
[----:B------:R-:W-:-:S03]  /*8220*/  FMUL.FTZ R39, R48, R39 ;  /* 0x0000002730277220 */ /* 0x000fc60000410000 */
[-C--:B------:R-:W-:Y:S01]  /*8230*/  FFMA.FTZ R50, R48, R13.reuse, -R50 ;  /* 0x0000000d30327223 */ /* 0x080fe20000010832 */
[----:B------:R-:W-:Y:S01]  /*8240*/  FFMA.FTZ R39, R15, R13, R39 ;  /* 0x0000000d0f277223 */ /* 0x000fe20000010027 */
[----:B------:R-:W-:Y:S02]  /*8250*/  HADD2.F32 R13, -RZ, R36.H0_H0 ;  /* 0x20000024ff0d7230 */ /* 0x000fe40000004100 */
[----:B------:R-:W-:Y:S01]  /*8260*/  HADD2.F32 R15, -RZ, R12.H0_H0 ;  /* 0x2000000cff0f7230 */ /* 0x000fe20000004100 */
[----:B------:R-:W-:Y:S01]  /*8270*/  F2FP.F16.F32.PACK_AB R50, R50, R51 ;  /* 0x000000333232723e */ /* 0x000fe200000000ff */
[----:B------:R-:W-:Y:S02]  /*8280*/  HADD2.F32 R36, -RZ, R36.H1_H1 ;  /* 0x30000024ff247230 */ /* 0x000fe40000004100 */
[-C--:B------:R-:W-:Y:S01]  /*8290*/  FMUL.FTZ R48, R13, R213.reuse ;  /* 0x000000d50d307220 */ /* 0x080fe20000410000 */
[----:B------:R-:W-:Y:S02]  /*82a0*/  HADD2.F32 R12, -RZ, R12.H1_H1 ;  /* 0x3000000cff0c7230 */ /* 0x000fe40000004100 */
[----:B------:R-:W-:Y:S01]  /*82b0*/  FMUL.FTZ R213, R15, R213 ;  /* 0x000000d50fd57220 */ /* 0x000fe20000410000 */
[----:B------:R-:W-:Y:S01]  /*82c0*/  F2FP.F16.F32.PACK_AB R39, R39, R49 ;  /* 0x000000312727723e */ /* 0x000fe200000000ff */
[----:B------:R-:W-:Y:S01]  /*82d0*/  FFMA.FTZ R48, R15, R211, -R48 ;  /* 0x000000d30f307223 */ /* 0x000fe20000010830 */
[----:B------:R-:W-:-:S02]  /*82e0*/  HADD2.F32 R15, -RZ, R14.H0_H0 ;  /* 0x2000000eff0f7230 */ /* 0x000fc40000004100 */
[----:B------:R-:W-:Y:S01]  /*82f0*/  FFMA.FTZ R213, R13, R211, R213 ;  /* 0x000000d30dd57223 */ /* 0x000fe200000100d5 */
[-C--:B------:R-:W-:Y:S01]  /*8300*/  FMUL.FTZ R13, R36, R44.reuse ;  /* 0x0000002c240d7220 */ /* 0x080fe20000410000 */
[C---:B------:R-:W-:Y:S01]  /*8310*/  FMUL.FTZ R44, R12.reuse, R44 ;  /* 0x0000002c0c2c7220 */ /* 0x040fe20000410000 */
[----:B------:R-:W-:Y:S02]  /*8320*/  HADD2.F32 R14, -RZ, R14.H1_H1 ;  /* 0x3000000eff0e7230 */ /* 0x000fe40000004100 */
[-C--:B------:R-:W-:Y:S01]  /*8330*/  FFMA.FTZ R13, R12, R32.reuse, -R13 ;  /* 0x000000200c0d7223 */ /* 0x080fe2000001080d */
[--C-:B------:R-:W-:Y:S02]  /*8340*/  HADD2.F32 R12, -RZ, R38.reuse.H0_H0 ;  /* 0x20000026ff0c7230 */ /* 0x100fe40000004100 */
[----:B------:R-:W-:Y:S01]  /*8350*/  FFMA.FTZ R44, R36, R32, R44 ;  /* 0x00000020242c7223 */ /* 0x000fe2000001002c */
[----:B------:R-:W-:Y:S01]  /*8360*/  HADD2.F32 R38, -RZ, R38.H1_H1 ;  /* 0x30000026ff267230 */ /* 0x000fe20000004100 */
[----:B------:R-:W-:Y:S01]  /*8370*/  F2FP.F16.F32.PACK_AB R13, R13, R48 ;  /* 0x000000300d0d723e */ /* 0x000fe200000000ff */
[-C--:B------:R-:W-:Y:S01]  /*8380*/  FMUL.FTZ R32, R12, R212.reuse ;  /* 0x000000d40c207220 */ /* 0x080fe20000410000 */
[----:B------:R-:W-:Y:S01]  /*8390*/  FMUL.FTZ R212, R15, R212 ;  /* 0x000000d40fd47220 */ /* 0x000fe20000410000 */
[----:B------:R-:W-:-:S02]  /*83a0*/  F2FP.F16.F32.PACK_AB R44, R44, R213 ;  /* 0x000000d52c2c723e */ /* 0x000fc400000000ff */
[----:B------:R-:W-:Y:S01]  /*83b0*/  FFMA.FTZ R32, R15, R210, -R32 ;  /* 0x000000d20f207223 */ /* 0x000fe20000010820 */
[-C--:B------:R-:W-:Y:S01]  /*83c0*/  FMUL.FTZ R15, R38, R46.reuse ;  /* 0x0000002e260f7220 */ /* 0x080fe20000410000 */
[----:B------:R-:W-:Y:S01]  /*83d0*/  FMUL.FTZ R46, R14, R46 ;  /* 0x0000002e0e2e7220 */ /* 0x000fe20000410000 */
[----:B------:R-:W-:Y:S01]  /*83e0*/  FFMA.FTZ R212, R12, R210, R212 ;  /* 0x000000d20cd47223 */ /* 0x000fe200000100d4 */
[----:B------:R-:W-:Y:S02]  /*83f0*/  IMAD.MOV.U32 R12, RZ, RZ, R13 ;  /* 0x000000ffff0c7224 */ /* 0x000fe400078e000d */
[-C--:B------:R-:W-:Y:S01]  /*8400*/  FFMA.FTZ R15, R14, R34.reuse, -R15 ;  /* 0x000000220e0f7223 */ /* 0x080fe2000001080f */
[----:B------:R-:W-:Y:S01]  /*8410*/  FFMA.FTZ R46, R38, R34, R46 ;  /* 0x00000022262e7223 */ /* 0x000fe2000001002e */
[----:B------:R-:W-:Y:S01]  /*8420*/  IMAD.MOV.U32 R13, RZ, RZ, R37 ;  /* 0x000000ffff0d7224 */ /* 0x000fe200078e0025 */
[----:B------:R-:W-:Y:S01]  /*8430*/  MOV R36, R44 ;  /* 0x0000002c00247202 */ /* 0x000fe20000000f00 */
[----:B------:R-:W-:Y:S01]  /*8440*/  IMAD.MOV.U32 R37, RZ, RZ, R11 ;  /* 0x000000ffff257224 */ /* 0x000fe200078e000b */
[----:B------:R-:W-:-:S02]  /*8450*/  F2FP.F16.F32.PACK_AB R15, R15, R32 ;  /* 0x000000200f0f723e */ /* 0x000fc400000000ff */
[----:B------:R-:W-:-:S03]  /*8460*/  F2FP.F16.F32.PACK_AB R46, R46, R212 ;  /* 0x000000d42e2e723e */ /* 0x000fc600000000ff */
[----:B------:R-:W-:Y:S01]  /*8470*/  IMAD.MOV.U32 R14, RZ, RZ, R15 ;  /* 0x000000ffff0e7224 */ /* 0x000fe200078e000f */
[----:B------:R-:W-:Y:S01]  /*8480*/  MOV R15, R50 ;  /* 0x00000032000f7202 */ /* 0x000fe20000000f00 */
[----:B------:R-:W-:-:S07]  /*8490*/  IMAD.MOV.U32 R38, RZ, RZ, R46 ;  /* 0x000000ffff267224 */ /* 0x000fce00078e002e */
.L_x_535:
[----:B------:R-:W-:Y:S05]  /*84a0*/  BSYNC B2 ;  /* 0x0000000000027941 */ /* 0x000fea0003800000 */
.L_x_534:
[----:B--2---:R2:W-:Y:S04]  /*84b0*/  ST.E.128 desc[UR60][R40.64], R12 ;  /* 0x0000000c28007985 */ /* 0x0045e8000c101d3c */
[----:B---3--:R2:W-:Y:S02]  /*84c0*/  @!P4 ST.E.128 desc[UR60][R122.64], R36 ;  /* 0x000000247a00c985 */ /* 0x0085e4000c101d3c */
.L_x_525:
[----:B------:R-:W-:Y:S05]  /*84d0*/  BSYNC B1 ;  /* 0x0000000000017941 */ /* 0x000fea0003800000 */
.L_x_524:
[----:B------:R-:W-:-:S03]  /*84e0*/  UMOV UR4, 0xffffffff ;  /* 0xffffffff00047882 */ /* 0x000fc60000000000 */
[----:B------:R-:W-:Y:S05]  /*84f0*/  BRA.DIV UR4, `(.L_x_536) ;  /* 0x0000016204607947 */ /* 0x000fea000b800000 */
[----:B0-----:R-:W0:Y:S04]  /*8500*/  SHFL.IDX PT, R118, R118, 0x1, 0x1c1f ;  /* 0x003c1f0076767f89 */ /* 0x001e2800000e0000 */
[----:B------:R-:W0:Y:S02]  /*8510*/  SHFL.IDX PT, R119, R119, 0x1, 0x1c1f ;  /* 0x003c1f0077777f89 */ /* 0x000e2400000e0000 */
.L_x_803:
[----:B------:R-:W-:Y:S05]  /*8520*/  @P5 BRA `(.L_x_493) ;  /* 0x0000001c005c5947 */ /* 0x000fea0003800000 */
[----:B------:R-:W-:Y:S01]  /*8530*/  ISETP.NE.AND P4, PT, R10, RZ, PT ;  /* 0x000000ff0a00720c */ /* 0x000fe20003f85270 */
[----:B------:R-:W-:Y:S01]  /*8540*/  BSSY B1, `(.L_x_537) ;  /* 0x0000072000017945 */ /* 0x000fe20003800000 */
[----:B0-2---:R-:W-:Y:S01]  /*8550*/  IMAD.MOV.U32 R36, RZ, RZ, R119 ;  /* 0x000000ffff247224 */ /* 0x005fe200078e0077 */
[----:B------:R-:W-:-:S10]  /*8560*/  MOV R37, R118 ;  /* 0x0000007600257202 */ /* 0x000fd40000000f00 */
[----:B------:R-:W-:Y:S05]  /*8570*/  @!P4 BRA `(.L_x_538) ;  /* 0x0000000400b8c947 */ /* 0x000fea0003800000 */
[----:B---3--:R-:W-:Y:S01]  /*8580*/  SEL R11, R129, R139, !P3 ;  /* 0x0000008b810b7207 */ /* 0x008fe20005800000 */
[----:B------:R-:W-:Y:S01]  /*8590*/  BSSY B2, `(.L_x_539) ;  /* 0x000006a000027945 */ /* 0x000fe20003800000 */
[C---:B------:R-:W-:Y:S02]  /*85a0*/  LEA R38, P5, R7.reuse, R119, 0x1 ;  /* 0x0000007707267211 */ /* 0x040fe400078a08ff */
[----:B----4-:R-:W-:Y:S02]  /*85b0*/  SHF.R.S32.HI R12, RZ, 0x1f, R11 ;  /* 0x0000001fff0c7819 */ /* 0x010fe4000001140b */
[----:B------:R-:W-:Y:S02]  /*85c0*/  LEA.HI.X R39, R7, R118, R116, 0x1, P5 ;  /* 0x0000007607277211 */ /* 0x000fe400028f0c74 */
[----:B------:R-:W-:Y:S02]  /*85d0*/  LEA.HI R11, R12, R11, RZ, 0x4 ;  /* 0x0000000b0c0b7211 */ /* 0x000fe400078f20ff */
[----:B------:R-:W-:-:S02]  /*85e0*/  ISETP.GE.AND P5, PT, R16, R128, PT ;  /* 0x000000801000720c */ /* 0x000fc40003fa6270 */
[----:B------:R-:W-:-:S04]  /*85f0*/  LEA.HI.SX32 R11, R11, R124, 0x1c ;  /* 0x0000007c0b0b7211 */ /* 0x000fc800078fe2ff */
[----:B------:R-:W-:Y:S01]  /*8600*/  SHF.R.S32.HI R12, RZ, 0x1f, R11 ;  /* 0x0000001fff0c7819 */ /* 0x000fe2000001140b */
[----:B------:R-:W-:-:S03]  /*8610*/  IMAD.SHL.U32 R40, R11, 0x8, RZ ;  /* 0x000000080b287824 */ /* 0x000fc600078e00ff */
[----:B------:R-:W-:Y:S02]  /*8620*/  LEA.HI R12, R12, R11, RZ, 0x3 ;  /* 0x0000000b0c0c7211 */ /* 0x000fe400078f18ff */
[----:B------:R-:W-:Y:S02]  /*8630*/  ISETP.GE.AND P4, PT, R40, R135, PT ;  /* 0x000000872800720c */ /* 0x000fe40003f86270 */
[----:B------:R-:W-:Y:S02]  /*8640*/  SHF.R.S32.HI R14, RZ, 0x3, R12 ;  /* 0x00000003ff0e7819 */ /* 0x000fe4000001140c */
[----:B------:R-:W-:-:S03]  /*8650*/  LOP3.LUT R12, R167, 0x38, R40, 0xf8, !PT ;  /* 0x00000038a70c7812 */ /* 0x000fc600078ef828 */
[----:B------:R-:W-:Y:S01]  /*8660*/  IMAD R11, R14, 0x1800, R179 ;  /* 0x000018000e0b7824 */ /* 0x000fe200078e02b3 */
[----:B------:R-:W-:-:S05]  /*8670*/  LOP3.LUT R12, R12, R223, RZ, 0x3c, !PT ;  /* 0x000000df0c0c7212 */ /* 0x000fca00078e3cff */
[----:B------:R-:W-:Y:S02]  /*8680*/  IMAD.IADD R13, R11, 0x1, R12 ;  /* 0x000000010b0d7824 */ /* 0x000fe400078e020c */
[C---:B------:R-:W-:Y:S02]  /*8690*/  IMAD R11, R18.reuse, 0x4800, R142 ;  /* 0x00004800120b7824 */ /* 0x040fe400078e028e */
[----:B------:R-:W-:Y:S02]  /*86a0*/  IMAD R13, R18, 0x4800, R13 ;  /* 0x00004800120d7824 */ /* 0x000fe400078e020d */
[----:B------:R-:W-:Y:S01]  /*86b0*/  @!P4 IMAD.WIDE R40, R40, 0x2, R36 ;  /* 0x000000022828c825 */ /* 0x000fe200078e0224 */
[----:B------:R-:W-:-:S03]  /*86c0*/  LEA R11, R11, R2, 0x1 ;  /* 0x000000020b0b7211 */ /* 0x000fc600078e08ff */
[----:B------:R-:W-:Y:S02]  /*86d0*/  IMAD R32, R13, 0x2, R2 ;  /* 0x000000020d207824 */ /* 0x000fe400078e0202 */
[----:B------:R0:W2:Y:S04]  /*86e0*/  LDS.128 R12, [R11+0x18400] ;  /* 0x018400000b0c7984 */ /* 0x0000a80000000c00 */
[----:B------:R-:W3:Y:S01]  /*86f0*/  LDS.128 R32, [R32+0x18400] ;  /* 0x0184000020207984 */ /* 0x000ee20000000c00 */
[----:B------:R-:W-:Y:S05]  /*8700*/  @P5 BRA `(.L_x_540) ;  /* 0x0000000400485947 */ /* 0x000fea0003800000 */
[--C-:B------:R-:W-:Y:S01]  /*8710*/  SHF.R.U64 R42, R76, 0x10, R77.reuse ;  /* 0x000000104c2a7819 */ /* 0x100fe2000000124d */
[--C-:B---3--:R-:W-:Y:S01]  /*8720*/  HADD2.F32 R47, -RZ, R33.reuse.H0_H0 ;  /* 0x20000021ff2f7230 */ /* 0x108fe20000004100 */
[----:B------:R-:W-:Y:S01]  /*8730*/  SHF.R.U32.HI R76, RZ, 0x10, R77 ;  /* 0x00000010ff4c7819 */ /* 0x000fe2000001164d */
[----:B------:R-:W-:Y:S01]  /*8740*/  HADD2.F32 R48, -RZ, R33.H1_H1 ;  /* 0x30000021ff307230 */ /* 0x000fe20000004100 */
[--C-:B0-----:R-:W-:Y:S01]  /*8750*/  SHF.R.U64 R11, R64, 0x10, R65.reuse ;  /* 0x00000010400b7819 */ /* 0x101fe20000001241 */
[----:B------:R-:W-:Y:S01]  /*8760*/  HADD2.F32 R46, -RZ, R209.H1_H1 ;  /* 0x300000d1ff2e7230 */ /* 0x000fe20000004100 */
[----:B------:R-:W-:Y:S01]  /*8770*/  SHF.R.U32.HI R64, RZ, 0x10, R65 ;  /* 0x00000010ff407819 */ /* 0x000fe20000011641 */
[----:B--2---:R-:W-:Y:S01]  /*8780*/  HADD2.F32 R33, -RZ, R13.H0_H0 ;  /* 0x2000000dff217230 */ /* 0x004fe20000004100 */
[----:B------:R-:W-:Y:S01]  /*8790*/  SHF.R.U64 R44, R78, 0x10, R79 ;  /* 0x000000104e2c7819 */ /* 0x000fe2000000124f */
[----:B------:R-:W-:Y:S02]  /*87a0*/  HADD2.F32 R45, -RZ, R207.H1_H1 ;  /* 0x300000cfff2d7230 */ /* 0x000fe40000004100 */
[----:B------:R-:W-:Y:S01]  /*87b0*/  FMUL.FTZ R49, R47, R46 ;  /* 0x0000002e2f317220 */ /* 0x000fe20000410000 */
[----:B------:R-:W-:-:S02]  /*87c0*/  HADD2.F32 R76, -RZ, R76.H0_H0 ;  /* 0x2000004cff4c7230 */ /* 0x000fc40000004100 */
[C---:B------:R-:W-:Y:S01]  /*87d0*/  FMUL.FTZ R50, R33.reuse, R46 ;  /* 0x0000002e21327220 */ /* 0x040fe20000410000 */
[----:B------:R-:W-:Y:S01]  /*87e0*/  HADD2.F32 R13, -RZ, R13.H1_H1 ;  /* 0x3000000dff0d7230 */ /* 0x000fe20000004100 */
[----:B------:R-:W-:Y:S01]  /*87f0*/  SHF.R.U32.HI R78, RZ, 0x10, R79 ;  /* 0x00000010ff4e7819 */ /* 0x000fe2000001164f */
[----:B------:R-:W-:Y:S02]  /*8800*/  HADD2.F32 R64, -RZ, R64.H0_H0 ;  /* 0x20000040ff407230 */ /* 0x000fe40000004100 */
[-C--:B------:R-:W-:Y:S01]  /*8810*/  FFMA.FTZ R49, R33, R45.reuse, -R49 ;  /* 0x0000002d21317223 */ /* 0x080fe20000010831 */
[----:B------:R-:W-:Y:S01]  /*8820*/  FFMA.FTZ R50, R47, R45, R50 ;  /* 0x0000002d2f327223 */ /* 0x000fe20000010032 */
[--C-:B------:R-:W-:Y:S01]  /*8830*/  SHF.R.U64 R43, R66, 0x10, R67.reuse ;  /* 0x00000010422b7819 */ /* 0x100fe20000001243 */
[----:B------:R-:W-:Y:S01]  /*8840*/  FMUL.FTZ R46, R48, R76 ;  /* 0x0000004c302e7220 */ /* 0x000fe20000410000 */
[--C-:B------:R-:W-:Y:S01]  /*8850*/  HADD2.F32 R45, -RZ, R35.reuse.H0_H0 ;  /* 0x20000023ff2d7230 */ /* 0x100fe20000004100 */
[----:B------:R-:W-:Y:S01]  /*8860*/  SHF.R.U32.HI R66, RZ, 0x10, R67 ;  /* 0x00000010ff427819 */ /* 0x000fe20000011643 */
[----:B------:R-:W-:-:S02]  /*8870*/  HADD2.F32 R47, -RZ, R35.H1_H1 ;  /* 0x30000023ff2f7230 */ /* 0x000fc40000004100 */
[C---:B------:R-:W-:Y:S01]  /*8880*/  FMUL.FTZ R76, R13.reuse, R76 ;  /* 0x0000004c0d4c7220 */ /* 0x040fe20000410000 */
[----:B------:R-:W-:Y:S02]  /*8890*/  HADD2.F32 R33, -RZ, R208.H1_H1 ;  /* 0x300000d0ff217230 */ /* 0x000fe40000004100 */
[-C--:B------:R-:W-:Y:S01]  /*88a0*/  FFMA.FTZ R46, R13, R64.reuse, -R46 ;  /* 0x000000400d2e7223 */ /* 0x080fe2000001082e */
[----:B------:R-:W-:Y:S02]  /*88b0*/  HADD2.F32 R35, -RZ, R15.H0_H0 ;  /* 0x2000000fff237230 */ /* 0x000fe40000004100 */
[----:B------:R-:W-:Y:S01]  /*88c0*/  FFMA.FTZ R76, R48, R64, R76 ;  /* 0x00000040304c7223 */ /* 0x000fe2000001004c */
[----:B------:R-:W-:Y:S02]  /*88d0*/  HADD2.F32 R78, -RZ, R78.H0_H0 ;  /* 0x2000004eff4e7230 */ /* 0x000fe40000004100 */
[----:B------:R-:W-:Y:S01]  /*88e0*/  FMUL.FTZ R48, R45, R33 ;  /* 0x000000212d307220 */ /* 0x000fe20000410000 */
[----:B------:R-:W-:-:S02]  /*88f0*/  HADD2.F32 R13, -RZ, R206.H1_H1 ;  /* 0x300000ceff0d7230 */ /* 0x000fc40000004100 */
[----:B------:R-:W-:Y:S01]  /*8900*/  FMUL.FTZ R51, R35, R33 ;  /* 0x0000002123337220 */ /* 0x000fe20000410000 */
[----:B------:R-:W-:Y:S02]  /*8910*/  HADD2.F32 R15, -RZ, R15.H1_H1 ;  /* 0x3000000fff0f7230 */ /* 0x000fe40000004100 */
[-C--:B------:R-:W-:Y:S01]  /*8920*/  FMUL.FTZ R33, R47, R78.reuse ;  /* 0x0000004e2f217220 */ /* 0x080fe20000410000 */
[----:B------:R-:W-:Y:S02]  /*8930*/  HADD2.F32 R66, -RZ, R66.H0_H0 ;  /* 0x20000042ff427230 */ /* 0x000fe40000004100 */
[-C--:B------:R-:W-:Y:S01]  /*8940*/  FFMA.FTZ R48, R35, R13.reuse, -R48 ;  /* 0x0000000d23307223 */ /* 0x080fe20000010830 */
[----:B------:R-:W-:Y:S01]  /*8950*/  FFMA.FTZ R51, R45, R13, R51 ;  /* 0x0000000d2d337223 */ /* 0x000fe20000010033 */
[C---:B------:R-:W-:Y:S01]  /*8960*/  FMUL.FTZ R78, R15.reuse, R78 ;  /* 0x0000004e0f4e7220 */ /* 0x040fe20000410000 */
[----:B------:R-:W-:Y:S02]  /*8970*/  HADD2.F32 R42, -RZ, R42.H0_H0 ;  /* 0x2000002aff2a7230 */ /* 0x000fe40000004100 */
[----:B------:R-:W-:Y:S01]  /*8980*/  FFMA.FTZ R33, R15, R66, -R33 ;  /* 0x000000420f217223 */ /* 0x000fe20000010821 */
[----:B------:R-:W-:-:S02]  /*8990*/  HADD2.F32 R13, -RZ, R32.H1_H1 ;  /* 0x30000020ff0d7230 */ /* 0x000fc40000004100 */
[----:B------:R-:W-:Y:S01]  /*89a0*/  FFMA.FTZ R78, R47, R66, R78 ;  /* 0x000000422f4e7223 */ /* 0x000fe2000001004e */
[----:B------:R-:W-:Y:S01]  /*89b0*/  HADD2.F32 R15, -RZ, R12.H1_H1 ;  /* 0x3000000cff0f7230 */ /* 0x000fe20000004100 */
[----:B------:R-:W-:Y:S01]  /*89c0*/  F2FP.F16.F32.PACK_AB R46, R46, R49 ;  /* 0x000000312e2e723e */ /* 0x000fe200000000ff */
[----:B------:R-:W-:Y:S02]  /*89d0*/  HADD2.F32 R54, -RZ, R32.H0_H0 ;  /* 0x20000020ff367230 */ /* 0x000fe40000004100 */
[-C--:B------:R-:W-:Y:S01]  /*89e0*/  FMUL.FTZ R32, R13, R42.reuse ;  /* 0x0000002a0d207220 */ /* 0x080fe20000410000 */
[----:B------:R-:W-:Y:S02]  /*89f0*/  HADD2.F32 R52, -RZ, R12.H0_H0 ;  /* 0x2000000cff347230 */ /* 0x000fe40000004100 */
[----:B------:R-:W-:Y:S01]  /*8a00*/  FMUL.FTZ R42, R15, R42 ;  /* 0x0000002a0f2a7220 */ /* 0x000fe20000410000 */
[----:B------:R-:W-:Y:S01]  /*8a10*/  HADD2.F32 R12, -RZ, R11.H0_H0 ;  /* 0x2000000bff0c7230 */ /* 0x000fe20000004100 */
[----:B------:R-:W-:Y:S01]  /*8a20*/  F2FP.F16.F32.PACK_AB R48, R33, R48 ;  /* 0x000000302130723e */ /* 0x000fe200000000ff */
[----:B------:R-:W-:Y:S01]  /*8a30*/  HADD2.F32 R208, -RZ, R208.H0_H0 ;  /* 0x200000d0ffd07230 */ /* 0x000fe20000004100 */
[----:B------:R-:W-:Y:S01]  /*8a40*/  F2FP.F16.F32.PACK_AB R33, R76, R50 ;  /* 0x000000324c21723e */ /* 0x000fe200000000ff */
[----:B------:R-:W-:-:S02]  /*8a50*/  HADD2.F32 R35, -RZ, R44.H0_H0 ;  /* 0x2000002cff237230 */ /* 0x000fc40000004100 */
[-C--:B------:R-:W-:Y:S01]  /*8a60*/  FFMA.FTZ R42, R13, R12.reuse, R42 ;  /* 0x0000000c0d2a7223 */ /* 0x080fe2000001002a */
[----:B------:R-:W-:Y:S01]  /*8a70*/  FFMA.FTZ R32, R15, R12, -R32 ;  /* 0x0000000c0f207223 */ /* 0x000fe20000010820 */
[----:B------:R-:W-:Y:S02]  /*8a80*/  HADD2.F32 R13, -RZ, R34.H0_H0 ;  /* 0x20000022ff0d7230 */ /* 0x000fe40000004100 */
[----:B------:R-:W-:Y:S02]  /*8a90*/  HADD2.F32 R15, -RZ, R14.H0_H0 ;  /* 0x2000000eff0f7230 */ /* 0x000fe40000004100 */
[----:B------:R-:W-:Y:S02]  /*8aa0*/  HADD2.F32 R34, -RZ, R34.H1_H1 ;  /* 0x30000022ff227230 */ /* 0x000fe40000004100 */
[-C--:B------:R-:W-:Y:S01]  /*8ab0*/  FMUL.FTZ R12, R13, R208.reuse ;  /* 0x000000d00d0c7220 */ /* 0x080fe20000410000 */
[----:B------:R-:W-:Y:S02]  /*8ac0*/  HADD2.F32 R209, -RZ, R209.H0_H0 ;  /* 0x200000d1ffd17230 */ /* 0x000fe40000004100 */
[----:B------:R-:W-:Y:S01]  /*8ad0*/  FMUL.FTZ R208, R15, R208 ;  /* 0x000000d00fd07220 */ /* 0x000fe20000410000 */
[----:B------:R-:W-:-:S02]  /*8ae0*/  HADD2.F32 R14, -RZ, R14.H1_H1 ;  /* 0x3000000eff0e7230 */ /* 0x000fc40000004100 */
[----:B------:R-:W-:Y:S01]  /*8af0*/  FMUL.FTZ R45, R34, R35 ;  /* 0x00000023222d7220 */ /* 0x000fe20000410000 */
[----:B------:R-:W-:Y:S02]  /*8b00*/  HADD2.F32 R207, -RZ, R207.H0_H0 ;  /* 0x200000cfffcf7230 */ /* 0x000fe40000004100 */
[----:B------:R-:W-:Y:S01]  /*8b10*/  FMUL.FTZ R11, R54, R209 ;  /* 0x000000d1360b7220 */ /* 0x000fe20000410000 */
[----:B------:R-:W-:Y:S02]  /*8b20*/  HADD2.F32 R206, -RZ, R206.H0_H0 ;  /* 0x200000ceffce7230 */ /* 0x000fe40000004100 */
[----:B------:R-:W-:Y:S01]  /*8b30*/  FMUL.FTZ R35, R14, R35 ;  /* 0x000000230e237220 */ /* 0x000fe20000410000 */
[----:B------:R-:W-:Y:S02]  /*8b40*/  HADD2.F32 R43, -RZ, R43.H0_H0 ;  /* 0x2000002bff2b7230 */ /* 0x000fe40000004100 */
[C---:B------:R-:W-:Y:S01]  /*8b50*/  FMUL.FTZ R209, R52.reuse, R209 ;  /* 0x000000d134d17220 */ /* 0x040fe20000410000 */
[----:B------:R-:W-:Y:S01]  /*8b60*/  FFMA.FTZ R11, R52, R207, -R11 ;  /* 0x000000cf340b7223 */ /* 0x000fe2000001080b */
[-C--:B------:R-:W-:Y:S01]  /*8b70*/  FFMA.FTZ R15, R15, R206.reuse, -R12 ;  /* 0x000000ce0f0f7223 */ /* 0x080fe2000001080c */
[----:B------:R-:W-:Y:S01]  /*8b80*/  FFMA.FTZ R13, R13, R206, R208 ;  /* 0x000000ce0d0d7223 */ /* 0x000fe200000100d0 */
[-C--:B------:R-:W-:Y:S01]  /*8b90*/  FFMA.FTZ R14, R14, R43.reuse, -R45 ;  /* 0x0000002b0e0e7223 */ /* 0x080fe2000001082d */
[----:B------:R-:W-:Y:S01]  /*8ba0*/  FFMA.FTZ R34, R34, R43, R35 ;  /* 0x0000002b22227223 */ /* 0x000fe20000010023 */
[----:B------:R-:W-:Y:S01]  /*8bb0*/  FFMA.FTZ R209, R54, R207, R209 ;  /* 0x000000cf36d17223 */ /* 0x000fe200000100d1 */
[----:B------:R-:W-:-:S02]  /*8bc0*/  F2FP.F16.F32.PACK_AB R12, R32, R11 ;  /* 0x0000000b200c723e */ /* 0x000fc400000000ff */
[----:B------:R-:W-:Y:S02]  /*8bd0*/  F2FP.F16.F32.PACK_AB R14, R14, R15 ;  /* 0x0000000f0e0e723e */ /* 0x000fe400000000ff */
[----:B------:R-:W-:Y:S01]  /*8be0*/  F2FP.F16.F32.PACK_AB R34, R34, R13 ;  /* 0x0000000d2222723e */ /* 0x000fe200000000ff */
[----:B------:R-:W-:Y:S01]  /*8bf0*/  IMAD.MOV.U32 R13, RZ, RZ, R46 ;  /* 0x000000ffff0d7224 */ /* 0x000fe200078e002e */
[----:B------:R-:W-:Y:S02]  /*8c00*/  F2FP.F16.F32.PACK_AB R35, R78, R51 ;  /* 0x000000334e23723e */ /* 0x000fe400000000ff */
[----:B------:R-:W-:Y:S02]  /*8c10*/  F2FP.F16.F32.PACK_AB R32, R42, R209 ;  /* 0x000000d12a20723e */ /* 0x000fe400000000ff */
[----:B------:R-:W-:-:S07]  /*8c20*/  MOV R15, R48 ;  /* 0x00000030000f7202 */ /* 0x000fce0000000f00 */
.L_x_540:
[----:B------:R-:W-:Y:S05]  /*8c30*/  BSYNC B2 ;  /* 0x0000000000027941 */ /* 0x000fea0003800000 */
.L_x_539:
[----:B--2---:R2:W-:Y:S04]  /*8c40*/  ST.E.128 desc[UR60][R38.64], R12 ;  /* 0x0000000c26007985 */ /* 0x0045e8000c101d3c */
[----:B---3--:R2:W-:Y:S02]  /*8c50*/  @!P4 ST.E.128 desc[UR60][R40.64], R32 ;  /* 0x000000202800c985 */ /* 0x0085e4000c101d3c */
.L_x_538:
[----:B------:R-:W-:Y:S05]  /*8c60*/  BSYNC B1 ;  /* 0x0000000000017941 */ /* 0x000fea0003800000 */
.L_x_537:
[----:B------:R-:W-:Y:S01]  /*8c70*/  ISETP.NE.AND P4, PT, R27, RZ, PT ;  /* 0x000000ff1b00720c */ /* 0x000fe20003f85270 */
[----:B------:R-:W-:-:S12]  /*8c80*/  BSSY B1, `(.L_x_541) ;  /* 0x0000073000017945 */ /* 0x000fd80003800000 */
[----:B------:R-:W-:Y:S05]  /*8c90*/  @!P4 BRA `(.L_x_542) ;  /* 0x0000000400c4c947 */ /* 0x000fea0003800000 */
[----:B0--3--:R-:W-:Y:S01]  /*8ca0*/  SEL R11, R129, R139, !P2 ;  /* 0x0000008b810b7207 */ /* 0x009fe20005000000 */
[----:B------:R-:W-:Y:S01]  /*8cb0*/  BSSY B2, `(.L_x_543) ;  /* 0x000006d000027945 */ /* 0x000fe20003800000 */
[C---:B--2---:R-:W-:Y:S02]  /*8cc0*/  LEA R38, P5, R8.reuse, R119, 0x1 ;  /* 0x0000007708267211 */ /* 0x044fe400078a08ff */
        /* <DEDUP_REMOVED lines=8> */
[----:B------:R-:W-:Y:S02]  /*8d50*/  LOP3.LUT R12, R167, 0x38, R40, 0xf8, !PT ;  /* 0x00000038a70c7812 */ /* 0x000fe400078ef828 */
[----:B------:R-:W-:Y:S02]  /*8d60*/  SHF.R.S32.HI R14, RZ, 0x3, R11 ;  /* 0x00000003ff0e7819 */ /* 0x000fe4000001140b */
[----:B------:R-:W-:Y:S02]  /*8d70*/  LOP3.LUT R12, R12, R223, RZ, 0x3c, !PT ;  /* 0x000000df0c0c7212 */ /* 0x000fe400078e3cff */
[----:B------:R-:W-:Y:S01]  /*8d80*/  ISETP.GE.AND P4, PT, R40, R135, PT ;  /* 0x000000872800720c */ /* 0x000fe20003f86270 */
[----:B------:R-:W-:-:S04]  /*8d90*/  IMAD R11, R14, 0x1800, R179 ;  /* 0x000018000e0b7824 */ /* 0x000fc800078e02b3 */
[----:B------:R-:W-:Y:S02]  /*8da0*/  IMAD.IADD R13, R11, 0x1, R12 ;  /* 0x000000010b0d7824 */ /* 0x000fe400078e020c */
[C---:B------:R-:W-:Y:S02]  /*8db0*/  IMAD R11, R18.reuse, 0x4800, R140 ;  /* 0x00004800120b7824 */ /* 0x040fe400078e028c */
[----:B------:R-:W-:-:S03]  /*8dc0*/  IMAD R13, R18, 0x4800, R13 ;  /* 0x00004800120d7824 */ /* 0x000fc600078e020d */
[----:B------:R-:W-:Y:S01]  /*8dd0*/  LEA R11, R11, R2, 0x1 ;  /* 0x000000020b0b7211 */ /* 0x000fe200078e08ff */
[----:B------:R-:W-:Y:S02]  /*8de0*/  IMAD R32, R13, 0x2, R2 ;  /* 0x000000020d207824 */ /* 0x000fe400078e0202 */
[----:B------:R-:W-:Y:S02]  /*8df0*/  @!P4 IMAD.WIDE R40, R40, 0x2, R36 ;  /* 0x000000022828c825 */ /* 0x000fe400078e0224 */
[----:B------:R0:W2:Y:S04]  /*8e00*/  LDS.128 R12, [R11+0x18400] ;  /* 0x018400000b0c7984 */ /* 0x0000a80000000c00 */
[----:B------:R-:W3:Y:S01]  /*8e10*/  LDS.128 R32, [R32+0x18400] ;  /* 0x0184000020207984 */ /* 0x000ee20000000c00 */
[----:B------:R-:W-:Y:S05]  /*8e20*/  @P5 BRA `(.L_x_544) ;  /* 0x0000000400545947 */ /* 0x000fea0003800000 */
[----:B------:R-:W-:Y:S01]  /*8e30*/  SHF.R.U64 R42, R72, 0x10, R73 ;  /* 0x00000010482a7819 */ /* 0x000fe20000001249 */
[----:B---3--:R-:W-:Y:S01]  /*8e40*/  IMAD.MOV.U32 R45, RZ, RZ, R33 ;  /* 0x000000ffff2d7224 */ /* 0x008fe200078e0021 */
[----:B------:R-:W-:Y:S01]  /*8e50*/  SHF.R.U32.HI R72, RZ, 0x10, R73 ;  /* 0x00000010ff487819 */ /* 0x000fe20000011649 */
[----:B------:R-:W-:Y:S01]  /*8e60*/  HADD2.F32 R50, -RZ, R205.H1_H1 ;  /* 0x300000cdff327230 */ /* 0x000fe20000004100 */
[--C-:B0-----:R-:W-:Y:S01]  /*8e70*/  SHF.R.U64 R11, R60, 0x10, R61.reuse ;  /* 0x000000103c0b7819 */ /* 0x101fe2000000123d */
[----:B--2---:R-:W-:Y:S01]  /*8e80*/  HADD2.F32 R46, -RZ, R13.H1_H1 ;  /* 0x3000000dff2e7230 */ /* 0x004fe20000004100 */
[----:B------:R-:W-:Y:S01]  /*8e90*/  SHF.R.U32.HI R60, RZ, 0x10, R61 ;  /* 0x00000010ff3c7819 */ /* 0x000fe2000001163d */
[--C-:B------:R-:W-:Y:S01]  /*8ea0*/  HADD2.F32 R47, -RZ, R45.reuse.H0_H0 ;  /* 0x2000002dff2f7230 */ /* 0x100fe20000004100 */
[----:B------:R-:W-:Y:S01]  /*8eb0*/  MOV R33, R15 ;  /* 0x0000000f00217202 */ /* 0x000fe20000000f00 */
[----:B------:R-:W-:Y:S01]  /*8ec0*/  HADD2.F32 R45, -RZ, R45.H1_H1 ;  /* 0x3000002dff2d7230 */ /* 0x000fe20000004100 */
[--C-:B------:R-:W-:Y:S01]  /*8ed0*/  SHF.R.U64 R44, R74, 0x10, R75.reuse ;  /* 0x000000104a2c7819 */ /* 0x100fe2000000124b */
[----:B------:R-:W-:Y:S01]  /*8ee0*/  HADD2.F32 R72, -RZ, R72.H0_H0 ;  /* 0x20000048ff487230 */ /* 0x000fe20000004100 */
[----:B------:R-:W-:Y:S01]  /*8ef0*/  SHF.R.U32.HI R74, RZ, 0x10, R75 ;  /* 0x00000010ff4a7819 */ /* 0x000fe2000001164b */
[----:B------:R-:W-:-:S02]  /*8f00*/  HADD2.F32 R15, -RZ, R13.H0_H0 ;  /* 0x2000000dff0f7230 */ /* 0x000fc40000004100 */
[----:B------:R-:W-:Y:S01]  /*8f10*/  FMUL.FTZ R52, R47, R50 ;  /* 0x000000322f347220 */ /* 0x000fe20000410000 */
[----:B------:R-:W-:Y:S02]  /*8f20*/  HADD2.F32 R48, -RZ, R154.H1_H1 ;  /* 0x3000009aff307230 */ /* 0x000fe40000004100 */
[----:B------:R-:W-:Y:S01]  /*8f30*/  FMUL.FTZ R49, R45, R72 ;  /* 0x000000482d317220 */ /* 0x000fe20000410000 */
[----:B------:R-:W-:Y:S02]  /*8f40*/  HADD2.F32 R60, -RZ, R60.H0_H0 ;  /* 0x2000003cff3c7230 */ /* 0x000fe40000004100 */
[C---:B------:R-:W-:Y:S01]  /*8f50*/  FMUL.FTZ R50, R15.reuse, R50 ;  /* 0x000000320f327220 */ /* 0x040fe20000410000 */
[----:B------:R-:W-:Y:S01]  /*8f60*/  FMUL.FTZ R72, R46, R72 ;  /* 0x000000482e487220 */ /* 0x000fe20000410000 */
[--C-:B------:R-:W-:Y:S01]  /*8f70*/  SHF.R.U64 R43, R62, 0x10, R63.reuse ;  /* 0x000000103e2b7819 */ /* 0x100fe2000000123f */
[----:B------:R-:W-:Y:S01]  /*8f80*/  FFMA.FTZ R13, R15, R48, -R52 ;  /* 0x000000300f0d7223 */ /* 0x000fe20000010834 */
[----:B------:R-:W-:Y:S01]  /*8f90*/  SHF.R.U32.HI R62, RZ, 0x10, R63 ;  /* 0x00000010ff3e7819 */ /* 0x000fe2000001163f */
[----:B------:R-:W-:Y:S01]  /*8fa0*/  FFMA.FTZ R46, R46, R60, -R49 ;  /* 0x0000003c2e2e7223 */ /* 0x000fe20000010831 */
[----:B------:R-:W-:Y:S01]  /*8fb0*/  FFMA.FTZ R15, R47, R48, R50 ;  /* 0x000000302f0f7223 */ /* 0x000fe20000010032 */
[----:B------:R-:W-:-:S02]  /*8fc0*/  HADD2.F32 R52, -RZ, R35.H1_H1 ;  /* 0x30000023ff347230 */ /* 0x000fc40000004100 */
[----:B------:R-:W-:Y:S01]  /*8fd0*/  FFMA.FTZ R48, R45, R60, R72 ;  /* 0x0000003c2d307223 */ /* 0x000fe20000010048 */
[----:B------:R-:W-:Y:S01]  /*8fe0*/  HADD2.F32 R49, -RZ, R74.H0_H0 ;  /* 0x2000004aff317230 */ /* 0x000fe20000004100 */
[----:B------:R-:W-:Y:S01]  /*8ff0*/  F2FP.F16.F32.PACK_AB R13, R46, R13 ;  /* 0x0000000d2e0d723e */ /* 0x000fe200000000ff */
[----:B------:R-:W-:Y:S02]  /*9000*/  HADD2.F32 R60, -RZ, R155.H1_H1 ;  /* 0x3000009bff3c7230 */ /* 0x000fe40000004100 */
[----:B------:R-:W-:Y:S02]  /*9010*/  HADD2.F32 R45, -RZ, R35.H0_H0 ;  /* 0x20000023ff2d7230 */ /* 0x000fe40000004100 */
[----:B------:R-:W-:Y:S01]  /*9020*/  FMUL.FTZ R51, R52, R49 ;  /* 0x0000003134337220 */ /* 0x000fe20000410000 */
[--C-:B------:R-:W-:Y:S02]  /*9030*/  HADD2.F32 R35, -RZ, R33.reuse.H0_H0 ;  /* 0x20000021ff237230 */ /* 0x100fe40000004100 */
[----:B------:R-:W-:-:S02]  /*9040*/  HADD2.F32 R50, -RZ, R33.H1_H1 ;  /* 0x30000021ff327230 */ /* 0x000fc40000004100 */
[----:B------:R-:W-:Y:S02]  /*9050*/  HADD2.F32 R47, -RZ, R62.H0_H0 ;  /* 0x2000003eff2f7230 */ /* 0x000fe40000004100 */
[-C--:B------:R-:W-:Y:S01]  /*9060*/  FMUL.FTZ R62, R45, R60.reuse ;  /* 0x0000003c2d3e7220 */ /* 0x080fe20000410000 */
[----:B------:R-:W-:Y:S02]  /*9070*/  HADD2.F32 R54, -RZ, R153.H1_H1 ;  /* 0x30000099ff367230 */ /* 0x000fe40000004100 */
[C---:B------:R-:W-:Y:S01]  /*9080*/  FMUL.FTZ R60, R35.reuse, R60 ;  /* 0x0000003c233c7220 */ /* 0x040fe20000410000 */
[C---:B------:R-:W-:Y:S01]  /*9090*/  FMUL.FTZ R49, R50.reuse, R49 ;  /* 0x0000003132317220 */ /* 0x040fe20000410000 */
[----:B------:R-:W-:Y:S01]  /*90a0*/  FFMA.FTZ R50, R50, R47, -R51 ;  /* 0x0000002f32327223 */ /* 0x000fe20000010833 */
[----:B------:R-:W-:Y:S02]  /*90b0*/  HADD2.F32 R51, -RZ, R42.H0_H0 ;  /* 0x2000002aff337230 */ /* 0x000fe40000004100 */
[----:B------:R-:W-:Y:S01]  /*90c0*/  FFMA.FTZ R33, R35, R54, -R62 ;  /* 0x0000003623217223 */ /* 0x000fe2000001083e */
[----:B------:R-:W-:-:S02]  /*90d0*/  HADD2.F32 R205, -RZ, R205.H0_H0 ;  /* 0x200000cdffcd7230 */ /* 0x000fc40000004100 */
[----:B------:R-:W-:Y:S01]  /*90e0*/  FFMA.FTZ R35, R45, R54, R60 ;  /* 0x000000362d237223 */ /* 0x000fe2000001003c */
[----:B------:R-:W-:Y:S02]  /*90f0*/  HADD2.F32 R42, -RZ, R12.H0_H0 ;  /* 0x2000000cff2a7230 */ /* 0x000fe40000004100 */
[----:B------:R-:W-:Y:S01]  /*9100*/  FFMA.FTZ R52, R52, R47, R49 ;  /* 0x0000002f34347223 */ /* 0x000fe20000010031 */
[--C-:B------:R-:W-:Y:S01]  /*9110*/  HADD2.F32 R45, -RZ, R32.reuse.H0_H0 ;  /* 0x20000020ff2d7230 */ /* 0x100fe20000004100 */
[----:B------:R-:W-:Y:S01]  /*9120*/  F2FP.F16.F32.PACK_AB R50, R50, R33 ;  /* 0x000000213232723e */ /* 0x000fe200000000ff */
[----:B------:R-:W-:Y:S01]  /*9130*/  HADD2.F32 R47, -RZ, R32.H1_H1 ;  /* 0x30000020ff2f7230 */ /* 0x000fe20000004100 */
[----:B------:R-:W-:Y:S01]  /*9140*/  F2FP.F16.F32.PACK_AB R33, R48, R15 ;  /* 0x0000000f3021723e */ /* 0x000fe200000000ff */
[----:B------:R-:W-:Y:S01]  /*9150*/  HADD2.F32 R154, -RZ, R154.H0_H0 ;  /* 0x2000009aff9a7230 */ /* 0x000fe20000004100 */
[----:B------:R-:W-:Y:S01]  /*9160*/  F2FP.F16.F32.PACK_AB R35, R52, R35 ;  /* 0x000000233423723e */ /* 0x000fe200000000ff */
[----:B------:R-:W-:-:S02]  /*9170*/  HADD2.F32 R32, -RZ, R12.H1_H1 ;  /* 0x3000000cff207230 */ /* 0x000fc40000004100 */
[CC--:B------:R-:W-:Y:S01]  /*9180*/  FMUL.FTZ R12, R42.reuse, R205.reuse ;  /* 0x000000cd2a0c7220 */ /* 0x0c0fe20000410000 */
[----:B------:R-:W-:Y:S02]  /*9190*/  HADD2.F32 R49, -RZ, R11.H0_H0 ;  /* 0x2000000bff317230 */ /* 0x000fe40000004100 */
[----:B------:R-:W-:Y:S01]  /*91a0*/  FMUL.FTZ R11, R45, R205 ;  /* 0x000000cd2d0b7220 */ /* 0x000fe20000410000 */
[-C--:B------:R-:W-:Y:S01]  /*91b0*/  FMUL.FTZ R53, R47, R51.reuse ;  /* 0x000000332f357220 */ /* 0x080fe20000410000 */
[-C--:B------:R-:W-:Y:S01]  /*91c0*/  FFMA.FTZ R12, R45, R154.reuse, R12 ;  /* 0x0000009a2d0c7223 */ /* 0x080fe2000001000c */
[----:B------:R-:W-:Y:S02]  /*91d0*/  HADD2.F32 R45, -RZ, R44.H0_H0 ;  /* 0x2000002cff2d7230 */ /* 0x000fe40000004100 */
[----:B------:R-:W-:Y:S01]  /*91e0*/  FFMA.FTZ R11, R42, R154, -R11 ;  /* 0x0000009a2a0b7223 */ /* 0x000fe2000001080b */
[----:B------:R-:W-:Y:S02]  /*91f0*/  HADD2.F32 R44, -RZ, R34.H0_H0 ;  /* 0x20000022ff2c7230 */ /* 0x000fe40000004100 */
[----:B------:R-:W-:Y:S01]  /*9200*/  FMUL.FTZ R54, R32, R51 ;  /* 0x0000003320367220 */ /* 0x000fe20000410000 */
[----:B------:R-:W-:-:S02]  /*9210*/  HADD2.F32 R155, -RZ, R155.H0_H0 ;  /* 0x2000009bff9b7230 */ /* 0x000fc40000004100 */
[-C--:B------:R-:W-:Y:S01]  /*9220*/  FFMA.FTZ R32, R32, R49.reuse, -R53 ;  /* 0x0000003120207223 */ /* 0x080fe20000010835 */
[----:B------:R-:W-:Y:S02]  /*9230*/  HADD2.F32 R42, -RZ, R14.H0_H0 ;  /* 0x2000000eff2a7230 */ /* 0x000fe40000004100 */
[----:B------:R-:W-:Y:S01]  /*9240*/  FFMA.FTZ R47, R47, R49, R54 ;  /* 0x000000312f2f7223 */ /* 0x000fe20000010036 */
[----:B------:R-:W-:Y:S02]  /*9250*/  HADD2.F32 R34, -RZ, R34.H1_H1 ;  /* 0x30000022ff227230 */ /* 0x000fe40000004100 */
[-C--:B------:R-:W-:Y:S01]  /*9260*/  FMUL.FTZ R49, R44, R155.reuse ;  /* 0x0000009b2c317220 */ /* 0x080fe20000410000 */
[----:B------:R-:W-:Y:S02]  /*9270*/  HADD2.F32 R14, -RZ, R14.H1_H1 ;  /* 0x3000000eff0e7230 */ /* 0x000fe40000004100 */
[----:B------:R-:W-:Y:S01]  /*9280*/  FMUL.FTZ R155, R42, R155 ;  /* 0x0000009b2a9b7220 */ /* 0x000fe20000410000 */
[----:B------:R-:W-:-:S02]  /*9290*/  HADD2.F32 R153, -RZ, R153.H0_H0 ;  /* 0x20000099ff997230 */ /* 0x000fc40000004100 */
[-C--:B------:R-:W-:Y:S01]  /*92a0*/  FMUL.FTZ R51, R34, R45.reuse ;  /* 0x0000002d22337220 */ /* 0x080fe20000410000 */
[----:B------:R-:W-:Y:S02]  /*92b0*/  HADD2.F32 R43, -RZ, R43.H0_H0 ;  /* 0x2000002bff2b7230 */ /* 0x000fe40000004100 */
[----:B------:R-:W-:Y:S01]  /*92c0*/  FMUL.FTZ R45, R14, R45 ;  /* 0x0000002d0e2d7220 */ /* 0x000fe20000410000 */
[----:B------:R-:W-:Y:S01]  /*92d0*/  F2FP.F16.F32.PACK_AB R32, R32, R11 ;  /* 0x0000000b2020723e */ /* 0x000fe200000000ff */
[-C--:B------:R-:W-:Y:S01]  /*92e0*/  FFMA.FTZ R49, R42, R153.reuse, -R49 ;  /* 0x000000992a317223 */ /* 0x080fe20000010831 */
[----:B------:R-:W-:Y:S01]  /*92f0*/  FFMA.FTZ R155, R44, R153, R155 ;  /* 0x000000992c9b7223 */ /* 0x000fe2000001009b */
[-C--:B------:R-:W-:Y:S01]  /*9300*/  FFMA.FTZ R14, R14, R43.reuse, -R51 ;  /* 0x0000002b0e0e7223 */ /* 0x080fe20000010833 */
[----:B------:R-:W-:Y:S01]  /*9310*/  FFMA.FTZ R34, R34, R43, R45 ;  /* 0x0000002b22227223 */ /* 0x000fe2000001002d */
[----:B------:R-:W-:Y:S01]  /*9320*/  F2FP.F16.F32.PACK_AB R42, R47, R12 ;  /* 0x0000000c2f2a723e */ /* 0x000fe200000000ff */
[----:B------:R-:W-:Y:S01]  /*9330*/  IMAD.MOV.U32 R12, RZ, RZ, R32 ;  /* 0x000000ffff0c7224 */ /* 0x000fe200078e0020 */
[----:B------:R-:W-:-:S02]  /*9340*/  MOV R15, R50 ;  /* 0x00000032000f7202 */ /* 0x000fc40000000f00 */
[----:B------:R-:W-:Y:S01]  /*9350*/  F2FP.F16.F32.PACK_AB R14, R14, R49 ;  /* 0x000000310e0e723e */ /* 0x000fe200000000ff */
[----:B------:R-:W-:Y:S01]  /*9360*/  IMAD.MOV.U32 R32, RZ, RZ, R42 ;  /* 0x000000ffff207224 */ /* 0x000fe200078e002a */
[----:B------:R-:W-:-:S07]  /*9370*/  F2FP.F16.F32.PACK_AB R34, R34, R155 ;  /* 0x0000009b2222723e */ /* 0x000fce00000000ff */
.L_x_544:
[----:B------:R-:W-:Y:S05]  /*9380*/  BSYNC B2 ;  /* 0x0000000000027941 */ /* 0x000fea0003800000 */
.L_x_543:
[----:B--2---:R2:W-:Y:S04]  /*9390*/  ST.E.128 desc[UR60][R38.64], R12 ;  /* 0x0000000c26007985 */ /* 0x0045e8000c101d3c */
[----:B---3--:R2:W-:Y:S02]  /*93a0*/  @!P4 ST.E.128 desc[UR60][R40.64], R32 ;  /* 0x000000202800c985 */ /* 0x0085e4000c101d3c */
.L_x_542:
[----:B------:R-:W-:Y:S05]  /*93b0*/  BSYNC B1 ;  /* 0x0000000000017941 */ /* 0x000fea0003800000 */
.L_x_541:
[----:B------:R-:W-:-:S13]  /*93c0*/  ISETP.NE.AND P4, PT, R28, RZ, PT ;  /* 0x000000ff1c00720c */ /* 0x000fda0003f85270 */
[----:B------:R-:W-:Y:S05]  /*93d0*/  @!P4 BRA `(.L_x_493) ;  /* 0x0000000c00b0c947 */ /* 0x000fea0003800000 */
[----:B------:R-:W-:Y:S01]  /*93e0*/  SEL R139, R129, R139, !P1 ;  /* 0x0000008b818b7207 */ /* 0x000fe20004800000 */
[----:B------:R-:W-:Y:S01]  /*93f0*/  BSSY B1, `(.L_x_545) ;  /* 0x000006d000017945 */ /* 0x000fe20003800000 */
[----:B------:R-:W-:Y:S02]  /*9400*/  ISETP.GE.AND P5, PT, R3, R128, PT ;  /* 0x000000800300720c */ /* 0x000fe40003fa6270 */
[----:B--234-:R-:W-:Y:S02]  /*9410*/  SHF.R.S32.HI R12, RZ, 0x1f, R139 ;  /* 0x0000001fff0c7819 */ /* 0x01cfe4000001148b */
[C---:B------:R-:W-:Y:S02]  /*9420*/  LEA R38, P4, R9.reuse, R119, 0x1 ;  /* 0x0000007709267211 */ /* 0x040fe400078808ff */
[----:B------:R-:W-:Y:S02]  /*9430*/  LEA.HI R139, R12, R139, RZ, 0x4 ;  /* 0x0000008b0c8b7211 */ /* 0x000fe400078f20ff */
[----:B------:R-:W-:-:S02]  /*9440*/  LEA.HI.X R39, R9, R118, R114, 0x1, P4 ;  /* 0x0000007609277211 */ /* 0x000fc400020f0c72 */
[----:B------:R-:W-:-:S04]  /*9450*/  LEA.HI.SX32 R139, R139, R120, 0x1c ;  /* 0x000000788b8b7211 */ /* 0x000fc800078fe2ff */
[----:B------:R-:W-:Y:S01]  /*9460*/  SHF.R.S32.HI R12, RZ, 0x1f, R139 ;  /* 0x0000001fff0c7819 */ /* 0x000fe2000001148b */
[----:B------:R-:W-:-:S03]  /*9470*/  IMAD.SHL.U32 R40, R139, 0x8, RZ ;  /* 0x000000088b287824 */ /* 0x000fc600078e00ff */
[----:B------:R-:W-:-:S04]  /*9480*/  LEA.HI R12, R12, R139, RZ, 0x3 ;  /* 0x0000008b0c0c7211 */ /* 0x000fc800078f18ff */
[----:B------:R-:W-:Y:S02]  /*9490*/  SHF.R.S32.HI R14, RZ, 0x3, R12 ;  /* 0x00000003ff0e7819 */ /* 0x000fe4000001140c */
[----:B------:R-:W-:-:S03]  /*94a0*/  LOP3.LUT R12, R167, 0x38, R40, 0xf8, !PT ;  /* 0x00000038a70c7812 */ /* 0x000fc600078ef828 */
[----:B0-----:R-:W-:Y:S01]  /*94b0*/  IMAD R11, R14, 0x1800, R179 ;  /* 0x000018000e0b7824 */ /* 0x001fe200078e02b3 */
[----:B------:R-:W-:-:S05]  /*94c0*/  LOP3.LUT R12, R12, R223, RZ, 0x3c, !PT ;  /* 0x000000df0c0c7212 */ /* 0x000fca00078e3cff */
[----:B------:R-:W-:Y:S02]  /*94d0*/  IMAD.IADD R13, R11, 0x1, R12 ;  /* 0x000000010b0d7824 */ /* 0x000fe400078e020c */
[C---:B------:R-:W-:Y:S02]  /*94e0*/  IMAD R11, R18.reuse, 0x4800, R138 ;  /* 0x00004800120b7824 */ /* 0x040fe400078e028a */
[----:B------:R-:W-:-:S03]  /*94f0*/  IMAD R13, R18, 0x4800, R13 ;  /* 0x00004800120d7824 */ /* 0x000fc600078e020d */
[----:B------:R-:W-:Y:S01]  /*9500*/  LEA R11, R11, R2, 0x1 ;  /* 0x000000020b0b7211 */ /* 0x000fe200078e08ff */
[----:B------:R-:W-:-:S04]  /*9510*/  IMAD R32, R13, 0x2, R2 ;  /* 0x000000020d207824 */ /* 0x000fc800078e0202 */
[----:B------:R0:W2:Y:S04]  /*9520*/  LDS.128 R12, [R11+0x18400] ;  /* 0x018400000b0c7984 */ /* 0x0000a80000000c00 */
[----:B------:R-:W3:Y:S01]  /*9530*/  LDS.128 R32, [R32+0x18400] ;  /* 0x0184000020207984 */ /* 0x000ee20000000c00 */
[----:B------:R-:W-:Y:S05]  /*9540*/  @P5 BRA `(.L_x_546) ;  /* 0x00000004005c5947 */ /* 0x000fea0003800000 */
[----:B--2---:R-:W-:Y:S01]  /*9550*/  IMAD.MOV.U32 R44, RZ, RZ, R12 ;  /* 0x000000ffff2c7224 */ /* 0x004fe200078e000c */
[----:B---3--:R-:W-:Y:S01]  /*9560*/  MOV R12, R33 ;  /* 0x00000021000c7202 */ /* 0x008fe20000000f00 */
[----:B------:R-:W-:Y:S01]  /*9570*/  IMAD.MOV.U32 R45, RZ, RZ, R32 ;  /* 0x000000ffff2d7224 */ /* 0x000fe200078e0020 */
[----:B------:R-:W-:Y:S01]  /*9580*/  SHF.R.U32.HI R50, RZ, 0x10, R69 ;  /* 0x00000010ff327819 */ /* 0x000fe20000011645 */
[----:B------:R-:W-:Y:S01]  /*9590*/  HADD2.F32 R49, -RZ, R152.H1_H1 ;  /* 0x30000098ff317230 */ /* 0x000fe20000004100 */
[----:B------:R-:W-:Y:S01]  /*95a0*/  MOV R46, R35 ;  /* 0x00000023002e7202 */ /* 0x000fe20000000f00 */
[--C-:B------:R-:W-:Y:S01]  /*95b0*/  HADD2.F32 R32, -RZ, R12.reuse.H0_H0 ;  /* 0x2000000cff207230 */ /* 0x100fe20000004100 */
[----:B------:R-:W-:Y:S01]  /*95c0*/  SHF.R.U32.HI R48, RZ, 0x10, R57 ;  /* 0x00000010ff307819 */ /* 0x000fe20000011639 */
[----:B------:R-:W-:Y:S01]  /*95d0*/  HADD2.F32 R35, -RZ, R12.H1_H1 ;  /* 0x3000000cff237230 */ /* 0x000fe20000004100 */
[----:B------:R-:W-:Y:S01]  /*95e0*/  SHF.R.U32.HI R51, RZ, 0x10, R71 ;  /* 0x00000010ff337819 */ /* 0x000fe20000011647 */
[----:B------:R-:W-:Y:S01]  /*95f0*/  IMAD.MOV.U32 R33, RZ, RZ, R15 ;  /* 0x000000ffff217224 */ /* 0x000fe200078e000f */
[--C-:B0-----:R-:W-:Y:S01]  /*9600*/  SHF.R.U64 R11, R58, 0x10, R59.reuse ;  /* 0x000000103a0b7819 */ /* 0x101fe2000000123b */
[--C-:B------:R-:W-:Y:S01]  /*9610*/  HADD2.F32 R12, -RZ, R13.reuse.H0_H0 ;  /* 0x2000000dff0c7230 */ /* 0x100fe20000004100 */
[----:B------:R-:W-:Y:S01]  /*9620*/  SHF.R.U32.HI R58, RZ, 0x10, R59 ;  /* 0x00000010ff3a7819 */ /* 0x000fe2000001163b */
[----:B------:R-:W-:Y:S01]  /*9630*/  HADD2.F32 R50, -RZ, R50.H0_H0 ;  /* 0x20000032ff327230 */ /* 0x000fe20000004100 */
[----:B------:R-:W-:Y:S01]  /*9640*/  SHF.R.U64 R43, R68, 0x10, R69 ;  /* 0x00000010442b7819 */ /* 0x000fe20000001245 */
[----:B------:R-:W-:-:S02]  /*9650*/  HADD2.F32 R15, -RZ, R13.H1_H1 ;  /* 0x3000000dff0f7230 */ /* 0x000fc40000004100 */
[-C--:B------:R-:W-:Y:S01]  /*9660*/  FMUL.FTZ R13, R32, R49.reuse ;  /* 0x00000031200d7220 */ /* 0x080fe20000410000 */
[----:B------:R-:W-:Y:S02]  /*9670*/  HADD2.F32 R47, -RZ, R150.H1_H1 ;  /* 0x30000096ff2f7230 */ /* 0x000fe40000004100 */
[C---:B------:R-:W-:Y:S01]  /*9680*/  FMUL.FTZ R49, R12.reuse, R49 ;  /* 0x000000310c317220 */ /* 0x040fe20000410000 */
[----:B------:R-:W-:Y:S02]  /*9690*/  HADD2.F32 R48, -RZ, R48.H0_H0 ;  /* 0x20000030ff307230 */ /* 0x000fe40000004100 */
[-C--:B------:R-:W-:Y:S01]  /*96a0*/  FMUL.FTZ R52, R35, R50.reuse ;  /* 0x0000003223347220 */ /* 0x080fe20000410000 */
[----:B------:R-:W-:Y:S01]  /*96b0*/  FMUL.FTZ R50, R15, R50 ;  /* 0x000000320f327220 */ /* 0x000fe20000410000 */
[-C--:B------:R-:W-:Y:S01]  /*96c0*/  FFMA.FTZ R12, R12, R47.reuse, -R13 ;  /* 0x0000002f0c0c7223 */ /* 0x080fe2000001080d */
[----:B------:R-:W-:Y:S01]  /*96d0*/  FFMA.FTZ R13, R32, R47, R49 ;  /* 0x0000002f200d7223 */ /* 0x000fe20000010031 */
[----:B------:R-:W-:-:S02]  /*96e0*/  HADD2.F32 R47, -RZ, R46.H0_H0 ;  /* 0x2000002eff2f7230 */ /* 0x000fc40000004100 */
[-C--:B------:R-:W-:Y:S01]  /*96f0*/  FFMA.FTZ R32, R35, R48.reuse, R50 ;  /* 0x0000003023207223 */ /* 0x080fe20000010032 */
[----:B------:R-:W-:Y:S02]  /*9700*/  HADD2.F32 R50, -RZ, R151.H1_H1 ;  /* 0x30000097ff327230 */ /* 0x000fe40000004100 */
[----:B------:R-:W-:Y:S01]  /*9710*/  FFMA.FTZ R15, R15, R48, -R52 ;  /* 0x000000300f0f7223 */ /* 0x000fe20000010834 */
[----:B------:R-:W-:Y:S01]  /*9720*/  HADD2.F32 R46, -RZ, R46.H1_H1 ;  /* 0x3000002eff2e7230 */ /* 0x000fe20000004100 */
[----:B------:R-:W-:Y:S01]  /*9730*/  SHF.R.U64 R41, R56, 0x10, R57 ;  /* 0x0000001038297819 */ /* 0x000fe20000001239 */
[----:B------:R-:W-:Y:S02]  /*9740*/  HADD2.F32 R51, -RZ, R51.H0_H0 ;  /* 0x20000033ff337230 */ /* 0x000fe40000004100 */
[----:B------:R-:W-:Y:S01]  /*9750*/  FMUL.FTZ R52, R47, R50 ;  /* 0x000000322f347220 */ /* 0x000fe20000410000 */
[----:B------:R-:W-:Y:S01]  /*9760*/  HADD2.F32 R48, -RZ, R149.H1_H1 ;  /* 0x30000095ff307230 */ /* 0x000fe20000004100 */
[----:B------:R-:W-:Y:S01]  /*9770*/  SHF.R.U64 R42, R70, 0x10, R71 ;  /* 0x00000010462a7819 */ /* 0x000fe20000001247 */
[----:B------:R-:W-:-:S02]  /*9780*/  HADD2.F32 R35, -RZ, R33.H0_H0 ;  /* 0x20000021ff237230 */ /* 0x000fc40000004100 */
[-C--:B------:R-:W-:Y:S01]  /*9790*/  FMUL.FTZ R54, R46, R51.reuse ;  /* 0x000000332e367220 */ /* 0x080fe20000410000 */
[----:B------:R-:W-:Y:S01]  /*97a0*/  HADD2.F32 R33, -RZ, R33.H1_H1 ;  /* 0x30000021ff217230 */ /* 0x000fe20000004100 */
[----:B------:R-:W-:Y:S01]  /*97b0*/  F2FP.F16.F32.PACK_AB R15, R15, R12 ;  /* 0x0000000c0f0f723e */ /* 0x000fe200000000ff */
[----:B------:R-:W-:Y:S02]  /*97c0*/  HADD2.F32 R49, -RZ, R58.H0_H0 ;  /* 0x2000003aff317230 */ /* 0x000fe40000004100 */
[C---:B------:R-:W-:Y:S01]  /*97d0*/  FMUL.FTZ R50, R35.reuse, R50 ;  /* 0x0000003223327220 */ /* 0x040fe20000410000 */
[----:B------:R-:W-:Y:S01]  /*97e0*/  FFMA.FTZ R52, R35, R48, -R52 ;  /* 0x0000003023347223 */ /* 0x000fe20000010834 */
[C---:B------:R-:W-:Y:S01]  /*97f0*/  FMUL.FTZ R55, R33.reuse, R51 ;  /* 0x0000003321377220 */ /* 0x040fe20000410000 */
[----:B------:R-:W-:Y:S02]  /*9800*/  HADD2.F32 R152, -RZ, R152.H0_H0 ;  /* 0x20000098ff987230 */ /* 0x000fe40000004100 */
[----:B------:R-:W-:Y:S01]  /*9810*/  FFMA.FTZ R53, R33, R49, -R54 ;  /* 0x0000003121357223 */ /* 0x000fe20000010836 */
[----:B------:R-:W-:-:S02]  /*9820*/  HADD2.F32 R35, -RZ, R45.H0_H0 ;  /* 0x2000002dff237230 */ /* 0x000fc40000004100 */
[----:B------:R-:W-:Y:S01]  /*9830*/  FFMA.FTZ R54, R46, R49, R55 ;  /* 0x000000312e367223 */ /* 0x000fe20000010037 */
[--C-:B------:R-:W-:Y:S02]  /*9840*/  HADD2.F32 R33, -RZ, R44.reuse.H0_H0 ;  /* 0x2000002cff217230 */ /* 0x100fe40000004100 */
[----:B------:R-:W-:Y:S01]  /*9850*/  FFMA.FTZ R51, R47, R48, R50 ;  /* 0x000000302f337223 */ /* 0x000fe20000010032 */
[----:B------:R-:W-:Y:S02]  /*9860*/  HADD2.F32 R43, -RZ, R43.H0_H0 ;  /* 0x2000002bff2b7230 */ /* 0x000fe40000004100 */
[-C--:B------:R-:W-:Y:S01]  /*9870*/  FMUL.FTZ R46, R35, R152.reuse ;  /* 0x00000098232e7220 */ /* 0x080fe20000410000 */
[----:B------:R-:W-:Y:S02]  /*9880*/  HADD2.F32 R45, -RZ, R45.H1_H1 ;  /* 0x3000002dff2d7230 */ /* 0x000fe40000004100 */
[----:B------:R-:W-:Y:S01]  /*9890*/  FMUL.FTZ R152, R33, R152 ;  /* 0x0000009821987220 */ /* 0x000fe20000410000 */
[----:B------:R-:W-:Y:S01]  /*98a0*/  HADD2.F32 R44, -RZ, R44.H1_H1 ;  /* 0x3000002cff2c7230 */ /* 0x000fe20000004100 */
[----:B------:R-:W-:Y:S01]  /*98b0*/  F2FP.F16.F32.PACK_AB R52, R53, R52 ;  /* 0x000000343534723e */ /* 0x000fe200000000ff */
[----:B------:R-:W-:-:S02]  /*98c0*/  HADD2.F32 R150, -RZ, R150.H0_H0 ;  /* 0x20000096ff967230 */ /* 0x000fc40000004100 */
[-C--:B------:R-:W-:Y:S01]  /*98d0*/  FMUL.FTZ R47, R45, R43.reuse ;  /* 0x0000002b2d2f7220 */ /* 0x080fe20000410000 */
[----:B------:R-:W-:Y:S02]  /*98e0*/  HADD2.F32 R41, -RZ, R41.H0_H0 ;  /* 0x20000029ff297230 */ /* 0x000fe40000004100 */
[C---:B------:R-:W-:Y:S01]  /*98f0*/  FMUL.FTZ R50, R44.reuse, R43 ;  /* 0x0000002b2c327220 */ /* 0x040fe20000410000 */
[----:B------:R-:W-:Y:S02]  /*9900*/  HADD2.F32 R11, -RZ, R11.H0_H0 ;  /* 0x2000000bff0b7230 */ /* 0x000fe40000004100 */
[-C--:B------:R-:W-:Y:S01]  /*9910*/  FFMA.FTZ R152, R35, R150.reuse, R152 ;  /* 0x0000009623987223 */ /* 0x080fe20000010098 */
[----:B------:R-:W-:Y:S01]  /*9920*/  FFMA.FTZ R43, R33, R150, -R46 ;  /* 0x00000096212b7223 */ /* 0x000fe2000001082e */
[-C--:B------:R-:W-:Y:S01]  /*9930*/  FFMA.FTZ R48, R44, R41.reuse, -R47 ;  /* 0x000000292c307223 */ /* 0x080fe2000001082f */
[----:B------:R-:W-:Y:S01]  /*9940*/  FFMA.FTZ R45, R45, R41, R50 ;  /* 0x000000292d2d7223 */ /* 0x000fe20000010032 */
[----:B------:R-:W-:-:S02]  /*9950*/  HADD2.F32 R35, -RZ, R34.H0_H0 ;  /* 0x20000022ff237230 */ /* 0x000fc40000004100 */
[----:B------:R-:W-:Y:S01]  /*9960*/  HADD2.F32 R46, -RZ, R151.H0_H0 ;  /* 0x20000097ff2e7230 */ /* 0x000fe20000004100 */
[----:B------:R-:W-:Y:S01]  /*9970*/  F2FP.F16.F32.PACK_AB R12, R48, R43 ;  /* 0x0000002b300c723e */ /* 0x000fe200000000ff */
[----:B------:R-:W-:Y:S02]  /*9980*/  HADD2.F32 R41, -RZ, R42.H0_H0 ;  /* 0x2000002aff297230 */ /* 0x000fe40000004100 */
[----:B------:R-:W-:Y:S02]  /*9990*/  HADD2.F32 R33, -RZ, R14.H0_H0 ;  /* 0x2000000eff217230 */ /* 0x000fe40000004100 */
[-C--:B------:R-:W-:Y:S01]  /*99a0*/  FMUL.FTZ R42, R35, R46.reuse ;  /* 0x0000002e232a7220 */ /* 0x080fe20000410000 */
[----:B------:R-:W-:Y:S02]  /*99b0*/  HADD2.F32 R34, -RZ, R34.H1_H1 ;  /* 0x30000022ff227230 */ /* 0x000fe40000004100 */
[----:B------:R-:W-:Y:S02]  /*99c0*/  HADD2.F32 R14, -RZ, R14.H1_H1 ;  /* 0x3000000eff0e7230 */ /* 0x000fe40000004100 */
[----:B------:R-:W-:Y:S01]  /*99d0*/  FMUL.FTZ R46, R33, R46 ;  /* 0x0000002e212e7220 */ /* 0x000fe20000410000 */
[----:B------:R-:W-:-:S02]  /*99e0*/  HADD2.F32 R44, -RZ, R149.H0_H0 ;  /* 0x20000095ff2c7230 */ /* 0x000fc40000004100 */
[-C--:B------:R-:W-:Y:S01]  /*99f0*/  FMUL.FTZ R47, R34, R41.reuse ;  /* 0x00000029222f7220 */ /* 0x080fe20000410000 */
[C---:B------:R-:W-:Y:S02]  /*9a00*/  FMUL.FTZ R41, R14.reuse, R41 ;  /* 0x000000290e297220 */ /* 0x040fe40000410000 */
[-C--:B------:R-:W-:Y:S01]  /*9a10*/  FFMA.FTZ R42, R33, R44.reuse, -R42 ;  /* 0x0000002c212a7223 */ /* 0x080fe2000001082a */
[----:B------:R-:W-:Y:S01]  /*9a20*/  FFMA.FTZ R46, R35, R44, R46 ;  /* 0x0000002c232e7223 */ /* 0x000fe2000001002e */
[-C--:B------:R-:W-:Y:S01]  /*9a30*/  FFMA.FTZ R47, R14, R11.reuse, -R47 ;  /* 0x0000000b0e2f7223 */ /* 0x080fe2000001082f */
[----:B------:R-:W-:Y:S01]  /*9a40*/  FFMA.FTZ R41, R34, R11, R41 ;  /* 0x0000000b22297223 */ /* 0x000fe20000010029 */
[----:B------:R-:W-:Y:S01]  /*9a50*/  F2FP.F16.F32.PACK_AB R33, R32, R13 ;  /* 0x0000000d2021723e */ /* 0x000fe200000000ff */
[----:B------:R-:W-:Y:S01]  /*9a60*/  IMAD.MOV.U32 R13, RZ, RZ, R15 ;  /* 0x000000ffff0d7224 */ /* 0x000fe200078e000f */
[----:B------:R-:W-:Y:S01]  /*9a70*/  F2FP.F16.F32.PACK_AB R35, R54, R51 ;  /* 0x000000333623723e */ /* 0x000fe200000000ff */
[----:B------:R-:W-:Y:S01]  /*9a80*/  IMAD.MOV.U32 R15, RZ, RZ, R52 ;  /* 0x000000ffff0f7224 */ /* 0x000fe200078e0034 */
[----:B------:R-:W-:-:S02]  /*9a90*/  F2FP.F16.F32.PACK_AB R32, R45, R152 ;  /* 0x000000982d20723e */ /* 0x000fc400000000ff */
[----:B------:R-:W-:Y:S02]  /*9aa0*/  F2FP.F16.F32.PACK_AB R14, R47, R42 ;  /* 0x0000002a2f0e723e */ /* 0x000fe400000000ff */
[----:B------:R-:W-:-:S07]  /*9ab0*/  F2FP.F16.F32.PACK_AB R34, R41, R46 ;  /* 0x0000002e2922723e */ /* 0x000fce00000000ff */
.L_x_546:
[----:B------:R-:W-:Y:S05]  /*9ac0*/  BSYNC B1 ;  /* 0x0000000000017941 */ /* 0x000fea0003800000 */
.L_x_545:
[----:B--2---:R2:W-:Y:S01]  /*9ad0*/  ST.E.128 desc[UR60][R38.64], R12 ;  /* 0x0000000c26007985 */ /* 0x0045e2000c101d3c */
[----:B------:R-:W-:-:S13]  /*9ae0*/  ISETP.GE.AND P4, PT, R40, R135, PT ;  /* 0x000000872800720c */ /* 0x000fda0003f86270 */
[----:B------:R-:W-:Y:S05]  /*9af0*/  @P4 BRA `(.L_x_493) ;  /* 0x0000000400e84947 */ /* 0x000fea0003800000 */
[----:B------:R-:W-:-:S05]  /*9b00*/  IMAD.WIDE R36, R40, 0x2, R36 ;  /* 0x0000000228247825 */ /* 0x000fca00078e0224 */
[----:B---3--:R3:W-:Y:S01]  /*9b10*/  ST.E.128 desc[UR60][R36.64], R32 ;  /* 0x0000002024007985 */ /* 0x0087e2000c101d3c */
[----:B------:R-:W-:Y:S05]  /*9b20*/  BRA `(.L_x_493) ;  /* 0x0000000400dc7947 */ /* 0x000fea0003800000 */
.L_x_458:
[----:B------:R-:W2:Y:S02]  /*9b30*/  LDL R11, [R1+0x30] ;  /* 0x00003000010b7983 */ /* 0x000ea40000100800 */
[----:B--2---:R-:W-:-:S13]  /*9b40*/  R2UR UR4, R11 ;  /* 0x000000000b0472ca */ /* 0x004fda00000e0000 */
[----:B------:R-:W-:-:S06]  /*9b50*/  UISETP.NE.AND UP0, UPT, UR4, 0x3, UPT ;  /* 0x000000030400788c */ /* 0x000fcc000bf05270 */
[----:B------:R-:W-:-:S13]  /*9b60*/  PLOP3.LUT P0, PT, PT, PT, UP0, 0x80, 0x0 ;  /* 0x000000000000781c */ /* 0x000fda0003f0f008 */
[----:B------:R-:W-:Y:S05]  /*9b70*/  @!P0 BRA `(.L_x_547) ;  /* 0x0000000000048947 */ /* 0x000fea0003800000 */
[----:B------:R-:W-:Y:S01]  /*9b80*/  BPT.TRAP 0x1 ;  /* 0x000000040000795c */ /* 0x000fe20000300000 */
.L_x_547:
[----:B------:R-:W-:Y:S01]  /*9b90*/  LEA R88, R18, R2, 0x3 ;  /* 0x0000000212587211 */ /* 0x000fe200078e18ff */
[----:B------:R-:W-:Y:S01]  /*9ba0*/  BSSY B1, `(.L_x_548) ;  /* 0x0000005000017945 */ /* 0x000fe20003800000 */
[----:B------:R-:W-:Y:S02]  /*9bb0*/  SHF.L.U32 R89, R166, 0x1f, RZ ;  /* 0x0000001fa6597819 */ /* 0x000fe400000006ff */
[----:B------:R-:W-:Y:S02]  /*9bc0*/  SHF.R.S32.HI R85, RZ, 0x1f, R84 ;  /* 0x0000001fff557819 */ /* 0x000fe40000011454 */
[----:B------:R-:W0:Y:S02]  /*9bd0*/  SYNCS.PHASECHK.TRANS64.TRYWAIT P4, [R88+URZ+0x2a890], R89 ;  /* 0x02a89059580075a7 */ /* 0x000e24000808017f */
[----:B0-----:R-:W-:Y:S05]  /*9be0*/  @!P4 BRA `(.L_x_549) ;  /* 0x0000014800f0c947 */ /* 0x001fea0003800000 */
.L_x_804:
[----:B------:R-:W-:Y:S05]  /*9bf0*/  BSYNC B1 ;  /* 0x0000000000017941 */ /* 0x000fea0003800000 */
.L_x_548:
[----:B------:R-:W-:Y:S01]  /*9c00*/  ULDC.64 UR4, c[0x0][0x300] ;  /* 0x0000c00000047ab9 */ /* 0x000fe20000000a00 */
[----:B-----5:R-:W-:Y:S01]  /*9c10*/  SHF.R.S32.HI R86, RZ, 0x1f, R31 ;  /* 0x0000001fff567819 */ /* 0x020fe2000001141f */
[----:B------:R-:W-:Y:S02]  /*9c20*/  IMAD R11, R85, UR4, RZ ;  /* 0x00000004550b7c24 */ /* 0x000fe4000f8e02ff */
[----:B------:R-:W-:-:S04]  /*9c30*/  IMAD.WIDE.U32 R12, R84, UR4, RZ ;  /* 0x00000004540c7c25 */ /* 0x000fc8000f8e00ff */
[----:B------:R-:W-:Y:S01]  /*9c40*/  IMAD R11, R84, UR5, R11 ;  /* 0x00000005540b7c24 */ /* 0x000fe2000f8e020b */
[----:B------:R-:W-:Y:S01]  /*9c50*/  ULDC.64 UR4, c[0x0][0x310] ;  /* 0x0000c40000047ab9 */ /* 0x000fe20000000a00 */
[----:B------:R-:W-:Y:S02]  /*9c60*/  IMAD R87, R24, -0x60, R25 ;  /* 0xffffffa018577824 */ /* 0x000fe400078e0219 */
[----:B------:R-:W-:Y:S02]  /*9c70*/  IMAD R14, R86, UR4, RZ ;  /* 0x00000004560e7c24 */ /* 0x000fe4000f8e02ff */
[----:B------:R-:W-:Y:S01]  /*9c80*/  IMAD.IADD R13, R13, 0x1, R11 ;  /* 0x000000010d0d7824 */ /* 0x000fe200078e020b */
[----:B------:R-:W-:Y:S01]  /*9c90*/  VIMNMX R87, R87, 0x60, PT ;  /* 0x0000006057577848 */ /* 0x000fe20003fe0100 */
[C---:B------:R-:W-:Y:S02]  /*9ca0*/  IMAD R11, R31.reuse, UR5, R14 ;  /* 0x000000051f0b7c24 */ /* 0x040fe4000f8e020e */
[----:B------:R-:W-:Y:S01]  /*9cb0*/  IMAD.WIDE.U32 R12, R31, UR4, R12 ;  /* 0x000000041f0c7c25 */ /* 0x000fe2000f8e000c */
[----:B------:R-:W-:-:S03]  /*9cc0*/  ULDC.64 UR4, c[0x0][0x308] ;  /* 0x0000c20000047ab9 */ /* 0x000fc60000000a00 */
[----:B------:R-:W-:Y:S02]  /*9cd0*/  IMAD R15, R4, UR4, RZ ;  /* 0x00000004040f7c24 */ /* 0x000fe4000f8e02ff */
[----:B------:R-:W-:Y:S02]  /*9ce0*/  IMAD.IADD R13, R13, 0x1, R11 ;  /* 0x000000010d0d7824 */ /* 0x000fe400078e020b */
[C---:B------:R-:W-:Y:S02]  /*9cf0*/  IMAD R15, R30.reuse, UR5, R15 ;  /* 0x000000051e0f7c24 */ /* 0x040fe4000f8e020f */
[----:B------:R-:W-:Y:S01]  /*9d00*/  IMAD.WIDE.U32 R12, R30, UR4, R12 ;  /* 0x000000041e0c7c25 */ /* 0x000fe2000f8e000c */
[----:B------:R-:W-:-:S03]  /*9d10*/  ULDC.64 UR4, c[0x0][0x2e8] ;  /* 0x0000ba0000047ab9 */ /* 0x000fc60000000a00 */
[----:B------:R-:W-:Y:S01]  /*9d20*/  IMAD.IADD R40, R87, 0x1, -R165 ;  /* 0x0000000157287824 */ /* 0x000fe200078e0aa5 */
[----:B------:R-:W-:Y:S02]  /*9d30*/  IADD3 R15, R13, R15, RZ ;  /* 0x0000000f0d0f7210 */ /* 0x000fe40007ffe0ff */
[----:B------:R-:W-:Y:S01]  /*9d40*/  LEA R38, P4, R12, UR4, 0x1 ;  /* 0x000000040c267c11 */ /* 0x000fe2000f8808ff */
[----:B------:R-:W-:-:S03]  /*9d50*/  UMOV UR4, 0xffffffff ;  /* 0xffffffff00047882 */ /* 0x000fc60000000000 */
[----:B------:R-:W-:Y:S02]  /*9d60*/  LEA.HI.X R39, R12, UR5, R15, 0x1, P4 ;  /* 0x000000050c277c11 */ /* 0x000fe4000a0f0c0f */
[----:B------:R-:W-:Y:S01]  /*9d70*/  ISETP.GE.AND P4, PT, R40, 0x1, PT ;  /* 0x000000012800780c */ /* 0x000fe20003f86270 */
[----:B------:R-:W-:-:S12]  /*9d80*/  BRA.DIV UR4, `(.L_x_550) ;  /* 0x0000014a049c7947 */ /* 0x000fd8000b800000 */
[----:B------:R1:W2:Y:S04]  /*9d90*/  SHFL.IDX PT, R37, R39, RZ, 0x1c1f ;  /* 0x001c1fff27257589 */ /* 0x0002a800000e0000 */
[----:B------:R1:W3:Y:S02]  /*9da0*/  SHFL.IDX PT, R36, R38, RZ, 0x1c1f ;  /* 0x001c1fff26247589 */ /* 0x0002e400000e0000 */
.L_x_808:
[----:B------:R-:W-:Y:S04]  /*9db0*/  BSSY B1, `(.L_x_551) ;  /* 0x0000025000017945 */ /* 0x000fe80003800000 */
[----:B------:R-:W-:Y:S05]  /*9dc0*/  @!P4 BRA `(.L_x_552) ;  /* 0x00000000008cc947 */ /* 0x000fea0003800000 */
[----:B------:R-:W-:Y:S02]  /*9dd0*/  ULDC UR4, c[0x0][0x2f4] ;  /* 0x0000bd0000047ab9 */ /* 0x000fe40000000800 */
[----:B------:R-:W-:-:S13]  /*9de0*/  ISETP.GE.AND P4, PT, R16, UR4, PT ;  /* 0x0000000410007c0c */ /* 0x000fda000bf86270 */
[----:B------:R-:W4:Y:S01]  /*9df0*/  @!P4 LDS.128 R12, [R33] ;  /* 0x00000000210cc984 */ /* 0x000f220000000c00 */
[----:B---3--:R-:W-:-:S04]  /*9e00*/  @!P4 LEA R34, P5, R16, R36, 0x1 ;  /* 0x000000241022c211 */ /* 0x008fc800078a08ff */
[----:B--2---:R-:W-:Y:S02]  /*9e10*/  @!P4 LEA.HI.X R35, R16, R37, R17, 0x1, P5 ;  /* 0x000000251023c211 */ /* 0x004fe400028f0c11 */
[----:B------:R-:W-:-:S13]  /*9e20*/  ISETP.GE.AND P5, PT, R0, UR4, PT ;  /* 0x0000000400007c0c */ /* 0x000fda000bfa6270 */
[----:B------:R-:W-:Y:S01]  /*9e30*/  @!P5 IMAD.SHL.U32 R11, R162, 0x8, RZ ;  /* 0x00000008a20bd824 */ /* 0x000fe200078e00ff */
[----:B----4-:R2:W-:Y:S01]  /*9e40*/  @!P4 ST.E.128 desc[UR60][R34.64], R12 ;  /* 0x0000000c2200c985 */ /* 0x0105e2000c101d3c */
[----:B------:R-:W-:-:S03]  /*9e50*/  ISETP.GE.AND P4, PT, R3, UR4, PT ;  /* 0x0000000403007c0c */ /* 0x000fc6000bf86270 */
[----:B------:R-:W3:Y:S01]  /*9e60*/  @!P5 LDS.128 R12, [R32] ;  /* 0x00000000200cd984 */ /* 0x000ee20000000c00 */
[----:B--2---:R-:W-:Y:S01]  /*9e70*/  @!P5 MOV R34, R36 ;  /* 0x000000240022d202 */ /* 0x004fe20000000f00 */
[----:B------:R-:W-:-:S04]  /*9e80*/  @!P5 IMAD.MOV.U32 R35, RZ, RZ, R37 ;  /* 0x000000ffff23d224 */ /* 0x000fc800078e0025 */
[----:B------:R-:W-:-:S04]  /*9e90*/  @!P5 IMAD.WIDE R34, R11, 0x2, R34 ;  /* 0x000000020b22d825 */ /* 0x000fc800078e0222 */
[----:B------:R-:W-:Y:S01]  /*9ea0*/  @!P4 IMAD.SHL.U32 R11, R163, 0x8, RZ ;  /* 0x00000008a30bc824 */ /* 0x000fe200078e00ff */
[----:B---3--:R2:W-:Y:S01]  /*9eb0*/  @!P5 ST.E.128 desc[UR60][R34.64], R12 ;  /* 0x0000000c2200d985 */ /* 0x0085e2000c101d3c */
[----:B------:R-:W-:-:S03]  /*9ec0*/  ISETP.GE.AND P5, PT, R19, UR4, PT ;  /* 0x0000000413007c0c */ /* 0x000fc6000bfa6270 */
[----:B------:R-:W3:Y:S01]  /*9ed0*/  @!P4 LDS.128 R12, [R33+0x3000] ;  /* 0x00300000210cc984 */ /* 0x000ee20000000c00 */
[----:B--2---:R-:W-:Y:S01]  /*9ee0*/  @!P4 MOV R34, R36 ;  /* 0x000000240022c202 */ /* 0x004fe20000000f00 */
[----:B------:R-:W-:-:S04]  /*9ef0*/  @!P4 IMAD.MOV.U32 R35, RZ, RZ, R37 ;  /* 0x000000ffff23c224 */ /* 0x000fc800078e0025 */
[----:B------:R-:W-:-:S05]  /*9f00*/  @!P4 IMAD.WIDE R34, R11, 0x2, R34 ;  /* 0x000000020b22c825 */ /* 0x000fca00078e0222 */
[----:B---3--:R2:W-:Y:S04]  /*9f10*/  @!P4 ST.E.128 desc[UR60][R34.64], R12 ;  /* 0x0000000c2200c985 */ /* 0x0085e8000c101d3c */
[----:B------:R-:W3:Y:S01]  /*9f20*/  @!P5 LDS.128 R12, [R32+0x3000] ;  /* 0x00300000200cd984 */ /* 0x000ee20000000c00 */
[----:B--2---:R-:W-:-:S04]  /*9f30*/  @!P5 LEA R34, P4, R19, R36, 0x1 ;  /* 0x000000241322d211 */ /* 0x004fc800078808ff */
[----:B------:R-:W-:Y:S02]  /*9f40*/  @!P5 LEA.HI.X R35, R19, R37, R164, 0x1, P4 ;  /* 0x000000251323d211 */ /* 0x000fe400020f0ca4 */
[----:B------:R-:W-:-:S03]  /*9f50*/  ISETP.GE.AND P4, PT, R22, UR4, PT ;  /* 0x0000000416007c0c */ /* 0x000fc6000bf86270 */
[----:B---3--:R2:W-:Y:S10]  /*9f60*/  @!P5 ST.E.128 desc[UR60][R34.64], R12 ;  /* 0x0000000c2200d985 */ /* 0x0085f4000c101d3c */
[----:B------:R-:W3:Y:S01]  /*9f70*/  @!P4 LDS.128 R12, [R33+0x6000] ;  /* 0x00600000210cc984 */ /* 0x000ee20000000c00 */
[----:B--2---:R-:W-:-:S04]  /*9f80*/  @!P4 LEA R34, P5, R22, R36, 0x1 ;  /* 0x000000241622c211 */ /* 0x004fc800078a08ff */
[----:B------:R-:W-:Y:S02]  /*9f90*/  @!P4 LEA.HI.X R35, R22, R37, R175, 0x1, P5 ;  /* 0x000000251623c211 */ /* 0x000fe400028f0caf */
[----:B------:R-:W-:-:S03]  /*9fa0*/  ISETP.GE.AND P5, PT, R23, UR4, PT ;  /* 0x0000000417007c0c */ /* 0x000fc6000bfa6270 */
[----:B---3--:R2:W-:Y:S10]  /*9fb0*/  @!P4 ST.E.128 desc[UR60][R34.64], R12 ;  /* 0x0000000c2200c985 */ /* 0x0085f4000c101d3c */
[----:B------:R-:W3:Y:S01]  /*9fc0*/  @!P5 LDS.128 R12, [R32+0x6000] ;  /* 0x00600000200cd984 */ /* 0x000ee20000000c00 */
[----:B--2---:R-:W-:-:S04]  /*9fd0*/  @!P5 LEA R34, P4, R23, R36, 0x1 ;  /* 0x000000241722d211 */ /* 0x004fc800078808ff */
[----:B------:R-:W-:-:S05]  /*9fe0*/  @!P5 LEA.HI.X R35, R23, R37, R174, 0x1, P4 ;  /* 0x000000251723d211 */ /* 0x000fca00020f0cae */
[----:B---3--:R4:W-:Y:S04]  /*9ff0*/  @!P5 ST.E.128 desc[UR60][R34.64], R12 ;  /* 0x0000000c2200d985 */ /* 0x0089e8000c101d3c */
.L_x_552:
[----:B------:R-:W-:Y:S05]  /*a000*/  BSYNC B1 ;  /* 0x0000000000017941 */ /* 0x000fea0003800000 */
.L_x_551:
[----:B------:R-:W-:-:S03]  /*a010*/  UMOV UR4, 0xffffffff ;  /* 0xffffffff00047882 */ /* 0x000fc60000000000 */
[----:B------:R-:W-:Y:S05]  /*a020*/  BRA.DIV UR4, `(.L_x_553) ;  /* 0x0000014a04407947 */ /* 0x000fea000b800000 */
[----:B--2---:R2:W0:Y:S04]  /*a030*/  SHFL.IDX PT, R37, R39, 0x1, 0x1c1f ;  /* 0x003c1f0027257f89 */ /* 0x00442800000e0000 */
[----:B---3--:R2:W3:Y:S02]  /*a040*/  SHFL.IDX PT, R36, R38, 0x1, 0x1c1f ;  /* 0x003c1f0026247f89 */ /* 0x0084e400000e0000 */
.L_x_812:
[----:B------:R-:W-:-:S13]  /*a050*/  ISETP.GE.AND P4, PT, R40, 0x41, PT ;  /* 0x000000412800780c */ /* 0x000fda0003f86270 */
[----:B------:R-:W-:Y:S05]  /*a060*/  @!P4 BRA `(.L_x_493) ;  /* 0x00000000008cc947 */ /* 0x000fea0003800000 */
[----:B------:R-:W-:Y:S02]  /*a070*/  ULDC UR4, c[0x0][0x2f4] ;  /* 0x0000bd0000047ab9 */ /* 0x000fe40000000800 */
[----:B------:R-:W-:-:S13]  /*a080*/  ISETP.GE.AND P4, PT, R16, UR4, PT ;  /* 0x0000000410007c0c */ /* 0x000fda000bf86270 */
[----:B----4-:R-:W4:Y:S01]  /*a090*/  @!P4 LDS.128 R12, [R33+0x2000] ;  /* 0x00200000210cc984 */ /* 0x010f220000000c00 */
[----:B---3--:R-:W-:-:S04]  /*a0a0*/  @!P4 LEA R34, P5, R16, R36, 0x1 ;  /* 0x000000241022c211 */ /* 0x008fc800078a08ff */
[----:B0-----:R-:W-:Y:S02]  /*a0b0*/  @!P4 LEA.HI.X R35, R16, R37, R17, 0x1, P5 ;  /* 0x000000251023c211 */ /* 0x001fe400028f0c11 */
[----:B------:R-:W-:-:S13]  /*a0c0*/  ISETP.GE.AND P5, PT, R0, UR4, PT ;  /* 0x0000000400007c0c */ /* 0x000fda000bfa6270 */
[----:B------:R-:W-:Y:S01]  /*a0d0*/  @!P5 IMAD.SHL.U32 R11, R162, 0x8, RZ ;  /* 0x00000008a20bd824 */ /* 0x000fe200078e00ff */
[----:B----4-:R0:W-:Y:S01]  /*a0e0*/  @!P4 ST.E.128 desc[UR60][R34.64], R12 ;  /* 0x0000000c2200c985 */ /* 0x0101e2000c101d3c */
[----:B------:R-:W-:-:S03]  /*a0f0*/  ISETP.GE.AND P4, PT, R3, UR4, PT ;  /* 0x0000000403007c0c */ /* 0x000fc6000bf86270 */
[----:B------:R-:W3:Y:S01]  /*a100*/  @!P5 LDS.128 R12, [R32+0x2000] ;  /* 0x00200000200cd984 */ /* 0x000ee20000000c00 */
[----:B0-----:R-:W-:Y:S01]  /*a110*/  @!P5 MOV R34, R36 ;  /* 0x000000240022d202 */ /* 0x001fe20000000f00 */
[----:B------:R-:W-:-:S04]  /*a120*/  @!P5 IMAD.MOV.U32 R35, RZ, RZ, R37 ;  /* 0x000000ffff23d224 */ /* 0x000fc800078e0025 */
[----:B------:R-:W-:-:S04]  /*a130*/  @!P5 IMAD.WIDE R34, R11, 0x2, R34 ;  /* 0x000000020b22d825 */ /* 0x000fc800078e0222 */
[----:B------:R-:W-:Y:S01]  /*a140*/  @!P4 IMAD.SHL.U32 R11, R163, 0x8, RZ ;  /* 0x00000008a30bc824 */ /* 0x000fe200078e00ff */
[----:B---3--:R0:W-:Y:S01]  /*a150*/  @!P5 ST.E.128 desc[UR60][R34.64], R12 ;  /* 0x0000000c2200d985 */ /* 0x0081e2000c101d3c */
[----:B------:R-:W-:-:S03]  /*a160*/  ISETP.GE.AND P5, PT, R19, UR4, PT ;  /* 0x0000000413007c0c */ /* 0x000fc6000bfa6270 */
[----:B------:R-:W3:Y:S01]  /*a170*/  @!P4 LDS.128 R12, [R33+0x5000] ;  /* 0x00500000210cc984 */ /* 0x000ee20000000c00 */
[----:B0-----:R-:W-:Y:S01]  /*a180*/  @!P4 MOV R34, R36 ;  /* 0x000000240022c202 */ /* 0x001fe20000000f00 */
[----:B------:R-:W-:-:S04]  /*a190*/  @!P4 IMAD.MOV.U32 R35, RZ, RZ, R37 ;  /* 0x000000ffff23c224 */ /* 0x000fc800078e0025 */
[----:B------:R-:W-:-:S05]  /*a1a0*/  @!P4 IMAD.WIDE R34, R11, 0x2, R34 ;  /* 0x000000020b22c825 */ /* 0x000fca00078e0222 */
[----:B---3--:R0:W-:Y:S04]  /*a1b0*/  @!P4 ST.E.128 desc[UR60][R34.64], R12 ;  /* 0x0000000c2200c985 */ /* 0x0081e8000c101d3c */
[----:B------:R-:W3:Y:S01]  /*a1c0*/  @!P5 LDS.128 R12, [R32+0x5000] ;  /* 0x00500000200cd984 */ /* 0x000ee20000000c00 */
[----:B0-----:R-:W-:-:S04]  /*a1d0*/  @!P5 LEA R34, P4, R19, R36, 0x1 ;  /* 0x000000241322d211 */ /* 0x001fc800078808ff */
[----:B------:R-:W-:Y:S02]  /*a1e0*/  @!P5 LEA.HI.X R35, R19, R37, R164, 0x1, P4 ;  /* 0x000000251323d211 */ /* 0x000fe400020f0ca4 */
[----:B------:R-:W-:-:S03]  /*a1f0*/  ISETP.GE.AND P4, PT, R22, UR4, PT ;  /* 0x0000000416007c0c */ /* 0x000fc6000bf86270 */
[----:B---3--:R0:W-:Y:S10]  /*a200*/  @!P5 ST.E.128 desc[UR60][R34.64], R12 ;  /* 0x0000000c2200d985 */ /* 0x0081f4000c101d3c */
[----:B------:R-:W3:Y:S01]  /*a210*/  @!P4 LDS.128 R12, [R33+0x8000] ;  /* 0x00800000210cc984 */ /* 0x000ee20000000c00 */
[----:B0-----:R-:W-:-:S04]  /*a220*/  @!P4 LEA R34, P5, R22, R36, 0x1 ;  /* 0x000000241622c211 */ /* 0x001fc800078a08ff */
[----:B------:R-:W-:Y:S02]  /*a230*/  @!P4 LEA.HI.X R35, R22, R37, R175, 0x1, P5 ;  /* 0x000000251623c211 */ /* 0x000fe400028f0caf */
[----:B------:R-:W-:-:S03]  /*a240*/  ISETP.GE.AND P5, PT, R23, UR4, PT ;  /* 0x0000000417007c0c */ /* 0x000fc6000bfa6270 */
[----:B---3--:R-:W-:Y:S10]  /*a250*/  @!P4 ST.E.128 desc[UR60][R34.64], R12 ;  /* 0x0000000c2200c985 */ /* 0x008ff4000c101d3c */
[----:B------:R0:W3:Y:S02]  /*a260*/  @!P5 LDS.128 R12, [R32+0x8000] ;  /* 0x00800000200cd984 */ /* 0x0000e40000000c00 */
[----:B0-----:R-:W-:-:S04]  /*a270*/  @!P5 LEA R32, P4, R23, R36, 0x1 ;  /* 0x000000241720d211 */ /* 0x001fc800078808ff */
[----:B------:R-:W-:-:S05]  /*a280*/  @!P5 LEA.HI.X R33, R23, R37, R174, 0x1, P4 ;  /* 0x000000251721d211 */ /* 0x000fca00020f0cae */
[----:B---3--:R0:W-:Y:S04]  /*a290*/  @!P5 ST.E.128 desc[UR60][R32.64], R12 ;  /* 0x0000000c2000d985 */ /* 0x0081e8000c101d3c */
.L_x_493:
[----:B------:R-:W-:Y:S05]  /*a2a0*/  BSYNC B0 ;  /* 0x0000000000007941 */ /* 0x000fea0003800000 */
.L_x_457:
[----:B0--3--:R-:W0:Y:S01]  /*a2b0*/  S2R R11, SR_TID.X ;  /* 0x00000000000b7919 */ /* 0x009e220000002100 */
[----:B------:R-:W-:Y:S01]  /*a2c0*/  @!PT LDS RZ, [RZ] ;  /* 0x00000000fffff984 */ /* 0x000fe20000000800 */
[----:B------:R-:W-:Y:S01]  /*a2d0*/  @!PT LDS RZ, [RZ] ;  /* 0x00000000fffff984 */ /* 0x000fe20000000800 */
[----:B------:R-:W-:Y:S01]  /*a2e0*/  @!PT LDS RZ, [RZ] ;  /* 0x00000000fffff984 */ /* 0x000fe20000000800 */
[----:B------:R-:W-:Y:S01]  /*a2f0*/  @!PT LDS RZ, [RZ] ;  /* 0x00000000fffff984 */ /* 0x000fe20000000800 */
[----:B------:R3:W-:Y:S06]  /*a300*/  MEMBAR.ALL.CTA ;  /* 0x0000000000007992 */ /* 0x0007ec0000008000 */
[----:B---3--:R-:W3:Y:S01]  /*a310*/  FENCE.VIEW.ASYNC.S ;  /* 0x00000000000073c6 */ /* 0x008ee20000000000 */
[----:B------:R-:W-:Y:S05]  /*a320*/  WARPSYNC.ALL ;  /* 0x0000000000007948 */ /* 0x000fea0003800000 */
[----:B------:R-:W-:Y:S01]  /*a330*/  BSSY B0, `(.L_x_554) ;  /* 0x0000009000007945 */ /* 0x000fe20003800000 */
[----:B0-----:R-:W-:Y:S01]  /*a340*/  LOP3.LUT R11, R11, 0x7f, RZ, 0xc0, !PT ;  /* 0x0000007f0b0b7812 */ /* 0x001fe200078ec0ff */
[----:B---3--:R0:W-:Y:S03]  /*a350*/  BAR.SYNC.DEFER_BLOCKING R148, 0x80 ;  /* 0x000200940000751d */ /* 0x0081e60000010000 */
[----:B------:R-:W-:-:S13]  /*a360*/  ISETP.NE.AND P4, PT, R11, RZ, PT ;  /* 0x000000ff0b00720c */ /* 0x000fda0003f85270 */
[----:B------:R-:W-:-:S05]  /*a370*/  @!P4 VIADD R11, R88, 0x2a8a0 ;  /* 0x0002a8a0580bc836 */ /* 0x000fca0000000000 */
[----:B------:R-:W-:-:S04]  /*a380*/  @!P4 PRMT R11, RZ, 0x654, R11 ;  /* 0x00000654ff0bc816 */ /* 0x000fc8000000000b */
[----:B------:R0:W-:Y:S01]  /*a390*/  @!P4 SYNCS.ARRIVE.TRANS64.RED.A1T0 RZ, [R11+URZ], RZ ;  /* 0x000000ff0bffc9a7 */ /* 0x0001e2000810043f */
[----:B------:R-:W-:Y:S05]  /*a3a0*/  @!P0 BRA `(.L_x_555) ;  /* 0x0000000000048947 */ /* 0x000fea0003800000 */
[----:B------:R-:W-:Y:S01]  /*a3b0*/  BPT.TRAP 0x1 ;  /* 0x000000040000795c */ /* 0x000fe20000300000 */
.L_x_555:
[----:B------:R-:W-:Y:S05]  /*a3c0*/  BSYNC B0 ;  /* 0x0000000000007941 */ /* 0x000fea0003800000 */
.L_x_554:
[----:B------:R-:W3:Y:S01]  /*a3d0*/  SYNCS.PHASECHK.TRANS64.TRYWAIT P0, [R88+URZ+0x2a8b0], R89 ;  /* 0x02a8b059580075a7 */ /* 0x000ee2000800017f */
[----:B------:R-:W-:Y:S04]  /*a3e0*/  BSSY B0, `(.L_x_556) ;  /* 0x0000002000007945 */ /* 0x000fe80003800000 */
[----:B---3--:R-:W-:Y:S05]  /*a3f0*/  @!P0 BRA `(.L_x_557) ;  /* 0x0000014400988947 */ /* 0x008fea0003800000 */
.L_x_813:
[----:B------:R-:W-:Y:S05]  /*a400*/  BSYNC B0 ;  /* 0x0000000000007941 */ /* 0x000fea0003800000 */
.L_x_556:
[----:B------:R-:W-:Y:S01]  /*a410*/  ULDC.64 UR4, c[0x0][0x328] ;  /* 0x0000ca0000047ab9 */ /* 0x000fe20000000a00 */
[----:B------:R-:W-:Y:S01]  /*a420*/  IMAD.IADD R87, R87, 0x1, -R165 ;  /* 0x0000000157577824 */ /* 0x000fe200078e0aa5 */
[----:B------:R-:W-:Y:S01]  /*a430*/  BSSY B0, `(.L_x_558) ;  /* 0x000002e000007945 */ /* 0x000fe20003800000 */
[----:B------:R-:W-:Y:S02]  /*a440*/  IMAD R85, R85, UR4, RZ ;  /* 0x0000000455557c24 */ /* 0x000fe4000f8e02ff */
[----:B--2-4-:R-:W-:Y:S01]  /*a450*/  IMAD.WIDE.U32 R12, R84, UR4, RZ ;  /* 0x00000004540c7c25 */ /* 0x014fe2000f8e00ff */
[----:B------:R-:W-:-:S03]  /*a460*/  ISETP.GE.AND P0, PT, R87, 0x1, PT ;  /* 0x000000015700780c */ /* 0x000fc60003f06270 */
[----:B------:R-:W-:Y:S01]  /*a470*/  IMAD R85, R84, UR5, R85 ;  /* 0x0000000554557c24 */ /* 0x000fe2000f8e0255 */
[----:B------:R-:W-:Y:S01]  /*a480*/  ULDC.64 UR4, c[0x0][0x338] ;  /* 0x0000ce0000047ab9 */ /* 0x000fe20000000a00 */
[----:B------:R-:W-:Y:S02]  /*a490*/  IMAD R14, R18, 0x3000, R5 ;  /* 0x00003000120e7824 */ /* 0x000fe400078e0205 */
[----:B------:R-:W-:Y:S01]  /*a4a0*/  IMAD R86, R86, UR4, RZ ;  /* 0x0000000456567c24 */ /* 0x000fe2000f8e02ff */
[----:B------:R-:W-:Y:S01]  /*a4b0*/  IADD3 R13, R13, R85, RZ ;  /* 0x000000550d0d7210 */ /* 0x000fe20007ffe0ff */
[----:B------:R-:W-:Y:S02]  /*a4c0*/  IMAD.IADD R32, R131, 0x1, R14 ;  /* 0x0000000183207824 */ /* 0x000fe400078e020e */
[C---:B0-----:R-:W-:Y:S02]  /*a4d0*/  IMAD R11, R31.reuse, UR5, R86 ;  /* 0x000000051f0b7c24 */ /* 0x041fe4000f8e0256 */
[----:B------:R-:W-:Y:S01]  /*a4e0*/  IMAD.WIDE.U32 R12, R31, UR4, R12 ;  /* 0x000000041f0c7c25 */ /* 0x000fe2000f8e000c */
[----:B------:R-:W-:Y:S01]  /*a4f0*/  ULDC.64 UR4, c[0x0][0x330] ;  /* 0x0000cc0000047ab9 */ /* 0x000fe20000000a00 */
[----:B------:R-:W-:-:S02]  /*a500*/  LEA R37, R32, R125, 0x1 ;  /* 0x0000007d20257211 */ /* 0x000fc400078e08ff */
[----:B------:R-:W-:Y:S02]  /*a510*/  IMAD R15, R4, UR4, RZ ;  /* 0x00000004040f7c24 */ /* 0x000fe4000f8e02ff */
[----:B------:R-:W-:Y:S02]  /*a520*/  IMAD.IADD R13, R13, 0x1, R11 ;  /* 0x000000010d0d7824 */ /* 0x000fe400078e020b */
[C---:B------:R-:W-:Y:S02]  /*a530*/  IMAD R11, R30.reuse, UR5, R15 ;  /* 0x000000051e0b7c24 */ /* 0x040fe4000f8e020f */
[----:B------:R-:W-:Y:S01]  /*a540*/  IMAD.WIDE.U32 R12, R30, UR4, R12 ;  /* 0x000000041e0c7c25 */ /* 0x000fe2000f8e000c */
[----:B------:R-:W-:-:S03]  /*a550*/  ULDC.64 UR4, c[0x0][0x318] ;  /* 0x0000c60000047ab9 */ /* 0x000fc60000000a00 */
[----:B------:R-:W-:Y:S01]  /*a560*/  IMAD R36, R14, 0x2, R125 ;  /* 0x000000020e247824 */ /* 0x000fe200078e027d */
[----:B------:R-:W-:Y:S02]  /*a570*/  IADD3 R11, R13, R11, RZ ;  /* 0x0000000b0d0b7210 */ /* 0x000fe40007ffe0ff */
[----:B------:R-:W-:-:S04]  /*a580*/  LEA R31, P5, R12, UR4, 0x1 ;  /* 0x000000040c1f7c11 */ /* 0x000fc8000f8a08ff */
[----:B------:R-:W-:Y:S01]  /*a590*/  LEA.HI.X R11, R12, UR5, R11, 0x1, P5 ;  /* 0x000000050c0b7c11 */ /* 0x000fe2000a8f0c0b */
[----:B------:R0:W2:Y:S04]  /*a5a0*/  SHFL.IDX PT, R32, R31, RZ, 0x1c1f ;  /* 0x001c1fff1f207589 */ /* 0x0000a800000e0000 */
[----:B------:R0:W4:Y:S01]  /*a5b0*/  SHFL.IDX PT, R33, R11, RZ, 0x1c1f ;  /* 0x001c1fff0b217589 */ /* 0x00012200000e0000 */
[----:B------:R-:W-:Y:S05]  /*a5c0*/  @!P0 BRA `(.L_x_559) ;  /* 0x0000000000508947 */ /* 0x000fea0003800000 */
[----:B------:R-:W-:-:S13]  /*a5d0*/  ISETP.NE.AND P5, PT, R6, RZ, PT ;  /* 0x000000ff0600720c */ /* 0x000fda0003fa5270 */
[----:B------:R-:W5:Y:S01]  /*a5e0*/  @P5 LDS.128 R12, [R36] ;  /* 0x00000000240c5984 */ /* 0x000f620000000c00 */
[----:B--2---:R-:W-:-:S04]  /*a5f0*/  @P5 LEA R34, P0, R16, R32, 0x1 ;  /* 0x0000002010225211 */ /* 0x004fc800078008ff */
[----:B----4-:R-:W-:Y:S02]  /*a600*/  @P5 LEA.HI.X R35, R16, R33, R17, 0x1, P0 ;  /* 0x0000002110235211 */ /* 0x010fe400000f0c11 */
[----:B------:R-:W-:-:S13]  /*a610*/  ISETP.NE.AND P0, PT, R20, RZ, PT ;  /* 0x000000ff1400720c */ /* 0x000fda0003f05270 */
[----:B-1----:R-:W-:Y:S01]  /*a620*/  @P0 IMAD.SHL.U32 R39, R162, 0x8, RZ ;  /* 0x00000008a2270824 */ /* 0x002fe200078e00ff */
[----:B-----5:R1:W-:Y:S01]  /*a630*/  @P5 ST.E.128 desc[UR60][R34.64], R12 ;  /* 0x0000000c22005985 */ /* 0x0203e2000c101d3c */
[----:B------:R-:W-:-:S03]  /*a640*/  ISETP.NE.AND P5, PT, R21, RZ, PT ;  /* 0x000000ff1500720c */ /* 0x000fc60003fa5270 */
[----:B------:R-:W2:Y:S01]  /*a650*/  @P0 LDS.128 R12, [R37] ;  /* 0x00000000250c0984 */ /* 0x000ea20000000c00 */
[----:B-1----:R-:W-:-:S09]  /*a660*/  @P0 IMAD.WIDE R34, R39, 0x2, R32 ;  /* 0x0000000227220825 */ /* 0x002fd200078e0220 */
[----:B------:R-:W-:Y:S01]  /*a670*/  @P5 IMAD.SHL.U32 R39, R163, 0x8, RZ ;  /* 0x00000008a3275824 */ /* 0x000fe200078e00ff */
[----:B--2---:R1:W-:Y:S01]  /*a680*/  @P0 ST.E.128 desc[UR60][R34.64], R12 ;  /* 0x0000000c22000985 */ /* 0x0043e2000c101d3c */
[----:B------:R-:W-:-:S03]  /*a690*/  ISETP.NE.AND P0, PT, R26, RZ, PT ;  /* 0x000000ff1a00720c */ /* 0x000fc60003f05270 */
[----:B------:R-:W2:Y:S01]  /*a6a0*/  @P5 LDS.128 R12, [R36+0x3000] ;  /* 0x00300000240c5984 */ /* 0x000ea20000000c00 */
[----:B-1----:R-:W-:-:S05]  /*a6b0*/  @P5 IMAD.WIDE R34, R39, 0x2, R32 ;  /* 0x0000000227225825 */ /* 0x002fca00078e0220 */
[----:B--2---:R-:W-:Y:S04]  /*a6c0*/  @P5 ST.E.128 desc[UR60][R34.64], R12 ;  /* 0x0000000c22005985 */ /* 0x004fe8000c101d3c */
[C---:B------:R-:W-:Y:S01]  /*a6d0*/  @P0 LEA R32, P5, R19.reuse, R32, 0x1 ;  /* 0x0000002013200211 */ /* 0x040fe200078a08ff */
[----:B------:R-:W1:Y:S03]  /*a6e0*/  @P0 LDS.128 R12, [R37+0x3000] ;  /* 0x00300000250c0984 */ /* 0x000e660000000c00 */
[----:B------:R-:W-:-:S05]  /*a6f0*/  @P0 LEA.HI.X R33, R19, R33, R164, 0x1, P5 ;  /* 0x0000002113210211 */ /* 0x000fca00028f0ca4 */
[----:B-1----:R1:W-:Y:S04]  /*a700*/  @P0 ST.E.128 desc[UR60][R32.64], R12 ;  /* 0x0000000c20000985 */ /* 0x0023e8000c101d3c */
.L_x_559:
[----:B------:R-:W-:Y:S05]  /*a710*/  BSYNC B0 ;  /* 0x0000000000007941 */ /* 0x000fea0003800000 */
.L_x_558:
[----:B------:R-:W-:Y:S01]  /*a720*/  ISETP.GE.AND P0, PT, R87, 0x41, PT ;  /* 0x000000415700780c */ /* 0x000fe20003f06270 */
[----:B-1--4-:R1:W4:Y:S01]  /*a730*/  SHFL.IDX PT, R33, R11, 0x1, 0x1c1f ;  /* 0x003c1f000b217f89 */ /* 0x01232200000e0000 */
[----:B------:R-:W-:Y:S03]  /*a740*/  BSSY B0, `(.L_x_560) ;  /* 0x0000017000007945 */ /* 0x000fe60003800000 */
[----:B--2---:R1:W2:Y:S08]  /*a750*/  SHFL.IDX PT, R32, R31, 0x1, 0x1c1f ;  /* 0x003c1f001f207f89 */ /* 0x0042b000000e0000 */
[----:B-1----:R-:W-:Y:S05]  /*a760*/  @!P0 BRA `(.L_x_561) ;  /* 0x0000000000508947 */ /* 0x002fea0003800000 */
[----:B------:R-:W-:-:S13]  /*a770*/  ISETP.NE.AND P5, PT, R6, RZ, PT ;  /* 0x000000ff0600720c */ /* 0x000fda0003fa5270 */
[----:B------:R-:W1:Y:S01]  /*a780*/  @P5 LDS.128 R12, [R36+0x2000] ;  /* 0x00200000240c5984 */ /* 0x000e620000000c00 */
[----:B--2---:R-:W-:-:S04]  /*a790*/  @P5 LEA R34, P0, R16, R32, 0x1 ;  /* 0x0000002010225211 */ /* 0x004fc800078008ff */
[----:B----4-:R-:W-:Y:S02]  /*a7a0*/  @P5 LEA.HI.X R35, R16, R33, R17, 0x1, P0 ;  /* 0x0000002110235211 */ /* 0x010fe400000f0c11 */
[----:B------:R-:W-:-:S13]  /*a7b0*/  ISETP.NE.AND P0, PT, R20, RZ, PT ;  /* 0x000000ff1400720c */ /* 0x000fda0003f05270 */
[----:B0-----:R-:W-:Y:S01]  /*a7c0*/  @P0 SHF.L.U32 R11, R162, 0x3, RZ ;  /* 0x00000003a20b0819 */ /* 0x001fe200000006ff */
[----:B-1----:R0:W-:Y:S01]  /*a7d0*/  @P5 ST.E.128 desc[UR60][R34.64], R12 ;  /* 0x0000000c22005985 */ /* 0x0021e2000c101d3c */
[----:B------:R-:W-:-:S03]  /*a7e0*/  ISETP.NE.AND P5, PT, R21, RZ, PT ;  /* 0x000000ff1500720c */ /* 0x000fc60003fa5270 */
[----:B------:R-:W1:Y:S01]  /*a7f0*/  @P0 LDS.128 R12, [R37+0x2000] ;  /* 0x00200000250c0984 */ /* 0x000e620000000c00 */
[----:B0-----:R-:W-:-:S09]  /*a800*/  @P0 IMAD.WIDE R34, R11, 0x2, R32 ;  /* 0x000000020b220825 */ /* 0x001fd200078e0220 */
[----:B------:R-:W-:Y:S01]  /*a810*/  @P5 IMAD.SHL.U32 R11, R163, 0x8, RZ ;  /* 0x00000008a30b5824 */ /* 0x000fe200078e00ff */
[----:B-1----:R0:W-:Y:S01]  /*a820*/  @P0 ST.E.128 desc[UR60][R34.64], R12 ;  /* 0x0000000c22000985 */ /* 0x0021e2000c101d3c */
[----:B------:R-:W-:-:S03]  /*a830*/  ISETP.NE.AND P0, PT, R26, RZ, PT ;  /* 0x000000ff1a00720c */ /* 0x000fc60003f05270 */
[----:B------:R-:W1:Y:S01]  /*a840*/  @P5 LDS.128 R12, [R36+0x5000] ;  /* 0x00500000240c5984 */ /* 0x000e620000000c00 */
[----:B0-----:R-:W-:-:S05]  /*a850*/  @P5 IMAD.WIDE R34, R11, 0x2, R32 ;  /* 0x000000020b225825 */ /* 0x001fca00078e0220 */
[----:B-1----:R-:W-:Y:S04]  /*a860*/  @P5 ST.E.128 desc[UR60][R34.64], R12 ;  /* 0x0000000c22005985 */ /* 0x002fe8000c101d3c */
[C---:B------:R-:W-:Y:S01]  /*a870*/  @P0 LEA R32, P5, R19.reuse, R32, 0x1 ;  /* 0x0000002013200211 */ /* 0x040fe200078a08ff */
[----:B------:R-:W0:Y:S03]  /*a880*/  @P0 LDS.128 R12, [R37+0x5000] ;  /* 0x00500000250c0984 */ /* 0x000e260000000c00 */
[----:B------:R-:W-:-:S05]  /*a890*/  @P0 LEA.HI.X R33, R19, R33, R164, 0x1, P5 ;  /* 0x0000002113210211 */ /* 0x000fca00028f0ca4 */
[----:B0-----:R1:W-:Y:S04]  /*a8a0*/  @P0 ST.E.128 desc[UR60][R32.64], R12 ;  /* 0x0000000c20000985 */ /* 0x0013e8000c101d3c */
.L_x_561:
[----:B------:R-:W-:Y:S05]  /*a8b0*/  BSYNC B0 ;  /* 0x0000000000007941 */ /* 0x000fea0003800000 */
.L_x_560:
[----:B------:R-:W-:Y:S01]  /*a8c0*/  @!PT LDS RZ, [RZ] ;  /* 0x00000000fffff984 */ /* 0x000fe20000000800 */
[----:B------:R-:W-:Y:S01]  /*a8d0*/  @!PT LDS RZ, [RZ] ;  /* 0x00000000fffff984 */ /* 0x000fe20000000800 */
[----:B------:R-:W-:Y:S01]  /*a8e0*/  @!PT LDS RZ, [RZ] ;  /* 0x00000000fffff984 */ /* 0x000fe20000000800 */
[----:B------:R-:W-:Y:S01]  /*a8f0*/  @!PT LDS RZ, [RZ] ;  /* 0x00000000fffff984 */ /* 0x000fe20000000800 */
[----:B------:R5:W-:Y:S06]  /*a900*/  MEMBAR.ALL.CTA ;  /* 0x0000000000007992 */ /* 0x000bec0000008000 */
[----:B-----5:R-:W5:Y:S01]  /*a910*/  FENCE.VIEW.ASYNC.S ;  /* 0x00000000000073c6 */ /* 0x020f620000000000 */
[----:B---3--:R-:W-:Y:S01]  /*a920*/  @!P4 VIADD R88, R88, 0x2a8c0 ;  /* 0x0002a8c05858c836 */ /* 0x008fe20000000000 */
[----:B-----5:R3:W-:Y:S01]  /*a930*/  BAR.SYNC.DEFER_BLOCKING R148, 0x80 ;  /* 0x000200940000751d */ /* 0x0207e20000010000 */
[----:B------:R-:W-:-:S03]  /*a940*/  ISETP.NE.AND P5, PT, R127, RZ, PT ;  /* 0x000000ff7f00720c */ /* 0x000fc60003fa5270 */
[----:B------:R-:W-:Y:S02]  /*a950*/  @!P4 PRMT R88, RZ, 0x654, R88 ;  /* 0x00000654ff58c816 */ /* 0x000fe40000000058 */
[----:B------:R-:W-:Y:S02]  /*a960*/  IADD3 R18, R18, 0x1, RZ ;  /* 0x0000000112127810 */ /* 0x000fe40007ffe0ff */
[----:B------:R-:W-:Y:S01]  /*a970*/  PLOP3.LUT P0, PT, PT, PT, PT, 0x8, 0x0 ;  /* 0x000000000000781c */ /* 0x000fe20003f0e170 */
[----:B------:R3:W-:Y:S01]  /*a980*/  @!P4 SYNCS.ARRIVE.TRANS64.RED.A1T0 RZ, [R88+URZ], RZ ;  /* 0x000000ff58ffc9a7 */ /* 0x0007e2000810043f */
[----:B------:R-:W-:-:S04]  /*a990*/  ISETP.NE.AND P4, PT, R18, 0x2, PT ;  /* 0x000000021200780c */ /* 0x000fc80003f85270 */
[----:B0-----:R-:W-:Y:S02]  /*a9a0*/  SEL R11, RZ, 0x1, P4 ;  /* 0x00000001ff0b7807 */ /* 0x001fe40002000000 */
[----:B------:R-:W-:Y:S02]  /*a9b0*/  SEL R18, R18, RZ, P4 ;  /* 0x000000ff12127207 */ /* 0x000fe40002000000 */
[----:B------:R-:W-:Y:S01]  /*a9c0*/  LOP3.LUT R166, R166, R11, RZ, 0x3c, !PT ;  /* 0x0000000ba6a67212 */ /* 0x000fe200078e3cff */
[----:B---3--:R-:W-:Y:S06]  /*a9d0*/  @P5 BRA `(.L_x_562) ;  /* 0xffffff7c00185947 */ /* 0x008fec000383ffff */
.L_x_452:
[----:B------:R-:W-:Y:S01]  /*a9e0*/  BSSY B0, `(.L_x_563) ;  /* 0x000002a000007945 */ /* 0x000fe20003800000 */
[----:B------:R-:W-:Y:S02]  /*a9f0*/  ISETP.GE.AND P2, PT, R147, 0x1, PT ;  /* 0x000000019300780c */ /* 0x000fe40003f46270 */
[----:B------:R-:W-:Y:S02]  /*aa00*/  CS2R R88, SRZ ;  /* 0x0000000000587805 */ /* 0x000fe4000001ff00 */
[----:B------:R-:W-:Y:S02]  /*aa10*/  PLOP3.LUT P1, PT, PT, PT, PT, 0x80, 0x0 ;  /* 0x000000000000781c */ /* 0x000fe40003f2f070 */
        /* <DEDUP_REMOVED lines=24> */
[----:B------:R-:W-:Y:S01]  /*aba0*/  CS2R R40, SRZ ;  /* 0x0000000000287805 */ /* 0x000fe2000001ff00 */
[----:B------:R-:W-:Y:S01]  /*abb0*/  IMAD.MOV.U32 R95, RZ, RZ, RZ ;  /* 0x000000ffff5f7224 */ /* 0x000fe200078e00ff */
[----:B------:R-:W-:Y:S01]  /*abc0*/  CS2R R92, SRZ ;  /* 0x00000000005c7805 */ /* 0x000fe2000001ff00 */
[----:B------:R-:W-:Y:S01]  /*abd0*/  IMAD.MOV.U32 R0, RZ, RZ, RZ ;  /* 0x000000ffff007224 */ /* 0x000fe200078e00ff */
[----:B------:R-:W-:Y:S01]  /*abe0*/  MOV R90, RZ ;  /* 0x000000ff005a7202 */ /* 0x000fe20000000f00 */
[----:B------:R-:W-:Y:S01]  /*abf0*/  IMAD.MOV.U32 R3, RZ, RZ, RZ ;  /* 0x000000ffff037224 */ /* 0x000fe200078e00ff */
[----:B------:R-:W-:Y:S01]  /*ac00*/  MOV R26, RZ ;  /* 0x000000ff001a7202 */ /* 0x000fe20000000f00 */
[----:B------:R-:W-:Y:S01]  /*ac10*/  IMAD.MOV.U32 R97, RZ, RZ, RZ ;  /* 0x000000ffff617224 */ /* 0x000fe200078e00ff */
[----:B------:R-:W-:Y:S01]  /*ac20*/  CS2R R10, SRZ ;  /* 0x00000000000a7805 */ /* 0x000fe2000001ff00 */
[----:B------:R-:W-:-:S02]  /*ac30*/  IMAD.MOV.U32 R99, RZ, RZ, RZ ;  /* 0x000000ffff637224 */ /* 0x000fc400078e00ff */
[----:B-12---:R-:W-:Y:S01]  /*ac40*/  IMAD.MOV.U32 R32, RZ, RZ, RZ ;  /* 0x000000ffff207224 */ /* 0x006fe200078e00ff */
[----:B------:R-:W-:Y:S06]  /*ac50*/  @P0 BRA `(.L_x_564) ;  /* 0x0000000000080947 */ /* 0x000fec0003800000 */
[----:B------:R-:W0:Y:S02]  /*ac60*/  FENCE.VIEW.ASYNC.G ;  /* 0x00000000000073c6 */ /* 0x000e240000000100 */
[----:B0-----:R-:W-:Y:S06]  /*ac70*/  BAR.ARV 0xc, 0x180 ;  /* 0x0306000000007b1d */ /* 0x001fec0000002000 */
.L_x_564:
[----:B------:R-:W-:Y:S05]  /*ac80*/  BSYNC B0 ;  /* 0x0000000000007941 */ /* 0x000fea0003800000 */
.L_x_563:
[----:B------:R-:W-:Y:S01]  /*ac90*/  MOV R91, RZ ;  /* 0x000000ff005b7202 */ /* 0x000fe20000000f00 */
[----:B------:R-:W-:Y:S01]  /*aca0*/  IMAD.MOV.U32 R24, RZ, RZ, RZ ;  /* 0x000000ffff187224 */ /* 0x000fe200078e00ff */
[----:B------:R-:W-:Y:S06]  /*acb0*/  @!P2 BRA `(.L_x_565) ;  /* 0x000000ac0050a947 */ /* 0x000fec0003800000 */
[----:B------:R-:W2:Y:S04]  /*acc0*/  LDL R4, [R1+0x34] ;  /* 0x0000340001047983 */ /* 0x000ea80000100800 */
[----:B------:R-:W0:Y:S02]  /*acd0*/  SHFL.IDX PT, R0, R226, RZ, 0x1f ;  /* 0x00001fffe2007589 */ /* 0x000e2400000e0000 */
[----:B0-----:R-:W-:-:S04]  /*ace0*/  LEA.HI R3, R0, R0, RZ, 0x1 ;  /* 0x0000000000037211 */ /* 0x001fc800078f08ff */
[----:B------:R-:W-:-:S05]  /*acf0*/  LOP3.LUT R3, R3, 0x1e, RZ, 0xc0, !PT ;  /* 0x0000001e03037812 */ /* 0x000fca00078ec0ff */
[----:B------:R-:W-:Y:S01]  /*ad00*/  IMAD.IADD R3, R0, 0x1, -R3 ;  /* 0x0000000100037824 */ /* 0x000fe200078e0a03 */
[----:B--2---:R-:W-:-:S13]  /*ad10*/  R2UR UR4, R4 ;  /* 0x00000000040472ca */ /* 0x004fda00000e0000 */
[----:B------:R-:W-:Y:S02]  /*ad20*/  ULOP3.LUT UP0, URZ, UR4, 0x1bf, URZ, 0xc0, !UPT ;  /* 0x000001bf043f7892 */ /* 0x000fe4000f80c03f */
[----:B------:R-:W-:-:S04]  /*ad30*/  LEA R3, R3, UR4, 0xd ;  /* 0x0000000403037c11 */ /* 0x000fc8000f8e68ff */
[----:B------:R-:W-:Y:S02]  /*ad40*/  SHF.R.U32.HI R3, RZ, 0x4, R3 ;  /* 0x00000004ff037819 */ /* 0x000fe40000011603 */
[----:B------:R-:W-:Y:S02]  /*ad50*/  PLOP3.LUT P0, PT, PT, PT, UP0, 0x80, 0x0 ;  /* 0x000000000000781c */ /* 0x000fe40003f0f008 */
[----:B------:R-:W-:-:S11]  /*ad60*/  LOP3.LUT R36, R3, 0x3fff, RZ, 0xc0, !PT ;  /* 0x00003fff03247812 */ /* 0x000fd600078ec0ff */
        /* <DEDUP_REMOVED lines=16> */
[----:B-1--45:R-:W-:Y:S05]  /*ae70*/  CALL.ABS.NOINC R14 ;  /* 0x000000000e007343 */ /* 0x032fea0003c00000 */
.L_x_566:
[----:B------:R-:W-:Y:S02]  /*ae80*/  ULDC UR4, c[0x0][0x3f4] ;  /* 0x0000fd0000047ab9 */ /* 0x000fe40000000800 */
[----:B------:R-:W-:-:S13]  /*ae90*/  ISETP.LT.AND P0, PT, RZ, UR4, PT ;  /* 0x00000004ff007c0c */ /* 0x000fda000bf01270 */
[----:B------:R-:W-:Y:S05]  /*aea0*/  @P0 BRA `(.L_x_567) ;  /* 0x00000000003c0947 */ /* 0x000fea0003800000 */
[----:B------:R-:W-:-:S04]  /*aeb0*/  LEA.HI R0, R189, R189, RZ, 0x1 ;  /* 0x000000bdbd007211 */ /* 0x000fc800078f08ff */
[----:B------:R-:W-:-:S04]  /*aec0*/  LOP3.LUT R0, R0, 0xfffffffe, RZ, 0xc0, !PT ;  /* 0xfffffffe00007812 */ /* 0x000fc800078ec0ff */
[----:B------:R-:W-:-:S04]  /*aed0*/  IADD3 R0, R189, -R0, RZ ;  /* 0x80000000bd007210 */ /* 0x000fc80007ffe0ff */
[----:B------:R-:W-:-:S04]  /*aee0*/  SHF.L.U32 R3, R0, 0x1f, RZ ;  /* 0x0000001f00037819 */ /* 0x000fc800000006ff */
[----:B------:R0:W1:Y:S03]  /*aef0*/  SYNCS.PHASECHK.TRANS64.TRYWAIT P0, [R2+URZ+0x2a800], R3 ;  /* 0x02a80003020075a7 */ /* 0x000066000800017f */
[----:B-1----:R-:W-:Y:S05]  /*af00*/  @!P0 NANOSLEEP.SYNCS 0x989680 ;  /* 0x009896800000895d */ /* 0x002fea0003900000 */
[----:B------:R-:W1:Y:S01]  /*af10*/  @!P0 SYNCS.PHASECHK.TRANS64 P0, [R2+URZ+0x2a800], R3 ;  /* 0x02a80003020085a7 */ /* 0x000e62000800007f */
[----:B------:R-:W-:Y:S04]  /*af20*/  BSSY B0, `(.L_x_568) ;  /* 0x0000006000007945 */ /* 0x000fe80003800000 */
[----:B-1----:R-:W-:Y:S05]  /*af30*/  @P0 BRA `(.L_x_569) ;  /* 0x0000000000100947 */ /* 0x002fea0003800000 */
.L_x_570:
[----:B-1----:R1:W2:Y:S02]  /*af40*/  SYNCS.PHASECHK.TRANS64.TRYWAIT P0, [R2+URZ+0x2a800], R3 ;  /* 0x02a80003020075a7 */ /* 0x0022a4000800017f */
[----:B--2---:R-:W-:Y:S05]  /*af50*/  @!P0 NANOSLEEP.SYNCS 0x989680 ;  /* 0x009896800000895d */ /* 0x004fea0003900000 */
[----:B------:R-:W2:Y:S02]  /*af60*/  @!P0 SYNCS.PHASECHK.TRANS64 P0, [R2+URZ+0x2a800], R3 ;  /* 0x02a80003020085a7 */ /* 0x000ea4000800007f */
[----:B--2---:R-:W-:Y:S05]  /*af70*/  @!P0 BRA `(.L_x_570) ;  /* 0xfffffffc00f08947 */ /* 0x004fea000383ffff */
.L_x_569:
[----:B------:R-:W-:Y:S05]  /*af80*/  BSYNC B0 ;  /* 0x0000000000007941 */ /* 0x000fea0003800000 */
.L_x_568:
[----:B------:R-:W-:Y:S05]  /*af90*/  BRA `(.L_x_571) ;  /* 0x00000058004c7947 */ /* 0x000fea0003800000 */
.L_x_567:
[----:B------:R-:W2:Y:S01]  /*afa0*/  LDL R0, [R1+0x34] ;  /* 0x0000340001007983 */ /* 0x000ea20000100800 */
[----:B------:R-:W-:Y:S01]  /*afb0*/  ULDC.64 UR4, c[0x0][0x3f8] ;  /* 0x0000fe0000047ab9 */ /* 0x000fe20000000a00 */
[----:B------:R-:W-:Y:S01]  /*afc0*/  ULDC.64 UR6, c[0x0][0x408] ;  /* 0x0001020000067ab9 */ /* 0x000fe20000000a00 */
[----:B-----5:R-:W-:Y:S01]  /*afd0*/  IMAD.WIDE.U32 R4, R145, UR4, RZ ;  /* 0x0000000491047c25 */ /* 0x020fe2000f8e00ff */
[----:B--2---:R-:W-:Y:S02]  /*afe0*/  R2UR UR8, R0 ;  /* 0x00000000000872ca */ /* 0x004fe400000e0000 */
[----:B------:R-:W-:-:S05]  /*aff0*/  SHF.R.S32.HI R0, RZ, 0x1f, R145 ;  /* 0x0000001fff007819 */ /* 0x000fca0000011491 */
[C---:B------:R-:W-:Y:S02]  /*b000*/  IMAD R6, R0.reuse, UR4, RZ ;  /* 0x0000000400067c24 */ /* 0x040fe4000f8e02ff */
[----:B------:R-:W-:Y:S02]  /*b010*/  IMAD R0, R0, UR6, RZ ;  /* 0x0000000600007c24 */ /* 0x000fe4000f8e02ff */
[C---:B------:R-:W-:Y:S01]  /*b020*/  IMAD R25, R145.reuse, UR5, R6 ;  /* 0x0000000591197c24 */ /* 0x040fe2000f8e0206 */
[----:B------:R-:W-:Y:S01]  /*b030*/  ULDC.64 UR4, c[0x0][0x3e8] ;  /* 0x0000fa0000047ab9 */ /* 0x000fe20000000a00 */
[----:B------:R-:W-:Y:S01]  /*b040*/  ULOP3.LUT UP0, URZ, UR8, 0x3ff, URZ, 0xc0, !UPT ;  /* 0x000003ff083f7892 */ /* 0x000fe2000f80c03f */
[C---:B------:R-:W-:Y:S01]  /*b050*/  IMAD R27, R145.reuse, UR7, R0 ;  /* 0x00000007911b7c24 */ /* 0x040fe2000f8e0200 */
[----:B------:R-:W-:Y:S01]  /*b060*/  LEA R24, P0, R4, UR4, 0x1 ;  /* 0x0000000404187c11 */ /* 0x000fe2000f8008ff */
[----:B------:R-:W-:Y:S01]  /*b070*/  IMAD.WIDE.U32 R6, R145, UR6, RZ ;  /* 0x0000000691067c25 */ /* 0x000fe2000f8e00ff */
[----:B------:R-:W-:-:S02]  /*b080*/  ULDC.64 UR6, c[0x0][0x400] ;  /* 0x0001000000067ab9 */ /* 0x000fc40000000a00 */
[----:B------:R-:W-:Y:S01]  /*b090*/  PLOP3.LUT P2, PT, PT, PT, UP0, 0x80, 0x0 ;  /* 0x000000000000781c */ /* 0x000fe20003f4f008 */
[----:B------:R-:W-:Y:S01]  /*b0a0*/  IMAD.IADD R25, R25, 0x1, R5 ;  /* 0x0000000119197824 */ /* 0x000fe200078e0205 */
[----:B------:R-:W-:Y:S01]  /*b0b0*/  LEA R26, P1, R6, UR6, 0x1 ;  /* 0x00000006061a7c11 */ /* 0x000fe2000f8208ff */
[----:B------:R-:W-:-:S03]  /*b0c0*/  IMAD.IADD R27, R27, 0x1, R7 ;  /* 0x000000011b1b7824 */ /* 0x000fc600078e0207 */
[----:B------:R-:W-:Y:S02]  /*b0d0*/  LEA.HI.X R25, R4, UR5, R25, 0x1, P0 ;  /* 0x0000000504197c11 */ /* 0x000fe400080f0c19 */
[----:B------:R-:W-:-:S05]  /*b0e0*/  LEA.HI.X R27, R6, UR7, R27, 0x1, P1 ;  /* 0x00000007061b7c11 */ /* 0x000fca00088f0c1b */
        /* <DEDUP_REMOVED lines=16> */
[----:B-1--4-:R-:W-:Y:S05]  /*b1f0*/  CALL.ABS.NOINC R14 ;  /* 0x000000000e007343 */ /* 0x012fea0003c00000 */
.L_x_572:
[----:B------:R-:W-:Y:S01]  /*b200*/  ULDC.U8 UR4, c[0x0][0x410] ;  /* 0x0001040000047ab9 */ /* 0x000fe20000000000 */
[----:B------:R-:W-:Y:S01]  /*b210*/  BSSY B0, `(.L_x_573) ;  /* 0x0000563000007945 */ /* 0x000fe20003800000 */
[----:B------:R-:W-:Y:S02]  /*b220*/  ISETP.NE.AND P0, PT, RZ, UR4, PT ;  /* 0x00000004ff007c0c */ /* 0x000fe4000bf05270 */
[----:B------:R-:W-:-:S11]  /*b230*/  LEA R6, R29, R165, 0x7 ;  /* 0x000000a51d067211 */ /* 0x000fd600078e38ff */
[----:B------:R-:W-:Y:S05]  /*b240*/  @!P0 BRA `(.L_x_574) ;  /* 0x00000028009c8947 */ /* 0x000fea0003800000 */
[----:B------:R-:W-:-:S03]  /*b250*/  UMOV UR4, 0xffffffff ;  /* 0xffffffff00047882 */ /* 0x000fc60000000000 */
[----:B------:R-:W-:Y:S05]  /*b260*/  BRA.DIV UR4, `(.L_x_575) ;  /* 0x0000013a04107947 */ /* 0x000fea000b800000 */
[----:B------:R0:W1:Y:S04]  /*b270*/  SHFL.IDX PT, R3, R25, RZ, 0x1c1f ;  /* 0x001c1fff19037589 */ /* 0x00006800000e0000 */
[----:B------:R0:W2:Y:S04]  /*b280*/  SHFL.IDX PT, R0, R24, RZ, 0x1c1f ;  /* 0x001c1fff18007589 */ /* 0x0000a800000e0000 */
[----:B------:R0:W3:Y:S04]  /*b290*/  SHFL.IDX PT, R5, R27, RZ, 0x1c1f ;  /* 0x001c1fff1b057589 */ /* 0x0000e800000e0000 */
[----:B------:R0:W0:Y:S02]  /*b2a0*/  SHFL.IDX PT, R14, R26, RZ, 0x1c1f ;  /* 0x001c1fff1a0e7589 */ /* 0x00002400000e0000 */
.L_x_819:
[----:B------:R-:W-:Y:S01]  /*b2b0*/  ULDC UR4, c[0x0][0x448] ;  /* 0x0001120000047ab9 */ /* 0x000fe20000000800 */
[----:B------:R-:W-:Y:S01]  /*b2c0*/  LOP3.LUT R8, R176, 0x18, R16, 0xf8, !PT ;  /* 0x00000018b0087812 */ /* 0x000fe200078ef810 */
[----:B------:R-:W-:Y:S01]  /*b2d0*/  IMAD R4, R146, UR4, RZ ;  /* 0x0000000492047c24 */ /* 0x000fe2000f8e02ff */
[----:B------:R-:W-:Y:S01]  /*b2e0*/  BSSY B1, `(.L_x_576) ;  /* 0x000004e000017945 */ /* 0x000fe20003800000 */
[----:B------:R-:W-:Y:S02]  /*b2f0*/  LOP3.LUT P0, RZ, R195, 0x4, RZ, 0xc0, !PT ;  /* 0x00000004c3ff7812 */ /* 0x000fe4000780c0ff */
[----:B0-----:R-:W-:Y:S02]  /*b300*/  CS2R R24, SRZ ;  /* 0x0000000000187805 */ /* 0x001fe4000001ff00 */
[----:B------:R-:W-:Y:S02]  /*b310*/  LOP3.LUT R9, R8, R177, RZ, 0x3c, !PT ;  /* 0x000000b108097212 */ /* 0x000fe400078e3cff */
[----:B------:R-:W-:-:S02]  /*b320*/  CS2R R10, SRZ ;  /* 0x00000000000a7805 */ /* 0x000fc4000001ff00 */
[----:B------:R-:W-:Y:S01]  /*b330*/  ISETP.GE.AND P1, PT, R6, R4, PT ;  /* 0x000000040600720c */ /* 0x000fe20003f26270 */
[----:B------:R-:W-:Y:S01]  /*b340*/  IMAD R4, R29, -0x80, R4 ;  /* 0xffffff801d047824 */ /* 0x000fe200078e0204 */
[----:B------:R-:W-:Y:S01]  /*b350*/  CS2R R6, SRZ ;  /* 0x0000000000067805 */ /* 0x000fe2000001ff00 */
[----:B------:R-:W-:Y:S01]  /*b360*/  IMAD.IADD R9, R178, 0x1, R9 ;  /* 0x00000001b2097824 */ /* 0x000fe200078e0209 */
[----:B------:R-:W-:Y:S02]  /*b370*/  CS2R R20, SRZ ;  /* 0x0000000000147805 */ /* 0x000fe4000001ff00 */
[----:B------:R-:W-:Y:S02]  /*b380*/  CS2R R26, SRZ ;  /* 0x00000000001a7805 */ /* 0x000fe4000001ff00 */
[----:B------:R-:W-:Y:S01]  /*b390*/  CS2R R12, SRZ ;  /* 0x00000000000c7805 */ /* 0x000fe2000001ff00 */
[----:B------:R-:W-:Y:S01]  /*b3a0*/  IMAD R9, R9, 0x2, R2 ;  /* 0x0000000209097824 */ /* 0x000fe200078e0202 */
[----:B------:R-:W-:-:S02]  /*b3b0*/  CS2R R28, SRZ ;  /* 0x00000000001c7805 */ /* 0x000fc4000001ff00 */
[----:B------:R-:W-:Y:S02]  /*b3c0*/  CS2R R30, SRZ ;  /* 0x00000000001e7805 */ /* 0x000fe4000001ff00 */
[----:B------:R-:W-:Y:S02]  /*b3d0*/  CS2R R38, SRZ ;  /* 0x0000000000267805 */ /* 0x000fe4000001ff00 */
[----:B------:R-:W-:Y:S02]  /*b3e0*/  CS2R R40, SRZ ;  /* 0x0000000000287805 */ /* 0x000fe4000001ff00 */
[----:B----4-:R-:W-:Y:S02]  /*b3f0*/  CS2R R32, SRZ ;  /* 0x0000000000207805 */ /* 0x010fe4000001ff00 */
[C---:B------:R-:W-:Y:S01]  /*b400*/  IADD3 R37, R9.reuse, 0xc400, RZ ;  /* 0x0000c40009257810 */ /* 0x040fe20007ffe0ff */
[----:B------:R-:W-:Y:S01]  /*b410*/  VIADD R8, R9, 0xc440 ;  /* 0x0000c44009087836 */ /* 0x000fe20000000000 */
[----:B------:R-:W-:Y:S01]  /*b420*/  CS2R R34, SRZ ;  /* 0x0000000000227805 */ /* 0x000fe2000001ff00 */
[----:B------:R-:W-:Y:S06]  /*b430*/  @P1 BRA `(.L_x_577) ;  /* 0x0000000000e01947 */ /* 0x000fec0003800000 */
[----:B------:R-:W-:Y:S01]  /*b440*/  ULDC UR4, c[0x0][0x3f4] ;  /* 0x0000fd0000047ab9 */ /* 0x000fe20000000800 */
[----:B------:R-:W-:Y:S02]  /*b450*/  CS2R R28, SRZ ;  /* 0x00000000001c7805 */ /* 0x000fe4000001ff00 */
[----:B------:R-:W-:Y:S02]  /*b460*/  ISETP.GE.AND P2, PT, R160, UR4, PT ;  /* 0x00000004a0007c0c */ /* 0x000fe4000bf46270 */
[----:B------:R-:W-:Y:S02]  /*b470*/  CS2R R6, SRZ ;  /* 0x0000000000067805 */ /* 0x000fe4000001ff00 */
[----:B------:R-:W-:Y:S02]  /*b480*/  ISETP.GE.AND P3, PT, R169, UR4, PT ;  /* 0x00000004a9007c0c */ /* 0x000fe4000bf66270 */
[----:B------:R-:W-:Y:S02]  /*b490*/  CS2R R30, SRZ ;  /* 0x00000000001e7805 */ /* 0x000fe4000001ff00 */
[----:B------:R-:W-:-:S05]  /*b4a0*/  ISETP.GE.AND P4, PT, R168, UR4, PT ;  /* 0x00000004a8007c0c */ /* 0x000fca000bf86270 */
[----:B-1----:R-:W-:Y:S01]  /*b4b0*/  @!P2 MOV R11, R3 ;  /* 0x00000003000ba202 */ /* 0x002fe20000000f00 */
[----:B--2---:R-:W-:-:S03]  /*b4c0*/  @!P2 IMAD.MOV.U32 R10, RZ, RZ, R0 ;  /* 0x000000ffff0aa224 */ /* 0x004fc600078e0000 */
[----:B------:R-:W-:Y:S01]  /*b4d0*/  @!P3 IADD3 R20, P1, R0, R199, RZ ;  /* 0x000000c70014b210 */ /* 0x000fe20007f3e0ff */
[----:B---3--:R-:W-:Y:S02]  /*b4e0*/  @!P2 IMAD.MOV.U32 R15, RZ, RZ, R5 ;  /* 0x000000ffff0fa224 */ /* 0x008fe400078e0005 */
[----:B------:R-:W-:-:S04]  /*b4f0*/  @!P2 IMAD.WIDE R10, R160, 0x2, R10 ;  /* 0x00000002a00aa825 */ /* 0x000fc800078e020a */
[----:B------:R-:W-:Y:S01]  /*b500*/  @!P2 IMAD.WIDE R12, R160, 0x2, R14 ;  /* 0x00000002a00ca825 */ /* 0x000fe200078e020e */
[----:B------:R0:W5:Y:S01]  /*b510*/  @!P2 LD.E.64 R28, desc[UR60][R10.64] ;  /* 0x0000003c0a1ca980 */ /* 0x000162000c101b00 */
[----:B------:R-:W-:Y:S02]  /*b520*/  @!P4 IADD3 R34, P5, R0, R201, RZ ;  /* 0x000000c90022c210 */ /* 0x000fe40007fbe0ff */
[----:B------:R-:W-:Y:S01]  /*b530*/  @!P3 IMAD.X R21, R3, 0x1, R198, P1 ;  /* 0x000000010315b824 */ /* 0x000fe200008e06c6 */
[----:B------:R-:W5:Y:S01]  /*b540*/  @!P2 LD.E.64 R6, desc[UR60][R12.64] ;  /* 0x0000003c0c06a980 */ /* 0x000f62000c101b00 */
[----:B------:R-:W-:Y:S02]  /*b550*/  ISETP.GE.AND P2, PT, R171, UR4, PT ;  /* 0x00000004ab007c0c */ /* 0x000fe4000bf46270 */
[C---:B------:R-:W-:Y:S02]  /*b560*/  @!P3 IADD3 R26, P1, R14.reuse, R199, RZ ;  /* 0x000000c70e1ab210 */ /* 0x040fe40007f3e0ff */
[----:B------:R-:W-:-:S02]  /*b570*/  @!P4 IADD3 R42, P6, R14, R201, RZ ;  /* 0x000000c90e2ac210 */ /* 0x000fc40007fde0ff */
[----:B------:R-:W-:Y:S02]  /*b580*/  CS2R R24, SRZ ;  /* 0x0000000000187805 */ /* 0x000fe4000001ff00 */
[----:B------:R-:W-:Y:S02]  /*b590*/  @!P3 IADD3.X R27, R5, R198, RZ, P1, !PT ;  /* 0x000000c6051bb210 */ /* 0x000fe40000ffe4ff */
[----:B------:R-:W-:Y:S02]  /*b5a0*/  CS2R R38, SRZ ;  /* 0x0000000000267805 */ /* 0x000fe4000001ff00 */
[----:B0-----:R-:W-:Y:S01]  /*b5b0*/  CS2R R10, SRZ ;  /* 0x00000000000a7805 */ /* 0x001fe2000001ff00 */
[--C-:B------:R-:W-:Y:S01]  /*b5c0*/  @!P4 IMAD.X R35, R3, 0x1, R200.reuse, P5 ;  /* 0x000000010323c824 */ /* 0x100fe200028e06c8 */
[----:B------:R0:W5:Y:S01]  /*b5d0*/  @!P3 LD.E.64 R30, desc[UR60][R20.64] ;  /* 0x0000003c141eb980 */ /* 0x000162000c101b00 */
[----:B------:R-:W-:Y:S01]  /*b5e0*/  @!P4 IMAD.X R43, R5, 0x1, R200, P6 ;  /* 0x00000001052bc824 */ /* 0x000fe200030e06c8 */
[----:B------:R-:W-:-:S02]  /*b5f0*/  ISETP.GE.AND P1, PT, R170, UR4, PT ;  /* 0x00000004aa007c0c */ /* 0x000fc4000bf26270 */
[----:B------:R-:W5:Y:S01]  /*b600*/  @!P3 LD.E.64 R24, desc[UR60][R26.64] ;  /* 0x0000003c1a18b980 */ /* 0x000f62000c101b00 */
[----:B------:R-:W-:Y:S02]  /*b610*/  ISETP.GE.AND P3, PT, R172, UR4, PT ;  /* 0x00000004ac007c0c */ /* 0x000fe4000bf66270 */
[-C--:B------:R-:W-:Y:S01]  /*b620*/  @!P2 IADD3 R46, P5, R14, R203.reuse, RZ ;  /* 0x000000cb0e2ea210 */ /* 0x080fe20007fbe0ff */
[----:B------:R-:W5:Y:S04]  /*b630*/  @!P4 LD.E.64 R38, desc[UR60][R34.64] ;  /* 0x0000003c2226c980 */ /* 0x000f68000c101b00 */
[----:B------:R1:W5:Y:S01]  /*b640*/  @!P4 LD.E.64 R10, desc[UR60][R42.64] ;  /* 0x0000003c2a0ac980 */ /* 0x000362000c101b00 */
[----:B------:R-:W-:Y:S02]  /*b650*/  @!P2 IADD3 R44, P4, R0, R203, RZ ;  /* 0x000000cb002ca210 */ /* 0x000fe40007f9e0ff */
[----:B------:R-:W-:-:S02]  /*b660*/  CS2R R40, SRZ ;  /* 0x0000000000287805 */ /* 0x000fc4000001ff00 */
[----:B0-----:R-:W-:Y:S01]  /*b670*/  CS2R R20, SRZ ;  /* 0x0000000000147805 */ /* 0x001fe2000001ff00 */
[----:B------:R-:W-:Y:S01]  /*b680*/  @!P2 IMAD.X R47, R5, 0x1, R202, P5 ;  /* 0x00000001052fa824 */ /* 0x000fe200028e06ca */
[----:B------:R-:W-:Y:S02]  /*b690*/  @!P2 IADD3.X R45, R3, R202, RZ, P4, !PT ;  /* 0x000000ca032da210 */ /* 0x000fe400027fe4ff */
[C---:B------:R-:W-:Y:S02]  /*b6a0*/  @!P1 IADD3 R48, P6, R0.reuse, R215, RZ ;  /* 0x000000d700309210 */ /* 0x040fe40007fde0ff */
[----:B------:R0:W5:Y:S01]  /*b6b0*/  @!P2 LD.E.64 R20, desc[UR60][R46.64] ;  /* 0x0000003c2e14a980 */ /* 0x000162000c101b00 */
[----:B------:R-:W-:-:S03]  /*b6c0*/  @!P3 IADD3 R50, P4, R0, R217, RZ ;  /* 0x000000d90032b210 */ /* 0x000fc60007f9e0ff */
[----:B------:R0:W5:Y:S01]  /*b6d0*/  @!P2 LD.E.64 R40, desc[UR60][R44.64] ;  /* 0x0000003c2c28a980 */ /* 0x000162000c101b00 */
[C---:B-1----:R-:W-:Y:S02]  /*b6e0*/  @!P1 IADD3 R42, P2, R14.reuse, R215, RZ ;  /* 0x000000d70e2a9210 */ /* 0x042fe40007f5e0ff */
[----:B------:R-:W-:Y:S02]  /*b6f0*/  @!P3 IADD3 R14, P5, R14, R217, RZ ;  /* 0x000000d90e0eb210 */ /* 0x000fe40007fbe0ff */
[----:B------:R-:W-:Y:S02]  /*b700*/  CS2R R32, SRZ ;  /* 0x0000000000207805 */ /* 0x000fe4000001ff00 */
[----:B------:R-:W-:Y:S02]  /*b710*/  CS2R R26, SRZ ;  /* 0x00000000001a7805 */ /* 0x000fe4000001ff00 */
[----:B------:R-:W-:Y:S02]  /*b720*/  CS2R R34, SRZ ;  /* 0x0000000000227805 */ /* 0x000fe4000001ff00 */
[----:B------:R-:W-:Y:S01]  /*b730*/  CS2R R12, SRZ ;  /* 0x00000000000c7805 */ /* 0x000fe2000001ff00 */
[----:B------:R-:W-:Y:S01]  /*b740*/  @!P1 IMAD.X R49, R3, 0x1, R214, P6 ;  /* 0x0000000103319824 */ /* 0x000fe200030e06d6 */
[----:B------:R-:W-:Y:S01]  /*b750*/  @!P1 IADD3.X R43, R5, R214, RZ, P2, !PT ;  /* 0x000000d6052b9210 */ /* 0x000fe200017fe4ff */
[----:B------:R-:W-:-:S02]  /*b760*/  @!P3 IMAD.X R51, R3, 0x1, R216, P4 ;  /* 0x000000010333b824 */ /* 0x000fc400020e06d8 */
[----:B------:R-:W-:Y:S01]  /*b770*/  @!P3 IMAD.X R15, R5, 0x1, R216, P5 ;  /* 0x00000001050fb824 */ /* 0x000fe200028e06d8 */
[----:B------:R0:W5:Y:S04]  /*b780*/  @!P1 LD.E.64 R32, desc[UR60][R48.64] ;  /* 0x0000003c30209980 */ /* 0x000168000c101b00 */
[----:B------:R0:W5:Y:S04]  /*b790*/  @!P1 LD.E.64 R26, desc[UR60][R42.64] ;  /* 0x0000003c2a1a9980 */ /* 0x000168000c101b00 */
[----:B------:R0:W5:Y:S04]  /*b7a0*/  @!P3 LD.E.64 R34, desc[UR60][R50.64] ;  /* 0x0000003c3222b980 */ /* 0x000168000c101b00 */
[----:B------:R0:W5:Y:S02]  /*b7b0*/  @!P3 LD.E.64 R12, desc[UR60][R14.64] ;  /* 0x0000003c0e0cb980 */ /* 0x000164000c101b00 */
.L_x_577:
[----:B------:R-:W-:Y:S05]  /*b7c0*/  BSYNC B1 ;  /* 0x0000000000017941 */ /* 0x000fea0003800000 */
.L_x_576:
[----:B--2--5:R-:W-:Y:S01]  /*b7d0*/  IMAD.MOV.U32 R0, RZ, RZ, R28 ;  /* 0x000000ffff007224 */ /* 0x024fe200078e001c */
[----:B0-----:R-:W-:Y:S01]  /*b7e0*/  MOV R47, R35 ;  /* 0x00000023002f7202 */ /* 0x001fe20000000f00 */
[----:B-1----:R-:W-:Y:S01]  /*b7f0*/  IMAD.MOV.U32 R3, RZ, RZ, R29 ;  /* 0x000000ffff037224 */ /* 0x002fe200078e001d */
[--C-:B------:R-:W-:Y:S01]  /*b800*/  SHF.R.U32.HI R57, RZ, 0x10, R35.reuse ;  /* 0x00000010ff397819 */ /* 0x100fe20000011623 */
[----:B------:R-:W-:Y:S01]  /*b810*/  IMAD.MOV.U32 R46, RZ, RZ, R34 ;  /* 0x000000ffff2e7224 */ /* 0x000fe200078e0022 */
[----:B------:R-:W-:Y:S01]  /*b820*/  SHF.R.U64 R34, R34, 0x10, R35 ;  /* 0x0000001022227819 */ /* 0x000fe20000001223 */
[----:B------:R-:W-:Y:S01]  /*b830*/  IMAD.MOV.U32 R45, RZ, RZ, R33 ;  /* 0x000000ffff2d7224 */ /* 0x000fe200078e0021 */
[----:B------:R-:W-:Y:S01]  /*b840*/  PRMT R35, R0, 0x5410, R3 ;  /* 0x0000541000237816 */ /* 0x000fe20000000003 */
[----:B------:R-:W-:Y:S01]  /*b850*/  IMAD.MOV.U32 R14, RZ, RZ, R7 ;  /* 0x000000ffff0e7224 */ /* 0x000fe200078e0007 */
[----:B------:R-:W-:Y:S01]  /*b860*/  LEA.HI R0, R189, R189, RZ, 0x1 ;  /* 0x000000bdbd007211 */ /* 0x000fe200078f08ff */
[----:B------:R-:W-:Y:S01]  /*b870*/  IMAD.MOV.U32 R43, RZ, RZ, R41 ;  /* 0x000000ffff2b7224 */ /* 0x000fe200078e0029 */
[----:B------:R-:W-:Y:S01]  /*b880*/  @P0 IADD3 R8, R37, -0x40, RZ ;  /* 0xffffffc025080810 */ /* 0x000fe20007ffe0ff */
[----:B------:R-:W-:Y:S01]  /*b890*/  IMAD.MOV.U32 R15, RZ, RZ, R27 ;  /* 0x000000ffff0f7224 */ /* 0x000fe200078e001b */
[----:B------:R-:W-:Y:S01]  /*b8a0*/  LOP3.LUT R0, R0, 0xfffffffe, RZ, 0xc0, !PT ;  /* 0xfffffffe00007812 */ /* 0x000fe200078ec0ff */
[----:B------:R-:W-:Y:S01]  /*b8b0*/  BSSY B1, `(.L_x_578) ;  /* 0x0000043000017945 */ /* 0x000fe20003800000 */
[----:B------:R-:W-:Y:S01]  /*b8c0*/  SHF.R.U64 R37, R28, 0x10, R29 ;  /* 0x000000101c257819 */ /* 0x000fe2000000121d */
[--C-:B------:R-:W-:Y:S01]  /*b8d0*/  IMAD.MOV.U32 R28, RZ, RZ, R31.reuse ;  /* 0x000000ffff1c7224 */ /* 0x100fe200078e001f */
[----:B---3--:R-:W-:Y:S01]  /*b8e0*/  MOV R5, R30 ;  /* 0x0000001e00057202 */ /* 0x008fe20000000f00 */
[----:B------:R-:W-:Y:S01]  /*b8f0*/  IMAD.IADD R0, R189, 0x1, -R0 ;  /* 0x00000001bd007824 */ /* 0x000fe200078e0a00 */
[--C-:B------:R-:W-:Y:S01]  /*b900*/  SHF.R.U64 R49, R30, 0x10, R31.reuse ;  /* 0x000000101e317819 */ /* 0x100fe2000000121f */
[----:B------:R-:W-:Y:S01]  /*b910*/  IMAD.MOV.U32 R30, RZ, RZ, R38 ;  /* 0x000000ffff1e7224 */ /* 0x000fe200078e0026 */
[----:B------:R-:W-:-:S02]  /*b920*/  SHF.R.U32.HI R50, RZ, 0x10, R31 ;  /* 0x00000010ff327819 */ /* 0x000fc4000001161f */
[----:B------:R-:W-:Y:S02]  /*b930*/  PRMT R31, R5, 0x5410, R28 ;  /* 0x00005410051f7816 */ /* 0x000fe4000000001c */
[----:B------:R-:W-:Y:S02]  /*b940*/  SHF.L.U32 R5, R0, 0x1f, RZ ;  /* 0x0000001f00057819 */ /* 0x000fe400000006ff */
[----:B------:R-:W-:Y:S01]  /*b950*/  SHF.R.U32.HI R48, RZ, 0x10, R29 ;  /* 0x00000010ff307819 */ /* 0x000fe2000001161d */
[----:B------:R-:W-:Y:S01]  /*b960*/  IMAD.MOV.U32 R29, RZ, RZ, R10 ;  /* 0x000000ffff1d7224 */ /* 0x000fe200078e000a */
[----:B------:R-:W0:Y:S01]  /*b970*/  SYNCS.PHASECHK.TRANS64.TRYWAIT P0, [R2+URZ+0x2a800], R5 ;  /* 0x02a80005020075a7 */ /* 0x000e22000800017f */
[----:B------:R-:W-:Y:S01]  /*b980*/  SHF.R.U64 R51, R38, 0x10, R39 ;  /* 0x0000001026337819 */ /* 0x000fe20000001227 */
[----:B------:R-:W-:Y:S01]  /*b990*/  IMAD.MOV.U32 R38, RZ, RZ, R6 ;  /* 0x000000ffff267224 */ /* 0x000fe200078e0006 */
[--C-:B------:R-:W-:Y:S02]  /*b9a0*/  SHF.R.U64 R55, R32, 0x10, R33.reuse ;  /* 0x0000001020377819 */ /* 0x100fe40000001221 */
[----:B------:R-:W-:-:S02]  /*b9b0*/  SHF.R.U32.HI R56, RZ, 0x10, R33 ;  /* 0x00000010ff387819 */ /* 0x000fc40000011621 */
[----:B------:R-:W-:Y:S02]  /*b9c0*/  MOV R42, R39 ;  /* 0x00000027002a7202 */ /* 0x000fe40000000f00 */
[----:B------:R-:W-:Y:S01]  /*b9d0*/  SHF.R.U32.HI R52, RZ, 0x10, R39 ;  /* 0x00000010ff347819 */ /* 0x000fe20000011627 */
[----:B------:R-:W-:Y:S01]  /*b9e0*/  IMAD.MOV.U32 R39, RZ, RZ, R40 ;  /* 0x000000ffff277224 */ /* 0x000fe200078e0028 */
[----:B------:R-:W-:Y:S01]  /*b9f0*/  SHF.R.U64 R58, R6, 0x10, R7 ;  /* 0x00000010063a7819 */ /* 0x000fe20000001207 */
[----:B------:R-:W-:Y:S01]  /*ba00*/  IMAD.MOV.U32 R6, RZ, RZ, R25 ;  /* 0x000000ffff067224 */ /* 0x000fe200078e0019 */
[----:B------:R-:W-:Y:S02]  /*ba10*/  SHF.R.U32.HI R59, RZ, 0x10, R7 ;  /* 0x00000010ff3b7819 */ /* 0x000fe40000011607 */
[----:B------:R-:W-:Y:S02]  /*ba20*/  MOV R33, R24 ;  /* 0x0000001800217202 */ /* 0x000fe40000000f00 */
[----:B------:R-:W-:Y:S01]  /*ba30*/  SHF.R.U64 R60, R24, 0x10, R25 ;  /* 0x00000010183c7819 */ /* 0x000fe20000001219 */
[----:B------:R-:W-:Y:S01]  /*ba40*/  IMAD.MOV.U32 R24, RZ, RZ, R20 ;  /* 0x000000ffff187224 */ /* 0x000fe200078e0014 */
[----:B------:R-:W-:Y:S01]  /*ba50*/  SHF.R.U64 R61, R10, 0x10, R11 ;  /* 0x000000100a3d7819 */ /* 0x000fe2000000120b */
[----:B------:R-:W-:Y:S01]  /*ba60*/  IMAD.MOV.U32 R10, RZ, RZ, R21 ;  /* 0x000000ffff0a7224 */ /* 0x000fe200078e0015 */
[----:B------:R-:W-:Y:S01]  /*ba70*/  SHF.R.U64 R53, R40, 0x10, R41 ;  /* 0x0000001028357819 */ /* 0x000fe20000001229 */
[----:B------:R-:W-:Y:S01]  /*ba80*/  IMAD.MOV.U32 R40, RZ, RZ, R12 ;  /* 0x000000ffff287224 */ /* 0x000fe200078e000c */
[----:B------:R-:W-:-:S02]  /*ba90*/  MOV R7, R11 ;  /* 0x0000000b00077202 */ /* 0x000fc40000000f00 */
[----:B------:R-:W-:Y:S02]  /*baa0*/  SHF.R.U32.HI R62, RZ, 0x10, R11 ;  /* 0x00000010ff3e7819 */ /* 0x000fe4000001160b */
[----:B------:R-:W-:Y:S02]  /*bab0*/  SHF.R.U32.HI R54, RZ, 0x10, R41 ;  /* 0x00000010ff367819 */ /* 0x000fe40000011629 */
[----:B------:R-:W-:Y:S02]  /*bac0*/  SHF.R.U32.HI R25, RZ, 0x10, R25 ;  /* 0x00000010ff197819 */ /* 0x000fe40000011619 */
[----:B------:R-:W-:Y:S02]  /*bad0*/  MOV R11, R26 ;  /* 0x0000001a000b7202 */ /* 0x000fe40000000f00 */
[----:B------:R-:W-:Y:S02]  /*bae0*/  SHF.R.U64 R65, R26, 0x10, R27 ;  /* 0x000000101a417819 */ /* 0x000fe4000000121b */
[----:B------:R-:W-:-:S02]  /*baf0*/  MOV R44, R32 ;  /* 0x00000020002c7202 */ /* 0x000fc40000000f00 */
[--C-:B------:R-:W-:Y:S02]  /*bb00*/  SHF.R.U64 R63, R20, 0x10, R21.reuse ;  /* 0x00000010143f7819 */ /* 0x100fe40000001215 */
[----:B------:R-:W-:Y:S02]  /*bb10*/  SHF.R.U32.HI R64, RZ, 0x10, R21 ;  /* 0x00000010ff407819 */ /* 0x000fe40000011615 */
[----:B------:R-:W-:Y:S02]  /*bb20*/  SHF.R.U32.HI R66, RZ, 0x10, R27 ;  /* 0x00000010ff427819 */ /* 0x000fe4000001161b */
[----:B------:R-:W-:Y:S02]  /*bb30*/  MOV R41, R13 ;  /* 0x0000000d00297202 */ /* 0x000fe40000000f00 */
[----:B------:R-:W-:Y:S02]  /*bb40*/  VIMNMX R26, R4, 0x80, PT ;  /* 0x00000080041a7848 */ /* 0x000fe40003fe0100 */
[----:B------:R-:W-:-:S02]  /*bb50*/  PRMT R3, R34, 0x5410, R57 ;  /* 0x0000541022037816 */ /* 0x000fc40000000039 */
[----:B------:R-:W-:Y:S02]  /*bb60*/  PRMT R38, R38, 0x5410, R14 ;  /* 0x0000541026267816 */ /* 0x000fe4000000000e */
[--C-:B------:R-:W-:Y:S02]  /*bb70*/  SHF.R.U64 R67, R12, 0x10, R13.reuse ;  /* 0x000000100c437819 */ /* 0x100fe4000000120d */
[----:B------:R-:W-:Y:S02]  /*bb80*/  SHF.R.U32.HI R68, RZ, 0x10, R13 ;  /* 0x00000010ff447819 */ /* 0x000fe4000001160d */
[----:B------:R-:W-:Y:S02]  /*bb90*/  PRMT R27, R30, 0x5410, R42 ;  /* 0x000054101e1b7816 */ /* 0x000fe4000000002a */
[----:B------:R-:W-:Y:S02]  /*bba0*/  PRMT R20, R39, 0x5410, R43 ;  /* 0x0000541027147816 */ /* 0x000fe4000000002b */
[----:B------:R-:W-:-:S02]  /*bbb0*/  PRMT R34, R60, 0x5410, R25 ;  /* 0x000054103c227816 */ /* 0x000fc40000000019 */
[----:B------:R-:W-:Y:S02]  /*bbc0*/  PRMT R24, R24, 0x5410, R10 ;  /* 0x0000541018187816 */ /* 0x000fe4000000000a */
[----:B------:R-:W-:Y:S02]  /*bbd0*/  PRMT R14, R11, 0x5410, R15 ;  /* 0x000054100b0e7816 */ /* 0x000fe4000000000f */
[----:B------:R-:W-:Y:S02]  /*bbe0*/  PRMT R37, R37, 0x5410, R48 ;  /* 0x0000541025257816 */ /* 0x000fe40000000030 */
        /* <DEDUP_REMOVED lines=11> */
[----:B------:R-:W-:Y:S02]  /*bca0*/  ISETP.GE.AND P1, PT, R165, R26, PT ;  /* 0x0000001aa500720c */ /* 0x000fe40003f26270 */
[----:B------:R-:W-:Y:S02]  /*bcb0*/  PRMT R15, R65, 0x5410, R66 ;  /* 0x00005410410f7816 */ /* 0x000fe40000000042 */
[----:B------:R-:W-:Y:S01]  /*bcc0*/  PRMT R10, R40, 0x5410, R41 ;  /* 0x00005410280a7816 */ /* 0x000fe20000000029 */
[----:B0-----:R-:W-:Y:S08]  /*bcd0*/  @!P0 BRA `(.L_x_579) ;  /* 0x0000012c00e48947 */ /* 0x001ff00003800000 */
.L_x_820:
[----:B------:R-:W-:Y:S05]  /*bce0*/  BSYNC B1 ;  /* 0x0000000000017941 */ /* 0x000fea0003800000 */
.L_x_578:
[----:B------:R-:W-:Y:S01]  /*bcf0*/  BSSY B1, `(.L_x_580) ;  /* 0x00000fe000017945 */ /* 0x000fe20003800000 */
[----:B------:R-:W-:-:S03]  /*bd00*/  PRMT R11, R67, 0x5410, R68 ;  /* 0x00005410430b7816 */ /* 0x000fc60000000044 */
[----:B------:R-:W-:Y:S05]  /*bd10*/  @P1 BRA `(.L_x_581) ;  /* 0x0000000c00ec1947 */ /* 0x000fea0003800000 */
[----:B0-----:R-:W0:Y:S01]  /*bd20*/  LDC R5, c[0x0][0x3f4] ;  /* 0x0000fd00ff057b82 */ /* 0x001e220000000800 */
[----:B------:R-:W-:Y:S01]  /*bd30*/  BSSY B2, `(.L_x_582) ;  /* 0x000002e000027945 */ /* 0x000fe20003800000 */
[-C--:B0-----:R-:W-:Y:S02]  /*bd40*/  ISETP.GE.AND P0, PT, R160, R5.reuse, PT ;  /* 0x00000005a000720c */ /* 0x081fe40003f06270 */
[-C--:B------:R-:W-:Y:S02]  /*bd50*/  ISETP.GE.AND P1, PT, R169, R5.reuse, PT ;  /* 0x00000005a900720c */ /* 0x080fe40003f26270 */
[-C--:B------:R-:W-:Y:S02]  /*bd60*/  ISETP.GE.AND P2, PT, R168, R5.reuse, PT ;  /* 0x00000005a800720c */ /* 0x080fe40003f46270 */
[-C--:B------:R-:W-:Y:S02]  /*bd70*/  ISETP.GE.AND P3, PT, R171, R5.reuse, PT ;  /* 0x00000005ab00720c */ /* 0x080fe40003f66270 */
[----:B------:R-:W-:-:S02]  /*bd80*/  ISETP.GE.AND P4, PT, R170, R5, PT ;  /* 0x00000005aa00720c */ /* 0x000fc40003f86270 */
[----:B------:R-:W-:-:S03]  /*bd90*/  ISETP.GE.AND P5, PT, R172, R5, PT ;  /* 0x00000005ac00720c */ /* 0x000fc60003fa6270 */
[----:B------:R-:W-:Y:S10]  /*bda0*/  @P0 BRA `(.L_x_583) ;  /* 0x0000000000980947 */ /* 0x000ff40003800000 */
[----:B------:R-:W0:Y:S01]  /*bdb0*/  LDS.128 R4, [R9+0xc400] ;  /* 0x00c4000009047984 */ /* 0x000e220000000c00 */
[----:B------:R-:W-:Y:S02]  /*bdc0*/  HADD2.F32 R47, -RZ, R38.H0_H0 ;  /* 0x20000026ff2f7230 */ /* 0x000fe40000004100 */
[----:B------:R-:W-:Y:S02]  /*bdd0*/  HADD2.F32 R45, -RZ, R35.H0_H0 ;  /* 0x20000023ff2d7230 */ /* 0x000fe40000004100 */
[----:B------:R-:W-:Y:S02]  /*bde0*/  HADD2.F32 R44, -RZ, R37.H0_H0 ;  /* 0x20000025ff2c7230 */ /* 0x000fe40000004100 */
[----:B------:R-:W-:Y:S02]  /*bdf0*/  HADD2.F32 R46, -RZ, R39.H0_H0 ;  /* 0x20000027ff2e7230 */ /* 0x000fe40000004100 */
[--C-:B0-----:R-:W-:Y:S02]  /*be00*/  HADD2.F32 R40, -RZ, R4.reuse.H0_H0 ;  /* 0x20000004ff287230 */ /* 0x101fe40000004100 */
[----:B------:R-:W-:-:S02]  /*be10*/  HADD2.F32 R4, -RZ, R4.H1_H1 ;  /* 0x30000004ff047230 */ /* 0x000fc40000004100 */
[--C-:B------:R-:W-:Y:S02]  /*be20*/  HADD2.F32 R41, -RZ, R5.reuse.H0_H0 ;  /* 0x20000005ff297230 */ /* 0x100fe40000004100 */
[----:B------:R-:W-:Y:S02]  /*be30*/  HADD2.F32 R5, -RZ, R5.H1_H1 ;  /* 0x30000005ff057230 */ /* 0x000fe40000004100 */
[C---:B------:R-:W-:Y:S01]  /*be40*/  FMUL.FTZ R49, R4.reuse, R47 ;  /* 0x0000002f04317220 */ /* 0x040fe20000410000 */
[-C--:B------:R-:W-:Y:S01]  /*be50*/  FMUL.FTZ R4, R4, R45.reuse ;  /* 0x0000002d04047220 */ /* 0x080fe20000410000 */
[--C-:B------:R-:W-:Y:S02]  /*be60*/  HADD2.F32 R42, -RZ, R6.reuse.H0_H0 ;  /* 0x20000006ff2a7230 */ /* 0x100fe40000004100 */
[----:B------:R-:W-:Y:S02]  /*be70*/  HADD2.F32 R43, -RZ, R7.H0_H0 ;  /* 0x20000007ff2b7230 */ /* 0x000fe40000004100 */
[C---:B------:R-:W-:Y:S01]  /*be80*/  FMUL.FTZ R50, R5.reuse, R46 ;  /* 0x0000002e05327220 */ /* 0x040fe20000410000 */
[C---:B------:R-:W-:Y:S01]  /*be90*/  FFMA.FTZ R49, R40.reuse, R45, -R49 ;  /* 0x0000002d28317223 */ /* 0x040fe20000010831 */
[----:B------:R-:W-:Y:S01]  /*bea0*/  FFMA.FTZ R48, R40, R47, R4 ;  /* 0x0000002f28307223 */ /* 0x000fe20000010004 */
[----:B------:R-:W-:Y:S01]  /*beb0*/  FMUL.FTZ R52, R5, R44 ;  /* 0x0000002c05347220 */ /* 0x000fe20000410000 */
[----:B------:R-:W-:-:S02]  /*bec0*/  HADD2.F32 R6, -RZ, R6.H1_H1 ;  /* 0x30000006ff067230 */ /* 0x000fc40000004100 */
[C---:B------:R-:W-:Y:S01]  /*bed0*/  FFMA.FTZ R50, R41.reuse, R44, -R50 ;  /* 0x0000002c29327223 */ /* 0x040fe20000010832 */
[----:B------:R-:W-:Y:S02]  /*bee0*/  HADD2.F32 R7, -RZ, R7.H1_H1 ;  /* 0x30000007ff077230 */ /* 0x000fe40000004100 */
[----:B------:R-:W-:Y:S01]  /*bef0*/  FFMA.FTZ R41, R41, R46, R52 ;  /* 0x0000002e29297223 */ /* 0x000fe20000010034 */
[----:B------:R-:W-:Y:S02]  /*bf00*/  HADD2.F32 R45, -RZ, R38.H1_H1 ;  /* 0x30000026ff2d7230 */ /* 0x000fe40000004100 */
[----:B------:R-:W-:Y:S02]  /*bf10*/  HADD2.F32 R5, -RZ, R35.H1_H1 ;  /* 0x30000023ff057230 */ /* 0x000fe40000004100 */
[----:B------:R-:W-:Y:S02]  /*bf20*/  HADD2.F32 R40, -RZ, R39.H1_H1 ;  /* 0x30000027ff287230 */ /* 0x000fe40000004100 */
[----:B------:R-:W-:Y:S01]  /*bf30*/  FMUL.FTZ R47, R6, R45 ;  /* 0x0000002d062f7220 */ /* 0x000fe20000410000 */
[----:B------:R-:W-:-:S02]  /*bf40*/  HADD2.F32 R4, -RZ, R37.H1_H1 ;  /* 0x30000025ff047230 */ /* 0x000fc40000004100 */
[-C--:B------:R-:W-:Y:S01]  /*bf50*/  FMUL.FTZ R44, R6, R5.reuse ;  /* 0x00000005062c7220 */ /* 0x080fe20000410000 */
[C---:B------:R-:W-:Y:S01]  /*bf60*/  FMUL.FTZ R46, R7.reuse, R40 ;  /* 0x00000028072e7220 */ /* 0x040fe20000410000 */
[C---:B------:R-:W-:Y:S01]  /*bf70*/  FFMA.FTZ R6, R42.reuse, R5, -R47 ;  /* 0x000000052a067223 */ /* 0x040fe2000001082f */
[-C--:B------:R-:W-:Y:S01]  /*bf80*/  FMUL.FTZ R51, R7, R4.reuse ;  /* 0x0000000407337220 */ /* 0x080fe20000410000 */
[----:B------:R-:W-:Y:S01]  /*bf90*/  FFMA.FTZ R45, R42, R45, R44 ;  /* 0x0000002d2a2d7223 */ /* 0x000fe2000001002c */
[C---:B------:R-:W-:Y:S01]  /*bfa0*/  FFMA.FTZ R7, R43.reuse, R4, -R46 ;  /* 0x000000042b077223 */ /* 0x040fe2000001082e */
[----:B------:R-:W-:Y:S01]  /*bfb0*/  F2FP.F16.F32.PACK_AB R4, R48, R49 ;  /* 0x000000313004723e */ /* 0x000fe200000000ff */
[----:B------:R-:W-:Y:S01]  /*bfc0*/  FFMA.FTZ R40, R43, R40, R51 ;  /* 0x000000282b287223 */ /* 0x000fe20000010033 */
[----:B------:R-:W-:Y:S02]  /*bfd0*/  F2FP.F16.F32.PACK_AB R5, R41, R50 ;  /* 0x000000322905723e */ /* 0x000fe400000000ff */
[----:B------:R-:W-:-:S02]  /*bfe0*/  F2FP.F16.F32.PACK_AB R6, R45, R6 ;  /* 0x000000062d06723e */ /* 0x000fc400000000ff */
[----:B------:R-:W-:-:S05]  /*bff0*/  F2FP.F16.F32.PACK_AB R7, R40, R7 ;  /* 0x000000072807723e */ /* 0x000fca00000000ff */
[----:B------:R0:W-:Y:S02]  /*c000*/  STS.128 [R9+0xc400], R4 ;  /* 0x00c4000409007388 */ /* 0x0001e40000000c00 */
.L_x_583:
[----:B------:R-:W-:Y:S05]  /*c010*/  BSYNC B2 ;  /* 0x0000000000027941 */ /* 0x000fea0003800000 */
.L_x_582:
[----:B------:R-:W-:Y:S04]  /*c020*/  BSSY B2, `(.L_x_584) ;  /* 0x0000028000027945 */ /* 0x000fe80003800000 */
[----:B------:R-:W-:Y:S05]  /*c030*/  @P1 BRA `(.L_x_585) ;  /* 0x0000000000981947 */ /* 0x000fea0003800000 */
[----:B0-----:R-:W0:Y:S01]  /*c040*/  LDS.128 R4, [R8] ;  /* 0x0000000008047984 */ /* 0x001e220000000c00 */
        /* <DEDUP_REMOVED lines=36> */
[----:B------:R1:W-:Y:S02]  /*c290*/  STS.128 [R8], R4 ;  /* 0x0000000408007388 */ /* 0x0003e40000000c00 */
.L_x_585:
[----:B------:R-:W-:Y:S05]  /*c2a0*/  BSYNC B2 ;  /* 0x0000000000027941 */ /* 0x000fea0003800000 */
.L_x_584:
[----:B------:R-:W-:Y:S04]  /*c2b0*/  BSSY B2, `(.L_x_586) ;  /* 0x0000028000027945 */ /* 0x000fe80003800000 */
[----:B------:R-:W-:Y:S05]  /*c2c0*/  @P2 BRA `(.L_x_587) ;  /* 0x0000000000982947 */ /* 0x000fea0003800000 */
[----:B01----:R-:W0:Y:S01]  /*c2d0*/  LDS.128 R4, [R9+0x10400] ;  /* 0x0104000009047984 */ /* 0x003e220000000c00 */
        /* <DEDUP_REMOVED lines=37> */
.L_x_587:
[----:B------:R-:W-:Y:S05]  /*c530*/  BSYNC B2 ;  /* 0x0000000000027941 */ /* 0x000fea0003800000 */
.L_x_586:
[----:B------:R-:W-:Y:S04]  /*c540*/  BSSY B2, `(.L_x_588) ;  /* 0x0000028000027945 */ /* 0x000fe80003800000 */
[----:B------:R-:W-:Y:S05]  /*c550*/  @P3 BRA `(.L_x_589) ;  /* 0x0000000000983947 */ /* 0x000fea0003800000 */
[----:B012---:R-:W0:Y:S01]  /*c560*/  LDS.128 R4, [R8+0x4000] ;  /* 0x0040000008047984 */ /* 0x007e220000000c00 */
        /* <DEDUP_REMOVED lines=37> */
.L_x_589:
[----:B------:R-:W-:Y:S05]  /*c7c0*/  BSYNC B2 ;  /* 0x0000000000027941 */ /* 0x000fea0003800000 */
.L_x_588:
[----:B------:R-:W-:Y:S04]  /*c7d0*/  BSSY B2, `(.L_x_590) ;  /* 0x0000028000027945 */ /* 0x000fe80003800000 */
[----:B------:R-:W-:Y:S05]  /*c7e0*/  @P4 BRA `(.L_x_591) ;  /* 0x0000000000984947 */ /* 0x000fea0003800000 */
[----:B0123--:R-:W0:Y:S01]  /*c7f0*/  LDS.128 R4, [R9+0x14400] ;  /* 0x0144000009047984 */ /* 0x00fe220000000c00 */
        /* <DEDUP_REMOVED lines=37> */
.L_x_591:
[----:B------:R-:W-:Y:S05]  /*ca50*/  BSYNC B2 ;  /* 0x0000000000027941 */ /* 0x000fea0003800000 */
.L_x_590:
[----:B------:R-:W-:Y:S05]  /*ca60*/  @P5 BRA `(.L_x_581) ;  /* 0x0000000000985947 */ /* 0x000fea0003800000 */
[----:B01234-:R-:W0:Y:S01]  /*ca70*/  LDS.128 R4, [R8+0x8000] ;  /* 0x0080000008047984 */ /* 0x01fe220000000c00 */
        /* <DEDUP_REMOVED lines=37> */
.L_x_581:
[----:B------:R-:W-:Y:S05]  /*ccd0*/  BSYNC B1 ;  /* 0x0000000000017941 */ /* 0x000fea0003800000 */
.L_x_580:
[----:B------:R-:W-:-:S13]  /*cce0*/  ISETP.GE.AND P0, PT, R225, R26, PT ;  /* 0x0000001ae100720c */ /* 0x000fda0003f06270 */
[----:B------:R-:W-:Y:S05]  /*ccf0*/  @P0 BRA `(.L_x_592) ;  /* 0x0000003800d00947 */ /* 0x000fea0003800000 */
[----:B01234-:R-:W0:Y:S01]  /*cd00*/  LDC R5, c[0x0][0x3f4] ;  /* 0x0000fd00ff057b82 */ /* 0x01fe220000000800 */
        /* <DEDUP_REMOVED lines=9> */
[--C-:B------:R-:W-:Y:S02]  /*cda0*/  HADD2.F32 R48, -RZ, R38.reuse.H0_H0 ;  /* 0x20000026ff307230 */ /* 0x100fe40000004100 */
[----:B------:R-:W-:Y:S02]  /*cdb0*/  HADD2.F32 R50, -RZ, R39.H0_H0 ;  /* 0x20000027ff327230 */ /* 0x000fe40000004100 */
[----:B------:R-:W-:Y:S02]  /*cdc0*/  HADD2.F32 R44, -RZ, R35.H0_H0 ;  /* 0x20000023ff2c7230 */ /* 0x000fe40000004100 */
[----:B------:R-:W-:Y:S02]  /*cdd0*/  HADD2.F32 R46, -RZ, R37.H0_H0 ;  /* 0x20000025ff2e7230 */ /* 0x000fe40000004100 */
[----:B------:R-:W-:Y:S02]  /*cde0*/  HADD2.F32 R49, -RZ, R38.H1_H1 ;  /* 0x30000026ff317230 */ /* 0x000fe40000004100 */
[----:B0-----:R-:W-:-:S02]  /*cdf0*/  HADD2.F32 R26, -RZ, R4.H0_H0 ;  /* 0x20000004ff1a7230 */ /* 0x001fc40000004100 */
[----:B------:R-:W-:Y:S02]  /*ce00*/  HADD2.F32 R4, -RZ, R4.H1_H1 ;  /* 0x30000004ff047230 */ /* 0x000fe40000004100 */
[--C-:B------:R-:W-:Y:S02]  /*ce10*/  HADD2.F32 R40, -RZ, R5.reuse.H0_H0 ;  /* 0x20000005ff287230 */ /* 0x100fe40000004100 */
[----:B------:R-:W-:Y:S02]  /*ce20*/  HADD2.F32 R5, -RZ, R5.H1_H1 ;  /* 0x30000005ff057230 */ /* 0x000fe40000004100 */
[-C--:B------:R-:W-:Y:S01]  /*ce30*/  FMUL.FTZ R43, R48, R4.reuse ;  /* 0x00000004302b7220 */ /* 0x080fe20000410000 */
[----:B------:R-:W-:Y:S01]  /*ce40*/  FMUL.FTZ R45, R44, R4 ;  /* 0x000000042c2d7220 */ /* 0x000fe20000410000 */
[----:B------:R-:W-:Y:S02]  /*ce50*/  HADD2.F32 R41, -RZ, R6.H0_H0 ;  /* 0x20000006ff297230 */ /* 0x000fe40000004100 */
[-C--:B------:R-:W-:Y:S01]  /*ce60*/  FMUL.FTZ R47, R50, R5.reuse ;  /* 0x00000005322f7220 */ /* 0x080fe20000410000 */
[----:B------:R-:W-:Y:S01]  /*ce70*/  FFMA.FTZ R4, R44, R26, -R43 ;  /* 0x0000001a2c047223 */ /* 0x000fe2000001082b */
[----:B------:R-:W-:Y:S01]  /*ce80*/  FMUL.FTZ R43, R46, R5 ;  /* 0x000000052e2b7220 */ /* 0x000fe20000410000 */
[----:B------:R-:W-:-:S02]  /*ce90*/  HADD2.F32 R42, -RZ, R7.H0_H0 ;  /* 0x20000007ff2a7230 */ /* 0x000fc40000004100 */
[----:B------:R-:W-:Y:S01]  /*cea0*/  FFMA.FTZ R5, R46, R40, -R47 ;  /* 0x000000282e057223 */ /* 0x000fe2000001082f */
[----:B------:R-:W-:Y:S02]  /*ceb0*/  HADD2.F32 R6, -RZ, R6.H1_H1 ;  /* 0x30000006ff067230 */ /* 0x000fe40000004100 */
[----:B------:R-:W-:Y:S01]  /*cec0*/  FFMA.FTZ R45, R48, R26, R45 ;  /* 0x0000001a302d7223 */ /* 0x000fe2000001002d */
[----:B------:R-:W-:Y:S02]  /*ced0*/  HADD2.F32 R7, -RZ, R7.H1_H1 ;  /* 0x30000007ff077230 */ /* 0x000fe40000004100 */
[----:B------:R-:W-:Y:S01]  /*cee0*/  FFMA.FTZ R40, R50, R40, R43 ;  /* 0x0000002832287223 */ /* 0x000fe2000001002b */
[----:B------:R-:W-:Y:S02]  /*cef0*/  HADD2.F32 R46, -RZ, R39.H1_H1 ;  /* 0x30000027ff2e7230 */ /* 0x000fe40000004100 */
[----:B------:R-:W-:Y:S01]  /*cf00*/  FMUL.FTZ R26, R49, R6 ;  /* 0x00000006311a7220 */ /* 0x000fe20000410000 */
[----:B------:R-:W-:Y:S01]  /*cf10*/  HADD2.F32 R47, -RZ, R35.H1_H1 ;  /* 0x30000023ff2f7230 */ /* 0x000fe20000004100 */
[----:B------:R-:W-:Y:S01]  /*cf20*/  F2FP.F16.F32.PACK_AB R4, R45, R4 ;  /* 0x000000042d04723e */ /* 0x000fe200000000ff */
[----:B------:R-:W-:-:S02]  /*cf30*/  HADD2.F32 R44, -RZ, R37.H1_H1 ;  /* 0x30000025ff2c7230 */ /* 0x000fc40000004100 */
[----:B------:R-:W-:Y:S01]  /*cf40*/  FMUL.FTZ R35, R46, R7 ;  /* 0x000000072e237220 */ /* 0x000fe20000410000 */
[----:B------:R-:W-:Y:S01]  /*cf50*/  F2FP.F16.F32.PACK_AB R5, R40, R5 ;  /* 0x000000052805723e */ /* 0x000fe200000000ff */
[C---:B------:R-:W-:Y:S01]  /*cf60*/  FMUL.FTZ R38, R47.reuse, R6 ;  /* 0x000000062f267220 */ /* 0x040fe20000410000 */
[----:B------:R-:W-:Y:S01]  /*cf70*/  FFMA.FTZ R6, R47, R41, -R26 ;  /* 0x000000292f067223 */ /* 0x000fe2000001081a */
[C---:B------:R-:W-:Y:S01]  /*cf80*/  FMUL.FTZ R37, R44.reuse, R7 ;  /* 0x000000072c257220 */ /* 0x040fe20000410000 */
[-C--:B------:R-:W-:Y:S01]  /*cf90*/  FFMA.FTZ R7, R44, R42.reuse, -R35 ;  /* 0x0000002a2c077223 */ /* 0x080fe20000010823 */
[----:B------:R-:W-:Y:S02]  /*cfa0*/  FFMA.FTZ R41, R49, R41, R38 ;  /* 0x0000002931297223 */ /* 0x000fe40000010026 */
[----:B------:R-:W-:-:S03]  /*cfb0*/  FFMA.FTZ R42, R46, R42, R37 ;  /* 0x0000002a2e2a7223 */ /* 0x000fc60000010025 */
[----:B------:R-:W-:Y:S02]  /*cfc0*/  F2FP.F16.F32.PACK_AB R6, R41, R6 ;  /* 0x000000062906723e */ /* 0x000fe400000000ff */
[----:B------:R-:W-:-:S05]  /*cfd0*/  F2FP.F16.F32.PACK_AB R7, R42, R7 ;  /* 0x000000072a07723e */ /* 0x000fca00000000ff */
[----:B------:R0:W-:Y:S02]  /*cfe0*/  STS.128 [R9+0xe400], R4 ;  /* 0x00e4000409007388 */ /* 0x0001e40000000c00 */
.L_x_594:
[----:B------:R-:W-:Y:S05]  /*cff0*/  BSYNC B1 ;  /* 0x0000000000017941 */ /* 0x000fea0003800000 */
.L_x_593:
[----:B------:R-:W-:Y:S04]  /*d000*/  BSSY B1, `(.L_x_595) ;  /* 0x0000028000017945 */ /* 0x000fe80003800000 */
[----:B------:R-:W-:Y:S05]  /*d010*/  @P1 BRA `(.L_x_596) ;  /* 0x0000000000981947 */ /* 0x000fea0003800000 */
[----:B0-----:R-:W0:Y:S01]  /*d020*/  LDS.128 R4, [R8+0x2000] ;  /* 0x0020000008047984 */ /* 0x001e220000000c00 */
        /* <DEDUP_REMOVED lines=8> */
[-C--:B------:R-:W-:Y:S01]  /*d0b0*/  FMUL.FTZ R39, R44, R4.reuse ;  /* 0x000000042c277220 */ /* 0x080fe20000410000 */
[C---:B------:R-:W-:Y:S01]  /*d0c0*/  FMUL.FTZ R41, R42.reuse, R4 ;  /* 0x000000042a297220 */ /* 0x040fe20000410000 */
[----:B------:R-:W-:Y:S02]  /*d0d0*/  HADD2.F32 R37, -RZ, R6.H0_H0 ;  /* 0x20000006ff257230 */ /* 0x000fe40000004100 */
[-C--:B------:R-:W-:Y:S01]  /*d0e0*/  FMUL.FTZ R40, R45, R5.reuse ;  /* 0x000000052d287220 */ /* 0x080fe20000410000 */
[-C--:B------:R-:W-:Y:S01]  /*d0f0*/  FFMA.FTZ R4, R42, R26.reuse, -R39 ;  /* 0x0000001a2a047223 */ /* 0x080fe20000010827 */
[----:B------:R-:W-:Y:S01]  /*d100*/  FFMA.FTZ R41, R44, R26, R41 ;  /* 0x0000001a2c297223 */ /* 0x000fe20000010029 */
[----:B------:R-:W-:Y:S01]  /*d110*/  FMUL.FTZ R26, R43, R5 ;  /* 0x000000052b1a7220 */ /* 0x000fe20000410000 */
[----:B------:R-:W-:-:S02]  /*d120*/  HADD2.F32 R38, -RZ, R7.H0_H0 ;  /* 0x20000007ff267230 */ /* 0x000fc40000004100 */
[-C--:B------:R-:W-:Y:S01]  /*d130*/  FFMA.FTZ R5, R43, R35.reuse, -R40 ;  /* 0x000000232b057223 */ /* 0x080fe20000010828 */
[----:B------:R-:W-:Y:S02]  /*d140*/  HADD2.F32 R6, -RZ, R6.H1_H1 ;  /* 0x30000006ff067230 */ /* 0x000fe40000004100 */
[----:B------:R-:W-:Y:S01]  /*d150*/  FFMA.FTZ R26, R45, R35, R26 ;  /* 0x000000232d1a7223 */ /* 0x000fe2000001001a */
[----:B------:R-:W-:Y:S01]  /*d160*/  HADD2.F32 R7, -RZ, R7.H1_H1 ;  /* 0x30000007ff077230 */ /* 0x000fe20000004100 */
[----:B------:R-:W-:Y:S01]  /*d170*/  F2FP.F16.F32.PACK_AB R4, R41, R4 ;  /* 0x000000042904723e */ /* 0x000fe200000000ff */
[----:B------:R-:W-:Y:S02]  /*d180*/  HADD2.F32 R43, -RZ, R33.H1_H1 ;  /* 0x30000021ff2b7230 */ /* 0x000fe40000004100 */
[----:B------:R-:W-:Y:S01]  /*d190*/  HADD2.F32 R42, -RZ, R34.H1_H1 ;  /* 0x30000022ff2a7230 */ /* 0x000fe20000004100 */
[----:B------:R-:W-:Y:S01]  /*d1a0*/  F2FP.F16.F32.PACK_AB R5, R26, R5 ;  /* 0x000000051a05723e */ /* 0x000fe200000000ff */
[----:B------:R-:W-:-:S02]  /*d1b0*/  HADD2.F32 R39, -RZ, R31.H1_H1 ;  /* 0x3000001fff277230 */ /* 0x000fc40000004100 */
[----:B------:R-:W-:Y:S02]  /*d1c0*/  HADD2.F32 R40, -RZ, R32.H1_H1 ;  /* 0x30000020ff287230 */ /* 0x000fe40000004100 */
[-C--:B------:R-:W-:Y:S01]  /*d1d0*/  FMUL.FTZ R32, R43, R6.reuse ;  /* 0x000000062b207220 */ /* 0x080fe20000410000 */
[-C--:B------:R-:W-:Y:S01]  /*d1e0*/  FMUL.FTZ R31, R42, R7.reuse ;  /* 0x000000072a1f7220 */ /* 0x080fe20000410000 */
[C---:B------:R-:W-:Y:S01]  /*d1f0*/  FMUL.FTZ R34, R39.reuse, R6 ;  /* 0x0000000627227220 */ /* 0x040fe20000410000 */
[C---:B------:R-:W-:Y:S01]  /*d200*/  FMUL.FTZ R33, R40.reuse, R7 ;  /* 0x0000000728217220 */ /* 0x040fe20000410000 */
[-C--:B------:R-:W-:Y:S01]  /*d210*/  FFMA.FTZ R6, R39, R37.reuse, -R32 ;  /* 0x0000002527067223 */ /* 0x080fe20000010820 */
[-C--:B------:R-:W-:Y:S01]  /*d220*/  FFMA.FTZ R7, R40, R38.reuse, -R31 ;  /* 0x0000002628077223 */ /* 0x080fe2000001081f */
[----:B------:R-:W-:Y:S01]  /*d230*/  FFMA.FTZ R37, R43, R37, R34 ;  /* 0x000000252b257223 */ /* 0x000fe20000010022 */
[----:B------:R-:W-:-:S04]  /*d240*/  FFMA.FTZ R38, R42, R38, R33 ;  /* 0x000000262a267223 */ /* 0x000fc80000010021 */
[----:B------:R-:W-:Y:S02]  /*d250*/  F2FP.F16.F32.PACK_AB R6, R37, R6 ;  /* 0x000000062506723e */ /* 0x000fe400000000ff */
[----:B------:R-:W-:-:S05]  /*d260*/  F2FP.F16.F32.PACK_AB R7, R38, R7 ;  /* 0x000000072607723e */ /* 0x000fca00000000ff */
[----:B------:R1:W-:Y:S02]  /*d270*/  STS.128 [R8+0x2000], R4 ;  /* 0x0020000408007388 */ /* 0x0003e40000000c00 */
.L_x_596:
[----:B------:R-:W-:Y:S05]  /*d280*/  BSYNC B1 ;  /* 0x0000000000017941 */ /* 0x000fea0003800000 */
.L_x_595:
        /* <DEDUP_REMOVED lines=28> */
[-C--:B------:R-:W-:Y:S01]  /*d450*/  FMUL.FTZ R27, R38, R6.reuse ;  /* 0x00000006261b7220 */ /* 0x080fe20000410000 */
[----:B------:R-:W-:Y:S02]  /*d460*/  HADD2.F32 R35, -RZ, R28.H1_H1 ;  /* 0x3000001cff237230 */ /* 0x000fe40000004100 */
[C---:B------:R-:W-:Y:S01]  /*d470*/  FMUL.FTZ R29, R34.reuse, R6 ;  /* 0x00000006221d7220 */ /* 0x040fe20000410000 */
[-C--:B------:R-:W-:Y:S01]  /*d480*/  FMUL.FTZ R28, R39, R7.reuse ;  /* 0x00000007271c7220 */ /* 0x080fe20000410000 */
[-C--:B------:R-:W-:Y:S01]  /*d490*/  FFMA.FTZ R6, R34, R32.reuse, -R27 ;  /* 0x0000002022067223 */ /* 0x080fe2000001081b */
[C---:B------:R-:W-:Y:S01]  /*d4a0*/  FMUL.FTZ R30, R35.reuse, R7 ;  /* 0x00000007231e7220 */ /* 0x040fe20000410000 */
[----:B------:R-:W-:Y:S01]  /*d4b0*/  FFMA.FTZ R29, R38, R32, R29 ;  /* 0x00000020261d7223 */ /* 0x000fe2000001001d */
[-C--:B------:R-:W-:Y:S02]  /*d4c0*/  FFMA.FTZ R7, R35, R33.reuse, -R28 ;  /* 0x0000002123077223 */ /* 0x080fe4000001081c */
[----:B------:R-:W-:-:S02]  /*d4d0*/  FFMA.FTZ R30, R39, R33, R30 ;  /* 0x00000021271e7223 */ /* 0x000fc4000001001e */
[----:B------:R-:W-:-:S03]  /*d4e0*/  F2FP.F16.F32.PACK_AB R6, R29, R6 ;  /* 0x000000061d06723e */ /* 0x000fc600000000ff */
[----:B------:R-:W-:-:S05]  /*d4f0*/  F2FP.F16.F32.PACK_AB R7, R30, R7 ;  /* 0x000000071e07723e */ /* 0x000fca00000000ff */
[----:B------:R2:W-:Y:S02]  /*d500*/  STS.128 [R9+0x12400], R4 ;  /* 0x0124000409007388 */ /* 0x0005e40000000c00 */
.L_x_598:
[----:B------:R-:W-:Y:S05]  /*d510*/  BSYNC B1 ;  /* 0x0000000000017941 */ /* 0x000fea0003800000 */
.L_x_597:
        /* <DEDUP_REMOVED lines=30> */
[C---:B------:R-:W-:Y:S01]  /*d700*/  FMUL.FTZ R25, R30.reuse, R6 ;  /* 0x000000061e197220 */ /* 0x040fe20000410000 */
[-C--:B------:R-:W-:Y:S01]  /*d710*/  FMUL.FTZ R20, R35, R7.reuse ;  /* 0x0000000723147220 */ /* 0x080fe20000410000 */
[C---:B------:R-:W-:Y:S01]  /*d720*/  FMUL.FTZ R24, R31.reuse, R7 ;  /* 0x000000071f187220 */ /* 0x040fe20000410000 */
[-C--:B------:R-:W-:Y:S01]  /*d730*/  FFMA.FTZ R6, R30, R28.reuse, -R21 ;  /* 0x0000001c1e067223 */ /* 0x080fe20000010815 */
[----:B------:R-:W-:Y:S01]  /*d740*/  FFMA.FTZ R25, R32, R28, R25 ;  /* 0x0000001c20197223 */ /* 0x000fe20000010019 */
[-C--:B------:R-:W-:Y:S01]  /*d750*/  FFMA.FTZ R7, R31, R29.reuse, -R20 ;  /* 0x0000001d1f077223 */ /* 0x080fe20000010814 */
[----:B------:R-:W-:-:S03]  /*d760*/  FFMA.FTZ R24, R35, R29, R24 ;  /* 0x0000001d23187223 */ /* 0x000fc60000010018 */
[----:B------:R-:W-:Y:S02]  /*d770*/  F2FP.F16.F32.PACK_AB R6, R25, R6 ;  /* 0x000000061906723e */ /* 0x000fe400000000ff */
[----:B------:R-:W-:-:S05]  /*d780*/  F2FP.F16.F32.PACK_AB R7, R24, R7 ;  /* 0x000000071807723e */ /* 0x000fca00000000ff */
[----:B------:R3:W-:Y:S02]  /*d790*/  STS.128 [R8+0x6000], R4 ;  /* 0x0060000408007388 */ /* 0x0007e40000000c00 */
.L_x_600:
[----:B------:R-:W-:Y:S05]  /*d7a0*/  BSYNC B1 ;  /* 0x0000000000017941 */ /* 0x000fea0003800000 */
.L_x_599:
        /* <DEDUP_REMOVED lines=40> */
.L_x_602:
[----:B------:R-:W-:Y:S05]  /*da30*/  BSYNC B1 ;  /* 0x0000000000017941 */ /* 0x000fea0003800000 */
.L_x_601:
        /* <DEDUP_REMOVED lines=13> */
[----:B------:R-:W-:Y:S01]  /*db10*/  FMUL.FTZ R15, R28, R5 ;  /* 0x000000051c0f7220 */ /* 0x000fe20000410000 */
[----:B------:R-:W-:Y:S01]  /*db20*/  FFMA.FTZ R4, R21, R9, -R20 ;  /* 0x0000000915047223 */ /* 0x000fe20000010814 */
[----:B------:R-:W-:-:S02]  /*db30*/  HADD2.F32 R14, -RZ, R7.H0_H0 ;  /* 0x20000007ff0e7230 */ /* 0x000fc40000004100 */
[----:B------:R-:W-:Y:S01]  /*db40*/  FFMA.FTZ R9, R25, R9, R24 ;  /* 0x0000000919097223 */ /* 0x000fe20000010018 */
[C---:B------:R-:W-:Y:S01]  /*db50*/  FMUL.FTZ R21, R26.reuse, R5 ;  /* 0x000000051a157220 */ /* 0x040fe20000410000 */
[----:B------:R-:W-:Y:S02]  /*db60*/  HADD2.F32 R6, -RZ, R6.H1_H1 ;  /* 0x30000006ff067230 */ /* 0x000fe40000004100 */
[-C--:B------:R-:W-:Y:S01]  /*db70*/  FFMA.FTZ R5, R26, R12.reuse, -R15 ;  /* 0x0000000c1a057223 */ /* 0x080fe2000001080f */
[----:B------:R-:W-:Y:S02]  /*db80*/  HADD2.F32 R7, -RZ, R7.H1_H1 ;  /* 0x30000007ff077230 */ /* 0x000fe40000004100 */
[----:B------:R-:W-:Y:S01]  /*db90*/  FFMA.FTZ R12, R28, R12, R21 ;  /* 0x0000000c1c0c7223 */ /* 0x000fe20000010015 */
[----:B------:R-:W-:Y:S01]  /*dba0*/  HADD2.F32 R25, -RZ, R10.H1_H1 ;  /* 0x3000000aff197230 */ /* 0x000fe20000004100 */
[----:B------:R-:W-:Y:S01]  /*dbb0*/  F2FP.F16.F32.PACK_AB R4, R9, R4 ;  /* 0x000000040904723e */ /* 0x000fe200000000ff */
[----:B------:R-:W-:-:S02]  /*dbc0*/  HADD2.F32 R20, -RZ, R11.H1_H1 ;  /* 0x3000000bff147230 */ /* 0x000fc40000004100 */
[----:B------:R-:W-:Y:S02]  /*dbd0*/  HADD2.F32 R15, -RZ, R0.H1_H1 ;  /* 0x30000000ff0f7230 */ /* 0x000fe40000004100 */
[-C--:B------:R-:W-:Y:S01]  /*dbe0*/  FMUL.FTZ R0, R25, R6.reuse ;  /* 0x0000000619007220 */ /* 0x080fe20000410000 */
[----:B------:R-:W-:Y:S02]  /*dbf0*/  HADD2.F32 R10, -RZ, R3.H1_H1 ;  /* 0x30000003ff0a7230 */ /* 0x000fe40000004100 */
[----:B------:R-:W-:Y:S01]  /*dc00*/  FMUL.FTZ R3, R20, R7 ;  /* 0x0000000714037220 */ /* 0x000fe20000410000 */
[----:B------:R-:W-:Y:S01]  /*dc10*/  F2FP.F16.F32.PACK_AB R5, R12, R5 ;  /* 0x000000050c05723e */ /* 0x000fe200000000ff */
[C---:B------:R-:W-:Y:S01]  /*dc20*/  FMUL.FTZ R6, R15.reuse, R6 ;  /* 0x000000060f067220 */ /* 0x040fe20000410000 */
[----:B------:R-:W-:Y:S01]  /*dc30*/  FFMA.FTZ R0, R15, R13, -R0 ;  /* 0x0000000d0f007223 */ /* 0x000fe20000010800 */
[C---:B------:R-:W-:Y:S01]  /*dc40*/  FMUL.FTZ R7, R10.reuse, R7 ;  /* 0x000000070a077220 */ /* 0x040fe20000410000 */
[----:B------:R-:W-:Y:S01]  /*dc50*/  FFMA.FTZ R3, R10, R14, -R3 ;  /* 0x0000000e0a037223 */ /* 0x000fe20000010803 */
[----:B------:R-:W-:-:S02]  /*dc60*/  FFMA.FTZ R13, R25, R13, R6 ;  /* 0x0000000d190d7223 */ /* 0x000fc40000010006 */
[----:B------:R-:W-:-:S03]  /*dc70*/  FFMA.FTZ R14, R20, R14, R7 ;  /* 0x0000000e140e7223 */ /* 0x000fc60000010007 */
[----:B------:R-:W-:Y:S02]  /*dc80*/  F2FP.F16.F32.PACK_AB R6, R13, R0 ;  /* 0x000000000d06723e */ /* 0x000fe400000000ff */
[----:B------:R-:W-:-:S05]  /*dc90*/  F2FP.F16.F32.PACK_AB R7, R14, R3 ;  /* 0x000000030e07723e */ /* 0x000fca00000000ff */
[----:B------:R0:W-:Y:S01]  /*dca0*/  STS.128 [R8+0xa000], R4 ;  /* 0x00a0000408007388 */ /* 0x0001e20000000c00 */
[----:B------:R-:W-:Y:S05]  /*dcb0*/  BRA `(.L_x_592) ;  /* 0x0000002800e07947 */ /* 0x000fea0003800000 */
.L_x_574:
[----:B------:R-:W-:-:S03]  /*dcc0*/  UMOV UR4, 0xffffffff ;  /* 0xffffffff00047882 */ /* 0x000fc60000000000 */
[----:B------:R-:W-:Y:S05]  /*dcd0*/  BRA.DIV UR4, `(.L_x_603) ;  /* 0x0000010e04f87947 */ /* 0x000fea000b800000 */
[----:B------:R0:W1:Y:S04]  /*dce0*/  SHFL.IDX PT, R3, R25, RZ, 0x1c1f ;  /* 0x001c1fff19037589 */ /* 0x00006800000e0000 */
[----:B------:R0:W2:Y:S04]  /*dcf0*/  SHFL.IDX PT, R0, R24, RZ, 0x1c1f ;  /* 0x001c1fff18007589 */ /* 0x0000a800000e0000 */
[----:B------:R0:W3:Y:S04]  /*dd00*/  SHFL.IDX PT, R21, R27, RZ, 0x1c1f ;  /* 0x001c1fff1b157589 */ /* 0x0000e800000e0000 */
[----:B------:R0:W0:Y:S02]  /*dd10*/  SHFL.IDX PT, R20, R26, RZ, 0x1c1f ;  /* 0x001c1fff1a147589 */ /* 0x00002400000e0000 */
.L_x_826:
[----:B------:R-:W-:Y:S01]  /*dd20*/  ULDC UR4, c[0x0][0x448] ;  /* 0x0001120000047ab9 */ /* 0x000fe20000000800 */
[----:B------:R-:W-:Y:S01]  /*dd30*/  BSSY B1, `(.L_x_604) ;  /* 0x0000037000017945 */ /* 0x000fe20003800000 */
[----:B------:R-:W-:Y:S01]  /*dd40*/  IMAD R50, R146, UR4, RZ ;  /* 0x0000000492327c24 */ /* 0x000fe2000f8e02ff */
[----:B------:R-:W-:Y:S02]  /*dd50*/  CS2R R4, SRZ ;  /* 0x0000000000047805 */ /* 0x000fe4000001ff00 */
[----:B------:R-:W-:Y:S02]  /*dd60*/  CS2R R8, SRZ ;  /* 0x0000000000087805 */ /* 0x000fe4000001ff00 */
[----:B------:R-:W-:Y:S02]  /*dd70*/  CS2R R10, SRZ ;  /* 0x00000000000a7805 */ /* 0x000fe4000001ff00 */
[----:B------:R-:W-:Y:S02]  /*dd80*/  CS2R R12, SRZ ;  /* 0x00000000000c7805 */ /* 0x000fe4000001ff00 */
[----:B------:R-:W-:Y:S01]  /*dd90*/  ISETP.GE.AND P0, PT, R6, R50, PT ;  /* 0x000000320600720c */ /* 0x000fe20003f06270 */
[----:B------:R-:W-:Y:S01]  /*dda0*/  IMAD R50, R29, -0x80, R50 ;  /* 0xffffff801d327824 */ /* 0x000fe200078e0232 */
[----:B------:R-:W-:-:S02]  /*ddb0*/  CS2R R6, SRZ ;  /* 0x0000000000067805 */ /* 0x000fc4000001ff00 */
[----:B------:R-:W-:Y:S02]  /*ddc0*/  CS2R R14, SRZ ;  /* 0x00000000000e7805 */ /* 0x000fe4000001ff00 */
[----:B0-----:R-:W-:Y:S02]  /*ddd0*/  CS2R R24, SRZ ;  /* 0x0000000000187805 */ /* 0x001fe4000001ff00 */
[----:B------:R-:W-:Y:S02]  /*dde0*/  CS2R R26, SRZ ;  /* 0x00000000001a7805 */ /* 0x000fe4000001ff00 */
[----:B------:R-:W-:Y:S02]  /*ddf0*/  CS2R R28, SRZ ;  /* 0x00000000001c7805 */ /* 0x000fe4000001ff00 */
[----:B------:R-:W-:Y:S02]  /*de00*/  CS2R R30, SRZ ;  /* 0x00000000001e7805 */ /* 0x000fe4000001ff00 */
[----:B----4-:R-:W-:-:S02]  /*de10*/  CS2R R32, SRZ ;  /* 0x0000000000207805 */ /* 0x010fc4000001ff00 */
[----:B------:R-:W-:Y:S01]  /*de20*/  CS2R R34, SRZ ;  /* 0x0000000000227805 */ /* 0x000fe2000001ff00 */
[----:B------:R-:W-:Y:S06]  /*de30*/  @P0 BRA `(.L_x_605) ;  /* 0x0000000000980947 */ /* 0x000fec0003800000 */
[----:B------:R-:W-:Y:S01]  /*de40*/  ULDC UR4, c[0x0][0x3f4] ;  /* 0x0000fd0000047ab9 */ /* 0x000fe20000000800 */
[C---:B------:R-:W-:Y:S01]  /*de50*/  VIADD R4, R16.reuse, 0x20 ;  /* 0x0000002010047836 */ /* 0x040fe20000000000 */
[C---:B------:R-:W-:Y:S02]  /*de60*/  ISETP.GE.AND P2, PT, R16.reuse, UR4, PT ;  /* 0x0000000410007c0c */ /* 0x040fe4000bf46270 */
[----:B------:R-:W-:Y:S02]  /*de70*/  CS2R R28, SRZ ;  /* 0x00000000001c7805 */ /* 0x000fe4000001ff00 */
[----:B------:R-:W-:Y:S02]  /*de80*/  IADD3 R5, R16, 0x40, RZ ;  /* 0x0000004010057810 */ /* 0x000fe40007ffe0ff */
[----:B------:R-:W-:Y:S02]  /*de90*/  CS2R R30, SRZ ;  /* 0x00000000001e7805 */ /* 0x000fe4000001ff00 */
[----:B------:R-:W-:Y:S01]  /*dea0*/  ISETP.GE.AND P3, PT, R4, UR4, PT ;  /* 0x0000000404007c0c */ /* 0x000fe2000bf66270 */
[----:B--2---:R-:W-:Y:S01]  /*deb0*/  IMAD.MOV.U32 R4, RZ, RZ, R0 ;  /* 0x000000ffff047224 */ /* 0x004fe200078e0000 */
[----:B------:R-:W-:-:S02]  /*dec0*/  ISETP.GE.AND P4, PT, R5, UR4, PT ;  /* 0x0000000405007c0c */ /* 0x000fc4000bf86270 */
[----:B------:R-:W-:Y:S02]  /*ded0*/  CS2R R8, SRZ ;  /* 0x0000000000087805 */ /* 0x000fe4000001ff00 */
[----:B-1----:R-:W-:Y:S02]  /*dee0*/  MOV R5, R3 ;  /* 0x0000000300057202 */ /* 0x002fe40000000f00 */
[----:B------:R-:W-:Y:S02]  /*def0*/  CS2R R10, SRZ ;  /* 0x00000000000a7805 */ /* 0x000fe4000001ff00 */
[----:B------:R-:W-:Y:S02]  /*df00*/  CS2R R32, SRZ ;  /* 0x0000000000207805 */ /* 0x000fe4000001ff00 */
[----:B------:R-:W-:Y:S01]  /*df10*/  CS2R R34, SRZ ;  /* 0x0000000000227805 */ /* 0x000fe2000001ff00 */
[----:B------:R-:W-:Y:S02]  /*df20*/  @!P2 IMAD.SHL.U32 R49, R16, 0x2, RZ ;  /* 0x000000021031a824 */ /* 0x000fe400078e00ff */
[----:B------:R-:W-:-:S03]  /*df30*/  @!P3 IMAD.SHL.U32 R41, R162, 0x8, RZ ;  /* 0x00000008a229b824 */ /* 0x000fc600078e00ff */
[-C--:B------:R-:W-:Y:S01]  /*df40*/  @!P2 IADD3 R46, P0, R0, R49.reuse, RZ ;  /* 0x00000031002ea210 */ /* 0x080fe20007f1e0ff */
[----:B------:R-:W-:Y:S01]  /*df50*/  @!P4 IMAD.SHL.U32 R45, R163, 0x8, RZ ;  /* 0x00000008a32dc824 */ /* 0x000fe200078e00ff */
[----:B------:R-:W-:Y:S01]  /*df60*/  @!P2 IADD3 R48, P1, R20, R49, RZ ;  /* 0x000000311430a210 */ /* 0x000fe20007f3e0ff */
[----:B------:R-:W-:Y:S01]  /*df70*/  @!P3 IMAD.WIDE R38, R41, 0x2, R4 ;  /* 0x000000022926b825 */ /* 0x000fe200078e0204 */
[----:B------:R-:W-:Y:S02]  /*df80*/  @!P2 SHF.L.U64.HI R0, R16, 0x1, R17 ;  /* 0x000000011000a819 */ /* 0x000fe40000010211 */
[----:B------:R-:W-:Y:S02]  /*df90*/  CS2R R12, SRZ ;  /* 0x00000000000c7805 */ /* 0x000fe4000001ff00 */
[----:B------:R-:W-:Y:S01]  /*dfa0*/  CS2R R14, SRZ ;  /* 0x00000000000e7805 */ /* 0x000fe2000001ff00 */
[----:B------:R-:W-:Y:S01]  /*dfb0*/  @!P4 IMAD.WIDE R42, R45, 0x2, R4 ;  /* 0x000000022d2ac825 */ /* 0x000fe200078e0204 */
[----:B------:R-:W-:-:S02]  /*dfc0*/  CS2R R24, SRZ ;  /* 0x0000000000187805 */ /* 0x000fc4000001ff00 */
[----:B------:R-:W-:Y:S02]  /*dfd0*/  CS2R R26, SRZ ;  /* 0x00000000001a7805 */ /* 0x000fe4000001ff00 */
[----:B------:R-:W-:Y:S02]  /*dfe0*/  CS2R R4, SRZ ;  /* 0x0000000000047805 */ /* 0x000fe4000001ff00 */
[----:B------:R-:W-:Y:S01]  /*dff0*/  CS2R R6, SRZ ;  /* 0x0000000000067805 */ /* 0x000fe2000001ff00 */
[--C-:B---3--:R-:W-:Y:S01]  /*e000*/  @!P3 IMAD.WIDE R40, R41, 0x2, R20.reuse ;  /* 0x000000022928b825 */ /* 0x108fe200078e0214 */
[----:B------:R-:W-:Y:S01]  /*e010*/  @!P2 IADD3.X R47, R3, R0, RZ, P0, !PT ;  /* 0x00000000032fa210 */ /* 0x000fe200007fe4ff */
[----:B------:R0:W5:Y:S02]  /*e020*/  @!P3 LD.E.128 R28, desc[UR60][R38.64] ;  /* 0x0000003c261cb980 */ /* 0x000164000c101d00 */
[----:B------:R-:W-:Y:S02]  /*e030*/  @!P4 IMAD.WIDE R44, R45, 0x2, R20 ;  /* 0x000000022d2cc825 */ /* 0x000fe400078e0214 */
[----:B------:R0:W5:Y:S02]  /*e040*/  @!P3 LD.E.128 R8, desc[UR60][R40.64] ;  /* 0x0000003c2808b980 */ /* 0x000164000c101d00 */
[----:B------:R-:W-:-:S02]  /*e050*/  @!P2 IMAD.X R49, R21, 0x1, R0, P1 ;  /* 0x000000011531a824 */ /* 0x000fc400008e0600 */
[----:B------:R0:W5:Y:S04]  /*e060*/  @!P4 LD.E.128 R32, desc[UR60][R42.64] ;  /* 0x0000003c2a20c980 */ /* 0x000168000c101d00 */
[----:B------:R0:W5:Y:S04]  /*e070*/  @!P4 LD.E.128 R12, desc[UR60][R44.64] ;  /* 0x0000003c2c0cc980 */ /* 0x000168000c101d00 */
[----:B------:R0:W5:Y:S04]  /*e080*/  @!P2 LD.E.128 R24, desc[UR60][R46.64] ;  /* 0x0000003c2e18a980 */ /* 0x000168000c101d00 */
[----:B------:R0:W5:Y:S02]  /*e090*/  @!P2 LD.E.128 R4, desc[UR60][R48.64] ;  /* 0x0000003c3004a980 */ /* 0x000164000c101d00 */
.L_x_605:
[----:B------:R-:W-:Y:S05]  /*e0a0*/  BSYNC B1 ;  /* 0x0000000000017941 */ /* 0x000fea0003800000 */
.L_x_604:
[----:B--2--5:R-:W-:Y:S01]  /*e0b0*/  IMAD.MOV.U32 R0, RZ, RZ, R24 ;  /* 0x000000ffff007224 */ /* 0x024fe200078e0018 */
[----:B-1----:R-:W-:Y:S01]  /*e0c0*/  MOV R3, R25 ;  /* 0x0000001900037202 */ /* 0x002fe20000000f00 */
[----:B------:R-:W-:Y:S01]  /*e0d0*/  IMAD.MOV.U32 R37, RZ, RZ, R26 ;  /* 0x000000ffff257224 */ /* 0x000fe200078e001a */
[--C-:B------:R-:W-:Y:S01]  /*e0e0*/  SHF.R.U64 R26, R26, 0x10, R27.reuse ;  /* 0x000000101a1a7819 */ /* 0x100fe2000000121b */
[--C-:B---3--:R-:W-:Y:S01]  /*e0f0*/  IMAD.MOV.U32 R21, RZ, RZ, R27.reuse ;  /* 0x000000ffff157224 */ /* 0x108fe200078e001b */
[----:B0-----:R-:W-:Y:S01]  /*e100*/  SHF.R.U32.HI R43, RZ, 0x10, R27 ;  /* 0x00000010ff2b7819 */ /* 0x001fe2000001161b */
[----:B------:R-:W-:Y:S01]  /*e110*/  IMAD.MOV.U32 R27, RZ, RZ, R30 ;  /* 0x000000ffff1b7224 */ /* 0x000fe200078e001e */
[----:B------:R-:W-:Y:S01]  /*e120*/  SHF.R.U64 R46, R30, 0x10, R31 ;  /* 0x000000101e2e7819 */ /* 0x000fe2000000121f */
[----:B------:R-:W-:Y:S01]  /*e130*/  IMAD.MOV.U32 R30, RZ, RZ, R32 ;  /* 0x000000ffff1e7224 */ /* 0x000fe200078e0020 */
[--C-:B------:R-:W-:Y:S01]  /*e140*/  SHF.R.U64 R48, R32, 0x10, R33.reuse ;  /* 0x0000001020307819 */ /* 0x100fe20000001221 */
[----:B------:R-:W-:Y:S01]  /*e150*/  IMAD.MOV.U32 R39, RZ, RZ, R4 ;  /* 0x000000ffff277224 */ /* 0x000fe200078e0004 */
[----:B------:R-:W-:Y:S01]  /*e160*/  MOV R32, R34 ;  /* 0x0000002200207202 */ /* 0x000fe20000000f00 */
[----:B------:R-:W-:Y:S01]  /*e170*/  IMAD.MOV.U32 R40, RZ, RZ, R33 ;  /* 0x000000ffff287224 */ /* 0x000fe200078e0021 */
[----:B------:R-:W-:Y:S01]  /*e180*/  SHF.R.U64 R51, R34, 0x10, R35 ;  /* 0x0000001022337819 */ /* 0x000fe20000001223 */
[----:B------:R-:W-:Y:S01]  /*e190*/  IMAD.MOV.U32 R41, RZ, RZ, R6 ;  /* 0x000000ffff297224 */ /* 0x000fe200078e0006 */
[----:B------:R-:W-:Y:S01]  /*e1a0*/  PRMT R34, R0, 0x5410, R3 ;  /* 0x0000541000227816 */ /* 0x000fe20000000003 */
[----:B------:R-:W-:Y:S01]  /*e1b0*/  BSSY B1, `(.L_x_606) ;  /* 0x0000040000017945 */ /* 0x000fe20003800000 */
[----:B------:R-:W-:-:S02]  /*e1c0*/  LEA.HI R0, R189, R189, RZ, 0x1 ;  /* 0x000000bdbd007211 */ /* 0x000fc400078f08ff */
[----:B------:R-:W-:Y:S02]  /*e1d0*/  MOV R20, R5 ;  /* 0x0000000500147202 */ /* 0x000fe40000000f00 */
[----:B------:R-:W-:Y:S02]  /*e1e0*/  LOP3.LUT R0, R0, 0xfffffffe, RZ, 0xc0, !PT ;  /* 0xfffffffe00007812 */ /* 0x000fe400078ec0ff */
[----:B------:R-:W-:Y:S01]  /*e1f0*/  SHF.R.U64 R53, R4, 0x10, R5 ;  /* 0x0000001004357819 */ /* 0x000fe20000001205 */
[----:B------:R-:W-:Y:S01]  /*e200*/  IMAD.MOV.U32 R4, RZ, RZ, R7 ;  /* 0x000000ffff047224 */ /* 0x000fe200078e0007 */
[----:B------:R-:W-:Y:S01]  /*e210*/  SHF.R.U32.HI R54, RZ, 0x10, R5 ;  /* 0x00000010ff367819 */ /* 0x000fe20000011605 */
[----:B------:R-:W-:Y:S01]  /*e220*/  IMAD.IADD R0, R189, 0x1, -R0 ;  /* 0x00000001bd007824 */ /* 0x000fe200078e0a00 */
[----:B------:R-:W-:Y:S01]  /*e230*/  SHF.R.U64 R38, R24, 0x10, R25 ;  /* 0x0000001018267819 */ /* 0x000fe20000001219 */
[----:B------:R-:W-:Y:S01]  /*e240*/  IMAD.MOV.U32 R24, RZ, RZ, R29 ;  /* 0x000000ffff187224 */ /* 0x000fe200078e001d */
[----:B------:R-:W-:-:S02]  /*e250*/  SHF.R.U32.HI R42, RZ, 0x10, R25 ;  /* 0x00000010ff2a7819 */ /* 0x000fc40000011619 */
[----:B------:R-:W-:Y:S02]  /*e260*/  SHF.L.U32 R5, R0, 0x1f, RZ ;  /* 0x0000001f00057819 */ /* 0x000fe400000006ff */
[----:B------:R-:W-:Y:S02]  /*e270*/  MOV R25, R28 ;  /* 0x0000001c00197202 */ /* 0x000fe40000000f00 */
[----:B------:R-:W0:Y:S01]  /*e280*/  SYNCS.PHASECHK.TRANS64.TRYWAIT P0, [R2+URZ+0x2a800], R5 ;  /* 0x02a80005020075a7 */ /* 0x000e22000800017f */
[--C-:B------:R-:W-:Y:S02]  /*e290*/  SHF.R.U64 R44, R28, 0x10, R29.reuse ;  /* 0x000000101c2c7819 */ /* 0x100fe4000000121d */
[----:B------:R-:W-:Y:S02]  /*e2a0*/  SHF.R.U32.HI R45, RZ, 0x10, R29 ;  /* 0x00000010ff2d7819 */ /* 0x000fe4000001161d */
[----:B------:R-:W-:Y:S01]  /*e2b0*/  SHF.R.U32.HI R49, RZ, 0x10, R33 ;  /* 0x00000010ff317819 */ /* 0x000fe20000011621 */
[----:B------:R-:W-:Y:S01]  /*e2c0*/  IMAD.MOV.U32 R33, RZ, RZ, R35 ;  /* 0x000000ffff217224 */ /* 0x000fe200078e0023 */
[----:B------:R-:W-:Y:S01]  /*e2d0*/  SHF.R.U64 R55, R6, 0x10, R7 ;  /* 0x0000001006377819 */ /* 0x000fe20000001207 */
[----:B------:R-:W-:Y:S01]  /*e2e0*/  IMAD.MOV.U32 R6, RZ, RZ, R9 ;  /* 0x000000ffff067224 */ /* 0x000fe200078e0009 */
[----:B------:R-:W-:-:S02]  /*e2f0*/  SHF.R.U32.HI R56, RZ, 0x10, R7 ;  /* 0x00000010ff387819 */ /* 0x000fc40000011607 */
[----:B------:R-:W-:Y:S02]  /*e300*/  MOV R28, R31 ;  /* 0x0000001f001c7202 */ /* 0x000fe40000000f00 */
[----:B------:R-:W-:Y:S01]  /*e310*/  SHF.R.U32.HI R47, RZ, 0x10, R31 ;  /* 0x00000010ff2f7819 */ /* 0x000fe2000001161f */
[----:B------:R-:W-:Y:S01]  /*e320*/  IMAD.MOV.U32 R31, RZ, RZ, R10 ;  /* 0x000000ffff1f7224 */ /* 0x000fe200078e000a */
[----:B------:R-:W-:Y:S02]  /*e330*/  MOV R29, R8 ;  /* 0x00000008001d7202 */ /* 0x000fe40000000f00 */
[--C-:B------:R-:W-:Y:S01]  /*e340*/  SHF.R.U64 R57, R8, 0x10, R9.reuse ;  /* 0x0000001008397819 */ /* 0x100fe20000001209 */
[----:B------:R-:W-:Y:S01]  /*e350*/  IMAD.MOV.U32 R8, RZ, RZ, R12 ;  /* 0x000000ffff087224 */ /* 0x000fe200078e000c */
[----:B------:R-:W-:Y:S01]  /*e360*/  SHF.R.U32.HI R58, RZ, 0x10, R9 ;  /* 0x00000010ff3a7819 */ /* 0x000fe20000011609 */
[----:B------:R-:W-:Y:S01]  /*e370*/  IMAD.MOV.U32 R9, RZ, RZ, R13 ;  /* 0x000000ffff097224 */ /* 0x000fe200078e000d */
[----:B------:R-:W-:-:S02]  /*e380*/  MOV R7, R11 ;  /* 0x0000000b00077202 */ /* 0x000fc40000000f00 */
[--C-:B------:R-:W-:Y:S02]  /*e390*/  SHF.R.U64 R59, R10, 0x10, R11.reuse ;  /* 0x000000100a3b7819 */ /* 0x100fe4000000120b */
[----:B------:R-:W-:Y:S01]  /*e3a0*/  SHF.R.U32.HI R60, RZ, 0x10, R11 ;  /* 0x00000010ff3c7819 */ /* 0x000fe2000001160b */
[----:B------:R-:W-:Y:S01]  /*e3b0*/  IMAD.MOV.U32 R11, RZ, RZ, R15 ;  /* 0x000000ffff0b7224 */ /* 0x000fe200078e000f */
[----:B------:R-:W-:Y:S02]  /*e3c0*/  PRMT R25, R25, 0x5410, R24 ;  /* 0x0000541019197816 */ /* 0x000fe40000000018 */
[----:B------:R-:W-:Y:S02]  /*e3d0*/  SHF.R.U32.HI R52, RZ, 0x10, R35 ;  /* 0x00000010ff347819 */ /* 0x000fe40000011623 */
[--C-:B------:R-:W-:Y:S02]  /*e3e0*/  SHF.R.U64 R61, R12, 0x10, R13.reuse ;  /* 0x000000100c3d7819 */ /* 0x100fe4000000120d */
[----:B------:R-:W-:-:S02]  /*e3f0*/  SHF.R.U32.HI R62, RZ, 0x10, R13 ;  /* 0x00000010ff3e7819 */ /* 0x000fc4000001160d */
[----:B------:R-:W-:Y:S02]  /*e400*/  MOV R10, R14 ;  /* 0x0000000e000a7202 */ /* 0x000fe40000000f00 */
[----:B------:R-:W-:Y:S02]  /*e410*/  VIMNMX R24, R50, 0x80, PT ;  /* 0x0000008032187848 */ /* 0x000fe40003fe0100 */
[----:B------:R-:W-:Y:S02]  /*e420*/  PRMT R35, R38, 0x5410, R42 ;  /* 0x0000541026237816 */ /* 0x000fe4000000002a */
[--C-:B------:R-:W-:Y:S02]  /*e430*/  SHF.R.U64 R63, R14, 0x10, R15.reuse ;  /* 0x000000100e3f7819 */ /* 0x100fe4000000120f */
[----:B------:R-:W-:Y:S02]  /*e440*/  SHF.R.U32.HI R64, RZ, 0x10, R15 ;  /* 0x00000010ff407819 */ /* 0x000fe4000001160f */
        /* <DEDUP_REMOVED lines=17> */
[----:B------:R-:W-:Y:S02]  /*e560*/  ISETP.GE.AND P1, PT, R165, R24, PT ;  /* 0x00000018a500720c */ /* 0x000fe40003f26270 */
[----:B------:R-:W-:-:S02]  /*e570*/  PRMT R14, R8, 0x5410, R9 ;  /* 0x00005410080e7816 */ /* 0x000fc40000000009 */
[----:B------:R-:W-:Y:S02]  /*e580*/  PRMT R15, R61, 0x5410, R62 ;  /* 0x000054103d0f7816 */ /* 0x000fe4000000003e */
[----:B------:R-:W-:Y:S01]  /*e590*/  PRMT R20, R10, 0x5410, R11 ;  /* 0x000054100a147816 */ /* 0x000fe2000000000b */
[----:B0-----:R-:W-:Y:S06]  /*e5a0*/  @!P0 BRA `(.L_x_607) ;  /* 0x0000010800388947 */ /* 0x001fec0003800000 */
.L_x_827:
[----:B------:R-:W-:Y:S05]  /*e5b0*/  BSYNC B1 ;  /* 0x0000000000017941 */ /* 0x000fea0003800000 */
.L_x_606:
[----:B------:R-:W-:Y:S01]  /*e5c0*/  BSSY B1, `(.L_x_608) ;  /* 0x0000116000017945 */ /* 0x000fe20003800000 */
[----:B------:R-:W-:-:S03]  /*e5d0*/  PRMT R21, R63, 0x5410, R64 ;  /* 0x000054103f157816 */ /* 0x000fc60000000040 */
[----:B------:R-:W-:Y:S05]  /*e5e0*/  @P1 BRA `(.L_x_609) ;  /* 0x00000010004c1947 */ /* 0x000fea0003800000 */
[----:B------:R-:W1:Y:S01]  /*e5f0*/  LDC R33, c[0x0][0x3f4] ;  /* 0x0000fd00ff217b82 */ /* 0x000e620000000800 */
[C---:B------:R-:W-:Y:S01]  /*e600*/  VIADD R6, R16.reuse, 0x40 ;  /* 0x0000004010067836 */ /* 0x040fe20000000000 */
[C---:B------:R-:W-:Y:S01]  /*e610*/  IADD3 R4, R16.reuse, 0x20, RZ ;  /* 0x0000002010047810 */ /* 0x040fe20007ffe0ff */
[----:B------:R-:W-:Y:S01]  /*e620*/  BSSY B2, `(.L_x_610) ;  /* 0x000005f000027945 */ /* 0x000fe20003800000 */
[-C--:B-1----:R-:W-:Y:S02]  /*e630*/  ISETP.GE.AND P0, PT, R16, R33.reuse, PT ;  /* 0x000000211000720c */ /* 0x082fe40003f06270 */
[-C--:B------:R-:W-:Y:S02]  /*e640*/  ISETP.GE.AND P1, PT, R4, R33.reuse, PT ;  /* 0x000000210400720c */ /* 0x080fe40003f26270 */
[----:B------:R-:W-:-:S09]  /*e650*/  ISETP.GE.AND P2, PT, R6, R33, PT ;  /* 0x000000210600720c */ /* 0x000fd20003f46270 */
[----:B------:R-:W-:Y:S05]  /*e660*/  @P0 BRA `(.L_x_611) ;  /* 0x0000000400680947 */ /* 0x000fea0003800000 */
[----:B------:R-:W-:Y:S01]  /*e670*/  LEA.HI R6, R33, R191, RZ, 0x1d ;  /* 0x000000bf21067211 */ /* 0x000fe200078fe8ff */
[----:B------:R-:W-:Y:S01]  /*e680*/  HADD2.F32 R52, -RZ, R34.H0_H0 ;  /* 0x20000022ff347230 */ /* 0x000fe20000004100 */
[----:B------:R-:W-:Y:S01]  /*e690*/  LOP3.LUT R4, R176, 0x38, R16, 0xf8, !PT ;  /* 0x00000038b0047812 */ /* 0x000fe200078ef810 */
[--C-:B------:R-:W-:Y:S01]  /*e6a0*/  HADD2.F32 R54, -RZ, R39.reuse.H0_H0 ;  /* 0x20000027ff367230 */ /* 0x100fe20000004100 */
[----:B------:R-:W-:Y:S01]  /*e6b0*/  SHF.R.S32.HI R9, RZ, 0x1f, R6 ;  /* 0x0000001fff097819 */ /* 0x000fe20000011406 */
[----:B------:R-:W-:Y:S01]  /*e6c0*/  IMAD.SHL.U32 R7, R6, 0x8, RZ ;  /* 0x0000000806077824 */ /* 0x000fe200078e00ff */
[----:B0-----:R-:W-:Y:S01]  /*e6d0*/  LOP3.LUT R5, R4, R177, RZ, 0x3c, !PT ;  /* 0x000000b104057212 */ /* 0x001fe200078e3cff */
[----:B------:R-:W-:Y:S01]  /*e6e0*/  HADD2.F32 R51, -RZ, R40.H0_H0 ;  /* 0x20000028ff337230 */ /* 0x000fe20000004100 */
[----:B------:R-:W-:Y:S01]  /*e6f0*/  LEA.HI R9, R9, R6, RZ, 0x3 ;  /* 0x0000000609097211 */ /* 0x000fe200078f18ff */
[----:B------:R-:W-:Y:S01]  /*e700*/  HADD2.F32 R53, -RZ, R39.H1_H1 ;  /* 0x30000027ff357230 */ /* 0x000fe20000004100 */
[----:B------:R-:W-:-:S02]  /*e710*/  LOP3.LUT R4, R176, 0x38, R7, 0xf8, !PT ;  /* 0x00000038b0047812 */ /* 0x000fc400078ef807 */
[----:B------:R-:W-:Y:S01]  /*e720*/  IADD3 R5, R178, R5, RZ ;  /* 0x00000005b2057210 */ /* 0x000fe20007ffe0ff */
[----:B------:R-:W-:Y:S01]  /*e730*/  IMAD.SHL.U32 R9, R9, 0x400, RZ ;  /* 0x0000040009097824 */ /* 0x000fe200078e00ff */
[----:B------:R-:W-:-:S03]  /*e740*/  LOP3.LUT R8, R4, R177, RZ, 0x3c, !PT ;  /* 0x000000b104087212 */ /* 0x000fc600078e3cff */
[----:B------:R-:W-:Y:S01]  /*e750*/  IMAD R59, R5, 0x2, R2 ;  /* 0x00000002053b7824 */ /* 0x000fe200078e0202 */
[----:B------:R-:W-:-:S04]  /*e760*/  LOP3.LUT R9, R9, 0x7fffe000, RZ, 0xc0, !PT ;  /* 0x7fffe00009097812 */ /* 0x000fc800078ec0ff */
[----:B------:R-:W-:Y:S01]  /*e770*/  IADD3 R9, R8, R9, R178 ;  /* 0x0000000908097210 */ /* 0x000fe20007ffe0b2 */
[----:B------:R-:W0:Y:S03]  /*e780*/  LDS.128 R4, [R59+0xc400] ;  /* 0x00c400003b047984 */ /* 0x000e260000000c00 */
[----:B------:R-:W-:-:S05]  /*e790*/  LEA R61, R9, R2, 0x1 ;  /* 0x00000002093d7211 */ /* 0x000fca00078e08ff */
[----:B------:R-:W1:Y:S01]  /*e7a0*/  LDS.128 R8, [R61+0xc400] ;  /* 0x00c400003d087984 */ /* 0x000e620000000c00 */
[--C-:B0-----:R-:W-:Y:S02]  /*e7b0*/  HADD2.F32 R43, -RZ, R4.reuse.H0_H0 ;  /* 0x20000004ff2b7230 */ /* 0x101fe40000004100 */
[----:B------:R-:W-:Y:S02]  /*e7c0*/  HADD2.F32 R4, -RZ, R4.H1_H1 ;  /* 0x30000004ff047230 */ /* 0x000fe40000004100 */
[--C-:B------:R-:W-:Y:S02]  /*e7d0*/  HADD2.F32 R44, -RZ, R5.reuse.H0_H0 ;  /* 0x20000005ff2c7230 */ /* 0x100fe40000004100 */
[----:B------:R-:W-:Y:S02]  /*e7e0*/  HADD2.F32 R5, -RZ, R5.H1_H1 ;  /* 0x30000005ff057230 */ /* 0x000fe40000004100 */
[--C-:B-1----:R-:W-:Y:S02]  /*e7f0*/  HADD2.F32 R47, -RZ, R8.reuse.H0_H0 ;  /* 0x20000008ff2f7230 */ /* 0x102fe40000004100 */
[----:B------:R-:W-:-:S02]  /*e800*/  HADD2.F32 R8, -RZ, R8.H1_H1 ;  /* 0x30000008ff087230 */ /* 0x000fc40000004100 */
[----:B------:R-:W-:Y:S02]  /*e810*/  HADD2.F32 R48, -RZ, R9.H0_H0 ;  /* 0x20000009ff307230 */ /* 0x000fe40000004100 */
[C---:B------:R-:W-:Y:S01]  /*e820*/  FMUL.FTZ R56, R47.reuse, R54 ;  /* 0x000000362f387220 */ /* 0x040fe20000410000 */
[-C--:B------:R-:W-:Y:S01]  /*e830*/  FMUL.FTZ R58, R47, R52.reuse ;  /* 0x000000342f3a7220 */ /* 0x080fe20000410000 */
[----:B------:R-:W-:Y:S02]  /*e840*/  HADD2.F32 R47, -RZ, R35.H0_H0 ;  /* 0x20000023ff2f7230 */ /* 0x000fe40000004100 */
[C---:B------:R-:W-:Y:S01]  /*e850*/  FMUL.FTZ R55, R8.reuse, R51 ;  /* 0x0000003308377220 */ /* 0x040fe20000410000 */
[C---:B------:R-:W-:Y:S01]  /*e860*/  FFMA.FTZ R56, R43.reuse, R52, -R56 ;  /* 0x000000342b387223 */ /* 0x040fe20000010838 */
[----:B------:R-:W-:Y:S01]  /*e870*/  FFMA.FTZ R58, R43, R54, R58 ;  /* 0x000000362b3a7223 */ /* 0x000fe2000001003a */
[----:B------:R-:W-:Y:S02]  /*e880*/  HADD2.F32 R43, -RZ, R34.H1_H1 ;  /* 0x30000022ff2b7230 */ /* 0x000fe40000004100 */
[-C--:B------:R-:W-:Y:S01]  /*e890*/  FMUL.FTZ R57, R8, R47.reuse ;  /* 0x0000002f08397220 */ /* 0x080fe20000410000 */
[----:B------:R-:W-:Y:S01]  /*e8a0*/  FFMA.FTZ R55, R4, R47, -R55 ;  /* 0x0000002f04377223 */ /* 0x000fe20000010837 */
[----:B------:R-:W-:Y:S01]  /*e8b0*/  FMUL.FTZ R47, R48, R53 ;  /* 0x00000035302f7220 */ /* 0x000fe20000410000 */
[----:B------:R-:W-:-:S02]  /*e8c0*/  HADD2.F32 R9, -RZ, R9.H1_H1 ;  /* 0x30000009ff097230 */ /* 0x000fc40000004100 */
[----:B------:R-:W-:Y:S01]  /*e8d0*/  FMUL.FTZ R48, R48, R43 ;  /* 0x0000002b30307220 */ /* 0x000fe20000410000 */
[----:B------:R-:W-:Y:S02]  /*e8e0*/  HADD2.F32 R52, -RZ, R40.H1_H1 ;  /* 0x30000028ff347230 */ /* 0x000fe40000004100 */
[----:B------:R-:W-:Y:S01]  /*e8f0*/  FFMA.FTZ R57, R4, R51, R57 ;  /* 0x0000003304397223 */ /* 0x000fe20000010039 */
[----:B------:R-:W-:Y:S02]  /*e900*/  HADD2.F32 R4, -RZ, R35.H1_H1 ;  /* 0x30000023ff047230 */ /* 0x000fe40000004100 */
[C---:B------:R-:W-:Y:S01]  /*e910*/  FFMA.FTZ R47, R44.reuse, R43, -R47 ;  /* 0x0000002b2c2f7223 */ /* 0x040fe2000001082f */
[----:B------:R-:W-:Y:S01]  /*e920*/  FFMA.FTZ R48, R44, R53, R48 ;  /* 0x000000352c307223 */ /* 0x000fe20000010030 */
[----:B------:R-:W-:Y:S02]  /*e930*/  HADD2.F32 R49, -RZ, R10.H0_H0 ;  /* 0x2000000aff317230 */ /* 0x000fe40000004100 */
[----:B------:R-:W-:Y:S01]  /*e940*/  FMUL.FTZ R54, R9, R52 ;  /* 0x0000003409367220 */ /* 0x000fe20000410000 */
[----:B------:R-:W-:-:S02]  /*e950*/  HADD2.F32 R8, -RZ, R37.H0_H0 ;  /* 0x20000025ff087230 */ /* 0x000fc40000004100 */
[-C--:B------:R-:W-:Y:S01]  /*e960*/  FMUL.FTZ R60, R9, R4.reuse ;  /* 0x00000004093c7220 */ /* 0x080fe20000410000 */
[----:B------:R-:W-:Y:S02]  /*e970*/  HADD2.F32 R44, -RZ, R41.H0_H0 ;  /* 0x20000029ff2c7230 */ /* 0x000fe40000004100 */
[----:B------:R-:W-:Y:S01]  /*e980*/  FFMA.FTZ R54, R5, R4, -R54 ;  /* 0x0000000405367223 */ /* 0x000fe20000010836 */
[----:B------:R-:W-:Y:S02]  /*e990*/  HADD2.F32 R10, -RZ, R10.H1_H1 ;  /* 0x3000000aff0a7230 */ /* 0x000fe40000004100 */
[C---:B------:R-:W-:Y:S01]  /*e9a0*/  FMUL.FTZ R53, R49.reuse, R8 ;  /* 0x0000000831357220 */ /* 0x040fe20000410000 */
[----:B------:R-:W-:Y:S02]  /*e9b0*/  HADD2.F32 R43, -RZ, R42.H0_H0 ;  /* 0x2000002aff2b7230 */ /* 0x000fe40000004100 */
[----:B------:R-:W-:Y:S01]  /*e9c0*/  FMUL.FTZ R4, R49, R44 ;  /* 0x0000002c31047220 */ /* 0x000fe20000410000 */
[----:B------:R-:W-:-:S02]  /*e9d0*/  HADD2.F32 R45, -RZ, R6.H0_H0 ;  /* 0x20000006ff2d7230 */ /* 0x000fc40000004100 */
[----:B------:R-:W-:Y:S01]  /*e9e0*/  FFMA.FTZ R49, R5, R52, R60 ;  /* 0x0000003405317223 */ /* 0x000fe2000001003c */
[----:B------:R-:W-:Y:S02]  /*e9f0*/  HADD2.F32 R9, -RZ, R38.H0_H0 ;  /* 0x20000026ff097230 */ /* 0x000fe40000004100 */
[C---:B------:R-:W-:Y:S01]  /*ea00*/  FMUL.FTZ R5, R10.reuse, R43 ;  /* 0x0000002b0a057220 */ /* 0x040fe20000410000 */
[----:B------:R-:W-:Y:S02]  /*ea10*/  HADD2.F32 R6, -RZ, R6.H1_H1 ;  /* 0x30000006ff067230 */ /* 0x000fe40000004100 */
[C---:B------:R-:W-:Y:S01]  /*ea20*/  FFMA.FTZ R51, R45.reuse, R8, -R4 ;  /* 0x000000082d337223 */ /* 0x040fe20000010804 */
[----:B------:R-:W-:Y:S01]  /*ea30*/  FFMA.FTZ R53, R45, R44, R53 ;  /* 0x0000002c2d357223 */ /* 0x000fe20000010035 */
[-C--:B------:R-:W-:Y:S01]  /*ea40*/  FMUL.FTZ R45, R10, R9.reuse ;  /* 0x000000090a2d7220 */ /* 0x080fe20000410000 */
[----:B------:R-:W-:Y:S02]  /*ea50*/  HADD2.F32 R50, -RZ, R11.H0_H0 ;  /* 0x2000000bff327230 */ /* 0x000fe40000004100 */
[----:B------:R-:W-:Y:S01]  /*ea60*/  FFMA.FTZ R10, R6, R9, -R5 ;  /* 0x00000009060a7223 */ /* 0x000fe20000010805 */
[----:B------:R-:W-:-:S02]  /*ea70*/  HADD2.F32 R9, -RZ, R41.H1_H1 ;  /* 0x30000029ff097230 */ /* 0x000fc40000004100 */
[----:B------:R-:W-:Y:S01]  /*ea80*/  FFMA.FTZ R44, R6, R43, R45 ;  /* 0x0000002b062c7223 */ /* 0x000fe2000001002d */
[----:B------:R-:W-:Y:S02]  /*ea90*/  HADD2.F32 R5, -RZ, R37.H1_H1 ;  /* 0x30000025ff057230 */ /* 0x000fe40000004100 */
[----:B------:R-:W-:Y:S02]  /*eaa0*/  HADD2.F32 R11, -RZ, R11.H1_H1 ;  /* 0x3000000bff0b7230 */ /* 0x000fe40000004100 */
[C---:B------:R-:W-:Y:S01]  /*eab0*/  FMUL.FTZ R43, R50.reuse, R9 ;  /* 0x00000009322b7220 */ /* 0x040fe20000410000 */
[----:B------:R-:W-:Y:S02]  /*eac0*/  HADD2.F32 R8, -RZ, R42.H1_H1 ;  /* 0x3000002aff087230 */ /* 0x000fe40000004100 */
[----:B------:R-:W-:Y:S01]  /*ead0*/  FMUL.FTZ R50, R50, R5 ;  /* 0x0000000532327220 */ /* 0x000fe20000410000 */
[----:B------:R-:W-:Y:S02]  /*eae0*/  HADD2.F32 R4, -RZ, R38.H1_H1 ;  /* 0x30000026ff047230 */ /* 0x000fe40000004100 */
[----:B------:R-:W-:-:S02]  /*eaf0*/  HADD2.F32 R46, -RZ, R7.H0_H0 ;  /* 0x20000007ff2e7230 */ /* 0x000fc40000004100 */
[C---:B------:R-:W-:Y:S01]  /*eb00*/  FMUL.FTZ R6, R11.reuse, R8 ;  /* 0x000000080b067220 */ /* 0x040fe20000410000 */
[----:B------:R-:W-:Y:S02]  /*eb10*/  HADD2.F32 R7, -RZ, R7.H1_H1 ;  /* 0x30000007ff077230 */ /* 0x000fe40000004100 */
[-C--:B------:R-:W-:Y:S01]  /*eb20*/  FMUL.FTZ R45, R11, R4.reuse ;  /* 0x000000040b2d7220 */ /* 0x080fe20000410000 */
[C---:B------:R-:W-:Y:S01]  /*eb30*/  FFMA.FTZ R43, R46.reuse, R5, -R43 ;  /* 0x000000052e2b7223 */ /* 0x040fe2000001082b */
[----:B------:R-:W-:Y:S01]  /*eb40*/  FFMA.FTZ R11, R46, R9, R50 ;  /* 0x000000092e0b7223 */ /* 0x000fe20000010032 */
[C---:B------:R-:W-:Y:S01]  /*eb50*/  FFMA.FTZ R46, R7.reuse, R4, -R6 ;  /* 0x00000004072e7223 */ /* 0x040fe20000010806 */
[----:B------:R-:W-:Y:S01]  /*eb60*/  FFMA.FTZ R50, R7, R8, R45 ;  /* 0x0000000807327223 */ /* 0x000fe2000001002d */
[----:B------:R-:W-:Y:S02]  /*eb70*/  F2FP.F16.F32.PACK_AB R4, R55, R56 ;  /* 0x000000383704723e */ /* 0x000fe400000000ff */
[----:B------:R-:W-:-:S02]  /*eb80*/  F2FP.F16.F32.PACK_AB R5, R54, R47 ;  /* 0x0000002f3605723e */ /* 0x000fc400000000ff */
[----:B------:R-:W-:Y:S02]  /*eb90*/  F2FP.F16.F32.PACK_AB R6, R10, R51 ;  /* 0x000000330a06723e */ /* 0x000fe400000000ff */
[----:B------:R-:W-:Y:S02]  /*eba0*/  F2FP.F16.F32.PACK_AB R7, R46, R43 ;  /* 0x0000002b2e07723e */ /* 0x000fe400000000ff */
[----:B------:R-:W-:Y:S02]  /*ebb0*/  F2FP.F16.F32.PACK_AB R8, R57, R58 ;  /* 0x0000003a3908723e */ /* 0x000fe400000000ff */
[----:B------:R-:W-:Y:S01]  /*ebc0*/  F2FP.F16.F32.PACK_AB R9, R49, R48 ;  /* 0x000000303109723e */ /* 0x000fe200000000ff */
[----:B------:R1:W-:Y:S01]  /*ebd0*/  STS.128 [R59+0xc400], R4 ;  /* 0x00c400043b007388 */ /* 0x0003e20000000c00 */
[----:B------:R-:W-:Y:S02]  /*ebe0*/  F2FP.F16.F32.PACK_AB R10, R44, R53 ;  /* 0x000000352c0a723e */ /* 0x000fe400000000ff */
[----:B------:R-:W-:-:S05]  /*ebf0*/  F2FP.F16.F32.PACK_AB R11, R50, R11 ;  /* 0x0000000b320b723e */ /* 0x000fca00000000ff */
[----:B------:R1:W-:Y:S02]  /*ec00*/  STS.128 [R61+0xc400], R8 ;  /* 0x00c400083d007388 */ /* 0x0003e40000000c00 */
.L_x_611:
[----:B------:R-:W-:Y:S05]  /*ec10*/  BSYNC B2 ;  /* 0x0000000000027941 */ /* 0x000fea0003800000 */
.L_x_610:
[----:B------:R-:W-:Y:S04]  /*ec20*/  BSSY B2, `(.L_x_612) ;  /* 0x0000058000027945 */ /* 0x000fe80003800000 */
[----:B------:R-:W-:Y:S05]  /*ec30*/  @P1 BRA `(.L_x_613) ;  /* 0x0000000400581947 */ /* 0x000fea0003800000 */
[----:B-1----:R-:W-:Y:S01]  /*ec40*/  LEA.HI R4, R33, R162, RZ, 0x1d ;  /* 0x000000a221047211 */ /* 0x002fe200078fe8ff */
[----:B------:R-:W-:Y:S02]  /*ec50*/  HADD2.F32 R55, -RZ, R29.H0_H0 ;  /* 0x2000001dff377230 */ /* 0x000fe40000004100 */
[----:B------:R-:W-:Y:S01]  /*ec60*/  HADD2.F32 R53, -RZ, R25.H0_H0 ;  /* 0x20000019ff357230 */ /* 0x000fe20000004100 */
[----:B------:R-:W-:Y:S01]  /*ec70*/  SHF.R.S32.HI R7, RZ, 0x1f, R4 ;  /* 0x0000001fff077819 */ /* 0x000fe20000011404 */
[----:B0-----:R-:W-:Y:S02]  /*ec80*/  IMAD.SHL.U32 R5, R4, 0x8, RZ ;  /* 0x0000000804057824 */ /* 0x001fe400078e00ff */
[----:B------:R-:W-:Y:S01]  /*ec90*/  HADD2.F32 R57, -RZ, R30.H0_H0 ;  /* 0x2000001eff397230 */ /* 0x000fe20000004100 */
[----:B------:R-:W-:Y:S02]  /*eca0*/  LEA.HI R7, R7, R4, RZ, 0x3 ;  /* 0x0000000407077211 */ /* 0x000fe400078f18ff */
[----:B------:R-:W-:-:S03]  /*ecb0*/  LOP3.LUT R4, R176, 0x38, R5, 0xf8, !PT ;  /* 0x00000038b0047812 */ /* 0x000fc600078ef805 */
[----:B------:R-:W-:Y:S01]  /*ecc0*/  IMAD.SHL.U32 R7, R7, 0x400, RZ ;  /* 0x0000040007077824 */ /* 0x000fe200078e00ff */
[----:B------:R-:W-:-:S04]  /*ecd0*/  LOP3.LUT R8, R4, R177, RZ, 0x3c, !PT ;  /* 0x000000b104087212 */ /* 0x000fc800078e3cff */
[----:B------:R-:W-:Y:S02]  /*ece0*/  LOP3.LUT R9, R7, 0x7fffe000, RZ, 0xc0, !PT ;  /* 0x7fffe00007097812 */ /* 0x000fe400078ec0ff */
[----:B------:R-:W0:Y:S02]  /*ecf0*/  LDS.128 R4, [R222] ;  /* 0x00000000de047984 */ /* 0x000e240000000c00 */
[----:B------:R-:W-:-:S04]  /*ed00*/  IADD3 R9, R8, R9, R178 ;  /* 0x0000000908097210 */ /* 0x000fc80007ffe0b2 */
[----:B------:R-:W-:-:S05]  /*ed10*/  LEA R43, R9, R2, 0x1 ;  /* 0x00000002092b7211 */ /* 0x000fca00078e08ff */
[----:B------:R-:W1:Y:S01]  /*ed20*/  LDS.128 R8, [R43+0xc400] ;  /* 0x00c400002b087984 */ /* 0x000e620000000c00 */
[--C-:B0-----:R-:W-:Y:S02]  /*ed30*/  HADD2.F32 R44, -RZ, R4.reuse.H0_H0 ;  /* 0x20000004ff2c7230 */ /* 0x101fe40000004100 */
[----:B------:R-:W-:Y:S02]  /*ed40*/  HADD2.F32 R4, -RZ, R4.H1_H1 ;  /* 0x30000004ff047230 */ /* 0x000fe40000004100 */
[--C-:B------:R-:W-:Y:S02]  /*ed50*/  HADD2.F32 R45, -RZ, R5.reuse.H0_H0 ;  /* 0x20000005ff2d7230 */ /* 0x100fe40000004100 */
[----:B------:R-:W-:Y:S02]  /*ed60*/  HADD2.F32 R5, -RZ, R5.H1_H1 ;  /* 0x30000005ff057230 */ /* 0x000fe40000004100 */
[--C-:B------:R-:W-:Y:S02]  /*ed70*/  HADD2.F32 R46, -RZ, R6.reuse.H0_H0 ;  /* 0x20000006ff2e7230 */ /* 0x100fe40000004100 */
[----:B------:R-:W-:-:S02]  /*ed80*/  HADD2.F32 R6, -RZ, R6.H1_H1 ;  /* 0x30000006ff067230 */ /* 0x000fc40000004100 */
[--C-:B-1----:R-:W-:Y:S02]  /*ed90*/  HADD2.F32 R48, -RZ, R8.reuse.H0_H0 ;  /* 0x20000008ff307230 */ /* 0x102fe40000004100 */
[----:B------:R-:W-:Y:S02]  /*eda0*/  HADD2.F32 R8, -RZ, R8.H1_H1 ;  /* 0x30000008ff087230 */ /* 0x000fe40000004100 */
[----:B------:R-:W-:Y:S02]  /*edb0*/  HADD2.F32 R49, -RZ, R9.H0_H0 ;  /* 0x20000009ff317230 */ /* 0x000fe40000004100 */
[C---:B------:R-:W-:Y:S01]  /*edc0*/  FMUL.FTZ R59, R48.reuse, R55 ;  /* 0x00000037303b7220 */ /* 0x040fe20000410000 */
[----:B------:R-:W-:Y:S01]  /*edd0*/  FMUL.FTZ R61, R48, R53 ;  /* 0x00000035303d7220 */ /* 0x000fe20000410000 */
[----:B------:R-:W-:Y:S02]  /*ede0*/  HADD2.F32 R48, -RZ, R29.H1_H1 ;  /* 0x3000001dff307230 */ /* 0x000fe40000004100 */
[----:B------:R-:W-:Y:S01]  /*edf0*/  FMUL.FTZ R63, R8, R57 ;  /* 0x00000039083f7220 */ /* 0x000fe20000410000 */
[----:B------:R-:W-:Y:S01]  /*ee00*/  FFMA.FTZ R59, R44, R53, -R59 ;  /* 0x000000352c3b7223 */ /* 0x000fe2000001083b */
[----:B------:R-:W-:-:S02]  /*ee10*/  HADD2.F32 R53, -RZ, R26.H0_H0 ;  /* 0x2000001aff357230 */ /* 0x000fc40000004100 */
[----:B------:R-:W-:Y:S01]  /*ee20*/  FFMA.FTZ R61, R44, R55, R61 ;  /* 0x000000372c3d7223 */ /* 0x000fe2000001003d */
[----:B------:R-:W-:Y:S02]  /*ee30*/  HADD2.F32 R44, -RZ, R25.H1_H1 ;  /* 0x30000019ff2c7230 */ /* 0x000fe40000004100 */
[C---:B------:R-:W-:Y:S01]  /*ee40*/  FMUL.FTZ R56, R49.reuse, R48 ;  /* 0x0000003031387220 */ /* 0x040fe20000410000 */
[----:B------:R-:W-:Y:S02]  /*ee50*/  HADD2.F32 R9, -RZ, R9.H1_H1 ;  /* 0x30000009ff097230 */ /* 0x000fe40000004100 */
[-C--:B------:R-:W-:Y:S01]  /*ee60*/  FMUL.FTZ R55, R8, R53.reuse ;  /* 0x0000003508377220 */ /* 0x080fe20000410000 */
[C---:B------:R-:W-:Y:S01]  /*ee70*/  FFMA.FTZ R52, R4.reuse, R53, -R63 ;  /* 0x0000003504347223 */ /* 0x040fe2000001083f */
[----:B------:R-:W-:Y:S01]  /*ee80*/  FMUL.FTZ R49, R49, R44 ;  /* 0x0000002c31317220 */ /* 0x000fe20000410000 */
[----:B------:R-:W-:Y:S02]  /*ee90*/  HADD2.F32 R8, -RZ, R30.H1_H1 ;  /* 0x3000001eff087230 */ /* 0x000fe40000004100 */
[----:B------:R-:W-:Y:S01]  /*eea0*/  FFMA.FTZ R54, R4, R57, R55 ;  /* 0x0000003904367223 */ /* 0x000fe20000010037 */
[----:B------:R-:W-:-:S02]  /*eeb0*/  HADD2.F32 R4, -RZ, R26.H1_H1 ;  /* 0x3000001aff047230 */ /* 0x000fc40000004100 */
[C---:B------:R-:W-:Y:S01]  /*eec0*/  FFMA.FTZ R48, R45.reuse, R48, R49 ;  /* 0x000000302d307223 */ /* 0x040fe20000010031 */
[--C-:B------:R-:W-:Y:S02]  /*eed0*/  HADD2.F32 R50, -RZ, R10.reuse.H0_H0 ;  /* 0x2000000aff327230 */ /* 0x100fe40000004100 */
[----:B------:R-:W-:Y:S01]  /*eee0*/  FFMA.FTZ R56, R45, R44, -R56 ;  /* 0x0000002c2d387223 */ /* 0x000fe20000010838 */
[----:B------:R-:W-:Y:S02]  /*eef0*/  HADD2.F32 R49, -RZ, R31.H0_H0 ;  /* 0x2000001fff317230 */ /* 0x000fe40000004100 */
[C---:B------:R-:W-:Y:S01]  /*ef00*/  FMUL.FTZ R44, R9.reuse, R8 ;  /* 0x00000008092c7220 */ /* 0x040fe20000410000 */
[----:B------:R-:W-:Y:S02]  /*ef10*/  HADD2.F32 R45, -RZ, R27.H0_H0 ;  /* 0x2000001bff2d7230 */ /* 0x000fe40000004100 */
[----:B------:R-:W-:Y:S01]  /*ef20*/  FMUL.FTZ R58, R9, R4 ;  /* 0x00000004093a7220 */ /* 0x000fe20000410000 */
[----:B------:R-:W-:-:S02]  /*ef30*/  HADD2.F32 R10, -RZ, R10.H1_H1 ;  /* 0x3000000aff0a7230 */ /* 0x000fc40000004100 */
[C---:B------:R-:W-:Y:S01]  /*ef40*/  FMUL.FTZ R63, R50.reuse, R49 ;  /* 0x00000031323f7220 */ /* 0x040fe20000410000 */
[----:B------:R-:W-:Y:S02]  /*ef50*/  HADD2.F32 R53, -RZ, R32.H0_H0 ;  /* 0x20000020ff357230 */ /* 0x000fe40000004100 */
[C---:B------:R-:W-:Y:S01]  /*ef60*/  FFMA.FTZ R55, R5.reuse, R4, -R44 ;  /* 0x0000000405377223 */ /* 0x040fe2000001082c */
[----:B------:R-:W-:Y:S02]  /*ef70*/  HADD2.F32 R9, -RZ, R28.H0_H0 ;  /* 0x2000001cff097230 */ /* 0x000fe40000004100 */
[-C--:B------:R-:W-:Y:S01]  /*ef80*/  FMUL.FTZ R50, R50, R45.reuse ;  /* 0x0000002d32327220 */ /* 0x080fe20000410000 */
[----:B------:R-:W-:Y:S01]  /*ef90*/  FFMA.FTZ R57, R5, R8, R58 ;  /* 0x0000000805397223 */ /* 0x000fe2000001003a */
[----:B------:R-:W-:Y:S01]  /*efa0*/  FFMA.FTZ R63, R46, R45, -R63 ;  /* 0x0000002d2e3f7223 */ /* 0x000fe2000001083f */
[--C-:B------:R-:W-:Y:S02]  /*efb0*/  HADD2.F32 R51, -RZ, R11.reuse.H0_H0 ;  /* 0x2000000bff337230 */ /* 0x100fe40000004100 */
[C---:B------:R-:W-:Y:S01]  /*efc0*/  FMUL.FTZ R5, R10.reuse, R53 ;  /* 0x000000350a057220 */ /* 0x040fe20000410000 */
[----:B------:R-:W-:Y:S01]  /*efd0*/  FMUL.FTZ R45, R10, R9 ;  /* 0x000000090a2d7220 */ /* 0x000fe20000410000 */
[----:B------:R-:W-:-:S02]  /*efe0*/  HADD2.F32 R11, -RZ, R11.H1_H1 ;  /* 0x3000000bff0b7230 */ /* 0x000fc40000004100 */
[----:B------:R-:W-:Y:S01]  /*eff0*/  FFMA.FTZ R50, R46, R49, R50 ;  /* 0x000000312e327223 */ /* 0x000fe20000010032 */
[----:B------:R-:W-:Y:S02]  /*f000*/  HADD2.F32 R10, -RZ, R31.H1_H1 ;  /* 0x3000001fff0a7230 */ /* 0x000fe40000004100 */
[C---:B------:R-:W-:Y:S01]  /*f010*/  FFMA.FTZ R46, R6.reuse, R9, -R5 ;  /* 0x00000009062e7223 */ /* 0x040fe20000010805 */
[----:B------:R-:W-:Y:S02]  /*f020*/  HADD2.F32 R44, -RZ, R32.H1_H1 ;  /* 0x30000020ff2c7230 */ /* 0x000fe40000004100 */
[----:B------:R-:W-:Y:S01]  /*f030*/  FFMA.FTZ R45, R6, R53, R45 ;  /* 0x00000035062d7223 */ /* 0x000fe2000001002d */
[----:B------:R-:W-:Y:S02]  /*f040*/  HADD2.F32 R4, -RZ, R27.H1_H1 ;  /* 0x3000001bff047230 */ /* 0x000fe40000004100 */
[----:B------:R-:W-:Y:S01]  /*f050*/  FMUL.FTZ R6, R51, R10 ;  /* 0x0000000a33067220 */ /* 0x000fe20000410000 */
[----:B------:R-:W-:-:S02]  /*f060*/  HADD2.F32 R8, -RZ, R28.H1_H1 ;  /* 0x3000001cff087230 */ /* 0x000fc40000004100 */
[----:B------:R-:W-:Y:S01]  /*f070*/  FMUL.FTZ R58, R11, R44 ;  /* 0x0000002c0b3a7220 */ /* 0x000fe20000410000 */
[--C-:B------:R-:W-:Y:S02]  /*f080*/  HADD2.F32 R47, -RZ, R7.reuse.H0_H0 ;  /* 0x20000007ff2f7230 */ /* 0x100fe40000004100 */
[----:B------:R-:W-:Y:S01]  /*f090*/  FMUL.FTZ R51, R51, R4 ;  /* 0x0000000433337220 */ /* 0x000fe20000410000 */
[----:B------:R-:W-:Y:S02]  /*f0a0*/  HADD2.F32 R7, -RZ, R7.H1_H1 ;  /* 0x30000007ff077230 */ /* 0x000fe40000004100 */
[----:B------:R-:W-:Y:S01]  /*f0b0*/  FMUL.FTZ R5, R11, R8 ;  /* 0x000000080b057220 */ /* 0x000fe20000410000 */
[----:B------:R-:W-:Y:S01]  /*f0c0*/  F2FP.F16.F32.PACK_AB R9, R57, R48 ;  /* 0x000000303909723e */ /* 0x000fe200000000ff */
[C---:B------:R-:W-:Y:S01]  /*f0d0*/  FFMA.FTZ R11, R47.reuse, R4, -R6 ;  /* 0x000000042f0b7223 */ /* 0x040fe20000010806 */
[----:B------:R-:W-:Y:S01]  /*f0e0*/  FFMA.FTZ R51, R47, R10, R51 ;  /* 0x0000000a2f337223 */ /* 0x000fe20000010033 */
[C---:B------:R-:W-:Y:S01]  /*f0f0*/  FFMA.FTZ R58, R7.reuse, R8, -R58 ;  /* 0x00000008073a7223 */ /* 0x040fe2000001083a */
[----:B------:R-:W-:Y:S01]  /*f100*/  FFMA.FTZ R44, R7, R44, R5 ;  /* 0x0000002c072c7223 */ /* 0x000fe20000010005 */
[----:B------:R-:W-:-:S02]  /*f110*/  F2FP.F16.F32.PACK_AB R4, R52, R59 ;  /* 0x0000003b3404723e */ /* 0x000fc400000000ff */
[----:B------:R-:W-:Y:S02]  /*f120*/  F2FP.F16.F32.PACK_AB R5, R55, R56 ;  /* 0x000000383705723e */ /* 0x000fe400000000ff */
[----:B------:R-:W-:Y:S02]  /*f130*/  F2FP.F16.F32.PACK_AB R6, R46, R63 ;  /* 0x0000003f2e06723e */ /* 0x000fe400000000ff */
[----:B------:R-:W-:Y:S02]  /*f140*/  F2FP.F16.F32.PACK_AB R7, R58, R11 ;  /* 0x0000000b3a07723e */ /* 0x000fe400000000ff */
[----:B------:R-:W-:Y:S02]  /*f150*/  F2FP.F16.F32.PACK_AB R8, R54, R61 ;  /* 0x0000003d3608723e */ /* 0x000fe400000000ff */
[----:B------:R-:W-:Y:S01]  /*f160*/  F2FP.F16.F32.PACK_AB R10, R45, R50 ;  /* 0x000000322d0a723e */ /* 0x000fe200000000ff */
[----:B------:R2:W-:Y:S01]  /*f170*/  STS.128 [R222], R4 ;  /* 0x00000004de007388 */ /* 0x0005e20000000c00 */
[----:B------:R-:W-:-:S05]  /*f180*/  F2FP.F16.F32.PACK_AB R11, R44, R51 ;  /* 0x000000332c0b723e */ /* 0x000fca00000000ff */
[----:B------:R2:W-:Y:S02]  /*f190*/  STS.128 [R43+0xc400], R8 ;  /* 0x00c400082b007388 */ /* 0x0005e40000000c00 */
.L_x_613:
[----:B------:R-:W-:Y:S05]  /*f1a0*/  BSYNC B2 ;  /* 0x0000000000027941 */ /* 0x000fea0003800000 */
.L_x_612:
[----:B------:R-:W-:Y:S05]  /*f1b0*/  @P2 BRA `(.L_x_609) ;  /* 0x0000000400582947 */ /* 0x000fea0003800000 */
[----:B------:R-:W-:Y:S01]  /*f1c0*/  LEA.HI R33, R33, R163, RZ, 0x1d ;  /* 0x000000a321217211 */ /* 0x000fe200078fe8ff */
[----:B------:R-:W-:Y:S02]  /*f1d0*/  HADD2.F32 R52, -RZ, R0.H0_H0 ;  /* 0x20000000ff347230 */ /* 0x000fe40000004100 */
[--C-:B------:R-:W-:Y:S01]  /*f1e0*/  HADD2.F32 R54, -RZ, R14.reuse.H0_H0 ;  /* 0x2000000eff367230 */ /* 0x100fe20000004100 */
[----:B-12---:R-:W-:Y:S01]  /*f1f0*/  SHF.R.S32.HI R4, RZ, 0x1f, R33 ;  /* 0x0000001fff047819 */ /* 0x006fe20000011421 */
[----:B0-----:R-:W-:Y:S02]  /*f200*/  IMAD.SHL.U32 R5, R33, 0x8, RZ ;  /* 0x0000000821057824 */ /* 0x001fe400078e00ff */
[----:B------:R-:W-:Y:S01]  /*f210*/  HADD2.F32 R51, -RZ, R15.H0_H0 ;  /* 0x2000000fff337230 */ /* 0x000fe20000004100 */
[----:B------:R-:W-:Y:S01]  /*f220*/  LEA.HI R33, R4, R33, RZ, 0x3 ;  /* 0x0000002104217211 */ /* 0x000fe200078f18ff */
[----:B------:R-:W-:Y:S01]  /*f230*/  HADD2.F32 R53, -RZ, R14.H1_H1 ;  /* 0x3000000eff357230 */ /* 0x000fe20000004100 */
[----:B------:R-:W-:-:S03]  /*f240*/  LOP3.LUT R4, R176, 0x38, R5, 0xf8, !PT ;  /* 0x00000038b0047812 */ /* 0x000fc600078ef805 */
[----:B------:R-:W-:Y:S01]  /*f250*/  IMAD.SHL.U32 R33, R33, 0x400, RZ ;  /* 0x0000040021217824 */ /* 0x000fe200078e00ff */
[----:B------:R-:W-:Y:S02]  /*f260*/  LOP3.LUT R8, R4, R177, RZ, 0x3c, !PT ;  /* 0x000000b104087212 */ /* 0x000fe400078e3cff */
[----:B------:R-:W0:Y:S02]  /*f270*/  LDS.128 R4, [R220] ;  /* 0x00000000dc047984 */ /* 0x000e240000000c00 */
[----:B------:R-:W-:-:S04]  /*f280*/  LOP3.LUT R33, R33, 0x7fffe000, RZ, 0xc0, !PT ;  /* 0x7fffe00021217812 */ /* 0x000fc800078ec0ff */
        /* <DEDUP_REMOVED lines=9> */
[--C-:B------:R-:W-:Y:S02]  /*f320*/  HADD2.F32 R46, -RZ, R7.reuse.H0_H0 ;  /* 0x20000007ff2e7230 */ /* 0x100fe40000004100 */
[----:B------:R-:W-:Y:S02]  /*f330*/  HADD2.F32 R7, -RZ, R7.H1_H1 ;  /* 0x30000007ff077230 */ /* 0x000fe40000004100 */
[--C-:B-1----:R-:W-:Y:S02]  /*f340*/  HADD2.F32 R47, -RZ, R8.reuse.H0_H0 ;  /* 0x20000008ff2f7230 */ /* 0x102fe40000004100 */
[----:B------:R-:W-:Y:S02]  /*f350*/  HADD2.F32 R8, -RZ, R8.H1_H1 ;  /* 0x30000008ff087230 */ /* 0x000fe40000004100 */
[----:B------:R-:W-:Y:S02]  /*f360*/  HADD2.F32 R48, -RZ, R9.H0_H0 ;  /* 0x20000009ff307230 */ /* 0x000fe40000004100 */
[C---:B------:R-:W-:Y:S01]  /*f370*/  FMUL.FTZ R56, R47.reuse, R54 ;  /* 0x000000362f387220 */ /* 0x040fe20000410000 */
[----:B------:R-:W-:Y:S01]  /*f380*/  FMUL.FTZ R58, R47, R52 ;  /* 0x000000342f3a7220 */ /* 0x000fe20000410000 */
[----:B------:R-:W-:-:S02]  /*f390*/  HADD2.F32 R47, -RZ, R3.H0_H0 ;  /* 0x20000003ff2f7230 */ /* 0x000fc40000004100 */
[C---:B------:R-:W-:Y:S01]  /*f3a0*/  FMUL.FTZ R55, R8.reuse, R51 ;  /* 0x0000003308377220 */ /* 0x040fe20000410000 */
[C---:B------:R-:W-:Y:S01]  /*f3b0*/  FFMA.FTZ R56, R43.reuse, R52, -R56 ;  /* 0x000000342b387223 */ /* 0x040fe20000010838 */
[----:B------:R-:W-:Y:S01]  /*f3c0*/  FFMA.FTZ R58, R43, R54, R58 ;  /* 0x000000362b3a7223 */ /* 0x000fe2000001003a */
[----:B------:R-:W-:Y:S02]  /*f3d0*/  HADD2.F32 R43, -RZ, R0.H1_H1 ;  /* 0x30000000ff2b7230 */ /* 0x000fe40000004100 */
[-C--:B------:R-:W-:Y:S01]  /*f3e0*/  FMUL.FTZ R57, R8, R47.reuse ;  /* 0x0000002f08397220 */ /* 0x080fe20000410000 */
[----:B------:R-:W-:Y:S01]  /*f3f0*/  FFMA.FTZ R55, R4, R47, -R55 ;  /* 0x0000002f04377223 */ /* 0x000fe20000010837 */
[C---:B------:R-:W-:Y:S01]  /*f400*/  FMUL.FTZ R47, R48.reuse, R53 ;  /* 0x00000035302f7220 */ /* 0x040fe20000410000 */
[----:B------:R-:W-:Y:S02]  /*f410*/  HADD2.F32 R9, -RZ, R9.H1_H1 ;  /* 0x30000009ff097230 */ /* 0x000fe40000004100 */
[----:B------:R-:W-:Y:S01]  /*f420*/  FMUL.FTZ R48, R48, R43 ;  /* 0x0000002b30307220 */ /* 0x000fe20000410000 */
[----:B------:R-:W-:-:S02]  /*f430*/  HADD2.F32 R52, -RZ, R15.H1_H1 ;  /* 0x3000000fff347230 */ /* 0x000fc40000004100 */
[----:B------:R-:W-:Y:S01]  /*f440*/  FFMA.FTZ R57, R4, R51, R57 ;  /* 0x0000003304397223 */ /* 0x000fe20000010039 */
[----:B------:R-:W-:Y:S02]  /*f450*/  HADD2.F32 R4, -RZ, R3.H1_H1 ;  /* 0x30000003ff047230 */ /* 0x000fe40000004100 */
[C---:B------:R-:W-:Y:S01]  /*f460*/  FFMA.FTZ R47, R44.reuse, R43, -R47 ;  /* 0x0000002b2c2f7223 */ /* 0x040fe2000001082f */
[----:B------:R-:W-:Y:S01]  /*f470*/  FFMA.FTZ R48, R44, R53, R48 ;  /* 0x000000352c307223 */ /* 0x000fe20000010030 */
[----:B------:R-:W-:Y:S02]  /*f480*/  HADD2.F32 R49, -RZ, R10.H0_H0 ;  /* 0x2000000aff317230 */ /* 0x000fe40000004100 */
[C---:B------:R-:W-:Y:S01]  /*f490*/  FMUL.FTZ R54, R9.reuse, R52 ;  /* 0x0000003409367220 */ /* 0x040fe20000410000 */
[----:B------:R-:W-:Y:S02]  /*f4a0*/  HADD2.F32 R8, -RZ, R12.H0_H0 ;  /* 0x2000000cff087230 */ /* 0x000fe40000004100 */
[----:B------:R-:W-:Y:S01]  /*f4b0*/  FMUL.FTZ R60, R9, R4 ;  /* 0x00000004093c7220 */ /* 0x000fe20000410000 */
[----:B------:R-:W-:-:S02]  /*f4c0*/  HADD2.F32 R44, -RZ, R20.H0_H0 ;  /* 0x20000014ff2c7230 */ /* 0x000fc40000004100 */
[----:B------:R-:W-:Y:S01]  /*f4d0*/  FFMA.FTZ R54, R5, R4, -R54 ;  /* 0x0000000405367223 */ /* 0x000fe20000010836 */
[----:B------:R-:W-:Y:S02]  /*f4e0*/  HADD2.F32 R10, -RZ, R10.H1_H1 ;  /* 0x3000000aff0a7230 */ /* 0x000fe40000004100 */
[C---:B------:R-:W-:Y:S01]  /*f4f0*/  FMUL.FTZ R53, R49.reuse, R8 ;  /* 0x0000000831357220 */ /* 0x040fe20000410000 */
[----:B------:R-:W-:Y:S02]  /*f500*/  HADD2.F32 R43, -RZ, R21.H0_H0 ;  /* 0x20000015ff2b7230 */ /* 0x000fe40000004100 */
[----:B------:R-:W-:Y:S01]  /*f510*/  FMUL.FTZ R4, R49, R44 ;  /* 0x0000002c31047220 */ /* 0x000fe20000410000 */
[----:B------:R-:W-:Y:S02]  /*f520*/  HADD2.F32 R9, -RZ, R13.H0_H0 ;  /* 0x2000000dff097230 */ /* 0x000fe40000004100 */
[----:B------:R-:W-:Y:S01]  /*f530*/  FFMA.FTZ R49, R5, R52, R60 ;  /* 0x0000003405317223 */ /* 0x000fe2000001003c */
[C---:B------:R-:W-:Y:S01]  /*f540*/  FFMA.FTZ R53, R45.reuse, R44, R53 ;  /* 0x0000002c2d357223 */ /* 0x040fe20000010035 */
[C---:B------:R-:W-:Y:S01]  /*f550*/  FMUL.FTZ R5, R10.reuse, R43 ;  /* 0x0000002b0a057220 */ /* 0x040fe20000410000 */
[----:B------:R-:W-:Y:S01]  /*f560*/  FFMA.FTZ R51, R45, R8, -R4 ;  /* 0x000000082d337223 */ /* 0x000fe20000010804 */
[----:B------:R-:W-:Y:S01]  /*f570*/  FMUL.FTZ R45, R10, R9 ;  /* 0x000000090a2d7220 */ /* 0x000fe20000410000 */
[----:B------:R-:W-:-:S02]  /*f580*/  HADD2.F32 R50, -RZ, R11.H0_H0 ;  /* 0x2000000bff327230 */ /* 0x000fc40000004100 */
[C---:B------:R-:W-:Y:S01]  /*f590*/  FFMA.FTZ R10, R6.reuse, R9, -R5 ;  /* 0x00000009060a7223 */ /* 0x040fe20000010805 */
[----:B------:R-:W-:Y:S02]  /*f5a0*/  HADD2.F32 R9, -RZ, R20.H1_H1 ;  /* 0x30000014ff097230 */ /* 0x000fe40000004100 */
[----:B------:R-:W-:Y:S01]  /*f5b0*/  FFMA.FTZ R44, R6, R43, R45 ;  /* 0x0000002b062c7223 */ /* 0x000fe2000001002d */
[----:B------:R-:W-:Y:S02]  /*f5c0*/  HADD2.F32 R5, -RZ, R12.H1_H1 ;  /* 0x3000000cff057230 */ /* 0x000fe40000004100 */
[----:B------:R-:W-:Y:S02]  /*f5d0*/  HADD2.F32 R11, -RZ, R11.H1_H1 ;  /* 0x3000000bff0b7230 */ /* 0x000fe40000004100 */
[C---:B------:R-:W-:Y:S01]  /*f5e0*/  FMUL.FTZ R43, R50.reuse, R9 ;  /* 0x00000009322b7220 */ /* 0x040fe20000410000 */
[----:B------:R-:W-:Y:S02]  /*f5f0*/  HADD2.F32 R8, -RZ, R21.H1_H1 ;  /* 0x30000015ff087230 */ /* 0x000fe40000004100 */
[----:B------:R-:W-:Y:S01]  /*f600*/  FMUL.FTZ R50, R50, R5 ;  /* 0x0000000532327220 */ /* 0x000fe20000410000 */
[----:B------:R-:W-:-:S02]  /*f610*/  HADD2.F32 R4, -RZ, R13.H1_H1 ;  /* 0x3000000dff047230 */ /* 0x000fc40000004100 */
[----:B------:R-:W-:Y:S01]  /*f620*/  FFMA.FTZ R43, R46, R5, -R43 ;  /* 0x000000052e2b7223 */ /* 0x000fe2000001082b */
[----:B------:R-:W-:Y:S01]  /*f630*/  F2FP.F16.F32.PACK_AB R5, R54, R47 ;  /* 0x0000002f3605723e */ /* 0x000fe200000000ff */
[C---:B------:R-:W-:Y:S01]  /*f640*/  FMUL.FTZ R6, R11.reuse, R8 ;  /* 0x000000080b067220 */ /* 0x040fe20000410000 */
[-C--:B------:R-:W-:Y:S01]  /*f650*/  FMUL.FTZ R45, R11, R4.reuse ;  /* 0x000000040b2d7220 */ /* 0x080fe20000410000 */
[----:B------:R-:W-:Y:S02]  /*f660*/  FFMA.FTZ R11, R46, R9, R50 ;  /* 0x000000092e0b7223 */ /* 0x000fe40000010032 */
[----:B------:R-:W-:Y:S01]  /*f670*/  FFMA.FTZ R46, R7, R4, -R6 ;  /* 0x00000004072e7223 */ /* 0x000fe20000010806 */
[----:B------:R-:W-:Y:S01]  /*f680*/  F2FP.F16.F32.PACK_AB R4, R55, R56 ;  /* 0x000000383704723e */ /* 0x000fe200000000ff */
[----:B------:R-:W-:Y:S01]  /*f690*/  FFMA.FTZ R50, R7, R8, R45 ;  /* 0x0000000807327223 */ /* 0x000fe2000001002d */
[----:B------:R-:W-:Y:S02]  /*f6a0*/  F2FP.F16.F32.PACK_AB R6, R10, R51 ;  /* 0x000000330a06723e */ /* 0x000fe400000000ff */
[----:B------:R-:W-:-:S02]  /*f6b0*/  F2FP.F16.F32.PACK_AB R7, R46, R43 ;  /* 0x0000002b2e07723e */ /* 0x000fc400000000ff */
[----:B------:R-:W-:Y:S02]  /*f6c0*/  F2FP.F16.F32.PACK_AB R8, R57, R58 ;  /* 0x0000003a3908723e */ /* 0x000fe400000000ff */
[----:B------:R-:W-:Y:S01]  /*f6d0*/  F2FP.F16.F32.PACK_AB R9, R49, R48 ;  /* 0x000000303109723e */ /* 0x000fe200000000ff */
[----:B------:R3:W-:Y:S01]  /*f6e0*/  STS.128 [R220], R4 ;  /* 0x00000004dc007388 */ /* 0x0007e20000000c00 */
[----:B------:R-:W-:Y:S02]  /*f6f0*/  F2FP.F16.F32.PACK_AB R10, R44, R53 ;  /* 0x000000352c0a723e */ /* 0x000fe400000000ff */
[----:B------:R-:W-:-:S05]  /*f700*/  F2FP.F16.F32.PACK_AB R11, R50, R11 ;  /* 0x0000000b320b723e */ /* 0x000fca00000000ff */
[----:B------:R3:W-:Y:S02]  /*f710*/  STS.128 [R33+0xc400], R8 ;  /* 0x00c4000821007388 */ /* 0x0007e40000000c00 */
.L_x_609:
[----:B------:R-:W-:Y:S05]  /*f720*/  BSYNC B1 ;  /* 0x0000000000017941 */ /* 0x000fea0003800000 */
.L_x_608:
[----:B------:R-:W-:-:S13]  /*f730*/  ISETP.GE.AND P0, PT, R225, R24, PT ;  /* 0x00000018e100720c */ /* 0x000fda0003f06270 */
[----:B------:R-:W-:Y:S05]  /*f740*/  @P0 BRA `(.L_x_592) ;  /* 0x00000010003c0947 */ /* 0x000fea0003800000 */
[----:B------:R-:W4:Y:S01]  /*f750*/  LDC R24, c[0x0][0x3f4] ;  /* 0x0000fd00ff187b82 */ /* 0x000f220000000800 */
[C---:B0123--:R-:W-:Y:S01]  /*f760*/  VIADD R5, R16.reuse, 0x20 ;  /* 0x0000002010057836 */ /* 0x04ffe20000000000 */
[----:B------:R-:W-:Y:S01]  /*f770*/  BSSY B1, `(.L_x_614) ;  /* 0x000005c000017945 */ /* 0x000fe20003800000 */
[C---:B------:R-:W-:Y:S01]  /*f780*/  VIADD R7, R16.reuse, 0x40 ;  /* 0x0000004010077836 */ /* 0x040fe20000000000 */
[-C--:B----4-:R-:W-:Y:S02]  /*f790*/  ISETP.GE.AND P0, PT, R16, R24.reuse, PT ;  /* 0x000000181000720c */ /* 0x090fe40003f06270 */
[-C--:B------:R-:W-:Y:S02]  /*f7a0*/  ISETP.GE.AND P1, PT, R5, R24.reuse, PT ;  /* 0x000000180500720c */ /* 0x080fe40003f26270 */
[----:B------:R-:W-:-:S09]  /*f7b0*/  ISETP.GE.AND P2, PT, R7, R24, PT ;  /* 0x000000180700720c */ /* 0x000fd20003f46270 */
[----:B------:R-:W-:Y:S05]  /*f7c0*/  @P0 BRA `(.L_x_615) ;  /* 0x0000000400580947 */ /* 0x000fea0003800000 */
[----:B------:R-:W-:Y:S01]  /*f7d0*/  LEA.HI R4, R24, R191, RZ, 0x1d ;  /* 0x000000bf18047211 */ /* 0x000fe200078fe8ff */
[----:B------:R-:W-:Y:S02]  /*f7e0*/  HADD2.F32 R51, -RZ, R34.H0_H0 ;  /* 0x20000022ff337230 */ /* 0x000fe40000004100 */
[----:B------:R-:W-:Y:S01]  /*f7f0*/  HADD2.F32 R53, -RZ, R39.H0_H0 ;  /* 0x20000027ff357230 */ /* 0x000fe20000004100 */
[----:B------:R-:W-:Y:S01]  /*f800*/  SHF.R.S32.HI R5, RZ, 0x1f, R4 ;  /* 0x0000001fff057819 */ /* 0x000fe20000011404 */
[----:B------:R-:W-:Y:S01]  /*f810*/  HADD2.F32 R58, -RZ, R40.H0_H0 ;  /* 0x20000028ff3a7230 */ /* 0x000fe20000004100 */
[----:B------:R-:W-:Y:S01]  /*f820*/  SHF.L.U32 R6, R4, 0x3, RZ ;  /* 0x0000000304067819 */ /* 0x000fe200000006ff */
[----:B------:R-:W-:Y:S01]  /*f830*/  HADD2.F32 R56, -RZ, R35.H0_H0 ;  /* 0x20000023ff387230 */ /* 0x000fe20000004100 */
[----:B------:R-:W-:Y:S01]  /*f840*/  LEA.HI R5, R5, R4, RZ, 0x3 ;  /* 0x0000000405057211 */ /* 0x000fe200078f18ff */
[----:B------:R-:W-:Y:S01]  /*f850*/  HADD2.F32 R60, -RZ, R39.H1_H1 ;  /* 0x30000027ff3c7230 */ /* 0x000fe20000004100 */
[----:B------:R-:W-:Y:S01]  /*f860*/  LOP3.LUT R4, R167, 0x38, R6, 0xf8, !PT ;  /* 0x00000038a7047812 */ /* 0x000fe200078ef806 */
[----:B------:R-:W-:-:S02]  /*f870*/  HADD2.F32 R34, -RZ, R34.H1_H1 ;  /* 0x30000022ff227230 */ /* 0x000fc40000004100 */
[----:B------:R-:W-:Y:S01]  /*f880*/  IMAD.SHL.U32 R5, R5, 0x400, RZ ;  /* 0x0000040005057824 */ /* 0x000fe200078e00ff */
[----:B------:R-:W-:Y:S01]  /*f890*/  LOP3.LUT R8, R4, R223, RZ, 0x3c, !PT ;  /* 0x000000df04087212 */ /* 0x000fe200078e3cff */
[----:B------:R-:W-:Y:S02]  /*f8a0*/  HADD2.F32 R55, -RZ, R40.H1_H1 ;  /* 0x30000028ff377230 */ /* 0x000fe40000004100 */
[----:B------:R-:W-:Y:S01]  /*f8b0*/  HADD2.F32 R35, -RZ, R35.H1_H1 ;  /* 0x30000023ff237230 */ /* 0x000fe20000004100 */
[----:B------:R-:W-:Y:S01]  /*f8c0*/  LOP3.LUT R9, R5, 0x7fffe000, RZ, 0xc0, !PT ;  /* 0x7fffe00005097812 */ /* 0x000fe200078ec0ff */
[----:B------:R-:W-:Y:S01]  /*f8d0*/  HADD2.F32 R57, -RZ, R41.H0_H0 ;  /* 0x20000029ff397230 */ /* 0x000fe20000004100 */
[----:B------:R-:W0:Y:S02]  /*f8e0*/  LDS.128 R4, [R221] ;  /* 0x00000000dd047984 */ /* 0x000e240000000c00 */
[----:B------:R-:W-:-:S05]  /*f8f0*/  IADD3 R9, R8, R9, R179 ;  /* 0x0000000908097210 */ /* 0x000fca0007ffe0b3 */
[----:B------:R-:W-:-:S05]  /*f900*/  IMAD R33, R9, 0x2, R2 ;  /* 0x0000000209217824 */ /* 0x000fca00078e0202 */
        /* <DEDUP_REMOVED lines=9> */
[--C-:B------:R-:W-:Y:S02]  /*f9a0*/  HADD2.F32 R48, -RZ, R9.reuse.H0_H0 ;  /* 0x20000009ff307230 */ /* 0x100fe40000004100 */
[-C--:B------:R-:W-:Y:S01]  /*f9b0*/  FMUL.FTZ R52, R53, R47.reuse ;  /* 0x0000002f35347220 */ /* 0x080fe20000410000 */
[C---:B------:R-:W-:Y:S01]  /*f9c0*/  FMUL.FTZ R54, R51.reuse, R47 ;  /* 0x0000002f33367220 */ /* 0x040fe20000410000 */
[----:B------:R-:W-:Y:S02]  /*f9d0*/  HADD2.F32 R9, -RZ, R9.H1_H1 ;  /* 0x30000009ff097230 */ /* 0x000fe40000004100 */
[-C--:B------:R-:W-:Y:S01]  /*f9e0*/  FMUL.FTZ R39, R58, R8.reuse ;  /* 0x000000083a277220 */ /* 0x080fe20000410000 */
[-C--:B------:R-:W-:Y:S01]  /*f9f0*/  FFMA.FTZ R52, R51, R43.reuse, -R52 ;  /* 0x0000002b33347223 */ /* 0x080fe20000010834 */
[----:B------:R-:W-:Y:S01]  /*fa00*/  FFMA.FTZ R54, R53, R43, R54 ;  /* 0x0000002b35367223 */ /* 0x000fe20000010036 */
[----:B------:R-:W-:Y:S01]  /*fa10*/  FMUL.FTZ R43, R56, R8 ;  /* 0x00000008382b7220 */ /* 0x000fe20000410000 */
[----:B------:R-:W-:-:S02]  /*fa20*/  HADD2.F32 R49, -RZ, R10.H0_H0 ;  /* 0x2000000aff317230 */ /* 0x000fc40000004100 */
[----:B------:R-:W-:Y:S01]  /*fa30*/  FFMA.FTZ R39, R56, R4, -R39 ;  /* 0x0000000438277223 */ /* 0x000fe20000010827 */
[----:B------:R-:W-:Y:S01]  /*fa40*/  FMUL.FTZ R47, R60, R48 ;  /* 0x000000303c2f7220 */ /* 0x000fe20000410000 */
[----:B------:R-:W-:Y:S01]  /*fa50*/  FFMA.FTZ R43, R58, R4, R43 ;  /* 0x000000043a2b7223 */ /* 0x000fe2000001002b */
[----:B------:R-:W-:Y:S02]  /*fa60*/  HADD2.F32 R10, -RZ, R10.H1_H1 ;  /* 0x3000000aff0a7230 */ /* 0x000fe40000004100 */
[----:B------:R-:W-:Y:S01]  /*fa70*/  FMUL.FTZ R51, R34, R48 ;  /* 0x0000003022337220 */ /* 0x000fe20000410000 */
[-C--:B------:R-:W-:Y:S01]  /*fa80*/  FMUL.FTZ R4, R55, R9.reuse ;  /* 0x0000000937047220 */ /* 0x080fe20000410000 */
[----:B------:R-:W-:Y:S02]  /*fa90*/  HADD2.F32 R53, -RZ, R37.H0_H0 ;  /* 0x20000025ff357230 */ /* 0x000fe40000004100 */
[----:B------:R-:W-:Y:S01]  /*faa0*/  FMUL.FTZ R8, R35, R9 ;  /* 0x0000000923087220 */ /* 0x000fe20000410000 */
[----:B------:R-:W-:-:S02]  /*fab0*/  HADD2.F32 R56, -RZ, R42.H0_H0 ;  /* 0x2000002aff387230 */ /* 0x000fc40000004100 */
[-C--:B------:R-:W-:Y:S01]  /*fac0*/  FFMA.FTZ R47, R34, R44.reuse, -R47 ;  /* 0x0000002c222f7223 */ /* 0x080fe2000001082f */
[----:B------:R-:W-:Y:S02]  /*fad0*/  HADD2.F32 R48, -RZ, R38.H0_H0 ;  /* 0x20000026ff307230 */ /* 0x000fe40000004100 */
[----:B------:R-:W-:Y:S01]  /*fae0*/  FFMA.FTZ R51, R60, R44, R51 ;  /* 0x0000002c3c337223 */ /* 0x000fe20000010033 */
[-C--:B------:R-:W-:Y:S01]  /*faf0*/  FFMA.FTZ R34, R35, R5.reuse, -R4 ;  /* 0x0000000523227223 */ /* 0x080fe20000010804 */
[----:B------:R-:W-:Y:S01]  /*fb00*/  FFMA.FTZ R40, R55, R5, R8 ;  /* 0x0000000537287223 */ /* 0x000fe20000010008 */
[-C--:B------:R-:W-:Y:S01]  /*fb10*/  FMUL.FTZ R4, R57, R49.reuse ;  /* 0x0000003139047220 */ /* 0x080fe20000410000 */
[----:B------:R-:W-:Y:S01]  /*fb20*/  FMUL.FTZ R44, R53, R49 ;  /* 0x00000031352c7220 */ /* 0x000fe20000410000 */
[-C--:B------:R-:W-:Y:S01]  /*fb30*/  FMUL.FTZ R5, R56, R10.reuse ;  /* 0x0000000a38057220 */ /* 0x080fe20000410000 */
[----:B------:R-:W-:Y:S01]  /*fb40*/  FMUL.FTZ R9, R48, R10 ;  /* 0x0000000a30097220 */ /* 0x000fe20000410000 */
[----:B------:R-:W-:-:S02]  /*fb50*/  HADD2.F32 R50, -RZ, R11.H0_H0 ;  /* 0x2000000bff327230 */ /* 0x000fc40000004100 */
[-C--:B------:R-:W-:Y:S01]  /*fb60*/  FFMA.FTZ R35, R53, R45.reuse, -R4 ;  /* 0x0000002d35237223 */ /* 0x080fe20000010804 */
[----:B------:R-:W-:Y:S01]  /*fb70*/  FFMA.FTZ R44, R57, R45, R44 ;  /* 0x0000002d392c7223 */ /* 0x000fe2000001002c */
[-C--:B------:R-:W-:Y:S01]  /*fb80*/  FFMA.FTZ R10, R48, R6.reuse, -R5 ;  /* 0x00000006300a7223 */ /* 0x080fe20000010805 */
[----:B------:R-:W-:Y:S02]  /*fb90*/  HADD2.F32 R11, -RZ, R11.H1_H1 ;  /* 0x3000000bff0b7230 */ /* 0x000fe40000004100 */
[----:B------:R-:W-:Y:S02]  /*fba0*/  HADD2.F32 R48, -RZ, R41.H1_H1 ;  /* 0x30000029ff307230 */ /* 0x000fe40000004100 */
[----:B------:R-:W-:Y:S02]  /*fbb0*/  HADD2.F32 R45, -RZ, R42.H1_H1 ;  /* 0x3000002aff2d7230 */ /* 0x000fe40000004100 */
[----:B------:R-:W-:Y:S02]  /*fbc0*/  HADD2.F32 R8, -RZ, R37.H1_H1 ;  /* 0x30000025ff087230 */ /* 0x000fe40000004100 */
[----:B------:R-:W-:Y:S01]  /*fbd0*/  FFMA.FTZ R37, R56, R6, R9 ;  /* 0x0000000638257223 */ /* 0x000fe20000010009 */
[----:B------:R-:W-:-:S02]  /*fbe0*/  HADD2.F32 R41, -RZ, R38.H1_H1 ;  /* 0x30000026ff297230 */ /* 0x000fc40000004100 */
[-C--:B------:R-:W-:Y:S01]  /*fbf0*/  FMUL.FTZ R5, R48, R50.reuse ;  /* 0x0000003230057220 */ /* 0x080fe20000410000 */
[--C-:B------:R-:W-:Y:S02]  /*fc00*/  HADD2.F32 R46, -RZ, R7.reuse.H0_H0 ;  /* 0x20000007ff2e7230 */ /* 0x100fe40000004100 */
[-C--:B------:R-:W-:Y:S01]  /*fc10*/  FMUL.FTZ R4, R45, R11.reuse ;  /* 0x0000000b2d047220 */ /* 0x080fe20000410000 */
[----:B------:R-:W-:Y:S02]  /*fc20*/  HADD2.F32 R7, -RZ, R7.H1_H1 ;  /* 0x30000007ff077230 */ /* 0x000fe40000004100 */
[C---:B------:R-:W-:Y:S01]  /*fc30*/  FMUL.FTZ R9, R8.reuse, R50 ;  /* 0x0000003208097220 */ /* 0x040fe20000410000 */
[C---:B------:R-:W-:Y:S01]  /*fc40*/  FMUL.FTZ R6, R41.reuse, R11 ;  /* 0x0000000b29067220 */ /* 0x040fe20000410000 */
[-C--:B------:R-:W-:Y:S01]  /*fc50*/  FFMA.FTZ R11, R8, R46.reuse, -R5 ;  /* 0x0000002e080b7223 */ /* 0x080fe20000010805 */
[----:B------:R-:W-:Y:S01]  /*fc60*/  F2FP.F16.F32.PACK_AB R5, R34, R47 ;  /* 0x0000002f2205723e */ /* 0x000fe200000000ff */
[-C--:B------:R-:W-:Y:S01]  /*fc70*/  FFMA.FTZ R38, R41, R7.reuse, -R4 ;  /* 0x0000000729267223 */ /* 0x080fe20000010804 */
[----:B------:R-:W-:Y:S01]  /*fc80*/  FFMA.FTZ R46, R48, R46, R9 ;  /* 0x0000002e302e7223 */ /* 0x000fe20000010009 */
[----:B------:R-:W-:Y:S01]  /*fc90*/  FFMA.FTZ R41, R45, R7, R6 ;  /* 0x000000072d297223 */ /* 0x000fe20000010006 */
[----:B------:R-:W-:-:S02]  /*fca0*/  F2FP.F16.F32.PACK_AB R4, R39, R52 ;  /* 0x000000342704723e */ /* 0x000fc400000000ff */
[----:B------:R-:W-:Y:S02]  /*fcb0*/  F2FP.F16.F32.PACK_AB R6, R10, R35 ;  /* 0x000000230a06723e */ /* 0x000fe400000000ff */
[----:B------:R-:W-:Y:S02]  /*fcc0*/  F2FP.F16.F32.PACK_AB R7, R38, R11 ;  /* 0x0000000b2607723e */ /* 0x000fe400000000ff */
[----:B------:R-:W-:Y:S02]  /*fcd0*/  F2FP.F16.F32.PACK_AB R8, R43, R54 ;  /* 0x000000362b08723e */ /* 0x000fe400000000ff */
[----:B------:R-:W-:Y:S01]  /*fce0*/  F2FP.F16.F32.PACK_AB R9, R40, R51 ;  /* 0x000000332809723e */ /* 0x000fe200000000ff */
[----:B------:R0:W-:Y:S01]  /*fcf0*/  STS.128 [R221], R4 ;  /* 0x00000004dd007388 */ /* 0x0001e20000000c00 */
[----:B------:R-:W-:Y:S02]  /*fd00*/  F2FP.F16.F32.PACK_AB R10, R37, R44 ;  /* 0x0000002c250a723e */ /* 0x000fe400000000ff */
[----:B------:R-:W-:-:S05]  /*fd10*/  F2FP.F16.F32.PACK_AB R11, R41, R46 ;  /* 0x0000002e290b723e */ /* 0x000fca00000000ff */
[----:B------:R0:W-:Y:S02]  /*fd20*/  STS.128 [R33+0xc400], R8 ;  /* 0x00c4000821007388 */ /* 0x0001e40000000c00 */
.L_x_615:
[----:B------:R-:W-:Y:S05]  /*fd30*/  BSYNC B1 ;  /* 0x0000000000017941 */ /* 0x000fea0003800000 */
.L_x_614:
[----:B------:R-:W-:Y:S04]  /*fd40*/  BSSY B1, `(.L_x_616) ;  /* 0x0000058000017945 */ /* 0x000fe80003800000 */
[----:B------:R-:W-:Y:S05]  /*fd50*/  @P1 BRA `(.L_x_617) ;  /* 0x0000000400581947 */ /* 0x000fea0003800000 */
[----:B0-----:R-:W-:Y:S01]  /*fd60*/  LEA.HI R4, R24, R162, RZ, 0x1d ;  /* 0x000000a218047211 */ /* 0x001fe200078fe8ff */
[----:B------:R-:W-:Y:S02]  /*fd70*/  HADD2.F32 R46, -RZ, R29.H0_H0 ;  /* 0x2000001dff2e7230 */ /* 0x000fe40000004100 */
[----:B------:R-:W-:Y:S01]  /*fd80*/  HADD2.F32 R44, -RZ, R25.H0_H0 ;  /* 0x20000019ff2c7230 */ /* 0x000fe20000004100 */
[----:B------:R-:W-:Y:S01]  /*fd90*/  SHF.R.S32.HI R5, RZ, 0x1f, R4 ;  /* 0x0000001fff057819 */ /* 0x000fe20000011404 */
[----:B------:R-:W-:Y:S01]  /*fda0*/  HADD2.F32 R47, -RZ, R29.H1_H1 ;  /* 0x3000001dff2f7230 */ /* 0x000fe20000004100 */
[----:B------:R-:W-:Y:S01]  /*fdb0*/  SHF.L.U32 R6, R4, 0x3, RZ ;  /* 0x0000000304067819 */ /* 0x000fe200000006ff */
[--C-:B------:R-:W-:Y:S01]  /*fdc0*/  HADD2.F32 R48, -RZ, R30.reuse.H0_H0 ;  /* 0x2000001eff307230 */ /* 0x100fe20000004100 */
[----:B------:R-:W-:Y:S01]  /*fdd0*/  LEA.HI R5, R5, R4, RZ, 0x3 ;  /* 0x0000000405057211 */ /* 0x000fe200078f18ff */
[----:B------:R-:W-:Y:S01]  /*fde0*/  HADD2.F32 R45, -RZ, R25.H1_H1 ;  /* 0x30000019ff2d7230 */ /* 0x000fe20000004100 */
[----:B------:R-:W-:Y:S01]  /*fdf0*/  LOP3.LUT R4, R167, 0x38, R6, 0xf8, !PT ;  /* 0x00000038a7047812 */ /* 0x000fe200078ef806 */
[----:B------:R-:W-:-:S02]  /*fe00*/  HADD2.F32 R49, -RZ, R30.H1_H1 ;  /* 0x3000001eff317230 */ /* 0x000fc40000004100 */
[----:B------:R-:W-:Y:S01]  /*fe10*/  IMAD.SHL.U32 R5, R5, 0x400, RZ ;  /* 0x0000040005057824 */ /* 0x000fe200078e00ff */
[----:B------:R-:W-:-:S04]  /*fe20*/  LOP3.LUT R8, R4, R223, RZ, 0x3c, !PT ;  /* 0x000000df04087212 */ /* 0x000fc800078e3cff */
[----:B------:R-:W-:Y:S02]  /*fe30*/  LOP3.LUT R9, R5, 0x7fffe000, RZ, 0xc0, !PT ;  /* 0x7fffe00005097812 */ /* 0x000fe400078ec0ff */
        /* <DEDUP_REMOVED lines=14> */
[----:B------:R-:W-:Y:S01]  /*ff20*/  FMUL.FTZ R39, R44, R39 ;  /* 0x000000272c277220 */ /* 0x000fe20000410000 */
[----:B------:R-:W-:Y:S02]  /*ff30*/  HADD2.F32 R9, -RZ, R9.H1_H1 ;  /* 0x30000009ff097230 */ /* 0x000fe40000004100 */
[----:B------:R-:W-:Y:S01]  /*ff40*/  FMUL.FTZ R29, R48, R8 ;  /* 0x00000008301d7220 */ /* 0x000fe20000410000 */
[----:B------:R-:W-:Y:S01]  /*ff50*/  FFMA.FTZ R43, R44, R34, -R43 ;  /* 0x000000222c2b7223 */ /* 0x000fe2000001082b */
[----:B------:R-:W-:-:S02]  /*ff60*/  HADD2.F32 R44, -RZ, R26.H0_H0 ;  /* 0x2000001aff2c7230 */ /* 0x000fc40000004100 */
[----:B------:R-:W-:Y:S01]  /*ff70*/  FFMA.FTZ R39, R46, R34, R39 ;  /* 0x000000222e277223 */ /* 0x000fe20000010027 */
[-C--:B------:R-:W-:Y:S01]  /*ff80*/  FMUL.FTZ R34, R47, R40.reuse ;  /* 0x000000282f227220 */ /* 0x080fe20000410000 */
[C---:B------:R-:W-:Y:S01]  /*ff90*/  FMUL.FTZ R40, R45.reuse, R40 ;  /* 0x000000282d287220 */ /* 0x040fe20000410000 */
[----:B------:R-:W-:Y:S02]  /*ffa0*/  HADD2.F32 R41, -RZ, R10.H0_H0 ;  /* 0x2000000aff297230 */ /* 0x000fe40000004100 */
[C---:B------:R-:W-:Y:S01]  /*ffb0*/  FMUL.FTZ R25, R44.reuse, R8 ;  /* 0x000000082c197220 */ /* 0x040fe20000410000 */
[-C--:B------:R-:W-:Y:S01]  /*ffc0*/  FFMA.FTZ R8, R44, R4.reuse, -R29 ;  /* 0x000000042c087223 */ /* 0x080fe2000001081d */
[-C--:B------:R-:W-:Y:S01]  /*ffd0*/  FFMA.FTZ R34, R45, R35.reuse, -R34 ;  /* 0x000000232d227223 */ /* 0x080fe20000010822 */
[----:B------:R-:W-:Y:S01]  /*ffe0*/  FFMA.FTZ R40, R47, R35, R40 ;  /* 0x000000232f287223 */ /* 0x000fe20000010028 */
[----:B------:R-:W-:Y:S01]  /*fff0*/  FFMA.FTZ R30, R48, R4, R25 ;  /* 0x00000004301e7223 */ /* 0x000fe20000010019 */
[----:B------:R-:W-:-:S02]  /*10000*/  HADD2.F32 R25, -RZ, R26.H1_H1 ;  /* 0x3000001aff197230 */ /* 0x000fc40000004100 */
[-C--:B------:R-:W-:Y:S01]  /*10010*/  FMUL.FTZ R4, R49, R9.reuse ;  /* 0x0000000931047220 */ /* 0x080fe20000410000 */
[----:B------:R-:W-:Y:S02]  /*10020*/  HADD2.F32 R29, -RZ, R27.H0_H0 ;  /* 0x2000001bff1d7230 */ /* 0x000fe40000004100 */
[----:B------:R-:W-:Y:S02]  /*10030*/  HADD2.F32 R35, -RZ, R31.H0_H0 ;  /* 0x2000001fff237230 */ /* 0x000fe40000004100 */
[C---:B------:R-:W-:Y:S01]  /*10040*/  FMUL.FTZ R26, R25.reuse, R9 ;  /* 0x00000009191a7220 */ /* 0x040fe20000410000 */
[----:B------:R-:W-:Y:S02]  /*10050*/  HADD2.F32 R10, -RZ, R10.H1_H1 ;  /* 0x3000000aff0a7230 */ /* 0x000fe40000004100 */
[----:B------:R-:W-:Y:S01]  /*10060*/  FFMA.FTZ R9, R25, R5, -R4 ;  /* 0x0000000519097223 */ /* 0x000fe20000010804 */
[----:B------:R-:W-:Y:S02]  /*10070*/  HADD2.F32 R48, -RZ, R32.H0_H0 ;  /* 0x20000020ff307230 */ /* 0x000fe40000004100 */
[----:B------:R-:W-:Y:S01]  /*10080*/  FMUL.FTZ R4, R35, R41 ;  /* 0x0000002923047220 */ /* 0x000fe20000410000 */
[----:B------:R-:W-:-:S02]  /*10090*/  HADD2.F32 R46, -RZ, R28.H0_H0 ;  /* 0x2000001cff2e7230 */ /* 0x000fc40000004100 */
[----:B------:R-:W-:Y:S01]  /*100a0*/  FMUL.FTZ R44, R29, R41 ;  /* 0x000000291d2c7220 */ /* 0x000fe20000410000 */
[----:B------:R-:W-:Y:S01]  /*100b0*/  FFMA.FTZ R25, R49, R5, R26 ;  /* 0x0000000531197223 */ /* 0x000fe2000001001a */
[-C--:B------:R-:W-:Y:S01]  /*100c0*/  FMUL.FTZ R5, R48, R10.reuse ;  /* 0x0000000a30057220 */ /* 0x080fe20000410000 */
[-C--:B------:R-:W-:Y:S01]  /*100d0*/  FFMA.FTZ R26, R29, R37.reuse, -R4 ;  /* 0x000000251d1a7223 */ /* 0x080fe20000010804 */
[----:B------:R-:W-:Y:S01]  /*100e0*/  FFMA.FTZ R44, R35, R37, R44 ;  /* 0x00000025232c7223 */ /* 0x000fe2000001002c */
[--C-:B------:R-:W-:Y:S02]  /*100f0*/  HADD2.F32 R42, -RZ, R11.reuse.H0_H0 ;  /* 0x2000000bff2a7230 */ /* 0x100fe40000004100 */
[C---:B------:R-:W-:Y:S01]  /*10100*/  FMUL.FTZ R35, R46.reuse, R10 ;  /* 0x0000000a2e237220 */ /* 0x040fe20000410000 */
[----:B------:R-:W-:Y:S01]  /*10110*/  FFMA.FTZ R29, R46, R6, -R5 ;  /* 0x000000062e1d7223 */ /* 0x000fe20000010805 */
[----:B------:R-:W-:Y:S02]  /*10120*/  HADD2.F32 R11, -RZ, R11.H1_H1 ;  /* 0x3000000bff0b7230 */ /* 0x000fe40000004100 */
[----:B------:R-:W-:-:S02]  /*10130*/  HADD2.F32 R46, -RZ, R31.H1_H1 ;  /* 0x3000001fff2e7230 */ /* 0x000fc40000004100 */
[----:B------:R-:W-:Y:S01]  /*10140*/  FFMA.FTZ R35, R48, R6, R35 ;  /* 0x0000000630237223 */ /* 0x000fe20000010023 */
[----:B------:R-:W-:Y:S02]  /*10150*/  HADD2.F32 R37, -RZ, R32.H1_H1 ;  /* 0x30000020ff257230 */ /* 0x000fe40000004100 */
[----:B------:R-:W-:Y:S02]  /*10160*/  HADD2.F32 R10, -RZ, R27.H1_H1 ;  /* 0x3000001bff0a7230 */ /* 0x000fe40000004100 */
[-C--:B------:R-:W-:Y:S01]  /*10170*/  FMUL.FTZ R5, R46, R42.reuse ;  /* 0x0000002a2e057220 */ /* 0x080fe20000410000 */
[----:B------:R-:W-:Y:S02]  /*10180*/  HADD2.F32 R31, -RZ, R28.H1_H1 ;  /* 0x3000001cff1f7230 */ /* 0x000fe40000004100 */
[----:B------:R-:W-:Y:S01]  /*10190*/  FMUL.FTZ R4, R37, R11 ;  /* 0x0000000b25047220 */ /* 0x000fe20000410000 */
[--C-:B------:R-:W-:Y:S02]  /*101a0*/  HADD2.F32 R38, -RZ, R7.reuse.H0_H0 ;  /* 0x20000007ff267230 */ /* 0x100fe40000004100 */
[----:B------:R-:W-:Y:S01]  /*101b0*/  FMUL.FTZ R27, R10, R42 ;  /* 0x0000002a0a1b7220 */ /* 0x000fe20000410000 */
[----:B------:R-:W-:-:S02]  /*101c0*/  HADD2.F32 R7, -RZ, R7.H1_H1 ;  /* 0x30000007ff077230 */ /* 0x000fc40000004100 */
[C---:B------:R-:W-:Y:S01]  /*101d0*/  FMUL.FTZ R6, R31.reuse, R11 ;  /* 0x0000000b1f067220 */ /* 0x040fe20000410000 */
[-C--:B------:R-:W-:Y:S01]  /*101e0*/  FFMA.FTZ R11, R10, R38.reuse, -R5 ;  /* 0x000000260a0b7223 */ /* 0x080fe20000010805 */
[----:B------:R-:W-:Y:S01]  /*101f0*/  FFMA.FTZ R27, R46, R38, R27 ;  /* 0x000000262e1b7223 */ /* 0x000fe2000001001b */
[-C--:B------:R-:W-:Y:S01]  /*10200*/  FFMA.FTZ R28, R31, R7.reuse, -R4 ;  /* 0x000000071f1c7223 */ /* 0x080fe20000010804 */
[----:B------:R-:W-:Y:S01]  /*10210*/  FFMA.FTZ R32, R37, R7, R6 ;  /* 0x0000000725207223 */ /* 0x000fe20000010006 */
[----:B------:R-:W-:Y:S02]  /*10220*/  F2FP.F16.F32.PACK_AB R4, R8, R43 ;  /* 0x0000002b0804723e */ /* 0x000fe400000000ff */
[----:B------:R-:W-:Y:S02]  /*10230*/  F2FP.F16.F32.PACK_AB R5, R9, R34 ;  /* 0x000000220905723e */ /* 0x000fe400000000ff */
        /* <DEDUP_REMOVED lines=8> */
.L_x_617:
[----:B------:R-:W-:Y:S05]  /*102c0*/  BSYNC B1 ;  /* 0x0000000000017941 */ /* 0x000fea0003800000 */
.L_x_616:
[----:B------:R-:W-:Y:S05]  /*102d0*/  @P2 BRA `(.L_x_592) ;  /* 0x0000000400582947 */ /* 0x000fea0003800000 */
[----:B------:R-:W-:Y:S01]  /*102e0*/  LEA.HI R24, R24, R163, RZ, 0x1d ;  /* 0x000000a318187211 */ /* 0x000fe200078fe8ff */
[----:B01----:R-:W-:Y:S02]  /*102f0*/  HADD2.F32 R33, -RZ, R0.H0_H0 ;  /* 0x20000000ff217230 */ /* 0x003fe40000004100 */
[--C-:B------:R-:W-:Y:S01]  /*10300*/  HADD2.F32 R35, -RZ, R14.reuse.H0_H0 ;  /* 0x2000000eff237230 */ /* 0x100fe20000004100 */
        /* <DEDUP_REMOVED lines=13> */
[--C-:B------:R-:W-:Y:S01]  /*103e0*/  HADD2.F32 R39, -RZ, R20.reuse.H0_H0 ;  /* 0x20000014ff277230 */ /* 0x100fe20000004100 */
[----:B------:R-:W0:Y:S01]  /*103f0*/  LDS.128 R4, [R218] ;  /* 0x00000000da047984 */ /* 0x000e220000000c00 */
[----:B------:R-:W-:Y:S01]  /*10400*/  HADD2.F32 R20, -RZ, R20.H1_H1 ;  /* 0x30000014ff147230 */ /* 0x000fe20000004100 */
        /* <DEDUP_REMOVED lines=19> */
[----:B------:R-:W-:Y:S01]  /*10540*/  FMUL.FTZ R33, R14, R30 ;  /* 0x0000001e0e217220 */ /* 0x000fe20000410000 */
[----:B------:R-:W-:-:S02]  /*10550*/  HADD2.F32 R31, -RZ, R10.H0_H0 ;  /* 0x2000000aff1f7230 */ /* 0x000fc40000004100 */
[----:B------:R-:W-:Y:S01]  /*10560*/  FMUL.FTZ R15, R0, R30 ;  /* 0x0000001e000f7220 */ /* 0x000fe20000410000 */
[----:B------:R-:W-:Y:S02]  /*10570*/  HADD2.F32 R35, -RZ, R12.H0_H0 ;  /* 0x2000000cff237230 */ /* 0x000fe40000004100 */
[-C--:B------:R-:W-:Y:S01]  /*10580*/  FFMA.FTZ R29, R40, R4.reuse, -R29 ;  /* 0x00000004281d7223 */ /* 0x080fe2000001081d */
[----:B------:R-:W-:Y:S01]  /*10590*/  FFMA.FTZ R25, R42, R4, R25 ;  /* 0x000000042a197223 */ /* 0x000fe20000010019 */
[-C--:B------:R-:W-:Y:S01]  /*105a0*/  FFMA.FTZ R33, R0, R26.reuse, -R33 ;  /* 0x0000001a00217223 */ /* 0x080fe20000010821 */
[----:B------:R-:W-:Y:S02]  /*105b0*/  HADD2.F32 R10, -RZ, R10.H1_H1 ;  /* 0x3000000aff0a7230 */ /* 0x000fe40000004100 */
[----:B------:R-:W-:Y:S01]  /*105c0*/  FFMA.FTZ R15, R14, R26, R15 ;  /* 0x0000001a0e0f7223 */ /* 0x000fe2000001000f */
[-C--:B------:R-:W-:Y:S01]  /*105d0*/  FMUL.FTZ R0, R37, R9.reuse ;  /* 0x0000000925007220 */ /* 0x080fe20000410000 */
[----:B------:R-:W-:Y:S01]  /*105e0*/  FMUL.FTZ R4, R3, R9 ;  /* 0x0000000903047220 */ /* 0x000fe20000410000 */
[----:B------:R-:W-:-:S02]  /*105f0*/  HADD2.F32 R40, -RZ, R21.H0_H0 ;  /* 0x20000015ff287230 */ /* 0x000fc40000004100 */
[-C--:B------:R-:W-:Y:S01]  /*10600*/  FMUL.FTZ R8, R39, R31.reuse ;  /* 0x0000001f27087220 */ /* 0x080fe20000410000 */
[----:B------:R-:W-:Y:S01]  /*10610*/  FMUL.FTZ R26, R35, R31 ;  /* 0x0000001f231a7220 */ /* 0x000fe20000410000 */
[----:B------:R-:W-:Y:S02]  /*10620*/  HADD2.F32 R30, -RZ, R13.H0_H0 ;  /* 0x2000000dff1e7230 */ /* 0x000fe40000004100 */
[-C--:B------:R-:W-:Y:S01]  /*10630*/  FFMA.FTZ R0, R3, R5.reuse, -R0 ;  /* 0x0000000503007223 */ /* 0x080fe20000010800 */
[----:B------:R-:W-:Y:S01]  /*10640*/  FFMA.FTZ R14, R37, R5, R4 ;  /* 0x00000005250e7223 */ /* 0x000fe20000010004 */
[--C-:B------:R-:W-:Y:S02]  /*10650*/  HADD2.F32 R32, -RZ, R11.reuse.H0_H0 ;  /* 0x2000000bff207230 */ /* 0x100fe40000004100 */
[----:B------:R-:W-:Y:S01]  /*10660*/  FMUL.FTZ R5, R40, R10 ;  /* 0x0000000a28057220 */ /* 0x000fe20000410000 */
[-C--:B------:R-:W-:Y:S01]  /*10670*/  FFMA.FTZ R3, R35, R27.reuse, -R8 ;  /* 0x0000001b23037223 */ /* 0x080fe20000010808 */
[----:B------:R-:W-:Y:S01]  /*10680*/  FFMA.FTZ R26, R39, R27, R26 ;  /* 0x0000001b271a7223 */ /* 0x000fe2000001001a */
[----:B------:R-:W-:-:S02]  /*10690*/  HADD2.F32 R11, -RZ, R11.H1_H1 ;  /* 0x3000000bff0b7230 */ /* 0x000fc40000004100 */
[C---:B------:R-:W-:Y:S01]  /*106a0*/  FMUL.FTZ R9, R30.reuse, R10 ;  /* 0x0000000a1e097220 */ /* 0x040fe20000410000 */
[----:B------:R-:W-:Y:S02]  /*106b0*/  HADD2.F32 R27, -RZ, R21.H1_H1 ;  /* 0x30000015ff1b7230 */ /* 0x000fe40000004100 */
[----:B------:R-:W-:Y:S01]  /*106c0*/  FFMA.FTZ R10, R30, R6, -R5 ;  /* 0x000000061e0a7223 */ /* 0x000fe20000010805 */
[----:B------:R-:W-:Y:S02]  /*106d0*/  HADD2.F32 R12, -RZ, R12.H1_H1 ;  /* 0x3000000cff0c7230 */ /* 0x000fe40000004100 */
[----:B------:R-:W-:Y:S01]  /*106e0*/  FMUL.FTZ R5, R20, R32 ;  /* 0x0000002014057220 */ /* 0x000fe20000410000 */
[----:B------:R-:W-:Y:S02]  /*106f0*/  HADD2.F32 R21, -RZ, R13.H1_H1 ;  /* 0x3000000dff157230 */ /* 0x000fe40000004100 */
[----:B------:R-:W-:Y:S01]  /*10700*/  FFMA.FTZ R13, R40, R6, R9 ;  /* 0x00000006280d7223 */ /* 0x000fe20000010009 */
[----:B------:R-:W-:-:S02]  /*10710*/  HADD2.F32 R28, -RZ, R7.H0_H0 ;  /* 0x20000007ff1c7230 */ /* 0x000fc40000004100 */
        /* <DEDUP_REMOVED lines=18> */
.L_x_592:
[----:B------:R-:W-:Y:S05]  /*10840*/  BSYNC B0 ;  /* 0x0000000000007941 */ /* 0x000fea0003800000 */
.L_x_573:
[----:B------:R-:W-:Y:S01]  /*10850*/  @!PT LDS RZ, [RZ] ;  /* 0x00000000fffff984 */ /* 0x000fe20000000800 */
[----:B------:R-:W-:Y:S01]  /*10860*/  @!PT LDS RZ, [RZ] ;  /* 0x00000000fffff984 */ /* 0x000fe20000000800 */
[----:B------:R-:W-:Y:S01]  /*10870*/  @!PT LDS RZ, [RZ] ;  /* 0x00000000fffff984 */ /* 0x000fe20000000800 */
[----:B------:R-:W-:Y:S01]  /*10880*/  @!PT LDS RZ, [RZ] ;  /* 0x00000000fffff984 */ /* 0x000fe20000000800 */
[----:B------:R5:W-:Y:S06]  /*10890*/  MEMBAR.ALL.CTA ;  /* 0x0000000000007992 */ /* 0x000bec0000008000 */
[----:B-----5:R-:W5:Y:S01]  /*108a0*/  FENCE.VIEW.ASYNC.S ;  /* 0x00000000000073c6 */ /* 0x020f620000000000 */
[----:B------:R-:W-:Y:S05]  /*108b0*/  WARPSYNC.ALL ;  /* 0x0000000000007948 */ /* 0x000fea0003800000 */
[----:B-----5:R-:W-:Y:S06]  /*108c0*/  BAR.SYNC.DEFER_BLOCKING 0xd, 0x100 ;  /* 0x0344000000007b1d */ /* 0x020fec0000010000 */
.L_x_571:
[----:B------:R-:W2:Y:S02]  /*108d0*/  LDL R0, [R1+0x30] ;  /* 0x0000300001007983 */ /* 0x000ea40000100800 */
[----:B--2---:R-:W-:-:S13]  /*108e0*/  R2UR UR4, R0 ;  /* 0x00000000000472ca */ /* 0x004fda00000e0000 */
[----:B------:R-:W-:-:S04]  /*108f0*/  MOV R0, UR4 ;  /* 0x0000000400007c02 */ /* 0x000fc80008000f00 */
[----:B------:R-:W-:-:S13]  /*10900*/  ISETP.NE.AND P0, PT, R0, 0x3, PT ;  /* 0x000000030000780c */ /* 0x000fda0003f05270 */
[----:B------:R-:W-:Y:S05]  /*10910*/  @!P0 BRA `(.L_x_618) ;  /* 0x0000000000048947 */ /* 0x000fea0003800000 */
[----:B------:R-:W-:Y:S01]  /*10920*/  BPT.TRAP 0x1 ;  /* 0x000000040000795c */ /* 0x000fe20000300000 */
.L_x_618:
[----:B01-34-:R-:W-:Y:S01]  /*10930*/  IMAD R5, R173, 0x8, R2 ;  /* 0x00000008ad057824 */ /* 0x01bfe200078e0202 */
[----:B------:R-:W-:-:S04]  /*10940*/  SHF.L.U32 R0, R180, 0x1f, RZ ;  /* 0x0000001fb4007819 */ /* 0x000fc800000006ff */
[----:B------:R0:W1:Y:S01]  /*10950*/  SYNCS.PHASECHK.TRANS64.TRYWAIT P1, [R5+URZ+0x2a830], R0 ;  /* 0x02a83000050075a7 */ /* 0x000062000802017f */
[----:B------:R-:W-:Y:S05]  /*10960*/  @!P0 BRA `(.L_x_619) ;  /* 0x0000000000048947 */ /* 0x000fea0003800000 */
[----:B------:R-:W-:Y:S01]  /*10970*/  BPT.TRAP 0x1 ;  /* 0x000000040000795c */ /* 0x000fe20000300000 */
.L_x_619:
[----:B------:R-:W-:Y:S01]  /*10980*/  IMAD.MOV.U32 R87, RZ, RZ, RZ ;  /* 0x000000ffff577224 */ /* 0x000fe200078e00ff */
[----:B-1----:R-:W-:Y:S06]  /*10990*/  @P1 BRA `(.L_x_620) ;  /* 0x0000000000081947 */ /* 0x002fec0003800000 */
[----:B------:R-:W1:Y:S02]  /*109a0*/  SYNCS.PHASECHK.TRANS64.TRYWAIT P1, [R5+URZ+0x2a830], R0 ;  /* 0x02a83000050075a7 */ /* 0x000e64000802017f */
[----:B-1----:R-:W-:Y:S05]  /*109b0*/  @!P1 BRA `(.L_x_621) ;  /* 0x000000e400489947 */ /* 0x002fea0003800000 */
.L_x_620:
[----:B------:R-:W-:Y:S05]  /*109c0*/  WARPSYNC.ALL ;  /* 0x0000000000007948 */ /* 0x000fea0003800000 */
[----:B01----:R-:W-:Y:S01]  /*109d0*/  IADD3 R0, R2, 0x18400, RZ ;  /* 0x0001840002007810 */ /* 0x003fe20007ffe0ff */
[----:B------:R-:W-:Y:S01]  /*109e0*/  IMAD.MOV.U32 R7, RZ, RZ, 0x40000040 ;  /* 0x40000040ff077424 */ /* 0x000fe200078e00ff */
[----:B------:R-:W-:Y:S01]  /*109f0*/  R2UR UR4, R36 ;  /* 0x00000000240472ca */ /* 0x000fe200000e0000 */
[----:B------:R-:W-:Y:S01]  /*10a00*/  UMOV UR9, 0x40000040 ;  /* 0x4000004000097882 */ /* 0x000fe20000000000 */
[----:B------:R-:W-:Y:S01]  /*10a10*/  SHF.R.U32.HI R0, RZ, 0x4, R0 ;  /* 0x00000004ff007819 */ /* 0x000fe20000011600 */
[----:B------:R-:W-:Y:S01]  /*10a20*/  WARPGROUP.ARRIVE ;  /* 0x00000000000079c5 */ /* 0x000fe20000000000 */
[----:B------:R-:W-:Y:S01]  /*10a30*/  R2UR UR11, R7 ;  /* 0x00000000070b72ca */ /* 0x000fe200000e0000 */
[----:B------:R-:W-:Y:S01]  /*10a40*/  IMAD.MOV.U32 R11, RZ, RZ, 0x40000040 ;  /* 0x40000040ff0b7424 */ /* 0x000fe200078e00ff */
[----:B------:R-:W-:Y:S01]  /*10a50*/  LOP3.LUT R0, R0, 0x3fff, RZ, 0xc0, !PT ;  /* 0x00003fff00007812 */ /* 0x000fe200078ec0ff */
[----:B------:R-:W-:Y:S01]  /*10a60*/  UMOV UR57, 0x40000040 ;  /* 0x4000004000397882 */ /* 0x000fe20000000000 */
[----:B------:R-:W-:Y:S01]  /*10a70*/  MOV R13, UR9 ;  /* 0x00000009000d7c02 */ /* 0x000fe20008000f00 */
[----:B------:R-:W-:Y:S01]  /*10a80*/  UMOV UR53, 0x40000040 ;  /* 0x4000004000357882 */ /* 0x000fe20000000000 */
[----:B------:R-:W-:Y:S01]  /*10a90*/  LOP3.LUT R8, R0, 0x10000, RZ, 0xfc, !PT ;  /* 0x0001000000087812 */ /* 0x000fe200078efcff */
[----:B------:R-:W-:Y:S01]  /*10aa0*/  UMOV UR49, 0x40000040 ;  /* 0x4000004000317882 */ /* 0x000fe20000000000 */
[----:B------:R-:W-:Y:S01]  /*10ab0*/  UMOV UR45, 0x40000040 ;  /* 0x40000040002d7882 */ /* 0x000fe20000000000 */
[----:B------:R-:W-:Y:S01]  /*10ac0*/  ULOP3.LUT UR4, UR4, 0x10000, URZ, 0xfc, !UPT ;  /* 0x0001000004047892 */ /* 0x000fe2000f8efc3f */
[----:B------:R-:W-:Y:S01]  /*10ad0*/  IMAD.MOV.U32 R7, RZ, RZ, 0x40000040 ;  /* 0x40000040ff077424 */ /* 0x000fe200078e00ff */
[----:B------:R-:W-:Y:S01]  /*10ae0*/  UMOV UR41, 0x40000040 ;  /* 0x4000004000297882 */ /* 0x000fe20000000000 */
[----:B------:R-:W-:Y:S01]  /*10af0*/  IMAD R6, R173, 0x900, R8 ;  /* 0x00000900ad067824 */ /* 0x000fe200078e0208 */
[----:B------:R-:W-:-:S02]  /*10b00*/  UIADD3 UR5, UR4, 0x2, URZ ;  /* 0x0000000204057890 */ /* 0x000fc4000fffe03f */
[----:B------:R-:W-:Y:S01]  /*10b10*/  UIADD3 UR56, UR4, 0x404, URZ ;  /* 0x0000040404387890 */ /* 0x000fe2000fffe03f */
[C---:B------:R-:W-:Y:S01]  /*10b20*/  VIADD R10, R6.reuse, 0x2 ;  /* 0x00000002060a7836 */ /* 0x040fe20000000000 */
[----:B------:R-:W-:Y:S01]  /*10b30*/  R2UR UR10, R6 ;  /* 0x00000000060a72ca */ /* 0x000fe200000e0000 */
[----:B------:R-:W-:Y:S01]  /*10b40*/  UMOV UR8, UR4 ;  /* 0x0000000400087c82 */ /* 0x000fe20008000000 */
[----:B------:R-:W-:Y:S01]  /*10b50*/  UIADD3 UR52, UR4, 0x406, URZ ;  /* 0x0000040604347890 */ /* 0x000fe2000fffe03f */
[----:B------:R-:W-:Y:S01]  /*10b60*/  IMAD.U32 R12, RZ, RZ, UR8 ;  /* 0x00000008ff0c7e24 */ /* 0x000fe2000f8e00ff */
[----:B------:R-:W-:Y:S01]  /*10b70*/  UIADD3 UR48, UR4, 0x800, URZ ;  /* 0x0000080004307890 */ /* 0x000fe2000fffe03f */
[----:B------:R-:W-:Y:S01]  /*10b80*/  R2UR UR39, R7 ;  /* 0x00000000072772ca */ /* 0x000fe200000e0000 */
[----:B------:R-:W-:Y:S02]  /*10b90*/  UIADD3 UR44, UR4, 0x802, URZ ;  /* 0x00000802042c7890 */ /* 0x000fe4000fffe03f */
[----:B------:R0:W-:Y:S01]  /*10ba0*/  STL.64 [R1+0x28], R12 ;  /* 0x0000280c01007387 */ /* 0x0001e20000100a00 */
[----:B------:R-:W-:-:S02]  /*10bb0*/  UIADD3 UR40, UR4, 0x804, URZ ;  /* 0x0000080404287890 */ /* 0x000fc4000fffe03f */
[----:B------:R-:W-:Y:S02]  /*10bc0*/  UIADD3 UR36, UR4, 0x806, URZ ;  /* 0x0000080604247890 */ /* 0x000fe4000fffe03f */
[----:B------:R-:W-:Y:S01]  /*10bd0*/  HGMMA.64x96x16.F32 R24, gdesc[UR8], RZ, !UPT, gsb0 ;  /* 0x01600000081879f0 */ /* 0x000fe2000c0008ff */
[----:B------:R-:W-:Y:S01]  /*10be0*/  R2UR UR10, R10 ;  /* 0x000000000a0a72ca */ /* 0x000fe200000e0000 */
[----:B------:R-:W-:Y:S01]  /*10bf0*/  UMOV UR8, UR5 ;  /* 0x0000000500087c82 */ /* 0x000fe20008000000 */
[----:B------:R-:W-:Y:S01]  /*10c00*/  R2UR UR11, R11 ;  /* 0x000000000b0b72ca */ /* 0x000fe200000e0000 */
[----:B------:R-:W-:Y:S01]  /*10c10*/  UMOV UR9, 0x40000040 ;  /* 0x4000004000097882 */ /* 0x000fe20000000000 */
[----:B------:R-:W-:Y:S01]  /*10c20*/  VIADD R10, R6, 0x4 ;  /* 0x00000004060a7836 */ /* 0x000fe20000000000 */
[----:B------:R-:W-:Y:S01]  /*10c30*/  MOV R11, 0x40000040 ;  /* 0x40000040000b7802 */ /* 0x000fe20000000f00 */
[----:B------:R-:W-:Y:S01]  /*10c40*/  UIADD3 UR5, UR4, 0x4, URZ ;  /* 0x0000000404057890 */ /* 0x000fe2000fffe03f */
[----:B0-----:R-:W-:Y:S01]  /*10c50*/  MOV R12, UR8 ;  /* 0x00000008000c7c02 */ /* 0x001fe20008000f00 */
[----:B------:R-:W-:Y:S01]  /*10c60*/  IMAD.U32 R13, RZ, RZ, UR9 ;  /* 0x00000009ff0d7e24 */ /* 0x000fe2000f8e00ff */
[----:B------:R-:W-:-:S04]  /*10c70*/  UMOV UR37, 0x40000040 ;  /* 0x4000004000257882 */ /* 0x000fc80000000000 */
[----:B------:R0:W-:Y:S01]  /*10c80*/  STL.64 [R1+0x20], R12 ;  /* 0x0000200c01007387 */ /* 0x0001e20000100a00 */
[----:B------:R-:W-:Y:S02]  /*10c90*/  WARPGROUP.DEPBAR.LE gsb0, 0x0 ;  /* 0x00008000000079c5 */ /* 0x000fe40000010000 */
[----:B------:R-:W-:-:S06]  /*10ca0*/  WARPGROUP.ARRIVE ;  /* 0x00000000000079c5 */ /* 0x000fcc0000000000 */
[----:B------:R-:W-:Y:S01]  /*10cb0*/  HGMMA.64x96x16.F32 R24, gdesc[UR8], R24, gsb0 ;  /* 0x01600000081879f0 */ /* 0x000fe20008000818 */
[----:B------:R-:W-:Y:S01]  /*10cc0*/  R2UR UR10, R10 ;  /* 0x000000000a0a72ca */ /* 0x000fe200000e0000 */
[----:B------:R-:W-:Y:S01]  /*10cd0*/  UMOV UR8, UR5 ;  /* 0x0000000500087c82 */ /* 0x000fe20008000000 */
[----:B------:R-:W-:Y:S01]  /*10ce0*/  R2UR UR11, R11 ;  /* 0x000000000b0b72ca */ /* 0x000fe200000e0000 */
[----:B------:R-:W-:Y:S01]  /*10cf0*/  UMOV UR9, 0x40000040 ;  /* 0x4000004000097882 */ /* 0x000fe20000000000 */
[----:B------:R-:W-:Y:S01]  /*10d00*/  IMAD.MOV.U32 R11, RZ, RZ, 0x40000040 ;  /* 0x40000040ff0b7424 */ /* 0x000fe200078e00ff */
[----:B------:R-:W-:Y:S01]  /*10d10*/  IADD3 R10, R6, 0x6, RZ ;  /* 0x00000006060a7810 */ /* 0x000fe20007ffe0ff */
[----:B------:R-:W-:Y:S01]  /*10d20*/  UIADD3 UR5, UR4, 0x6, URZ ;  /* 0x0000000604057890 */ /* 0x000fe2000fffe03f */
[----:B0-----:R-:W-:Y:S02]  /*10d30*/  IMAD.U32 R12, RZ, RZ, UR8 ;  /* 0x00000008ff0c7e24 */ /* 0x001fe4000f8e00ff */
[----:B------:R-:W-:-:S05]  /*10d40*/  IMAD.U32 R13, RZ, RZ, UR9 ;  /* 0x00000009ff0d7e24 */ /* 0x000fca000f8e00ff */
        /* <DEDUP_REMOVED lines=8> */
[----:B------:R-:W-:Y:S01]  /*10dd0*/  VIADD R10, R6, 0x300 ;  /* 0x00000300060a7836 */ /* 0x000fe20000000000 */
[----:B------:R-:W-:Y:S01]  /*10de0*/  UIADD3 UR5, UR4, 0x400, URZ ;  /* 0x0000040004057890 */ /* 0x000fe2000fffe03f */
[----:B------:R-:W-:Y:S01]  /*10df0*/  IMAD.MOV.U32 R11, RZ, RZ, 0x40000040 ;  /* 0x40000040ff0b7424 */ /* 0x000fe200078e00ff */
[----:B0-----:R-:W-:Y:S01]  /*10e00*/  MOV R13, UR9 ;  /* 0x00000009000d7c02 */ /* 0x001fe20008000f00 */
        /* <DEDUP_REMOVED lines=24> */
[----:B0-----:R-:W-:Y:S02]  /*10f90*/  IMAD.U32 R12, RZ, RZ, UR8 ;  /* 0x00000008ff0c7e24 */ /* 0x001fe4000f8e00ff */
[----:B------:R-:W-:Y:S01]  /*10fa0*/  IMAD.U32 R13, RZ, RZ, UR9 ;  /* 0x00000009ff0d7e24 */ /* 0x000fe2000f8e00ff */
[----:B------:R-:W-:Y:S01]  /*10fb0*/  R2UR UR58, R10 ;  /* 0x000000000a3a72ca */ /* 0x000fe200000e0000 */
[----:B------:R-:W-:Y:S01]  /*10fc0*/  VIADD R10, R6, 0x306 ;  /* 0x00000306060a7836 */ /* 0x000fe20000000000 */
[----:B------:R-:W-:-:S02]  /*10fd0*/  R2UR UR59, R11 ;  /* 0x000000000b3b72ca */ /* 0x000fc400000e0000 */
[----:B------:R-:W-:Y:S01]  /*10fe0*/  MOV R11, 0x40000040 ;  /* 0x40000040000b7802 */ /* 0x000fe20000000f00 */
[----:B------:R0:W-:Y:S01]  /*10ff0*/  STL.64 [R1], R12 ;  /* 0x0000000c01007387 */ /* 0x0001e20000100a00 */
[----:B------:R-:W-:Y:S01]  /*11000*/  R2UR UR54, R10 ;  /* 0x000000000a3672ca */ /* 0x000fe200000e0000 */
[----:B------:R-:W-:Y:S01]  /*11010*/  VIADD R10, R6, 0x600 ;  /* 0x00000600060a7836 */ /* 0x000fe20000000000 */
[----:B------:R-:W-:Y:S01]  /*11020*/  R2UR UR55, R11 ;  /* 0x000000000b3772ca */ /* 0x000fe200000e0000 */
[----:B------:R-:W-:-:S03]  /*11030*/  IMAD.MOV.U32 R11, RZ, RZ, 0x40000040 ;  /* 0x40000040ff0b7424 */ /* 0x000fc600078e00ff */
[----:B------:R-:W-:Y:S02]  /*11040*/  R2UR UR50, R10 ;  /* 0x000000000a3272ca */ /* 0x000fe400000e0000 */
[----:B------:R-:W-:Y:S01]  /*11050*/  R2UR UR51, R11 ;  /* 0x000000000b3372ca */ /* 0x000fe200000e0000 */
[----:B------:R-:W-:Y:S01]  /*11060*/  IMAD.MOV.U32 R11, RZ, RZ, 0x40000040 ;  /* 0x40000040ff0b7424 */ /* 0x000fe200078e00ff */
[----:B------:R-:W-:-:S04]  /*11070*/  IADD3 R10, R6, 0x602, RZ ;  /* 0x00000602060a7810 */ /* 0x000fc80007ffe0ff */
[----:B------:R-:W-:Y:S01]  /*11080*/  R2UR UR46, R10 ;  /* 0x000000000a2e72ca */ /* 0x000fe200000e0000 */
[C---:B------:R-:W-:Y:S01]  /*11090*/  VIADD R10, R6.reuse, 0x604 ;  /* 0x00000604060a7836 */ /* 0x040fe20000000000 */
[----:B------:R-:W-:Y:S01]  /*110a0*/  R2UR UR47, R11 ;  /* 0x000000000b2f72ca */ /* 0x000fe200000e0000 */
[----:B------:R-:W-:Y:S01]  /*110b0*/  VIADD R6, R6, 0x606 ;  /* 0x0000060606067836 */ /* 0x000fe20000000000 */
[----:B------:R-:W-:Y:S02]  /*110c0*/  MOV R11, 0x40000040 ;  /* 0x40000040000b7802 */ /* 0x000fe40000000f00 */
[----:B------:R-:W-:Y:S02]  /*110d0*/  R2UR UR42, R10 ;  /* 0x000000000a2a72ca */ /* 0x000fe400000e0000 */
[----:B------:R-:W-:Y:S02]  /*110e0*/  R2UR UR43, R11 ;  /* 0x000000000b2b72ca */ /* 0x000fe400000e0000 */
[----:B------:R-:W-:Y:S01]  /*110f0*/  R2UR UR38, R6 ;  /* 0x00000000062672ca */ /* 0x000fe200000e0000 */
        /* <DEDUP_REMOVED lines=22> */
[----:B0-----:R-:W-:Y:S05]  /*11260*/  @!P0 BRA `(.L_x_622) ;  /* 0x0000000000048947 */ /* 0x001fea0003800000 */
[----:B------:R-:W-:Y:S01]  /*11270*/  BPT.TRAP 0x1 ;  /* 0x000000040000795c */ /* 0x000fe20000300000 */
.L_x_622:
[----:B------:R-:W-:Y:S01]  /*11280*/  IADD3 R3, R228, R147, RZ ;  /* 0x00000093e4037210 */ /* 0x000fe20007ffe0ff */
[----:B------:R-:W-:Y:S01]  /*11290*/  ULDC UR4, c[0x0][0x988] ;  /* 0x0002620000047ab9 */ /* 0x000fe20000000800 */
[----:B------:R-:W-:Y:S01]  /*112a0*/  P2R R20, PR, RZ, 0x1 ;  /* 0x00000001ff147803 */ /* 0x000fe20000000000 */
[----:B------:R-:W-:Y:S01]  /*112b0*/  ULDC UR38, c[0x0][0x988] ;  /* 0x0002620000267ab9 */ /* 0x000fe20000000800 */
[----:B------:R-:W-:Y:S01]  /*112c0*/  BSSY B0, `(.L_x_623) ;  /* 0x0000393000007945 */ /* 0x000fe20003800000 */
[----:B------:R-:W-:Y:S01]  /*112d0*/  IMAD R3, R194, -0x60, R3 ;  /* 0xffffffa0c2037824 */ /* 0x000fe200078e0203 */
[-C--:B------:R-:W-:Y:S01]  /*112e0*/  MOV R82, R87.reuse ;  /* 0x0000005700527202 */ /* 0x080fe20000000f00 */
[--C-:B------:R-:W-:Y:S01]  /*112f0*/  IMAD.MOV.U32 R86, RZ, RZ, R87.reuse ;  /* 0x000000ffff567224 */ /* 0x100fe200078e0057 */
[----:B------:R-:W-:Y:S01]  /*11300*/  MOV R76, R87 ;  /* 0x00000057004c7202 */ /* 0x000fe20000000f00 */
        /* <DEDUP_REMOVED lines=41> */
[----:B------:R-:W-:Y:S01]  /*115a0*/  FSEL R33, R44, -INF , P2 ;  /* 0xff8000002c217808 */ /* 0x000fe20001000000 */
[----:B------:R-:W-:Y:S01]  /*115b0*/  IMAD.MOV.U32 R44, RZ, RZ, R87 ;  /* 0x000000ffff2c7224 */ /* 0x000fe200078e0057 */
[----:B------:R-:W-:Y:S02]  /*115c0*/  FMNMX.FTZ R0, R41, R0, !PT ;  /* 0x0000000029007209 */ /* 0x000fe40007810000 */
[----:B------:R-:W-:Y:S02]  /*115d0*/  FSEL R13, R38, -INF , P6 ;  /* 0xff800000260d7808 */ /* 0x000fe40003000000 */
[----:B------:R-:W-:Y:S02]  /*115e0*/  ISETP.GT.AND P6, PT, R3, 0x30, PT ;  /* 0x000000300300780c */ /* 0x000fe40003fc4270 */
[----:B------:R-:W-:-:S02]  /*115f0*/  FSEL R45, R45, -INF , P1 ;  /* 0xff8000002d2d7808 */ /* 0x000fc40000800000 */
[----:B------:R-:W-:Y:S02]  /*11600*/  FMNMX.FTZ R0, R33, R0, !PT ;  /* 0x0000000021007209 */ /* 0x000fe40007810000 */
        /* <DEDUP_REMOVED lines=12> */
[----:B------:R-:W-:Y:S02]  /*116d0*/  FSEL R75, R52, -INF , P4 ;  /* 0xff800000344b7808 */ /* 0x000fe40002000000 */
        /* <DEDUP_REMOVED lines=44> */
[-C--:B------:R-:W-:Y:S01]  /*119a0*/  MOV R64, R87.reuse ;  /* 0x0000005700407202 */ /* 0x080fe20000000f00 */
[----:B------:R-:W0:Y:S01]  /*119b0*/  SHFL.BFLY PT, R3, R10, 0x2, 0x1f ;  /* 0x0c401f000a037f89 */ /* 0x000e2200000e0000 */
[-C--:B------:R-:W-:Y:S02]  /*119c0*/  MOV R58, R87.reuse ;  /* 0x00000057003a7202 */ /* 0x080fe40000000f00 */
[-C--:B------:R-:W-:Y:S02]  /*119d0*/  MOV R52, R87.reuse ;  /* 0x0000005700347202 */ /* 0x080fe40000000f00 */
[----:B------:R-:W-:Y:S02]  /*119e0*/  MOV R46, R87 ;  /* 0x00000057002e7202 */ /* 0x000fe40000000f00 */
[----:B0-----:R-:W-:-:S05]  /*119f0*/  FMNMX.FTZ R12, R10, R3, !PT ;  /* 0x000000030a0c7209 */ /* 0x001fca0007810000 */
        /* <DEDUP_REMOVED lines=10> */
[----:B------:R-:W-:Y:S01]  /*11aa0*/  FSEL R81, R62, -INF , P6 ;  /* 0xff8000003e517808 */ /* 0x000fe20003000000 */
[--C-:B------:R-:W-:Y:S01]  /*11ab0*/  FFMA.FTZ R65, R85, R0, -R14.reuse ;  /* 0x0000000055417223 */ /* 0x100fe2000001080e */
[----:B------:R-:W-:Y:S01]  /*11ac0*/  FMNMX.FTZ R6, R31, R6, !PT ;  /* 0x000000061f067209 */ /* 0x000fe20007810000 */
[-CC-:B------:R-:W-:Y:S01]  /*11ad0*/  FFMA.FTZ R140, R89, R0.reuse, -R14.reuse ;  /* 0x00000000598c7223 */ /* 0x180fe2000001080e */
[----:B------:R-:W-:Y:S01]  /*11ae0*/  FSEL R83, R63, -INF , P5 ;  /* 0xff8000003f537808 */ /* 0x000fe20002800000 */
[--C-:B------:R-:W-:Y:S01]  /*11af0*/  FFMA.FTZ R136, R93, R0, -R14.reuse ;  /* 0x000000005d887223 */ /* 0x100fe2000001080e */
[----:B------:R-:W-:Y:S01]  /*11b00*/  FMNMX.FTZ R6, R11, R6, !PT ;  /* 0x000000060b067209 */ /* 0x000fe20007810000 */
[--C-:B------:R-:W-:Y:S01]  /*11b10*/  FFMA.FTZ R61, R4, R0, -R14.reuse ;  /* 0x00000000043d7223 */ /* 0x100fe2000001080e */
[----:B------:R-:W-:Y:S01]  /*11b20*/  FSEL R85, R66, -INF , P4 ;  /* 0xff80000042557808 */ /* 0x000fe20002000000 */
[----:B------:R-:W-:Y:S01]  /*11b30*/  MUFU.EX2 R156, R156 ;  /* 0x0000009c009c7308 */ /* 0x000fe20000000800 */
[----:B------:R-:W-:Y:S01]  /*11b40*/  FMNMX.FTZ R6, R35, R6, !PT ;  /* 0x0000000623067209 */ /* 0x000fe20007810000 */
[-CC-:B------:R-:W-:Y:S01]  /*11b50*/  FFMA.FTZ R69, R95, R0.reuse, -R14.reuse ;  /* 0x000000005f457223 */ /* 0x180fe2000001080e */
[----:B------:R-:W-:Y:S01]  /*11b60*/  FSEL R89, R70, -INF , P2 ;  /* 0xff80000046597808 */ /* 0x000fe20001000000 */
        /* <DEDUP_REMOVED lines=10> */
[-CC-:B------:R-:W-:Y:S01]  /*11c10*/  FFMA.FTZ R45, R53, R0.reuse, -R14.reuse ;  /* 0x00000000352d7223 */ /* 0x180fe2000001080e */
[--C-:B------:R-:W-:Y:S01]  /*11c20*/  FFMA.FTZ R37, R73, R0, -R14.reuse ;  /* 0x0000000049257223 */ /* 0x100fe2000001080e */
[----:B------:R-:W1:Y:S01]  /*11c30*/  MUFU.EX2 R158, R158 ;  /* 0x0000009e009e7308 */ /* 0x000e620000000800 */
[----:B------:R-:W-:Y:S01]  /*11c40*/  FMNMX.FTZ R6, R43, R6, !PT ;  /* 0x000000062b067209 */ /* 0x000fe20007810000 */
[-CC-:B------:R-:W-:Y:S01]  /*11c50*/  FFMA.FTZ R146, R75, R0.reuse, -R14.reuse ;  /* 0x000000004b927223 */ /* 0x180fe2000001080e */
[-CC-:B------:R-:W-:Y:S01]  /*11c60*/  FFMA.FTZ R53, R57, R0.reuse, -R14.reuse ;  /* 0x0000000039357223 */ /* 0x180fe2000001080e */
[--C-:B------:R-:W-:Y:S01]  /*11c70*/  FFMA.FTZ R148, R77, R0, -R14.reuse ;  /* 0x000000004d947223 */ /* 0x100fe2000001080e */
[----:B------:R-:W-:Y:S01]  /*11c80*/  FMNMX.FTZ R6, R21, R6, !PT ;  /* 0x0000000615067209 */ /* 0x000fe20007810000 */
[-CC-:B------:R-:W-:Y:S01]  /*11c90*/  FFMA.FTZ R150, R79, R0.reuse, -R14.reuse ;  /* 0x000000004f967223 */ /* 0x180fe2000001080e */
[--C-:B------:R-:W-:Y:S01]  /*11ca0*/  FFMA.FTZ R57, R91, R0, -R14.reuse ;  /* 0x000000005b397223 */ /* 0x100fe2000001080e */
[----:B------:R-:W2:Y:S01]  /*11cb0*/  MUFU.EX2 R65, R65 ;  /* 0x0000004100417308 */ /* 0x000ea20000000800 */
[----:B------:R-:W-:Y:S01]  /*11cc0*/  FMNMX.FTZ R6, R47, R6, !PT ;  /* 0x000000062f067209 */ /* 0x000fe20007810000 */
[-CC-:B------:R-:W-:Y:S01]  /*11cd0*/  FFMA.FTZ R152, R101, R0.reuse, -R14.reuse ;  /* 0x0000000065987223 */ /* 0x180fe2000001080e */
[-CC-:B------:R-:W-:Y:S01]  /*11ce0*/  FFMA.FTZ R73, R103, R0.reuse, -R14.reuse ;  /* 0x0000000067497223 */ /* 0x180fe2000001080e */
[--C-:B------:R-:W-:Y:S01]  /*11cf0*/  FFMA.FTZ R154, R105, R0, -R14.reuse ;  /* 0x00000000699a7223 */ /* 0x100fe2000001080e */
[----:B------:R-:W-:Y:S01]  /*11d00*/  FMNMX.FTZ R6, R25, R6, !PT ;  /* 0x0000000619067209 */ /* 0x000fe20007810000 */
[----:B------:R-:W-:Y:S01]  /*11d10*/  FFMA.FTZ R75, R107, R0, -R14 ;  /* 0x000000006b4b7223 */ /* 0x000fe2000001080e */
[-C--:B------:R-:W-:Y:S01]  /*11d20*/  MOV R79, R87.reuse ;  /* 0x00000057004f7202 */ /* 0x080fe20000000f00 */
[----:B------:R-:W3:Y:S01]  /*11d30*/  MUFU.EX2 R136, R136 ;  /* 0x0000008800887308 */ /* 0x000ee20000000800 */
[----:B------:R-:W-:Y:S01]  /*11d40*/  FMNMX.FTZ R6, R51, R6, !PT ;  /* 0x0000000633067209 */ /* 0x000fe20007810000 */
[--C-:B------:R-:W-:Y:S01]  /*11d50*/  IMAD.MOV.U32 R77, RZ, RZ, R87.reuse ;  /* 0x000000ffff4d7224 */ /* 0x100fe200078e0057 */
[----:B------:R-:W-:Y:S01]  /*11d60*/  MOV R70, R87 ;  /* 0x0000005700467202 */ /* 0x000fe20000000f00 */
[--C-:B------:R-:W-:Y:S01]  /*11d70*/  IMAD.MOV.U32 R66, RZ, RZ, R87.reuse ;  /* 0x000000ffff427224 */ /* 0x100fe200078e0057 */
[----:B------:R-:W-:Y:S01]  /*11d80*/  FMNMX.FTZ R6, R29, R6, !PT ;  /* 0x000000061d067209 */ /* 0x000fe20007810000 */
[----:B------:R-:W-:-:S02]  /*11d90*/  IMAD.MOV.U32 R62, RZ, RZ, R87 ;  /* 0x000000ffff3e7224 */ /* 0x000fc400078e0057 */
[----:B------:R-:W4:Y:S01]  /*11da0*/  MUFU.EX2 R69, R69 ;  /* 0x0000004500457308 */ /* 0x000f220000000800 */
[----:B------:R-:W-:-:S04]  /*11db0*/  FMNMX.FTZ R6, R55, R6, !PT ;  /* 0x0000000637067209 */ /* 0x000fc80007810000 */
[----:B------:R-:W-:-:S03]  /*11dc0*/  FMNMX.FTZ R6, R49, R6, !PT ;  /* 0x0000000631067209 */ /* 0x000fc60007810000 */
[----:B------:R-:W4:Y:S01]  /*11dd0*/  MUFU.EX2 R138, R138 ;  /* 0x0000008a008a7308 */ /* 0x000f220000000800 */
[----:B------:R-:W-:-:S04]  /*11de0*/  FMNMX.FTZ R6, R59, R6, !PT ;  /* 0x000000063b067209 */ /* 0x000fc80007810000 */
[----:B------:R-:W-:-:S03]  /*11df0*/  FMNMX.FTZ R6, R81, R6, !PT ;  /* 0x0000000651067209 */ /* 0x000fc60007810000 */
[----:B------:R-:W4:Y:S01]  /*11e00*/  MUFU.EX2 R63, R99 ;  /* 0x00000063003f7308 */ /* 0x000f220000000800 */
[----:B------:R-:W-:-:S04]  /*11e10*/  FMNMX.FTZ R6, R83, R6, !PT ;  /* 0x0000000653067209 */ /* 0x000fc80007810000 */
[----:B------:R-:W-:-:S03]  /*11e20*/  FMNMX.FTZ R6, R85, R6, !PT ;  /* 0x0000000655067209 */ /* 0x000fc60007810000 */
[----:B------:R-:W-:Y:S01]  /*11e30*/  MUFU.EX2 R140, R140 ;  /* 0x0000008c008c7308 */ /* 0x000fe20000000800 */
[----:B------:R-:W-:-:S04]  /*11e40*/  FMNMX.FTZ R6, R67, R6, !PT ;  /* 0x0000000643067209 */ /* 0x000fc80007810000 */
[----:B------:R-:W-:-:S03]  /*11e50*/  FMNMX.FTZ R6, R89, R6, !PT ;  /* 0x0000000659067209 */ /* 0x000fc60007810000 */
[----:B------:R-:W-:Y:S01]  /*11e60*/  MUFU.EX2 R41, R41 ;  /* 0x0000002900297308 */ /* 0x000fe20000000800 */
[----:B------:R-:W-:-:S05]  /*11e70*/  FMNMX.FTZ R6, R71, R6, !PT ;  /* 0x0000000647067209 */ /* 0x000fca0007810000 */
[----:B------:R-:W0:Y:S02]  /*11e80*/  SHFL.BFLY PT, R93, R6, 0x2, 0x1f ;  /* 0x0c401f00065d7f89 */ /* 0x000e2400000e0000 */
[----:B------:R-:W-:Y:S08]  /*11e90*/  MUFU.EX2 R142, R142 ;  /* 0x0000008e008e7308 */ /* 0x000ff00000000800 */
[----:B------:R-:W-:Y:S08]  /*11ea0*/  MUFU.EX2 R33, R33 ;  /* 0x0000002100217308 */ /* 0x000ff00000000800 */
[----:B------:R-:W-:Y:S01]  /*11eb0*/  MUFU.EX2 R144, R144 ;  /* 0x0000009000907308 */ /* 0x000fe20000000800 */
[----:B0-----:R-:W-:-:S07]  /*11ec0*/  FMNMX.FTZ R93, R6, R93, !PT ;  /* 0x0000005d065d7209 */ /* 0x001fce0007810000 */
[----:B------:R-:W-:Y:S01]  /*11ed0*/  MUFU.EX2 R37, R37 ;  /* 0x0000002500257308 */ /* 0x000fe20000000800 */
[----:B------:R-:W0:Y:S07]  /*11ee0*/  SHFL.BFLY PT, R4, R93, 0x1, 0x1f ;  /* 0x0c201f005d047f89 */ /* 0x000e2e00000e0000 */
[----:B------:R-:W-:Y:S08]  /*11ef0*/  MUFU.EX2 R146, R146 ;  /* 0x0000009200927308 */ /* 0x000ff00000000800 */
[----:B------:R-:W-:Y:S08]  /*11f00*/  MUFU.EX2 R45, R45 ;  /* 0x0000002d002d7308 */ /* 0x000ff00000000800 */
[----:B------:R-:W-:Y:S01]  /*11f10*/  MUFU.EX2 R148, R148 ;  /* 0x0000009400947308 */ /* 0x000fe20000000800 */
[----:B0-----:R-:W-:-:S04]  /*11f20*/  FMNMX.FTZ R4, R93, R4, !PT ;  /* 0x000000045d047209 */ /* 0x001fc80007810000 */
        /* <DEDUP_REMOVED lines=10> */
[----:B------:R-:W-:Y:S01]  /*11fd0*/  FADD.FTZ R7, R156, R61 ;  /* 0x0000003d9c077221 */ /* 0x000fe20000010000 */
[-CC-:B------:R-:W-:Y:S01]  /*11fe0*/  FFMA.FTZ R137, R11, R0.reuse, -R26.reuse ;  /* 0x000000000b897223 */ /* 0x180fe2000001081a */
[-CC-:B------:R-:W-:Y:S01]  /*11ff0*/  FFMA.FTZ R12, R35, R0.reuse, -R26.reuse ;  /* 0x00000000230c7223 */ /* 0x180fe2000001081a */
[----:B------:R-:W-:Y:S01]  /*12000*/  MUFU.EX2 R157, R157 ;  /* 0x0000009d009d7308 */ /* 0x000fe20000000800 */
[----:B-1----:R-:W-:Y:S01]  /*12010*/  FADD.FTZ R24, R158, R7 ;  /* 0x000000079e187221 */ /* 0x002fe20000010000 */
[-CC-:B------:R-:W-:Y:S01]  /*12020*/  FFMA.FTZ R139, R13, R0.reuse, -R26.reuse ;  /* 0x000000000d8b7223 */ /* 0x180fe2000001081a */
[-CC-:B------:R-:W-:Y:S01]  /*12030*/  FFMA.FTZ R14, R39, R0.reuse, -R26.reuse ;  /* 0x00000000270e7223 */ /* 0x180fe2000001081a */
[-C--:B------:R-:W-:Y:S01]  /*12040*/  FFMA.FTZ R141, R15, R0.reuse, -R26 ;  /* 0x000000000f8d7223 */ /* 0x080fe2000001081a */
[----:B--2---:R-:W-:Y:S01]  /*12050*/  FADD.FTZ R7, R65, R24 ;  /* 0x0000001841077221 */ /* 0x004fe20000010000 */
[-CC-:B------:R-:W-:Y:S01]  /*12060*/  FFMA.FTZ R20, R43, R0.reuse, -R26.reuse ;  /* 0x000000002b147223 */ /* 0x180fe2000001081a */
[-CC-:B------:R-:W-:Y:S01]  /*12070*/  FFMA.FTZ R143, R21, R0.reuse, -R26.reuse ;  /* 0x00000000158f7223 */ /* 0x180fe2000001081a */
[----:B------:R-:W0:Y:S01]  /*12080*/  MUFU.EX2 R6, R6 ;  /* 0x0000000600067308 */ /* 0x000e220000000800 */
[----:B---3--:R-:W-:Y:S01]  /*12090*/  FADD.FTZ R32, R136, R7 ;  /* 0x0000000788207221 */ /* 0x008fe20000010000 */
[-CC-:B------:R-:W-:Y:S01]  /*120a0*/  FFMA.FTZ R47, R47, R0.reuse, -R26.reuse ;  /* 0x000000002f2f7223 */ /* 0x180fe2000001081a */
[-CC-:B------:R-:W-:Y:S01]  /*120b0*/  FFMA.FTZ R25, R25, R0.reuse, -R26.reuse ;  /* 0x0000000019197223 */ /* 0x180fe2000001081a */
[-C--:B------:R-:W-:Y:S01]  /*120c0*/  FFMA.FTZ R51, R51, R0.reuse, -R26 ;  /* 0x0000000033337223 */ /* 0x080fe2000001081a */
[----:B----4-:R-:W-:Y:S01]  /*120d0*/  FADD.FTZ R9, R69, R32 ;  /* 0x0000002045097221 */ /* 0x010fe20000010000 */
[-CC-:B------:R-:W-:Y:S01]  /*120e0*/  FFMA.FTZ R29, R29, R0.reuse, -R26.reuse ;  /* 0x000000001d1d7223 */ /* 0x180fe2000001081a */
[-CC-:B------:R-:W-:Y:S01]  /*120f0*/  FFMA.FTZ R55, R55, R0.reuse, -R26.reuse ;  /* 0x0000000037377223 */ /* 0x180fe2000001081a */
[----:B------:R-:W1:Y:S01]  /*12100*/  MUFU.EX2 R159, R159 ;  /* 0x0000009f009f7308 */ /* 0x000e620000000800 */
[----:B------:R-:W-:Y:S01]  /*12110*/  FADD.FTZ R34, R138, R9 ;  /* 0x000000098a227221 */ /* 0x000fe20000010000 */
[-CC-:B------:R-:W-:Y:S01]  /*12120*/  FFMA.FTZ R49, R49, R0.reuse, -R26.reuse ;  /* 0x0000000031317223 */ /* 0x180fe2000001081a */
[-CC-:B------:R-:W-:Y:S01]  /*12130*/  FFMA.FTZ R59, R59, R0.reuse, -R26.reuse ;  /* 0x000000003b3b7223 */ /* 0x180fe2000001081a */
[-C--:B------:R-:W-:Y:S01]  /*12140*/  FFMA.FTZ R81, R81, R0.reuse, -R26 ;  /* 0x0000000051517223 */ /* 0x080fe2000001081a */
[----:B------:R-:W-:Y:S01]  /*12150*/  FADD.FTZ R9, R63, R34 ;  /* 0x000000223f097221 */ /* 0x000fe20000010000 */
[-CC-:B------:R-:W-:Y:S01]  /*12160*/  FFMA.FTZ R83, R83, R0.reuse, -R26.reuse ;  /* 0x0000000053537223 */ /* 0x180fe2000001081a */
[-C--:B------:R-:W-:Y:S01]  /*12170*/  FFMA.FTZ R85, R85, R0.reuse, -R26 ;  /* 0x0000000055557223 */ /* 0x080fe2000001081a */
[----:B------:R-:W2:Y:S01]  /*12180*/  MUFU.EX2 R10, R10 ;  /* 0x0000000a000a7308 */ /* 0x000ea20000000800 */
[----:B0-----:R-:W-:Y:S01]  /*12190*/  FADD.FTZ R24, R157, R6 ;  /* 0x000000069d187221 */ /* 0x001fe20000010000 */
[-CC-:B------:R-:W-:Y:S01]  /*121a0*/  FFMA.FTZ R67, R67, R0.reuse, -R26.reuse ;  /* 0x0000000043437223 */ /* 0x180fe2000001081a */
[-CC-:B------:R-:W-:Y:S01]  /*121b0*/  FFMA.FTZ R89, R89, R0.reuse, -R26.reuse ;  /* 0x0000000059597223 */ /* 0x180fe2000001081a */
[----:B------:R-:W-:Y:S01]  /*121c0*/  FFMA.FTZ R71, R71, R0, -R26 ;  /* 0x0000000047477223 */ /* 0x000fe2000001081a */
[----:B------:R-:W-:Y:S01]  /*121d0*/  F2FP.F16.F32.PACK_AB R157, R6, R157 ;  /* 0x0000009d069d723e */ /* 0x000fe200000000ff */
[--C-:B------:R-:W-:Y:S01]  /*121e0*/  IMAD.MOV.U32 R39, RZ, RZ, R87.reuse ;  /* 0x000000ffff277224 */ /* 0x100fe200078e0057 */
[----:B------:R-:W-:Y:S01]  /*121f0*/  F2FP.F16.F32.PACK_AB R156, R61, R156 ;  /* 0x0000009c3d9c723e */ /* 0x000fe200000000ff */
[----:B------:R-:W0:Y:S01]  /*12200*/  MUFU.EX2 R137, R137 ;  /* 0x0000008900897308 */ /* 0x000e220000000800 */
[----:B-1----:R-:W-:Y:S01]  /*12210*/  FADD.FTZ R7, R159, R24 ;  /* 0x000000189f077221 */ /* 0x002fe20000010000 */
[----:B------:R-:W-:Y:S01]  /*12220*/  F2FP.F16.F32.PACK_AB R158, R65, R158 ;  /* 0x0000009e419e723e */ /* 0x000fe200000000ff */
[--C-:B------:R-:W-:Y:S01]  /*12230*/  IMAD.MOV.U32 R65, RZ, RZ, R87.reuse ;  /* 0x000000ffff417224 */ /* 0x100fe200078e0057 */
[----:B------:R-:W-:Y:S01]  /*12240*/  F2FP.F16.F32.PACK_AB R136, R69, R136 ;  /* 0x000000884588723e */ /* 0x000fe200000000ff */
[--C-:B------:R-:W-:Y:S01]  /*12250*/  IMAD.MOV.U32 R69, RZ, RZ, R87.reuse ;  /* 0x000000ffff457224 */ /* 0x100fe200078e0057 */
[----:B------:R-:W-:Y:S01]  /*12260*/  F2FP.F16.F32.PACK_AB R138, R63, R138 ;  /* 0x0000008a3f8a723e */ /* 0x000fe200000000ff */
[----:B------:R-:W-:Y:S01]  /*12270*/  IMAD.MOV.U32 R63, RZ, RZ, R87 ;  /* 0x000000ffff3f7224 */ /* 0x000fe200078e0057 */
[----:B------:R-:W1:Y:S01]  /*12280*/  MUFU.EX2 R12, R12 ;  /* 0x0000000c000c7308 */ /* 0x000e620000000800 */
[C---:B--2---:R-:W-:Y:S01]  /*12290*/  FADD.FTZ R24, R10.reuse, R7 ;  /* 0x000000070a187221 */ /* 0x044fe20000010000 */
[----:B------:R-:W-:Y:S01]  /*122a0*/  F2FP.F16.F32.PACK_AB R159, R10, R159 ;  /* 0x0000009f0a9f723e */ /* 0x000fe200000000ff */
[--C-:B------:R-:W-:Y:S01]  /*122b0*/  IMAD.MOV.U32 R35, RZ, RZ, R87.reuse ;  /* 0x000000ffff237224 */ /* 0x100fe200078e0057 */
[-C--:B------:R-:W-:Y:S01]  /*122c0*/  MOV R61, R87.reuse ;  /* 0x00000057003d7202 */ /* 0x080fe20000000f00 */
[----:B------:R-:W-:Y:S01]  /*122d0*/  IMAD.MOV.U32 R27, RZ, RZ, R87 ;  /* 0x000000ffff1b7224 */ /* 0x000fe200078e0057 */
[----:B------:R-:W-:-:S02]  /*122e0*/  MOV R43, R87 ;  /* 0x00000057002b7202 */ /* 0x000fc40000000f00 */
[----:B------:R-:W2:Y:S01]  /*122f0*/  MUFU.EX2 R139, R139 ;  /* 0x0000008b008b7308 */ /* 0x000ea20000000800 */
[----:B0-----:R-:W-:Y:S01]  /*12300*/  FADD.FTZ R7, R137, R24 ;  /* 0x0000001889077221 */ /* 0x001fe20000010000 */
[----:B------:R-:W-:Y:S01]  /*12310*/  FADD.FTZ R24, R140, R9 ;  /* 0x000000098c187221 */ /* 0x000fe20000010000 */
[----:B------:R-:W-:Y:S01]  /*12320*/  F2FP.F16.F32.PACK_AB R140, R41, R140 ;  /* 0x0000008c298c723e */ /* 0x000fe200000000ff */
[----:B------:R-:W-:Y:S01]  /*12330*/  IMAD.MOV.U32 R9, RZ, RZ, 0x3f800000 ;  /* 0x3f800000ff097424 */ /* 0x000fe200078e00ff */
[----:B------:R-:W-:-:S03]  /*12340*/  MOV R31, R87 ;  /* 0x00000057001f7202 */ /* 0x000fc60000000f00 */
[----:B------:R-:W0:Y:S01]  /*12350*/  MUFU.EX2 R14, R14 ;  /* 0x0000000e000e7308 */ /* 0x000e220000000800 */
[C---:B-1----:R-:W-:Y:S01]  /*12360*/  FADD.FTZ R34, R12.reuse, R7 ;  /* 0x000000070c227221 */ /* 0x042fe20000010000 */
[----:B------:R-:W-:Y:S01]  /*12370*/  FADD.FTZ R7, R41, R24 ;  /* 0x0000001829077221 */ /* 0x000fe20000010000 */
[----:B------:R-:W-:Y:S01]  /*12380*/  VIADD R24, R5, 0x2a840 ;  /* 0x0002a84005187836 */ /* 0x000fe20000000000 */
[----:B------:R-:W-:Y:S01]  /*12390*/  F2FP.F16.F32.PACK_AB R137, R12, R137 ;  /* 0x000000890c89723e */ /* 0x000fe200000000ff */
[----:B------:R-:W-:Y:S02]  /*123a0*/  IMAD.MOV.U32 R41, RZ, RZ, R87 ;  /* 0x000000ffff297224 */ /* 0x000fe400078e0057 */
[----:B------:R-:W-:Y:S01]  /*123b0*/  FADD.FTZ R38, R142, R7 ;  /* 0x000000078e267221 */ /* 0x000fe20000010000 */
[----:B------:R-:W-:Y:S01]  /*123c0*/  F2FP.F16.F32.PACK_AB R142, R33, R142 ;  /* 0x0000008e218e723e */ /* 0x000fe200000000ff */
[----:B------:R-:W1:Y:S01]  /*123d0*/  MUFU.EX2 R141, R141 ;  /* 0x0000008d008d7308 */ /* 0x000e620000000800 */
[----:B--2---:R-:W-:Y:S01]  /*123e0*/  FADD.FTZ R5, R139, R34 ;  /* 0x000000228b057221 */ /* 0x004fe20000010000 */
[----:B------:R-:W-:Y:S01]  /*123f0*/  PRMT R24, R181, 0x654, R24 ;  /* 0x00000654b5187816 */ /* 0x000fe20000000018 */
[----:B------:R-:W-:Y:S01]  /*12400*/  FADD.FTZ R7, R33, R38 ;  /* 0x0000002621077221 */ /* 0x000fe20000010000 */
[----:B------:R-:W-:-:S02]  /*12410*/  IMAD.MOV.U32 R33, RZ, RZ, R87 ;  /* 0x000000ffff217224 */ /* 0x000fc400078e0057 */
[----:B------:R2:W-:Y:S02]  /*12420*/  SYNCS.ARRIVE.TRANS64.RED.A1T0 RZ, [R24+URZ], RZ ;  /* 0x000000ff18ff79a7 */ /* 0x0005e4000810043f */
[----:B------:R-:W2:Y:S01]  /*12430*/  MUFU.EX2 R20, R20 ;  /* 0x0000001400147308 */ /* 0x000ea20000000800 */
[C---:B0-----:R-:W-:Y:S01]  /*12440*/  FADD.FTZ R36, R14.reuse, R5 ;  /* 0x000000050e247221 */ /* 0x041fe20000010000 */
[----:B------:R-:W-:-:S06]  /*12450*/  F2FP.F16.F32.PACK_AB R139, R14, R139 ;  /* 0x0000008b0e8b723e */ /* 0x000fcc00000000ff */
[----:B------:R-:W0:Y:S01]  /*12460*/  MUFU.EX2 R143, R143 ;  /* 0x0000008f008f7308 */ /* 0x000e220000000800 */
[----:B-1----:R-:W-:Y:S01]  /*12470*/  FADD.FTZ R5, R141, R36 ;  /* 0x000000248d057221 */ /* 0x002fe20000010000 */
[----:B------:R-:W-:Y:S01]  /*12480*/  FADD.FTZ R36, R144, R7 ;  /* 0x0000000790247221 */ /* 0x000fe20000010000 */
[----:B------:R-:W-:-:S03]  /*12490*/  F2FP.F16.F32.PACK_AB R144, R37, R144 ;  /* 0x000000902590723e */ /* 0x000fc600000000ff */
[----:B------:R-:W-:Y:S01]  /*124a0*/  FADD.FTZ R7, R37, R36 ;  /* 0x0000002425077221 */ /* 0x000fe20000010000 */
[----:B------:R-:W-:Y:S01]  /*124b0*/  MOV R37, R87 ;  /* 0x0000005700257202 */ /* 0x000fe20000000f00 */
[----:B------:R1:W3:Y:S01]  /*124c0*/  MUFU.EX2 R28, R47 ;  /* 0x0000002f001c7308 */ /* 0x0002e20000000800 */
[----:B--2---:R-:W-:Y:S01]  /*124d0*/  FADD.FTZ R24, R20, R5 ;  /* 0x0000000514187221 */ /* 0x004fe20000010000 */
[----:B------:R-:W-:Y:S01]  /*124e0*/  FADD.FTZ R38, R146, R7 ;  /* 0x0000000792267221 */ /* 0x000fe20000010000 */
[C---:B------:R-:W-:Y:S02]  /*124f0*/  F2FP.F16.F32.PACK_AB R146, R45.reuse, R146 ;  /* 0x000000922d92723e */ /* 0x040fe400000000ff */
[----:B------:R-:W-:Y:S01]  /*12500*/  F2FP.F16.F32.PACK_AB R141, R20, R141 ;  /* 0x0000008d148d723e */ /* 0x000fe200000000ff */
[----:B------:R-:W-:Y:S01]  /*12510*/  FADD.FTZ R7, R45, R38 ;  /* 0x000000262d077221 */ /* 0x000fe20000010000 */
[--C-:B------:R-:W-:Y:S01]  /*12520*/  IMAD.MOV.U32 R45, RZ, RZ, R87.reuse ;  /* 0x000000ffff2d7224 */ /* 0x100fe200078e0057 */
[----:B------:R-:W2:Y:S01]  /*12530*/  MUFU.EX2 R25, R25 ;  /* 0x0000001900197308 */ /* 0x000ea20000000800 */
[----:B0-----:R-:W-:Y:S01]  /*12540*/  FADD.FTZ R5, R143, R24 ;  /* 0x000000188f057221 */ /* 0x001fe20000010000 */
[----:B-1----:R-:W-:-:S06]  /*12550*/  IMAD.MOV.U32 R47, RZ, RZ, R87 ;  /* 0x000000ffff2f7224 */ /* 0x002fcc00078e0057 */
[----:B------:R0:W1:Y:S01]  /*12560*/  MUFU.EX2 R30, R51 ;  /* 0x00000033001e7308 */ /* 0x0000620000000800 */
[C---:B---3--:R-:W-:Y:S01]  /*12570*/  FADD.FTZ R36, R28.reuse, R5 ;  /* 0x000000051c247221 */ /* 0x048fe20000010000 */
[----:B------:R-:W-:Y:S02]  /*12580*/  F2FP.F16.F32.PACK_AB R143, R28, R143 ;  /* 0x0000008f1c8f723e */ /* 0x000fe400000000ff */
[----:B------:R-:W-:-:S04]  /*12590*/  MOV R28, R87 ;  /* 0x00000057001c7202 */ /* 0x000fc80000000f00 */
[----:B------:R-:W3:Y:S01]  /*125a0*/  MUFU.EX2 R29, R29 ;  /* 0x0000001d001d7308 */ /* 0x000ee20000000800 */
[----:B--2---:R-:W-:Y:S01]  /*125b0*/  FADD.FTZ R5, R25, R36 ;  /* 0x0000002419057221 */ /* 0x004fe20000010000 */
[----:B------:R-:W-:Y:S01]  /*125c0*/  FADD.FTZ R36, R148, R7 ;  /* 0x0000000794247221 */ /* 0x000fe20000010000 */
[C---:B------:R-:W-:Y:S01]  /*125d0*/  F2FP.F16.F32.PACK_AB R148, R53.reuse, R148 ;  /* 0x000000943594723e */ /* 0x040fe200000000ff */
[--C-:B0-----:R-:W-:Y:S02]  /*125e0*/  IMAD.MOV.U32 R51, RZ, RZ, R87.reuse ;  /* 0x000000ffff337224 */ /* 0x101fe400078e0057 */
[----:B------:R-:W-:Y:S01]  /*125f0*/  FADD.FTZ R7, R53, R36 ;  /* 0x0000002435077221 */ /* 0x000fe20000010000 */
[----:B------:R-:W-:Y:S01]  /*12600*/  IMAD.MOV.U32 R53, RZ, RZ, R87 ;  /* 0x000000ffff357224 */ /* 0x000fe200078e0057 */
[----:B------:R0:W2:Y:S01]  /*12610*/  MUFU.EX2 R32, R55 ;  /* 0x0000003700207308 */ /* 0x0000a20000000800 */
[----:B-1----:R-:W-:Y:S01]  /*12620*/  FADD.FTZ R26, R30, R5 ;  /* 0x000000051e1a7221 */ /* 0x002fe20000010000 */
[----:B------:R-:W-:Y:S01]  /*12630*/  FADD.FTZ R38, R150, R7 ;  /* 0x0000000796267221 */ /* 0x000fe20000010000 */
[----:B-----5:R-:W-:Y:S01]  /*12640*/  F2FP.F16.F32.PACK_AB R145, R30, R25 ;  /* 0x000000191e91723e */ /* 0x020fe200000000ff */
[----:B------:R-:W-:Y:S01]  /*12650*/  IMAD.MOV.U32 R30, RZ, RZ, R87 ;  /* 0x000000ffff1e7224 */ /* 0x000fe200078e0057 */
[----:B------:R-:W-:-:S03]  /*12660*/  MOV R25, R87 ;  /* 0x0000005700197202 */ /* 0x000fc60000000f00 */
[----:B------:R-:W1:Y:S01]  /*12670*/  MUFU.EX2 R49, R49 ;  /* 0x0000003100317308 */ /* 0x000e620000000800 */
[----:B---3--:R-:W-:Y:S01]  /*12680*/  FADD.FTZ R5, R29, R26 ;  /* 0x0000001a1d057221 */ /* 0x008fe20000010000 */
[----:B0-----:R-:W-:-:S06]  /*12690*/  MOV R55, R87 ;  /* 0x0000005700377202 */ /* 0x001fcc0000000f00 */
[----:B------:R-:W0:Y:S01]  /*126a0*/  MUFU.EX2 R57, R57 ;  /* 0x0000003900397308 */ /* 0x000e220000000800 */
[C---:B--2---:R-:W-:Y:S01]  /*126b0*/  FADD.FTZ R36, R32.reuse, R5 ;  /* 0x0000000520247221 */ /* 0x044fe20000010000 */
[----:B------:R-:W-:Y:S01]  /*126c0*/  F2FP.F16.F32.PACK_AB R147, R32, R29 ;  /* 0x0000001d2093723e */ /* 0x000fe200000000ff */
[--C-:B------:R-:W-:Y:S02]  /*126d0*/  IMAD.MOV.U32 R32, RZ, RZ, R87.reuse ;  /* 0x000000ffff207224 */ /* 0x100fe400078e0057 */
[----:B------:R-:W-:-:S03]  /*126e0*/  IMAD.MOV.U32 R29, RZ, RZ, R87 ;  /* 0x000000ffff1d7224 */ /* 0x000fc600078e0057 */
[----:B------:R2:W3:Y:S01]  /*126f0*/  MUFU.EX2 R34, R59 ;  /* 0x0000003b00227308 */ /* 0x0004e20000000800 */
[----:B-1----:R-:W-:-:S07]  /*12700*/  FADD.FTZ R5, R49, R36 ;  /* 0x0000002431057221 */ /* 0x002fce0000010000 */
[----:B------:R-:W1:Y:S01]  /*12710*/  MUFU.EX2 R152, R152 ;  /* 0x0000009800987308 */ /* 0x000e620000000800 */
[C---:B0-----:R-:W-:Y:S01]  /*12720*/  FADD.FTZ R7, R57.reuse, R38 ;  /* 0x0000002639077221 */ /* 0x041fe20000010000 */
[----:B------:R-:W-:Y:S01]  /*12730*/  F2FP.F16.F32.PACK_AB R150, R57, R150 ;  /* 0x000000963996723e */ /* 0x000fe200000000ff */
[--C-:B--2---:R-:W-:Y:S02]  /*12740*/  IMAD.MOV.U32 R59, RZ, RZ, R87.reuse ;  /* 0x000000ffff3b7224 */ /* 0x104fe400078e0057 */
[----:B------:R-:W-:-:S03]  /*12750*/  IMAD.MOV.U32 R57, RZ, RZ, R87 ;  /* 0x000000ffff397224 */ /* 0x000fc600078e0057 */
[----:B------:R-:W0:Y:S01]  /*12760*/  MUFU.EX2 R81, R81 ;  /* 0x0000005100517308 */ /* 0x000e220000000800 */
[C---:B---3--:R-:W-:Y:S01]  /*12770*/  FADD.FTZ R36, R34.reuse, R5 ;  /* 0x0000000522247221 */ /* 0x048fe20000010000 */
[----:B------:R-:W-:Y:S02]  /*12780*/  F2FP.F16.F32.PACK_AB R149, R34, R49 ;  /* 0x000000312295723e */ /* 0x000fe400000000ff */
[-C--:B------:R-:W-:Y:S02]  /*12790*/  MOV R49, R87.reuse ;  /* 0x0000005700317202 */ /* 0x080fe40000000f00 */
[----:B------:R-:W-:Y:S02]  /*127a0*/  MOV R34, R87 ;  /* 0x0000005700227202 */ /* 0x000fe40000000f00 */
[----:B------:R-:W2:Y:S01]  /*127b0*/  MUFU.EX2 R73, R73 ;  /* 0x0000004900497308 */ /* 0x000ea20000000800 */
[----:B-1----:R-:W-:-:S07]  /*127c0*/  FADD.FTZ R38, R152, R7 ;  /* 0x0000000798267221 */ /* 0x002fce0000010000 */
[----:B------:R1:W3:Y:S01]  /*127d0*/  MUFU.EX2 R24, R83 ;  /* 0x0000005300187308 */ /* 0x0002e20000000800 */
[----:B0-----:R-:W-:-:S07]  /*127e0*/  FADD.FTZ R5, R81, R36 ;  /* 0x0000002451057221 */ /* 0x001fce0000010000 */
[----:B------:R-:W0:Y:S01]  /*127f0*/  MUFU.EX2 R85, R85 ;  /* 0x0000005500557308 */ /* 0x000e220000000800 */
[C---:B--2---:R-:W-:Y:S01]  /*12800*/  FADD.FTZ R7, R73.reuse, R38 ;  /* 0x0000002649077221 */ /* 0x044fe20000010000 */
[----:B------:R-:W-:Y:S01]  /*12810*/  F2FP.F16.F32.PACK_AB R152, R73, R152 ;  /* 0x000000984998723e */ /* 0x000fe200000000ff */
[----:B-1----:R-:W-:Y:S01]  /*12820*/  IMAD.MOV.U32 R83, RZ, RZ, R87 ;  /* 0x000000ffff537224 */ /* 0x002fe200078e0057 */
[----:B------:R-:W-:-:S04]  /*12830*/  MOV R73, R87 ;  /* 0x0000005700497202 */ /* 0x000fc80000000f00 */
        /* <DEDUP_REMOVED lines=12> */
[----:B------:R-:W-:Y:S01]  /*12900*/  IMAD.MOV.U32 R26, RZ, RZ, R87 ;  /* 0x000000ffff1a7224 */ /* 0x000fe200078e0057 */
[----:B------:R-:W-:-:S04]  /*12910*/  MOV R85, R87 ;  /* 0x0000005700557202 */ /* 0x000fc80000000f00 */
[----:B------:R-:W1:Y:S01]  /*12920*/  MUFU.EX2 R75, R75 ;  /* 0x0000004b004b7308 */ /* 0x000e620000000800 */
[----:B---3--:R-:W-:-:S07]  /*12930*/  FADD.FTZ R40, R154, R7 ;  /* 0x000000079a287221 */ /* 0x008fce0000010000 */
[----:B------:R2:W3:Y:S01]  /*12940*/  MUFU.EX2 R36, R71 ;  /* 0x0000004700247308 */ /* 0x0004e20000000800 */
[----:B0-----:R-:W-:Y:S01]  /*12950*/  FADD.FTZ R5, R89, R6 ;  /* 0x0000000659057221 */ /* 0x001fe20000010000 */
[C---:B-1----:R-:W-:Y:S01]  /*12960*/  FADD.FTZ R7, R75.reuse, R40 ;  /* 0x000000284b077221 */ /* 0x042fe20000010000 */
[----:B------:R-:W-:Y:S01]  /*12970*/  F2FP.F16.F32.PACK_AB R154, R75, R154 ;  /* 0x0000009a4b9a723e */ /* 0x000fe200000000ff */
[--C-:B------:R-:W-:Y:S01]  /*12980*/  IMAD.MOV.U32 R75, RZ, RZ, R87.reuse ;  /* 0x000000ffff4b7224 */ /* 0x100fe200078e0057 */
[----:B------:R-:W-:Y:S01]  /*12990*/  MOV R40, R87 ;  /* 0x0000005700287202 */ /* 0x000fe20000000f00 */
[----:B--2---:R-:W-:Y:S02]  /*129a0*/  IMAD.MOV.U32 R71, RZ, RZ, R87 ;  /* 0x000000ffff477224 */ /* 0x004fe400078e0057 */
[C---:B---3--:R-:W-:Y:S01]  /*129b0*/  FADD.FTZ R6, R36.reuse, R5 ;  /* 0x0000000524067221 */ /* 0x048fe20000010000 */
[----:B------:R-:W-:Y:S01]  /*129c0*/  F2FP.F16.F32.PACK_AB R155, R36, R89 ;  /* 0x00000059249b723e */ /* 0x000fe200000000ff */
[----:B------:R-:W-:Y:S01]  /*129d0*/  IMAD.MOV.U32 R36, RZ, RZ, R87 ;  /* 0x000000ffff247224 */ /* 0x000fe200078e0057 */
[----:B------:R-:W-:Y:S01]  /*129e0*/  MOV R5, 0x3f800000 ;  /* 0x3f80000000057802 */ /* 0x000fe20000000f00 */
[----:B------:R-:W-:Y:S06]  /*129f0*/  @!P1 BRA `(.L_x_624) ;  /* 0x00000020007c9947 */ /* 0x000fec0003800000 */
[----:B------:R-:W-:Y:S01]  /*12a00*/  VIADD R14, R194, 0xfffffffe ;  /* 0xfffffffec20e7836 */ /* 0x000fe20000000000 */
[----:B------:R-:W-:Y:S01]  /*12a10*/  MOV R15, R4 ;  /* 0x00000004000f7202 */ /* 0x000fe20000000f00 */
[----:B------:R-:W-:Y:S01]  /*12a20*/  IMAD.MOV.U32 R20, RZ, RZ, R3 ;  /* 0x000000ffff147224 */ /* 0x000fe200078e0003 */
[----:B------:R-:W-:Y:S01]  /*12a30*/  MOV R196, R173 ;  /* 0x000000ad00c47202 */ /* 0x000fe20000000f00 */
        /* <DEDUP_REMOVED lines=33> */
[----:B------:R-:W-:-:S07]  /*12c50*/  CS2R R24, SRZ ;  /* 0x0000000000187805 */ /* 0x000fce000001ff00 */
.L_x_637:
[----:B------:R-:W-:-:S04]  /*12c60*/  ISETP.NE.AND P1, PT, R196, 0x1, PT ;  /* 0x00000001c400780c */ /* 0x000fc80003f25270 */
[----:B------:R-:W-:-:S04]  /*12c70*/  SEL R3, RZ, 0x1, P1 ;  /* 0x00000001ff037807 */ /* 0x000fc80000800000 */
[----:B------:R-:W-:Y:S01]  /*12c80*/  LOP3.LUT R180, R194, R3, RZ, 0x3c, !PT ;  /* 0x00000003c2b47212 */ /* 0x000fe200078e3cff */
[----:B------:R-:W-:Y:S06]  /*12c90*/  @!P0 BRA `(.L_x_625) ;  /* 0x0000000000048947 */ /* 0x000fec0003800000 */
[----:B------:R-:W-:Y:S01]  /*12ca0*/  BPT.TRAP 0x1 ;  /* 0x000000040000795c */ /* 0x000fe20000300000 */
.L_x_625:
[----:B------:R-:W-:Y:S01]  /*12cb0*/  VIADD R173, R196, 0x1 ;  /* 0x00000001c4ad7836 */ /* 0x000fe20000000000 */
[----:B------:R-:W-:-:S04]  /*12cc0*/  SHF.L.U32 R0, R180, 0x1f, RZ ;  /* 0x0000001fb4007819 */ /* 0x000fc800000006ff */
[----:B------:R-:W-:-:S04]  /*12cd0*/  ISETP.NE.AND P1, PT, R173, 0x2, PT ;  /* 0x00000002ad00780c */ /* 0x000fc80003f25270 */
[----:B------:R-:W-:-:S04]  /*12ce0*/  SEL R173, R173, RZ, P1 ;  /* 0x000000ffadad7207 */ /* 0x000fc80000800000 */
[----:B------:R-:W-:-:S04]  /*12cf0*/  LEA R21, R173, R2, 0x3 ;  /* 0x00000002ad157211 */ /* 0x000fc800078e18ff */
[----:B------:R0:W1:Y:S01]  /*12d00*/  SYNCS.PHASECHK.TRANS64.TRYWAIT P1, [R21+URZ+0x2a830], R0 ;  /* 0x02a83000150075a7 */ /* 0x000062000802017f */
[----:B------:R-:W-:Y:S05]  /*12d10*/  @!P0 BRA `(.L_x_626) ;  /* 0x0000000000048947 */ /* 0x000fea0003800000 */
[----:B------:R-:W-:Y:S01]  /*12d20*/  BPT.TRAP 0x1 ;  /* 0x000000040000795c */ /* 0x000fe20000300000 */
.L_x_626:
[----:B------:R-:W-:Y:S01]  /*12d30*/  BSSY B1, `(.L_x_627) ;  /* 0x0000006000017945 */ /* 0x000fe20003800000 */
[----:B------:R-:W-:Y:S02]  /*12d40*/  IMAD R10, R173, 0x900, R8 ;  /* 0x00000900ad0a7824 */ /* 0x000fe400078e0208 */
[----:B------:R-:W-:Y:S01]  /*12d50*/  IMAD.MOV.U32 R11, RZ, RZ, 0x40000040 ;  /* 0x40000040ff0b7424 */ /* 0x000fe200078e00ff */
[----:B-1----:R-:W-:Y:S06]  /*12d60*/  @P1 BRA `(.L_x_628) ;  /* 0x0000000000081947 */ /* 0x002fec0003800000 */
[----:B------:R-:W1:Y:S02]  /*12d70*/  SYNCS.PHASECHK.TRANS64.TRYWAIT P1, [R21+URZ+0x2a830], R0 ;  /* 0x02a83000150075a7 */ /* 0x000e64000802017f */
[----:B-1----:R-:W-:Y:S05]  /*12d80*/  @!P1 BRA `(.L_x_629) ;  /* 0x000000c000689947 */ /* 0x002fea0003800000 */
.L_x_628:
[----:B------:R-:W-:Y:S05]  /*12d90*/  BSYNC B1 ;  /* 0x0000000000017941 */ /* 0x000fea0003800000 */
.L_x_627:
[----:B------:R-:W2:Y:S04]  /*12da0*/  LDL.64 R88, [R1+0x28] ;  /* 0x0000280001587983 */ /* 0x000ea80000100a00 */
[----:B------:R-:W3:Y:S04]  /*12db0*/  LDL.64 R212, [R1+0x20] ;  /* 0x0000200001d47983 */ /* 0x000ee80000100a00 */
[----:B------:R-:W4:Y:S01]  /*12dc0*/  LDL.64 R210, [R1+0x18] ;  /* 0x0000180001d27983 */ /* 0x000f220000100a00 */
[C---:B------:R-:W-:Y:S02]  /*12dd0*/  R2UR UR6, R10.reuse ;  /* 0x000000000a0672ca */ /* 0x040fe400000e0000 */
[----:B------:R-:W-:Y:S01]  /*12de0*/  R2UR UR7, R11 ;  /* 0x000000000b0772ca */ /* 0x000fe200000e0000 */
[----:B------:R-:W5:Y:S01]  /*12df0*/  LDL.64 R208, [R1+0x10] ;  /* 0x0000100001d07983 */ /* 0x000f620000100a00 */
[----:B------:R-:W-:Y:S01]  /*12e00*/  VIADD R12, R10, 0x2 ;  /* 0x000000020a0c7836 */ /* 0x000fe20000000000 */
[----:B------:R-:W-:-:S02]  /*12e10*/  MOV R13, 0x40000040 ;  /* 0x40000040000d7802 */ /* 0x000fc40000000f00 */
[----:B------:R-:W5:Y:S04]  /*12e20*/  LDL.64 R206, [R1+0x8] ;  /* 0x0000080001ce7983 */ /* 0x000f680000100a00 */
[----:B------:R-:W5:Y:S01]  /*12e30*/  LDL.64 R204, [R1] ;  /* 0x0000000001cc7983 */ /* 0x000f620000100a00 */
[----:B--2---:R-:W-:Y:S02]  /*12e40*/  R2UR UR4, R88 ;  /* 0x00000000580472ca */ /* 0x004fe400000e0000 */
[----:B------:R-:W-:Y:S02]  /*12e50*/  R2UR UR5, R89 ;  /* 0x00000000590572ca */ /* 0x000fe400000e0000 */
[----:B------:R-:W-:-:S11]  /*12e60*/  WARPGROUP.ARRIVE ;  /* 0x00000000000079c5 */ /* 0x000fd60000000000 */
[----:B------:R-:W-:Y:S01]  /*12e70*/  HGMMA.64x96x16.F32 R88, gdesc[UR4], RZ, !UPT, gsb0 ;  /* 0x01600000045879f0 */ /* 0x000fe2000c0008ff */
[----:B------:R-:W-:Y:S02]  /*12e80*/  R2UR UR6, R12 ;  /* 0x000000000c0672ca */ /* 0x000fe400000e0000 */
[----:B------:R-:W-:Y:S02]  /*12e90*/  R2UR UR7, R13 ;  /* 0x000000000d0772ca */ /* 0x000fe400000e0000 */
[----:B---3--:R-:W-:Y:S02]  /*12ea0*/  R2UR UR4, R212 ;  /* 0x00000000d40472ca */ /* 0x008fe400000e0000 */
[----:B------:R-:W-:Y:S01]  /*12eb0*/  R2UR UR5, R213 ;  /* 0x00000000d50572ca */ /* 0x000fe200000e0000 */
[----:B------:R-:W-:Y:S02]  /*12ec0*/  VIADD R12, R10, 0x4 ;  /* 0x000000040a0c7836 */ /* 0x000fe40000000000 */
[----:B------:R-:W-:Y:S01]  /*12ed0*/  IMAD.MOV.U32 R13, RZ, RZ, 0x40000040 ;  /* 0x40000040ff0d7424 */ /* 0x000fe200078e00ff */
[----:B------:R-:W-:-:S02]  /*12ee0*/  WARPGROUP.DEPBAR.LE gsb0, 0x0 ;  /* 0x00008000000079c5 */ /* 0x000fc40000010000 */
[----:B------:R-:W-:-:S07]  /*12ef0*/  WARPGROUP.ARRIVE ;  /* 0x00000000000079c5 */ /* 0x000fce0000000000 */
[----:B------:R-:W-:Y:S01]  /*12f00*/  HGMMA.64x96x16.F32 R88, gdesc[UR4], R88, gsb0 ;  /* 0x01600000045879f0 */ /* 0x000fe20008000858 */
[----:B------:R-:W-:Y:S02]  /*12f10*/  R2UR UR6, R12 ;  /* 0x000000000c0672ca */ /* 0x000fe400000e0000 */
[----:B------:R-:W-:Y:S02]  /*12f20*/  R2UR UR7, R13 ;  /* 0x000000000d0772ca */ /* 0x000fe400000e0000 */
[----:B----4-:R-:W-:Y:S02]  /*12f30*/  R2UR UR4, R210 ;  /* 0x00000000d20472ca */ /* 0x010fe400000e0000 */
[----:B------:R-:W-:Y:S01]  /*12f40*/  R2UR UR5, R211 ;  /* 0x00000000d30572ca */ /* 0x000fe200000e0000 */
[----:B------:R-:W-:Y:S01]  /*12f50*/  IMAD.MOV.U32 R13, RZ, RZ, 0x40000040 ;  /* 0x40000040ff0d7424 */ /* 0x000fe200078e00ff */
[----:B------:R-:W-:Y:S01]  /*12f60*/  IADD3 R12, R10, 0x6, RZ ;  /* 0x000000060a0c7810 */ /* 0x000fe20007ffe0ff */
[----:B------:R-:W-:-:S02]  /*12f70*/  WARPGROUP.DEPBAR.LE gsb0, 0x0 ;  /* 0x00008000000079c5 */ /* 0x000fc40000010000 */
[----:B------:R-:W-:-:S08]  /*12f80*/  WARPGROUP.ARRIVE ;  /* 0x00000000000079c5 */ /* 0x000fd00000000000 */
[----:B------:R-:W-:Y:S01]  /*12f90*/  HGMMA.64x96x16.F32 R88, gdesc[UR4], R88, gsb0 ;  /* 0x01600000045879f0 */ /* 0x000fe20008000858 */
[----:B------:R-:W-:Y:S02]  /*12fa0*/  R2UR UR6, R12 ;  /* 0x000000000c0672ca */ /* 0x000fe400000e0000 */
[----:B------:R-:W-:Y:S02]  /*12fb0*/  R2UR UR7, R13 ;  /* 0x000000000d0772ca */ /* 0x000fe400000e0000 */
[----:B-----5:R-:W-:Y:S02]  /*12fc0*/  R2UR UR4, R208 ;  /* 0x00000000d00472ca */ /* 0x020fe400000e0000 */
[----:B------:R-:W-:Y:S01]  /*12fd0*/  R2UR UR5, R209 ;  /* 0x00000000d10572ca */ /* 0x000fe200000e0000 */
[----:B------:R-:W-:Y:S01]  /*12fe0*/  VIADD R12, R10, 0x300 ;  /* 0x000003000a0c7836 */ /* 0x000fe20000000000 */
[----:B------:R-:W-:Y:S01]  /*12ff0*/  MOV R13, 0x40000040 ;  /* 0x40000040000d7802 */ /* 0x000fe20000000f00 */
[----:B------:R-:W-:-:S02]  /*13000*/  WARPGROUP.DEPBAR.LE gsb0, 0x0 ;  /* 0x00008000000079c5 */ /* 0x000fc40000010000 */
[----:B------:R-:W-:-:S08]  /*13010*/  WARPGROUP.ARRIVE ;  /* 0x00000000000079c5 */ /* 0x000fd00000000000 */
[----:B------:R-:W-:Y:S01]  /*13020*/  HGMMA.64x96x16.F32 R88, gdesc[UR4], R88, gsb0 ;  /* 0x01600000045879f0 */ /* 0x000fe20008000858 */
[----:B------:R-:W-:Y:S02]  /*13030*/  R2UR UR6, R12 ;  /* 0x000000000c0672ca */ /* 0x000fe400000e0000 */
[----:B------:R-:W-:Y:S02]  /*13040*/  R2UR UR7, R13 ;  /* 0x000000000d0772ca */ /* 0x000fe400000e0000 */
[----:B------:R-:W-:Y:S02]  /*13050*/  R2UR UR4, R206 ;  /* 0x00000000ce0472ca */ /* 0x000fe400000e0000 */
        /* <DEDUP_REMOVED lines=8> */
[----:B------:R-:W-:Y:S02]  /*130e0*/  R2UR UR4, R204 ;  /* 0x00000000cc0472ca */ /* 0x000fe400000e0000 */
[----:B------:R-:W-:Y:S01]  /*130f0*/  R2UR UR5, R205 ;  /* 0x00000000cd0572ca */ /* 0x000fe200000e0000 */
[----:B------:R-:W-:Y:S01]  /*13100*/  IMAD.MOV.U32 R13, RZ, RZ, 0x40000040 ;  /* 0x40000040ff0d7424 */ /* 0x000fe200078e00ff */
[----:B------:R-:W-:Y:S01]  /*13110*/  IADD3 R12, R10, 0x304, RZ ;  /* 0x000003040a0c7810 */ /* 0x000fe20007ffe0ff */
[----:B------:R-:W-:-:S02]  /*13120*/  WARPGROUP.DEPBAR.LE gsb0, 0x0 ;  /* 0x00008000000079c5 */ /* 0x000fc40000010000 */
[----:B------:R-:W-:-:S08]  /*13130*/  WARPGROUP.ARRIVE ;  /* 0x00000000000079c5 */ /* 0x000fd00000000000 */
[----:B------:R-:W-:Y:S01]  /*13140*/  HGMMA.64x96x16.F32 R88, gdesc[UR4], R88, gsb0 ;  /* 0x01600000045879f0 */ /* 0x000fe20008000858 */
[----:B------:R-:W-:Y:S02]  /*13150*/  R2UR UR6, R12 ;  /* 0x000000000c0672ca */ /* 0x000fe400000e0000 */
[----:B------:R-:W-:Y:S01]  /*13160*/  R2UR UR7, R13 ;  /* 0x000000000d0772ca */ /* 0x000fe200000e0000 */
[----:B------:R-:W-:Y:S01]  /*13170*/  UMOV UR4, UR56 ;  /* 0x0000003800047c82 */ /* 0x000fe20008000000 */
[----:B------:R-:W-:Y:S01]  /*13180*/  UMOV UR5, UR57 ;  /* 0x0000003900057c82 */ /* 0x000fe20008000000 */
[----:B------:R-:W-:Y:S01]  /*13190*/  VIADD R12, R10, 0x306 ;  /* 0x000003060a0c7836 */ /* 0x000fe20000000000 */
[----:B------:R-:W-:Y:S01]  /*131a0*/  MOV R13, 0x40000040 ;  /* 0x40000040000d7802 */ /* 0x000fe20000000f00 */
[----:B------:R-:W-:Y:S02]  /*131b0*/  WARPGROUP.DEPBAR.LE gsb0, 0x0 ;  /* 0x00008000000079c5 */ /* 0x000fe40000010000 */
[----:B------:R-:W-:-:S06]  /*131c0*/  WARPGROUP.ARRIVE ;  /* 0x00000000000079c5 */ /* 0x000fcc0000000000 */
[----:B------:R-:W-:Y:S01]  /*131d0*/  HGMMA.64x96x16.F32 R88, gdesc[UR4], R88, gsb0 ;  /* 0x01600000045879f0 */ /* 0x000fe20008000858 */
[----:B------:R-:W-:Y:S02]  /*131e0*/  R2UR UR6, R12 ;  /* 0x000000000c0672ca */ /* 0x000fe400000e0000 */
[----:B------:R-:W-:Y:S01]  /*131f0*/  R2UR UR7, R13 ;  /* 0x000000000d0772ca */ /* 0x000fe200000e0000 */
[----:B------:R-:W-:Y:S01]  /*13200*/  UMOV UR4, UR52 ;  /* 0x0000003400047c82 */ /* 0x000fe20008000000 */
[----:B------:R-:W-:Y:S01]  /*13210*/  UMOV UR5, UR53 ;  /* 0x0000003500057c82 */ /* 0x000fe20008000000 */
[----:B------:R-:W-:Y:S02]  /*13220*/  VIADD R12, R10, 0x600 ;  /* 0x000006000a0c7836 */ /* 0x000fe40000000000 */
[----:B------:R-:W-:Y:S01]  /*13230*/  IMAD.MOV.U32 R13, RZ, RZ, 0x40000040 ;  /* 0x40000040ff0d7424 */ /* 0x000fe200078e00ff */
[----:B------:R-:W-:Y:S02]  /*13240*/  WARPGROUP.DEPBAR.LE gsb0, 0x0 ;  /* 0x00008000000079c5 */ /* 0x000fe40000010000 */
[----:B------:R-:W-:-:S06]  /*13250*/  WARPGROUP.ARRIVE ;  /* 0x00000000000079c5 */ /* 0x000fcc0000000000 */
[----:B------:R-:W-:Y:S01]  /*13260*/  HGMMA.64x96x16.F32 R88, gdesc[UR4], R88, gsb0 ;  /* 0x01600000045879f0 */ /* 0x000fe20008000858 */
[----:B------:R-:W-:Y:S02]  /*13270*/  R2UR UR6, R12 ;  /* 0x000000000c0672ca */ /* 0x000fe400000e0000 */
[----:B------:R-:W-:Y:S01]  /*13280*/  R2UR UR7, R13 ;  /* 0x000000000d0772ca */ /* 0x000fe200000e0000 */
[----:B------:R-:W-:Y:S01]  /*13290*/  UMOV UR4, UR48 ;  /* 0x0000003000047c82 */ /* 0x000fe20008000000 */
[----:B------:R-:W-:Y:S01]  /*132a0*/  UMOV UR5, UR49 ;  /* 0x0000003100057c82 */ /* 0x000fe20008000000 */
[----:B------:R-:W-:Y:S01]  /*132b0*/  IMAD.MOV.U32 R13, RZ, RZ, 0x40000040 ;  /* 0x40000040ff0d7424 */ /* 0x000fe200078e00ff */
[----:B------:R-:W-:Y:S01]  /*132c0*/  IADD3 R12, R10, 0x602, RZ ;  /* 0x000006020a0c7810 */ /* 0x000fe20007ffe0ff */
[----:B------:R-:W-:Y:S02]  /*132d0*/  WARPGROUP.DEPBAR.LE gsb0, 0x0 ;  /* 0x00008000000079c5 */ /* 0x000fe40000010000 */
[----:B------:R-:W-:-:S06]  /*132e0*/  WARPGROUP.ARRIVE ;  /* 0x00000000000079c5 */ /* 0x000fcc0000000000 */
        /* <DEDUP_REMOVED lines=23> */
[----:B------:R-:W-:Y:S02]  /*13460*/  WARPGROUP.DEPBAR.LE gsb0, 0x0 ;  /* 0x00008000000079c5 */ /* 0x000fe40000010000 */
[----:B------:R-:W-:-:S08]  /*13470*/  WARPGROUP.ARRIVE ;  /* 0x00000000000079c5 */ /* 0x000fd00000000000 */
[----:B------:R-:W-:Y:S01]  /*13480*/  HGMMA.64x96x16.F32 R88, gdesc[UR4], R88, gsb0 ;  /* 0x01600000045879f0 */ /* 0x000fe20008000858 */
        /* <DEDUP_REMOVED lines=65> */
[----:B------:R-:W-:Y:S05]  /*138a0*/  @!P0 BRA `(.L_x_630) ;  /* 0x0000000000048947 */ /* 0x000fea0003800000 */
[----:B------:R-:W-:Y:S01]  /*138b0*/  BPT.TRAP 0x1 ;  /* 0x000000040000795c */ /* 0x000fe20000300000 */
.L_x_630:
[----:B------:R-:W-:Y:S02]  /*138c0*/  SHF.L.U32 R3, R194, 0x1f, RZ ;  /* 0x0000001fc2037819 */ /* 0x000fe400000006ff */
[----:B------:R-:W-:-:S04]  /*138d0*/  LEA R10, R196, R2, 0x3 ;  /* 0x00000002c40a7211 */ /* 0x000fc800078e18ff */
[----:B------:R2:W3:Y:S01]  /*138e0*/  SYNCS.PHASECHK.TRANS64.TRYWAIT P1, [R10+URZ+0x2a850], R3 ;  /* 0x02a850030a0075a7 */ /* 0x0004e2000802017f */
[----:B------:R-:W-:Y:S05]  /*138f0*/  @!P0 BRA `(.L_x_631) ;  /* 0x0000000000048947 */ /* 0x000fea0003800000 */
[----:B------:R-:W-:Y:S01]  /*13900*/  BPT.TRAP 0x1 ;  /* 0x000000040000795c */ /* 0x000fe20000300000 */
.L_x_631:
[----:B01----:R-:W-:Y:S01]  /*13910*/  VIADD R0, R2, 0x400 ;  /* 0x0000040002007836 */ /* 0x003fe20000000000 */
[----:B------:R-:W-:Y:S04]  /*13920*/  BSSY B1, `(.L_x_632) ;  /* 0x0000008000017945 */ /* 0x000fe80003800000 */
[----:B------:R-:W-:-:S04]  /*13930*/  SHF.R.U32.HI R0, RZ, 0x4, R0 ;  /* 0x00000004ff007819 */ /* 0x000fc80000011600 */
[----:B------:R-:W-:-:S04]  /*13940*/  LOP3.LUT R0, R0, 0x3fff, RZ, 0xc0, !PT ;  /* 0x00003fff00007812 */ /* 0x000fc800078ec0ff */
[----:B------:R-:W-:-:S05]  /*13950*/  LOP3.LUT R0, R0, 0x3000000, RZ, 0xfc, !PT ;  /* 0x0300000000007812 */ /* 0x000fca00078efcff */
[----:B------:R-:W-:Y:S01]  /*13960*/  IMAD R0, R196, 0x600, R0 ;  /* 0x00000600c4007824 */ /* 0x000fe200078e0200 */
[----:B---3--:R-:W-:Y:S06]  /*13970*/  @P1 BRA `(.L_x_633) ;  /* 0x0000000000081947 */ /* 0x008fec0003800000 */
[----:B------:R-:W0:Y:S02]  /*13980*/  SYNCS.PHASECHK.TRANS64.TRYWAIT P1, [R10+URZ+0x2a850], R3 ;  /* 0x02a850030a0075a7 */ /* 0x000e24000802017f */
[----:B0-----:R-:W-:Y:S05]  /*13990*/  @!P1 BRA `(.L_x_634) ;  /* 0x000000b400789947 */ /* 0x001fea0003800000 */
.L_x_633:
[----:B------:R-:W-:Y:S05]  /*139a0*/  BSYNC B1 ;  /* 0x0000000000017941 */ /* 0x000fea0003800000 */
.L_x_632:
[----:B------:R-:W-:Y:S01]  /*139b0*/  IMAD.MOV.U32 R4, RZ, RZ, R0 ;  /* 0x000000ffff047224 */ /* 0x000fe200078e0000 */
[----:B------:R-:W-:Y:S01]  /*139c0*/  MOV R5, 0x40000040 ;  /* 0x4000004000057802 */ /* 0x000fe20000000f00 */
[----:B------:R-:W-:-:S03]  /*139d0*/  WARPGROUP.ARRIVE ;  /* 0x00000000000079c5 */ /* 0x000fc60000000000 */
[----:B------:R-:W-:Y:S01]  /*139e0*/  R2UR UR6, R4 ;  /* 0x00000000040672ca */ /* 0x000fe200000e0000 */
[----:B------:R-:W-:Y:S01]  /*139f0*/  VIADD R4, R0, 0x80 ;  /* 0x0000008000047836 */ /* 0x000fe20000000000 */
[----:B------:R-:W-:Y:S01]  /*13a00*/  R2UR UR7, R5 ;  /* 0x00000000050772ca */ /* 0x000fe200000e0000 */
[----:B------:R-:W-:-:S12]  /*13a10*/  IMAD.MOV.U32 R5, RZ, RZ, 0x40000040 ;  /* 0x40000040ff057424 */ /* 0x000fd800078e00ff */
[----:B------:R-:W-:Y:S01]  /*13a20*/  HGMMA.64x128x16.F32 R24, R156, gdesc[UR4].tnspB, R24, gsb0 ;  /* 0x41e000049c187df0 */ /* 0x000fe20008000818 */
[----:B------:R-:W-:Y:S02]  /*13a30*/  R2UR UR6, R4 ;  /* 0x00000000040672ca */ /* 0x000fe400000e0000 */
[----:B------:R-:W-:Y:S01]  /*13a40*/  R2UR UR7, R5 ;  /* 0x00000000050772ca */ /* 0x000fe200000e0000 */
[----:B------:R-:W-:Y:S01]  /*13a50*/  IMAD.MOV.U32 R5, RZ, RZ, 0x40000040 ;  /* 0x40000040ff057424 */ /* 0x000fe200078e00ff */
[----:B------:R-:W-:Y:S01]  /*13a60*/  IADD3 R4, R0, 0x100, RZ ;  /* 0x0000010000047810 */ /* 0x000fe20007ffe0ff */
[----:B------:R-:W-:Y:S02]  /*13a70*/  WARPGROUP.DEPBAR.LE gsb0, 0x0 ;  /* 0x00008000000079c5 */ /* 0x000fe40000010000 */
[----:B------:R-:W-:-:S08]  /*13a80*/  WARPGROUP.ARRIVE ;  /* 0x00000000000079c5 */ /* 0x000fd00000000000 */
[----:B------:R-:W-:Y:S01]  /*13a90*/  HGMMA.64x128x16.F32 R24, R136, gdesc[UR4].tnspB, R24, gsb0 ;  /* 0x41e0000488187df0 */ /* 0x000fe20008000818 */
[----:B------:R-:W-:Y:S01]  /*13aa0*/  R2UR UR6, R4 ;  /* 0x00000000040672ca */ /* 0x000fe200000e0000 */
[----:B------:R-:W-:Y:S01]  /*13ab0*/  VIADD R4, R0, 0x180 ;  /* 0x0000018000047836 */ /* 0x000fe20000000000 */
[----:B------:R-:W-:Y:S02]  /*13ac0*/  R2UR UR7, R5 ;  /* 0x00000000050772ca */ /* 0x000fe400000e0000 */
[----:B------:R-:W-:Y:S01]  /*13ad0*/  MOV R5, 0x40000040 ;  /* 0x4000004000057802 */ /* 0x000fe20000000f00 */
[----:B------:R-:W-:Y:S02]  /*13ae0*/  WARPGROUP.DEPBAR.LE gsb0, 0x0 ;  /* 0x00008000000079c5 */ /* 0x000fe40000010000 */
[----:B------:R-:W-:-:S08]  /*13af0*/  WARPGROUP.ARRIVE ;  /* 0x00000000000079c5 */ /* 0x000fd00000000000 */
[----:B------:R-:W-:Y:S01]  /*13b00*/  HGMMA.64x128x16.F32 R24, R140, gdesc[UR4].tnspB, R24, gsb0 ;  /* 0x41e000048c187df0 */ /* 0x000fe20008000818 */
[----:B------:R-:W-:Y:S01]  /*13b10*/  R2UR UR6, R4 ;  /* 0x00000000040672ca */ /* 0x000fe200000e0000 */
[----:B------:R-:W-:Y:S01]  /*13b20*/  VIADD R4, R0, 0x200 ;  /* 0x0000020000047836 */ /* 0x000fe20000000000 */
[----:B------:R-:W-:Y:S01]  /*13b30*/  R2UR UR7, R5 ;  /* 0x00000000050772ca */ /* 0x000fe200000e0000 */
[----:B------:R-:W-:Y:S01]  /*13b40*/  IMAD.MOV.U32 R5, RZ, RZ, 0x40000040 ;  /* 0x40000040ff057424 */ /* 0x000fe200078e00ff */
[----:B------:R-:W-:Y:S02]  /*13b50*/  WARPGROUP.DEPBAR.LE gsb0, 0x0 ;  /* 0x00008000000079c5 */ /* 0x000fe40000010000 */
[----:B------:R-:W-:-:S09]  /*13b60*/  WARPGROUP.ARRIVE ;  /* 0x00000000000079c5 */ /* 0x000fd20000000000 */
        /* <DEDUP_REMOVED lines=8> */
[----:B------:R-:W-:Y:S02]  /*13bf0*/  R2UR UR6, R4 ;  /* 0x00000000040672ca */ /* 0x000fe400000e0000 */
[----:B------:R-:W-:Y:S01]  /*13c00*/  R2UR UR7, R5 ;  /* 0x00000000050772ca */ /* 0x000fe200000e0000 */
[----:B------:R-:W-:Y:S02]  /*13c10*/  WARPGROUP.DEPBAR.LE gsb0, 0x0 ;  /* 0x00008000000079c5 */ /* 0x000fe40000010000 */
[----:B------:R-:W-:-:S10]  /*13c20*/  WARPGROUP.ARRIVE ;  /* 0x00000000000079c5 */ /* 0x000fd40000000000 */
[----:B------:R-:W-:Y:S03]  /*13c30*/  HGMMA.64x128x16.F32 R24, R152, gdesc[UR4].tnspB, R24, gsb0 ;  /* 0x41e0000498187df0 */ /* 0x000fe60008000818 */
[----:B------:R-:W-:Y:S02]  /*13c40*/  WARPGROUP.DEPBAR.LE gsb0, 0x0 ;  /* 0x00008000000079c5 */ /* 0x000fe40000010000 */
[----:B------:R-:W-:Y:S05]  /*13c50*/  @!P0 BRA `(.L_x_635) ;  /* 0x0000000000048947 */ /* 0x000fea0003800000 */
[----:B------:R-:W-:Y:S01]  /*13c60*/  BPT.TRAP 0x1 ;  /* 0x000000040000795c */ /* 0x000fe20000300000 */
.L_x_635:
[----:B------:R-:W-:Y:S02]  /*13c70*/  FMNMX.FTZ R0, R88, R20, !PT ;  /* 0x0000001458007209 */ /* 0x000fe40007810000 */
[----:B------:R-:W-:Y:S02]  /*13c80*/  FMNMX.FTZ R4, R90, R15, !PT ;  /* 0x0000000f5a047209 */ /* 0x000fe40007810000 */
[----:B0-2---:R-:W-:Y:S02]  /*13c90*/  FMNMX.FTZ R3, R89, R0, !PT ;  /* 0x0000000059037209 */ /* 0x005fe40007810000 */
        /* <DEDUP_REMOVED lines=47> */
[----:B0-----:R-:W-:Y:S01]  /*13f90*/  FMNMX.FTZ R12, R5, R0, !PT ;  /* 0x00000000050c7209 */ /* 0x001fe20007810000 */
[----:B------:R-:W-:Y:S01]  /*13fa0*/  IMAD.U32 R0, RZ, RZ, UR38 ;  /* 0x00000026ff007e24 */ /* 0x000fe2000f8e00ff */
[----:B-1----:R-:W-:-:S03]  /*13fb0*/  FMNMX.FTZ R13, R9, R4, !PT ;  /* 0x00000004090d7209 */ /* 0x002fc60007810000 */
[----:B------:R-:W0:Y:S04]  /*13fc0*/  SHFL.BFLY PT, R3, R12, 0x1, 0x1f ;  /* 0x0c201f000c037f89 */ /* 0x000e2800000e0000 */
[----:B------:R-:W1:Y:S01]  /*13fd0*/  SHFL.BFLY PT, R4, R13, 0x1, 0x1f ;  /* 0x0c201f000d047f89 */ /* 0x000e6200000e0000 */
[----:B0-----:R-:W-:Y:S02]  /*13fe0*/  FMNMX.FTZ R3, R12, R3, !PT ;  /* 0x000000030c037209 */ /* 0x001fe40007810000 */
[----:B-1----:R-:W-:-:S03]  /*13ff0*/  FMNMX.FTZ R4, R13, R4, !PT ;  /* 0x000000040d047209 */ /* 0x002fc60007810000 */
[----:B------:R-:W-:-:S04]  /*14000*/  FADD.FTZ R11, -R3, R20 ;  /* 0x00000014030b7221 */ /* 0x000fc80000010100 */
[-C--:B------:R-:W-:Y:S01]  /*14010*/  FMUL.FTZ R20, R11, R0.reuse ;  /* 0x000000000b147220 */ /* 0x080fe20000410000 */
[-C--:B------:R-:W-:Y:S01]  /*14020*/  FMUL.FTZ R11, R3, R0.reuse ;  /* 0x00000000030b7220 */ /* 0x080fe20000410000 */
[C---:B------:R-:W-:Y:S02]  /*14030*/  FADD.FTZ R5, -R4.reuse, R15 ;  /* 0x0000000f04057221 */ /* 0x040fe40000010100 */
[----:B------:R-:W-:Y:S01]  /*14040*/  MUFU.EX2 R9, R20 ;  /* 0x0000001400097308 */ /* 0x000fe20000000800 */
[-CC-:B------:R-:W-:Y:S01]  /*14050*/  FFMA.FTZ R139, R89, R0.reuse, -R11.reuse ;  /* 0x00000000598b7223 */ /* 0x180fe2000001080b */
[-CC-:B------:R-:W-:Y:S01]  /*14060*/  FFMA.FTZ R89, R109, R0.reuse, -R11.reuse ;  /* 0x000000006d597223 */ /* 0x180fe2000001080b */
[-C--:B------:R-:W-:Y:S01]  /*14070*/  FMUL.FTZ R109, R4, R0.reuse ;  /* 0x00000000046d7220 */ /* 0x080fe20000410000 */
[-CC-:B------:R-:W-:Y:S01]  /*14080*/  FFMA.FTZ R156, R88, R0.reuse, -R11.reuse ;  /* 0x00000000589c7223 */ /* 0x180fe2000001080b */
[-C--:B------:R-:W-:Y:S01]  /*14090*/  FFMA.FTZ R142, R108, R0.reuse, -R11 ;  /* 0x000000006c8e7223 */ /* 0x080fe2000001080b */
[-C--:B------:R-:W-:Y:S01]  /*140a0*/  FMUL.FTZ R5, R5, R0.reuse ;  /* 0x0000000005057220 */ /* 0x080fe20000410000 */
[-CC-:B------:R-:W-:Y:S01]  /*140b0*/  FFMA.FTZ R108, R90, R0.reuse, -R109.reuse ;  /* 0x000000005a6c7223 */ /* 0x180fe2000001086d */
[-C--:B------:R-:W-:Y:S01]  /*140c0*/  FFMA.FTZ R157, R91, R0.reuse, -R109 ;  /* 0x000000005b9d7223 */ /* 0x080fe2000001086d */
[-CC-:B------:R-:W-:Y:S01]  /*140d0*/  FFMA.FTZ R158, R92, R0.reuse, -R11.reuse ;  /* 0x000000005c9e7223 */ /* 0x180fe2000001080b */
[----:B------:R-:W0:Y:S01]  /*140e0*/  MUFU.EX2 R156, R156 ;  /* 0x0000009c009c7308 */ /* 0x000e220000000800 */
[-C--:B------:R-:W-:Y:S01]  /*140f0*/  FFMA.FTZ R92, R105, R0.reuse, -R11 ;  /* 0x00000000695c7223 */ /* 0x080fe2000001080b */
[-C--:B------:R-:W-:Y:S01]  /*14100*/  FFMA.FTZ R105, R94, R0.reuse, -R109 ;  /* 0x000000005e697223 */ /* 0x080fe2000001086d */
[-C--:B------:R-:W-:Y:S01]  /*14110*/  FFMA.FTZ R137, R93, R0.reuse, -R11 ;  /* 0x000000005d897223 */ /* 0x080fe2000001080b */
[-C--:B------:R-:W-:Y:S01]  /*14120*/  FFMA.FTZ R159, R95, R0.reuse, -R109 ;  /* 0x000000005f9f7223 */ /* 0x080fe2000001086d */
[-CC-:B------:R-:W-:Y:S01]  /*14130*/  FFMA.FTZ R136, R96, R0.reuse, -R11.reuse ;  /* 0x0000000060887223 */ /* 0x180fe2000001080b */
[-C--:B------:R-:W-:Y:S01]  /*14140*/  FFMA.FTZ R140, R104, R0.reuse, -R11 ;  /* 0x00000000688c7223 */ /* 0x080fe2000001080b */
[-C--:B------:R-:W-:Y:S01]  /*14150*/  FFMA.FTZ R104, R98, R0.reuse, -R109 ;  /* 0x0000000062687223 */ /* 0x080fe2000001086d */
[----:B------:R-:W-:Y:S01]  /*14160*/  MUFU.EX2 R5, R5 ;  /* 0x0000000500057308 */ /* 0x000fe20000000800 */
[-C--:B------:R-:W-:Y:S01]  /*14170*/  FFMA.FTZ R96, R97, R0.reuse, -R11 ;  /* 0x0000000061607223 */ /* 0x080fe2000001080b */
[-C--:B------:R-:W-:Y:S01]  /*14180*/  FFMA.FTZ R90, R99, R0.reuse, -R109 ;  /* 0x00000000635a7223 */ /* 0x080fe2000001086d */
[-C--:B------:R-:W-:Y:S01]  /*14190*/  FFMA.FTZ R138, R100, R0.reuse, -R11 ;  /* 0x00000000648a7223 */ /* 0x080fe2000001080b */
[-C--:B------:R-:W-:Y:S01]  /*141a0*/  FFMA.FTZ R102, R102, R0.reuse, -R109 ;  /* 0x0000000066667223 */ /* 0x080fe2000001086d */
[-C--:B------:R-:W-:Y:S01]  /*141b0*/  FFMA.FTZ R93, R101, R0.reuse, -R11 ;  /* 0x00000000655d7223 */ /* 0x080fe2000001080b */
[-CC-:B------:R-:W-:Y:S01]  /*141c0*/  FFMA.FTZ R91, R103, R0.reuse, -R109.reuse ;  /* 0x00000000675b7223 */ /* 0x180fe2000001086d */
[-CC-:B------:R-:W-:Y:S01]  /*141d0*/  FFMA.FTZ R101, R106, R0.reuse, -R109.reuse ;  /* 0x000000006a657223 */ /* 0x180fe2000001086d */
[----:B------:R-:W1:Y:S01]  /*141e0*/  MUFU.EX2 R108, R108 ;  /* 0x0000006c006c7308 */ /* 0x000e620000000800 */
[----:B0-----:R-:W-:Y:S01]  /*141f0*/  FFMA.FTZ R94, R9, R7, R156 ;  /* 0x00000007095e7223 */ /* 0x001fe2000001009c */
[-CC-:B------:R-:W-:Y:S01]  /*14200*/  FFMA.FTZ R141, R107, R0.reuse, -R109.reuse ;  /* 0x000000006b8d7223 */ /* 0x180fe2000001086d */
[-CC-:B------:R-:W-:Y:S01]  /*14210*/  FFMA.FTZ R100, R110, R0.reuse, -R109.reuse ;  /* 0x000000006e647223 */ /* 0x180fe2000001086d */
[-C--:B------:R-:W-:Y:S01]  /*14220*/  FFMA.FTZ R143, R111, R0.reuse, -R109 ;  /* 0x000000006f8f7223 */ /* 0x080fe2000001086d */
[-C--:B------:R-:W-:Y:S01]  /*14230*/  FFMA.FTZ R144, R112, R0.reuse, -R11 ;  /* 0x0000000070907223 */ /* 0x080fe2000001080b */
[-C--:B------:R-:W-:Y:S01]  /*14240*/  FFMA.FTZ R99, R114, R0.reuse, -R109 ;  /* 0x0000000072637223 */ /* 0x080fe2000001086d */
[-C--:B------:R-:W-:Y:S01]  /*14250*/  FFMA.FTZ R88, R113, R0.reuse, -R11 ;  /* 0x0000000071587223 */ /* 0x080fe2000001080b */
[----:B------:R-:W0:Y:S01]  /*14260*/  MUFU.EX2 R139, R139 ;  /* 0x0000008b008b7308 */ /* 0x000e220000000800 */
[-C--:B------:R-:W-:Y:S01]  /*14270*/  FFMA.FTZ R145, R115, R0.reuse, -R109 ;  /* 0x0000000073917223 */ /* 0x080fe2000001086d */
[-C--:B------:R-:W-:Y:S01]  /*14280*/  FFMA.FTZ R146, R116, R0.reuse, -R11 ;  /* 0x0000000074927223 */ /* 0x080fe2000001080b */
[-C--:B------:R-:W-:Y:S01]  /*14290*/  FFMA.FTZ R98, R118, R0.reuse, -R109 ;  /* 0x0000000076627223 */ /* 0x080fe2000001086d */
[-C--:B------:R-:W-:Y:S01]  /*142a0*/  FFMA.FTZ R20, R117, R0.reuse, -R11 ;  /* 0x0000000075147223 */ /* 0x080fe2000001080b */
[-C--:B------:R-:W-:Y:S01]  /*142b0*/  FFMA.FTZ R147, R119, R0.reuse, -R109 ;  /* 0x0000000077937223 */ /* 0x080fe2000001086d */
[-C--:B------:R-:W-:Y:S01]  /*142c0*/  FFMA.FTZ R148, R120, R0.reuse, -R11 ;  /* 0x0000000078947223 */ /* 0x080fe2000001080b */
[----:B------:R-:W-:Y:S01]  /*142d0*/  FFMA.FTZ R97, R122, R0, -R109 ;  /* 0x000000007a617223 */ /* 0x000fe2000001086d */
[----:B------:R-:W2:Y:S01]  /*142e0*/  MUFU.EX2 R157, R157 ;  /* 0x0000009d009d7308 */ /* 0x000ea20000000800 */
[----:B-1----:R-:W-:Y:S01]  /*142f0*/  FFMA.FTZ R6, R5, R6, R108 ;  /* 0x0000000605067223 */ /* 0x002fe2000001006c */
[-C--:B------:R-:W-:Y:S01]  /*14300*/  FFMA.FTZ R15, R121, R0.reuse, -R11 ;  /* 0x00000000790f7223 */ /* 0x080fe2000001080b */
[-C--:B------:R-:W-:Y:S01]  /*14310*/  FFMA.FTZ R149, R123, R0.reuse, -R109 ;  /* 0x000000007b957223 */ /* 0x080fe2000001086d */
[-CC-:B------:R-:W-:Y:S01]  /*14320*/  FFMA.FTZ R150, R124, R0.reuse, -R11.reuse ;  /* 0x000000007c967223 */ /* 0x180fe2000001080b */
[-C--:B------:R-:W-:Y:S01]  /*14330*/  FFMA.FTZ R13, R125, R0.reuse, -R11 ;  /* 0x000000007d0d7223 */ /* 0x080fe2000001080b */
[-C--:B------:R-:W-:Y:S01]  /*14340*/  FFMA.FTZ R151, R127, R0.reuse, -R109 ;  /* 0x000000007f977223 */ /* 0x080fe2000001086d */
[-CC-:B------:R-:W-:Y:S01]  /*14350*/  FFMA.FTZ R152, R128, R0.reuse, -R11.reuse ;  /* 0x0000000080987223 */ /* 0x180fe2000001080b */
[----:B------:R-:W1:Y:S01]  /*14360*/  MUFU.EX2 R158, R158 ;  /* 0x0000009e009e7308 */ /* 0x000e620000000800 */
[----:B0-----:R-:W-:Y:S01]  /*14370*/  FADD.FTZ R7, R139, R94 ;  /* 0x0000005e8b077221 */ /* 0x001fe20000010000 */
[-C--:B------:R-:W-:Y:S01]  /*14380*/  FFMA.FTZ R12, R129, R0.reuse, -R11 ;  /* 0x00000000810c7223 */ /* 0x080fe2000001080b */
[-C--:B------:R-:W-:Y:S01]  /*14390*/  FFMA.FTZ R153, R131, R0.reuse, -R109 ;  /* 0x0000000083997223 */ /* 0x080fe2000001086d */
[-C--:B------:R-:W-:Y:S01]  /*143a0*/  FFMA.FTZ R154, R132, R0.reuse, -R11 ;  /* 0x00000000849a7223 */ /* 0x080fe2000001080b */
[-C--:B------:R-:W-:Y:S01]  /*143b0*/  FFMA.FTZ R155, R134, R0.reuse, -R109 ;  /* 0x00000000869b7223 */ /* 0x080fe2000001086d */
[----:B------:R-:W-:-:S02]  /*143c0*/  FFMA.FTZ R11, R133, R0, -R11 ;  /* 0x00000000850b7223 */ /* 0x000fc4000001080b */
        /* <DEDUP_REMOVED lines=21> */
[----:B-1----:R-:W-:Y:S01]  /*14520*/  FADD.FTZ R94, R102, R95 ;  /* 0x0000005f665e7221 */ /* 0x002fe20000010000 */
[----:B------:R-:W-:-:S06]  /*14530*/  FFMA.FTZ R95, R126, R0, -R109 ;  /* 0x000000007e5f7223 */ /* 0x000fcc000001086d */
        /* <DEDUP_REMOVED lines=19> */
[----:B0-----:R-:W-:Y:S01]  /*14670*/  FADD.FTZ R6, R143, R94 ;  /* 0x0000005e8f067221 */ /* 0x001fe20000010000 */
[----:B------:R-:W-:-:S06]  /*14680*/  FFMA.FTZ R94, R130, R0, -R109 ;  /* 0x00000000825e7223 */ /* 0x000fcc000001086d */
        /* <DEDUP_REMOVED lines=20> */
[----:B------:R-:W-:-:S04]  /*147d0*/  IADD3 R6, R21, 0x2a840, RZ ;  /* 0x0002a84015067810 */ /* 0x000fc80007ffe0ff */
[----:B------:R-:W-:Y:S02]  /*147e0*/  PRMT R6, R181, 0x654, R6 ;  /* 0x00000654b5067816 */ /* 0x000fe40000000006 */
[----:B------:R-:W2:Y:S01]  /*147f0*/  MUFU.EX2 R150, R150 ;  /* 0x0000009600967308 */ /* 0x000ea20000000800 */
[----:B-1----:R-:W-:Y:S01]  /*14800*/  FADD.FTZ R7, R15, R106 ;  /* 0x0000006a0f077221 */ /* 0x002fe20000010000 */
[----:B------:R-:W-:Y:S01]  /*14810*/  FFMA.FTZ R106, R135, R0, -R109 ;  /* 0x00000000876a7223 */ /* 0x000fe2000001086d */
[----:B------:R1:W-:Y:S05]  /*14820*/  SYNCS.ARRIVE.TRANS64.RED.A1T0 RZ, [R6+URZ], RZ ;  /* 0x000000ff06ff79a7 */ /* 0x0003ea000810043f */
[----:B------:R-:W3:Y:S01]  /*14830*/  MUFU.EX2 R95, R95 ;  /* 0x0000005f005f7308 */ /* 0x000ee20000000800 */
[----:B0-----:R-:W-:-:S07]  /*14840*/  FADD.FTZ R110, R149, R110 ;  /* 0x0000006e956e7221 */ /* 0x001fce0000010000 */
[----:B------:R-:W0:Y:S01]  /*14850*/  MUFU.EX2 R13, R13 ;  /* 0x0000000d000d7308 */ /* 0x000e220000000800 */
[----:B--2---:R-:W-:-:S07]  /*14860*/  FADD.FTZ R112, R150, R7 ;  /* 0x0000000796707221 */ /* 0x004fce0000010000 */
[----:B------:R-:W2:Y:S01]  /*14870*/  MUFU.EX2 R151, R151 ;  /* 0x0000009700977308 */ /* 0x000ea20000000800 */
[----:B---3--:R-:W-:-:S07]  /*14880*/  FADD.FTZ R110, R95, R110 ;  /* 0x0000006e5f6e7221 */ /* 0x008fce0000010000 */
[----:B------:R-:W3:Y:S01]  /*14890*/  MUFU.EX2 R152, R152 ;  /* 0x0000009800987308 */ /* 0x000ee20000000800 */
[----:B0-----:R-:W-:-:S07]  /*148a0*/  FADD.FTZ R7, R13, R112 ;  /* 0x000000700d077221 */ /* 0x001fce0000010000 */
[----:B------:R-:W1:Y:S01]  /*148b0*/  MUFU.EX2 R94, R94 ;  /* 0x0000005e005e7308 */ /* 0x000e620000000800 */
[----:B--2---:R-:W-:-:S07]  /*148c0*/  FADD.FTZ R21, R151, R110 ;  /* 0x0000006e97157221 */ /* 0x004fce0000010000 */
[----:B------:R-:W0:Y:S01]  /*148d0*/  MUFU.EX2 R12, R12 ;  /* 0x0000000c000c7308 */ /* 0x000e220000000800 */
[----:B---3--:R-:W-:-:S07]  /*148e0*/  FADD.FTZ R7, R152, R7 ;  /* 0x0000000798077221 */ /* 0x008fce0000010000 */
        /* <DEDUP_REMOVED lines=10> */
[----:B--2---:R-:W-:-:S03]  /*14990*/  FADD.FTZ R7, R11, R110 ;  /* 0x0000006e0b077221 */ /* 0x004fc60000010000 */
[----:B-1----:R-:W-:Y:S01]  /*149a0*/  FADD.FTZ R6, R106, R21 ;  /* 0x000000156a067221 */ /* 0x002fe20000010000 */
[----:B------:R-:W-:Y:S06]  /*149b0*/  @!P0 BRA `(.L_x_636) ;  /* 0x0000000000048947 */ /* 0x000fec0003800000 */
[----:B------:R-:W-:Y:S01]  /*149c0*/  BPT.TRAP 0x1 ;  /* 0x000000040000795c */ /* 0x000fe20000300000 */
.L_x_636:
[----:B------:R-:W-:Y:S01]  /*149d0*/  ISETP.GT.AND P1, PT, R14, RZ, PT ;  /* 0x000000ff0e00720c */ /* 0x000fe20003f24270 */
[----:B------:R-:W-:Y:S01]  /*149e0*/  VIADD R10, R10, 0x2a860 ;  /* 0x0002a8600a0a7836 */ /* 0x000fe20000000000 */
[----:B------:R-:W-:Y:S01]  /*149f0*/  F2FP.F16.F32.PACK_AB R156, R139, R156 ;  /* 0x0000009c8b9c723e */ /* 0x000fe200000000ff */
[----:B------:R-:W-:Y:S01]  /*14a00*/  VIADD R14, R14, 0xffffffff ;  /* 0xffffffff0e0e7836 */ /* 0x000fe20000000000 */
[----:B------:R-:W-:Y:S01]  /*14a10*/  F2FP.F16.F32.PACK_AB R158, R137, R158 ;  /* 0x0000009e899e723e */ /* 0x000fe200000000ff */
[----:B------:R-:W-:Y:S01]  /*14a20*/  IMAD.MOV.U32 R194, RZ, RZ, R180 ;  /* 0x000000ffffc27224 */ /* 0x000fe200078e00b4 */
[----:B------:R-:W-:Y:S02]  /*14a30*/  PRMT R10, R181, 0x654, R10 ;  /* 0x00000654b50a7816 */ /* 0x000fe4000000000a */
[----:B------:R-:W-:Y:S01]  /*14a40*/  F2FP.F16.F32.PACK_AB R146, R20, R146 ;  /* 0x000000921492723e */ /* 0x000fe200000000ff */
[----:B------:R-:W-:Y:S01]  /*14a50*/  IMAD.MOV.U32 R20, RZ, RZ, R3 ;  /* 0x000000ffff147224 */ /* 0x000fe200078e0003 */
[----:B------:R0:W-:Y:S01]  /*14a60*/  SYNCS.ARRIVE.TRANS64.RED.A1T0 RZ, [R10+URZ], RZ ;  /* 0x000000ff0aff79a7 */ /* 0x0001e2000810043f */
        /* <DEDUP_REMOVED lines=21> */
[----:B------:R-:W-:Y:S02]  /*14bc0*/  MOV R15, R4 ;  /* 0x00000004000f7202 */ /* 0x000fe40000000f00 */
[----:B------:R-:W-:Y:S01]  /*14bd0*/  MOV R196, R173 ;  /* 0x000000ad00c47202 */ /* 0x000fe20000000f00 */
[----:B0-----:R-:W-:Y:S06]  /*14be0*/  @P1 BRA `(.L_x_637) ;  /* 0xffffffe0001c1947 */ /* 0x001fec000383ffff */
.L_x_624:
[----:B------:R-:W-:Y:S05]  /*14bf0*/  BSYNC B0 ;  /* 0x0000000000007941 */ /* 0x000fea0003800000 */
.L_x_623:
        /* <DEDUP_REMOVED lines=67> */
.L_x_638:
[----:B------:R-:W-:Y:S01]  /*15030*/  IMAD R10, R173, 0x8, R2 ;  /* 0x00000008ad0a7824 */ /* 0x000fe200078e0202 */
[----:B------:R-:W-:-:S04]  /*15040*/  SHF.L.U32 R5, R180, 0x1f, RZ ;  /* 0x0000001fb4057819 */ /* 0x000fc800000006ff */
[----:B------:R0:W1:Y:S01]  /*15050*/  SYNCS.PHASECHK.TRANS64.TRYWAIT P1, [R10+URZ+0x2a850], R5 ;  /* 0x02a850050a0075a7 */ /* 0x000062000802017f */
[----:B------:R-:W-:Y:S05]  /*15060*/  @!P0 BRA `(.L_x_639) ;  /* 0x0000000000048947 */ /* 0x000fea0003800000 */
[----:B------:R-:W-:Y:S01]  /*15070*/  BPT.TRAP 0x1 ;  /* 0x000000040000795c */ /* 0x000fe20000300000 */
.L_x_639:
[----:B------:R-:W-:Y:S01]  /*15080*/  VIADD R2, R2, 0x400 ;  /* 0x0000040002027836 */ /* 0x000fe20000000000 */
[----:B------:R-:W-:Y:S04]  /*15090*/  BSSY B0, `(.L_x_640) ;  /* 0x0000008000007945 */ /* 0x000fe80003800000 */
[----:B------:R-:W-:-:S04]  /*150a0*/  SHF.R.U32.HI R2, RZ, 0x4, R2 ;  /* 0x00000004ff027819 */ /* 0x000fc80000011602 */
[----:B------:R-:W-:-:S04]  /*150b0*/  LOP3.LUT R2, R2, 0x3fff, RZ, 0xc0, !PT ;  /* 0x00003fff02027812 */ /* 0x000fc800078ec0ff */
[----:B------:R-:W-:-:S05]  /*150c0*/  LOP3.LUT R2, R2, 0x3000000, RZ, 0xfc, !PT ;  /* 0x0300000002027812 */ /* 0x000fca00078efcff */
[----:B------:R-:W-:Y:S01]  /*150d0*/  IMAD R2, R173, 0x600, R2 ;  /* 0x00000600ad027824 */ /* 0x000fe200078e0202 */
[----:B-1----:R-:W-:Y:S06]  /*150e0*/  @P1 BRA `(.L_x_641) ;  /* 0x0000000000081947 */ /* 0x002fec0003800000 */
[----:B------:R-:W1:Y:S02]  /*150f0*/  SYNCS.PHASECHK.TRANS64.TRYWAIT P1, [R10+URZ+0x2a850], R5 ;  /* 0x02a850050a0075a7 */ /* 0x000e64000802017f */
[----:B-1----:R-:W-:Y:S05]  /*15100*/  @!P1 BRA `(.L_x_642) ;  /* 0x0000009c00b09947 */ /* 0x002fea0003800000 */
.L_x_641:
[----:B------:R-:W-:Y:S05]  /*15110*/  BSYNC B0 ;  /* 0x0000000000007941 */ /* 0x000fea0003800000 */
.L_x_640:
[----:B------:R-:W-:Y:S01]  /*15120*/  IMAD.MOV.U32 R9, RZ, RZ, 0x40000040 ;  /* 0x40000040ff097424 */ /* 0x000fe200078e00ff */
[----:B------:R-:W-:Y:S01]  /*15130*/  MOV R8, R2 ;  /* 0x0000000200087202 */ /* 0x000fe20000000f00 */
[----:B------:R-:W-:Y:S01]  /*15140*/  WARPGROUP.ARRIVE ;  /* 0x00000000000079c5 */ /* 0x000fe20000000000 */
[----:B01----:R-:W-:Y:S01]  /*15150*/  SHFL.BFLY PT, R5, R6, 0x2, 0x1f ;  /* 0x0c401f0006057f89 */ /* 0x003fe200000e0000 */
[----:B------:R-:W-:Y:S01]  /*15160*/  MOV R88, 0xff800000 ;  /* 0xff80000000587802 */ /* 0x000fe20000000f00 */
[----:B------:R-:W-:Y:S01]  /*15170*/  IMAD.MOV.U32 R89, RZ, RZ, -0x800000 ;  /* 0xff800000ff597424 */ /* 0x000fe200078e00ff */
[----:B------:R-:W-:Y:S01]  /*15180*/  R2UR UR6, R8 ;  /* 0x00000000080672ca */ /* 0x000fe200000e0000 */
[----:B------:R-:W-:Y:S01]  /*15190*/  VIADD R8, R2, 0x80 ;  /* 0x0000008002087836 */ /* 0x000fe20000000000 */
[----:B------:R-:W-:Y:S02]  /*151a0*/  R2UR UR7, R9 ;  /* 0x00000000090772ca */ /* 0x000fe400000e0000 */
[----:B------:R-:W-:-:S11]  /*151b0*/  MOV R9, 0x40000040 ;  /* 0x4000004000097802 */ /* 0x000fd60000000f00 */
        /* <DEDUP_REMOVED lines=25> */
[----:B------:R-:W-:Y:S02]  /*15350*/  IADD3 R8, R2, 0x280, RZ ;  /* 0x0000028002087810 */ /* 0x000fe40007ffe0ff */
[----:B------:R-:W0:Y:S02]  /*15360*/  SHFL.BFLY PT, R2, R7, 0x2, 0x1f ;  /* 0x0c401f0007027f89 */ /* 0x000e2400000e0000 */
[----:B0-----:R-:W-:Y:S01]  /*15370*/  FADD.FTZ R2, R2, R7 ;  /* 0x0000000702027221 */ /* 0x001fe20000010000 */
[----:B------:R-:W-:-:S02]  /*15380*/  WARPGROUP.DEPBAR.LE gsb0, 0x0 ;  /* 0x00008000000079c5 */ /* 0x000fc40000010000 */
[----:B------:R-:W-:-:S06]  /*15390*/  WARPGROUP.ARRIVE ;  /* 0x00000000000079c5 */ /* 0x000fcc0000000000 */
[----:B------:R-:W-:Y:S01]  /*153a0*/  HGMMA.64x128x16.F32 R24, R148, gdesc[UR4].tnspB, R24, gsb0 ;  /* 0x41e0000494187df0 */ /* 0x000fe20008000818 */
[----:B------:R-:W-:Y:S01]  /*153b0*/  R2UR UR6, R8 ;  /* 0x00000000080672ca */ /* 0x000fe200000e0000 */
[----:B------:R-:W-:Y:S01]  /*153c0*/  FADD.FTZ R8, R5, R6 ;  /* 0x0000000605087221 */ /* 0x000fe20000010000 */
[----:B------:R-:W-:Y:S01]  /*153d0*/  R2UR UR7, R9 ;  /* 0x00000000090772ca */ /* 0x000fe200000e0000 */
[----:B------:R-:W0:Y:S01]  /*153e0*/  SHFL.BFLY PT, R5, R2, 0x1, 0x1f ;  /* 0x0c201f0002057f89 */ /* 0x000e2200000e0000 */
[----:B------:R-:W-:-:S03]  /*153f0*/  IMAD.MOV.U32 R6, RZ, RZ, RZ ;  /* 0x000000ffff067224 */ /* 0x000fc600078e00ff */
[----:B------:R-:W1:Y:S01]  /*15400*/  SHFL.BFLY PT, R9, R8, 0x1, 0x1f ;  /* 0x0c201f0008097f89 */ /* 0x000e6200000e0000 */
[----:B0-----:R-:W-:Y:S01]  /*15410*/  FADD.FTZ R11, R2, R5 ;  /* 0x00000005020b7221 */ /* 0x001fe20000010000 */
[----:B------:R-:W-:Y:S01]  /*15420*/  MOV R5, RZ ;  /* 0x000000ff00057202 */ /* 0x000fe20000000f00 */
[----:B-1----:R-:W-:-:S03]  /*15430*/  FADD.FTZ R12, R8, R9 ;  /* 0x00000009080c7221 */ /* 0x002fc60000010000 */
        /* <DEDUP_REMOVED lines=14> */
[----:B------:R-:W-:Y:S03]  /*15520*/  HGMMA.64x128x16.F32 R24, R152, gdesc[UR4].tnspB, R24, gsb0 ;  /* 0x41e0000498187df0 */ /* 0x000fe60008000818 */
[----:B------:R-:W-:Y:S02]  /*15530*/  WARPGROUP.DEPBAR.LE gsb0, 0x0 ;  /* 0x00008000000079c5 */ /* 0x000fe40000010000 */
[----:B--23--:R-:W-:Y:S05]  /*15540*/  @!P0 BRA `(.L_x_643) ;  /* 0x0000000000048947 */ /* 0x00cfea0003800000 */
[----:B------:R-:W-:Y:S01]  /*15550*/  BPT.TRAP 0x1 ;  /* 0x000000040000795c */ /* 0x000fe20000300000 */
.L_x_643:
[----:B------:R-:W-:Y:S01]  /*15560*/  IADD3 R0, R10, 0x2a860, RZ ;  /* 0x0002a8600a007810 */ /* 0x000fe20007ffe0ff */
[----:B------:R-:W-:Y:S02]  /*15570*/  VIADD R173, R173, 0x1 ;  /* 0x00000001adad7836 */ /* 0x000fe40000000000 */
[-C--:B------:R-:W-:Y:S01]  /*15580*/  FMUL.FTZ R24, R24, R5.reuse ;  /* 0x0000000518187220 */ /* 0x080fe20000410000 */
[-C--:B------:R-:W-:Y:S01]  /*15590*/  FMUL.FTZ R91, R25, R5.reuse ;  /* 0x00000005195b7220 */ /* 0x080fe20000410000 */
[----:B------:R-:W-:Y:S01]  /*155a0*/  PRMT R181, R181, 0x654, R0 ;  /* 0x00000654b5b57816 */ /* 0x000fe20000000000 */
[-C--:B------:R-:W-:Y:S01]  /*155b0*/  FMUL.FTZ R0, R36, R5.reuse ;  /* 0x0000000524007220 */ /* 0x080fe20000410000 */
[----:B------:R-:W-:Y:S01]  /*155c0*/  ISETP.NE.AND P0, PT, R173, 0x2, PT ;  /* 0x00000002ad00780c */ /* 0x000fe20003f05270 */
[-C--:B------:R-:W-:Y:S01]  /*155d0*/  FMUL.FTZ R10, R28, R5.reuse ;  /* 0x000000051c0a7220 */ /* 0x080fe20000410000 */
[----:B------:R1:W-:Y:S01]  /*155e0*/  SYNCS.ARRIVE.TRANS64.RED.A1T0 RZ, [R181+URZ], RZ ;  /* 0x000000ffb5ff79a7 */ /* 0x0003e2000810043f */
        /* <DEDUP_REMOVED lines=28> */
[----:B------:R-:W-:Y:S01]  /*157b0*/  SEL R5, RZ, 0x1, P0 ;  /* 0x00000001ff057807 */ /* 0x000fe20000000000 */
[-C--:B0-----:R-:W-:Y:S01]  /*157c0*/  FMUL.FTZ R92, R34, R6.reuse ;  /* 0x00000006225c7220 */ /* 0x081fe20000410000 */
        /* <DEDUP_REMOVED lines=31> */
[----:B------:R-:W-:Y:S01]  /*159c0*/  FMUL.FTZ R87, R87, R6 ;  /* 0x0000000657577220 */ /* 0x000fe20000410000 */
[----:B------:R-:W-:-:S02]  /*159d0*/  LOP3.LUT R180, R180, R5, RZ, 0x3c, !PT ;  /* 0x00000005b4b47212 */ /* 0x000fc400078e3cff */
[----:B------:R-:W-:Y:S02]  /*159e0*/  IADD3 R189, R189, 0x1, RZ ;  /* 0x00000001bdbd7810 */ /* 0x000fe40007ffe0ff */
[----:B-1----:R-:W-:-:S07]  /*159f0*/  SEL R173, R173, RZ, P0 ;  /* 0x000000ffadad7207 */ /* 0x002fce0000000000 */
.L_x_565:
[----:B------:R-:W0:Y:S08]  /*15a00*/  S2UR UR4, SR_CgaCtaId ;  /* 0x00000000000479c3 */ /* 0x000e300000008800 */
[----:B------:R-:W-:Y:S01]  /*15a10*/  BAR.SYNC.DEFER_BLOCKING 0x5, 0x180 ;  /* 0x0146000000007b1d */ /* 0x000fe20000010000 */
[----:B------:R-:W-:-:S05]  /*15a20*/  MOV R2, 0x400 ;  /* 0x0000040000027802 */ /* 0x000fca0000000f00 */
[----:B------:R-:W-:Y:S01]  /*15a30*/  BSSY B0, `(.L_x_644) ;  /* 0x00001f8000007945 */ /* 0x000fe20003800000 */
[----:B0-----:R-:W-:-:S05]  /*15a40*/  IMAD.U32 R181, RZ, RZ, UR4 ;  /* 0x00000004ffb57e24 */ /* 0x001fca000f8e00ff */
[----:B------:R-:W-:-:S05]  /*15a50*/  LEA R2, R181, R2, 0x18 ;  /* 0x00000002b5027211 */ /* 0x000fca00078ec0ff */
[----:B------:R0:W1:Y:S01]  /*15a60*/  LDS.128 R28, [R2+0x2a8d0] ;  /* 0x02a8d000021c7984 */ /* 0x0000620000000c00 */
[----:B------:R-:W-:Y:S06]  /*15a70*/  BAR.ARV 0x4, 0x180 ;  /* 0x0106000000007b1d */ /* 0x000fec0000002000 */
[----:B------:R-:W-:Y:S05]  /*15a80*/  @P1 BRA `(.L_x_645) ;  /* 0x0000001400081947 */ /* 0x000fea0003800000 */
[----:B------:R-:W2:Y:S01]  /*15a90*/  LDL R4, [R1+0x38] ;  /* 0x0000380001047983 */ /* 0x000ea20000100800 */
[----:B------:R-:W-:Y:S01]  /*15aa0*/  F2FP.F16.F32.PACK_AB R10, R11, R10 ;  /* 0x0000000a0b0a723e */ /* 0x000fe200000000ff */
[----:B------:R-:W-:Y:S01]  /*15ab0*/  ULDC.64 UR4, c[0x0][0xc00] ;  /* 0x0003000000047ab9 */ /* 0x000fe20000000a00 */
[----:B------:R-:W-:Y:S01]  /*15ac0*/  F2FP.F16.F32.PACK_AB R11, R97, R26 ;  /* 0x0000001a610b723e */ /* 0x000fe200000000ff */
[----:B------:R-:W3:Y:S01]  /*15ad0*/  S2R R5, SR_SWINHI ;  /* 0x0000000000057919 */ /* 0x000ee20000002f00 */
[----:B------:R-:W-:Y:S02]  /*15ae0*/  F2FP.F16.F32.PACK_AB R35, R38, R35 ;  /* 0x000000232623723e */ /* 0x000fe400000000ff */
[----:B------:R-:W-:Y:S02]  /*15af0*/  F2FP.F16.F32.PACK_AB R36, R73, R36 ;  /* 0x000000244924723e */ /* 0x000fe400000000ff */
[----:B------:R-:W-:Y:S02]  /*15b00*/  F2FP.F16.F32.PACK_AB R38, R77, R76 ;  /* 0x0000004c4d26723e */ /* 0x000fe400000000ff */
[----:B------:R-:W-:-:S02]  /*15b10*/  F2FP.F16.F32.PACK_AB R39, R42, R39 ;  /* 0x000000272a27723e */ /* 0x000fc400000000ff */
[----:B------:R-:W-:Y:S02]  /*15b20*/  MOV R20, R2 ;  /* 0x0000000200147202 */ /* 0x000fe40000000f00 */
[----:B---3--:R-:W-:Y:S01]  /*15b30*/  MOV R21, R5 ;  /* 0x0000000500157202 */ /* 0x008fe20000000f00 */
[----:B------:R-:W-:Y:S02]  /*15b40*/  BAR.SYNC.DEFER_BLOCKING 0x1, 0x100 ;  /* 0x0044000000007b1d */ /* 0x000fe40000010000 */
[----:B--2---:R-:W-:-:S03]  /*15b50*/  IMAD.WIDE R8, R4, 0x2, R20 ;  /* 0x0000000204087825 */ /* 0x004fc600078e0214 */
[C---:B------:R-:W-:Y:S02]  /*15b60*/  LOP3.LUT R15, R8.reuse, 0x380, RZ, 0xc0, !PT ;  /* 0x00000380080f7812 */ /* 0x040fe400078ec0ff */
[C---:B------:R-:W-:Y:S02]  /*15b70*/  IADD3 R71, P6, R8.reuse, 0x20, RZ ;  /* 0x0000002008477810 */ /* 0x040fe40007fde0ff */
[C---:B------:R-:W-:Y:S02]  /*15b80*/  IADD3 R79, P5, R8.reuse, 0x40, RZ ;  /* 0x00000040084f7810 */ /* 0x040fe40007fbe0ff */
[----:B------:R-:W-:Y:S02]  /*15b90*/  SHF.R.U64 R15, R15, 0x3, RZ ;  /* 0x000000030f0f7819 */ /* 0x000fe400000012ff */
[C---:B------:R-:W-:Y:S01]  /*15ba0*/  IADD3 R101, P4, R8.reuse, 0x60, RZ ;  /* 0x0000006008657810 */ /* 0x040fe20007f9e0ff */
[----:B------:R-:W-:Y:S01]  /*15bb0*/  IMAD.X R7, RZ, RZ, R9, P5 ;  /* 0x000000ffff077224 */ /* 0x000fe200028e0609 */
[----:B------:R-:W-:-:S02]  /*15bc0*/  IADD3 R103, P3, R8, 0x4000, RZ ;  /* 0x0000400008677810 */ /* 0x000fc40007f7e0ff */
[C---:B------:R-:W-:Y:S02]  /*15bd0*/  IADD3 R105, P2, R8.reuse, 0x4020, RZ ;  /* 0x0000402008697810 */ /* 0x040fe40007f5e0ff */
[C---:B------:R-:W-:Y:S02]  /*15be0*/  IADD3 R107, P1, R8.reuse, 0x4040, RZ ;  /* 0x00004040086b7810 */ /* 0x040fe40007f3e0ff */
[----:B------:R-:W-:Y:S02]  /*15bf0*/  IADD3 R109, P0, R8, 0x4060, RZ ;  /* 0x00004060086d7810 */ /* 0x000fe40007f1e0ff */
[----:B------:R-:W-:Y:S01]  /*15c00*/  LOP3.LUT R4, R71, 0x380, RZ, 0xc0, !PT ;  /* 0x0000038047047812 */ /* 0x000fe200078ec0ff */
[--C-:B------:R-:W-:Y:S01]  /*15c10*/  IMAD.X R27, RZ, RZ, R9.reuse, P1 ;  /* 0x000000ffff1b7224 */ /* 0x100fe200008e0609 */
[----:B------:R-:W-:Y:S02]  /*15c20*/  LOP3.LUT R6, R79, 0x380, RZ, 0xc0, !PT ;  /* 0x000003804f067812 */ /* 0x000fe400078ec0ff */
[----:B------:R-:W-:Y:S01]  /*15c30*/  LOP3.LUT R8, R15, R8, RZ, 0x3c, !PT ;  /* 0x000000080f087212 */ /* 0x000fe200078e3cff */
[----:B------:R-:W-:Y:S01]  /*15c40*/  IMAD.X R15, RZ, RZ, R9, P3 ;  /* 0x000000ffff0f7224 */ /* 0x000fe200018e0609 */
[----:B------:R-:W-:-:S02]  /*15c50*/  SHF.R.U64 R4, R4, 0x3, RZ ;  /* 0x0000000304047819 */ /* 0x000fc400000012ff */
[----:B------:R-:W-:Y:S02]  /*15c60*/  SHF.R.U64 R6, R6, 0x3, RZ ;  /* 0x0000000306067819 */ /* 0x000fe400000012ff */
[----:B------:R-:W-:Y:S02]  /*15c70*/  MOV R94, R8 ;  /* 0x00000008005e7202 */ /* 0x000fe40000000f00 */
[-C--:B------:R-:W-:Y:S02]  /*15c80*/  IADD3.X R5, RZ, R9.reuse, RZ, P6, !PT ;  /* 0x00000009ff057210 */ /* 0x080fe400037fe4ff */
[-C--:B------:R-:W-:Y:S02]  /*15c90*/  IADD3.X R13, RZ, R9.reuse, RZ, P4, !PT ;  /* 0x00000009ff0d7210 */ /* 0x080fe400027fe4ff */
[-C--:B------:R-:W-:Y:S02]  /*15ca0*/  IADD3.X R25, RZ, R9.reuse, RZ, P2, !PT ;  /* 0x00000009ff197210 */ /* 0x080fe400017fe4ff */
[----:B----4-:R-:W-:-:S02]  /*15cb0*/  IADD3.X R33, RZ, R9, RZ, P0, !PT ;  /* 0x00000009ff217210 */ /* 0x010fc400007fe4ff */
[----:B------:R-:W-:Y:S02]  /*15cc0*/  LOP3.LUT R12, R101, 0x380, RZ, 0xc0, !PT ;  /* 0x00000380650c7812 */ /* 0x000fe400078ec0ff */
[----:B------:R-:W-:Y:S02]  /*15cd0*/  LOP3.LUT R14, R103, 0x380, RZ, 0xc0, !PT ;  /* 0x00000380670e7812 */ /* 0x000fe400078ec0ff */
[----:B------:R-:W-:Y:S02]  /*15ce0*/  F2FP.F16.F32.PACK_AB R8, R91, R24 ;  /* 0x000000185b08723e */ /* 0x000fe400000000ff */
[----:B------:R-:W-:Y:S02]  /*15cf0*/  F2FP.F16.F32.PACK_AB R9, R99, R32 ;  /* 0x000000206309723e */ /* 0x000fe400000000ff */
[----:B------:R-:W-:Y:S02]  /*15d00*/  LOP3.LUT R24, R105, 0x380, RZ, 0xc0, !PT ;  /* 0x0000038069187812 */ /* 0x000fe400078ec0ff */
[----:B-1----:R-:W-:Y:S01]  /*15d10*/  LOP3.LUT R28, R107, 0x380, RZ, 0xc0, !PT ;  /* 0x000003806b1c7812 */ /* 0x002fe200078ec0ff */
[----:B------:R1:W-:Y:S01]  /*15d20*/  STSM.16.M88.4 [R94], R8 ;  /* 0x000000085e007844 */ /* 0x0003e20000000200 */
[----:B------:R-:W-:-:S02]  /*15d30*/  LOP3.LUT R4, R4, R71, RZ, 0x3c, !PT ;  /* 0x0000004704047212 */ /* 0x000fc400078e3cff */
[----:B------:R-:W-:Y:S02]  /*15d40*/  LOP3.LUT R6, R6, R79, RZ, 0x3c, !PT ;  /* 0x0000004f06067212 */ /* 0x000fe400078e3cff */
[----:B------:R-:W-:Y:S02]  /*15d50*/  LOP3.LUT R32, R109, 0x380, RZ, 0xc0, !PT ;  /* 0x000003806d207812 */ /* 0x000fe400078ec0ff */
[----:B------:R-:W-:Y:S02]  /*15d60*/  SHF.R.U64 R12, R12, 0x3, RZ ;  /* 0x000000030c0c7819 */ /* 0x000fe400000012ff */
[----:B------:R-:W-:Y:S02]  /*15d70*/  SHF.R.U64 R14, R14, 0x3, RZ ;  /* 0x000000030e0e7819 */ /* 0x000fe400000012ff */
[----:B------:R-:W-:Y:S02]  /*15d80*/  SHF.R.U64 R24, R24, 0x3, RZ ;  /* 0x0000000318187819 */ /* 0x000fe400000012ff */
[----:B------:R-:W-:-:S02]  /*15d90*/  SHF.R.U64 R28, R28, 0x3, RZ ;  /* 0x000000031c1c7819 */ /* 0x000fc400000012ff */
[----:B------:R-:W-:Y:S02]  /*15da0*/  SHF.R.U64 R32, R32, 0x3, RZ ;  /* 0x0000000320207819 */ /* 0x000fe400000012ff */
[----:B------:R-:W-:Y:S02]  /*15db0*/  MOV R91, R4 ;  /* 0x00000004005b7202 */ /* 0x000fe40000000f00 */
[----:B------:R-:W-:Y:S02]  /*15dc0*/  MOV R79, R6 ;  /* 0x00000006004f7202 */ /* 0x000fe40000000f00 */
[----:B------:R-:W-:Y:S02]  /*15dd0*/  F2FP.F16.F32.PACK_AB R4, R90, R3 ;  /* 0x000000035a04723e */ /* 0x000fe400000000ff */
[----:B------:R-:W-:Y:S02]  /*15de0*/  F2FP.F16.F32.PACK_AB R5, R93, R92 ;  /* 0x0000005c5d05723e */ /* 0x000fe400000000ff */
[----:B------:R-:W-:-:S02]  /*15df0*/  F2FP.F16.F32.PACK_AB R6, R37, R0 ;  /* 0x000000002506723e */ /* 0x000fc400000000ff */
[----:B------:R-:W-:Y:S01]  /*15e00*/  F2FP.F16.F32.PACK_AB R7, R95, R72 ;  /* 0x000000485f07723e */ /* 0x000fe200000000ff */
[----:B------:R-:W2:Y:S01]  /*15e10*/  LDC R0, c[0x0][0xbe8] ;  /* 0x0002fa00ff007b82 */ /* 0x000ea20000000800 */
[----:B------:R-:W-:Y:S02]  /*15e20*/  LOP3.LUT R12, R12, R101, RZ, 0x3c, !PT ;  /* 0x000000650c0c7212 */ /* 0x000fe400078e3cff */
[----:B------:R-:W-:Y:S01]  /*15e30*/  LOP3.LUT R14, R14, R103, RZ, 0x3c, !PT ;  /* 0x000000670e0e7212 */ /* 0x000fe200078e3cff */
[----:B------:R-:W-:Y:S01]  /*15e40*/  STSM.16.M88.4 [R91], R4 ;  /* 0x000000045b007844 */ /* 0x000fe20000000200 */
[----:B-1----:R-:W-:Y:S02]  /*15e50*/  F2FP.F16.F32.PACK_AB R8, R41, R40 ;  /* 0x000000282908723e */ /* 0x002fe400000000ff */
[----:B------:R-:W-:Y:S02]  /*15e60*/  F2FP.F16.F32.PACK_AB R9, R43, R34 ;  /* 0x000000222b09723e */ /* 0x000fe400000000ff */
[----:B------:R-:W-:-:S02]  /*15e70*/  F2FP.F16.F32.PACK_AB R10, R45, R44 ;  /* 0x0000002c2d0a723e */ /* 0x000fc400000000ff */
[----:B------:R-:W-:Y:S02]  /*15e80*/  F2FP.F16.F32.PACK_AB R11, R47, R46 ;  /* 0x0000002e2f0b723e */ /* 0x000fe400000000ff */
[----:B------:R-:W-:Y:S02]  /*15e90*/  LOP3.LUT R24, R24, R105, RZ, 0x3c, !PT ;  /* 0x0000006918187212 */ /* 0x000fe400078e3cff */
[----:B------:R-:W-:Y:S01]  /*15ea0*/  LOP3.LUT R26, R28, R107, RZ, 0x3c, !PT ;  /* 0x0000006b1c1a7212 */ /* 0x000fe200078e3cff */
[----:B------:R1:W-:Y:S01]  /*15eb0*/  STSM.16.M88.4 [R79], R8 ;  /* 0x000000084f007844 */ /* 0x0003e20000000200 */
[----:B------:R-:W-:Y:S02]  /*15ec0*/  LOP3.LUT R32, R32, R109, RZ, 0x3c, !PT ;  /* 0x0000006d20207212 */ /* 0x000fe400078e3cff */
[----:B------:R-:W-:Y:S02]  /*15ed0*/  MOV R78, R12 ;  /* 0x0000000c004e7202 */ /* 0x000fe40000000f00 */
[----:B------:R-:W-:-:S02]  /*15ee0*/  MOV R71, R14 ;  /* 0x0000000e00477202 */ /* 0x000fc40000000f00 */
[----:B------:R-:W-:Y:S02]  /*15ef0*/  MOV R70, R24 ;  /* 0x0000001800467202 */ /* 0x000fe40000000f00 */
[----:B------:R-:W-:Y:S02]  /*15f00*/  MOV R28, R26 ;  /* 0x0000001a001c7202 */ /* 0x000fe40000000f00 */
[----:B------:R-:W-:Y:S01]  /*15f10*/  F2FP.F16.F32.PACK_AB R12, R49, R48 ;  /* 0x00000030310c723e */ /* 0x000fe200000000ff */
[----:B------:R-:W-:Y:S01]  /*15f20*/  IMAD.MOV.U32 R48, RZ, RZ, RZ ;  /* 0x000000ffff307224 */ /* 0x000fe200078e00ff */
[----:B------:R-:W-:Y:S02]  /*15f30*/  F2FP.F16.F32.PACK_AB R13, R51, R50 ;  /* 0x00000032330d723e */ /* 0x000fe400000000ff */
[----:B------:R-:W-:Y:S02]  /*15f40*/  F2FP.F16.F32.PACK_AB R14, R53, R52 ;  /* 0x00000034350e723e */ /* 0x000fe400000000ff */
[----:B------:R-:W-:-:S02]  /*15f50*/  F2FP.F16.F32.PACK_AB R15, R55, R54 ;  /* 0x00000036370f723e */ /* 0x000fc400000000ff */
[----:B------:R-:W-:Y:S02]  /*15f60*/  F2FP.F16.F32.PACK_AB R24, R57, R56 ;  /* 0x000000383918723e */ /* 0x000fe400000000ff */
[----:B------:R-:W-:Y:S01]  /*15f70*/  F2FP.F16.F32.PACK_AB R25, R59, R58 ;  /* 0x0000003a3b19723e */ /* 0x000fe200000000ff */
[----:B------:R-:W-:Y:S01]  /*15f80*/  STSM.16.M88.4 [R78], R12 ;  /* 0x0000000c4e007844 */ /* 0x000fe20000000200 */
[----:B------:R-:W-:Y:S02]  /*15f90*/  F2FP.F16.F32.PACK_AB R26, R61, R60 ;  /* 0x0000003c3d1a723e */ /* 0x000fe400000000ff */
[----:B------:R-:W-:Y:S02]  /*15fa0*/  F2FP.F16.F32.PACK_AB R27, R63, R62 ;  /* 0x0000003e3f1b723e */ /* 0x000fe400000000ff */
[----:B------:R-:W-:Y:S02]  /*15fb0*/  MOV R3, R32 ;  /* 0x0000002000037202 */ /* 0x000fe40000000f00 */
[----:B------:R-:W-:Y:S01]  /*15fc0*/  ISETP.NE.U32.AND P0, PT, RZ, UR4, PT ;  /* 0x00000004ff007c0c */ /* 0x000fe2000bf05070 */
[----:B------:R-:W-:Y:S01]  /*15fd0*/  STSM.16.M88.4 [R71], R24 ;  /* 0x0000001847007844 */ /* 0x000fe20000000200 */
[----:B-1----:R-:W-:-:S02]  /*15fe0*/  IADD3 R8, P1, R186, UR4, RZ ;  /* 0x00000004ba087c10 */ /* 0x002fc4000ff3e0ff */
[----:B------:R-:W-:Y:S02]  /*15ff0*/  F2FP.F16.F32.PACK_AB R32, R65, R64 ;  /* 0x000000404120723e */ /* 0x000fe400000000ff */
[----:B------:R-:W-:Y:S02]  /*16000*/  F2FP.F16.F32.PACK_AB R33, R67, R66 ;  /* 0x000000424321723e */ /* 0x000fe400000000ff */
[----:B------:R-:W-:Y:S02]  /*16010*/  F2FP.F16.F32.PACK_AB R34, R69, R68 ;  /* 0x000000444522723e */ /* 0x000fe400000000ff */
[----:B------:R-:W-:Y:S02]  /*16020*/  F2FP.F16.F32.PACK_AB R37, R75, R74 ;  /* 0x0000004a4b25723e */ /* 0x000fe400000000ff */
[----:B------:R-:W-:Y:S01]  /*16030*/  F2FP.F16.F32.PACK_AB R4, R81, R80 ;  /* 0x000000505104723e */ /* 0x000fe200000000ff */
[----:B------:R-:W-:Y:S01]  /*16040*/  STSM.16.M88.4 [R70], R32 ;  /* 0x0000002046007844 */ /* 0x000fe20000000200 */
[----:B------:R-:W-:-:S02]  /*16050*/  F2FP.F16.F32.PACK_AB R5, R83, R82 ;  /* 0x000000525305723e */ /* 0x000fc400000000ff */
[----:B------:R-:W-:Y:S01]  /*16060*/  F2FP.F16.F32.PACK_AB R6, R85, R84 ;  /* 0x000000545506723e */ /* 0x000fe200000000ff */
[----:B------:R-:W-:Y:S01]  /*16070*/  STSM.16.M88.4 [R28], R36 ;  /* 0x000000241c007844 */ /* 0x000fe20000000200 */
[----:B------:R-:W-:Y:S02]  /*16080*/  F2FP.F16.F32.PACK_AB R7, R87, R86 ;  /* 0x000000565707723e */ /* 0x000fe400000000ff */
[----:B------:R-:W-:Y:S02]  /*16090*/  ISETP.NE.AND.EX P0, PT, RZ, UR5, PT, P0 ;  /* 0x00000005ff007c0c */ /* 0x000fe4000bf05300 */
[----:B------:R-:W-:Y:S01]  /*160a0*/  IADD3.X R9, R187, UR5, RZ, P1, !PT ;  /* 0x00000005bb097c10 */ /* 0x000fe20008ffe4ff */
[----:B------:R-:W-:Y:S01]  /*160b0*/  ULDC.64 UR4, c[0x0][0xc08] ;  /* 0x0003020000047ab9 */ /* 0x000fe20000000a00 */
[----:B------:R1:W-:Y:S01]  /*160c0*/  STSM.16.M88.4 [R3], R4 ;  /* 0x0000000403007844 */ /* 0x0003e20000000200 */
[----:B------:R-:W-:Y:S01]  /*160d0*/  BAR.SYNC.DEFER_BLOCKING 0x1, 0x100 ;  /* 0x0044000000007b1d */ /* 0x000fe20000010000 */
[----:B------:R-:W-:-:S04]  /*160e0*/  ISETP.NE.U32.AND P2, PT, RZ, UR4, PT ;  /* 0x00000004ff007c0c */ /* 0x000fc8000bf45070 */
[----:B------:R-:W-:-:S13]  /*160f0*/  ISETP.NE.AND.EX P2, PT, RZ, UR5, PT, P2 ;  /* 0x00000005ff007c0c */ /* 0x000fda000bf45320 */
[----:B------:R-:W-:Y:S01]  /*16100*/  @P2 IADD3 R186, P3, R186, UR4, RZ ;  /* 0x00000004baba2c10 */ /* 0x000fe2000ff7e0ff */
[----:B------:R-:W-:Y:S02]  /*16110*/  ULDC UR4, c[0x0][0xa88] ;  /* 0x0002a20000047ab9 */ /* 0x000fe40000000800 */
[----:B-1----:R-:W-:Y:S02]  /*16120*/  MOV R3, UR4 ;  /* 0x0000000400037c02 */ /* 0x002fe40008000f00 */
[----:B------:R-:W-:Y:S01]  /*16130*/  @P2 IADD3.X R187, R187, UR5, RZ, P3, !PT ;  /* 0x00000005bbbb2c10 */ /* 0x000fe20009ffe4ff */
[----:B------:R1:W5:Y:S01]  /*16140*/  @P0 LDG.E R48, desc[UR60][R8.64] ;  /* 0x0000003c08300981 */ /* 0x000362000c1e1900 */
[----:B--2---:R-:W-:-:S03]  /*16150*/  ISETP.NE.AND P1, PT, R0, 0x1, PT ;  /* 0x000000010000780c */ /* 0x004fc60003f25270 */
[----:B------:R1:W5:Y:S10]  /*16160*/  @P2 LDG.E R3, desc[UR60][R186.64] ;  /* 0x0000003cba032981 */ /* 0x000374000c1e1900 */
[----:B------:R-:W2:Y:S08]  /*16170*/  @P1 LDC R10, c[0x0][0xbec] ;  /* 0x0002fb00ff0a1b82 */ /* 0x000eb00000000800 */
[----:B------:R-:W3:Y:S01]  /*16180*/  @P1 LDC R13, c[0x0][0xbf0] ;  /* 0x0002fc00ff0d1b82 */ /* 0x000ee20000000800 */
[----:B-1----:R-:W-:Y:S05]  /*16190*/  @P2 BRA `(.L_x_646) ;  /* 0x0000000000102947 */ /* 0x002fea0003800000 */
[----:B------:R-:W-:Y:S05]  /*161a0*/  @!P0 BRA `(.L_x_646) ;  /* 0x00000000000c8947 */ /* 0x000fea0003800000 */
[----:B------:R-:W4:Y:S04]  /*161b0*/  LDG.E R4, desc[UR60][R8.64] ;  /* 0x0000003c08047981 */ /* 0x000f28000c1e1900 */
[----:B-----5:R-:W4:Y:S02]  /*161c0*/  LDG.E R3, desc[UR60][R8.64+0x4] ;  /* 0x0000043c08037981 */ /* 0x020f24000c1e1900 */
[----:B----4-:R-:W-:-:S07]  /*161d0*/  IMAD.IADD R3, R3, 0x1, -R4 ;  /* 0x0000000103037824 */ /* 0x010fce00078e0a04 */
.L_x_646:
[----:B------:R-:W-:Y:S01]  /*161e0*/  SHF.R.S32.HI R28, RZ, 0x1f, R185 ;  /* 0x0000001fff1c7819 */ /* 0x000fe200000114b9 */
[----:B------:R-:W-:Y:S01]  /*161f0*/  ULDC.64 UR4, c[0x0][0xb90] ;  /* 0x0002e40000047ab9 */ /* 0x000fe20000000a00 */
[----:B------:R-:W-:Y:S01]  /*16200*/  LEA R15, R190, R229, 0x7 ;  /* 0x000000e5be0f7211 */ /* 0x000fe200078e38ff */
[----:B-----5:R-:W-:Y:S01]  /*16210*/  IMAD R57, R3, R0, RZ ;  /* 0x0000000003397224 */ /* 0x020fe200078e02ff */
[----:B------:R-:W-:Y:S01]  /*16220*/  SHF.R.S32.HI R49, RZ, 0x1f, R48 ;  /* 0x0000001fff317819 */ /* 0x000fe20000011430 */
[----:B------:R-:W-:Y:S01]  /*16230*/  IMAD R4, R28, UR4, RZ ;  /* 0x000000041c047c24 */ /* 0x000fe2000f8e02ff */
[----:B------:R-:W-:Y:S01]  /*16240*/  LEA R9, R192, R182, 0x6 ;  /* 0x000000b6c0097211 */ /* 0x000fe200078e30ff */
[----:B--2---:R-:W-:Y:S01]  /*16250*/  @P1 IMAD.HI.U32 R6, R15, R10, RZ ;  /* 0x0000000a0f061227 */ /* 0x004fe200078e00ff */
[----:B------:R-:W-:Y:S02]  /*16260*/  SEL R193, R193, RZ, !P0 ;  /* 0x000000ffc1c17207 */ /* 0x000fe40004000000 */
[----:B------:R-:W-:Y:S01]  /*16270*/  SEL R55, R188, RZ, !P0 ;  /* 0x000000ffbc377207 */ /* 0x000fe20004000000 */
[C---:B------:R-:W-:Y:S01]  /*16280*/  IMAD R11, R185.reuse, UR5, R4 ;  /* 0x00000005b90b7c24 */ /* 0x040fe2000f8e0204 */
[----:B------:R-:W-:Y:S01]  /*16290*/  LEA R14, R190, R227, 0x7 ;  /* 0x000000e3be0e7211 */ /* 0x000fe200078e38ff */
[----:B------:R-:W-:Y:S01]  /*162a0*/  IMAD.MOV.U32 R7, RZ, RZ, R15 ;  /* 0x000000ffff077224 */ /* 0x000fe200078e000f */
[----:B---3--:R-:W-:Y:S01]  /*162b0*/  @P1 SHF.R.U32.HI R7, RZ, R13, R6 ;  /* 0x0000000dff071219 */ /* 0x008fe20000011606 */
[----:B------:R-:W-:Y:S01]  /*162c0*/  IMAD.WIDE.U32 R4, R185, UR4, R48 ;  /* 0x00000004b9047c25 */ /* 0x000fe2000f8e0030 */
[----:B------:R-:W-:-:S03]  /*162d0*/  ULDC.64 UR4, c[0x0][0xb98] ;  /* 0x0002e60000047ab9 */ /* 0x000fc60000000a00 */
[----:B------:R-:W-:Y:S01]  /*162e0*/  IMAD.IADD R5, R5, 0x1, R11 ;  /* 0x0000000105057824 */ /* 0x000fe200078e020b */
[----:B------:R-:W-:Y:S01]  /*162f0*/  IADD3 R11, -R7, RZ, RZ ;  /* 0x000000ff070b7210 */ /* 0x000fe20007ffe1ff */
        /* <DEDUP_REMOVED lines=11> */
[----:B------:R-:W-:-:S02]  /*163b0*/  SHF.R.S32.HI R6, RZ, 0x1f, R9 ;  /* 0x0000001fff067819 */ /* 0x000fc40000011409 */
[----:B------:R-:W-:Y:S02]  /*163c0*/  IADD3 R7, P0, R20, 0x1000, RZ ;  /* 0x0000100014077810 */ /* 0x000fe40007f1e0ff */
[----:B------:R-:W-:Y:S01]  /*163d0*/  IADD3.X R5, R11, R5, R8, P2, !PT ;  /* 0x000000050b057210 */ /* 0x000fe200017fe408 */
[----:B------:R-:W-:Y:S01]  /*163e0*/  IMAD R6, R6, UR4, RZ ;  /* 0x0000000406067c24 */ /* 0x000fe2000f8e02ff */
[----:B------:R-:W-:Y:S02]  /*163f0*/  LOP3.LUT R8, R7, 0x380, RZ, 0xc0, !PT ;  /* 0x0000038007087812 */ /* 0x000fe400078ec0ff */
[----:B------:R-:W-:Y:S01]  /*16400*/  IADD3 R25, P2, R20, 0x3000, RZ ;  /* 0x0000300014197810 */ /* 0x000fe20007f5e0ff */
[C---:B------:R-:W-:Y:S01]  /*16410*/  IMAD R11, R9.reuse, UR5, R6 ;  /* 0x00000005090b7c24 */ /* 0x040fe2000f8e0206 */
[----:B------:R-:W-:Y:S01]  /*16420*/  SHF.R.U64 R8, R8, 0x3, RZ ;  /* 0x0000000308087819 */ /* 0x000fe200000012ff */
[----:B------:R-:W-:Y:S01]  /*16430*/  IMAD.WIDE.U32 R4, R9, UR4, R4 ;  /* 0x0000000409047c25 */ /* 0x000fe2000f8e0004 */
[----:B------:R-:W-:Y:S01]  /*16440*/  ULDC.64 UR4, c[0x0][0xb50] ;  /* 0x0002d40000047ab9 */ /* 0x000fe20000000a00 */
[----:B------:R-:W-:-:S02]  /*16450*/  LOP3.LUT R24, R25, 0x380, RZ, 0xc0, !PT ;  /* 0x0000038019187812 */ /* 0x000fc400078ec0ff */
[----:B------:R-:W-:Y:S01]  /*16460*/  LOP3.LUT R8, R8, R7, RZ, 0x3c, !PT ;  /* 0x0000000708087212 */ /* 0x000fe200078e3cff */
[----:B------:R-:W-:Y:S01]  /*16470*/  IMAD.IADD R5, R5, 0x1, R11 ;  /* 0x0000000105057824 */ /* 0x000fe200078e020b */
[----:B------:R-:W-:Y:S01]  /*16480*/  LEA R7, P4, R4, UR4, 0x2 ;  /* 0x0000000404077c11 */ /* 0x000fe2000f8810ff */
[----:B------:R-:W-:Y:S01]  /*16490*/  IMAD.X R9, RZ, RZ, R21, P0 ;  /* 0x000000ffff097224 */ /* 0x000fe200000e0615 */
[----:B------:R-:W-:Y:S02]  /*164a0*/  SHF.R.U64 R24, R24, 0x3, RZ ;  /* 0x0000000318187819 */ /* 0x000fe400000012ff */
[----:B------:R-:W-:Y:S01]  /*164b0*/  LEA.HI.X R10, R4, UR5, R5, 0x2, P4 ;  /* 0x00000005040a7c11 */ /* 0x000fe2000a0f1405 */
[----:B------:R-:W-:Y:S01]  /*164c0*/  SHFL.IDX PT, R50, R7, RZ, 0x1c1f ;  /* 0x001c1fff07327589 */ /* 0x000fe200000e0000 */
[----:B------:R-:W-:Y:S01]  /*164d0*/  LOP3.LUT P0, RZ, R197, 0x3, RZ, 0xc0, !PT ;  /* 0x00000003c5ff7812 */ /* 0x000fe2000780c0ff */
[----:B------:R-:W-:Y:S01]  /*164e0*/  ULDC.64 UR4, c[0x0][0xaa0] ;  /* 0x0002a80000047ab9 */ /* 0x000fe20000000a00 */
[----:B------:R-:W-:Y:S01]  /*164f0*/  LOP3.LUT R24, R24, R25, RZ, 0x3c, !PT ;  /* 0x0000001918187212 */ /* 0x000fe200078e3cff */
[----:B------:R-:W1:Y:S01]  /*16500*/  SHFL.IDX PT, R51, R10, RZ, 0x1c1f ;  /* 0x001c1fff0a337589 */ /* 0x000e6200000e0000 */
[----:B------:R-:W-:-:S02]  /*16510*/  SHF.R.U64 R12, R12, 0x3, RZ ;  /* 0x000000030c0c7819 */ /* 0x000fc400000012ff */
[----:B------:R-:W-:Y:S01]  /*16520*/  IADD3.X R25, RZ, R21, RZ, P2, !PT ;  /* 0x00000015ff197210 */ /* 0x000fe200017fe4ff */
[----:B------:R-:W-:Y:S01]  /*16530*/  SHFL.IDX PT, R52, R7, 0x1, 0x1c1f ;  /* 0x003c1f0007347f89 */ /* 0x000fe200000e0000 */
[----:B------:R-:W-:Y:S02]  /*16540*/  ISETP.GE.OR P2, PT, R14, R57, P0 ;  /* 0x000000390e00720c */ /* 0x000fe40000746670 */
[----:B------:R-:W-:Y:S01]  /*16550*/  LOP3.LUT R12, R12, R13, RZ, 0x3c, !PT ;  /* 0x0000000d0c0c7212 */ /* 0x000fe200078e3cff */
[----:B------:R-:W2:Y:S01]  /*16560*/  SHFL.IDX PT, R53, R10, 0x1, 0x1c1f ;  /* 0x003c1f000a357f89 */ /* 0x000ea200000e0000 */
[----:B------:R-:W-:Y:S01]  /*16570*/  IMAD.X R13, RZ, RZ, R21, P3 ;  /* 0x000000ffff0d7224 */ /* 0x000fe200018e0615 */
[----:B------:R-:W-:Y:S02]  /*16580*/  IADD3 R4, R14, 0x8, RZ ;  /* 0x000000080e047810 */ /* 0x000fe40007ffe0ff */
[----:B------:R-:W-:Y:S02]  /*16590*/  IADD3 R6, P3, R20, 0x7000, RZ ;  /* 0x0000700014067810 */ /* 0x000fe40007f7e0ff */
[----:B------:R-:W-:-:S02]  /*165a0*/  ISETP.GE.OR P0, PT, R4, R57, P0 ;  /* 0x000000390400720c */ /* 0x000fc40000706670 */
[----:B------:R-:W-:Y:S02]  /*165b0*/  LOP3.LUT R3, R6, 0x380, RZ, 0xc0, !PT ;  /* 0x0000038006037812 */ /* 0x000fe400078ec0ff */
[C---:B------:R-:W-:Y:S02]  /*165c0*/  IADD3 R37, P5, R20.reuse, 0x5000, RZ ;  /* 0x0000500014257810 */ /* 0x040fe40007fbe0ff */
[C---:B------:R-:W-:Y:S02]  /*165d0*/  IADD3 R41, P4, R20.reuse, 0x6000, RZ ;  /* 0x0000600014297810 */ /* 0x040fe40007f9e0ff */
[----:B------:R-:W-:Y:S02]  /*165e0*/  LOP3.LUT R5, R20, 0x380, RZ, 0xc0, !PT ;  /* 0x0000038014057812 */ /* 0x000fe400078ec0ff */
[----:B------:R-:W-:Y:S01]  /*165f0*/  SHF.R.U64 R3, R3, 0x3, RZ ;  /* 0x0000000303037819 */ /* 0x000fe200000012ff */
[----:B-1----:R1:W-:Y:S01]  /*16600*/  @!P2 ST.E desc[UR60][R50.64], R88 ;  /* 0x000000583200a985 */ /* 0x0023e2000c10193c */
[----:B------:R-:W-:-:S02]  /*16610*/  LOP3.LUT R32, R33, 0x380, RZ, 0xc0, !PT ;  /* 0x0000038021207812 */ /* 0x000fc400078ec0ff */
[----:B------:R-:W-:Y:S02]  /*16620*/  LOP3.LUT R36, R37, 0x380, RZ, 0xc0, !PT ;  /* 0x0000038025247812 */ /* 0x000fe400078ec0ff */
[----:B------:R-:W-:Y:S02]  /*16630*/  LOP3.LUT R40, R41, 0x380, RZ, 0xc0, !PT ;  /* 0x0000038029287812 */ /* 0x000fe400078ec0ff */
[----:B------:R-:W-:Y:S01]  /*16640*/  SHF.R.U64 R5, R5, 0x3, RZ ;  /* 0x0000000305057819 */ /* 0x000fe200000012ff */
[----:B--2---:R2:W-:Y:S01]  /*16650*/  @!P0 ST.E desc[UR60][R52.64], R89 ;  /* 0x0000005934008985 */ /* 0x0045e2000c10193c */
[----:B------:R-:W-:Y:S02]  /*16660*/  LOP3.LUT R44, R3, R6, RZ, 0x3c, !PT ;  /* 0x00000006032c7212 */ /* 0x000fe400078e3cff */
[----:B------:R-:W-:Y:S01]  /*16670*/  IADD3.X R45, RZ, R21, RZ, P3, !PT ;  /* 0x00000015ff2d7210 */ /* 0x000fe20001ffe4ff */
[----:B-1----:R-:W1:Y:S01]  /*16680*/  @P1 LDC R51, c[0x0][0xbec] ;  /* 0x0002fb00ff331b82 */ /* 0x002e620000000800 */
[----:B------:R-:W-:Y:S01]  /*16690*/  SHF.R.U64 R32, R32, 0x3, RZ ;  /* 0x0000000320207819 */ /* 0x000fe200000012ff */
[----:B------:R-:W-:Y:S01]  /*166a0*/  IMAD R3, R49, UR4, RZ ;  /* 0x0000000431037c24 */ /* 0x000fe2000f8e02ff */
[----:B------:R-:W-:Y:S01]  /*166b0*/  SHF.R.U64 R36, R36, 0x3, RZ ;  /* 0x0000000324247819 */ /* 0x000fe200000012ff */
[----:B------:R-:W5:Y:S01]  /*166c0*/  LD.E.128 R8, desc[UR60][R8.64] ;  /* 0x0000003c08087980 */ /* 0x000f62000c101d00 */
[----:B------:R-:W-:-:S02]  /*166d0*/  SHF.R.U64 R40, R40, 0x3, RZ ;  /* 0x0000000328287819 */ /* 0x000fc400000012ff */
[----:B------:R-:W-:Y:S01]  /*166e0*/  LOP3.LUT R20, R5, R20, RZ, 0x3c, !PT ;  /* 0x0000001405147212 */ /* 0x000fe200078e3cff */
[----:B------:R-:W3:Y:S01]  /*166f0*/  @P1 LDC R49, c[0x0][0xbf0] ;  /* 0x0002fc00ff311b82 */ /* 0x000ee20000000800 */
[----:B------:R-:W-:Y:S01]  /*16700*/  LOP3.LUT R32, R32, R33, RZ, 0x3c, !PT ;  /* 0x0000002120207212 */ /* 0x000fe200078e3cff */
[--C-:B------:R-:W-:Y:S01]  /*16710*/  IMAD.X R33, RZ, RZ, R21.reuse, P6 ;  /* 0x000000ffff217224 */ /* 0x100fe200030e0615 */
[----:B------:R-:W-:Y:S01]  /*16720*/  LOP3.LUT R36, R36, R37, RZ, 0x3c, !PT ;  /* 0x0000002524247212 */ /* 0x000fe200078e3cff */
[----:B------:R4:W5:Y:S01]  /*16730*/  LD.E.128 R4, desc[UR60][R20.64] ;  /* 0x0000003c14047980 */ /* 0x000962000c101d00 */
[----:B------:R-:W-:Y:S01]  /*16740*/  LOP3.LUT R40, R40, R41, RZ, 0x3c, !PT ;  /* 0x0000002928287212 */ /* 0x000fe200078e3cff */
[----:B------:R-:W-:Y:S01]  /*16750*/  IMAD.X R41, RZ, RZ, R21, P4 ;  /* 0x000000ffff297224 */ /* 0x000fe200020e0615 */
[----:B------:R-:W-:Y:S01]  /*16760*/  IADD3.X R37, RZ, R21, RZ, P5, !PT ;  /* 0x00000015ff257210 */ /* 0x000fe20002ffe4ff */
[C---:B------:R-:W-:Y:S01]  /*16770*/  IMAD R3, R48.reuse, UR5, R3 ;  /* 0x0000000530037c24 */ /* 0x040fe2000f8e0203 */
[----:B------:R-:W5:Y:S04]  /*16780*/  LD.E.128 R12, desc[UR60][R12.64] ;  /* 0x0000003c0c0c7980 */ /* 0x000f68000c101d00 */
[----:B------:R-:W5:Y:S01]  /*16790*/  LD.E.128 R24, desc[UR60][R24.64] ;  /* 0x0000003c18187980 */ /* 0x000f62000c101d00 */
[----:B----4-:R-:W-:Y:S01]  /*167a0*/  IMAD.WIDE.U32 R20, R48, UR4, RZ ;  /* 0x0000000430147c25 */ /* 0x010fe2000f8e00ff */
[----:B------:R-:W-:-:S02]  /*167b0*/  ULDC.64 UR4, c[0x0][0xae8] ;  /* 0x0002ba0000047ab9 */ /* 0x000fc40000000a00 */
[----:B------:R-:W5:Y:S01]  /*167c0*/  LD.E.128 R32, desc[UR60][R32.64] ;  /* 0x0000003c20207980 */ /* 0x000f62000c101d00 */
[----:B------:R-:W-:Y:S01]  /*167d0*/  IMAD.IADD R21, R21, 0x1, R3 ;  /* 0x0000000115157824 */ /* 0x000fe200078e0203 */
[----:B------:R-:W-:Y:S01]  /*167e0*/  LEA R3, R184, R192, 0x5 ;  /* 0x000000c0b8037211 */ /* 0x000fe200078e28ff */
[----:B------:R-:W-:Y:S01]  /*167f0*/  IMAD R28, R28, UR4, RZ ;  /* 0x000000041c1c7c24 */ /* 0x000fe2000f8e02ff */
[----:B------:R-:W5:Y:S01]  /*16800*/  LD.E.128 R36, desc[UR60][R36.64] ;  /* 0x0000003c24247980 */ /* 0x000f62000c101d00 */
[----:B------:R-:W-:-:S03]  /*16810*/  IMAD.WIDE.U32 R20, R185, UR4, R20 ;  /* 0x00000004b9147c25 */ /* 0x000fc6000f8e0014 */
[----:B------:R-:W5:Y:S01]  /*16820*/  LD.E.128 R40, desc[UR60][R40.64] ;  /* 0x0000003c28287980 */ /* 0x000f62000c101d00 */
[----:B------:R-:W-:Y:S02]  /*16830*/  IMAD R50, R190, 0x80, R3 ;  /* 0x00000080be327824 */ /* 0x000fe400078e0203 */
[----:B------:R-:W-:Y:S01]  /*16840*/  IMAD R3, R185, UR5, R28 ;  /* 0x00000005b9037c24 */ /* 0x000fe2000f8e021c */
[----:B------:R-:W-:Y:S01]  /*16850*/  ULDC.64 UR4, c[0x0][0xaf0] ;  /* 0x0002bc0000047ab9 */ /* 0x000fe20000000a00 */
[----:B-1----:R-:W-:Y:S01]  /*16860*/  @P1 IMAD.HI.U32 R28, R50, R51, RZ ;  /* 0x00000033321c1227 */ /* 0x002fe200078e00ff */
[----:B------:R-:W5:Y:S02]  /*16870*/  LD.E.128 R44, desc[UR60][R44.64] ;  /* 0x0000003c2c2c7980 */ /* 0x000f64000c101d00 */
[----:B------:R-:W-:Y:S01]  /*16880*/  IADD3 R21, R21, R3, RZ ;  /* 0x0000000315157210 */ /* 0x000fe20007ffe0ff */
[----:B------:R-:W-:Y:S01]  /*16890*/  IMAD.MOV.U32 R3, RZ, RZ, R50 ;  /* 0x000000ffff037224 */ /* 0x000fe200078e0032 */
[----:B---3--:R-:W-:Y:S01]  /*168a0*/  @P1 SHF.R.U32.HI R3, RZ, R49, R28 ;  /* 0x00000031ff031219 */ /* 0x008fe2000001161c */
[----:B------:R-:W-:Y:S01]  /*168b0*/  IMAD R48, R193, UR4, RZ ;  /* 0x00000004c1307c24 */ /* 0x000fe2000f8e02ff */
[----:B------:R-:W-:Y:S01]  /*168c0*/  @!PT LDS RZ, [RZ] ;  /* 0x00000000fffff984 */ /* 0x000fe20000000800 */
[----:B------:R-:W-:Y:S01]  /*168d0*/  @!PT LDS RZ, [RZ] ;  /* 0x00000000fffff984 */ /* 0x000fe20000000800 */
[----:B------:R-:W-:Y:S01]  /*168e0*/  @!PT LDS RZ, [RZ] ;  /* 0x00000000fffff984 */ /* 0x000fe20000000800 */
[----:B------:R-:W-:Y:S01]  /*168f0*/  @!PT LDS RZ, [RZ] ;  /* 0x00000000fffff984 */ /* 0x000fe20000000800 */
[----:B------:R1:W-:Y:S06]  /*16900*/  MEMBAR.ALL.CTA ;  /* 0x0000000000007992 */ /* 0x0003ec0000008000 */
[----:B-1----:R-:W1:Y:S01]  /*16910*/  FENCE.VIEW.ASYNC.S ;  /* 0x00000000000073c6 */ /* 0x002e620000000000 */
[----:B------:R-:W-:Y:S01]  /*16920*/  IMAD.WIDE.U32 R20, R55, UR4, R20 ;  /* 0x0000000437147c25 */ /* 0x000fe2000f8e0014 */
[----:B------:R-:W-:-:S03]  /*16930*/  IADD3 R51, -R3, RZ, RZ ;  /* 0x000000ff03337210 */ /* 0x000fc60007ffe1ff */
[----:B------:R-:W-:Y:S01]  /*16940*/  IMAD R49, R55, UR5, R48 ;  /* 0x0000000537317c24 */ /* 0x000fe2000f8e0230 */
[----:B------:R-:W-:Y:S01]  /*16950*/  SHF.R.S32.HI R28, RZ, 0x1f, R3 ;  /* 0x0000001fff1c7819 */ /* 0x000fe20000011403 */
[----:B------:R-:W-:Y:S02]  /*16960*/  ULDC.64 UR4, c[0x0][0xae0] ;  /* 0x0002b80000047ab9 */ /* 0x000fe40000000a00 */
[----:B------:R-:W-:Y:S02]  /*16970*/  IMAD.IADD R21, R21, 0x1, R49 ;  /* 0x0000000115157824 */ /* 0x000fe400078e0231 */
[----:B------:R-:W-:Y:S02]  /*16980*/  IMAD R49, R0, R51, R50 ;  /* 0x0000003300317224 */ /* 0x000fe400078e0232 */
[----:B------:R-:W-:Y:S02]  /*16990*/  IMAD R28, R28, UR4, RZ ;  /* 0x000000041c1c7c24 */ /* 0x000fe4000f8e02ff */
[----:B------:R-:W-:Y:S01]  /*169a0*/  IMAD.WIDE.U32 R20, R3, UR4, R20 ;  /* 0x0000000403147c25 */ /* 0x000fe2000f8e0014 */
[----:B------:R-:W-:-:S03]  /*169b0*/  SHF.R.S32.HI R0, RZ, 0x1f, R49 ;  /* 0x0000001fff007819 */ /* 0x000fc60000011431 */
[----:B------:R-:W-:Y:S01]  /*169c0*/  IMAD R51, R3, UR5, R28 ;  /* 0x0000000503337c24 */ /* 0x000fe2000f8e021c */
[----:B------:R-:W-:Y:S01]  /*169d0*/  LEA R50, R190, R192, 0x7 ;  /* 0x000000c0be327211 */ /* 0x000fe200078e38ff */
[----:B------:R-:W-:Y:S02]  /*169e0*/  ULDC.64 UR4, c[0x0][0xad8] ;  /* 0x0002b60000047ab9 */ /* 0x000fe40000000a00 */
[----:B------:R-:W-:Y:S02]  /*169f0*/  IMAD.IADD R21, R21, 0x1, R51 ;  /* 0x0000000115157824 */ /* 0x000fe400078e0233 */
[----:B------:R-:W-:Y:S01]  /*16a00*/  IMAD R28, R0, UR4, RZ ;  /* 0x00000004001c7c24 */ /* 0x000fe2000f8e02ff */
[C---:B------:R-:W-:Y:S01]  /*16a10*/  IADD3 R0, R50.reuse, 0x20, RZ ;  /* 0x0000002032007810 */ /* 0x040fe20007ffe0ff */
[----:B------:R-:W-:Y:S01]  /*16a20*/  IMAD.WIDE.U32 R20, R49, UR4, R20 ;  /* 0x0000000431147c25 */ /* 0x000fe2000f8e0014 */
[----:B------:R-:W-:-:S03]  /*16a30*/  ISETP.GE.AND P2, PT, R50, R57, PT ;  /* 0x000000393200720c */ /* 0x000fc60003f46270 */
[----:B------:R-:W-:Y:S01]  /*16a40*/  IMAD R51, R49, UR5, R28 ;  /* 0x0000000531337c24 */ /* 0x000fe2000f8e021c */
[-C--:B------:R-:W-:Y:S01]  /*16a50*/  ISETP.GE.AND P0, PT, R0, R57.reuse, PT ;  /* 0x000000390000720c */ /* 0x080fe20003f06270 */
[----:B------:R-:W-:Y:S01]  /*16a60*/  VIADD R0, R2, 0x2a820 ;  /* 0x0002a82002007836 */ /* 0x000fe20000000000 */
[----:B------:R-:W-:Y:S01]  /*16a70*/  ULDC.64 UR4, c[0x0][0xa80] ;  /* 0x0002a00000047ab9 */ /* 0x000fe20000000a00 */
[----:B------:R-:W-:Y:S01]  /*16a80*/  IADD3 R3, R50, 0x40, RZ ;  /* 0x0000004032037810 */ /* 0x000fe20007ffe0ff */
[----:B------:R-:W-:Y:S01]  /*16a90*/  IMAD.IADD R21, R21, 0x1, R51 ;  /* 0x0000000115157824 */ /* 0x000fe200078e0233 */
[----:B------:R-:W-:Y:S02]  /*16aa0*/  LEA R28, P3, R20, UR4, 0x1 ;  /* 0x00000004141c7c11 */ /* 0x000fe4000f8608ff */
[----:B------:R-:W-:Y:S02]  /*16ab0*/  ISETP.GE.AND P1, PT, R3, R57, PT ;  /* 0x000000390300720c */ /* 0x000fe40003f26270 */
[----:B------:R-:W-:-:S02]  /*16ac0*/  PRMT R0, RZ, 0x654, R0 ;  /* 0x00000654ff007816 */ /* 0x000fc40000000000 */
[----:B------:R-:W-:Y:S01]  /*16ad0*/  LEA.HI.X R3, R20, UR5, R21, 0x1, P3 ;  /* 0x0000000514037c11 */ /* 0x000fe200098f0c15 */
[----:B-1----:R2:W1:Y:S01]  /*16ae0*/  SHFL.IDX PT, R48, R28, RZ, 0x181f ;  /* 0x00181fff1c307589 */ /* 0x00246200000e0000 */
[----:B------:R3:W-:Y:S01]  /*16af0*/  SYNCS.ARRIVE.TRANS64.RED.A1T0 RZ, [R0+URZ], RZ ;  /* 0x000000ff00ff79a7 */ /* 0x0007e2000810043f */
[----:B------:R-:W-:Y:S01]  /*16b00*/  BSSY B1, `(.L_x_647) ;  /* 0x000000e000017945 */ /* 0x000fe20003800000 */
[----:B------:R-:W-:Y:S02]  /*16b10*/  SHF.R.S32.HI R54, RZ, 0x1f, R183 ;  /* 0x0000001fff367819 */ /* 0x000fe400000114b7 */
[----:B------:R-:W-:Y:S01]  /*16b20*/  SHF.R.S32.HI R56, RZ, 0x1f, R182 ;  /* 0x0000001fff387819 */ /* 0x000fe200000114b6 */
[----:B---3--:R2:W3:Y:S01]  /*16b30*/  SHFL.IDX PT, R0, R3, RZ, 0x181f ;  /* 0x00181fff03007589 */ /* 0x0084e200000e0000 */
[----:B------:R-:W-:Y:S05]  /*16b40*/  @P2 BRA `(.L_x_648) ;  /* 0x0000000000242947 */ /* 0x000fea0003800000 */
[----:B------:R-:W-:Y:S02]  /*16b50*/  ULDC UR4, c[0x0][0xac8] ;  /* 0x0002b20000047ab9 */ /* 0x000fe40000000800 */
[----:B------:R-:W-:Y:S02]  /*16b60*/  ISETP.GE.AND P2, PT, R182, UR4, PT ;  /* 0x00000004b6007c0c */ /* 0x000fe4000bf46270 */
[----:B------:R-:W-:-:S11]  /*16b70*/  ISETP.GE.AND P3, PT, R183, UR4, PT ;  /* 0x00000004b7007c0c */ /* 0x000fd6000bf66270 */
[CC--:B-1----:R-:W-:Y:S02]  /*16b80*/  @!P2 LEA R20, P4, R182.reuse, R48.reuse, 0x1 ;  /* 0x00000030b614a211 */ /* 0x0c2fe400078808ff */
[C---:B------:R-:W-:Y:S02]  /*16b90*/  @!P3 LEA R48, P5, R183.reuse, R48, 0x1 ;  /* 0x00000030b730b211 */ /* 0x040fe400078a08ff */
[-C--:B---3--:R-:W-:Y:S02]  /*16ba0*/  @!P2 LEA.HI.X R21, R182, R0.reuse, R56, 0x1, P4 ;  /* 0x00000000b615a211 */ /* 0x088fe400020f0c38 */
[----:B------:R-:W-:-:S03]  /*16bb0*/  @!P3 LEA.HI.X R49, R183, R0, R54, 0x1, P5 ;  /* 0x00000000b731b211 */ /* 0x000fc600028f0c36 */
[----:B-----5:R4:W-:Y:S04]  /*16bc0*/  @!P2 ST.E.128 desc[UR60][R20.64], R4 ;  /* 0x000000041400a985 */ /* 0x0209e8000c101d3c */
[----:B------:R4:W-:Y:S02]  /*16bd0*/  @!P3 ST.E.128 desc[UR60][R48.64], R32 ;  /* 0x000000203000b985 */ /* 0x0009e4000c101d3c */
.L_x_648:
[----:B------:R-:W-:Y:S05]  /*16be0*/  BSYNC B1 ;  /* 0x0000000000017941 */ /* 0x000fea0003800000 */
.L_x_647:
[----:B---3--:R3:W0:Y:S01]  /*16bf0*/  SHFL.IDX PT, R0, R3, 0x1, 0x181f ;  /* 0x00381f0003007f89 */ /* 0x00862200000e0000 */
[----:B------:R-:W-:Y:S03]  /*16c00*/  BSSY B1, `(.L_x_649) ;  /* 0x000000c000017945 */ /* 0x000fe60003800000 */
[----:B----45:R3:W4:Y:S01]  /*16c10*/  SHFL.IDX PT, R6, R28, 0x1, 0x181f ;  /* 0x00381f001c067f89 */ /* 0x03072200000e0000 */
        /* <DEDUP_REMOVED lines=8> */
[----:B------:R0:W-:Y:S04]  /*16ca0*/  @!P3 ST.E.128 desc[UR60][R4.64], R8 ;  /* 0x000000080400b985 */ /* 0x0001e8000c101d3c */
[----:B------:R0:W-:Y:S02]  /*16cb0*/  @!P4 ST.E.128 desc[UR60][R6.64], R36 ;  /* 0x000000240600c985 */ /* 0x0001e4000c101d3c */
.L_x_650:
[----:B------:R-:W-:Y:S05]  /*16cc0*/  BSYNC B1 ;  /* 0x0000000000017941 */ /* 0x000fea0003800000 */
.L_x_649:
[----:B0-----:R0:W0:Y:S01]  /*16cd0*/  SHFL.IDX PT, R0, R3, 0x2, 0x181f ;  /* 0x00581f0003007f89 */ /* 0x00102200000e0000 */
[----:B------:R-:W-:Y:S03]  /*16ce0*/  BSSY B1, `(.L_x_651) ;  /* 0x000000c000017945 */ /* 0x000fe60003800000 */
[----:B----4-:R4:W0:Y:S01]  /*16cf0*/  SHFL.IDX PT, R6, R28, 0x2, 0x181f ;  /* 0x00581f001c067f89 */ /* 0x01082200000e0000 */
[----:B------:R-:W-:Y:S05]  /*16d00*/  @P1 BRA `(.L_x_652) ;  /* 0x0000000000241947 */ /* 0x000fea0003800000 */
[----:B------:R-:W-:Y:S02]  /*16d10*/  ULDC UR4, c[0x0][0xac8] ;  /* 0x0002b20000047ab9 */ /* 0x000fe40000000800 */
[----:B------:R-:W-:Y:S02]  /*16d20*/  ISETP.GE.AND P2, PT, R182, UR4, PT ;  /* 0x00000004b6007c0c */ /* 0x000fe4000bf46270 */
[----:B------:R-:W-:-:S11]  /*16d30*/  ISETP.GE.AND P3, PT, R183, UR4, PT ;  /* 0x00000004b7007c0c */ /* 0x000fd6000bf66270 */
[CC--:B0-----:R-:W-:Y:S02]  /*16d40*/  @!P2 LEA R4, P0, R182.reuse, R6.reuse, 0x1 ;  /* 0x00000006b604a211 */ /* 0x0c1fe400078008ff */
[C---:B------:R-:W-:Y:S02]  /*16d50*/  @!P3 LEA R6, P1, R183.reuse, R6, 0x1 ;  /* 0x00000006b706b211 */ /* 0x040fe400078208ff */
[-C--:B------:R-:W-:Y:S02]  /*16d60*/  @!P2 LEA.HI.X R5, R182, R0.reuse, R56, 0x1, P0 ;  /* 0x00000000b605a211 */ /* 0x080fe400000f0c38 */
[----:B------:R-:W-:-:S03]  /*16d70*/  @!P3 LEA.HI.X R7, R183, R0, R54, 0x1, P1 ;  /* 0x00000000b707b211 */ /* 0x000fc600008f0c36 */
[----:B------:R0:W-:Y:S04]  /*16d80*/  @!P2 ST.E.128 desc[UR60][R4.64], R12 ;  /* 0x0000000c0400a985 */ /* 0x0001e8000c101d3c */
[----:B------:R0:W-:Y:S02]  /*16d90*/  @!P3 ST.E.128 desc[UR60][R6.64], R40 ;  /* 0x000000280600b985 */ /* 0x0001e4000c101d3c */
.L_x_652:
[----:B------:R-:W-:Y:S05]  /*16da0*/  BSYNC B1 ;  /* 0x0000000000017941 */ /* 0x000fea0003800000 */
.L_x_651:
[----:B0-----:R-:W-:Y:S01]  /*16db0*/  IADD3 R0, R50, 0x60, RZ ;  /* 0x0000006032007810 */ /* 0x001fe20007ffe0ff */
[----:B--23--:R-:W0:Y:S03]  /*16dc0*/  SHFL.IDX PT, R3, R3, 0x3, 0x181f ;  /* 0x00781f0003037f89 */ /* 0x00ce2600000e0000 */
[----:B------:R-:W-:Y:S01]  /*16dd0*/  ISETP.GE.AND P0, PT, R0, R57, PT ;  /* 0x000000390000720c */ /* 0x000fe20003f06270 */
[----:B----4-:R-:W2:-:S12]  /*16de0*/  SHFL.IDX PT, R28, R28, 0x3, 0x181f ;  /* 0x00781f001c1c7f89 */ /* 0x010e9800000e0000 */
        /* <DEDUP_REMOVED lines=12> */
.L_x_645:
[----:B------:R-:W-:Y:S01]  /*16eb0*/  ULDC.64 UR4, c[0x0][0xc00] ;  /* 0x0003000000047ab9 */ /* 0x000fe20000000a00 */
[----:B------:R-:W-:Y:S01]  /*16ec0*/  IMAD.MOV.U32 R3, RZ, RZ, RZ ;  /* 0x000000ffff037224 */ /* 0x000fe200078e00ff */
[----:B------:R-:W-:Y:S01]  /*16ed0*/  ISETP.NE.U32.AND P0, PT, RZ, UR4, PT ;  /* 0x00000004ff007c0c */ /* 0x000fe2000bf05070 */
[----:B------:R-:W2:Y:S01]  /*16ee0*/  LDC R25, c[0x0][0xbe8] ;  /* 0x0002fa00ff197b82 */ /* 0x000ea20000000800 */
[----:B------:R-:W-:Y:S02]  /*16ef0*/  IADD3 R4, P1, R186, UR4, RZ ;  /* 0x00000004ba047c10 */ /* 0x000fe4000ff3e0ff */
[----:B------:R-:W-:Y:S02]  /*16f00*/  ISETP.NE.AND.EX P0, PT, RZ, UR5, PT, P0 ;  /* 0x00000005ff007c0c */ /* 0x000fe4000bf05300 */
[----:B------:R-:W-:Y:S01]  /*16f10*/  IADD3.X R5, R187, UR5, RZ, P1, !PT ;  /* 0x00000005bb057c10 */ /* 0x000fe20008ffe4ff */
[----:B------:R-:W-:Y:S02]  /*16f20*/  ULDC.64 UR4, c[0x0][0xc08] ;  /* 0x0003020000047ab9 */ /* 0x000fe40000000a00 */
[----:B------:R-:W-:-:S04]  /*16f30*/  ISETP.NE.U32.AND P1, PT, RZ, UR4, PT ;  /* 0x00000004ff007c0c */ /* 0x000fc8000bf25070 */
[----:B------:R-:W-:-:S04]  /*16f40*/  ISETP.NE.AND.EX P1, PT, RZ, UR5, PT, P1 ;  /* 0x00000005ff007c0c */ /* 0x000fc8000bf25310 */
[----:B------:R3:W5:Y:S09]  /*16f50*/  @P0 LDG.E R3, desc[UR60][R4.64] ;  /* 0x0000003c04030981 */ /* 0x000772000c1e1900 */
[----:B------:R-:W-:Y:S01]  /*16f60*/  @P1 IADD3 R186, P2, R186, UR4, RZ ;  /* 0x00000004baba1c10 */ /* 0x000fe2000ff5e0ff */
[----:B------:R-:W-:-:S02]  /*16f70*/  ULDC UR4, c[0x0][0xa88] ;  /* 0x0002a20000047ab9 */ /* 0x000fc40000000800 */
[----:B------:R-:W-:Y:S02]  /*16f80*/  MOV R0, UR4 ;  /* 0x0000000400007c02 */ /* 0x000fe40008000f00 */
[----:B------:R-:W-:-:S05]  /*16f90*/  @P1 IADD3.X R187, R187, UR5, RZ, P2, !PT ;  /* 0x00000005bbbb1c10 */ /* 0x000fca00097fe4ff */
[----:B------:R3:W5:Y:S01]  /*16fa0*/  @P1 LDG.E R0, desc[UR60][R186.64] ;  /* 0x0000003cba001981 */ /* 0x000762000c1e1900 */
[----:B--2---:R-:W-:Y:S01]  /*16fb0*/  ISETP.NE.AND P2, PT, R25, 0x1, PT ;  /* 0x000000011900780c */ /* 0x004fe20003f45270 */
[----:B------:R-:W2:-:S12]  /*16fc0*/  S2R R6, SR_TID.X ;  /* 0x0000000000067919 */ /* 0x000e980000002100 */
[----:B------:R-:W0:Y:S08]  /*16fd0*/  @P2 LDC R14, c[0x0][0xbec] ;  /* 0x0002fb00ff0e2b82 */ /* 0x000e300000000800 */
[----:B------:R-:W0:Y:S01]  /*16fe0*/  @P2 LDC R27, c[0x0][0xbf0] ;  /* 0x0002fc00ff1b2b82 */ /* 0x000e220000000800 */
[----:B--2---:R-:W-:-:S05]  /*16ff0*/  VIADD R6, R6, 0xffffff80 ;  /* 0xffffff8006067836 */ /* 0x004fca0000000000 */
[----:B------:R-:W-:Y:S01]  /*17000*/  ISETP.GE.AND P3, PT, R6, 0x80, PT ;  /* 0x000000800600780c */ /* 0x000fe20003f66270 */
[----:B---3--:R-:W-:-:S12]  /*17010*/  @P1 BRA `(.L_x_654) ;  /* 0x0000000000101947 */ /* 0x008fd80003800000 */
[----:B------:R-:W-:Y:S05]  /*17020*/  @!P0 BRA `(.L_x_654) ;  /* 0x00000000000c8947 */ /* 0x000fea0003800000 */
[----:B------:R-:W2:Y:S04]  /*17030*/  LDG.E R7, desc[UR60][R4.64] ;  /* 0x0000003c04077981 */ /* 0x000ea8000c1e1900 */
[----:B-----5:R-:W2:Y:S02]  /*17040*/  LDG.E R0, desc[UR60][R4.64+0x4] ;  /* 0x0000043c04007981 */ /* 0x020ea4000c1e1900 */
[----:B--2---:R-:W-:-:S07]  /*17050*/  IADD3 R0, -R7, R0, RZ ;  /* 0x0000000007007210 */ /* 0x004fce0007ffe1ff */
.L_x_654:
[----:B------:R-:W-:Y:S01]  /*17060*/  BSSY B1, `(.L_x_655) ;  /* 0x000002e000017945 */ /* 0x000fe20003800000 */
[----:B------:R-:W-:Y:S02]  /*17070*/  SHF.R.S32.HI R13, RZ, 0x1f, R185 ;  /* 0x0000001fff0d7819 */ /* 0x000fe400000114b9 */
[----:B------:R-:W-:Y:S02]  /*17080*/  SEL R15, R188, RZ, !P0 ;  /* 0x000000ffbc0f7207 */ /* 0x000fe40004000000 */
[----:B------:R-:W-:Y:S02]  /*17090*/  SEL R193, R193, RZ, !P0 ;  /* 0x000000ffc1c17207 */ /* 0x000fe40004000000 */
[----:B-----5:R-:W-:Y:S01]  /*170a0*/  SHF.R.S32.HI R10, RZ, 0x1f, R3 ;  /* 0x0000001fff0a7819 */ /* 0x020fe20000011403 */
[----:B------:R-:W-:Y:S06]  /*170b0*/  @P3 BRA `(.L_x_656) ;  /* 0x0000000000a03947 */ /* 0x000fec0003800000 */
[----:B------:R-:W2:Y:S01]  /*170c0*/  S2R R5, SR_TID.X ;  /* 0x0000000000057919 */ /* 0x000ea20000002100 */
[----:B------:R-:W3:Y:S01]  /*170d0*/  LDC R11, c[0x0][0xbe8] ;  /* 0x0002fa00ff0b7b82 */ /* 0x000ee20000000800 */
[----:B--2---:R-:W-:Y:S02]  /*170e0*/  IMAD R4, R190, 0x80, R5 ;  /* 0x00000080be047824 */ /* 0x004fe400078e0205 */
[----:B---3--:R-:W-:-:S03]  /*170f0*/  IMAD R5, R0, R11, RZ ;  /* 0x0000000b00057224 */ /* 0x008fc600078e02ff */
[----:B------:R-:W-:-:S04]  /*17100*/  IADD3 R12, R4, -0x80, RZ ;  /* 0xffffff80040c7810 */ /* 0x000fc80007ffe0ff */
        /* <DEDUP_REMOVED lines=9> */
[----:B------:R-:W2:Y:S08]  /*171a0*/  @P0 LDC R9, c[0x0][0xbec] ;  /* 0x0002fb00ff090b82 */ /* 0x000eb00000000800 */
[----:B------:R-:W3:Y:S01]  /*171b0*/  @P0 LDC R21, c[0x0][0xbf0] ;  /* 0x0002fc00ff150b82 */ /* 0x000ee20000000800 */
[----:B--2---:R-:W-:-:S04]  /*171c0*/  @P0 IMAD.HI.U32 R6, R12, R9, RZ ;  /* 0x000000090c060227 */ /* 0x004fc800078e00ff */
[----:B------:R-:W-:Y:S01]  /*171d0*/  IMAD R9, R185, UR5, R8 ;  /* 0x00000005b9097c24 */ /* 0x000fe2000f8e0208 */
[----:B------:R-:W-:Y:S01]  /*171e0*/  ULDC.64 UR4, c[0x0][0xb98] ;  /* 0x0002e60000047ab9 */ /* 0x000fe20000000a00 */
[----:B---3--:R-:W-:Y:S01]  /*171f0*/  @P0 SHF.R.U32.HI R7, RZ, R21, R6 ;  /* 0x00000015ff070219 */ /* 0x008fe20000011606 */
[----:B------:R-:W-:Y:S02]  /*17200*/  IMAD R6, R193, UR4, RZ ;  /* 0x00000004c1067c24 */ /* 0x000fe4000f8e02ff */
[----:B------:R-:W-:Y:S02]  /*17210*/  IADD3 R5, R5, R9, RZ ;  /* 0x0000000905057210 */ /* 0x000fe40007ffe0ff */
[----:B------:R-:W-:Y:S02]  /*17220*/  IMAD.MOV R9, RZ, RZ, -R7 ;  /* 0x000000ffff097224 */ /* 0x000fe400078e0a07 */
[----:B------:R-:W-:-:S04]  /*17230*/  IMAD.WIDE.U32 R4, R15, UR4, R4 ;  /* 0x000000040f047c25 */ /* 0x000fc8000f8e0004 */
[----:B------:R-:W-:Y:S01]  /*17240*/  IMAD R9, R11, R9, R12 ;  /* 0x000000090b097224 */ /* 0x000fe200078e020c */
[----:B------:R-:W-:Y:S01]  /*17250*/  SHF.R.S32.HI R11, RZ, 0x1f, R7 ;  /* 0x0000001fff0b7819 */ /* 0x000fe20000011407 */
[----:B------:R-:W-:Y:S01]  /*17260*/  IMAD R8, R15, UR5, R6 ;  /* 0x000000050f087c24 */ /* 0x000fe2000f8e0206 */
[----:B------:R-:W-:Y:S01]  /*17270*/  IADD3 R4, P0, R7, R4, RZ ;  /* 0x0000000407047210 */ /* 0x000fe20007f1e0ff */
[----:B------:R-:W-:Y:S01]  /*17280*/  ULDC.64 UR4, c[0x0][0xb88] ;  /* 0x0002e20000047ab9 */ /* 0x000fe20000000a00 */
[----:B------:R-:W-:Y:S02]  /*17290*/  SHF.R.S32.HI R6, RZ, 0x1f, R9 ;  /* 0x0000001fff067819 */ /* 0x000fe40000011409 */
[----:B------:R-:W-:-:S03]  /*172a0*/  IADD3.X R5, R11, R5, R8, P0, !PT ;  /* 0x000000050b057210 */ /* 0x000fc600007fe408 */
[----:B------:R-:W-:Y:S02]  /*172b0*/  IMAD R6, R6, UR4, RZ ;  /* 0x0000000406067c24 */ /* 0x000fe4000f8e02ff */
[----:B------:R-:W-:-:S04]  /*172c0*/  IMAD.WIDE.U32 R4, R9, UR4, R4 ;  /* 0x0000000409047c25 */ /* 0x000fc8000f8e0004 */
[----:B------:R-:W-:Y:S01]  /*172d0*/  IMAD R7, R9, UR5, R6 ;  /* 0x0000000509077c24 */ /* 0x000fe2000f8e0206 */
[----:B------:R-:W-:Y:S02]  /*172e0*/  ULDC.64 UR4, c[0x0][0xb50] ;  /* 0x0002d40000047ab9 */ /* 0x000fe40000000a00 */
[----:B------:R-:W-:Y:S02]  /*172f0*/  LEA R6, P0, R4, UR4, 0x2 ;  /* 0x0000000404067c11 */ /* 0x000fe4000f8010ff */
[----:B------:R-:W-:-:S04]  /*17300*/  IADD3 R5, R5, R7, RZ ;  /* 0x0000000705057210 */ /* 0x000fc80007ffe0ff */
[----:B------:R-:W-:Y:S01]  /*17310*/  LEA.HI.X R7, R4, UR5, R5, 0x2, P0 ;  /* 0x0000000504077c11 */ /* 0x000fe200080f1405 */
[----:B------:R-:W-:-:S05]  /*17320*/  IMAD.MOV.U32 R5, RZ, RZ, -0x800000 ;  /* 0xff800000ff057424 */ /* 0x000fca00078e00ff */
[----:B------:R2:W-:Y:S02]  /*17330*/  STG.E desc[UR60][R6.64], R5 ;  /* 0x0000000506007986 */ /* 0x0005e4000c10193c */
.L_x_656:
[----:B------:R-:W-:Y:S05]  /*17340*/  BSYNC B1 ;  /* 0x0000000000017941 */ /* 0x000fea0003800000 */
.L_x_655:
[----:B------:R-:W-:Y:S01]  /*17350*/  ULDC.64 UR4, c[0x0][0xaa0] ;  /* 0x0002a80000047ab9 */ /* 0x000fe20000000a00 */
[----:B------:R-:W-:Y:S01]  /*17360*/  BSSY B1, `(.L_x_657) ;  /* 0x000003a000017945 */ /* 0x000fe20003800000 */
[----:B------:R-:W-:Y:S01]  /*17370*/  IMAD R4, R10, UR4, RZ ;  /* 0x000000040a047c24 */ /* 0x000fe2000f8e02ff */
[----:B------:R-:W-:Y:S02]  /*17380*/  SHF.R.S32.HI R12, RZ, 0x1f, R183 ;  /* 0x0000001fff0c7819 */ /* 0x000fe400000114b7 */
[----:B------:R-:W-:Y:S01]  /*17390*/  SHF.R.S32.HI R20, RZ, 0x1f, R182 ;  /* 0x0000001fff147819 */ /* 0x000fe200000114b6 */
[C---:B--2---:R-:W-:Y:S02]  /*173a0*/  IMAD R7, R3.reuse, UR5, R4 ;  /* 0x0000000503077c24 */ /* 0x044fe4000f8e0204 */
[----:B------:R-:W-:Y:S01]  /*173b0*/  IMAD.WIDE.U32 R4, R3, UR4, RZ ;  /* 0x0000000403047c25 */ /* 0x000fe2000f8e00ff */
[----:B------:R-:W-:Y:S01]  /*173c0*/  LEA R3, R184, R192, 0x5 ;  /* 0x000000c0b8037211 */ /* 0x000fe200078e28ff */
[----:B------:R-:W-:-:S02]  /*173d0*/  ULDC.64 UR4, c[0x0][0xae8] ;  /* 0x0002ba0000047ab9 */ /* 0x000fc40000000a00 */
[----:B------:R-:W-:Y:S01]  /*173e0*/  IMAD.IADD R5, R5, 0x1, R7 ;  /* 0x0000000105057824 */ /* 0x000fe200078e0207 */
[----:B------:R-:W-:Y:S01]  /*173f0*/  LEA R9, R190, R3, 0x7 ;  /* 0x00000003be097211 */ /* 0x000fe200078e38ff */
[----:B------:R-:W-:Y:S02]  /*17400*/  IMAD R8, R13, UR4, RZ ;  /* 0x000000040d087c24 */ /* 0x000fe4000f8e02ff */
[----:B------:R-:W-:-:S04]  /*17410*/  IMAD.WIDE.U32 R4, R185, UR4, R4 ;  /* 0x00000004b9047c25 */ /* 0x000fc8000f8e0004 */
[----:B------:R-:W-:Y:S01]  /*17420*/  IMAD R7, R185, UR5, R8 ;  /* 0x00000005b9077c24 */ /* 0x000fe2000f8e0208 */
[----:B------:R-:W-:Y:S01]  /*17430*/  ULDC.64 UR4, c[0x0][0xaf0] ;  /* 0x0002bc0000047ab9 */ /* 0x000fe20000000a00 */
[----:B0-----:R-:W-:-:S03]  /*17440*/  @P2 IMAD.HI.U32 R6, R9, R14, RZ ;  /* 0x0000000e09062227 */ /* 0x001fc600078e00ff */
[----:B------:R-:W-:Y:S01]  /*17450*/  IADD3 R5, R5, R7, RZ ;  /* 0x0000000705057210 */ /* 0x000fe20007ffe0ff */
[----:B------:R-:W-:Y:S01]  /*17460*/  IMAD.MOV.U32 R3, RZ, RZ, R9 ;  /* 0x000000ffff037224 */ /* 0x000fe200078e0009 */
[----:B------:R-:W-:Y:S01]  /*17470*/  @P2 SHF.R.U32.HI R3, RZ, R27, R6 ;  /* 0x0000001bff032219 */ /* 0x000fe20000011606 */
[----:B------:R-:W-:Y:S02]  /*17480*/  IMAD R8, R193, UR4, RZ ;  /* 0x00000004c1087c24 */ /* 0x000fe4000f8e02ff */
[----:B------:R-:W-:Y:S01]  /*17490*/  IMAD.WIDE.U32 R4, R15, UR4, R4 ;  /* 0x000000040f047c25 */ /* 0x000fe2000f8e0004 */
[----:B------:R-:W-:-:S03]  /*174a0*/  SHF.R.S32.HI R6, RZ, 0x1f, R3 ;  /* 0x0000001fff067819 */ /* 0x000fc60000011403 */
[----:B------:R-:W-:Y:S01]  /*174b0*/  IMAD R7, R15, UR5, R8 ;  /* 0x000000050f077c24 */ /* 0x000fe2000f8e0208 */
[----:B------:R-:W-:Y:S01]  /*174c0*/  ULDC.64 UR4, c[0x0][0xae0] ;  /* 0x0002b80000047ab9 */ /* 0x000fe20000000a00 */
[----:B------:R-:W-:Y:S02]  /*174d0*/  IMAD.MOV R8, RZ, RZ, -R3 ;  /* 0x000000ffff087224 */ /* 0x000fe400078e0a03 */
[----:B------:R-:W-:Y:S01]  /*174e0*/  IMAD R6, R6, UR4, RZ ;  /* 0x0000000406067c24 */ /* 0x000fe2000f8e02ff */
[----:B------:R-:W-:Y:S01]  /*174f0*/  IADD3 R5, R5, R7, RZ ;  /* 0x0000000705057210 */ /* 0x000fe20007ffe0ff */
[----:B------:R-:W-:Y:S01]  /*17500*/  IMAD R7, R25, R8, R9 ;  /* 0x0000000819077224 */ /* 0x000fe200078e0209 */
[----:B------:R-:W-:Y:S01]  /*17510*/  LEA R8, R190, R192, 0x7 ;  /* 0x000000c0be087211 */ /* 0x000fe200078e38ff */
[C---:B------:R-:W-:Y:S02]  /*17520*/  IMAD R9, R3.reuse, UR5, R6 ;  /* 0x0000000503097c24 */ /* 0x040fe4000f8e0206 */
[----:B------:R-:W-:Y:S01]  /*17530*/  IMAD.WIDE.U32 R4, R3, UR4, R4 ;  /* 0x0000000403047c25 */ /* 0x000fe2000f8e0004 */
[----:B------:R-:W-:Y:S01]  /*17540*/  SHF.R.S32.HI R3, RZ, 0x1f, R7 ;  /* 0x0000001fff037819 */ /* 0x000fe20000011407 */
[----:B------:R-:W-:-:S02]  /*17550*/  ULDC.64 UR4, c[0x0][0xad8] ;  /* 0x0002b60000047ab9 */ /* 0x000fc40000000a00 */
[----:B------:R-:W-:Y:S02]  /*17560*/  IMAD.IADD R5, R5, 0x1, R9 ;  /* 0x0000000105057824 */ /* 0x000fe400078e0209 */
        /* <DEDUP_REMOVED lines=9> */
[-C--:B------:R-:W-:Y:S02]  /*17600*/  ISETP.GE.AND P1, PT, R0, R25.reuse, PT ;  /* 0x000000190000720c */ /* 0x080fe40003f26270 */
[----:B------:R-:W-:Y:S02]  /*17610*/  IADD3 R0, R8, 0x40, RZ ;  /* 0x0000004008007810 */ /* 0x000fe40007ffe0ff */
[----:B------:R-:W-:Y:S02]  /*17620*/  LEA.HI.X R3, R4, UR5, R3, 0x1, P3 ;  /* 0x0000000504037c11 */ /* 0x000fe400098f0c03 */
[----:B------:R-:W-:Y:S01]  /*17630*/  ISETP.GE.AND P0, PT, R0, R25, PT ;  /* 0x000000190000720c */ /* 0x000fe20003f06270 */
[----:B------:R0:W2:Y:S04]  /*17640*/  SHFL.IDX PT, R4, R6, RZ, 0x181f ;  /* 0x00181fff06047589 */ /* 0x0000a800000e0000 */
[----:B------:R0:W3:Y:S01]  /*17650*/  SHFL.IDX PT, R0, R3, RZ, 0x181f ;  /* 0x00181fff03007589 */ /* 0x0000e200000e0000 */
[----:B------:R-:W-:Y:S07]  /*17660*/  @P2 BRA `(.L_x_658) ;  /* 0x0000000000242947 */ /* 0x000fee0003800000 */
        /* <DEDUP_REMOVED lines=9> */
.L_x_658:
[----:B------:R-:W-:Y:S05]  /*17700*/  BSYNC B1 ;  /* 0x0000000000017941 */ /* 0x000fea0003800000 */
.L_x_657:
[----:B---3--:R3:W0:Y:S01]  /*17710*/  SHFL.IDX PT, R0, R3, 0x1, 0x181f ;  /* 0x00381f0003007f89 */ /* 0x00862200000e0000 */
[----:B------:R-:W-:Y:S03]  /*17720*/  BSSY B1, `(.L_x_659) ;  /* 0x000000c000017945 */ /* 0x000fe60003800000 */
[----:B--2---:R3:W2:Y:S01]  /*17730*/  SHFL.IDX PT, R4, R6, 0x1, 0x181f ;  /* 0x00381f0006047f89 */ /* 0x0046a200000e0000 */
        /* <DEDUP_REMOVED lines=10> */
.L_x_660:
[----:B------:R-:W-:Y:S05]  /*177e0*/  BSYNC B1 ;  /* 0x0000000000017941 */ /* 0x000fea0003800000 */
.L_x_659:
[----:B0-----:R0:W0:Y:S01]  /*177f0*/  SHFL.IDX PT, R0, R3, 0x2, 0x181f ;  /* 0x00581f0003007f89 */ /* 0x00102200000e0000 */
[----:B------:R-:W-:Y:S03]  /*17800*/  BSSY B1, `(.L_x_661) ;  /* 0x000000c000017945 */ /* 0x000fe60003800000 */
[----:B--2---:R2:W0:Y:S01]  /*17810*/  SHFL.IDX PT, R4, R6, 0x2, 0x181f ;  /* 0x00581f0006047f89 */ /* 0x00442200000e0000 */
        /* <DEDUP_REMOVED lines=8> */
[----:B------:R0:W-:Y:S04]  /*178a0*/  @!P2 ST.E.128 desc[UR60][R10.64], RZ ;  /* 0x000000ff0a00a985 */ /* 0x0001e8000c101d3c */
[----:B------:R0:W-:Y:S02]  /*178b0*/  @!P3 ST.E.128 desc[UR60][R4.64], RZ ;  /* 0x000000ff0400b985 */ /* 0x0001e4000c101d3c */
.L_x_662:
[----:B------:R-:W-:Y:S05]  /*178c0*/  BSYNC B1 ;  /* 0x0000000000017941 */ /* 0x000fea0003800000 */
.L_x_661:
[----:B0-----:R-:W-:Y:S01]  /*178d0*/  IADD3 R0, R8, 0x60, RZ ;  /* 0x0000006008007810 */ /* 0x001fe20007ffe0ff */
[----:B---3--:R-:W0:Y:S03]  /*178e0*/  SHFL.IDX PT, R3, R3, 0x3, 0x181f ;  /* 0x00781f0003037f89 */ /* 0x008e2600000e0000 */
[----:B------:R-:W-:Y:S01]  /*178f0*/  ISETP.GE.AND P0, PT, R0, R25, PT ;  /* 0x000000190000720c */ /* 0x000fe20003f06270 */
[----:B------:R3:W0:-:S12]  /*17900*/  SHFL.IDX PT, R4, R6, 0x3, 0x181f ;  /* 0x00781f0006047f89 */ /* 0x00061800000e0000 */
[----:B---3--:R-:W-:Y:S05]  /*17910*/  @P0 BRA `(.L_x_653) ;  /* 0x0000000000240947 */ /* 0x008fea0003800000 */
[----:B------:R-:W-:Y:S02]  /*17920*/  ULDC UR4, c[0x0][0xac8] ;  /* 0x0002b20000047ab9 */ /* 0x000fe40000000800 */
[----:B------:R-:W-:Y:S02]  /*17930*/  ISETP.GE.AND P2, PT, R182, UR4, PT ;  /* 0x00000004b6007c0c */ /* 0x000fe4000bf46270 */
[----:B------:R-:W-:-:S11]  /*17940*/  ISETP.GE.AND P3, PT, R183, UR4, PT ;  /* 0x00000004b7007c0c */ /* 0x000fd6000bf66270 */
[CC--:B0-2---:R-:W-:Y:S02]  /*17950*/  @!P2 LEA R6, P0, R182.reuse, R4.reuse, 0x1 ;  /* 0x00000004b606a211 */ /* 0x0c5fe400078008ff */
[C---:B------:R-:W-:Y:S02]  /*17960*/  @!P3 LEA R4, P1, R183.reuse, R4, 0x1 ;  /* 0x00000004b704b211 */ /* 0x040fe400078208ff */
[-C--:B------:R-:W-:Y:S02]  /*17970*/  @!P2 LEA.HI.X R7, R182, R3.reuse, R20, 0x1, P0 ;  /* 0x00000003b607a211 */ /* 0x080fe400000f0c14 */
[----:B------:R-:W-:-:S03]  /*17980*/  @!P3 LEA.HI.X R5, R183, R3, R12, 0x1, P1 ;  /* 0x00000003b705b211 */ /* 0x000fc600008f0c0c */
[----:B------:R3:W-:Y:S04]  /*17990*/  @!P2 ST.E.128 desc[UR60][R6.64], RZ ;  /* 0x000000ff0600a985 */ /* 0x0007e8000c101d3c */
[----:B------:R3:W-:Y:S02]  /*179a0*/  @!P3 ST.E.128 desc[UR60][R4.64], RZ ;  /* 0x000000ff0400b985 */ /* 0x0007e4000c101d3c */
.L_x_653:
[----:B------:R-:W-:Y:S05]  /*179b0*/  BSYNC B0 ;  /* 0x0000000000007941 */ /* 0x000fea0003800000 */
.L_x_644:
[----:B------:R-:W-:Y:S02]  /*179c0*/  ULDC UR4, c[0x0][0xc3c] ;  /* 0x00030f0000047ab9 */ /* 0x000fe40000000800 */
[----:B-1----:R-:W-:-:S13]  /*179d0*/  ISETP.GE.AND P0, PT, R31, UR4, PT ;  /* 0x000000041f007c0c */ /* 0x002fda000bf06270 */
[----:B------:R-:W-:Y:S05]  /*179e0*/  @!P0 BRA `(.L_x_663) ;  /* 0xfffffe98006c8947 */ /* 0x000fea000383ffff */
[----:B------:R-:W-:Y:S05]  /*179f0*/  BRA `(.L_x_448) ;  /* 0x00000068000c7947 */ /* 0x000fea0003800000 */
.L_x_446:
[----:B------:R-:W-:-:S08]  /*17a00*/  NOP ;  /* 0x0000000000007918 */ /* 0x000fd00000000000 */
[----:B0-----:R-:W0:-:S00]  /*17a10*/  USETMAXREG.DEALLOC.CTAPOOL 0x28 ;  /* 0x00000028000079c8 */ /* 0x001e0000080e0500 */
[----:B0-----:R-:W-:Y:S01]  /*17a20*/  LOP3.LUT R2, R2, 0x3, RZ, 0xc0, !PT ;  /* 0x0000000302027812 */ /* 0x001fe200078ec0ff */
[----:B------:R-:W-:Y:S01]  /*17a30*/  IMAD.MOV.U32 R4, RZ, RZ, RZ ;  /* 0x000000ffff047224 */ /* 0x000fe200078e00ff */
[----:B------:R-:W-:-:S04]  /*17a40*/  LOP3.LUT R23, R23, 0xffffffdf, RZ, 0xc0, !PT ;  /* 0xffffffdf17177812 */ /* 0x000fc800078ec0ff */
[----:B------:R-:W0:Y:S02]  /*17a50*/  SHFL.IDX PT, R2, R2, RZ, 0x1f ;  /* 0x00001fff02027589 */ /* 0x000e2400000e0000 */
[----:B0-----:R-:W-:-:S13]  /*17a60*/  ISETP.NE.AND P0, PT, R2, RZ, PT ;  /* 0x000000ff0200720c */ /* 0x001fda0003f05270 */
[----:B------:R-:W-:Y:S01]  /*17a70*/  @P0 LOP3.LUT R23, R23, 0x20, RZ, 0xfc, !PT ;  /* 0x0000002017170812 */ /* 0x000fe200078efcff */
[----:B------:R-:W-:Y:S06]  /*17a80*/  @!P0 BRA `(.L_x_664) ;  /* 0x00000000001c8947 */ /* 0x000fec0003800000 */
[----:B------:R-:W0:Y:S08]  /*17a90*/  S2UR UR5, SR_CgaCtaId ;  /* 0x00000000000579c3 */ /* 0x000e300000008800 */
[----:B------:R-:W-:Y:S06]  /*17aa0*/  BAR.SYNC.DEFER_BLOCKING 0x5, 0x180 ;  /* 0x0146000000007b1d */ /* 0x000fec0000010000 */
[----:B------:R-:W-:-:S02]  /*17ab0*/  UMOV UR4, 0x400 ;  /* 0x0000040000047882 */ /* 0x000fc40000000000 */
[----:B0-----:R-:W-:-:S09]  /*17ac0*/  ULEA UR4, UR5, UR4, 0x18 ;  /* 0x0000000405047291 */ /* 0x001fd2000f8ec03f */
[----:B------:R-:W0:Y:S01]  /*17ad0*/  LDS.128 R16, [UR4+0x2a8d0] ;  /* 0x02a8d004ff107984 */ /* 0x000e220008000c00 */
[----:B------:R-:W-:Y:S06]  /*17ae0*/  BAR.ARV 0x4, 0x180 ;  /* 0x0106000000007b1d */ /* 0x000fec0000002000 */
[----:B------:R-:W-:Y:S05]  /*17af0*/  BRA `(.L_x_665) ;  /* 0x0000000400fc7947 */ /* 0x000fea0003800000 */
.L_x_664:
[----:B------:R-:W-:Y:S01]  /*17b00*/  LOP3.LUT R5, R0, 0x1f, RZ, 0xc0, !PT ;  /* 0x0000001f00057812 */ /* 0x000fe200078ec0ff */
[----:B------:R-:W-:Y:S01]  /*17b10*/  ULDC UR4, c[0x0][0xc3c] ;  /* 0x00030f0000047ab9 */ /* 0x000fe20000000800 */
[----:B------:R-:W0:Y:S01]  /*17b20*/  S2UR UR6, SR_CTAID.X ;  /* 0x00000000000679c3 */ /* 0x000e220000002500 */
[----:B------:R-:W-:Y:S01]  /*17b30*/  ULDC UR5, c[0x0][0xc38] ;  /* 0x00030e0000057ab9 */ /* 0x000fe20000000800 */
[----:B------:R-:W-:-:S04]  /*17b40*/  ISETP.NE.AND P0, PT, R5, 0x1f, PT ;  /* 0x0000001f0500780c */ /* 0x000fc80003f05270 */
[----:B------:R-:W-:-:S13]  /*17b50*/  ISETP.GE.OR P1, PT, R5, UR4, !P0 ;  /* 0x0000000405007c0c */ /* 0x000fda000c726670 */
[----:B------:R-:W1:Y:S02]  /*17b60*/  @!P1 LDC.64 R2, c[0x0][0xc80] ;  /* 0x00032000ff029b82 */ /* 0x000e640000000a00 */
[----:B-1----:R-:W-:-:S05]  /*17b70*/  @!P1 IMAD.WIDE.U32 R2, R5, 0x4, R2 ;  /* 0x0000000405029825 */ /* 0x002fca00078e0002 */
[----:B------:R-:W2:Y:S01]  /*17b80*/  @!P1 LDG.E R4, desc[UR60][R2.64] ;  /* 0x0000003c02049981 */ /* 0x000ea2000c1e1900 */
[C---:B------:R-:W-:Y:S01]  /*17b90*/  ISETP.NE.AND P1, PT, R5.reuse, RZ, PT ;  /* 0x000000ff0500720c */ /* 0x040fe20003f25270 */
[----:B------:R-:W-:Y:S01]  /*17ba0*/  UMOV UR4, URZ ;  /* 0x0000003f00047c82 */ /* 0x000fe20008000000 */
[C---:B------:R-:W-:Y:S01]  /*17bb0*/  ISETP.GE.U32.AND P2, PT, R5.reuse, 0x2, PT ;  /* 0x000000020500780c */ /* 0x040fe20003f46070 */
[----:B------:R-:W-:Y:S01]  /*17bc0*/  IMAD.MOV.U32 R16, RZ, RZ, RZ ;  /* 0x000000ffff107224 */ /* 0x000fe200078e00ff */
[C---:B------:R-:W-:Y:S02]  /*17bd0*/  ISETP.GE.U32.AND P3, PT, R5.reuse, 0x4, PT ;  /* 0x000000040500780c */ /* 0x040fe40003f66070 */
[C---:B------:R-:W-:Y:S02]  /*17be0*/  ISETP.GE.U32.AND P4, PT, R5.reuse, 0x8, PT ;  /* 0x000000080500780c */ /* 0x040fe40003f86070 */
[----:B------:R-:W-:Y:S01]  /*17bf0*/  ISETP.GE.U32.AND P5, PT, R5, 0x10, PT ;  /* 0x000000100500780c */ /* 0x000fe20003fa6070 */
[----:B--2---:R-:W1:Y:S02]  /*17c00*/  SHFL.UP PT, R6, R4, 0x1, RZ ;  /* 0x0420000004067989 */ /* 0x004e6400000e00ff */
[----:B-1----:R-:W-:-:S04]  /*17c10*/  SEL R7, R6, RZ, P1 ;  /* 0x000000ff06077207 */ /* 0x002fc80000800000 */
[----:B------:R-:W-:-:S05]  /*17c20*/  IADD3 R7, R4, R7, RZ ;  /* 0x0000000704077210 */ /* 0x000fca0007ffe0ff */
[----:B------:R-:W1:Y:S02]  /*17c30*/  SHFL.UP PT, R6, R7, 0x2, RZ ;  /* 0x0440000007067989 */ /* 0x000e6400000e00ff */
[----:B-1----:R-:W-:-:S05]  /*17c40*/  SEL R6, R6, RZ, P2 ;  /* 0x000000ff06067207 */ /* 0x002fca0001000000 */
[----:B------:R-:W-:-:S05]  /*17c50*/  IMAD.IADD R6, R7, 0x1, R6 ;  /* 0x0000000107067824 */ /* 0x000fca00078e0206 */
[----:B------:R-:W1:Y:S02]  /*17c60*/  SHFL.UP PT, R8, R6, 0x4, RZ ;  /* 0x0480000006087989 */ /* 0x000e6400000e00ff */
        /* <DEDUP_REMOVED lines=8> */
[----:B------:R-:W1:Y:S02]  /*17cf0*/  SHFL.IDX PT, R6, R7, 0x1f, 0x1f ;  /* 0x03e01f0007067f89 */ /* 0x000e6400000e0000 */
[----:B-1----:R-:W-:-:S05]  /*17d00*/  IMAD R6, R6, UR5, RZ ;  /* 0x0000000506067c24 */ /* 0x002fca000f8e02ff */
[----:B0-----:R-:W-:Y:S02]  /*17d10*/  ISETP.GT.AND P6, PT, R6, UR6, PT ;  /* 0x0000000606007c0c */ /* 0x001fe4000bfc4270 */
[----:B------:R-:W-:-:S11]  /*17d20*/  MOV R3, R6 ;  /* 0x0000000600037202 */ /* 0x000fd60000000f00 */
[----:B------:R-:W-:Y:S05]  /*17d30*/  @P6 BRA `(.L_x_666) ;  /* 0x00000000009c6947 */ /* 0x000fea0003800000 */
[----:B------:R-:W0:Y:S01]  /*17d40*/  LDC R10, c[0x0][0xc3c] ;  /* 0x00030f00ff0a7b82 */ /* 0x000e220000000800 */
[----:B------:R-:W-:Y:S01]  /*17d50*/  IMAD.MOV.U32 R6, RZ, RZ, R3 ;  /* 0x000000ffff067224 */ /* 0x000fe200078e0003 */
[----:B------:R-:W-:Y:S01]  /*17d60*/  UMOV UR4, URZ ;  /* 0x0000003f00047c82 */ /* 0x000fe20008000000 */
[----:B------:R-:W-:Y:S01]  /*17d70*/  ULDC UR7, c[0x0][0xc3c] ;  /* 0x00030f0000077ab9 */ /* 0x000fe20000000800 */
[----:B------:R-:W-:-:S05]  /*17d80*/  ULDC UR5, c[0x0][0xc38] ;  /* 0x00030e0000057ab9 */ /* 0x000fca0000000800 */
.L_x_670:
[----:B------:R-:W-:Y:S01]  /*17d90*/  UIADD3 UR4, UR4, 0x1f, URZ ;  /* 0x0000001f04047890 */ /* 0x000fe2000fffe03f */
[----:B------:R-:W-:-:S05]  /*17da0*/  MOV R19, UR7 ;  /* 0x0000000700137c02 */ /* 0x000fca0008000f00 */
[----:B0-----:R-:W-:-:S13]  /*17db0*/  ISETP.LE.AND P6, PT, R10, UR4, PT ;  /* 0x000000040a007c0c */ /* 0x001fda000bfc3270 */
[----:B------:R-:W-:Y:S05]  /*17dc0*/  @P6 BRA `(.L_x_667) ;  /* 0x0000000400246947 */ /* 0x000fea0003800000 */
[----:B------:R-:W-:Y:S01]  /*17dd0*/  VIADD R7, R5, UR4 ;  /* 0x0000000405077c36 */ /* 0x000fe20008000000 */
[----:B------:R-:W-:Y:S01]  /*17de0*/  BSSY B0, `(.L_x_668) ;  /* 0x0000007000007945 */ /* 0x000fe20003800000 */
[----:B------:R-:W-:-:S03]  /*17df0*/  MOV R4, RZ ;  /* 0x000000ff00047202 */ /* 0x000fc60000000f00 */
[----:B------:R-:W-:-:S13]  /*17e00*/  ISETP.GE.OR P6, PT, R7, R10, !P0 ;  /* 0x0000000a0700720c */ /* 0x000fda00047c6670 */
[----:B------:R-:W-:Y:S05]  /*17e10*/  @P6 BRA `(.L_x_669) ;  /* 0x00000000000c6947 */ /* 0x000fea0003800000 */
[----:B------:R-:W0:Y:S02]  /*17e20*/  LDC.64 R2, c[0x0][0xc80] ;  /* 0x00032000ff027b82 */ /* 0x000e240000000a00 */
[----:B0-----:R-:W-:-:S05]  /*17e30*/  IMAD.WIDE R2, R7, 0x4, R2 ;  /* 0x0000000407027825 */ /* 0x001fca00078e0202 */
[----:B------:R0:W5:Y:S02]  /*17e40*/  LDG.E R4, desc[UR60][R2.64] ;  /* 0x0000003c02047981 */ /* 0x000164000c1e1900 */
.L_x_669:
[----:B------:R-:W-:Y:S05]  /*17e50*/  BSYNC B0 ;  /* 0x0000000000007941 */ /* 0x000fea0003800000 */
.L_x_668:
        /* <DEDUP_REMOVED lines=15> */
[----:B------:R-:W0:Y:S02]  /*17f50*/  SHFL.IDX PT, R3, R9, 0x1f, 0x1f ;  /* 0x03e01f0009037f89 */ /* 0x000e2400000e0000 */
[----:B0-----:R-:W-:-:S05]  /*17f60*/  IMAD R3, R3, UR5, RZ ;  /* 0x0000000503037c24 */ /* 0x001fca000f8e02ff */
[----:B------:R-:W-:-:S04]  /*17f70*/  IADD3 R6, R3, R6, RZ ;  /* 0x0000000603067210 */ /* 0x000fc80007ffe0ff */
[----:B------:R-:W-:-:S13]  /*17f80*/  ISETP.GT.AND P6, PT, R6, UR6, PT ;  /* 0x0000000606007c0c */ /* 0x000fda000bfc4270 */
[----:B------:R-:W-:Y:S05]  /*17f90*/  @!P6 BRA `(.L_x_670) ;  /* 0xfffffffc007ce947 */ /* 0x000fea000383ffff */
[----:B------:R-:W-:-:S07]  /*17fa0*/  IMAD.MOV.U32 R7, RZ, RZ, R9 ;  /* 0x000000ffff077224 */ /* 0x000fce00078e0009 */
.L_x_666:
        /* <DEDUP_REMOVED lines=13> */
[----:B------:R-:W-:-:S06]  /*18080*/  IADD3 R16, R19, -0x1, RZ ;  /* 0xffffffff13107810 */ /* 0x000fcc0007ffe0ff */
[----:B------:R2:W3:Y:S02]  /*18090*/  SHFL.IDX PT, R16, R7, R16, 0x1f ;  /* 0x00001f1007107589 */ /* 0x0004e400000e0000 */
.L_x_671:
[----:B---3--:R-:W-:Y:S01]  /*180a0*/  IMAD R16, R16, UR5, R9 ;  /* 0x0000000510107c24 */ /* 0x008fe2000f8e0209 */
[----:B0-----:R-:W-:Y:S01]  /*180b0*/  IABS R2, R4 ;  /* 0x0000000400027213 */ /* 0x001fe20000000000 */
[----:B-12---:R-:W-:Y:S02]  /*180c0*/  IMAD.MOV R7, RZ, RZ, -R3 ;  /* 0x000000ffff077224 */ /* 0x006fe400078e0a03 */
[----:B------:R-:W-:Y:S01]  /*180d0*/  VIADD R19, R19, UR4 ;  /* 0x0000000413137c36 */ /* 0x000fe20008000000 */
[----:B------:R-:W-:Y:S01]  /*180e0*/  IADD3 R9, -R16, UR6, RZ ;  /* 0x0000000610097c10 */ /* 0x000fe2000fffe1ff */
[----:B------:R-:W-:Y:S01]  /*180f0*/  IMAD R7, R7, R10, RZ ;  /* 0x0000000a07077224 */ /* 0x000fe200078e02ff */
[----:B------:R-:W-:Y:S01]  /*18100*/  IADD3 R8, RZ, -R2, RZ ;  /* 0x80000002ff087210 */ /* 0x000fe20007ffe0ff */
[----:B------:R-:W-:Y:S01]  /*18110*/  IMAD.MOV.U32 R2, RZ, RZ, RZ ;  /* 0x000000ffff027224 */ /* 0x000fe200078e00ff */
[----:B------:R-:W-:-:S03]  /*18120*/  IABS R6, R9 ;  /* 0x0000000900067213 */ /* 0x000fc60000000000 */
[----:B------:R-:W-:Y:S01]  /*18130*/  IMAD.HI.U32 R2, R3, R7, R2 ;  /* 0x0000000703027227 */ /* 0x000fe200078e0002 */
[----:B------:R-:W-:-:S03]  /*18140*/  MOV R3, R6 ;  /* 0x0000000600037202 */ /* 0x000fc60000000f00 */
[----:B------:R-:W-:Y:S02]  /*18150*/  IMAD.MOV.U32 R6, RZ, RZ, R8 ;  /* 0x000000ffff067224 */ /* 0x000fe400078e0008 */
[----:B------:R-:W-:-:S04]  /*18160*/  IMAD.HI.U32 R2, R2, R3, RZ ;  /* 0x0000000302027227 */ /* 0x000fc800078e00ff */
[----:B------:R-:W-:-:S05]  /*18170*/  IMAD R3, R2, R6, R3 ;  /* 0x0000000602037224 */ /* 0x000fca00078e0203 */
[----:B------:R-:W-:-:S13]  /*18180*/  ISETP.GT.U32.AND P1, PT, R10, R3, PT ;  /* 0x000000030a00720c */ /* 0x000fda0003f24070 */
[-C--:B------:R-:W-:Y:S01]  /*18190*/  @!P1 IADD3 R3, R3, -R10.reuse, RZ ;  /* 0x8000000a03039210 */ /* 0x080fe20007ffe0ff */
[----:B------:R-:W-:Y:S01]  /*181a0*/  @!P1 VIADD R2, R2, 0x1 ;  /* 0x0000000102029836 */ /* 0x000fe20000000000 */
[----:B------:R-:W-:Y:S02]  /*181b0*/  ISETP.NE.AND P1, PT, R4, RZ, PT ;  /* 0x000000ff0400720c */ /* 0x000fe40003f25270 */
[----:B------:R-:W-:Y:S02]  /*181c0*/  ISETP.GE.U32.AND P0, PT, R3, R10, PT ;  /* 0x0000000a0300720c */ /* 0x000fe40003f06070 */
[----:B------:R-:W-:-:S04]  /*181d0*/  LOP3.LUT R3, R9, R4, RZ, 0x3c, !PT ;  /* 0x0000000409037212 */ /* 0x000fc800078e3cff */
[----:B------:R-:W-:-:S07]  /*181e0*/  ISETP.GE.AND P2, PT, R3, RZ, PT ;  /* 0x000000ff0300720c */ /* 0x000fce0003f46270 */
[----:B------:R-:W-:-:S06]  /*181f0*/  @P0 IADD3 R2, R2, 0x1, RZ ;  /* 0x0000000102020810 */ /* 0x000fcc0007ffe0ff */
[----:B------:R-:W-:Y:S01]  /*18200*/  @!P2 IMAD.MOV R2, RZ, RZ, -R2 ;  /* 0x000000ffff02a224 */ /* 0x000fe200078e0a02 */
[----:B------:R-:W-:-:S04]  /*18210*/  @!P1 LOP3.LUT R2, RZ, R4, RZ, 0x33, !PT ;  /* 0x00000004ff029212 */ /* 0x000fc800078e33ff */
[----:B------:R-:W-:Y:S02]  /*18220*/  IADD3 R17, -R2, RZ, RZ ;  /* 0x000000ff02117210 */ /* 0x000fe40007ffe1ff */
[----:B------:R-:W-:-:S03]  /*18230*/  MOV R18, R2 ;  /* 0x0000000200127202 */ /* 0x000fc60000000f00 */
[----:B------:R-:W-:Y:S01]  /*18240*/  IMAD R17, R4, R17, R9 ;  /* 0x0000001104117224 */ /* 0x000fe200078e0209 */
[----:B------:R-:W-:Y:S06]  /*18250*/  BRA `(.L_x_672) ;  /* 0x00000000000c7947 */ /* 0x000fec0003800000 */
.L_x_667:
[----:B------:R-:W-:Y:S01]  /*18260*/  IMAD.MOV.U32 R17, RZ, RZ, RZ ;  /* 0x000000ffff117224 */ /* 0x000fe200078e00ff */
[----:B------:R-:W-:Y:S01]  /*18270*/  MOV R16, UR6 ;  /* 0x0000000600107c02 */ /* 0x000fe20008000f00 */
[----:B------:R-:W-:-:S07]  /*18280*/  IMAD.MOV.U32 R18, RZ, RZ, RZ ;  /* 0x000000ffff127224 */ /* 0x000fce00078e00ff */
.L_x_672:
[----:B------:R-:W-:-:S13]  /*18290*/  ISETP.NE.AND P0, PT, R5, RZ, PT ;  /* 0x000000ff0500720c */ /* 0x000fda0003f05270 */
[----:B------:R-:W0:Y:S01]  /*182a0*/  @!P0 S2R R3, SR_CgaCtaId ;  /* 0x0000000000038919 */ /* 0x000e220000008800 */
[----:B------:R-:W-:-:S04]  /*182b0*/  @!P0 MOV R2, 0x400 ;  /* 0x0000040000028802 */ /* 0x000fc80000000f00 */
[----:B0-----:R-:W-:-:S05]  /*182c0*/  @!P0 LEA R2, R3, R2, 0x18 ;  /* 0x0000000203028211 */ /* 0x001fca00078ec0ff */
[----:B------:R1:W-:Y:S01]  /*182d0*/  @!P0 STS.128 [R2+0x2a8d0], R16 ;  /* 0x02a8d01002008388 */ /* 0x0003e20000000c00 */
[----:B------:R-:W-:Y:S06]  /*182e0*/  BAR.ARV 0x5, 0x180 ;  /* 0x0146000000007b1d */ /* 0x000fec0000002000 */
.L_x_665:
[----:B------:R2:W-:Y:S01]  /*182f0*/  STL [R1+0x28], RZ ;  /* 0x000028ff01007387 */ /* 0x0005e20000100800 */
[----:B------:R-:W-:Y:S01]  /*18300*/  ULDC UR4, c[0x0][0xc3c] ;  /* 0x00030f0000047ab9 */ /* 0x000fe20000000800 */
[----:B------:R-:W-:Y:S01]  /*18310*/  MOV R29, 0x1 ;  /* 0x00000001001d7802 */ /* 0x000fe20000000f00 */
[----:B------:R-:W-:Y:S01]  /*18320*/  IMAD.MOV.U32 R28, RZ, RZ, RZ ;  /* 0x000000ffff1c7224 */ /* 0x000fe200078e00ff */
[----:B0-----:R-:W-:-:S13]  /*18330*/  ISETP.GE.AND P0, PT, R19, UR4, PT ;  /* 0x0000000413007c0c */ /* 0x001fda000bf06270 */
[----:B--2---:R-:W-:Y:S05]  /*18340*/  @P0 BRA `(.L_x_673) ;  /* 0x0000005800d40947 */ /* 0x004fea0003800000 */
[----:B-1----:R-:W2:Y:S01]  /*18350*/  LDL R2, [R1+0x40] ;  /* 0x0000400001027983 */ /* 0x002ea20000100800 */
[----:B------:R-:W0:Y:S01]  /*18360*/  S2UR UR5, SR_CgaCtaId ;  /* 0x00000000000579c3 */ /* 0x000e220000008800 */
[----:B------:R-:W-:Y:S01]  /*18370*/  LOP3.LUT R4, R0, 0x7f, RZ, 0xc0, !PT ;  /* 0x0000007f00047812 */ /* 0x000fe200078ec0ff */
[----:B------:R-:W-:Y:S01]  /*18380*/  BSSY B8, `(.L_x_673) ;  /* 0x00005b1000087945 */ /* 0x000fe20003800000 */
[----:B------:R1:W-:Y:S01]  /*18390*/  STL [R1+0x28], RZ ;  /* 0x000028ff01007387 */ /* 0x0003e20000100800 */
[----:B------:R-:W-:Y:S01]  /*183a0*/  IMAD.MOV.U32 R31, RZ, RZ, 0x1 ;  /* 0x00000001ff1f7424 */ /* 0x000fe200078e00ff */
[----:B------:R-:W-:Y:S01]  /*183b0*/  MOV R26, RZ ;  /* 0x000000ff001a7202 */ /* 0x000fe20000000f00 */
[----:B------:R-:W-:Y:S01]  /*183c0*/  IMAD.SHL.U32 R36, R4, 0x8, RZ ;  /* 0x0000000804247824 */ /* 0x000fe200078e00ff */
[----:B------:R-:W-:Y:S01]  /*183d0*/  MOV R28, RZ ;  /* 0x000000ff001c7202 */ /* 0x000fe20000000f00 */
[----:B------:R-:W-:Y:S01]  /*183e0*/  IMAD.MOV.U32 R29, RZ, RZ, 0x1 ;  /* 0x00000001ff1d7424 */ /* 0x000fe200078e00ff */
[----:B------:R-:W-:Y:S01]  /*183f0*/  ULDC.64 UR36, c[0x0][0x198] ;  /* 0x0000660000247ab9 */ /* 0x000fe20000000a00 */
[----:B------:R-:W-:Y:S01]  /*18400*/  ULDC UR38, c[0x0][0xc] ;  /* 0x0000030000267ab9 */ /* 0x000fe20000000800 */
[----:B--2---:R-:W-:-:S02]  /*18410*/  R2UR UR4, R2 ;  /* 0x00000000020472ca */ /* 0x004fc400000e0000 */
[----:B------:R-:W-:-:S04]  /*18420*/  SHF.L.U32 R2, R0, 0x3, RZ ;  /* 0x0000000300027819 */ /* 0x000fc800000006ff */
[C---:B------:R-:W-:Y:S02]  /*18430*/  LOP3.LUT R3, R2.reuse, 0x1f8, RZ, 0xc0, !PT ;  /* 0x000001f802037812 */ /* 0x040fe400078ec0ff */
[----:B------:R-:W-:Y:S02]  /*18440*/  LOP3.LUT R2, R2, 0x38, RZ, 0xc0, !PT ;  /* 0x0000003802027812 */ /* 0x000fe400078ec0ff */
[----:B------:R-:W-:Y:S02]  /*18450*/  LOP3.LUT R3, R3, 0x38, R0, 0x78, !PT ;  /* 0x0000003803037812 */ /* 0x000fe400078e7800 */
[----:B------:R-:W-:Y:S01]  /*18460*/  SHF.L.U32 R0, R0, 0x4, RZ ;  /* 0x0000000400007819 */ /* 0x000fe200000006ff */
[----:B------:R-:W-:Y:S01]  /*18470*/  ULOP3.LUT UR39, UR4, 0x2, URZ, 0xfc, !UPT ;  /* 0x0000000204277892 */ /* 0x000fe2000f8efc3f */
[----:B------:R-:W-:Y:S02]  /*18480*/  LOP3.LUT R36, R3, 0x200, R36, 0xf8, !PT ;  /* 0x0000020003247812 */ /* 0x000fe400078ef824 */
[----:B------:R-:W-:Y:S01]  /*18490*/  UMOV UR4, 0x400 ;  /* 0x0000040000047882 */ /* 0x000fe20000000000 */
[----:B------:R-:W-:Y:S01]  /*184a0*/  SHF.R.U32.HI R3, RZ, 0x3, R4 ;  /* 0x00000003ff037819 */ /* 0x000fe20000011604 */
[----:B0-----:R-:W-:-:S03]  /*184b0*/  ULEA UR4, UR5, UR4, 0x18 ;  /* 0x0000000405047291 */ /* 0x001fc6000f8ec03f */
[----:B------:R-:W-:Y:S02]  /*184c0*/  LOP3.LUT R4, R3, 0x70, R0, 0xf8, !PT ;  /* 0x0000007003047812 */ /* 0x000fe400078ef800 */
[C---:B------:R-:W-:Y:S01]  /*184d0*/  LOP3.LUT R3, R2.reuse, 0x40, RZ, 0xfc, !PT ;  /* 0x0000004002037812 */ /* 0x040fe200078efcff */
[----:B------:R-:W-:Y:S01]  /*184e0*/  IMAD.U32 R22, RZ, RZ, UR4 ;  /* 0x00000004ff167e24 */ /* 0x000fe2000f8e00ff */
[----:B------:R-:W-:-:S04]  /*184f0*/  LOP3.LUT R0, R2, 0x80, RZ, 0xfc, !PT ;  /* 0x0000008002007812 */ /* 0x000fc800078efcff */
[----:B-1----:R-:W-:-:S07]  /*18500*/  LEA R37, R36, R22, 0x1 ;  /* 0x0000001624257211 */ /* 0x002fce00078e08ff */
.L_x_774:
[----:B0-----:R-:W0:Y:S02]  /*18510*/  LDC.64 R32, c[0x0][0xc88] ;  /* 0x00032200ff207b82 */ /* 0x001e240000000a00 */
[----:B0-----:R-:W-:-:S06]  /*18520*/  IMAD.WIDE R32, R19, 0x4, R32 ;  /* 0x0000000413207825 */ /* 0x001fcc00078e0220 */
[----:B--2---:R-:W2:Y:S01]  /*18530*/  LDG.E R32, desc[UR60][R32.64] ;  /* 0x0000003c20207981 */ /* 0x004ea2000c1e1900 */
[----:B------:R-:W-:Y:S05]  /*18540*/  YIELD ;  /* 0x0000000000007946 */ /* 0x000fea0003800000 */
[----:B------:R-:W-:Y:S01]  /*18550*/  ULDC.64 UR4, c[0x0][0xa28] ;  /* 0x00028a0000047ab9 */ /* 0x000fe20000000a00 */
[----:B------:R-:W-:Y:S01]  /*18560*/  ULDC.64 UR8, c[0x0][0xa18] ;  /* 0x0002860000087ab9 */ /* 0x000fe20000000a00 */
[----:B------:R-:W-:Y:S01]  /*18570*/  ISETP.NE.U32.AND P0, PT, RZ, UR4, PT ;  /* 0x00000004ff007c0c */ /* 0x000fe2000bf05070 */
[----:B------:R-:W-:Y:S01]  /*18580*/  IMAD.MOV.U32 R9, RZ, RZ, RZ ;  /* 0x000000ffff097224 */ /* 0x000fe200078e00ff */
[----:B------:R-:W-:-:S02]  /*18590*/  ULDC.64 UR6, c[0x0][0xa10] ;  /* 0x0002840000067ab9 */ /* 0x000fc40000000a00 */
[----:B------:R-:W-:Y:S02]  /*185a0*/  ISETP.NE.AND.EX P0, PT, RZ, UR5, PT, P0 ;  /* 0x00000005ff007c0c */ /* 0x000fe4000bf05300 */
[----:B------:R-:W-:-:S04]  /*185b0*/  ISETP.NE.U32.AND P2, PT, RZ, UR8, PT ;  /* 0x00000008ff007c0c */ /* 0x000fc8000bf45070 */
[----:B------:R-:W-:Y:S01]  /*185c0*/  ISETP.NE.AND.EX P2, PT, RZ, UR9, PT, P2 ;  /* 0x00000009ff007c0c */ /* 0x000fe2000bf45320 */
[----:B------:R-:W-:Y:S01]  /*185d0*/  IMAD.MOV.U32 R35, RZ, RZ, RZ ;  /* 0x000000ffff237224 */ /* 0x000fe200078e00ff */
[----:B--2---:R-:W-:-:S05]  /*185e0*/  SHF.R.S32.HI R0, RZ, 0x1f, R32 ;  /* 0x0000001fff007819 */ /* 0x004fca0000011420 */
[C---:B------:R-:W-:Y:S02]  /*185f0*/  @P0 LEA R2, P1, R32.reuse, UR4, 0x2 ;  /* 0x0000000420020c11 */ /* 0x040fe4000f8210ff */
[C---:B------:R-:W-:Y:S01]  /*18600*/  SHF.L.U32 R24, R32.reuse, 0x2, RZ ;  /* 0x0000000220187819 */ /* 0x040fe200000006ff */
[----:B------:R0:W-:Y:S01]  /*18610*/  STL [R1+0x14], R0 ;  /* 0x0000140001007387 */ /* 0x0001e20000100800 */
[C-C-:B------:R-:W-:Y:S01]  /*18620*/  @P0 LEA.HI.X R3, R32.reuse, UR5, R0.reuse, 0x2, P1 ;  /* 0x0000000520030c11 */ /* 0x140fe200088f1400 */
[----:B------:R-:W-:Y:S01]  /*18630*/  ULDC.64 UR4, c[0x0][0xa00] ;  /* 0x0002800000047ab9 */ /* 0x000fe20000000a00 */
[----:B------:R-:W-:-:S03]  /*18640*/  SHF.L.U64.HI R25, R32, 0x2, R0 ;  /* 0x0000000220197819 */ /* 0x000fc60000010200 */
[----:B-1----:R1:W2:Y:S01]  /*18650*/  @P0 LDG.E R9, desc[UR60][R2.64] ;  /* 0x0000003c02090981 */ /* 0x0022a2000c1e1900 */
[----:B------:R-:W-:Y:S02]  /*18660*/  ISETP.NE.U32.AND P0, PT, RZ, UR4, PT ;  /* 0x00000004ff007c0c */ /* 0x000fe4000bf05070 */
[----:B------:R-:W-:Y:S02]  /*18670*/  ISETP.NE.U32.AND P1, PT, RZ, UR6, PT ;  /* 0x00000006ff007c0c */ /* 0x000fe4000bf25070 */
[----:B------:R-:W-:Y:S02]  /*18680*/  ISETP.NE.AND.EX P0, PT, RZ, UR5, PT, P0 ;  /* 0x00000005ff007c0c */ /* 0x000fe4000bf05300 */
[----:B------:R-:W-:Y:S02]  /*18690*/  ISETP.NE.AND.EX P1, PT, RZ, UR7, PT, P1 ;  /* 0x00000007ff007c0c */ /* 0x000fe4000bf25310 */
[C---:B------:R-:W-:Y:S02]  /*186a0*/  IADD3 R4, P4, R24.reuse, UR6, RZ ;  /* 0x0000000618047c10 */ /* 0x040fe4000ff9e0ff */
[----:B-1----:R-:W-:Y:S01]  /*186b0*/  IADD3 R2, P3, R24, UR4, RZ ;  /* 0x0000000418027c10 */ /* 0x002fe2000ff7e0ff */
[----:B------:R-:W-:Y:S01]  /*186c0*/  ULDC UR4, c[0x0][0x288] ;  /* 0x0000a20000047ab9 */ /* 0x000fe20000000800 */
[----:B0-----:R-:W-:-:S02]  /*186d0*/  MOV R0, RZ ;  /* 0x000000ff00007202 */ /* 0x001fc40000000f00 */
[C---:B------:R-:W-:Y:S02]  /*186e0*/  IADD3.X R3, R25.reuse, UR5, RZ, P3, !PT ;  /* 0x0000000519037c10 */ /* 0x040fe40009ffe4ff */
[----:B------:R-:W-:Y:S01]  /*186f0*/  @P2 IADD3 R6, P3, R24, UR8, RZ ;  /* 0x0000000818062c10 */ /* 0x000fe2000ff7e0ff */
[----:B------:R-:W-:Y:S01]  /*18700*/  IMAD.U32 R8, RZ, RZ, UR4 ;  /* 0x00000004ff087e24 */ /* 0x000fe2000f8e00ff */
[C---:B------:R-:W-:Y:S01]  /*18710*/  IADD3.X R5, R25.reuse, UR7, RZ, P4, !PT ;  /* 0x0000000719057c10 */ /* 0x040fe2000a7fe4ff */
[----:B------:R-:W5:Y:S01]  /*18720*/  @P0 LDG.E R35, desc[UR60][R2.64] ;  /* 0x0000003c02230981 */ /* 0x000f62000c1e1900 */
[----:B------:R-:W-:Y:S01]  /*18730*/  @P2 IADD3.X R7, R25, UR9, RZ, P3, !PT ;  /* 0x0000000919072c10 */ /* 0x000fe20009ffe4ff */
[----:B------:R-:W-:Y:S02]  /*18740*/  ULDC.64 UR4, c[0x0][0x418] ;  /* 0x0001060000047ab9 */ /* 0x000fe40000000a00 */
[----:B------:R-:W5:Y:S04]  /*18750*/  @P1 LDG.E R0, desc[UR60][R4.64] ;  /* 0x0000003c04001981 */ /* 0x000f68000c1e1900 */
[----:B------:R0:W3:Y:S01]  /*18760*/  @P2 LDG.E R8, desc[UR60][R6.64] ;  /* 0x0000003c06082981 */ /* 0x0000e2000c1e1900 */
[----:B------:R-:W-:-:S03]  /*18770*/  UISETP.NE.U32.AND UP0, UPT, UR4, URZ, UPT ;  /* 0x0000003f0400728c */ /* 0x000fc6000bf05070 */
[----:B------:R-:W-:Y:S01]  /*18780*/  ULDC UR4, c[0x0][0x424] ;  /* 0x0001090000047ab9 */ /* 0x000fe20000000800 */
[----:B------:R-:W-:-:S03]  /*18790*/  UISETP.NE.AND.EX UP0, UPT, UR5, URZ, UPT, UP0 ;  /* 0x0000003f0500728c */ /* 0x000fc6000bf05300 */
[----:B------:R-:W-:Y:S01]  /*187a0*/  ULDC UR5, c[0x0][0x2f0] ;  /* 0x0000bc0000057ab9 */ /* 0x000fe20000000800 */
[----:B------:R-:W-:-:S04]  /*187b0*/  USEL UR4, UR4, 0x1, UP0 ;  /* 0x0000000104047887 */ /* 0x000fc80008000000 */
[----:B------:R-:W-:-:S03]  /*187c0*/  UIMAD UR4, UR4, UR5, URZ ;  /* 0x00000005040472a4 */ /* 0x000fc6000f8e023f */
[----:B------:R-:W-:Y:S02]  /*187d0*/  ULDC UR5, c[0x0][0x348] ;  /* 0x0000d20000057ab9 */ /* 0x000fe40000000800 */
[----:B0-----:R-:W-:Y:S01]  /*187e0*/  MOV R6, UR5 ;  /* 0x0000000500067c02 */ /* 0x001fe20008000f00 */
[----:B--2---:R-:W-:Y:S04]  /*187f0*/  STL [R1+0x4], R9 ;  /* 0x0000040901007387 */ /* 0x004fe80000100800 */
[----:B---3--:R0:W-:Y:S02]  /*18800*/  STL [R1+0x20], R8 ;  /* 0x0000200801007387 */ /* 0x0081e40000100800 */
[----:B0-----:R-:W-:Y:S01]  /*18810*/  IMAD.U32 R8, RZ, RZ, UR4 ;  /* 0x00000004ff087e24 */ /* 0x001fe2000f8e00ff */
[----:B------:R-:W-:Y:S06]  /*18820*/  @P2 BRA `(.L_x_674) ;  /* 0x0000000000142947 */ /* 0x000fec0003800000 */
[----:B------:R-:W-:Y:S05]  /*18830*/  @!P0 BRA `(.L_x_674) ;  /* 0x0000000000108947 */ /* 0x000fea0003800000 */
[----:B------:R-:W2:Y:S04]  /*18840*/  LDG.E R10, desc[UR60][R2.64] ;  /* 0x0000003c020a7981 */ /* 0x000ea8000c1e1900 */
[----:B------:R-:W2:Y:S02]  /*18850*/  LDG.E R7, desc[UR60][R2.64+0x4] ;  /* 0x0000043c02077981 */ /* 0x000ea4000c1e1900 */
[----:B--2---:R-:W-:-:S05]  /*18860*/  IADD3 R2, -R10, R7, RZ ;  /* 0x000000070a027210 */ /* 0x004fca0007ffe1ff */
[----:B------:R0:W-:Y:S02]  /*18870*/  STL [R1+0x20], R2 ;  /* 0x0000200201007387 */ /* 0x0001e40000100800 */
.L_x_674:
[----:B------:R-:W-:Y:S01]  /*18880*/  ULDC.64 UR4, c[0x0][0xa20] ;  /* 0x0002880000047ab9 */ /* 0x000fe20000000a00 */
[----:B------:R-:W-:Y:S01]  /*18890*/  IMAD.MOV.U32 R33, RZ, RZ, R32 ;  /* 0x000000ffff217224 */ /* 0x000fe200078e0020 */
[----:B------:R-:W-:-:S04]  /*188a0*/  ISETP.NE.U32.AND P0, PT, RZ, UR4, PT ;  /* 0x00000004ff007c0c */ /* 0x000fc8000bf05070 */
[----:B------:R-:W-:-:S13]  /*188b0*/  ISETP.NE.AND.EX P0, PT, RZ, UR5, PT, P0 ;  /* 0x00000005ff007c0c */ /* 0x000fda000bf05300 */
[----:B------:R-:W-:Y:S05]  /*188c0*/  @!P0 BRA `(.L_x_675) ;  /* 0x0000000000108947 */ /* 0x000fea0003800000 */
[----:B0-----:R-:W-:-:S04]  /*188d0*/  IADD3 R2, P0, R24, UR4, RZ ;  /* 0x0000000418027c10 */ /* 0x001fc8000ff1e0ff */
[----:B------:R-:W-:-:S05]  /*188e0*/  IADD3.X R3, R25, UR5, RZ, P0, !PT ;  /* 0x0000000519037c10 */ /* 0x000fca00087fe4ff */
[----:B------:R0:W5:Y:S01]  /*188f0*/  LDG.E R8, desc[UR60][R2.64] ;  /* 0x0000003c02087981 */ /* 0x000162000c1e1900 */
[----:B------:R-:W-:Y:S05]  /*18900*/  BRA `(.L_x_676) ;  /* 0x0000000000247947 */ /* 0x000fea0003800000 */
.L_x_675:
[----:B------:R-:W-:Y:S02]  /*18910*/  ULDC.64 UR4, c[0x0][0xa08] ;  /* 0x0002820000047ab9 */ /* 0x000fe40000000a00 */
[----:B------:R-:W-:-:S04]  /*18920*/  ISETP.NE.U32.AND P0, PT, RZ, UR4, PT ;  /* 0x00000004ff007c0c */ /* 0x000fc8000bf05070 */
[----:B------:R-:W-:-:S13]  /*18930*/  ISETP.NE.AND.EX P0, PT, RZ, UR5, PT, P0 ;  /* 0x00000005ff007c0c */ /* 0x000fda000bf05300 */
[----:B------:R-:W-:Y:S05]  /*18940*/  @!P0 BRA `(.L_x_676) ;  /* 0x0000000000148947 */ /* 0x000fea0003800000 */
[----:B0-----:R-:W0:Y:S02]  /*18950*/  LDC.64 R2, c[0x0][0xa08] ;  /* 0x00028200ff027b82 */ /* 0x001e240000000a00 */
[----:B0-----:R-:W-:-:S05]  /*18960*/  IMAD.WIDE R2, R33, 0x4, R2 ;  /* 0x0000000421027825 */ /* 0x001fca00078e0202 */
[----:B------:R-:W2:Y:S04]  /*18970*/  LDG.E R8, desc[UR60][R2.64] ;  /* 0x0000003c02087981 */ /* 0x000ea8000c1e1900 */
[----:B------:R-:W2:Y:S02]  /*18980*/  LDG.E R7, desc[UR60][R2.64+0x4] ;  /* 0x0000043c02077981 */ /* 0x000ea4000c1e1900 */
[----:B--2---:R-:W-:-:S07]  /*18990*/  IADD3 R8, -R8, R7, RZ ;  /* 0x0000000708087210 */ /* 0x004fce0007ffe1ff */
.L_x_676:
[----:B0-----:R-:W2:Y:S04]  /*189a0*/  @P1 LDG.E R3, desc[UR60][R4.64] ;  /* 0x0000003c04031981 */ /* 0x001ea8000c1e1900 */
[----:B------:R-:W2:Y:S01]  /*189b0*/  @P1 LDG.E R2, desc[UR60][R4.64+0x4] ;  /* 0x0000043c04021981 */ /* 0x000ea2000c1e1900 */
[----:B------:R-:W-:Y:S01]  /*189c0*/  BSSY B0, `(.L_x_677) ;  /* 0x000013b000007945 */ /* 0x000fe20003800000 */
[----:B--2---:R-:W-:Y:S01]  /*189d0*/  @P1 IMAD.IADD R6, R2, 0x1, -R3 ;  /* 0x0000000102061824 */ /* 0x004fe200078e0a03 */
[----:B-----5:R-:W-:-:S05]  /*189e0*/  IADD3 R3, -R9, R8, RZ ;  /* 0x0000000809037210 */ /* 0x020fca0007ffe1ff */
[----:B------:R-:W-:-:S05]  /*189f0*/  IMAD.IADD R2, R3, 0x1, R6 ;  /* 0x0000000103027824 */ /* 0x000fca00078e0206 */
[----:B------:R0:W-:Y:S02]  /*18a00*/  STL [R1], R2 ;  /* 0x0000000201007387 */ /* 0x0001e40000100800 */
[----:B0-----:R-:W-:-:S05]  /*18a10*/  IADD3 R2, R2, 0x5f, RZ ;  /* 0x0000005f02027810 */ /* 0x001fca0007ffe0ff */
[----:B------:R-:W-:-:S05]  /*18a20*/  IMAD.HI R2, R2, 0x2aaaaaab, RZ ;  /* 0x2aaaaaab02027827 */ /* 0x000fca00078e02ff */
[----:B------:R-:W-:-:S04]  /*18a30*/  SHF.R.U32.HI R7, RZ, 0x1f, R2 ;  /* 0x0000001fff077819 */ /* 0x000fc80000011602 */
[----:B------:R-:W-:Y:S01]  /*18a40*/  LEA.HI.SX32 R4, R2, R7, 0x1c ;  /* 0x0000000702047211 */ /* 0x000fe200078fe2ff */
[----:B------:R-:W-:-:S04]  /*18a50*/  IMAD.MOV R2, RZ, RZ, -R3 ;  /* 0x000000ffff027224 */ /* 0x000fc800078e0a03 */
[----:B------:R-:W-:Y:S01]  /*18a60*/  IMAD R7, R4, 0x60, -R3 ;  /* 0x0000006004077824 */ /* 0x000fe200078e0a03 */
[----:B------:R-:W-:Y:S01]  /*18a70*/  VIMNMX R2, RZ, R2, !PT ;  /* 0x00000002ff027248 */ /* 0x000fe20007fe0100 */
[----:B------:R0:W-:Y:S03]  /*18a80*/  STL [R1+0x24], R4 ;  /* 0x0000240401007387 */ /* 0x0001e60000100800 */
[----:B------:R-:W-:-:S04]  /*18a90*/  VIMNMX R7, R7, R6, PT ;  /* 0x0000000607077248 */ /* 0x000fc80003fe0100 */
[----:B------:R-:W-:Y:S01]  /*18aa0*/  ISETP.GT.AND P0, PT, R7, R2, PT ;  /* 0x000000020700720c */ /* 0x000fe20003f04270 */
[----:B------:R-:W-:-:S05]  /*18ab0*/  IMAD.WIDE.U32 R2, R2, -0x55555555, RZ ;  /* 0xaaaaaaab02027825 */ /* 0x000fca00078e00ff */
[----:B------:R-:W-:-:S05]  /*18ac0*/  SHF.R.U32.HI R5, RZ, 0x6, R3 ;  /* 0x00000006ff057819 */ /* 0x000fca0000011603 */
[----:B------:R-:W-:Y:S02]  /*18ad0*/  IMAD.MOV.U32 R2, RZ, RZ, R5 ;  /* 0x000000ffff027224 */ /* 0x000fe400078e0005 */
[----:B0-----:R-:W-:-:S05]  /*18ae0*/  @P0 IADD3 R4, R7, 0x5f, RZ ;  /* 0x0000005f07040810 */ /* 0x001fca0007ffe0ff */
[----:B------:R-:W-:-:S05]  /*18af0*/  @P0 IMAD.HI R4, R4, 0x2aaaaaab, RZ ;  /* 0x2aaaaaab04040827 */ /* 0x000fca00078e02ff */
[----:B------:R-:W-:-:S04]  /*18b00*/  @P0 SHF.R.U32.HI R3, RZ, 0x1f, R4 ;  /* 0x0000001fff030819 */ /* 0x000fc80000011604 */
[----:B------:R-:W-:Y:S02]  /*18b10*/  @P0 LEA.HI.SX32 R2, R4, R3, 0x1c ;  /* 0x0000000304020211 */ /* 0x000fe400078fe2ff */
[----:B------:R-:W-:Y:S02]  /*18b20*/  PLOP3.LUT P0, PT, PT, PT, PT, 0x80, 0x0 ;  /* 0x000000000000781c */ /* 0x000fe40003f0f070 */
[----:B------:R-:W-:-:S13]  /*18b30*/  ISETP.GT.AND P2, PT, R2, R5, PT ;  /* 0x000000050200720c */ /* 0x000fda0003f44270 */
[----:B------:R-:W-:Y:S05]  /*18b40*/  @!P2 BRA `(.L_x_678) ;  /* 0x000000100088a947 */ /* 0x000fea0003800000 */
[----:B------:R-:W-:Y:S01]  /*18b50*/  UMOV UR4, 0xffffffff ;  /* 0xffffffff00047882 */ /* 0x000fe20000000000 */
[----:B------:R-:W-:Y:S02]  /*18b60*/  SEL R4, R33, RZ, !P1 ;  /* 0x000000ff21047207 */ /* 0x000fe40004800000 */
[----:B------:R-:W-:Y:S05]  /*18b70*/  BRA.DIV UR4, `(.L_x_679) ;  /* 0x0000006604287947 */ /* 0x000fea000b800000 */
[----:B------:R-:W0:Y:S02]  /*18b80*/  S2R R3, SR_TID.X ;  /* 0x0000000000037919 */ /* 0x000e240000002100 */
[----:B0-----:R-:W-:-:S04]  /*18b90*/  SHF.R.U32.HI R3, RZ, 0x5, R3 ;  /* 0x00000005ff037819 */ /* 0x001fc80000011603 */
[----:B------:R-:W-:-:S05]  /*18ba0*/  LOP3.LUT R3, R3, 0x3, RZ, 0xc0, !PT ;  /* 0x0000000303037812 */ /* 0x000fca00078ec0ff */
[----:B------:R0:W1:Y:S02]  /*18bb0*/  SHFL.IDX PT, R14, R3, RZ, 0x1f ;  /* 0x00001fff030e7589 */ /* 0x00006400000e0000 */
.L_x_830:
[----:B-1----:R-:W-:Y:S02]  /*18bc0*/  ISETP.NE.AND P0, PT, R14, RZ, PT ;  /* 0x000000ff0e00720c */ /* 0x002fe40003f05270 */
[----:B------:R-:W-:-:S11]  /*18bd0*/  PLOP3.LUT P6, PT, PT, PT, PT, 0x8, 0x0 ;  /* 0x000000000000781c */ /* 0x000fd60003fce170 */
[----:B------:R-:W-:Y:S05]  /*18be0*/  @P0 BRA `(.L_x_680) ;  /* 0x00000000000c0947 */ /* 0x000fea0003800000 */
[----:B------:R-:W-:-:S03]  /*18bf0*/  UMOV UR4, 0xffffffff ;  /* 0xffffffff00047882 */ /* 0x000fc60000000000 */
[----:B------:R-:W-:Y:S05]  /*18c00*/  BRA.DIV UR4, `(.L_x_681) ;  /* 0x0000006604387947 */ /* 0x000fea000b800000 */
[----:B------:R-:W-:-:S13]  /*18c10*/  ELECT P6, URZ, PT ;  /* 0x00000000003f782f */ /* 0x000fda00038c0000 */
.L_x_680:
[----:B0-----:R-:W2:Y:S01]  /*18c20*/  LDL R3, [R1+0x28] ;  /* 0x0000280001037983 */ /* 0x001ea20000100800 */
[----:B------:R-:W-:Y:S01]  /*18c30*/  BSSY B1, `(.L_x_682) ;  /* 0x0000008000017945 */ /* 0x000fe20003800000 */
[----:B--2---:R-:W-:-:S04]  /*18c40*/  IADD3 R6, R3, 0x1, RZ ;  /* 0x0000000103067810 */ /* 0x004fc80007ffe0ff */
[----:B------:R-:W-:-:S04]  /*18c50*/  LEA.HI R3, R6, R6, RZ, 0x1 ;  /* 0x0000000606037211 */ /* 0x000fc800078f08ff */
[----:B------:R-:W-:-:S05]  /*18c60*/  LOP3.LUT R3, R3, 0xfffffffe, RZ, 0xc0, !PT ;  /* 0xfffffffe03037812 */ /* 0x000fca00078ec0ff */
[----:B------:R-:W-:-:S05]  /*18c70*/  IMAD.IADD R3, R6, 0x1, -R3 ;  /* 0x0000000106037824 */ /* 0x000fca00078e0a03 */
[----:B------:R-:W-:-:S04]  /*18c80*/  SHF.L.U32 R3, R3, 0x1f, RZ ;  /* 0x0000001f03037819 */ /* 0x000fc800000006ff */
[----:B------:R-:W0:Y:S02]  /*18c90*/  SYNCS.PHASECHK.TRANS64.TRYWAIT P0, [R22+URZ+0x2a820], R3 ;  /* 0x02a82003160075a7 */ /* 0x000e24000800017f */
[----:B0-----:R-:W-:Y:S05]  /*18ca0*/  @!P0 BRA `(.L_x_683) ;  /* 0x0000006400308947 */ /* 0x001fea0003800000 */
.L_x_833:
[----:B------:R-:W-:Y:S05]  /*18cb0*/  BSYNC B1 ;  /* 0x0000000000017941 */ /* 0x000fea0003800000 */
.L_x_682:
[----:B------:R-:W-:Y:S04]  /*18cc0*/  BSSY B1, `(.L_x_684) ;  /* 0x000007c000017945 */ /* 0x000fe80003800000 */
[----:B------:R-:W-:Y:S05]  /*18cd0*/  @!P6 BRA `(.L_x_685) ;  /* 0x0000000400e8e947 */ /* 0x000fea0003800000 */
[----:B------:R-:W-:Y:S01]  /*18ce0*/  LEA R9, R26, R22, 0x3 ;  /* 0x000000161a097211 */ /* 0x000fe200078e18ff */
[----:B------:R-:W1:Y:S01]  /*18cf0*/  S2R R6, SR_TID.X ;  /* 0x0000000000067919 */ /* 0x000e620000002100 */
[----:B------:R-:W-:Y:S01]  /*18d00*/  SHF.L.U32 R8, R31, 0x1f, RZ ;  /* 0x0000001f1f087819 */ /* 0x000fe200000006ff */
[----:B------:R-:W-:Y:S03]  /*18d10*/  BSSY B2, `(.L_x_686) ;  /* 0x0000005000027945 */ /* 0x000fe60003800000 */
[----:B------:R-:W2:Y:S01]  /*18d20*/  SYNCS.PHASECHK.TRANS64.TRYWAIT P0, [R9+URZ+0x2a8a0], R8 ;  /* 0x02a8a008090075a7 */ /* 0x000ea2000800017f */
[----:B-1----:R-:W-:-:S04]  /*18d30*/  LOP3.LUT R6, R6, 0x7f, RZ, 0xc0, !PT ;  /* 0x0000007f06067812 */ /* 0x002fc800078ec0ff */
[----:B------:R-:W-:Y:S01]  /*18d40*/  ISETP.NE.AND P1, PT, R6, RZ, PT ;  /* 0x000000ff0600720c */ /* 0x000fe20003f25270 */
[----:B--2---:R-:W-:-:S12]  /*18d50*/  @!P0 BRA `(.L_x_687) ;  /* 0x0000006400188947 */ /* 0x004fd80003800000 */
.L_x_834:
[----:B------:R-:W-:Y:S05]  /*18d60*/  BSYNC B2 ;  /* 0x0000000000027941 */ /* 0x000fea0003800000 */
.L_x_686:
[----:B------:R-:W-:Y:S04]  /*18d70*/  BSSY B2, `(.L_x_688) ;  /* 0x0000009000027945 */ /* 0x000fe80003800000 */
[----:B------:R-:W-:Y:S05]  /*18d80*/  @P1 BRA `(.L_x_689) ;  /* 0x00000000001c1947 */ /* 0x000fea0003800000 */
[----:B------:R-:W2:Y:S01]  /*18d90*/  S2R R6, SR_TID.X ;  /* 0x0000000000067919 */ /* 0x000ea20000002100 */
[----:B0-----:R-:W-:-:S04]  /*18da0*/  IMAD.MOV.U32 R3, RZ, RZ, 0x9000 ;  /* 0x00009000ff037424 */ /* 0x001fc800078e00ff */
[----:B------:R3:W-:Y:S01]  /*18db0*/  SYNCS.ARRIVE.TRANS64 RZ, [R9+URZ+0x2a890], R3 ;  /* 0x02a8900309ff79a7 */ /* 0x0007e2000800003f */
[----:B--2---:R-:W-:-:S04]  /*18dc0*/  LOP3.LUT R6, R6, 0x1f, RZ, 0xc0, !PT ;  /* 0x0000001f06067812 */ /* 0x004fc800078ec0ff */
[----:B------:R-:W-:-:S13]  /*18dd0*/  ISETP.NE.AND P0, PT, R6, RZ, PT ;  /* 0x000000ff0600720c */ /* 0x000fda0003f05270 */
[----:B---3--:R-:W-:Y:S05]  /*18de0*/  @!P0 BRA `(.L_x_689) ;  /* 0x0000000000048947 */ /* 0x008fea0003800000 */
[----:B------:R-:W-:Y:S01]  /*18df0*/  BPT.TRAP 0x1 ;  /* 0x000000040000795c */ /* 0x000fe20000300000 */
.L_x_689:
[----:B------:R-:W-:Y:S05]  /*18e00*/  BSYNC B2 ;  /* 0x0000000000027941 */ /* 0x000fea0003800000 */
.L_x_688:
[----:B------:R-:W-:Y:S01]  /*18e10*/  MOV R12, RZ ;  /* 0x000000ff000c7202 */ /* 0x000fe20000000f00 */
[----:B------:R-:W-:Y:S01]  /*18e20*/  IMAD R6, R2, 0x60, R0 ;  /* 0x0000006002067824 */ /* 0x000fe200078e0200 */
[----:B------:R-:W-:Y:S01]  /*18e30*/  UIADD3 UR4, UP0, UR36, 0x570, URZ ;  /* 0x0000057024047890 */ /* 0x000fe2000ff1e03f */
[----:B------:R-:W-:Y:S01]  /*18e40*/  IMAD R7, R26, 0x9000, R22 ;  /* 0x000090001a077824 */ /* 0x000fe200078e0216 */
[----:B------:R-:W-:Y:S01]  /*18e50*/  R2UR UR10, R12 ;  /* 0x000000000c0a72ca */ /* 0x000fe200000e0000 */
[----:B------:R-:W-:Y:S01]  /*18e60*/  VIADD R6, R6, 0xffffffa0 ;  /* 0xffffffa006067836 */ /* 0x000fe20000000000 */
[----:B------:R-:W-:Y:S01]  /*18e70*/  PLOP3.LUT P0, PT, PT, PT, PT, 0x80, 0x0 ;  /* 0x000000000000781c */ /* 0x000fe20003f0f070 */
[----:B------:R-:W-:Y:S01]  /*18e80*/  VIADD R10, R7, 0x18400 ;  /* 0x00018400070a7836 */ /* 0x000fe20000000000 */
[----:B0-----:R-:W-:Y:S01]  /*18e90*/  IADD3 R3, R9, 0x2a890, RZ ;  /* 0x0002a89009037810 */ /* 0x001fe20007ffe0ff */
[----:B------:R-:W-:Y:S01]  /*18ea0*/  UIADD3.X UR5, URZ, UR37, URZ, UP0, !UPT ;  /* 0x000000253f057290 */ /* 0x000fe200087fe43f */
[----:B------:R-:W-:Y:S01]  /*18eb0*/  UMOV UR6, 0x0 ;  /* 0x0000000000067882 */ /* 0x000fe20000000000 */
[----:B------:R-:W-:-:S10]  /*18ec0*/  UMOV UR7, 0x12f00000 ;  /* 0x12f0000000077882 */ /* 0x000fd40000000000 */
.L_x_690:
[----:B------:R-:W-:-:S13]  /*18ed0*/  @P0 ELECT P2, URZ, PT ;  /* 0x00000000003f082f */ /* 0x000fda0003840000 */
[----:B------:R-:W-:Y:S02]  /*18ee0*/  @P2 R2UR UR13, R4 ;  /* 0x00000000040d22ca */ /* 0x000fe400000e0000 */
[----:B------:R-:W-:Y:S02]  /*18ef0*/  @P2 R2UR UR12, R18 ;  /* 0x00000000120c22ca */ /* 0x000fe400000e0000 */
[----:B------:R-:W-:Y:S02]  /*18f00*/  @P2 R2UR UR11, R6 ;  /* 0x00000000060b22ca */ /* 0x000fe400000e0000 */
[----:B------:R-:W-:Y:S02]  /*18f10*/  @P2 R2UR UR9, R3 ;  /* 0x00000000030922ca */ /* 0x000fe400000e0000 */
[----:B------:R-:W-:Y:S02]  /*18f20*/  @P2 R2UR UR8, R10 ;  /* 0x000000000a0822ca */ /* 0x000fe400000e0000 */
[----:B------:R-:W-:-:S02]  /*18f30*/  @P2 PLOP3.LUT P0, PT, P2, PT, PT, 0x8, 0x0 ;  /* 0x000000000000281c */ /* 0x000fc4000170e170 */
[----:B------:R-:W-:-:S09]  /*18f40*/  PLOP3.LUT P2, PT, PT, PT, PT, 0x8, 0x0 ;  /* 0x000000000000781c */ /* 0x000fd20003f4e170 */
[----:B------:R0:W-:Y:S02]  /*18f50*/  UTMALDG.4D [UR8], [UR4], desc[UR6] ;  /* 0x00000608040075b4 */ /* 0x0001e40008019000 */
[----:B0-----:R-:W-:Y:S05]  /*18f60*/  @P0 BRA.U.ANY `(.L_x_690) ;  /* 0xfffffffd00d80947 */ /* 0x001fea000393ffff */
[----:B------:R-:W-:Y:S01]  /*18f70*/  MOV R13, 0x40 ;  /* 0x00000040000d7802 */ /* 0x000fe20000000f00 */
[----:B------:R-:W-:Y:S01]  /*18f80*/  VIADD R10, R7, 0x1b400 ;  /* 0x0001b400070a7836 */ /* 0x000fe20000000000 */
[----:B------:R-:W-:Y:S01]  /*18f90*/  PLOP3.LUT P0, PT, PT, PT, PT, 0x80, 0x0 ;  /* 0x000000000000781c */ /* 0x000fe20003f0f070 */
[----:B------:R-:W-:Y:S01]  /*18fa0*/  UMOV UR6, 0x0 ;  /* 0x0000000000067882 */ /* 0x000fe20000000000 */
[----:B------:R-:W-:Y:S01]  /*18fb0*/  R2UR UR10, R13 ;  /* 0x000000000d0a72ca */ /* 0x000fe200000e0000 */
[----:B------:R-:W-:-:S14]  /*18fc0*/  UMOV UR7, 0x12f00000 ;  /* 0x12f0000000077882 */ /* 0x000fdc0000000000 */
.L_x_691:
        /* <DEDUP_REMOVED lines=10> */
[----:B------:R-:W-:Y:S01]  /*19070*/  PLOP3.LUT P0, PT, PT, PT, PT, 0x80, 0x0 ;  /* 0x000000000000781c */ /* 0x000fe20003f0f070 */
[----:B------:R-:W-:Y:S01]  /*19080*/  UMOV UR6, 0x0 ;  /* 0x0000000000067882 */ /* 0x000fe20000000000 */
[----:B------:R-:W-:Y:S01]  /*19090*/  IADD3 R7, R7, 0x1e400, RZ ;  /* 0x0001e40007077810 */ /* 0x000fe20007ffe0ff */
[----:B------:R-:W-:Y:S01]  /*190a0*/  UMOV UR7, 0x12f00000 ;  /* 0x12f0000000077882 */ /* 0x000fe20000000000 */
[----:B------:R-:W-:-:S09]  /*190b0*/  UMOV UR10, 0x80 ;  /* 0x00000080000a7882 */ /* 0x000fd20000000000 */
.L_x_692:
        /* <DEDUP_REMOVED lines=10> */
[----:B------:R-:W0:Y:S01]  /*19160*/  SYNCS.PHASECHK.TRANS64.TRYWAIT P0, [R9+URZ+0x2a8c0], R8 ;  /* 0x02a8c008090075a7 */ /* 0x000e22000800017f */
[----:B------:R-:W-:Y:S04]  /*19170*/  BSSY B2, `(.L_x_693) ;  /* 0x0000002000027945 */ /* 0x000fe80003800000 */
[----:B0-----:R-:W-:Y:S05]  /*19180*/  @!P0 BRA `(.L_x_694) ;  /* 0x0000006000208947 */ /* 0x001fea0003800000 */
.L_x_835:
[----:B------:R-:W-:Y:S05]  /*19190*/  BSYNC B2 ;  /* 0x0000000000027941 */ /* 0x000fea0003800000 */
.L_x_693:
[----:B------:R-:W-:Y:S01]  /*191a0*/  BSSY B2, `(.L_x_695) ;  /* 0x000000b000027945 */ /* 0x000fe20003800000 */
[----:B------:R-:W-:Y:S01]  /*191b0*/  IMAD.MOV.U32 R10, RZ, RZ, 0x0 ;  /* 0x00000000ff0a7424 */ /* 0x000fe200078e00ff */
[----:B------:R-:W-:Y:S02]  /*191c0*/  MOV R11, 0x12f00000 ;  /* 0x12f00000000b7802 */ /* 0x000fe40000000f00 */
[----:B------:R-:W-:Y:S05]  /*191d0*/  @P1 BRA `(.L_x_696) ;  /* 0x00000000001c1947 */ /* 0x000fea0003800000 */
[----:B------:R-:W2:Y:S01]  /*191e0*/  S2R R7, SR_TID.X ;  /* 0x0000000000077919 */ /* 0x000ea20000002100 */
[----:B------:R-:W-:-:S04]  /*191f0*/  IMAD.MOV.U32 R3, RZ, RZ, 0x6000 ;  /* 0x00006000ff037424 */ /* 0x000fc800078e00ff */
[----:B------:R3:W-:Y:S01]  /*19200*/  SYNCS.ARRIVE.TRANS64 RZ, [R9+URZ+0x2a8b0], R3 ;  /* 0x02a8b00309ff79a7 */ /* 0x0007e2000800003f */
[----:B--2---:R-:W-:-:S04]  /*19210*/  LOP3.LUT R7, R7, 0x1f, RZ, 0xc0, !PT ;  /* 0x0000001f07077812 */ /* 0x004fc800078ec0ff */
[----:B------:R-:W-:-:S13]  /*19220*/  ISETP.NE.AND P0, PT, R7, RZ, PT ;  /* 0x000000ff0700720c */ /* 0x000fda0003f05270 */
[----:B---3--:R-:W-:Y:S05]  /*19230*/  @!P0 BRA `(.L_x_696) ;  /* 0x0000000000048947 */ /* 0x008fea0003800000 */
[----:B------:R-:W-:Y:S01]  /*19240*/  BPT.TRAP 0x1 ;  /* 0x000000040000795c */ /* 0x000fe20000300000 */
.L_x_696:
[----:B------:R-:W-:Y:S05]  /*19250*/  BSYNC B2 ;  /* 0x0000000000027941 */ /* 0x000fea0003800000 */
.L_x_695:
[----:B------:R-:W-:Y:S01]  /*19260*/  R2UR UR10, R12 ;  /* 0x000000000c0a72ca */ /* 0x000fe200000e0000 */
[----:B------:R-:W-:Y:S01]  /*19270*/  IMAD R3, R26, 0x6000, R22 ;  /* 0x000060001a037824 */ /* 0x000fe200078e0216 */
[----:B------:R-:W-:Y:S01]  /*19280*/  R2UR UR6, R10 ;  /* 0x000000000a0672ca */ /* 0x000fe200000e0000 */
[----:B------:R-:W-:Y:S01]  /*19290*/  UIADD3 UR4, UP0, UR36, 0x670, URZ ;  /* 0x0000067024047890 */ /* 0x000fe2000ff1e03f */
[----:B------:R-:W-:Y:S01]  /*192a0*/  R2UR UR7, R11 ;  /* 0x000000000b0772ca */ /* 0x000fe200000e0000 */
[----:B------:R-:W-:Y:S01]  /*192b0*/  VIADD R7, R3, 0x400 ;  /* 0x0000040003077836 */ /* 0x000fe20000000000 */
[----:B------:R-:W-:Y:S01]  /*192c0*/  PLOP3.LUT P0, PT, PT, PT, PT, 0x80, 0x0 ;  /* 0x000000000000781c */ /* 0x000fe20003f0f070 */
[----:B------:R-:W-:Y:S01]  /*192d0*/  UIADD3.X UR5, URZ, UR37, URZ, UP0, !UPT ;  /* 0x000000253f057290 */ /* 0x000fe200087fe43f */
[----:B01----:R-:W-:-:S11]  /*192e0*/  IADD3 R9, R9, 0x2a8b0, RZ ;  /* 0x0002a8b009097810 */ /* 0x003fd60007ffe0ff */
.L_x_697:
        /* <DEDUP_REMOVED lines=10> */
[----:B------:R-:W-:Y:S02]  /*19390*/  R2UR UR10, R13 ;  /* 0x000000000d0a72ca */ /* 0x000fe400000e0000 */
[----:B------:R-:W-:Y:S02]  /*193a0*/  R2UR UR6, R10 ;  /* 0x000000000a0672ca */ /* 0x000fe400000e0000 */
[----:B------:R-:W-:Y:S02]  /*193b0*/  R2UR UR7, R11 ;  /* 0x000000000b0772ca */ /* 0x000fe400000e0000 */
[----:B------:R-:W-:Y:S02]  /*193c0*/  PLOP3.LUT P0, PT, PT, PT, PT, 0x80, 0x0 ;  /* 0x000000000000781c */ /* 0x000fe40003f0f070 */
[----:B------:R-:W-:-:S11]  /*193d0*/  IADD3 R3, R3, 0x3400, RZ ;  /* 0x0000340003037810 */ /* 0x000fd60007ffe0ff */
.L_x_698:
        /* <DEDUP_REMOVED lines=9> */
[----:B-1----:R-:W-:Y:S05]  /*19470*/  @P0 BRA.U.ANY `(.L_x_698) ;  /* 0xfffffffd00d80947 */ /* 0x002fea000393ffff */
.L_x_685:
[----:B------:R-:W-:Y:S05]  /*19480*/  BSYNC B1 ;  /* 0x0000000000017941 */ /* 0x000fea0003800000 */
.L_x_684:
[----:B------:R-:W-:Y:S01]  /*19490*/  IADD3 R7, R2, -0x2, RZ ;  /* 0xfffffffe02077810 */ /* 0x000fe20007ffe0ff */
[----:B------:R-:W-:Y:S01]  /*194a0*/  VIADD R26, R26, 0x1 ;  /* 0x000000011a1a7836 */ /* 0x000fe20000000000 */
[----:B------:R-:W-:Y:S02]  /*194b0*/  PLOP3.LUT P0, PT, PT, PT, PT, 0x8, 0x0 ;  /* 0x000000000000781c */ /* 0x000fe40003f0e170 */
[----:B------:R-:W-:Y:S02]  /*194c0*/  ISETP.GE.AND P2, PT, R7, R5, PT ;  /* 0x000000050700720c */ /* 0x000fe40003f46270 */
[----:B------:R-:W-:-:S04]  /*194d0*/  ISETP.NE.AND P1, PT, R26, 0x2, PT ;  /* 0x000000021a00780c */ /* 0x000fc80003f25270 */
[----:B------:R-:W-:Y:S02]  /*194e0*/  SEL R2, RZ, 0x1, P1 ;  /* 0x00000001ff027807 */ /* 0x000fe40000800000 */
[----:B------:R-:W-:Y:S02]  /*194f0*/  SEL R26, R26, RZ, P1 ;  /* 0x000000ff1a1a7207 */ /* 0x000fe40000800000 */
[----:B------:R-:W-:-:S03]  /*19500*/  LOP3.LUT R31, R31, R2, RZ, 0x3c, !PT ;  /* 0x000000021f1f7212 */ /* 0x000fc600078e3cff */
[----:B------:R-:W-:Y:S05]  /*19510*/  @!P2 BRA `(.L_x_678) ;  /* 0x000000080014a947 */ /* 0x000fea0003800000 */
.L_x_714:
[----:B------:R-:W-:Y:S05]  /*19520*/  YIELD ;  /* 0x0000000000007946 */ /* 0x000fea0003800000 */
[----:B------:R-:W-:Y:S04]  /*19530*/  BSSY B1, `(.L_x_699) ;  /* 0x000007b000017945 */ /* 0x000fe80003800000 */
[----:B------:R-:W-:Y:S05]  /*19540*/  @!P6 BRA `(.L_x_700) ;  /* 0x0000000400e4e947 */ /* 0x000fea0003800000 */
[----:B------:R-:W-:Y:S01]  /*19550*/  IMAD R6, R26, 0x8, R22 ;  /* 0x000000081a067824 */ /* 0x000fe200078e0216 */
[----:B------:R-:W-:Y:S01]  /*19560*/  SHF.L.U32 R9, R31, 0x1f, RZ ;  /* 0x0000001f1f097819 */ /* 0x000fe200000006ff */
[----:B------:R-:W1:Y:S01]  /*19570*/  S2R R2, SR_TID.X ;  /* 0x0000000000027919 */ /* 0x000e620000002100 */
[----:B------:R-:W-:Y:S02]  /*19580*/  BSSY B2, `(.L_x_701) ;  /* 0x0000005000027945 */ /* 0x000fe40003800000 */
[----:B------:R-:W2:Y:S01]  /*19590*/  SYNCS.PHASECHK.TRANS64.TRYWAIT P1, [R6+URZ+0x2a8a0], R9 ;  /* 0x02a8a009060075a7 */ /* 0x000ea2000802017f */
[----:B-1----:R-:W-:-:S04]  /*195a0*/  LOP3.LUT R2, R2, 0x7f, RZ, 0xc0, !PT ;  /* 0x0000007f02027812 */ /* 0x002fc800078ec0ff */
[----:B------:R-:W-:Y:S01]  /*195b0*/  ISETP.NE.AND P2, PT, R2, RZ, PT ;  /* 0x000000ff0200720c */ /* 0x000fe20003f45270 */
[----:B--2---:R-:W-:-:S12]  /*195c0*/  @!P1 BRA `(.L_x_702) ;  /* 0x0000005c00249947 */ /* 0x004fd80003800000 */
.L_x_836:
[----:B------:R-:W-:Y:S05]  /*195d0*/  BSYNC B2 ;  /* 0x0000000000027941 */ /* 0x000fea0003800000 */
.L_x_701:
[----:B------:R-:W-:Y:S04]  /*195e0*/  BSSY B2, `(.L_x_703) ;  /* 0x0000009000027945 */ /* 0x000fe80003800000 */
[----:B------:R-:W-:Y:S05]  /*195f0*/  @P2 BRA `(.L_x_704) ;  /* 0x00000000001c2947 */ /* 0x000fea0003800000 */
[----:B0-----:R-:W0:Y:S01]  /*19600*/  S2R R3, SR_TID.X ;  /* 0x0000000000037919 */ /* 0x001e220000002100 */
[----:B------:R-:W-:-:S04]  /*19610*/  MOV R2, 0x9000 ;  /* 0x0000900000027802 */ /* 0x000fc80000000f00 */
[----:B------:R2:W-:Y:S01]  /*19620*/  SYNCS.ARRIVE.TRANS64 RZ, [R6+URZ+0x2a890], R2 ;  /* 0x02a8900206ff79a7 */ /* 0x0005e2000800003f */
[----:B0-----:R-:W-:-:S04]  /*19630*/  LOP3.LUT R3, R3, 0x1f, RZ, 0xc0, !PT ;  /* 0x0000001f03037812 */ /* 0x001fc800078ec0ff */
[----:B------:R-:W-:-:S13]  /*19640*/  ISETP.NE.AND P1, PT, R3, RZ, PT ;  /* 0x000000ff0300720c */ /* 0x000fda0003f25270 */
[----:B--2---:R-:W-:Y:S05]  /*19650*/  @!P1 BRA `(.L_x_704) ;  /* 0x0000000000049947 */ /* 0x004fea0003800000 */
[----:B------:R-:W-:Y:S01]  /*19660*/  BPT.TRAP 0x1 ;  /* 0x000000040000795c */ /* 0x000fe20000300000 */
.L_x_704:
[----:B------:R-:W-:Y:S05]  /*19670*/  BSYNC B2 ;  /* 0x0000000000027941 */ /* 0x000fea0003800000 */
.L_x_703:
[----:B------:R-:W-:Y:S01]  /*19680*/  IMAD.MOV.U32 R11, RZ, RZ, RZ ;  /* 0x000000ffff0b7224 */ /* 0x000fe200078e00ff */
[----:B------:R-:W-:Y:S01]  /*19690*/  UIADD3 UR4, UP0, UR36, 0x570, URZ ;  /* 0x0000057024047890 */ /* 0x000fe2000ff1e03f */
[----:B0-----:R-:W-:Y:S01]  /*196a0*/  IMAD R3, R26, 0x9000, R22 ;  /* 0x000090001a037824 */ /* 0x001fe200078e0216 */
[----:B------:R-:W-:Y:S01]  /*196b0*/  PLOP3.LUT P1, PT, PT, PT, PT, 0x80, 0x0 ;  /* 0x000000000000781c */ /* 0x000fe20003f2f070 */
[----:B------:R-:W-:Y:S01]  /*196c0*/  IMAD R8, R7, 0x60, R0 ;  /* 0x0000006007087824 */ /* 0x000fe200078e0200 */
[----:B------:R-:W-:Y:S01]  /*196d0*/  R2UR UR10, R11 ;  /* 0x000000000b0a72ca */ /* 0x000fe200000e0000 */
[----:B------:R-:W-:Y:S01]  /*196e0*/  VIADD R10, R3, 0x18400 ;  /* 0x00018400030a7836 */ /* 0x000fe20000000000 */
[----:B------:R-:W-:Y:S01]  /*196f0*/  IADD3 R2, R6, 0x2a890, RZ ;  /* 0x0002a89006027810 */ /* 0x000fe20007ffe0ff */
[----:B------:R-:W-:Y:S01]  /*19700*/  UIADD3.X UR5, URZ, UR37, URZ, UP0, !UPT ;  /* 0x000000253f057290 */ /* 0x000fe200087fe43f */
[----:B------:R-:W-:Y:S01]  /*19710*/  UMOV UR6, 0x0 ;  /* 0x0000000000067882 */ /* 0x000fe20000000000 */
[----:B------:R-:W-:-:S10]  /*19720*/  UMOV UR7, 0x12f00000 ;  /* 0x12f0000000077882 */ /* 0x000fd40000000000 */
.L_x_705:
        /* <DEDUP_REMOVED lines=16> */
.L_x_706:
        /* <DEDUP_REMOVED lines=15> */
.L_x_707:
        /* <DEDUP_REMOVED lines=13> */
.L_x_837:
[----:B------:R-:W-:Y:S05]  /*199f0*/  BSYNC B2 ;  /* 0x0000000000027941 */ /* 0x000fea0003800000 */
.L_x_708:
[----:B------:R-:W-:Y:S01]  /*19a00*/  BSSY B2, `(.L_x_710) ;  /* 0x000000b000027945 */ /* 0x000fe20003800000 */
[----:B------:R-:W-:Y:S01]  /*19a10*/  IMAD.MOV.U32 R2, RZ, RZ, 0x0 ;  /* 0x00000000ff027424 */ /* 0x000fe200078e00ff */
[----:B------:R-:W-:Y:S02]  /*19a20*/  MOV R3, 0x12f00000 ;  /* 0x12f0000000037802 */ /* 0x000fe40000000f00 */
[----:B------:R-:W-:Y:S05]  /*19a30*/  @P2 BRA `(.L_x_711) ;  /* 0x00000000001c2947 */ /* 0x000fea0003800000 */
[----:B------:R-:W2:Y:S01]  /*19a40*/  S2R R10, SR_TID.X ;  /* 0x00000000000a7919 */ /* 0x000ea20000002100 */
[----:B01----:R-:W-:-:S04]  /*19a50*/  IMAD.MOV.U32 R9, RZ, RZ, 0x6000 ;  /* 0x00006000ff097424 */ /* 0x003fc800078e00ff */
[----:B------:R3:W-:Y:S01]  /*19a60*/  SYNCS.ARRIVE.TRANS64 RZ, [R6+URZ+0x2a8b0], R9 ;  /* 0x02a8b00906ff79a7 */ /* 0x0007e2000800003f */
[----:B--2---:R-:W-:-:S04]  /*19a70*/  LOP3.LUT R10, R10, 0x1f, RZ, 0xc0, !PT ;  /* 0x0000001f0a0a7812 */ /* 0x004fc800078ec0ff */
[----:B------:R-:W-:-:S13]  /*19a80*/  ISETP.NE.AND P1, PT, R10, RZ, PT ;  /* 0x000000ff0a00720c */ /* 0x000fda0003f25270 */
[----:B---3--:R-:W-:Y:S05]  /*19a90*/  @!P1 BRA `(.L_x_711) ;  /* 0x0000000000049947 */ /* 0x008fea0003800000 */
[----:B------:R-:W-:Y:S01]  /*19aa0*/  BPT.TRAP 0x1 ;  /* 0x000000040000795c */ /* 0x000fe20000300000 */
.L_x_711:
[----:B------:R-:W-:Y:S05]  /*19ab0*/  BSYNC B2 ;  /* 0x0000000000027941 */ /* 0x000fea0003800000 */
.L_x_710:
[----:B------:R-:W-:Y:S01]  /*19ac0*/  R2UR UR10, R11 ;  /* 0x000000000b0a72ca */ /* 0x000fe200000e0000 */
[----:B01----:R-:W-:Y:S01]  /*19ad0*/  IMAD R9, R26, 0x6000, R22 ;  /* 0x000060001a097824 */ /* 0x003fe200078e0216 */
[----:B------:R-:W-:Y:S01]  /*19ae0*/  R2UR UR6, R2 ;  /* 0x00000000020672ca */ /* 0x000fe200000e0000 */
[----:B------:R-:W-:Y:S01]  /*19af0*/  UIADD3 UR4, UP0, UR36, 0x670, URZ ;  /* 0x0000067024047890 */ /* 0x000fe2000ff1e03f */
[----:B------:R-:W-:Y:S01]  /*19b00*/  R2UR UR7, R3 ;  /* 0x00000000030772ca */ /* 0x000fe200000e0000 */
[----:B------:R-:W-:Y:S01]  /*19b10*/  VIADD R10, R9, 0x400 ;  /* 0x00000400090a7836 */ /* 0x000fe20000000000 */
[----:B------:R-:W-:Y:S01]  /*19b20*/  PLOP3.LUT P1, PT, PT, PT, PT, 0x80, 0x0 ;  /* 0x000000000000781c */ /* 0x000fe20003f2f070 */
[----:B------:R-:W-:Y:S01]  /*19b30*/  UIADD3.X UR5, URZ, UR37, URZ, UP0, !UPT ;  /* 0x000000253f057290 */ /* 0x000fe200087fe43f */
[----:B------:R-:W-:-:S11]  /*19b40*/  IADD3 R6, R6, 0x2a8b0, RZ ;  /* 0x0002a8b006067810 */ /* 0x000fd60007ffe0ff */
.L_x_712:
        /* <DEDUP_REMOVED lines=15> */
.L_x_713:
        /* <DEDUP_REMOVED lines=10> */
.L_x_700:
[----:B------:R-:W-:Y:S05]  /*19ce0*/  BSYNC B1 ;  /* 0x0000000000017941 */ /* 0x000fea0003800000 */
.L_x_699:
[C---:B------:R-:W-:Y:S01]  /*19cf0*/  ISETP.GT.AND P2, PT, R7.reuse, R5, PT ;  /* 0x000000050700720c */ /* 0x040fe20003f44270 */
[----:B------:R-:W-:Y:S01]  /*19d00*/  VIADD R26, R26, 0x1 ;  /* 0x000000011a1a7836 */ /* 0x000fe20000000000 */
[----:B------:R-:W-:-:S04]  /*19d10*/  IADD3 R7, R7, -0x1, RZ ;  /* 0xffffffff07077810 */ /* 0x000fc80007ffe0ff */
[----:B------:R-:W-:-:S04]  /*19d20*/  ISETP.NE.AND P1, PT, R26, 0x2, PT ;  /* 0x000000021a00780c */ /* 0x000fc80003f25270 */
[----:B------:R-:W-:Y:S02]  /*19d30*/  SEL R2, RZ, 0x1, P1 ;  /* 0x00000001ff027807 */ /* 0x000fe40000800000 */
[----:B------:R-:W-:Y:S02]  /*19d40*/  SEL R26, R26, RZ, P1 ;  /* 0x000000ff1a1a7207 */ /* 0x000fe40000800000 */
[----:B------:R-:W-:Y:S01]  /*19d50*/  LOP3.LUT R31, R31, R2, RZ, 0x3c, !PT ;  /* 0x000000021f1f7212 */ /* 0x000fe200078e3cff */
[----:B------:R-:W-:Y:S06]  /*19d60*/  @P2 BRA `(.L_x_714) ;  /* 0xfffffff400ec2947 */ /* 0x000fec000383ffff */
.L_x_678:
[----:B------:R-:W-:Y:S05]  /*19d70*/  BSYNC B0 ;  /* 0x0000000000007941 */ /* 0x000fea0003800000 */
.L_x_677:
[----:B------:R-:W2:Y:S01]  /*19d80*/  LDL R30, [R1] ;  /* 0x00000000011e7983 */ /* 0x000ea20000100800 */
[----:B------:R-:W-:Y:S05]  /*19d90*/  @!P0 WARPSYNC.ALL ;  /* 0x0000000000008948 */ /* 0x000fea0003800000 */
[----:B------:R-:W-:Y:S06]  /*19da0*/  @!P0 BAR.SYNC.DEFER_BLOCKING 0xc, 0x180 ;  /* 0x0306000000008b1d */ /* 0x000fec0000010000 */
[----:B------:R-:W-:Y:S01]  /*19db0*/  BSSY B7, `(.L_x_715) ;  /* 0x000036f000077945 */ /* 0x000fe20003800000 */
[----:B--2---:R-:W-:-:S13]  /*19dc0*/  ISETP.GT.AND P0, PT, R30, RZ, PT ;  /* 0x000000ff1e00720c */ /* 0x004fda0003f04270 */
[----:B------:R-:W-:Y:S05]  /*19dd0*/  @P0 BRA `(.L_x_716) ;  /* 0x0000000000440947 */ /* 0x000fea0003800000 */
[----:B------:R-:W1:Y:S02]  /*19de0*/  S2R R2, SR_TID.X ;  /* 0x0000000000027919 */ /* 0x000e640000002100 */
        /* <DEDUP_REMOVED lines=14> */
[----:B0-----:R-:W-:Y:S01]  /*19ed0*/  IADD3 R16, R0, UR38, R7 ;  /* 0x0000002600107c10 */ /* 0x001fe2000fffe007 */
[----:B------:R-:W-:Y:S06]  /*19ee0*/  BRA `(.L_x_717) ;  /* 0x00000034006c7947 */ /* 0x000fec0003800000 */
.L_x_716:
        /* <DEDUP_REMOVED lines=8> */
[----:B------:R-:W-:Y:S01]  /*19f70*/  MOV R4, UR6 ;  /* 0x0000000600047c02 */ /* 0x000fe20008000f00 */
[----:B------:R-:W-:Y:S01]  /*19f80*/  IMAD.U32 R5, RZ, RZ, UR7 ;  /* 0x00000007ff057e24 */ /* 0x000fe2000f8e00ff */
[----:B0-----:R-:W0:Y:S01]  /*19f90*/  LDC.64 R2, c[0x4][R2] ;  /* 0x0100000002027b82 */ /* 0x001e220000000a00 */
[----:B------:R-:W-:Y:S01]  /*19fa0*/  MOV R6, UR8 ;  /* 0x0000000800067c02 */ /* 0x000fe20008000f00 */
[----:B------:R-:W-:Y:S01]  /*19fb0*/  IMAD.U32 R7, RZ, RZ, UR9 ;  /* 0x00000009ff077e24 */ /* 0x000fe2000f8e00ff */
[----:B------:R-:W-:Y:S01]  /*19fc0*/  MOV R10, UR4 ;  /* 0x00000004000a7c02 */ /* 0x000fe20008000f00 */
[----:B------:R-:W-:Y:S01]  /*19fd0*/  IMAD.U32 R11, RZ, RZ, UR5 ;  /* 0x00000005ff0b7e24 */ /* 0x000fe2000f8e00ff */
[----:B------:R-:W-:Y:S01]  /*19fe0*/  MOV R8, 0x70 ;  /* 0x0000007000087802 */ /* 0x000fe20000000f00 */
[----:B------:R-:W-:Y:S01]  /*19ff0*/  IMAD.MOV.U32 R12, RZ, RZ, 0x1 ;  /* 0x00000001ff0c7424 */ /* 0x000fe200078e00ff */
[----:B------:R-:W-:-:S07]  /*1a000*/  MOV R13, RZ ;  /* 0x000000ff000d7202 */ /* 0x000fce0000000f00 */
[----:B------:R-:W-:-:S07]  /*1a010*/  LEPC R20, `(.L_x_719) ;  /* 0x000000001014794e */ /* 0x000fce0000000000 */
[----:B0-----:R-:W-:Y:S05]  /*1a020*/  CALL.ABS.NOINC R2 ;  /* 0x0000000002007343 */ /* 0x001fea0003c00000 */
.L_x_719:
[----:B------:R-:W-:Y:S05]  /*1a030*/  BSYNC B6 ;  /* 0x0000000000067941 */ /* 0x000fea0003800000 */
.L_x_718:
        /* <DEDUP_REMOVED lines=8> */
[----:B0-----:R0:W1:Y:S01]  /*1a0c0*/  LDC.64 R2, c[0x4][R27] ;  /* 0x010000001b027b82 */ /* 0x0010620000000a00 */
[----:B------:R-:W-:Y:S01]  /*1a0d0*/  MOV R4, UR6 ;  /* 0x0000000600047c02 */ /* 0x000fe20008000f00 */
[----:B------:R-:W-:Y:S01]  /*1a0e0*/  IMAD.U32 R5, RZ, RZ, UR7 ;  /* 0x00000007ff057e24 */ /* 0x000fe2000f8e00ff */
[----:B------:R-:W-:Y:S01]  /*1a0f0*/  MOV R6, UR8 ;  /* 0x0000000800067c02 */ /* 0x000fe20008000f00 */
[----:B------:R-:W-:Y:S01]  /*1a100*/  IMAD.U32 R7, RZ, RZ, UR9 ;  /* 0x00000009ff077e24 */ /* 0x000fe2000f8e00ff */
[----:B------:R-:W-:Y:S01]  /*1a110*/  MOV R10, UR4 ;  /* 0x00000004000a7c02 */ /* 0x000fe20008000f00 */
[----:B------:R-:W-:Y:S01]  /*1a120*/  IMAD.U32 R11, RZ, RZ, UR5 ;  /* 0x00000005ff0b7e24 */ /* 0x000fe2000f8e00ff */
[----:B------:R-:W-:Y:S01]  /*1a130*/  MOV R8, 0x70 ;  /* 0x0000007000087802 */ /* 0x000fe20000000f00 */
[----:B------:R-:W-:Y:S01]  /*1a140*/  IMAD.MOV.U32 R12, RZ, RZ, 0x1 ;  /* 0x00000001ff0c7424 */ /* 0x000fe200078e00ff */
[----:B0-----:R-:W-:-:S07]  /*1a150*/  MOV R13, RZ ;  /* 0x000000ff000d7202 */ /* 0x001fce0000000f00 */
[----:B------:R-:W-:-:S07]  /*1a160*/  LEPC R20, `(.L_x_722) ;  /* 0x000000001014794e */ /* 0x000fce0000000000 */
[----:B-1----:R-:W-:Y:S05]  /*1a170*/  CALL.ABS.NOINC R2 ;  /* 0x0000000002007343 */ /* 0x002fea0003c00000 */
.L_x_722:
[----:B------:R0:W1:Y:S01]  /*1a180*/  LDC.64 R2, c[0x4][R27] ;  /* 0x010000001b027b82 */ /* 0x0000620000000a00 */
[----:B------:R-:W-:Y:S01]  /*1a190*/  ULDC.64 UR4, c[0x4][0xf0] ;  /* 0x01003c0000047ab9 */ /* 0x000fe20000000a00 */
[----:B------:R-:W-:Y:S01]  /*1a1a0*/  ULDC.64 UR6, c[0x4][0xf8] ;  /* 0x01003e0000067ab9 */ /* 0x000fe20000000a00 */
[----:B------:R-:W-:Y:S01]  /*1a1b0*/  ULDC.64 UR8, c[0x4][0x80] ;  /* 0x0100200000087ab9 */ /* 0x000fe20000000a00 */
[----:B------:R-:W-:Y:S01]  /*1a1c0*/  IMAD.U32 R4, RZ, RZ, UR4 ;  /* 0x00000004ff047e24 */ /* 0x000fe2000f8e00ff */
[----:B------:R-:W-:Y:S01]  /*1a1d0*/  MOV R5, UR5 ;  /* 0x0000000500057c02 */ /* 0x000fe20008000f00 */
[----:B------:R-:W-:Y:S01]  /*1a1e0*/  IMAD.U32 R6, RZ, RZ, UR6 ;  /* 0x00000006ff067e24 */ /* 0x000fe2000f8e00ff */
[----:B------:R-:W-:Y:S01]  /*1a1f0*/  MOV R7, UR7 ;  /* 0x0000000700077c02 */ /* 0x000fe20008000f00 */
[----:B------:R-:W-:Y:S01]  /*1a200*/  IMAD.U32 R10, RZ, RZ, UR8 ;  /* 0x00000008ff0a7e24 */ /* 0x000fe2000f8e00ff */
[----:B------:R-:W-:Y:S01]  /*1a210*/  MOV R11, UR9 ;  /* 0x00000009000b7c02 */ /* 0x000fe20008000f00 */
[----:B------:R-:W-:Y:S01]  /*1a220*/  IMAD.MOV.U32 R8, RZ, RZ, 0x70 ;  /* 0x00000070ff087424 */ /* 0x000fe200078e00ff */
[----:B------:R-:W-:Y:S01]  /*1a230*/  MOV R12, 0x1 ;  /* 0x00000001000c7802 */ /* 0x000fe20000000f00 */
[----:B0-----:R-:W-:-:S07]  /*1a240*/  IMAD.MOV.U32 R13, RZ, RZ, RZ ;  /* 0x000000ffff0d7224 */ /* 0x001fce00078e00ff */
[----:B------:R-:W-:-:S07]  /*1a250*/  LEPC R20, `(.L_x_721) ;  /* 0x000000001014794e */ /* 0x000fce0000000000 */
[----:B-1----:R-:W-:Y:S05]  /*1a260*/  CALL.ABS.NOINC R2 ;  /* 0x0000000002007343 */ /* 0x002fea0003c00000 */
.L_x_721:
[----:B------:R-:W-:Y:S05]  /*1a270*/  BSYNC B6 ;  /* 0x0000000000067941 */ /* 0x000fea0003800000 */
.L_x_720:
[----:B------:R-:W2:Y:S01]  /*1a280*/  LDL R20, [R1+0x24] ;  /* 0x0000240001147983 */ /* 0x000ea20000100800 */
[----:B------:R-:W-:Y:S01]  /*1a290*/  ULDC.64 UR4, c[0x0][0x9f8] ;  /* 0x00027e0000047ab9 */ /* 0x000fe20000000a00 */
[----:B------:R-:W1:Y:S01]  /*1a2a0*/  LDC R0, c[0x0][0x430] ;  /* 0x00010c00ff007b82 */ /* 0x000e620000000800 */
[----:B------:R-:W-:Y:S01]  /*1a2b0*/  ISETP.NE.U32.AND P0, PT, RZ, UR4, PT ;  /* 0x00000004ff007c0c */ /* 0x000fe2000bf05070 */
[----:B------:R-:W3:Y:S03]  /*1a2c0*/  LDL R2, [R1+0x4] ;  /* 0x0000040001027983 */ /* 0x000ee60000100800 */
[----:B------:R-:W-:Y:S01]  /*1a2d0*/  ISETP.NE.AND.EX P0, PT, RZ, UR5, PT, P0 ;  /* 0x00000005ff007c0c */ /* 0x000fe2000bf05300 */
[----:B------:R-:W4:-:S12]  /*1a2e0*/  S2R R21, SR_TID.X ;  /* 0x0000000000157919 */ /* 0x000f180000002100 */
[----:B------:R-:W-:Y:S01]  /*1a2f0*/  @P0 IADD3 R24, P1, R24, UR4, RZ ;  /* 0x0000000418180c10 */ /* 0x000fe2000ff3e0ff */
[----:B------:R-:W0:Y:S01]  /*1a300*/  S2R R34, SR_TID.X ;  /* 0x0000000000227919 */ /* 0x000e220000002100 */
[----:B------:R-:W-:Y:S02]  /*1a310*/  ULDC UR4, c[0x0][0x320] ;  /* 0x0000c80000047ab9 */ /* 0x000fe40000000800 */
[----:B------:R-:W-:-:S05]  /*1a320*/  @P0 IADD3.X R25, R25, UR5, RZ, P1, !PT ;  /* 0x0000000519190c10 */ /* 0x000fca0008ffe4ff */
[----:B------:R-:W3:Y:S01]  /*1a330*/  @P0 LDG.E R33, desc[UR60][R24.64] ;  /* 0x0000003c18210981 */ /* 0x000ee2000c1e1900 */
[----:B-1----:R-:W-:Y:S02]  /*1a340*/  ISETP.NE.AND P1, PT, R0, 0x1, PT ;  /* 0x000000010000780c */ /* 0x002fe40003f25270 */
[----:B----4-:R-:W-:-:S11]  /*1a350*/  LOP3.LUT R21, R21, 0x7f, RZ, 0xc0, !PT ;  /* 0x0000007f15157812 */ /* 0x010fd600078ec0ff */
[----:B------:R-:W1:Y:S01]  /*1a360*/  @P1 LDC R7, c[0x0][0x434] ;  /* 0x00010d00ff071b82 */ /* 0x000e620000000800 */
[----:B------:R-:W-:-:S07]  /*1a370*/  SHF.R.U32.HI R21, RZ, 0x3, R21 ;  /* 0x00000003ff157819 */ /* 0x000fce0000011615 */
[----:B------:R-:W4:Y:S01]  /*1a380*/  @P1 LDC R5, c[0x0][0x438] ;  /* 0x00010e00ff051b82 */ /* 0x000f220000000800 */
[----:B0-----:R-:W-:-:S04]  /*1a390*/  SHF.L.U32 R34, R34, 0x4, RZ ;  /* 0x0000000422227819 */ /* 0x001fc800000006ff */
[----:B------:R-:W-:Y:S02]  /*1a3a0*/  LOP3.LUT R34, R21, 0x70, R34, 0xf8, !PT ;  /* 0x0000007015227812 */ /* 0x000fe400078ef822 */
[----:B------:R-:W0:Y:S02]  /*1a3b0*/  S2R R21, SR_TID.X ;  /* 0x0000000000157919 */ /* 0x000e240000002100 */
[----:B0-----:R-:W-:-:S05]  /*1a3c0*/  IMAD.SHL.U32 R21, R21, 0x8, RZ ;  /* 0x0000000815157824 */ /* 0x001fca00078e00ff */
[----:B------:R-:W-:Y:S02]  /*1a3d0*/  LOP3.LUT R21, R21, 0x38, RZ, 0xc0, !PT ;  /* 0x0000003815157812 */ /* 0x000fe400078ec0ff */
[----:B------:R-:W-:Y:S01]  /*1a3e0*/  LOP3.LUT R23, R23, 0xfffffff7, RZ, 0xc0, !PT ;  /* 0xfffffff717177812 */ /* 0x000fe200078ec0ff */
[----:B------:R-:W-:Y:S01]  /*1a3f0*/  UMOV UR5, 0xffffffff ;  /* 0xffffffff00057882 */ /* 0x000fe20000000000 */
[----:B--2---:R-:W-:-:S04]  /*1a400*/  VIADD R27, R20, 0xffffffff ;  /* 0xffffffff141b7836 */ /* 0x004fc80000000000 */
[----:B------:R-:W-:-:S05]  /*1a410*/  IMAD R6, R27, 0x60, R34 ;  /* 0x000000601b067824 */ /* 0x000fca00078e0222 */
[----:B------:R-:W-:-:S04]  /*1a420*/  ISETP.GE.AND P0, PT, R6, R30, PT ;  /* 0x0000001e0600720c */ /* 0x000fc80003f06270 */
[----:B------:R-:W-:Y:S02]  /*1a430*/  ISETP.GT.U32.OR P0, PT, R34, 0x5f, P0 ;  /* 0x0000005f2200780c */ /* 0x000fe40000704470 */
[----:B---3--:R-:W-:-:S05]  /*1a440*/  IADD3 R6, R6, R2, RZ ;  /* 0x0000000206067210 */ /* 0x008fca0007ffe0ff */
[----:B-1----:R-:W-:-:S06]  /*1a450*/  @P1 IMAD.HI.U32 R7, R6, R7, RZ ;  /* 0x0000000706071227 */ /* 0x002fcc00078e00ff */
[----:B------:R-:W0:Y:S01]  /*1a460*/  @!P0 LDC.64 R2, c[0x0][0x428] ;  /* 0x00010a00ff028b82 */ /* 0x000e220000000a00 */
[--C-:B------:R-:W-:Y:S01]  /*1a470*/  IMAD.MOV.U32 R4, RZ, RZ, R6.reuse ;  /* 0x000000ffff047224 */ /* 0x100fe200078e0006 */
[----:B----4-:R-:W-:Y:S02]  /*1a480*/  @P1 SHF.R.U32.HI R4, RZ, R5, R7 ;  /* 0x00000005ff041219 */ /* 0x010fe40000011607 */
[----:B------:R-:W-:Y:S02]  /*1a490*/  LOP3.LUT R20, R21, 0x40, RZ, 0xfc, !PT ;  /* 0x0000004015147812 */ /* 0x000fe400078efcff */
[----:B------:R-:W-:Y:S02]  /*1a4a0*/  IADD3 R5, -R4, RZ, RZ ;  /* 0x000000ff04057210 */ /* 0x000fe40007ffe1ff */
[----:B------:R-:W-:Y:S02]  /*1a4b0*/  ISETP.GE.AND P2, PT, R20, UR4, PT ;  /* 0x0000000414007c0c */ /* 0x000fe4000bf46270 */
[----:B------:R-:W-:Y:S01]  /*1a4c0*/  SHF.R.S32.HI R8, RZ, 0x1f, R33 ;  /* 0x0000001fff087819 */ /* 0x000fe20000011421 */
[----:B------:R-:W-:Y:S01]  /*1a4d0*/  IMAD R0, R0, R5, R6 ;  /* 0x0000000500007224 */ /* 0x000fe200078e0206 */
[----:B------:R-:W-:-:S02]  /*1a4e0*/  @!P0 SHF.R.S32.HI R5, RZ, 0x1f, R4 ;  /* 0x0000001fff058819 */ /* 0x000fc40000011404 */
[----:B------:R-:W-:Y:S01]  /*1a4f0*/  ISETP.GE.AND P1, PT, R21, UR4, PT ;  /* 0x0000000415007c0c */ /* 0x000fe2000bf26270 */
[----:B------:R-:W-:Y:S01]  /*1a500*/  ULDC UR4, c[0x0][0x2f4] ;  /* 0x0000bd0000047ab9 */ /* 0x000fe20000000800 */
[----:B------:R-:W-:-:S04]  /*1a510*/  SEL R30, RZ, 0xffffffff, P2 ;  /* 0xffffffffff1e7807 */ /* 0x000fc80001000000 */
[----:B------:R-:W-:Y:S01]  /*1a520*/  SHF.L.U32 R30, R30, 0x1, RZ ;  /* 0x000000011e1e7819 */ /* 0x000fe200000006ff */
[-C--:B0-----:R-:W-:Y:S02]  /*1a530*/  @!P0 IMAD R6, R8, R2.reuse, RZ ;  /* 0x0000000208068224 */ /* 0x081fe400078e02ff */
[----:B------:R-:W-:Y:S01]  /*1a540*/  @!P0 IMAD.WIDE.U32 R4, R33, R2, R4 ;  /* 0x0000000221048225 */ /* 0x000fe200078e0004 */
[----:B------:R-:W-:-:S03]  /*1a550*/  SEL R2, RZ, 0x1, P1 ;  /* 0x00000001ff027807 */ /* 0x000fc60000800000 */
[----:B------:R-:W-:Y:S01]  /*1a560*/  @!P0 IMAD R6, R33, R3, R6 ;  /* 0x0000000321068224 */ /* 0x000fe200078e0206 */
[----:B------:R-:W-:Y:S02]  /*1a570*/  LOP3.LUT R30, R30, 0x2, R2, 0xe2, !PT ;  /* 0x000000021e1e7812 */ /* 0x000fe400078ee202 */
[----:B------:R-:W0:Y:S01]  /*1a580*/  @!P0 LDC.64 R2, c[0x0][0x418] ;  /* 0x00010600ff028b82 */ /* 0x000e220000000a00 */
[----:B------:R-:W-:Y:S02]  /*1a590*/  @!P0 IMAD.IADD R6, R5, 0x1, R6 ;  /* 0x0000000105068824 */ /* 0x000fe400078e0206 */
[----:B------:R-:W-:Y:S01]  /*1a5a0*/  IMAD.U32 R5, RZ, RZ, UR39 ;  /* 0x00000027ff057e24 */ /* 0x000fe2000f8e00ff */
[----:B0-----:R-:W-:-:S04]  /*1a5b0*/  @!P0 LEA R2, P1, R4, R2, 0x2 ;  /* 0x0000000204028211 */ /* 0x001fc800078210ff */
[----:B------:R-:W-:Y:S02]  /*1a5c0*/  @!P0 LEA.HI.X R3, R4, R3, R6, 0x2, P1 ;  /* 0x0000000304038211 */ /* 0x000fe400008f1406 */
[----:B------:R-:W-:-:S06]  /*1a5d0*/  MOV R4, RZ ;  /* 0x000000ff00047202 */ /* 0x000fcc0000000f00 */
[----:B------:R0:W5:Y:S01]  /*1a5e0*/  @!P0 LDG.E R4, desc[UR60][R2.64] ;  /* 0x0000003c02048981 */ /* 0x000162000c1e1900 */
[----:B------:R-:W-:Y:S02]  /*1a5f0*/  ISETP.GT.U32.AND P0, PT, R34, 0x5f, PT ;  /* 0x0000005f2200780c */ /* 0x000fe40003f04070 */
[----:B------:R-:W-:Y:S02]  /*1a600*/  ISETP.NE.AND P3, PT, R5, 0x3, PT ;  /* 0x000000030500780c */ /* 0x000fe40003f65270 */
[----:B------:R-:W-:-:S09]  /*1a610*/  ISETP.GE.AND P2, PT, R21, UR4, PT ;  /* 0x0000000415007c0c */ /* 0x000fd2000bf46270 */
[----:B------:R-:W-:-:S04]  /*1a620*/  @P0 LOP3.LUT R23, R23, 0x8, RZ, 0xfc, !PT ;  /* 0x0000000817170812 */ /* 0x000fc800078efcff */
[----:B------:R-:W-:-:S04]  /*1a630*/  LOP3.LUT R23, R23, 0xffffffef, RZ, 0xc0, !PT ;  /* 0xffffffef17177812 */ /* 0x000fc800078ec0ff */
[----:B------:R-:W-:Y:S01]  /*1a640*/  @P3 LOP3.LUT R23, R23, 0x10, RZ, 0xfc, !PT ;  /* 0x0000001017173812 */ /* 0x000fe200078efcff */
[----:B------:R1:W-:Y:S03]  /*1a650*/  STL [R1+0x8], R8 ;  /* 0x0000080801007387 */ /* 0x0003e60000100800 */
[----:B------:R-:W-:Y:S02]  /*1a660*/  LOP3.LUT R23, R23, 0xfffffffb, RZ, 0xc0, !PT ;  /* 0xfffffffb17177812 */ /* 0x000fe400078ec0ff */
[----:B------:R-:W-:Y:S02]  /*1a670*/  ISETP.GE.AND P1, PT, R20, UR4, PT ;  /* 0x0000000414007c0c */ /* 0x000fe4000bf26270 */
[----:B------:R-:W-:Y:S02]  /*1a680*/  @P2 LOP3.LUT R23, R23, 0x4, RZ, 0xfc, !PT ;  /* 0x0000000417172812 */ /* 0x000fe400078efcff */
[----:B-1----:R-:W-:-:S02]  /*1a690*/  LOP3.LUT R8, R21, 0x80, RZ, 0xfc, !PT ;  /* 0x0000008015087812 */ /* 0x002fc400078efcff */
[----:B------:R-:W-:Y:S02]  /*1a6a0*/  LOP3.LUT R23, R23, 0xfffffffe, RZ, 0xc0, !PT ;  /* 0xfffffffe17177812 */ /* 0x000fe400078ec0ff */
[----:B------:R-:W-:Y:S02]  /*1a6b0*/  ISETP.GE.AND P0, PT, R8, UR4, PT ;  /* 0x0000000408007c0c */ /* 0x000fe4000bf06270 */
[----:B------:R-:W-:-:S04]  /*1a6c0*/  LOP3.LUT R23, R23, 0xfffffffd, RZ, 0xc0, !PT ;  /* 0xfffffffd17177812 */ /* 0x000fc800078ec0ff */
[----:B------:R-:W-:-:S07]  /*1a6d0*/  @P1 LOP3.LUT R23, R23, 0x2, RZ, 0xfc, !PT ;  /* 0x0000000217171812 */ /* 0x000fce00078efcff */
[----:B------:R-:W-:Y:S01]  /*1a6e0*/  @P0 LOP3.LUT R23, R23, 0x1, RZ, 0xfc, !PT ;  /* 0x0000000117170812 */ /* 0x000fe200078efcff */
[----:B0-----:R-:W-:Y:S06]  /*1a6f0*/  BRA.DIV UR5, `(.L_x_723) ;  /* 0x0000004e05007947 */ /* 0x001fec000b800000 */
.L_x_840:
[----:B------:R-:W-:Y:S01]  /*1a700*/  SHF.R.S32.HI R34, RZ, 0x1f, R18 ;  /* 0x0000001fff227819 */ /* 0x000fe20000011412 */
[----:B------:R-:W-:Y:S06]  /*1a710*/  @!P3 BRA `(.L_x_724) ;  /* 0x000000000004b947 */ /* 0x000fec0003800000 */
[----:B------:R-:W-:Y:S01]  /*1a720*/  BPT.TRAP 0x1 ;  /* 0x000000040000795c */ /* 0x000fe20000300000 */
.L_x_724:
[----:B------:R-:W-:Y:S01]  /*1a730*/  SHF.R.S32.HI R5, RZ, 0x1f, R0 ;  /* 0x0000001fff057819 */ /* 0x000fe20000011400 */
[----:B------:R-:W-:Y:S01]  /*1a740*/  ULDC.64 UR4, c[0x0][0x328] ;  /* 0x0000ca0000047ab9 */ /* 0x000fe20000000a00 */
[----:B------:R-:W-:Y:S01]  /*1a750*/  BSSY B0, `(.L_x_725) ;  /* 0x0000017000007945 */ /* 0x000fe20003800000 */
[----:B------:R-:W-:-:S04]  /*1a760*/  IMAD.WIDE.U32 R2, R0, UR4, RZ ;  /* 0x0000000400027c25 */ /* 0x000fc8000f8e00ff */
[----:B------:R-:W-:-:S04]  /*1a770*/  IMAD R6, R5, UR4, RZ ;  /* 0x0000000405067c24 */ /* 0x000fc8000f8e02ff */
[----:B------:R-:W-:Y:S01]  /*1a780*/  IMAD R6, R0, UR5, R6 ;  /* 0x0000000500067c24 */ /* 0x000fe2000f8e0206 */
[----:B------:R-:W-:-:S04]  /*1a790*/  ULDC.64 UR4, c[0x0][0x338] ;  /* 0x0000ce0000047ab9 */ /* 0x000fc80000000a00 */
[----:B------:R-:W-:Y:S02]  /*1a7a0*/  IADD3 R3, R3, R6, RZ ;  /* 0x0000000603037210 */ /* 0x000fe40007ffe0ff */
        /* <DEDUP_REMOVED lines=10> */
[----:B------:R-:W-:Y:S02]  /*1a850*/  LEA R24, P0, R2, UR4, 0x1 ;  /* 0x0000000402187c11 */ /* 0x000fe4000f8008ff */
[----:B------:R-:W-:-:S04]  /*1a860*/  IADD3 R7, R3, R7, RZ ;  /* 0x0000000703077210 */ /* 0x000fc80007ffe0ff */
[----:B------:R-:W-:Y:S01]  /*1a870*/  LEA.HI.X R25, R2, UR5, R7, 0x1, P0 ;  /* 0x0000000502197c11 */ /* 0x000fe200080f0c07 */
[----:B------:R-:W-:Y:S01]  /*1a880*/  IMAD R7, R28, 0x8, R22 ;  /* 0x000000081c077824 */ /* 0x000fe200078e0216 */
[----:B------:R-:W-:-:S04]  /*1a890*/  SHF.L.U32 R2, R29, 0x1f, RZ ;  /* 0x0000001f1d027819 */ /* 0x000fc800000006ff */
[----:B------:R-:W0:Y:S02]  /*1a8a0*/  SYNCS.PHASECHK.TRANS64.TRYWAIT P0, [R7+URZ+0x2a840], R2 ;  /* 0x02a84002070075a7 */ /* 0x000e24000800017f */
[----:B0-----:R-:W-:Y:S05]  /*1a8b0*/  @!P0 BRA `(.L_x_726) ;  /* 0x0000004800c48947 */ /* 0x001fea0003800000 */
.L_x_841:
[----:B------:R-:W-:Y:S05]  /*1a8c0*/  BSYNC B0 ;  /* 0x0000000000007941 */ /* 0x000fea0003800000 */
.L_x_725:
[----:B------:R-:W2:Y:S01]  /*1a8d0*/  LDL R9, [R1] ;  /* 0x0000000001097983 */ /* 0x000ea20000100800 */
[----:B------:R-:W-:Y:S01]  /*1a8e0*/  ULDC.64 UR4, c[0x0][0x300] ;  /* 0x0000c00000047ab9 */ /* 0x000fe20000000a00 */
[----:B------:R-:W-:Y:S01]  /*1a8f0*/  LOP3.LUT P4, RZ, R23, 0x4, RZ, 0xc0, !PT ;  /* 0x0000000417ff7812 */ /* 0x000fe2000788c0ff */
[----:B------:R-:W-:Y:S01]  /*1a900*/  IMAD R5, R5, UR4, RZ ;  /* 0x0000000405057c24 */ /* 0x000fe2000f8e02ff */
[----:B------:R-:W1:Y:S01]  /*1a910*/  S2R R8, SR_TID.X ;  /* 0x0000000000087919 */ /* 0x000e620000002100 */
[C---:B0-----:R-:W-:Y:S01]  /*1a920*/  IMAD.WIDE.U32 R2, R0.reuse, UR4, RZ ;  /* 0x0000000400027c25 */ /* 0x041fe2000f8e00ff */
[C---:B------:R-:W-:Y:S02]  /*1a930*/  LOP3.LUT P3, RZ, R23.reuse, 0x2, RZ, 0xc0, !PT ;  /* 0x0000000217ff7812 */ /* 0x040fe4000786c0ff */
[----:B------:R-:W-:Y:S01]  /*1a940*/  LOP3.LUT P2, RZ, R23, 0x1, RZ, 0xc0, !PT ;  /* 0x0000000117ff7812 */ /* 0x000fe2000784c0ff */
[----:B------:R-:W-:Y:S01]  /*1a950*/  IMAD R5, R0, UR5, R5 ;  /* 0x0000000500057c24 */ /* 0x000fe2000f8e0205 */
[----:B------:R-:W-:-:S02]  /*1a960*/  ULDC.64 UR4, c[0x0][0x310] ;  /* 0x0000c40000047ab9 */ /* 0x000fc40000000a00 */
[----:B------:R-:W-:Y:S02]  /*1a970*/  IMAD R6, R6, UR4, RZ ;  /* 0x0000000406067c24 */ /* 0x000fe4000f8e02ff */
[----:B------:R-:W-:Y:S01]  /*1a980*/  IADD3 R3, R3, R5, RZ ;  /* 0x0000000503037210 */ /* 0x000fe20007ffe0ff */
[----:B------:R-:W-:Y:S02]  /*1a990*/  IMAD R5, R28, 0x4800, R36 ;  /* 0x000048001c057824 */ /* 0x000fe400078e0224 */
[C---:B------:R-:W-:Y:S02]  /*1a9a0*/  IMAD R6, R4.reuse, UR5, R6 ;  /* 0x0000000504067c24 */ /* 0x040fe4000f8e0206 */
[----:B------:R-:W-:Y:S01]  /*1a9b0*/  IMAD.WIDE.U32 R2, R4, UR4, R2 ;  /* 0x0000000404027c25 */ /* 0x000fe2000f8e0002 */
[----:B------:R-:W-:-:S03]  /*1a9c0*/  ULDC.64 UR4, c[0x0][0x308] ;  /* 0x0000c20000047ab9 */ /* 0x000fc60000000a00 */
[----:B------:R-:W-:Y:S02]  /*1a9d0*/  IMAD.IADD R3, R3, 0x1, R6 ;  /* 0x0000000103037824 */ /* 0x000fe400078e0206 */
[----:B------:R-:W-:Y:S02]  /*1a9e0*/  IMAD R0, R34, UR4, RZ ;  /* 0x0000000422007c24 */ /* 0x000fe4000f8e02ff */
[----:B------:R-:W-:-:S04]  /*1a9f0*/  IMAD.WIDE.U32 R2, R18, UR4, R2 ;  /* 0x0000000412027c25 */ /* 0x000fc8000f8e0002 */
[----:B------:R-:W-:Y:S01]  /*1aa00*/  IMAD R0, R18, UR5, R0 ;  /* 0x0000000512007c24 */ /* 0x000fe2000f8e0200 */
[----:B------:R-:W-:Y:S02]  /*1aa10*/  ULDC.64 UR4, c[0x0][0x2e8] ;  /* 0x0000ba0000047ab9 */ /* 0x000fe40000000a00 */
[----:B------:R-:W-:Y:S01]  /*1aa20*/  LEA R4, P0, R2, UR4, 0x1 ;  /* 0x0000000402047c11 */ /* 0x000fe2000f8008ff */
[----:B------:R-:W-:Y:S01]  /*1aa30*/  UMOV UR4, 0xffffffff ;  /* 0xffffffff00047882 */ /* 0x000fe20000000000 */
[----:B-1----:R-:W-:Y:S02]  /*1aa40*/  LOP3.LUT R8, R8, 0x7f, RZ, 0xc0, !PT ;  /* 0x0000007f08087812 */ /* 0x002fe400078ec0ff */
[----:B------:R-:W-:Y:S02]  /*1aa50*/  IADD3 R0, R3, R0, RZ ;  /* 0x0000000003007210 */ /* 0x000fe40007ffe0ff */
[----:B------:R-:W-:Y:S02]  /*1aa60*/  SHF.R.U32.HI R8, RZ, 0x3, R8 ;  /* 0x00000003ff087819 */ /* 0x000fe40000011608 */
[----:B------:R-:W-:Y:S01]  /*1aa70*/  LEA.HI.X R0, R2, UR5, R0, 0x1, P0 ;  /* 0x0000000502007c11 */ /* 0x000fe200080f0c00 */
[----:B--2---:R-:W-:-:S02]  /*1aa80*/  IMAD R6, R27, -0x60, R9 ;  /* 0xffffffa01b067824 */ /* 0x004fc400078e0209 */
[----:B------:R-:W0:Y:S02]  /*1aa90*/  S2R R9, SR_TID.X ;  /* 0x0000000000097919 */ /* 0x000e240000002100 */
[----:B------:R-:W-:-:S05]  /*1aaa0*/  IMAD.IADD R6, R6, 0x1, -R8 ;  /* 0x0000000106067824 */ /* 0x000fca00078e0a08 */
[----:B------:R-:W-:Y:S02]  /*1aab0*/  ISETP.GE.AND P0, PT, R6, 0x1, PT ;  /* 0x000000010600780c */ /* 0x000fe40003f06270 */
[----:B0-----:R-:W-:-:S04]  /*1aac0*/  SHF.L.U32 R9, R9, 0x3, RZ ;  /* 0x0000000309097819 */ /* 0x001fc800000006ff */
[----:B------:R-:W-:Y:S01]  /*1aad0*/  LOP3.LUT R9, R9, 0x38, RZ, 0xc0, !PT ;  /* 0x0000003809097812 */ /* 0x000fe200078ec0ff */
[----:B------:R-:W-:Y:S06]  /*1aae0*/  BRA.DIV UR4, `(.L_x_727) ;  /* 0x0000004a044c7947 */ /* 0x000fec000b800000 */
[----:B------:R-:W0:Y:S01]  /*1aaf0*/  SHFL.IDX PT, R3, R4, RZ, 0x181f ;  /* 0x00181fff04037589 */ /* 0x000e2200000e0000 */
[----:B------:R-:W-:-:S03]  /*1ab00*/  @P0 LEA R8, R5, R22, 0x1 ;  /* 0x0000001605080211 */ /* 0x000fc600078e08ff */
[----:B------:R-:W1:Y:S01]  /*1ab10*/  SHFL.IDX PT, R2, R0, RZ, 0x181f ;  /* 0x00181fff00027589 */ /* 0x000e6200000e0000 */
[----:B0-----:R-:W-:-:S05]  /*1ab20*/  @P0 LEA R3, P1, R9, R3, 0x1 ;  /* 0x0000000309030211 */ /* 0x001fca00078208ff */
[----:B-1----:R-:W-:Y:S01]  /*1ab30*/  @P0 IMAD.X R2, RZ, RZ, R2, P1 ;  /* 0x000000ffff020224 */ /* 0x002fe200008e0602 */
[----:B------:R-:W-:-:S04]  /*1ab40*/  ISETP.GE.AND P1, PT, R6, 0x11, PT ;  /* 0x000000110600780c */ /* 0x000fc80003f26270 */
        /* <DEDUP_REMOVED lines=8> */
[----:B------:R-:W-:-:S03]  /*1abd0*/  @P1 LEA R8, R5, R22, 0x1 ;  /* 0x0000001605081211 */ /* 0x000fc600078e08ff */
        /* <DEDUP_REMOVED lines=11> */
[----:B------:R-:W-:Y:S01]  /*1ac90*/  @P1 LEA R8, R5, R22, 0x1 ;  /* 0x0000001605081211 */ /* 0x000fe200078e08ff */
        /* <DEDUP_REMOVED lines=35> */
.L_x_855:
[----:B------:R-:W-:-:S13]  /*1aed0*/  ISETP.GE.AND P0, PT, R6, 0x51, PT ;  /* 0x000000510600780c */ /* 0x000fda0003f06270 */
[----:B-1----:R-:W-:Y:S02]  /*1aee0*/  @P0 LEA R2, P1, R9, R2, 0x1 ;  /* 0x0000000209020211 */ /* 0x002fe400078208ff */
[----:B------:R-:W-:-:S03]  /*1aef0*/  @P0 LEA R5, R5, R22, 0x1 ;  /* 0x0000001605050211 */ /* 0x000fc600078e08ff */
        /* <DEDUP_REMOVED lines=9> */
.L_x_728:
        /* <DEDUP_REMOVED lines=10> */
.L_x_729:
[----:B-1----:R1:W5:Y:S01]  /*1b030*/  LDL.LU R3, [R1+0x14] ;  /* 0x0000140001037983 */ /* 0x0023620000300800 */
[----:B------:R1:W-:Y:S02]  /*1b040*/  SYNCS.ARRIVE.TRANS64.A1T0 RZ, [R7+URZ+0x2a830], RZ ;  /* 0x02a830ff07ff79a7 */ /* 0x0003e4000810003f */
[----:B------:R-:W-:Y:S05]  /*1b050*/  WARPSYNC.ALL ;  /* 0x0000000000007948 */ /* 0x000fea0003800000 */
[----:B------:R-:W-:Y:S01]  /*1b060*/  ULDC.64 UR6, c[0x0][0xa00] ;  /* 0x0002800000067ab9 */ /* 0x000fe20000000a00 */
[----:B------:R-:W-:Y:S01]  /*1b070*/  ULDC.64 UR4, c[0x0][0x298] ;  /* 0x0000a60000047ab9 */ /* 0x000fe20000000a00 */
[----:B------:R-:W-:Y:S01]  /*1b080*/  BAR.SYNC.DEFER_BLOCKING 0x8, 0x180 ;  /* 0x0206000000007b1d */ /* 0x000fe20000010000 */
[----:B------:R-:W-:Y:S01]  /*1b090*/  ISETP.NE.U32.AND P0, PT, RZ, UR6, PT ;  /* 0x00000006ff007c0c */ /* 0x000fe2000bf05070 */
[----:B0-----:R-:W-:Y:S01]  /*1b0a0*/  IMAD.WIDE.U32 R4, R35, UR4, RZ ;  /* 0x0000000423047c25 */ /* 0x001fe2000f8e00ff */
[----:B------:R-:W-:-:S02]  /*1b0b0*/  SHF.R.S32.HI R0, RZ, 0x1f, R35 ;  /* 0x0000001fff007819 */ /* 0x000fc40000011423 */
[----:B------:R-:W-:Y:S01]  /*1b0c0*/  ISETP.NE.AND.EX P0, PT, RZ, UR7, PT, P0 ;  /* 0x00000007ff007c0c */ /* 0x000fe2000bf05300 */
[----:B------:R-:W-:Y:S01]  /*1b0d0*/  VIADD R2, R22, 0xc400 ;  /* 0x0000c40016027836 */ /* 0x000fe20000000000 */
[----:B------:R-:W-:Y:S01]  /*1b0e0*/  BSSY B6, `(.L_x_730) ;  /* 0x000001a000067945 */ /* 0x000fe20003800000 */
[----:B------:R-:W-:Y:S01]  /*1b0f0*/  IMAD R0, R0, UR4, RZ ;  /* 0x0000000400007c24 */ /* 0x000fe2000f8e02ff */
[----:B------:R-:W-:-:S03]  /*1b100*/  SEL R32, R32, RZ, !P0 ;  /* 0x000000ff20207207 */ /* 0x000fc60004000000 */
[----:B------:R-:W-:-:S05]  /*1b110*/  IMAD R0, R35, UR5, R0 ;  /* 0x0000000523007c24 */ /* 0x000fca000f8e0200 */
[----:B------:R-:W-:Y:S02]  /*1b120*/  IADD3 R35, R5, R0, RZ ;  /* 0x0000000005237210 */ /* 0x000fe40007ffe0ff */
[----:B-----5:R-:W-:Y:S02]  /*1b130*/  SEL R3, R3, RZ, !P0 ;  /* 0x000000ff03037207 */ /* 0x020fe40004000000 */
[----:B------:R-:W-:-:S03]  /*1b140*/  LOP3.LUT P0, RZ, R2, 0x3ff, RZ, 0xc0, !PT ;  /* 0x000003ff02ff7812 */ /* 0x000fc6000780c0ff */
[----:B------:R0:W-:Y:S04]  /*1b150*/  STL [R1+0x14], R3 ;  /* 0x0000140301007387 */ /* 0x0001e80000100800 */
[----:B------:R0:W-:Y:S06]  /*1b160*/  STL.64 [R1+0x18], R4 ;  /* 0x0000180401007387 */ /* 0x0001ec0000100a00 */
[----:B------:R-:W-:Y:S05]  /*1b170*/  @!P0 BRA `(.L_x_731) ;  /* 0x0000000000408947 */ /* 0x000fea0003800000 */
[----:B------:R-:W-:Y:S01]  /*1b180*/  MOV R2, 0x0 ;  /* 0x0000000000027802 */ /* 0x000fe20000000f00 */
[----:B------:R-:W-:Y:S01]  /*1b190*/  ULDC.64 UR4, c[0x4][0xf0] ;  /* 0x01003c0000047ab9 */ /* 0x000fe20000000a00 */
[----:B------:R-:W-:Y:S01]  /*1b1a0*/  ULDC.64 UR6, c[0x4][0xf8] ;  /* 0x01003e0000067ab9 */ /* 0x000fe20000000a00 */
[----:B------:R-:W-:Y:S01]  /*1b1b0*/  ULDC.64 UR8, c[0x4][0x88] ;  /* 0x0100220000087ab9 */ /* 0x000fe20000000a00 */
[----:B0-----:R-:W-:Y:S01]  /*1b1c0*/  IMAD.U32 R4, RZ, RZ, UR4 ;  /* 0x00000004ff047e24 */ /* 0x001fe2000f8e00ff */
[----:B------:R-:W-:Y:S01]  /*1b1d0*/  MOV R5, UR5 ;  /* 0x0000000500057c02 */ /* 0x000fe20008000f00 */
[----:B------:R-:W0:Y:S01]  /*1b1e0*/  LDC.64 R2, c[0x4][R2] ;  /* 0x0100000002027b82 */ /* 0x000e220000000a00 */
[----:B------:R-:W-:Y:S01]  /*1b1f0*/  IMAD.U32 R6, RZ, RZ, UR6 ;  /* 0x00000006ff067e24 */ /* 0x000fe2000f8e00ff */
[----:B-1----:R-:W-:Y:S01]  /*1b200*/  MOV R7, UR7 ;  /* 0x0000000700077c02 */ /* 0x002fe20008000f00 */
[----:B------:R-:W-:Y:S01]  /*1b210*/  IMAD.U32 R10, RZ, RZ, UR8 ;  /* 0x00000008ff0a7e24 */ /* 0x000fe2000f8e00ff */
[----:B------:R-:W-:Y:S01]  /*1b220*/  MOV R11, UR9 ;  /* 0x00000009000b7c02 */ /* 0x000fe20008000f00 */
[----:B------:R-:W-:Y:S01]  /*1b230*/  IMAD.MOV.U32 R8, RZ, RZ, 0x70 ;  /* 0x00000070ff087424 */ /* 0x000fe200078e00ff */
[----:B------:R-:W-:Y:S01]  /*1b240*/  MOV R12, 0x1 ;  /* 0x00000001000c7802 */ /* 0x000fe20000000f00 */
[----:B------:R-:W-:-:S07]  /*1b250*/  IMAD.MOV.U32 R13, RZ, RZ, RZ ;  /* 0x000000ffff0d7224 */ /* 0x000fce00078e00ff */
[----:B------:R-:W-:-:S07]  /*1b260*/  LEPC R20, `(.L_x_731) ;  /* 0x000000001014794e */ /* 0x000fce0000000000 */
[----:B0-----:R-:W-:Y:S05]  /*1b270*/  CALL.ABS.NOINC R2 ;  /* 0x0000000002007343 */ /* 0x001fea0003c00000 */
.L_x_731:
[----:B------:R-:W-:Y:S05]  /*1b280*/  BSYNC B6 ;  /* 0x0000000000067941 */ /* 0x000fea0003800000 */
.L_x_730:
[----:B------:R-:W2:Y:S01]  /*1b290*/  LDL.LU R20, [R1+0x14] ;  /* 0x0000140001147983 */ /* 0x000ea20000300800 */
[----:B------:R-:W-:Y:S01]  /*1b2a0*/  ULDC.64 UR4, c[0x0][0x2d8] ;  /* 0x0000b60000047ab9 */ /* 0x000fe20000000a00 */
[----:B------:R-:W3:Y:S02]  /*1b2b0*/  LDC R8, c[0x0][0x448] ;  /* 0x00011200ff087b82 */ /* 0x000ee40000000800 */
[----:B0-----:R-:W4:Y:S01]  /*1b2c0*/  LDL.LU.64 R2, [R1+0x18] ;  /* 0x0000180001027983 */ /* 0x001f220000300a00 */
[----:B------:R-:W-:Y:S01]  /*1b2d0*/  SHF.L.U32 R4, R17, 0x7, RZ ;  /* 0x0000000711047819 */ /* 0x000fe200000006ff */
[----:B------:R-:W-:Y:S02]  /*1b2e0*/  IMAD R0, R34, UR4, RZ ;  /* 0x0000000422007c24 */ /* 0x000fe4000f8e02ff */
[----:B------:R0:W5:Y:S02]  /*1b2f0*/  LDL R17, [R1+0x20] ;  /* 0x0000200001117983 */ /* 0x0001640000100800 */
[----:B------:R-:W-:Y:S01]  /*1b300*/  IMAD R0, R18, UR5, R0 ;  /* 0x0000000512007c24 */ /* 0x000fe2000f8e0200 */
[----:B---3--:R-:W-:Y:S01]  /*1b310*/  ISETP.NE.AND P0, PT, R8, 0x1, PT ;  /* 0x000000010800780c */ /* 0x008fe20003f05270 */
[----:B------:R-:W3:Y:S02]  /*1b320*/  S2R R9, SR_TID.X ;  /* 0x0000000000097919 */ /* 0x000ee40000002100 */
[----:B---3--:R-:W-:-:S05]  /*1b330*/  IMAD.SHL.U32 R9, R9, 0x8, RZ ;  /* 0x0000000809097824 */ /* 0x008fca00078e00ff */
[----:B------:R-:W-:Y:S02]  /*1b340*/  LOP3.LUT R9, R9, 0x38, RZ, 0xc0, !PT ;  /* 0x0000003809097812 */ /* 0x000fe400078ec0ff */
[----:B----4-:R-:W-:-:S03]  /*1b350*/  MOV R3, R35 ;  /* 0x0000002300037202 */ /* 0x010fc60000000f00 */
[----:B------:R-:W-:Y:S01]  /*1b360*/  IMAD.WIDE.U32 R2, R18, UR4, R2 ;  /* 0x0000000412027c25 */ /* 0x000fe2000f8e0002 */
[----:B------:R-:W-:-:S03]  /*1b370*/  ULDC.64 UR4, c[0x0][0x2e0] ;  /* 0x0000b80000047ab9 */ /* 0x000fc60000000a00 */
[----:B--2---:R-:W-:Y:S02]  /*1b380*/  IMAD R5, R20, UR4, RZ ;  /* 0x0000000414057c24 */ /* 0x004fe4000f8e02ff */
[----:B------:R-:W2:Y:S01]  /*1b390*/  S2R R20, SR_TID.X ;  /* 0x0000000000147919 */ /* 0x000ea20000002100 */
[----:B------:R-:W-:Y:S02]  /*1b3a0*/  IMAD.IADD R3, R3, 0x1, R0 ;  /* 0x0000000103037824 */ /* 0x000fe400078e0200 */
[C---:B------:R-:W-:Y:S02]  /*1b3b0*/  IMAD R0, R32.reuse, UR5, R5 ;  /* 0x0000000520007c24 */ /* 0x040fe4000f8e0205 */
[----:B------:R-:W-:Y:S01]  /*1b3c0*/  IMAD.WIDE.U32 R2, R32, UR4, R2 ;  /* 0x0000000420027c25 */ /* 0x000fe2000f8e0002 */
[----:B------:R-:W1:Y:S01]  /*1b3d0*/  @P0 LDC R5, c[0x0][0x44c] ;  /* 0x00011300ff050b82 */ /* 0x000e620000000800 */
[----:B------:R-:W-:-:S03]  /*1b3e0*/  ULDC.64 UR4, c[0x0][0x2d0] ;  /* 0x0000b40000047ab9 */ /* 0x000fc60000000a00 */
[----:B------:R-:W-:-:S04]  /*1b3f0*/  IADD3 R3, R3, R0, RZ ;  /* 0x0000000003037210 */ /* 0x000fc80007ffe0ff */
[----:B------:R-:W3:Y:S01]  /*1b400*/  @P0 LDC R0, c[0x0][0x450] ;  /* 0x00011400ff000b82 */ /* 0x000ee20000000800 */
[----:B--2---:R-:W-:-:S04]  /*1b410*/  LOP3.LUT R20, R20, 0x7f, RZ, 0xc0, !PT ;  /* 0x0000007f14147812 */ /* 0x004fc800078ec0ff */
[----:B------:R-:W-:Y:S02]  /*1b420*/  SHF.R.U32.HI R21, RZ, 0x3, R20 ;  /* 0x00000003ff157819 */ /* 0x000fe40000011614 */
[----:B------:R-:W2:Y:S02]  /*1b430*/  S2R R20, SR_TID.X ;  /* 0x0000000000147919 */ /* 0x000ea40000002100 */
[----:B--2---:R-:W-:-:S05]  /*1b440*/  IMAD.SHL.U32 R20, R20, 0x10, RZ ;  /* 0x0000001014147824 */ /* 0x004fca00078e00ff */
[----:B------:R-:W-:-:S04]  /*1b450*/  LOP3.LUT R20, R21, 0x70, R20, 0xf8, !PT ;  /* 0x0000007015147812 */ /* 0x000fc800078ef814 */
[----:B------:R-:W-:Y:S01]  /*1b460*/  LOP3.LUT R6, R20, R4, RZ, 0xfc, !PT ;  /* 0x0000000414067212 */ /* 0x000fe200078efcff */
[----:B------:R-:W2:Y:S04]  /*1b470*/  S2R R21, SR_TID.X ;  /* 0x0000000000157919 */ /* 0x000ea80000002100 */
[----:B-1----:R-:W-:-:S04]  /*1b480*/  @P0 IMAD.HI.U32 R7, R6, R5, RZ ;  /* 0x0000000506070227 */ /* 0x002fc800078e00ff */
[----:B------:R-:W-:Y:S01]  /*1b490*/  IMAD.MOV.U32 R5, RZ, RZ, R6 ;  /* 0x000000ffff057224 */ /* 0x000fe200078e0006 */
[----:B---3--:R-:W-:-:S04]  /*1b4a0*/  @P0 SHF.R.U32.HI R5, RZ, R0, R7 ;  /* 0x00000000ff050219 */ /* 0x008fc80000011607 */
[C---:B------:R-:W-:Y:S01]  /*1b4b0*/  IADD3 R0, -R5.reuse, RZ, RZ ;  /* 0x000000ff05007210 */ /* 0x040fe20007ffe1ff */
[----:B------:R-:W1:Y:S04]  /*1b4c0*/  S2R R20, SR_TID.X ;  /* 0x0000000000147919 */ /* 0x000e680000002100 */
        /* <DEDUP_REMOVED lines=8> */
[----:B------:R-:W-:Y:S01]  /*1b550*/  IMAD R5, R5, UR4, RZ ;  /* 0x0000000405057c24 */ /* 0x000fe2000f8e02ff */
[----:B--2---:R-:W-:Y:S01]  /*1b560*/  SHF.L.U32 R21, R21, 0x3, RZ ;  /* 0x0000000315157819 */ /* 0x004fe200000006ff */
[----:B------:R-:W-:-:S04]  /*1b570*/  IMAD.WIDE.U32 R2, R0, UR4, R2 ;  /* 0x0000000400027c25 */ /* 0x000fc8000f8e0002 */
[----:B------:R-:W-:Y:S01]  /*1b580*/  IMAD R5, R0, UR5, R5 ;  /* 0x0000000500057c24 */ /* 0x000fe2000f8e0205 */
[----:B------:R-:W-:Y:S01]  /*1b590*/  ULDC.64 UR4, c[0x0][0x280] ;  /* 0x0000a00000047ab9 */ /* 0x000fe20000000a00 */
[----:B------:R-:W-:Y:S02]  /*1b5a0*/  LOP3.LUT R21, R21, 0x38, RZ, 0xc0, !PT ;  /* 0x0000003815157812 */ /* 0x000fe400078ec0ff */
[----:B------:R-:W-:Y:S01]  /*1b5b0*/  LEA R0, P0, R2, UR4, 0x1 ;  /* 0x0000000402007c11 */ /* 0x000fe2000f8008ff */
[----:B------:R-:W-:Y:S01]  /*1b5c0*/  ULDC UR4, c[0x0][0x2b8] ;  /* 0x0000ae0000047ab9 */ /* 0x000fe20000000800 */
[----:B------:R-:W-:Y:S02]  /*1b5d0*/  IADD3 R5, R3, R5, RZ ;  /* 0x0000000503057210 */ /* 0x000fe40007ffe0ff */
[C---:B------:R-:W-:Y:S02]  /*1b5e0*/  LOP3.LUT R10, R21.reuse, 0x40, RZ, 0xfc, !PT ;  /* 0x00000040150a7812 */ /* 0x040fe400078efcff */
[----:B------:R-:W-:-:S02]  /*1b5f0*/  LOP3.LUT R11, R21, 0x80, RZ, 0xfc, !PT ;  /* 0x00000080150b7812 */ /* 0x000fc400078efcff */
[----:B------:R-:W-:Y:S01]  /*1b600*/  LEA.HI.X R5, R2, UR5, R5, 0x1, P0 ;  /* 0x0000000502057c11 */ /* 0x000fe200080f0c05 */
[----:B------:R-:W-:Y:S01]  /*1b610*/  UMOV UR5, 0xffffffff ;  /* 0xffffffff00057882 */ /* 0x000fe20000000000 */
[----:B-1----:R-:W-:Y:S02]  /*1b620*/  LOP3.LUT R20, R20, 0x7f, RZ, 0xc0, !PT ;  /* 0x0000007f14147812 */ /* 0x002fe400078ec0ff */
[----:B------:R-:W-:Y:S02]  /*1b630*/  ISETP.GE.AND P3, PT, R9, UR4, PT ;  /* 0x0000000409007c0c */ /* 0x000fe4000bf66270 */
[----:B------:R-:W-:Y:S02]  /*1b640*/  ISETP.GE.AND P2, PT, R10, UR4, PT ;  /* 0x000000040a007c0c */ /* 0x000fe4000bf46270 */
[----:B------:R-:W-:Y:S02]  /*1b650*/  ISETP.GE.AND P0, PT, R11, UR4, PT ;  /* 0x000000040b007c0c */ /* 0x000fe4000bf06270 */
[----:B------:R-:W-:Y:S01]  /*1b660*/  SHF.R.U32.HI R10, RZ, 0x3, R20 ;  /* 0x00000003ff0a7819 */ /* 0x000fe20000011614 */
[----:B0-----:R-:W-:Y:S10]  /*1b670*/  BRA.DIV UR5, `(.L_x_732) ;  /* 0x00000046059c7947 */ /* 0x001ff4000b800000 */
        /* <DEDUP_REMOVED lines=8> */
[----:B------:R-:W-:Y:S01]  /*1b700*/  @!P1 IMAD.MOV.U32 R2, RZ, RZ, R7 ;  /* 0x000000ffff029224 */ /* 0x000fe200078e0007 */
[----:B------:R-:W-:-:S04]  /*1b710*/  IADD3 R7, R4, 0x10, RZ ;  /* 0x0000001004077810 */ /* 0x000fc80007ffe0ff */
        /* <DEDUP_REMOVED lines=8> */
[----:B------:R-:W-:Y:S02]  /*1b7a0*/  @!P1 MOV R2, R7 ;  /* 0x0000000700029202 */ /* 0x000fe40000000f00 */
        /* <DEDUP_REMOVED lines=60> */
.L_x_872:
[----:B0-----:R-:W-:Y:S01]  /*1bb70*/  IADD3 R3, R4, 0x70, RZ ;  /* 0x0000007004037810 */ /* 0x001fe20007ffe0ff */
[----:B------:R-:W-:Y:S03]  /*1bb80*/  BSSY B0, `(.L_x_733) ;  /* 0x000000b000007945 */ /* 0x000fe60003800000 */
        /* <DEDUP_REMOVED lines=10> */
.L_x_734:
[----:B------:R-:W-:Y:S05]  /*1bc30*/  BSYNC B0 ;  /* 0x0000000000007941 */ /* 0x000fea0003800000 */
.L_x_733:
[----:B------:R-:W-:Y:S01]  /*1bc40*/  NOP ;  /* 0x0000000000007918 */ /* 0x000fe20000000000 */
[----:B------:R-:W-:-:S13]  /*1bc50*/  PLOP3.LUT P0, PT, PT, PT, PT, 0x80, 0x0 ;  /* 0x000000000000781c */ /* 0x000fda0003f0f070 */
.L_x_735:
[----:B------:R-:W-:Y:S02]  /*1bc60*/  PLOP3.LUT P1, PT, P1, P0, PT, 0xa2, 0x0 ;  /* 0x000000000000781c */ /* 0x000fe40000f21472 */
[----:B------:R-:W-:-:S08]  /*1bc70*/  @P0 R2UR P1, UR4, R22 ;  /* 0x00000000160402ca */ /* 0x000fd00000020000 */
[----:B------:R-:W-:-:S05]  /*1bc80*/  @P0 PLOP3.LUT P0, PT, P1, PT, PT, 0x80, 0x0 ;  /* 0x000000000000081c */ /* 0x000fca0000f0f070 */
[----:B------:R-:W-:Y:S01]  /*1bc90*/  @!P1 SYNCS.ARRIVE.TRANS64.RED.A0T1 RZ, [UR4+0x2a800], RZ ;  /* 0x02a800ffffff99a7 */ /* 0x000fe20008200404 */
[----:B------:R-:W-:Y:S07]  /*1bca0*/  @!P1 ARRIVES.LDGSTSBAR.64.TRANSCNT [UR4+0x2a800] ;  /* 0x02a80000ff0099b0 */ /* 0x000fee0008000a84 */
[----:B------:R-:W-:Y:S05]  /*1bcb0*/  @P0 BRA.U.ANY `(.L_x_735) ;  /* 0xfffffffd00e80947 */ /* 0x000fea000393ffff */
[----:B0-----:R-:W2:Y:S02]  /*1bcc0*/  LDL.LU R2, [R1+0x28] ;  /* 0x0000280001027983 */ /* 0x001ea40000300800 */
[----:B--2---:R-:W-:-:S04]  /*1bcd0*/  IADD3 R2, R2, 0x1, RZ ;  /* 0x0000000102027810 */ /* 0x004fc80007ffe0ff */
[----:B------:R-:W-:Y:S01]  /*1bce0*/  LEA.HI R0, R2, R2, RZ, 0x1 ;  /* 0x0000000202007211 */ /* 0x000fe200078f08ff */
[----:B------:R0:W-:Y:S03]  /*1bcf0*/  STL [R1+0x28], R2 ;  /* 0x0000280201007387 */ /* 0x0001e60000100800 */
        /* <DEDUP_REMOVED lines=8> */
.L_x_873:
[----:B------:R-:W-:Y:S05]  /*1bd80*/  BSYNC B0 ;  /* 0x0000000000007941 */ /* 0x000fea0003800000 */
.L_x_736:
[----:B------:R-:W2:Y:S01]  /*1bd90*/  LDL R0, [R1] ;  /* 0x0000000001007983 */ /* 0x000ea20000100800 */
[----:B------:R-:W-:Y:S01]  /*1bda0*/  BSSY B0, `(.L_x_738) ;  /* 0x00000fe000007945 */ /* 0x000fe20003800000 */
[----:B--2---:R-:W-:-:S13]  /*1bdb0*/  ISETP.GE.AND P0, PT, R0, 0x61, PT ;  /* 0x000000610000780c */ /* 0x004fda0003f06270 */
[----:B------:R-:W-:Y:S05]  /*1bdc0*/  @!P0 BRA `(.L_x_739) ;  /* 0x0000000c00ec8947 */ /* 0x000fea0003800000 */
[----:B------:R-:W2:Y:S01]  /*1bdd0*/  LDL.LU R0, [R1+0x24] ;  /* 0x0000240001007983 */ /* 0x000ea20000300800 */
[----:B------:R-:W-:Y:S01]  /*1bde0*/  IMAD.MOV.U32 R17, RZ, RZ, R29 ;  /* 0x000000ffff117224 */ /* 0x000fe200078e001d */
[----:B------:R-:W-:Y:S01]  /*1bdf0*/  MOV R10, R28 ;  /* 0x0000001c000a7202 */ /* 0x000fe20000000f00 */
[----:B------:R-:W-:Y:S01]  /*1be00*/  IMAD.MOV.U32 R32, RZ, RZ, R27 ;  /* 0x000000ffff207224 */ /* 0x000fe200078e001b */
[----:B--2---:R-:W-:-:S07]  /*1be10*/  IADD3 R0, R0, -0x2, RZ ;  /* 0xfffffffe00007810 */ /* 0x004fce0007ffe0ff */
.L_x_752:
[----:B------:R-:W2:Y:S01]  /*1be20*/  LDL R2, [R1+0x4] ;  /* 0x0000040001027983 */ /* 0x000ea20000100800 */
[----:B------:R-:W1:Y:S03]  /*1be30*/  LDC R7, c[0x0][0x430] ;  /* 0x00010c00ff077b82 */ /* 0x000e660000000800 */
[----:B------:R-:W3:Y:S01]  /*1be40*/  LDL R8, [R1+0x8] ;  /* 0x0000080001087983 */ /* 0x000ee20000100800 */
[----:B0-----:R-:W0:Y:S01]  /*1be50*/  S2R R3, SR_TID.X ;  /* 0x0000000000037919 */ /* 0x001e220000002100 */
[----:B------:R-:W4:Y:S01]  /*1be60*/  S2R R9, SR_TID.X ;  /* 0x0000000000097919 */ /* 0x000f220000002100 */
[----:B-1----:R-:W-:-:S13]  /*1be70*/  ISETP.NE.AND P0, PT, R7, 0x1, PT ;  /* 0x000000010700780c */ /* 0x002fda0003f05270 */
[----:B------:R-:W1:Y:S01]  /*1be80*/  @P0 LDC R5, c[0x0][0x434] ;  /* 0x00010d00ff050b82 */ /* 0x000e620000000800 */
[----:B0-----:R-:W-:-:S04]  /*1be90*/  LOP3.LUT R3, R3, 0x7f, RZ, 0xc0, !PT ;  /* 0x0000007f03037812 */ /* 0x001fc800078ec0ff */
[----:B------:R-:W-:Y:S02]  /*1bea0*/  SHF.R.U32.HI R3, RZ, 0x3, R3 ;  /* 0x00000003ff037819 */ /* 0x000fe40000011603 */
[----:B----4-:R-:W-:-:S04]  /*1beb0*/  SHF.L.U32 R9, R9, 0x4, RZ ;  /* 0x0000000409097819 */ /* 0x010fc800000006ff */
[----:B------:R-:W-:Y:S02]  /*1bec0*/  LOP3.LUT R9, R3, 0x70, R9, 0xf8, !PT ;  /* 0x0000007003097812 */ /* 0x000fe400078ef809 */
[----:B------:R-:W0:Y:S02]  /*1bed0*/  @P0 LDC R3, c[0x0][0x438] ;  /* 0x00010e00ff030b82 */ /* 0x000e240000000800 */
[----:B------:R-:W-:Y:S01]  /*1bee0*/  ISETP.GT.U32.AND P2, PT, R9, 0x5f, PT ;  /* 0x0000005f0900780c */ /* 0x000fe20003f44070 */
[----:B--2---:R-:W-:-:S04]  /*1bef0*/  IMAD R4, R0, 0x60, R2 ;  /* 0x0000006000047824 */ /* 0x004fc800078e0202 */
[----:B------:R-:W-:-:S04]  /*1bf00*/  IMAD.IADD R4, R9, 0x1, R4 ;  /* 0x0000000109047824 */ /* 0x000fc800078e0204 */
[----:B-1----:R-:W-:Y:S01]  /*1bf10*/  @P0 IMAD.HI.U32 R6, R4, R5, RZ ;  /* 0x0000000504060227 */ /* 0x002fe200078e00ff */
[----:B------:R-:W-:-:S04]  /*1bf20*/  MOV R2, R4 ;  /* 0x0000000400027202 */ /* 0x000fc80000000f00 */
[----:B0-----:R-:W-:-:S05]  /*1bf30*/  @P0 SHF.R.U32.HI R2, RZ, R3, R6 ;  /* 0x00000003ff020219 */ /* 0x001fca0000011606 */
[----:B------:R-:W-:-:S04]  /*1bf40*/  IMAD.MOV R3, RZ, RZ, -R2 ;  /* 0x000000ffff037224 */ /* 0x000fc800078e0a02 */
[----:B------:R-:W-:Y:S02]  /*1bf50*/  IMAD R7, R7, R3, R4 ;  /* 0x0000000307077224 */ /* 0x000fe400078e0204 */
[----:B------:R-:W0:Y:S01]  /*1bf60*/  @!P2 LDC.64 R4, c[0x0][0x428] ;  /* 0x00010a00ff04ab82 */ /* 0x000e220000000a00 */
[----:B------:R-:W-:-:S03]  /*1bf70*/  @!P2 SHF.R.S32.HI R3, RZ, 0x1f, R2 ;  /* 0x0000001fff03a819 */ /* 0x000fc60000011402 */
[----:B0-----:R-:W-:-:S04]  /*1bf80*/  @!P2 IMAD.WIDE.U32 R2, R33, R4, R2 ;  /* 0x000000042102a225 */ /* 0x001fc800078e0002 */
[----:B---3--:R-:W-:-:S04]  /*1bf90*/  @!P2 IMAD R4, R8, R4, RZ ;  /* 0x000000040804a224 */ /* 0x008fc800078e02ff */
[----:B------:R-:W-:Y:S02]  /*1bfa0*/  @!P2 IMAD R9, R33, R5, R4 ;  /* 0x000000052109a224 */ /* 0x000fe400078e0204 */
[----:B------:R-:W0:Y:S03]  /*1bfb0*/  @!P2 LDC.64 R4, c[0x0][0x418] ;  /* 0x00010600ff04ab82 */ /* 0x000e260000000a00 */
[----:B------:R-:W-:Y:S01]  /*1bfc0*/  @!P2 IADD3 R3, R9, R3, RZ ;  /* 0x000000030903a210 */ /* 0x000fe20007ffe0ff */
[----:B------:R-:W-:Y:S01]  /*1bfd0*/  IMAD.MOV.U32 R6, RZ, RZ, RZ ;  /* 0x000000ffff067224 */ /* 0x000fe200078e00ff */
[----:B0-----:R-:W-:-:S04]  /*1bfe0*/  @!P2 LEA R4, P0, R2, R4, 0x2 ;  /* 0x000000040204a211 */ /* 0x001fc800078010ff */
[----:B------:R-:W-:-:S05]  /*1bff0*/  @!P2 LEA.HI.X R5, R2, R5, R3, 0x2, P0 ;  /* 0x000000050205a211 */ /* 0x000fca00000f1403 */
[----:B------:R0:W5:Y:S01]  /*1c000*/  @!P2 LDG.E R6, desc[UR60][R4.64] ;  /* 0x0000003c0406a981 */ /* 0x000162000c1e1900 */
[----:B------:R-:W-:Y:S02]  /*1c010*/  LOP3.LUT P1, RZ, R23, 0x10, RZ, 0xc0, !PT ;  /* 0x0000001017ff7812 */ /* 0x000fe4000782c0ff */
[----:B------:R-:W-:-:S04]  /*1c020*/  IADD3 R28, R10, 0x1, RZ ;  /* 0x000000010a1c7810 */ /* 0x000fc80007ffe0ff */
[C---:B------:R-:W-:Y:S01]  /*1c030*/  ISETP.NE.AND P0, PT, R28.reuse, 0x2, PT ;  /* 0x000000021c00780c */ /* 0x040fe20003f05270 */
[----:B------:R-:W-:Y:S05]  /*1c040*/  YIELD ;  /* 0x0000000000007946 */ /* 0x000fea0003800000 */
[----:B------:R-:W-:Y:S01]  /*1c050*/  SEL R2, RZ, 0x1, P0 ;  /* 0x00000001ff027807 */ /* 0x000fe20000000000 */
[----:B------:R-:W-:Y:S01]  /*1c060*/  IMAD.MOV.U32 R27, RZ, RZ, R0 ;  /* 0x000000ffff1b7224 */ /* 0x000fe200078e0000 */
[----:B------:R-:W-:Y:S02]  /*1c070*/  SEL R28, R28, RZ, P0 ;  /* 0x000000ff1c1c7207 */ /* 0x000fe40000000000 */
[----:B------:R-:W-:Y:S01]  /*1c080*/  LOP3.LUT R29, R17, R2, RZ, 0x3c, !PT ;  /* 0x00000002111d7212 */ /* 0x000fe200078e3cff */
[----:B0-----:R-:W-:Y:S06]  /*1c090*/  @!P1 BRA `(.L_x_740) ;  /* 0x0000000000049947 */ /* 0x001fec0003800000 */
[----:B------:R-:W-:Y:S01]  /*1c0a0*/  BPT.TRAP 0x1 ;  /* 0x000000040000795c */ /* 0x000fe20000300000 */
.L_x_740:
[----:B------:R-:W-:Y:S01]  /*1c0b0*/  LEA R5, R28, R22, 0x3 ;  /* 0x000000161c057211 */ /* 0x000fe200078e18ff */
[----:B------:R-:W-:Y:S01]  /*1c0c0*/  BSSY B1, `(.L_x_741) ;  /* 0x0000004000017945 */ /* 0x000fe20003800000 */
[----:B------:R-:W-:-:S04]  /*1c0d0*/  SHF.L.U32 R0, R29, 0x1f, RZ ;  /* 0x0000001f1d007819 */ /* 0x000fc800000006ff */
[----:B------:R-:W0:Y:S02]  /*1c0e0*/  SYNCS.PHASECHK.TRANS64.TRYWAIT P0, [R5+URZ+0x2a840], R0 ;  /* 0x02a84000050075a7 */ /* 0x000e24000800017f */
[----:B0-----:R-:W-:Y:S05]  /*1c0f0*/  @!P0 BRA `(.L_x_742) ;  /* 0x0000004400c88947 */ /* 0x001fea0003800000 */
.L_x_874:
[----:B------:R-:W-:Y:S05]  /*1c100*/  BSYNC B1 ;  /* 0x0000000000017941 */ /* 0x000fea0003800000 */
.L_x_741:
[----:B------:R-:W-:Y:S01]  /*1c110*/  SHF.R.S32.HI R20, RZ, 0x1f, R7 ;  /* 0x0000001fff147819 */ /* 0x000fe20000011407 */
[----:B------:R-:W-:Y:S01]  /*1c120*/  ULDC.64 UR4, c[0x0][0x300] ;  /* 0x0000c00000047ab9 */ /* 0x000fe20000000a00 */
[----:B-----5:R-:W-:Y:S01]  /*1c130*/  SHF.R.S32.HI R21, RZ, 0x1f, R6 ;  /* 0x0000001fff157819 */ /* 0x020fe20000011406 */
[----:B------:R-:W-:Y:S01]  /*1c140*/  IMAD.WIDE.U32 R2, R7, UR4, RZ ;  /* 0x0000000407027c25 */ /* 0x000fe2000f8e00ff */
[C---:B------:R-:W-:Y:S02]  /*1c150*/  LOP3.LUT P3, RZ, R23.reuse, 0x4, RZ, 0xc0, !PT ;  /* 0x0000000417ff7812 */ /* 0x040fe4000786c0ff */
[C---:B------:R-:W-:Y:S01]  /*1c160*/  LOP3.LUT P2, RZ, R23.reuse, 0x2, RZ, 0xc0, !PT ;  /* 0x0000000217ff7812 */ /* 0x040fe2000784c0ff */
[----:B0-----:R-:W-:Y:S01]  /*1c170*/  IMAD R0, R20, UR4, RZ ;  /* 0x0000000414007c24 */ /* 0x001fe2000f8e02ff */
        /* <DEDUP_REMOVED lines=8> */
[----:B------:R-:W-:-:S04]  /*1c200*/  ULDC.64 UR4, c[0x0][0x308] ;  /* 0x0000c20000047ab9 */ /* 0x000fc80000000a00 */
[----:B------:R-:W-:Y:S01]  /*1c210*/  IADD3 R3, R3, R0, RZ ;  /* 0x0000000003037210 */ /* 0x000fe20007ffe0ff */
[----:B------:R-:W-:-:S04]  /*1c220*/  IMAD R0, R34, UR4, RZ ;  /* 0x0000000422007c24 */ /* 0x000fc8000f8e02ff */
        /* <DEDUP_REMOVED lines=8> */
[----:B------:R-:W0:Y:S01]  /*1c2b0*/  S2R R11, SR_TID.X ;  /* 0x00000000000b7919 */ /* 0x000e220000002100 */
[----:B------:R-:W-:Y:S01]  /*1c2c0*/  IMAD R4, R4, 0x2, R22 ;  /* 0x0000000204047824 */ /* 0x000fe200078e0216 */
[----:B------:R-:W1:Y:S04]  /*1c2d0*/  SHFL.IDX PT, R2, R9, RZ, 0x181f ;  /* 0x00181fff09027589 */ /* 0x000e6800000e0000 */
[----:B------:R-:W2:Y:S04]  /*1c2e0*/  SHFL.IDX PT, R3, R8, RZ, 0x181f ;  /* 0x00181fff08037589 */ /* 0x000ea800000e0000 */
[----:B------:R-:W-:Y:S01]  /*1c2f0*/  SHFL.IDX PT, R35, R8, 0x2, 0x181f ;  /* 0x00581f0008237f89 */ /* 0x000fe200000e0000 */
[----:B0-----:R-:W-:-:S04]  /*1c300*/  SHF.L.U32 R11, R11, 0x3, RZ ;  /* 0x000000030b0b7819 */ /* 0x001fc800000006ff */
[----:B------:R-:W-:-:S05]  /*1c310*/  LOP3.LUT R11, R11, 0x38, RZ, 0xc0, !PT ;  /* 0x000000380b0b7812 */ /* 0x000fca00078ec0ff */
[----:B------:R-:W-:-:S05]  /*1c320*/  IMAD.SHL.U32 R0, R11, 0x2, RZ ;  /* 0x000000020b007824 */ /* 0x000fca00078e00ff */
[----:B-1----:R-:W-:-:S04]  /*1c330*/  IADD3 R2, P0, R2, R0, RZ ;  /* 0x0000000002027210 */ /* 0x002fc80007f1e0ff */
[----:B--2---:R-:W-:-:S05]  /*1c340*/  IADD3.X R3, RZ, R3, RZ, P0, !PT ;  /* 0x00000003ff037210 */ /* 0x004fca00007fe4ff */
[----:B------:R-:W-:Y:S04]  /*1c350*/  LDGSTS.E.BYPASS.LTC128B.128 [R4+0x18400], desc[UR60][R2.64], !P3 ;  /* 0x1840000002047fae */ /* 0x000fe8000d901d7c */
[----:B------:R-:W-:Y:S04]  /*1c360*/  LDGSTS.E.BYPASS.LTC128B.128 [R4+0x1b400], desc[UR60][R2.64+0x80], !P2 ;  /* 0x1b40008002047fae */ /* 0x000fe8000d101d7c */
[----:B------:R0:W-:Y:S04]  /*1c370*/  LDGSTS.E.BYPASS.LTC128B.128 [R4+0x1e400], desc[UR60][R2.64+0x100], !P1 ;  /* 0x1e40010002047fae */ /* 0x0001e8000c901d7c */
[----:B0-----:R-:W0:Y:S04]  /*1c380*/  SHFL.IDX PT, R2, R9, 0x1, 0x181f ;  /* 0x00381f0009027f89 */ /* 0x001e2800000e0000 */
[----:B------:R-:W1:Y:S01]  /*1c390*/  SHFL.IDX PT, R3, R8, 0x1, 0x181f ;  /* 0x00381f0008037f89 */ /* 0x000e6200000e0000 */
[----:B0-----:R-:W-:-:S04]  /*1c3a0*/  IADD3 R2, P0, R2, R0, RZ ;  /* 0x0000000002027210 */ /* 0x001fc80007f1e0ff */
[----:B-1----:R-:W-:-:S05]  /*1c3b0*/  IADD3.X R3, RZ, R3, RZ, P0, !PT ;  /* 0x00000003ff037210 */ /* 0x002fca00007fe4ff */
        /* <DEDUP_REMOVED lines=13> */
[----:B------:R-:W-:Y:S04]  /*1c490*/  SHFL.IDX PT, R35, R8, 0x4, 0x181f ;  /* 0x00981f0008237f89 */ /* 0x000fe800000e0000 */
[----:B------:R-:W-:Y:S04]  /*1c4a0*/  LDGSTS.E.BYPASS.LTC128B.128 [R4+0x19c00], desc[UR60][R2.64], !P3 ;  /* 0x19c0000002047fae */ /* 0x000fe8000d901d7c */
[----:B------:R-:W-:Y:S04]  /*1c4b0*/  LDGSTS.E.BYPASS.LTC128B.128 [R4+0x1cc00], desc[UR60][R2.64+0x80], !P2 ;  /* 0x1cc0008002047fae */ /* 0x000fe8000d101d7c */
[----:B------:R0:W-:Y:S04]  /*1c4c0*/  LDGSTS.E.BYPASS.LTC128B.128 [R4+0x1fc00], desc[UR60][R2.64+0x100], !P1 ;  /* 0x1fc0010002047fae */ /* 0x0001e8000c901d7c */
[----:B0-----:R-:W0:Y:S02]  /*1c4d0*/  SHFL.IDX PT, R2, R9, 0x4, 0x181f ;  /* 0x00981f0009027f89 */ /* 0x001e2400000e0000 */
[----:B0-----:R-:W-:-:S05]  /*1c4e0*/  IADD3 R2, P0, R2, R0, RZ ;  /* 0x0000000002027210 */ /* 0x001fca0007f1e0ff */
[----:B------:R-:W-:Y:S02]  /*1c4f0*/  IMAD.X R3, RZ, RZ, R35, P0 ;  /* 0x000000ffff037224 */ /* 0x000fe400000e0623 */
[----:B------:R0:W1:Y:S04]  /*1c500*/  SHFL.IDX PT, R35, R8, 0x5, 0x181f ;  /* 0x00b81f0008237f89 */ /* 0x00006800000e0000 */
[----:B------:R-:W-:Y:S04]  /*1c510*/  LDGSTS.E.BYPASS.LTC128B.128 [R4+0x1a400], desc[UR60][R2.64], !P3 ;  /* 0x1a40000002047fae */ /* 0x000fe8000d901d7c */
[----:B------:R-:W-:Y:S04]  /*1c520*/  LDGSTS.E.BYPASS.LTC128B.128 [R4+0x1d400], desc[UR60][R2.64+0x80], !P2 ;  /* 0x1d40008002047fae */ /* 0x000fe8000d101d7c */
[----:B------:R2:W-:Y:S04]  /*1c530*/  LDGSTS.E.BYPASS.LTC128B.128 [R4+0x20400], desc[UR60][R2.64+0x100], !P1 ;  /* 0x2040010002047fae */ /* 0x0005e8000c901d7c */
[----:B-12---:R0:W2:Y:S02]  /*1c540*/  SHFL.IDX PT, R2, R9, 0x5, 0x181f ;  /* 0x00b81f0009027f89 */ /* 0x0060a400000e0000 */
.L_x_888:
[----:B--2---:R-:W-:-:S04]  /*1c550*/  IADD3 R2, P0, R2, R0, RZ ;  /* 0x0000000002027210 */ /* 0x004fc80007f1e0ff */
[----:B------:R-:W-:Y:S02]  /*1c560*/  IADD3.X R3, RZ, R35, RZ, P0, !PT ;  /* 0x00000023ff037210 */ /* 0x000fe400007fe4ff */
        /* <DEDUP_REMOVED lines=8> */
.L_x_744:
        /* <DEDUP_REMOVED lines=10> */
.L_x_745:
[----:B------:R2:W-:Y:S01]  /*1c690*/  SYNCS.ARRIVE.TRANS64.A1T0 RZ, [R5+URZ+0x2a830], RZ ;  /* 0x02a830ff05ff79a7 */ /* 0x0005e2000810003f */
[----:B------:R-:W-:Y:S05]  /*1c6a0*/  @!P2 BRA `(.L_x_746) ;  /* 0x000000000004a947 */ /* 0x000fea0003800000 */
[----:B------:R-:W-:Y:S01]  /*1c6b0*/  BPT.TRAP 0x1 ;  /* 0x000000040000795c */ /* 0x000fe20000300000 */
.L_x_746:
[----:B-1----:R-:W-:Y:S01]  /*1c6c0*/  SHF.L.U32 R2, R17, 0x1f, RZ ;  /* 0x0000001f11027819 */ /* 0x002fe200000006ff */
[----:B--2---:R-:W-:Y:S01]  /*1c6d0*/  IMAD R5, R10, 0x8, R22 ;  /* 0x000000080a057824 */ /* 0x004fe200078e0216 */
[----:B------:R-:W-:Y:S03]  /*1c6e0*/  BSSY B1, `(.L_x_747) ;  /* 0x0000003000017945 */ /* 0x000fe60003800000 */
[----:B------:R-:W1:Y:S02]  /*1c6f0*/  SYNCS.PHASECHK.TRANS64.TRYWAIT P0, [R5+URZ+0x2a860], R2 ;  /* 0x02a86002050075a7 */ /* 0x000e64000800017f */
[----:B-1----:R-:W-:Y:S05]  /*1c700*/  @!P0 BRA `(.L_x_748) ;  /* 0x0000004800348947 */ /* 0x002fea0003800000 */
.L_x_889:
[----:B------:R-:W-:Y:S05]  /*1c710*/  BSYNC B1 ;  /* 0x0000000000017941 */ /* 0x000fea0003800000 */
.L_x_747:
[----:B------:R-:W0:Y:S01]  /*1c720*/  LDL R4, [R1] ;  /* 0x0000000001047983 */ /* 0x000e220000100800 */
[----:B------:R-:W2:Y:S01]  /*1c730*/  S2R R3, SR_TID.X ;  /* 0x0000000000037919 */ /* 0x000ea20000002100 */
[----:B------:R-:W-:Y:S01]  /*1c740*/  UMOV UR4, 0xffffffff ;  /* 0xffffffff00047882 */ /* 0x000fe20000000000 */
[----:B------:R-:W-:Y:S02]  /*1c750*/  LOP3.LUT P0, RZ, R30, 0x2, RZ, 0xc0, !PT ;  /* 0x000000021eff7812 */ /* 0x000fe4000780c0ff */
[----:B--2---:R-:W-:-:S04]  /*1c760*/  LOP3.LUT R3, R3, 0x7f, RZ, 0xc0, !PT ;  /* 0x0000007f03037812 */ /* 0x004fc800078ec0ff */
[----:B------:R-:W-:Y:S01]  /*1c770*/  SHF.R.U32.HI R3, RZ, 0x3, R3 ;  /* 0x00000003ff037819 */ /* 0x000fe20000011603 */
[----:B0-----:R-:W-:Y:S02]  /*1c780*/  IMAD R8, R32, -0x60, R4 ;  /* 0xffffffa020087824 */ /* 0x001fe400078e0204 */
[----:B------:R-:W-:-:S03]  /*1c790*/  IMAD R4, R10, 0x3000, R36 ;  /* 0x000030000a047824 */ /* 0x000fc600078e0224 */
[----:B------:R-:W-:Y:S01]  /*1c7a0*/  IADD3 R8, -R3, R8, RZ ;  /* 0x0000000803087210 */ /* 0x000fe20007ffe1ff */
[----:B------:R-:W-:Y:S06]  /*1c7b0*/  BRA.DIV UR4, `(.L_x_749) ;  /* 0x0000004a041c7947 */ /* 0x000fec000b800000 */
[----:B-1----:R-:W0:Y:S01]  /*1c7c0*/  SHFL.IDX PT, R2, R24, RZ, 0x181f ;  /* 0x00181fff18027589 */ /* 0x002e2200000e0000 */
[----:B------:R-:W-:-:S03]  /*1c7d0*/  LEA R4, R4, R22, 0x1 ;  /* 0x0000001604047211 */ /* 0x000fc600078e08ff */
        /* <DEDUP_REMOVED lines=36> */
[----:B0-----:R-:W-:-:S04]  /*1ca20*/  IADD3 R2, P2, R2, R0, RZ ;  /* 0x0000000002027210 */ /* 0x001fc80007f5e0ff */
[----:B-1----:R-:W-:Y:S02]  /*1ca30*/  IADD3.X R3, RZ, R3, RZ, P2, !PT ;  /* 0x00000003ff037210 */ /* 0x002fe400017fe4ff */
[----:B------:R-:W-:-:S13]  /*1ca40*/  ISETP.LT.OR P2, PT, R8, 0x41, !P1 ;  /* 0x000000410800780c */ /* 0x000fda0004f41670 */
[----:B------:R-:W-:Y:S01]  /*1ca50*/  LDGSTS.E.BYPASS.LTC128B.128 [R4+0x2400], desc[UR60][R2.64], !P2 ;  /* 0x0240000002047fae */ /* 0x000fe2000d101d7c */
[----:B------:R-:W-:-:S13]  /*1ca60*/  ISETP.LT.OR P2, PT, R8, 0x41, !P0 ;  /* 0x000000410800780c */ /* 0x000fda0004741670 */
[----:B------:R0:W-:Y:S04]  /*1ca70*/  LDGSTS.E.BYPASS.LTC128B.128 [R4+0x5400], desc[UR60][R2.64+0x80], !P2 ;  /* 0x0540008002047fae */ /* 0x0001e8000d101d7c */
[----:B0-2---:R0:W1:Y:S02]  /*1ca80*/  SHFL.IDX PT, R2, R24, 0x5, 0x181f ;  /* 0x00b81f0018027f89 */ /* 0x00506400000e0000 */
.L_x_903:
        /* <DEDUP_REMOVED lines=16> */
[----:B------:R-:W-:Y:S01]  /*1cb90*/  IMAD R21, R21, UR4, RZ ;  /* 0x0000000415157c24 */ /* 0x000fe2000f8e02ff */
[----:B------:R-:W-:-:S03]  /*1cba0*/  IADD3 R3, R3, R9, RZ ;  /* 0x0000000903037210 */ /* 0x000fc60007ffe0ff */
[C---:B------:R-:W-:Y:S02]  /*1cbb0*/  IMAD R21, R6.reuse, UR5, R21 ;  /* 0x0000000506157c24 */ /* 0x040fe4000f8e0215 */
[----:B------:R-:W-:-:S04]  /*1cbc0*/  IMAD.WIDE.U32 R2, R6, UR4, R2 ;  /* 0x0000000406027c25 */ /* 0x000fc8000f8e0002 */
[----:B------:R-:W-:-:S07]  /*1cbd0*/  IMAD.IADD R21, R3, 0x1, R21 ;  /* 0x0000000103157824 */ /* 0x000fce00078e0215 */
.L_x_750:
        /* <DEDUP_REMOVED lines=10> */
.L_x_751:
[----:B------:R-:W-:Y:S01]  /*1cc80*/  ULDC.64 UR4, c[0x0][0x330] ;  /* 0x0000cc0000047ab9 */ /* 0x000fe20000000a00 */
[----:B------:R-:W-:Y:S01]  /*1cc90*/  MOV R3, R21 ;  /* 0x0000001500037202 */ /* 0x000fe20000000f00 */
[----:B------:R1:W-:Y:S01]  /*1cca0*/  SYNCS.ARRIVE.TRANS64.A1T0 RZ, [R5+URZ+0x2a850], RZ ;  /* 0x02a850ff05ff79a7 */ /* 0x0003e2000810003f */
[----:B------:R-:W-:Y:S01]  /*1ccb0*/  IADD3 R0, R27, -0x1, RZ ;  /* 0xffffffff1b007810 */ /* 0x000fe20007ffe0ff */
[----:B------:R-:W-:Y:S01]  /*1ccc0*/  IMAD.MOV.U32 R17, RZ, RZ, R29 ;  /* 0x000000ffff117224 */ /* 0x000fe200078e001d */
[----:B------:R-:W-:Y:S01]  /*1ccd0*/  MOV R10, R28 ;  /* 0x0000001c000a7202 */ /* 0x000fe20000000f00 */
[----:B------:R-:W-:-:S04]  /*1cce0*/  IMAD.WIDE.U32 R2, R18, UR4, R2 ;  /* 0x0000000412027c25 */ /* 0x000fc8000f8e0002 */
[----:B-1----:R-:W-:Y:S02]  /*1ccf0*/  IMAD R5, R34, UR4, RZ ;  /* 0x0000000422057c24 */ /* 0x002fe4000f8e02ff */
[----:B------:R-:W-:Y:S02]  /*1cd00*/  IMAD.MOV.U32 R32, RZ, RZ, R27 ;  /* 0x000000ffff207224 */ /* 0x000fe400078e001b */
[----:B------:R-:W-:Y:S01]  /*1cd10*/  IMAD R5, R18, UR5, R5 ;  /* 0x0000000512057c24 */ /* 0x000fe2000f8e0205 */
[----:B------:R-:W-:Y:S02]  /*1cd20*/  ULDC.64 UR4, c[0x0][0x318] ;  /* 0x0000c60000047ab9 */ /* 0x000fe40000000a00 */
[----:B0-----:R-:W-:Y:S01]  /*1cd30*/  LEA R24, P0, R2, UR4, 0x1 ;  /* 0x0000000402187c11 */ /* 0x001fe2000f8008ff */
[----:B------:R-:W-:-:S05]  /*1cd40*/  IMAD.IADD R25, R5, 0x1, R3 ;  /* 0x0000000105197824 */ /* 0x000fca00078e0203 */
[----:B------:R-:W-:Y:S02]  /*1cd50*/  LEA.HI.X R25, R2, UR5, R25, 0x1, P0 ;  /* 0x0000000502197c11 */ /* 0x000fe400080f0c19 */
[----:B------:R-:W-:-:S13]  /*1cd60*/  ISETP.GT.AND P0, PT, R27, RZ, PT ;  /* 0x000000ff1b00720c */ /* 0x000fda0003f04270 */
[----:B------:R-:W-:Y:S05]  /*1cd70*/  @P0 BRA `(.L_x_752) ;  /* 0xfffffff000280947 */ /* 0x000fea000383ffff */
.L_x_739:
[----:B------:R-:W-:Y:S05]  /*1cd80*/  BSYNC B0 ;  /* 0x0000000000007941 */ /* 0x000fea0003800000 */
.L_x_738:
        /* <DEDUP_REMOVED lines=17> */
.L_x_754:
[----:B------:R-:W-:Y:S05]  /*1cea0*/  BSYNC B0 ;  /* 0x0000000000007941 */ /* 0x000fea0003800000 */
.L_x_753:
[----:B------:R-:W-:-:S13]  /*1ceb0*/  LOP3.LUT P0, RZ, R23, 0x10, RZ, 0xc0, !PT ;  /* 0x0000001017ff7812 */ /* 0x000fda000780c0ff */
[----:B------:R-:W-:Y:S05]  /*1cec0*/  @!P0 BRA `(.L_x_755) ;  /* 0x0000000000048947 */ /* 0x000fea0003800000 */
[----:B------:R-:W-:Y:S01]  /*1ced0*/  BPT.TRAP 0x1 ;  /* 0x000000040000795c */ /* 0x000fe20000300000 */
.L_x_755:
[----:B------:R-:W2:Y:S01]  /*1cee0*/  LDL.LU R2, [R1] ;  /* 0x0000000001027983 */ /* 0x000ea20000300800 */
[----:B------:R-:W-:Y:S01]  /*1cef0*/  LEA R0, R28, R22, 0x3 ;  /* 0x000000161c007211 */ /* 0x000fe200078e18ff */
[----:B------:R-:W-:Y:S01]  /*1cf00*/  BSSY B0, `(.L_x_756) ;  /* 0x0000005000007945 */ /* 0x000fe20003800000 */
[----:B0-----:R-:W-:-:S04]  /*1cf10*/  SHF.L.U32 R3, R29, 0x1f, RZ ;  /* 0x0000001f1d037819 */ /* 0x001fc800000006ff */
[----:B------:R-:W0:Y:S01]  /*1cf20*/  SYNCS.PHASECHK.TRANS64.TRYWAIT P0, [R0+URZ+0x2a860], R3 ;  /* 0x02a86003000075a7 */ /* 0x000e22000800017f */
[----:B--2---:R-:W-:Y:S01]  /*1cf30*/  IMAD R6, R27, -0x60, R2 ;  /* 0xffffffa01b067824 */ /* 0x004fe200078e0202 */
[----:B0-----:R-:W-:Y:S06]  /*1cf40*/  @!P0 BRA `(.L_x_757) ;  /* 0x0000004800288947 */ /* 0x001fec0003800000 */
.L_x_904:
[----:B------:R-:W-:Y:S05]  /*1cf50*/  BSYNC B0 ;  /* 0x0000000000007941 */ /* 0x000fea0003800000 */
.L_x_756:
        /* <DEDUP_REMOVED lines=8> */
[----:B------:R-:W-:Y:S01]  /*1cfe0*/  LOP3.LUT R2, R30, 0x1, RZ, 0xc0, !PT ;  /* 0x000000011e027812 */ /* 0x000fe200078ec0ff */
[----:B------:R-:W-:Y:S01]  /*1cff0*/  IMAD R4, R4, 0x2, R22 ;  /* 0x0000000204047824 */ /* 0x000fe200078e0216 */
[----:B------:R-:W-:Y:S01]  /*1d000*/  LOP3.LUT P0, RZ, R30, 0x2, RZ, 0xc0, !PT ;  /* 0x000000021eff7812 */ /* 0x000fe2000780c0ff */
[----:B------:R-:W2:Y:S01]  /*1d010*/  SHFL.IDX PT, R14, R24, RZ, 0x181f ;  /* 0x00181fff180e7589 */ /* 0x000ea200000e0000 */
[----:B------:R-:W-:Y:S02]  /*1d020*/  ISETP.NE.U32.AND P1, PT, R2, 0x1, PT ;  /* 0x000000010200780c */ /* 0x000fe40003f25070 */
[C---:B------:R-:W-:Y:S01]  /*1d030*/  ISETP.LT.OR P3, PT, R6.reuse, 0x1, !P0 ;  /* 0x000000010600780c */ /* 0x040fe20004761670 */
[----:B0-----:R-:W0:Y:S01]  /*1d040*/  SHFL.IDX PT, R3, R25, RZ, 0x181f ;  /* 0x00181fff19037589 */ /* 0x001e2200000e0000 */
[----:B------:R-:W-:-:S03]  /*1d050*/  ISETP.LT.OR P2, PT, R6, 0x1, P1 ;  /* 0x000000010600780c */ /* 0x000fc60000f41670 */
[----:B------:R-:W-:Y:S04]  /*1d060*/  SHFL.IDX PT, R8, R25, 0x1, 0x181f ;  /* 0x00381f0019087f89 */ /* 0x000fe800000e0000 */
[----:B------:R-:W-:Y:S01]  /*1d070*/  SHFL.IDX PT, R10, R24, 0x2, 0x181f ;  /* 0x00581f00180a7f89 */ /* 0x000fe200000e0000 */
[----:B-1----:R-:W-:-:S04]  /*1d080*/  SHF.L.U32 R7, R7, 0x3, RZ ;  /* 0x0000000307077819 */ /* 0x002fc800000006ff */
[----:B------:R-:W-:-:S05]  /*1d090*/  LOP3.LUT R7, R7, 0x38, RZ, 0xc0, !PT ;  /* 0x0000003807077812 */ /* 0x000fca00078ec0ff */
[----:B------:R-:W-:Y:S02]  /*1d0a0*/  IMAD.SHL.U32 R5, R7, 0x2, RZ ;  /* 0x0000000207057824 */ /* 0x000fe400078e00ff */
[----:B------:R-:W-:Y:S03]  /*1d0b0*/  SHFL.IDX PT, R7, R25, 0x2, 0x181f ;  /* 0x00581f0019077f89 */ /* 0x000fe600000e0000 */
[----:B--2---:R-:W-:Y:S02]  /*1d0c0*/  IADD3 R2, P4, R14, R5, RZ ;  /* 0x000000050e027210 */ /* 0x004fe40007f9e0ff */
[----:B------:R-:W1:Y:S02]  /*1d0d0*/  SHFL.IDX PT, R14, R24, 0x1, 0x181f ;  /* 0x00381f00180e7f89 */ /* 0x000e6400000e0000 */
[----:B0-----:R-:W-:-:S05]  /*1d0e0*/  IADD3.X R3, RZ, R3, RZ, P4, !PT ;  /* 0x00000003ff037210 */ /* 0x001fca00027fe4ff */
[----:B------:R-:W-:Y:S01]  /*1d0f0*/  LDGSTS.E.BYPASS.LTC128B.128 [R4+0x400], desc[UR60][R2.64], !P2 ;  /* 0x0040000002047fae */ /* 0x000fe2000d101d7c */
[----:B------:R-:W-:-:S03]  /*1d100*/  ISETP.LT.OR P2, PT, R6, 0x11, P1 ;  /* 0x000000110600780c */ /* 0x000fc60000f41670 */
[----:B------:R1:W-:Y:S01]  /*1d110*/  LDGSTS.E.BYPASS.LTC128B.128 [R4+0x3400], desc[UR60][R2.64+0x80], !P3 ;  /* 0x0340008002047fae */ /* 0x0003e2000d901d7c */
[----:B------:R-:W-:Y:S02]  /*1d120*/  ISETP.LT.OR P3, PT, R6, 0x11, !P0 ;  /* 0x000000110600780c */ /* 0x000fe40004761670 */
[----:B-1----:R-:W-:Y:S02]  /*1d130*/  IADD3 R2, P4, R14, R5, RZ ;  /* 0x000000050e027210 */ /* 0x002fe40007f9e0ff */
[----:B------:R-:W0:Y:S02]  /*1d140*/  SHFL.IDX PT, R14, R24, 0x3, 0x181f ;  /* 0x00781f00180e7f89 */ /* 0x000e2400000e0000 */
[----:B------:R-:W-:Y:S02]  /*1d150*/  IADD3.X R3, RZ, R8, RZ, P4, !PT ;  /* 0x00000008ff037210 */ /* 0x000fe400027fe4ff */
        /* <DEDUP_REMOVED lines=15> */
[----:B------:R0:W0:Y:S01]  /*1d250*/  SHFL.IDX PT, R14, R24, 0x5, 0x181f ;  /* 0x00b81f00180e7f89 */ /* 0x00002200000e0000 */
[----:B-1----:R-:W-:-:S05]  /*1d260*/  IADD3.X R3, RZ, R8, RZ, P4, !PT ;  /* 0x00000008ff037210 */ /* 0x002fca00027fe4ff */
        /* <DEDUP_REMOVED lines=8> */
.L_x_918:
[C---:B------:R-:W-:Y:S02]  /*1d2f0*/  ISETP.LT.OR P1, PT, R6.reuse, 0x51, P1 ;  /* 0x000000510600780c */ /* 0x040fe40000f21670 */
[----:B------:R-:W-:Y:S02]  /*1d300*/  ISETP.LT.OR P0, PT, R6, 0x51, !P0 ;  /* 0x000000510600780c */ /* 0x000fe40004701670 */
[----:B-1----:R-:W-:-:S04]  /*1d310*/  IADD3 R2, P2, R14, R5, RZ ;  /* 0x000000050e027210 */ /* 0x002fc80007f5e0ff */
[----:B------:R-:W-:-:S05]  /*1d320*/  IADD3.X R3, RZ, R25, RZ, P2, !PT ;  /* 0x00000019ff037210 */ /* 0x000fca00017fe4ff */
[----:B------:R-:W-:Y:S01]  /*1d330*/  @!PT LDS RZ, [RZ] ;  /* 0x00000000fffff984 */ /* 0x000fe20000000800 */
[----:B------:R-:W-:Y:S01]  /*1d340*/  @!PT LDS RZ, [RZ] ;  /* 0x00000000fffff984 */ /* 0x000fe20000000800 */
[----:B------:R-:W-:Y:S01]  /*1d350*/  @!PT LDS RZ, [RZ] ;  /* 0x00000000fffff984 */ /* 0x000fe20000000800 */
[----:B------:R0:W-:Y:S04]  /*1d360*/  LDGSTS.E.BYPASS.LTC128B.128 [R4+0x2c00], desc[UR60][R2.64], !P1 ;  /* 0x02c0000002047fae */ /* 0x0001e8000c901d7c */
[----:B------:R0:W-:Y:S01]  /*1d370*/  LDGSTS.E.BYPASS.LTC128B.128 [R4+0x5c00], desc[UR60][R2.64+0x80], !P0 ;  /* 0x05c0008002047fae */ /* 0x0001e2000c101d7c */
[----:B------:R-:W-:Y:S01]  /*1d380*/  PLOP3.LUT P0, PT, PT, PT, PT, 0x80, 0x0 ;  /* 0x000000000000781c */ /* 0x000fe20003f0f070 */
[----:B------:R-:W-:-:S12]  /*1d390*/  NOP ;  /* 0x0000000000007918 */ /* 0x000fd80000000000 */
.L_x_759:
        /* <DEDUP_REMOVED lines=10> */
.L_x_760:
[----:B------:R-:W-:Y:S01]  /*1d440*/  VIADD R28, R28, 0x1 ;  /* 0x000000011c1c7836 */ /* 0x000fe20000000000 */
[----:B------:R1:W-:Y:S04]  /*1d450*/  SYNCS.ARRIVE.TRANS64.A1T0 RZ, [R0+URZ+0x2a850], RZ ;  /* 0x02a850ff00ff79a7 */ /* 0x0003e8000810003f */
[----:B------:R-:W-:-:S04]  /*1d460*/  ISETP.NE.AND P0, PT, R28, 0x2, PT ;  /* 0x000000021c00780c */ /* 0x000fc80003f05270 */
[----:B-1----:R-:W-:Y:S02]  /*1d470*/  SEL R0, RZ, 0x1, P0 ;  /* 0x00000001ff007807 */ /* 0x002fe40000000000 */
[----:B------:R-:W-:Y:S02]  /*1d480*/  SEL R28, R28, RZ, P0 ;  /* 0x000000ff1c1c7207 */ /* 0x000fe40000000000 */
[----:B------:R-:W-:-:S07]  /*1d490*/  LOP3.LUT R29, R29, R0, RZ, 0x3c, !PT ;  /* 0x000000001d1d7212 */ /* 0x000fce00078e3cff */
.L_x_717:
[----:B------:R-:W-:Y:S05]  /*1d4a0*/  BSYNC B7 ;  /* 0x0000000000077941 */ /* 0x000fea0003800000 */
.L_x_715:
[----:B------:R-:W-:-:S13]  /*1d4b0*/  LOP3.LUT P0, RZ, R23, 0x20, RZ, 0xc0, !PT ;  /* 0x0000002017ff7812 */ /* 0x000fda000780c0ff */
[----:B------:R-:W-:Y:S05]  /*1d4c0*/  @!P0 BRA `(.L_x_761) ;  /* 0x0000000000248947 */ /* 0x000fea0003800000 */
[----:B------:R-:W-:Y:S05]  /*1d4d0*/  WARPSYNC.ALL ;  /* 0x0000000000007948 */ /* 0x000fea0003800000 */
[----:B------:R-:W1:Y:S08]  /*1d4e0*/  S2UR UR5, SR_CgaCtaId ;  /* 0x00000000000579c3 */ /* 0x000e700000008800 */
[----:B------:R-:W-:Y:S06]  /*1d4f0*/  BAR.SYNC.DEFER_BLOCKING 0x5, 0x180 ;  /* 0x0146000000007b1d */ /* 0x000fec0000010000 */
[----:B------:R-:W-:-:S02]  /*1d500*/  UMOV UR4, 0x400 ;  /* 0x0000040000047882 */ /* 0x000fc40000000000 */
[----:B-1----:R-:W-:-:S06]  /*1d510*/  ULEA UR4, UR5, UR4, 0x18 ;  /* 0x0000000405047291 */ /* 0x002fcc000f8ec03f */
[----:B0-----:R-:W-:-:S05]  /*1d520*/  MOV R22, UR4 ;  /* 0x0000000400167c02 */ /* 0x001fca0008000f00 */
[----:B------:R2:W3:Y:S01]  /*1d530*/  LDS.128 R16, [R22+0x2a8d0] ;  /* 0x02a8d00016107984 */ /* 0x0004e20000000c00 */
[----:B------:R-:W-:Y:S06]  /*1d540*/  BAR.ARV 0x4, 0x180 ;  /* 0x0106000000007b1d */ /* 0x000fec0000002000 */
[----:B------:R-:W-:Y:S05]  /*1d550*/  BRA `(.L_x_762) ;  /* 0x0000000800407947 */ /* 0x000fea0003800000 */
.L_x_761:
        /* <DEDUP_REMOVED lines=8> */
[----:B0-----:R-:W0:Y:S02]  /*1d5e0*/  @!P1 LDC.64 R2, c[0x0][0xc80] ;  /* 0x00032000ff029b82 */ /* 0x001e240000000a00 */
[----:B0-----:R-:W-:-:S06]  /*1d5f0*/  @!P1 IMAD.WIDE R2, R5, 0x4, R2 ;  /* 0x0000000405029825 */ /* 0x001fcc00078e0202 */
[----:B------:R-:W2:Y:S01]  /*1d600*/  @!P1 LDG.E R2, desc[UR60][R2.64] ;  /* 0x0000003c02029981 */ /* 0x000ea2000c1e1900 */
[----:B------:R-:W-:Y:S02]  /*1d610*/  MOV R4, RZ ;  /* 0x000000ff00047202 */ /* 0x000fe40000000f00 */
[C---:B------:R-:W-:Y:S01]  /*1d620*/  ISETP.GE.U32.AND P2, PT, R8.reuse, 0x2, PT ;  /* 0x000000020800780c */ /* 0x040fe20003f46070 */
[----:B------:R-:W-:Y:S01]  /*1d630*/  SHFL.IDX PT, R0, R16, 0x1, 0x1f ;  /* 0x00201f0010007f89 */ /* 0x000fe200000e0000 */
[C---:B------:R-:W-:Y:S02]  /*1d640*/  ISETP.GE.U32.AND P3, PT, R8.reuse, 0x4, PT ;  /* 0x000000040800780c */ /* 0x040fe40003f66070 */
[C---:B------:R-:W-:Y:S02]  /*1d650*/  ISETP.GE.U32.AND P4, PT, R8.reuse, 0x8, PT ;  /* 0x000000080800780c */ /* 0x040fe40003f86070 */
[C---:B------:R-:W-:Y:S01]  /*1d660*/  ISETP.GE.U32.AND P5, PT, R8.reuse, 0x10, PT ;  /* 0x000000100800780c */ /* 0x040fe20003fa6070 */
[----:B--2---:R-:W-:Y:S01]  /*1d670*/  @!P1 IMAD.MOV.U32 R4, RZ, RZ, R2 ;  /* 0x000000ffff049224 */ /* 0x004fe200078e0002 */
[----:B------:R-:W-:-:S04]  /*1d680*/  ISETP.NE.AND P1, PT, R8, RZ, PT ;  /* 0x000000ff0800720c */ /* 0x000fc80003f25270 */
[----:B------:R-:W0:Y:S02]  /*1d690*/  SHFL.UP PT, R14, R4, 0x1, RZ ;  /* 0x04200000040e7989 */ /* 0x000e2400000e00ff */
[----:B0-----:R-:W-:-:S04]  /*1d6a0*/  SEL R5, R14, RZ, P1 ;  /* 0x000000ff0e057207 */ /* 0x001fc80000800000 */
[----:B------:R-:W-:Y:S02]  /*1d6b0*/  IADD3 R6, R4, R5, RZ ;  /* 0x0000000504067210 */ /* 0x000fe40007ffe0ff */
[----:B------:R-:W-:Y:S04]  /*1d6c0*/  SHFL.IDX PT, R5, R16, RZ, 0x1f ;  /* 0x00001fff10057589 */ /* 0x000fe800000e0000 */
        /* <DEDUP_REMOVED lines=12> */
[----:B------:R0:W1:Y:S02]  /*1d790*/  SHFL.IDX PT, R14, R2, 0x1f, 0x1f ;  /* 0x03e01f00020e7f89 */ /* 0x00006400000e0000 */
.L_x_928:
[----:B------:R-:W-:Y:S02]  /*1d7a0*/  ULDC UR4, c[0x0][0xc38] ;  /* 0x00030e0000047ab9 */ /* 0x000fe40000000800 */
[----:B------:R-:W-:-:S04]  /*1d7b0*/  IMAD.U32 R7, RZ, RZ, UR4 ;  /* 0x00000004ff077e24 */ /* 0x000fc8000f8e00ff */
[----:B-1----:R-:W-:-:S05]  /*1d7c0*/  IMAD R3, R14, R7, RZ ;  /* 0x000000070e037224 */ /* 0x002fca00078e02ff */
[----:B------:R-:W-:-:S04]  /*1d7d0*/  IADD3 R6, R0, R3, RZ ;  /* 0x0000000300067210 */ /* 0x000fc80007ffe0ff */
[----:B------:R-:W-:-:S13]  /*1d7e0*/  ISETP.GT.AND P6, PT, R6, R5, PT ;  /* 0x000000050600720c */ /* 0x000fda0003fc4270 */
[----:B------:R-:W-:Y:S05]  /*1d7f0*/  @P6 BRA `(.L_x_764) ;  /* 0x00000000009c6947 */ /* 0x000fea0003800000 */
.L_x_769:
[----:B------:R-:W1:Y:S01]  /*1d800*/  LDC R0, c[0x0][0xc3c] ;  /* 0x00030f00ff007b82 */ /* 0x000e620000000800 */
[----:B------:R-:W-:-:S05]  /*1d810*/  VIADD R19, R19, 0x1f ;  /* 0x0000001f13137836 */ /* 0x000fca0000000000 */
[----:B-1----:R-:W-:-:S13]  /*1d820*/  ISETP.GE.AND P6, PT, R19, R0, PT ;  /* 0x000000001300720c */ /* 0x002fda0003fc6270 */
[----:B------:R-:W-:Y:S05]  /*1d830*/  @P6 BRA `(.L_x_765) ;  /* 0x0000000400446947 */ /* 0x000fea0003800000 */
[----:B0-----:R-:W0:Y:S01]  /*1d840*/  S2R R2, SR_TID.X ;  /* 0x0000000000027919 */ /* 0x001e220000002100 */
[----:B------:R-:W-:Y:S01]  /*1d850*/  BSSY B0, `(.L_x_766) ;  /* 0x0000009000007945 */ /* 0x000fe20003800000 */
[----:B------:R-:W-:Y:S01]  /*1d860*/  IMAD.MOV.U32 R4, RZ, RZ, RZ ;  /* 0x000000ffff047224 */ /* 0x000fe200078e00ff */
[----:B0-----:R-:W-:-:S04]  /*1d870*/  LOP3.LUT R2, R2, 0x1f, RZ, 0xc0, !PT ;  /* 0x0000001f02027812 */ /* 0x001fc800078ec0ff */
[----:B------:R-:W-:-:S04]  /*1d880*/  IADD3 R7, R19, R2, RZ ;  /* 0x0000000213077210 */ /* 0x000fc80007ffe0ff */
[----:B------:R-:W-:-:S13]  /*1d890*/  ISETP.GE.OR P6, PT, R7, R0, !P0 ;  /* 0x000000000700720c */ /* 0x000fda00047c6670 */
[----:B------:R-:W-:Y:S05]  /*1d8a0*/  @P6 BRA `(.L_x_767) ;  /* 0x00000000000c6947 */ /* 0x000fea0003800000 */
[----:B------:R-:W0:Y:S02]  /*1d8b0*/  LDC.64 R2, c[0x0][0xc80] ;  /* 0x00032000ff027b82 */ /* 0x000e240000000a00 */
[----:B0-----:R-:W-:-:S05]  /*1d8c0*/  IMAD.WIDE R2, R7, 0x4, R2 ;  /* 0x0000000407027825 */ /* 0x001fca00078e0202 */
[----:B------:R0:W5:Y:S02]  /*1d8d0*/  LDG.E R4, desc[UR60][R2.64] ;  /* 0x0000003c02047981 */ /* 0x000164000c1e1900 */
.L_x_767:
[----:B------:R-:W-:Y:S05]  /*1d8e0*/  BSYNC B0 ;  /* 0x0000000000007941 */ /* 0x000fea0003800000 */
.L_x_766:
[----:B------:R-:W-:-:S03]  /*1d8f0*/  UMOV UR4, 0xffffffff ;  /* 0xffffffff00047882 */ /* 0x000fc60000000000 */
[----:B------:R-:W-:Y:S05]  /*1d900*/  BRA.DIV UR4, `(.L_x_768) ;  /* 0x0000004a04dc7947 */ /* 0x000fea000b800000 */
[----:B-----5:R-:W1:Y:S02]  /*1d910*/  SHFL.UP PT, R14, R4, 0x1, RZ ;  /* 0x04200000040e7989 */ /* 0x020e6400000e00ff */
[----:B-1----:R-:W-:-:S04]  /*1d920*/  SEL R13, R14, RZ, P1 ;  /* 0x000000ff0e0d7207 */ /* 0x002fc80000800000 */
[----:B------:R-:W-:-:S05]  /*1d930*/  IADD3 R13, R4, R13, RZ ;  /* 0x0000000d040d7210 */ /* 0x000fca0007ffe0ff */
[----:B------:R-:W1:Y:S02]  /*1d940*/  SHFL.UP PT, R14, R13, 0x2, RZ ;  /* 0x044000000d0e7989 */ /* 0x000e6400000e00ff */
[----:B-1----:R-:W-:-:S05]  /*1d950*/  SEL R0, R14, RZ, P2 ;  /* 0x000000ff0e007207 */ /* 0x002fca0001000000 */
        /* <DEDUP_REMOVED lines=11> */
.L_x_936:
[----:B------:R-:W-:Y:S02]  /*1da10*/  ULDC UR4, c[0x0][0xc38] ;  /* 0x00030e0000047ab9 */ /* 0x000fe40000000800 */
[----:B------:R-:W-:-:S04]  /*1da20*/  IMAD.U32 R7, RZ, RZ, UR4 ;  /* 0x00000004ff077e24 */ /* 0x000fc8000f8e00ff */
[----:B-1----:R-:W-:-:S05]  /*1da30*/  IMAD R3, R14, R7, RZ ;  /* 0x000000070e037224 */ /* 0x002fca00078e02ff */
[----:B------:R-:W-:-:S04]  /*1da40*/  IADD3 R6, R3, R6, RZ ;  /* 0x0000000603067210 */ /* 0x000fc80007ffe0ff */
[----:B------:R-:W-:-:S13]  /*1da50*/  ISETP.GT.AND P6, PT, R6, R5, PT ;  /* 0x000000050600720c */ /* 0x000fda0003fc4270 */
[----:B------:R-:W-:Y:S05]  /*1da60*/  @!P6 BRA `(.L_x_769) ;  /* 0xfffffffc0064e947 */ /* 0x000fea000383ffff */
.L_x_764:
[----:B------:R-:W-:Y:S01]  /*1da70*/  IMAD.IADD R6, R6, 0x1, -R3 ;  /* 0x0000000106067824 */ /* 0x000fe200078e0a03 */
[----:B------:R-:W-:-:S03]  /*1da80*/  UMOV UR4, 0xffffffff ;  /* 0xffffffff00047882 */ /* 0x000fc60000000000 */
[----:B------:R-:W-:-:S05]  /*1da90*/  IMAD R0, R2, R7, R6 ;  /* 0x0000000702007224 */ /* 0x000fca00078e0206 */
[----:B------:R-:W-:Y:S01]  /*1daa0*/  ISETP.GT.AND P6, PT, R0, R5, PT ;  /* 0x000000050000720c */ /* 0x000fe20003fc4270 */
[----:B------:R-:W-:-:S12]  /*1dab0*/  BRA.DIV UR4, `(.L_x_770) ;  /* 0x0000004e042c7947 */ /* 0x000fd8000b800000 */
[----:B------:R-:W-:-:S04]  /*1dac0*/  VOTE.ANY R3, PT, !P6 ;  /* 0x0000000000037806 */ /* 0x000fc800070e0100 */
[----:B------:R-:W1:Y:S02]  /*1dad0*/  POPC R0, R3 ;  /* 0x0000000300007309 */ /* 0x000e640000000000 */
[----:B-1----:R1:W2:Y:S02]  /*1dae0*/  SHFL.IDX PT, R4, R4, R0, 0x1f ;  /* 0x00001f0004047589 */ /* 0x0022a400000e0000 */
.L_x_940:
[----:B------:R-:W-:Y:S02]  /*1daf0*/  ISETP.NE.AND P0, PT, R3, RZ, PT ;  /* 0x000000ff0300720c */ /* 0x000fe40003f05270 */
[----:B------:R-:W-:-:S11]  /*1db00*/  MOV R14, RZ ;  /* 0x000000ff000e7202 */ /* 0x000fd60000000f00 */
[----:B------:R-:W-:Y:S05]  /*1db10*/  @!P0 BRA `(.L_x_771) ;  /* 0x0000000000108947 */ /* 0x000fea0003800000 */
[----:B------:R-:W-:Y:S01]  /*1db20*/  UMOV UR4, 0xffffffff ;  /* 0xffffffff00047882 */ /* 0x000fe20000000000 */
[----:B------:R-:W-:Y:S02]  /*1db30*/  VIADD R12, R0, 0xffffffff ;  /* 0xffffffff000c7836 */ /* 0x000fe40000000000 */
[----:B------:R-:W-:Y:S05]  /*1db40*/  BRA.DIV UR4, `(.L_x_772) ;  /* 0x0000004e04507947 */ /* 0x000fea000b800000 */
[----:B------:R3:W4:Y:S02]  /*1db50*/  SHFL.IDX PT, R14, R2, R12, 0x1f ;  /* 0x00001f0c020e7589 */ /* 0x00072400000e0000 */
.L_x_771:
[----:B--2---:R-:W-:Y:S01]  /*1db60*/  IABS R8, R4 ;  /* 0x0000000400087213 */ /* 0x004fe20000000000 */
[----:B----4-:R-:W-:Y:S01]  /*1db70*/  IMAD R16, R14, R7, R6 ;  /* 0x000000070e107224 */ /* 0x010fe200078e0206 */
[----:B------:R-:W-:Y:S02]  /*1db80*/  IADD3 R19, R0, R19, RZ ;  /* 0x0000001300137210 */ /* 0x000fe40007ffe0ff */
[----:B------:R-:W2:Y:S08]  /*1db90*/  I2F.RP R9, R8 ;  /* 0x0000000800097306 */ /* 0x000eb00000209400 */
[----:B--2---:R-:W0:Y:S02]  /*1dba0*/  MUFU.RCP R9, R9 ;  /* 0x0000000900097308 */ /* 0x004e240000001000 */
[----:B0--3--:R-:W-:-:S06]  /*1dbb0*/  IADD3 R2, R9, 0xffffffe, RZ ;  /* 0x0ffffffe09027810 */ /* 0x009fcc0007ffe0ff */
[----:B------:R0:W2:Y:S02]  /*1dbc0*/  F2I.FTZ.U32.TRUNC.NTZ R3, R2 ;  /* 0x0000000200037305 */ /* 0x0000a4000021f000 */
[----:B0-----:R-:W-:Y:S01]  /*1dbd0*/  MOV R2, RZ ;  /* 0x000000ff00027202 */ /* 0x001fe20000000f00 */
[----:B--2---:R-:W-:-:S04]  /*1dbe0*/  IMAD.MOV R7, RZ, RZ, -R3 ;  /* 0x000000ffff077224 */ /* 0x004fc800078e0a03 */
[----:B------:R-:W-:-:S04]  /*1dbf0*/  IMAD R7, R7, R8, RZ ;  /* 0x0000000807077224 */ /* 0x000fc800078e02ff */
[----:B------:R-:W-:-:S04]  /*1dc00*/  IMAD.HI.U32 R3, R3, R7, R2 ;  /* 0x0000000703037227 */ /* 0x000fc800078e0002 */
[----:B------:R-:W-:Y:S01]  /*1dc10*/  IMAD.IADD R7, R5, 0x1, -R16 ;  /* 0x0000000105077824 */ /* 0x000fe200078e0a10 */
[----:B------:R-:W-:-:S04]  /*1dc20*/  IABS R5, R4 ;  /* 0x0000000400057213 */ /* 0x000fc80000000000 */
[----:B------:R-:W-:Y:S02]  /*1dc30*/  IABS R2, R7 ;  /* 0x0000000700027213 */ /* 0x000fe40000000000 */
[----:B------:R-:W-:-:S03]  /*1dc40*/  IADD3 R5, RZ, -R5, RZ ;  /* 0x80000005ff057210 */ /* 0x000fc60007ffe0ff */
[----:B------:R-:W-:-:S04]  /*1dc50*/  IMAD.HI.U32 R3, R3, R2, RZ ;  /* 0x0000000203037227 */ /* 0x000fc800078e00ff */
[----:B------:R-:W-:Y:S01]  /*1dc60*/  IMAD R5, R3, R5, R2 ;  /* 0x0000000503057224 */ /* 0x000fe200078e0202 */
[----:B------:R-:W-:-:S04]  /*1dc70*/  LOP3.LUT R2, R7, R4, RZ, 0x3c, !PT ;  /* 0x0000000407027212 */ /* 0x000fc800078e3cff */
[----:B------:R-:W-:Y:S02]  /*1dc80*/  ISETP.GT.U32.AND P1, PT, R8, R5, PT ;  /* 0x000000050800720c */ /* 0x000fe40003f24070 */
[----:B------:R-:W-:-:S11]  /*1dc90*/  ISETP.GE.AND P2, PT, R2, RZ, PT ;  /* 0x000000ff0200720c */ /* 0x000fd60003f46270 */
[----:B------:R-:W-:Y:S01]  /*1dca0*/  @!P1 IMAD.IADD R5, R5, 0x1, -R8 ;  /* 0x0000000105059824 */ /* 0x000fe200078e0a08 */
[----:B------:R-:W-:Y:S02]  /*1dcb0*/  @!P1 IADD3 R3, R3, 0x1, RZ ;  /* 0x0000000103039810 */ /* 0x000fe40007ffe0ff */
[----:B------:R-:W-:Y:S02]  /*1dcc0*/  ISETP.NE.AND P1, PT, R4, RZ, PT ;  /* 0x000000ff0400720c */ /* 0x000fe40003f25270 */
[----:B------:R-:W-:-:S13]  /*1dcd0*/  ISETP.GE.U32.AND P0, PT, R5, R8, PT ;  /* 0x000000080500720c */ /* 0x000fda0003f06070 */
[----:B------:R-:W-:-:S05]  /*1dce0*/  @P0 VIADD R3, R3, 0x1 ;  /* 0x0000000103030836 */ /* 0x000fca0000000000 */
[----:B------:R-:W-:Y:S02]  /*1dcf0*/  @!P2 IADD3 R3, -R3, RZ, RZ ;  /* 0x000000ff0303a210 */ /* 0x000fe40007ffe1ff */
[----:B------:R-:W-:-:S05]  /*1dd00*/  @!P1 LOP3.LUT R3, RZ, R4, RZ, 0x33, !PT ;  /* 0x00000004ff039212 */ /* 0x000fca00078e33ff */
[--C-:B------:R-:W-:Y:S02]  /*1dd10*/  IMAD.MOV R17, RZ, RZ, -R3.reuse ;  /* 0x000000ffff117224 */ /* 0x100fe400078e0a03 */
[----:B------:R-:W-:Y:S02]  /*1dd20*/  IMAD.MOV.U32 R18, RZ, RZ, R3 ;  /* 0x000000ffff127224 */ /* 0x000fe400078e0003 */
[----:B------:R-:W-:Y:S01]  /*1dd30*/  IMAD R17, R4, R17, R7 ;  /* 0x0000001104117224 */ /* 0x000fe200078e0207 */
[----:B------:R-:W-:Y:S06]  /*1dd40*/  BRA `(.L_x_773) ;  /* 0x00000000001c7947 */ /* 0x000fec0003800000 */
.L_x_765:
[----:B------:R-:W-:Y:S01]  /*1dd50*/  UMOV UR4, URZ ;  /* 0x0000003f00047c82 */ /* 0x000fe20008000000 */
[----:B------:R-:W-:Y:S01]  /*1dd60*/  UMOV UR5, URZ ;  /* 0x0000003f00057c82 */ /* 0x000fe20008000000 */
[----:B------:R-:W-:Y:S01]  /*1dd70*/  ULDC UR6, c[0x0][0xc3c] ;  /* 0x00030f0000067ab9 */ /* 0x000fe20000000800 */
[----:B------:R-:W-:Y:S01]  /*1dd80*/  MOV R16, R5 ;  /* 0x0000000500107202 */ /* 0x000fe20000000f00 */
[----:B------:R-:W-:Y:S01]  /*1dd90*/  IMAD.U32 R17, RZ, RZ, UR4 ;  /* 0x00000004ff117e24 */ /* 0x000fe2000f8e00ff */
[----:B------:R-:W-:Y:S01]  /*1dda0*/  MOV R18, UR5 ;  /* 0x0000000500127c02 */ /* 0x000fe20008000f00 */
[----:B------:R-:W-:-:S07]  /*1ddb0*/  IMAD.U32 R19, RZ, RZ, UR6 ;  /* 0x00000006ff137e24 */ /* 0x000fce000f8e00ff */
.L_x_773:
[----:B-1----:R-:W1:Y:S01]  /*1ddc0*/  S2R R0, SR_TID.X ;  /* 0x0000000000007919 */ /* 0x002e620000002100 */
[----:B------:R-:W-:Y:S05]  /*1ddd0*/  WARPSYNC.ALL ;  /* 0x0000000000007948 */ /* 0x000fea0003800000 */
[----:B------:R-:W-:Y:S01]  /*1dde0*/  BAR.SYNC.DEFER_BLOCKING 0x4, 0x180 ;  /* 0x0106000000007b1d */ /* 0x000fe20000010000 */
[----:B-1----:R-:W-:-:S04]  /*1ddf0*/  LOP3.LUT R0, R0, 0x1f, RZ, 0xc0, !PT ;  /* 0x0000001f00007812 */ /* 0x002fc800078ec0ff */
[----:B------:R-:W-:-:S13]  /*1de00*/  ISETP.NE.AND P0, PT, R0, RZ, PT ;  /* 0x000000ff0000720c */ /* 0x000fda0003f05270 */
[----:B------:R-:W1:Y:S01]  /*1de10*/  @!P0 S2R R3, SR_CgaCtaId ;  /* 0x0000000000038919 */ /* 0x000e620000008800 */
[----:B------:R-:W-:-:S04]  /*1de20*/  @!P0 MOV R0, 0x400 ;  /* 0x0000040000008802 */ /* 0x000fc80000000f00 */
[----:B-1----:R-:W-:-:S05]  /*1de30*/  @!P0 LEA R22, R3, R0, 0x18 ;  /* 0x0000000003168211 */ /* 0x002fca00078ec0ff */
[----:B------:R1:W-:Y:S01]  /*1de40*/  @!P0 STS.128 [R22+0x2a8d0], R16 ;  /* 0x02a8d01016008388 */ /* 0x0003e20000000c00 */
[----:B------:R-:W-:Y:S06]  /*1de50*/  BAR.ARV 0x5, 0x180 ;  /* 0x0146000000007b1d */ /* 0x000fec0000002000 */
.L_x_762:
[----:B------:R-:W-:Y:S02]  /*1de60*/  ULDC UR4, c[0x0][0xc3c] ;  /* 0x00030f0000047ab9 */ /* 0x000fe40000000800 */
[----:B---3--:R-:W-:-:S13]  /*1de70*/  ISETP.GE.AND P0, PT, R19, UR4, PT ;  /* 0x0000000413007c0c */ /* 0x008fda000bf06270 */
[----:B------:R-:W-:Y:S05]  /*1de80*/  @!P0 BRA `(.L_x_774) ;  /* 0xffffffa400a08947 */ /* 0x000fea000383ffff */
[----:B------:R-:W-:Y:S05]  /*1de90*/  BSYNC B8 ;  /* 0x0000000000087941 */ /* 0x000fea0003800000 */
.L_x_673:
[----:B------:R-:W3:Y:S01]  /*1dea0*/  LDL.LU R0, [R1+0x28] ;  /* 0x0000280001007983 */ /* 0x000ee20000300800 */
[----:B------:R-:W-:Y:S01]  /*1deb0*/  BSSY B0, `(.L_x_775) ;  /* 0x000000b000007945 */ /* 0x000fe20003800000 */
[----:B------:R-:W4:Y:S01]  /*1dec0*/  S2R R5, SR_CgaCtaId ;  /* 0x0000000000057919 */ /* 0x000f220000008800 */
[----:B---3--:R-:W-:-:S04]  /*1ded0*/  IADD3 R0, R0, 0x1, RZ ;  /* 0x0000000100007810 */ /* 0x008fc80007ffe0ff */
[----:B01----:R-:W-:-:S04]  /*1dee0*/  LEA.HI R2, R0, R0, RZ, 0x1 ;  /* 0x0000000000027211 */ /* 0x003fc800078f08ff */
[----:B------:R-:W-:Y:S02]  /*1def0*/  LOP3.LUT R3, R2, 0xfffffffe, RZ, 0xc0, !PT ;  /* 0xfffffffe02037812 */ /* 0x000fe400078ec0ff */
[----:B------:R-:W-:-:S03]  /*1df00*/  MOV R2, 0x400 ;  /* 0x0000040000027802 */ /* 0x000fc60000000f00 */
[----:B------:R-:W-:Y:S01]  /*1df10*/  IMAD.IADD R0, R0, 0x1, -R3 ;  /* 0x0000000100007824 */ /* 0x000fe200078e0a03 */
[----:B----4-:R-:W-:-:S04]  /*1df20*/  LEA R5, R5, R2, 0x18 ;  /* 0x0000000205057211 */ /* 0x010fc800078ec0ff */
[----:B------:R-:W-:-:S04]  /*1df30*/  SHF.L.U32 R0, R0, 0x1f, RZ ;  /* 0x0000001f00007819 */ /* 0x000fc800000006ff */
[----:B------:R-:W0:Y:S02]  /*1df40*/  SYNCS.PHASECHK.TRANS64.TRYWAIT P0, [R5+URZ+0x2a820], R0 ;  /* 0x02a82000050075a7 */ /* 0x000e24000800017f */
[----:B0-----:R-:W-:Y:S05]  /*1df50*/  @!P0 BRA `(.L_x_776) ;  /* 0x0000004800708947 */ /* 0x001fea0003800000 */
.L_x_943:
[----:B------:R-:W-:Y:S05]  /*1df60*/  BSYNC B0 ;  /* 0x0000000000007941 */ /* 0x000fea0003800000 */
.L_x_775:
[----:B------:R-:W-:-:S03]  /*1df70*/  UMOV UR4, 0xffffffff ;  /* 0xffffffff00047882 */ /* 0x000fc60000000000 */
[----:B------:R-:W-:Y:S05]  /*1df80*/  BRA.DIV UR4, `(.L_x_777) ;  /* 0x0000004a04787947 */ /* 0x000fea000b800000 */
[----:B0-----:R-:W0:Y:S02]  /*1df90*/  S2R R0, SR_TID.X ;  /* 0x0000000000007919 */ /* 0x001e240000002100 */
[----:B0-----:R-:W-:-:S04]  /*1dfa0*/  SHF.R.U32.HI R0, RZ, 0x5, R0 ;  /* 0x00000005ff007819 */ /* 0x001fc80000011600 */
[----:B------:R-:W-:-:S05]  /*1dfb0*/  LOP3.LUT R0, R0, 0x3, RZ, 0xc0, !PT ;  /* 0x0000000300007812 */ /* 0x000fca00078ec0ff */
[----:B------:R0:W1:Y:S02]  /*1dfc0*/  SHFL.IDX PT, R14, R0, RZ, 0x1f ;  /* 0x00001fff000e7589 */ /* 0x00006400000e0000 */
.L_x_946:
[----:B-1----:R-:W-:-:S13]  /*1dfd0*/  ISETP.NE.AND P0, PT, R14, RZ, PT ;  /* 0x000000ff0e00720c */ /* 0x002fda0003f05270 */
[----:B------:R-:W-:Y:S05]  /*1dfe0*/  @P0 BRA `(.L_x_448) ;  /* 0x0000000000900947 */ /* 0x000fea0003800000 */
[----:B------:R-:W-:-:S03]  /*1dff0*/  UMOV UR4, 0xffffffff ;  /* 0xffffffff00047882 */ /* 0x000fc60000000000 */
[----:B------:R-:W-:Y:S05]  /*1e000*/  BRA.DIV UR4, `(.L_x_778) ;  /* 0x0000004a048c7947 */ /* 0x000fea000b800000 */
[----:B------:R-:W-:-:S13]  /*1e010*/  ELECT P6, URZ, PT ;  /* 0x00000000003f782f */ /* 0x000fda00038c0000 */
.L_x_949:
[----:B------:R-:W-:Y:S05]  /*1e020*/  @!P6 BRA `(.L_x_448) ;  /* 0x000000000080e947 */ /* 0x000fea0003800000 */
[----:B0-----:R-:W3:Y:S02]  /*1e030*/  LDL R0, [R1+0x40] ;  /* 0x0000400001007983 */ /* 0x001ee40000100800 */
[----:B---3--:R-:W-:-:S13]  /*1e040*/  R2UR UR4, R0 ;  /* 0x00000000000472ca */ /* 0x008fda00000e0000 */
[----:B------:R-:W-:-:S06]  /*1e050*/  ULOP3.LUT UR4, UR4, 0x2, URZ, 0xfc, !UPT ;  /* 0x0000000204047892 */ /* 0x000fcc000f8efc3f */
[----:B------:R-:W-:-:S04]  /*1e060*/  MOV R0, UR4 ;  /* 0x0000000400007c02 */ /* 0x000fc80008000f00 */
[----:B------:R-:W-:-:S13]  /*1e070*/  ISETP.NE.AND P0, PT, R0, 0x3, PT ;  /* 0x000000030000780c */ /* 0x000fda0003f05270 */
[----:B------:R-:W-:Y:S05]  /*1e080*/  @!P0 BRA `(.L_x_779) ;  /* 0x0000000000048947 */ /* 0x000fea0003800000 */
[----:B------:R-:W-:Y:S01]  /*1e090*/  BPT.TRAP 0x1 ;  /* 0x000000040000795c */ /* 0x000fe20000300000 */
.L_x_779:
[C---:B------:R-:W-:Y:S01]  /*1e0a0*/  IMAD R3, R28.reuse, 0x8, R5 ;  /* 0x000000081c037824 */ /* 0x040fe200078e0205 */
[----:B------:R-:W-:Y:S02]  /*1e0b0*/  SHF.L.U32 R2, R29, 0x1f, RZ ;  /* 0x0000001f1d027819 */ /* 0x000fe400000006ff */
[----:B------:R-:W-:Y:S02]  /*1e0c0*/  IADD3 R28, R28, 0x1, RZ ;  /* 0x000000011c1c7810 */ /* 0x000fe40007ffe0ff */
[----:B------:R-:W0:Y:S02]  /*1e0d0*/  SYNCS.PHASECHK.TRANS64.TRYWAIT P1, [R3+URZ+0x2a840], R2 ;  /* 0x02a84002030075a7 */ /* 0x000e24000802017f */
[----:B------:R-:W-:-:S04]  /*1e0e0*/  ISETP.NE.AND P2, PT, R28, 0x2, PT ;  /* 0x000000021c00780c */ /* 0x000fc80003f45270 */
[----:B------:R-:W-:Y:S01]  /*1e0f0*/  SEL R0, RZ, 0x1, P2 ;  /* 0x00000001ff007807 */ /* 0x000fe20001000000 */
[----:B0-----:R-:W-:Y:S08]  /*1e100*/  @!P1 BRA `(.L_x_780) ;  /* 0x00000048006c9947 */ /* 0x001ff00003800000 */
.L_x_950:
[----:B------:R-:W-:Y:S02]  /*1e110*/  SEL R28, R28, RZ, P2 ;  /* 0x000000ff1c1c7207 */ /* 0x000fe40001000000 */
[----:B------:R-:W-:Y:S01]  /*1e120*/  LOP3.LUT R0, R29, R0, RZ, 0x3c, !PT ;  /* 0x000000001d007212 */ /* 0x000fe200078e3cff */
[----:B------:R-:W-:Y:S06]  /*1e130*/  @!P0 BRA `(.L_x_781) ;  /* 0x0000000000048947 */ /* 0x000fec0003800000 */
[----:B------:R-:W-:Y:S01]  /*1e140*/  BPT.TRAP 0x1 ;  /* 0x000000040000795c */ /* 0x000fe20000300000 */
.L_x_781:
[----:B------:R-:W-:Y:S01]  /*1e150*/  IMAD R5, R28, 0x8, R5 ;  /* 0x000000081c057824 */ /* 0x000fe200078e0205 */
[----:B------:R-:W-:-:S04]  /*1e160*/  SHF.L.U32 R0, R0, 0x1f, RZ ;  /* 0x0000001f00007819 */ /* 0x000fc800000006ff */
[----:B------:R-:W1:Y:S02]  /*1e170*/  SYNCS.PHASECHK.TRANS64.TRYWAIT P1, [R5+URZ+0x2a840], R0 ;  /* 0x02a84000050075a7 */ /* 0x000e64000802017f */
[----:B-1----:R-:W-:Y:S05]  /*1e180*/  @!P1 BRA `(.L_x_782) ;  /* 0x0000004800609947 */ /* 0x002fea0003800000 */
.L_x_951:
[----:B------:R-:W-:Y:S05]  /*1e190*/  @!P0 BRA `(.L_x_783) ;  /* 0x0000000000048947 */ /* 0x000fea0003800000 */
[----:B------:R-:W-:Y:S01]  /*1e1a0*/  BPT.TRAP 0x1 ;  /* 0x000000040000795c */ /* 0x000fe20000300000 */
.L_x_783:
[----:B------:R-:W3:Y:S02]  /*1e1b0*/  SYNCS.PHASECHK.TRANS64.TRYWAIT P1, [R3+URZ+0x2a860], R2 ;  /* 0x02a86002030075a7 */ /* 0x000ee4000802017f */
[----:B---3--:R-:W-:Y:S05]  /*1e1c0*/  @!P1 BRA `(.L_x_784) ;  /* 0x0000004800649947 */ /* 0x008fea0003800000 */
.L_x_952:
[----:B------:R-:W-:Y:S05]  /*1e1d0*/  @!P0 BRA `(.L_x_785) ;  /* 0x0000000000048947 */ /* 0x000fea0003800000 */
[----:B------:R-:W-:Y:S01]  /*1e1e0*/  BPT.TRAP 0x1 ;  /* 0x000000040000795c */ /* 0x000fe20000300000 */
.L_x_785:
[----:B----4-:R4:W0:Y:S02]  /*1e1f0*/  SYNCS.PHASECHK.TRANS64.TRYWAIT P0, [R5+URZ+0x2a860], R0 ;  /* 0x02a86000050075a7 */ /* 0x010824000800017f */
[----:B0-----:R-:W-:Y:S05]  /*1e200*/  @!P0 NANOSLEEP.SYNCS 0x989680 ;  /* 0x009896800000895d */ /* 0x001fea0003900000 */
[----:B------:R-:W0:Y:S02]  /*1e210*/  @!P0 SYNCS.PHASECHK.TRANS64 P0, [R5+URZ+0x2a860], R0 ;  /* 0x02a86000050085a7 */ /* 0x000e24000800007f */
[----:B0-----:R-:W-:Y:S05]  /*1e220*/  @!P0 BRA `(.L_x_785) ;  /* 0xfffffffc00f08947 */ /* 0x001fea000383ffff */
.L_x_448:
[----:B------:R-:W-:Y:S05]  /*1e230*/  BSYNC B9 ;  /* 0x0000000000097941 */ /* 0x000fea0003800000 */
.L_x_445:
[----:B------:R-:W-:Y:S05]  /*1e240*/  EXIT ;  /* 0x000000000000794d */ /* 0x000fea0003800000 */
.L_x_466:
[----:B0-----:R0:W1:Y:S02]  /*1e250*/  SYNCS.PHASECHK.TRANS64.TRYWAIT P6, [R88+URZ+0x2a890], R89 ;  /* 0x02a89059580075a7 */ /* 0x00106400080c017f */
[----:B-1----:R-:W-:Y:S05]  /*1e260*/  @!P6 NANOSLEEP.SYNCS 0x989680 ;  /* 0x009896800000e95d */ /* 0x002fea0003900000 */
[----:B------:R-:W1:Y:S02]  /*1e270*/  @!P6 SYNCS.PHASECHK.TRANS64 P6, [R88+URZ+0x2a890], R89 ;  /* 0x02a890595800e5a7 */ /* 0x000e6400080c007f */
[----:B-1----:R-:W-:Y:S05]  /*1e280*/  @!P6 BRA `(.L_x_466) ;  /* 0xfffffffc00f0e947 */ /* 0x002fea000383ffff */
[----:B------:R-:W-:Y:S05]  /*1e290*/  BRA `(.L_x_786) ;  /* 0xfffffe5400147947 */ /* 0x000fea000383ffff */
.L_x_467:
[----:B------:R-:W-:Y:S01]  /*1e2a0*/  BSSY B1, `(.L_x_787) ;  /* 0x0000008000017945 */ /* 0x000fe20003800000 */
[----:B------:R-:W-:Y:S01]  /*1e2b0*/  MOV R13, R118 ;  /* 0x00000076000d7202 */ /* 0x000fe20000000f00 */
[----:B------:R-:W-:Y:S01]  /*1e2c0*/  IMAD.MOV.U32 R12, RZ, RZ, RZ ;  /* 0x000000ffff0c7224 */ /* 0x000fe200078e00ff */
[----:B------:R-:W-:Y:S01]  /*1e2d0*/  MOV R11, 0x1c1f ;  /* 0x00001c1f000b7802 */ /* 0x000fe20000000f00 */
[----:B------:R-:W-:-:S07]  /*1e2e0*/  IMAD.MOV.U32 R15, RZ, RZ, -0x1 ;  /* 0xffffffffff0f7424 */ /* 0x000fce00078e00ff */
[----:B0-----:R-:W-:Y:S05]  /*1e2f0*/  WARPSYNC.COLLECTIVE R15, `(.L_x_788) ;  /* 0x000000000f087348 */ /* 0x001fea0003c00000 */
[----:B------:R1:W2:Y:S02]  /*1e300*/  SHFL.IDX P6, R14, R13, R12, R11 ;  /* 0x0000000c0d0e7389 */ /* 0x0002a400000c000b */
[----:B012---:R-:W-:Y:S01]  /*1e310*/  ENDCOLLECTIVE ;  /* 0x000000000000791b */ /* 0x007fe20003800000 */
.L_x_788:
[----:B------:R-:W-:Y:S05]  /*1e320*/  BSYNC B1 ;  /* 0x0000000000017941 */ /* 0x000fea0003800000 */
.L_x_787:
[----:B------:R-:W-:Y:S01]  /*1e330*/  IMAD.MOV.U32 R13, RZ, RZ, R119 ;  /* 0x000000ffff0d7224 */ /* 0x000fe200078e0077 */
[----:B------:R-:W-:Y:S01]  /*1e340*/  MOV R12, RZ ;  /* 0x000000ff000c7202 */ /* 0x000fe20000000f00 */
[----:B------:R-:W-:Y:S01]  /*1e350*/  IMAD.MOV.U32 R11, RZ, RZ, 0x1c1f ;  /* 0x00001c1fff0b7424 */ /* 0x000fe200078e00ff */
[----:B------:R-:W-:Y:S02]  /*1e360*/  MOV R15, 0xffffffff ;  /* 0xffffffff000f7802 */ /* 0x000fe40000000f00 */
[----:B------:R-:W-:-:S07]  /*1e370*/  MOV R82, R14 ;  /* 0x0000000e00527202 */ /* 0x000fce0000000f00 */
[----:B------:R-:W-:Y:S05]  /*1e380*/  WARPSYNC.COLLECTIVE R15, `(.L_x_789) ;  /* 0x000000000f087348 */ /* 0x000fea0003c00000 */
[----:B------:R0:W1:Y:S02]  /*1e390*/  SHFL.IDX P6, R14, R13, R12, R11 ;  /* 0x0000000c0d0e7389 */ /* 0x00006400000c000b */
[----:B01----:R-:W-:Y:S01]  /*1e3a0*/  ENDCOLLECTIVE ;  /* 0x000000000000791b */ /* 0x003fe20003800000 */
.L_x_789:
[----:B------:R-:W-:Y:S01]  /*1e3b0*/  IMAD.MOV.U32 R11, RZ, RZ, R14 ;  /* 0x000000ffff0b7224 */ /* 0x000fe200078e000e */
[----:B------:R-:W-:Y:S06]  /*1e3c0*/  BRA `(.L_x_790) ;  /* 0xfffffe5000dc7947 */ /* 0x000fec000383ffff */
.L_x_492:
[----:B------:R-:W-:Y:S01]  /*1e3d0*/  BSSY B1, `(.L_x_791) ;  /* 0x0000008000017945 */ /* 0x000fe20003800000 */
[----:B0---4-:R-:W-:Y:S01]  /*1e3e0*/  MOV R13, R118 ;  /* 0x00000076000d7202 */ /* 0x011fe20000000f00 */
[----:B------:R-:W-:Y:S01]  /*1e3f0*/  IMAD.MOV.U32 R12, RZ, RZ, 0x1 ;  /* 0x00000001ff0c7424 */ /* 0x000fe200078e00ff */
[----:B---3--:R-:W-:Y:S01]  /*1e400*/  MOV R11, 0x1c1f ;  /* 0x00001c1f000b7802 */ /* 0x008fe20000000f00 */
[----:B------:R-:W-:-:S07]  /*1e410*/  IMAD.MOV.U32 R15, RZ, RZ, -0x1 ;  /* 0xffffffffff0f7424 */ /* 0x000fce00078e00ff */
[----:B-12---:R-:W-:Y:S05]  /*1e420*/  WARPSYNC.COLLECTIVE R15, `(.L_x_792) ;  /* 0x000000000f087348 */ /* 0x006fea0003c00000 */
[----:B------:R0:W3:Y:S02]  /*1e430*/  SHFL.IDX P6, R14, R13, R12, R11 ;  /* 0x0000000c0d0e7389 */ /* 0x0000e400000c000b */
[----:B0123--:R-:W-:Y:S01]  /*1e440*/  ENDCOLLECTIVE ;  /* 0x000000000000791b */ /* 0x00ffe20003800000 */
.L_x_792:
[----:B------:R-:W-:Y:S05]  /*1e450*/  BSYNC B1 ;  /* 0x0000000000017941 */ /* 0x000fea0003800000 */
.L_x_791:
[----:B------:R-:W-:Y:S01]  /*1e460*/  IMAD.MOV.U32 R13, RZ, RZ, R119 ;  /* 0x000000ffff0d7224 */ /* 0x000fe200078e0077 */
[----:B------:R-:W-:Y:S01]  /*1e470*/  MOV R12, 0x1 ;  /* 0x00000001000c7802 */ /* 0x000fe20000000f00 */
[----:B------:R-:W-:Y:S01]  /*1e480*/  IMAD.MOV.U32 R11, RZ, RZ, 0x1c1f ;  /* 0x00001c1fff0b7424 */ /* 0x000fe200078e00ff */
[----:B------:R-:W-:Y:S02]  /*1e490*/  MOV R15, 0xffffffff ;  /* 0xffffffff000f7802 */ /* 0x000fe40000000f00 */
[----:B------:R-:W-:-:S07]  /*1e4a0*/  MOV R118, R14 ;  /* 0x0000000e00767202 */ /* 0x000fce0000000f00 */
[----:B------:R-:W-:Y:S05]  /*1e4b0*/  WARPSYNC.COLLECTIVE R15, `(.L_x_793) ;  /* 0x000000000f087348 */ /* 0x000fea0003c00000 */
[----:B------:R0:W1:Y:S02]  /*1e4c0*/  SHFL.IDX P6, R14, R13, R12, R11 ;  /* 0x0000000c0d0e7389 */ /* 0x00006400000c000b */
[----:B01----:R-:W-:Y:S01]  /*1e4d0*/  ENDCOLLECTIVE ;  /* 0x000000000000791b */ /* 0x003fe20003800000 */
.L_x_793:
[----:B------:R-:W-:Y:S01]  /*1e4e0*/  IMAD.MOV.U32 R119, RZ, RZ, R14 ;  /* 0x000000ffff777224 */ /* 0x000fe200078e000e */
[----:B------:R-:W-:Y:S06]  /*1e4f0*/  BRA `(.L_x_794) ;  /* 0xfffffe6800107947 */ /* 0x000fec000383ffff */
.L_x_522:
[----:B-1----:R1:W2:Y:S02]  /*1e500*/  SYNCS.PHASECHK.TRANS64.TRYWAIT P6, [R88+URZ+0x2a890], R89 ;  /* 0x02a89059580075a7 */ /* 0x0022a400080c017f */
[----:B--2---:R-:W-:Y:S05]  /*1e510*/  @!P6 NANOSLEEP.SYNCS 0x989680 ;  /* 0x009896800000e95d */ /* 0x004fea0003900000 */
[----:B------:R-:W2:Y:S02]  /*1e520*/  @!P6 SYNCS.PHASECHK.TRANS64 P6, [R88+URZ+0x2a890], R89 ;  /* 0x02a890595800e5a7 */ /* 0x000ea400080c007f */
[----:B--2---:R-:W-:Y:S05]  /*1e530*/  @!P6 BRA `(.L_x_522) ;  /* 0xfffffffc00f0e947 */ /* 0x004fea000383ffff */
[----:B------:R-:W-:Y:S05]  /*1e540*/  BRA `(.L_x_795) ;  /* 0xfffffe8400e87947 */ /* 0x000fea000383ffff */
.L_x_523:
[----:B------:R-:W-:Y:S01]  /*1e550*/  BSSY B1, `(.L_x_796) ;  /* 0x0000008000017945 */ /* 0x000fe20003800000 */
[----:B------:R-:W-:Y:S01]  /*1e560*/  MOV R13, R118 ;  /* 0x00000076000d7202 */ /* 0x000fe20000000f00 */
[----:B------:R-:W-:Y:S01]  /*1e570*/  IMAD.MOV.U32 R12, RZ, RZ, RZ ;  /* 0x000000ffff0c7224 */ /* 0x000fe200078e00ff */
[----:B------:R-:W-:Y:S01]  /*1e580*/  MOV R11, 0x1c1f ;  /* 0x00001c1f000b7802 */ /* 0x000fe20000000f00 */
[----:B------:R-:W-:-:S07]  /*1e590*/  IMAD.MOV.U32 R15, RZ, RZ, -0x1 ;  /* 0xffffffffff0f7424 */ /* 0x000fce00078e00ff */
[----:B-1----:R-:W-:Y:S05]  /*1e5a0*/  WARPSYNC.COLLECTIVE R15, `(.L_x_797) ;  /* 0x000000000f087348 */ /* 0x002fea0003c00000 */
[----:B------:R0:W2:Y:S02]  /*1e5b0*/  SHFL.IDX P6, R14, R13, R12, R11 ;  /* 0x0000000c0d0e7389 */ /* 0x0000a400000c000b */
[----:B012---:R-:W-:Y:S01]  /*1e5c0*/  ENDCOLLECTIVE ;  /* 0x000000000000791b */ /* 0x007fe20003800000 */
.L_x_797:
[----:B------:R-:W-:Y:S05]  /*1e5d0*/  BSYNC B1 ;  /* 0x0000000000017941 */ /* 0x000fea0003800000 */
.L_x_796:
        /* <DEDUP_REMOVED lines=8> */
.L_x_798:
[----:B------:R-:W-:Y:S01]  /*1e660*/  IMAD.MOV.U32 R11, RZ, RZ, R14 ;  /* 0x000000ffff0b7224 */ /* 0x000fe200078e000e */
[----:B------:R-:W-:Y:S06]  /*1e670*/  BRA `(.L_x_799) ;  /* 0xfffffe8400b47947 */ /* 0x000fec000383ffff */
.L_x_536:
[----:B------:R-:W-:Y:S01]  /*1e680*/  BSSY B1, `(.L_x_800) ;  /* 0x0000008000017945 */ /* 0x000fe20003800000 */
[----:B--234-:R-:W-:Y:S01]  /*1e690*/  MOV R13, R118 ;  /* 0x00000076000d7202 */ /* 0x01cfe20000000f00 */
[----:B------:R-:W-:Y:S01]  /*1e6a0*/  IMAD.MOV.U32 R12, RZ, RZ, 0x1 ;  /* 0x00000001ff0c7424 */ /* 0x000fe200078e00ff */
[----:B------:R-:W-:Y:S01]  /*1e6b0*/  MOV R11, 0x1c1f ;  /* 0x00001c1f000b7802 */ /* 0x000fe20000000f00 */
[----:B------:R-:W-:-:S07]  /*1e6c0*/  IMAD.MOV.U32 R15, RZ, RZ, -0x1 ;  /* 0xffffffffff0f7424 */ /* 0x000fce00078e00ff */
[----:B01----:R-:W-:Y:S05]  /*1e6d0*/  WARPSYNC.COLLECTIVE R15, `(.L_x_801) ;  /* 0x000000000f087348 */ /* 0x003fea0003c00000 */
[----:B------:R2:W3:Y:S02]  /*1e6e0*/  SHFL.IDX P6, R14, R13, R12, R11 ;  /* 0x0000000c0d0e7389 */ /* 0x0004e400000c000b */
[----:B0123--:R-:W-:Y:S01]  /*1e6f0*/  ENDCOLLECTIVE ;  /* 0x000000000000791b */ /* 0x00ffe20003800000 */
.L_x_801:
[----:B------:R-:W-:Y:S05]  /*1e700*/  BSYNC B1 ;  /* 0x0000000000017941 */ /* 0x000fea0003800000 */
.L_x_800:
        /* <DEDUP_REMOVED lines=8> */
.L_x_802:
[----:B------:R-:W-:Y:S01]  /*1e790*/  IMAD.MOV.U32 R119, RZ, RZ, R14 ;  /* 0x000000ffff777224 */ /* 0x000fe200078e000e */
[----:B------:R-:W-:Y:S06]  /*1e7a0*/  BRA `(.L_x_803) ;  /* 0xfffffe9c005c7947 */ /* 0x000fec000383ffff */
.L_x_549:
[----:B0-----:R0:W1:Y:S02]  /*1e7b0*/  SYNCS.PHASECHK.TRANS64.TRYWAIT P4, [R88+URZ+0x2a890], R89 ;  /* 0x02a89059580075a7 */ /* 0x001064000808017f */
[----:B-1----:R-:W-:Y:S05]  /*1e7c0*/  @!P4 NANOSLEEP.SYNCS 0x989680 ;  /* 0x009896800000c95d */ /* 0x002fea0003900000 */
[----:B------:R-:W1:Y:S02]  /*1e7d0*/  @!P4 SYNCS.PHASECHK.TRANS64 P4, [R88+URZ+0x2a890], R89 ;  /* 0x02a890595800c5a7 */ /* 0x000e64000808007f */
[----:B-1----:R-:W-:Y:S05]  /*1e7e0*/  @!P4 BRA `(.L_x_549) ;  /* 0xfffffffc00f0c947 */ /* 0x002fea000383ffff */
[----:B------:R-:W-:Y:S05]  /*1e7f0*/  BRA `(.L_x_804) ;  /* 0xfffffeb000fc7947 */ /* 0x000fea000383ffff */
.L_x_550:
        /* <DEDUP_REMOVED lines=8> */
.L_x_806:
[----:B------:R-:W-:Y:S05]  /*1e880*/  BSYNC B1 ;  /* 0x0000000000017941 */ /* 0x000fea0003800000 */
.L_x_805:
        /* <DEDUP_REMOVED lines=8> */
.L_x_807:
[----:B------:R-:W-:Y:S01]  /*1e910*/  IMAD.MOV.U32 R36, RZ, RZ, R14 ;  /* 0x000000ffff247224 */ /* 0x000fe200078e000e */
[----:B------:R-:W-:Y:S06]  /*1e920*/  BRA `(.L_x_808) ;  /* 0xfffffeb400207947 */ /* 0x000fec000383ffff */
.L_x_553:
[----:B------:R-:W-:Y:S01]  /*1e930*/  BSSY B1, `(.L_x_809) ;  /* 0x0000008000017945 */ /* 0x000fe20003800000 */
[----:B----4-:R-:W-:Y:S01]  /*1e940*/  MOV R13, R39 ;  /* 0x00000027000d7202 */ /* 0x010fe20000000f00 */
[----:B------:R-:W-:Y:S01]  /*1e950*/  IMAD.MOV.U32 R12, RZ, RZ, 0x1 ;  /* 0x00000001ff0c7424 */ /* 0x000fe200078e00ff */
[----:B------:R-:W-:Y:S01]  /*1e960*/  MOV R11, 0x1c1f ;  /* 0x00001c1f000b7802 */ /* 0x000fe20000000f00 */
[----:B------:R-:W-:-:S07]  /*1e970*/  IMAD.MOV.U32 R15, RZ, RZ, -0x1 ;  /* 0xffffffffff0f7424 */ /* 0x000fce00078e00ff */
[----:B0123--:R-:W-:Y:S05]  /*1e980*/  WARPSYNC.COLLECTIVE R15, `(.L_x_810) ;  /* 0x000000000f087348 */ /* 0x00ffea0003c00000 */
[----:B------:R4:W0:Y:S02]  /*1e990*/  SHFL.IDX P6, R14, R13, R12, R11 ;  /* 0x0000000c0d0e7389 */ /* 0x00082400000c000b */
[----:B01234-:R-:W-:Y:S01]  /*1e9a0*/  ENDCOLLECTIVE ;  /* 0x000000000000791b */ /* 0x01ffe20003800000 */
.L_x_810:
[----:B------:R-:W-:Y:S05]  /*1e9b0*/  BSYNC B1 ;  /* 0x0000000000017941 */ /* 0x000fea0003800000 */
.L_x_809:
        /* <DEDUP_REMOVED lines=8> */
.L_x_811:
[----:B------:R-:W-:Y:S01]  /*1ea40*/  IMAD.MOV.U32 R36, RZ, RZ, R14 ;  /* 0x000000ffff247224 */ /* 0x000fe200078e000e */
[----:B------:R-:W-:Y:S06]  /*1ea50*/  BRA `(.L_x_812) ;  /* 0xfffffeb4007c7947 */ /* 0x000fec000383ffff */
.L_x_557:
[----:B---3--:R3:W0:Y:S02]  /*1ea60*/  SYNCS.PHASECHK.TRANS64.TRYWAIT P0, [R88+URZ+0x2a8b0], R89 ;  /* 0x02a8b059580075a7 */ /* 0x008624000800017f */
[----:B0-----:R-:W-:Y:S05]  /*1ea70*/  @!P0 NANOSLEEP.SYNCS 0x989680 ;  /* 0x009896800000895d */ /* 0x001fea0003900000 */
[----:B------:R-:W0:Y:S02]  /*1ea80*/  @!P0 SYNCS.PHASECHK.TRANS64 P0, [R88+URZ+0x2a8b0], R89 ;  /* 0x02a8b059580085a7 */ /* 0x000e24000800007f */
[----:B0-----:R-:W-:Y:S05]  /*1ea90*/  @!P0 BRA `(.L_x_557) ;  /* 0xfffffffc00f08947 */ /* 0x001fea000383ffff */
[----:B------:R-:W-:Y:S05]  /*1eaa0*/  BRA `(.L_x_813) ;  /* 0xfffffeb800547947 */ /* 0x000fea000383ffff */
.L_x_575:
[----:B------:R-:W-:Y:S01]  /*1eab0*/  BSSY B1, `(.L_x_814) ;  /* 0x0000008000017945 */ /* 0x000fe20003800000 */
[----:B------:R-:W-:Y:S01]  /*1eac0*/  MOV R13, R25 ;  /* 0x00000019000d7202 */ /* 0x000fe20000000f00 */
[----:B------:R-:W-:Y:S01]  /*1ead0*/  IMAD.MOV.U32 R12, RZ, RZ, RZ ;  /* 0x000000ffff0c7224 */ /* 0x000fe200078e00ff */
[----:B------:R-:W-:Y:S01]  /*1eae0*/  MOV R11, 0x1c1f ;  /* 0x00001c1f000b7802 */ /* 0x000fe20000000f00 */
[----:B------:R-:W-:-:S07]  /*1eaf0*/  IMAD.MOV.U32 R15, RZ, RZ, -0x1 ;  /* 0xffffffffff0f7424 */ /* 0x000fce00078e00ff */
[----:B----4-:R-:W-:Y:S05]  /*1eb00*/  WARPSYNC.COLLECTIVE R15, `(.L_x_815) ;  /* 0x000000000f087348 */ /* 0x010fea0003c00000 */
[----:B------:R0:W1:Y:S02]  /*1eb10*/  SHFL.IDX P6, R14, R13, R12, R11 ;  /* 0x0000000c0d0e7389 */ /* 0x00006400000c000b */
[----:B01--4-:R-:W-:Y:S01]  /*1eb20*/  ENDCOLLECTIVE ;  /* 0x000000000000791b */ /* 0x013fe20003800000 */
.L_x_815:
[----:B------:R-:W-:Y:S05]  /*1eb30*/  BSYNC B1 ;  /* 0x0000000000017941 */ /* 0x000fea0003800000 */
.L_x_814:
        /* <DEDUP_REMOVED lines=8> */
.L_x_816:
[----:B------:R-:W-:Y:S01]  /*1ebc0*/  MOV R13, R27 ;  /* 0x0000001b000d7202 */ /* 0x000fe20000000f00 */
[----:B------:R-:W-:-:S07]  /*1ebd0*/  IMAD.MOV.U32 R0, RZ, RZ, R14 ;  /* 0x000000ffff007224 */ /* 0x000fce00078e000e */
[----:B------:R-:W-:Y:S05]  /*1ebe0*/  WARPSYNC.COLLECTIVE R15, `(.L_x_817) ;  /* 0x000000000f087348 */ /* 0x000fea0003c00000 */
[----:B------:R0:W1:Y:S02]  /*1ebf0*/  SHFL.IDX P6, R14, R13, R12, R11 ;  /* 0x0000000c0d0e7389 */ /* 0x00006400000c000b */
[----:B01----:R-:W-:Y:S01]  /*1ec00*/  ENDCOLLECTIVE ;  /* 0x000000000000791b */ /* 0x003fe20003800000 */
.L_x_817:
[----:B------:R-:W-:Y:S01]  /*1ec10*/  MOV R13, R26 ;  /* 0x0000001a000d7202 */ /* 0x000fe20000000f00 */
[----:B------:R-:W-:-:S07]  /*1ec20*/  IMAD.MOV.U32 R5, RZ, RZ, R14 ;  /* 0x000000ffff057224 */ /* 0x000fce00078e000e */
[----:B------:R-:W-:Y:S05]  /*1ec30*/  WARPSYNC.COLLECTIVE R15, `(.L_x_818) ;  /* 0x000000000f087348 */ /* 0x000fea0003c00000 */
[----:B------:R0:W1:Y:S02]  /*1ec40*/  SHFL.IDX P6, R14, R13, R12, R11 ;  /* 0x0000000c0d0e7389 */ /* 0x00006400000c000b */
[----:B01----:R-:W-:Y:S01]  /*1ec50*/  ENDCOLLECTIVE ;  /* 0x000000000000791b */ /* 0x003fe20003800000 */
.L_x_818:
[----:B------:R-:W-:Y:S05]  /*1ec60*/  BRA `(.L_x_819) ;  /* 0xfffffec400907947 */ /* 0x000fea000383ffff */
.L_x_579:
[----:B0-----:R0:W1:Y:S02]  /*1ec70*/  SYNCS.PHASECHK.TRANS64.TRYWAIT P0, [R2+URZ+0x2a800], R5 ;  /* 0x02a80005020075a7 */ /* 0x001064000800017f */
[----:B-1----:R-:W-:Y:S05]  /*1ec80*/  @!P0 NANOSLEEP.SYNCS 0x989680 ;  /* 0x009896800000895d */ /* 0x002fea0003900000 */
[----:B------:R-:W1:Y:S02]  /*1ec90*/  @!P0 SYNCS.PHASECHK.TRANS64 P0, [R2+URZ+0x2a800], R5 ;  /* 0x02a80005020085a7 */ /* 0x000e64000800007f */
[----:B-1----:R-:W-:Y:S05]  /*1eca0*/  @!P0 BRA `(.L_x_579) ;  /* 0xfffffffc00f08947 */ /* 0x002fea000383ffff */
[----:B------:R-:W-:Y:S05]  /*1ecb0*/  BRA `(.L_x_820) ;  /* 0xfffffed000087947 */ /* 0x000fea000383ffff */
.L_x_603:
[----:B------:R-:W-:Y:S01]  /*1ecc0*/  BSSY B1, `(.L_x_821) ;  /* 0x0000008000017945 */ /* 0x000fe20003800000 */
[----:B------:R-:W-:Y:S01]  /*1ecd0*/  IMAD.MOV.U32 R13, RZ, RZ, R25 ;  /* 0x000000ffff0d7224 */ /* 0x000fe200078e0019 */
[----:B------:R-:W-:Y:S01]  /*1ece0*/  MOV R12, RZ ;  /* 0x000000ff000c7202 */ /* 0x000fe20000000f00 */
[----:B------:R-:W-:Y:S01]  /*1ecf0*/  IMAD.MOV.U32 R11, RZ, RZ, 0x1c1f ;  /* 0x00001c1fff0b7424 */ /* 0x000fe200078e00ff */
[----:B------:R-:W-:-:S07]  /*1ed00*/  MOV R15, 0xffffffff ;  /* 0xffffffff000f7802 */ /* 0x000fce0000000f00 */
[----:B----4-:R-:W-:Y:S05]  /*1ed10*/  WARPSYNC.COLLECTIVE R15, `(.L_x_822) ;  /* 0x000000000f087348 */ /* 0x010fea0003c00000 */
[----:B------:R0:W1:Y:S02]  /*1ed20*/  SHFL.IDX P6, R14, R13, R12, R11 ;  /* 0x0000000c0d0e7389 */ /* 0x00006400000c000b */
[----:B01--4-:R-:W-:Y:S01]  /*1ed30*/  ENDCOLLECTIVE ;  /* 0x000000000000791b */ /* 0x013fe20003800000 */
.L_x_822:
[----:B------:R-:W-:Y:S05]  /*1ed40*/  BSYNC B1 ;  /* 0x0000000000017941 */ /* 0x000fea0003800000 */
.L_x_821:
[----:B------:R-:W-:Y:S01]  /*1ed50*/  MOV R13, R24 ;  /* 0x00000018000d7202 */ /* 0x000fe20000000f00 */
[----:B------:R-:W-:Y:S01]  /*1ed60*/  IMAD.MOV.U32 R12, RZ, RZ, RZ ;  /* 0x000000ffff0c7224 */ /* 0x000fe200078e00ff */
[----:B------:R-:W-:Y:S01]  /*1ed70*/  MOV R11, 0x1c1f ;  /* 0x00001c1f000b7802 */ /* 0x000fe20000000f00 */
[----:B------:R-:W-:Y:S02]  /*1ed80*/  IMAD.MOV.U32 R15, RZ, RZ, -0x1 ;  /* 0xffffffffff0f7424 */ /* 0x000fe400078e00ff */
[----:B------:R-:W-:-:S07]  /*1ed90*/  IMAD.MOV.U32 R3, RZ, RZ, R14 ;  /* 0x000000ffff037224 */ /* 0x000fce00078e000e */
[----:B------:R-:W-:Y:S05]  /*1eda0*/  WARPSYNC.COLLECTIVE R15, `(.L_x_823) ;  /* 0x000000000f087348 */ /* 0x000fea0003c00000 */
[----:B------:R0:W1:Y:S02]  /*1edb0*/  SHFL.IDX P6, R14, R13, R12, R11 ;  /* 0x0000000c0d0e7389 */ /* 0x00006400000c000b */
[----:B01----:R-:W-:Y:S01]  /*1edc0*/  ENDCOLLECTIVE ;  /* 0x000000000000791b */ /* 0x003fe20003800000 */
.L_x_823:
[----:B------:R-:W-:Y:S01]  /*1edd0*/  IMAD.MOV.U32 R13, RZ, RZ, R27 ;  /* 0x000000ffff0d7224 */ /* 0x000fe200078e001b */
[----:B------:R-:W-:-:S07]  /*1ede0*/  MOV R0, R14 ;  /* 0x0000000e00007202 */ /* 0x000fce0000000f00 */
[----:B------:R-:W-:Y:S05]  /*1edf0*/  WARPSYNC.COLLECTIVE R15, `(.L_x_824) ;  /* 0x000000000f087348 */ /* 0x000fea0003c00000 */
[----:B------:R0:W1:Y:S02]  /*1ee00*/  SHFL.IDX P6, R14, R13, R12, R11 ;  /* 0x0000000c0d0e7389 */ /* 0x00006400000c000b */
[----:B01----:R-:W-:Y:S01]  /*1ee10*/  ENDCOLLECTIVE ;  /* 0x000000000000791b */ /* 0x003fe20003800000 */
.L_x_824:
[----:B------:R-:W-:Y:S01]  /*1ee20*/  IMAD.MOV.U32 R13, RZ, RZ, R26 ;  /* 0x000000ffff0d7224 */ /* 0x000fe200078e001a */
[----:B------:R-:W-:-:S07]  /*1ee30*/  MOV R21, R14 ;  /* 0x0000000e00157202 */ /* 0x000fce0000000f00 */
[----:B------:R-:W-:Y:S05]  /*1ee40*/  WARPSYNC.COLLECTIVE R15, `(.L_x_825) ;  /* 0x000000000f087348 */ /* 0x000fea0003c00000 */
[----:B------:R0:W1:Y:S02]  /*1ee50*/  SHFL.IDX P6, R14, R13, R12, R11 ;  /* 0x0000000c0d0e7389 */ /* 0x00006400000c000b */
[----:B01----:R-:W-:Y:S01]  /*1ee60*/  ENDCOLLECTIVE ;  /* 0x000000000000791b */ /* 0x003fe20003800000 */
.L_x_825:
[----:B------:R-:W-:Y:S01]  /*1ee70*/  MOV R20, R14 ;  /* 0x0000000e00147202 */ /* 0x000fe20000000f00 */
[----:B------:R-:W-:Y:S06]  /*1ee80*/  BRA `(.L_x_826) ;  /* 0xfffffeec00a47947 */ /* 0x000fec000383ffff */
.L_x_607:
[----:B0-----:R0:W1:Y:S02]  /*1ee90*/  SYNCS.PHASECHK.TRANS64.TRYWAIT P0, [R2+URZ+0x2a800], R5 ;  /* 0x02a80005020075a7 */ /* 0x001064000800017f */
[----:B-1----:R-:W-:Y:S05]  /*1eea0*/  @!P0 NANOSLEEP.SYNCS 0x989680 ;  /* 0x009896800000895d */ /* 0x002fea0003900000 */
[----:B------:R-:W1:Y:S02]  /*1eeb0*/  @!P0 SYNCS.PHASECHK.TRANS64 P0, [R2+URZ+0x2a800], R5 ;  /* 0x02a80005020085a7 */ /* 0x000e64000800007f */
[----:B-1----:R-:W-:Y:S05]  /*1eec0*/  @!P0 BRA `(.L_x_607) ;  /* 0xfffffffc00f08947 */ /* 0x002fea000383ffff */
[----:B------:R-:W-:Y:S05]  /*1eed0*/  BRA `(.L_x_827) ;  /* 0xfffffef400b47947 */ /* 0x000fea000383ffff */
.L_x_621:
[----:B-1----:R1:W2:Y:S02]  /*1eee0*/  SYNCS.PHASECHK.TRANS64.TRYWAIT P1, [R5+URZ+0x2a830], R0 ;  /* 0x02a83000050075a7 */ /* 0x0022a4000802017f */
[----:B--2---:R-:W-:Y:S05]  /*1eef0*/  @!P1 NANOSLEEP.SYNCS 0x989680 ;  /* 0x009896800000995d */ /* 0x004fea0003900000 */
[----:B------:R-:W2:Y:S02]  /*1ef00*/  @!P1 SYNCS.PHASECHK.TRANS64 P1, [R5+URZ+0x2a830], R0 ;  /* 0x02a83000050095a7 */ /* 0x000ea4000802007f */
[----:B--2---:R-:W-:Y:S05]  /*1ef10*/  @!P1 BRA `(.L_x_621) ;  /* 0xfffffffc00f09947 */ /* 0x004fea000383ffff */
[----:B------:R-:W-:Y:S05]  /*1ef20*/  BRA `(.L_x_620) ;  /* 0xffffff1800a47947 */ /* 0x000fea000383ffff */
.L_x_629:
[----:B-1----:R1:W2:Y:S02]  /*1ef30*/  SYNCS.PHASECHK.TRANS64.TRYWAIT P1, [R21+URZ+0x2a830], R0 ;  /* 0x02a83000150075a7 */ /* 0x0022a4000802017f */
[----:B--2---:R-:W-:Y:S05]  /*1ef40*/  @!P1 NANOSLEEP.SYNCS 0x989680 ;  /* 0x009896800000995d */ /* 0x004fea0003900000 */
[----:B------:R-:W2:Y:S02]  /*1ef50*/  @!P1 SYNCS.PHASECHK.TRANS64 P1, [R21+URZ+0x2a830], R0 ;  /* 0x02a83000150095a7 */ /* 0x000ea4000802007f */
[----:B--2---:R-:W-:Y:S05]  /*1ef60*/  @!P1 BRA `(.L_x_629) ;  /* 0xfffffffc00f09947 */ /* 0x004fea000383ffff */
[----:B------:R-:W-:Y:S05]  /*1ef70*/  BRA `(.L_x_628) ;  /* 0xffffff3c00847947 */ /* 0x000fea000383ffff */
.L_x_634:
[----:B0-----:R0:W1:Y:S02]  /*1ef80*/  SYNCS.PHASECHK.TRANS64.TRYWAIT P1, [R10+URZ+0x2a850], R3 ;  /* 0x02a850030a0075a7 */ /* 0x001064000802017f */
[----:B-1----:R-:W-:Y:S05]  /*1ef90*/  @!P1 NANOSLEEP.SYNCS 0x989680 ;  /* 0x009896800000995d */ /* 0x002fea0003900000 */
[----:B------:R-:W1:Y:S02]  /*1efa0*/  @!P1 SYNCS.PHASECHK.TRANS64 P1, [R10+URZ+0x2a850], R3 ;  /* 0x02a850030a0095a7 */ /* 0x000e64000802007f */
[----:B-1----:R-:W-:Y:S05]  /*1efb0*/  @!P1 BRA `(.L_x_634) ;  /* 0xfffffffc00f09947 */ /* 0x002fea000383ffff */
[----:B------:R-:W-:Y:S05]  /*1efc0*/  BRA `(.L_x_633) ;  /* 0xffffff4800747947 */ /* 0x000fea000383ffff */
.L_x_642:
[----:B-1----:R1:W2:Y:S02]  /*1efd0*/  SYNCS.PHASECHK.TRANS64.TRYWAIT P1, [R10+URZ+0x2a850], R5 ;  /* 0x02a850050a0075a7 */ /* 0x0022a4000802017f */
[----:B--2---:R-:W-:Y:S05]  /*1efe0*/  @!P1 NANOSLEEP.SYNCS 0x989680 ;  /* 0x009896800000995d */ /* 0x004fea0003900000 */
[----:B------:R-:W2:Y:S02]  /*1eff0*/  @!P1 SYNCS.PHASECHK.TRANS64 P1, [R10+URZ+0x2a850], R5 ;  /* 0x02a850050a0095a7 */ /* 0x000ea4000802007f */
[----:B--2---:R-:W-:Y:S05]  /*1f000*/  @!P1 BRA `(.L_x_642) ;  /* 0xfffffffc00f09947 */ /* 0x004fea000383ffff */
[----:B------:R-:W-:Y:S05]  /*1f010*/  BRA `(.L_x_641) ;  /* 0xffffff60003c7947 */ /* 0x000fea000383ffff */
.L_x_679:
[----:B------:R-:W0:Y:S01]  /*1f020*/  S2R R9, SR_TID.X ;  /* 0x0000000000097919 */ /* 0x000e220000002100 */
[----:B------:R-:W-:Y:S01]  /*1f030*/  BSSY B1, `(.L_x_828) ;  /* 0x000000a000017945 */ /* 0x000fe20003800000 */
[----:B------:R-:W-:Y:S01]  /*1f040*/  MOV R12, RZ ;  /* 0x000000ff000c7202 */ /* 0x000fe20000000f00 */
[----:B------:R-:W-:Y:S01]  /*1f050*/  IMAD.MOV.U32 R11, RZ, RZ, 0x1f ;  /* 0x0000001fff0b7424 */ /* 0x000fe200078e00ff */
[----:B------:R-:W-:Y:S02]  /*1f060*/  MOV R15, 0xffffffff ;  /* 0xffffffff000f7802 */ /* 0x000fe40000000f00 */
[----:B0-----:R-:W-:-:S04]  /*1f070*/  SHF.R.U32.HI R9, RZ, 0x5, R9 ;  /* 0x00000005ff097819 */ /* 0x001fc80000011609 */
[----:B------:R-:W-:-:S05]  /*1f080*/  LOP3.LUT R9, R9, 0x3, RZ, 0xc0, !PT ;  /* 0x0000000309097812 */ /* 0x000fca00078ec0ff */
[----:B------:R-:W-:-:S07]  /*1f090*/  IMAD.MOV.U32 R13, RZ, RZ, R9 ;  /* 0x000000ffff0d7224 */ /* 0x000fce00078e0009 */
[----:B------:R-:W-:Y:S05]  /*1f0a0*/  WARPSYNC.COLLECTIVE R15, `(.L_x_829) ;  /* 0x000000000f087348 */ /* 0x000fea0003c00000 */
[----:B------:R0:W1:Y:S02]  /*1f0b0*/  SHFL.IDX P6, R14, R13, R12, R11 ;  /* 0x0000000c0d0e7389 */ /* 0x00006400000c000b */
[----:B01----:R-:W-:Y:S01]  /*1f0c0*/  ENDCOLLECTIVE ;  /* 0x000000000000791b */ /* 0x003fe20003800000 */
.L_x_829:
[----:B------:R-:W-:Y:S05]  /*1f0d0*/  BSYNC B1 ;  /* 0x0000000000017941 */ /* 0x000fea0003800000 */
.L_x_828:
[----:B------:R-:W-:Y:S05]  /*1f0e0*/  BRA `(.L_x_830) ;  /* 0xffffff9800b47947 */ /* 0x000fea000383ffff */
.L_x_681:
[----:B------:R-:W-:Y:S01]  /*1f0f0*/  BSSY B1, `(.L_x_831) ;  /* 0x0000006000017945 */ /* 0x000fe20003800000 */
[----:B------:R-:W-:-:S07]  /*1f100*/  IMAD.MOV.U32 R15, RZ, RZ, -0x1 ;  /* 0xffffffffff0f7424 */ /* 0x000fce00078e00ff */
[----:B0-----:R-:W-:Y:S05]  /*1f110*/  WARPSYNC.COLLECTIVE R15, `(.L_x_832) ;  /* 0x000000000f0c7348 */ /* 0x001fea0003c00000 */
[----:B------:R-:W-:Y:S02]  /*1f120*/  ELECT P6, UR62, PT ;  /* 0x00000000003e782f */ /* 0x000fe400038c0000 */
[----:B------:R-:W-:Y:S01]  /*1f130*/  MOV R14, UR62 ;  /* 0x0000003e000e7c02 */ /* 0x000fe20008000f00 */
[----:B0-----:R-:W-:Y:S10]  /*1f140*/  ENDCOLLECTIVE ;  /* 0x000000000000791b */ /* 0x001ff40003800000 */
.L_x_832:
[----:B------:R-:W-:Y:S05]  /*1f150*/  BSYNC B1 ;  /* 0x0000000000017941 */ /* 0x000fea0003800000 */
.L_x_831:
[----:B------:R-:W-:Y:S05]  /*1f160*/  BRA `(.L_x_680) ;  /* 0xffffff9800ac7947 */ /* 0x000fea000383ffff */
.L_x_683:
[----:B0-----:R0:W1:Y:S02]  /*1f170*/  SYNCS.PHASECHK.TRANS64.TRYWAIT P0, [R22+URZ+0x2a820], R3 ;  /* 0x02a82003160075a7 */ /* 0x001064000800017f */
[----:B-1----:R-:W-:Y:S05]  /*1f180*/  @!P0 NANOSLEEP.SYNCS 0x989680 ;  /* 0x009896800000895d */ /* 0x002fea0003900000 */
[----:B------:R-:W1:Y:S02]  /*1f190*/  @!P0 SYNCS.PHASECHK.TRANS64 P0, [R22+URZ+0x2a820], R3 ;  /* 0x02a82003160085a7 */ /* 0x000e64000800007f */
[----:B-1----:R-:W-:Y:S05]  /*1f1a0*/  @!P0 BRA `(.L_x_683) ;  /* 0xfffffffc00f08947 */ /* 0x002fea000383ffff */
[----:B------:R-:W-:Y:S05]  /*1f1b0*/  BRA `(.L_x_833) ;  /* 0xffffff9800bc7947 */ /* 0x000fea000383ffff */
.L_x_687:
[----:B-1----:R1:W2:Y:S02]  /*1f1c0*/  SYNCS.PHASECHK.TRANS64.TRYWAIT P0, [R9+URZ+0x2a8a0], R8 ;  /* 0x02a8a008090075a7 */ /* 0x0022a4000800017f */
[----:B--2---:R-:W-:Y:S05]  /*1f1d0*/  @!P0 NANOSLEEP.SYNCS 0x989680 ;  /* 0x009896800000895d */ /* 0x004fea0003900000 */
[----:B------:R-:W2:Y:S02]  /*1f1e0*/  @!P0 SYNCS.PHASECHK.TRANS64 P0, [R9+URZ+0x2a8a0], R8 ;  /* 0x02a8a008090085a7 */ /* 0x000ea4000800007f */
[----:B--2---:R-:W-:Y:S05]  /*1f1f0*/  @!P0 BRA `(.L_x_687) ;  /* 0xfffffffc00f08947 */ /* 0x004fea000383ffff */
[----:B------:R-:W-:Y:S05]  /*1f200*/  BRA `(.L_x_834) ;  /* 0xffffff9800d47947 */ /* 0x000fea000383ffff */
.L_x_694:
[----:B0-----:R0:W2:Y:S02]  /*1f210*/  SYNCS.PHASECHK.TRANS64.TRYWAIT P0, [R9+URZ+0x2a8c0], R8 ;  /* 0x02a8c008090075a7 */ /* 0x0010a4000800017f */
[----:B--2---:R-:W-:Y:S05]  /*1f220*/  @!P0 NANOSLEEP.SYNCS 0x989680 ;  /* 0x009896800000895d */ /* 0x004fea0003900000 */
[----:B------:R-:W2:Y:S02]  /*1f230*/  @!P0 SYNCS.PHASECHK.TRANS64 P0, [R9+URZ+0x2a8c0], R8 ;  /* 0x02a8c008090085a7 */ /* 0x000ea4000800007f */
[----:B--2---:R-:W-:Y:S05]  /*1f240*/  @!P0 BRA `(.L_x_694) ;  /* 0xfffffffc00f08947 */ /* 0x004fea000383ffff */
[----:B------:R-:W-:Y:S05]  /*1f250*/  BRA `(.L_x_835) ;  /* 0xffffff9c00cc7947 */ /* 0x000fea000383ffff */
.L_x_702:
[----:B-1----:R1:W2:Y:S02]  /*1f260*/  SYNCS.PHASECHK.TRANS64.TRYWAIT P1, [R6+URZ+0x2a8a0], R9 ;  /* 0x02a8a009060075a7 */ /* 0x0022a4000802017f */
[----:B--2---:R-:W-:Y:S05]  /*1f270*/  @!P1 NANOSLEEP.SYNCS 0x989680 ;  /* 0x009896800000995d */ /* 0x004fea0003900000 */
[----:B------:R-:W2:Y:S02]  /*1f280*/  @!P1 SYNCS.PHASECHK.TRANS64 P1, [R6+URZ+0x2a8a0], R9 ;  /* 0x02a8a009060095a7 */ /* 0x000ea4000802007f */
[----:B--2---:R-:W-:Y:S05]  /*1f290*/  @!P1 BRA `(.L_x_702) ;  /* 0xfffffffc00f09947 */ /* 0x004fea000383ffff */
[----:B------:R-:W-:Y:S05]  /*1f2a0*/  BRA `(.L_x_836) ;  /* 0xffffffa000c87947 */ /* 0x000fea000383ffff */
.L_x_709:
[----:B0-----:R0:W2:Y:S02]  /*1f2b0*/  SYNCS.PHASECHK.TRANS64.TRYWAIT P1, [R6+URZ+0x2a8c0], R9 ;  /* 0x02a8c009060075a7 */ /* 0x0010a4000802017f */
[----:B--2---:R-:W-:Y:S05]  /*1f2c0*/  @!P1 NANOSLEEP.SYNCS 0x989680 ;  /* 0x009896800000995d */ /* 0x004fea0003900000 */
[----:B------:R-:W2:Y:S02]  /*1f2d0*/  @!P1 SYNCS.PHASECHK.TRANS64 P1, [R6+URZ+0x2a8c0], R9 ;  /* 0x02a8c009060095a7 */ /* 0x000ea4000802007f */
[----:B--2---:R-:W-:Y:S05]  /*1f2e0*/  @!P1 BRA `(.L_x_709) ;  /* 0xfffffffc00f09947 */ /* 0x004fea000383ffff */
[----:B------:R-:W-:Y:S05]  /*1f2f0*/  BRA `(.L_x_837) ;  /* 0xffffffa400bc7947 */ /* 0x000fea000383ffff */
.L_x_723:
[----:B------:R-:W0:Y:S01]  /*1f300*/  S2R R7, SR_TID.X ;  /* 0x0000000000077919 */ /* 0x000e220000002100 */
[----:B------:R-:W-:Y:S01]  /*1f310*/  BSSY B0, `(.L_x_838) ;  /* 0x000000a000007945 */ /* 0x000fe20003800000 */
[----:B------:R-:W-:Y:S01]  /*1f320*/  IMAD.MOV.U32 R12, RZ, RZ, RZ ;  /* 0x000000ffff0c7224 */ /* 0x000fe200078e00ff */
[----:B------:R-:W-:Y:S01]  /*1f330*/  MOV R11, 0x1f ;  /* 0x0000001f000b7802 */ /* 0x000fe20000000f00 */
[----:B------:R-:W-:Y:S01]  /*1f340*/  IMAD.MOV.U32 R15, RZ, RZ, -0x1 ;  /* 0xffffffffff0f7424 */ /* 0x000fe200078e00ff */
[----:B0-----:R-:W-:-:S04]  /*1f350*/  SHF.R.U32.HI R7, RZ, 0x5, R7 ;  /* 0x00000005ff077819 */ /* 0x001fc80000011607 */
[----:B------:R-:W-:-:S04]  /*1f360*/  LOP3.LUT R7, R7, 0x3, RZ, 0xc0, !PT ;  /* 0x0000000307077812 */ /* 0x000fc800078ec0ff */
[----:B------:R-:W-:-:S07]  /*1f370*/  MOV R13, R7 ;  /* 0x00000007000d7202 */ /* 0x000fce0000000f00 */
[----:B-----5:R-:W-:Y:S05]  /*1f380*/  WARPSYNC.COLLECTIVE R15, `(.L_x_839) ;  /* 0x000000000f087348 */ /* 0x020fea0003c00000 */
[----:B------:R0:W1:Y:S02]  /*1f390*/  SHFL.IDX P6, R14, R13, R12, R11 ;  /* 0x0000000c0d0e7389 */ /* 0x00006400000c000b */
[----:B01---5:R-:W-:Y:S01]  /*1f3a0*/  ENDCOLLECTIVE ;  /* 0x000000000000791b */ /* 0x023fe20003800000 */
.L_x_839:
[----:B------:R-:W-:Y:S05]  /*1f3b0*/  BSYNC B0 ;  /* 0x0000000000007941 */ /* 0x000fea0003800000 */
.L_x_838:
[----:B------:R-:W-:Y:S05]  /*1f3c0*/  BRA `(.L_x_840) ;  /* 0xffffffb000cc7947 */ /* 0x000fea000383ffff */
.L_x_726:
[----:B0-----:R0:W1:Y:S02]  /*1f3d0*/  SYNCS.PHASECHK.TRANS64.TRYWAIT P0, [R7+URZ+0x2a840], R2 ;  /* 0x02a84002070075a7 */ /* 0x001064000800017f */
[----:B-1----:R-:W-:Y:S05]  /*1f3e0*/  @!P0 NANOSLEEP.SYNCS 0x989680 ;  /* 0x009896800000895d */ /* 0x002fea0003900000 */
[----:B------:R-:W1:Y:S02]  /*1f3f0*/  @!P0 SYNCS.PHASECHK.TRANS64 P0, [R7+URZ+0x2a840], R2 ;  /* 0x02a84002070085a7 */ /* 0x000e64000800007f */
[----:B-1----:R-:W-:Y:S05]  /*1f400*/  @!P0 BRA `(.L_x_726) ;  /* 0xfffffffc00f08947 */ /* 0x002fea000383ffff */
[----:B------:R-:W-:Y:S05]  /*1f410*/  BRA `(.L_x_841) ;  /* 0xffffffb400287947 */ /* 0x000fea000383ffff */
.L_x_727:
[----:B------:R-:W-:Y:S01]  /*1f420*/  BSSY B0, `(.L_x_842) ;  /* 0x0000008000007945 */ /* 0x000fe20003800000 */
[----:B------:R-:W-:Y:S01]  /*1f430*/  MOV R13, R0 ;  /* 0x00000000000d7202 */ /* 0x000fe20000000f00 */
[----:B------:R-:W-:Y:S01]  /*1f440*/  IMAD.MOV.U32 R12, RZ, RZ, RZ ;  /* 0x000000ffff0c7224 */ /* 0x000fe200078e00ff */
[----:B------:R-:W-:Y:S01]  /*1f450*/  MOV R11, 0x181f ;  /* 0x0000181f000b7802 */ /* 0x000fe20000000f00 */
[----:B------:R-:W-:-:S07]  /*1f460*/  IMAD.MOV.U32 R15, RZ, RZ, -0x1 ;  /* 0xffffffffff0f7424 */ /* 0x000fce00078e00ff */
[----:B------:R-:W-:Y:S05]  /*1f470*/  WARPSYNC.COLLECTIVE R15, `(.L_x_843) ;  /* 0x000000000f087348 */ /* 0x000fea0003c00000 */
[----:B------:R0:W1:Y:S02]  /*1f480*/  SHFL.IDX P6, R14, R13, R12, R11 ;  /* 0x0000000c0d0e7389 */ /* 0x00006400000c000b */
[----:B01----:R-:W-:Y:S01]  /*1f490*/  ENDCOLLECTIVE ;  /* 0x000000000000791b */ /* 0x003fe20003800000 */
.L_x_843:
[----:B------:R-:W-:Y:S05]  /*1f4a0*/  BSYNC B0 ;  /* 0x0000000000007941 */ /* 0x000fea0003800000 */
.L_x_842:
[----:B------:R-:W-:Y:S01]  /*1f4b0*/  IMAD.MOV.U32 R13, RZ, RZ, R4 ;  /* 0x000000ffff0d7224 */ /* 0x000fe200078e0004 */
[----:B------:R-:W-:Y:S01]  /*1f4c0*/  MOV R12, RZ ;  /* 0x000000ff000c7202 */ /* 0x000fe20000000f00 */
[----:B------:R-:W-:Y:S01]  /*1f4d0*/  IMAD.MOV.U32 R11, RZ, RZ, 0x181f ;  /* 0x0000181fff0b7424 */ /* 0x000fe200078e00ff */
[----:B------:R-:W-:Y:S01]  /*1f4e0*/  MOV R15, 0xffffffff ;  /* 0xffffffff000f7802 */ /* 0x000fe20000000f00 */
[----:B------:R-:W-:Y:S01]  /*1f4f0*/  @P0 IMAD R8, R5, 0x2, R22 ;  /* 0x0000000205080824 */ /* 0x000fe200078e0216 */
[----:B------:R-:W-:-:S07]  /*1f500*/  MOV R2, R14 ;  /* 0x0000000e00027202 */ /* 0x000fce0000000f00 */
[----:B------:R-:W-:Y:S05]  /*1f510*/  WARPSYNC.COLLECTIVE R15, `(.L_x_844) ;  /* 0x000000000f087348 */ /* 0x000fea0003c00000 */
[----:B------:R0:W1:Y:S02]  /*1f520*/  SHFL.IDX P6, R14, R13, R12, R11 ;  /* 0x0000000c0d0e7389 */ /* 0x00006400000c000b */
[----:B01----:R-:W-:Y:S01]  /*1f530*/  ENDCOLLECTIVE ;  /* 0x000000000000791b */ /* 0x003fe20003800000 */
.L_x_844:
[----:B------:R-:W-:Y:S01]  /*1f540*/  MOV R13, R0 ;  /* 0x00000000000d7202 */ /* 0x000fe20000000f00 */
[----:B------:R-:W-:Y:S02]  /*1f550*/  IMAD.MOV.U32 R12, RZ, RZ, 0x1 ;  /* 0x00000001ff0c7424 */ /* 0x000fe400078e00ff */
[----:B------:R-:W-:-:S07]  /*1f560*/  IMAD.MOV.U32 R3, RZ, RZ, R14 ;  /* 0x000000ffff037224 */ /* 0x000fce00078e000e */
[----:B------:R-:W-:Y:S05]  /*1f570*/  WARPSYNC.COLLECTIVE R15, `(.L_x_845) ;  /* 0x000000000f087348 */ /* 0x000fea0003c00000 */
[----:B------:R0:W1:Y:S02]  /*1f580*/  SHFL.IDX P6, R14, R13, R12, R11 ;  /* 0x0000000c0d0e7389 */ /* 0x00006400000c000b */
[----:B01----:R-:W-:Y:S01]  /*1f590*/  ENDCOLLECTIVE ;  /* 0x000000000000791b */ /* 0x003fe20003800000 */
.L_x_845:
[----:B------:R-:W-:-:S04]  /*1f5a0*/  @P0 LEA R3, P1, R9, R3, 0x1 ;  /* 0x0000000309030211 */ /* 0x000fc800078208ff */
[----:B------:R-:W-:Y:S02]  /*1f5b0*/  @P0 IADD3.X R2, RZ, R2, RZ, P1, !PT ;  /* 0x00000002ff020210 */ /* 0x000fe40000ffe4ff */
[----:B------:R-:W-:Y:S02]  /*1f5c0*/  ISETP.GE.AND P1, PT, R6, 0x11, PT ;  /* 0x000000110600780c */ /* 0x000fe40003f26270 */
        /* <DEDUP_REMOVED lines=10> */
[----:B0-----:R-:W-:-:S07]  /*1f670*/  MOV R2, R14 ;  /* 0x0000000e00027202 */ /* 0x001fce0000000f00 */
[----:B------:R-:W-:Y:S05]  /*1f680*/  WARPSYNC.COLLECTIVE R15, `(.L_x_846) ;  /* 0x000000000f087348 */ /* 0x000fea0003c00000 */
[----:B------:R0:W1:Y:S02]  /*1f690*/  SHFL.IDX P6, R14, R13, R12, R11 ;  /* 0x0000000c0d0e7389 */ /* 0x00006400000c000b */
[----:B01----:R-:W-:Y:S01]  /*1f6a0*/  ENDCOLLECTIVE ;  /* 0x000000000000791b */ /* 0x003fe20003800000 */
.L_x_846:
[----:B------:R-:W-:Y:S01]  /*1f6b0*/  @P1 LEA R8, R5, R22, 0x1 ;  /* 0x0000001605081211 */ /* 0x000fe200078e08ff */
[----:B------:R-:W-:Y:S01]  /*1f6c0*/  IMAD.MOV.U32 R13, RZ, RZ, R0 ;  /* 0x000000ffff0d7224 */ /* 0x000fe200078e0000 */
[----:B------:R-:W-:Y:S02]  /*1f6d0*/  MOV R12, 0x2 ;  /* 0x00000002000c7802 */ /* 0x000fe40000000f00 */
[----:B------:R-:W-:-:S07]  /*1f6e0*/  MOV R3, R14 ;  /* 0x0000000e00037202 */ /* 0x000fce0000000f00 */
[----:B------:R-:W-:Y:S05]  /*1f6f0*/  WARPSYNC.COLLECTIVE R15, `(.L_x_847) ;  /* 0x000000000f087348 */ /* 0x000fea0003c00000 */
[----:B------:R0:W1:Y:S02]  /*1f700*/  SHFL.IDX P6, R14, R13, R12, R11 ;  /* 0x0000000c0d0e7389 */ /* 0x00006400000c000b */
[----:B01----:R-:W-:Y:S01]  /*1f710*/  ENDCOLLECTIVE ;  /* 0x000000000000791b */ /* 0x003fe20003800000 */
.L_x_847:
        /* <DEDUP_REMOVED lines=17> */
.L_x_848:
[----:B------:R-:W-:Y:S01]  /*1f830*/  @P1 IMAD R8, R5, 0x2, R22 ;  /* 0x0000000205081824 */ /* 0x000fe200078e0216 */
[----:B------:R-:W-:Y:S01]  /*1f840*/  MOV R13, R0 ;  /* 0x00000000000d7202 */ /* 0x000fe20000000f00 */
[----:B------:R-:W-:Y:S02]  /*1f850*/  IMAD.MOV.U32 R12, RZ, RZ, 0x3 ;  /* 0x00000003ff0c7424 */ /* 0x000fe400078e00ff */
[----:B------:R-:W-:-:S07]  /*1f860*/  IMAD.MOV.U32 R3, RZ, RZ, R14 ;  /* 0x000000ffff037224 */ /* 0x000fce00078e000e */
[----:B------:R-:W-:Y:S05]  /*1f870*/  WARPSYNC.COLLECTIVE R15, `(.L_x_849) ;  /* 0x000000000f087348 */ /* 0x000fea0003c00000 */
[----:B------:R0:W1:Y:S02]  /*1f880*/  SHFL.IDX P6, R14, R13, R12, R11 ;  /* 0x0000000c0d0e7389 */ /* 0x00006400000c000b */
[----:B01----:R-:W-:Y:S01]  /*1f890*/  ENDCOLLECTIVE ;  /* 0x000000000000791b */ /* 0x003fe20003800000 */
.L_x_849:
        /* <DEDUP_REMOVED lines=12> */
[----:B------:R-:W-:Y:S02]  /*1f960*/  ISETP.GE.AND P1, PT, R6, 0x31, PT ;  /* 0x000000310600780c */ /* 0x000fe40003f26270 */
[----:B0-----:R-:W-:-:S11]  /*1f970*/  MOV R2, R14 ;  /* 0x0000000e00027202 */ /* 0x001fd60000000f00 */
[----:B------:R-:W-:Y:S05]  /*1f980*/  WARPSYNC.COLLECTIVE R15, `(.L_x_850) ;  /* 0x000000000f087348 */ /* 0x000fea0003c00000 */
[----:B------:R0:W1:Y:S02]  /*1f990*/  SHFL.IDX P6, R14, R13, R12, R11 ;  /* 0x0000000c0d0e7389 */ /* 0x00006400000c000b */
[----:B01----:R-:W-:Y:S01]  /*1f9a0*/  ENDCOLLECTIVE ;  /* 0x000000000000791b */ /* 0x003fe20003800000 */
.L_x_850:
[----:B------:R-:W-:Y:S01]  /*1f9b0*/  @P1 LEA R8, R5, R22, 0x1 ;  /* 0x0000001605081211 */ /* 0x000fe200078e08ff */
[----:B------:R-:W-:Y:S01]  /*1f9c0*/  IMAD.MOV.U32 R13, RZ, RZ, R0 ;  /* 0x000000ffff0d7224 */ /* 0x000fe200078e0000 */
[----:B------:R-:W-:Y:S02]  /*1f9d0*/  MOV R12, 0x4 ;  /* 0x00000004000c7802 */ /* 0x000fe40000000f00 */
[----:B------:R-:W-:-:S07]  /*1f9e0*/  MOV R3, R14 ;  /* 0x0000000e00037202 */ /* 0x000fce0000000f00 */
[----:B------:R-:W-:Y:S05]  /*1f9f0*/  WARPSYNC.COLLECTIVE R15, `(.L_x_851) ;  /* 0x000000000f087348 */ /* 0x000fea0003c00000 */
[----:B------:R0:W1:Y:S02]  /*1fa00*/  SHFL.IDX P6, R14, R13, R12, R11 ;  /* 0x0000000c0d0e7389 */ /* 0x00006400000c000b */
[----:B01----:R-:W-:Y:S01]  /*1fa10*/  ENDCOLLECTIVE ;  /* 0x000000000000791b */ /* 0x003fe20003800000 */
.L_x_851:
        /* <DEDUP_REMOVED lines=17> */
.L_x_852:
[----:B------:R-:W-:Y:S01]  /*1fb30*/  @P1 IMAD R8, R5, 0x2, R22 ;  /* 0x0000000205081824 */ /* 0x000fe200078e0216 */
[----:B------:R-:W-:Y:S01]  /*1fb40*/  MOV R13, R0 ;  /* 0x00000000000d7202 */ /* 0x000fe20000000f00 */
[----:B------:R-:W-:Y:S02]  /*1fb50*/  IMAD.MOV.U32 R12, RZ, RZ, 0x5 ;  /* 0x00000005ff0c7424 */ /* 0x000fe400078e00ff */
[----:B------:R-:W-:-:S07]  /*1fb60*/  IMAD.MOV.U32 R3, RZ, RZ, R14 ;  /* 0x000000ffff037224 */ /* 0x000fce00078e000e */
[----:B------:R-:W-:Y:S05]  /*1fb70*/  WARPSYNC.COLLECTIVE R15, `(.L_x_853) ;  /* 0x000000000f087348 */ /* 0x000fea0003c00000 */
[----:B------:R0:W1:Y:S02]  /*1fb80*/  SHFL.IDX P6, R14, R13, R12, R11 ;  /* 0x0000000c0d0e7389 */ /* 0x00006400000c000b */
[----:B01----:R-:W-:Y:S01]  /*1fb90*/  ENDCOLLECTIVE ;  /* 0x000000000000791b */ /* 0x003fe20003800000 */
.L_x_853:
[----:B------:R-:W-:-:S04]  /*1fba0*/  @P1 LEA R3, P0, R9, R3, 0x1 ;  /* 0x0000000309031211 */ /* 0x000fc800078008ff */
[----:B------:R-:W-:-:S04]  /*1fbb0*/  @P1 IADD3.X R2, RZ, R2, RZ, P0, !PT ;  /* 0x00000002ff021210 */ /* 0x000fc800007fe4ff */
[----:B------:R-:W-:Y:S01]  /*1fbc0*/  @P1 LOP3.LUT R3, R3, R2, RZ, 0x3c, !PT ;  /* 0x0000000203031212 */ /* 0x000fe200078e3cff */
[----:B------:R-:W-:-:S03]  /*1fbd0*/  IMAD.MOV.U32 R13, RZ, RZ, R4 ;  /* 0x000000ffff0d7224 */ /* 0x000fc600078e0004 */
[----:B------:R-:W-:-:S04]  /*1fbe0*/  @P1 LOP3.LUT R2, R3, R2, RZ, 0x3c, !PT ;  /* 0x0000000203021212 */ /* 0x000fc800078e3cff */
[----:B------:R-:W-:Y:S02]  /*1fbf0*/  @P1 LOP3.LUT R3, R3, R2, RZ, 0x3c, !PT ;  /* 0x0000000203031212 */ /* 0x000fe400078e3cff */
[----:B------:R-:W-:-:S03]  /*1fc00*/  MOV R0, R14 ;  /* 0x0000000e00007202 */ /* 0x000fc60000000f00 */
[----:B------:R-:W-:Y:S01]  /*1fc10*/  @!PT LDS RZ, [RZ] ;  /* 0x00000000fffff984 */ /* 0x000fe20000000800 */
[----:B------:R-:W-:Y:S01]  /*1fc20*/  @!PT LDS RZ, [RZ] ;  /* 0x00000000fffff984 */ /* 0x000fe20000000800 */
[----:B------:R-:W-:Y:S01]  /*1fc30*/  @!PT LDS RZ, [RZ] ;  /* 0x00000000fffff984 */ /* 0x000fe20000000800 */
[----:B------:R0:W-:Y:S04]  /*1fc40*/  @P1 LDGSTS.E.BYPASS.LTC128B.128 [R8+0x1a400], desc[UR60][R2.64], !P4 ;  /* 0x1a40000002081fae */ /* 0x0001e8000e101d7c */
[----:B0-----:R-:W-:Y:S05]  /*1fc50*/  WARPSYNC.COLLECTIVE R15, `(.L_x_854) ;  /* 0x000000000f087348 */ /* 0x001fea0003c00000 */
[----:B------:R1:W2:Y:S02]  /*1fc60*/  SHFL.IDX P6, R14, R13, R12, R11 ;  /* 0x0000000c0d0e7389 */ /* 0x0002a400000c000b */
[----:B012---:R-:W-:Y:S01]  /*1fc70*/  ENDCOLLECTIVE ;  /* 0x000000000000791b */ /* 0x007fe20003800000 */
.L_x_854:
[----:B------:R-:W-:Y:S01]  /*1fc80*/  @!PT LDS RZ, [RZ] ;  /* 0x00000000fffff984 */ /* 0x000fe20000000800 */
[----:B------:R-:W-:Y:S01]  /*1fc90*/  @!PT LDS RZ, [RZ] ;  /* 0x00000000fffff984 */ /* 0x000fe20000000800 */
[----:B------:R-:W-:Y:S01]  /*1fca0*/  @!PT LDS RZ, [RZ] ;  /* 0x00000000fffff984 */ /* 0x000fe20000000800 */
[----:B------:R-:W-:Y:S04]  /*1fcb0*/  @P1 LDGSTS.E.BYPASS.LTC128B.128 [R8+0x1d400], desc[UR60][R2.64+0x80], !P3 ;  /* 0x1d40008002081fae */ /* 0x000fe8000d901d7c */
[----:B------:R0:W-:Y:S02]  /*1fcc0*/  @P1 LDGSTS.E.BYPASS.LTC128B.128 [R8+0x20400], desc[UR60][R2.64+0x100], !P2 ;  /* 0x2040010002081fae */ /* 0x0001e4000d101d7c */
[----:B0-----:R-:W-:Y:S01]  /*1fcd0*/  MOV R2, R14 ;  /* 0x0000000e00027202 */ /* 0x001fe20000000f00 */
[----:B------:R-:W-:Y:S06]  /*1fce0*/  BRA `(.L_x_855) ;  /* 0xffffffb000787947 */ /* 0x000fec000383ffff */
.L_x_732:
[----:B------:R-:W-:Y:S01]  /*1fcf0*/  IMAD.MOV.U32 R13, RZ, RZ, R5 ;  /* 0x000000ffff0d7224 */ /* 0x000fe200078e0005 */
[----:B------:R-:W-:Y:S01]  /*1fd00*/  MOV R12, RZ ;  /* 0x000000ff000c7202 */ /* 0x000fe20000000f00 */
[----:B------:R-:W-:Y:S01]  /*1fd10*/  IMAD.MOV.U32 R11, RZ, RZ, 0x181f ;  /* 0x0000181fff0b7424 */ /* 0x000fe200078e00ff */
[----:B------:R-:W-:Y:S01]  /*1fd20*/  MOV R15, 0xffffffff ;  /* 0xffffffff000f7802 */ /* 0x000fe20000000f00 */
[----:B-----5:R-:W-:Y:S01]  /*1fd30*/  IMAD R6, R17, R8, RZ ;  /* 0x0000000811067224 */ /* 0x020fe200078e02ff */
[----:B------:R-:W-:-:S07]  /*1fd40*/  IADD3 R4, R10, R4, RZ ;  /* 0x000000040a047210 */ /* 0x000fce0007ffe0ff */
[----:B------:R-:W-:Y:S05]  /*1fd50*/  WARPSYNC.COLLECTIVE R15, `(.L_x_856) ;  /* 0x000000000f087348 */ /* 0x000fea0003c00000 */
[----:B------:R0:W1:Y:S02]  /*1fd60*/  SHFL.IDX P6, R14, R13, R12, R11 ;  /* 0x0000000c0d0e7389 */ /* 0x00006400000c000b */
[----:B01----:R-:W-:Y:S01]  /*1fd70*/  ENDCOLLECTIVE ;  /* 0x000000000000791b */ /* 0x003fe20003800000 */
.L_x_856:
[----:B------:R-:W-:Y:S02]  /*1fd80*/  ISETP.GE.AND P1, PT, R4, R6, PT ;  /* 0x000000060400720c */ /* 0x000fe40003f26270 */
[----:B------:R-:W-:Y:S01]  /*1fd90*/  MOV R13, R0 ;  /* 0x00000000000d7202 */ /* 0x000fe20000000f00 */
[----:B------:R-:W-:-:S10]  /*1fda0*/  IMAD.MOV.U32 R2, RZ, RZ, R14 ;  /* 0x000000ffff027224 */ /* 0x000fd400078e000e */
[----:B------:R-:W-:Y:S05]  /*1fdb0*/  WARPSYNC.COLLECTIVE R15, `(.L_x_857) ;  /* 0x000000000f087348 */ /* 0x000fea0003c00000 */
[----:B------:R0:W1:Y:S02]  /*1fdc0*/  SHFL.IDX P6, R14, R13, R12, R11 ;  /* 0x0000000c0d0e7389 */ /* 0x00006400000c000b */
[----:B01----:R-:W-:Y:S01]  /*1fdd0*/  ENDCOLLECTIVE ;  /* 0x000000000000791b */ /* 0x003fe20003800000 */
.L_x_857:
[----:B------:R-:W-:Y:S01]  /*1fde0*/  MOV R13, R5 ;  /* 0x00000005000d7202 */ /* 0x000fe20000000f00 */
[----:B------:R-:W-:Y:S02]  /*1fdf0*/  IMAD.MOV.U32 R12, RZ, RZ, 0x1 ;  /* 0x00000001ff0c7424 */ /* 0x000fe400078e00ff */
[----:B------:R-:W-:-:S07]  /*1fe00*/  IMAD.MOV.U32 R3, RZ, RZ, R14 ;  /* 0x000000ffff037224 */ /* 0x000fce00078e000e */
[----:B------:R-:W-:Y:S05]  /*1fe10*/  WARPSYNC.COLLECTIVE R15, `(.L_x_858) ;  /* 0x000000000f087348 */ /* 0x000fea0003c00000 */
[----:B------:R0:W1:Y:S02]  /*1fe20*/  SHFL.IDX P6, R14, R13, R12, R11 ;  /* 0x0000000c0d0e7389 */ /* 0x00006400000c000b */
[----:B01----:R-:W-:Y:S01]  /*1fe30*/  ENDCOLLECTIVE ;  /* 0x000000000000791b */ /* 0x003fe20003800000 */
.L_x_858:
        /* <DEDUP_REMOVED lines=11> */
[----:B------:R-:W-:-:S02]  /*1fef0*/  ISETP.GE.AND P1, PT, R7, R6, PT ;  /* 0x000000060700720c */ /* 0x000fc40003f26270 */
[----:B0-----:R-:W-:-:S11]  /*1ff00*/  MOV R2, R14 ;  /* 0x0000000e00027202 */ /* 0x001fd60000000f00 */
[----:B------:R-:W-:Y:S05]  /*1ff10*/  WARPSYNC.COLLECTIVE R15, `(.L_x_859) ;  /* 0x000000000f087348 */ /* 0x000fea0003c00000 */
[----:B------:R0:W1:Y:S02]  /*1ff20*/  SHFL.IDX P6, R14, R13, R12, R11 ;  /* 0x0000000c0d0e7389 */ /* 0x00006400000c000b */
[----:B01----:R-:W-:Y:S01]  /*1ff30*/  ENDCOLLECTIVE ;  /* 0x000000000000791b */ /* 0x003fe20003800000 */
.L_x_859:
[----:B------:R-:W-:Y:S01]  /*1ff40*/  IMAD.MOV.U32 R13, RZ, RZ, R5 ;  /* 0x000000ffff0d7224 */ /* 0x000fe200078e0005 */
[----:B------:R-:W-:Y:S02]  /*1ff50*/  MOV R12, 0x2 ;  /* 0x00000002000c7802 */ /* 0x000fe40000000f00 */
[----:B------:R-:W-:-:S07]  /*1ff60*/  MOV R3, R14 ;  /* 0x0000000e00037202 */ /* 0x000fce0000000f00 */
[----:B------:R-:W-:Y:S05]  /*1ff70*/  WARPSYNC.COLLECTIVE R15, `(.L_x_860) ;  /* 0x000000000f087348 */ /* 0x000fea0003c00000 */
[----:B------:R0:W1:Y:S02]  /*1ff80*/  SHFL.IDX P6, R14, R13, R12, R11 ;  /* 0x0000000c0d0e7389 */ /* 0x00006400000c000b */
[----:B01----:R-:W-:Y:S01]  /*1ff90*/  ENDCOLLECTIVE ;  /* 0x000000000000791b */ /* 0x003fe20003800000 */
.L_x_860:
[----:B------:R-:W-:-:S05]  /*1ffa0*/  @!P1 LEA R7, P4, R9, R3, 0x1 ;  /* 0x0000000309079211 */ /* 0x000fca00078808ff */
[----:B------:R-:W-:Y:S01]  /*1ffb0*/  @!P1 IMAD.X R8, RZ, RZ, R2, P4 ;  /* 0x000000ffff089224 */ /* 0x000fe200020e0602 */
[----:B------:R-:W-:Y:S02]  /*1ffc0*/  @!P1 MOV R2, R7 ;  /* 0x0000000700029202 */ /* 0x000fe40000000f00 */
[----:B------:R-:W-:Y:S01]  /*1ffd0*/  IADD3 R7, R4, 0x20, RZ ;  /* 0x0000002004077810 */ /* 0x000fe20007ffe0ff */
[----:B------:R-:W-:Y:S01]  /*1ffe0*/  @!P1 IMAD.MOV.U32 R3, RZ, RZ, R8 ;  /* 0x000000ffff039224 */ /* 0x000fe200078e0008 */
[----:B------:R-:W-:-:S04]  /*1fff0*/  MOV R13, R0 ;  /* 0x00000000000d7202 */ /* 0x000fc80000000f00 */
        /* <DEDUP_REMOVED lines=11> */
.L_x_861:
[----:B------:R-:W-:Y:S01]  /*200b0*/  MOV R13, R5 ;  /* 0x00000005000d7202 */ /* 0x000fe20000000f00 */
[----:B------:R-:W-:Y:S02]  /*200c0*/  IMAD.MOV.U32 R12, RZ, RZ, 0x3 ;  /* 0x00000003ff0c7424 */ /* 0x000fe400078e00ff */
[----:B------:R-:W-:-:S07]  /*200d0*/  IMAD.MOV.U32 R3, RZ, RZ, R14 ;  /* 0x000000ffff037224 */ /* 0x000fce00078e000e */
[----:B------:R-:W-:Y:S05]  /*200e0*/  WARPSYNC.COLLECTIVE R15, `(.L_x_862) ;  /* 0x000000000f087348 */ /* 0x000fea0003c00000 */
[----:B------:R0:W1:Y:S02]  /*200f0*/  SHFL.IDX P6, R14, R13, R12, R11 ;  /* 0x0000000c0d0e7389 */ /* 0x00006400000c000b */
[----:B01----:R-:W-:Y:S01]  /*20100*/  ENDCOLLECTIVE ;  /* 0x000000000000791b */ /* 0x003fe20003800000 */
.L_x_862:
[----:B------:R-:W-:-:S04]  /*20110*/  @!P1 LEA R7, P4, R9, R3, 0x1 ;  /* 0x0000000309079211 */ /* 0x000fc800078808ff */
[----:B------:R-:W-:Y:S01]  /*20120*/  @!P1 IADD3.X R8, RZ, R2, RZ, P4, !PT ;  /* 0x00000002ff089210 */ /* 0x000fe200027fe4ff */
        /* <DEDUP_REMOVED lines=10> */
[----:B------:R-:W-:Y:S02]  /*201d0*/  ISETP.GE.AND P1, PT, R7, R6, PT ;  /* 0x000000060700720c */ /* 0x000fe40003f26270 */
[----:B0-----:R-:W-:-:S11]  /*201e0*/  MOV R2, R14 ;  /* 0x0000000e00027202 */ /* 0x001fd60000000f00 */
[----:B------:R-:W-:Y:S05]  /*201f0*/  WARPSYNC.COLLECTIVE R15, `(.L_x_863) ;  /* 0x000000000f087348 */ /* 0x000fea0003c00000 */
[----:B------:R0:W1:Y:S02]  /*20200*/  SHFL.IDX P6, R14, R13, R12, R11 ;  /* 0x0000000c0d0e7389 */ /* 0x00006400000c000b */
[----:B01----:R-:W-:Y:S01]  /*20210*/  ENDCOLLECTIVE ;  /* 0x000000000000791b */ /* 0x003fe20003800000 */
.L_x_863:
[----:B------:R-:W-:Y:S01]  /*20220*/  IMAD.MOV.U32 R13, RZ, RZ, R5 ;  /* 0x000000ffff0d7224 */ /* 0x000fe200078e0005 */
[----:B------:R-:W-:Y:S02]  /*20230*/  MOV R12, 0x4 ;  /* 0x00000004000c7802 */ /* 0x000fe40000000f00 */
[----:B------:R-:W-:-:S07]  /*20240*/  MOV R3, R14 ;  /* 0x0000000e00037202 */ /* 0x000fce0000000f00 */
[----:B------:R-:W-:Y:S05]  /*20250*/  WARPSYNC.COLLECTIVE R15, `(.L_x_864) ;  /* 0x000000000f087348 */ /* 0x000fea0003c00000 */
[----:B------:R0:W1:Y:S02]  /*20260*/  SHFL.IDX P6, R14, R13, R12, R11 ;  /* 0x0000000c0d0e7389 */ /* 0x00006400000c000b */
[----:B01----:R-:W-:Y:S01]  /*20270*/  ENDCOLLECTIVE ;  /* 0x000000000000791b */ /* 0x003fe20003800000 */
.L_x_864:
        /* <DEDUP_REMOVED lines=17> */
.L_x_865:
[----:B------:R-:W-:Y:S01]  /*20390*/  MOV R13, R5 ;  /* 0x00000005000d7202 */ /* 0x000fe20000000f00 */
[----:B------:R-:W-:Y:S02]  /*203a0*/  IMAD.MOV.U32 R12, RZ, RZ, 0x5 ;  /* 0x00000005ff0c7424 */ /* 0x000fe400078e00ff */
[----:B------:R-:W-:-:S07]  /*203b0*/  IMAD.MOV.U32 R3, RZ, RZ, R14 ;  /* 0x000000ffff037224 */ /* 0x000fce00078e000e */
[----:B------:R-:W-:Y:S05]  /*203c0*/  WARPSYNC.COLLECTIVE R15, `(.L_x_866) ;  /* 0x000000000f087348 */ /* 0x000fea0003c00000 */
[----:B------:R0:W1:Y:S02]  /*203d0*/  SHFL.IDX P6, R14, R13, R12, R11 ;  /* 0x0000000c0d0e7389 */ /* 0x00006400000c000b */
[----:B01----:R-:W-:Y:S01]  /*203e0*/  ENDCOLLECTIVE ;  /* 0x000000000000791b */ /* 0x003fe20003800000 */
.L_x_866:
        /* <DEDUP_REMOVED lines=17> */
.L_x_867:
[----:B------:R-:W-:Y:S01]  /*20500*/  IMAD.MOV.U32 R13, RZ, RZ, R5 ;  /* 0x000000ffff0d7224 */ /* 0x000fe200078e0005 */
[----:B------:R-:W-:Y:S02]  /*20510*/  MOV R12, 0x6 ;  /* 0x00000006000c7802 */ /* 0x000fe40000000f00 */
[----:B------:R-:W-:-:S07]  /*20520*/  MOV R3, R14 ;  /* 0x0000000e00037202 */ /* 0x000fce0000000f00 */
[----:B------:R-:W-:Y:S05]  /*20530*/  WARPSYNC.COLLECTIVE R15, `(.L_x_868) ;  /* 0x000000000f087348 */ /* 0x000fea0003c00000 */
[----:B------:R0:W1:Y:S02]  /*20540*/  SHFL.IDX P6, R14, R13, R12, R11 ;  /* 0x0000000c0d0e7389 */ /* 0x00006400000c000b */
[----:B01----:R-:W-:Y:S01]  /*20550*/  ENDCOLLECTIVE ;  /* 0x000000000000791b */ /* 0x003fe20003800000 */
.L_x_868:
        /* <DEDUP_REMOVED lines=17> */
.L_x_869:
[----:B------:R-:W-:Y:S01]  /*20670*/  IMAD.MOV.U32 R13, RZ, RZ, R5 ;  /* 0x000000ffff0d7224 */ /* 0x000fe200078e0005 */
[----:B------:R-:W-:Y:S01]  /*20680*/  MOV R12, 0x7 ;  /* 0x00000007000c7802 */ /* 0x000fe20000000f00 */
[----:B------:R-:W-:-:S07]  /*20690*/  IMAD.MOV.U32 R3, RZ, RZ, R14 ;  /* 0x000000ffff037224 */ /* 0x000fce00078e000e */
[----:B------:R-:W-:Y:S05]  /*206a0*/  WARPSYNC.COLLECTIVE R15, `(.L_x_870) ;  /* 0x000000000f087348 */ /* 0x000fea0003c00000 */
[----:B------:R0:W1:Y:S02]  /*206b0*/  SHFL.IDX P6, R14, R13, R12, R11 ;  /* 0x0000000c0d0e7389 */ /* 0x00006400000c000b */
[----:B01----:R-:W-:Y:S01]  /*206c0*/  ENDCOLLECTIVE ;  /* 0x000000000000791b */ /* 0x003fe20003800000 */
.L_x_870:
[----:B------:R-:W-:-:S04]  /*206d0*/  @!P1 LEA R7, P4, R9, R3, 0x1 ;  /* 0x0000000309079211 */ /* 0x000fc800078808ff */
[----:B------:R-:W-:Y:S01]  /*206e0*/  @!P1 IADD3.X R8, RZ, R2, RZ, P4, !PT ;  /* 0x00000002ff089210 */ /* 0x000fe200027fe4ff */
[----:B------:R-:W-:-:S03]  /*206f0*/  @!P1 IMAD.MOV.U32 R2, RZ, RZ, R7 ;  /* 0x000000ffff029224 */ /* 0x000fc600078e0007 */
[----:B------:R-:W-:Y:S02]  /*20700*/  @!P1 MOV R3, R8 ;  /* 0x0000000800039202 */ /* 0x000fe40000000f00 */
[----:B------:R-:W-:-:S03]  /*20710*/  MOV R13, R0 ;  /* 0x00000000000d7202 */ /* 0x000fc60000000f00 */
        /* <DEDUP_REMOVED lines=10> */
.L_x_871:
[----:B------:R-:W-:Y:S05]  /*207c0*/  BRA `(.L_x_872) ;  /* 0xffffffb000e87947 */ /* 0x000fea000383ffff */
.L_x_737:
[----:B0-----:R0:W1:Y:S02]  /*207d0*/  SYNCS.PHASECHK.TRANS64.TRYWAIT P0, [R22+URZ+0x2a820], R3 ;  /* 0x02a82003160075a7 */ /* 0x001064000800017f */
[----:B-1----:R-:W-:Y:S05]  /*207e0*/  @!P0 NANOSLEEP.SYNCS 0x989680 ;  /* 0x009896800000895d */ /* 0x002fea0003900000 */
[----:B------:R-:W1:Y:S02]  /*207f0*/  @!P0 SYNCS.PHASECHK.TRANS64 P0, [R22+URZ+0x2a820], R3 ;  /* 0x02a82003160085a7 */ /* 0x000e64000800007f */
[----:B-1----:R-:W-:Y:S05]  /*20800*/  @!P0 BRA `(.L_x_737) ;  /* 0xfffffffc00f08947 */ /* 0x002fea000383ffff */
[----:B------:R-:W-:Y:S05]  /*20810*/  BRA `(.L_x_873) ;  /* 0xffffffb400587947 */ /* 0x000fea000383ffff */
.L_x_742:
[----:B0-----:R0:W1:Y:S02]  /*20820*/  SYNCS.PHASECHK.TRANS64.TRYWAIT P0, [R5+URZ+0x2a840], R0 ;  /* 0x02a84000050075a7 */ /* 0x001064000800017f */
[----:B-1----:R-:W-:Y:S05]  /*20830*/  @!P0 NANOSLEEP.SYNCS 0x989680 ;  /* 0x009896800000895d */ /* 0x002fea0003900000 */
[----:B------:R-:W1:Y:S02]  /*20840*/  @!P0 SYNCS.PHASECHK.TRANS64 P0, [R5+URZ+0x2a840], R0 ;  /* 0x02a84000050085a7 */ /* 0x000e64000800007f */
[----:B-1----:R-:W-:Y:S05]  /*20850*/  @!P0 BRA `(.L_x_742) ;  /* 0xfffffffc00f08947 */ /* 0x002fea000383ffff */
[----:B------:R-:W-:Y:S05]  /*20860*/  BRA `(.L_x_874) ;  /* 0xffffffb800247947 */ /* 0x000fea000383ffff */
.L_x_743:
[----:B------:R-:W-:Y:S01]  /*20870*/  BSSY B1, `(.L_x_875) ;  /* 0x0000008000017945 */ /* 0x000fe20003800000 */
[----:B------:R-:W-:Y:S01]  /*20880*/  IMAD.MOV.U32 R13, RZ, RZ, R8 ;  /* 0x000000ffff0d7224 */ /* 0x000fe200078e0008 */
[----:B------:R-:W-:Y:S01]  /*20890*/  MOV R12, RZ ;  /* 0x000000ff000c7202 */ /* 0x000fe20000000f00 */
[----:B------:R-:W-:Y:S01]  /*208a0*/  IMAD.MOV.U32 R11, RZ, RZ, 0x181f ;  /* 0x0000181fff0b7424 */ /* 0x000fe200078e00ff */
[----:B------:R-:W-:-:S07]  /*208b0*/  MOV R15, 0xffffffff ;  /* 0xffffffff000f7802 */ /* 0x000fce0000000f00 */
[----:B------:R-:W-:Y:S05]  /*208c0*/  WARPSYNC.COLLECTIVE R15, `(.L_x_876) ;  /* 0x000000000f087348 */ /* 0x000fea0003c00000 */
[----:B------:R0:W1:Y:S02]  /*208d0*/  SHFL.IDX P6, R14, R13, R12, R11 ;  /* 0x0000000c0d0e7389 */ /* 0x00006400000c000b */
[----:B01----:R-:W-:Y:S01]  /*208e0*/  ENDCOLLECTIVE ;  /* 0x000000000000791b */ /* 0x003fe20003800000 */
.L_x_876:
[----:B------:R-:W-:Y:S05]  /*208f0*/  BSYNC B1 ;  /* 0x0000000000017941 */ /* 0x000fea0003800000 */
.L_x_875:
[----:B------:R-:W0:Y:S01]  /*20900*/  S2R R35, SR_TID.X ;  /* 0x0000000000237919 */ /* 0x000e220000002100 */
[----:B------:R-:W-:Y:S01]  /*20910*/  MOV R13, R9 ;  /* 0x00000009000d7202 */ /* 0x000fe20000000f00 */
[----:B------:R-:W-:Y:S01]  /*20920*/  IMAD.MOV.U32 R12, RZ, RZ, RZ ;  /* 0x000000ffff0c7224 */ /* 0x000fe200078e00ff */
[----:B------:R-:W-:Y:S01]  /*20930*/  MOV R11, 0x181f ;  /* 0x0000181f000b7802 */ /* 0x000fe20000000f00 */
[----:B------:R-:W-:Y:S01]  /*20940*/  IMAD.MOV.U32 R3, RZ, RZ, R14 ;  /* 0x000000ffff037224 */ /* 0x000fe200078e000e */
[----:B------:R-:W-:Y:S02]  /*20950*/  MOV R15, 0xffffffff ;  /* 0xffffffff000f7802 */ /* 0x000fe40000000f00 */
[----:B------:R-:W-:-:S07]  /*20960*/  LEA R4, R4, R22, 0x1 ;  /* 0x0000001604047211 */ /* 0x000fce00078e08ff */
[----:B0-----:R-:W-:Y:S05]  /*20970*/  WARPSYNC.COLLECTIVE R15, `(.L_x_877) ;  /* 0x000000000f087348 */ /* 0x001fea0003c00000 */
[----:B------:R1:W2:Y:S02]  /*20980*/  SHFL.IDX P6, R14, R13, R12, R11 ;  /* 0x0000000c0d0e7389 */ /* 0x0002a400000c000b */
[----:B012---:R-:W-:Y:S01]  /*20990*/  ENDCOLLECTIVE ;  /* 0x000000000000791b */ /* 0x007fe20003800000 */
.L_x_877:
[----:B------:R-:W-:Y:S01]  /*209a0*/  IMAD.MOV.U32 R13, RZ, RZ, R8 ;  /* 0x000000ffff0d7224 */ /* 0x000fe200078e0008 */
[----:B------:R-:W-:Y:S01]  /*209b0*/  MOV R12, 0x1 ;  /* 0x00000001000c7802 */ /* 0x000fe20000000f00 */
[----:B------:R-:W-:Y:S02]  /*209c0*/  IMAD.SHL.U32 R35, R35, 0x8, RZ ;  /* 0x0000000823237824 */ /* 0x000fe400078e00ff */
[----:B------:R-:W-:-:S07]  /*209d0*/  IMAD.MOV.U32 R2, RZ, RZ, R14 ;  /* 0x000000ffff027224 */ /* 0x000fce00078e000e */
[----:B------:R-:W-:Y:S05]  /*209e0*/  WARPSYNC.COLLECTIVE R15, `(.L_x_878) ;  /* 0x000000000f087348 */ /* 0x000fea0003c00000 */
[----:B------:R0:W1:Y:S02]  /*209f0*/  SHFL.IDX P6, R14, R13, R12, R11 ;  /* 0x0000000c0d0e7389 */ /* 0x00006400000c000b */
[----:B01----:R-:W-:Y:S01]  /*20a00*/  ENDCOLLECTIVE ;  /* 0x000000000000791b */ /* 0x003fe20003800000 */
.L_x_878:
[----:B------:R-:W-:-:S04]  /*20a10*/  LOP3.LUT R35, R35, 0x38, RZ, 0xc0, !PT ;  /* 0x0000003823237812 */ /* 0x000fc800078ec0ff */
[----:B------:R-:W-:-:S04]  /*20a20*/  SHF.L.U32 R0, R35, 0x1, RZ ;  /* 0x0000000123007819 */ /* 0x000fc800000006ff */
[----:B------:R-:W-:-:S05]  /*20a30*/  IADD3 R2, P0, R2, R0, RZ ;  /* 0x0000000002027210 */ /* 0x000fca0007f1e0ff */
[----:B------:R-:W-:Y:S01]  /*20a40*/  IMAD.X R3, RZ, RZ, R3, P0 ;  /* 0x000000ffff037224 */ /* 0x000fe200000e0603 */
[----:B------:R-:W-:-:S04]  /*20a50*/  MOV R13, R9 ;  /* 0x00000009000d7202 */ /* 0x000fc80000000f00 */
        /* <DEDUP_REMOVED lines=10> */
.L_x_879:
[----:B------:R-:W-:Y:S01]  /*20b00*/  IMAD.MOV.U32 R13, RZ, RZ, R8 ;  /* 0x000000ffff0d7224 */ /* 0x000fe200078e0008 */
[----:B------:R-:W-:Y:S01]  /*20b10*/  MOV R12, 0x2 ;  /* 0x00000002000c7802 */ /* 0x000fe20000000f00 */
[----:B------:R-:W-:-:S07]  /*20b20*/  IMAD.MOV.U32 R2, RZ, RZ, R14 ;  /* 0x000000ffff027224 */ /* 0x000fce00078e000e */
[----:B------:R-:W-:Y:S05]  /*20b30*/  WARPSYNC.COLLECTIVE R15, `(.L_x_880) ;  /* 0x000000000f087348 */ /* 0x000fea0003c00000 */
[----:B------:R0:W1:Y:S02]  /*20b40*/  SHFL.IDX P6, R14, R13, R12, R11 ;  /* 0x0000000c0d0e7389 */ /* 0x00006400000c000b */
[----:B01----:R-:W-:Y:S01]  /*20b50*/  ENDCOLLECTIVE ;  /* 0x000000000000791b */ /* 0x003fe20003800000 */
.L_x_880:
[----:B------:R-:W-:-:S04]  /*20b60*/  IADD3 R2, P0, R2, R0, RZ ;  /* 0x0000000002027210 */ /* 0x000fc80007f1e0ff */
[----:B------:R-:W-:-:S05]  /*20b70*/  IADD3.X R3, RZ, R3, RZ, P0, !PT ;  /* 0x00000003ff037210 */ /* 0x000fca00007fe4ff */
        /* <DEDUP_REMOVED lines=11> */
.L_x_881:
[----:B------:R-:W-:Y:S01]  /*20c30*/  IMAD.MOV.U32 R13, RZ, RZ, R8 ;  /* 0x000000ffff0d7224 */ /* 0x000fe200078e0008 */
[----:B------:R-:W-:Y:S01]  /*20c40*/  MOV R12, 0x3 ;  /* 0x00000003000c7802 */ /* 0x000fe20000000f00 */
[----:B------:R-:W-:-:S07]  /*20c50*/  IMAD.MOV.U32 R2, RZ, RZ, R14 ;  /* 0x000000ffff027224 */ /* 0x000fce00078e000e */
[----:B------:R-:W-:Y:S05]  /*20c60*/  WARPSYNC.COLLECTIVE R15, `(.L_x_882) ;  /* 0x000000000f087348 */ /* 0x000fea0003c00000 */
[----:B------:R0:W1:Y:S02]  /*20c70*/  SHFL.IDX P6, R14, R13, R12, R11 ;  /* 0x0000000c0d0e7389 */ /* 0x00006400000c000b */
[----:B01----:R-:W-:Y:S01]  /*20c80*/  ENDCOLLECTIVE ;  /* 0x000000000000791b */ /* 0x003fe20003800000 */
.L_x_882:
        /* <DEDUP_REMOVED lines=13> */
.L_x_883:
[----:B------:R-:W-:Y:S01]  /*20d60*/  IMAD.MOV.U32 R13, RZ, RZ, R8 ;  /* 0x000000ffff0d7224 */ /* 0x000fe200078e0008 */
[----:B------:R-:W-:Y:S01]  /*20d70*/  MOV R12, 0x4 ;  /* 0x00000004000c7802 */ /* 0x000fe20000000f00 */
[----:B------:R-:W-:-:S07]  /*20d80*/  IMAD.MOV.U32 R2, RZ, RZ, R14 ;  /* 0x000000ffff027224 */ /* 0x000fce00078e000e */
[----:B------:R-:W-:Y:S05]  /*20d90*/  WARPSYNC.COLLECTIVE R15, `(.L_x_884) ;  /* 0x000000000f087348 */ /* 0x000fea0003c00000 */
[----:B------:R0:W1:Y:S02]  /*20da0*/  SHFL.IDX P6, R14, R13, R12, R11 ;  /* 0x0000000c0d0e7389 */ /* 0x00006400000c000b */
[----:B01----:R-:W-:Y:S01]  /*20db0*/  ENDCOLLECTIVE ;  /* 0x000000000000791b */ /* 0x003fe20003800000 */
.L_x_884:
        /* <DEDUP_REMOVED lines=13> */
.L_x_885:
[----:B------:R-:W-:Y:S01]  /*20e90*/  IMAD.MOV.U32 R13, RZ, RZ, R8 ;  /* 0x000000ffff0d7224 */ /* 0x000fe200078e0008 */
[----:B------:R-:W-:Y:S01]  /*20ea0*/  MOV R12, 0x5 ;  /* 0x00000005000c7802 */ /* 0x000fe20000000f00 */
[----:B------:R-:W-:-:S07]  /*20eb0*/  IMAD.MOV.U32 R2, RZ, RZ, R14 ;  /* 0x000000ffff027224 */ /* 0x000fce00078e000e */
[----:B------:R-:W-:Y:S05]  /*20ec0*/  WARPSYNC.COLLECTIVE R15, `(.L_x_886) ;  /* 0x000000000f087348 */ /* 0x000fea0003c00000 */
[----:B------:R0:W1:Y:S02]  /*20ed0*/  SHFL.IDX P6, R14, R13, R12, R11 ;  /* 0x0000000c0d0e7389 */ /* 0x00006400000c000b */
[----:B01----:R-:W-:Y:S01]  /*20ee0*/  ENDCOLLECTIVE ;  /* 0x000000000000791b */ /* 0x003fe20003800000 */
.L_x_886:
        /* <DEDUP_REMOVED lines=13> */
.L_x_887:
[----:B------:R-:W-:Y:S01]  /*20fc0*/  IMAD.MOV.U32 R2, RZ, RZ, R14 ;  /* 0x000000ffff027224 */ /* 0x000fe200078e000e */
[----:B------:R-:W-:Y:S06]  /*20fd0*/  BRA `(.L_x_888) ;  /* 0xffffffb4005c7947 */ /* 0x000fec000383ffff */
.L_x_748:
[----:B-1----:R1:W2:Y:S02]  /*20fe0*/  SYNCS.PHASECHK.TRANS64.TRYWAIT P0, [R5+URZ+0x2a860], R2 ;  /* 0x02a86002050075a7 */ /* 0x0022a4000800017f */
[----:B--2---:R-:W-:Y:S05]  /*20ff0*/  @!P0 NANOSLEEP.SYNCS 0x989680 ;  /* 0x009896800000895d */ /* 0x004fea0003900000 */
[----:B------:R-:W2:Y:S02]  /*21000*/  @!P0 SYNCS.PHASECHK.TRANS64 P0, [R5+URZ+0x2a860], R2 ;  /* 0x02a86002050085a7 */ /* 0x000ea4000800007f */
[----:B--2---:R-:W-:Y:S05]  /*21010*/  @!P0 BRA `(.L_x_748) ;  /* 0xfffffffc00f08947 */ /* 0x004fea000383ffff */
[----:B------:R-:W-:Y:S05]  /*21020*/  BRA `(.L_x_889) ;  /* 0xffffffb400b87947 */ /* 0x000fea000383ffff */
.L_x_749:
        /* <DEDUP_REMOVED lines=8> */
.L_x_891:
[----:B------:R-:W-:Y:S05]  /*210b0*/  BSYNC B1 ;  /* 0x0000000000017941 */ /* 0x000fea0003800000 */
.L_x_890:
[----:B------:R-:W-:Y:S01]  /*210c0*/  IMAD.MOV.U32 R13, RZ, RZ, R24 ;  /* 0x000000ffff0d7224 */ /* 0x000fe200078e0018 */
[----:B------:R-:W-:Y:S01]  /*210d0*/  MOV R12, RZ ;  /* 0x000000ff000c7202 */ /* 0x000fe20000000f00 */
[----:B------:R-:W-:Y:S01]  /*210e0*/  IMAD.MOV.U32 R11, RZ, RZ, 0x181f ;  /* 0x0000181fff0b7424 */ /* 0x000fe200078e00ff */
[----:B------:R-:W-:Y:S01]  /*210f0*/  MOV R15, 0xffffffff ;  /* 0xffffffff000f7802 */ /* 0x000fe20000000f00 */
[----:B------:R-:W-:Y:S01]  /*21100*/  IMAD R4, R4, 0x2, R22 ;  /* 0x0000000204047824 */ /* 0x000fe200078e0216 */
[----:B------:R-:W-:-:S07]  /*21110*/  MOV R3, R14 ;  /* 0x0000000e00037202 */ /* 0x000fce0000000f00 */
[----:B------:R-:W-:Y:S05]  /*21120*/  WARPSYNC.COLLECTIVE R15, `(.L_x_892) ;  /* 0x000000000f087348 */ /* 0x000fea0003c00000 */
[----:B------:R0:W1:Y:S02]  /*21130*/  SHFL.IDX P6, R14, R13, R12, R11 ;  /* 0x0000000c0d0e7389 */ /* 0x00006400000c000b */
[----:B01----:R-:W-:Y:S01]  /*21140*/  ENDCOLLECTIVE ;  /* 0x000000000000791b */ /* 0x003fe20003800000 */
.L_x_892:
[----:B------:R-:W-:Y:S01]  /*21150*/  MOV R13, R25 ;  /* 0x00000019000d7202 */ /* 0x000fe20000000f00 */
[----:B------:R-:W-:Y:S02]  /*21160*/  IMAD.MOV.U32 R12, RZ, RZ, 0x1 ;  /* 0x00000001ff0c7424 */ /* 0x000fe400078e00ff */
[----:B------:R-:W-:-:S07]  /*21170*/  IMAD.MOV.U32 R2, RZ, RZ, R14 ;  /* 0x000000ffff027224 */ /* 0x000fce00078e000e */
[----:B------:R-:W-:Y:S05]  /*21180*/  WARPSYNC.COLLECTIVE R15, `(.L_x_893) ;  /* 0x000000000f087348 */ /* 0x000fea0003c00000 */
[----:B------:R0:W1:Y:S02]  /*21190*/  SHFL.IDX P6, R14, R13, R12, R11 ;  /* 0x0000000c0d0e7389 */ /* 0x00006400000c000b */
[----:B01----:R-:W-:Y:S01]  /*211a0*/  ENDCOLLECTIVE ;  /* 0x000000000000791b */ /* 0x003fe20003800000 */
.L_x_893:
[----:B------:R-:W-:-:S04]  /*211b0*/  IADD3 R2, P1, R2, R0, RZ ;  /* 0x0000000002027210 */ /* 0x000fc80007f3e0ff */
[----:B------:R-:W-:Y:S02]  /*211c0*/  IADD3.X R3, RZ, R3, RZ, P1, !PT ;  /* 0x00000003ff037210 */ /* 0x000fe40000ffe4ff */
        /* <DEDUP_REMOVED lines=9> */
[----:B0-----:R-:W-:-:S07]  /*21260*/  MOV R3, R14 ;  /* 0x0000000e00037202 */ /* 0x001fce0000000f00 */
[----:B------:R-:W-:Y:S05]  /*21270*/  WARPSYNC.COLLECTIVE R15, `(.L_x_894) ;  /* 0x000000000f087348 */ /* 0x000fea0003c00000 */
[----:B------:R0:W1:Y:S02]  /*21280*/  SHFL.IDX P6, R14, R13, R12, R11 ;  /* 0x0000000c0d0e7389 */ /* 0x00006400000c000b */
[----:B01----:R-:W-:Y:S01]  /*21290*/  ENDCOLLECTIVE ;  /* 0x000000000000791b */ /* 0x003fe20003800000 */
.L_x_894:
[----:B------:R-:W-:Y:S01]  /*212a0*/  MOV R13, R25 ;  /* 0x00000019000d7202 */ /* 0x000fe20000000f00 */
[----:B------:R-:W-:Y:S01]  /*212b0*/  IMAD.MOV.U32 R12, RZ, RZ, 0x2 ;  /* 0x00000002ff0c7424 */ /* 0x000fe200078e00ff */
[----:B------:R-:W-:-:S07]  /*212c0*/  MOV R2, R14 ;  /* 0x0000000e00027202 */ /* 0x000fce0000000f00 */
[----:B------:R-:W-:Y:S05]  /*212d0*/  WARPSYNC.COLLECTIVE R15, `(.L_x_895) ;  /* 0x000000000f087348 */ /* 0x000fea0003c00000 */
[----:B------:R0:W1:Y:S02]  /*212e0*/  SHFL.IDX P6, R14, R13, R12, R11 ;  /* 0x0000000c0d0e7389 */ /* 0x00006400000c000b */
[----:B01----:R-:W-:Y:S01]  /*212f0*/  ENDCOLLECTIVE ;  /* 0x000000000000791b */ /* 0x003fe20003800000 */
.L_x_895:
        /* <DEDUP_REMOVED lines=14> */
.L_x_896:
[----:B------:R-:W-:Y:S01]  /*213e0*/  MOV R13, R25 ;  /* 0x00000019000d7202 */ /* 0x000fe20000000f00 */
[----:B------:R-:W-:Y:S01]  /*213f0*/  IMAD.MOV.U32 R12, RZ, RZ, 0x3 ;  /* 0x00000003ff0c7424 */ /* 0x000fe200078e00ff */
[----:B------:R-:W-:-:S07]  /*21400*/  MOV R2, R14 ;  /* 0x0000000e00027202 */ /* 0x000fce0000000f00 */
[----:B------:R-:W-:Y:S05]  /*21410*/  WARPSYNC.COLLECTIVE R15, `(.L_x_897) ;  /* 0x000000000f087348 */ /* 0x000fea0003c00000 */
[----:B------:R0:W1:Y:S02]  /*21420*/  SHFL.IDX P6, R14, R13, R12, R11 ;  /* 0x0000000c0d0e7389 */ /* 0x00006400000c000b */
[----:B01----:R-:W-:Y:S01]  /*21430*/  ENDCOLLECTIVE ;  /* 0x000000000000791b */ /* 0x003fe20003800000 */
.L_x_897:
        /* <DEDUP_REMOVED lines=14> */
.L_x_898:
[----:B------:R-:W-:Y:S01]  /*21520*/  MOV R13, R25 ;  /* 0x00000019000d7202 */ /* 0x000fe20000000f00 */
[----:B------:R-:W-:Y:S01]  /*21530*/  IMAD.MOV.U32 R12, RZ, RZ, 0x4 ;  /* 0x00000004ff0c7424 */ /* 0x000fe200078e00ff */
[----:B------:R-:W-:-:S07]  /*21540*/  MOV R2, R14 ;  /* 0x0000000e00027202 */ /* 0x000fce0000000f00 */
[----:B------:R-:W-:Y:S05]  /*21550*/  WARPSYNC.COLLECTIVE R15, `(.L_x_899) ;  /* 0x000000000f087348 */ /* 0x000fea0003c00000 */
[----:B------:R0:W1:Y:S02]  /*21560*/  SHFL.IDX P6, R14, R13, R12, R11 ;  /* 0x0000000c0d0e7389 */ /* 0x00006400000c000b */
[----:B01----:R-:W-:Y:S01]  /*21570*/  ENDCOLLECTIVE ;  /* 0x000000000000791b */ /* 0x003fe20003800000 */
.L_x_899:
        /* <DEDUP_REMOVED lines=14> */
.L_x_900:
[----:B------:R-:W-:Y:S01]  /*21660*/  MOV R13, R25 ;  /* 0x00000019000d7202 */ /* 0x000fe20000000f00 */
[----:B------:R-:W-:Y:S01]  /*21670*/  IMAD.MOV.U32 R12, RZ, RZ, 0x5 ;  /* 0x00000005ff0c7424 */ /* 0x000fe200078e00ff */
[----:B------:R-:W-:-:S07]  /*21680*/  MOV R2, R14 ;  /* 0x0000000e00027202 */ /* 0x000fce0000000f00 */
[----:B------:R-:W-:Y:S05]  /*21690*/  WARPSYNC.COLLECTIVE R15, `(.L_x_901) ;  /* 0x000000000f087348 */ /* 0x000fea0003c00000 */
[----:B------:R0:W1:Y:S02]  /*216a0*/  SHFL.IDX P6, R14, R13, R12, R11 ;  /* 0x0000000c0d0e7389 */ /* 0x00006400000c000b */
[----:B01----:R-:W-:Y:S01]  /*216b0*/  ENDCOLLECTIVE ;  /* 0x000000000000791b */ /* 0x003fe20003800000 */
.L_x_901:
        /* <DEDUP_REMOVED lines=13> */
.L_x_902:
[----:B------:R-:W-:Y:S01]  /*21790*/  @!PT LDS RZ, [RZ] ;  /* 0x00000000fffff984 */ /* 0x000fe20000000800 */
[----:B------:R-:W-:Y:S01]  /*217a0*/  @!PT LDS RZ, [RZ] ;  /* 0x00000000fffff984 */ /* 0x000fe20000000800 */
[----:B------:R-:W-:Y:S01]  /*217b0*/  @!PT LDS RZ, [RZ] ;  /* 0x00000000fffff984 */ /* 0x000fe20000000800 */
[----:B------:R0:W-:Y:S02]  /*217c0*/  LDGSTS.E.BYPASS.LTC128B.128 [R4+0x5400], desc[UR60][R2.64+0x80], !P2 ;  /* 0x0540008002047fae */ /* 0x0001e4000d101d7c */
[----:B0-----:R-:W-:Y:S01]  /*217d0*/  MOV R2, R14 ;  /* 0x0000000e00027202 */ /* 0x001fe20000000f00 */
[----:B------:R-:W-:Y:S06]  /*217e0*/  BRA `(.L_x_903) ;  /* 0xffffffb000a87947 */ /* 0x000fec000383ffff */
.L_x_757:
[----:B0-----:R0:W1:Y:S02]  /*217f0*/  SYNCS.PHASECHK.TRANS64.TRYWAIT P0, [R0+URZ+0x2a860], R3 ;  /* 0x02a86003000075a7 */ /* 0x001064000800017f */
[----:B-1----:R-:W-:Y:S05]  /*21800*/  @!P0 NANOSLEEP.SYNCS 0x989680 ;  /* 0x009896800000895d */ /* 0x002fea0003900000 */
[----:B------:R-:W1:Y:S02]  /*21810*/  @!P0 SYNCS.PHASECHK.TRANS64 P0, [R0+URZ+0x2a860], R3 ;  /* 0x02a86003000085a7 */ /* 0x000e64000800007f */
[----:B-1----:R-:W-:Y:S05]  /*21820*/  @!P0 BRA `(.L_x_757) ;  /* 0xfffffffc00f08947 */ /* 0x002fea000383ffff */
[----:B------:R-:W-:Y:S05]  /*21830*/  BRA `(.L_x_904) ;  /* 0xffffffb400c47947 */ /* 0x000fea000383ffff */
.L_x_758:
[----:B------:R-:W-:Y:S01]  /*21840*/  BSSY B0, `(.L_x_905) ;  /* 0x0000008000007945 */ /* 0x000fe20003800000 */
[----:B------:R-:W-:Y:S01]  /*21850*/  IMAD.MOV.U32 R13, RZ, RZ, R25 ;  /* 0x000000ffff0d7224 */ /* 0x000fe200078e0019 */
[----:B------:R-:W-:Y:S01]  /*21860*/  MOV R12, RZ ;  /* 0x000000ff000c7202 */ /* 0x000fe20000000f00 */
[----:B------:R-:W-:Y:S01]  /*21870*/  IMAD.MOV.U32 R11, RZ, RZ, 0x181f ;  /* 0x0000181fff0b7424 */ /* 0x000fe200078e00ff */
[----:B------:R-:W-:-:S07]  /*21880*/  MOV R15, 0xffffffff ;  /* 0xffffffff000f7802 */ /* 0x000fce0000000f00 */
[----:B0-----:R-:W-:Y:S05]  /*21890*/  WARPSYNC.COLLECTIVE R15, `(.L_x_906) ;  /* 0x000000000f087348 */ /* 0x001fea0003c00000 */
[----:B------:R1:W2:Y:S02]  /*218a0*/  SHFL.IDX P6, R14, R13, R12, R11 ;  /* 0x0000000c0d0e7389 */ /* 0x0002a400000c000b */
[----:B012---:R-:W-:Y:S01]  /*218b0*/  ENDCOLLECTIVE ;  /* 0x000000000000791b */ /* 0x007fe20003800000 */
.L_x_906:
[----:B------:R-:W-:Y:S05]  /*218c0*/  BSYNC B0 ;  /* 0x0000000000007941 */ /* 0x000fea0003800000 */
.L_x_905:
[----:B------:R-:W0:Y:S01]  /*218d0*/  S2R R5, SR_TID.X ;  /* 0x0000000000057919 */ /* 0x000e220000002100 */
[----:B------:R-:W-:Y:S01]  /*218e0*/  MOV R13, R24 ;  /* 0x00000018000d7202 */ /* 0x000fe20000000f00 */
[----:B------:R-:W-:Y:S01]  /*218f0*/  IMAD.MOV.U32 R12, RZ, RZ, RZ ;  /* 0x000000ffff0c7224 */ /* 0x000fe200078e00ff */
[----:B------:R-:W-:Y:S01]  /*21900*/  MOV R11, 0x181f ;  /* 0x0000181f000b7802 */ /* 0x000fe20000000f00 */
[----:B------:R-:W-:Y:S01]  /*21910*/  IMAD.MOV.U32 R15, RZ, RZ, -0x1 ;  /* 0xffffffffff0f7424 */ /* 0x000fe200078e00ff */
[C---:B------:R-:W-:Y:S01]  /*21920*/  LOP3.LUT R2, R30.reuse, 0x1, RZ, 0xc0, !PT ;  /* 0x000000011e027812 */ /* 0x040fe200078ec0ff */
[----:B------:R-:W-:Y:S01]  /*21930*/  IMAD.MOV.U32 R3, RZ, RZ, R14 ;  /* 0x000000ffff037224 */ /* 0x000fe200078e000e */
[----:B------:R-:W-:Y:S01]  /*21940*/  LOP3.LUT P0, RZ, R30, 0x2, RZ, 0xc0, !PT ;  /* 0x000000021eff7812 */ /* 0x000fe2000780c0ff */
[----:B------:R-:W-:-:S12]  /*21950*/  IMAD R4, R4, 0x2, R22 ;  /* 0x0000000204047824 */ /* 0x000fd800078e0216 */
[----:B0-----:R-:W-:Y:S05]  /*21960*/  WARPSYNC.COLLECTIVE R15, `(.L_x_907) ;  /* 0x000000000f087348 */ /* 0x001fea0003c00000 */
[----:B------:R1:W2:Y:S02]  /*21970*/  SHFL.IDX P6, R14, R13, R12, R11 ;  /* 0x0000000c0d0e7389 */ /* 0x0002a400000c000b */
[----:B012---:R-:W-:Y:S01]  /*21980*/  ENDCOLLECTIVE ;  /* 0x000000000000791b */ /* 0x007fe20003800000 */
.L_x_907:
[----:B------:R-:W-:Y:S02]  /*21990*/  ISETP.NE.U32.AND P1, PT, R2, 0x1, PT ;  /* 0x000000010200780c */ /* 0x000fe40003f25070 */
[C---:B------:R-:W-:Y:S02]  /*219a0*/  ISETP.LT.OR P4, PT, R6.reuse, 0x1, !P0 ;  /* 0x000000010600780c */ /* 0x040fe40004781670 */
[----:B------:R-:W-:Y:S02]  /*219b0*/  ISETP.LT.OR P3, PT, R6, 0x1, P1 ;  /* 0x000000010600780c */ /* 0x000fe40000f61670 */
[----:B------:R-:W-:Y:S01]  /*219c0*/  MOV R13, R25 ;  /* 0x00000019000d7202 */ /* 0x000fe20000000f00 */
[----:B------:R-:W-:Y:S01]  /*219d0*/  IMAD.MOV.U32 R12, RZ, RZ, 0x1 ;  /* 0x00000001ff0c7424 */ /* 0x000fe200078e00ff */
[----:B------:R-:W-:-:S04]  /*219e0*/  SHF.L.U32 R5, R5, 0x3, RZ ;  /* 0x0000000305057819 */ /* 0x000fc800000006ff */
[----:B------:R-:W-:-:S05]  /*219f0*/  LOP3.LUT R5, R5, 0x38, RZ, 0xc0, !PT ;  /* 0x0000003805057812 */ /* 0x000fca00078ec0ff */
[----:B------:R-:W-:-:S05]  /*21a00*/  IMAD.SHL.U32 R5, R5, 0x2, RZ ;  /* 0x0000000205057824 */ /* 0x000fca00078e00ff */
[----:B------:R-:W-:-:S13]  /*21a10*/  IADD3 R2, P2, R14, R5, RZ ;  /* 0x000000050e027210 */ /* 0x000fda0007f5e0ff */
[----:B------:R-:W-:Y:S05]  /*21a20*/  WARPSYNC.COLLECTIVE R15, `(.L_x_908) ;  /* 0x000000000f087348 */ /* 0x000fea0003c00000 */
[----:B------:R0:W1:Y:S02]  /*21a30*/  SHFL.IDX P6, R14, R13, R12, R11 ;  /* 0x0000000c0d0e7389 */ /* 0x00006400000c000b */
[----:B01----:R-:W-:Y:S01]  /*21a40*/  ENDCOLLECTIVE ;  /* 0x000000000000791b */ /* 0x003fe20003800000 */
.L_x_908:
        /* <DEDUP_REMOVED lines=8> */
[----:B------:R-:W-:Y:S01]  /*21ad0*/  IMAD.MOV.U32 R13, RZ, RZ, R24 ;  /* 0x000000ffff0d7224 */ /* 0x000fe200078e0018 */
[----:B------:R-:W-:-:S11]  /*21ae0*/  MOV R8, R14 ;  /* 0x0000000e00087202 */ /* 0x000fd60000000f00 */
[----:B0-----:R-:W-:Y:S05]  /*21af0*/  WARPSYNC.COLLECTIVE R15, `(.L_x_909) ;  /* 0x000000000f087348 */ /* 0x001fea0003c00000 */
[----:B------:R1:W2:Y:S02]  /*21b00*/  SHFL.IDX P6, R14, R13, R12, R11 ;  /* 0x0000000c0d0e7389 */ /* 0x0002a400000c000b */
[----:B012---:R-:W-:Y:S01]  /*21b10*/  ENDCOLLECTIVE ;  /* 0x000000000000791b */ /* 0x007fe20003800000 */
.L_x_909:
[----:B------:R-:W-:Y:S01]  /*21b20*/  IMAD.MOV.U32 R13, RZ, RZ, R25 ;  /* 0x000000ffff0d7224 */ /* 0x000fe200078e0019 */
[----:B------:R-:W-:Y:S02]  /*21b30*/  MOV R12, 0x2 ;  /* 0x00000002000c7802 */ /* 0x000fe40000000f00 */
[----:B------:R-:W-:-:S13]  /*21b40*/  IADD3 R2, P2, R14, R5, RZ ;  /* 0x000000050e027210 */ /* 0x000fda0007f5e0ff */
[----:B------:R-:W-:Y:S05]  /*21b50*/  WARPSYNC.COLLECTIVE R15, `(.L_x_910) ;  /* 0x000000000f087348 */ /* 0x000fea0003c00000 */
[----:B------:R0:W1:Y:S02]  /*21b60*/  SHFL.IDX P6, R14, R13, R12, R11 ;  /* 0x0000000c0d0e7389 */ /* 0x00006400000c000b */
[----:B01----:R-:W-:Y:S01]  /*21b70*/  ENDCOLLECTIVE ;  /* 0x000000000000791b */ /* 0x003fe20003800000 */
.L_x_910:
[----:B------:R-:W-:-:S05]  /*21b80*/  IADD3.X R3, RZ, R8, RZ, P2, !PT ;  /* 0x00000008ff037210 */ /* 0x000fca00017fe4ff */
        /* <DEDUP_REMOVED lines=12> */
.L_x_911:
[----:B------:R-:W-:Y:S01]  /*21c50*/  IMAD.MOV.U32 R13, RZ, RZ, R25 ;  /* 0x000000ffff0d7224 */ /* 0x000fe200078e0019 */
[----:B------:R-:W-:Y:S01]  /*21c60*/  MOV R12, 0x3 ;  /* 0x00000003000c7802 */ /* 0x000fe20000000f00 */
[----:B------:R-:W-:-:S07]  /*21c70*/  IMAD.MOV.U32 R10, RZ, RZ, R14 ;  /* 0x000000ffff0a7224 */ /* 0x000fce00078e000e */
[----:B------:R-:W-:Y:S05]  /*21c80*/  WARPSYNC.COLLECTIVE R15, `(.L_x_912) ;  /* 0x000000000f087348 */ /* 0x000fea0003c00000 */
[----:B------:R0:W1:Y:S02]  /*21c90*/  SHFL.IDX P6, R14, R13, R12, R11 ;  /* 0x0000000c0d0e7389 */ /* 0x00006400000c000b */
[----:B01----:R-:W-:Y:S01]  /*21ca0*/  ENDCOLLECTIVE ;  /* 0x000000000000791b */ /* 0x003fe20003800000 */
.L_x_912:
[----:B------:R-:W-:-:S04]  /*21cb0*/  IADD3 R2, P2, R10, R5, RZ ;  /* 0x000000050a027210 */ /* 0x000fc80007f5e0ff */
[----:B------:R-:W-:-:S05]  /*21cc0*/  IADD3.X R3, RZ, R7, RZ, P2, !PT ;  /* 0x00000007ff037210 */ /* 0x000fca00017fe4ff */
        /* <DEDUP_REMOVED lines=12> */
.L_x_913:
[----:B------:R-:W-:Y:S01]  /*21d90*/  MOV R13, R25 ;  /* 0x00000019000d7202 */ /* 0x000fe20000000f00 */
[----:B------:R-:W-:Y:S01]  /*21da0*/  IMAD.MOV.U32 R12, RZ, RZ, 0x4 ;  /* 0x00000004ff0c7424 */ /* 0x000fe200078e00ff */
[----:B------:R-:W-:-:S13]  /*21db0*/  IADD3 R2, P2, R14, R5, RZ ;  /* 0x000000050e027210 */ /* 0x000fda0007f5e0ff */
[----:B------:R-:W-:Y:S05]  /*21dc0*/  WARPSYNC.COLLECTIVE R15, `(.L_x_914) ;  /* 0x000000000f087348 */ /* 0x000fea0003c00000 */
[----:B------:R0:W1:Y:S02]  /*21dd0*/  SHFL.IDX P6, R14, R13, R12, R11 ;  /* 0x0000000c0d0e7389 */ /* 0x00006400000c000b */
[----:B01----:R-:W-:Y:S01]  /*21de0*/  ENDCOLLECTIVE ;  /* 0x000000000000791b */ /* 0x003fe20003800000 */
.L_x_914:
        /* <DEDUP_REMOVED lines=13> */
.L_x_915:
[----:B------:R-:W-:Y:S01]  /*21ec0*/  MOV R13, R25 ;  /* 0x00000019000d7202 */ /* 0x000fe20000000f00 */
[----:B------:R-:W-:Y:S01]  /*21ed0*/  IMAD.MOV.U32 R12, RZ, RZ, 0x5 ;  /* 0x00000005ff0c7424 */ /* 0x000fe200078e00ff */
[----:B------:R-:W-:-:S07]  /*21ee0*/  MOV R10, R14 ;  /* 0x0000000e000a7202 */ /* 0x000fce0000000f00 */
[----:B------:R-:W-:Y:S05]  /*21ef0*/  WARPSYNC.COLLECTIVE R15, `(.L_x_916) ;  /* 0x000000000f087348 */ /* 0x000fea0003c00000 */
[----:B------:R0:W1:Y:S02]  /*21f00*/  SHFL.IDX P6, R14, R13, R12, R11 ;  /* 0x0000000c0d0e7389 */ /* 0x00006400000c000b */
[----:B01----:R-:W-:Y:S01]  /*21f10*/  ENDCOLLECTIVE ;  /* 0x000000000000791b */ /* 0x003fe20003800000 */
.L_x_916:
        /* <DEDUP_REMOVED lines=12> */
.L_x_917:
[----:B------:R-:W-:Y:S05]  /*21fe0*/  BRA `(.L_x_918) ;  /* 0xffffffb000c07947 */ /* 0x000fea000383ffff */
.L_x_763:
        /* <DEDUP_REMOVED lines=8> */
.L_x_920:
[----:B------:R-:W-:Y:S05]  /*22070*/  BSYNC B0 ;  /* 0x0000000000007941 */ /* 0x000fea0003800000 */
.L_x_919:
[----:B------:R-:W-:Y:S01]  /*22080*/  IMAD.MOV.U32 R13, RZ, RZ, R16 ;  /* 0x000000ffff0d7224 */ /* 0x000fe200078e0010 */
[----:B------:R-:W-:Y:S01]  /*22090*/  MOV R12, 0x1 ;  /* 0x00000001000c7802 */ /* 0x000fe20000000f00 */
[----:B------:R-:W-:Y:S01]  /*220a0*/  IMAD.MOV.U32 R11, RZ, RZ, 0x1f ;  /* 0x0000001fff0b7424 */ /* 0x000fe200078e00ff */
[----:B------:R-:W-:Y:S02]  /*220b0*/  MOV R15, 0xffffffff ;  /* 0xffffffff000f7802 */ /* 0x000fe40000000f00 */
[----:B------:R-:W-:Y:S02]  /*220c0*/  MOV R5, R14 ;  /* 0x0000000e00057202 */ /* 0x000fe40000000f00 */
[----:B------:R-:W-:-:S07]  /*220d0*/  IADD3 R7, R19, R8, RZ ;  /* 0x0000000813077210 */ /* 0x000fce0007ffe0ff */
[----:B------:R-:W-:Y:S05]  /*220e0*/  WARPSYNC.COLLECTIVE R15, `(.L_x_921) ;  /* 0x000000000f087348 */ /* 0x000fea0003c00000 */
[----:B------:R0:W1:Y:S02]  /*220f0*/  SHFL.IDX P6, R14, R13, R12, R11 ;  /* 0x0000000c0d0e7389 */ /* 0x00006400000c000b */
[----:B01----:R-:W-:Y:S01]  /*22100*/  ENDCOLLECTIVE ;  /* 0x000000000000791b */ /* 0x003fe20003800000 */
.L_x_921:
[----:B------:R-:W-:Y:S02]  /*22110*/  ULDC UR4, c[0x0][0xc3c] ;  /* 0x00030f0000047ab9 */ /* 0x000fe40000000800 */
[----:B------:R-:W-:-:S13]  /*22120*/  ISETP.GE.OR P1, PT, R7, UR4, !P0 ;  /* 0x0000000407007c0c */ /* 0x000fda000c726670 */
[----:B------:R-:W0:Y:S01]  /*22130*/  @!P1 LDC.64 R2, c[0x0][0xc80] ;  /* 0x00032000ff029b82 */ /* 0x000e220000000a00 */
[----:B------:R-:W-:Y:S01]  /*22140*/  IMAD.MOV.U32 R4, RZ, RZ, RZ ;  /* 0x000000ffff047224 */ /* 0x000fe200078e00ff */
[----:B------:R-:W-:Y:S01]  /*22150*/  MOV R11, RZ ;  /* 0x000000ff000b7202 */ /* 0x000fe20000000f00 */
[----:B------:R-:W-:Y:S02]  /*22160*/  IMAD.MOV.U32 R0, RZ, RZ, R14 ;  /* 0x000000ffff007224 */ /* 0x000fe400078e000e */
[----:B0-----:R-:W-:-:S06]  /*22170*/  @!P1 IMAD.WIDE R2, R7, 0x4, R2 ;  /* 0x0000000407029825 */ /* 0x001fcc00078e0202 */
[----:B------:R-:W2:Y:S01]  /*22180*/  @!P1 LDG.E R2, desc[UR60][R2.64] ;  /* 0x0000003c02029981 */ /* 0x000ea2000c1e1900 */
[C---:B------:R-:W-:Y:S02]  /*22190*/  ISETP.GE.U32.AND P2, PT, R8.reuse, 0x2, PT ;  /* 0x000000020800780c */ /* 0x040fe40003f46070 */
[C---:B------:R-:W-:Y:S02]  /*221a0*/  ISETP.GE.U32.AND P3, PT, R8.reuse, 0x4, PT ;  /* 0x000000040800780c */ /* 0x040fe40003f66070 */
[C---:B------:R-:W-:Y:S02]  /*221b0*/  ISETP.GE.U32.AND P4, PT, R8.reuse, 0x8, PT ;  /* 0x000000080800780c */ /* 0x040fe40003f86070 */
[C---:B------:R-:W-:Y:S02]  /*221c0*/  ISETP.GE.U32.AND P5, PT, R8.reuse, 0x10, PT ;  /* 0x000000100800780c */ /* 0x040fe40003fa6070 */
[----:B--2---:R-:W-:Y:S02]  /*221d0*/  @!P1 MOV R4, R2 ;  /* 0x0000000200049202 */ /* 0x004fe40000000f00 */
[----:B------:R-:W-:-:S03]  /*221e0*/  ISETP.NE.AND P1, PT, R8, RZ, PT ;  /* 0x000000ff0800720c */ /* 0x000fc60003f25270 */
[----:B------:R-:W-:-:S10]  /*221f0*/  IMAD.MOV.U32 R13, RZ, RZ, R4 ;  /* 0x000000ffff0d7224 */ /* 0x000fd400078e0004 */
[----:B------:R-:W-:Y:S05]  /*22200*/  WARPSYNC.COLLECTIVE R15, `(.L_x_922) ;  /* 0x000000000f087348 */ /* 0x000fea0003c00000 */
[----:B------:R0:W1:Y:S02]  /*22210*/  SHFL.UP P6, R14, R13, R12, R11 ;  /* 0x0400000c0d0e7389 */ /* 0x00006400000c000b */
[----:B01----:R-:W-:Y:S01]  /*22220*/  ENDCOLLECTIVE ;  /* 0x000000000000791b */ /* 0x003fe20003800000 */
.L_x_922:
[----:B------:R-:W-:Y:S01]  /*22230*/  IMAD.MOV.U32 R12, RZ, RZ, 0x2 ;  /* 0x00000002ff0c7424 */ /* 0x000fe200078e00ff */
[----:B------:R-:W-:-:S05]  /*22240*/  SEL R7, R14, RZ, P1 ;  /* 0x000000ff0e077207 */ /* 0x000fca0000800000 */
[----:B------:R-:W-:-:S05]  /*22250*/  IMAD.IADD R6, R4, 0x1, R7 ;  /* 0x0000000104067824 */ /* 0x000fca00078e0207 */
[----:B------:R-:W-:-:S07]  /*22260*/  MOV R13, R6 ;  /* 0x00000006000d7202 */ /* 0x000fce0000000f00 */
[----:B------:R-:W-:Y:S05]  /*22270*/  WARPSYNC.COLLECTIVE R15, `(.L_x_923) ;  /* 0x000000000f087348 */ /* 0x000fea0003c00000 */
[----:B------:R0:W1:Y:S02]  /*22280*/  SHFL.UP P6, R14, R13, R12, R11 ;  /* 0x0400000c0d0e7389 */ /* 0x00006400000c000b */
[----:B01----:R-:W-:Y:S01]  /*22290*/  ENDCOLLECTIVE ;  /* 0x000000000000791b */ /* 0x003fe20003800000 */
.L_x_923:
[----:B------:R-:W-:Y:S02]  /*222a0*/  MOV R12, 0x4 ;  /* 0x00000004000c7802 */ /* 0x000fe40000000f00 */
[----:B------:R-:W-:-:S04]  /*222b0*/  SEL R7, R14, RZ, P2 ;  /* 0x000000ff0e077207 */ /* 0x000fc80001000000 */
[----:B------:R-:W-:-:S05]  /*222c0*/  IADD3 R7, R6, R7, RZ ;  /* 0x0000000706077210 */ /* 0x000fca0007ffe0ff */
[----:B------:R-:W-:-:S07]  /*222d0*/  IMAD.MOV.U32 R13, RZ, RZ, R7 ;  /* 0x000000ffff0d7224 */ /* 0x000fce00078e0007 */
[----:B------:R-:W-:Y:S05]  /*222e0*/  WARPSYNC.COLLECTIVE R15, `(.L_x_924) ;  /* 0x000000000f087348 */ /* 0x000fea0003c00000 */
[----:B------:R0:W1:Y:S02]  /*222f0*/  SHFL.UP P6, R14, R13, R12, R11 ;  /* 0x0400000c0d0e7389 */ /* 0x00006400000c000b */
[----:B01----:R-:W-:Y:S01]  /*22300*/  ENDCOLLECTIVE ;  /* 0x000000000000791b */ /* 0x003fe20003800000 */
.L_x_924:
[----:B------:R-:W-:Y:S01]  /*22310*/  IMAD.MOV.U32 R12, RZ, RZ, 0x8 ;  /* 0x00000008ff0c7424 */ /* 0x000fe200078e00ff */
[----:B------:R-:W-:-:S05]  /*22320*/  SEL R2, R14, RZ, P3 ;  /* 0x000000ff0e027207 */ /* 0x000fca0001800000 */
[----:B------:R-:W-:-:S05]  /*22330*/  IMAD.IADD R2, R7, 0x1, R2 ;  /* 0x0000000107027824 */ /* 0x000fca00078e0202 */
[----:B------:R-:W-:-:S07]  /*22340*/  MOV R13, R2 ;  /* 0x00000002000d7202 */ /* 0x000fce0000000f00 */
[----:B------:R-:W-:Y:S05]  /*22350*/  WARPSYNC.COLLECTIVE R15, `(.L_x_925) ;  /* 0x000000000f087348 */ /* 0x000fea0003c00000 */
[----:B------:R0:W1:Y:S02]  /*22360*/  SHFL.UP P6, R14, R13, R12, R11 ;  /* 0x0400000c0d0e7389 */ /* 0x00006400000c000b */
[----:B01----:R-:W-:Y:S01]  /*22370*/  ENDCOLLECTIVE ;  /* 0x000000000000791b */ /* 0x003fe20003800000 */
.L_x_925:
[----:B------:R-:W-:Y:S02]  /*22380*/  MOV R12, 0x10 ;  /* 0x00000010000c7802 */ /* 0x000fe40000000f00 */
[----:B------:R-:W-:-:S04]  /*22390*/  SEL R3, R14, RZ, P4 ;  /* 0x000000ff0e037207 */ /* 0x000fc80002000000 */
[----:B------:R-:W-:-:S05]  /*223a0*/  IADD3 R3, R2, R3, RZ ;  /* 0x0000000302037210 */ /* 0x000fca0007ffe0ff */
[----:B------:R-:W-:-:S07]  /*223b0*/  IMAD.MOV.U32 R13, RZ, RZ, R3 ;  /* 0x000000ffff0d7224 */ /* 0x000fce00078e0003 */
[----:B------:R-:W-:Y:S05]  /*223c0*/  WARPSYNC.COLLECTIVE R15, `(.L_x_926) ;  /* 0x000000000f087348 */ /* 0x000fea0003c00000 */
[----:B------:R0:W1:Y:S02]  /*223d0*/  SHFL.UP P6, R14, R13, R12, R11 ;  /* 0x0400000c0d0e7389 */ /* 0x00006400000c000b */
[----:B01----:R-:W-:Y:S01]  /*223e0*/  ENDCOLLECTIVE ;  /* 0x000000000000791b */ /* 0x003fe20003800000 */
.L_x_926:
[----:B------:R-:W-:Y:S01]  /*223f0*/  IMAD.MOV.U32 R12, RZ, RZ, 0x1f ;  /* 0x0000001fff0c7424 */ /* 0x000fe200078e00ff */
[----:B------:R-:W-:Y:S02]  /*22400*/  MOV R11, 0x1f ;  /* 0x0000001f000b7802 */ /* 0x000fe40000000f00 */
[----:B------:R-:W-:-:S05]  /*22410*/  SEL R2, R14, RZ, P5 ;  /* 0x000000ff0e027207 */ /* 0x000fca0002800000 */
[----:B------:R-:W-:-:S05]  /*22420*/  IMAD.IADD R2, R3, 0x1, R2 ;  /* 0x0000000103027824 */ /* 0x000fca00078e0202 */
[----:B------:R-:W-:-:S07]  /*22430*/  MOV R13, R2 ;  /* 0x00000002000d7202 */ /* 0x000fce0000000f00 */
[----:B------:R-:W-:Y:S05]  /*22440*/  WARPSYNC.COLLECTIVE R15, `(.L_x_927) ;  /* 0x000000000f087348 */ /* 0x000fea0003c00000 */
[----:B------:R0:W1:Y:S02]  /*22450*/  SHFL.IDX P6, R14, R13, R12, R11 ;  /* 0x0000000c0d0e7389 */ /* 0x00006400000c000b */
[----:B01----:R-:W-:Y:S01]  /*22460*/  ENDCOLLECTIVE ;  /* 0x000000000000791b */ /* 0x003fe20003800000 */
.L_x_927:
[----:B------:R-:W-:Y:S05]  /*22470*/  BRA `(.L_x_928) ;  /* 0xffffffb000c87947 */ /* 0x000fea000383ffff */
.L_x_768:
[----:B------:R-:W-:Y:S01]  /*22480*/  BSSY B0, `(.L_x_929) ;  /* 0x0000008000007945 */ /* 0x000fe20003800000 */
[----:B-----5:R-:W-:Y:S01]  /*22490*/  IMAD.MOV.U32 R13, RZ, RZ, R4 ;  /* 0x000000ffff0d7224 */ /* 0x020fe200078e0004 */
[----:B------:R-:W-:Y:S01]  /*224a0*/  MOV R12, 0x1 ;  /* 0x00000001000c7802 */ /* 0x000fe20000000f00 */
[----:B------:R-:W-:Y:S01]  /*224b0*/  IMAD.MOV.U32 R11, RZ, RZ, RZ ;  /* 0x000000ffff0b7224 */ /* 0x000fe200078e00ff */
[----:B------:R-:W-:-:S07]  /*224c0*/  MOV R15, 0xffffffff ;  /* 0xffffffff000f7802 */ /* 0x000fce0000000f00 */
[----:B0-----:R-:W-:Y:S05]  /*224d0*/  WARPSYNC.COLLECTIVE R15, `(.L_x_930) ;  /* 0x000000000f087348 */ /* 0x001fea0003c00000 */
[----:B------:R1:W2:Y:S02]  /*224e0*/  SHFL.UP P6, R14, R13, R12, R11 ;  /* 0x0400000c0d0e7389 */ /* 0x0002a400000c000b */
[----:B012---:R-:W-:Y:S01]  /*224f0*/  ENDCOLLECTIVE ;  /* 0x000000000000791b */ /* 0x007fe20003800000 */
.L_x_930:
[----:B------:R-:W-:Y:S05]  /*22500*/  BSYNC B0 ;  /* 0x0000000000007941 */ /* 0x000fea0003800000 */
.L_x_929:
[----:B------:R-:W-:Y:S01]  /*22510*/  SEL R13, R14, RZ, P1 ;  /* 0x000000ff0e0d7207 */ /* 0x000fe20000800000 */
[----:B------:R-:W-:Y:S01]  /*22520*/  IMAD.MOV.U32 R11, RZ, RZ, RZ ;  /* 0x000000ffff0b7224 */ /* 0x000fe200078e00ff */
[----:B------:R-:W-:Y:S02]  /*22530*/  MOV R12, 0x2 ;  /* 0x00000002000c7802 */ /* 0x000fe40000000f00 */
[----:B------:R-:W-:Y:S01]  /*22540*/  MOV R15, 0xffffffff ;  /* 0xffffffff000f7802 */ /* 0x000fe20000000f00 */
[----:B------:R-:W-:-:S07]  /*22550*/  IMAD.IADD R13, R4, 0x1, R13 ;  /* 0x00000001040d7824 */ /* 0x000fce00078e020d */
[----:B------:R-:W-:Y:S05]  /*22560*/  WARPSYNC.COLLECTIVE R15, `(.L_x_931) ;  /* 0x000000000f087348 */ /* 0x000fea0003c00000 */
[----:B------:R0:W1:Y:S02]  /*22570*/  SHFL.UP P6, R14, R13, R12, R11 ;  /* 0x0400000c0d0e7389 */ /* 0x00006400000c000b */
[----:B01----:R-:W-:Y:S01]  /*22580*/  ENDCOLLECTIVE ;  /* 0x000000000000791b */ /* 0x003fe20003800000 */
.L_x_931:
[----:B------:R-:W-:Y:S01]  /*22590*/  IMAD.MOV.U32 R12, RZ, RZ, 0x4 ;  /* 0x00000004ff0c7424 */ /* 0x000fe200078e00ff */
[----:B------:R-:W-:-:S05]  /*225a0*/  SEL R0, R14, RZ, P2 ;  /* 0x000000ff0e007207 */ /* 0x000fca0001000000 */
[----:B------:R-:W-:-:S05]  /*225b0*/  IMAD.IADD R0, R13, 0x1, R0 ;  /* 0x000000010d007824 */ /* 0x000fca00078e0200 */
[----:B------:R-:W-:-:S07]  /*225c0*/  MOV R13, R0 ;  /* 0x00000000000d7202 */ /* 0x000fce0000000f00 */
[----:B------:R-:W-:Y:S05]  /*225d0*/  WARPSYNC.COLLECTIVE R15, `(.L_x_932) ;  /* 0x000000000f087348 */ /* 0x000fea0003c00000 */
[----:B------:R0:W1:Y:S02]  /*225e0*/  SHFL.UP P6, R14, R13, R12, R11 ;  /* 0x0400000c0d0e7389 */ /* 0x00006400000c000b */
[----:B01----:R-:W-:Y:S01]  /*225f0*/  ENDCOLLECTIVE ;  /* 0x000000000000791b */ /* 0x003fe20003800000 */
.L_x_932:
[----:B------:R-:W-:Y:S02]  /*22600*/  MOV R12, 0x8 ;  /* 0x00000008000c7802 */ /* 0x000fe40000000f00 */
[----:B------:R-:W-:-:S04]  /*22610*/  SEL R3, R14, RZ, P3 ;  /* 0x000000ff0e037207 */ /* 0x000fc80001800000 */
[----:B------:R-:W-:-:S05]  /*22620*/  IADD3 R2, R0, R3, RZ ;  /* 0x0000000300027210 */ /* 0x000fca0007ffe0ff */
[----:B------:R-:W-:-:S07]  /*22630*/  IMAD.MOV.U32 R13, RZ, RZ, R2 ;  /* 0x000000ffff0d7224 */ /* 0x000fce00078e0002 */
[----:B------:R-:W-:Y:S05]  /*22640*/  WARPSYNC.COLLECTIVE R15, `(.L_x_933) ;  /* 0x000000000f087348 */ /* 0x000fea0003c00000 */
[----:B------:R0:W1:Y:S02]  /*22650*/  SHFL.UP P6, R14, R13, R12, R11 ;  /* 0x0400000c0d0e7389 */ /* 0x00006400000c000b */
[----:B01----:R-:W-:Y:S01]  /*22660*/  ENDCOLLECTIVE ;  /* 0x000000000000791b */ /* 0x003fe20003800000 */
.L_x_933:
[----:B------:R-:W-:Y:S01]  /*22670*/  IMAD.MOV.U32 R12, RZ, RZ, 0x10 ;  /* 0x00000010ff0c7424 */ /* 0x000fe200078e00ff */
[----:B------:R-:W-:-:S05]  /*22680*/  SEL R3, R14, RZ, P4 ;  /* 0x000000ff0e037207 */ /* 0x000fca0002000000 */
[----:B------:R-:W-:-:S05]  /*22690*/  IMAD.IADD R3, R2, 0x1, R3 ;  /* 0x0000000102037824 */ /* 0x000fca00078e0203 */
[----:B------:R-:W-:-:S07]  /*226a0*/  MOV R13, R3 ;  /* 0x00000003000d7202 */ /* 0x000fce0000000f00 */
[----:B------:R-:W-:Y:S05]  /*226b0*/  WARPSYNC.COLLECTIVE R15, `(.L_x_934) ;  /* 0x000000000f087348 */ /* 0x000fea0003c00000 */
[----:B------:R0:W1:Y:S02]  /*226c0*/  SHFL.UP P6, R14, R13, R12, R11 ;  /* 0x0400000c0d0e7389 */ /* 0x00006400000c000b */
[----:B01----:R-:W-:Y:S01]  /*226d0*/  ENDCOLLECTIVE ;  /* 0x000000000000791b */ /* 0x003fe20003800000 */
.L_x_934:
[----:B------:R-:W-:Y:S01]  /*226e0*/  MOV R12, 0x1f ;  /* 0x0000001f000c7802 */ /* 0x000fe20000000f00 */
[----:B------:R-:W-:Y:S01]  /*226f0*/  IMAD.MOV.U32 R11, RZ, RZ, 0x1f ;  /* 0x0000001fff0b7424 */ /* 0x000fe200078e00ff */
[----:B------:R-:W-:-:S04]  /*22700*/  SEL R2, R14, RZ, P5 ;  /* 0x000000ff0e027207 */ /* 0x000fc80002800000 */
[----:B------:R-:W-:-:S05]  /*22710*/  IADD3 R2, R3, R2, RZ ;  /* 0x0000000203027210 */ /* 0x000fca0007ffe0ff */
[----:B------:R-:W-:-:S07]  /*22720*/  IMAD.MOV.U32 R13, RZ, RZ, R2 ;  /* 0x000000ffff0d7224 */ /* 0x000fce00078e0002 */
[----:B------:R-:W-:Y:S05]  /*22730*/  WARPSYNC.COLLECTIVE R15, `(.L_x_935) ;  /* 0x000000000f087348 */ /* 0x000fea0003c00000 */
[----:B------:R0:W1:Y:S02]  /*22740*/  SHFL.IDX P6, R14, R13, R12, R11 ;  /* 0x0000000c0d0e7389 */ /* 0x00006400000c000b */
[----:B01----:R-:W-:Y:S01]  /*22750*/  ENDCOLLECTIVE ;  /* 0x000000000000791b */ /* 0x003fe20003800000 */
.L_x_935:
[----:B------:R-:W-:Y:S05]  /*22760*/  BRA `(.L_x_936) ;  /* 0xffffffb000a87947 */ /* 0x000fea000383ffff */
.L_x_770:
[----:B------:R-:W-:Y:S01]  /*22770*/  BSSY B0, `(.L_x_937) ;  /* 0x0000006000007945 */ /* 0x000fe20003800000 */
[----:B------:R-:W-:Y:S02]  /*22780*/  PLOP3.LUT P6, PT, P6, PT, PT, 0x8, 0x0 ;  /* 0x000000000000781c */ /* 0x000fe400037ce170 */
[----:B------:R-:W-:-:S11]  /*22790*/  MOV R15, 0xffffffff ;  /* 0xffffffff000f7802 */ /* 0x000fd60000000f00 */
[----:B0-----:R-:W-:Y:S05]  /*227a0*/  WARPSYNC.COLLECTIVE R15, `(.L_x_938) ;  /* 0x000000000f087348 */ /* 0x001fea0003c00000 */
[----:B------:R-:W-:Y:S01]  /*227b0*/  VOTE.ANY R14, PT, P6 ;  /* 0x00000000000e7806 */ /* 0x000fe200030e0100 */
[----:B0-----:R-:W-:Y:S06]  /*227c0*/  ENDCOLLECTIVE ;  /* 0x000000000000791b */ /* 0x001fec0003800000 */
.L_x_938:
[----:B------:R-:W-:Y:S05]  /*227d0*/  BSYNC B0 ;  /* 0x0000000000007941 */ /* 0x000fea0003800000 */
.L_x_937:
[----:B------:R-:W-:Y:S01]  /*227e0*/  IMAD.MOV.U32 R3, RZ, RZ, R14 ;  /* 0x000000ffff037224 */ /* 0x000fe200078e000e */
[----:B------:R-:W-:Y:S01]  /*227f0*/  MOV R13, R4 ;  /* 0x00000004000d7202 */ /* 0x000fe20000000f00 */
[----:B------:R-:W-:Y:S01]  /*22800*/  IMAD.MOV.U32 R15, RZ, RZ, -0x1 ;  /* 0xffffffffff0f7424 */ /* 0x000fe200078e00ff */
[----:B------:R-:W-:Y:S01]  /*22810*/  MOV R11, 0x1f ;  /* 0x0000001f000b7802 */ /* 0x000fe20000000f00 */
[----:B------:R-:W0:Y:S02]  /*22820*/  POPC R0, R3 ;  /* 0x0000000300007309 */ /* 0x000e240000000000 */
[----:B0-----:R-:W-:-:S07]  /*22830*/  IMAD.MOV.U32 R12, RZ, RZ, R0 ;  /* 0x000000ffff0c7224 */ /* 0x001fce00078e0000 */
[----:B------:R-:W-:Y:S05]  /*22840*/  WARPSYNC.COLLECTIVE R15, `(.L_x_939) ;  /* 0x000000000f087348 */ /* 0x000fea0003c00000 */
[----:B------:R0:W1:Y:S02]  /*22850*/  SHFL.IDX P6, R14, R13, R12, R11 ;  /* 0x0000000c0d0e7389 */ /* 0x00006400000c000b */
[----:B01----:R-:W-:Y:S01]  /*22860*/  ENDCOLLECTIVE ;  /* 0x000000000000791b */ /* 0x003fe20003800000 */
.L_x_939:
[----:B------:R-:W-:Y:S01]  /*22870*/  MOV R4, R14 ;  /* 0x0000000e00047202 */ /* 0x000fe20000000f00 */
[----:B------:R-:W-:Y:S06]  /*22880*/  BRA `(.L_x_940) ;  /* 0xffffffb000987947 */ /* 0x000fec000383ffff */
.L_x_772:
[----:B------:R-:W-:Y:S01]  /*22890*/  BSSY B0, `(.L_x_941) ;  /* 0x0000007000007945 */ /* 0x000fe20003800000 */
[----:B------:R-:W-:Y:S01]  /*228a0*/  IMAD.MOV.U32 R13, RZ, RZ, R2 ;  /* 0x000000ffff0d7224 */ /* 0x000fe200078e0002 */
[----:B------:R-:W-:Y:S01]  /*228b0*/  MOV R11, 0x1f ;  /* 0x0000001f000b7802 */ /* 0x000fe20000000f00 */
[----:B------:R-:W-:-:S07]  /*228c0*/  IMAD.MOV.U32 R15, RZ, RZ, -0x1 ;  /* 0xffffffffff0f7424 */ /* 0x000fce00078e00ff */
[----:B012---:R-:W-:Y:S05]  /*228d0*/  WARPSYNC.COLLECTIVE R15, `(.L_x_942) ;  /* 0x000000000f087348 */ /* 0x007fea0003c00000 */
[----:B------:R3:W4:Y:S02]  /*228e0*/  SHFL.IDX P6, R14, R13, R12, R11 ;  /* 0x0000000c0d0e7389 */ /* 0x00072400000c000b */
[----:B01234-:R-:W-:Y:S01]  /*228f0*/  ENDCOLLECTIVE ;  /* 0x000000000000791b */ /* 0x01ffe20003800000 */
.L_x_942:
[----:B------:R-:W-:Y:S05]  /*22900*/  BSYNC B0 ;  /* 0x0000000000007941 */ /* 0x000fea0003800000 */
.L_x_941:
[----:B------:R-:W-:Y:S05]  /*22910*/  BRA `(.L_x_771) ;  /* 0xffffffb000907947 */ /* 0x000fea000383ffff */
.L_x_776:
[----:B0-----:R0:W1:Y:S02]  /*22920*/  SYNCS.PHASECHK.TRANS64.TRYWAIT P0, [R5+URZ+0x2a820], R0 ;  /* 0x02a82000050075a7 */ /* 0x001064000800017f */
[----:B-1----:R-:W-:Y:S05]  /*22930*/  @!P0 NANOSLEEP.SYNCS 0x989680 ;  /* 0x009896800000895d */ /* 0x002fea0003900000 */
[----:B------:R-:W1:Y:S02]  /*22940*/  @!P0 SYNCS.PHASECHK.TRANS64 P0, [R5+URZ+0x2a820], R0 ;  /* 0x02a82000050085a7 */ /* 0x000e64000800007f */
[----:B-1----:R-:W-:Y:S05]  /*22950*/  @!P0 BRA `(.L_x_776) ;  /* 0xfffffffc00f08947 */ /* 0x002fea000383ffff */
[----:B------:R-:W-:Y:S05]  /*22960*/  BRA `(.L_x_943) ;  /* 0xffffffb4007c7947 */ /* 0x000fea000383ffff */
.L_x_777:
[----:B------:R-:W1:Y:S01]  /*22970*/  S2R R2, SR_TID.X ;  /* 0x0000000000027919 */ /* 0x000e620000002100 */
[----:B------:R-:W-:Y:S01]  /*22980*/  BSSY B0, `(.L_x_944) ;  /* 0x000000a000007945 */ /* 0x000fe20003800000 */
[----:B------:R-:W-:Y:S01]  /*22990*/  IMAD.MOV.U32 R12, RZ, RZ, RZ ;  /* 0x000000ffff0c7224 */ /* 0x000fe200078e00ff */
[----:B------:R-:W-:Y:S01]  /*229a0*/  MOV R11, 0x1f ;  /* 0x0000001f000b7802 */ /* 0x000fe20000000f00 */
[----:B------:R-:W-:Y:S01]  /*229b0*/  IMAD.MOV.U32 R15, RZ, RZ, -0x1 ;  /* 0xffffffffff0f7424 */ /* 0x000fe200078e00ff */
[----:B-1----:R-:W-:-:S04]  /*229c0*/  SHF.R.U32.HI R2, RZ, 0x5, R2 ;  /* 0x00000005ff027819 */ /* 0x002fc80000011602 */
[----:B------:R-:W-:-:S04]  /*229d0*/  LOP3.LUT R2, R2, 0x3, RZ, 0xc0, !PT ;  /* 0x0000000302027812 */ /* 0x000fc800078ec0ff */
[----:B------:R-:W-:-:S07]  /*229e0*/  MOV R13, R2 ;  /* 0x00000002000d7202 */ /* 0x000fce0000000f00 */
[----:B0-2---:R-:W-:Y:S05]  /*229f0*/  WARPSYNC.COLLECTIVE R15, `(.L_x_945) ;  /* 0x000000000f087348 */ /* 0x005fea0003c00000 */
[----:B------:R1:W3:Y:S02]  /*22a00*/  SHFL.IDX P6, R14, R13, R12, R11 ;  /* 0x0000000c0d0e7389 */ /* 0x0002e400000c000b */
[----:B0123--:R-:W-:Y:S01]  /*22a10*/  ENDCOLLECTIVE ;  /* 0x000000000000791b */ /* 0x00ffe20003800000 */
.L_x_945:
[----:B------:R-:W-:Y:S05]  /*22a20*/  BSYNC B0 ;  /* 0x0000000000007941 */ /* 0x000fea0003800000 */
.L_x_944:
[----:B------:R-:W-:Y:S05]  /*22a30*/  BRA `(.L_x_946) ;  /* 0xffffffb400647947 */ /* 0x000fea000383ffff */
.L_x_778:
[----:B------:R-:W-:Y:S01]  /*22a40*/  BSSY B0, `(.L_x_947) ;  /* 0x0000006000007945 */ /* 0x000fe20003800000 */
[----:B------:R-:W-:-:S07]  /*22a50*/  MOV R15, 0xffffffff ;  /* 0xffffffff000f7802 */ /* 0x000fce0000000f00 */
[----:B0-2---:R-:W-:Y:S05]  /*22a60*/  WARPSYNC.COLLECTIVE R15, `(.L_x_948) ;  /* 0x000000000f0c7348 */ /* 0x005fea0003c00000 */
[----:B------:R-:W-:Y:S02]  /*22a70*/  ELECT P6, UR62, PT ;  /* 0x00000000003e782f */ /* 0x000fe400038c0000 */
[----:B------:R-:W-:Y:S01]  /*22a80*/  MOV R14, UR62 ;  /* 0x0000003e000e7c02 */ /* 0x000fe20008000f00 */
[----:B0-2---:R-:W-:Y:S10]  /*22a90*/  ENDCOLLECTIVE ;  /* 0x000000000000791b */ /* 0x005ff40003800000 */
.L_x_948:
[----:B------:R-:W-:Y:S05]  /*22aa0*/  BSYNC B0 ;  /* 0x0000000000007941 */ /* 0x000fea0003800000 */
.L_x_947:
[----:B------:R-:W-:Y:S05]  /*22ab0*/  BRA `(.L_x_949) ;  /* 0xffffffb400587947 */ /* 0x000fea000383ffff */
.L_x_780:
[----:B0-----:R0:W1:Y:S02]  /*22ac0*/  SYNCS.PHASECHK.TRANS64.TRYWAIT P1, [R3+URZ+0x2a840], R2 ;  /* 0x02a84002030075a7 */ /* 0x001064000802017f */
[----:B-1----:R-:W-:Y:S05]  /*22ad0*/  @!P1 NANOSLEEP.SYNCS 0x989680 ;  /* 0x009896800000995d */ /* 0x002fea0003900000 */
[----:B------:R-:W1:Y:S02]  /*22ae0*/  @!P1 SYNCS.PHASECHK.TRANS64 P1, [R3+URZ+0x2a840], R2 ;  /* 0x02a84002030095a7 */ /* 0x000e64000802007f */
[----:B-1----:R-:W-:Y:S05]  /*22af0*/  @!P1 BRA `(.L_x_780) ;  /* 0xfffffffc00f09947 */ /* 0x002fea000383ffff */
[----:B------:R-:W-:Y:S05]  /*22b00*/  BRA `(.L_x_950) ;  /* 0xffffffb400807947 */ /* 0x000fea000383ffff */
.L_x_782:
[----:B-1----:R1:W3:Y:S02]  /*22b10*/  SYNCS.PHASECHK.TRANS64.TRYWAIT P1, [R5+URZ+0x2a840], R0 ;  /* 0x02a84000050075a7 */ /* 0x0022e4000802017f */
[----:B---3--:R-:W-:Y:S05]  /*22b20*/  @!P1 NANOSLEEP.SYNCS 0x989680 ;  /* 0x009896800000995d */ /* 0x008fea0003900000 */
[----:B------:R-:W3:Y:S02]  /*22b30*/  @!P1 SYNCS.PHASECHK.TRANS64 P1, [R5+URZ+0x2a840], R0 ;  /* 0x02a84000050095a7 */ /* 0x000ee4000802007f */
[----:B---3--:R-:W-:Y:S05]  /*22b40*/  @!P1 BRA `(.L_x_782) ;  /* 0xfffffffc00f09947 */ /* 0x008fea000383ffff */
[----:B------:R-:W-:Y:S05]  /*22b50*/  BRA `(.L_x_951) ;  /* 0xffffffb4008c7947 */ /* 0x000fea000383ffff */
.L_x_784:
[----:B---3--:R3:W4:Y:S02]  /*22b60*/  SYNCS.PHASECHK.TRANS64.TRYWAIT P1, [R3+URZ+0x2a860], R2 ;  /* 0x02a86002030075a7 */ /* 0x008724000802017f */
[----:B----4-:R-:W-:Y:S05]  /*22b70*/  @!P1 NANOSLEEP.SYNCS 0x989680 ;  /* 0x009896800000995d */ /* 0x010fea0003900000 */
[----:B------:R-:W4:Y:S02]  /*22b80*/  @!P1 SYNCS.PHASECHK.TRANS64 P1, [R3+URZ+0x2a860], R2 ;  /* 0x02a86002030095a7 */ /* 0x000f24000802007f */
[----:B----4-:R-:W-:Y:S05]  /*22b90*/  @!P1 BRA `(.L_x_784) ;  /* 0xfffffffc00f09947 */ /* 0x010fea000383ffff */
[----:B------:R-:W-:Y:S05]  /*22ba0*/  BRA `(.L_x_952) ;  /* 0xffffffb400887947 */ /* 0x000fea000383ffff */
.L_x_953:
        /* <DEDUP_REMOVED lines=13> */
.L_x_15523:


//--------------------- .text._ZN7cutlass13device_kernelIN5flash11enable_sm90INS1_16FlashAttnFwdSm90INS1_25CollectiveMainloopFwdSm90ILi2EN4cute5tupleIJNS5_1CILi1EEES8_S8_EEENS6_IJNS7_ILi128EEENS7_ILi96EEENS7_ILi192EEEEEELi128ENS_6half_tEfNS_4arch4Sm90ELb0ELb1ELb0ELb0ELb1ELb0ELb0ELb1ELb1ELb1ELb0ELb0EEENS1_21CollectiveEpilogueFwdINS6_IJSA_SA_SB_EEES9_SE_SG_Li256ELb0ELb1ELb0ELb0EEENS1_30DynamicPersistentTileSchedulerILi256ELi128ELb0ELb1ELb1EEEEEEEEEvNT_6ParamsE --------------------------
	.section	.text._ZN7cutlass13device_kernelIN5flash11enable_sm90INS1_16FlashAttnFwdSm90INS1_25CollectiveMainloopFwdSm90ILi2EN4cute5tupleIJNS5_1CILi1EEES8_S8_EEENS6_IJNS7_ILi128EEENS7_ILi96EEENS7_ILi192EEEEEELi128ENS_6half_tEfNS_4arch4Sm90ELb0ELb1ELb0ELb0ELb1ELb0ELb0ELb1ELb1ELb1ELb0ELb0EEENS1_21CollectiveEpilogueFwdINS6_IJSA_SA_SB_EEES9_SE_SG_Li256ELb0ELb1ELb0ELb0EEENS1_30DynamicPersistentTileSchedulerILi256ELi128ELb0ELb1ELb1EEEEEEEEEvNT_6ParamsE,"ax",@progbits
	.align	128
.text._ZN7cutlass13device_kernelIN5flash11enable_sm90INS1_16FlashAttnFwdSm90INS1_25CollectiveMainloopFwdSm90ILi2EN4cute5tupleIJNS5_1CILi1EEES8_S8_EEENS6_IJNS7_ILi128EEENS7_ILi96EEENS7_ILi192EEEEEELi128ENS_6half_tEfNS_4arch4Sm90ELb0ELb1ELb0ELb0ELb1ELb0ELb0ELb1ELb1ELb1ELb0ELb0EEENS1_21CollectiveEpilogueFwdINS6_IJSA_SA_SB_EEES9_SE_SG_Li256ELb0ELb1ELb0ELb0EEENS1_30DynamicPersistentTileSchedulerILi256ELi128ELb0ELb1ELb1EEEEEEEEEvNT_6ParamsE:
        .type           _ZN7cutlass13device_kernelIN5flash11enable_sm90INS1_16FlashAttnFwdSm90INS1_25CollectiveMainloopFwdSm90ILi2EN4cute5tupleIJNS5_1CILi1EEES8_S8_EEENS6_IJNS7_ILi128EEENS7_ILi96EEENS7_ILi192EEEEEELi128ENS_6half_tEfNS_4arch4Sm90ELb0ELb1ELb0ELb0ELb1ELb0ELb0ELb1ELb1ELb1ELb0ELb0EEENS1_21CollectiveEpilogueFwdINS6_IJSA_SA_SB_EEES9_SE_SG_Li256ELb0ELb1ELb0ELb0EEENS1_30DynamicPersistentTileSchedulerILi256ELi128ELb0ELb1ELb1EEEEEEEEEvNT_6ParamsE,@function
        .size           _ZN7cutlass13device_kernelIN5flash11enable_sm90INS1_16FlashAttnFwdSm90INS1_25CollectiveMainloopFwdSm90ILi2EN4cute5tupleIJNS5_1CILi1EEES8_S8_EEENS6_IJNS7_ILi128EEENS7_ILi96EEENS7_ILi192EEEEEELi128ENS_6half_tEfNS_4arch4Sm90ELb0ELb1ELb0ELb0ELb1ELb0ELb0ELb1ELb1ELb1ELb0ELb0EEENS1_21CollectiveEpilogueFwdINS6_IJSA_SA_SB_EEES9_SE_SG_Li256ELb0ELb1ELb0ELb0EEENS1_30DynamicPersistentTileSchedulerILi256ELi128ELb0ELb1ELb1EEEEEEEEEvNT_6ParamsE,(.L_x_15524 - _ZN7cutlass13device_kernelIN5flash11enable_sm90INS1_16FlashAttnFwdSm90INS1_25CollectiveMainloopFwdSm90ILi2EN4cute5tupleIJNS5_1CILi1EEES8_S8_EEENS6_IJNS7_ILi128EEENS7_ILi96EEENS7_ILi192EEEEEELi128ENS_6half_tEfNS_4arch4Sm90ELb0ELb1ELb0ELb0ELb1ELb0ELb0ELb1ELb1ELb1ELb0ELb0EEENS1_21CollectiveEpilogueFwdINS6_IJSA_SA_SB_EEES9_SE_SG_Li256ELb0ELb1ELb0ELb0EEENS1_30DynamicPersistentTileSchedulerILi256ELi128ELb0ELb1ELb1EEEEEEEEEvNT_6ParamsE)
        .other          _ZN7cutlass13device_kernelIN5flash11enable_sm90INS1_16FlashAttnFwdSm90INS1_25CollectiveMainloopFwdSm90ILi2EN4cute5tupleIJNS5_1CILi1EEES8_S8_EEENS6_IJNS7_ILi128EEENS7_ILi96EEENS7_ILi192EEEEEELi128ENS_6half_tEfNS_4arch4Sm90ELb0ELb1ELb0ELb0ELb1ELb0ELb0ELb1ELb1ELb1ELb0ELb0EEENS1_21CollectiveEpilogueFwdINS6_IJSA_SA_SB_EEES9_SE_SG_Li256ELb0ELb1ELb0ELb0EEENS1_30DynamicPersistentTileSchedulerILi256ELi128ELb0ELb1ELb1EEEEEEEEEvNT_6ParamsE,@"STO_CUDA_ENTRY STV_DEFAULT"
_ZN7cutlass13device_kernelIN5flash11enable_sm90INS1_16FlashAttnFwdSm90INS1_25CollectiveMainloopFwdSm90ILi2EN4cute5tupleIJNS5_1CILi1EEES8_S8_EEENS6_IJNS7_ILi128EEENS7_ILi96EEENS7_ILi192EEEEEELi128ENS_6half_tEfNS_4arch4Sm90ELb0ELb1ELb0ELb0ELb1ELb0ELb0ELb1ELb1ELb1ELb0ELb0EEENS1_21CollectiveEpilogueFwdINS6_IJSA_SA_SB_EEES9_SE_SG_Li256ELb0ELb1ELb0ELb0EEENS1_30DynamicPersistentTileSchedulerILi256ELi128ELb0ELb1ELb1EEEEEEEEEvNT_6ParamsE:
        /* <DEDUP_REMOVED lines=45> */
.L_x_954:
        /* <DEDUP_REMOVED lines=22> */
.L_x_955:
        /* <DEDUP_REMOVED lines=18> */
.L_x_956:
        /* <DEDUP_REMOVED lines=22> */
.L_x_957:
        /* <DEDUP_REMOVED lines=23> */
.L_x_958:
        /* <DEDUP_REMOVED lines=10> */
.L_x_960:
[----:B------:R-:W-:-:S08]  /*08c0*/  NOP ;  /* 0x0000000000007918 */ /* 0x000fd00000000000 */
[----:B------:R-:W1:Y:S02]  /*08d0*/  USETMAXREG.TRY_ALLOC.CTAPOOL UP0, 0xe8 ;  /* 0x000000e8000079c8 */ /* 0x000e640008000600 */
[----:B-1----:R-:W-:-:S13]  /*08e0*/  PLOP3.LUT P0, PT, PT, PT, UP0, 0x80, 0x0 ;  /* 0x000000000000781c */ /* 0x002fda0003f0f008 */
[----:B------:R-:W-:Y:S05]  /*08f0*/  @!P0 BRA `(.L_x_960) ;  /* 0xfffffffc00f08947 */ /* 0x000fea000383ffff */
[----:B------:R-:W1:Y:S08]  /*0900*/  S2UR UR4, SR_CTAID.X ;  /* 0x00000000000479c3 */ /* 0x000e700000002500 */
[----:B------:R-:W-:Y:S08]  /*0910*/  BAR.ARV 0x4, 0x180 ;  /* 0x0106000000007b1d */ /* 0x000ff00000002000 */
[----:B------:R-:W1:Y:S08]  /*0920*/  LDC R0, c[0x0][0xc38] ;  /* 0x00030e00ff007b82 */ /* 0x000e700000000800 */
[----:B------:R-:W-:Y:S06]  /*0930*/  BAR.ARV 0x8, 0x180 ;  /* 0x0206000000007b1d */ /* 0x000fec0000002000 */
[----:B-1----:R-:W-:-:S13]  /*0940*/  ISETP.LE.AND P0, PT, R0, UR4, PT ;  /* 0x0000000400007c0c */ /* 0x002fda000bf03270 */
[----:B------:R-:W-:Y:S05]  /*0950*/  @P0 EXIT ;  /* 0x000000000000094d */ /* 0x000fea0003800000 */
[----:B------:R-:W2:Y:S01]  /*0960*/  LDL R3, [R1+0x4] ;  /* 0x0000040001037983 */ /* 0x000ea20000100800 */
[----:B------:R-:W-:Y:S01]  /*0970*/  IMAD.U32 R16, RZ, RZ, UR4 ;  /* 0x00000004ff107e24 */ /* 0x000fe2000f8e00ff */
[----:B------:R-:W-:Y:S01]  /*0980*/  UMOV UR38, URZ ;  /* 0x0000003f00267c82 */ /* 0x000fe20008000000 */
[----:B------:R-:W-:Y:S01]  /*0990*/  IMAD.MOV.U32 R166, RZ, RZ, RZ ;  /* 0x000000ffffa67224 */ /* 0x000fe200078e00ff */
[----:B0-----:R-:W0:Y:S01]  /*09a0*/  S2R R2, SR_TID.X ;  /* 0x0000000000027919 */ /* 0x001e220000002100 */
[----:B------:R-:W-:Y:S01]  /*09b0*/  UMOV UR39, URZ ;  /* 0x0000003f00277c82 */ /* 0x000fe20008000000 */
[----:B0-----:R-:W-:Y:S01]  /*09c0*/  VIADD R174, R2, 0xffffff80 ;  /* 0xffffff8002ae7836 */ /* 0x001fe20000000000 */
[----:B--2---:R-:W-:-:S04]  /*09d0*/  R2UR UR5, R3 ;  /* 0x00000000030572ca */ /* 0x004fc800000e0000 */
[----:B------:R-:W-:-:S04]  /*09e0*/  SHF.R.S32.HI R3, RZ, 0x1f, R174 ;  /* 0x0000001fff037819 */ /* 0x000fc800000114ae */
[CC--:B------:R-:W-:Y:S02]  /*09f0*/  LEA.HI R0, R3.reuse, R174.reuse, RZ, 0x7 ;  /* 0x000000ae03007211 */ /* 0x0c0fe400078f38ff */
[CC--:B------:R-:W-:Y:S02]  /*0a00*/  LEA.HI R4, R3.reuse, R174.reuse, RZ, 0x5 ;  /* 0x000000ae03047211 */ /* 0x0c0fe400078f28ff */
[----:B------:R-:W-:Y:S02]  /*0a10*/  LOP3.LUT R167, R0, 0xffffff80, RZ, 0xc0, !PT ;  /* 0xffffff8000a77812 */ /* 0x000fe400078ec0ff */
[CC--:B------:R-:W-:Y:S01]  /*0a20*/  LEA.HI R2, R3.reuse, R174.reuse, RZ, 0x4 ;  /* 0x000000ae03027211 */ /* 0x0c0fe200078f20ff */
[----:B------:R-:W-:Y:S01]  /*0a30*/  IMAD.SHL.U32 R4, R4, 0x20, RZ ;  /* 0x0000002004047824 */ /* 0x000fe200078e00ff */
[----:B------:R-:W-:Y:S01]  /*0a40*/  LEA.HI R11, R3, R174, RZ, 0x2 ;  /* 0x000000ae030b7211 */ /* 0x000fe200078f10ff */
[----:B------:R-:W-:Y:S01]  /*0a50*/  IMAD.IADD R167, R174, 0x1, -R167 ;  /* 0x00000001aea77824 */ /* 0x000fe200078e0aa7 */
[----:B------:R-:W-:Y:S01]  /*0a60*/  LOP3.LUT R5, R2, 0x3fffff0, RZ, 0xc0, !PT ;  /* 0x03fffff002057812 */ /* 0x000fe200078ec0ff */
[----:B------:R-:W-:Y:S01]  /*0a70*/  ULOP3.LUT UR61, UR5, 0x1, URZ, 0xfc, !UPT ;  /* 0x00000001053d7892 */ /* 0x000fe2000f8efc3f */
[----:B------:R-:W-:-:S02]  /*0a80*/  LOP3.LUT R11, R11, 0xfffffffc, RZ, 0xc0, !PT ;  /* 0xfffffffc0b0b7812 */ /* 0x000fc400078ec0ff */
[----:B------:R-:W-:Y:S01]  /*0a90*/  SHF.R.S32.HI R6, RZ, 0x1f, R167 ;  /* 0x0000001fff067819 */ /* 0x000fe200000114a7 */
[C---:B------:R-:W-:Y:S01]  /*0aa0*/  IMAD.IADD R5, R174.reuse, 0x1, -R5 ;  /* 0x00000001ae057824 */ /* 0x040fe200078e0a05 */
[----:B------:R-:W-:Y:S01]  /*0ab0*/  LEA.HI R3, R3, R174, RZ, 0x3 ;  /* 0x000000ae03037211 */ /* 0x000fe200078f18ff */
[----:B------:R-:W-:Y:S01]  /*0ac0*/  IMAD.IADD R11, R174, 0x1, -R11 ;  /* 0x00000001ae0b7824 */ /* 0x000fe200078e0a0b */
[----:B------:R-:W-:Y:S02]  /*0ad0*/  LEA.HI R8, R6, R167, RZ, 0x2 ;  /* 0x000000a706087211 */ /* 0x000fe400078f10ff */
[----:B------:R-:W-:Y:S02]  /*0ae0*/  SHF.R.S32.HI R169, RZ, 0x7, R0 ;  /* 0x00000007ffa97819 */ /* 0x000fe40000011400 */
[--C-:B------:R-:W-:Y:S02]  /*0af0*/  SHF.R.S32.HI R9, RZ, 0x2, R8.reuse ;  /* 0x00000002ff097819 */ /* 0x100fe40000011408 */
[----:B------:R-:W-:-:S02]  /*0b00*/  SHF.R.S32.HI R10, RZ, 0x1f, R8 ;  /* 0x0000001fff0a7819 */ /* 0x000fc40000011408 */
[----:B------:R-:W-:Y:S02]  /*0b10*/  LOP3.LUT R4, R4, 0xfffffc00, RZ, 0xc0, !PT ;  /* 0xfffffc0004047812 */ /* 0x000fe400078ec0ff */
[----:B------:R-:W-:Y:S02]  /*0b20*/  LEA.HI R10, R10, R9, RZ, 0x3 ;  /* 0x000000090a0a7211 */ /* 0x000fe400078f18ff */
[----:B------:R-:W-:Y:S01]  /*0b30*/  LOP3.LUT R163, R3, 0xfffffff8, RZ, 0xc0, !PT ;  /* 0xfffffff803a37812 */ /* 0x000fe200078ec0ff */
[----:B------:R-:W-:Y:S01]  /*0b40*/  IMAD R5, R5, 0x40, R4 ;  /* 0x0000004005057824 */ /* 0x000fe200078e0204 */
[----:B------:R-:W-:Y:S02]  /*0b50*/  SHF.R.S32.HI R7, RZ, 0x4, R2 ;  /* 0x00000004ff077819 */ /* 0x000fe40000011402 */
[----:B------:R-:W-:Y:S01]  /*0b60*/  LOP3.LUT R10, R10, 0xfffffff8, RZ, 0xc0, !PT ;  /* 0xfffffff80a0a7812 */ /* 0x000fe200078ec0ff */
[----:B------:R-:W-:Y:S01]  /*0b70*/  IMAD.IADD R163, R174, 0x1, -R163 ;  /* 0x00000001aea37824 */ /* 0x000fe200078e0aa3 */
[----:B------:R-:W-:-:S02]  /*0b80*/  LEA.HI R6, R6, R167, RZ, 0x5 ;  /* 0x000000a706067211 */ /* 0x000fc400078f28ff */
[----:B------:R-:W-:Y:S01]  /*0b90*/  LEA.HI R0, R0, R169, RZ, 0x1 ;  /* 0x000000a900007211 */ /* 0x000fe200078f08ff */
[----:B------:R-:W-:Y:S01]  /*0ba0*/  IMAD.IADD R9, R9, 0x1, -R10 ;  /* 0x0000000109097824 */ /* 0x000fe200078e0a0a */
[----:B------:R-:W-:Y:S01]  /*0bb0*/  LEA.HI R2, R2, R7, RZ, 0x1 ;  /* 0x0000000702027211 */ /* 0x000fe200078f08ff */
[----:B------:R-:W-:Y:S01]  /*0bc0*/  IMAD.SHL.U32 R160, R163, 0x8, RZ ;  /* 0x00000008a3a07824 */ /* 0x000fe200078e00ff */
[----:B------:R-:W-:Y:S02]  /*0bd0*/  SHF.R.S32.HI R6, RZ, 0x5, R6 ;  /* 0x00000005ff067819 */ /* 0x000fe40000011406 */
[----:B------:R-:W-:Y:S01]  /*0be0*/  LEA.HI R4, R11, R11, RZ, 0x1 ;  /* 0x0000000b0b047211 */ /* 0x000fe200078f08ff */
[----:B------:R-:W-:Y:S01]  /*0bf0*/  VIADD R161, R160, 0x40 ;  /* 0x00000040a0a17836 */ /* 0x000fe20000000000 */
[----:B------:R-:W-:Y:S01]  /*0c00*/  LOP3.LUT R0, R0, 0x3fffffe, RZ, 0xc0, !PT ;  /* 0x03fffffe00007812 */ /* 0x000fe200078ec0ff */
[----:B------:R-:W-:Y:S01]  /*0c10*/  IMAD R9, R6, 0x10, R9 ;  /* 0x0000001006097824 */ /* 0x000fe200078e0209 */
[----:B------:R-:W-:-:S02]  /*0c20*/  LOP3.LUT R2, R2, 0x1ffffffe, RZ, 0xc0, !PT ;  /* 0x1ffffffe02027812 */ /* 0x000fc400078ec0ff */
[----:B------:R-:W-:Y:S01]  /*0c30*/  LOP3.LUT R4, R4, 0x1ffffffe, RZ, 0xc0, !PT ;  /* 0x1ffffffe04047812 */ /* 0x000fe200078ec0ff */
[----:B------:R-:W-:Y:S01]  /*0c40*/  IMAD.IADD R0, R169, 0x1, -R0 ;  /* 0x00000001a9007824 */ /* 0x000fe200078e0a00 */
[----:B------:R-:W-:Y:S01]  /*0c50*/  LOP3.LUT R18, R8, 0x7ffffffc, RZ, 0xc0, !PT ;  /* 0x7ffffffc08127812 */ /* 0x000fe200078ec0ff */
[----:B------:R-:W-:Y:S01]  /*0c60*/  IMAD.IADD R2, R7, 0x1, -R2 ;  /* 0x0000000107027824 */ /* 0x000fe200078e0a02 */
[----:B------:R-:W-:Y:S01]  /*0c70*/  SHF.R.S32.HI R165, RZ, 0x3, R3 ;  /* 0x00000003ffa57819 */ /* 0x000fe20000011403 */
[----:B------:R-:W-:Y:S01]  /*0c80*/  IMAD.IADD R11, R11, 0x1, -R4 ;  /* 0x000000010b0b7824 */ /* 0x000fe200078e0a04 */
[----:B------:R-:W-:Y:S01]  /*0c90*/  SHF.R.S32.HI R173, RZ, 0x1f, R160 ;  /* 0x0000001fffad7819 */ /* 0x000fe200000114a0 */
[----:B------:R-:W-:Y:S01]  /*0ca0*/  IMAD R170, R0, 0x40, R9 ;  /* 0x0000004000aa7824 */ /* 0x000fe200078e0209 */
[----:B------:R-:W-:Y:S01]  /*0cb0*/  SHF.R.S32.HI R172, RZ, 0x1f, R161 ;  /* 0x0000001fffac7819 */ /* 0x000fe200000114a1 */
[----:B------:R-:W-:Y:S02]  /*0cc0*/  IMAD R171, R2, 0x8, R5 ;  /* 0x0000000802ab7824 */ /* 0x000fe400078e0205 */
[----:B------:R-:W-:-:S02]  /*0cd0*/  IMAD.IADD R18, R167, 0x1, -R18 ;  /* 0x00000001a7127824 */ /* 0x000fc400078e0a12 */
[----:B------:R-:W-:-:S07]  /*0ce0*/  IMAD R22, R11, 0x8, R170 ;  /* 0x000000080b167824 */ /* 0x000fce00078e02aa */
.L_x_1065:
[----:B0--34-:R-:W0:Y:S01]  /*0cf0*/  LDC R3, c[0x0][0xc60] ;  /* 0x00031800ff037b82 */ /* 0x019e220000000800 */
[----:B------:R-:W-:Y:S01]  /*0d00*/  IMAD.MOV.U32 R0, RZ, RZ, R16 ;  /* 0x000000ffff007224 */ /* 0x000fe200078e0010 */
[----:B------:R-:W-:Y:S01]  /*0d10*/  ULDC UR4, c[0x0][0xc78] ;  /* 0x00031e0000047ab9 */ /* 0x000fe20000000800 */
[----:B0-----:R-:W-:-:S13]  /*0d20*/  ISETP.NE.AND P0, PT, R3, 0x1, PT ;  /* 0x000000010300780c */ /* 0x001fda0003f05270 */
[----:B-----5:R-:W0:Y:S08]  /*0d30*/  @P0 LDC R5, c[0x0][0xc64] ;  /* 0x00031900ff050b82 */ /* 0x020e300000000800 */
[----:B------:R-:W1:Y:S01]  /*0d40*/  @P0 LDC R7, c[0x0][0xc68] ;  /* 0x00031a00ff070b82 */ /* 0x000e620000000800 */
[----:B0-----:R-:W-:-:S05]  /*0d50*/  @P0 IMAD.HI.U32 R2, R16, R5, RZ ;  /* 0x0000000510020227 */ /* 0x001fca00078e00ff */
[----:B-1----:R-:W-:-:S04]  /*0d60*/  @P0 SHF.R.U32.HI R0, RZ, R7, R2 ;  /* 0x00000007ff000219 */ /* 0x002fc80000011602 */
[----:B------:R-:W-:Y:S01]  /*0d70*/  ISETP.GE.AND P0, PT, R0, UR4, PT ;  /* 0x0000000400007c0c */ /* 0x000fe2000bf06270 */
[----:B------:R-:W-:-:S04]  /*0d80*/  IMAD.MOV R2, RZ, RZ, -R0 ;  /* 0x000000ffff027224 */ /* 0x000fc800078e0a00 */
[----:B------:R-:W-:-:S08]  /*0d90*/  IMAD R11, R3, R2, R16 ;  /* 0x00000002030b7224 */ /* 0x000fd000078e0210 */
[----:B--2---:R-:W-:Y:S05]  /*0da0*/  @!P0 BRA `(.L_x_961) ;  /* 0x0000000000208947 */ /* 0x004fea0003800000 */
[----:B------:R-:W0:Y:S01]  /*0db0*/  LDC R3, c[0x0][0xc6c] ;  /* 0x00031b00ff037b82 */ /* 0x000e220000000800 */
[----:B------:R-:W-:Y:S01]  /*0dc0*/  IMAD.MOV.U32 R2, RZ, RZ, R11 ;  /* 0x000000ffff027224 */ /* 0x000fe200078e000b */
[----:B0-----:R-:W-:-:S13]  /*0dd0*/  ISETP.NE.AND P0, PT, R3, 0x1, PT ;  /* 0x000000010300780c */ /* 0x001fda0003f05270 */
[----:B------:R-:W0:Y:S02]  /*0de0*/  @P0 LDC.64 R4, c[0x0][0xc70] ;  /* 0x00031c00ff040b82 */ /* 0x000e240000000a00 */
[----:B0-----:R-:W-:-:S05]  /*0df0*/  @P0 IMAD.HI.U32 R4, R11, R4, RZ ;  /* 0x000000040b040227 */ /* 0x001fca00078e00ff */
[----:B------:R-:W-:-:S05]  /*0e00*/  @P0 SHF.R.U32.HI R2, RZ, R5, R4 ;  /* 0x00000005ff020219 */ /* 0x000fca0000011604 */
[----:B------:R-:W-:Y:S01]  /*0e10*/  IMAD R3, R2, R3, RZ ;  /* 0x0000000302037224 */ /* 0x000fe200078e02ff */
[----:B------:R-:W-:Y:S06]  /*0e20*/  BRA `(.L_x_962) ;  /* 0x00000000001c7947 */ /* 0x000fec0003800000 */
.L_x_961:
[----:B------:R-:W0:Y:S01]  /*0e30*/  LDC R3, c[0x0][0xc54] ;  /* 0x00031500ff037b82 */ /* 0x000e220000000800 */
[----:B------:R-:W-:Y:S01]  /*0e40*/  IMAD.MOV.U32 R2, RZ, RZ, R11 ;  /* 0x000000ffff027224 */ /* 0x000fe200078e000b */
[----:B0-----:R-:W-:-:S13]  /*0e50*/  ISETP.NE.AND P0, PT, R3, 0x1, PT ;  /* 0x000000010300780c */ /* 0x001fda0003f05270 */
[----:B------:R-:W0:Y:S02]  /*0e60*/  @P0 LDC.64 R4, c[0x0][0xc58] ;  /* 0x00031600ff040b82 */ /* 0x000e240000000a00 */
[----:B0-----:R-:W-:-:S05]  /*0e70*/  @P0 IMAD.HI.U32 R4, R11, R4, RZ ;  /* 0x000000040b040227 */ /* 0x001fca00078e00ff */
[----:B------:R-:W-:-:S05]  /*0e80*/  @P0 SHF.R.U32.HI R2, RZ, R5, R4 ;  /* 0x00000005ff020219 */ /* 0x000fca0000011604 */
[----:B------:R-:W-:-:S07]  /*0e90*/  IMAD R3, R2, R3, RZ ;  /* 0x0000000302037224 */ /* 0x000fce00078e02ff */
.L_x_962:
[----:B------:R-:W0:Y:S01]  /*0ea0*/  LDC R164, c[0x0][0xc48] ;  /* 0x00031200ffa47b82 */ /* 0x000e220000000800 */
[----:B------:R-:W-:Y:S01]  /*0eb0*/  LOP3.LUT R2, RZ, R2, RZ, 0x33, !PT ;  /* 0x00000002ff027212 */ /* 0x000fe200078e33ff */
[----:B------:R-:W-:Y:S01]  /*0ec0*/  ULDC UR4, c[0x0][0xc3c] ;  /* 0x00030f0000047ab9 */ /* 0x000fe20000000800 */
[----:B------:R-:W-:Y:S01]  /*0ed0*/  IMAD.IADD R3, R11, 0x1, -R3 ;  /* 0x000000010b037824 */ /* 0x000fe200078e0a03 */
[----:B------:R-:W-:Y:S01]  /*0ee0*/  ULDC UR6, c[0x0][0xc54] ;  /* 0x0003150000067ab9 */ /* 0x000fe20000000800 */
[----:B------:R-:W-:Y:S01]  /*0ef0*/  LOP3.LUT R19, R19, 0xffefffff, RZ, 0xc0, !PT ;  /* 0xffefffff13137812 */ /* 0x000fe200078ec0ff */
[----:B------:R-:W-:Y:S01]  /*0f00*/  VIADD R2, R2, UR4 ;  /* 0x0000000402027c36 */ /* 0x000fe20008000000 */
[----:B------:R-:W-:Y:S01]  /*0f10*/  ULDC.64 UR4, c[0x0][0x418] ;  /* 0x0001060000047ab9 */ /* 0x000fe20000000a00 */
[----:B------:R-:W1:Y:S01]  /*0f20*/  LDC R168, c[0x0][0x448] ;  /* 0x00011200ffa87b82 */ /* 0x000e620000000800 */
[----:B------:R-:W-:Y:S01]  /*0f30*/  ISETP.NE.U32.AND P0, PT, RZ, UR4, PT ;  /* 0x00000004ff007c0c */ /* 0x000fe2000bf05070 */
[----:B------:R-:W-:-:S02]  /*0f40*/  IMAD.SHL.U32 R17, R2, 0x80, RZ ;  /* 0x0000008002117824 */ /* 0x000fc400078e00ff */
[----:B------:R-:W-:Y:S01]  /*0f50*/  IMAD R14, R0, UR6, R3 ;  /* 0x00000006000e7c24 */ /* 0x000fe2000f8e0203 */
[----:B------:R-:W-:Y:S01]  /*0f60*/  ISETP.NE.AND.EX P0, PT, RZ, UR5, PT, P0 ;  /* 0x00000005ff007c0c */ /* 0x000fe2000bf05300 */
[----:B------:R-:W-:Y:S02]  /*0f70*/  VIADD R2, R17, 0x7f ;  /* 0x0000007f11027836 */ /* 0x000fe40000000000 */
[----:B------:R-:W2:Y:S01]  /*0f80*/  LDC.64 R12, c[0x0][0x9e0] ;  /* 0x00027800ff0c7b82 */ /* 0x000ea20000000a00 */
[----:B------:R-:W-:Y:S01]  /*0f90*/  IMAD.MOV.U32 R162, RZ, RZ, R14 ;  /* 0x000000ffffa27224 */ /* 0x000fe200078e000e */
[----:B0-----:R-:W-:-:S06]  /*0fa0*/  ISETP.NE.AND P1, PT, R164, 0x1, PT ;  /* 0x00000001a400780c */ /* 0x001fcc0003f25270 */
[----:B------:R-:W0:Y:S01]  /*0fb0*/  LDC R10, c[0x0][0x288] ;  /* 0x0000a200ff0a7b82 */ /* 0x000e220000000800 */
[----:B-1----:R-:W-:-:S07]  /*0fc0*/  ISETP.NE.AND P3, PT, R168, 0x1, PT ;  /* 0x00000001a800780c */ /* 0x002fce0003f65270 */
[----:B------:R-:W1:Y:S01]  /*0fd0*/  LDC R73, c[0x0][0x424] ;  /* 0x00010900ff497b82 */ /* 0x000e620000000800 */
[----:B--2---:R-:W-:-:S07]  /*0fe0*/  ISETP.GE.AND P2, PT, R13, 0x1, PT ;  /* 0x000000010d00780c */ /* 0x004fce0003f46270 */
[----:B------:R-:W2:Y:S01]  /*0ff0*/  @P1 LDC R5, c[0x0][0xc4c] ;  /* 0x00031300ff051b82 */ /* 0x000ea20000000800 */
[----:B------:R-:W-:-:S07]  /*1000*/  @P3 LOP3.LUT R19, R19, 0x100000, RZ, 0xfc, !PT ;  /* 0x0010000013133812 */ /* 0x000fce00078efcff */
[----:B------:R-:W3:Y:S01]  /*1010*/  @P3 LDC R9, c[0x0][0x44c] ;  /* 0x00011300ff093b82 */ /* 0x000ee20000000800 */
[----:B0-----:R-:W-:Y:S02]  /*1020*/  IADD3 R4, -R10, 0x1, RZ ;  /* 0x000000010a047810 */ /* 0x001fe40007ffe1ff */
[----:B------:R-:W-:-:S04]  /*1030*/  LOP3.LUT R19, R19, 0xfff7ffff, RZ, 0xc0, !PT ;  /* 0xfff7ffff13137812 */ /* 0x000fc800078ec0ff */
[----:B------:R-:W-:Y:S01]  /*1040*/  @P2 LOP3.LUT R19, R19, 0x80000, RZ, 0xfc, !PT ;  /* 0x0008000013132812 */ /* 0x000fe200078efcff */
[----:B------:R-:W0:Y:S01]  /*1050*/  @P1 LDC R7, c[0x0][0xc50] ;  /* 0x00031400ff071b82 */ /* 0x000e220000000800 */
[----:B-1----:R-:W-:-:S07]  /*1060*/  SEL R73, R73, 0x1, P0 ;  /* 0x0000000149497807 */ /* 0x002fce0000000000 */
[----:B------:R-:W1:Y:S01]  /*1070*/  @P3 LDC R6, c[0x0][0x450] ;  /* 0x00011400ff063b82 */ /* 0x000e620000000800 */
[----:B--2---:R-:W-:-:S07]  /*1080*/  @P1 IMAD.HI.U32 R0, R14, R5, RZ ;  /* 0x000000050e001227 */ /* 0x004fce00078e00ff */
[----:B------:R-:W2:Y:S01]  /*1090*/  LDC R8, c[0x0][0x2f0] ;  /* 0x0000bc00ff087b82 */ /* 0x000ea20000000800 */
[----:B---3--:R-:W-:Y:S01]  /*10a0*/  @P3 IMAD.HI.U32 R3, R2, R9, RZ ;  /* 0x0000000902033227 */ /* 0x008fe200078e00ff */
[----:B0-----:R-:W-:-:S04]  /*10b0*/  @P1 SHF.R.U32.HI R162, RZ, R7, R0 ;  /* 0x00000007ffa21219 */ /* 0x001fc80000011600 */
[----:B-1----:R-:W-:Y:S01]  /*10c0*/  @P3 SHF.R.U32.HI R2, RZ, R6, R3 ;  /* 0x00000006ff023219 */ /* 0x002fe20000011603 */
[----:B------:R-:W-:-:S04]  /*10d0*/  IMAD.MOV R3, RZ, RZ, -R162 ;  /* 0x000000ffff037224 */ /* 0x000fc800078e0aa2 */
[----:B------:R-:W-:Y:S02]  /*10e0*/  IMAD R164, R164, R3, R14 ;  /* 0x00000003a4a47224 */ /* 0x000fe400078e020e */
[CC--:B--2---:R-:W-:Y:S02]  /*10f0*/  IMAD R5, R73.reuse, R8.reuse, R4 ;  /* 0x0000000849057224 */ /* 0x0c4fe400078e0204 */
[----:B------:R-:W-:Y:S02]  /*1100*/  IMAD R16, R73, R8, RZ ;  /* 0x0000000849107224 */ /* 0x000fe400078e02ff */
[----:B------:R-:W-:-:S04]  /*1110*/  IMAD.IADD R7, R5, 0x1, R2 ;  /* 0x0000000105077824 */ /* 0x000fc800078e0202 */
[----:B------:R-:W-:Y:S01]  /*1120*/  IMAD.IADD R0, R7, 0x1, R12 ;  /* 0x0000000107007824 */ /* 0x000fe200078e020c */
[----:B------:R-:W-:Y:S06]  /*1130*/  @!P2 BRA `(.L_x_963) ;  /* 0x000000000040a947 */ /* 0x000fec0003800000 */
[C---:B------:R-:W-:Y:S01]  /*1140*/  ISETP.GT.AND P0, PT, R7.reuse, RZ, PT ;  /* 0x000000ff0700720c */ /* 0x040fe20003f04270 */
[----:B------:R-:W-:-:S12]  /*1150*/  VIADD R2, R7, 0xffffffff ;  /* 0xffffffff07027836 */ /* 0x000fd80000000000 */
[----:B------:R-:W-:Y:S05]  /*1160*/  @P0 BRA `(.L_x_964) ;  /* 0x00000000001c0947 */ /* 0x000fea0003800000 */
[----:B------:R-:W-:Y:S01]  /*1170*/  ISETP.NE.AND P0, PT, R13, 0x1, PT ;  /* 0x000000010d00780c */ /* 0x000fe20003f05270 */
[----:B------:R-:W-:-:S12]  /*1180*/  IMAD.MOV R3, RZ, RZ, -R7 ;  /* 0x000000ffff037224 */ /* 0x000fd800078e0a07 */
[----:B------:R-:W0:Y:S02]  /*1190*/  @P0 LDC.64 R4, c[0x0][0x9e8] ;  /* 0x00027a00ff040b82 */ /* 0x000e240000000a00 */
[----:B0-----:R-:W-:-:S05]  /*11a0*/  @P0 IMAD.HI.U32 R2, R3, R4, RZ ;  /* 0x0000000403020227 */ /* 0x001fca00078e00ff */
[----:B------:R-:W-:-:S04]  /*11b0*/  @P0 SHF.R.U32.HI R3, RZ, R5, R2 ;  /* 0x00000005ff030219 */ /* 0x000fc80000011602 */
[----:B------:R-:W-:Y:S01]  /*11c0*/  LOP3.LUT R2, RZ, R3, RZ, 0x33, !PT ;  /* 0x00000003ff027212 */ /* 0x000fe200078e33ff */
[----:B------:R-:W-:Y:S06]  /*11d0*/  BRA `(.L_x_965) ;  /* 0x0000000000107947 */ /* 0x000fec0003800000 */
.L_x_964:
[----:B------:R-:W-:-:S13]  /*11e0*/  ISETP.NE.AND P0, PT, R13, 0x1, PT ;  /* 0x000000010d00780c */ /* 0x000fda0003f05270 */
[----:B------:R-:W0:Y:S02]  /*11f0*/  @P0 LDC.64 R4, c[0x0][0x9e8] ;  /* 0x00027a00ff040b82 */ /* 0x000e240000000a00 */
[----:B0-----:R-:W-:-:S05]  /*1200*/  @P0 IMAD.HI.U32 R4, R2, R4, RZ ;  /* 0x0000000402040227 */ /* 0x001fca00078e00ff */
[----:B------:R-:W-:-:S07]  /*1210*/  @P0 SHF.R.U32.HI R2, RZ, R5, R4 ;  /* 0x00000005ff020219 */ /* 0x000fce0000011604 */
.L_x_965:
[----:B------:R-:W-:-:S05]  /*1220*/  IMAD R3, R2, R13, R13 ;  /* 0x0000000d02037224 */ /* 0x000fca00078e020d */
[----:B------:R-:W-:-:S07]  /*1230*/  VIMNMX R0, R0, R3, PT ;  /* 0x0000000300007248 */ /* 0x000fce0003fe0100 */
.L_x_963:
[----:B------:R-:W0:Y:S01]  /*1240*/  @P3 LDC R6, c[0x0][0x44c] ;  /* 0x00011300ff063b82 */ /* 0x000e220000000800 */
[----:B------:R-:W-:Y:S01]  /*1250*/  VIADD R2, R0, 0x5f ;  /* 0x0000005f00027836 */ /* 0x000fe20000000000 */
[----:B------:R-:W-:Y:S01]  /*1260*/  ULDC UR4, c[0x0][0x9dc] ;  /* 0x0002770000047ab9 */ /* 0x000fe20000000800 */
[----:B------:R-:W-:Y:S02]  /*1270*/  IMAD R0, R73, R8, 0x5f ;  /* 0x0000005f49007424 */ /* 0x000fe400078e0208 */
[----:B------:R-:W-:-:S03]  /*1280*/  IMAD.HI R2, R2, 0x2aaaaaab, RZ ;  /* 0x2aaaaaab02027827 */ /* 0x000fc600078e02ff */
[----:B------:R-:W1:Y:S01]  /*1290*/  @P3 LDC R7, c[0x0][0x450] ;  /* 0x00011400ff073b82 */ /* 0x000e620000000800 */
[----:B------:R-:W-:Y:S01]  /*12a0*/  IMAD.HI R0, R0, 0x2aaaaaab, RZ ;  /* 0x2aaaaaab00007827 */ /* 0x000fe200078e02ff */
[----:B------:R-:W-:-:S03]  /*12b0*/  SHF.R.U32.HI R5, RZ, 0x1f, R2 ;  /* 0x0000001fff057819 */ /* 0x000fc60000011602 */
[----:B------:R-:W-:Y:S01]  /*12c0*/  IMAD.MOV.U32 R4, RZ, RZ, R17 ;  /* 0x000000ffff047224 */ /* 0x000fe200078e0011 */
[----:B------:R-:W-:Y:S01]  /*12d0*/  SHF.R.U32.HI R3, RZ, 0x1f, R0 ;  /* 0x0000001fff037819 */ /* 0x000fe20000011600 */
[----:B------:R-:W-:Y:S01]  /*12e0*/  IMAD R73, R73, R8, -R10 ;  /* 0x0000000849497224 */ /* 0x000fe200078e0a0a */
[----:B------:R-:W-:Y:S02]  /*12f0*/  LEA.HI.SX32 R72, R2, R5, 0x1c ;  /* 0x0000000502487211 */ /* 0x000fe400078fe2ff */
[----:B------:R-:W-:-:S04]  /*1300*/  LEA.HI.SX32 R3, R0, R3, 0x1c ;  /* 0x0000000300037211 */ /* 0x000fc800078fe2ff */
[----:B------:R-:W-:Y:S01]  /*1310*/  VIMNMX R72, R3, R72, PT ;  /* 0x0000004803487248 */ /* 0x000fe20003fe0100 */
[----:B0-----:R-:W-:-:S05]  /*1320*/  @P3 IMAD.HI.U32 R6, R17, R6, RZ ;  /* 0x0000000611063227 */ /* 0x001fca00078e00ff */
[----:B-1----:R-:W-:-:S05]  /*1330*/  @P3 SHF.R.U32.HI R4, RZ, R7, R6 ;  /* 0x00000007ff043219 */ /* 0x002fca0000011606 */
[----:B------:R-:W-:-:S04]  /*1340*/  IMAD.IADD R0, R73, 0x1, R4 ;  /* 0x0000000149007824 */ /* 0x000fc800078e0204 */
[----:B------:R-:W-:Y:S01]  /*1350*/  VIADD R2, R0, -UR4 ;  /* 0x8000000400027c36 */ /* 0x000fe20008000000 */
[----:B------:R-:W-:Y:S06]  /*1360*/  @!P2 BRA `(.L_x_966) ;  /* 0x00000000003ca947 */ /* 0x000fec0003800000 */
[----:B------:R-:W-:-:S13]  /*1370*/  ISETP.GT.AND P0, PT, R0, -0x1, PT ;  /* 0xffffffff0000780c */ /* 0x000fda0003f04270 */
[----:B------:R-:W-:Y:S05]  /*1380*/  @P0 BRA `(.L_x_967) ;  /* 0x00000000001c0947 */ /* 0x000fea0003800000 */
[----:B------:R-:W-:Y:S02]  /*1390*/  ISETP.NE.AND P0, PT, R13, 0x1, PT ;  /* 0x000000010d00780c */ /* 0x000fe40003f05270 */
[----:B------:R-:W-:-:S11]  /*13a0*/  LOP3.LUT R3, RZ, R0, RZ, 0x33, !PT ;  /* 0x00000000ff037212 */ /* 0x000fd600078e33ff */
[----:B------:R-:W0:Y:S02]  /*13b0*/  @P0 LDC.64 R4, c[0x0][0x9e8] ;  /* 0x00027a00ff040b82 */ /* 0x000e240000000a00 */
[----:B0-----:R-:W-:-:S05]  /*13c0*/  @P0 IMAD.HI.U32 R0, R3, R4, RZ ;  /* 0x0000000403000227 */ /* 0x001fca00078e00ff */
[----:B------:R-:W-:-:S04]  /*13d0*/  @P0 SHF.R.U32.HI R3, RZ, R5, R0 ;  /* 0x00000005ff030219 */ /* 0x000fc80000011600 */
[----:B------:R-:W-:Y:S01]  /*13e0*/  LOP3.LUT R0, RZ, R3, RZ, 0x33, !PT ;  /* 0x00000003ff007212 */ /* 0x000fe200078e33ff */
[----:B------:R-:W-:Y:S06]  /*13f0*/  BRA `(.L_x_968) ;  /* 0x0000000000107947 */ /* 0x000fec0003800000 */
.L_x_967:
[----:B------:R-:W-:-:S13]  /*1400*/  ISETP.NE.AND P0, PT, R13, 0x1, PT ;  /* 0x000000010d00780c */ /* 0x000fda0003f05270 */
[----:B------:R-:W0:Y:S02]  /*1410*/  @P0 LDC.64 R4, c[0x0][0x9e8] ;  /* 0x00027a00ff040b82 */ /* 0x000e240000000a00 */
[----:B0-----:R-:W-:-:S05]  /*1420*/  @P0 IMAD.HI.U32 R4, R0, R4, RZ ;  /* 0x0000000400040227 */ /* 0x001fca00078e00ff */
[----:B------:R-:W-:-:S07]  /*1430*/  @P0 SHF.R.U32.HI R0, RZ, R5, R4 ;  /* 0x00000005ff000219 */ /* 0x000fce0000011604 */
.L_x_968:
[----:B------:R-:W-:-:S05]  /*1440*/  IMAD R3, R0, R13, RZ ;  /* 0x0000000d00037224 */ /* 0x000fca00078e02ff */
[----:B------:R-:W-:-:S07]  /*1450*/  VIMNMX R2, R2, R3, !PT ;  /* 0x0000000302027248 */ /* 0x000fce0007fe0100 */
.L_x_966:
[----:B------:R-:W-:Y:S01]  /*1460*/  IMAD.HI R2, R2, 0x2aaaaaab, RZ ;  /* 0x2aaaaaab02027827 */ /* 0x000fe200078e02ff */
[----:B------:R-:W-:Y:S02]  /*1470*/  PLOP3.LUT P0, PT, PT, PT, PT, 0x80, 0x0 ;  /* 0x000000000000781c */ /* 0x000fe40003f0f070 */
[----:B------:R-:W-:Y:S02]  /*1480*/  CS2R R88, SRZ ;  /* 0x0000000000587805 */ /* 0x000fe4000001ff00 */
[----:B------:R-:W-:Y:S01]  /*1490*/  CS2R R86, SRZ ;  /* 0x0000000000567805 */ /* 0x000fe2000001ff00 */
[----:B------:R-:W-:Y:S01]  /*14a0*/  IMAD.MOV.U32 R0, RZ, RZ, RZ ;  /* 0x000000ffff007224 */ /* 0x000fe200078e00ff */
[----:B------:R-:W-:Y:S02]  /*14b0*/  SHF.R.U32.HI R3, RZ, 0x1f, R2 ;  /* 0x0000001fff037819 */ /* 0x000fe40000011602 */
[----:B------:R-:W-:Y:S02]  /*14c0*/  CS2R R84, SRZ ;  /* 0x0000000000547805 */ /* 0x000fe4000001ff00 */
[----:B------:R-:W-:-:S02]  /*14d0*/  CS2R R82, SRZ ;  /* 0x0000000000527805 */ /* 0x000fc4000001ff00 */
[----:B------:R-:W-:Y:S02]  /*14e0*/  CS2R R80, SRZ ;  /* 0x0000000000507805 */ /* 0x000fe4000001ff00 */
[----:B------:R-:W-:Y:S01]  /*14f0*/  LEA.HI.SX32 R3, R2, R3, 0x1c ;  /* 0x0000000302037211 */ /* 0x000fe200078fe2ff */
[----:B------:R-:W-:Y:S01]  /*1500*/  IMAD.MOV.U32 R54, RZ, RZ, RZ ;  /* 0x000000ffff367224 */ /* 0x000fe200078e00ff */
[----:B------:R-:W-:Y:S02]  /*1510*/  CS2R R50, SRZ ;  /* 0x0000000000327805 */ /* 0x000fe4000001ff00 */
[----:B------:R-:W-:Y:S02]  /*1520*/  CS2R R76, SRZ ;  /* 0x00000000004c7805 */ /* 0x000fe4000001ff00 */
[----:B------:R-:W-:Y:S02]  /*1530*/  VIMNMX R23, RZ, R3, !PT ;  /* 0x00000003ff177248 */ /* 0x000fe40007fe0100 */
[----:B------:R-:W-:-:S02]  /*1540*/  CS2R R74, SRZ ;  /* 0x00000000004a7805 */ /* 0x000fc4000001ff00 */
[----:B------:R-:W-:Y:S02]  /*1550*/  CS2R R40, SRZ ;  /* 0x0000000000287805 */ /* 0x000fe4000001ff00 */
[----:B------:R-:W-:Y:S02]  /*1560*/  CS2R R48, SRZ ;  /* 0x0000000000307805 */ /* 0x000fe4000001ff00 */
[----:B------:R-:W-:Y:S02]  /*1570*/  ISETP.GT.AND P1, PT, R72, R23, PT ;  /* 0x000000174800720c */ /* 0x000fe40003f24270 */
[----:B------:R-:W-:Y:S02]  /*1580*/  CS2R R70, SRZ ;  /* 0x0000000000467805 */ /* 0x000fe4000001ff00 */
[----:B------:R-:W-:Y:S02]  /*1590*/  CS2R R68, SRZ ;  /* 0x0000000000447805 */ /* 0x000fe4000001ff00 */
[----:B------:R-:W-:-:S02]  /*15a0*/  CS2R R66, SRZ ;  /* 0x0000000000427805 */ /* 0x000fc4000001ff00 */
[----:B------:R-:W-:Y:S02]  /*15b0*/  CS2R R64, SRZ ;  /* 0x0000000000407805 */ /* 0x000fe4000001ff00 */
[----:B------:R-:W-:Y:S02]  /*15c0*/  CS2R R62, SRZ ;  /* 0x00000000003e7805 */ /* 0x000fe4000001ff00 */
[----:B------:R-:W-:Y:S01]  /*15d0*/  CS2R R60, SRZ ;  /* 0x00000000003c7805 */ /* 0x000fe2000001ff00 */
[----:B------:R-:W-:Y:S01]  /*15e0*/  IMAD.MOV.U32 R59, RZ, RZ, RZ ;  /* 0x000000ffff3b7224 */ /* 0x000fe200078e00ff */
[----:B------:R-:W-:Y:S01]  /*15f0*/  CS2R R44, SRZ ;  /* 0x00000000002c7805 */ /* 0x000fe2000001ff00 */
[----:B------:R-:W-:Y:S01]  /*1600*/  IMAD.MOV.U32 R56, RZ, RZ, RZ ;  /* 0x000000ffff387224 */ /* 0x000fe200078e00ff */
        /* <DEDUP_REMOVED lines=12> */
[----:B------:R-:W-:Y:S01]  /*16d0*/  CS2R R26, SRZ ;  /* 0x00000000001a7805 */ /* 0x000fe2000001ff00 */
        /* <DEDUP_REMOVED lines=22> */
[----:B------:R-:W-:Y:S01]  /*1840*/  IMAD.U32 R4, RZ, RZ, UR4 ;  /* 0x00000004ff047e24 */ /* 0x000fe2000f8e00ff */
[----:B------:R0:W1:Y:S01]  /*1850*/  LDC.64 R2, c[0x4][R0] ;  /* 0x0100000000027b82 */ /* 0x0000620000000a00 */
[----:B------:R-:W-:Y:S01]  /*1860*/  IMAD.U32 R5, RZ, RZ, UR5 ;  /* 0x00000005ff057e24 */ /* 0x000fe2000f8e00ff */
[----:B------:R-:W-:Y:S01]  /*1870*/  ULDC.64 UR4, c[0x4][0xf8] ;  /* 0x01003e0000047ab9 */ /* 0x000fe20000000a00 */
        /* <DEDUP_REMOVED lines=9> */
.L_x_970:
[----:B------:R-:W-:Y:S01]  /*1910*/  LEA.HI R0, R166, R166, RZ, 0x1 ;  /* 0x000000a6a6007211 */ /* 0x000fe200078f08ff */
[----:B------:R-:W-:-:S03]  /*1920*/  IMAD.U32 R2, RZ, RZ, UR61 ;  /* 0x0000003dff027e24 */ /* 0x000fc6000f8e00ff */
[----:B------:R-:W-:Y:S02]  /*1930*/  LOP3.LUT R3, R0, 0xfffffffe, RZ, 0xc0, !PT ;  /* 0xfffffffe00037812 */ /* 0x000fe400078ec0ff */
[----:B------:R-:W-:-:S03]  /*1940*/  ISETP.NE.AND P0, PT, R2, 0x3, PT ;  /* 0x000000030200780c */ /* 0x000fc60003f05270 */
[----:B------:R-:W-:-:S05]  /*1950*/  IMAD.IADD R0, R166, 0x1, -R3 ;  /* 0x00000001a6007824 */ /* 0x000fca00078e0a03 */
[----:B------:R-:W-:-:S04]  /*1960*/  SHF.L.U32 R0, R0, 0x1f, RZ ;  /* 0x0000001f00007819 */ /* 0x000fc800000006ff */
[----:B------:R-:W0:Y:S02]  /*1970*/  SYNCS.PHASECHK.TRANS64.TRYWAIT P1, [UR40+0x2a800], R0 ;  /* 0x02a80000ff0075a7 */ /* 0x000e240008020168 */
[----:B0-----:R-:W-:Y:S05]  /*1980*/  @!P1 BRA `(.L_x_971) ;  /* 0x0000011000e89947 */ /* 0x001fea0003800000 */
.L_x_1135:
[----:B------:R-:W-:Y:S05]  /*1990*/  @!P0 BRA `(.L_x_972) ;  /* 0x0000000000048947 */ /* 0x000fea0003800000 */
[----:B------:R-:W-:Y:S01]  /*19a0*/  BPT.TRAP 0x1 ;  /* 0x000000040000795c */ /* 0x000fe20000300000 */
.L_x_972:
[----:B0-----:R-:W-:Y:S02]  /*19b0*/  IMAD.U32 R3, RZ, RZ, UR39 ;  /* 0x00000027ff037e24 */ /* 0x001fe4000f8e00ff */
[----:B------:R-:W-:-:S03]  /*19c0*/  IMAD.U32 R0, RZ, RZ, UR38 ;  /* 0x00000026ff007e24 */ /* 0x000fc6000f8e00ff */
[----:B------:R-:W-:Y:S02]  /*19d0*/  LEA R3, R3, UR40, 0x3 ;  /* 0x0000002803037c11 */ /* 0x000fe4000f8e18ff */
[----:B------:R-:W-:-:S04]  /*19e0*/  SHF.L.U32 R0, R0, 0x1f, RZ ;  /* 0x0000001f00007819 */ /* 0x000fc800000006ff */
[----:B------:R0:W1:Y:S01]  /*19f0*/  SYNCS.PHASECHK.TRANS64.TRYWAIT P1, [R3+URZ+0x2a830], R0 ;  /* 0x02a83000030075a7 */ /* 0x000062000802017f */
[----:B------:R-:W-:Y:S05]  /*1a00*/  @!P0 BRA `(.L_x_973) ;  /* 0x0000000000048947 */ /* 0x000fea0003800000 */
[----:B------:R-:W-:Y:S01]  /*1a10*/  BPT.TRAP 0x1 ;  /* 0x000000040000795c */ /* 0x000fe20000300000 */
.L_x_973:
[----:B-1----:R-:W-:Y:S05]  /*1a20*/  @P1 BRA `(.L_x_974) ;  /* 0x0000000000081947 */ /* 0x002fea0003800000 */
[----:B------:R-:W1:Y:S02]  /*1a30*/  SYNCS.PHASECHK.TRANS64.TRYWAIT P1, [R3+URZ+0x2a830], R0 ;  /* 0x02a83000030075a7 */ /* 0x000e64000802017f */
[----:B-1----:R-:W-:Y:S05]  /*1a40*/  @!P1 BRA `(.L_x_975) ;  /* 0x0000011000d09947 */ /* 0x002fea0003800000 */
.L_x_974:
        /* <DEDUP_REMOVED lines=12> */
[----:B------:R-:W-:Y:S02]  /*1b10*/  ULOP3.LUT UR41, UR4, 0x10000, URZ, 0xfc, !UPT ;  /* 0x0001000004297892 */ /* 0x000fe4000f8efc3f */
[----:B------:R-:W-:Y:S02]  /*1b20*/  UIADD3 UR56, UR5, 0x4, URZ ;  /* 0x0000000405387890 */ /* 0x000fe4000fffe03f */
[----:B------:R-:W-:Y:S01]  /*1b30*/  UIMAD UR4, UR39, 0x900, UR41 ;  /* 0x00000900270478a4 */ /* 0x000fe2000f8e0229 */
[----:B------:R-:W-:Y:S01]  /*1b40*/  UMOV UR57, 0x40000040 ;  /* 0x4000004000397882 */ /* 0x000fe20000000000 */
[----:B------:R-:W-:-:S02]  /*1b50*/  UMOV UR59, 0x40000040 ;  /* 0x40000040003b7882 */ /* 0x000fc40000000000 */
[----:B------:R-:W-:Y:S02]  /*1b60*/  UIADD3 UR7, UR4, 0x2, URZ ;  /* 0x0000000204077890 */ /* 0x000fe4000fffe03f */
[----:B------:R-:W-:Y:S02]  /*1b70*/  UIADD3 UR58, UR4, 0x4, URZ ;  /* 0x00000004043a7890 */ /* 0x000fe4000fffe03f */
[----:B------:R-:W-:Y:S01]  /*1b80*/  UMOV UR10, UR4 ;  /* 0x00000004000a7c82 */ /* 0x000fe20008000000 */
[----:B------:R-:W-:Y:S01]  /*1b90*/  UIADD3 UR12, UR5, 0x400, URZ ;  /* 0x00000400050c7890 */ /* 0x000fe2000fffe03f */
[----:B------:R-:W-:Y:S01]  /*1ba0*/  HGMMA.64x96x16.F32 R24, gdesc[UR8], RZ, !UPT, gsb0 ;  /* 0x01600000081879f0 */ /* 0x000fe2000c0008ff */
[----:B------:R-:W-:Y:S01]  /*1bb0*/  UMOV UR8, UR6 ;  /* 0x0000000600087c82 */ /* 0x000fe20008000000 */
[----:B------:R-:W-:Y:S01]  /*1bc0*/  UMOV UR9, 0x40000040 ;  /* 0x4000004000097882 */ /* 0x000fe20000000000 */
[----:B------:R-:W-:Y:S01]  /*1bd0*/  UMOV UR10, UR7 ;  /* 0x00000007000a7c82 */ /* 0x000fe20008000000 */
[----:B------:R-:W-:Y:S01]  /*1be0*/  UMOV UR11, 0x40000040 ;  /* 0x40000040000b7882 */ /* 0x000fe20000000000 */
[----:B------:R-:W-:Y:S01]  /*1bf0*/  IMAD.U32 R4, RZ, RZ, UR8 ;  /* 0x00000008ff047e24 */ /* 0x000fe2000f8e00ff */
[----:B------:R-:W-:Y:S01]  /*1c00*/  UIADD3 UR14, UR4, 0x300, URZ ;  /* 0x00000300040e7890 */ /* 0x000fe2000fffe03f */
[----:B------:R-:W-:Y:S01]  /*1c10*/  IMAD.U32 R5, RZ, RZ, UR9 ;  /* 0x00000009ff057e24 */ /* 0x000fe2000f8e00ff */
        /* <DEDUP_REMOVED lines=30> */
[----:B------:R-:W-:Y:S02]  /*1e00*/  WARPGROUP.DEPBAR.LE gsb0, 0x0 ;  /* 0x00008000000079c5 */ /* 0x000fe40000010000 */
[----:B------:R-:W-:-:S06]  /*1e10*/  WARPGROUP.ARRIVE ;  /* 0x00000000000079c5 */ /* 0x000fcc0000000000 */
[----:B------:R-:W-:Y:S01]  /*1e20*/  HGMMA.64x96x16.F32 R24, gdesc[UR8], R24, gsb0 ;  /* 0x01600000081879f0 */ /* 0x000fe20008000818 */
        /* <DEDUP_REMOVED lines=37> */
.L_x_976:
[----:B------:R-:W-:Y:S01]  /*2080*/  ISETP.NE.AND P2, PT, R168, 0x1, PT ;  /* 0x00000001a800780c */ /* 0x000fe20003f45270 */
[----:B------:R-:W-:Y:S01]  /*2090*/  IMAD.IADD R2, R22, 0x1, R17 ;  /* 0x0000000116027824 */ /* 0x000fe200078e0211 */
[----:B------:R-:W-:Y:S01]  /*20a0*/  R2UR UR4, R3 ;  /* 0x00000000030472ca */ /* 0x000fe200000e0000 */
[----:B------:R-:W2:Y:S01]  /*20b0*/  LDC R13, c[0x0][0x288] ;  /* 0x0000a200ff0d7b82 */ /* 0x000ea20000000800 */
[----:B------:R-:W-:Y:S01]  /*20c0*/  LOP3.LUT P1, RZ, R19, 0x80000, RZ, 0xc0, !PT ;  /* 0x0008000013ff7812 */ /* 0x000fe2000782c0ff */
[----:B------:R-:W-:Y:S01]  /*20d0*/  ULDC UR43, c[0x0][0x9dc] ;  /* 0x00027700002b7ab9 */ /* 0x000fe20000000800 */
[----:B------:R-:W-:-:S07]  /*20e0*/  ULDC UR5, c[0x0][0x9e0] ;  /* 0x0002780000057ab9 */ /* 0x000fce0000000800 */
[----:B------:R-:W0:Y:S02]  /*20f0*/  @P2 LDC R9, c[0x0][0x44c] ;  /* 0x00011300ff092b82 */ /* 0x000e240000000800 */
[----:B------:R-:W-:-:S04]  /*2100*/  UIADD3 UR4, UR4, 0x2a840, URZ ;  /* 0x0002a84004047890 */ /* 0x000fc8000fffe03f */
[----:B------:R-:W-:Y:S02]  /*2110*/  UPRMT UR4, UR60, 0x654, UR4 ;  /* 0x000006543c047896 */ /* 0x000fe40008000004 */
[----:B------:R-:W3:Y:S07]  /*2120*/  @P2 LDC R11, c[0x0][0x450] ;  /* 0x00011400ff0b2b82 */ /* 0x000eee0000000800 */
[----:B------:R-:W-:Y:S01]  /*2130*/  SYNCS.ARRIVE.TRANS64.RED.A1T0 RZ, [UR4], RZ ;  /* 0x000000ffffff79a7 */ /* 0x000fe20008100404 */
[----:B------:R-:W-:Y:S01]  /*2140*/  ULOP3.LUT UR4, URZ, UR43, URZ, 0x33, !UPT ;  /* 0x0000002b3f047292 */ /* 0x000fe2000f8e333f */
[----:B01----:R-:W-:-:S04]  /*2150*/  @P2 IMAD.HI.U32 R0, R2, R9, RZ ;  /* 0x0000000902002227 */ /* 0x003fc800078e00ff */
[----:B------:R-:W-:Y:S01]  /*2160*/  IMAD.MOV.U32 R9, RZ, RZ, -0x60 ;  /* 0xffffffa0ff097424 */ /* 0x000fe200078e00ff */
[----:B---3--:R-:W-:-:S03]  /*2170*/  @P2 SHF.R.U32.HI R2, RZ, R11, R0 ;  /* 0x0000000bff022219 */ /* 0x008fc60000011600 */
[C---:B------:R-:W-:Y:S02]  /*2180*/  IMAD R9, R72.reuse, R9, 0x61 ;  /* 0x0000006148097424 */ /* 0x040fe400078e0209 */
[--C-:B------:R-:W-:Y:S01]  /*2190*/  IMAD R0, R72, -0x60, R16.reuse ;  /* 0xffffffa048007824 */ /* 0x100fe200078e0210 */
[----:B------:R-:W0:Y:S01]  /*21a0*/  SHFL.IDX PT, R11, R2, RZ, 0x1c1f ;  /* 0x001c1fff020b7589 */ /* 0x000e2200000e0000 */
[----:B------:R-:W-:Y:S02]  /*21b0*/  IMAD R8, R18, -0x2, R9 ;  /* 0xfffffffe12087824 */ /* 0x000fe400078e0209 */
[----:B------:R-:W-:Y:S02]  /*21c0*/  VIADD R3, R0, 0x60 ;  /* 0x0000006000037836 */ /* 0x000fe40000000000 */
[----:B------:R-:W-:Y:S01]  /*21d0*/  VIADD R14, R9, 0xffffffff ;  /* 0xffffffff090e7836 */ /* 0x000fe20000000000 */
[----:B--2---:R-:W-:Y:S01]  /*21e0*/  IADD3 R0, R8, -R13, R16 ;  /* 0x8000000d08007210 */ /* 0x004fe20007ffe010 */
[----:B------:R-:W-:-:S02]  /*21f0*/  IMAD R10, R18, -0x2, R3 ;  /* 0xfffffffe120a7824 */ /* 0x000fc400078e0203 */
[----:B------:R-:W-:Y:S02]  /*2200*/  VIADD R20, R8, 0xffffffff ;  /* 0xffffffff08147836 */ /* 0x000fe40000000000 */
[C---:B------:R-:W-:Y:S02]  /*2210*/  VIADD R15, R0.reuse, UR5 ;  /* 0x00000005000f7c36 */ /* 0x040fe40008000000 */
[----:B------:R-:W-:-:S03]  /*2220*/  VIADD R12, R0, UR4 ;  /* 0x00000004000c7c36 */ /* 0x000fc60008000000 */
[----:B0-----:R-:W-:Y:S01]  /*2230*/  VIADDMNMX R0, R11, R15, R10, PT ;  /* 0x0000000f0b007246 */ /* 0x001fe2000380010a */
[----:B------:R-:W-:Y:S01]  /*2240*/  IMAD.IADD R3, R12, 0x1, R11 ;  /* 0x000000010c037824 */ /* 0x000fe200078e020b */
[----:B------:R-:W-:Y:S06]  /*2250*/  @!P1 BRA `(.L_x_977) ;  /* 0x00000000005c9947 */ /* 0x000fec0003800000 */
[----:B------:R-:W-:Y:S01]  /*2260*/  IADD3 R9, R16, -R13, R11 ;  /* 0x8000000d10097210 */ /* 0x000fe20007ffe00b */
[----:B------:R-:W-:Y:S03]  /*2270*/  BSSY B0, `(.L_x_978) ;  /* 0x0000012000007945 */ /* 0x000fe60003800000 */
[----:B------:R-:W-:-:S13]  /*2280*/  ISETP.GT.AND P1, PT, R9, -0x1, PT ;  /* 0xffffffff0900780c */ /* 0x000fda0003f24270 */
[----:B------:R-:W-:Y:S05]  /*2290*/  @P1 BRA `(.L_x_979) ;  /* 0x0000000000241947 */ /* 0x000fea0003800000 */
[----:B------:R-:W-:Y:S01]  /*22a0*/  ULDC UR4, c[0x0][0x9e4] ;  /* 0x0002790000047ab9 */ /* 0x000fe20000000800 */
[----:B------:R-:W-:Y:S01]  /*22b0*/  LOP3.LUT R9, RZ, R9, RZ, 0x33, !PT ;  /* 0x00000009ff097212 */ /* 0x000fe200078e33ff */
[----:B------:R-:W-:-:S05]  /*22c0*/  IMAD.U32 R11, RZ, RZ, UR4 ;  /* 0x00000004ff0b7e24 */ /* 0x000fca000f8e00ff */
[----:B------:R-:W-:-:S13]  /*22d0*/  ISETP.NE.AND P1, PT, R11, 0x1, PT ;  /* 0x000000010b00780c */ /* 0x000fda0003f25270 */
[----:B------:R-:W0:Y:S02]  /*22e0*/  @P1 LDC.64 R74, c[0x0][0x9e8] ;  /* 0x00027a00ff4a1b82 */ /* 0x000e240000000a00 */
[----:B0-----:R-:W-:-:S05]  /*22f0*/  @P1 IMAD.HI.U32 R8, R9, R74, RZ ;  /* 0x0000004a09081227 */ /* 0x001fca00078e00ff */
[----:B------:R-:W-:-:S04]  /*2300*/  @P1 SHF.R.U32.HI R9, RZ, R75, R8 ;  /* 0x0000004bff091219 */ /* 0x000fc80000011608 */
[----:B------:R-:W-:Y:S01]  /*2310*/  LOP3.LUT R9, RZ, R9, RZ, 0x33, !PT ;  /* 0x00000009ff097212 */ /* 0x000fe200078e33ff */
[----:B------:R-:W-:Y:S06]  /*2320*/  BRA `(.L_x_980) ;  /* 0x0000000000187947 */ /* 0x000fec0003800000 */
.L_x_979:
[----:B------:R-:W-:Y:S02]  /*2330*/  ULDC UR4, c[0x0][0x9e4] ;  /* 0x0002790000047ab9 */ /* 0x000fe40000000800 */
[----:B------:R-:W-:-:S05]  /*2340*/  IMAD.U32 R11, RZ, RZ, UR4 ;  /* 0x00000004ff0b7e24 */ /* 0x000fca000f8e00ff */
[----:B------:R-:W-:-:S13]  /*2350*/  ISETP.NE.AND P1, PT, R11, 0x1, PT ;  /* 0x000000010b00780c */ /* 0x000fda0003f25270 */
[----:B------:R-:W0:Y:S02]  /*2360*/  @P1 LDC.64 R74, c[0x0][0x9e8] ;  /* 0x00027a00ff4a1b82 */ /* 0x000e240000000a00 */
[----:B0-----:R-:W-:-:S05]  /*2370*/  @P1 IMAD.HI.U32 R8, R9, R74, RZ ;  /* 0x0000004a09081227 */ /* 0x001fca00078e00ff */
[----:B------:R-:W-:-:S07]  /*2380*/  @P1 SHF.R.U32.HI R9, RZ, R75, R8 ;  /* 0x0000004bff091219 */ /* 0x000fce0000011608 */
.L_x_980:
[----:B------:R-:W-:Y:S05]  /*2390*/  BSYNC B0 ;  /* 0x0000000000007941 */ /* 0x000fea0003800000 */
.L_x_978:
[----:B------:R-:W-:-:S05]  /*23a0*/  IMAD R9, R9, R11, R20 ;  /* 0x0000000b09097224 */ /* 0x000fca00078e0214 */
[----:B------:R-:W-:Y:S02]  /*23b0*/  VIADDMNMX R0, R9, R11, R0, PT ;  /* 0x0000000b09007246 */ /* 0x000fe40003800100 */
[----:B------:R-:W-:-:S07]  /*23c0*/  VIMNMX R3, R3, R9, !PT ;  /* 0x0000000903037248 */ /* 0x000fce0007fe0100 */
.L_x_977:
[C---:B------:R-:W-:Y:S02]  /*23d0*/  ISETP.GE.AND P6, PT, R14.reuse, 0x9, PT ;  /* 0x000000090e00780c */ /* 0x040fe40003fc6270 */
[----:B------:R-:W-:Y:S02]  /*23e0*/  ISETP.GE.AND P1, PT, R14, 0x2, PT ;  /* 0x000000020e00780c */ /* 0x000fe40003f26270 */
[C---:B------:R-:W-:Y:S02]  /*23f0*/  ISETP.GT.AND P2, PT, R3.reuse, 0x8, !P6 ;  /* 0x000000080300780c */ /* 0x040fe40007744270 */
[----:B------:R-:W-:Y:S02]  /*2400*/  ISETP.GT.AND P3, PT, R3, 0x1, !P1 ;  /* 0x000000010300780c */ /* 0x000fe40004f64270 */
[----:B------:R-:W-:Y:S02]  /*2410*/  ISETP.LT.OR P2, PT, R0, 0x9, P2 ;  /* 0x000000090000780c */ /* 0x000fe40001741670 */
[----:B------:R-:W-:-:S02]  /*2420*/  ISETP.GE.AND P4, PT, R14, 0xa, PT ;  /* 0x0000000a0e00780c */ /* 0x000fc40003f86270 */
[----:B------:R-:W-:Y:S02]  /*2430*/  FSEL R91, R28, -INF , !P2 ;  /* 0xff8000001c5b7808 */ /* 0x000fe40005000000 */
[C---:B------:R-:W-:Y:S02]  /*2440*/  ISETP.LT.OR P3, PT, R0.reuse, 0x2, P3 ;  /* 0x000000020000780c */ /* 0x040fe40001f61670 */
[----:B------:R-:W-:Y:S02]  /*2450*/  ISETP.GT.AND P2, PT, R3, 0x9, !P4 ;  /* 0x000000090300780c */ /* 0x000fe40006744270 */
[----:B------:R-:W-:Y:S02]  /*2460*/  FSEL R89, R25, -INF , !P3 ;  /* 0xff80000019597808 */ /* 0x000fe40005800000 */
[----:B------:R-:W-:Y:S02]  /*2470*/  ISETP.LT.OR P2, PT, R0, 0xa, P2 ;  /* 0x0000000a0000780c */ /* 0x000fe40001741670 */
[----:B------:R-:W-:-:S02]  /*2480*/  ISETP.GE.AND P3, PT, R14, 0x11, PT ;  /* 0x000000110e00780c */ /* 0x000fc40003f66270 */
[----:B------:R-:W-:Y:S02]  /*2490*/  FSEL R93, R29, -INF , !P2 ;  /* 0xff8000001d5d7808 */ /* 0x000fe40005000000 */
[----:B------:R-:W-:Y:S02]  /*24a0*/  ISETP.GT.AND P2, PT, R3, 0x10, !P3 ;  /* 0x000000100300780c */ /* 0x000fe40005f44270 */
[----:B------:R-:W-:Y:S02]  /*24b0*/  P2R R74, PR, RZ, 0x8 ;  /* 0x00000008ff4a7803 */ /* 0x000fe40000000000 */
[----:B------:R-:W-:Y:S02]  /*24c0*/  ISETP.LT.OR P2, PT, R0, 0x11, P2 ;  /* 0x000000110000780c */ /* 0x000fe40001741670 */
[----:B------:R-:W-:Y:S02]  /*24d0*/  ISETP.GE.AND P3, PT, R14, 0x12, PT ;  /* 0x000000120e00780c */ /* 0x000fe40003f66270 */
[----:B------:R-:W-:-:S02]  /*24e0*/  FSEL R95, R32, -INF , !P2 ;  /* 0xff800000205f7808 */ /* 0x000fc40005000000 */
[----:B------:R-:W-:Y:S02]  /*24f0*/  ISETP.GT.AND P2, PT, R3, 0x11, !P3 ;  /* 0x000000110300780c */ /* 0x000fe40005f44270 */
[----:B------:R-:W-:Y:S02]  /*2500*/  P2R R32, PR, RZ, 0x8 ;  /* 0x00000008ff207803 */ /* 0x000fe40000000000 */
[----:B------:R-:W-:Y:S02]  /*2510*/  ISETP.LT.OR P2, PT, R0, 0x12, P2 ;  /* 0x000000120000780c */ /* 0x000fe40001741670 */
[----:B------:R-:W-:Y:S02]  /*2520*/  ISETP.GE.AND P3, PT, R14, 0x19, PT ;  /* 0x000000190e00780c */ /* 0x000fe40003f66270 */
[----:B------:R-:W-:Y:S02]  /*2530*/  FSEL R97, R33, -INF , !P2 ;  /* 0xff80000021617808 */ /* 0x000fe40005000000 */
[----:B------:R-:W-:-:S02]  /*2540*/  ISETP.GT.AND P2, PT, R3, 0x18, !P3 ;  /* 0x000000180300780c */ /* 0x000fc40005f44270 */
[----:B------:R-:W-:Y:S02]  /*2550*/  P2R R76, PR, RZ, 0x8 ;  /* 0x00000008ff4c7803 */ /* 0x000fe40000000000 */
[----:B------:R-:W-:Y:S02]  /*2560*/  ISETP.LT.OR P2, PT, R0, 0x19, P2 ;  /* 0x000000190000780c */ /* 0x000fe40001741670 */
[----:B------:R-:W-:Y:S02]  /*2570*/  ISETP.GE.AND P3, PT, R14, 0x1a, PT ;  /* 0x0000001a0e00780c */ /* 0x000fe40003f66270 */
[----:B------:R-:W-:Y:S02]  /*2580*/  FSEL R99, R36, -INF , !P2 ;  /* 0xff80000024637808 */ /* 0x000fe40005000000 */
[----:B------:R-:W-:Y:S02]  /*2590*/  ISETP.GT.AND P2, PT, R3, 0x19, !P3 ;  /* 0x000000190300780c */ /* 0x000fe40005f44270 */
[----:B------:R-:W-:-:S02]  /*25a0*/  P2R R36, PR, RZ, 0x8 ;  /* 0x00000008ff247803 */ /* 0x000fc40000000000 */
[----:B------:R-:W-:Y:S02]  /*25b0*/  ISETP.LT.OR P2, PT, R0, 0x1a, P2 ;  /* 0x0000001a0000780c */ /* 0x000fe40001741670 */
[----:B------:R-:W-:Y:S02]  /*25c0*/  ISETP.GE.AND P3, PT, R14, 0x21, PT ;  /* 0x000000210e00780c */ /* 0x000fe40003f66270 */
[----:B------:R-:W-:Y:S02]  /*25d0*/  FSEL R101, R37, -INF , !P2 ;  /* 0xff80000025657808 */ /* 0x000fe40005000000 */
[----:B------:R-:W-:Y:S02]  /*25e0*/  ISETP.GT.AND P2, PT, R3, 0x20, !P3 ;  /* 0x000000200300780c */ /* 0x000fe40005f44270 */
[----:B------:R-:W-:Y:S02]  /*25f0*/  P2R R78, PR, RZ, 0x8 ;  /* 0x00000008ff4e7803 */ /* 0x000fe40000000000 */
[----:B------:R-:W-:-:S02]  /*2600*/  ISETP.LT.OR P2, PT, R0, 0x21, P2 ;  /* 0x000000210000780c */ /* 0x000fc40001741670 */
[----:B------:R-:W-:Y:S02]  /*2610*/  ISETP.GE.AND P3, PT, R14, 0x22, PT ;  /* 0x000000220e00780c */ /* 0x000fe40003f66270 */
[----:B------:R-:W-:Y:S02]  /*2620*/  FSEL R103, R40, -INF , !P2 ;  /* 0xff80000028677808 */ /* 0x000fe40005000000 */
[----:B------:R-:W-:Y:S02]  /*2630*/  ISETP.GT.AND P2, PT, R3, 0x21, !P3 ;  /* 0x000000210300780c */ /* 0x000fe40005f44270 */
[----:B------:R-:W-:Y:S02]  /*2640*/  P2R R40, PR, RZ, 0x8 ;  /* 0x00000008ff287803 */ /* 0x000fe40000000000 */
        /* <DEDUP_REMOVED lines=56> */
[----:B------:R-:W-:Y:S02]  /*29d0*/  P2R R28, PR, RZ, 0x10 ;  /* 0x00000010ff1c7803 */ /* 0x000fe40000000000 */
[----:B------:R-:W-:Y:S02]  /*29e0*/  FSEL R11, R64, -INF , !P2 ;  /* 0xff800000400b7808 */ /* 0x000fe40005000000 */
[----:B------:R-:W-:-:S04]  /*29f0*/  ISETP.GE.AND P2, PT, R14, 0x52, PT ;  /* 0x000000520e00780c */ /* 0x000fc80003f46270 */
[----:B------:R-:W-:-:S04]  /*2a00*/  ISETP.GT.AND P3, PT, R3, 0x51, !P2 ;  /* 0x000000510300780c */ /* 0x000fc80005764270 */
[----:B------:R-:W-:-:S04]  /*2a10*/  ISETP.LT.OR P3, PT, R0, 0x52, P3 ;  /* 0x000000520000780c */ /* 0x000fc80001f61670 */
[----:B------:R-:W-:Y:S02]  /*2a20*/  FSEL R65, R65, -INF , !P3 ;  /* 0xff80000041417808 */ /* 0x000fe40005800000 */
[----:B------:R-:W-:-:S04]  /*2a30*/  ISETP.GE.AND P3, PT, R14, 0x59, PT ;  /* 0x000000590e00780c */ /* 0x000fc80003f66270 */
[----:B------:R-:W-:-:S04]  /*2a40*/  ISETP.GT.AND P4, PT, R3, 0x58, !P3 ;  /* 0x000000580300780c */ /* 0x000fc80005f84270 */
[----:B------:R-:W-:-:S04]  /*2a50*/  ISETP.LT.OR P4, PT, R0, 0x59, P4 ;  /* 0x000000590000780c */ /* 0x000fc80002781670 */
[----:B------:R-:W-:Y:S02]  /*2a60*/  FSEL R25, R68, -INF , !P4 ;  /* 0xff80000044197808 */ /* 0x000fe40006000000 */
[----:B------:R-:W-:-:S04]  /*2a70*/  ISETP.GE.AND P4, PT, R14, 0x1, PT ;  /* 0x000000010e00780c */ /* 0x000fc80003f86270 */
[----:B------:R-:W-:-:S04]  /*2a80*/  ISETP.GT.AND P5, PT, R3, RZ, !P4 ;  /* 0x000000ff0300720c */ /* 0x000fc800067a4270 */
[----:B------:R-:W-:-:S04]  /*2a90*/  ISETP.LT.OR P5, PT, R0, 0x1, P5 ;  /* 0x000000010000780c */ /* 0x000fc80002fa1670 */
[----:B------:R-:W-:Y:S02]  /*2aa0*/  FSEL R21, R24, -INF , !P5 ;  /* 0xff80000018157808 */ /* 0x000fe40006800000 */
[----:B------:R-:W-:-:S04]  /*2ab0*/  ISETP.GE.AND P5, PT, R14, 0x5a, PT ;  /* 0x0000005a0e00780c */ /* 0x000fc80003fa6270 */
[----:B------:R-:W-:Y:S02]  /*2ac0*/  P2R R24, PR, RZ, 0x20 ;  /* 0x00000020ff187803 */ /* 0x000fe40000000000 */
[----:B------:R-:W-:Y:S02]  /*2ad0*/  ISETP.GT.AND P5, PT, R3, 0x59, !P5 ;  /* 0x000000590300780c */ /* 0x000fe40006fa4270 */
[----:B------:R-:W0:Y:S02]  /*2ae0*/  SHFL.IDX PT, R3, R2, 0x1, 0x1c1f ;  /* 0x003c1f0002037f89 */ /* 0x000e2400000e0000 */
[----:B------:R-:W-:-:S04]  /*2af0*/  ISETP.LT.OR P5, PT, R0, 0x5a, P5 ;  /* 0x0000005a0000780c */ /* 0x000fc80002fa1670 */
[----:B------:R-:W-:Y:S02]  /*2b00*/  FSEL R69, R69, -INF , !P5 ;  /* 0xff80000045457808 */ /* 0x000fe40006800000 */
[----:B------:R-:W-:Y:S02]  /*2b10*/  LOP3.LUT P5, RZ, R19, 0x80000, RZ, 0xc0, !PT ;  /* 0x0008000013ff7812 */ /* 0x000fe400078ac0ff */
[----:B0-----:R-:W-:Y:S01]  /*2b20*/  VIADDMNMX R0, R3, R15, R10, PT ;  /* 0x0000000f03007246 */ /* 0x001fe2000380010a */
[----:B------:R-:W-:-:S10]  /*2b30*/  IMAD.IADD R8, R12, 0x1, R3 ;  /* 0x000000010c087824 */ /* 0x000fd400078e0203 */
[----:B------:R-:W-:Y:S05]  /*2b40*/  @!P5 BRA `(.L_x_981) ;  /* 0x00000000005cd947 */ /* 0x000fea0003800000 */
        /* <DEDUP_REMOVED lines=13> */
.L_x_983:
[----:B------:R-:W-:Y:S02]  /*2c20*/  ULDC UR4, c[0x0][0x9e4] ;  /* 0x0002790000047ab9 */ /* 0x000fe40000000800 */
[----:B------:R-:W-:-:S05]  /*2c30*/  IMAD.U32 R9, RZ, RZ, UR4 ;  /* 0x00000004ff097e24 */ /* 0x000fca000f8e00ff */
[----:B------:R-:W-:-:S13]  /*2c40*/  ISETP.NE.AND P5, PT, R9, 0x1, PT ;  /* 0x000000010900780c */ /* 0x000fda0003fa5270 */
[----:B------:R-:W0:Y:S02]  /*2c50*/  @P5 LDC.64 R14, c[0x0][0x9e8] ;  /* 0x00027a00ff0e5b82 */ /* 0x000e240000000a00 */
[----:B0-----:R-:W-:-:S05]  /*2c60*/  @P5 IMAD.HI.U32 R2, R3, R14, RZ ;  /* 0x0000000e03025227 */ /* 0x001fca00078e00ff */
[----:B------:R-:W-:-:S07]  /*2c70*/  @P5 SHF.R.U32.HI R3, RZ, R15, R2 ;  /* 0x0000000fff035219 */ /* 0x000fce0000011602 */
.L_x_984:
[----:B------:R-:W-:Y:S05]  /*2c80*/  BSYNC B0 ;  /* 0x0000000000007941 */ /* 0x000fea0003800000 */
.L_x_982:
[----:B------:R-:W-:-:S05]  /*2c90*/  IMAD R3, R3, R9, R20 ;  /* 0x0000000903037224 */ /* 0x000fca00078e0214 */
[----:B------:R-:W-:Y:S02]  /*2ca0*/  VIADDMNMX R0, R3, R9, R0, PT ;  /* 0x0000000903007246 */ /* 0x000fe40003800100 */
[----:B------:R-:W-:-:S07]  /*2cb0*/  VIMNMX R8, R8, R3, !PT ;  /* 0x0000000308087248 */ /* 0x000fce0007fe0100 */
.L_x_981:
[----:B------:R-:W-:Y:S01]  /*2cc0*/  ISETP.GT.AND P1, PT, R8, 0x1, !P1 ;  /* 0x000000010800780c */ /* 0x000fe20004f24270 */
[----:B------:R-:W-:Y:S01]  /*2cd0*/  ULDC UR4, c[0x0][0x988] ;  /* 0x0002620000047ab9 */ /* 0x000fe20000000800 */
[----:B------:R-:W-:Y:S01]  /*2ce0*/  FMNMX.FTZ R2, R21, R89, !PT ;  /* 0x0000005915027209 */ /* 0x000fe20007810000 */
[----:B------:R-:W-:Y:S01]  /*2cf0*/  IMAD.U32 R10, RZ, RZ, UR4 ;  /* 0x00000004ff0a7e24 */ /* 0x000fe2000f8e00ff */
[----:B------:R-:W-:Y:S02]  /*2d00*/  ISETP.LT.OR P1, PT, R0, 0x2, P1 ;  /* 0x000000020000780c */ /* 0x000fe40000f21670 */
[----:B------:R-:W-:Y:S02]  /*2d10*/  ISETP.GT.AND P6, PT, R8, 0x8, !P6 ;  /* 0x000000080800780c */ /* 0x000fe400077c4270 */
[----:B------:R-:W-:Y:S02]  /*2d20*/  FSEL R75, R27, -INF , !P1 ;  /* 0xff8000001b4b7808 */ /* 0x000fe40004800000 */
[----:B------:R-:W-:-:S02]  /*2d30*/  ISETP.NE.AND P1, PT, R28, RZ, PT ;  /* 0x000000ff1c00720c */ /* 0x000fc40003f25270 */
[----:B------:R-:W-:Y:S02]  /*2d40*/  FMNMX.FTZ R2, R91, R2, !PT ;  /* 0x000000025b027209 */ /* 0x000fe40007810000 */
[----:B------:R-:W-:Y:S02]  /*2d50*/  ISETP.GT.AND P1, PT, R8, 0x9, !P1 ;  /* 0x000000090800780c */ /* 0x000fe40004f24270 */
[C---:B------:R-:W-:Y:S02]  /*2d60*/  ISETP.LT.OR P6, PT, R0.reuse, 0x9, P6 ;  /* 0x000000090000780c */ /* 0x040fe400037c1670 */
[----:B------:R-:W-:Y:S02]  /*2d70*/  ISETP.LT.OR P1, PT, R0, 0xa, P1 ;  /* 0x0000000a0000780c */ /* 0x000fe40000f21670 */
[----:B------:R-:W-:Y:S02]  /*2d80*/  FMNMX.FTZ R2, R93, R2, !PT ;  /* 0x000000025d027209 */ /* 0x000fe40007810000 */
[----:B------:R-:W-:-:S02]  /*2d90*/  FSEL R79, R31, -INF , !P1 ;  /* 0xff8000001f4f7808 */ /* 0x000fc40004800000 */
[----:B------:R-:W-:Y:S02]  /*2da0*/  ISETP.NE.AND P1, PT, R74, RZ, PT ;  /* 0x000000ff4a00720c */ /* 0x000fe40003f25270 */
[----:B------:R-:W-:Y:S02]  /*2db0*/  FSEL R77, R30, -INF , !P6 ;  /* 0xff8000001e4d7808 */ /* 0x000fe40007000000 */
[----:B------:R-:W-:Y:S02]  /*2dc0*/  ISETP.GT.AND P1, PT, R8, 0x10, !P1 ;  /* 0x000000100800780c */ /* 0x000fe40004f24270 */
[----:B------:R-:W-:Y:S02]  /*2dd0*/  ISETP.NE.AND P6, PT, R76, RZ, PT ;  /* 0x000000ff4c00720c */ /* 0x000fe40003fc5270 */
[----:B------:R-:W-:Y:S02]  /*2de0*/  ISETP.LT.OR P1, PT, R0, 0x11, P1 ;  /* 0x000000110000780c */ /* 0x000fe40000f21670 */
[----:B------:R-:W-:-:S02]  /*2df0*/  FMNMX.FTZ R2, R95, R2, !PT ;  /* 0x000000025f027209 */ /* 0x000fc40007810000 */
[----:B------:R-:W-:Y:S02]  /*2e00*/  FSEL R81, R34, -INF , !P1 ;  /* 0xff80000022517808 */ /* 0x000fe40004800000 */
[----:B------:R-:W-:Y:S02]  /*2e10*/  ISETP.NE.AND P1, PT, R32, RZ, PT ;  /* 0x000000ff2000720c */ /* 0x000fe40003f25270 */
[----:B------:R-:W-:Y:S02]  /*2e20*/  FMNMX.FTZ R2, R97, R2, !PT ;  /* 0x0000000261027209 */ /* 0x000fe40007810000 */
[----:B------:R-:W-:Y:S02]  /*2e30*/  ISETP.GT.AND P1, PT, R8, 0x11, !P1 ;  /* 0x000000110800780c */ /* 0x000fe40004f24270 */
[----:B------:R-:W-:Y:S02]  /*2e40*/  ISETP.NE.AND P5, PT, R36, RZ, PT ;  /* 0x000000ff2400720c */ /* 0x000fe40003fa5270 */
[----:B------:R-:W-:-:S02]  /*2e50*/  ISETP.LT.OR P1, PT, R0, 0x12, P1 ;  /* 0x000000120000780c */ /* 0x000fc40000f21670 */
[----:B------:R-:W-:Y:S02]  /*2e60*/  FMNMX.FTZ R2, R99, R2, !PT ;  /* 0x0000000263027209 */ /* 0x000fe40007810000 */
[----:B------:R-:W-:Y:S02]  /*2e70*/  FSEL R35, R35, -INF , !P1 ;  /* 0xff80000023237808 */ /* 0x000fe40004800000 */
[----:B------:R-:W-:Y:S02]  /*2e80*/  ISETP.GT.AND P1, PT, R8, 0x18, !P6 ;  /* 0x000000180800780c */ /* 0x000fe40007724270 */
[----:B------:R-:W-:Y:S02]  /*2e90*/  FMNMX.FTZ R2, R101, R2, !PT ;  /* 0x0000000265027209 */ /* 0x000fe40007810000 */
[----:B------:R-:W-:Y:S02]  /*2ea0*/  ISETP.LT.OR P1, PT, R0, 0x19, P1 ;  /* 0x000000190000780c */ /* 0x000fe40000f21670 */
[----:B------:R-:W-:-:S02]  /*2eb0*/  FMNMX.FTZ R2, R103, R2, !PT ;  /* 0x0000000267027209 */ /* 0x000fc40007810000 */
[----:B------:R-:W-:Y:S02]  /*2ec0*/  FSEL R31, R38, -INF , !P1 ;  /* 0xff800000261f7808 */ /* 0x000fe40004800000 */
[----:B------:R-:W-:Y:S02]  /*2ed0*/  ISETP.GT.AND P1, PT, R8, 0x19, !P5 ;  /* 0x000000190800780c */ /* 0x000fe40006f24270 */
[----:B------:R-:W-:Y:S02]  /*2ee0*/  FMNMX.FTZ R2, R105, R2, !PT ;  /* 0x0000000269027209 */ /* 0x000fe40007810000 */
[----:B------:R-:W-:Y:S02]  /*2ef0*/  ISETP.LT.OR P1, PT, R0, 0x1a, P1 ;  /* 0x0000001a0000780c */ /* 0x000fe40000f21670 */
[----:B------:R-:W-:Y:S02]  /*2f00*/  FMNMX.FTZ R2, R107, R2, !PT ;  /* 0x000000026b027209 */ /* 0x000fe40007810000 */
[----:B------:R-:W-:-:S02]  /*2f10*/  FSEL R39, R39, -INF , !P1 ;  /* 0xff80000027277808 */ /* 0x000fc40004800000 */
[----:B------:R-:W-:Y:S02]  /*2f20*/  ISETP.NE.AND P1, PT, R78, RZ, PT ;  /* 0x000000ff4e00720c */ /* 0x000fe40003f25270 */
[----:B------:R-:W-:Y:S02]  /*2f30*/  FMNMX.FTZ R2, R45, R2, !PT ;  /* 0x000000022d027209 */ /* 0x000fe40007810000 */
        /* <DEDUP_REMOVED lines=8> */
[----:B------:R-:W-:Y:S02]  /*2fc0*/  FMNMX.FTZ R2, R37, R2, !PT ;  /* 0x0000000225027209 */ /* 0x000fe40007810000 */
[----:B------:R-:W-:-:S02]  /*2fd0*/  ISETP.LT.OR P1, PT, R0, 0x22, P1 ;  /* 0x000000220000780c */ /* 0x000fc40000f21670 */
[----:B------:R-:W-:Y:S02]  /*2fe0*/  FMNMX.FTZ R2, R53, R2, !PT ;  /* 0x0000000235027209 */ /* 0x000fe40007810000 */
[----:B------:R-:W-:Y:S02]  /*2ff0*/  FSEL R43, R43, -INF , !P1 ;  /* 0xff8000002b2b7808 */ /* 0x000fe40004800000 */
[----:B------:R-:W-:Y:S02]  /*3000*/  ISETP.NE.AND P1, PT, R80, RZ, PT ;  /* 0x000000ff5000720c */ /* 0x000fe40003f25270 */
[----:B------:R-:W-:Y:S02]  /*3010*/  FMNMX.FTZ R2, R33, R2, !PT ;  /* 0x0000000221027209 */ /* 0x000fe40007810000 */
[----:B------:R-:W-:Y:S02]  /*3020*/  ISETP.GT.AND P1, PT, R8, 0x28, !P1 ;  /* 0x000000280800780c */ /* 0x000fe40004f24270 */
[----:B------:R-:W-:-:S02]  /*3030*/  FMNMX.FTZ R2, R57, R2, !PT ;  /* 0x0000000239027209 */ /* 0x000fc40007810000 */
[----:B------:R-:W-:Y:S02]  /*3040*/  ISETP.LT.OR P1, PT, R0, 0x29, P1 ;  /* 0x000000290000780c */ /* 0x000fe40000f21670 */
[----:B------:R-:W-:Y:S02]  /*3050*/  FMNMX.FTZ R2, R29, R2, !PT ;  /* 0x000000021d027209 */ /* 0x000fe40007810000 */
[----:B------:R-:W-:Y:S01]  /*3060*/  FSEL R85, R46, -INF , !P1 ;  /* 0xff8000002e557808 */ /* 0x000fe20004800000 */
[----:B------:R-:W-:Y:S01]  /*3070*/  IMAD.MOV.U32 R46, RZ, RZ, R17 ;  /* 0x000000ffff2e7224 */ /* 0x000fe200078e0011 */
[----:B------:R-:W-:Y:S02]  /*3080*/  ISETP.NE.AND P1, PT, R44, RZ, PT ;  /* 0x000000ff2c00720c */ /* 0x000fe40003f25270 */
[----:B------:R-:W-:Y:S02]  /*3090*/  FMNMX.FTZ R2, R61, R2, !PT ;  /* 0x000000023d027209 */ /* 0x000fe40007810000 */
[----:B------:R-:W-:-:S02]  /*30a0*/  ISETP.GT.AND P1, PT, R8, 0x29, !P1 ;  /* 0x000000290800780c */ /* 0x000fc40004f24270 */
[----:B------:R-:W-:Y:S02]  /*30b0*/  FMNMX.FTZ R2, R11, R2, !PT ;  /* 0x000000020b027209 */ /* 0x000fe40007810000 */
[----:B------:R-:W-:Y:S02]  /*30c0*/  ISETP.LT.OR P1, PT, R0, 0x2a, P1 ;  /* 0x0000002a0000780c */ /* 0x000fe40000f21670 */
[----:B------:R-:W-:Y:S02]  /*30d0*/  FMNMX.FTZ R2, R65, R2, !PT ;  /* 0x0000000241027209 */ /* 0x000fe40007810000 */
[----:B------:R-:W-:Y:S02]  /*30e0*/  FSEL R47, R47, -INF , !P1 ;  /* 0xff8000002f2f7808 */ /* 0x000fe40004800000 */
[----:B------:R-:W-:Y:S02]  /*30f0*/  FMNMX.FTZ R2, R25, R2, !PT ;  /* 0x0000000219027209 */ /* 0x000fe40007810000 */
[----:B------:R-:W-:-:S02]  /*3100*/  ISETP.NE.AND P1, PT, R82, RZ, PT ;  /* 0x000000ff5200720c */ /* 0x000fc40003f25270 */
[----:B------:R-:W-:Y:S02]  /*3110*/  FMNMX.FTZ R2, R69, R2, !PT ;  /* 0x0000000245027209 */ /* 0x000fe40007810000 */
[C---:B------:R-:W-:Y:S02]  /*3120*/  ISETP.GT.AND P1, PT, R8.reuse, 0x30, !P1 ;  /* 0x000000300800780c */ /* 0x040fe40004f24270 */
[----:B------:R-:W-:Y:S01]  /*3130*/  ISETP.GT.AND P4, PT, R8, RZ, !P4 ;  /* 0x000000ff0800720c */ /* 0x000fe20006784270 */
[----:B------:R-:W0:Y:S01]  /*3140*/  SHFL.BFLY PT, R9, R2, 0x2, 0x1f ;  /* 0x0c401f0002097f89 */ /* 0x000e2200000e0000 */
[C---:B------:R-:W-:Y:S02]  /*3150*/  ISETP.LT.OR P1, PT, R0.reuse, 0x31, P1 ;  /* 0x000000310000780c */ /* 0x040fe40000f21670 */
[----:B------:R-:W-:Y:S02]  /*3160*/  ISETP.LT.OR P4, PT, R0, 0x1, P4 ;  /* 0x000000010000780c */ /* 0x000fe40002781670 */
[----:B------:R-:W-:-:S02]  /*3170*/  FSEL R87, R50, -INF , !P1 ;  /* 0xff80000032577808 */ /* 0x000fc40004800000 */
[----:B------:R-:W-:Y:S02]  /*3180*/  ISETP.NE.AND P1, PT, R48, RZ, PT ;  /* 0x000000ff3000720c */ /* 0x000fe40003f25270 */
[----:B------:R-:W-:Y:S02]  /*3190*/  FSEL R26, R26, -INF , !P4 ;  /* 0xff8000001a1a7808 */ /* 0x000fe40006000000 */
[----:B------:R-:W-:Y:S02]  /*31a0*/  ISETP.GT.AND P1, PT, R8, 0x31, !P1 ;  /* 0x000000310800780c */ /* 0x000fe40004f24270 */
[----:B------:R-:W-:Y:S02]  /*31b0*/  ISETP.NE.AND P6, PT, R56, RZ, PT ;  /* 0x000000ff3800720c */ /* 0x000fe40003fc5270 */
[----:B------:R-:W-:Y:S02]  /*31c0*/  ISETP.LT.OR P1, PT, R0, 0x32, P1 ;  /* 0x000000320000780c */ /* 0x000fe40000f21670 */
[----:B------:R-:W-:-:S02]  /*31d0*/  ISETP.GT.AND P2, PT, R8, 0x51, !P2 ;  /* 0x000000510800780c */ /* 0x000fc40005744270 */
[----:B------:R-:W-:Y:S02]  /*31e0*/  FSEL R51, R51, -INF , !P1 ;  /* 0xff80000033337808 */ /* 0x000fe40004800000 */
[----:B------:R-:W-:Y:S02]  /*31f0*/  ISETP.NE.AND P1, PT, R84, RZ, PT ;  /* 0x000000ff5400720c */ /* 0x000fe40003f25270 */
[C---:B------:R-:W-:Y:S02]  /*3200*/  ISETP.GT.AND P3, PT, R8.reuse, 0x58, !P3 ;  /* 0x000000580800780c */ /* 0x040fe40005f64270 */
[----:B------:R-:W-:Y:S02]  /*3210*/  ISETP.GT.AND P1, PT, R8, 0x38, !P1 ;  /* 0x000000380800780c */ /* 0x000fe40004f24270 */
[----:B0-----:R-:W-:Y:S02]  /*3220*/  FMNMX.FTZ R12, R2, R9, !PT ;  /* 0x00000009020c7209 */ /* 0x001fe40007810000 */
[----:B------:R-:W-:-:S02]  /*3230*/  FMNMX.FTZ R2, R26, R75, !PT ;  /* 0x0000004b1a027209 */ /* 0x000fc40007810000 */
[----:B------:R-:W-:Y:S01]  /*3240*/  ISETP.LT.OR P1, PT, R0, 0x39, P1 ;  /* 0x000000390000780c */ /* 0x000fe20000f21670 */
[----:B------:R-:W0:Y:S01]  /*3250*/  SHFL.BFLY PT, R9, R12, 0x1, 0x1f ;  /* 0x0c201f000c097f89 */ /* 0x000e2200000e0000 */
[----:B------:R-:W-:Y:S02]  /*3260*/  FMNMX.FTZ R2, R77, R2, !PT ;  /* 0x000000024d027209 */ /* 0x000fe40007810000 */
[----:B------:R-:W-:Y:S02]  /*3270*/  FSEL R27, R54, -INF , !P1 ;  /* 0xff800000361b7808 */ /* 0x000fe40004800000 */
[----:B------:R-:W-:Y:S02]  /*3280*/  ISETP.NE.AND P1, PT, R52, RZ, PT ;  /* 0x000000ff3400720c */ /* 0x000fe40003f25270 */
[----:B------:R-:W-:Y:S02]  /*3290*/  FMNMX.FTZ R2, R79, R2, !PT ;  /* 0x000000024f027209 */ /* 0x000fe40007810000 */
[----:B------:R-:W-:-:S02]  /*32a0*/  ISETP.GT.AND P1, PT, R8, 0x39, !P1 ;  /* 0x000000390800780c */ /* 0x000fc40004f24270 */
[----:B------:R-:W-:Y:S02]  /*32b0*/  FMNMX.FTZ R2, R81, R2, !PT ;  /* 0x0000000251027209 */ /* 0x000fe40007810000 */
[----:B------:R-:W-:Y:S02]  /*32c0*/  ISETP.LT.OR P1, PT, R0, 0x3a, P1 ;  /* 0x0000003a0000780c */ /* 0x000fe40000f21670 */
[----:B------:R-:W-:Y:S02]  /*32d0*/  FMNMX.FTZ R2, R35, R2, !PT ;  /* 0x0000000223027209 */ /* 0x000fe40007810000 */
[----:B------:R-:W-:Y:S02]  /*32e0*/  FSEL R55, R55, -INF , !P1 ;  /* 0xff80000037377808 */ /* 0x000fe40004800000 */
[----:B------:R-:W-:Y:S02]  /*32f0*/  ISETP.NE.AND P1, PT, R86, RZ, PT ;  /* 0x000000ff5600720c */ /* 0x000fe40003f25270 */
[----:B------:R-:W-:-:S02]  /*3300*/  FMNMX.FTZ R2, R31, R2, !PT ;  /* 0x000000021f027209 */ /* 0x000fc40007810000 */
[----:B------:R-:W-:Y:S02]  /*3310*/  ISETP.GT.AND P1, PT, R8, 0x40, !P1 ;  /* 0x000000400800780c */ /* 0x000fe40004f24270 */
[----:B------:R-:W-:Y:S02]  /*3320*/  FMNMX.FTZ R2, R39, R2, !PT ;  /* 0x0000000227027209 */ /* 0x000fe40007810000 */
[----:B------:R-:W-:Y:S02]  /*3330*/  ISETP.LT.OR P1, PT, R0, 0x41, P1 ;  /* 0x000000410000780c */ /* 0x000fe40000f21670 */
[----:B------:R-:W-:Y:S02]  /*3340*/  FMNMX.FTZ R2, R83, R2, !PT ;  /* 0x0000000253027209 */ /* 0x000fe40007810000 */
[----:B------:R-:W-:Y:S02]  /*3350*/  FSEL R15, R58, -INF , !P1 ;  /* 0xff8000003a0f7808 */ /* 0x000fe40004800000 */
[----:B------:R-:W-:-:S02]  /*3360*/  ISETP.GT.AND P1, PT, R8, 0x41, !P6 ;  /* 0x000000410800780c */ /* 0x000fc40007724270 */
[----:B------:R-:W-:Y:S02]  /*3370*/  FMNMX.FTZ R2, R43, R2, !PT ;  /* 0x000000022b027209 */ /* 0x000fe40007810000 */
[----:B------:R-:W-:Y:S02]  /*3380*/  ISETP.LT.OR P1, PT, R0, 0x42, P1 ;  /* 0x000000420000780c */ /* 0x000fe40000f21670 */
[----:B------:R-:W-:Y:S02]  /*3390*/  FMNMX.FTZ R2, R85, R2, !PT ;  /* 0x0000000255027209 */ /* 0x000fe40007810000 */
[----:B------:R-:W-:Y:S02]  /*33a0*/  FSEL R59, R59, -INF , !P1 ;  /* 0xff8000003b3b7808 */ /* 0x000fe40004800000 */
[----:B------:R-:W-:Y:S02]  /*33b0*/  FMNMX.FTZ R2, R47, R2, !PT ;  /* 0x000000022f027209 */ /* 0x000fe40007810000 */
[----:B------:R-:W-:-:S02]  /*33c0*/  ISETP.GT.AND P1, PT, R8, 0x48, !P5 ;  /* 0x000000480800780c */ /* 0x000fc40006f24270 */
[----:B0-----:R-:W-:Y:S02]  /*33d0*/  FMNMX.FTZ R9, R12, R9, !PT ;  /* 0x000000090c097209 */ /* 0x001fe40007810000 */
[----:B------:R-:W-:Y:S02]  /*33e0*/  FMNMX.FTZ R2, R87, R2, !PT ;  /* 0x0000000257027209 */ /* 0x000fe40007810000 */
[----:B------:R-:W-:Y:S01]  /*33f0*/  ISETP.LT.OR P1, PT, R0, 0x49, P1 ;  /* 0x000000490000780c */ /* 0x000fe20000f21670 */
[----:B------:R-:W-:Y:S01]  /*3400*/  FMUL.FTZ R14, R9, R10 ;  /* 0x0000000a090e7220 */ /* 0x000fe20000410000 */
[----:B------:R-:W-:Y:S02]  /*3410*/  FMNMX.FTZ R2, R51, R2, !PT ;  /* 0x0000000233027209 */ /* 0x000fe40007810000 */
[----:B------:R-:W-:Y:S02]  /*3420*/  FSEL R3, R62, -INF , !P1 ;  /* 0xff8000003e037808 */ /* 0x000fe40004800000 */
[----:B------:R-:W-:-:S02]  /*3430*/  FSETP.NEU.FTZ.AND P1, PT, R9, -INF , PT ;  /* 0xff8000000900780b */ /* 0x000fc40003f3d000 */
[----:B------:R-:W-:Y:S02]  /*3440*/  ISETP.NE.AND P5, PT, R60, RZ, PT ;  /* 0x000000ff3c00720c */ /* 0x000fe40003fa5270 */
[----:B------:R-:W-:Y:S02]  /*3450*/  FMNMX.FTZ R2, R27, R2, !PT ;  /* 0x000000021b027209 */ /* 0x000fe40007810000 */
[----:B------:R-:W-:Y:S02]  /*3460*/  FSEL R14, R14, RZ, P1 ;  /* 0x000000ff0e0e7208 */ /* 0x000fe40000800000 */
[----:B------:R-:W-:Y:S02]  /*3470*/  ISETP.GT.AND P1, PT, R8, 0x49, !P5 ;  /* 0x000000490800780c */ /* 0x000fe40006f24270 */
[----:B------:R-:W-:Y:S01]  /*3480*/  FMNMX.FTZ R2, R55, R2, !PT ;  /* 0x0000000237027209 */ /* 0x000fe20007810000 */
[-CC-:B------:R-:W-:Y:S01]  /*3490*/  FFMA.FTZ R156, R21, R10.reuse, -R14.reuse ;  /* 0x0000000a159c7223 */ /* 0x180fe2000001080e */
[----:B------:R-:W-:Y:S01]  /*34a0*/  ISETP.LT.OR P1, PT, R0, 0x4a, P1 ;  /* 0x0000004a0000780c */ /* 0x000fe20000f21670 */
[-CC-:B------:R-:W-:Y:S01]  /*34b0*/  FFMA.FTZ R21, R89, R10.reuse, -R14.reuse ;  /* 0x0000000a59157223 */ /* 0x180fe2000001080e */
[----:B------:R-:W-:Y:S01]  /*34c0*/  ISETP.NE.AND P6, PT, R88, RZ, PT ;  /* 0x000000ff5800720c */ /* 0x000fe20003fc5270 */
[--C-:B------:R-:W-:Y:S01]  /*34d0*/  FFMA.FTZ R158, R91, R10, -R14.reuse ;  /* 0x0000000a5b9e7223 */ /* 0x100fe2000001080e */
[----:B------:R-:W-:Y:S01]  /*34e0*/  FMNMX.FTZ R2, R15, R2, !PT ;  /* 0x000000020f027209 */ /* 0x000fe20007810000 */
[-CC-:B------:R-:W-:Y:S01]  /*34f0*/  FFMA.FTZ R20, R95, R10.reuse, -R14.reuse ;  /* 0x0000000a5f147223 */ /* 0x180fe2000001080e */
[----:B------:R-:W-:Y:S01]  /*3500*/  FSEL R63, R63, -INF , !P1 ;  /* 0xff8000003f3f7808 */ /* 0x000fe20004800000 */
[----:B------:R-:W-:Y:S01]  /*3510*/  MUFU.EX2 R156, R156 ;  /* 0x0000009c009c7308 */ /* 0x000fe20000000800 */
[----:B------:R-:W-:Y:S01]  /*3520*/  ISETP.GT.AND P1, PT, R8, 0x50, !P6 ;  /* 0x000000500800780c */ /* 0x000fe20007724270 */
[--C-:B------:R-:W-:Y:S01]  /*3530*/  FFMA.FTZ R12, R93, R10, -R14.reuse ;  /* 0x0000000a5d0c7223 */ /* 0x100fe2000001080e */
[----:B------:R-:W-:Y:S01]  /*3540*/  FMNMX.FTZ R2, R59, R2, !PT ;  /* 0x000000023b027209 */ /* 0x000fe20007810000 */
[-CC-:B------:R-:W-:Y:S01]  /*3550*/  FFMA.FTZ R28, R99, R10.reuse, -R14.reuse ;  /* 0x0000000a631c7223 */ /* 0x180fe2000001080e */
[----:B------:R-:W-:Y:S01]  /*3560*/  ISETP.LT.OR P1, PT, R0, 0x51, P1 ;  /* 0x000000510000780c */ /* 0x000fe20000f21670 */
[--C-:B------:R-:W-:Y:S01]  /*3570*/  FFMA.FTZ R41, R41, R10, -R14.reuse ;  /* 0x0000000a29297223 */ /* 0x100fe2000001080e */
[----:B------:R-:W-:Y:S01]  /*3580*/  FMNMX.FTZ R2, R3, R2, !PT ;  /* 0x0000000203027209 */ /* 0x000fe20007810000 */
[----:B------:R-:W-:Y:S01]  /*3590*/  MUFU.EX2 R21, R21 ;  /* 0x0000001500157308 */ /* 0x000fe20000000800 */
[----:B------:R-:W-:Y:S01]  /*35a0*/  ISETP.NE.AND P5, PT, R24, RZ, PT ;  /* 0x000000ff1800720c */ /* 0x000fe20003fa5270 */
[-CC-:B------:R-:W-:Y:S01]  /*35b0*/  FFMA.FTZ R24, R97, R10.reuse, -R14.reuse ;  /* 0x0000000a61187223 */ /* 0x180fe2000001080e */
[----:B------:R-:W-:Y:S01]  /*35c0*/  ISETP.LT.OR P2, PT, R0, 0x52, P2 ;  /* 0x000000520000780c */ /* 0x000fe20001741670 */
[-CC-:B------:R-:W-:Y:S01]  /*35d0*/  FFMA.FTZ R49, R49, R10.reuse, -R14.reuse ;  /* 0x0000000a31317223 */ /* 0x180fe2000001080e */
[----:B------:R-:W-:Y:S01]  /*35e0*/  FSEL R89, R66, -INF , !P1 ;  /* 0xff80000042597808 */ /* 0x000fe20004800000 */
[--C-:B------:R-:W-:Y:S01]  /*35f0*/  FFMA.FTZ R37, R37, R10, -R14.reuse ;  /* 0x0000000a25257223 */ /* 0x100fe2000001080e */
[----:B------:R-:W-:Y:S01]  /*3600*/  FMNMX.FTZ R2, R63, R2, !PT ;  /* 0x000000023f027209 */ /* 0x000fe20007810000 */
[----:B------:R0:W-:Y:S01]  /*3610*/  MUFU.EX2 R95, R24 ;  /* 0x00000018005f7308 */ /* 0x0001e20000000800 */
[----:B------:R-:W-:Y:S01]  /*3620*/  ISETP.GT.AND P4, PT, R8, 0x59, !P5 ;  /* 0x000000590800780c */ /* 0x000fe20006f84270 */
[-CC-:B------:R-:W-:Y:S01]  /*3630*/  FFMA.FTZ R8, R103, R10.reuse, -R14.reuse ;  /* 0x0000000a67087223 */ /* 0x180fe2000001080e */
[C---:B------:R-:W-:Y:S01]  /*3640*/  ISETP.LT.OR P3, PT, R0.reuse, 0x59, P3 ;  /* 0x000000590000780c */ /* 0x040fe20001f61670 */
[-CC-:B------:R-:W-:Y:S01]  /*3650*/  FFMA.FTZ R53, R53, R10.reuse, -R14.reuse ;  /* 0x0000000a35357223 */ /* 0x180fe2000001080e */
[----:B------:R-:W-:Y:S01]  /*3660*/  FSEL R67, R67, -INF , !P2 ;  /* 0xff80000043437808 */ /* 0x000fe20005000000 */
[--C-:B------:R-:W-:Y:S01]  /*3670*/  FFMA.FTZ R33, R33, R10, -R14.reuse ;  /* 0x0000000a21217223 */ /* 0x100fe2000001080e */
[----:B------:R-:W-:Y:S01]  /*3680*/  FMNMX.FTZ R2, R89, R2, !PT ;  /* 0x0000000259027209 */ /* 0x000fe20007810000 */
[----:B------:R-:W-:Y:S01]  /*3690*/  MUFU.EX2 R158, R158 ;  /* 0x0000009e009e7308 */ /* 0x000fe20000000800 */
[----:B------:R-:W-:Y:S01]  /*36a0*/  ISETP.LT.OR P4, PT, R0, 0x5a, P4 ;  /* 0x0000005a0000780c */ /* 0x000fe20002781670 */
[-CC-:B0-----:R-:W-:Y:S01]  /*36b0*/  FFMA.FTZ R24, R45, R10.reuse, -R14.reuse ;  /* 0x0000000a2d187223 */ /* 0x181fe2000001080e */
[----:B------:R-:W-:Y:S01]  /*36c0*/  FSEL R91, R70, -INF , !P3 ;  /* 0xff800000465b7808 */ /* 0x000fe20005800000 */
[--C-:B------:R-:W-:Y:S01]  /*36d0*/  FFMA.FTZ R0, R107, R10, -R14.reuse ;  /* 0x0000000a6b007223 */ /* 0x100fe2000001080e */
[----:B------:R-:W-:Y:S01]  /*36e0*/  FMNMX.FTZ R2, R67, R2, !PT ;  /* 0x0000000243027209 */ /* 0x000fe20007810000 */
[--C-:B------:R-:W-:Y:S01]  /*36f0*/  FFMA.FTZ R57, R57, R10, -R14.reuse ;  /* 0x0000000a39397223 */ /* 0x100fe2000001080e */
[----:B------:R-:W-:Y:S01]  /*3700*/  FSEL R71, R71, -INF , !P4 ;  /* 0xff80000047477808 */ /* 0x000fe20006000000 */
[----:B------:R-:W-:Y:S01]  /*3710*/  MUFU.EX2 R150, R0 ;  /* 0x0000000000967308 */ /* 0x000fe20000000800 */
[----:B------:R-:W-:Y:S01]  /*3720*/  FMNMX.FTZ R2, R91, R2, !PT ;  /* 0x000000025b027209 */ /* 0x000fe20007810000 */
[-CC-:B------:R-:W-:Y:S01]  /*3730*/  FFMA.FTZ R29, R29, R10.reuse, -R14.reuse ;  /* 0x0000000a1d1d7223 */ /* 0x180fe2000001080e */
[----:B------:R-:W-:Y:S01]  /*3740*/  ISETP.NE.AND P5, PT, R168, 0x1, PT ;  /* 0x00000001a800780c */ /* 0x000fe20003fa5270 */
[--C-:B------:R-:W-:Y:S01]  /*3750*/  FFMA.FTZ R61, R61, R10, -R14.reuse ;  /* 0x0000000a3d3d7223 */ /* 0x100fe2000001080e */
[----:B------:R-:W-:Y:S01]  /*3760*/  FMNMX.FTZ R2, R71, R2, !PT ;  /* 0x0000000247027209 */ /* 0x000fe20007810000 */
[-CC-:B------:R-:W-:Y:S01]  /*3770*/  FFMA.FTZ R65, R65, R10.reuse, -R14.reuse ;  /* 0x0000000a41417223 */ /* 0x180fe2000001080e */
[-CC-:B------:R-:W-:Y:S01]  /*3780*/  FFMA.FTZ R25, R25, R10.reuse, -R14.reuse ;  /* 0x0000000a19197223 */ /* 0x180fe2000001080e */
[----:B------:R0:W-:Y:S02]  /*3790*/  MUFU.EX2 R93, R12 ;  /* 0x0000000c005d7308 */ /* 0x0001e40000000800 */
[----:B------:R-:W1:Y:S06]  /*37a0*/  SHFL.BFLY PT, R45, R2, 0x2, 0x1f ;  /* 0x0c401f00022d7f89 */ /* 0x000e6c00000e0000 */
[----:B------:R-:W2:Y:S01]  /*37b0*/  MUFU.EX2 R20, R20 ;  /* 0x0000001400147308 */ /* 0x000ea20000000800 */
[-CC-:B0-----:R-:W-:Y:S01]  /*37c0*/  FFMA.FTZ R12, R101, R10.reuse, -R14.reuse ;  /* 0x0000000a650c7223 */ /* 0x181fe2000001080e */
[----:B------:R-:W0:Y:S06]  /*37d0*/  @P5 LDC R44, c[0x0][0x44c] ;  /* 0x00011300ff2c5b82 */ /* 0x000e2c0000000800 */
[----:B------:R3:W-:Y:S02]  /*37e0*/  MUFU.EX2 R97, R12 ;  /* 0x0000000c00617308 */ /* 0x0007e40000000800 */
[----:B------:R-:W4:Y:S06]  /*37f0*/  @P5 LDC R48, c[0x0][0x450] ;  /* 0x00011400ff305b82 */ /* 0x000f2c0000000800 */
[----:B------:R-:W-:Y:S01]  /*3800*/  MUFU.EX2 R101, R24 ;  /* 0x0000001800657308 */ /* 0x000fe20000000800 */
[-CC-:B---3--:R-:W-:Y:S01]  /*3810*/  FFMA.FTZ R12, R105, R10.reuse, -R14.reuse ;  /* 0x0000000a690c7223 */ /* 0x188fe2000001080e */
[----:B-1----:R-:W-:Y:S01]  /*3820*/  FMNMX.FTZ R45, R2, R45, !PT ;  /* 0x0000002d022d7209 */ /* 0x002fe20007810000 */
[--C-:B------:R-:W-:Y:S01]  /*3830*/  FFMA.FTZ R2, R11, R10, -R14.reuse ;  /* 0x0000000a0b027223 */ /* 0x100fe2000001080e */
[----:B--2---:R-:W-:Y:S01]  /*3840*/  F2FP.F16.F32.PACK_AB R152, R95, R20 ;  /* 0x000000145f98723e */ /* 0x004fe200000000ff */
[----:B------:R-:W-:-:S02]  /*3850*/  FFMA.FTZ R14, R69, R10, -R14 ;  /* 0x0000000a450e7223 */ /* 0x000fc4000001080e */
[----:B------:R-:W1:Y:S01]  /*3860*/  SHFL.BFLY PT, R0, R45, 0x1, 0x1f ;  /* 0x0c201f002d007f89 */ /* 0x000e6200000e0000 */
[----:B------:R-:W2:Y:S08]  /*3870*/  MUFU.EX2 R28, R28 ;  /* 0x0000001c001c7308 */ /* 0x000eb00000000800 */
[----:B------:R-:W-:Y:S08]  /*3880*/  MUFU.EX2 R99, R12 ;  /* 0x0000000c00637308 */ /* 0x000ff00000000800 */
[----:B------:R-:W3:Y:S01]  /*3890*/  MUFU.EX2 R8, R8 ;  /* 0x0000000800087308 */ /* 0x000ee20000000800 */
[----:B--2---:R-:W-:-:S02]  /*38a0*/  F2FP.F16.F32.PACK_AB R154, R97, R28 ;  /* 0x0000001c619a723e */ /* 0x004fc400000000ff */
[----:B-1----:R-:W-:-:S05]  /*38b0*/  FMNMX.FTZ R11, R45, R0, !PT ;  /* 0x000000002d0b7209 */ /* 0x002fca0007810000 */
[----:B------:R-:W-:Y:S01]  /*38c0*/  MUFU.EX2 R41, R41 ;  /* 0x0000002900297308 */ /* 0x000fe20000000800 */
[C---:B------:R-:W-:Y:S01]  /*38d0*/  FSETP.NEU.FTZ.AND P1, PT, R11.reuse, -INF , PT ;  /* 0xff8000000b00780b */ /* 0x040fe20003f3d000 */
[----:B------:R-:W-:-:S06]  /*38e0*/  FMUL.FTZ R0, R11, R10 ;  /* 0x0000000a0b007220 */ /* 0x000fcc0000410000 */
[----:B------:R-:W-:Y:S01]  /*38f0*/  MUFU.EX2 R144, R49 ;  /* 0x0000003100907308 */ /* 0x000fe20000000800 */
[----:B------:R-:W-:Y:S02]  /*3900*/  FSEL R0, R0, RZ, P1 ;  /* 0x000000ff00007208 */ /* 0x000fe40000800000 */
[----:B---3--:R-:W-:-:S03]  /*3910*/  F2FP.F16.F32.PACK_AB R148, R99, R8 ;  /* 0x000000086394723e */ /* 0x008fc600000000ff */
        /* <DEDUP_REMOVED lines=15> */
[-CC-:B------:R-:W-:Y:S01]  /*3a10*/  FFMA.FTZ R51, R51, R10.reuse, -R0.reuse ;  /* 0x0000000a33337223 */ /* 0x180fe20000010800 */
[-CC-:B------:R-:W-:Y:S01]  /*3a20*/  FFMA.FTZ R27, R27, R10.reuse, -R0.reuse ;  /* 0x0000000a1b1b7223 */ /* 0x180fe20000010800 */
[-CC-:B------:R-:W-:Y:S01]  /*3a30*/  FFMA.FTZ R55, R55, R10.reuse, -R0.reuse ;  /* 0x0000000a37377223 */ /* 0x180fe20000010800 */
[-CC-:B------:R-:W-:Y:S01]  /*3a40*/  FFMA.FTZ R15, R15, R10.reuse, -R0.reuse ;  /* 0x0000000a0f0f7223 */ /* 0x180fe20000010800 */
[-CC-:B------:R-:W-:Y:S01]  /*3a50*/  FFMA.FTZ R59, R59, R10.reuse, -R0.reuse ;  /* 0x0000000a3b3b7223 */ /* 0x180fe20000010800 */
[-CC-:B------:R-:W-:Y:S01]  /*3a60*/  FFMA.FTZ R3, R3, R10.reuse, -R0.reuse ;  /* 0x0000000a03037223 */ /* 0x180fe20000010800 */
[-CC-:B------:R-:W-:Y:S01]  /*3a70*/  FFMA.FTZ R63, R63, R10.reuse, -R0.reuse ;  /* 0x0000000a3f3f7223 */ /* 0x180fe20000010800 */
[----:B------:R2:W-:Y:S01]  /*3a80*/  MUFU.EX2 R24, R35 ;  /* 0x0000002300187308 */ /* 0x0005e20000000800 */
[-CC-:B------:R-:W-:Y:S01]  /*3a90*/  FFMA.FTZ R89, R89, R10.reuse, -R0.reuse ;  /* 0x0000000a59597223 */ /* 0x180fe20000010800 */
[-CC-:B------:R-:W-:Y:S01]  /*3aa0*/  FFMA.FTZ R67, R67, R10.reuse, -R0.reuse ;  /* 0x0000000a43437223 */ /* 0x180fe20000010800 */
[-CC-:B------:R-:W-:Y:S01]  /*3ab0*/  FFMA.FTZ R91, R91, R10.reuse, -R0.reuse ;  /* 0x0000000a5b5b7223 */ /* 0x180fe20000010800 */
[----:B------:R-:W-:-:S04]  /*3ac0*/  FFMA.FTZ R71, R71, R10, -R0 ;  /* 0x0000000a47477223 */ /* 0x000fc80000010800 */
[----:B------:R-:W3:Y:S01]  /*3ad0*/  MUFU.EX2 R77, R77 ;  /* 0x0000004d004d7308 */ /* 0x000ee20000000800 */
[----:B--2---:R-:W-:Y:S01]  /*3ae0*/  FADD.FTZ R35, R156, R21 ;  /* 0x000000159c237221 */ /* 0x004fe20000010000 */
[----:B------:R-:W-:Y:S02]  /*3af0*/  F2FP.F16.F32.PACK_AB R156, R21, R156 ;  /* 0x0000009c159c723e */ /* 0x000fe400000000ff */
[----:B-1----:R-:W-:Y:S01]  /*3b00*/  F2FP.F16.F32.PACK_AB R157, R75, R26 ;  /* 0x0000001a4b9d723e */ /* 0x002fe200000000ff */
[----:B------:R-:W-:Y:S01]  /*3b10*/  FADD.FTZ R38, R158, R35 ;  /* 0x000000239e267221 */ /* 0x000fe20000010000 */
[C---:B------:R-:W-:Y:S02]  /*3b20*/  F2FP.F16.F32.PACK_AB R158, R93.reuse, R158 ;  /* 0x0000009e5d9e723e */ /* 0x040fe400000000ff */
[----:B------:R-:W1:Y:S01]  /*3b30*/  MUFU.EX2 R12, R79 ;  /* 0x0000004f000c7308 */ /* 0x000e620000000800 */
[----:B------:R-:W-:Y:S01]  /*3b40*/  FADD.FTZ R35, R93, R38 ;  /* 0x000000265d237221 */ /* 0x000fe20000010000 */
[----:B------:R-:W-:-:S03]  /*3b50*/  FADD.FTZ R38, R26, R75 ;  /* 0x0000004b1a267221 */ /* 0x000fc60000010000 */
[----:B------:R-:W-:-:S03]  /*3b60*/  FADD.FTZ R40, R20, R35 ;  /* 0x0000002314287221 */ /* 0x000fc60000010000 */
[----:B------:R-:W2:Y:S01]  /*3b70*/  MUFU.EX2 R81, R81 ;  /* 0x0000005100517308 */ /* 0x000ea20000000800 */
[----:B---3--:R-:W-:-:S07]  /*3b80*/  FADD.FTZ R35, R77, R38 ;  /* 0x000000264d237221 */ /* 0x008fce0000010000 */
[----:B------:R3:W-:Y:S01]  /*3b90*/  MUFU.EX2 R30, R39 ;  /* 0x00000027001e7308 */ /* 0x0007e20000000800 */
[----:B-1----:R-:W-:-:S07]  /*3ba0*/  F2FP.F16.F32.PACK_AB R159, R12, R77 ;  /* 0x0000004d0c9f723e */ /* 0x002fce00000000ff */
[----:B------:R-:W1:Y:S01]  /*3bb0*/  MUFU.EX2 R31, R31 ;  /* 0x0000001f001f7308 */ /* 0x000e620000000800 */
[----:B---3--:R-:W-:Y:S01]  /*3bc0*/  FADD.FTZ R39, R95, R40 ;  /* 0x000000285f277221 */ /* 0x008fe20000010000 */
[----:B------:R-:W-:Y:S01]  /*3bd0*/  FADD.FTZ R40, R12, R35 ;  /* 0x000000230c287221 */ /* 0x000fe20000010000 */
[----:B--2---:R-:W-:Y:S02]  /*3be0*/  F2FP.F16.F32.PACK_AB R153, R24, R81 ;  /* 0x000000511899723e */ /* 0x004fe400000000ff */
[----:B------:R-:W-:Y:S01]  /*3bf0*/  FADD.FTZ R42, R28, R39 ;  /* 0x000000271c2a7221 */ /* 0x000fe20000010000 */
[----:B------:R-:W-:Y:S02]  /*3c00*/  FADD.FTZ R35, R81, R40 ;  /* 0x0000002851237221 */ /* 0x000fe40000010000 */
[----:B------:R-:W2:Y:S01]  /*3c10*/  MUFU.EX2 R83, R83 ;  /* 0x0000005300537308 */ /* 0x000ea20000000800 */
[----:B------:R-:W-:Y:S01]  /*3c20*/  FADD.FTZ R39, R97, R42 ;  /* 0x0000002a61277221 */ /* 0x000fe20000010000 */
[----:B------:R-:W-:-:S03]  /*3c30*/  FADD.FTZ R40, R24, R35 ;  /* 0x0000002318287221 */ /* 0x000fc60000010000 */
[----:B------:R-:W-:-:S03]  /*3c40*/  FADD.FTZ R42, R8, R39 ;  /* 0x00000027082a7221 */ /* 0x000fc60000010000 */
[----:B------:R0:W3:Y:S01]  /*3c50*/  MUFU.EX2 R32, R43 ;  /* 0x0000002b00207308 */ /* 0x0000e20000000800 */
[----:B------:R-:W-:Y:S01]  /*3c60*/  FADD.FTZ R39, R99, R42 ;  /* 0x0000002a63277221 */ /* 0x000fe20000010000 */
[----:B-1----:R-:W-:Y:S01]  /*3c70*/  FADD.FTZ R35, R31, R40 ;  /* 0x000000281f237221 */ /* 0x002fe20000010000 */
[----:B------:R-:W-:-:S03]  /*3c80*/  F2FP.F16.F32.PACK_AB R155, R30, R31 ;  /* 0x0000001f1e9b723e */ /* 0x000fc600000000ff */
[----:B------:R-:W-:Y:S02]  /*3c90*/  FADD.FTZ R42, R30, R35 ;  /* 0x000000231e2a7221 */ /* 0x000fe40000010000 */
[----:B------:R-:W1:Y:S01]  /*3ca0*/  MUFU.EX2 R85, R85 ;  /* 0x0000005500557308 */ /* 0x000e620000000800 */
[----:B0-----:R-:W-:-:S04]  /*3cb0*/  @P5 IMAD.HI.U32 R43, R17, R44, RZ ;  /* 0x0000002c112b5227 */ /* 0x001fc800078e00ff */
[----:B------:R-:W-:Y:S01]  /*3cc0*/  FADD.FTZ R44, R150, R39 ;  /* 0x00000027962c7221 */ /* 0x000fe20000010000 */
[----:B--2---:R-:W-:Y:S01]  /*3cd0*/  FADD.FTZ R35, R83, R42 ;  /* 0x0000002a53237221 */ /* 0x004fe20000010000 */
[C---:B------:R-:W-:Y:S02]  /*3ce0*/  F2FP.F16.F32.PACK_AB R150, R101.reuse, R150 ;  /* 0x000000966596723e */ /* 0x040fe400000000ff */
[----:B------:R-:W-:Y:S01]  /*3cf0*/  FADD.FTZ R44, R101, R44 ;  /* 0x0000002c652c7221 */ /* 0x000fe20000010000 */
[----:B----4-:R-:W-:Y:S01]  /*3d00*/  @P5 SHF.R.U32.HI R46, RZ, R48, R43 ;  /* 0x00000030ff2e5219 */ /* 0x010fe2000001162b */
[----:B------:R-:W0:Y:S01]  /*3d10*/  MUFU.EX2 R37, R37 ;  /* 0x0000002500257308 */ /* 0x000e220000000800 */
[C---:B---3--:R-:W-:Y:S01]  /*3d20*/  FADD.FTZ R42, R32.reuse, R35 ;  /* 0x00000023202a7221 */ /* 0x048fe20000010000 */
[----:B------:R-:W-:Y:S01]  /*3d30*/  FADD.FTZ R39, R41, R44 ;  /* 0x0000002c29277221 */ /* 0x000fe20000010000 */
[----:B------:R-:W-:Y:S01]  /*3d40*/  LOP3.LUT P5, RZ, R19, 0x80000, RZ, 0xc0, !PT ;  /* 0x0008000013ff7812 */ /* 0x000fe200078ac0ff */
[----:B------:R-:W-:Y:S01]  /*3d50*/  IMAD.IADD R73, R73, 0x1, R46 ;  /* 0x0000000149497824 */ /* 0x000fe200078e022e */
[----:B------:R-:W-:Y:S01]  /*3d60*/  F2FP.F16.F32.PACK_AB R149, R32, R83 ;  /* 0x000000532095723e */ /* 0x000fe200000000ff */
[C---:B------:R-:W-:Y:S01]  /*3d70*/  FADD.FTZ R44, R144.reuse, R39 ;  /* 0x00000027902c7221 */ /* 0x040fe20000010000 */
[----:B------:R-:W-:Y:S01]  /*3d80*/  F2FP.F16.F32.PACK_AB R144, R144, R41 ;  /* 0x000000299090723e */ /* 0x000fe200000000ff */
[----:B------:R-:W2:Y:S01]  /*3d90*/  MUFU.EX2 R34, R47 ;  /* 0x0000002f00227308 */ /* 0x000ea20000000800 */
[----:B-1----:R-:W-:-:S07]  /*3da0*/  FADD.FTZ R35, R85, R42 ;  /* 0x0000002a55237221 */ /* 0x002fce0000010000 */
[----:B------:R-:W1:Y:S01]  /*3db0*/  MUFU.EX2 R146, R53 ;  /* 0x0000003500927308 */ /* 0x000e620000000800 */
[----:B0-----:R-:W-:-:S07]  /*3dc0*/  FADD.FTZ R39, R37, R44 ;  /* 0x0000002c25277221 */ /* 0x001fce0000010000 */
[----:B------:R-:W0:Y:S01]  /*3dd0*/  MUFU.EX2 R87, R87 ;  /* 0x0000005700577308 */ /* 0x000e220000000800 */
[C---:B--2---:R-:W-:Y:S01]  /*3de0*/  FADD.FTZ R42, R34.reuse, R35 ;  /* 0x00000023222a7221 */ /* 0x044fe20000010000 */
[----:B------:R-:W-:-:S06]  /*3df0*/  F2FP.F16.F32.PACK_AB R151, R34, R85 ;  /* 0x000000552297723e */ /* 0x000fcc00000000ff */
[----:B------:R-:W2:Y:S01]  /*3e00*/  MUFU.EX2 R33, R33 ;  /* 0x0000002100217308 */ /* 0x000ea20000000800 */
[C---:B-1----:R-:W-:Y:S01]  /*3e10*/  FADD.FTZ R44, R146.reuse, R39 ;  /* 0x00000027922c7221 */ /* 0x042fe20000010000 */
[----:B------:R-:W-:-:S06]  /*3e20*/  F2FP.F16.F32.PACK_AB R146, R146, R37 ;  /* 0x000000259292723e */ /* 0x000fcc00000000ff */
[----:B------:R-:W1:Y:S01]  /*3e30*/  MUFU.EX2 R36, R51 ;  /* 0x0000003300247308 */ /* 0x000e620000000800 */
[----:B0-----:R-:W-:-:S07]  /*3e40*/  FADD.FTZ R21, R87, R42 ;  /* 0x0000002a57157221 */ /* 0x001fce0000010000 */
[----:B------:R-:W0:Y:S01]  /*3e50*/  MUFU.EX2 R140, R57 ;  /* 0x00000039008c7308 */ /* 0x000e220000000800 */
[----:B--2---:R-:W-:-:S07]  /*3e60*/  FADD.FTZ R35, R33, R44 ;  /* 0x0000002c21237221 */ /* 0x004fce0000010000 */
[----:B------:R-:W2:Y:S01]  /*3e70*/  MUFU.EX2 R27, R27 ;  /* 0x0000001b001b7308 */ /* 0x000ea20000000800 */
[C---:B-1----:R-:W-:Y:S01]  /*3e80*/  FADD.FTZ R42, R36.reuse, R21 ;  /* 0x00000015242a7221 */ /* 0x042fe20000010000 */
[----:B------:R-:W-:-:S06]  /*3e90*/  F2FP.F16.F32.PACK_AB R145, R36, R87 ;  /* 0x000000572491723e */ /* 0x000fcc00000000ff */
[----:B------:R-:W1:Y:S01]  /*3ea0*/  MUFU.EX2 R29, R29 ;  /* 0x0000001d001d7308 */ /* 0x000e620000000800 */
[C---:B0-----:R-:W-:Y:S01]  /*3eb0*/  FADD.FTZ R44, R140.reuse, R35 ;  /* 0x000000238c2c7221 */ /* 0x041fe20000010000 */
[----:B------:R-:W-:-:S06]  /*3ec0*/  F2FP.F16.F32.PACK_AB R140, R140, R33 ;  /* 0x000000218c8c723e */ /* 0x000fcc00000000ff */
[----:B------:R-:W0:Y:S01]  /*3ed0*/  MUFU.EX2 R38, R55 ;  /* 0x0000003700267308 */ /* 0x000e220000000800 */
[----:B--2---:R-:W-:-:S07]  /*3ee0*/  FADD.FTZ R21, R27, R42 ;  /* 0x0000002a1b157221 */ /* 0x004fce0000010000 */
[----:B------:R-:W2:Y:S01]  /*3ef0*/  MUFU.EX2 R142, R61 ;  /* 0x0000003d008e7308 */ /* 0x000ea20000000800 */
[----:B-1----:R-:W-:-:S07]  /*3f00*/  FADD.FTZ R35, R29, R44 ;  /* 0x0000002c1d237221 */ /* 0x002fce0000010000 */
[----:B------:R-:W1:Y:S01]  /*3f10*/  MUFU.EX2 R15, R15 ;  /* 0x0000000f000f7308 */ /* 0x000e620000000800 */
[C---:B0-----:R-:W-:Y:S01]  /*3f20*/  FADD.FTZ R8, R38.reuse, R21 ;  /* 0x0000001526087221 */ /* 0x041fe20000010000 */
[----:B------:R-:W-:-:S06]  /*3f30*/  F2FP.F16.F32.PACK_AB R147, R38, R27 ;  /* 0x0000001b2693723e */ /* 0x000fcc00000000ff */
[----:B------:R-:W0:Y:S01]  /*3f40*/  MUFU.EX2 R2, R2 ;  /* 0x0000000200027308 */ /* 0x000e220000000800 */
[C---:B--2---:R-:W-:Y:S01]  /*3f50*/  FADD.FTZ R35, R142.reuse, R35 ;  /* 0x000000238e237221 */ /* 0x044fe20000010000 */
[----:B------:R-:W-:-:S06]  /*3f60*/  F2FP.F16.F32.PACK_AB R142, R142, R29 ;  /* 0x0000001d8e8e723e */ /* 0x000fcc00000000ff */
        /* <DEDUP_REMOVED lines=16> */
[----:B------:R-:W-:Y:S01]  /*4070*/  F2FP.F16.F32.PACK_AB R143, R0, R3 ;  /* 0x00000003008f723e */ /* 0x000fe200000000ff */
[----:B------:R-:W-:-:S05]  /*4080*/  VIADD R0, R73, UR5 ;  /* 0x0000000549007c36 */ /* 0x000fca0008000000 */
[----:B------:R-:W1:Y:S01]  /*4090*/  MUFU.EX2 R91, R91 ;  /* 0x0000005b005b7308 */ /* 0x000e620000000800 */
[----:B0-----:R-:W-:-:S07]  /*40a0*/  FADD.FTZ R21, R89, R28 ;  /* 0x0000001c59157221 */ /* 0x001fce0000010000 */
[----:B------:R-:W0:Y:S01]  /*40b0*/  MUFU.EX2 R2, R71 ;  /* 0x0000004700027308 */ /* 0x000e220000000800 */
[C---:B--2---:R-:W-:Y:S01]  /*40c0*/  FADD.FTZ R12, R20.reuse, R21 ;  /* 0x00000015140c7221 */ /* 0x044fe20000010000 */
[----:B------:R-:W-:-:S06]  /*40d0*/  F2FP.F16.F32.PACK_AB R137, R20, R89 ;  /* 0x000000591489723e */ /* 0x000fcc00000000ff */
[----:B------:R-:W2:Y:S01]  /*40e0*/  MUFU.EX2 R14, R14 ;  /* 0x0000000e000e7308 */ /* 0x000ea20000000800 */
[----:B-1----:R-:W-:-:S04]  /*40f0*/  FADD.FTZ R21, R91, R12 ;  /* 0x0000000c5b157221 */ /* 0x002fc80000010000 */
[C---:B0-----:R-:W-:Y:S01]  /*4100*/  FADD.FTZ R3, R2.reuse, R21 ;  /* 0x0000001502037221 */ /* 0x041fe20000010000 */
[----:B------:R-:W-:Y:S01]  /*4110*/  F2FP.F16.F32.PACK_AB R139, R2, R91 ;  /* 0x0000005b028b723e */ /* 0x000fe200000000ff */
[----:B------:R-:W-:Y:S02]  /*4120*/  VIADD R21, R72, 0xfffffffe ;  /* 0xfffffffe48157836 */ /* 0x000fe40000000000 */
[C---:B--2---:R-:W-:Y:S01]  /*4130*/  FADD.FTZ R8, R14.reuse, R29 ;  /* 0x0000001d0e087221 */ /* 0x044fe20000010000 */
[----:B------:R-:W-:Y:S01]  /*4140*/  F2FP.F16.F32.PACK_AB R138, R14, R25 ;  /* 0x000000190e8a723e */ /* 0x000fe200000000ff */
[----:B------:R-:W-:Y:S06]  /*4150*/  @!P5 BRA `(.L_x_985) ;  /* 0x000000000048d947 */ /* 0x000fec0003800000 */
[C---:B------:R-:W-:Y:S01]  /*4160*/  ISETP.GT.AND P1, PT, R73.reuse, RZ, PT ;  /* 0x000000ff4900720c */ /* 0x040fe20003f24270 */
[----:B------:R-:W-:-:S12]  /*4170*/  VIADD R15, R73, 0xffffffff ;  /* 0xffffffff490f7836 */ /* 0x000fd80000000000 */
[----:B------:R-:W-:Y:S05]  /*4180*/  @P1 BRA `(.L_x_986) ;  /* 0x0000000000201947 */ /* 0x000fea0003800000 */
[----:B------:R-:W0:Y:S01]  /*4190*/  LDC R12, c[0x0][0x9e4] ;  /* 0x00027900ff0c7b82 */ /* 0x000e220000000800 */
[----:B------:R-:W-:Y:S01]  /*41a0*/  IMAD.MOV R15, RZ, RZ, -R73 ;  /* 0x000000ffff0f7224 */ /* 0x000fe200078e0a49 */
[----:B0-----:R-:W-:-:S13]  /*41b0*/  ISETP.NE.AND P1, PT, R12, 0x1, PT ;  /* 0x000000010c00780c */ /* 0x001fda0003f25270 */
[----:B------:R-:W0:Y:S02]  /*41c0*/  @P1 LDC.64 R24, c[0x0][0x9e8] ;  /* 0x00027a00ff181b82 */ /* 0x000e240000000a00 */
[----:B0-----:R-:W-:-:S05]  /*41d0*/  @P1 IMAD.HI.U32 R2, R15, R24, RZ ;  /* 0x000000180f021227 */ /* 0x001fca00078e00ff */
[----:B------:R-:W-:-:S04]  /*41e0*/  @P1 SHF.R.U32.HI R15, RZ, R25, R2 ;  /* 0x00000019ff0f1219 */ /* 0x000fc80000011602 */
[----:B------:R-:W-:Y:S01]  /*41f0*/  LOP3.LUT R15, RZ, R15, RZ, 0x33, !PT ;  /* 0x0000000fff0f7212 */ /* 0x000fe200078e33ff */
[----:B------:R-:W-:Y:S06]  /*4200*/  BRA `(.L_x_987) ;  /* 0x0000000000147947 */ /* 0x000fec0003800000 */
.L_x_986:
[----:B------:R-:W0:Y:S02]  /*4210*/  LDC R12, c[0x0][0x9e4] ;  /* 0x00027900ff0c7b82 */ /* 0x000e240000000800 */
[----:B0-----:R-:W-:-:S13]  /*4220*/  ISETP.NE.AND P1, PT, R12, 0x1, PT ;  /* 0x000000010c00780c */ /* 0x001fda0003f25270 */
[----:B------:R-:W0:Y:S02]  /*4230*/  @P1 LDC.64 R24, c[0x0][0x9e8] ;  /* 0x00027a00ff181b82 */ /* 0x000e240000000a00 */
[----:B0-----:R-:W-:-:S05]  /*4240*/  @P1 IMAD.HI.U32 R2, R15, R24, RZ ;  /* 0x000000180f021227 */ /* 0x001fca00078e00ff */
[----:B------:R-:W-:-:S07]  /*4250*/  @P1 SHF.R.U32.HI R15, RZ, R25, R2 ;  /* 0x00000019ff0f1219 */ /* 0x000fce0000011602 */
.L_x_987:
[----:B------:R-:W-:-:S05]  /*4260*/  IMAD R15, R15, R12, R12 ;  /* 0x0000000c0f0f7224 */ /* 0x000fca00078e020c */
[----:B------:R-:W-:-:S07]  /*4270*/  VIMNMX R0, R0, R15, PT ;  /* 0x0000000f00007248 */ /* 0x000fce0003fe0100 */
.L_x_985:
[----:B------:R-:W-:Y:S01]  /*4280*/  IMAD.HI R12, R0, 0x2aaaaaab, RZ ;  /* 0x2aaaaaab000c7827 */ /* 0x000fe200078e02ff */
[----:B------:R-:W-:Y:S02]  /*4290*/  CS2R R86, SRZ ;  /* 0x0000000000567805 */ /* 0x000fe4000001ff00 */
[----:B------:R-:W-:Y:S02]  /*42a0*/  CS2R R84, SRZ ;  /* 0x0000000000547805 */ /* 0x000fe4000001ff00 */
[----:B------:R-:W-:Y:S01]  /*42b0*/  CS2R R82, SRZ ;  /* 0x0000000000527805 */ /* 0x000fe2000001ff00 */
[----:B------:R-:W-:Y:S01]  /*42c0*/  IMAD.MOV.U32 R2, RZ, RZ, 0x3f800000 ;  /* 0x3f800000ff027424 */ /* 0x000fe200078e00ff */
[----:B------:R-:W-:Y:S01]  /*42d0*/  SHF.R.U32.HI R15, RZ, 0x1f, R12 ;  /* 0x0000001fff0f7819 */ /* 0x000fe2000001160c */
[----:B------:R-:W-:Y:S01]  /*42e0*/  IMAD.MOV.U32 R0, RZ, RZ, 0x3f800000 ;  /* 0x3f800000ff007424 */ /* 0x000fe200078e00ff */
[----:B------:R-:W-:Y:S02]  /*42f0*/  CS2R R80, SRZ ;  /* 0x0000000000507805 */ /* 0x000fe4000001ff00 */
[----:B------:R-:W-:-:S02]  /*4300*/  CS2R R78, SRZ ;  /* 0x00000000004e7805 */ /* 0x000fc4000001ff00 */
[----:B------:R-:W-:Y:S02]  /*4310*/  LEA.HI.SX32 R12, R12, R15, 0x1c ;  /* 0x0000000f0c0c7211 */ /* 0x000fe400078fe2ff */
[----:B------:R-:W-:Y:S02]  /*4320*/  CS2R R76, SRZ ;  /* 0x00000000004c7805 */ /* 0x000fe4000001ff00 */
[----:B------:R-:W-:Y:S02]  /*4330*/  CS2R R74, SRZ ;  /* 0x00000000004a7805 */ /* 0x000fe4000001ff00 */
[----:B------:R-:W-:Y:S02]  /*4340*/  CS2R R72, SRZ ;  /* 0x0000000000487805 */ /* 0x000fe4000001ff00 */
[----:B------:R-:W-:Y:S02]  /*4350*/  VIMNMX R12, R23, R12, !PT ;  /* 0x0000000c170c7248 */ /* 0x000fe40007fe0100 */
[----:B------:R-:W-:-:S02]  /*4360*/  CS2R R70, SRZ ;  /* 0x0000000000467805 */ /* 0x000fc4000001ff00 */
[----:B------:R-:W-:Y:S02]  /*4370*/  CS2R R68, SRZ ;  /* 0x0000000000447805 */ /* 0x000fe4000001ff00 */
[----:B------:R-:W-:Y:S02]  /*4380*/  CS2R R66, SRZ ;  /* 0x0000000000427805 */ /* 0x000fe4000001ff00 */
        /* <DEDUP_REMOVED lines=22> */
[----:B------:R-:W-:Y:S06]  /*44f0*/  @!P1 BRA `(.L_x_988) ;  /* 0x0000002c007c9947 */ /* 0x000fec0003800000 */
[----:B------:R-:W-:Y:S01]  /*4500*/  IMAD.MOV.U32 R15, RZ, RZ, R11 ;  /* 0x000000ffff0f7224 */ /* 0x000fe200078e000b */
[----:B------:R-:W-:Y:S01]  /*4510*/  UMOV UR7, UR38 ;  /* 0x0000002600077c82 */ /* 0x000fe20008000000 */
[----:B------:R-:W-:Y:S01]  /*4520*/  IMAD.MOV.U32 R14, RZ, RZ, R9 ;  /* 0x000000ffff0e7224 */ /* 0x000fe200078e0009 */
[----:B------:R-:W-:Y:S01]  /*4530*/  UMOV UR4, UR39 ;  /* 0x0000002700047c82 */ /* 0x000fe20008000000 */
[----:B------:R-:W-:Y:S01]  /*4540*/  IMAD.MOV.U32 R2, RZ, RZ, 0x3f800000 ;  /* 0x3f800000ff027424 */ /* 0x000fe200078e00ff */
[----:B------:R-:W-:Y:S01]  /*4550*/  ULDC UR42, c[0x0][0x9e4] ;  /* 0x00027900002a7ab9 */ /* 0x000fe20000000800 */
[----:B------:R-:W-:Y:S01]  /*4560*/  IMAD.MOV.U32 R87, RZ, RZ, RZ ;  /* 0x000000ffff577224 */ /* 0x000fe200078e00ff */
[----:B------:R-:W-:Y:S01]  /*4570*/  ULDC UR43, c[0x0][0x9dc] ;  /* 0x00027700002b7ab9 */ /* 0x000fe20000000800 */
[----:B------:R-:W-:-:S05]  /*4580*/  ULDC UR54, c[0x0][0x9e0] ;  /* 0x0002780000367ab9 */ /* 0x000fca0000000800 */
.L_x_1007:
[----:B------:R-:W-:-:S04]  /*4590*/  UISETP.NE.AND UP0, UPT, UR4, 0x1, UPT ;  /* 0x000000010400788c */ /* 0x000fc8000bf05270 */
[----:B------:R-:W-:-:S04]  /*45a0*/  USEL UR38, URZ, 0x1, UP0 ;  /* 0x000000013f267887 */ /* 0x000fc80008000000 */
[----:B------:R-:W-:Y:S01]  /*45b0*/  ULOP3.LUT UR38, UR7, UR38, URZ, 0x3c, !UPT ;  /* 0x0000002607267292 */ /* 0x000fe2000f8e3c3f */
[----:B------:R-:W-:Y:S11]  /*45c0*/  @!P0 BRA `(.L_x_989) ;  /* 0x0000000000048947 */ /* 0x000ff60003800000 */
[----:B------:R-:W-:Y:S01]  /*45d0*/  BPT.TRAP 0x1 ;  /* 0x000000040000795c */ /* 0x000fe20000300000 */
.L_x_989:
[----:B------:R-:W-:Y:S01]  /*45e0*/  UIADD3 UR39, UR4, 0x1, URZ ;  /* 0x0000000104277890 */ /* 0x000fe2000fffe03f */
[----:B------:R-:W-:-:S03]  /*45f0*/  IMAD.U32 R9, RZ, RZ, UR38 ;  /* 0x00000026ff097e24 */ /* 0x000fc6000f8e00ff */
[----:B------:R-:W-:Y:S02]  /*4600*/  UISETP.NE.AND UP0, UPT, UR39, 0x2, UPT ;  /* 0x000000022700788c */ /* 0x000fe4000bf05270 */
[----:B------:R-:W-:Y:S02]  /*4610*/  SHF.L.U32 R9, R9, 0x1f, RZ ;  /* 0x0000001f09097819 */ /* 0x000fe400000006ff */
[----:B------:R-:W-:-:S04]  /*4620*/  USEL UR39, UR39, URZ, UP0 ;  /* 0x0000003f27277287 */ /* 0x000fc80008000000 */
[----:B------:R-:W-:-:S09]  /*4630*/  ULEA UR6, UR39, UR40, 0x3 ;  /* 0x0000002827067291 */ /* 0x000fd2000f8e183f */
[----:B------:R0:W1:Y:S01]  /*4640*/  SYNCS.PHASECHK.TRANS64.TRYWAIT P1, [UR6+0x2a830], R9 ;  /* 0x02a83009ff0075a7 */ /* 0x0000620008020146 */
[----:B------:R-:W-:Y:S05]  /*4650*/  @!P0 BRA `(.L_x_990) ;  /* 0x0000000000048947 */ /* 0x000fea0003800000 */
[----:B------:R-:W-:Y:S01]  /*4660*/  BPT.TRAP 0x1 ;  /* 0x000000040000795c */ /* 0x000fe20000300000 */
.L_x_990:
[----:B-1----:R-:W-:Y:S05]  /*4670*/  @P1 BRA `(.L_x_991) ;  /* 0x0000000000081947 */ /* 0x002fea0003800000 */
[----:B------:R-:W1:Y:S02]  /*4680*/  SYNCS.PHASECHK.TRANS64.TRYWAIT P1, [UR6+0x2a830], R9 ;  /* 0x02a83009ff0075a7 */ /* 0x000e640008020146 */
[----:B-1----:R-:W-:Y:S05]  /*4690*/  @!P1 BRA `(.L_x_992) ;  /* 0x000000e400d09947 */ /* 0x002fea0003800000 */
.L_x_991:
        /* <DEDUP_REMOVED lines=16> */
[----:B------:R-:W-:Y:S01]  /*47a0*/  R2UR UR48, R4 ;  /* 0x00000000043072ca */ /* 0x000fe200000e0000 */
[----:B------:R-:W-:Y:S01]  /*47b0*/  UIADD3 UR50, UR5, 0x2, URZ ;  /* 0x0000000205327890 */ /* 0x000fe2000fffe03f */
[----:B------:R-:W-:Y:S01]  /*47c0*/  R2UR UR49, R5 ;  /* 0x00000000053172ca */ /* 0x000fe200000e0000 */
        /* <DEDUP_REMOVED lines=116> */
.L_x_993:
[----:B------:R-:W-:Y:S01]  /*4f10*/  ULEA UR5, UR4, UR40, 0x3 ;  /* 0x0000002804057291 */ /* 0x000fe2000f8e183f */
[----:B------:R-:W-:-:S05]  /*4f20*/  IMAD.U32 R0, RZ, RZ, UR7 ;  /* 0x00000007ff007e24 */ /* 0x000fca000f8e00ff */
[----:B------:R-:W-:-:S04]  /*4f30*/  SHF.L.U32 R0, R0, 0x1f, RZ ;  /* 0x0000001f00007819 */ /* 0x000fc800000006ff */
[----:B------:R2:W3:Y:S01]  /*4f40*/  SYNCS.PHASECHK.TRANS64.TRYWAIT P1, [UR5+0x2a850], R0 ;  /* 0x02a85000ff0075a7 */ /* 0x0004e20008020145 */
[----:B------:R-:W-:Y:S05]  /*4f50*/  @!P0 BRA `(.L_x_994) ;  /* 0x0000000000048947 */ /* 0x000fea0003800000 */
[----:B------:R-:W-:Y:S01]  /*4f60*/  BPT.TRAP 0x1 ;  /* 0x000000040000795c */ /* 0x000fe20000300000 */
.L_x_994:
[----:B---3--:R-:W-:Y:S05]  /*4f70*/  @P1 BRA `(.L_x_995) ;  /* 0x0000000000081947 */ /* 0x008fea0003800000 */
[----:B------:R-:W3:Y:S02]  /*4f80*/  SYNCS.PHASECHK.TRANS64.TRYWAIT P1, [UR5+0x2a850], R0 ;  /* 0x02a85000ff0075a7 */ /* 0x000ee40008020145 */
[----:B---3--:R-:W-:Y:S05]  /*4f90*/  @!P1 BRA `(.L_x_996) ;  /* 0x000000dc00a89947 */ /* 0x008fea0003800000 */
.L_x_995:
        /* <DEDUP_REMOVED lines=38> */
.L_x_997:
[----:B------:R-:W-:Y:S01]  /*5200*/  ISETP.NE.AND P2, PT, R168, 0x1, PT ;  /* 0x00000001a800780c */ /* 0x000fe20003f45270 */
[----:B01----:R-:W-:Y:S01]  /*5210*/  IMAD.IADD R9, R22, 0x1, R17 ;  /* 0x0000000116097824 */ /* 0x003fe200078e0211 */
[----:B------:R-:W0:Y:S01]  /*5220*/  LDC R13, c[0x0][0x288] ;  /* 0x0000a200ff0d7b82 */ /* 0x000e220000000800 */
[----:B------:R-:W-:Y:S01]  /*5230*/  IMAD R20, R21, -0x60, RZ ;  /* 0xffffffa015147824 */ /* 0x000fe200078e02ff */
[----:B------:R-:W-:Y:S01]  /*5240*/  UIADD3 UR6, UR6, 0x2a840, URZ ;  /* 0x0002a84006067890 */ /* 0x000fe2000fffe03f */
[----:B------:R-:W-:Y:S01]  /*5250*/  LOP3.LUT P1, RZ, R19, 0x80000, RZ, 0xc0, !PT ;  /* 0x0008000013ff7812 */ /* 0x000fe2000782c0ff */
[----:B------:R-:W-:Y:S02]  /*5260*/  ULOP3.LUT UR4, URZ, UR43, URZ, 0x33, !UPT ;  /* 0x0000002b3f047292 */ /* 0x000fe4000f8e333f */
[----:B------:R-:W-:-:S05]  /*5270*/  UPRMT UR6, UR60, 0x654, UR6 ;  /* 0x000006543c067896 */ /* 0x000fca0008000006 */
[----:B--2---:R-:W1:Y:S08]  /*5280*/  @P2 LDC R0, c[0x0][0x44c] ;  /* 0x00011300ff002b82 */ /* 0x004e700000000800 */
[----:B------:R-:W2:Y:S01]  /*5290*/  @P2 LDC R11, c[0x0][0x450] ;  /* 0x00011400ff0b2b82 */ /* 0x000ea20000000800 */
[----:B------:R-:W-:Y:S01]  /*52a0*/  SYNCS.ARRIVE.TRANS64.RED.A1T0 RZ, [UR6], RZ ;  /* 0x000000ffffff79a7 */ /* 0x000fe20008100406 */
[----:B-1----:R-:W-:-:S05]  /*52b0*/  @P2 IMAD.HI.U32 R0, R9, R0, RZ ;  /* 0x0000000009002227 */ /* 0x002fca00078e00ff */
[----:B--2---:R-:W-:Y:S01]  /*52c0*/  @P2 SHF.R.U32.HI R9, RZ, R11, R0 ;  /* 0x0000000bff092219 */ /* 0x004fe20000011600 */
[----:B------:R-:W-:-:S04]  /*52d0*/  VIADD R11, R20, 0x1 ;  /* 0x00000001140b7836 */ /* 0x000fc80000000000 */
[----:B------:R-:W1:Y:S01]  /*52e0*/  SHFL.IDX PT, R137, R9, RZ, 0x1c1f ;  /* 0x001c1fff09897589 */ /* 0x000e6200000e0000 */
[----:B------:R-:W-:-:S04]  /*52f0*/  IMAD R11, R18, -0x2, R11 ;  /* 0xfffffffe120b7824 */ /* 0x000fc800078e020b */
[C---:B------:R-:W-:Y:S01]  /*5300*/  VIADD R140, R11.reuse, 0xffffffff ;  /* 0xffffffff0b8c7836 */ /* 0x040fe20000000000 */
[----:B0-----:R-:W-:-:S05]  /*5310*/  IADD3 R0, R11, -R13, R16 ;  /* 0x8000000d0b007210 */ /* 0x001fca0007ffe010 */
[C---:B------:R-:W-:Y:S02]  /*5320*/  VIADD R136, R0.reuse, UR54 ;  /* 0x0000003600887c36 */ /* 0x040fe40008000000 */
[----:B------:R-:W-:Y:S02]  /*5330*/  VIADD R138, R0, UR4 ;  /* 0x00000004008a7c36 */ /* 0x000fe40008000000 */
[--C-:B-1----:R-:W-:Y:S02]  /*5340*/  IMAD.IADD R0, R136, 0x1, R137.reuse ;  /* 0x0000000188007824 */ /* 0x102fe400078e0289 */
[----:B------:R-:W-:Y:S01]  /*5350*/  IMAD.IADD R2, R138, 0x1, R137 ;  /* 0x000000018a027824 */ /* 0x000fe200078e0289 */
[----:B------:R-:W-:Y:S06]  /*5360*/  @!P1 BRA `(.L_x_998) ;  /* 0x0000000000549947 */ /* 0x000fec0003800000 */
[----:B------:R-:W-:Y:S01]  /*5370*/  IADD3 R11, R16, -R13, R137 ;  /* 0x8000000d100b7210 */ /* 0x000fe20007ffe089 */
[----:B------:R-:W-:Y:S03]  /*5380*/  BSSY B0, `(.L_x_999) ;  /* 0x0000010000007945 */ /* 0x000fe60003800000 */
[----:B------:R-:W-:-:S13]  /*5390*/  ISETP.GT.AND P1, PT, R11, -0x1, PT ;  /* 0xffffffff0b00780c */ /* 0x000fda0003f24270 */
[----:B------:R-:W-:Y:S05]  /*53a0*/  @P1 BRA `(.L_x_1000) ;  /* 0x0000000000201947 */ /* 0x000fea0003800000 */
[----:B------:R-:W-:Y:S01]  /*53b0*/  IMAD.U32 R137, RZ, RZ, UR42 ;  /* 0x0000002aff897e24 */ /* 0x000fe2000f8e00ff */
[----:B------:R-:W-:-:S04]  /*53c0*/  LOP3.LUT R11, RZ, R11, RZ, 0x33, !PT ;  /* 0x0000000bff0b7212 */ /* 0x000fc800078e33ff */
[----:B------:R-:W-:-:S13]  /*53d0*/  ISETP.NE.AND P1, PT, R137, 0x1, PT ;  /* 0x000000018900780c */ /* 0x000fda0003f25270 */
[----:B------:R-:W0:Y:S02]  /*53e0*/  @P1 LDC.64 R142, c[0x0][0x9e8] ;  /* 0x00027a00ff8e1b82 */ /* 0x000e240000000a00 */
[----:B0-----:R-:W-:-:S05]  /*53f0*/  @P1 IMAD.HI.U32 R10, R11, R142, RZ ;  /* 0x0000008e0b0a1227 */ /* 0x001fca00078e00ff */
[----:B------:R-:W-:-:S04]  /*5400*/  @P1 SHF.R.U32.HI R11, RZ, R143, R10 ;  /* 0x0000008fff0b1219 */ /* 0x000fc8000001160a */
[----:B------:R-:W-:Y:S01]  /*5410*/  LOP3.LUT R11, RZ, R11, RZ, 0x33, !PT ;  /* 0x0000000bff0b7212 */ /* 0x000fe200078e33ff */
[----:B------:R-:W-:Y:S06]  /*5420*/  BRA `(.L_x_1001) ;  /* 0x0000000000147947 */ /* 0x000fec0003800000 */
.L_x_1000:
[----:B------:R-:W-:-:S05]  /*5430*/  IMAD.U32 R137, RZ, RZ, UR42 ;  /* 0x0000002aff897e24 */ /* 0x000fca000f8e00ff */
[----:B------:R-:W-:-:S13]  /*5440*/  ISETP.NE.AND P1, PT, R137, 0x1, PT ;  /* 0x000000018900780c */ /* 0x000fda0003f25270 */
[----:B------:R-:W0:Y:S02]  /*5450*/  @P1 LDC.64 R142, c[0x0][0x9e8] ;  /* 0x00027a00ff8e1b82 */ /* 0x000e240000000a00 */
[----:B0-----:R-:W-:-:S05]  /*5460*/  @P1 IMAD.HI.U32 R10, R11, R142, RZ ;  /* 0x0000008e0b0a1227 */ /* 0x001fca00078e00ff */
[----:B------:R-:W-:-:S07]  /*5470*/  @P1 SHF.R.U32.HI R11, RZ, R143, R10 ;  /* 0x0000008fff0b1219 */ /* 0x000fce000001160a */
.L_x_1001:
[----:B------:R-:W-:Y:S05]  /*5480*/  BSYNC B0 ;  /* 0x0000000000007941 */ /* 0x000fea0003800000 */
.L_x_999:
[----:B------:R-:W-:-:S05]  /*5490*/  IMAD R11, R11, R137, R140 ;  /* 0x000000890b0b7224 */ /* 0x000fca00078e028c */
[----:B------:R-:W-:Y:S02]  /*54a0*/  VIADDMNMX R0, R11, R137, R0, PT ;  /* 0x000000890b007246 */ /* 0x000fe40003800100 */
[----:B------:R-:W-:-:S07]  /*54b0*/  VIMNMX R2, R2, R11, !PT ;  /* 0x0000000b02027248 */ /* 0x000fce0007fe0100 */
.L_x_998:
[C---:B------:R-:W-:Y:S01]  /*54c0*/  ISETP.GE.AND P2, PT, R20.reuse, 0x9, PT ;  /* 0x000000091400780c */ /* 0x040fe20003f46270 */
[----:B------:R-:W0:Y:S01]  /*54d0*/  SHFL.IDX PT, R9, R9, 0x1, 0x1c1f ;  /* 0x003c1f0009097f89 */ /* 0x000e2200000e0000 */
[----:B------:R-:W-:Y:S02]  /*54e0*/  ISETP.GE.AND P1, PT, R20, 0x2, PT ;  /* 0x000000021400780c */ /* 0x000fe40003f26270 */
[C---:B------:R-:W-:Y:S02]  /*54f0*/  ISETP.GT.AND P3, PT, R2.reuse, 0x8, !P2 ;  /* 0x000000080200780c */ /* 0x040fe40005764270 */
[----:B------:R-:W-:Y:S02]  /*5500*/  ISETP.GT.AND P4, PT, R2, 0x1, !P1 ;  /* 0x000000010200780c */ /* 0x000fe40004f84270 */
[----:B------:R-:W-:Y:S02]  /*5510*/  ISETP.LT.OR P3, PT, R0, 0x9, P3 ;  /* 0x000000090000780c */ /* 0x000fe40001f61670 */
[----:B------:R-:W-:-:S02]  /*5520*/  ISETP.GE.AND P5, PT, R20, 0xa, PT ;  /* 0x0000000a1400780c */ /* 0x000fc40003fa6270 */
[----:B------:R-:W-:Y:S02]  /*5530*/  FSEL R185, R92, -INF , !P3 ;  /* 0xff8000005cb97808 */ /* 0x000fe40005800000 */
[----:B------:R-:W-:Y:S02]  /*5540*/  ISETP.LT.OR P4, PT, R0, 0x2, P4 ;  /* 0x000000020000780c */ /* 0x000fe40002781670 */
        /* <DEDUP_REMOVED lines=98> */
[----:B------:R-:W-:Y:S02]  /*5b70*/  P2R R92, PR, RZ, 0x40 ;  /* 0x00000040ff5c7803 */ /* 0x000fe40000000000 */
[----:B------:R-:W-:-:S04]  /*5b80*/  ISETP.GT.AND P6, PT, R2, RZ, !P6 ;  /* 0x000000ff0200720c */ /* 0x000fc800077c4270 */
[----:B------:R-:W-:-:S04]  /*5b90*/  ISETP.LT.OR P6, PT, R0, 0x1, P6 ;  /* 0x000000010000780c */ /* 0x000fc800037c1670 */
[----:B------:R-:W-:Y:S02]  /*5ba0*/  FSEL R191, R88, -INF , !P6 ;  /* 0xff80000058bf7808 */ /* 0x000fe40007000000 */
[----:B------:R-:W-:-:S04]  /*5bb0*/  ISETP.GE.AND P6, PT, R20, 0x5a, PT ;  /* 0x0000005a1400780c */ /* 0x000fc80003fc6270 */
[----:B------:R-:W-:Y:S02]  /*5bc0*/  P2R R20, PR, RZ, 0x40 ;  /* 0x00000040ff147803 */ /* 0x000fe40000000000 */
[----:B------:R-:W-:Y:S01]  /*5bd0*/  ISETP.GT.AND P6, PT, R2, 0x59, !P6 ;  /* 0x000000590200780c */ /* 0x000fe200077c4270 */
[----:B0-----:R-:W-:-:S03]  /*5be0*/  IMAD.IADD R2, R138, 0x1, R9 ;  /* 0x000000018a027824 */ /* 0x001fc600078e0209 */
[----:B------:R-:W-:Y:S01]  /*5bf0*/  ISETP.LT.OR P6, PT, R0, 0x5a, P6 ;  /* 0x0000005a0000780c */ /* 0x000fe200037c1670 */
[----:B------:R-:W-:-:S03]  /*5c00*/  IMAD.IADD R0, R136, 0x1, R9 ;  /* 0x0000000188007824 */ /* 0x000fc600078e0209 */
[----:B------:R-:W-:Y:S02]  /*5c10*/  FSEL R133, R133, -INF , !P6 ;  /* 0xff80000085857808 */ /* 0x000fe40007000000 */
[----:B------:R-:W-:-:S13]  /*5c20*/  LOP3.LUT P6, RZ, R19, 0x80000, RZ, 0xc0, !PT ;  /* 0x0008000013ff7812 */ /* 0x000fda00078cc0ff */
[----:B------:R-:W-:Y:S05]  /*5c30*/  @!P6 BRA `(.L_x_1002) ;  /* 0x000000000054e947 */ /* 0x000fea0003800000 */
        /* <DEDUP_REMOVED lines=12> */
.L_x_1004:
[----:B------:R-:W-:-:S05]  /*5d00*/  IMAD.U32 R10, RZ, RZ, UR42 ;  /* 0x0000002aff0a7e24 */ /* 0x000fca000f8e00ff */
[----:B------:R-:W-:-:S13]  /*5d10*/  ISETP.NE.AND P6, PT, R10, 0x1, PT ;  /* 0x000000010a00780c */ /* 0x000fda0003fc5270 */
[----:B------:R-:W0:Y:S02]  /*5d20*/  @P6 LDC.64 R150, c[0x0][0x9e8] ;  /* 0x00027a00ff966b82 */ /* 0x000e240000000a00 */
[----:B0-----:R-:W-:-:S05]  /*5d30*/  @P6 IMAD.HI.U32 R150, R9, R150, RZ ;  /* 0x0000009609966227 */ /* 0x001fca00078e00ff */
[----:B------:R-:W-:-:S07]  /*5d40*/  @P6 SHF.R.U32.HI R9, RZ, R151, R150 ;  /* 0x00000097ff096219 */ /* 0x000fce0000011696 */
.L_x_1005:
[----:B------:R-:W-:Y:S05]  /*5d50*/  BSYNC B0 ;  /* 0x0000000000007941 */ /* 0x000fea0003800000 */
.L_x_1003:
[----:B------:R-:W-:-:S05]  /*5d60*/  IMAD R9, R9, R10, R140 ;  /* 0x0000000a09097224 */ /* 0x000fca00078e028c */
[----:B------:R-:W-:Y:S02]  /*5d70*/  VIADDMNMX R0, R9, R10, R0, PT ;  /* 0x0000000a09007246 */ /* 0x000fe40003800100 */
[----:B------:R-:W-:-:S07]  /*5d80*/  VIMNMX R2, R2, R9, !PT ;  /* 0x0000000902027248 */ /* 0x000fce0007fe0100 */
.L_x_1002:
[C---:B------:R-:W-:Y:S02]  /*5d90*/  ISETP.GT.AND P1, PT, R2.reuse, 0x1, !P1 ;  /* 0x000000010200780c */ /* 0x040fe40004f24270 */
[----:B------:R-:W-:Y:S02]  /*5da0*/  ISETP.GT.AND P2, PT, R2, 0x8, !P2 ;  /* 0x000000080200780c */ /* 0x000fe40005744270 */
[C---:B------:R-:W-:Y:S02]  /*5db0*/  ISETP.LT.OR P1, PT, R0.reuse, 0x2, P1 ;  /* 0x000000020000780c */ /* 0x040fe40000f21670 */
[----:B------:R-:W-:Y:S02]  /*5dc0*/  ISETP.LT.OR P2, PT, R0, 0x9, P2 ;  /* 0x000000090000780c */ /* 0x000fe40001741670 */
[----:B------:R-:W-:Y:S02]  /*5dd0*/  FSEL R151, R91, -INF , !P1 ;  /* 0xff8000005b977808 */ /* 0x000fe40004800000 */
[----:B------:R-:W-:-:S02]  /*5de0*/  ISETP.NE.AND P1, PT, R142, RZ, PT ;  /* 0x000000ff8e00720c */ /* 0x000fc40003f25270 */
[----:B------:R-:W-:Y:S02]  /*5df0*/  FSEL R153, R94, -INF , !P2 ;  /* 0xff8000005e997808 */ /* 0x000fe40005000000 */
[----:B------:R-:W-:Y:S02]  /*5e00*/  ISETP.GT.AND P1, PT, R2, 0x9, !P1 ;  /* 0x000000090200780c */ /* 0x000fe40004f24270 */
[----:B------:R-:W-:Y:S02]  /*5e10*/  ISETP.NE.AND P2, PT, R100, RZ, PT ;  /* 0x000000ff6400720c */ /* 0x000fe40003f45270 */
[----:B------:R-:W-:Y:S02]  /*5e20*/  ISETP.LT.OR P1, PT, R0, 0xa, P1 ;  /* 0x0000000a0000780c */ /* 0x000fe40000f21670 */
[----:B------:R-:W-:Y:S02]  /*5e30*/  ISETP.NE.AND P6, PT, R148, RZ, PT ;  /* 0x000000ff9400720c */ /* 0x000fe40003fc5270 */
[----:B------:R-:W-:-:S02]  /*5e40*/  FSEL R95, R95, -INF , !P1 ;  /* 0xff8000005f5f7808 */ /* 0x000fc40004800000 */
[----:B------:R-:W-:Y:S02]  /*5e50*/  ISETP.NE.AND P1, PT, R144, RZ, PT ;  /* 0x000000ff9000720c */ /* 0x000fe40003f25270 */
[----:B------:R-:W-:Y:S02]  /*5e60*/  FMNMX.FTZ R10, R191, R14, !PT ;  /* 0x0000000ebf0a7209 */ /* 0x000fe40007810000 */
[----:B------:R-:W-:Y:S02]  /*5e70*/  ISETP.GT.AND P1, PT, R2, 0x10, !P1 ;  /* 0x000000100200780c */ /* 0x000fe40004f24270 */
[----:B------:R-:W-:Y:S02]  /*5e80*/  FMNMX.FTZ R10, R189, R10, !PT ;  /* 0x0000000abd0a7209 */ /* 0x000fe40007810000 */
        /* <DEDUP_REMOVED lines=16> */
[----:B------:R-:W-:Y:S02]  /*5f90*/  FSEL R157, R102, -INF , !P1 ;  /* 0xff800000669d7808 */ /* 0x000fe40004800000 */
        /* <DEDUP_REMOVED lines=37> */
[----:B------:R-:W-:Y:S01]  /*61f0*/  FSEL R91, R114, -INF , !P1 ;  /* 0xff800000725b7808 */ /* 0x000fe20004800000 */
[----:B------:R-:W0:Y:S01]  /*6200*/  LDC R10, c[0x0][0x988] ;  /* 0x00026200ff0a7b82 */ /* 0x000e220000000800 */
[----:B------:R-:W-:Y:S01]  /*6210*/  ISETP.NE.AND P1, PT, R112, RZ, PT ;  /* 0x000000ff7000720c */ /* 0x000fe20003f25270 */
[----:B------:R-:W1:Y:S01]  /*6220*/  SHFL.BFLY PT, R9, R88, 0x2, 0x1f ;  /* 0x0c401f0058097f89 */ /* 0x000e6200000e0000 */
[----:B------:R-:W-:-:S02]  /*6230*/  ISETP.NE.AND P6, PT, R124, RZ, PT ;  /* 0x000000ff7c00720c */ /* 0x000fc40003fc5270 */
[C---:B------:R-:W-:Y:S02]  /*6240*/  ISETP.GT.AND P1, PT, R2.reuse, 0x31, !P1 ;  /* 0x000000310200780c */ /* 0x040fe40004f24270 */
[----:B------:R-:W-:Y:S02]  /*6250*/  ISETP.GT.AND P3, PT, R2, 0x50, !P3 ;  /* 0x000000500200780c */ /* 0x000fe40005f64270 */
[C---:B------:R-:W-:Y:S02]  /*6260*/  ISETP.LT.OR P1, PT, R0.reuse, 0x32, P1 ;  /* 0x000000320000780c */ /* 0x040fe40000f21670 */
[----:B------:R-:W-:Y:S02]  /*6270*/  ISETP.LT.OR P3, PT, R0, 0x51, P3 ;  /* 0x000000510000780c */ /* 0x000fe40001f61670 */
[----:B------:R-:W-:Y:S02]  /*6280*/  FSEL R115, R115, -INF , !P1 ;  /* 0xff80000073737808 */ /* 0x000fe40004800000 */
[----:B------:R-:W-:-:S02]  /*6290*/  ISETP.NE.AND P1, PT, R156, RZ, PT ;  /* 0x000000ff9c00720c */ /* 0x000fc40003f25270 */
[C---:B------:R-:W-:Y:S02]  /*62a0*/  ISETP.GT.AND P4, PT, R2.reuse, 0x51, !P4 ;  /* 0x000000510200780c */ /* 0x040fe40006784270 */
[----:B------:R-:W-:Y:S02]  /*62b0*/  ISETP.GT.AND P1, PT, R2, 0x38, !P1 ;  /* 0x000000380200780c */ /* 0x000fe40004f24270 */
[----:B------:R-:W-:Y:S02]  /*62c0*/  FSEL R187, R130, -INF , !P3 ;  /* 0xff80000082bb7808 */ /* 0x000fe40005800000 */
[----:B------:R-:W-:Y:S02]  /*62d0*/  ISETP.LT.OR P1, PT, R0, 0x39, P1 ;  /* 0x000000390000780c */ /* 0x000fe40000f21670 */
[----:B------:R-:W-:Y:S02]  /*62e0*/  ISETP.GT.AND P5, PT, R2, 0x58, !P5 ;  /* 0x000000580200780c */ /* 0x000fe40006fa4270 */
[----:B------:R-:W-:-:S02]  /*62f0*/  FSEL R177, R118, -INF , !P1 ;  /* 0xff80000076b17808 */ /* 0x000fc40004800000 */
[----:B------:R-:W-:Y:S02]  /*6300*/  ISETP.NE.AND P1, PT, R116, RZ, PT ;  /* 0x000000ff7400720c */ /* 0x000fe40003f25270 */
[----:B------:R-:W-:Y:S02]  /*6310*/  ISETP.LT.OR P4, PT, R0, 0x52, P4 ;  /* 0x000000520000780c */ /* 0x000fe40002781670 */
[----:B------:R-:W-:Y:S02]  /*6320*/  ISETP.GT.AND P1, PT, R2, 0x39, !P1 ;  /* 0x000000390200780c */ /* 0x000fe40004f24270 */
[C---:B------:R-:W-:Y:S02]  /*6330*/  ISETP.LT.OR P5, PT, R0.reuse, 0x59, P5 ;  /* 0x000000590000780c */ /* 0x040fe40002fa1670 */
[----:B------:R-:W-:-:S04]  /*6340*/  ISETP.LT.OR P1, PT, R0, 0x3a, P1 ;  /* 0x0000003a0000780c */ /* 0x000fc80000f21670 */
[----:B------:R-:W-:Y:S02]  /*6350*/  FSEL R119, R119, -INF , !P1 ;  /* 0xff80000077777808 */ /* 0x000fe40004800000 */
[----:B------:R-:W-:-:S04]  /*6360*/  ISETP.NE.AND P1, PT, R158, RZ, PT ;  /* 0x000000ff9e00720c */ /* 0x000fc80003f25270 */
[----:B------:R-:W-:-:S04]  /*6370*/  ISETP.GT.AND P1, PT, R2, 0x40, !P1 ;  /* 0x000000400200780c */ /* 0x000fc80004f24270 */
[----:B------:R-:W-:-:S04]  /*6380*/  ISETP.LT.OR P1, PT, R0, 0x41, P1 ;  /* 0x000000410000780c */ /* 0x000fc80000f21670 */
[----:B------:R-:W-:Y:S02]  /*6390*/  FSEL R181, R122, -INF , !P1 ;  /* 0xff8000007ab57808 */ /* 0x000fe40004800000 */
[----:B------:R-:W-:-:S04]  /*63a0*/  ISETP.NE.AND P1, PT, R120, RZ, PT ;  /* 0x000000ff7800720c */ /* 0x000fc80003f25270 */
[----:B------:R-:W-:-:S04]  /*63b0*/  ISETP.GT.AND P1, PT, R2, 0x41, !P1 ;  /* 0x000000410200780c */ /* 0x000fc80004f24270 */
[----:B------:R-:W-:-:S04]  /*63c0*/  ISETP.LT.OR P1, PT, R0, 0x42, P1 ;  /* 0x000000420000780c */ /* 0x000fc80000f21670 */
[----:B------:R-:W-:Y:S02]  /*63d0*/  FSEL R123, R123, -INF , !P1 ;  /* 0xff8000007b7b7808 */ /* 0x000fe40004800000 */
[----:B------:R-:W-:-:S04]  /*63e0*/  ISETP.GT.AND P1, PT, R2, 0x48, !P2 ;  /* 0x000000480200780c */ /* 0x000fc80005724270 */
[----:B------:R-:W-:-:S04]  /*63f0*/  ISETP.LT.OR P1, PT, R0, 0x49, P1 ;  /* 0x000000490000780c */ /* 0x000fc80000f21670 */
[----:B------:R-:W-:Y:S02]  /*6400*/  FSEL R183, R126, -INF , !P1 ;  /* 0xff8000007eb77808 */ /* 0x000fe40004800000 */
[----:B------:R-:W-:Y:S02]  /*6410*/  ISETP.GT.AND P1, PT, R2, 0x49, !P6 ;  /* 0x000000490200780c */ /* 0x000fe40007724270 */
[----:B------:R-:W-:Y:S02]  /*6420*/  ISETP.NE.AND P6, PT, R92, RZ, PT ;  /* 0x000000ff5c00720c */ /* 0x000fe40003fc5270 */
[----:B------:R-:W-:Y:S02]  /*6430*/  ISETP.LT.OR P1, PT, R0, 0x4a, P1 ;  /* 0x0000004a0000780c */ /* 0x000fe40000f21670 */
[----:B-1----:R-:W-:Y:S02]  /*6440*/  FMNMX.FTZ R92, R88, R9, !PT ;  /* 0x00000009585c7209 */ /* 0x002fe40007810000 */
[----:B------:R-:W-:-:S02]  /*6450*/  FSEL R127, R127, -INF , !P1 ;  /* 0xff8000007f7f7808 */ /* 0x000fc40004800000 */
[----:B------:R-:W-:Y:S01]  /*6460*/  ISETP.GT.AND P1, PT, R2, RZ, !P6 ;  /* 0x000000ff0200720c */ /* 0x000fe20007724270 */
[----:B------:R-:W1:Y:S01]  /*6470*/  SHFL.BFLY PT, R9, R92, 0x1, 0x1f ;  /* 0x0c201f005c097f89 */ /* 0x000e6200000e0000 */
[----:B------:R-:W-:Y:S02]  /*6480*/  ISETP.NE.AND P6, PT, R20, RZ, PT ;  /* 0x000000ff1400720c */ /* 0x000fe40003fc5270 */
[----:B------:R-:W-:Y:S02]  /*6490*/  ISETP.LT.OR P1, PT, R0, 0x1, P1 ;  /* 0x000000010000780c */ /* 0x000fe40000f21670 */
[----:B------:R-:W-:Y:S02]  /*64a0*/  ISETP.GT.AND P2, PT, R2, 0x59, !P6 ;  /* 0x000000590200780c */ /* 0x000fe40007744270 */
[----:B------:R-:W-:Y:S02]  /*64b0*/  FSEL R90, R90, -INF , !P1 ;  /* 0xff8000005a5a7808 */ /* 0x000fe40004800000 */
[----:B------:R-:W-:-:S02]  /*64c0*/  ISETP.LT.OR P2, PT, R0, 0x5a, P2 ;  /* 0x0000005a0000780c */ /* 0x000fc40001741670 */
[----:B------:R-:W-:Y:S02]  /*64d0*/  FMNMX.FTZ R88, R90, R15, !PT ;  /* 0x0000000f5a587209 */ /* 0x000fe40007810000 */
[----:B------:R-:W-:Y:S02]  /*64e0*/  FSEL R135, R135, -INF , !P2 ;  /* 0xff80000087877808 */ /* 0x000fe40005000000 */
[----:B------:R-:W-:-:S04]  /*64f0*/  FMNMX.FTZ R88, R151, R88, !PT ;  /* 0x0000005897587209 */ /* 0x000fc80007810000 */
[----:B------:R-:W-:-:S04]  /*6500*/  FMNMX.FTZ R88, R153, R88, !PT ;  /* 0x0000005899587209 */ /* 0x000fc80007810000 */
[----:B------:R-:W-:Y:S02]  /*6510*/  FMNMX.FTZ R88, R95, R88, !PT ;  /* 0x000000585f587209 */ /* 0x000fe40007810000 */
[----:B-1----:R-:W-:Y:S02]  /*6520*/  FMNMX.FTZ R9, R92, R9, !PT ;  /* 0x000000095c097209 */ /* 0x002fe40007810000 */
[----:B------:R-:W-:Y:S02]  /*6530*/  FMNMX.FTZ R88, R155, R88, !PT ;  /* 0x000000589b587209 */ /* 0x000fe40007810000 */
[C---:B------:R-:W-:Y:S01]  /*6540*/  FSETP.NEU.FTZ.AND P1, PT, R9.reuse, -INF , PT ;  /* 0xff8000000900780b */ /* 0x040fe20003f3d000 */
[----:B0-----:R-:W-:Y:S01]  /*6550*/  FMUL.FTZ R20, R9, R10 ;  /* 0x0000000a09147220 */ /* 0x001fe20000410000 */
[----:B------:R-:W-:-:S04]  /*6560*/  FMNMX.FTZ R88, R99, R88, !PT ;  /* 0x0000005863587209 */ /* 0x000fc80007810000 */
[----:B------:R-:W-:Y:S02]  /*6570*/  FMNMX.FTZ R88, R157, R88, !PT ;  /* 0x000000589d587209 */ /* 0x000fe40007810000 */
[----:B------:R-:W-:Y:S02]  /*6580*/  FSEL R20, R20, RZ, P1 ;  /* 0x000000ff14147208 */ /* 0x000fe40000800000 */
[----:B------:R-:W-:-:S03]  /*6590*/  FMNMX.FTZ R88, R103, R88, !PT ;  /* 0x0000005867587209 */ /* 0x000fc60007810000 */
[--C-:B------:R-:W-:Y:S01]  /*65a0*/  FFMA.FTZ R154, R139, R10, -R20.reuse ;  /* 0x0000000a8b9a7223 */ /* 0x100fe20000010814 */
[----:B------:R-:W-:Y:S01]  /*65b0*/  FMNMX.FTZ R88, R159, R88, !PT ;  /* 0x000000589f587209 */ /* 0x000fe20007810000 */
[-CC-:B------:R-:W-:Y:S01]  /*65c0*/  FFMA.FTZ R139, R141, R10.reuse, -R20.reuse ;  /* 0x0000000a8d8b7223 */ /* 0x180fe20000010814 */
[----:B------:R-:W-:Y:S01]  /*65d0*/  FSEL R141, R131, -INF , !P4 ;  /* 0xff800000838d7808 */ /* 0x000fe20006000000 */
[--C-:B------:R-:W-:Y:S01]  /*65e0*/  FFMA.FTZ R148, R143, R10, -R20.reuse ;  /* 0x0000000a8f947223 */ /* 0x100fe20000010814 */
[----:B------:R-:W-:Y:S01]  /*65f0*/  FMNMX.FTZ R88, R107, R88, !PT ;  /* 0x000000586b587209 */ /* 0x000fe20007810000 */
[-CC-:B------:R-:W-:Y:S01]  /*6600*/  FFMA.FTZ R150, R137, R10.reuse, -R20.reuse ;  /* 0x0000000a89967223 */ /* 0x180fe20000010814 */
[----:B------:R-:W-:Y:S01]  /*6610*/  FSEL R143, R134, -INF , !P5 ;  /* 0xff800000868f7808 */ /* 0x000fe20006800000 */
[--C-:B------:R-:W-:Y:S01]  /*6620*/  FFMA.FTZ R142, R11, R10, -R20.reuse ;  /* 0x0000000a0b8e7223 */ /* 0x100fe20000010814 */
[----:B------:R-:W-:Y:S01]  /*6630*/  FMNMX.FTZ R88, R175, R88, !PT ;  /* 0x00000058af587209 */ /* 0x000fe20007810000 */
[-CC-:B------:R-:W-:Y:S01]  /*6640*/  FFMA.FTZ R146, R93, R10.reuse, -R20.reuse ;  /* 0x0000000a5d927223 */ /* 0x180fe20000010814 */
[-CC-:B------:R-:W-:Y:S01]  /*6650*/  FFMA.FTZ R93, R117, R10.reuse, -R20.reuse ;  /* 0x0000000a755d7223 */ /* 0x180fe20000010814 */
[----:B------:R-:W-:Y:S01]  /*6660*/  FSEL R117, R9, RZ, P1 ;  /* 0x000000ff09757208 */ /* 0x000fe20000800000 */
[--C-:B------:R-:W-:Y:S01]  /*6670*/  FFMA.FTZ R191, R191, R10, -R20.reuse ;  /* 0x0000000abfbf7223 */ /* 0x100fe20000010814 */
[----:B------:R-:W-:Y:S01]  /*6680*/  FMNMX.FTZ R88, R111, R88, !PT ;  /* 0x000000586f587209 */ /* 0x000fe20007810000 */
[-CC-:B------:R-:W-:Y:S01]  /*6690*/  FFMA.FTZ R156, R189, R10.reuse, -R20.reuse ;  /* 0x0000000abd9c7223 */ /* 0x180fe20000010814 */
[----:B------:R-:W-:Y:S01]  /*66a0*/  FFMA.FTZ R144, R89, R10, -R20 ;  /* 0x0000000a59907223 */ /* 0x000fe20000010814 */
[----:B------:R-:W-:Y:S01]  /*66b0*/  FADD.FTZ R117, -R117, R14 ;  /* 0x0000000e75757221 */ /* 0x000fe20000010100 */
[----:B------:R-:W-:Y:S01]  /*66c0*/  FMNMX.FTZ R88, R91, R88, !PT ;  /* 0x000000585b587209 */ /* 0x000fe20007810000 */
[----:B------:R-:W-:Y:S01]  /*66d0*/  MUFU.EX2 R191, R191 ;  /* 0x000000bf00bf7308 */ /* 0x000fe20000000800 */
[-CC-:B------:R-:W-:Y:S01]  /*66e0*/  FFMA.FTZ R89, R113, R10.reuse, -R20.reuse ;  /* 0x0000000a71597223 */ /* 0x180fe20000010814 */
[--C-:B------:R-:W-:Y:S01]  /*66f0*/  FFMA.FTZ R140, R97, R10, -R20.reuse ;  /* 0x0000000a618c7223 */ /* 0x100fe20000010814 */
[----:B------:R-:W-:Y:S01]  /*6700*/  FMNMX.FTZ R88, R115, R88, !PT ;  /* 0x0000005873587209 */ /* 0x000fe20007810000 */
[-CC-:B------:R-:W-:Y:S01]  /*6710*/  FFMA.FTZ R136, R105, R10.reuse, -R20.reuse ;  /* 0x0000000a69887223 */ /* 0x180fe20000010814 */
        /* <DEDUP_REMOVED lines=13> */
[----:B------:R-:W-:Y:S01]  /*67f0*/  FFMA.FTZ R101, R133, R10, -R20 ;  /* 0x0000000a85657223 */ /* 0x000fe20000010814 */
[----:B------:R-:W-:Y:S01]  /*6800*/  FMNMX.FTZ R88, R123, R88, !PT ;  /* 0x000000587b587209 */ /* 0x000fe20007810000 */
[----:B------:R-:W-:Y:S03]  /*6810*/  MUFU.EX2 R156, R156 ;  /* 0x0000009c009c7308 */ /* 0x000fe60000000800 */
[----:B------:R-:W-:-:S04]  /*6820*/  FMNMX.FTZ R88, R183, R88, !PT ;  /* 0x00000058b7587209 */ /* 0x000fc80007810000 */
[----:B------:R-:W-:Y:S01]  /*6830*/  FMNMX.FTZ R88, R127, R88, !PT ;  /* 0x000000587f587209 */ /* 0x000fe20007810000 */
[----:B------:R-:W-:Y:S03]  /*6840*/  MUFU.EX2 R158, R158 ;  /* 0x0000009e009e7308 */ /* 0x000fe60000000800 */
[----:B------:R-:W-:-:S04]  /*6850*/  FMNMX.FTZ R88, R187, R88, !PT ;  /* 0x00000058bb587209 */ /* 0x000fc80007810000 */
[----:B------:R-:W-:Y:S01]  /*6860*/  FMNMX.FTZ R88, R141, R88, !PT ;  /* 0x000000588d587209 */ /* 0x000fe20007810000 */
[----:B------:R-:W-:Y:S03]  /*6870*/  MUFU.EX2 R179, R179 ;  /* 0x000000b300b37308 */ /* 0x000fe60000000800 */
[----:B------:R-:W-:-:S04]  /*6880*/  FMNMX.FTZ R88, R143, R88, !PT ;  /* 0x000000588f587209 */ /* 0x000fc80007810000 */
[----:B------:R-:W-:Y:S01]  /*6890*/  FMNMX.FTZ R88, R135, R88, !PT ;  /* 0x0000005887587209 */ /* 0x000fe20007810000 */
[----:B------:R0:W-:Y:S04]  /*68a0*/  MUFU.EX2 R131, R145 ;  /* 0x0000009100837308 */ /* 0x0001e80000000800 */
[----:B------:R-:W1:Y:S04]  /*68b0*/  SHFL.BFLY PT, R137, R88, 0x2, 0x1f ;  /* 0x0c401f0058897f89 */ /* 0x000e6800000e0000 */
[----:B------:R-:W-:Y:S08]  /*68c0*/  MUFU.EX2 R152, R152 ;  /* 0x0000009800987308 */ /* 0x000ff00000000800 */
[----:B------:R-:W-:Y:S08]  /*68d0*/  MUFU.EX2 R147, R147 ;  /* 0x0000009300937308 */ /* 0x000ff00000000800 */
[----:B------:R-:W-:Y:S01]  /*68e0*/  MUFU.EX2 R154, R154 ;  /* 0x0000009a009a7308 */ /* 0x000fe20000000800 */
[----:B-1----:R-:W-:-:S07]  /*68f0*/  FMNMX.FTZ R137, R88, R137, !PT ;  /* 0x0000008958897209 */ /* 0x002fce0007810000 */
[----:B------:R-:W-:Y:S01]  /*6900*/  MUFU.EX2 R139, R139 ;  /* 0x0000008b008b7308 */ /* 0x000fe20000000800 */
[----:B------:R-:W1:Y:S07]  /*6910*/  SHFL.BFLY PT, R0, R137, 0x1, 0x1f ;  /* 0x0c201f0089007f89 */ /* 0x000e6e00000e0000 */
[----:B------:R-:W-:Y:S08]  /*6920*/  MUFU.EX2 R148, R148 ;  /* 0x0000009400947308 */ /* 0x000ff00000000800 */
[----:B------:R-:W-:Y:S08]  /*6930*/  MUFU.EX2 R150, R150 ;  /* 0x0000009600967308 */ /* 0x000ff00000000800 */
[----:B------:R-:W-:Y:S01]  /*6940*/  MUFU.EX2 R109, R109 ;  /* 0x0000006d006d7308 */ /* 0x000fe20000000800 */
[----:B-1----:R-:W-:Y:S01]  /*6950*/  FMNMX.FTZ R11, R137, R0, !PT ;  /* 0x00000000890b7209 */ /* 0x002fe20007810000 */
[----:B------:R-:W-:-:S03]  /*6960*/  FMUL.FTZ R0, R117, R10 ;  /* 0x0000000a75007220 */ /* 0x000fc60000410000 */
[C---:B------:R-:W-:Y:S01]  /*6970*/  FSETP.NEU.FTZ.AND P1, PT, R11.reuse, -INF , PT ;  /* 0xff8000000b00780b */ /* 0x040fe20003f3d000 */
[C---:B------:R-:W-:Y:S02]  /*6980*/  FMUL.FTZ R92, R11.reuse, R10 ;  /* 0x0000000a0b5c7220 */ /* 0x040fe40000410000 */
[----:B------:R-:W1:Y:S01]  /*6990*/  MUFU.EX2 R0, R0 ;  /* 0x0000000000007308 */ /* 0x000e620000000800 */
[----:B------:R-:W-:Y:S02]  /*69a0*/  FSEL R2, R11, RZ, P1 ;  /* 0x000000ff0b027208 */ /* 0x000fe40000800000 */
[----:B------:R-:W-:-:S03]  /*69b0*/  FSEL R92, R92, RZ, P1 ;  /* 0x000000ff5c5c7208 */ /* 0x000fc60000800000 */
[----:B------:R-:W-:Y:S02]  /*69c0*/  FADD.FTZ R15, -R2, R15 ;  /* 0x0000000f020f7221 */ /* 0x000fe40000010100 */
[-CC-:B------:R-:W-:Y:S01]  /*69d0*/  FFMA.FTZ R117, R90, R10.reuse, -R92.reuse ;  /* 0x0000000a5a757223 */ /* 0x180fe2000001085c */
[-CC-:B------:R-:W-:Y:S01]  /*69e0*/  FFMA.FTZ R14, R151, R10.reuse, -R92.reuse ;  /* 0x0000000a970e7223 */ /* 0x180fe2000001085c */
[-C--:B------:R-:W-:Y:S01]  /*69f0*/  FMUL.FTZ R15, R15, R10.reuse ;  /* 0x0000000a0f0f7220 */ /* 0x080fe20000410000 */
[-CC-:B------:R-:W-:Y:S01]  /*6a00*/  FFMA.FTZ R20, R153, R10.reuse, -R92.reuse ;  /* 0x0000000a99147223 */ /* 0x180fe2000001085c */
[-CC-:B------:R-:W-:Y:S01]  /*6a10*/  FFMA.FTZ R95, R95, R10.reuse, -R92.reuse ;  /* 0x0000000a5f5f7223 */ /* 0x180fe2000001085c */
[-CC-:B------:R-:W-:Y:S01]  /*6a20*/  FFMA.FTZ R153, R155, R10.reuse, -R92.reuse ;  /* 0x0000000a9b997223 */ /* 0x180fe2000001085c */
[----:B------:R-:W-:Y:S01]  /*6a30*/  MUFU.EX2 R117, R117 ;  /* 0x0000007500757308 */ /* 0x000fe20000000800 */
[-CC-:B------:R-:W-:Y:S01]  /*6a40*/  FFMA.FTZ R88, R99, R10.reuse, -R92.reuse ;  /* 0x0000000a63587223 */ /* 0x180fe2000001085c */
[--C-:B0-----:R-:W-:Y:S01]  /*6a50*/  FFMA.FTZ R145, R91, R10, -R92.reuse ;  /* 0x0000000a5b917223 */ /* 0x101fe2000001085c */
[----:B-1----:R-:W-:Y:S01]  /*6a60*/  FFMA.FTZ R91, R0, R8, R191 ;  /* 0x00000008005b7223 */ /* 0x002fe200000100bf */
[-CC-:B------:R-:W-:Y:S01]  /*6a70*/  FFMA.FTZ R155, R157, R10.reuse, -R92.reuse ;  /* 0x0000000a9d9b7223 */ /* 0x180fe2000001085c */
[-CC-:B------:R-:W-:Y:S01]  /*6a80*/  FFMA.FTZ R90, R103, R10.reuse, -R92.reuse ;  /* 0x0000000a675a7223 */ /* 0x180fe2000001085c */
[-CC-:B------:R-:W-:Y:S01]  /*6a90*/  FFMA.FTZ R149, R159, R10.reuse, -R92.reuse ;  /* 0x0000000a9f957223 */ /* 0x180fe2000001085c */
[----:B------:R-:W-:Y:S01]  /*6aa0*/  FADD.FTZ R91, R156, R91 ;  /* 0x0000005b9c5b7221 */ /* 0x000fe20000010000 */
[----:B------:R-:W0:Y:S01]  /*6ab0*/  MUFU.EX2 R2, R15 ;  /* 0x0000000f00027308 */ /* 0x000e220000000800 */
[-CC-:B------:R-:W-:Y:S01]  /*6ac0*/  FFMA.FTZ R94, R107, R10.reuse, -R92.reuse ;  /* 0x0000000a6b5e7223 */ /* 0x180fe2000001085c */
[-CC-:B------:R-:W-:Y:S01]  /*6ad0*/  FFMA.FTZ R151, R175, R10.reuse, -R92.reuse ;  /* 0x0000000aaf977223 */ /* 0x180fe2000001085c */
[----:B------:R-:W-:Y:S01]  /*6ae0*/  FADD.FTZ R8, R158, R91 ;  /* 0x0000005b9e087221 */ /* 0x000fe20000010000 */
        /* <DEDUP_REMOVED lines=12> */
[----:B------:R-:W2:Y:S01]  /*6bb0*/  MUFU.EX2 R20, R20 ;  /* 0x0000001400147308 */ /* 0x000ea20000000800 */
[----:B0-----:R-:W-:Y:S01]  /*6bc0*/  FFMA.FTZ R3, R2, R3, R117 ;  /* 0x0000000302037223 */ /* 0x001fe20000010075 */
[----:B------:R-:W-:-:S06]  /*6bd0*/  FFMA.FTZ R92, R135, R10, -R92 ;  /* 0x0000000a875c7223 */ /* 0x000fcc000001085c */
[----:B------:R-:W0:Y:S01]  /*6be0*/  MUFU.EX2 R95, R95 ;  /* 0x0000005f005f7308 */ /* 0x000e220000000800 */
[----:B-1----:R-:W-:-:S07]  /*6bf0*/  FADD.FTZ R3, R14, R3 ;  /* 0x000000030e037221 */ /* 0x002fce0000010000 */
[----:B------:R-:W1:Y:S01]  /*6c00*/  MUFU.EX2 R153, R153 ;  /* 0x0000009900997308 */ /* 0x000e620000000800 */
[----:B--2---:R-:W-:Y:S01]  /*6c10*/  FADD.FTZ R98, R20, R3 ;  /* 0x0000000314627221 */ /* 0x004fe20000010000 */
[----:B------:R-:W-:-:S04]  /*6c20*/  FADD.FTZ R3, R179, R8 ;  /* 0x00000008b3037221 */ /* 0x000fc80000010000 */
[----:B------:R-:W-:Y:S02]  /*6c30*/  FADD.FTZ R8, R152, R3 ;  /* 0x0000000398087221 */ /* 0x000fe40000010000 */
[----:B------:R-:W2:Y:S01]  /*6c40*/  MUFU.EX2 R88, R88 ;  /* 0x0000005800587308 */ /* 0x000ea20000000800 */
[----:B0-----:R-:W-:Y:S01]  /*6c50*/  FADD.FTZ R98, R95, R98 ;  /* 0x000000625f627221 */ /* 0x001fe20000010000 */
[----:B------:R-:W-:-:S06]  /*6c60*/  FADD.FTZ R15, R147, R8 ;  /* 0x00000008930f7221 */ /* 0x000fcc0000010000 */
[----:B------:R-:W0:Y:S01]  /*6c70*/  MUFU.EX2 R155, R155 ;  /* 0x0000009b009b7308 */ /* 0x000e220000000800 */
[----:B-1----:R-:W-:Y:S01]  /*6c80*/  FADD.FTZ R3, R153, R98 ;  /* 0x0000006299037221 */ /* 0x002fe20000010000 */
[----:B------:R-:W-:-:S04]  /*6c90*/  FADD.FTZ R98, R154, R15 ;  /* 0x0000000f9a627221 */ /* 0x000fc80000010000 */
[----:B------:R-:W-:Y:S02]  /*6ca0*/  FADD.FTZ R15, R139, R98 ;  /* 0x000000628b0f7221 */ /* 0x000fe40000010000 */
[----:B------:R-:W1:Y:S01]  /*6cb0*/  MUFU.EX2 R90, R90 ;  /* 0x0000005a005a7308 */ /* 0x000e620000000800 */
[----:B--2---:R-:W-:Y:S01]  /*6cc0*/  FADD.FTZ R8, R88, R3 ;  /* 0x0000000358087221 */ /* 0x004fe20000010000 */
[----:B------:R-:W-:-:S04]  /*6cd0*/  FADD.FTZ R98, R148, R15 ;  /* 0x0000000f94627221 */ /* 0x000fc80000010000 */
[----:B------:R-:W-:Y:S02]  /*6ce0*/  FADD.FTZ R15, R131, R98 ;  /* 0x00000062830f7221 */ /* 0x000fe40000010000 */
[----:B------:R-:W2:Y:S01]  /*6cf0*/  MUFU.EX2 R149, R149 ;  /* 0x0000009500957308 */ /* 0x000ea20000000800 */
[----:B0-----:R-:W-:Y:S01]  /*6d00*/  FADD.FTZ R3, R155, R8 ;  /* 0x000000089b037221 */ /* 0x001fe20000010000 */
[----:B------:R-:W-:-:S04]  /*6d10*/  FADD.FTZ R98, R150, R15 ;  /* 0x0000000f96627221 */ /* 0x000fc80000010000 */
[----:B------:R-:W-:Y:S02]  /*6d20*/  FADD.FTZ R15, R109, R98 ;  /* 0x000000626d0f7221 */ /* 0x000fe40000010000 */
        /* <DEDUP_REMOVED lines=58> */
.L_x_1006:
[----:B------:R-:W-:Y:S01]  /*70d0*/  UIADD3 UR5, UR5, 0x2a860, URZ ;  /* 0x0002a86005057890 */ /* 0x000fe2000fffe03f */
[C---:B------:R-:W-:Y:S01]  /*70e0*/  ISETP.GT.AND P1, PT, R21.reuse, R12, PT ;  /* 0x0000000c1500720c */ /* 0x040fe20003f24270 */
        /* <DEDUP_REMOVED lines=8> */
[----:B------:R-:W-:Y:S01]  /*7170*/  F2FP.F16.F32.PACK_AB R137, R15, R137 ;  /* 0x000000890f89723e */ /* 0x000fe200000000ff */
[----:B------:R-:W-:Y:S01]  /*7180*/  IMAD.MOV.U32 R15, RZ, RZ, R11 ;  /* 0x000000ffff0f7224 */ /* 0x000fe200078e000b */
[----:B------:R-:W-:Y:S01]  /*7190*/  SYNCS.ARRIVE.TRANS64.RED.A1T0 RZ, [UR5], RZ ;  /* 0x000000ffffff79a7 */ /* 0x000fe20008100405 */
        /* <DEDUP_REMOVED lines=19> */
[----:B------:R-:W-:Y:S01]  /*72d0*/  F2FP.F16.F32.PACK_AB R139, R92, R91 ;  /* 0x0000005b5c8b723e */ /* 0x000fe200000000ff */
[----:B------:R-:W-:Y:S06]  /*72e0*/  @P1 BRA `(.L_x_1007) ;  /* 0xffffffd000a81947 */ /* 0x000fec000383ffff */
.L_x_988:
[----:B------:R-:W-:Y:S01]  /*72f0*/  ISETP.NE.AND P2, PT, R168, 0x1, PT ;  /* 0x00000001a800780c */ /* 0x000fe20003f45270 */
[----:B------:R-:W-:Y:S01]  /*7300*/  VIADD R12, R17, 0x7f ;  /* 0x0000007f110c7836 */ /* 0x000fe20000000000 */
[----:B------:R-:W-:Y:S02]  /*7310*/  LOP3.LUT P1, RZ, R19, 0x80000, RZ, 0xc0, !PT ;  /* 0x0008000013ff7812 */ /* 0x000fe4000782c0ff */
[----:B------:R-:W-:-:S09]  /*7320*/  IADD3 R13, R16, 0x1, -R13 ;  /* 0x00000001100d7810 */ /* 0x000fd20007ffe80d */
[----:B------:R-:W0:Y:S08]  /*7330*/  @P2 LDC R15, c[0x0][0x44c] ;  /* 0x00011300ff0f2b82 */ /* 0x000e300000000800 */
[----:B------:R-:W1:Y:S01]  /*7340*/  @P2 LDC R14, c[0x0][0x450] ;  /* 0x00011400ff0e2b82 */ /* 0x000e620000000800 */
[----:B0-----:R-:W-:-:S05]  /*7350*/  @P2 IMAD.HI.U32 R15, R12, R15, RZ ;  /* 0x0000000f0c0f2227 */ /* 0x001fca00078e00ff */
[----:B-1----:R-:W-:-:S05]  /*7360*/  @P2 SHF.R.U32.HI R12, RZ, R14, R15 ;  /* 0x0000000eff0c2219 */ /* 0x002fca000001160f */
[----:B------:R-:W-:-:S04]  /*7370*/  IMAD.IADD R12, R13, 0x1, R12 ;  /* 0x000000010d0c7824 */ /* 0x000fc800078e020c */
[----:B------:R-:W-:Y:S01]  /*7380*/  VIADD R13, R12, -UR43 ;  /* 0x8000002b0c0d7c36 */ /* 0x000fe20008000000 */
[----:B------:R-:W-:Y:S06]  /*7390*/  @!P1 BRA `(.L_x_1008) ;  /* 0x0000000000449947 */ /* 0x000fec0003800000 */
[----:B------:R-:W-:-:S13]  /*73a0*/  ISETP.GT.AND P1, PT, R12, -0x1, PT ;  /* 0xffffffff0c00780c */ /* 0x000fda0003f24270 */
[----:B------:R-:W-:Y:S05]  /*73b0*/  @P1 BRA `(.L_x_1009) ;  /* 0x0000000000201947 */ /* 0x000fea0003800000 */
[----:B------:R-:W0:Y:S01]  /*73c0*/  LDC R89, c[0x0][0x9e4] ;  /* 0x00027900ff597b82 */ /* 0x000e220000000800 */
[----:B------:R-:W-:Y:S02]  /*73d0*/  LOP3.LUT R15, RZ, R12, RZ, 0x33, !PT ;  /* 0x0000000cff0f7212 */ /* 0x000fe400078e33ff */
[----:B0-----:R-:W-:-:S13]  /*73e0*/  ISETP.NE.AND P1, PT, R89, 0x1, PT ;  /* 0x000000015900780c */ /* 0x001fda0003f25270 */
[----:B------:R-:W0:Y:S02]  /*73f0*/  @P1 LDC.64 R90, c[0x0][0x9e8] ;  /* 0x00027a00ff5a1b82 */ /* 0x000e240000000a00 */
[----:B0-----:R-:W-:-:S05]  /*7400*/  @P1 IMAD.HI.U32 R12, R15, R90, RZ ;  /* 0x0000005a0f0c1227 */ /* 0x001fca00078e00ff */
[----:B------:R-:W-:-:S04]  /*7410*/  @P1 SHF.R.U32.HI R15, RZ, R91, R12 ;  /* 0x0000005bff0f1219 */ /* 0x000fc8000001160c */
[----:B------:R-:W-:Y:S01]  /*7420*/  LOP3.LUT R12, RZ, R15, RZ, 0x33, !PT ;  /* 0x0000000fff0c7212 */ /* 0x000fe200078e33ff */
[----:B------:R-:W-:Y:S06]  /*7430*/  BRA `(.L_x_1010) ;  /* 0x0000000000147947 */ /* 0x000fec0003800000 */
.L_x_1009:
[----:B------:R-:W0:Y:S02]  /*7440*/  LDC R89, c[0x0][0x9e4] ;  /* 0x00027900ff597b82 */ /* 0x000e240000000800 */
[----:B0-----:R-:W-:-:S13]  /*7450*/  ISETP.NE.AND P1, PT, R89, 0x1, PT ;  /* 0x000000015900780c */ /* 0x001fda0003f25270 */
[----:B------:R-:W0:Y:S02]  /*7460*/  @P1 LDC.64 R14, c[0x0][0x9e8] ;  /* 0x00027a00ff0e1b82 */ /* 0x000e240000000a00 */
[----:B0-----:R-:W-:-:S05]  /*7470*/  @P1 IMAD.HI.U32 R14, R12, R14, RZ ;  /* 0x0000000e0c0e1227 */ /* 0x001fca00078e00ff */
[----:B------:R-:W-:-:S07]  /*7480*/  @P1 SHF.R.U32.HI R12, RZ, R15, R14 ;  /* 0x0000000fff0c1219 */ /* 0x000fce000001160e */
.L_x_1010:
[----:B------:R-:W-:-:S05]  /*7490*/  IMAD R12, R12, R89, RZ ;  /* 0x000000590c0c7224 */ /* 0x000fca00078e02ff */
[----:B------:R-:W-:-:S07]  /*74a0*/  VIMNMX R13, R13, R12, !PT ;  /* 0x0000000c0d0d7248 */ /* 0x000fce0007fe0100 */
.L_x_1008:
[----:B------:R-:W-:-:S04]  /*74b0*/  VIADD R13, R13, 0x5f ;  /* 0x0000005f0d0d7836 */ /* 0x000fc80000000000 */
[----:B------:R-:W-:-:S05]  /*74c0*/  IMAD.HI R13, R13, 0x2aaaaaab, RZ ;  /* 0x2aaaaaab0d0d7827 */ /* 0x000fca00078e02ff */
[----:B------:R-:W-:-:S04]  /*74d0*/  SHF.R.U32.HI R12, RZ, 0x1f, R13 ;  /* 0x0000001fff0c7819 */ /* 0x000fc8000001160d */
[----:B------:R-:W-:-:S04]  /*74e0*/  LEA.HI.SX32 R12, R13, R12, 0x1c ;  /* 0x0000000c0d0c7211 */ /* 0x000fc800078fe2ff */
[----:B------:R-:W-:-:S04]  /*74f0*/  VIMNMX R12, R23, R12, !PT ;  /* 0x0000000c170c7248 */ /* 0x000fc80007fe0100 */
[----:B------:R-:W-:-:S13]  /*7500*/  ISETP.GE.AND P1, PT, R21, R12, PT ;  /* 0x0000000c1500720c */ /* 0x000fda0003f26270 */
[----:B------:R-:W-:Y:S05]  /*7510*/  @!P1 BRA `(.L_x_1011) ;  /* 0x0000001c000c9947 */ /* 0x000fea0003800000 */
[----:B------:R-:W-:Y:S01]  /*7520*/  IMAD.MOV.U32 R13, RZ, RZ, R11 ;  /* 0x000000ffff0d7224 */ /* 0x000fe200078e000b */
[----:B------:R-:W-:Y:S01]  /*7530*/  UMOV UR7, UR38 ;  /* 0x0000002600077c82 */ /* 0x000fe20008000000 */
[----:B------:R-:W-:Y:S01]  /*7540*/  IMAD.MOV.U32 R14, RZ, RZ, R9 ;  /* 0x000000ffff0e7224 */ /* 0x000fe200078e0009 */
[----:B------:R-:W-:-:S06]  /*7550*/  UMOV UR4, UR39 ;  /* 0x0000002700047c82 */ /* 0x000fcc0008000000 */
.L_x_1022:
[----:B------:R-:W-:-:S04]  /*7560*/  UISETP.NE.AND UP0, UPT, UR4, 0x1, UPT ;  /* 0x000000010400788c */ /* 0x000fc8000bf05270 */
[----:B------:R-:W-:-:S04]  /*7570*/  USEL UR38, URZ, 0x1, UP0 ;  /* 0x000000013f267887 */ /* 0x000fc80008000000 */
[----:B------:R-:W-:Y:S01]  /*7580*/  ULOP3.LUT UR38, UR7, UR38, URZ, 0x3c, !UPT ;  /* 0x0000002607267292 */ /* 0x000fe2000f8e3c3f */
[----:B------:R-:W-:Y:S11]  /*7590*/  @!P0 BRA `(.L_x_1012) ;  /* 0x0000000000048947 */ /* 0x000ff60003800000 */
[----:B------:R-:W-:Y:S01]  /*75a0*/  BPT.TRAP 0x1 ;  /* 0x000000040000795c */ /* 0x000fe20000300000 */
.L_x_1012:
        /* <DEDUP_REMOVED lines=9> */
.L_x_1013:
[----:B-1----:R-:W-:Y:S05]  /*7640*/  @P1 BRA `(.L_x_1014) ;  /* 0x0000000000081947 */ /* 0x002fea0003800000 */
[----:B------:R-:W1:Y:S02]  /*7650*/  SYNCS.PHASECHK.TRANS64.TRYWAIT P1, [UR6+0x2a830], R9 ;  /* 0x02a83009ff0075a7 */ /* 0x000e640008020146 */
[----:B-1----:R-:W-:Y:S05]  /*7660*/  @!P1 BRA `(.L_x_1015) ;  /* 0x000000b8000c9947 */ /* 0x002fea0003800000 */
.L_x_1014:
        /* <DEDUP_REMOVED lines=135> */
.L_x_1016:
[----:B------:R-:W-:Y:S01]  /*7ee0*/  ULEA UR5, UR4, UR40, 0x3 ;  /* 0x0000002804057291 */ /* 0x000fe2000f8e183f */
[----:B------:R-:W-:-:S05]  /*7ef0*/  IMAD.U32 R0, RZ, RZ, UR7 ;  /* 0x00000007ff007e24 */ /* 0x000fca000f8e00ff */
[----:B------:R-:W-:-:S04]  /*7f00*/  SHF.L.U32 R0, R0, 0x1f, RZ ;  /* 0x0000001f00007819 */ /* 0x000fc800000006ff */
[----:B------:R2:W3:Y:S01]  /*7f10*/  SYNCS.PHASECHK.TRANS64.TRYWAIT P1, [UR5+0x2a850], R0 ;  /* 0x02a85000ff0075a7 */ /* 0x0004e20008020145 */
[----:B------:R-:W-:Y:S05]  /*7f20*/  @!P0 BRA `(.L_x_1017) ;  /* 0x0000000000048947 */ /* 0x000fea0003800000 */
[----:B------:R-:W-:Y:S01]  /*7f30*/  BPT.TRAP 0x1 ;  /* 0x000000040000795c */ /* 0x000fe20000300000 */
.L_x_1017:
[----:B---3--:R-:W-:Y:S05]  /*7f40*/  @P1 BRA `(.L_x_1018) ;  /* 0x0000000000081947 */ /* 0x008fea0003800000 */
[----:B------:R-:W3:Y:S02]  /*7f50*/  SYNCS.PHASECHK.TRANS64.TRYWAIT P1, [UR5+0x2a850], R0 ;  /* 0x02a85000ff0075a7 */ /* 0x000ee40008020145 */
[----:B---3--:R-:W-:Y:S05]  /*7f60*/  @!P1 BRA `(.L_x_1019) ;  /* 0x000000ac00e49947 */ /* 0x008fea0003800000 */
.L_x_1018:
        /* <DEDUP_REMOVED lines=38> */
.L_x_1020:
[----:B0-2---:R-:W-:Y:S01]  /*81d0*/  FMNMX.FTZ R0, R88, R14, !PT ;  /* 0x0000000e58007209 */ /* 0x005fe20007810000 */
[----:B-1----:R-:W0:Y:S01]  /*81e0*/  LDC R10, c[0x0][0x988] ;  /* 0x00026200ff0a7b82 */ /* 0x002e220000000800 */
[----:B------:R-:W-:Y:S01]  /*81f0*/  FMNMX.FTZ R2, R90, R13, !PT ;  /* 0x0000000d5a027209 */ /* 0x000fe20007810000 */
[----:B------:R-:W-:Y:S01]  /*8200*/  UIADD3 UR6, UR6, 0x2a840, URZ ;  /* 0x0002a84006067890 */ /* 0x000fe2000fffe03f */
[----:B------:R-:W-:Y:S02]  /*8210*/  FMNMX.FTZ R9, R89, R0, !PT ;  /* 0x0000000059097209 */ /* 0x000fe40007810000 */
[----:B------:R-:W-:Y:S01]  /*8220*/  FMNMX.FTZ R11, R91, R2, !PT ;  /* 0x000000025b0b7209 */ /* 0x000fe20007810000 */
[----:B------:R-:W-:Y:S01]  /*8230*/  UPRMT UR6, UR60, 0x654, UR6 ;  /* 0x000006543c067896 */ /* 0x000fe20008000006 */
[----:B------:R-:W-:Y:S02]  /*8240*/  FMNMX.FTZ R0, R92, R9, !PT ;  /* 0x000000095c007209 */ /* 0x000fe40007810000 */
[----:B------:R-:W-:-:S02]  /*8250*/  FMNMX.FTZ R2, R94, R11, !PT ;  /* 0x0000000b5e027209 */ /* 0x000fc40007810000 */
[----:B------:R-:W-:Y:S02]  /*8260*/  FMNMX.FTZ R9, R93, R0, !PT ;  /* 0x000000005d097209 */ /* 0x000fe40007810000 */
[----:B------:R-:W-:Y:S02]  /*8270*/  FMNMX.FTZ R11, R95, R2, !PT ;  /* 0x000000025f0b7209 */ /* 0x000fe40007810000 */
[----:B------:R-:W-:Y:S01]  /*8280*/  FMNMX.FTZ R0, R96, R9, !PT ;  /* 0x0000000960007209 */ /* 0x000fe20007810000 */
[----:B------:R-:W-:Y:S01]  /*8290*/  SYNCS.ARRIVE.TRANS64.RED.A1T0 RZ, [UR6], RZ ;  /* 0x000000ffffff79a7 */ /* 0x000fe20008100406 */
        /* <DEDUP_REMOVED lines=39> */
[----:B------:R-:W1:Y:S04]  /*8510*/  SHFL.BFLY PT, R9, R0, 0x2, 0x1f ;  /* 0x0c401f0000097f89 */ /* 0x000e6800000e0000 */
[----:B------:R-:W2:Y:S01]  /*8520*/  SHFL.BFLY PT, R11, R2, 0x2, 0x1f ;  /* 0x0c401f00020b7f89 */ /* 0x000ea200000e0000 */
[----:B-1----:R-:W-:Y:S02]  /*8530*/  FMNMX.FTZ R15, R0, R9, !PT ;  /* 0x00000009000f7209 */ /* 0x002fe40007810000 */
[----:B--2---:R-:W-:-:S03]  /*8540*/  FMNMX.FTZ R136, R2, R11, !PT ;  /* 0x0000000b02887209 */ /* 0x004fc60007810000 */
[----:B------:R-:W1:Y:S04]  /*8550*/  SHFL.BFLY PT, R20, R15, 0x1, 0x1f ;  /* 0x0c201f000f147f89 */ /* 0x000e6800000e0000 */
[----:B------:R-:W2:Y:S01]  /*8560*/  SHFL.BFLY PT, R11, R136, 0x1, 0x1f ;  /* 0x0c201f00880b7f89 */ /* 0x000ea200000e0000 */
[----:B-1----:R-:W-:Y:S02]  /*8570*/  FMNMX.FTZ R9, R15, R20, !PT ;  /* 0x000000140f097209 */ /* 0x002fe40007810000 */
[----:B--2---:R-:W-:-:S03]  /*8580*/  FMNMX.FTZ R11, R136, R11, !PT ;  /* 0x0000000b880b7209 */ /* 0x004fc60007810000 */
[C---:B0-----:R-:W-:Y:S01]  /*8590*/  FMUL.FTZ R139, R9.reuse, R10 ;  /* 0x0000000a098b7220 */ /* 0x041fe20000410000 */
[----:B------:R-:W-:-:S03]  /*85a0*/  FADD.FTZ R137, -R9, R14 ;  /* 0x0000000e09897221 */ /* 0x000fc60000010100 */
[-CC-:B------:R-:W-:Y:S01]  /*85b0*/  FFMA.FTZ R156, R89, R10.reuse, -R139.reuse ;  /* 0x0000000a599c7223 */ /* 0x180fe2000001088b */
[-CC-:B------:R-:W-:Y:S01]  /*85c0*/  FFMA.FTZ R89, R97, R10.reuse, -R139.reuse ;  /* 0x0000000a61597223 */ /* 0x180fe2000001088b */
[-CC-:B------:R-:W-:Y:S01]  /*85d0*/  FFMA.FTZ R97, R105, R10.reuse, -R139.reuse ;  /* 0x0000000a69617223 */ /* 0x180fe2000001088b */
[-C--:B------:R-:W-:Y:S01]  /*85e0*/  FFMA.FTZ R105, R113, R10.reuse, -R139 ;  /* 0x0000000a71697223 */ /* 0x080fe2000001088b */
[----:B------:R-:W-:Y:S01]  /*85f0*/  FADD.FTZ R13, -R11, R13 ;  /* 0x0000000d0b0d7221 */ /* 0x000fe20000010100 */
[-CC-:B------:R-:W-:Y:S01]  /*8600*/  FFMA.FTZ R113, R121, R10.reuse, -R139.reuse ;  /* 0x0000000a79717223 */ /* 0x180fe2000001088b */
[-CC-:B------:R-:W-:Y:S01]  /*8610*/  FFMA.FTZ R121, R129, R10.reuse, -R139.reuse ;  /* 0x0000000a81797223 */ /* 0x180fe2000001088b */
[-C--:B------:R-:W-:Y:S01]  /*8620*/  FMUL.FTZ R129, R11, R10.reuse ;  /* 0x0000000a0b817220 */ /* 0x080fe20000410000 */
[-C--:B------:R-:W-:Y:S01]  /*8630*/  FMUL.FTZ R2, R13, R10.reuse ;  /* 0x0000000a0d027220 */ /* 0x080fe20000410000 */
[-C--:B------:R-:W-:Y:S01]  /*8640*/  FFMA.FTZ R13, R88, R10.reuse, -R139 ;  /* 0x0000000a580d7223 */ /* 0x080fe2000001088b */
[-C--:B------:R-:W-:Y:S01]  /*8650*/  FMUL.FTZ R137, R137, R10.reuse ;  /* 0x0000000a89897220 */ /* 0x080fe20000410000 */
        /* <DEDUP_REMOVED lines=8> */
[-CC-:B------:R-:W-:Y:S01]  /*86e0*/  FFMA.FTZ R153, R98, R10.reuse, -R129.reuse ;  /* 0x0000000a62997223 */ /* 0x180fe20000010881 */
[-C--:B------:R-:W-:Y:S01]  /*86f0*/  FFMA.FTZ R88, R99, R10.reuse, -R129 ;  /* 0x0000000a63587223 */ /* 0x080fe20000010881 */
[-C--:B------:R-:W-:Y:S01]  /*8700*/  FFMA.FTZ R154, R100, R10.reuse, -R139 ;  /* 0x0000000a649a7223 */ /* 0x080fe2000001088b */
        /* <DEDUP_REMOVED lines=15> */
[----:B------:R-:W-:Y:S01]  /*8800*/  FFMA.FTZ R146, R116, R10, -R139 ;  /* 0x0000000a74927223 */ /* 0x000fe2000001088b */
[----:B------:R-:W1:Y:S01]  /*8810*/  MUFU.EX2 R157, R157 ;  /* 0x0000009d009d7308 */ /* 0x000e620000000800 */
[----:B0-----:R-:W-:Y:S01]  /*8820*/  FFMA.FTZ R91, R0, R8, R13 ;  /* 0x00000008005b7223 */ /* 0x001fe2000001000d */
[-C--:B------:R-:W-:Y:S01]  /*8830*/  FFMA.FTZ R118, R118, R10.reuse, -R129 ;  /* 0x0000000a76767223 */ /* 0x080fe20000010881 */
[-C--:B------:R-:W-:Y:S01]  /*8840*/  FFMA.FTZ R109, R117, R10.reuse, -R139 ;  /* 0x0000000a756d7223 */ /* 0x080fe2000001088b */
[-C--:B------:R-:W-:Y:S01]  /*8850*/  FFMA.FTZ R119, R119, R10.reuse, -R129 ;  /* 0x0000000a77777223 */ /* 0x080fe20000010881 */
[-C--:B------:R-:W-:Y:S01]  /*8860*/  FFMA.FTZ R140, R120, R10.reuse, -R139 ;  /* 0x0000000a788c7223 */ /* 0x080fe2000001088b */
[-CC-:B------:R-:W-:Y:S01]  /*8870*/  FFMA.FTZ R122, R122, R10.reuse, -R129.reuse ;  /* 0x0000000a7a7a7223 */ /* 0x180fe20000010881 */
[-C--:B------:R-:W-:Y:S01]  /*8880*/  FFMA.FTZ R123, R123, R10.reuse, -R129 ;  /* 0x0000000a7b7b7223 */ /* 0x080fe20000010881 */
[----:B------:R-:W0:Y:S01]  /*8890*/  MUFU.EX2 R156, R156 ;  /* 0x0000009c009c7308 */ /* 0x000e220000000800 */
[-C--:B------:R-:W-:Y:S01]  /*88a0*/  FFMA.FTZ R142, R124, R10.reuse, -R139 ;  /* 0x0000000a7c8e7223 */ /* 0x080fe2000001088b */
[-C--:B------:R-:W-:Y:S01]  /*88b0*/  FFMA.FTZ R126, R126, R10.reuse, -R129 ;  /* 0x0000000a7e7e7223 */ /* 0x080fe20000010881 */
[-C--:B------:R-:W-:Y:S01]  /*88c0*/  FFMA.FTZ R117, R125, R10.reuse, -R139 ;  /* 0x0000000a7d757223 */ /* 0x080fe2000001088b */
[-C--:B------:R-:W-:Y:S01]  /*88d0*/  FFMA.FTZ R127, R127, R10.reuse, -R129 ;  /* 0x0000000a7f7f7223 */ /* 0x080fe20000010881 */
[-C--:B------:R-:W-:Y:S01]  /*88e0*/  FFMA.FTZ R136, R128, R10.reuse, -R139 ;  /* 0x0000000a80887223 */ /* 0x080fe2000001088b */
[-CC-:B------:R-:W-:Y:S01]  /*88f0*/  FFMA.FTZ R130, R130, R10.reuse, -R129.reuse ;  /* 0x0000000a82827223 */ /* 0x180fe20000010881 */
[-C--:B------:R-:W-:Y:S01]  /*8900*/  FFMA.FTZ R131, R131, R10.reuse, -R129 ;  /* 0x0000000a83837223 */ /* 0x080fe20000010881 */
[----:B------:R-:W2:Y:S01]  /*8910*/  MUFU.EX2 R14, R14 ;  /* 0x0000000e000e7308 */ /* 0x000ea20000000800 */
[----:B-1----:R-:W-:Y:S01]  /*8920*/  FFMA.FTZ R3, R2, R3, R157 ;  /* 0x0000000302037223 */ /* 0x002fe2000001009d */
[-C--:B------:R-:W-:Y:S01]  /*8930*/  FFMA.FTZ R138, R132, R10.reuse, -R139 ;  /* 0x0000000a848a7223 */ /* 0x080fe2000001088b */
[-C--:B------:R-:W-:Y:S01]  /*8940*/  FFMA.FTZ R134, R134, R10.reuse, -R129 ;  /* 0x0000000a86867223 */ /* 0x080fe20000010881 */
[-C--:B------:R-:W-:Y:S01]  /*8950*/  FFMA.FTZ R125, R133, R10.reuse, -R139 ;  /* 0x0000000a857d7223 */ /* 0x080fe2000001088b */
[----:B------:R-:W-:-:S03]  /*8960*/  FFMA.FTZ R129, R135, R10, -R129 ;  /* 0x0000000a87817223 */ /* 0x000fc60000010881 */
        /* <DEDUP_REMOVED lines=92> */
.L_x_1021:
        /* <DEDUP_REMOVED lines=34> */
.L_x_1011:
[----:B------:R-:W-:-:S13]  /*9150*/  ISETP.GE.AND P1, PT, R21, R23, PT ;  /* 0x000000171500720c */ /* 0x000fda0003f26270 */
[----:B------:R-:W-:Y:S05]  /*9160*/  @!P1 BRA `(.L_x_1023) ;  /* 0x0000002c00749947 */ /* 0x000fea0003800000 */
[----:B------:R-:W-:Y:S01]  /*9170*/  IMAD.MOV.U32 R13, RZ, RZ, R11 ;  /* 0x000000ffff0d7224 */ /* 0x000fe200078e000b */
[----:B------:R-:W-:Y:S01]  /*9180*/  UMOV UR6, UR38 ;  /* 0x0000002600067c82 */ /* 0x000fe20008000000 */
[----:B------:R-:W-:Y:S01]  /*9190*/  IMAD.MOV.U32 R12, RZ, RZ, R9 ;  /* 0x000000ffff0c7224 */ /* 0x000fe200078e0009 */
[----:B------:R-:W-:Y:S01]  /*91a0*/  UMOV UR4, UR39 ;  /* 0x0000002700047c82 */ /* 0x000fe20008000000 */
[----:B------:R-:W-:Y:S01]  /*91b0*/  ULDC UR42, c[0x0][0x9e4] ;  /* 0x00027900002a7ab9 */ /* 0x000fe20000000800 */
[----:B------:R-:W-:Y:S01]  /*91c0*/  ULDC UR54, c[0x0][0x9dc] ;  /* 0x0002770000367ab9 */ /* 0x000fe20000000800 */
[----:B------:R-:W-:Y:S01]  /*91d0*/  ULDC UR43, c[0x0][0x288] ;  /* 0x0000a200002b7ab9 */ /* 0x000fe20000000800 */
[----:B------:R-:W-:-:S05]  /*91e0*/  ULDC UR55, c[0x0][0x9e0] ;  /* 0x0002780000377ab9 */ /* 0x000fca0000000800 */
.L_x_1042:
[----:B------:R-:W-:-:S04]  /*91f0*/  UIADD3 UR7, UR4, 0x1, URZ ;  /* 0x0000000104077890 */ /* 0x000fc8000fffe03f */
[----:B------:R-:W-:-:S04]  /*9200*/  UISETP.NE.AND UP0, UPT, UR7, 0x2, UPT ;  /* 0x000000020700788c */ /* 0x000fc8000bf05270 */
[----:B------:R-:W-:Y:S02]  /*9210*/  USEL UR7, UR7, URZ, UP0 ;  /* 0x0000003f07077287 */ /* 0x000fe40008000000 */
[----:B------:R-:W-:-:S04]  /*9220*/  USEL UR38, URZ, 0x1, UP0 ;  /* 0x000000013f267887 */ /* 0x000fc80008000000 */
[----:B------:R-:W-:Y:S01]  /*9230*/  ULOP3.LUT UR38, UR6, UR38, URZ, 0x3c, !UPT ;  /* 0x0000002606267292 */ /* 0x000fe2000f8e3c3f */
[----:B------:R-:W-:Y:S01]  /*9240*/  UMOV UR39, UR7 ;  /* 0x0000000700277c82 */ /* 0x000fe20008000000 */
[----:B------:R-:W-:Y:S10]  /*9250*/  @!P0 BRA `(.L_x_1024) ;  /* 0x0000000000048947 */ /* 0x000ff40003800000 */
[----:B------:R-:W-:Y:S01]  /*9260*/  BPT.TRAP 0x1 ;  /* 0x000000040000795c */ /* 0x000fe20000300000 */
.L_x_1024:
[----:B------:R-:W-:Y:S01]  /*9270*/  ULEA UR5, UR39, UR40, 0x3 ;  /* 0x0000002827057291 */ /* 0x000fe2000f8e183f */
[----:B------:R-:W-:-:S05]  /*9280*/  IMAD.U32 R9, RZ, RZ, UR38 ;  /* 0x00000026ff097e24 */ /* 0x000fca000f8e00ff */
[----:B------:R-:W-:-:S04]  /*9290*/  SHF.L.U32 R9, R9, 0x1f, RZ ;  /* 0x0000001f09097819 */ /* 0x000fc800000006ff */
[----:B------:R0:W1:Y:S01]  /*92a0*/  SYNCS.PHASECHK.TRANS64.TRYWAIT P1, [UR5+0x2a830], R9 ;  /* 0x02a83009ff0075a7 */ /* 0x0000620008020145 */
[----:B------:R-:W-:Y:S05]  /*92b0*/  @!P0 BRA `(.L_x_1025) ;  /* 0x0000000000048947 */ /* 0x000fea0003800000 */
[----:B------:R-:W-:Y:S01]  /*92c0*/  BPT.TRAP 0x1 ;  /* 0x000000040000795c */ /* 0x000fe20000300000 */
.L_x_1025:
[----:B-1----:R-:W-:Y:S05]  /*92d0*/  @P1 BRA `(.L_x_1026) ;  /* 0x0000000000081947 */ /* 0x002fea0003800000 */
[----:B------:R-:W1:Y:S02]  /*92e0*/  SYNCS.PHASECHK.TRANS64.TRYWAIT P1, [UR5+0x2a830], R9 ;  /* 0x02a83009ff0075a7 */ /* 0x000e640008020145 */
[----:B-1----:R-:W-:Y:S05]  /*92f0*/  @!P1 BRA `(.L_x_1027) ;  /* 0x0000009c00189947 */ /* 0x002fea0003800000 */
.L_x_1026:
        /* <DEDUP_REMOVED lines=135> */
.L_x_1028:
[----:B------:R-:W-:Y:S01]  /*9b70*/  ULEA UR5, UR4, UR40, 0x3 ;  /* 0x0000002804057291 */ /* 0x000fe2000f8e183f */
[----:B------:R-:W-:-:S05]  /*9b80*/  IMAD.U32 R0, RZ, RZ, UR6 ;  /* 0x00000006ff007e24 */ /* 0x000fca000f8e00ff */
[----:B------:R-:W-:-:S04]  /*9b90*/  SHF.L.U32 R0, R0, 0x1f, RZ ;  /* 0x0000001f00007819 */ /* 0x000fc800000006ff */
[----:B------:R2:W3:Y:S01]  /*9ba0*/  SYNCS.PHASECHK.TRANS64.TRYWAIT P1, [UR5+0x2a850], R0 ;  /* 0x02a85000ff0075a7 */ /* 0x0004e20008020145 */
[----:B------:R-:W-:Y:S05]  /*9bb0*/  @!P0 BRA `(.L_x_1029) ;  /* 0x0000000000048947 */ /* 0x000fea0003800000 */
[----:B------:R-:W-:Y:S01]  /*9bc0*/  BPT.TRAP 0x1 ;  /* 0x000000040000795c */ /* 0x000fe20000300000 */
.L_x_1029:
[----:B---3--:R-:W-:Y:S05]  /*9bd0*/  @P1 BRA `(.L_x_1030) ;  /* 0x0000000000081947 */ /* 0x008fea0003800000 */
[----:B------:R-:W3:Y:S02]  /*9be0*/  SYNCS.PHASECHK.TRANS64.TRYWAIT P1, [UR5+0x2a850], R0 ;  /* 0x02a85000ff0075a7 */ /* 0x000ee40008020145 */
[----:B---3--:R-:W-:Y:S05]  /*9bf0*/  @!P1 BRA `(.L_x_1031) ;  /* 0x0000009000f09947 */ /* 0x008fea0003800000 */
.L_x_1030:
        /* <DEDUP_REMOVED lines=33> */
[----:B------:R-:W-:Y:S03]  /*9e10*/  HGMMA.64x128x16.F32 R24, R136, gdesc[UR8].tnspB, R24, gsb0 ;  /* 0x41e0000888187df0 */ /* 0x000fe60008000818 */
[----:B------:R-:W-:Y:S02]  /*9e20*/  WARPGROUP.DEPBAR.LE gsb0, 0x0 ;  /* 0x00008000000079c5 */ /* 0x000fe40000010000 */
[----:B------:R-:W-:Y:S05]  /*9e30*/  @!P0 BRA `(.L_x_1032) ;  /* 0x0000000000048947 */ /* 0x000fea0003800000 */
[----:B------:R-:W-:Y:S01]  /*9e40*/  BPT.TRAP 0x1 ;  /* 0x000000040000795c */ /* 0x000fe20000300000 */
.L_x_1032:
[----:B------:R-:W-:Y:S01]  /*9e50*/  ISETP.NE.AND P2, PT, R168, 0x1, PT ;  /* 0x00000001a800780c */ /* 0x000fe20003f45270 */
[----:B01----:R-:W-:Y:S01]  /*9e60*/  IMAD.IADD R9, R22, 0x1, R17 ;  /* 0x0000000116097824 */ /* 0x003fe200078e0211 */
[----:B------:R-:W-:Y:S01]  /*9e70*/  ULEA UR4, UR7, UR40, 0x3 ;  /* 0x0000002807047291 */ /* 0x000fe2000f8e183f */
[----:B------:R-:W-:Y:S01]  /*9e80*/  IMAD R14, R21, -0x60, RZ ;  /* 0xffffffa0150e7824 */ /* 0x000fe200078e02ff */
[----:B------:R-:W-:Y:S02]  /*9e90*/  LOP3.LUT P1, RZ, R19, 0x80000, RZ, 0xc0, !PT ;  /* 0x0008000013ff7812 */ /* 0x000fe4000782c0ff */
[----:B------:R-:W-:-:S04]  /*9ea0*/  UIADD3 UR4, UR4, 0x2a840, URZ ;  /* 0x0002a84004047890 */ /* 0x000fc8000fffe03f */
[----:B------:R-:W-:-:S03]  /*9eb0*/  UPRMT UR4, UR60, 0x654, UR4 ;  /* 0x000006543c047896 */ /* 0x000fc60008000004 */
[----:B--2---:R-:W0:Y:S08]  /*9ec0*/  @P2 LDC R0, c[0x0][0x44c] ;  /* 0x00011300ff002b82 */ /* 0x004e300000000800 */
[----:B------:R-:W1:Y:S01]  /*9ed0*/  @P2 LDC R11, c[0x0][0x450] ;  /* 0x00011400ff0b2b82 */ /* 0x000e620000000800 */
[----:B------:R-:W-:Y:S01]  /*9ee0*/  SYNCS.ARRIVE.TRANS64.RED.A1T0 RZ, [UR4], RZ ;  /* 0x000000ffffff79a7 */ /* 0x000fe20008100404 */
[----:B------:R-:W-:Y:S01]  /*9ef0*/  ULOP3.LUT UR4, URZ, UR54, URZ, 0x33, !UPT ;  /* 0x000000363f047292 */ /* 0x000fe2000f8e333f */
[----:B0-----:R-:W-:-:S05]  /*9f00*/  @P2 IMAD.HI.U32 R0, R9, R0, RZ ;  /* 0x0000000009002227 */ /* 0x001fca00078e00ff */
[----:B-1----:R-:W-:Y:S01]  /*9f10*/  @P2 SHF.R.U32.HI R9, RZ, R11, R0 ;  /* 0x0000000bff092219 */ /* 0x002fe20000011600 */
[----:B------:R-:W-:-:S04]  /*9f20*/  VIADD R11, R14, 0x1 ;  /* 0x000000010e0b7836 */ /* 0x000fc80000000000 */
[----:B------:R-:W0:Y:S01]  /*9f30*/  SHFL.IDX PT, R15, R9, RZ, 0x1c1f ;  /* 0x001c1fff090f7589 */ /* 0x000e2200000e0000 */
[----:B------:R-:W-:-:S04]  /*9f40*/  IMAD R11, R18, -0x2, R11 ;  /* 0xfffffffe120b7824 */ /* 0x000fc800078e020b */
[C---:B------:R-:W-:Y:S01]  /*9f50*/  VIADD R138, R11.reuse, 0xffffffff ;  /* 0xffffffff0b8a7836 */ /* 0x040fe20000000000 */
[----:B------:R-:W-:-:S05]  /*9f60*/  IADD3 R0, R11, -UR43, R16 ;  /* 0x8000002b0b007c10 */ /* 0x000fca000fffe010 */
[C---:B------:R-:W-:Y:S02]  /*9f70*/  VIADD R20, R0.reuse, UR55 ;  /* 0x0000003700147c36 */ /* 0x040fe40008000000 */
[----:B------:R-:W-:Y:S02]  /*9f80*/  VIADD R136, R0, UR4 ;  /* 0x0000000400887c36 */ /* 0x000fe40008000000 */
[--C-:B0-----:R-:W-:Y:S02]  /*9f90*/  IMAD.IADD R0, R20, 0x1, R15.reuse ;  /* 0x0000000114007824 */ /* 0x101fe400078e020f */
[----:B------:R-:W-:Y:S01]  /*9fa0*/  IMAD.IADD R2, R136, 0x1, R15 ;  /* 0x0000000188027824 */ /* 0x000fe200078e020f */
[----:B------:R-:W-:Y:S06]  /*9fb0*/  @!P1 BRA `(.L_x_1033) ;  /* 0x0000000000549947 */ /* 0x000fec0003800000 */
[----:B------:R-:W-:Y:S01]  /*9fc0*/  IADD3 R11, R16, -UR43, R15 ;  /* 0x8000002b100b7c10 */ /* 0x000fe2000fffe00f */
        /* <DEDUP_REMOVED lines=11> */
.L_x_1035:
[----:B------:R-:W-:-:S05]  /*a080*/  IMAD.U32 R15, RZ, RZ, UR42 ;  /* 0x0000002aff0f7e24 */ /* 0x000fca000f8e00ff */
[----:B------:R-:W-:-:S13]  /*a090*/  ISETP.NE.AND P1, PT, R15, 0x1, PT ;  /* 0x000000010f00780c */ /* 0x000fda0003f25270 */
[----:B------:R-:W0:Y:S02]  /*a0a0*/  @P1 LDC.64 R140, c[0x0][0x9e8] ;  /* 0x00027a00ff8c1b82 */ /* 0x000e240000000a00 */
[----:B0-----:R-:W-:-:S05]  /*a0b0*/  @P1 IMAD.HI.U32 R10, R11, R140, RZ ;  /* 0x0000008c0b0a1227 */ /* 0x001fca00078e00ff */
[----:B------:R-:W-:-:S07]  /*a0c0*/  @P1 SHF.R.U32.HI R11, RZ, R141, R10 ;  /* 0x0000008dff0b1219 */ /* 0x000fce000001160a */
.L_x_1036:
[----:B------:R-:W-:Y:S05]  /*a0d0*/  BSYNC B0 ;  /* 0x0000000000007941 */ /* 0x000fea0003800000 */
.L_x_1034:
[----:B------:R-:W-:-:S05]  /*a0e0*/  IMAD R11, R11, R15, R138 ;  /* 0x0000000f0b0b7224 */ /* 0x000fca00078e028a */
[----:B------:R-:W-:Y:S02]  /*a0f0*/  VIADDMNMX R0, R11, R15, R0, PT ;  /* 0x0000000f0b007246 */ /* 0x000fe40003800100 */
[----:B------:R-:W-:-:S07]  /*a100*/  VIMNMX R2, R2, R11, !PT ;  /* 0x0000000b02027248 */ /* 0x000fce0007fe0100 */
.L_x_1033:
        /* <DEDUP_REMOVED lines=132> */
.L_x_1039:
[----:B------:R-:W-:-:S05]  /*a950*/  IMAD.U32 R10, RZ, RZ, UR42 ;  /* 0x0000002aff0a7e24 */ /* 0x000fca000f8e00ff */
[----:B------:R-:W-:-:S13]  /*a960*/  ISETP.NE.AND P6, PT, R10, 0x1, PT ;  /* 0x000000010a00780c */ /* 0x000fda0003fc5270 */
[----:B------:R-:W0:Y:S02]  /*a970*/  @P6 LDC.64 R148, c[0x0][0x9e8] ;  /* 0x00027a00ff946b82 */ /* 0x000e240000000a00 */
[----:B0-----:R-:W-:-:S05]  /*a980*/  @P6 IMAD.HI.U32 R148, R9, R148, RZ ;  /* 0x0000009409946227 */ /* 0x001fca00078e00ff */
[----:B------:R-:W-:-:S07]  /*a990*/  @P6 SHF.R.U32.HI R9, RZ, R149, R148 ;  /* 0x00000095ff096219 */ /* 0x000fce0000011694 */
.L_x_1040:
[----:B------:R-:W-:Y:S05]  /*a9a0*/  BSYNC B0 ;  /* 0x0000000000007941 */ /* 0x000fea0003800000 */
.L_x_1038:
[----:B------:R-:W-:-:S05]  /*a9b0*/  IMAD R9, R9, R10, R138 ;  /* 0x0000000a09097224 */ /* 0x000fca00078e028a */
[----:B------:R-:W-:Y:S02]  /*a9c0*/  VIADDMNMX R0, R9, R10, R0, PT ;  /* 0x0000000a09007246 */ /* 0x000fe40003800100 */
[----:B------:R-:W-:-:S07]  /*a9d0*/  VIMNMX R2, R2, R9, !PT ;  /* 0x0000000902027248 */ /* 0x000fce0007fe0100 */
.L_x_1037:
        /* <DEDUP_REMOVED lines=88> */
[----:B-1----:R-:W-:Y:S02]  /*af60*/  FMNMX.FTZ R20, R14, R9, !PT ;  /* 0x000000090e147209 */ /* 0x002fe40007810000 */
[----:B------:R-:W-:Y:S02]  /*af70*/  ISETP.GT.AND P1, PT, R2, 0x39, !P1 ;  /* 0x000000390200780c */ /* 0x000fe40004f24270 */
[C---:B------:R-:W-:Y:S01]  /*af80*/  ISETP.LT.OR P4, PT, R0.reuse, 0x52, P4 ;  /* 0x000000520000780c */ /* 0x040fe20002781670 */
[----:B------:R-:W1:Y:S01]  /*af90*/  SHFL.BFLY PT, R9, R20, 0x1, 0x1f ;  /* 0x0c201f0014097f89 */ /* 0x000e6200000e0000 */
[C---:B------:R-:W-:Y:S02]  /*afa0*/  ISETP.LT.OR P1, PT, R0.reuse, 0x3a, P1 ;  /* 0x0000003a0000780c */ /* 0x040fe40000f21670 */
[----:B------:R-:W-:-:S02]  /*afb0*/  ISETP.LT.OR P5, PT, R0, 0x59, P5 ;  /* 0x000000590000780c */ /* 0x000fc40002fa1670 */
[----:B------:R-:W-:Y:S02]  /*afc0*/  FSEL R119, R119, -INF , !P1 ;  /* 0xff80000077777808 */ /* 0x000fe40004800000 */
[----:B------:R-:W-:-:S04]  /*afd0*/  ISETP.NE.AND P1, PT, R156, RZ, PT ;  /* 0x000000ff9c00720c */ /* 0x000fc80003f25270 */
[----:B------:R-:W-:-:S04]  /*afe0*/  ISETP.GT.AND P1, PT, R2, 0x40, !P1 ;  /* 0x000000400200780c */ /* 0x000fc80004f24270 */
[----:B------:R-:W-:-:S04]  /*aff0*/  ISETP.LT.OR P1, PT, R0, 0x41, P1 ;  /* 0x000000410000780c */ /* 0x000fc80000f21670 */
[----:B------:R-:W-:Y:S02]  /*b000*/  FSEL R179, R122, -INF , !P1 ;  /* 0xff8000007ab37808 */ /* 0x000fe40004800000 */
[----:B------:R-:W-:Y:S02]  /*b010*/  ISETP.NE.AND P1, PT, R120, RZ, PT ;  /* 0x000000ff7800720c */ /* 0x000fe40003f25270 */
[----:B-1----:R-:W-:Y:S02]  /*b020*/  FMNMX.FTZ R9, R20, R9, !PT ;  /* 0x0000000914097209 */ /* 0x002fe40007810000 */
        /* <DEDUP_REMOVED lines=8> */
[----:B------:R-:W-:-:S04]  /*b0b0*/  ISETP.LT.OR P1, PT, R0, 0x4a, P1 ;  /* 0x0000004a0000780c */ /* 0x000fc80000f21670 */
[----:B------:R-:W-:Y:S02]  /*b0c0*/  FSEL R127, R127, -INF , !P1 ;  /* 0xff8000007f7f7808 */ /* 0x000fe40004800000 */
[----:B------:R-:W-:Y:S02]  /*b0d0*/  ISETP.GT.AND P1, PT, R2, RZ, !P6 ;  /* 0x000000ff0200720c */ /* 0x000fe40007724270 */
[----:B------:R-:W-:Y:S01]  /*b0e0*/  ISETP.NE.AND P6, PT, R88, RZ, PT ;  /* 0x000000ff5800720c */ /* 0x000fe20003fc5270 */
[----:B0-----:R-:W-:Y:S01]  /*b0f0*/  FMUL.FTZ R88, R9, R10 ;  /* 0x0000000a09587220 */ /* 0x001fe20000410000 */
[----:B------:R-:W-:Y:S02]  /*b100*/  ISETP.LT.OR P1, PT, R0, 0x1, P1 ;  /* 0x000000010000780c */ /* 0x000fe40000f21670 */
[----:B------:R-:W-:Y:S02]  /*b110*/  ISETP.GT.AND P2, PT, R2, 0x59, !P6 ;  /* 0x000000590200780c */ /* 0x000fe40007744270 */
[----:B------:R-:W-:-:S02]  /*b120*/  FSEL R90, R90, -INF , !P1 ;  /* 0xff8000005a5a7808 */ /* 0x000fc40004800000 */
[----:B------:R-:W-:Y:S02]  /*b130*/  FSETP.NEU.FTZ.AND P1, PT, R9, -INF , PT ;  /* 0xff8000000900780b */ /* 0x000fe40003f3d000 */
[----:B------:R-:W-:Y:S02]  /*b140*/  FMNMX.FTZ R14, R90, R13, !PT ;  /* 0x0000000d5a0e7209 */ /* 0x000fe40007810000 */
[----:B------:R-:W-:Y:S02]  /*b150*/  FSEL R88, R88, RZ, P1 ;  /* 0x000000ff58587208 */ /* 0x000fe40000800000 */
[----:B------:R-:W-:Y:S02]  /*b160*/  FMNMX.FTZ R14, R91, R14, !PT ;  /* 0x0000000e5b0e7209 */ /* 0x000fe40007810000 */
[----:B------:R-:W-:Y:S01]  /*b170*/  ISETP.LT.OR P2, PT, R0, 0x5a, P2 ;  /* 0x0000005a0000780c */ /* 0x000fe20001741670 */
        /* <DEDUP_REMOVED lines=16> */
[--C-:B------:R-:W-:Y:S01]  /*b280*/  FFMA.FTZ R89, R117, R10, -R88.reuse ;  /* 0x0000000a75597223 */ /* 0x100fe20000010858 */
[----:B------:R-:W-:Y:S01]  /*b290*/  FMNMX.FTZ R14, R153, R14, !PT ;  /* 0x0000000e990e7209 */ /* 0x000fe20007810000 */
        /* <DEDUP_REMOVED lines=10> */
[----:B------:R-:W-:Y:S01]  /*b340*/  FMUL.FTZ R117, R117, R10 ;  /* 0x0000000a75757220 */ /* 0x000fe20000410000 */
[----:B------:R-:W-:Y:S01]  /*b350*/  FMNMX.FTZ R14, R107, R14, !PT ;  /* 0x0000000e6b0e7209 */ /* 0x000fe20007810000 */
[-CC-:B------:R-:W-:Y:S01]  /*b360*/  FFMA.FTZ R145, R145, R10.reuse, -R88.reuse ;  /* 0x0000000a91917223 */ /* 0x180fe20000010858 */
[-CC-:B------:R-:W-:Y:S01]  /*b370*/  FFMA.FTZ R140, R93, R10.reuse, -R88.reuse ;  /* 0x0000000a5d8c7223 */ /* 0x180fe20000010858 */
[--C-:B------:R-:W-:Y:S01]  /*b380*/  FFMA.FTZ R136, R101, R10, -R88.reuse ;  /* 0x0000000a65887223 */ /* 0x100fe20000010858 */
[----:B------:R-:W-:Y:S01]  /*b390*/  FMNMX.FTZ R14, R157, R14, !PT ;  /* 0x0000000e9d0e7209 */ /* 0x000fe20007810000 */
[----:B------:R-:W-:Y:S01]  /*b3a0*/  MUFU.EX2 R156, R156 ;  /* 0x0000009c009c7308 */ /* 0x000fe20000000800 */
        /* <DEDUP_REMOVED lines=23> */
[----:B------:R-:W-:-:S05]  /*b520*/  FMNMX.FTZ R14, R135, R14, !PT ;  /* 0x0000000e870e7209 */ /* 0x000fca0007810000 */
[----:B------:R-:W0:Y:S01]  /*b530*/  SHFL.BFLY PT, R109, R14, 0x2, 0x1f ;  /* 0x0c401f000e6d7f89 */ /* 0x000e2200000e0000 */
[----:B------:R-:W-:Y:S08]  /*b540*/  MUFU.EX2 R148, R148 ;  /* 0x0000009400947308 */ /* 0x000ff00000000800 */
[----:B------:R-:W-:Y:S08]  /*b550*/  MUFU.EX2 R131, R143 ;  /* 0x0000008f00837308 */ /* 0x000ff00000000800 */
[----:B------:R-:W-:Y:S01]  /*b560*/  MUFU.EX2 R150, R150 ;  /* 0x0000009600967308 */ /* 0x000fe20000000800 */
[----:B0-----:R-:W-:Y:S01]  /*b570*/  FMNMX.FTZ R0, R14, R109, !PT ;  /* 0x0000006d0e007209 */ /* 0x001fe20007810000 */
[----:B------:R-:W-:-:S06]  /*b580*/  FFMA.FTZ R109, R125, R10, -R88 ;  /* 0x0000000a7d6d7223 */ /* 0x000fcc0000010858 */
[----:B------:R-:W-:Y:S01]  /*b590*/  MUFU.EX2 R105, R105 ;  /* 0x0000006900697308 */ /* 0x000fe20000000800 */
[----:B------:R-:W0:Y:S07]  /*b5a0*/  SHFL.BFLY PT, R113, R0, 0x1, 0x1f ;  /* 0x0c201f0000717f89 */ /* 0x000e2e00000e0000 */
[----:B------:R-:W-:Y:S08]  /*b5b0*/  MUFU.EX2 R144, R144 ;  /* 0x0000009000907308 */ /* 0x000ff00000000800 */
[----:B------:R-:W-:Y:S08]  /*b5c0*/  MUFU.EX2 R15, R15 ;  /* 0x0000000f000f7308 */ /* 0x000ff00000000800 */
[----:B------:R-:W-:Y:S01]  /*b5d0*/  MUFU.EX2 R146, R146 ;  /* 0x0000009200927308 */ /* 0x000fe20000000800 */
[----:B0-----:R-:W-:-:S04]  /*b5e0*/  FMNMX.FTZ R11, R0, R113, !PT ;  /* 0x00000071000b7209 */ /* 0x001fc80007810000 */
[C---:B------:R-:W-:Y:S01]  /*b5f0*/  FSETP.NEU.FTZ.AND P1, PT, R11.reuse, -INF , PT ;  /* 0xff8000000b00780b */ /* 0x040fe20003f3d000 */
[C---:B------:R-:W-:Y:S02]  /*b600*/  FMUL.FTZ R92, R11.reuse, R10 ;  /* 0x0000000a0b5c7220 */ /* 0x040fe40000410000 */
[----:B------:R-:W0:Y:S01]  /*b610*/  MUFU.EX2 R0, R117 ;  /* 0x0000007500007308 */ /* 0x000e220000000800 */
[----:B------:R-:W-:Y:S02]  /*b620*/  FSEL R2, R11, RZ, P1 ;  /* 0x000000ff0b027208 */ /* 0x000fe40000800000 */
[----:B------:R-:W-:-:S03]  /*b630*/  FSEL R92, R92, RZ, P1 ;  /* 0x000000ff5c5c7208 */ /* 0x000fc60000800000 */
[----:B------:R-:W-:Y:S02]  /*b640*/  FADD.FTZ R13, -R2, R13 ;  /* 0x0000000d020d7221 */ /* 0x000fe40000010100 */
[----:B------:R-:W-:Y:S01]  /*b650*/  MUFU.EX2 R89, R89 ;  /* 0x0000005900597308 */ /* 0x000fe20000000800 */
[-CC-:B------:R-:W-:Y:S01]  /*b660*/  FFMA.FTZ R113, R90, R10.reuse, -R92.reuse ;  /* 0x0000000a5a717223 */ /* 0x180fe2000001085c */
[-CC-:B------:R-:W-:Y:S01]  /*b670*/  FFMA.FTZ R12, R91, R10.reuse, -R92.reuse ;  /* 0x0000000a5b0c7223 */ /* 0x180fe2000001085c */
[-C--:B------:R-:W-:Y:S01]  /*b680*/  FMUL.FTZ R13, R13, R10.reuse ;  /* 0x0000000a0d0d7220 */ /* 0x080fe20000410000 */
[-CC-:B------:R-:W-:Y:S01]  /*b690*/  FFMA.FTZ R14, R149, R10.reuse, -R92.reuse ;  /* 0x0000000a950e7223 */ /* 0x180fe2000001085c */
[-CC-:B------:R-:W-:Y:S01]  /*b6a0*/  FFMA.FTZ R91, R95, R10.reuse, -R92.reuse ;  /* 0x0000000a5f5b7223 */ /* 0x180fe2000001085c */
[-CC-:B------:R-:W-:Y:S01]  /*b6b0*/  FFMA.FTZ R20, R151, R10.reuse, -R92.reuse ;  /* 0x0000000a97147223 */ /* 0x180fe2000001085c */
[-CC-:B------:R-:W-:Y:S01]  /*b6c0*/  FFMA.FTZ R95, R99, R10.reuse, -R92.reuse ;  /* 0x0000000a635f7223 */ /* 0x180fe2000001085c */
[----:B------:R-:W-:Y:S01]  /*b6d0*/  MUFU.EX2 R113, R113 ;  /* 0x0000007100717308 */ /* 0x000fe20000000800 */
[--C-:B------:R-:W-:Y:S01]  /*b6e0*/  FFMA.FTZ R99, R103, R10, -R92.reuse ;  /* 0x0000000a67637223 */ /* 0x100fe2000001085c */
[----:B0-----:R-:W-:Y:S01]  /*b6f0*/  FFMA.FTZ R103, R0, R8, R189 ;  /* 0x0000000800677223 */ /* 0x001fe200000100bd */
[-CC-:B------:R-:W-:Y:S01]  /*b700*/  FFMA.FTZ R88, R153, R10.reuse, -R92.reuse ;  /* 0x0000000a99587223 */ /* 0x180fe2000001085c */
[-CC-:B------:R-:W-:Y:S01]  /*b710*/  FFMA.FTZ R149, R155, R10.reuse, -R92.reuse ;  /* 0x0000000a9b957223 */ /* 0x180fe2000001085c */
[-CC-:B------:R-:W-:Y:S01]  /*b720*/  FFMA.FTZ R90, R107, R10.reuse, -R92.reuse ;  /* 0x0000000a6b5a7223 */ /* 0x180fe2000001085c */
[----:B------:R-:W-:Y:S01]  /*b730*/  FADD.FTZ R103, R156, R103 ;  /* 0x000000679c677221 */ /* 0x000fe20000010000 */
[-CC-:B------:R-:W-:Y:S01]  /*b740*/  FFMA.FTZ R151, R157, R10.reuse, -R92.reuse ;  /* 0x0000000a9d977223 */ /* 0x180fe2000001085c */
[----:B------:R-:W0:Y:S01]  /*b750*/  MUFU.EX2 R2, R13 ;  /* 0x0000000d00027308 */ /* 0x000e220000000800 */
[-CC-:B------:R-:W-:Y:S01]  /*b760*/  FFMA.FTZ R111, R111, R10.reuse, -R92.reuse ;  /* 0x0000000a6f6f7223 */ /* 0x180fe2000001085c */
[----:B------:R-:W-:Y:S01]  /*b770*/  FADD.FTZ R8, R158, R103 ;  /* 0x000000679e087221 */ /* 0x000fe20000010000 */
        /* <DEDUP_REMOVED lines=12> */
[----:B------:R-:W-:Y:S01]  /*b840*/  FFMA.FTZ R92, R135, R10, -R92 ;  /* 0x0000000a875c7223 */ /* 0x000fe2000001085c */
[----:B------:R-:W2:Y:S01]  /*b850*/  MUFU.EX2 R14, R14 ;  /* 0x0000000e000e7308 */ /* 0x000ea20000000800 */
[----:B0-----:R-:W-:-:S07]  /*b860*/  FFMA.FTZ R3, R2, R3, R113 ;  /* 0x0000000302037223 */ /* 0x001fce0000010071 */
        /* <DEDUP_REMOVED lines=11> */
[----:B-1----:R-:W-:Y:S01]  /*b920*/  FADD.FTZ R94, R20, R13 ;  /* 0x0000000d145e7221 */ /* 0x002fe20000010000 */
[----:B------:R-:W-:-:S04]  /*b930*/  FADD.FTZ R3, R137, R8 ;  /* 0x0000000889037221 */ /* 0x000fc80000010000 */
[----:B------:R-:W-:Y:S02]  /*b940*/  FADD.FTZ R8, R148, R3 ;  /* 0x0000000394087221 */ /* 0x000fe40000010000 */
[----:B------:R-:W1:Y:S01]  /*b950*/  MUFU.EX2 R99, R99 ;  /* 0x0000006300637308 */ /* 0x000e620000000800 */
[----:B--2---:R-:W-:-:S07]  /*b960*/  FADD.FTZ R13, R95, R94 ;  /* 0x0000005e5f0d7221 */ /* 0x004fce0000010000 */
[----:B------:R-:W2:Y:S01]  /*b970*/  MUFU.EX2 R149, R149 ;  /* 0x0000009500957308 */ /* 0x000ea20000000800 */
[----:B0-----:R-:W-:Y:S01]  /*b980*/  FADD.FTZ R94, R88, R13 ;  /* 0x0000000d585e7221 */ /* 0x001fe20000010000 */
[----:B------:R-:W-:-:S06]  /*b990*/  FADD.FTZ R13, R131, R8 ;  /* 0x00000008830d7221 */ /* 0x000fcc0000010000 */
[----:B------:R-:W0:Y:S01]  /*b9a0*/  MUFU.EX2 R90, R90 ;  /* 0x0000005a005a7308 */ /* 0x000e220000000800 */
[----:B-1----:R-:W-:-:S07]  /*b9b0*/  FADD.FTZ R94, R99, R94 ;  /* 0x0000005e635e7221 */ /* 0x002fce0000010000 */
[----:B------:R-:W1:Y:S01]  /*b9c0*/  MUFU.EX2 R151, R151 ;  /* 0x0000009700977308 */ /* 0x000e620000000800 */
[----:B--2---:R-:W-:Y:S01]  /*b9d0*/  FADD.FTZ R3, R149, R94 ;  /* 0x0000005e95037221 */ /* 0x004fe20000010000 */
[----:B------:R-:W-:-:S06]  /*b9e0*/  FADD.FTZ R94, R150, R13 ;  /* 0x0000000d965e7221 */ /* 0x000fcc0000010000 */
        /* <DEDUP_REMOVED lines=9> */
[----:B--2---:R-:W-:Y:S01]  /*ba80*/  FADD.FTZ R8, R111, R8 ;  /* 0x000000086f087221 */ /* 0x004fe20000010000 */
[----:B------:R-:W-:-:S06]  /*ba90*/  FADD.FTZ R3, R89, R94 ;  /* 0x0000005e59037221 */ /* 0x000fcc0000010000 */
        /* <DEDUP_REMOVED lines=35> */
[----:B--2---:R-:W-:Y:S01]  /*bcd0*/  FADD.FTZ R3, R13, R8 ;  /* 0x000000080d037221 */ /* 0x004fe20000010000 */
[----:B0-----:R-:W-:-:S03]  /*bce0*/  FADD.FTZ R8, R97, R94 ;  /* 0x0000005e61087221 */ /* 0x001fc60000010000 */
[----:B-1----:R-:W-:Y:S01]  /*bcf0*/  FADD.FTZ R3, R92, R3 ;  /* 0x000000035c037221 */ /* 0x002fe20000010000 */
[----:B------:R-:W-:Y:S06]  /*bd00*/  @!P0 BRA `(.L_x_1041) ;  /* 0x0000000000048947 */ /* 0x000fec0003800000 */
[----:B------:R-:W-:Y:S01]  /*bd10*/  BPT.TRAP 0x1 ;  /* 0x000000040000795c */ /* 0x000fe20000300000 */
.L_x_1041:
[----:B------:R-:W-:Y:S01]  /*bd20*/  UIADD3 UR5, UR5, 0x2a860, URZ ;  /* 0x0002a86005057890 */ /* 0x000fe2000fffe03f */
[----:B------:R-:W-:Y:S01]  /*bd30*/  ISETP.GT.AND P1, PT, R21, R23, PT ;  /* 0x000000171500720c */ /* 0x000fe20003f24270 */
[----:B------:R-:W-:Y:S01]  /*bd40*/  UMOV UR6, UR38 ;  /* 0x0000002600067c82 */ /* 0x000fe20008000000 */
[----:B------:R-:W-:Y:S01]  /*bd50*/  F2FP.F16.F32.PACK_AB R154, R137, R154 ;  /* 0x0000009a899a723e */ /* 0x000fe200000000ff */
[----:B------:R-:W-:Y:S01]  /*bd60*/  UPRMT UR5, UR60, 0x654, UR5 ;  /* 0x000006543c057896 */ /* 0x000fe20008000005 */
[----:B------:R-:W-:Y:S01]  /*bd70*/  F2FP.F16.F32.PACK_AB R137, R139, R185 ;  /* 0x000000b98b89723e */ /* 0x000fe200000000ff */
[----:B------:R-:W-:Y:S01]  /*bd80*/  UMOV UR4, UR39 ;  /* 0x0000002700047c82 */ /* 0x000fe20008000000 */
[----:B------:R-:W-:Y:S01]  /*bd90*/  F2FP.F16.F32.PACK_AB R157, R12, R113 ;  /* 0x000000710c9d723e */ /* 0x000fe200000000ff */
[----:B------:R-:W-:Y:S01]  /*bda0*/  VIADD R21, R21, 0xffffffff ;  /* 0xffffffff15157836 */ /* 0x000fe20000000000 */
[----:B------:R-:W-:Y:S01]  /*bdb0*/  F2FP.F16.F32.PACK_AB R152, R145, R152 ;  /* 0x000000989198723e */ /* 0x000fe200000000ff */
[----:B------:R-:W-:Y:S01]  /*bdc0*/  IMAD.MOV.U32 R12, RZ, RZ, R9 ;  /* 0x000000ffff0c7224 */ /* 0x000fe200078e0009 */
        /* <DEDUP_REMOVED lines=21> */
[----:B------:R-:W-:Y:S01]  /*bf20*/  F2FP.F16.F32.PACK_AB R138, R97, R138 ;  /* 0x0000008a618a723e */ /* 0x000fe200000000ff */
[----:B------:R-:W-:Y:S06]  /*bf30*/  @P1 BRA `(.L_x_1042) ;  /* 0xffffffd000ac1947 */ /* 0x000fec000383ffff */
.L_x_1023:
        /* <DEDUP_REMOVED lines=67> */
.L_x_1043:
[----:B------:R-:W-:Y:S01]  /*c370*/  ULEA UR5, UR39, UR40, 0x3 ;  /* 0x0000002827057291 */ /* 0x000fe2000f8e183f */
[----:B------:R-:W-:-:S05]  /*c380*/  IMAD.U32 R0, RZ, RZ, UR38 ;  /* 0x00000026ff007e24 */ /* 0x000fca000f8e00ff */
[----:B------:R-:W-:-:S04]  /*c390*/  SHF.L.U32 R0, R0, 0x1f, RZ ;  /* 0x0000001f00007819 */ /* 0x000fc800000006ff */
[----:B------:R0:W1:Y:S01]  /*c3a0*/  SYNCS.PHASECHK.TRANS64.TRYWAIT P1, [UR5+0x2a850], R0 ;  /* 0x02a85000ff0075a7 */ /* 0x0000620008020145 */
[----:B------:R-:W-:Y:S05]  /*c3b0*/  @!P0 BRA `(.L_x_1044) ;  /* 0x0000000000048947 */ /* 0x000fea0003800000 */
[----:B------:R-:W-:Y:S01]  /*c3c0*/  BPT.TRAP 0x1 ;  /* 0x000000040000795c */ /* 0x000fe20000300000 */
.L_x_1044:
[----:B-1----:R-:W-:Y:S05]  /*c3d0*/  @P1 BRA `(.L_x_1045) ;  /* 0x0000000000081947 */ /* 0x002fea0003800000 */
[----:B------:R-:W1:Y:S02]  /*c3e0*/  SYNCS.PHASECHK.TRANS64.TRYWAIT P1, [UR5+0x2a850], R0 ;  /* 0x02a85000ff0075a7 */ /* 0x000e640008020145 */
[----:B-1----:R-:W-:Y:S05]  /*c3f0*/  @!P1 BRA `(.L_x_1046) ;  /* 0x0000006c00089947 */ /* 0x002fea0003800000 */
.L_x_1045:
[----:B------:R-:W-:Y:S01]  /*c400*/  UIADD3 UR40, UR40, 0x400, URZ ;  /* 0x0000040028287890 */ /* 0x000fe2000fffe03f */
[----:B------:R-:W-:Y:S01]  /*c410*/  WARPGROUP.ARRIVE ;  /* 0x00000000000079c5 */ /* 0x000fe20000000000 */
[----:B------:R-:W-:Y:S01]  /*c420*/  UMOV UR7, 0x40000040 ;  /* 0x4000004000077882 */ /* 0x000fe20000000000 */
[----:B-1----:R-:W1:Y:S01]  /*c430*/  SHFL.BFLY PT, R5, R8, 0x2, 0x1f ;  /* 0x0c401f0008057f89 */ /* 0x002e6200000e0000 */
[----:B------:R-:W-:Y:S01]  /*c440*/  USHF.R.U32.HI UR40, URZ, 0x4, UR40 ;  /* 0x000000043f287899 */ /* 0x000fe20008011628 */
[----:B------:R-:W-:Y:S02]  /*c450*/  IMAD.MOV.U32 R4, RZ, RZ, RZ ;  /* 0x000000ffff047224 */ /* 0x000fe400078e00ff */
[----:B0-----:R-:W0:Y:S01]  /*c460*/  SHFL.BFLY PT, R0, R3, 0x2, 0x1f ;  /* 0x0c401f0003007f89 */ /* 0x001e2200000e0000 */
[----:B------:R-:W-:Y:S01]  /*c470*/  ULOP3.LUT UR40, UR40, 0x3fff, URZ, 0xc0, !UPT ;  /* 0x00003fff28287892 */ /* 0x000fe2000f8ec03f */
[----:B------:R-:W-:-:S03]  /*c480*/  IMAD.MOV.U32 R88, RZ, RZ, -0x800000 ;  /* 0xff800000ff587424 */ /* 0x000fc600078e00ff */
[----:B------:R-:W-:-:S04]  /*c490*/  ULOP3.LUT UR4, UR40, 0x3000000, URZ, 0xfc, !UPT ;  /* 0x0300000028047892 */ /* 0x000fc8000f8efc3f */
[----:B------:R-:W-:-:S07]  /*c4a0*/  UIMAD UR4, UR39, 0x600, UR4 ;  /* 0x00000600270478a4 */ /* 0x000fce000f8e0204 */
[----:B------:R-:W-:Y:S02]  /*c4b0*/  UMOV UR6, UR4 ;  /* 0x0000000400067c82 */ /* 0x000fe40008000000 */
[----:B------:R-:W-:Y:S01]  /*c4c0*/  HGMMA.64x128x16.F32 R24, R156, gdesc[UR4].tnspB, R24, gsb0 ;  /* 0x41e000049c187df0 */ /* 0x000fe20008000818 */
[----:B------:R-:W-:Y:S01]  /*c4d0*/  UIADD3 UR6, UR4, 0x80, URZ ;  /* 0x0000008004067890 */ /* 0x000fe2000fffe03f */
[----:B-1----:R-:W-:Y:S01]  /*c4e0*/  FADD.FTZ R5, R5, R8 ;  /* 0x0000000805057221 */ /* 0x002fe20000010000 */
[----:B------:R-:W-:Y:S01]  /*c4f0*/  UMOV UR7, 0x40000040 ;  /* 0x4000004000077882 */ /* 0x000fe20000000000 */
[----:B------:R-:W-:Y:S02]  /*c500*/  IMAD.MOV.U32 R8, RZ, RZ, RZ ;  /* 0x000000ffff087224 */ /* 0x000fe400078e00ff */
[----:B0-----:R-:W-:Y:S02]  /*c510*/  FADD.FTZ R2, R0, R3 ;  /* 0x0000000300027221 */ /* 0x001fe40000010000 */
[----:B------:R-:W0:Y:S04]  /*c520*/  SHFL.BFLY PT, R0, R5, 0x1, 0x1f ;  /* 0x0c201f0005007f89 */ /* 0x000e2800000e0000 */
[----:B------:R-:W1:Y:S01]  /*c530*/  SHFL.BFLY PT, R7, R2, 0x1, 0x1f ;  /* 0x0c201f0002077f89 */ /* 0x000e6200000e0000 */
[----:B0-----:R-:W-:Y:S01]  /*c540*/  FADD.FTZ R12, R5, R0 ;  /* 0x00000000050c7221 */ /* 0x001fe20000010000 */
[----:B------:R-:W-:-:S02]  /*c550*/  IMAD.MOV.U32 R0, RZ, RZ, -0x800000 ;  /* 0xff800000ff007424 */ /* 0x000fc400078e00ff */
[----:B-1----:R-:W-:Y:S02]  /*c560*/  FADD.FTZ R7, R2, R7 ;  /* 0x0000000702077221 */ /* 0x002fe40000010000 */
[----:B------:R-:W-:-:S03]  /*c570*/  FSETP.NE.FTZ.AND P1, PT, R12, RZ, PT ;  /* 0x000000ff0c00720b */ /* 0x000fc60003f35000 */
[----:B------:R-:W-:-:S10]  /*c580*/  FSETP.NE.FTZ.AND P2, PT, R7, RZ, PT ;  /* 0x000000ff0700720b */ /* 0x000fd40003f55000 */
[----:B------:R-:W0:Y:S01]  /*c590*/  @P1 MUFU.LG2 R3, R12 ;  /* 0x0000000c00031308 */ /* 0x000e220000000c00 */
[C---:B------:R-:W-:Y:S02]  /*c5a0*/  @P1 FMUL.FTZ R2, R10.reuse, 0.69314718246459960938 ;  /* 0x3f3172180a021820 */ /* 0x040fe40000410000 */
[----:B------:R-:W-:-:S05]  /*c5b0*/  @P2 FMUL.FTZ R5, R10, 0.69314718246459960938 ;  /* 0x3f3172180a052820 */ /* 0x000fca0000410000 */
        /* <DEDUP_REMOVED lines=34> */
.L_x_1047:
[----:B------:R-:W-:Y:S01]  /*c7e0*/  UIADD3 UR4, UR5, 0x2a860, URZ ;  /* 0x0002a86005047890 */ /* 0x000fe2000fffe03f */
[-C--:B------:R-:W-:Y:S01]  /*c7f0*/  FMUL.FTZ R89, R40, R4.reuse ;  /* 0x0000000428597220 */ /* 0x080fe20000410000 */
[----:B------:R-:W-:Y:S01]  /*c800*/  UIADD3 UR39, UR39, 0x1, URZ ;  /* 0x0000000127277890 */ /* 0x000fe2000fffe03f */
[-C--:B------:R-:W-:Y:S01]  /*c810*/  FMUL.FTZ R90, R41, R4.reuse ;  /* 0x00000004295a7220 */ /* 0x080fe20000410000 */
[----:B------:R-:W-:Y:S01]  /*c820*/  UPRMT UR4, UR60, 0x654, UR4 ;  /* 0x000006543c047896 */ /* 0x000fe20008000004 */
[-C--:B------:R-:W-:Y:S01]  /*c830*/  FMUL.FTZ R91, R45, R4.reuse ;  /* 0x000000042d5b7220 */ /* 0x080fe20000410000 */
[----:B------:R-:W-:Y:S01]  /*c840*/  UISETP.NE.AND UP0, UPT, UR39, 0x2, UPT ;  /* 0x000000022700788c */ /* 0x000fe2000bf05270 */
[----:B------:R-:W-:Y:S01]  /*c850*/  FMUL.FTZ R40, R48, R4 ;  /* 0x0000000430287220 */ /* 0x000fe20000410000 */
[-C--:B------:R-:W-:Y:S01]  /*c860*/  FMUL.FTZ R110, R26, R8.reuse ;  /* 0x000000081a6e7220 */ /* 0x080fe20000410000 */
[-C--:B------:R-:W-:Y:S01]  /*c870*/  FMUL.FTZ R98, R50, R8.reuse ;  /* 0x0000000832627220 */ /* 0x080fe20000410000 */
[-C--:B------:R-:W-:Y:S01]  /*c880*/  FMUL.FTZ R99, R51, R8.reuse ;  /* 0x0000000833637220 */ /* 0x080fe20000410000 */
[----:B------:R-:W-:Y:S01]  /*c890*/  FMUL.FTZ R97, R54, R8 ;  /* 0x0000000836617220 */ /* 0x000fe20000410000 */
        /* <DEDUP_REMOVED lines=62> */
.L_x_969:
[----:B------:R-:W0:Y:S01]  /*cc80*/  S2R R2, SR_CgaCtaId ;  /* 0x0000000000027919 */ /* 0x000e220000008800 */
[----:B------:R-:W-:Y:S01]  /*cc90*/  MOV R23, 0x400 ;  /* 0x0000040000177802 */ /* 0x000fe20000000f00 */
[----:B------:R-:W-:Y:S01]  /*cca0*/  BSSY B0, `(.L_x_1048) ;  /* 0x00001bc000007945 */ /* 0x000fe20003800000 */
[----:B------:R-:W-:Y:S02]  /*ccb0*/  BAR.SYNC.DEFER_BLOCKING 0x5, 0x180 ;  /* 0x0146000000007b1d */ /* 0x000fe40000010000 */
[----:B0-----:R-:W-:-:S05]  /*ccc0*/  LEA R23, R2, R23, 0x18 ;  /* 0x0000001702177211 */ /* 0x001fca00078ec0ff */
[----:B------:R0:W1:Y:S01]  /*ccd0*/  LDS R16, [R23+0x2a8d0] ;  /* 0x02a8d00017107984 */ /* 0x0000620000000800 */
[----:B------:R-:W-:Y:S06]  /*cce0*/  BAR.ARV 0x4, 0x180 ;  /* 0x0106000000007b1d */ /* 0x000fec0000002000 */
[----:B------:R-:W-:Y:S05]  /*ccf0*/  @P0 BRA `(.L_x_1049) ;  /* 0x0000001000980947 */ /* 0x000fea0003800000 */
[----:B------:R-:W2:Y:S01]  /*cd00*/  S2R R2, SR_SWINHI ;  /* 0x0000000000027919 */ /* 0x000ea20000002f00 */
[----:B------:R-:W3:Y:S01]  /*cd10*/  LDC R57, c[0x0][0xbe8] ;  /* 0x0002fa00ff397b82 */ /* 0x000ee20000000800 */
[----:B------:R-:W-:Y:S01]  /*cd20*/  SHF.R.S32.HI R58, RZ, 0x1f, R164 ;  /* 0x0000001fff3a7819 */ /* 0x000fe200000114a4 */
[----:B------:R-:W-:Y:S01]  /*cd30*/  ULDC.64 UR4, c[0x0][0xb90] ;  /* 0x0002e40000047ab9 */ /* 0x000fe20000000a00 */
[----:B------:R-:W-:Y:S01]  /*cd40*/  F2FP.F16.F32.PACK_AB R7, R7, R26 ;  /* 0x0000001a0707723e */ /* 0x000fe200000000ff */
[----:B------:R-:W-:Y:S01]  /*cd50*/  IMAD.WIDE.U32 R12, R164, UR4, RZ ;  /* 0x00000004a40c7c25 */ /* 0x000fe2000f8e00ff */
[----:B------:R-:W-:Y:S01]  /*cd60*/  F2FP.F16.F32.PACK_AB R6, R29, R6 ;  /* 0x000000061d06723e */ /* 0x000fe200000000ff */
[----:B------:R-:W-:Y:S01]  /*cd70*/  ULDC UR6, c[0x0][0xa88] ;  /* 0x0002a20000067ab9 */ /* 0x000fe20000000800 */
[----:B------:R-:W-:Y:S01]  /*cd80*/  SHF.R.S32.HI R112, RZ, 0x1f, R162 ;  /* 0x0000001fff707819 */ /* 0x000fe200000114a2 */
[----:B------:R-:W-:Y:S01]  /*cd90*/  IMAD R9, R58, UR4, RZ ;  /* 0x000000043a097c24 */ /* 0x000fe2000f8e02ff */
[----:B------:R-:W-:-:S02]  /*cda0*/  F2FP.F16.F32.PACK_AB R80, R81, R80 ;  /* 0x000000505150723e */ /* 0x000fc400000000ff */
[----:B------:R-:W-:Y:S01]  /*cdb0*/  F2FP.F16.F32.PACK_AB R48, R41, R48 ;  /* 0x000000302930723e */ /* 0x000fe200000000ff */
[----:B------:R-:W-:Y:S01]  /*cdc0*/  IMAD R11, R164, UR5, R9 ;  /* 0x00000005a40b7c24 */ /* 0x000fe2000f8e0209 */
[----:B------:R-:W-:Y:S01]  /*cdd0*/  ULDC.64 UR4, c[0x0][0xb98] ;  /* 0x0002e60000047ab9 */ /* 0x000fe20000000a00 */
[----:B------:R-:W-:Y:S01]  /*cde0*/  IMAD R9, R165, 0x40, R160 ;  /* 0x00000040a5097824 */ /* 0x000fe200078e02a0 */
[----:B------:R-:W-:Y:S01]  /*cdf0*/  F2FP.F16.F32.PACK_AB R51, R54, R51 ;  /* 0x000000333633723e */ /* 0x000fe200000000ff */
[----:B------:R-:W-:Y:S01]  /*ce00*/  IMAD.IADD R13, R13, 0x1, R11 ;  /* 0x000000010d0d7824 */ /* 0x000fe200078e020b */
[----:B------:R-:W-:Y:S02]  /*ce10*/  F2FP.F16.F32.PACK_AB R81, R83, R82 ;  /* 0x000000525351723e */ /* 0x000fe400000000ff */
[----:B------:R-:W-:Y:S01]  /*ce20*/  F2FP.F16.F32.PACK_AB R82, R85, R84 ;  /* 0x000000545552723e */ /* 0x000fe200000000ff */
[----:B------:R-:W-:Y:S01]  /*ce30*/  IMAD.WIDE.U32 R12, R162, UR4, R12 ;  /* 0x00000004a20c7c25 */ /* 0x000fe2000f8e000c */
[----:B------:R-:W-:-:S02]  /*ce40*/  F2FP.F16.F32.PACK_AB R83, R87, R86 ;  /* 0x000000565753723e */ /* 0x000fc400000000ff */
[----:B------:R-:W-:Y:S02]  /*ce50*/  MOV R34, R23 ;  /* 0x0000001700227202 */ /* 0x000fe40000000f00 */
[----:B--2---:R-:W-:-:S03]  /*ce60*/  MOV R35, R2 ;  /* 0x0000000200237202 */ /* 0x004fc60000000f00 */
[----:B------:R-:W-:-:S04]  /*ce70*/  IMAD.WIDE R4, R171, 0x2, R34 ;  /* 0x00000002ab047825 */ /* 0x000fc800078e0222 */
[----:B------:R-:W-:Y:S01]  /*ce80*/  IMAD.WIDE R34, R9, 0x2, R34 ;  /* 0x0000000209227825 */ /* 0x000fe200078e0222 */
[C---:B------:R-:W-:Y:S02]  /*ce90*/  IADD3 R33, P2, R4.reuse, 0x4020, RZ ;  /* 0x0000402004217810 */ /* 0x040fe40007f5e0ff */
[C---:B------:R-:W-:Y:S02]  /*cea0*/  IADD3 R21, P6, R4.reuse, 0x20, RZ ;  /* 0x0000002004157810 */ /* 0x040fe40007fde0ff */
[----:B------:R-:W-:Y:S01]  /*ceb0*/  LOP3.LUT R10, R33, 0x380, RZ, 0xc0, !PT ;  /* 0x00000380210a7812 */ /* 0x000fe200078ec0ff */
[--C-:B------:R-:W-:Y:S01]  /*cec0*/  IMAD.X R39, RZ, RZ, R5.reuse, P2 ;  /* 0x000000ffff277224 */ /* 0x100fe200010e0605 */
[----:B------:R-:W-:Y:S01]  /*ced0*/  IADD3 R73, P1, R4, 0x4040, RZ ;  /* 0x0000404004497810 */ /* 0x000fe20007f3e0ff */
[--C-:B------:R-:W-:Y:S01]  /*cee0*/  IMAD.X R15, RZ, RZ, R5.reuse, P6 ;  /* 0x000000ffff0f7224 */ /* 0x100fe200030e0605 */
[----:B------:R-:W-:Y:S02]  /*cef0*/  SHF.R.U64 R10, R10, 0x3, RZ ;  /* 0x000000030a0a7819 */ /* 0x000fe400000012ff */
[----:B------:R-:W-:Y:S01]  /*cf00*/  IADD3 R31, P3, R4, 0x4000, RZ ;  /* 0x00004000041f7810 */ /* 0x000fe20007f7e0ff */
[----:B------:R-:W-:Y:S01]  /*cf10*/  IMAD.X R43, RZ, RZ, R5, P1 ;  /* 0x000000ffff2b7224 */ /* 0x000fe200008e0605 */
[----:B------:R-:W-:-:S02]  /*cf20*/  LOP3.LUT R38, R10, R33, RZ, 0x3c, !PT ;  /* 0x000000210a267212 */ /* 0x000fc400078e3cff */
[----:B------:R-:W-:Y:S01]  /*cf30*/  IADD3 R33, P6, R34, 0x1000, RZ ;  /* 0x0000100022217810 */ /* 0x000fe20007fde0ff */
[--C-:B------:R-:W-:Y:S01]  /*cf40*/  IMAD.X R37, RZ, RZ, R5.reuse, P3 ;  /* 0x000000ffff257224 */ /* 0x100fe200018e0605 */
[----:B---3--:R-:W-:Y:S02]  /*cf50*/  ISETP.NE.AND P1, PT, R57, 0x1, PT ;  /* 0x000000013900780c */ /* 0x008fe40003f25270 */
[----:B------:R-:W-:Y:S02]  /*cf60*/  LOP3.LUT R32, R33, 0x380, RZ, 0xc0, !PT ;  /* 0x0000038021207812 */ /* 0x000fe400078ec0ff */
[----:B------:R-:W-:Y:S02]  /*cf70*/  IADD3 R55, P4, R4, 0x60, RZ ;  /* 0x0000006004377810 */ /* 0x000fe40007f9e0ff */
[----:B------:R-:W-:Y:S02]  /*cf80*/  LOP3.LUT R14, R73, 0x380, RZ, 0xc0, !PT ;  /* 0x00000380490e7812 */ /* 0x000fe400078ec0ff */
[----:B------:R-:W-:Y:S01]  /*cf90*/  SHF.R.U64 R32, R32, 0x3, RZ ;  /* 0x0000000320207819 */ /* 0x000fe200000012ff */
[----:B------:R-:W-:Y:S01]  /*cfa0*/  IMAD.X R11, RZ, RZ, R5, P4 ;  /* 0x000000ffff0b7224 */ /* 0x000fe200020e0605 */
[----:B------:R-:W-:-:S02]  /*cfb0*/  LOP3.LUT R8, R31, 0x380, RZ, 0xc0, !PT ;  /* 0x000003801f087812 */ /* 0x000fc400078ec0ff */
[----:B------:R-:W-:Y:S01]  /*cfc0*/  SHF.R.U64 R14, R14, 0x3, RZ ;  /* 0x000000030e0e7819 */ /* 0x000fe200000012ff */
[----:B------:R-:W2:Y:S01]  /*cfd0*/  @P1 LDC R79, c[0x0][0xbf0] ;  /* 0x0002fc00ff4f1b82 */ /* 0x000ea20000000800 */
[----:B------:R-:W-:Y:S02]  /*cfe0*/  LOP3.LUT R32, R32, R33, RZ, 0x3c, !PT ;  /* 0x0000002120207212 */ /* 0x000fe400078e3cff */
[----:B------:R-:W-:Y:S02]  /*cff0*/  SHF.R.U64 R8, R8, 0x3, RZ ;  /* 0x0000000308087819 */ /* 0x000fe400000012ff */
[----:B------:R-:W-:Y:S02]  /*d000*/  IADD3 R33, P4, R34, 0x3000, RZ ;  /* 0x0000300022217810 */ /* 0x000fe40007f9e0ff */
[----:B------:R-:W-:Y:S02]  /*d010*/  LOP3.LUT R42, R14, R73, RZ, 0x3c, !PT ;  /* 0x000000490e2a7212 */ /* 0x000fe400078e3cff */
[----:B------:R-:W-:Y:S01]  /*d020*/  LOP3.LUT R36, R8, R31, RZ, 0x3c, !PT ;  /* 0x0000001f08247212 */ /* 0x000fe200078e3cff */
[----:B------:R-:W3:Y:S01]  /*d030*/  @P1 LDC R73, c[0x0][0xbec] ;  /* 0x0002fb00ff491b82 */ /* 0x000ee20000000800 */
[----:B------:R-:W-:Y:S01]  /*d040*/  LOP3.LUT R28, R33, 0x380, RZ, 0xc0, !PT ;  /* 0x00000380211c7812 */ /* 0x000fe200078ec0ff */
[----:B------:R-:W-:Y:S01]  /*d050*/  IMAD.X R29, RZ, RZ, R35, P4 ;  /* 0x000000ffff1d7224 */ /* 0x000fe200020e0623 */
[----:B------:R-:W-:-:S02]  /*d060*/  IADD3 R47, P0, R4, 0x4060, RZ ;  /* 0x00004060042f7810 */ /* 0x000fc40007f1e0ff */
[----:B------:R-:W-:Y:S02]  /*d070*/  LOP3.LUT R8, R55, 0x380, RZ, 0xc0, !PT ;  /* 0x0000038037087812 */ /* 0x000fe400078ec0ff */
[----:B------:R-:W-:Y:S02]  /*d080*/  SHF.R.U64 R28, R28, 0x3, RZ ;  /* 0x000000031c1c7819 */ /* 0x000fe400000012ff */
[----:B------:R-:W-:Y:S02]  /*d090*/  LOP3.LUT R46, R47, 0x380, RZ, 0xc0, !PT ;  /* 0x000003802f2e7812 */ /* 0x000fe400078ec0ff */
[----:B------:R-:W-:Y:S02]  /*d0a0*/  LOP3.LUT R9, R4, 0x380, RZ, 0xc0, !PT ;  /* 0x0000038004097812 */ /* 0x000fe400078ec0ff */
[----:B------:R-:W-:Y:S02]  /*d0b0*/  SHF.R.U64 R8, R8, 0x3, RZ ;  /* 0x0000000308087819 */ /* 0x000fe400000012ff */
[----:B------:R-:W-:Y:S01]  /*d0c0*/  LOP3.LUT R28, R28, R33, RZ, 0x3c, !PT ;  /* 0x000000211c1c7212 */ /* 0x000fe200078e3cff */
[----:B------:R-:W-:Y:S01]  /*d0d0*/  IMAD.X R33, RZ, RZ, R35, P6 ;  /* 0x000000ffff217224 */ /* 0x000fe200030e0623 */
[----:B------:R-:W-:-:S02]  /*d0e0*/  SHF.R.U64 R46, R46, 0x3, RZ ;  /* 0x000000032e2e7819 */ /* 0x000fc400000012ff */
[----:B------:R-:W-:Y:S02]  /*d0f0*/  SHF.R.U64 R9, R9, 0x3, RZ ;  /* 0x0000000309097819 */ /* 0x000fe400000012ff */
[----:B------:R-:W-:Y:S02]  /*d100*/  LOP3.LUT R10, R8, R55, RZ, 0x3c, !PT ;  /* 0x00000037080a7212 */ /* 0x000fe400078e3cff */
[----:B------:R-:W-:Y:S02]  /*d110*/  IADD3 R55, P6, R34, 0x7000, RZ ;  /* 0x0000700022377810 */ /* 0x000fe40007fde0ff */
[----:B------:R-:W-:Y:S02]  /*d120*/  IADD3 R25, P5, R4, 0x40, RZ ;  /* 0x0000004004197810 */ /* 0x000fe40007fbe0ff */
[----:B------:R-:W-:Y:S01]  /*d130*/  LOP3.LUT R46, R46, R47, RZ, 0x3c, !PT ;  /* 0x0000002f2e2e7212 */ /* 0x000fe200078e3cff */
[--C-:B------:R-:W-:Y:S01]  /*d140*/  IMAD.X R47, RZ, RZ, R5.reuse, P0 ;  /* 0x000000ffff2f7224 */ /* 0x100fe200000e0605 */
[----:B------:R-:W-:Y:S01]  /*d150*/  LOP3.LUT R4, R9, R4, RZ, 0x3c, !PT ;  /* 0x0000000409047212 */ /* 0x000fe200078e3cff */
[----:B------:R-:W-:Y:S01]  /*d160*/  IMAD.X R9, RZ, RZ, R5, P5 ;  /* 0x000000ffff097224 */ /* 0x000fe200028e0605 */
[----:B------:R-:W-:-:S02]  /*d170*/  LOP3.LUT R26, R55, 0x380, RZ, 0xc0, !PT ;  /* 0x00000380371a7812 */ /* 0x000fc400078ec0ff */
[----:B------:R-:W-:Y:S02]  /*d180*/  MOV R72, R4 ;  /* 0x0000000400487202 */ /* 0x000fe40000000f00 */
[----:B------:R-:W-:Y:S02]  /*d190*/  F2FP.F16.F32.PACK_AB R4, R96, R3 ;  /* 0x000000036004723e */ /* 0x000fe400000000ff */
[----:B------:R-:W-:Y:S02]  /*d1a0*/  SHF.R.U64 R26, R26, 0x3, RZ ;  /* 0x000000031a1a7819 */ /* 0x000fe400000012ff */
[----:B------:R-:W-:Y:S01]  /*d1b0*/  MOV R96, R46 ;  /* 0x0000002e00607202 */ /* 0x000fe20000000f00 */
[----:B------:R-:W-:Y:S01]  /*d1c0*/  IMAD.IADD R46, R22, 0x1, R17 ;  /* 0x00000001162e7824 */ /* 0x000fe200078e0211 */
[----:B------:R-:W-:Y:S02]  /*d1d0*/  LOP3.LUT R2, R21, 0x380, RZ, 0xc0, !PT ;  /* 0x0000038015027812 */ /* 0x000fe400078ec0ff */
[----:B------:R-:W-:-:S02]  /*d1e0*/  LOP3.LUT R26, R26, R55, RZ, 0x3c, !PT ;  /* 0x000000371a1a7212 */ /* 0x000fc400078e3cff */
[----:B------:R-:W-:Y:S01]  /*d1f0*/  MOV R55, R38 ;  /* 0x0000002600377202 */ /* 0x000fe20000000f00 */
[----:B---3--:R-:W-:Y:S01]  /*d200*/  @P1 IMAD.HI.U32 R38, R46, R73, RZ ;  /* 0x000000492e261227 */ /* 0x008fe200078e00ff */
[----:B------:R-:W-:Y:S02]  /*d210*/  SHF.R.U64 R2, R2, 0x3, RZ ;  /* 0x0000000302027819 */ /* 0x000fe400000012ff */
[----:B------:R-:W-:Y:S01]  /*d220*/  IADD3 R31, P5, R34, 0x2000, RZ ;  /* 0x00002000221f7810 */ /* 0x000fe20007fbe0ff */
[----:B------:R-:W-:Y:S01]  /*d230*/  IMAD.MOV.U32 R39, RZ, RZ, R46 ;  /* 0x000000ffff277224 */ /* 0x000fe200078e002e */
[----:B------:R-:W-:Y:S01]  /*d240*/  F2FP.F16.F32.PACK_AB R5, R27, R110 ;  /* 0x0000006e1b05723e */ /* 0x000fe200000000ff */
[----:B------:R-:W-:Y:S01]  /*d250*/  BAR.SYNC.DEFER_BLOCKING 0x1, 0x100 ;  /* 0x0044000000007b1d */ /* 0x000fe20000010000 */
[----:B--2---:R-:W-:Y:S01]  /*d260*/  @P1 SHF.R.U32.HI R39, RZ, R79, R38 ;  /* 0x0000004fff271219 */ /* 0x004fe20000011626 */
[----:B------:R-:W-:Y:S01]  /*d270*/  IMAD.IADD R38, R170, 0x1, R17 ;  /* 0x00000001aa267824 */ /* 0x000fe200078e0211 */
[----:B------:R-:W-:Y:S01]  /*d280*/  LOP3.LUT R14, R2, R21, RZ, 0x3c, !PT ;  /* 0x00000015020e7212 */ /* 0x000fe200078e3cff */
[----:B------:R-:W-:Y:S01]  /*d290*/  IMAD.X R27, RZ, RZ, R35, P6 ;  /* 0x000000ffff1b7224 */ /* 0x000fe200030e0623 */
[----:B------:R-:W-:-:S02]  /*d2a0*/  LOP3.LUT R2, R25, 0x380, RZ, 0xc0, !PT ;  /* 0x0000038019027812 */ /* 0x000fc400078ec0ff */
[----:B------:R-:W-:Y:S02]  /*d2b0*/  LOP3.LUT R30, R31, 0x380, RZ, 0xc0, !PT ;  /* 0x000003801f1e7812 */ /* 0x000fe400078ec0ff */
[----:B------:R-:W-:Y:S02]  /*d2c0*/  LOP3.LUT R3, R34, 0x380, RZ, 0xc0, !PT ;  /* 0x0000038022037812 */ /* 0x000fe400078ec0ff */
[----:B------:R-:W-:Y:S02]  /*d2d0*/  SHF.R.U64 R2, R2, 0x3, RZ ;  /* 0x0000000302027819 */ /* 0x000fe400000012ff */
[----:B------:R-:W-:Y:S02]  /*d2e0*/  SHF.R.U64 R30, R30, 0x3, RZ ;  /* 0x000000031e1e7819 */ /* 0x000fe400000012ff */
[----:B------:R-:W-:Y:S02]  /*d2f0*/  IADD3 R21, P0, R34, 0x6000, RZ ;  /* 0x0000600022157810 */ /* 0x000fe40007f1e0ff */
[----:B------:R-:W-:-:S02]  /*d300*/  SHF.R.U64 R3, R3, 0x3, RZ ;  /* 0x0000000303037819 */ /* 0x000fc400000012ff */
[----:B------:R-:W-:Y:S02]  /*d310*/  MOV R111, R10 ;  /* 0x0000000a006f7202 */ /* 0x000fe40000000f00 */
[----:B------:R-:W-:Y:S02]  /*d320*/  LOP3.LUT R8, R2, R25, RZ, 0x3c, !PT ;  /* 0x0000001902087212 */ /* 0x000fe400078e3cff */
[----:B------:R-:W-:Y:S01]  /*d330*/  LOP3.LUT R30, R30, R31, RZ, 0x3c, !PT ;  /* 0x0000001f1e1e7212 */ /* 0x000fe200078e3cff */
[----:B------:R2:W-:Y:S01]  /*d340*/  STSM.16.M88.4 [R72], R4 ;  /* 0x0000000448007844 */ /* 0x0005e20000000200 */
[C---:B------:R-:W-:Y:S02]  /*d350*/  IADD3 R31, P3, R34.reuse, 0x4000, RZ ;  /* 0x00004000221f7810 */ /* 0x040fe40007f7e0ff */
[----:B------:R-:W-:Y:S02]  /*d360*/  IADD3 R25, P2, R34, 0x5000, RZ ;  /* 0x0000500022197810 */ /* 0x000fe40007f5e0ff */
[----:B------:R-:W-:Y:S01]  /*d370*/  LOP3.LUT R34, R3, R34, RZ, 0x3c, !PT ;  /* 0x0000002203227212 */ /* 0x000fe200078e3cff */
[----:B------:R-:W-:Y:S01]  /*d380*/  IMAD.X R3, RZ, RZ, R35, P0 ;  /* 0x000000ffff037224 */ /* 0x000fe200000e0623 */
[----:B------:R-:W-:-:S02]  /*d390*/  IADD3 R12, P0, R39, R12, RZ ;  /* 0x0000000c270c7210 */ /* 0x000fc40007f1e0ff */
[----:B------:R-:W-:Y:S02]  /*d3a0*/  LOP3.LUT R2, R21, 0x380, RZ, 0xc0, !PT ;  /* 0x0000038015027812 */ /* 0x000fe400078ec0ff */
[----:B------:R-:W-:Y:S02]  /*d3b0*/  LOP3.LUT R24, R25, 0x380, RZ, 0xc0, !PT ;  /* 0x0000038019187812 */ /* 0x000fe400078ec0ff */
[----:B------:R-:W-:Y:S02]  /*d3c0*/  MOV R15, R14 ;  /* 0x0000000e000f7202 */ /* 0x000fe40000000f00 */
[----:B------:R-:W-:Y:S01]  /*d3d0*/  SHF.R.U64 R2, R2, 0x3, RZ ;  /* 0x0000000302027819 */ /* 0x000fe200000012ff */
[----:B--2---:R-:W-:Y:S01]  /*d3e0*/  IMAD.MOV R6, RZ, RZ, -R39 ;  /* 0x000000ffff067224 */ /* 0x004fe200078e0a27 */
[----:B------:R-:W-:Y:S01]  /*d3f0*/  F2FP.F16.F32.PACK_AB R7, R106, R105 ;  /* 0x000000696a07723e */ /* 0x000fe200000000ff */
[----:B------:R-:W-:Y:S01]  /*d400*/  IMAD R5, R112, UR4, RZ ;  /* 0x0000000470057c24 */ /* 0x000fe2000f8e02ff */
[----:B------:R-:W-:Y:S01]  /*d410*/  MOV R110, R36 ;  /* 0x00000024006e7202 */ /* 0x000fe20000000f00 */
[----:B------:R-:W-:Y:S01]  /*d420*/  IMAD R11, R57, R6, R46 ;  /* 0x00000006390b7224 */ /* 0x000fe200078e022e */
[----:B------:R-:W-:Y:S01]  /*d430*/  F2FP.F16.F32.PACK_AB R6, R95, R92 ;  /* 0x0000005c5f06723e */ /* 0x000fe200000000ff */
[----:B------:R-:W-:Y:S01]  /*d440*/  IMAD R4, R162, UR5, R5 ;  /* 0x00000005a2047c24 */ /* 0x000fe2000f8e0205 */
[----:B------:R-:W-:Y:S01]  /*d450*/  SHF.R.S32.HI R5, RZ, 0x1f, R39 ;  /* 0x0000001fff057819 */ /* 0x000fe20000011427 */
[----:B------:R-:W-:Y:S01]  /*d460*/  ULDC.64 UR4, c[0x0][0xb88] ;  /* 0x0002e20000047ab9 */ /* 0x000fe20000000a00 */
[----:B------:R-:W-:-:S02]  /*d470*/  SHF.R.S32.HI R10, RZ, 0x1f, R11 ;  /* 0x0000001fff0a7819 */ /* 0x000fc4000001140b */
[----:B------:R-:W-:Y:S02]  /*d480*/  IADD3.X R13, R5, R13, R4, P0, !PT ;  /* 0x0000000d050d7210 */ /* 0x000fe400007fe404 */
[----:B------:R-:W-:Y:S01]  /*d490*/  F2FP.F16.F32.PACK_AB R4, R93, R94 ;  /* 0x0000005e5d04723e */ /* 0x000fe200000000ff */
[----:B------:R-:W-:Y:S01]  /*d4a0*/  IMAD R10, R10, UR4, RZ ;  /* 0x000000040a0a7c24 */ /* 0x000fe2000f8e02ff */
[----:B------:R-:W-:Y:S01]  /*d4b0*/  F2FP.F16.F32.PACK_AB R5, R108, R107 ;  /* 0x0000006b6c05723e */ /* 0x000fe200000000ff */
[C---:B------:R-:W-:Y:S01]  /*d4c0*/  IMAD.WIDE.U32 R12, R11.reuse, UR4, R12 ;  /* 0x000000040b0c7c25 */ /* 0x040fe2000f8e000c */
[----:B------:R-:W-:Y:S02]  /*d4d0*/  MOV R14, R8 ;  /* 0x00000008000e7202 */ /* 0x000fe40000000f00 */
[----:B------:R-:W-:Y:S01]  /*d4e0*/  SHF.R.U64 R24, R24, 0x3, RZ ;  /* 0x0000000318187819 */ /* 0x000fe200000012ff */
[----:B------:R-:W-:Y:S01]  /*d4f0*/  IMAD R37, R11, UR5, R10 ;  /* 0x000000050b257c24 */ /* 0x000fe2000f8e020a */
[----:B------:R-:W-:Y:S01]  /*d500*/  F2FP.F16.F32.PACK_AB R8, R90, R89 ;  /* 0x000000595a08723e */ /* 0x000fe200000000ff */
[----:B------:R2:W-:Y:S01]  /*d510*/  STSM.16.M88.4 [R15], R4 ;  /* 0x000000040f007844 */ /* 0x0005e20000000200 */
[----:B------:R-:W-:Y:S01]  /*d520*/  LOP3.LUT R2, R2, R21, RZ, 0x3c, !PT ;  /* 0x0000001502027212 */ /* 0x000fe200078e3cff */
[----:B------:R-:W-:Y:S01]  /*d530*/  ULDC.64 UR4, c[0x0][0xb50] ;  /* 0x0002d40000047ab9 */ /* 0x000fe20000000a00 */
[----:B------:R-:W-:Y:S01]  /*d540*/  IMAD R89, R57, UR6, RZ ;  /* 0x0000000639597c24 */ /* 0x000fe2000f8e02ff */
[----:B------:R-:W-:Y:S01]  /*d550*/  LOP3.LUT P0, RZ, R167, 0x3, RZ, 0xc0, !PT ;  /* 0x00000003a7ff7812 */ /* 0x000fe2000780c0ff */
[----:B------:R-:W-:Y:S01]  /*d560*/  IMAD.X R21, RZ, RZ, R35, P3 ;  /* 0x000000ffff157224 */ /* 0x000fe200018e0623 */
[----:B------:R-:W-:-:S02]  /*d570*/  F2FP.F16.F32.PACK_AB R9, R103, R102 ;  /* 0x000000666709723e */ /* 0x000fc400000000ff */
[----:B------:R-:W-:Y:S02]  /*d580*/  F2FP.F16.F32.PACK_AB R10, R91, R44 ;  /* 0x0000002c5b0a723e */ /* 0x000fe400000000ff */
[----:B------:R-:W-:Y:S02]  /*d590*/  F2FP.F16.F32.PACK_AB R11, R104, R101 ;  /* 0x00000065680b723e */ /* 0x000fe400000000ff */
[----:B------:R-:W-:Y:S02]  /*d5a0*/  LEA R36, P3, R12, UR4, 0x2 ;  /* 0x000000040c247c11 */ /* 0x000fe4000f8610ff */
[----:B------:R-:W-:Y:S01]  /*d5b0*/  LOP3.LUT R24, R24, R25, RZ, 0x3c, !PT ;  /* 0x0000001918187212 */ /* 0x000fe200078e3cff */
[----:B------:R-:W-:Y:S01]  /*d5c0*/  IMAD.X R25, RZ, RZ, R35, P2 ;  /* 0x000000ffff197224 */ /* 0x000fe200010e0623 */
[C---:B------:R-:W-:Y:S01]  /*d5d0*/  ISETP.GE.OR P2, PT, R38.reuse, R89, P0 ;  /* 0x000000592600720c */ /* 0x040fe20000746670 */
[----:B--2---:R-:W-:Y:S01]  /*d5e0*/  VIADD R4, R38, 0x8 ;  /* 0x0000000826047836 */ /* 0x004fe20000000000 */
[----:B------:R2:W-:Y:S01]  /*d5f0*/  STSM.16.M88.4 [R14], R8 ;  /* 0x000000080e007844 */ /* 0x0005e20000000200 */
[----:B------:R-:W-:Y:S01]  /*d600*/  IMAD.IADD R5, R13, 0x1, R37 ;  /* 0x000000010d057824 */ /* 0x000fe200078e0225 */
[----:B------:R-:W-:-:S02]  /*d610*/  F2FP.F16.F32.PACK_AB R6, R53, R52 ;  /* 0x000000343506723e */ /* 0x000fc400000000ff */
[----:B------:R-:W-:Y:S01]  /*d620*/  ISETP.GE.OR P0, PT, R4, R89, P0 ;  /* 0x000000590400720c */ /* 0x000fe20000706670 */
[----:B------:R-:W-:Y:S01]  /*d630*/  SHFL.IDX PT, R72, R36, RZ, 0x1c1f ;  /* 0x001c1fff24487589 */ /* 0x000fe200000e0000 */
[----:B------:R-:W-:Y:S01]  /*d640*/  LEA.HI.X R37, R12, UR5, R5, 0x2, P3 ;  /* 0x000000050c257c11 */ /* 0x000fe200098f1405 */
[----:B------:R-:W-:Y:S01]  /*d650*/  ULDC.64 UR4, c[0x0][0xae8] ;  /* 0x0002ba0000047ab9 */ /* 0x000fe20000000a00 */
[----:B------:R-:W-:Y:S01]  /*d660*/  F2FP.F16.F32.PACK_AB R4, R49, R40 ;  /* 0x000000283104723e */ /* 0x000fe200000000ff */
[----:B------:R-:W-:Y:S01]  /*d670*/  SHFL.IDX PT, R78, R36, 0x1, 0x1c1f ;  /* 0x003c1f00244e7f89 */ /* 0x000fe200000e0000 */
[----:B------:R-:W-:Y:S02]  /*d680*/  F2FP.F16.F32.PACK_AB R5, R99, R98 ;  /* 0x000000626305723e */ /* 0x000fe400000000ff */
[----:B------:R-:W-:Y:S01]  /*d690*/  F2FP.F16.F32.PACK_AB R7, R100, R97 ;  /* 0x000000616407723e */ /* 0x000fe200000000ff */
[----:B------:R-:W3:Y:S01]  /*d6a0*/  SHFL.IDX PT, R73, R37, RZ, 0x1c1f ;  /* 0x001c1fff25497589 */ /* 0x000ee200000e0000 */
[----:B------:R-:W-:-:S02]  /*d6b0*/  F2FP.F16.F32.PACK_AB R12, R45, R56 ;  /* 0x000000382d0c723e */ /* 0x000fc400000000ff */
[----:B------:R-:W-:Y:S01]  /*d6c0*/  F2FP.F16.F32.PACK_AB R13, R59, R50 ;  /* 0x000000323b0d723e */ /* 0x000fe200000000ff */
[----:B------:R-:W-:Y:S01]  /*d6d0*/  STSM.16.M88.4 [R111], R4 ;  /* 0x000000046f007844 */ /* 0x000fe20000000200 */
[----:B--2---:R-:W-:Y:S02]  /*d6e0*/  F2FP.F16.F32.PACK_AB R14, R61, R60 ;  /* 0x0000003c3d0e723e */ /* 0x004fe400000000ff */
[----:B------:R-:W-:Y:S01]  /*d6f0*/  F2FP.F16.F32.PACK_AB R15, R63, R62 ;  /* 0x0000003e3f0f723e */ /* 0x000fe200000000ff */
[----:B------:R-:W2:Y:S01]  /*d700*/  SHFL.IDX PT, R79, R37, 0x1, 0x1c1f ;  /* 0x003c1f00254f7f89 */ /* 0x000ea200000e0000 */
[----:B------:R-:W-:Y:S02]  /*d710*/  F2FP.F16.F32.PACK_AB R8, R65, R64 ;  /* 0x000000404108723e */ /* 0x000fe400000000ff */
[----:B------:R-:W-:Y:S01]  /*d720*/  F2FP.F16.F32.PACK_AB R9, R67, R66 ;  /* 0x000000424309723e */ /* 0x000fe200000000ff */
[----:B------:R-:W-:Y:S01]  /*d730*/  STSM.16.M88.4 [R110], R12 ;  /* 0x0000000c6e007844 */ /* 0x000fe20000000200 */
[----:B------:R-:W-:-:S02]  /*d740*/  F2FP.F16.F32.PACK_AB R10, R69, R68 ;  /* 0x00000044450a723e */ /* 0x000fc400000000ff */
[----:B------:R-:W-:Y:S02]  /*d750*/  F2FP.F16.F32.PACK_AB R11, R71, R70 ;  /* 0x00000046470b723e */ /* 0x000fe400000000ff */
[----:B------:R-:W-:Y:S02]  /*d760*/  MOV R109, R42 ;  /* 0x0000002a006d7202 */ /* 0x000fe40000000f00 */
[----:B------:R-:W-:Y:S01]  /*d770*/  F2FP.F16.F32.PACK_AB R49, R75, R74 ;  /* 0x0000004a4b31723e */ /* 0x000fe200000000ff */
[----:B------:R-:W-:Y:S01]  /*d780*/  STSM.16.M88.4 [R55], R8 ;  /* 0x0000000837007844 */ /* 0x000fe20000000200 */
[----:B------:R-:W-:Y:S02]  /*d790*/  F2FP.F16.F32.PACK_AB R50, R77, R76 ;  /* 0x0000004c4d32723e */ /* 0x000fe400000000ff */
[----:B------:R-:W-:-:S03]  /*d7a0*/  LOP3.LUT R20, R31, 0x380, RZ, 0xc0, !PT ;  /* 0x000003801f147812 */ /* 0x000fc600078ec0ff */
[----:B------:R4:W-:Y:S01]  /*d7b0*/  STSM.16.M88.4 [R109], R48 ;  /* 0x000000306d007844 */ /* 0x0009e20000000200 */
[----:B------:R-:W-:-:S03]  /*d7c0*/  SHF.R.U64 R20, R20, 0x3, RZ ;  /* 0x0000000314147819 */ /* 0x000fc600000012ff */
[----:B------:R-:W-:Y:S01]  /*d7d0*/  STSM.16.M88.4 [R96], R80 ;  /* 0x0000005060007844 */ /* 0x000fe20000000200 */
[----:B------:R-:W-:Y:S01]  /*d7e0*/  LOP3.LUT R20, R20, R31, RZ, 0x3c, !PT ;  /* 0x0000001f14147212 */ /* 0x000fe200078e3cff */
[----:B------:R-:W-:Y:S01]  /*d7f0*/  IMAD.X R31, RZ, RZ, R35, P5 ;  /* 0x000000ffff1f7224 */ /* 0x000fe200028e0623 */
[----:B------:R-:W-:Y:S08]  /*d800*/  BAR.SYNC.DEFER_BLOCKING 0x1, 0x100 ;  /* 0x0044000000007b1d */ /* 0x000ff00000010000 */
[----:B----4-:R-:W4:Y:S08]  /*d810*/  @P1 LDC R49, c[0x0][0xbec] ;  /* 0x0002fb00ff311b82 */ /* 0x010f300000000800 */
[----:B------:R-:W0:Y:S01]  /*d820*/  @P1 LDC R51, c[0x0][0xbf0] ;  /* 0x0002fc00ff331b82 */ /* 0x000e220000000800 */
[----:B---3--:R-:W-:Y:S04]  /*d830*/  @!P2 ST.E desc[UR36][R72.64], R88 ;  /* 0x000000584800a985 */ /* 0x008fe8000c101924 */
[----:B--2---:R2:W-:Y:S04]  /*d840*/  @!P0 ST.E desc[UR36][R78.64], R0 ;  /* 0x000000004e008985 */ /* 0x0045e8000c101924 */
[----:B------:R3:W5:Y:S04]  /*d850*/  LD.E.128 R36, desc[UR36][R30.64] ;  /* 0x000000241e247980 */ /* 0x000768000c101d00 */
[----:B------:R1:W5:Y:S01]  /*d860*/  LD.E.128 R44, desc[UR36][R34.64] ;  /* 0x00000024222c7980 */ /* 0x000362000c101d00 */
[----:B--2---:R-:W-:-:S03]  /*d870*/  IMAD R0, R163, 0x20, R165 ;  /* 0x00000020a3007824 */ /* 0x004fc600078e02a5 */
[----:B------:R2:W5:Y:S01]  /*d880*/  LD.E.128 R4, desc[UR36][R28.64] ;  /* 0x000000241c047980 */ /* 0x000562000c101d00 */
[----:B---3--:R-:W-:-:S03]  /*d890*/  IMAD.IADD R30, R17, 0x1, R0 ;  /* 0x00000001111e7824 */ /* 0x008fc600078e0200 */
[----:B------:R3:W5:Y:S01]  /*d8a0*/  LD.E.128 R60, desc[UR36][R20.64] ;  /* 0x00000024143c7980 */ /* 0x000762000c101d00 */
[----:B-1----:R-:W-:Y:S02]  /*d8b0*/  IMAD R35, R58, UR4, RZ ;  /* 0x000000043a237c24 */ /* 0x002fe4000f8e02ff */
[----:B----4-:R-:W-:Y:S01]  /*d8c0*/  @P1 IMAD.HI.U32 R0, R30, R49, RZ ;  /* 0x000000311e001227 */ /* 0x010fe200078e00ff */
[----:B------:R1:W5:Y:S03]  /*d8d0*/  LD.E.128 R52, desc[UR36][R24.64] ;  /* 0x0000002418347980 */ /* 0x000366000c101d00 */
[C---:B------:R-:W-:Y:S01]  /*d8e0*/  IMAD R35, R164.reuse, UR5, R35 ;  /* 0x00000005a4237c24 */ /* 0x040fe2000f8e0223 */
[----:B------:R4:W5:Y:S01]  /*d8f0*/  LD.E.128 R12, desc[UR36][R2.64] ;  /* 0x00000024020c7980 */ /* 0x000962000c101d00 */
[----:B--2---:R-:W-:Y:S01]  /*d900*/  IMAD.WIDE.U32 R28, R164, UR4, RZ ;  /* 0x00000004a41c7c25 */ /* 0x004fe2000f8e00ff */
[----:B------:R-:W-:-:S02]  /*d910*/  ULDC.64 UR4, c[0x0][0xaf0] ;  /* 0x0002bc0000047ab9 */ /* 0x000fc40000000a00 */
[----:B------:R-:W5:Y:S01]  /*d920*/  LD.E.128 R40, desc[UR36][R32.64] ;  /* 0x0000002420287980 */ /* 0x000f62000c101d00 */
[----:B---3--:R-:W-:Y:S01]  /*d930*/  IMAD.MOV.U32 R21, RZ, RZ, R30 ;  /* 0x000000ffff157224 */ /* 0x008fe200078e001e */
[----:B0-----:R-:W-:Y:S01]  /*d940*/  @P1 SHF.R.U32.HI R21, RZ, R51, R0 ;  /* 0x00000033ff151219 */ /* 0x001fe20000011600 */
[----:B-1----:R-:W-:Y:S01]  /*d950*/  IMAD R25, R112, UR4, RZ ;  /* 0x0000000470197c24 */ /* 0x002fe2000f8e02ff */
[----:B------:R0:W5:Y:S01]  /*d960*/  LD.E.128 R8, desc[UR36][R26.64] ;  /* 0x000000241a087980 */ /* 0x000162000c101d00 */
[----:B----4-:R-:W-:Y:S02]  /*d970*/  IMAD.IADD R3, R29, 0x1, R35 ;  /* 0x000000011d037824 */ /* 0x010fe400078e0223 */
[----:B------:R-:W-:Y:S01]  /*d980*/  IMAD.MOV.U32 R2, RZ, RZ, R28 ;  /* 0x000000ffff027224 */ /* 0x000fe200078e001c */
[--C-:B------:R-:W-:Y:S01]  /*d990*/  SHF.R.S32.HI R0, RZ, 0x1f, R21.reuse ;  /* 0x0000001fff007819 */ /* 0x100fe20000011415 */
[----:B------:R-:W-:Y:S01]  /*d9a0*/  IMAD.MOV R20, RZ, RZ, -R21 ;  /* 0x000000ffff147224 */ /* 0x000fe200078e0a15 */
[----:B------:R-:W-:Y:S01]  /*d9b0*/  @!PT LDS RZ, [RZ] ;  /* 0x00000000fffff984 */ /* 0x000fe20000000800 */
[----:B------:R-:W-:Y:S01]  /*d9c0*/  @!PT LDS RZ, [RZ] ;  /* 0x00000000fffff984 */ /* 0x000fe20000000800 */
[----:B------:R-:W-:Y:S01]  /*d9d0*/  @!PT LDS RZ, [RZ] ;  /* 0x00000000fffff984 */ /* 0x000fe20000000800 */
[----:B------:R-:W-:Y:S01]  /*d9e0*/  @!PT LDS RZ, [RZ] ;  /* 0x00000000fffff984 */ /* 0x000fe20000000800 */
[----:B------:R1:W-:Y:S06]  /*d9f0*/  MEMBAR.ALL.CTA ;  /* 0x0000000000007992 */ /* 0x0003ec0000008000 */
[----:B-1----:R-:W1:Y:S01]  /*da00*/  FENCE.VIEW.ASYNC.S ;  /* 0x00000000000073c6 */ /* 0x002e620000000000 */
[----:B------:R-:W-:-:S02]  /*da10*/  IMAD R25, R162, UR5, R25 ;  /* 0x00000005a2197c24 */ /* 0x000fc4000f8e0219 */
[----:B------:R-:W-:Y:S01]  /*da20*/  IMAD.WIDE.U32 R2, R162, UR4, R2 ;  /* 0x00000004a2027c25 */ /* 0x000fe2000f8e0002 */
[----:B------:R-:W-:-:S03]  /*da30*/  ULDC.64 UR4, c[0x0][0xae0] ;  /* 0x0002b80000047ab9 */ /* 0x000fc60000000a00 */
[----:B------:R-:W-:Y:S02]  /*da40*/  IMAD R0, R0, UR4, RZ ;  /* 0x0000000400007c24 */ /* 0x000fe4000f8e02ff */
[----:B------:R-:W-:Y:S02]  /*da50*/  IMAD R57, R57, R20, R30 ;  /* 0x0000001439397224 */ /* 0x000fe400078e021e */
[----:B------:R-:W-:Y:S02]  /*da60*/  IMAD.IADD R3, R3, 0x1, R25 ;  /* 0x0000000103037824 */ /* 0x000fe400078e0219 */
[C---:B------:R-:W-:Y:S01]  /*da70*/  IMAD R25, R21.reuse, UR5, R0 ;  /* 0x0000000515197c24 */ /* 0x040fe2000f8e0200 */
[----:B------:R-:W-:Y:S01]  /*da80*/  SHF.R.S32.HI R0, RZ, 0x1f, R57 ;  /* 0x0000001fff007819 */ /* 0x000fe20000011439 */
[----:B------:R-:W-:Y:S01]  /*da90*/  IMAD.WIDE.U32 R2, R21, UR4, R2 ;  /* 0x0000000415027c25 */ /* 0x000fe2000f8e0002 */
[----:B------:R-:W-:-:S03]  /*daa0*/  ULDC.64 UR4, c[0x0][0xad8] ;  /* 0x0002b60000047ab9 */ /* 0x000fc60000000a00 */
[----:B------:R-:W-:Y:S02]  /*dab0*/  IMAD.IADD R3, R3, 0x1, R25 ;  /* 0x0000000103037824 */ /* 0x000fe400078e0219 */
[----:B------:R-:W-:Y:S02]  /*dac0*/  IMAD R20, R0, UR4, RZ ;  /* 0x0000000400147c24 */ /* 0x000fe4000f8e02ff */
[----:B0-----:R-:W-:Y:S02]  /*dad0*/  IMAD.IADD R26, R165, 0x1, R17 ;  /* 0x00000001a51a7824 */ /* 0x001fe400078e0211 */
[C---:B------:R-:W-:Y:S02]  /*dae0*/  IMAD R17, R57.reuse, UR5, R20 ;  /* 0x0000000539117c24 */ /* 0x040fe4000f8e0214 */
[----:B------:R-:W-:Y:S01]  /*daf0*/  IMAD.WIDE.U32 R2, R57, UR4, R2 ;  /* 0x0000000439027c25 */ /* 0x000fe2000f8e0002 */
[----:B------:R-:W-:Y:S01]  /*db00*/  ISETP.GE.AND P2, PT, R26, R89, PT ;  /* 0x000000591a00720c */ /* 0x000fe20003f46270 */
[----:B------:R-:W-:-:S02]  /*db10*/  ULDC.64 UR4, c[0x0][0xa80] ;  /* 0x0002a00000047ab9 */ /* 0x000fc40000000a00 */
[----:B------:R-:W-:Y:S02]  /*db20*/  VIADD R0, R26, 0x20 ;  /* 0x000000201a007836 */ /* 0x000fe40000000000 */
[----:B------:R-:W-:Y:S01]  /*db30*/  IMAD.IADD R3, R3, 0x1, R17 ;  /* 0x0000000103037824 */ /* 0x000fe200078e0211 */
[----:B------:R-:W-:Y:S01]  /*db40*/  LEA R17, P3, R2, UR4, 0x1 ;  /* 0x0000000402117c11 */ /* 0x000fe2000f8608ff */
[----:B------:R-:W-:Y:S01]  /*db50*/  VIADD R23, R23, 0x2a820 ;  /* 0x0002a82017177836 */ /* 0x000fe20000000000 */
[-C--:B------:R-:W-:Y:S01]  /*db60*/  ISETP.GE.AND P0, PT, R0, R89.reuse, PT ;  /* 0x000000590000720c */ /* 0x080fe20003f06270 */
[----:B------:R-:W-:Y:S01]  /*db70*/  VIADD R0, R26, 0x40 ;  /* 0x000000401a007836 */ /* 0x000fe20000000000 */
[----:B------:R-:W-:Y:S02]  /*db80*/  LEA.HI.X R24, R2, UR5, R3, 0x1, P3 ;  /* 0x0000000502187c11 */ /* 0x000fe400098f0c03 */
[----:B------:R-:W-:Y:S01]  /*db90*/  PRMT R23, RZ, 0x654, R23 ;  /* 0x00000654ff177816 */ /* 0x000fe20000000017 */
[----:B-1----:R0:W1:Y:S01]  /*dba0*/  SHFL.IDX PT, R20, R17, RZ, 0x181f ;  /* 0x00181fff11147589 */ /* 0x00206200000e0000 */
[----:B------:R-:W-:Y:S01]  /*dbb0*/  ISETP.GE.AND P1, PT, R0, R89, PT ;  /* 0x000000590000720c */ /* 0x000fe20003f26270 */
[----:B------:R-:W-:Y:S01]  /*dbc0*/  BSSY B1, `(.L_x_1050) ;  /* 0x000000d000017945 */ /* 0x000fe20003800000 */
[----:B------:R0:W-:Y:S01]  /*dbd0*/  SYNCS.ARRIVE.TRANS64.RED.A1T0 RZ, [R23+URZ], RZ ;  /* 0x000000ff17ff79a7 */ /* 0x0001e2000810043f */
[----:B------:R0:W2:Y:S02]  /*dbe0*/  SHFL.IDX PT, R0, R24, RZ, 0x181f ;  /* 0x00181fff18007589 */ /* 0x0000a400000e0000 */
[----:B------:R-:W-:Y:S08]  /*dbf0*/  @P2 BRA `(.L_x_1051) ;  /* 0x0000000000242947 */ /* 0x000ff00003800000 */
        /* <DEDUP_REMOVED lines=9> */
.L_x_1051:
[----:B------:R-:W-:Y:S05]  /*dc90*/  BSYNC B1 ;  /* 0x0000000000017941 */ /* 0x000fea0003800000 */
.L_x_1050:
        /* <DEDUP_REMOVED lines=13> */
.L_x_1053:
[----:B------:R-:W-:Y:S05]  /*dd70*/  BSYNC B1 ;  /* 0x0000000000017941 */ /* 0x000fea0003800000 */
.L_x_1052:
[----:B----4-:R4:W0:Y:S01]  /*dd80*/  SHFL.IDX PT, R0, R24, 0x2, 0x181f ;  /* 0x00581f0018007f89 */ /* 0x01082200000e0000 */
        /* <DEDUP_REMOVED lines=8> */
[-C--:B0-----:R-:W-:Y:S02]  /*de10*/  @!P2 LEA.HI.X R3, R160, R0.reuse, R173, 0x1, P0 ;  /* 0x00000000a003a211 */ /* 0x081fe400000f0cad */
[----:B------:R-:W-:-:S03]  /*de20*/  @!P3 LEA.HI.X R21, R161, R0, R172, 0x1, P1 ;  /* 0x00000000a115b211 */ /* 0x000fc600008f0cac */
[----:B-----5:R3:W-:Y:S04]  /*de30*/  @!P2 ST.E.128 desc[UR36][R2.64], R36 ;  /* 0x000000240200a985 */ /* 0x0207e8000c101d24 */
[----:B------:R3:W-:Y:S02]  /*de40*/  @!P3 ST.E.128 desc[UR36][R20.64], R12 ;  /* 0x0000000c1400b985 */ /* 0x0007e4000c101d24 */
.L_x_1055:
[----:B------:R-:W-:Y:S05]  /*de50*/  BSYNC B1 ;  /* 0x0000000000017941 */ /* 0x000fea0003800000 */
.L_x_1054:
[----:B0-----:R-:W-:Y:S01]  /*de60*/  VIADD R0, R26, 0x60 ;  /* 0x000000601a007836 */ /* 0x001fe20000000000 */
[----:B--2-4-:R-:W0:Y:S04]  /*de70*/  SHFL.IDX PT, R24, R24, 0x3, 0x181f ;  /* 0x00781f0018187f89 */ /* 0x014e2800000e0000 */
[----:B------:R-:W-:Y:S01]  /*de80*/  ISETP.GE.AND P0, PT, R0, R89, PT ;  /* 0x000000590000720c */ /* 0x000fe20003f06270 */
[----:B------:R-:W2:-:S12]  /*de90*/  SHFL.IDX PT, R17, R17, 0x3, 0x181f ;  /* 0x00781f0011117f89 */ /* 0x000e9800000e0000 */
[----:B------:R-:W-:Y:S05]  /*dea0*/  @P0 BRA `(.L_x_1056) ;  /* 0x00000008006c0947 */ /* 0x000fea0003800000 */
[----:B------:R-:W-:Y:S02]  /*deb0*/  ULDC UR4, c[0x0][0xac8] ;  /* 0x0002b20000047ab9 */ /* 0x000fe40000000800 */
[----:B------:R-:W-:-:S13]  /*dec0*/  ISETP.GE.AND P1, PT, R160, UR4, PT ;  /* 0x00000004a0007c0c */ /* 0x000fda000bf26270 */
[----:B--23--:R-:W-:-:S04]  /*ded0*/  @!P1 LEA R2, P0, R160, R17, 0x1 ;  /* 0x00000011a0029211 */ /* 0x00cfc800078008ff */
[----:B0-----:R-:W-:Y:S02]  /*dee0*/  @!P1 LEA.HI.X R3, R160, R24, R173, 0x1, P0 ;  /* 0x00000018a0039211 */ /* 0x001fe400000f0cad */
[----:B------:R-:W-:-:S03]  /*def0*/  ISETP.GE.AND P0, PT, R161, UR4, PT ;  /* 0x00000004a1007c0c */ /* 0x000fc6000bf06270 */
[----:B-----5:R4:W-:Y:S10]  /*df00*/  @!P1 ST.E.128 desc[UR36][R2.64], R4 ;  /* 0x0000000402009985 */ /* 0x0209f4000c101d24 */
[----:B------:R-:W-:Y:S05]  /*df10*/  @P0 BRA `(.L_x_1056) ;  /* 0x0000000800500947 */ /* 0x000fea0003800000 */
[----:B----4-:R-:W-:-:S04]  /*df20*/  LEA R2, P0, R161, R17, 0x1 ;  /* 0x00000011a1027211 */ /* 0x010fc800078008ff */
[----:B------:R-:W-:-:S05]  /*df30*/  LEA.HI.X R3, R161, R24, R172, 0x1, P0 ;  /* 0x00000018a1037211 */ /* 0x000fca00000f0cac */
[----:B------:R0:W-:Y:S01]  /*df40*/  ST.E.128 desc[UR36][R2.64], R8 ;  /* 0x0000000802007985 */ /* 0x0001e2000c101d24 */
[----:B------:R-:W-:Y:S05]  /*df50*/  BRA `(.L_x_1056) ;  /* 0x0000000800407947 */ /* 0x000fea0003800000 */
.L_x_1049:
[----:B------:R-:W2:Y:S01]  /*df60*/  LDC R11, c[0x0][0xbe8] ;  /* 0x0002fa00ff0b7b82 */ /* 0x000ea20000000800 */
[----:B------:R-:W-:Y:S01]  /*df70*/  ISETP.GE.AND P0, PT, R174, 0x80, PT ;  /* 0x00000080ae00780c */ /* 0x000fe20003f06270 */
[----:B------:R-:W-:Y:S01]  /*df80*/  IMAD R0, R163, 0x20, R165 ;  /* 0x00000020a3007824 */ /* 0x000fe200078e02a5 */
[----:B------:R-:W-:Y:S01]  /*df90*/  BSSY B1, `(.L_x_1057) ;  /* 0x000002e000017945 */ /* 0x000fe20003800000 */
[----:B------:R-:W-:Y:S02]  /*dfa0*/  SHF.R.S32.HI R6, RZ, 0x1f, R164 ;  /* 0x0000001fff067819 */ /* 0x000fe400000114a4 */
[----:B------:R-:W-:Y:S01]  /*dfb0*/  IMAD.IADD R12, R17, 0x1, R0 ;  /* 0x00000001110c7824 */ /* 0x000fe200078e0200 */
[----:B------:R-:W-:Y:S02]  /*dfc0*/  SHF.R.S32.HI R8, RZ, 0x1f, R162 ;  /* 0x0000001fff087819 */ /* 0x000fe400000114a2 */
[----:B--2---:R-:W-:-:S13]  /*dfd0*/  ISETP.NE.AND P1, PT, R11, 0x1, PT ;  /* 0x000000010b00780c */ /* 0x004fda0003f25270 */
[----:B------:R-:W2:Y:S08]  /*dfe0*/  @P1 LDC R13, c[0x0][0xbec] ;  /* 0x0002fb00ff0d1b82 */ /* 0x000eb00000000800 */
[----:B------:R-:W3:Y:S01]  /*dff0*/  @P1 LDC R15, c[0x0][0xbf0] ;  /* 0x0002fc00ff0f1b82 */ /* 0x000ee20000000800 */
[----:B------:R-:W-:Y:S05]  /*e000*/  @P0 BRA `(.L_x_1058) ;  /* 0x0000000000980947 */ /* 0x000fea0003800000 */
[----:B------:R-:W4:Y:S01]  /*e010*/  S2R R2, SR_TID.X ;  /* 0x0000000000027919 */ /* 0x000f220000002100 */
[----:B------:R-:W5:Y:S01]  /*e020*/  LDC R10, c[0x0][0xbe8] ;  /* 0x0002fa00ff0a7b82 */ /* 0x000f620000000800 */
[----:B------:R-:W-:Y:S02]  /*e030*/  ULDC UR4, c[0x0][0xa88] ;  /* 0x0002a20000047ab9 */ /* 0x000fe40000000800 */
[----:B-----5:R-:W-:Y:S01]  /*e040*/  IMAD R3, R10, UR4, RZ ;  /* 0x000000040a037c24 */ /* 0x020fe2000f8e02ff */
[----:B----4-:R-:W-:-:S04]  /*e050*/  IADD3 R4, R17, -0x80, R2 ;  /* 0xffffff8011047810 */ /* 0x010fc80007ffe002 */
[----:B------:R-:W-:-:S13]  /*e060*/  ISETP.GE.AND P0, PT, R4, R3, PT ;  /* 0x000000030400720c */ /* 0x000fda0003f06270 */
[----:B------:R-:W-:Y:S05]  /*e070*/  @P0 BRA `(.L_x_1058) ;  /* 0x00000000007c0947 */ /* 0x000fea0003800000 */
[----:B------:R-:W-:Y:S01]  /*e080*/  ISETP.NE.AND P0, PT, R10, 0x1, PT ;  /* 0x000000010a00780c */ /* 0x000fe20003f05270 */
[----:B------:R-:W-:Y:S01]  /*e090*/  ULDC.64 UR4, c[0x0][0xb90] ;  /* 0x0002e40000047ab9 */ /* 0x000fe20000000a00 */
[----:B------:R-:W-:Y:S02]  /*e0a0*/  IMAD.MOV.U32 R5, RZ, RZ, R4 ;  /* 0x000000ffff057224 */ /* 0x000fe400078e0004 */
[----:B------:R-:W-:-:S04]  /*e0b0*/  IMAD R7, R6, UR4, RZ ;  /* 0x0000000406077c24 */ /* 0x000fc8000f8e02ff */
[----:B------:R-:W-:-:S05]  /*e0c0*/  IMAD R7, R164, UR5, R7 ;  /* 0x00000005a4077c24 */ /* 0x000fca000f8e0207 */
[----:B------:R-:W4:Y:S08]  /*e0d0*/  @P0 LDC R3, c[0x0][0xbec] ;  /* 0x0002fb00ff030b82 */ /* 0x000f300000000800 */
[----:B------:R-:W5:Y:S01]  /*e0e0*/  @P0 LDC R9, c[0x0][0xbf0] ;  /* 0x0002fc00ff090b82 */ /* 0x000f620000000800 */
[----:B----4-:R-:W-:-:S04]  /*e0f0*/  @P0 IMAD.HI.U32 R0, R4, R3, RZ ;  /* 0x0000000304000227 */ /* 0x010fc800078e00ff */
[----:B------:R-:W-:Y:S01]  /*e100*/  IMAD.WIDE.U32 R2, R164, UR4, RZ ;  /* 0x00000004a4027c25 */ /* 0x000fe2000f8e00ff */
[----:B------:R-:W-:Y:S01]  /*e110*/  ULDC.64 UR4, c[0x0][0xb98] ;  /* 0x0002e60000047ab9 */ /* 0x000fe20000000a00 */
[----:B-----5:R-:W-:Y:S02]  /*e120*/  @P0 SHF.R.U32.HI R5, RZ, R9, R0 ;  /* 0x00000009ff050219 */ /* 0x020fe40000011600 */
[----:B------:R-:W-:Y:S02]  /*e130*/  IMAD.IADD R3, R3, 0x1, R7 ;  /* 0x0000000103037824 */ /* 0x000fe400078e0207 */
[----:B------:R-:W-:Y:S02]  /*e140*/  IMAD R9, R8, UR4, RZ ;  /* 0x0000000408097c24 */ /* 0x000fe4000f8e02ff */
[----:B------:R-:W-:Y:S02]  /*e150*/  IMAD.MOV R7, RZ, RZ, -R5 ;  /* 0x000000ffff077224 */ /* 0x000fe400078e0a05 */
[----:B------:R-:W-:-:S04]  /*e160*/  IMAD.WIDE.U32 R2, R162, UR4, R2 ;  /* 0x00000004a2027c25 */ /* 0x000fc8000f8e0002 */
[----:B------:R-:W-:Y:S01]  /*e170*/  IMAD R7, R10, R7, R4 ;  /* 0x000000070a077224 */ /* 0x000fe200078e0204 */
[----:B------:R-:W-:Y:S01]  /*e180*/  IADD3 R2, P0, R5, R2, RZ ;  /* 0x0000000205027210 */ /* 0x000fe20007f1e0ff */
[----:B------:R-:W-:Y:S01]  /*e190*/  IMAD R4, R162, UR5, R9 ;  /* 0x00000005a2047c24 */ /* 0x000fe2000f8e0209 */
[----:B------:R-:W-:Y:S01]  /*e1a0*/  SHF.R.S32.HI R9, RZ, 0x1f, R5 ;  /* 0x0000001fff097819 */ /* 0x000fe20000011405 */
[----:B------:R-:W-:Y:S01]  /*e1b0*/  ULDC.64 UR4, c[0x0][0xb88] ;  /* 0x0002e20000047ab9 */ /* 0x000fe20000000a00 */
        /* <DEDUP_REMOVED lines=11> */
.L_x_1058:
[----:B------:R-:W-:Y:S05]  /*e270*/  BSYNC B1 ;  /* 0x0000000000017941 */ /* 0x000fea0003800000 */
.L_x_1057:
[----:B------:R-:W-:Y:S01]  /*e280*/  ULDC.64 UR4, c[0x0][0xae8] ;  /* 0x0002ba0000047ab9 */ /* 0x000fe20000000a00 */
[----:B--2---:R-:W-:Y:S01]  /*e290*/  @P1 IMAD.HI.U32 R0, R12, R13, RZ ;  /* 0x0000000d0c001227 */ /* 0x004fe200078e00ff */
[----:B------:R-:W-:Y:S01]  /*e2a0*/  ULDC UR6, c[0x0][0xa88] ;  /* 0x0002a20000067ab9 */ /* 0x000fe20000000800 */
[----:B------:R-:W-:Y:S02]  /*e2b0*/  BSSY B1, `(.L_x_1059) ;  /* 0x0000030000017945 */ /* 0x000fe40003800000 */
[----:B----4-:R-:W-:Y:S02]  /*e2c0*/  IMAD R3, R6, UR4, RZ ;  /* 0x0000000406037c24 */ /* 0x010fe4000f8e02ff */
[----:B------:R-:W-:Y:S01]  /*e2d0*/  IMAD.MOV.U32 R5, RZ, RZ, R12 ;  /* 0x000000ffff057224 */ /* 0x000fe200078e000c */
[----:B---3--:R-:W-:Y:S01]  /*e2e0*/  @P1 SHF.R.U32.HI R5, RZ, R15, R0 ;  /* 0x0000000fff051219 */ /* 0x008fe20000011600 */
[C---:B------:R-:W-:Y:S02]  /*e2f0*/  IMAD R7, R164.reuse, UR5, R3 ;  /* 0x00000005a4077c24 */ /* 0x040fe4000f8e0203 */
[----:B------:R-:W-:Y:S01]  /*e300*/  IMAD.WIDE.U32 R2, R164, UR4, RZ ;  /* 0x00000004a4027c25 */ /* 0x000fe2000f8e00ff */
[----:B------:R-:W-:Y:S01]  /*e310*/  ULDC.64 UR4, c[0x0][0xaf0] ;  /* 0x0002bc0000047ab9 */ /* 0x000fe20000000a00 */
[----:B------:R-:W-:-:S02]  /*e320*/  SHF.R.S32.HI R0, RZ, 0x1f, R5 ;  /* 0x0000001fff007819 */ /* 0x000fc40000011405 */
[----:B------:R-:W-:Y:S02]  /*e330*/  IMAD R9, R8, UR4, RZ ;  /* 0x0000000408097c24 */ /* 0x000fe4000f8e02ff */
[----:B------:R-:W-:Y:S02]  /*e340*/  IMAD.IADD R3, R3, 0x1, R7 ;  /* 0x0000000103037824 */ /* 0x000fe400078e0207 */
[----:B------:R-:W-:Y:S02]  /*e350*/  IMAD.MOV R7, RZ, RZ, -R5 ;  /* 0x000000ffff077224 */ /* 0x000fe400078e0a05 */
[C---:B------:R-:W-:Y:S02]  /*e360*/  IMAD R9, R162.reuse, UR5, R9 ;  /* 0x00000005a2097c24 */ /* 0x040fe4000f8e0209 */
        /* <DEDUP_REMOVED lines=11> */
[----:B------:R-:W-:Y:S02]  /*e420*/  IMAD.IADD R6, R165, 0x1, R17 ;  /* 0x00000001a5067824 */ /* 0x000fe400078e0211 */
[----:B------:R-:W-:Y:S02]  /*e430*/  IMAD R11, R11, UR6, RZ ;  /* 0x000000060b0b7c24 */ /* 0x000fe4000f8e02ff */
        /* <DEDUP_REMOVED lines=10> */
[----:B------:R2:W3:Y:S02]  /*e4e0*/  SHFL.IDX PT, R2, R4, RZ, 0x181f ;  /* 0x00181fff04027589 */ /* 0x0004e400000e0000 */
[----:B------:R-:W-:Y:S02]  /*e4f0*/  ISETP.GE.AND P0, PT, R0, R11, PT ;  /* 0x0000000b0000720c */ /* 0x000fe40003f06270 */
[----:B------:R2:W4:Y:S01]  /*e500*/  SHFL.IDX PT, R0, R5, RZ, 0x181f ;  /* 0x00181fff05007589 */ /* 0x00052200000e0000 */
[----:B------:R-:W-:Y:S10]  /*e510*/  @P2 BRA `(.L_x_1060) ;  /* 0x0000000000242947 */ /* 0x000ff40003800000 */
[----:B------:R-:W-:Y:S02]  /*e520*/  ULDC UR4, c[0x0][0xac8] ;  /* 0x0002b20000047ab9 */ /* 0x000fe40000000800 */
[----:B------:R-:W-:Y:S02]  /*e530*/  ISETP.GE.AND P4, PT, R160, UR4, PT ;  /* 0x00000004a0007c0c */ /* 0x000fe4000bf86270 */
[----:B------:R-:W-:-:S11]  /*e540*/  ISETP.GE.AND P5, PT, R161, UR4, PT ;  /* 0x00000004a1007c0c */ /* 0x000fd6000bfa6270 */
[CC--:B---3--:R-:W-:Y:S02]  /*e550*/  @!P4 LEA R8, P2, R160.reuse, R2.reuse, 0x1 ;  /* 0x00000002a008c211 */ /* 0x0c8fe400078408ff */
[C---:B------:R-:W-:Y:S02]  /*e560*/  @!P5 LEA R2, P3, R161.reuse, R2, 0x1 ;  /* 0x00000002a102d211 */ /* 0x040fe400078608ff */
[-C--:B----4-:R-:W-:Y:S02]  /*e570*/  @!P4 LEA.HI.X R9, R160, R0.reuse, R173, 0x1, P2 ;  /* 0x00000000a009c211 */ /* 0x090fe400010f0cad */
[----:B------:R-:W-:-:S03]  /*e580*/  @!P5 LEA.HI.X R3, R161, R0, R172, 0x1, P3 ;  /* 0x00000000a103d211 */ /* 0x000fc600018f0cac */
[----:B------:R3:W-:Y:S04]  /*e590*/  @!P4 ST.E.128 desc[UR36][R8.64], RZ ;  /* 0x000000ff0800c985 */ /* 0x0007e8000c101d24 */
[----:B------:R3:W-:Y:S02]  /*e5a0*/  @!P5 ST.E.128 desc[UR36][R2.64], RZ ;  /* 0x000000ff0200d985 */ /* 0x0007e4000c101d24 */
.L_x_1060:
[----:B------:R-:W-:Y:S05]  /*e5b0*/  BSYNC B1 ;  /* 0x0000000000017941 */ /* 0x000fea0003800000 */
.L_x_1059:
[----:B----4-:R4:W0:Y:S01]  /*e5c0*/  SHFL.IDX PT, R0, R5, 0x1, 0x181f ;  /* 0x00381f0005007f89 */ /* 0x01082200000e0000 */
[----:B------:R-:W-:Y:S03]  /*e5d0*/  BSSY B1, `(.L_x_1061) ;  /* 0x000000c000017945 */ /* 0x000fe60003800000 */
[----:B---3--:R4:W3:Y:S01]  /*e5e0*/  SHFL.IDX PT, R2, R4, 0x1, 0x181f ;  /* 0x00381f0004027f89 */ /* 0x0088e200000e0000 */
        /* <DEDUP_REMOVED lines=8> */
[----:B------:R0:W-:Y:S04]  /*e670*/  @!P3 ST.E.128 desc[UR36][R8.64], RZ ;  /* 0x000000ff0800b985 */ /* 0x0001e8000c101d24 */
[----:B------:R0:W-:Y:S02]  /*e680*/  @!P4 ST.E.128 desc[UR36][R2.64], RZ ;  /* 0x000000ff0200c985 */ /* 0x0001e4000c101d24 */
.L_x_1062:
[----:B------:R-:W-:Y:S05]  /*e690*/  BSYNC B1 ;  /* 0x0000000000017941 */ /* 0x000fea0003800000 */
.L_x_1061:
[----:B0-----:R0:W0:Y:S01]  /*e6a0*/  SHFL.IDX PT, R0, R5, 0x2, 0x181f ;  /* 0x00581f0005007f89 */ /* 0x00102200000e0000 */
[----:B------:R-:W-:Y:S03]  /*e6b0*/  BSSY B1, `(.L_x_1063) ;  /* 0x000000c000017945 */ /* 0x000fe60003800000 */
[----:B---3--:R3:W0:Y:S01]  /*e6c0*/  SHFL.IDX PT, R2, R4, 0x2, 0x181f ;  /* 0x00581f0004027f89 */ /* 0x00862200000e0000 */
        /* <DEDUP_REMOVED lines=10> */
.L_x_1064:
[----:B------:R-:W-:Y:S05]  /*e770*/  BSYNC B1 ;  /* 0x0000000000017941 */ /* 0x000fea0003800000 */
.L_x_1063:
[----:B0-----:R-:W-:Y:S01]  /*e780*/  VIADD R0, R6, 0x60 ;  /* 0x0000006006007836 */ /* 0x001fe20000000000 */
[----:B--2-4-:R-:W0:Y:S04]  /*e790*/  SHFL.IDX PT, R5, R5, 0x3, 0x181f ;  /* 0x00781f0005057f89 */ /* 0x014e2800000e0000 */
[----:B------:R-:W-:Y:S01]  /*e7a0*/  ISETP.GE.AND P0, PT, R0, R11, PT ;  /* 0x0000000b0000720c */ /* 0x000fe20003f06270 */
[----:B------:R2:W4:-:S12]  /*e7b0*/  SHFL.IDX PT, R2, R4, 0x3, 0x181f ;  /* 0x00781f0004027f89 */ /* 0x00051800000e0000 */
[----:B--2---:R-:W-:Y:S05]  /*e7c0*/  @P0 BRA `(.L_x_1056) ;  /* 0x0000000000240947 */ /* 0x004fea0003800000 */
        /* <DEDUP_REMOVED lines=9> */
.L_x_1056:
[----:B------:R-:W-:Y:S05]  /*e860*/  BSYNC B0 ;  /* 0x0000000000007941 */ /* 0x000fea0003800000 */
.L_x_1048:
[----:B------:R-:W-:Y:S02]  /*e870*/  ULDC UR4, c[0x0][0xc38] ;  /* 0x00030e0000047ab9 */ /* 0x000fe40000000800 */
[----:B-1----:R-:W-:-:S13]  /*e880*/  ISETP.GE.AND P0, PT, R16, UR4, PT ;  /* 0x0000000410007c0c */ /* 0x002fda000bf06270 */
[----:B------:R-:W-:Y:S05]  /*e890*/  @!P0 BRA `(.L_x_1065) ;  /* 0xffffff2400148947 */ /* 0x000fea000383ffff */
[----:B------:R-:W-:Y:S05]  /*e8a0*/  EXIT ;  /* 0x000000000000794d */ /* 0x000fea0003800000 */
.L_x_959:
[----:B------:R-:W-:-:S08]  /*e8b0*/  NOP ;  /* 0x0000000000007918 */ /* 0x000fd00000000000 */
[----:B0-----:R-:W0:-:S00]  /*e8c0*/  USETMAXREG.DEALLOC.CTAPOOL 0x28 ;  /* 0x00000028000079c8 */ /* 0x001e0000080e0500 */
[----:B0-----:R-:W-:-:S06]  /*e8d0*/  LOP3.LUT R0, R0, 0x3, RZ, 0xc0, !PT ;  /* 0x0000000300007812 */ /* 0x001fcc00078ec0ff */
[----:B------:R-:W0:Y:S01]  /*e8e0*/  S2UR UR9, SR_CTAID.X ;  /* 0x00000000000979c3 */ /* 0x000e220000002500 */
[----:B------:R-:W-:Y:S01]  /*e8f0*/  LOP3.LUT R19, R19, 0xfffff7ff, RZ, 0xc0, !PT ;  /* 0xfffff7ff13137812 */ /* 0x000fe200078ec0ff */
[----:B------:R-:W-:Y:S01]  /*e900*/  STL [R1], RZ ;  /* 0x000000ff01007387 */ /* 0x000fe20000100800 */
[----:B------:R-:W-:Y:S02]  /*e910*/  IMAD.MOV.U32 R23, RZ, RZ, RZ ;  /* 0x000000ffff177224 */ /* 0x000fe400078e00ff */
[----:B------:R-:W-:Y:S01]  /*e920*/  IMAD.MOV.U32 R26, RZ, RZ, 0x1 ;  /* 0x00000001ff1a7424 */ /* 0x000fe200078e00ff */
[----:B------:R1:W2:Y:S02]  /*e930*/  SHFL.IDX PT, R2, R0, RZ, 0x1f ;  /* 0x00001fff00027589 */ /* 0x0002a400000e0000 */
[----:B-1----:R-:W0:Y:S01]  /*e940*/  LDC R0, c[0x0][0xc38] ;  /* 0x00030e00ff007b82 */ /* 0x002e220000000800 */
[----:B--2---:R-:W-:-:S13]  /*e950*/  ISETP.NE.AND P0, PT, R2, RZ, PT ;  /* 0x000000ff0200720c */ /* 0x004fda0003f05270 */
[----:B------:R-:W-:Y:S01]  /*e960*/  @P0 LOP3.LUT R19, R19, 0x800, RZ, 0xfc, !PT ;  /* 0x0000080013130812 */ /* 0x000fe200078efcff */
[----:B------:R-:W-:Y:S06]  /*e970*/  @P0 BAR.ARV 0x4, 0x180 ;  /* 0x0106000000000b1d */ /* 0x000fec0000002000 */
[----:B0-----:R-:W-:-:S13]  /*e980*/  ISETP.LE.AND P0, PT, R0, UR9, PT ;  /* 0x0000000900007c0c */ /* 0x001fda000bf03270 */
[----:B------:R-:W-:Y:S05]  /*e990*/  @P0 BRA `(.L_x_1066) ;  /* 0x0000003c00f40947 */ /* 0x000fea0003800000 */
[----:B------:R-:W2:Y:S01]  /*e9a0*/  LDL R3, [R1+0x4] ;  /* 0x0000040001037983 */ /* 0x000ea20000100800 */
[----:B------:R-:W-:Y:S01]  /*e9b0*/  ULDC.64 UR38, c[0x0][0x2f0] ;  /* 0x0000bc0000267ab9 */ /* 0x000fe20000000a00 */
[----:B------:R-:W-:Y:S01]  /*e9c0*/  ULDC UR7, c[0x0][0x320] ;  /* 0x0000c80000077ab9 */ /* 0x000fe20000000800 */
[----:B------:R-:W-:Y:S01]  /*e9d0*/  LOP3.LUT R19, R19, 0xfffffffe, RZ, 0xc0, !PT ;  /* 0xfffffffe13137812 */ /* 0x000fe200078ec0ff */
[----:B------:R-:W0:Y:S01]  /*e9e0*/  S2R R5, SR_TID.X ;  /* 0x0000000000057919 */ /* 0x000e220000002100 */
[----:B------:R-:W-:Y:S01]  /*e9f0*/  ULDC UR8, c[0x0][0x2b8] ;  /* 0x0000ae0000087ab9 */ /* 0x000fe20000000800 */
[----:B------:R-:W1:Y:S01]  /*ea00*/  S2UR UR6, SR_CgaCtaId ;  /* 0x00000000000679c3 */ /* 0x000e620000008800 */
[----:B------:R-:W-:Y:S01]  /*ea10*/  LOP3.LUT R19, R19, 0xfffffff7, RZ, 0xc0, !PT ;  /* 0xfffffff713137812 */ /* 0x000fe200078ec0ff */
[----:B------:R-:W-:Y:S01]  /*ea20*/  ULDC.64 UR4, c[0x0][0x418] ;  /* 0x0001060000047ab9 */ /* 0x000fe20000000a00 */
[----:B------:R3:W-:Y:S01]  /*ea30*/  STL [R1], RZ ;  /* 0x000000ff01007387 */ /* 0x0007e20000100800 */
[----:B------:R-:W-:Y:S01]  /*ea40*/  UISETP.NE.U32.AND UP0, UPT, UR4, URZ, UPT ;  /* 0x0000003f0400728c */ /* 0x000fe2000bf05070 */
[----:B------:R-:W-:Y:S01]  /*ea50*/  IMAD.U32 R34, RZ, RZ, UR9 ;  /* 0x00000009ff227e24 */ /* 0x000fe2000f8e00ff */
[----:B------:R-:W-:Y:S01]  /*ea60*/  ULDC UR40, c[0x0][0x288] ;  /* 0x0000a20000287ab9 */ /* 0x000fe20000000800 */
[----:B------:R-:W-:Y:S01]  /*ea70*/  ULDC UR4, c[0x0][0x424] ;  /* 0x0001090000047ab9 */ /* 0x000fe20000000800 */
[----:B------:R-:W-:Y:S01]  /*ea80*/  UISETP.NE.AND.EX UP0, UPT, UR5, URZ, UPT, UP0 ;  /* 0x0000003f0500728c */ /* 0x000fe2000bf05300 */
[----:B------:R-:W-:Y:S01]  /*ea90*/  IMAD.MOV.U32 R26, RZ, RZ, 0x1 ;  /* 0x00000001ff1a7424 */ /* 0x000fe200078e00ff */
[----:B------:R-:W-:Y:S01]  /*eaa0*/  ULDC UR47, c[0x0][0xc] ;  /* 0x00000300002f7ab9 */ /* 0x000fe20000000800 */
[----:B------:R-:W-:Y:S01]  /*eab0*/  UMOV UR5, 0x400 ;  /* 0x0000040000057882 */ /* 0x000fe20000000000 */
[----:B------:R-:W-:Y:S01]  /*eac0*/  USEL UR4, UR4, 0x1, UP0 ;  /* 0x0000000104047887 */ /* 0x000fe20008000000 */
[----:B------:R-:W-:-:S03]  /*ead0*/  IMAD.MOV.U32 R23, RZ, RZ, RZ ;  /* 0x000000ffff177224 */ /* 0x000fc600078e00ff */
[----:B------:R-:W-:-:S04]  /*eae0*/  UIMAD UR38, UR4, UR38, URZ ;  /* 0x00000026042672a4 */ /* 0x000fc8000f8e023f */
[----:B------:R-:W-:Y:S02]  /*eaf0*/  UIADD3 UR4, UR38, 0x5f, URZ ;  /* 0x0000005f26047890 */ /* 0x000fe4000fffe03f */
[----:B------:R-:W-:Y:S02]  /*eb00*/  UIADD3 UR49, UR38, 0x1, -UR40 ;  /* 0x0000000126317890 */ /* 0x000fe4000fffe828 */
[----:B-1----:R-:W-:Y:S02]  /*eb10*/  ULEA UR6, UR6, UR5, 0x18 ;  /* 0x0000000506067291 */ /* 0x002fe4000f8ec03f */
[----:B------:R-:W-:Y:S01]  /*eb20*/  UIMAD.WIDE UR4, UR4, 0x2aaaaaab, URZ ;  /* 0x2aaaaaab040478a5 */ /* 0x000fe2000f8e023f */
[C---:B0-----:R-:W-:Y:S01]  /*eb30*/  IMAD.SHL.U32 R30, R5.reuse, 0x8, RZ ;  /* 0x00000008051e7824 */ /* 0x041fe200078e00ff */
[----:B------:R-:W-:Y:S02]  /*eb40*/  LOP3.LUT R4, R5, 0x7f, RZ, 0xc0, !PT ;  /* 0x0000007f05047812 */ /* 0x000fe400078ec0ff */
[----:B------:R-:W-:Y:S01]  /*eb50*/  IMAD.U32 R16, RZ, RZ, UR6 ;  /* 0x00000006ff107e24 */ /* 0x000fe2000f8e00ff */
[----:B------:R-:W-:Y:S01]  /*eb60*/  USHF.R.U32.HI UR41, URZ, 0x1f, UR5 ;  /* 0x0000001f3f297899 */ /* 0x000fe20008011605 */
[----:B------:R-:W-:-:S02]  /*eb70*/  LOP3.LUT R0, R30, 0x1f8, RZ, 0xc0, !PT ;  /* 0x000001f81e007812 */ /* 0x000fc400078ec0ff */
[----:B------:R-:W-:Y:S01]  /*eb80*/  LOP3.LUT R37, R30, 0x38, RZ, 0xc0, !PT ;  /* 0x000000381e257812 */ /* 0x000fe200078ec0ff */
[----:B------:R-:W-:Y:S01]  /*eb90*/  ULEA.HI.SX32 UR41, UR5, UR41, 0x1c ;  /* 0x0000002905297291 */ /* 0x000fe2000f8fe23f */
[----:B------:R-:W-:Y:S02]  /*eba0*/  SHF.R.U32.HI R36, RZ, 0x3, R4 ;  /* 0x00000003ff247819 */ /* 0x000fe40000011604 */
[----:B------:R-:W-:Y:S02]  /*ebb0*/  LOP3.LUT R2, R37, 0x80, RZ, 0xfc, !PT ;  /* 0x0000008025027812 */ /* 0x000fe400078efcff */
[----:B--2---:R-:W-:Y:S02]  /*ebc0*/  R2UR UR10, R3 ;  /* 0x00000000030a72ca */ /* 0x004fe400000e0000 */
[----:B------:R-:W-:Y:S02]  /*ebd0*/  LOP3.LUT R3, R0, 0x38, R5, 0x78, !PT ;  /* 0x0000003800037812 */ /* 0x000fe400078e7805 */
[----:B------:R-:W-:-:S02]  /*ebe0*/  LOP3.LUT R0, R37, 0x40, RZ, 0xfc, !PT ;  /* 0x0000004025007812 */ /* 0x000fc400078efcff */
[----:B------:R-:W-:Y:S01]  /*ebf0*/  LOP3.LUT R30, R3, 0x200, R30, 0xf8, !PT ;  /* 0x00000200031e7812 */ /* 0x000fe200078ef81e */
[----:B------:R-:W-:Y:S01]  /*ec00*/  IMAD.SHL.U32 R3, R5, 0x10, RZ ;  /* 0x0000001005037824 */ /* 0x000fe200078e00ff */
[C---:B------:R-:W-:Y:S02]  /*ec10*/  ISETP.GE.AND P0, PT, R0.reuse, UR39, PT ;  /* 0x0000002700007c0c */ /* 0x040fe4000bf06270 */
[----:B------:R-:W-:Y:S01]  /*ec20*/  ISETP.GE.AND P1, PT, R0, UR7, PT ;  /* 0x0000000700007c0c */ /* 0x000fe2000bf26270 */
[----:B------:R-:W-:Y:S02]  /*ec30*/  IMAD R31, R30, 0x2, R16 ;  /* 0x000000021e1f7824 */ /* 0x000fe400078e0210 */
[----:B------:R-:W-:-:S08]  /*ec40*/  ULOP3.LUT UR48, UR10, 0x2, URZ, 0xfc, !UPT ;  /* 0x000000020a307892 */ /* 0x000fd0000f8efc3f */
[----:B------:R-:W-:Y:S02]  /*ec50*/  @P0 LOP3.LUT R19, R19, 0x8, RZ, 0xfc, !PT ;  /* 0x0000000813130812 */ /* 0x000fe400078efcff */
[----:B------:R-:W-:Y:S02]  /*ec60*/  ISETP.GE.AND P0, PT, R0, UR8, PT ;  /* 0x0000000800007c0c */ /* 0x000fe4000bf06270 */
[----:B------:R-:W-:Y:S02]  /*ec70*/  @P1 LOP3.LUT R19, R19, 0x1, RZ, 0xfc, !PT ;  /* 0x0000000113131812 */ /* 0x000fe400078efcff */
[----:B------:R-:W-:Y:S02]  /*ec80*/  ISETP.GE.AND P1, PT, R2, UR8, PT ;  /* 0x0000000802007c0c */ /* 0x000fe4000bf26270 */
[----:B------:R-:W-:Y:S02]  /*ec90*/  LOP3.LUT R19, R19, 0xfffffdff, RZ, 0xc0, !PT ;  /* 0xfffffdff13137812 */ /* 0x000fe400078ec0ff */
[----:B------:R-:W-:-:S05]  /*eca0*/  LOP3.LUT R0, R36, 0x70, R3, 0xf8, !PT ;  /* 0x0000007024007812 */ /* 0x000fca00078ef803 */
[----:B------:R-:W-:Y:S02]  /*ecb0*/  @P0 LOP3.LUT R19, R19, 0x200, RZ, 0xfc, !PT ;  /* 0x0000020013130812 */ /* 0x000fe400078efcff */
[----:B------:R-:W-:Y:S02]  /*ecc0*/  ISETP.GE.AND P0, PT, R2, UR39, PT ;  /* 0x0000002702007c0c */ /* 0x000fe4000bf06270 */
[----:B------:R-:W-:-:S11]  /*ecd0*/  LOP3.LUT R19, R19, 0xfffffffb, RZ, 0xc0, !PT ;  /* 0xfffffffb13137812 */ /* 0x000fd600078ec0ff */
[----:B------:R-:W-:Y:S02]  /*ece0*/  @P0 LOP3.LUT R19, R19, 0x4, RZ, 0xfc, !PT ;  /* 0x0000000413130812 */ /* 0x000fe400078efcff */
[----:B------:R-:W-:Y:S01]  /*ecf0*/  ISETP.GE.AND P0, PT, R37, UR39, PT ;  /* 0x0000002725007c0c */ /* 0x000fe2000bf06270 */
[----:B------:R-:W-:Y:S01]  /*ed00*/  ULDC UR39, c[0x0][0x448] ;  /* 0x0001120000277ab9 */ /* 0x000fe20000000800 */
[----:B------:R-:W-:Y:S01]  /*ed10*/  LOP3.LUT R19, R19, 0xfffffeff, RZ, 0xc0, !PT ;  /* 0xfffffeff13137812 */ /* 0x000fe200078ec0ff */
[----:B------:R-:W-:Y:S02]  /*ed20*/  UIMAD UR39, UR39, UR40, URZ ;  /* 0x00000028272772a4 */ /* 0x000fe4000f8e023f */
[----:B------:R-:W-:Y:S01]  /*ed30*/  UIADD3 UR40, UR38, -UR40, URZ ;  /* 0x8000002826287290 */ /* 0x000fe2000fffe03f */
[----:B------:R-:W-:Y:S02]  /*ed40*/  @P1 LOP3.LUT R19, R19, 0x100, RZ, 0xfc, !PT ;  /* 0x0000010013131812 */ /* 0x000fe400078efcff */
[----:B------:R-:W-:-:S02]  /*ed50*/  ISETP.GE.AND P1, PT, R37, UR7, PT ;  /* 0x0000000725007c0c */ /* 0x000fc4000bf26270 */
[----:B------:R-:W-:-:S04]  /*ed60*/  LOP3.LUT R19, R19, 0xffffffef, RZ, 0xc0, !PT ;  /* 0xffffffef13137812 */ /* 0x000fc800078ec0ff */
[----:B------:R-:W-:Y:S02]  /*ed70*/  @P0 LOP3.LUT R19, R19, 0x10, RZ, 0xfc, !PT ;  /* 0x0000001013130812 */ /* 0x000fe400078efcff */
[----:B------:R-:W-:Y:S02]  /*ed80*/  ISETP.GE.AND P0, PT, R37, UR8, PT ;  /* 0x0000000825007c0c */ /* 0x000fe4000bf06270 */
[----:B------:R-:W-:-:S04]  /*ed90*/  LOP3.LUT R19, R19, 0xfffffbff, RZ, 0xc0, !PT ;  /* 0xfffffbff13137812 */ /* 0x000fc800078ec0ff */
[----:B------:R-:W-:-:S04]  /*eda0*/  LOP3.LUT R19, R19, 0xfffffffd, RZ, 0xc0, !PT ;  /* 0xfffffffd13137812 */ /* 0x000fc800078ec0ff */
[----:B------:R-:W-:-:S04]  /*edb0*/  @P1 LOP3.LUT R19, R19, 0x2, RZ, 0xfc, !PT ;  /* 0x0000000213131812 */ /* 0x000fc800078efcff */
[----:B---3--:R-:W-:-:S07]  /*edc0*/  @P0 LOP3.LUT R19, R19, 0x400, RZ, 0xfc, !PT ;  /* 0x0000040013130812 */ /* 0x008fce00078efcff */
.L_x_1121:
[----:B------:R-:W-:Y:S01]  /*edd0*/  ULDC UR7, c[0x0][0xc60] ;  /* 0x0003180000077ab9 */ /* 0x000fe20000000800 */
[C---:B------:R-:W-:Y:S01]  /*ede0*/  R2UR UR42, R34.reuse ;  /* 0x00000000222a72ca */ /* 0x040fe200000e0000 */
[----:B------:R-:W-:Y:S01]  /*edf0*/  UISETP.NE.AND UP0, UPT, UR7, 0x1, UPT ;  /* 0x000000010700788c */ /* 0x000fe2000bf05270 */
[----:B------:R-:W-:-:S10]  /*ee00*/  R2UR UR6, R34 ;  /* 0x00000000220672ca */ /* 0x000fd400000e0000 */
[----:B------:R-:W-:Y:S01]  /*ee10*/  @UP0 ULDC UR4, c[0x0][0xc64] ;  /* 0x0003190000040ab9 */ /* 0x000fe20000000800 */
[----:B------:R-:W-:Y:S01]  /*ee20*/  @UP0 ULDC UR8, c[0x0][0xc68] ;  /* 0x00031a0000080ab9 */ /* 0x000fe20000000800 */
[----:B------:R-:W-:-:S04]  /*ee30*/  UIMAD.WIDE.U32 UR4, UR42, UR4, URZ ;  /* 0x000000042a0472a5 */ /* 0x000fc8000f8e003f */
[----:B------:R-:W-:-:S03]  /*ee40*/  @UP0 USHF.R.U32.HI UR42, URZ, UR8, UR5 ;  /* 0x000000083f2a0299 */ /* 0x000fc60008011605 */
[----:B------:R-:W-:Y:S02]  /*ee50*/  ULDC UR4, c[0x0][0xc78] ;  /* 0x00031e0000047ab9 */ /* 0x000fe40000000800 */
[----:B------:R-:W-:Y:S02]  /*ee60*/  UISETP.GE.AND UP0, UPT, UR42, UR4, UPT ;  /* 0x000000042a00728c */ /* 0x000fe4000bf06270 */
[----:B------:R-:W-:-:S04]  /*ee70*/  UIADD3 UR4, -UR42, URZ, URZ ;  /* 0x0000003f2a047290 */ /* 0x000fc8000fffe13f */
[----:B------:R-:W-:Y:S01]  /*ee80*/  PLOP3.LUT P0, PT, PT, PT, UP0, 0x40, 0x0 ;  /* 0x000000000000781c */ /* 0x000fe20003f0e808 */
[----:B------:R-:W-:-:S12]  /*ee90*/  UIMAD UR7, UR7, UR4, UR6 ;  /* 0x00000004070772a4 */ /* 0x000fd8000f8e0206 */
[----:B0----5:R-:W-:Y:S05]  /*eea0*/  @P0 BRA `(.L_x_1067) ;  /* 0x0000000000200947 */ /* 0x021fea0003800000 */
[----:B------:R-:W-:Y:S01]  /*eeb0*/  ULDC UR8, c[0x0][0xc6c] ;  /* 0x00031b0000087ab9 */ /* 0x000fe20000000800 */
[----:B------:R-:W-:Y:S01]  /*eec0*/  UMOV UR6, UR7 ;  /* 0x0000000700067c82 */ /* 0x000fe20008000000 */
[----:B------:R-:W-:-:S11]  /*eed0*/  UISETP.NE.AND UP0, UPT, UR8, 0x1, UPT ;  /* 0x000000010800788c */ /* 0x000fd6000bf05270 */
[----:B------:R-:W-:Y:S02]  /*eee0*/  @UP0 ULDC.64 UR10, c[0x0][0xc70] ;  /* 0x00031c00000a0ab9 */ /* 0x000fe40000000a00 */
[----:B------:R-:W-:-:S04]  /*eef0*/  UIMAD.WIDE.U32 UR4, UR7, UR10, URZ ;  /* 0x0000000a070472a5 */ /* 0x000fc8000f8e003f */
[----:B------:R-:W-:-:S04]  /*ef00*/  @UP0 USHF.R.U32.HI UR6, URZ, UR11, UR5 ;  /* 0x0000000b3f060299 */ /* 0x000fc80008011605 */
[----:B------:R-:W-:Y:S01]  /*ef10*/  UIMAD UR4, UR6, UR8, URZ ;  /* 0x00000008060472a4 */ /* 0x000fe2000f8e023f */
[----:B------:R-:W-:Y:S11]  /*ef20*/  BRA `(.L_x_1068) ;  /* 0x00000000001c7947 */ /* 0x000ff60003800000 */
.L_x_1067:
[----:B------:R-:W-:Y:S01]  /*ef30*/  ULDC UR8, c[0x0][0xc54] ;  /* 0x0003150000087ab9 */ /* 0x000fe20000000800 */
[----:B------:R-:W-:Y:S01]  /*ef40*/  UMOV UR6, UR7 ;  /* 0x0000000700067c82 */ /* 0x000fe20008000000 */
[----:B------:R-:W-:-:S11]  /*ef50*/  UISETP.NE.AND UP0, UPT, UR8, 0x1, UPT ;  /* 0x000000010800788c */ /* 0x000fd6000bf05270 */
[----:B------:R-:W-:Y:S02]  /*ef60*/  @UP0 ULDC.64 UR10, c[0x0][0xc58] ;  /* 0x00031600000a0ab9 */ /* 0x000fe40000000a00 */
[----:B------:R-:W-:-:S04]  /*ef70*/  UIMAD.WIDE.U32 UR4, UR7, UR10, URZ ;  /* 0x0000000a070472a5 */ /* 0x000fc8000f8e003f */
[----:B------:R-:W-:-:S04]  /*ef80*/  @UP0 USHF.R.U32.HI UR6, URZ, UR11, UR5 ;  /* 0x0000000b3f060299 */ /* 0x000fc80008011605 */
[----:B------:R-:W-:-:S12]  /*ef90*/  UIMAD UR4, UR6, UR8, URZ ;  /* 0x00000008060472a4 */ /* 0x000fd8000f8e023f */
.L_x_1068:
[----:B------:R-:W-:Y:S01]  /*efa0*/  ULDC UR5, c[0x0][0xc48] ;  /* 0x0003120000057ab9 */ /* 0x000fe20000000800 */
[----:B------:R-:W-:Y:S01]  /*efb0*/  ULDC.64 UR8, c[0x0][0xa28] ;  /* 0x00028a0000087ab9 */ /* 0x000fe20000000a00 */
[----:B------:R-:W-:Y:S01]  /*efc0*/  UISETP.NE.AND UP1, UPT, UR5, 0x1, UPT ;  /* 0x000000010500788c */ /* 0x000fe2000bf25270 */
[----:B------:R-:W-:Y:S01]  /*efd0*/  IMAD.MOV.U32 R32, RZ, RZ, RZ ;  /* 0x000000ffff207224 */ /* 0x000fe200078e00ff */
[----:B------:R-:W-:Y:S02]  /*efe0*/  UIADD3 UR4, UR7, -UR4, URZ ;  /* 0x8000000407047290 */ /* 0x000fe4000fffe03f */
[----:B------:R-:W-:Y:S01]  /*eff0*/  UISETP.NE.U32.AND UP0, UPT, UR8, URZ, UPT ;  /* 0x0000003f0800728c */ /* 0x000fe2000bf05070 */
[----:B------:R-:W-:Y:S02]  /*f000*/  ULDC UR5, c[0x0][0xc54] ;  /* 0x0003150000057ab9 */ /* 0x000fe40000000800 */
[----:B------:R-:W-:Y:S02]  /*f010*/  UIMAD UR42, UR42, UR5, UR4 ;  /* 0x000000052a2a72a4 */ /* 0x000fe4000f8e0204 */
[----:B------:R-:W-:-:S02]  /*f020*/  UISETP.NE.AND.EX UP0, UPT, UR9, URZ, UPT, UP0 ;  /* 0x0000003f0900728c */ /* 0x000fc4000bf05300 */
[----:B------:R-:W-:Y:S01]  /*f030*/  @UP1 ULDC UR4, c[0x0][0xc4c] ;  /* 0x0003130000041ab9 */ /* 0x000fe20000000800 */
[----:B------:R-:W-:Y:S01]  /*f040*/  @UP1 ULDC UR7, c[0x0][0xc50] ;  /* 0x0003140000071ab9 */ /* 0x000fe20000000800 */
[----:B------:R-:W-:Y:S02]  /*f050*/  UIMAD.WIDE.U32 UR4, UR42, UR4, URZ ;  /* 0x000000042a0472a5 */ /* 0x000fe4000f8e003f */
[----:B------:R-:W-:Y:S01]  /*f060*/  UMOV UR43, UR42 ;  /* 0x0000002a002b7c82 */ /* 0x000fe20008000000 */
[----:B------:R-:W-:Y:S01]  /*f070*/  ULOP3.LUT UR6, UR6, 0x1ffffff, URZ, 0x3c, !UPT ;  /* 0x01ffffff06067892 */ /* 0x000fe2000f8e3c3f */
[----:B------:R-:W-:Y:S01]  /*f080*/  PLOP3.LUT P0, PT, PT, PT, UP0, 0x80, 0x0 ;  /* 0x000000000000781c */ /* 0x000fe20003f0f008 */
[----:B------:R-:W-:-:S03]  /*f090*/  @UP1 USHF.R.U32.HI UR43, URZ, UR7, UR5 ;  /* 0x000000073f2b1299 */ /* 0x000fc60008011605 */
[----:B------:R-:W-:Y:S02]  /*f0a0*/  @UP0 ULDC.64 UR4, c[0x0][0xa28] ;  /* 0x00028a0000040ab9 */ /* 0x000fe40000000a00 */
[----:B------:R-:W-:-:S06]  /*f0b0*/  @UP0 UIMAD.WIDE UR4, UR43, 0x4, UR4 ;  /* 0x000000042b0408a5 */ /* 0x000fcc000f8e0204 */
[----:B------:R-:W-:Y:S01]  /*f0c0*/  IMAD.U32 R3, RZ, RZ, UR5 ;  /* 0x00000005ff037e24 */ /* 0x000fe2000f8e00ff */
[----:B------:R-:W-:Y:S01]  /*f0d0*/  ULDC UR5, c[0x0][0x448] ;  /* 0x0001120000057ab9 */ /* 0x000fe20000000800 */
[----:B------:R-:W-:Y:S01]  /*f0e0*/  IMAD.U32 R2, RZ, RZ, UR4 ;  /* 0x00000004ff027e24 */ /* 0x000fe2000f8e00ff */
[----:B------:R-:W-:Y:S01]  /*f0f0*/  ULDC UR4, c[0x0][0xc3c] ;  /* 0x00030f0000047ab9 */ /* 0x000fe20000000800 */
[----:B------:R-:W-:Y:S02]  /*f100*/  UISETP.NE.AND UP2, UPT, UR5, 0x1, UPT ;  /* 0x000000010500788c */ /* 0x000fe4000bf45270 */
[----:B------:R-:W-:Y:S01]  /*f110*/  UIADD3 UR6, UR6, UR4, URZ ;  /* 0x0000000406067290 */ /* 0x000fe2000fffe03f */
[----:B------:R0:W5:Y:S01]  /*f120*/  @P0 LDG.E R32, desc[UR36][R2.64] ;  /* 0x0000002402200981 */ /* 0x000162000c1e1900 */
[----:B------:R-:W-:Y:S02]  /*f130*/  UP2UR UR50, UPR, URZ, 0x4 ;  /* 0x000000043f327883 */ /* 0x000fe40008000000 */
[----:B------:R-:W-:-:S04]  /*f140*/  USHF.L.U32 UR44, UR6, 0x7, URZ ;  /* 0x00000007062c7899 */ /* 0x000fc8000800063f */
[----:B------:R-:W-:Y:S01]  /*f150*/  UIADD3 UR6, UR44, 0x7f, URZ ;  /* 0x0000007f2c067890 */ /* 0x000fe2000fffe03f */
[----:B------:R-:W-:Y:S01]  /*f160*/  @UP2 ULDC UR4, c[0x0][0x44c] ;  /* 0x0001130000042ab9 */ /* 0x000fe20000000800 */
[----:B------:R-:W-:Y:S02]  /*f170*/  @UP2 ULDC UR7, c[0x0][0x450] ;  /* 0x0001140000072ab9 */ /* 0x000fe40000000800 */
[----:B------:R-:W-:-:S04]  /*f180*/  UIMAD.WIDE.U32 UR4, UR6, UR4, URZ ;  /* 0x00000004060472a5 */ /* 0x000fc8000f8e003f */
[----:B------:R-:W-:-:S03]  /*f190*/  @UP2 USHF.R.U32.HI UR6, URZ, UR7, UR5 ;  /* 0x000000073f062299 */ /* 0x000fc60008011605 */
[----:B------:R-:W-:Y:S01]  /*f1a0*/  ULDC.64 UR4, c[0x0][0x9e0] ;  /* 0x0002780000047ab9 */ /* 0x000fe20000000a00 */
[----:B------:R-:W-:Y:S02]  /*f1b0*/  UIADD3 UR6, UR49, UR6, URZ ;  /* 0x0000000631067290 */ /* 0x000fe4000fffe03f */
[----:B------:R-:W-:Y:S02]  /*f1c0*/  UISETP.GE.AND UP0, UPT, UR5, 0x1, UPT ;  /* 0x000000010500788c */ /* 0x000fe4000bf06270 */
[----:B------:R-:W-:-:S04]  /*f1d0*/  UIADD3 UR4, UR6, UR4, URZ ;  /* 0x0000000406047290 */ /* 0x000fc8000fffe03f */
[----:B------:R-:W-:-:S13]  /*f1e0*/  PLOP3.LUT P0, PT, PT, PT, UP0, 0x40, 0x0 ;  /* 0x000000000000781c */ /* 0x000fda0003f0e808 */
[----:B0-----:R-:W-:Y:S05]  /*f1f0*/  @P0 BRA `(.L_x_1069) ;  /* 0x0000000000440947 */ /* 0x001fea0003800000 */
[----:B------:R-:W-:Y:S01]  /*f200*/  ISETP.LT.AND P0, PT, RZ, UR6, PT ;  /* 0x00000006ff007c0c */ /* 0x000fe2000bf01270 */
[----:B------:R-:W-:-:S12]  /*f210*/  UIADD3 UR8, UR6, -0x1, URZ ;  /* 0xffffffff06087890 */ /* 0x000fd8000fffe03f */
[----:B------:R-:W-:Y:S05]  /*f220*/  @P0 BRA `(.L_x_1070) ;  /* 0x00000000001c0947 */ /* 0x000fea0003800000 */
[----:B------:R-:W-:Y:S02]  /*f230*/  UISETP.NE.AND UP1, UPT, UR5, 0x1, UPT ;  /* 0x000000010500788c */ /* 0x000fe4000bf25270 */
[----:B------:R-:W-:-:S09]  /*f240*/  UIADD3 UR8, -UR6, URZ, URZ ;  /* 0x0000003f06087290 */ /* 0x000fd2000fffe13f */
[----:B------:R-:W-:Y:S02]  /*f250*/  @UP1 ULDC.64 UR10, c[0x0][0x9e8] ;  /* 0x00027a00000a1ab9 */ /* 0x000fe40000000a00 */
[----:B------:R-:W-:-:S04]  /*f260*/  UIMAD.WIDE.U32 UR6, UR8, UR10, URZ ;  /* 0x0000000a080672a5 */ /* 0x000fc8000f8e003f */
[----:B------:R-:W-:-:S04]  /*f270*/  @UP1 USHF.R.U32.HI UR8, URZ, UR11, UR7 ;  /* 0x0000000b3f081299 */ /* 0x000fc80008011607 */
[----:B------:R-:W-:Y:S01]  /*f280*/  ULOP3.LUT UR8, URZ, UR8, URZ, 0x33, !UPT ;  /* 0x000000083f087292 */ /* 0x000fe2000f8e333f */
[----:B------:R-:W-:Y:S11]  /*f290*/  BRA `(.L_x_1071) ;  /* 0x0000000000107947 */ /* 0x000ff60003800000 */
.L_x_1070:
[----:B------:R-:W-:-:S11]  /*f2a0*/  UISETP.NE.AND UP1, UPT, UR5, 0x1, UPT ;  /* 0x000000010500788c */ /* 0x000fd6000bf25270 */
[----:B------:R-:W-:Y:S02]  /*f2b0*/  @UP1 ULDC.64 UR10, c[0x0][0x9e8] ;  /* 0x00027a00000a1ab9 */ /* 0x000fe40000000a00 */
[----:B------:R-:W-:-:S04]  /*f2c0*/  UIMAD.WIDE.U32 UR6, UR8, UR10, URZ ;  /* 0x0000000a080672a5 */ /* 0x000fc8000f8e003f */
[----:B------:R-:W-:-:S12]  /*f2d0*/  @UP1 USHF.R.U32.HI UR8, URZ, UR11, UR7 ;  /* 0x0000000b3f081299 */ /* 0x000fd80008011607 */
.L_x_1071:
[----:B------:R-:W-:-:S04]  /*f2e0*/  UIMAD UR8, UR8, UR5, UR5 ;  /* 0x00000005080872a4 */ /* 0x000fc8000f8e0205 */
[----:B------:R-:W-:-:S04]  /*f2f0*/  UISETP.LT.AND UP1, UPT, UR4, UR8, UPT ;  /* 0x000000080400728c */ /* 0x000fc8000bf21270 */
[----:B------:R-:W-:-:S12]  /*f300*/  USEL UR4, UR4, UR8, UP1 ;  /* 0x0000000804047287 */ /* 0x000fd80008800000 */
.L_x_1069:
[----:B------:R-:W-:Y:S01]  /*f310*/  UISETP.NE.AND UP1, UPT, UR50, URZ, UPT ;  /* 0x0000003f3200728c */ /* 0x000fe2000bf25270 */
[----:B------:R-:W-:Y:S01]  /*f320*/  PLOP3.LUT P0, PT, PT, PT, UP0, 0x40, 0x0 ;  /* 0x000000000000781c */ /* 0x000fe20003f0e808 */
[----:B------:R-:W-:Y:S01]  /*f330*/  UIADD3 UR6, UR4, 0x5f, URZ ;  /* 0x0000005f04067890 */ /* 0x000fe2000fffe03f */
[----:B------:R-:W-:-:S03]  /*f340*/  UMOV UR10, UR44 ;  /* 0x0000002c000a7c82 */ /* 0x000fc60008000000 */
[----:B------:R-:W-:-:S04]  /*f350*/  UIMAD.WIDE UR6, UR6, 0x2aaaaaab, URZ ;  /* 0x2aaaaaab060678a5 */ /* 0x000fc8000f8e023f */
[----:B------:R-:W-:Y:S01]  /*f360*/  USHF.R.U32.HI UR4, URZ, 0x1f, UR7 ;  /* 0x0000001f3f047899 */ /* 0x000fe20008011607 */
[----:B------:R-:W-:Y:S02]  /*f370*/  @UP1 ULDC UR8, c[0x0][0x44c] ;  /* 0x0001130000081ab9 */ /* 0x000fe40000000800 */
[----:B------:R-:W-:Y:S01]  /*f380*/  @UP1 ULDC UR6, c[0x0][0x450] ;  /* 0x0001140000061ab9 */ /* 0x000fe20000000800 */
[----:B------:R-:W-:Y:S02]  /*f390*/  UIMAD.WIDE.U32 UR8, UR44, UR8, URZ ;  /* 0x000000082c0872a5 */ /* 0x000fe4000f8e003f */
[----:B------:R-:W-:Y:S02]  /*f3a0*/  ULEA.HI.SX32 UR4, UR7, UR4, 0x1c ;  /* 0x0000000407047291 */ /* 0x000fe4000f8fe23f */
[----:B------:R-:W-:Y:S02]  /*f3b0*/  @UP1 USHF.R.U32.HI UR10, URZ, UR6, UR9 ;  /* 0x000000063f0a1299 */ /* 0x000fe40008011609 */
[----:B------:R-:W-:-:S02]  /*f3c0*/  UISETP.LT.AND UP1, UPT, UR41, UR4, UPT ;  /* 0x000000042900728c */ /* 0x000fc4000bf21270 */
[----:B------:R-:W-:Y:S01]  /*f3d0*/  UIADD3 UR6, UR40, UR10, URZ ;  /* 0x0000000a28067290 */ /* 0x000fe2000fffe03f */
[----:B------:R-:W-:Y:S01]  /*f3e0*/  ULDC UR8, c[0x0][0x9dc] ;  /* 0x0002770000087ab9 */ /* 0x000fe20000000800 */
[----:B------:R-:W-:Y:S02]  /*f3f0*/  USEL UR45, UR41, UR4, UP1 ;  /* 0x00000004292d7287 */ /* 0x000fe40008800000 */
[----:B------:R-:W-:Y:S01]  /*f400*/  UIADD3 UR8, UR6, -UR8, URZ ;  /* 0x8000000806087290 */ /* 0x000fe2000fffe03f */
[----:B------:R-:W-:Y:S11]  /*f410*/  @P0 BRA `(.L_x_1072) ;  /* 0x0000000000480947 */ /* 0x000ff60003800000 */
[----:B------:R-:W-:Y:S02]  /*f420*/  UMOV UR4, UR6 ;  /* 0x0000000600047c82 */ /* 0x000fe40008000000 */
[----:B------:R-:W-:-:S06]  /*f430*/  UISETP.GT.AND UP0, UPT, UR4, -0x1, UPT ;  /* 0xffffffff0400788c */ /* 0x000fcc000bf04270 */
[----:B------:R-:W-:-:S13]  /*f440*/  PLOP3.LUT P0, PT, PT, PT, UP0, 0x80, 0x0 ;  /* 0x000000000000781c */ /* 0x000fda0003f0f008 */
[----:B------:R-:W-:Y:S05]  /*f450*/  @P0 BRA `(.L_x_1073) ;  /* 0x00000000001c0947 */ /* 0x000fea0003800000 */
[----:B------:R-:W-:Y:S02]  /*f460*/  UISETP.NE.AND UP0, UPT, UR5, 0x1, UPT ;  /* 0x000000010500788c */ /* 0x000fe4000bf05270 */
[----:B------:R-:W-:-:S09]  /*f470*/  ULOP3.LUT UR4, URZ, UR4, URZ, 0x33, !UPT ;  /* 0x000000043f047292 */ /* 0x000fd2000f8e333f */
[----:B------:R-:W-:Y:S02]  /*f480*/  @UP0 ULDC.64 UR10, c[0x0][0x9e8] ;  /* 0x00027a00000a0ab9 */ /* 0x000fe40000000a00 */
[----:B------:R-:W-:-:S04]  /*f490*/  UIMAD.WIDE.U32 UR6, UR4, UR10, URZ ;  /* 0x0000000a040672a5 */ /* 0x000fc8000f8e003f */
[----:B------:R-:W-:-:S04]  /*f4a0*/  @UP0 USHF.R.U32.HI UR4, URZ, UR11, UR7 ;  /* 0x0000000b3f040299 */ /* 0x000fc80008011607 */
[----:B------:R-:W-:Y:S01]  /*f4b0*/  ULOP3.LUT UR4, URZ, UR4, URZ, 0x33, !UPT ;  /* 0x000000043f047292 */ /* 0x000fe2000f8e333f */
[----:B------:R-:W-:Y:S11]  /*f4c0*/  BRA `(.L_x_1074) ;  /* 0x0000000000107947 */ /* 0x000ff60003800000 */
.L_x_1073:
[----:B------:R-:W-:-:S11]  /*f4d0*/  UISETP.NE.AND UP0, UPT, UR5, 0x1, UPT ;  /* 0x000000010500788c */ /* 0x000fd6000bf05270 */
[----:B------:R-:W-:Y:S02]  /*f4e0*/  @UP0 ULDC.64 UR10, c[0x0][0x9e8] ;  /* 0x00027a00000a0ab9 */ /* 0x000fe40000000a00 */
[----:B------:R-:W-:-:S04]  /*f4f0*/  UIMAD.WIDE.U32 UR6, UR4, UR10, URZ ;  /* 0x0000000a040672a5 */ /* 0x000fc8000f8e003f */
[----:B------:R-:W-:-:S12]  /*f500*/  @UP0 USHF.R.U32.HI UR4, URZ, UR11, UR7 ;  /* 0x0000000b3f040299 */ /* 0x000fd80008011607 */
.L_x_1074:
[----:B------:R-:W-:-:S04]  /*f510*/  UIMAD UR4, UR4, UR5, URZ ;  /* 0x00000005040472a4 */ /* 0x000fc8000f8e023f */
[----:B------:R-:W-:-:S04]  /*f520*/  UISETP.LT.AND UP0, UPT, UR8, UR4, UPT ;  /* 0x000000040800728c */ /* 0x000fc8000bf01270 */
[----:B------:R-:W-:-:S12]  /*f530*/  USEL UR8, UR8, UR4, !UP0 ;  /* 0x0000000408087287 */ /* 0x000fd8000c000000 */
.L_x_1072:
[----:B------:R-:W-:Y:S01]  /*f540*/  UIMAD.WIDE UR4, UR8, 0x2aaaaaab, URZ ;  /* 0x2aaaaaab080478a5 */ /* 0x000fe2000f8e023f */
[----:B------:R-:W-:Y:S03]  /*f550*/  BSSY B7, `(.L_x_1075) ;  /* 0x0000328000077945 */ /* 0x000fe60003800000 */
[----:B------:R-:W-:-:S04]  /*f560*/  USHF.R.U32.HI UR4, URZ, 0x1f, UR5 ;  /* 0x0000001f3f047899 */ /* 0x000fc80008011605 */
[----:B------:R-:W-:-:S04]  /*f570*/  ULEA.HI.SX32 UR4, UR5, UR4, 0x1c ;  /* 0x0000000405047291 */ /* 0x000fc8000f8fe23f */
[----:B------:R-:W-:-:S04]  /*f580*/  UISETP.LT.AND UP0, UPT, URZ, UR4, UPT ;  /* 0x000000043f00728c */ /* 0x000fc8000bf01270 */
[----:B------:R-:W-:-:S04]  /*f590*/  USEL UR46, URZ, UR4, !UP0 ;  /* 0x000000043f2e7287 */ /* 0x000fc8000c000000 */
[----:B------:R-:W-:-:S06]  /*f5a0*/  UISETP.GT.AND UP0, UPT, UR45, UR46, UPT ;  /* 0x0000002e2d00728c */ /* 0x000fcc000bf04270 */
[----:B------:R-:W-:-:S13]  /*f5b0*/  PLOP3.LUT P0, PT, PT, PT, UP0, 0x80, 0x0 ;  /* 0x000000000000781c */ /* 0x000fda0003f0f008 */
[----:B------:R-:W-:Y:S05]  /*f5c0*/  @P0 BRA `(.L_x_1076) ;  /* 0x0000000000440947 */ /* 0x000fea0003800000 */
[----:B------:R-:W0:Y:S02]  /*f5d0*/  S2R R0, SR_TID.X ;  /* 0x0000000000007919 */ /* 0x000e240000002100 */
[----:B0-----:R-:W-:-:S04]  /*f5e0*/  LOP3.LUT R0, R0, 0x7f, RZ, 0xc0, !PT ;  /* 0x0000007f00007812 */ /* 0x001fc800078ec0ff */
[----:B------:R-:W-:-:S13]  /*f5f0*/  ISETP.NE.AND P2, PT, R0, RZ, PT ;  /* 0x000000ff0000720c */ /* 0x000fda0003f45270 */
[----:B------:R-:W-:Y:S05]  /*f600*/  @P2 BRA `(.L_x_1077) ;  /* 0x0000003000702947 */ /* 0x000fea0003800000 */
[----:B------:R-:W0:Y:S01]  /*f610*/  S2R R7, SR_LANEID ;  /* 0x0000000000077919 */ /* 0x000e220000000000 */
[----:B------:R-:W-:Y:S01]  /*f620*/  VOTEU.ANY UR4, UPT, PT ;  /* 0x0000000000047886 */ /* 0x000fe200038e0100 */
[----:B------:R-:W1:Y:S01]  /*f630*/  LDC.64 R2, c[0x0][0xc80] ;  /* 0x00032000ff027b82 */ /* 0x000e620000000a00 */
[----:B------:R-:W0:Y:S08]  /*f640*/  FLO.U32 R0, UR4 ;  /* 0x0000000400007d00 */ /* 0x000e3000080e0000 */
[----:B------:R-:W1:Y:S01]  /*f650*/  POPC R5, UR4 ;  /* 0x0000000400057d09 */ /* 0x000e620008000000 */
[----:B0-----:R-:W-:-:S13]  /*f660*/  ISETP.EQ.U32.AND P0, PT, R0, R7, PT ;  /* 0x000000070000720c */ /* 0x001fda0003f02070 */
[----:B-1----:R-:W2:Y:S01]  /*f670*/  @P0 ATOMG.E.ADD.STRONG.GPU PT, R3, desc[UR36][R2.64], R5 ;  /* 0x00000005020309a8 */ /* 0x002ea200081ee1e4 */
[----:B------:R-:W0:Y:S02]  /*f680*/  S2R R4, SR_LTMASK ;  /* 0x0000000000047919 */ /* 0x000e240000003900 */
[----:B0-----:R-:W-:-:S04]  /*f690*/  LOP3.LUT R4, R4, UR4, RZ, 0xc0, !PT ;  /* 0x0000000404047c12 */ /* 0x001fc8000f8ec0ff */
[----:B------:R-:W0:Y:S01]  /*f6a0*/  POPC R7, R4 ;  /* 0x0000000400077309 */ /* 0x000e220000000000 */
[----:B--2---:R-:W0:Y:S02]  /*f6b0*/  SHFL.IDX PT, R0, R3, R0, 0x1f ;  /* 0x00001f0003007589 */ /* 0x004e2400000e0000 */
[----:B0-----:R-:W-:Y:S01]  /*f6c0*/  IADD3 R34, R0, UR47, R7 ;  /* 0x0000002f00227c10 */ /* 0x001fe2000fffe007 */
[----:B------:R-:W-:Y:S06]  /*f6d0*/  BRA `(.L_x_1077) ;  /* 0x00000030003c7947 */ /* 0x000fec0003800000 */
.L_x_1076:
[----:B------:R-:W-:Y:S01]  /*f6e0*/  VIADD R0, R16, 0x18400 ;  /* 0x0001840010007836 */ /* 0x000fe20000000000 */
[----:B------:R-:W-:Y:S04]  /*f6f0*/  BSSY B6, `(.L_x_1078) ;  /* 0x0000013000067945 */ /* 0x000fe80003800000 */
[----:B------:R-:W-:-:S13]  /*f700*/  LOP3.LUT P0, RZ, R0, 0x3ff, RZ, 0xc0, !PT ;  /* 0x000003ff00ff7812 */ /* 0x000fda000780c0ff */
[----:B------:R-:W-:Y:S05]  /*f710*/  @!P0 BRA `(.L_x_1079) ;  /* 0x0000000000408947 */ /* 0x000fea0003800000 */
[----:B------:R-:W-:Y:S01]  /*f720*/  MOV R2, 0x0 ;  /* 0x0000000000027802 */ /* 0x000fe20000000f00 */
[----:B------:R-:W-:Y:S01]  /*f730*/  ULDC.64 UR4, c[0x4][0xf0] ;  /* 0x01003c0000047ab9 */ /* 0x000fe20000000a00 */
[----:B------:R-:W-:Y:S01]  /*f740*/  ULDC.64 UR6, c[0x4][0xf8] ;  /* 0x01003e0000067ab9 */ /* 0x000fe20000000a00 */
[----:B------:R-:W-:Y:S02]  /*f750*/  IMAD.U32 R4, RZ, RZ, UR4 ;  /* 0x00000004ff047e24 */ /* 0x000fe4000f8e00ff */
[----:B------:R-:W-:Y:S01]  /*f760*/  IMAD.U32 R5, RZ, RZ, UR5 ;  /* 0x00000005ff057e24 */ /* 0x000fe2000f8e00ff */
[----:B------:R-:W0:Y:S01]  /*f770*/  LDC.64 R2, c[0x4][R2] ;  /* 0x0100000002027b82 */ /* 0x000e220000000a00 */
[----:B------:R-:W-:Y:S01]  /*f780*/  ULDC.64 UR4, c[0x4][0x70] ;  /* 0x01001c0000047ab9 */ /* 0x000fe20000000a00 */
[----:B------:R-:W-:Y:S02]  /*f790*/  IMAD.U32 R6, RZ, RZ, UR6 ;  /* 0x00000006ff067e24 */ /* 0x000fe4000f8e00ff */
[----:B------:R-:W-:-:S02]  /*f7a0*/  IMAD.U32 R7, RZ, RZ, UR7 ;  /* 0x00000007ff077e24 */ /* 0x000fc4000f8e00ff */
[----:B------:R-:W-:Y:S02]  /*f7b0*/  IMAD.U32 R10, RZ, RZ, UR4 ;  /* 0x00000004ff0a7e24 */ /* 0x000fe4000f8e00ff */
[----:B------:R-:W-:Y:S02]  /*f7c0*/  IMAD.U32 R11, RZ, RZ, UR5 ;  /* 0x00000005ff0b7e24 */ /* 0x000fe4000f8e00ff */
[----:B------:R-:W-:Y:S02]  /*f7d0*/  IMAD.MOV.U32 R8, RZ, RZ, 0x70 ;  /* 0x00000070ff087424 */ /* 0x000fe400078e00ff */
[----:B------:R-:W-:Y:S02]  /*f7e0*/  IMAD.MOV.U32 R12, RZ, RZ, 0x1 ;  /* 0x00000001ff0c7424 */ /* 0x000fe400078e00ff */
[----:B------:R-:W-:-:S07]  /*f7f0*/  IMAD.MOV.U32 R13, RZ, RZ, RZ ;  /* 0x000000ffff0d7224 */ /* 0x000fce00078e00ff */
[----:B------:R-:W-:-:S07]  /*f800*/  LEPC R20, `(.L_x_1079) ;  /* 0x000000001014794e */ /* 0x000fce0000000000 */
[----:B0----5:R-:W-:Y:S05]  /*f810*/  CALL.ABS.NOINC R2 ;  /* 0x0000000002007343 */ /* 0x021fea0003c00000 */
.L_x_1079:
[----:B------:R-:W-:Y:S05]  /*f820*/  BSYNC B6 ;  /* 0x0000000000067941 */ /* 0x000fea0003800000 */
.L_x_1078:
[----:B------:R-:W-:Y:S01]  /*f830*/  VIADD R0, R16, 0x400 ;  /* 0x0000040010007836 */ /* 0x000fe20000000000 */
[----:B------:R-:W-:Y:S04]  /*f840*/  BSSY B6, `(.L_x_1080) ;  /* 0x0000022000067945 */ /* 0x000fe80003800000 */
        /* <DEDUP_REMOVED lines=17> */
[----:B-1---5:R-:W-:Y:S05]  /*f960*/  CALL.ABS.NOINC R2 ;  /* 0x0000000002007343 */ /* 0x022fea0003c00000 */
.L_x_1082:
[----:B------:R0:W1:Y:S01]  /*f970*/  LDC.64 R2, c[0x4][R17] ;  /* 0x0100000011027b82 */ /* 0x0000620000000a00 */
[----:B------:R-:W-:Y:S01]  /*f980*/  ULDC.64 UR4, c[0x4][0xf0] ;  /* 0x01003c0000047ab9 */ /* 0x000fe20000000a00 */
[----:B------:R-:W-:Y:S01]  /*f990*/  ULDC.64 UR6, c[0x4][0xf8] ;  /* 0x01003e0000067ab9 */ /* 0x000fe20000000a00 */
[----:B------:R-:W-:Y:S02]  /*f9a0*/  IMAD.U32 R4, RZ, RZ, UR4 ;  /* 0x00000004ff047e24 */ /* 0x000fe4000f8e00ff */
        /* <DEDUP_REMOVED lines=11> */
.L_x_1081:
[----:B------:R-:W-:Y:S05]  /*fa60*/  BSYNC B6 ;  /* 0x0000000000067941 */ /* 0x000fea0003800000 */
.L_x_1080:
[----:B------:R-:W-:Y:S01]  /*fa70*/  ULDC.64 UR4, c[0x0][0x9f8] ;  /* 0x00027e0000047ab9 */ /* 0x000fe20000000a00 */
[----:B------:R-:W-:Y:S01]  /*fa80*/  IMAD.U32 R29, RZ, RZ, UR43 ;  /* 0x0000002bff1d7e24 */ /* 0x000fe2000f8e00ff */
[----:B------:R-:W-:Y:S01]  /*fa90*/  UISETP.NE.U32.AND UP0, UPT, UR4, URZ, UPT ;  /* 0x0000003f0400728c */ /* 0x000fe2000bf05070 */
[----:B------:R-:W0:Y:S03]  /*faa0*/  LDC R10, c[0x0][0x430] ;  /* 0x00010c00ff0a7b82 */ /* 0x000e260000000800 */
[----:B------:R-:W-:-:S06]  /*fab0*/  UISETP.NE.AND.EX UP0, UPT, UR5, URZ, UPT, UP0 ;  /* 0x0000003f0500728c */ /* 0x000fcc000bf05300 */
[----:B------:R-:W-:-:S05]  /*fac0*/  PLOP3.LUT P0, PT, PT, PT, UP0, 0x80, 0x0 ;  /* 0x000000000000781c */ /* 0x000fca0003f0f008 */
[----:B------:R-:W-:Y:S02]  /*fad0*/  @UP0 ULDC.64 UR4, c[0x0][0x9f8] ;  /* 0x00027e0000040ab9 */ /* 0x000fe40000000a00 */
[----:B------:R-:W-:-:S06]  /*fae0*/  @UP0 UIMAD.WIDE UR4, UR43, 0x4, UR4 ;  /* 0x000000042b0408a5 */ /* 0x000fcc000f8e0204 */
[----:B------:R-:W-:Y:S01]  /*faf0*/  IMAD.U32 R2, RZ, RZ, UR4 ;  /* 0x00000004ff027e24 */ /* 0x000fe2000f8e00ff */
[----:B------:R-:W-:Y:S01]  /*fb00*/  ULDC UR4, c[0x0][0xc48] ;  /* 0x0003120000047ab9 */ /* 0x000fe20000000800 */
[----:B------:R-:W-:-:S05]  /*fb10*/  IMAD.U32 R3, RZ, RZ, UR5 ;  /* 0x00000005ff037e24 */ /* 0x000fca000f8e00ff */
[----:B------:R1:W5:Y:S01]  /*fb20*/  @P0 LDG.E R29, desc[UR36][R2.64] ;  /* 0x00000024021d0981 */ /* 0x000362000c1e1900 */
[----:B------:R-:W-:Y:S01]  /*fb30*/  UMOV UR5, 0xffffffff ;  /* 0xffffffff00057882 */ /* 0x000fe20000000000 */
[----:B------:R-:W-:Y:S02]  /*fb40*/  IMAD.U32 R22, RZ, RZ, UR4 ;  /* 0x00000004ff167e24 */ /* 0x000fe4000f8e00ff */
[----:B------:R-:W-:Y:S05]  /*fb50*/  BRA.DIV UR5, `(.L_x_1083) ;  /* 0x0000003605487947 */ /* 0x000fea000b800000 */
.L_x_1137:
[----:B------:R-:W2:Y:S01]  /*fb60*/  S2R R0, SR_TID.X ;  /* 0x0000000000007919 */ /* 0x000ea20000002100 */
[----:B------:R-:W-:Y:S01]  /*fb70*/  UIADD3 UR4, UR45, -0x1, URZ ;  /* 0xffffffff2d047890 */ /* 0x000fe2000fffe03f */
[----:B0-----:R-:W-:Y:S02]  /*fb80*/  ISETP.NE.AND P1, PT, R10, 0x1, PT ;  /* 0x000000010a00780c */ /* 0x001fe40003f25270 */
[----:B-----5:R-:W-:Y:S02]  /*fb90*/  SHF.R.S32.HI R33, RZ, 0x1f, R29 ;  /* 0x0000001fff217819 */ /* 0x020fe4000001141d */
[----:B------:R-:W-:Y:S01]  /*fba0*/  LOP3.LUT R19, R19, 0xffffff7f, RZ, 0xc0, !PT ;  /* 0xffffff7f13137812 */ /* 0x000fe200078ec0ff */
[----:B------:R-:W-:-:S08]  /*fbb0*/  IMAD.U32 R7, RZ, RZ, UR4 ;  /* 0x00000004ff077e24 */ /* 0x000fd0000f8e00ff */
[----:B-1----:R-:W0:Y:S01]  /*fbc0*/  @P1 LDC R3, c[0x0][0x434] ;  /* 0x00010d00ff031b82 */ /* 0x002e220000000800 */
[----:B------:R-:W-:-:S07]  /*fbd0*/  @P1 LOP3.LUT R19, R19, 0x80, RZ, 0xfc, !PT ;  /* 0x0000008013131812 */ /* 0x000fce00078efcff */
[----:B------:R-:W1:Y:S01]  /*fbe0*/  @P1 LDC R5, c[0x0][0x438] ;  /* 0x00010e00ff051b82 */ /* 0x000e620000000800 */
[----:B--2---:R-:W-:-:S05]  /*fbf0*/  IMAD.SHL.U32 R8, R0, 0x10, RZ ;  /* 0x0000001000087824 */ /* 0x004fca00078e00ff */
[----:B------:R-:W-:-:S05]  /*fc00*/  LOP3.LUT R8, R36, 0x70, R8, 0xf8, !PT ;  /* 0x0000007024087812 */ /* 0x000fca00078ef808 */
[----:B------:R-:W-:-:S04]  /*fc10*/  IMAD R7, R7, 0x60, R8 ;  /* 0x0000006007077824 */ /* 0x000fc800078e0208 */
[C---:B------:R-:W-:Y:S01]  /*fc20*/  IMAD.IADD R0, R7.reuse, 0x1, R32 ;  /* 0x0000000107007824 */ /* 0x040fe200078e0220 */
[----:B------:R-:W-:-:S03]  /*fc30*/  ISETP.GE.AND P0, PT, R7, UR38, PT ;  /* 0x0000002607007c0c */ /* 0x000fc6000bf06270 */
[----:B0-----:R-:W-:Y:S01]  /*fc40*/  @P1 IMAD.HI.U32 R2, R0, R3, RZ ;  /* 0x0000000300021227 */ /* 0x001fe200078e00ff */
[----:B------:R-:W-:-:S03]  /*fc50*/  ISETP.GT.U32.OR P0, PT, R8, 0x5f, P0 ;  /* 0x0000005f0800780c */ /* 0x000fc60000704470 */
[----:B------:R-:W-:Y:S01]  /*fc60*/  IMAD.MOV.U32 R9, RZ, RZ, R0 ;  /* 0x000000ffff097224 */ /* 0x000fe200078e0000 */
[----:B-1----:R-:W-:-:S09]  /*fc70*/  @P1 SHF.R.U32.HI R9, RZ, R5, R2 ;  /* 0x00000005ff091219 */ /* 0x002fd20000011602 */
[----:B------:R-:W0:Y:S01]  /*fc80*/  @!P0 LDC.64 R6, c[0x0][0x428] ;  /* 0x00010a00ff068b82 */ /* 0x000e220000000a00 */
[----:B------:R-:W-:-:S07]  /*fc90*/  @!P0 SHF.R.S32.HI R3, RZ, 0x1f, R9 ;  /* 0x0000001fff038819 */ /* 0x000fce0000011409 */
[----:B------:R-:W1:Y:S01]  /*fca0*/  @!P0 LDC.64 R4, c[0x0][0x418] ;  /* 0x00010600ff048b82 */ /* 0x000e620000000a00 */
[----:B0-----:R-:W-:-:S04]  /*fcb0*/  @!P0 IMAD R2, R33, R6, RZ ;  /* 0x0000000621028224 */ /* 0x001fc800078e02ff */
[----:B------:R-:W-:Y:S02]  /*fcc0*/  @!P0 IMAD R7, R29, R7, R2 ;  /* 0x000000071d078224 */ /* 0x000fe400078e0202 */
[----:B------:R-:W-:-:S04]  /*fcd0*/  @!P0 IMAD.MOV.U32 R2, RZ, RZ, R9 ;  /* 0x000000ffff028224 */ /* 0x000fc800078e0009 */
[----:B------:R-:W-:-:S04]  /*fce0*/  @!P0 IMAD.WIDE.U32 R2, R29, R6, R2 ;  /* 0x000000061d028225 */ /* 0x000fc800078e0002 */
[----:B------:R-:W-:Y:S01]  /*fcf0*/  @!P0 IMAD.IADD R3, R3, 0x1, R7 ;  /* 0x0000000103038824 */ /* 0x000fe200078e0207 */
[----:B-1----:R-:W-:Y:S01]  /*fd00*/  @!P0 LEA R4, P1, R2, R4, 0x2 ;  /* 0x0000000402048211 */ /* 0x002fe200078210ff */
[----:B------:R-:W-:-:S03]  /*fd10*/  IMAD.MOV.U32 R6, RZ, RZ, RZ ;  /* 0x000000ffff067224 */ /* 0x000fc600078e00ff */
[----:B------:R-:W-:Y:S01]  /*fd20*/  @!P0 LEA.HI.X R5, R2, R5, R3, 0x2, P1 ;  /* 0x0000000502058211 */ /* 0x000fe200008f1403 */
[----:B------:R-:W-:-:S04]  /*fd30*/  IMAD.MOV R7, RZ, RZ, -R9 ;  /* 0x000000ffff077224 */ /* 0x000fc800078e0a09 */
[----:B------:R0:W5:Y:S01]  /*fd40*/  @!P0 LDG.E R6, desc[UR36][R4.64] ;  /* 0x0000002404068981 */ /* 0x000162000c1e1900 */
[----:B------:R-:W-:Y:S01]  /*fd50*/  ISETP.GT.U32.AND P0, PT, R8, 0x5f, PT ;  /* 0x0000005f0800780c */ /* 0x000fe20003f04070 */
[----:B------:R-:W-:Y:S01]  /*fd60*/  IMAD R3, RZ, RZ, -UR43 ;  /* 0x8000002bff037e24 */ /* 0x000fe2000f8e02ff */
[----:B------:R-:W-:Y:S01]  /*fd70*/  LOP3.LUT R19, R19, 0xffffffbf, RZ, 0xc0, !PT ;  /* 0xffffffbf13137812 */ /* 0x000fe200078ec0ff */
[----:B------:R-:W-:Y:S02]  /*fd80*/  IMAD.U32 R24, RZ, RZ, UR4 ;  /* 0x00000004ff187e24 */ /* 0x000fe4000f8e00ff */
[----:B------:R-:W-:Y:S02]  /*fd90*/  IMAD R22, R22, R3, UR42 ;  /* 0x0000002a16167e24 */ /* 0x000fe4000f8e0203 */
[----:B0-----:R-:W-:-:S03]  /*fda0*/  IMAD R5, R10, R7, R0 ;  /* 0x000000070a057224 */ /* 0x001fc600078e0200 */
[----:B------:R-:W-:Y:S01]  /*fdb0*/  SHF.R.S32.HI R28, RZ, 0x1f, R22 ;  /* 0x0000001fff1c7819 */ /* 0x000fe20000011416 */
[----:B------:R-:W-:-:S05]  /*fdc0*/  IMAD.U32 R0, RZ, RZ, UR48 ;  /* 0x00000030ff007e24 */ /* 0x000fca000f8e00ff */
[----:B------:R-:W-:-:S13]  /*fdd0*/  ISETP.NE.AND P2, PT, R0, 0x3, PT ;  /* 0x000000030000780c */ /* 0x000fda0003f45270 */
[----:B------:R-:W-:-:S04]  /*fde0*/  @P2 LOP3.LUT R19, R19, 0x40, RZ, 0xfc, !PT ;  /* 0x0000004013132812 */ /* 0x000fc800078efcff */
[----:B------:R-:W-:-:S04]  /*fdf0*/  LOP3.LUT R19, R19, 0xffffffdf, RZ, 0xc0, !PT ;  /* 0xffffffdf13137812 */ /* 0x000fc800078ec0ff */
[----:B------:R-:W-:Y:S01]  /*fe00*/  @P0 LOP3.LUT R19, R19, 0x20, RZ, 0xfc, !PT ;  /* 0x0000002013130812 */ /* 0x000fe200078efcff */
[----:B------:R-:W-:Y:S06]  /*fe10*/  @!P2 BRA `(.L_x_1084) ;  /* 0x000000000004a947 */ /* 0x000fec0003800000 */
[----:B------:R-:W-:Y:S01]  /*fe20*/  BPT.TRAP 0x1 ;  /* 0x000000040000795c */ /* 0x000fe20000300000 */
.L_x_1084:
[----:B------:R-:W-:Y:S01]  /*fe30*/  SHF.R.S32.HI R7, RZ, 0x1f, R5 ;  /* 0x0000001fff077819 */ /* 0x000fe20000011405 */
[----:B------:R-:W-:Y:S01]  /*fe40*/  ULDC.64 UR4, c[0x0][0x328] ;  /* 0x0000ca0000047ab9 */ /* 0x000fe20000000a00 */
[----:B-----5:R-:W-:Y:S01]  /*fe50*/  SHF.R.S32.HI R4, RZ, 0x1f, R6 ;  /* 0x0000001fff047819 */ /* 0x020fe20000011406 */
[----:B------:R-:W-:Y:S01]  /*fe60*/  IMAD.WIDE.U32 R2, R5, UR4, RZ ;  /* 0x0000000405027c25 */ /* 0x000fe2000f8e00ff */
[----:B------:R-:W-:Y:S03]  /*fe70*/  BSSY B0, `(.L_x_1085) ;  /* 0x0000015000007945 */ /* 0x000fe60003800000 */
[----:B------:R-:W-:-:S04]  /*fe80*/  IMAD R0, R7, UR4, RZ ;  /* 0x0000000407007c24 */ /* 0x000fc8000f8e02ff */
[----:B------:R-:W-:Y:S01]  /*fe90*/  IMAD R9, R5, UR5, R0 ;  /* 0x0000000505097c24 */ /* 0x000fe2000f8e0200 */
[----:B------:R-:W-:Y:S01]  /*fea0*/  ULDC.64 UR4, c[0x0][0x338] ;  /* 0x0000ce0000047ab9 */ /* 0x000fe20000000a00 */
[----:B------:R-:W-:Y:S02]  /*feb0*/  IMAD R0, R23, 0x8, R16 ;  /* 0x0000000817007824 */ /* 0x000fe400078e0210 */
        /* <DEDUP_REMOVED lines=13> */
[----:B------:R-:W-:-:S04]  /*ff90*/  SHF.L.U32 R3, R26, 0x1f, RZ ;  /* 0x0000001f1a037819 */ /* 0x000fc800000006ff */
[----:B------:R-:W0:Y:S02]  /*ffa0*/  SYNCS.PHASECHK.TRANS64.TRYWAIT P0, [R0+URZ+0x2a840], R3 ;  /* 0x02a84003000075a7 */ /* 0x000e24000800017f */
[----:B0-----:R-:W-:Y:S05]  /*ffb0*/  @!P0 BRA `(.L_x_1086) ;  /* 0x00000030005c8947 */ /* 0x001fea0003800000 */
.L_x_1138:
[----:B------:R-:W-:Y:S05]  /*ffc0*/  BSYNC B0 ;  /* 0x0000000000007941 */ /* 0x000fea0003800000 */
.L_x_1085:
[----:B------:R-:W-:Y:S01]  /*ffd0*/  ULDC.64 UR4, c[0x0][0x300] ;  /* 0x0000c00000047ab9 */ /* 0x000fe20000000a00 */
[----:B------:R-:W-:Y:S01]  /*ffe0*/  LOP3.LUT P4, RZ, R19, 0x10, RZ, 0xc0, !PT ;  /* 0x0000001013ff7812 */ /* 0x000fe2000788c0ff */
        /* <DEDUP_REMOVED lines=10> */
[----:B------:R-:W-:Y:S01]  /*10090*/  ULDC.64 UR4, c[0x0][0x308] ;  /* 0x0000c20000047ab9 */ /* 0x000fe20000000a00 */
[----:B------:R-:W-:Y:S02]  /*100a0*/  IMAD.MOV.U32 R7, RZ, RZ, -0x60 ;  /* 0xffffffa0ff077424 */ /* 0x000fe400078e00ff */
[----:B------:R-:W-:Y:S02]  /*100b0*/  IMAD.IADD R3, R3, 0x1, R5 ;  /* 0x0000000103037824 */ /* 0x000fe400078e0205 */
[----:B------:R-:W-:Y:S02]  /*100c0*/  IMAD R5, R28, UR4, RZ ;  /* 0x000000041c057c24 */ /* 0x000fe4000f8e02ff */
[----:B------:R-:W-:-:S04]  /*100d0*/  IMAD.WIDE.U32 R2, R22, UR4, R2 ;  /* 0x0000000416027c25 */ /* 0x000fc8000f8e0002 */
[----:B------:R-:W-:Y:S01]  /*100e0*/  IMAD R5, R22, UR5, R5 ;  /* 0x0000000516057c24 */ /* 0x000fe2000f8e0205 */
[----:B------:R-:W-:Y:S01]  /*100f0*/  ULDC.64 UR4, c[0x0][0x2e8] ;  /* 0x0000ba0000047ab9 */ /* 0x000fe20000000a00 */
[----:B------:R-:W-:Y:S01]  /*10100*/  IMAD R7, R24, R7, UR38 ;  /* 0x0000002618077e24 */ /* 0x000fe2000f8e0207 */
[C---:B------:R-:W-:Y:S01]  /*10110*/  LEA R4, P0, R2.reuse, UR4, 0x1 ;  /* 0x0000000402047c11 */ /* 0x040fe2000f8008ff */
[----:B------:R-:W-:Y:S01]  /*10120*/  IMAD.IADD R3, R3, 0x1, R5 ;  /* 0x0000000103037824 */ /* 0x000fe200078e0205 */
[----:B------:R-:W-:Y:S01]  /*10130*/  UMOV UR4, 0xffffffff ;  /* 0xffffffff00047882 */ /* 0x000fe20000000000 */
[----:B------:R-:W-:Y:S02]  /*10140*/  IMAD.IADD R7, R7, 0x1, -R36 ;  /* 0x0000000107077824 */ /* 0x000fe400078e0a24 */
[----:B------:R-:W-:Y:S01]  /*10150*/  IMAD R5, R23, 0x4800, R30 ;  /* 0x0000480017057824 */ /* 0x000fe200078e021e */
[----:B------:R-:W-:Y:S02]  /*10160*/  LEA.HI.X R6, R2, UR5, R3, 0x1, P0 ;  /* 0x0000000502067c11 */ /* 0x000fe400080f0c03 */
[----:B------:R-:W-:Y:S01]  /*10170*/  ISETP.GE.AND P0, PT, R7, 0x1, PT ;  /* 0x000000010700780c */ /* 0x000fe20003f06270 */
[----:B------:R-:W-:-:S12]  /*10180*/  BRA.DIV UR4, `(.L_x_1087) ;  /* 0x0000002e04fc7947 */ /* 0x000fd8000b800000 */
[----:B------:R-:W0:Y:S01]  /*10190*/  SHFL.IDX PT, R14, R4, RZ, 0x181f ;  /* 0x00181fff040e7589 */ /* 0x000e2200000e0000 */
[----:B------:R-:W-:-:S03]  /*101a0*/  @P0 IMAD R9, R5, 0x2, R16 ;  /* 0x0000000205090824 */ /* 0x000fc600078e0210 */
[----:B------:R-:W1:Y:S04]  /*101b0*/  SHFL.IDX PT, R2, R6, RZ, 0x181f ;  /* 0x00181fff06027589 */ /* 0x000e6800000e0000 */
[----:B------:R-:W-:Y:S01]  /*101c0*/  SHFL.IDX PT, R8, R6, 0x1, 0x181f ;  /* 0x00381f0006087f89 */ /* 0x000fe200000e0000 */
[----:B0-----:R-:W-:-:S05]  /*101d0*/  @P0 LEA R14, P1, R37, R14, 0x1 ;  /* 0x0000000e250e0211 */ /* 0x001fca00078208ff */
[----:B-1----:R-:W-:Y:S02]  /*101e0*/  @P0 IMAD.X R3, RZ, RZ, R2, P1 ;  /* 0x000000ffff030224 */ /* 0x002fe400008e0602 */
[----:B------:R-:W-:Y:S02]  /*101f0*/  @P0 IMAD.MOV.U32 R2, RZ, RZ, R14 ;  /* 0x000000ffff020224 */ /* 0x000fe400078e000e */
[----:B------:R-:W0:Y:S04]  /*10200*/  SHFL.IDX PT, R14, R4, 0x1, 0x181f ;  /* 0x00381f00040e7f89 */ /* 0x000e2800000e0000 */
[----:B------:R-:W-:Y:S04]  /*10210*/  @P0 LDGSTS.E.BYPASS.LTC128B.128 [R9+0x18400], desc[UR36][R2.64], !P4 ;  /* 0x1840000002090fae */ /* 0x000fe8000e101d64 */
[----:B------:R-:W-:Y:S04]  /*10220*/  @P0 LDGSTS.E.BYPASS.LTC128B.128 [R9+0x1b400], desc[UR36][R2.64+0x80], !P3 ;  /* 0x1b40008002090fae */ /* 0x000fe8000d901d64 */
[----:B------:R1:W-:Y:S01]  /*10230*/  @P0 LDGSTS.E.BYPASS.LTC128B.128 [R9+0x1e400], desc[UR36][R2.64+0x100], !P2 ;  /* 0x1e40010002090fae */ /* 0x0003e2000d101d64 */
[----:B------:R-:W-:-:S13]  /*10240*/  ISETP.GE.AND P0, PT, R7, 0x11, PT ;  /* 0x000000110700780c */ /* 0x000fda0003f06270 */
[----:B0-----:R-:W-:Y:S01]  /*10250*/  @P0 LEA R14, P1, R37, R14, 0x1 ;  /* 0x0000000e250e0211 */ /* 0x001fe200078208ff */
[----:B------:R-:W-:-:S04]  /*10260*/  @P0 IMAD R25, R5, 0x2, R16 ;  /* 0x0000000205190824 */ /* 0x000fc800078e0210 */
[----:B------:R-:W-:Y:S02]  /*10270*/  @P0 IMAD.X R21, RZ, RZ, R8, P1 ;  /* 0x000000ffff150224 */ /* 0x000fe400008e0608 */
[----:B-1----:R-:W-:Y:S01]  /*10280*/  @P0 IMAD.MOV.U32 R2, RZ, RZ, R14 ;  /* 0x000000ffff020224 */ /* 0x002fe200078e000e */
[----:B------:R-:W-:Y:S01]  /*10290*/  SHFL.IDX PT, R8, R6, 0x2, 0x181f ;  /* 0x00581f0006087f89 */ /* 0x000fe200000e0000 */
[----:B------:R-:W-:-:S03]  /*102a0*/  @P0 IMAD.MOV.U32 R3, RZ, RZ, R21 ;  /* 0x000000ffff030224 */ /* 0x000fc600078e0015 */
        /* <DEDUP_REMOVED lines=31> */
[----:B------:R0:W1:Y:S01]  /*104a0*/  SHFL.IDX PT, R8, R6, 0x5, 0x181f ;  /* 0x00b81f0006087f89 */ /* 0x00006200000e0000 */
[----:B------:R-:W-:-:S03]  /*104b0*/  @P0 IMAD.MOV.U32 R3, RZ, RZ, R9 ;  /* 0x000000ffff030224 */ /* 0x000fc600078e0009 */
[----:B------:R0:W2:Y:S04]  /*104c0*/  SHFL.IDX PT, R14, R4, 0x5, 0x181f ;  /* 0x00b81f00040e7f89 */ /* 0x0000a800000e0000 */
[----:B------:R0:W-:Y:S04]  /*104d0*/  @P0 LDGSTS.E.BYPASS.LTC128B.128 [R21+0x1a400], desc[UR36][R2.64], !P4 ;  /* 0x1a40000002150fae */ /* 0x0001e8000e101d64 */
[----:B------:R0:W-:Y:S04]  /*104e0*/  @P0 LDGSTS.E.BYPASS.LTC128B.128 [R21+0x1d400], desc[UR36][R2.64+0x80], !P3 ;  /* 0x1d40008002150fae */ /* 0x0001e8000d901d64 */
[----:B------:R0:W-:Y:S02]  /*104f0*/  @P0 LDGSTS.E.BYPASS.LTC128B.128 [R21+0x20400], desc[UR36][R2.64+0x100], !P2 ;  /* 0x2040010002150fae */ /* 0x0001e4000d101d64 */
.L_x_1152:
[----:B------:R-:W-:-:S13]  /*10500*/  ISETP.GE.AND P0, PT, R7, 0x51, PT ;  /* 0x000000510700780c */ /* 0x000fda0003f06270 */
[----:B0-2---:R-:W-:Y:S01]  /*10510*/  @P0 LEA R2, P1, R37, R14, 0x1 ;  /* 0x0000000e25020211 */ /* 0x005fe200078208ff */
[----:B------:R-:W-:-:S04]  /*10520*/  @P0 IMAD R5, R5, 0x2, R16 ;  /* 0x0000000205050824 */ /* 0x000fc800078e0210 */
[----:B-1----:R-:W-:-:S05]  /*10530*/  @P0 IMAD.X R3, RZ, RZ, R8, P1 ;  /* 0x000000ffff030224 */ /* 0x002fca00008e0608 */
        /* <DEDUP_REMOVED lines=8> */
.L_x_1088:
        /* <DEDUP_REMOVED lines=10> */
.L_x_1089:
[----:B------:R1:W-:Y:S02]  /*10660*/  SYNCS.ARRIVE.TRANS64.A1T0 RZ, [R0+URZ+0x2a830], RZ ;  /* 0x02a830ff00ff79a7 */ /* 0x0003e4000810003f */
[----:B------:R-:W-:Y:S05]  /*10670*/  WARPSYNC.ALL ;  /* 0x0000000000007948 */ /* 0x000fea0003800000 */
[----:B------:R-:W-:Y:S01]  /*10680*/  BSSY B6, `(.L_x_1090) ;  /* 0x0000015000067945 */ /* 0x000fe20003800000 */
[----:B-1----:R-:W-:Y:S01]  /*10690*/  VIADD R0, R16, 0xc400 ;  /* 0x0000c40010007836 */ /* 0x002fe20000000000 */
[----:B------:R-:W-:Y:S04]  /*106a0*/  BAR.SYNC.DEFER_BLOCKING 0x8, 0x180 ;  /* 0x0206000000007b1d */ /* 0x000fe80000010000 */
[----:B------:R-:W-:-:S13]  /*106b0*/  LOP3.LUT P0, RZ, R0, 0x3ff, RZ, 0xc0, !PT ;  /* 0x000003ff00ff7812 */ /* 0x000fda000780c0ff */
[----:B------:R-:W-:Y:S05]  /*106c0*/  @!P0 BRA `(.L_x_1091) ;  /* 0x0000000000408947 */ /* 0x000fea0003800000 */
[----:B0-----:R-:W-:Y:S01]  /*106d0*/  MOV R2, 0x0 ;  /* 0x0000000000027802 */ /* 0x001fe20000000f00 */
[----:B------:R-:W-:Y:S01]  /*106e0*/  ULDC.64 UR6, c[0x4][0xf0] ;  /* 0x01003c0000067ab9 */ /* 0x000fe20000000a00 */
[----:B------:R-:W-:Y:S01]  /*106f0*/  ULDC.64 UR8, c[0x4][0xf8] ;  /* 0x01003e0000087ab9 */ /* 0x000fe20000000a00 */
[----:B------:R-:W-:Y:S01]  /*10700*/  ULDC.64 UR4, c[0x4][0x88] ;  /* 0x0100220000047ab9 */ /* 0x000fe20000000a00 */
[----:B------:R-:W-:Y:S02]  /*10710*/  IMAD.U32 R4, RZ, RZ, UR6 ;  /* 0x00000006ff047e24 */ /* 0x000fe4000f8e00ff */
[----:B------:R-:W0:Y:S01]  /*10720*/  LDC.64 R2, c[0x4][R2] ;  /* 0x0100000002027b82 */ /* 0x000e220000000a00 */
[----:B------:R-:W-:Y:S02]  /*10730*/  IMAD.U32 R5, RZ, RZ, UR7 ;  /* 0x00000007ff057e24 */ /* 0x000fe4000f8e00ff */
        /* <DEDUP_REMOVED lines=8> */
[----:B0-----:R-:W-:Y:S05]  /*107c0*/  CALL.ABS.NOINC R2 ;  /* 0x0000000002007343 */ /* 0x001fea0003c00000 */
.L_x_1091:
[----:B------:R-:W-:Y:S05]  /*107d0*/  BSYNC B6 ;  /* 0x0000000000067941 */ /* 0x000fea0003800000 */
.L_x_1090:
[----:B0-----:R-:W0:Y:S01]  /*107e0*/  S2R R2, SR_TID.X ;  /* 0x0000000000027919 */ /* 0x001e220000002100 */
[----:B------:R-:W-:Y:S01]  /*107f0*/  UISETP.NE.AND UP0, UPT, UR50, URZ, UPT ;  /* 0x0000003f3200728c */ /* 0x000fe2000bf05270 */
[----:B------:R-:W-:Y:S01]  /*10800*/  R2UR UR6, R28 ;  /* 0x000000001c0672ca */ /* 0x000fe200000e0000 */
[----:B------:R-:W-:Y:S01]  /*10810*/  ULDC.64 UR8, c[0x0][0x2d8] ;  /* 0x0000b60000087ab9 */ /* 0x000fe20000000a00 */
[----:B------:R-:W-:Y:S02]  /*10820*/  R2UR UR7, R22 ;  /* 0x00000000160772ca */ /* 0x000fe400000e0000 */
[C---:B------:R-:W-:Y:S02]  /*10830*/  LOP3.LUT P3, RZ, R19.reuse, 0x400, RZ, 0xc0, !PT ;  /* 0x0000040013ff7812 */ /* 0x040fe4000786c0ff */
[----:B------:R-:W-:Y:S02]  /*10840*/  PLOP3.LUT P0, PT, PT, PT, UP0, 0x80, 0x0 ;  /* 0x000000000000781c */ /* 0x000fe40003f0f008 */
[----:B------:R-:W-:-:S02]  /*10850*/  LOP3.LUT P4, RZ, R19, 0x200, RZ, 0xc0, !PT ;  /* 0x0000020013ff7812 */ /* 0x000fc4000788c0ff */
[----:B------:R-:W-:Y:S01]  /*10860*/  @UP0 ULDC UR4, c[0x0][0x44c] ;  /* 0x0001130000040ab9 */ /* 0x000fe20000000800 */
[----:B------:R-:W-:Y:S02]  /*10870*/  LOP3.LUT P5, RZ, R19, 0x100, RZ, 0xc0, !PT ;  /* 0x0000010013ff7812 */ /* 0x000fe400078ac0ff */
[----:B------:R-:W-:-:S04]  /*10880*/  UIMAD UR6, UR6, UR8, URZ ;  /* 0x00000008060672a4 */ /* 0x000fc8000f8e023f */
[----:B------:R-:W-:Y:S02]  /*10890*/  UIMAD UR7, UR7, UR9, UR6 ;  /* 0x00000009070772a4 */ /* 0x000fe4000f8e0206 */
[----:B------:R-:W-:Y:S01]  /*108a0*/  USHF.R.S32.HI UR6, URZ, 0x1f, UR43 ;  /* 0x0000001f3f067899 */ /* 0x000fe2000801142b */
[----:B0-----:R-:W-:-:S05]  /*108b0*/  IMAD.SHL.U32 R2, R2, 0x10, RZ ;  /* 0x0000001002027824 */ /* 0x001fca00078e00ff */
[----:B------:R-:W-:-:S05]  /*108c0*/  LOP3.LUT R2, R36, 0x70, R2, 0xf8, !PT ;  /* 0x0000007024027812 */ /* 0x000fca00078ef802 */
[----:B------:R-:W-:-:S04]  /*108d0*/  VIADD R0, R2, UR44 ;  /* 0x0000002c02007c36 */ /* 0x000fc80008000000 */
[----:B------:R-:W-:Y:S01]  /*108e0*/  @P0 IMAD.HI.U32 R3, R0, UR4, RZ ;  /* 0x0000000400030c27 */ /* 0x000fe2000f8e00ff */
[----:B------:R-:W-:Y:S01]  /*108f0*/  PLOP3.LUT P0, PT, PT, PT, UP0, 0x80, 0x0 ;  /* 0x000000000000781c */ /* 0x000fe20003f0f008 */
[----:B------:R-:W-:Y:S02]  /*10900*/  @UP0 ULDC UR4, c[0x0][0x450] ;  /* 0x0001140000040ab9 */ /* 0x000fe40000000800 */
[----:B------:R-:W-:-:S10]  /*10910*/  IMAD.MOV.U32 R2, RZ, RZ, R0 ;  /* 0x000000ffff027224 */ /* 0x000fd400078e0000 */
[----:B------:R-:W-:Y:S02]  /*10920*/  @P0 SHF.R.U32.HI R2, RZ, UR4, R3 ;  /* 0x00000004ff020c19 */ /* 0x000fe40008011603 */
[----:B------:R-:W-:-:S03]  /*10930*/  R2UR UR4, R22 ;  /* 0x00000000160472ca */ /* 0x000fc600000e0000 */
[----:B------:R-:W-:-:S10]  /*10940*/  IMAD.MOV R5, RZ, RZ, -R2 ;  /* 0x000000ffff057224 */ /* 0x000fd400078e0a02 */
[----:B------:R-:W-:-:S03]  /*10950*/  UIMAD.WIDE.U32 UR4, UR4, UR8, URZ ;  /* 0x00000008040472a5 */ /* 0x000fc6000f8e003f */
[----:B------:R-:W-:Y:S01]  /*10960*/  ULDC.64 UR8, c[0x0][0x2e0] ;  /* 0x0000b80000087ab9 */ /* 0x000fe20000000a00 */
[----:B------:R-:W-:Y:S02]  /*10970*/  UIADD3 UR5, UR5, UR7, URZ ;  /* 0x0000000705057290 */ /* 0x000fe4000fffe03f */
[----:B------:R-:W-:Y:S01]  /*10980*/  UIMAD UR6, UR6, UR8, URZ ;  /* 0x00000008060672a4 */ /* 0x000fe2000f8e023f */
[----:B------:R-:W-:Y:S01]  /*10990*/  ULDC UR7, c[0x0][0x448] ;  /* 0x0001120000077ab9 */ /* 0x000fe20000000800 */
[----:B------:R-:W-:Y:S01]  /*109a0*/  UIMAD.WIDE.U32 UR4, UR43, UR8, UR4 ;  /* 0x000000082b0472a5 */ /* 0x000fe2000f8e0004 */
[----:B------:R-:W-:Y:S01]  /*109b0*/  IMAD R5, R5, UR7, R0 ;  /* 0x0000000705057c24 */ /* 0x000fe2000f8e0200 */
[----:B------:R-:W-:Y:S01]  /*109c0*/  UIMAD UR6, UR43, UR9, UR6 ;  /* 0x000000092b0672a4 */ /* 0x000fe2000f8e0206 */
[----:B------:R-:W-:Y:S02]  /*109d0*/  SHF.R.S32.HI R0, RZ, 0x1f, R2 ;  /* 0x0000001fff007819 */ /* 0x000fe40000011402 */
[----:B------:R-:W-:Y:S01]  /*109e0*/  ULDC.64 UR8, c[0x0][0x2d0] ;  /* 0x0000b40000087ab9 */ /* 0x000fe20000000a00 */
[----:B------:R-:W-:Y:S01]  /*109f0*/  UIADD3 UR5, UR5, UR6, URZ ;  /* 0x0000000605057290 */ /* 0x000fe2000fffe03f */
[----:B------:R-:W-:-:S02]  /*10a00*/  IMAD.U32 R9, RZ, RZ, UR8 ;  /* 0x00000008ff097e24 */ /* 0x000fc4000f8e00ff */
[----:B------:R-:W-:Y:S01]  /*10a10*/  IMAD R3, R0, UR8, RZ ;  /* 0x0000000800037c24 */ /* 0x000fe2000f8e02ff */
[----:B------:R-:W-:-:S03]  /*10a20*/  SHF.R.S32.HI R0, RZ, 0x1f, R5 ;  /* 0x0000001fff007819 */ /* 0x000fc60000011405 */
[C---:B------:R-:W-:Y:S02]  /*10a30*/  IMAD R7, R2.reuse, UR9, R3 ;  /* 0x0000000902077c24 */ /* 0x040fe4000f8e0203 */
[----:B------:R-:W-:Y:S01]  /*10a40*/  IMAD.WIDE.U32 R2, R2, R9, UR4 ;  /* 0x0000000402027e25 */ /* 0x000fe2000f8e0009 */
        /* <DEDUP_REMOVED lines=11> */
[----:B------:R-:W0:Y:S01]  /*10b00*/  SHFL.IDX PT, R14, R0, RZ, 0x181f ;  /* 0x00181fff000e7589 */ /* 0x000e2200000e0000 */
[----:B------:R-:W-:-:S03]  /*10b10*/  VIADD R4, R36, UR44 ;  /* 0x0000002c24047c36 */ /* 0x000fc60008000000 */
[----:B------:R-:W1:Y:S01]  /*10b20*/  SHFL.IDX PT, R2, R5, RZ, 0x181f ;  /* 0x00181fff05027589 */ /* 0x000e6200000e0000 */
[C---:B------:R-:W-:Y:S01]  /*10b30*/  VIADD R7, R4.reuse, 0x10 ;  /* 0x0000001004077836 */ /* 0x040fe20000000000 */
[----:B------:R-:W-:Y:S02]  /*10b40*/  ISETP.GE.AND P0, PT, R4, UR39, PT ;  /* 0x0000002704007c0c */ /* 0x000fe4000bf06270 */
[----:B------:R-:W-:Y:S11]  /*10b50*/  SHFL.IDX PT, R6, R5, 0x1, 0x181f ;  /* 0x00381f0005067f89 */ /* 0x000ff600000e0000 */
        /* <DEDUP_REMOVED lines=12> */
[----:B------:R-:W-:Y:S02]  /*10c20*/  @!P0 IMAD.MOV.U32 R3, RZ, RZ, R7 ;  /* 0x000000ffff038224 */ /* 0x000fe400078e0007 */
[----:B------:R-:W-:Y:S01]  /*10c30*/  VIADD R7, R4, 0x20 ;  /* 0x0000002004077836 */ /* 0x000fe20000000000 */
        /* <DEDUP_REMOVED lines=58> */
.L_x_1169:
[----:B------:R-:W-:-:S05]  /*10fe0*/  VIADD R4, R4, 0x70 ;  /* 0x0000007004047836 */ /* 0x000fca0000000000 */
[----:B------:R-:W-:-:S13]  /*10ff0*/  ISETP.GE.AND P0, PT, R4, UR39, PT ;  /* 0x0000002704007c0c */ /* 0x000fda000bf06270 */
[----:B0-2---:R-:W-:-:S05]  /*11000*/  @!P0 LEA R2, P1, R37, R14, 0x1 ;  /* 0x0000000e25028211 */ /* 0x005fca00078208ff */
[----:B-1----:R-:W-:-:S05]  /*11010*/  @!P0 IMAD.X R3, RZ, RZ, R6, P1 ;  /* 0x000000ffff038224 */ /* 0x002fca00008e0606 */
[----:B------:R-:W-:Y:S01]  /*11020*/  @!PT LDS RZ, [RZ] ;  /* 0x00000000fffff984 */ /* 0x000fe20000000800 */
[----:B------:R-:W-:Y:S01]  /*11030*/  @!PT LDS RZ, [RZ] ;  /* 0x00000000fffff984 */ /* 0x000fe20000000800 */
[----:B------:R-:W-:Y:S01]  /*11040*/  @!PT LDS RZ, [RZ] ;  /* 0x00000000fffff984 */ /* 0x000fe20000000800 */
[----:B------:R0:W-:Y:S04]  /*11050*/  @!P0 LDGSTS.E.BYPASS.LTC128B.128 [R31+0xfc00], desc[UR36][R2.64], !P3 ;  /* 0x0fc00000021f8fae */ /* 0x0001e8000d901d64 */
[----:B------:R0:W-:Y:S04]  /*11060*/  @!P0 LDGSTS.E.BYPASS.LTC128B.128 [R31+0x13c00], desc[UR36][R2.64+0x80], !P4 ;  /* 0x13c00080021f8fae */ /* 0x0001e8000e101d64 */
[----:B------:R0:W-:Y:S01]  /*11070*/  @!P0 LDGSTS.E.BYPASS.LTC128B.128 [R31+0x17c00], desc[UR36][R2.64+0x100], !P5 ;  /* 0x17c00100021f8fae */ /* 0x0001e2000e901d64 */
[----:B------:R-:W-:Y:S01]  /*11080*/  PLOP3.LUT P0, PT, PT, PT, PT, 0x80, 0x0 ;  /* 0x000000000000781c */ /* 0x000fe20003f0f070 */
[----:B------:R-:W-:-:S12]  /*11090*/  NOP ;  /* 0x0000000000007918 */ /* 0x000fd80000000000 */
.L_x_1093:
[----:B------:R-:W-:Y:S02]  /*110a0*/  PLOP3.LUT P1, PT, P1, P0, PT, 0xa2, 0x0 ;  /* 0x000000000000781c */ /* 0x000fe40000f21472 */
[----:B------:R-:W-:-:S08]  /*110b0*/  @P0 R2UR P1, UR4, R16 ;  /* 0x00000000100402ca */ /* 0x000fd00000020000 */
[----:B------:R-:W-:-:S05]  /*110c0*/  @P0 PLOP3.LUT P0, PT, P1, PT, PT, 0x80, 0x0 ;  /* 0x000000000000081c */ /* 0x000fca0000f0f070 */
[----:B------:R-:W-:Y:S01]  /*110d0*/  @!P1 SYNCS.ARRIVE.TRANS64.RED.A0T1 RZ, [UR4+0x2a800], RZ ;  /* 0x02a800ffffff99a7 */ /* 0x000fe20008200404 */
[----:B------:R-:W-:Y:S07]  /*110e0*/  @!P1 ARRIVES.LDGSTSBAR.64.TRANSCNT [UR4+0x2a800] ;  /* 0x02a80000ff0099b0 */ /* 0x000fee0008000a84 */
[----:B------:R-:W-:Y:S05]  /*110f0*/  @P0 BRA.U.ANY `(.L_x_1093) ;  /* 0xfffffffd00e80947 */ /* 0x000fea000393ffff */
[----:B0-----:R-:W2:Y:S02]  /*11100*/  LDL.LU R2, [R1] ;  /* 0x0000000001027983 */ /* 0x001ea40000300800 */
[----:B--2---:R-:W-:-:S05]  /*11110*/  VIADD R2, R2, 0x1 ;  /* 0x0000000102027836 */ /* 0x004fca0000000000 */
[----:B------:R0:W-:Y:S01]  /*11120*/  STL [R1], R2 ;  /* 0x0000000201007387 */ /* 0x0001e20000100800 */
        /* <DEDUP_REMOVED lines=9> */
.L_x_1170:
[----:B------:R-:W-:Y:S05]  /*111c0*/  BSYNC B0 ;  /* 0x0000000000007941 */ /* 0x000fea0003800000 */
.L_x_1094:
[----:B------:R-:W-:-:S04]  /*111d0*/  UIADD3 UR4, UR45, -0x2, URZ ;  /* 0xfffffffe2d047890 */ /* 0x000fc8000fffe03f */
[----:B------:R-:W-:-:S06]  /*111e0*/  UISETP.GE.AND UP0, UPT, UR4, UR46, UPT ;  /* 0x0000002e0400728c */ /* 0x000fcc000bf06270 */
[----:B------:R-:W-:-:S13]  /*111f0*/  PLOP3.LUT P0, PT, PT, PT, UP0, 0x40, 0x0 ;  /* 0x000000000000781c */ /* 0x000fda0003f0e808 */
[----:B------:R-:W-:Y:S05]  /*11200*/  @P0 BRA `(.L_x_1096) ;  /* 0x0000000c00c80947 */ /* 0x000fea0003800000 */
[----:B------:R-:W-:Y:S01]  /*11210*/  BSSY B0, `(.L_x_1096) ;  /* 0x00000f1000007945 */ /* 0x000fe20003800000 */
[----:B------:R-:W-:Y:S02]  /*11220*/  IMAD.MOV.U32 R20, RZ, RZ, R26 ;  /* 0x000000ffff147224 */ /* 0x000fe400078e001a */
[----:B------:R-:W-:Y:S02]  /*11230*/  IMAD.MOV.U32 R9, RZ, RZ, R23 ;  /* 0x000000ffff097224 */ /* 0x000fe400078e0017 */
[----:B------:R-:W-:Y:S02]  /*11240*/  IMAD.MOV.U32 R27, RZ, RZ, R24 ;  /* 0x000000ffff1b7224 */ /* 0x000fe400078e0018 */
[----:B------:R-:W-:-:S07]  /*11250*/  IMAD.U32 R8, RZ, RZ, UR4 ;  /* 0x00000004ff087e24 */ /* 0x000fce000f8e00ff */
.L_x_1109:
[----:B0-----:R-:W0:Y:S01]  /*11260*/  LDC R3, c[0x0][0x430] ;  /* 0x00010c00ff037b82 */ /* 0x001e220000000800 */
[----:B------:R-:W1:Y:S01]  /*11270*/  S2R R0, SR_TID.X ;  /* 0x0000000000007919 */ /* 0x000e620000002100 */
[----:B------:R-:W-:Y:S01]  /*11280*/  IMAD R10, R8, 0x60, R32 ;  /* 0x00000060080a7824 */ /* 0x000fe200078e0220 */
[----:B------:R-:W-:Y:S01]  /*11290*/  LOP3.LUT P1, RZ, R19, 0x40, RZ, 0xc0, !PT ;  /* 0x0000004013ff7812 */ /* 0x000fe2000782c0ff */
[----:B------:R-:W-:Y:S01]  /*112a0*/  VIADD R23, R9, 0x1 ;  /* 0x0000000109177836 */ /* 0x000fe20000000000 */
[----:B0-----:R-:W-:Y:S01]  /*112b0*/  ISETP.NE.AND P0, PT, R3, 0x1, PT ;  /* 0x000000010300780c */ /* 0x001fe20003f05270 */
[----:B-1----:R-:W-:-:S12]  /*112c0*/  IMAD.SHL.U32 R0, R0, 0x10, RZ ;  /* 0x0000001000007824 */ /* 0x002fd800078e00ff */
[----:B------:R-:W0:Y:S01]  /*112d0*/  @P0 LDC R3, c[0x0][0x434] ;  /* 0x00010d00ff030b82 */ /* 0x000e220000000800 */
[----:B------:R-:W-:-:S04]  /*112e0*/  LOP3.LUT R0, R36, 0x70, R0, 0xf8, !PT ;  /* 0x0000007024007812 */ /* 0x000fc800078ef800 */
[C---:B------:R-:W-:Y:S01]  /*112f0*/  ISETP.GT.U32.AND P2, PT, R0.reuse, 0x5f, PT ;  /* 0x0000005f0000780c */ /* 0x040fe20003f44070 */
[----:B------:R-:W-:Y:S02]  /*11300*/  IMAD.IADD R10, R0, 0x1, R10 ;  /* 0x00000001000a7824 */ /* 0x000fe400078e020a */
[----:B------:R-:W1:Y:S02]  /*11310*/  @P0 LDC R5, c[0x0][0x438] ;  /* 0x00010e00ff050b82 */ /* 0x000e640000000800 */
[----:B------:R-:W-:-:S08]  /*11320*/  IMAD.MOV.U32 R11, RZ, RZ, R10 ;  /* 0x000000ffff0b7224 */ /* 0x000fd000078e000a */
[----:B------:R-:W2:Y:S01]  /*11330*/  @!P2 LDC.64 R6, c[0x0][0x428] ;  /* 0x00010a00ff06ab82 */ /* 0x000ea20000000a00 */
[----:B0-----:R-:W-:-:S05]  /*11340*/  @P0 IMAD.HI.U32 R0, R10, R3, RZ ;  /* 0x000000030a000227 */ /* 0x001fca00078e00ff */
[----:B-1----:R-:W-:Y:S02]  /*11350*/  @P0 SHF.R.U32.HI R11, RZ, R5, R0 ;  /* 0x00000005ff0b0219 */ /* 0x002fe40000011600 */
[----:B------:R-:W0:Y:S02]  /*11360*/  @!P2 LDC.64 R4, c[0x0][0x418] ;  /* 0x00010600ff04ab82 */ /* 0x000e240000000a00 */
[--C-:B------:R-:W-:Y:S01]  /*11370*/  @!P2 SHF.R.S32.HI R3, RZ, 0x1f, R11.reuse ;  /* 0x0000001fff03a819 */ /* 0x100fe2000001140b */
[----:B------:R-:W-:Y:S02]  /*11380*/  @!P2 IMAD.MOV.U32 R2, RZ, RZ, R11 ;  /* 0x000000ffff02a224 */ /* 0x000fe400078e000b */
[-C--:B--2---:R-:W-:Y:S02]  /*11390*/  @!P2 IMAD R0, R33, R6.reuse, RZ ;  /* 0x000000062100a224 */ /* 0x084fe400078e02ff */
[----:B------:R-:W-:-:S04]  /*113a0*/  @!P2 IMAD.WIDE.U32 R2, R29, R6, R2 ;  /* 0x000000061d02a225 */ /* 0x000fc800078e0002 */
[----:B------:R-:W-:-:S04]  /*113b0*/  @!P2 IMAD R7, R29, R7, R0 ;  /* 0x000000071d07a224 */ /* 0x000fc800078e0200 */
[----:B------:R-:W-:Y:S01]  /*113c0*/  @!P2 IMAD.IADD R0, R7, 0x1, R3 ;  /* 0x000000010700a824 */ /* 0x000fe200078e0203 */
[----:B0-----:R-:W-:-:S04]  /*113d0*/  @!P2 LEA R4, P0, R2, R4, 0x2 ;  /* 0x000000040204a211 */ /* 0x001fc800078010ff */
[----:B------:R-:W-:Y:S01]  /*113e0*/  @!P2 LEA.HI.X R5, R2, R5, R0, 0x2, P0 ;  /* 0x000000050205a211 */ /* 0x000fe200000f1400 */
[----:B------:R-:W-:Y:S01]  /*113f0*/  IMAD.MOV.U32 R0, RZ, RZ, RZ ;  /* 0x000000ffff007224 */ /* 0x000fe200078e00ff */
[C---:B------:R-:W-:Y:S01]  /*11400*/  ISETP.NE.AND P0, PT, R23.reuse, 0x2, PT ;  /* 0x000000021700780c */ /* 0x040fe20003f05270 */
[----:B------:R-:W-:Y:S01]  /*11410*/  IMAD.MOV R7, RZ, RZ, -R11 ;  /* 0x000000ffff077224 */ /* 0x000fe200078e0a0b */
[----:B------:R-:W-:Y:S05]  /*11420*/  YIELD ;  /* 0x0000000000007946 */ /* 0x000fea0003800000 */
[----:B------:R-:W-:Y:S01]  /*11430*/  ULDC UR4, c[0x0][0x430] ;  /* 0x00010c0000047ab9 */ /* 0x000fe20000000800 */
[----:B------:R-:W-:Y:S01]  /*11440*/  SEL R3, RZ, 0x1, P0 ;  /* 0x00000001ff037807 */ /* 0x000fe20000000000 */
[----:B------:R0:W5:Y:S01]  /*11450*/  @!P2 LDG.E R0, desc[UR36][R4.64] ;  /* 0x000000240400a981 */ /* 0x000162000c1e1900 */
[----:B------:R-:W-:Y:S01]  /*11460*/  SEL R23, R23, RZ, P0 ;  /* 0x000000ff17177207 */ /* 0x000fe20000000000 */
[----:B------:R-:W-:Y:S01]  /*11470*/  IMAD.MOV.U32 R24, RZ, RZ, R8 ;  /* 0x000000ffff187224 */ /* 0x000fe200078e0008 */
[----:B------:R-:W-:Y:S01]  /*11480*/  LOP3.LUT R26, R20, R3, RZ, 0x3c, !PT ;  /* 0x00000003141a7212 */ /* 0x000fe200078e3cff */
[----:B0-----:R-:W-:Y:S01]  /*11490*/  IMAD R4, R7, UR4, R10 ;  /* 0x0000000407047c24 */ /* 0x001fe2000f8e020a */
[----:B------:R-:W-:Y:S06]  /*114a0*/  @!P1 BRA `(.L_x_1097) ;  /* 0x0000000000049947 */ /* 0x000fec0003800000 */
[----:B------:R-:W-:Y:S01]  /*114b0*/  BPT.TRAP 0x1 ;  /* 0x000000040000795c */ /* 0x000fe20000300000 */
.L_x_1097:
[----:B------:R-:W-:Y:S01]  /*114c0*/  IMAD R6, R23, 0x8, R16 ;  /* 0x0000000817067824 */ /* 0x000fe200078e0210 */
[----:B------:R-:W-:Y:S01]  /*114d0*/  SHF.L.U32 R3, R26, 0x1f, RZ ;  /* 0x0000001f1a037819 */ /* 0x000fe200000006ff */
[----:B------:R-:W-:Y:S03]  /*114e0*/  BSSY B1, `(.L_x_1098) ;  /* 0x0000003000017945 */ /* 0x000fe60003800000 */
[----:B------:R-:W0:Y:S02]  /*114f0*/  SYNCS.PHASECHK.TRANS64.TRYWAIT P0, [R6+URZ+0x2a840], R3 ;  /* 0x02a84003060075a7 */ /* 0x000e24000800017f */
[----:B0-----:R-:W-:Y:S05]  /*11500*/  @!P0 BRA `(.L_x_1099) ;  /* 0x0000002c00c08947 */ /* 0x001fea0003800000 */
.L_x_1171:
[----:B------:R-:W-:Y:S05]  /*11510*/  BSYNC B1 ;  /* 0x0000000000017941 */ /* 0x000fea0003800000 */
.L_x_1098:
[----:B------:R-:W-:Y:S01]  /*11520*/  SHF.R.S32.HI R21, RZ, 0x1f, R4 ;  /* 0x0000001fff157819 */ /* 0x000fe20000011404 */
[----:B------:R-:W-:Y:S01]  /*11530*/  ULDC.64 UR4, c[0x0][0x300] ;  /* 0x0000c00000047ab9 */ /* 0x000fe20000000a00 */
[----:B-----5:R-:W-:Y:S01]  /*11540*/  SHF.R.S32.HI R25, RZ, 0x1f, R0 ;  /* 0x0000001fff197819 */ /* 0x020fe20000011400 */
[----:B------:R-:W-:Y:S01]  /*11550*/  IMAD R8, R23, 0x4800, R30 ;  /* 0x0000480017087824 */ /* 0x000fe200078e021e */
[----:B------:R-:W-:Y:S01]  /*11560*/  LOP3.LUT P3, RZ, R19, 0x10, RZ, 0xc0, !PT ;  /* 0x0000001013ff7812 */ /* 0x000fe2000786c0ff */
        /* <DEDUP_REMOVED lines=22> */
[----:B------:R-:W-:Y:S02]  /*116d0*/  IMAD.SHL.U32 R5, R37, 0x2, RZ ;  /* 0x0000000225057824 */ /* 0x000fe400078e00ff */
[----:B------:R-:W-:Y:S01]  /*116e0*/  IMAD R8, R8, 0x2, R16 ;  /* 0x0000000208087824 */ /* 0x000fe200078e0210 */
        /* <DEDUP_REMOVED lines=10> */
[----:B------:R-:W0:Y:S02]  /*11790*/  SHFL.IDX PT, R14, R7, 0x2, 0x181f ;  /* 0x00581f00070e7f89 */ /* 0x000e2400000e0000 */
[----:B-1----:R-:W-:-:S05]  /*117a0*/  IMAD.X R3, RZ, RZ, R3, P0 ;  /* 0x000000ffff037224 */ /* 0x002fca00000e0603 */
        /* <DEDUP_REMOVED lines=24> */
.L_x_1185:
[----:B0-2---:R-:W-:-:S05]  /*11930*/  IADD3 R2, P0, R14, R5, RZ ;  /* 0x000000050e027210 */ /* 0x005fca0007f1e0ff */
[----:B-1----:R-:W-:Y:S01]  /*11940*/  IMAD.X R3, RZ, RZ, R35, P0 ;  /* 0x000000ffff037224 */ /* 0x002fe200000e0623 */
        /* <DEDUP_REMOVED lines=8> */
.L_x_1101:
        /* <DEDUP_REMOVED lines=10> */
.L_x_1102:
[----:B------:R1:W-:Y:S01]  /*11a70*/  SYNCS.ARRIVE.TRANS64.A1T0 RZ, [R6+URZ+0x2a830], RZ ;  /* 0x02a830ff06ff79a7 */ /* 0x0003e2000810003f */
[----:B------:R-:W-:Y:S05]  /*11a80*/  @!P2 BRA `(.L_x_1103) ;  /* 0x000000000004a947 */ /* 0x000fea0003800000 */
[----:B------:R-:W-:Y:S01]  /*11a90*/  BPT.TRAP 0x1 ;  /* 0x000000040000795c */ /* 0x000fe20000300000 */
.L_x_1103:
[----:B0-----:R-:W-:Y:S01]  /*11aa0*/  SHF.L.U32 R3, R20, 0x1f, RZ ;  /* 0x0000001f14037819 */ /* 0x001fe200000006ff */
[----:B-1----:R-:W-:Y:S01]  /*11ab0*/  IMAD R6, R9, 0x8, R16 ;  /* 0x0000000809067824 */ /* 0x002fe200078e0210 */
[----:B------:R-:W-:Y:S03]  /*11ac0*/  BSSY B1, `(.L_x_1104) ;  /* 0x0000003000017945 */ /* 0x000fe60003800000 */
[----:B------:R-:W0:Y:S02]  /*11ad0*/  SYNCS.PHASECHK.TRANS64.TRYWAIT P0, [R6+URZ+0x2a860], R3 ;  /* 0x02a86003060075a7 */ /* 0x000e24000800017f */
[----:B0-----:R-:W-:Y:S05]  /*11ae0*/  @!P0 BRA `(.L_x_1105) ;  /* 0x0000003000148947 */ /* 0x001fea0003800000 */
.L_x_1186:
[----:B------:R-:W-:Y:S05]  /*11af0*/  BSYNC B1 ;  /* 0x0000000000017941 */ /* 0x000fea0003800000 */
.L_x_1104:
[----:B------:R-:W-:Y:S01]  /*11b00*/  IMAD.MOV.U32 R2, RZ, RZ, -0x60 ;  /* 0xffffffa0ff027424 */ /* 0x000fe200078e00ff */
[----:B------:R-:W-:Y:S01]  /*11b10*/  UMOV UR4, 0xffffffff ;  /* 0xffffffff00047882 */ /* 0x000fe20000000000 */
[----:B------:R-:W-:Y:S01]  /*11b20*/  LOP3.LUT P2, RZ, R19, 0x2, RZ, 0xc0, !PT ;  /* 0x0000000213ff7812 */ /* 0x000fe2000784c0ff */
[----:B------:R-:W-:Y:S01]  /*11b30*/  IMAD R7, R9, 0x3000, R30 ;  /* 0x0000300009077824 */ /* 0x000fe200078e021e */
[----:B------:R-:W-:Y:S01]  /*11b40*/  LOP3.LUT P1, RZ, R19, 0x1, RZ, 0xc0, !PT ;  /* 0x0000000113ff7812 */ /* 0x000fe2000782c0ff */
[----:B0-----:R-:W-:-:S04]  /*11b50*/  IMAD R3, R27, R2, UR38 ;  /* 0x000000261b037e24 */ /* 0x001fc8000f8e0202 */
[----:B------:R-:W-:Y:S01]  /*11b60*/  IMAD.IADD R8, R3, 0x1, -R36 ;  /* 0x0000000103087824 */ /* 0x000fe200078e0a24 */
[----:B------:R-:W-:Y:S07]  /*11b70*/  BRA.DIV UR4, `(.L_x_1106) ;  /* 0x0000003204047947 */ /* 0x000fee000b800000 */
[----:B------:R-:W0:Y:S01]  /*11b80*/  SHFL.IDX PT, R14, R17, RZ, 0x181f ;  /* 0x00181fff110e7589 */ /* 0x000e2200000e0000 */
[----:B------:R-:W-:-:S03]  /*11b90*/  IMAD R7, R7, 0x2, R16 ;  /* 0x0000000207077824 */ /* 0x000fc600078e0210 */
[----:B------:R-:W1:Y:S01]  /*11ba0*/  SHFL.IDX PT, R3, R18, RZ, 0x181f ;  /* 0x00181fff12037589 */ /* 0x000e6200000e0000 */
[----:B0-----:R-:W-:-:S03]  /*11bb0*/  IADD3 R2, P0, R14, R5, RZ ;  /* 0x000000050e027210 */ /* 0x001fc60007f1e0ff */
[----:B------:R-:W0:Y:S02]  /*11bc0*/  SHFL.IDX PT, R14, R17, 0x1, 0x181f ;  /* 0x00381f00110e7f89 */ /* 0x000e2400000e0000 */
[----:B-1----:R-:W-:Y:S01]  /*11bd0*/  IMAD.X R3, RZ, RZ, R3, P0 ;  /* 0x000000ffff037224 */ /* 0x002fe200000e0603 */
[----:B------:R-:W-:-:S13]  /*11be0*/  ISETP.LT.OR P0, PT, R8, 0x1, P2 ;  /* 0x000000010800780c */ /* 0x000fda0001701670 */
[----:B------:R-:W-:Y:S01]  /*11bf0*/  LDGSTS.E.BYPASS.LTC128B.128 [R7+0x400], desc[UR36][R2.64], !P0 ;  /* 0x0040000002077fae */ /* 0x000fe2000c101d64 */
[----:B------:R-:W-:-:S13]  /*11c00*/  ISETP.LT.OR P0, PT, R8, 0x1, P1 ;  /* 0x000000010800780c */ /* 0x000fda0000f01670 */
[----:B------:R1:W-:Y:S04]  /*11c10*/  LDGSTS.E.BYPASS.LTC128B.128 [R7+0x3400], desc[UR36][R2.64+0x80], !P0 ;  /* 0x0340008002077fae */ /* 0x0003e8000c101d64 */
[----:B-1----:R-:W1:Y:S01]  /*11c20*/  SHFL.IDX PT, R3, R18, 0x1, 0x181f ;  /* 0x00381f0012037f89 */ /* 0x002e6200000e0000 */
        /* <DEDUP_REMOVED lines=25> */
[----:B------:R-:W2:Y:S04]  /*11dc0*/  SHFL.IDX PT, R18, R18, 0x5, 0x181f ;  /* 0x00b81f0012127f89 */ /* 0x000ea800000e0000 */
[----:B------:R3:W4:Y:S01]  /*11dd0*/  SHFL.IDX PT, R14, R17, 0x5, 0x181f ;  /* 0x00b81f00110e7f89 */ /* 0x00072200000e0000 */
[----:B-1----:R-:W-:Y:S01]  /*11de0*/  IMAD.X R3, RZ, RZ, R3, P0 ;  /* 0x000000ffff037224 */ /* 0x002fe200000e0603 */
[----:B------:R-:W-:-:S13]  /*11df0*/  ISETP.LT.OR P0, PT, R8, 0x41, P2 ;  /* 0x000000410800780c */ /* 0x000fda0001701670 */
[----:B------:R3:W-:Y:S01]  /*11e00*/  LDGSTS.E.BYPASS.LTC128B.128 [R7+0x2400], desc[UR36][R2.64], !P0 ;  /* 0x0240000002077fae */ /* 0x0007e2000c101d64 */
[----:B------:R-:W-:-:S13]  /*11e10*/  ISETP.LT.OR P0, PT, R8, 0x41, P1 ;  /* 0x000000410800780c */ /* 0x000fda0000f01670 */
[----:B--2-4-:R3:W-:Y:S02]  /*11e20*/  LDGSTS.E.BYPASS.LTC128B.128 [R7+0x5400], desc[UR36][R2.64+0x80], !P0 ;  /* 0x0540008002077fae */ /* 0x0147e4000c101d64 */
.L_x_1200:
[----:B0--3--:R-:W-:Y:S01]  /*11e30*/  IADD3 R2, P0, R14, R5, RZ ;  /* 0x000000050e027210 */ /* 0x009fe20007f1e0ff */
[----:B------:R-:W-:Y:S02]  /*11e40*/  ULDC.64 UR4, c[0x0][0x328] ;  /* 0x0000ca0000047ab9 */ /* 0x000fe40000000a00 */
[----:B------:R-:W-:Y:S02]  /*11e50*/  IMAD R21, R21, UR4, RZ ;  /* 0x0000000415157c24 */ /* 0x000fe4000f8e02ff */
[----:B------:R-:W-:Y:S01]  /*11e60*/  IMAD.X R3, RZ, RZ, R18, P0 ;  /* 0x000000ffff037224 */ /* 0x000fe200000e0612 */
        /* <DEDUP_REMOVED lines=17> */
.L_x_1107:
        /* <DEDUP_REMOVED lines=10> */
.L_x_1108:
[----:B------:R-:W-:Y:S01]  /*12020*/  ULDC.64 UR4, c[0x0][0x330] ;  /* 0x0000cc0000047ab9 */ /* 0x000fe20000000a00 */
[----:B------:R-:W-:Y:S01]  /*12030*/  IMAD.MOV.U32 R3, RZ, RZ, R25 ;  /* 0x000000ffff037224 */ /* 0x000fe200078e0019 */
[----:B------:R1:W-:Y:S01]  /*12040*/  SYNCS.ARRIVE.TRANS64.A1T0 RZ, [R6+URZ+0x2a850], RZ ;  /* 0x02a850ff06ff79a7 */ /* 0x0003e2000810003f */
[----:B------:R-:W-:Y:S02]  /*12050*/  IMAD R5, R28, UR4, RZ ;  /* 0x000000041c057c24 */ /* 0x000fe4000f8e02ff */
[----:B------:R-:W-:-:S04]  /*12060*/  IMAD.WIDE.U32 R2, R22, UR4, R2 ;  /* 0x0000000416027c25 */ /* 0x000fc8000f8e0002 */
[----:B------:R-:W-:Y:S01]  /*12070*/  IMAD R5, R22, UR5, R5 ;  /* 0x0000000516057c24 */ /* 0x000fe2000f8e0205 */
[----:B------:R-:W-:Y:S01]  /*12080*/  ULDC.64 UR4, c[0x0][0x318] ;  /* 0x0000c60000047ab9 */ /* 0x000fe20000000a00 */
[----:B------:R-:W-:Y:S01]  /*12090*/  VIADD R8, R24, 0xffffffff ;  /* 0xffffffff18087836 */ /* 0x000fe20000000000 */
[C---:B------:R-:W-:Y:S01]  /*120a0*/  LEA R17, P0, R2.reuse, UR4, 0x1 ;  /* 0x0000000402117c11 */ /* 0x040fe2000f8008ff */
[----:B------:R-:W-:Y:S02]  /*120b0*/  IMAD.IADD R3, R5, 0x1, R3 ;  /* 0x0000000105037824 */ /* 0x000fe400078e0203 */
[----:B------:R-:W-:Y:S02]  /*120c0*/  IMAD.MOV.U32 R20, RZ, RZ, R26 ;  /* 0x000000ffff147224 */ /* 0x000fe400078e001a */
[----:B------:R-:W-:Y:S01]  /*120d0*/  IMAD.MOV.U32 R9, RZ, RZ, R23 ;  /* 0x000000ffff097224 */ /* 0x000fe200078e0017 */
[----:B------:R-:W-:Y:S01]  /*120e0*/  LEA.HI.X R18, R2, UR5, R3, 0x1, P0 ;  /* 0x0000000502127c11 */ /* 0x000fe200080f0c03 */
[----:B------:R-:W-:Y:S01]  /*120f0*/  IMAD.MOV.U32 R27, RZ, RZ, R24 ;  /* 0x000000ffff1b7224 */ /* 0x000fe200078e0018 */
[----:B------:R-:W-:-:S13]  /*12100*/  ISETP.GT.AND P0, PT, R24, UR46, PT ;  /* 0x0000002e18007c0c */ /* 0x000fda000bf04270 */
[----:B-1----:R-:W-:Y:S05]  /*12110*/  @P0 BRA `(.L_x_1109) ;  /* 0xfffffff000500947 */ /* 0x002fea000383ffff */
[----:B------:R-:W-:Y:S05]  /*12120*/  BSYNC B0 ;  /* 0x0000000000007941 */ /* 0x000fea0003800000 */
.L_x_1096:
        /* <DEDUP_REMOVED lines=8> */
[----:B------:R-:W1:Y:S08]  /*121b0*/  FLO.U32 R0, UR4 ;  /* 0x0000000400007d00 */ /* 0x000e7000080e0000 */
[----:B------:R-:W0:Y:S01]  /*121c0*/  POPC R5, UR4 ;  /* 0x0000000400057d09 */ /* 0x000e220008000000 */
[----:B-1----:R-:W-:-:S13]  /*121d0*/  ISETP.EQ.U32.AND P0, PT, R0, R7, PT ;  /* 0x000000070000720c */ /* 0x002fda0003f02070 */
[----:B0-----:R-:W2:Y:S01]  /*121e0*/  @P0 ATOMG.E.ADD.STRONG.GPU PT, R3, desc[UR36][R2.64], R5 ;  /* 0x00000005020309a8 */ /* 0x001ea200081ee1e4 */
[----:B------:R-:W0:Y:S02]  /*121f0*/  S2R R4, SR_LTMASK ;  /* 0x0000000000047919 */ /* 0x000e240000003900 */
[----:B0-----:R-:W-:-:S04]  /*12200*/  LOP3.LUT R4, R4, UR4, RZ, 0xc0, !PT ;  /* 0x0000000404047c12 */ /* 0x001fc8000f8ec0ff */
[----:B------:R-:W0:Y:S01]  /*12210*/  POPC R7, R4 ;  /* 0x0000000400077309 */ /* 0x000e220000000000 */
[----:B--2---:R-:W0:Y:S02]  /*12220*/  SHFL.IDX PT, R0, R3, R0, 0x1f ;  /* 0x00001f0003007589 */ /* 0x004e2400000e0000 */
[----:B0-----:R-:W-:-:S07]  /*12230*/  IADD3 R34, R0, UR47, R7 ;  /* 0x0000002f00227c10 */ /* 0x001fce000fffe007 */
.L_x_1111:
[----:B------:R-:W-:Y:S05]  /*12240*/  BSYNC B0 ;  /* 0x0000000000007941 */ /* 0x000fea0003800000 */
.L_x_1110:
[----:B------:R-:W-:-:S13]  /*12250*/  LOP3.LUT P0, RZ, R19, 0x40, RZ, 0xc0, !PT ;  /* 0x0000004013ff7812 */ /* 0x000fda000780c0ff */
[----:B------:R-:W-:Y:S05]  /*12260*/  @!P0 BRA `(.L_x_1112) ;  /* 0x0000000000048947 */ /* 0x000fea0003800000 */
[----:B------:R-:W-:Y:S01]  /*12270*/  BPT.TRAP 0x1 ;  /* 0x000000040000795c */ /* 0x000fe20000300000 */
.L_x_1112:
[----:B------:R-:W-:Y:S01]  /*12280*/  IMAD R4, R23, 0x8, R16 ;  /* 0x0000000817047824 */ /* 0x000fe200078e0210 */
[----:B0-----:R-:W-:Y:S01]  /*12290*/  SHF.L.U32 R3, R26, 0x1f, RZ ;  /* 0x0000001f1a037819 */ /* 0x001fe200000006ff */
[----:B------:R-:W-:Y:S01]  /*122a0*/  IMAD.MOV.U32 R5, RZ, RZ, -0x60 ;  /* 0xffffffa0ff057424 */ /* 0x000fe200078e00ff */
[----:B------:R-:W-:Y:S02]  /*122b0*/  BSSY B0, `(.L_x_1113) ;  /* 0x0000004000007945 */ /* 0x000fe40003800000 */
[----:B------:R-:W0:Y:S01]  /*122c0*/  SYNCS.PHASECHK.TRANS64.TRYWAIT P0, [R4+URZ+0x2a860], R3 ;  /* 0x02a86003040075a7 */ /* 0x000e22000800017f */
[----:B------:R-:W-:Y:S01]  /*122d0*/  IMAD R5, R24, R5, UR38 ;  /* 0x0000002618057e24 */ /* 0x000fe2000f8e0205 */
[----:B0-----:R-:W-:Y:S06]  /*122e0*/  @!P0 BRA `(.L_x_1114) ;  /* 0x0000002c00fc8947 */ /* 0x001fec0003800000 */
.L_x_1201:
[----:B------:R-:W-:Y:S05]  /*122f0*/  BSYNC B0 ;  /* 0x0000000000007941 */ /* 0x000fea0003800000 */
.L_x_1113:
        /* <DEDUP_REMOVED lines=10> */
[----:B------:R-:W1:Y:S03]  /*123a0*/  SHFL.IDX PT, R14, R17, 0x1, 0x181f ;  /* 0x00381f00110e7f89 */ /* 0x000e6600000e0000 */
[----:B0-----:R-:W-:Y:S01]  /*123b0*/  IMAD.X R3, RZ, RZ, R0, P0 ;  /* 0x000000ffff037224 */ /* 0x001fe200000e0600 */
[----:B------:R-:W-:Y:S01]  /*123c0*/  ISETP.LT.OR P0, PT, R5, 0x1, P3 ;  /* 0x000000010500780c */ /* 0x000fe20001f01670 */
[----:B------:R-:W-:Y:S02]  /*123d0*/  IMAD R0, R7, 0x2, R16 ;  /* 0x0000000207007824 */ /* 0x000fe400078e0210 */
[----:B------:R-:W0:Y:S10]  /*123e0*/  SHFL.IDX PT, R7, R18, 0x1, 0x181f ;  /* 0x00381f0012077f89 */ /* 0x000e3400000e0000 */
        /* <DEDUP_REMOVED lines=28> */
[----:B------:R1:W2:Y:S03]  /*125b0*/  SHFL.IDX PT, R14, R17, 0x5, 0x181f ;  /* 0x00b81f00110e7f89 */ /* 0x0002a600000e0000 */
[----:B0-----:R-:W-:Y:S01]  /*125c0*/  IMAD.X R3, RZ, RZ, R7, P0 ;  /* 0x000000ffff037224 */ /* 0x001fe200000e0607 */
[----:B------:R-:W-:Y:S01]  /*125d0*/  ISETP.LT.OR P0, PT, R5, 0x41, P3 ;  /* 0x000000410500780c */ /* 0x000fe20001f01670 */
[----:B------:R1:W3:-:S12]  /*125e0*/  SHFL.IDX PT, R7, R18, 0x5, 0x181f ;  /* 0x00b81f0012077f89 */ /* 0x0002d800000e0000 */
[----:B------:R1:W-:Y:S01]  /*125f0*/  LDGSTS.E.BYPASS.LTC128B.128 [R0+0x2400], desc[UR36][R2.64], !P0 ;  /* 0x0240000002007fae */ /* 0x0003e2000c101d64 */
[----:B------:R-:W-:-:S13]  /*12600*/  ISETP.LT.OR P0, PT, R5, 0x41, P1 ;  /* 0x000000410500780c */ /* 0x000fda0000f01670 */
[----:B--23--:R1:W-:Y:S02]  /*12610*/  LDGSTS.E.BYPASS.LTC128B.128 [R0+0x5400], desc[UR36][R2.64+0x80], !P0 ;  /* 0x0540008002007fae */ /* 0x00c3e4000c101d64 */
.L_x_1215:
        /* <DEDUP_REMOVED lines=11> */
.L_x_1116:
        /* <DEDUP_REMOVED lines=10> */
.L_x_1117:
[----:B------:R1:W-:Y:S01]  /*12770*/  SYNCS.ARRIVE.TRANS64.A1T0 RZ, [R4+URZ+0x2a850], RZ ;  /* 0x02a850ff04ff79a7 */ /* 0x0003e2000810003f */
[----:B------:R-:W-:-:S05]  /*12780*/  VIADD R23, R23, 0x1 ;  /* 0x0000000117177836 */ /* 0x000fca0000000000 */
[----:B------:R-:W-:-:S04]  /*12790*/  ISETP.NE.AND P0, PT, R23, 0x2, PT ;  /* 0x000000021700780c */ /* 0x000fc80003f05270 */
[----:B0-----:R-:W-:Y:S02]  /*127a0*/  SEL R3, RZ, 0x1, P0 ;  /* 0x00000001ff037807 */ /* 0x001fe40000000000 */
[----:B------:R-:W-:Y:S02]  /*127b0*/  SEL R23, R23, RZ, P0 ;  /* 0x000000ff17177207 */ /* 0x000fe40000000000 */
[----:B-1----:R-:W-:-:S07]  /*127c0*/  LOP3.LUT R26, R26, R3, RZ, 0x3c, !PT ;  /* 0x000000031a1a7212 */ /* 0x002fce00078e3cff */
.L_x_1077:
[----:B------:R-:W-:Y:S05]  /*127d0*/  BSYNC B7 ;  /* 0x0000000000077941 */ /* 0x000fea0003800000 */
.L_x_1075:
[----:B------:R-:W-:-:S13]  /*127e0*/  LOP3.LUT P0, RZ, R19, 0x800, RZ, 0xc0, !PT ;  /* 0x0000080013ff7812 */ /* 0x000fda000780c0ff */
[----:B------:R-:W-:Y:S05]  /*127f0*/  @!P0 BRA `(.L_x_1118) ;  /* 0x0000000000248947 */ /* 0x000fea0003800000 */
[----:B------:R-:W-:Y:S05]  /*12800*/  WARPSYNC.ALL ;  /* 0x0000000000007948 */ /* 0x000fea0003800000 */
[----:B------:R-:W0:Y:S08]  /*12810*/  S2UR UR5, SR_CgaCtaId ;  /* 0x00000000000579c3 */ /* 0x000e300000008800 */
[----:B------:R-:W-:Y:S06]  /*12820*/  BAR.SYNC.DEFER_BLOCKING 0x5, 0x180 ;  /* 0x0146000000007b1d */ /* 0x000fec0000010000 */
[----:B------:R-:W-:-:S02]  /*12830*/  UMOV UR4, 0x400 ;  /* 0x0000040000047882 */ /* 0x000fc40000000000 */
[----:B0-----:R-:W-:-:S06]  /*12840*/  ULEA UR4, UR5, UR4, 0x18 ;  /* 0x0000000405047291 */ /* 0x001fcc000f8ec03f */
[----:B------:R-:W-:-:S05]  /*12850*/  IMAD.U32 R16, RZ, RZ, UR4 ;  /* 0x00000004ff107e24 */ /* 0x000fca000f8e00ff */
[----:B------:R0:W1:Y:S01]  /*12860*/  LDS R34, [R16+0x2a8d0] ;  /* 0x02a8d00010227984 */ /* 0x0000620000000800 */
[----:B------:R-:W-:Y:S06]  /*12870*/  BAR.ARV 0x4, 0x180 ;  /* 0x0106000000007b1d */ /* 0x000fec0000002000 */
[----:B------:R-:W-:Y:S05]  /*12880*/  BRA `(.L_x_1119) ;  /* 0x00000000002c7947 */ /* 0x000fea0003800000 */
.L_x_1118:
[----:B------:R-:W-:-:S03]  /*12890*/  UMOV UR4, 0xffffffff ;  /* 0xffffffff00047882 */ /* 0x000fc60000000000 */
[----:B------:R-:W-:Y:S05]  /*128a0*/  BRA.DIV UR4, `(.L_x_1120) ;  /* 0x0000003204a87947 */ /* 0x000fea000b800000 */
[----:B------:R0:W1:Y:S02]  /*128b0*/  SHFL.IDX PT, R14, R34, RZ, 0x1f ;  /* 0x00001fff220e7589 */ /* 0x00006400000e0000 */
.L_x_1218:
[----:B------:R-:W2:Y:S01]  /*128c0*/  @!P2 S2R R3, SR_CgaCtaId ;  /* 0x000000000003a919 */ /* 0x000ea20000008800 */
[----:B------:R-:W-:Y:S05]  /*128d0*/  WARPSYNC.ALL ;  /* 0x0000000000007948 */ /* 0x000fea0003800000 */
[----:B------:R-:W-:Y:S01]  /*128e0*/  BAR.SYNC.DEFER_BLOCKING 0x4, 0x180 ;  /* 0x0106000000007b1d */ /* 0x000fe20000010000 */
[----:B------:R-:W-:-:S04]  /*128f0*/  @!P2 MOV R0, 0x400 ;  /* 0x000004000000a802 */ /* 0x000fc80000000f00 */
[----:B--2---:R-:W-:-:S05]  /*12900*/  @!P2 LEA R16, R3, R0, 0x18 ;  /* 0x000000000310a211 */ /* 0x004fca00078ec0ff */
[----:B------:R0:W-:Y:S02]  /*12910*/  @!P2 STS [R16+0x2a8d0], R34 ;  /* 0x02a8d0221000a388 */ /* 0x0001e40000000800 */
[----:B01----:R-:W-:Y:S01]  /*12920*/  IMAD.MOV.U32 R34, RZ, RZ, R14 ;  /* 0x000000ffff227224 */ /* 0x003fe200078e000e */
[----:B------:R-:W-:Y:S06]  /*12930*/  BAR.ARV 0x5, 0x180 ;  /* 0x0146000000007b1d */ /* 0x000fec0000002000 */
.L_x_1119:
[----:B------:R-:W-:Y:S02]  /*12940*/  ULDC UR4, c[0x0][0xc38] ;  /* 0x00030e0000047ab9 */ /* 0x000fe40000000800 */
[----:B-1----:R-:W-:-:S13]  /*12950*/  ISETP.GE.AND P0, PT, R34, UR4, PT ;  /* 0x0000000422007c0c */ /* 0x002fda000bf06270 */
[----:B------:R-:W-:Y:S05]  /*12960*/  @!P0 BRA `(.L_x_1121) ;  /* 0xffffffc400188947 */ /* 0x000fea000383ffff */
.L_x_1066:
[----:B------:R-:W2:Y:S01]  /*12970*/  LDL.LU R0, [R1] ;  /* 0x0000000001007983 */ /* 0x000ea20000300800 */
[----:B------:R-:W-:Y:S01]  /*12980*/  BSSY B0, `(.L_x_1122) ;  /* 0x000000b000007945 */ /* 0x000fe20003800000 */
[----:B------:R-:W1:Y:S01]  /*12990*/  S2R R5, SR_CgaCtaId ;  /* 0x0000000000057919 */ /* 0x000e620000008800 */
[----:B--2---:R-:W-:-:S05]  /*129a0*/  VIADD R0, R0, 0x1 ;  /* 0x0000000100007836 */ /* 0x004fca0000000000 */
[----:B------:R-:W-:-:S04]  /*129b0*/  LEA.HI R2, R0, R0, RZ, 0x1 ;  /* 0x0000000000027211 */ /* 0x000fc800078f08ff */
[----:B------:R-:W-:Y:S02]  /*129c0*/  LOP3.LUT R3, R2, 0xfffffffe, RZ, 0xc0, !PT ;  /* 0xfffffffe02037812 */ /* 0x000fe400078ec0ff */
[----:B------:R-:W-:-:S03]  /*129d0*/  MOV R2, 0x400 ;  /* 0x0000040000027802 */ /* 0x000fc60000000f00 */
[----:B------:R-:W-:Y:S01]  /*129e0*/  IMAD.IADD R0, R0, 0x1, -R3 ;  /* 0x0000000100007824 */ /* 0x000fe200078e0a03 */
[----:B-1----:R-:W-:-:S04]  /*129f0*/  LEA R4, R5, R2, 0x18 ;  /* 0x0000000205047211 */ /* 0x002fc800078ec0ff */
[----:B------:R-:W-:-:S04]  /*12a00*/  SHF.L.U32 R0, R0, 0x1f, RZ ;  /* 0x0000001f00007819 */ /* 0x000fc800000006ff */
[----:B------:R-:W1:Y:S02]  /*12a10*/  SYNCS.PHASECHK.TRANS64.TRYWAIT P0, [R4+URZ+0x2a820], R0 ;  /* 0x02a82000040075a7 */ /* 0x000e64000800017f */
[----:B-1----:R-:W-:Y:S05]  /*12a20*/  @!P0 BRA `(.L_x_1123) ;  /* 0x0000003000708947 */ /* 0x002fea0003800000 */
.L_x_1219:
[----:B------:R-:W-:Y:S05]  /*12a30*/  BSYNC B0 ;  /* 0x0000000000007941 */ /* 0x000fea0003800000 */
.L_x_1122:
[----:B------:R-:W-:-:S03]  /*12a40*/  UMOV UR4, 0xffffffff ;  /* 0xffffffff00047882 */ /* 0x000fc60000000000 */
[----:B------:R-:W-:Y:S05]  /*12a50*/  BRA.DIV UR4, `(.L_x_1124) ;  /* 0x0000003204787947 */ /* 0x000fea000b800000 */
[----:B-1----:R-:W1:Y:S02]  /*12a60*/  S2R R0, SR_TID.X ;  /* 0x0000000000007919 */ /* 0x002e640000002100 */
[----:B-1----:R-:W-:-:S04]  /*12a70*/  SHF.R.U32.HI R0, RZ, 0x5, R0 ;  /* 0x00000005ff007819 */ /* 0x002fc80000011600 */
[----:B------:R-:W-:-:S05]  /*12a80*/  LOP3.LUT R0, R0, 0x3, RZ, 0xc0, !PT ;  /* 0x0000000300007812 */ /* 0x000fca00078ec0ff */
[----:B------:R1:W2:Y:S02]  /*12a90*/  SHFL.IDX PT, R14, R0, RZ, 0x1f ;  /* 0x00001fff000e7589 */ /* 0x0002a400000e0000 */
.L_x_1222:
[----:B--2---:R-:W-:Y:S01]  /*12aa0*/  ISETP.NE.AND P0, PT, R14, RZ, PT ;  /* 0x000000ff0e00720c */ /* 0x004fe20003f05270 */
[----:B------:R-:W-:-:S12]  /*12ab0*/  BSSY B0, `(.L_x_1125) ;  /* 0x0000026000007945 */ /* 0x000fd80003800000 */
[----:B------:R-:W-:Y:S05]  /*12ac0*/  @P0 BRA `(.L_x_1126) ;  /* 0x0000000000900947 */ /* 0x000fea0003800000 */
[----:B------:R-:W-:-:S03]  /*12ad0*/  UMOV UR4, 0xffffffff ;  /* 0xffffffff00047882 */ /* 0x000fc60000000000 */
[----:B------:R-:W-:Y:S05]  /*12ae0*/  BRA.DIV UR4, `(.L_x_1127) ;  /* 0x0000003204887947 */ /* 0x000fea000b800000 */
[----:B------:R-:W-:-:S13]  /*12af0*/  ELECT P6, URZ, PT ;  /* 0x00000000003f782f */ /* 0x000fda00038c0000 */
.L_x_1225:
[----:B------:R-:W-:Y:S05]  /*12b00*/  @!P6 BRA `(.L_x_1126) ;  /* 0x000000000080e947 */ /* 0x000fea0003800000 */
[----:B-1----:R-:W2:Y:S02]  /*12b10*/  LDL R0, [R1+0x4] ;  /* 0x0000040001007983 */ /* 0x002ea40000100800 */
[----:B--2---:R-:W-:-:S13]  /*12b20*/  R2UR UR4, R0 ;  /* 0x00000000000472ca */ /* 0x004fda00000e0000 */
[----:B------:R-:W-:-:S06]  /*12b30*/  ULOP3.LUT UR4, UR4, 0x2, URZ, 0xfc, !UPT ;  /* 0x0000000204047892 */ /* 0x000fcc000f8efc3f */
[----:B------:R-:W-:-:S05]  /*12b40*/  IMAD.U32 R0, RZ, RZ, UR4 ;  /* 0x00000004ff007e24 */ /* 0x000fca000f8e00ff */
[----:B------:R-:W-:-:S13]  /*12b50*/  ISETP.NE.AND P0, PT, R0, 0x3, PT ;  /* 0x000000030000780c */ /* 0x000fda0003f05270 */
[----:B------:R-:W-:Y:S05]  /*12b60*/  @!P0 BRA `(.L_x_1128) ;  /* 0x0000000000048947 */ /* 0x000fea0003800000 */
[----:B------:R-:W-:Y:S01]  /*12b70*/  BPT.TRAP 0x1 ;  /* 0x000000040000795c */ /* 0x000fe20000300000 */
.L_x_1128:
[C---:B------:R-:W-:Y:S01]  /*12b80*/  IMAD R5, R23.reuse, 0x8, R4 ;  /* 0x0000000817057824 */ /* 0x040fe200078e0204 */
[----:B------:R-:W-:Y:S01]  /*12b90*/  SHF.L.U32 R0, R26, 0x1f, RZ ;  /* 0x0000001f1a007819 */ /* 0x000fe200000006ff */
[----:B------:R-:W-:-:S03]  /*12ba0*/  VIADD R23, R23, 0x1 ;  /* 0x0000000117177836 */ /* 0x000fc60000000000 */
[----:B------:R-:W1:Y:S02]  /*12bb0*/  SYNCS.PHASECHK.TRANS64.TRYWAIT P1, [R5+URZ+0x2a840], R0 ;  /* 0x02a84000050075a7 */ /* 0x000e64000802017f */
[----:B------:R-:W-:-:S04]  /*12bc0*/  ISETP.NE.AND P2, PT, R23, 0x2, PT ;  /* 0x000000021700780c */ /* 0x000fc80003f45270 */
[----:B------:R-:W-:Y:S01]  /*12bd0*/  SEL R3, RZ, 0x1, P2 ;  /* 0x00000001ff037807 */ /* 0x000fe20001000000 */
[----:B-1----:R-:W-:Y:S08]  /*12be0*/  @!P1 BRA `(.L_x_1129) ;  /* 0x0000003000689947 */ /* 0x002ff00003800000 */
.L_x_1226:
[----:B------:R-:W-:Y:S02]  /*12bf0*/  SEL R23, R23, RZ, P2 ;  /* 0x000000ff17177207 */ /* 0x000fe40001000000 */
[----:B------:R-:W-:Y:S01]  /*12c00*/  LOP3.LUT R2, R26, R3, RZ, 0x3c, !PT ;  /* 0x000000031a027212 */ /* 0x000fe200078e3cff */
[----:B------:R-:W-:Y:S06]  /*12c10*/  @!P0 BRA `(.L_x_1130) ;  /* 0x0000000000048947 */ /* 0x000fec0003800000 */
[----:B------:R-:W-:Y:S01]  /*12c20*/  BPT.TRAP 0x1 ;  /* 0x000000040000795c */ /* 0x000fe20000300000 */
.L_x_1130:
[----:B------:R-:W-:Y:S01]  /*12c30*/  IMAD R23, R23, 0x8, R4 ;  /* 0x0000000817177824 */ /* 0x000fe200078e0204 */
[----:B------:R-:W-:-:S04]  /*12c40*/  SHF.L.U32 R2, R2, 0x1f, RZ ;  /* 0x0000001f02027819 */ /* 0x000fc800000006ff */
[----:B------:R-:W2:Y:S02]  /*12c50*/  SYNCS.PHASECHK.TRANS64.TRYWAIT P1, [R23+URZ+0x2a840], R2 ;  /* 0x02a84002170075a7 */ /* 0x000ea4000802017f */
[----:B--2---:R-:W-:Y:S05]  /*12c60*/  @!P1 BRA `(.L_x_1131) ;  /* 0x00000030005c9947 */ /* 0x004fea0003800000 */
.L_x_1227:
[----:B------:R-:W-:Y:S05]  /*12c70*/  @!P0 BRA `(.L_x_1132) ;  /* 0x0000000000048947 */ /* 0x000fea0003800000 */
[----:B------:R-:W-:Y:S01]  /*12c80*/  BPT.TRAP 0x1 ;  /* 0x000000040000795c */ /* 0x000fe20000300000 */
.L_x_1132:
[----:B------:R-:W3:Y:S02]  /*12c90*/  SYNCS.PHASECHK.TRANS64.TRYWAIT P1, [R5+URZ+0x2a860], R0 ;  /* 0x02a86000050075a7 */ /* 0x000ee4000802017f */
[----:B---3--:R-:W-:Y:S05]  /*12ca0*/  @!P1 BRA `(.L_x_1133) ;  /* 0x0000003000609947 */ /* 0x008fea0003800000 */
.L_x_1228:
[----:B------:R-:W-:Y:S05]  /*12cb0*/  @!P0 BRA `(.L_x_1134) ;  /* 0x0000000000048947 */ /* 0x000fea0003800000 */
[----:B------:R-:W-:Y:S01]  /*12cc0*/  BPT.TRAP 0x1 ;  /* 0x000000040000795c */ /* 0x000fe20000300000 */
.L_x_1134:
[----:B----4-:R4:W0:Y:S02]  /*12cd0*/  SYNCS.PHASECHK.TRANS64.TRYWAIT P0, [R23+URZ+0x2a860], R2 ;  /* 0x02a86002170075a7 */ /* 0x010824000800017f */
[----:B0-----:R-:W-:Y:S05]  /*12ce0*/  @!P0 NANOSLEEP.SYNCS 0x989680 ;  /* 0x009896800000895d */ /* 0x001fea0003900000 */
[----:B------:R-:W0:Y:S02]  /*12cf0*/  @!P0 SYNCS.PHASECHK.TRANS64 P0, [R23+URZ+0x2a860], R2 ;  /* 0x02a86002170085a7 */ /* 0x000e24000800007f */
[----:B0-----:R-:W-:Y:S05]  /*12d00*/  @!P0 BRA `(.L_x_1134) ;  /* 0xfffffffc00f08947 */ /* 0x001fea000383ffff */
.L_x_1126:
[----:B------:R-:W-:Y:S05]  /*12d10*/  BSYNC B0 ;  /* 0x0000000000007941 */ /* 0x000fea0003800000 */
.L_x_1125:
[----:B------:R-:W-:Y:S05]  /*12d20*/  EXIT ;  /* 0x000000000000794d */ /* 0x000fea0003800000 */
.L_x_971:
[----:B0-----:R-:W-:-:S04]  /*12d30*/  IMAD.U32 R3, RZ, RZ, UR40 ;  /* 0x00000028ff037e24 */ /* 0x001fc8000f8e00ff */
[----:B------:R0:W1:Y:S03]  /*12d40*/  SYNCS.PHASECHK.TRANS64.TRYWAIT P1, [R3+URZ+0x2a800], R0 ;  /* 0x02a80000030075a7 */ /* 0x000066000802017f */
[----:B-1----:R-:W-:Y:S05]  /*12d50*/  @!P1 NANOSLEEP.SYNCS 0x989680 ;  /* 0x009896800000995d */ /* 0x002fea0003900000 */
[----:B------:R-:W1:Y:S02]  /*12d60*/  @!P1 SYNCS.PHASECHK.TRANS64 P1, [R3+URZ+0x2a800], R0 ;  /* 0x02a80000030095a7 */ /* 0x000e64000802007f */
[----:B-1----:R-:W-:Y:S05]  /*12d70*/  @!P1 BRA `(.L_x_971) ;  /* 0xfffffffc00ec9947 */ /* 0x002fea000383ffff */
[----:B------:R-:W-:Y:S05]  /*12d80*/  BRA `(.L_x_1135) ;  /* 0xfffffeec00007947 */ /* 0x000fea000383ffff */
.L_x_975:
[----:B-1----:R1:W2:Y:S02]  /*12d90*/  SYNCS.PHASECHK.TRANS64.TRYWAIT P1, [R3+URZ+0x2a830], R0 ;  /* 0x02a83000030075a7 */ /* 0x0022a4000802017f */
[----:B--2---:R-:W-:Y:S05]  /*12da0*/  @!P1 NANOSLEEP.SYNCS 0x989680 ;  /* 0x009896800000995d */ /* 0x004fea0003900000 */
[----:B------:R-:W2:Y:S02]  /*12db0*/  @!P1 SYNCS.PHASECHK.TRANS64 P1, [R3+URZ+0x2a830], R0 ;  /* 0x02a83000030095a7 */ /* 0x000ea4000802007f */
[----:B--2---:R-:W-:Y:S05]  /*12dc0*/  @!P1 BRA `(.L_x_975) ;  /* 0xfffffffc00f09947 */ /* 0x004fea000383ffff */
[----:B------:R-:W-:Y:S05]  /*12dd0*/  BRA `(.L_x_974) ;  /* 0xfffffeec001c7947 */ /* 0x000fea000383ffff */
.L_x_992:
[----:B-1----:R-:W-:-:S04]  /*12de0*/  IMAD.U32 R10, RZ, RZ, UR6 ;  /* 0x00000006ff0a7e24 */ /* 0x002fc8000f8e00ff */
[----:B------:R1:W2:Y:S03]  /*12df0*/  SYNCS.PHASECHK.TRANS64.TRYWAIT P1, [R10+URZ+0x2a830], R9 ;  /* 0x02a830090a0075a7 */ /* 0x0002a6000802017f */
[----:B--2---:R-:W-:Y:S05]  /*12e00*/  @!P1 NANOSLEEP.SYNCS 0x989680 ;  /* 0x009896800000995d */ /* 0x004fea0003900000 */
[----:B------:R-:W2:Y:S02]  /*12e10*/  @!P1 SYNCS.PHASECHK.TRANS64 P1, [R10+URZ+0x2a830], R9 ;  /* 0x02a830090a0095a7 */ /* 0x000ea4000802007f */
[----:B--2---:R-:W-:Y:S05]  /*12e20*/  @!P1 BRA `(.L_x_992) ;  /* 0xfffffffc00ec9947 */ /* 0x004fea000383ffff */
[----:B------:R-:W-:Y:S05]  /*12e30*/  BRA `(.L_x_991) ;  /* 0xffffff1800187947 */ /* 0x000fea000383ffff */
.L_x_996:
[----:B01----:R-:W-:-:S04]  /*12e40*/  IMAD.U32 R9, RZ, RZ, UR5 ;  /* 0x00000005ff097e24 */ /* 0x003fc8000f8e00ff */
[----:B------:R0:W1:Y:S03]  /*12e50*/  SYNCS.PHASECHK.TRANS64.TRYWAIT P1, [R9+URZ+0x2a850], R0 ;  /* 0x02a85000090075a7 */ /* 0x000066000802017f */
[----:B-1----:R-:W-:Y:S05]  /*12e60*/  @!P1 NANOSLEEP.SYNCS 0x989680 ;  /* 0x009896800000995d */ /* 0x002fea0003900000 */
[----:B------:R-:W1:Y:S02]  /*12e70*/  @!P1 SYNCS.PHASECHK.TRANS64 P1, [R9+URZ+0x2a850], R0 ;  /* 0x02a85000090095a7 */ /* 0x000e64000802007f */
[----:B-1----:R-:W-:Y:S05]  /*12e80*/  @!P1 BRA `(.L_x_996) ;  /* 0xfffffffc00ec9947 */ /* 0x002fea000383ffff */
[----:B------:R-:W-:Y:S05]  /*12e90*/  BRA `(.L_x_995) ;  /* 0xffffff2000407947 */ /* 0x000fea000383ffff */
.L_x_1015:
[----:B-1----:R-:W-:-:S04]  /*12ea0*/  IMAD.U32 R10, RZ, RZ, UR6 ;  /* 0x00000006ff0a7e24 */ /* 0x002fc8000f8e00ff */
[----:B------:R1:W2:Y:S03]  /*12eb0*/  SYNCS.PHASECHK.TRANS64.TRYWAIT P1, [R10+URZ+0x2a830], R9 ;  /* 0x02a830090a0075a7 */ /* 0x0002a6000802017f */
[----:B--2---:R-:W-:Y:S05]  /*12ec0*/  @!P1 NANOSLEEP.SYNCS 0x989680 ;  /* 0x009896800000995d */ /* 0x004fea0003900000 */
[----:B------:R-:W2:Y:S02]  /*12ed0*/  @!P1 SYNCS.PHASECHK.TRANS64 P1, [R10+URZ+0x2a830], R9 ;  /* 0x02a830090a0095a7 */ /* 0x000ea4000802007f */
[----:B--2---:R-:W-:Y:S05]  /*12ee0*/  @!P1 BRA `(.L_x_1015) ;  /* 0xfffffffc00ec9947 */ /* 0x004fea000383ffff */
[----:B------:R-:W-:Y:S05]  /*12ef0*/  BRA `(.L_x_1014) ;  /* 0xffffff4400dc7947 */ /* 0x000fea000383ffff */
.L_x_1019:
[----:B01----:R-:W-:-:S04]  /*12f00*/  IMAD.U32 R9, RZ, RZ, UR5 ;  /* 0x00000005ff097e24 */ /* 0x003fc8000f8e00ff */
[----:B------:R0:W1:Y:S03]  /*12f10*/  SYNCS.PHASECHK.TRANS64.TRYWAIT P1, [R9+URZ+0x2a850], R0 ;  /* 0x02a85000090075a7 */ /* 0x000066000802017f */
[----:B-1----:R-:W-:Y:S05]  /*12f20*/  @!P1 NANOSLEEP.SYNCS 0x989680 ;  /* 0x009896800000995d */ /* 0x002fea0003900000 */
[----:B------:R-:W1:Y:S02]  /*12f30*/  @!P1 SYNCS.PHASECHK.TRANS64 P1, [R9+URZ+0x2a850], R0 ;  /* 0x02a85000090095a7 */ /* 0x000e64000802007f */
[----:B-1----:R-:W-:Y:S05]  /*12f40*/  @!P1 BRA `(.L_x_1019) ;  /* 0xfffffffc00ec9947 */ /* 0x002fea000383ffff */
[----:B------:R-:W-:Y:S05]  /*12f50*/  BRA `(.L_x_1018) ;  /* 0xffffff5000047947 */ /* 0x000fea000383ffff */
.L_x_1027:
[----:B-1----:R-:W-:-:S04]  /*12f60*/  IMAD.U32 R10, RZ, RZ, UR5 ;  /* 0x00000005ff0a7e24 */ /* 0x002fc8000f8e00ff */
[----:B------:R1:W2:Y:S03]  /*12f70*/  SYNCS.PHASECHK.TRANS64.TRYWAIT P1, [R10+URZ+0x2a830], R9 ;  /* 0x02a830090a0075a7 */ /* 0x0002a6000802017f */
[----:B--2---:R-:W-:Y:S05]  /*12f80*/  @!P1 NANOSLEEP.SYNCS 0x989680 ;  /* 0x009896800000995d */ /* 0x004fea0003900000 */
[----:B------:R-:W2:Y:S02]  /*12f90*/  @!P1 SYNCS.PHASECHK.TRANS64 P1, [R10+URZ+0x2a830], R9 ;  /* 0x02a830090a0095a7 */ /* 0x000ea4000802007f */
[----:B--2---:R-:W-:Y:S05]  /*12fa0*/  @!P1 BRA `(.L_x_1027) ;  /* 0xfffffffc00ec9947 */ /* 0x004fea000383ffff */
[----:B------:R-:W-:Y:S05]  /*12fb0*/  BRA `(.L_x_1026) ;  /* 0xffffff6000d07947 */ /* 0x000fea000383ffff */
.L_x_1031:
[----:B01----:R-:W-:-:S04]  /*12fc0*/  IMAD.U32 R9, RZ, RZ, UR5 ;  /* 0x00000005ff097e24 */ /* 0x003fc8000f8e00ff */
[----:B------:R0:W1:Y:S03]  /*12fd0*/  SYNCS.PHASECHK.TRANS64.TRYWAIT P1, [R9+URZ+0x2a850], R0 ;  /* 0x02a85000090075a7 */ /* 0x000066000802017f */
[----:B-1----:R-:W-:Y:S05]  /*12fe0*/  @!P1 NANOSLEEP.SYNCS 0x989680 ;  /* 0x009896800000995d */ /* 0x002fea0003900000 */
[----:B------:R-:W1:Y:S02]  /*12ff0*/  @!P1 SYNCS.PHASECHK.TRANS64 P1, [R9+URZ+0x2a850], R0 ;  /* 0x02a85000090095a7 */ /* 0x000e64000802007f */
[----:B-1----:R-:W-:Y:S05]  /*13000*/  @!P1 BRA `(.L_x_1031) ;  /* 0xfffffffc00ec9947 */ /* 0x002fea000383ffff */
[----:B------:R-:W-:Y:S05]  /*13010*/  BRA `(.L_x_1030) ;  /* 0xffffff6800f87947 */ /* 0x000fea000383ffff */
.L_x_1046:
[----:B-1----:R-:W-:-:S04]  /*13020*/  IMAD.U32 R5, RZ, RZ, UR5 ;  /* 0x00000005ff057e24 */ /* 0x002fc8000f8e00ff */
[----:B------:R1:W2:Y:S03]  /*13030*/  SYNCS.PHASECHK.TRANS64.TRYWAIT P1, [R5+URZ+0x2a850], R0 ;  /* 0x02a85000050075a7 */ /* 0x0002a6000802017f */
[----:B--2---:R-:W-:Y:S05]  /*13040*/  @!P1 NANOSLEEP.SYNCS 0x989680 ;  /* 0x009896800000995d */ /* 0x004fea0003900000 */
[----:B------:R-:W2:Y:S02]  /*13050*/  @!P1 SYNCS.PHASECHK.TRANS64 P1, [R5+URZ+0x2a850], R0 ;  /* 0x02a85000050095a7 */ /* 0x000ea4000802007f */
[----:B--2---:R-:W-:Y:S05]  /*13060*/  @!P1 BRA `(.L_x_1046) ;  /* 0xfffffffc00ec9947 */ /* 0x004fea000383ffff */
[----:B------:R-:W-:Y:S05]  /*13070*/  BRA `(.L_x_1045) ;  /* 0xffffff9000e07947 */ /* 0x000fea000383ffff */
.L_x_1083:
[----:B------:R-:W2:Y:S01]  /*13080*/  S2R R17, SR_TID.X ;  /* 0x0000000000117919 */ /* 0x000ea20000002100 */
[----:B------:R-:W-:Y:S02]  /*13090*/  IMAD.MOV.U32 R12, RZ, RZ, RZ ;  /* 0x000000ffff0c7224 */ /* 0x000fe400078e00ff */
[----:B------:R-:W-:Y:S02]  /*130a0*/  IMAD.MOV.U32 R11, RZ, RZ, 0x1f ;  /* 0x0000001fff0b7424 */ /* 0x000fe400078e00ff */
[----:B------:R-:W-:Y:S01]  /*130b0*/  IMAD.MOV.U32 R15, RZ, RZ, -0x1 ;  /* 0xffffffffff0f7424 */ /* 0x000fe200078e00ff */
[----:B--2---:R-:W-:-:S04]  /*130c0*/  SHF.R.U32.HI R17, RZ, 0x5, R17 ;  /* 0x00000005ff117819 */ /* 0x004fc80000011611 */
[----:B------:R-:W-:-:S05]  /*130d0*/  LOP3.LUT R17, R17, 0x3, RZ, 0xc0, !PT ;  /* 0x0000000311117812 */ /* 0x000fca00078ec0ff */
[----:B------:R-:W-:-:S07]  /*130e0*/  IMAD.MOV.U32 R13, RZ, RZ, R17 ;  /* 0x000000ffff0d7224 */ /* 0x000fce00078e0011 */
[----:B01---5:R-:W-:Y:S05]  /*130f0*/  WARPSYNC.COLLECTIVE R15, `(.L_x_1136) ;  /* 0x000000000f087348 */ /* 0x023fea0003c00000 */
[----:B------:R2:W3:Y:S02]  /*13100*/  SHFL.IDX P6, R14, R13, R12, R11 ;  /* 0x0000000c0d0e7389 */ /* 0x0004e400000c000b */
[----:B0123-5:R-:W-:Y:S01]  /*13110*/  ENDCOLLECTIVE ;  /* 0x000000000000791b */ /* 0x02ffe20003800000 */
.L_x_1136:
[----:B------:R-:W-:Y:S05]  /*13120*/  BRA `(.L_x_1137) ;  /* 0xffffffc8008c7947 */ /* 0x000fea000383ffff */
.L_x_1086:
[----:B0-----:R0:W1:Y:S02]  /*13130*/  SYNCS.PHASECHK.TRANS64.TRYWAIT P0, [R0+URZ+0x2a840], R3 ;  /* 0x02a84003000075a7 */ /* 0x001064000800017f */
[----:B-1----:R-:W-:Y:S05]  /*13140*/  @!P0 NANOSLEEP.SYNCS 0x989680 ;  /* 0x009896800000895d */ /* 0x002fea0003900000 */
[----:B------:R-:W1:Y:S02]  /*13150*/  @!P0 SYNCS.PHASECHK.TRANS64 P0, [R0+URZ+0x2a840], R3 ;  /* 0x02a84003000085a7 */ /* 0x000e64000800007f */
[----:B-1----:R-:W-:Y:S05]  /*13160*/  @!P0 BRA `(.L_x_1086) ;  /* 0xfffffffc00f08947 */ /* 0x002fea000383ffff */
[----:B------:R-:W-:Y:S05]  /*13170*/  BRA `(.L_x_1138) ;  /* 0xffffffcc00907947 */ /* 0x000fea000383ffff */
.L_x_1087:
[----:B------:R-:W-:Y:S01]  /*13180*/  BSSY B0, `(.L_x_1139) ;  /* 0x0000008000007945 */ /* 0x000fe20003800000 */
[----:B------:R-:W-:Y:S02]  /*13190*/  IMAD.MOV.U32 R13, RZ, RZ, R6 ;  /* 0x000000ffff0d7224 */ /* 0x000fe400078e0006 */
[----:B------:R-:W-:Y:S02]  /*131a0*/  IMAD.MOV.U32 R12, RZ, RZ, RZ ;  /* 0x000000ffff0c7224 */ /* 0x000fe400078e00ff */
[----:B------:R-:W-:Y:S02]  /*131b0*/  IMAD.MOV.U32 R11, RZ, RZ, 0x181f ;  /* 0x0000181fff0b7424 */ /* 0x000fe400078e00ff */
[----:B------:R-:W-:-:S07]  /*131c0*/  IMAD.MOV.U32 R15, RZ, RZ, -0x1 ;  /* 0xffffffffff0f7424 */ /* 0x000fce00078e00ff */
[----:B------:R-:W-:Y:S05]  /*131d0*/  WARPSYNC.COLLECTIVE R15, `(.L_x_1140) ;  /* 0x000000000f087348 */ /* 0x000fea0003c00000 */
[----:B------:R0:W1:Y:S02]  /*131e0*/  SHFL.IDX P6, R14, R13, R12, R11 ;  /* 0x0000000c0d0e7389 */ /* 0x00006400000c000b */
[----:B01----:R-:W-:Y:S01]  /*131f0*/  ENDCOLLECTIVE ;  /* 0x000000000000791b */ /* 0x003fe20003800000 */
.L_x_1140:
[----:B------:R-:W-:Y:S05]  /*13200*/  BSYNC B0 ;  /* 0x0000000000007941 */ /* 0x000fea0003800000 */
.L_x_1139:
[----:B------:R-:W-:Y:S02]  /*13210*/  IMAD.MOV.U32 R13, RZ, RZ, R4 ;  /* 0x000000ffff0d7224 */ /* 0x000fe400078e0004 */
[----:B------:R-:W-:Y:S02]  /*13220*/  IMAD.MOV.U32 R12, RZ, RZ, RZ ;  /* 0x000000ffff0c7224 */ /* 0x000fe400078e00ff */
[----:B------:R-:W-:Y:S02]  /*13230*/  IMAD.MOV.U32 R11, RZ, RZ, 0x181f ;  /* 0x0000181fff0b7424 */ /* 0x000fe400078e00ff */
[----:B------:R-:W-:Y:S02]  /*13240*/  IMAD.MOV.U32 R15, RZ, RZ, -0x1 ;  /* 0xffffffffff0f7424 */ /* 0x000fe400078e00ff */
[----:B------:R-:W-:Y:S02]  /*13250*/  IMAD.MOV.U32 R2, RZ, RZ, R14 ;  /* 0x000000ffff027224 */ /* 0x000fe400078e000e */
[----:B------:R-:W-:-:S07]  /*13260*/  @P0 IMAD R9, R5, 0x2, R16 ;  /* 0x0000000205090824 */ /* 0x000fce00078e0210 */
[----:B------:R-:W-:Y:S05]  /*13270*/  WARPSYNC.COLLECTIVE R15, `(.L_x_1141) ;  /* 0x000000000f087348 */ /* 0x000fea0003c00000 */
[----:B------:R0:W1:Y:S02]  /*13280*/  SHFL.IDX P6, R14, R13, R12, R11 ;  /* 0x0000000c0d0e7389 */ /* 0x00006400000c000b */
[----:B01----:R-:W-:Y:S01]  /*13290*/  ENDCOLLECTIVE ;  /* 0x000000000000791b */ /* 0x003fe20003800000 */
.L_x_1141:
[----:B------:R-:W-:Y:S02]  /*132a0*/  IMAD.MOV.U32 R13, RZ, RZ, R6 ;  /* 0x000000ffff0d7224 */ /* 0x000fe400078e0006 */
[----:B------:R-:W-:Y:S01]  /*132b0*/  IMAD.MOV.U32 R12, RZ, RZ, 0x1 ;  /* 0x00000001ff0c7424 */ /* 0x000fe200078e00ff */
[----:B------:R-:W-:-:S05]  /*132c0*/  @P0 LEA R14, P1, R37, R14, 0x1 ;  /* 0x0000000e250e0211 */ /* 0x000fca00078208ff */
[----:B------:R-:W-:Y:S02]  /*132d0*/  @P0 IMAD.X R3, RZ, RZ, R2, P1 ;  /* 0x000000ffff030224 */ /* 0x000fe400008e0602 */
[----:B------:R-:W-:-:S07]  /*132e0*/  @P0 IMAD.MOV.U32 R2, RZ, RZ, R14 ;  /* 0x000000ffff020224 */ /* 0x000fce00078e000e */
[----:B------:R-:W-:Y:S05]  /*132f0*/  WARPSYNC.COLLECTIVE R15, `(.L_x_1142) ;  /* 0x000000000f087348 */ /* 0x000fea0003c00000 */
[----:B------:R0:W1:Y:S02]  /*13300*/  SHFL.IDX P6, R14, R13, R12, R11 ;  /* 0x0000000c0d0e7389 */ /* 0x00006400000c000b */
[----:B01----:R-:W-:Y:S01]  /*13310*/  ENDCOLLECTIVE ;  /* 0x000000000000791b */ /* 0x003fe20003800000 */
.L_x_1142:
        /* <DEDUP_REMOVED lines=12> */
.L_x_1143:
[----:B------:R-:W-:Y:S02]  /*133e0*/  @P0 IMAD R25, R5, 0x2, R16 ;  /* 0x0000000205190824 */ /* 0x000fe400078e0210 */
[----:B------:R-:W-:Y:S02]  /*133f0*/  IMAD.MOV.U32 R13, RZ, RZ, R6 ;  /* 0x000000ffff0d7224 */ /* 0x000fe400078e0006 */
[----:B------:R-:W-:Y:S01]  /*13400*/  IMAD.MOV.U32 R12, RZ, RZ, 0x2 ;  /* 0x00000002ff0c7424 */ /* 0x000fe200078e00ff */
[----:B------:R-:W-:-:S05]  /*13410*/  @P0 LEA R14, P1, R37, R14, 0x1 ;  /* 0x0000000e250e0211 */ /* 0x000fca00078208ff */
[----:B------:R-:W-:-:S08]  /*13420*/  @P0 IMAD.MOV.U32 R2, RZ, RZ, R14 ;  /* 0x000000ffff020224 */ /* 0x000fd000078e000e */
[----:B------:R-:W-:Y:S05]  /*13430*/  WARPSYNC.COLLECTIVE R15, `(.L_x_1144) ;  /* 0x000000000f087348 */ /* 0x000fea0003c00000 */
[----:B------:R0:W1:Y:S02]  /*13440*/  SHFL.IDX P6, R14, R13, R12, R11 ;  /* 0x0000000c0d0e7389 */ /* 0x00006400000c000b */
[----:B01----:R-:W-:Y:S01]  /*13450*/  ENDCOLLECTIVE ;  /* 0x000000000000791b */ /* 0x003fe20003800000 */
.L_x_1144:
        /* <DEDUP_REMOVED lines=9> */
[----:B------:R-:W-:Y:S01]  /*134f0*/  ISETP.GE.AND P0, PT, R7, 0x21, PT ;  /* 0x000000210700780c */ /* 0x000fe20003f06270 */
[----:B------:R-:W-:-:S12]  /*13500*/  IMAD.MOV.U32 R8, RZ, RZ, R14 ;  /* 0x000000ffff087224 */ /* 0x000fd800078e000e */
[----:B0-----:R-:W-:Y:S05]  /*13510*/  WARPSYNC.COLLECTIVE R15, `(.L_x_1145) ;  /* 0x000000000f087348 */ /* 0x001fea0003c00000 */
[----:B------:R1:W2:Y:S02]  /*13520*/  SHFL.IDX P6, R14, R13, R12, R11 ;  /* 0x0000000c0d0e7389 */ /* 0x0002a400000c000b */
[----:B012---:R-:W-:Y:S01]  /*13530*/  ENDCOLLECTIVE ;  /* 0x000000000000791b */ /* 0x007fe20003800000 */
.L_x_1145:
        /* <DEDUP_REMOVED lines=8> */
.L_x_1146:
        /* <DEDUP_REMOVED lines=14> */
.L_x_1147:
        /* <DEDUP_REMOVED lines=8> */
.L_x_1148:
        /* <DEDUP_REMOVED lines=14> */
.L_x_1149:
        /* <DEDUP_REMOVED lines=8> */
.L_x_1150:
        /* <DEDUP_REMOVED lines=13> */
.L_x_1151:
[----:B------:R-:W-:Y:S05]  /*13950*/  BRA `(.L_x_1152) ;  /* 0xffffffc800e87947 */ /* 0x000fea000383ffff */
.L_x_1092:
[----:B------:R-:W-:Y:S02]  /*13960*/  IMAD.MOV.U32 R13, RZ, RZ, R5 ;  /* 0x000000ffff0d7224 */ /* 0x000fe400078e0005 */
[----:B------:R-:W-:Y:S02]  /*13970*/  IMAD.MOV.U32 R12, RZ, RZ, RZ ;  /* 0x000000ffff0c7224 */ /* 0x000fe400078e00ff */
[----:B------:R-:W-:Y:S02]  /*13980*/  IMAD.MOV.U32 R11, RZ, RZ, 0x181f ;  /* 0x0000181fff0b7424 */ /* 0x000fe400078e00ff */
[----:B------:R-:W-:Y:S02]  /*13990*/  IMAD.MOV.U32 R15, RZ, RZ, -0x1 ;  /* 0xffffffffff0f7424 */ /* 0x000fe400078e00ff */
[----:B------:R-:W-:-:S07]  /*139a0*/  VIADD R4, R36, UR44 ;  /* 0x0000002c24047c36 */ /* 0x000fce0008000000 */
[----:B------:R-:W-:Y:S05]  /*139b0*/  WARPSYNC.COLLECTIVE R15, `(.L_x_1153) ;  /* 0x000000000f087348 */ /* 0x000fea0003c00000 */
[----:B------:R0:W1:Y:S02]  /*139c0*/  SHFL.IDX P6, R14, R13, R12, R11 ;  /* 0x0000000c0d0e7389 */ /* 0x00006400000c000b */
[----:B01----:R-:W-:Y:S01]  /*139d0*/  ENDCOLLECTIVE ;  /* 0x000000000000791b */ /* 0x003fe20003800000 */
.L_x_1153:
[C---:B------:R-:W-:Y:S01]  /*139e0*/  VIADD R6, R4.reuse, 0x10 ;  /* 0x0000001004067836 */ /* 0x040fe20000000000 */
[----:B------:R-:W-:Y:S01]  /*139f0*/  ISETP.GE.AND P0, PT, R4, UR39, PT ;  /* 0x0000002704007c0c */ /* 0x000fe2000bf06270 */
[----:B------:R-:W-:Y:S02]  /*13a00*/  IMAD.MOV.U32 R13, RZ, RZ, R0 ;  /* 0x000000ffff0d7224 */ /* 0x000fe400078e0000 */
[----:B------:R-:W-:-:S10]  /*13a10*/  IMAD.MOV.U32 R2, RZ, RZ, R14 ;  /* 0x000000ffff027224 */ /* 0x000fd400078e000e */
[----:B------:R-:W-:Y:S05]  /*13a20*/  WARPSYNC.COLLECTIVE R15, `(.L_x_1154) ;  /* 0x000000000f087348 */ /* 0x000fea0003c00000 */
[----:B------:R0:W1:Y:S02]  /*13a30*/  SHFL.IDX P6, R14, R13, R12, R11 ;  /* 0x0000000c0d0e7389 */ /* 0x00006400000c000b */
[----:B01----:R-:W-:Y:S01]  /*13a40*/  ENDCOLLECTIVE ;  /* 0x000000000000791b */ /* 0x003fe20003800000 */
.L_x_1154:
[----:B------:R-:W-:Y:S02]  /*13a50*/  IMAD.MOV.U32 R13, RZ, RZ, R5 ;  /* 0x000000ffff0d7224 */ /* 0x000fe400078e0005 */
[----:B------:R-:W-:Y:S01]  /*13a60*/  IMAD.MOV.U32 R12, RZ, RZ, 0x1 ;  /* 0x00000001ff0c7424 */ /* 0x000fe200078e00ff */
[----:B------:R-:W-:-:S05]  /*13a70*/  @!P0 LEA R14, P1, R37, R14, 0x1 ;  /* 0x0000000e250e8211 */ /* 0x000fca00078208ff */
[----:B------:R-:W-:Y:S02]  /*13a80*/  @!P0 IMAD.X R3, RZ, RZ, R2, P1 ;  /* 0x000000ffff038224 */ /* 0x000fe400008e0602 */
[----:B------:R-:W-:-:S07]  /*13a90*/  @!P0 IMAD.MOV.U32 R2, RZ, RZ, R14 ;  /* 0x000000ffff028224 */ /* 0x000fce00078e000e */
[----:B------:R-:W-:Y:S05]  /*13aa0*/  WARPSYNC.COLLECTIVE R15, `(.L_x_1155) ;  /* 0x000000000f087348 */ /* 0x000fea0003c00000 */
[----:B------:R0:W1:Y:S02]  /*13ab0*/  SHFL.IDX P6, R14, R13, R12, R11 ;  /* 0x0000000c0d0e7389 */ /* 0x00006400000c000b */
[----:B01----:R-:W-:Y:S01]  /*13ac0*/  ENDCOLLECTIVE ;  /* 0x000000000000791b */ /* 0x003fe20003800000 */
.L_x_1155:
[----:B------:R-:W-:Y:S01]  /*13ad0*/  @!PT LDS RZ, [RZ] ;  /* 0x00000000fffff984 */ /* 0x000fe20000000800 */
[----:B------:R-:W-:Y:S01]  /*13ae0*/  @!PT LDS RZ, [RZ] ;  /* 0x00000000fffff984 */ /* 0x000fe20000000800 */
[----:B------:R-:W-:Y:S01]  /*13af0*/  @!PT LDS RZ, [RZ] ;  /* 0x00000000fffff984 */ /* 0x000fe20000000800 */
[----:B------:R0:W-:Y:S04]  /*13b00*/  @!P0 LDGSTS.E.BYPASS.LTC128B.128 [R31+0xc400], desc[UR36][R2.64], !P3 ;  /* 0x0c400000021f8fae */ /* 0x0001e8000d901d64 */
[----:B------:R0:W-:Y:S04]  /*13b10*/  @!P0 LDGSTS.E.BYPASS.LTC128B.128 [R31+0x10400], desc[UR36][R2.64+0x80], !P4 ;  /* 0x10400080021f8fae */ /* 0x0001e8000e101d64 */
[----:B------:R0:W-:Y:S01]  /*13b20*/  @!P0 LDGSTS.E.BYPASS.LTC128B.128 [R31+0x14400], desc[UR36][R2.64+0x100], !P5 ;  /* 0x14400100021f8fae */ /* 0x0001e2000e901d64 */
[----:B------:R-:W-:Y:S01]  /*13b30*/  ISETP.GE.AND P0, PT, R6, UR39, PT ;  /* 0x0000002706007c0c */ /* 0x000fe2000bf06270 */
[----:B------:R-:W-:-:S02]  /*13b40*/  IMAD.MOV.U32 R13, RZ, RZ, R0 ;  /* 0x000000ffff0d7224 */ /* 0x000fc400078e0000 */
[----:B------:R-:W-:-:S10]  /*13b50*/  IMAD.MOV.U32 R6, RZ, RZ, R14 ;  /* 0x000000ffff067224 */ /* 0x000fd400078e000e */
[----:B0-----:R-:W-:Y:S05]  /*13b60*/  WARPSYNC.COLLECTIVE R15, `(.L_x_1156) ;  /* 0x000000000f087348 */ /* 0x001fea0003c00000 */
[----:B------:R1:W2:Y:S02]  /*13b70*/  SHFL.IDX P6, R14, R13, R12, R11 ;  /* 0x0000000c0d0e7389 */ /* 0x0002a400000c000b */
[----:B012---:R-:W-:Y:S01]  /*13b80*/  ENDCOLLECTIVE ;  /* 0x000000000000791b */ /* 0x007fe20003800000 */
.L_x_1156:
[----:B------:R-:W-:Y:S02]  /*13b90*/  IMAD.MOV.U32 R13, RZ, RZ, R5 ;  /* 0x000000ffff0d7224 */ /* 0x000fe400078e0005 */
[----:B------:R-:W-:Y:S01]  /*13ba0*/  IMAD.MOV.U32 R12, RZ, RZ, 0x2 ;  /* 0x00000002ff0c7424 */ /* 0x000fe200078e00ff */
[----:B------:R-:W-:-:S05]  /*13bb0*/  @!P0 LEA R14, P1, R37, R14, 0x1 ;  /* 0x0000000e250e8211 */ /* 0x000fca00078208ff */
[----:B------:R-:W-:-:S08]  /*13bc0*/  @!P0 IMAD.MOV.U32 R2, RZ, RZ, R14 ;  /* 0x000000ffff028224 */ /* 0x000fd000078e000e */
[----:B------:R-:W-:Y:S05]  /*13bd0*/  WARPSYNC.COLLECTIVE R15, `(.L_x_1157) ;  /* 0x000000000f087348 */ /* 0x000fea0003c00000 */
[----:B------:R0:W1:Y:S02]  /*13be0*/  SHFL.IDX P6, R14, R13, R12, R11 ;  /* 0x0000000c0d0e7389 */ /* 0x00006400000c000b */
[----:B01----:R-:W-:Y:S01]  /*13bf0*/  ENDCOLLECTIVE ;  /* 0x000000000000791b */ /* 0x003fe20003800000 */
.L_x_1157:
[----:B------:R-:W-:Y:S02]  /*13c00*/  @!P0 IMAD.X R7, RZ, RZ, R6, P1 ;  /* 0x000000ffff078224 */ /* 0x000fe400008e0606 */
[----:B------:R-:W-:Y:S02]  /*13c10*/  VIADD R6, R4, 0x20 ;  /* 0x0000002004067836 */ /* 0x000fe40000000000 */
[----:B------:R-:W-:-:S05]  /*13c20*/  @!P0 IMAD.MOV.U32 R3, RZ, RZ, R7 ;  /* 0x000000ffff038224 */ /* 0x000fca00078e0007 */
[----:B------:R-:W-:Y:S01]  /*13c30*/  @!PT LDS RZ, [RZ] ;  /* 0x00000000fffff984 */ /* 0x000fe20000000800 */
[----:B------:R-:W-:Y:S01]  /*13c40*/  @!PT LDS RZ, [RZ] ;  /* 0x00000000fffff984 */ /* 0x000fe20000000800 */
[----:B------:R-:W-:Y:S01]  /*13c50*/  @!PT LDS RZ, [RZ] ;  /* 0x00000000fffff984 */ /* 0x000fe20000000800 */
[----:B------:R0:W-:Y:S01]  /*13c60*/  @!P0 LDGSTS.E.BYPASS.LTC128B.128 [R31+0xcc00], desc[UR36][R2.64], !P3 ;  /* 0x0cc00000021f8fae */ /* 0x0001e2000d901d64 */
[----:B------:R-:W-:-:S03]  /*13c70*/  IMAD.MOV.U32 R13, RZ, RZ, R0 ;  /* 0x000000ffff0d7224 */ /* 0x000fc600078e0000 */
[----:B------:R0:W-:Y:S04]  /*13c80*/  @!P0 LDGSTS.E.BYPASS.LTC128B.128 [R31+0x10c00], desc[UR36][R2.64+0x80], !P4 ;  /* 0x10c00080021f8fae */ /* 0x0001e8000e101d64 */
[----:B------:R0:W-:Y:S01]  /*13c90*/  @!P0 LDGSTS.E.BYPASS.LTC128B.128 [R31+0x14c00], desc[UR36][R2.64+0x100], !P5 ;  /* 0x14c00100021f8fae */ /* 0x0001e2000e901d64 */
[----:B------:R-:W-:Y:S01]  /*13ca0*/  ISETP.GE.AND P0, PT, R6, UR39, PT ;  /* 0x0000002706007c0c */ /* 0x000fe2000bf06270 */
[----:B------:R-:W-:-:S12]  /*13cb0*/  IMAD.MOV.U32 R6, RZ, RZ, R14 ;  /* 0x000000ffff067224 */ /* 0x000fd800078e000e */
[----:B0-----:R-:W-:Y:S05]  /*13cc0*/  WARPSYNC.COLLECTIVE R15, `(.L_x_1158) ;  /* 0x000000000f087348 */ /* 0x001fea0003c00000 */
[----:B------:R1:W2:Y:S02]  /*13cd0*/  SHFL.IDX P6, R14, R13, R12, R11 ;  /* 0x0000000c0d0e7389 */ /* 0x0002a400000c000b */
[----:B012---:R-:W-:Y:S01]  /*13ce0*/  ENDCOLLECTIVE ;  /* 0x000000000000791b */ /* 0x007fe20003800000 */
.L_x_1158:
[----:B------:R-:W-:Y:S02]  /*13cf0*/  IMAD.MOV.U32 R13, RZ, RZ, R5 ;  /* 0x000000ffff0d7224 */ /* 0x000fe400078e0005 */
[----:B------:R-:W-:Y:S01]  /*13d00*/  IMAD.MOV.U32 R12, RZ, RZ, 0x3 ;  /* 0x00000003ff0c7424 */ /* 0x000fe200078e00ff */
[----:B------:R-:W-:-:S05]  /*13d10*/  @!P0 LEA R14, P1, R37, R14, 0x1 ;  /* 0x0000000e250e8211 */ /* 0x000fca00078208ff */
[----:B------:R-:W-:-:S08]  /*13d20*/  @!P0 IMAD.MOV.U32 R2, RZ, RZ, R14 ;  /* 0x000000ffff028224 */ /* 0x000fd000078e000e */
[----:B------:R-:W-:Y:S05]  /*13d30*/  WARPSYNC.COLLECTIVE R15, `(.L_x_1159) ;  /* 0x000000000f087348 */ /* 0x000fea0003c00000 */
[----:B------:R0:W1:Y:S02]  /*13d40*/  SHFL.IDX P6, R14, R13, R12, R11 ;  /* 0x0000000c0d0e7389 */ /* 0x00006400000c000b */
[----:B01----:R-:W-:Y:S01]  /*13d50*/  ENDCOLLECTIVE ;  /* 0x000000000000791b */ /* 0x003fe20003800000 */
.L_x_1159:
        /* <DEDUP_REMOVED lines=15> */
.L_x_1160:
[----:B------:R-:W-:Y:S02]  /*13e50*/  IMAD.MOV.U32 R13, RZ, RZ, R5 ;  /* 0x000000ffff0d7224 */ /* 0x000fe400078e0005 */
[----:B------:R-:W-:Y:S01]  /*13e60*/  IMAD.MOV.U32 R12, RZ, RZ, 0x4 ;  /* 0x00000004ff0c7424 */ /* 0x000fe200078e00ff */
[----:B------:R-:W-:-:S05]  /*13e70*/  @!P0 LEA R14, P1, R37, R14, 0x1 ;  /* 0x0000000e250e8211 */ /* 0x000fca00078208ff */
[----:B------:R-:W-:-:S08]  /*13e80*/  @!P0 IMAD.MOV.U32 R2, RZ, RZ, R14 ;  /* 0x000000ffff028224 */ /* 0x000fd000078e000e */
[----:B------:R-:W-:Y:S05]  /*13e90*/  WARPSYNC.COLLECTIVE R15, `(.L_x_1161) ;  /* 0x000000000f087348 */ /* 0x000fea0003c00000 */
[----:B------:R0:W1:Y:S02]  /*13ea0*/  SHFL.IDX P6, R14, R13, R12, R11 ;  /* 0x0000000c0d0e7389 */ /* 0x00006400000c000b */
[----:B01----:R-:W-:Y:S01]  /*13eb0*/  ENDCOLLECTIVE ;  /* 0x000000000000791b */ /* 0x003fe20003800000 */
.L_x_1161:
        /* <DEDUP_REMOVED lines=15> */
.L_x_1162:
[----:B------:R-:W-:Y:S02]  /*13fb0*/  IMAD.MOV.U32 R13, RZ, RZ, R5 ;  /* 0x000000ffff0d7224 */ /* 0x000fe400078e0005 */
[----:B------:R-:W-:Y:S01]  /*13fc0*/  IMAD.MOV.U32 R12, RZ, RZ, 0x5 ;  /* 0x00000005ff0c7424 */ /* 0x000fe200078e00ff */
[----:B------:R-:W-:-:S05]  /*13fd0*/  @!P0 LEA R14, P1, R37, R14, 0x1 ;  /* 0x0000000e250e8211 */ /* 0x000fca00078208ff */
[----:B------:R-:W-:-:S08]  /*13fe0*/  @!P0 IMAD.MOV.U32 R2, RZ, RZ, R14 ;  /* 0x000000ffff028224 */ /* 0x000fd000078e000e */
[----:B------:R-:W-:Y:S05]  /*13ff0*/  WARPSYNC.COLLECTIVE R15, `(.L_x_1163) ;  /* 0x000000000f087348 */ /* 0x000fea0003c00000 */
[----:B------:R0:W1:Y:S02]  /*14000*/  SHFL.IDX P6, R14, R13, R12, R11 ;  /* 0x0000000c0d0e7389 */ /* 0x00006400000c000b */
[----:B01----:R-:W-:Y:S01]  /*14010*/  ENDCOLLECTIVE ;  /* 0x000000000000791b */ /* 0x003fe20003800000 */
.L_x_1163:
        /* <DEDUP_REMOVED lines=15> */
.L_x_1164:
[----:B------:R-:W-:Y:S02]  /*14110*/  IMAD.MOV.U32 R13, RZ, RZ, R5 ;  /* 0x000000ffff0d7224 */ /* 0x000fe400078e0005 */
[----:B------:R-:W-:Y:S01]  /*14120*/  IMAD.MOV.U32 R12, RZ, RZ, 0x6 ;  /* 0x00000006ff0c7424 */ /* 0x000fe200078e00ff */
[----:B------:R-:W-:-:S05]  /*14130*/  @!P0 LEA R14, P1, R37, R14, 0x1 ;  /* 0x0000000e250e8211 */ /* 0x000fca00078208ff */
[----:B------:R-:W-:-:S08]  /*14140*/  @!P0 IMAD.MOV.U32 R2, RZ, RZ, R14 ;  /* 0x000000ffff028224 */ /* 0x000fd000078e000e */
[----:B------:R-:W-:Y:S05]  /*14150*/  WARPSYNC.COLLECTIVE R15, `(.L_x_1165) ;  /* 0x000000000f087348 */ /* 0x000fea0003c00000 */
[----:B------:R0:W1:Y:S02]  /*14160*/  SHFL.IDX P6, R14, R13, R12, R11 ;  /* 0x0000000c0d0e7389 */ /* 0x00006400000c000b */
[----:B01----:R-:W-:Y:S01]  /*14170*/  ENDCOLLECTIVE ;  /* 0x000000000000791b */ /* 0x003fe20003800000 */
.L_x_1165:
        /* <DEDUP_REMOVED lines=15> */
.L_x_1166:
[----:B------:R-:W-:Y:S02]  /*14270*/  IMAD.MOV.U32 R13, RZ, RZ, R5 ;  /* 0x000000ffff0d7224 */ /* 0x000fe400078e0005 */
[----:B------:R-:W-:Y:S01]  /*14280*/  IMAD.MOV.U32 R12, RZ, RZ, 0x7 ;  /* 0x00000007ff0c7424 */ /* 0x000fe200078e00ff */
[----:B------:R-:W-:-:S05]  /*14290*/  @!P0 LEA R14, P1, R37, R14, 0x1 ;  /* 0x0000000e250e8211 */ /* 0x000fca00078208ff */
[----:B------:R-:W-:-:S08]  /*142a0*/  @!P0 IMAD.MOV.U32 R2, RZ, RZ, R14 ;  /* 0x000000ffff028224 */ /* 0x000fd000078e000e */
[----:B------:R-:W-:Y:S05]  /*142b0*/  WARPSYNC.COLLECTIVE R15, `(.L_x_1167) ;  /* 0x000000000f087348 */ /* 0x000fea0003c00000 */
[----:B------:R0:W1:Y:S02]  /*142c0*/  SHFL.IDX P6, R14, R13, R12, R11 ;  /* 0x0000000c0d0e7389 */ /* 0x00006400000c000b */
[----:B01----:R-:W-:Y:S01]  /*142d0*/  ENDCOLLECTIVE ;  /* 0x000000000000791b */ /* 0x003fe20003800000 */
.L_x_1167:
[----:B------:R-:W-:-:S04]  /*142e0*/  @!P0 IMAD.X R7, RZ, RZ, R6, P1 ;  /* 0x000000ffff078224 */ /* 0x000fc800008e0606 */
        /* <DEDUP_REMOVED lines=8> */
[----:B------:R-:W-:-:S07]  /*14370*/  IMAD.MOV.U32 R6, RZ, RZ, R14 ;  /* 0x000000ffff067224 */ /* 0x000fce00078e000e */
[----:B0-----:R-:W-:Y:S05]  /*14380*/  WARPSYNC.COLLECTIVE R15, `(.L_x_1168) ;  /* 0x000000000f087348 */ /* 0x001fea0003c00000 */
[----:B------:R1:W2:Y:S02]  /*14390*/  SHFL.IDX P6, R14, R13, R12, R11 ;  /* 0x0000000c0d0e7389 */ /* 0x0002a400000c000b */
[----:B012---:R-:W-:Y:S01]  /*143a0*/  ENDCOLLECTIVE ;  /* 0x000000000000791b */ /* 0x007fe20003800000 */
.L_x_1168:
[----:B------:R-:W-:Y:S05]  /*143b0*/  BRA `(.L_x_1169) ;  /* 0xffffffcc00087947 */ /* 0x000fea000383ffff */
.L_x_1095:
[----:B0-----:R0:W1:Y:S02]  /*143c0*/  SYNCS.PHASECHK.TRANS64.TRYWAIT P0, [R16+URZ+0x2a820], R3 ;  /* 0x02a82003100075a7 */ /* 0x001064000800017f */
[----:B-1----:R-:W-:Y:S05]  /*143d0*/  @!P0 NANOSLEEP.SYNCS 0x989680 ;  /* 0x009896800000895d */ /* 0x002fea0003900000 */
[----:B------:R-:W1:Y:S02]  /*143e0*/  @!P0 SYNCS.PHASECHK.TRANS64 P0, [R16+URZ+0x2a820], R3 ;  /* 0x02a82003100085a7 */ /* 0x000e64000800007f */
[----:B-1----:R-:W-:Y:S05]  /*143f0*/  @!P0 BRA `(.L_x_1095) ;  /* 0xfffffffc00f08947 */ /* 0x002fea000383ffff */
[----:B------:R-:W-:Y:S05]  /*14400*/  BRA `(.L_x_1170) ;  /* 0xffffffcc006c7947 */ /* 0x000fea000383ffff */
.L_x_1099:
[----:B0-----:R0:W1:Y:S02]  /*14410*/  SYNCS.PHASECHK.TRANS64.TRYWAIT P0, [R6+URZ+0x2a840], R3 ;  /* 0x02a84003060075a7 */ /* 0x001064000800017f */
[----:B-1----:R-:W-:Y:S05]  /*14420*/  @!P0 NANOSLEEP.SYNCS 0x989680 ;  /* 0x009896800000895d */ /* 0x002fea0003900000 */
[----:B------:R-:W1:Y:S02]  /*14430*/  @!P0 SYNCS.PHASECHK.TRANS64 P0, [R6+URZ+0x2a840], R3 ;  /* 0x02a84003060085a7 */ /* 0x000e64000800007f */
[----:B-1----:R-:W-:Y:S05]  /*14440*/  @!P0 BRA `(.L_x_1099) ;  /* 0xfffffffc00f08947 */ /* 0x002fea000383ffff */
[----:B------:R-:W-:Y:S05]  /*14450*/  BRA `(.L_x_1171) ;  /* 0xffffffd0002c7947 */ /* 0x000fea000383ffff */
.L_x_1100:
        /* <DEDUP_REMOVED lines=8> */
.L_x_1173:
[----:B------:R-:W-:Y:S05]  /*144e0*/  BSYNC B1 ;  /* 0x0000000000017941 */ /* 0x000fea0003800000 */
.L_x_1172:
[----:B------:R-:W-:Y:S02]  /*144f0*/  IMAD.MOV.U32 R13, RZ, RZ, R7 ;  /* 0x000000ffff0d7224 */ /* 0x000fe400078e0007 */
[----:B------:R-:W-:Y:S02]  /*14500*/  IMAD.MOV.U32 R12, RZ, RZ, RZ ;  /* 0x000000ffff0c7224 */ /* 0x000fe400078e00ff */
[----:B------:R-:W-:Y:S02]  /*14510*/  IMAD.MOV.U32 R11, RZ, RZ, 0x181f ;  /* 0x0000181fff0b7424 */ /* 0x000fe400078e00ff */
[----:B------:R-:W-:Y:S02]  /*14520*/  IMAD.MOV.U32 R15, RZ, RZ, -0x1 ;  /* 0xffffffffff0f7424 */ /* 0x000fe400078e00ff */
[----:B------:R-:W-:Y:S02]  /*14530*/  IMAD.MOV.U32 R3, RZ, RZ, R14 ;  /* 0x000000ffff037224 */ /* 0x000fe400078e000e */
[----:B------:R-:W-:-:S07]  /*14540*/  IMAD.SHL.U32 R5, R37, 0x2, RZ ;  /* 0x0000000225057824 */ /* 0x000fce00078e00ff */
[----:B------:R-:W-:Y:S05]  /*14550*/  WARPSYNC.COLLECTIVE R15, `(.L_x_1174) ;  /* 0x000000000f087348 */ /* 0x000fea0003c00000 */
[----:B------:R0:W1:Y:S02]  /*14560*/  SHFL.IDX P6, R14, R13, R12, R11 ;  /* 0x0000000c0d0e7389 */ /* 0x00006400000c000b */
[----:B01----:R-:W-:Y:S01]  /*14570*/  ENDCOLLECTIVE ;  /* 0x000000000000791b */ /* 0x003fe20003800000 */
.L_x_1174:
[----:B------:R-:W-:Y:S02]  /*14580*/  IMAD R8, R8, 0x2, R16 ;  /* 0x0000000208087824 */ /* 0x000fe400078e0210 */
[----:B------:R-:W-:Y:S02]  /*14590*/  IMAD.MOV.U32 R13, RZ, RZ, R10 ;  /* 0x000000ffff0d7224 */ /* 0x000fe400078e000a */
[----:B------:R-:W-:Y:S01]  /*145a0*/  IMAD.MOV.U32 R12, RZ, RZ, 0x1 ;  /* 0x00000001ff0c7424 */ /* 0x000fe200078e00ff */
[----:B------:R-:W-:-:S13]  /*145b0*/  IADD3 R2, P0, R14, R5, RZ ;  /* 0x000000050e027210 */ /* 0x000fda0007f1e0ff */
[----:B------:R-:W-:Y:S05]  /*145c0*/  WARPSYNC.COLLECTIVE R15, `(.L_x_1175) ;  /* 0x000000000f087348 */ /* 0x000fea0003c00000 */
[----:B------:R0:W1:Y:S02]  /*145d0*/  SHFL.IDX P6, R14, R13, R12, R11 ;  /* 0x0000000c0d0e7389 */ /* 0x00006400000c000b */
[----:B01----:R-:W-:Y:S01]  /*145e0*/  ENDCOLLECTIVE ;  /* 0x000000000000791b */ /* 0x003fe20003800000 */
.L_x_1175:
[----:B------:R-:W-:-:S05]  /*145f0*/  IMAD.X R3, RZ, RZ, R3, P0 ;  /* 0x000000ffff037224 */ /* 0x000fca00000e0603 */
[----:B------:R-:W-:Y:S01]  /*14600*/  @!PT LDS RZ, [RZ] ;  /* 0x00000000fffff984 */ /* 0x000fe20000000800 */
[----:B------:R-:W-:Y:S01]  /*14610*/  @!PT LDS RZ, [RZ] ;  /* 0x00000000fffff984 */ /* 0x000fe20000000800 */
[----:B------:R-:W-:Y:S01]  /*14620*/  @!PT LDS RZ, [RZ] ;  /* 0x00000000fffff984 */ /* 0x000fe20000000800 */
[----:B------:R-:W-:Y:S04]  /*14630*/  LDGSTS.E.BYPASS.LTC128B.128 [R8+0x18400], desc[UR36][R2.64], !P3 ;  /* 0x1840000002087fae */ /* 0x000fe8000d901d64 */
[----:B------:R-:W-:Y:S01]  /*14640*/  LDGSTS.E.BYPASS.LTC128B.128 [R8+0x1b400], desc[UR36][R2.64+0x80], !P2 ;  /* 0x1b40008002087fae */ /* 0x000fe2000d101d64 */
[----:B------:R-:W-:-:S03]  /*14650*/  IMAD.MOV.U32 R13, RZ, RZ, R7 ;  /* 0x000000ffff0d7224 */ /* 0x000fc600078e0007 */
[----:B------:R0:W-:Y:S02]  /*14660*/  LDGSTS.E.BYPASS.LTC128B.128 [R8+0x1e400], desc[UR36][R2.64+0x100], !P1 ;  /* 0x1e40010002087fae */ /* 0x0001e4000c901d64 */
[----:B0-----:R-:W-:-:S07]  /*14670*/  IMAD.MOV.U32 R3, RZ, RZ, R14 ;  /* 0x000000ffff037224 */ /* 0x001fce00078e000e */
[----:B------:R-:W-:Y:S05]  /*14680*/  WARPSYNC.COLLECTIVE R15, `(.L_x_1176) ;  /* 0x000000000f087348 */ /* 0x000fea0003c00000 */
[----:B------:R0:W1:Y:S02]  /*14690*/  SHFL.IDX P6, R14, R13, R12, R11 ;  /* 0x0000000c0d0e7389 */ /* 0x00006400000c000b */
[----:B01----:R-:W-:Y:S01]  /*146a0*/  ENDCOLLECTIVE ;  /* 0x000000000000791b */ /* 0x003fe20003800000 */
.L_x_1176:
[----:B------:R-:W-:Y:S02]  /*146b0*/  IMAD.MOV.U32 R13, RZ, RZ, R10 ;  /* 0x000000ffff0d7224 */ /* 0x000fe400078e000a */
[----:B------:R-:W-:Y:S01]  /*146c0*/  IMAD.MOV.U32 R12, RZ, RZ, 0x2 ;  /* 0x00000002ff0c7424 */ /* 0x000fe200078e00ff */
[----:B------:R-:W-:-:S13]  /*146d0*/  IADD3 R2, P0, R14, R5, RZ ;  /* 0x000000050e027210 */ /* 0x000fda0007f1e0ff */
[----:B------:R-:W-:Y:S05]  /*146e0*/  WARPSYNC.COLLECTIVE R15, `(.L_x_1177) ;  /* 0x000000000f087348 */ /* 0x000fea0003c00000 */
[----:B------:R0:W1:Y:S02]  /*146f0*/  SHFL.IDX P6, R14, R13, R12, R11 ;  /* 0x0000000c0d0e7389 */ /* 0x00006400000c000b */
[----:B01----:R-:W-:Y:S01]  /*14700*/  ENDCOLLECTIVE ;  /* 0x000000000000791b */ /* 0x003fe20003800000 */
.L_x_1177:
        /* <DEDUP_REMOVED lines=12> */
.L_x_1178:
[----:B------:R-:W-:Y:S02]  /*147d0*/  IMAD.MOV.U32 R13, RZ, RZ, R10 ;  /* 0x000000ffff0d7224 */ /* 0x000fe400078e000a */
[----:B------:R-:W-:Y:S01]  /*147e0*/  IMAD.MOV.U32 R12, RZ, RZ, 0x3 ;  /* 0x00000003ff0c7424 */ /* 0x000fe200078e00ff */
[----:B------:R-:W-:-:S13]  /*147f0*/  IADD3 R2, P0, R14, R5, RZ ;  /* 0x000000050e027210 */ /* 0x000fda0007f1e0ff */
[----:B------:R-:W-:Y:S05]  /*14800*/  WARPSYNC.COLLECTIVE R15, `(.L_x_1179) ;  /* 0x000000000f087348 */ /* 0x000fea0003c00000 */
[----:B------:R0:W1:Y:S02]  /*14810*/  SHFL.IDX P6, R14, R13, R12, R11 ;  /* 0x0000000c0d0e7389 */ /* 0x00006400000c000b */
[----:B01----:R-:W-:Y:S01]  /*14820*/  ENDCOLLECTIVE ;  /* 0x000000000000791b */ /* 0x003fe20003800000 */
.L_x_1179:
        /* <DEDUP_REMOVED lines=12> */
.L_x_1180:
[----:B------:R-:W-:Y:S02]  /*148f0*/  IMAD.MOV.U32 R13, RZ, RZ, R10 ;  /* 0x000000ffff0d7224 */ /* 0x000fe400078e000a */
[----:B------:R-:W-:Y:S01]  /*14900*/  IMAD.MOV.U32 R12, RZ, RZ, 0x4 ;  /* 0x00000004ff0c7424 */ /* 0x000fe200078e00ff */
[----:B------:R-:W-:-:S13]  /*14910*/  IADD3 R2, P0, R14, R5, RZ ;  /* 0x000000050e027210 */ /* 0x000fda0007f1e0ff */
[----:B------:R-:W-:Y:S05]  /*14920*/  WARPSYNC.COLLECTIVE R15, `(.L_x_1181) ;  /* 0x000000000f087348 */ /* 0x000fea0003c00000 */
[----:B------:R0:W1:Y:S02]  /*14930*/  SHFL.IDX P6, R14, R13, R12, R11 ;  /* 0x0000000c0d0e7389 */ /* 0x00006400000c000b */
[----:B01----:R-:W-:Y:S01]  /*14940*/  ENDCOLLECTIVE ;  /* 0x000000000000791b */ /* 0x003fe20003800000 */
.L_x_1181:
        /* <DEDUP_REMOVED lines=12> */
.L_x_1182:
[----:B------:R-:W-:Y:S02]  /*14a10*/  IMAD.MOV.U32 R13, RZ, RZ, R10 ;  /* 0x000000ffff0d7224 */ /* 0x000fe400078e000a */
[----:B------:R-:W-:Y:S01]  /*14a20*/  IMAD.MOV.U32 R12, RZ, RZ, 0x5 ;  /* 0x00000005ff0c7424 */ /* 0x000fe200078e00ff */
[----:B------:R-:W-:-:S13]  /*14a30*/  IADD3 R2, P0, R14, R5, RZ ;  /* 0x000000050e027210 */ /* 0x000fda0007f1e0ff */
[----:B------:R-:W-:Y:S05]  /*14a40*/  WARPSYNC.COLLECTIVE R15, `(.L_x_1183) ;  /* 0x000000000f087348 */ /* 0x000fea0003c00000 */
[----:B------:R0:W1:Y:S02]  /*14a50*/  SHFL.IDX P6, R14, R13, R12, R11 ;  /* 0x0000000c0d0e7389 */ /* 0x00006400000c000b */
[----:B01----:R-:W-:Y:S01]  /*14a60*/  ENDCOLLECTIVE ;  /* 0x000000000000791b */ /* 0x003fe20003800000 */
.L_x_1183:
        /* <DEDUP_REMOVED lines=12> */
.L_x_1184:
[----:B------:R-:W-:Y:S05]  /*14b30*/  BRA `(.L_x_1185) ;  /* 0xffffffcc007c7947 */ /* 0x000fea000383ffff */
.L_x_1105:
[----:B0-----:R0:W1:Y:S02]  /*14b40*/  SYNCS.PHASECHK.TRANS64.TRYWAIT P0, [R6+URZ+0x2a860], R3 ;  /* 0x02a86003060075a7 */ /* 0x001064000800017f */
[----:B-1----:R-:W-:Y:S05]  /*14b50*/  @!P0 NANOSLEEP.SYNCS 0x989680 ;  /* 0x009896800000895d */ /* 0x002fea0003900000 */
[----:B------:R-:W1:Y:S02]  /*14b60*/  @!P0 SYNCS.PHASECHK.TRANS64 P0, [R6+URZ+0x2a860], R3 ;  /* 0x02a86003060085a7 */ /* 0x000e64000800007f */
[----:B-1----:R-:W-:Y:S05]  /*14b70*/  @!P0 BRA `(.L_x_1105) ;  /* 0xfffffffc00f08947 */ /* 0x002fea000383ffff */
[----:B------:R-:W-:Y:S05]  /*14b80*/  BRA `(.L_x_1186) ;  /* 0xffffffcc00d87947 */ /* 0x000fea000383ffff */
.L_x_1106:
        /* <DEDUP_REMOVED lines=8> */
.L_x_1188:
[----:B------:R-:W-:Y:S05]  /*14c10*/  BSYNC B1 ;  /* 0x0000000000017941 */ /* 0x000fea0003800000 */
.L_x_1187:
[----:B------:R-:W-:Y:S02]  /*14c20*/  IMAD.MOV.U32 R13, RZ, RZ, R17 ;  /* 0x000000ffff0d7224 */ /* 0x000fe400078e0011 */
[----:B------:R-:W-:Y:S02]  /*14c30*/  IMAD.MOV.U32 R12, RZ, RZ, RZ ;  /* 0x000000ffff0c7224 */ /* 0x000fe400078e00ff */
[----:B------:R-:W-:Y:S02]  /*14c40*/  IMAD.MOV.U32 R11, RZ, RZ, 0x181f ;  /* 0x0000181fff0b7424 */ /* 0x000fe400078e00ff */
[----:B------:R-:W-:Y:S02]  /*14c50*/  IMAD.MOV.U32 R15, RZ, RZ, -0x1 ;  /* 0xffffffffff0f7424 */ /* 0x000fe400078e00ff */
[----:B------:R-:W-:Y:S02]  /*14c60*/  IMAD.MOV.U32 R3, RZ, RZ, R14 ;  /* 0x000000ffff037224 */ /* 0x000fe400078e000e */
[----:B------:R-:W-:-:S07]  /*14c70*/  IMAD R7, R7, 0x2, R16 ;  /* 0x0000000207077824 */ /* 0x000fce00078e0210 */
[----:B------:R-:W-:Y:S05]  /*14c80*/  WARPSYNC.COLLECTIVE R15, `(.L_x_1189) ;  /* 0x000000000f087348 */ /* 0x000fea0003c00000 */
[----:B------:R0:W1:Y:S02]  /*14c90*/  SHFL.IDX P6, R14, R13, R12, R11 ;  /* 0x0000000c0d0e7389 */ /* 0x00006400000c000b */
[----:B01----:R-:W-:Y:S01]  /*14ca0*/  ENDCOLLECTIVE ;  /* 0x000000000000791b */ /* 0x003fe20003800000 */
.L_x_1189:
[----:B------:R-:W-:Y:S02]  /*14cb0*/  IMAD.MOV.U32 R13, RZ, RZ, R18 ;  /* 0x000000ffff0d7224 */ /* 0x000fe400078e0012 */
[----:B------:R-:W-:Y:S01]  /*14cc0*/  IMAD.MOV.U32 R12, RZ, RZ, 0x1 ;  /* 0x00000001ff0c7424 */ /* 0x000fe200078e00ff */
[----:B------:R-:W-:-:S13]  /*14cd0*/  IADD3 R2, P0, R14, R5, RZ ;  /* 0x000000050e027210 */ /* 0x000fda0007f1e0ff */
[----:B------:R-:W-:Y:S05]  /*14ce0*/  WARPSYNC.COLLECTIVE R15, `(.L_x_1190) ;  /* 0x000000000f087348 */ /* 0x000fea0003c00000 */
[----:B------:R0:W1:Y:S02]  /*14cf0*/  SHFL.IDX P6, R14, R13, R12, R11 ;  /* 0x0000000c0d0e7389 */ /* 0x00006400000c000b */
[----:B01----:R-:W-:Y:S01]  /*14d00*/  ENDCOLLECTIVE ;  /* 0x000000000000791b */ /* 0x003fe20003800000 */
.L_x_1190:
        /* <DEDUP_REMOVED lines=13> */
.L_x_1191:
[----:B------:R-:W-:Y:S02]  /*14de0*/  IMAD.MOV.U32 R13, RZ, RZ, R18 ;  /* 0x000000ffff0d7224 */ /* 0x000fe400078e0012 */
[----:B------:R-:W-:Y:S01]  /*14df0*/  IMAD.MOV.U32 R12, RZ, RZ, 0x2 ;  /* 0x00000002ff0c7424 */ /* 0x000fe200078e00ff */
[----:B------:R-:W-:-:S13]  /*14e00*/  IADD3 R2, P0, R14, R5, RZ ;  /* 0x000000050e027210 */ /* 0x000fda0007f1e0ff */
[----:B------:R-:W-:Y:S05]  /*14e10*/  WARPSYNC.COLLECTIVE R15, `(.L_x_1192) ;  /* 0x000000000f087348 */ /* 0x000fea0003c00000 */
[----:B------:R0:W1:Y:S02]  /*14e20*/  SHFL.IDX P6, R14, R13, R12, R11 ;  /* 0x0000000c0d0e7389 */ /* 0x00006400000c000b */
[----:B01----:R-:W-:Y:S01]  /*14e30*/  ENDCOLLECTIVE ;  /* 0x000000000000791b */ /* 0x003fe20003800000 */
.L_x_1192:
        /* <DEDUP_REMOVED lines=13> */
.L_x_1193:
[----:B------:R-:W-:Y:S02]  /*14f10*/  IMAD.MOV.U32 R13, RZ, RZ, R18 ;  /* 0x000000ffff0d7224 */ /* 0x000fe400078e0012 */
[----:B------:R-:W-:Y:S01]  /*14f20*/  IMAD.MOV.U32 R12, RZ, RZ, 0x3 ;  /* 0x00000003ff0c7424 */ /* 0x000fe200078e00ff */
[----:B------:R-:W-:-:S13]  /*14f30*/  IADD3 R2, P0, R14, R5, RZ ;  /* 0x000000050e027210 */ /* 0x000fda0007f1e0ff */
[----:B------:R-:W-:Y:S05]  /*14f40*/  WARPSYNC.COLLECTIVE R15, `(.L_x_1194) ;  /* 0x000000000f087348 */ /* 0x000fea0003c00000 */
[----:B------:R0:W1:Y:S02]  /*14f50*/  SHFL.IDX P6, R14, R13, R12, R11 ;  /* 0x0000000c0d0e7389 */ /* 0x00006400000c000b */
[----:B01----:R-:W-:Y:S01]  /*14f60*/  ENDCOLLECTIVE ;  /* 0x000000000000791b */ /* 0x003fe20003800000 */
.L_x_1194:
        /* <DEDUP_REMOVED lines=13> */
.L_x_1195:
[----:B------:R-:W-:Y:S02]  /*15040*/  IMAD.MOV.U32 R13, RZ, RZ, R18 ;  /* 0x000000ffff0d7224 */ /* 0x000fe400078e0012 */
[----:B------:R-:W-:Y:S01]  /*15050*/  IMAD.MOV.U32 R12, RZ, RZ, 0x4 ;  /* 0x00000004ff0c7424 */ /* 0x000fe200078e00ff */
[----:B------:R-:W-:-:S13]  /*15060*/  IADD3 R2, P0, R14, R5, RZ ;  /* 0x000000050e027210 */ /* 0x000fda0007f1e0ff */
[----:B------:R-:W-:Y:S05]  /*15070*/  WARPSYNC.COLLECTIVE R15, `(.L_x_1196) ;  /* 0x000000000f087348 */ /* 0x000fea0003c00000 */
[----:B------:R0:W1:Y:S02]  /*15080*/  SHFL.IDX P6, R14, R13, R12, R11 ;  /* 0x0000000c0d0e7389 */ /* 0x00006400000c000b */
[----:B01----:R-:W-:Y:S01]  /*15090*/  ENDCOLLECTIVE ;  /* 0x000000000000791b */ /* 0x003fe20003800000 */
.L_x_1196:
        /* <DEDUP_REMOVED lines=13> */
.L_x_1197:
[----:B------:R-:W-:Y:S02]  /*15170*/  IMAD.MOV.U32 R13, RZ, RZ, R18 ;  /* 0x000000ffff0d7224 */ /* 0x000fe400078e0012 */
[----:B------:R-:W-:Y:S01]  /*15180*/  IMAD.MOV.U32 R12, RZ, RZ, 0x5 ;  /* 0x00000005ff0c7424 */ /* 0x000fe200078e00ff */
[----:B------:R-:W-:-:S13]  /*15190*/  IADD3 R2, P0, R14, R5, RZ ;  /* 0x000000050e027210 */ /* 0x000fda0007f1e0ff */
[----:B------:R-:W-:Y:S05]  /*151a0*/  WARPSYNC.COLLECTIVE R15, `(.L_x_1198) ;  /* 0x000000000f087348 */ /* 0x000fea0003c00000 */
[----:B------:R0:W1:Y:S02]  /*151b0*/  SHFL.IDX P6, R14, R13, R12, R11 ;  /* 0x0000000c0d0e7389 */ /* 0x00006400000c000b */
[----:B01----:R-:W-:Y:S01]  /*151c0*/  ENDCOLLECTIVE ;  /* 0x000000000000791b */ /* 0x003fe20003800000 */
.L_x_1198:
        /* <DEDUP_REMOVED lines=12> */
.L_x_1199:
[----:B------:R-:W-:Y:S01]  /*15290*/  @!PT LDS RZ, [RZ] ;  /* 0x00000000fffff984 */ /* 0x000fe20000000800 */
[----:B------:R-:W-:Y:S01]  /*152a0*/  @!PT LDS RZ, [RZ] ;  /* 0x00000000fffff984 */ /* 0x000fe20000000800 */
[----:B------:R-:W-:Y:S01]  /*152b0*/  @!PT LDS RZ, [RZ] ;  /* 0x00000000fffff984 */ /* 0x000fe20000000800 */
[----:B------:R0:W-:Y:S01]  /*152c0*/  LDGSTS.E.BYPASS.LTC128B.128 [R7+0x5400], desc[UR36][R2.64+0x80], !P0 ;  /* 0x0540008002077fae */ /* 0x0001e2000c101d64 */
[----:B------:R-:W-:Y:S05]  /*152d0*/  BRA `(.L_x_1200) ;  /* 0xffffffc800d47947 */ /* 0x000fea000383ffff */
.L_x_1114:
[----:B0-----:R0:W1:Y:S02]  /*152e0*/  SYNCS.PHASECHK.TRANS64.TRYWAIT P0, [R4+URZ+0x2a860], R3 ;  /* 0x02a86003040075a7 */ /* 0x001064000800017f */
[----:B-1----:R-:W-:Y:S05]  /*152f0*/  @!P0 NANOSLEEP.SYNCS 0x989680 ;  /* 0x009896800000895d */ /* 0x002fea0003900000 */
[----:B------:R-:W1:Y:S02]  /*15300*/  @!P0 SYNCS.PHASECHK.TRANS64 P0, [R4+URZ+0x2a860], R3 ;  /* 0x02a86003040085a7 */ /* 0x000e64000800007f */
[----:B-1----:R-:W-:Y:S05]  /*15310*/  @!P0 BRA `(.L_x_1114) ;  /* 0xfffffffc00f08947 */ /* 0x002fea000383ffff */
[----:B------:R-:W-:Y:S05]  /*15320*/  BRA `(.L_x_1201) ;  /* 0xffffffcc00f07947 */ /* 0x000fea000383ffff */
.L_x_1115:
[----:B------:R-:W-:Y:S01]  /*15330*/  BSSY B0, `(.L_x_1202) ;  /* 0x0000008000007945 */ /* 0x000fe20003800000 */
[----:B------:R-:W-:Y:S02]  /*15340*/  IMAD.MOV.U32 R13, RZ, RZ, R18 ;  /* 0x000000ffff0d7224 */ /* 0x000fe400078e0012 */
[----:B------:R-:W-:Y:S02]  /*15350*/  IMAD.MOV.U32 R12, RZ, RZ, RZ ;  /* 0x000000ffff0c7224 */ /* 0x000fe400078e00ff */
[----:B------:R-:W-:Y:S02]  /*15360*/  IMAD.MOV.U32 R11, RZ, RZ, 0x181f ;  /* 0x0000181fff0b7424 */ /* 0x000fe400078e00ff */
[----:B------:R-:W-:-:S07]  /*15370*/  IMAD.MOV.U32 R15, RZ, RZ, -0x1 ;  /* 0xffffffffff0f7424 */ /* 0x000fce00078e00ff */
[----:B0-----:R-:W-:Y:S05]  /*15380*/  WARPSYNC.COLLECTIVE R15, `(.L_x_1203) ;  /* 0x000000000f087348 */ /* 0x001fea0003c00000 */
[----:B------:R1:W2:Y:S02]  /*15390*/  SHFL.IDX P6, R14, R13, R12, R11 ;  /* 0x0000000c0d0e7389 */ /* 0x0002a400000c000b */
[----:B012---:R-:W-:Y:S01]  /*153a0*/  ENDCOLLECTIVE ;  /* 0x000000000000791b */ /* 0x007fe20003800000 */
.L_x_1203:
[----:B------:R-:W-:Y:S05]  /*153b0*/  BSYNC B0 ;  /* 0x0000000000007941 */ /* 0x000fea0003800000 */
.L_x_1202:
        /* <DEDUP_REMOVED lines=9> */
.L_x_1204:
[----:B------:R-:W-:Y:S02]  /*15450*/  IMAD.MOV.U32 R13, RZ, RZ, R18 ;  /* 0x000000ffff0d7224 */ /* 0x000fe400078e0012 */
[----:B------:R-:W-:Y:S01]  /*15460*/  IMAD.MOV.U32 R12, RZ, RZ, 0x1 ;  /* 0x00000001ff0c7424 */ /* 0x000fe200078e00ff */
[----:B------:R-:W-:-:S13]  /*15470*/  IADD3 R2, P0, R14, R6, RZ ;  /* 0x000000060e027210 */ /* 0x000fda0007f1e0ff */
[----:B------:R-:W-:Y:S05]  /*15480*/  WARPSYNC.COLLECTIVE R15, `(.L_x_1205) ;  /* 0x000000000f087348 */ /* 0x000fea0003c00000 */
[----:B------:R0:W1:Y:S02]  /*15490*/  SHFL.IDX P6, R14, R13, R12, R11 ;  /* 0x0000000c0d0e7389 */ /* 0x00006400000c000b */
[----:B01----:R-:W-:Y:S01]  /*154a0*/  ENDCOLLECTIVE ;  /* 0x000000000000791b */ /* 0x003fe20003800000 */
.L_x_1205:
[----:B------:R-:W-:Y:S01]  /*154b0*/  IMAD.X R3, RZ, RZ, R0, P0 ;  /* 0x000000ffff037224 */ /* 0x000fe200000e0600 */
[----:B------:R-:W-:Y:S01]  /*154c0*/  ISETP.LT.OR P0, PT, R5, 0x1, P3 ;  /* 0x000000010500780c */ /* 0x000fe20001f01670 */
[----:B------:R-:W-:Y:S02]  /*154d0*/  IMAD R0, R7, 0x2, R16 ;  /* 0x0000000207007824 */ /* 0x000fe400078e0210 */
[----:B------:R-:W-:-:S10]  /*154e0*/  IMAD.MOV.U32 R13, RZ, RZ, R17 ;  /* 0x000000ffff0d7224 */ /* 0x000fd400078e0011 */
        /* <DEDUP_REMOVED lines=9> */
.L_x_1206:
        /* <DEDUP_REMOVED lines=10> */
.L_x_1207:
        /* <DEDUP_REMOVED lines=12> */
.L_x_1208:
        /* <DEDUP_REMOVED lines=10> */
.L_x_1209:
        /* <DEDUP_REMOVED lines=12> */
.L_x_1210:
        /* <DEDUP_REMOVED lines=10> */
.L_x_1211:
        /* <DEDUP_REMOVED lines=12> */
.L_x_1212:
        /* <DEDUP_REMOVED lines=10> */
.L_x_1213:
        /* <DEDUP_REMOVED lines=12> */
.L_x_1214:
[----:B------:R-:W-:Y:S01]  /*15b00*/  @!PT LDS RZ, [RZ] ;  /* 0x00000000fffff984 */ /* 0x000fe20000000800 */
[----:B------:R-:W-:Y:S01]  /*15b10*/  @!PT LDS RZ, [RZ] ;  /* 0x00000000fffff984 */ /* 0x000fe20000000800 */
[----:B------:R-:W-:Y:S01]  /*15b20*/  @!PT LDS RZ, [RZ] ;  /* 0x00000000fffff984 */ /* 0x000fe20000000800 */
[----:B------:R0:W-:Y:S01]  /*15b30*/  LDGSTS.E.BYPASS.LTC128B.128 [R0+0x5400], desc[UR36][R2.64+0x80], !P0 ;  /* 0x0540008002007fae */ /* 0x0001e2000c101d64 */
[----:B------:R-:W-:Y:S05]  /*15b40*/  BRA `(.L_x_1215) ;  /* 0xffffffc800b47947 */ /* 0x000fea000383ffff */
.L_x_1120:
[----:B------:R-:W-:Y:S01]  /*15b50*/  BSSY B0, `(.L_x_1216) ;  /* 0x0000008000007945 */ /* 0x000fe20003800000 */
[----:B------:R-:W-:Y:S02]  /*15b60*/  IMAD.MOV.U32 R13, RZ, RZ, R34 ;  /* 0x000000ffff0d7224 */ /* 0x000fe400078e0022 */
[----:B------:R-:W-:Y:S02]  /*15b70*/  IMAD.MOV.U32 R12, RZ, RZ, RZ ;  /* 0x000000ffff0c7224 */ /* 0x000fe400078e00ff */
[----:B------:R-:W-:Y:S02]  /*15b80*/  IMAD.MOV.U32 R11, RZ, RZ, 0x1f ;  /* 0x0000001fff0b7424 */ /* 0x000fe400078e00ff */
[----:B------:R-:W-:-:S07]  /*15b90*/  IMAD.MOV.U32 R15, RZ, RZ, -0x1 ;  /* 0xffffffffff0f7424 */ /* 0x000fce00078e00ff */
[----:B-----5:R-:W-:Y:S05]  /*15ba0*/  WARPSYNC.COLLECTIVE R15, `(.L_x_1217) ;  /* 0x000000000f087348 */ /* 0x020fea0003c00000 */
[----:B------:R0:W1:Y:S02]  /*15bb0*/  SHFL.IDX P6, R14, R13, R12, R11 ;  /* 0x0000000c0d0e7389 */ /* 0x00006400000c000b */
[----:B01---5:R-:W-:Y:S01]  /*15bc0*/  ENDCOLLECTIVE ;  /* 0x000000000000791b */ /* 0x023fe20003800000 */
.L_x_1217:
[----:B------:R-:W-:Y:S05]  /*15bd0*/  BSYNC B0 ;  /* 0x0000000000007941 */ /* 0x000fea0003800000 */
.L_x_1216:
[----:B------:R-:W-:Y:S05]  /*15be0*/  BRA `(.L_x_1218) ;  /* 0xffffffcc00347947 */ /* 0x000fea000383ffff */
.L_x_1123:
[----:B-1----:R1:W2:Y:S02]  /*15bf0*/  SYNCS.PHASECHK.TRANS64.TRYWAIT P0, [R4+URZ+0x2a820], R0 ;  /* 0x02a82000040075a7 */ /* 0x0022a4000800017f */
[----:B--2---:R-:W-:Y:S05]  /*15c00*/  @!P0 NANOSLEEP.SYNCS 0x989680 ;  /* 0x009896800000895d */ /* 0x004fea0003900000 */
[----:B------:R-:W2:Y:S02]  /*15c10*/  @!P0 SYNCS.PHASECHK.TRANS64 P0, [R4+URZ+0x2a820], R0 ;  /* 0x02a82000040085a7 */ /* 0x000ea4000800007f */
[----:B--2---:R-:W-:Y:S05]  /*15c20*/  @!P0 BRA `(.L_x_1123) ;  /* 0xfffffffc00f08947 */ /* 0x004fea000383ffff */
[----:B------:R-:W-:Y:S05]  /*15c30*/  BRA `(.L_x_1219) ;  /* 0xffffffcc007c7947 */ /* 0x000fea000383ffff */
.L_x_1124:
[----:B------:R-:W2:Y:S01]  /*15c40*/  S2R R2, SR_TID.X ;  /* 0x0000000000027919 */ /* 0x000ea20000002100 */
[----:B------:R-:W-:Y:S01]  /*15c50*/  BSSY B0, `(.L_x_1220) ;  /* 0x000000a000007945 */ /* 0x000fe20003800000 */
        /* <DEDUP_REMOVED lines=9> */
.L_x_1221:
[----:B------:R-:W-:Y:S05]  /*15cf0*/  BSYNC B0 ;  /* 0x0000000000007941 */ /* 0x000fea0003800000 */
.L_x_1220:
[----:B------:R-:W-:Y:S05]  /*15d00*/  BRA `(.L_x_1222) ;  /* 0xffffffcc00647947 */ /* 0x000fea000383ffff */
.L_x_1127:
[----:B------:R-:W-:Y:S01]  /*15d10*/  BSSY B1, `(.L_x_1223) ;  /* 0x0000006000017945 */ /* 0x000fe20003800000 */
[----:B------:R-:W-:-:S07]  /*15d20*/  IMAD.MOV.U32 R15, RZ, RZ, -0x1 ;  /* 0xffffffffff0f7424 */ /* 0x000fce00078e00ff */
[----:B01---5:R-:W-:Y:S05]  /*15d30*/  WARPSYNC.COLLECTIVE R15, `(.L_x_1224) ;  /* 0x000000000f0c7348 */ /* 0x023fea0003c00000 */
[----:B------:R-:W-:Y:S02]  /*15d40*/  ELECT P6, UR62, PT ;  /* 0x00000000003e782f */ /* 0x000fe400038c0000 */
[----:B------:R-:W-:Y:S01]  /*15d50*/  MOV R14, UR62 ;  /* 0x0000003e000e7c02 */ /* 0x000fe20008000f00 */
[----:B01---5:R-:W-:Y:S10]  /*15d60*/  ENDCOLLECTIVE ;  /* 0x000000000000791b */ /* 0x023ff40003800000 */
.L_x_1224:
[----:B------:R-:W-:Y:S05]  /*15d70*/  BSYNC B1 ;  /* 0x0000000000017941 */ /* 0x000fea0003800000 */
.L_x_1223:
[----:B------:R-:W-:Y:S05]  /*15d80*/  BRA `(.L_x_1225) ;  /* 0xffffffcc005c7947 */ /* 0x000fea000383ffff */
.L_x_1129:
[----:B-1----:R1:W2:Y:S02]  /*15d90*/  SYNCS.PHASECHK.TRANS64.TRYWAIT P1, [R5+URZ+0x2a840], R0 ;  /* 0x02a84000050075a7 */ /* 0x0022a4000802017f */
[----:B--2---:R-:W-:Y:S05]  /*15da0*/  @!P1 NANOSLEEP.SYNCS 0x989680 ;  /* 0x009896800000995d */ /* 0x004fea0003900000 */
[----:B------:R-:W2:Y:S02]  /*15db0*/  @!P1 SYNCS.PHASECHK.TRANS64 P1, [R5+URZ+0x2a840], R0 ;  /* 0x02a84000050095a7 */ /* 0x000ea4000802007f */
[----:B--2---:R-:W-:Y:S05]  /*15dc0*/  @!P1 BRA `(.L_x_1129) ;  /* 0xfffffffc00f09947 */ /* 0x004fea000383ffff */
[----:B------:R-:W-:Y:S05]  /*15dd0*/  BRA `(.L_x_1226) ;  /* 0xffffffcc00847947 */ /* 0x000fea000383ffff */
.L_x_1131:
[----:B--2---:R2:W3:Y:S02]  /*15de0*/  SYNCS.PHASECHK.TRANS64.TRYWAIT P1, [R23+URZ+0x2a840], R2 ;  /* 0x02a84002170075a7 */ /* 0x0044e4000802017f */
[----:B---3--:R-:W-:Y:S05]  /*15df0*/  @!P1 NANOSLEEP.SYNCS 0x989680 ;  /* 0x009896800000995d */ /* 0x008fea0003900000 */
[----:B------:R-:W3:Y:S02]  /*15e00*/  @!P1 SYNCS.PHASECHK.TRANS64 P1, [R23+URZ+0x2a840], R2 ;  /* 0x02a84002170095a7 */ /* 0x000ee4000802007f */
[----:B---3--:R-:W-:Y:S05]  /*15e10*/  @!P1 BRA `(.L_x_1131) ;  /* 0xfffffffc00f09947 */ /* 0x008fea000383ffff */
[----:B------:R-:W-:Y:S05]  /*15e20*/  BRA `(.L_x_1227) ;  /* 0xffffffcc00907947 */ /* 0x000fea000383ffff */
.L_x_1133:
[----:B---3--:R3:W4:Y:S02]  /*15e30*/  SYNCS.PHASECHK.TRANS64.TRYWAIT P1, [R5+URZ+0x2a860], R0 ;  /* 0x02a86000050075a7 */ /* 0x008724000802017f */
[----:B----4-:R-:W-:Y:S05]  /*15e40*/  @!P1 NANOSLEEP.SYNCS 0x989680 ;  /* 0x009896800000995d */ /* 0x010fea0003900000 */
[----:B------:R-:W4:Y:S02]  /*15e50*/  @!P1 SYNCS.PHASECHK.TRANS64 P1, [R5+URZ+0x2a860], R0 ;  /* 0x02a86000050095a7 */ /* 0x000f24000802007f */
[----:B----4-:R-:W-:Y:S05]  /*15e60*/  @!P1 BRA `(.L_x_1133) ;  /* 0xfffffffc00f09947 */ /* 0x010fea000383ffff */
[----:B------:R-:W-:Y:S05]  /*15e70*/  BRA `(.L_x_1228) ;  /* 0xffffffcc008c7947 */ /* 0x000fea000383ffff */
.L_x_1229:
        /* <DEDUP_REMOVED lines=16> */
.L_x_15524:


//--------------------- .text._ZN7cutlass13device_kernelIN5flash11enable_sm90INS1_16FlashAttnFwdSm90INS1_25CollectiveMainloopFwdSm90ILi2EN4cute5tupleIJNS5_1CILi1EEES8_S8_EEENS6_IJNS7_ILi128EEENS7_ILi96EEENS7_ILi192EEEEEELi128ENS_6half_tEfNS_4arch4Sm90ELb0ELb1ELb0ELb1ELb1ELb0ELb0ELb1ELb1ELb1ELb0ELb0EEENS1_21CollectiveEpilogueFwdINS6_IJSA_SA_SB_EEES9_SE_SG_Li256ELb1ELb1ELb0ELb0EEENS1_36VarlenDynamicPersistentTileSchedulerILi128ELi96ELi256ELi128ELb0ELb1ELb1ELb1ELb0ELb1EEEEEEEEEvNT_6ParamsE --------------------------
	.section	.text._ZN7cutlass13device_kernelIN5flash11enable_sm90INS1_16FlashAttnFwdSm90INS1_25CollectiveMainloopFwdSm90ILi2EN4cute5tupleIJNS5_1CILi1EEES8_S8_EEENS6_IJNS7_ILi128EEENS7_ILi96EEENS7_ILi192EEEEEELi128ENS_6half_tEfNS_4arch4Sm90ELb0ELb1ELb0ELb1ELb1ELb0ELb0ELb1ELb1ELb1ELb0ELb0EEENS1_21CollectiveEpilogueFwdINS6_IJSA_SA_SB_EEES9_SE_SG_Li256ELb1ELb1ELb0ELb0EEENS1_36VarlenDynamicPersistentTileSchedulerILi128ELi96ELi256ELi128ELb0ELb1ELb1ELb1ELb0ELb1EEEEEEEEEvNT_6ParamsE,"ax",@progbits
	.align	128
.text._ZN7cutlass13device_kernelIN5flash11enable_sm90INS1_16FlashAttnFwdSm90INS1_25CollectiveMainloopFwdSm90ILi2EN4cute5tupleIJNS5_1CILi1EEES8_S8_EEENS6_IJNS7_ILi128EEENS7_ILi96EEENS7_ILi192EEEEEELi128ENS_6half_tEfNS_4arch4Sm90ELb0ELb1ELb0ELb1ELb1ELb0ELb0ELb1ELb1ELb1ELb0ELb0EEENS1_21CollectiveEpilogueFwdINS6_IJSA_SA_SB_EEES9_SE_SG_Li256ELb1ELb1ELb0ELb0EEENS1_36VarlenDynamicPersistentTileSchedulerILi128ELi96ELi256ELi128ELb0ELb1ELb1ELb1ELb0ELb1EEEEEEEEEvNT_6ParamsE:
        .type           _ZN7cutlass13device_kernelIN5flash11enable_sm90INS1_16FlashAttnFwdSm90INS1_25CollectiveMainloopFwdSm90ILi2EN4cute5tupleIJNS5_1CILi1EEES8_S8_EEENS6_IJNS7_ILi128EEENS7_ILi96EEENS7_ILi192EEEEEELi128ENS_6half_tEfNS_4arch4Sm90ELb0ELb1ELb0ELb1ELb1ELb0ELb0ELb1ELb1ELb1ELb0ELb0EEENS1_21CollectiveEpilogueFwdINS6_IJSA_SA_SB_EEES9_SE_SG_Li256ELb1ELb1ELb0ELb0EEENS1_36VarlenDynamicPersistentTileSchedulerILi128ELi96ELi256ELi128ELb0ELb1ELb1ELb1ELb0ELb1EEEEEEEEEvNT_6ParamsE,@function
        .size           _ZN7cutlass13device_kernelIN5flash11enable_sm90INS1_16FlashAttnFwdSm90INS1_25CollectiveMainloopFwdSm90ILi2EN4cute5tupleIJNS5_1CILi1EEES8_S8_EEENS6_IJNS7_ILi128EEENS7_ILi96EEENS7_ILi192EEEEEELi128ENS_6half_tEfNS_4arch4Sm90ELb0ELb1ELb0ELb1ELb1ELb0ELb0ELb1ELb1ELb1ELb0ELb0EEENS1_21CollectiveEpilogueFwdINS6_IJSA_SA_SB_EEES9_SE_SG_Li256ELb1ELb1ELb0ELb0EEENS1_36VarlenDynamicPersistentTileSchedulerILi128ELi96ELi256ELi128ELb0ELb1ELb1ELb1ELb0ELb1EEEEEEEEEvNT_6ParamsE,(.L_x_15525 - _ZN7cutlass13device_kernelIN5flash11enable_sm90INS1_16FlashAttnFwdSm90INS1_25CollectiveMainloopFwdSm90ILi2EN4cute5tupleIJNS5_1CILi1EEES8_S8_EEENS6_IJNS7_ILi128EEENS7_ILi96EEENS7_ILi192EEEEEELi128ENS_6half_tEfNS_4arch4Sm90ELb0ELb1ELb0ELb1ELb1ELb0ELb0ELb1ELb1ELb1ELb0ELb0EEENS1_21CollectiveEpilogueFwdINS6_IJSA_SA_SB_EEES9_SE_SG_Li256ELb1ELb1ELb0ELb0EEENS1_36VarlenDynamicPersistentTileSchedulerILi128ELi96ELi256ELi128ELb0ELb1ELb1ELb1ELb0ELb1EEEEEEEEEvNT_6ParamsE)
        .other          _ZN7cutlass13device_kernelIN5flash11enable_sm90INS1_16FlashAttnFwdSm90INS1_25CollectiveMainloopFwdSm90ILi2EN4cute5tupleIJNS5_1CILi1EEES8_S8_EEENS6_IJNS7_ILi128EEENS7_ILi96EEENS7_ILi192EEEEEELi128ENS_6half_tEfNS_4arch4Sm90ELb0ELb1ELb0ELb1ELb1ELb0ELb0ELb1ELb1ELb1ELb0ELb0EEENS1_21CollectiveEpilogueFwdINS6_IJSA_SA_SB_EEES9_SE_SG_Li256ELb1ELb1ELb0ELb0EEENS1_36VarlenDynamicPersistentTileSchedulerILi128ELi96ELi256ELi128ELb0ELb1ELb1ELb1ELb0ELb1EEEEEEEEEvNT_6ParamsE,@"STO_CUDA_ENTRY STV_DEFAULT"
_ZN7cutlass13device_kernelIN5flash11enable_sm90INS1_16FlashAttnFwdSm90INS1_25CollectiveMainloopFwdSm90ILi2EN4cute5tupleIJNS5_1CILi1EEES8_S8_EEENS6_IJNS7_ILi128EEENS7_ILi96EEENS7_ILi192EEEEEELi128ENS_6half_tEfNS_4arch4Sm90ELb0ELb1ELb0ELb1ELb1ELb0ELb0ELb1ELb1ELb1ELb0ELb0EEENS1_21CollectiveEpilogueFwdINS6_IJSA_SA_SB_EEES9_SE_SG_Li256ELb1ELb1ELb0ELb0EEENS1_36VarlenDynamicPersistentTileSchedulerILi128ELi96ELi256ELi128ELb0ELb1ELb1ELb1ELb0ELb1EEEEEEEEEvNT_6ParamsE:
        /* <DEDUP_REMOVED lines=45> */
.L_x_1230:
        /* <DEDUP_REMOVED lines=22> */
.L_x_1231:
        /* <DEDUP_REMOVED lines=18> */
.L_x_1232:
        /* <DEDUP_REMOVED lines=22> */
.L_x_1233:
        /* <DEDUP_REMOVED lines=23> */
.L_x_1234:
        /* <DEDUP_REMOVED lines=10> */
.L_x_1236:
[----:B------:R-:W-:-:S08]  /*08c0*/  NOP ;  /* 0x0000000000007918 */ /* 0x000fd00000000000 */
[----:B------:R-:W1:Y:S02]  /*08d0*/  USETMAXREG.TRY_ALLOC.CTAPOOL UP0, 0xe8 ;  /* 0x000000e8000079c8 */ /* 0x000e640008000600 */
[----:B-1----:R-:W-:-:S13]  /*08e0*/  PLOP3.LUT P0, PT, PT, PT, UP0, 0x80, 0x0 ;  /* 0x000000000000781c */ /* 0x002fda0003f0f008 */
[----:B------:R-:W-:Y:S05]  /*08f0*/  @!P0 BRA `(.L_x_1236) ;  /* 0xfffffffc00f08947 */ /* 0x000fea000383ffff */
[----:B------:R-:W1:Y:S08]  /*0900*/  S2UR UR5, SR_CgaCtaId ;  /* 0x00000000000579c3 */ /* 0x000e700000008800 */
[----:B------:R-:W-:Y:S06]  /*0910*/  BAR.ARV 0x8, 0x180 ;  /* 0x0206000000007b1d */ /* 0x000fec0000002000 */
[----:B------:R-:W-:-:S02]  /*0920*/  UMOV UR4, 0x400 ;  /* 0x0000040000047882 */ /* 0x000fc40000000000 */
[----:B------:R-:W-:Y:S01]  /*0930*/  BAR.SYNC.DEFER_BLOCKING 0x5, 0x180 ;  /* 0x0146000000007b1d */ /* 0x000fe20000010000 */
[----:B-1----:R-:W-:-:S09]  /*0940*/  ULEA UR4, UR5, UR4, 0x18 ;  /* 0x0000000405047291 */ /* 0x002fd2000f8ec03f */
[----:B------:R-:W1:Y:S01]  /*0950*/  LDS.128 R44, [UR4+0x2a8d0] ;  /* 0x02a8d004ff2c7984 */ /* 0x000e620008000c00 */
[----:B------:R-:W-:Y:S01]  /*0960*/  ULDC UR4, c[0x0][0xc3c] ;  /* 0x00030f0000047ab9 */ /* 0x000fe20000000800 */
[----:B------:R-:W-:Y:S06]  /*0970*/  BAR.ARV 0x4, 0x180 ;  /* 0x0106000000007b1d */ /* 0x000fec0000002000 */
[----:B-1----:R-:W-:-:S13]  /*0980*/  ISETP.GE.AND P0, PT, R47, UR4, PT ;  /* 0x000000042f007c0c */ /* 0x002fda000bf06270 */
[----:B------:R-:W-:Y:S05]  /*0990*/  @P0 EXIT ;  /* 0x000000000000094d */ /* 0x000fea0003800000 */
[----:B0-----:R-:W2:Y:S01]  /*09a0*/  LDL R2, [R1+0x18] ;  /* 0x0000180001027983 */ /* 0x001ea20000100800 */
[----:B------:R-:W-:Y:S01]  /*09b0*/  IMAD.MOV.U32 R166, RZ, RZ, RZ ;  /* 0x000000ffffa67224 */ /* 0x000fe200078e00ff */
[----:B------:R-:W-:Y:S01]  /*09c0*/  UMOV UR38, URZ ;  /* 0x0000003f00267c82 */ /* 0x000fe20008000000 */
[----:B------:R-:W-:Y:S01]  /*09d0*/  UMOV UR39, URZ ;  /* 0x0000003f00277c82 */ /* 0x000fe20008000000 */
[----:B------:R-:W0:Y:S02]  /*09e0*/  S2R R0, SR_TID.X ;  /* 0x0000000000007919 */ /* 0x000e240000002100 */
[----:B0-----:R-:W-:-:S05]  /*09f0*/  VIADD R174, R0, 0xffffff80 ;  /* 0xffffff8000ae7836 */ /* 0x001fca0000000000 */
[----:B------:R-:W-:-:S04]  /*0a00*/  SHF.R.S32.HI R3, RZ, 0x1f, R174 ;  /* 0x0000001fff037819 */ /* 0x000fc800000114ae */
[CC--:B------:R-:W-:Y:S02]  /*0a10*/  LEA.HI R0, R3.reuse, R174.reuse, RZ, 0x7 ;  /* 0x000000ae03007211 */ /* 0x0c0fe400078f38ff */
[CC--:B------:R-:W-:Y:S02]  /*0a20*/  LEA.HI R4, R3.reuse, R174.reuse, RZ, 0x5 ;  /* 0x000000ae03047211 */ /* 0x0c0fe400078f28ff */
[----:B------:R-:W-:Y:S02]  /*0a30*/  LOP3.LUT R167, R0, 0xffffff80, RZ, 0xc0, !PT ;  /* 0xffffff8000a77812 */ /* 0x000fe400078ec0ff */
[----:B------:R-:W-:Y:S01]  /*0a40*/  LEA.HI R11, R3, R174, RZ, 0x2 ;  /* 0x000000ae030b7211 */ /* 0x000fe200078f10ff */
[----:B------:R-:W-:Y:S01]  /*0a50*/  IMAD.SHL.U32 R4, R4, 0x20, RZ ;  /* 0x0000002004047824 */ /* 0x000fe200078e00ff */
[----:B------:R-:W-:Y:S01]  /*0a60*/  SHF.R.S32.HI R169, RZ, 0x7, R0 ;  /* 0x00000007ffa97819 */ /* 0x000fe20000011400 */
[----:B------:R-:W-:Y:S01]  /*0a70*/  IMAD.IADD R167, R174, 0x1, -R167 ;  /* 0x00000001aea77824 */ /* 0x000fe200078e0aa7 */
[----:B------:R-:W-:-:S02]  /*0a80*/  LOP3.LUT R11, R11, 0xfffffffc, RZ, 0xc0, !PT ;  /* 0xfffffffc0b0b7812 */ /* 0x000fc400078ec0ff */
[----:B------:R-:W-:Y:S02]  /*0a90*/  LOP3.LUT R4, R4, 0xfffffc00, RZ, 0xc0, !PT ;  /* 0xfffffc0004047812 */ /* 0x000fe400078ec0ff */
[----:B------:R-:W-:Y:S01]  /*0aa0*/  SHF.R.S32.HI R6, RZ, 0x1f, R167 ;  /* 0x0000001fff067819 */ /* 0x000fe200000114a7 */
[----:B------:R-:W-:Y:S01]  /*0ab0*/  IMAD.IADD R11, R174, 0x1, -R11 ;  /* 0x00000001ae0b7824 */ /* 0x000fe200078e0a0b */
[----:B------:R-:W-:Y:S02]  /*0ac0*/  LEA.HI R0, R0, R169, RZ, 0x1 ;  /* 0x000000a900007211 */ /* 0x000fe400078f08ff */
[CC--:B------:R-:W-:Y:S02]  /*0ad0*/  LEA.HI R8, R6.reuse, R167.reuse, RZ, 0x2 ;  /* 0x000000a706087211 */ /* 0x0c0fe400078f10ff */
[----:B------:R-:W-:Y:S02]  /*0ae0*/  LEA.HI R6, R6, R167, RZ, 0x5 ;  /* 0x000000a706067211 */ /* 0x000fe400078f28ff */
[----:B------:R-:W-:-:S02]  /*0af0*/  SHF.R.S32.HI R9, RZ, 0x2, R8 ;  /* 0x00000002ff097819 */ /* 0x000fc40000011408 */
[----:B------:R-:W-:Y:S02]  /*0b00*/  SHF.R.S32.HI R10, RZ, 0x1f, R8 ;  /* 0x0000001fff0a7819 */ /* 0x000fe40000011408 */
[----:B------:R-:W-:Y:S02]  /*0b10*/  SHF.R.S32.HI R6, RZ, 0x5, R6 ;  /* 0x00000005ff067819 */ /* 0x000fe40000011406 */
[----:B------:R-:W-:Y:S02]  /*0b20*/  LEA.HI R10, R10, R9, RZ, 0x3 ;  /* 0x000000090a0a7211 */ /* 0x000fe400078f18ff */
[----:B------:R-:W-:Y:S02]  /*0b30*/  LOP3.LUT R0, R0, 0x3fffffe, RZ, 0xc0, !PT ;  /* 0x03fffffe00007812 */ /* 0x000fe400078ec0ff */
[----:B------:R-:W-:Y:S02]  /*0b40*/  LOP3.LUT R10, R10, 0xfffffff8, RZ, 0xc0, !PT ;  /* 0xfffffff80a0a7812 */ /* 0x000fe400078ec0ff */
[----:B------:R-:W-:Y:S01]  /*0b50*/  LOP3.LUT R8, R8, 0x7ffffffc, RZ, 0xc0, !PT ;  /* 0x7ffffffc08087812 */ /* 0x000fe200078ec0ff */
[----:B------:R-:W-:-:S02]  /*0b60*/  IMAD.IADD R0, R169, 0x1, -R0 ;  /* 0x00000001a9007824 */ /* 0x000fc400078e0a00 */
[----:B------:R-:W-:Y:S02]  /*0b70*/  IMAD.IADD R9, R9, 0x1, -R10 ;  /* 0x0000000109097824 */ /* 0x000fe400078e0a0a */
[----:B------:R-:W-:Y:S02]  /*0b80*/  IMAD.IADD R19, R167, 0x1, -R8 ;  /* 0x00000001a7137824 */ /* 0x000fe400078e0a08 */
[----:B------:R-:W-:-:S04]  /*0b90*/  IMAD R9, R6, 0x10, R9 ;  /* 0x0000001006097824 */ /* 0x000fc800078e0209 */
[----:B------:R-:W-:Y:S01]  /*0ba0*/  IMAD R170, R0, 0x40, R9 ;  /* 0x0000004000aa7824 */ /* 0x000fe200078e0209 */
[----:B--2---:R-:W-:Y:S02]  /*0bb0*/  R2UR UR4, R2 ;  /* 0x00000000020472ca */ /* 0x004fe400000e0000 */
[CC--:B------:R-:W-:Y:S02]  /*0bc0*/  LEA.HI R2, R3.reuse, R174.reuse, RZ, 0x4 ;  /* 0x000000ae03027211 */ /* 0x0c0fe400078f20ff */
[----:B------:R-:W-:Y:S02]  /*0bd0*/  LEA.HI R3, R3, R174, RZ, 0x3 ;  /* 0x000000ae03037211 */ /* 0x000fe400078f18ff */
[----:B------:R-:W-:Y:S02]  /*0be0*/  SHF.R.S32.HI R7, RZ, 0x4, R2 ;  /* 0x00000004ff077819 */ /* 0x000fe40000011402 */
[C---:B------:R-:W-:Y:S02]  /*0bf0*/  LOP3.LUT R5, R2.reuse, 0x3fffff0, RZ, 0xc0, !PT ;  /* 0x03fffff002057812 */ /* 0x040fe400078ec0ff */
[----:B------:R-:W-:-:S02]  /*0c00*/  LEA.HI R2, R2, R7, RZ, 0x1 ;  /* 0x0000000702027211 */ /* 0x000fc400078f08ff */
[----:B------:R-:W-:Y:S01]  /*0c10*/  SHF.R.S32.HI R165, RZ, 0x3, R3 ;  /* 0x00000003ffa57819 */ /* 0x000fe20000011403 */
[----:B------:R-:W-:Y:S01]  /*0c20*/  IMAD.IADD R5, R174, 0x1, -R5 ;  /* 0x00000001ae057824 */ /* 0x000fe200078e0a05 */
[----:B------:R-:W-:Y:S01]  /*0c30*/  LOP3.LUT R2, R2, 0x1ffffffe, RZ, 0xc0, !PT ;  /* 0x1ffffffe02027812 */ /* 0x000fe200078ec0ff */
[----:B------:R-:W-:Y:S02]  /*0c40*/  ULOP3.LUT UR61, UR4, 0x1, URZ, 0xfc, !UPT ;  /* 0x00000001043d7892 */ /* 0x000fe4000f8efc3f */
[----:B------:R-:W-:Y:S01]  /*0c50*/  IMAD R5, R5, 0x40, R4 ;  /* 0x0000004005057824 */ /* 0x000fe200078e0204 */
[----:B------:R-:W-:Y:S01]  /*0c60*/  LEA.HI R4, R11, R11, RZ, 0x1 ;  /* 0x0000000b0b047211 */ /* 0x000fe200078f08ff */
[----:B------:R-:W-:Y:S01]  /*0c70*/  IMAD.IADD R2, R7, 0x1, -R2 ;  /* 0x0000000107027824 */ /* 0x000fe200078e0a02 */
[----:B------:R-:W-:Y:S02]  /*0c80*/  LOP3.LUT R7, R3, 0xfffffff8, RZ, 0xc0, !PT ;  /* 0xfffffff803077812 */ /* 0x000fe400078ec0ff */
[----:B------:R-:W-:Y:S01]  /*0c90*/  LOP3.LUT R4, R4, 0x1ffffffe, RZ, 0xc0, !PT ;  /* 0x1ffffffe04047812 */ /* 0x000fe200078ec0ff */
[----:B------:R-:W-:-:S02]  /*0ca0*/  IMAD R171, R2, 0x8, R5 ;  /* 0x0000000802ab7824 */ /* 0x000fc400078e0205 */
[----:B------:R-:W-:Y:S02]  /*0cb0*/  IMAD.IADD R162, R174, 0x1, -R7 ;  /* 0x00000001aea27824 */ /* 0x000fe400078e0a07 */
[----:B------:R-:W-:Y:S02]  /*0cc0*/  IMAD.IADD R11, R11, 0x1, -R4 ;  /* 0x000000010b0b7824 */ /* 0x000fe400078e0a04 */
[----:B------:R-:W-:Y:S02]  /*0cd0*/  IMAD.SHL.U32 R160, R162, 0x8, RZ ;  /* 0x00000008a2a07824 */ /* 0x000fe400078e00ff */
[----:B------:R-:W-:Y:S02]  /*0ce0*/  IMAD R22, R11, 0x8, R170 ;  /* 0x000000080b167824 */ /* 0x000fe400078e02aa */
[----:B------:R-:W-:Y:S01]  /*0cf0*/  VIADD R161, R160, 0x40 ;  /* 0x00000040a0a17836 */ /* 0x000fe20000000000 */
[----:B------:R-:W-:-:S04]  /*0d00*/  SHF.R.S32.HI R173, RZ, 0x1f, R160 ;  /* 0x0000001fffad7819 */ /* 0x000fc800000114a0 */
[----:B------:R-:W-:-:S07]  /*0d10*/  SHF.R.S32.HI R172, RZ, 0x1f, R161 ;  /* 0x0000001fffac7819 */ /* 0x000fce00000114a1 */
.L_x_1344:
[----:B0---4-:R-:W0:Y:S01]  /*0d20*/  LDC.64 R2, c[0x0][0xa28] ;  /* 0x00028a00ff027b82 */ /* 0x011e220000000a00 */
[----:B------:R-:W-:Y:S01]  /*0d30*/  IMAD.MOV.U32 R7, RZ, RZ, RZ ;  /* 0x000000ffff077224 */ /* 0x000fe200078e00ff */
[----:B------:R-:W-:Y:S01]  /*0d40*/  ULDC.64 UR4, c[0x0][0x418] ;  /* 0x0001060000047ab9 */ /* 0x000fe20000000a00 */
[----:B------:R-:W-:-:S05]  /*0d50*/  ULDC.64 UR6, c[0x0][0xa20] ;  /* 0x0002880000067ab9 */ /* 0x000fca0000000a00 */
[----:B--2---:R-:W1:Y:S01]  /*0d60*/  LDC.64 R4, c[0x0][0xa18] ;  /* 0x00028600ff047b82 */ /* 0x004e620000000a00 */
[----:B0-----:R-:W-:-:S04]  /*0d70*/  ISETP.NE.U32.AND P0, PT, R2, RZ, PT ;  /* 0x000000ff0200720c */ /* 0x001fc80003f05070 */
[----:B------:R-:W-:Y:S02]  /*0d80*/  ISETP.NE.AND.EX P0, PT, R3, RZ, PT, P0 ;  /* 0x000000ff0300720c */ /* 0x000fe40003f05300 */
[----:B-1----:R-:W-:-:S04]  /*0d90*/  ISETP.NE.U32.AND P1, PT, R4, RZ, PT ;  /* 0x000000ff0400720c */ /* 0x002fc80003f25070 */
[----:B------:R-:W-:-:S07]  /*0da0*/  ISETP.NE.AND.EX P1, PT, R5, RZ, PT, P1 ;  /* 0x000000ff0500720c */ /* 0x000fce0003f25310 */
[----:B------:R-:W0:Y:S08]  /*0db0*/  @P0 LDC.64 R2, c[0x0][0xa28] ;  /* 0x00028a00ff020b82 */ /* 0x000e300000000a00 */
[----:B------:R-:W1:Y:S01]  /*0dc0*/  @P1 LDC.64 R4, c[0x0][0xa18] ;  /* 0x00028600ff041b82 */ /* 0x000e620000000a00 */
[----:B0-----:R-:W-:-:S05]  /*0dd0*/  @P0 IMAD.WIDE R2, R47, 0x4, R2 ;  /* 0x000000042f020825 */ /* 0x001fca00078e0202 */
[----:B------:R0:W5:Y:S01]  /*0de0*/  @P0 LDG.E R7, desc[UR36][R2.64] ;  /* 0x0000002402070981 */ /* 0x000162000c1e1900 */
[----:B-1----:R-:W-:-:S05]  /*0df0*/  @P1 IMAD.WIDE R4, R47, 0x4, R4 ;  /* 0x000000042f041825 */ /* 0x002fca00078e0204 */
[----:B------:R0:W5:Y:S01]  /*0e00*/  @P1 LDG.E R17, desc[UR36][R4.64] ;  /* 0x0000002404111981 */ /* 0x000162000c1e1900 */
[----:B------:R-:W-:Y:S01]  /*0e10*/  UISETP.NE.U32.AND UP0, UPT, UR4, URZ, UPT ;  /* 0x0000003f0400728c */ /* 0x000fe2000bf05070 */
[----:B------:R-:W-:Y:S01]  /*0e20*/  ISETP.NE.U32.AND P2, PT, RZ, UR6, PT ;  /* 0x00000006ff007c0c */ /* 0x000fe2000bf45070 */
[----:B------:R-:W-:Y:S01]  /*0e30*/  IMAD.MOV.U32 R163, RZ, RZ, R46 ;  /* 0x000000ffffa37224 */ /* 0x000fe200078e002e */
[----:B------:R-:W-:Y:S01]  /*0e40*/  ULDC UR4, c[0x0][0x424] ;  /* 0x0001090000047ab9 */ /* 0x000fe20000000800 */
[----:B------:R-:W-:Y:S01]  /*0e50*/  UISETP.NE.AND.EX UP0, UPT, UR5, URZ, UPT, UP0 ;  /* 0x0000003f0500728c */ /* 0x000fe2000bf05300 */
[----:B------:R-:W-:Y:S02]  /*0e60*/  ISETP.NE.AND.EX P2, PT, RZ, UR7, PT, P2 ;  /* 0x00000007ff007c0c */ /* 0x000fe4000bf45320 */
[----:B------:R-:W-:Y:S01]  /*0e70*/  ULDC UR5, c[0x0][0x2f0] ;  /* 0x0000bc0000057ab9 */ /* 0x000fe20000000800 */
[----:B------:R-:W-:-:S04]  /*0e80*/  USEL UR4, UR4, 0x1, UP0 ;  /* 0x0000000104047887 */ /* 0x000fc80008000000 */
[----:B------:R-:W-:Y:S01]  /*0e90*/  UIMAD UR4, UR4, UR5, URZ ;  /* 0x00000005040472a4 */ /* 0x000fe2000f8e023f */
[----:B0--3--:R-:W-:Y:S11]  /*0ea0*/  @P1 BRA `(.L_x_1237) ;  /* 0x0000000000281947 */ /* 0x009ff60003800000 */
[----:B------:R-:W-:Y:S01]  /*0eb0*/  ULDC.64 UR6, c[0x0][0xa00] ;  /* 0x0002800000067ab9 */ /* 0x000fe20000000a00 */
[----:B-----5:R-:W0:Y:S01]  /*0ec0*/  LDC R17, c[0x0][0x288] ;  /* 0x0000a200ff117b82 */ /* 0x020e220000000800 */
[----:B------:R-:W-:-:S04]  /*0ed0*/  ISETP.NE.U32.AND P0, PT, RZ, UR6, PT ;  /* 0x00000006ff007c0c */ /* 0x000fc8000bf05070 */
[----:B------:R-:W-:-:S13]  /*0ee0*/  ISETP.NE.AND.EX P0, PT, RZ, UR7, PT, P0 ;  /* 0x00000007ff007c0c */ /* 0x000fda000bf05300 */
[----:B------:R-:W-:Y:S05]  /*0ef0*/  @!P0 BRA `(.L_x_1237) ;  /* 0x0000000000148947 */ /* 0x000fea0003800000 */
[----:B------:R-:W1:Y:S02]  /*0f00*/  LDC.64 R2, c[0x0][0xa00] ;  /* 0x00028000ff027b82 */ /* 0x000e640000000a00 */
[----:B-1----:R-:W-:-:S05]  /*0f10*/  IMAD.WIDE R2, R47, 0x4, R2 ;  /* 0x000000042f027825 */ /* 0x002fca00078e0202 */
[----:B0-----:R-:W2:Y:S04]  /*0f20*/  LDG.E R17, desc[UR36][R2.64] ;  /* 0x0000002402117981 */ /* 0x001ea8000c1e1900 */
[----:B------:R-:W2:Y:S02]  /*0f30*/  LDG.E R0, desc[UR36][R2.64+0x4] ;  /* 0x0000042402007981 */ /* 0x000ea4000c1e1900 */
[----:B--2---:R-:W-:-:S07]  /*0f40*/  IMAD.IADD R17, R0, 0x1, -R17 ;  /* 0x0000000100117824 */ /* 0x004fce00078e0a11 */
.L_x_1237:
[----:B------:R-:W-:Y:S02]  /*0f50*/  IMAD.U32 R16, RZ, RZ, UR4 ;  /* 0x00000004ff107e24 */ /* 0x000fe4000f8e00ff */
[----:B------:R-:W-:Y:S01]  /*0f60*/  IMAD.MOV.U32 R164, RZ, RZ, R47 ;  /* 0x000000ffffa47224 */ /* 0x000fe200078e002f */
[----:B------:R-:W-:Y:S06]  /*0f70*/  @!P2 BRA `(.L_x_1238) ;  /* 0x000000000010a947 */ /* 0x000fec0003800000 */
[----:B------:R-:W1:Y:S02]  /*0f80*/  LDC.64 R2, c[0x0][0xa20] ;  /* 0x00028800ff027b82 */ /* 0x000e640000000a00 */
[----:B-1----:R-:W-:-:S05]  /*0f90*/  IMAD.WIDE R2, R47, 0x4, R2 ;  /* 0x000000042f027825 */ /* 0x002fca00078e0202 */
[----:B------:R1:W5:Y:S01]  /*0fa0*/  LDG.E R16, desc[UR36][R2.64] ;  /* 0x0000002402107981 */ /* 0x000362000c1e1900 */
[----:B------:R-:W-:Y:S05]  /*0fb0*/  BRA `(.L_x_1239) ;  /* 0x0000000000247947 */ /* 0x000fea0003800000 */
.L_x_1238:
[----:B------:R-:W-:Y:S02]  /*0fc0*/  ULDC.64 UR4, c[0x0][0xa08] ;  /* 0x0002820000047ab9 */ /* 0x000fe40000000a00 */
[----:B------:R-:W-:-:S04]  /*0fd0*/  ISETP.NE.U32.AND P0, PT, RZ, UR4, PT ;  /* 0x00000004ff007c0c */ /* 0x000fc8000bf05070 */
[----:B------:R-:W-:-:S13]  /*0fe0*/  ISETP.NE.AND.EX P0, PT, RZ, UR5, PT, P0 ;  /* 0x00000005ff007c0c */ /* 0x000fda000bf05300 */
[----:B------:R-:W-:Y:S05]  /*0ff0*/  @!P0 BRA `(.L_x_1239) ;  /* 0x0000000000148947 */ /* 0x000fea0003800000 */
[----:B------:R-:W1:Y:S02]  /*1000*/  LDC.64 R2, c[0x0][0xa08] ;  /* 0x00028200ff027b82 */ /* 0x000e640000000a00 */
[----:B-1----:R-:W-:-:S05]  /*1010*/  IMAD.WIDE R2, R47, 0x4, R2 ;  /* 0x000000042f027825 */ /* 0x002fca00078e0202 */
[----:B------:R-:W2:Y:S04]  /*1020*/  LDG.E R16, desc[UR36][R2.64] ;  /* 0x0000002402107981 */ /* 0x000ea8000c1e1900 */
[----:B------:R-:W2:Y:S02]  /*1030*/  LDG.E R5, desc[UR36][R2.64+0x4] ;  /* 0x0000042402057981 */ /* 0x000ea4000c1e1900 */
[----:B--2---:R-:W-:-:S07]  /*1040*/  IMAD.IADD R16, R5, 0x1, -R16 ;  /* 0x0000000105107824 */ /* 0x004fce00078e0a10 */
.L_x_1239:
[----:B------:R-:W2:Y:S01]  /*1050*/  LDL.LU R4, [R1] ;  /* 0x0000000001047983 */ /* 0x000ea20000300800 */
[----:B------:R-:W3:Y:S01]  /*1060*/  LDC R168, c[0x0][0x448] ;  /* 0x00011200ffa87b82 */ /* 0x000ee20000000800 */
[----:B------:R-:W-:Y:S02]  /*1070*/  IMAD.SHL.U32 R18, R45, 0x80, RZ ;  /* 0x000000802d127824 */ /* 0x000fe400078e00ff */
[----:B-----5:R-:W-:Y:S02]  /*1080*/  IMAD.IADD R16, R16, 0x1, -R7 ;  /* 0x0000000110107824 */ /* 0x020fe400078e0a07 */
[----:B------:R-:W-:-:S03]  /*1090*/  VIADD R0, R18, 0x7f ;  /* 0x0000007f12007836 */ /* 0x000fc60000000000 */
[----:B------:R-:W4:Y:S01]  /*10a0*/  LDC.64 R8, c[0x0][0x9e0] ;  /* 0x00027800ff087b82 */ /* 0x000f220000000a00 */
[----:B---3--:R-:W-:Y:S02]  /*10b0*/  ISETP.NE.AND P2, PT, R168, 0x1, PT ;  /* 0x00000001a800780c */ /* 0x008fe40003f45270 */
[----:B----4-:R-:W-:-:S11]  /*10c0*/  ISETP.GE.AND P1, PT, R9, 0x1, PT ;  /* 0x000000010900780c */ /* 0x010fd60003f26270 */
[----:B-1----:R-:W1:Y:S08]  /*10d0*/  @P2 LDC R3, c[0x0][0x44c] ;  /* 0x00011300ff032b82 */ /* 0x002e700000000800 */
[----:B------:R-:W3:Y:S01]  /*10e0*/  @P2 LDC R5, c[0x0][0x450] ;  /* 0x00011400ff052b82 */ /* 0x000ee20000000800 */
[----:B-1----:R-:W-:Y:S01]  /*10f0*/  @P2 IMAD.HI.U32 R2, R0, R3, RZ ;  /* 0x0000000300022227 */ /* 0x002fe200078e00ff */
[----:B0-----:R-:W-:-:S04]  /*1100*/  IADD3 R3, R16, 0x1, -R17 ;  /* 0x0000000110037810 */ /* 0x001fc80007ffe811 */
[----:B---3--:R-:W-:-:S05]  /*1110*/  @P2 SHF.R.U32.HI R0, RZ, R5, R2 ;  /* 0x00000005ff002219 */ /* 0x008fca0000011602 */
[----:B------:R-:W-:-:S04]  /*1120*/  IMAD.IADD R3, R3, 0x1, R0 ;  /* 0x0000000103037824 */ /* 0x000fc800078e0200 */
[----:B------:R-:W-:Y:S01]  /*1130*/  IMAD.IADD R0, R3, 0x1, R8 ;  /* 0x0000000103007824 */ /* 0x000fe200078e0208 */
[----:B--2---:R-:W-:-:S04]  /*1140*/  LOP3.LUT R4, R4, 0xffefffff, RZ, 0xc0, !PT ;  /* 0xffefffff04047812 */ /* 0x004fc800078ec0ff */
[----:B------:R-:W-:-:S04]  /*1150*/  @P2 LOP3.LUT R4, R4, 0x100000, RZ, 0xfc, !PT ;  /* 0x0010000004042812 */ /* 0x000fc800078efcff */
[----:B------:R-:W-:-:S04]  /*1160*/  LOP3.LUT R4, R4, 0xfff7ffff, RZ, 0xc0, !PT ;  /* 0xfff7ffff04047812 */ /* 0x000fc800078ec0ff */
[----:B------:R-:W-:-:S05]  /*1170*/  @P1 LOP3.LUT R4, R4, 0x80000, RZ, 0xfc, !PT ;  /* 0x0008000004041812 */ /* 0x000fca00078efcff */
[----:B------:R0:W-:Y:S01]  /*1180*/  STL [R1], R4 ;  /* 0x0000000401007387 */ /* 0x0001e20000100800 */
[----:B------:R-:W-:Y:S05]  /*1190*/  @!P1 BRA `(.L_x_1240) ;  /* 0x0000000000409947 */ /* 0x000fea0003800000 */
[C---:B------:R-:W-:Y:S01]  /*11a0*/  ISETP.GT.AND P0, PT, R3.reuse, RZ, PT ;  /* 0x000000ff0300720c */ /* 0x040fe20003f04270 */
[----:B------:R-:W-:-:S12]  /*11b0*/  VIADD R2, R3, 0xffffffff ;  /* 0xffffffff03027836 */ /* 0x000fd80000000000 */
[----:B------:R-:W-:Y:S05]  /*11c0*/  @P0 BRA `(.L_x_1241) ;  /* 0x00000000001c0947 */ /* 0x000fea0003800000 */
[----:B------:R-:W-:Y:S01]  /*11d0*/  ISETP.NE.AND P0, PT, R9, 0x1, PT ;  /* 0x000000010900780c */ /* 0x000fe20003f05270 */
[----:B------:R-:W-:-:S12]  /*11e0*/  IMAD.MOV R3, RZ, RZ, -R3 ;  /* 0x000000ffff037224 */ /* 0x000fd800078e0a03 */
[----:B0-----:R-:W0:Y:S02]  /*11f0*/  @P0 LDC.64 R4, c[0x0][0x9e8] ;  /* 0x00027a00ff040b82 */ /* 0x001e240000000a00 */
[----:B0-----:R-:W-:-:S05]  /*1200*/  @P0 IMAD.HI.U32 R2, R3, R4, RZ ;  /* 0x0000000403020227 */ /* 0x001fca00078e00ff */
[----:B------:R-:W-:-:S04]  /*1210*/  @P0 SHF.R.U32.HI R3, RZ, R5, R2 ;  /* 0x00000005ff030219 */ /* 0x000fc80000011602 */
[----:B------:R-:W-:Y:S01]  /*1220*/  LOP3.LUT R2, RZ, R3, RZ, 0x33, !PT ;  /* 0x00000003ff027212 */ /* 0x000fe200078e33ff */
[----:B------:R-:W-:Y:S06]  /*1230*/  BRA `(.L_x_1242) ;  /* 0x0000000000107947 */ /* 0x000fec0003800000 */
.L_x_1241:
[----:B------:R-:W-:-:S13]  /*1240*/  ISETP.NE.AND P0, PT, R9, 0x1, PT ;  /* 0x000000010900780c */ /* 0x000fda0003f05270 */
[----:B0-----:R-:W0:Y:S02]  /*1250*/  @P0 LDC.64 R4, c[0x0][0x9e8] ;  /* 0x00027a00ff040b82 */ /* 0x001e240000000a00 */
[----:B0-----:R-:W-:-:S05]  /*1260*/  @P0 IMAD.HI.U32 R4, R2, R4, RZ ;  /* 0x0000000402040227 */ /* 0x001fca00078e00ff */
[----:B------:R-:W-:-:S07]  /*1270*/  @P0 SHF.R.U32.HI R2, RZ, R5, R4 ;  /* 0x00000005ff020219 */ /* 0x000fce0000011604 */
.L_x_1242:
[----:B------:R-:W-:-:S05]  /*1280*/  IMAD R3, R2, R9, R9 ;  /* 0x0000000902037224 */ /* 0x000fca00078e0209 */
[----:B------:R-:W-:-:S07]  /*1290*/  VIMNMX R0, R0, R3, PT ;  /* 0x0000000300007248 */ /* 0x000fce0003fe0100 */
.L_x_1240:
[----:B------:R-:W1:Y:S01]  /*12a0*/  @P2 LDC R3, c[0x0][0x44c] ;  /* 0x00011300ff032b82 */ /* 0x000e620000000800 */
[----:B------:R-:W-:Y:S01]  /*12b0*/  VIADD R2, R0, 0x5f ;  /* 0x0000005f00027836 */ /* 0x000fe20000000000 */
[----:B------:R-:W-:Y:S01]  /*12c0*/  ULDC UR4, c[0x0][0x9dc] ;  /* 0x0002770000047ab9 */ /* 0x000fe20000000800 */
[----:B------:R-:W-:Y:S02]  /*12d0*/  VIADD R0, R16, 0x5f ;  /* 0x0000005f10007836 */ /* 0x000fe40000000000 */
[----:B0-----:R-:W-:Y:S02]  /*12e0*/  IMAD.MOV.U32 R4, RZ, RZ, R18 ;  /* 0x000000ffff047224 */ /* 0x001fe400078e0012 */
[----:B------:R-:W-:Y:S01]  /*12f0*/  IMAD.HI R0, R0, 0x2aaaaaab, RZ ;  /* 0x2aaaaaab00007827 */ /* 0x000fe200078e02ff */
[----:B------:R-:W0:Y:S03]  /*1300*/  @P2 LDC R6, c[0x0][0x450] ;  /* 0x00011400ff062b82 */ /* 0x000e260000000800 */
[----:B------:R-:W-:-:S04]  /*1310*/  IMAD.HI R2, R2, 0x2aaaaaab, RZ ;  /* 0x2aaaaaab02027827 */ /* 0x000fc800078e02ff */
[----:B------:R-:W-:Y:S01]  /*1320*/  IMAD.IADD R73, R16, 0x1, -R17 ;  /* 0x0000000110497824 */ /* 0x000fe200078e0a11 */
[----:B------:R-:W-:-:S04]  /*1330*/  SHF.R.U32.HI R5, RZ, 0x1f, R2 ;  /* 0x0000001fff057819 */ /* 0x000fc80000011602 */
[----:B------:R-:W-:Y:S01]  /*1340*/  LEA.HI.SX32 R72, R2, R5, 0x1c ;  /* 0x0000000502487211 */ /* 0x000fe200078fe2ff */
[----:B-1----:R-:W-:-:S05]  /*1350*/  @P2 IMAD.HI.U32 R3, R18, R3, RZ ;  /* 0x0000000312032227 */ /* 0x002fca00078e00ff */
[----:B0-----:R-:W-:Y:S02]  /*1360*/  @P2 SHF.R.U32.HI R4, RZ, R6, R3 ;  /* 0x00000006ff042219 */ /* 0x001fe40000011603 */
[----:B------:R-:W-:-:S04]  /*1370*/  SHF.R.U32.HI R3, RZ, 0x1f, R0 ;  /* 0x0000001fff037819 */ /* 0x000fc80000011600 */
[----:B------:R-:W-:Y:S01]  /*1380*/  LEA.HI.SX32 R3, R0, R3, 0x1c ;  /* 0x0000000300037211 */ /* 0x000fe200078fe2ff */
[----:B------:R-:W-:-:S03]  /*1390*/  IMAD.IADD R0, R73, 0x1, R4 ;  /* 0x0000000149007824 */ /* 0x000fc600078e0204 */
[----:B------:R-:W-:Y:S01]  /*13a0*/  VIMNMX R72, R3, R72, PT ;  /* 0x0000004803487248 */ /* 0x000fe20003fe0100 */
        /* <DEDUP_REMOVED lines=11> */
.L_x_1244:
[----:B------:R-:W-:-:S13]  /*1460*/  ISETP.NE.AND P0, PT, R9, 0x1, PT ;  /* 0x000000010900780c */ /* 0x000fda0003f05270 */
[----:B------:R-:W0:Y:S02]  /*1470*/  @P0 LDC.64 R4, c[0x0][0x9e8] ;  /* 0x00027a00ff040b82 */ /* 0x000e240000000a00 */
[----:B0-----:R-:W-:-:S05]  /*1480*/  @P0 IMAD.HI.U32 R4, R0, R4, RZ ;  /* 0x0000000400040227 */ /* 0x001fca00078e00ff */
[----:B------:R-:W-:-:S07]  /*1490*/  @P0 SHF.R.U32.HI R0, RZ, R5, R4 ;  /* 0x00000005ff000219 */ /* 0x000fce0000011604 */
.L_x_1245:
[----:B------:R-:W-:-:S05]  /*14a0*/  IMAD R3, R0, R9, RZ ;  /* 0x0000000900037224 */ /* 0x000fca00078e02ff */
[----:B------:R-:W-:-:S07]  /*14b0*/  VIMNMX R2, R2, R3, !PT ;  /* 0x0000000302027248 */ /* 0x000fce0007fe0100 */
.L_x_1243:
        /* <DEDUP_REMOVED lines=37> */
[----:B------:R-:W-:Y:S02]  /*1710*/  IMAD.MOV.U32 R8, RZ, RZ, RZ ;  /* 0x000000ffff087224 */ /* 0x000fe400078e00ff */
[----:B------:R-:W-:Y:S02]  /*1720*/  IMAD.MOV.U32 R91, RZ, RZ, RZ ;  /* 0x000000ffff5b7224 */ /* 0x000fe400078e00ff */
[----:B------:R-:W-:-:S02]  /*1730*/  IMAD.MOV.U32 R10, RZ, RZ, RZ ;  /* 0x000000ffff0a7224 */ /* 0x000fc400078e00ff */
        /* <DEDUP_REMOVED lines=35> */
.L_x_1247:
        /* <DEDUP_REMOVED lines=8> */
.L_x_1439:
[----:B------:R-:W-:Y:S05]  /*19f0*/  @!P0 BRA `(.L_x_1249) ;  /* 0x0000000000048947 */ /* 0x000fea0003800000 */
[----:B------:R-:W-:Y:S01]  /*1a00*/  BPT.TRAP 0x1 ;  /* 0x000000040000795c */ /* 0x000fe20000300000 */
.L_x_1249:
[----:B0-----:R-:W-:Y:S02]  /*1a10*/  IMAD.U32 R3, RZ, RZ, UR39 ;  /* 0x00000027ff037e24 */ /* 0x001fe4000f8e00ff */
[----:B------:R-:W-:-:S03]  /*1a20*/  IMAD.U32 R0, RZ, RZ, UR38 ;  /* 0x00000026ff007e24 */ /* 0x000fc6000f8e00ff */
[----:B------:R-:W-:Y:S02]  /*1a30*/  LEA R3, R3, UR40, 0x3 ;  /* 0x0000002803037c11 */ /* 0x000fe4000f8e18ff */
[----:B------:R-:W-:-:S04]  /*1a40*/  SHF.L.U32 R0, R0, 0x1f, RZ ;  /* 0x0000001f00007819 */ /* 0x000fc800000006ff */
[----:B------:R0:W1:Y:S01]  /*1a50*/  SYNCS.PHASECHK.TRANS64.TRYWAIT P1, [R3+URZ+0x2a830], R0 ;  /* 0x02a83000030075a7 */ /* 0x000062000802017f */
[----:B------:R-:W-:Y:S05]  /*1a60*/  @!P0 BRA `(.L_x_1250) ;  /* 0x0000000000048947 */ /* 0x000fea0003800000 */
[----:B------:R-:W-:Y:S01]  /*1a70*/  BPT.TRAP 0x1 ;  /* 0x000000040000795c */ /* 0x000fe20000300000 */
.L_x_1250:
[----:B-1----:R-:W-:Y:S05]  /*1a80*/  @P1 BRA `(.L_x_1251) ;  /* 0x0000000000081947 */ /* 0x002fea0003800000 */
[----:B------:R-:W1:Y:S02]  /*1a90*/  SYNCS.PHASECHK.TRANS64.TRYWAIT P1, [R3+URZ+0x2a830], R0 ;  /* 0x02a83000030075a7 */ /* 0x000e64000802017f */
[----:B-1----:R-:W-:Y:S05]  /*1aa0*/  @!P1 BRA `(.L_x_1252) ;  /* 0x0000012c00cc9947 */ /* 0x002fea0003800000 */
.L_x_1251:
        /* <DEDUP_REMOVED lines=99> */
.L_x_1253:
[----:B------:R-:W2:Y:S01]  /*20e0*/  LDL R90, [R1] ;  /* 0x00000000015a7983 */ /* 0x000ea20000100800 */
[----:B------:R-:W-:Y:S01]  /*20f0*/  ISETP.NE.AND P2, PT, R168, 0x1, PT ;  /* 0x00000001a800780c */ /* 0x000fe20003f45270 */
[----:B------:R-:W-:Y:S01]  /*2100*/  IMAD.IADD R2, R22, 0x1, R18 ;  /* 0x0000000116027824 */ /* 0x000fe200078e0212 */
[----:B------:R-:W-:Y:S01]  /*2110*/  R2UR UR4, R3 ;  /* 0x00000000030472ca */ /* 0x000fe200000e0000 */
[----:B01----:R-:W-:Y:S01]  /*2120*/  IMAD.MOV.U32 R3, RZ, RZ, -0x60 ;  /* 0xffffffa0ff037424 */ /* 0x003fe200078e00ff */
[----:B------:R-:W-:Y:S01]  /*2130*/  ULDC UR43, c[0x0][0x9dc] ;  /* 0x00027700002b7ab9 */ /* 0x000fe20000000800 */
[----:B------:R-:W-:Y:S02]  /*2140*/  ULDC UR5, c[0x0][0x9e0] ;  /* 0x0002780000057ab9 */ /* 0x000fe40000000800 */
[----:B------:R-:W-:-:S04]  /*2150*/  IMAD R8, R72, R3, 0x61 ;  /* 0x0000006148087424 */ /* 0x000fc800078e0203 */
[----:B------:R-:W-:Y:S02]  /*2160*/  IMAD R3, R19, -0x2, R8 ;  /* 0xfffffffe13037824 */ /* 0x000fe400078e0208 */
[----:B------:R-:W0:Y:S01]  /*2170*/  @P2 LDC R9, c[0x0][0x44c] ;  /* 0x00011300ff092b82 */ /* 0x000e220000000800 */
[----:B------:R-:W-:Y:S01]  /*2180*/  VIADD R14, R8, 0xffffffff ;  /* 0xffffffff080e7836 */ /* 0x000fe20000000000 */
[----:B------:R-:W-:Y:S01]  /*2190*/  UIADD3 UR4, UR4, 0x2a840, URZ ;  /* 0x0002a84004047890 */ /* 0x000fe2000fffe03f */
[----:B------:R-:W-:-:S03]  /*21a0*/  VIADD R20, R3, 0xffffffff ;  /* 0xffffffff03147836 */ /* 0x000fc60000000000 */
[----:B------:R-:W-:Y:S02]  /*21b0*/  UPRMT UR4, UR60, 0x654, UR4 ;  /* 0x000006543c047896 */ /* 0x000fe40008000004 */
[----:B------:R-:W1:Y:S07]  /*21c0*/  @P2 LDC R11, c[0x0][0x450] ;  /* 0x00011400ff0b2b82 */ /* 0x000e6e0000000800 */
[----:B------:R-:W-:Y:S01]  /*21d0*/  SYNCS.ARRIVE.TRANS64.RED.A1T0 RZ, [UR4], RZ ;  /* 0x000000ffffff79a7 */ /* 0x000fe20008100404 */
[----:B------:R-:W-:Y:S01]  /*21e0*/  ULOP3.LUT UR4, URZ, UR43, URZ, 0x33, !UPT ;  /* 0x0000002b3f047292 */ /* 0x000fe2000f8e333f */
[----:B0-----:R-:W-:Y:S01]  /*21f0*/  @P2 IMAD.HI.U32 R0, R2, R9, RZ ;  /* 0x0000000902002227 */ /* 0x001fe200078e00ff */
[----:B------:R-:W-:-:S05]  /*2200*/  IADD3 R9, -R17, R3, R16 ;  /* 0x0000000311097210 */ /* 0x000fca0007ffe110 */
[C---:B------:R-:W-:Y:S01]  /*2210*/  VIADD R13, R9.reuse, UR5 ;  /* 0x00000005090d7c36 */ /* 0x040fe20008000000 */
[----:B-1----:R-:W-:Y:S01]  /*2220*/  @P2 SHF.R.U32.HI R2, RZ, R11, R0 ;  /* 0x0000000bff022219 */ /* 0x002fe20000011600 */
[----:B------:R-:W-:Y:S02]  /*2230*/  IMAD R0, R72, -0x60, R16 ;  /* 0xffffffa048007824 */ /* 0x000fe400078e0210 */
[----:B------:R-:W-:Y:S02]  /*2240*/  VIADD R12, R9, UR4 ;  /* 0x00000004090c7c36 */ /* 0x000fe40008000000 */
[----:B------:R-:W0:Y:S01]  /*2250*/  SHFL.IDX PT, R11, R2, RZ, 0x1c1f ;  /* 0x001c1fff020b7589 */ /* 0x000e2200000e0000 */
[----:B------:R-:W-:-:S04]  /*2260*/  VIADD R0, R0, 0x60 ;  /* 0x0000006000007836 */ /* 0x000fc80000000000 */
[----:B------:R-:W-:-:S05]  /*2270*/  IMAD R10, R19, -0x2, R0 ;  /* 0xfffffffe130a7824 */ /* 0x000fca00078e0200 */
[----:B0-----:R-:W-:Y:S01]  /*2280*/  VIADDMNMX R0, R11, R13, R10, PT ;  /* 0x0000000d0b007246 */ /* 0x001fe2000380010a */
[----:B------:R-:W-:Y:S01]  /*2290*/  IMAD.IADD R3, R12, 0x1, R11 ;  /* 0x000000010c037824 */ /* 0x000fe200078e020b */
[----:B--2---:R-:W-:-:S13]  /*22a0*/  LOP3.LUT P1, RZ, R90, 0x80000, RZ, 0xc0, !PT ;  /* 0x000800005aff7812 */ /* 0x004fda000782c0ff */
[----:B------:R-:W-:Y:S05]  /*22b0*/  @!P1 BRA `(.L_x_1254) ;  /* 0x00000000005c9947 */ /* 0x000fea0003800000 */
[----:B------:R-:W-:Y:S01]  /*22c0*/  IADD3 R9, -R17, R16, R11 ;  /* 0x0000001011097210 */ /* 0x000fe20007ffe10b */
        /* <DEDUP_REMOVED lines=12> */
.L_x_1256:
[----:B------:R-:W-:Y:S02]  /*2390*/  ULDC UR4, c[0x0][0x9e4] ;  /* 0x0002790000047ab9 */ /* 0x000fe40000000800 */
[----:B------:R-:W-:-:S05]  /*23a0*/  IMAD.U32 R11, RZ, RZ, UR4 ;  /* 0x00000004ff0b7e24 */ /* 0x000fca000f8e00ff */
[----:B------:R-:W-:-:S13]  /*23b0*/  ISETP.NE.AND P1, PT, R11, 0x1, PT ;  /* 0x000000010b00780c */ /* 0x000fda0003f25270 */
[----:B------:R-:W0:Y:S02]  /*23c0*/  @P1 LDC.64 R74, c[0x0][0x9e8] ;  /* 0x00027a00ff4a1b82 */ /* 0x000e240000000a00 */
[----:B0-----:R-:W-:-:S05]  /*23d0*/  @P1 IMAD.HI.U32 R8, R9, R74, RZ ;  /* 0x0000004a09081227 */ /* 0x001fca00078e00ff */
[----:B------:R-:W-:-:S07]  /*23e0*/  @P1 SHF.R.U32.HI R9, RZ, R75, R8 ;  /* 0x0000004bff091219 */ /* 0x000fce0000011608 */
.L_x_1257:
[----:B------:R-:W-:Y:S05]  /*23f0*/  BSYNC B0 ;  /* 0x0000000000007941 */ /* 0x000fea0003800000 */
.L_x_1255:
[----:B------:R-:W-:-:S05]  /*2400*/  IMAD R9, R9, R11, R20 ;  /* 0x0000000b09097224 */ /* 0x000fca00078e0214 */
[----:B------:R-:W-:Y:S02]  /*2410*/  VIADDMNMX R0, R9, R11, R0, PT ;  /* 0x0000000b09007246 */ /* 0x000fe40003800100 */
[----:B------:R-:W-:-:S07]  /*2420*/  VIMNMX R3, R3, R9, !PT ;  /* 0x0000000903037248 */ /* 0x000fce0007fe0100 */
.L_x_1254:
        /* <DEDUP_REMOVED lines=133> */
.L_x_1260:
[----:B------:R-:W-:Y:S02]  /*2c80*/  ULDC UR4, c[0x0][0x9e4] ;  /* 0x0002790000047ab9 */ /* 0x000fe40000000800 */
[----:B------:R-:W-:-:S05]  /*2c90*/  IMAD.U32 R9, RZ, RZ, UR4 ;  /* 0x00000004ff097e24 */ /* 0x000fca000f8e00ff */
[----:B------:R-:W-:-:S13]  /*2ca0*/  ISETP.NE.AND P5, PT, R9, 0x1, PT ;  /* 0x000000010900780c */ /* 0x000fda0003fa5270 */
[----:B------:R-:W0:Y:S02]  /*2cb0*/  @P5 LDC.64 R12, c[0x0][0x9e8] ;  /* 0x00027a00ff0c5b82 */ /* 0x000e240000000a00 */
[----:B0-----:R-:W-:-:S05]  /*2cc0*/  @P5 IMAD.HI.U32 R2, R3, R12, RZ ;  /* 0x0000000c03025227 */ /* 0x001fca00078e00ff */
[----:B------:R-:W-:-:S07]  /*2cd0*/  @P5 SHF.R.U32.HI R3, RZ, R13, R2 ;  /* 0x0000000dff035219 */ /* 0x000fce0000011602 */
.L_x_1261:
[----:B------:R-:W-:Y:S05]  /*2ce0*/  BSYNC B0 ;  /* 0x0000000000007941 */ /* 0x000fea0003800000 */
.L_x_1259:
[----:B------:R-:W-:-:S05]  /*2cf0*/  IMAD R3, R3, R9, R20 ;  /* 0x0000000903037224 */ /* 0x000fca00078e0214 */
[----:B------:R-:W-:Y:S02]  /*2d00*/  VIADDMNMX R0, R3, R9, R0, PT ;  /* 0x0000000903007246 */ /* 0x000fe40003800100 */
[----:B------:R-:W-:-:S07]  /*2d10*/  VIMNMX R8, R8, R3, !PT ;  /* 0x0000000308087248 */ /* 0x000fce0007fe0100 */
.L_x_1258:
        /* <DEDUP_REMOVED lines=178> */
[----:B------:R3:W-:Y:S08]  /*3840*/  MUFU.EX2 R95, R12 ;  /* 0x0000000c005f7308 */ /* 0x0007f00000000800 */
        /* <DEDUP_REMOVED lines=69> */
[----:B------:R3:W4:Y:S01]  /*3ca0*/  MUFU.EX2 R32, R43 ;  /* 0x0000002b00207308 */ /* 0x0007220000000800 */
[----:B------:R-:W-:Y:S01]  /*3cb0*/  FADD.FTZ R39, R97, R42 ;  /* 0x0000002a61277221 */ /* 0x000fe20000010000 */
[----:B-1----:R-:W-:Y:S01]  /*3cc0*/  FADD.FTZ R35, R31, R40 ;  /* 0x000000281f237221 */ /* 0x002fe20000010000 */
[----:B------:R-:W-:Y:S02]  /*3cd0*/  F2FP.F16.F32.PACK_AB R155, R30, R31 ;  /* 0x0000001f1e9b723e */ /* 0x000fe400000000ff */
[----:B------:R-:W-:Y:S01]  /*3ce0*/  FADD.FTZ R44, R150, R39 ;  /* 0x00000027962c7221 */ /* 0x000fe20000010000 */
[----:B------:R-:W-:Y:S01]  /*3cf0*/  FADD.FTZ R42, R30, R35 ;  /* 0x000000231e2a7221 */ /* 0x000fe20000010000 */
[C---:B------:R-:W-:Y:S01]  /*3d00*/  F2FP.F16.F32.PACK_AB R150, R99.reuse, R150 ;  /* 0x000000966396723e */ /* 0x040fe200000000ff */
[----:B------:R-:W1:Y:S01]  /*3d10*/  MUFU.EX2 R83, R83 ;  /* 0x0000005300537308 */ /* 0x000e620000000800 */
[----:B------:R-:W-:Y:S01]  /*3d20*/  FADD.FTZ R44, R99, R44 ;  /* 0x0000002c632c7221 */ /* 0x000fe20000010000 */
[----:B--2---:R-:W-:Y:S01]  /*3d30*/  FADD.FTZ R35, R81, R42 ;  /* 0x0000002a51237221 */ /* 0x004fe20000010000 */
[----:B---3--:R-:W2:Y:S02]  /*3d40*/  @P5 LDC R43, c[0x0][0x44c] ;  /* 0x00011300ff2b5b82 */ /* 0x008ea40000000800 */
[----:B------:R-:W-:-:S03]  /*3d50*/  FADD.FTZ R39, R37, R44 ;  /* 0x0000002c25277221 */ /* 0x000fc60000010000 */
[----:B------:R-:W3:Y:S01]  /*3d60*/  MUFU.EX2 R33, R33 ;  /* 0x0000002100217308 */ /* 0x000ee20000000800 */
[----:B----4-:R-:W-:Y:S01]  /*3d70*/  FADD.FTZ R42, R32, R35 ;  /* 0x00000023202a7221 */ /* 0x010fe20000010000 */
[C---:B------:R-:W-:Y:S01]  /*3d80*/  FADD.FTZ R44, R144.reuse, R39 ;  /* 0x00000027902c7221 */ /* 0x040fe20000010000 */
[----:B------:R-:W-:Y:S02]  /*3d90*/  F2FP.F16.F32.PACK_AB R144, R144, R37 ;  /* 0x000000259090723e */ /* 0x000fe400000000ff */
[----:B------:R-:W-:-:S03]  /*3da0*/  F2FP.F16.F32.PACK_AB R149, R32, R81 ;  /* 0x000000512095723e */ /* 0x000fc600000000ff */
[----:B------:R-:W4:Y:S01]  /*3db0*/  MUFU.EX2 R34, R47 ;  /* 0x0000002f00227308 */ /* 0x000f220000000800 */
[----:B-1----:R-:W-:-:S07]  /*3dc0*/  FADD.FTZ R35, R83, R42 ;  /* 0x0000002a53237221 */ /* 0x002fce0000010000 */
[----:B------:R-:W1:Y:S01]  /*3dd0*/  MUFU.EX2 R146, R53 ;  /* 0x0000003500927308 */ /* 0x000e620000000800 */
[----:B---3--:R-:W-:Y:S01]  /*3de0*/  FADD.FTZ R39, R33, R44 ;  /* 0x0000002c21277221 */ /* 0x008fe20000010000 */
[----:B--2---:R-:W-:-:S06]  /*3df0*/  @P5 IMAD.HI.U32 R43, R18, R43, RZ ;  /* 0x0000002b122b5227 */ /* 0x004fcc00078e00ff */
[----:B------:R-:W2:Y:S01]  /*3e00*/  MUFU.EX2 R85, R85 ;  /* 0x0000005500557308 */ /* 0x000ea20000000800 */
[----:B----4-:R-:W-:Y:S01]  /*3e10*/  FADD.FTZ R42, R34, R35 ;  /* 0x00000023222a7221 */ /* 0x010fe20000010000 */
[----:B0-----:R-:W-:Y:S02]  /*3e20*/  @P5 SHF.R.U32.HI R46, RZ, R48, R43 ;  /* 0x00000030ff2e5219 */ /* 0x001fe4000001162b */
[----:B------:R-:W-:Y:S02]  /*3e30*/  LOP3.LUT P5, RZ, R90, 0x80000, RZ, 0xc0, !PT ;  /* 0x000800005aff7812 */ /* 0x000fe400078ac0ff */
[----:B------:R-:W-:Y:S01]  /*3e40*/  F2FP.F16.F32.PACK_AB R151, R34, R83 ;  /* 0x000000532297723e */ /* 0x000fe200000000ff */
[----:B------:R-:W-:Y:S01]  /*3e50*/  IMAD.IADD R73, R73, 0x1, R46 ;  /* 0x0000000149497824 */ /* 0x000fe200078e022e */
[----:B------:R-:W0:Y:S01]  /*3e60*/  MUFU.EX2 R29, R29 ;  /* 0x0000001d001d7308 */ /* 0x000e220000000800 */
[C---:B-1----:R-:W-:Y:S01]  /*3e70*/  FADD.FTZ R44, R146.reuse, R39 ;  /* 0x00000027922c7221 */ /* 0x042fe20000010000 */
[----:B------:R-:W-:-:S06]  /*3e80*/  F2FP.F16.F32.PACK_AB R146, R146, R33 ;  /* 0x000000219292723e */ /* 0x000fcc00000000ff */
[----:B------:R-:W1:Y:S01]  /*3e90*/  MUFU.EX2 R36, R51 ;  /* 0x0000003300247308 */ /* 0x000e620000000800 */
[----:B--2---:R-:W-:-:S07]  /*3ea0*/  FADD.FTZ R15, R85, R42 ;  /* 0x0000002a550f7221 */ /* 0x004fce0000010000 */
[----:B------:R-:W2:Y:S01]  /*3eb0*/  MUFU.EX2 R140, R57 ;  /* 0x00000039008c7308 */ /* 0x000ea20000000800 */
[----:B0-----:R-:W-:-:S07]  /*3ec0*/  FADD.FTZ R35, R29, R44 ;  /* 0x0000002c1d237221 */ /* 0x001fce0000010000 */
[----:B------:R-:W0:Y:S01]  /*3ed0*/  MUFU.EX2 R27, R27 ;  /* 0x0000001b001b7308 */ /* 0x000e220000000800 */
[C---:B-1----:R-:W-:Y:S01]  /*3ee0*/  FADD.FTZ R42, R36.reuse, R15 ;  /* 0x0000000f242a7221 */ /* 0x042fe20000010000 */
[----:B------:R-:W-:-:S06]  /*3ef0*/  F2FP.F16.F32.PACK_AB R145, R36, R85 ;  /* 0x000000552491723e */ /* 0x000fcc00000000ff */
[----:B------:R-:W1:Y:S01]  /*3f00*/  MUFU.EX2 R25, R25 ;  /* 0x0000001900197308 */ /* 0x000e620000000800 */
[C---:B--2---:R-:W-:Y:S01]  /*3f10*/  FADD.FTZ R44, R140.reuse, R35 ;  /* 0x000000238c2c7221 */ /* 0x044fe20000010000 */
[----:B------:R-:W-:-:S06]  /*3f20*/  F2FP.F16.F32.PACK_AB R140, R140, R29 ;  /* 0x0000001d8c8c723e */ /* 0x000fcc00000000ff */
[----:B------:R-:W2:Y:S01]  /*3f30*/  MUFU.EX2 R38, R55 ;  /* 0x0000003700267308 */ /* 0x000ea20000000800 */
[----:B0-----:R-:W-:-:S07]  /*3f40*/  FADD.FTZ R15, R27, R42 ;  /* 0x0000002a1b0f7221 */ /* 0x001fce0000010000 */
[----:B------:R-:W0:Y:S01]  /*3f50*/  MUFU.EX2 R142, R61 ;  /* 0x0000003d008e7308 */ /* 0x000e220000000800 */
[----:B-1----:R-:W-:-:S07]  /*3f60*/  FADD.FTZ R35, R25, R44 ;  /* 0x0000002c19237221 */ /* 0x002fce0000010000 */
[----:B------:R-:W1:Y:S01]  /*3f70*/  MUFU.EX2 R13, R13 ;  /* 0x0000000d000d7308 */ /* 0x000e620000000800 */
[C---:B--2---:R-:W-:Y:S01]  /*3f80*/  FADD.FTZ R8, R38.reuse, R15 ;  /* 0x0000000f26087221 */ /* 0x044fe20000010000 */
[----:B------:R-:W-:-:S06]  /*3f90*/  F2FP.F16.F32.PACK_AB R147, R38, R27 ;  /* 0x0000001b2693723e */ /* 0x000fcc00000000ff */
[----:B------:R-:W2:Y:S01]  /*3fa0*/  MUFU.EX2 R2, R2 ;  /* 0x0000000200027308 */ /* 0x000ea20000000800 */
[C---:B0-----:R-:W-:Y:S01]  /*3fb0*/  FADD.FTZ R35, R142.reuse, R35 ;  /* 0x000000238e237221 */ /* 0x041fe20000010000 */
[----:B------:R-:W-:-:S06]  /*3fc0*/  F2FP.F16.F32.PACK_AB R142, R142, R25 ;  /* 0x000000198e8e723e */ /* 0x000fcc00000000ff */
[----:B------:R-:W0:Y:S01]  /*3fd0*/  MUFU.EX2 R40, R59 ;  /* 0x0000003b00287308 */ /* 0x000e220000000800 */
[----:B-1----:R-:W-:-:S07]  /*3fe0*/  FADD.FTZ R15, R13, R8 ;  /* 0x000000080d0f7221 */ /* 0x002fce0000010000 */
[----:B------:R-:W1:Y:S01]  /*3ff0*/  MUFU.EX2 R65, R65 ;  /* 0x0000004100417308 */ /* 0x000e620000000800 */
[----:B--2---:R-:W-:-:S07]  /*4000*/  FADD.FTZ R28, R2, R35 ;  /* 0x00000023021c7221 */ /* 0x004fce0000010000 */
[----:B------:R-:W2:Y:S01]  /*4010*/  MUFU.EX2 R3, R3 ;  /* 0x0000000300037308 */ /* 0x000ea20000000800 */
[C---:B0-----:R-:W-:Y:S01]  /*4020*/  FADD.FTZ R8, R40.reuse, R15 ;  /* 0x0000000f28087221 */ /* 0x041fe20000010000 */
[----:B------:R-:W-:-:S06]  /*4030*/  F2FP.F16.F32.PACK_AB R141, R40, R13 ;  /* 0x0000000d288d723e */ /* 0x000fcc00000000ff */
        /* <DEDUP_REMOVED lines=9> */
[----:B------:R-:W-:Y:S01]  /*40d0*/  F2FP.F16.F32.PACK_AB R143, R0, R3 ;  /* 0x00000003008f723e */ /* 0x000fe200000000ff */
[----:B------:R-:W-:-:S05]  /*40e0*/  VIADD R0, R73, UR5 ;  /* 0x0000000549007c36 */ /* 0x000fca0008000000 */
[----:B------:R-:W1:Y:S01]  /*40f0*/  MUFU.EX2 R89, R89 ;  /* 0x0000005900597308 */ /* 0x000e620000000800 */
[----:B--2---:R-:W-:-:S07]  /*4100*/  FADD.FTZ R15, R87, R28 ;  /* 0x0000001c570f7221 */ /* 0x004fce0000010000 */
[----:B------:R-:W2:Y:S01]  /*4110*/  MUFU.EX2 R2, R71 ;  /* 0x0000004700027308 */ /* 0x000ea20000000800 */
[C---:B0-----:R-:W-:Y:S01]  /*4120*/  FADD.FTZ R12, R20.reuse, R15 ;  /* 0x0000000f140c7221 */ /* 0x041fe20000010000 */
[----:B------:R-:W-:-:S06]  /*4130*/  F2FP.F16.F32.PACK_AB R137, R20, R87 ;  /* 0x000000571489723e */ /* 0x000fcc00000000ff */
[----:B------:R-:W0:Y:S01]  /*4140*/  MUFU.EX2 R14, R14 ;  /* 0x0000000e000e7308 */ /* 0x000e220000000800 */
[----:B-1----:R-:W-:-:S04]  /*4150*/  FADD.FTZ R15, R89, R12 ;  /* 0x0000000c590f7221 */ /* 0x002fc80000010000 */
[C---:B--2---:R-:W-:Y:S01]  /*4160*/  FADD.FTZ R3, R2.reuse, R15 ;  /* 0x0000000f02037221 */ /* 0x044fe20000010000 */
[----:B------:R-:W-:Y:S01]  /*4170*/  F2FP.F16.F32.PACK_AB R139, R2, R89 ;  /* 0x00000059028b723e */ /* 0x000fe200000000ff */
[----:B------:R-:W-:Y:S02]  /*4180*/  VIADD R15, R72, 0xfffffffe ;  /* 0xfffffffe480f7836 */ /* 0x000fe40000000000 */
[C---:B0-----:R-:W-:Y:S01]  /*4190*/  FADD.FTZ R8, R14.reuse, R25 ;  /* 0x000000190e087221 */ /* 0x041fe20000010000 */
        /* <DEDUP_REMOVED lines=13> */
.L_x_1263:
[----:B------:R-:W0:Y:S02]  /*4270*/  LDC R12, c[0x0][0x9e4] ;  /* 0x00027900ff0c7b82 */ /* 0x000e240000000800 */
[----:B0-----:R-:W-:-:S13]  /*4280*/  ISETP.NE.AND P1, PT, R12, 0x1, PT ;  /* 0x000000010c00780c */ /* 0x001fda0003f25270 */
[----:B------:R-:W0:Y:S02]  /*4290*/  @P1 LDC.64 R20, c[0x0][0x9e8] ;  /* 0x00027a00ff141b82 */ /* 0x000e240000000a00 */
[----:B0-----:R-:W-:-:S05]  /*42a0*/  @P1 IMAD.HI.U32 R2, R13, R20, RZ ;  /* 0x000000140d021227 */ /* 0x001fca00078e00ff */
[----:B------:R-:W-:-:S07]  /*42b0*/  @P1 SHF.R.U32.HI R13, RZ, R21, R2 ;  /* 0x00000015ff0d1219 */ /* 0x000fce0000011602 */
.L_x_1264:
[----:B------:R-:W-:-:S05]  /*42c0*/  IMAD R13, R13, R12, R12 ;  /* 0x0000000c0d0d7224 */ /* 0x000fca00078e020c */
[----:B------:R-:W-:-:S07]  /*42d0*/  VIMNMX R0, R0, R13, PT ;  /* 0x0000000d00007248 */ /* 0x000fce0003fe0100 */
.L_x_1262:
        /* <DEDUP_REMOVED lines=49> */
.L_x_1284:
[----:B------:R-:W-:-:S04]  /*45f0*/  UISETP.NE.AND UP0, UPT, UR4, 0x1, UPT ;  /* 0x000000010400788c */ /* 0x000fc8000bf05270 */
[----:B------:R-:W-:-:S04]  /*4600*/  USEL UR38, URZ, 0x1, UP0 ;  /* 0x000000013f267887 */ /* 0x000fc80008000000 */
[----:B------:R-:W-:Y:S01]  /*4610*/  ULOP3.LUT UR38, UR7, UR38, URZ, 0x3c, !UPT ;  /* 0x0000002607267292 */ /* 0x000fe2000f8e3c3f */
[----:B------:R-:W-:Y:S11]  /*4620*/  @!P0 BRA `(.L_x_1266) ;  /* 0x0000000000048947 */ /* 0x000ff60003800000 */
[----:B------:R-:W-:Y:S01]  /*4630*/  BPT.TRAP 0x1 ;  /* 0x000000040000795c */ /* 0x000fe20000300000 */
.L_x_1266:
        /* <DEDUP_REMOVED lines=9> */
.L_x_1267:
[----:B-1----:R-:W-:Y:S05]  /*46d0*/  @P1 BRA `(.L_x_1268) ;  /* 0x0000000000081947 */ /* 0x002fea0003800000 */
[----:B------:R-:W1:Y:S02]  /*46e0*/  SYNCS.PHASECHK.TRANS64.TRYWAIT P1, [UR6+0x2a830], R9 ;  /* 0x02a83009ff0075a7 */ /* 0x000e640008020146 */
[----:B-1----:R-:W-:Y:S05]  /*46f0*/  @!P1 BRA `(.L_x_1269) ;  /* 0x0000010000cc9947 */ /* 0x002fea0003800000 */
.L_x_1268:
        /* <DEDUP_REMOVED lines=135> */
.L_x_1270:
[----:B------:R-:W-:Y:S01]  /*4f70*/  ULEA UR5, UR4, UR40, 0x3 ;  /* 0x0000002804057291 */ /* 0x000fe2000f8e183f */
[----:B------:R-:W-:-:S05]  /*4f80*/  IMAD.U32 R0, RZ, RZ, UR7 ;  /* 0x00000007ff007e24 */ /* 0x000fca000f8e00ff */
[----:B------:R-:W-:-:S04]  /*4f90*/  SHF.L.U32 R0, R0, 0x1f, RZ ;  /* 0x0000001f00007819 */ /* 0x000fc800000006ff */
[----:B------:R2:W3:Y:S01]  /*4fa0*/  SYNCS.PHASECHK.TRANS64.TRYWAIT P1, [UR5+0x2a850], R0 ;  /* 0x02a85000ff0075a7 */ /* 0x0004e20008020145 */
[----:B------:R-:W-:Y:S05]  /*4fb0*/  @!P0 BRA `(.L_x_1271) ;  /* 0x0000000000048947 */ /* 0x000fea0003800000 */
[----:B------:R-:W-:Y:S01]  /*4fc0*/  BPT.TRAP 0x1 ;  /* 0x000000040000795c */ /* 0x000fe20000300000 */
.L_x_1271:
[----:B---3--:R-:W-:Y:S05]  /*4fd0*/  @P1 BRA `(.L_x_1272) ;  /* 0x0000000000081947 */ /* 0x008fea0003800000 */
[----:B------:R-:W3:Y:S02]  /*4fe0*/  SYNCS.PHASECHK.TRANS64.TRYWAIT P1, [UR5+0x2a850], R0 ;  /* 0x02a85000ff0075a7 */ /* 0x000ee40008020145 */
[----:B---3--:R-:W-:Y:S05]  /*4ff0*/  @!P1 BRA `(.L_x_1273) ;  /* 0x000000f800a49947 */ /* 0x008fea0003800000 */
.L_x_1272:
        /* <DEDUP_REMOVED lines=38> */
.L_x_1274:
[----:B------:R-:W3:Y:S01]  /*5260*/  LDL R148, [R1] ;  /* 0x0000000001947983 */ /* 0x000ee20000100800 */
[----:B------:R-:W-:Y:S01]  /*5270*/  ISETP.NE.AND P2, PT, R168, 0x1, PT ;  /* 0x00000001a800780c */ /* 0x000fe20003f45270 */
[----:B01----:R-:W-:Y:S01]  /*5280*/  IMAD.IADD R9, R22, 0x1, R18 ;  /* 0x0000000116097824 */ /* 0x003fe200078e0212 */
[----:B------:R-:W-:Y:S01]  /*5290*/  UIADD3 UR6, UR6, 0x2a840, URZ ;  /* 0x0002a84006067890 */ /* 0x000fe2000fffe03f */
[----:B------:R-:W-:Y:S01]  /*52a0*/  IMAD R20, R15, -0x60, RZ ;  /* 0xffffffa00f147824 */ /* 0x000fe200078e02ff */
[----:B------:R-:W-:Y:S02]  /*52b0*/  ULOP3.LUT UR4, URZ, UR43, URZ, 0x33, !UPT ;  /* 0x0000002b3f047292 */ /* 0x000fe4000f8e333f */
[----:B------:R-:W-:-:S07]  /*52c0*/  UPRMT UR6, UR60, 0x654, UR6 ;  /* 0x000006543c067896 */ /* 0x000fce0008000006 */
[----:B--2---:R-:W0:Y:S08]  /*52d0*/  @P2 LDC R0, c[0x0][0x44c] ;  /* 0x00011300ff002b82 */ /* 0x004e300000000800 */
[----:B------:R-:W1:Y:S01]  /*52e0*/  @P2 LDC R11, c[0x0][0x450] ;  /* 0x00011400ff0b2b82 */ /* 0x000e620000000800 */
[----:B------:R-:W-:Y:S01]  /*52f0*/  SYNCS.ARRIVE.TRANS64.RED.A1T0 RZ, [UR6], RZ ;  /* 0x000000ffffff79a7 */ /* 0x000fe20008100406 */
[----:B0-----:R-:W-:-:S05]  /*5300*/  @P2 IMAD.HI.U32 R0, R9, R0, RZ ;  /* 0x0000000009002227 */ /* 0x001fca00078e00ff */
[----:B-1----:R-:W-:Y:S01]  /*5310*/  @P2 SHF.R.U32.HI R9, RZ, R11, R0 ;  /* 0x0000000bff092219 */ /* 0x002fe20000011600 */
[----:B------:R-:W-:-:S04]  /*5320*/  VIADD R0, R20, 0x1 ;  /* 0x0000000114007836 */ /* 0x000fc80000000000 */
[----:B------:R-:W0:Y:S01]  /*5330*/  SHFL.IDX PT, R11, R9, RZ, 0x1c1f ;  /* 0x001c1fff090b7589 */ /* 0x000e2200000e0000 */
[----:B------:R-:W-:-:S04]  /*5340*/  IMAD R0, R19, -0x2, R0 ;  /* 0xfffffffe13007824 */ /* 0x000fc800078e0200 */
[----:B------:R-:W-:Y:S01]  /*5350*/  VIADD R140, R0, 0xffffffff ;  /* 0xffffffff008c7836 */ /* 0x000fe20000000000 */
[----:B------:R-:W-:-:S05]  /*5360*/  IADD3 R2, -R17, R0, R16 ;  /* 0x0000000011027210 */ /* 0x000fca0007ffe110 */
[C---:B------:R-:W-:Y:S02]  /*5370*/  VIADD R136, R2.reuse, UR54 ;  /* 0x0000003602887c36 */ /* 0x040fe40008000000 */
[----:B------:R-:W-:Y:S02]  /*5380*/  VIADD R138, R2, UR4 ;  /* 0x00000004028a7c36 */ /* 0x000fe40008000000 */
[--C-:B0-----:R-:W-:Y:S02]  /*5390*/  IMAD.IADD R0, R136, 0x1, R11.reuse ;  /* 0x0000000188007824 */ /* 0x101fe400078e020b */
[----:B------:R-:W-:Y:S01]  /*53a0*/  IMAD.IADD R2, R138, 0x1, R11 ;  /* 0x000000018a027824 */ /* 0x000fe200078e020b */
[----:B---3--:R-:W-:-:S13]  /*53b0*/  LOP3.LUT P1, RZ, R148, 0x80000, RZ, 0xc0, !PT ;  /* 0x0008000094ff7812 */ /* 0x008fda000782c0ff */
[----:B------:R-:W-:Y:S05]  /*53c0*/  @!P1 BRA `(.L_x_1275) ;  /* 0x0000000000549947 */ /* 0x000fea0003800000 */
[----:B------:R-:W-:Y:S01]  /*53d0*/  IADD3 R11, -R17, R16, R11 ;  /* 0x00000010110b7210 */ /* 0x000fe20007ffe10b */
        /* <DEDUP_REMOVED lines=11> */
.L_x_1277:
[----:B------:R-:W-:-:S05]  /*5490*/  IMAD.U32 R21, RZ, RZ, UR42 ;  /* 0x0000002aff157e24 */ /* 0x000fca000f8e00ff */
[----:B------:R-:W-:-:S13]  /*54a0*/  ISETP.NE.AND P1, PT, R21, 0x1, PT ;  /* 0x000000011500780c */ /* 0x000fda0003f25270 */
[----:B------:R-:W0:Y:S02]  /*54b0*/  @P1 LDC.64 R142, c[0x0][0x9e8] ;  /* 0x00027a00ff8e1b82 */ /* 0x000e240000000a00 */
[----:B0-----:R-:W-:-:S05]  /*54c0*/  @P1 IMAD.HI.U32 R10, R11, R142, RZ ;  /* 0x0000008e0b0a1227 */ /* 0x001fca00078e00ff */
[----:B------:R-:W-:-:S07]  /*54d0*/  @P1 SHF.R.U32.HI R11, RZ, R143, R10 ;  /* 0x0000008fff0b1219 */ /* 0x000fce000001160a */
.L_x_1278:
[----:B------:R-:W-:Y:S05]  /*54e0*/  BSYNC B0 ;  /* 0x0000000000007941 */ /* 0x000fea0003800000 */
.L_x_1276:
[----:B------:R-:W-:-:S05]  /*54f0*/  IMAD R11, R11, R21, R140 ;  /* 0x000000150b0b7224 */ /* 0x000fca00078e028c */
[----:B------:R-:W-:Y:S02]  /*5500*/  VIADDMNMX R0, R11, R21, R0, PT ;  /* 0x000000150b007246 */ /* 0x000fe40003800100 */
[----:B------:R-:W-:-:S07]  /*5510*/  VIMNMX R2, R2, R11, !PT ;  /* 0x0000000b02027248 */ /* 0x000fce0007fe0100 */
.L_x_1275:
        /* <DEDUP_REMOVED lines=132> */
.L_x_1281:
[----:B------:R-:W-:-:S05]  /*5d60*/  IMAD.U32 R10, RZ, RZ, UR42 ;  /* 0x0000002aff0a7e24 */ /* 0x000fca000f8e00ff */
[----:B------:R-:W-:-:S13]  /*5d70*/  ISETP.NE.AND P6, PT, R10, 0x1, PT ;  /* 0x000000010a00780c */ /* 0x000fda0003fc5270 */
[----:B------:R-:W0:Y:S02]  /*5d80*/  @P6 LDC.64 R148, c[0x0][0x9e8] ;  /* 0x00027a00ff946b82 */ /* 0x000e240000000a00 */
[----:B0-----:R-:W-:-:S05]  /*5d90*/  @P6 IMAD.HI.U32 R148, R9, R148, RZ ;  /* 0x0000009409946227 */ /* 0x001fca00078e00ff */
[----:B------:R-:W-:-:S07]  /*5da0*/  @P6 SHF.R.U32.HI R9, RZ, R149, R148 ;  /* 0x00000095ff096219 */ /* 0x000fce0000011694 */
.L_x_1282:
[----:B------:R-:W-:Y:S05]  /*5db0*/  BSYNC B0 ;  /* 0x0000000000007941 */ /* 0x000fea0003800000 */
.L_x_1280:
[----:B------:R-:W-:-:S05]  /*5dc0*/  IMAD R9, R9, R10, R140 ;  /* 0x0000000a09097224 */ /* 0x000fca00078e028c */
[----:B------:R-:W-:Y:S02]  /*5dd0*/  VIADDMNMX R0, R9, R10, R0, PT ;  /* 0x0000000a09007246 */ /* 0x000fe40003800100 */
[----:B------:R-:W-:-:S07]  /*5de0*/  VIMNMX R2, R2, R9, !PT ;  /* 0x0000000902027248 */ /* 0x000fce0007fe0100 */
.L_x_1279:
        /* <DEDUP_REMOVED lines=125> */
[----:B------:R-:W-:Y:S02]  /*65c0*/  FMNMX.FTZ R88, R99, R88, !PT ;  /* 0x0000005863587209 */ /* 0x000fe40007810000 */
[----:B------:R-:W-:-:S02]  /*65d0*/  FSEL R2, R9, RZ, P1 ;  /* 0x000000ff09027208 */ /* 0x000fc40000800000 */
        /* <DEDUP_REMOVED lines=18> */
[----:B------:R-:W-:Y:S01]  /*6700*/  FADD.FTZ R97, -R2, R13 ;  /* 0x0000000d02617221 */ /* 0x000fe20000010100 */
        /* <DEDUP_REMOVED lines=18> */
[----:B------:R-:W-:Y:S01]  /*6830*/  FFMA.FTZ R13, R133, R10, -R20 ;  /* 0x0000000a850d7223 */ /* 0x000fe20000010814 */
[----:B------:R-:W-:Y:S02]  /*6840*/  MUFU.EX2 R189, R189 ;  /* 0x000000bd00bd7308 */ /* 0x000fe40000000800 */
[----:B------:R-:W-:-:S04]  /*6850*/  FMNMX.FTZ R88, R123, R88, !PT ;  /* 0x000000587b587209 */ /* 0x000fc80007810000 */
[----:B------:R-:W-:Y:S02]  /*6860*/  FMNMX.FTZ R88, R181, R88, !PT ;  /* 0x00000058b5587209 */ /* 0x000fe40007810000 */
[----:B------:R-:W-:Y:S02]  /*6870*/  MUFU.EX2 R156, R156 ;  /* 0x0000009c009c7308 */ /* 0x000fe40000000800 */
[----:B------:R-:W-:-:S04]  /*6880*/  FMNMX.FTZ R88, R127, R88, !PT ;  /* 0x000000587f587209 */ /* 0x000fc80007810000 */
[----:B------:R-:W-:Y:S02]  /*6890*/  FMNMX.FTZ R88, R185, R88, !PT ;  /* 0x00000058b9587209 */ /* 0x000fe40007810000 */
[----:B------:R-:W-:Y:S02]  /*68a0*/  MUFU.EX2 R158, R158 ;  /* 0x0000009e009e7308 */ /* 0x000fe40000000800 */
[----:B------:R-:W-:-:S04]  /*68b0*/  FMNMX.FTZ R88, R139, R88, !PT ;  /* 0x000000588b587209 */ /* 0x000fc80007810000 */
[----:B------:R-:W-:Y:S02]  /*68c0*/  FMNMX.FTZ R88, R141, R88, !PT ;  /* 0x000000588d587209 */ /* 0x000fe40007810000 */
[----:B------:R-:W-:Y:S02]  /*68d0*/  MUFU.EX2 R177, R177 ;  /* 0x000000b100b17308 */ /* 0x000fe40000000800 */
        /* <DEDUP_REMOVED lines=12> */
[----:B0-----:R-:W-:Y:S01]  /*69a0*/  FMNMX.FTZ R11, R0, R113, !PT ;  /* 0x00000071000b7209 */ /* 0x001fe20007810000 */
[----:B------:R-:W-:-:S03]  /*69b0*/  FMUL.FTZ R0, R97, R10 ;  /* 0x0000000a61007220 */ /* 0x000fc60000410000 */
[C---:B------:R-:W-:Y:S01]  /*69c0*/  FSETP.NEU.FTZ.AND P1, PT, R11.reuse, -INF , PT ;  /* 0xff8000000b00780b */ /* 0x040fe20003f3d000 */
[----:B------:R-:W-:Y:S02]  /*69d0*/  FMUL.FTZ R94, R11, R10 ;  /* 0x0000000a0b5e7220 */ /* 0x000fe40000410000 */
[----:B------:R-:W-:Y:S03]  /*69e0*/  MUFU.EX2 R105, R105 ;  /* 0x0000006900697308 */ /* 0x000fe60000000800 */
[----:B------:R-:W-:-:S05]  /*69f0*/  FSEL R94, R94, RZ, P1 ;  /* 0x000000ff5e5e7208 */ /* 0x000fca0000800000 */
[----:B------:R-:W0:Y:S01]  /*6a00*/  MUFU.EX2 R0, R0 ;  /* 0x0000000000007308 */ /* 0x000e220000000800 */
[-CC-:B------:R-:W-:Y:S01]  /*6a10*/  FFMA.FTZ R90, R99, R10.reuse, -R94.reuse ;  /* 0x0000000a635a7223 */ /* 0x180fe2000001085e */
[----:B------:R-:W-:Y:S01]  /*6a20*/  FSEL R99, R11, RZ, P1 ;  /* 0x000000ff0b637208 */ /* 0x000fe20000800000 */
[-CC-:B------:R-:W-:Y:S01]  /*6a30*/  FFMA.FTZ R97, R191, R10.reuse, -R94.reuse ;  /* 0x0000000abf617223 */ /* 0x180fe2000001085e */
[-CC-:B------:R-:W-:Y:S01]  /*6a40*/  FFMA.FTZ R20, R149, R10.reuse, -R94.reuse ;  /* 0x0000000a95147223 */ /* 0x180fe2000001085e */
[-CC-:B------:R-:W-:Y:S01]  /*6a50*/  FFMA.FTZ R88, R151, R10.reuse, -R94.reuse ;  /* 0x0000000a97587223 */ /* 0x180fe2000001085e */
[-C--:B------:R-:W-:Y:S01]  /*6a60*/  FFMA.FTZ R95, R95, R10.reuse, -R94 ;  /* 0x0000000a5f5f7223 */ /* 0x080fe2000001085e */
[----:B------:R-:W-:Y:S01]  /*6a70*/  FADD.FTZ R99, -R99, R14 ;  /* 0x0000000e63637221 */ /* 0x000fe20000010100 */
[-CC-:B------:R-:W-:Y:S01]  /*6a80*/  FFMA.FTZ R153, R153, R10.reuse, -R94.reuse ;  /* 0x0000000a99997223 */ /* 0x180fe2000001085e */
[----:B------:R-:W-:Y:S01]  /*6a90*/  MUFU.EX2 R97, R97 ;  /* 0x0000006100617308 */ /* 0x000fe20000000800 */
[-CC-:B------:R-:W-:Y:S01]  /*6aa0*/  FFMA.FTZ R14, R91, R10.reuse, -R94.reuse ;  /* 0x0000000a5b0e7223 */ /* 0x180fe2000001085e */
[-C--:B------:R-:W-:Y:S01]  /*6ab0*/  FMUL.FTZ R99, R99, R10.reuse ;  /* 0x0000000a63637220 */ /* 0x080fe20000410000 */
[-CC-:B------:R-:W-:Y:S01]  /*6ac0*/  FFMA.FTZ R155, R155, R10.reuse, -R94.reuse ;  /* 0x0000000a9b9b7223 */ /* 0x180fe2000001085e */
[-CC-:B------:R-:W-:Y:S01]  /*6ad0*/  FFMA.FTZ R92, R103, R10.reuse, -R94.reuse ;  /* 0x0000000a675c7223 */ /* 0x180fe2000001085e */
[-CC-:B------:R-:W-:Y:S01]  /*6ae0*/  FFMA.FTZ R149, R157, R10.reuse, -R94.reuse ;  /* 0x0000000a9d957223 */ /* 0x180fe2000001085e */
[-CC-:B------:R-:W-:Y:S01]  /*6af0*/  FFMA.FTZ R96, R107, R10.reuse, -R94.reuse ;  /* 0x0000000a6b607223 */ /* 0x180fe2000001085e */
[--C-:B------:R-:W-:Y:S01]  /*6b00*/  FFMA.FTZ R151, R159, R10, -R94.reuse ;  /* 0x0000000a9f977223 */ /* 0x100fe2000001085e */
[----:B------:R-:W1:Y:S01]  /*6b10*/  MUFU.EX2 R2, R99 ;  /* 0x0000006300027308 */ /* 0x000e620000000800 */
[----:B0-----:R-:W-:Y:S01]  /*6b20*/  FFMA.FTZ R91, R0, R8, R189 ;  /* 0x00000008005b7223 */ /* 0x001fe200000100bd */
[-CC-:B------:R-:W-:Y:S01]  /*6b30*/  FFMA.FTZ R98, R111, R10.reuse, -R94.reuse ;  /* 0x0000000a6f627223 */ /* 0x180fe2000001085e */
[-CC-:B------:R-:W-:Y:S01]  /*6b40*/  FFMA.FTZ R115, R115, R10.reuse, -R94.reuse ;  /* 0x0000000a73737223 */ /* 0x180fe2000001085e */
[-CC-:B------:R-:W-:Y:S01]  /*6b50*/  FFMA.FTZ R175, R175, R10.reuse, -R94.reuse ;  /* 0x0000000aafaf7223 */ /* 0x180fe2000001085e */
[----:B------:R-:W-:Y:S01]  /*6b60*/  FADD.FTZ R91, R156, R91 ;  /* 0x0000005b9c5b7221 */ /* 0x000fe20000010000 */
[-CC-:B------:R-:W-:Y:S01]  /*6b70*/  FFMA.FTZ R119, R119, R10.reuse, -R94.reuse ;  /* 0x0000000a77777223 */ /* 0x180fe2000001085e */
[-CC-:B------:R-:W-:Y:S01]  /*6b80*/  FFMA.FTZ R179, R179, R10.reuse, -R94.reuse ;  /* 0x0000000ab3b37223 */ /* 0x180fe2000001085e */
[----:B------:R-:W0:Y:S01]  /*6b90*/  MUFU.EX2 R20, R20 ;  /* 0x0000001400147308 */ /* 0x000e220000000800 */
[----:B------:R-:W-:Y:S01]  /*6ba0*/  FADD.FTZ R8, R158, R91 ;  /* 0x0000005b9e087221 */ /* 0x000fe20000010000 */
[-CC-:B------:R-:W-:Y:S01]  /*6bb0*/  FFMA.FTZ R123, R123, R10.reuse, -R94.reuse ;  /* 0x0000000a7b7b7223 */ /* 0x180fe2000001085e */
[-CC-:B------:R-:W-:Y:S01]  /*6bc0*/  FFMA.FTZ R181, R181, R10.reuse, -R94.reuse ;  /* 0x0000000ab5b57223 */ /* 0x180fe2000001085e */
[-CC-:B------:R-:W-:Y:S01]  /*6bd0*/  FFMA.FTZ R127, R127, R10.reuse, -R94.reuse ;  /* 0x0000000a7f7f7223 */ /* 0x180fe2000001085e */
[-CC-:B------:R-:W-:Y:S01]  /*6be0*/  FFMA.FTZ R185, R185, R10.reuse, -R94.reuse ;  /* 0x0000000ab9b97223 */ /* 0x180fe2000001085e */
[-CC-:B------:R-:W-:Y:S01]  /*6bf0*/  FFMA.FTZ R139, R139, R10.reuse, -R94.reuse ;  /* 0x0000000a8b8b7223 */ /* 0x180fe2000001085e */
[-CC-:B------:R-:W-:Y:S01]  /*6c00*/  FFMA.FTZ R141, R141, R10.reuse, -R94.reuse ;  /* 0x0000000a8d8d7223 */ /* 0x180fe2000001085e */
[----:B------:R-:W2:Y:S01]  /*6c10*/  MUFU.EX2 R88, R88 ;  /* 0x0000005800587308 */ /* 0x000ea20000000800 */
[----:B-1----:R-:W-:Y:S01]  /*6c20*/  FFMA.FTZ R3, R2, R3, R97 ;  /* 0x0000000302037223 */ /* 0x002fe20000010061 */
[----:B------:R-:W-:-:S06]  /*6c30*/  FFMA.FTZ R94, R135, R10, -R94 ;  /* 0x0000000a875e7223 */ /* 0x000fcc000001085e */
[----:B------:R-:W1:Y:S01]  /*6c40*/  MUFU.EX2 R95, R95 ;  /* 0x0000005f005f7308 */ /* 0x000e620000000800 */
[----:B0-----:R-:W-:-:S07]  /*6c50*/  FADD.FTZ R3, R20, R3 ;  /* 0x0000000314037221 */ /* 0x001fce0000010000 */
[----:B------:R-:W0:Y:S01]  /*6c60*/  MUFU.EX2 R153, R153 ;  /* 0x0000009900997308 */ /* 0x000e220000000800 */
[----:B--2---:R-:W-:Y:S01]  /*6c70*/  FADD.FTZ R100, R88, R3 ;  /* 0x0000000358647221 */ /* 0x004fe20000010000 */
[----:B------:R-:W-:-:S04]  /*6c80*/  FADD.FTZ R3, R177, R8 ;  /* 0x00000008b1037221 */ /* 0x000fc80000010000 */
[----:B------:R-:W-:Y:S02]  /*6c90*/  FADD.FTZ R8, R152, R3 ;  /* 0x0000000398087221 */ /* 0x000fe40000010000 */
[----:B------:R-:W2:Y:S01]  /*6ca0*/  MUFU.EX2 R90, R90 ;  /* 0x0000005a005a7308 */ /* 0x000ea20000000800 */
[----:B-1----:R-:W-:Y:S01]  /*6cb0*/  FADD.FTZ R100, R95, R100 ;  /* 0x000000645f647221 */ /* 0x002fe20000010000 */
[----:B------:R-:W-:-:S06]  /*6cc0*/  FADD.FTZ R91, R145, R8 ;  /* 0x00000008915b7221 */ /* 0x000fcc0000010000 */
[----:B------:R-:W1:Y:S01]  /*6cd0*/  MUFU.EX2 R155, R155 ;  /* 0x0000009b009b7308 */ /* 0x000e620000000800 */
[----:B0-----:R-:W-:Y:S01]  /*6ce0*/  FADD.FTZ R3, R153, R100 ;  /* 0x0000006499037221 */ /* 0x001fe20000010000 */
[----:B------:R-:W-:-:S04]  /*6cf0*/  FADD.FTZ R100, R154, R91 ;  /* 0x0000005b9a647221 */ /* 0x000fc80000010000 */
[----:B------:R-:W-:Y:S02]  /*6d00*/  FADD.FTZ R91, R137, R100 ;  /* 0x00000064895b7221 */ /* 0x000fe40000010000 */
[----:B------:R-:W0:Y:S01]  /*6d10*/  MUFU.EX2 R92, R92 ;  /* 0x0000005c005c7308 */ /* 0x000e220000000800 */
[----:B--2---:R-:W-:Y:S01]  /*6d20*/  FADD.FTZ R8, R90, R3 ;  /* 0x000000035a087221 */ /* 0x004fe20000010000 */
[----:B------:R-:W-:-:S04]  /*6d30*/  FADD.FTZ R100, R148, R91 ;  /* 0x0000005b94647221 */ /* 0x000fc80000010000 */
[----:B------:R-:W-:Y:S02]  /*6d40*/  FADD.FTZ R91, R131, R100 ;  /* 0x00000064835b7221 */ /* 0x000fe40000010000 */
[----:B------:R-:W2:Y:S01]  /*6d50*/  MUFU.EX2 R149, R149 ;  /* 0x0000009500957308 */ /* 0x000ea20000000800 */
[----:B-1----:R-:W-:Y:S01]  /*6d60*/  FADD.FTZ R3, R155, R8 ;  /* 0x000000089b037221 */ /* 0x002fe20000010000 */
[----:B------:R-:W-:-:S04]  /*6d70*/  FADD.FTZ R100, R150, R91 ;  /* 0x0000005b96647221 */ /* 0x000fc80000010000 */
[----:B------:R-:W-:Y:S02]  /*6d80*/  FADD.FTZ R91, R105, R100 ;  /* 0x00000064695b7221 */ /* 0x000fe40000010000 */
        /* <DEDUP_REMOVED lines=54> */
[----:B0-----:R-:W-:-:S03]  /*70f0*/  FADD.FTZ R8, R13, R8 ;  /* 0x000000080d087221 */ /* 0x001fc60000010000 */
[----:B--2---:R-:W-:Y:S01]  /*7100*/  FADD.FTZ R3, R94, R3 ;  /* 0x000000035e037221 */ /* 0x004fe20000010000 */
[----:B------:R-:W-:Y:S06]  /*7110*/  @!P0 BRA `(.L_x_1283) ;  /* 0x0000000000048947 */ /* 0x000fec0003800000 */
[----:B------:R-:W-:Y:S01]  /*7120*/  BPT.TRAP 0x1 ;  /* 0x000000040000795c */ /* 0x000fe20000300000 */
.L_x_1283:
[----:B------:R-:W-:Y:S01]  /*7130*/  UIADD3 UR5, UR5, 0x2a860, URZ ;  /* 0x0002a86005057890 */ /* 0x000fe2000fffe03f */
[----:B------:R-:W-:Y:S01]  /*7140*/  ISETP.GT.AND P1, PT, R15, R12, PT ;  /* 0x0000000c0f00720c */ /* 0x000fe20003f24270 */
[----:B------:R-:W-:Y:S01]  /*7150*/  UMOV UR7, UR38 ;  /* 0x0000002600077c82 */ /* 0x000fe20008000000 */
[----:B------:R-:W-:Y:S01]  /*7160*/  UMOV UR4, UR39 ;  /* 0x0000002700047c82 */ /* 0x000fe20008000000 */
[----:B------:R-:W-:Y:S01]  /*7170*/  UPRMT UR5, UR60, 0x654, UR5 ;  /* 0x000006543c057896 */ /* 0x000fe20008000005 */
[----:B------:R-:W-:Y:S01]  /*7180*/  F2FP.F16.F32.PACK_AB R152, R145, R152 ;  /* 0x000000989198723e */ /* 0x000fe200000000ff */
[----:B------:R-:W-:Y:S01]  /*7190*/  VIADD R15, R15, 0xffffffff ;  /* 0xffffffff0f0f7836 */ /* 0x000fe20000000000 */
[----:B------:R-:W-:Y:S02]  /*71a0*/  F2FP.F16.F32.PACK_AB R154, R137, R154 ;  /* 0x0000009a899a723e */ /* 0x000fe400000000ff */
[----:B------:R-:W-:Y:S01]  /*71b0*/  F2FP.F16.F32.PACK_AB R145, R115, R14 ;  /* 0x0000000e7391723e */ /* 0x000fe200000000ff */
[----:B------:R-:W-:Y:S01]  /*71c0*/  IMAD.MOV.U32 R14, RZ, RZ, R11 ;  /* 0x000000ffff0e7224 */ /* 0x000fe200078e000b */
[----:B------:R-:W-:-:S02]  /*71d0*/  F2FP.F16.F32.PACK_AB R137, R139, R100 ;  /* 0x000000648b89723e */ /* 0x000fc400000000ff */
[----:B------:R-:W-:Y:S01]  /*71e0*/  SYNCS.ARRIVE.TRANS64.RED.A1T0 RZ, [UR5], RZ ;  /* 0x000000ffffff79a7 */ /* 0x000fe20008100405 */
[----:B------:R-:W-:Y:S01]  /*71f0*/  F2FP.F16.F32.PACK_AB R138, R13, R138 ;  /* 0x0000008a0d8a723e */ /* 0x000fe200000000ff */
[----:B------:R-:W-:Y:S01]  /*7200*/  IMAD.MOV.U32 R13, RZ, RZ, R9 ;  /* 0x000000ffff0d7224 */ /* 0x000fe200078e0009 */
        /* <DEDUP_REMOVED lines=20> */
.L_x_1265:
[----:B------:R-:W2:Y:S01]  /*7350*/  LDL R12, [R1] ;  /* 0x00000000010c7983 */ /* 0x000ea20000100800 */
[----:B------:R-:W-:Y:S02]  /*7360*/  ISETP.NE.AND P2, PT, R168, 0x1, PT ;  /* 0x00000001a800780c */ /* 0x000fe40003f45270 */
[----:B------:R-:W-:-:S11]  /*7370*/  IADD3 R21, R16, 0x1, -R17 ;  /* 0x0000000110157810 */ /* 0x000fd60007ffe811 */
[----:B------:R-:W0:Y:S08]  /*7380*/  @P2 LDC R13, c[0x0][0x44c] ;  /* 0x00011300ff0d2b82 */ /* 0x000e300000000800 */
[----:B------:R-:W1:Y:S01]  /*7390*/  @P2 LDC R14, c[0x0][0x450] ;  /* 0x00011400ff0e2b82 */ /* 0x000e620000000800 */
[----:B--2---:R-:W-:Y:S01]  /*73a0*/  LOP3.LUT P1, RZ, R12, 0x80000, RZ, 0xc0, !PT ;  /* 0x000800000cff7812 */ /* 0x004fe2000782c0ff */
[----:B------:R-:W-:-:S04]  /*73b0*/  VIADD R12, R18, 0x7f ;  /* 0x0000007f120c7836 */ /* 0x000fc80000000000 */
        /* <DEDUP_REMOVED lines=15> */
.L_x_1286:
[----:B------:R-:W0:Y:S02]  /*74b0*/  LDC R89, c[0x0][0x9e4] ;  /* 0x00027900ff597b82 */ /* 0x000e240000000800 */
[----:B0-----:R-:W-:-:S13]  /*74c0*/  ISETP.NE.AND P1, PT, R89, 0x1, PT ;  /* 0x000000015900780c */ /* 0x001fda0003f25270 */
[----:B------:R-:W0:Y:S02]  /*74d0*/  @P1 LDC.64 R20, c[0x0][0x9e8] ;  /* 0x00027a00ff141b82 */ /* 0x000e240000000a00 */
[----:B0-----:R-:W-:-:S05]  /*74e0*/  @P1 IMAD.HI.U32 R14, R12, R20, RZ ;  /* 0x000000140c0e1227 */ /* 0x001fca00078e00ff */
[----:B------:R-:W-:-:S07]  /*74f0*/  @P1 SHF.R.U32.HI R12, RZ, R21, R14 ;  /* 0x00000015ff0c1219 */ /* 0x000fce000001160e */
.L_x_1287:
[----:B------:R-:W-:-:S05]  /*7500*/  IMAD R12, R12, R89, RZ ;  /* 0x000000590c0c7224 */ /* 0x000fca00078e02ff */
[----:B------:R-:W-:-:S07]  /*7510*/  VIMNMX R13, R13, R12, !PT ;  /* 0x0000000c0d0d7248 */ /* 0x000fce0007fe0100 */
.L_x_1285:
        /* <DEDUP_REMOVED lines=11> */
.L_x_1299:
[----:B------:R-:W-:-:S04]  /*75d0*/  UISETP.NE.AND UP0, UPT, UR4, 0x1, UPT ;  /* 0x000000010400788c */ /* 0x000fc8000bf05270 */
[----:B------:R-:W-:-:S04]  /*75e0*/  USEL UR38, URZ, 0x1, UP0 ;  /* 0x000000013f267887 */ /* 0x000fc80008000000 */
[----:B------:R-:W-:Y:S01]  /*75f0*/  ULOP3.LUT UR38, UR7, UR38, URZ, 0x3c, !UPT ;  /* 0x0000002607267292 */ /* 0x000fe2000f8e3c3f */
[----:B------:R-:W-:Y:S11]  /*7600*/  @!P0 BRA `(.L_x_1289) ;  /* 0x0000000000048947 */ /* 0x000ff60003800000 */
[----:B------:R-:W-:Y:S01]  /*7610*/  BPT.TRAP 0x1 ;  /* 0x000000040000795c */ /* 0x000fe20000300000 */
.L_x_1289:
        /* <DEDUP_REMOVED lines=9> */
.L_x_1290:
[----:B-1----:R-:W-:Y:S05]  /*76b0*/  @P1 BRA `(.L_x_1291) ;  /* 0x0000000000081947 */ /* 0x002fea0003800000 */
[----:B------:R-:W1:Y:S02]  /*76c0*/  SYNCS.PHASECHK.TRANS64.TRYWAIT P1, [UR6+0x2a830], R9 ;  /* 0x02a83009ff0075a7 */ /* 0x000e640008020146 */
[----:B-1----:R-:W-:Y:S05]  /*76d0*/  @!P1 BRA `(.L_x_1292) ;  /* 0x000000d400049947 */ /* 0x002fea0003800000 */
.L_x_1291:
        /* <DEDUP_REMOVED lines=135> */
.L_x_1293:
[----:B------:R-:W-:Y:S01]  /*7f50*/  ULEA UR5, UR4, UR40, 0x3 ;  /* 0x0000002804057291 */ /* 0x000fe2000f8e183f */
[----:B------:R-:W-:-:S05]  /*7f60*/  IMAD.U32 R0, RZ, RZ, UR7 ;  /* 0x00000007ff007e24 */ /* 0x000fca000f8e00ff */
[----:B------:R-:W-:-:S04]  /*7f70*/  SHF.L.U32 R0, R0, 0x1f, RZ ;  /* 0x0000001f00007819 */ /* 0x000fc800000006ff */
[----:B------:R2:W3:Y:S01]  /*7f80*/  SYNCS.PHASECHK.TRANS64.TRYWAIT P1, [UR5+0x2a850], R0 ;  /* 0x02a85000ff0075a7 */ /* 0x0004e20008020145 */
[----:B------:R-:W-:Y:S05]  /*7f90*/  @!P0 BRA `(.L_x_1294) ;  /* 0x0000000000048947 */ /* 0x000fea0003800000 */
[----:B------:R-:W-:Y:S01]  /*7fa0*/  BPT.TRAP 0x1 ;  /* 0x000000040000795c */ /* 0x000fe20000300000 */
.L_x_1294:
[----:B---3--:R-:W-:Y:S05]  /*7fb0*/  @P1 BRA `(.L_x_1295) ;  /* 0x0000000000081947 */ /* 0x008fea0003800000 */
[----:B------:R-:W3:Y:S02]  /*7fc0*/  SYNCS.PHASECHK.TRANS64.TRYWAIT P1, [UR5+0x2a850], R0 ;  /* 0x02a85000ff0075a7 */ /* 0x000ee40008020145 */
[----:B---3--:R-:W-:Y:S05]  /*7fd0*/  @!P1 BRA `(.L_x_1296) ;  /* 0x000000c800dc9947 */ /* 0x008fea0003800000 */
.L_x_1295:
        /* <DEDUP_REMOVED lines=38> */
.L_x_1297:
        /* <DEDUP_REMOVED lines=65> */
[-C--:B------:R-:W-:Y:S01]  /*8650*/  FMUL.FTZ R136, R13, R10.reuse ;  /* 0x0000000a0d887220 */ /* 0x080fe20000410000 */
[-CC-:B------:R-:W-:Y:S01]  /*8660*/  FFMA.FTZ R105, R113, R10.reuse, -R137.reuse ;  /* 0x0000000a71697223 */ /* 0x180fe20000010889 */
[----:B------:R-:W-:Y:S01]  /*8670*/  FADD.FTZ R13, -R11, R14 ;  /* 0x0000000e0b0d7221 */ /* 0x000fe20000010100 */
[-CC-:B------:R-:W-:Y:S01]  /*8680*/  FFMA.FTZ R113, R121, R10.reuse, -R137.reuse ;  /* 0x0000000a79717223 */ /* 0x180fe20000010889 */
[-CC-:B------:R-:W-:Y:S01]  /*8690*/  FFMA.FTZ R121, R129, R10.reuse, -R137.reuse ;  /* 0x0000000a81797223 */ /* 0x180fe20000010889 */
[-C--:B------:R-:W-:Y:S01]  /*86a0*/  FMUL.FTZ R129, R11, R10.reuse ;  /* 0x0000000a0b817220 */ /* 0x080fe20000410000 */
[-C--:B------:R-:W-:Y:S01]  /*86b0*/  FMUL.FTZ R2, R13, R10.reuse ;  /* 0x0000000a0d027220 */ /* 0x080fe20000410000 */
[-C--:B------:R-:W-:Y:S01]  /*86c0*/  FFMA.FTZ R13, R88, R10.reuse, -R137 ;  /* 0x0000000a580d7223 */ /* 0x080fe20000010889 */
[----:B------:R-:W-:Y:S01]  /*86d0*/  MUFU.EX2 R0, R136 ;  /* 0x0000008800007308 */ /* 0x000fe20000000800 */
[-CC-:B------:R-:W-:Y:S01]  /*86e0*/  FFMA.FTZ R157, R90, R10.reuse, -R129.reuse ;  /* 0x0000000a5a9d7223 */ /* 0x180fe20000010881 */
[-C--:B------:R-:W-:Y:S01]  /*86f0*/  FFMA.FTZ R14, R91, R10.reuse, -R129 ;  /* 0x0000000a5b0e7223 */ /* 0x080fe20000010881 */
[-C--:B------:R-:W-:Y:S01]  /*8700*/  FFMA.FTZ R158, R92, R10.reuse, -R137 ;  /* 0x0000000a5c9e7223 */ /* 0x080fe20000010889 */
[-C--:B------:R-:W-:Y:S01]  /*8710*/  FFMA.FTZ R159, R94, R10.reuse, -R129 ;  /* 0x0000000a5e9f7223 */ /* 0x080fe20000010881 */
[-C--:B------:R-:W-:Y:S01]  /*8720*/  FFMA.FTZ R21, R93, R10.reuse, -R137 ;  /* 0x0000000a5d157223 */ /* 0x080fe20000010889 */
[-C--:B------:R-:W-:Y:S01]  /*8730*/  FFMA.FTZ R20, R95, R10.reuse, -R129 ;  /* 0x0000000a5f147223 */ /* 0x080fe20000010881 */
[-C--:B------:R-:W-:Y:S01]  /*8740*/  FFMA.FTZ R152, R96, R10.reuse, -R137 ;  /* 0x0000000a60987223 */ /* 0x080fe20000010889 */
[----:B------:R-:W0:Y:S01]  /*8750*/  MUFU.EX2 R13, R13 ;  /* 0x0000000d000d7308 */ /* 0x000e220000000800 */
[-CC-:B------:R-:W-:Y:S01]  /*8760*/  FFMA.FTZ R153, R98, R10.reuse, -R129.reuse ;  /* 0x0000000a62997223 */ /* 0x180fe20000010881 */
[-C--:B------:R-:W-:Y:S01]  /*8770*/  FFMA.FTZ R88, R99, R10.reuse, -R129 ;  /* 0x0000000a63587223 */ /* 0x080fe20000010881 */
[-C--:B------:R-:W-:Y:S01]  /*8780*/  FFMA.FTZ R154, R100, R10.reuse, -R137 ;  /* 0x0000000a649a7223 */ /* 0x080fe20000010889 */
[-C--:B------:R-:W-:Y:S01]  /*8790*/  FFMA.FTZ R155, R102, R10.reuse, -R129 ;  /* 0x0000000a669b7223 */ /* 0x080fe20000010881 */
[-C--:B------:R-:W-:Y:S01]  /*87a0*/  FFMA.FTZ R93, R101, R10.reuse, -R137 ;  /* 0x0000000a655d7223 */ /* 0x080fe20000010889 */
[-C--:B------:R-:W-:Y:S01]  /*87b0*/  FFMA.FTZ R90, R103, R10.reuse, -R129 ;  /* 0x0000000a675a7223 */ /* 0x080fe20000010881 */
        /* <DEDUP_REMOVED lines=8> */
[----:B------:R-:W-:Y:S01]  /*8840*/  FFMA.FTZ R144, R112, R10, -R137 ;  /* 0x0000000a70907223 */ /* 0x000fe20000010889 */
[----:B------:R-:W1:Y:S01]  /*8850*/  MUFU.EX2 R157, R157 ;  /* 0x0000009d009d7308 */ /* 0x000e620000000800 */
[----:B0-----:R-:W-:Y:S01]  /*8860*/  FFMA.FTZ R91, R0, R8, R13 ;  /* 0x00000008005b7223 */ /* 0x001fe2000001000d */
[-CC-:B------:R-:W-:Y:S01]  /*8870*/  FFMA.FTZ R145, R114, R10.reuse, -R129.reuse ;  /* 0x0000000a72917223 */ /* 0x180fe20000010881 */
[-C--:B------:R-:W-:Y:S01]  /*8880*/  FFMA.FTZ R115, R115, R10.reuse, -R129 ;  /* 0x0000000a73737223 */ /* 0x080fe20000010881 */
[-C--:B------:R-:W-:Y:S01]  /*8890*/  FFMA.FTZ R146, R116, R10.reuse, -R137 ;  /* 0x0000000a74927223 */ /* 0x080fe20000010889 */
[-C--:B------:R-:W-:Y:S01]  /*88a0*/  FFMA.FTZ R118, R118, R10.reuse, -R129 ;  /* 0x0000000a76767223 */ /* 0x080fe20000010881 */
[-C--:B------:R-:W-:Y:S01]  /*88b0*/  FFMA.FTZ R109, R117, R10.reuse, -R137 ;  /* 0x0000000a756d7223 */ /* 0x080fe20000010889 */
[-C--:B------:R-:W-:Y:S01]  /*88c0*/  FFMA.FTZ R119, R119, R10.reuse, -R129 ;  /* 0x0000000a77777223 */ /* 0x080fe20000010881 */
[----:B------:R-:W0:Y:S01]  /*88d0*/  MUFU.EX2 R156, R156 ;  /* 0x0000009c009c7308 */ /* 0x000e220000000800 */
[-C--:B------:R-:W-:Y:S01]  /*88e0*/  FFMA.FTZ R140, R120, R10.reuse, -R137 ;  /* 0x0000000a788c7223 */ /* 0x080fe20000010889 */
[-CC-:B------:R-:W-:Y:S01]  /*88f0*/  FFMA.FTZ R122, R122, R10.reuse, -R129.reuse ;  /* 0x0000000a7a7a7223 */ /* 0x180fe20000010881 */
[-C--:B------:R-:W-:Y:S01]  /*8900*/  FFMA.FTZ R123, R123, R10.reuse, -R129 ;  /* 0x0000000a7b7b7223 */ /* 0x080fe20000010881 */
[-C--:B------:R-:W-:Y:S01]  /*8910*/  FFMA.FTZ R142, R124, R10.reuse, -R137 ;  /* 0x0000000a7c8e7223 */ /* 0x080fe20000010889 */
[-C--:B------:R-:W-:Y:S01]  /*8920*/  FFMA.FTZ R126, R126, R10.reuse, -R129 ;  /* 0x0000000a7e7e7223 */ /* 0x080fe20000010881 */
[-C--:B------:R-:W-:Y:S01]  /*8930*/  FFMA.FTZ R117, R125, R10.reuse, -R137 ;  /* 0x0000000a7d757223 */ /* 0x080fe20000010889 */
[-C--:B------:R-:W-:Y:S01]  /*8940*/  FFMA.FTZ R127, R127, R10.reuse, -R129 ;  /* 0x0000000a7f7f7223 */ /* 0x080fe20000010881 */
[----:B------:R-:W2:Y:S01]  /*8950*/  MUFU.EX2 R14, R14 ;  /* 0x0000000e000e7308 */ /* 0x000ea20000000800 */
[----:B-1----:R-:W-:Y:S01]  /*8960*/  FFMA.FTZ R3, R2, R3, R157 ;  /* 0x0000000302037223 */ /* 0x002fe2000001009d */
[-C--:B------:R-:W-:Y:S01]  /*8970*/  FFMA.FTZ R136, R128, R10.reuse, -R137 ;  /* 0x0000000a80887223 */ /* 0x080fe20000010889 */
[-CC-:B------:R-:W-:Y:S01]  /*8980*/  FFMA.FTZ R130, R130, R10.reuse, -R129.reuse ;  /* 0x0000000a82827223 */ /* 0x180fe20000010881 */
[-C--:B------:R-:W-:Y:S01]  /*8990*/  FFMA.FTZ R131, R131, R10.reuse, -R129 ;  /* 0x0000000a83837223 */ /* 0x080fe20000010881 */
[-CC-:B------:R-:W-:Y:S01]  /*89a0*/  FFMA.FTZ R138, R132, R10.reuse, -R137.reuse ;  /* 0x0000000a848a7223 */ /* 0x180fe20000010889 */
[-C--:B------:R-:W-:Y:S01]  /*89b0*/  FFMA.FTZ R125, R133, R10.reuse, -R137 ;  /* 0x0000000a857d7223 */ /* 0x080fe20000010889 */
[-C--:B------:R-:W-:Y:S01]  /*89c0*/  FFMA.FTZ R134, R134, R10.reuse, -R129 ;  /* 0x0000000a86867223 */ /* 0x080fe20000010881 */
        /* <DEDUP_REMOVED lines=93> */
.L_x_1298:
        /* <DEDUP_REMOVED lines=34> */
.L_x_1288:
        /* <DEDUP_REMOVED lines=8> */
[----:B------:R-:W-:-:S05]  /*9240*/  ULDC UR54, c[0x0][0x9e0] ;  /* 0x0002780000367ab9 */ /* 0x000fca0000000800 */
.L_x_1319:
        /* <DEDUP_REMOVED lines=8> */
.L_x_1301:
[----:B------:R-:W-:Y:S01]  /*92d0*/  ULEA UR5, UR39, UR40, 0x3 ;  /* 0x0000002827057291 */ /* 0x000fe2000f8e183f */
[----:B------:R-:W-:-:S05]  /*92e0*/  IMAD.U32 R9, RZ, RZ, UR38 ;  /* 0x00000026ff097e24 */ /* 0x000fca000f8e00ff */
[----:B------:R-:W-:-:S04]  /*92f0*/  SHF.L.U32 R9, R9, 0x1f, RZ ;  /* 0x0000001f09097819 */ /* 0x000fc800000006ff */
[----:B------:R0:W1:Y:S01]  /*9300*/  SYNCS.PHASECHK.TRANS64.TRYWAIT P1, [UR5+0x2a830], R9 ;  /* 0x02a83009ff0075a7 */ /* 0x0000620008020145 */
[----:B------:R-:W-:Y:S05]  /*9310*/  @!P0 BRA `(.L_x_1302) ;  /* 0x0000000000048947 */ /* 0x000fea0003800000 */
[----:B------:R-:W-:Y:S01]  /*9320*/  BPT.TRAP 0x1 ;  /* 0x000000040000795c */ /* 0x000fe20000300000 */
.L_x_1302:
[----:B-1----:R-:W-:Y:S05]  /*9330*/  @P1 BRA `(.L_x_1303) ;  /* 0x0000000000081947 */ /* 0x002fea0003800000 */
[----:B------:R-:W1:Y:S02]  /*9340*/  SYNCS.PHASECHK.TRANS64.TRYWAIT P1, [UR5+0x2a830], R9 ;  /* 0x02a83009ff0075a7 */ /* 0x000e640008020145 */
[----:B-1----:R-:W-:Y:S05]  /*9350*/  @!P1 BRA `(.L_x_1304) ;  /* 0x000000b800149947 */ /* 0x002fea0003800000 */
.L_x_1303:
        /* <DEDUP_REMOVED lines=135> */
.L_x_1305:
[----:B------:R-:W-:Y:S01]  /*9bd0*/  ULEA UR5, UR4, UR40, 0x3 ;  /* 0x0000002804057291 */ /* 0x000fe2000f8e183f */
[----:B------:R-:W-:-:S05]  /*9be0*/  IMAD.U32 R0, RZ, RZ, UR6 ;  /* 0x00000006ff007e24 */ /* 0x000fca000f8e00ff */
[----:B------:R-:W-:-:S04]  /*9bf0*/  SHF.L.U32 R0, R0, 0x1f, RZ ;  /* 0x0000001f00007819 */ /* 0x000fc800000006ff */
[----:B------:R2:W3:Y:S01]  /*9c00*/  SYNCS.PHASECHK.TRANS64.TRYWAIT P1, [UR5+0x2a850], R0 ;  /* 0x02a85000ff0075a7 */ /* 0x0004e20008020145 */
[----:B------:R-:W-:Y:S05]  /*9c10*/  @!P0 BRA `(.L_x_1306) ;  /* 0x0000000000048947 */ /* 0x000fea0003800000 */
[----:B------:R-:W-:Y:S01]  /*9c20*/  BPT.TRAP 0x1 ;  /* 0x000000040000795c */ /* 0x000fe20000300000 */
.L_x_1306:
[----:B---3--:R-:W-:Y:S05]  /*9c30*/  @P1 BRA `(.L_x_1307) ;  /* 0x0000000000081947 */ /* 0x008fea0003800000 */
[----:B------:R-:W3:Y:S02]  /*9c40*/  SYNCS.PHASECHK.TRANS64.TRYWAIT P1, [UR5+0x2a850], R0 ;  /* 0x02a85000ff0075a7 */ /* 0x000ee40008020145 */
[----:B---3--:R-:W-:Y:S05]  /*9c50*/  @!P1 BRA `(.L_x_1308) ;  /* 0x000000ac00ec9947 */ /* 0x008fea0003800000 */
.L_x_1307:
        /* <DEDUP_REMOVED lines=38> */
.L_x_1309:
[----:B------:R-:W3:Y:S01]  /*9ec0*/  LDL R148, [R1] ;  /* 0x0000000001947983 */ /* 0x000ee20000100800 */
[----:B------:R-:W-:Y:S01]  /*9ed0*/  ISETP.NE.AND P2, PT, R168, 0x1, PT ;  /* 0x00000001a800780c */ /* 0x000fe20003f45270 */
[----:B01----:R-:W-:Y:S01]  /*9ee0*/  IMAD.IADD R9, R22, 0x1, R18 ;  /* 0x0000000116097824 */ /* 0x003fe200078e0212 */
[----:B------:R-:W-:Y:S01]  /*9ef0*/  ULEA UR4, UR7, UR40, 0x3 ;  /* 0x0000002807047291 */ /* 0x000fe2000f8e183f */
[----:B------:R-:W-:-:S03]  /*9f00*/  IMAD R14, R15, -0x60, RZ ;  /* 0xffffffa00f0e7824 */ /* 0x000fc600078e02ff */
        /* <DEDUP_REMOVED lines=31> */
.L_x_1312:
[----:B------:R-:W-:-:S05]  /*a100*/  IMAD.U32 R21, RZ, RZ, UR42 ;  /* 0x0000002aff157e24 */ /* 0x000fca000f8e00ff */
[----:B------:R-:W-:-:S13]  /*a110*/  ISETP.NE.AND P1, PT, R21, 0x1, PT ;  /* 0x000000011500780c */ /* 0x000fda0003f25270 */
[----:B------:R-:W0:Y:S02]  /*a120*/  @P1 LDC.64 R140, c[0x0][0x9e8] ;  /* 0x00027a00ff8c1b82 */ /* 0x000e240000000a00 */
[----:B0-----:R-:W-:-:S05]  /*a130*/  @P1 IMAD.HI.U32 R10, R11, R140, RZ ;  /* 0x0000008c0b0a1227 */ /* 0x001fca00078e00ff */
[----:B------:R-:W-:-:S07]  /*a140*/  @P1 SHF.R.U32.HI R11, RZ, R141, R10 ;  /* 0x0000008dff0b1219 */ /* 0x000fce000001160a */
.L_x_1313:
[----:B------:R-:W-:Y:S05]  /*a150*/  BSYNC B0 ;  /* 0x0000000000007941 */ /* 0x000fea0003800000 */
.L_x_1311:
[----:B------:R-:W-:-:S05]  /*a160*/  IMAD R11, R11, R21, R138 ;  /* 0x000000150b0b7224 */ /* 0x000fca00078e028a */
[----:B------:R-:W-:Y:S02]  /*a170*/  VIADDMNMX R0, R11, R21, R0, PT ;  /* 0x000000150b007246 */ /* 0x000fe40003800100 */
[----:B------:R-:W-:-:S07]  /*a180*/  VIMNMX R2, R2, R11, !PT ;  /* 0x0000000b02027248 */ /* 0x000fce0007fe0100 */
.L_x_1310:
        /* <DEDUP_REMOVED lines=132> */
.L_x_1316:
[----:B------:R-:W-:-:S05]  /*a9d0*/  IMAD.U32 R10, RZ, RZ, UR42 ;  /* 0x0000002aff0a7e24 */ /* 0x000fca000f8e00ff */
[----:B------:R-:W-:-:S13]  /*a9e0*/  ISETP.NE.AND P6, PT, R10, 0x1, PT ;  /* 0x000000010a00780c */ /* 0x000fda0003fc5270 */
[----:B------:R-:W0:Y:S02]  /*a9f0*/  @P6 LDC.64 R148, c[0x0][0x9e8] ;  /* 0x00027a00ff946b82 */ /* 0x000e240000000a00 */
[----:B0-----:R-:W-:-:S05]  /*aa00*/  @P6 IMAD.HI.U32 R148, R9, R148, RZ ;  /* 0x0000009409946227 */ /* 0x001fca00078e00ff */
[----:B------:R-:W-:-:S07]  /*aa10*/  @P6 SHF.R.U32.HI R9, RZ, R149, R148 ;  /* 0x00000095ff096219 */ /* 0x000fce0000011694 */
.L_x_1317:
[----:B------:R-:W-:Y:S05]  /*aa20*/  BSYNC B0 ;  /* 0x0000000000007941 */ /* 0x000fea0003800000 */
.L_x_1315:
[----:B------:R-:W-:-:S05]  /*aa30*/  IMAD R9, R9, R10, R138 ;  /* 0x0000000a09097224 */ /* 0x000fca00078e028a */
[----:B------:R-:W-:Y:S02]  /*aa40*/  VIADDMNMX R0, R9, R10, R0, PT ;  /* 0x0000000a09007246 */ /* 0x000fe40003800100 */
[----:B------:R-:W-:-:S07]  /*aa50*/  VIMNMX R2, R2, R9, !PT ;  /* 0x0000000902027248 */ /* 0x000fce0007fe0100 */
.L_x_1314:
        /* <DEDUP_REMOVED lines=256> */
[----:B------:R-:W-:-:S06]  /*ba60*/  FADD.FTZ R96, R144, R91 ;  /* 0x0000005b90607221 */ /* 0x000fcc0000010000 */
        /* <DEDUP_REMOVED lines=51> */
.L_x_1318:
        /* <DEDUP_REMOVED lines=34> */
.L_x_1300:
        /* <DEDUP_REMOVED lines=67> */
.L_x_1320:
[----:B------:R-:W-:Y:S01]  /*c3f0*/  ULEA UR5, UR39, UR40, 0x3 ;  /* 0x0000002827057291 */ /* 0x000fe2000f8e183f */
[----:B------:R-:W-:-:S05]  /*c400*/  IMAD.U32 R0, RZ, RZ, UR38 ;  /* 0x00000026ff007e24 */ /* 0x000fca000f8e00ff */
[----:B------:R-:W-:-:S04]  /*c410*/  SHF.L.U32 R0, R0, 0x1f, RZ ;  /* 0x0000001f00007819 */ /* 0x000fc800000006ff */
[----:B------:R0:W1:Y:S01]  /*c420*/  SYNCS.PHASECHK.TRANS64.TRYWAIT P1, [UR5+0x2a850], R0 ;  /* 0x02a85000ff0075a7 */ /* 0x0000620008020145 */
[----:B------:R-:W-:Y:S05]  /*c430*/  @!P0 BRA `(.L_x_1321) ;  /* 0x0000000000048947 */ /* 0x000fea0003800000 */
[----:B------:R-:W-:Y:S01]  /*c440*/  BPT.TRAP 0x1 ;  /* 0x000000040000795c */ /* 0x000fe20000300000 */
.L_x_1321:
[----:B-1----:R-:W-:Y:S05]  /*c450*/  @P1 BRA `(.L_x_1322) ;  /* 0x0000000000081947 */ /* 0x002fea0003800000 */
[----:B------:R-:W1:Y:S02]  /*c460*/  SYNCS.PHASECHK.TRANS64.TRYWAIT P1, [UR5+0x2a850], R0 ;  /* 0x02a85000ff0075a7 */ /* 0x000e640008020145 */
[----:B-1----:R-:W-:Y:S05]  /*c470*/  @!P1 BRA `(.L_x_1323) ;  /* 0x0000008400fc9947 */ /* 0x002fea0003800000 */
.L_x_1322:
[----:B------:R-:W-:Y:S01]  /*c480*/  UIADD3 UR40, UR40, 0x400, URZ ;  /* 0x0000040028287890 */ /* 0x000fe2000fffe03f */
[----:B------:R-:W-:Y:S01]  /*c490*/  WARPGROUP.ARRIVE ;  /* 0x00000000000079c5 */ /* 0x000fe20000000000 */
[----:B------:R-:W-:Y:S01]  /*c4a0*/  UMOV UR7, 0x40000040 ;  /* 0x4000004000077882 */ /* 0x000fe20000000000 */
[----:B-1----:R-:W1:Y:S01]  /*c4b0*/  SHFL.BFLY PT, R5, R8, 0x2, 0x1f ;  /* 0x0c401f0008057f89 */ /* 0x002e6200000e0000 */
[----:B------:R-:W-:Y:S01]  /*c4c0*/  USHF.R.U32.HI UR40, URZ, 0x4, UR40 ;  /* 0x000000043f287899 */ /* 0x000fe20008011628 */
[----:B------:R-:W-:Y:S02]  /*c4d0*/  IMAD.MOV.U32 R13, RZ, RZ, RZ ;  /* 0x000000ffff0d7224 */ /* 0x000fe400078e00ff */
[----:B0-----:R-:W0:Y:S01]  /*c4e0*/  SHFL.BFLY PT, R0, R3, 0x2, 0x1f ;  /* 0x0c401f0003007f89 */ /* 0x001e2200000e0000 */
[----:B------:R-:W-:-:S04]  /*c4f0*/  ULOP3.LUT UR40, UR40, 0x3fff, URZ, 0xc0, !UPT ;  /* 0x00003fff28287892 */ /* 0x000fc8000f8ec03f */
[----:B------:R-:W-:-:S04]  /*c500*/  ULOP3.LUT UR4, UR40, 0x3000000, URZ, 0xfc, !UPT ;  /* 0x0300000028047892 */ /* 0x000fc8000f8efc3f */
[----:B------:R-:W-:-:S07]  /*c510*/  UIMAD UR4, UR39, 0x600, UR4 ;  /* 0x00000600270478a4 */ /* 0x000fce000f8e0204 */
[----:B------:R-:W-:Y:S02]  /*c520*/  UMOV UR6, UR4 ;  /* 0x0000000400067c82 */ /* 0x000fe40008000000 */
[----:B------:R-:W-:Y:S01]  /*c530*/  HGMMA.64x128x16.F32 R24, R156, gdesc[UR4].tnspB, R24, gsb0 ;  /* 0x41e000049c187df0 */ /* 0x000fe20008000818 */
[----:B------:R-:W-:Y:S01]  /*c540*/  UIADD3 UR6, UR4, 0x80, URZ ;  /* 0x0000008004067890 */ /* 0x000fe2000fffe03f */
[----:B-1----:R-:W-:Y:S01]  /*c550*/  FADD.FTZ R5, R5, R8 ;  /* 0x0000000805057221 */ /* 0x002fe20000010000 */
[----:B------:R-:W-:Y:S01]  /*c560*/  UMOV UR7, 0x40000040 ;  /* 0x4000004000077882 */ /* 0x000fe20000000000 */
[----:B0-----:R-:W-:Y:S01]  /*c570*/  FADD.FTZ R2, R0, R3 ;  /* 0x0000000300027221 */ /* 0x001fe20000010000 */
[----:B------:R-:W-:Y:S02]  /*c580*/  IMAD.MOV.U32 R3, RZ, RZ, RZ ;  /* 0x000000ffff037224 */ /* 0x000fe400078e00ff */
[----:B------:R-:W0:Y:S04]  /*c590*/  SHFL.BFLY PT, R0, R5, 0x1, 0x1f ;  /* 0x0c201f0005007f89 */ /* 0x000e2800000e0000 */
[----:B------:R-:W1:Y:S01]  /*c5a0*/  SHFL.BFLY PT, R7, R2, 0x1, 0x1f ;  /* 0x0c201f0002077f89 */ /* 0x000e6200000e0000 */
[----:B0-----:R-:W-:Y:S01]  /*c5b0*/  FADD.FTZ R12, R5, R0 ;  /* 0x00000000050c7221 */ /* 0x001fe20000010000 */
[----:B------:R-:W-:-:S02]  /*c5c0*/  IMAD.MOV.U32 R0, RZ, RZ, -0x800000 ;  /* 0xff800000ff007424 */ /* 0x000fc400078e00ff */
[----:B-1----:R-:W-:Y:S02]  /*c5d0*/  FADD.FTZ R14, R2, R7 ;  /* 0x00000007020e7221 */ /* 0x002fe40000010000 */
[----:B------:R-:W-:Y:S01]  /*c5e0*/  FSETP.NE.FTZ.AND P1, PT, R12, RZ, PT ;  /* 0x000000ff0c00720b */ /* 0x000fe20003f35000 */
[----:B------:R-:W-:Y:S02]  /*c5f0*/  IMAD.MOV.U32 R2, RZ, RZ, -0x800000 ;  /* 0xff800000ff027424 */ /* 0x000fe400078e00ff */
        /* <DEDUP_REMOVED lines=38> */
.L_x_1324:
        /* <DEDUP_REMOVED lines=9> */
[----:B------:R-:W-:Y:S01]  /*c8f0*/  FMUL.FTZ R7, R31, R13 ;  /* 0x0000000d1f077220 */ /* 0x000fe20000410000 */
        /* <DEDUP_REMOVED lines=64> */
.L_x_1246:
        /* <DEDUP_REMOVED lines=9> */
[----:B------:R-:W-:Y:S02]  /*cd90*/  F2FP.F16.F32.PACK_AB R7, R7, R8 ;  /* 0x000000080707723e */ /* 0x000fe400000000ff */
[----:B------:R-:W-:Y:S01]  /*cda0*/  F2FP.F16.F32.PACK_AB R6, R6, R91 ;  /* 0x0000005b0606723e */ /* 0x000fe200000000ff */
[----:B------:R-:W-:Y:S01]  /*cdb0*/  BAR.SYNC.DEFER_BLOCKING 0x1, 0x100 ;  /* 0x0044000000007b1d */ /* 0x000fe20000010000 */
        /* <DEDUP_REMOVED lines=10> */
[----:B------:R-:W-:Y:S02]  /*ce60*/  MOV R16, R3 ;  /* 0x0000000300107202 */ /* 0x000fe40000000f00 */
[----:B--2---:R-:W-:-:S03]  /*ce70*/  MOV R17, R4 ;  /* 0x0000000400117202 */ /* 0x004fc60000000f00 */
[----:B------:R-:W-:-:S03]  /*ce80*/  IMAD.WIDE R4, R171, 0x2, R16 ;  /* 0x00000002ab047825 */ /* 0x000fc600078e0210 */
[C---:B------:R-:W-:Y:S02]  /*ce90*/  LOP3.LUT R9, R4.reuse, 0x380, RZ, 0xc0, !PT ;  /* 0x0000038004097812 */ /* 0x040fe400078ec0ff */
[C---:B------:R-:W-:Y:S02]  /*cea0*/  IADD3 R23, P6, R4.reuse, 0x20, RZ ;  /* 0x0000002004177810 */ /* 0x040fe40007fde0ff */
[----:B------:R-:W-:Y:S02]  /*ceb0*/  IADD3 R97, P4, R4, 0x60, RZ ;  /* 0x0000006004617810 */ /* 0x000fe40007f9e0ff */
[----:B------:R-:W-:Y:S01]  /*cec0*/  SHF.R.U64 R9, R9, 0x3, RZ ;  /* 0x0000000309097819 */ /* 0x000fe200000012ff */
[--C-:B------:R-:W-:Y:S01]  /*ced0*/  IMAD.X R27, RZ, RZ, R5.reuse, P6 ;  /* 0x000000ffff1b7224 */ /* 0x100fe200030e0605 */
[----:B------:R-:W-:Y:S01]  /*cee0*/  LOP3.LUT R14, R23, 0x380, RZ, 0xc0, !PT ;  /* 0x00000380170e7812 */ /* 0x000fe200078ec0ff */
[----:B------:R-:W-:Y:S01]  /*cef0*/  IMAD.X R15, RZ, RZ, R5, P4 ;  /* 0x000000ffff0f7224 */ /* 0x000fe200020e0605 */
[----:B-1----:R-:W-:-:S02]  /*cf00*/  LOP3.LUT R44, R97, 0x380, RZ, 0xc0, !PT ;  /* 0x00000380612c7812 */ /* 0x002fc400078ec0ff */
[C---:B------:R-:W-:Y:S02]  /*cf10*/  IADD3 R73, P5, R4.reuse, 0x40, RZ ;  /* 0x0000004004497810 */ /* 0x040fe40007fbe0ff */
[C---:B------:R-:W-:Y:S02]  /*cf20*/  IADD3 R99, P3, R4.reuse, 0x4000, RZ ;  /* 0x0000400004637810 */ /* 0x040fe40007f7e0ff */
[C---:B------:R-:W-:Y:S01]  /*cf30*/  IADD3 R101, P2, R4.reuse, 0x4020, RZ ;  /* 0x0000402004657810 */ /* 0x040fe20007f5e0ff */
[--C-:B------:R-:W-:Y:S01]  /*cf40*/  IMAD.X R25, RZ, RZ, R5.reuse, P5 ;  /* 0x000000ffff197224 */ /* 0x100fe200028e0605 */
[C---:B------:R-:W-:Y:S01]  /*cf50*/  IADD3 R90, P1, R4.reuse, 0x4040, RZ ;  /* 0x00004040045a7810 */ /* 0x040fe20007f3e0ff */
[--C-:B------:R-:W-:Y:S01]  /*cf60*/  IMAD.X R21, RZ, RZ, R5.reuse, P3 ;  /* 0x000000ffff157224 */ /* 0x100fe200018e0605 */
[----:B------:R-:W-:Y:S01]  /*cf70*/  IADD3 R103, P0, R4, 0x4060, RZ ;  /* 0x0000406004677810 */ /* 0x000fe20007f1e0ff */
[--C-:B------:R-:W-:Y:S01]  /*cf80*/  IMAD.X R13, RZ, RZ, R5.reuse, P2 ;  /* 0x000000ffff0d7224 */ /* 0x100fe200010e0605 */
[----:B------:R-:W-:Y:S01]  /*cf90*/  LOP3.LUT R4, R9, R4, RZ, 0x3c, !PT ;  /* 0x0000000409047212 */ /* 0x000fe200078e3cff */
[--C-:B------:R-:W-:Y:S01]  /*cfa0*/  IMAD.X R11, RZ, RZ, R5.reuse, P1 ;  /* 0x000000ffff0b7224 */ /* 0x100fe200008e0605 */
[----:B------:R-:W-:Y:S01]  /*cfb0*/  SHF.R.U64 R14, R14, 0x3, RZ ;  /* 0x000000030e0e7819 */ /* 0x000fe200000012ff */
[----:B------:R-:W-:Y:S01]  /*cfc0*/  IMAD.X R9, RZ, RZ, R5, P0 ;  /* 0x000000ffff097224 */ /* 0x000fe200000e0605 */
[----:B------:R-:W-:-:S02]  /*cfd0*/  SHF.R.U64 R44, R44, 0x3, RZ ;  /* 0x000000032c2c7819 */ /* 0x000fc400000012ff */
[----:B------:R-:W-:Y:S02]  /*cfe0*/  MOV R94, R4 ;  /* 0x00000004005e7202 */ /* 0x000fe40000000f00 */
[----:B------:R-:W-:Y:S02]  /*cff0*/  LOP3.LUT R26, R14, R23, RZ, 0x3c, !PT ;  /* 0x000000170e1a7212 */ /* 0x000fe400078e3cff */
[----:B------:R-:W-:Y:S02]  /*d000*/  F2FP.F16.F32.PACK_AB R5, R10, R93 ;  /* 0x0000005d0a05723e */ /* 0x000fe400000000ff */
[----:B------:R-:W-:Y:S02]  /*d010*/  LOP3.LUT R14, R44, R97, RZ, 0x3c, !PT ;  /* 0x000000612c0e7212 */ /* 0x000fe400078e3cff */
[----:B------:R-:W-:Y:S01]  /*d020*/  LOP3.LUT R10, R101, 0x380, RZ, 0xc0, !PT ;  /* 0x00000380650a7812 */ /* 0x000fe200078ec0ff */
[----:B------:R-:W1:Y:S01]  /*d030*/  LDC.64 R96, c[0x0][0xc00] ;  /* 0x00030000ff607b82 */ /* 0x000e620000000a00 */
[----:B------:R-:W-:-:S02]  /*d040*/  LOP3.LUT R23, R90, 0x380, RZ, 0xc0, !PT ;  /* 0x000003805a177812 */ /* 0x000fc400078ec0ff */
[----:B------:R-:W-:Y:S02]  /*d050*/  LOP3.LUT R44, R103, 0x380, RZ, 0xc0, !PT ;  /* 0x00000380672c7812 */ /* 0x000fe400078ec0ff */
[----:B------:R-:W-:Y:S02]  /*d060*/  LOP3.LUT R20, R73, 0x380, RZ, 0xc0, !PT ;  /* 0x0000038049147812 */ /* 0x000fe400078ec0ff */
[----:B------:R-:W-:Y:S02]  /*d070*/  LOP3.LUT R72, R99, 0x380, RZ, 0xc0, !PT ;  /* 0x0000038063487812 */ /* 0x000fe400078ec0ff */
[----:B------:R-:W-:Y:S02]  /*d080*/  SHF.R.U64 R10, R10, 0x3, RZ ;  /* 0x000000030a0a7819 */ /* 0x000fe400000012ff */
[----:B------:R-:W-:Y:S02]  /*d090*/  SHF.R.U64 R23, R23, 0x3, RZ ;  /* 0x0000000317177819 */ /* 0x000fe400000012ff */
[----:B------:R-:W-:-:S02]  /*d0a0*/  SHF.R.U64 R44, R44, 0x3, RZ ;  /* 0x000000032c2c7819 */ /* 0x000fc400000012ff */
[----:B------:R-:W-:Y:S02]  /*d0b0*/  SHF.R.U64 R20, R20, 0x3, RZ ;  /* 0x0000000314147819 */ /* 0x000fe400000012ff */
[----:B------:R-:W-:Y:S02]  /*d0c0*/  F2FP.F16.F32.PACK_AB R4, R12, R95 ;  /* 0x0000005f0c04723e */ /* 0x000fe400000000ff */
[----:B------:R-:W-:Y:S02]  /*d0d0*/  SHF.R.U64 R72, R72, 0x3, RZ ;  /* 0x0000000348487819 */ /* 0x000fe400000012ff */
[----:B------:R-:W-:Y:S01]  /*d0e0*/  LOP3.LUT R12, R10, R101, RZ, 0x3c, !PT ;  /* 0x000000650a0c7212 */ /* 0x000fe200078e3cff */
[----:B------:R2:W-:Y:S01]  /*d0f0*/  STSM.16.M88.4 [R94], R4 ;  /* 0x000000045e007844 */ /* 0x0005e20000000200 */
[----:B------:R-:W-:Y:S02]  /*d100*/  LOP3.LUT R10, R23, R90, RZ, 0x3c, !PT ;  /* 0x0000005a170a7212 */ /* 0x000fe400078e3cff */
[----:B------:R-:W-:-:S02]  /*d110*/  LOP3.LUT R8, R44, R103, RZ, 0x3c, !PT ;  /* 0x000000672c087212 */ /* 0x000fc400078e3cff */
[----:B------:R-:W-:Y:S02]  /*d120*/  LOP3.LUT R24, R20, R73, RZ, 0x3c, !PT ;  /* 0x0000004914187212 */ /* 0x000fe400078e3cff */
[----:B------:R-:W-:Y:S02]  /*d130*/  LOP3.LUT R20, R72, R99, RZ, 0x3c, !PT ;  /* 0x0000006348147212 */ /* 0x000fe400078e3cff */
[----:B------:R-:W-:Y:S02]  /*d140*/  MOV R72, R10 ;  /* 0x0000000a00487202 */ /* 0x000fe40000000f00 */
[----:B------:R-:W-:Y:S02]  /*d150*/  MOV R44, R8 ;  /* 0x00000008002c7202 */ /* 0x000fe40000000f00 */
[----:B------:R-:W-:Y:S02]  /*d160*/  MOV R92, R26 ;  /* 0x0000001a005c7202 */ /* 0x000fe40000000f00 */
[----:B------:R-:W-:-:S02]  /*d170*/  F2FP.F16.F32.PACK_AB R8, R88, R89 ;  /* 0x000000595808723e */ /* 0x000fc400000000ff */
[----:B------:R-:W-:Y:S02]  /*d180*/  F2FP.F16.F32.PACK_AB R9, R35, R34 ;  /* 0x000000222309723e */ /* 0x000fe400000000ff */
[----:B------:R-:W-:Y:S02]  /*d190*/  F2FP.F16.F32.PACK_AB R10, R37, R36 ;  /* 0x00000024250a723e */ /* 0x000fe400000000ff */
[----:B------:R-:W-:Y:S02]  /*d1a0*/  F2FP.F16.F32.PACK_AB R11, R39, R38 ;  /* 0x00000026270b723e */ /* 0x000fe400000000ff */
[----:B------:R-:W-:Y:S02]  /*d1b0*/  MOV R91, R24 ;  /* 0x00000018005b7202 */ /* 0x000fe40000000f00 */
[----:B--2---:R-:W-:Y:S01]  /*d1c0*/  F2FP.F16.F32.PACK_AB R4, R41, R40 ;  /* 0x000000282904723e */ /* 0x004fe200000000ff */
[----:B------:R-:W-:Y:S01]  /*d1d0*/  STSM.16.M88.4 [R92], R8 ;  /* 0x000000085c007844 */ /* 0x000fe20000000200 */
[----:B------:R-:W-:-:S02]  /*d1e0*/  F2FP.F16.F32.PACK_AB R5, R43, R42 ;  /* 0x0000002a2b05723e */ /* 0x000fc400000000ff */
[----:B------:R-:W-:Y:S02]  /*d1f0*/  F2FP.F16.F32.PACK_AB R6, R32, R33 ;  /* 0x000000212006723e */ /* 0x000fe400000000ff */
[----:B------:R-:W-:Y:S02]  /*d200*/  F2FP.F16.F32.PACK_AB R7, R30, R31 ;  /* 0x0000001f1e07723e */ /* 0x000fe400000000ff */
[----:B------:R-:W-:Y:S02]  /*d210*/  MOV R90, R14 ;  /* 0x0000000e005a7202 */ /* 0x000fe40000000f00 */
[----:B------:R-:W-:Y:S01]  /*d220*/  MOV R73, R12 ;  /* 0x0000000c00497202 */ /* 0x000fe20000000f00 */
[----:B------:R2:W-:Y:S01]  /*d230*/  STSM.16.M88.4 [R91], R4 ;  /* 0x000000045b007844 */ /* 0x0005e20000000200 */
[----:B------:R-:W-:Y:S02]  /*d240*/  F2FP.F16.F32.PACK_AB R12, R49, R48 ;  /* 0x00000030310c723e */ /* 0x000fe400000000ff */
[----:B------:R-:W-:-:S02]  /*d250*/  F2FP.F16.F32.PACK_AB R13, R51, R50 ;  /* 0x00000032330d723e */ /* 0x000fc400000000ff */
[----:B------:R-:W-:Y:S02]  /*d260*/  F2FP.F16.F32.PACK_AB R14, R53, R52 ;  /* 0x00000034350e723e */ /* 0x000fe400000000ff */
[----:B------:R-:W-:Y:S01]  /*d270*/  F2FP.F16.F32.PACK_AB R15, R55, R54 ;  /* 0x00000036370f723e */ /* 0x000fe200000000ff */
[----:B------:R-:W-:Y:S01]  /*d280*/  ULDC UR4, c[0x0][0xa88] ;  /* 0x0002a20000047ab9 */ /* 0x000fe20000000800 */
[----:B------:R-:W-:Y:S01]  /*d290*/  MOV R23, R20 ;  /* 0x0000001400177202 */ /* 0x000fe20000000f00 */
[----:B------:R-:W3:Y:S01]  /*d2a0*/  LDC R52, c[0x0][0xbe8] ;  /* 0x0002fa00ff347b82 */ /* 0x000ee20000000800 */
[----:B------:R-:W-:Y:S01]  /*d2b0*/  F2FP.F16.F32.PACK_AB R24, R57, R56 ;  /* 0x000000383918723e */ /* 0x000fe200000000ff */
[----:B------:R-:W-:Y:S01]  /*d2c0*/  STSM.16.M88.4 [R90], R12 ;  /* 0x0000000c5a007844 */ /* 0x000fe20000000200 */
[----:B------:R-:W-:Y:S02]  /*d2d0*/  F2FP.F16.F32.PACK_AB R25, R59, R58 ;  /* 0x0000003a3b19723e */ /* 0x000fe400000000ff */
[----:B------:R-:W-:-:S02]  /*d2e0*/  F2FP.F16.F32.PACK_AB R26, R61, R60 ;  /* 0x0000003c3d1a723e */ /* 0x000fc400000000ff */
[----:B------:R-:W-:Y:S01]  /*d2f0*/  F2FP.F16.F32.PACK_AB R27, R63, R62 ;  /* 0x0000003e3f1b723e */ /* 0x000fe200000000ff */
[----:B--2---:R-:W2:Y:S01]  /*d300*/  LDC.64 R4, c[0x0][0xc08] ;  /* 0x00030200ff047b82 */ /* 0x004ea20000000a00 */
[----:B------:R-:W-:Y:S02]  /*d310*/  F2FP.F16.F32.PACK_AB R30, R77, R76 ;  /* 0x0000004c4d1e723e */ /* 0x000fe400000000ff */
[----:B------:R-:W-:Y:S01]  /*d320*/  F2FP.F16.F32.PACK_AB R31, R79, R78 ;  /* 0x0000004e4f1f723e */ /* 0x000fe200000000ff */
[----:B------:R4:W-:Y:S01]  /*d330*/  STSM.16.M88.4 [R23], R24 ;  /* 0x0000001817007844 */ /* 0x0009e20000000200 */
[----:B-1----:R-:W-:-:S03]  /*d340*/  ISETP.NE.U32.AND P0, PT, R96, RZ, PT ;  /* 0x000000ff6000720c */ /* 0x002fc60003f05070 */
[----:B------:R-:W1:Y:S01]  /*d350*/  LDC.64 R20, c[0x0][0xc00] ;  /* 0x00030000ff147b82 */ /* 0x000e620000000a00 */
[----:B------:R0:W-:Y:S01]  /*d360*/  STSM.16.M88.4 [R73], R64 ;  /* 0x0000004049007844 */ /* 0x0001e20000000200 */
[----:B------:R-:W-:-:S03]  /*d370*/  ISETP.NE.AND.EX P0, PT, R97, RZ, PT, P0 ;  /* 0x000000ff6100720c */ /* 0x000fc60003f05300 */
[----:B------:R0:W-:Y:S04]  /*d380*/  STSM.16.M88.4 [R72], R28 ;  /* 0x0000001c48007844 */ /* 0x0001e80000000200 */
[----:B------:R0:W-:Y:S01]  /*d390*/  STSM.16.M88.4 [R44], R80 ;  /* 0x000000502c007844 */ /* 0x0001e20000000200 */
[----:B------:R-:W-:Y:S02]  /*d3a0*/  IMAD.U32 R7, RZ, RZ, UR4 ;  /* 0x00000004ff077e24 */ /* 0x000fe4000f8e00ff */
[----:B----4-:R-:W-:Y:S01]  /*d3b0*/  IMAD.MOV.U32 R23, RZ, RZ, RZ ;  /* 0x000000ffff177224 */ /* 0x010fe200078e00ff */
[----:B------:R-:W-:Y:S01]  /*d3c0*/  BAR.SYNC.DEFER_BLOCKING 0x1, 0x100 ;  /* 0x0044000000007b1d */ /* 0x000fe20000010000 */
[----:B--2---:R-:W-:-:S04]  /*d3d0*/  ISETP.NE.U32.AND P2, PT, R4, RZ, PT ;  /* 0x000000ff0400720c */ /* 0x004fc80003f45070 */
[----:B------:R-:W-:Y:S01]  /*d3e0*/  ISETP.NE.AND.EX P2, PT, R5, RZ, PT, P2 ;  /* 0x000000ff0500720c */ /* 0x000fe20003f45320 */
[----:B-1----:R-:W-:-:S12]  /*d3f0*/  IMAD.WIDE R20, R164, 0x4, R20 ;  /* 0x00000004a4147825 */ /* 0x002fd800078e0214 */
[----:B------:R-:W1:Y:S01]  /*d400*/  @P2 LDC.64 R4, c[0x0][0xc08] ;  /* 0x00030200ff042b82 */ /* 0x000e620000000a00 */
[----:B------:R0:W5:Y:S01]  /*d410*/  @P0 LDG.E R23, desc[UR36][R20.64] ;  /* 0x0000002414170981 */ /* 0x000162000c1e1900 */
[----:B---3--:R-:W-:-:S13]  /*d420*/  ISETP.NE.AND P1, PT, R52, 0x1, PT ;  /* 0x000000013400780c */ /* 0x008fda0003f25270 */
[----:B------:R-:W2:Y:S01]  /*d430*/  @P1 LDC R6, c[0x0][0xbec] ;  /* 0x0002fb00ff061b82 */ /* 0x000ea20000000800 */
[----:B-1----:R-:W-:-:S07]  /*d440*/  @P2 IMAD.WIDE R4, R164, 0x4, R4 ;  /* 0x00000004a4042825 */ /* 0x002fce00078e0204 */
[----:B------:R-:W1:Y:S01]  /*d450*/  @P1 LDC R11, c[0x0][0xbf0] ;  /* 0x0002fc00ff0b1b82 */ /* 0x000e620000000800 */
[----:B------:R0:W5:Y:S01]  /*d460*/  @P2 LDG.E R7, desc[UR36][R4.64] ;  /* 0x0000002404072981 */ /* 0x000162000c1e1900 */
[----:B------:R-:W-:Y:S05]  /*d470*/  @P2 BRA `(.L_x_1327) ;  /* 0x0000000000102947 */ /* 0x000fea0003800000 */
[----:B------:R-:W-:Y:S05]  /*d480*/  @!P0 BRA `(.L_x_1327) ;  /* 0x00000000000c8947 */ /* 0x000fea0003800000 */
[----:B0-----:R-:W3:Y:S04]  /*d490*/  LDG.E R4, desc[UR36][R20.64] ;  /* 0x0000002414047981 */ /* 0x001ee8000c1e1900 */
[----:B-----5:R-:W3:Y:S02]  /*d4a0*/  LDG.E R7, desc[UR36][R20.64+0x4] ;  /* 0x0000042414077981 */ /* 0x020ee4000c1e1900 */
[----:B---3--:R-:W-:-:S07]  /*d4b0*/  IMAD.IADD R7, R7, 0x1, -R4 ;  /* 0x0000000107077824 */ /* 0x008fce00078e0a04 */
.L_x_1327:
[----:B0-----:R-:W-:Y:S01]  /*d4c0*/  SHF.R.S32.HI R44, RZ, 0x1f, R163 ;  /* 0x0000001fff2c7819 */ /* 0x001fe200000114a3 */
[----:B------:R-:W-:Y:S01]  /*d4d0*/  IMAD.IADD R15, R22, 0x1, R18 ;  /* 0x00000001160f7824 */ /* 0x000fe200078e0212 */
[----:B------:R-:W-:Y:S01]  /*d4e0*/  ULDC.64 UR4, c[0x0][0xb90] ;  /* 0x0002e40000047ab9 */ /* 0x000fe20000000a00 */
[--C-:B-----5:R-:W-:Y:S01]  /*d4f0*/  SHF.R.S32.HI R21, RZ, 0x1f, R23.reuse ;  /* 0x0000001fff157819 */ /* 0x120fe20000011417 */
[----:B------:R-:W-:Y:S01]  /*d500*/  IMAD.MOV.U32 R20, RZ, RZ, R23 ;  /* 0x000000ffff147224 */ /* 0x000fe200078e0017 */
[----:B------:R-:W-:Y:S01]  /*d510*/  SHF.R.S32.HI R8, RZ, 0x1f, R164 ;  /* 0x0000001fff087819 */ /* 0x000fe200000114a4 */
[----:B------:R-:W-:Y:S01]  /*d520*/  IMAD R4, R44, UR4, RZ ;  /* 0x000000042c047c24 */ /* 0x000fe2000f8e02ff */
[----:B------:R-:W-:Y:S01]  /*d530*/  SEL R53, R164, RZ, !P0 ;  /* 0x000000ffa4357207 */ /* 0x000fe20004000000 */
[----:B--2---:R-:W-:-:S04]  /*d540*/  @P1 IMAD.HI.U32 R6, R15, R6, RZ ;  /* 0x000000060f061227 */ /* 0x004fc800078e00ff */
[----:B------:R-:W-:Y:S01]  /*d550*/  IMAD.MOV.U32 R9, RZ, RZ, R15 ;  /* 0x000000ffff097224 */ /* 0x000fe200078e000f */
[----:B-1----:R-:W-:Y:S01]  /*d560*/  @P1 SHF.R.U32.HI R9, RZ, R11, R6 ;  /* 0x0000000bff091219 */ /* 0x002fe20000011606 */
[C---:B------:R-:W-:Y:S02]  /*d570*/  IMAD R13, R163.reuse, UR5, R4 ;  /* 0x00000005a30d7c24 */ /* 0x040fe4000f8e0204 */
[----:B------:R-:W-:Y:S01]  /*d580*/  IMAD.WIDE.U32 R4, R163, UR4, R20 ;  /* 0x00000004a3047c25 */ /* 0x000fe2000f8e0014 */
[----:B------:R-:W-:Y:S01]  /*d590*/  SEL R20, R8, RZ, !P0 ;  /* 0x000000ff08147207 */ /* 0x000fe20004000000 */
[----:B------:R-:W-:Y:S02]  /*d5a0*/  ULDC.64 UR4, c[0x0][0xb98] ;  /* 0x0002e60000047ab9 */ /* 0x000fe40000000a00 */
[----:B------:R-:W-:Y:S02]  /*d5b0*/  IMAD R11, R165, 0x40, R160 ;  /* 0x00000040a50b7824 */ /* 0x000fe400078e02a0 */
[----:B------:R-:W-:-:S02]  /*d5c0*/  IMAD.IADD R5, R5, 0x1, R13 ;  /* 0x0000000105057824 */ /* 0x000fc400078e020d */
        /* <DEDUP_REMOVED lines=12> */
[----:B------:R-:W-:Y:S01]  /*d690*/  SHF.R.S32.HI R6, RZ, 0x1f, R11 ;  /* 0x0000001fff067819 */ /* 0x000fe2000001140b */
[----:B------:R-:W-:Y:S01]  /*d6a0*/  IMAD.IADD R24, R170, 0x1, R18 ;  /* 0x00000001aa187824 */ /* 0x000fe200078e0212 */
[----:B------:R-:W-:Y:S01]  /*d6b0*/  IADD3.X R5, R13, R5, R8, P2, !PT ;  /* 0x000000050d057210 */ /* 0x000fe200017fe408 */
[----:B------:R-:W-:Y:S01]  /*d6c0*/  IMAD R55, R7, R52, RZ ;  /* 0x0000003407377224 */ /* 0x000fe200078e02ff */
[----:B------:R-:W-:Y:S01]  /*d6d0*/  IADD3 R9, P3, R16, 0x2000, RZ ;  /* 0x0000200010097810 */ /* 0x000fe20007f7e0ff */
[----:B------:R-:W-:Y:S01]  /*d6e0*/  IMAD R10, R6, UR4, RZ ;  /* 0x00000004060a7c24 */ /* 0x000fe2000f8e02ff */
[----:B------:R-:W-:Y:S01]  /*d6f0*/  IADD3 R15, P0, R16, 0x1000, RZ ;  /* 0x00001000100f7810 */ /* 0x000fe20007f1e0ff */
[----:B------:R-:W-:Y:S01]  /*d700*/  IMAD.WIDE.U32 R4, R11, UR4, R4 ;  /* 0x000000040b047c25 */ /* 0x000fe2000f8e0004 */
[----:B------:R-:W-:-:S02]  /*d710*/  LOP3.LUT R8, R9, 0x380, RZ, 0xc0, !PT ;  /* 0x0000038009087812 */ /* 0x000fc400078ec0ff */
[----:B------:R-:W-:Y:S01]  /*d720*/  LOP3.LUT R36, R37, 0x380, RZ, 0xc0, !PT ;  /* 0x0000038025247812 */ /* 0x000fe200078ec0ff */
[----:B------:R-:W-:Y:S01]  /*d730*/  IMAD R13, R11, UR5, R10 ;  /* 0x000000050b0d7c24 */ /* 0x000fe2000f8e020a */
[----:B------:R-:W-:Y:S01]  /*d740*/  ULDC.64 UR4, c[0x0][0xb50] ;  /* 0x0002d40000047ab9 */ /* 0x000fe20000000a00 */
[----:B------:R-:W-:Y:S01]  /*d750*/  SHF.R.U64 R6, R8, 0x3, RZ ;  /* 0x0000000308067819 */ /* 0x000fe200000012ff */
[----:B------:R-:W-:Y:S01]  /*d760*/  IMAD.X R7, RZ, RZ, R17, P3 ;  /* 0x000000ffff077224 */ /* 0x000fe200018e0611 */
[----:B------:R-:W-:Y:S01]  /*d770*/  LEA R10, P4, R4, UR4, 0x2 ;  /* 0x00000004040a7c11 */ /* 0x000fe2000f8810ff */
[----:B------:R-:W-:Y:S01]  /*d780*/  IMAD.IADD R5, R5, 0x1, R13 ;  /* 0x0000000105057824 */ /* 0x000fe200078e020d */
[----:B------:R-:W-:Y:S01]  /*d790*/  LOP3.LUT R6, R6, R9, RZ, 0x3c, !PT ;  /* 0x0000000906067212 */ /* 0x000fe200078e3cff */
[----:B------:R-:W-:Y:S01]  /*d7a0*/  IMAD.X R13, RZ, RZ, R17, P0 ;  /* 0x000000ffff0d7224 */ /* 0x000fe200000e0611 */
[----:B------:R-:W-:Y:S01]  /*d7b0*/  IADD3 R9, P2, R16, 0x3000, RZ ;  /* 0x0000300010097810 */ /* 0x000fe20007f5e0ff */
[----:B------:R-:W-:Y:S01]  /*d7c0*/  SHFL.IDX PT, R48, R10, RZ, 0x1c1f ;  /* 0x001c1fff0a307589 */ /* 0x000fe200000e0000 */
[----:B------:R-:W-:Y:S01]  /*d7d0*/  LEA.HI.X R14, R4, UR5, R5, 0x2, P4 ;  /* 0x00000005040e7c11 */ /* 0x000fe2000a0f1405 */
[----:B------:R-:W-:Y:S01]  /*d7e0*/  VIADD R4, R24, 0x8 ;  /* 0x0000000818047836 */ /* 0x000fe20000000000 */
[----:B------:R-:W-:Y:S01]  /*d7f0*/  LOP3.LUT R8, R9, 0x380, RZ, 0xc0, !PT ;  /* 0x0000038009087812 */ /* 0x000fe200078ec0ff */
[----:B------:R-:W-:Y:S01]  /*d800*/  SHFL.IDX PT, R50, R10, 0x1, 0x1c1f ;  /* 0x003c1f000a327f89 */ /* 0x000fe200000e0000 */
[----:B------:R-:W-:Y:S01]  /*d810*/  LOP3.LUT P0, RZ, R167, 0x3, RZ, 0xc0, !PT ;  /* 0x00000003a7ff7812 */ /* 0x000fe2000780c0ff */
[----:B------:R-:W-:Y:S01]  /*d820*/  ULDC.64 UR4, c[0x0][0xaa0] ;  /* 0x0002a80000047ab9 */ /* 0x000fe20000000a00 */
[----:B------:R-:W-:Y:S01]  /*d830*/  SHF.R.U64 R8, R8, 0x3, RZ ;  /* 0x0000000308087819 */ /* 0x000fe200000012ff */
[----:B------:R-:W0:Y:S01]  /*d840*/  SHFL.IDX PT, R49, R14, RZ, 0x1c1f ;  /* 0x001c1fff0e317589 */ /* 0x000e2200000e0000 */
[----:B------:R-:W-:-:S02]  /*d850*/  IADD3 R33, P4, R16, 0x6000, RZ ;  /* 0x0000600010217810 */ /* 0x000fc40007f9e0ff */
[----:B------:R-:W-:Y:S01]  /*d860*/  LOP3.LUT R8, R8, R9, RZ, 0x3c, !PT ;  /* 0x0000000908087212 */ /* 0x000fe200078e3cff */
[----:B------:R-:W1:Y:S01]  /*d870*/  SHFL.IDX PT, R51, R14, 0x1, 0x1c1f ;  /* 0x003c1f000e337f89 */ /* 0x000e6200000e0000 */
[----:B------:R-:W-:Y:S01]  /*d880*/  IMAD.X R9, RZ, RZ, R17, P2 ;  /* 0x000000ffff097224 */ /* 0x000fe200010e0611 */
[-C--:B------:R-:W-:Y:S02]  /*d890*/  ISETP.GE.OR P2, PT, R24, R55.reuse, P0 ;  /* 0x000000371800720c */ /* 0x080fe40000746670 */
[----:B------:R-:W-:Y:S02]  /*d8a0*/  ISETP.GE.OR P0, PT, R4, R55, P0 ;  /* 0x000000370400720c */ /* 0x000fe40000706670 */
[----:B------:R-:W-:Y:S02]  /*d8b0*/  LOP3.LUT R11, R16, 0x380, RZ, 0xc0, !PT ;  /* 0x00000380100b7812 */ /* 0x000fe400078ec0ff */
[----:B------:R-:W-:Y:S02]  /*d8c0*/  LOP3.LUT R32, R33, 0x380, RZ, 0xc0, !PT ;  /* 0x0000038021207812 */ /* 0x000fe400078ec0ff */
[----:B------:R-:W-:-:S02]  /*d8d0*/  SHF.R.U64 R11, R11, 0x3, RZ ;  /* 0x000000030b0b7819 */ /* 0x000fc400000012ff */
[----:B------:R-:W-:Y:S02]  /*d8e0*/  IADD3 R5, P3, R16, 0x7000, RZ ;  /* 0x0000700010057810 */ /* 0x000fe40007f7e0ff */
[----:B------:R-:W-:Y:S02]  /*d8f0*/  SHF.R.U64 R40, R40, 0x3, RZ ;  /* 0x0000000328287819 */ /* 0x000fe400000012ff */
[----:B------:R-:W-:Y:S01]  /*d900*/  SHF.R.U64 R36, R36, 0x3, RZ ;  /* 0x0000000324247819 */ /* 0x000fe200000012ff */
[--C-:B------:R-:W-:Y:S01]  /*d910*/  IMAD.X R29, RZ, RZ, R17.reuse, P3 ;  /* 0x000000ffff1d7224 */ /* 0x100fe200018e0611 */
[----:B------:R-:W-:Y:S02]  /*d920*/  SHF.R.U64 R32, R32, 0x3, RZ ;  /* 0x0000000320207819 */ /* 0x000fe400000012ff */
[----:B------:R-:W-:Y:S01]  /*d930*/  LOP3.LUT R16, R11, R16, RZ, 0x3c, !PT ;  /* 0x000000100b107212 */ /* 0x000fe200078e3cff */
[----:B0-----:R0:W-:Y:S01]  /*d940*/  @!P2 ST.E desc[UR36][R48.64], R2 ;  /* 0x000000023000a985 */ /* 0x0011e2000c101924 */
[----:B------:R-:W-:Y:S01]  /*d950*/  LOP3.LUT R40, R40, R41, RZ, 0x3c, !PT ;  /* 0x0000002928287212 */ /* 0x000fe200078e3cff */
[--C-:B------:R-:W-:Y:S01]  /*d960*/  IMAD.X R41, RZ, RZ, R17.reuse, P6 ;  /* 0x000000ffff297224 */ /* 0x100fe200030e0611 */
[----:B------:R-:W-:Y:S01]  /*d970*/  LOP3.LUT R36, R36, R37, RZ, 0x3c, !PT ;  /* 0x0000002524247212 */ /* 0x000fe200078e3cff */
[----:B-1----:R1:W-:Y:S01]  /*d980*/  @!P0 ST.E desc[UR36][R50.64], R0 ;  /* 0x0000000032008985 */ /* 0x0023e2000c101924 */
[----:B------:R-:W-:Y:S01]  /*d990*/  LOP3.LUT R32, R32, R33, RZ, 0x3c, !PT ;  /* 0x0000002120207212 */ /* 0x000fe200078e3cff */
[--C-:B------:R-:W-:Y:S01]  /*d9a0*/  IMAD.X R37, RZ, RZ, R17.reuse, P5 ;  /* 0x000000ffff257224 */ /* 0x100fe200028e0611 */
[----:B------:R-:W-:Y:S01]  /*d9b0*/  LOP3.LUT R12, R15, 0x380, RZ, 0xc0, !PT ;  /* 0x000003800f0c7812 */ /* 0x000fe200078ec0ff */
[----:B------:R-:W-:Y:S01]  /*d9c0*/  IMAD.X R33, RZ, RZ, R17, P4 ;  /* 0x000000ffff217224 */ /* 0x000fe200020e0611 */
[----:B------:R2:W5:Y:S01]  /*d9d0*/  LD.E.128 R24, desc[UR36][R16.64] ;  /* 0x0000002410187980 */ /* 0x000562000c101d00 */
[----:B------:R-:W-:Y:S01]  /*d9e0*/  LOP3.LUT R4, R5, 0x380, RZ, 0xc0, !PT ;  /* 0x0000038005047812 */ /* 0x000fe200078ec0ff */
[----:B0-----:R-:W0:Y:S01]  /*d9f0*/  @P1 LDC R49, c[0x0][0xbec] ;  /* 0x0002fb00ff311b82 */ /* 0x001e220000000800 */
[----:B------:R-:W-:Y:S01]  /*da00*/  SHF.R.U64 R12, R12, 0x3, RZ ;  /* 0x000000030c0c7819 */ /* 0x000fe200000012ff */
[----:B------:R-:W5:Y:S01]  /*da10*/  LD.E.128 R8, desc[UR36][R8.64] ;  /* 0x0000002408087980 */ /* 0x000f62000c101d00 */
[----:B------:R-:W-:Y:S01]  /*da20*/  SHF.R.U64 R4, R4, 0x3, RZ ;  /* 0x0000000304047819 */ /* 0x000fe200000012ff */
[----:B-1----:R-:W-:Y:S01]  /*da30*/  IMAD R0, R21, UR4, RZ ;  /* 0x0000000415007c24 */ /* 0x002fe2000f8e02ff */
[----:B------:R-:W-:Y:S01]  /*da40*/  LOP3.LUT R12, R12, R15, RZ, 0x3c, !PT ;  /* 0x0000000f0c0c7212 */ /* 0x000fe200078e3cff */
[----:B------:R-:W5:Y:S01]  /*da50*/  LD.E.128 R40, desc[UR36][R40.64] ;  /* 0x0000002428287980 */ /* 0x000f62000c101d00 */
[----:B--2---:R-:W-:Y:S01]  /*da60*/  IMAD.WIDE.U32 R16, R23, UR4, RZ ;  /* 0x0000000417107c25 */ /* 0x004fe2000f8e00ff */
[----:B------:R-:W-:-:S02]  /*da70*/  LOP3.LUT R28, R4, R5, RZ, 0x3c, !PT ;  /* 0x00000005041c7212 */ /* 0x000fc400078e3cff */
[----:B------:R-:W5:Y:S01]  /*da80*/  LD.E.128 R4, desc[UR36][R6.64] ;  /* 0x0000002406047980 */ /* 0x000f62000c101d00 */
[----:B------:R-:W-:Y:S01]  /*da90*/  IMAD R21, R23, UR5, R0 ;  /* 0x0000000517157c24 */ /* 0x000fe2000f8e0200 */
[----:B------:R-:W-:Y:S01]  /*daa0*/  ULDC.64 UR4, c[0x0][0xae8] ;  /* 0x0002ba0000047ab9 */ /* 0x000fe20000000a00 */
[----:B------:R-:W1:Y:S01]  /*dab0*/  @P1 LDC R23, c[0x0][0xbf0] ;  /* 0x0002fc00ff171b82 */ /* 0x000e620000000800 */
[----:B------:R-:W5:Y:S01]  /*dac0*/  LD.E.128 R12, desc[UR36][R12.64] ;  /* 0x000000240c0c7980 */ /* 0x000f62000c101d00 */
[----:B------:R-:W-:Y:S02]  /*dad0*/  IMAD.IADD R17, R17, 0x1, R21 ;  /* 0x0000000111117824 */ /* 0x000fe400078e0215 */
[----:B------:R-:W-:Y:S01]  /*dae0*/  IMAD R21, R162, 0x20, R165 ;  /* 0x00000020a2157824 */ /* 0x000fe200078e02a5 */
[----:B------:R-:W5:Y:S01]  /*daf0*/  LD.E.128 R36, desc[UR36][R36.64] ;  /* 0x0000002424247980 */ /* 0x000f62000c101d00 */
[----:B------:R-:W-:Y:S02]  /*db00*/  IMAD R0, R44, UR4, RZ ;  /* 0x000000042c007c24 */ /* 0x000fe4000f8e02ff */
[----:B------:R-:W-:Y:S01]  /*db10*/  IMAD.IADD R44, R18, 0x1, R21 ;  /* 0x00000001122c7824 */ /* 0x000fe200078e0215 */
[----:B------:R-:W5:Y:S01]  /*db20*/  LD.E.128 R32, desc[UR36][R32.64] ;  /* 0x0000002420207980 */ /* 0x000f62000c101d00 */
[----:B------:R-:W-:-:S02]  /*db30*/  IMAD R21, R163, UR5, R0 ;  /* 0x00000005a3157c24 */ /* 0x000fc4000f8e0200 */
[----:B------:R-:W-:Y:S01]  /*db40*/  IMAD.WIDE.U32 R16, R163, UR4, R16 ;  /* 0x00000004a3107c25 */ /* 0x000fe2000f8e0010 */
[----:B------:R-:W-:Y:S01]  /*db50*/  ULDC.64 UR4, c[0x0][0xaf0] ;  /* 0x0002bc0000047ab9 */ /* 0x000fe20000000a00 */
[----:B------:R-:W5:Y:S02]  /*db60*/  LD.E.128 R28, desc[UR36][R28.64] ;  /* 0x000000241c1c7980 */ /* 0x000f64000c101d00 */
[----:B0-----:R-:W-:Y:S01]  /*db70*/  @P1 IMAD.HI.U32 R0, R44, R49, RZ ;  /* 0x000000312c001227 */ /* 0x001fe200078e00ff */
[----:B------:R-:W-:Y:S01]  /*db80*/  @!PT LDS RZ, [RZ] ;  /* 0x00000000fffff984 */ /* 0x000fe20000000800 */
[----:B------:R-:W-:Y:S01]  /*db90*/  @!PT LDS RZ, [RZ] ;  /* 0x00000000fffff984 */ /* 0x000fe20000000800 */
[----:B------:R-:W-:Y:S01]  /*dba0*/  @!PT LDS RZ, [RZ] ;  /* 0x00000000fffff984 */ /* 0x000fe20000000800 */
[----:B------:R-:W-:Y:S01]  /*dbb0*/  @!PT LDS RZ, [RZ] ;  /* 0x00000000fffff984 */ /* 0x000fe20000000800 */
[----:B------:R0:W-:Y:S06]  /*dbc0*/  MEMBAR.ALL.CTA ;  /* 0x0000000000007992 */ /* 0x0001ec0000008000 */
[----:B0-----:R-:W0:Y:S01]  /*dbd0*/  FENCE.VIEW.ASYNC.S ;  /* 0x00000000000073c6 */ /* 0x001e220000000000 */
[----:B------:R-:W-:-:S02]  /*dbe0*/  IMAD.IADD R17, R17, 0x1, R21 ;  /* 0x0000000111117824 */ /* 0x000fc400078e0215 */
[----:B------:R-:W-:Y:S02]  /*dbf0*/  IMAD.MOV.U32 R21, RZ, RZ, R44 ;  /* 0x000000ffff157224 */ /* 0x000fe400078e002c */
[----:B------:R-:W-:Y:S01]  /*dc00*/  IMAD R2, R20, UR4, RZ ;  /* 0x0000000414027c24 */ /* 0x000fe2000f8e02ff */
[----:B-1----:R-:W-:Y:S01]  /*dc10*/  @P1 SHF.R.U32.HI R21, RZ, R23, R0 ;  /* 0x00000017ff151219 */ /* 0x002fe20000011600 */
[----:B------:R-:W-:-:S03]  /*dc20*/  IMAD.WIDE.U32 R16, R53, UR4, R16 ;  /* 0x0000000435107c25 */ /* 0x000fc6000f8e0010 */
[--C-:B------:R-:W-:Y:S01]  /*dc30*/  SHF.R.S32.HI R0, RZ, 0x1f, R21.reuse ;  /* 0x0000001fff007819 */ /* 0x100fe20000011415 */
[----:B------:R-:W-:Y:S01]  /*dc40*/  IMAD R23, R53, UR5, R2 ;  /* 0x0000000535177c24 */ /* 0x000fe2000f8e0202 */
[----:B------:R-:W-:Y:S01]  /*dc50*/  ULDC.64 UR4, c[0x0][0xae0] ;  /* 0x0002b80000047ab9 */ /* 0x000fe20000000a00 */
[----:B------:R-:W-:Y:S02]  /*dc60*/  IMAD.MOV R49, RZ, RZ, -R21 ;  /* 0x000000ffff317224 */ /* 0x000fe400078e0a15 */
[----:B------:R-:W-:Y:S02]  /*dc70*/  IMAD.IADD R17, R17, 0x1, R23 ;  /* 0x0000000111117824 */ /* 0x000fe400078e0217 */
[----:B------:R-:W-:Y:S02]  /*dc80*/  IMAD R0, R0, UR4, RZ ;  /* 0x0000000400007c24 */ /* 0x000fe4000f8e02ff */
[----:B------:R-:W-:Y:S02]  /*dc90*/  IMAD R23, R52, R49, R44 ;  /* 0x0000003134177224 */ /* 0x000fe400078e022c */
[----:B------:R-:W-:-:S02]  /*dca0*/  IMAD R49, R21, UR5, R0 ;  /* 0x0000000515317c24 */ /* 0x000fc4000f8e0200 */
[----:B------:R-:W-:Y:S01]  /*dcb0*/  IMAD.WIDE.U32 R16, R21, UR4, R16 ;  /* 0x0000000415107c25 */ /* 0x000fe2000f8e0010 */
[----:B------:R-:W-:Y:S01]  /*dcc0*/  SHF.R.S32.HI R0, RZ, 0x1f, R23 ;  /* 0x0000001fff007819 */ /* 0x000fe20000011417 */
[----:B------:R-:W-:Y:S02]  /*dcd0*/  ULDC.64 UR4, c[0x0][0xad8] ;  /* 0x0002b60000047ab9 */ /* 0x000fe40000000a00 */
[----:B------:R-:W-:Y:S02]  /*dce0*/  IMAD.IADD R17, R17, 0x1, R49 ;  /* 0x0000000111117824 */ /* 0x000fe400078e0231 */
[----:B------:R-:W-:Y:S02]  /*dcf0*/  IMAD R2, R0, UR4, RZ ;  /* 0x0000000400027c24 */ /* 0x000fe4000f8e02ff */
[----:B------:R-:W-:Y:S02]  /*dd00*/  IMAD.IADD R44, R165, 0x1, R18 ;  /* 0x00000001a52c7824 */ /* 0x000fe400078e0212 */
[----:B------:R-:W-:-:S02]  /*dd10*/  IMAD R21, R23, UR5, R2 ;  /* 0x0000000517157c24 */ /* 0x000fc4000f8e0202 */
[----:B------:R-:W-:Y:S01]  /*dd20*/  IMAD.WIDE.U32 R16, R23, UR4, R16 ;  /* 0x0000000417107c25 */ /* 0x000fe2000f8e0010 */
[CC--:B------:R-:W-:Y:S01]  /*dd30*/  ISETP.GE.AND P2, PT, R44.reuse, R55.reuse, PT ;  /* 0x000000372c00720c */ /* 0x0c0fe20003f46270 */
[----:B------:R-:W-:Y:S02]  /*dd40*/  ULDC.64 UR4, c[0x0][0xa80] ;  /* 0x0002a00000047ab9 */ /* 0x000fe40000000a00 */
[----:B------:R-:W-:Y:S01]  /*dd50*/  VIADD R0, R44, 0x20 ;  /* 0x000000202c007836 */ /* 0x000fe20000000000 */
[----:B------:R-:W-:Y:S01]  /*dd60*/  LEA R18, P3, R16, UR4, 0x1 ;  /* 0x0000000410127c11 */ /* 0x000fe2000f8608ff */
[----:B------:R-:W-:Y:S02]  /*dd70*/  IMAD.IADD R17, R17, 0x1, R21 ;  /* 0x0000000111117824 */ /* 0x000fe400078e0215 */
[----:B------:R-:W-:Y:S01]  /*dd80*/  VIADD R3, R3, 0x2a820 ;  /* 0x0002a82003037836 */ /* 0x000fe20000000000 */
[----:B------:R-:W-:Y:S01]  /*dd90*/  ISETP.GE.AND P0, PT, R0, R55, PT ;  /* 0x000000370000720c */ /* 0x000fe20003f06270 */
[----:B------:R-:W-:Y:S01]  /*dda0*/  VIADD R0, R44, 0x40 ;  /* 0x000000402c007836 */ /* 0x000fe20000000000 */
[----:B------:R-:W-:-:S02]  /*ddb0*/  LEA.HI.X R20, R16, UR5, R17, 0x1, P3 ;  /* 0x0000000510147c11 */ /* 0x000fc400098f0c11 */
[----:B------:R-:W-:Y:S01]  /*ddc0*/  PRMT R3, RZ, 0x654, R3 ;  /* 0x00000654ff037816 */ /* 0x000fe20000000003 */
[----:B0-----:R0:W1:Y:S01]  /*ddd0*/  SHFL.IDX PT, R16, R18, RZ, 0x181f ;  /* 0x00181fff12107589 */ /* 0x00106200000e0000 */
        /* <DEDUP_REMOVED lines=10> */
[-C--:B0-2---:R-:W-:Y:S02]  /*de80*/  @!P2 LEA.HI.X R3, R160, R0.reuse, R173, 0x1, P4 ;  /* 0x00000000a003a211 */ /* 0x085fe400020f0cad */
[----:B------:R-:W-:-:S03]  /*de90*/  @!P3 LEA.HI.X R17, R161, R0, R172, 0x1, P5 ;  /* 0x00000000a111b211 */ /* 0x000fc600028f0cac */
[----:B-----5:R3:W-:Y:S04]  /*dea0*/  @!P2 ST.E.128 desc[UR36][R2.64], R24 ;  /* 0x000000180200a985 */ /* 0x0207e8000c101d24 */
[----:B------:R3:W-:Y:S02]  /*deb0*/  @!P3 ST.E.128 desc[UR36][R16.64], R40 ;  /* 0x000000281000b985 */ /* 0x0007e4000c101d24 */
.L_x_1329:
[----:B------:R-:W-:Y:S05]  /*dec0*/  BSYNC B1 ;  /* 0x0000000000017941 */ /* 0x000fea0003800000 */
.L_x_1328:
        /* <DEDUP_REMOVED lines=9> */
[-C--:B0---4-:R-:W-:Y:S02]  /*df60*/  @!P3 LEA.HI.X R3, R160, R0.reuse, R173, 0x1, P0 ;  /* 0x00000000a003b211 */ /* 0x091fe400000f0cad */
[----:B------:R-:W-:-:S03]  /*df70*/  @!P4 LEA.HI.X R17, R161, R0, R172, 0x1, P2 ;  /* 0x00000000a111c211 */ /* 0x000fc600010f0cac */
[----:B-----5:R3:W-:Y:S04]  /*df80*/  @!P3 ST.E.128 desc[UR36][R2.64], R12 ;  /* 0x0000000c0200b985 */ /* 0x0207e8000c101d24 */
[----:B------:R3:W-:Y:S02]  /*df90*/  @!P4 ST.E.128 desc[UR36][R16.64], R36 ;  /* 0x000000241000c985 */ /* 0x0007e4000c101d24 */
.L_x_1331:
[----:B------:R-:W-:Y:S05]  /*dfa0*/  BSYNC B1 ;  /* 0x0000000000017941 */ /* 0x000fea0003800000 */
.L_x_1330:
        /* <DEDUP_REMOVED lines=13> */
.L_x_1333:
[----:B------:R-:W-:Y:S05]  /*e080*/  BSYNC B1 ;  /* 0x0000000000017941 */ /* 0x000fea0003800000 */
.L_x_1332:
        /* <DEDUP_REMOVED lines=12> */
[----:B----4-:R-:W-:-:S04]  /*e150*/  LEA R2, P0, R161, R18, 0x1 ;  /* 0x00000012a1027211 */ /* 0x010fc800078008ff */
[----:B------:R-:W-:-:S05]  /*e160*/  LEA.HI.X R3, R161, R20, R172, 0x1, P0 ;  /* 0x00000014a1037211 */ /* 0x000fca00000f0cac */
[----:B------:R0:W-:Y:S01]  /*e170*/  ST.E.128 desc[UR36][R2.64], R28 ;  /* 0x0000001c02007985 */ /* 0x0001e2000c101d24 */
[----:B------:R-:W-:Y:S05]  /*e180*/  BRA `(.L_x_1334) ;  /* 0x0000000800b07947 */ /* 0x000fea0003800000 */
.L_x_1326:
[----:B------:R-:W2:Y:S08]  /*e190*/  LDC.64 R4, c[0x0][0xc00] ;  /* 0x00030000ff047b82 */ /* 0x000eb00000000a00 */
[----:B0-----:R-:W0:Y:S01]  /*e1a0*/  LDC.64 R2, c[0x0][0xc00] ;  /* 0x00030000ff027b82 */ /* 0x001e220000000a00 */
[----:B------:R-:W-:Y:S01]  /*e1b0*/  ULDC UR4, c[0x0][0xa88] ;  /* 0x0002a20000047ab9 */ /* 0x000fe20000000800 */
[----:B------:R-:W-:-:S06]  /*e1c0*/  IMAD.MOV.U32 R6, RZ, RZ, RZ ;  /* 0x000000ffff067224 */ /* 0x000fcc00078e00ff */
[----:B------:R-:W3:Y:S01]  /*e1d0*/  LDC R17, c[0x0][0xbe8] ;  /* 0x0002fa00ff117b82 */ /* 0x000ee20000000800 */
[----:B--2---:R-:W-:-:S04]  /*e1e0*/  ISETP.NE.U32.AND P0, PT, R4, RZ, PT ;  /* 0x000000ff0400720c */ /* 0x004fc80003f05070 */
[----:B------:R-:W-:-:S03]  /*e1f0*/  ISETP.NE.AND.EX P0, PT, R5, RZ, PT, P0 ;  /* 0x000000ff0500720c */ /* 0x000fc60003f05300 */
[----:B------:R-:W2:Y:S01]  /*e200*/  LDC.64 R4, c[0x0][0xc08] ;  /* 0x00030200ff047b82 */ /* 0x000ea20000000a00 */
[----:B0-----:R-:W-:-:S04]  /*e210*/  IMAD.WIDE R2, R164, 0x4, R2 ;  /* 0x00000004a4027825 */ /* 0x001fc800078e0202 */
[----:B------:R-:W-:-:S05]  /*e220*/  IMAD.U32 R0, RZ, RZ, UR4 ;  /* 0x00000004ff007e24 */ /* 0x000fca000f8e00ff */
[----:B------:R0:W5:Y:S01]  /*e230*/  @P0 LDG.E R6, desc[UR36][R2.64] ;  /* 0x0000002402060981 */ /* 0x000162000c1e1900 */
[----:B--2---:R-:W-:-:S04]  /*e240*/  ISETP.NE.U32.AND P1, PT, R4, RZ, PT ;  /* 0x000000ff0400720c */ /* 0x004fc80003f25070 */
[----:B------:R-:W-:-:S13]  /*e250*/  ISETP.NE.AND.EX P1, PT, R5, RZ, PT, P1 ;  /* 0x000000ff0500720c */ /* 0x000fda0003f25310 */
[----:B------:R-:W2:Y:S02]  /*e260*/  @P1 LDC.64 R4, c[0x0][0xc08] ;  /* 0x00030200ff041b82 */ /* 0x000ea40000000a00 */
[----:B--2---:R-:W-:-:S05]  /*e270*/  @P1 IMAD.WIDE R4, R164, 0x4, R4 ;  /* 0x00000004a4041825 */ /* 0x004fca00078e0204 */
[----:B------:R0:W5:Y:S01]  /*e280*/  @P1 LDG.E R0, desc[UR36][R4.64] ;  /* 0x0000002404001981 */ /* 0x000162000c1e1900 */
[----:B---3--:R-:W-:Y:S02]  /*e290*/  ISETP.NE.AND P2, PT, R17, 0x1, PT ;  /* 0x000000011100780c */ /* 0x008fe40003f45270 */
[----:B------:R-:W-:Y:S02]  /*e2a0*/  ISETP.GE.AND P3, PT, R174, 0x80, PT ;  /* 0x00000080ae00780c */ /* 0x000fe40003f66270 */
[----:B------:R-:W-:-:S09]  /*e2b0*/  SHF.R.S32.HI R7, RZ, 0x1f, R164 ;  /* 0x0000001fff077819 */ /* 0x000fd200000114a4 */
[----:B------:R-:W2:Y:S08]  /*e2c0*/  @P2 LDC R16, c[0x0][0xbec] ;  /* 0x0002fb00ff102b82 */ /* 0x000eb00000000800 */
[----:B------:R-:W3:Y:S01]  /*e2d0*/  @P2 LDC R21, c[0x0][0xbf0] ;  /* 0x0002fc00ff152b82 */ /* 0x000ee20000000800 */
[----:B0-----:R-:W-:Y:S05]  /*e2e0*/  @P1 BRA `(.L_x_1335) ;  /* 0x0000000000101947 */ /* 0x001fea0003800000 */
[----:B------:R-:W-:Y:S05]  /*e2f0*/  @!P0 BRA `(.L_x_1335) ;  /* 0x00000000000c8947 */ /* 0x000fea0003800000 */
[----:B------:R-:W4:Y:S04]  /*e300*/  LDG.E R5, desc[UR36][R2.64] ;  /* 0x0000002402057981 */ /* 0x000f28000c1e1900 */
[----:B-----5:R-:W4:Y:S02]  /*e310*/  LDG.E R0, desc[UR36][R2.64+0x4] ;  /* 0x0000042402007981 */ /* 0x020f24000c1e1900 */
[----:B----4-:R-:W-:-:S07]  /*e320*/  IMAD.IADD R0, R0, 0x1, -R5 ;  /* 0x0000000100007824 */ /* 0x010fce00078e0a05 */
.L_x_1335:
[----:B------:R-:W-:Y:S01]  /*e330*/  BSSY B1, `(.L_x_1336) ;  /* 0x000002d000017945 */ /* 0x000fe20003800000 */
[----:B------:R-:W-:Y:S02]  /*e340*/  SHF.R.S32.HI R10, RZ, 0x1f, R163 ;  /* 0x0000001fff0a7819 */ /* 0x000fe400000114a3 */
[----:B------:R-:W-:Y:S02]  /*e350*/  SEL R13, R164, RZ, !P0 ;  /* 0x000000ffa40d7207 */ /* 0x000fe40004000000 */
[----:B------:R-:W-:Y:S02]  /*e360*/  SEL R12, R7, RZ, !P0 ;  /* 0x000000ff070c7207 */ /* 0x000fe40004000000 */
[----:B-----5:R-:W-:Y:S01]  /*e370*/  SHF.R.S32.HI R11, RZ, 0x1f, R6 ;  /* 0x0000001fff0b7819 */ /* 0x020fe20000011406 */
[----:B------:R-:W-:Y:S06]  /*e380*/  @P3 BRA `(.L_x_1337) ;  /* 0x00000000009c3947 */ /* 0x000fec0003800000 */
[----:B------:R-:W0:Y:S01]  /*e390*/  S2R R3, SR_TID.X ;  /* 0x0000000000037919 */ /* 0x000e220000002100 */
[----:B------:R-:W4:Y:S02]  /*e3a0*/  LDC R14, c[0x0][0xbe8] ;  /* 0x0002fa00ff0e7b82 */ /* 0x000f240000000800 */
[----:B----4-:R-:W-:Y:S01]  /*e3b0*/  IMAD R2, R0, R14, RZ ;  /* 0x0000000e00027224 */ /* 0x010fe200078e02ff */
[----:B0-----:R-:W-:-:S04]  /*e3c0*/  IADD3 R9, R18, -0x80, R3 ;  /* 0xffffff8012097810 */ /* 0x001fc80007ffe003 */
[----:B------:R-:W-:-:S13]  /*e3d0*/  ISETP.GE.AND P0, PT, R9, R2, PT ;  /* 0x000000020900720c */ /* 0x000fda0003f06270 */
[----:B------:R-:W-:Y:S05]  /*e3e0*/  @P0 BRA `(.L_x_1337) ;  /* 0x0000000000840947 */ /* 0x000fea0003800000 */
[----:B------:R-:W-:Y:S01]  /*e3f0*/  ISETP.NE.AND P0, PT, R14, 0x1, PT ;  /* 0x000000010e00780c */ /* 0x000fe20003f05270 */
[----:B------:R-:W-:Y:S01]  /*e400*/  ULDC.64 UR4, c[0x0][0xb90] ;  /* 0x0002e40000047ab9 */ /* 0x000fe20000000a00 */
[----:B------:R-:W-:Y:S02]  /*e410*/  IMAD.MOV.U32 R2, RZ, RZ, R6 ;  /* 0x000000ffff027224 */ /* 0x000fe400078e0006 */
[----:B------:R-:W-:Y:S02]  /*e420*/  IMAD R8, R10, UR4, RZ ;  /* 0x000000040a087c24 */ /* 0x000fe4000f8e02ff */
[----:B------:R-:W-:Y:S02]  /*e430*/  IMAD.MOV.U32 R3, RZ, RZ, R11 ;  /* 0x000000ffff037224 */ /* 0x000fe400078e000b */
[----:B------:R-:W-:Y:S02]  /*e440*/  IMAD.MOV.U32 R5, RZ, RZ, R9 ;  /* 0x000000ffff057224 */ /* 0x000fe400078e0009 */
[----:B------:R-:W-:-:S03]  /*e450*/  IMAD.WIDE.U32 R2, R163, UR4, R2 ;  /* 0x00000004a3027c25 */ /* 0x000fc6000f8e0002 */
[----:B------:R-:W0:Y:S01]  /*e460*/  @P0 LDC R4, c[0x0][0xbec] ;  /* 0x0002fb00ff040b82 */ /* 0x000e220000000800 */
[----:B------:R-:W-:Y:S01]  /*e470*/  IMAD R7, R163, UR5, R8 ;  /* 0x00000005a3077c24 */ /* 0x000fe2000f8e0208 */
[----:B------:R-:W-:-:S03]  /*e480*/  ULDC.64 UR4, c[0x0][0xb98] ;  /* 0x0002e60000047ab9 */ /* 0x000fc60000000a00 */
[----:B------:R-:W-:-:S03]  /*e490*/  IMAD.IADD R3, R3, 0x1, R7 ;  /* 0x0000000103037824 */ /* 0x000fc600078e0207 */
[----:B------:R-:W4:Y:S01]  /*e4a0*/  @P0 LDC R15, c[0x0][0xbf0] ;  /* 0x0002fc00ff0f0b82 */ /* 0x000f220000000800 */
[----:B------:R-:W-:-:S04]  /*e4b0*/  IMAD.WIDE.U32 R2, R13, UR4, R2 ;  /* 0x000000040d027c25 */ /* 0x000fc8000f8e0002 */
[----:B0-----:R-:W-:-:S05]  /*e4c0*/  @P0 IMAD.HI.U32 R4, R9, R4, RZ ;  /* 0x0000000409040227 */ /* 0x001fca00078e00ff */
[----:B----4-:R-:W-:Y:S01]  /*e4d0*/  @P0 SHF.R.U32.HI R5, RZ, R15, R4 ;  /* 0x0000000fff050219 */ /* 0x010fe20000011604 */
[----:B------:R-:W-:-:S03]  /*e4e0*/  IMAD R4, R12, UR4, RZ ;  /* 0x000000040c047c24 */ /* 0x000fc6000f8e02ff */
[----:B------:R-:W-:Y:S01]  /*e4f0*/  IADD3 R2, P0, R5, R2, RZ ;  /* 0x0000000205027210 */ /* 0x000fe20007f1e0ff */
[----:B------:R-:W-:Y:S02]  /*e500*/  IMAD.MOV R7, RZ, RZ, -R5 ;  /* 0x000000ffff077224 */ /* 0x000fe400078e0a05 */
[----:B------:R-:W-:Y:S01]  /*e510*/  IMAD R8, R13, UR5, R4 ;  /* 0x000000050d087c24 */ /* 0x000fe2000f8e0204 */
[----:B------:R-:W-:Y:S01]  /*e520*/  ULDC.64 UR4, c[0x0][0xb88] ;  /* 0x0002e20000047ab9 */ /* 0x000fe20000000a00 */
[----:B------:R-:W-:Y:S01]  /*e530*/  IMAD R7, R14, R7, R9 ;  /* 0x000000070e077224 */ /* 0x000fe200078e0209 */
[----:B------:R-:W-:-:S04]  /*e540*/  SHF.R.S32.HI R9, RZ, 0x1f, R5 ;  /* 0x0000001fff097819 */ /* 0x000fc80000011405 */
        /* <DEDUP_REMOVED lines=11> */
.L_x_1337:
[----:B------:R-:W-:Y:S05]  /*e600*/  BSYNC B1 ;  /* 0x0000000000017941 */ /* 0x000fea0003800000 */
.L_x_1336:
[----:B------:R-:W-:Y:S01]  /*e610*/  ULDC.64 UR4, c[0x0][0xaa0] ;  /* 0x0002a80000047ab9 */ /* 0x000fe20000000a00 */
[----:B------:R-:W-:Y:S01]  /*e620*/  IMAD R7, R162, 0x20, R165 ;  /* 0x00000020a2077824 */ /* 0x000fe200078e02a5 */
[----:B------:R-:W-:Y:S01]  /*e630*/  BSSY B1, `(.L_x_1338) ;  /* 0x0000037000017945 */ /* 0x000fe20003800000 */
[----:B0-----:R-:W-:Y:S02]  /*e640*/  IMAD R3, R11, UR4, RZ ;  /* 0x000000040b037c24 */ /* 0x001fe4000f8e02ff */
[----:B------:R-:W-:Y:S02]  /*e650*/  IMAD.IADD R9, R18, 0x1, R7 ;  /* 0x0000000112097824 */ /* 0x000fe400078e0207 */
[C---:B------:R-:W-:Y:S02]  /*e660*/  IMAD R5, R6.reuse, UR5, R3 ;  /* 0x0000000506057c24 */ /* 0x040fe4000f8e0203 */
[----:B------:R-:W-:Y:S01]  /*e670*/  IMAD.WIDE.U32 R2, R6, UR4, RZ ;  /* 0x0000000406027c25 */ /* 0x000fe2000f8e00ff */
[----:B------:R-:W-:-:S03]  /*e680*/  ULDC.64 UR4, c[0x0][0xae8] ;  /* 0x0002ba0000047ab9 */ /* 0x000fc60000000a00 */
[----:B------:R-:W-:Y:S02]  /*e690*/  IMAD.IADD R3, R3, 0x1, R5 ;  /* 0x0000000103037824 */ /* 0x000fe400078e0205 */
[----:B------:R-:W-:Y:S02]  /*e6a0*/  IMAD R6, R10, UR4, RZ ;  /* 0x000000040a067c24 */ /* 0x000fe4000f8e02ff */
[----:B--2---:R-:W-:-:S04]  /*e6b0*/  @P2 IMAD.HI.U32 R4, R9, R16, RZ ;  /* 0x0000001009042227 */ /* 0x004fc800078e00ff */
[C---:B------:R-:W-:Y:S02]  /*e6c0*/  IMAD R7, R163.reuse, UR5, R6 ;  /* 0x00000005a3077c24 */ /* 0x040fe4000f8e0206 */
[----:B------:R-:W-:Y:S01]  /*e6d0*/  IMAD.WIDE.U32 R2, R163, UR4, R2 ;  /* 0x00000004a3027c25 */ /* 0x000fe2000f8e0002 */
[----:B------:R-:W-:-:S03]  /*e6e0*/  ULDC.64 UR4, c[0x0][0xaf0] ;  /* 0x0002bc0000047ab9 */ /* 0x000fc60000000a00 */
        /* <DEDUP_REMOVED lines=16> */
[----:B------:R-:W-:Y:S02]  /*e7f0*/  IMAD.IADD R3, R3, 0x1, R9 ;  /* 0x0000000103037824 */ /* 0x000fe400078e0209 */
[----:B------:R-:W-:Y:S02]  /*e800*/  IMAD R4, R4, UR4, RZ ;  /* 0x0000000404047c24 */ /* 0x000fe4000f8e02ff */
[----:B------:R-:W-:Y:S02]  /*e810*/  IMAD.IADD R18, R165, 0x1, R18 ;  /* 0x00000001a5127824 */ /* 0x000fe400078e0212 */
        /* <DEDUP_REMOVED lines=24> */
.L_x_1339:
[----:B------:R-:W-:Y:S05]  /*e9a0*/  BSYNC B1 ;  /* 0x0000000000017941 */ /* 0x000fea0003800000 */
.L_x_1338:
        /* <DEDUP_REMOVED lines=13> */
.L_x_1341:
[----:B------:R-:W-:Y:S05]  /*ea80*/  BSYNC B1 ;  /* 0x0000000000017941 */ /* 0x000fea0003800000 */
.L_x_1340:
        /* <DEDUP_REMOVED lines=13> */
.L_x_1343:
[----:B------:R-:W-:Y:S05]  /*eb60*/  BSYNC B1 ;  /* 0x0000000000017941 */ /* 0x000fea0003800000 */
.L_x_1342:
        /* <DEDUP_REMOVED lines=14> */
.L_x_1334:
[----:B------:R-:W-:Y:S05]  /*ec50*/  BSYNC B0 ;  /* 0x0000000000007941 */ /* 0x000fea0003800000 */
.L_x_1325:
[----:B------:R-:W-:Y:S02]  /*ec60*/  ULDC UR4, c[0x0][0xc3c] ;  /* 0x00030f0000047ab9 */ /* 0x000fe40000000800 */
[----:B-1----:R-:W-:-:S13]  /*ec70*/  ISETP.GE.AND P0, PT, R47, UR4, PT ;  /* 0x000000042f007c0c */ /* 0x002fda000bf06270 */
[----:B------:R-:W-:Y:S05]  /*ec80*/  @!P0 BRA `(.L_x_1344) ;  /* 0xffffff2000248947 */ /* 0x000fea000383ffff */
[----:B------:R-:W-:Y:S05]  /*ec90*/  EXIT ;  /* 0x000000000000794d */ /* 0x000fea0003800000 */
.L_x_1235:
[----:B------:R-:W-:-:S08]  /*eca0*/  NOP ;  /* 0x0000000000007918 */ /* 0x000fd00000000000 */
[----:B0-----:R-:W0:-:S00]  /*ecb0*/  USETMAXREG.DEALLOC.CTAPOOL 0x28 ;  /* 0x00000028000079c8 */ /* 0x001e0000080e0500 */
[----:B0-----:R-:W2:Y:S01]  /*ecc0*/  LDL.LU R2, [R1] ;  /* 0x0000000001027983 */ /* 0x001ea20000300800 */
[----:B------:R-:W-:-:S06]  /*ecd0*/  LOP3.LUT R0, R0, 0x3, RZ, 0xc0, !PT ;  /* 0x0000000300007812 */ /* 0x000fcc00078ec0ff */
[----:B------:R-:W0:Y:S02]  /*ece0*/  SHFL.IDX PT, R0, R0, RZ, 0x1f ;  /* 0x00001fff00007589 */ /* 0x000e2400000e0000 */
[----:B0-----:R-:W-:Y:S01]  /*ecf0*/  ISETP.NE.AND P0, PT, R0, RZ, PT ;  /* 0x000000ff0000720c */ /* 0x001fe20003f05270 */
[----:B------:R-:W-:Y:S01]  /*ed00*/  IMAD.MOV.U32 R0, RZ, RZ, RZ ;  /* 0x000000ffff007224 */ /* 0x000fe200078e00ff */
[----:B--2---:R-:W-:-:S11]  /*ed10*/  LOP3.LUT R2, R2, 0xfffffeff, RZ, 0xc0, !PT ;  /* 0xfffffeff02027812 */ /* 0x004fd600078ec0ff */
[----:B------:R-:W-:-:S05]  /*ed20*/  @P0 LOP3.LUT R2, R2, 0x100, RZ, 0xfc, !PT ;  /* 0x0000010002020812 */ /* 0x000fca00078efcff */
[----:B------:R0:W-:Y:S01]  /*ed30*/  STL [R1], R2 ;  /* 0x0000000201007387 */ /* 0x0001e20000100800 */
[----:B------:R-:W-:Y:S05]  /*ed40*/  @!P0 BRA `(.L_x_1345) ;  /* 0x00000000001c8947 */ /* 0x000fea0003800000 */
[----:B------:R-:W1:Y:S08]  /*ed50*/  S2UR UR5, SR_CgaCtaId ;  /* 0x00000000000579c3 */ /* 0x000e700000008800 */
[----:B------:R-:W-:Y:S06]  /*ed60*/  BAR.SYNC.DEFER_BLOCKING 0x5, 0x180 ;  /* 0x0146000000007b1d */ /* 0x000fec0000010000 */
[----:B------:R-:W-:-:S02]  /*ed70*/  UMOV UR4, 0x400 ;  /* 0x0000040000047882 */ /* 0x000fc40000000000 */
[----:B-1----:R-:W-:-:S09]  /*ed80*/  ULEA UR4, UR5, UR4, 0x18 ;  /* 0x0000000405047291 */ /* 0x002fd2000f8ec03f */
[----:B------:R-:W1:Y:S01]  /*ed90*/  LDS.128 R16, [UR4+0x2a8d0] ;  /* 0x02a8d004ff107984 */ /* 0x000e620008000c00 */
[----:B------:R-:W-:Y:S06]  /*eda0*/  BAR.ARV 0x4, 0x180 ;  /* 0x0106000000007b1d */ /* 0x000fec0000002000 */
[----:B------:R-:W-:Y:S05]  /*edb0*/  BRA `(.L_x_1346) ;  /* 0x00000008008c7947 */ /* 0x000fea0003800000 */
.L_x_1345:
[----:B0-----:R-:W0:Y:S01]  /*edc0*/  S2R R2, SR_TID.X ;  /* 0x0000000000027919 */ /* 0x001e220000002100 */
        /* <DEDUP_REMOVED lines=39> */
.L_x_1351:
        /* <DEDUP_REMOVED lines=12> */
.L_x_1350:
[----:B------:R-:W-:Y:S05]  /*f100*/  BSYNC B0 ;  /* 0x0000000000007941 */ /* 0x000fea0003800000 */
.L_x_1349:
[----:B0----5:R-:W0:Y:S02]  /*f110*/  SHFL.UP PT, R2, R0, 0x1, RZ ;  /* 0x0420000000027989 */ /* 0x021e2400000e00ff */
        /* <DEDUP_REMOVED lines=19> */
.L_x_1347:
[----:B------:R-:W-:-:S04]  /*f250*/  IMAD.IADD R11, R4, 0x1, -R3 ;  /* 0x00000001040b7824 */ /* 0x000fc800078e0a03 */
[----:B------:R-:W-:-:S05]  /*f260*/  IMAD R2, R6, UR5, R11 ;  /* 0x0000000506027c24 */ /* 0x000fca000f8e020b */
[----:B------:R-:W-:Y:S02]  /*f270*/  ISETP.GT.AND P0, PT, R2, UR6, PT ;  /* 0x0000000602007c0c */ /* 0x000fe4000bf04270 */
[----:B------:R-:W0:Y:S11]  /*f280*/  LDC.64 R2, c[0x0][0xc90] ;  /* 0x00032400ff027b82 */ /* 0x000e360000000a00 */
[----:B------:R-:W-:-:S04]  /*f290*/  VOTE.ANY R8, PT, !P0 ;  /* 0x0000000000087806 */ /* 0x000fc800040e0100 */
[----:B------:R-:W1:Y:S02]  /*f2a0*/  POPC R13, R8 ;  /* 0x00000008000d7309 */ /* 0x000e640000000000 */
[----:B-1----:R-:W-:-:S04]  /*f2b0*/  VIADD R19, R13, UR4 ;  /* 0x000000040d137c36 */ /* 0x002fc80008000000 */
[----:B0-----:R-:W-:-:S05]  /*f2c0*/  IMAD.WIDE R2, R19, 0x4, R2 ;  /* 0x0000000413027825 */ /* 0x001fca00078e0202 */
[----:B------:R-:W2:Y:S01]  /*f2d0*/  LDG.E R7, desc[UR36][R2.64] ;  /* 0x0000002402077981 */ /* 0x000ea2000c1e1900 */
[----:B------:R-:W-:-:S03]  /*f2e0*/  ISETP.NE.AND P0, PT, R8, RZ, PT ;  /* 0x000000ff0800720c */ /* 0x000fc60003f05270 */
[----:B------:R-:W2:Y:S02]  /*f2f0*/  SHFL.IDX PT, R0, R0, R13, 0x1f ;  /* 0x00001f0d00007589 */ /* 0x000ea400000e0000 */
[----:B--2---:R-:W-:-:S05]  /*f300*/  IMAD R4, R0, R7, RZ ;  /* 0x0000000700047224 */ /* 0x004fca00078e02ff */
[----:B------:R-:W-:-:S04]  /*f310*/  IABS R12, R4 ;  /* 0x00000004000c7213 */ /* 0x000fc80000000000 */
[----:B------:R-:W0:Y:S08]  /*f320*/  I2F.RP R9, R12 ;  /* 0x0000000c00097306 */ /* 0x000e300000209400 */
[----:B0-----:R-:W0:Y:S02]  /*f330*/  MUFU.RCP R9, R9 ;  /* 0x0000000900097308 */ /* 0x001e240000001000 */
[----:B0-----:R-:W-:-:S06]  /*f340*/  VIADD R10, R9, 0xffffffe ;  /* 0x0ffffffe090a7836 */ /* 0x001fcc0000000000 */
[----:B------:R0:W1:Y:S01]  /*f350*/  F2I.FTZ.U32.TRUNC.NTZ R3, R10 ;  /* 0x0000000a00037305 */ /* 0x000062000021f000 */
[----:B------:R-:W-:Y:S05]  /*f360*/  @!P0 BRA `(.L_x_1352) ;  /* 0x0000000000088947 */ /* 0x000fea0003800000 */
[----:B------:R-:W-:-:S05]  /*f370*/  VIADD R9, R13, 0xffffffff ;  /* 0xffffffff0d097836 */ /* 0x000fca0000000000 */
[----:B------:R2:W3:Y:S02]  /*f380*/  SHFL.IDX PT, R16, R6, R9, 0x1f ;  /* 0x00001f0906107589 */ /* 0x0004e400000e0000 */
.L_x_1352:
[----:B-1----:R-:W-:Y:S02]  /*f390*/  IMAD.MOV R2, RZ, RZ, -R3 ;  /* 0x000000ffff027224 */ /* 0x002fe400078e0a03 */
[----:B---3--:R-:W-:Y:S02]  /*f3a0*/  IMAD R16, R16, UR5, R11 ;  /* 0x0000000510107c24 */ /* 0x008fe4000f8e020b */
[----:B------:R-:W-:Y:S01]  /*f3b0*/  IMAD.MOV.U32 R11, RZ, RZ, R2 ;  /* 0x000000ffff0b7224 */ /* 0x000fe200078e0002 */
[----:B------:R-:W-:Y:S02]  /*f3c0*/  IABS R2, R4 ;  /* 0x0000000400027213 */ /* 0x000fe40000000000 */
[----:B--2---:R-:W-:Y:S01]  /*f3d0*/  IADD3 R9, -R16, UR6, RZ ;  /* 0x0000000610097c10 */ /* 0x004fe2000fffe1ff */
[----:B------:R-:W-:Y:S02]  /*f3e0*/  IMAD R11, R11, R12, RZ ;  /* 0x0000000c0b0b7224 */ /* 0x000fe400078e02ff */
[----:B------:R-:W-:Y:S01]  /*f3f0*/  IMAD.MOV R8, RZ, RZ, -R2 ;  /* 0x000000ffff087224 */ /* 0x000fe200078e0a02 */
[----:B------:R-:W-:Y:S01]  /*f400*/  IABS R6, R9 ;  /* 0x0000000900067213 */ /* 0x000fe20000000000 */
[----:B------:R-:W-:-:S04]  /*f410*/  IMAD.MOV.U32 R2, RZ, RZ, RZ ;  /* 0x000000ffff027224 */ /* 0x000fc800078e00ff */
[----:B------:R-:W-:-:S04]  /*f420*/  IMAD.HI.U32 R2, R3, R11, R2 ;  /* 0x0000000b03027227 */ /* 0x000fc800078e0002 */
[----:B------:R-:W-:Y:S02]  /*f430*/  IMAD.MOV.U32 R3, RZ, RZ, R6 ;  /* 0x000000ffff037224 */ /* 0x000fe400078e0006 */
        /* <DEDUP_REMOVED lines=12> */
[----:B------:R-:W-:-:S05]  /*f500*/  @!P1 LOP3.LUT R2, RZ, R4, RZ, 0x33, !PT ;  /* 0x00000004ff029212 */ /* 0x000fca00078e33ff */
[----:B------:R-:W-:Y:S02]  /*f510*/  IMAD R11, R7, R2, RZ ;  /* 0x00000002070b7224 */ /* 0x000fe400078e02ff */
[----:B------:R-:W-:Y:S02]  /*f520*/  IMAD.MOV R2, RZ, RZ, -R2 ;  /* 0x000000ffff027224 */ /* 0x000fe400078e0a02 */
[----:B------:R-:W-:Y:S02]  /*f530*/  IMAD.MOV R6, RZ, RZ, -R11 ;  /* 0x000000ffff067224 */ /* 0x000fe400078e0a0b */
[----:B------:R-:W-:Y:S02]  /*f540*/  IMAD R4, R4, R2, R9 ;  /* 0x0000000204047224 */ /* 0x000fe400078e0209 */
[----:B------:R-:W-:Y:S01]  /*f550*/  IMAD.MOV.U32 R2, RZ, RZ, RZ ;  /* 0x000000ffff027224 */ /* 0x000fe200078e00ff */
[----:B------:R-:W-:Y:S02]  /*f560*/  VIADDMNMX R13, R6, UR5, R7, PT ;  /* 0x00000005060d7c46 */ /* 0x000fe4000b800107 */
[----:B------:R-:W-:-:S02]  /*f570*/  IABS R9, R4 ;  /* 0x0000000400097213 */ /* 0x000fc40000000000 */
[-C--:B------:R-:W-:Y:S01]  /*f580*/  IABS R8, R13.reuse ;  /* 0x0000000d00087213 */ /* 0x080fe20000000000 */
[----:B------:R-:W-:Y:S01]  /*f590*/  IMAD.MOV R18, RZ, RZ, -R13 ;  /* 0x000000ffff127224 */ /* 0x000fe200078e0a0d */
[----:B0-----:R-:W-:Y:S02]  /*f5a0*/  IABS R10, R13 ;  /* 0x0000000d000a7213 */ /* 0x001fe40000000000 */
[----:B------:R-:W0:Y:S08]  /*f5b0*/  I2F.RP R6, R8 ;  /* 0x0000000800067306 */ /* 0x000e300000209400 */
[----:B0-----:R-:W0:Y:S02]  /*f5c0*/  MUFU.RCP R6, R6 ;  /* 0x0000000600067308 */ /* 0x001e240000001000 */
[----:B0-----:R-:W-:-:S06]  /*f5d0*/  VIADD R3, R6, 0xffffffe ;  /* 0x0ffffffe06037836 */ /* 0x001fcc0000000000 */
[----:B------:R-:W0:Y:S02]  /*f5e0*/  F2I.FTZ.U32.TRUNC.NTZ R3, R3 ;  /* 0x0000000300037305 */ /* 0x000e24000021f000 */
[----:B0-----:R-:W-:-:S04]  /*f5f0*/  IMAD.MOV R7, RZ, RZ, -R3 ;  /* 0x000000ffff077224 */ /* 0x001fc800078e0a03 */
[----:B------:R-:W-:-:S04]  /*f600*/  IMAD R7, R7, R8, RZ ;  /* 0x0000000807077224 */ /* 0x000fc800078e02ff */
[----:B------:R-:W-:-:S04]  /*f610*/  IMAD.HI.U32 R2, R3, R7, R2 ;  /* 0x0000000703027227 */ /* 0x000fc800078e0002 */
[----:B------:R-:W-:Y:S02]  /*f620*/  IMAD.MOV R3, RZ, RZ, -R10 ;  /* 0x000000ffff037224 */ /* 0x000fe400078e0a0a */
        /* <DEDUP_REMOVED lines=8> */
[----:B------:R-:W-:Y:S01]  /*f6b0*/  ISETP.GE.AND P2, PT, R3, RZ, PT ;  /* 0x000000ff0300720c */ /* 0x000fe20003f46270 */
[----:B------:R-:W-:-:S06]  /*f6c0*/  IMAD.IADD R3, R4, 0x1, R11 ;  /* 0x0000000104037824 */ /* 0x000fcc00078e020b */
[----:B------:R-:W-:-:S06]  /*f6d0*/  @P0 VIADD R2, R2, 0x1 ;  /* 0x0000000102020836 */ /* 0x000fcc0000000000 */
[----:B------:R-:W-:Y:S01]  /*f6e0*/  @!P2 IMAD.MOV R2, RZ, RZ, -R2 ;  /* 0x000000ffff02a224 */ /* 0x000fe200078e0a02 */
[----:B------:R-:W-:-:S04]  /*f6f0*/  @!P1 LOP3.LUT R2, RZ, R13, RZ, 0x33, !PT ;  /* 0x0000000dff029212 */ /* 0x000fc800078e33ff */
[----:B------:R-:W-:Y:S01]  /*f700*/  LOP3.LUT R17, RZ, R2, RZ, 0x33, !PT ;  /* 0x00000002ff117212 */ /* 0x000fe200078e33ff */
[----:B------:R-:W-:-:S04]  /*f710*/  IMAD R18, R2, R18, R3 ;  /* 0x0000001202127224 */ /* 0x000fc800078e0203 */
[----:B------:R-:W-:Y:S01]  /*f720*/  IMAD.IADD R17, R0, 0x1, R17 ;  /* 0x0000000100117824 */ /* 0x000fe200078e0211 */
[----:B------:R-:W-:Y:S06]  /*f730*/  BRA `(.L_x_1353) ;  /* 0x0000000000147947 */ /* 0x000fec0003800000 */
.L_x_1348:
[----:B------:R-:W-:Y:S01]  /*f740*/  ULDC UR4, c[0x0][0xc3c] ;  /* 0x00030f0000047ab9 */ /* 0x000fe20000000800 */
[----:B------:R-:W-:Y:S02]  /*f750*/  IMAD.MOV.U32 R17, RZ, RZ, RZ ;  /* 0x000000ffff117224 */ /* 0x000fe400078e00ff */
[----:B------:R-:W-:Y:S02]  /*f760*/  IMAD.U32 R16, RZ, RZ, UR6 ;  /* 0x00000006ff107e24 */ /* 0x000fe4000f8e00ff */
[----:B------:R-:W-:Y:S02]  /*f770*/  IMAD.MOV.U32 R18, RZ, RZ, RZ ;  /* 0x000000ffff127224 */ /* 0x000fe400078e00ff */
[----:B------:R-:W-:-:S07]  /*f780*/  IMAD.U32 R19, RZ, RZ, UR4 ;  /* 0x00000004ff137e24 */ /* 0x000fce000f8e00ff */
.L_x_1353:
[----:B------:R-:W-:-:S13]  /*f790*/  ISETP.NE.AND P0, PT, R5, RZ, PT ;  /* 0x000000ff0500720c */ /* 0x000fda0003f05270 */
[----:B------:R-:W0:Y:S01]  /*f7a0*/  @!P0 S2R R3, SR_CgaCtaId ;  /* 0x0000000000038919 */ /* 0x000e220000008800 */
[----:B------:R-:W-:-:S04]  /*f7b0*/  @!P0 MOV R0, 0x400 ;  /* 0x0000040000008802 */ /* 0x000fc80000000f00 */
[----:B0-----:R-:W-:-:S05]  /*f7c0*/  @!P0 LEA R0, R3, R0, 0x18 ;  /* 0x0000000003008211 */ /* 0x001fca00078ec0ff */
[----:B------:R2:W-:Y:S01]  /*f7d0*/  @!P0 STS.128 [R0+0x2a8d0], R16 ;  /* 0x02a8d01000008388 */ /* 0x0005e20000000c00 */
[----:B------:R-:W-:Y:S06]  /*f7e0*/  BAR.ARV 0x5, 0x180 ;  /* 0x0146000000007b1d */ /* 0x000fec0000002000 */
.L_x_1346:
[----:B------:R3:W-:Y:S01]  /*f7f0*/  STL [R1+0x14], RZ ;  /* 0x000014ff01007387 */ /* 0x0007e20000100800 */
[----:B------:R-:W-:Y:S01]  /*f800*/  ULDC UR4, c[0x0][0xc3c] ;  /* 0x00030f0000047ab9 */ /* 0x000fe20000000800 */
[----:B------:R-:W-:Y:S01]  /*f810*/  IMAD.MOV.U32 R27, RZ, RZ, 0x1 ;  /* 0x00000001ff1b7424 */ /* 0x000fe200078e00ff */
[----:B-1----:R-:W-:Y:S01]  /*f820*/  ISETP.GE.AND P0, PT, R19, UR4, PT ;  /* 0x0000000413007c0c */ /* 0x002fe2000bf06270 */
[----:B------:R-:W-:-:S12]  /*f830*/  IMAD.MOV.U32 R25, RZ, RZ, RZ ;  /* 0x000000ffff197224 */ /* 0x000fd800078e00ff */
[----:B---3--:R-:W-:Y:S05]  /*f840*/  @P0 BRA `(.L_x_1354) ;  /* 0x0000004c005c0947 */ /* 0x008fea0003800000 */
[----:B--2---:R-:W2:Y:S01]  /*f850*/  LDL R0, [R1+0x18] ;  /* 0x0000180001007983 */ /* 0x004ea20000100800 */
[----:B------:R-:W1:Y:S01]  /*f860*/  S2UR UR5, SR_CgaCtaId ;  /* 0x00000000000579c3 */ /* 0x000e620000008800 */
[----:B------:R-:W-:Y:S01]  /*f870*/  BSSY B8, `(.L_x_1354) ;  /* 0x00004d4000087945 */ /* 0x000fe20003800000 */
[----:B------:R-:W-:Y:S01]  /*f880*/  IMAD.MOV.U32 R27, RZ, RZ, 0x1 ;  /* 0x00000001ff1b7424 */ /* 0x000fe200078e00ff */
[----:B------:R-:W3:Y:S01]  /*f890*/  S2R R5, SR_TID.X ;  /* 0x0000000000057919 */ /* 0x000ee20000002100 */
[----:B------:R-:W-:Y:S01]  /*f8a0*/  IMAD.MOV.U32 R25, RZ, RZ, RZ ;  /* 0x000000ffff197224 */ /* 0x000fe200078e00ff */
[----:B------:R-:W-:Y:S01]  /*f8b0*/  ULDC UR39, c[0x0][0xc] ;  /* 0x0000030000277ab9 */ /* 0x000fe20000000800 */
[----:B------:R4:W-:Y:S01]  /*f8c0*/  STL [R1+0x14], RZ ;  /* 0x000014ff01007387 */ /* 0x0009e20000100800 */
[C---:B---3--:R-:W-:Y:S02]  /*f8d0*/  LOP3.LUT R4, R5.reuse, 0x7f, RZ, 0xc0, !PT ;  /* 0x0000007f05047812 */ /* 0x048fe400078ec0ff */
[----:B--2---:R-:W-:Y:S01]  /*f8e0*/  R2UR UR4, R0 ;  /* 0x00000000000472ca */ /* 0x004fe200000e0000 */
[----:B------:R-:W-:-:S05]  /*f8f0*/  IMAD.SHL.U32 R0, R5, 0x8, RZ ;  /* 0x0000000805007824 */ /* 0x000fca00078e00ff */
[----:B0-----:R-:W-:-:S04]  /*f900*/  LOP3.LUT R2, R0, 0x1f8, RZ, 0xc0, !PT ;  /* 0x000001f800027812 */ /* 0x001fc800078ec0ff */
[----:B------:R-:W-:Y:S01]  /*f910*/  LOP3.LUT R3, R2, 0x38, R5, 0x78, !PT ;  /* 0x0000003802037812 */ /* 0x000fe200078e7805 */
[----:B------:R-:W-:Y:S01]  /*f920*/  IMAD.SHL.U32 R2, R5, 0x10, RZ ;  /* 0x0000001005027824 */ /* 0x000fe200078e00ff */
[----:B------:R-:W-:Y:S01]  /*f930*/  SHF.R.U32.HI R5, RZ, 0x3, R4 ;  /* 0x00000003ff057819 */ /* 0x000fe20000011604 */
[----:B------:R-:W-:Y:S01]  /*f940*/  ULOP3.LUT UR38, UR4, 0x2, URZ, 0xfc, !UPT ;  /* 0x0000000204267892 */ /* 0x000fe2000f8efc3f */
[----:B------:R-:W-:Y:S02]  /*f950*/  LOP3.LUT R32, R3, 0x200, R0, 0xf8, !PT ;  /* 0x0000020003207812 */ /* 0x000fe400078ef800 */
[----:B------:R-:W-:Y:S01]  /*f960*/  UMOV UR4, 0x400 ;  /* 0x0000040000047882 */ /* 0x000fe20000000000 */
[----:B------:R-:W-:Y:S01]  /*f970*/  LOP3.LUT R4, R0, 0x38, RZ, 0xc0, !PT ;  /* 0x0000003800047812 */ /* 0x000fe200078ec0ff */
[----:B-1----:R-:W-:Y:S01]  /*f980*/  ULEA UR4, UR5, UR4, 0x18 ;  /* 0x0000000405047291 */ /* 0x002fe2000f8ec03f */
[----:B------:R-:W-:Y:S02]  /*f990*/  LOP3.LUT R3, R5, 0x70, R2, 0xf8, !PT ;  /* 0x0000007005037812 */ /* 0x000fe400078ef802 */
[----:B------:R-:W-:-:S02]  /*f9a0*/  LOP3.LUT R2, R4, 0x40, RZ, 0xfc, !PT ;  /* 0x0000004004027812 */ /* 0x000fc400078efcff */
[----:B------:R-:W-:Y:S01]  /*f9b0*/  LOP3.LUT R0, R4, 0x80, RZ, 0xfc, !PT ;  /* 0x0000008004007812 */ /* 0x000fe200078efcff */
[----:B------:R-:W-:-:S04]  /*f9c0*/  IMAD.U32 R22, RZ, RZ, UR4 ;  /* 0x00000004ff167e24 */ /* 0x000fc8000f8e00ff */
[----:B----4-:R-:W-:-:S07]  /*f9d0*/  IMAD R33, R32, 0x2, R22 ;  /* 0x0000000220217824 */ /* 0x010fce00078e0216 */
.L_x_1425:
[----:B------:R-:W-:Y:S05]  /*f9e0*/  YIELD ;  /* 0x0000000000007946 */ /* 0x000fea0003800000 */
[----:B------:R-:W-:Y:S01]  /*f9f0*/  ULDC.64 UR4, c[0x0][0xa28] ;  /* 0x00028a0000047ab9 */ /* 0x000fe20000000a00 */
[----:B-1----:R-:W2:Y:S01]  /*fa00*/  LDL.LU R6, [R1] ;  /* 0x0000000001067983 */ /* 0x002ea20000300800 */
[----:B------:R-:W-:Y:S01]  /*fa10*/  ISETP.NE.U32.AND P0, PT, RZ, UR4, PT ;  /* 0x00000004ff007c0c */ /* 0x000fe2000bf05070 */
[----:B------:R-:W-:-:S03]  /*fa20*/  IMAD.MOV.U32 R36, RZ, RZ, RZ ;  /* 0x000000ffff247224 */ /* 0x000fc600078e00ff */
[----:B------:R-:W-:Y:S01]  /*fa30*/  ISETP.NE.AND.EX P0, PT, RZ, UR5, PT, P0 ;  /* 0x00000005ff007c0c */ /* 0x000fe2000bf05300 */
[----:B------:R-:W-:-:S12]  /*fa40*/  ULDC.64 UR4, c[0x0][0xa18] ;  /* 0x0002860000047ab9 */ /* 0x000fd80000000a00 */
[----:B0-----:R-:W0:Y:S02]  /*fa50*/  @P0 LDC.64 R2, c[0x0][0xa28] ;  /* 0x00028a00ff020b82 */ /* 0x001e240000000a00 */
[----:B0-----:R-:W-:-:S05]  /*fa60*/  @P0 IMAD.WIDE R2, R19, 0x4, R2 ;  /* 0x0000000413020825 */ /* 0x001fca00078e0202 */
[----:B------:R0:W5:Y:S01]  /*fa70*/  @P0 LDG.E R36, desc[UR36][R2.64] ;  /* 0x0000002402240981 */ /* 0x000162000c1e1900 */
[----:B------:R-:W-:Y:S01]  /*fa80*/  ISETP.NE.U32.AND P0, PT, RZ, UR4, PT ;  /* 0x00000004ff007c0c */ /* 0x000fe2000bf05070 */
[----:B------:R-:W-:-:S03]  /*fa90*/  IMAD.MOV.U32 R34, RZ, RZ, RZ ;  /* 0x000000ffff227224 */ /* 0x000fc600078e00ff */
[----:B------:R-:W-:Y:S01]  /*faa0*/  ISETP.NE.AND.EX P1, PT, RZ, UR5, PT, P0 ;  /* 0x00000005ff007c0c */ /* 0x000fe2000bf25300 */
[----:B------:R-:W-:Y:S02]  /*fab0*/  ULDC.64 UR4, c[0x0][0xa00] ;  /* 0x0002800000047ab9 */ /* 0x000fe40000000a00 */
[----:B------:R-:W-:Y:S01]  /*fac0*/  ISETP.NE.U32.AND P0, PT, RZ, UR4, PT ;  /* 0x00000004ff007c0c */ /* 0x000fe2000bf05070 */
[----:B0-----:R-:W0:Y:S03]  /*fad0*/  LDC.64 R2, c[0x0][0xa00] ;  /* 0x00028000ff027b82 */ /* 0x001e260000000a00 */
[----:B------:R-:W-:Y:S01]  /*fae0*/  ISETP.NE.AND.EX P2, PT, RZ, UR5, PT, P0 ;  /* 0x00000005ff007c0c */ /* 0x000fe2000bf45300 */
[----:B------:R-:W-:-:S05]  /*faf0*/  ULDC.64 UR4, c[0x0][0x418] ;  /* 0x0001060000047ab9 */ /* 0x000fca0000000a00 */
[----:B------:R-:W1:Y:S01]  /*fb00*/  @P1 LDC.64 R4, c[0x0][0xa18] ;  /* 0x00028600ff041b82 */ /* 0x000e620000000a00 */
[----:B0-----:R-:W-:-:S06]  /*fb10*/  IMAD.WIDE R2, R19, 0x4, R2 ;  /* 0x0000000413027825 */ /* 0x001fcc00078e0202 */
[----:B------:R0:W5:Y:S01]  /*fb20*/  @P2 LDG.E R34, desc[UR36][R2.64] ;  /* 0x0000002402222981 */ /* 0x000162000c1e1900 */
[----:B-1----:R-:W-:-:S05]  /*fb30*/  @P1 IMAD.WIDE R4, R19, 0x4, R4 ;  /* 0x0000000413041825 */ /* 0x002fca00078e0204 */
[----:B------:R0:W5:Y:S01]  /*fb40*/  @P1 LDG.E R29, desc[UR36][R4.64] ;  /* 0x00000024041d1981 */ /* 0x000162000c1e1900 */
[----:B------:R-:W-:-:S03]  /*fb50*/  UISETP.NE.U32.AND UP0, UPT, UR4, URZ, UPT ;  /* 0x0000003f0400728c */ /* 0x000fc6000bf05070 */
[----:B------:R-:W-:Y:S01]  /*fb60*/  ULDC UR4, c[0x0][0x424] ;  /* 0x0001090000047ab9 */ /* 0x000fe20000000800 */
[----:B------:R-:W-:-:S03]  /*fb70*/  UISETP.NE.AND.EX UP0, UPT, UR5, URZ, UPT, UP0 ;  /* 0x0000003f0500728c */ /* 0x000fc6000bf05300 */
[----:B------:R-:W-:Y:S01]  /*fb80*/  ULDC UR5, c[0x0][0x2f0] ;  /* 0x0000bc0000057ab9 */ /* 0x000fe20000000800 */
[----:B------:R-:W-:-:S04]  /*fb90*/  USEL UR4, UR4, 0x1, UP0 ;  /* 0x0000000104047887 */ /* 0x000fc80008000000 */
[----:B------:R-:W-:-:S06]  /*fba0*/  UIMAD UR4, UR4, UR5, URZ ;  /* 0x00000005040472a4 */ /* 0x000fcc000f8e023f */
[----:B------:R-:W-:Y:S01]  /*fbb0*/  IMAD.U32 R35, RZ, RZ, UR4 ;  /* 0x00000004ff237e24 */ /* 0x000fe2000f8e00ff */
[----:B--2---:R-:W-:-:S04]  /*fbc0*/  LOP3.LUT R6, R6, 0xffffff7f, RZ, 0xc0, !PT ;  /* 0xffffff7f06067812 */ /* 0x004fc800078ec0ff */
[----:B------:R-:W-:-:S05]  /*fbd0*/  @P2 LOP3.LUT R6, R6, 0x80, RZ, 0xfc, !PT ;  /* 0x0000008006062812 */ /* 0x000fca00078efcff */
[----:B------:R0:W-:Y:S01]  /*fbe0*/  STL [R1], R6 ;  /* 0x0000000601007387 */ /* 0x0001e20000100800 */
[----:B---3--:R-:W-:Y:S05]  /*fbf0*/  @P1 BRA `(.L_x_1355) ;  /* 0x0000000000181947 */ /* 0x008fea0003800000 */
[----:B------:R-:W-:Y:S02]  /*fc00*/  ULDC UR4, c[0x0][0x288] ;  /* 0x0000a20000047ab9 */ /* 0x000fe40000000800 */
[----:B-----5:R-:W-:Y:S01]  /*fc10*/  IMAD.U32 R29, RZ, RZ, UR4 ;  /* 0x00000004ff1d7e24 */ /* 0x020fe2000f8e00ff */
[----:B------:R-:W-:Y:S06]  /*fc20*/  @!P2 BRA `(.L_x_1355) ;  /* 0x00000000000ca947 */ /* 0x000fec0003800000 */
[----:B------:R-:W2:Y:S04]  /*fc30*/  LDG.E R0, desc[UR36][R2.64] ;  /* 0x0000002402007981 */ /* 0x000ea8000c1e1900 */
[----:B------:R-:W2:Y:S02]  /*fc40*/  LDG.E R29, desc[UR36][R2.64+0x4] ;  /* 0x00000424021d7981 */ /* 0x000ea4000c1e1900 */
[----:B--2---:R-:W-:-:S07]  /*fc50*/  IMAD.IADD R29, R29, 0x1, -R0 ;  /* 0x000000011d1d7824 */ /* 0x004fce00078e0a00 */
.L_x_1355:
[----:B------:R-:W-:Y:S02]  /*fc60*/  ULDC.64 UR4, c[0x0][0xa20] ;  /* 0x0002880000047ab9 */ /* 0x000fe40000000a00 */
[----:B------:R-:W-:-:S04]  /*fc70*/  ISETP.NE.U32.AND P0, PT, RZ, UR4, PT ;  /* 0x00000004ff007c0c */ /* 0x000fc8000bf05070 */
[----:B------:R-:W-:-:S13]  /*fc80*/  ISETP.NE.AND.EX P0, PT, RZ, UR5, PT, P0 ;  /* 0x00000005ff007c0c */ /* 0x000fda000bf05300 */
[----:B------:R-:W-:Y:S05]  /*fc90*/  @!P0 BRA `(.L_x_1356) ;  /* 0x0000000000108947 */ /* 0x000fea0003800000 */
[----:B0-----:R-:W0:Y:S02]  /*fca0*/  LDC.64 R2, c[0x0][0xa20] ;  /* 0x00028800ff027b82 */ /* 0x001e240000000a00 */
[----:B0-----:R-:W-:-:S05]  /*fcb0*/  IMAD.WIDE R2, R19, 0x4, R2 ;  /* 0x0000000413027825 */ /* 0x001fca00078e0202 */
[----:B------:R0:W5:Y:S01]  /*fcc0*/  LDG.E R35, desc[UR36][R2.64] ;  /* 0x0000002402237981 */ /* 0x000162000c1e1900 */
[----:B------:R-:W-:Y:S05]  /*fcd0*/  BRA `(.L_x_1357) ;  /* 0x0000000000247947 */ /* 0x000fea0003800000 */
.L_x_1356:
        /* <DEDUP_REMOVED lines=8> */
[----:B--2---:R-:W-:-:S07]  /*fd60*/  IMAD.IADD R35, R0, 0x1, -R35 ;  /* 0x0000000100237824 */ /* 0x004fce00078e0a23 */
.L_x_1357:
[----:B------:R-:W1:Y:S01]  /*fd70*/  LDC R0, c[0x0][0x448] ;  /* 0x00011200ff007b82 */ /* 0x000e620000000800 */
[----:B------:R-:W-:Y:S02]  /*fd80*/  IMAD.MOV.U32 R24, RZ, RZ, R6 ;  /* 0x000000ffff187224 */ /* 0x000fe400078e0006 */
[----:B------:R-:W-:Y:S02]  /*fd90*/  IMAD.SHL.U32 R26, R17, 0x80, RZ ;  /* 0x00000080111a7824 */ /* 0x000fe400078e00ff */
[----:B-----5:R-:W-:Y:S01]  /*fda0*/  IMAD.IADD R35, R35, 0x1, -R36 ;  /* 0x0000000123237824 */ /* 0x020fe200078e0a24 */
[----:B------:R-:W-:Y:S02]  /*fdb0*/  LOP3.LUT R24, R24, 0xffffffbf, RZ, 0xc0, !PT ;  /* 0xffffffbf18187812 */ /* 0x000fe400078ec0ff */
[----:B0-----:R-:W0:Y:S01]  /*fdc0*/  LDC.64 R2, c[0x0][0x9e0] ;  /* 0x00027800ff027b82 */ /* 0x001e220000000a00 */
[----:B-1----:R-:W-:Y:S01]  /*fdd0*/  ISETP.NE.AND P2, PT, R0, 0x1, PT ;  /* 0x000000010000780c */ /* 0x002fe20003f45270 */
[----:B------:R-:W-:Y:S01]  /*fde0*/  VIADD R0, R26, 0x7f ;  /* 0x0000007f1a007836 */ /* 0x000fe20000000000 */
[----:B0-----:R-:W-:-:S11]  /*fdf0*/  ISETP.GE.AND P1, PT, R3, 0x1, PT ;  /* 0x000000010300780c */ /* 0x001fd60003f26270 */
[----:B------:R-:W0:Y:S01]  /*fe00*/  @P2 LDC R5, c[0x0][0x44c] ;  /* 0x00011300ff052b82 */ /* 0x000e220000000800 */
[----:B------:R-:W-:-:S05]  /*fe10*/  @P2 LOP3.LUT R24, R24, 0x40, RZ, 0xfc, !PT ;  /* 0x0000004018182812 */ /* 0x000fca00078efcff */
[----:B------:R1:W-:Y:S02]  /*fe20*/  STL [R1], R24 ;  /* 0x0000001801007387 */ /* 0x0003e40000100800 */
[----:B------:R-:W2:Y:S01]  /*fe30*/  @P2 LDC R7, c[0x0][0x450] ;  /* 0x00011400ff072b82 */ /* 0x000ea20000000800 */
[----:B0-----:R-:W-:Y:S01]  /*fe40*/  @P2 IMAD.HI.U32 R4, R0, R5, RZ ;  /* 0x0000000500042227 */ /* 0x001fe200078e00ff */
[----:B------:R-:W-:-:S04]  /*fe50*/  IADD3 R5, R35, 0x1, -R29 ;  /* 0x0000000123057810 */ /* 0x000fc80007ffe81d */
[----:B--2---:R-:W-:-:S05]  /*fe60*/  @P2 SHF.R.U32.HI R0, RZ, R7, R4 ;  /* 0x00000007ff002219 */ /* 0x004fca0000011604 */
[----:B------:R-:W-:-:S04]  /*fe70*/  IMAD.IADD R7, R5, 0x1, R0 ;  /* 0x0000000105077824 */ /* 0x000fc800078e0200 */
[----:B------:R-:W-:Y:S01]  /*fe80*/  IMAD.IADD R2, R7, 0x1, R2 ;  /* 0x0000000107027824 */ /* 0x000fe200078e0202 */
[----:B-1----:R-:W-:Y:S06]  /*fe90*/  @!P1 BRA `(.L_x_1358) ;  /* 0x0000000000489947 */ /* 0x002fec0003800000 */
[C---:B------:R-:W-:Y:S01]  /*fea0*/  ISETP.GT.AND P0, PT, R7.reuse, RZ, PT ;  /* 0x000000ff0700720c */ /* 0x040fe20003f04270 */
[----:B------:R-:W-:Y:S01]  /*feb0*/  BSSY B0, `(.L_x_1359) ;  /* 0x000000e000007945 */ /* 0x000fe20003800000 */
[----:B------:R-:W-:-:S11]  /*fec0*/  VIADD R0, R7, 0xffffffff ;  /* 0xffffffff07007836 */ /* 0x000fd60000000000 */
        /* <DEDUP_REMOVED lines=8> */
.L_x_1360:
[----:B------:R-:W-:-:S13]  /*ff50*/  ISETP.NE.AND P0, PT, R3, 0x1, PT ;  /* 0x000000010300780c */ /* 0x000fda0003f05270 */
[----:B------:R-:W0:Y:S02]  /*ff60*/  @P0 LDC.64 R4, c[0x0][0x9e8] ;  /* 0x00027a00ff040b82 */ /* 0x000e240000000a00 */
[----:B0-----:R-:W-:-:S05]  /*ff70*/  @P0 IMAD.HI.U32 R4, R0, R4, RZ ;  /* 0x0000000400040227 */ /* 0x001fca00078e00ff */
[----:B------:R-:W-:-:S07]  /*ff80*/  @P0 SHF.R.U32.HI R0, RZ, R5, R4 ;  /* 0x00000005ff000219 */ /* 0x000fce0000011604 */
.L_x_1361:
[----:B------:R-:W-:Y:S05]  /*ff90*/  BSYNC B0 ;  /* 0x0000000000007941 */ /* 0x000fea0003800000 */
.L_x_1359:
[----:B------:R-:W-:-:S05]  /*ffa0*/  IMAD R5, R0, R3, R3 ;  /* 0x0000000300057224 */ /* 0x000fca00078e0203 */
[----:B------:R-:W-:-:S07]  /*ffb0*/  VIMNMX R2, R2, R5, PT ;  /* 0x0000000502027248 */ /* 0x000fce0003fe0100 */
.L_x_1358:
[----:B------:R-:W0:Y:S01]  /*ffc0*/  @P2 LDC R5, c[0x0][0x44c] ;  /* 0x00011300ff052b82 */ /* 0x000e220000000800 */
[----:B------:R-:W-:Y:S01]  /*ffd0*/  VIADD R2, R2, 0x5f ;  /* 0x0000005f02027836 */ /* 0x000fe20000000000 */
[----:B------:R-:W-:Y:S01]  /*ffe0*/  ULDC UR4, c[0x0][0x9dc] ;  /* 0x0002770000047ab9 */ /* 0x000fe20000000800 */
[----:B------:R-:W-:-:S05]  /*fff0*/  IMAD.MOV.U32 R0, RZ, RZ, R26 ;  /* 0x000000ffff007224 */ /* 0x000fca00078e001a */
[----:B------:R-:W1:Y:S01]  /*10000*/  @P2 LDC R7, c[0x0][0x450] ;  /* 0x00011400ff072b82 */ /* 0x000e620000000800 */
[----:B0-----:R-:W-:-:S05]  /*10010*/  @P2 IMAD.HI.U32 R4, R26, R5, RZ ;  /* 0x000000051a042227 */ /* 0x001fca00078e00ff */
[----:B-1----:R-:W-:Y:S01]  /*10020*/  @P2 SHF.R.U32.HI R0, RZ, R7, R4 ;  /* 0x00000007ff002219 */ /* 0x002fe20000011604 */
[----:B------:R-:W-:-:S04]  /*10030*/  IMAD.HI R4, R2, 0x2aaaaaab, RZ ;  /* 0x2aaaaaab02047827 */ /* 0x000fc800078e02ff */
[----:B------:R-:W-:Y:S01]  /*10040*/  VIADD R2, R35, 0x5f ;  /* 0x0000005f23027836 */ /* 0x000fe20000000000 */
[----:B------:R-:W-:-:S03]  /*10050*/  SHF.R.U32.HI R5, RZ, 0x1f, R4 ;  /* 0x0000001fff057819 */ /* 0x000fc60000011604 */
[----:B------:R-:W-:Y:S01]  /*10060*/  IMAD.HI R2, R2, 0x2aaaaaab, RZ ;  /* 0x2aaaaaab02027827 */ /* 0x000fe200078e02ff */
[----:B------:R-:W-:-:S04]  /*10070*/  LEA.HI.SX32 R4, R4, R5, 0x1c ;  /* 0x0000000504047211 */ /* 0x000fc800078fe2ff */
[----:B------:R-:W-:-:S04]  /*10080*/  SHF.R.U32.HI R5, RZ, 0x1f, R2 ;  /* 0x0000001fff057819 */ /* 0x000fc80000011602 */
[----:B------:R-:W-:Y:S02]  /*10090*/  LEA.HI.SX32 R5, R2, R5, 0x1c ;  /* 0x0000000502057211 */ /* 0x000fe400078fe2ff */
[----:B------:R-:W-:Y:S02]  /*100a0*/  IADD3 R2, R0, R35, -R29 ;  /* 0x0000002300027210 */ /* 0x000fe40007ffe81d */
[----:B------:R-:W-:-:S03]  /*100b0*/  VIMNMX R23, R5, R4, PT ;  /* 0x0000000405177248 */ /* 0x000fc60003fe0100 */
[----:B------:R-:W-:Y:S02]  /*100c0*/  VIADD R0, R2, -UR4 ;  /* 0x8000000402007c36 */ /* 0x000fe40008000000 */
[----:B------:R0:W-:Y:S01]  /*100d0*/  STL [R1+0x10], R23 ;  /* 0x0000101701007387 */ /* 0x0001e20000100800 */
[----:B------:R-:W-:Y:S05]  /*100e0*/  @!P1 BRA `(.L_x_1362) ;  /* 0x0000000000449947 */ /* 0x000fea0003800000 */
[----:B------:R-:W-:Y:S01]  /*100f0*/  ISETP.GT.AND P0, PT, R2, -0x1, PT ;  /* 0xffffffff0200780c */ /* 0x000fe20003f04270 */
[----:B------:R-:W-:-:S12]  /*10100*/  BSSY B0, `(.L_x_1363) ;  /* 0x000000d000007945 */ /* 0x000fd80003800000 */
[----:B------:R-:W-:Y:S05]  /*10110*/  @P0 BRA `(.L_x_1364) ;  /* 0x00000000001c0947 */ /* 0x000fea0003800000 */
[----:B------:R-:W-:Y:S02]  /*10120*/  ISETP.NE.AND P0, PT, R3, 0x1, PT ;  /* 0x000000010300780c */ /* 0x000fe40003f05270 */
[----:B------:R-:W-:-:S11]  /*10130*/  LOP3.LUT R7, RZ, R2, RZ, 0x33, !PT ;  /* 0x00000002ff077212 */ /* 0x000fd600078e33ff */
[----:B------:R-:W1:Y:S02]  /*10140*/  @P0 LDC.64 R4, c[0x0][0x9e8] ;  /* 0x00027a00ff040b82 */ /* 0x000e640000000a00 */
[----:B-1----:R-:W-:-:S05]  /*10150*/  @P0 IMAD.HI.U32 R4, R7, R4, RZ ;  /* 0x0000000407040227 */ /* 0x002fca00078e00ff */
[----:B------:R-:W-:-:S04]  /*10160*/  @P0 SHF.R.U32.HI R7, RZ, R5, R4 ;  /* 0x00000005ff070219 */ /* 0x000fc80000011604 */
[----:B------:R-:W-:Y:S01]  /*10170*/  LOP3.LUT R2, RZ, R7, RZ, 0x33, !PT ;  /* 0x00000007ff027212 */ /* 0x000fe200078e33ff */
[----:B------:R-:W-:Y:S06]  /*10180*/  BRA `(.L_x_1365) ;  /* 0x0000000000107947 */ /* 0x000fec0003800000 */
.L_x_1364:
[----:B------:R-:W-:-:S13]  /*10190*/  ISETP.NE.AND P0, PT, R3, 0x1, PT ;  /* 0x000000010300780c */ /* 0x000fda0003f05270 */
[----:B------:R-:W1:Y:S02]  /*101a0*/  @P0 LDC.64 R4, c[0x0][0x9e8] ;  /* 0x00027a00ff040b82 */ /* 0x000e640000000a00 */
[----:B-1----:R-:W-:-:S05]  /*101b0*/  @P0 IMAD.HI.U32 R4, R2, R4, RZ ;  /* 0x0000000402040227 */ /* 0x002fca00078e00ff */
[----:B------:R-:W-:-:S07]  /*101c0*/  @P0 SHF.R.U32.HI R2, RZ, R5, R4 ;  /* 0x00000005ff020219 */ /* 0x000fce0000011604 */
.L_x_1365:
[----:B------:R-:W-:Y:S05]  /*101d0*/  BSYNC B0 ;  /* 0x0000000000007941 */ /* 0x000fea0003800000 */
.L_x_1363:
[----:B------:R-:W-:-:S05]  /*101e0*/  IMAD R3, R2, R3, RZ ;  /* 0x0000000302037224 */ /* 0x000fca00078e02ff */
[----:B------:R-:W-:-:S07]  /*101f0*/  VIMNMX R0, R0, R3, !PT ;  /* 0x0000000300007248 */ /* 0x000fce0007fe0100 */
.L_x_1362:
[----:B------:R-:W-:Y:S01]  /*10200*/  IMAD.HI R0, R0, 0x2aaaaaab, RZ ;  /* 0x2aaaaaab00007827 */ /* 0x000fe200078e02ff */
[----:B------:R-:W-:Y:S04]  /*10210*/  BSSY B7, `(.L_x_1366) ;  /* 0x0000377000077945 */ /* 0x000fe80003800000 */
[----:B------:R-:W-:-:S04]  /*10220*/  SHF.R.U32.HI R3, RZ, 0x1f, R0 ;  /* 0x0000001fff037819 */ /* 0x000fc80000011600 */
[----:B------:R-:W-:-:S04]  /*10230*/  LEA.HI.SX32 R3, R0, R3, 0x1c ;  /* 0x0000000300037211 */ /* 0x000fc800078fe2ff */
[----:B------:R-:W-:-:S04]  /*10240*/  VIMNMX R37, RZ, R3, !PT ;  /* 0x00000003ff257248 */ /* 0x000fc80007fe0100 */
[----:B------:R-:W-:-:S13]  /*10250*/  ISETP.GT.AND P0, PT, R23, R37, PT ;  /* 0x000000251700720c */ /* 0x000fda0003f04270 */
        /* <DEDUP_REMOVED lines=8> */
[----:B------:R-:W1:Y:S08]  /*102e0*/  FLO.U32 R0, UR4 ;  /* 0x0000000400007d00 */ /* 0x000e7000080e0000 */
[----:B------:R-:W2:Y:S01]  /*102f0*/  POPC R5, UR4 ;  /* 0x0000000400057d09 */ /* 0x000ea20008000000 */
[----:B-1----:R-:W-:-:S13]  /*10300*/  ISETP.EQ.U32.AND P0, PT, R0, R7, PT ;  /* 0x000000070000720c */ /* 0x002fda0003f02070 */
[----:B--2---:R-:W2:Y:S01]  /*10310*/  @P0 ATOMG.E.ADD.STRONG.GPU PT, R3, desc[UR36][R2.64], R5 ;  /* 0x00000005020309a8 */ /* 0x004ea200081ee1e4 */
[----:B------:R-:W1:Y:S02]  /*10320*/  S2R R4, SR_LTMASK ;  /* 0x0000000000047919 */ /* 0x000e640000003900 */
[----:B-1----:R-:W-:-:S04]  /*10330*/  LOP3.LUT R4, R4, UR4, RZ, 0xc0, !PT ;  /* 0x0000000404047c12 */ /* 0x002fc8000f8ec0ff */
[----:B------:R-:W1:Y:S01]  /*10340*/  POPC R7, R4 ;  /* 0x0000000400077309 */ /* 0x000e620000000000 */
[----:B--2---:R-:W1:Y:S02]  /*10350*/  SHFL.IDX PT, R0, R3, R0, 0x1f ;  /* 0x00001f0003007589 */ /* 0x004e6400000e0000 */
[----:B-1----:R-:W-:Y:S01]  /*10360*/  IADD3 R16, R0, UR39, R7 ;  /* 0x0000002700107c10 */ /* 0x002fe2000fffe007 */
[----:B------:R-:W-:Y:S06]  /*10370*/  BRA `(.L_x_1368) ;  /* 0x0000003400807947 */ /* 0x000fec0003800000 */
.L_x_1367:
        /* <DEDUP_REMOVED lines=8> */
[----:B------:R-:W-:Y:S02]  /*10400*/  IMAD.U32 R4, RZ, RZ, UR6 ;  /* 0x00000006ff047e24 */ /* 0x000fe4000f8e00ff */
[----:B------:R-:W1:Y:S01]  /*10410*/  LDC.64 R2, c[0x4][R2] ;  /* 0x0100000002027b82 */ /* 0x000e620000000a00 */
        /* <DEDUP_REMOVED lines=9> */
[----:B01----:R-:W-:Y:S05]  /*104b0*/  CALL.ABS.NOINC R2 ;  /* 0x0000000002007343 */ /* 0x003fea0003c00000 */
.L_x_1370:
[----:B------:R-:W-:Y:S05]  /*104c0*/  BSYNC B6 ;  /* 0x0000000000067941 */ /* 0x000fea0003800000 */
.L_x_1369:
        /* <DEDUP_REMOVED lines=9> */
[----:B------:R-:W-:Y:S02]  /*10560*/  IMAD.U32 R4, RZ, RZ, UR6 ;  /* 0x00000006ff047e24 */ /* 0x000fe4000f8e00ff */
[----:B------:R-:W-:Y:S02]  /*10570*/  IMAD.U32 R5, RZ, RZ, UR7 ;  /* 0x00000007ff057e24 */ /* 0x000fe4000f8e00ff */
[----:B------:R-:W-:Y:S02]  /*10580*/  IMAD.U32 R6, RZ, RZ, UR8 ;  /* 0x00000008ff067e24 */ /* 0x000fe4000f8e00ff */
[----:B------:R-:W-:-:S02]  /*10590*/  IMAD.U32 R7, RZ, RZ, UR9 ;  /* 0x00000009ff077e24 */ /* 0x000fc4000f8e00ff */
[----:B------:R-:W-:Y:S02]  /*105a0*/  IMAD.U32 R10, RZ, RZ, UR4 ;  /* 0x00000004ff0a7e24 */ /* 0x000fe4000f8e00ff */
[----:B------:R-:W-:Y:S02]  /*105b0*/  IMAD.U32 R11, RZ, RZ, UR5 ;  /* 0x00000005ff0b7e24 */ /* 0x000fe4000f8e00ff */
[----:B------:R-:W-:Y:S02]  /*105c0*/  IMAD.MOV.U32 R8, RZ, RZ, 0x70 ;  /* 0x00000070ff087424 */ /* 0x000fe400078e00ff */
[----:B------:R-:W-:Y:S02]  /*105d0*/  IMAD.MOV.U32 R12, RZ, RZ, 0x1 ;  /* 0x00000001ff0c7424 */ /* 0x000fe400078e00ff */
[----:B-1----:R-:W-:-:S07]  /*105e0*/  IMAD.MOV.U32 R13, RZ, RZ, RZ ;  /* 0x000000ffff0d7224 */ /* 0x002fce00078e00ff */
[----:B------:R-:W-:-:S07]  /*105f0*/  LEPC R20, `(.L_x_1373) ;  /* 0x000000001014794e */ /* 0x000fce0000000000 */
[----:B0-2---:R-:W-:Y:S05]  /*10600*/  CALL.ABS.NOINC R2 ;  /* 0x0000000002007343 */ /* 0x005fea0003c00000 */
.L_x_1373:
[----:B------:R0:W1:Y:S01]  /*10610*/  LDC.64 R2, c[0x4][R17] ;  /* 0x0100000011027b82 */ /* 0x0000620000000a00 */
[----:B------:R-:W-:Y:S01]  /*10620*/  ULDC.64 UR6, c[0x4][0xf0] ;  /* 0x01003c0000067ab9 */ /* 0x000fe20000000a00 */
[----:B------:R-:W-:Y:S01]  /*10630*/  ULDC.64 UR8, c[0x4][0xf8] ;  /* 0x01003e0000087ab9 */ /* 0x000fe20000000a00 */
[----:B------:R-:W-:Y:S01]  /*10640*/  ULDC.64 UR4, c[0x4][0x80] ;  /* 0x0100200000047ab9 */ /* 0x000fe20000000a00 */
        /* <DEDUP_REMOVED lines=8> */
[----:B0-----:R-:W-:-:S07]  /*106d0*/  IMAD.MOV.U32 R13, RZ, RZ, RZ ;  /* 0x000000ffff0d7224 */ /* 0x001fce00078e00ff */
[----:B------:R-:W-:-:S07]  /*106e0*/  LEPC R20, `(.L_x_1372) ;  /* 0x000000001014794e */ /* 0x000fce0000000000 */
[----:B-1----:R-:W-:Y:S05]  /*106f0*/  CALL.ABS.NOINC R2 ;  /* 0x0000000002007343 */ /* 0x002fea0003c00000 */
.L_x_1372:
[----:B------:R-:W-:Y:S05]  /*10700*/  BSYNC B6 ;  /* 0x0000000000067941 */ /* 0x000fea0003800000 */
.L_x_1371:
[----:B------:R-:W1:Y:S01]  /*10710*/  S2R R2, SR_TID.X ;  /* 0x0000000000027919 */ /* 0x000e620000002100 */
[----:B------:R-:W-:Y:S01]  /*10720*/  ULDC.64 UR4, c[0x0][0x9f8] ;  /* 0x00027e0000047ab9 */ /* 0x000fe20000000a00 */
[----:B------:R-:W-:Y:S01]  /*10730*/  IMAD.MOV.U32 R31, RZ, RZ, R19 ;  /* 0x000000ffff1f7224 */ /* 0x000fe200078e0013 */
[----:B------:R-:W-:Y:S01]  /*10740*/  ISETP.NE.U32.AND P0, PT, RZ, UR4, PT ;  /* 0x00000004ff007c0c */ /* 0x000fe2000bf05070 */
[----:B------:R-:W2:Y:S01]  /*10750*/  S2R R21, SR_TID.X ;  /* 0x0000000000157919 */ /* 0x000ea20000002100 */
[----:B------:R-:W3:Y:S01]  /*10760*/  LDC R8, c[0x0][0x430] ;  /* 0x00010c00ff087b82 */ /* 0x000ee20000000800 */
[----:B------:R-:W-:Y:S01]  /*10770*/  IMAD.MOV.U32 R20, RZ, RZ, R24 ;  /* 0x000000ffff147224 */ /* 0x000fe200078e0018 */
[----:B------:R-:W-:Y:S01]  /*10780*/  ISETP.NE.AND.EX P0, PT, RZ, UR5, PT, P0 ;  /* 0x00000005ff007c0c */ /* 0x000fe2000bf05300 */
[----:B------:R-:W-:Y:S01]  /*10790*/  ULDC UR4, c[0x0][0x320] ;  /* 0x0000c80000047ab9 */ /* 0x000fe20000000800 */
[----:B-1----:R-:W-:-:S11]  /*107a0*/  LOP3.LUT R17, R2, 0x7f, RZ, 0xc0, !PT ;  /* 0x0000007f02117812 */ /* 0x002fd600078ec0ff */
[----:B------:R-:W1:Y:S01]  /*107b0*/  @P0 LDC.64 R2, c[0x0][0x9f8] ;  /* 0x00027e00ff020b82 */ /* 0x000e620000000a00 */
[----:B---3--:R-:W-:Y:S02]  /*107c0*/  ISETP.NE.AND P1, PT, R8, 0x1, PT ;  /* 0x000000010800780c */ /* 0x008fe40003f25270 */
[----:B------:R-:W-:Y:S01]  /*107d0*/  SHF.R.U32.HI R24, RZ, 0x3, R17 ;  /* 0x00000003ff187819 */ /* 0x000fe20000011611 */
[----:B-1----:R-:W-:-:S10]  /*107e0*/  @P0 IMAD.WIDE R2, R19, 0x4, R2 ;  /* 0x0000000413020825 */ /* 0x002fd400078e0202 */
[----:B------:R-:W1:Y:S01]  /*107f0*/  @P1 LDC R7, c[0x0][0x434] ;  /* 0x00010d00ff071b82 */ /* 0x000e620000000800 */
[----:B------:R3:W4:Y:S01]  /*10800*/  @P0 LDG.E R31, desc[UR36][R2.64] ;  /* 0x00000024021f0981 */ /* 0x000722000c1e1900 */
[----:B--2---:R-:W-:Y:S01]  /*10810*/  IMAD.SHL.U32 R17, R21, 0x10, RZ ;  /* 0x0000001015117824 */ /* 0x004fe200078e00ff */
[----:B------:R-:W-:-:S05]  /*10820*/  LOP3.LUT R20, R20, 0xffffffdf, RZ, 0xc0, !PT ;  /* 0xffffffdf14147812 */ /* 0x000fca00078ec0ff */
[----:B------:R-:W2:Y:S01]  /*10830*/  @P1 LDC R5, c[0x0][0x438] ;  /* 0x00010e00ff051b82 */ /* 0x000ea20000000800 */
[----:B------:R-:W-:Y:S01]  /*10840*/  LOP3.LUT R17, R24, 0x70, R17, 0xf8, !PT ;  /* 0x0000007018117812 */ /* 0x000fe200078ef811 */
[----:B------:R-:W-:Y:S01]  /*10850*/  VIADD R24, R23, 0xffffffff ;  /* 0xffffffff17187836 */ /* 0x000fe20000000000 */
[----:B------:R-:W-:Y:S01]  /*10860*/  @P1 LOP3.LUT R20, R20, 0x20, RZ, 0xfc, !PT ;  /* 0x0000002014141812 */ /* 0x000fe200078efcff */
[----:B0-----:R-:W0:Y:S02]  /*10870*/  S2R R23, SR_TID.X ;  /* 0x0000000000177919 */ /* 0x001e240000002100 */
[----:B------:R-:W-:-:S05]  /*10880*/  IMAD R0, R24, 0x60, R17 ;  /* 0x0000006018007824 */ /* 0x000fca00078e0211 */
[C---:B------:R-:W-:Y:S01]  /*10890*/  ISETP.GE.AND P0, PT, R0.reuse, R35, PT ;  /* 0x000000230000720c */ /* 0x040fe20003f06270 */
[----:B------:R-:W-:-:S03]  /*108a0*/  IMAD.IADD R0, R0, 0x1, R36 ;  /* 0x0000000100007824 */ /* 0x000fc600078e0224 */
[----:B------:R-:W-:Y:S01]  /*108b0*/  ISETP.GT.U32.OR P0, PT, R17, 0x5f, P0 ;  /* 0x0000005f1100780c */ /* 0x000fe20000704470 */
[----:B-1----:R-:W-:-:S04]  /*108c0*/  @P1 IMAD.HI.U32 R6, R0, R7, RZ ;  /* 0x0000000700061227 */ /* 0x002fc800078e00ff */
[----:B------:R-:W-:Y:S01]  /*108d0*/  IMAD.MOV.U32 R4, RZ, RZ, R0 ;  /* 0x000000ffff047224 */ /* 0x000fe200078e0000 */
[----:B--2---:R-:W-:-:S07]  /*108e0*/  @P1 SHF.R.U32.HI R4, RZ, R5, R6 ;  /* 0x00000005ff041219 */ /* 0x004fce0000011606 */
[----:B---3--:R-:W1:Y:S01]  /*108f0*/  @!P0 LDC.64 R2, c[0x0][0x428] ;  /* 0x00010a00ff028b82 */ /* 0x008e620000000a00 */
[----:B------:R-:W-:-:S04]  /*10900*/  IMAD.MOV R5, RZ, RZ, -R4 ;  /* 0x000000ffff057224 */ /* 0x000fc800078e0a04 */
[----:B------:R-:W-:Y:S01]  /*10910*/  IMAD R0, R8, R5, R0 ;  /* 0x0000000508007224 */ /* 0x000fe200078e0200 */
[----:B------:R-:W-:Y:S01]  /*10920*/  @!P0 SHF.R.S32.HI R5, RZ, 0x1f, R4 ;  /* 0x0000001fff058819 */ /* 0x000fe20000011404 */
[----:B0-----:R-:W-:-:S05]  /*10930*/  IMAD.SHL.U32 R23, R23, 0x8, RZ ;  /* 0x0000000817177824 */ /* 0x001fca00078e00ff */
[----:B------:R-:W-:-:S04]  /*10940*/  LOP3.LUT R23, R23, 0x38, RZ, 0xc0, !PT ;  /* 0x0000003817177812 */ /* 0x000fc800078ec0ff */
[C---:B------:R-:W-:Y:S02]  /*10950*/  LOP3.LUT R9, R23.reuse, 0x40, RZ, 0xfc, !PT ;  /* 0x0000004017097812 */ /* 0x040fe400078efcff */
[----:B------:R-:W-:Y:S02]  /*10960*/  ISETP.GE.AND P1, PT, R23, UR4, PT ;  /* 0x0000000417007c0c */ /* 0x000fe4000bf26270 */
[----:B------:R-:W-:Y:S01]  /*10970*/  ISETP.GE.AND P2, PT, R9, UR4, PT ;  /* 0x0000000409007c0c */ /* 0x000fe2000bf46270 */
[----:B------:R-:W-:Y:S01]  /*10980*/  ULDC UR4, c[0x0][0x2f4] ;  /* 0x0000bd0000047ab9 */ /* 0x000fe20000000800 */
[----:B------:R-:W-:Y:S02]  /*10990*/  SEL R28, RZ, 0x1, P1 ;  /* 0x00000001ff1c7807 */ /* 0x000fe40000800000 */
[----:B------:R-:W-:Y:S02]  /*109a0*/  LOP3.LUT R20, R20, 0xfffffffb, RZ, 0xc0, !PT ;  /* 0xfffffffb14147812 */ /* 0x000fe400078ec0ff */
[----:B------:R-:W-:Y:S01]  /*109b0*/  LOP3.LUT R8, R23, 0x80, RZ, 0xfc, !PT ;  /* 0x0000008017087812 */ /* 0x000fe200078efcff */
[----:B------:R-:W-:Y:S01]  /*109c0*/  UMOV UR5, 0xffffffff ;  /* 0xffffffff00057882 */ /* 0x000fe20000000000 */
[----:B----4-:R-:W-:Y:S01]  /*109d0*/  SHF.R.S32.HI R6, RZ, 0x1f, R31 ;  /* 0x0000001fff067819 */ /* 0x010fe2000001141f */
[----:B-1----:R-:W-:-:S04]  /*109e0*/  @!P0 IMAD.WIDE.U32 R4, R31, R2, R4 ;  /* 0x000000021f048225 */ /* 0x002fc800078e0004 */
[----:B------:R0:W-:Y:S02]  /*109f0*/  STL [R1+0x4], R6 ;  /* 0x0000040601007387 */ /* 0x0001e40000100800 */
[----:B0-----:R-:W-:Y:S01]  /*10a00*/  @!P0 IMAD R6, R6, R2, RZ ;  /* 0x0000000206068224 */ /* 0x001fe200078e02ff */
[----:B------:R-:W-:-:S03]  /*10a10*/  SEL R2, RZ, 0xffffffff, P2 ;  /* 0xffffffffff027807 */ /* 0x000fc60001000000 */
[----:B------:R-:W-:Y:S02]  /*10a20*/  @!P0 IMAD R6, R31, R3, R6 ;  /* 0x000000031f068224 */ /* 0x000fe400078e0206 */
[----:B------:R-:W-:Y:S01]  /*10a30*/  IMAD.SHL.U32 R3, R2, 0x2, RZ ;  /* 0x0000000202037824 */ /* 0x000fe200078e00ff */
[----:B------:R-:W-:Y:S01]  /*10a40*/  ISETP.GE.AND P2, PT, R23, UR4, PT ;  /* 0x0000000417007c0c */ /* 0x000fe2000bf46270 */
[----:B------:R-:W-:-:S03]  /*10a50*/  @!P0 IMAD.IADD R6, R5, 0x1, R6 ;  /* 0x0000000105068824 */ /* 0x000fc600078e0206 */
[----:B------:R-:W-:Y:S02]  /*10a60*/  LOP3.LUT R28, R3, 0x2, R28, 0xe2, !PT ;  /* 0x00000002031c7812 */ /* 0x000fe400078ee21c */
[----:B------:R-:W0:Y:S07]  /*10a70*/  @!P0 LDC.64 R2, c[0x0][0x418] ;  /* 0x00010600ff028b82 */ /* 0x000e2e0000000a00 */
[----:B------:R-:W-:Y:S02]  /*10a80*/  @P2 LOP3.LUT R20, R20, 0x4, RZ, 0xfc, !PT ;  /* 0x0000000414142812 */ /* 0x000fe400078efcff */
[----:B0-----:R-:W-:-:S04]  /*10a90*/  @!P0 LEA R2, P1, R4, R2, 0x2 ;  /* 0x0000000204028211 */ /* 0x001fc800078210ff */
[----:B------:R-:W-:Y:S01]  /*10aa0*/  @!P0 LEA.HI.X R3, R4, R3, R6, 0x2, P1 ;  /* 0x0000000304038211 */ /* 0x000fe200008f1406 */
[----:B------:R-:W-:Y:S01]  /*10ab0*/  IMAD.MOV.U32 R4, RZ, RZ, RZ ;  /* 0x000000ffff047224 */ /* 0x000fe200078e00ff */
[----:B------:R-:W-:Y:S02]  /*10ac0*/  ISETP.GE.AND P1, PT, R9, UR4, PT ;  /* 0x0000000409007c0c */ /* 0x000fe4000bf26270 */
[----:B------:R-:W-:-:S03]  /*10ad0*/  LOP3.LUT R20, R20, 0xfffffffd, RZ, 0xc0, !PT ;  /* 0xfffffffd14147812 */ /* 0x000fc600078ec0ff */
[----:B------:R0:W5:Y:S01]  /*10ae0*/  @!P0 LDG.E R4, desc[UR36][R2.64] ;  /* 0x0000002402048981 */ /* 0x000162000c1e1900 */
[----:B------:R-:W-:-:S07]  /*10af0*/  ISETP.GE.AND P0, PT, R8, UR4, PT ;  /* 0x0000000408007c0c */ /* 0x000fce000bf06270 */
[----:B------:R-:W-:Y:S01]  /*10b00*/  @P1 LOP3.LUT R20, R20, 0x2, RZ, 0xfc, !PT ;  /* 0x0000000214141812 */ /* 0x000fe200078efcff */
[----:B0-----:R-:W-:-:S03]  /*10b10*/  IMAD.U32 R2, RZ, RZ, UR38 ;  /* 0x00000026ff027e24 */ /* 0x001fc6000f8e00ff */
[----:B------:R-:W-:-:S04]  /*10b20*/  LOP3.LUT R20, R20, 0xfffffffe, RZ, 0xc0, !PT ;  /* 0xfffffffe14147812 */ /* 0x000fc800078ec0ff */
[----:B------:R-:W-:-:S05]  /*10b30*/  @P0 LOP3.LUT R20, R20, 0x1, RZ, 0xfc, !PT ;  /* 0x0000000114140812 */ /* 0x000fca00078efcff */
[----:B------:R0:W-:Y:S01]  /*10b40*/  STL [R1], R20 ;  /* 0x0000001401007387 */ /* 0x0001e20000100800 */
[----:B------:R-:W-:Y:S05]  /*10b50*/  BRA.DIV UR5, `(.L_x_1374) ;  /* 0x00000042055c7947 */ /* 0x000fea000b800000 */
.L_x_1442:
[----:B------:R-:W-:Y:S01]  /*10b60*/  ISETP.NE.AND P0, PT, R2, 0x3, PT ;  /* 0x000000030200780c */ /* 0x000fe20003f05270 */
[----:B------:R-:W-:Y:S01]  /*10b70*/  IMAD.MOV.U32 R3, RZ, RZ, R20 ;  /* 0x000000ffff037224 */ /* 0x000fe200078e0014 */
[----:B------:R-:W-:Y:S02]  /*10b80*/  ISETP.GT.U32.AND P1, PT, R17, 0x5f, PT ;  /* 0x0000005f1100780c */ /* 0x000fe40003f24070 */
[----:B------:R-:W-:Y:S02]  /*10b90*/  SHF.R.S32.HI R30, RZ, 0x1f, R18 ;  /* 0x0000001fff1e7819 */ /* 0x000fe40000011412 */
[----:B------:R-:W-:-:S07]  /*10ba0*/  LOP3.LUT R3, R3, 0xffffffef, RZ, 0xc0, !PT ;  /* 0xffffffef03037812 */ /* 0x000fce00078ec0ff */
[----:B------:R-:W-:-:S04]  /*10bb0*/  @P0 LOP3.LUT R3, R3, 0x10, RZ, 0xfc, !PT ;  /* 0x0000001003030812 */ /* 0x000fc800078efcff */
[----:B------:R-:W-:-:S04]  /*10bc0*/  LOP3.LUT R3, R3, 0xfffffff7, RZ, 0xc0, !PT ;  /* 0xfffffff703037812 */ /* 0x000fc800078ec0ff */
[----:B------:R-:W-:-:S05]  /*10bd0*/  @P1 LOP3.LUT R3, R3, 0x8, RZ, 0xfc, !PT ;  /* 0x0000000803031812 */ /* 0x000fca00078efcff */
[----:B------:R1:W-:Y:S01]  /*10be0*/  STL [R1], R3 ;  /* 0x0000000301007387 */ /* 0x0003e20000100800 */
[----:B------:R-:W-:Y:S05]  /*10bf0*/  @!P0 BRA `(.L_x_1375) ;  /* 0x0000000000048947 */ /* 0x000fea0003800000 */
[----:B------:R-:W-:Y:S01]  /*10c00*/  BPT.TRAP 0x1 ;  /* 0x000000040000795c */ /* 0x000fe20000300000 */
.L_x_1375:
[----:B------:R-:W-:Y:S01]  /*10c10*/  SHF.R.S32.HI R5, RZ, 0x1f, R0 ;  /* 0x0000001fff057819 */ /* 0x000fe20000011400 */
[----:B------:R-:W-:Y:S01]  /*10c20*/  ULDC.64 UR4, c[0x0][0x328] ;  /* 0x0000ca0000047ab9 */ /* 0x000fe20000000a00 */
[----:B------:R-:W-:Y:S03]  /*10c30*/  BSSY B0, `(.L_x_1376) ;  /* 0x0000017000007945 */ /* 0x000fe60003800000 */
[----:B-1----:R-:W-:-:S04]  /*10c40*/  IMAD R3, R5, UR4, RZ ;  /* 0x0000000405037c24 */ /* 0x002fc8000f8e02ff */
[C---:B------:R-:W-:Y:S02]  /*10c50*/  IMAD R6, R0.reuse, UR5, R3 ;  /* 0x0000000500067c24 */ /* 0x040fe4000f8e0203 */
[----:B------:R-:W-:Y:S01]  /*10c60*/  IMAD.WIDE.U32 R2, R0, UR4, RZ ;  /* 0x0000000400027c25 */ /* 0x000fe2000f8e00ff */
        /* <DEDUP_REMOVED lines=14> */
[----:B------:R-:W-:Y:S01]  /*10d50*/  LEA.HI.X R23, R2, UR5, R7, 0x1, P0 ;  /* 0x0000000502177c11 */ /* 0x000fe200080f0c07 */
[----:B------:R-:W-:Y:S01]  /*10d60*/  IMAD R7, R25, 0x8, R22 ;  /* 0x0000000819077824 */ /* 0x000fe200078e0216 */
[----:B------:R-:W-:-:S04]  /*10d70*/  SHF.L.U32 R2, R27, 0x1f, RZ ;  /* 0x0000001f1b027819 */ /* 0x000fc800000006ff */
[----:B------:R-:W1:Y:S02]  /*10d80*/  SYNCS.PHASECHK.TRANS64.TRYWAIT P0, [R7+URZ+0x2a840], R2 ;  /* 0x02a84002070075a7 */ /* 0x000e64000800017f */
[----:B-1----:R-:W-:Y:S05]  /*10d90*/  @!P0 BRA `(.L_x_1377) ;  /* 0x0000003c00fc8947 */ /* 0x002fea0003800000 */
.L_x_1443:
[----:B------:R-:W-:Y:S05]  /*10da0*/  BSYNC B0 ;  /* 0x0000000000007941 */ /* 0x000fea0003800000 */
.L_x_1376:
[----:B------:R-:W2:Y:S01]  /*10db0*/  LDL R3, [R1] ;  /* 0x0000000001037983 */ /* 0x000ea20000100800 */
[----:B------:R-:W-:Y:S02]  /*10dc0*/  ULDC.64 UR4, c[0x0][0x300] ;  /* 0x0000c00000047ab9 */ /* 0x000fe40000000a00 */
[----:B------:R-:W-:Y:S01]  /*10dd0*/  IMAD R5, R5, UR4, RZ ;  /* 0x0000000405057c24 */ /* 0x000fe2000f8e02ff */
[----:B------:R-:W3:Y:S03]  /*10de0*/  S2R R8, SR_TID.X ;  /* 0x0000000000087919 */ /* 0x000ee60000002100 */
[----:B------:R-:W-:Y:S01]  /*10df0*/  IMAD R5, R0, UR5, R5 ;  /* 0x0000000500057c24 */ /* 0x000fe2000f8e0205 */
[----:B---3--:R-:W-:-:S04]  /*10e00*/  LOP3.LUT R8, R8, 0x7f, RZ, 0xc0, !PT ;  /* 0x0000007f08087812 */ /* 0x008fc800078ec0ff */
[----:B------:R-:W-:Y:S02]  /*10e10*/  SHF.R.U32.HI R9, RZ, 0x3, R8 ;  /* 0x00000003ff097819 */ /* 0x000fe40000011608 */
[----:B------:R-:W3:Y:S01]  /*10e20*/  S2R R8, SR_TID.X ;  /* 0x0000000000087919 */ /* 0x000ee20000002100 */
[C---:B--2---:R-:W-:Y:S02]  /*10e30*/  LOP3.LUT P4, RZ, R3.reuse, 0x4, RZ, 0xc0, !PT ;  /* 0x0000000403ff7812 */ /* 0x044fe4000788c0ff */
[C---:B------:R-:W-:Y:S02]  /*10e40*/  LOP3.LUT P3, RZ, R3.reuse, 0x2, RZ, 0xc0, !PT ;  /* 0x0000000203ff7812 */ /* 0x040fe4000786c0ff */
[----:B------:R-:W-:Y:S01]  /*10e50*/  LOP3.LUT P2, RZ, R3, 0x1, RZ, 0xc0, !PT ;  /* 0x0000000103ff7812 */ /* 0x000fe2000784c0ff */
[----:B-1----:R-:W-:Y:S01]  /*10e60*/  IMAD.WIDE.U32 R2, R0, UR4, RZ ;  /* 0x0000000400027c25 */ /* 0x002fe2000f8e00ff */
[----:B------:R-:W-:-:S03]  /*10e70*/  ULDC.64 UR4, c[0x0][0x310] ;  /* 0x0000c40000047ab9 */ /* 0x000fc60000000a00 */
[----:B------:R-:W-:Y:S02]  /*10e80*/  IMAD.IADD R3, R3, 0x1, R5 ;  /* 0x0000000103037824 */ /* 0x000fe400078e0205 */
[----:B------:R-:W-:Y:S02]  /*10e90*/  IMAD R6, R6, UR4, RZ ;  /* 0x0000000406067c24 */ /* 0x000fe4000f8e02ff */
[----:B------:R-:W-:-:S04]  /*10ea0*/  IMAD.WIDE.U32 R2, R4, UR4, R2 ;  /* 0x0000000404027c25 */ /* 0x000fc8000f8e0002 */
[----:B------:R-:W-:Y:S01]  /*10eb0*/  IMAD R6, R4, UR5, R6 ;  /* 0x0000000504067c24 */ /* 0x000fe2000f8e0206 */
[----:B------:R-:W-:Y:S01]  /*10ec0*/  ULDC.64 UR4, c[0x0][0x308] ;  /* 0x0000c20000047ab9 */ /* 0x000fe20000000a00 */
[----:B------:R-:W-:Y:S02]  /*10ed0*/  IMAD R5, R25, 0x4800, R32 ;  /* 0x0000480019057824 */ /* 0x000fe400078e0220 */
[----:B------:R-:W-:Y:S02]  /*10ee0*/  IMAD.IADD R3, R3, 0x1, R6 ;  /* 0x0000000103037824 */ /* 0x000fe400078e0206 */
[----:B------:R-:W-:Y:S02]  /*10ef0*/  IMAD R0, R30, UR4, RZ ;  /* 0x000000041e007c24 */ /* 0x000fe4000f8e02ff */
[----:B------:R-:W-:-:S04]  /*10f00*/  IMAD.WIDE.U32 R2, R18, UR4, R2 ;  /* 0x0000000412027c25 */ /* 0x000fc8000f8e0002 */
[----:B------:R-:W-:Y:S01]  /*10f10*/  IMAD R0, R18, UR5, R0 ;  /* 0x0000000512007c24 */ /* 0x000fe2000f8e0200 */
[----:B------:R-:W-:Y:S01]  /*10f20*/  ULDC.64 UR4, c[0x0][0x2e8] ;  /* 0x0000ba0000047ab9 */ /* 0x000fe20000000a00 */
[----:B------:R-:W-:Y:S01]  /*10f30*/  IMAD R6, R24, -0x60, R35 ;  /* 0xffffffa018067824 */ /* 0x000fe200078e0223 */
[----:B------:R-:W-:Y:S01]  /*10f40*/  LEA R4, P0, R2, UR4, 0x1 ;  /* 0x0000000402047c11 */ /* 0x000fe2000f8008ff */
[----:B------:R-:W-:Y:S01]  /*10f50*/  IMAD.IADD R0, R3, 0x1, R0 ;  /* 0x0000000103007824 */ /* 0x000fe200078e0200 */
[----:B------:R-:W-:Y:S01]  /*10f60*/  UMOV UR4, 0xffffffff ;  /* 0xffffffff00047882 */ /* 0x000fe20000000000 */
[----:B------:R-:W-:Y:S02]  /*10f70*/  IMAD.IADD R6, R6, 0x1, -R9 ;  /* 0x0000000106067824 */ /* 0x000fe400078e0a09 */
[----:B---3--:R-:W-:Y:S01]  /*10f80*/  IMAD.SHL.U32 R9, R8, 0x8, RZ ;  /* 0x0000000808097824 */ /* 0x008fe200078e00ff */
[----:B------:R-:W-:Y:S02]  /*10f90*/  LEA.HI.X R0, R2, UR5, R0, 0x1, P0 ;  /* 0x0000000502007c11 */ /* 0x000fe400080f0c00 */
[----:B------:R-:W-:-:S02]  /*10fa0*/  ISETP.GE.AND P0, PT, R6, 0x1, PT ;  /* 0x000000010600780c */ /* 0x000fc40003f06270 */
[----:B------:R-:W-:Y:S01]  /*10fb0*/  LOP3.LUT R9, R9, 0x38, RZ, 0xc0, !PT ;  /* 0x0000003809097812 */ /* 0x000fe200078ec0ff */
[----:B------:R-:W-:Y:S10]  /*10fc0*/  BRA.DIV UR4, `(.L_x_1378) ;  /* 0x0000003e04847947 */ /* 0x000ff4000b800000 */
[----:B------:R-:W1:Y:S01]  /*10fd0*/  SHFL.IDX PT, R3, R4, RZ, 0x181f ;  /* 0x00181fff04037589 */ /* 0x000e6200000e0000 */
[----:B------:R-:W-:-:S03]  /*10fe0*/  @P0 IMAD R8, R5, 0x2, R22 ;  /* 0x0000000205080824 */ /* 0x000fc600078e0216 */
[----:B------:R-:W2:Y:S01]  /*10ff0*/  SHFL.IDX PT, R2, R0, RZ, 0x181f ;  /* 0x00181fff00027589 */ /* 0x000ea200000e0000 */
[----:B-1----:R-:W-:-:S05]  /*11000*/  @P0 LEA R3, P1, R9, R3, 0x1 ;  /* 0x0000000309030211 */ /* 0x002fca00078208ff */
[----:B--2---:R-:W-:Y:S01]  /*11010*/  @P0 IMAD.X R2, RZ, RZ, R2, P1 ;  /* 0x000000ffff020224 */ /* 0x004fe200008e0602 */
        /* <DEDUP_REMOVED lines=8> */
[----:B-1----:R-:W1:Y:S01]  /*110a0*/  SHFL.IDX PT, R3, R4, 0x1, 0x181f ;  /* 0x00381f0004037f89 */ /* 0x002e6200000e0000 */
[----:B------:R-:W-:-:S03]  /*110b0*/  @P1 IMAD R8, R5, 0x2, R22 ;  /* 0x0000000205081824 */ /* 0x000fc600078e0216 */
[----:B------:R-:W2:Y:S01]  /*110c0*/  SHFL.IDX PT, R2, R0, 0x1, 0x181f ;  /* 0x00381f0000027f89 */ /* 0x000ea200000e0000 */
[----:B-1----:R-:W-:-:S05]  /*110d0*/  @P1 LEA R3, P0, R9, R3, 0x1 ;  /* 0x0000000309031211 */ /* 0x002fca00078008ff */
[----:B--2---:R-:W-:-:S05]  /*110e0*/  @P1 IMAD.X R2, RZ, RZ, R2, P0 ;  /* 0x000000ffff021224 */ /* 0x004fca00000e0602 */
[----:B------:R-:W-:-:S04]  /*110f0*/  @P1 LOP3.LUT R3, R3, R2, RZ, 0x3c, !PT ;  /* 0x0000000203031212 */ /* 0x000fc800078e3cff */
[----:B------:R-:W-:-:S04]  /*11100*/  @P1 LOP3.LUT R2, R3, R2, RZ, 0x3c, !PT ;  /* 0x0000000203021212 */ /* 0x000fc800078e3cff */
[----:B------:R-:W-:-:S05]  /*11110*/  @P1 LOP3.LUT R3, R3, R2, RZ, 0x3c, !PT ;  /* 0x0000000203031212 */ /* 0x000fca00078e3cff */
[----:B------:R-:W-:Y:S04]  /*11120*/  @P1 LDGSTS.E.BYPASS.LTC128B.128 [R8+0x18c00], desc[UR36][R2.64], !P4 ;  /* 0x18c0000002081fae */ /* 0x000fe8000e101d64 */
[----:B------:R-:W-:Y:S04]  /*11130*/  @P1 LDGSTS.E.BYPASS.LTC128B.128 [R8+0x1bc00], desc[UR36][R2.64+0x80], !P3 ;  /* 0x1bc0008002081fae */ /* 0x000fe8000d901d64 */
[----:B------:R1:W-:Y:S01]  /*11140*/  @P1 LDGSTS.E.BYPASS.LTC128B.128 [R8+0x1ec00], desc[UR36][R2.64+0x100], !P2 ;  /* 0x1ec0010002081fae */ /* 0x0003e2000d101d64 */
[----:B------:R-:W-:-:S03]  /*11150*/  ISETP.GE.AND P1, PT, R6, 0x21, PT ;  /* 0x000000210600780c */ /* 0x000fc60003f26270 */
[----:B-1----:R-:W1:Y:S10]  /*11160*/  SHFL.IDX PT, R3, R4, 0x2, 0x181f ;  /* 0x00581f0004037f89 */ /* 0x002e7400000e0000 */
[----:B------:R-:W-:Y:S01]  /*11170*/  @P1 IMAD R8, R5, 0x2, R22 ;  /* 0x0000000205081824 */ /* 0x000fe200078e0216 */
        /* <DEDUP_REMOVED lines=24> */
[----:B------:R-:W2:Y:S04]  /*11300*/  SHFL.IDX PT, R2, R0, 0x4, 0x181f ;  /* 0x00981f0000027f89 */ /* 0x000ea800000e0000 */
[----:B------:R-:W3:Y:S01]  /*11310*/  SHFL.IDX PT, R0, R0, 0x5, 0x181f ;  /* 0x00b81f0000007f89 */ /* 0x000ee200000e0000 */
[----:B-1----:R-:W-:-:S05]  /*11320*/  @P1 LEA R3, P0, R9, R3, 0x1 ;  /* 0x0000000309031211 */ /* 0x002fca00078008ff */
[----:B--2---:R-:W-:-:S05]  /*11330*/  @P1 IMAD.X R2, RZ, RZ, R2, P0 ;  /* 0x000000ffff021224 */ /* 0x004fca00000e0602 */
[----:B------:R-:W-:-:S04]  /*11340*/  @P1 LOP3.LUT R3, R3, R2, RZ, 0x3c, !PT ;  /* 0x0000000203031212 */ /* 0x000fc800078e3cff */
[----:B------:R-:W-:-:S04]  /*11350*/  @P1 LOP3.LUT R2, R3, R2, RZ, 0x3c, !PT ;  /* 0x0000000203021212 */ /* 0x000fc800078e3cff */
[----:B------:R-:W-:-:S05]  /*11360*/  @P1 LOP3.LUT R3, R3, R2, RZ, 0x3c, !PT ;  /* 0x0000000203031212 */ /* 0x000fca00078e3cff */
[----:B------:R-:W-:Y:S04]  /*11370*/  @P1 LDGSTS.E.BYPASS.LTC128B.128 [R8+0x1a400], desc[UR36][R2.64], !P4 ;  /* 0x1a40000002081fae */ /* 0x000fe8000e101d64 */
[----:B------:R-:W-:Y:S04]  /*11380*/  @P1 LDGSTS.E.BYPASS.LTC128B.128 [R8+0x1d400], desc[UR36][R2.64+0x80], !P3 ;  /* 0x1d40008002081fae */ /* 0x000fe8000d901d64 */
[----:B------:R1:W-:Y:S04]  /*11390*/  @P1 LDGSTS.E.BYPASS.LTC128B.128 [R8+0x20400], desc[UR36][R2.64+0x100], !P2 ;  /* 0x2040010002081fae */ /* 0x0003e8000d101d64 */
[----:B-1-3--:R1:W2:Y:S02]  /*113a0*/  SHFL.IDX PT, R2, R4, 0x5, 0x181f ;  /* 0x00b81f0004027f89 */ /* 0x00a2a400000e0000 */
.L_x_1457:
[----:B------:R-:W-:-:S13]  /*113b0*/  ISETP.GE.AND P0, PT, R6, 0x51, PT ;  /* 0x000000510600780c */ /* 0x000fda0003f06270 */
[----:B--2---:R-:W-:Y:S01]  /*113c0*/  @P0 LEA R2, P1, R9, R2, 0x1 ;  /* 0x0000000209020211 */ /* 0x004fe200078208ff */
        /* <DEDUP_REMOVED lines=10> */
.L_x_1379:
[----:B------:R-:W-:Y:S02]  /*11470*/  PLOP3.LUT P1, PT, P1, P0, PT, 0xa2, 0x0 ;  /* 0x000000000000781c */ /* 0x000fe40000f21472 */
[----:B------:R-:W-:-:S08]  /*11480*/  @P0 R2UR P1, UR4, R7 ;  /* 0x00000000070402ca */ /* 0x000fd00000020000 */
[----:B------:R-:W-:-:S05]  /*11490*/  @P0 PLOP3.LUT P0, PT, P1, PT, PT, 0x80, 0x0 ;  /* 0x000000000000081c */ /* 0x000fca0000f0f070 */
[----:B------:R-:W-:Y:S01]  /*114a0*/  @!P1 SYNCS.ARRIVE.TRANS64.RED.A0T1 RZ, [UR4+0x2a830], RZ ;  /* 0x02a830ffffff99a7 */ /* 0x000fe20008200404 */
[----:B------:R-:W-:Y:S07]  /*114b0*/  @!P1 ARRIVES.LDGSTSBAR.64.TRANSCNT [UR4+0x2a830] ;  /* 0x02a83000ff0099b0 */ /* 0x000fee0008000a84 */
[----:B------:R-:W-:Y:S05]  /*114c0*/  @P0 BRA.U.ANY `(.L_x_1379) ;  /* 0xfffffffd00e80947 */ /* 0x000fea000393ffff */
[----:B------:R-:W-:Y:S01]  /*114d0*/  NOP ;  /* 0x0000000000007918 */ /* 0x000fe20000000000 */
[----:B------:R-:W3:Y:S02]  /*114e0*/  LDL R0, [R1] ;  /* 0x0000000001007983 */ /* 0x000ee40000100800 */
[----:B---3--:R-:W-:-:S13]  /*114f0*/  LOP3.LUT P2, RZ, R0, 0x10, RZ, 0xc0, !PT ;  /* 0x0000001000ff7812 */ /* 0x008fda000784c0ff */
[----:B------:R-:W-:Y:S05]  /*11500*/  @!P2 BRA `(.L_x_1380) ;  /* 0x000000000004a947 */ /* 0x000fea0003800000 */
[----:B------:R-:W-:Y:S01]  /*11510*/  BPT.TRAP 0x1 ;  /* 0x000000040000795c */ /* 0x000fe20000300000 */
.L_x_1380:
[----:B------:R3:W-:Y:S02]  /*11520*/  SYNCS.ARRIVE.TRANS64.A1T0 RZ, [R7+URZ+0x2a830], RZ ;  /* 0x02a830ff07ff79a7 */ /* 0x0007e4000810003f */
[----:B------:R-:W-:Y:S05]  /*11530*/  WARPSYNC.ALL ;  /* 0x0000000000007948 */ /* 0x000fea0003800000 */
[----:B------:R-:W-:Y:S01]  /*11540*/  ULDC.64 UR4, c[0x0][0x298] ;  /* 0x0000a60000047ab9 */ /* 0x000fe20000000a00 */
[----:B--2---:R-:W-:Y:S01]  /*11550*/  VIADD R2, R22, 0xc400 ;  /* 0x0000c40016027836 */ /* 0x004fe20000000000 */
[----:B------:R-:W-:Y:S01]  /*11560*/  SHF.R.S32.HI R0, RZ, 0x1f, R34 ;  /* 0x0000001fff007819 */ /* 0x000fe20000011422 */
[----:B-1----:R-:W-:Y:S01]  /*11570*/  IMAD.WIDE.U32 R4, R34, UR4, RZ ;  /* 0x0000000422047c25 */ /* 0x002fe2000f8e00ff */
[----:B------:R-:W-:Y:S01]  /*11580*/  BSSY B6, `(.L_x_1381) ;  /* 0x0000018000067945 */ /* 0x000fe20003800000 */
[----:B------:R-:W-:Y:S01]  /*11590*/  BAR.SYNC.DEFER_BLOCKING 0x8, 0x180 ;  /* 0x0206000000007b1d */ /* 0x000fe20000010000 */
[----:B------:R-:W-:Y:S01]  /*115a0*/  LOP3.LUT P0, RZ, R2, 0x3ff, RZ, 0xc0, !PT ;  /* 0x000003ff02ff7812 */ /* 0x000fe2000780c0ff */
[----:B------:R-:W-:-:S04]  /*115b0*/  IMAD R3, R0, UR4, RZ ;  /* 0x0000000400037c24 */ /* 0x000fc8000f8e02ff */
[----:B------:R-:W-:Y:S01]  /*115c0*/  IMAD R0, R34, UR5, R3 ;  /* 0x0000000522007c24 */ /* 0x000fe2000f8e0203 */
[----:B------:R1:W-:Y:S03]  /*115d0*/  STL.64 [R1+0x8], R4 ;  /* 0x0000080401007387 */ /* 0x0003e60000100a00 */
[----:B------:R-:W-:-:S04]  /*115e0*/  IMAD.IADD R34, R5, 0x1, R0 ;  /* 0x0000000105227824 */ /* 0x000fc800078e0200 */
[----:B------:R-:W-:Y:S05]  /*115f0*/  @!P0 BRA `(.L_x_1382) ;  /* 0x0000000000408947 */ /* 0x000fea0003800000 */
[----:B------:R-:W-:Y:S01]  /*11600*/  MOV R2, 0x0 ;  /* 0x0000000000027802 */ /* 0x000fe20000000f00 */
[----:B------:R-:W-:Y:S01]  /*11610*/  ULDC.64 UR6, c[0x4][0xf0] ;  /* 0x01003c0000067ab9 */ /* 0x000fe20000000a00 */
[----:B------:R-:W-:Y:S01]  /*11620*/  ULDC.64 UR8, c[0x4][0xf8] ;  /* 0x01003e0000087ab9 */ /* 0x000fe20000000a00 */
[----:B------:R-:W-:Y:S01]  /*11630*/  ULDC.64 UR4, c[0x4][0x88] ;  /* 0x0100220000047ab9 */ /* 0x000fe20000000a00 */
[----:B-1----:R-:W-:Y:S02]  /*11640*/  IMAD.U32 R4, RZ, RZ, UR6 ;  /* 0x00000006ff047e24 */ /* 0x002fe4000f8e00ff */
[----:B------:R-:W1:Y:S01]  /*11650*/  LDC.64 R2, c[0x4][R2] ;  /* 0x0100000002027b82 */ /* 0x000e620000000a00 */
[----:B------:R-:W-:Y:S02]  /*11660*/  IMAD.U32 R5, RZ, RZ, UR7 ;  /* 0x00000007ff057e24 */ /* 0x000fe4000f8e00ff */
[----:B------:R-:W-:Y:S02]  /*11670*/  IMAD.U32 R6, RZ, RZ, UR8 ;  /* 0x00000008ff067e24 */ /* 0x000fe4000f8e00ff */
[----:B---3--:R-:W-:-:S02]  /*11680*/  IMAD.U32 R7, RZ, RZ, UR9 ;  /* 0x00000009ff077e24 */ /* 0x008fc4000f8e00ff */
[----:B------:R-:W-:Y:S02]  /*11690*/  IMAD.U32 R10, RZ, RZ, UR4 ;  /* 0x00000004ff0a7e24 */ /* 0x000fe4000f8e00ff */
[----:B------:R-:W-:Y:S02]  /*116a0*/  IMAD.U32 R11, RZ, RZ, UR5 ;  /* 0x00000005ff0b7e24 */ /* 0x000fe4000f8e00ff */
[----:B------:R-:W-:Y:S02]  /*116b0*/  IMAD.MOV.U32 R8, RZ, RZ, 0x70 ;  /* 0x00000070ff087424 */ /* 0x000fe400078e00ff */
[----:B------:R-:W-:Y:S02]  /*116c0*/  IMAD.MOV.U32 R12, RZ, RZ, 0x1 ;  /* 0x00000001ff0c7424 */ /* 0x000fe400078e00ff */
[----:B------:R-:W-:-:S07]  /*116d0*/  IMAD.MOV.U32 R13, RZ, RZ, RZ ;  /* 0x000000ffff0d7224 */ /* 0x000fce00078e00ff */
[----:B0-----:R-:W-:-:S07]  /*116e0*/  LEPC R20, `(.L_x_1382) ;  /* 0x000000001014794e */ /* 0x001fce0000000000 */
[----:B-1----:R-:W-:Y:S05]  /*116f0*/  CALL.ABS.NOINC R2 ;  /* 0x0000000002007343 */ /* 0x002fea0003c00000 */
.L_x_1382:
[----:B------:R-:W-:Y:S05]  /*11700*/  BSYNC B6 ;  /* 0x0000000000067941 */ /* 0x000fea0003800000 */
.L_x_1381:
[----:B0-----:R-:W2:Y:S01]  /*11710*/  LDL.LU.64 R20, [R1+0x8] ;  /* 0x0000080001147983 */ /* 0x001ea20000300a00 */
[----:B------:R-:W-:-:S03]  /*11720*/  ULDC.64 UR4, c[0x0][0x2d8] ;  /* 0x0000b60000047ab9 */ /* 0x000fc60000000a00 */
[----:B------:R-:W4:Y:S01]  /*11730*/  LDL R2, [R1] ;  /* 0x0000000001027983 */ /* 0x000f220000100800 */
[----:B------:R-:W-:Y:S02]  /*11740*/  IMAD R0, R30, UR4, RZ ;  /* 0x000000041e007c24 */ /* 0x000fe4000f8e02ff */
[----:B------:R-:W-:Y:S01]  /*11750*/  IMAD.MOV.U32 R3, RZ, RZ, R34 ;  /* 0x000000ffff037224 */ /* 0x000fe200078e0022 */
[----:B------:R-:W3:Y:S01]  /*11760*/  S2R R9, SR_TID.X ;  /* 0x0000000000097919 */ /* 0x000ee20000002100 */
[----:B-1----:R-:W-:Y:S01]  /*11770*/  IMAD R5, R18, UR5, R0 ;  /* 0x0000000512057c24 */ /* 0x002fe2000f8e0200 */
[----:B------:R-:W-:Y:S01]  /*11780*/  SHF.R.S32.HI R0, RZ, 0x1f, R19 ;  /* 0x0000001fff007819 */ /* 0x000fe20000011413 */
[----:B---3--:R-:W-:-:S05]  /*11790*/  IMAD.SHL.U32 R7, R9, 0x8, RZ ;  /* 0x0000000809077824 */ /* 0x008fca00078e00ff */
[----:B------:R-:W-:Y:S01]  /*117a0*/  LOP3.LUT R7, R7, 0x38, RZ, 0xc0, !PT ;  /* 0x0000003807077812 */ /* 0x000fe200078ec0ff */
[----:B--2---:R-:W0:Y:S01]  /*117b0*/  S2R R21, SR_TID.X ;  /* 0x0000000000157919 */ /* 0x004e220000002100 */
[----:B----4-:R-:W-:Y:S01]  /*117c0*/  LOP3.LUT P6, RZ, R2, 0x80, RZ, 0xc0, !PT ;  /* 0x0000008002ff7812 */ /* 0x010fe200078cc0ff */
[----:B------:R-:W-:Y:S02]  /*117d0*/  IMAD.MOV.U32 R2, RZ, RZ, R20 ;  /* 0x000000ffff027224 */ /* 0x000fe400078e0014 */
[----:B------:R-:W1:Y:S01]  /*117e0*/  LDC R20, c[0x0][0x448] ;  /* 0x00011200ff147b82 */ /* 0x000e620000000800 */
[----:B------:R-:W-:Y:S01]  /*117f0*/  SEL R0, R0, RZ, !P6 ;  /* 0x000000ff00007207 */ /* 0x000fe20007000000 */
[----:B------:R-:W-:Y:S01]  /*11800*/  IMAD.WIDE.U32 R2, R18, UR4, R2 ;  /* 0x0000000412027c25 */ /* 0x000fe2000f8e0002 */
[----:B------:R-:W-:Y:S01]  /*11810*/  SEL R4, R19, RZ, !P6 ;  /* 0x000000ff13047207 */ /* 0x000fe20007000000 */
[----:B------:R-:W-:Y:S02]  /*11820*/  ULDC.64 UR4, c[0x0][0x2e0] ;  /* 0x0000b80000047ab9 */ /* 0x000fe40000000a00 */
[----:B------:R-:W-:-:S02]  /*11830*/  IMAD.IADD R3, R3, 0x1, R5 ;  /* 0x0000000103037824 */ /* 0x000fc400078e0205 */
[----:B------:R-:W-:Y:S02]  /*11840*/  IMAD R0, R0, UR4, RZ ;  /* 0x0000000400007c24 */ /* 0x000fe4000f8e02ff */
[----:B------:R-:W-:-:S04]  /*11850*/  IMAD.WIDE.U32 R2, R4, UR4, R2 ;  /* 0x0000000404027c25 */ /* 0x000fc8000f8e0002 */
[----:B------:R-:W-:Y:S01]  /*11860*/  IMAD R0, R4, UR5, R0 ;  /* 0x0000000504007c24 */ /* 0x000fe2000f8e0200 */
[----:B------:R-:W-:-:S03]  /*11870*/  ULDC.64 UR4, c[0x0][0x2d0] ;  /* 0x0000b40000047ab9 */ /* 0x000fc60000000a00 */
[----:B------:R-:W-:Y:S01]  /*11880*/  IMAD.IADD R3, R3, 0x1, R0 ;  /* 0x0000000103037824 */ /* 0x000fe200078e0200 */
[----:B-1----:R-:W-:Y:S02]  /*11890*/  ISETP.NE.AND P6, PT, R20, 0x1, PT ;  /* 0x000000011400780c */ /* 0x002fe40003fc5270 */
[----:B------:R-:W1:Y:S01]  /*118a0*/  S2R R20, SR_TID.X ;  /* 0x0000000000147919 */ /* 0x000e620000002100 */
[----:B0-----:R-:W-:-:S04]  /*118b0*/  LOP3.LUT R21, R21, 0x7f, RZ, 0xc0, !PT ;  /* 0x0000007f15157812 */ /* 0x001fc800078ec0ff */
[----:B------:R-:W-:-:S06]  /*118c0*/  SHF.R.U32.HI R21, RZ, 0x3, R21 ;  /* 0x00000003ff157819 */ /* 0x000fcc0000011615 */
[----:B------:R-:W0:Y:S08]  /*118d0*/  @P6 LDC R6, c[0x0][0x44c] ;  /* 0x00011300ff066b82 */ /* 0x000e300000000800 */
[----:B------:R-:W2:Y:S01]  /*118e0*/  @P6 LDC R5, c[0x0][0x450] ;  /* 0x00011400ff056b82 */ /* 0x000ea20000000800 */
[----:B-1----:R-:W-:-:S05]  /*118f0*/  IMAD.SHL.U32 R20, R20, 0x10, RZ ;  /* 0x0000001014147824 */ /* 0x002fca00078e00ff */
[----:B------:R-:W-:Y:S01]  /*11900*/  LOP3.LUT R20, R21, 0x70, R20, 0xf8, !PT ;  /* 0x0000007015147812 */ /* 0x000fe200078ef814 */
[----:B------:R-:W-:-:S04]  /*11910*/  IMAD.SHL.U32 R21, R9, 0x8, RZ ;  /* 0x0000000809157824 */ /* 0x000fc800078e00ff */
[----:B------:R-:W-:Y:S01]  /*11920*/  IMAD.IADD R0, R20, 0x1, R26 ;  /* 0x0000000114007824 */ /* 0x000fe200078e021a */
[----:B------:R-:W-:Y:S02]  /*11930*/  LOP3.LUT R21, R21, 0x38, RZ, 0xc0, !PT ;  /* 0x0000003815157812 */ /* 0x000fe400078ec0ff */
[----:B------:R-:W-:Y:S01]  /*11940*/  LOP3.LUT R20, R9, 0x7f, RZ, 0xc0, !PT ;  /* 0x0000007f09147812 */ /* 0x000fe200078ec0ff */
[----:B0-----:R-:W-:Y:S01]  /*11950*/  @P6 IMAD.HI.U32 R6, R0, R6, RZ ;  /* 0x0000000600066227 */ /* 0x001fe200078e00ff */
[C---:B------:R-:W-:Y:S02]  /*11960*/  LOP3.LUT R8, R21.reuse, 0x40, RZ, 0xfc, !PT ;  /* 0x0000004015087812 */ /* 0x040fe400078efcff */
[----:B------:R-:W-:Y:S01]  /*11970*/  LOP3.LUT R9, R21, 0x80, RZ, 0xfc, !PT ;  /* 0x0000008015097812 */ /* 0x000fe200078efcff */
[----:B------:R-:W-:Y:S01]  /*11980*/  IMAD.MOV.U32 R4, RZ, RZ, R0 ;  /* 0x000000ffff047224 */ /* 0x000fe200078e0000 */
[----:B--2---:R-:W-:Y:S02]  /*11990*/  @P6 SHF.R.U32.HI R4, RZ, R5, R6 ;  /* 0x00000005ff046219 */ /* 0x004fe40000011606 */
[----:B------:R-:W0:Y:S03]  /*119a0*/  LDC R6, c[0x0][0x448] ;  /* 0x00011200ff067b82 */ /* 0x000e260000000800 */
[----:B------:R-:W-:-:S02]  /*119b0*/  IMAD.MOV R5, RZ, RZ, -R4 ;  /* 0x000000ffff057224 */ /* 0x000fc400078e0a04 */
[----:B------:R-:W-:-:S04]  /*119c0*/  IMAD.WIDE.U32 R2, R4, UR4, R2 ;  /* 0x0000000404027c25 */ /* 0x000fc8000f8e0002 */
[----:B0-----:R-:W-:Y:S01]  /*119d0*/  IMAD R0, R6, R5, R0 ;  /* 0x0000000506007224 */ /* 0x001fe200078e0200 */
[----:B------:R-:W-:-:S05]  /*119e0*/  SHF.R.S32.HI R5, RZ, 0x1f, R4 ;  /* 0x0000001fff057819 */ /* 0x000fca0000011404 */
[----:B------:R-:W-:-:S04]  /*119f0*/  IMAD R5, R5, UR4, RZ ;  /* 0x0000000405057c24 */ /* 0x000fc8000f8e02ff */
        /* <DEDUP_REMOVED lines=8> */
[C---:B------:R-:W-:Y:S01]  /*11a80*/  LEA R0, P0, R2.reuse, UR4, 0x1 ;  /* 0x0000000402007c11 */ /* 0x040fe2000f8008ff */
[----:B------:R-:W-:Y:S01]  /*11a90*/  IMAD.IADD R4, R3, 0x1, R5 ;  /* 0x0000000103047824 */ /* 0x000fe200078e0205 */
[----:B------:R-:W-:Y:S02]  /*11aa0*/  ULDC UR4, c[0x0][0x2b8] ;  /* 0x0000ae0000047ab9 */ /* 0x000fe40000000800 */
[----:B------:R-:W-:Y:S02]  /*11ab0*/  ISETP.GE.AND P3, PT, R7, UR4, PT ;  /* 0x0000000407007c0c */ /* 0x000fe4000bf66270 */
[----:B------:R-:W-:Y:S01]  /*11ac0*/  LEA.HI.X R4, R2, UR5, R4, 0x1, P0 ;  /* 0x0000000502047c11 */ /* 0x000fe200080f0c04 */
[----:B------:R-:W-:Y:S01]  /*11ad0*/  UMOV UR5, 0xffffffff ;  /* 0xffffffff00057882 */ /* 0x000fe20000000000 */
[----:B------:R-:W-:-:S02]  /*11ae0*/  ISETP.GE.AND P2, PT, R8, UR4, PT ;  /* 0x0000000408007c0c */ /* 0x000fc4000bf46270 */
[----:B------:R-:W-:Y:S02]  /*11af0*/  ISETP.GE.AND P0, PT, R9, UR4, PT ;  /* 0x0000000409007c0c */ /* 0x000fe4000bf06270 */
[----:B------:R-:W-:Y:S01]  /*11b00*/  SHF.R.U32.HI R8, RZ, 0x3, R20 ;  /* 0x00000003ff087819 */ /* 0x000fe20000011614 */
[----:B------:R-:W-:Y:S10]  /*11b10*/  BRA.DIV UR5, `(.L_x_1383) ;  /* 0x0000003a05d87947 */ /* 0x000ff4000b800000 */
[----:B------:R-:W0:Y:S01]  /*11b20*/  SHFL.IDX PT, R3, R0, RZ, 0x181f ;  /* 0x00181fff00037589 */ /* 0x000e2200000e0000 */
[----:B------:R-:W-:Y:S02]  /*11b30*/  IMAD R29, R29, R6, RZ ;  /* 0x000000061d1d7224 */ /* 0x000fe400078e02ff */
[----:B------:R-:W-:Y:S01]  /*11b40*/  IMAD.IADD R26, R8, 0x1, R26 ;  /* 0x00000001081a7824 */ /* 0x000fe200078e021a */
[----:B------:R-:W1:Y:S04]  /*11b50*/  SHFL.IDX PT, R2, R4, RZ, 0x181f ;  /* 0x00181fff04027589 */ /* 0x000e6800000e0000 */
[----:B------:R-:W-:Y:S01]  /*11b60*/  ISETP.GE.AND P1, PT, R26, R29, PT ;  /* 0x0000001d1a00720c */ /* 0x000fe20003f26270 */
[----:B------:R-:W-:-:S12]  /*11b70*/  SHFL.IDX PT, R14, R0, 0x7, 0x181f ;  /* 0x00f81f00000e7f89 */ /* 0x000fd800000e0000 */
[----:B0-----:R-:W-:-:S05]  /*11b80*/  @!P1 LEA R5, P4, R7, R3, 0x1 ;  /* 0x0000000307059211 */ /* 0x001fca00078808ff */
[----:B-1----:R-:W-:Y:S02]  /*11b90*/  @!P1 IMAD.X R3, RZ, RZ, R2, P4 ;  /* 0x000000ffff039224 */ /* 0x002fe400020e0602 */
        /* <DEDUP_REMOVED lines=65> */
[----:B-1----:R-:W-:Y:S02]  /*11fb0*/  @!P1 IMAD.X R6, RZ, RZ, R2, P4 ;  /* 0x000000ffff069224 */ /* 0x002fe400020e0602 */
[----:B------:R-:W-:Y:S02]  /*11fc0*/  @!P1 IMAD.MOV.U32 R2, RZ, RZ, R5 ;  /* 0x000000ffff029224 */ /* 0x000fe400078e0005 */
[----:B------:R-:W-:-:S05]  /*11fd0*/  @!P1 IMAD.MOV.U32 R3, RZ, RZ, R6 ;  /* 0x000000ffff039224 */ /* 0x000fca00078e0006 */
[----:B------:R0:W-:Y:S04]  /*11fe0*/  @!P1 LDGSTS.E.BYPASS.LTC128B.128 [R33+0xf400], desc[UR36][R2.64], !P3 ;  /* 0x0f40000002219fae */ /* 0x0001e8000d901d64 */
[----:B------:R0:W-:Y:S04]  /*11ff0*/  @!P1 LDGSTS.E.BYPASS.LTC128B.128 [R33+0x13400], desc[UR36][R2.64+0x80], !P2 ;  /* 0x1340008002219fae */ /* 0x0001e8000d101d64 */
[----:B--2---:R0:W-:Y:S02]  /*12000*/  @!P1 LDGSTS.E.BYPASS.LTC128B.128 [R33+0x17400], desc[UR36][R2.64+0x100], !P0 ;  /* 0x1740010002219fae */ /* 0x0041e4000c101d64 */
.L_x_1474:
[----:B------:R-:W-:Y:S01]  /*12010*/  VIADD R26, R26, 0x70 ;  /* 0x000000701a1a7836 */ /* 0x000fe20000000000 */
[----:B------:R-:W-:Y:S04]  /*12020*/  BSSY B0, `(.L_x_1384) ;  /* 0x000000b000007945 */ /* 0x000fe80003800000 */
[----:B------:R-:W-:-:S13]  /*12030*/  ISETP.GE.AND P1, PT, R26, R29, PT ;  /* 0x0000001d1a00720c */ /* 0x000fda0003f26270 */
[----:B------:R-:W-:Y:S05]  /*12040*/  @P1 BRA `(.L_x_1385) ;  /* 0x0000000000201947 */ /* 0x000fea0003800000 */
[----:B0-----:R-:W-:-:S05]  /*12050*/  LEA R2, P1, R7, R14, 0x1 ;  /* 0x0000000e07027211 */ /* 0x001fca00078208ff */
[----:B------:R-:W-:-:S05]  /*12060*/  IMAD.X R3, RZ, RZ, R4, P1 ;  /* 0x000000ffff037224 */ /* 0x000fca00008e0604 */
[----:B------:R-:W-:Y:S01]  /*12070*/  @!PT LDS RZ, [RZ] ;  /* 0x00000000fffff984 */ /* 0x000fe20000000800 */
[----:B------:R-:W-:Y:S01]  /*12080*/  @!PT LDS RZ, [RZ] ;  /* 0x00000000fffff984 */ /* 0x000fe20000000800 */
[----:B------:R-:W-:Y:S01]  /*12090*/  @!PT LDS RZ, [RZ] ;  /* 0x00000000fffff984 */ /* 0x000fe20000000800 */
[----:B------:R1:W-:Y:S04]  /*120a0*/  LDGSTS.E.BYPASS.LTC128B.128 [R33+0xfc00], desc[UR36][R2.64], !P3 ;  /* 0x0fc0000002217fae */ /* 0x0003e8000d901d64 */
[----:B------:R1:W-:Y:S04]  /*120b0*/  LDGSTS.E.BYPASS.LTC128B.128 [R33+0x13c00], desc[UR36][R2.64+0x80], !P2 ;  /* 0x13c0008002217fae */ /* 0x0003e8000d101d64 */
[----:B------:R1:W-:Y:S02]  /*120c0*/  LDGSTS.E.BYPASS.LTC128B.128 [R33+0x17c00], desc[UR36][R2.64+0x100], !P0 ;  /* 0x17c0010002217fae */ /* 0x0003e4000c101d64 */
.L_x_1385:
[----:B------:R-:W-:Y:S05]  /*120d0*/  BSYNC B0 ;  /* 0x0000000000007941 */ /* 0x000fea0003800000 */
.L_x_1384:
[----:B------:R-:W-:Y:S01]  /*120e0*/  NOP ;  /* 0x0000000000007918 */ /* 0x000fe20000000000 */
[----:B------:R-:W-:-:S13]  /*120f0*/  PLOP3.LUT P0, PT, PT, PT, PT, 0x80, 0x0 ;  /* 0x000000000000781c */ /* 0x000fda0003f0f070 */
.L_x_1386:
[----:B------:R-:W-:Y:S02]  /*12100*/  PLOP3.LUT P1, PT, P1, P0, PT, 0xa2, 0x0 ;  /* 0x000000000000781c */ /* 0x000fe40000f21472 */
[----:B------:R-:W-:-:S08]  /*12110*/  @P0 R2UR P1, UR4, R22 ;  /* 0x00000000160402ca */ /* 0x000fd00000020000 */
[----:B------:R-:W-:-:S05]  /*12120*/  @P0 PLOP3.LUT P0, PT, P1, PT, PT, 0x80, 0x0 ;  /* 0x000000000000081c */ /* 0x000fca0000f0f070 */
[----:B------:R-:W-:Y:S01]  /*12130*/  @!P1 SYNCS.ARRIVE.TRANS64.RED.A0T1 RZ, [UR4+0x2a800], RZ ;  /* 0x02a800ffffff99a7 */ /* 0x000fe20008200404 */
[----:B------:R-:W-:Y:S07]  /*12140*/  @!P1 ARRIVES.LDGSTSBAR.64.TRANSCNT [UR4+0x2a800] ;  /* 0x02a80000ff0099b0 */ /* 0x000fee0008000a84 */
[----:B------:R-:W-:Y:S05]  /*12150*/  @P0 BRA.U.ANY `(.L_x_1386) ;  /* 0xfffffffd00e80947 */ /* 0x000fea000393ffff */
[----:B01----:R-:W2:Y:S04]  /*12160*/  LDL.LU R3, [R1+0x14] ;  /* 0x0000140001037983 */ /* 0x003ea80000300800 */
[----:B------:R-:W3:Y:S01]  /*12170*/  LDL.LU R2, [R1+0x10] ;  /* 0x0000100001027983 */ /* 0x000ee20000300800 */
[----:B--2---:R-:W-:-:S05]  /*12180*/  VIADD R3, R3, 0x1 ;  /* 0x0000000103037836 */ /* 0x004fca0000000000 */
[----:B------:R-:W-:Y:S01]  /*12190*/  LEA.HI R0, R3, R3, RZ, 0x1 ;  /* 0x0000000303007211 */ /* 0x000fe200078f08ff */
[----:B------:R0:W-:Y:S03]  /*121a0*/  STL [R1+0x14], R3 ;  /* 0x0000140301007387 */ /* 0x0001e60000100800 */
[----:B------:R-:W-:-:S05]  /*121b0*/  LOP3.LUT R0, R0, 0xfffffffe, RZ, 0xc0, !PT ;  /* 0xfffffffe00007812 */ /* 0x000fca00078ec0ff */
[----:B0-----:R-:W-:Y:S02]  /*121c0*/  IMAD.IADD R3, R3, 0x1, -R0 ;  /* 0x0000000103037824 */ /* 0x001fe400078e0a00 */
[----:B---3--:R-:W-:-:S03]  /*121d0*/  VIADD R0, R2, 0xfffffffe ;  /* 0xfffffffe02007836 */ /* 0x008fc60000000000 */
[----:B------:R-:W-:Y:S01]  /*121e0*/  SHF.L.U32 R3, R3, 0x1f, RZ ;  /* 0x0000001f03037819 */ /* 0x000fe200000006ff */
[----:B------:R-:W-:Y:S01]  /*121f0*/  NOP ;  /* 0x0000000000007918 */ /* 0x000fe20000000000 */
[----:B------:R0:W-:Y:S01]  /*12200*/  SYNCS.ARRIVE.TRANS64.A1T0 RZ, [R22+URZ+0x2a800], RZ ;  /* 0x02a800ff16ff79a7 */ /* 0x0001e2000810003f */
[----:B------:R-:W-:Y:S01]  /*12210*/  BSSY B0, `(.L_x_1387) ;  /* 0x0000003000007945 */ /* 0x000fe20003800000 */
[----:B------:R-:W1:Y:S03]  /*12220*/  SYNCS.PHASECHK.TRANS64.TRYWAIT P0, [R22+URZ+0x2a820], R3 ;  /* 0x02a82003160075a7 */ /* 0x000e66000800017f */
[----:B01----:R-:W-:Y:S05]  /*12230*/  @!P0 BRA `(.L_x_1388) ;  /* 0x0000003c00c88947 */ /* 0x003fea0003800000 */
.L_x_1475:
[----:B------:R-:W-:Y:S05]  /*12240*/  BSYNC B0 ;  /* 0x0000000000007941 */ /* 0x000fea0003800000 */
.L_x_1387:
[----:B------:R-:W-:Y:S01]  /*12250*/  ISETP.GE.AND P0, PT, R0, R37, PT ;  /* 0x000000250000720c */ /* 0x000fe20003f06270 */
[----:B------:R-:W-:-:S12]  /*12260*/  BSSY B0, `(.L_x_1389) ;  /* 0x00000ff000007945 */ /* 0x000fd80003800000 */
[----:B------:R-:W-:Y:S05]  /*12270*/  @!P0 BRA `(.L_x_1390) ;  /* 0x0000000c00f48947 */ /* 0x000fea0003800000 */
[----:B------:R-:W-:Y:S02]  /*12280*/  IMAD.MOV.U32 R20, RZ, RZ, R27 ;  /* 0x000000ffff147224 */ /* 0x000fe400078e001b */
[----:B------:R-:W-:Y:S02]  /*12290*/  IMAD.MOV.U32 R10, RZ, RZ, R25 ;  /* 0x000000ffff0a7224 */ /* 0x000fe400078e0019 */
[----:B------:R-:W-:-:S07]  /*122a0*/  IMAD.MOV.U32 R29, RZ, RZ, R24 ;  /* 0x000000ffff1d7224 */ /* 0x000fce00078e0018 */
.L_x_1403:
[----:B------:R-:W1:Y:S01]  /*122b0*/  S2R R2, SR_TID.X ;  /* 0x0000000000027919 */ /* 0x000e620000002100 */
[----:B0-----:R-:W0:Y:S01]  /*122c0*/  LDC R3, c[0x0][0x430] ;  /* 0x00010c00ff037b82 */ /* 0x001e220000000800 */
[----:B------:R-:W2:Y:S01]  /*122d0*/  LDL R7, [R1+0x4] ;  /* 0x0000040001077983 */ /* 0x000ea20000100800 */
[----:B------:R-:W3:Y:S01]  /*122e0*/  S2R R5, SR_TID.X ;  /* 0x0000000000057919 */ /* 0x000ee20000002100 */
[----:B-1----:R-:W-:-:S04]  /*122f0*/  LOP3.LUT R2, R2, 0x7f, RZ, 0xc0, !PT ;  /* 0x0000007f02027812 */ /* 0x002fc800078ec0ff */
[----:B------:R-:W-:Y:S02]  /*12300*/  SHF.R.U32.HI R4, RZ, 0x3, R2 ;  /* 0x00000003ff047819 */ /* 0x000fe40000011602 */
[----:B------:R-:W4:Y:S01]  /*12310*/  LDL R2, [R1] ;  /* 0x0000000001027983 */ /* 0x000f220000100800 */
[----:B0-----:R-:W-:Y:S01]  /*12320*/  ISETP.NE.AND P0, PT, R3, 0x1, PT ;  /* 0x000000010300780c */ /* 0x001fe20003f05270 */
[----:B---3--:R-:W-:-:S05]  /*12330*/  IMAD.SHL.U32 R6, R5, 0x10, RZ ;  /* 0x0000001005067824 */ /* 0x008fca00078e00ff */
[----:B------:R-:W-:-:S04]  /*12340*/  LOP3.LUT R6, R4, 0x70, R6, 0xf8, !PT ;  /* 0x0000007004067812 */ /* 0x000fc800078ef806 */
[----:B------:R-:W-:-:S03]  /*12350*/  ISETP.GT.U32.AND P2, PT, R6, 0x5f, PT ;  /* 0x0000005f0600780c */ /* 0x000fc60003f44070 */
[----:B------:R-:W0:Y:S01]  /*12360*/  @P0 LDC R3, c[0x0][0x434] ;  /* 0x00010d00ff030b82 */ /* 0x000e220000000800 */
[----:B------:R-:W-:-:S09]  /*12370*/  IMAD R8, R0, 0x60, R36 ;  /* 0x0000006000087824 */ /* 0x000fd200078e0224 */
[----:B------:R-:W1:Y:S01]  /*12380*/  @!P2 LDC.64 R4, c[0x0][0x428] ;  /* 0x00010a00ff04ab82 */ /* 0x000e620000000a00 */
[----:B------:R-:W-:-:S04]  /*12390*/  IMAD.IADD R8, R6, 0x1, R8 ;  /* 0x0000000106087824 */ /* 0x000fc800078e0208 */
[----:B------:R-:W-:Y:S02]  /*123a0*/  IMAD.MOV.U32 R6, RZ, RZ, R8 ;  /* 0x000000ffff067224 */ /* 0x000fe400078e0008 */
[----:B0-----:R-:W-:Y:S01]  /*123b0*/  @P0 IMAD.HI.U32 R3, R8, R3, RZ ;  /* 0x0000000308030227 */ /* 0x001fe200078e00ff */
[----:B----4-:R-:W-:Y:S02]  /*123c0*/  LOP3.LUT P1, RZ, R2, 0x10, RZ, 0xc0, !PT ;  /* 0x0000001002ff7812 */ /* 0x010fe4000782c0ff */
[----:B------:R-:W0:Y:S02]  /*123d0*/  @P0 LDC R2, c[0x0][0x438] ;  /* 0x00010e00ff020b82 */ /* 0x000e240000000800 */
[----:B0-----:R-:W-:-:S04]  /*123e0*/  @P0 SHF.R.U32.HI R6, RZ, R2, R3 ;  /* 0x00000002ff060219 */ /* 0x001fc80000011603 */
[--C-:B------:R-:W-:Y:S01]  /*123f0*/  @!P2 SHF.R.S32.HI R3, RZ, 0x1f, R6.reuse ;  /* 0x0000001fff03a819 */ /* 0x100fe20000011406 */
[----:B------:R-:W-:-:S04]  /*12400*/  @!P2 IMAD.MOV.U32 R2, RZ, RZ, R6 ;  /* 0x000000ffff02a224 */ /* 0x000fc800078e0006 */
[----:B-1----:R-:W-:-:S04]  /*12410*/  @!P2 IMAD.WIDE.U32 R2, R31, R4, R2 ;  /* 0x000000041f02a225 */ /* 0x002fc800078e0002 */
        /* <DEDUP_REMOVED lines=8> */
[----:B------:R-:W-:Y:S01]  /*124a0*/  VIADD R25, R10, 0x1 ;  /* 0x000000010a197836 */ /* 0x000fe20000000000 */
[----:B------:R-:W-:Y:S05]  /*124b0*/  YIELD ;  /* 0x0000000000007946 */ /* 0x000fea0003800000 */
[----:B------:R-:W-:Y:S01]  /*124c0*/  ISETP.NE.AND P0, PT, R25, 0x2, PT ;  /* 0x000000021900780c */ /* 0x000fe20003f05270 */
[----:B------:R-:W-:Y:S01]  /*124d0*/  IMAD.MOV R3, RZ, RZ, -R6 ;  /* 0x000000ffff037224 */ /* 0x000fe200078e0a06 */
[----:B------:R-:W-:Y:S02]  /*124e0*/  ULDC UR4, c[0x0][0x430] ;  /* 0x00010c0000047ab9 */ /* 0x000fe40000000800 */
[----:B------:R-:W-:Y:S01]  /*124f0*/  SEL R27, RZ, 0x1, P0 ;  /* 0x00000001ff1b7807 */ /* 0x000fe20000000000 */
[----:B------:R-:W-:Y:S01]  /*12500*/  IMAD R8, R3, UR4, R8 ;  /* 0x0000000403087c24 */ /* 0x000fe2000f8e0208 */
[----:B------:R-:W-:Y:S01]  /*12510*/  SEL R25, R25, RZ, P0 ;  /* 0x000000ff19197207 */ /* 0x000fe20000000000 */
[----:B------:R-:W-:Y:S01]  /*12520*/  IMAD.MOV.U32 R24, RZ, RZ, R0 ;  /* 0x000000ffff187224 */ /* 0x000fe200078e0000 */
[----:B------:R-:W-:Y:S01]  /*12530*/  LOP3.LUT R27, R20, R27, RZ, 0x3c, !PT ;  /* 0x0000001b141b7212 */ /* 0x000fe200078e3cff */
[----:B0-----:R-:W-:Y:S06]  /*12540*/  @!P1 BRA `(.L_x_1391) ;  /* 0x0000000000049947 */ /* 0x001fec0003800000 */
[----:B------:R-:W-:Y:S01]  /*12550*/  BPT.TRAP 0x1 ;  /* 0x000000040000795c */ /* 0x000fe20000300000 */
.L_x_1391:
[----:B------:R-:W-:Y:S01]  /*12560*/  IMAD R6, R25, 0x8, R22 ;  /* 0x0000000819067824 */ /* 0x000fe200078e0216 */
[----:B------:R-:W-:Y:S01]  /*12570*/  SHF.L.U32 R3, R27, 0x1f, RZ ;  /* 0x0000001f1b037819 */ /* 0x000fe200000006ff */
[----:B------:R-:W-:Y:S03]  /*12580*/  BSSY B1, `(.L_x_1392) ;  /* 0x0000003000017945 */ /* 0x000fe60003800000 */
[----:B------:R-:W0:Y:S02]  /*12590*/  SYNCS.PHASECHK.TRANS64.TRYWAIT P0, [R6+URZ+0x2a840], R3 ;  /* 0x02a84003060075a7 */ /* 0x000e24000800017f */
[----:B0-----:R-:W-:Y:S05]  /*125a0*/  @!P0 BRA `(.L_x_1393) ;  /* 0x0000003c00008947 */ /* 0x001fea0003800000 */
.L_x_1476:
[----:B------:R-:W-:Y:S05]  /*125b0*/  BSYNC B1 ;  /* 0x0000000000017941 */ /* 0x000fea0003800000 */
.L_x_1392:
[----:B------:R-:W2:Y:S01]  /*125c0*/  LDL R0, [R1] ;  /* 0x0000000001007983 */ /* 0x000ea20000100800 */
[----:B------:R-:W-:Y:S01]  /*125d0*/  SHF.R.S32.HI R21, RZ, 0x1f, R8 ;  /* 0x0000001fff157819 */ /* 0x000fe20000011408 */
[----:B------:R-:W-:Y:S01]  /*125e0*/  ULDC.64 UR4, c[0x0][0x300] ;  /* 0x0000c00000047ab9 */ /* 0x000fe20000000a00 */
[----:B-----5:R-:W-:Y:S01]  /*125f0*/  SHF.R.S32.HI R26, RZ, 0x1f, R7 ;  /* 0x0000001fff1a7819 */ /* 0x020fe20000011407 */
[----:B0-----:R-:W-:-:S04]  /*12600*/  IMAD.WIDE.U32 R2, R8, UR4, RZ ;  /* 0x0000000408027c25 */ /* 0x001fc8000f8e00ff */
[----:B------:R-:W-:Y:S01]  /*12610*/  IMAD R4, R25, 0x4800, R32 ;  /* 0x0000480019047824 */ /* 0x000fe200078e0220 */
[C---:B--2---:R-:W-:Y:S02]  /*12620*/  LOP3.LUT P3, RZ, R0.reuse, 0x4, RZ, 0xc0, !PT ;  /* 0x0000000400ff7812 */ /* 0x044fe4000786c0ff */
[C---:B------:R-:W-:Y:S02]  /*12630*/  LOP3.LUT P2, RZ, R0.reuse, 0x2, RZ, 0xc0, !PT ;  /* 0x0000000200ff7812 */ /* 0x040fe4000784c0ff */
[----:B------:R-:W-:Y:S01]  /*12640*/  LOP3.LUT P1, RZ, R0, 0x1, RZ, 0xc0, !PT ;  /* 0x0000000100ff7812 */ /* 0x000fe2000782c0ff */
[----:B------:R-:W-:-:S04]  /*12650*/  IMAD R0, R21, UR4, RZ ;  /* 0x0000000415007c24 */ /* 0x000fc8000f8e02ff */
        /* <DEDUP_REMOVED lines=23> */
[----:B------:R-:W-:-:S05]  /*127d0*/  LOP3.LUT R11, R11, 0x38, RZ, 0xc0, !PT ;  /* 0x000000380b0b7812 */ /* 0x000fca00078ec0ff */
[----:B------:R-:W-:-:S05]  /*127e0*/  IMAD.SHL.U32 R0, R11, 0x2, RZ ;  /* 0x000000020b007824 */ /* 0x000fca00078e00ff */
        /* <DEDUP_REMOVED lines=34> */
.L_x_1490:
        /* <DEDUP_REMOVED lines=10> */
.L_x_1395:
[----:B------:R-:W-:Y:S02]  /*12ab0*/  PLOP3.LUT P1, PT, P1, P0, PT, 0xa2, 0x0 ;  /* 0x000000000000781c */ /* 0x000fe40000f21472 */
[----:B------:R-:W-:-:S08]  /*12ac0*/  @P0 R2UR P1, UR4, R6 ;  /* 0x00000000060402ca */ /* 0x000fd00000020000 */
[----:B------:R-:W-:-:S05]  /*12ad0*/  @P0 PLOP3.LUT P0, PT, P1, PT, PT, 0x80, 0x0 ;  /* 0x000000000000081c */ /* 0x000fca0000f0f070 */
[----:B------:R-:W-:Y:S01]  /*12ae0*/  @!P1 SYNCS.ARRIVE.TRANS64.RED.A0T1 RZ, [UR4+0x2a830], RZ ;  /* 0x02a830ffffff99a7 */ /* 0x000fe20008200404 */
[----:B------:R-:W-:Y:S07]  /*12af0*/  @!P1 ARRIVES.LDGSTSBAR.64.TRANSCNT [UR4+0x2a830] ;  /* 0x02a83000ff0099b0 */ /* 0x000fee0008000a84 */
[----:B------:R-:W-:Y:S05]  /*12b00*/  @P0 BRA.U.ANY `(.L_x_1395) ;  /* 0xfffffffd00e80947 */ /* 0x000fea000393ffff */
[----:B------:R-:W-:Y:S01]  /*12b10*/  NOP ;  /* 0x0000000000007918 */ /* 0x000fe20000000000 */
[----:B-1----:R-:W2:Y:S02]  /*12b20*/  LDL R2, [R1] ;  /* 0x0000000001027983 */ /* 0x002ea40000100800 */
[----:B--2---:R-:W-:-:S13]  /*12b30*/  LOP3.LUT P2, RZ, R2, 0x10, RZ, 0xc0, !PT ;  /* 0x0000001002ff7812 */ /* 0x004fda000784c0ff */
[----:B------:R-:W-:Y:S05]  /*12b40*/  @!P2 BRA `(.L_x_1396) ;  /* 0x000000000004a947 */ /* 0x000fea0003800000 */
[----:B------:R-:W-:Y:S01]  /*12b50*/  BPT.TRAP 0x1 ;  /* 0x000000040000795c */ /* 0x000fe20000300000 */
.L_x_1396:
[----:B------:R1:W-:Y:S01]  /*12b60*/  SYNCS.ARRIVE.TRANS64.A1T0 RZ, [R6+URZ+0x2a830], RZ ;  /* 0x02a830ff06ff79a7 */ /* 0x0003e2000810003f */
[----:B------:R-:W-:Y:S05]  /*12b70*/  @!P2 BRA `(.L_x_1397) ;  /* 0x000000000004a947 */ /* 0x000fea0003800000 */
[----:B------:R-:W-:Y:S01]  /*12b80*/  BPT.TRAP 0x1 ;  /* 0x000000040000795c */ /* 0x000fe20000300000 */
.L_x_1397:
[----:B------:R-:W-:Y:S01]  /*12b90*/  SHF.L.U32 R2, R20, 0x1f, RZ ;  /* 0x0000001f14027819 */ /* 0x000fe200000006ff */
[----:B0-----:R-:W-:Y:S01]  /*12ba0*/  IMAD R5, R10, 0x8, R22 ;  /* 0x000000080a057824 */ /* 0x001fe200078e0216 */
[----:B------:R-:W-:Y:S03]  /*12bb0*/  BSSY B1, `(.L_x_1398) ;  /* 0x0000003000017945 */ /* 0x000fe60003800000 */
[----:B------:R-:W0:Y:S02]  /*12bc0*/  SYNCS.PHASECHK.TRANS64.TRYWAIT P0, [R5+URZ+0x2a860], R2 ;  /* 0x02a86002050075a7 */ /* 0x000e24000800017f */
[----:B0-----:R-:W-:Y:S05]  /*12bd0*/  @!P0 BRA `(.L_x_1399) ;  /* 0x0000003c00648947 */ /* 0x001fea0003800000 */
.L_x_1491:
[----:B------:R-:W-:Y:S05]  /*12be0*/  BSYNC B1 ;  /* 0x0000000000017941 */ /* 0x000fea0003800000 */
.L_x_1398:
[----:B------:R-:W2:Y:S01]  /*12bf0*/  S2R R3, SR_TID.X ;  /* 0x0000000000037919 */ /* 0x000ea20000002100 */
[----:B------:R-:W-:Y:S01]  /*12c00*/  UMOV UR4, 0xffffffff ;  /* 0xffffffff00047882 */ /* 0x000fe20000000000 */
[----:B-1----:R-:W-:Y:S01]  /*12c10*/  IMAD R6, R29, -0x60, R35 ;  /* 0xffffffa01d067824 */ /* 0x002fe200078e0223 */
[----:B------:R-:W-:Y:S01]  /*12c20*/  LOP3.LUT P0, RZ, R28, 0x2, RZ, 0xc0, !PT ;  /* 0x000000021cff7812 */ /* 0x000fe2000780c0ff */
[----:B------:R-:W-:Y:S01]  /*12c30*/  IMAD R4, R10, 0x3000, R32 ;  /* 0x000030000a047824 */ /* 0x000fe200078e0220 */
[----:B--2---:R-:W-:-:S04]  /*12c40*/  LOP3.LUT R3, R3, 0x7f, RZ, 0xc0, !PT ;  /* 0x0000007f03037812 */ /* 0x004fc800078ec0ff */
[----:B------:R-:W-:-:S05]  /*12c50*/  SHF.R.U32.HI R3, RZ, 0x3, R3 ;  /* 0x00000003ff037819 */ /* 0x000fca0000011603 */
[----:B------:R-:W-:Y:S01]  /*12c60*/  IMAD.IADD R6, R6, 0x1, -R3 ;  /* 0x0000000106067824 */ /* 0x000fe200078e0a03 */
[----:B------:R-:W-:Y:S06]  /*12c70*/  BRA.DIV UR4, `(.L_x_1400) ;  /* 0x0000003e04507947 */ /* 0x000fec000b800000 */
[----:B0-----:R-:W0:Y:S01]  /*12c80*/  SHFL.IDX PT, R2, R17, RZ, 0x181f ;  /* 0x00181fff11027589 */ /* 0x001e2200000e0000 */
        /* <DEDUP_REMOVED lines=44> */
.L_x_1505:
        /* <DEDUP_REMOVED lines=19> */
[----:B------:R-:W-:-:S04]  /*13080*/  IMAD R9, R7, UR5, R26 ;  /* 0x0000000507097c24 */ /* 0x000fc8000f8e021a */
[----:B------:R-:W-:-:S07]  /*13090*/  IMAD.IADD R9, R3, 0x1, R9 ;  /* 0x0000000103097824 */ /* 0x000fce00078e0209 */
.L_x_1401:
[----:B------:R-:W-:Y:S02]  /*130a0*/  PLOP3.LUT P1, PT, P1, P0, PT, 0xa2, 0x0 ;  /* 0x000000000000781c */ /* 0x000fe40000f21472 */
[----:B------:R-:W-:-:S08]  /*130b0*/  @P0 R2UR P1, UR4, R5 ;  /* 0x00000000050402ca */ /* 0x000fd00000020000 */
[----:B------:R-:W-:-:S05]  /*130c0*/  @P0 PLOP3.LUT P0, PT, P1, PT, PT, 0x80, 0x0 ;  /* 0x000000000000081c */ /* 0x000fca0000f0f070 */
[----:B------:R-:W-:Y:S01]  /*130d0*/  @!P1 SYNCS.ARRIVE.TRANS64.RED.A0T1 RZ, [UR4+0x2a850], RZ ;  /* 0x02a850ffffff99a7 */ /* 0x000fe20008200404 */
[----:B------:R-:W-:Y:S07]  /*130e0*/  @!P1 ARRIVES.LDGSTSBAR.64.TRANSCNT [UR4+0x2a850] ;  /* 0x02a85000ff0099b0 */ /* 0x000fee0008000a84 */
[----:B------:R-:W-:Y:S05]  /*130f0*/  @P0 BRA.U.ANY `(.L_x_1401) ;  /* 0xfffffffd00e80947 */ /* 0x000fea000393ffff */
[----:B------:R-:W-:Y:S01]  /*13100*/  NOP ;  /* 0x0000000000007918 */ /* 0x000fe20000000000 */
[----:B------:R-:W2:Y:S02]  /*13110*/  LDL R0, [R1] ;  /* 0x0000000001007983 */ /* 0x000ea40000100800 */
[----:B--2---:R-:W-:-:S13]  /*13120*/  LOP3.LUT P2, RZ, R0, 0x10, RZ, 0xc0, !PT ;  /* 0x0000001000ff7812 */ /* 0x004fda000784c0ff */
[----:B------:R-:W-:Y:S05]  /*13130*/  @!P2 BRA `(.L_x_1402) ;  /* 0x000000000004a947 */ /* 0x000fea0003800000 */
[----:B------:R-:W-:Y:S01]  /*13140*/  BPT.TRAP 0x1 ;  /* 0x000000040000795c */ /* 0x000fe20000300000 */
.L_x_1402:
        /* <DEDUP_REMOVED lines=12> */
[----:B------:R-:W-:Y:S01]  /*13210*/  LEA.HI.X R23, R2, UR5, R23, 0x1, P0 ;  /* 0x0000000502177c11 */ /* 0x000fe200080f0c17 */
[----:B------:R-:W-:Y:S01]  /*13220*/  IMAD.MOV.U32 R29, RZ, RZ, R24 ;  /* 0x000000ffff1d7224 */ /* 0x000fe200078e0018 */
[----:B------:R-:W-:-:S13]  /*13230*/  ISETP.GT.AND P0, PT, R24, R37, PT ;  /* 0x000000251800720c */ /* 0x000fda0003f04270 */
[----:B-1----:R-:W-:Y:S05]  /*13240*/  @P0 BRA `(.L_x_1403) ;  /* 0xfffffff000180947 */ /* 0x002fea000383ffff */
.L_x_1390:
[----:B------:R-:W-:Y:S05]  /*13250*/  BSYNC B0 ;  /* 0x0000000000007941 */ /* 0x000fea0003800000 */
.L_x_1389:
        /* <DEDUP_REMOVED lines=17> */
.L_x_1405:
[----:B------:R-:W-:Y:S05]  /*13370*/  BSYNC B0 ;  /* 0x0000000000007941 */ /* 0x000fea0003800000 */
.L_x_1404:
[----:B------:R-:W2:Y:S02]  /*13380*/  LDL R0, [R1] ;  /* 0x0000000001007983 */ /* 0x000ea40000100800 */
[----:B--2---:R-:W-:-:S13]  /*13390*/  LOP3.LUT P0, RZ, R0, 0x10, RZ, 0xc0, !PT ;  /* 0x0000001000ff7812 */ /* 0x004fda000780c0ff */
[----:B------:R-:W-:Y:S05]  /*133a0*/  @!P0 BRA `(.L_x_1406) ;  /* 0x0000000000048947 */ /* 0x000fea0003800000 */
[----:B------:R-:W-:Y:S01]  /*133b0*/  BPT.TRAP 0x1 ;  /* 0x000000040000795c */ /* 0x000fe20000300000 */
.L_x_1406:
[----:B------:R-:W-:Y:S01]  /*133c0*/  IMAD R0, R25, 0x8, R22 ;  /* 0x0000000819007824 */ /* 0x000fe200078e0216 */
[----:B0-----:R-:W-:Y:S01]  /*133d0*/  SHF.L.U32 R3, R27, 0x1f, RZ ;  /* 0x0000001f1b037819 */ /* 0x001fe200000006ff */
[----:B------:R-:W-:Y:S01]  /*133e0*/  BSSY B0, `(.L_x_1407) ;  /* 0x0000004000007945 */ /* 0x000fe20003800000 */
[----:B------:R-:W-:Y:S02]  /*133f0*/  IMAD R6, R24, -0x60, R35 ;  /* 0xffffffa018067824 */ /* 0x000fe400078e0223 */
[----:B------:R-:W0:Y:S02]  /*13400*/  SYNCS.PHASECHK.TRANS64.TRYWAIT P0, [R0+URZ+0x2a860], R3 ;  /* 0x02a86003000075a7 */ /* 0x000e24000800017f */
[----:B0-----:R-:W-:Y:S05]  /*13410*/  @!P0 BRA `(.L_x_1408) ;  /* 0x0000003c00588947 */ /* 0x001fea0003800000 */
.L_x_1506:
[----:B------:R-:W-:Y:S05]  /*13420*/  BSYNC B0 ;  /* 0x0000000000007941 */ /* 0x000fea0003800000 */
.L_x_1407:
        /* <DEDUP_REMOVED lines=8> */
[----:B------:R-:W-:Y:S01]  /*134b0*/  LOP3.LUT P0, RZ, R28, 0x2, RZ, 0xc0, !PT ;  /* 0x000000021cff7812 */ /* 0x000fe2000780c0ff */
[----:B------:R-:W-:Y:S01]  /*134c0*/  IMAD R4, R7, 0x2, R22 ;  /* 0x0000000207047824 */ /* 0x000fe200078e0216 */
[----:B------:R-:W2:Y:S02]  /*134d0*/  SHFL.IDX PT, R14, R17, RZ, 0x181f ;  /* 0x00181fff110e7589 */ /* 0x000ea400000e0000 */
[----:B------:R-:W-:Y:S02]  /*134e0*/  ISETP.LT.OR P3, PT, R6, 0x1, !P0 ;  /* 0x000000010600780c */ /* 0x000fe40004761670 */
        /* <DEDUP_REMOVED lines=16> */
[----:B------:R-:W-:Y:S02]  /*135f0*/  ISETP.LT.OR P3, PT, R6, 0x11, !P0 ;  /* 0x000000110600780c */ /* 0x000fe40004761670 */
        /* <DEDUP_REMOVED lines=28> */
.L_x_1520:
        /* <DEDUP_REMOVED lines=11> */
.L_x_1410:
[----:B------:R-:W-:Y:S02]  /*13870*/  PLOP3.LUT P1, PT, P1, P0, PT, 0xa2, 0x0 ;  /* 0x000000000000781c */ /* 0x000fe40000f21472 */
[----:B------:R-:W-:-:S08]  /*13880*/  @P0 R2UR P1, UR4, R0 ;  /* 0x00000000000402ca */ /* 0x000fd00000020000 */
[----:B------:R-:W-:-:S05]  /*13890*/  @P0 PLOP3.LUT P0, PT, P1, PT, PT, 0x80, 0x0 ;  /* 0x000000000000081c */ /* 0x000fca0000f0f070 */
[----:B------:R-:W-:Y:S01]  /*138a0*/  @!P1 SYNCS.ARRIVE.TRANS64.RED.A0T1 RZ, [UR4+0x2a850], RZ ;  /* 0x02a850ffffff99a7 */ /* 0x000fe20008200404 */
[----:B------:R-:W-:Y:S07]  /*138b0*/  @!P1 ARRIVES.LDGSTSBAR.64.TRANSCNT [UR4+0x2a850] ;  /* 0x02a85000ff0099b0 */ /* 0x000fee0008000a84 */
[----:B------:R-:W-:Y:S05]  /*138c0*/  @P0 BRA.U.ANY `(.L_x_1410) ;  /* 0xfffffffd00e80947 */ /* 0x000fea000393ffff */
[----:B------:R-:W-:Y:S01]  /*138d0*/  NOP ;  /* 0x0000000000007918 */ /* 0x000fe20000000000 */
[----:B0-----:R-:W2:Y:S02]  /*138e0*/  LDL R2, [R1] ;  /* 0x0000000001027983 */ /* 0x001ea40000100800 */
[----:B--2---:R-:W-:-:S13]  /*138f0*/  LOP3.LUT P2, RZ, R2, 0x10, RZ, 0xc0, !PT ;  /* 0x0000001002ff7812 */ /* 0x004fda000784c0ff */
[----:B------:R-:W-:Y:S05]  /*13900*/  @!P2 BRA `(.L_x_1411) ;  /* 0x000000000004a947 */ /* 0x000fea0003800000 */
[----:B------:R-:W-:Y:S01]  /*13910*/  BPT.TRAP 0x1 ;  /* 0x000000040000795c */ /* 0x000fe20000300000 */
.L_x_1411:
[----:B------:R-:W-:Y:S01]  /*13920*/  VIADD R25, R25, 0x1 ;  /* 0x0000000119197836 */ /* 0x000fe20000000000 */
[----:B------:R0:W-:Y:S04]  /*13930*/  SYNCS.ARRIVE.TRANS64.A1T0 RZ, [R0+URZ+0x2a850], RZ ;  /* 0x02a850ff00ff79a7 */ /* 0x0001e8000810003f */
[----:B------:R-:W-:-:S04]  /*13940*/  ISETP.NE.AND P0, PT, R25, 0x2, PT ;  /* 0x000000021900780c */ /* 0x000fc80003f05270 */
[----:B0-----:R-:W-:Y:S02]  /*13950*/  SEL R0, RZ, 0x1, P0 ;  /* 0x00000001ff007807 */ /* 0x001fe40000000000 */
[----:B------:R-:W-:Y:S02]  /*13960*/  SEL R25, R25, RZ, P0 ;  /* 0x000000ff19197207 */ /* 0x000fe40000000000 */
[----:B------:R-:W-:-:S07]  /*13970*/  LOP3.LUT R27, R27, R0, RZ, 0x3c, !PT ;  /* 0x000000001b1b7212 */ /* 0x000fce00078e3cff */
.L_x_1368:
[----:B------:R-:W-:Y:S05]  /*13980*/  BSYNC B7 ;  /* 0x0000000000077941 */ /* 0x000fea0003800000 */
.L_x_1366:
[----:B------:R-:W2:Y:S02]  /*13990*/  LDL R0, [R1] ;  /* 0x0000000001007983 */ /* 0x000ea40000100800 */
[----:B--2---:R-:W-:-:S13]  /*139a0*/  LOP3.LUT P0, RZ, R0, 0x100, RZ, 0xc0, !PT ;  /* 0x0000010000ff7812 */ /* 0x004fda000780c0ff */
        /* <DEDUP_REMOVED lines=10> */
.L_x_1412:
        /* <DEDUP_REMOVED lines=14> */
[----:B------:R-:W-:Y:S01]  /*13b30*/  SHFL.IDX PT, R0, R16, RZ, 0x1f ;  /* 0x00001fff10007589 */ /* 0x000fe200000e0000 */
[C---:B------:R-:W-:Y:S02]  /*13b40*/  ISETP.GE.U32.AND P4, PT, R8.reuse, 0x8, PT ;  /* 0x000000080800780c */ /* 0x040fe40003f86070 */
[C---:B------:R-:W-:Y:S01]  /*13b50*/  ISETP.GE.U32.AND P5, PT, R8.reuse, 0x10, PT ;  /* 0x000000100800780c */ /* 0x040fe20003fa6070 */
[----:B------:R-:W-:Y:S01]  /*13b60*/  SHFL.IDX PT, R4, R16, 0x1, 0x1f ;  /* 0x00201f0010047f89 */ /* 0x000fe200000e0000 */
[----:B--2---:R-:W-:Y:S01]  /*13b70*/  @!P1 IMAD.MOV.U32 R5, RZ, RZ, R2 ;  /* 0x000000ffff059224 */ /* 0x004fe200078e0002 */
[----:B------:R-:W-:-:S04]  /*13b80*/  ISETP.NE.AND P1, PT, R8, RZ, PT ;  /* 0x000000ff0800720c */ /* 0x000fc80003f25270 */
        /* <DEDUP_REMOVED lines=16> */
.L_x_1530:
[----:B------:R-:W-:Y:S02]  /*13c90*/  ULDC UR4, c[0x0][0xc38] ;  /* 0x00030e0000047ab9 */ /* 0x000fe40000000800 */
[----:B------:R-:W-:-:S04]  /*13ca0*/  IMAD.U32 R7, RZ, RZ, UR4 ;  /* 0x00000004ff077e24 */ /* 0x000fc8000f8e00ff */
[----:B--2---:R-:W-:-:S04]  /*13cb0*/  IMAD R14, R14, R7, RZ ;  /* 0x000000070e0e7224 */ /* 0x004fc800078e02ff */
[----:B------:R-:W-:-:S05]  /*13cc0*/  IMAD.IADD R9, R4, 0x1, R14 ;  /* 0x0000000104097824 */ /* 0x000fca00078e020e */
[----:B------:R-:W-:-:S13]  /*13cd0*/  ISETP.GT.AND P6, PT, R9, R0, PT ;  /* 0x000000000900720c */ /* 0x000fda0003fc4270 */
[----:B------:R-:W-:Y:S05]  /*13ce0*/  @P6 BRA `(.L_x_1415) ;  /* 0x00000000009c6947 */ /* 0x000fea0003800000 */
.L_x_1420:
[----:B------:R-:W2:Y:S01]  /*13cf0*/  LDC R2, c[0x0][0xc3c] ;  /* 0x00030f00ff027b82 */ /* 0x000ea20000000800 */
[----:B------:R-:W-:-:S05]  /*13d00*/  VIADD R19, R19, 0x1f ;  /* 0x0000001f13137836 */ /* 0x000fca0000000000 */
        /* <DEDUP_REMOVED lines=12> */
.L_x_1418:
[----:B------:R-:W-:Y:S05]  /*13dd0*/  BSYNC B0 ;  /* 0x0000000000007941 */ /* 0x000fea0003800000 */
.L_x_1417:
[----:B------:R-:W-:-:S03]  /*13de0*/  UMOV UR4, 0xffffffff ;  /* 0xffffffff00047882 */ /* 0x000fc60000000000 */
[----:B------:R-:W-:Y:S05]  /*13df0*/  BRA.DIV UR4, `(.L_x_1419) ;  /* 0x0000004204047947 */ /* 0x000fea000b800000 */
[----:B-----5:R-:W3:Y:S02]  /*13e00*/  SHFL.UP PT, R14, R5, 0x1, RZ ;  /* 0x04200000050e7989 */ /* 0x020ee400000e00ff */
[----:B---3--:R-:W-:-:S05]  /*13e10*/  SEL R14, R14, RZ, P1 ;  /* 0x000000ff0e0e7207 */ /* 0x008fca0000800000 */
[----:B------:R-:W-:-:S05]  /*13e20*/  IMAD.IADD R13, R5, 0x1, R14 ;  /* 0x00000001050d7824 */ /* 0x000fca00078e020e */
[----:B------:R-:W2:Y:S02]  /*13e30*/  SHFL.UP PT, R14, R13, 0x2, RZ ;  /* 0x044000000d0e7989 */ /* 0x000ea400000e00ff */
[----:B--2---:R-:W-:-:S05]  /*13e40*/  SEL R2, R14, RZ, P2 ;  /* 0x000000ff0e027207 */ /* 0x004fca0001000000 */
        /* <DEDUP_REMOVED lines=9> */
[----:B-1----:R-:W-:-:S05]  /*13ee0*/  IMAD.IADD R6, R4, 0x1, R7 ;  /* 0x0000000104067824 */ /* 0x002fca00078e0207 */
[----:B------:R1:W2:Y:S02]  /*13ef0*/  SHFL.IDX PT, R14, R6, 0x1f, 0x1f ;  /* 0x03e01f00060e7f89 */ /* 0x0002a400000e0000 */
.L_x_1538:
[----:B------:R-:W-:Y:S02]  /*13f00*/  ULDC UR4, c[0x0][0xc38] ;  /* 0x00030e0000047ab9 */ /* 0x000fe40000000800 */
[----:B------:R-:W-:-:S04]  /*13f10*/  IMAD.U32 R7, RZ, RZ, UR4 ;  /* 0x00000004ff077e24 */ /* 0x000fc8000f8e00ff */
[----:B--2---:R-:W-:-:S04]  /*13f20*/  IMAD R14, R14, R7, RZ ;  /* 0x000000070e0e7224 */ /* 0x004fc800078e02ff */
[----:B------:R-:W-:-:S05]  /*13f30*/  IMAD.IADD R9, R14, 0x1, R9 ;  /* 0x000000010e097824 */ /* 0x000fca00078e0209 */
[----:B------:R-:W-:-:S13]  /*13f40*/  ISETP.GT.AND P6, PT, R9, R0, PT ;  /* 0x000000000900720c */ /* 0x000fda0003fc4270 */
[----:B------:R-:W-:Y:S05]  /*13f50*/  @!P6 BRA `(.L_x_1420) ;  /* 0xfffffffc0064e947 */ /* 0x000fea000383ffff */
.L_x_1415:
        /* <DEDUP_REMOVED lines=8> */
.L_x_1542:
[----:B------:R-:W-:Y:S01]  /*13fe0*/  ISETP.NE.AND P0, PT, R2, RZ, PT ;  /* 0x000000ff0200720c */ /* 0x000fe20003f05270 */
[----:B------:R-:W-:-:S12]  /*13ff0*/  IMAD.MOV.U32 R14, RZ, RZ, RZ ;  /* 0x000000ffff0e7224 */ /* 0x000fd800078e00ff */
[----:B------:R-:W-:Y:S05]  /*14000*/  @!P0 BRA `(.L_x_1422) ;  /* 0x0000000000108947 */ /* 0x000fea0003800000 */
[----:B------:R-:W-:Y:S01]  /*14010*/  UMOV UR4, 0xffffffff ;  /* 0xffffffff00047882 */ /* 0x000fe20000000000 */
[----:B------:R-:W-:Y:S02]  /*14020*/  VIADD R12, R4, 0xffffffff ;  /* 0xffffffff040c7836 */ /* 0x000fe40000000000 */
[----:B------:R-:W-:Y:S05]  /*14030*/  BRA.DIV UR4, `(.L_x_1423) ;  /* 0x0000004204787947 */ /* 0x000fea000b800000 */
[----:B------:R4:W0:Y:S02]  /*14040*/  SHFL.IDX PT, R14, R6, R12, 0x1f ;  /* 0x00001f0c060e7589 */ /* 0x00082400000e0000 */
.L_x_1422:
[----:B------:R-:W5:Y:S01]  /*14050*/  LDC.64 R2, c[0x0][0xc90] ;  /* 0x00032400ff027b82 */ /* 0x000f620000000a00 */
[----:B------:R-:W-:-:S04]  /*14060*/  IMAD.IADD R19, R4, 0x1, R19 ;  /* 0x0000000104137824 */ /* 0x000fc800078e0213 */
[----:B-----5:R-:W-:-:S05]  /*14070*/  IMAD.WIDE R2, R19, 0x4, R2 ;  /* 0x0000000413027825 */ /* 0x020fca00078e0202 */
[----:B-1--4-:R1:W2:Y:S01]  /*14080*/  LDG.E R6, desc[UR36][R2.64] ;  /* 0x0000002402067981 */ /* 0x0122a2000c1e1900 */
[----:B0-----:R-:W-:Y:S02]  /*14090*/  IMAD R16, R14, R7, R16 ;  /* 0x000000070e107224 */ /* 0x001fe400078e0210 */
[----:B-1----:R-:W-:Y:S02]  /*140a0*/  IMAD.MOV.U32 R2, RZ, RZ, RZ ;  /* 0x000000ffff027224 */ /* 0x002fe400078e00ff */
[----:B--23--:R-:W-:-:S05]  /*140b0*/  IMAD R4, R5, R6, RZ ;  /* 0x0000000605047224 */ /* 0x00cfca00078e02ff */
[----:B------:R-:W-:-:S04]  /*140c0*/  IABS R8, R4 ;  /* 0x0000000400087213 */ /* 0x000fc80000000000 */
[----:B------:R-:W0:Y:S08]  /*140d0*/  I2F.RP R10, R8 ;  /* 0x00000008000a7306 */ /* 0x000e300000209400 */
[----:B0-----:R-:W0:Y:S02]  /*140e0*/  MUFU.RCP R10, R10 ;  /* 0x0000000a000a7308 */ /* 0x001e240000001000 */
[----:B0-----:R-:W-:-:S06]  /*140f0*/  VIADD R11, R10, 0xffffffe ;  /* 0x0ffffffe0a0b7836 */ /* 0x001fcc0000000000 */
[----:B------:R-:W0:Y:S02]  /*14100*/  F2I.FTZ.U32.TRUNC.NTZ R3, R11 ;  /* 0x0000000b00037305 */ /* 0x000e24000021f000 */
[----:B0-----:R-:W-:-:S04]  /*14110*/  IMAD.MOV R9, RZ, RZ, -R3 ;  /* 0x000000ffff097224 */ /* 0x001fc800078e0a03 */
        /* <DEDUP_REMOVED lines=11> */
[----:B------:R-:W-:Y:S02]  /*141d0*/  @!P1 IMAD.IADD R3, R3, 0x1, -R8 ;  /* 0x0000000103039824 */ /* 0x000fe400078e0a08 */
[----:B------:R-:W-:Y:S01]  /*141e0*/  @!P1 VIADD R2, R2, 0x1 ;  /* 0x0000000102029836 */ /* 0x000fe20000000000 */
[----:B------:R-:W-:Y:S02]  /*141f0*/  ISETP.NE.AND P1, PT, R4, RZ, PT ;  /* 0x000000ff0400720c */ /* 0x000fe40003f25270 */
[----:B------:R-:W-:-:S13]  /*14200*/  ISETP.GE.U32.AND P0, PT, R3, R8, PT ;  /* 0x000000080300720c */ /* 0x000fda0003f06070 */
[----:B------:R-:W-:-:S04]  /*14210*/  @P0 VIADD R2, R2, 0x1 ;  /* 0x0000000102020836 */ /* 0x000fc80000000000 */
[----:B------:R-:W-:Y:S01]  /*14220*/  @!P2 IMAD.MOV R2, RZ, RZ, -R2 ;  /* 0x000000ffff02a224 */ /* 0x000fe200078e0a02 */
[----:B------:R-:W-:-:S05]  /*14230*/  @!P1 LOP3.LUT R2, RZ, R4, RZ, 0x33, !PT ;  /* 0x00000004ff029212 */ /* 0x000fca00078e33ff */
[----:B------:R-:W-:Y:S02]  /*14240*/  IMAD R0, R6, R2, RZ ;  /* 0x0000000206007224 */ /* 0x000fe400078e02ff */
[----:B------:R-:W-:Y:S02]  /*14250*/  IMAD.MOV R2, RZ, RZ, -R2 ;  /* 0x000000ffff027224 */ /* 0x000fe400078e0a02 */
[----:B------:R-:W-:Y:S02]  /*14260*/  IMAD.MOV R3, RZ, RZ, -R0 ;  /* 0x000000ffff037224 */ /* 0x000fe400078e0a00 */
[----:B------:R-:W-:-:S03]  /*14270*/  IMAD R9, R4, R2, R9 ;  /* 0x0000000204097224 */ /* 0x000fc600078e0209 */
[----:B------:R-:W-:-:S04]  /*14280*/  VIADDMNMX R6, R3, R7, R6, PT ;  /* 0x0000000703067246 */ /* 0x000fc80003800106 */
[-C--:B------:R-:W-:Y:S02]  /*14290*/  IABS R7, R6.reuse ;  /* 0x0000000600077213 */ /* 0x080fe40000000000 */
[----:B------:R-:W-:Y:S02]  /*142a0*/  IABS R4, R6 ;  /* 0x0000000600047213 */ /* 0x000fe40000000000 */
[----:B------:R-:W0:Y:S03]  /*142b0*/  I2F.RP R8, R7 ;  /* 0x0000000700087306 */ /* 0x000e260000209400 */
[----:B------:R-:W-:-:S05]  /*142c0*/  IMAD.MOV R4, RZ, RZ, -R4 ;  /* 0x000000ffff047224 */ /* 0x000fca00078e0a04 */
[----:B0-----:R-:W0:Y:S02]  /*142d0*/  MUFU.RCP R8, R8 ;  /* 0x0000000800087308 */ /* 0x001e240000001000 */
[----:B0-----:R-:W-:-:S06]  /*142e0*/  VIADD R3, R8, 0xffffffe ;  /* 0x0ffffffe08037836 */ /* 0x001fcc0000000000 */
[----:B------:R-:W0:Y:S02]  /*142f0*/  F2I.FTZ.U32.TRUNC.NTZ R3, R3 ;  /* 0x0000000300037305 */ /* 0x000e24000021f000 */
[----:B0-----:R-:W-:-:S04]  /*14300*/  IMAD.MOV R2, RZ, RZ, -R3 ;  /* 0x000000ffff027224 */ /* 0x001fc800078e0a03 */
[----:B------:R-:W-:Y:S02]  /*14310*/  IMAD R11, R2, R7, RZ ;  /* 0x00000007020b7224 */ /* 0x000fe400078e02ff */
[----:B------:R-:W-:-:S04]  /*14320*/  IMAD.MOV.U32 R2, RZ, RZ, RZ ;  /* 0x000000ffff027224 */ /* 0x000fc800078e00ff */
[----:B------:R-:W-:Y:S01]  /*14330*/  IMAD.HI.U32 R2, R3, R11, R2 ;  /* 0x0000000b03027227 */ /* 0x000fe200078e0002 */
[----:B------:R-:W-:Y:S02]  /*14340*/  IABS R11, R9 ;  /* 0x00000009000b7213 */ /* 0x000fe40000000000 */
[C---:B------:R-:W-:Y:S01]  /*14350*/  LOP3.LUT R3, R9.reuse, R6, RZ, 0x3c, !PT ;  /* 0x0000000609037212 */ /* 0x040fe200078e3cff */
[----:B------:R-:W-:Y:S02]  /*14360*/  IMAD.IADD R9, R9, 0x1, R0 ;  /* 0x0000000109097824 */ /* 0x000fe400078e0200 */
[----:B------:R-:W-:Y:S01]  /*14370*/  IMAD.HI.U32 R2, R2, R11, RZ ;  /* 0x0000000b02027227 */ /* 0x000fe200078e00ff */
[----:B------:R-:W-:-:S03]  /*14380*/  ISETP.GE.AND P2, PT, R3, RZ, PT ;  /* 0x000000ff0300720c */ /* 0x000fc60003f46270 */
[----:B------:R-:W-:-:S05]  /*14390*/  IMAD R4, R2, R4, R11 ;  /* 0x0000000402047224 */ /* 0x000fca00078e020b */
[----:B------:R-:W-:-:S13]  /*143a0*/  ISETP.GT.U32.AND P1, PT, R7, R4, PT ;  /* 0x000000040700720c */ /* 0x000fda0003f24070 */
[----:B------:R-:W-:Y:S02]  /*143b0*/  @!P1 IMAD.IADD R4, R4, 0x1, -R7 ;  /* 0x0000000104049824 */ /* 0x000fe400078e0a07 */
[----:B------:R-:W-:Y:S01]  /*143c0*/  @!P1 VIADD R2, R2, 0x1 ;  /* 0x0000000102029836 */ /* 0x000fe20000000000 */
[----:B------:R-:W-:Y:S02]  /*143d0*/  ISETP.NE.AND P1, PT, R6, RZ, PT ;  /* 0x000000ff0600720c */ /* 0x000fe40003f25270 */
[----:B------:R-:W-:-:S13]  /*143e0*/  ISETP.GE.U32.AND P0, PT, R4, R7, PT ;  /* 0x000000070400720c */ /* 0x000fda0003f06070 */
[----:B------:R-:W-:-:S04]  /*143f0*/  @P0 VIADD R2, R2, 0x1 ;  /* 0x0000000102020836 */ /* 0x000fc80000000000 */
[----:B------:R-:W-:Y:S01]  /*14400*/  @!P2 IMAD.MOV R2, RZ, RZ, -R2 ;  /* 0x000000ffff02a224 */ /* 0x000fe200078e0a02 */
[----:B------:R-:W-:Y:S01]  /*14410*/  @!P1 LOP3.LUT R2, RZ, R6, RZ, 0x33, !PT ;  /* 0x00000006ff029212 */ /* 0x000fe200078e33ff */
[----:B------:R-:W-:-:S04]  /*14420*/  IMAD.MOV R6, RZ, RZ, -R6 ;  /* 0x000000ffff067224 */ /* 0x000fc800078e0a06 */
[----:B------:R-:W-:Y:S01]  /*14430*/  IMAD R18, R2, R6, R9 ;  /* 0x0000000602127224 */ /* 0x000fe200078e0209 */
[----:B------:R-:W-:-:S05]  /*14440*/  LOP3.LUT R2, RZ, R2, RZ, 0x33, !PT ;  /* 0x00000002ff027212 */ /* 0x000fca00078e33ff */
[----:B------:R-:W-:Y:S01]  /*14450*/  IMAD.IADD R17, R5, 0x1, R2 ;  /* 0x0000000105117824 */ /* 0x000fe200078e0202 */
[----:B------:R-:W-:Y:S06]  /*14460*/  BRA `(.L_x_1424) ;  /* 0x00000000001c7947 */ /* 0x000fec0003800000 */
.L_x_1416:
[----:B------:R-:W-:Y:S01]  /*14470*/  UMOV UR4, URZ ;  /* 0x0000003f00047c82 */ /* 0x000fe20008000000 */
[----:B------:R-:W-:Y:S01]  /*14480*/  UMOV UR5, URZ ;  /* 0x0000003f00057c82 */ /* 0x000fe20008000000 */
[----:B------:R-:W-:Y:S01]  /*14490*/  ULDC UR6, c[0x0][0xc3c] ;  /* 0x00030f0000067ab9 */ /* 0x000fe20000000800 */
[----:B------:R-:W-:Y:S02]  /*144a0*/  IMAD.MOV.U32 R16, RZ, RZ, R0 ;  /* 0x000000ffff107224 */ /* 0x000fe400078e0000 */
[----:B------:R-:W-:Y:S02]  /*144b0*/  IMAD.U32 R17, RZ, RZ, UR4 ;  /* 0x00000004ff117e24 */ /* 0x000fe4000f8e00ff */
[----:B------:R-:W-:Y:S02]  /*144c0*/  IMAD.U32 R18, RZ, RZ, UR5 ;  /* 0x00000005ff127e24 */ /* 0x000fe4000f8e00ff */
[----:B------:R-:W-:-:S07]  /*144d0*/  IMAD.U32 R19, RZ, RZ, UR6 ;  /* 0x00000006ff137e24 */ /* 0x000fce000f8e00ff */
.L_x_1424:
[----:B------:R-:W2:Y:S01]  /*144e0*/  S2R R0, SR_TID.X ;  /* 0x0000000000007919 */ /* 0x000ea20000002100 */
        /* <DEDUP_REMOVED lines=9> */
.L_x_1413:
[----:B------:R-:W-:Y:S02]  /*14580*/  ULDC UR4, c[0x0][0xc3c] ;  /* 0x00030f0000047ab9 */ /* 0x000fe40000000800 */
[----:B--2---:R-:W-:-:S13]  /*14590*/  ISETP.GE.AND P0, PT, R19, UR4, PT ;  /* 0x0000000413007c0c */ /* 0x004fda000bf06270 */
[----:B------:R-:W-:Y:S05]  /*145a0*/  @!P0 BRA `(.L_x_1425) ;  /* 0xffffffb4000c8947 */ /* 0x000fea000383ffff */
[----:B------:R-:W-:Y:S05]  /*145b0*/  BSYNC B8 ;  /* 0x0000000000087941 */ /* 0x000fea0003800000 */
.L_x_1354:
[----:B--2---:R-:W2:Y:S01]  /*145c0*/  LDL.LU R0, [R1+0x14] ;  /* 0x0000140001007983 */ /* 0x004ea20000300800 */
[----:B------:R-:W-:Y:S01]  /*145d0*/  BSSY B0, `(.L_x_1426) ;  /* 0x000000b000007945 */ /* 0x000fe20003800000 */
[----:B------:R-:W4:Y:S01]  /*145e0*/  S2R R5, SR_CgaCtaId ;  /* 0x0000000000057919 */ /* 0x000f220000008800 */
[----:B--2---:R-:W-:-:S05]  /*145f0*/  VIADD R0, R0, 0x1 ;  /* 0x0000000100007836 */ /* 0x004fca0000000000 */
[----:B0-----:R-:W-:-:S04]  /*14600*/  LEA.HI R2, R0, R0, RZ, 0x1 ;  /* 0x0000000000027211 */ /* 0x001fc800078f08ff */
[----:B------:R-:W-:Y:S02]  /*14610*/  LOP3.LUT R3, R2, 0xfffffffe, RZ, 0xc0, !PT ;  /* 0xfffffffe02037812 */ /* 0x000fe400078ec0ff */
[----:B------:R-:W-:-:S03]  /*14620*/  MOV R2, 0x400 ;  /* 0x0000040000027802 */ /* 0x000fc60000000f00 */
[----:B------:R-:W-:Y:S01]  /*14630*/  IMAD.IADD R0, R0, 0x1, -R3 ;  /* 0x0000000100007824 */ /* 0x000fe200078e0a03 */
[----:B----4-:R-:W-:-:S04]  /*14640*/  LEA R5, R5, R2, 0x18 ;  /* 0x0000000205057211 */ /* 0x010fc800078ec0ff */
[----:B------:R-:W-:-:S04]  /*14650*/  SHF.L.U32 R0, R0, 0x1f, RZ ;  /* 0x0000001f00007819 */ /* 0x000fc800000006ff */
[----:B------:R-:W0:Y:S02]  /*14660*/  SYNCS.PHASECHK.TRANS64.TRYWAIT P0, [R5+URZ+0x2a820], R0 ;  /* 0x02a82000050075a7 */ /* 0x000e24000800017f */
[----:B0-----:R-:W-:Y:S05]  /*14670*/  @!P0 BRA `(.L_x_1427) ;  /* 0x0000003c000c8947 */ /* 0x001fea0003800000 */
.L_x_1545:
[----:B------:R-:W-:Y:S05]  /*14680*/  BSYNC B0 ;  /* 0x0000000000007941 */ /* 0x000fea0003800000 */
.L_x_1426:
[----:B------:R-:W-:-:S03]  /*14690*/  UMOV UR4, 0xffffffff ;  /* 0xffffffff00047882 */ /* 0x000fc60000000000 */
[----:B------:R-:W-:Y:S05]  /*146a0*/  BRA.DIV UR4, `(.L_x_1428) ;  /* 0x0000003e04147947 */ /* 0x000fea000b800000 */
[----:B0-----:R-:W0:Y:S02]  /*146b0*/  S2R R0, SR_TID.X ;  /* 0x0000000000007919 */ /* 0x001e240000002100 */
[----:B0-----:R-:W-:-:S04]  /*146c0*/  SHF.R.U32.HI R0, RZ, 0x5, R0 ;  /* 0x00000005ff007819 */ /* 0x001fc80000011600 */
[----:B------:R-:W-:-:S05]  /*146d0*/  LOP3.LUT R0, R0, 0x3, RZ, 0xc0, !PT ;  /* 0x0000000300007812 */ /* 0x000fca00078ec0ff */
[----:B------:R0:W2:Y:S02]  /*146e0*/  SHFL.IDX PT, R14, R0, RZ, 0x1f ;  /* 0x00001fff000e7589 */ /* 0x0000a400000e0000 */
.L_x_1548:
[----:B--2---:R-:W-:Y:S01]  /*146f0*/  ISETP.NE.AND P0, PT, R14, RZ, PT ;  /* 0x000000ff0e00720c */ /* 0x004fe20003f05270 */
[----:B------:R-:W-:-:S12]  /*14700*/  BSSY B0, `(.L_x_1429) ;  /* 0x0000026000007945 */ /* 0x000fd80003800000 */
[----:B------:R-:W-:Y:S05]  /*14710*/  @P0 BRA `(.L_x_1430) ;  /* 0x0000000000900947 */ /* 0x000fea0003800000 */
[----:B------:R-:W-:-:S03]  /*14720*/  UMOV UR4, 0xffffffff ;  /* 0xffffffff00047882 */ /* 0x000fc60000000000 */
[----:B------:R-:W-:Y:S05]  /*14730*/  BRA.DIV UR4, `(.L_x_1431) ;  /* 0x0000003e04247947 */ /* 0x000fea000b800000 */
[----:B------:R-:W-:-:S13]  /*14740*/  ELECT P6, URZ, PT ;  /* 0x00000000003f782f */ /* 0x000fda00038c0000 */
.L_x_1551:
        /* <DEDUP_REMOVED lines=8> */
.L_x_1432:
[----:B------:R-:W-:Y:S01]  /*147d0*/  IMAD R3, R25, 0x8, R5 ;  /* 0x0000000819037824 */ /* 0x000fe200078e0205 */
[----:B------:R-:W-:Y:S01]  /*147e0*/  SHF.L.U32 R2, R27, 0x1f, RZ ;  /* 0x0000001f1b027819 */ /* 0x000fe200000006ff */
[----:B------:R-:W-:-:S03]  /*147f0*/  VIADD R25, R25, 0x1 ;  /* 0x0000000119197836 */ /* 0x000fc60000000000 */
[----:B------:R-:W0:Y:S02]  /*14800*/  SYNCS.PHASECHK.TRANS64.TRYWAIT P1, [R3+URZ+0x2a840], R2 ;  /* 0x02a84002030075a7 */ /* 0x000e24000802017f */
[----:B------:R-:W-:-:S04]  /*14810*/  ISETP.NE.AND P2, PT, R25, 0x2, PT ;  /* 0x000000021900780c */ /* 0x000fc80003f45270 */
[----:B------:R-:W-:Y:S01]  /*14820*/  SEL R0, RZ, 0x1, P2 ;  /* 0x00000001ff007807 */ /* 0x000fe20001000000 */
[----:B0-----:R-:W-:Y:S08]  /*14830*/  @!P1 BRA `(.L_x_1433) ;  /* 0x0000003c00049947 */ /* 0x001ff00003800000 */
.L_x_1552:
[----:B------:R-:W-:Y:S02]  /*14840*/  SEL R25, R25, RZ, P2 ;  /* 0x000000ff19197207 */ /* 0x000fe40001000000 */
[----:B------:R-:W-:Y:S01]  /*14850*/  LOP3.LUT R0, R27, R0, RZ, 0x3c, !PT ;  /* 0x000000001b007212 */ /* 0x000fe200078e3cff */
[----:B------:R-:W-:Y:S06]  /*14860*/  @!P0 BRA `(.L_x_1434) ;  /* 0x0000000000048947 */ /* 0x000fec0003800000 */
[----:B------:R-:W-:Y:S01]  /*14870*/  BPT.TRAP 0x1 ;  /* 0x000000040000795c */ /* 0x000fe20000300000 */
.L_x_1434:
[----:B------:R-:W-:Y:S01]  /*14880*/  IMAD R25, R25, 0x8, R5 ;  /* 0x0000000819197824 */ /* 0x000fe200078e0205 */
[----:B------:R-:W-:-:S04]  /*14890*/  SHF.L.U32 R0, R0, 0x1f, RZ ;  /* 0x0000001f00007819 */ /* 0x000fc800000006ff */
[----:B------:R-:W2:Y:S02]  /*148a0*/  SYNCS.PHASECHK.TRANS64.TRYWAIT P1, [R25+URZ+0x2a840], R0 ;  /* 0x02a84000190075a7 */ /* 0x000ea4000802017f */
[----:B--2---:R-:W-:Y:S05]  /*148b0*/  @!P1 BRA `(.L_x_1435) ;  /* 0x0000003800f89947 */ /* 0x004fea0003800000 */
.L_x_1553:
[----:B------:R-:W-:Y:S05]  /*148c0*/  @!P0 BRA `(.L_x_1436) ;  /* 0x0000000000048947 */ /* 0x000fea0003800000 */
[----:B------:R-:W-:Y:S01]  /*148d0*/  BPT.TRAP 0x1 ;  /* 0x000000040000795c */ /* 0x000fe20000300000 */
.L_x_1436:
[----:B------:R-:W4:Y:S02]  /*148e0*/  SYNCS.PHASECHK.TRANS64.TRYWAIT P1, [R3+URZ+0x2a860], R2 ;  /* 0x02a86002030075a7 */ /* 0x000f24000802017f */
[----:B----4-:R-:W-:Y:S05]  /*148f0*/  @!P1 BRA `(.L_x_1437) ;  /* 0x0000003800fc9947 */ /* 0x010fea0003800000 */
.L_x_1554:
[----:B------:R-:W-:Y:S05]  /*14900*/  @!P0 BRA `(.L_x_1438) ;  /* 0x0000000000048947 */ /* 0x000fea0003800000 */
[----:B------:R-:W-:Y:S01]  /*14910*/  BPT.TRAP 0x1 ;  /* 0x000000040000795c */ /* 0x000fe20000300000 */
.L_x_1438:
[----:B------:R0:W0:Y:S02]  /*14920*/  SYNCS.PHASECHK.TRANS64.TRYWAIT P0, [R25+URZ+0x2a860], R0 ;  /* 0x02a86000190075a7 */ /* 0x000024000800017f */
[----:B0-----:R-:W-:Y:S05]  /*14930*/  @!P0 NANOSLEEP.SYNCS 0x989680 ;  /* 0x009896800000895d */ /* 0x001fea0003900000 */
[----:B------:R-:W0:Y:S02]  /*14940*/  @!P0 SYNCS.PHASECHK.TRANS64 P0, [R25+URZ+0x2a860], R0 ;  /* 0x02a86000190085a7 */ /* 0x000e24000800007f */
[----:B0-----:R-:W-:Y:S05]  /*14950*/  @!P0 BRA `(.L_x_1438) ;  /* 0xfffffffc00f08947 */ /* 0x001fea000383ffff */
.L_x_1430:
[----:B------:R-:W-:Y:S05]  /*14960*/  BSYNC B0 ;  /* 0x0000000000007941 */ /* 0x000fea0003800000 */
.L_x_1429:
[----:B------:R-:W-:Y:S05]  /*14970*/  EXIT ;  /* 0x000000000000794d */ /* 0x000fea0003800000 */
.L_x_1248:
[----:B0-----:R-:W-:-:S04]  /*14980*/  IMAD.U32 R3, RZ, RZ, UR40 ;  /* 0x00000028ff037e24 */ /* 0x001fc8000f8e00ff */
[----:B------:R0:W1:Y:S03]  /*14990*/  SYNCS.PHASECHK.TRANS64.TRYWAIT P1, [R3+URZ+0x2a800], R0 ;  /* 0x02a80000030075a7 */ /* 0x000066000802017f */
[----:B-1----:R-:W-:Y:S05]  /*149a0*/  @!P1 NANOSLEEP.SYNCS 0x989680 ;  /* 0x009896800000995d */ /* 0x002fea0003900000 */
[----:B------:R-:W1:Y:S02]  /*149b0*/  @!P1 SYNCS.PHASECHK.TRANS64 P1, [R3+URZ+0x2a800], R0 ;  /* 0x02a80000030095a7 */ /* 0x000e64000802007f */
[----:B-1----:R-:W-:Y:S05]  /*149c0*/  @!P1 BRA `(.L_x_1248) ;  /* 0xfffffffc00ec9947 */ /* 0x002fea000383ffff */
[----:B------:R-:W-:Y:S05]  /*149d0*/  BRA `(.L_x_1439) ;  /* 0xfffffed000047947 */ /* 0x000fea000383ffff */
.L_x_1252:
[----:B-1----:R1:W2:Y:S02]  /*149e0*/  SYNCS.PHASECHK.TRANS64.TRYWAIT P1, [R3+URZ+0x2a830], R0 ;  /* 0x02a83000030075a7 */ /* 0x0022a4000802017f */
[----:B--2---:R-:W-:Y:S05]  /*149f0*/  @!P1 NANOSLEEP.SYNCS 0x989680 ;  /* 0x009896800000995d */ /* 0x004fea0003900000 */
[----:B------:R-:W2:Y:S02]  /*14a00*/  @!P1 SYNCS.PHASECHK.TRANS64 P1, [R3+URZ+0x2a830], R0 ;  /* 0x02a83000030095a7 */ /* 0x000ea4000802007f */
[----:B--2---:R-:W-:Y:S05]  /*14a10*/  @!P1 BRA `(.L_x_1252) ;  /* 0xfffffffc00f09947 */ /* 0x004fea000383ffff */
[----:B------:R-:W-:Y:S05]  /*14a20*/  BRA `(.L_x_1251) ;  /* 0xfffffed000207947 */ /* 0x000fea000383ffff */
.L_x_1269:
[----:B-1----:R-:W-:-:S04]  /*14a30*/  IMAD.U32 R10, RZ, RZ, UR6 ;  /* 0x00000006ff0a7e24 */ /* 0x002fc8000f8e00ff */
[----:B------:R1:W2:Y:S03]  /*14a40*/  SYNCS.PHASECHK.TRANS64.TRYWAIT P1, [R10+URZ+0x2a830], R9 ;  /* 0x02a830090a0075a7 */ /* 0x0002a6000802017f */
[----:B--2---:R-:W-:Y:S05]  /*14a50*/  @!P1 NANOSLEEP.SYNCS 0x989680 ;  /* 0x009896800000995d */ /* 0x004fea0003900000 */
[----:B------:R-:W2:Y:S02]  /*14a60*/  @!P1 SYNCS.PHASECHK.TRANS64 P1, [R10+URZ+0x2a830], R9 ;  /* 0x02a830090a0095a7 */ /* 0x000ea4000802007f */
[----:B--2---:R-:W-:Y:S05]  /*14a70*/  @!P1 BRA `(.L_x_1269) ;  /* 0xfffffffc00ec9947 */ /* 0x004fea000383ffff */
[----:B------:R-:W-:Y:S05]  /*14a80*/  BRA `(.L_x_1268) ;  /* 0xfffffefc001c7947 */ /* 0x000fea000383ffff */
.L_x_1273:
[----:B01----:R-:W-:-:S04]  /*14a90*/  IMAD.U32 R9, RZ, RZ, UR5 ;  /* 0x00000005ff097e24 */ /* 0x003fc8000f8e00ff */
[----:B------:R0:W1:Y:S03]  /*14aa0*/  SYNCS.PHASECHK.TRANS64.TRYWAIT P1, [R9+URZ+0x2a850], R0 ;  /* 0x02a85000090075a7 */ /* 0x000066000802017f */
[----:B-1----:R-:W-:Y:S05]  /*14ab0*/  @!P1 NANOSLEEP.SYNCS 0x989680 ;  /* 0x009896800000995d */ /* 0x002fea0003900000 */
[----:B------:R-:W1:Y:S02]  /*14ac0*/  @!P1 SYNCS.PHASECHK.TRANS64 P1, [R9+URZ+0x2a850], R0 ;  /* 0x02a85000090095a7 */ /* 0x000e64000802007f */
[----:B-1----:R-:W-:Y:S05]  /*14ad0*/  @!P1 BRA `(.L_x_1273) ;  /* 0xfffffffc00ec9947 */ /* 0x002fea000383ffff */
[----:B------:R-:W-:Y:S05]  /*14ae0*/  BRA `(.L_x_1272) ;  /* 0xffffff0400447947 */ /* 0x000fea000383ffff */
.L_x_1292:
[----:B-1----:R-:W-:-:S04]  /*14af0*/  IMAD.U32 R10, RZ, RZ, UR6 ;  /* 0x00000006ff0a7e24 */ /* 0x002fc8000f8e00ff */
[----:B------:R1:W2:Y:S03]  /*14b00*/  SYNCS.PHASECHK.TRANS64.TRYWAIT P1, [R10+URZ+0x2a830], R9 ;  /* 0x02a830090a0075a7 */ /* 0x0002a6000802017f */
[----:B--2---:R-:W-:Y:S05]  /*14b10*/  @!P1 NANOSLEEP.SYNCS 0x989680 ;  /* 0x009896800000995d */ /* 0x004fea0003900000 */
[----:B------:R-:W2:Y:S02]  /*14b20*/  @!P1 SYNCS.PHASECHK.TRANS64 P1, [R10+URZ+0x2a830], R9 ;  /* 0x02a830090a0095a7 */ /* 0x000ea4000802007f */
[----:B--2---:R-:W-:Y:S05]  /*14b30*/  @!P1 BRA `(.L_x_1292) ;  /* 0xfffffffc00ec9947 */ /* 0x004fea000383ffff */
[----:B------:R-:W-:Y:S05]  /*14b40*/  BRA `(.L_x_1291) ;  /* 0xffffff2800e47947 */ /* 0x000fea000383ffff */
.L_x_1296:
[----:B01----:R-:W-:-:S04]  /*14b50*/  IMAD.U32 R9, RZ, RZ, UR5 ;  /* 0x00000005ff097e24 */ /* 0x003fc8000f8e00ff */
[----:B------:R0:W1:Y:S03]  /*14b60*/  SYNCS.PHASECHK.TRANS64.TRYWAIT P1, [R9+URZ+0x2a850], R0 ;  /* 0x02a85000090075a7 */ /* 0x000066000802017f */
[----:B-1----:R-:W-:Y:S05]  /*14b70*/  @!P1 NANOSLEEP.SYNCS 0x989680 ;  /* 0x009896800000995d */ /* 0x002fea0003900000 */
[----:B------:R-:W1:Y:S02]  /*14b80*/  @!P1 SYNCS.PHASECHK.TRANS64 P1, [R9+URZ+0x2a850], R0 ;  /* 0x02a85000090095a7 */ /* 0x000e64000802007f */
[----:B-1----:R-:W-:Y:S05]  /*14b90*/  @!P1 BRA `(.L_x_1296) ;  /* 0xfffffffc00ec9947 */ /* 0x002fea000383ffff */
[----:B------:R-:W-:Y:S05]  /*14ba0*/  BRA `(.L_x_1295) ;  /* 0xffffff34000c7947 */ /* 0x000fea000383ffff */
.L_x_1304:
[----:B-1----:R-:W-:-:S04]  /*14bb0*/  IMAD.U32 R10, RZ, RZ, UR5 ;  /* 0x00000005ff0a7e24 */ /* 0x002fc8000f8e00ff */
[----:B------:R1:W2:Y:S03]  /*14bc0*/  SYNCS.PHASECHK.TRANS64.TRYWAIT P1, [R10+URZ+0x2a830], R9 ;  /* 0x02a830090a0075a7 */ /* 0x0002a6000802017f */
[----:B--2---:R-:W-:Y:S05]  /*14bd0*/  @!P1 NANOSLEEP.SYNCS 0x989680 ;  /* 0x009896800000995d */ /* 0x004fea0003900000 */
[----:B------:R-:W2:Y:S02]  /*14be0*/  @!P1 SYNCS.PHASECHK.TRANS64 P1, [R10+URZ+0x2a830], R9 ;  /* 0x02a830090a0095a7 */ /* 0x000ea4000802007f */
[----:B--2---:R-:W-:Y:S05]  /*14bf0*/  @!P1 BRA `(.L_x_1304) ;  /* 0xfffffffc00ec9947 */ /* 0x004fea000383ffff */
[----:B------:R-:W-:Y:S05]  /*14c00*/  BRA `(.L_x_1303) ;  /* 0xffffff4400d47947 */ /* 0x000fea000383ffff */
.L_x_1308:
[----:B01----:R-:W-:-:S04]  /*14c10*/  IMAD.U32 R9, RZ, RZ, UR5 ;  /* 0x00000005ff097e24 */ /* 0x003fc8000f8e00ff */
[----:B------:R0:W1:Y:S03]  /*14c20*/  SYNCS.PHASECHK.TRANS64.TRYWAIT P1, [R9+URZ+0x2a850], R0 ;  /* 0x02a85000090075a7 */ /* 0x000066000802017f */
[----:B-1----:R-:W-:Y:S05]  /*14c30*/  @!P1 NANOSLEEP.SYNCS 0x989680 ;  /* 0x009896800000995d */ /* 0x002fea0003900000 */
[----:B------:R-:W1:Y:S02]  /*14c40*/  @!P1 SYNCS.PHASECHK.TRANS64 P1, [R9+URZ+0x2a850], R0 ;  /* 0x02a85000090095a7 */ /* 0x000e64000802007f */
[----:B-1----:R-:W-:Y:S05]  /*14c50*/  @!P1 BRA `(.L_x_1308) ;  /* 0xfffffffc00ec9947 */ /* 0x002fea000383ffff */
[----:B------:R-:W-:Y:S05]  /*14c60*/  BRA `(.L_x_1307) ;  /* 0xffffff4c00fc7947 */ /* 0x000fea000383ffff */
.L_x_1323:
[----:B-1----:R-:W-:-:S04]  /*14c70*/  IMAD.U32 R5, RZ, RZ, UR5 ;  /* 0x00000005ff057e24 */ /* 0x002fc8000f8e00ff */
[----:B------:R1:W2:Y:S03]  /*14c80*/  SYNCS.PHASECHK.TRANS64.TRYWAIT P1, [R5+URZ+0x2a850], R0 ;  /* 0x02a85000050075a7 */ /* 0x0002a6000802017f */
[----:B--2---:R-:W-:Y:S05]  /*14c90*/  @!P1 NANOSLEEP.SYNCS 0x989680 ;  /* 0x009896800000995d */ /* 0x004fea0003900000 */
[----:B------:R-:W2:Y:S02]  /*14ca0*/  @!P1 SYNCS.PHASECHK.TRANS64 P1, [R5+URZ+0x2a850], R0 ;  /* 0x02a85000050095a7 */ /* 0x000ea4000802007f */
[----:B--2---:R-:W-:Y:S05]  /*14cb0*/  @!P1 BRA `(.L_x_1323) ;  /* 0xfffffffc00ec9947 */ /* 0x004fea000383ffff */
[----:B------:R-:W-:Y:S05]  /*14cc0*/  BRA `(.L_x_1322) ;  /* 0xffffff7400ec7947 */ /* 0x000fea000383ffff */
.L_x_1374:
[----:B------:R-:W-:Y:S01]  /*14cd0*/  SHF.R.U32.HI R7, RZ, 0x5, R21 ;  /* 0x00000005ff077819 */ /* 0x000fe20000011615 */
[----:B------:R-:W-:Y:S01]  /*14ce0*/  BSSY B0, `(.L_x_1440) ;  /* 0x0000009000007945 */ /* 0x000fe20003800000 */
[----:B------:R-:W-:Y:S02]  /*14cf0*/  IMAD.MOV.U32 R12, RZ, RZ, RZ ;  /* 0x000000ffff0c7224 */ /* 0x000fe400078e00ff */
[----:B------:R-:W-:Y:S01]  /*14d00*/  LOP3.LUT R7, R7, 0x3, RZ, 0xc0, !PT ;  /* 0x0000000307077812 */ /* 0x000fe200078ec0ff */
[----:B------:R-:W-:Y:S02]  /*14d10*/  IMAD.MOV.U32 R11, RZ, RZ, 0x1f ;  /* 0x0000001fff0b7424 */ /* 0x000fe400078e00ff */
[----:B------:R-:W-:Y:S02]  /*14d20*/  IMAD.MOV.U32 R15, RZ, RZ, -0x1 ;  /* 0xffffffffff0f7424 */ /* 0x000fe400078e00ff */
[----:B------:R-:W-:-:S07]  /*14d30*/  IMAD.MOV.U32 R13, RZ, RZ, R7 ;  /* 0x000000ffff0d7224 */ /* 0x000fce00078e0007 */
[----:B0----5:R-:W-:Y:S05]  /*14d40*/  WARPSYNC.COLLECTIVE R15, `(.L_x_1441) ;  /* 0x000000000f087348 */ /* 0x021fea0003c00000 */
[----:B------:R1:W2:Y:S02]  /*14d50*/  SHFL.IDX P6, R14, R13, R12, R11 ;  /* 0x0000000c0d0e7389 */ /* 0x0002a400000c000b */
[----:B012--5:R-:W-:Y:S01]  /*14d60*/  ENDCOLLECTIVE ;  /* 0x000000000000791b */ /* 0x027fe20003800000 */
.L_x_1441:
[----:B------:R-:W-:Y:S05]  /*14d70*/  BSYNC B0 ;  /* 0x0000000000007941 */ /* 0x000fea0003800000 */
.L_x_1440:
[----:B------:R-:W-:Y:S05]  /*14d80*/  BRA `(.L_x_1442) ;  /* 0xffffffbc00747947 */ /* 0x000fea000383ffff */
.L_x_1377:
[----:B-1----:R1:W2:Y:S02]  /*14d90*/  SYNCS.PHASECHK.TRANS64.TRYWAIT P0, [R7+URZ+0x2a840], R2 ;  /* 0x02a84002070075a7 */ /* 0x0022a4000800017f */
[----:B--2---:R-:W-:Y:S05]  /*14da0*/  @!P0 NANOSLEEP.SYNCS 0x989680 ;  /* 0x009896800000895d */ /* 0x004fea0003900000 */
[----:B------:R-:W2:Y:S02]  /*14db0*/  @!P0 SYNCS.PHASECHK.TRANS64 P0, [R7+URZ+0x2a840], R2 ;  /* 0x02a84002070085a7 */ /* 0x000ea4000800007f */
[----:B--2---:R-:W-:Y:S05]  /*14dc0*/  @!P0 BRA `(.L_x_1377) ;  /* 0xfffffffc00f08947 */ /* 0x004fea000383ffff */
[----:B------:R-:W-:Y:S05]  /*14dd0*/  BRA `(.L_x_1443) ;  /* 0xffffffbc00f07947 */ /* 0x000fea000383ffff */
.L_x_1378:
        /* <DEDUP_REMOVED lines=8> */
.L_x_1445:
[----:B------:R-:W-:Y:S05]  /*14e60*/  BSYNC B0 ;  /* 0x0000000000007941 */ /* 0x000fea0003800000 */
.L_x_1444:
        /* <DEDUP_REMOVED lines=9> */
.L_x_1446:
[----:B------:R-:W-:Y:S02]  /*14f00*/  IMAD.MOV.U32 R13, RZ, RZ, R0 ;  /* 0x000000ffff0d7224 */ /* 0x000fe400078e0000 */
[----:B------:R-:W-:Y:S02]  /*14f10*/  IMAD.MOV.U32 R12, RZ, RZ, 0x1 ;  /* 0x00000001ff0c7424 */ /* 0x000fe400078e00ff */
[----:B------:R-:W-:-:S07]  /*14f20*/  IMAD.MOV.U32 R3, RZ, RZ, R14 ;  /* 0x000000ffff037224 */ /* 0x000fce00078e000e */
[----:B------:R-:W-:Y:S05]  /*14f30*/  WARPSYNC.COLLECTIVE R15, `(.L_x_1447) ;  /* 0x000000000f087348 */ /* 0x000fea0003c00000 */
[----:B------:R0:W1:Y:S02]  /*14f40*/  SHFL.IDX P6, R14, R13, R12, R11 ;  /* 0x0000000c0d0e7389 */ /* 0x00006400000c000b */
[----:B01----:R-:W-:Y:S01]  /*14f50*/  ENDCOLLECTIVE ;  /* 0x000000000000791b */ /* 0x003fe20003800000 */
.L_x_1447:
        /* <DEDUP_REMOVED lines=13> */
[----:B0-----:R-:W-:-:S07]  /*15030*/  IMAD.MOV.U32 R2, RZ, RZ, R14 ;  /* 0x000000ffff027224 */ /* 0x001fce00078e000e */
[----:B------:R-:W-:Y:S05]  /*15040*/  WARPSYNC.COLLECTIVE R15, `(.L_x_1448) ;  /* 0x000000000f087348 */ /* 0x000fea0003c00000 */
[----:B------:R0:W1:Y:S02]  /*15050*/  SHFL.IDX P6, R14, R13, R12, R11 ;  /* 0x0000000c0d0e7389 */ /* 0x00006400000c000b */
[----:B01----:R-:W-:Y:S01]  /*15060*/  ENDCOLLECTIVE ;  /* 0x000000000000791b */ /* 0x003fe20003800000 */
.L_x_1448:
[----:B------:R-:W-:Y:S02]  /*15070*/  @P1 IMAD R8, R5, 0x2, R22 ;  /* 0x0000000205081824 */ /* 0x000fe400078e0216 */
[----:B------:R-:W-:Y:S02]  /*15080*/  IMAD.MOV.U32 R13, RZ, RZ, R0 ;  /* 0x000000ffff0d7224 */ /* 0x000fe400078e0000 */
[----:B------:R-:W-:Y:S02]  /*15090*/  IMAD.MOV.U32 R12, RZ, RZ, 0x2 ;  /* 0x00000002ff0c7424 */ /* 0x000fe400078e00ff */
[----:B------:R-:W-:-:S07]  /*150a0*/  IMAD.MOV.U32 R3, RZ, RZ, R14 ;  /* 0x000000ffff037224 */ /* 0x000fce00078e000e */
[----:B------:R-:W-:Y:S05]  /*150b0*/  WARPSYNC.COLLECTIVE R15, `(.L_x_1449) ;  /* 0x000000000f087348 */ /* 0x000fea0003c00000 */
[----:B------:R0:W1:Y:S02]  /*150c0*/  SHFL.IDX P6, R14, R13, R12, R11 ;  /* 0x0000000c0d0e7389 */ /* 0x00006400000c000b */
[----:B01----:R-:W-:Y:S01]  /*150d0*/  ENDCOLLECTIVE ;  /* 0x000000000000791b */ /* 0x003fe20003800000 */
.L_x_1449:
        /* <DEDUP_REMOVED lines=17> */
.L_x_1450:
[----:B------:R-:W-:Y:S02]  /*151f0*/  @P1 IMAD R8, R5, 0x2, R22 ;  /* 0x0000000205081824 */ /* 0x000fe400078e0216 */
[----:B------:R-:W-:Y:S02]  /*15200*/  IMAD.MOV.U32 R13, RZ, RZ, R0 ;  /* 0x000000ffff0d7224 */ /* 0x000fe400078e0000 */
[----:B------:R-:W-:Y:S02]  /*15210*/  IMAD.MOV.U32 R12, RZ, RZ, 0x3 ;  /* 0x00000003ff0c7424 */ /* 0x000fe400078e00ff */
[----:B------:R-:W-:-:S07]  /*15220*/  IMAD.MOV.U32 R3, RZ, RZ, R14 ;  /* 0x000000ffff037224 */ /* 0x000fce00078e000e */
[----:B------:R-:W-:Y:S05]  /*15230*/  WARPSYNC.COLLECTIVE R15, `(.L_x_1451) ;  /* 0x000000000f087348 */ /* 0x000fea0003c00000 */
[----:B------:R0:W1:Y:S02]  /*15240*/  SHFL.IDX P6, R14, R13, R12, R11 ;  /* 0x0000000c0d0e7389 */ /* 0x00006400000c000b */
[----:B01----:R-:W-:Y:S01]  /*15250*/  ENDCOLLECTIVE ;  /* 0x000000000000791b */ /* 0x003fe20003800000 */
.L_x_1451:
        /* <DEDUP_REMOVED lines=17> */
.L_x_1452:
[----:B------:R-:W-:Y:S02]  /*15370*/  @P1 IMAD R8, R5, 0x2, R22 ;  /* 0x0000000205081824 */ /* 0x000fe400078e0216 */
[----:B------:R-:W-:Y:S02]  /*15380*/  IMAD.MOV.U32 R13, RZ, RZ, R0 ;  /* 0x000000ffff0d7224 */ /* 0x000fe400078e0000 */
[----:B------:R-:W-:Y:S02]  /*15390*/  IMAD.MOV.U32 R12, RZ, RZ, 0x4 ;  /* 0x00000004ff0c7424 */ /* 0x000fe400078e00ff */
[----:B------:R-:W-:-:S07]  /*153a0*/  IMAD.MOV.U32 R3, RZ, RZ, R14 ;  /* 0x000000ffff037224 */ /* 0x000fce00078e000e */
[----:B------:R-:W-:Y:S05]  /*153b0*/  WARPSYNC.COLLECTIVE R15, `(.L_x_1453) ;  /* 0x000000000f087348 */ /* 0x000fea0003c00000 */
[----:B------:R0:W1:Y:S02]  /*153c0*/  SHFL.IDX P6, R14, R13, R12, R11 ;  /* 0x0000000c0d0e7389 */ /* 0x00006400000c000b */
[----:B01----:R-:W-:Y:S01]  /*153d0*/  ENDCOLLECTIVE ;  /* 0x000000000000791b */ /* 0x003fe20003800000 */
.L_x_1453:
        /* <DEDUP_REMOVED lines=17> */
.L_x_1454:
[----:B------:R-:W-:Y:S02]  /*154f0*/  @P1 IMAD R8, R5, 0x2, R22 ;  /* 0x0000000205081824 */ /* 0x000fe400078e0216 */
[----:B------:R-:W-:Y:S02]  /*15500*/  IMAD.MOV.U32 R13, RZ, RZ, R0 ;  /* 0x000000ffff0d7224 */ /* 0x000fe400078e0000 */
[----:B------:R-:W-:Y:S02]  /*15510*/  IMAD.MOV.U32 R12, RZ, RZ, 0x5 ;  /* 0x00000005ff0c7424 */ /* 0x000fe400078e00ff */
[----:B------:R-:W-:-:S07]  /*15520*/  IMAD.MOV.U32 R3, RZ, RZ, R14 ;  /* 0x000000ffff037224 */ /* 0x000fce00078e000e */
[----:B------:R-:W-:Y:S05]  /*15530*/  WARPSYNC.COLLECTIVE R15, `(.L_x_1455) ;  /* 0x000000000f087348 */ /* 0x000fea0003c00000 */
[----:B------:R0:W1:Y:S02]  /*15540*/  SHFL.IDX P6, R14, R13, R12, R11 ;  /* 0x0000000c0d0e7389 */ /* 0x00006400000c000b */
[----:B01----:R-:W-:Y:S01]  /*15550*/  ENDCOLLECTIVE ;  /* 0x000000000000791b */ /* 0x003fe20003800000 */
.L_x_1455:
[----:B------:R-:W-:-:S05]  /*15560*/  @P1 LEA R3, P0, R9, R3, 0x1 ;  /* 0x0000000309031211 */ /* 0x000fca00078008ff */
[----:B------:R-:W-:-:S05]  /*15570*/  @P1 IMAD.X R2, RZ, RZ, R2, P0 ;  /* 0x000000ffff021224 */ /* 0x000fca00000e0602 */
[----:B------:R-:W-:Y:S01]  /*15580*/  @P1 LOP3.LUT R3, R3, R2, RZ, 0x3c, !PT ;  /* 0x0000000203031212 */ /* 0x000fe200078e3cff */
[----:B------:R-:W-:-:S03]  /*15590*/  IMAD.MOV.U32 R13, RZ, RZ, R4 ;  /* 0x000000ffff0d7224 */ /* 0x000fc600078e0004 */
[----:B------:R-:W-:-:S04]  /*155a0*/  @P1 LOP3.LUT R2, R3, R2, RZ, 0x3c, !PT ;  /* 0x0000000203021212 */ /* 0x000fc800078e3cff */
[----:B------:R-:W-:Y:S01]  /*155b0*/  @P1 LOP3.LUT R3, R3, R2, RZ, 0x3c, !PT ;  /* 0x0000000203031212 */ /* 0x000fe200078e3cff */
[----:B------:R-:W-:-:S07]  /*155c0*/  IMAD.MOV.U32 R0, RZ, RZ, R14 ;  /* 0x000000ffff007224 */ /* 0x000fce00078e000e */
[----:B------:R-:W-:Y:S05]  /*155d0*/  WARPSYNC.COLLECTIVE R15, `(.L_x_1456) ;  /* 0x000000000f087348 */ /* 0x000fea0003c00000 */
[----:B------:R0:W1:Y:S02]  /*155e0*/  SHFL.IDX P6, R14, R13, R12, R11 ;  /* 0x0000000c0d0e7389 */ /* 0x00006400000c000b */
[----:B01----:R-:W-:Y:S01]  /*155f0*/  ENDCOLLECTIVE ;  /* 0x000000000000791b */ /* 0x003fe20003800000 */
.L_x_1456:
        /* <DEDUP_REMOVED lines=8> */
.L_x_1383:
[----:B------:R-:W-:Y:S02]  /*15680*/  IMAD.MOV.U32 R13, RZ, RZ, R4 ;  /* 0x000000ffff0d7224 */ /* 0x000fe400078e0004 */
[----:B------:R-:W-:Y:S02]  /*15690*/  IMAD.MOV.U32 R12, RZ, RZ, RZ ;  /* 0x000000ffff0c7224 */ /* 0x000fe400078e00ff */
[----:B------:R-:W-:Y:S02]  /*156a0*/  IMAD.MOV.U32 R11, RZ, RZ, 0x181f ;  /* 0x0000181fff0b7424 */ /* 0x000fe400078e00ff */
[----:B------:R-:W-:Y:S02]  /*156b0*/  IMAD.MOV.U32 R15, RZ, RZ, -0x1 ;  /* 0xffffffffff0f7424 */ /* 0x000fe400078e00ff */
[----:B------:R-:W-:Y:S02]  /*156c0*/  IMAD R29, R29, R6, RZ ;  /* 0x000000061d1d7224 */ /* 0x000fe400078e02ff */
[----:B------:R-:W-:-:S07]  /*156d0*/  IMAD.IADD R26, R8, 0x1, R26 ;  /* 0x00000001081a7824 */ /* 0x000fce00078e021a */
[----:B------:R-:W-:Y:S05]  /*156e0*/  WARPSYNC.COLLECTIVE R15, `(.L_x_1458) ;  /* 0x000000000f087348 */ /* 0x000fea0003c00000 */
[----:B------:R0:W1:Y:S02]  /*156f0*/  SHFL.IDX P6, R14, R13, R12, R11 ;  /* 0x0000000c0d0e7389 */ /* 0x00006400000c000b */
[----:B01----:R-:W-:Y:S01]  /*15700*/  ENDCOLLECTIVE ;  /* 0x000000000000791b */ /* 0x003fe20003800000 */
.L_x_1458:
[C---:B------:R-:W-:Y:S01]  /*15710*/  VIADD R6, R26.reuse, 0x10 ;  /* 0x000000101a067836 */ /* 0x040fe20000000000 */
[----:B------:R-:W-:Y:S01]  /*15720*/  ISETP.GE.AND P1, PT, R26, R29, PT ;  /* 0x0000001d1a00720c */ /* 0x000fe20003f26270 */
[----:B------:R-:W-:Y:S02]  /*15730*/  IMAD.MOV.U32 R13, RZ, RZ, R0 ;  /* 0x000000ffff0d7224 */ /* 0x000fe400078e0000 */
[----:B------:R-:W-:-:S10]  /*15740*/  IMAD.MOV.U32 R2, RZ, RZ, R14 ;  /* 0x000000ffff027224 */ /* 0x000fd400078e000e */
[----:B------:R-:W-:Y:S05]  /*15750*/  WARPSYNC.COLLECTIVE R15, `(.L_x_1459) ;  /* 0x000000000f087348 */ /* 0x000fea0003c00000 */
[----:B------:R0:W1:Y:S02]  /*15760*/  SHFL.IDX P6, R14, R13, R12, R11 ;  /* 0x0000000c0d0e7389 */ /* 0x00006400000c000b */
[----:B01----:R-:W-:Y:S01]  /*15770*/  ENDCOLLECTIVE ;  /* 0x000000000000791b */ /* 0x003fe20003800000 */
.L_x_1459:
[----:B------:R-:W-:Y:S02]  /*15780*/  IMAD.MOV.U32 R13, RZ, RZ, R4 ;  /* 0x000000ffff0d7224 */ /* 0x000fe400078e0004 */
[----:B------:R-:W-:Y:S02]  /*15790*/  IMAD.MOV.U32 R12, RZ, RZ, 0x1 ;  /* 0x00000001ff0c7424 */ /* 0x000fe400078e00ff */
[----:B------:R-:W-:-:S07]  /*157a0*/  IMAD.MOV.U32 R3, RZ, RZ, R14 ;  /* 0x000000ffff037224 */ /* 0x000fce00078e000e */
[----:B------:R-:W-:Y:S05]  /*157b0*/  WARPSYNC.COLLECTIVE R15, `(.L_x_1460) ;  /* 0x000000000f087348 */ /* 0x000fea0003c00000 */
[----:B------:R0:W1:Y:S02]  /*157c0*/  SHFL.IDX P6, R14, R13, R12, R11 ;  /* 0x0000000c0d0e7389 */ /* 0x00006400000c000b */
[----:B01----:R-:W-:Y:S01]  /*157d0*/  ENDCOLLECTIVE ;  /* 0x000000000000791b */ /* 0x003fe20003800000 */
.L_x_1460:
[----:B------:R-:W-:-:S05]  /*157e0*/  @!P1 LEA R5, P4, R7, R3, 0x1 ;  /* 0x0000000307059211 */ /* 0x000fca00078808ff */
[----:B------:R-:W-:Y:S02]  /*157f0*/  @!P1 IMAD.X R3, RZ, RZ, R2, P4 ;  /* 0x000000ffff039224 */ /* 0x000fe400020e0602 */
[----:B------:R-:W-:Y:S02]  /*15800*/  @!P1 IMAD.MOV.U32 R2, RZ, RZ, R5 ;  /* 0x000000ffff029224 */ /* 0x000fe400078e0005 */
[----:B------:R-:W-:-:S03]  /*15810*/  IMAD.MOV.U32 R13, RZ, RZ, R0 ;  /* 0x000000ffff0d7224 */ /* 0x000fc600078e0000 */
        /* <DEDUP_REMOVED lines=11> */
.L_x_1461:
[----:B------:R-:W-:Y:S02]  /*158d0*/  IMAD.MOV.U32 R13, RZ, RZ, R4 ;  /* 0x000000ffff0d7224 */ /* 0x000fe400078e0004 */
[----:B------:R-:W-:Y:S02]  /*158e0*/  IMAD.MOV.U32 R12, RZ, RZ, 0x2 ;  /* 0x00000002ff0c7424 */ /* 0x000fe400078e00ff */
[----:B------:R-:W-:-:S07]  /*158f0*/  IMAD.MOV.U32 R3, RZ, RZ, R14 ;  /* 0x000000ffff037224 */ /* 0x000fce00078e000e */
[----:B------:R-:W-:Y:S05]  /*15900*/  WARPSYNC.COLLECTIVE R15, `(.L_x_1462) ;  /* 0x000000000f087348 */ /* 0x000fea0003c00000 */
[----:B------:R0:W1:Y:S02]  /*15910*/  SHFL.IDX P6, R14, R13, R12, R11 ;  /* 0x0000000c0d0e7389 */ /* 0x00006400000c000b */
[----:B01----:R-:W-:Y:S01]  /*15920*/  ENDCOLLECTIVE ;  /* 0x000000000000791b */ /* 0x003fe20003800000 */
.L_x_1462:
[----:B------:R-:W-:-:S05]  /*15930*/  @!P1 LEA R5, P4, R7, R3, 0x1 ;  /* 0x0000000307059211 */ /* 0x000fca00078808ff */
[----:B------:R-:W-:Y:S02]  /*15940*/  @!P1 IMAD.X R6, RZ, RZ, R2, P4 ;  /* 0x000000ffff069224 */ /* 0x000fe400020e0602 */
[----:B------:R-:W-:Y:S02]  /*15950*/  @!P1 IMAD.MOV.U32 R2, RZ, RZ, R5 ;  /* 0x000000ffff029224 */ /* 0x000fe400078e0005 */
[----:B------:R-:W-:Y:S02]  /*15960*/  @!P1 IMAD.MOV.U32 R3, RZ, RZ, R6 ;  /* 0x000000ffff039224 */ /* 0x000fe400078e0006 */
[----:B------:R-:W-:Y:S02]  /*15970*/  IMAD.MOV.U32 R13, RZ, RZ, R0 ;  /* 0x000000ffff0d7224 */ /* 0x000fe400078e0000 */
[----:B------:R-:W-:Y:S01]  /*15980*/  VIADD R6, R26, 0x20 ;  /* 0x000000201a067836 */ /* 0x000fe20000000000 */
        /* <DEDUP_REMOVED lines=11> */
.L_x_1463:
[----:B------:R-:W-:Y:S02]  /*15a40*/  IMAD.MOV.U32 R13, RZ, RZ, R4 ;  /* 0x000000ffff0d7224 */ /* 0x000fe400078e0004 */
[----:B------:R-:W-:Y:S02]  /*15a50*/  IMAD.MOV.U32 R12, RZ, RZ, 0x3 ;  /* 0x00000003ff0c7424 */ /* 0x000fe400078e00ff */
[----:B------:R-:W-:-:S07]  /*15a60*/  IMAD.MOV.U32 R3, RZ, RZ, R14 ;  /* 0x000000ffff037224 */ /* 0x000fce00078e000e */
[----:B------:R-:W-:Y:S05]  /*15a70*/  WARPSYNC.COLLECTIVE R15, `(.L_x_1464) ;  /* 0x000000000f087348 */ /* 0x000fea0003c00000 */
[----:B------:R0:W1:Y:S02]  /*15a80*/  SHFL.IDX P6, R14, R13, R12, R11 ;  /* 0x0000000c0d0e7389 */ /* 0x00006400000c000b */
[----:B01----:R-:W-:Y:S01]  /*15a90*/  ENDCOLLECTIVE ;  /* 0x000000000000791b */ /* 0x003fe20003800000 */
.L_x_1464:
        /* <DEDUP_REMOVED lines=17> */
.L_x_1465:
[----:B------:R-:W-:Y:S02]  /*15bb0*/  IMAD.MOV.U32 R13, RZ, RZ, R4 ;  /* 0x000000ffff0d7224 */ /* 0x000fe400078e0004 */
[----:B------:R-:W-:Y:S02]  /*15bc0*/  IMAD.MOV.U32 R12, RZ, RZ, 0x4 ;  /* 0x00000004ff0c7424 */ /* 0x000fe400078e00ff */
[----:B------:R-:W-:-:S07]  /*15bd0*/  IMAD.MOV.U32 R3, RZ, RZ, R14 ;  /* 0x000000ffff037224 */ /* 0x000fce00078e000e */
[----:B------:R-:W-:Y:S05]  /*15be0*/  WARPSYNC.COLLECTIVE R15, `(.L_x_1466) ;  /* 0x000000000f087348 */ /* 0x000fea0003c00000 */
[----:B------:R0:W1:Y:S02]  /*15bf0*/  SHFL.IDX P6, R14, R13, R12, R11 ;  /* 0x0000000c0d0e7389 */ /* 0x00006400000c000b */
[----:B01----:R-:W-:Y:S01]  /*15c00*/  ENDCOLLECTIVE ;  /* 0x000000000000791b */ /* 0x003fe20003800000 */
.L_x_1466:
        /* <DEDUP_REMOVED lines=17> */
.L_x_1467:
[----:B------:R-:W-:Y:S02]  /*15d20*/  IMAD.MOV.U32 R13, RZ, RZ, R4 ;  /* 0x000000ffff0d7224 */ /* 0x000fe400078e0004 */
[----:B------:R-:W-:Y:S02]  /*15d30*/  IMAD.MOV.U32 R12, RZ, RZ, 0x5 ;  /* 0x00000005ff0c7424 */ /* 0x000fe400078e00ff */
[----:B------:R-:W-:-:S07]  /*15d40*/  IMAD.MOV.U32 R3, RZ, RZ, R14 ;  /* 0x000000ffff037224 */ /* 0x000fce00078e000e */
[----:B------:R-:W-:Y:S05]  /*15d50*/  WARPSYNC.COLLECTIVE R15, `(.L_x_1468) ;  /* 0x000000000f087348 */ /* 0x000fea0003c00000 */
[----:B------:R0:W1:Y:S02]  /*15d60*/  SHFL.IDX P6, R14, R13, R12, R11 ;  /* 0x0000000c0d0e7389 */ /* 0x00006400000c000b */
[----:B01----:R-:W-:Y:S01]  /*15d70*/  ENDCOLLECTIVE ;  /* 0x000000000000791b */ /* 0x003fe20003800000 */
.L_x_1468:
        /* <DEDUP_REMOVED lines=17> */
.L_x_1469:
[----:B------:R-:W-:Y:S02]  /*15e90*/  IMAD.MOV.U32 R13, RZ, RZ, R4 ;  /* 0x000000ffff0d7224 */ /* 0x000fe400078e0004 */
[----:B------:R-:W-:Y:S02]  /*15ea0*/  IMAD.MOV.U32 R12, RZ, RZ, 0x6 ;  /* 0x00000006ff0c7424 */ /* 0x000fe400078e00ff */
[----:B------:R-:W-:-:S07]  /*15eb0*/  IMAD.MOV.U32 R3, RZ, RZ, R14 ;  /* 0x000000ffff037224 */ /* 0x000fce00078e000e */
[----:B------:R-:W-:Y:S05]  /*15ec0*/  WARPSYNC.COLLECTIVE R15, `(.L_x_1470) ;  /* 0x000000000f087348 */ /* 0x000fea0003c00000 */
[----:B------:R0:W1:Y:S02]  /*15ed0*/  SHFL.IDX P6, R14, R13, R12, R11 ;  /* 0x0000000c0d0e7389 */ /* 0x00006400000c000b */
[----:B01----:R-:W-:Y:S01]  /*15ee0*/  ENDCOLLECTIVE ;  /* 0x000000000000791b */ /* 0x003fe20003800000 */
.L_x_1470:
        /* <DEDUP_REMOVED lines=17> */
.L_x_1471:
[----:B------:R-:W-:Y:S02]  /*16000*/  IMAD.MOV.U32 R13, RZ, RZ, R4 ;  /* 0x000000ffff0d7224 */ /* 0x000fe400078e0004 */
[----:B------:R-:W-:Y:S02]  /*16010*/  IMAD.MOV.U32 R12, RZ, RZ, 0x7 ;  /* 0x00000007ff0c7424 */ /* 0x000fe400078e00ff */
[----:B------:R-:W-:-:S07]  /*16020*/  IMAD.MOV.U32 R3, RZ, RZ, R14 ;  /* 0x000000ffff037224 */ /* 0x000fce00078e000e */
[----:B------:R-:W-:Y:S05]  /*16030*/  WARPSYNC.COLLECTIVE R15, `(.L_x_1472) ;  /* 0x000000000f087348 */ /* 0x000fea0003c00000 */
[----:B------:R0:W1:Y:S02]  /*16040*/  SHFL.IDX P6, R14, R13, R12, R11 ;  /* 0x0000000c0d0e7389 */ /* 0x00006400000c000b */
[----:B01----:R-:W-:Y:S01]  /*16050*/  ENDCOLLECTIVE ;  /* 0x000000000000791b */ /* 0x003fe20003800000 */
.L_x_1472:
[----:B------:R-:W-:-:S05]  /*16060*/  @!P1 LEA R5, P4, R7, R3, 0x1 ;  /* 0x0000000307059211 */ /* 0x000fca00078808ff */
[----:B------:R-:W-:Y:S02]  /*16070*/  @!P1 IMAD.X R6, RZ, RZ, R2, P4 ;  /* 0x000000ffff069224 */ /* 0x000fe400020e0602 */
[----:B------:R-:W-:Y:S02]  /*16080*/  @!P1 IMAD.MOV.U32 R2, RZ, RZ, R5 ;  /* 0x000000ffff029224 */ /* 0x000fe400078e0005 */
[----:B------:R-:W-:Y:S02]  /*16090*/  @!P1 IMAD.MOV.U32 R3, RZ, RZ, R6 ;  /* 0x000000ffff039224 */ /* 0x000fe400078e0006 */
[----:B------:R-:W-:-:S03]  /*160a0*/  IMAD.MOV.U32 R13, RZ, RZ, R0 ;  /* 0x000000ffff0d7224 */ /* 0x000fc600078e0000 */
        /* <DEDUP_REMOVED lines=10> */
.L_x_1473:
[----:B------:R-:W-:Y:S05]  /*16150*/  BRA `(.L_x_1474) ;  /* 0xffffffbc00ac7947 */ /* 0x000fea000383ffff */
.L_x_1388:
[----:B0-----:R0:W1:Y:S02]  /*16160*/  SYNCS.PHASECHK.TRANS64.TRYWAIT P0, [R22+URZ+0x2a820], R3 ;  /* 0x02a82003160075a7 */ /* 0x001064000800017f */
[----:B-1----:R-:W-:Y:S05]  /*16170*/  @!P0 NANOSLEEP.SYNCS 0x989680 ;  /* 0x009896800000895d */ /* 0x002fea0003900000 */
[----:B------:R-:W1:Y:S02]  /*16180*/  @!P0 SYNCS.PHASECHK.TRANS64 P0, [R22+URZ+0x2a820], R3 ;  /* 0x02a82003160085a7 */ /* 0x000e64000800007f */
[----:B-1----:R-:W-:Y:S05]  /*16190*/  @!P0 BRA `(.L_x_1388) ;  /* 0xfffffffc00f08947 */ /* 0x002fea000383ffff */
[----:B------:R-:W-:Y:S05]  /*161a0*/  BRA `(.L_x_1475) ;  /* 0xffffffc000247947 */ /* 0x000fea000383ffff */
.L_x_1393:
[----:B0-----:R0:W1:Y:S02]  /*161b0*/  SYNCS.PHASECHK.TRANS64.TRYWAIT P0, [R6+URZ+0x2a840], R3 ;  /* 0x02a84003060075a7 */ /* 0x001064000800017f */
[----:B-1----:R-:W-:Y:S05]  /*161c0*/  @!P0 NANOSLEEP.SYNCS 0x989680 ;  /* 0x009896800000895d */ /* 0x002fea0003900000 */
[----:B------:R-:W1:Y:S02]  /*161d0*/  @!P0 SYNCS.PHASECHK.TRANS64 P0, [R6+URZ+0x2a840], R3 ;  /* 0x02a84003060085a7 */ /* 0x000e64000800007f */
[----:B-1----:R-:W-:Y:S05]  /*161e0*/  @!P0 BRA `(.L_x_1393) ;  /* 0xfffffffc00f08947 */ /* 0x002fea000383ffff */
[----:B------:R-:W-:Y:S05]  /*161f0*/  BRA `(.L_x_1476) ;  /* 0xffffffc000ec7947 */ /* 0x000fea000383ffff */
.L_x_1394:
        /* <DEDUP_REMOVED lines=8> */
.L_x_1478:
[----:B------:R-:W-:Y:S05]  /*16280*/  BSYNC B1 ;  /* 0x0000000000017941 */ /* 0x000fea0003800000 */
.L_x_1477:
[----:B------:R-:W0:Y:S01]  /*16290*/  S2R R34, SR_TID.X ;  /* 0x0000000000227919 */ /* 0x000e220000002100 */
[----:B------:R-:W-:Y:S02]  /*162a0*/  IMAD.MOV.U32 R13, RZ, RZ, R9 ;  /* 0x000000ffff0d7224 */ /* 0x000fe400078e0009 */
[----:B------:R-:W-:Y:S02]  /*162b0*/  IMAD.MOV.U32 R12, RZ, RZ, RZ ;  /* 0x000000ffff0c7224 */ /* 0x000fe400078e00ff */
[----:B------:R-:W-:Y:S02]  /*162c0*/  IMAD.MOV.U32 R11, RZ, RZ, 0x181f ;  /* 0x0000181fff0b7424 */ /* 0x000fe400078e00ff */
[----:B------:R-:W-:Y:S02]  /*162d0*/  IMAD.MOV.U32 R15, RZ, RZ, -0x1 ;  /* 0xffffffffff0f7424 */ /* 0x000fe400078e00ff */
[----:B------:R-:W-:Y:S02]  /*162e0*/  IMAD.MOV.U32 R3, RZ, RZ, R14 ;  /* 0x000000ffff037224 */ /* 0x000fe400078e000e */
[----:B------:R-:W-:-:S07]  /*162f0*/  IMAD R4, R4, 0x2, R22 ;  /* 0x0000000204047824 */ /* 0x000fce00078e0216 */
[----:B0-----:R-:W-:Y:S05]  /*16300*/  WARPSYNC.COLLECTIVE R15, `(.L_x_1479) ;  /* 0x000000000f087348 */ /* 0x001fea0003c00000 */
[----:B------:R1:W2:Y:S02]  /*16310*/  SHFL.IDX P6, R14, R13, R12, R11 ;  /* 0x0000000c0d0e7389 */ /* 0x0002a400000c000b */
[----:B012---:R-:W-:Y:S01]  /*16320*/  ENDCOLLECTIVE ;  /* 0x000000000000791b */ /* 0x007fe20003800000 */
.L_x_1479:
[----:B------:R-:W-:Y:S02]  /*16330*/  IMAD.MOV.U32 R13, RZ, RZ, R5 ;  /* 0x000000ffff0d7224 */ /* 0x000fe400078e0005 */
[----:B------:R-:W-:Y:S02]  /*16340*/  IMAD.MOV.U32 R12, RZ, RZ, 0x1 ;  /* 0x00000001ff0c7424 */ /* 0x000fe400078e00ff */
[----:B------:R-:W-:Y:S02]  /*16350*/  IMAD.SHL.U32 R34, R34, 0x8, RZ ;  /* 0x0000000822227824 */ /* 0x000fe400078e00ff */
[----:B------:R-:W-:-:S03]  /*16360*/  IMAD.MOV.U32 R2, RZ, RZ, R14 ;  /* 0x000000ffff027224 */ /* 0x000fc600078e000e */
[----:B------:R-:W-:-:S07]  /*16370*/  LOP3.LUT R34, R34, 0x38, RZ, 0xc0, !PT ;  /* 0x0000003822227812 */ /* 0x000fce00078ec0ff */
[----:B------:R-:W-:Y:S05]  /*16380*/  WARPSYNC.COLLECTIVE R15, `(.L_x_1480) ;  /* 0x000000000f087348 */ /* 0x000fea0003c00000 */
[----:B------:R0:W1:Y:S02]  /*16390*/  SHFL.IDX P6, R14, R13, R12, R11 ;  /* 0x0000000c0d0e7389 */ /* 0x00006400000c000b */
[----:B01----:R-:W-:Y:S01]  /*163a0*/  ENDCOLLECTIVE ;  /* 0x000000000000791b */ /* 0x003fe20003800000 */
.L_x_1480:
[----:B------:R-:W-:-:S05]  /*163b0*/  IMAD.SHL.U32 R0, R34, 0x2, RZ ;  /* 0x0000000222007824 */ /* 0x000fca00078e00ff */
[----:B------:R-:W-:-:S05]  /*163c0*/  IADD3 R2, P0, R2, R0, RZ ;  /* 0x0000000002027210 */ /* 0x000fca0007f1e0ff */
[----:B------:R-:W-:Y:S02]  /*163d0*/  IMAD.X R3, RZ, RZ, R3, P0 ;  /* 0x000000ffff037224 */ /* 0x000fe400000e0603 */
[----:B------:R-:W-:-:S03]  /*163e0*/  IMAD.MOV.U32 R13, RZ, RZ, R9 ;  /* 0x000000ffff0d7224 */ /* 0x000fc600078e0009 */
        /* <DEDUP_REMOVED lines=10> */
.L_x_1481:
[----:B------:R-:W-:Y:S02]  /*16490*/  IMAD.MOV.U32 R13, RZ, RZ, R5 ;  /* 0x000000ffff0d7224 */ /* 0x000fe400078e0005 */
[----:B------:R-:W-:Y:S02]  /*164a0*/  IMAD.MOV.U32 R12, RZ, RZ, 0x2 ;  /* 0x00000002ff0c7424 */ /* 0x000fe400078e00ff */
[----:B------:R-:W-:-:S07]  /*164b0*/  IMAD.MOV.U32 R2, RZ, RZ, R14 ;  /* 0x000000ffff027224 */ /* 0x000fce00078e000e */
[----:B------:R-:W-:Y:S05]  /*164c0*/  WARPSYNC.COLLECTIVE R15, `(.L_x_1482) ;  /* 0x000000000f087348 */ /* 0x000fea0003c00000 */
[----:B------:R0:W1:Y:S02]  /*164d0*/  SHFL.IDX P6, R14, R13, R12, R11 ;  /* 0x0000000c0d0e7389 */ /* 0x00006400000c000b */
[----:B01----:R-:W-:Y:S01]  /*164e0*/  ENDCOLLECTIVE ;  /* 0x000000000000791b */ /* 0x003fe20003800000 */
.L_x_1482:
[----:B------:R-:W-:-:S05]  /*164f0*/  IADD3 R2, P0, R2, R0, RZ ;  /* 0x0000000002027210 */ /* 0x000fca0007f1e0ff */
[----:B------:R-:W-:-:S05]  /*16500*/  IMAD.X R3, RZ, RZ, R3, P0 ;  /* 0x000000ffff037224 */ /* 0x000fca00000e0603 */
        /* <DEDUP_REMOVED lines=11> */
.L_x_1483:
[----:B------:R-:W-:Y:S02]  /*165c0*/  IMAD.MOV.U32 R13, RZ, RZ, R5 ;  /* 0x000000ffff0d7224 */ /* 0x000fe400078e0005 */
[----:B------:R-:W-:Y:S02]  /*165d0*/  IMAD.MOV.U32 R12, RZ, RZ, 0x3 ;  /* 0x00000003ff0c7424 */ /* 0x000fe400078e00ff */
[----:B------:R-:W-:-:S07]  /*165e0*/  IMAD.MOV.U32 R2, RZ, RZ, R14 ;  /* 0x000000ffff027224 */ /* 0x000fce00078e000e */
[----:B------:R-:W-:Y:S05]  /*165f0*/  WARPSYNC.COLLECTIVE R15, `(.L_x_1484) ;  /* 0x000000000f087348 */ /* 0x000fea0003c00000 */
[----:B------:R0:W1:Y:S02]  /*16600*/  SHFL.IDX P6, R14, R13, R12, R11 ;  /* 0x0000000c0d0e7389 */ /* 0x00006400000c000b */
[----:B01----:R-:W-:Y:S01]  /*16610*/  ENDCOLLECTIVE ;  /* 0x000000000000791b */ /* 0x003fe20003800000 */
.L_x_1484:
        /* <DEDUP_REMOVED lines=13> */
.L_x_1485:
[----:B------:R-:W-:Y:S02]  /*166f0*/  IMAD.MOV.U32 R13, RZ, RZ, R5 ;  /* 0x000000ffff0d7224 */ /* 0x000fe400078e0005 */
[----:B------:R-:W-:Y:S02]  /*16700*/  IMAD.MOV.U32 R12, RZ, RZ, 0x4 ;  /* 0x00000004ff0c7424 */ /* 0x000fe400078e00ff */
[----:B------:R-:W-:-:S07]  /*16710*/  IMAD.MOV.U32 R2, RZ, RZ, R14 ;  /* 0x000000ffff027224 */ /* 0x000fce00078e000e */
[----:B------:R-:W-:Y:S05]  /*16720*/  WARPSYNC.COLLECTIVE R15, `(.L_x_1486) ;  /* 0x000000000f087348 */ /* 0x000fea0003c00000 */
[----:B------:R0:W1:Y:S02]  /*16730*/  SHFL.IDX P6, R14, R13, R12, R11 ;  /* 0x0000000c0d0e7389 */ /* 0x00006400000c000b */
[----:B01----:R-:W-:Y:S01]  /*16740*/  ENDCOLLECTIVE ;  /* 0x000000000000791b */ /* 0x003fe20003800000 */
.L_x_1486:
        /* <DEDUP_REMOVED lines=13> */
.L_x_1487:
[----:B------:R-:W-:Y:S02]  /*16820*/  IMAD.MOV.U32 R13, RZ, RZ, R5 ;  /* 0x000000ffff0d7224 */ /* 0x000fe400078e0005 */
[----:B------:R-:W-:Y:S02]  /*16830*/  IMAD.MOV.U32 R12, RZ, RZ, 0x5 ;  /* 0x00000005ff0c7424 */ /* 0x000fe400078e00ff */
[----:B------:R-:W-:-:S07]  /*16840*/  IMAD.MOV.U32 R2, RZ, RZ, R14 ;  /* 0x000000ffff027224 */ /* 0x000fce00078e000e */
[----:B------:R-:W-:Y:S05]  /*16850*/  WARPSYNC.COLLECTIVE R15, `(.L_x_1488) ;  /* 0x000000000f087348 */ /* 0x000fea0003c00000 */
[----:B------:R0:W1:Y:S02]  /*16860*/  SHFL.IDX P6, R14, R13, R12, R11 ;  /* 0x0000000c0d0e7389 */ /* 0x00006400000c000b */
[----:B01----:R-:W-:Y:S01]  /*16870*/  ENDCOLLECTIVE ;  /* 0x000000000000791b */ /* 0x003fe20003800000 */
.L_x_1488:
        /* <DEDUP_REMOVED lines=13> */
.L_x_1489:
[----:B------:R-:W-:Y:S01]  /*16950*/  IMAD.MOV.U32 R2, RZ, RZ, R14 ;  /* 0x000000ffff027224 */ /* 0x000fe200078e000e */
[----:B------:R-:W-:Y:S06]  /*16960*/  BRA `(.L_x_1490) ;  /* 0xffffffc000287947 */ /* 0x000fec000383ffff */
.L_x_1399:
[----:B0-----:R0:W2:Y:S02]  /*16970*/  SYNCS.PHASECHK.TRANS64.TRYWAIT P0, [R5+URZ+0x2a860], R2 ;  /* 0x02a86002050075a7 */ /* 0x0010a4000800017f */
[----:B--2---:R-:W-:Y:S05]  /*16980*/  @!P0 NANOSLEEP.SYNCS 0x989680 ;  /* 0x009896800000895d */ /* 0x004fea0003900000 */
[----:B------:R-:W2:Y:S02]  /*16990*/  @!P0 SYNCS.PHASECHK.TRANS64 P0, [R5+URZ+0x2a860], R2 ;  /* 0x02a86002050085a7 */ /* 0x000ea4000800007f */
[----:B--2---:R-:W-:Y:S05]  /*169a0*/  @!P0 BRA `(.L_x_1399) ;  /* 0xfffffffc00f08947 */ /* 0x004fea000383ffff */
[----:B------:R-:W-:Y:S05]  /*169b0*/  BRA `(.L_x_1491) ;  /* 0xffffffc000887947 */ /* 0x000fea000383ffff */
.L_x_1400:
        /* <DEDUP_REMOVED lines=8> */
.L_x_1493:
[----:B------:R-:W-:Y:S05]  /*16a40*/  BSYNC B1 ;  /* 0x0000000000017941 */ /* 0x000fea0003800000 */
.L_x_1492:
        /* <DEDUP_REMOVED lines=9> */
.L_x_1494:
[----:B------:R-:W-:Y:S02]  /*16ae0*/  IMAD.MOV.U32 R13, RZ, RZ, R23 ;  /* 0x000000ffff0d7224 */ /* 0x000fe400078e0017 */
[----:B------:R-:W-:Y:S02]  /*16af0*/  IMAD.MOV.U32 R12, RZ, RZ, 0x1 ;  /* 0x00000001ff0c7424 */ /* 0x000fe400078e00ff */
[----:B------:R-:W-:-:S07]  /*16b00*/  IMAD.MOV.U32 R2, RZ, RZ, R14 ;  /* 0x000000ffff027224 */ /* 0x000fce00078e000e */
[----:B------:R-:W-:Y:S05]  /*16b10*/  WARPSYNC.COLLECTIVE R15, `(.L_x_1495) ;  /* 0x000000000f087348 */ /* 0x000fea0003c00000 */
[----:B------:R0:W1:Y:S02]  /*16b20*/  SHFL.IDX P6, R14, R13, R12, R11 ;  /* 0x0000000c0d0e7389 */ /* 0x00006400000c000b */
[----:B01----:R-:W-:Y:S01]  /*16b30*/  ENDCOLLECTIVE ;  /* 0x000000000000791b */ /* 0x003fe20003800000 */
.L_x_1495:
        /* <DEDUP_REMOVED lines=15> */
.L_x_1496:
[----:B------:R-:W-:Y:S02]  /*16c30*/  IMAD.MOV.U32 R13, RZ, RZ, R23 ;  /* 0x000000ffff0d7224 */ /* 0x000fe400078e0017 */
[----:B------:R-:W-:Y:S02]  /*16c40*/  IMAD.MOV.U32 R12, RZ, RZ, 0x2 ;  /* 0x00000002ff0c7424 */ /* 0x000fe400078e00ff */
[----:B------:R-:W-:-:S07]  /*16c50*/  IMAD.MOV.U32 R2, RZ, RZ, R14 ;  /* 0x000000ffff027224 */ /* 0x000fce00078e000e */
[----:B------:R-:W-:Y:S05]  /*16c60*/  WARPSYNC.COLLECTIVE R15, `(.L_x_1497) ;  /* 0x000000000f087348 */ /* 0x000fea0003c00000 */
[----:B------:R0:W1:Y:S02]  /*16c70*/  SHFL.IDX P6, R14, R13, R12, R11 ;  /* 0x0000000c0d0e7389 */ /* 0x00006400000c000b */
[----:B01----:R-:W-:Y:S01]  /*16c80*/  ENDCOLLECTIVE ;  /* 0x000000000000791b */ /* 0x003fe20003800000 */
.L_x_1497:
        /* <DEDUP_REMOVED lines=14> */
.L_x_1498:
[----:B------:R-:W-:Y:S02]  /*16d70*/  IMAD.MOV.U32 R13, RZ, RZ, R23 ;  /* 0x000000ffff0d7224 */ /* 0x000fe400078e0017 */
[----:B------:R-:W-:Y:S02]  /*16d80*/  IMAD.MOV.U32 R12, RZ, RZ, 0x3 ;  /* 0x00000003ff0c7424 */ /* 0x000fe400078e00ff */
[----:B------:R-:W-:-:S07]  /*16d90*/  IMAD.MOV.U32 R2, RZ, RZ, R14 ;  /* 0x000000ffff027224 */ /* 0x000fce00078e000e */
[----:B------:R-:W-:Y:S05]  /*16da0*/  WARPSYNC.COLLECTIVE R15, `(.L_x_1499) ;  /* 0x000000000f087348 */ /* 0x000fea0003c00000 */
[----:B------:R0:W1:Y:S02]  /*16db0*/  SHFL.IDX P6, R14, R13, R12, R11 ;  /* 0x0000000c0d0e7389 */ /* 0x00006400000c000b */
[----:B01----:R-:W-:Y:S01]  /*16dc0*/  ENDCOLLECTIVE ;  /* 0x000000000000791b */ /* 0x003fe20003800000 */
.L_x_1499:
        /* <DEDUP_REMOVED lines=14> */
.L_x_1500:
[----:B------:R-:W-:Y:S02]  /*16eb0*/  IMAD.MOV.U32 R13, RZ, RZ, R23 ;  /* 0x000000ffff0d7224 */ /* 0x000fe400078e0017 */
[----:B------:R-:W-:Y:S02]  /*16ec0*/  IMAD.MOV.U32 R12, RZ, RZ, 0x4 ;  /* 0x00000004ff0c7424 */ /* 0x000fe400078e00ff */
[----:B------:R-:W-:-:S07]  /*16ed0*/  IMAD.MOV.U32 R2, RZ, RZ, R14 ;  /* 0x000000ffff027224 */ /* 0x000fce00078e000e */
[----:B------:R-:W-:Y:S05]  /*16ee0*/  WARPSYNC.COLLECTIVE R15, `(.L_x_1501) ;  /* 0x000000000f087348 */ /* 0x000fea0003c00000 */
[----:B------:R0:W1:Y:S02]  /*16ef0*/  SHFL.IDX P6, R14, R13, R12, R11 ;  /* 0x0000000c0d0e7389 */ /* 0x00006400000c000b */
[----:B01----:R-:W-:Y:S01]  /*16f00*/  ENDCOLLECTIVE ;  /* 0x000000000000791b */ /* 0x003fe20003800000 */
.L_x_1501:
        /* <DEDUP_REMOVED lines=14> */
.L_x_1502:
[----:B------:R-:W-:Y:S02]  /*16ff0*/  IMAD.MOV.U32 R13, RZ, RZ, R23 ;  /* 0x000000ffff0d7224 */ /* 0x000fe400078e0017 */
[----:B------:R-:W-:Y:S02]  /*17000*/  IMAD.MOV.U32 R12, RZ, RZ, 0x5 ;  /* 0x00000005ff0c7424 */ /* 0x000fe400078e00ff */
[----:B------:R-:W-:-:S07]  /*17010*/  IMAD.MOV.U32 R2, RZ, RZ, R14 ;  /* 0x000000ffff027224 */ /* 0x000fce00078e000e */
[----:B------:R-:W-:Y:S05]  /*17020*/  WARPSYNC.COLLECTIVE R15, `(.L_x_1503) ;  /* 0x000000000f087348 */ /* 0x000fea0003c00000 */
[----:B------:R0:W1:Y:S02]  /*17030*/  SHFL.IDX P6, R14, R13, R12, R11 ;  /* 0x0000000c0d0e7389 */ /* 0x00006400000c000b */
[----:B01----:R-:W-:Y:S01]  /*17040*/  ENDCOLLECTIVE ;  /* 0x000000000000791b */ /* 0x003fe20003800000 */
.L_x_1503:
        /* <DEDUP_REMOVED lines=8> */
[----:B------:R-:W-:Y:S01]  /*170d0*/  ISETP.LT.OR P2, PT, R6, 0x41, !P0 ;  /* 0x000000410600780c */ /* 0x000fe20004741670 */
[----:B------:R-:W-:-:S12]  /*170e0*/  IMAD.MOV.U32 R23, RZ, RZ, R14 ;  /* 0x000000ffff177224 */ /* 0x000fd800078e000e */
[----:B0-----:R-:W-:Y:S05]  /*170f0*/  WARPSYNC.COLLECTIVE R15, `(.L_x_1504) ;  /* 0x000000000f087348 */ /* 0x001fea0003c00000 */
[----:B------:R1:W2:Y:S02]  /*17100*/  SHFL.IDX P6, R14, R13, R12, R11 ;  /* 0x0000000c0d0e7389 */ /* 0x0002a400000c000b */
[----:B012---:R-:W-:Y:S01]  /*17110*/  ENDCOLLECTIVE ;  /* 0x000000000000791b */ /* 0x007fe20003800000 */
.L_x_1504:
[----:B------:R-:W-:Y:S01]  /*17120*/  @!PT LDS RZ, [RZ] ;  /* 0x00000000fffff984 */ /* 0x000fe20000000800 */
[----:B------:R-:W-:Y:S01]  /*17130*/  @!PT LDS RZ, [RZ] ;  /* 0x00000000fffff984 */ /* 0x000fe20000000800 */
[----:B------:R-:W-:Y:S01]  /*17140*/  @!PT LDS RZ, [RZ] ;  /* 0x00000000fffff984 */ /* 0x000fe20000000800 */
[----:B------:R0:W-:Y:S02]  /*17150*/  LDGSTS.E.BYPASS.LTC128B.128 [R4+0x5400], desc[UR36][R2.64+0x80], !P2 ;  /* 0x0540008002047fae */ /* 0x0001e4000d101d64 */
[----:B0-----:R-:W-:Y:S01]  /*17160*/  IMAD.MOV.U32 R2, RZ, RZ, R14 ;  /* 0x000000ffff027224 */ /* 0x001fe200078e000e */
[----:B------:R-:W-:Y:S06]  /*17170*/  BRA `(.L_x_1505) ;  /* 0xffffffbc00747947 */ /* 0x000fec000383ffff */
.L_x_1408:
[----:B0-----:R0:W1:Y:S02]  /*17180*/  SYNCS.PHASECHK.TRANS64.TRYWAIT P0, [R0+URZ+0x2a860], R3 ;  /* 0x02a86003000075a7 */ /* 0x001064000800017f */
[----:B-1----:R-:W-:Y:S05]  /*17190*/  @!P0 NANOSLEEP.SYNCS 0x989680 ;  /* 0x009896800000895d */ /* 0x002fea0003900000 */
[----:B------:R-:W1:Y:S02]  /*171a0*/  @!P0 SYNCS.PHASECHK.TRANS64 P0, [R0+URZ+0x2a860], R3 ;  /* 0x02a86003000085a7 */ /* 0x000e64000800007f */
[----:B-1----:R-:W-:Y:S05]  /*171b0*/  @!P0 BRA `(.L_x_1408) ;  /* 0xfffffffc00f08947 */ /* 0x002fea000383ffff */
[----:B------:R-:W-:Y:S05]  /*171c0*/  BRA `(.L_x_1506) ;  /* 0xffffffc000947947 */ /* 0x000fea000383ffff */
.L_x_1409:
        /* <DEDUP_REMOVED lines=8> */
.L_x_1508:
[----:B------:R-:W-:Y:S05]  /*17250*/  BSYNC B0 ;  /* 0x0000000000007941 */ /* 0x000fea0003800000 */
.L_x_1507:
[----:B------:R-:W0:Y:S01]  /*17260*/  S2R R4, SR_TID.X ;  /* 0x0000000000047919 */ /* 0x000e220000002100 */
[----:B------:R-:W-:Y:S01]  /*17270*/  IMAD.MOV.U32 R13, RZ, RZ, R17 ;  /* 0x000000ffff0d7224 */ /* 0x000fe200078e0011 */
[C---:B------:R-:W-:Y:S01]  /*17280*/  LOP3.LUT R2, R28.reuse, 0x1, RZ, 0xc0, !PT ;  /* 0x000000011c027812 */ /* 0x040fe200078ec0ff */
[----:B------:R-:W-:Y:S01]  /*17290*/  IMAD.MOV.U32 R12, RZ, RZ, RZ ;  /* 0x000000ffff0c7224 */ /* 0x000fe200078e00ff */
[----:B------:R-:W-:Y:S01]  /*172a0*/  LOP3.LUT P0, RZ, R28, 0x2, RZ, 0xc0, !PT ;  /* 0x000000021cff7812 */ /* 0x000fe2000780c0ff */
[----:B------:R-:W-:Y:S01]  /*172b0*/  IMAD.MOV.U32 R11, RZ, RZ, 0x181f ;  /* 0x0000181fff0b7424 */ /* 0x000fe200078e00ff */
[----:B------:R-:W-:Y:S01]  /*172c0*/  ISETP.NE.U32.AND P1, PT, R2, 0x1, PT ;  /* 0x000000010200780c */ /* 0x000fe20003f25070 */
[----:B------:R-:W-:Y:S01]  /*172d0*/  IMAD.MOV.U32 R15, RZ, RZ, -0x1 ;  /* 0xffffffffff0f7424 */ /* 0x000fe200078e00ff */
[C---:B------:R-:W-:Y:S01]  /*172e0*/  ISETP.LT.OR P4, PT, R6.reuse, 0x1, !P0 ;  /* 0x000000010600780c */ /* 0x040fe20004781670 */
[----:B------:R-:W-:Y:S01]  /*172f0*/  IMAD.MOV.U32 R3, RZ, RZ, R14 ;  /* 0x000000ffff037224 */ /* 0x000fe200078e000e */
[----:B------:R-:W-:-:S13]  /*17300*/  ISETP.LT.OR P3, PT, R6, 0x1, P1 ;  /* 0x000000010600780c */ /* 0x000fda0000f61670 */
[----:B0-----:R-:W-:Y:S05]  /*17310*/  WARPSYNC.COLLECTIVE R15, `(.L_x_1509) ;  /* 0x000000000f087348 */ /* 0x001fea0003c00000 */
[----:B------:R1:W2:Y:S02]  /*17320*/  SHFL.IDX P6, R14, R13, R12, R11 ;  /* 0x0000000c0d0e7389 */ /* 0x0002a400000c000b */
[----:B012---:R-:W-:Y:S01]  /*17330*/  ENDCOLLECTIVE ;  /* 0x000000000000791b */ /* 0x007fe20003800000 */
.L_x_1509:
[----:B------:R-:W-:Y:S02]  /*17340*/  IMAD.MOV.U32 R13, RZ, RZ, R23 ;  /* 0x000000ffff0d7224 */ /* 0x000fe400078e0017 */
[----:B------:R-:W-:Y:S02]  /*17350*/  IMAD.MOV.U32 R12, RZ, RZ, 0x1 ;  /* 0x00000001ff0c7424 */ /* 0x000fe400078e00ff */
[----:B------:R-:W-:-:S05]  /*17360*/  IMAD.SHL.U32 R4, R4, 0x8, RZ ;  /* 0x0000000804047824 */ /* 0x000fca00078e00ff */
[----:B------:R-:W-:-:S05]  /*17370*/  LOP3.LUT R4, R4, 0x38, RZ, 0xc0, !PT ;  /* 0x0000003804047812 */ /* 0x000fca00078ec0ff */
[----:B------:R-:W-:Y:S02]  /*17380*/  IMAD.SHL.U32 R5, R4, 0x2, RZ ;  /* 0x0000000204057824 */ /* 0x000fe400078e00ff */
[----:B------:R-:W-:-:S03]  /*17390*/  IMAD R4, R7, 0x2, R22 ;  /* 0x0000000207047824 */ /* 0x000fc600078e0216 */
[----:B------:R-:W-:-:S13]  /*173a0*/  IADD3 R2, P2, R14, R5, RZ ;  /* 0x000000050e027210 */ /* 0x000fda0007f5e0ff */
[----:B------:R-:W-:Y:S05]  /*173b0*/  WARPSYNC.COLLECTIVE R15, `(.L_x_1510) ;  /* 0x000000000f087348 */ /* 0x000fea0003c00000 */
[----:B------:R0:W1:Y:S02]  /*173c0*/  SHFL.IDX P6, R14, R13, R12, R11 ;  /* 0x0000000c0d0e7389 */ /* 0x00006400000c000b */
[----:B01----:R-:W-:Y:S01]  /*173d0*/  ENDCOLLECTIVE ;  /* 0x000000000000791b */ /* 0x003fe20003800000 */
.L_x_1510:
        /* <DEDUP_REMOVED lines=13> */
.L_x_1511:
[----:B------:R-:W-:Y:S02]  /*174b0*/  IMAD.MOV.U32 R13, RZ, RZ, R23 ;  /* 0x000000ffff0d7224 */ /* 0x000fe400078e0017 */
[----:B------:R-:W-:Y:S01]  /*174c0*/  IMAD.MOV.U32 R12, RZ, RZ, 0x2 ;  /* 0x00000002ff0c7424 */ /* 0x000fe200078e00ff */
[----:B------:R-:W-:-:S13]  /*174d0*/  IADD3 R2, P2, R14, R5, RZ ;  /* 0x000000050e027210 */ /* 0x000fda0007f5e0ff */
[----:B------:R-:W-:Y:S05]  /*174e0*/  WARPSYNC.COLLECTIVE R15, `(.L_x_1512) ;  /* 0x000000000f087348 */ /* 0x000fea0003c00000 */
[----:B------:R0:W1:Y:S02]  /*174f0*/  SHFL.IDX P6, R14, R13, R12, R11 ;  /* 0x0000000c0d0e7389 */ /* 0x00006400000c000b */
[----:B01----:R-:W-:Y:S01]  /*17500*/  ENDCOLLECTIVE ;  /* 0x000000000000791b */ /* 0x003fe20003800000 */
.L_x_1512:
        /* <DEDUP_REMOVED lines=13> */
.L_x_1513:
[----:B------:R-:W-:Y:S02]  /*175e0*/  IMAD.MOV.U32 R13, RZ, RZ, R23 ;  /* 0x000000ffff0d7224 */ /* 0x000fe400078e0017 */
[----:B------:R-:W-:Y:S02]  /*175f0*/  IMAD.MOV.U32 R12, RZ, RZ, 0x3 ;  /* 0x00000003ff0c7424 */ /* 0x000fe400078e00ff */
[----:B------:R-:W-:-:S07]  /*17600*/  IMAD.MOV.U32 R10, RZ, RZ, R14 ;  /* 0x000000ffff0a7224 */ /* 0x000fce00078e000e */
[----:B------:R-:W-:Y:S05]  /*17610*/  WARPSYNC.COLLECTIVE R15, `(.L_x_1514) ;  /* 0x000000000f087348 */ /* 0x000fea0003c00000 */
[----:B------:R0:W1:Y:S02]  /*17620*/  SHFL.IDX P6, R14, R13, R12, R11 ;  /* 0x0000000c0d0e7389 */ /* 0x00006400000c000b */
[----:B01----:R-:W-:Y:S01]  /*17630*/  ENDCOLLECTIVE ;  /* 0x000000000000791b */ /* 0x003fe20003800000 */
.L_x_1514:
[----:B------:R-:W-:-:S05]  /*17640*/  IADD3 R2, P2, R10, R5, RZ ;  /* 0x000000050a027210 */ /* 0x000fca0007f5e0ff */
[----:B------:R-:W-:-:S05]  /*17650*/  IMAD.X R3, RZ, RZ, R7, P2 ;  /* 0x000000ffff037224 */ /* 0x000fca00010e0607 */
[----:B------:R-:W-:Y:S01]  /*17660*/  @!PT LDS RZ, [RZ] ;  /* 0x00000000fffff984 */ /* 0x000fe20000000800 */
[----:B------:R-:W-:Y:S01]  /*17670*/  @!PT LDS RZ, [RZ] ;  /* 0x00000000fffff984 */ /* 0x000fe20000000800 */
[----:B------:R-:W-:Y:S01]  /*17680*/  @!PT LDS RZ, [RZ] ;  /* 0x00000000fffff984 */ /* 0x000fe20000000800 */
[----:B------:R0:W-:Y:S01]  /*17690*/  LDGSTS.E.BYPASS.LTC128B.128 [R4+0x1400], desc[UR36][R2.64], !P3 ;  /* 0x0140000002047fae */ /* 0x0001e2000d901d64 */
[----:B------:R-:W-:Y:S01]  /*176a0*/  IMAD.MOV.U32 R13, RZ, RZ, R17 ;  /* 0x000000ffff0d7224 */ /* 0x000fe200078e0011 */
[C---:B------:R-:W-:Y:S02]  /*176b0*/  ISETP.LT.OR P3, PT, R6.reuse, 0x31, P1 ;  /* 0x000000310600780c */ /* 0x040fe40000f61670 */
[----:B------:R0:W-:Y:S01]  /*176c0*/  LDGSTS.E.BYPASS.LTC128B.128 [R4+0x4400], desc[UR36][R2.64+0x80], !P4 ;  /* 0x0440008002047fae */ /* 0x0001e2000e101d64 */
[----:B------:R-:W-:Y:S01]  /*176d0*/  ISETP.LT.OR P4, PT, R6, 0x31, !P0 ;  /* 0x000000310600780c */ /* 0x000fe20004781670 */
[----:B------:R-:W-:-:S12]  /*176e0*/  IMAD.MOV.U32 R8, RZ, RZ, R14 ;  /* 0x000000ffff087224 */ /* 0x000fd800078e000e */
[----:B0-----:R-:W-:Y:S05]  /*176f0*/  WARPSYNC.COLLECTIVE R15, `(.L_x_1515) ;  /* 0x000000000f087348 */ /* 0x001fea0003c00000 */
[----:B------:R1:W2:Y:S02]  /*17700*/  SHFL.IDX P6, R14, R13, R12, R11 ;  /* 0x0000000c0d0e7389 */ /* 0x0002a400000c000b */
[----:B012---:R-:W-:Y:S01]  /*17710*/  ENDCOLLECTIVE ;  /* 0x000000000000791b */ /* 0x007fe20003800000 */
.L_x_1515:
[----:B------:R-:W-:Y:S02]  /*17720*/  IMAD.MOV.U32 R13, RZ, RZ, R23 ;  /* 0x000000ffff0d7224 */ /* 0x000fe400078e0017 */
[----:B------:R-:W-:Y:S01]  /*17730*/  IMAD.MOV.U32 R12, RZ, RZ, 0x4 ;  /* 0x00000004ff0c7424 */ /* 0x000fe200078e00ff */
[----:B------:R-:W-:-:S13]  /*17740*/  IADD3 R2, P2, R14, R5, RZ ;  /* 0x000000050e027210 */ /* 0x000fda0007f5e0ff */
[----:B------:R-:W-:Y:S05]  /*17750*/  WARPSYNC.COLLECTIVE R15, `(.L_x_1516) ;  /* 0x000000000f087348 */ /* 0x000fea0003c00000 */
[----:B------:R0:W1:Y:S02]  /*17760*/  SHFL.IDX P6, R14, R13, R12, R11 ;  /* 0x0000000c0d0e7389 */ /* 0x00006400000c000b */
[----:B01----:R-:W-:Y:S01]  /*17770*/  ENDCOLLECTIVE ;  /* 0x000000000000791b */ /* 0x003fe20003800000 */
.L_x_1516:
        /* <DEDUP_REMOVED lines=13> */
.L_x_1517:
[----:B------:R-:W-:Y:S02]  /*17850*/  IMAD.MOV.U32 R13, RZ, RZ, R23 ;  /* 0x000000ffff0d7224 */ /* 0x000fe400078e0017 */
[----:B------:R-:W-:Y:S02]  /*17860*/  IMAD.MOV.U32 R12, RZ, RZ, 0x5 ;  /* 0x00000005ff0c7424 */ /* 0x000fe400078e00ff */
[----:B------:R-:W-:-:S07]  /*17870*/  IMAD.MOV.U32 R10, RZ, RZ, R14 ;  /* 0x000000ffff0a7224 */ /* 0x000fce00078e000e */
[----:B------:R-:W-:Y:S05]  /*17880*/  WARPSYNC.COLLECTIVE R15, `(.L_x_1518) ;  /* 0x000000000f087348 */ /* 0x000fea0003c00000 */
[----:B------:R0:W1:Y:S02]  /*17890*/  SHFL.IDX P6, R14, R13, R12, R11 ;  /* 0x0000000c0d0e7389 */ /* 0x00006400000c000b */
[----:B01----:R-:W-:Y:S01]  /*178a0*/  ENDCOLLECTIVE ;  /* 0x000000000000791b */ /* 0x003fe20003800000 */
.L_x_1518:
        /* <DEDUP_REMOVED lines=8> */
[----:B------:R-:W-:-:S07]  /*17930*/  IMAD.MOV.U32 R23, RZ, RZ, R14 ;  /* 0x000000ffff177224 */ /* 0x000fce00078e000e */
[----:B0-----:R-:W-:Y:S05]  /*17940*/  WARPSYNC.COLLECTIVE R15, `(.L_x_1519) ;  /* 0x000000000f087348 */ /* 0x001fea0003c00000 */
[----:B------:R1:W2:Y:S02]  /*17950*/  SHFL.IDX P6, R14, R13, R12, R11 ;  /* 0x0000000c0d0e7389 */ /* 0x0002a400000c000b */
[----:B012---:R-:W-:Y:S01]  /*17960*/  ENDCOLLECTIVE ;  /* 0x000000000000791b */ /* 0x007fe20003800000 */
.L_x_1519:
[----:B------:R-:W-:Y:S05]  /*17970*/  BRA `(.L_x_1520) ;  /* 0xffffffbc00907947 */ /* 0x000fea000383ffff */
.L_x_1414:
        /* <DEDUP_REMOVED lines=8> */
.L_x_1522:
[----:B------:R-:W-:Y:S05]  /*17a00*/  BSYNC B0 ;  /* 0x0000000000007941 */ /* 0x000fea0003800000 */
.L_x_1521:
[----:B------:R-:W-:Y:S02]  /*17a10*/  IMAD.MOV.U32 R13, RZ, RZ, R16 ;  /* 0x000000ffff0d7224 */ /* 0x000fe400078e0010 */
[----:B------:R-:W-:Y:S02]  /*17a20*/  IMAD.MOV.U32 R12, RZ, RZ, 0x1 ;  /* 0x00000001ff0c7424 */ /* 0x000fe400078e00ff */
[----:B------:R-:W-:Y:S02]  /*17a30*/  IMAD.MOV.U32 R11, RZ, RZ, 0x1f ;  /* 0x0000001fff0b7424 */ /* 0x000fe400078e00ff */
[----:B------:R-:W-:Y:S02]  /*17a40*/  IMAD.MOV.U32 R15, RZ, RZ, -0x1 ;  /* 0xffffffffff0f7424 */ /* 0x000fe400078e00ff */
[----:B------:R-:W-:Y:S02]  /*17a50*/  IMAD.IADD R5, R19, 0x1, R8 ;  /* 0x0000000113057824 */ /* 0x000fe400078e0208 */
[----:B------:R-:W-:-:S07]  /*17a60*/  IMAD.MOV.U32 R0, RZ, RZ, R14 ;  /* 0x000000ffff007224 */ /* 0x000fce00078e000e */
[----:B------:R-:W-:Y:S05]  /*17a70*/  WARPSYNC.COLLECTIVE R15, `(.L_x_1523) ;  /* 0x000000000f087348 */ /* 0x000fea0003c00000 */
[----:B------:R0:W1:Y:S02]  /*17a80*/  SHFL.IDX P6, R14, R13, R12, R11 ;  /* 0x0000000c0d0e7389 */ /* 0x00006400000c000b */
[----:B01----:R-:W-:Y:S01]  /*17a90*/  ENDCOLLECTIVE ;  /* 0x000000000000791b */ /* 0x003fe20003800000 */
.L_x_1523:
[----:B------:R-:W-:Y:S02]  /*17aa0*/  ULDC UR4, c[0x0][0xc3c] ;  /* 0x00030f0000047ab9 */ /* 0x000fe40000000800 */
[----:B------:R-:W-:-:S13]  /*17ab0*/  ISETP.GE.OR P1, PT, R5, UR4, !P0 ;  /* 0x0000000405007c0c */ /* 0x000fda000c726670 */
[----:B------:R-:W0:Y:S01]  /*17ac0*/  @!P1 LDC.64 R2, c[0x0][0xc80] ;  /* 0x00032000ff029b82 */ /* 0x000e220000000a00 */
[----:B------:R-:W-:Y:S02]  /*17ad0*/  IMAD.MOV.U32 R11, RZ, RZ, RZ ;  /* 0x000000ffff0b7224 */ /* 0x000fe400078e00ff */
[----:B------:R-:W-:Y:S02]  /*17ae0*/  IMAD.MOV.U32 R4, RZ, RZ, R14 ;  /* 0x000000ffff047224 */ /* 0x000fe400078e000e */
[----:B0-----:R-:W-:-:S06]  /*17af0*/  @!P1 IMAD.WIDE R2, R5, 0x4, R2 ;  /* 0x0000000405029825 */ /* 0x001fcc00078e0202 */
[----:B------:R-:W2:Y:S01]  /*17b00*/  @!P1 LDG.E R2, desc[UR36][R2.64] ;  /* 0x0000002402029981 */ /* 0x000ea2000c1e1900 */
[----:B------:R-:W-:Y:S01]  /*17b10*/  IMAD.MOV.U32 R5, RZ, RZ, RZ ;  /* 0x000000ffff057224 */ /* 0x000fe200078e00ff */
[C---:B------:R-:W-:Y:S02]  /*17b20*/  ISETP.GE.U32.AND P2, PT, R8.reuse, 0x2, PT ;  /* 0x000000020800780c */ /* 0x040fe40003f46070 */
[C---:B------:R-:W-:Y:S02]  /*17b30*/  ISETP.GE.U32.AND P3, PT, R8.reuse, 0x4, PT ;  /* 0x000000040800780c */ /* 0x040fe40003f66070 */
[C---:B------:R-:W-:Y:S02]  /*17b40*/  ISETP.GE.U32.AND P4, PT, R8.reuse, 0x8, PT ;  /* 0x000000080800780c */ /* 0x040fe40003f86070 */
[C---:B------:R-:W-:Y:S01]  /*17b50*/  ISETP.GE.U32.AND P5, PT, R8.reuse, 0x10, PT ;  /* 0x000000100800780c */ /* 0x040fe20003fa6070 */
[----:B--2---:R-:W-:Y:S01]  /*17b60*/  @!P1 IMAD.MOV.U32 R5, RZ, RZ, R2 ;  /* 0x000000ffff059224 */ /* 0x004fe200078e0002 */
[----:B------:R-:W-:-:S03]  /*17b70*/  ISETP.NE.AND P1, PT, R8, RZ, PT ;  /* 0x000000ff0800720c */ /* 0x000fc60003f25270 */
[----:B------:R-:W-:-:S10]  /*17b80*/  IMAD.MOV.U32 R13, RZ, RZ, R5 ;  /* 0x000000ffff0d7224 */ /* 0x000fd400078e0005 */
[----:B------:R-:W-:Y:S05]  /*17b90*/  WARPSYNC.COLLECTIVE R15, `(.L_x_1524) ;  /* 0x000000000f087348 */ /* 0x000fea0003c00000 */
[----:B------:R0:W1:Y:S02]  /*17ba0*/  SHFL.UP P6, R14, R13, R12, R11 ;  /* 0x0400000c0d0e7389 */ /* 0x00006400000c000b */
[----:B01----:R-:W-:Y:S01]  /*17bb0*/  ENDCOLLECTIVE ;  /* 0x000000000000791b */ /* 0x003fe20003800000 */
.L_x_1524:
[----:B------:R-:W-:Y:S01]  /*17bc0*/  IMAD.MOV.U32 R12, RZ, RZ, 0x2 ;  /* 0x00000002ff0c7424 */ /* 0x000fe200078e00ff */
[----:B------:R-:W-:-:S05]  /*17bd0*/  SEL R6, R14, RZ, P1 ;  /* 0x000000ff0e067207 */ /* 0x000fca0000800000 */
[----:B------:R-:W-:-:S04]  /*17be0*/  IMAD.IADD R6, R5, 0x1, R6 ;  /* 0x0000000105067824 */ /* 0x000fc800078e0206 */
[----:B------:R-:W-:-:S07]  /*17bf0*/  IMAD.MOV.U32 R13, RZ, RZ, R6 ;  /* 0x000000ffff0d7224 */ /* 0x000fce00078e0006 */
[----:B------:R-:W-:Y:S05]  /*17c00*/  WARPSYNC.COLLECTIVE R15, `(.L_x_1525) ;  /* 0x000000000f087348 */ /* 0x000fea0003c00000 */
[----:B------:R0:W1:Y:S02]  /*17c10*/  SHFL.UP P6, R14, R13, R12, R11 ;  /* 0x0400000c0d0e7389 */ /* 0x00006400000c000b */
[----:B01----:R-:W-:Y:S01]  /*17c20*/  ENDCOLLECTIVE ;  /* 0x000000000000791b */ /* 0x003fe20003800000 */
.L_x_1525:
[----:B------:R-:W-:Y:S01]  /*17c30*/  IMAD.MOV.U32 R12, RZ, RZ, 0x4 ;  /* 0x00000004ff0c7424 */ /* 0x000fe200078e00ff */
[----:B------:R-:W-:-:S05]  /*17c40*/  SEL R7, R14, RZ, P2 ;  /* 0x000000ff0e077207 */ /* 0x000fca0001000000 */
[----:B------:R-:W-:-:S04]  /*17c50*/  IMAD.IADD R7, R6, 0x1, R7 ;  /* 0x0000000106077824 */ /* 0x000fc800078e0207 */
[----:B------:R-:W-:-:S07]  /*17c60*/  IMAD.MOV.U32 R13, RZ, RZ, R7 ;  /* 0x000000ffff0d7224 */ /* 0x000fce00078e0007 */
[----:B------:R-:W-:Y:S05]  /*17c70*/  WARPSYNC.COLLECTIVE R15, `(.L_x_1526) ;  /* 0x000000000f087348 */ /* 0x000fea0003c00000 */
[----:B------:R0:W1:Y:S02]  /*17c80*/  SHFL.UP P6, R14, R13, R12, R11 ;  /* 0x0400000c0d0e7389 */ /* 0x00006400000c000b */
[----:B01----:R-:W-:Y:S01]  /*17c90*/  ENDCOLLECTIVE ;  /* 0x000000000000791b */ /* 0x003fe20003800000 */
.L_x_1526:
[----:B------:R-:W-:Y:S01]  /*17ca0*/  IMAD.MOV.U32 R12, RZ, RZ, 0x8 ;  /* 0x00000008ff0c7424 */ /* 0x000fe200078e00ff */
[----:B------:R-:W-:-:S05]  /*17cb0*/  SEL R2, R14, RZ, P3 ;  /* 0x000000ff0e027207 */ /* 0x000fca0001800000 */
[----:B------:R-:W-:-:S04]  /*17cc0*/  IMAD.IADD R2, R7, 0x1, R2 ;  /* 0x0000000107027824 */ /* 0x000fc800078e0202 */
[----:B------:R-:W-:-:S07]  /*17cd0*/  IMAD.MOV.U32 R13, RZ, RZ, R2 ;  /* 0x000000ffff0d7224 */ /* 0x000fce00078e0002 */
[----:B------:R-:W-:Y:S05]  /*17ce0*/  WARPSYNC.COLLECTIVE R15, `(.L_x_1527) ;  /* 0x000000000f087348 */ /* 0x000fea0003c00000 */
[----:B------:R0:W1:Y:S02]  /*17cf0*/  SHFL.UP P6, R14, R13, R12, R11 ;  /* 0x0400000c0d0e7389 */ /* 0x00006400000c000b */
[----:B01----:R-:W-:Y:S01]  /*17d00*/  ENDCOLLECTIVE ;  /* 0x000000000000791b */ /* 0x003fe20003800000 */
.L_x_1527:
[----:B------:R-:W-:Y:S01]  /*17d10*/  IMAD.MOV.U32 R12, RZ, RZ, 0x10 ;  /* 0x00000010ff0c7424 */ /* 0x000fe200078e00ff */
[----:B------:R-:W-:-:S05]  /*17d20*/  SEL R3, R14, RZ, P4 ;  /* 0x000000ff0e037207 */ /* 0x000fca0002000000 */
[----:B------:R-:W-:-:S04]  /*17d30*/  IMAD.IADD R3, R2, 0x1, R3 ;  /* 0x0000000102037824 */ /* 0x000fc800078e0203 */
[----:B------:R-:W-:-:S07]  /*17d40*/  IMAD.MOV.U32 R13, RZ, RZ, R3 ;  /* 0x000000ffff0d7224 */ /* 0x000fce00078e0003 */
[----:B------:R-:W-:Y:S05]  /*17d50*/  WARPSYNC.COLLECTIVE R15, `(.L_x_1528) ;  /* 0x000000000f087348 */ /* 0x000fea0003c00000 */
[----:B------:R0:W1:Y:S02]  /*17d60*/  SHFL.UP P6, R14, R13, R12, R11 ;  /* 0x0400000c0d0e7389 */ /* 0x00006400000c000b */
[----:B01----:R-:W-:Y:S01]  /*17d70*/  ENDCOLLECTIVE ;  /* 0x000000000000791b */ /* 0x003fe20003800000 */
.L_x_1528:
[----:B------:R-:W-:Y:S02]  /*17d80*/  IMAD.MOV.U32 R12, RZ, RZ, 0x1f ;  /* 0x0000001fff0c7424 */ /* 0x000fe400078e00ff */
[----:B------:R-:W-:Y:S01]  /*17d90*/  IMAD.MOV.U32 R11, RZ, RZ, 0x1f ;  /* 0x0000001fff0b7424 */ /* 0x000fe200078e00ff */
[----:B------:R-:W-:-:S05]  /*17da0*/  SEL R6, R14, RZ, P5 ;  /* 0x000000ff0e067207 */ /* 0x000fca0002800000 */
[----:B------:R-:W-:-:S04]  /*17db0*/  IMAD.IADD R6, R3, 0x1, R6 ;  /* 0x0000000103067824 */ /* 0x000fc800078e0206 */
[----:B------:R-:W-:-:S07]  /*17dc0*/  IMAD.MOV.U32 R13, RZ, RZ, R6 ;  /* 0x000000ffff0d7224 */ /* 0x000fce00078e0006 */
[----:B------:R-:W-:Y:S05]  /*17dd0*/  WARPSYNC.COLLECTIVE R15, `(.L_x_1529) ;  /* 0x000000000f087348 */ /* 0x000fea0003c00000 */
[----:B------:R0:W1:Y:S02]  /*17de0*/  SHFL.IDX P6, R14, R13, R12, R11 ;  /* 0x0000000c0d0e7389 */ /* 0x00006400000c000b */
[----:B01----:R-:W-:Y:S01]  /*17df0*/  ENDCOLLECTIVE ;  /* 0x000000000000791b */ /* 0x003fe20003800000 */
.L_x_1529:
[----:B------:R-:W-:Y:S05]  /*17e00*/  BRA `(.L_x_1530) ;  /* 0xffffffbc00a07947 */ /* 0x000fea000383ffff */
.L_x_1419:
[----:B------:R-:W-:Y:S01]  /*17e10*/  BSSY B0, `(.L_x_1531) ;  /* 0x0000008000007945 */ /* 0x000fe20003800000 */
[----:B-----5:R-:W-:Y:S02]  /*17e20*/  IMAD.MOV.U32 R13, RZ, RZ, R5 ;  /* 0x000000ffff0d7224 */ /* 0x020fe400078e0005 */
[----:B------:R-:W-:Y:S02]  /*17e30*/  IMAD.MOV.U32 R12, RZ, RZ, 0x1 ;  /* 0x00000001ff0c7424 */ /* 0x000fe400078e00ff */
[----:B------:R-:W-:Y:S02]  /*17e40*/  IMAD.MOV.U32 R11, RZ, RZ, RZ ;  /* 0x000000ffff0b7224 */ /* 0x000fe400078e00ff */
[----:B------:R-:W-:-:S07]  /*17e50*/  IMAD.MOV.U32 R15, RZ, RZ, -0x1 ;  /* 0xffffffffff0f7424 */ /* 0x000fce00078e00ff */
[----:B012---:R-:W-:Y:S05]  /*17e60*/  WARPSYNC.COLLECTIVE R15, `(.L_x_1532) ;  /* 0x000000000f087348 */ /* 0x007fea0003c00000 */
[----:B------:R3:W4:Y:S02]  /*17e70*/  SHFL.UP P6, R14, R13, R12, R11 ;  /* 0x0400000c0d0e7389 */ /* 0x00072400000c000b */
[----:B01234-:R-:W-:Y:S01]  /*17e80*/  ENDCOLLECTIVE ;  /* 0x000000000000791b */ /* 0x01ffe20003800000 */
.L_x_1532:
[----:B------:R-:W-:Y:S05]  /*17e90*/  BSYNC B0 ;  /* 0x0000000000007941 */ /* 0x000fea0003800000 */
.L_x_1531:
[----:B------:R-:W-:Y:S01]  /*17ea0*/  SEL R14, R14, RZ, P1 ;  /* 0x000000ff0e0e7207 */ /* 0x000fe20000800000 */
[----:B------:R-:W-:Y:S02]  /*17eb0*/  IMAD.MOV.U32 R12, RZ, RZ, 0x2 ;  /* 0x00000002ff0c7424 */ /* 0x000fe400078e00ff */
[----:B------:R-:W-:Y:S02]  /*17ec0*/  IMAD.MOV.U32 R11, RZ, RZ, RZ ;  /* 0x000000ffff0b7224 */ /* 0x000fe400078e00ff */
[----:B------:R-:W-:Y:S02]  /*17ed0*/  IMAD.IADD R13, R5, 0x1, R14 ;  /* 0x00000001050d7824 */ /* 0x000fe400078e020e */
[----:B------:R-:W-:-:S07]  /*17ee0*/  IMAD.MOV.U32 R15, RZ, RZ, -0x1 ;  /* 0xffffffffff0f7424 */ /* 0x000fce00078e00ff */
[----:B------:R-:W-:Y:S05]  /*17ef0*/  WARPSYNC.COLLECTIVE R15, `(.L_x_1533) ;  /* 0x000000000f087348 */ /* 0x000fea0003c00000 */
[----:B------:R0:W1:Y:S02]  /*17f00*/  SHFL.UP P6, R14, R13, R12, R11 ;  /* 0x0400000c0d0e7389 */ /* 0x00006400000c000b */
[----:B01----:R-:W-:Y:S01]  /*17f10*/  ENDCOLLECTIVE ;  /* 0x000000000000791b */ /* 0x003fe20003800000 */
.L_x_1533:
[----:B------:R-:W-:Y:S01]  /*17f20*/  IMAD.MOV.U32 R12, RZ, RZ, 0x4 ;  /* 0x00000004ff0c7424 */ /* 0x000fe200078e00ff */
[----:B------:R-:W-:-:S05]  /*17f30*/  SEL R2, R14, RZ, P2 ;  /* 0x000000ff0e027207 */ /* 0x000fca0001000000 */
[----:B------:R-:W-:-:S04]  /*17f40*/  IMAD.IADD R2, R13, 0x1, R2 ;  /* 0x000000010d027824 */ /* 0x000fc800078e0202 */
[----:B------:R-:W-:-:S07]  /*17f50*/  IMAD.MOV.U32 R13, RZ, RZ, R2 ;  /* 0x000000ffff0d7224 */ /* 0x000fce00078e0002 */
[----:B------:R-:W-:Y:S05]  /*17f60*/  WARPSYNC.COLLECTIVE R15, `(.L_x_1534) ;  /* 0x000000000f087348 */ /* 0x000fea0003c00000 */
[----:B------:R0:W1:Y:S02]  /*17f70*/  SHFL.UP P6, R14, R13, R12, R11 ;  /* 0x0400000c0d0e7389 */ /* 0x00006400000c000b */
[----:B01----:R-:W-:Y:S01]  /*17f80*/  ENDCOLLECTIVE ;  /* 0x000000000000791b */ /* 0x003fe20003800000 */
.L_x_1534:
[----:B------:R-:W-:Y:S01]  /*17f90*/  IMAD.MOV.U32 R12, RZ, RZ, 0x8 ;  /* 0x00000008ff0c7424 */ /* 0x000fe200078e00ff */
[----:B------:R-:W-:-:S05]  /*17fa0*/  SEL R3, R14, RZ, P3 ;  /* 0x000000ff0e037207 */ /* 0x000fca0001800000 */
[----:B------:R-:W-:-:S04]  /*17fb0*/  IMAD.IADD R3, R2, 0x1, R3 ;  /* 0x0000000102037824 */ /* 0x000fc800078e0203 */
[----:B------:R-:W-:-:S07]  /*17fc0*/  IMAD.MOV.U32 R13, RZ, RZ, R3 ;  /* 0x000000ffff0d7224 */ /* 0x000fce00078e0003 */
[----:B------:R-:W-:Y:S05]  /*17fd0*/  WARPSYNC.COLLECTIVE R15, `(.L_x_1535) ;  /* 0x000000000f087348 */ /* 0x000fea0003c00000 */
[----:B------:R0:W1:Y:S02]  /*17fe0*/  SHFL.UP P6, R14, R13, R12, R11 ;  /* 0x0400000c0d0e7389 */ /* 0x00006400000c000b */
[----:B01----:R-:W-:Y:S01]  /*17ff0*/  ENDCOLLECTIVE ;  /* 0x000000000000791b */ /* 0x003fe20003800000 */
.L_x_1535:
[----:B------:R-:W-:Y:S01]  /*18000*/  IMAD.MOV.U32 R12, RZ, RZ, 0x10 ;  /* 0x00000010ff0c7424 */ /* 0x000fe200078e00ff */
[----:B------:R-:W-:-:S05]  /*18010*/  SEL R4, R14, RZ, P4 ;  /* 0x000000ff0e047207 */ /* 0x000fca0002000000 */
[----:B------:R-:W-:-:S04]  /*18020*/  IMAD.IADD R4, R3, 0x1, R4 ;  /* 0x0000000103047824 */ /* 0x000fc800078e0204 */
[----:B------:R-:W-:-:S07]  /*18030*/  IMAD.MOV.U32 R13, RZ, RZ, R4 ;  /* 0x000000ffff0d7224 */ /* 0x000fce00078e0004 */
[----:B------:R-:W-:Y:S05]  /*18040*/  WARPSYNC.COLLECTIVE R15, `(.L_x_1536) ;  /* 0x000000000f087348 */ /* 0x000fea0003c00000 */
[----:B------:R0:W1:Y:S02]  /*18050*/  SHFL.UP P6, R14, R13, R12, R11 ;  /* 0x0400000c0d0e7389 */ /* 0x00006400000c000b */
[----:B01----:R-:W-:Y:S01]  /*18060*/  ENDCOLLECTIVE ;  /* 0x000000000000791b */ /* 0x003fe20003800000 */
.L_x_1536:
        /* <DEDUP_REMOVED lines=8> */
.L_x_1537:
[----:B------:R-:W-:Y:S05]  /*180f0*/  BRA `(.L_x_1538) ;  /* 0xffffffbc00807947 */ /* 0x000fea000383ffff */
.L_x_1421:
[----:B------:R-:W-:Y:S01]  /*18100*/  BSSY B0, `(.L_x_1539) ;  /* 0x0000006000007945 */ /* 0x000fe20003800000 */
[----:B------:R-:W-:Y:S01]  /*18110*/  PLOP3.LUT P6, PT, P6, PT, PT, 0x8, 0x0 ;  /* 0x000000000000781c */ /* 0x000fe200037ce170 */
[----:B------:R-:W-:-:S12]  /*18120*/  IMAD.MOV.U32 R15, RZ, RZ, -0x1 ;  /* 0xffffffffff0f7424 */ /* 0x000fd800078e00ff */
[----:B01----:R-:W-:Y:S05]  /*18130*/  WARPSYNC.COLLECTIVE R15, `(.L_x_1540) ;  /* 0x000000000f087348 */ /* 0x003fea0003c00000 */
[----:B------:R-:W-:Y:S01]  /*18140*/  VOTE.ANY R14, PT, P6 ;  /* 0x00000000000e7806 */ /* 0x000fe200030e0100 */
[----:B01----:R-:W-:Y:S06]  /*18150*/  ENDCOLLECTIVE ;  /* 0x000000000000791b */ /* 0x003fec0003800000 */
.L_x_1540:
[----:B------:R-:W-:Y:S05]  /*18160*/  BSYNC B0 ;  /* 0x0000000000007941 */ /* 0x000fea0003800000 */
.L_x_1539:
[----:B------:R-:W-:Y:S02]  /*18170*/  IMAD.MOV.U32 R2, RZ, RZ, R14 ;  /* 0x000000ffff027224 */ /* 0x000fe400078e000e */
[----:B------:R-:W-:Y:S02]  /*18180*/  IMAD.MOV.U32 R13, RZ, RZ, R5 ;  /* 0x000000ffff0d7224 */ /* 0x000fe400078e0005 */
[----:B------:R-:W0:Y:S01]  /*18190*/  POPC R4, R2 ;  /* 0x0000000200047309 */ /* 0x000e220000000000 */
[----:B------:R-:W-:Y:S02]  /*181a0*/  IMAD.MOV.U32 R11, RZ, RZ, 0x1f ;  /* 0x0000001fff0b7424 */ /* 0x000fe400078e00ff */
[----:B------:R-:W-:Y:S02]  /*181b0*/  IMAD.MOV.U32 R15, RZ, RZ, -0x1 ;  /* 0xffffffffff0f7424 */ /* 0x000fe400078e00ff */
[----:B0-----:R-:W-:-:S07]  /*181c0*/  IMAD.MOV.U32 R12, RZ, RZ, R4 ;  /* 0x000000ffff0c7224 */ /* 0x001fce00078e0004 */
[----:B------:R-:W-:Y:S05]  /*181d0*/  WARPSYNC.COLLECTIVE R15, `(.L_x_1541) ;  /* 0x000000000f087348 */ /* 0x000fea0003c00000 */
[----:B------:R0:W1:Y:S02]  /*181e0*/  SHFL.IDX P6, R14, R13, R12, R11 ;  /* 0x0000000c0d0e7389 */ /* 0x00006400000c000b */
[----:B01----:R-:W-:Y:S01]  /*181f0*/  ENDCOLLECTIVE ;  /* 0x000000000000791b */ /* 0x003fe20003800000 */
.L_x_1541:
[----:B------:R-:W-:Y:S01]  /*18200*/  IMAD.MOV.U32 R5, RZ, RZ, R14 ;  /* 0x000000ffff057224 */ /* 0x000fe200078e000e */
[----:B------:R-:W-:Y:S06]  /*18210*/  BRA `(.L_x_1542) ;  /* 0xffffffbc00707947 */ /* 0x000fec000383ffff */
.L_x_1423:
[----:B------:R-:W-:Y:S01]  /*18220*/  BSSY B0, `(.L_x_1543) ;  /* 0x0000007000007945 */ /* 0x000fe20003800000 */
[----:B------:R-:W-:Y:S02]  /*18230*/  IMAD.MOV.U32 R13, RZ, RZ, R6 ;  /* 0x000000ffff0d7224 */ /* 0x000fe400078e0006 */
[----:B------:R-:W-:Y:S02]  /*18240*/  IMAD.MOV.U32 R11, RZ, RZ, 0x1f ;  /* 0x0000001fff0b7424 */ /* 0x000fe400078e00ff */
[----:B------:R-:W-:-:S07]  /*18250*/  IMAD.MOV.U32 R15, RZ, RZ, -0x1 ;  /* 0xffffffffff0f7424 */ /* 0x000fce00078e00ff */
[----:B0123--:R-:W-:Y:S05]  /*18260*/  WARPSYNC.COLLECTIVE R15, `(.L_x_1544) ;  /* 0x000000000f087348 */ /* 0x00ffea0003c00000 */
[----:B------:R4:W0:Y:S02]  /*18270*/  SHFL.IDX P6, R14, R13, R12, R11 ;  /* 0x0000000c0d0e7389 */ /* 0x00082400000c000b */
[----:B01234-:R-:W-:Y:S01]  /*18280*/  ENDCOLLECTIVE ;  /* 0x000000000000791b */ /* 0x01ffe20003800000 */
.L_x_1544:
[----:B------:R-:W-:Y:S05]  /*18290*/  BSYNC B0 ;  /* 0x0000000000007941 */ /* 0x000fea0003800000 */
.L_x_1543:
[----:B------:R-:W-:Y:S05]  /*182a0*/  BRA `(.L_x_1422) ;  /* 0xffffffbc00687947 */ /* 0x000fea000383ffff */
.L_x_1427:
[----:B0-----:R0:W2:Y:S02]  /*182b0*/  SYNCS.PHASECHK.TRANS64.TRYWAIT P0, [R5+URZ+0x2a820], R0 ;  /* 0x02a82000050075a7 */ /* 0x0010a4000800017f */
[----:B--2---:R-:W-:Y:S05]  /*182c0*/  @!P0 NANOSLEEP.SYNCS 0x989680 ;  /* 0x009896800000895d */ /* 0x004fea0003900000 */
[----:B------:R-:W2:Y:S02]  /*182d0*/  @!P0 SYNCS.PHASECHK.TRANS64 P0, [R5+URZ+0x2a820], R0 ;  /* 0x02a82000050085a7 */ /* 0x000ea4000800007f */
[----:B--2---:R-:W-:Y:S05]  /*182e0*/  @!P0 BRA `(.L_x_1427) ;  /* 0xfffffffc00f08947 */ /* 0x004fea000383ffff */
[----:B------:R-:W-:Y:S05]  /*182f0*/  BRA `(.L_x_1545) ;  /* 0xffffffc000e07947 */ /* 0x000fea000383ffff */
.L_x_1428:
        /* <DEDUP_REMOVED lines=11> */
.L_x_1547:
[----:B------:R-:W-:Y:S05]  /*183b0*/  BSYNC B0 ;  /* 0x0000000000007941 */ /* 0x000fea0003800000 */
.L_x_1546:
[----:B------:R-:W-:Y:S05]  /*183c0*/  BRA `(.L_x_1548) ;  /* 0xffffffc000c87947 */ /* 0x000fea000383ffff */
.L_x_1431:
[----:B------:R-:W-:Y:S01]  /*183d0*/  BSSY B1, `(.L_x_1549) ;  /* 0x0000006000017945 */ /* 0x000fe20003800000 */
[----:B------:R-:W-:-:S07]  /*183e0*/  IMAD.MOV.U32 R15, RZ, RZ, -0x1 ;  /* 0xffffffffff0f7424 */ /* 0x000fce00078e00ff */
[----:B01-3--:R-:W-:Y:S05]  /*183f0*/  WARPSYNC.COLLECTIVE R15, `(.L_x_1550) ;  /* 0x000000000f0c7348 */ /* 0x00bfea0003c00000 */
[----:B------:R-:W-:Y:S02]  /*18400*/  ELECT P6, UR62, PT ;  /* 0x00000000003e782f */ /* 0x000fe400038c0000 */
[----:B------:R-:W-:Y:S01]  /*18410*/  MOV R14, UR62 ;  /* 0x0000003e000e7c02 */ /* 0x000fe20008000f00 */
[----:B01-3--:R-:W-:Y:S10]  /*18420*/  ENDCOLLECTIVE ;  /* 0x000000000000791b */ /* 0x00bff40003800000 */
.L_x_1550:
[----:B------:R-:W-:Y:S05]  /*18430*/  BSYNC B1 ;  /* 0x0000000000017941 */ /* 0x000fea0003800000 */
.L_x_1549:
[----:B------:R-:W-:Y:S05]  /*18440*/  BRA `(.L_x_1551) ;  /* 0xffffffc000c07947 */ /* 0x000fea000383ffff */
.L_x_1433:
[----:B0-----:R0:W2:Y:S02]  /*18450*/  SYNCS.PHASECHK.TRANS64.TRYWAIT P1, [R3+URZ+0x2a840], R2 ;  /* 0x02a84002030075a7 */ /* 0x0010a4000802017f */
[----:B--2---:R-:W-:Y:S05]  /*18460*/  @!P1 NANOSLEEP.SYNCS 0x989680 ;  /* 0x009896800000995d */ /* 0x004fea0003900000 */
[----:B------:R-:W2:Y:S02]  /*18470*/  @!P1 SYNCS.PHASECHK.TRANS64 P1, [R3+URZ+0x2a840], R2 ;  /* 0x02a84002030095a7 */ /* 0x000ea4000802007f */
[----:B--2---:R-:W-:Y:S05]  /*18480*/  @!P1 BRA `(.L_x_1433) ;  /* 0xfffffffc00f09947 */ /* 0x004fea000383ffff */
[----:B------:R-:W-:Y:S05]  /*18490*/  BRA `(.L_x_1552) ;  /* 0xffffffc000e87947 */ /* 0x000fea000383ffff */
.L_x_1435:
[----:B--2---:R2:W4:Y:S02]  /*184a0*/  SYNCS.PHASECHK.TRANS64.TRYWAIT P1, [R25+URZ+0x2a840], R0 ;  /* 0x02a84000190075a7 */ /* 0x004524000802017f */
[----:B----4-:R-:W-:Y:S05]  /*184b0*/  @!P1 NANOSLEEP.SYNCS 0x989680 ;  /* 0x009896800000995d */ /* 0x010fea0003900000 */
[----:B------:R-:W4:Y:S02]  /*184c0*/  @!P1 SYNCS.PHASECHK.TRANS64 P1, [R25+URZ+0x2a840], R0 ;  /* 0x02a84000190095a7 */ /* 0x000f24000802007f */
[----:B----4-:R-:W-:Y:S05]  /*184d0*/  @!P1 BRA `(.L_x_1435) ;  /* 0xfffffffc00f09947 */ /* 0x010fea000383ffff */
[----:B------:R-:W-:Y:S05]  /*184e0*/  BRA `(.L_x_1553) ;  /* 0xffffffc000f47947 */ /* 0x000fea000383ffff */
.L_x_1437:
[----:B----4-:R4:W0:Y:S02]  /*184f0*/  SYNCS.PHASECHK.TRANS64.TRYWAIT P1, [R3+URZ+0x2a860], R2 ;  /* 0x02a86002030075a7 */ /* 0x010824000802017f */
[----:B0-----:R-:W-:Y:S05]  /*18500*/  @!P1 NANOSLEEP.SYNCS 0x989680 ;  /* 0x009896800000995d */ /* 0x001fea0003900000 */
[----:B------:R-:W0:Y:S02]  /*18510*/  @!P1 SYNCS.PHASECHK.TRANS64 P1, [R3+URZ+0x2a860], R2 ;  /* 0x02a86002030095a7 */ /* 0x000e24000802007f */
[----:B0-----:R-:W-:Y:S05]  /*18520*/  @!P1 BRA `(.L_x_1437) ;  /* 0xfffffffc00f09947 */ /* 0x001fea000383ffff */
[----:B------:R-:W-:Y:S05]  /*18530*/  BRA `(.L_x_1554) ;  /* 0xffffffc000f07947 */ /* 0x000fea000383ffff */
.L_x_1555:
        /* <DEDUP_REMOVED lines=12> */
.L_x_15525:


//--------------------- .text._ZN7cutlass13device_kernelIN5flash11enable_sm90INS1_16FlashAttnFwdSm90INS1_25CollectiveMainloopFwdSm90ILi2EN4cute5tupleIJNS5_1CILi1EEES8_S8_EEENS6_IJNS7_ILi128EEENS7_ILi96EEENS7_ILi192EEEEEELi128ENS_6half_tEfNS_4arch4Sm90ELb0ELb1ELb0ELb1ELb1ELb1ELb0ELb1ELb1ELb1ELb0ELb0EEENS1_21CollectiveEpilogueFwdINS6_IJSA_SA_SB_EEES9_SE_SG_Li256ELb1ELb1ELb0ELb0EEENS1_36VarlenDynamicPersistentTileSchedulerILi128ELi96ELi256ELi128ELb0ELb1ELb1ELb1ELb0ELb1EEEEEEEEEvNT_6ParamsE --------------------------
	.section	.text._ZN7cutlass13device_kernelIN5flash11enable_sm90INS1_16FlashAttnFwdSm90INS1_25CollectiveMainloopFwdSm90ILi2EN4cute5tupleIJNS5_1CILi1EEES8_S8_EEENS6_IJNS7_ILi128EEENS7_ILi96EEENS7_ILi192EEEEEELi128ENS_6half_tEfNS_4arch4Sm90ELb0ELb1ELb0ELb1ELb1ELb1ELb0ELb1ELb1ELb1ELb0ELb0EEENS1_21CollectiveEpilogueFwdINS6_IJSA_SA_SB_EEES9_SE_SG_Li256ELb1ELb1ELb0ELb0EEENS1_36VarlenDynamicPersistentTileSchedulerILi128ELi96ELi256ELi128ELb0ELb1ELb1ELb1ELb0ELb1EEEEEEEEEvNT_6ParamsE,"ax",@progbits
	.align	128
.text._ZN7cutlass13device_kernelIN5flash11enable_sm90INS1_16FlashAttnFwdSm90INS1_25CollectiveMainloopFwdSm90ILi2EN4cute5tupleIJNS5_1CILi1EEES8_S8_EEENS6_IJNS7_ILi128EEENS7_ILi96EEENS7_ILi192EEEEEELi128ENS_6half_tEfNS_4arch4Sm90ELb0ELb1ELb0ELb1ELb1ELb1ELb0ELb1ELb1ELb1ELb0ELb0EEENS1_21CollectiveEpilogueFwdINS6_IJSA_SA_SB_EEES9_SE_SG_Li256ELb1ELb1ELb0ELb0EEENS1_36VarlenDynamicPersistentTileSchedulerILi128ELi96ELi256ELi128ELb0ELb1ELb1ELb1ELb0ELb1EEEEEEEEEvNT_6ParamsE:
        .type           _ZN7cutlass13device_kernelIN5flash11enable_sm90INS1_16FlashAttnFwdSm90INS1_25CollectiveMainloopFwdSm90ILi2EN4cute5tupleIJNS5_1CILi1EEES8_S8_EEENS6_IJNS7_ILi128EEENS7_ILi96EEENS7_ILi192EEEEEELi128ENS_6half_tEfNS_4arch4Sm90ELb0ELb1ELb0ELb1ELb1ELb1ELb0ELb1ELb1ELb1ELb0ELb0EEENS1_21CollectiveEpilogueFwdINS6_IJSA_SA_SB_EEES9_SE_SG_Li256ELb1ELb1ELb0ELb0EEENS1_36VarlenDynamicPersistentTileSchedulerILi128ELi96ELi256ELi128ELb0ELb1ELb1ELb1ELb0ELb1EEEEEEEEEvNT_6ParamsE,@function
        .size           _ZN7cutlass13device_kernelIN5flash11enable_sm90INS1_16FlashAttnFwdSm90INS1_25CollectiveMainloopFwdSm90ILi2EN4cute5tupleIJNS5_1CILi1EEES8_S8_EEENS6_IJNS7_ILi128EEENS7_ILi96EEENS7_ILi192EEEEEELi128ENS_6half_tEfNS_4arch4Sm90ELb0ELb1ELb0ELb1ELb1ELb1ELb0ELb1ELb1ELb1ELb0ELb0EEENS1_21CollectiveEpilogueFwdINS6_IJSA_SA_SB_EEES9_SE_SG_Li256ELb1ELb1ELb0ELb0EEENS1_36VarlenDynamicPersistentTileSchedulerILi128ELi96ELi256ELi128ELb0ELb1ELb1ELb1ELb0ELb1EEEEEEEEEvNT_6ParamsE,(.L_x_15526 - _ZN7cutlass13device_kernelIN5flash11enable_sm90INS1_16FlashAttnFwdSm90INS1_25CollectiveMainloopFwdSm90ILi2EN4cute5tupleIJNS5_1CILi1EEES8_S8_EEENS6_IJNS7_ILi128EEENS7_ILi96EEENS7_ILi192EEEEEELi128ENS_6half_tEfNS_4arch4Sm90ELb0ELb1ELb0ELb1ELb1ELb1ELb0ELb1ELb1ELb1ELb0ELb0EEENS1_21CollectiveEpilogueFwdINS6_IJSA_SA_SB_EEES9_SE_SG_Li256ELb1ELb1ELb0ELb0EEENS1_36VarlenDynamicPersistentTileSchedulerILi128ELi96ELi256ELi128ELb0ELb1ELb1ELb1ELb0ELb1EEEEEEEEEvNT_6ParamsE)
        .other          _ZN7cutlass13device_kernelIN5flash11enable_sm90INS1_16FlashAttnFwdSm90INS1_25CollectiveMainloopFwdSm90ILi2EN4cute5tupleIJNS5_1CILi1EEES8_S8_EEENS6_IJNS7_ILi128EEENS7_ILi96EEENS7_ILi192EEEEEELi128ENS_6half_tEfNS_4arch4Sm90ELb0ELb1ELb0ELb1ELb1ELb1ELb0ELb1ELb1ELb1ELb0ELb0EEENS1_21CollectiveEpilogueFwdINS6_IJSA_SA_SB_EEES9_SE_SG_Li256ELb1ELb1ELb0ELb0EEENS1_36VarlenDynamicPersistentTileSchedulerILi128ELi96ELi256ELi128ELb0ELb1ELb1ELb1ELb0ELb1EEEEEEEEEvNT_6ParamsE,@"STO_CUDA_ENTRY STV_DEFAULT"
_ZN7cutlass13device_kernelIN5flash11enable_sm90INS1_16FlashAttnFwdSm90INS1_25CollectiveMainloopFwdSm90ILi2EN4cute5tupleIJNS5_1CILi1EEES8_S8_EEENS6_IJNS7_ILi128EEENS7_ILi96EEENS7_ILi192EEEEEELi128ENS_6half_tEfNS_4arch4Sm90ELb0ELb1ELb0ELb1ELb1ELb1ELb0ELb1ELb1ELb1ELb0ELb0EEENS1_21CollectiveEpilogueFwdINS6_IJSA_SA_SB_EEES9_SE_SG_Li256ELb1ELb1ELb0ELb0EEENS1_36VarlenDynamicPersistentTileSchedulerILi128ELi96ELi256ELi128ELb0ELb1ELb1ELb1ELb0ELb1EEEEEEEEEvNT_6ParamsE:
        /* <DEDUP_REMOVED lines=18> */
.L_x_1557:
[----:B------:R-:W-:Y:S05]  /*0120*/  BSYNC B0 ;  /* 0x0000000000007941 */ /* 0x000fea0003800000 */
.L_x_1556:
        /* <DEDUP_REMOVED lines=41> */
.L_x_1558:
        /* <DEDUP_REMOVED lines=22> */
.L_x_1559:
        /* <DEDUP_REMOVED lines=18> */
.L_x_1560:
        /* <DEDUP_REMOVED lines=22> */
.L_x_1561:
        /* <DEDUP_REMOVED lines=22> */
.L_x_1562:
        /* <DEDUP_REMOVED lines=10> */
.L_x_1565:
[----:B------:R-:W-:-:S08]  /*09a0*/  NOP ;  /* 0x0000000000007918 */ /* 0x000fd00000000000 */
[----:B------:R-:W1:Y:S02]  /*09b0*/  USETMAXREG.TRY_ALLOC.CTAPOOL UP0, 0xe8 ;  /* 0x000000e8000079c8 */ /* 0x000e640008000600 */
[----:B-1----:R-:W-:-:S13]  /*09c0*/  PLOP3.LUT P0, PT, PT, PT, UP0, 0x80, 0x0 ;  /* 0x000000000000781c */ /* 0x002fda0003f0f008 */
[----:B------:R-:W-:Y:S05]  /*09d0*/  @!P0 BRA `(.L_x_1565) ;  /* 0xfffffffc00f08947 */ /* 0x000fea000383ffff */
[----:B------:R-:W1:Y:S08]  /*09e0*/  S2UR UR4, SR_CgaCtaId ;  /* 0x00000000000479c3 */ /* 0x000e700000008800 */
[----:B------:R-:W-:Y:S06]  /*09f0*/  BAR.ARV 0x8, 0x180 ;  /* 0x0206000000007b1d */ /* 0x000fec0000002000 */
[----:B0-----:R-:W-:-:S02]  /*0a00*/  MOV R3, 0x400 ;  /* 0x0000040000037802 */ /* 0x001fc40000000f00 */
[----:B------:R-:W-:Y:S01]  /*0a10*/  BAR.SYNC.DEFER_BLOCKING 0x5, 0x180 ;  /* 0x0146000000007b1d */ /* 0x000fe20000010000 */
[----:B-1----:R-:W-:-:S05]  /*0a20*/  IMAD.U32 R172, RZ, RZ, UR4 ;  /* 0x00000004ffac7e24 */ /* 0x002fca000f8e00ff */
[----:B------:R-:W-:Y:S01]  /*0a30*/  ULDC UR4, c[0x0][0xc3c] ;  /* 0x00030f0000047ab9 */ /* 0x000fe20000000800 */
[----:B------:R-:W-:-:S05]  /*0a40*/  LEA R18, R172, R3, 0x18 ;  /* 0x00000003ac127211 */ /* 0x000fca00078ec0ff */
[----:B------:R-:W0:Y:S01]  /*0a50*/  LDS.128 R28, [R18+0x2a8d0] ;  /* 0x02a8d000121c7984 */ /* 0x000e220000000c00 */
[----:B------:R-:W-:Y:S06]  /*0a60*/  BAR.ARV 0x4, 0x180 ;  /* 0x0106000000007b1d */ /* 0x000fec0000002000 */
[----:B0-----:R-:W-:-:S13]  /*0a70*/  ISETP.GE.AND P0, PT, R31, UR4, PT ;  /* 0x000000041f007c0c */ /* 0x001fda000bf06270 */
[----:B------:R-:W-:Y:S05]  /*0a80*/  @P0 BRA `(.L_x_1566) ;  /* 0x0000027000680947 */ /* 0x000fea0003800000 */
[----:B------:R-:W2:Y:S01]  /*0a90*/  LDL R2, [R1+0x40] ;  /* 0x0000400001027983 */ /* 0x000ea20000100800 */
[----:B------:R-:W-:Y:S01]  /*0aa0*/  VIADD R0, R0, 0xffffff80 ;  /* 0xffffff8000007836 */ /* 0x000fe20000000000 */
[----:B------:R-:W-:Y:S01]  /*0ab0*/  R2UR UR4, R18 ;  /* 0x00000000120472ca */ /* 0x000fe200000e0000 */
[----:B------:R-:W-:Y:S01]  /*0ac0*/  IMAD.MOV.U32 R197, RZ, RZ, RZ ;  /* 0x000000ffffc57224 */ /* 0x000fe200078e00ff */
[----:B------:R-:W-:Y:S01]  /*0ad0*/  MOV R19, RZ ;  /* 0x000000ff00137202 */ /* 0x000fe20000000f00 */
[----:B------:R-:W-:Y:S01]  /*0ae0*/  IMAD.MOV.U32 R175, RZ, RZ, RZ ;  /* 0x000000ffffaf7224 */ /* 0x000fe200078e00ff */
[----:B------:R-:W-:Y:S01]  /*0af0*/  SHF.R.S32.HI R3, RZ, 0x1f, R0 ;  /* 0x0000001fff037819 */ /* 0x000fe20000011400 */
[----:B------:R-:W-:Y:S02]  /*0b00*/  IMAD.MOV.U32 R163, RZ, RZ, RZ ;  /* 0x000000ffffa37224 */ /* 0x000fe400078e00ff */
[----:B------:R-:W-:Y:S01]  /*0b10*/  IMAD.MOV.U32 R160, RZ, RZ, RZ ;  /* 0x000000ffffa07224 */ /* 0x000fe200078e00ff */
[----:B------:R-:W-:-:S02]  /*0b20*/  LEA.HI R5, R3, R0, RZ, 0x7 ;  /* 0x0000000003057211 */ /* 0x000fc400078f38ff */
[----:B------:R-:W-:Y:S02]  /*0b30*/  LEA.HI R199, R3, R0, RZ, 0x3 ;  /* 0x0000000003c77211 */ /* 0x000fe400078f18ff */
[----:B------:R-:W-:Y:S01]  /*0b40*/  LOP3.LUT R7, R5, 0xffffff80, RZ, 0xc0, !PT ;  /* 0xffffff8005077812 */ /* 0x000fe200078ec0ff */
[----:B------:R-:W-:Y:S01]  /*0b50*/  UIADD3 UR4, UR4, 0xc400, URZ ;  /* 0x0000c40004047890 */ /* 0x000fe2000fffe03f */
[----:B------:R-:W-:-:S03]  /*0b60*/  SHF.R.S32.HI R220, RZ, 0x7, R5 ;  /* 0x00000007ffdc7819 */ /* 0x000fc60000011405 */
[----:B------:R-:W-:-:S05]  /*0b70*/  IMAD.IADD R208, R0, 0x1, -R7 ;  /* 0x0000000100d07824 */ /* 0x000fca00078e0a07 */
[----:B------:R-:W-:-:S04]  /*0b80*/  SHF.R.S32.HI R9, RZ, 0x1f, R208 ;  /* 0x0000001fff097819 */ /* 0x000fc800000114d0 */
[CC--:B------:R-:W-:Y:S02]  /*0b90*/  LEA.HI R8, R9.reuse, R208.reuse, RZ, 0x2 ;  /* 0x000000d009087211 */ /* 0x0c0fe400078f10ff */
[----:B------:R-:W-:Y:S02]  /*0ba0*/  LEA.HI R9, R9, R208, RZ, 0x5 ;  /* 0x000000d009097211 */ /* 0x000fe400078f28ff */
[--C-:B------:R-:W-:Y:S02]  /*0bb0*/  SHF.R.S32.HI R6, RZ, 0x2, R8.reuse ;  /* 0x00000002ff067819 */ /* 0x100fe40000011408 */
[----:B------:R-:W-:Y:S02]  /*0bc0*/  SHF.R.S32.HI R11, RZ, 0x1f, R8 ;  /* 0x0000001fff0b7819 */ /* 0x000fe40000011408 */
[----:B------:R-:W-:Y:S02]  /*0bd0*/  SHF.R.S32.HI R9, RZ, 0x5, R9 ;  /* 0x00000005ff097819 */ /* 0x000fe40000011409 */
[----:B------:R-:W-:-:S04]  /*0be0*/  LEA.HI R11, R11, R6, RZ, 0x3 ;  /* 0x000000060b0b7211 */ /* 0x000fc800078f18ff */
[----:B------:R-:W-:-:S04]  /*0bf0*/  LOP3.LUT R11, R11, 0xfffffff8, RZ, 0xc0, !PT ;  /* 0xfffffff80b0b7812 */ /* 0x000fc800078ec0ff */
[----:B------:R-:W-:Y:S02]  /*0c00*/  IADD3 R6, R6, -R11, RZ ;  /* 0x8000000b06067210 */ /* 0x000fe40007ffe0ff */
[----:B------:R-:W-:Y:S02]  /*0c10*/  LOP3.LUT R11, R199, 0xfffffff8, RZ, 0xc0, !PT ;  /* 0xfffffff8c70b7812 */ /* 0x000fe400078ec0ff */
[----:B------:R-:W-:Y:S01]  /*0c20*/  SHF.R.S32.HI R199, RZ, 0x3, R199 ;  /* 0x00000003ffc77819 */ /* 0x000fe200000114c7 */
[----:B------:R-:W-:Y:S01]  /*0c30*/  IMAD R10, R9, 0x10, R6 ;  /* 0x00000010090a7824 */ /* 0x000fe200078e0206 */
[----:B------:R-:W-:Y:S02]  /*0c40*/  LEA.HI R6, R3, R0, RZ, 0x2 ;  /* 0x0000000003067211 */ /* 0x000fe400078f10ff */
[----:B------:R-:W-:Y:S02]  /*0c50*/  IADD3 R194, R0, -R11, RZ ;  /* 0x8000000b00c27210 */ /* 0x000fe40007ffe0ff */
[----:B------:R-:W-:-:S02]  /*0c60*/  SHF.R.S32.HI R174, RZ, 0x2, R6 ;  /* 0x00000002ffae7819 */ /* 0x000fc40000011406 */
[----:B------:R-:W-:Y:S01]  /*0c70*/  SHF.R.S32.HI R9, RZ, 0x1f, R6 ;  /* 0x0000001fff097819 */ /* 0x000fe20000011406 */
[----:B------:R-:W-:Y:S02]  /*0c80*/  IMAD.SHL.U32 R192, R194, 0x8, RZ ;  /* 0x00000008c2c07824 */ /* 0x000fe400078e00ff */
[----:B------:R-:W-:Y:S01]  /*0c90*/  VIADD R219, R174, 0x40 ;  /* 0x00000040aedb7836 */ /* 0x000fe20000000000 */
[----:B------:R-:W-:Y:S02]  /*0ca0*/  LEA.HI R9, R9, R174, RZ, 0x3 ;  /* 0x000000ae09097211 */ /* 0x000fe400078f18ff */
[----:B------:R-:W-:Y:S01]  /*0cb0*/  IADD3 R193, R192, 0x40, RZ ;  /* 0x00000040c0c17810 */ /* 0x000fe20007ffe0ff */
[----:B------:R-:W-:Y:S01]  /*0cc0*/  IMAD.SHL.U32 R181, R219, 0x40, RZ ;  /* 0x00000040dbb57824 */ /* 0x000fe200078e00ff */
[----:B------:R-:W-:Y:S02]  /*0cd0*/  LOP3.LUT R9, R9, 0xfffffff8, RZ, 0xc0, !PT ;  /* 0xfffffff809097812 */ /* 0x000fe400078ec0ff */
[----:B------:R-:W-:-:S02]  /*0ce0*/  SHF.R.S32.HI R225, RZ, 0x1f, R192 ;  /* 0x0000001fffe17819 */ /* 0x000fc400000114c0 */
[----:B------:R-:W-:Y:S01]  /*0cf0*/  LOP3.LUT R181, R181, 0x1c0, RZ, 0xc0, !PT ;  /* 0x000001c0b5b57812 */ /* 0x000fe200078ec0ff */
[----:B------:R-:W-:Y:S01]  /*0d00*/  IMAD.IADD R207, R174, 0x1, -R9 ;  /* 0x00000001aecf7824 */ /* 0x000fe200078e0a09 */
[----:B------:R-:W-:Y:S02]  /*0d10*/  SHF.R.S32.HI R224, RZ, 0x1f, R193 ;  /* 0x0000001fffe07819 */ /* 0x000fe400000114c1 */
[----:B------:R-:W-:Y:S01]  /*0d20*/  SHF.R.U32.HI R218, RZ, 0x3, R181 ;  /* 0x00000003ffda7819 */ /* 0x000fe200000116b5 */
[----:B------:R-:W-:-:S05]  /*0d30*/  IMAD.SHL.U32 R184, R207, 0x40, RZ ;  /* 0x00000040cfb87824 */ /* 0x000fca00078e00ff */
[----:B------:R-:W-:-:S04]  /*0d40*/  LOP3.LUT R184, R184, 0x1c0, RZ, 0xc0, !PT ;  /* 0x000001c0b8b87812 */ /* 0x000fc800078ec0ff */
[----:B------:R-:W-:Y:S02]  /*0d50*/  SHF.R.U32.HI R185, RZ, 0x3, R184 ;  /* 0x00000003ffb97819 */ /* 0x000fe400000116b8 */
[----:B--2---:R-:W-:Y:S02]  /*0d60*/  R2UR UR5, R2 ;  /* 0x00000000020572ca */ /* 0x004fe400000e0000 */
[----:B------:R-:W-:-:S04]  /*0d70*/  LEA.HI R2, R3, R0, RZ, 0x4 ;  /* 0x0000000003027211 */ /* 0x000fc800078f20ff */
[----:B------:R-:W-:-:S04]  /*0d80*/  SHF.R.S32.HI R7, RZ, 0x4, R2 ;  /* 0x00000004ff077819 */ /* 0x000fc80000011402 */
[----:B------:R-:W-:-:S03]  /*0d90*/  LEA.HI R4, R2, R7, RZ, 0x1 ;  /* 0x0000000702047211 */ /* 0x000fc600078f08ff */
[----:B------:R-:W-:Y:S01]  /*0da0*/  ULOP3.LUT UR5, UR5, 0x1, URZ, 0xfc, !UPT ;  /* 0x0000000105057892 */ /* 0x000fe2000f8efc3f */
[----:B------:R-:W-:-:S05]  /*0db0*/  LOP3.LUT R4, R4, 0x1ffffffe, RZ, 0xc0, !PT ;  /* 0x1ffffffe04047812 */ /* 0x000fca00078ec0ff */
[----:B------:R-:W-:Y:S01]  /*0dc0*/  IMAD.IADD R7, R7, 0x1, -R4 ;  /* 0x0000000107077824 */ /* 0x000fe200078e0a04 */
[----:B------:R-:W-:Y:S02]  /*0dd0*/  LEA.HI R4, R3, R0, RZ, 0x5 ;  /* 0x0000000003047211 */ /* 0x000fe400078f28ff */
[----:B------:R-:W-:Y:S02]  /*0de0*/  LOP3.LUT R3, R2, 0x3fffff0, RZ, 0xc0, !PT ;  /* 0x03fffff002037812 */ /* 0x000fe400078ec0ff */
[----:B------:R-:W-:Y:S02]  /*0df0*/  LEA.HI R2, R5, R220, RZ, 0x1 ;  /* 0x000000dc05027211 */ /* 0x000fe400078f08ff */
[----:B------:R-:W-:Y:S01]  /*0e00*/  LOP3.LUT R5, R6, 0xfffffffc, RZ, 0xc0, !PT ;  /* 0xfffffffc06057812 */ /* 0x000fe200078ec0ff */
[----:B------:R-:W-:Y:S01]  /*0e10*/  IMAD.IADD R3, R0, 0x1, -R3 ;  /* 0x0000000100037824 */ /* 0x000fe200078e0a03 */
[----:B------:R-:W-:Y:S02]  /*0e20*/  SHF.R.S32.HI R4, RZ, 0x5, R4 ;  /* 0x00000005ff047819 */ /* 0x000fe40000011404 */
[----:B------:R-:W-:Y:S01]  /*0e30*/  LOP3.LUT R13, R2, 0x3fffffe, RZ, 0xc0, !PT ;  /* 0x03fffffe020d7812 */ /* 0x000fe200078ec0ff */
[----:B------:R-:W-:Y:S01]  /*0e40*/  IMAD.IADD R198, R0, 0x1, -R5 ;  /* 0x0000000100c67824 */ /* 0x000fe200078e0a05 */
[----:B------:R-:W-:Y:S01]  /*0e50*/  SHF.R.S32.HI R0, RZ, 0x1f, R219 ;  /* 0x0000001fff007819 */ /* 0x000fe200000114db */
[----:B------:R-:W-:-:S02]  /*0e60*/  IMAD R2, R4, 0x10, R3 ;  /* 0x0000001004027824 */ /* 0x000fc400078e0203 */
[----:B------:R-:W-:Y:S01]  /*0e70*/  IMAD.SHL.U32 R186, R4, 0x200, RZ ;  /* 0x0000020004ba7824 */ /* 0x000fe200078e00ff */
[----:B------:R-:W-:Y:S01]  /*0e80*/  SHF.L.U32 R164, R198, 0x2, RZ ;  /* 0x00000002c6a47819 */ /* 0x000fe200000006ff */
[----:B------:R-:W-:Y:S01]  /*0e90*/  IMAD R222, R2, 0x8, R7 ;  /* 0x0000000802de7824 */ /* 0x000fe200078e0207 */
[----:B------:R-:W-:Y:S01]  /*0ea0*/  LEA.HI R0, R0, R219, RZ, 0x3 ;  /* 0x000000db00007211 */ /* 0x000fe200078f18ff */
[----:B------:R-:W-:Y:S02]  /*0eb0*/  IMAD.SHL.U32 R16, R198, 0x8, RZ ;  /* 0x00000008c6107824 */ /* 0x000fe400078e00ff */
[C---:B------:R-:W-:Y:S02]  /*0ec0*/  VIADD R177, R164.reuse, 0x20 ;  /* 0x00000020a4b17836 */ /* 0x040fe40000000000 */
[----:B------:R-:W-:Y:S01]  /*0ed0*/  VIADD R176, R164, 0x40 ;  /* 0x00000040a4b07836 */ /* 0x000fe20000000000 */
[----:B------:R-:W-:Y:S01]  /*0ee0*/  SHF.R.S32.HI R17, RZ, 0x1f, R16 ;  /* 0x0000001fff117819 */ /* 0x000fe20000011410 */
[----:B------:R-:W-:Y:S01]  /*0ef0*/  IMAD.SHL.U32 R0, R0, 0x40, RZ ;  /* 0x0000004000007824 */ /* 0x000fe200078e00ff */
[C---:B------:R-:W-:Y:S01]  /*0f00*/  IADD3 R168, R164.reuse, R177, RZ ;  /* 0x000000b1a4a87210 */ /* 0x040fe20007ffe0ff */
[----:B------:R-:W-:Y:S01]  /*0f10*/  IMAD.IADD R169, R164, 0x1, R176 ;  /* 0x00000001a4a97824 */ /* 0x000fe200078e02b0 */
[----:B------:R-:W-:Y:S01]  /*0f20*/  SHF.R.S32.HI R205, RZ, 0x1f, R177 ;  /* 0x0000001fffcd7819 */ /* 0x000fe200000114b1 */
[----:B------:R-:W-:Y:S01]  /*0f30*/  IMAD.IADD R13, R220, 0x1, -R13 ;  /* 0x00000001dc0d7824 */ /* 0x000fe200078e0a0d */
[----:B------:R-:W-:Y:S01]  /*0f40*/  SHF.R.S32.HI R3, RZ, 0x1f, R168 ;  /* 0x0000001fff037819 */ /* 0x000fe200000114a8 */
[----:B------:R-:W-:Y:S01]  /*0f50*/  VIADD R23, R16, 0x60 ;  /* 0x0000006010177836 */ /* 0x000fe20000000000 */
[----:B------:R-:W-:Y:S01]  /*0f60*/  LOP3.LUT R188, R0, 0xfffffe00, RZ, 0xc0, !PT ;  /* 0xfffffe0000bc7812 */ /* 0x000fe200078ec0ff */
[----:B------:R-:W-:Y:S01]  /*0f70*/  IMAD R221, R13, 0x40, R10 ;  /* 0x000000400ddd7824 */ /* 0x000fe200078e020a */
[CC--:B------:R-:W-:Y:S01]  /*0f80*/  LEA.HI R170, R3.reuse, R168.reuse, RZ, 0x3 ;  /* 0x000000a803aa7211 */ /* 0x0c0fe200078f18ff */
[C---:B------:R-:W-:Y:S01]  /*0f90*/  VIADD R161, R16.reuse, 0x80 ;  /* 0x0000008010a17836 */ /* 0x040fe20000000000 */
[----:B------:R-:W-:Y:S01]  /*0fa0*/  LEA.HI R3, R3, R168, RZ, 0x6 ;  /* 0x000000a803037211 */ /* 0x000fe200078f30ff */
[----:B------:R-:W-:Y:S01]  /*0fb0*/  VIADD R162, R16, 0xa0 ;  /* 0x000000a010a27836 */ /* 0x000fe20000000000 */
[----:B------:R-:W-:Y:S01]  /*0fc0*/  SHF.R.S32.HI R0, RZ, 0x1f, R169 ;  /* 0x0000001fff007819 */ /* 0x000fe200000114a9 */
[----:B------:R-:W-:Y:S01]  /*0fd0*/  VIADD R179, R164, 0x10 ;  /* 0x00000010a4b37836 */ /* 0x000fe20000000000 */
[--C-:B------:R-:W-:Y:S01]  /*0fe0*/  LOP3.LUT R5, R181, 0x38, R170.reuse, 0xf8, !PT ;  /* 0x00000038b5057812 */ /* 0x100fe200078ef8aa */
[----:B------:R-:W-:Y:S01]  /*0ff0*/  IMAD.SHL.U32 R3, R3, 0x80, RZ ;  /* 0x0000008003037824 */ /* 0x000fe200078e00ff */
[-C--:B------:R-:W-:Y:S01]  /*1000*/  LEA.HI R2, R0, R169.reuse, RZ, 0x6 ;  /* 0x000000a900027211 */ /* 0x080fe200078f30ff */
[----:B------:R-:W-:Y:S01]  /*1010*/  VIADD R178, R164, 0x30 ;  /* 0x00000030a4b27836 */ /* 0x000fe20000000000 */
[----:B------:R-:W-:Y:S01]  /*1020*/  LEA.HI R171, R0, R169, RZ, 0x3 ;  /* 0x000000a900ab7211 */ /* 0x000fe200078f18ff */
[----:B------:R-:W-:Y:S01]  /*1030*/  VIADD R180, R164, 0x50 ;  /* 0x00000050a4b47836 */ /* 0x000fe20000000000 */
[----:B------:R-:W-:Y:S01]  /*1040*/  LOP3.LUT R0, R184, 0x38, R170, 0xf8, !PT ;  /* 0x00000038b8007812 */ /* 0x000fe200078ef8aa */
[----:B------:R-:W-:Y:S01]  /*1050*/  IMAD.SHL.U32 R4, R2, 0x80, RZ ;  /* 0x0000008002047824 */ /* 0x000fe200078e00ff */
[----:B------:R-:W-:Y:S01]  /*1060*/  LOP3.LUT R3, R3, 0xffffe000, RZ, 0xc0, !PT ;  /* 0xffffe00003037812 */ /* 0x000fe200078ec0ff */
[----:B------:R-:W-:Y:S01]  /*1070*/  IMAD.SHL.U32 R222, R222, 0x8, RZ ;  /* 0x00000008dede7824 */ /* 0x000fe200078e00ff */
[----:B------:R-:W-:-:S02]  /*1080*/  LOP3.LUT R0, R0, R185, RZ, 0x3c, !PT ;  /* 0x000000b900007212 */ /* 0x000fc400078e3cff */
[----:B------:R-:W-:Y:S02]  /*1090*/  LOP3.LUT R6, R5, R218, RZ, 0x3c, !PT ;  /* 0x000000da05067212 */ /* 0x000fe400078e3cff */
[-C--:B------:R-:W-:Y:S01]  /*10a0*/  IADD3 R217, R0, R3.reuse, R186 ;  /* 0x0000000300d97210 */ /* 0x080fe20007ffe0ba */
[----:B------:R-:W-:Y:S01]  /*10b0*/  IMAD.U32 R0, RZ, RZ, UR5 ;  /* 0x00000005ff007e24 */ /* 0x000fe2000f8e00ff */
[----:B------:R-:W-:Y:S02]  /*10c0*/  LOP3.LUT R5, R4, 0xffffe000, RZ, 0xc0, !PT ;  /* 0xffffe00004057812 */ /* 0x000fe400078ec0ff */
[----:B------:R-:W-:Y:S02]  /*10d0*/  MOV R4, UR4 ;  /* 0x0000000400047c02 */ /* 0x000fe40008000f00 */
[----:B------:R0:W-:Y:S01]  /*10e0*/  STL [R1+0x30], R0 ;  /* 0x0000300001007387 */ /* 0x0001e20000100800 */
[----:B------:R-:W-:Y:S02]  /*10f0*/  IADD3 R6, R6, R3, R188 ;  /* 0x0000000306067210 */ /* 0x000fe40007ffe0bc */
[--C-:B------:R-:W-:Y:S01]  /*1100*/  LOP3.LUT R2, R184, 0x38, R171.reuse, 0xf8, !PT ;  /* 0x00000038b8027812 */ /* 0x100fe200078ef8ab */
[----:B------:R1:W-:Y:S01]  /*1110*/  STL [R1+0x34], R4 ;  /* 0x0000340401007387 */ /* 0x0003e20000100800 */
[----:B------:R-:W-:-:S02]  /*1120*/  LOP3.LUT R7, R181, 0x38, R171, 0xf8, !PT ;  /* 0x00000038b5077812 */ /* 0x000fc400078ef8ab */
[----:B------:R-:W-:Y:S02]  /*1130*/  LOP3.LUT R2, R2, R185, RZ, 0x3c, !PT ;  /* 0x000000b902027212 */ /* 0x000fe400078e3cff */
[----:B------:R-:W-:Y:S02]  /*1140*/  LOP3.LUT R7, R7, R218, RZ, 0x3c, !PT ;  /* 0x000000da07077212 */ /* 0x000fe400078e3cff */
[----:B0-----:R-:W-:Y:S02]  /*1150*/  LEA.HI R0, R198, R198, RZ, 0x1 ;  /* 0x000000c6c6007211 */ /* 0x001fe400078f08ff */
[-C--:B------:R-:W-:Y:S02]  /*1160*/  IADD3 R2, R2, R5.reuse, R186 ;  /* 0x0000000502027210 */ /* 0x080fe40007ffe0ba */
[----:B------:R-:W-:Y:S02]  /*1170*/  LOP3.LUT R3, R0, 0x1ffffffe, RZ, 0xc0, !PT ;  /* 0x1ffffffe00037812 */ /* 0x000fe400078ec0ff */
[----:B------:R-:W-:-:S02]  /*1180*/  IADD3 R7, R7, R5, R188 ;  /* 0x0000000507077210 */ /* 0x000fc40007ffe0bc */
[----:B------:R-:W-:Y:S01]  /*1190*/  LOP3.LUT R5, R8, 0x7ffffffc, RZ, 0xc0, !PT ;  /* 0x7ffffffc08057812 */ /* 0x000fe200078ec0ff */
[----:B------:R-:W-:Y:S01]  /*11a0*/  IMAD.IADD R0, R198, 0x1, -R3 ;  /* 0x00000001c6007824 */ /* 0x000fe200078e0a03 */
[----:B------:R-:W-:Y:S02]  /*11b0*/  LOP3.LUT R3, R181, 0x38, R16, 0xf8, !PT ;  /* 0x00000038b5037812 */ /* 0x000fe400078ef810 */
[----:B------:R-:W-:Y:S01]  /*11c0*/  SHF.R.S32.HI R173, RZ, 0x1f, R23 ;  /* 0x0000001fffad7819 */ /* 0x000fe20000011417 */
[----:B------:R-:W-:Y:S01]  /*11d0*/  IMAD.IADD R190, R208, 0x1, -R5 ;  /* 0x00000001d0be7824 */ /* 0x000fe200078e0a05 */
[----:B------:R-:W-:Y:S02]  /*11e0*/  LOP3.LUT R3, R188, R3, R218, 0xf6, !PT ;  /* 0x00000003bc037212 */ /* 0x000fe400078ef6da */
[----:B------:R-:W-:Y:S02]  /*11f0*/  SHF.R.S32.HI R183, RZ, 0x1f, R161 ;  /* 0x0000001fffb77819 */ /* 0x000fe400000114a1 */
[----:B------:R-:W-:-:S02]  /*1200*/  SHF.R.S32.HI R182, RZ, 0x1f, R162 ;  /* 0x0000001fffb67819 */ /* 0x000fc400000114a2 */
[----:B------:R-:W-:Y:S02]  /*1210*/  SHF.R.S32.HI R206, RZ, 0x1f, R179 ;  /* 0x0000001fffce7819 */ /* 0x000fe400000114b3 */
[----:B------:R-:W-:Y:S02]  /*1220*/  SHF.R.S32.HI R203, RZ, 0x1f, R178 ;  /* 0x0000001fffcb7819 */ /* 0x000fe400000114b2 */
[----:B------:R-:W-:Y:S02]  /*1230*/  SHF.R.S32.HI R202, RZ, 0x1f, R176 ;  /* 0x0000001fffca7819 */ /* 0x000fe400000114b0 */
[----:B------:R-:W-:Y:S02]  /*1240*/  SHF.R.S32.HI R201, RZ, 0x1f, R180 ;  /* 0x0000001fffc97819 */ /* 0x000fe400000114b4 */
[----:B------:R-:W-:Y:S02]  /*1250*/  SHF.R.S32.HI R170, RZ, 0x3, R170 ;  /* 0x00000003ffaa7819 */ /* 0x000fe400000114aa */
[----:B------:R-:W-:-:S02]  /*1260*/  SHF.R.S32.HI R171, RZ, 0x3, R171 ;  /* 0x00000003ffab7819 */ /* 0x000fc400000114ab */
[----:B------:R-:W-:Y:S02]  /*1270*/  LEA R216, R3, UR4, 0x1 ;  /* 0x0000000403d87c11 */ /* 0x000fe4000f8e08ff */
[----:B------:R-:W-:Y:S02]  /*1280*/  LEA R217, R217, UR4, 0x1 ;  /* 0x00000004d9d97c11 */ /* 0x000fe4000f8e08ff */
[----:B------:R-:W-:Y:S02]  /*1290*/  LEA R214, R6, UR4, 0x1 ;  /* 0x0000000406d67c11 */ /* 0x000fe4000f8e08ff */
[----:B------:R-:W-:Y:S02]  /*12a0*/  LEA R215, R2, UR4, 0x1 ;  /* 0x0000000402d77c11 */ /* 0x000fe4000f8e08ff */
[----:B------:R-:W-:Y:S02]  /*12b0*/  LEA R213, R7, UR4, 0x1 ;  /* 0x0000000407d57c11 */ /* 0x000fe4000f8e08ff */
[----:B-1----:R-:W-:-:S07]  /*12c0*/  LEA R191, R0, R221, 0x3 ;  /* 0x000000dd00bf7211 */ /* 0x002fce00078e18ff */
.L_x_1866:
[----:B------:R-:W-:Y:S01]  /*12d0*/  ULDC.64 UR4, c[0x0][0xa28] ;  /* 0x00028a0000047ab9 */ /* 0x000fe20000000a00 */
[----:B0-2---:R-:W0:Y:S01]  /*12e0*/  LDC.64 R4, c[0x0][0xa08] ;  /* 0x00028200ff047b82 */ /* 0x005e220000000a00 */
[----:B------:R-:W-:Y:S01]  /*12f0*/  ISETP.NE.U32.AND P0, PT, RZ, UR4, PT ;  /* 0x00000004ff007c0c */ /* 0x000fe2000bf05070 */
[----:B------:R-:W-:Y:S01]  /*1300*/  IMAD.MOV.U32 R0, RZ, RZ, RZ ;  /* 0x000000ffff007224 */ /* 0x000fe200078e00ff */
[----:B------:R-:W-:Y:S01]  /*1310*/  ULDC.64 UR6, c[0x0][0xa20] ;  /* 0x0002880000067ab9 */ /* 0x000fe20000000a00 */
[----:B------:R-:W-:Y:S01]  /*1320*/  IMAD.MOV.U32 R130, RZ, RZ, RZ ;  /* 0x000000ffff827224 */ /* 0x000fe200078e00ff */
[----:B------:R-:W-:Y:S01]  /*1330*/  ISETP.NE.AND.EX P0, PT, RZ, UR5, PT, P0 ;  /* 0x00000005ff007c0c */ /* 0x000fe2000bf05300 */
[----:B------:R-:W-:Y:S02]  /*1340*/  ULDC.64 UR4, c[0x0][0xa18] ;  /* 0x0002860000047ab9 */ /* 0x000fe40000000a00 */
[----:B------:R-:W-:-:S04]  /*1350*/  ISETP.NE.U32.AND P1, PT, RZ, UR4, PT ;  /* 0x00000004ff007c0c */ /* 0x000fc8000bf25070 */
[----:B------:R-:W-:Y:S01]  /*1360*/  ISETP.NE.AND.EX P1, PT, RZ, UR5, PT, P1 ;  /* 0x00000005ff007c0c */ /* 0x000fe2000bf25310 */
[----:B------:R-:W-:Y:S02]  /*1370*/  ULDC.64 UR4, c[0x0][0xa08] ;  /* 0x0002820000047ab9 */ /* 0x000fe40000000a00 */
[----:B------:R-:W-:-:S03]  /*1380*/  ISETP.NE.U32.AND P3, PT, RZ, UR4, PT ;  /* 0x00000004ff007c0c */ /* 0x000fc6000bf65070 */
[----:B----4-:R-:W1:Y:S01]  /*1390*/  @P0 LDC.64 R2, c[0x0][0xa28] ;  /* 0x00028a00ff020b82 */ /* 0x010e620000000a00 */
[----:B------:R-:W-:Y:S01]  /*13a0*/  ISETP.NE.AND.EX P3, PT, RZ, UR5, PT, P3 ;  /* 0x00000005ff007c0c */ /* 0x000fe2000bf65330 */
[----:B0-----:R-:W-:-:S06]  /*13b0*/  IMAD.WIDE R8, R31, 0x4, R4 ;  /* 0x000000041f087825 */ /* 0x001fcc00078e0204 */
[----:B------:R-:W0:Y:S01]  /*13c0*/  @P1 LDC.64 R6, c[0x0][0xa18] ;  /* 0x00028600ff061b82 */ /* 0x000e220000000a00 */
[----:B------:R-:W-:Y:S02]  /*13d0*/  ULDC UR4, c[0x0][0x288] ;  /* 0x0000a20000047ab9 */ /* 0x000fe40000000800 */
[----:B------:R-:W-:Y:S01]  /*13e0*/  IMAD.U32 R166, RZ, RZ, UR4 ;  /* 0x00000004ffa67e24 */ /* 0x000fe2000f8e00ff */
[----:B------:R-:W-:Y:S02]  /*13f0*/  ULDC.64 UR4, c[0x0][0x418] ;  /* 0x0001060000047ab9 */ /* 0x000fe40000000a00 */
[----:B------:R2:W5:Y:S01]  /*1400*/  @P3 LDG.E R130, desc[UR60][R8.64] ;  /* 0x0000003c08823981 */ /* 0x000562000c1e1900 */
[----:B-1----:R-:W-:-:S05]  /*1410*/  @P0 IMAD.WIDE R2, R31, 0x4, R2 ;  /* 0x000000041f020825 */ /* 0x002fca00078e0202 */
[----:B------:R2:W5:Y:S01]  /*1420*/  @P0 LDG.E R0, desc[UR60][R2.64] ;  /* 0x0000003c02000981 */ /* 0x000562000c1e1900 */
[----:B0-----:R-:W-:-:S05]  /*1430*/  @P1 IMAD.WIDE R4, R31, 0x4, R6 ;  /* 0x000000041f041825 */ /* 0x001fca00078e0206 */
[----:B------:R2:W5:Y:S01]  /*1440*/  @P1 LDG.E R166, desc[UR60][R4.64] ;  /* 0x0000003c04a61981 */ /* 0x000562000c1e1900 */
[----:B------:R-:W-:-:S03]  /*1450*/  UISETP.NE.U32.AND UP0, UPT, UR4, URZ, UPT ;  /* 0x0000003f0400728c */ /* 0x000fc6000bf05070 */
[----:B------:R-:W-:Y:S01]  /*1460*/  ULDC UR4, c[0x0][0x424] ;  /* 0x0001090000047ab9 */ /* 0x000fe20000000800 */
[----:B------:R-:W-:Y:S01]  /*1470*/  UISETP.NE.AND.EX UP0, UPT, UR5, URZ, UPT, UP0 ;  /* 0x0000003f0500728c */ /* 0x000fe2000bf05300 */
[----:B------:R-:W-:Y:S02]  /*1480*/  ISETP.NE.U32.AND P2, PT, RZ, UR6, PT ;  /* 0x00000006ff007c0c */ /* 0x000fe4000bf45070 */
[----:B------:R-:W-:Y:S01]  /*1490*/  ULDC UR5, c[0x0][0x2f0] ;  /* 0x0000bc0000057ab9 */ /* 0x000fe20000000800 */
[----:B------:R-:W-:Y:S01]  /*14a0*/  USEL UR4, UR4, 0x1, UP0 ;  /* 0x0000000104047887 */ /* 0x000fe20008000000 */
[----:B------:R-:W-:-:S03]  /*14b0*/  ISETP.NE.AND.EX P2, PT, RZ, UR7, PT, P2 ;  /* 0x00000007ff007c0c */ /* 0x000fc6000bf45320 */
[----:B------:R-:W-:-:S03]  /*14c0*/  UIMAD UR4, UR4, UR5, URZ ;  /* 0x00000005040472a4 */ /* 0x000fc6000f8e023f */
[----:B------:R-:W-:Y:S01]  /*14d0*/  ULDC UR5, c[0x0][0x348] ;  /* 0x0000d20000057ab9 */ /* 0x000fe20000000800 */
[----:B------:R-:W-:Y:S02]  /*14e0*/  IMAD.MOV.U32 R195, RZ, RZ, R30 ;  /* 0x000000ffffc37224 */ /* 0x000fe400078e001e */
[----:B------:R-:W-:Y:S01]  /*14f0*/  IMAD.MOV.U32 R196, RZ, RZ, R31 ;  /* 0x000000ffffc47224 */ /* 0x000fe200078e001f */
[----:B--23--:R-:W-:Y:S06]  /*1500*/  @P1 BRA `(.L_x_1567) ;  /* 0x0000000000241947 */ /* 0x00cfec0003800000 */
        /* <DEDUP_REMOVED lines=8> */
[----:B--2---:R-:W-:-:S07]  /*1590*/  IADD3 R166, -R166, R5, RZ ;  /* 0x00000005a6a67210 */ /* 0x004fce0007ffe1ff */
.L_x_1567:
[----:B------:R-:W-:Y:S02]  /*15a0*/  IMAD.U32 R24, RZ, RZ, UR5 ;  /* 0x00000005ff187e24 */ /* 0x000fe4000f8e00ff */
[----:B------:R-:W-:Y:S01]  /*15b0*/  IMAD.U32 R25, RZ, RZ, UR4 ;  /* 0x00000004ff197e24 */ /* 0x000fe2000f8e00ff */
[----:B------:R-:W-:Y:S06]  /*15c0*/  @!P2 BRA `(.L_x_1568) ;  /* 0x000000000010a947 */ /* 0x000fec0003800000 */
[----:B------:R-:W0:Y:S02]  /*15d0*/  LDC.64 R2, c[0x0][0xa20] ;  /* 0x00028800ff027b82 */ /* 0x000e240000000a00 */
[----:B0-----:R-:W-:-:S05]  /*15e0*/  IMAD.WIDE R2, R31, 0x4, R2 ;  /* 0x000000041f027825 */ /* 0x001fca00078e0202 */
[----:B------:R0:W5:Y:S01]  /*15f0*/  LDG.E R25, desc[UR60][R2.64] ;  /* 0x0000003c02197981 */ /* 0x000162000c1e1900 */
[----:B------:R-:W-:Y:S05]  /*1600*/  BRA `(.L_x_1569) ;  /* 0x0000000000107947 */ /* 0x000fea0003800000 */
.L_x_1568:
[----:B------:R-:W-:Y:S05]  /*1610*/  @!P3 BRA `(.L_x_1569) ;  /* 0x00000000000cb947 */ /* 0x000fea0003800000 */
[----:B------:R-:W2:Y:S04]  /*1620*/  LDG.E R2, desc[UR60][R8.64] ;  /* 0x0000003c08027981 */ /* 0x000ea8000c1e1900 */
[----:B------:R-:W2:Y:S02]  /*1630*/  LDG.E R25, desc[UR60][R8.64+0x4] ;  /* 0x0000043c08197981 */ /* 0x000ea4000c1e1900 */
[----:B--2---:R-:W-:-:S07]  /*1640*/  IMAD.IADD R25, R25, 0x1, -R2 ;  /* 0x0000000119197824 */ /* 0x004fce00078e0a02 */
.L_x_1569:
[----:B------:R-:W-:Y:S01]  /*1650*/  ULDC.64 UR4, c[0x0][0xa10] ;  /* 0x0002840000047ab9 */ /* 0x000fe20000000a00 */
[----:B0-----:R-:W0:Y:S01]  /*1660*/  LDC R2, c[0x0][0x448] ;  /* 0x00011200ff027b82 */ /* 0x001e220000000800 */
[----:B------:R-:W-:-:S04]  /*1670*/  ISETP.NE.U32.AND P0, PT, RZ, UR4, PT ;  /* 0x00000004ff007c0c */ /* 0x000fc8000bf05070 */
[----:B------:R-:W-:Y:S01]  /*1680*/  ISETP.NE.AND.EX P0, PT, RZ, UR5, PT, P0 ;  /* 0x00000005ff007c0c */ /* 0x000fe2000bf05300 */
[----:B------:R-:W-:Y:S02]  /*1690*/  ULDC.64 UR4, c[0x0][0xa30] ;  /* 0x00028c0000047ab9 */ /* 0x000fe40000000a00 */
[----:B------:R-:W-:-:S04]  /*16a0*/  ISETP.NE.U32.AND P1, PT, RZ, UR4, PT ;  /* 0x00000004ff007c0c */ /* 0x000fc8000bf25070 */
[----:B------:R-:W-:-:S06]  /*16b0*/  ISETP.NE.AND.EX P1, PT, RZ, UR5, PT, P1 ;  /* 0x00000005ff007c0c */ /* 0x000fcc000bf25310 */
[----:B------:R-:W1:Y:S08]  /*16c0*/  @P0 LDC.64 R4, c[0x0][0xa10] ;  /* 0x00028400ff040b82 */ /* 0x000e700000000a00 */
[----:B------:R-:W2:Y:S01]  /*16d0*/  @P1 LDC.64 R6, c[0x0][0xa30] ;  /* 0x00028c00ff061b82 */ /* 0x000ea20000000a00 */
[----:B-1----:R-:W-:-:S05]  /*16e0*/  @P0 IMAD.WIDE R4, R31, 0x4, R4 ;  /* 0x000000041f040825 */ /* 0x002fca00078e0204 */
[----:B------:R-:W3:Y:S04]  /*16f0*/  @P0 LDG.E R8, desc[UR60][R4.64] ;  /* 0x0000003c04080981 */ /* 0x000ee8000c1e1900 */
[----:B------:R1:W3:Y:S01]  /*1700*/  @P0 LDG.E R9, desc[UR60][R4.64+0x4] ;  /* 0x0000043c04090981 */ /* 0x0002e2000c1e1900 */
[----:B-----5:R-:W-:Y:S02]  /*1710*/  IMAD.MOV.U32 R141, RZ, RZ, R25 ;  /* 0x000000ffff8d7224 */ /* 0x020fe400078e0019 */
[----:B--2---:R-:W-:-:S05]  /*1720*/  @P1 IMAD.WIDE R6, R31, 0x4, R6 ;  /* 0x000000041f061825 */ /* 0x004fca00078e0206 */
[----:B------:R2:W5:Y:S01]  /*1730*/  @P1 LDG.E R141, desc[UR60][R6.64] ;  /* 0x0000003c068d1981 */ /* 0x000562000c1e1900 */
[----:B0-----:R-:W-:Y:S02]  /*1740*/  ISETP.NE.AND P1, PT, R2, 0x1, PT ;  /* 0x000000010200780c */ /* 0x001fe40003f25270 */
[----:B------:R-:W0:Y:S01]  /*1750*/  LDC.64 R2, c[0x0][0x9e0] ;  /* 0x00027800ff027b82 */ /* 0x000e220000000a00 */
[----:B------:R-:W-:-:S05]  /*1760*/  SHF.L.U32 R187, R29, 0x7, RZ ;  /* 0x000000071dbb7819 */ /* 0x000fca00000006ff */
[----:B-1----:R-:W-:-:S05]  /*1770*/  VIADD R4, R187, 0x7f ;  /* 0x0000007fbb047836 */ /* 0x002fca0000000000 */
[----:B------:R-:W1:Y:S08]  /*1780*/  @P1 LDC R11, c[0x0][0x44c] ;  /* 0x00011300ff0b1b82 */ /* 0x000e700000000800 */
[----:B------:R-:W4:Y:S01]  /*1790*/  @P1 LDC R10, c[0x0][0x450] ;  /* 0x00011400ff0a1b82 */ /* 0x000f220000000800 */
[----:B0-----:R-:W-:Y:S01]  /*17a0*/  ISETP.GE.AND P2, PT, R3, 0x1, PT ;  /* 0x000000010300780c */ /* 0x001fe20003f46270 */
[----:B-1----:R-:W-:-:S05]  /*17b0*/  @P1 IMAD.HI.U32 R5, R4, R11, RZ ;  /* 0x0000000b04051227 */ /* 0x002fca00078e00ff */
[----:B----4-:R-:W-:Y:S01]  /*17c0*/  @P1 SHF.R.U32.HI R4, RZ, R10, R5 ;  /* 0x0000000aff041219 */ /* 0x010fe20000011605 */
[----:B---3--:R-:W-:Y:S02]  /*17d0*/  @P0 IMAD.IADD R24, R9, 0x1, -R8 ;  /* 0x0000000109180824 */ /* 0x008fe400078e0a08 */
[----:B------:R-:W-:-:S04]  /*17e0*/  IMAD.IADD R9, R25, 0x1, -R0 ;  /* 0x0000000119097824 */ /* 0x000fc800078e0a00 */
[----:B------:R-:W-:-:S04]  /*17f0*/  IMAD.IADD R167, R9, 0x1, R24 ;  /* 0x0000000109a77824 */ /* 0x000fc800078e0218 */
[C---:B------:R-:W-:Y:S01]  /*1800*/  VIADD R0, R167.reuse, 0x5f ;  /* 0x0000005fa7007836 */ /* 0x040fe20000000000 */
[----:B------:R-:W-:-:S03]  /*1810*/  IADD3 R5, R167, 0x1, -R166 ;  /* 0x00000001a7057810 */ /* 0x000fc60007ffe8a6 */
[----:B------:R-:W-:-:S04]  /*1820*/  IMAD.HI R0, R0, 0x2aaaaaab, RZ ;  /* 0x2aaaaaab00007827 */ /* 0x000fc800078e02ff */
[----:B------:R-:W-:Y:S01]  /*1830*/  IMAD.IADD R5, R5, 0x1, R4 ;  /* 0x0000000105057824 */ /* 0x000fe200078e0204 */
[----:B------:R-:W-:-:S04]  /*1840*/  SHF.R.U32.HI R143, RZ, 0x1f, R0 ;  /* 0x0000001fff8f7819 */ /* 0x000fc80000011600 */
[----:B------:R-:W-:Y:S02]  /*1850*/  LEA.HI.SX32 R143, R0, R143, 0x1c ;  /* 0x0000008f008f7211 */ /* 0x000fe400078fe2ff */
[----:B------:R-:W-:Y:S01]  /*1860*/  IADD3 R2, R5, R2, RZ ;  /* 0x0000000205027210 */ /* 0x000fe20007ffe0ff */
[----:B--2---:R-:W-:Y:S06]  /*1870*/  @!P2 BRA `(.L_x_1570) ;  /* 0x000000000048a947 */ /* 0x004fec0003800000 */
        /* <DEDUP_REMOVED lines=11> */
.L_x_1572:
[----:B------:R-:W-:-:S13]  /*1930*/  ISETP.NE.AND P0, PT, R3, 0x1, PT ;  /* 0x000000010300780c */ /* 0x000fda0003f05270 */
[----:B------:R-:W0:Y:S02]  /*1940*/  @P0 LDC.64 R4, c[0x0][0x9e8] ;  /* 0x00027a00ff040b82 */ /* 0x000e240000000a00 */
[----:B0-----:R-:W-:-:S05]  /*1950*/  @P0 IMAD.HI.U32 R4, R0, R4, RZ ;  /* 0x0000000400040227 */ /* 0x001fca00078e00ff */
[----:B------:R-:W-:-:S07]  /*1960*/  @P0 SHF.R.U32.HI R0, RZ, R5, R4 ;  /* 0x00000005ff000219 */ /* 0x000fce0000011604 */
.L_x_1573:
[----:B------:R-:W-:Y:S05]  /*1970*/  BSYNC B0 ;  /* 0x0000000000007941 */ /* 0x000fea0003800000 */
.L_x_1571:
[----:B------:R-:W-:-:S05]  /*1980*/  IMAD R5, R0, R3, R3 ;  /* 0x0000000300057224 */ /* 0x000fca00078e0203 */
[----:B------:R-:W-:-:S07]  /*1990*/  VIMNMX R2, R2, R5, PT ;  /* 0x0000000502027248 */ /* 0x000fce0003fe0100 */
.L_x_1570:
[----:B------:R-:W0:Y:S01]  /*19a0*/  @P1 LDC R0, c[0x0][0x44c] ;  /* 0x00011300ff001b82 */ /* 0x000e220000000800 */
[----:B------:R-:W-:Y:S01]  /*19b0*/  IMAD.MOV.U32 R5, RZ, RZ, R187 ;  /* 0x000000ffff057224 */ /* 0x000fe200078e00bb */
[----:B------:R-:W-:Y:S01]  /*19c0*/  ULDC UR4, c[0x0][0x9dc] ;  /* 0x0002770000047ab9 */ /* 0x000fe20000000800 */
[----:B------:R-:W-:-:S05]  /*19d0*/  IMAD.IADD R142, R167, 0x1, -R166 ;  /* 0x00000001a78e7824 */ /* 0x000fca00078e0aa6 */
[----:B------:R-:W1:Y:S01]  /*19e0*/  @P1 LDC R7, c[0x0][0x450] ;  /* 0x00011400ff071b82 */ /* 0x000e620000000800 */
[----:B0-----:R-:W-:-:S05]  /*19f0*/  @P1 IMAD.HI.U32 R0, R187, R0, RZ ;  /* 0x00000000bb001227 */ /* 0x001fca00078e00ff */
[----:B-1----:R-:W-:-:S05]  /*1a00*/  @P1 SHF.R.U32.HI R5, RZ, R7, R0 ;  /* 0x00000007ff051219 */ /* 0x002fca0000011600 */
[----:B------:R-:W-:-:S05]  /*1a10*/  IMAD.IADD R0, R142, 0x1, R5 ;  /* 0x000000018e007824 */ /* 0x000fca00078e0205 */
[----:B------:R-:W-:Y:S01]  /*1a20*/  IADD3 R4, R0, -UR4, RZ ;  /* 0x8000000400047c10 */ /* 0x000fe2000fffe0ff */
[----:B------:R-:W-:Y:S06]  /*1a30*/  @!P2 BRA `(.L_x_1574) ;  /* 0x000000000044a947 */ /* 0x000fec0003800000 */
[----:B------:R-:W-:Y:S01]  /*1a40*/  ISETP.GT.AND P0, PT, R0, -0x1, PT ;  /* 0xffffffff0000780c */ /* 0x000fe20003f04270 */
[----:B------:R-:W-:-:S12]  /*1a50*/  BSSY B0, `(.L_x_1575) ;  /* 0x000000d000007945 */ /* 0x000fd80003800000 */
        /* <DEDUP_REMOVED lines=8> */
.L_x_1576:
[----:B------:R-:W-:-:S13]  /*1ae0*/  ISETP.NE.AND P0, PT, R3, 0x1, PT ;  /* 0x000000010300780c */ /* 0x000fda0003f05270 */
[----:B------:R-:W0:Y:S02]  /*1af0*/  @P0 LDC.64 R6, c[0x0][0x9e8] ;  /* 0x00027a00ff060b82 */ /* 0x000e240000000a00 */
[----:B0-----:R-:W-:-:S05]  /*1b00*/  @P0 IMAD.HI.U32 R6, R0, R6, RZ ;  /* 0x0000000600060227 */ /* 0x001fca00078e00ff */
[----:B------:R-:W-:-:S07]  /*1b10*/  @P0 SHF.R.U32.HI R0, RZ, R7, R6 ;  /* 0x00000007ff000219 */ /* 0x000fce0000011606 */
.L_x_1577:
[----:B------:R-:W-:Y:S05]  /*1b20*/  BSYNC B0 ;  /* 0x0000000000007941 */ /* 0x000fea0003800000 */
.L_x_1575:
[----:B------:R-:W-:-:S05]  /*1b30*/  IMAD R3, R0, R3, RZ ;  /* 0x0000000300037224 */ /* 0x000fca00078e02ff */
[----:B------:R-:W-:-:S07]  /*1b40*/  VIMNMX R4, R4, R3, !PT ;  /* 0x0000000304047248 */ /* 0x000fce0007fe0100 */
.L_x_1574:
[----:B------:R-:W-:Y:S02]  /*1b50*/  VIADD R2, R2, 0x5f ;  /* 0x0000005f02027836 */ /* 0x000fe40000000000 */
[----:B------:R-:W-:-:S04]  /*1b60*/  IMAD.HI R4, R4, 0x2aaaaaab, RZ ;  /* 0x2aaaaaab04047827 */ /* 0x000fc800078e02ff */
[----:B------:R-:W-:Y:S01]  /*1b70*/  IMAD.HI R2, R2, 0x2aaaaaab, RZ ;  /* 0x2aaaaaab02027827 */ /* 0x000fe200078e02ff */
[----:B------:R-:W-:-:S04]  /*1b80*/  SHF.R.U32.HI R5, RZ, 0x1f, R4 ;  /* 0x0000001fff057819 */ /* 0x000fc80000011604 */
[----:B------:R-:W-:Y:S02]  /*1b90*/  SHF.R.U32.HI R3, RZ, 0x1f, R2 ;  /* 0x0000001fff037819 */ /* 0x000fe40000011602 */
[----:B------:R-:W-:Y:S02]  /*1ba0*/  LEA.HI.SX32 R5, R4, R5, 0x1c ;  /* 0x0000000504057211 */ /* 0x000fe400078fe2ff */
[----:B------:R-:W-:Y:S02]  /*1bb0*/  LEA.HI.SX32 R2, R2, R3, 0x1c ;  /* 0x0000000302027211 */ /* 0x000fe400078fe2ff */
[----:B------:R-:W-:Y:S02]  /*1bc0*/  VIMNMX R5, RZ, R5, !PT ;  /* 0x00000005ff057248 */ /* 0x000fe40007fe0100 */
[----:B------:R-:W-:-:S03]  /*1bd0*/  VIMNMX R2, R143, R2, PT ;  /* 0x000000028f027248 */ /* 0x000fc60003fe0100 */
[--C-:B------:R-:W-:Y:S02]  /*1be0*/  IMAD R5, R5, 0x60, -R9.reuse ;  /* 0x0000006005057824 */ /* 0x100fe400078e0a09 */
[----:B------:R-:W-:-:S03]  /*1bf0*/  IMAD R3, R2, 0x60, -R9 ;  /* 0x0000006002037824 */ /* 0x000fc600078e0a09 */
[----:B------:R-:W-:Y:S02]  /*1c00*/  VIMNMX R5, RZ, R5, !PT ;  /* 0x00000005ff057248 */ /* 0x000fe40007fe0100 */
[----:B------:R-:W-:-:S03]  /*1c10*/  VIMNMX R0, R3, R24, PT ;  /* 0x0000001803007248 */ /* 0x000fc60003fe0100 */
[----:B------:R-:W-:Y:S01]  /*1c20*/  IMAD.WIDE.U32 R126, R5, -0x55555555, RZ ;  /* 0xaaaaaaab057e7825 */ /* 0x000fe200078e00ff */
[----:B------:R-:W-:-:S04]  /*1c30*/  ISETP.GT.AND P0, PT, R0, R5, PT ;  /* 0x000000050000720c */ /* 0x000fc80003f04270 */
[----:B------:R-:W-:-:S05]  /*1c40*/  SHF.R.U32.HI R126, RZ, 0x6, R127 ;  /* 0x00000006ff7e7819 */ /* 0x000fca000001167f */
[----:B------:R-:W-:-:S04]  /*1c50*/  IMAD.MOV.U32 R2, RZ, RZ, R126 ;  /* 0x000000ffff027224 */ /* 0x000fc800078e007e */
[----:B------:R-:W-:-:S04]  /*1c60*/  @P0 VIADD R0, R0, 0x5f ;  /* 0x0000005f00000836 */ /* 0x000fc80000000000 */
[----:B------:R-:W-:-:S05]  /*1c70*/  @P0 IMAD.HI R0, R0, 0x2aaaaaab, RZ ;  /* 0x2aaaaaab00000827 */ /* 0x000fca00078e02ff */
[----:B------:R-:W-:-:S04]  /*1c80*/  @P0 SHF.R.U32.HI R3, RZ, 0x1f, R0 ;  /* 0x0000001fff030819 */ /* 0x000fc80000011600 */
[----:B------:R-:W-:Y:S02]  /*1c90*/  @P0 LEA.HI.SX32 R2, R0, R3, 0x1c ;  /* 0x0000000300020211 */ /* 0x000fe400078fe2ff */
[----:B------:R-:W-:Y:S02]  /*1ca0*/  PLOP3.LUT P0, PT, PT, PT, PT, 0x80, 0x0 ;  /* 0x000000000000781c */ /* 0x000fe40003f0f070 */
[----:B------:R-:W-:-:S13]  /*1cb0*/  ISETP.GT.AND P1, PT, R2, R126, PT ;  /* 0x0000007e0200720c */ /* 0x000fda0003f24270 */
[----:B------:R-:W-:Y:S05]  /*1cc0*/  @!P1 BRA `(.L_x_1578) ;  /* 0x0000008c00e49947 */ /* 0x000fea0003800000 */
        /* <DEDUP_REMOVED lines=9> */
[----:B------:R-:W-:Y:S01]  /*1d60*/  MOV R5, UR5 ;  /* 0x0000000500057c02 */ /* 0x000fe20008000f00 */
        /* <DEDUP_REMOVED lines=9> */
[----:B-1---5:R-:W-:Y:S05]  /*1e00*/  CALL.ABS.NOINC R14 ;  /* 0x000000000e007343 */ /* 0x022fea0003c00000 */
.L_x_1580:
[----:B------:R-:W-:Y:S05]  /*1e10*/  BSYNC B6 ;  /* 0x0000000000067941 */ /* 0x000fea0003800000 */
.L_x_1579:
        /* <DEDUP_REMOVED lines=20> */
.L_x_1582:
[----:B------:R-:W-:Y:S05]  /*1f60*/  BSYNC B6 ;  /* 0x0000000000067941 */ /* 0x000fea0003800000 */
.L_x_1581:
[----:B------:R-:W-:Y:S01]  /*1f70*/  ULDC.64 UR4, c[0x0][0x9f8] ;  /* 0x00027e0000047ab9 */ /* 0x000fe20000000a00 */
[----:B------:R-:W-:Y:S01]  /*1f80*/  MOV R101, R31 ;  /* 0x0000001f00657202 */ /* 0x000fe20000000f00 */
[----:B------:R-:W0:Y:S01]  /*1f90*/  LDC.64 R94, c[0x0][0x3f8] ;  /* 0x0000fe00ff5e7b82 */ /* 0x000e220000000a00 */
[----:B------:R-:W-:Y:S01]  /*1fa0*/  ISETP.NE.U32.AND P0, PT, RZ, UR4, PT ;  /* 0x00000004ff007c0c */ /* 0x000fe2000bf05070 */
[----:B------:R-:W-:-:S03]  /*1fb0*/  ULDC UR4, c[0x0][0x2f4] ;  /* 0x0000bd0000047ab9 */ /* 0x000fc60000000800 */
[----:B------:R-:W-:Y:S01]  /*1fc0*/  ISETP.NE.AND.EX P0, PT, RZ, UR5, PT, P0 ;  /* 0x00000005ff007c0c */ /* 0x000fe2000bf05300 */
[----:B------:R-:W-:Y:S02]  /*1fd0*/  ULDC UR5, c[0x0][0x320] ;  /* 0x0000c80000057ab9 */ /* 0x000fe40000000800 */
[----:B------:R-:W1:Y:S08]  /*1fe0*/  LDC R125, c[0x0][0x3f4] ;  /* 0x0000fd00ff7d7b82 */ /* 0x000e700000000800 */
[----:B------:R-:W2:Y:S08]  /*1ff0*/  LDC.64 R88, c[0x0][0x408] ;  /* 0x00010200ff587b82 */ /* 0x000eb00000000a00 */
[----:B------:R-:W3:Y:S02]  /*2000*/  @P0 LDC.64 R4, c[0x0][0x9f8] ;  /* 0x00027e00ff040b82 */ /* 0x000ee40000000a00 */
[----:B---3--:R-:W-:-:S05]  /*2010*/  @P0 IMAD.WIDE R4, R31, 0x4, R4 ;  /* 0x000000041f040825 */ /* 0x008fca00078e0204 */
[----:B------:R3:W4:Y:S01]  /*2020*/  @P0 LDG.E R101, desc[UR60][R4.64] ;  /* 0x0000003c04650981 */ /* 0x000722000c1e1900 */
[----:B------:R-:W-:Y:S01]  /*2030*/  ISETP.GE.AND P1, PT, R168, UR4, PT ;  /* 0x00000004a8007c0c */ /* 0x000fe2000bf26270 */
[--C-:B0-----:R-:W-:Y:S01]  /*2040*/  IMAD.WIDE.U32 R96, R174, R94, R16.reuse ;  /* 0x0000005eae607225 */ /* 0x101fe200078e0010 */
[----:B------:R-:W-:Y:S01]  /*2050*/  ISETP.GE.AND P0, PT, R16, UR4, PT ;  /* 0x0000000410007c0c */ /* 0x000fe2000bf06270 */
[----:B------:R-:W0:Y:S01]  /*2060*/  S2R R144, SR_TID.X ;  /* 0x0000000000907919 */ /* 0x000e220000002100 */
[----:B------:R-:W-:Y:S01]  /*2070*/  SEL R3, RZ, 0xffffffff, P1 ;  /* 0xffffffffff037807 */ /* 0x000fe20000800000 */
[----:B--2---:R-:W-:Y:S01]  /*2080*/  IMAD.WIDE.U32 R90, R174, R88, R16 ;  /* 0x00000058ae5a7225 */ /* 0x004fe200078e0010 */
[----:B------:R-:W-:Y:S02]  /*2090*/  SEL R0, RZ, 0x1, P0 ;  /* 0x00000001ff007807 */ /* 0x000fe40000000000 */
[----:B------:R-:W-:Y:S01]  /*20a0*/  ISETP.GE.AND P0, PT, R168, UR5, PT ;  /* 0x00000005a8007c0c */ /* 0x000fe2000bf06270 */
[----:B------:R-:W-:Y:S01]  /*20b0*/  IMAD.SHL.U32 R3, R3, 0x2, RZ ;  /* 0x0000000203037824 */ /* 0x000fe200078e00ff */
[----:B------:R-:W-:Y:S01]  /*20c0*/  ISETP.GE.AND P1, PT, R23, UR4, PT ;  /* 0x0000000417007c0c */ /* 0x000fe2000bf26270 */
[----:B------:R-:W-:Y:S01]  /*20d0*/  IMAD.MOV.U32 R127, RZ, RZ, 0x20 ;  /* 0x00000020ff7f7424 */ /* 0x000fe200078e00ff */
[----:B------:R-:W-:Y:S01]  /*20e0*/  SHF.R.S32.HI R7, RZ, 0x1f, R174 ;  /* 0x0000001fff077819 */ /* 0x000fe200000114ae */
[----:B------:R-:W-:Y:S01]  /*20f0*/  IMAD R133, R89, 0x60, RZ ;  /* 0x0000006059857824 */ /* 0x000fe200078e02ff */
[----:B------:R-:W-:Y:S01]  /*2100*/  LOP3.LUT R0, R3, 0x2, R0, 0xe2, !PT ;  /* 0x0000000203007812 */ /* 0x000fe200078ee200 */
[----:B------:R-:W-:Y:S01]  /*2110*/  IMAD.SHL.U32 R107, R94, 0x40, RZ ;  /* 0x000000405e6b7824 */ /* 0x000fe200078e00ff */
[----:B------:R-:W-:Y:S01]  /*2120*/  SEL R3, RZ, 0xffffffff, P0 ;  /* 0xffffffffff037807 */ /* 0x000fe20000000000 */
[----:B------:R-:W-:Y:S01]  /*2130*/  IMAD.IADD R130, R130, 0x1, R25 ;  /* 0x0000000182827824 */ /* 0x000fe200078e0219 */
[----:B------:R-:W-:Y:S01]  /*2140*/  ISETP.GE.AND P0, PT, R169, UR4, PT ;  /* 0x00000004a9007c0c */ /* 0x000fe2000bf06270 */
[----:B------:R-:W-:Y:S01]  /*2150*/  IMAD R113, R198, 0x40, R174 ;  /* 0x00000040c6717824 */ /* 0x000fe200078e02ae */
[----:B---3--:R-:W-:Y:S01]  /*2160*/  SEL R4, RZ, 0x8, P1 ;  /* 0x00000008ff047807 */ /* 0x008fe20000800000 */
[----:B------:R-:W-:Y:S01]  /*2170*/  IMAD.SHL.U32 R6, R3, 0x2, RZ ;  /* 0x0000000203067824 */ /* 0x000fe200078e00ff */
[----:B------:R-:W-:-:S02]  /*2180*/  SEL R3, RZ, 0x4, P0 ;  /* 0x00000004ff037807 */ /* 0x000fc40000000000 */
[--C-:B------:R-:W-:Y:S02]  /*2190*/  SHF.R.S32.HI R165, RZ, 0x1f, R164.reuse ;  /* 0x0000001fffa57819 */ /* 0x100fe400000114a4 */
[----:B------:R-:W-:Y:S01]  /*21a0*/  LOP3.LUT R0, R4, R0, R3, 0xfe, !PT ;  /* 0x0000000004007212 */ /* 0x000fe200078efe03 */
[-C--:B------:R-:W-:Y:S01]  /*21b0*/  IMAD R3, R7, R94.reuse, RZ ;  /* 0x0000005e07037224 */ /* 0x080fe200078e02ff */
[----:B------:R-:W-:Y:S01]  /*21c0*/  ISETP.GE.AND P0, PT, R161, UR4, PT ;  /* 0x00000004a1007c0c */ /* 0x000fe2000bf06270 */
[----:B------:R-:W-:Y:S01]  /*21d0*/  IMAD.WIDE.U32 R98, R174, R94, R164 ;  /* 0x0000005eae627225 */ /* 0x000fe200078e00a4 */
[----:B------:R-:W-:Y:S02]  /*21e0*/  ISETP.GE.AND P1, PT, R169, UR5, PT ;  /* 0x00000005a9007c0c */ /* 0x000fe4000bf26270 */
[----:B-1----:R-:W-:Y:S01]  /*21f0*/  ISETP.GE.AND P3, PT, R16, R125, PT ;  /* 0x0000007d1000720c */ /* 0x002fe20003f66270 */
[----:B------:R-:W-:Y:S01]  /*2200*/  IMAD R9, R174, R95, R3 ;  /* 0x0000005fae097224 */ /* 0x000fe200078e0203 */
[----:B------:R-:W-:Y:S01]  /*2210*/  SEL R3, RZ, 0x10, P0 ;  /* 0x00000010ff037807 */ /* 0x000fe20000000000 */
[-C--:B------:R-:W-:Y:S01]  /*2220*/  IMAD R7, R7, R88.reuse, RZ ;  /* 0x0000005807077224 */ /* 0x080fe200078e02ff */
[----:B------:R-:W-:Y:S01]  /*2230*/  ISETP.GE.AND P2, PT, R16, UR5, PT ;  /* 0x0000000510007c0c */ /* 0x000fe2000bf46270 */
[----:B------:R-:W-:Y:S01]  /*2240*/  IMAD.IADD R99, R99, 0x1, R9 ;  /* 0x0000000163637824 */ /* 0x000fe200078e0209 */
[----:B------:R-:W-:Y:S01]  /*2250*/  SEL R4, RZ, 0x4, P1 ;  /* 0x00000004ff047807 */ /* 0x000fe20000800000 */
[----:B------:R-:W-:Y:S01]  /*2260*/  IMAD.IADD R97, R9, 0x1, R97 ;  /* 0x0000000109617824 */ /* 0x000fe200078e0261 */
[----:B------:R-:W-:Y:S01]  /*2270*/  LOP3.LUT R9, R0, R3, RZ, 0xfc, !PT ;  /* 0x0000000300097212 */ /* 0x000fe200078efcff */
[C---:B------:R-:W-:Y:S01]  /*2280*/  IMAD R11, R174.reuse, R89, R7 ;  /* 0x00000059ae0b7224 */ /* 0x040fe200078e0207 */
[----:B------:R-:W-:Y:S01]  /*2290*/  ISETP.GE.AND P1, PT, R169, R125, PT ;  /* 0x0000007da900720c */ /* 0x000fe20003f26270 */
[----:B------:R-:W-:Y:S01]  /*22a0*/  IMAD.WIDE.U32 R92, R174, R88, R164 ;  /* 0x00000058ae5c7225 */ /* 0x000fe200078e00a4 */
[----:B------:R-:W-:-:S02]  /*22b0*/  SEL R3, R125, RZ, P3 ;  /* 0x000000ff7d037207 */ /* 0x000fc40001800000 */
[----:B------:R-:W-:Y:S01]  /*22c0*/  SEL R5, RZ, 0x1, P2 ;  /* 0x00000001ff057807 */ /* 0x000fe20001000000 */
[----:B------:R-:W-:Y:S01]  /*22d0*/  IMAD.IADD R91, R11, 0x1, R91 ;  /* 0x000000010b5b7824 */ /* 0x000fe200078e025b */
[----:B------:R-:W-:Y:S01]  /*22e0*/  ISETP.GE.AND P2, PT, R168, R125, PT ;  /* 0x0000007da800720c */ /* 0x000fe20003f46270 */
[----:B------:R-:W-:Y:S01]  /*22f0*/  IMAD.IADD R3, R16, 0x1, R3 ;  /* 0x0000000110037824 */ /* 0x000fe200078e0203 */
[----:B------:R-:W-:Y:S01]  /*2300*/  SEL R0, R125, RZ, P1 ;  /* 0x000000ff7d007207 */ /* 0x000fe20000800000 */
[----:B-----5:R-:W-:Y:S01]  /*2310*/  IMAD.WIDE.U32 R90, R141, R88, R90 ;  /* 0x000000588d5a7225 */ /* 0x020fe200078e005a */
[----:B------:R-:W-:Y:S02]  /*2320*/  SEL R7, R125, RZ, P2 ;  /* 0x000000ff7d077207 */ /* 0x000fe40001000000 */
[----:B------:R-:W-:Y:S01]  /*2330*/  LOP3.LUT R5, R6, 0x2, R5, 0xe2, !PT ;  /* 0x0000000206057812 */ /* 0x000fe200078ee205 */
[----:B------:R-:W-:Y:S01]  /*2340*/  IMAD.IADD R10, R169, 0x1, R0 ;  /* 0x00000001a90a7824 */ /* 0x000fe200078e0200 */
[----:B------:R-:W-:Y:S01]  /*2350*/  SHF.R.S32.HI R0, RZ, 0x1f, R3 ;  /* 0x0000001fff007819 */ /* 0x000fe20000011403 */
[----:B------:R-:W-:Y:S01]  /*2360*/  IMAD.IADD R7, R168, 0x1, R7 ;  /* 0x00000001a8077824 */ /* 0x000fe200078e0207 */
[----:B------:R-:W-:Y:S01]  /*2370*/  LOP3.LUT R5, R5, R4, RZ, 0xfc, !PT ;  /* 0x0000000405057212 */ /* 0x000fe200078efcff */
[----:B------:R-:W-:Y:S01]  /*2380*/  IMAD.WIDE.U32 R98, R141, R94, R98 ;  /* 0x0000005e8d627225 */ /* 0x000fe200078e0062 */
[----:B------:R-:W-:-:S02]  /*2390*/  LEA.HI R6, R0, R3, RZ, 0x3 ;  /* 0x0000000300067211 */ /* 0x000fc400078f18ff */
[----:B------:R-:W-:Y:S01]  /*23a0*/  LEA.HI R0, R0, R3, RZ, 0x6 ;  /* 0x0000000300007211 */ /* 0x000fe200078f30ff */
[----:B------:R-:W-:Y:S01]  /*23b0*/  IMAD.WIDE.U32 R96, R141, R94, R96 ;  /* 0x0000005e8d607225 */ /* 0x000fe200078e0060 */
[----:B------:R-:W-:Y:S02]  /*23c0*/  SHF.R.S32.HI R4, RZ, 0x1f, R7 ;  /* 0x0000001fff047819 */ /* 0x000fe40000011407 */
[----:B------:R-:W-:Y:S01]  /*23d0*/  SHF.R.S32.HI R3, RZ, 0x6, R0 ;  /* 0x00000006ff037819 */ /* 0x000fe20000011400 */
[----:B------:R-:W-:Y:S01]  /*23e0*/  IMAD.SHL.U32 R125, R125, 0x2, RZ ;  /* 0x000000027d7d7824 */ /* 0x000fe200078e00ff */
[CC--:B------:R-:W-:Y:S02]  /*23f0*/  LEA.HI R8, R4.reuse, R7.reuse, RZ, 0x6 ;  /* 0x0000000704087211 */ /* 0x0c0fe400078f30ff */
[----:B------:R-:W-:Y:S01]  /*2400*/  LEA.HI R7, R4, R7, RZ, 0x3 ;  /* 0x0000000704077211 */ /* 0x000fe200078f18ff */
[C---:B------:R-:W-:Y:S01]  /*2410*/  IMAD R140, R3.reuse, 0x1800, R186 ;  /* 0x00001800038c7824 */ /* 0x040fe200078e02ba */
[----:B------:R-:W-:Y:S01]  /*2420*/  LOP3.LUT R0, R184, 0x38, R6, 0xf8, !PT ;  /* 0x00000038b8007812 */ /* 0x000fe200078ef806 */
[----:B------:R-:W-:Y:S01]  /*2430*/  IMAD R138, R3, 0x1800, R188 ;  /* 0x00001800038a7824 */ /* 0x000fe200078e02bc */
[----:B------:R-:W-:-:S02]  /*2440*/  SHF.R.S32.HI R15, RZ, 0x1f, R10 ;  /* 0x0000001fff0f7819 */ /* 0x000fc4000001140a */
[----:B------:R-:W-:Y:S02]  /*2450*/  IADD3 R93, R93, R11, RZ ;  /* 0x0000000b5d5d7210 */ /* 0x000fe40007ffe0ff */
[----:B------:R-:W-:Y:S02]  /*2460*/  SHF.R.S32.HI R11, RZ, 0x6, R8 ;  /* 0x00000006ff0b7819 */ /* 0x000fe40000011408 */
[----:B------:R-:W-:Y:S01]  /*2470*/  LOP3.LUT R4, R184, 0x38, R7, 0xf8, !PT ;  /* 0x00000038b8047812 */ /* 0x000fe200078ef807 */
[----:B------:R-:W-:Y:S01]  /*2480*/  IMAD.WIDE.U32 R92, R141, R88, R92 ;  /* 0x000000588d5c7225 */ /* 0x000fe200078e005c */
[-C--:B------:R-:W-:Y:S02]  /*2490*/  LOP3.LUT R3, R0, R185.reuse, RZ, 0x3c, !PT ;  /* 0x000000b900037212 */ /* 0x080fe400078e3cff */
[-C--:B------:R-:W-:Y:S01]  /*24a0*/  LEA.HI R12, R15, R10.reuse, RZ, 0x3 ;  /* 0x0000000a0f0c7211 */ /* 0x080fe200078f18ff */
[----:B------:R-:W-:Y:S01]  /*24b0*/  IMAD R139, R11, 0x1800, R186 ;  /* 0x000018000b8b7824 */ /* 0x000fe200078e02ba */
[----:B------:R-:W-:Y:S01]  /*24c0*/  LEA.HI R10, R15, R10, RZ, 0x6 ;  /* 0x0000000a0f0a7211 */ /* 0x000fe200078f30ff */
[----:B------:R-:W-:Y:S01]  /*24d0*/  IMAD.IADD R140, R140, 0x1, R3 ;  /* 0x000000018c8c7824 */ /* 0x000fe200078e0203 */
[----:B------:R-:W-:Y:S01]  /*24e0*/  LOP3.LUT R4, R4, R185, RZ, 0x3c, !PT ;  /* 0x000000b904047212 */ /* 0x000fe200078e3cff */
[----:B------:R-:W-:Y:S01]  /*24f0*/  IMAD R136, R11, 0x1800, R188 ;  /* 0x000018000b887824 */ /* 0x000fe200078e02bc */
[----:B------:R-:W-:Y:S01]  /*2500*/  SHF.R.S32.HI R3, RZ, 0x6, R10 ;  /* 0x00000006ff037819 */ /* 0x000fe2000001140a */
[----:B------:R-:W-:Y:S01]  /*2510*/  IMAD R11, R95, 0x60, RZ ;  /* 0x000000605f0b7824 */ /* 0x000fe200078e02ff */
[----:B------:R-:W-:Y:S01]  /*2520*/  LOP3.LUT R15, R181, 0x38, R12, 0xf8, !PT ;  /* 0x00000038b50f7812 */ /* 0x000fe200078ef80c */
[----:B------:R-:W-:Y:S01]  /*2530*/  IMAD.IADD R139, R139, 0x1, R4 ;  /* 0x000000018b8b7824 */ /* 0x000fe200078e0204 */
[----:B------:R-:W-:Y:S01]  /*2540*/  LOP3.LUT R13, R181, 0x38, R6, 0xf8, !PT ;  /* 0x00000038b50d7812 */ /* 0x000fe200078ef806 */
[----:B------:R-:W-:Y:S01]  /*2550*/  IMAD R135, R3, 0x1800, R188 ;  /* 0x0000180003877824 */ /* 0x000fe200078e02bc */
[-C--:B------:R-:W-:Y:S01]  /*2560*/  LOP3.LUT R4, R15, R218.reuse, RZ, 0x3c, !PT ;  /* 0x000000da0f047212 */ /* 0x080fe200078e3cff */
[----:B------:R-:W-:Y:S01]  /*2570*/  IMAD R137, R3, 0x1800, R186 ;  /* 0x0000180003897824 */ /* 0x000fe200078e02ba */
[----:B------:R-:W-:-:S02]  /*2580*/  LOP3.LUT R13, R13, R218, RZ, 0x3c, !PT ;  /* 0x000000da0d0d7212 */ /* 0x000fc400078e3cff */
[----:B------:R-:W-:Y:S01]  /*2590*/  LOP3.LUT R0, R184, 0x38, R12, 0xf8, !PT ;  /* 0x00000038b8007812 */ /* 0x000fe200078ef80c */
[----:B------:R-:W-:Y:S01]  /*25a0*/  IMAD.IADD R135, R135, 0x1, R4 ;  /* 0x0000000187877824 */ /* 0x000fe200078e0204 */
[----:B------:R-:W-:Y:S02]  /*25b0*/  SHF.R.S32.HI R21, RZ, 0x1f, R141 ;  /* 0x0000001fff157819 */ /* 0x000fe4000001148d */
[----:B------:R-:W-:Y:S02]  /*25c0*/  IADD3 R138, R138, R13, RZ ;  /* 0x0000000d8a8a7210 */ /* 0x000fe40007ffe0ff */
[----:B------:R-:W-:Y:S01]  /*25d0*/  LOP3.LUT R4, R184, 0x18, R16, 0xf8, !PT ;  /* 0x00000018b8047812 */ /* 0x000fe200078ef810 */
[----:B------:R-:W-:Y:S01]  /*25e0*/  IMAD R8, R21, R94, RZ ;  /* 0x0000005e15087224 */ /* 0x000fe200078e02ff */
[----:B------:R-:W-:Y:S02]  /*25f0*/  LOP3.LUT R13, R181, 0x38, R7, 0xf8, !PT ;  /* 0x00000038b50d7812 */ /* 0x000fe400078ef807 */
[----:B------:R-:W-:Y:S01]  /*2600*/  LOP3.LUT R0, R0, R185, RZ, 0x3c, !PT ;  /* 0x000000b900007212 */ /* 0x000fe200078e3cff */
[----:B------:R-:W-:Y:S01]  /*2610*/  IMAD R103, R141, R95, R8 ;  /* 0x0000005f8d677224 */ /* 0x000fe200078e0208 */
[----:B------:R-:W-:-:S02]  /*2620*/  ISETP.GE.AND P4, PT, R23, UR5, PT ;  /* 0x0000000517007c0c */ /* 0x000fc4000bf86270 */
[----:B------:R-:W-:Y:S01]  /*2630*/  ISETP.GE.AND P0, PT, R162, UR4, PT ;  /* 0x00000004a2007c0c */ /* 0x000fe2000bf06270 */
[----:B------:R-:W-:Y:S01]  /*2640*/  IMAD.IADD R137, R137, 0x1, R0 ;  /* 0x0000000189897824 */ /* 0x000fe200078e0200 */
[----:B------:R-:W-:Y:S01]  /*2650*/  LOP3.LUT R3, R4, R185, RZ, 0x3c, !PT ;  /* 0x000000b904037212 */ /* 0x000fe200078e3cff */
[----:B------:R-:W-:Y:S01]  /*2660*/  IMAD R0, R21, R88, RZ ;  /* 0x0000005815007224 */ /* 0x000fe200078e02ff */
[----:B------:R-:W-:Y:S01]  /*2670*/  LOP3.LUT R13, R13, R218, RZ, 0x3c, !PT ;  /* 0x000000da0d0d7212 */ /* 0x000fe200078e3cff */
[----:B------:R-:W-:Y:S01]  /*2680*/  IMAD.IADD R105, R99, 0x1, R103 ;  /* 0x0000000163697824 */ /* 0x000fe200078e0267 */
[----:B------:R-:W-:Y:S01]  /*2690*/  SEL R4, RZ, 0x8, P4 ;  /* 0x00000008ff047807 */ /* 0x000fe20002000000 */
[----:B------:R-:W-:Y:S01]  /*26a0*/  IMAD.IADD R3, R186, 0x1, R3 ;  /* 0x00000001ba037824 */ /* 0x000fe200078e0203 */
[----:B------:R-:W-:Y:S01]  /*26b0*/  LOP3.LUT P5, RZ, R207, 0x4, RZ, 0xc0, !PT ;  /* 0x00000004cfff7812 */ /* 0x000fe200078ac0ff */
[----:B------:R-:W-:Y:S01]  /*26c0*/  IMAD.IADD R136, R136, 0x1, R13 ;  /* 0x0000000188887824 */ /* 0x000fe200078e020d */
[----:B------:R-:W-:Y:S01]  /*26d0*/  SEL R8, RZ, 0x20, P0 ;  /* 0x00000020ff087807 */ /* 0x000fe20000000000 */
[----:B------:R-:W-:Y:S01]  /*26e0*/  IMAD R13, R141, R89, R0 ;  /* 0x000000598d0d7224 */ /* 0x000fe200078e0200 */
[----:B------:R-:W-:Y:S01]  /*26f0*/  LOP3.LUT R20, R5, R4, RZ, 0xfc, !PT ;  /* 0x0000000405147212 */ /* 0x000fe200078efcff */
[----:B------:R-:W-:Y:S01]  /*2700*/  IMAD.IADD R103, R103, 0x1, R97 ;  /* 0x0000000167677824 */ /* 0x000fe200078e0261 */
[----:B------:R-:W-:Y:S01]  /*2710*/  LOP3.LUT R4, R5, 0x1, RZ, 0xc0, !PT ;  /* 0x0000000105047812 */ /* 0x000fe200078ec0ff */
[----:B------:R-:W-:Y:S01]  /*2720*/  IMAD.IADD R104, R93, 0x1, R13 ;  /* 0x000000015d687824 */ /* 0x000fe200078e020d */
[C---:B------:R-:W-:Y:S01]  /*2730*/  SHF.L.U64.HI R108, R88.reuse, 0x6, R89 ;  /* 0x00000006586c7819 */ /* 0x040fe20000010259 */
[----:B------:R-:W-:Y:S01]  /*2740*/  IMAD.IADD R102, R13, 0x1, R91 ;  /* 0x000000010d667824 */ /* 0x000fe200078e025b */
[C---:B------:R-:W-:Y:S01]  /*2750*/  SHF.L.U32 R109, R88.reuse, 0x6, RZ ;  /* 0x00000006586d7819 */ /* 0x040fe200000006ff */
[----:B------:R-:W-:Y:S01]  /*2760*/  IMAD.WIDE.U32 R88, R88, 0x60, RZ ;  /* 0x0000006058587825 */ /* 0x000fe200078e00ff */
[----:B------:R-:W-:-:S02]  /*2770*/  SHF.R.S32.HI R118, RZ, 0x3, R6 ;  /* 0x00000003ff767819 */ /* 0x000fc40000011406 */
[----:B------:R-:W-:Y:S02]  /*2780*/  LOP3.LUT R5, R6, 0xfffffff8, RZ, 0xc0, !PT ;  /* 0xfffffff806057812 */ /* 0x000fe400078ec0ff */
[C---:B------:R-:W-:Y:S01]  /*2790*/  SHF.L.U64.HI R106, R94.reuse, 0x6, R95 ;  /* 0x000000065e6a7819 */ /* 0x040fe2000001025f */
[----:B------:R-:W-:Y:S01]  /*27a0*/  IMAD.WIDE.U32 R94, R94, 0x60, RZ ;  /* 0x000000605e5e7825 */ /* 0x000fe200078e00ff */
[----:B------:R-:W-:Y:S02]  /*27b0*/  SEL R127, R127, 0xffffffe0, !P5 ;  /* 0xffffffe07f7f7807 */ /* 0x000fe40006800000 */
[----:B------:R-:W-:Y:S01]  /*27c0*/  SHF.R.S32.HI R117, RZ, 0x3, R7 ;  /* 0x00000003ff757819 */ /* 0x000fe20000011407 */
[----:B------:R-:W-:Y:S01]  /*27d0*/  IMAD.IADD R132, R95, 0x1, R11 ;  /* 0x000000015f847824 */ /* 0x000fe200078e020b */
[----:B------:R-:W-:Y:S01]  /*27e0*/  LOP3.LUT R6, R7, 0xfffffff8, RZ, 0xc0, !PT ;  /* 0xfffffff807067812 */ /* 0x000fe200078ec0ff */
[----:B------:R-:W-:Y:S01]  /*27f0*/  IMAD.IADD R134, R127, 0x1, R3 ;  /* 0x000000017f867824 */ /* 0x000fe200078e0203 */
[----:B------:R-:W-:-:S02]  /*2800*/  LOP3.LUT R27, R9, R8, RZ, 0xfc, !PT ;  /* 0x00000008091b7212 */ /* 0x000fc400078efcff */
[----:B------:R-:W-:Y:S02]  /*2810*/  LOP3.LUT R7, R12, 0xfffffff8, RZ, 0xc0, !PT ;  /* 0xfffffff80c077812 */ /* 0x000fe400078ec0ff */
[----:B------:R-:W-:Y:S02]  /*2820*/  LOP3.LUT R8, R9, 0x1, RZ, 0xc0, !PT ;  /* 0x0000000109087812 */ /* 0x000fe400078ec0ff */
[C---:B------:R-:W-:Y:S02]  /*2830*/  LOP3.LUT R9, R20.reuse, 0x2, RZ, 0xc0, !PT ;  /* 0x0000000214097812 */ /* 0x040fe400078ec0ff */
[----:B------:R-:W-:Y:S02]  /*2840*/  LOP3.LUT R10, R20, 0x4, RZ, 0xc0, !PT ;  /* 0x00000004140a7812 */ /* 0x000fe400078ec0ff */
[C---:B------:R-:W-:Y:S02]  /*2850*/  LOP3.LUT R21, R27.reuse, 0x2, RZ, 0xc0, !PT ;  /* 0x000000021b157812 */ /* 0x040fe400078ec0ff */
[----:B------:R-:W-:-:S02]  /*2860*/  LOP3.LUT R25, R27, 0x4, RZ, 0xc0, !PT ;  /* 0x000000041b197812 */ /* 0x000fc400078ec0ff */
[C---:B------:R-:W-:Y:S02]  /*2870*/  LOP3.LUT R100, R27.reuse, 0x8, RZ, 0xc0, !PT ;  /* 0x000000081b647812 */ /* 0x040fe400078ec0ff */
[----:B------:R-:W-:Y:S02]  /*2880*/  LOP3.LUT R26, R27, 0x10, RZ, 0xc0, !PT ;  /* 0x000000101b1a7812 */ /* 0x000fe400078ec0ff */
[----:B------:R-:W-:Y:S02]  /*2890*/  SHF.R.S32.HI R0, RZ, 0x1f, R30 ;  /* 0x0000001fff007819 */ /* 0x000fe4000001141e */
[----:B0-----:R-:W-:Y:S02]  /*28a0*/  LEA.HI R144, R144, 0x8, RZ, 0x19 ;  /* 0x0000000890907811 */ /* 0x001fe400078fc8ff */
[----:B------:R-:W-:Y:S02]  /*28b0*/  IADD3 R133, R89, R133, RZ ;  /* 0x0000008559857210 */ /* 0x000fe40007ffe0ff */
[----:B------:R-:W-:-:S02]  /*28c0*/  SHF.R.S32.HI R114, RZ, 0x3, R12 ;  /* 0x00000003ff727819 */ /* 0x000fc4000001140c */
[----:B------:R-:W-:Y:S02]  /*28d0*/  LOP3.LUT R20, R20, 0x8, RZ, 0xc0, !PT ;  /* 0x0000000814147812 */ /* 0x000fe400078ec0ff */
[----:B------:R-:W-:Y:S02]  /*28e0*/  SHF.R.S32.HI R112, RZ, 0x1f, R5 ;  /* 0x0000001fff707819 */ /* 0x000fe40000011405 */
[----:B------:R-:W-:Y:S02]  /*28f0*/  SHF.R.S32.HI R111, RZ, 0x1f, R6 ;  /* 0x0000001fff6f7819 */ /* 0x000fe40000011406 */
[----:B------:R-:W-:Y:S02]  /*2900*/  SHF.R.S32.HI R110, RZ, 0x1f, R7 ;  /* 0x0000001fff6e7819 */ /* 0x000fe40000011407 */
[----:B------:R-:W-:Y:S02]  /*2910*/  LOP3.LUT R27, R27, 0x20, RZ, 0xc0, !PT ;  /* 0x000000201b1b7812 */ /* 0x000fe400078ec0ff */
[----:B----4-:R-:W-:-:S07]  /*2920*/  SHF.R.S32.HI R129, RZ, 0x1f, R101 ;  /* 0x0000001fff817819 */ /* 0x010fce0000011465 */
.L_x_1688:
[----:B0-----:R-:W0:Y:S01]  /*2930*/  LDC R32, c[0x0][0x430] ;  /* 0x00010c00ff207b82 */ /* 0x001e220000000800 */
[----:B------:R-:W-:-:S05]  /*2940*/  IADD3 R2, R2, -0x1, RZ ;  /* 0xffffffff02027810 */ /* 0x000fca0007ffe0ff */
[----:B------:R-:W-:Y:S02]  /*2950*/  IMAD R11, R2, 0x60, R113 ;  /* 0x00000060020b7824 */ /* 0x000fe400078e0271 */
[----:B------:R-:W1:Y:S02]  /*2960*/  LDC R124, c[0x0][0x3f4] ;  /* 0x0000fd00ff7c7b82 */ /* 0x000e640000000800 */
[----:B------:R-:W-:Y:S01]  /*2970*/  IMAD.IADD R33, R130, 0x1, R11 ;  /* 0x0000000182217824 */ /* 0x000fe200078e020b */
[----:B------:R-:W-:-:S03]  /*2980*/  ISETP.GE.AND P0, PT, R11, R24, PT ;  /* 0x000000180b00720c */ /* 0x000fc60003f06270 */
[----:B------:R-:W-:Y:S01]  /*2990*/  IMAD.MOV.U32 R11, RZ, RZ, R33 ;  /* 0x000000ffff0b7224 */ /* 0x000fe200078e0021 */
[----:B------:R-:W-:Y:S02]  /*29a0*/  ISETP.GT.OR P0, PT, R113, 0x5f, P0 ;  /* 0x0000005f7100780c */ /* 0x000fe40000704670 */
[----:B0-----:R-:W-:-:S11]  /*29b0*/  ISETP.NE.AND P4, PT, R32, 0x1, PT ;  /* 0x000000012000780c */ /* 0x001fd60003f85270 */
        /* <DEDUP_REMOVED lines=8> */
[----:B------:R-:W-:Y:S02]  /*2a40*/  @!P0 IMAD R31, R101, R15, R28 ;  /* 0x0000000f651f8224 */ /* 0x000fe400078e021c */
[----:B------:R-:W-:-:S04]  /*2a50*/  @!P0 IMAD.MOV.U32 R28, RZ, RZ, R11 ;  /* 0x000000ffff1c8224 */ /* 0x000fc800078e000b */
[----:B------:R-:W-:-:S04]  /*2a60*/  @!P0 IMAD.WIDE.U32 R14, R101, R14, R28 ;  /* 0x0000000e650e8225 */ /* 0x000fc800078e001c */
[----:B------:R-:W-:Y:S01]  /*2a70*/  @!P0 IMAD.IADD R15, R15, 0x1, R31 ;  /* 0x000000010f0f8824 */ /* 0x000fe200078e021f */
[----:B--2---:R-:W-:Y:S01]  /*2a80*/  @!P0 LEA R12, P4, R14, R12, 0x2 ;  /* 0x0000000c0e0c8211 */ /* 0x004fe200078810ff */
[----:B------:R-:W-:-:S03]  /*2a90*/  IMAD.MOV.U32 R28, RZ, RZ, RZ ;  /* 0x000000ffff1c7224 */ /* 0x000fc600078e00ff */
[----:B------:R-:W-:-:S05]  /*2aa0*/  @!P0 LEA.HI.X R13, R14, R13, R15, 0x2, P4 ;  /* 0x0000000d0e0d8211 */ /* 0x000fca00020f140f */
[----:B------:R0:W5:Y:S01]  /*2ab0*/  @!P0 LDG.E R28, desc[UR60][R12.64] ;  /* 0x0000003c0c1c8981 */ /* 0x000162000c1e1900 */
[----:B-1----:R-:W-:Y:S01]  /*2ac0*/  ISETP.GE.AND P0, PT, R124, 0x1, PT ;  /* 0x000000017c00780c */ /* 0x002fe20003f06270 */
[----:B------:R-:W-:Y:S05]  /*2ad0*/  YIELD ;  /* 0x0000000000007946 */ /* 0x000fea0003800000 */
[----:B------:R-:W-:Y:S01]  /*2ae0*/  IADD3 R29, -R11, RZ, RZ ;  /* 0x000000ff0b1d7210 */ /* 0x000fe20007ffe1ff */
[C---:B------:R-:W-:Y:S01]  /*2af0*/  IMAD R11, R19.reuse, 0x4800, R134 ;  /* 0x00004800130b7824 */ /* 0x040fe200078e0286 */
[----:B------:R-:W-:Y:S01]  /*2b00*/  ISETP.GT.AND P4, PT, R2, R126, PT ;  /* 0x0000007e0200720c */ /* 0x000fe20003f84270 */
[----:B------:R-:W-:Y:S02]  /*2b10*/  BSSY B0, `(.L_x_1583) ;  /* 0x00007a1000007945 */ /* 0x000fe40003800000 */
[----:B------:R-:W-:Y:S01]  /*2b20*/  IMAD R29, R32, R29, R33 ;  /* 0x0000001d201d7224 */ /* 0x000fe200078e0221 */
[----:B------:R-:W-:Y:S01]  /*2b30*/  P2R R123, PR, RZ, 0x10 ;  /* 0x00000010ff7b7803 */ /* 0x000fe20000000000 */
[----:B------:R-:W-:-:S02]  /*2b40*/  IMAD R33, R19, 0x4800, R3 ;  /* 0x0000480013217824 */ /* 0x000fc400078e0203 */
[--C-:B------:R-:W-:Y:S02]  /*2b50*/  IMAD R32, R11, 0x2, R122.reuse ;  /* 0x000000020b207824 */ /* 0x100fe400078e027a */
[----:B------:R-:W-:Y:S01]  /*2b60*/  IMAD R33, R33, 0x2, R122 ;  /* 0x0000000221217824 */ /* 0x000fe200078e027a */
        /* <DEDUP_REMOVED lines=8> */
[-C--:B------:R-:W-:Y:S02]  /*2bf0*/  IMAD R34, R133, R2.reuse, RZ ;  /* 0x0000000285227224 */ /* 0x080fe400078e02ff */
[----:B------:R-:W-:Y:S01]  /*2c00*/  IMAD R11, R29, UR5, R14 ;  /* 0x000000051d0b7c24 */ /* 0x000fe2000f8e020e */
[----:B------:R-:W-:Y:S01]  /*2c10*/  ULDC.64 UR4, c[0x0][0x310] ;  /* 0x0000c40000047ab9 */ /* 0x000fe20000000a00 */
[----:B------:R-:W-:-:S02]  /*2c20*/  IMAD R14, R132, R2, RZ ;  /* 0x00000002840e7224 */ /* 0x000fc400078e02ff */
[----:B------:R-:W-:Y:S02]  /*2c30*/  IMAD R15, R84, UR4, RZ ;  /* 0x00000004540f7c24 */ /* 0x000fe4000f8e02ff */
[----:B------:R-:W-:Y:S01]  /*2c40*/  IMAD.IADD R13, R13, 0x1, R11 ;  /* 0x000000010d0d7824 */ /* 0x000fe200078e020b */
[----:B------:R-:W-:Y:S01]  /*2c50*/  SHF.R.S32.HI R11, RZ, 0x1f, R2 ;  /* 0x0000001fff0b7819 */ /* 0x000fe20000011402 */
[C---:B------:R-:W-:Y:S02]  /*2c60*/  IMAD R15, R28.reuse, UR5, R15 ;  /* 0x000000051c0f7c24 */ /* 0x040fe4000f8e020f */
[----:B------:R-:W-:Y:S01]  /*2c70*/  IMAD.WIDE.U32 R12, R28, UR4, R12 ;  /* 0x000000041c0c7c25 */ /* 0x000fe2000f8e000c */
[----:B------:R-:W-:-:S03]  /*2c80*/  ULDC.64 UR4, c[0x0][0x308] ;  /* 0x0000c20000047ab9 */ /* 0x000fc60000000a00 */
[----:B------:R-:W-:Y:S02]  /*2c90*/  IMAD.IADD R13, R13, 0x1, R15 ;  /* 0x000000010d0d7824 */ /* 0x000fe400078e020f */
[----:B------:R-:W-:Y:S02]  /*2ca0*/  IMAD R15, R0, UR4, RZ ;  /* 0x00000004000f7c24 */ /* 0x000fe4000f8e02ff */
[----:B------:R-:W-:Y:S02]  /*2cb0*/  IMAD R39, R11, R88, R34 ;  /* 0x000000580b277224 */ /* 0x000fe400078e0222 */
[C---:B------:R-:W-:Y:S02]  /*2cc0*/  IMAD R115, R30.reuse, UR5, R15 ;  /* 0x000000051e737c24 */ /* 0x040fe4000f8e020f */
[----:B------:R-:W-:Y:S01]  /*2cd0*/  IMAD.WIDE.U32 R34, R30, UR4, R12 ;  /* 0x000000041e227c25 */ /* 0x000fe2000f8e000c */
[----:B------:R-:W-:-:S03]  /*2ce0*/  ULDC.64 UR4, c[0x0][0x2e8] ;  /* 0x0000ba0000047ab9 */ /* 0x000fc60000000a00 */
[----:B------:R-:W-:Y:S01]  /*2cf0*/  IMAD.IADD R115, R35, 0x1, R115 ;  /* 0x0000000123737824 */ /* 0x000fe200078e0273 */
[----:B------:R-:W-:Y:S01]  /*2d00*/  LEA R116, P4, R34, UR4, 0x1 ;  /* 0x0000000422747c11 */ /* 0x000fe2000f8808ff */
[----:B------:R-:W-:Y:S02]  /*2d10*/  IMAD R37, R11, R94, R14 ;  /* 0x0000005e0b257224 */ /* 0x000fe400078e020e */
[----:B------:R-:W-:Y:S01]  /*2d20*/  IMAD R85, R2, -0x60, R24 ;  /* 0xffffffa002557824 */ /* 0x000fe200078e0218 */
[----:B------:R-:W-:Y:S01]  /*2d30*/  LEA.HI.X R115, R34, UR5, R115, 0x1, P4 ;  /* 0x0000000522737c11 */ /* 0x000fe2000a0f0c73 */
[----:B------:R-:W-:-:S03]  /*2d40*/  IMAD.WIDE.U32 R14, R94, R2, RZ ;  /* 0x000000025e0e7225 */ /* 0x000fc600078e00ff */
[----:B------:R-:W-:Y:S01]  /*2d50*/  VIMNMX R85, R85, 0x60, PT ;  /* 0x0000006055557848 */ /* 0x000fe20003fe0100 */
[----:B------:R-:W-:Y:S01]  /*2d60*/  IMAD.WIDE.U32 R12, R88, R2, RZ ;  /* 0x00000002580c7225 */ /* 0x000fe200078e00ff */
[----:B------:R-:W-:-:S03]  /*2d70*/  IADD3 R11, R15, R37, RZ ;  /* 0x000000250f0b7210 */ /* 0x000fc60007ffe0ff */
        /* <DEDUP_REMOVED lines=22> */
[----:B------:R-:W-:Y:S01]  /*2ee0*/  CS2R R78, SRZ ;  /* 0x00000000004e7805 */ /* 0x000fe2000001ff00 */
[----:B------:R-:W-:Y:S01]  /*2ef0*/  IMAD.X R38, R11, 0x1, R105, P5 ;  /* 0x000000010b267824 */ /* 0x000fe200028e0669 */
[----:B------:R-:W-:Y:S01]  /*2f00*/  LEA R36, P5, R37, UR4, 0x1 ;  /* 0x0000000425247c11 */ /* 0x000fe2000f8a08ff */
[----:B------:R-:W-:Y:S01]  /*2f10*/  IMAD.X R40, R82, 0x1, R104, P0 ;  /* 0x0000000152287824 */ /* 0x000fe200000e0668 */
[----:B------:R-:W-:Y:S02]  /*2f20*/  ISETP.GE.AND P0, PT, R164, R124, PT ;  /* 0x0000007ca400720c */ /* 0x000fe40003f06270 */
[----:B------:R-:W-:-:S02]  /*2f30*/  CS2R R74, SRZ ;  /* 0x00000000004a7805 */ /* 0x000fc4000001ff00 */
[----:B------:R-:W-:Y:S02]  /*2f40*/  LEA.HI.X R37, R37, UR5, R38, 0x1, P5 ;  /* 0x0000000525257c11 */ /* 0x000fe4000a8f0c26 */
[----:B------:R-:W-:Y:S02]  /*2f50*/  CS2R R80, SRZ ;  /* 0x0000000000507805 */ /* 0x000fe4000001ff00 */
[C---:B------:R-:W-:Y:S02]  /*2f60*/  LEA R38, P5, R39.reuse, UR6, 0x1 ;  /* 0x0000000627267c11 */ /* 0x040fe4000f8a08ff */
[----:B------:R-:W-:Y:S02]  /*2f70*/  CS2R R76, SRZ ;  /* 0x00000000004c7805 */ /* 0x000fe4000001ff00 */
[----:B------:R-:W-:Y:S02]  /*2f80*/  LEA.HI.X R39, R39, UR7, R40, 0x1, P5 ;  /* 0x0000000727277c11 */ /* 0x000fe4000a8f0c28 */
        /* <DEDUP_REMOVED lines=25> */
.L_x_1587:
[----:B------:R-:W-:Y:S05]  /*3120*/  BSYNC B1 ;  /* 0x0000000000017941 */ /* 0x000fea0003800000 */
.L_x_1586:
        /* <DEDUP_REMOVED lines=13> */
[----:B------:R-:W-:Y:S01]  /*3200*/  CS2R R56, SRZ ;  /* 0x0000000000387805 */ /* 0x000fe2000001ff00 */
[----:B------:R-:W-:Y:S01]  /*3210*/  IMAD.MOV.U32 R86, RZ, RZ, R59 ;  /* 0x000000ffff567224 */ /* 0x000fe200078e003b */
        /* <DEDUP_REMOVED lines=41> */
.L_x_1589:
[----:B------:R-:W-:Y:S05]  /*34b0*/  BSYNC B1 ;  /* 0x0000000000017941 */ /* 0x000fea0003800000 */
.L_x_1588:
[----:B------:R-:W2:Y:S01]  /*34c0*/  LDL R11, [R1+0x30] ;  /* 0x00003000010b7983 */ /* 0x000ea20000100800 */
[----:B0-----:R-:W-:Y:S01]  /*34d0*/  IMAD.MOV.U32 R12, RZ, RZ, R63 ;  /* 0x000000ffff0c7224 */ /* 0x001fe200078e003f */
[----:B------:R-:W-:Y:S01]  /*34e0*/  PRMT R155, R83, 0x5410, R86 ;  /* 0x00005410539b7816 */ /* 0x000fe20000000056 */
[----:B------:R-:W-:Y:S02]  /*34f0*/  IMAD.MOV.U32 R14, RZ, RZ, R67 ;  /* 0x000000ffff0e7224 */ /* 0x000fe400078e0043 */
[----:B------:R-:W-:-:S03]  /*3500*/  IMAD.MOV.U32 R13, RZ, RZ, R66 ;  /* 0x000000ffff0d7224 */ /* 0x000fc600078e0042 */
[----:B------:R-:W-:Y:S01]  /*3510*/  PRMT R159, R14, 0x7610, R159 ;  /* 0x000076100e9f7816 */ /* 0x000fe2000000009f */
[----:B------:R-:W-:Y:S01]  /*3520*/  IMAD.MOV.U32 R14, RZ, RZ, R75 ;  /* 0x000000ffff0e7224 */ /* 0x000fe200078e004b */
[----:B------:R-:W-:Y:S02]  /*3530*/  PRMT R189, R189, 0x5410, R13 ;  /* 0x00005410bdbd7816 */ /* 0x000fe4000000000d */
[----:B------:R-:W-:-:S04]  /*3540*/  MOV R13, R74 ;  /* 0x0000004a000d7202 */ /* 0x000fc80000000f00 */
[----:B------:R-:W-:Y:S01]  /*3550*/  PRMT R204, R13, 0x5410, R14 ;  /* 0x000054100dcc7816 */ /* 0x000fe2000000000e */
[----:B------:R-:W-:Y:S02]  /*3560*/  IMAD.MOV.U32 R13, RZ, RZ, R60 ;  /* 0x000000ffff0d7224 */ /* 0x000fe400078e003c */
[----:B------:R-:W-:-:S05]  /*3570*/  IMAD.MOV.U32 R14, RZ, RZ, R61 ;  /* 0x000000ffff0e7224 */ /* 0x000fca00078e003d */
        /* <DEDUP_REMOVED lines=8> */
[----:B-----5:R-:W-:Y:S02]  /*3600*/  IMAD.MOV.U32 R14, RZ, RZ, R34 ;  /* 0x000000ffff0e7224 */ /* 0x020fe400078e0022 */
[----:B------:R-:W-:Y:S01]  /*3610*/  IMAD.MOV.U32 R13, RZ, RZ, R81 ;  /* 0x000000ffff0d7224 */ /* 0x000fe200078e0051 */
[----:B--2---:R-:W-:Y:S02]  /*3620*/  R2UR UR4, R11 ;  /* 0x000000000b0472ca */ /* 0x004fe400000e0000 */
[----:B------:R-:W-:-:S04]  /*3630*/  MOV R11, R62 ;  /* 0x0000003e000b7202 */ /* 0x000fc80000000f00 */
[----:B------:R-:W-:Y:S01]  /*3640*/  PRMT R157, R12, 0x5410, R11 ;  /* 0x000054100c9d7816 */ /* 0x000fe2000000000b */
[----:B------:R-:W-:Y:S02]  /*3650*/  IMAD.MOV.U32 R11, RZ, RZ, R70 ;  /* 0x000000ffff0b7224 */ /* 0x000fe400078e0046 */
[----:B------:R-:W-:-:S04]  /*3660*/  IMAD.MOV.U32 R12, RZ, RZ, R71 ;  /* 0x000000ffff0c7224 */ /* 0x000fc800078e0047 */
[----:B------:R-:W-:Y:S01]  /*3670*/  UISETP.NE.AND UP0, UPT, UR4, 0x3, UPT ;  /* 0x000000030400788c */ /* 0x000fe2000bf05270 */
[----:B------:R-:W-:Y:S01]  /*3680*/  PRMT R200, R11, 0x5410, R12 ;  /* 0x000054100bc87816 */ /* 0x000fe2000000000c */
[----:B------:R-:W-:Y:S02]  /*3690*/  IMAD.MOV.U32 R12, RZ, RZ, R79 ;  /* 0x000000ffff0c7224 */ /* 0x000fe400078e004f */
[----:B------:R-:W-:Y:S02]  /*36a0*/  IMAD.MOV.U32 R11, RZ, RZ, R78 ;  /* 0x000000ffff0b7224 */ /* 0x000fe400078e004e */
[----:B------:R-:W-:Y:S02]  /*36b0*/  PLOP3.LUT P0, PT, PT, PT, UP0, 0x80, 0x0 ;  /* 0x000000000000781c */ /* 0x000fe40003f0f008 */
[----:B------:R-:W-:Y:S01]  /*36c0*/  PRMT R209, R12, 0x7610, R209 ;  /* 0x000076100cd17816 */ /* 0x000fe200000000d1 */
[----:B------:R-:W-:Y:S01]  /*36d0*/  IMAD.MOV.U32 R12, RZ, RZ, R65 ;  /* 0x000000ffff0c7224 */ /* 0x000fe200078e0041 */
[----:B------:R-:W-:-:S02]  /*36e0*/  PRMT R152, R11, 0x7610, R152 ;  /* 0x000076100b987816 */ /* 0x000fc40000000098 */
[----:B------:R-:W-:-:S04]  /*36f0*/  MOV R11, R64 ;  /* 0x00000040000b7202 */ /* 0x000fc80000000f00 */
[----:B------:R-:W-:Y:S01]  /*3700*/  PRMT R158, R12, 0x5410, R11 ;  /* 0x000054100c9e7816 */ /* 0x000fe2000000000b */
[----:B------:R-:W-:Y:S02]  /*3710*/  IMAD.MOV.U32 R12, RZ, RZ, R72 ;  /* 0x000000ffff0c7224 */ /* 0x000fe400078e0048 */
[----:B------:R-:W-:-:S03]  /*3720*/  IMAD.MOV.U32 R11, RZ, RZ, R77 ;  /* 0x000000ffff0b7224 */ /* 0x000fc600078e004d */
[----:B------:R-:W-:Y:S01]  /*3730*/  PRMT R209, R209, 0x5410, R12 ;  /* 0x00005410d1d17816 */ /* 0x000fe2000000000c */
[----:B------:R-:W-:Y:S01]  /*3740*/  IMAD.MOV.U32 R12, RZ, RZ, R80 ;  /* 0x000000ffff0c7224 */ /* 0x000fe200078e0050 */
[----:B------:R-:W-:Y:S01]  /*3750*/  PRMT R211, R11, 0x7610, R211 ;  /* 0x000076100bd37816 */ /* 0x000fe200000000d3 */
[----:B------:R-:W-:-:S03]  /*3760*/  IMAD.MOV.U32 R11, RZ, RZ, R35 ;  /* 0x000000ffff0b7224 */ /* 0x000fc600078e0023 */
[----:B------:R-:W-:Y:S01]  /*3770*/  PRMT R152, R152, 0x5410, R12 ;  /* 0x0000541098987816 */ /* 0x000fe2000000000c */
[----:B------:R-:W-:Y:S01]  /*3780*/  IMAD.MOV.U32 R12, RZ, RZ, R42 ;  /* 0x000000ffff0c7224 */ /* 0x000fe200078e002a */
[----:B------:R-:W-:Y:S01]  /*3790*/  PRMT R83, R14, 0x5410, R11 ;  /* 0x000054100e537816 */ /* 0x000fe2000000000b */
[----:B------:R-:W-:Y:S01]  /*37a0*/  IMAD.MOV.U32 R11, RZ, RZ, R43 ;  /* 0x000000ffff0b7224 */ /* 0x000fe200078e002b */
[----:B------:R-:W-:Y:S01]  /*37b0*/  PRMT R211, R211, 0x5410, R13 ;  /* 0x00005410d3d37816 */ /* 0x000fe2000000000d */
[----:B------:R-:W-:Y:S01]  /*37c0*/  IMAD.MOV.U32 R13, RZ, RZ, R39 ;  /* 0x000000ffff0d7224 */ /* 0x000fe200078e0027 */
[----:B------:R-:W-:Y:S02]  /*37d0*/  MOV R14, R38 ;  /* 0x00000026000e7202 */ /* 0x000fe40000000f00 */
[----:B------:R-:W-:Y:S01]  /*37e0*/  PRMT R131, R12, 0x5410, R11 ;  /* 0x000054100c837816 */ /* 0x000fe2000000000b */
[----:B------:R-:W-:Y:S01]  /*37f0*/  IMAD.MOV.U32 R11, RZ, RZ, R51 ;  /* 0x000000ffff0b7224 */ /* 0x000fe200078e0033 */
[----:B------:R-:W-:-:S02]  /*3800*/  MOV R12, R50 ;  /* 0x00000032000c7202 */ /* 0x000fc40000000f00 */
[----:B------:R-:W-:Y:S01]  /*3810*/  PRMT R121, R14, 0x5410, R13 ;  /* 0x000054100e797816 */ /* 0x000fe2000000000d */
[----:B------:R-:W-:Y:S01]  /*3820*/  IMAD.MOV.U32 R14, RZ, RZ, R46 ;  /* 0x000000ffff0e7224 */ /* 0x000fe200078e002e */
[----:B------:R-:W-:Y:S01]  /*3830*/  PRMT R148, R12, 0x5410, R11 ;  /* 0x000054100c947816 */ /* 0x000fe2000000000b */
[----:B------:R-:W-:Y:S02]  /*3840*/  IMAD.MOV.U32 R13, RZ, RZ, R47 ;  /* 0x000000ffff0d7224 */ /* 0x000fe400078e002f */
[----:B------:R-:W-:Y:S02]  /*3850*/  IMAD.MOV.U32 R12, RZ, RZ, R36 ;  /* 0x000000ffff0c7224 */ /* 0x000fe400078e0024 */
[----:B------:R-:W-:Y:S01]  /*3860*/  IMAD.MOV.U32 R11, RZ, RZ, R37 ;  /* 0x000000ffff0b7224 */ /* 0x000fe200078e0025 */
[----:B------:R-:W-:Y:S01]  /*3870*/  PRMT R146, R14, 0x5410, R13 ;  /* 0x000054100e927816 */ /* 0x000fe2000000000d */
[----:B------:R-:W-:Y:S02]  /*3880*/  IMAD.MOV.U32 R14, RZ, RZ, R54 ;  /* 0x000000ffff0e7224 */ /* 0x000fe400078e0036 */
[----:B------:R-:W-:Y:S01]  /*3890*/  IMAD.MOV.U32 R13, RZ, RZ, R55 ;  /* 0x000000ffff0d7224 */ /* 0x000fe200078e0037 */
[----:B------:R-:W-:Y:S01]  /*38a0*/  PRMT R120, R12, 0x5410, R11 ;  /* 0x000054100c787816 */ /* 0x000fe2000000000b */
[----:B------:R-:W-:-:S02]  /*38b0*/  IMAD.MOV.U32 R12, RZ, RZ, R44 ;  /* 0x000000ffff0c7224 */ /* 0x000fc400078e002c */
[----:B------:R-:W-:Y:S01]  /*38c0*/  IMAD.MOV.U32 R11, RZ, RZ, R45 ;  /* 0x000000ffff0b7224 */ /* 0x000fe200078e002d */
[----:B------:R-:W-:Y:S01]  /*38d0*/  PRMT R153, R14, 0x5410, R13 ;  /* 0x000054100e997816 */ /* 0x000fe2000000000d */
[----:B------:R-:W-:Y:S01]  /*38e0*/  IMAD.MOV.U32 R13, RZ, RZ, R41 ;  /* 0x000000ffff0d7224 */ /* 0x000fe200078e0029 */
[----:B------:R-:W-:Y:S02]  /*38f0*/  MOV R14, R40 ;  /* 0x00000028000e7202 */ /* 0x000fe40000000f00 */
[----:B------:R-:W-:Y:S01]  /*3900*/  PRMT R145, R12, 0x5410, R11 ;  /* 0x000054100c917816 */ /* 0x000fe2000000000b */
[----:B------:R-:W-:Y:S01]  /*3910*/  IMAD.MOV.U32 R11, RZ, RZ, R53 ;  /* 0x000000ffff0b7224 */ /* 0x000fe200078e0035 */
[----:B------:R-:W-:Y:S02]  /*3920*/  MOV R12, R52 ;  /* 0x00000034000c7202 */ /* 0x000fe40000000f00 */
[----:B------:R-:W-:Y:S01]  /*3930*/  PRMT R128, R14, 0x5410, R13 ;  /* 0x000054100e807816 */ /* 0x000fe2000000000d */
[----:B------:R-:W-:Y:S01]  /*3940*/  IMAD.MOV.U32 R14, RZ, RZ, R48 ;  /* 0x000000ffff0e7224 */ /* 0x000fe200078e0030 */
[----:B------:R-:W-:Y:S01]  /*3950*/  PRMT R151, R12, 0x5410, R11 ;  /* 0x000054100c977816 */ /* 0x000fe2000000000b */
[----:B------:R-:W-:-:S02]  /*3960*/  IMAD.MOV.U32 R13, RZ, RZ, R49 ;  /* 0x000000ffff0d7224 */ /* 0x000fc400078e0031 */
[----:B------:R-:W-:Y:S02]  /*3970*/  IMAD.MOV.U32 R12, RZ, RZ, R56 ;  /* 0x000000ffff0c7224 */ /* 0x000fe400078e0038 */
[----:B------:R-:W-:Y:S01]  /*3980*/  IMAD.MOV.U32 R11, RZ, RZ, R57 ;  /* 0x000000ffff0b7224 */ /* 0x000fe200078e0039 */
[----:B------:R-:W-:-:S04]  /*3990*/  PRMT R147, R14, 0x5410, R13 ;  /* 0x000054100e937816 */ /* 0x000fc8000000000d */
[----:B------:R-:W-:Y:S01]  /*39a0*/  PRMT R154, R12, 0x5410, R11 ;  /* 0x000054100c9a7816 */ /* 0x000fe2000000000b */
[----:B------:R-:W-:Y:S06]  /*39b0*/  @!P0 BRA `(.L_x_1590) ;  /* 0x0000000000048947 */ /* 0x000fec0003800000 */
[----:B------:R-:W-:Y:S01]  /*39c0*/  BPT.TRAP 0x1 ;  /* 0x000000040000795c */ /* 0x000fe20000300000 */
.L_x_1590:
[----:B------:R-:W-:Y:S01]  /*39d0*/  IMAD R86, R19, 0x8, R18 ;  /* 0x0000000813567824 */ /* 0x000fe200078e0212 */
[----:B------:R-:W-:Y:S01]  /*39e0*/  SHF.L.U32 R87, R175, 0x1f, RZ ;  /* 0x0000001faf577819 */ /* 0x000fe200000006ff */
[----:B------:R-:W-:Y:S03]  /*39f0*/  BSSY B1, `(.L_x_1591) ;  /* 0x0000003000017945 */ /* 0x000fe60003800000 */
[----:B------:R-:W0:Y:S02]  /*3a00*/  SYNCS.PHASECHK.TRANS64.TRYWAIT P6, [R86+URZ+0x2a890], R87 ;  /* 0x02a89057560075a7 */ /* 0x000e2400080c017f */
[----:B0-----:R-:W-:Y:S05]  /*3a10*/  @!P6 BRA `(.L_x_1592) ;  /* 0x00000240008ce947 */ /* 0x001fea0003800000 */
.L_x_2005:
[----:B------:R-:W-:Y:S05]  /*3a20*/  BSYNC B1 ;  /* 0x0000000000017941 */ /* 0x000fea0003800000 */
.L_x_1591:
[----:B------:R-:W-:-:S03]  /*3a30*/  UMOV UR4, 0xffffffff ;  /* 0xffffffff00047882 */ /* 0x000fc60000000000 */
[----:B------:R-:W-:Y:S05]  /*3a40*/  BRA.DIV UR4, `(.L_x_1593) ;  /* 0x0000024204947947 */ /* 0x000fea000b800000 */
[----:B------:R1:W2:Y:S04]  /*3a50*/  SHFL.IDX PT, R82, R115, RZ, 0x1c1f ;  /* 0x001c1fff73527589 */ /* 0x0002a800000e0000 */
[----:B------:R1:W3:Y:S02]  /*3a60*/  SHFL.IDX PT, R11, R116, RZ, 0x1c1f ;  /* 0x001c1fff740b7589 */ /* 0x0002e400000e0000 */
.L_x_2009:
        /* <DEDUP_REMOVED lines=9> */
[----:B------:R-:W-:Y:S01]  /*3b00*/  SHF.R.U64 R150, R80, 0x10, R81 ;  /* 0x0000001050967819 */ /* 0x000fe20000001251 */
[----:B0-----:R-:W-:Y:S01]  /*3b10*/  IMAD.MOV.U32 R80, RZ, RZ, R13 ;  /* 0x000000ffff507224 */ /* 0x001fe200078e000d */
[----:B------:R-:W-:-:S03]  /*3b20*/  SHF.R.U64 R78, R78, 0x10, R79 ;  /* 0x000000104e4e7819 */ /* 0x000fc6000000124f */
[----:B------:R-:W-:Y:S02]  /*3b30*/  HADD2.F32 R150, -RZ, R150.H0_H0 ;  /* 0x20000096ff967230 */ /* 0x000fe40000004100 */
[--C-:B------:R-:W-:Y:S02]  /*3b40*/  HADD2.F32 R13, -RZ, R80.reuse.H1_H1 ;  /* 0x30000050ff0d7230 */ /* 0x100fe40000004100 */
[----:B------:R-:W-:Y:S02]  /*3b50*/  HADD2.F32 R80, -RZ, R80.H0_H0 ;  /* 0x20000050ff507230 */ /* 0x000fe40000004100 */
[----:B------:R-:W-:Y:S02]  /*3b60*/  HADD2.F32 R78, -RZ, R78.H0_H0 ;  /* 0x2000004eff4e7230 */ /* 0x000fe40000004100 */
        /* <DEDUP_REMOVED lines=16> */
[----:B------:R-:W-:Y:S02]  /*3c70*/  HADD2.F32 R80, -RZ, R152.H1_H1 ;  /* 0x30000098ff507230 */ /* 0x000fe40000004100 */
[----:B------:R-:W-:Y:S01]  /*3c80*/  FFMA.FTZ R13, R13, R78, R15 ;  /* 0x0000004e0d0d7223 */ /* 0x000fe2000001000f */
[----:B------:R-:W-:Y:S02]  /*3c90*/  IMAD.MOV.U32 R78, RZ, RZ, R14 ;  /* 0x000000ffff4e7224 */ /* 0x000fe400078e000e */
[----:B------:R-:W-:-:S02]  /*3ca0*/  HADD2.F32 R14, -RZ, R79.H1_H1 ;  /* 0x3000004fff0e7230 */ /* 0x000fc40000004100 */
[----:B------:R-:W-:Y:S02]  /*3cb0*/  HADD2.F32 R15, -RZ, R79.H0_H0 ;  /* 0x2000004fff0f7230 */ /* 0x000fe40000004100 */
[----:B------:R-:W-:Y:S02]  /*3cc0*/  HADD2.F32 R79, -RZ, R152.H0_H0 ;  /* 0x20000098ff4f7230 */ /* 0x000fe40000004100 */
[-C--:B------:R-:W-:Y:S01]  /*3cd0*/  FMUL.FTZ R81, R14, R80.reuse ;  /* 0x000000500e517220 */ /* 0x080fe20000410000 */
[----:B------:R-:W-:Y:S02]  /*3ce0*/  HADD2.F32 R152, -RZ, R211.H1_H1 ;  /* 0x300000d3ff987230 */ /* 0x000fe40000004100 */
[C---:B------:R-:W-:Y:S01]  /*3cf0*/  FMUL.FTZ R80, R15.reuse, R80 ;  /* 0x000000500f507220 */ /* 0x040fe20000410000 */
[----:B------:R-:W-:-:S03]  /*3d00*/  FFMA.FTZ R15, R15, R79, -R81 ;  /* 0x0000004f0f0f7223 */ /* 0x000fc60000010851 */
[----:B------:R-:W-:Y:S01]  /*3d10*/  FFMA.FTZ R14, R14, R79, R80 ;  /* 0x0000004f0e0e7223 */ /* 0x000fe20000010050 */
[--C-:B------:R-:W-:Y:S02]  /*3d20*/  HADD2.F32 R80, -RZ, R78.reuse.H0_H0 ;  /* 0x2000004eff507230 */ /* 0x100fe40000004100 */
[----:B------:R-:W-:Y:S02]  /*3d30*/  HADD2.F32 R78, -RZ, R78.H1_H1 ;  /* 0x3000004eff4e7230 */ /* 0x000fe40000004100 */
[----:B------:R-:W-:Y:S01]  /*3d40*/  HADD2.F32 R79, -RZ, R209.H0_H0 ;  /* 0x200000d1ff4f7230 */ /* 0x000fe20000004100 */
[----:B------:R-:W-:Y:S02]  /*3d50*/  F2FP.F16.F32.PACK_AB R14, R14, R15 ;  /* 0x0000000f0e0e723e */ /* 0x000fe400000000ff */
        /* <DEDUP_REMOVED lines=10> */
.L_x_1599:
[----:B------:R-:W-:Y:S05]  /*3e00*/  BSYNC B3 ;  /* 0x0000000000037941 */ /* 0x000fea0003800000 */
.L_x_1598:
[----:B---3--:R-:W-:-:S04]  /*3e10*/  LEA R78, P4, R16, R11, 0x1 ;  /* 0x0000000b104e7211 */ /* 0x008fc800078808ff */
[----:B--2---:R-:W-:-:S05]  /*3e20*/  LEA.HI.X R79, R16, R82, R17, 0x1, P4 ;  /* 0x00000052104f7211 */ /* 0x004fca00020f0c11 */
[----:B0-----:R4:W-:Y:S04]  /*3e30*/  ST.E.128 desc[UR60][R78.64], R12 ;  /* 0x0000000c4e007985 */ /* 0x0019e8000c101d3c */
.L_x_1597:
[----:B------:R-:W-:Y:S05]  /*3e40*/  BSYNC B2 ;  /* 0x0000000000027941 */ /* 0x000fea0003800000 */
.L_x_1596:
        /* <DEDUP_REMOVED lines=8> */
[----:B0-----:R-:W-:Y:S01]  /*3ed0*/  IMAD.MOV.U32 R76, RZ, RZ, R13 ;  /* 0x000000ffff4c7224 */ /* 0x001fe200078e000d */
[----:B------:R-:W-:Y:S01]  /*3ee0*/  SHF.R.U64 R74, R74, 0x10, R75 ;  /* 0x000000104a4a7819 */ /* 0x000fe2000000124b */
[----:B------:R-:W-:Y:S02]  /*3ef0*/  HADD2.F32 R80, -RZ, R211.H0_H0 ;  /* 0x200000d3ff507230 */ /* 0x000fe40000004100 */
        /* <DEDUP_REMOVED lines=9> */
[----:B------:R-:W-:Y:S01]  /*3f90*/  SHF.R.U32.HI R74, RZ, 0x10, R75 ;  /* 0x00000010ff4a7819 */ /* 0x000fe2000001164b */
[----:B------:R-:W-:Y:S02]  /*3fa0*/  IMAD.MOV.U32 R75, RZ, RZ, R12 ;  /* 0x000000ffff4b7224 */ /* 0x000fe400078e000c */
        /* <DEDUP_REMOVED lines=30> */
[----:B------:R-:W-:Y:S01]  /*4190*/  F2FP.F16.F32.PACK_AB R77, R80, R77 ;  /* 0x0000004d504d723e */ /* 0x000fe200000000ff */
[----:B------:R-:W-:-:S04]  /*41a0*/  IMAD.MOV.U32 R15, RZ, RZ, R74 ;  /* 0x000000ffff0f7224 */ /* 0x000fc800078e004a */
[----:B------:R-:W-:-:S07]  /*41b0*/  IMAD.MOV.U32 R14, RZ, RZ, R77 ;  /* 0x000000ffff0e7224 */ /* 0x000fce00078e004d */
.L_x_1603:
[----:B------:R-:W-:Y:S05]  /*41c0*/  BSYNC B3 ;  /* 0x0000000000037941 */ /* 0x000fea0003800000 */
.L_x_1602:
[----:B------:R-:W-:Y:S02]  /*41d0*/  IMAD.SHL.U32 R76, R170, 0x8, RZ ;  /* 0x00000008aa4c7824 */ /* 0x000fe400078e00ff */
[----:B---3--:R-:W-:Y:S02]  /*41e0*/  IMAD.MOV.U32 R74, RZ, RZ, R11 ;  /* 0x000000ffff4a7224 */ /* 0x008fe400078e000b */
[----:B--2---:R-:W-:Y:S02]  /*41f0*/  IMAD.MOV.U32 R75, RZ, RZ, R82 ;  /* 0x000000ffff4b7224 */ /* 0x004fe400078e0052 */
[----:B------:R-:W-:-:S05]  /*4200*/  IMAD.WIDE R74, R76, 0x2, R74 ;  /* 0x000000024c4a7825 */ /* 0x000fca00078e024a */
[----:B0-----:R0:W-:Y:S02]  /*4210*/  ST.E.128 desc[UR60][R74.64], R12 ;  /* 0x0000000c4a007985 */ /* 0x0011e4000c101d3c */
.L_x_1601:
[----:B------:R-:W-:Y:S05]  /*4220*/  BSYNC B2 ;  /* 0x0000000000027941 */ /* 0x000fea0003800000 */
.L_x_1600:
[----:B------:R-:W-:Y:S01]  /*4230*/  ISETP.NE.AND P4, PT, R25, RZ, PT ;  /* 0x000000ff1900720c */ /* 0x000fe20003f85270 */
[----:B------:R-:W-:-:S12]  /*4240*/  BSSY B2, `(.L_x_1604) ;  /* 0x000003a000027945 */ /* 0x000fd80003800000 */
[----:B------:R-:W-:Y:S05]  /*4250*/  @!P4 BRA `(.L_x_1605) ;  /* 0x0000000000e0c947 */ /* 0x000fea0003800000 */
[----:B0---4-:R0:W4:Y:S01]  /*4260*/  LDS.128 R12, [R33+0x3000] ;  /* 0x00300000210c7984 */ /* 0x0111220000000c00 */
[----:B------:R-:W-:Y:S01]  /*4270*/  ISETP.GE.AND P4, PT, R177, R124, PT ;  /* 0x0000007cb100720c */ /* 0x000fe20003f86270 */
[----:B---3--:R-:W-:Y:S01]  /*4280*/  IMAD.MOV.U32 R74, RZ, RZ, R11 ;  /* 0x000000ffff4a7224 */ /* 0x008fe200078e000b */
[----:B------:R-:W-:Y:S01]  /*4290*/  SHF.L.U32 R76, R171, 0x3, RZ ;  /* 0x00000003ab4c7819 */ /* 0x000fe200000006ff */
[----:B--2---:R-:W-:Y:S01]  /*42a0*/  IMAD.MOV.U32 R75, RZ, RZ, R82 ;  /* 0x000000ffff4b7224 */ /* 0x004fe200078e0052 */
[----:B------:R-:W-:Y:S03]  /*42b0*/  BSSY B3, `(.L_x_1606) ;  /* 0x0000031000037945 */ /* 0x000fe60003800000 */
[----:B------:R-:W-:-:S06]  /*42c0*/  IMAD.WIDE R74, R76, 0x2, R74 ;  /* 0x000000024c4a7825 */ /* 0x000fcc00078e024a */
        /* <DEDUP_REMOVED lines=9> */
[CC--:B------:R-:W-:Y:S01]  /*4360*/  FMUL.FTZ R77, R13.reuse, R72.reuse ;  /* 0x000000480d4d7220 */ /* 0x0c0fe20000410000 */
[----:B------:R-:W-:Y:S02]  /*4370*/  HADD2.F32 R78, -RZ, R200.H0_H0 ;  /* 0x200000c8ff4e7230 */ /* 0x000fe40000004100 */
[C---:B------:R-:W-:Y:S01]  /*4380*/  FMUL.FTZ R72, R76.reuse, R72 ;  /* 0x000000484c487220 */ /* 0x040fe20000410000 */
[----:B------:R-:W-:Y:S02]  /*4390*/  HADD2.F32 R80, -RZ, R210.H0_H0 ;  /* 0x200000d2ff507230 */ /* 0x000fe40000004100 */
[-C--:B------:R-:W-:Y:S01]  /*43a0*/  FFMA.FTZ R76, R76, R70.reuse, -R77 ;  /* 0x000000464c4c7223 */ /* 0x080fe2000001084d */
[----:B------:R-:W-:Y:S01]  /*43b0*/  FFMA.FTZ R72, R13, R70, R72 ;  /* 0x000000460d487223 */ /* 0x000fe20000010048 */
[----:B------:R-:W-:Y:S01]  /*43c0*/  SHF.R.U32.HI R13, RZ, 0x10, R73 ;  /* 0x00000010ff0d7819 */ /* 0x000fe20000011649 */
[----:B------:R-:W-:Y:S01]  /*43d0*/  IMAD.MOV.U32 R70, RZ, RZ, R15 ;  /* 0x000000ffff467224 */ /* 0x000fe200078e000f */
[----:B------:R-:W-:-:S02]  /*43e0*/  SHF.R.U32.HI R73, RZ, 0x10, R71 ;  /* 0x00000010ff497819 */ /* 0x000fc40000011647 */
[----:B------:R-:W-:Y:S01]  /*43f0*/  F2FP.F16.F32.PACK_AB R72, R72, R76 ;  /* 0x0000004c4848723e */ /* 0x000fe200000000ff */
[----:B------:R-:W-:Y:S02]  /*4400*/  HADD2.F32 R15, -RZ, R13.H0_H0 ;  /* 0x2000000dff0f7230 */ /* 0x000fe40000004100 */
[--C-:B------:R-:W-:Y:S02]  /*4410*/  HADD2.F32 R13, -RZ, R70.reuse.H1_H1 ;  /* 0x30000046ff0d7230 */ /* 0x100fe40000004100 */
[----:B------:R-:W-:Y:S02]  /*4420*/  HADD2.F32 R71, -RZ, R70.H0_H0 ;  /* 0x20000046ff477230 */ /* 0x000fe40000004100 */
[----:B------:R-:W-:Y:S02]  /*4430*/  HADD2.F32 R70, -RZ, R73.H0_H0 ;  /* 0x20000049ff467230 */ /* 0x000fe40000004100 */
[----:B------:R-:W-:Y:S01]  /*4440*/  FMUL.FTZ R77, R13, R15 ;  /* 0x0000000f0d4d7220 */ /* 0x000fe20000410000 */
[----:B------:R-:W-:-:S02]  /*4450*/  IMAD.MOV.U32 R73, RZ, RZ, R14 ;  /* 0x000000ffff497224 */ /* 0x000fc400078e000e */
[C---:B------:R-:W-:Y:S01]  /*4460*/  FMUL.FTZ R14, R71.reuse, R15 ;  /* 0x0000000f470e7220 */ /* 0x040fe20000410000 */
[-C--:B------:R-:W-:Y:S01]  /*4470*/  FFMA.FTZ R15, R71, R70.reuse, -R77 ;  /* 0x00000046470f7223 */ /* 0x080fe2000001084d */
[--C-:B------:R-:W-:Y:S02]  /*4480*/  HADD2.F32 R77, -RZ, R12.reuse.H1_H1 ;  /* 0x3000000cff4d7230 */ /* 0x100fe40000004100 */
[----:B------:R-:W-:Y:S01]  /*4490*/  FFMA.FTZ R13, R13, R70, R14 ;  /* 0x000000460d0d7223 */ /* 0x000fe2000001000e */
[----:B------:R-:W-:Y:S02]  /*44a0*/  HADD2.F32 R14, -RZ, R12.H0_H0 ;  /* 0x2000000cff0e7230 */ /* 0x000fe40000004100 */
[--C-:B------:R-:W-:Y:S02]  /*44b0*/  HADD2.F32 R70, -RZ, R73.reuse.H1_H1 ;  /* 0x30000049ff467230 */ /* 0x100fe40000004100 */
[----:B------:R-:W-:Y:S01]  /*44c0*/  FMUL.FTZ R12, R77, R79 ;  /* 0x0000004f4d0c7220 */ /* 0x000fe20000410000 */
[----:B------:R-:W-:-:S02]  /*44d0*/  HADD2.F32 R73, -RZ, R73.H0_H0 ;  /* 0x20000049ff497230 */ /* 0x000fc40000004100 */
[C---:B------:R-:W-:Y:S01]  /*44e0*/  FMUL.FTZ R79, R14.reuse, R79 ;  /* 0x0000004f0e4f7220 */ /* 0x040fe20000410000 */
[----:B------:R-:W-:Y:S02]  /*44f0*/  HADD2.F32 R71, -RZ, R200.H1_H1 ;  /* 0x300000c8ff477230 */ /* 0x000fe40000004100 */
[----:B------:R-:W-:Y:S01]  /*4500*/  FFMA.FTZ R14, R14, R78, -R12 ;  /* 0x0000004e0e0e7223 */ /* 0x000fe2000001080c */
[CC--:B------:R-:W-:Y:S01]  /*4510*/  FMUL.FTZ R12, R70.reuse, R80.reuse ;  /* 0x00000050460c7220 */ /* 0x0c0fe20000410000 */
[----:B------:R-:W-:Y:S01]  /*4520*/  FMUL.FTZ R80, R73, R80 ;  /* 0x0000005049507220 */ /* 0x000fe20000410000 */
[----:B------:R-:W-:Y:S01]  /*4530*/  FFMA.FTZ R79, R77, R78, R79 ;  /* 0x0000004e4d4f7223 */ /* 0x000fe2000001004f */
[----:B------:R-:W-:Y:S01]  /*4540*/  F2FP.F16.F32.PACK_AB R15, R13, R15 ;  /* 0x0000000f0d0f723e */ /* 0x000fe200000000ff */
[-C--:B------:R-:W-:Y:S01]  /*4550*/  FFMA.FTZ R12, R73, R71.reuse, -R12 ;  /* 0x00000047490c7223 */ /* 0x080fe2000001080c */
[----:B------:R-:W-:Y:S01]  /*4560*/  FFMA.FTZ R80, R70, R71, R80 ;  /* 0x0000004746507223 */ /* 0x000fe20000010050 */
[----:B------:R-:W-:Y:S01]  /*4570*/  IMAD.MOV.U32 R13, RZ, RZ, R72 ;  /* 0x000000ffff0d7224 */ /* 0x000fe200078e0048 */
[----:B------:R-:W-:-:S03]  /*4580*/  F2FP.F16.F32.PACK_AB R14, R79, R14 ;  /* 0x0000000e4f0e723e */ /* 0x000fc600000000ff */
[----:B------:R-:W-:Y:S02]  /*4590*/  F2FP.F16.F32.PACK_AB R80, R80, R12 ;  /* 0x0000000c5050723e */ /* 0x000fe400000000ff */
[----:B------:R-:W-:-:S03]  /*45a0*/  MOV R12, R14 ;  /* 0x0000000e000c7202 */ /* 0x000fc60000000f00 */
[----:B------:R-:W-:-:S07]  /*45b0*/  IMAD.MOV.U32 R14, RZ, RZ, R80 ;  /* 0x000000ffff0e7224 */ /* 0x000fce00078e0050 */
.L_x_1607:
[----:B------:R-:W-:Y:S05]  /*45c0*/  BSYNC B3 ;  /* 0x0000000000037941 */ /* 0x000fea0003800000 */
.L_x_1606:
[----:B----4-:R0:W-:Y:S02]  /*45d0*/  ST.E.128 desc[UR60][R74.64], R12 ;  /* 0x0000000c4a007985 */ /* 0x0101e4000c101d3c */
.L_x_1605:
[----:B------:R-:W-:Y:S05]  /*45e0*/  BSYNC B2 ;  /* 0x0000000000027941 */ /* 0x000fea0003800000 */
.L_x_1604:
        /* <DEDUP_REMOVED lines=10> */
[----:B----4-:R-:W-:Y:S01]  /*4690*/  HADD2.F32 R73, -RZ, R15.H0_H0 ;  /* 0x2000000fff497230 */ /* 0x010fe20000004100 */
[----:B------:R-:W-:Y:S02]  /*46a0*/  SHF.R.U64 R68, R68, 0x10, R69 ;  /* 0x0000001044447819 */ /* 0x000fe40000001245 */
[----:B------:R-:W-:Y:S01]  /*46b0*/  SHF.R.U32.HI R66, RZ, 0x10, R67 ;  /* 0x00000010ff427819 */ /* 0x000fe20000011643 */
[----:B------:R-:W-:Y:S01]  /*46c0*/  IMAD.MOV.U32 R67, RZ, RZ, R13 ;  /* 0x000000ffff437224 */ /* 0x000fe200078e000d */
[----:B------:R-:W-:Y:S01]  /*46d0*/  SHF.R.U32.HI R69, RZ, 0x10, R69 ;  /* 0x00000010ff457819 */ /* 0x000fe20000011645 */
[----:B------:R-:W-:Y:S02]  /*46e0*/  IMAD.MOV.U32 R13, RZ, RZ, R14 ;  /* 0x000000ffff0d7224 */ /* 0x000fe400078e000e */
[----:B------:R-:W-:Y:S02]  /*46f0*/  HADD2.F32 R75, -RZ, R68.H0_H0 ;  /* 0x20000044ff4b7230 */ /* 0x000fe40000004100 */
[----:B------:R-:W-:-:S02]  /*4700*/  HADD2.F32 R14, -RZ, R69.H0_H0 ;  /* 0x20000045ff0e7230 */ /* 0x000fc40000004100 */
[--C-:B------:R-:W-:Y:S02]  /*4710*/  HADD2.F32 R69, -RZ, R67.reuse.H1_H1 ;  /* 0x30000043ff457230 */ /* 0x100fe40000004100 */
[----:B------:R-:W-:Y:S02]  /*4720*/  HADD2.F32 R74, -RZ, R67.H0_H0 ;  /* 0x20000043ff4a7230 */ /* 0x000fe40000004100 */
[----:B------:R-:W-:Y:S02]  /*4730*/  HADD2.F32 R68, -RZ, R15.H1_H1 ;  /* 0x3000000fff447230 */ /* 0x000fe40000004100 */
[-C--:B------:R-:W-:Y:S01]  /*4740*/  FMUL.FTZ R15, R69, R75.reuse ;  /* 0x0000004b450f7220 */ /* 0x080fe20000410000 */
[----:B------:R-:W-:Y:S02]  /*4750*/  HADD2.F32 R72, -RZ, R72.H0_H0 ;  /* 0x20000048ff487230 */ /* 0x000fe40000004100 */
[----:B------:R-:W-:Y:S01]  /*4760*/  FMUL.FTZ R76, R74, R75 ;  /* 0x0000004b4a4c7220 */ /* 0x000fe20000410000 */
[----:B------:R-:W-:-:S02]  /*4770*/  HADD2.F32 R67, -RZ, R66.H0_H0 ;  /* 0x20000042ff437230 */ /* 0x000fc40000004100 */
[-C--:B------:R-:W-:Y:S01]  /*4780*/  FMUL.FTZ R66, R68, R14.reuse ;  /* 0x0000000e44427220 */ /* 0x080fe20000410000 */
[----:B------:R-:W-:Y:S01]  /*4790*/  FMUL.FTZ R75, R73, R14 ;  /* 0x0000000e494b7220 */ /* 0x000fe20000410000 */
[-C--:B------:R-:W-:Y:S01]  /*47a0*/  FFMA.FTZ R14, R74, R72.reuse, -R15 ;  /* 0x000000484a0e7223 */ /* 0x080fe2000001080f */
[----:B------:R-:W-:Y:S01]  /*47b0*/  FFMA.FTZ R15, R69, R72, R76 ;  /* 0x00000048450f7223 */ /* 0x000fe2000001004c */
[-C--:B------:R-:W-:Y:S01]  /*47c0*/  FFMA.FTZ R66, R73, R67.reuse, -R66 ;  /* 0x0000004349427223 */ /* 0x080fe20000010842 */
[----:B------:R-:W-:Y:S01]  /*47d0*/  FFMA.FTZ R68, R68, R67, R75 ;  /* 0x0000004344447223 */ /* 0x000fe2000001004b */
[----:B------:R-:W-:Y:S02]  /*47e0*/  HADD2.F32 R69, -RZ, R189.H0_H0 ;  /* 0x200000bdff457230 */ /* 0x000fe40000004100 */
[--C-:B------:R-:W-:Y:S01]  /*47f0*/  HADD2.F32 R73, -RZ, R12.reuse.H1_H1 ;  /* 0x3000000cff497230 */ /* 0x100fe20000004100 */
[----:B------:R-:W-:Y:S01]  /*4800*/  F2FP.F16.F32.PACK_AB R14, R15, R14 ;  /* 0x0000000e0f0e723e */ /* 0x000fe200000000ff */
[----:B------:R-:W-:Y:S01]  /*4810*/  HADD2.F32 R74, -RZ, R12.H0_H0 ;  /* 0x2000000cff4a7230 */ /* 0x000fe20000004100 */
[----:B------:R-:W-:Y:S01]  /*4820*/  F2FP.F16.F32.PACK_AB R66, R68, R66 ;  /* 0x000000424442723e */ /* 0x000fe200000000ff */
[----:B------:R-:W-:-:S02]  /*4830*/  HADD2.F32 R67, -RZ, R159.H1_H1 ;  /* 0x3000009fff437230 */ /* 0x000fc40000004100 */
[--C-:B------:R-:W-:Y:S02]  /*4840*/  HADD2.F32 R12, -RZ, R13.reuse.H1_H1 ;  /* 0x3000000dff0c7230 */ /* 0x100fe40000004100 */
[-C--:B------:R-:W-:Y:S01]  /*4850*/  FMUL.FTZ R77, R74, R69.reuse ;  /* 0x000000454a4d7220 */ /* 0x080fe20000410000 */
[----:B------:R-:W-:Y:S02]  /*4860*/  HADD2.F32 R76, -RZ, R13.H0_H0 ;  /* 0x2000000dff4c7230 */ /* 0x000fe40000004100 */
[----:B------:R-:W-:Y:S01]  /*4870*/  FMUL.FTZ R13, R73, R69 ;  /* 0x00000045490d7220 */ /* 0x000fe20000410000 */
[----:B------:R-:W-:Y:S02]  /*4880*/  HADD2.F32 R72, -RZ, R189.H1_H1 ;  /* 0x300000bdff487230 */ /* 0x000fe40000004100 */
[-C--:B------:R-:W-:Y:S01]  /*4890*/  FMUL.FTZ R69, R12, R67.reuse ;  /* 0x000000430c457220 */ /* 0x080fe20000410000 */
[----:B------:R-:W-:Y:S02]  /*48a0*/  HADD2.F32 R75, -RZ, R159.H0_H0 ;  /* 0x2000009fff4b7230 */ /* 0x000fe40000004100 */
[----:B------:R-:W-:Y:S01]  /*48b0*/  FMUL.FTZ R67, R76, R67 ;  /* 0x000000434c437220 */ /* 0x000fe20000410000 */
[----:B------:R-:W-:-:S02]  /*48c0*/  IMAD.MOV.U32 R15, RZ, RZ, R66 ;  /* 0x000000ffff0f7224 */ /* 0x000fc400078e0042 */
[-C--:B------:R-:W-:Y:S01]  /*48d0*/  FFMA.FTZ R13, R74, R72.reuse, -R13 ;  /* 0x000000484a0d7223 */ /* 0x080fe2000001080d */
[----:B------:R-:W-:Y:S01]  /*48e0*/  FFMA.FTZ R77, R73, R72, R77 ;  /* 0x00000048494d7223 */ /* 0x000fe2000001004d */
[-C--:B------:R-:W-:Y:S01]  /*48f0*/  FFMA.FTZ R69, R76, R75.reuse, -R69 ;  /* 0x0000004b4c457223 */ /* 0x080fe20000010845 */
[----:B------:R-:W-:-:S03]  /*4900*/  FFMA.FTZ R67, R12, R75, R67 ;  /* 0x0000004b0c437223 */ /* 0x000fc60000010043 */
[----:B------:R-:W-:Y:S02]  /*4910*/  F2FP.F16.F32.PACK_AB R13, R77, R13 ;  /* 0x0000000d4d0d723e */ /* 0x000fe400000000ff */
[----:B------:R-:W-:-:S03]  /*4920*/  F2FP.F16.F32.PACK_AB R67, R67, R69 ;  /* 0x000000454343723e */ /* 0x000fc600000000ff */
[----:B------:R-:W-:Y:S01]  /*4930*/  IMAD.MOV.U32 R12, RZ, RZ, R13 ;  /* 0x000000ffff0c7224 */ /* 0x000fe200078e000d */
[----:B------:R-:W-:Y:S01]  /*4940*/  MOV R13, R14 ;  /* 0x0000000e000d7202 */ /* 0x000fe20000000f00 */
[----:B------:R-:W-:-:S07]  /*4950*/  IMAD.MOV.U32 R14, RZ, RZ, R67 ;  /* 0x000000ffff0e7224 */ /* 0x000fce00078e0043 */
.L_x_1611:
[----:B------:R-:W-:Y:S05]  /*4960*/  BSYNC B3 ;  /* 0x0000000000037941 */ /* 0x000fea0003800000 */
.L_x_1610:
[----:B----4-:R0:W-:Y:S02]  /*4970*/  ST.E.128 desc[UR60][R70.64], R12 ;  /* 0x0000000c46007985 */ /* 0x0101e4000c101d3c */
.L_x_1609:
[----:B------:R-:W-:Y:S05]  /*4980*/  BSYNC B2 ;  /* 0x0000000000027941 */ /* 0x000fea0003800000 */
.L_x_1608:
        /* <DEDUP_REMOVED lines=26> */
[----:B------:R-:W-:Y:S02]  /*4b30*/  HADD2.F32 R62, -RZ, R12.H1_H1 ;  /* 0x3000000cff3e7230 */ /* 0x000fe40000004100 */
[C---:B------:R-:W-:Y:S01]  /*4b40*/  FMUL.FTZ R65, R15.reuse, R65 ;  /* 0x000000410f417220 */ /* 0x040fe20000410000 */
[----:B------:R-:W-:Y:S01]  /*4b50*/  FFMA.FTZ R64, R15, R70, -R64 ;  /* 0x000000460f407223 */ /* 0x000fe20000010840 */
[----:B------:R-:W-:-:S02]  /*4b60*/  HADD2.F32 R15, -RZ, R158.H1_H1 ;  /* 0x3000009eff0f7230 */ /* 0x000fc40000004100 */
[----:B------:R-:W-:Y:S02]  /*4b70*/  HADD2.F32 R12, -RZ, R12.H0_H0 ;  /* 0x2000000cff0c7230 */ /* 0x000fe40000004100 */
[----:B------:R-:W-:Y:S01]  /*4b80*/  FFMA.FTZ R65, R69, R70, R65 ;  /* 0x0000004645417223 */ /* 0x000fe20000010041 */
[----:B------:R-:W-:Y:S02]  /*4b90*/  HADD2.F32 R158, -RZ, R158.H0_H0 ;  /* 0x2000009eff9e7230 */ /* 0x000fe40000004100 */
[-C--:B------:R-:W-:Y:S01]  /*4ba0*/  FMUL.FTZ R69, R62, R15.reuse ;  /* 0x0000000f3e457220 */ /* 0x080fe20000410000 */
[--C-:B------:R-:W-:Y:S02]  /*4bb0*/  HADD2.F32 R68, -RZ, R14.reuse.H1_H1 ;  /* 0x3000000eff447230 */ /* 0x100fe40000004100 */
[----:B------:R-:W-:Y:S01]  /*4bc0*/  FMUL.FTZ R70, R12, R15 ;  /* 0x0000000f0c467220 */ /* 0x000fe20000410000 */
[----:B------:R-:W-:Y:S01]  /*4bd0*/  HADD2.F32 R14, -RZ, R14.H0_H0 ;  /* 0x2000000eff0e7230 */ /* 0x000fe20000004100 */
[----:B------:R-:W-:Y:S01]  /*4be0*/  F2FP.F16.F32.PACK_AB R64, R65, R64 ;  /* 0x000000404140723e */ /* 0x000fe200000000ff */
[----:B------:R-:W-:-:S02]  /*4bf0*/  HADD2.F32 R13, -RZ, R157.H1_H1 ;  /* 0x3000009dff0d7230 */ /* 0x000fc40000004100 */
[-C--:B------:R-:W-:Y:S01]  /*4c00*/  FMUL.FTZ R15, R68, R158.reuse ;  /* 0x0000009e440f7220 */ /* 0x080fe20000410000 */
[----:B------:R-:W-:Y:S02]  /*4c10*/  HADD2.F32 R157, -RZ, R157.H0_H0 ;  /* 0x2000009dff9d7230 */ /* 0x000fe40000004100 */
[----:B------:R-:W-:Y:S01]  /*4c20*/  FMUL.FTZ R158, R14, R158 ;  /* 0x0000009e0e9e7220 */ /* 0x000fe20000410000 */
[-C--:B------:R-:W-:Y:S01]  /*4c30*/  FFMA.FTZ R69, R12, R13.reuse, -R69 ;  /* 0x0000000d0c457223 */ /* 0x080fe20000010845 */
[----:B------:R-:W-:Y:S01]  /*4c40*/  FFMA.FTZ R70, R62, R13, R70 ;  /* 0x0000000d3e467223 */ /* 0x000fe20000010046 */
[-C--:B------:R-:W-:Y:S01]  /*4c50*/  FFMA.FTZ R15, R14, R157.reuse, -R15 ;  /* 0x0000009d0e0f7223 */ /* 0x080fe2000001080f */
[----:B------:R-:W-:Y:S01]  /*4c60*/  FFMA.FTZ R158, R68, R157, R158 ;  /* 0x0000009d449e7223 */ /* 0x000fe2000001009e */
[----:B------:R-:W-:Y:S02]  /*4c70*/  F2FP.F16.F32.PACK_AB R13, R71, R63 ;  /* 0x0000003f470d723e */ /* 0x000fe400000000ff */
[----:B------:R-:W-:-:S02]  /*4c80*/  F2FP.F16.F32.PACK_AB R12, R70, R69 ;  /* 0x00000045460c723e */ /* 0x000fc400000000ff */
[----:B------:R-:W-:Y:S01]  /*4c90*/  F2FP.F16.F32.PACK_AB R14, R158, R15 ;  /* 0x0000000f9e0e723e */ /* 0x000fe200000000ff */
[----:B------:R-:W-:-:S07]  /*4ca0*/  IMAD.MOV.U32 R15, RZ, RZ, R64 ;  /* 0x000000ffff0f7224 */ /* 0x000fce00078e0040 */
.L_x_1615:
[----:B------:R-:W-:Y:S05]  /*4cb0*/  BSYNC B3 ;  /* 0x0000000000037941 */ /* 0x000fea0003800000 */
.L_x_1614:
[----:B----4-:R0:W-:Y:S02]  /*4cc0*/  ST.E.128 desc[UR60][R66.64], R12 ;  /* 0x0000000c42007985 */ /* 0x0101e4000c101d3c */
.L_x_1613:
[----:B------:R-:W-:Y:S05]  /*4cd0*/  BSYNC B2 ;  /* 0x0000000000027941 */ /* 0x000fea0003800000 */
.L_x_1612:
        /* <DEDUP_REMOVED lines=51> */
.L_x_1617:
[----:B------:R-:W-:Y:S05]  /*5010*/  BSYNC B2 ;  /* 0x0000000000027941 */ /* 0x000fea0003800000 */
.L_x_1616:
[----:B----4-:R0:W-:Y:S02]  /*5020*/  ST.E.128 desc[UR60][R62.64], R12 ;  /* 0x0000000c3e007985 */ /* 0x0101e4000c101d3c */
.L_x_1595:
[----:B------:R-:W-:Y:S05]  /*5030*/  BSYNC B1 ;  /* 0x0000000000017941 */ /* 0x000fea0003800000 */
.L_x_1594:
[----:B------:R-:W-:-:S03]  /*5040*/  UMOV UR4, 0xffffffff ;  /* 0xffffffff00047882 */ /* 0x000fc60000000000 */
[----:B------:R-:W-:Y:S05]  /*5050*/  BRA.DIV UR4, `(.L_x_1618) ;  /* 0x0000022e045c7947 */ /* 0x000fea000b800000 */
[----:B-1----:R-:W1:Y:S04]  /*5060*/  SHFL.IDX PT, R115, R115, 0x1, 0x1c1f ;  /* 0x003c1f0073737f89 */ /* 0x002e6800000e0000 */
[----:B------:R-:W0:Y:S02]  /*5070*/  SHFL.IDX PT, R116, R116, 0x1, 0x1c1f ;  /* 0x003c1f0074747f89 */ /* 0x000e2400000e0000 */
.L_x_2013:
        /* <DEDUP_REMOVED lines=10> */
[--C-:B---3--:R-:W-:Y:S02]  /*5120*/  SHF.R.U64 R11, R56, 0x10, R57.reuse ;  /* 0x00000010380b7819 */ /* 0x108fe40000001239 */
[----:B------:R-:W-:Y:S02]  /*5130*/  SHF.R.U32.HI R62, RZ, 0x10, R57 ;  /* 0x00000010ff3e7819 */ /* 0x000fe40000011639 */
[--C-:B------:R-:W-:Y:S01]  /*5140*/  SHF.R.U64 R61, R54, 0x10, R55.reuse ;  /* 0x00000010363d7819 */ /* 0x100fe20000001237 */
[----:B----4-:R-:W-:Y:S01]  /*5150*/  IMAD.MOV.U32 R54, RZ, RZ, R12 ;  /* 0x000000ffff367224 */ /* 0x010fe200078e000c */
[----:B------:R-:W-:Y:S01]  /*5160*/  SHF.R.U32.HI R60, RZ, 0x10, R55 ;  /* 0x00000010ff3c7819 */ /* 0x000fe20000011637 */
[----:B------:R-:W-:Y:S02]  /*5170*/  HADD2.F32 R57, -RZ, R11.H0_H0 ;  /* 0x2000000bff397230 */ /* 0x000fe40000004100 */
[----:B------:R-:W-:Y:S02]  /*5180*/  HADD2.F32 R12, -RZ, R13.H1_H1 ;  /* 0x3000000dff0c7230 */ /* 0x000fe40000004100 */
[----:B------:R-:W-:-:S02]  /*5190*/  HADD2.F32 R62, -RZ, R62.H0_H0 ;  /* 0x2000003eff3e7230 */ /* 0x000fc40000004100 */
[----:B------:R-:W-:Y:S02]  /*51a0*/  HADD2.F32 R11, -RZ, R13.H0_H0 ;  /* 0x2000000dff0b7230 */ /* 0x000fe40000004100 */
[-C--:B------:R-:W-:Y:S01]  /*51b0*/  FMUL.FTZ R64, R12, R57.reuse ;  /* 0x000000390c407220 */ /* 0x080fe20000410000 */
[--C-:B------:R-:W-:Y:S02]  /*51c0*/  HADD2.F32 R55, -RZ, R15.reuse.H1_H1 ;  /* 0x3000000fff377230 */ /* 0x100fe40000004100 */
[----:B------:R-:W-:Y:S02]  /*51d0*/  HADD2.F32 R13, -RZ, R15.H0_H0 ;  /* 0x2000000fff0d7230 */ /* 0x000fe40000004100 */
[----:B------:R-:W-:Y:S01]  /*51e0*/  FMUL.FTZ R57, R11, R57 ;  /* 0x000000390b397220 */ /* 0x000fe20000410000 */
[----:B------:R-:W-:Y:S02]  /*51f0*/  HADD2.F32 R56, -RZ, R61.H0_H0 ;  /* 0x2000003dff387230 */ /* 0x000fe40000004100 */
[----:B------:R-:W-:Y:S01]  /*5200*/  FMUL.FTZ R66, R55, R62 ;  /* 0x0000003e37427220 */ /* 0x000fe20000410000 */
[----:B------:R-:W-:-:S02]  /*5210*/  HADD2.F32 R60, -RZ, R60.H0_H0 ;  /* 0x2000003cff3c7230 */ /* 0x000fc40000004100 */
[----:B------:R-:W-:Y:S01]  /*5220*/  FMUL.FTZ R62, R13, R62 ;  /* 0x0000003e0d3e7220 */ /* 0x000fe20000410000 */
[----:B------:R-:W-:Y:S02]  /*5230*/  HADD2.F32 R15, -RZ, R54.H1_H1 ;  /* 0x30000036ff0f7230 */ /* 0x000fe40000004100 */
[----:B------:R-:W-:Y:S01]  /*5240*/  FFMA.FTZ R12, R12, R56, R57 ;  /* 0x000000380c0c7223 */ /* 0x000fe20000010039 */
[----:B------:R-:W-:Y:S02]  /*5250*/  HADD2.F32 R57, -RZ, R154.H0_H0 ;  /* 0x2000009aff397230 */ /* 0x000fe40000004100 */
[----:B------:R-:W-:Y:S01]  /*5260*/  FFMA.FTZ R62, R55, R60, R62 ;  /* 0x0000003c373e7223 */ /* 0x000fe2000001003e */
[----:B------:R-:W-:Y:S02]  /*5270*/  HADD2.F32 R54, -RZ, R54.H0_H0 ;  /* 0x20000036ff367230 */ /* 0x000fe40000004100 */
[----:B------:R-:W-:Y:S01]  /*5280*/  FFMA.FTZ R11, R11, R56, -R64 ;  /* 0x000000380b0b7223 */ /* 0x000fe20000010840 */
[----:B------:R-:W-:-:S02]  /*5290*/  HADD2.F32 R154, -RZ, R154.H1_H1 ;  /* 0x3000009aff9a7230 */ /* 0x000fc40000004100 */
[----:B------:R-:W-:Y:S01]  /*52a0*/  FFMA.FTZ R13, R13, R60, -R66 ;  /* 0x0000003c0d0d7223 */ /* 0x000fe20000010842 */
[--C-:B------:R-:W-:Y:S02]  /*52b0*/  HADD2.F32 R55, -RZ, R14.reuse.H1_H1 ;  /* 0x3000000eff377230 */ /* 0x100fe40000004100 */
[-C--:B------:R-:W-:Y:S01]  /*52c0*/  FMUL.FTZ R61, R15, R57.reuse ;  /* 0x000000390f3d7220 */ /* 0x080fe20000410000 */
[----:B------:R-:W-:Y:S02]  /*52d0*/  HADD2.F32 R14, -RZ, R14.H0_H0 ;  /* 0x2000000eff0e7230 */ /* 0x000fe40000004100 */
[----:B------:R-:W-:Y:S01]  /*52e0*/  FMUL.FTZ R60, R54, R57 ;  /* 0x00000039363c7220 */ /* 0x000fe20000410000 */
[--C-:B------:R-:W-:Y:S02]  /*52f0*/  HADD2.F32 R56, -RZ, R153.reuse.H0_H0 ;  /* 0x20000099ff387230 */ /* 0x100fe40000004100 */
[----:B------:R-:W-:Y:S01]  /*5300*/  FMUL.FTZ R57, R55, R154 ;  /* 0x0000009a37397220 */ /* 0x000fe20000410000 */
[----:B------:R-:W-:-:S02]  /*5310*/  HADD2.F32 R153, -RZ, R153.H1_H1 ;  /* 0x30000099ff997230 */ /* 0x000fc40000004100 */
        /* <DEDUP_REMOVED lines=8> */
[----:B------:R-:W-:Y:S02]  /*53a0*/  F2FP.F16.F32.PACK_AB R12, R60, R61 ;  /* 0x0000003d3c0c723e */ /* 0x000fe400000000ff */
[----:B------:R-:W-:-:S07]  /*53b0*/  F2FP.F16.F32.PACK_AB R14, R154, R57 ;  /* 0x000000399a0e723e */ /* 0x000fce00000000ff */
.L_x_1623:
[----:B------:R-:W-:Y:S05]  /*53c0*/  BSYNC B2 ;  /* 0x0000000000027941 */ /* 0x000fea0003800000 */
.L_x_1622:
[----:B----4-:R0:W-:Y:S02]  /*53d0*/  ST.E.128 desc[UR60][R58.64], R12 ;  /* 0x0000000c3a007985 */ /* 0x0101e4000c101d3c */
.L_x_1621:
[----:B------:R-:W-:Y:S05]  /*53e0*/  BSYNC B1 ;  /* 0x0000000000017941 */ /* 0x000fea0003800000 */
.L_x_1620:
[----:B------:R-:W-:Y:S01]  /*53f0*/  ISETP.NE.AND P4, PT, R21, RZ, PT ;  /* 0x000000ff1500720c */ /* 0x000fe20003f85270 */
[----:B------:R-:W-:-:S12]  /*5400*/  BSSY B1, `(.L_x_1624) ;  /* 0x0000034000017945 */ /* 0x000fd80003800000 */
[----:B------:R-:W-:Y:S05]  /*5410*/  @!P4 BRA `(.L_x_1625) ;  /* 0x0000000000c8c947 */ /* 0x000fea0003800000 */
[----:B0---4-:R0:W4:Y:S01]  /*5420*/  LDS.128 R12, [R32+0x2000] ;  /* 0x00200000200c7984 */ /* 0x0111220000000c00 */
[----:B------:R-:W-:Y:S01]  /*5430*/  ISETP.GE.AND P4, PT, R179, R124, PT ;  /* 0x0000007cb300720c */ /* 0x000fe20003f86270 */
[----:B---3--:R-:W-:Y:S01]  /*5440*/  IMAD.SHL.U32 R11, R170, 0x8, RZ ;  /* 0x00000008aa0b7824 */ /* 0x008fe200078e00ff */
[----:B------:R-:W-:Y:S01]  /*5450*/  BSSY B2, `(.L_x_1626) ;  /* 0x000002d000027945 */ /* 0x000fe20003800000 */
[----:B------:R-:W-:Y:S02]  /*5460*/  IMAD.MOV.U32 R54, RZ, RZ, R116 ;  /* 0x000000ffff367224 */ /* 0x000fe400078e0074 */
[----:B-1----:R-:W-:Y:S02]  /*5470*/  IMAD.MOV.U32 R55, RZ, RZ, R115 ;  /* 0x000000ffff377224 */ /* 0x002fe400078e0073 */
        /* <DEDUP_REMOVED lines=42> */
.L_x_1627:
[----:B------:R-:W-:Y:S05]  /*5720*/  BSYNC B2 ;  /* 0x0000000000027941 */ /* 0x000fea0003800000 */
.L_x_1626:
[----:B----4-:R0:W-:Y:S02]  /*5730*/  ST.E.128 desc[UR60][R54.64], R12 ;  /* 0x0000000c36007985 */ /* 0x0101e4000c101d3c */
.L_x_1625:
[----:B------:R-:W-:Y:S05]  /*5740*/  BSYNC B1 ;  /* 0x0000000000017941 */ /* 0x000fea0003800000 */
.L_x_1624:
        /* <DEDUP_REMOVED lines=51> */
.L_x_1631:
[----:B------:R-:W-:Y:S05]  /*5a80*/  BSYNC B2 ;  /* 0x0000000000027941 */ /* 0x000fea0003800000 */
.L_x_1630:
[----:B----4-:R0:W-:Y:S02]  /*5a90*/  ST.E.128 desc[UR60][R50.64], R12 ;  /* 0x0000000c32007985 */ /* 0x0101e4000c101d3c */
.L_x_1629:
[----:B------:R-:W-:Y:S05]  /*5aa0*/  BSYNC B1 ;  /* 0x0000000000017941 */ /* 0x000fea0003800000 */
.L_x_1628:
        /* <DEDUP_REMOVED lines=49> */
.L_x_1635:
[----:B------:R-:W-:Y:S05]  /*5dc0*/  BSYNC B2 ;  /* 0x0000000000027941 */ /* 0x000fea0003800000 */
.L_x_1634:
[----:B----4-:R0:W-:Y:S02]  /*5dd0*/  ST.E.128 desc[UR60][R46.64], R12 ;  /* 0x0000000c2e007985 */ /* 0x0101e4000c101d3c */
.L_x_1633:
[----:B------:R-:W-:Y:S05]  /*5de0*/  BSYNC B1 ;  /* 0x0000000000017941 */ /* 0x000fea0003800000 */
.L_x_1632:
        /* <DEDUP_REMOVED lines=25> */
[----:B------:R-:W-:Y:S01]  /*5f80*/  FFMA.FTZ R41, R11, R38, R44 ;  /* 0x000000260b297223 */ /* 0x000fe2000001002c */
[----:B------:R-:W-:Y:S02]  /*5f90*/  HADD2.F32 R11, -RZ, R12.H1_H1 ;  /* 0x3000000cff0b7230 */ /* 0x000fe40000004100 */
[----:B------:R-:W-:Y:S01]  /*5fa0*/  FFMA.FTZ R45, R33, R40, R46 ;  /* 0x00000028212d7223 */ /* 0x000fe2000001002e */
[----:B------:R-:W-:Y:S01]  /*5fb0*/  FFMA.FTZ R48, R13, R38, -R48 ;  /* 0x000000260d307223 */ /* 0x000fe20000010830 */
[----:B------:R-:W-:-:S02]  /*5fc0*/  HADD2.F32 R33, -RZ, R128.H0_H0 ;  /* 0x20000080ff217230 */ /* 0x000fc40000004100 */
[----:B------:R-:W-:Y:S01]  /*5fd0*/  FFMA.FTZ R50, R15, R40, -R50 ;  /* 0x000000280f327223 */ /* 0x000fe20000010832 */
[----:B------:R-:W-:Y:S02]  /*5fe0*/  HADD2.F32 R12, -RZ, R12.H0_H0 ;  /* 0x2000000cff0c7230 */ /* 0x000fe40000004100 */
[----:B------:R-:W-:Y:S02]  /*5ff0*/  HADD2.F32 R128, -RZ, R128.H1_H1 ;  /* 0x30000080ff807230 */ /* 0x000fe40000004100 */
[-C--:B------:R-:W-:Y:S01]  /*6000*/  FMUL.FTZ R39, R11, R33.reuse ;  /* 0x000000210b277220 */ /* 0x080fe20000410000 */
[--C-:B------:R-:W-:Y:S02]  /*6010*/  HADD2.F32 R13, -RZ, R14.reuse.H1_H1 ;  /* 0x3000000eff0d7230 */ /* 0x100fe40000004100 */
[----:B------:R-:W-:Y:S01]  /*6020*/  FMUL.FTZ R38, R12, R33 ;  /* 0x000000210c267220 */ /* 0x000fe20000410000 */
[----:B------:R-:W-:Y:S02]  /*6030*/  HADD2.F32 R14, -RZ, R14.H0_H0 ;  /* 0x2000000eff0e7230 */ /* 0x000fe40000004100 */
[----:B------:R-:W-:-:S02]  /*6040*/  HADD2.F32 R15, -RZ, R121.H0_H0 ;  /* 0x20000079ff0f7230 */ /* 0x000fc40000004100 */
[-C--:B------:R-:W-:Y:S01]  /*6050*/  FMUL.FTZ R33, R13, R128.reuse ;  /* 0x000000800d217220 */ /* 0x080fe20000410000 */
[----:B------:R-:W-:Y:S02]  /*6060*/  HADD2.F32 R121, -RZ, R121.H1_H1 ;  /* 0x30000079ff797230 */ /* 0x000fe40000004100 */
[----:B------:R-:W-:Y:S01]  /*6070*/  FMUL.FTZ R128, R14, R128 ;  /* 0x000000800e807220 */ /* 0x000fe20000410000 */
[-C--:B------:R-:W-:Y:S01]  /*6080*/  FFMA.FTZ R39, R12, R15.reuse, -R39 ;  /* 0x0000000f0c277223 */ /* 0x080fe20000010827 */
[----:B------:R-:W-:Y:S01]  /*6090*/  FFMA.FTZ R38, R11, R15, R38 ;  /* 0x0000000f0b267223 */ /* 0x000fe20000010026 */
[-C--:B------:R-:W-:Y:S01]  /*60a0*/  FFMA.FTZ R33, R14, R121.reuse, -R33 ;  /* 0x000000790e217223 */ /* 0x080fe20000010821 */
[----:B------:R-:W-:Y:S01]  /*60b0*/  FFMA.FTZ R128, R13, R121, R128 ;  /* 0x000000790d807223 */ /* 0x000fe20000010080 */
[----:B------:R-:W-:Y:S02]  /*60c0*/  F2FP.F16.F32.PACK_AB R13, R41, R48 ;  /* 0x00000030290d723e */ /* 0x000fe400000000ff */
[----:B------:R-:W-:-:S02]  /*60d0*/  F2FP.F16.F32.PACK_AB R15, R45, R50 ;  /* 0x000000322d0f723e */ /* 0x000fc400000000ff */
[----:B------:R-:W-:Y:S02]  /*60e0*/  F2FP.F16.F32.PACK_AB R12, R38, R39 ;  /* 0x00000027260c723e */ /* 0x000fe400000000ff */
[----:B------:R-:W-:-:S07]  /*60f0*/  F2FP.F16.F32.PACK_AB R14, R128, R33 ;  /* 0x00000021800e723e */ /* 0x000fce00000000ff */
.L_x_1639:
[----:B------:R-:W-:Y:S05]  /*6100*/  BSYNC B2 ;  /* 0x0000000000027941 */ /* 0x000fea0003800000 */
.L_x_1638:
[----:B----4-:R0:W-:Y:S02]  /*6110*/  ST.E.128 desc[UR60][R42.64], R12 ;  /* 0x0000000c2a007985 */ /* 0x0101e4000c101d3c */
.L_x_1637:
[----:B------:R-:W-:Y:S05]  /*6120*/  BSYNC B1 ;  /* 0x0000000000017941 */ /* 0x000fea0003800000 */
.L_x_1636:
        /* <DEDUP_REMOVED lines=48> */
.L_x_1641:
[----:B------:R-:W-:Y:S05]  /*6430*/  BSYNC B1 ;  /* 0x0000000000017941 */ /* 0x000fea0003800000 */
.L_x_1640:
[----:B----4-:R0:W-:Y:S01]  /*6440*/  ST.E.128 desc[UR60][R38.64], R12 ;  /* 0x0000000c26007985 */ /* 0x0101e2000c101d3c */
[----:B------:R-:W-:Y:S05]  /*6450*/  BRA `(.L_x_1619) ;  /* 0x0000004000307947 */ /* 0x000fea0003800000 */
.L_x_1585:
        /* <DEDUP_REMOVED lines=20> */
[----:B------:R-:W-:Y:S01]  /*65a0*/  CS2R R40, SRZ ;  /* 0x0000000000287805 */ /* 0x000fe2000001ff00 */
[----:B------:R-:W-:Y:S01]  /*65b0*/  IMAD.X R34, R11, 0x1, R103, P0 ;  /* 0x000000010b227824 */ /* 0x000fe200000e0667 */
[----:B------:R-:W-:Y:S02]  /*65c0*/  LEA R56, P0, R33, UR4, 0x1 ;  /* 0x0000000421387c11 */ /* 0x000fe4000f8008ff */
[----:B------:R-:W-:-:S02]  /*65d0*/  CS2R R54, SRZ ;  /* 0x0000000000367805 */ /* 0x000fc4000001ff00 */
        /* <DEDUP_REMOVED lines=23> */
.L_x_1643:
[----:B------:R-:W-:Y:S05]  /*6750*/  BSYNC B1 ;  /* 0x0000000000017941 */ /* 0x000fea0003800000 */
.L_x_1642:
        /* <DEDUP_REMOVED lines=47> */
.L_x_1645:
[----:B------:R-:W-:Y:S05]  /*6a50*/  BSYNC B1 ;  /* 0x0000000000017941 */ /* 0x000fea0003800000 */
.L_x_1644:
[----:B------:R-:W2:Y:S01]  /*6a60*/  LDL R11, [R1+0x30] ;  /* 0x00003000010b7983 */ /* 0x000ea20000100800 */
[----:B0-----:R-:W-:Y:S01]  /*6a70*/  IMAD.MOV.U32 R12, RZ, RZ, R33 ;  /* 0x000000ffff0c7224 */ /* 0x001fe200078e0021 */
[----:B------:R-:W-:Y:S01]  /*6a80*/  PRMT R209, R80, 0x5410, R81 ;  /* 0x0000541050d17816 */ /* 0x000fe20000000051 */
[----:B------:R-:W-:Y:S02]  /*6a90*/  IMAD.MOV.U32 R13, RZ, RZ, R38 ;  /* 0x000000ffff0d7224 */ /* 0x000fe400078e0026 */
[----:B------:R-:W-:-:S03]  /*6aa0*/  IMAD.MOV.U32 R14, RZ, RZ, R42 ;  /* 0x000000ffff0e7224 */ /* 0x000fc600078e002a */
[----:B------:R-:W-:Y:S02]  /*6ab0*/  PRMT R223, R13, 0x7610, R223 ;  /* 0x000076100ddf7816 */ /* 0x000fe400000000df */
[----:B------:R-:W-:Y:S02]  /*6ac0*/  MOV R13, R37 ;  /* 0x00000025000d7202 */ /* 0x000fe40000000f00 */
[----:B------:R-:W-:Y:S01]  /*6ad0*/  PRMT R228, R14, 0x7610, R228 ;  /* 0x000076100ee47816 */ /* 0x000fe200000000e4 */
[----:B------:R-:W-:-:S05]  /*6ae0*/  IMAD.MOV.U32 R14, RZ, RZ, R46 ;  /* 0x000000ffff0e7224 */ /* 0x000fca00078e002e */
[----:B------:R-:W-:Y:S01]  /*6af0*/  PRMT R211, R14, 0x7610, R211 ;  /* 0x000076100ed37816 */ /* 0x000fe200000000d3 */
[----:B------:R-:W-:-:S05]  /*6b00*/  IMAD.MOV.U32 R14, RZ, RZ, R50 ;  /* 0x000000ffff0e7224 */ /* 0x000fca00078e0032 */
[----:B------:R-:W-:Y:S01]  /*6b10*/  PRMT R223, R223, 0x5410, R14 ;  /* 0x00005410dfdf7816 */ /* 0x000fe2000000000e */
[----:B------:R-:W-:Y:S01]  /*6b20*/  IMAD.MOV.U32 R14, RZ, RZ, R54 ;  /* 0x000000ffff0e7224 */ /* 0x000fe200078e0036 */
[----:B--2---:R-:W-:Y:S01]  /*6b30*/  R2UR UR4, R11 ;  /* 0x000000000b0472ca */ /* 0x004fe200000e0000 */
[----:B------:R-:W-:-:S05]  /*6b40*/  IMAD.MOV.U32 R11, RZ, RZ, R32 ;  /* 0x000000ffff0b7224 */ /* 0x000fca00078e0020 */
[----:B------:R-:W-:Y:S01]  /*6b50*/  PRMT R210, R11, 0x5410, R12 ;  /* 0x000054100bd27816 */ /* 0x000fe2000000000c */
[----:B------:R-:W-:Y:S02]  /*6b60*/  IMAD.MOV.U32 R11, RZ, RZ, R39 ;  /* 0x000000ffff0b7224 */ /* 0x000fe400078e0027 */
[----:B------:R-:W-:-:S03]  /*6b70*/  IMAD.MOV.U32 R12, RZ, RZ, R36 ;  /* 0x000000ffff0c7224 */ /* 0x000fc600078e0024 */
[----:B------:R-:W-:Y:S01]  /*6b80*/  PRMT R227, R11, 0x5410, R13 ;  /* 0x000054100be37816 */ /* 0x000fe2000000000d */
[----:B------:R-:W-:Y:S01]  /*6b90*/  IMAD.MOV.U32 R13, RZ, RZ, R41 ;  /* 0x000000ffff0d7224 */ /* 0x000fe200078e0029 */
[----:B------:R-:W-:Y:S01]  /*6ba0*/  PRMT R226, R12, 0x7610, R226 ;  /* 0x000076100ce27816 */ /* 0x000fe200000000e2 */
[----:B------:R-:W-:Y:S01]  /*6bb0*/  IMAD.MOV.U32 R12, RZ, RZ, R40 ;  /* 0x000000ffff0c7224 */ /* 0x000fe200078e0028 */
[----:B------:R-:W-:Y:S01]  /*6bc0*/  UISETP.NE.AND UP0, UPT, UR4, 0x3, UPT ;  /* 0x000000030400788c */ /* 0x000fe2000bf05270 */
[----:B------:R-:W-:Y:S01]  /*6bd0*/  IMAD.MOV.U32 R11, RZ, RZ, R43 ;  /* 0x000000ffff0b7224 */ /* 0x000fe200078e002b */
[----:B------:R-:W-:Y:S01]  /*6be0*/  PRMT R157, R13, 0x7610, R157 ;  /* 0x000076100d9d7816 */ /* 0x000fe2000000009d */
[----:B------:R-:W-:Y:S01]  /*6bf0*/  IMAD.MOV.U32 R13, RZ, RZ, R45 ;  /* 0x000000ffff0d7224 */ /* 0x000fe200078e002d */
[----:B------:R-:W-:Y:S01]  /*6c00*/  PRMT R229, R12, 0x7610, R229 ;  /* 0x000076100ce57816 */ /* 0x000fe200000000e5 */
[----:B------:R-:W-:Y:S01]  /*6c10*/  IMAD.MOV.U32 R12, RZ, RZ, R44 ;  /* 0x000000ffff0c7224 */ /* 0x000fe200078e002c */
[----:B------:R-:W-:-:S02]  /*6c20*/  PRMT R228, R228, 0x5410, R11 ;  /* 0x00005410e4e47816 */ /* 0x000fc4000000000b */
[----:B------:R-:W-:Y:S02]  /*6c30*/  MOV R11, R47 ;  /* 0x0000002f000b7202 */ /* 0x000fe40000000f00 */
[----:B------:R-:W-:Y:S01]  /*6c40*/  PRMT R212, R12, 0x5410, R13 ;  /* 0x000054100cd47816 */ /* 0x000fe2000000000d */
[----:B------:R-:W-:Y:S01]  /*6c50*/  IMAD.MOV.U32 R12, RZ, RZ, R48 ;  /* 0x000000ffff0c7224 */ /* 0x000fe200078e0030 */
[----:B------:R-:W-:Y:S01]  /*6c60*/  PRMT R211, R211, 0x5410, R11 ;  /* 0x00005410d3d37816 */ /* 0x000fe2000000000b */
[----:B------:R-:W-:Y:S01]  /*6c70*/  IMAD.MOV.U32 R11, RZ, RZ, R51 ;  /* 0x000000ffff0b7224 */ /* 0x000fe200078e0033 */
[----:B------:R-:W-:Y:S02]  /*6c80*/  MOV R13, R49 ;  /* 0x00000031000d7202 */ /* 0x000fe40000000f00 */
[----:B------:R-:W-:Y:S01]  /*6c90*/  PRMT R226, R226, 0x5410, R12 ;  /* 0x00005410e2e27816 */ /* 0x000fe2000000000c */
[----:B------:R-:W-:Y:S01]  /*6ca0*/  IMAD.MOV.U32 R12, RZ, RZ, R53 ;  /* 0x000000ffff0c7224 */ /* 0x000fe200078e0035 */
[----:B------:R-:W-:Y:S01]  /*6cb0*/  PRMT R229, R229, 0x5410, R11 ;  /* 0x00005410e5e57816 */ /* 0x000fe2000000000b */
[----:B------:R0:W-:Y:S01]  /*6cc0*/  STL.S16 [R1+0x38], R13 ;  /* 0x0000380d01007387 */ /* 0x0001e20000100600 */
[----:B-----5:R-:W-:Y:S01]  /*6cd0*/  IMAD.MOV.U32 R11, RZ, RZ, R58 ;  /* 0x000000ffff0b7224 */ /* 0x020fe200078e003a */
[----:B------:R-:W-:-:S02]  /*6ce0*/  PLOP3.LUT P0, PT, PT, PT, UP0, 0x80, 0x0 ;  /* 0x000000000000781c */ /* 0x000fc40003f0f008 */
[----:B------:R1:W-:Y:S01]  /*6cf0*/  STL.S16 [R1+0x3a], R14 ;  /* 0x00003a0e01007387 */ /* 0x0003e20000100600 */
[----:B------:R-:W-:Y:S01]  /*6d00*/  PRMT R156, R12, 0x7610, R156 ;  /* 0x000076100c9c7816 */ /* 0x000fe2000000009c */
[----:B------:R-:W-:Y:S01]  /*6d10*/  IMAD.MOV.U32 R12, RZ, RZ, R57 ;  /* 0x000000ffff0c7224 */ /* 0x000fe200078e0039 */
[----:B------:R-:W-:Y:S01]  /*6d20*/  PRMT R145, R11, 0x7610, R145 ;  /* 0x000076100b917816 */ /* 0x000fe20000000091 */
[----:B------:R-:W-:Y:S02]  /*6d30*/  IMAD.MOV.U32 R11, RZ, RZ, R62 ;  /* 0x000000ffff0b7224 */ /* 0x000fe400078e003e */
[----:B0-----:R-:W-:-:S03]  /*6d40*/  IMAD.MOV.U32 R13, RZ, RZ, R55 ;  /* 0x000000ffff0d7224 */ /* 0x001fc600078e0037 */
[----:B------:R-:W-:Y:S01]  /*6d50*/  PRMT R149, R11, 0x7610, R149 ;  /* 0x000076100b957816 */ /* 0x000fe20000000095 */
[----:B-1----:R-:W-:Y:S01]  /*6d60*/  IMAD.MOV.U32 R14, RZ, RZ, R52 ;  /* 0x000000ffff0e7224 */ /* 0x002fe200078e0034 */
[----:B------:R0:W-:Y:S01]  /*6d70*/  STL.S16 [R1+0x3c], R13 ;  /* 0x00003c0d01007387 */ /* 0x0001e20000100600 */
[----:B------:R-:W-:-:S03]  /*6d80*/  IMAD.MOV.U32 R11, RZ, RZ, R66 ;  /* 0x000000ffff0b7224 */ /* 0x000fc600078e0042 */
[----:B------:R1:W-:Y:S02]  /*6d90*/  STL.S16 [R1+0x3e], R14 ;  /* 0x00003e0e01007387 */ /* 0x0003e40000100600 */
[----:B------:R-:W-:Y:S01]  /*6da0*/  PRMT R159, R11, 0x7610, R159 ;  /* 0x000076100b9f7816 */ /* 0x000fe2000000009f */
[----:B------:R-:W-:Y:S02]  /*6db0*/  IMAD.MOV.U32 R11, RZ, RZ, R70 ;  /* 0x000000ffff0b7224 */ /* 0x000fe400078e0046 */
[----:B0-----:R-:W-:-:S03]  /*6dc0*/  IMAD.MOV.U32 R13, RZ, RZ, R56 ;  /* 0x000000ffff0d7224 */ /* 0x001fc600078e0038 */
[----:B------:R-:W-:Y:S01]  /*6dd0*/  PRMT R147, R11, 0x7610, R147 ;  /* 0x000076100b937816 */ /* 0x000fe20000000093 */
[----:B------:R-:W-:Y:S01]  /*6de0*/  IMAD.MOV.U32 R11, RZ, RZ, R74 ;  /* 0x000000ffff0b7224 */ /* 0x000fe200078e004a */
[----:B-1----:R-:W-:Y:S02]  /*6df0*/  MOV R14, R59 ;  /* 0x0000003b000e7202 */ /* 0x002fe40000000f00 */
[----:B------:R-:W-:Y:S01]  /*6e00*/  PRMT R146, R13, 0x5410, R12 ;  /* 0x000054100d927816 */ /* 0x000fe2000000000c */
[----:B------:R-:W-:Y:S01]  /*6e10*/  IMAD.MOV.U32 R13, RZ, RZ, R60 ;  /* 0x000000ffff0d7224 */ /* 0x000fe200078e003c */
[----:B------:R-:W-:Y:S02]  /*6e20*/  MOV R12, R61 ;  /* 0x0000003d000c7202 */ /* 0x000fe40000000f00 */
[----:B------:R-:W-:Y:S01]  /*6e30*/  PRMT R145, R145, 0x5410, R14 ;  /* 0x0000541091917816 */ /* 0x000fe2000000000e */
[----:B------:R-:W-:Y:S01]  /*6e40*/  IMAD.MOV.U32 R14, RZ, RZ, R63 ;  /* 0x000000ffff0e7224 */ /* 0x000fe200078e003f */
[----:B------:R-:W-:Y:S01]  /*6e50*/  PRMT R150, R13, 0x5410, R12 ;  /* 0x000054100d967816 */ /* 0x000fe2000000000c */
[----:B------:R-:W-:Y:S01]  /*6e60*/  IMAD.MOV.U32 R13, RZ, RZ, R64 ;  /* 0x000000ffff0d7224 */ /* 0x000fe200078e0040 */
[----:B------:R-:W-:Y:S01]  /*6e70*/  PRMT R151, R11, 0x7610, R151 ;  /* 0x000076100b977816 */ /* 0x000fe20000000097 */
[----:B------:R-:W-:Y:S01]  /*6e80*/  IMAD.MOV.U32 R12, RZ, RZ, R65 ;  /* 0x000000ffff0c7224 */ /* 0x000fe200078e0041 */
[----:B------:R-:W-:Y:S01]  /*6e90*/  PRMT R149, R149, 0x5410, R14 ;  /* 0x0000541095957816 */ /* 0x000fe2000000000e */
[----:B------:R-:W-:Y:S01]  /*6ea0*/  IMAD.MOV.U32 R14, RZ, RZ, R67 ;  /* 0x000000ffff0e7224 */ /* 0x000fe200078e0043 */
[----:B------:R-:W-:-:S02]  /*6eb0*/  MOV R11, R73 ;  /* 0x00000049000b7202 */ /* 0x000fc40000000f00 */
[----:B------:R-:W-:Y:S01]  /*6ec0*/  PRMT R189, R13, 0x5410, R12 ;  /* 0x000054100dbd7816 */ /* 0x000fe2000000000c */
[----:B------:R-:W-:Y:S01]  /*6ed0*/  IMAD.MOV.U32 R13, RZ, RZ, R68 ;  /* 0x000000ffff0d7224 */ /* 0x000fe200078e0044 */
[----:B------:R-:W-:Y:S01]  /*6ee0*/  PRMT R159, R159, 0x5410, R14 ;  /* 0x000054109f9f7816 */ /* 0x000fe2000000000e */
[----:B------:R-:W-:Y:S01]  /*6ef0*/  IMAD.MOV.U32 R12, RZ, RZ, R69 ;  /* 0x000000ffff0c7224 */ /* 0x000fe200078e0045 */
[----:B------:R-:W-:-:S04]  /*6f00*/  MOV R14, R71 ;  /* 0x00000047000e7202 */ /* 0x000fc80000000f00 */
[----:B------:R-:W-:Y:S01]  /*6f10*/  PRMT R148, R13, 0x5410, R12 ;  /* 0x000054100d947816 */ /* 0x000fe2000000000c */
[----:B------:R-:W-:Y:S01]  /*6f20*/  IMAD.MOV.U32 R13, RZ, RZ, R75 ;  /* 0x000000ffff0d7224 */ /* 0x000fe200078e004b */
[----:B------:R-:W-:Y:S01]  /*6f30*/  PRMT R147, R147, 0x5410, R14 ;  /* 0x0000541093937816 */ /* 0x000fe2000000000e */
[----:B------:R-:W-:Y:S02]  /*6f40*/  IMAD.MOV.U32 R12, RZ, RZ, R72 ;  /* 0x000000ffff0c7224 */ /* 0x000fe400078e0048 */
[----:B------:R-:W-:Y:S01]  /*6f50*/  IMAD.MOV.U32 R14, RZ, RZ, R78 ;  /* 0x000000ffff0e7224 */ /* 0x000fe200078e004e */
[----:B------:R-:W-:Y:S01]  /*6f60*/  PRMT R151, R151, 0x5410, R13 ;  /* 0x0000541097977816 */ /* 0x000fe2000000000d */
[----:B------:R-:W-:Y:S01]  /*6f70*/  IMAD.MOV.U32 R13, RZ, RZ, R79 ;  /* 0x000000ffff0d7224 */ /* 0x000fe200078e004f */
[----:B------:R-:W-:Y:S01]  /*6f80*/  PRMT R152, R12, 0x5410, R11 ;  /* 0x000054100c987816 */ /* 0x000fe2000000000b */
[----:B------:R-:W-:Y:S02]  /*6f90*/  IMAD.MOV.U32 R12, RZ, RZ, R76 ;  /* 0x000000ffff0c7224 */ /* 0x000fe400078e004c */
[----:B------:R-:W-:Y:S01]  /*6fa0*/  IMAD.MOV.U32 R11, RZ, RZ, R77 ;  /* 0x000000ffff0b7224 */ /* 0x000fe200078e004d */
[----:B------:R-:W-:-:S04]  /*6fb0*/  PRMT R200, R14, 0x5410, R13 ;  /* 0x000054100ec87816 */ /* 0x000fc8000000000d */
[----:B------:R-:W-:Y:S01]  /*6fc0*/  PRMT R204, R12, 0x5410, R11 ;  /* 0x000054100ccc7816 */ /* 0x000fe2000000000b */
[----:B------:R-:W-:Y:S06]  /*6fd0*/  @!P0 BRA `(.L_x_1646) ;  /* 0x0000000000048947 */ /* 0x000fec0003800000 */
[----:B------:R-:W-:Y:S01]  /*6fe0*/  BPT.TRAP 0x1 ;  /* 0x000000040000795c */ /* 0x000fe20000300000 */
.L_x_1646:
[----:B------:R-:W-:Y:S01]  /*6ff0*/  IMAD R86, R19, 0x8, R18 ;  /* 0x0000000813567824 */ /* 0x000fe200078e0212 */
[----:B------:R-:W-:Y:S01]  /*7000*/  SHF.L.U32 R87, R175, 0x1f, RZ ;  /* 0x0000001faf577819 */ /* 0x000fe200000006ff */
[----:B------:R-:W0:Y:S01]  /*7010*/  LDC R128, c[0x0][0x2f4] ;  /* 0x0000bd00ff807b82 */ /* 0x000e220000000800 */
[----:B------:R-:W-:Y:S02]  /*7020*/  BSSY B1, `(.L_x_1647) ;  /* 0x0000003000017945 */ /* 0x000fe40003800000 */
[----:B------:R-:W1:Y:S02]  /*7030*/  SYNCS.PHASECHK.TRANS64.TRYWAIT P6, [R86+URZ+0x2a890], R87 ;  /* 0x02a89057560075a7 */ /* 0x000e6400080c017f */
[----:B-1----:R-:W-:Y:S05]  /*7040*/  @!P6 BRA `(.L_x_1648) ;  /* 0x0000020c00ace947 */ /* 0x002fea0003800000 */
.L_x_2014:
[----:B------:R-:W-:Y:S05]  /*7050*/  BSYNC B1 ;  /* 0x0000000000017941 */ /* 0x000fea0003800000 */
.L_x_1647:
[----:B------:R-:W-:Y:S01]  /*7060*/  UMOV UR4, 0xffffffff ;  /* 0xffffffff00047882 */ /* 0x000fe20000000000 */
[----:B0-----:R-:W-:Y:S02]  /*7070*/  IADD3 R131, -R125, R128, RZ ;  /* 0x000000807d837210 */ /* 0x001fe40007ffe1ff */
[----:B------:R-:W-:Y:S05]  /*7080*/  BRA.DIV UR4, `(.L_x_1649) ;  /* 0x0000020e04b07947 */ /* 0x000fea000b800000 */
[----:B------:R0:W2:Y:S04]  /*7090*/  SHFL.IDX PT, R121, R115, RZ, 0x1c1f ;  /* 0x001c1fff73797589 */ /* 0x0000a800000e0000 */
[----:B------:R0:W3:Y:S02]  /*70a0*/  SHFL.IDX PT, R11, R116, RZ, 0x1c1f ;  /* 0x001c1fff740b7589 */ /* 0x0000e400000e0000 */
.L_x_2018:
        /* <DEDUP_REMOVED lines=18> */
[----:B------:R-:W-:-:S05]  /*71d0*/  LOP3.LUT R12, R12, R185, RZ, 0x3c, !PT ;  /* 0x000000b90c0c7212 */ /* 0x000fca00078e3cff */
[----:B------:R-:W-:-:S04]  /*71e0*/  IMAD.IADD R12, R13, 0x1, R12 ;  /* 0x000000010d0c7824 */ /* 0x000fc800078e020c */
        /* <DEDUP_REMOVED lines=13> */
[----:B------:R-:W-:-:S04]  /*72c0*/  FMUL.FTZ R81, R13, R156 ;  /* 0x0000009c0d517220 */ /* 0x000fc80000410000 */
[CC--:B------:R-:W-:Y:S01]  /*72d0*/  FFMA.FTZ R81, R158.reuse, R157.reuse, -R81 ;  /* 0x0000009d9e517223 */ /* 0x0c0fe20000010851 */
[----:B------:R-:W-:Y:S02]  /*72e0*/  FMUL.FTZ R156, R158, R156 ;  /* 0x0000009c9e9c7220 */ /* 0x000fe40000410000 */
[----:B------:R-:W3:Y:S01]  /*72f0*/  LDL.S16 R158, [R1+0x3c] ;  /* 0x00003c00019e7983 */ /* 0x000ee20000100600 */
[----:B------:R-:W-:Y:S01]  /*7300*/  SHF.R.U64 R40, R40, 0x10, R41 ;  /* 0x0000001028287819 */ /* 0x000fe20000001229 */
[----:B------:R-:W-:Y:S01]  /*7310*/  FFMA.FTZ R13, R13, R157, R156 ;  /* 0x0000009d0d0d7223 */ /* 0x000fe2000001009c */
[----:B------:R-:W-:Y:S01]  /*7320*/  SHF.R.U32.HI R156, RZ, 0x10, R53 ;  /* 0x00000010ff9c7819 */ /* 0x000fe20000011635 */
[----:B------:R-:W-:Y:S01]  /*7330*/  HADD2.F32 R155, -RZ, R155.H1_H1 ;  /* 0x3000009bff9b7230 */ /* 0x000fe20000004100 */
[----:B------:R-:W-:Y:S02]  /*7340*/  SHF.R.U32.HI R41, RZ, 0x10, R41 ;  /* 0x00000010ff297819 */ /* 0x000fe40000011629 */
[----:B------:R-:W-:Y:S01]  /*7350*/  SHF.R.U64 R53, R52, 0x10, R53 ;  /* 0x0000001034357819 */ /* 0x000fe20000001235 */
[----:B------:R-:W-:-:S02]  /*7360*/  HADD2.F32 R156, -RZ, R156.H0_H0 ;  /* 0x2000009cff9c7230 */ /* 0x000fc40000004100 */
[----:B------:R-:W-:Y:S02]  /*7370*/  HADD2.F32 R52, -RZ, R154.H1_H1 ;  /* 0x3000009aff347230 */ /* 0x000fe40000004100 */
[----:B------:R-:W-:Y:S02]  /*7380*/  HADD2.F32 R41, -RZ, R41.H0_H0 ;  /* 0x20000029ff297230 */ /* 0x000fe40000004100 */
[-C--:B------:R-:W-:Y:S01]  /*7390*/  FMUL.FTZ R154, R155, R156.reuse ;  /* 0x0000009c9b9a7220 */ /* 0x080fe20000410000 */
[----:B------:R-:W-:-:S03]  /*73a0*/  FMUL.FTZ R156, R52, R156 ;  /* 0x0000009c349c7220 */ /* 0x000fc60000410000 */
[-C--:B------:R-:W-:Y:S01]  /*73b0*/  FFMA.FTZ R52, R52, R41.reuse, -R154 ;  /* 0x0000002934347223 */ /* 0x080fe2000001089a */
[----:B------:R-:W-:Y:S02]  /*73c0*/  HADD2.F32 R154, -RZ, R83.H0_H0 ;  /* 0x20000053ff9a7230 */ /* 0x000fe40000004100 */
[----:B------:R-:W-:Y:S01]  /*73d0*/  FFMA.FTZ R41, R155, R41, R156 ;  /* 0x000000299b297223 */ /* 0x000fe2000001009c */
[----:B------:R-:W-:Y:S02]  /*73e0*/  HADD2.F32 R155, -RZ, R228.H1_H1 ;  /* 0x300000e4ff9b7230 */ /* 0x000fe40000004100 */
[----:B------:R-:W-:Y:S02]  /*73f0*/  HADD2.F32 R156, -RZ, R15.H0_H0 ;  /* 0x2000000fff9c7230 */ /* 0x000fe40000004100 */
[----:B---3--:R-:W-:-:S05]  /*7400*/  HADD2.F32 R157, -RZ, R158.H0_H0 ;  /* 0x2000009eff9d7230 */ /* 0x008fca0000004100 */
[----:B------:R-:W-:-:S04]  /*7410*/  FMUL.FTZ R158, R154, R157 ;  /* 0x0000009d9a9e7220 */ /* 0x000fc80000410000 */
[C---:B------:R-:W-:Y:S01]  /*7420*/  FFMA.FTZ R158, R156.reuse, R155, -R158 ;  /* 0x0000009b9c9e7223 */ /* 0x040fe2000001089e */
[----:B------:R-:W-:Y:S02]  /*7430*/  FMUL.FTZ R156, R156, R157 ;  /* 0x0000009d9c9c7220 */ /* 0x000fe40000410000 */
[----:B------:R-:W3:Y:S01]  /*7440*/  LDL.LU.S16 R157, [R1+0x3e] ;  /* 0x00003e00019d7983 */ /* 0x000ee20000300600 */
[--C-:B------:R-:W-:Y:S01]  /*7450*/  SHF.R.U64 R42, R42, 0x10, R43.reuse ;  /* 0x000000102a2a7819 */ /* 0x100fe2000000122b */
[----:B------:R-:W-:Y:S01]  /*7460*/  FFMA.FTZ R156, R154, R155, R156 ;  /* 0x0000009b9a9c7223 */ /* 0x000fe2000001009c */
[----:B------:R-:W-:Y:S01]  /*7470*/  SHF.R.U32.HI R154, RZ, 0x10, R43 ;  /* 0x00000010ff9a7819 */ /* 0x000fe2000001162b */
[----:B------:R-:W-:Y:S01]  /*7480*/  HADD2.F32 R15, -RZ, R15.H1_H1 ;  /* 0x3000000fff0f7230 */ /* 0x000fe20000004100 */
[--C-:B------:R-:W-:Y:S01]  /*7490*/  SHF.R.U64 R43, R54, 0x10, R55.reuse ;  /* 0x00000010362b7819 */ /* 0x100fe20000001237 */
[----:B------:R-:W-:Y:S01]  /*74a0*/  HADD2.F32 R54, -RZ, R83.H1_H1 ;  /* 0x30000053ff367230 */ /* 0x000fe20000004100 */
[----:B------:R-:W-:Y:S01]  /*74b0*/  SHF.R.U32.HI R55, RZ, 0x10, R55 ;  /* 0x00000010ff377819 */ /* 0x000fe20000011637 */
[----:B------:R-:W-:-:S04]  /*74c0*/  HADD2.F32 R154, -RZ, R154.H0_H0 ;  /* 0x2000009aff9a7230 */ /* 0x000fc80000004100 */
[----:B------:R-:W-:-:S05]  /*74d0*/  HADD2.F32 R55, -RZ, R55.H0_H0 ;  /* 0x20000037ff377230 */ /* 0x000fca0000004100 */
[----:B------:R-:W-:-:S04]  /*74e0*/  FMUL.FTZ R83, R54, R55 ;  /* 0x0000003736537220 */ /* 0x000fc80000410000 */
[C---:B------:R-:W-:Y:S01]  /*74f0*/  FFMA.FTZ R83, R15.reuse, R154, -R83 ;  /* 0x0000009a0f537223 */ /* 0x040fe20000010853 */
[----:B------:R-:W-:Y:S01]  /*7500*/  FMUL.FTZ R15, R15, R55 ;  /* 0x000000370f0f7220 */ /* 0x000fe20000410000 */
[----:B------:R-:W-:-:S03]  /*7510*/  HADD2.F32 R55, -RZ, R229.H0_H0 ;  /* 0x200000e5ff377230 */ /* 0x000fc60000004100 */
[----:B------:R-:W-:Y:S01]  /*7520*/  FFMA.FTZ R15, R54, R154, R15 ;  /* 0x0000009a360f7223 */ /* 0x000fe2000001000f */
[----:B------:R-:W-:Y:S02]  /*7530*/  HADD2.F32 R54, -RZ, R80.H0_H0 ;  /* 0x20000050ff367230 */ /* 0x000fe40000004100 */
[----:B------:R-:W-:Y:S02]  /*7540*/  HADD2.F32 R154, -RZ, R12.H0_H0 ;  /* 0x2000000cff9a7230 */ /* 0x000fe40000004100 */
[----:B---3--:R-:W-:-:S05]  /*7550*/  HADD2.F32 R157, -RZ, R157.H0_H0 ;  /* 0x2000009dff9d7230 */ /* 0x008fca0000004100 */
[-C--:B------:R-:W-:Y:S01]  /*7560*/  FMUL.FTZ R155, R54, R157.reuse ;  /* 0x0000009d369b7220 */ /* 0x080fe20000410000 */
[----:B------:R-:W-:-:S03]  /*7570*/  FMUL.FTZ R157, R154, R157 ;  /* 0x0000009d9a9d7220 */ /* 0x000fc60000410000 */
[-C--:B------:R-:W-:Y:S02]  /*7580*/  FFMA.FTZ R155, R154, R55.reuse, -R155 ;  /* 0x000000379a9b7223 */ /* 0x080fe4000001089b */
[----:B------:R-:W3:Y:S01]  /*7590*/  LDL.S16 R154, [R1+0x3a] ;  /* 0x00003a00019a7983 */ /* 0x000ee20000100600 */
[----:B------:R-:W-:Y:S02]  /*75a0*/  HADD2.F32 R53, -RZ, R53.H0_H0 ;  /* 0x20000035ff357230 */ /* 0x000fe40000004100 */
[----:B------:R-:W-:Y:S01]  /*75b0*/  FFMA.FTZ R157, R54, R55, R157 ;  /* 0x00000037369d7223 */ /* 0x000fe2000001009d */
[----:B------:R-:W-:Y:S01]  /*75c0*/  HADD2.F32 R80, -RZ, R80.H1_H1 ;  /* 0x30000050ff507230 */ /* 0x000fe20000004100 */
[----:B------:R-:W-:Y:S01]  /*75d0*/  F2FP.F16.F32.PACK_AB R52, R52, R81 ;  /* 0x000000513434723e */ /* 0x000fe200000000ff */
[----:B------:R-:W-:Y:S01]  /*75e0*/  HADD2.F32 R12, -RZ, R12.H1_H1 ;  /* 0x3000000cff0c7230 */ /* 0x000fe20000004100 */
[----:B------:R-:W-:Y:S01]  /*75f0*/  F2FP.F16.F32.PACK_AB R83, R83, R158 ;  /* 0x0000009e5353723e */ /* 0x000fe200000000ff */
[----:B------:R-:W-:-:S02]  /*7600*/  HADD2.F32 R40, -RZ, R40.H0_H0 ;  /* 0x20000028ff287230 */ /* 0x000fc40000004100 */
[-C--:B------:R-:W-:Y:S01]  /*7610*/  FMUL.FTZ R54, R80, R53.reuse ;  /* 0x0000003550367220 */ /* 0x080fe20000410000 */
[----:B------:R-:W-:Y:S02]  /*7620*/  HADD2.F32 R55, -RZ, R14.H0_H0 ;  /* 0x2000000eff377230 */ /* 0x000fe40000004100 */
[C---:B------:R-:W-:Y:S01]  /*7630*/  FMUL.FTZ R53, R12.reuse, R53 ;  /* 0x000000350c357220 */ /* 0x040fe20000410000 */
[----:B------:R-:W-:Y:S02]  /*7640*/  HADD2.F32 R43, -RZ, R43.H0_H0 ;  /* 0x2000002bff2b7230 */ /* 0x000fe40000004100 */
[-C--:B------:R-:W-:Y:S01]  /*7650*/  FFMA.FTZ R12, R12, R40.reuse, -R54 ;  /* 0x000000280c0c7223 */ /* 0x080fe20000010836 */
[----:B------:R-:W-:Y:S02]  /*7660*/  HADD2.F32 R54, -RZ, R228.H0_H0 ;  /* 0x200000e4ff367230 */ /* 0x000fe40000004100 */
[----:B------:R-:W-:Y:S01]  /*7670*/  FFMA.FTZ R40, R80, R40, R53 ;  /* 0x0000002850287223 */ /* 0x000fe20000010035 */
[--C-:B------:R-:W-:Y:S01]  /*7680*/  HADD2.F32 R53, -RZ, R82.reuse.H0_H0 ;  /* 0x20000052ff357230 */ /* 0x100fe20000004100 */
        /* <DEDUP_REMOVED lines=11> */
[----:B---3--:R-:W-:-:S05]  /*7740*/  HADD2.F32 R154, -RZ, R154.H0_H0 ;  /* 0x2000009aff9a7230 */ /* 0x008fca0000004100 */
        /* <DEDUP_REMOVED lines=8> */
[----:B------:R-:W-:Y:S01]  /*77d0*/  F2FP.F16.F32.PACK_AB R53, R53, R80 ;  /* 0x000000503535723e */ /* 0x000fe200000000ff */
[----:B------:R-:W-:Y:S01]  /*77e0*/  IMAD.MOV.U32 R80, RZ, RZ, R40 ;  /* 0x000000ffff507224 */ /* 0x000fe200078e0028 */
[----:B------:R-:W-:-:S03]  /*77f0*/  F2FP.F16.F32.PACK_AB R43, R43, R154 ;  /* 0x0000009a2b2b723e */ /* 0x000fc600000000ff */
[----:B------:R-:W-:Y:S02]  /*7800*/  IMAD.MOV.U32 R14, RZ, RZ, R53 ;  /* 0x000000ffff0e7224 */ /* 0x000fe400078e0035 */
[----:B------:R-:W-:-:S07]  /*7810*/  IMAD.MOV.U32 R82, RZ, RZ, R43 ;  /* 0x000000ffff527224 */ /* 0x000fce00078e002b */
.L_x_1655:
[----:B------:R-:W-:Y:S05]  /*7820*/  BSYNC B3 ;  /* 0x0000000000037941 */ /* 0x000fea0003800000 */
.L_x_1654:
[----:B------:R-:W-:-:S04]  /*7830*/  LEA R40, P4, R5, R11, 0x1 ;  /* 0x0000000b05287211 */ /* 0x000fc800078808ff */
[----:B--2---:R-:W-:Y:S02]  /*7840*/  LEA.HI.X R41, R5, R121, R112, 0x1, P4 ;  /* 0x0000007905297211 */ /* 0x004fe400020f0c70 */
[----:B------:R-:W-:-:S03]  /*7850*/  ISETP.GE.AND P4, PT, R153, R128, PT ;  /* 0x000000809900720c */ /* 0x000fc60003f86270 */
[----:B----4-:R2:W-:Y:S10]  /*7860*/  ST.E.128 desc[UR60][R40.64], R12 ;  /* 0x0000000c28007985 */ /* 0x0105f4000c101d3c */
[----:B--2---:R-:W-:-:S05]  /*7870*/  @!P4 IMAD.WIDE R12, R153, 0x2, R120 ;  /* 0x00000002990cc825 */ /* 0x004fca00078e0278 */
[----:B---3--:R3:W-:Y:S02]  /*7880*/  @!P4 ST.E.128 desc[UR60][R12.64], R80 ;  /* 0x000000500c00c985 */ /* 0x0087e4000c101d3c */
.L_x_1653:
[----:B------:R-:W-:Y:S05]  /*7890*/  BSYNC B2 ;  /* 0x0000000000027941 */ /* 0x000fea0003800000 */
.L_x_1652:
[----:B------:R-:W-:Y:S01]  /*78a0*/  ISETP.NE.AND P4, PT, R21, RZ, PT ;  /* 0x000000ff1500720c */ /* 0x000fe20003f85270 */
[----:B------:R-:W-:-:S12]  /*78b0*/  BSSY B2, `(.L_x_1656) ;  /* 0x0000079000027945 */ /* 0x000fd80003800000 */
[----:B------:R-:W-:Y:S05]  /*78c0*/  @!P4 BRA `(.L_x_1657) ;  /* 0x0000000400dcc947 */ /* 0x000fea0003800000 */
[----:B---3--:R-:W-:Y:S01]  /*78d0*/  SEL R12, R125, R131, !P2 ;  /* 0x000000837d0c7207 */ /* 0x008fe20005000000 */
[----:B------:R-:W-:Y:S01]  /*78e0*/  BSSY B3, `(.L_x_1658) ;  /* 0x0000072000037945 */ /* 0x000fe20003800000 */
[----:B------:R-:W-:Y:S02]  /*78f0*/  ISETP.GE.AND P6, PT, R168, R124, PT ;  /* 0x0000007ca800720c */ /* 0x000fe40003fc6270 */
[----:B------:R-:W-:Y:S02]  /*7900*/  SHF.R.S32.HI R13, RZ, 0x1f, R12 ;  /* 0x0000001fff0d7819 */ /* 0x000fe4000001140c */
[C---:B------:R-:W-:Y:S02]  /*7910*/  LEA R52, P4, R6.reuse, R11, 0x1 ;  /* 0x0000000b06347211 */ /* 0x040fe400078808ff */
[----:B------:R-:W-:Y:S02]  /*7920*/  LEA.HI R13, R13, R12, RZ, 0x4 ;  /* 0x0000000c0d0d7211 */ /* 0x000fe400078f20ff */
[----:B--2---:R-:W-:-:S02]  /*7930*/  LEA.HI.X R53, R6, R121, R111, 0x1, P4 ;  /* 0x0000007906357211 */ /* 0x004fc400020f0c6f */
        /* <DEDUP_REMOVED lines=12> */
[----:B------:R-:W-:-:S03]  /*7a00*/  IMAD R12, R12, 0x2, R18 ;  /* 0x000000020c0c7824 */ /* 0x000fc600078e0212 */
[----:B------:R-:W-:-:S03]  /*7a10*/  LEA R40, R40, R18, 0x1 ;  /* 0x0000001228287211 */ /* 0x000fc600078e08ff */
[----:B------:R-:W2:Y:S04]  /*7a20*/  LDS.128 R12, [R12+0x18400] ;  /* 0x018400000c0c7984 */ /* 0x000ea80000000c00 */
[----:B------:R-:W3:Y:S01]  /*7a30*/  LDS.128 R40, [R40+0x18400] ;  /* 0x0184000028287984 */ /* 0x000ee20000000c00 */
[----:B------:R-:W-:Y:S05]  /*7a40*/  @P6 BRA `(.L_x_1659) ;  /* 0x00000004006c6947 */ /* 0x000fea0003800000 */
[----:B------:R-:W4:Y:S01]  /*7a50*/  LDL.LU.S16 R55, [R1+0x38] ;  /* 0x0000380001377983 */ /* 0x000f220000300600 */
[----:B---3--:R-:W-:Y:S01]  /*7a60*/  IMAD.MOV.U32 R81, RZ, RZ, R41 ;  /* 0x000000ffff517224 */ /* 0x008fe200078e0029 */
[----:B------:R-:W-:Y:S01]  /*7a70*/  SHF.R.U64 R48, R48, 0x10, R49 ;  /* 0x0000001030307819 */ /* 0x000fe20000001231 */
[----:B--2---:R-:W-:Y:S01]  /*7a80*/  IMAD.MOV.U32 R41, RZ, RZ, R13 ;  /* 0x000000ffff297224 */ /* 0x004fe200078e000d */
[----:B------:R-:W-:Y:S01]  /*7a90*/  SHF.R.U64 R36, R36, 0x10, R37 ;  /* 0x0000001024247819 */ /* 0x000fe20000001225 */
[----:B------:R-:W-:Y:S01]  /*7aa0*/  HADD2.F32 R13, -RZ, R227.H1_H1 ;  /* 0x300000e3ff0d7230 */ /* 0x000fe20000004100 */
[----:B------:R-:W-:Y:S01]  /*7ab0*/  SHF.R.U64 R50, R50, 0x10, R51 ;  /* 0x0000001032327819 */ /* 0x000fe20000001233 */
[----:B------:R-:W-:Y:S01]  /*7ac0*/  HADD2.F32 R153, -RZ, R229.H1_H1 ;  /* 0x300000e5ff997230 */ /* 0x000fe20000004100 */
[----:B------:R-:W-:Y:S01]  /*7ad0*/  SHF.R.U64 R38, R38, 0x10, R39 ;  /* 0x0000001026267819 */ /* 0x000fe20000001227 */
[--C-:B------:R-:W-:Y:S02]  /*7ae0*/  HADD2.F32 R80, -RZ, R41.reuse.H0_H0 ;  /* 0x20000029ff507230 */ /* 0x100fe40000004100 */
[----:B------:R-:W-:-:S02]  /*7af0*/  HADD2.F32 R41, -RZ, R41.H1_H1 ;  /* 0x30000029ff297230 */ /* 0x000fc40000004100 */
[----:B------:R-:W-:Y:S02]  /*7b00*/  HADD2.F32 R155, -RZ, R226.H1_H1 ;  /* 0x300000e2ff9b7230 */ /* 0x000fe40000004100 */
[----:B------:R-:W-:Y:S02]  /*7b10*/  HADD2.F32 R48, -RZ, R48.H0_H0 ;  /* 0x20000030ff307230 */ /* 0x000fe40000004100 */
[----:B------:R-:W-:Y:S02]  /*7b20*/  HADD2.F32 R36, -RZ, R36.H0_H0 ;  /* 0x20000024ff247230 */ /* 0x000fe40000004100 */
[----:B------:R-:W-:Y:S02]  /*7b30*/  HADD2.F32 R50, -RZ, R50.H0_H0 ;  /* 0x20000032ff327230 */ /* 0x000fe40000004100 */
[----:B------:R-:W-:Y:S02]  /*7b40*/  HADD2.F32 R38, -RZ, R38.H0_H0 ;  /* 0x20000026ff267230 */ /* 0x000fe40000004100 */
[----:B----4-:R-:W-:-:S02]  /*7b50*/  HADD2.F32 R82, -RZ, R55.H0_H0 ;  /* 0x20000037ff527230 */ /* 0x010fc40000004100 */
[----:B------:R-:W-:-:S05]  /*7b60*/  HADD2.F32 R55, -RZ, R81.H0_H0 ;  /* 0x20000051ff377230 */ /* 0x000fca0000004100 */
[-C--:B------:R-:W-:Y:S01]  /*7b70*/  FMUL.FTZ R83, R55, R82.reuse ;  /* 0x0000005237537220 */ /* 0x080fe20000410000 */
[----:B------:R-:W-:-:S03]  /*7b80*/  FMUL.FTZ R82, R80, R82 ;  /* 0x0000005250527220 */ /* 0x000fc60000410000 */
[-C--:B------:R-:W-:Y:S01]  /*7b90*/  FFMA.FTZ R80, R80, R13.reuse, -R83 ;  /* 0x0000000d50507223 */ /* 0x080fe20000010853 */
[----:B------:R-:W-:Y:S01]  /*7ba0*/  FFMA.FTZ R55, R55, R13, R82 ;  /* 0x0000000d37377223 */ /* 0x000fe20000010052 */
[----:B------:R-:W-:Y:S01]  /*7bb0*/  SHF.R.U32.HI R82, RZ, 0x10, R49 ;  /* 0x00000010ff527819 */ /* 0x000fe20000011631 */
[----:B------:R-:W-:Y:S01]  /*7bc0*/  HADD2.F32 R13, -RZ, R81.H1_H1 ;  /* 0x30000051ff0d7230 */ /* 0x000fe20000004100 */
[----:B------:R-:W-:Y:S01]  /*7bd0*/  SHF.R.U32.HI R81, RZ, 0x10, R37 ;  /* 0x00000010ff517819 */ /* 0x000fe20000011625 */
[----:B------:R-:W-:Y:S02]  /*7be0*/  HADD2.F32 R49, -RZ, R226.H0_H0 ;  /* 0x200000e2ff317230 */ /* 0x000fe40000004100 */
[----:B------:R-:W-:Y:S02]  /*7bf0*/  HADD2.F32 R82, -RZ, R82.H0_H0 ;  /* 0x20000052ff527230 */ /* 0x000fe40000004100 */
[----:B------:R-:W-:Y:S02]  /*7c00*/  HADD2.F32 R81, -RZ, R81.H0_H0 ;  /* 0x20000051ff517230 */ /* 0x000fe40000004100 */
[----:B------:R-:W-:-:S02]  /*7c10*/  HADD2.F32 R37, -RZ, R14.H0_H0 ;  /* 0x2000000eff257230 */ /* 0x000fc40000004100 */
[-C--:B------:R-:W-:Y:S01]  /*7c20*/  FMUL.FTZ R83, R13, R82.reuse ;  /* 0x000000520d537220 */ /* 0x080fe20000410000 */
[C---:B------:R-:W-:Y:S01]  /*7c30*/  FMUL.FTZ R82, R41.reuse, R82 ;  /* 0x0000005229527220 */ /* 0x040fe20000410000 */
[----:B------:R-:W-:Y:S02]  /*7c40*/  HADD2.F32 R14, -RZ, R14.H1_H1 ;  /* 0x3000000eff0e7230 */ /* 0x000fe40000004100 */
[-C--:B------:R-:W-:Y:S01]  /*7c50*/  FFMA.FTZ R41, R41, R81.reuse, -R83 ;  /* 0x0000005129297223 */ /* 0x080fe20000010853 */
[----:B------:R-:W-:Y:S01]  /*7c60*/  FFMA.FTZ R13, R13, R81, R82 ;  /* 0x000000510d0d7223 */ /* 0x000fe20000010052 */
[----:B------:R-:W-:Y:S02]  /*7c70*/  IMAD.MOV.U32 R81, RZ, RZ, R43 ;  /* 0x000000ffff517224 */ /* 0x000fe400078e002b */
[----:B------:R-:W-:Y:S01]  /*7c80*/  HADD2.F32 R43, -RZ, R15.H0_H0 ;  /* 0x2000000fff2b7230 */ /* 0x000fe20000004100 */
[----:B------:R-:W-:Y:S01]  /*7c90*/  F2FP.F16.F32.PACK_AB R41, R41, R80 ;  /* 0x000000502929723e */ /* 0x000fe200000000ff */
[----:B------:R-:W-:Y:S01]  /*7ca0*/  HADD2.F32 R83, -RZ, R227.H0_H0 ;  /* 0x200000e3ff537230 */ /* 0x000fe20000004100 */
[----:B------:R-:W-:Y:S01]  /*7cb0*/  F2FP.F16.F32.PACK_AB R55, R13, R55 ;  /* 0x000000370d37723e */ /* 0x000fe200000000ff */
[----:B------:R-:W-:-:S02]  /*7cc0*/  HADD2.F32 R82, -RZ, R81.H0_H0 ;  /* 0x20000051ff527230 */ /* 0x000fc40000004100 */
[----:B------:R-:W-:Y:S02]  /*7cd0*/  HADD2.F32 R81, -RZ, R81.H1_H1 ;  /* 0x30000051ff517230 */ /* 0x000fe40000004100 */
[----:B------:R-:W-:Y:S02]  /*7ce0*/  HADD2.F32 R15, -RZ, R15.H1_H1 ;  /* 0x3000000fff0f7230 */ /* 0x000fe40000004100 */
[CC--:B------:R-:W-:Y:S01]  /*7cf0*/  FMUL.FTZ R154, R82.reuse, R153.reuse ;  /* 0x00000099529a7220 */ /* 0x0c0fe20000410000 */
[C---:B------:R-:W-:Y:S01]  /*7d00*/  FMUL.FTZ R153, R43.reuse, R153 ;  /* 0x000000992b997220 */ /* 0x040fe20000410000 */
[----:B------:R-:W-:Y:S02]  /*7d10*/  IMAD.MOV.U32 R13, RZ, RZ, R41 ;  /* 0x000000ffff0d7224 */ /* 0x000fe400078e0029 */
[-C--:B------:R-:W-:Y:S01]  /*7d20*/  FFMA.FTZ R43, R43, R83.reuse, -R154 ;  /* 0x000000532b2b7223 */ /* 0x080fe2000001089a */
[----:B------:R-:W-:Y:S01]  /*7d30*/  FFMA.FTZ R153, R82, R83, R153 ;  /* 0x0000005352997223 */ /* 0x000fe20000010099 */
[----:B------:R-:W-:Y:S01]  /*7d40*/  SHF.R.U32.HI R82, RZ, 0x10, R51 ;  /* 0x00000010ff527819 */ /* 0x000fe20000011633 */
[----:B------:R-:W-:Y:S01]  /*7d50*/  IMAD.MOV.U32 R41, RZ, RZ, R55 ;  /* 0x000000ffff297224 */ /* 0x000fe200078e0037 */
[----:B------:R-:W-:-:S03]  /*7d60*/  SHF.R.U32.HI R83, RZ, 0x10, R39 ;  /* 0x00000010ff537819 */ /* 0x000fc60000011627 */
[----:B------:R-:W-:Y:S02]  /*7d70*/  HADD2.F32 R82, -RZ, R82.H0_H0 ;  /* 0x20000052ff527230 */ /* 0x000fe40000004100 */
[----:B------:R-:W-:-:S03]  /*7d80*/  HADD2.F32 R83, -RZ, R83.H0_H0 ;  /* 0x20000053ff537230 */ /* 0x000fc60000004100 */
        /* <DEDUP_REMOVED lines=10> */
[C---:B------:R-:W-:Y:S01]  /*7e30*/  FMUL.FTZ R155, R81.reuse, R155 ;  /* 0x0000009b519b7220 */ /* 0x040fe20000410000 */
[----:B------:R-:W-:Y:S01]  /*7e40*/  F2FP.F16.F32.PACK_AB R82, R82, R153 ;  /* 0x000000995252723e */ /* 0x000fe200000000ff */
[----:B------:R-:W-:-:S02]  /*7e50*/  FFMA.FTZ R83, R81, R49, -R83 ;  /* 0x0000003151537223 */ /* 0x000fc40000010853 */
[----:B------:R-:W-:Y:S01]  /*7e60*/  FFMA.FTZ R155, R15, R49, R155 ;  /* 0x000000310f9b7223 */ /* 0x000fe2000001009b */
[-C--:B------:R-:W-:Y:S01]  /*7e70*/  FMUL.FTZ R15, R40, R48.reuse ;  /* 0x00000030280f7220 */ /* 0x080fe20000410000 */
[C---:B------:R-:W-:Y:S01]  /*7e80*/  FMUL.FTZ R48, R12.reuse, R48 ;  /* 0x000000300c307220 */ /* 0x040fe20000410000 */
[--C-:B------:R-:W-:Y:S02]  /*7e90*/  HADD2.F32 R49, -RZ, R223.reuse.H1_H1 ;  /* 0x300000dfff317230 */ /* 0x100fe40000004100 */
[-C--:B------:R-:W-:Y:S01]  /*7ea0*/  FFMA.FTZ R15, R12, R36.reuse, -R15 ;  /* 0x000000240c0f7223 */ /* 0x080fe2000001080f */
[--C-:B------:R-:W-:Y:S02]  /*7eb0*/  HADD2.F32 R12, -RZ, R42.reuse.H0_H0 ;  /* 0x2000002aff0c7230 */ /* 0x100fe40000004100 */
[----:B------:R-:W-:Y:S01]  /*7ec0*/  FFMA.FTZ R48, R40, R36, R48 ;  /* 0x0000002428307223 */ /* 0x000fe20000010030 */
[----:B------:R-:W-:Y:S02]  /*7ed0*/  HADD2.F32 R36, -RZ, R223.H0_H0 ;  /* 0x200000dfff247230 */ /* 0x000fe40000004100 */
[----:B------:R-:W-:-:S02]  /*7ee0*/  HADD2.F32 R42, -RZ, R42.H1_H1 ;  /* 0x3000002aff2a7230 */ /* 0x000fc40000004100 */
[CC--:B------:R-:W-:Y:S01]  /*7ef0*/  FMUL.FTZ R40, R12.reuse, R49.reuse ;  /* 0x000000310c287220 */ /* 0x0c0fe20000410000 */
[----:B------:R-:W-:Y:S01]  /*7f00*/  FMUL.FTZ R49, R37, R49 ;  /* 0x0000003125317220 */ /* 0x000fe20000410000 */
[----:B------:R-:W-:Y:S02]  /*7f10*/  F2FP.F16.F32.PACK_AB R15, R15, R83 ;  /* 0x000000530f0f723e */ /* 0x000fe400000000ff */
[-C--:B------:R-:W-:Y:S01]  /*7f20*/  FFMA.FTZ R40, R37, R36.reuse, -R40 ;  /* 0x0000002425287223 */ /* 0x080fe20000010828 */
[----:B------:R-:W-:Y:S01]  /*7f30*/  FFMA.FTZ R49, R12, R36, R49 ;  /* 0x000000240c317223 */ /* 0x000fe20000010031 */
[-C--:B------:R-:W-:Y:S01]  /*7f40*/  FMUL.FTZ R12, R42, R50.reuse ;  /* 0x000000322a0c7220 */ /* 0x080fe20000410000 */
[----:B------:R-:W-:Y:S01]  /*7f50*/  FMUL.FTZ R50, R14, R50 ;  /* 0x000000320e327220 */ /* 0x000fe20000410000 */
[----:B------:R-:W-:Y:S02]  /*7f60*/  F2FP.F16.F32.PACK_AB R48, R48, R155 ;  /* 0x0000009b3030723e */ /* 0x000fe400000000ff */
[-C--:B------:R-:W-:Y:S01]  /*7f70*/  FFMA.FTZ R12, R14, R38.reuse, -R12 ;  /* 0x000000260e0c7223 */ /* 0x080fe2000001080c */
[----:B------:R-:W-:-:S04]  /*7f80*/  FFMA.FTZ R50, R42, R38, R50 ;  /* 0x000000262a327223 */ /* 0x000fc80000010032 */
[----:B------:R-:W-:Y:S01]  /*7f90*/  F2FP.F16.F32.PACK_AB R14, R12, R40 ;  /* 0x000000280c0e723e */ /* 0x000fe200000000ff */
[----:B------:R-:W-:Y:S01]  /*7fa0*/  IMAD.MOV.U32 R12, RZ, RZ, R15 ;  /* 0x000000ffff0c7224 */ /* 0x000fe200078e000f */
[----:B------:R-:W-:Y:S01]  /*7fb0*/  F2FP.F16.F32.PACK_AB R49, R50, R49 ;  /* 0x000000313231723e */ /* 0x000fe200000000ff */
[----:B------:R-:W-:Y:S01]  /*7fc0*/  IMAD.MOV.U32 R15, RZ, RZ, R43 ;  /* 0x000000ffff0f7224 */ /* 0x000fe200078e002b */
[----:B------:R-:W-:Y:S01]  /*7fd0*/  MOV R40, R48 ;  /* 0x0000003000287202 */ /* 0x000fe20000000f00 */
[----:B------:R-:W-:Y:S02]  /*7fe0*/  IMAD.MOV.U32 R43, RZ, RZ, R82 ;  /* 0x000000ffff2b7224 */ /* 0x000fe400078e0052 */
[----:B------:R-:W-:-:S07]  /*7ff0*/  IMAD.MOV.U32 R42, RZ, RZ, R49 ;  /* 0x000000ffff2a7224 */ /* 0x000fce00078e0031 */
.L_x_1659:
[----:B------:R-:W-:Y:S05]  /*8000*/  BSYNC B3 ;  /* 0x0000000000037941 */ /* 0x000fea0003800000 */
.L_x_1658:
[----:B------:R-:W-:Y:S01]  /*8010*/  @!P4 IMAD.WIDE R36, R54, 0x2, R120 ;  /* 0x000000023624c825 */ /* 0x000fe200078e0278 */
[----:B--2---:R4:W-:Y:S04]  /*8020*/  ST.E.128 desc[UR60][R52.64], R12 ;  /* 0x0000000c34007985 */ /* 0x0049e8000c101d3c */
[----:B---3--:R4:W-:Y:S02]  /*8030*/  @!P4 ST.E.128 desc[UR60][R36.64], R40 ;  /* 0x000000282400c985 */ /* 0x0089e4000c101d3c */
.L_x_1657:
[----:B------:R-:W-:Y:S05]  /*8040*/  BSYNC B2 ;  /* 0x0000000000027941 */ /* 0x000fea0003800000 */
.L_x_1656:
        /* <DEDUP_REMOVED lines=17> */
[----:B------:R-:W-:-:S04]  /*8160*/  LOP3.LUT R14, R14, R185, RZ, 0x3c, !PT ;  /* 0x000000b90e0e7212 */ /* 0x000fc800078e3cff */
[----:B------:R-:W-:Y:S01]  /*8170*/  IADD3 R14, R13, R14, RZ ;  /* 0x0000000e0d0e7210 */ /* 0x000fe20007ffe0ff */
[----:B------:R-:W-:-:S04]  /*8180*/  IMAD R13, R19, 0x4800, R137 ;  /* 0x00004800130d7824 */ /* 0x000fc800078e0289 */
[----:B------:R-:W-:Y:S02]  /*8190*/  IMAD R36, R19, 0x4800, R14 ;  /* 0x0000480013247824 */ /* 0x000fe400078e020e */
[--C-:B------:R-:W-:Y:S02]  /*81a0*/  IMAD R13, R13, 0x2, R18.reuse ;  /* 0x000000020d0d7824 */ /* 0x100fe400078e0212 */
[----:B------:R-:W-:Y:S02]  /*81b0*/  IMAD R36, R36, 0x2, R18 ;  /* 0x0000000224247824 */ /* 0x000fe400078e0212 */
[----:B------:R-:W-:Y:S02]  /*81c0*/  @!P4 IMAD.WIDE R120, R12, 0x2, R120 ;  /* 0x000000020c78c825 */ /* 0x000fe400078e0278 */
[----:B------:R-:W2:Y:S04]  /*81d0*/  LDS.128 R12, [R13+0x18400] ;  /* 0x018400000d0c7984 */ /* 0x000ea80000000c00 */
[----:B------:R-:W3:Y:S01]  /*81e0*/  LDS.128 R36, [R36+0x18400] ;  /* 0x0184000024247984 */ /* 0x000ee20000000c00 */
[----:B------:R-:W-:Y:S05]  /*81f0*/  @P6 BRA `(.L_x_1661) ;  /* 0x0000000400486947 */ /* 0x000fea0003800000 */
[----:B------:R-:W-:Y:S01]  /*8200*/  SHF.R.U64 R11, R32, 0x10, R33 ;  /* 0x00000010200b7819 */ /* 0x000fe20000001221 */
[--C-:B---3--:R-:W-:Y:S01]  /*8210*/  HADD2.F32 R48, -RZ, R37.reuse.H1_H1 ;  /* 0x30000025ff307230 */ /* 0x108fe20000004100 */
[----:B------:R-:W-:Y:S01]  /*8220*/  SHF.R.U64 R42, R46, 0x10, R47 ;  /* 0x000000102e2a7819 */ /* 0x000fe2000000122f */
[--C-:B------:R-:W-:Y:S01]  /*8230*/  HADD2.F32 R43, -RZ, R210.reuse.H1_H1 ;  /* 0x300000d2ff2b7230 */ /* 0x100fe20000004100 */
[----:B------:R-:W-:Y:S01]  /*8240*/  SHF.R.U64 R32, R44, 0x10, R45 ;  /* 0x000000102c207819 */ /* 0x000fe2000000122d */
[----:B------:R-:W-:Y:S01]  /*8250*/  HADD2.F32 R210, -RZ, R210.H0_H0 ;  /* 0x200000d2ffd27230 */ /* 0x000fe20000004100 */
[----:B------:R-:W-:Y:S01]  /*8260*/  SHF.R.U32.HI R46, RZ, 0x10, R47 ;  /* 0x00000010ff2e7819 */ /* 0x000fe2000001162f */
[----:B------:R-:W-:Y:S01]  /*8270*/  HADD2.F32 R47, -RZ, R37.H0_H0 ;  /* 0x20000025ff2f7230 */ /* 0x000fe20000004100 */
[----:B------:R-:W-:Y:S01]  /*8280*/  SHF.R.U32.HI R33, RZ, 0x10, R33 ;  /* 0x00000010ff217819 */ /* 0x000fe20000011621 */
[----:B--2---:R-:W-:Y:S01]  /*8290*/  HADD2.F32 R37, -RZ, R13.H0_H0 ;  /* 0x2000000dff257230 */ /* 0x004fe20000004100 */
[----:B------:R-:W-:Y:S01]  /*82a0*/  SHF.R.U32.HI R44, RZ, 0x10, R45 ;  /* 0x00000010ff2c7819 */ /* 0x000fe2000001162d */
[----:B------:R-:W-:Y:S01]  /*82b0*/  HADD2.F32 R45, -RZ, R212.H1_H1 ;  /* 0x300000d4ff2d7230 */ /* 0x000fe20000004100 */
[--C-:B------:R-:W-:Y:S01]  /*82c0*/  SHF.R.U64 R34, R34, 0x10, R35.reuse ;  /* 0x0000001022227819 */ /* 0x100fe20000001223 */
[----:B------:R-:W-:Y:S01]  /*82d0*/  HADD2.F32 R49, -RZ, R33.H0_H0 ;  /* 0x20000021ff317230 */ /* 0x000fe20000004100 */
[----:B------:R-:W-:Y:S01]  /*82e0*/  SHF.R.U32.HI R35, RZ, 0x10, R35 ;  /* 0x00000010ff237819 */ /* 0x000fe20000011623 */
[----:B------:R-:W-:-:S02]  /*82f0*/  HADD2.F32 R44, -RZ, R44.H0_H0 ;  /* 0x2000002cff2c7230 */ /* 0x000fc40000004100 */
[-C--:B------:R-:W-:Y:S01]  /*8300*/  FMUL.FTZ R33, R47, R45.reuse ;  /* 0x0000002d2f217220 */ /* 0x080fe20000410000 */
[----:B------:R-:W-:Y:S02]  /*8310*/  HADD2.F32 R13, -RZ, R13.H1_H1 ;  /* 0x3000000dff0d7230 */ /* 0x000fe40000004100 */
        /* <DEDUP_REMOVED lines=10> */
[----:B------:R-:W-:Y:S02]  /*83c0*/  HADD2.F32 R37, -RZ, R211.H1_H1 ;  /* 0x300000d3ff257230 */ /* 0x000fe40000004100 */
[----:B------:R-:W-:Y:S02]  /*83d0*/  HADD2.F32 R39, -RZ, R15.H0_H0 ;  /* 0x2000000fff277230 */ /* 0x000fe40000004100 */
[----:B------:R-:W-:Y:S02]  /*83e0*/  HADD2.F32 R48, -RZ, R35.H0_H0 ;  /* 0x20000023ff307230 */ /* 0x000fe40000004100 */
[----:B------:R-:W-:Y:S01]  /*83f0*/  FMUL.FTZ R35, R43, R37 ;  /* 0x000000252b237220 */ /* 0x000fe20000410000 */
[----:B------:R-:W-:-:S02]  /*8400*/  HADD2.F32 R15, -RZ, R15.H1_H1 ;  /* 0x3000000fff0f7230 */ /* 0x000fc40000004100 */
[----:B------:R-:W-:Y:S01]  /*8410*/  FMUL.FTZ R49, R39, R37 ;  /* 0x0000002527317220 */ /* 0x000fe20000410000 */
[-C--:B------:R-:W-:Y:S01]  /*8420*/  FMUL.FTZ R37, R47, R46.reuse ;  /* 0x0000002e2f257220 */ /* 0x080fe20000410000 */
[----:B------:R-:W-:Y:S02]  /*8430*/  HADD2.F32 R13, -RZ, R209.H1_H1 ;  /* 0x300000d1ff0d7230 */ /* 0x000fe40000004100 */
[C---:B------:R-:W-:Y:S01]  /*8440*/  FMUL.FTZ R46, R15.reuse, R46 ;  /* 0x0000002e0f2e7220 */ /* 0x040fe20000410000 */
[----:B------:R-:W-:Y:S01]  /*8450*/  FFMA.FTZ R37, R15, R48, -R37 ;  /* 0x000000300f257223 */ /* 0x000fe20000010825 */
[----:B------:R-:W-:Y:S02]  /*8460*/  HADD2.F32 R212, -RZ, R212.H0_H0 ;  /* 0x200000d4ffd47230 */ /* 0x000fe40000004100 */
[-C--:B------:R-:W-:Y:S01]  /*8470*/  FFMA.FTZ R35, R39, R13.reuse, -R35 ;  /* 0x0000000d27237223 */ /* 0x080fe20000010823 */
[----:B------:R-:W-:Y:S02]  /*8480*/  HADD2.F32 R15, -RZ, R36.H0_H0 ;  /* 0x20000024ff0f7230 */ /* 0x000fe40000004100 */
[----:B------:R-:W-:Y:S01]  /*8490*/  FFMA.FTZ R49, R43, R13, R49 ;  /* 0x0000000d2b317223 */ /* 0x000fe20000010031 */
[----:B------:R-:W-:-:S02]  /*84a0*/  HADD2.F32 R32, -RZ, R32.H0_H0 ;  /* 0x20000020ff207230 */ /* 0x000fc40000004100 */
[----:B------:R-:W-:Y:S01]  /*84b0*/  FFMA.FTZ R46, R47, R48, R46 ;  /* 0x000000302f2e7223 */ /* 0x000fe2000001002e */
[----:B------:R-:W-:Y:S01]  /*84c0*/  HADD2.F32 R36, -RZ, R36.H1_H1 ;  /* 0x30000024ff247230 */ /* 0x000fe20000004100 */
[----:B------:R-:W-:Y:S01]  /*84d0*/  F2FP.F16.F32.PACK_AB R35, R37, R35 ;  /* 0x000000232523723e */ /* 0x000fe200000000ff */
[--C-:B------:R-:W-:Y:S01]  /*84e0*/  HADD2.F32 R13, -RZ, R12.reuse.H0_H0 ;  /* 0x2000000cff0d7230 */ /* 0x100fe20000004100 */
[----:B------:R-:W-:Y:S01]  /*84f0*/  F2FP.F16.F32.PACK_AB R37, R44, R50 ;  /* 0x000000322c25723e */ /* 0x000fe200000000ff */
[----:B------:R-:W-:Y:S02]  /*8500*/  HADD2.F32 R39, -RZ, R11.H0_H0 ;  /* 0x2000000bff277230 */ /* 0x000fe40000004100 */
[----:B------:R-:W-:Y:S01]  /*8510*/  FMUL.FTZ R11, R15, R212 ;  /* 0x000000d40f0b7220 */ /* 0x000fe20000410000 */
[----:B------:R-:W-:Y:S02]  /*8520*/  HADD2.F32 R12, -RZ, R12.H1_H1 ;  /* 0x3000000cff0c7230 */ /* 0x000fe40000004100 */
[----:B------:R-:W-:Y:S01]  /*8530*/  FMUL.FTZ R43, R36, R32 ;  /* 0x00000020242b7220 */ /* 0x000fe20000410000 */
[C---:B------:R-:W-:Y:S01]  /*8540*/  FMUL.FTZ R212, R13.reuse, R212 ;  /* 0x000000d40dd47220 */ /* 0x040fe20000410000 */
[----:B------:R-:W-:Y:S01]  /*8550*/  FFMA.FTZ R11, R13, R210, -R11 ;  /* 0x000000d20d0b7223 */ /* 0x000fe2000001080b */
[----:B------:R-:W-:-:S02]  /*8560*/  HADD2.F32 R13, -RZ, R38.H0_H0 ;  /* 0x20000026ff0d7230 */ /* 0x000fc40000004100 */
[C---:B------:R-:W-:Y:S01]  /*8570*/  FMUL.FTZ R32, R12.reuse, R32 ;  /* 0x000000200c207220 */ /* 0x040fe20000410000 */
[-C--:B------:R-:W-:Y:S01]  /*8580*/  FFMA.FTZ R43, R12, R39.reuse, -R43 ;  /* 0x000000270c2b7223 */ /* 0x080fe2000001082b */
[----:B------:R-:W-:Y:S02]  /*8590*/  HADD2.F32 R211, -RZ, R211.H0_H0 ;  /* 0x200000d3ffd37230 */ /* 0x000fe40000004100 */
[----:B------:R-:W-:Y:S01]  /*85a0*/  FFMA.FTZ R212, R15, R210, R212 ;  /* 0x000000d20fd47223 */ /* 0x000fe200000100d4 */
[----:B------:R-:W-:Y:S02]  /*85b0*/  HADD2.F32 R42, -RZ, R42.H0_H0 ;  /* 0x2000002aff2a7230 */ /* 0x000fe40000004100 */
[----:B------:R-:W-:Y:S01]  /*85c0*/  FFMA.FTZ R32, R36, R39, R32 ;  /* 0x0000002724207223 */ /* 0x000fe20000010020 */
[----:B------:R-:W-:Y:S02]  /*85d0*/  HADD2.F32 R12, -RZ, R14.H0_H0 ;  /* 0x2000000eff0c7230 */ /* 0x000fe40000004100 */
[----:B------:R-:W-:Y:S01]  /*85e0*/  FMUL.FTZ R15, R13, R211 ;  /* 0x000000d30d0f7220 */ /* 0x000fe20000410000 */
[----:B------:R-:W-:Y:S01]  /*85f0*/  HADD2.F32 R38, -RZ, R38.H1_H1 ;  /* 0x30000026ff267230 */ /* 0x000fe20000004100 */
[----:B------:R-:W-:Y:S01]  /*8600*/  F2FP.F16.F32.PACK_AB R39, R46, R49 ;  /* 0x000000312e27723e */ /* 0x000fe200000000ff */
[----:B------:R-:W-:-:S02]  /*8610*/  HADD2.F32 R14, -RZ, R14.H1_H1 ;  /* 0x3000000eff0e7230 */ /* 0x000fc40000004100 */
[----:B------:R-:W-:Y:S01]  /*8620*/  FMUL.FTZ R211, R12, R211 ;  /* 0x000000d30cd37220 */ /* 0x000fe20000410000 */
[----:B------:R-:W-:Y:S02]  /*8630*/  HADD2.F32 R209, -RZ, R209.H0_H0 ;  /* 0x200000d1ffd17230 */ /* 0x000fe40000004100 */
        /* <DEDUP_REMOVED lines=8> */
[----:B------:R-:W-:-:S02]  /*86c0*/  F2FP.F16.F32.PACK_AB R13, R45, R33 ;  /* 0x000000212d0d723e */ /* 0x000fc400000000ff */
[----:B------:R-:W-:Y:S02]  /*86d0*/  F2FP.F16.F32.PACK_AB R12, R43, R11 ;  /* 0x0000000b2b0c723e */ /* 0x000fe400000000ff */
[----:B------:R-:W-:Y:S01]  /*86e0*/  F2FP.F16.F32.PACK_AB R14, R36, R15 ;  /* 0x0000000f240e723e */ /* 0x000fe200000000ff */
[----:B------:R-:W-:Y:S01]  /*86f0*/  IMAD.MOV.U32 R36, RZ, RZ, R32 ;  /* 0x000000ffff247224 */ /* 0x000fe200078e0020 */
[----:B------:R-:W-:Y:S01]  /*8700*/  F2FP.F16.F32.PACK_AB R38, R42, R211 ;  /* 0x000000d32a26723e */ /* 0x000fe200000000ff */
[----:B------:R-:W-:-:S07]  /*8710*/  IMAD.MOV.U32 R15, RZ, RZ, R35 ;  /* 0x000000ffff0f7224 */ /* 0x000fce00078e0023 */
.L_x_1661:
[----:B------:R-:W-:Y:S05]  /*8720*/  BSYNC B2 ;  /* 0x0000000000027941 */ /* 0x000fea0003800000 */
.L_x_1660:
[----:B--2---:R2:W-:Y:S04]  /*8730*/  ST.E.128 desc[UR60][R40.64], R12 ;  /* 0x0000000c28007985 */ /* 0x0045e8000c101d3c */
[----:B---3--:R2:W-:Y:S02]  /*8740*/  @!P4 ST.E.128 desc[UR60][R120.64], R36 ;  /* 0x000000247800c985 */ /* 0x0085e4000c101d3c */
.L_x_1651:
[----:B------:R-:W-:Y:S05]  /*8750*/  BSYNC B1 ;  /* 0x0000000000017941 */ /* 0x000fea0003800000 */
.L_x_1650:
[----:B------:R-:W-:-:S03]  /*8760*/  UMOV UR4, 0xffffffff ;  /* 0xffffffff00047882 */ /* 0x000fc60000000000 */
[----:B------:R-:W-:Y:S05]  /*8770*/  BRA.DIV UR4, `(.L_x_1662) ;  /* 0x000001fa04407947 */ /* 0x000fea000b800000 */
[----:B0-----:R-:W0:Y:S04]  /*8780*/  SHFL.IDX PT, R115, R115, 0x1, 0x1c1f ;  /* 0x003c1f0073737f89 */ /* 0x001e2800000e0000 */
[----:B------:R-:W0:Y:S02]  /*8790*/  SHFL.IDX PT, R116, R116, 0x1, 0x1c1f ;  /* 0x003c1f0074747f89 */ /* 0x000e2400000e0000 */
.L_x_2022:
[----:B------:R-:W-:Y:S05]  /*87a0*/  @P5 BRA `(.L_x_1619) ;  /* 0x0000001c005c5947 */ /* 0x000fea0003800000 */
[----:B------:R-:W-:Y:S01]  /*87b0*/  ISETP.NE.AND P4, PT, R8, RZ, PT ;  /* 0x000000ff0800720c */ /* 0x000fe20003f85270 */
[----:B------:R-:W-:Y:S01]  /*87c0*/  BSSY B1, `(.L_x_1663) ;  /* 0x0000072000017945 */ /* 0x000fe20003800000 */
[----:B0-2-4-:R-:W-:Y:S01]  /*87d0*/  IMAD.MOV.U32 R36, RZ, RZ, R116 ;  /* 0x000000ffff247224 */ /* 0x015fe200078e0074 */
[----:B------:R-:W-:-:S10]  /*87e0*/  MOV R37, R115 ;  /* 0x0000007300257202 */ /* 0x000fd40000000f00 */
[----:B------:R-:W-:Y:S05]  /*87f0*/  @!P4 BRA `(.L_x_1664) ;  /* 0x0000000400b8c947 */ /* 0x000fea0003800000 */
[----:B---3--:R-:W-:Y:S01]  /*8800*/  SEL R11, R125, R131, !P3 ;  /* 0x000000837d0b7207 */ /* 0x008fe20005800000 */
[----:B------:R-:W-:Y:S01]  /*8810*/  BSSY B2, `(.L_x_1665) ;  /* 0x000006a000027945 */ /* 0x000fe20003800000 */
[C---:B------:R-:W-:Y:S02]  /*8820*/  LEA R38, P5, R5.reuse, R116, 0x1 ;  /* 0x0000007405267211 */ /* 0x040fe400078a08ff */
[----:B------:R-:W-:Y:S02]  /*8830*/  SHF.R.S32.HI R12, RZ, 0x1f, R11 ;  /* 0x0000001fff0c7819 */ /* 0x000fe4000001140b */
        /* <DEDUP_REMOVED lines=14> */
[----:B------:R-:W-:Y:S02]  /*8920*/  IMAD R13, R19, 0x4800, R12 ;  /* 0x00004800130d7824 */ /* 0x000fe400078e020c */
[--C-:B------:R-:W-:Y:S02]  /*8930*/  IMAD R11, R11, 0x2, R18.reuse ;  /* 0x000000020b0b7824 */ /* 0x100fe400078e0212 */
[----:B------:R-:W-:Y:S02]  /*8940*/  IMAD R32, R13, 0x2, R18 ;  /* 0x000000020d207824 */ /* 0x000fe400078e0212 */
[----:B------:R-:W-:Y:S01]  /*8950*/  @!P4 IMAD.WIDE R40, R41, 0x2, R36 ;  /* 0x000000022928c825 */ /* 0x000fe200078e0224 */
[----:B------:R0:W2:Y:S04]  /*8960*/  LDS.128 R12, [R11+0x18400] ;  /* 0x018400000b0c7984 */ /* 0x0000a80000000c00 */
[----:B------:R-:W3:Y:S01]  /*8970*/  LDS.128 R32, [R32+0x18400] ;  /* 0x0184000020207984 */ /* 0x000ee20000000c00 */
[----:B------:R-:W-:Y:S05]  /*8980*/  @P5 BRA `(.L_x_1666) ;  /* 0x0000000400485947 */ /* 0x000fea0003800000 */
[--C-:B------:R-:W-:Y:S01]  /*8990*/  SHF.R.U64 R42, R76, 0x10, R77.reuse ;  /* 0x000000104c2a7819 */ /* 0x100fe2000000124d */
[----:B------:R-:W-:Y:S01]  /*89a0*/  HADD2.F32 R49, -RZ, R204.H1_H1 ;  /* 0x300000ccff317230 */ /* 0x000fe20000004100 */
[----:B------:R-:W-:Y:S01]  /*89b0*/  SHF.R.U32.HI R76, RZ, 0x10, R77 ;  /* 0x00000010ff4c7819 */ /* 0x000fe2000001164d */
[--C-:B---3--:R-:W-:Y:S01]  /*89c0*/  HADD2.F32 R46, -RZ, R33.reuse.H0_H0 ;  /* 0x20000021ff2e7230 */ /* 0x108fe20000004100 */
[--C-:B0-----:R-:W-:Y:S01]  /*89d0*/  SHF.R.U64 R11, R64, 0x10, R65.reuse ;  /* 0x00000010400b7819 */ /* 0x101fe20000001241 */
[----:B------:R-:W-:Y:S01]  /*89e0*/  HADD2.F32 R48, -RZ, R33.H1_H1 ;  /* 0x30000021ff307230 */ /* 0x000fe20000004100 */
[----:B------:R-:W-:Y:S01]  /*89f0*/  SHF.R.U32.HI R64, RZ, 0x10, R65 ;  /* 0x00000010ff407819 */ /* 0x000fe20000011641 */
[--C-:B--2---:R-:W-:Y:S01]  /*8a00*/  HADD2.F32 R52, -RZ, R13.reuse.H0_H0 ;  /* 0x2000000dff347230 */ /* 0x104fe20000004100 */
[--C-:B------:R-:W-:Y:S01]  /*8a10*/  SHF.R.U64 R44, R78, 0x10, R79.reuse ;  /* 0x000000104e2c7819 */ /* 0x100fe2000000124f */
[----:B------:R-:W-:Y:S01]  /*8a20*/  HADD2.F32 R33, -RZ, R76.H0_H0 ;  /* 0x2000004cff217230 */ /* 0x000fe20000004100 */
[----:B------:R-:W-:Y:S01]  /*8a30*/  SHF.R.U32.HI R78, RZ, 0x10, R79 ;  /* 0x00000010ff4e7819 */ /* 0x000fe2000001164f */
[----:B------:R-:W-:-:S02]  /*8a40*/  HADD2.F32 R50, -RZ, R13.H1_H1 ;  /* 0x3000000dff327230 */ /* 0x000fc40000004100 */
[-C--:B------:R-:W-:Y:S01]  /*8a50*/  FMUL.FTZ R13, R46, R49.reuse ;  /* 0x000000312e0d7220 */ /* 0x080fe20000410000 */
[----:B------:R-:W-:Y:S02]  /*8a60*/  HADD2.F32 R45, -RZ, R189.H1_H1 ;  /* 0x300000bdff2d7230 */ /* 0x000fe40000004100 */
[----:B------:R-:W-:Y:S01]  /*8a70*/  FMUL.FTZ R49, R52, R49 ;  /* 0x0000003134317220 */ /* 0x000fe20000410000 */
[----:B------:R-:W-:Y:S02]  /*8a80*/  HADD2.F32 R47, -RZ, R64.H0_H0 ;  /* 0x20000040ff2f7230 */ /* 0x000fe40000004100 */
[-C--:B------:R-:W-:Y:S01]  /*8a90*/  FMUL.FTZ R51, R48, R33.reuse ;  /* 0x0000002130337220 */ /* 0x080fe20000410000 */
[----:B------:R-:W-:Y:S01]  /*8aa0*/  FMUL.FTZ R53, R50, R33 ;  /* 0x0000002132357220 */ /* 0x000fe20000410000 */
[----:B------:R-:W-:Y:S01]  /*8ab0*/  SHF.R.U64 R43, R66, 0x10, R67 ;  /* 0x00000010422b7819 */ /* 0x000fe20000001243 */
[-C--:B------:R-:W-:Y:S01]  /*8ac0*/  FFMA.FTZ R33, R46, R45.reuse, R49 ;  /* 0x0000002d2e217223 */ /* 0x080fe20000010031 */
[----:B------:R-:W-:Y:S01]  /*8ad0*/  SHF.R.U32.HI R66, RZ, 0x10, R67 ;  /* 0x00000010ff427819 */ /* 0x000fe20000011643 */
[----:B------:R-:W-:Y:S01]  /*8ae0*/  FFMA.FTZ R13, R52, R45, -R13 ;  /* 0x0000002d340d7223 */ /* 0x000fe2000001080d */
[----:B------:R-:W-:Y:S01]  /*8af0*/  FFMA.FTZ R46, R50, R47, -R51 ;  /* 0x0000002f322e7223 */ /* 0x000fe20000010833 */
[----:B------:R-:W-:-:S02]  /*8b00*/  HADD2.F32 R49, -RZ, R200.H1_H1 ;  /* 0x300000c8ff317230 */ /* 0x000fc40000004100 */
[----:B------:R-:W-:Y:S01]  /*8b10*/  FFMA.FTZ R48, R48, R47, R53 ;  /* 0x0000002f30307223 */ /* 0x000fe20000010035 */
[----:B------:R-:W-:Y:S02]  /*8b20*/  HADD2.F32 R54, -RZ, R15.H0_H0 ;  /* 0x2000000fff367230 */ /* 0x000fe40000004100 */
[--C-:B------:R-:W-:Y:S01]  /*8b30*/  HADD2.F32 R50, -RZ, R35.reuse.H0_H0 ;  /* 0x20000023ff327230 */ /* 0x100fe20000004100 */
[----:B------:R-:W-:Y:S01]  /*8b40*/  F2FP.F16.F32.PACK_AB R13, R46, R13 ;  /* 0x0000000d2e0d723e */ /* 0x000fe200000000ff */
[----:B------:R-:W-:Y:S02]  /*8b50*/  HADD2.F32 R52, -RZ, R35.H1_H1 ;  /* 0x30000023ff347230 */ /* 0x000fe40000004100 */
[----:B------:R-:W-:Y:S01]  /*8b60*/  FMUL.FTZ R35, R54, R49 ;  /* 0x0000003136237220 */ /* 0x000fe20000410000 */
[----:B------:R-:W-:Y:S01]  /*8b70*/  HADD2.F32 R78, -RZ, R78.H0_H0 ;  /* 0x2000004eff4e7230 */ /* 0x000fe20000004100 */
[----:B------:R-:W-:Y:S01]  /*8b80*/  F2FP.F16.F32.PACK_AB R33, R48, R33 ;  /* 0x000000213021723e */ /* 0x000fe200000000ff */
[----:B------:R-:W-:-:S02]  /*8b90*/  HADD2.F32 R45, -RZ, R159.H1_H1 ;  /* 0x3000009fff2d7230 */ /* 0x000fc40000004100 */
[----:B------:R-:W-:Y:S02]  /*8ba0*/  HADD2.F32 R47, -RZ, R15.H1_H1 ;  /* 0x3000000fff2f7230 */ /* 0x000fe40000004100 */
[----:B------:R-:W-:Y:S01]  /*8bb0*/  FMUL.FTZ R15, R50, R49 ;  /* 0x00000031320f7220 */ /* 0x000fe20000410000 */
[----:B------:R-:W-:Y:S02]  /*8bc0*/  HADD2.F32 R66, -RZ, R66.H0_H0 ;  /* 0x20000042ff427230 */ /* 0x000fe40000004100 */
[-C--:B------:R-:W-:Y:S01]  /*8bd0*/  FMUL.FTZ R64, R52, R78.reuse ;  /* 0x0000004e34407220 */ /* 0x080fe20000410000 */
[-C--:B------:R-:W-:Y:S01]  /*8be0*/  FFMA.FTZ R35, R50, R45.reuse, R35 ;  /* 0x0000002d32237223 */ /* 0x080fe20000010023 */
[C---:B------:R-:W-:Y:S01]  /*8bf0*/  FMUL.FTZ R49, R47.reuse, R78 ;  /* 0x0000004e2f317220 */ /* 0x040fe20000410000 */
[----:B------:R-:W-:Y:S01]  /*8c00*/  FFMA.FTZ R15, R54, R45, -R15 ;  /* 0x0000002d360f7223 */ /* 0x000fe2000001080f */
[----:B------:R-:W-:Y:S01]  /*8c10*/  FFMA.FTZ R50, R47, R66, -R64 ;  /* 0x000000422f327223 */ /* 0x000fe20000010840 */
[----:B------:R-:W-:-:S02]  /*8c20*/  HADD2.F32 R51, -RZ, R42.H0_H0 ;  /* 0x2000002aff337230 */ /* 0x000fc40000004100 */
[----:B------:R-:W-:Y:S01]  /*8c30*/  FFMA.FTZ R52, R52, R66, R49 ;  /* 0x0000004234347223 */ /* 0x000fe20000010031 */
[----:B------:R-:W-:Y:S02]  /*8c40*/  HADD2.F32 R204, -RZ, R204.H0_H0 ;  /* 0x200000ccffcc7230 */ /* 0x000fe40000004100 */
[----:B------:R-:W-:Y:S01]  /*8c50*/  HADD2.F32 R45, -RZ, R32.H0_H0 ;  /* 0x20000020ff2d7230 */ /* 0x000fe20000004100 */
[----:B------:R-:W-:Y:S01]  /*8c60*/  F2FP.F16.F32.PACK_AB R15, R50, R15 ;  /* 0x0000000f320f723e */ /* 0x000fe200000000ff */
[----:B------:R-:W-:Y:S01]  /*8c70*/  HADD2.F32 R42, -RZ, R12.H0_H0 ;  /* 0x2000000cff2a7230 */ /* 0x000fe20000004100 */
[----:B------:R-:W-:Y:S01]  /*8c80*/  F2FP.F16.F32.PACK_AB R35, R52, R35 ;  /* 0x000000233423723e */ /* 0x000fe200000000ff */
[----:B------:R-:W-:Y:S02]  /*8c90*/  HADD2.F32 R47, -RZ, R32.H1_H1 ;  /* 0x30000020ff2f7230 */ /* 0x000fe40000004100 */
[----:B------:R-:W-:Y:S02]  /*8ca0*/  HADD2.F32 R32, -RZ, R12.H1_H1 ;  /* 0x3000000cff207230 */ /* 0x000fe40000004100 */
[----:B------:R-:W-:Y:S01]  /*8cb0*/  FMUL.FTZ R12, R42, R204 ;  /* 0x000000cc2a0c7220 */ /* 0x000fe20000410000 */
[----:B------:R-:W-:-:S02]  /*8cc0*/  HADD2.F32 R189, -RZ, R189.H0_H0 ;  /* 0x200000bdffbd7230 */ /* 0x000fc40000004100 */
[-C--:B------:R-:W-:Y:S01]  /*8cd0*/  FMUL.FTZ R53, R47, R51.reuse ;  /* 0x000000332f357220 */ /* 0x080fe20000410000 */
[----:B------:R-:W-:Y:S02]  /*8ce0*/  HADD2.F32 R49, -RZ, R11.H0_H0 ;  /* 0x2000000bff317230 */ /* 0x000fe40000004100 */
[C---:B------:R-:W-:Y:S01]  /*8cf0*/  FMUL.FTZ R54, R32.reuse, R51 ;  /* 0x0000003320367220 */ /* 0x040fe20000410000 */
[C---:B------:R-:W-:Y:S01]  /*8d00*/  FMUL.FTZ R11, R45.reuse, R204 ;  /* 0x000000cc2d0b7220 */ /* 0x040fe20000410000 */
[----:B------:R-:W-:Y:S01]  /*8d10*/  FFMA.FTZ R12, R45, R189, R12 ;  /* 0x000000bd2d0c7223 */ /* 0x000fe2000001000c */
[----:B------:R-:W-:Y:S02]  /*8d20*/  HADD2.F32 R159, -RZ, R159.H0_H0 ;  /* 0x2000009fff9f7230 */ /* 0x000fe40000004100 */
[-C--:B------:R-:W-:Y:S01]  /*8d30*/  FFMA.FTZ R32, R32, R49.reuse, -R53 ;  /* 0x0000003120207223 */ /* 0x080fe20000010835 */
[----:B------:R-:W-:Y:S01]  /*8d40*/  FFMA.FTZ R45, R47, R49, R54 ;  /* 0x000000312f2d7223 */ /* 0x000fe20000010036 */
[----:B------:R-:W-:-:S02]  /*8d50*/  HADD2.F32 R49, -RZ, R44.H0_H0 ;  /* 0x2000002cff317230 */ /* 0x000fc40000004100 */
[----:B------:R-:W-:Y:S01]  /*8d60*/  FFMA.FTZ R11, R42, R189, -R11 ;  /* 0x000000bd2a0b7223 */ /* 0x000fe2000001080b */
[----:B------:R-:W-:Y:S02]  /*8d70*/  HADD2.F32 R44, -RZ, R34.H0_H0 ;  /* 0x20000022ff2c7230 */ /* 0x000fe40000004100 */
[----:B------:R-:W-:Y:S02]  /*8d80*/  HADD2.F32 R47, -RZ, R200.H0_H0 ;  /* 0x200000c8ff2f7230 */ /* 0x000fe40000004100 */
[----:B------:R-:W-:Y:S01]  /*8d90*/  HADD2.F32 R42, -RZ, R14.H0_H0 ;  /* 0x2000000eff2a7230 */ /* 0x000fe20000004100 */
[----:B------:R-:W-:Y:S01]  /*8da0*/  F2FP.F16.F32.PACK_AB R32, R32, R11 ;  /* 0x0000000b2020723e */ /* 0x000fe200000000ff */
[----:B------:R-:W-:Y:S02]  /*8db0*/  HADD2.F32 R34, -RZ, R34.H1_H1 ;  /* 0x30000022ff227230 */ /* 0x000fe40000004100 */
[----:B------:R-:W-:Y:S01]  /*8dc0*/  FMUL.FTZ R51, R44, R47 ;  /* 0x0000002f2c337220 */ /* 0x000fe20000410000 */
[----:B------:R-:W-:-:S02]  /*8dd0*/  HADD2.F32 R14, -RZ, R14.H1_H1 ;  /* 0x3000000eff0e7230 */ /* 0x000fc40000004100 */
[----:B------:R-:W-:Y:S01]  /*8de0*/  FMUL.FTZ R47, R42, R47 ;  /* 0x0000002f2a2f7220 */ /* 0x000fe20000410000 */
[----:B------:R-:W-:Y:S02]  /*8df0*/  HADD2.F32 R43, -RZ, R43.H0_H0 ;  /* 0x2000002bff2b7230 */ /* 0x000fe40000004100 */
[----:B------:R-:W-:Y:S01]  /*8e00*/  FMUL.FTZ R53, R34, R49 ;  /* 0x0000003122357220 */ /* 0x000fe20000410000 */
[----:B------:R-:W-:Y:S01]  /*8e10*/  FFMA.FTZ R51, R42, R159, -R51 ;  /* 0x0000009f2a337223 */ /* 0x000fe20000010833 */
[----:B------:R-:W-:Y:S01]  /*8e20*/  FMUL.FTZ R49, R14, R49 ;  /* 0x000000310e317220 */ /* 0x000fe20000410000 */
[----:B------:R-:W-:Y:S01]  /*8e30*/  FFMA.FTZ R47, R44, R159, R47 ;  /* 0x0000009f2c2f7223 */ /* 0x000fe2000001002f */
[-C--:B------:R-:W-:Y:S01]  /*8e40*/  FFMA.FTZ R14, R14, R43.reuse, -R53 ;  /* 0x0000002b0e0e7223 */ /* 0x080fe20000010835 */
[----:B------:R-:W-:Y:S01]  /*8e50*/  F2FP.F16.F32.PACK_AB R42, R45, R12 ;  /* 0x0000000c2d2a723e */ /* 0x000fe200000000ff */
[----:B------:R-:W-:Y:S01]  /*8e60*/  FFMA.FTZ R34, R34, R43, R49 ;  /* 0x0000002b22227223 */ /* 0x000fe20000010031 */
[----:B------:R-:W-:-:S02]  /*8e70*/  IMAD.MOV.U32 R12, RZ, RZ, R32 ;  /* 0x000000ffff0c7224 */ /* 0x000fc400078e0020 */
[----:B------:R-:W-:Y:S02]  /*8e80*/  F2FP.F16.F32.PACK_AB R14, R14, R51 ;  /* 0x000000330e0e723e */ /* 0x000fe400000000ff */
[----:B------:R-:W-:Y:S02]  /*8e90*/  F2FP.F16.F32.PACK_AB R34, R34, R47 ;  /* 0x0000002f2222723e */ /* 0x000fe400000000ff */
[----:B------:R-:W-:-:S07]  /*8ea0*/  MOV R32, R42 ;  /* 0x0000002a00207202 */ /* 0x000fce0000000f00 */
.L_x_1666:
[----:B------:R-:W-:Y:S05]  /*8eb0*/  BSYNC B2 ;  /* 0x0000000000027941 */ /* 0x000fea0003800000 */
.L_x_1665:
[----:B--2---:R2:W-:Y:S04]  /*8ec0*/  ST.E.128 desc[UR60][R38.64], R12 ;  /* 0x0000000c26007985 */ /* 0x0045e8000c101d3c */
[----:B---3--:R2:W-:Y:S02]  /*8ed0*/  @!P4 ST.E.128 desc[UR60][R40.64], R32 ;  /* 0x000000202800c985 */ /* 0x0085e4000c101d3c */
.L_x_1664:
[----:B------:R-:W-:Y:S05]  /*8ee0*/  BSYNC B1 ;  /* 0x0000000000017941 */ /* 0x000fea0003800000 */
.L_x_1663:
[----:B------:R-:W-:Y:S01]  /*8ef0*/  ISETP.NE.AND P4, PT, R21, RZ, PT ;  /* 0x000000ff1500720c */ /* 0x000fe20003f85270 */
[----:B------:R-:W-:-:S12]  /*8f00*/  BSSY B1, `(.L_x_1667) ;  /* 0x0000073000017945 */ /* 0x000fd80003800000 */
[----:B------:R-:W-:Y:S05]  /*8f10*/  @!P4 BRA `(.L_x_1668) ;  /* 0x0000000400c4c947 */ /* 0x000fea0003800000 */
[----:B0--3--:R-:W-:Y:S01]  /*8f20*/  SEL R11, R125, R131, !P2 ;  /* 0x000000837d0b7207 */ /* 0x009fe20005000000 */
[----:B------:R-:W-:Y:S01]  /*8f30*/  BSSY B2, `(.L_x_1669) ;  /* 0x000006d000027945 */ /* 0x000fe20003800000 */
[C---:B--2---:R-:W-:Y:S02]  /*8f40*/  LEA R38, P5, R6.reuse, R116, 0x1 ;  /* 0x0000007406267211 */ /* 0x044fe400078a08ff */
        /* <DEDUP_REMOVED lines=22> */
[----:B---3--:R-:W-:Y:S01]  /*90b0*/  IMAD.MOV.U32 R45, RZ, RZ, R33 ;  /* 0x000000ffff2d7224 */ /* 0x008fe200078e0021 */
[----:B------:R-:W-:Y:S01]  /*90c0*/  SHF.R.U32.HI R51, RZ, 0x10, R73 ;  /* 0x00000010ff337819 */ /* 0x000fe20000011649 */
[----:B------:R-:W-:Y:S01]  /*90d0*/  IMAD.MOV.U32 R47, RZ, RZ, R35 ;  /* 0x000000ffff2f7224 */ /* 0x000fe200078e0023 */
[----:B--2---:R-:W-:Y:S01]  /*90e0*/  MOV R33, R15 ;  /* 0x0000000f00217202 */ /* 0x004fe20000000f00 */
[----:B------:R-:W-:Y:S01]  /*90f0*/  HADD2.F32 R50, -RZ, R152.H1_H1 ;  /* 0x30000098ff327230 */ /* 0x000fe20000004100 */
[----:B------:R-:W-:Y:S01]  /*9100*/  SHF.R.U32.HI R49, RZ, 0x10, R61 ;  /* 0x00000010ff317819 */ /* 0x000fe2000001163d */
[----:B------:R-:W-:Y:S01]  /*9110*/  HADD2.F32 R35, -RZ, R45.H0_H0 ;  /* 0x2000002dff237230 */ /* 0x000fe20000004100 */
[--C-:B------:R-:W-:Y:S01]  /*9120*/  SHF.R.U64 R44, R74, 0x10, R75.reuse ;  /* 0x000000104a2c7819 */ /* 0x100fe2000000124b */
[----:B------:R-:W-:Y:S01]  /*9130*/  HADD2.F32 R15, -RZ, R13.H0_H0 ;  /* 0x2000000dff0f7230 */ /* 0x000fe20000004100 */
[----:B------:R-:W-:Y:S01]  /*9140*/  SHF.R.U32.HI R74, RZ, 0x10, R75 ;  /* 0x00000010ff4a7819 */ /* 0x000fe2000001164b */
[----:B------:R-:W-:-:S02]  /*9150*/  HADD2.F32 R51, -RZ, R51.H0_H0 ;  /* 0x20000033ff337230 */ /* 0x000fc40000004100 */
[-C--:B------:R-:W-:Y:S01]  /*9160*/  FMUL.FTZ R52, R35, R50.reuse ;  /* 0x0000003223347220 */ /* 0x080fe20000410000 */
[----:B------:R-:W-:Y:S02]  /*9170*/  HADD2.F32 R46, -RZ, R13.H1_H1 ;  /* 0x3000000dff2e7230 */ /* 0x000fe40000004100 */
[C---:B------:R-:W-:Y:S01]  /*9180*/  FMUL.FTZ R50, R15.reuse, R50 ;  /* 0x000000320f327220 */ /* 0x040fe20000410000 */
[----:B------:R-:W-:Y:S01]  /*9190*/  HADD2.F32 R48, -RZ, R150.H1_H1 ;  /* 0x30000096ff307230 */ /* 0x000fe20000004100 */
[--C-:B------:R-:W-:Y:S01]  /*91a0*/  SHF.R.U64 R42, R62, 0x10, R63.reuse ;  /* 0x000000103e2a7819 */ /* 0x100fe2000000123f */
[----:B------:R-:W-:Y:S02]  /*91b0*/  HADD2.F32 R45, -RZ, R45.H1_H1 ;  /* 0x3000002dff2d7230 */ /* 0x000fe40000004100 */
[-C--:B------:R-:W-:Y:S01]  /*91c0*/  FMUL.FTZ R54, R46, R51.reuse ;  /* 0x000000332e367220 */ /* 0x080fe20000410000 */
[----:B------:R-:W-:Y:S02]  /*91d0*/  HADD2.F32 R49, -RZ, R49.H0_H0 ;  /* 0x20000031ff317230 */ /* 0x000fe40000004100 */
[-C--:B------:R-:W-:Y:S01]  /*91e0*/  FFMA.FTZ R13, R15, R48.reuse, -R52 ;  /* 0x000000300f0d7223 */ /* 0x080fe20000010834 */
[----:B------:R-:W-:Y:S01]  /*91f0*/  FFMA.FTZ R15, R35, R48, R50 ;  /* 0x00000030230f7223 */ /* 0x000fe20000010032 */
[C---:B------:R-:W-:Y:S01]  /*9200*/  FMUL.FTZ R53, R45.reuse, R51 ;  /* 0x000000332d357220 */ /* 0x040fe20000410000 */
[----:B------:R-:W-:Y:S01]  /*9210*/  SHF.R.U32.HI R62, RZ, 0x10, R63 ;  /* 0x00000010ff3e7819 */ /* 0x000fe2000001163f */
[----:B------:R-:W-:Y:S01]  /*9220*/  FFMA.FTZ R48, R45, R49, R54 ;  /* 0x000000312d307223 */ /* 0x000fe20000010036 */
[----:B------:R-:W-:Y:S01]  /*9230*/  HADD2.F32 R54, -RZ, R151.H1_H1 ;  /* 0x30000097ff367230 */ /* 0x000fe20000004100 */
[----:B0-----:R-:W-:Y:S01]  /*9240*/  SHF.R.U64 R11, R60, 0x10, R61 ;  /* 0x000000103c0b7819 */ /* 0x001fe2000000123d */
[----:B------:R-:W-:-:S02]  /*9250*/  HADD2.F32 R45, -RZ, R47.H0_H0 ;  /* 0x2000002fff2d7230 */ /* 0x000fc40000004100 */
[----:B------:R-:W-:Y:S01]  /*9260*/  FFMA.FTZ R46, R46, R49, -R53 ;  /* 0x000000312e2e7223 */ /* 0x000fe20000010835 */
[----:B------:R-:W-:Y:S01]  /*9270*/  HADD2.F32 R47, -RZ, R47.H1_H1 ;  /* 0x3000002fff2f7230 */ /* 0x000fe20000004100 */
[----:B------:R-:W-:Y:S01]  /*9280*/  SHF.R.U64 R43, R72, 0x10, R73 ;  /* 0x00000010482b7819 */ /* 0x000fe20000001249 */
[--C-:B------:R-:W-:Y:S02]  /*9290*/  HADD2.F32 R35, -RZ, R33.reuse.H0_H0 ;  /* 0x20000021ff237230 */ /* 0x100fe40000004100 */
[-C--:B------:R-:W-:Y:S01]  /*92a0*/  FMUL.FTZ R60, R45, R54.reuse ;  /* 0x000000362d3c7220 */ /* 0x080fe20000410000 */
[----:B------:R-:W-:Y:S01]  /*92b0*/  HADD2.F32 R74, -RZ, R74.H0_H0 ;  /* 0x2000004aff4a7230 */ /* 0x000fe20000004100 */
[----:B------:R-:W-:Y:S01]  /*92c0*/  F2FP.F16.F32.PACK_AB R13, R46, R13 ;  /* 0x0000000d2e0d723e */ /* 0x000fe200000000ff */
[----:B------:R-:W-:Y:S02]  /*92d0*/  HADD2.F32 R50, -RZ, R33.H1_H1 ;  /* 0x30000021ff327230 */ /* 0x000fe40000004100 */
[----:B------:R-:W-:Y:S01]  /*92e0*/  FMUL.FTZ R54, R35, R54 ;  /* 0x0000003623367220 */ /* 0x000fe20000410000 */
[----:B------:R-:W-:-:S02]  /*92f0*/  HADD2.F32 R52, -RZ, R149.H1_H1 ;  /* 0x30000095ff347230 */ /* 0x000fc40000004100 */
[-C--:B------:R-:W-:Y:S01]  /*9300*/  FMUL.FTZ R49, R47, R74.reuse ;  /* 0x0000004a2f317220 */ /* 0x080fe20000410000 */
[----:B------:R-:W-:Y:S02]  /*9310*/  HADD2.F32 R62, -RZ, R62.H0_H0 ;  /* 0x2000003eff3e7230 */ /* 0x000fe40000004100 */
[C---:B------:R-:W-:Y:S01]  /*9320*/  FMUL.FTZ R74, R50.reuse, R74 ;  /* 0x0000004a324a7220 */ /* 0x040fe20000410000 */
[----:B------:R-:W-:Y:S02]  /*9330*/  HADD2.F32 R152, -RZ, R152.H0_H0 ;  /* 0x20000098ff987230 */ /* 0x000fe40000004100 */
[-C--:B------:R-:W-:Y:S01]  /*9340*/  FFMA.FTZ R33, R35, R52.reuse, -R60 ;  /* 0x0000003423217223 */ /* 0x080fe2000001083c */
[----:B------:R-:W-:Y:S01]  /*9350*/  FFMA.FTZ R35, R45, R52, R54 ;  /* 0x000000342d237223 */ /* 0x000fe20000010036 */
[-C--:B------:R-:W-:Y:S01]  /*9360*/  FFMA.FTZ R52, R47, R62.reuse, R74 ;  /* 0x0000003e2f347223 */ /* 0x080fe2000001004a */
[----:B------:R-:W-:Y:S02]  /*9370*/  HADD2.F32 R47, -RZ, R43.H0_H0 ;  /* 0x2000002bff2f7230 */ /* 0x000fe40000004100 */
[----:B------:R-:W-:Y:S01]  /*9380*/  FFMA.FTZ R50, R50, R62, -R49 ;  /* 0x0000003e32327223 */ /* 0x000fe20000010831 */
[----:B------:R-:W-:-:S02]  /*9390*/  HADD2.F32 R45, -RZ, R32.H0_H0 ;  /* 0x20000020ff2d7230 */ /* 0x000fc40000004100 */
[----:B------:R-:W-:Y:S01]  /*93a0*/  HADD2.F32 R43, -RZ, R12.H0_H0 ;  /* 0x2000000cff2b7230 */ /* 0x000fe20000004100 */
[----:B------:R-:W-:Y:S01]  /*93b0*/  F2FP.F16.F32.PACK_AB R35, R52, R35 ;  /* 0x000000233423723e */ /* 0x000fe200000000ff */
[----:B------:R-:W-:Y:S02]  /*93c0*/  HADD2.F32 R32, -RZ, R32.H1_H1 ;  /* 0x30000020ff207230 */ /* 0x000fe40000004100 */
[-C--:B------:R-:W-:Y:S01]  /*93d0*/  FMUL.FTZ R54, R45, R152.reuse ;  /* 0x000000982d367220 */ /* 0x080fe20000410000 */
[----:B------:R-:W-:Y:S02]  /*93e0*/  HADD2.F32 R12, -RZ, R12.H1_H1 ;  /* 0x3000000cff0c7230 */ /* 0x000fe40000004100 */
[----:B------:R-:W-:Y:S01]  /*93f0*/  FMUL.FTZ R152, R43, R152 ;  /* 0x000000982b987220 */ /* 0x000fe20000410000 */
[----:B------:R-:W-:Y:S02]  /*9400*/  HADD2.F32 R11, -RZ, R11.H0_H0 ;  /* 0x2000000bff0b7230 */ /* 0x000fe40000004100 */
[----:B------:R-:W-:Y:S01]  /*9410*/  FMUL.FTZ R49, R32, R47 ;  /* 0x0000002f20317220 */ /* 0x000fe20000410000 */
[----:B------:R-:W-:-:S02]  /*9420*/  HADD2.F32 R150, -RZ, R150.H0_H0 ;  /* 0x20000096ff967230 */ /* 0x000fc40000004100 */
[C---:B------:R-:W-:Y:S01]  /*9430*/  FMUL.FTZ R47, R12.reuse, R47 ;  /* 0x0000002f0c2f7220 */ /* 0x040fe20000410000 */
[----:B------:R-:W-:Y:S02]  /*9440*/  HADD2.F32 R151, -RZ, R151.H0_H0 ;  /* 0x20000097ff977230 */ /* 0x000fe40000004100 */
[-C--:B------:R-:W-:Y:S01]  /*9450*/  FFMA.FTZ R49, R12, R11.reuse, -R49 ;  /* 0x0000000b0c317223 */ /* 0x080fe20000010831 */
[----:B------:R-:W-:Y:S02]  /*9460*/  HADD2.F32 R12, -RZ, R34.H0_H0 ;  /* 0x20000022ff0c7230 */ /* 0x000fe40000004100 */
[-C--:B------:R-:W-:Y:S01]  /*9470*/  FFMA.FTZ R152, R45, R150.reuse, R152 ;  /* 0x000000962d987223 */ /* 0x080fe20000010098 */
[----:B------:R-:W-:Y:S01]  /*9480*/  FFMA.FTZ R47, R32, R11, R47 ;  /* 0x0000000b202f7223 */ /* 0x000fe2000001002f */
[----:B------:R-:W-:Y:S02]  /*9490*/  HADD2.F32 R45, -RZ, R44.H0_H0 ;  /* 0x2000002cff2d7230 */ /* 0x000fe40000004100 */
[----:B------:R-:W-:Y:S01]  /*94a0*/  FFMA.FTZ R54, R43, R150, -R54 ;  /* 0x000000962b367223 */ /* 0x000fe20000010836 */
[----:B------:R-:W-:-:S02]  /*94b0*/  HADD2.F32 R11, -RZ, R14.H0_H0 ;  /* 0x2000000eff0b7230 */ /* 0x000fc40000004100 */
[----:B------:R-:W-:Y:S01]  /*94c0*/  FMUL.FTZ R32, R12, R151 ;  /* 0x000000970c207220 */ /* 0x000fe20000410000 */
[----:B------:R-:W-:Y:S01]  /*94d0*/  HADD2.F32 R34, -RZ, R34.H1_H1 ;  /* 0x30000022ff227230 */ /* 0x000fe20000004100 */
[----:B------:R-:W-:Y:S01]  /*94e0*/  F2FP.F16.F32.PACK_AB R50, R50, R33 ;  /* 0x000000213232723e */ /* 0x000fe200000000ff */
[----:B------:R-:W-:Y:S02]  /*94f0*/  HADD2.F32 R14, -RZ, R14.H1_H1 ;  /* 0x3000000eff0e7230 */ /* 0x000fe40000004100 */
        /* <DEDUP_REMOVED lines=12> */
[----:B------:R-:W-:-:S02]  /*95c0*/  F2FP.F16.F32.PACK_AB R12, R49, R54 ;  /* 0x00000036310c723e */ /* 0x000fc400000000ff */
[----:B------:R-:W-:Y:S01]  /*95d0*/  F2FP.F16.F32.PACK_AB R14, R51, R32 ;  /* 0x00000020330e723e */ /* 0x000fe200000000ff */
[----:B------:R-:W-:Y:S01]  /*95e0*/  IMAD.MOV.U32 R32, RZ, RZ, R152 ;  /* 0x000000ffff207224 */ /* 0x000fe200078e0098 */
[----:B------:R-:W-:-:S07]  /*95f0*/  F2FP.F16.F32.PACK_AB R34, R34, R151 ;  /* 0x000000972222723e */ /* 0x000fce00000000ff */
.L_x_1670:
[----:B------:R-:W-:Y:S05]  /*9600*/  BSYNC B2 ;  /* 0x0000000000027941 */ /* 0x000fea0003800000 */
.L_x_1669:
[----:B--2---:R4:W-:Y:S04]  /*9610*/  ST.E.128 desc[UR60][R38.64], R12 ;  /* 0x0000000c26007985 */ /* 0x0049e8000c101d3c */
[----:B---3--:R4:W-:Y:S02]  /*9620*/  @!P4 ST.E.128 desc[UR60][R40.64], R32 ;  /* 0x000000202800c985 */ /* 0x0089e4000c101d3c */
.L_x_1668:
[----:B------:R-:W-:Y:S05]  /*9630*/  BSYNC B1 ;  /* 0x0000000000017941 */ /* 0x000fea0003800000 */
.L_x_1667:
        /* <DEDUP_REMOVED lines=11> */
[----:B0-----:R-:W-:-:S03]  /*96f0*/  IMAD.SHL.U32 R11, R131, 0x8, RZ ;  /* 0x00000008830b7824 */ /* 0x001fc600078e00ff */
[----:B------:R-:W-:Y:S02]  /*9700*/  LEA.HI R12, R12, R131, RZ, 0x3 ;  /* 0x000000830c0c7211 */ /* 0x000fe400078f18ff */
[----:B------:R-:W-:Y:S02]  /*9710*/  LOP3.LUT R13, R181, 0x38, R11, 0xf8, !PT ;  /* 0x00000038b50d7812 */ /* 0x000fe400078ef80b */
[----:B------:R-:W-:Y:S02]  /*9720*/  SHF.R.S32.HI R15, RZ, 0x3, R12 ;  /* 0x00000003ff0f7819 */ /* 0x000fe4000001140c */
[----:B------:R-:W-:-:S03]  /*9730*/  LOP3.LUT R13, R13, R218, RZ, 0x3c, !PT ;  /* 0x000000da0d0d7212 */ /* 0x000fc600078e3cff */
[----:B------:R-:W-:-:S04]  /*9740*/  IMAD R12, R15, 0x1800, R188 ;  /* 0x000018000f0c7824 */ /* 0x000fc800078e02bc */
[----:B------:R-:W-:Y:S02]  /*9750*/  IMAD.IADD R12, R12, 0x1, R13 ;  /* 0x000000010c0c7824 */ /* 0x000fe400078e020d */
[C---:B------:R-:W-:Y:S02]  /*9760*/  IMAD R13, R19.reuse, 0x4800, R135 ;  /* 0x00004800130d7824 */ /* 0x040fe400078e0287 */
[----:B------:R-:W-:-:S03]  /*9770*/  IMAD R15, R19, 0x4800, R12 ;  /* 0x00004800130f7824 */ /* 0x000fc600078e020c */
[----:B------:R-:W-:Y:S01]  /*9780*/  LEA R13, R13, R18, 0x1 ;  /* 0x000000120d0d7211 */ /* 0x000fe200078e08ff */
[----:B------:R-:W-:-:S05]  /*9790*/  IMAD R32, R15, 0x2, R18 ;  /* 0x000000020f207824 */ /* 0x000fca00078e0212 */
[----:B------:R-:W0:Y:S04]  /*97a0*/  LDS.128 R12, [R13+0x18400] ;  /* 0x018400000d0c7984 */ /* 0x000e280000000c00 */
[----:B------:R-:W2:Y:S01]  /*97b0*/  LDS.128 R32, [R32+0x18400] ;  /* 0x0184000020207984 */ /* 0x000ea20000000c00 */
[----:B------:R-:W-:Y:S05]  /*97c0*/  @P5 BRA `(.L_x_1672) ;  /* 0x00000004005c5947 */ /* 0x000fea0003800000 */
[----:B0-----:R-:W-:Y:S01]  /*97d0*/  IMAD.MOV.U32 R44, RZ, RZ, R12 ;  /* 0x000000ffff2c7224 */ /* 0x001fe200078e000c */
[----:B------:R-:W-:Y:S01]  /*97e0*/  SHF.R.U32.HI R50, RZ, 0x10, R69 ;  /* 0x00000010ff327819 */ /* 0x000fe20000011645 */
[----:B--2---:R-:W-:Y:S01]  /*97f0*/  IMAD.MOV.U32 R12, RZ, RZ, R33 ;  /* 0x000000ffff0c7224 */ /* 0x004fe200078e0021 */
[----:B------:R-:W-:Y:S01]  /*9800*/  MOV R46, R35 ;  /* 0x00000023002e7202 */ /* 0x000fe20000000f00 */
[----:B------:R-:W-:Y:S01]  /*9810*/  IMAD.MOV.U32 R45, RZ, RZ, R32 ;  /* 0x000000ffff2d7224 */ /* 0x000fe200078e0020 */
[----:B------:R-:W-:Y:S01]  /*9820*/  SHF.R.U32.HI R48, RZ, 0x10, R57 ;  /* 0x00000010ff307819 */ /* 0x000fe20000011639 */
[----:B------:R-:W-:Y:S01]  /*9830*/  HADD2.F32 R49, -RZ, R148.H1_H1 ;  /* 0x30000094ff317230 */ /* 0x000fe20000004100 */
[----:B------:R-:W-:Y:S01]  /*9840*/  SHF.R.U32.HI R51, RZ, 0x10, R71 ;  /* 0x00000010ff337819 */ /* 0x000fe20000011647 */
[--C-:B------:R-:W-:Y:S01]  /*9850*/  HADD2.F32 R32, -RZ, R12.reuse.H0_H0 ;  /* 0x2000000cff207230 */ /* 0x100fe20000004100 */
[--C-:B------:R-:W-:Y:S01]  /*9860*/  SHF.R.U64 R40, R58, 0x10, R59.reuse ;  /* 0x000000103a287819 */ /* 0x100fe2000000123b */
[----:B------:R-:W-:Y:S01]  /*9870*/  HADD2.F32 R35, -RZ, R12.H1_H1 ;  /* 0x3000000cff237230 */ /* 0x000fe20000004100 */
[----:B------:R-:W-:Y:S01]  /*9880*/  SHF.R.U32.HI R58, RZ, 0x10, R59 ;  /* 0x00000010ff3a7819 */ /* 0x000fe2000001163b */
[----:B------:R-:W-:Y:S01]  /*9890*/  IMAD.MOV.U32 R33, RZ, RZ, R15 ;  /* 0x000000ffff217224 */ /* 0x000fe200078e000f */
[----:B------:R-:W-:Y:S01]  /*98a0*/  SHF.R.U64 R43, R68, 0x10, R69 ;  /* 0x00000010442b7819 */ /* 0x000fe20000001245 */
[--C-:B------:R-:W-:Y:S01]  /*98b0*/  HADD2.F32 R12, -RZ, R13.reuse.H0_H0 ;  /* 0x2000000dff0c7230 */ /* 0x100fe20000004100 */
[----:B------:R-:W-:Y:S01]  /*98c0*/  SHF.R.U64 R42, R56, 0x10, R57 ;  /* 0x00000010382a7819 */ /* 0x000fe20000001239 */
        /* <DEDUP_REMOVED lines=15> */
[----:B------:R-:W-:Y:S02]  /*99c0*/  HADD2.F32 R46, -RZ, R46.H1_H1 ;  /* 0x3000002eff2e7230 */ /* 0x000fe40000004100 */
[----:B------:R-:W-:Y:S02]  /*99d0*/  HADD2.F32 R51, -RZ, R51.H0_H0 ;  /* 0x20000033ff337230 */ /* 0x000fe40000004100 */
[----:B------:R-:W-:Y:S01]  /*99e0*/  FMUL.FTZ R52, R47, R50 ;  /* 0x000000322f347220 */ /* 0x000fe20000410000 */
[----:B------:R-:W-:Y:S01]  /*99f0*/  HADD2.F32 R35, -RZ, R33.H0_H0 ;  /* 0x20000021ff237230 */ /* 0x000fe20000004100 */
[----:B------:R-:W-:Y:S01]  /*9a00*/  F2FP.F16.F32.PACK_AB R15, R15, R12 ;  /* 0x0000000c0f0f723e */ /* 0x000fe200000000ff */
[----:B------:R-:W-:-:S02]  /*9a10*/  HADD2.F32 R48, -RZ, R145.H1_H1 ;  /* 0x30000091ff307230 */ /* 0x000fc40000004100 */
[-C--:B------:R-:W-:Y:S01]  /*9a20*/  FMUL.FTZ R54, R46, R51.reuse ;  /* 0x000000332e367220 */ /* 0x080fe20000410000 */
[----:B------:R-:W-:Y:S02]  /*9a30*/  HADD2.F32 R33, -RZ, R33.H1_H1 ;  /* 0x30000021ff217230 */ /* 0x000fe40000004100 */
[C---:B------:R-:W-:Y:S01]  /*9a40*/  FMUL.FTZ R50, R35.reuse, R50 ;  /* 0x0000003223327220 */ /* 0x040fe20000410000 */
        /* <DEDUP_REMOVED lines=8> */
[----:B------:R-:W-:Y:S02]  /*9ad0*/  HADD2.F32 R43, -RZ, R43.H0_H0 ;  /* 0x2000002bff2b7230 */ /* 0x000fe40000004100 */
[----:B------:R-:W-:Y:S01]  /*9ae0*/  FMUL.FTZ R46, R35, R148 ;  /* 0x00000094232e7220 */ /* 0x000fe20000410000 */
[----:B------:R-:W-:Y:S02]  /*9af0*/  HADD2.F32 R45, -RZ, R45.H1_H1 ;  /* 0x3000002dff2d7230 */ /* 0x000fe40000004100 */
[----:B------:R-:W-:Y:S01]  /*9b00*/  FFMA.FTZ R50, R47, R48, R50 ;  /* 0x000000302f327223 */ /* 0x000fe20000010032 */
[----:B------:R-:W-:-:S02]  /*9b10*/  HADD2.F32 R146, -RZ, R146.H0_H0 ;  /* 0x20000092ff927230 */ /* 0x000fc40000004100 */
[----:B------:R-:W-:Y:S01]  /*9b20*/  FMUL.FTZ R148, R33, R148 ;  /* 0x0000009421947220 */ /* 0x000fe20000410000 */
[----:B------:R-:W-:Y:S02]  /*9b30*/  HADD2.F32 R44, -RZ, R44.H1_H1 ;  /* 0x3000002cff2c7230 */ /* 0x000fe40000004100 */
[-C--:B------:R-:W-:Y:S01]  /*9b40*/  FMUL.FTZ R47, R45, R43.reuse ;  /* 0x0000002b2d2f7220 */ /* 0x080fe20000410000 */
[----:B------:R-:W-:Y:S02]  /*9b50*/  HADD2.F32 R42, -RZ, R42.H0_H0 ;  /* 0x2000002aff2a7230 */ /* 0x000fe40000004100 */
[-C--:B------:R-:W-:Y:S01]  /*9b60*/  FFMA.FTZ R148, R35, R146.reuse, R148 ;  /* 0x0000009223947223 */ /* 0x080fe20000010094 */
[----:B------:R-:W-:Y:S01]  /*9b70*/  FFMA.FTZ R46, R33, R146, -R46 ;  /* 0x00000092212e7223 */ /* 0x000fe2000001082e */
[C---:B------:R-:W-:Y:S01]  /*9b80*/  FMUL.FTZ R48, R44.reuse, R43 ;  /* 0x0000002b2c307220 */ /* 0x040fe20000410000 */
[----:B------:R-:W-:Y:S02]  /*9b90*/  HADD2.F32 R35, -RZ, R34.H0_H0 ;  /* 0x20000022ff237230 */ /* 0x000fe40000004100 */
[----:B------:R-:W-:Y:S01]  /*9ba0*/  FFMA.FTZ R47, R44, R42, -R47 ;  /* 0x0000002a2c2f7223 */ /* 0x000fe2000001082f */
[----:B------:R-:W-:-:S02]  /*9bb0*/  HADD2.F32 R44, -RZ, R147.H0_H0 ;  /* 0x20000093ff2c7230 */ /* 0x000fc40000004100 */
[----:B------:R-:W-:Y:S01]  /*9bc0*/  FFMA.FTZ R45, R45, R42, R48 ;  /* 0x0000002a2d2d7223 */ /* 0x000fe20000010030 */
[----:B------:R-:W-:Y:S01]  /*9bd0*/  HADD2.F32 R43, -RZ, R41.H0_H0 ;  /* 0x20000029ff2b7230 */ /* 0x000fe20000004100 */
[----:B------:R-:W-:Y:S01]  /*9be0*/  F2FP.F16.F32.PACK_AB R51, R51, R52 ;  /* 0x000000343333723e */ /* 0x000fe200000000ff */
[----:B------:R-:W-:Y:S01]  /*9bf0*/  HADD2.F32 R33, -RZ, R14.H0_H0 ;  /* 0x2000000eff217230 */ /* 0x000fe20000004100 */
[----:B------:R-:W-:Y:S01]  /*9c00*/  F2FP.F16.F32.PACK_AB R12, R47, R46 ;  /* 0x0000002e2f0c723e */ /* 0x000fe200000000ff */
[----:B------:R-:W-:Y:S02]  /*9c10*/  HADD2.F32 R34, -RZ, R34.H1_H1 ;  /* 0x30000022ff227230 */ /* 0x000fe40000004100 */
[----:B------:R-:W-:Y:S02]  /*9c20*/  HADD2.F32 R14, -RZ, R14.H1_H1 ;  /* 0x3000000eff0e7230 */ /* 0x000fe40000004100 */
[----:B------:R-:W-:Y:S02]  /*9c30*/  HADD2.F32 R41, -RZ, R40.H0_H0 ;  /* 0x20000028ff297230 */ /* 0x000fe40000004100 */
[----:B------:R-:W-:Y:S01]  /*9c40*/  FMUL.FTZ R40, R35, R44 ;  /* 0x0000002c23287220 */ /* 0x000fe20000410000 */
[----:B------:R-:W-:-:S02]  /*9c50*/  HADD2.F32 R42, -RZ, R145.H0_H0 ;  /* 0x20000091ff2a7230 */ /* 0x000fc40000004100 */
[-C--:B------:R-:W-:Y:S01]  /*9c60*/  FMUL.FTZ R49, R34, R43.reuse ;  /* 0x0000002b22317220 */ /* 0x080fe20000410000 */
[C---:B------:R-:W-:Y:S01]  /*9c70*/  FMUL.FTZ R44, R33.reuse, R44 ;  /* 0x0000002c212c7220 */ /* 0x040fe20000410000 */
[C---:B------:R-:W-:Y:S01]  /*9c80*/  FMUL.FTZ R43, R14.reuse, R43 ;  /* 0x0000002b0e2b7220 */ /* 0x040fe20000410000 */
[-C--:B------:R-:W-:Y:S02]  /*9c90*/  FFMA.FTZ R40, R33, R42.reuse, -R40 ;  /* 0x0000002a21287223 */ /* 0x080fe40000010828 */
        /* <DEDUP_REMOVED lines=10> */
.L_x_1672:
[----:B------:R-:W-:Y:S05]  /*9d40*/  BSYNC B1 ;  /* 0x0000000000017941 */ /* 0x000fea0003800000 */
.L_x_1671:
[----:B0-----:R0:W-:Y:S01]  /*9d50*/  ST.E.128 desc[UR60][R38.64], R12 ;  /* 0x0000000c26007985 */ /* 0x0011e2000c101d3c */
[----:B------:R-:W-:-:S13]  /*9d60*/  ISETP.GE.AND P4, PT, R11, R128, PT ;  /* 0x000000800b00720c */ /* 0x000fda0003f86270 */
[----:B------:R-:W-:Y:S05]  /*9d70*/  @P4 BRA `(.L_x_1619) ;  /* 0x0000000400e84947 */ /* 0x000fea0003800000 */
[----:B------:R-:W-:-:S05]  /*9d80*/  IMAD.WIDE R36, R11, 0x2, R36 ;  /* 0x000000020b247825 */ /* 0x000fca00078e0224 */
[----:B--2---:R2:W-:Y:S01]  /*9d90*/  ST.E.128 desc[UR60][R36.64], R32 ;  /* 0x0000002024007985 */ /* 0x0045e2000c101d3c */
[----:B------:R-:W-:Y:S05]  /*9da0*/  BRA `(.L_x_1619) ;  /* 0x0000000400dc7947 */ /* 0x000fea0003800000 */
.L_x_1584:
[----:B------:R-:W2:Y:S02]  /*9db0*/  LDL R11, [R1+0x30] ;  /* 0x00003000010b7983 */ /* 0x000ea40000100800 */
[----:B--2---:R-:W-:-:S13]  /*9dc0*/  R2UR UR4, R11 ;  /* 0x000000000b0472ca */ /* 0x004fda00000e0000 */
[----:B------:R-:W-:-:S06]  /*9dd0*/  UISETP.NE.AND UP0, UPT, UR4, 0x3, UPT ;  /* 0x000000030400788c */ /* 0x000fcc000bf05270 */
[----:B------:R-:W-:-:S13]  /*9de0*/  PLOP3.LUT P0, PT, PT, PT, UP0, 0x80, 0x0 ;  /* 0x000000000000781c */ /* 0x000fda0003f0f008 */
[----:B------:R-:W-:Y:S05]  /*9df0*/  @!P0 BRA `(.L_x_1673) ;  /* 0x0000000000048947 */ /* 0x000fea0003800000 */
[----:B------:R-:W-:Y:S01]  /*9e00*/  BPT.TRAP 0x1 ;  /* 0x000000040000795c */ /* 0x000fe20000300000 */
.L_x_1673:
[----:B------:R-:W-:Y:S01]  /*9e10*/  IMAD R86, R19, 0x8, R18 ;  /* 0x0000000813567824 */ /* 0x000fe200078e0212 */
[----:B------:R-:W-:Y:S01]  /*9e20*/  SHF.L.U32 R87, R175, 0x1f, RZ ;  /* 0x0000001faf577819 */ /* 0x000fe200000006ff */
[----:B------:R-:W-:Y:S01]  /*9e30*/  BSSY B1, `(.L_x_1674) ;  /* 0x0000004000017945 */ /* 0x000fe20003800000 */
[----:B------:R-:W-:Y:S02]  /*9e40*/  SHF.R.S32.HI R31, RZ, 0x1f, R29 ;  /* 0x0000001fff1f7819 */ /* 0x000fe4000001141d */
[----:B------:R-:W0:Y:S02]  /*9e50*/  SYNCS.PHASECHK.TRANS64.TRYWAIT P4, [R86+URZ+0x2a890], R87 ;  /* 0x02a89057560075a7 */ /* 0x000e24000808017f */
[----:B0-----:R-:W-:Y:S05]  /*9e60*/  @!P4 BRA `(.L_x_1675) ;  /* 0x000001e000d0c947 */ /* 0x001fea0003800000 */
.L_x_2023:
[----:B------:R-:W-:Y:S05]  /*9e70*/  BSYNC B1 ;  /* 0x0000000000017941 */ /* 0x000fea0003800000 */
.L_x_1674:
        /* <DEDUP_REMOVED lines=27> */
.L_x_2027:
        /* <DEDUP_REMOVED lines=12> */
[----:B--2---:R-:W-:Y:S02]  /*a0f0*/  @!P5 IMAD.MOV.U32 R34, RZ, RZ, R37 ;  /* 0x000000ffff22d224 */ /* 0x004fe400078e0025 */
[----:B------:R-:W-:Y:S02]  /*a100*/  @!P5 IMAD.MOV.U32 R35, RZ, RZ, R36 ;  /* 0x000000ffff23d224 */ /* 0x000fe400078e0024 */
[----:B------:R-:W-:-:S05]  /*a110*/  @!P5 IMAD.WIDE R34, R11, 0x2, R34 ;  /* 0x000000020b22d825 */ /* 0x000fca00078e0222 */
        /* <DEDUP_REMOVED lines=22> */
.L_x_1678:
[----:B------:R-:W-:Y:S05]  /*a280*/  BSYNC B1 ;  /* 0x0000000000017941 */ /* 0x000fea0003800000 */
.L_x_1677:
[----:B------:R-:W-:-:S03]  /*a290*/  UMOV UR4, 0xffffffff ;  /* 0xffffffff00047882 */ /* 0x000fc60000000000 */
[----:B------:R-:W-:Y:S05]  /*a2a0*/  BRA.DIV UR4, `(.L_x_1679) ;  /* 0x000001e204207947 */ /* 0x000fea000b800000 */
[----:B--2---:R2:W0:Y:S04]  /*a2b0*/  SHFL.IDX PT, R36, R39, 0x1, 0x1c1f ;  /* 0x003c1f0027247f89 */ /* 0x00442800000e0000 */
[----:B---3--:R2:W3:Y:S02]  /*a2c0*/  SHFL.IDX PT, R37, R38, 0x1, 0x1c1f ;  /* 0x003c1f0026257f89 */ /* 0x0084e400000e0000 */
.L_x_2031:
        /* <DEDUP_REMOVED lines=12> */
[----:B0-----:R-:W-:Y:S02]  /*a390*/  @!P5 IMAD.MOV.U32 R34, RZ, RZ, R37 ;  /* 0x000000ffff22d224 */ /* 0x001fe400078e0025 */
[----:B------:R-:W-:Y:S02]  /*a3a0*/  @!P5 IMAD.MOV.U32 R35, RZ, RZ, R36 ;  /* 0x000000ffff23d224 */ /* 0x000fe400078e0024 */
[----:B------:R-:W-:-:S05]  /*a3b0*/  @!P5 IMAD.WIDE R34, R11, 0x2, R34 ;  /* 0x000000020b22d825 */ /* 0x000fca00078e0222 */
        /* <DEDUP_REMOVED lines=22> */
.L_x_1619:
[----:B------:R-:W-:Y:S05]  /*a520*/  BSYNC B0 ;  /* 0x0000000000007941 */ /* 0x000fea0003800000 */
.L_x_1583:
        /* <DEDUP_REMOVED lines=17> */
.L_x_1681:
[----:B------:R-:W-:Y:S05]  /*a640*/  BSYNC B0 ;  /* 0x0000000000007941 */ /* 0x000fea0003800000 */
.L_x_1680:
[----:B------:R-:W3:Y:S01]  /*a650*/  SYNCS.PHASECHK.TRANS64.TRYWAIT P0, [R86+URZ+0x2a8b0], R87 ;  /* 0x02a8b057560075a7 */ /* 0x000ee2000800017f */
[----:B------:R-:W-:Y:S04]  /*a660*/  BSSY B0, `(.L_x_1682) ;  /* 0x0000002000007945 */ /* 0x000fe80003800000 */
[----:B---3--:R-:W-:Y:S05]  /*a670*/  @!P0 BRA `(.L_x_1683) ;  /* 0x000001dc00788947 */ /* 0x008fea0003800000 */
.L_x_2032:
[----:B------:R-:W-:Y:S05]  /*a680*/  BSYNC B0 ;  /* 0x0000000000007941 */ /* 0x000fea0003800000 */
.L_x_1682:
[----:B------:R-:W-:Y:S01]  /*a690*/  ULDC.64 UR4, c[0x0][0x328] ;  /* 0x0000ca0000047ab9 */ /* 0x000fe20000000a00 */
[----:B------:R-:W-:Y:S01]  /*a6a0*/  IMAD.IADD R85, R85, 0x1, -R174 ;  /* 0x0000000155557824 */ /* 0x000fe200078e0aae */
[----:B------:R-:W-:Y:S01]  /*a6b0*/  BSSY B0, `(.L_x_1684) ;  /* 0x000002e000007945 */ /* 0x000fe20003800000 */
[----:B--2-4-:R-:W-:Y:S02]  /*a6c0*/  IMAD R14, R31, UR4, RZ ;  /* 0x000000041f0e7c24 */ /* 0x014fe4000f8e02ff */
[----:B------:R-:W-:Y:S01]  /*a6d0*/  IMAD.WIDE.U32 R12, R29, UR4, RZ ;  /* 0x000000041d0c7c25 */ /* 0x000fe2000f8e00ff */
[----:B------:R-:W-:-:S03]  /*a6e0*/  ISETP.GE.AND P0, PT, R85, 0x1, PT ;  /* 0x000000015500780c */ /* 0x000fc60003f06270 */
[----:B------:R-:W-:Y:S01]  /*a6f0*/  IMAD R29, R29, UR5, R14 ;  /* 0x000000051d1d7c24 */ /* 0x000fe2000f8e020e */
[----:B------:R-:W-:Y:S01]  /*a700*/  ULDC.64 UR4, c[0x0][0x338] ;  /* 0x0000ce0000047ab9 */ /* 0x000fe20000000a00 */
[----:B------:R-:W-:Y:S02]  /*a710*/  IMAD R14, R19, 0x3000, R3 ;  /* 0x00003000130e7824 */ /* 0x000fe400078e0203 */
[----:B0-----:R-:W-:Y:S02]  /*a720*/  IMAD R11, R84, UR4, RZ ;  /* 0x00000004540b7c24 */ /* 0x001fe4000f8e02ff */
[----:B------:R-:W-:Y:S02]  /*a730*/  IMAD.IADD R13, R13, 0x1, R29 ;  /* 0x000000010d0d7824 */ /* 0x000fe400078e021d */
        /* <DEDUP_REMOVED lines=8> */
[----:B------:R-:W-:Y:S01]  /*a7c0*/  IMAD.IADD R28, R127, 0x1, R14 ;  /* 0x000000017f1c7824 */ /* 0x000fe200078e020e */
[----:B------:R-:W-:Y:S01]  /*a7d0*/  IADD3 R11, R13, R11, RZ ;  /* 0x0000000b0d0b7210 */ /* 0x000fe20007ffe0ff */
[--C-:B------:R-:W-:Y:S01]  /*a7e0*/  IMAD R34, R14, 0x2, R119.reuse ;  /* 0x000000020e227824 */ /* 0x100fe200078e0277 */
[----:B------:R-:W-:Y:S01]  /*a7f0*/  LEA R31, P5, R12, UR4, 0x1 ;  /* 0x000000040c1f7c11 */ /* 0x000fe2000f8a08ff */
[----:B------:R-:W-:-:S03]  /*a800*/  IMAD R35, R28, 0x2, R119 ;  /* 0x000000021c237824 */ /* 0x000fc600078e0277 */
        /* <DEDUP_REMOVED lines=9> */
[----:B------:R-:W-:Y:S01]  /*a8a0*/  @P0 IMAD.SHL.U32 R37, R170, 0x8, RZ ;  /* 0x00000008aa250824 */ /* 0x000fe200078e00ff */
[----:B-----5:R2:W-:Y:S01]  /*a8b0*/  @P5 ST.E.128 desc[UR60][R32.64], R12 ;  /* 0x0000000c20005985 */ /* 0x0205e2000c101d3c */
[----:B------:R-:W-:-:S03]  /*a8c0*/  ISETP.NE.AND P5, PT, R10, RZ, PT ;  /* 0x000000ff0a00720c */ /* 0x000fc60003fa5270 */
[----:B------:R-:W4:Y:S01]  /*a8d0*/  @P0 LDS.128 R12, [R35] ;  /* 0x00000000230c0984 */ /* 0x000f220000000c00 */
[----:B--2---:R-:W-:-:S09]  /*a8e0*/  @P0 IMAD.WIDE R32, R37, 0x2, R28 ;  /* 0x0000000225200825 */ /* 0x004fd200078e021c */
[----:B------:R-:W-:Y:S01]  /*a8f0*/  @P5 IMAD.SHL.U32 R37, R171, 0x8, RZ ;  /* 0x00000008ab255824 */ /* 0x000fe200078e00ff */
[----:B----4-:R2:W-:Y:S01]  /*a900*/  @P0 ST.E.128 desc[UR60][R32.64], R12 ;  /* 0x0000000c20000985 */ /* 0x0105e2000c101d3c */
[----:B------:R-:W-:-:S03]  /*a910*/  ISETP.NE.AND P0, PT, R20, RZ, PT ;  /* 0x000000ff1400720c */ /* 0x000fc60003f05270 */
[----:B------:R-:W4:Y:S01]  /*a920*/  @P5 LDS.128 R12, [R34+0x3000] ;  /* 0x00300000220c5984 */ /* 0x000f220000000c00 */
[----:B--2---:R-:W-:-:S05]  /*a930*/  @P5 IMAD.WIDE R32, R37, 0x2, R28 ;  /* 0x0000000225205825 */ /* 0x004fca00078e021c */
[----:B----4-:R-:W-:Y:S04]  /*a940*/  @P5 ST.E.128 desc[UR60][R32.64], R12 ;  /* 0x0000000c20005985 */ /* 0x010fe8000c101d3c */
[C---:B------:R-:W-:Y:S01]  /*a950*/  @P0 LEA R28, P5, R23.reuse, R28, 0x1 ;  /* 0x0000001c171c0211 */ /* 0x040fe200078a08ff */
[----:B------:R-:W2:Y:S03]  /*a960*/  @P0 LDS.128 R12, [R35+0x3000] ;  /* 0x00300000230c0984 */ /* 0x000ea60000000c00 */
[----:B------:R-:W-:-:S05]  /*a970*/  @P0 LEA.HI.X R29, R23, R29, R173, 0x1, P5 ;  /* 0x0000001d171d0211 */ /* 0x000fca00028f0cad */
[----:B--2---:R2:W-:Y:S04]  /*a980*/  @P0 ST.E.128 desc[UR60][R28.64], R12 ;  /* 0x0000000c1c000985 */ /* 0x0045e8000c101d3c */
.L_x_1685:
[----:B------:R-:W-:Y:S05]  /*a990*/  BSYNC B0 ;  /* 0x0000000000007941 */ /* 0x000fea0003800000 */
.L_x_1684:
[----:B------:R-:W-:Y:S01]  /*a9a0*/  ISETP.GE.AND P0, PT, R85, 0x41, PT ;  /* 0x000000415500780c */ /* 0x000fe20003f06270 */
[----:B--2-4-:R2:W4:Y:S01]  /*a9b0*/  SHFL.IDX PT, R29, R11, 0x1, 0x1c1f ;  /* 0x003c1f000b1d7f89 */ /* 0x01452200000e0000 */
[----:B------:R-:W-:Y:S03]  /*a9c0*/  BSSY B0, `(.L_x_1686) ;  /* 0x0000017000007945 */ /* 0x000fe60003800000 */
[----:B------:R2:W0:Y:S08]  /*a9d0*/  SHFL.IDX PT, R28, R31, 0x1, 0x1c1f ;  /* 0x003c1f001f1c7f89 */ /* 0x00043000000e0000 */
[----:B--2---:R-:W-:Y:S05]  /*a9e0*/  @!P0 BRA `(.L_x_1687) ;  /* 0x0000000000508947 */ /* 0x004fea0003800000 */
[----:B------:R-:W-:-:S13]  /*a9f0*/  ISETP.NE.AND P5, PT, R4, RZ, PT ;  /* 0x000000ff0400720c */ /* 0x000fda0003fa5270 */
[----:B------:R-:W2:Y:S01]  /*aa00*/  @P5 LDS.128 R12, [R34+0x2000] ;  /* 0x00200000220c5984 */ /* 0x000ea20000000c00 */
[----:B0-----:R-:W-:-:S04]  /*aa10*/  @P5 LEA R32, P0, R16, R28, 0x1 ;  /* 0x0000001c10205211 */ /* 0x001fc800078008ff */
[----:B----4-:R-:W-:Y:S02]  /*aa20*/  @P5 LEA.HI.X R33, R16, R29, R17, 0x1, P0 ;  /* 0x0000001d10215211 */ /* 0x010fe400000f0c11 */
[----:B------:R-:W-:-:S13]  /*aa30*/  ISETP.NE.AND P0, PT, R9, RZ, PT ;  /* 0x000000ff0900720c */ /* 0x000fda0003f05270 */
[----:B------:R-:W-:Y:S01]  /*aa40*/  @P0 SHF.L.U32 R11, R170, 0x3, RZ ;  /* 0x00000003aa0b0819 */ /* 0x000fe200000006ff */
[----:B--2---:R0:W-:Y:S01]  /*aa50*/  @P5 ST.E.128 desc[UR60][R32.64], R12 ;  /* 0x0000000c20005985 */ /* 0x0041e2000c101d3c */
[----:B------:R-:W-:-:S03]  /*aa60*/  ISETP.NE.AND P5, PT, R10, RZ, PT ;  /* 0x000000ff0a00720c */ /* 0x000fc60003fa5270 */
[----:B------:R-:W2:Y:S01]  /*aa70*/  @P0 LDS.128 R12, [R35+0x2000] ;  /* 0x00200000230c0984 */ /* 0x000ea20000000c00 */
[----:B0-----:R-:W-:-:S09]  /*aa80*/  @P0 IMAD.WIDE R32, R11, 0x2, R28 ;  /* 0x000000020b200825 */ /* 0x001fd200078e021c */
[----:B------:R-:W-:Y:S01]  /*aa90*/  @P5 IMAD.SHL.U32 R11, R171, 0x8, RZ ;  /* 0x00000008ab0b5824 */ /* 0x000fe200078e00ff */
[----:B--2---:R0:W-:Y:S01]  /*aaa0*/  @P0 ST.E.128 desc[UR60][R32.64], R12 ;  /* 0x0000000c20000985 */ /* 0x0041e2000c101d3c */
[----:B------:R-:W-:-:S03]  /*aab0*/  ISETP.NE.AND P0, PT, R20, RZ, PT ;  /* 0x000000ff1400720c */ /* 0x000fc60003f05270 */
[----:B------:R-:W2:Y:S01]  /*aac0*/  @P5 LDS.128 R12, [R34+0x5000] ;  /* 0x00500000220c5984 */ /* 0x000ea20000000c00 */
[----:B0-----:R-:W-:-:S05]  /*aad0*/  @P5 IMAD.WIDE R32, R11, 0x2, R28 ;  /* 0x000000020b205825 */ /* 0x001fca00078e021c */
[----:B--2---:R-:W-:Y:S04]  /*aae0*/  @P5 ST.E.128 desc[UR60][R32.64], R12 ;  /* 0x0000000c20005985 */ /* 0x004fe8000c101d3c */
[C---:B------:R-:W-:Y:S01]  /*aaf0*/  @P0 LEA R28, P5, R23.reuse, R28, 0x1 ;  /* 0x0000001c171c0211 */ /* 0x040fe200078a08ff */
[----:B------:R-:W0:Y:S03]  /*ab00*/  @P0 LDS.128 R12, [R35+0x5000] ;  /* 0x00500000230c0984 */ /* 0x000e260000000c00 */
[----:B------:R-:W-:-:S05]  /*ab10*/  @P0 LEA.HI.X R29, R23, R29, R173, 0x1, P5 ;  /* 0x0000001d171d0211 */ /* 0x000fca00028f0cad */
[----:B0-----:R2:W-:Y:S04]  /*ab20*/  @P0 ST.E.128 desc[UR60][R28.64], R12 ;  /* 0x0000000c1c000985 */ /* 0x0015e8000c101d3c */
.L_x_1687:
[----:B------:R-:W-:Y:S05]  /*ab30*/  BSYNC B0 ;  /* 0x0000000000007941 */ /* 0x000fea0003800000 */
.L_x_1686:
[----:B------:R-:W-:Y:S01]  /*ab40*/  @!PT LDS RZ, [RZ] ;  /* 0x00000000fffff984 */ /* 0x000fe20000000800 */
[----:B------:R-:W-:Y:S01]  /*ab50*/  @!PT LDS RZ, [RZ] ;  /* 0x00000000fffff984 */ /* 0x000fe20000000800 */
[----:B------:R-:W-:Y:S01]  /*ab60*/  @!PT LDS RZ, [RZ] ;  /* 0x00000000fffff984 */ /* 0x000fe20000000800 */
[----:B------:R-:W-:Y:S01]  /*ab70*/  @!PT LDS RZ, [RZ] ;  /* 0x00000000fffff984 */ /* 0x000fe20000000800 */
[----:B------:R5:W-:Y:S06]  /*ab80*/  MEMBAR.ALL.CTA ;  /* 0x0000000000007992 */ /* 0x000bec0000008000 */
[----:B-----5:R-:W5:Y:S01]  /*ab90*/  FENCE.VIEW.ASYNC.S ;  /* 0x00000000000073c6 */ /* 0x020f620000000000 */
[----:B-1-3--:R-:W-:Y:S01]  /*aba0*/  @!P4 VIADD R86, R86, 0x2a8c0 ;  /* 0x0002a8c05656c836 */ /* 0x00afe20000000000 */
[----:B-----5:R1:W-:Y:S01]  /*abb0*/  BAR.SYNC.DEFER_BLOCKING R144, 0x80 ;  /* 0x000200900000751d */ /* 0x0203e20000010000 */
[----:B------:R-:W-:Y:S01]  /*abc0*/  ISETP.NE.AND P5, PT, R123, RZ, PT ;  /* 0x000000ff7b00720c */ /* 0x000fe20003fa5270 */
[----:B------:R-:W-:-:S02]  /*abd0*/  VIADD R19, R19, 0x1 ;  /* 0x0000000113137836 */ /* 0x000fc40000000000 */
[----:B------:R-:W-:Y:S02]  /*abe0*/  @!P4 PRMT R86, RZ, 0x654, R86 ;  /* 0x00000654ff56c816 */ /* 0x000fe40000000056 */
[----:B------:R-:W-:Y:S02]  /*abf0*/  PLOP3.LUT P0, PT, PT, PT, PT, 0x8, 0x0 ;  /* 0x000000000000781c */ /* 0x000fe40003f0e170 */
[----:B------:R1:W-:Y:S01]  /*ac00*/  @!P4 SYNCS.ARRIVE.TRANS64.RED.A1T0 RZ, [R86+URZ], RZ ;  /* 0x000000ff56ffc9a7 */ /* 0x0003e2000810043f */
[----:B------:R-:W-:-:S04]  /*ac10*/  ISETP.NE.AND P4, PT, R19, 0x2, PT ;  /* 0x000000021300780c */ /* 0x000fc80003f85270 */
[----:B--2---:R-:W-:Y:S02]  /*ac20*/  SEL R12, RZ, 0x1, P4 ;  /* 0x00000001ff0c7807 */ /* 0x004fe40002000000 */
[----:B------:R-:W-:Y:S02]  /*ac30*/  SEL R19, R19, RZ, P4 ;  /* 0x000000ff13137207 */ /* 0x000fe40002000000 */
[----:B------:R-:W-:Y:S01]  /*ac40*/  LOP3.LUT R175, R175, R12, RZ, 0x3c, !PT ;  /* 0x0000000cafaf7212 */ /* 0x000fe200078e3cff */
[----:B-1----:R-:W-:Y:S06]  /*ac50*/  @P5 BRA `(.L_x_1688) ;  /* 0xffffff7c00345947 */ /* 0x002fec000383ffff */
.L_x_1578:
[----:B------:R-:W1:Y:S01]  /*ac60*/  LDC R0, c[0x0][0x448] ;  /* 0x00011200ff007b82 */ /* 0x000e620000000800 */
[----:B------:R-:W-:Y:S01]  /*ac70*/  IADD3 R5, R167, 0x1, -R166 ;  /* 0x00000001a7057810 */ /* 0x000fe20007ffe8a6 */
[----:B------:R-:W-:Y:S06]  /*ac80*/  BSSY B0, `(.L_x_1689) ;  /* 0x000000d000007945 */ /* 0x000fec0003800000 */
[----:B------:R-:W2:Y:S01]  /*ac90*/  LDC.64 R6, c[0x0][0x9e0] ;  /* 0x00027800ff067b82 */ /* 0x000ea20000000a00 */
[----:B-1----:R-:W-:Y:S01]  /*aca0*/  ISETP.NE.AND P1, PT, R0, 0x1, PT ;  /* 0x000000010000780c */ /* 0x002fe20003f25270 */
[----:B------:R-:W-:Y:S01]  /*acb0*/  VIADD R0, R187, 0x7f ;  /* 0x0000007fbb007836 */ /* 0x000fe20000000000 */
[----:B--2---:R-:W-:-:S11]  /*acc0*/  ISETP.GE.AND P2, PT, R7, 0x1, PT ;  /* 0x000000010700780c */ /* 0x004fd60003f46270 */
[----:B------:R-:W1:Y:S08]  /*acd0*/  @P1 LDC R3, c[0x0][0x44c] ;  /* 0x00011300ff031b82 */ /* 0x000e700000000800 */
[----:B------:R-:W2:Y:S01]  /*ace0*/  @P1 LDC R2, c[0x0][0x450] ;  /* 0x00011400ff021b82 */ /* 0x000ea20000000800 */
[----:B-1----:R-:W-:-:S05]  /*acf0*/  @P1 IMAD.HI.U32 R3, R0, R3, RZ ;  /* 0x0000000300031227 */ /* 0x002fca00078e00ff */
[----:B--2---:R-:W-:-:S05]  /*ad00*/  @P1 SHF.R.U32.HI R0, RZ, R2, R3 ;  /* 0x00000002ff001219 */ /* 0x004fca0000011603 */
[----:B------:R-:W-:Y:S01]  /*ad10*/  IMAD.IADD R3, R5, 0x1, R0 ;  /* 0x0000000105037824 */ /* 0x000fe200078e0200 */
[----:B------:R-:W-:Y:S06]  /*ad20*/  @P0 BRA `(.L_x_1690) ;  /* 0x0000000000080947 */ /* 0x000fec0003800000 */
[----:B------:R-:W1:Y:S02]  /*ad30*/  FENCE.VIEW.ASYNC.G ;  /* 0x00000000000073c6 */ /* 0x000e640000000100 */
[----:B-1----:R-:W-:Y:S06]  /*ad40*/  BAR.ARV 0xc, 0x180 ;  /* 0x0306000000007b1d */ /* 0x002fec0000002000 */
.L_x_1690:
[----:B------:R-:W-:Y:S05]  /*ad50*/  BSYNC B0 ;  /* 0x0000000000007941 */ /* 0x000fea0003800000 */
.L_x_1689:
[----:B------:R-:W-:Y:S01]  /*ad60*/  IADD3 R0, R3, R6, RZ ;  /* 0x0000000603007210 */ /* 0x000fe20007ffe0ff */
[----:B------:R-:W-:Y:S06]  /*ad70*/  @!P2 BRA `(.L_x_1691) ;  /* 0x000000000048a947 */ /* 0x000fec0003800000 */
[C---:B------:R-:W-:Y:S01]  /*ad80*/  ISETP.GT.AND P0, PT, R3.reuse, RZ, PT ;  /* 0x000000ff0300720c */ /* 0x040fe20003f04270 */
[----:B------:R-:W-:Y:S01]  /*ad90*/  BSSY B0, `(.L_x_1692) ;  /* 0x000000e000007945 */ /* 0x000fe20003800000 */
[----:B------:R-:W-:-:S11]  /*ada0*/  VIADD R2, R3, 0xffffffff ;  /* 0xffffffff03027836 */ /* 0x000fd60000000000 */
[----:B------:R-:W-:Y:S05]  /*adb0*/  @P0 BRA `(.L_x_1693) ;  /* 0x00000000001c0947 */ /* 0x000fea0003800000 */
[----:B------:R-:W-:Y:S01]  /*adc0*/  ISETP.NE.AND P0, PT, R7, 0x1, PT ;  /* 0x000000010700780c */ /* 0x000fe20003f05270 */
[----:B------:R-:W-:-:S12]  /*add0*/  IMAD.MOV R3, RZ, RZ, -R3 ;  /* 0x000000ffff037224 */ /* 0x000fd800078e0a03 */
[----:B------:R-:W1:Y:S02]  /*ade0*/  @P0 LDC.64 R4, c[0x0][0x9e8] ;  /* 0x00027a00ff040b82 */ /* 0x000e640000000a00 */
[----:B-1----:R-:W-:-:S05]  /*adf0*/  @P0 IMAD.HI.U32 R2, R3, R4, RZ ;  /* 0x0000000403020227 */ /* 0x002fca00078e00ff */
[----:B------:R-:W-:-:S04]  /*ae00*/  @P0 SHF.R.U32.HI R3, RZ, R5, R2 ;  /* 0x00000005ff030219 */ /* 0x000fc80000011602 */
[----:B------:R-:W-:Y:S01]  /*ae10*/  LOP3.LUT R2, RZ, R3, RZ, 0x33, !PT ;  /* 0x00000003ff027212 */ /* 0x000fe200078e33ff */
[----:B------:R-:W-:Y:S06]  /*ae20*/  BRA `(.L_x_1694) ;  /* 0x0000000000107947 */ /* 0x000fec0003800000 */
.L_x_1693:
[----:B------:R-:W-:-:S13]  /*ae30*/  ISETP.NE.AND P0, PT, R7, 0x1, PT ;  /* 0x000000010700780c */ /* 0x000fda0003f05270 */
[----:B------:R-:W1:Y:S02]  /*ae40*/  @P0 LDC.64 R4, c[0x0][0x9e8] ;  /* 0x00027a00ff040b82 */ /* 0x000e640000000a00 */
[----:B-1----:R-:W-:-:S05]  /*ae50*/  @P0 IMAD.HI.U32 R4, R2, R4, RZ ;  /* 0x0000000402040227 */ /* 0x002fca00078e00ff */
[----:B------:R-:W-:-:S07]  /*ae60*/  @P0 SHF.R.U32.HI R2, RZ, R5, R4 ;  /* 0x00000005ff020219 */ /* 0x000fce0000011604 */
.L_x_1694:
[----:B------:R-:W-:Y:S05]  /*ae70*/  BSYNC B0 ;  /* 0x0000000000007941 */ /* 0x000fea0003800000 */
.L_x_1692:
[----:B------:R-:W-:-:S05]  /*ae80*/  IMAD R3, R2, R7, R7 ;  /* 0x0000000702037224 */ /* 0x000fca00078e0207 */
[----:B------:R-:W-:-:S07]  /*ae90*/  VIMNMX R0, R0, R3, PT ;  /* 0x0000000300007248 */ /* 0x000fce0003fe0100 */
.L_x_1691:
[----:B------:R-:W1:Y:S01]  /*aea0*/  @P1 LDC R2, c[0x0][0x44c] ;  /* 0x00011300ff021b82 */ /* 0x000e620000000800 */
[----:B------:R-:W-:Y:S01]  /*aeb0*/  VIADD R0, R0, 0x5f ;  /* 0x0000005f00007836 */ /* 0x000fe20000000000 */
[----:B------:R-:W-:Y:S01]  /*aec0*/  ULDC UR4, c[0x0][0x9dc] ;  /* 0x0002770000047ab9 */ /* 0x000fe20000000800 */
[----:B------:R-:W-:Y:S02]  /*aed0*/  IMAD.MOV.U32 R5, RZ, RZ, R187 ;  /* 0x000000ffff057224 */ /* 0x000fe400078e00bb */
[----:B------:R-:W-:-:S03]  /*aee0*/  IMAD.HI R0, R0, 0x2aaaaaab, RZ ;  /* 0x2aaaaaab00007827 */ /* 0x000fc600078e02ff */
[----:B------:R-:W2:Y:S02]  /*aef0*/  @P1 LDC R9, c[0x0][0x450] ;  /* 0x00011400ff091b82 */ /* 0x000ea40000000800 */
[----:B------:R-:W-:Y:S01]  /*af00*/  SHF.R.U32.HI R3, RZ, 0x1f, R0 ;  /* 0x0000001fff037819 */ /* 0x000fe20000011600 */
[----:B-1----:R-:W-:-:S05]  /*af10*/  @P1 IMAD.HI.U32 R2, R187, R2, RZ ;  /* 0x00000002bb021227 */ /* 0x002fca00078e00ff */
[----:B--2---:R-:W-:Y:S02]  /*af20*/  @P1 SHF.R.U32.HI R5, RZ, R9, R2 ;  /* 0x00000009ff051219 */ /* 0x004fe40000011602 */
[----:B------:R-:W-:-:S03]  /*af30*/  LEA.HI.SX32 R2, R0, R3, 0x1c ;  /* 0x0000000300027211 */ /* 0x000fc600078fe2ff */
[----:B------:R-:W-:Y:S01]  /*af40*/  IMAD.IADD R0, R142, 0x1, R5 ;  /* 0x000000018e007824 */ /* 0x000fe200078e0205 */
[----:B------:R-:W-:-:S04]  /*af50*/  VIMNMX R2, R143, R2, PT ;  /* 0x000000028f027248 */ /* 0x000fc80003fe0100 */
[----:B------:R-:W-:Y:S01]  /*af60*/  IADD3 R3, R0, -UR4, RZ ;  /* 0x8000000400037c10 */ /* 0x000fe2000fffe0ff */
[----:B------:R-:W-:Y:S06]  /*af70*/  @!P2 BRA `(.L_x_1695) ;  /* 0x000000000044a947 */ /* 0x000fec0003800000 */
        /* <DEDUP_REMOVED lines=10> */
.L_x_1697:
[----:B------:R-:W-:-:S13]  /*b020*/  ISETP.NE.AND P0, PT, R7, 0x1, PT ;  /* 0x000000010700780c */ /* 0x000fda0003f05270 */
[----:B------:R-:W1:Y:S02]  /*b030*/  @P0 LDC.64 R4, c[0x0][0x9e8] ;  /* 0x00027a00ff040b82 */ /* 0x000e640000000a00 */
[----:B-1----:R-:W-:-:S05]  /*b040*/  @P0 IMAD.HI.U32 R4, R0, R4, RZ ;  /* 0x0000000400040227 */ /* 0x002fca00078e00ff */
[----:B------:R-:W-:-:S07]  /*b050*/  @P0 SHF.R.U32.HI R0, RZ, R5, R4 ;  /* 0x00000005ff000219 */ /* 0x000fce0000011604 */
.L_x_1698:
[----:B------:R-:W-:Y:S05]  /*b060*/  BSYNC B0 ;  /* 0x0000000000007941 */ /* 0x000fea0003800000 */
.L_x_1696:
[----:B------:R-:W-:-:S05]  /*b070*/  IMAD R0, R0, R7, RZ ;  /* 0x0000000700007224 */ /* 0x000fca00078e02ff */
[----:B------:R-:W-:-:S07]  /*b080*/  VIMNMX R3, R3, R0, !PT ;  /* 0x0000000003037248 */ /* 0x000fce0007fe0100 */
.L_x_1695:
[----:B------:R-:W-:Y:S01]  /*b090*/  IMAD.HI R3, R3, 0x2aaaaaab, RZ ;  /* 0x2aaaaaab03037827 */ /* 0x000fe200078e02ff */
[----:B------:R-:W-:Y:S02]  /*b0a0*/  PLOP3.LUT P0, PT, PT, PT, PT, 0x80, 0x0 ;  /* 0x000000000000781c */ /* 0x000fe40003f0f070 */
[----:B------:R-:W-:Y:S02]  /*b0b0*/  CS2R R20, SRZ ;  /* 0x0000000000147805 */ /* 0x000fe4000001ff00 */
[----:B------:R-:W-:Y:S02]  /*b0c0*/  CS2R R86, SRZ ;  /* 0x0000000000567805 */ /* 0x000fe4000001ff00 */
[----:B------:R-:W-:Y:S02]  /*b0d0*/  CS2R R84, SRZ ;  /* 0x0000000000547805 */ /* 0x000fe4000001ff00 */
[----:B------:R-:W-:Y:S02]  /*b0e0*/  SHF.R.U32.HI R0, RZ, 0x1f, R3 ;  /* 0x0000001fff007819 */ /* 0x000fe40000011603 */
[----:B------:R-:W-:-:S02]  /*b0f0*/  CS2R R82, SRZ ;  /* 0x0000000000527805 */ /* 0x000fc4000001ff00 */
[----:B------:R-:W-:Y:S02]  /*b100*/  CS2R R80, SRZ ;  /* 0x0000000000507805 */ /* 0x000fe4000001ff00 */
[----:B------:R-:W-:Y:S02]  /*b110*/  CS2R R42, SRZ ;  /* 0x00000000002a7805 */ /* 0x000fe4000001ff00 */
[----:B------:R-:W-:Y:S01]  /*b120*/  LEA.HI.SX32 R189, R3, R0, 0x1c ;  /* 0x0000000003bd7211 */ /* 0x000fe200078fe2ff */
[----:B------:R-:W-:Y:S01]  /*b130*/  IMAD.MOV.U32 R0, RZ, RZ, RZ ;  /* 0x000000ffff007224 */ /* 0x000fe200078e00ff */
[----:B------:R-:W-:Y:S02]  /*b140*/  CS2R R38, SRZ ;  /* 0x0000000000267805 */ /* 0x000fe4000001ff00 */
[----:B------:R-:W-:Y:S02]  /*b150*/  CS2R R76, SRZ ;  /* 0x00000000004c7805 */ /* 0x000fe4000001ff00 */
[----:B------:R-:W-:-:S02]  /*b160*/  VIMNMX R189, RZ, R189, !PT ;  /* 0x000000bdffbd7248 */ /* 0x000fc40007fe0100 */
[----:B------:R-:W-:Y:S02]  /*b170*/  CS2R R36, SRZ ;  /* 0x0000000000247805 */ /* 0x000fe4000001ff00 */
[----:B------:R-:W-:Y:S02]  /*b180*/  CS2R R72, SRZ ;  /* 0x0000000000487805 */ /* 0x000fe4000001ff00 */
[----:B------:R-:W-:Y:S02]  /*b190*/  CS2R R46, SRZ ;  /* 0x00000000002e7805 */ /* 0x000fe4000001ff00 */
[----:B------:R-:W-:Y:S02]  /*b1a0*/  ISETP.GT.AND P1, PT, R2, R189, PT ;  /* 0x000000bd0200720c */ /* 0x000fe40003f24270 */
        /* <DEDUP_REMOVED lines=22> */
[----:B------:R-:W-:-:S02]  /*b310*/  IMAD.MOV.U32 R32, RZ, RZ, RZ ;  /* 0x000000ffff207224 */ /* 0x000fc400078e00ff */
[----:B------:R-:W-:Y:S01]  /*b320*/  IMAD.MOV.U32 R99, RZ, RZ, RZ ;  /* 0x000000ffff637224 */ /* 0x000fe200078e00ff */
[----:B------:R-:W-:Y:S06]  /*b330*/  @!P1 BRA `(.L_x_1699) ;  /* 0x0000013400189947 */ /* 0x000fec0003800000 */
[----:B------:R-:W2:Y:S04]  /*b340*/  LDL R4, [R1+0x34] ;  /* 0x0000340001047983 */ /* 0x000ea80000100800 */
[----:B------:R-:W1:Y:S02]  /*b350*/  SHFL.IDX PT, R0, R220, RZ, 0x1f ;  /* 0x00001fffdc007589 */ /* 0x000e6400000e0000 */
[----:B-1----:R-:W-:-:S04]  /*b360*/  LEA.HI R3, R0, R0, RZ, 0x1 ;  /* 0x0000000000037211 */ /* 0x002fc800078f08ff */
        /* <DEDUP_REMOVED lines=12> */
[----:B------:R-:W-:Y:S01]  /*b430*/  IMAD.U32 R4, RZ, RZ, UR4 ;  /* 0x00000004ff047e24 */ /* 0x000fe2000f8e00ff */
[----:B------:R1:W2:Y:S01]  /*b440*/  LDC.64 R14, c[0x4][R0] ;  /* 0x01000000000e7b82 */ /* 0x0002a20000000a00 */
[----:B------:R-:W-:Y:S01]  /*b450*/  IMAD.U32 R5, RZ, RZ, UR5 ;  /* 0x00000005ff057e24 */ /* 0x000fe2000f8e00ff */
[----:B------:R-:W-:Y:S01]  /*b460*/  ULDC.64 UR4, c[0x4][0x38] ;  /* 0x01000e0000047ab9 */ /* 0x000fe20000000a00 */
[----:B------:R-:W-:Y:S01]  /*b470*/  IMAD.U32 R6, RZ, RZ, UR6 ;  /* 0x00000006ff067e24 */ /* 0x000fe2000f8e00ff */
[----:B------:R-:W-:Y:S01]  /*b480*/  MOV R10, UR4 ;  /* 0x00000004000a7c02 */ /* 0x000fe20008000f00 */
[----:B------:R-:W-:Y:S02]  /*b490*/  IMAD.U32 R7, RZ, RZ, UR7 ;  /* 0x00000007ff077e24 */ /* 0x000fe4000f8e00ff */
[----:B0-----:R-:W-:-:S02]  /*b4a0*/  IMAD.U32 R11, RZ, RZ, UR5 ;  /* 0x00000005ff0b7e24 */ /* 0x001fc4000f8e00ff */
[----:B------:R-:W-:Y:S02]  /*b4b0*/  IMAD.MOV.U32 R8, RZ, RZ, 0x70 ;  /* 0x00000070ff087424 */ /* 0x000fe400078e00ff */
[----:B------:R-:W-:Y:S02]  /*b4c0*/  IMAD.MOV.U32 R12, RZ, RZ, 0x1 ;  /* 0x00000001ff0c7424 */ /* 0x000fe400078e00ff */
[----:B-1----:R-:W-:-:S07]  /*b4d0*/  IMAD.MOV.U32 R13, RZ, RZ, RZ ;  /* 0x000000ffff0d7224 */ /* 0x002fce00078e00ff */
[----:B------:R-:W-:-:S07]  /*b4e0*/  LEPC R20, `(.L_x_1700) ;  /* 0x000000001014794e */ /* 0x000fce0000000000 */
[----:B--2-45:R-:W-:Y:S05]  /*b4f0*/  CALL.ABS.NOINC R14 ;  /* 0x000000000e007343 */ /* 0x034fea0003c00000 */
.L_x_1700:
[----:B------:R-:W-:Y:S02]  /*b500*/  ULDC UR4, c[0x0][0x3f4] ;  /* 0x0000fd0000047ab9 */ /* 0x000fe40000000800 */
[----:B------:R-:W-:-:S13]  /*b510*/  ISETP.LT.AND P0, PT, RZ, UR4, PT ;  /* 0x00000004ff007c0c */ /* 0x000fda000bf01270 */
[----:B------:R-:W-:Y:S05]  /*b520*/  @P0 BRA `(.L_x_1701) ;  /* 0x00000000003c0947 */ /* 0x000fea0003800000 */
[----:B------:R-:W-:-:S04]  /*b530*/  LEA.HI R0, R197, R197, RZ, 0x1 ;  /* 0x000000c5c5007211 */ /* 0x000fc800078f08ff */
[----:B------:R-:W-:-:S05]  /*b540*/  LOP3.LUT R0, R0, 0xfffffffe, RZ, 0xc0, !PT ;  /* 0xfffffffe00007812 */ /* 0x000fca00078ec0ff */
[----:B------:R-:W-:-:S05]  /*b550*/  IMAD.IADD R0, R197, 0x1, -R0 ;  /* 0x00000001c5007824 */ /* 0x000fca00078e0a00 */
[----:B------:R-:W-:-:S04]  /*b560*/  SHF.L.U32 R3, R0, 0x1f, RZ ;  /* 0x0000001f00037819 */ /* 0x000fc800000006ff */
[----:B------:R1:W2:Y:S03]  /*b570*/  SYNCS.PHASECHK.TRANS64.TRYWAIT P0, [R18+URZ+0x2a800], R3 ;  /* 0x02a80003120075a7 */ /* 0x0002a6000800017f */
[----:B--2---:R-:W-:Y:S05]  /*b580*/  @!P0 NANOSLEEP.SYNCS 0x989680 ;  /* 0x009896800000895d */ /* 0x004fea0003900000 */
[----:B------:R-:W2:Y:S01]  /*b590*/  @!P0 SYNCS.PHASECHK.TRANS64 P0, [R18+URZ+0x2a800], R3 ;  /* 0x02a80003120085a7 */ /* 0x000ea2000800007f */
[----:B------:R-:W-:Y:S04]  /*b5a0*/  BSSY B0, `(.L_x_1702) ;  /* 0x0000006000007945 */ /* 0x000fe80003800000 */
[----:B--2---:R-:W-:Y:S05]  /*b5b0*/  @P0 BRA `(.L_x_1703) ;  /* 0x0000000000100947 */ /* 0x004fea0003800000 */
.L_x_1704:
[----:B--2---:R2:W3:Y:S02]  /*b5c0*/  SYNCS.PHASECHK.TRANS64.TRYWAIT P0, [R18+URZ+0x2a800], R3 ;  /* 0x02a80003120075a7 */ /* 0x0044e4000800017f */
[----:B---3--:R-:W-:Y:S05]  /*b5d0*/  @!P0 NANOSLEEP.SYNCS 0x989680 ;  /* 0x009896800000895d */ /* 0x008fea0003900000 */
[----:B------:R-:W3:Y:S02]  /*b5e0*/  @!P0 SYNCS.PHASECHK.TRANS64 P0, [R18+URZ+0x2a800], R3 ;  /* 0x02a80003120085a7 */ /* 0x000ee4000800007f */
[----:B---3--:R-:W-:Y:S05]  /*b5f0*/  @!P0 BRA `(.L_x_1704) ;  /* 0xfffffffc00f08947 */ /* 0x008fea000383ffff */
.L_x_1703:
[----:B------:R-:W-:Y:S05]  /*b600*/  BSYNC B0 ;  /* 0x0000000000007941 */ /* 0x000fea0003800000 */
.L_x_1702:
[----:B------:R-:W-:Y:S05]  /*b610*/  BRA `(.L_x_1705) ;  /* 0x0000006c001c7947 */ /* 0x000fea0003800000 */
.L_x_1701:
[----:B------:R-:W2:Y:S01]  /*b620*/  LDL R0, [R1+0x34] ;  /* 0x0000340001007983 */ /* 0x000ea20000100800 */
[----:B------:R-:W-:Y:S02]  /*b630*/  ULDC.64 UR6, c[0x0][0x408] ;  /* 0x0001020000067ab9 */ /* 0x000fe40000000a00 */
[----:B-----5:R-:W-:Y:S01]  /*b640*/  IMAD.WIDE.U32 R24, R141, UR6, RZ ;  /* 0x000000068d187c25 */ /* 0x020fe2000f8e00ff */
[----:B--2---:R-:W-:Y:S02]  /*b650*/  R2UR UR4, R0 ;  /* 0x00000000000472ca */ /* 0x004fe400000e0000 */
[----:B------:R-:W-:-:S11]  /*b660*/  SHF.R.S32.HI R0, RZ, 0x1f, R141 ;  /* 0x0000001fff007819 */ /* 0x000fd6000001148d */
[----:B------:R-:W-:-:S03]  /*b670*/  ULOP3.LUT UP0, URZ, UR4, 0x3ff, URZ, 0xc0, !UPT ;  /* 0x000003ff043f7892 */ /* 0x000fc6000f80c03f */
[----:B------:R-:W-:Y:S02]  /*b680*/  ULDC.64 UR4, c[0x0][0x3f8] ;  /* 0x0000fe0000047ab9 */ /* 0x000fe40000000a00 */
[C---:B------:R-:W-:Y:S01]  /*b690*/  IMAD R4, R0.reuse, UR4, RZ ;  /* 0x0000000400047c24 */ /* 0x040fe2000f8e02ff */
[----:B------:R-:W-:Y:S01]  /*b6a0*/  PLOP3.LUT P0, PT, PT, PT, UP0, 0x80, 0x0 ;  /* 0x000000000000781c */ /* 0x000fe20003f0f008 */
[----:B------:R-:W-:Y:S02]  /*b6b0*/  IMAD R0, R0, UR6, RZ ;  /* 0x0000000600007c24 */ /* 0x000fe4000f8e02ff */
[----:B------:R-:W-:-:S04]  /*b6c0*/  IMAD.WIDE.U32 R26, R141, UR4, RZ ;  /* 0x000000048d1a7c25 */ /* 0x000fc8000f8e00ff */
[C---:B----4-:R-:W-:Y:S02]  /*b6d0*/  IMAD R29, R141.reuse, UR5, R4 ;  /* 0x000000058d1d7c24 */ /* 0x050fe4000f8e0204 */
[----:B0-----:R-:W-:-:S03]  /*b6e0*/  IMAD R31, R141, UR7, R0 ;  /* 0x000000078d1f7c24 */ /* 0x001fc6000f8e0200 */
[----:B------:R-:W-:Y:S01]  /*b6f0*/  IADD3 R29, R29, R27, RZ ;  /* 0x0000001b1d1d7210 */ /* 0x000fe20007ffe0ff */
[----:B------:R-:W-:Y:S01]  /*b700*/  IMAD.IADD R31, R31, 0x1, R25 ;  /* 0x000000011f1f7824 */ /* 0x000fe200078e0219 */
[----:B------:R-:W-:Y:S06]  /*b710*/  @!P0 BRA `(.L_x_1706) ;  /* 0x0000000000408947 */ /* 0x000fec0003800000 */
        /* <DEDUP_REMOVED lines=15> */
[----:B-1----:R-:W-:Y:S05]  /*b810*/  CALL.ABS.NOINC R14 ;  /* 0x000000000e007343 */ /* 0x002fea0003c00000 */
.L_x_1706:
[----:B------:R-:W-:Y:S01]  /*b820*/  ULDC.U8 UR4, c[0x0][0x410] ;  /* 0x0001040000047ab9 */ /* 0x000fe20000000000 */
[----:B------:R-:W-:Y:S01]  /*b830*/  BSSY B0, `(.L_x_1707) ;  /* 0x000069d000007945 */ /* 0x000fe20003800000 */
[----:B------:R-:W-:Y:S01]  /*b840*/  ISETP.NE.AND P0, PT, RZ, UR4, PT ;  /* 0x00000004ff007c0c */ /* 0x000fe2000bf05270 */
[----:B------:R-:W-:-:S12]  /*b850*/  IMAD.IADD R9, R174, 0x1, R187 ;  /* 0x00000001ae097824 */ /* 0x000fd800078e02bb */
[----:B------:R-:W-:Y:S05]  /*b860*/  @!P0 BRA `(.L_x_1708) ;  /* 0x0000003400648947 */ /* 0x000fea0003800000 */
[----:B------:R-:W0:Y:S01]  /*b870*/  LDC R21, c[0x0][0x448] ;  /* 0x00011200ff157b82 */ /* 0x000e220000000800 */
[----:B------:R-:W-:Y:S01]  /*b880*/  LEA R3, R198, R9, 0x6 ;  /* 0x00000009c6037211 */ /* 0x000fe200078e30ff */
[----:B------:R-:W-:Y:S01]  /*b890*/  ULDC.64 UR4, c[0x0][0x3f8] ;  /* 0x0000fe0000047ab9 */ /* 0x000fe20000000a00 */
[----:B------:R-:W-:Y:S01]  /*b8a0*/  ULDC.64 UR6, c[0x0][0x408] ;  /* 0x0001020000067ab9 */ /* 0x000fe20000000a00 */
[----:B------:R-:W-:Y:S02]  /*b8b0*/  IMAD.MOV.U32 R10, RZ, RZ, R26 ;  /* 0x000000ffff0a7224 */ /* 0x000fe400078e001a */
[----:B------:R-:W-:Y:S02]  /*b8c0*/  IMAD.MOV.U32 R11, RZ, RZ, R29 ;  /* 0x000000ffff0b7224 */ /* 0x000fe400078e001d */
[----:B------:R-:W-:Y:S02]  /*b8d0*/  IMAD.MOV.U32 R12, RZ, RZ, R24 ;  /* 0x000000ffff0c7224 */ /* 0x000fe400078e0018 */
[----:B------:R-:W-:Y:S01]  /*b8e0*/  IMAD.MOV.U32 R13, RZ, RZ, R31 ;  /* 0x000000ffff0d7224 */ /* 0x000fe200078e001f */
[----:B0-----:R-:W-:-:S13]  /*b8f0*/  ISETP.NE.AND P0, PT, R21, 0x1, PT ;  /* 0x000000011500780c */ /* 0x001fda0003f05270 */
[----:B------:R-:W0:Y:S08]  /*b900*/  @P0 LDC R0, c[0x0][0x44c] ;  /* 0x00011300ff000b82 */ /* 0x000e300000000800 */
[----:B------:R-:W1:Y:S01]  /*b910*/  @P0 LDC R5, c[0x0][0x450] ;  /* 0x00011400ff050b82 */ /* 0x000e620000000800 */
[----:B0-----:R-:W-:-:S05]  /*b920*/  @P0 IMAD.HI.U32 R0, R3, R0, RZ ;  /* 0x0000000003000227 */ /* 0x001fca00078e00ff */
[----:B-1----:R-:W-:-:S04]  /*b930*/  @P0 SHF.R.U32.HI R3, RZ, R5, R0 ;  /* 0x00000005ff030219 */ /* 0x002fc80000011600 */
[----:B------:R-:W-:Y:S01]  /*b940*/  SHF.R.S32.HI R0, RZ, 0x1f, R3 ;  /* 0x0000001fff007819 */ /* 0x000fe20000011403 */
[----:B------:R-:W-:-:S04]  /*b950*/  IMAD.WIDE.U32 R10, R3, UR4, R10 ;  /* 0x00000004030a7c25 */ /* 0x000fc8000f8e000a */
[C---:B------:R-:W-:Y:S02]  /*b960*/  IMAD R4, R0.reuse, UR4, RZ ;  /* 0x0000000400047c24 */ /* 0x040fe4000f8e02ff */
[----:B------:R-:W-:Y:S02]  /*b970*/  IMAD R0, R0, UR6, RZ ;  /* 0x0000000600007c24 */ /* 0x000fe4000f8e02ff */
[C---:B------:R-:W-:Y:S01]  /*b980*/  IMAD R7, R3.reuse, UR5, R4 ;  /* 0x0000000503077c24 */ /* 0x040fe2000f8e0204 */
[----:B------:R-:W-:Y:S01]  /*b990*/  ULDC.64 UR4, c[0x0][0x3e8] ;  /* 0x0000fa0000047ab9 */ /* 0x000fe20000000a00 */
[C---:B------:R-:W-:Y:S01]  /*b9a0*/  IMAD.WIDE.U32 R12, R3.reuse, UR6, R12 ;  /* 0x00000006030c7c25 */ /* 0x040fe2000f8e000c */
[----:B------:R-:W-:Y:S01]  /*b9b0*/  LEA R6, P0, R10, UR4, 0x1 ;  /* 0x000000040a067c11 */ /* 0x000fe2000f8008ff */
[----:B------:R-:W-:Y:S02]  /*b9c0*/  UMOV UR4, 0xffffffff ;  /* 0xffffffff00047882 */ /* 0x000fe40000000000 */
[----:B------:R-:W-:Y:S01]  /*b9d0*/  IMAD R3, R3, UR7, R0 ;  /* 0x0000000703037c24 */ /* 0x000fe2000f8e0200 */
[----:B------:R-:W-:Y:S01]  /*b9e0*/  ULDC.64 UR6, c[0x0][0x400] ;  /* 0x0001000000067ab9 */ /* 0x000fe20000000a00 */
[----:B------:R-:W-:Y:S01]  /*b9f0*/  IMAD.IADD R7, R11, 0x1, R7 ;  /* 0x000000010b077824 */ /* 0x000fe200078e0207 */
[----:B------:R-:W-:-:S02]  /*ba00*/  LEA R4, P1, R12, UR6, 0x1 ;  /* 0x000000060c047c11 */ /* 0x000fc4000f8208ff */
[----:B------:R-:W-:Y:S02]  /*ba10*/  IADD3 R3, R13, R3, RZ ;  /* 0x000000030d037210 */ /* 0x000fe40007ffe0ff */
[----:B------:R-:W-:Y:S02]  /*ba20*/  LEA.HI.X R7, R10, UR5, R7, 0x1, P0 ;  /* 0x000000050a077c11 */ /* 0x000fe400080f0c07 */
[----:B------:R-:W-:Y:S01]  /*ba30*/  LEA.HI.X R8, R12, UR7, R3, 0x1, P1 ;  /* 0x000000070c087c11 */ /* 0x000fe200088f0c03 */
[----:B------:R-:W-:Y:S06]  /*ba40*/  BRA.DIV UR4, `(.L_x_1709) ;  /* 0x000001ca04987947 */ /* 0x000fec000b800000 */
[----:B------:R0:W1:Y:S04]  /*ba50*/  SHFL.IDX PT, R3, R7, RZ, 0x1c1f ;  /* 0x001c1fff07037589 */ /* 0x00006800000e0000 */
[----:B------:R0:W2:Y:S04]  /*ba60*/  SHFL.IDX PT, R0, R6, RZ, 0x1c1f ;  /* 0x001c1fff06007589 */ /* 0x0000a800000e0000 */
[----:B------:R0:W3:Y:S04]  /*ba70*/  SHFL.IDX PT, R5, R8, RZ, 0x1c1f ;  /* 0x001c1fff08057589 */ /* 0x0000e800000e0000 */
[----:B------:R0:W4:Y:S02]  /*ba80*/  SHFL.IDX PT, R14, R4, RZ, 0x1c1f ;  /* 0x001c1fff040e7589 */ /* 0x00012400000e0000 */
.L_x_2038:
[----:B------:R-:W-:Y:S01]  /*ba90*/  IMAD R84, R166, R21, RZ ;  /* 0x00000015a6547224 */ /* 0x000fe200078e02ff */
[----:B------:R-:W-:Y:S01]  /*baa0*/  BSSY B1, `(.L_x_1710) ;  /* 0x0000051000017945 */ /* 0x000fe20003800000 */
[----:B------:R-:W-:Y:S02]  /*bab0*/  CS2R R60, SRZ ;  /* 0x00000000003c7805 */ /* 0x000fe4000001ff00 */
[----:B------:R-:W-:Y:S02]  /*bac0*/  CS2R R56, SRZ ;  /* 0x0000000000387805 */ /* 0x000fe4000001ff00 */
[----:B------:R-:W-:Y:S02]  /*bad0*/  CS2R R50, SRZ ;  /* 0x0000000000327805 */ /* 0x000fe4000001ff00 */
[----:B------:R-:W-:Y:S02]  /*bae0*/  ISETP.GE.AND P0, PT, R9, R84, PT ;  /* 0x000000540900720c */ /* 0x000fe40003f06270 */
        /* <DEDUP_REMOVED lines=10> */
[----:B------:R-:W-:Y:S01]  /*bb90*/  ULDC UR4, c[0x0][0x3f4] ;  /* 0x0000fd0000047ab9 */ /* 0x000fe20000000800 */
[----:B------:R-:W-:Y:S02]  /*bba0*/  CS2R R58, SRZ ;  /* 0x00000000003a7805 */ /* 0x000fe4000001ff00 */
[----:B------:R-:W-:Y:S02]  /*bbb0*/  ISETP.GE.AND P3, PT, R179, UR4, PT ;  /* 0x00000004b3007c0c */ /* 0x000fe4000bf66270 */
[----:B------:R-:W-:Y:S02]  /*bbc0*/  CS2R R60, SRZ ;  /* 0x00000000003c7805 */ /* 0x000fe4000001ff00 */
[----:B------:R-:W-:Y:S02]  /*bbd0*/  ISETP.GE.AND P2, PT, R177, UR4, PT ;  /* 0x00000004b1007c0c */ /* 0x000fe4000bf46270 */
[----:B------:R-:W-:Y:S02]  /*bbe0*/  ISETP.GE.AND P1, PT, R178, UR4, PT ;  /* 0x00000004b2007c0c */ /* 0x000fe4000bf26270 */
[----:B------:R-:W-:-:S02]  /*bbf0*/  ISETP.GE.AND P0, PT, R176, UR4, PT ;  /* 0x00000004b0007c0c */ /* 0x000fc4000bf06270 */
[----:B------:R-:W-:-:S03]  /*bc00*/  ISETP.GE.AND P4, PT, R164, UR4, PT ;  /* 0x00000004a4007c0c */ /* 0x000fc6000bf86270 */
[C---:B------:R-:W-:Y:S01]  /*bc10*/  @!P3 IMAD.SHL.U32 R29, R179.reuse, 0x2, RZ ;  /* 0x00000002b31db824 */ /* 0x040fe200078e00ff */
[----:B------:R-:W-:-:S03]  /*bc20*/  @!P3 SHF.L.U64.HI R10, R179, 0x1, R206 ;  /* 0x00000001b30ab819 */ /* 0x000fc600000102ce */
[C---:B------:R-:W-:Y:S01]  /*bc30*/  @!P2 IMAD.SHL.U32 R31, R177.reuse, 0x2, RZ ;  /* 0x00000002b11fa824 */ /* 0x040fe200078e00ff */
[----:B------:R-:W-:Y:S01]  /*bc40*/  @!P2 SHF.L.U64.HI R20, R177, 0x1, R205 ;  /* 0x00000001b114a819 */ /* 0x000fe200000102cd */
[----:B------:R-:W-:Y:S01]  /*bc50*/  @!P1 IMAD.SHL.U32 R33, R178, 0x2, RZ ;  /* 0x00000002b2219824 */ /* 0x000fe200078e00ff */
[-C--:B--2---:R-:W-:Y:S01]  /*bc60*/  @!P3 IADD3 R26, P6, R0, R29.reuse, RZ ;  /* 0x0000001d001ab210 */ /* 0x084fe20007fde0ff */
[----:B------:R-:W-:Y:S01]  /*bc70*/  @!P0 IMAD.SHL.U32 R41, R176, 0x2, RZ ;  /* 0x00000002b0298824 */ /* 0x000fe200078e00ff */
[----:B----4-:R-:W-:Y:S01]  /*bc80*/  @!P3 IADD3 R28, P5, R14, R29, RZ ;  /* 0x0000001d0e1cb210 */ /* 0x010fe20007fbe0ff */
[----:B---3--:R-:W-:Y:S01]  /*bc90*/  @!P4 IMAD.MOV.U32 R15, RZ, RZ, R5 ;  /* 0x000000ffff0fc224 */ /* 0x008fe200078e0005 */
[----:B------:R-:W-:Y:S01]  /*bca0*/  @!P1 SHF.L.U64.HI R24, R178, 0x1, R203 ;  /* 0x00000001b2189819 */ /* 0x000fe200000102cb */
[--C-:B-1----:R-:W-:Y:S01]  /*bcb0*/  @!P3 IMAD.X R27, R3, 0x1, R10.reuse, P6 ;  /* 0x00000001031bb824 */ /* 0x102fe200030e060a */
[-C--:B------:R-:W-:Y:S01]  /*bcc0*/  @!P2 IADD3 R12, P6, R0, R31.reuse, RZ ;  /* 0x0000001f000ca210 */ /* 0x080fe20007fde0ff */
[----:B------:R-:W-:Y:S01]  /*bcd0*/  @!P3 IMAD.X R29, R5, 0x1, R10, P5 ;  /* 0x00000001051db824 */ /* 0x000fe200028e060a */
[----:B------:R-:W-:-:S02]  /*bce0*/  @!P2 IADD3 R30, P5, R14, R31, RZ ;  /* 0x0000001f0e1ea210 */ /* 0x000fc40007fbe0ff */
[----:B------:R-:W-:Y:S02]  /*bcf0*/  @!P2 IADD3.X R13, R3, R20, RZ, P6, !PT ;  /* 0x00000014030da210 */ /* 0x000fe400037fe4ff */
[-C--:B------:R-:W-:Y:S01]  /*bd00*/  @!P1 IADD3 R10, P6, R0, R33.reuse, RZ ;  /* 0x00000021000a9210 */ /* 0x080fe20007fde0ff */
[----:B------:R-:W-:Y:S01]  /*bd10*/  @!P2 IMAD.X R31, R5, 0x1, R20, P5 ;  /* 0x00000001051fa824 */ /* 0x000fe200028e0614 */
[----:B------:R-:W-:Y:S01]  /*bd20*/  ISETP.GE.AND P5, PT, R180, UR4, PT ;  /* 0x00000004b4007c0c */ /* 0x000fe2000bfa6270 */
[----:B------:R-:W-:Y:S01]  /*bd30*/  @!P4 IMAD.MOV.U32 R20, RZ, RZ, R0 ;  /* 0x000000ffff14c224 */ /* 0x000fe200078e0000 */
[----:B------:R-:W-:Y:S01]  /*bd40*/  @!P0 SHF.L.U64.HI R38, R176, 0x1, R202 ;  /* 0x00000001b0268819 */ /* 0x000fe200000102ca */
[----:B------:R-:W-:Y:S01]  /*bd50*/  @!P1 IMAD.X R11, R3, 0x1, R24, P6 ;  /* 0x00000001030b9824 */ /* 0x000fe200030e0618 */
[----:B------:R-:W-:Y:S02]  /*bd60*/  @!P1 IADD3 R32, P6, R14, R33, RZ ;  /* 0x000000210e209210 */ /* 0x000fe40007fde0ff */
[----:B------:R-:W-:-:S03]  /*bd70*/  @!P4 MOV R21, R3 ;  /* 0x000000030015c202 */ /* 0x000fc60000000f00 */
[----:B------:R-:W-:Y:S01]  /*bd80*/  @!P1 IMAD.X R33, R5, 0x1, R24, P6 ;  /* 0x0000000105219824 */ /* 0x000fe200030e0618 */
[----:B------:R-:W-:Y:S01]  /*bd90*/  @!P0 IADD3 R34, P6, R0, R41, RZ ;  /* 0x0000002900228210 */ /* 0x000fe20007fde0ff */
[----:B------:R-:W-:-:S04]  /*bda0*/  @!P4 IMAD.WIDE R20, R164, 0x2, R20 ;  /* 0x00000002a414c825 */ /* 0x000fc800078e0214 */
[----:B------:R-:W-:Y:S01]  /*bdb0*/  @!P4 IMAD.WIDE R24, R164, 0x2, R14 ;  /* 0x00000002a418c825 */ /* 0x000fe200078e020e */
[----:B------:R1:W5:Y:S03]  /*bdc0*/  @!P4 LD.E.64 R58, desc[UR60][R20.64] ;  /* 0x0000003c143ac980 */ /* 0x000366000c101b00 */
[----:B------:R-:W-:Y:S01]  /*bdd0*/  @!P0 IMAD.X R35, R3, 0x1, R38, P6 ;  /* 0x0000000103238824 */ /* 0x000fe200030e0626 */
[----:B------:R-:W-:Y:S01]  /*bde0*/  @!P0 IADD3 R40, P6, R14, R41, RZ ;  /* 0x000000290e288210 */ /* 0x000fe20007fde0ff */
[C---:B------:R-:W-:Y:S01]  /*bdf0*/  @!P5 IMAD.SHL.U32 R15, R180.reuse, 0x2, RZ ;  /* 0x00000002b40fd824 */ /* 0x040fe200078e00ff */
[----:B------:R1:W5:Y:S01]  /*be00*/  @!P4 LD.E.64 R60, desc[UR60][R24.64] ;  /* 0x0000003c183cc980 */ /* 0x000362000c101b00 */
[----:B------:R-:W-:Y:S02]  /*be10*/  @!P5 SHF.L.U64.HI R36, R180, 0x1, R201 ;  /* 0x00000001b424d819 */ /* 0x000fe400000102c9 */
[----:B------:R-:W-:-:S02]  /*be20*/  CS2R R54, SRZ ;  /* 0x0000000000367805 */ /* 0x000fc4000001ff00 */
[----:B------:R-:W-:Y:S02]  /*be30*/  @!P0 IADD3.X R41, R5, R38, RZ, P6, !PT ;  /* 0x0000002605298210 */ /* 0x000fe400037fe4ff */
[----:B------:R-:W-:Y:S02]  /*be40*/  CS2R R56, SRZ ;  /* 0x0000000000387805 */ /* 0x000fe4000001ff00 */
[-C--:B------:R-:W-:Y:S02]  /*be50*/  @!P5 IADD3 R62, P4, R0, R15.reuse, RZ ;  /* 0x0000000f003ed210 */ /* 0x080fe40007f9e0ff */
[----:B------:R-:W-:Y:S02]  /*be60*/  @!P5 IADD3 R14, P6, R14, R15, RZ ;  /* 0x0000000f0e0ed210 */ /* 0x000fe40007fde0ff */
[----:B------:R-:W-:Y:S02]  /*be70*/  CS2R R52, SRZ ;  /* 0x0000000000347805 */ /* 0x000fe4000001ff00 */
[----:B------:R-:W-:Y:S01]  /*be80*/  CS2R R50, SRZ ;  /* 0x0000000000327805 */ /* 0x000fe2000001ff00 */
[--C-:B------:R-:W-:Y:S01]  /*be90*/  @!P5 IMAD.X R63, R3, 0x1, R36.reuse, P4 ;  /* 0x00000001033fd824 */ /* 0x100fe200020e0624 */
[----:B------:R-:W-:Y:S01]  /*bea0*/  CS2R R48, SRZ ;  /* 0x0000000000307805 */ /* 0x000fe2000001ff00 */
[----:B------:R-:W-:Y:S01]  /*beb0*/  @!P5 IMAD.X R15, R5, 0x1, R36, P6 ;  /* 0x00000001050fd824 */ /* 0x000fe200030e0624 */
[----:B------:R-:W-:-:S02]  /*bec0*/  CS2R R46, SRZ ;  /* 0x00000000002e7805 */ /* 0x000fc4000001ff00 */
[----:B------:R-:W-:Y:S02]  /*bed0*/  CS2R R44, SRZ ;  /* 0x00000000002c7805 */ /* 0x000fe4000001ff00 */
[----:B------:R-:W-:Y:S02]  /*bee0*/  CS2R R42, SRZ ;  /* 0x00000000002a7805 */ /* 0x000fe4000001ff00 */
[----:B------:R-:W-:Y:S02]  /*bef0*/  CS2R R36, SRZ ;  /* 0x0000000000247805 */ /* 0x000fe4000001ff00 */
[----:B------:R-:W-:Y:S01]  /*bf00*/  CS2R R38, SRZ ;  /* 0x0000000000267805 */ /* 0x000fe2000001ff00 */
[----:B------:R1:W5:Y:S04]  /*bf10*/  @!P3 LD.E.64 R54, desc[UR60][R26.64] ;  /* 0x0000003c1a36b980 */ /* 0x000368000c101b00 */
        /* <DEDUP_REMOVED lines=8> */
[----:B------:R1:W5:Y:S02]  /*bfa0*/  @!P5 LD.E.64 R38, desc[UR60][R14.64] ;  /* 0x0000003c0e26d980 */ /* 0x000364000c101b00 */
.L_x_1711:
[----:B------:R-:W-:Y:S05]  /*bfb0*/  BSYNC B1 ;  /* 0x0000000000017941 */ /* 0x000fea0003800000 */
.L_x_1710:
[----:B-1---5:R-:W-:Y:S01]  /*bfc0*/  IMAD.MOV.U32 R10, RZ, RZ, R57 ;  /* 0x000000ffff0a7224 */ /* 0x022fe200078e0039 */
[----:B---3--:R-:W-:Y:S01]  /*bfd0*/  MOV R5, R56 ;  /* 0x0000003800057202 */ /* 0x008fe20000000f00 */
[----:B--2---:R-:W-:Y:S01]  /*bfe0*/  IMAD.MOV.U32 R0, RZ, RZ, R60 ;  /* 0x000000ffff007224 */ /* 0x004fe200078e003c */
[----:B------:R-:W-:Y:S01]  /*bff0*/  UMOV UR4, 0xffffffff ;  /* 0xffffffff00047882 */ /* 0x000fe20000000000 */
        /* <DEDUP_REMOVED lines=8> */
[----:B------:R-:W-:Y:S02]  /*c080*/  CS2R R30, SRZ ;  /* 0x00000000001e7805 */ /* 0x000fe4000001ff00 */
[----:B------:R-:W-:Y:S01]  /*c090*/  PRMT R82, R10, 0x5410, R5 ;  /* 0x000054100a527816 */ /* 0x000fe20000000005 */
[----:B------:R-:W-:Y:S01]  /*c0a0*/  IMAD.MOV.U32 R5, RZ, RZ, R38 ;  /* 0x000000ffff057224 */ /* 0x000fe200078e0026 */
[----:B------:R-:W-:Y:S01]  /*c0b0*/  PRMT R83, R0, 0x5410, R3 ;  /* 0x0000541000537816 */ /* 0x000fe20000000003 */
[----:B------:R-:W-:Y:S02]  /*c0c0*/  IMAD.MOV.U32 R10, RZ, RZ, R39 ;  /* 0x000000ffff0a7224 */ /* 0x000fe400078e0027 */
        /* <DEDUP_REMOVED lines=23> */
[----:B------:R-:W-:Y:S06]  /*c240*/  BRA.DIV UR4, `(.L_x_1712) ;  /* 0x000001c604087947 */ /* 0x000fec000b800000 */
[----:B------:R1:W2:Y:S04]  /*c250*/  SHFL.IDX PT, R3, R7, 0x1, 0x1c1f ;  /* 0x003c1f0007037f89 */ /* 0x0002a800000e0000 */
[----:B------:R1:W3:Y:S04]  /*c260*/  SHFL.IDX PT, R0, R6, 0x1, 0x1c1f ;  /* 0x003c1f0006007f89 */ /* 0x0002e800000e0000 */
[----:B------:R1:W1:Y:S04]  /*c270*/  SHFL.IDX PT, R5, R8, 0x1, 0x1c1f ;  /* 0x003c1f0008057f89 */ /* 0x00026800000e0000 */
[----:B0-----:R-:W0:Y:S02]  /*c280*/  SHFL.IDX PT, R4, R4, 0x1, 0x1c1f ;  /* 0x003c1f0004047f89 */ /* 0x001e2400000e0000 */
.L_x_2044:
[----:B------:R-:W-:Y:S01]  /*c290*/  VIADD R9, R9, 0x40 ;  /* 0x0000004009097836 */ /* 0x000fe20000000000 */
[----:B-1----:R-:W-:Y:S01]  /*c2a0*/  LOP3.LUT R6, R184, 0x18, R16, 0xf8, !PT ;  /* 0x00000018b8067812 */ /* 0x002fe200078ef810 */
[----:B------:R-:W-:Y:S01]  /*c2b0*/  BSSY B1, `(.L_x_1713) ;  /* 0x0000053000017945 */ /* 0x000fe20003800000 */
[----:B------:R-:W-:Y:S02]  /*c2c0*/  LOP3.LUT P0, RZ, R207, 0x4, RZ, 0xc0, !PT ;  /* 0x00000004cfff7812 */ /* 0x000fe4000780c0ff */
[----:B------:R-:W-:Y:S02]  /*c2d0*/  CS2R R32, SRZ ;  /* 0x0000000000207805 */ /* 0x000fe4000001ff00 */
[----:B------:R-:W-:Y:S02]  /*c2e0*/  ISETP.GE.AND P1, PT, R9, R84, PT ;  /* 0x000000540900720c */ /* 0x000fe40003f26270 */
[----:B------:R-:W-:Y:S02]  /*c2f0*/  CS2R R26, SRZ ;  /* 0x00000000001a7805 */ /* 0x000fe4000001ff00 */
[----:B------:R-:W-:-:S02]  /*c300*/  LOP3.LUT R7, R6, R185, RZ, 0x3c, !PT ;  /* 0x000000b906077212 */ /* 0x000fc400078e3cff */
[----:B------:R-:W-:Y:S02]  /*c310*/  CS2R R20, SRZ ;  /* 0x0000000000147805 */ /* 0x000fe4000001ff00 */
[----:B------:R-:W-:Y:S02]  /*c320*/  CS2R R12, SRZ ;  /* 0x00000000000c7805 */ /* 0x000fe4000001ff00 */
[----:B------:R-:W-:Y:S02]  /*c330*/  CS2R R8, SRZ ;  /* 0x0000000000087805 */ /* 0x000fe4000001ff00 */
[----:B------:R-:W-:Y:S01]  /*c340*/  CS2R R40, SRZ ;  /* 0x0000000000287805 */ /* 0x000fe2000001ff00 */
[----:B------:R-:W-:Y:S01]  /*c350*/  IMAD.IADD R7, R186, 0x1, R7 ;  /* 0x00000001ba077824 */ /* 0x000fe200078e0207 */
[----:B------:R-:W-:Y:S02]  /*c360*/  CS2R R34, SRZ ;  /* 0x0000000000227805 */ /* 0x000fe4000001ff00 */
[----:B------:R-:W-:-:S02]  /*c370*/  CS2R R28, SRZ ;  /* 0x00000000001c7805 */ /* 0x000fc4000001ff00 */
[----:B------:R-:W-:Y:S02]  /*c380*/  CS2R R24, SRZ ;  /* 0x0000000000187805 */ /* 0x000fe4000001ff00 */
[----:B----4-:R-:W-:Y:S01]  /*c390*/  CS2R R14, SRZ ;  /* 0x00000000000e7805 */ /* 0x010fe2000001ff00 */
[----:B------:R-:W-:Y:S01]  /*c3a0*/  IMAD R62, R7, 0x2, R18 ;  /* 0x00000002073e7824 */ /* 0x000fe200078e0212 */
        /* <DEDUP_REMOVED lines=8> */
[----:B------:R-:W-:-:S05]  /*c430*/  ISETP.GE.AND P1, PT, R176, UR4, PT ;  /* 0x00000004b0007c0c */ /* 0x000fca000bf26270 */
[C---:B------:R-:W-:Y:S02]  /*c440*/  @!P4 SHF.L.U32 R9, R179.reuse, 0x1, RZ ;  /* 0x00000001b309c819 */ /* 0x040fe400000006ff */
[----:B------:R-:W-:Y:S02]  /*c450*/  @!P4 SHF.L.U64.HI R6, R179, 0x1, R206 ;  /* 0x00000001b306c819 */ /* 0x000fe400000102ce */
[C---:B------:R-:W-:Y:S01]  /*c460*/  @!P3 IMAD.SHL.U32 R73, R177.reuse, 0x2, RZ ;  /* 0x00000002b149b824 */ /* 0x040fe200078e00ff */
[-C--:B---3--:R-:W-:Y:S01]  /*c470*/  @!P4 IADD3 R10, P5, R0, R9.reuse, RZ ;  /* 0x00000009000ac210 */ /* 0x088fe20007fbe0ff */
[----:B------:R-:W-:Y:S01]  /*c480*/  @!P2 IMAD.SHL.U32 R67, R178, 0x2, RZ ;  /* 0x00000002b243a824 */ /* 0x000fe200078e00ff */
[----:B0-----:R-:W-:Y:S01]  /*c490*/  @!P4 IADD3 R8, P6, R4, R9, RZ ;  /* 0x000000090408c210 */ /* 0x001fe20007fde0ff */
[----:B------:R-:W-:Y:S01]  /*c4a0*/  @!P1 IMAD.SHL.U32 R7, R176, 0x2, RZ ;  /* 0x00000002b0079824 */ /* 0x000fe200078e00ff */
[----:B------:R-:W-:Y:S01]  /*c4b0*/  @!P3 SHF.L.U64.HI R12, R177, 0x1, R205 ;  /* 0x00000001b10cb819 */ /* 0x000fe200000102cd */
[--C-:B--2---:R-:W-:Y:S01]  /*c4c0*/  @!P4 IMAD.X R11, R3, 0x1, R6.reuse, P5 ;  /* 0x00000001030bc824 */ /* 0x104fe200028e0606 */
[----:B------:R-:W-:Y:S01]  /*c4d0*/  @!P3 IADD3 R76, P5, R0, R73, RZ ;  /* 0x00000049004cb210 */ /* 0x000fe20007fbe0ff */
[----:B------:R-:W-:Y:S01]  /*c4e0*/  @!P4 IMAD.X R9, R5, 0x1, R6, P6 ;  /* 0x000000010509c824 */ /* 0x000fe200030e0606 */
[----:B------:R-:W-:-:S02]  /*c4f0*/  @!P2 SHF.L.U64.HI R14, R178, 0x1, R203 ;  /* 0x00000001b20ea819 */ /* 0x000fc400000102cb */
[----:B------:R-:W-:Y:S02]  /*c500*/  @!P3 IADD3.X R77, R3, R12, RZ, P5, !PT ;  /* 0x0000000c034db210 */ /* 0x000fe40002ffe4ff */
[----:B------:R-:W-:Y:S02]  /*c510*/  @!P3 IADD3 R72, P6, R4, R73, RZ ;  /* 0x000000490448b210 */ /* 0x000fe40007fde0ff */
[-C--:B------:R-:W-:Y:S02]  /*c520*/  @!P2 IADD3 R70, P5, R0, R67.reuse, RZ ;  /* 0x000000430046a210 */ /* 0x080fe40007fbe0ff */
[----:B------:R-:W-:Y:S01]  /*c530*/  @!P1 SHF.L.U64.HI R20, R176, 0x1, R202 ;  /* 0x00000001b0149819 */ /* 0x000fe200000102ca */
[----:B------:R-:W-:Y:S01]  /*c540*/  @!P3 IMAD.X R73, R5, 0x1, R12, P6 ;  /* 0x000000010549b824 */ /* 0x000fe200030e060c */
[----:B------:R-:W-:Y:S01]  /*c550*/  @!P2 IADD3 R66, P6, R4, R67, RZ ;  /* 0x000000430442a210 */ /* 0x000fe20007fde0ff */
[----:B------:R-:W-:Y:S01]  /*c560*/  @!P2 IMAD.X R71, R3, 0x1, R14, P5 ;  /* 0x000000010347a824 */ /* 0x000fe200028e060e */
[----:B------:R-:W-:-:S03]  /*c570*/  @!P1 IADD3 R64, P5, R0, R7, RZ ;  /* 0x0000000700409210 */ /* 0x000fc60007fbe0ff */
[----:B------:R-:W-:Y:S01]  /*c580*/  @!P2 IMAD.X R67, R5, 0x1, R14, P6 ;  /* 0x000000010543a824 */ /* 0x000fe200030e060e */
[----:B------:R-:W-:Y:S02]  /*c590*/  @!P1 IADD3.X R65, R3, R20, RZ, P5, !PT ;  /* 0x0000001403419210 */ /* 0x000fe40002ffe4ff */
[----:B------:R-:W-:Y:S02]  /*c5a0*/  @!P1 IADD3 R6, P5, R4, R7, RZ ;  /* 0x0000000704069210 */ /* 0x000fe40007fbe0ff */
[----:B------:R-:W-:-:S03]  /*c5b0*/  ISETP.GE.AND P6, PT, R164, UR4, PT ;  /* 0x00000004a4007c0c */ /* 0x000fc6000bfc6270 */
[----:B------:R-:W-:Y:S01]  /*c5c0*/  @!P1 IMAD.X R7, R5, 0x1, R20, P5 ;  /* 0x0000000105079824 */ /* 0x000fe200028e0614 */
[----:B------:R-:W-:-:S09]  /*c5d0*/  ISETP.GE.AND P5, PT, R180, UR4, PT ;  /* 0x00000004b4007c0c */ /* 0x000fd2000bfa6270 */
[----:B------:R-:W-:Y:S02]  /*c5e0*/  @!P6 IMAD.MOV.U32 R12, RZ, RZ, R0 ;  /* 0x000000ffff0ce224 */ /* 0x000fe400078e0000 */
[----:B------:R-:W-:Y:S02]  /*c5f0*/  @!P6 IMAD.MOV.U32 R13, RZ, RZ, R3 ;  /* 0x000000ffff0de224 */ /* 0x000fe400078e0003 */
[----:B------:R-:W-:-:S04]  /*c600*/  @!P6 IMAD.WIDE R14, R164, 0x2, R4 ;  /* 0x00000002a40ee825 */ /* 0x000fc800078e0204 */
[----:B------:R-:W-:Y:S01]  /*c610*/  @!P6 IMAD.WIDE R12, R164, 0x2, R12 ;  /* 0x00000002a40ce825 */ /* 0x000fe200078e020c */
[----:B------:R0:W5:Y:S03]  /*c620*/  @!P6 LD.E.64 R30, desc[UR60][R14.64] ;  /* 0x0000003c0e1ee980 */ /* 0x000166000c101b00 */
[C---:B------:R-:W-:Y:S01]  /*c630*/  @!P5 IMAD.SHL.U32 R21, R180.reuse, 0x2, RZ ;  /* 0x00000002b415d824 */ /* 0x040fe200078e00ff */
[----:B------:R1:W5:Y:S01]  /*c640*/  @!P6 LD.E.64 R40, desc[UR60][R12.64] ;  /* 0x0000003c0c28e980 */ /* 0x000362000c101b00 */
[----:B------:R-:W-:-:S03]  /*c650*/  @!P5 SHF.L.U64.HI R20, R180, 0x1, R201 ;  /* 0x00000001b414d819 */ /* 0x000fc600000102c9 */
[-C--:B------:R-:W-:Y:S02]  /*c660*/  @!P5 IADD3 R74, P6, R0, R21.reuse, RZ ;  /* 0x00000015004ad210 */ /* 0x080fe40007fde0ff */
[----:B------:R-:W-:Y:S02]  /*c670*/  CS2R R34, SRZ ;  /* 0x0000000000227805 */ /* 0x000fe4000001ff00 */
[----:B------:R-:W-:Y:S02]  /*c680*/  CS2R R32, SRZ ;  /* 0x0000000000207805 */ /* 0x000fe4000001ff00 */
[----:B------:R-:W-:Y:S02]  /*c690*/  @!P5 IADD3.X R75, R3, R20, RZ, P6, !PT ;  /* 0x00000014034bd210 */ /* 0x000fe400037fe4ff */
[----:B------:R-:W-:Y:S01]  /*c6a0*/  @!P5 IADD3 R4, P6, R4, R21, RZ ;  /* 0x000000150404d210 */ /* 0x000fe20007fde0ff */
[----:B------:R2:W5:Y:S01]  /*c6b0*/  @!P4 LD.E.64 R34, desc[UR60][R10.64] ;  /* 0x0000003c0a22c980 */ /* 0x000562000c101b00 */
[----:B------:R-:W-:-:S02]  /*c6c0*/  CS2R R28, SRZ ;  /* 0x00000000001c7805 */ /* 0x000fc4000001ff00 */
[----:B------:R-:W-:Y:S02]  /*c6d0*/  CS2R R26, SRZ ;  /* 0x00000000001a7805 */ /* 0x000fe4000001ff00 */
[----:B------:R-:W-:Y:S01]  /*c6e0*/  CS2R R24, SRZ ;  /* 0x0000000000187805 */ /* 0x000fe2000001ff00 */
[----:B------:R-:W-:Y:S01]  /*c6f0*/  @!P5 IMAD.X R5, R5, 0x1, R20, P6 ;  /* 0x000000010505d824 */ /* 0x000fe200030e0614 */
[----:B------:R3:W5:Y:S01]  /*c700*/  @!P4 LD.E.64 R32, desc[UR60][R8.64] ;  /* 0x0000003c0820c980 */ /* 0x000762000c101b00 */
[----:B------:R-:W-:Y:S02]  /*c710*/  CS2R R20, SRZ ;  /* 0x0000000000147805 */ /* 0x000fe4000001ff00 */
[----:B0-----:R-:W-:Y:S02]  /*c720*/  CS2R R14, SRZ ;  /* 0x00000000000e7805 */ /* 0x001fe4000001ff00 */
[----:B-1----:R-:W-:Y:S01]  /*c730*/  CS2R R12, SRZ ;  /* 0x00000000000c7805 */ /* 0x002fe2000001ff00 */
[----:B------:R1:W5:Y:S01]  /*c740*/  @!P3 LD.E.64 R28, desc[UR60][R76.64] ;  /* 0x0000003c4c1cb980 */ /* 0x000362000c101b00 */
[----:B--2---:R-:W-:-:S03]  /*c750*/  CS2R R10, SRZ ;  /* 0x00000000000a7805 */ /* 0x004fc6000001ff00 */
[----:B------:R1:W5:Y:S01]  /*c760*/  @!P3 LD.E.64 R26, desc[UR60][R72.64] ;  /* 0x0000003c481ab980 */ /* 0x000362000c101b00 */
[----:B---3--:R-:W-:-:S03]  /*c770*/  CS2R R8, SRZ ;  /* 0x0000000000087805 */ /* 0x008fc6000001ff00 */
[----:B------:R1:W5:Y:S04]  /*c780*/  @!P2 LD.E.64 R24, desc[UR60][R70.64] ;  /* 0x0000003c4618a980 */ /* 0x000368000c101b00 */
[----:B------:R1:W5:Y:S04]  /*c790*/  @!P2 LD.E.64 R20, desc[UR60][R66.64] ;  /* 0x0000003c4214a980 */ /* 0x000368000c101b00 */
[----:B------:R1:W5:Y:S04]  /*c7a0*/  @!P1 LD.E.64 R14, desc[UR60][R64.64] ;  /* 0x0000003c400e9980 */ /* 0x000368000c101b00 */
[----:B------:R1:W5:Y:S04]  /*c7b0*/  @!P1 LD.E.64 R12, desc[UR60][R6.64] ;  /* 0x0000003c060c9980 */ /* 0x000368000c101b00 */
[----:B------:R1:W5:Y:S04]  /*c7c0*/  @!P5 LD.E.64 R10, desc[UR60][R74.64] ;  /* 0x0000003c4a0ad980 */ /* 0x000368000c101b00 */
[----:B------:R1:W5:Y:S02]  /*c7d0*/  @!P5 LD.E.64 R8, desc[UR60][R4.64] ;  /* 0x0000003c0408d980 */ /* 0x000364000c101b00 */
.L_x_1714:
[----:B------:R-:W-:Y:S05]  /*c7e0*/  BSYNC B1 ;  /* 0x0000000000017941 */ /* 0x000fea0003800000 */
.L_x_1713:
[----:B01---5:R-:W-:Y:S01]  /*c7f0*/  IMAD.MOV.U32 R4, RZ, RZ, R30 ;  /* 0x000000ffff047224 */ /* 0x023fe200078e001e */
[----:B--2---:R-:W-:Y:S01]  /*c800*/  LEA.HI R3, R197, R197, RZ, 0x1 ;  /* 0x000000c5c5037211 */ /* 0x004fe200078f08ff */
[C---:B------:R-:W-:Y:S01]  /*c810*/  VIADD R5, R62.reuse, 0xc400 ;  /* 0x0000c4003e057836 */ /* 0x040fe20000000000 */
[----:B------:R-:W-:Y:S01]  /*c820*/  MOV R63, R34 ;  /* 0x00000022003f7202 */ /* 0x000fe20000000f00 */
[----:B---3--:R-:W-:Y:S01]  /*c830*/  VIADD R0, R62, 0xc440 ;  /* 0x0000c4403e007836 */ /* 0x008fe20000000000 */
[----:B------:R-:W-:Y:S01]  /*c840*/  PRMT R75, R4, 0x7610, R75 ;  /* 0x00007610044b7816 */ /* 0x000fe2000000004b */
[----:B------:R-:W-:Y:S01]  /*c850*/  IMAD.MOV.U32 R6, RZ, RZ, R32 ;  /* 0x000000ffff067224 */ /* 0x000fe200078e0020 */
[----:B------:R-:W-:Y:S01]  /*c860*/  LOP3.LUT R4, R3, 0xfffffffe, RZ, 0xc0, !PT ;  /* 0xfffffffe03047812 */ /* 0x000fe200078ec0ff */
[----:B------:R-:W-:Y:S01]  /*c870*/  IMAD.MOV.U32 R7, RZ, RZ, R33 ;  /* 0x000000ffff077224 */ /* 0x000fe200078e0021 */
[----:B------:R-:W-:Y:S01]  /*c880*/  @P0 IADD3 R0, R5, -0x40, RZ ;  /* 0xffffffc005000810 */ /* 0x000fe20007ffe0ff */
[----:B------:R-:W-:Y:S01]  /*c890*/  IMAD.MOV.U32 R5, RZ, RZ, R31 ;  /* 0x000000ffff057224 */ /* 0x000fe200078e001f */
[----:B------:R-:W-:Y:S01]  /*c8a0*/  MOV R3, R26 ;  /* 0x0000001a00037202 */ /* 0x000fe20000000f00 */
[----:B------:R-:W-:Y:S01]  /*c8b0*/  IMAD.IADD R4, R197, 0x1, -R4 ;  /* 0x00000001c5047824 */ /* 0x000fe200078e0a04 */
[----:B------:R-:W-:Y:S01]  /*c8c0*/  PRMT R73, R6, 0x5410, R7 ;  /* 0x0000541006497816 */ /* 0x000fe20000000007 */
[----:B------:R-:W-:Y:S01]  /*c8d0*/  IMAD.MOV.U32 R6, RZ, RZ, R27 ;  /* 0x000000ffff067224 */ /* 0x000fe200078e001b */
[----:B------:R-:W-:Y:S01]  /*c8e0*/  PRMT R75, R75, 0x5410, R5 ;  /* 0x000054104b4b7816 */ /* 0x000fe20000000005 */
[----:B------:R-:W-:Y:S01]  /*c8f0*/  IMAD.MOV.U32 R7, RZ, RZ, R20 ;  /* 0x000000ffff077224 */ /* 0x000fe200078e0014 */
[----:B------:R-:W-:Y:S01]  /*c900*/  SHF.L.U32 R5, R4, 0x1f, RZ ;  /* 0x0000001f04057819 */ /* 0x000fe200000006ff */
[----:B------:R-:W-:Y:S01]  /*c910*/  IMAD.MOV.U32 R4, RZ, RZ, R12 ;  /* 0x000000ffff047224 */ /* 0x000fe200078e000c */
[----:B------:R-:W-:Y:S01]  /*c920*/  PRMT R70, R3, 0x5410, R6 ;  /* 0x0000541003467816 */ /* 0x000fe20000000006 */
[----:B------:R-:W-:Y:S01]  /*c930*/  IMAD.MOV.U32 R3, RZ, RZ, R21 ;  /* 0x000000ffff037224 */ /* 0x000fe200078e0015 */
[----:B------:R-:W0:Y:S01]  /*c940*/  SYNCS.PHASECHK.TRANS64.TRYWAIT P0, [R18+URZ+0x2a800], R5 ;  /* 0x02a80005120075a7 */ /* 0x000e22000800017f */
[----:B------:R-:W-:Y:S01]  /*c950*/  PRMT R66, R7, 0x7610, R66 ;  /* 0x0000761007427816 */ /* 0x000fe20000000042 */
[----:B------:R-:W-:Y:S01]  /*c960*/  IMAD.MOV.U32 R7, RZ, RZ, R8 ;  /* 0x000000ffff077224 */ /* 0x000fe200078e0008 */
[----:B------:R-:W-:Y:S01]  /*c970*/  MOV R6, R13 ;  /* 0x0000000d00067202 */ /* 0x000fe20000000f00 */
[----:B------:R-:W-:Y:S01]  /*c980*/  BSSY B1, `(.L_x_1715) ;  /* 0x000001a000017945 */ /* 0x000fe20003800000 */
[----:B------:R-:W-:-:S02]  /*c990*/  PRMT R66, R66, 0x5410, R3 ;  /* 0x0000541042427816 */ /* 0x000fc40000000003 */
        /* <DEDUP_REMOVED lines=8> */
[----:B------:R-:W-:Y:S01]  /*ca20*/  VIADDMNMX R72, R84, -R187, 0x80, PT ;  /* 0x0000008054487446 */ /* 0x000fe200038009bb */
[----:B------:R-:W-:Y:S01]  /*ca30*/  IMAD.MOV.U32 R63, RZ, RZ, R15 ;  /* 0x000000ffff3f7224 */ /* 0x000fe200078e000f */
[----:B------:R-:W-:Y:S01]  /*ca40*/  PRMT R76, R6, 0x5410, R7 ;  /* 0x00005410064c7816 */ /* 0x000fe20000000007 */
[----:B------:R-:W-:Y:S01]  /*ca50*/  IMAD.MOV.U32 R6, RZ, RZ, R28 ;  /* 0x000000ffff067224 */ /* 0x000fe200078e001c */
[----:B------:R-:W-:Y:S01]  /*ca60*/  PRMT R74, R74, 0x5410, R4 ;  /* 0x000054104a4a7816 */ /* 0x000fe20000000004 */
[----:B------:R-:W-:Y:S01]  /*ca70*/  IMAD.MOV.U32 R7, RZ, RZ, R29 ;  /* 0x000000ffff077224 */ /* 0x000fe200078e001d */
[----:B------:R-:W-:Y:S01]  /*ca80*/  ISETP.GE.AND P1, PT, R174, R72, PT ;  /* 0x00000048ae00720c */ /* 0x000fe20003f26270 */
[----:B------:R-:W-:-:S03]  /*ca90*/  IMAD.MOV.U32 R4, RZ, RZ, R24 ;  /* 0x000000ffff047224 */ /* 0x000fc600078e0018 */
[----:B------:R-:W-:Y:S01]  /*caa0*/  PRMT R71, R6, 0x5410, R7 ;  /* 0x0000541006477816 */ /* 0x000fe20000000007 */
[----:B------:R-:W-:Y:S01]  /*cab0*/  IMAD.MOV.U32 R7, RZ, RZ, R14 ;  /* 0x000000ffff077224 */ /* 0x000fe200078e000e */
[----:B------:R-:W-:-:S04]  /*cac0*/  MOV R6, R25 ;  /* 0x0000001900067202 */ /* 0x000fc80000000f00 */
[----:B------:R-:W-:Y:S01]  /*cad0*/  PRMT R67, R4, 0x5410, R6 ;  /* 0x0000541004437816 */ /* 0x000fe20000000006 */
[----:B------:R-:W-:Y:S01]  /*cae0*/  IMAD.MOV.U32 R4, RZ, RZ, R10 ;  /* 0x000000ffff047224 */ /* 0x000fe200078e000a */
[----:B------:R-:W-:Y:S01]  /*caf0*/  PRMT R65, R7, 0x5410, R63 ;  /* 0x0000541007417816 */ /* 0x000fe2000000003f */
[----:B------:R-:W-:Y:S01]  /*cb00*/  IMAD.MOV.U32 R6, RZ, RZ, R11 ;  /* 0x000000ffff067224 */ /* 0x000fe200078e000b */
[----:B0-----:R-:W-:Y:S06]  /*cb10*/  @!P0 BRA `(.L_x_1716) ;  /* 0x000001bc00488947 */ /* 0x001fec0003800000 */
.L_x_2045:
[----:B------:R-:W-:Y:S05]  /*cb20*/  BSYNC B1 ;  /* 0x0000000000017941 */ /* 0x000fea0003800000 */
.L_x_1715:
        /* <DEDUP_REMOVED lines=13> */
[----:B------:R-:W-:Y:S01]  /*cc00*/  SHF.R.U32.HI R90, RZ, 0x10, R61 ;  /* 0x00000010ff5a7819 */ /* 0x000fe2000001163d */
[--C-:B------:R-:W-:Y:S01]  /*cc10*/  HADD2.F32 R77, -RZ, R89.reuse.H1_H1 ;  /* 0x30000059ff4d7230 */ /* 0x100fe20000004100 */
[----:B------:R-:W-:Y:S01]  /*cc20*/  SHF.R.U32.HI R84, RZ, 0x10, R59 ;  /* 0x00000010ff547819 */ /* 0x000fe2000001163b */
[----:B------:R-:W-:Y:S01]  /*cc30*/  HADD2.F32 R89, -RZ, R89.H0_H0 ;  /* 0x20000059ff597230 */ /* 0x000fe20000004100 */
[----:B------:R-:W-:Y:S01]  /*cc40*/  SHF.R.U64 R93, R60, 0x10, R61 ;  /* 0x000000103c5d7819 */ /* 0x000fe2000000123d */
[----:B------:R-:W-:Y:S01]  /*cc50*/  HADD2.F32 R90, -RZ, R90.H0_H0 ;  /* 0x2000005aff5a7230 */ /* 0x000fe20000004100 */
[----:B------:R-:W-:Y:S01]  /*cc60*/  SHF.R.U64 R94, R58, 0x10, R59 ;  /* 0x000000103a5e7819 */ /* 0x000fe2000000123b */
[----:B------:R-:W-:Y:S02]  /*cc70*/  HADD2.F32 R84, -RZ, R84.H0_H0 ;  /* 0x20000054ff547230 */ /* 0x000fe40000004100 */
[----:B0-----:R-:W-:-:S02]  /*cc80*/  HADD2.F32 R61, -RZ, R7.H1_H1 ;  /* 0x30000007ff3d7230 */ /* 0x001fc40000004100 */
[----:B------:R-:W-:Y:S02]  /*cc90*/  HADD2.F32 R60, -RZ, R7.H0_H0 ;  /* 0x20000007ff3c7230 */ /* 0x000fe40000004100 */
[--C-:B------:R-:W-:Y:S02]  /*cca0*/  HADD2.F32 R7, -RZ, R4.reuse.H0_H0 ;  /* 0x20000004ff077230 */ /* 0x100fe40000004100 */
[C---:B------:R-:W-:Y:S01]  /*ccb0*/  FMUL.FTZ R91, R61.reuse, R90 ;  /* 0x0000005a3d5b7220 */ /* 0x040fe20000410000 */
[----:B------:R-:W-:Y:S01]  /*ccc0*/  FMUL.FTZ R61, R61, R84 ;  /* 0x000000543d3d7220 */ /* 0x000fe20000410000 */
[----:B------:R-:W-:Y:S02]  /*ccd0*/  HADD2.F32 R4, -RZ, R4.H1_H1 ;  /* 0x30000004ff047230 */ /* 0x000fe40000004100 */
[--C-:B------:R-:W-:Y:S02]  /*cce0*/  HADD2.F32 R58, -RZ, R6.reuse.H0_H0 ;  /* 0x20000006ff3a7230 */ /* 0x100fe40000004100 */
[----:B------:R-:W-:Y:S01]  /*ccf0*/  FFMA.FTZ R90, R60, R90, R61 ;  /* 0x0000005a3c5a7223 */ /* 0x000fe2000001003d */
[----:B------:R-:W-:-:S02]  /*cd00*/  HADD2.F32 R59, -RZ, R6.H1_H1 ;  /* 0x30000006ff3b7230 */ /* 0x000fc40000004100 */
[----:B------:R-:W-:Y:S01]  /*cd10*/  FFMA.FTZ R91, R60, R84, -R91 ;  /* 0x000000543c5b7223 */ /* 0x000fe2000001085b */
[--C-:B------:R-:W-:Y:S02]  /*cd20*/  HADD2.F32 R61, -RZ, R88.reuse.H1_H1 ;  /* 0x30000058ff3d7230 */ /* 0x100fe40000004100 */
[C---:B------:R-:W-:Y:S01]  /*cd30*/  FMUL.FTZ R92, R4.reuse, R89 ;  /* 0x00000059045c7220 */ /* 0x040fe20000410000 */
[--C-:B------:R-:W-:Y:S02]  /*cd40*/  HADD2.F32 R6, -RZ, R5.reuse.H0_H0 ;  /* 0x20000005ff067230 */ /* 0x100fe40000004100 */
[-C--:B------:R-:W-:Y:S01]  /*cd50*/  FMUL.FTZ R84, R4, R77.reuse ;  /* 0x0000004d04547220 */ /* 0x080fe20000410000 */
[----:B------:R-:W-:Y:S02]  /*cd60*/  HADD2.F32 R88, -RZ, R88.H0_H0 ;  /* 0x20000058ff587230 */ /* 0x000fe40000004100 */
[----:B------:R-:W-:Y:S01]  /*cd70*/  FFMA.FTZ R92, R7, R77, -R92 ;  /* 0x0000004d075c7223 */ /* 0x000fe2000001085c */
[----:B------:R-:W-:-:S02]  /*cd80*/  HADD2.F32 R5, -RZ, R5.H1_H1 ;  /* 0x30000005ff057230 */ /* 0x000fc40000004100 */
[----:B------:R-:W-:Y:S01]  /*cd90*/  FFMA.FTZ R89, R7, R89, R84 ;  /* 0x0000005907597223 */ /* 0x000fe20000010054 */
[----:B------:R-:W-:Y:S02]  /*cda0*/  HADD2.F32 R60, -RZ, R93.H0_H0 ;  /* 0x2000005dff3c7230 */ /* 0x000fe40000004100 */
[CC--:B------:R-:W-:Y:S01]  /*cdb0*/  FMUL.FTZ R77, R59.reuse, R61.reuse ;  /* 0x0000003d3b4d7220 */ /* 0x0c0fe20000410000 */
[----:B------:R-:W-:Y:S02]  /*cdc0*/  HADD2.F32 R4, -RZ, R94.H0_H0 ;  /* 0x2000005eff047230 */ /* 0x000fe40000004100 */
[----:B------:R-:W-:Y:S01]  /*cdd0*/  FMUL.FTZ R84, R59, R88 ;  /* 0x000000583b547220 */ /* 0x000fe20000410000 */
[C---:B------:R-:W-:Y:S01]  /*cde0*/  FMUL.FTZ R7, R5.reuse, R60 ;  /* 0x0000003c05077220 */ /* 0x040fe20000410000 */
[C---:B------:R-:W-:Y:S01]  /*cdf0*/  FFMA.FTZ R77, R58.reuse, R88, -R77 ;  /* 0x000000583a4d7223 */ /* 0x040fe2000001084d */
[-C--:B------:R-:W-:Y:S01]  /*ce00*/  FMUL.FTZ R59, R5, R4.reuse ;  /* 0x00000004053b7220 */ /* 0x080fe20000410000 */
[----:B------:R-:W-:Y:S01]  /*ce10*/  FFMA.FTZ R84, R58, R61, R84 ;  /* 0x0000003d3a547223 */ /* 0x000fe20000010054 */
[----:B------:R-:W-:Y:S01]  /*ce20*/  FFMA.FTZ R5, R6, R4, -R7 ;  /* 0x0000000406057223 */ /* 0x000fe20000010807 */
[----:B------:R-:W-:Y:S01]  /*ce30*/  F2FP.F16.F32.PACK_AB R7, R90, R91 ;  /* 0x0000005b5a07723e */ /* 0x000fe200000000ff */
[----:B------:R-:W-:Y:S01]  /*ce40*/  FFMA.FTZ R60, R6, R60, R59 ;  /* 0x0000003c063c7223 */ /* 0x000fe2000001003b */
[----:B------:R-:W-:-:S02]  /*ce50*/  F2FP.F16.F32.PACK_AB R4, R89, R92 ;  /* 0x0000005c5904723e */ /* 0x000fc400000000ff */
[----:B------:R-:W-:Y:S02]  /*ce60*/  F2FP.F16.F32.PACK_AB R6, R84, R77 ;  /* 0x0000004d5406723e */ /* 0x000fe400000000ff */
[----:B------:R-:W-:-:S05]  /*ce70*/  F2FP.F16.F32.PACK_AB R5, R60, R5 ;  /* 0x000000053c05723e */ /* 0x000fca00000000ff */
[----:B------:R0:W-:Y:S02]  /*ce80*/  STS.128 [R62+0xc400], R4 ;  /* 0x00c400043e007388 */ /* 0x0001e40000000c00 */
.L_x_1720:
[----:B------:R-:W-:Y:S05]  /*ce90*/  BSYNC B2 ;  /* 0x0000000000027941 */ /* 0x000fea0003800000 */
.L_x_1719:
[----:B------:R-:W-:Y:S04]  /*cea0*/  BSSY B2, `(.L_x_1721) ;  /* 0x000002c000027945 */ /* 0x000fe80003800000 */
[----:B------:R-:W-:Y:S05]  /*ceb0*/  @P1 BRA `(.L_x_1722) ;  /* 0x0000000000a81947 */ /* 0x000fea0003800000 */
[----:B0-----:R-:W0:Y:S01]  /*cec0*/  LDS.128 R4, [R0] ;  /* 0x0000000000047984 */ /* 0x001e220000000c00 */
[----:B------:R-:W-:Y:S01]  /*ced0*/  SHF.R.U32.HI R59, RZ, 0x10, R55 ;  /* 0x00000010ff3b7819 */ /* 0x000fe20000011637 */
[----:B------:R-:W-:Y:S01]  /*cee0*/  HADD2.F32 R58, -RZ, R87.H0_H0 ;  /* 0x20000057ff3a7230 */ /* 0x000fe20000004100 */
[--C-:B------:R-:W-:Y:S01]  /*cef0*/  SHF.R.U32.HI R61, RZ, 0x10, R57.reuse ;  /* 0x00000010ff3d7819 */ /* 0x100fe20000011639 */
[--C-:B------:R-:W-:Y:S01]  /*cf00*/  HADD2.F32 R60, -RZ, R86.reuse.H0_H0 ;  /* 0x20000056ff3c7230 */ /* 0x100fe20000004100 */
[----:B------:R-:W-:Y:S01]  /*cf10*/  SHF.R.U64 R89, R56, 0x10, R57 ;  /* 0x0000001038597819 */ /* 0x000fe20000001239 */
[----:B------:R-:W-:Y:S01]  /*cf20*/  HADD2.F32 R59, -RZ, R59.H0_H0 ;  /* 0x2000003bff3b7230 */ /* 0x000fe20000004100 */
[----:B------:R-:W-:Y:S01]  /*cf30*/  SHF.R.U64 R91, R54, 0x10, R55 ;  /* 0x00000010365b7819 */ /* 0x000fe20000001237 */
[----:B------:R-:W-:Y:S02]  /*cf40*/  HADD2.F32 R61, -RZ, R61.H0_H0 ;  /* 0x2000003dff3d7230 */ /* 0x000fe40000004100 */
[----:B------:R-:W-:-:S02]  /*cf50*/  HADD2.F32 R86, -RZ, R86.H1_H1 ;  /* 0x30000056ff567230 */ /* 0x000fc40000004100 */
[----:B------:R-:W-:Y:S02]  /*cf60*/  HADD2.F32 R87, -RZ, R87.H1_H1 ;  /* 0x30000057ff577230 */ /* 0x000fe40000004100 */
[--C-:B0-----:R-:W-:Y:S02]  /*cf70*/  HADD2.F32 R57, -RZ, R7.reuse.H1_H1 ;  /* 0x30000007ff397230 */ /* 0x101fe40000004100 */
[----:B------:R-:W-:Y:S02]  /*cf80*/  HADD2.F32 R56, -RZ, R7.H0_H0 ;  /* 0x20000007ff387230 */ /* 0x000fe40000004100 */
[--C-:B------:R-:W-:Y:S02]  /*cf90*/  HADD2.F32 R7, -RZ, R4.reuse.H0_H0 ;  /* 0x20000004ff077230 */ /* 0x100fe40000004100 */
[C---:B------:R-:W-:Y:S01]  /*cfa0*/  FMUL.FTZ R88, R57.reuse, R59 ;  /* 0x0000003b39587220 */ /* 0x040fe20000410000 */
[----:B------:R-:W-:Y:S02]  /*cfb0*/  HADD2.F32 R4, -RZ, R4.H1_H1 ;  /* 0x30000004ff047230 */ /* 0x000fe40000004100 */
[----:B------:R-:W-:Y:S01]  /*cfc0*/  FMUL.FTZ R77, R57, R61 ;  /* 0x0000003d394d7220 */ /* 0x000fe20000410000 */
[----:B------:R-:W-:-:S02]  /*cfd0*/  HADD2.F32 R54, -RZ, R6.H0_H0 ;  /* 0x20000006ff367230 */ /* 0x000fc40000004100 */
[----:B------:R-:W-:Y:S01]  /*cfe0*/  FFMA.FTZ R90, R56, R61, R88 ;  /* 0x0000003d385a7223 */ /* 0x000fe20000010058 */
[----:B------:R-:W-:Y:S02]  /*cff0*/  HADD2.F32 R55, -RZ, R6.H1_H1 ;  /* 0x30000006ff377230 */ /* 0x000fe40000004100 */
[----:B------:R-:W-:Y:S01]  /*d000*/  FMUL.FTZ R84, R4, R60 ;  /* 0x0000003c04547220 */ /* 0x000fe20000410000 */
[--C-:B------:R-:W-:Y:S02]  /*d010*/  HADD2.F32 R6, -RZ, R5.reuse.H0_H0 ;  /* 0x20000005ff067230 */ /* 0x100fe40000004100 */
[----:B------:R-:W-:Y:S01]  /*d020*/  FFMA.FTZ R77, R56, R59, -R77 ;  /* 0x0000003b384d7223 */ /* 0x000fe2000001084d */
[-C--:B------:R-:W-:Y:S01]  /*d030*/  FMUL.FTZ R88, R4, R58.reuse ;  /* 0x0000003a04587220 */ /* 0x080fe20000410000 */
[----:B------:R-:W-:Y:S02]  /*d040*/  HADD2.F32 R5, -RZ, R5.H1_H1 ;  /* 0x30000005ff057230 */ /* 0x000fe40000004100 */
[----:B------:R-:W-:Y:S01]  /*d050*/  FFMA.FTZ R84, R7, R58, -R84 ;  /* 0x0000003a07547223 */ /* 0x000fe20000010854 */
[----:B------:R-:W-:-:S02]  /*d060*/  HADD2.F32 R56, -RZ, R89.H0_H0 ;  /* 0x20000059ff387230 */ /* 0x000fc40000004100 */
[----:B------:R-:W-:Y:S01]  /*d070*/  FFMA.FTZ R57, R7, R60, R88 ;  /* 0x0000003c07397223 */ /* 0x000fe20000010058 */
[----:B------:R-:W-:Y:S02]  /*d080*/  HADD2.F32 R4, -RZ, R91.H0_H0 ;  /* 0x2000005bff047230 */ /* 0x000fe40000004100 */
[C---:B------:R-:W-:Y:S01]  /*d090*/  FMUL.FTZ R59, R55.reuse, R86 ;  /* 0x00000056373b7220 */ /* 0x040fe20000410000 */
[-C--:B------:R-:W-:Y:S01]  /*d0a0*/  FMUL.FTZ R61, R55, R87.reuse ;  /* 0x00000057373d7220 */ /* 0x080fe20000410000 */
[C---:B------:R-:W-:Y:S01]  /*d0b0*/  FMUL.FTZ R7, R5.reuse, R56 ;  /* 0x0000003805077220 */ /* 0x040fe20000410000 */
[----:B------:R-:W-:Y:S01]  /*d0c0*/  FMUL.FTZ R55, R5, R4 ;  /* 0x0000000405377220 */ /* 0x000fe20000410000 */
[C---:B------:R-:W-:Y:S01]  /*d0d0*/  FFMA.FTZ R59, R54.reuse, R87, -R59 ;  /* 0x00000057363b7223 */ /* 0x040fe2000001083b */
[----:B------:R-:W-:Y:S01]  /*d0e0*/  FFMA.FTZ R54, R54, R86, R61 ;  /* 0x0000005636367223 */ /* 0x000fe2000001003d */
[C---:B------:R-:W-:Y:S01]  /*d0f0*/  FFMA.FTZ R5, R6.reuse, R4, -R7 ;  /* 0x0000000406057223 */ /* 0x040fe20000010807 */
[----:B------:R-:W-:Y:S01]  /*d100*/  FFMA.FTZ R56, R6, R56, R55 ;  /* 0x0000003806387223 */ /* 0x000fe20000010037 */
[----:B------:R-:W-:-:S02]  /*d110*/  F2FP.F16.F32.PACK_AB R7, R90, R77 ;  /* 0x0000004d5a07723e */ /* 0x000fc400000000ff */
[----:B------:R-:W-:Y:S02]  /*d120*/  F2FP.F16.F32.PACK_AB R6, R54, R59 ;  /* 0x0000003b3606723e */ /* 0x000fe400000000ff */
[----:B------:R-:W-:Y:S02]  /*d130*/  F2FP.F16.F32.PACK_AB R4, R57, R84 ;  /* 0x000000543904723e */ /* 0x000fe400000000ff */
[----:B------:R-:W-:-:S05]  /*d140*/  F2FP.F16.F32.PACK_AB R5, R56, R5 ;  /* 0x000000053805723e */ /* 0x000fca00000000ff */
[----:B------:R1:W-:Y:S02]  /*d150*/  STS.128 [R0], R4 ;  /* 0x0000000400007388 */ /* 0x0003e40000000c00 */
.L_x_1722:
[----:B------:R-:W-:Y:S05]  /*d160*/  BSYNC B2 ;  /* 0x0000000000027941 */ /* 0x000fea0003800000 */
.L_x_1721:
[----:B------:R-:W-:Y:S04]  /*d170*/  BSSY B2, `(.L_x_1723) ;  /* 0x000002c000027945 */ /* 0x000fe80003800000 */
[----:B------:R-:W-:Y:S05]  /*d180*/  @P2 BRA `(.L_x_1724) ;  /* 0x0000000000a82947 */ /* 0x000fea0003800000 */
[----:B01----:R-:W0:Y:S01]  /*d190*/  LDS.128 R4, [R62+0x10400] ;  /* 0x010400003e047984 */ /* 0x003e220000000c00 */
[----:B------:R-:W-:Y:S01]  /*d1a0*/  SHF.R.U32.HI R55, RZ, 0x10, R53 ;  /* 0x00000010ff377819 */ /* 0x000fe20000011635 */
[----:B------:R-:W-:Y:S01]  /*d1b0*/  HADD2.F32 R54, -RZ, R85.H0_H0 ;  /* 0x20000055ff367230 */ /* 0x000fe20000004100 */
[----:B------:R-:W-:Y:S01]  /*d1c0*/  SHF.R.U32.HI R57, RZ, 0x10, R51 ;  /* 0x00000010ff397819 */ /* 0x000fe20000011633 */
[----:B------:R-:W-:Y:S01]  /*d1d0*/  HADD2.F32 R56, -RZ, R83.H0_H0 ;  /* 0x20000053ff387230 */ /* 0x000fe20000004100 */
        /* <DEDUP_REMOVED lines=27> */
[-C--:B------:R-:W-:Y:S01]  /*d390*/  FMUL.FTZ R51, R5, R4.reuse ;  /* 0x0000000405337220 */ /* 0x080fe20000410000 */
        /* <DEDUP_REMOVED lines=8> */
[----:B------:R2:W-:Y:S02]  /*d420*/  STS.128 [R62+0x10400], R4 ;  /* 0x010400043e007388 */ /* 0x0005e40000000c00 */
.L_x_1724:
[----:B------:R-:W-:Y:S05]  /*d430*/  BSYNC B2 ;  /* 0x0000000000027941 */ /* 0x000fea0003800000 */
.L_x_1723:
[----:B------:R-:W-:Y:S04]  /*d440*/  BSSY B2, `(.L_x_1725) ;  /* 0x000002c000027945 */ /* 0x000fe80003800000 */
[----:B------:R-:W-:Y:S05]  /*d450*/  @P3 BRA `(.L_x_1726) ;  /* 0x0000000000a83947 */ /* 0x000fea0003800000 */
[----:B012---:R-:W0:Y:S01]  /*d460*/  LDS.128 R4, [R0+0x4000] ;  /* 0x0040000000047984 */ /* 0x007e220000000c00 */
[----:B------:R-:W-:Y:S01]  /*d470*/  SHF.R.U32.HI R51, RZ, 0x10, R49 ;  /* 0x00000010ff337819 */ /* 0x000fe20000011631 */
[----:B------:R-:W-:Y:S01]  /*d480*/  HADD2.F32 R50, -RZ, R81.H1_H1 ;  /* 0x30000051ff327230 */ /* 0x000fe20000004100 */
[----:B------:R-:W-:Y:S01]  /*d490*/  SHF.R.U32.HI R53, RZ, 0x10, R47 ;  /* 0x00000010ff357819 */ /* 0x000fe2000001162f */
[--C-:B------:R-:W-:Y:S01]  /*d4a0*/  HADD2.F32 R52, -RZ, R82.reuse.H1_H1 ;  /* 0x30000052ff347230 */ /* 0x100fe20000004100 */
[----:B------:R-:W-:Y:S01]  /*d4b0*/  SHF.R.U64 R59, R48, 0x10, R49 ;  /* 0x00000010303b7819 */ /* 0x000fe20000001231 */
[----:B------:R-:W-:Y:S01]  /*d4c0*/  HADD2.F32 R51, -RZ, R51.H0_H0 ;  /* 0x20000033ff337230 */ /* 0x000fe20000004100 */
[----:B------:R-:W-:Y:S01]  /*d4d0*/  SHF.R.U64 R57, R46, 0x10, R47 ;  /* 0x000000102e397819 */ /* 0x000fe2000000122f */
[----:B------:R-:W-:Y:S02]  /*d4e0*/  HADD2.F32 R53, -RZ, R53.H0_H0 ;  /* 0x20000035ff357230 */ /* 0x000fe40000004100 */
[----:B------:R-:W-:-:S02]  /*d4f0*/  HADD2.F32 R82, -RZ, R82.H0_H0 ;  /* 0x20000052ff527230 */ /* 0x000fc40000004100 */
[----:B------:R-:W-:Y:S02]  /*d500*/  HADD2.F32 R81, -RZ, R81.H0_H0 ;  /* 0x20000051ff517230 */ /* 0x000fe40000004100 */
        /* <DEDUP_REMOVED lines=31> */
.L_x_1726:
[----:B------:R-:W-:Y:S05]  /*d700*/  BSYNC B2 ;  /* 0x0000000000027941 */ /* 0x000fea0003800000 */
.L_x_1725:
[----:B------:R-:W-:Y:S04]  /*d710*/  BSSY B2, `(.L_x_1727) ;  /* 0x000002c000027945 */ /* 0x000fe80003800000 */
[----:B------:R-:W-:Y:S05]  /*d720*/  @P4 BRA `(.L_x_1728) ;  /* 0x0000000000a84947 */ /* 0x000fea0003800000 */
[----:B0123--:R-:W0:Y:S01]  /*d730*/  LDS.128 R4, [R62+0x14400] ;  /* 0x014400003e047984 */ /* 0x00fe220000000c00 */
        /* <DEDUP_REMOVED lines=41> */
.L_x_1728:
[----:B------:R-:W-:Y:S05]  /*d9d0*/  BSYNC B2 ;  /* 0x0000000000027941 */ /* 0x000fea0003800000 */
.L_x_1727:
[----:B------:R-:W-:Y:S05]  /*d9e0*/  @P5 BRA `(.L_x_1718) ;  /* 0x0000000000a85947 */ /* 0x000fea0003800000 */
[----:B01234-:R-:W0:Y:S01]  /*d9f0*/  LDS.128 R4, [R0+0x8000] ;  /* 0x0080000000047984 */ /* 0x01fe220000000c00 */
[----:B------:R-:W-:Y:S01]  /*da00*/  SHF.R.U32.HI R43, RZ, 0x10, R37 ;  /* 0x00000010ff2b7819 */ /* 0x000fe20000011625 */
[----:B------:R-:W-:Y:S01]  /*da10*/  HADD2.F32 R42, -RZ, R78.H0_H0 ;  /* 0x2000004eff2a7230 */ /* 0x000fe20000004100 */
[--C-:B------:R-:W-:Y:S01]  /*da20*/  SHF.R.U32.HI R45, RZ, 0x10, R39.reuse ;  /* 0x00000010ff2d7819 */ /* 0x100fe20000011627 */
        /* <DEDUP_REMOVED lines=25> */
[CC--:B------:R-:W-:Y:S01]  /*dbc0*/  FMUL.FTZ R43, R37.reuse, R69.reuse ;  /* 0x00000045252b7220 */ /* 0x0c0fe20000410000 */
[----:B------:R-:W-:Y:S01]  /*dbd0*/  FMUL.FTZ R42, R37, R78 ;  /* 0x0000004e252a7220 */ /* 0x000fe20000410000 */
        /* <DEDUP_REMOVED lines=11> */
.L_x_1718:
[----:B------:R-:W-:Y:S05]  /*dc90*/  BSYNC B1 ;  /* 0x0000000000017941 */ /* 0x000fea0003800000 */
.L_x_1717:
        /* <DEDUP_REMOVED lines=12> */
[--C-:B------:R-:W-:Y:S01]  /*dd60*/  SHF.R.U64 R47, R40, 0x10, R41.reuse ;  /* 0x00000010282f7819 */ /* 0x100fe20000001229 */
[----:B------:R-:W-:Y:S01]  /*dd70*/  HADD2.F32 R38, -RZ, R76.H0_H0 ;  /* 0x2000004cff267230 */ /* 0x000fe20000004100 */
[----:B------:R-:W-:Y:S01]  /*dd80*/  SHF.R.U32.HI R39, RZ, 0x10, R41 ;  /* 0x00000010ff277819 */ /* 0x000fe20000011629 */
[--C-:B------:R-:W-:Y:S01]  /*dd90*/  HADD2.F32 R40, -RZ, R75.reuse.H0_H0 ;  /* 0x2000004bff287230 */ /* 0x100fe20000004100 */
[--C-:B------:R-:W-:Y:S01]  /*dda0*/  SHF.R.U32.HI R41, RZ, 0x10, R31.reuse ;  /* 0x00000010ff297819 */ /* 0x100fe2000001161f */
[----:B------:R-:W-:Y:S01]  /*ddb0*/  HADD2.F32 R75, -RZ, R75.H1_H1 ;  /* 0x3000004bff4b7230 */ /* 0x000fe20000004100 */
[----:B------:R-:W-:Y:S01]  /*ddc0*/  SHF.R.U64 R45, R30, 0x10, R31 ;  /* 0x000000101e2d7819 */ /* 0x000fe2000000121f */
[----:B------:R-:W-:Y:S02]  /*ddd0*/  HADD2.F32 R39, -RZ, R39.H0_H0 ;  /* 0x20000027ff277230 */ /* 0x000fe40000004100 */
[----:B------:R-:W-:-:S02]  /*dde0*/  HADD2.F32 R41, -RZ, R41.H0_H0 ;  /* 0x20000029ff297230 */ /* 0x000fc40000004100 */
        /* <DEDUP_REMOVED lines=32> */
.L_x_1731:
[----:B------:R-:W-:Y:S05]  /*dff0*/  BSYNC B1 ;  /* 0x0000000000017941 */ /* 0x000fea0003800000 */
.L_x_1730:
[----:B------:R-:W-:Y:S04]  /*e000*/  BSSY B1, `(.L_x_1732) ;  /* 0x000002c000017945 */ /* 0x000fe80003800000 */
[----:B------:R-:W-:Y:S05]  /*e010*/  @P1 BRA `(.L_x_1733) ;  /* 0x0000000000a81947 */ /* 0x000fea0003800000 */
[----:B0-----:R-:W0:Y:S01]  /*e020*/  LDS.128 R4, [R0+0x2000] ;  /* 0x0020000000047984 */ /* 0x001e220000000c00 */
        /* <DEDUP_REMOVED lines=41> */
.L_x_1733:
[----:B------:R-:W-:Y:S05]  /*e2c0*/  BSYNC B1 ;  /* 0x0000000000017941 */ /* 0x000fea0003800000 */
.L_x_1732:
[----:B------:R-:W-:Y:S04]  /*e2d0*/  BSSY B1, `(.L_x_1734) ;  /* 0x000002c000017945 */ /* 0x000fe80003800000 */
[----:B------:R-:W-:Y:S05]  /*e2e0*/  @P2 BRA `(.L_x_1735) ;  /* 0x0000000000a82947 */ /* 0x000fea0003800000 */
[----:B01----:R-:W0:Y:S01]  /*e2f0*/  LDS.128 R4, [R62+0x12400] ;  /* 0x012400003e047984 */ /* 0x003e220000000c00 */
[----:B------:R-:W-:Y:S01]  /*e300*/  SHF.R.U32.HI R31, RZ, 0x10, R29 ;  /* 0x00000010ff1f7819 */ /* 0x000fe2000001161d */
[----:B------:R-:W-:Y:S01]  /*e310*/  HADD2.F32 R30, -RZ, R71.H0_H0 ;  /* 0x20000047ff1e7230 */ /* 0x000fe20000004100 */
[----:B------:R-:W-:Y:S01]  /*e320*/  SHF.R.U32.HI R33, RZ, 0x10, R27 ;  /* 0x00000010ff217819 */ /* 0x000fe2000001161b */
        /* <DEDUP_REMOVED lines=38> */
.L_x_1735:
[----:B------:R-:W-:Y:S05]  /*e590*/  BSYNC B1 ;  /* 0x0000000000017941 */ /* 0x000fea0003800000 */
.L_x_1734:
[----:B------:R-:W-:Y:S04]  /*e5a0*/  BSSY B1, `(.L_x_1736) ;  /* 0x000002c000017945 */ /* 0x000fe80003800000 */
[----:B------:R-:W-:Y:S05]  /*e5b0*/  @P3 BRA `(.L_x_1737) ;  /* 0x0000000000a83947 */ /* 0x000fea0003800000 */
[----:B012---:R-:W0:Y:S01]  /*e5c0*/  LDS.128 R4, [R0+0x6000] ;  /* 0x0060000000047984 */ /* 0x007e220000000c00 */
        /* <DEDUP_REMOVED lines=41> */
.L_x_1737:
[----:B------:R-:W-:Y:S05]  /*e860*/  BSYNC B1 ;  /* 0x0000000000017941 */ /* 0x000fea0003800000 */
.L_x_1736:
[----:B------:R-:W-:Y:S04]  /*e870*/  BSSY B1, `(.L_x_1738) ;  /* 0x000002c000017945 */ /* 0x000fe80003800000 */
[----:B------:R-:W-:Y:S05]  /*e880*/  @P4 BRA `(.L_x_1739) ;  /* 0x0000000000a84947 */ /* 0x000fea0003800000 */
[----:B0123--:R-:W0:Y:S01]  /*e890*/  LDS.128 R4, [R62+0x16400] ;  /* 0x016400003e047984 */ /* 0x00fe220000000c00 */
        /* <DEDUP_REMOVED lines=41> */
.L_x_1739:
[----:B------:R-:W-:Y:S05]  /*eb30*/  BSYNC B1 ;  /* 0x0000000000017941 */ /* 0x000fea0003800000 */
.L_x_1738:
[----:B------:R-:W-:Y:S05]  /*eb40*/  @P5 BRA `(.L_x_1729) ;  /* 0x0000003400ac5947 */ /* 0x000fea0003800000 */
[----:B01234-:R-:W0:Y:S01]  /*eb50*/  LDS.128 R4, [R0+0xa000] ;  /* 0x00a0000000047984 */ /* 0x01fe220000000c00 */
        /* <DEDUP_REMOVED lines=9> */
[--C-:B0-----:R-:W-:Y:S02]  /*ebf0*/  HADD2.F32 R11, -RZ, R7.reuse.H1_H1 ;  /* 0x30000007ff0b7230 */ /* 0x101fe40000004100 */
[----:B------:R-:W-:Y:S02]  /*ec00*/  HADD2.F32 R10, -RZ, R7.H0_H0 ;  /* 0x20000007ff0a7230 */ /* 0x000fe40000004100 */
[--C-:B------:R-:W-:Y:S02]  /*ec10*/  HADD2.F32 R7, -RZ, R4.reuse.H0_H0 ;  /* 0x20000004ff077230 */ /* 0x100fe40000004100 */
[C---:B------:R-:W-:Y:S01]  /*ec20*/  FMUL.FTZ R21, R11.reuse, R15 ;  /* 0x0000000f0b157220 */ /* 0x040fe20000410000 */
[----:B------:R-:W-:Y:S02]  /*ec30*/  HADD2.F32 R4, -RZ, R4.H1_H1 ;  /* 0x30000004ff047230 */ /* 0x000fe40000004100 */
[----:B------:R-:W-:Y:S01]  /*ec40*/  FMUL.FTZ R24, R11, R13 ;  /* 0x0000000d0b187220 */ /* 0x000fe20000410000 */
[----:B------:R-:W-:-:S02]  /*ec50*/  HADD2.F32 R8, -RZ, R6.H0_H0 ;  /* 0x20000006ff087230 */ /* 0x000fc40000004100 */
[C---:B------:R-:W-:Y:S01]  /*ec60*/  FFMA.FTZ R21, R10.reuse, R13, -R21 ;  /* 0x0000000d0a157223 */ /* 0x040fe20000010815 */
[----:B------:R-:W-:Y:S02]  /*ec70*/  HADD2.F32 R9, -RZ, R6.H1_H1 ;  /* 0x30000006ff097230 */ /* 0x000fe40000004100 */
[----:B------:R-:W-:Y:S01]  /*ec80*/  FFMA.FTZ R26, R10, R15, R24 ;  /* 0x0000000f0a1a7223 */ /* 0x000fe20000010018 */
[----:B------:R-:W-:Y:S02]  /*ec90*/  HADD2.F32 R6, -RZ, R5.H0_H0 ;  /* 0x20000005ff067230 */ /* 0x000fe40000004100 */
[C---:B------:R-:W-:Y:S01]  /*eca0*/  FMUL.FTZ R20, R4.reuse, R14 ;  /* 0x0000000e04147220 */ /* 0x040fe20000410000 */
[----:B------:R-:W-:Y:S01]  /*ecb0*/  FMUL.FTZ R24, R4, R12 ;  /* 0x0000000c04187220 */ /* 0x000fe20000410000 */
[----:B------:R-:W-:Y:S02]  /*ecc0*/  HADD2.F32 R10, -RZ, R3.H1_H1 ;  /* 0x30000003ff0a7230 */ /* 0x000fe40000004100 */
[----:B------:R-:W-:Y:S01]  /*ecd0*/  FMUL.FTZ R15, R9, R63 ;  /* 0x0000003f090f7220 */ /* 0x000fe20000410000 */
[----:B------:R-:W-:-:S02]  /*ece0*/  HADD2.F32 R5, -RZ, R5.H1_H1 ;  /* 0x30000005ff057230 */ /* 0x000fc40000004100 */
[C---:B------:R-:W-:Y:S01]  /*ecf0*/  FFMA.FTZ R20, R7.reuse, R12, -R20 ;  /* 0x0000000c07147223 */ /* 0x040fe20000010814 */
[----:B------:R-:W-:Y:S02]  /*ed00*/  HADD2.F32 R4, -RZ, R25.H0_H0 ;  /* 0x20000019ff047230 */ /* 0x000fe40000004100 */
[----:B------:R-:W-:Y:S01]  /*ed10*/  FFMA.FTZ R11, R7, R14, R24 ;  /* 0x0000000e070b7223 */ /* 0x000fe20000010018 */
[----:B------:R-:W-:Y:S02]  /*ed20*/  HADD2.F32 R3, -RZ, R27.H0_H0 ;  /* 0x2000001bff037230 */ /* 0x000fe40000004100 */
[-C--:B------:R-:W-:Y:S01]  /*ed30*/  FMUL.FTZ R13, R9, R10.reuse ;  /* 0x0000000a090d7220 */ /* 0x080fe20000410000 */
[C---:B------:R-:W-:Y:S01]  /*ed40*/  FFMA.FTZ R10, R8.reuse, R10, R15 ;  /* 0x0000000a080a7223 */ /* 0x040fe2000001000f */
[C---:B------:R-:W-:Y:S01]  /*ed50*/  FMUL.FTZ R7, R5.reuse, R4 ;  /* 0x0000000405077220 */ /* 0x040fe20000410000 */
[----:B------:R-:W-:Y:S01]  /*ed60*/  FMUL.FTZ R9, R5, R3 ;  /* 0x0000000305097220 */ /* 0x000fe20000410000 */
[----:B------:R-:W-:-:S02]  /*ed70*/  FFMA.FTZ R13, R8, R63, -R13 ;  /* 0x0000003f080d7223 */ /* 0x000fc4000001080d */
[----:B------:R-:W-:Y:S01]  /*ed80*/  FFMA.FTZ R5, R6, R3, -R7 ;  /* 0x0000000306057223 */ /* 0x000fe20000010807 */
[----:B------:R-:W-:Y:S01]  /*ed90*/  F2FP.F16.F32.PACK_AB R7, R26, R21 ;  /* 0x000000151a07723e */ /* 0x000fe200000000ff */
[----:B------:R-:W-:Y:S01]  /*eda0*/  FFMA.FTZ R8, R6, R4, R9 ;  /* 0x0000000406087223 */ /* 0x000fe20000010009 */
[----:B------:R-:W-:Y:S02]  /*edb0*/  F2FP.F16.F32.PACK_AB R4, R11, R20 ;  /* 0x000000140b04723e */ /* 0x000fe400000000ff */
[----:B------:R-:W-:Y:S02]  /*edc0*/  F2FP.F16.F32.PACK_AB R6, R10, R13 ;  /* 0x0000000d0a06723e */ /* 0x000fe400000000ff */
[----:B------:R-:W-:-:S05]  /*edd0*/  F2FP.F16.F32.PACK_AB R5, R8, R5 ;  /* 0x000000050805723e */ /* 0x000fca00000000ff */
[----:B------:R0:W-:Y:S01]  /*ede0*/  STS.128 [R0+0xa000], R4 ;  /* 0x00a0000400007388 */ /* 0x0001e20000000c00 */
[----:B------:R-:W-:Y:S05]  /*edf0*/  BRA `(.L_x_1729) ;  /* 0x0000003400007947 */ /* 0x000fea0003800000 */
.L_x_1708:
[----:B------:R-:W0:Y:S01]  /*ee00*/  LDC R25, c[0x0][0x448] ;  /* 0x00011200ff197b82 */ /* 0x000e220000000800 */
[----:B------:R-:W-:Y:S01]  /*ee10*/  LEA R3, R198, R9, 0x6 ;  /* 0x00000009c6037211 */ /* 0x000fe200078e30ff */
[----:B------:R-:W-:Y:S01]  /*ee20*/  ULDC.64 UR4, c[0x0][0x3f8] ;  /* 0x0000fe0000047ab9 */ /* 0x000fe20000000a00 */
[----:B------:R-:W-:Y:S01]  /*ee30*/  ULDC.64 UR6, c[0x0][0x408] ;  /* 0x0001020000067ab9 */ /* 0x000fe20000000a00 */
[----:B------:R-:W-:Y:S02]  /*ee40*/  IMAD.MOV.U32 R4, RZ, RZ, R26 ;  /* 0x000000ffff047224 */ /* 0x000fe400078e001a */
[----:B------:R-:W-:Y:S02]  /*ee50*/  IMAD.MOV.U32 R10, RZ, RZ, R24 ;  /* 0x000000ffff0a7224 */ /* 0x000fe400078e0018 */
[----:B------:R-:W-:Y:S01]  /*ee60*/  IMAD.MOV.U32 R11, RZ, RZ, R31 ;  /* 0x000000ffff0b7224 */ /* 0x000fe200078e001f */
[----:B0-----:R-:W-:-:S13]  /*ee70*/  ISETP.NE.AND P0, PT, R25, 0x1, PT ;  /* 0x000000011900780c */ /* 0x001fda0003f05270 */
[----:B------:R-:W0:Y:S08]  /*ee80*/  @P0 LDC R0, c[0x0][0x44c] ;  /* 0x00011300ff000b82 */ /* 0x000e300000000800 */
[----:B------:R-:W1:Y:S01]  /*ee90*/  @P0 LDC R5, c[0x0][0x450] ;  /* 0x00011400ff050b82 */ /* 0x000e620000000800 */
[----:B0-----:R-:W-:-:S05]  /*eea0*/  @P0 IMAD.HI.U32 R0, R3, R0, RZ ;  /* 0x0000000003000227 */ /* 0x001fca00078e00ff */
[----:B-1----:R-:W-:Y:S01]  /*eeb0*/  @P0 SHF.R.U32.HI R3, RZ, R5, R0 ;  /* 0x00000005ff030219 */ /* 0x002fe20000011600 */
[----:B------:R-:W-:-:S03]  /*eec0*/  IMAD.MOV.U32 R5, RZ, RZ, R29 ;  /* 0x000000ffff057224 */ /* 0x000fc600078e001d */
[----:B------:R-:W-:Y:S01]  /*eed0*/  SHF.R.S32.HI R0, RZ, 0x1f, R3 ;  /* 0x0000001fff007819 */ /* 0x000fe20000011403 */
[----:B------:R-:W-:-:S04]  /*eee0*/  IMAD.WIDE.U32 R4, R3, UR4, R4 ;  /* 0x0000000403047c25 */ /* 0x000fc8000f8e0004 */
[C---:B------:R-:W-:Y:S02]  /*eef0*/  IMAD R6, R0.reuse, UR4, RZ ;  /* 0x0000000400067c24 */ /* 0x040fe4000f8e02ff */
[----:B------:R-:W-:Y:S02]  /*ef00*/  IMAD R0, R0, UR6, RZ ;  /* 0x0000000600007c24 */ /* 0x000fe4000f8e02ff */
[C---:B------:R-:W-:Y:S01]  /*ef10*/  IMAD R7, R3.reuse, UR5, R6 ;  /* 0x0000000503077c24 */ /* 0x040fe2000f8e0206 */
[----:B------:R-:W-:Y:S01]  /*ef20*/  ULDC.64 UR4, c[0x0][0x3e8] ;  /* 0x0000fa0000047ab9 */ /* 0x000fe20000000a00 */
[----:B------:R-:W-:Y:S01]  /*ef30*/  IMAD.WIDE.U32 R10, R3, UR6, R10 ;  /* 0x00000006030a7c25 */ /* 0x000fe2000f8e000a */
[----:B------:R-:W-:Y:S01]  /*ef40*/  LEA R6, P0, R4, UR4, 0x1 ;  /* 0x0000000404067c11 */ /* 0x000fe2000f8008ff */
[----:B------:R-:W-:Y:S01]  /*ef50*/  UMOV UR4, 0xffffffff ;  /* 0xffffffff00047882 */ /* 0x000fe20000000000 */
[----:B------:R-:W-:Y:S01]  /*ef60*/  IADD3 R7, R5, R7, RZ ;  /* 0x0000000705077210 */ /* 0x000fe20007ffe0ff */
[----:B------:R-:W-:Y:S01]  /*ef70*/  IMAD R21, R3, UR7, R0 ;  /* 0x0000000703157c24 */ /* 0x000fe2000f8e0200 */
[----:B------:R-:W-:-:S02]  /*ef80*/  ULDC.64 UR6, c[0x0][0x400] ;  /* 0x0001000000067ab9 */ /* 0x000fc40000000a00 */
[----:B------:R-:W-:Y:S01]  /*ef90*/  LEA R20, P1, R10, UR6, 0x1 ;  /* 0x000000060a147c11 */ /* 0x000fe2000f8208ff */
[----:B------:R-:W-:Y:S01]  /*efa0*/  IMAD.IADD R21, R11, 0x1, R21 ;  /* 0x000000010b157824 */ /* 0x000fe200078e0215 */
[----:B------:R-:W-:-:S04]  /*efb0*/  LEA.HI.X R7, R4, UR5, R7, 0x1, P0 ;  /* 0x0000000504077c11 */ /* 0x000fc800080f0c07 */
[----:B------:R-:W-:Y:S01]  /*efc0*/  LEA.HI.X R21, R10, UR7, R21, 0x1, P1 ;  /* 0x000000070a157c11 */ /* 0x000fe200088f0c15 */
[----:B------:R-:W-:Y:S06]  /*efd0*/  BRA.DIV UR4, `(.L_x_1740) ;  /* 0x0000019a042c7947 */ /* 0x000fec000b800000 */
[----:B------:R0:W1:Y:S04]  /*efe0*/  SHFL.IDX PT, R3, R7, RZ, 0x1c1f ;  /* 0x001c1fff07037589 */ /* 0x00006800000e0000 */
[----:B------:R0:W2:Y:S04]  /*eff0*/  SHFL.IDX PT, R0, R6, RZ, 0x1c1f ;  /* 0x001c1fff06007589 */ /* 0x0000a800000e0000 */
[----:B------:R0:W3:Y:S04]  /*f000*/  SHFL.IDX PT, R5, R21, RZ, 0x1c1f ;  /* 0x001c1fff15057589 */ /* 0x0000e800000e0000 */
[----:B------:R0:W4:Y:S02]  /*f010*/  SHFL.IDX PT, R14, R20, RZ, 0x1c1f ;  /* 0x001c1fff140e7589 */ /* 0x00012400000e0000 */
.L_x_2051:
        /* <DEDUP_REMOVED lines=17> */
[----:B--2---:R-:W-:Y:S01]  /*f130*/  IMAD.MOV.U32 R12, RZ, RZ, R0 ;  /* 0x000000ffff0c7224 */ /* 0x004fe200078e0000 */
[----:B------:R-:W-:Y:S01]  /*f140*/  ISETP.GE.AND P2, PT, R16, UR4, PT ;  /* 0x0000000410007c0c */ /* 0x000fe2000bf46270 */
[----:B-1----:R-:W-:Y:S01]  /*f150*/  IMAD.MOV.U32 R13, RZ, RZ, R3 ;  /* 0x000000ffff0d7224 */ /* 0x002fe200078e0003 */
[----:B------:R-:W-:Y:S01]  /*f160*/  ISETP.GE.AND P3, PT, R168, UR4, PT ;  /* 0x00000004a8007c0c */ /* 0x000fe2000bf66270 */
[----:B----4-:R-:W-:Y:S01]  /*f170*/  IMAD.MOV.U32 R24, RZ, RZ, R14 ;  /* 0x000000ffff187224 */ /* 0x010fe200078e000e */
[----:B------:R-:W-:Y:S01]  /*f180*/  ISETP.GE.AND P4, PT, R169, UR4, PT ;  /* 0x00000004a9007c0c */ /* 0x000fe2000bf86270 */
[----:B---3--:R-:W-:Y:S01]  /*f190*/  IMAD.MOV.U32 R25, RZ, RZ, R5 ;  /* 0x000000ffff197224 */ /* 0x008fe200078e0005 */
[----:B------:R-:W-:Y:S02]  /*f1a0*/  CS2R R28, SRZ ;  /* 0x00000000001c7805 */ /* 0x000fe4000001ff00 */
[----:B------:R-:W-:-:S02]  /*f1b0*/  CS2R R30, SRZ ;  /* 0x00000000001e7805 */ /* 0x000fc4000001ff00 */
[----:B------:R-:W-:Y:S02]  /*f1c0*/  CS2R R40, SRZ ;  /* 0x0000000000287805 */ /* 0x000fe4000001ff00 */
[----:B------:R-:W-:Y:S01]  /*f1d0*/  CS2R R42, SRZ ;  /* 0x00000000002a7805 */ /* 0x000fe2000001ff00 */
[----:B------:R-:W-:Y:S02]  /*f1e0*/  @!P2 IMAD.SHL.U32 R11, R16, 0x2, RZ ;  /* 0x00000002100ba824 */ /* 0x000fe400078e00ff */
[----:B------:R-:W-:Y:S02]  /*f1f0*/  @!P3 SHF.L.U32 R27, R170, 0x3, RZ ;  /* 0x00000003aa1bb819 */ /* 0x000fe400000006ff */
[----:B------:R-:W-:Y:S01]  /*f200*/  @!P4 IMAD.SHL.U32 R49, R171, 0x8, RZ ;  /* 0x00000008ab31c824 */ /* 0x000fe200078e00ff */
[----:B------:R-:W-:Y:S02]  /*f210*/  @!P2 IADD3 R50, P0, R0, R11, RZ ;  /* 0x0000000b0032a210 */ /* 0x000fe40007f1e0ff */
[----:B------:R-:W-:-:S02]  /*f220*/  @!P2 SHF.L.U64.HI R0, R16, 0x1, R17 ;  /* 0x000000011000a819 */ /* 0x000fc40000010211 */
[----:B------:R-:W-:Y:S01]  /*f230*/  @!P2 IADD3 R4, P1, R14, R11, RZ ;  /* 0x0000000b0e04a210 */ /* 0x000fe20007f3e0ff */
[--C-:B------:R-:W-:Y:S01]  /*f240*/  @!P3 IMAD.WIDE R10, R27, 0x2, R12.reuse ;  /* 0x000000021b0ab825 */ /* 0x100fe200078e020c */
[----:B------:R-:W-:Y:S02]  /*f250*/  CS2R R36, SRZ ;  /* 0x0000000000247805 */ /* 0x000fe4000001ff00 */
[----:B------:R-:W-:Y:S02]  /*f260*/  CS2R R38, SRZ ;  /* 0x0000000000267805 */ /* 0x000fe4000001ff00 */
[----:B------:R-:W-:Y:S01]  /*f270*/  CS2R R32, SRZ ;  /* 0x0000000000207805 */ /* 0x000fe2000001ff00 */
[----:B------:R-:W-:Y:S01]  /*f280*/  @!P4 IMAD.WIDE R14, R49, 0x2, R12 ;  /* 0x00000002310ec825 */ /* 0x000fe200078e020c */
[----:B------:R-:W-:Y:S02]  /*f290*/  CS2R R34, SRZ ;  /* 0x0000000000227805 */ /* 0x000fe4000001ff00 */
[----:B------:R-:W-:-:S02]  /*f2a0*/  CS2R R44, SRZ ;  /* 0x00000000002c7805 */ /* 0x000fc4000001ff00 */
[----:B------:R-:W-:Y:S01]  /*f2b0*/  CS2R R46, SRZ ;  /* 0x00000000002e7805 */ /* 0x000fe2000001ff00 */
[--C-:B------:R-:W-:Y:S01]  /*f2c0*/  @!P3 IMAD.WIDE R12, R27, 0x2, R24.reuse ;  /* 0x000000021b0cb825 */ /* 0x100fe200078e0218 */
[----:B------:R-:W-:Y:S02]  /*f2d0*/  CS2R R26, SRZ ;  /* 0x00000000001a7805 */ /* 0x000fe4000001ff00 */
[----:B------:R-:W-:Y:S01]  /*f2e0*/  @!P2 IADD3.X R5, R5, R0, RZ, P1, !PT ;  /* 0x000000000505a210 */ /* 0x000fe20000ffe4ff */
[----:B------:R1:W5:Y:S01]  /*f2f0*/  @!P3 LD.E.128 R28, desc[UR60][R10.64] ;  /* 0x0000003c0a1cb980 */ /* 0x000362000c101d00 */
[----:B------:R-:W-:Y:S01]  /*f300*/  @!P4 IMAD.WIDE R48, R49, 0x2, R24 ;  /* 0x000000023130c825 */ /* 0x000fe200078e0218 */
[----:B------:R-:W-:Y:S02]  /*f310*/  CS2R R24, SRZ ;  /* 0x0000000000187805 */ /* 0x000fe4000001ff00 */
[----:B------:R1:W5:Y:S01]  /*f320*/  @!P3 LD.E.128 R40, desc[UR60][R12.64] ;  /* 0x0000003c0c28b980 */ /* 0x000362000c101d00 */
[----:B------:R-:W-:-:S03]  /*f330*/  @!P2 IMAD.X R51, R3, 0x1, R0, P0 ;  /* 0x000000010333a824 */ /* 0x000fc600000e0600 */
[----:B------:R1:W5:Y:S04]  /*f340*/  @!P4 LD.E.128 R24, desc[UR60][R14.64] ;  /* 0x0000003c0e18c980 */ /* 0x000368000c101d00 */
[----:B------:R1:W5:Y:S04]  /*f350*/  @!P4 LD.E.128 R36, desc[UR60][R48.64] ;  /* 0x0000003c3024c980 */ /* 0x000368000c101d00 */
[----:B------:R1:W5:Y:S04]  /*f360*/  @!P2 LD.E.128 R32, desc[UR60][R50.64] ;  /* 0x0000003c3220a980 */ /* 0x000368000c101d00 */
[----:B------:R1:W5:Y:S02]  /*f370*/  @!P2 LD.E.128 R44, desc[UR60][R4.64] ;  /* 0x0000003c042ca980 */ /* 0x000364000c101d00 */
.L_x_1742:
[----:B------:R-:W-:Y:S05]  /*f380*/  BSYNC B1 ;  /* 0x0000000000017941 */ /* 0x000fea0003800000 */
.L_x_1741:
[----:B-1---5:R-:W-:Y:S01]  /*f390*/  IMAD.MOV.U32 R3, RZ, RZ, R45 ;  /* 0x000000ffff037224 */ /* 0x022fe200078e002d */
[----:B------:R-:W-:Y:S01]  /*f3a0*/  UMOV UR4, 0xffffffff ;  /* 0xffffffff00047882 */ /* 0x000fe20000000000 */
[----:B------:R-:W-:Y:S02]  /*f3b0*/  IMAD.MOV.U32 R4, RZ, RZ, R46 ;  /* 0x000000ffff047224 */ /* 0x000fe400078e002e */
[----:B---3--:R-:W-:Y:S01]  /*f3c0*/  IMAD.MOV.U32 R5, RZ, RZ, R47 ;  /* 0x000000ffff057224 */ /* 0x008fe200078e002f */
[----:B------:R-:W-:Y:S01]  /*f3d0*/  PRMT R90, R3, 0x7610, R90 ;  /* 0x00007610035a7816 */ /* 0x000fe2000000005a */
[----:B--2---:R-:W-:Y:S01]  /*f3e0*/  IMAD.MOV.U32 R0, RZ, RZ, R44 ;  /* 0x000000ffff007224 */ /* 0x004fe200078e002c */
        /* <DEDUP_REMOVED lines=13> */
[----:B------:R-:W-:Y:S01]  /*f4c0*/  PRMT R75, R3, 0x5410, R0 ;  /* 0x00005410034b7816 */ /* 0x000fe20000000000 */
[----:B------:R-:W-:Y:S01]  /*f4d0*/  IMAD.MOV.U32 R0, RZ, RZ, R32 ;  /* 0x000000ffff007224 */ /* 0x000fe200078e0020 */
[----:B------:R-:W-:Y:S01]  /*f4e0*/  PRMT R74, R5, 0x5410, R4 ;  /* 0x00005410054a7816 */ /* 0x000fe20000000004 */
[----:B------:R-:W-:Y:S01]  /*f4f0*/  IMAD.MOV.U32 R3, RZ, RZ, R33 ;  /* 0x000000ffff037224 */ /* 0x000fe200078e0021 */
[----:B------:R-:W-:Y:S01]  /*f500*/  MOV R4, R34 ;  /* 0x0000002200047202 */ /* 0x000fe20000000f00 */
[----:B------:R-:W-:Y:S01]  /*f510*/  IMAD.MOV.U32 R5, RZ, RZ, R35 ;  /* 0x000000ffff057224 */ /* 0x000fe200078e0023 */
[----:B------:R-:W-:Y:S01]  /*f520*/  PRMT R89, R0, 0x7610, R89 ;  /* 0x0000761000597816 */ /* 0x000fe20000000059 */
        /* <DEDUP_REMOVED lines=10> */
[----:B------:R-:W-:Y:S02]  /*f5d0*/  IMAD.MOV.U32 R4, RZ, RZ, R26 ;  /* 0x000000ffff047224 */ /* 0x000fe400078e001a */
[----:B------:R-:W-:Y:S02]  /*f5e0*/  IMAD.MOV.U32 R5, RZ, RZ, R27 ;  /* 0x000000ffff057224 */ /* 0x000fe400078e001b */
[----:B------:R-:W-:-:S03]  /*f5f0*/  IMAD.MOV.U32 R3, RZ, RZ, R25 ;  /* 0x000000ffff037224 */ /* 0x000fc600078e0019 */
[----:B------:R-:W-:Y:S02]  /*f600*/  PRMT R77, R4, 0x5410, R5 ;  /* 0x00005410044d7816 */ /* 0x000fe40000000005 */
[----:B------:R-:W-:Y:S02]  /*f610*/  CS2R R4, SRZ ;  /* 0x0000000000047805 */ /* 0x000fe4000001ff00 */
[----:B------:R-:W-:Y:S01]  /*f620*/  PRMT R76, R0, 0x5410, R3 ;  /* 0x00005410004c7816 */ /* 0x000fe20000000003 */
[----:B------:R-:W-:Y:S06]  /*f630*/  BRA.DIV UR4, `(.L_x_1743) ;  /* 0x0000019604047947 */ /* 0x000fec000b800000 */
[----:B------:R1:W2:Y:S04]  /*f640*/  SHFL.IDX PT, R3, R7, 0x1, 0x1c1f ;  /* 0x003c1f0007037f89 */ /* 0x0002a800000e0000 */
[----:B------:R1:W3:Y:S04]  /*f650*/  SHFL.IDX PT, R0, R6, 0x1, 0x1c1f ;  /* 0x003c1f0006007f89 */ /* 0x0002e800000e0000 */
[----:B0-----:R-:W0:Y:S04]  /*f660*/  SHFL.IDX PT, R21, R21, 0x1, 0x1c1f ;  /* 0x003c1f0015157f89 */ /* 0x001e2800000e0000 */
[----:B-1----:R-:W0:Y:S02]  /*f670*/  SHFL.IDX PT, R20, R20, 0x1, 0x1c1f ;  /* 0x003c1f0014147f89 */ /* 0x002e2400000e0000 */
.L_x_2057:
[----:B------:R-:W-:Y:S01]  /*f680*/  IADD3 R11, R9, 0x40, RZ ;  /* 0x00000040090b7810 */ /* 0x000fe20007ffe0ff */
[----:B------:R-:W-:Y:S01]  /*f690*/  BSSY B1, `(.L_x_1744) ;  /* 0x0000032000017945 */ /* 0x000fe20003800000 */
[----:B------:R-:W-:Y:S02]  /*f6a0*/  CS2R R6, SRZ ;  /* 0x0000000000067805 */ /* 0x000fe4000001ff00 */
[----:B------:R-:W-:Y:S02]  /*f6b0*/  CS2R R8, SRZ ;  /* 0x0000000000087805 */ /* 0x000fe4000001ff00 */
[----:B------:R-:W-:Y:S02]  /*f6c0*/  ISETP.GE.AND P0, PT, R11, R92, PT ;  /* 0x0000005c0b00720c */ /* 0x000fe40003f06270 */
[----:B------:R-:W-:Y:S02]  /*f6d0*/  CS2R R10, SRZ ;  /* 0x00000000000a7805 */ /* 0x000fe4000001ff00 */
[----:B------:R-:W-:-:S02]  /*f6e0*/  CS2R R12, SRZ ;  /* 0x00000000000c7805 */ /* 0x000fc4000001ff00 */
[----:B----4-:R-:W-:Y:S02]  /*f6f0*/  CS2R R14, SRZ ;  /* 0x00000000000e7805 */ /* 0x010fe4000001ff00 */
[----:B------:R-:W-:Y:S02]  /*f700*/  CS2R R48, SRZ ;  /* 0x0000000000307805 */ /* 0x000fe4000001ff00 */
[----:B------:R-:W-:Y:S02]  /*f710*/  CS2R R50, SRZ ;  /* 0x0000000000327805 */ /* 0x000fe4000001ff00 */
[----:B------:R-:W-:Y:S02]  /*f720*/  CS2R R52, SRZ ;  /* 0x0000000000347805 */ /* 0x000fe4000001ff00 */
[----:B------:R-:W-:Y:S02]  /*f730*/  CS2R R54, SRZ ;  /* 0x0000000000367805 */ /* 0x000fe4000001ff00 */
[----:B------:R-:W-:-:S02]  /*f740*/  CS2R R56, SRZ ;  /* 0x0000000000387805 */ /* 0x000fc4000001ff00 */
[----:B------:R-:W-:Y:S01]  /*f750*/  CS2R R58, SRZ ;  /* 0x00000000003a7805 */ /* 0x000fe2000001ff00 */
[----:B------:R-:W-:Y:S06]  /*f760*/  @P0 BRA `(.L_x_1745) ;  /* 0x0000000000900947 */ /* 0x000fec0003800000 */
[----:B------:R-:W-:Y:S01]  /*f770*/  ULDC UR4, c[0x0][0x3f4] ;  /* 0x0000fd0000047ab9 */ /* 0x000fe20000000800 */
[----:B---3--:R-:W-:Y:S01]  /*f780*/  IMAD.MOV.U32 R4, RZ, RZ, R0 ;  /* 0x000000ffff047224 */ /* 0x008fe200078e0000 */
[----:B------:R-:W-:Y:S01]  /*f790*/  ISETP.GE.AND P2, PT, R16, UR4, PT ;  /* 0x0000000410007c0c */ /* 0x000fe2000bf46270 */
[----:B--2---:R-:W-:Y:S01]  /*f7a0*/  IMAD.MOV.U32 R5, RZ, RZ, R3 ;  /* 0x000000ffff057224 */ /* 0x004fe200078e0003 */
[----:B------:R-:W-:Y:S02]  /*f7b0*/  ISETP.GE.AND P4, PT, R169, UR4, PT ;  /* 0x00000004a9007c0c */ /* 0x000fe4000bf86270 */
[----:B------:R-:W-:Y:S02]  /*f7c0*/  CS2R R52, SRZ ;  /* 0x0000000000347805 */ /* 0x000fe4000001ff00 */
[----:B------:R-:W-:Y:S02]  /*f7d0*/  ISETP.GE.AND P3, PT, R168, UR4, PT ;  /* 0x00000004a8007c0c */ /* 0x000fe4000bf66270 */
[----:B------:R-:W-:-:S02]  /*f7e0*/  CS2R R54, SRZ ;  /* 0x0000000000367805 */ /* 0x000fc4000001ff00 */
[----:B------:R-:W-:Y:S02]  /*f7f0*/  CS2R R8, SRZ ;  /* 0x0000000000087805 */ /* 0x000fe4000001ff00 */
[----:B------:R-:W-:Y:S02]  /*f800*/  CS2R R10, SRZ ;  /* 0x00000000000a7805 */ /* 0x000fe4000001ff00 */
[----:B------:R-:W-:Y:S02]  /*f810*/  CS2R R56, SRZ ;  /* 0x0000000000387805 */ /* 0x000fe4000001ff00 */
[----:B------:R-:W-:Y:S01]  /*f820*/  CS2R R58, SRZ ;  /* 0x00000000003a7805 */ /* 0x000fe2000001ff00 */
[----:B------:R-:W-:Y:S01]  /*f830*/  @!P2 IMAD.SHL.U32 R63, R16, 0x2, RZ ;  /* 0x00000002103fa824 */ /* 0x000fe200078e00ff */
[----:B------:R-:W-:Y:S01]  /*f840*/  @!P4 SHF.L.U32 R65, R171, 0x3, RZ ;  /* 0x00000003ab41c819 */ /* 0x000fe200000006ff */
[----:B------:R-:W-:-:S03]  /*f850*/  @!P3 IMAD.SHL.U32 R73, R170, 0x8, RZ ;  /* 0x00000008aa49b824 */ /* 0x000fc600078e00ff */
[-C--:B------:R-:W-:Y:S02]  /*f860*/  @!P2 IADD3 R60, P0, R0, R63.reuse, RZ ;  /* 0x0000003f003ca210 */ /* 0x080fe40007f1e0ff */
[----:B0-----:R-:W-:Y:S01]  /*f870*/  @!P2 IADD3 R62, P1, R20, R63, RZ ;  /* 0x0000003f143ea210 */ /* 0x001fe20007f3e0ff */
        /* <DEDUP_REMOVED lines=9> */
[--C-:B------:R-:W-:Y:S01]  /*f910*/  @!P3 IMAD.WIDE R72, R73, 0x2, R20.reuse ;  /* 0x000000024948b825 */ /* 0x100fe200078e0214 */
[----:B------:R1:W5:Y:S03]  /*f920*/  @!P3 LD.E.128 R52, desc[UR60][R66.64] ;  /* 0x0000003c4234b980 */ /* 0x000366000c101d00 */
[----:B------:R-:W-:Y:S01]  /*f930*/  @!P4 IMAD.WIDE R64, R65, 0x2, R20 ;  /* 0x000000024140c825 */ /* 0x000fe200078e0214 */
[----:B------:R1:W5:Y:S03]  /*f940*/  @!P3 LD.E.128 R8, desc[UR60][R72.64] ;  /* 0x0000003c4808b980 */ /* 0x000366000c101d00 */
[--C-:B------:R-:W-:Y:S01]  /*f950*/  @!P2 IMAD.X R61, R3, 0x1, R0.reuse, P0 ;  /* 0x00000001033da824 */ /* 0x100fe200000e0600 */
[----:B------:R1:W5:Y:S01]  /*f960*/  @!P4 LD.E.128 R56, desc[UR60][R70.64] ;  /* 0x0000003c4638c980 */ /* 0x000362000c101d00 */
[----:B------:R-:W-:-:S03]  /*f970*/  @!P2 IMAD.X R63, R21, 0x1, R0, P1 ;  /* 0x00000001153fa824 */ /* 0x000fc600008e0600 */
[----:B------:R1:W5:Y:S04]  /*f980*/  @!P4 LD.E.128 R12, desc[UR60][R64.64] ;  /* 0x0000003c400cc980 */ /* 0x000368000c101d00 */
[----:B------:R1:W5:Y:S04]  /*f990*/  @!P2 LD.E.128 R48, desc[UR60][R60.64] ;  /* 0x0000003c3c30a980 */ /* 0x000368000c101d00 */
[----:B------:R1:W5:Y:S02]  /*f9a0*/  @!P2 LD.E.128 R4, desc[UR60][R62.64] ;  /* 0x0000003c3e04a980 */ /* 0x000364000c101d00 */
.L_x_1745:
[----:B------:R-:W-:Y:S05]  /*f9b0*/  BSYNC B1 ;  /* 0x0000000000017941 */ /* 0x000fea0003800000 */
.L_x_1744:
[----:B---3--:R-:W-:Y:S01]  /*f9c0*/  LEA.HI R0, R197, R197, RZ, 0x1 ;  /* 0x000000c5c5007211 */ /* 0x008fe200078f08ff */
[----:B--2--5:R-:W-:Y:S01]  /*f9d0*/  IMAD.MOV.U32 R3, RZ, RZ, R4 ;  /* 0x000000ffff037224 */ /* 0x024fe200078e0004 */
[----:B-1----:R-:W-:Y:S01]  /*f9e0*/  MOV R60, R10 ;  /* 0x0000000a003c7202 */ /* 0x002fe20000000f00 */
[----:B0-----:R-:W-:Y:S01]  /*f9f0*/  IMAD.MOV.U32 R20, RZ, RZ, R5 ;  /* 0x000000ffff147224 */ /* 0x001fe200078e0005 */
[----:B------:R-:W-:Y:S01]  /*fa00*/  LOP3.LUT R0, R0, 0xfffffffe, RZ, 0xc0, !PT ;  /* 0xfffffffe00007812 */ /* 0x000fe200078ec0ff */
[----:B------:R-:W-:Y:S01]  /*fa10*/  IMAD.MOV.U32 R21, RZ, RZ, R7 ;  /* 0x000000ffff157224 */ /* 0x000fe200078e0007 */
[----:B------:R-:W-:Y:S01]  /*fa20*/  PRMT R70, R60, 0x7610, R70 ;  /* 0x000076103c467816 */ /* 0x000fe20000000046 */
[----:B------:R-:W-:Y:S01]  /*fa30*/  IMAD.MOV.U32 R60, RZ, RZ, R14 ;  /* 0x000000ffff3c7224 */ /* 0x000fe200078e000e */
[----:B------:R-:W-:Y:S01]  /*fa40*/  PRMT R78, R3, 0x5410, R20 ;  /* 0x00005410034e7816 */ /* 0x000fe20000000014 */
[----:B------:R-:W-:Y:S01]  /*fa50*/  IMAD.IADD R0, R197, 0x1, -R0 ;  /* 0x00000001c5007824 */ /* 0x000fe200078e0a00 */
[----:B------:R-:W-:Y:S01]  /*fa60*/  MOV R3, R6 ;  /* 0x0000000600037202 */ /* 0x000fe20000000f00 */
[----:B------:R-:W-:Y:S01]  /*fa70*/  IMAD.MOV.U32 R20, RZ, RZ, R9 ;  /* 0x000000ffff147224 */ /* 0x000fe200078e0009 */
[----:B------:R-:W-:Y:S01]  /*fa80*/  VIADDMNMX R73, R92, -R187, 0x80, PT ;  /* 0x000000805c497446 */ /* 0x000fe200038009bb */
[----:B------:R-:W-:Y:S01]  /*fa90*/  IMAD.MOV.U32 R61, RZ, RZ, R49 ;  /* 0x000000ffff3d7224 */ /* 0x000fe200078e0031 */
[----:B------:R-:W-:Y:S01]  /*faa0*/  PRMT R79, R3, 0x5410, R21 ;  /* 0x00005410034f7816 */ /* 0x000fe20000000015 */
[----:B------:R-:W-:Y:S01]  /*fab0*/  IMAD.MOV.U32 R3, RZ, RZ, R8 ;  /* 0x000000ffff037224 */ /* 0x000fe200078e0008 */
[----:B------:R-:W-:Y:S01]  /*fac0*/  SHF.L.U32 R21, R0, 0x1f, RZ ;  /* 0x0000001f00157819 */ /* 0x000fe200000006ff */
[----:B------:R-:W-:Y:S01]  /*fad0*/  IMAD.MOV.U32 R0, RZ, RZ, R11 ;  /* 0x000000ffff007224 */ /* 0x000fe200078e000b */
[----:B------:R-:W-:Y:S01]  /*fae0*/  BSSY B1, `(.L_x_1746) ;  /* 0x000001d000017945 */ /* 0x000fe20003800000 */
[----:B------:R-:W-:Y:S01]  /*faf0*/  IMAD.MOV.U32 R62, RZ, RZ, R50 ;  /* 0x000000ffff3e7224 */ /* 0x000fe200078e0032 */
[----:B------:R-:W0:Y:S01]  /*fb00*/  SYNCS.PHASECHK.TRANS64.TRYWAIT P0, [R18+URZ+0x2a800], R21 ;  /* 0x02a80015120075a7 */ /* 0x000e22000800017f */
[----:B------:R-:W-:Y:S01]  /*fb10*/  PRMT R69, R3, 0x5410, R20 ;  /* 0x0000541003457816 */ /* 0x000fe20000000014 */
[----:B------:R-:W-:Y:S01]  /*fb20*/  IMAD.MOV.U32 R3, RZ, RZ, R12 ;  /* 0x000000ffff037224 */ /* 0x000fe200078e000c */
[----:B------:R-:W-:Y:S01]  /*fb30*/  PRMT R70, R70, 0x5410, R0 ;  /* 0x0000541046467816 */ /* 0x000fe20000000000 */
[----:B------:R-:W-:Y:S01]  /*fb40*/  IMAD.MOV.U32 R20, RZ, RZ, R13 ;  /* 0x000000ffff147224 */ /* 0x000fe200078e000d */
[----:B------:R-:W-:-:S02]  /*fb50*/  PRMT R81, R62, 0x7610, R81 ;  /* 0x000076103e517816 */ /* 0x000fc40000000051 */
[----:B------:R-:W-:Y:S02]  /*fb60*/  MOV R62, R57 ;  /* 0x00000039003e7202 */ /* 0x000fe40000000f00 */
[----:B------:R-:W-:Y:S02]  /*fb70*/  PRMT R0, R3, 0x5410, R20 ;  /* 0x0000541003007816 */ /* 0x000fe40000000014 */
[----:B------:R-:W-:Y:S01]  /*fb80*/  PRMT R3, R60, 0x7610, R3 ;  /* 0x000076103c037816 */ /* 0x000fe20000000003 */
[----:B------:R-:W-:Y:S01]  /*fb90*/  IMAD.MOV.U32 R60, RZ, RZ, R48 ;  /* 0x000000ffff3c7224 */ /* 0x000fe200078e0030 */
[----:B------:R-:W-:Y:S02]  /*fba0*/  MOV R20, R15 ;  /* 0x0000000f00147202 */ /* 0x000fe40000000f00 */
[----:B------:R-:W-:Y:S02]  /*fbb0*/  ISETP.GE.AND P1, PT, R174, R73, PT ;  /* 0x00000049ae00720c */ /* 0x000fe40003f26270 */
        /* <DEDUP_REMOVED lines=8> */
[----:B------:R-:W-:Y:S02]  /*fc40*/  IMAD.MOV.U32 R60, RZ, RZ, R55 ;  /* 0x000000ffff3c7224 */ /* 0x000fe400078e0037 */
[----:B------:R-:W-:-:S03]  /*fc50*/  IMAD.MOV.U32 R61, RZ, RZ, R56 ;  /* 0x000000ffff3d7224 */ /* 0x000fc600078e0038 */
[----:B------:R-:W-:Y:S01]  /*fc60*/  PRMT R72, R20, 0x5410, R60 ;  /* 0x0000541014487816 */ /* 0x000fe2000000003c */
[----:B------:R-:W-:Y:S01]  /*fc70*/  IMAD.MOV.U32 R60, RZ, RZ, R58 ;  /* 0x000000ffff3c7224 */ /* 0x000fe200078e003a */
[----:B------:R-:W-:Y:S01]  /*fc80*/  PRMT R20, R61, 0x5410, R62 ;  /* 0x000054103d147816 */ /* 0x000fe2000000003e */
[----:B------:R-:W-:Y:S01]  /*fc90*/  IMAD.MOV.U32 R61, RZ, RZ, R59 ;  /* 0x000000ffff3d7224 */ /* 0x000fe200078e003b */
[----:B0-----:R-:W-:Y:S06]  /*fca0*/  @!P0 BRA `(.L_x_1747) ;  /* 0x0000018c00dc8947 */ /* 0x001fec0003800000 */
.L_x_2058:
[----:B------:R-:W-:Y:S05]  /*fcb0*/  BSYNC B1 ;  /* 0x0000000000017941 */ /* 0x000fea0003800000 */
.L_x_1746:
[----:B------:R-:W-:Y:S01]  /*fcc0*/  BSSY B1, `(.L_x_1748) ;  /* 0x000012c000017945 */ /* 0x000fe20003800000 */
[----:B0-----:R-:W-:-:S03]  /*fcd0*/  PRMT R21, R60, 0x5410, R61 ;  /* 0x000054103c157816 */ /* 0x001fc6000000003d */
[----:B------:R-:W-:Y:S05]  /*fce0*/  @P1 BRA `(.L_x_1749) ;  /* 0x0000001000a41947 */ /* 0x000fea0003800000 */
[----:B------:R-:W0:Y:S01]  /*fcf0*/  LDC R87, c[0x0][0x3f4] ;  /* 0x0000fd00ff577b82 */ /* 0x000e220000000800 */
[----:B------:R-:W-:Y:S01]  /*fd00*/  BSSY B2, `(.L_x_1750) ;  /* 0x0000067000027945 */ /* 0x000fe20003800000 */
[-C--:B0-----:R-:W-:Y:S02]  /*fd10*/  ISETP.GE.AND P0, PT, R16, R87.reuse, PT ;  /* 0x000000571000720c */ /* 0x081fe40003f06270 */
[-C--:B------:R-:W-:Y:S02]  /*fd20*/  ISETP.GE.AND P1, PT, R168, R87.reuse, PT ;  /* 0x00000057a800720c */ /* 0x080fe40003f26270 */
[----:B------:R-:W-:-:S09]  /*fd30*/  ISETP.GE.AND P2, PT, R169, R87, PT ;  /* 0x00000057a900720c */ /* 0x000fd20003f46270 */
[----:B------:R-:W-:Y:S05]  /*fd40*/  @P0 BRA `(.L_x_1751) ;  /* 0x0000000400880947 */ /* 0x000fea0003800000 */
[----:B------:R-:W-:Y:S01]  /*fd50*/  LEA.HI R62, R87, R198, RZ, 0x1d ;  /* 0x000000c6573e7211 */ /* 0x000fe200078fe8ff */
[--C-:B------:R-:W-:Y:S01]  /*fd60*/  HADD2.F32 R101, -RZ, R90.reuse.H0_H0 ;  /* 0x2000005aff657230 */ /* 0x100fe20000004100 */
[----:B------:R-:W-:Y:S01]  /*fd70*/  LOP3.LUT R60, R184, 0x38, R16, 0xf8, !PT ;  /* 0x00000038b83c7812 */ /* 0x000fe200078ef810 */
[----:B------:R-:W-:Y:S01]  /*fd80*/  HADD2.F32 R100, -RZ, R90.H1_H1 ;  /* 0x3000005aff647230 */ /* 0x000fe20000004100 */
[----:B------:R-:W-:Y:S01]  /*fd90*/  SHF.R.S32.HI R65, RZ, 0x1f, R62 ;  /* 0x0000001fff417819 */ /* 0x000fe2000001143e */
[----:B------:R-:W-:Y:S01]  /*fda0*/  IMAD.SHL.U32 R63, R62, 0x8, RZ ;  /* 0x000000083e3f7824 */ /* 0x000fe200078e00ff */
[----:B------:R-:W-:Y:S02]  /*fdb0*/  LOP3.LUT R61, R60, R185, RZ, 0x3c, !PT ;  /* 0x000000b93c3d7212 */ /* 0x000fe400078e3cff */
[----:B------:R-:W-:Y:S02]  /*fdc0*/  LEA.HI R65, R65, R62, RZ, 0x3 ;  /* 0x0000003e41417211 */ /* 0x000fe400078f18ff */
[----:B------:R-:W-:Y:S01]  /*fdd0*/  LOP3.LUT R60, R184, 0x38, R63, 0xf8, !PT ;  /* 0x00000038b83c7812 */ /* 0x000fe200078ef83f */
[----:B------:R-:W-:Y:S01]  /*fde0*/  IMAD.IADD R61, R186, 0x1, R61 ;  /* 0x00000001ba3d7824 */ /* 0x000fe200078e023d */
[----:B------:R-:W-:-:S02]  /*fdf0*/  SHF.L.U32 R65, R65, 0xa, RZ ;  /* 0x0000000a41417819 */ /* 0x000fc400000006ff */
[----:B------:R-:W-:Y:S01]  /*fe00*/  LOP3.LUT R64, R60, R185, RZ, 0x3c, !PT ;  /* 0x000000b93c407212 */ /* 0x000fe200078e3cff */
[----:B------:R-:W-:Y:S01]  /*fe10*/  IMAD R91, R61, 0x2, R18 ;  /* 0x000000023d5b7824 */ /* 0x000fe200078e0212 */
[----:B------:R-:W-:Y:S02]  /*fe20*/  LOP3.LUT R65, R65, 0x7fffe000, RZ, 0xc0, !PT ;  /* 0x7fffe00041417812 */ /* 0x000fe400078ec0ff */
[----:B------:R-:W-:Y:S02]  /*fe30*/  SHF.R.U32.HI R102, RZ, 0x10, R33 ;  /* 0x00000010ff667819 */ /* 0x000fe40000011621 */
[----:B------:R-:W-:Y:S01]  /*fe40*/  IADD3 R65, R64, R65, R186 ;  /* 0x0000004140417210 */ /* 0x000fe20007ffe0ba */
[----:B------:R-:W0:Y:S01]  /*fe50*/  LDS.128 R60, [R91+0xc400] ;  /* 0x00c400005b3c7984 */ /* 0x000e220000000c00 */
[----:B------:R-:W-:Y:S02]  /*fe60*/  SHF.R.U32.HI R103, RZ, 0x10, R45 ;  /* 0x00000010ff677819 */ /* 0x000fe4000001162d */
[----:B------:R-:W-:Y:S01]  /*fe70*/  SHF.R.U64 R32, R32, 0x10, R33 ;  /* 0x0000001020207819 */ /* 0x000fe20000001221 */
[----:B------:R-:W-:Y:S01]  /*fe80*/  IMAD R92, R65, 0x2, R18 ;  /* 0x00000002415c7824 */ /* 0x000fe200078e0212 */
[----:B------:R-:W-:Y:S01]  /*fe90*/  SHF.R.U64 R44, R44, 0x10, R45 ;  /* 0x000000102c2c7819 */ /* 0x000fe2000000122d */
[----:B------:R-:W-:Y:S01]  /*fea0*/  HADD2.F32 R103, -RZ, R103.H0_H0 ;  /* 0x20000067ff677230 */ /* 0x000fe20000004100 */
[----:B------:R-:W-:-:S02]  /*feb0*/  SHF.R.U64 R33, R34, 0x10, R35 ;  /* 0x0000001022217819 */ /* 0x000fc40000001223 */
[----:B------:R-:W1:Y:S01]  /*fec0*/  LDS.128 R64, [R92+0xc400] ;  /* 0x00c400005c407984 */ /* 0x000e620000000c00 */
[--C-:B------:R-:W-:Y:S02]  /*fed0*/  SHF.R.U64 R34, R46, 0x10, R47.reuse ;  /* 0x000000102e227819 */ /* 0x100fe4000000122f */
[----:B------:R-:W-:Y:S01]  /*fee0*/  SHF.R.U32.HI R46, RZ, 0x10, R47 ;  /* 0x00000010ff2e7819 */ /* 0x000fe2000001162f */
[----:B------:R-:W-:Y:S01]  /*fef0*/  HADD2.F32 R33, -RZ, R33.H0_H0 ;  /* 0x20000021ff217230 */ /* 0x000fe20000004100 */
[----:B------:R-:W-:Y:S01]  /*ff00*/  SHF.R.U32.HI R35, RZ, 0x10, R35 ;  /* 0x00000010ff237819 */ /* 0x000fe20000011623 */
[--C-:B0-----:R-:W-:Y:S02]  /*ff10*/  HADD2.F32 R94, -RZ, R61.reuse.H0_H0 ;  /* 0x2000003dff5e7230 */ /* 0x101fe40000004100 */
[----:B------:R-:W-:Y:S02]  /*ff20*/  HADD2.F32 R96, -RZ, R61.H1_H1 ;  /* 0x3000003dff607230 */ /* 0x000fe40000004100 */
[----:B------:R-:W-:-:S02]  /*ff30*/  HADD2.F32 R95, -RZ, R60.H0_H0 ;  /* 0x2000003cff5f7230 */ /* 0x000fc40000004100 */
[----:B------:R-:W-:Y:S02]  /*ff40*/  HADD2.F32 R45, -RZ, R62.H0_H0 ;  /* 0x2000003eff2d7230 */ /* 0x000fe40000004100 */
[----:B------:R-:W-:Y:S02]  /*ff50*/  HADD2.F32 R47, -RZ, R63.H0_H0 ;  /* 0x2000003fff2f7230 */ /* 0x000fe40000004100 */
[--C-:B-1----:R-:W-:Y:S02]  /*ff60*/  HADD2.F32 R61, -RZ, R65.reuse.H0_H0 ;  /* 0x20000041ff3d7230 */ /* 0x102fe40000004100 */
[----:B------:R-:W-:Y:S02]  /*ff70*/  HADD2.F32 R90, -RZ, R65.H1_H1 ;  /* 0x30000041ff5a7230 */ /* 0x000fe40000004100 */
[--C-:B------:R-:W-:Y:S02]  /*ff80*/  HADD2.F32 R99, -RZ, R67.reuse.H0_H0 ;  /* 0x20000043ff637230 */ /* 0x100fe40000004100 */
[----:B------:R-:W-:Y:S01]  /*ff90*/  FMUL.FTZ R65, R61, R101 ;  /* 0x000000653d417220 */ /* 0x000fe20000410000 */
[----:B------:R-:W-:-:S02]  /*ffa0*/  HADD2.F32 R93, -RZ, R67.H1_H1 ;  /* 0x30000043ff5d7230 */ /* 0x000fc40000004100 */
[-C--:B------:R-:W-:Y:S01]  /*ffb0*/  FMUL.FTZ R105, R61, R100.reuse ;  /* 0x000000643d697220 */ /* 0x080fe20000410000 */
[----:B------:R-:W-:Y:S02]  /*ffc0*/  HADD2.F32 R67, -RZ, R102.H0_H0 ;  /* 0x20000066ff437230 */ /* 0x000fe40000004100 */
[C---:B------:R-:W-:Y:S01]  /*ffd0*/  FFMA.FTZ R61, R94.reuse, R100, -R65 ;  /* 0x000000645e3d7223 */ /* 0x040fe20000010841 */
[----:B------:R-:W-:Y:S02]  /*ffe0*/  HADD2.F32 R97, -RZ, R64.H0_H0 ;  /* 0x20000040ff617230 */ /* 0x000fe40000004100 */
[----:B------:R-:W-:Y:S01]  /*fff0*/  FFMA.FTZ R65, R94, R101, R105 ;  /* 0x000000655e417223 */ /* 0x000fe20000010069 */
[--C-:B------:R-:W-:Y:S02]  /*10000*/  HADD2.F32 R102, -RZ, R89.reuse.H1_H1 ;  /* 0x30000059ff667230 */ /* 0x100fe40000004100 */
[----:B------:R-:W-:Y:S01]  /*10010*/  FMUL.FTZ R107, R90, R103 ;  /* 0x000000675a6b7220 */ /* 0x000fe20000410000 */
[----:B------:R-:W-:-:S02]  /*10020*/  HADD2.F32 R100, -RZ, R89.H0_H0 ;  /* 0x20000059ff647230 */ /* 0x000fc40000004100 */
[-C--:B------:R-:W-:Y:S01]  /*10030*/  FMUL.FTZ R101, R90, R67.reuse ;  /* 0x000000435a657220 */ /* 0x080fe20000410000 */
[----:B------:R-:W-:Y:S02]  /*10040*/  HADD2.F32 R98, -RZ, R66.H0_H0 ;  /* 0x20000042ff627230 */ /* 0x000fe40000004100 */
[C---:B------:R-:W-:Y:S01]  /*10050*/  FMUL.FTZ R104, R97.reuse, R102 ;  /* 0x0000006661687220 */ /* 0x040fe20000410000 */
[--C-:B------:R-:W-:Y:S02]  /*10060*/  HADD2.F32 R89, -RZ, R88.reuse.H1_H1 ;  /* 0x30000058ff597230 */ /* 0x100fe40000004100 */
[C---:B------:R-:W-:Y:S01]  /*10070*/  FFMA.FTZ R90, R96.reuse, R67, -R107 ;  /* 0x00000043605a7223 */ /* 0x040fe2000001086b */
[----:B------:R-:W-:Y:S01]  /*10080*/  FFMA.FTZ R94, R96, R103, R101 ;  /* 0x00000067605e7223 */ /* 0x000fe20000010065 */
[-C--:B------:R-:W-:Y:S01]  /*10090*/  FMUL.FTZ R97, R97, R100.reuse ;  /* 0x0000006461617220 */ /* 0x080fe20000410000 */
[----:B------:R-:W-:Y:S01]  /*100a0*/  FFMA.FTZ R67, R95, R100, -R104 ;  /* 0x000000645f437223 */ /* 0x000fe20000010868 */
[----:B------:R-:W-:-:S02]  /*100b0*/  HADD2.F32 R88, -RZ, R88.H0_H0 ;  /* 0x20000058ff587230 */ /* 0x000fc40000004100 */
[C---:B------:R-:W-:Y:S01]  /*100c0*/  FMUL.FTZ R100, R98.reuse, R89 ;  /* 0x0000005962647220 */ /* 0x040fe20000410000 */
[--C-:B------:R-:W-:Y:S02]  /*100d0*/  HADD2.F32 R96, -RZ, R86.reuse.H0_H0 ;  /* 0x20000056ff607230 */ /* 0x100fe40000004100 */
[----:B------:R-:W-:Y:S01]  /*100e0*/  FFMA.FTZ R97, R95, R102, R97 ;  /* 0x000000665f617223 */ /* 0x000fe20000010061 */
[----:B------:R-:W-:Y:S02]  /*100f0*/  HADD2.F32 R86, -RZ, R86.H1_H1 ;  /* 0x30000056ff567230 */ /* 0x000fe40000004100 */
[-C--:B------:R-:W-:Y:S01]  /*10100*/  FMUL.FTZ R98, R98, R88.reuse ;  /* 0x0000005862627220 */ /* 0x080fe20000410000 */
[----:B------:R-:W-:Y:S01]  /*10110*/  FFMA.FTZ R100, R45, R88, -R100 ;  /* 0x000000582d647223 */ /* 0x000fe20000010864 */
[----:B------:R-:W-:Y:S02]  /*10120*/  HADD2.F32 R88, -RZ, R46.H0_H0 ;  /* 0x2000002eff587230 */ /* 0x000fe40000004100 */
[----:B------:R-:W-:Y:S01]  /*10130*/  FMUL.FTZ R102, R99, R86 ;  /* 0x0000005663667220 */ /* 0x000fe20000410000 */
[----:B------:R-:W-:-:S02]  /*10140*/  HADD2.F32 R46, -RZ, R35.H0_H0 ;  /* 0x20000023ff2e7230 */ /* 0x000fc40000004100 */
[-C--:B------:R-:W-:Y:S01]  /*10150*/  FMUL.FTZ R99, R99, R96.reuse ;  /* 0x0000006063637220 */ /* 0x080fe20000410000 */
[----:B------:R-:W-:Y:S02]  /*10160*/  HADD2.F32 R63, -RZ, R63.H1_H1 ;  /* 0x3000003fff3f7230 */ /* 0x000fe40000004100 */
[----:B------:R-:W-:Y:S01]  /*10170*/  FFMA.FTZ R98, R45, R89, R98 ;  /* 0x000000592d627223 */ /* 0x000fe20000010062 */
[C---:B------:R-:W-:Y:S01]  /*10180*/  FFMA.FTZ R102, R47.reuse, R96, -R102 ;  /* 0x000000602f667223 */ /* 0x040fe20000010866 */
[----:B------:R-:W-:Y:S01]  /*10190*/  FFMA.FTZ R99, R47, R86, R99 ;  /* 0x000000562f637223 */ /* 0x000fe20000010063 */
[----:B------:R-:W-:Y:S02]  /*101a0*/  HADD2.F32 R64, -RZ, R64.H1_H1 ;  /* 0x30000040ff407230 */ /* 0x000fe40000004100 */
[C---:B------:R-:W-:Y:S01]  /*101b0*/  FMUL.FTZ R104, R93.reuse, R88 ;  /* 0x000000585d687220 */ /* 0x040fe20000410000 */
[----:B------:R-:W-:Y:S02]  /*101c0*/  HADD2.F32 R66, -RZ, R66.H1_H1 ;  /* 0x30000042ff427230 */ /* 0x000fe40000004100 */
[----:B------:R-:W-:Y:S01]  /*101d0*/  FMUL.FTZ R86, R93, R46 ;  /* 0x0000002e5d567220 */ /* 0x000fe20000410000 */
[----:B------:R-:W-:-:S02]  /*101e0*/  HADD2.F32 R45, -RZ, R44.H0_H0 ;  /* 0x2000002cff2d7230 */ /* 0x000fc40000004100 */
[C---:B------:R-:W-:Y:S01]  /*101f0*/  FFMA.FTZ R93, R63.reuse, R46, -R104 ;  /* 0x0000002e3f5d7223 */ /* 0x040fe20000010868 */
[----:B------:R-:W-:Y:S02]  /*10200*/  HADD2.F32 R47, -RZ, R34.H0_H0 ;  /* 0x20000022ff2f7230 */ /* 0x000fe40000004100 */
[----:B------:R-:W-:Y:S01]  /*10210*/  FFMA.FTZ R86, R63, R88, R86 ;  /* 0x000000583f567223 */ /* 0x000fe20000010056 */
[----:B------:R-:W-:Y:S02]  /*10220*/  HADD2.F32 R35, -RZ, R32.H0_H0 ;  /* 0x20000020ff237230 */ /* 0x000fe40000004100 */
[----:B------:R-:W-:Y:S01]  /*10230*/  FMUL.FTZ R63, R64, R45 ;  /* 0x0000002d403f7220 */ /* 0x000fe20000410000 */
[----:B------:R-:W-:Y:S02]  /*10240*/  HADD2.F32 R60, -RZ, R60.H1_H1 ;  /* 0x3000003cff3c7230 */ /* 0x000fe40000004100 */
[----:B------:R-:W-:Y:S01]  /*10250*/  FMUL.FTZ R89, R66, R47 ;  /* 0x0000002f42597220 */ /* 0x000fe20000410000 */
[----:B------:R-:W-:-:S02]  /*10260*/  HADD2.F32 R62, -RZ, R62.H1_H1 ;  /* 0x3000003eff3e7230 */ /* 0x000fc40000004100 */
[----:B------:R-:W-:Y:S01]  /*10270*/  FMUL.FTZ R64, R64, R35 ;  /* 0x0000002340407220 */ /* 0x000fe20000410000 */
[----:B------:R-:W-:Y:S01]  /*10280*/  FMUL.FTZ R66, R66, R33 ;  /* 0x0000002142427220 */ /* 0x000fe20000410000 */
[----:B------:R-:W-:Y:S01]  /*10290*/  FFMA.FTZ R32, R60, R35, -R63 ;  /* 0x000000233c207223 */ /* 0x000fe2000001083f */
[----:B------:R-:W-:Y:S01]  /*102a0*/  F2FP.F16.F32.PACK_AB R35, R93, R102 ;  /* 0x000000665d23723e */ /* 0x000fe200000000ff */
[----:B------:R-:W-:Y:S01]  /*102b0*/  FFMA.FTZ R89, R62, R33, -R89 ;  /* 0x000000213e597223 */ /* 0x000fe20000010859 */
[----:B------:R-:W-:Y:S01]  /*102c0*/  FFMA.FTZ R44, R60, R45, R64 ;  /* 0x0000002d3c2c7223 */ /* 0x000fe20000010040 */
[----:B------:R-:W-:Y:S01]  /*102d0*/  FFMA.FTZ R63, R62, R47, R66 ;  /* 0x0000002f3e3f7223 */ /* 0x000fe20000010042 */
[----:B------:R-:W-:Y:S02]  /*102e0*/  F2FP.F16.F32.PACK_AB R33, R90, R61 ;  /* 0x0000003d5a21723e */ /* 0x000fe400000000ff */
[----:B------:R-:W-:Y:S02]  /*102f0*/  F2FP.F16.F32.PACK_AB R32, R32, R67 ;  /* 0x000000432020723e */ /* 0x000fe400000000ff */
[----:B------:R-:W-:-:S02]  /*10300*/  F2FP.F16.F32.PACK_AB R34, R89, R100 ;  /* 0x000000645922723e */ /* 0x000fc400000000ff */
[----:B------:R-:W-:Y:S02]  /*10310*/  F2FP.F16.F32.PACK_AB R47, R86, R99 ;  /* 0x00000063562f723e */ /* 0x000fe400000000ff */
[----:B------:R-:W-:Y:S01]  /*10320*/  F2FP.F16.F32.PACK_AB R45, R94, R65 ;  /* 0x000000415e2d723e */ /* 0x000fe200000000ff */
[----:B------:R0:W-:Y:S01]  /*10330*/  STS.128 [R91+0xc400], R32 ;  /* 0x00c400205b007388 */ /* 0x0001e20000000c00 */
[----:B------:R-:W-:Y:S02]  /*10340*/  F2FP.F16.F32.PACK_AB R44, R44, R97 ;  /* 0x000000612c2c723e */ /* 0x000fe400000000ff */
[----:B------:R-:W-:-:S05]  /*10350*/  F2FP.F16.F32.PACK_AB R46, R63, R98 ;  /* 0x000000623f2e723e */ /* 0x000fca00000000ff */
[----:B------:R0:W-:Y:S02]  /*10360*/  STS.128 [R92+0xc400], R44 ;  /* 0x00c4002c5c007388 */ /* 0x0001e40000000c00 */
.L_x_1751:
[----:B------:R-:W-:Y:S05]  /*10370*/  BSYNC B2 ;  /* 0x0000000000027941 */ /* 0x000fea0003800000 */
.L_x_1750:
[----:B------:R-:W-:Y:S04]  /*10380*/  BSSY B2, `(.L_x_1752) ;  /* 0x0000060000027945 */ /* 0x000fe80003800000 */
[----:B------:R-:W-:Y:S05]  /*10390*/  @P1 BRA `(.L_x_1753) ;  /* 0x0000000400781947 */ /* 0x000fea0003800000 */
[----:B0-----:R-:W-:Y:S01]  /*103a0*/  LEA.HI R32, R87, R170, RZ, 0x1d ;  /* 0x000000aa57207211 */ /* 0x001fe200078fe8ff */
[----:B------:R-:W-:Y:S01]  /*103b0*/  HADD2.F32 R66, -RZ, R84.H1_H1 ;  /* 0x30000054ff427230 */ /* 0x000fe20000004100 */
[----:B------:R-:W-:Y:S01]  /*103c0*/  SHF.R.U32.HI R67, RZ, 0x10, R29 ;  /* 0x00000010ff437819 */ /* 0x000fe2000001161d */
[--C-:B------:R-:W-:Y:S01]  /*103d0*/  HADD2.F32 R86, -RZ, R82.reuse.H1_H1 ;  /* 0x30000052ff567230 */ /* 0x100fe20000004100 */
[----:B------:R-:W-:Y:S01]  /*103e0*/  SHF.R.S32.HI R35, RZ, 0x1f, R32 ;  /* 0x0000001fff237819 */ /* 0x000fe20000011420 */
[----:B------:R-:W-:Y:S01]  /*103f0*/  IMAD.SHL.U32 R33, R32, 0x8, RZ ;  /* 0x0000000820217824 */ /* 0x000fe200078e00ff */
[----:B------:R-:W-:Y:S01]  /*10400*/  SHF.R.U32.HI R65, RZ, 0x10, R41 ;  /* 0x00000010ff417819 */ /* 0x000fe20000011629 */
[----:B------:R-:W-:Y:S01]  /*10410*/  HADD2.F32 R82, -RZ, R82.H0_H0 ;  /* 0x20000052ff527230 */ /* 0x000fe20000004100 */
[----:B------:R-:W-:Y:S01]  /*10420*/  LEA.HI R35, R35, R32, RZ, 0x3 ;  /* 0x0000002023237211 */ /* 0x000fe200078f18ff */
[----:B------:R-:W-:Y:S01]  /*10430*/  HADD2.F32 R84, -RZ, R84.H0_H0 ;  /* 0x20000054ff547230 */ /* 0x000fe20000004100 */
[----:B------:R-:W-:Y:S01]  /*10440*/  LOP3.LUT R32, R184, 0x38, R33, 0xf8, !PT ;  /* 0x00000038b8207812 */ /* 0x000fe200078ef821 */
[----:B------:R-:W-:Y:S01]  /*10450*/  HADD2.F32 R65, -RZ, R65.H0_H0 ;  /* 0x20000041ff417230 */ /* 0x000fe20000004100 */
[----:B------:R-:W-:Y:S01]  /*10460*/  SHF.R.U64 R40, R40, 0x10, R41 ;  /* 0x0000001028287819 */ /* 0x000fe20000001229 */
[----:B------:R-:W-:Y:S01]  /*10470*/  IMAD.SHL.U32 R35, R35, 0x400, RZ ;  /* 0x0000040023237824 */ /* 0x000fe200078e00ff */
[----:B------:R-:W-:-:S02]  /*10480*/  LOP3.LUT R44, R32, R185, RZ, 0x3c, !PT ;  /* 0x000000b9202c7212 */ /* 0x000fc400078e3cff */
[----:B------:R-:W-:Y:S02]  /*10490*/  SHF.R.U64 R28, R28, 0x10, R29 ;  /* 0x000000101c1c7819 */ /* 0x000fe4000000121d */
[----:B------:R-:W-:Y:S02]  /*104a0*/  LOP3.LUT R45, R35, 0x7fffe000, RZ, 0xc0, !PT ;  /* 0x7fffe000232d7812 */ /* 0x000fe400078ec0ff */
[----:B------:R-:W0:Y:S01]  /*104b0*/  LDS.128 R32, [R217] ;  /* 0x00000000d9207984 */ /* 0x000e220000000c00 */
[--C-:B------:R-:W-:Y:S02]  /*104c0*/  SHF.R.U64 R29, R30, 0x10, R31.reuse ;  /* 0x000000101e1d7819 */ /* 0x100fe4000000121f */
[----:B------:R-:W-:Y:S02]  /*104d0*/  IADD3 R45, R44, R45, R186 ;  /* 0x0000002d2c2d7210 */ /* 0x000fe40007ffe0ba */
[----:B------:R-:W-:Y:S01]  /*104e0*/  SHF.R.U32.HI R91, RZ, 0x10, R31 ;  /* 0x00000010ff5b7819 */ /* 0x000fe2000001161f */
[----:B------:R-:W-:Y:S01]  /*104f0*/  HADD2.F32 R29, -RZ, R29.H0_H0 ;  /* 0x2000001dff1d7230 */ /* 0x000fe20000004100 */
[----:B------:R-:W-:-:S02]  /*10500*/  LEA R60, R45, R18, 0x1 ;  /* 0x000000122d3c7211 */ /* 0x000fc400078e08ff */
[--C-:B------:R-:W-:Y:S02]  /*10510*/  SHF.R.U32.HI R89, RZ, 0x10, R43.reuse ;  /* 0x00000010ff597819 */ /* 0x100fe4000001162b */
[----:B------:R-:W-:Y:S01]  /*10520*/  SHF.R.U64 R30, R42, 0x10, R43 ;  /* 0x000000102a1e7819 */ /* 0x000fe2000000122b */
[----:B------:R-:W1:Y:S01]  /*10530*/  LDS.128 R44, [R60+0xc400] ;  /* 0x00c400003c2c7984 */ /* 0x000e620000000c00 */
[--C-:B0-----:R-:W-:Y:S02]  /*10540*/  HADD2.F32 R41, -RZ, R33.reuse.H0_H0 ;  /* 0x20000021ff297230 */ /* 0x101fe40000004100 */
[----:B------:R-:W-:Y:S02]  /*10550*/  HADD2.F32 R33, -RZ, R33.H1_H1 ;  /* 0x30000021ff217230 */ /* 0x000fe40000004100 */
[----:B------:R-:W-:Y:S02]  /*10560*/  HADD2.F32 R31, -RZ, R32.H0_H0 ;  /* 0x20000020ff1f7230 */ /* 0x000fe40000004100 */
[----:B------:R-:W-:-:S02]  /*10570*/  HADD2.F32 R42, -RZ, R34.H0_H0 ;  /* 0x20000022ff2a7230 */ /* 0x000fc40000004100 */
        /* <DEDUP_REMOVED lines=8> */
[C---:B------:R-:W-:Y:S01]  /*10600*/  FFMA.FTZ R88, R41.reuse, R66, -R88 ;  /* 0x0000004229587223 */ /* 0x040fe20000010858 */
[----:B------:R-:W-:Y:S01]  /*10610*/  FFMA.FTZ R90, R41, R86, R90 ;  /* 0x00000056295a7223 */ /* 0x000fe2000001005a */
[C---:B------:R-:W-:Y:S01]  /*10620*/  FMUL.FTZ R66, R62.reuse, R65 ;  /* 0x000000413e427220 */ /* 0x040fe20000410000 */
[-C--:B------:R-:W-:Y:S01]  /*10630*/  FMUL.FTZ R86, R62, R61.reuse ;  /* 0x0000003d3e567220 */ /* 0x080fe20000410000 */
[----:B------:R-:W-:Y:S01]  /*10640*/  FMUL.FTZ R62, R45, R82 ;  /* 0x000000522d3e7220 */ /* 0x000fe20000410000 */
[----:B------:R-:W-:Y:S02]  /*10650*/  HADD2.F32 R63, -RZ, R46.H0_H0 ;  /* 0x2000002eff3f7230 */ /* 0x000fe40000004100 */
[C---:B------:R-:W-:Y:S01]  /*10660*/  FFMA.FTZ R61, R33.reuse, R61, -R66 ;  /* 0x0000003d213d7223 */ /* 0x040fe20000010842 */
[----:B------:R-:W-:Y:S01]  /*10670*/  FFMA.FTZ R65, R33, R65, R86 ;  /* 0x0000004121417223 */ /* 0x000fe20000010056 */
[----:B------:R-:W-:Y:S02]  /*10680*/  HADD2.F32 R41, -RZ, R83.H0_H0 ;  /* 0x20000053ff297230 */ /* 0x000fe40000004100 */
[----:B------:R-:W-:Y:S01]  /*10690*/  FMUL.FTZ R45, R45, R84 ;  /* 0x000000542d2d7220 */ /* 0x000fe20000410000 */
[----:B------:R-:W-:-:S02]  /*106a0*/  HADD2.F32 R33, -RZ, R85.H0_H0 ;  /* 0x20000055ff217230 */ /* 0x000fc40000004100 */
[C---:B------:R-:W-:Y:S01]  /*106b0*/  FFMA.FTZ R84, R31.reuse, R84, -R62 ;  /* 0x000000541f547223 */ /* 0x040fe2000001083e */
[----:B------:R-:W-:Y:S02]  /*106c0*/  HADD2.F32 R64, -RZ, R47.H0_H0 ;  /* 0x2000002fff407230 */ /* 0x000fe40000004100 */
[----:B------:R-:W-:Y:S01]  /*106d0*/  FFMA.FTZ R45, R31, R82, R45 ;  /* 0x000000521f2d7223 */ /* 0x000fe2000001002d */
[----:B------:R-:W-:Y:S02]  /*106e0*/  HADD2.F32 R83, -RZ, R83.H1_H1 ;  /* 0x30000053ff537230 */ /* 0x000fe40000004100 */
[C---:B------:R-:W-:Y:S01]  /*106f0*/  FMUL.FTZ R31, R63.reuse, R41 ;  /* 0x000000293f1f7220 */ /* 0x040fe20000410000 */
[----:B------:R-:W-:Y:S02]  /*10700*/  HADD2.F32 R85, -RZ, R85.H1_H1 ;  /* 0x30000055ff557230 */ /* 0x000fe40000004100 */
[----:B------:R-:W-:Y:S01]  /*10710*/  FMUL.FTZ R67, R63, R33 ;  /* 0x000000213f437220 */ /* 0x000fe20000410000 */
[----:B------:R-:W-:-:S02]  /*10720*/  HADD2.F32 R47, -RZ, R47.H1_H1 ;  /* 0x3000002fff2f7230 */ /* 0x000fc40000004100 */
[----:B------:R-:W-:Y:S01]  /*10730*/  FMUL.FTZ R82, R64, R83 ;  /* 0x0000005340527220 */ /* 0x000fe20000410000 */
[----:B------:R-:W-:Y:S02]  /*10740*/  HADD2.F32 R66, -RZ, R89.H0_H0 ;  /* 0x20000059ff427230 */ /* 0x000fe40000004100 */
[----:B------:R-:W-:Y:S01]  /*10750*/  FFMA.FTZ R63, R42, R33, -R31 ;  /* 0x000000212a3f7223 */ /* 0x000fe2000001081f */
[----:B------:R-:W-:Y:S02]  /*10760*/  HADD2.F32 R62, -RZ, R91.H0_H0 ;  /* 0x2000005bff3e7230 */ /* 0x000fe40000004100 */
[----:B------:R-:W-:Y:S01]  /*10770*/  FMUL.FTZ R64, R64, R85 ;  /* 0x0000005540407220 */ /* 0x000fe20000410000 */
[----:B------:R-:W-:Y:S01]  /*10780*/  FFMA.FTZ R67, R42, R41, R67 ;  /* 0x000000292a437223 */ /* 0x000fe20000010043 */
[----:B------:R-:W-:Y:S02]  /*10790*/  HADD2.F32 R44, -RZ, R44.H1_H1 ;  /* 0x3000002cff2c7230 */ /* 0x000fe40000004100 */
[----:B------:R-:W-:Y:S01]  /*107a0*/  FMUL.FTZ R42, R47, R66 ;  /* 0x000000422f2a7220 */ /* 0x000fe20000410000 */
[----:B------:R-:W-:-:S02]  /*107b0*/  HADD2.F32 R46, -RZ, R46.H1_H1 ;  /* 0x3000002eff2e7230 */ /* 0x000fc40000004100 */
[-C--:B------:R-:W-:Y:S01]  /*107c0*/  FMUL.FTZ R86, R47, R62.reuse ;  /* 0x0000003e2f567220 */ /* 0x080fe20000410000 */
[----:B------:R-:W-:Y:S02]  /*107d0*/  HADD2.F32 R33, -RZ, R40.H0_H0 ;  /* 0x20000028ff217230 */ /* 0x000fe40000004100 */
[C---:B------:R-:W-:Y:S01]  /*107e0*/  FFMA.FTZ R82, R43.reuse, R85, -R82 ;  /* 0x000000552b527223 */ /* 0x040fe20000010852 */
[----:B------:R-:W-:Y:S02]  /*107f0*/  HADD2.F32 R41, -RZ, R30.H0_H0 ;  /* 0x2000001eff297230 */ /* 0x000fe40000004100 */
[----:B------:R-:W-:Y:S01]  /*10800*/  FFMA.FTZ R64, R43, R83, R64 ;  /* 0x000000532b407223 */ /* 0x000fe20000010040 */
[----:B------:R-:W-:Y:S02]  /*10810*/  HADD2.F32 R31, -RZ, R28.H0_H0 ;  /* 0x2000001cff1f7230 */ /* 0x000fe40000004100 */
[----:B------:R-:W-:Y:S01]  /*10820*/  FFMA.FTZ R83, R35, R62, -R42 ;  /* 0x0000003e23537223 */ /* 0x000fe2000001082a */
[----:B------:R-:W-:-:S02]  /*10830*/  HADD2.F32 R32, -RZ, R32.H1_H1 ;  /* 0x30000020ff207230 */ /* 0x000fc40000004100 */
[----:B------:R-:W-:Y:S01]  /*10840*/  FFMA.FTZ R85, R35, R66, R86 ;  /* 0x0000004223557223 */ /* 0x000fe20000010056 */
[----:B------:R-:W-:Y:S02]  /*10850*/  HADD2.F32 R34, -RZ, R34.H1_H1 ;  /* 0x30000022ff227230 */ /* 0x000fe40000004100 */
[----:B------:R-:W-:Y:S01]  /*10860*/  FMUL.FTZ R35, R44, R33 ;  /* 0x000000212c237220 */ /* 0x000fe20000410000 */
[----:B------:R-:W-:Y:S01]  /*10870*/  FMUL.FTZ R47, R46, R41 ;  /* 0x000000292e2f7220 */ /* 0x000fe20000410000 */
[----:B------:R-:W-:Y:S01]  /*10880*/  FMUL.FTZ R44, R44, R31 ;  /* 0x0000001f2c2c7220 */ /* 0x000fe20000410000 */
[----:B------:R-:W-:Y:S01]  /*10890*/  FMUL.FTZ R46, R46, R29 ;  /* 0x0000001d2e2e7220 */ /* 0x000fe20000410000 */
[----:B------:R-:W-:Y:S01]  /*108a0*/  FFMA.FTZ R43, R32, R31, -R35 ;  /* 0x0000001f202b7223 */ /* 0x000fe20000010823 */
[----:B------:R-:W-:Y:S01]  /*108b0*/  FFMA.FTZ R30, R34, R29, -R47 ;  /* 0x0000001d221e7223 */ /* 0x000fe2000001082f */
[----:B------:R-:W-:Y:S01]  /*108c0*/  FFMA.FTZ R32, R32, R33, R44 ;  /* 0x0000002120207223 */ /* 0x000fe2000001002c */
        /* <DEDUP_REMOVED lines=8> */
[----:B------:R-:W-:-:S02]  /*10950*/  F2FP.F16.F32.PACK_AB R32, R32, R45 ;  /* 0x0000002d2020723e */ /* 0x000fc400000000ff */
[----:B------:R-:W-:-:S05]  /*10960*/  F2FP.F16.F32.PACK_AB R34, R34, R67 ;  /* 0x000000432222723e */ /* 0x000fca00000000ff */
[----:B------:R1:W-:Y:S02]  /*10970*/  STS.128 [R60+0xc400], R32 ;  /* 0x00c400203c007388 */ /* 0x0003e40000000c00 */
.L_x_1753:
[----:B------:R-:W-:Y:S05]  /*10980*/  BSYNC B2 ;  /* 0x0000000000027941 */ /* 0x000fea0003800000 */
.L_x_1752:
[----:B------:R-:W-:Y:S05]  /*10990*/  @P2 BRA `(.L_x_1749) ;  /* 0x0000000400782947 */ /* 0x000fea0003800000 */
[----:B------:R-:W-:Y:S01]  /*109a0*/  LEA.HI R87, R87, R171, RZ, 0x1d ;  /* 0x000000ab57577211 */ /* 0x000fe200078fe8ff */
[----:B------:R-:W-:Y:S01]  /*109b0*/  HADD2.F32 R41, -RZ, R76.H1_H1 ;  /* 0x3000004cff297230 */ /* 0x000fe20000004100 */
[----:B0-----:R-:W-:Y:S01]  /*109c0*/  SHF.R.U32.HI R44, RZ, 0x10, R37 ;  /* 0x00000010ff2c7819 */ /* 0x001fe20000011625 */
[--C-:B------:R-:W-:Y:S01]  /*109d0*/  HADD2.F32 R42, -RZ, R75.reuse.H0_H0 ;  /* 0x2000004bff2a7230 */ /* 0x100fe20000004100 */
[----:B-1----:R-:W-:Y:S01]  /*109e0*/  SHF.R.S32.HI R28, RZ, 0x1f, R87 ;  /* 0x0000001fff1c7819 */ /* 0x002fe20000011457 */
[----:B------:R-:W-:Y:S01]  /*109f0*/  IMAD.SHL.U32 R29, R87, 0x8, RZ ;  /* 0x00000008571d7824 */ /* 0x000fe200078e00ff */
[----:B------:R-:W-:Y:S01]  /*10a00*/  SHF.R.U64 R61, R36, 0x10, R37 ;  /* 0x00000010243d7819 */ /* 0x000fe20000001225 */
[----:B------:R-:W-:Y:S01]  /*10a10*/  HADD2.F32 R44, -RZ, R44.H0_H0 ;  /* 0x2000002cff2c7230 */ /* 0x000fe20000004100 */
[----:B------:R-:W-:Y:S01]  /*10a20*/  LEA.HI R87, R28, R87, RZ, 0x3 ;  /* 0x000000571c577211 */ /* 0x000fe200078f18ff */
[----:B------:R-:W-:Y:S01]  /*10a30*/  HADD2.F32 R75, -RZ, R75.H1_H1 ;  /* 0x3000004bff4b7230 */ /* 0x000fe20000004100 */
[----:B------:R-:W-:Y:S01]  /*10a40*/  LOP3.LUT R28, R184, 0x38, R29, 0xf8, !PT ;  /* 0x00000038b81c7812 */ /* 0x000fe200078ef81d */
[----:B------:R-:W-:Y:S01]  /*10a50*/  HADD2.F32 R76, -RZ, R76.H0_H0 ;  /* 0x2000004cff4c7230 */ /* 0x000fe20000004100 */
[----:B------:R-:W-:Y:S01]  /*10a60*/  SHF.R.U32.HI R43, RZ, 0x10, R25 ;  /* 0x00000010ff2b7819 */ /* 0x000fe20000011619 */
[----:B------:R-:W-:Y:S01]  /*10a70*/  IMAD.SHL.U32 R87, R87, 0x400, RZ ;  /* 0x0000040057577824 */ /* 0x000fe200078e00ff */
[----:B------:R-:W-:-:S02]  /*10a80*/  LOP3.LUT R32, R28, R185, RZ, 0x3c, !PT ;  /* 0x000000b91c207212 */ /* 0x000fc400078e3cff */
[----:B------:R-:W0:Y:S01]  /*10a90*/  LDS.128 R28, [R215] ;  /* 0x00000000d71c7984 */ /* 0x000e220000000c00 */
[----:B------:R-:W-:Y:S02]  /*10aa0*/  SHF.R.U64 R65, R24, 0x10, R25 ;  /* 0x0000001018417819 */ /* 0x000fe40000001219 */
[----:B------:R-:W-:Y:S02]  /*10ab0*/  LOP3.LUT R87, R87, 0x7fffe000, RZ, 0xc0, !PT ;  /* 0x7fffe00057577812 */ /* 0x000fe400078ec0ff */
[--C-:B------:R-:W-:Y:S02]  /*10ac0*/  SHF.R.U64 R47, R38, 0x10, R39.reuse ;  /* 0x00000010262f7819 */ /* 0x100fe40000001227 */
[----:B------:R-:W-:Y:S02]  /*10ad0*/  IADD3 R87, R32, R87, R186 ;  /* 0x0000005720577210 */ /* 0x000fe40007ffe0ba */
[----:B------:R-:W-:Y:S02]  /*10ae0*/  SHF.R.U32.HI R45, RZ, 0x10, R39 ;  /* 0x00000010ff2d7819 */ /* 0x000fe40000011627 */
[--C-:B------:R-:W-:Y:S01]  /*10af0*/  SHF.R.U32.HI R63, RZ, 0x10, R27.reuse ;  /* 0x00000010ff3f7819 */ /* 0x100fe2000001161b */
[----:B------:R-:W-:Y:S01]  /*10b00*/  IMAD R40, R87, 0x2, R18 ;  /* 0x0000000257287824 */ /* 0x000fe200078e0212 */
[----:B------:R-:W-:-:S04]  /*10b10*/  SHF.R.U64 R64, R26, 0x10, R27 ;  /* 0x000000101a407819 */ /* 0x000fc8000000121b */
[----:B------:R-:W1:Y:S01]  /*10b20*/  LDS.128 R32, [R40+0xc400] ;  /* 0x00c4000028207984 */ /* 0x000e620000000c00 */
[--C-:B0-----:R-:W-:Y:S02]  /*10b30*/  HADD2.F32 R25, -RZ, R29.reuse.H0_H0 ;  /* 0x2000001dff197230 */ /* 0x101fe40000004100 */
[----:B------:R-:W-:Y:S02]  /*10b40*/  HADD2.F32 R29, -RZ, R29.H1_H1 ;  /* 0x3000001dff1d7230 */ /* 0x000fe40000004100 */
[----:B------:R-:W-:Y:S02]  /*10b50*/  HADD2.F32 R24, -RZ, R28.H0_H0 ;  /* 0x2000001cff187230 */ /* 0x000fe40000004100 */
[----:B------:R-:W-:Y:S02]  /*10b60*/  HADD2.F32 R26, -RZ, R30.H0_H0 ;  /* 0x2000001eff1a7230 */ /* 0x000fe40000004100 */
[--C-:B------:R-:W-:Y:S02]  /*10b70*/  HADD2.F32 R27, -RZ, R31.reuse.H0_H0 ;  /* 0x2000001fff1b7230 */ /* 0x100fe40000004100 */
[----:B------:R-:W-:-:S02]  /*10b80*/  HADD2.F32 R31, -RZ, R31.H1_H1 ;  /* 0x3000001fff1f7230 */ /* 0x000fc40000004100 */
[----:B------:R-:W-:Y:S02]  /*10b90*/  HADD2.F32 R28, -RZ, R28.H1_H1 ;  /* 0x3000001cff1c7230 */ /* 0x000fe40000004100 */
[----:B------:R-:W-:Y:S02]  /*10ba0*/  HADD2.F32 R30, -RZ, R30.H1_H1 ;  /* 0x3000001eff1e7230 */ /* 0x000fe40000004100 */
[--C-:B-1----:R-:W-:Y:S02]  /*10bb0*/  HADD2.F32 R36, -RZ, R33.reuse.H0_H0 ;  /* 0x20000021ff247230 */ /* 0x102fe40000004100 */
[----:B------:R-:W-:Y:S02]  /*10bc0*/  HADD2.F32 R37, -RZ, R33.H1_H1 ;  /* 0x30000021ff257230 */ /* 0x000fe40000004100 */
[----:B------:R-:W-:Y:S02]  /*10bd0*/  HADD2.F32 R33, -RZ, R32.H0_H0 ;  /* 0x20000020ff217230 */ /* 0x000fe40000004100 */
[C---:B------:R-:W-:Y:S01]  /*10be0*/  FMUL.FTZ R46, R36.reuse, R42 ;  /* 0x0000002a242e7220 */ /* 0x040fe20000410000 */
[----:B------:R-:W-:Y:S01]  /*10bf0*/  FMUL.FTZ R60, R36, R41 ;  /* 0x00000029243c7220 */ /* 0x000fe20000410000 */
[----:B------:R-:W-:-:S02]  /*10c00*/  HADD2.F32 R36, -RZ, R43.H0_H0 ;  /* 0x2000002bff247230 */ /* 0x000fc40000004100 */
[----:B------:R-:W-:Y:S01]  /*10c10*/  FMUL.FTZ R62, R37, R44 ;  /* 0x0000002c253e7220 */ /* 0x000fe20000410000 */
[C---:B------:R-:W-:Y:S01]  /*10c20*/  FFMA.FTZ R46, R25.reuse, R41, -R46 ;  /* 0x00000029192e7223 */ /* 0x040fe2000001082e */
[----:B------:R-:W-:Y:S01]  /*10c30*/  FFMA.FTZ R60, R25, R42, R60 ;  /* 0x0000002a193c7223 */ /* 0x000fe2000001003c */
[----:B------:R-:W-:Y:S01]  /*10c40*/  FMUL.FTZ R25, R33, R75 ;  /* 0x0000004b21197220 */ /* 0x000fe20000410000 */
[-C--:B------:R-:W-:Y:S01]  /*10c50*/  FMUL.FTZ R42, R37, R36.reuse ;  /* 0x00000024252a7220 */ /* 0x080fe20000410000 */
[----:B------:R-:W-:Y:S01]  /*10c60*/  FFMA.FTZ R41, R29, R36, -R62 ;  /* 0x000000241d297223 */ /* 0x000fe2000001083e */
[-C--:B------:R-:W-:Y:S01]  /*10c70*/  FMUL.FTZ R36, R33, R76.reuse ;  /* 0x0000004c21247220 */ /* 0x080fe20000410000 */
[----:B------:R-:W-:Y:S01]  /*10c80*/  FFMA.FTZ R76, R24, R76, -R25 ;  /* 0x0000004c184c7223 */ /* 0x000fe20000010819 */
[----:B------:R-:W-:Y:S02]  /*10c90*/  HADD2.F32 R38, -RZ, R34.H0_H0 ;  /* 0x20000022ff267230 */ /* 0x000fe40000004100 */
[----:B------:R-:W-:Y:S01]  /*10ca0*/  FFMA.FTZ R43, R29, R44, R42 ;  /* 0x0000002c1d2b7223 */ /* 0x000fe2000001002a */
[----:B------:R-:W-:-:S02]  /*10cb0*/  HADD2.F32 R37, -RZ, R74.H1_H1 ;  /* 0x3000004aff257230 */ /* 0x000fc40000004100 */
[----:B------:R-:W-:Y:S01]  /*10cc0*/  FFMA.FTZ R75, R24, R75, R36 ;  /* 0x0000004b184b7223 */ /* 0x000fe20000010024 */
[----:B------:R-:W-:Y:S02]  /*10cd0*/  HADD2.F32 R25, -RZ, R77.H0_H0 ;  /* 0x2000004dff197230 */ /* 0x000fe40000004100 */
[----:B------:R-:W-:Y:S02]  /*10ce0*/  HADD2.F32 R39, -RZ, R35.H0_H0 ;  /* 0x20000023ff277230 */ /* 0x000fe40000004100 */
[C---:B------:R-:W-:Y:S01]  /*10cf0*/  FMUL.FTZ R29, R38.reuse, R37 ;  /* 0x00000025261d7220 */ /* 0x040fe20000410000 */
[----:B------:R-:W-:Y:S02]  /*10d00*/  HADD2.F32 R74, -RZ, R74.H0_H0 ;  /* 0x2000004aff4a7230 */ /* 0x000fe40000004100 */
[-C--:B------:R-:W-:Y:S01]  /*10d10*/  FMUL.FTZ R33, R38, R25.reuse ;  /* 0x0000001926217220 */ /* 0x080fe20000410000 */
[----:B------:R-:W-:Y:S02]  /*10d20*/  HADD2.F32 R24, -RZ, R77.H1_H1 ;  /* 0x3000004dff187230 */ /* 0x000fe40000004100 */
[----:B------:R-:W-:Y:S01]  /*10d30*/  FFMA.FTZ R42, R26, R25, -R29 ;  /* 0x000000191a2a7223 */ /* 0x000fe2000001081d */
[----:B------:R-:W-:-:S02]  /*10d40*/  HADD2.F32 R35, -RZ, R35.H1_H1 ;  /* 0x30000023ff237230 */ /* 0x000fc40000004100 */
[C---:B------:R-:W-:Y:S01]  /*10d50*/  FMUL.FTZ R44, R39.reuse, R74 ;  /* 0x0000004a272c7220 */ /* 0x040fe20000410000 */
[----:B------:R-:W-:Y:S02]  /*10d60*/  HADD2.F32 R38, -RZ, R45.H0_H0 ;  /* 0x2000002dff267230 */ /* 0x000fe40000004100 */
[-C--:B------:R-:W-:Y:S01]  /*10d70*/  FMUL.FTZ R39, R39, R24.reuse ;  /* 0x0000001827277220 */ /* 0x080fe20000410000 */
[----:B------:R-:W-:Y:S02]  /*10d80*/  HADD2.F32 R36, -RZ, R63.H0_H0 ;  /* 0x2000003fff247230 */ /* 0x000fe40000004100 */
[----:B------:R-:W-:Y:S01]  /*10d90*/  FFMA.FTZ R37, R26, R37, R33 ;  /* 0x000000251a257223 */ /* 0x000fe20000010021 */
[----:B------:R-:W-:Y:S01]  /*10da0*/  FFMA.FTZ R44, R27, R24, -R44 ;  /* 0x000000181b2c7223 */ /* 0x000fe2000001082c */
[----:B------:R-:W-:Y:S02]  /*10db0*/  HADD2.F32 R32, -RZ, R32.H1_H1 ;  /* 0x30000020ff207230 */ /* 0x000fe40000004100 */
[----:B------:R-:W-:Y:S01]  /*10dc0*/  FMUL.FTZ R26, R35, R38 ;  /* 0x00000026231a7220 */ /* 0x000fe20000410000 */
[----:B------:R-:W-:-:S02]  /*10dd0*/  HADD2.F32 R34, -RZ, R34.H1_H1 ;  /* 0x30000022ff227230 */ /* 0x000fc40000004100 */
[----:B------:R-:W-:Y:S01]  /*10de0*/  FFMA.FTZ R74, R27, R74, R39 ;  /* 0x0000004a1b4a7223 */ /* 0x000fe20000010027 */
[-C--:B------:R-:W-:Y:S01]  /*10df0*/  FMUL.FTZ R24, R35, R36.reuse ;  /* 0x0000002423187220 */ /* 0x080fe20000410000 */
[----:B------:R-:W-:Y:S02]  /*10e00*/  HADD2.F32 R29, -RZ, R61.H0_H0 ;  /* 0x2000003dff1d7230 */ /* 0x000fe40000004100 */
[C---:B------:R-:W-:Y:S01]  /*10e10*/  FFMA.FTZ R45, R31.reuse, R36, -R26 ;  /* 0x000000241f2d7223 */ /* 0x040fe2000001081a */
[----:B------:R-:W-:Y:S02]  /*10e20*/  HADD2.F32 R33, -RZ, R47.H0_H0 ;  /* 0x2000002fff217230 */ /* 0x000fe40000004100 */
[----:B------:R-:W-:Y:S01]  /*10e30*/  FFMA.FTZ R47, R31, R38, R24 ;  /* 0x000000261f2f7223 */ /* 0x000fe20000010018 */
[----:B------:R-:W-:Y:S02]  /*10e40*/  HADD2.F32 R25, -RZ, R65.H0_H0 ;  /* 0x20000041ff197230 */ /* 0x000fe40000004100 */
[----:B------:R-:W-:Y:S01]  /*10e50*/  FMUL.FTZ R31, R32, R29 ;  /* 0x0000001d201f7220 */ /* 0x000fe20000410000 */
[----:B------:R-:W-:-:S02]  /*10e60*/  HADD2.F32 R27, -RZ, R64.H0_H0 ;  /* 0x20000040ff1b7230 */ /* 0x000fc40000004100 */
[----:B------:R-:W-:Y:S01]  /*10e70*/  FMUL.FTZ R39, R34, R33 ;  /* 0x0000002122277220 */ /* 0x000fe20000410000 */
[-C--:B------:R-:W-:Y:S01]  /*10e80*/  FMUL.FTZ R32, R32, R25.reuse ;  /* 0x0000001920207220 */ /* 0x080fe20000410000 */
[----:B------:R-:W-:Y:S01]  /*10e90*/  FFMA.FTZ R35, R28, R25, -R31 ;  /* 0x000000191c237223 */ /* 0x000fe2000001081f */
[-C--:B------:R-:W-:Y:S01]  /*10ea0*/  FMUL.FTZ R34, R34, R27.reuse ;  /* 0x0000001b22227220 */ /* 0x080fe20000410000 */
[----:B------:R-:W-:Y:S01]  /*10eb0*/  FFMA.FTZ R39, R30, R27, -R39 ;  /* 0x0000001b1e277223 */ /* 0x000fe20000010827 */
[----:B------:R-:W-:Y:S01]  /*10ec0*/  FFMA.FTZ R28, R28, R29, R32 ;  /* 0x0000001d1c1c7223 */ /* 0x000fe20000010020 */
[----:B------:R-:W-:Y:S01]  /*10ed0*/  F2FP.F16.F32.PACK_AB R27, R45, R44 ;  /* 0x0000002c2d1b723e */ /* 0x000fe200000000ff */
[----:B------:R-:W-:Y:S01]  /*10ee0*/  FFMA.FTZ R30, R30, R33, R34 ;  /* 0x000000211e1e7223 */ /* 0x000fe20000010022 */
[----:B------:R-:W-:Y:S02]  /*10ef0*/  F2FP.F16.F32.PACK_AB R25, R41, R46 ;  /* 0x0000002e2919723e */ /* 0x000fe400000000ff */
[----:B------:R-:W-:-:S02]  /*10f00*/  F2FP.F16.F32.PACK_AB R24, R35, R76 ;  /* 0x0000004c2318723e */ /* 0x000fc400000000ff */
[----:B------:R-:W-:Y:S02]  /*10f10*/  F2FP.F16.F32.PACK_AB R26, R39, R42 ;  /* 0x0000002a271a723e */ /* 0x000fe400000000ff */
[----:B------:R-:W-:Y:S02]  /*10f20*/  F2FP.F16.F32.PACK_AB R31, R47, R74 ;  /* 0x0000004a2f1f723e */ /* 0x000fe400000000ff */
[----:B------:R-:W-:Y:S01]  /*10f30*/  F2FP.F16.F32.PACK_AB R29, R43, R60 ;  /* 0x0000003c2b1d723e */ /* 0x000fe200000000ff */
[----:B------:R2:W-:Y:S01]  /*10f40*/  STS.128 [R215], R24 ;  /* 0x00000018d7007388 */ /* 0x0005e20000000c00 */
[----:B------:R-:W-:Y:S02]  /*10f50*/  F2FP.F16.F32.PACK_AB R28, R28, R75 ;  /* 0x0000004b1c1c723e */ /* 0x000fe400000000ff */
[----:B------:R-:W-:-:S05]  /*10f60*/  F2FP.F16.F32.PACK_AB R30, R30, R37 ;  /* 0x000000251e1e723e */ /* 0x000fca00000000ff */
[----:B------:R2:W-:Y:S02]  /*10f70*/  STS.128 [R40+0xc400], R28 ;  /* 0x00c4001c28007388 */ /* 0x0005e40000000c00 */
.L_x_1749:
[----:B------:R-:W-:Y:S05]  /*10f80*/  BSYNC B1 ;  /* 0x0000000000017941 */ /* 0x000fea0003800000 */
.L_x_1748:
[----:B------:R-:W-:-:S13]  /*10f90*/  ISETP.GE.AND P0, PT, R219, R73, PT ;  /* 0x00000049db00720c */ /* 0x000fda0003f06270 */
[----:B------:R-:W-:Y:S05]  /*10fa0*/  @P0 BRA `(.L_x_1729) ;  /* 0x0000001000940947 */ /* 0x000fea0003800000 */
[----:B01----:R-:W0:Y:S01]  /*10fb0*/  LDC R33, c[0x0][0x3f4] ;  /* 0x0000fd00ff217b82 */ /* 0x003e220000000800 */
[----:B------:R-:W-:Y:S01]  /*10fc0*/  BSSY B1, `(.L_x_1754) ;  /* 0x0000063000017945 */ /* 0x000fe20003800000 */
[-C--:B0-----:R-:W-:Y:S02]  /*10fd0*/  ISETP.GE.AND P0, PT, R16, R33.reuse, PT ;  /* 0x000000211000720c */ /* 0x081fe40003f06270 */
[-C--:B------:R-:W-:Y:S02]  /*10fe0*/  ISETP.GE.AND P1, PT, R168, R33.reuse, PT ;  /* 0x00000021a800720c */ /* 0x080fe40003f26270 */
[----:B------:R-:W-:-:S09]  /*10ff0*/  ISETP.GE.AND P2, PT, R169, R33, PT ;  /* 0x00000021a900720c */ /* 0x000fd20003f46270 */
[----:B------:R-:W-:Y:S05]  /*11000*/  @P0 BRA `(.L_x_1755) ;  /* 0x0000000400780947 */ /* 0x000fea0003800000 */
[----:B--2---:R-:W-:Y:S01]  /*11010*/  LEA.HI R24, R33, R198, RZ, 0x1d ;  /* 0x000000c621187211 */ /* 0x004fe200078fe8ff */
        /* <DEDUP_REMOVED lines=11> */
[----:B------:R-:W-:-:S02]  /*110d0*/  SHF.L.U32 R24, R24, 0xa, RZ ;  /* 0x0000000a18187819 */ /* 0x000fc400000006ff */
[----:B------:R-:W-:Y:S02]  /*110e0*/  LOP3.LUT R29, R25, R218, RZ, 0x3c, !PT ;  /* 0x000000da191d7212 */ /* 0x000fe400078e3cff */
[----:B------:R-:W-:Y:S02]  /*110f0*/  LOP3.LUT R28, R24, 0x7fffe000, RZ, 0xc0, !PT ;  /* 0x7fffe000181c7812 */ /* 0x000fe400078ec0ff */
[----:B------:R-:W0:Y:S01]  /*11100*/  LDS.128 R24, [R216] ;  /* 0x00000000d8187984 */ /* 0x000e220000000c00 */
[----:B------:R-:W-:Y:S02]  /*11110*/  SHF.R.U64 R60, R48, 0x10, R49 ;  /* 0x00000010303c7819 */ /* 0x000fe40000001231 */
[----:B------:R-:W-:Y:S02]  /*11120*/  IADD3 R29, R29, R28, R188 ;  /* 0x0000001c1d1d7210 */ /* 0x000fe40007ffe0bc */
[----:B------:R-:W-:Y:S02]  /*11130*/  SHF.R.U64 R48, R4, 0x10, R5 ;  /* 0x0000001004307819 */ /* 0x000fe40000001205 */
[----:B------:R-:W-:Y:S01]  /*11140*/  SHF.R.U64 R49, R50, 0x10, R51 ;  /* 0x0000001032317819 */ /* 0x000fe20000001233 */
[----:B------:R-:W-:Y:S01]  /*11150*/  IMAD R32, R29, 0x2, R18 ;  /* 0x000000021d207824 */ /* 0x000fe200078e0212 */
[----:B------:R-:W-:-:S02]  /*11160*/  SHF.R.U64 R47, R6, 0x10, R7 ;  /* 0x00000010062f7819 */ /* 0x000fc40000001207 */
[----:B------:R-:W-:Y:S02]  /*11170*/  SHF.R.U32.HI R50, RZ, 0x10, R51 ;  /* 0x00000010ff327819 */ /* 0x000fe40000011633 */
[----:B------:R-:W1:Y:S01]  /*11180*/  LDS.128 R28, [R32+0xc400] ;  /* 0x00c40000201c7984 */ /* 0x000e620000000c00 */
[----:B------:R-:W-:Y:S01]  /*11190*/  SHF.R.U32.HI R43, RZ, 0x10, R7 ;  /* 0x00000010ff2b7819 */ /* 0x000fe20000011607 */
[--C-:B0-----:R-:W-:Y:S02]  /*111a0*/  HADD2.F32 R5, -RZ, R25.reuse.H0_H0 ;  /* 0x20000019ff057230 */ /* 0x101fe40000004100 */
[----:B------:R-:W-:Y:S02]  /*111b0*/  HADD2.F32 R4, -RZ, R24.H0_H0 ;  /* 0x20000018ff047230 */ /* 0x000fe40000004100 */
[----:B------:R-:W-:Y:S02]  /*111c0*/  HADD2.F32 R25, -RZ, R25.H1_H1 ;  /* 0x30000019ff197230 */ /* 0x000fe40000004100 */
[----:B------:R-:W-:-:S02]  /*111d0*/  HADD2.F32 R6, -RZ, R26.H0_H0 ;  /* 0x2000001aff067230 */ /* 0x000fc40000004100 */
[--C-:B------:R-:W-:Y:S02]  /*111e0*/  HADD2.F32 R7, -RZ, R27.reuse.H0_H0 ;  /* 0x2000001bff077230 */ /* 0x100fe40000004100 */
[----:B------:R-:W-:Y:S02]  /*111f0*/  HADD2.F32 R27, -RZ, R27.H1_H1 ;  /* 0x3000001bff1b7230 */ /* 0x000fe40000004100 */
[----:B------:R-:W-:Y:S02]  /*11200*/  HADD2.F32 R24, -RZ, R24.H1_H1 ;  /* 0x30000018ff187230 */ /* 0x000fe40000004100 */
[--C-:B-1----:R-:W-:Y:S02]  /*11210*/  HADD2.F32 R34, -RZ, R29.reuse.H0_H0 ;  /* 0x2000001dff227230 */ /* 0x102fe40000004100 */
[----:B------:R-:W-:Y:S02]  /*11220*/  HADD2.F32 R35, -RZ, R29.H1_H1 ;  /* 0x3000001dff237230 */ /* 0x000fe40000004100 */
[----:B------:R-:W-:-:S02]  /*11230*/  HADD2.F32 R29, -RZ, R28.H0_H0 ;  /* 0x2000001cff1d7230 */ /* 0x000fc40000004100 */
[CC--:B------:R-:W-:Y:S01]  /*11240*/  FMUL.FTZ R42, R34.reuse, R39.reuse ;  /* 0x00000027222a7220 */ /* 0x0c0fe20000410000 */
[-C--:B------:R-:W-:Y:S01]  /*11250*/  FMUL.FTZ R44, R34, R38.reuse ;  /* 0x00000026222c7220 */ /* 0x080fe20000410000 */
[----:B------:R-:W-:Y:S02]  /*11260*/  HADD2.F32 R34, -RZ, R41.H0_H0 ;  /* 0x20000029ff227230 */ /* 0x000fe40000004100 */
[C---:B------:R-:W-:Y:S01]  /*11270*/  FFMA.FTZ R42, R5.reuse, R38, -R42 ;  /* 0x00000026052a7223 */ /* 0x040fe2000001082a */
[----:B------:R-:W-:Y:S01]  /*11280*/  FFMA.FTZ R44, R5, R39, R44 ;  /* 0x00000027052c7223 */ /* 0x000fe2000001002c */
[----:B------:R-:W-:Y:S01]  /*11290*/  FMUL.FTZ R5, R29, R78 ;  /* 0x0000004e1d057220 */ /* 0x000fe20000410000 */
[C---:B------:R-:W-:Y:S01]  /*112a0*/  FMUL.FTZ R38, R35.reuse, R40 ;  /* 0x0000002823267220 */ /* 0x040fe20000410000 */
[----:B------:R-:W-:Y:S01]  /*112b0*/  FMUL.FTZ R46, R35, R34 ;  /* 0x00000022232e7220 */ /* 0x000fe20000410000 */
[----:B------:R-:W-:Y:S02]  /*112c0*/  HADD2.F32 R36, -RZ, R30.H0_H0 ;  /* 0x2000001eff247230 */ /* 0x000fe40000004100 */
[----:B------:R-:W-:Y:S01]  /*112d0*/  FMUL.FTZ R29, R29, R80 ;  /* 0x000000501d1d7220 */ /* 0x000fe20000410000 */
[----:B------:R-:W-:-:S02]  /*112e0*/  HADD2.F32 R35, -RZ, R79.H0_H0 ;  /* 0x2000004fff237230 */ /* 0x000fc40000004100 */
[C---:B------:R-:W-:Y:S01]  /*112f0*/  FFMA.FTZ R80, R4.reuse, R80, -R5 ;  /* 0x0000005004507223 */ /* 0x040fe20000010805 */
[C---:B------:R-:W-:Y:S01]  /*11300*/  FFMA.FTZ R39, R25.reuse, R34, -R38 ;  /* 0x0000002219277223 */ /* 0x040fe20000010826 */
[----:B------:R-:W-:Y:S02]  /*11310*/  HADD2.F32 R5, -RZ, R81.H0_H0 ;  /* 0x20000051ff057230 */ /* 0x000fe40000004100 */
[----:B------:R-:W-:Y:S01]  /*11320*/  FFMA.FTZ R41, R25, R40, R46 ;  /* 0x0000002819297223 */ /* 0x000fe2000001002e */
[----:B------:R-:W-:Y:S02]  /*11330*/  HADD2.F32 R37, -RZ, R31.H0_H0 ;  /* 0x2000001fff257230 */ /* 0x000fe40000004100 */
[----:B------:R-:W-:Y:S01]  /*11340*/  FFMA.FTZ R78, R4, R78, R29 ;  /* 0x0000004e044e7223 */ /* 0x000fe2000001001d */
[----:B------:R-:W-:Y:S02]  /*11350*/  HADD2.F32 R38, -RZ, R79.H1_H1 ;  /* 0x3000004fff267230 */ /* 0x000fe40000004100 */
[----:B------:R-:W-:Y:S01]  /*11360*/  FMUL.FTZ R25, R36, R35 ;  /* 0x0000002324197220 */ /* 0x000fe20000410000 */
[----:B------:R-:W-:-:S02]  /*11370*/  HADD2.F32 R4, -RZ, R81.H1_H1 ;  /* 0x30000051ff047230 */ /* 0x000fc40000004100 */
[-C--:B------:R-:W-:Y:S01]  /*11380*/  FMUL.FTZ R29, R36, R5.reuse ;  /* 0x00000005241d7220 */ /* 0x080fe20000410000 */
[----:B------:R-:W-:Y:S02]  /*11390*/  HADD2.F32 R31, -RZ, R31.H1_H1 ;  /* 0x3000001fff1f7230 */ /* 0x000fe40000004100 */
[C---:B------:R-:W-:Y:S01]  /*113a0*/  FFMA.FTZ R40, R6.reuse, R5, -R25 ;  /* 0x0000000506287223 */ /* 0x040fe20000010819 */
[----:B------:R-:W-:Y:S02]  /*113b0*/  HADD2.F32 R36, -RZ, R43.H0_H0 ;  /* 0x2000002bff247230 */ /* 0x000fe40000004100 */
[C---:B------:R-:W-:Y:S01]  /*113c0*/  FMUL.FTZ R46, R37.reuse, R38 ;  /* 0x00000026252e7220 */ /* 0x040fe20000410000 */
[----:B------:R-:W-:Y:S02]  /*113d0*/  HADD2.F32 R34, -RZ, R50.H0_H0 ;  /* 0x20000032ff227230 */ /* 0x000fe40000004100 */
[-C--:B------:R-:W-:Y:S01]  /*113e0*/  FMUL.FTZ R5, R37, R4.reuse ;  /* 0x0000000425057220 */ /* 0x080fe20000410000 */
[----:B------:R-:W-:Y:S01]  /*113f0*/  FFMA.FTZ R37, R6, R35, R29 ;  /* 0x0000002306257223 */ /* 0x000fe2000001001d */
[----:B------:R-:W-:Y:S01]  /*11400*/  FFMA.FTZ R46, R7, R4, -R46 ;  /* 0x00000004072e7223 */ /* 0x000fe2000001082e */
[----:B------:R-:W-:-:S02]  /*11410*/  HADD2.F32 R28, -RZ, R28.H1_H1 ;  /* 0x3000001cff1c7230 */ /* 0x000fc40000004100 */
[----:B------:R-:W-:Y:S01]  /*11420*/  FMUL.FTZ R6, R31, R36 ;  /* 0x000000241f067220 */ /* 0x000fe20000410000 */
[----:B------:R-:W-:Y:S02]  /*11430*/  HADD2.F32 R30, -RZ, R30.H1_H1 ;  /* 0x3000001eff1e7230 */ /* 0x000fe40000004100 */
[----:B------:R-:W-:Y:S01]  /*11440*/  FFMA.FTZ R38, R7, R38, R5 ;  /* 0x0000002607267223 */ /* 0x000fe20000010005 */
[-C--:B------:R-:W-:Y:S01]  /*11450*/  FMUL.FTZ R4, R31, R34.reuse ;  /* 0x000000221f047220 */ /* 0x080fe20000410000 */
[----:B------:R-:W-:Y:S02]  /*11460*/  HADD2.F32 R25, -RZ, R48.H0_H0 ;  /* 0x20000030ff197230 */ /* 0x000fe40000004100 */
[C---:B------:R-:W-:Y:S01]  /*11470*/  FFMA.FTZ R45, R27.reuse, R34, -R6 ;  /* 0x000000221b2d7223 */ /* 0x040fe20000010806 */
[----:B------:R-:W-:Y:S02]  /*11480*/  HADD2.F32 R29, -RZ, R47.H0_H0 ;  /* 0x2000002fff1d7230 */ /* 0x000fe40000004100 */
[----:B------:R-:W-:Y:S01]  /*11490*/  FFMA.FTZ R47, R27, R36, R4 ;  /* 0x000000241b2f7223 */ /* 0x000fe20000010004 */
[----:B------:R-:W-:-:S02]  /*114a0*/  HADD2.F32 R5, -RZ, R60.H0_H0 ;  /* 0x2000003cff057230 */ /* 0x000fc40000004100 */
[----:B------:R-:W-:Y:S01]  /*114b0*/  FMUL.FTZ R27, R28, R25 ;  /* 0x000000191c1b7220 */ /* 0x000fe20000410000 */
[----:B------:R-:W-:Y:S02]  /*114c0*/  HADD2.F32 R7, -RZ, R49.H0_H0 ;  /* 0x20000031ff077230 */ /* 0x000fe40000004100 */
[----:B------:R-:W-:Y:S01]  /*114d0*/  FMUL.FTZ R43, R30, R29 ;  /* 0x0000001d1e2b7220 */ /* 0x000fe20000410000 */
[----:B------:R-:W-:Y:S02]  /*114e0*/  HADD2.F32 R26, -RZ, R26.H1_H1 ;  /* 0x3000001aff1a7230 */ /* 0x000fe40000004100 */
[-C--:B------:R-:W-:Y:S01]  /*114f0*/  FMUL.FTZ R28, R28, R5.reuse ;  /* 0x000000051c1c7220 */ /* 0x080fe20000410000 */
[----:B------:R-:W-:Y:S01]  /*11500*/  FFMA.FTZ R31, R24, R5, -R27 ;  /* 0x00000005181f7223 */ /* 0x000fe2000001081b */
[-C--:B------:R-:W-:Y:S01]  /*11510*/  FMUL.FTZ R30, R30, R7.reuse ;  /* 0x000000071e1e7220 */ /* 0x080fe20000410000 */
[----:B------:R-:W-:Y:S01]  /*11520*/  F2FP.F16.F32.PACK_AB R5, R39, R42 ;  /* 0x0000002a2705723e */ /* 0x000fe200000000ff */
[----:B------:R-:W-:Y:S01]  /*11530*/  FFMA.FTZ R43, R26, R7, -R43 ;  /* 0x000000071a2b7223 */ /* 0x000fe2000001082b */
        /* <DEDUP_REMOVED lines=11> */
.L_x_1755:
[----:B------:R-:W-:Y:S05]  /*115f0*/  BSYNC B1 ;  /* 0x0000000000017941 */ /* 0x000fea0003800000 */
.L_x_1754:
[----:B------:R-:W-:Y:S04]  /*11600*/  BSSY B1, `(.L_x_1756) ;  /* 0x0000060000017945 */ /* 0x000fe80003800000 */
[----:B------:R-:W-:Y:S05]  /*11610*/  @P1 BRA `(.L_x_1757) ;  /* 0x0000000400781947 */ /* 0x000fea0003800000 */
[----:B0-----:R-:W-:Y:S01]  /*11620*/  LEA.HI R4, R33, R170, RZ, 0x1d ;  /* 0x000000aa21047211 */ /* 0x001fe200078fe8ff */
[----:B------:R-:W-:Y:S01]  /*11630*/  HADD2.F32 R35, -RZ, R69.H1_H1 ;  /* 0x30000045ff237230 */ /* 0x000fe20000004100 */
[----:B------:R-:W-:Y:S01]  /*11640*/  SHF.R.U32.HI R36, RZ, 0x10, R9 ;  /* 0x00000010ff247819 */ /* 0x000fe20000011609 */
[----:B------:R-:W-:Y:S01]  /*11650*/  HADD2.F32 R34, -RZ, R71.H1_H1 ;  /* 0x30000047ff227230 */ /* 0x000fe20000004100 */
[----:B------:R-:W-:Y:S01]  /*11660*/  SHF.R.S32.HI R5, RZ, 0x1f, R4 ;  /* 0x0000001fff057819 */ /* 0x000fe20000011404 */
[----:B------:R-:W-:Y:S01]  /*11670*/  IMAD.SHL.U32 R6, R4, 0x8, RZ ;  /* 0x0000000804067824 */ /* 0x000fe200078e00ff */
[----:B------:R-:W-:Y:S01]  /*11680*/  SHF.R.U64 R46, R52, 0x10, R53 ;  /* 0x00000010342e7819 */ /* 0x000fe20000001235 */
[----:B------:R-:W-:Y:S01]  /*11690*/  HADD2.F32 R36, -RZ, R36.H0_H0 ;  /* 0x20000024ff247230 */ /* 0x000fe20000004100 */
[----:B------:R-:W-:Y:S02]  /*116a0*/  LEA.HI R4, R5, R4, RZ, 0x3 ;  /* 0x0000000405047211 */ /* 0x000fe400078f18ff */
[----:B------:R-:W-:-:S02]  /*116b0*/  LOP3.LUT R5, R181, 0x38, R6, 0xf8, !PT ;  /* 0x00000038b5057812 */ /* 0x000fc400078ef806 */
[----:B------:R-:W-:Y:S01]  /*116c0*/  SHF.R.U64 R44, R8, 0x10, R9 ;  /* 0x00000010082c7819 */ /* 0x000fe20000001209 */
[----:B------:R-:W-:Y:S01]  /*116d0*/  IMAD.SHL.U32 R4, R4, 0x400, RZ ;  /* 0x0000040004047824 */ /* 0x000fe200078e00ff */
[----:B--2---:R-:W-:Y:S02]  /*116e0*/  LOP3.LUT R25, R5, R218, RZ, 0x3c, !PT ;  /* 0x000000da05197212 */ /* 0x004fe400078e3cff */
[----:B------:R-:W-:Y:S02]  /*116f0*/  SHF.R.U32.HI R52, RZ, 0x10, R53 ;  /* 0x00000010ff347819 */ /* 0x000fe40000011635 */
[----:B------:R-:W-:Y:S02]  /*11700*/  LOP3.LUT R24, R4, 0x7fffe000, RZ, 0xc0, !PT ;  /* 0x7fffe00004187812 */ /* 0x000fe400078ec0ff */
[----:B------:R-:W0:Y:S01]  /*11710*/  LDS.128 R4, [R214] ;  /* 0x00000000d6047984 */ /* 0x000e220000000c00 */
[----:B------:R-:W-:Y:S02]  /*11720*/  SHF.R.U64 R43, R10, 0x10, R11 ;  /* 0x000000100a2b7819 */ /* 0x000fe4000000120b */
[----:B------:R-:W-:-:S02]  /*11730*/  IADD3 R25, R25, R24, R188 ;  /* 0x0000001819197210 */ /* 0x000fc40007ffe0bc */
[--C-:B------:R-:W-:Y:S02]  /*11740*/  SHF.R.U64 R45, R54, 0x10, R55.reuse ;  /* 0x00000010362d7819 */ /* 0x100fe40000001237 */
[----:B------:R-:W-:Y:S01]  /*11750*/  SHF.R.U32.HI R54, RZ, 0x10, R55 ;  /* 0x00000010ff367819 */ /* 0x000fe20000011637 */
[----:B------:R-:W-:Y:S01]  /*11760*/  IMAD R28, R25, 0x2, R18 ;  /* 0x00000002191c7824 */ /* 0x000fe200078e0212 */
[----:B------:R-:W-:-:S04]  /*11770*/  SHF.R.U32.HI R41, RZ, 0x10, R11 ;  /* 0x00000010ff297819 */ /* 0x000fc8000001160b */
        /* <DEDUP_REMOVED lines=16> */
[----:B------:R-:W-:Y:S02]  /*11880*/  HADD2.F32 R34, -RZ, R69.H0_H0 ;  /* 0x20000045ff227230 */ /* 0x000fe40000004100 */
[----:B------:R-:W-:Y:S01]  /*11890*/  FFMA.FTZ R39, R8, R35, R39 ;  /* 0x0000002308277223 */ /* 0x000fe20000010027 */
[----:B------:R-:W-:Y:S02]  /*118a0*/  HADD2.F32 R8, -RZ, R71.H0_H0 ;  /* 0x20000047ff087230 */ /* 0x000fe40000004100 */
[-C--:B------:R-:W-:Y:S01]  /*118b0*/  FMUL.FTZ R40, R30, R29.reuse ;  /* 0x0000001d1e287220 */ /* 0x080fe20000410000 */
[----:B------:R-:W-:Y:S01]  /*118c0*/  FFMA.FTZ R38, R9, R29, -R38 ;  /* 0x0000001d09267223 */ /* 0x000fe20000010826 */
[----:B------:R-:W-:Y:S01]  /*118d0*/  FMUL.FTZ R30, R25, R34 ;  /* 0x00000022191e7220 */ /* 0x000fe20000410000 */
[----:B------:R-:W-:-:S02]  /*118e0*/  HADD2.F32 R31, -RZ, R26.H0_H0 ;  /* 0x2000001aff1f7230 */ /* 0x000fc40000004100 */
[-C--:B------:R-:W-:Y:S01]  /*118f0*/  FMUL.FTZ R25, R25, R8.reuse ;  /* 0x0000000819197220 */ /* 0x080fe20000410000 */
[----:B------:R-:W-:Y:S02]  /*11900*/  HADD2.F32 R29, -RZ, R70.H0_H0 ;  /* 0x20000046ff1d7230 */ /* 0x000fe40000004100 */
[C---:B------:R-:W-:Y:S01]  /*11910*/  FFMA.FTZ R35, R5.reuse, R8, -R30 ;  /* 0x0000000805237223 */ /* 0x040fe2000001081e */
[--C-:B------:R-:W-:Y:S02]  /*11920*/  HADD2.F32 R8, -RZ, R72.reuse.H0_H0 ;  /* 0x20000048ff087230 */ /* 0x100fe40000004100 */
[----:B------:R-:W-:Y:S01]  /*11930*/  FFMA.FTZ R34, R5, R34, R25 ;  /* 0x0000002205227223 */ /* 0x000fe20000010019 */
[----:B------:R-:W-:Y:S02]  /*11940*/  HADD2.F32 R32, -RZ, R27.H0_H0 ;  /* 0x2000001bff207230 */ /* 0x000fe40000004100 */
[----:B------:R-:W-:Y:S01]  /*11950*/  FMUL.FTZ R5, R31, R29 ;  /* 0x0000001d1f057220 */ /* 0x000fe20000410000 */
[----:B------:R-:W-:-:S02]  /*11960*/  HADD2.F32 R72, -RZ, R72.H1_H1 ;  /* 0x30000048ff487230 */ /* 0x000fc40000004100 */
[----:B------:R-:W-:Y:S01]  /*11970*/  FFMA.FTZ R40, R9, R36, R40 ;  /* 0x0000002409287223 */ /* 0x000fe20000010028 */
[----:B------:R-:W-:Y:S02]  /*11980*/  HADD2.F32 R70, -RZ, R70.H1_H1 ;  /* 0x30000046ff467230 */ /* 0x000fe40000004100 */
[-C--:B------:R-:W-:Y:S01]  /*11990*/  FMUL.FTZ R9, R31, R8.reuse ;  /* 0x000000081f097220 */ /* 0x080fe20000410000 */
[----:B------:R-:W-:Y:S01]  /*119a0*/  FFMA.FTZ R31, R10, R8, -R5 ;  /* 0x000000080a1f7223 */ /* 0x000fe20000010805 */
[----:B------:R-:W-:Y:S02]  /*119b0*/  HADD2.F32 R27, -RZ, R27.H1_H1 ;  /* 0x3000001bff1b7230 */ /* 0x000fe40000004100 */
[C---:B------:R-:W-:Y:S01]  /*119c0*/  FMUL.FTZ R5, R32.reuse, R72 ;  /* 0x0000004820057220 */ /* 0x040fe20000410000 */
[----:B------:R-:W-:Y:S02]  /*119d0*/  HADD2.F32 R30, -RZ, R41.H0_H0 ;  /* 0x20000029ff1e7230 */ /* 0x000fe40000004100 */
[----:B------:R-:W-:Y:S01]  /*119e0*/  FMUL.FTZ R36, R32, R70 ;  /* 0x0000004620247220 */ /* 0x000fe20000410000 */
[----:B------:R-:W-:-:S02]  /*119f0*/  HADD2.F32 R8, -RZ, R54.H0_H0 ;  /* 0x20000036ff087230 */ /* 0x000fc40000004100 */
[C---:B------:R-:W-:Y:S01]  /*11a00*/  FFMA.FTZ R70, R11.reuse, R70, R5 ;  /* 0x000000460b467223 */ /* 0x040fe20000010005 */
[----:B------:R-:W-:Y:S02]  /*11a10*/  HADD2.F32 R24, -RZ, R24.H1_H1 ;  /* 0x30000018ff187230 */ /* 0x000fe40000004100 */
[----:B------:R-:W-:Y:S01]  /*11a20*/  FFMA.FTZ R36, R11, R72, -R36 ;  /* 0x000000480b247223 */ /* 0x000fe20000010824 */
[C---:B------:R-:W-:Y:S01]  /*11a30*/  FMUL.FTZ R32, R27.reuse, R30 ;  /* 0x0000001e1b207220 */ /* 0x040fe20000410000 */
[-C--:B------:R-:W-:Y:S01]  /*11a40*/  FMUL.FTZ R42, R27, R8.reuse ;  /* 0x000000081b2a7220 */ /* 0x080fe20000410000 */
[----:B------:R-:W-:Y:S02]  /*11a50*/  HADD2.F32 R11, -RZ, R44.H0_H0 ;  /* 0x2000002cff0b7230 */ /* 0x000fe40000004100 */
[----:B------:R-:W-:Y:S01]  /*11a60*/  FFMA.FTZ R10, R10, R29, R9 ;  /* 0x0000001d0a0a7223 */ /* 0x000fe20000010009 */
[----:B------:R-:W-:Y:S02]  /*11a70*/  HADD2.F32 R5, -RZ, R46.H0_H0 ;  /* 0x2000002eff057230 */ /* 0x000fe40000004100 */
[----:B------:R-:W-:Y:S01]  /*11a80*/  FFMA.FTZ R41, R7, R8, -R32 ;  /* 0x0000000807297223 */ /* 0x000fe20000010820 */
[----:B------:R-:W-:-:S02]  /*11a90*/  HADD2.F32 R26, -RZ, R26.H1_H1 ;  /* 0x3000001aff1a7230 */ /* 0x000fc40000004100 */
[----:B------:R-:W-:Y:S02]  /*11aa0*/  HADD2.F32 R25, -RZ, R43.H0_H0 ;  /* 0x2000002bff197230 */ /* 0x000fe40000004100 */
[----:B------:R-:W-:Y:S01]  /*11ab0*/  FFMA.FTZ R43, R7, R30, R42 ;  /* 0x0000001e072b7223 */ /* 0x000fe2000001002a */
[----:B------:R-:W-:Y:S02]  /*11ac0*/  HADD2.F32 R9, -RZ, R45.H0_H0 ;  /* 0x2000002dff097230 */ /* 0x000fe40000004100 */
[C---:B------:R-:W-:Y:S01]  /*11ad0*/  FMUL.FTZ R7, R24.reuse, R11 ;  /* 0x0000000b18077220 */ /* 0x040fe20000410000 */
[----:B------:R-:W-:Y:S02]  /*11ae0*/  HADD2.F32 R6, -RZ, R6.H1_H1 ;  /* 0x30000006ff067230 */ /* 0x000fe40000004100 */
        /* <DEDUP_REMOVED lines=17> */
.L_x_1757:
[----:B------:R-:W-:Y:S05]  /*11c00*/  BSYNC B1 ;  /* 0x0000000000017941 */ /* 0x000fea0003800000 */
.L_x_1756:
[----:B------:R-:W-:Y:S05]  /*11c10*/  @P2 BRA `(.L_x_1729) ;  /* 0x0000000400782947 */ /* 0x000fea0003800000 */
[----:B------:R-:W-:Y:S01]  /*11c20*/  LEA.HI R33, R33, R171, RZ, 0x1d ;  /* 0x000000ab21217211 */ /* 0x000fe200078fe8ff */
[----:B--2---:R-:W-:Y:S01]  /*11c30*/  HADD2.F32 R29, -RZ, R20.H1_H1 ;  /* 0x30000014ff1d7230 */ /* 0x004fe20000004100 */
[----:B0-----:R-:W-:Y:S01]  /*11c40*/  SHF.R.U32.HI R32, RZ, 0x10, R13 ;  /* 0x00000010ff207819 */ /* 0x001fe2000001160d */
[--C-:B------:R-:W-:Y:S01]  /*11c50*/  HADD2.F32 R31, -RZ, R0.reuse.H1_H1 ;  /* 0x30000000ff1f7230 */ /* 0x100fe20000004100 */
[----:B-1----:R-:W-:Y:S01]  /*11c60*/  SHF.R.S32.HI R6, RZ, 0x1f, R33 ;  /* 0x0000001fff067819 */ /* 0x002fe20000011421 */
[----:B------:R-:W-:Y:S01]  /*11c70*/  HADD2.F32 R30, -RZ, R0.H0_H0 ;  /* 0x20000000ff1e7230 */ /* 0x000fe20000004100 */
[----:B------:R-:W-:Y:S01]  /*11c80*/  SHF.L.U32 R4, R33, 0x3, RZ ;  /* 0x0000000321047819 */ /* 0x000fe200000006ff */
[----:B------:R-:W-:Y:S01]  /*11c90*/  HADD2.F32 R32, -RZ, R32.H0_H0 ;  /* 0x20000020ff207230 */ /* 0x000fe20000004100 */
[----:B------:R-:W-:Y:S01]  /*11ca0*/  LEA.HI R6, R6, R33, RZ, 0x3 ;  /* 0x0000002106067211 */ /* 0x000fe200078f18ff */
[----:B------:R-:W-:Y:S01]  /*11cb0*/  HADD2.F32 R20, -RZ, R20.H0_H0 ;  /* 0x20000014ff147230 */ /* 0x000fe20000004100 */
[----:B------:R-:W-:-:S02]  /*11cc0*/  LOP3.LUT R5, R181, 0x38, R4, 0xf8, !PT ;  /* 0x00000038b5057812 */ /* 0x000fc400078ef804 */
[--C-:B------:R-:W-:Y:S01]  /*11cd0*/  SHF.R.U64 R40, R56, 0x10, R57.reuse ;  /* 0x0000001038287819 */ /* 0x100fe20000001239 */
[----:B------:R-:W-:Y:S01]  /*11ce0*/  IMAD.SHL.U32 R6, R6, 0x400, RZ ;  /* 0x0000040006067824 */ /* 0x000fe200078e00ff */
[----:B------:R-:W-:Y:S02]  /*11cf0*/  LOP3.LUT R9, R5, R218, RZ, 0x3c, !PT ;  /* 0x000000da05097212 */ /* 0x000fe400078e3cff */
[----:B------:R-:W-:Y:S02]  /*11d00*/  SHF.R.U32.HI R56, RZ, 0x10, R57 ;  /* 0x00000010ff387819 */ /* 0x000fe40000011639 */
[----:B------:R-:W-:Y:S02]  /*11d10*/  LOP3.LUT R8, R6, 0x7fffe000, RZ, 0xc0, !PT ;  /* 0x7fffe00006087812 */ /* 0x000fe400078ec0ff */
[----:B------:R-:W0:Y:S01]  /*11d20*/  LDS.128 R4, [R213] ;  /* 0x00000000d5047984 */ /* 0x000e220000000c00 */
[----:B------:R-:W-:Y:S02]  /*11d30*/  SHF.R.U64 R38, R12, 0x10, R13 ;  /* 0x000000100c267819 */ /* 0x000fe4000000120d */
[----:B------:R-:W-:-:S02]  /*11d40*/  IADD3 R9, R9, R8, R188 ;  /* 0x0000000809097210 */ /* 0x000fc40007ffe0bc */
[----:B------:R-:W-:Y:S02]  /*11d50*/  SHF.R.U64 R37, R14, 0x10, R15 ;  /* 0x000000100e257819 */ /* 0x000fe4000000120f */
[--C-:B------:R-:W-:Y:S01]  /*11d60*/  SHF.R.U64 R39, R58, 0x10, R59.reuse ;  /* 0x000000103a277819 */ /* 0x100fe2000000123b */
[----:B------:R-:W-:Y:S01]  /*11d70*/  IMAD R24, R9, 0x2, R18 ;  /* 0x0000000209187824 */ /* 0x000fe200078e0212 */
[----:B------:R-:W-:Y:S02]  /*11d80*/  SHF.R.U32.HI R58, RZ, 0x10, R59 ;  /* 0x00000010ff3a7819 */ /* 0x000fe4000001163b */
[----:B------:R-:W-:Y:S02]  /*11d90*/  SHF.R.U32.HI R36, RZ, 0x10, R15 ;  /* 0x00000010ff247819 */ /* 0x000fe4000001160f */
[----:B------:R-:W1:Y:S01]  /*11da0*/  LDS.128 R8, [R24+0xc400] ;  /* 0x00c4000018087984 */ /* 0x000e620000000c00 */
[--C-:B0-----:R-:W-:Y:S02]  /*11db0*/  HADD2.F32 R13, -RZ, R5.reuse.H1_H1 ;  /* 0x30000005ff0d7230 */ /* 0x101fe40000004100 */
[----:B------:R-:W-:-:S02]  /*11dc0*/  HADD2.F32 R12, -RZ, R5.H0_H0 ;  /* 0x20000005ff0c7230 */ /* 0x000fc40000004100 */
[----:B------:R-:W-:Y:S02]  /*11dd0*/  HADD2.F32 R5, -RZ, R4.H0_H0 ;  /* 0x20000004ff057230 */ /* 0x000fe40000004100 */
[----:B------:R-:W-:Y:S02]  /*11de0*/  HADD2.F32 R14, -RZ, R6.H0_H0 ;  /* 0x20000006ff0e7230 */ /* 0x000fe40000004100 */
[--C-:B------:R-:W-:Y:S02]  /*11df0*/  HADD2.F32 R15, -RZ, R7.reuse.H0_H0 ;  /* 0x20000007ff0f7230 */ /* 0x100fe40000004100 */
[----:B------:R-:W-:Y:S02]  /*11e00*/  HADD2.F32 R7, -RZ, R7.H1_H1 ;  /* 0x30000007ff077230 */ /* 0x000fe40000004100 */
[----:B------:R-:W-:Y:S02]  /*11e10*/  HADD2.F32 R4, -RZ, R4.H1_H1 ;  /* 0x30000004ff047230 */ /* 0x000fe40000004100 */
[----:B-1----:R-:W-:-:S02]  /*11e20*/  HADD2.F32 R25, -RZ, R9.H0_H0 ;  /* 0x20000009ff197230 */ /* 0x002fc40000004100 */
[----:B------:R-:W-:Y:S02]  /*11e30*/  HADD2.F32 R26, -RZ, R9.H1_H1 ;  /* 0x30000009ff1a7230 */ /* 0x000fe40000004100 */
[----:B------:R-:W-:Y:S02]  /*11e40*/  HADD2.F32 R9, -RZ, R8.H0_H0 ;  /* 0x20000008ff097230 */ /* 0x000fe40000004100 */
[C---:B------:R-:W-:Y:S01]  /*11e50*/  FMUL.FTZ R33, R25.reuse, R31 ;  /* 0x0000001f19217220 */ /* 0x040fe20000410000 */
[-C--:B------:R-:W-:Y:S01]  /*11e60*/  FMUL.FTZ R35, R25, R29.reuse ;  /* 0x0000001d19237220 */ /* 0x080fe20000410000 */
[----:B------:R-:W-:Y:S02]  /*11e70*/  HADD2.F32 R25, -RZ, R56.H0_H0 ;  /* 0x20000038ff197230 */ /* 0x000fe40000004100 */
[----:B------:R-:W-:Y:S01]  /*11e80*/  FMUL.FTZ R0, R26, R32 ;  /* 0x000000201a007220 */ /* 0x000fe20000410000 */
[C---:B------:R-:W-:Y:S01]  /*11e90*/  FFMA.FTZ R33, R12.reuse, R29, -R33 ;  /* 0x0000001d0c217223 */ /* 0x040fe20000010821 */
[----:B------:R-:W-:Y:S01]  /*11ea0*/  FFMA.FTZ R35, R12, R31, R35 ;  /* 0x0000001f0c237223 */ /* 0x000fe20000010023 */
[----:B------:R-:W-:-:S02]  /*11eb0*/  HADD2.F32 R27, -RZ, R10.H0_H0 ;  /* 0x2000000aff1b7230 */ /* 0x000fc40000004100 */
[-C--:B------:R-:W-:Y:S01]  /*11ec0*/  FMUL.FTZ R34, R26, R25.reuse ;  /* 0x000000191a227220 */ /* 0x080fe20000410000 */
[----:B------:R-:W-:Y:S01]  /*11ed0*/  FFMA.FTZ R26, R13, R25, -R0 ;  /* 0x000000190d1a7223 */ /* 0x000fe20000010800 */
[C---:B------:R-:W-:Y:S01]  /*11ee0*/  FMUL.FTZ R0, R9.reuse, R30 ;  /* 0x0000001e09007220 */ /* 0x040fe20000410000 */
[----:B------:R-:W-:Y:S02]  /*11ef0*/  HADD2.F32 R12, -RZ, R3.H0_H0 ;  /* 0x20000003ff0c7230 */ /* 0x000fe40000004100 */
[----:B------:R-:W-:Y:S01]  /*11f00*/  FMUL.FTZ R9, R9, R20 ;  /* 0x0000001409097220 */ /* 0x000fe20000410000 */
[----:B------:R-:W-:Y:S01]  /*11f10*/  FFMA.FTZ R34, R13, R32, R34 ;  /* 0x000000200d227223 */ /* 0x000fe20000010022 */
[C---:B------:R-:W-:Y:S01]  /*11f20*/  FFMA.FTZ R13, R5.reuse, R20, -R0 ;  /* 0x00000014050d7223 */ /* 0x040fe20000010800 */
[----:B------:R-:W-:Y:S02]  /*11f30*/  HADD2.F32 R0, -RZ, R21.H0_H0 ;  /* 0x20000015ff007230 */ /* 0x000fe40000004100 */
[----:B------:R-:W-:Y:S01]  /*11f40*/  FFMA.FTZ R30, R5, R30, R9 ;  /* 0x0000001e051e7223 */ /* 0x000fe20000010009 */
[----:B------:R-:W-:Y:S01]  /*11f50*/  FMUL.FTZ R5, R27, R12 ;  /* 0x0000000c1b057220 */ /* 0x000fe20000410000 */
[----:B------:R-:W-:-:S02]  /*11f60*/  HADD2.F32 R28, -RZ, R11.H0_H0 ;  /* 0x2000000bff1c7230 */ /* 0x000fc40000004100 */
[----:B------:R-:W-:Y:S02]  /*11f70*/  HADD2.F32 R3, -RZ, R3.H1_H1 ;  /* 0x30000003ff037230 */ /* 0x000fe40000004100 */
[-C--:B------:R-:W-:Y:S01]  /*11f80*/  FMUL.FTZ R27, R27, R0.reuse ;  /* 0x000000001b1b7220 */ /* 0x080fe20000410000 */
[----:B------:R-:W-:Y:S02]  /*11f90*/  HADD2.F32 R21, -RZ, R21.H1_H1 ;  /* 0x30000015ff157230 */ /* 0x000fe40000004100 */
[----:B------:R-:W-:Y:S01]  /*11fa0*/  FFMA.FTZ R25, R14, R0, -R5 ;  /* 0x000000000e197223 */ /* 0x000fe20000010805 */
[----:B------:R-:W-:Y:S02]  /*11fb0*/  HADD2.F32 R11, -RZ, R11.H1_H1 ;  /* 0x3000000bff0b7230 */ /* 0x000fe40000004100 */
[C---:B------:R-:W-:Y:S01]  /*11fc0*/  FMUL.FTZ R32, R28.reuse, R3 ;  /* 0x000000031c207220 */ /* 0x040fe20000410000 */
[----:B------:R-:W-:Y:S02]  /*11fd0*/  HADD2.F32 R20, -RZ, R36.H0_H0 ;  /* 0x20000024ff147230 */ /* 0x000fe40000004100 */
[----:B------:R-:W-:Y:S01]  /*11fe0*/  FMUL.FTZ R28, R28, R21 ;  /* 0x000000151c1c7220 */ /* 0x000fe20000410000 */
[----:B------:R-:W-:-:S02]  /*11ff0*/  HADD2.F32 R0, -RZ, R58.H0_H0 ;  /* 0x2000003aff007230 */ /* 0x000fc40000004100 */
[----:B------:R-:W-:Y:S01]  /*12000*/  FFMA.FTZ R27, R14, R12, R27 ;  /* 0x0000000c0e1b7223 */ /* 0x000fe2000001001b */
[----:B------:R-:W-:Y:S02]  /*12010*/  HADD2.F32 R8, -RZ, R8.H1_H1 ;  /* 0x30000008ff087230 */ /* 0x000fe40000004100 */
[C---:B------:R-:W-:Y:S01]  /*12020*/  FMUL.FTZ R12, R11.reuse, R20 ;  /* 0x000000140b0c7220 */ /* 0x040fe20000410000 */
[----:B------:R-:W-:Y:S02]  /*12030*/  HADD2.F32 R10, -RZ, R10.H1_H1 ;  /* 0x3000000aff0a7230 */ /* 0x000fe40000004100 */
[----:B------:R-:W-:Y:S01]  /*12040*/  FMUL.FTZ R14, R11, R0 ;  /* 0x000000000b0e7220 */ /* 0x000fe20000410000 */
[C---:B------:R-:W-:Y:S01]  /*12050*/  FFMA.FTZ R28, R15.reuse, R3, R28 ;  /* 0x000000030f1c7223 */ /* 0x040fe2000001001c */
[----:B------:R-:W-:Y:S02]  /*12060*/  HADD2.F32 R9, -RZ, R38.H0_H0 ;  /* 0x20000026ff097230 */ /* 0x000fe40000004100 */
[----:B------:R-:W-:Y:S01]  /*12070*/  FFMA.FTZ R32, R15, R21, -R32 ;  /* 0x000000150f207223 */ /* 0x000fe20000010820 */
        /* <DEDUP_REMOVED lines=24> */
.L_x_1729:
[----:B------:R-:W-:Y:S05]  /*12200*/  BSYNC B0 ;  /* 0x0000000000007941 */ /* 0x000fea0003800000 */
.L_x_1707:
        /* <DEDUP_REMOVED lines=8> */
.L_x_1705:
[----:B01-3--:R-:W3:Y:S02]  /*12290*/  LDL R0, [R1+0x30] ;  /* 0x0000300001007983 */ /* 0x00bee40000100800 */
[----:B---3--:R-:W-:-:S13]  /*122a0*/  R2UR UR4, R0 ;  /* 0x00000000000472ca */ /* 0x008fda00000e0000 */
[----:B------:R-:W-:-:S05]  /*122b0*/  IMAD.U32 R0, RZ, RZ, UR4 ;  /* 0x00000004ff007e24 */ /* 0x000fca000f8e00ff */
[----:B------:R-:W-:-:S13]  /*122c0*/  ISETP.NE.AND P0, PT, R0, 0x3, PT ;  /* 0x000000030000780c */ /* 0x000fda0003f05270 */
[----:B------:R-:W-:Y:S05]  /*122d0*/  @!P0 BRA `(.L_x_1758) ;  /* 0x0000000000048947 */ /* 0x000fea0003800000 */
[----:B------:R-:W-:Y:S01]  /*122e0*/  BPT.TRAP 0x1 ;  /* 0x000000040000795c */ /* 0x000fe20000300000 */
.L_x_1758:
[----:B------:R-:W-:Y:S01]  /*122f0*/  IMAD R9, R160, 0x8, R18 ;  /* 0x00000008a0097824 */ /* 0x000fe200078e0212 */
[----:B------:R-:W-:-:S04]  /*12300*/  SHF.L.U32 R0, R163, 0x1f, RZ ;  /* 0x0000001fa3007819 */ /* 0x000fc800000006ff */
[----:B------:R0:W1:Y:S01]  /*12310*/  SYNCS.PHASECHK.TRANS64.TRYWAIT P1, [R9+URZ+0x2a830], R0 ;  /* 0x02a83000090075a7 */ /* 0x000062000802017f */
[----:B------:R-:W-:Y:S05]  /*12320*/  @!P0 BRA `(.L_x_1759) ;  /* 0x0000000000048947 */ /* 0x000fea0003800000 */
[----:B------:R-:W-:Y:S01]  /*12330*/  BPT.TRAP 0x1 ;  /* 0x000000040000795c */ /* 0x000fe20000300000 */
.L_x_1759:
[----:B-1----:R-:W-:Y:S05]  /*12340*/  @P1 BRA `(.L_x_1760) ;  /* 0x0000000000081947 */ /* 0x002fea0003800000 */
[----:B------:R-:W1:Y:S02]  /*12350*/  SYNCS.PHASECHK.TRANS64.TRYWAIT P1, [R9+URZ+0x2a830], R0 ;  /* 0x02a83000090075a7 */ /* 0x000e64000802017f */
[----:B-1----:R-:W-:Y:S05]  /*12360*/  @!P1 BRA `(.L_x_1761) ;  /* 0x0000016800409947 */ /* 0x002fea0003800000 */
.L_x_1760:
[----:B------:R-:W-:Y:S05]  /*12370*/  WARPSYNC.ALL ;  /* 0x0000000000007948 */ /* 0x000fea0003800000 */
[----:B01----:R-:W-:Y:S01]  /*12380*/  IADD3 R0, R18, 0x18400, RZ ;  /* 0x0001840012007810 */ /* 0x003fe20007ffe0ff */
[----:B--2-4-:R-:W-:Y:S01]  /*12390*/  IMAD.MOV.U32 R5, RZ, RZ, 0x40000040 ;  /* 0x40000040ff057424 */ /* 0x014fe200078e00ff */
[----:B------:R-:W-:Y:S01]  /*123a0*/  R2UR UR4, R68 ;  /* 0x00000000440472ca */ /* 0x000fe200000e0000 */
[----:B------:R-:W-:Y:S01]  /*123b0*/  UMOV UR9, 0x40000040 ;  /* 0x4000004000097882 */ /* 0x000fe20000000000 */
[----:B------:R-:W-:Y:S01]  /*123c0*/  SHF.R.U32.HI R0, RZ, 0x4, R0 ;  /* 0x00000004ff007819 */ /* 0x000fe20000011600 */
[----:B------:R-:W-:Y:S01]  /*123d0*/  WARPGROUP.ARRIVE ;  /* 0x00000000000079c5 */ /* 0x000fe20000000000 */
[----:B------:R-:W-:Y:S01]  /*123e0*/  R2UR UR11, R5 ;  /* 0x00000000050b72ca */ /* 0x000fe200000e0000 */
[----:B------:R-:W-:Y:S01]  /*123f0*/  IMAD.U32 R11, RZ, RZ, UR9 ;  /* 0x00000009ff0b7e24 */ /* 0x000fe2000f8e00ff */
[----:B------:R-:W-:Y:S01]  /*12400*/  LOP3.LUT R0, R0, 0x3fff, RZ, 0xc0, !PT ;  /* 0x00003fff00007812 */ /* 0x000fe200078ec0ff */
[----:B------:R-:W-:Y:S01]  /*12410*/  UMOV UR57, 0x40000040 ;  /* 0x4000004000397882 */ /* 0x000fe20000000000 */
[----:B------:R-:W-:Y:S01]  /*12420*/  MOV R7, 0x40000040 ;  /* 0x4000004000077802 */ /* 0x000fe20000000f00 */
[----:B------:R-:W-:Y:S01]  /*12430*/  UMOV UR53, 0x40000040 ;  /* 0x4000004000357882 */ /* 0x000fe20000000000 */
[----:B------:R-:W-:Y:S01]  /*12440*/  LOP3.LUT R8, R0, 0x10000, RZ, 0xfc, !PT ;  /* 0x0001000000087812 */ /* 0x000fe200078efcff */
[----:B------:R-:W-:Y:S01]  /*12450*/  UMOV UR49, 0x40000040 ;  /* 0x4000004000317882 */ /* 0x000fe20000000000 */
[----:B------:R-:W-:Y:S01]  /*12460*/  UMOV UR45, 0x40000040 ;  /* 0x40000040002d7882 */ /* 0x000fe20000000000 */
[----:B------:R-:W-:Y:S01]  /*12470*/  ULOP3.LUT UR4, UR4, 0x10000, URZ, 0xfc, !UPT ;  /* 0x0001000004047892 */ /* 0x000fe2000f8efc3f */
[----:B------:R-:W-:Y:S01]  /*12480*/  MOV R5, 0x40000040 ;  /* 0x4000004000057802 */ /* 0x000fe20000000f00 */
[----:B------:R-:W-:Y:S01]  /*12490*/  IMAD R4, R160, 0x900, R8 ;  /* 0x00000900a0047824 */ /* 0x000fe200078e0208 */
[----:B------:R-:W-:Y:S01]  /*124a0*/  UMOV UR41, 0x40000040 ;  /* 0x4000004000297882 */ /* 0x000fe20000000000 */
[----:B------:R-:W-:Y:S01]  /*124b0*/  UIADD3 UR5, UR4, 0x2, URZ ;  /* 0x0000000204057890 */ /* 0x000fe2000fffe03f */
[----:B------:R-:W-:Y:S01]  /*124c0*/  R2UR UR39, R5 ;  /* 0x00000000052772ca */ /* 0x000fe200000e0000 */
[C---:B------:R-:W-:Y:S01]  /*124d0*/  VIADD R6, R4.reuse, 0x2 ;  /* 0x0000000204067836 */ /* 0x040fe20000000000 */
[----:B------:R-:W-:Y:S01]  /*124e0*/  R2UR UR10, R4 ;  /* 0x00000000040a72ca */ /* 0x000fe200000e0000 */
[----:B------:R-:W-:Y:S01]  /*124f0*/  UMOV UR8, UR4 ;  /* 0x0000000400087c82 */ /* 0x000fe20008000000 */
[----:B------:R-:W-:Y:S01]  /*12500*/  UIADD3 UR56, UR4, 0x404, URZ ;  /* 0x0000040404387890 */ /* 0x000fe2000fffe03f */
[----:B------:R-:W-:Y:S01]  /*12510*/  IMAD.U32 R10, RZ, RZ, UR8 ;  /* 0x00000008ff0a7e24 */ /* 0x000fe2000f8e00ff */
[----:B------:R-:W-:-:S02]  /*12520*/  UIADD3 UR52, UR4, 0x406, URZ ;  /* 0x0000040604347890 */ /* 0x000fc4000fffe03f */
[----:B------:R-:W-:Y:S02]  /*12530*/  UIADD3 UR48, UR4, 0x800, URZ ;  /* 0x0000080004307890 */ /* 0x000fe4000fffe03f */
[----:B------:R0:W-:Y:S01]  /*12540*/  STL.64 [R1+0x28], R10 ;  /* 0x0000280a01007387 */ /* 0x0001e20000100a00 */
[----:B------:R-:W-:Y:S02]  /*12550*/  UIADD3 UR44, UR4, 0x802, URZ ;  /* 0x00000802042c7890 */ /* 0x000fe4000fffe03f */
[----:B------:R-:W-:Y:S02]  /*12560*/  UIADD3 UR40, UR4, 0x804, URZ ;  /* 0x0000080404287890 */ /* 0x000fe4000fffe03f */
[----:B------:R-:W-:Y:S01]  /*12570*/  HGMMA.64x96x16.F32 R24, gdesc[UR8], RZ, !UPT, gsb0 ;  /* 0x01600000081879f0 */ /* 0x000fe2000c0008ff */
[----:B------:R-:W-:Y:S01]  /*12580*/  R2UR UR10, R6 ;  /* 0x00000000060a72ca */ /* 0x000fe200000e0000 */
[----:B------:R-:W-:Y:S01]  /*12590*/  UMOV UR8, UR5 ;  /* 0x0000000500087c82 */ /* 0x000fe20008000000 */
[----:B------:R-:W-:Y:S01]  /*125a0*/  R2UR UR11, R7 ;  /* 0x00000000070b72ca */ /* 0x000fe200000e0000 */
[----:B------:R-:W-:Y:S01]  /*125b0*/  UMOV UR9, 0x40000040 ;  /* 0x4000004000097882 */ /* 0x000fe20000000000 */
[----:B------:R-:W-:Y:S01]  /*125c0*/  VIADD R6, R4, 0x4 ;  /* 0x0000000404067836 */ /* 0x000fe20000000000 */
[----:B------:R-:W-:Y:S01]  /*125d0*/  UIADD3 UR5, UR4, 0x4, URZ ;  /* 0x0000000404057890 */ /* 0x000fe2000fffe03f */
[----:B------:R-:W-:Y:S01]  /*125e0*/  IMAD.MOV.U32 R7, RZ, RZ, 0x40000040 ;  /* 0x40000040ff077424 */ /* 0x000fe200078e00ff */
[----:B------:R-:W-:Y:S01]  /*125f0*/  UIADD3 UR36, UR4, 0x806, URZ ;  /* 0x0000080604247890 */ /* 0x000fe2000fffe03f */
[----:B0-----:R-:W-:Y:S01]  /*12600*/  IMAD.U32 R10, RZ, RZ, UR8 ;  /* 0x00000008ff0a7e24 */ /* 0x001fe2000f8e00ff */
[----:B------:R-:W-:Y:S01]  /*12610*/  UMOV UR37, 0x40000040 ;  /* 0x4000004000257882 */ /* 0x000fe20000000000 */
        /* <DEDUP_REMOVED lines=50> */
[----:B0-----:R-:W-:Y:S02]  /*12940*/  IMAD.U32 R10, RZ, RZ, UR8 ;  /* 0x00000008ff0a7e24 */ /* 0x001fe4000f8e00ff */
[----:B------:R-:W-:Y:S01]  /*12950*/  IMAD.U32 R11, RZ, RZ, UR9 ;  /* 0x00000009ff0b7e24 */ /* 0x000fe2000f8e00ff */
[----:B------:R-:W-:Y:S01]  /*12960*/  R2UR UR58, R6 ;  /* 0x00000000063a72ca */ /* 0x000fe200000e0000 */
[----:B------:R-:W-:Y:S01]  /*12970*/  VIADD R6, R4, 0x306 ;  /* 0x0000030604067836 */ /* 0x000fe20000000000 */
[----:B------:R-:W-:Y:S01]  /*12980*/  R2UR UR59, R7 ;  /* 0x00000000073b72ca */ /* 0x000fe200000e0000 */
[----:B------:R-:W-:Y:S01]  /*12990*/  IMAD.MOV.U32 R7, RZ, RZ, 0x40000040 ;  /* 0x40000040ff077424 */ /* 0x000fe200078e00ff */
[----:B------:R0:W-:Y:S02]  /*129a0*/  STL.64 [R1], R10 ;  /* 0x0000000a01007387 */ /* 0x0001e40000100a00 */
        /* <DEDUP_REMOVED lines=11> */
[----:B------:R-:W-:Y:S02]  /*12a60*/  IMAD.MOV.U32 R7, RZ, RZ, 0x40000040 ;  /* 0x40000040ff077424 */ /* 0x000fe400078e00ff */
[----:B------:R-:W-:Y:S01]  /*12a70*/  VIADD R4, R4, 0x606 ;  /* 0x0000060604047836 */ /* 0x000fe20000000000 */
        /* <DEDUP_REMOVED lines=27> */
.L_x_1762:
[----:B------:R-:W0:Y:S01]  /*12c30*/  LDC R200, c[0x0][0x448] ;  /* 0x00011200ffc87b82 */ /* 0x000e220000000800 */
[----:B------:R-:W-:Y:S01]  /*12c40*/  IMAD.IADD R0, R191, 0x1, R187 ;  /* 0x00000001bf007824 */ /* 0x000fe200078e02bb */
[----:B------:R-:W-:Y:S01]  /*12c50*/  LOP3.LUT R22, R22, 0xffefffff, RZ, 0xc0, !PT ;  /* 0xffefffff16167812 */ /* 0x000fe200078ec0ff */
[----:B------:R-:W-:Y:S01]  /*12c60*/  IMAD.MOV.U32 R5, RZ, RZ, -0x60 ;  /* 0xffffffa0ff057424 */ /* 0x000fe200078e00ff */
[----:B------:R-:W-:Y:S01]  /*12c70*/  ULDC UR4, c[0x0][0x9dc] ;  /* 0x0002770000047ab9 */ /* 0x000fe20000000800 */
[----:B------:R-:W-:Y:S02]  /*12c80*/  IMAD.MOV.U32 R7, RZ, RZ, R0 ;  /* 0x000000ffff077224 */ /* 0x000fe400078e0000 */
[----:B------:R-:W-:Y:S01]  /*12c90*/  IMAD R5, R2, R5, 0x61 ;  /* 0x0000006102057424 */ /* 0x000fe200078e0205 */
[----:B------:R-:W1:Y:S03]  /*12ca0*/  LDC.64 R12, c[0x0][0x9e0] ;  /* 0x00027800ff0c7b82 */ /* 0x000e660000000a00 */
[----:B------:R-:W-:Y:S01]  /*12cb0*/  VIADD R73, R5, 0xffffffff ;  /* 0xffffffff05497836 */ /* 0x000fe20000000000 */
[----:B0-----:R-:W-:-:S13]  /*12cc0*/  ISETP.NE.AND P1, PT, R200, 0x1, PT ;  /* 0x00000001c800780c */ /* 0x001fda0003f25270 */
[----:B------:R-:W0:Y:S01]  /*12cd0*/  @P1 LDC R3, c[0x0][0x44c] ;  /* 0x00011300ff031b82 */ /* 0x000e220000000800 */
[----:B------:R-:W-:-:S04]  /*12ce0*/  @P1 LOP3.LUT R22, R22, 0x100000, RZ, 0xfc, !PT ;  /* 0x0010000016161812 */ /* 0x000fc800078efcff */
[----:B------:R-:W-:-:S03]  /*12cf0*/  LOP3.LUT R22, R22, 0xfff7ffff, RZ, 0xc0, !PT ;  /* 0xfff7ffff16167812 */ /* 0x000fc600078ec0ff */
[----:B------:R-:W2:Y:S01]  /*12d00*/  @P1 LDC R4, c[0x0][0x450] ;  /* 0x00011400ff041b82 */ /* 0x000ea20000000800 */
[----:B0-----:R-:W-:-:S04]  /*12d10*/  @P1 IMAD.HI.U32 R3, R0, R3, RZ ;  /* 0x0000000300031227 */ /* 0x001fc800078e00ff */
[----:B------:R-:W-:Y:S01]  /*12d20*/  IMAD R0, R2, -0x60, R167 ;  /* 0xffffffa002007824 */ /* 0x000fe200078e02a7 */
[----:B--2---:R-:W-:Y:S01]  /*12d30*/  @P1 SHF.R.U32.HI R7, RZ, R4, R3 ;  /* 0x00000004ff071219 */ /* 0x004fe20000011603 */
[----:B------:R-:W-:Y:S01]  /*12d40*/  VIADD R3, R9, 0x2a840 ;  /* 0x0002a84009037836 */ /* 0x000fe20000000000 */
[----:B-1----:R-:W-:Y:S01]  /*12d50*/  ISETP.GE.AND P1, PT, R13, 0x1, PT ;  /* 0x000000010d00780c */ /* 0x002fe20003f26270 */
[----:B------:R-:W-:Y:S01]  /*12d60*/  IMAD R4, R190, -0x2, R5 ;  /* 0xfffffffebe047824 */ /* 0x000fe200078e0205 */
[----:B------:R-:W-:Y:S01]  /*12d70*/  MOV R9, UR4 ;  /* 0x0000000400097c02 */ /* 0x000fe20008000f00 */
[----:B------:R-:W0:Y:S01]  /*12d80*/  SHFL.IDX PT, R6, R7, RZ, 0x1c1f ;  /* 0x001c1fff07067589 */ /* 0x000e2200000e0000 */
[----:B------:R-:W-:Y:S02]  /*12d90*/  PRMT R3, R172, 0x654, R3 ;  /* 0x00000654ac037816 */ /* 0x000fe40000000003 */
[----:B------:R-:W-:Y:S02]  /*12da0*/  IADD3 R11, -R166, R4, R167 ;  /* 0x00000004a60b7210 */ /* 0x000fe40007ffe1a7 */
[----:B------:R1:W-:Y:S01]  /*12db0*/  SYNCS.ARRIVE.TRANS64.RED.A1T0 RZ, [R3+URZ], RZ ;  /* 0x000000ff03ff79a7 */ /* 0x0003e2000810043f */
[----:B------:R-:W-:-:S02]  /*12dc0*/  IADD3 R74, R4, -0x1, RZ ;  /* 0xffffffff044a7810 */ /* 0x000fc40007ffe0ff */
[----:B------:R-:W-:Y:S02]  /*12dd0*/  IMAD.IADD R15, R11, 0x1, R12 ;  /* 0x000000010b0f7824 */ /* 0x000fe400078e020c */
[----:B------:R-:W-:Y:S01]  /*12de0*/  @P1 LOP3.LUT R22, R22, 0x80000, RZ, 0xfc, !PT ;  /* 0x0008000016161812 */ /* 0x000fe200078efcff */
[----:B-1----:R-:W-:Y:S01]  /*12df0*/  VIADD R3, R0, 0x60 ;  /* 0x0000006000037836 */ /* 0x002fe20000000000 */
[----:B------:R-:W-:-:S03]  /*12e00*/  LOP3.LUT R0, RZ, R9, RZ, 0x33, !PT ;  /* 0x00000009ff007212 */ /* 0x000fc600078e33ff */
[----:B------:R-:W-:Y:S02]  /*12e10*/  IMAD R100, R190, -0x2, R3 ;  /* 0xfffffffebe647824 */ /* 0x000fe400078e0203 */
[----:B------:R-:W-:-:S04]  /*12e20*/  IMAD.IADD R21, R11, 0x1, R0 ;  /* 0x000000010b157824 */ /* 0x000fc800078e0200 */
[----:B0-----:R-:W-:Y:S01]  /*12e30*/  IMAD.IADD R3, R21, 0x1, R6 ;  /* 0x0000000115037824 */ /* 0x001fe200078e0206 */
[----:B------:R-:W-:Y:S01]  /*12e40*/  VIADDMNMX R72, R6, R15, R100, PT ;  /* 0x0000000f06487246 */ /* 0x000fe20003800164 */
[----:B------:R-:W-:Y:S06]  /*12e50*/  @!P1 BRA `(.L_x_1763) ;  /* 0x00000000004c9947 */ /* 0x000fec0003800000 */
[----:B------:R-:W-:Y:S01]  /*12e60*/  IADD3 R0, -R166, R167, R6 ;  /* 0x000000a7a6007210 */ /* 0x000fe20007ffe106 */
[----:B------:R-:W-:Y:S03]  /*12e70*/  BSSY B0, `(.L_x_1764) ;  /* 0x000000e000007945 */ /* 0x000fe60003800000 */
        /* <DEDUP_REMOVED lines=9> */
.L_x_1765:
[----:B------:R-:W-:-:S13]  /*12f10*/  ISETP.NE.AND P1, PT, R13, 0x1, PT ;  /* 0x000000010d00780c */ /* 0x000fda0003f25270 */
[----:B------:R-:W0:Y:S02]  /*12f20*/  @P1 LDC.64 R4, c[0x0][0x9e8] ;  /* 0x00027a00ff041b82 */ /* 0x000e240000000a00 */
[----:B0-----:R-:W-:-:S05]  /*12f30*/  @P1 IMAD.HI.U32 R4, R0, R4, RZ ;  /* 0x0000000400041227 */ /* 0x001fca00078e00ff */
[----:B------:R-:W-:-:S07]  /*12f40*/  @P1 SHF.R.U32.HI R0, RZ, R5, R4 ;  /* 0x00000005ff001219 */ /* 0x000fce0000011604 */
.L_x_1766:
[----:B------:R-:W-:Y:S05]  /*12f50*/  BSYNC B0 ;  /* 0x0000000000007941 */ /* 0x000fea0003800000 */
.L_x_1764:
[----:B------:R-:W-:-:S05]  /*12f60*/  IMAD R0, R0, R13, R74 ;  /* 0x0000000d00007224 */ /* 0x000fca00078e024a */
[----:B------:R-:W-:Y:S02]  /*12f70*/  VIMNMX R3, R3, R0, !PT ;  /* 0x0000000003037248 */ /* 0x000fe40007fe0100 */
[----:B------:R-:W-:-:S07]  /*12f80*/  VIADDMNMX R72, R0, R13, R72, PT ;  /* 0x0000000d00487246 */ /* 0x000fce0003800148 */
.L_x_1763:
        /* <DEDUP_REMOVED lines=31> */
[C---:B------:R-:W-:Y:S02]  /*13180*/  ISETP.LT.OR P2, PT, R72.reuse, 0x1a, P2 ;  /* 0x0000001a4800780c */ /* 0x040fe40001741670 */
        /* <DEDUP_REMOVED lines=65> */
[----:B------:R-:W-:Y:S02]  /*135a0*/  P2R R11, PR, RZ, 0x10 ;  /* 0x00000010ff0b7803 */ /* 0x000fe40000000000 */
[----:B------:R-:W-:Y:S02]  /*135b0*/  FSEL R64, R64, -INF , !P2 ;  /* 0xff80000040407808 */ /* 0x000fe40005000000 */
[----:B------:R-:W-:Y:S02]  /*135c0*/  ISETP.GE.AND P2, PT, R73, 0x52, PT ;  /* 0x000000524900780c */ /* 0x000fe40003f46270 */
[----:B0-----:R-:W-:Y:S02]  /*135d0*/  VIADDMNMX R100, R4, R15, R100, PT ;  /* 0x0000000f04647246 */ /* 0x001fe40003800164 */
        /* <DEDUP_REMOVED lines=13> */
[----:B------:R-:W-:Y:S01]  /*136b0*/  ISETP.GT.AND P5, PT, R3, 0x59, !P5 ;  /* 0x000000590300780c */ /* 0x000fe20006fa4270 */
[----:B------:R-:W-:-:S03]  /*136c0*/  IMAD.IADD R3, R21, 0x1, R4 ;  /* 0x0000000115037824 */ /* 0x000fc600078e0204 */
[----:B------:R-:W-:-:S04]  /*136d0*/  ISETP.LT.OR P5, PT, R72, 0x5a, P5 ;  /* 0x0000005a4800780c */ /* 0x000fc80002fa1670 */
[----:B------:R-:W-:Y:S02]  /*136e0*/  FSEL R24, R69, -INF , !P5 ;  /* 0xff80000045187808 */ /* 0x000fe40006800000 */
[----:B------:R-:W-:-:S13]  /*136f0*/  ISETP.GE.AND P5, PT, R13, 0x1, PT ;  /* 0x000000010d00780c */ /* 0x000fda0003fa6270 */
[----:B------:R-:W-:Y:S05]  /*13700*/  @!P5 BRA `(.L_x_1767) ;  /* 0x00000000004cd947 */ /* 0x000fea0003800000 */
        /* <DEDUP_REMOVED lines=11> */
.L_x_1769:
[----:B------:R-:W-:-:S13]  /*137c0*/  ISETP.NE.AND P5, PT, R13, 0x1, PT ;  /* 0x000000010d00780c */ /* 0x000fda0003fa5270 */
[----:B------:R-:W0:Y:S02]  /*137d0*/  @P5 LDC.64 R4, c[0x0][0x9e8] ;  /* 0x00027a00ff045b82 */ /* 0x000e240000000a00 */
[----:B0-----:R-:W-:-:S05]  /*137e0*/  @P5 IMAD.HI.U32 R4, R7, R4, RZ ;  /* 0x0000000407045227 */ /* 0x001fca00078e00ff */
[----:B------:R-:W-:-:S07]  /*137f0*/  @P5 SHF.R.U32.HI R7, RZ, R5, R4 ;  /* 0x00000005ff075219 */ /* 0x000fce0000011604 */
.L_x_1770:
[----:B------:R-:W-:Y:S05]  /*13800*/  BSYNC B0 ;  /* 0x0000000000007941 */ /* 0x000fea0003800000 */
.L_x_1768:
[----:B------:R-:W-:-:S05]  /*13810*/  IMAD R4, R7, R13, R74 ;  /* 0x0000000d07047224 */ /* 0x000fca00078e024a */
[----:B------:R-:W-:Y:S02]  /*13820*/  VIMNMX R3, R3, R4, !PT ;  /* 0x0000000403037248 */ /* 0x000fe40007fe0100 */
[----:B------:R-:W-:-:S07]  /*13830*/  VIADDMNMX R100, R4, R13, R100, PT ;  /* 0x0000000d04647246 */ /* 0x000fce0003800164 */
.L_x_1767:
[C---:B------:R-:W-:Y:S01]  /*13840*/  ISETP.GT.AND P1, PT, R3.reuse, 0x1, !P1 ;  /* 0x000000010300780c */ /* 0x040fe20004f24270 */
[----:B------:R-:W-:Y:S01]  /*13850*/  ULDC UR4, c[0x0][0x988] ;  /* 0x0002620000047ab9 */ /* 0x000fe20000000800 */
[----:B------:R-:W-:Y:S02]  /*13860*/  ISETP.GT.AND P6, PT, R3, 0x8, !P6 ;  /* 0x000000080300780c */ /* 0x000fe400077c4270 */
[C---:B------:R-:W-:Y:S02]  /*13870*/  ISETP.LT.OR P1, PT, R100.reuse, 0x2, P1 ;  /* 0x000000026400780c */ /* 0x040fe40000f21670 */
[----:B------:R-:W-:Y:S02]  /*13880*/  ISETP.LT.OR P6, PT, R100, 0x9, P6 ;  /* 0x000000096400780c */ /* 0x000fe400037c1670 */
[----:B------:R-:W-:Y:S02]  /*13890*/  FSEL R82, R27, -INF , !P1 ;  /* 0xff8000001b527808 */ /* 0x000fe40004800000 */
[----:B------:R-:W-:-:S02]  /*138a0*/  ISETP.NE.AND P1, PT, R11, RZ, PT ;  /* 0x000000ff0b00720c */ /* 0x000fc40003f25270 */
[----:B------:R-:W-:Y:S02]  /*138b0*/  FSEL R30, R30, -INF , !P6 ;  /* 0xff8000001e1e7808 */ /* 0x000fe40007000000 */
[----:B------:R-:W-:Y:S02]  /*138c0*/  ISETP.GT.AND P1, PT, R3, 0x9, !P1 ;  /* 0x000000090300780c */ /* 0x000fe40004f24270 */
[----:B------:R-:W-:Y:S02]  /*138d0*/  FMNMX.FTZ R5, R156, R104, !PT ;  /* 0x000000689c057209 */ /* 0x000fe40007810000 */
        /* <DEDUP_REMOVED lines=8> */
[----:B------:R-:W-:-:S02]  /*13960*/  ISETP.NE.AND P5, PT, R75, RZ, PT ;  /* 0x000000ff4b00720c */ /* 0x000fc40003fa5270 */
        /* <DEDUP_REMOVED lines=8> */
[----:B------:R-:W-:Y:S02]  /*139f0*/  ISETP.GT.AND P1, PT, R3, 0x18, !P6 ;  /* 0x000000180300780c */ /* 0x000fe40007724270 */
[----:B------:R-:W-:Y:S02]  /*13a00*/  ISETP.NE.AND P6, PT, R76, RZ, PT ;  /* 0x000000ff4c00720c */ /* 0x000fe40003fc5270 */
        /* <DEDUP_REMOVED lines=35> */
[----:B------:R-:W-:Y:S01]  /*13c40*/  FSEL R72, R47, -INF , !P1 ;  /* 0xff8000002f487808 */ /* 0x000fe20004800000 */
[----:B------:R-:W-:Y:S01]  /*13c50*/  IMAD.MOV.U32 R47, RZ, RZ, R187 ;  /* 0x000000ffff2f7224 */ /* 0x000fe200078e00bb */
[----:B------:R-:W-:Y:S02]  /*13c60*/  ISETP.NE.AND P1, PT, R45, RZ, PT ;  /* 0x000000ff2d00720c */ /* 0x000fe40003f25270 */
[----:B------:R-:W-:-:S02]  /*13c70*/  FMNMX.FTZ R5, R68, R5, !PT ;  /* 0x0000000544057209 */ /* 0x000fc40007810000 */
[C---:B------:R-:W-:Y:S02]  /*13c80*/  ISETP.GT.AND P1, PT, R3.reuse, 0x30, !P1 ;  /* 0x000000300300780c */ /* 0x040fe40004f24270 */
[----:B------:R-:W-:Y:S01]  /*13c90*/  FMNMX.FTZ R7, R24, R5, !PT ;  /* 0x0000000518077209 */ /* 0x000fe20007810000 */
[----:B------:R-:W-:Y:S01]  /*13ca0*/  IMAD.U32 R5, RZ, RZ, UR4 ;  /* 0x00000004ff057e24 */ /* 0x000fe2000f8e00ff */
[----:B------:R-:W-:Y:S02]  /*13cb0*/  ISETP.LT.OR P1, PT, R100, 0x31, P1 ;  /* 0x000000316400780c */ /* 0x000fe40000f21670 */
[----:B------:R-:W-:Y:S01]  /*13cc0*/  ISETP.GT.AND P4, PT, R3, RZ, !P4 ;  /* 0x000000ff0300720c */ /* 0x000fe20006784270 */
[----:B------:R-:W0:Y:S01]  /*13cd0*/  SHFL.BFLY PT, R4, R7, 0x2, 0x1f ;  /* 0x0c401f0007047f89 */ /* 0x000e2200000e0000 */
[----:B------:R-:W-:Y:S02]  /*13ce0*/  FSEL R50, R50, -INF , !P1 ;  /* 0xff80000032327808 */ /* 0x000fe40004800000 */
[----:B------:R-:W-:-:S02]  /*13cf0*/  ISETP.NE.AND P1, PT, R81, RZ, PT ;  /* 0x000000ff5100720c */ /* 0x000fc40003f25270 */
[----:B------:R-:W-:Y:S02]  /*13d00*/  ISETP.LT.OR P4, PT, R100, 0x1, P4 ;  /* 0x000000016400780c */ /* 0x000fe40002781670 */
[----:B------:R-:W-:Y:S02]  /*13d10*/  ISETP.GT.AND P1, PT, R3, 0x31, !P1 ;  /* 0x000000310300780c */ /* 0x000fe40004f24270 */
[----:B------:R-:W-:Y:S02]  /*13d20*/  FSEL R26, R26, -INF , !P4 ;  /* 0xff8000001a1a7808 */ /* 0x000fe40006000000 */
[----:B------:R-:W-:Y:S02]  /*13d30*/  ISETP.LT.OR P1, PT, R100, 0x32, P1 ;  /* 0x000000326400780c */ /* 0x000fe40000f21670 */
[----:B------:R-:W-:Y:S02]  /*13d40*/  ISETP.NE.AND P5, PT, R57, RZ, PT ;  /* 0x000000ff3900720c */ /* 0x000fe40003fa5270 */
[----:B------:R-:W-:-:S02]  /*13d50*/  FSEL R84, R51, -INF , !P1 ;  /* 0xff80000033547808 */ /* 0x000fc40004800000 */
[----:B------:R-:W-:Y:S02]  /*13d60*/  ISETP.NE.AND P1, PT, R49, RZ, PT ;  /* 0x000000ff3100720c */ /* 0x000fe40003f25270 */
[C---:B------:R-:W-:Y:S02]  /*13d70*/  ISETP.GT.AND P2, PT, R3.reuse, 0x51, !P2 ;  /* 0x000000510300780c */ /* 0x040fe40005744270 */
[C---:B------:R-:W-:Y:S02]  /*13d80*/  ISETP.GT.AND P1, PT, R3.reuse, 0x38, !P1 ;  /* 0x000000380300780c */ /* 0x040fe40004f24270 */
[----:B------:R-:W-:Y:S02]  /*13d90*/  ISETP.GT.AND P3, PT, R3, 0x58, !P3 ;  /* 0x000000580300780c */ /* 0x000fe40005f64270 */
[----:B------:R-:W-:Y:S02]  /*13da0*/  ISETP.LT.OR P1, PT, R100, 0x39, P1 ;  /* 0x000000396400780c */ /* 0x000fe40000f21670 */
[----:B0-----:R-:W-:-:S02]  /*13db0*/  FMNMX.FTZ R11, R7, R4, !PT ;  /* 0x00000004070b7209 */ /* 0x001fc40007810000 */
[----:B------:R-:W-:Y:S02]  /*13dc0*/  FSEL R54, R54, -INF , !P1 ;  /* 0xff80000036367808 */ /* 0x000fe40004800000 */
[----:B------:R-:W-:Y:S01]  /*13dd0*/  ISETP.NE.AND P1, PT, R83, RZ, PT ;  /* 0x000000ff5300720c */ /* 0x000fe20003f25270 */
[----:B------:R-:W0:Y:S01]  /*13de0*/  SHFL.BFLY PT, R4, R11, 0x1, 0x1f ;  /* 0x0c201f000b047f89 */ /* 0x000e2200000e0000 */
[----:B------:R-:W-:Y:S02]  /*13df0*/  FMNMX.FTZ R7, R26, R82, !PT ;  /* 0x000000521a077209 */ /* 0x000fe40007810000 */
[----:B------:R-:W-:Y:S02]  /*13e00*/  ISETP.GT.AND P1, PT, R3, 0x39, !P1 ;  /* 0x000000390300780c */ /* 0x000fe40004f24270 */
[----:B------:R-:W-:Y:S02]  /*13e10*/  FMNMX.FTZ R7, R30, R7, !PT ;  /* 0x000000071e077209 */ /* 0x000fe40007810000 */
[----:B------:R-:W-:-:S02]  /*13e20*/  ISETP.LT.OR P1, PT, R100, 0x3a, P1 ;  /* 0x0000003a6400780c */ /* 0x000fc40000f21670 */
[----:B------:R-:W-:Y:S02]  /*13e30*/  FMNMX.FTZ R7, R80, R7, !PT ;  /* 0x0000000750077209 */ /* 0x000fe40007810000 */
[----:B------:R-:W-:Y:S02]  /*13e40*/  FSEL R88, R55, -INF , !P1 ;  /* 0xff80000037587808 */ /* 0x000fe40004800000 */
[----:B------:R-:W-:Y:S02]  /*13e50*/  ISETP.NE.AND P1, PT, R53, RZ, PT ;  /* 0x000000ff3500720c */ /* 0x000fe40003f25270 */
[C---:B------:R-:W-:Y:S02]  /*13e60*/  ISETP.LT.OR P2, PT, R100.reuse, 0x52, P2 ;  /* 0x000000526400780c */ /* 0x040fe40001741670 */
[----:B------:R-:W-:Y:S02]  /*13e70*/  ISETP.GT.AND P1, PT, R3, 0x40, !P1 ;  /* 0x000000400300780c */ /* 0x000fe40004f24270 */
[----:B------:R-:W-:-:S02]  /*13e80*/  ISETP.LT.OR P3, PT, R100, 0x59, P3 ;  /* 0x000000596400780c */ /* 0x000fc40001f61670 */
[----:B------:R-:W-:Y:S02]  /*13e90*/  ISETP.LT.OR P1, PT, R100, 0x41, P1 ;  /* 0x000000416400780c */ /* 0x000fe40000f21670 */
[----:B------:R-:W-:Y:S02]  /*13ea0*/  FSEL R70, R70, -INF , !P3 ;  /* 0xff80000046467808 */ /* 0x000fe40005800000 */
[----:B------:R-:W-:Y:S02]  /*13eb0*/  FSEL R58, R58, -INF , !P1 ;  /* 0xff8000003a3a7808 */ /* 0x000fe40004800000 */
[----:B------:R-:W-:Y:S02]  /*13ec0*/  ISETP.GT.AND P1, PT, R3, 0x41, !P6 ;  /* 0x000000410300780c */ /* 0x000fe40007724270 */
[----:B0-----:R-:W-:Y:S02]  /*13ed0*/  FMNMX.FTZ R4, R11, R4, !PT ;  /* 0x000000040b047209 */ /* 0x001fe40007810000 */
[----:B------:R-:W-:-:S02]  /*13ee0*/  ISETP.LT.OR P1, PT, R100, 0x42, P1 ;  /* 0x000000426400780c */ /* 0x000fc40000f21670 */
[----:B------:R-:W-:Y:S01]  /*13ef0*/  FMNMX.FTZ R11, R34, R7, !PT ;  /* 0x00000007220b7209 */ /* 0x000fe20007810000 */
[----:B------:R-:W-:Y:S01]  /*13f00*/  FMUL.FTZ R15, R4, R5 ;  /* 0x00000005040f7220 */ /* 0x000fe20000410000 */
[----:B------:R-:W-:Y:S02]  /*13f10*/  FSEL R92, R59, -INF , !P1 ;  /* 0xff8000003b5c7808 */ /* 0x000fe40004800000 */
[----:B------:R-:W-:Y:S02]  /*13f20*/  ISETP.GT.AND P1, PT, R3, 0x48, !P5 ;  /* 0x000000480300780c */ /* 0x000fe40006f24270 */
[----:B------:R-:W-:Y:S02]  /*13f30*/  FMNMX.FTZ R11, R78, R11, !PT ;  /* 0x0000000b4e0b7209 */ /* 0x000fe40007810000 */
[----:B------:R-:W-:Y:S02]  /*13f40*/  ISETP.LT.OR P1, PT, R100, 0x49, P1 ;  /* 0x000000496400780c */ /* 0x000fe40000f21670 */
[----:B------:R-:W-:-:S02]  /*13f50*/  FMNMX.FTZ R11, R38, R11, !PT ;  /* 0x0000000b260b7209 */ /* 0x000fc40007810000 */
[----:B------:R-:W-:Y:S02]  /*13f60*/  FSEL R62, R62, -INF , !P1 ;  /* 0xff8000003e3e7808 */ /* 0x000fe40004800000 */
[----:B------:R-:W-:Y:S02]  /*13f70*/  FSETP.NEU.FTZ.AND P1, PT, R4, -INF , PT ;  /* 0xff8000000400780b */ /* 0x000fe40003f3d000 */
[----:B------:R-:W-:Y:S02]  /*13f80*/  FMNMX.FTZ R11, R76, R11, !PT ;  /* 0x0000000b4c0b7209 */ /* 0x000fe40007810000 */
[----:B------:R-:W-:Y:S02]  /*13f90*/  FSEL R39, R15, RZ, P1 ;  /* 0x000000ff0f277208 */ /* 0x000fe40000800000 */
[----:B------:R-:W-:Y:S02]  /*13fa0*/  FMNMX.FTZ R15, R42, R11, !PT ;  /* 0x0000000b2a0f7209 */ /* 0x000fe40007810000 */
[----:B------:R-:W-:Y:S01]  /*13fb0*/  ISETP.NE.AND P5, PT, R85, RZ, PT ;  /* 0x000000ff5500720c */ /* 0x000fe20003fa5270 */
[--C-:B------:R-:W-:Y:S01]  /*13fc0*/  FFMA.FTZ R36, R36, R5, -R39.reuse ;  /* 0x0000000524247223 */ /* 0x100fe20000010827 */
[----:B------:R-:W-:Y:S01]  /*13fd0*/  FMNMX.FTZ R15, R74, R15, !PT ;  /* 0x0000000f4a0f7209 */ /* 0x000fe20007810000 */
[-CC-:B------:R-:W-:Y:S01]  /*13fe0*/  FFMA.FTZ R29, R32, R5.reuse, -R39.reuse ;  /* 0x00000005201d7223 */ /* 0x180fe20000010827 */
[----:B------:R-:W-:Y:S01]  /*13ff0*/  ISETP.GT.AND P1, PT, R3, 0x49, !P5 ;  /* 0x000000490300780c */ /* 0x000fe20006f24270 */
[--C-:B------:R-:W-:Y:S01]  /*14000*/  FFMA.FTZ R27, R0, R5, -R39.reuse ;  /* 0x00000005001b7223 */ /* 0x100fe20000010827 */
[----:B------:R-:W-:Y:S01]  /*14010*/  FMNMX.FTZ R15, R46, R15, !PT ;  /* 0x0000000f2e0f7209 */ /* 0x000fe20007810000 */
[-CC-:B------:R-:W-:Y:S01]  /*14020*/  FFMA.FTZ R31, R20, R5.reuse, -R39.reuse ;  /* 0x00000005141f7223 */ /* 0x180fe20000010827 */
[----:B------:R-:W-:Y:S01]  /*14030*/  ISETP.LT.OR P1, PT, R100, 0x4a, P1 ;  /* 0x0000004a6400780c */ /* 0x000fe20000f21670 */
[--C-:B------:R-:W-:Y:S01]  /*14040*/  FFMA.FTZ R156, R156, R5, -R39.reuse ;  /* 0x000000059c9c7223 */ /* 0x100fe20000010827 */
[----:B------:R-:W-:Y:S01]  /*14050*/  FMNMX.FTZ R15, R72, R15, !PT ;  /* 0x0000000f480f7209 */ /* 0x000fe20007810000 */
[-CC-:B------:R-:W-:Y:S01]  /*14060*/  FFMA.FTZ R104, R104, R5.reuse, -R39.reuse ;  /* 0x0000000568687223 */ /* 0x180fe20000010827 */
[----:B------:R-:W-:Y:S01]  /*14070*/  ISETP.NE.AND P6, PT, R61, RZ, PT ;  /* 0x000000ff3d00720c */ /* 0x000fe20003fc5270 */
[--C-:B------:R-:W-:Y:S01]  /*14080*/  FFMA.FTZ R37, R6, R5, -R39.reuse ;  /* 0x0000000506257223 */ /* 0x100fe20000010827 */
[----:B------:R-:W-:Y:S01]  /*14090*/  FMNMX.FTZ R21, R50, R15, !PT ;  /* 0x0000000f32157209 */ /* 0x000fe20007810000 */
[--C-:B------:R-:W-:Y:S01]  /*140a0*/  FFMA.FTZ R158, R98, R5, -R39.reuse ;  /* 0x00000005629e7223 */ /* 0x100fe20000010827 */
[----:B------:R-:W-:Y:S01]  /*140b0*/  FSEL R102, R63, -INF , !P1 ;  /* 0xff8000003f667808 */ /* 0x000fe20004800000 */
[----:B------:R-:W-:Y:S01]  /*140c0*/  MUFU.EX2 R156, R156 ;  /* 0x0000009c009c7308 */ /* 0x000fe20000000800 */
[----:B------:R-:W-:Y:S01]  /*140d0*/  FMNMX.FTZ R21, R84, R21, !PT ;  /* 0x0000001554157209 */ /* 0x000fe20007810000 */
[-CC-:B------:R-:W-:Y:S01]  /*140e0*/  FFMA.FTZ R96, R96, R5.reuse, -R39.reuse ;  /* 0x0000000560607223 */ /* 0x180fe20000010827 */
[----:B------:R-:W-:Y:S01]  /*140f0*/  ISETP.GT.AND P1, PT, R3, 0x50, !P6 ;  /* 0x000000500300780c */ /* 0x000fe20007724270 */
[--C-:B------:R-:W-:Y:S01]  /*14100*/  FFMA.FTZ R152, R94, R5, -R39.reuse ;  /* 0x000000055e987223 */ /* 0x100fe20000010827 */
[----:B------:R-:W-:Y:S01]  /*14110*/  FMNMX.FTZ R21, R54, R21, !PT ;  /* 0x0000001536157209 */ /* 0x000fe20007810000 */
[--C-:B------:R-:W-:Y:S01]  /*14120*/  FFMA.FTZ R90, R90, R5, -R39.reuse ;  /* 0x000000055a5a7223 */ /* 0x100fe20000010827 */
[----:B------:R-:W-:Y:S01]  /*14130*/  ISETP.LT.OR P1, PT, R100, 0x51, P1 ;  /* 0x000000516400780c */ /* 0x000fe20000f21670 */
[----:B------:R-:W0:Y:S01]  /*14140*/  MUFU.EX2 R7, R104 ;  /* 0x0000006800077308 */ /* 0x000e220000000800 */
[----:B------:R-:W-:Y:S01]  /*14150*/  FMNMX.FTZ R21, R88, R21, !PT ;  /* 0x0000001558157209 */ /* 0x000fe20007810000 */
[-CC-:B------:R-:W-:Y:S01]  /*14160*/  FFMA.FTZ R154, R86, R5.reuse, -R39.reuse ;  /* 0x00000005569a7223 */ /* 0x180fe20000010827 */
[----:B------:R-:W-:Y:S01]  /*14170*/  ISETP.NE.AND P5, PT, R65, RZ, PT ;  /* 0x000000ff4100720c */ /* 0x000fe20003fa5270 */
[--C-:B------:R-:W-:Y:S01]  /*14180*/  FFMA.FTZ R35, R10, R5, -R39.reuse ;  /* 0x000000050a237223 */ /* 0x100fe20000010827 */
[----:B------:R-:W-:Y:S01]  /*14190*/  FMNMX.FTZ R25, R58, R21, !PT ;  /* 0x000000153a197209 */ /* 0x000fe20007810000 */
[--C-:B------:R-:W-:Y:S01]  /*141a0*/  FFMA.FTZ R148, R40, R5, -R39.reuse ;  /* 0x0000000528947223 */ /* 0x100fe20000010827 */
[----:B------:R-:W-:Y:S01]  /*141b0*/  FSEL R66, R66, -INF , !P1 ;  /* 0xff80000042427808 */ /* 0x000fe20004800000 */
[----:B------:R1:W-:Y:S01]  /*141c0*/  MUFU.EX2 R21, R36 ;  /* 0x0000002400157308 */ /* 0x0003e20000000800 */
[----:B------:R-:W-:Y:S01]  /*141d0*/  FMNMX.FTZ R25, R92, R25, !PT ;  /* 0x000000195c197209 */ /* 0x000fe20007810000 */
[-CC-:B------:R-:W-:Y:S01]  /*141e0*/  FFMA.FTZ R33, R14, R5.reuse, -R39.reuse ;  /* 0x000000050e217223 */ /* 0x180fe20000010827 */
[----:B------:R-:W-:Y:S01]  /*141f0*/  ISETP.GT.AND P4, PT, R3, 0x59, !P5 ;  /* 0x000000590300780c */ /* 0x000fe20006f84270 */
[--C-:B------:R-:W-:Y:S01]  /*14200*/  FFMA.FTZ R150, R44, R5, -R39.reuse ;  /* 0x000000052c967223 */ /* 0x100fe20000010827 */
[----:B------:R-:W-:Y:S01]  /*14210*/  FMNMX.FTZ R25, R62, R25, !PT ;  /* 0x000000193e197209 */ /* 0x000fe20007810000 */
[----:B------:R-:W-:Y:S01]  /*14220*/  FFMA.FTZ R144, R48, R5, -R39 ;  /* 0x0000000530907223 */ /* 0x000fe20000010827 */
[----:B------:R-:W-:Y:S01]  /*14230*/  ISETP.LT.OR P4, PT, R100, 0x5a, P4 ;  /* 0x0000005a6400780c */ /* 0x000fe20002781670 */
[----:B------:R-:W2:Y:S01]  /*14240*/  MUFU.EX2 R158, R158 ;  /* 0x0000009e009e7308 */ /* 0x000ea20000000800 */
[----:B------:R-:W-:Y:S01]  /*14250*/  FMNMX.FTZ R25, R102, R25, !PT ;  /* 0x0000001966197209 */ /* 0x000fe20007810000 */
[----:B0-----:R-:W-:Y:S01]  /*14260*/  FADD.FTZ R43, R156, R7 ;  /* 0x000000079c2b7221 */ /* 0x001fe20000010000 */
[----:B-1----:R-:W-:Y:S01]  /*14270*/  FSEL R36, R67, -INF , !P2 ;  /* 0xff80000043247808 */ /* 0x002fe20005000000 */
[--C-:B------:R-:W-:Y:S01]  /*14280*/  FFMA.FTZ R146, R52, R5, -R39.reuse ;  /* 0x0000000534927223 */ /* 0x100fe20000010827 */
[----:B------:R-:W-:Y:S01]  /*14290*/  FMNMX.FTZ R3, R66, R25, !PT ;  /* 0x0000001942037209 */ /* 0x000fe20007810000 */
[--C-:B------:R-:W-:Y:S01]  /*142a0*/  FFMA.FTZ R140, R56, R5, -R39.reuse ;  /* 0x00000005388c7223 */ /* 0x100fe20000010827 */
[----:B------:R-:W-:Y:S01]  /*142b0*/  FSEL R32, R71, -INF , !P4 ;  /* 0xff80000047207808 */ /* 0x000fe20006000000 */
[----:B------:R-:W0:Y:S01]  /*142c0*/  MUFU.EX2 R11, R96 ;  /* 0x00000060000b7308 */ /* 0x000e220000000800 */
[----:B------:R-:W-:Y:S01]  /*142d0*/  FMNMX.FTZ R3, R36, R3, !PT ;  /* 0x0000000324037209 */ /* 0x000fe20007810000 */
[-CC-:B------:R-:W-:Y:S01]  /*142e0*/  FFMA.FTZ R136, R64, R5.reuse, -R39.reuse ;  /* 0x0000000540887223 */ /* 0x180fe20000010827 */
[----:B------:R-:W-:Y:S01]  /*142f0*/  FFMA.FTZ R138, R68, R5, -R39 ;  /* 0x00000005448a7223 */ /* 0x000fe20000010827 */
[----:B------:R-:W-:-:S02]  /*14300*/  ISETP.NE.AND P5, PT, R200, 0x1, PT ;  /* 0x00000001c800780c */ /* 0x000fc40003fa5270 */
[----:B------:R-:W-:Y:S02]  /*14310*/  FMNMX.FTZ R3, R70, R3, !PT ;  /* 0x0000000346037209 */ /* 0x000fe40007810000 */
[----:B------:R-:W1:Y:S01]  /*14320*/  MUFU.EX2 R152, R152 ;  /* 0x0000009800987308 */ /* 0x000e620000000800 */
[----:B------:R-:W-:Y:S02]  /*14330*/  F2FP.F16.F32.PACK_AB R156, R7, R156 ;  /* 0x0000009c079c723e */ /* 0x000fe400000000ff */
[----:B------:R-:W-:-:S05]  /*14340*/  FMNMX.FTZ R3, R32, R3, !PT ;  /* 0x0000000320037209 */ /* 0x000fca0007810000 */
[----:B------:R-:W3:Y:S01]  /*14350*/  SHFL.BFLY PT, R0, R3, 0x2, 0x1f ;  /* 0x0c401f0003007f89 */ /* 0x000ee200000e0000 */
[----:B------:R-:W4:Y:S01]  /*14360*/  MUFU.EX2 R15, R90 ;  /* 0x0000005a000f7308 */ /* 0x000f220000000800 */
[----:B------:R-:W4:Y:S07]  /*14370*/  @P5 LDC R49, c[0x0][0x450] ;  /* 0x00011400ff315b82 */ /* 0x000f2e0000000800 */
[----:B------:R2:W-:Y:S08]  /*14380*/  MUFU.EX2 R25, R29 ;  /* 0x0000001d00197308 */ /* 0x0005f00000000800 */
[----:B------:R-:W4:Y:S01]  /*14390*/  MUFU.EX2 R154, R154 ;  /* 0x0000009a009a7308 */ /* 0x000f220000000800 */
[----:B--2---:R-:W-:Y:S01]  /*143a0*/  FFMA.FTZ R29, R28, R5, -R39 ;  /* 0x000000051c1d7223 */ /* 0x004fe20000010827 */
[----:B------:R-:W-:Y:S01]  /*143b0*/  FADD.FTZ R28, R158, R43 ;  /* 0x0000002b9e1c7221 */ /* 0x000fe20000010000 */
[----:B0-----:R-:W-:-:S03]  /*143c0*/  F2FP.F16.F32.PACK_AB R158, R11, R158 ;  /* 0x0000009e0b9e723e */ /* 0x001fc600000000ff */
[----:B------:R-:W-:Y:S01]  /*143d0*/  FADD.FTZ R43, R11, R28 ;  /* 0x0000001c0b2b7221 */ /* 0x000fe20000010000 */
[----:B---3--:R-:W-:Y:S01]  /*143e0*/  FMNMX.FTZ R20, R3, R0, !PT ;  /* 0x0000000003147209 */ /* 0x008fe20007810000 */
[----:B------:R-:W0:Y:S01]  /*143f0*/  MUFU.EX2 R148, R148 ;  /* 0x0000009400947308 */ /* 0x000e220000000800 */
[-CC-:B------:R-:W-:Y:S01]  /*14400*/  FFMA.FTZ R0, R60, R5.reuse, -R39.reuse ;  /* 0x000000053c007223 */ /* 0x180fe20000010827 */
[----:B------:R-:W-:Y:S02]  /*14410*/  FFMA.FTZ R39, R24, R5, -R39 ;  /* 0x0000000518277223 */ /* 0x000fe40000010827 */
[----:B------:R-:W2:Y:S04]  /*14420*/  SHFL.BFLY PT, R3, R20, 0x1, 0x1f ;  /* 0x0c201f0014037f89 */ /* 0x000ea800000e0000 */
[----:B------:R-:W-:Y:S08]  /*14430*/  MUFU.EX2 R150, R150 ;  /* 0x0000009600967308 */ /* 0x000ff00000000800 */
[----:B------:R-:W-:Y:S08]  /*14440*/  MUFU.EX2 R27, R27 ;  /* 0x0000001b001b7308 */ /* 0x000ff00000000800 */
[----:B------:R-:W-:Y:S01]  /*14450*/  MUFU.EX2 R144, R144 ;  /* 0x0000009000907308 */ /* 0x000fe20000000800 */
[----:B--2---:R-:W-:-:S04]  /*14460*/  FMNMX.FTZ R3, R20, R3, !PT ;  /* 0x0000000314037209 */ /* 0x004fc80007810000 */
[C---:B------:R-:W-:Y:S01]  /*14470*/  FSETP.NEU.FTZ.AND P1, PT, R3.reuse, -INF , PT ;  /* 0xff8000000300780b */ /* 0x040fe20003f3d000 */
[----:B------:R-:W-:Y:S02]  /*14480*/  FMUL.FTZ R6, R3, R5 ;  /* 0x0000000503067220 */ /* 0x000fe40000410000 */
[----:B------:R-:W-:Y:S03]  /*14490*/  MUFU.EX2 R29, R29 ;  /* 0x0000001d001d7308 */ /* 0x000fe60000000800 */
[----:B------:R-:W-:-:S05]  /*144a0*/  FSEL R41, R6, RZ, P1 ;  /* 0x000000ff06297208 */ /* 0x000fca0000800000 */
[----:B------:R-:W-:Y:S01]  /*144b0*/  MUFU.EX2 R146, R146 ;  /* 0x0000009200927308 */ /* 0x000fe20000000800 */
[-CC-:B------:R-:W-:Y:S01]  /*144c0*/  FFMA.FTZ R157, R26, R5.reuse, -R41.reuse ;  /* 0x000000051a9d7223 */ /* 0x180fe20000010829 */
[-CC-:B------:R-:W-:Y:S01]  /*144d0*/  FFMA.FTZ R6, R82, R5.reuse, -R41.reuse ;  /* 0x0000000552067223 */ /* 0x180fe20000010829 */
[-CC-:B------:R-:W-:Y:S01]  /*144e0*/  FFMA.FTZ R159, R30, R5.reuse, -R41.reuse ;  /* 0x000000051e9f7223 */ /* 0x180fe20000010829 */
[-CC-:B------:R-:W-:Y:S01]  /*144f0*/  FFMA.FTZ R10, R80, R5.reuse, -R41.reuse ;  /* 0x00000005500a7223 */ /* 0x180fe20000010829 */
[-CC-:B------:R-:W-:Y:S01]  /*14500*/  FFMA.FTZ R153, R34, R5.reuse, -R41.reuse ;  /* 0x0000000522997223 */ /* 0x180fe20000010829 */
[-CC-:B------:R-:W-:Y:S01]  /*14510*/  FFMA.FTZ R14, R78, R5.reuse, -R41.reuse ;  /* 0x000000054e0e7223 */ /* 0x180fe20000010829 */
[-C--:B------:R-:W-:Y:S01]  /*14520*/  FFMA.FTZ R155, R38, R5.reuse, -R41 ;  /* 0x00000005269b7223 */ /* 0x080fe20000010829 */
[----:B------:R-:W-:Y:S01]  /*14530*/  MUFU.EX2 R157, R157 ;  /* 0x0000009d009d7308 */ /* 0x000fe20000000800 */
[----:B-1----:R-:W-:Y:S01]  /*14540*/  FADD.FTZ R30, R152, R43 ;  /* 0x0000002b981e7221 */ /* 0x002fe20000010000 */
[-CC-:B------:R-:W-:Y:S01]  /*14550*/  FFMA.FTZ R20, R76, R5.reuse, -R41.reuse ;  /* 0x000000054c147223 */ /* 0x180fe20000010829 */
[-CC-:B------:R-:W-:Y:S01]  /*14560*/  FFMA.FTZ R149, R42, R5.reuse, -R41.reuse ;  /* 0x000000052a957223 */ /* 0x180fe20000010829 */
[-CC-:B------:R-:W-:Y:S01]  /*14570*/  FFMA.FTZ R24, R74, R5.reuse, -R41.reuse ;  /* 0x000000054a187223 */ /* 0x180fe20000010829 */
[----:B----4-:R-:W-:Y:S01]  /*14580*/  FADD.FTZ R45, R15, R30 ;  /* 0x0000001e0f2d7221 */ /* 0x010fe20000010000 */
[-CC-:B------:R-:W-:Y:S01]  /*14590*/  FFMA.FTZ R151, R46, R5.reuse, -R41.reuse ;  /* 0x000000052e977223 */ /* 0x180fe20000010829 */
[-C--:B------:R-:W-:Y:S01]  /*145a0*/  FFMA.FTZ R26, R72, R5.reuse, -R41 ;  /* 0x00000005481a7223 */ /* 0x080fe20000010829 */
[----:B------:R-:W1:Y:S01]  /*145b0*/  MUFU.EX2 R6, R6 ;  /* 0x0000000600067308 */ /* 0x000e620000000800 */
[----:B------:R-:W-:Y:S01]  /*145c0*/  FADD.FTZ R30, R154, R45 ;  /* 0x0000002d9a1e7221 */ /* 0x000fe20000010000 */
[-CC-:B------:R-:W-:Y:S01]  /*145d0*/  FFMA.FTZ R50, R50, R5.reuse, -R41.reuse ;  /* 0x0000000532327223 */ /* 0x180fe20000010829 */
[-CC-:B------:R-:W-:Y:S01]  /*145e0*/  FFMA.FTZ R84, R84, R5.reuse, -R41.reuse ;  /* 0x0000000554547223 */ /* 0x180fe20000010829 */
[-CC-:B------:R-:W-:Y:S01]  /*145f0*/  FFMA.FTZ R54, R54, R5.reuse, -R41.reuse ;  /* 0x0000000536367223 */ /* 0x180fe20000010829 */
[----:B------:R-:W-:Y:S01]  /*14600*/  FADD.FTZ R45, R21, R30 ;  /* 0x0000001e152d7221 */ /* 0x000fe20000010000 */
[----:B------:R-:W2:Y:S01]  /*14610*/  @P5 LDC R34, c[0x0][0x44c] ;  /* 0x00011300ff225b82 */ /* 0x000ea20000000800 */
[-C--:B------:R-:W-:Y:S01]  /*14620*/  FFMA.FTZ R88, R88, R5.reuse, -R41 ;  /* 0x0000000558587223 */ /* 0x080fe20000010829 */
[----:B------:R-:W3:Y:S01]  /*14630*/  MUFU.EX2 R159, R159 ;  /* 0x0000009f009f7308 */ /* 0x000ee20000000800 */
[----:B0-----:R-:W-:Y:S01]  /*14640*/  FADD.FTZ R30, R148, R45 ;  /* 0x0000002d941e7221 */ /* 0x001fe20000010000 */
[-CC-:B------:R-:W-:Y:S01]  /*14650*/  FFMA.FTZ R58, R58, R5.reuse, -R41.reuse ;  /* 0x000000053a3a7223 */ /* 0x180fe20000010829 */
[-CC-:B------:R-:W-:Y:S01]  /*14660*/  FFMA.FTZ R92, R92, R5.reuse, -R41.reuse ;  /* 0x000000055c5c7223 */ /* 0x180fe20000010829 */
[-CC-:B------:R-:W-:Y:S01]  /*14670*/  FFMA.FTZ R62, R62, R5.reuse, -R41.reuse ;  /* 0x000000053e3e7223 */ /* 0x180fe20000010829 */
[----:B------:R-:W-:Y:S01]  /*14680*/  FADD.FTZ R45, R25, R30 ;  /* 0x0000001e192d7221 */ /* 0x000fe20000010000 */
[-CC-:B------:R-:W-:Y:S01]  /*14690*/  FFMA.FTZ R102, R102, R5.reuse, -R41.reuse ;  /* 0x0000000566667223 */ /* 0x180fe20000010829 */
[-C--:B------:R-:W-:Y:S01]  /*146a0*/  FFMA.FTZ R66, R66, R5.reuse, -R41 ;  /* 0x0000000542427223 */ /* 0x080fe20000010829 */
[----:B------:R-:W0:Y:S01]  /*146b0*/  MUFU.EX2 R10, R10 ;  /* 0x0000000a000a7308 */ /* 0x000e220000000800 */
[----:B-1----:R-:W-:Y:S01]  /*146c0*/  FADD.FTZ R28, R157, R6 ;  /* 0x000000069d1c7221 */ /* 0x002fe20000010000 */
[----:B------:R-:W-:Y:S01]  /*146d0*/  FADD.FTZ R30, R150, R45 ;  /* 0x0000002d961e7221 */ /* 0x000fe20000010000 */
[-CC-:B------:R-:W-:Y:S01]  /*146e0*/  FFMA.FTZ R36, R36, R5.reuse, -R41.reuse ;  /* 0x0000000524247223 */ /* 0x180fe20000010829 */
[-CC-:B------:R-:W-:Y:S01]  /*146f0*/  FFMA.FTZ R70, R70, R5.reuse, -R41.reuse ;  /* 0x0000000546467223 */ /* 0x180fe20000010829 */
[----:B------:R-:W-:Y:S01]  /*14700*/  FFMA.FTZ R32, R32, R5, -R41 ;  /* 0x0000000520207223 */ /* 0x000fe20000010829 */
[----:B------:R-:W-:Y:S01]  /*14710*/  FADD.FTZ R45, R27, R30 ;  /* 0x0000001e1b2d7221 */ /* 0x000fe20000010000 */
[----:B------:R-:W-:Y:S01]  /*14720*/  F2FP.F16.F32.PACK_AB R157, R6, R157 ;  /* 0x0000009d069d723e */ /* 0x000fe200000000ff */
[----:B------:R-:W1:Y:S01]  /*14730*/  MUFU.EX2 R153, R153 ;  /* 0x0000009900997308 */ /* 0x000e620000000800 */
[----:B---3--:R-:W-:Y:S01]  /*14740*/  FADD.FTZ R43, R159, R28 ;  /* 0x0000001c9f2b7221 */ /* 0x008fe20000010000 */
[----:B------:R-:W-:Y:S01]  /*14750*/  FADD.FTZ R30, R144, R45 ;  /* 0x0000002d901e7221 */ /* 0x000fe20000010000 */
[----:B------:R-:W-:-:S02]  /*14760*/  F2FP.F16.F32.PACK_AB R152, R15, R152 ;  /* 0x000000980f98723e */ /* 0x000fc400000000ff */
[----:B------:R-:W-:Y:S01]  /*14770*/  F2FP.F16.F32.PACK_AB R154, R21, R154 ;  /* 0x0000009a159a723e */ /* 0x000fe200000000ff */
[----:B--2---:R-:W-:Y:S01]  /*14780*/  @P5 IMAD.HI.U32 R34, R187, R34, RZ ;  /* 0x00000022bb225227 */ /* 0x004fe200078e00ff */
[----:B------:R-:W-:Y:S01]  /*14790*/  F2FP.F16.F32.PACK_AB R148, R25, R148 ;  /* 0x000000941994723e */ /* 0x000fe200000000ff */
[----:B------:R-:W2:Y:S02]  /*147a0*/  MUFU.EX2 R14, R14 ;  /* 0x0000000e000e7308 */ /* 0x000ea40000000800 */
[C---:B0-----:R-:W-:Y:S01]  /*147b0*/  FADD.FTZ R28, R10.reuse, R43 ;  /* 0x0000002b0a1c7221 */ /* 0x041fe20000010000 */
[----:B------:R-:W-:Y:S01]  /*147c0*/  F2FP.F16.F32.PACK_AB R159, R10, R159 ;  /* 0x0000009f0a9f723e */ /* 0x000fe200000000ff */
[----:B------:R-:W-:Y:S01]  /*147d0*/  VIADD R10, R2, 0xfffffffe ;  /* 0xfffffffe020a7836 */ /* 0x000fe20000000000 */
[----:B------:R-:W-:Y:S02]  /*147e0*/  @P5 SHF.R.U32.HI R47, RZ, R49, R34 ;  /* 0x00000031ff2f5219 */ /* 0x000fe40000011622 */
[----:B------:R-:W-:Y:S01]  /*147f0*/  ISETP.GE.AND P5, PT, R13, 0x1, PT ;  /* 0x000000010d00780c */ /* 0x000fe20003fa6270 */
[----:B------:R-:W0:Y:S01]  /*14800*/  MUFU.EX2 R155, R155 ;  /* 0x0000009b009b7308 */ /* 0x000e220000000800 */
[----:B-1----:R-:W-:Y:S01]  /*14810*/  FADD.FTZ R43, R153, R28 ;  /* 0x0000001c992b7221 */ /* 0x002fe20000010000 */
[----:B------:R-:W-:-:S02]  /*14820*/  IADD3 R45, R142, R47, RZ ;  /* 0x0000002f8e2d7210 */ /* 0x000fc40007ffe0ff */
[----:B------:R-:W-:Y:S02]  /*14830*/  F2FP.F16.F32.PACK_AB R150, R27, R150 ;  /* 0x000000961b96723e */ /* 0x000fe400000000ff */
[----:B------:R-:W-:Y:S01]  /*14840*/  F2FP.F16.F32.PACK_AB R144, R29, R144 ;  /* 0x000000901d90723e */ /* 0x000fe200000000ff */
[----:B------:R-:W-:Y:S01]  /*14850*/  IMAD.IADD R12, R45, 0x1, R12 ;  /* 0x000000012d0c7824 */ /* 0x000fe200078e020c */
[----:B------:R-:W1:Y:S01]  /*14860*/  MUFU.EX2 R20, R20 ;  /* 0x0000001400147308 */ /* 0x000e620000000800 */
[C---:B--2---:R-:W-:Y:S01]  /*14870*/  FADD.FTZ R28, R14.reuse, R43 ;  /* 0x0000002b0e1c7221 */ /* 0x044fe20000010000 */
[----:B------:R-:W-:-:S06]  /*14880*/  F2FP.F16.F32.PACK_AB R153, R14, R153 ;  /* 0x000000990e99723e */ /* 0x000fcc00000000ff */
[----:B------:R-:W2:Y:S01]  /*14890*/  MUFU.EX2 R149, R149 ;  /* 0x0000009500957308 */ /* 0x000ea20000000800 */
[----:B0-----:R-:W-:-:S07]  /*148a0*/  FADD.FTZ R43, R155, R28 ;  /* 0x0000001c9b2b7221 */ /* 0x001fce0000010000 */
[----:B------:R-:W0:Y:S01]  /*148b0*/  MUFU.EX2 R24, R24 ;  /* 0x0000001800187308 */ /* 0x000e220000000800 */
[C---:B-1----:R-:W-:Y:S01]  /*148c0*/  FADD.FTZ R28, R20.reuse, R43 ;  /* 0x0000002b141c7221 */ /* 0x042fe20000010000 */
[----:B------:R-:W-:-:S06]  /*148d0*/  F2FP.F16.F32.PACK_AB R155, R20, R155 ;  /* 0x0000009b149b723e */ /* 0x000fcc00000000ff */
[----:B------:R-:W1:Y:S01]  /*148e0*/  MUFU.EX2 R151, R151 ;  /* 0x0000009700977308 */ /* 0x000e620000000800 */
[----:B--2---:R-:W-:-:S07]  /*148f0*/  FADD.FTZ R43, R149, R28 ;  /* 0x0000001c952b7221 */ /* 0x004fce0000010000 */
[----:B------:R-:W2:Y:S01]  /*14900*/  MUFU.EX2 R26, R26 ;  /* 0x0000001a001a7308 */ /* 0x000ea20000000800 */
[C---:B0-----:R-:W-:Y:S01]  /*14910*/  FADD.FTZ R28, R24.reuse, R43 ;  /* 0x0000002b181c7221 */ /* 0x041fe20000010000 */
[----:B------:R-:W-:Y:S01]  /*14920*/  FADD.FTZ R43, R29, R30 ;  /* 0x0000001e1d2b7221 */ /* 0x000fe20000010000 */
[----:B------:R-:W-:-:S05]  /*14930*/  F2FP.F16.F32.PACK_AB R149, R24, R149 ;  /* 0x000000951895723e */ /* 0x000fca00000000ff */
[----:B------:R-:W0:Y:S01]  /*14940*/  MUFU.EX2 R31, R31 ;  /* 0x0000001f001f7308 */ /* 0x000e220000000800 */
[----:B-1----:R-:W-:Y:S01]  /*14950*/  FADD.FTZ R41, R151, R28 ;  /* 0x0000001c97297221 */ /* 0x002fe20000010000 */
[----:B------:R-:W-:-:S06]  /*14960*/  FADD.FTZ R28, R146, R43 ;  /* 0x0000002b921c7221 */ /* 0x000fcc0000010000 */
        /* <DEDUP_REMOVED lines=26> */
[----:B-----5:R-:W2:Y:S01]  /*14b10*/  MUFU.EX2 R141, R92 ;  /* 0x0000005c008d7308 */ /* 0x020ea20000000800 */
        /* <DEDUP_REMOVED lines=17> */
[----:B-1----:R-:W-:-:S07]  /*14c30*/  FADD.FTZ R0, R66, R11 ;  /* 0x0000000b42007221 */ /* 0x002fce0000010000 */
[----:B------:R-:W1:Y:S01]  /*14c40*/  MUFU.EX2 R139, R32 ;  /* 0x00000020008b7308 */ /* 0x000e620000000800 */
[C---:B--2---:R-:W-:Y:S01]  /*14c50*/  FADD.FTZ R11, R137.reuse, R0 ;  /* 0x00000000890b7221 */ /* 0x044fe20000010000 */
[----:B------:R-:W-:-:S06]  /*14c60*/  F2FP.F16.F32.PACK_AB R137, R137, R66 ;  /* 0x000000428989723e */ /* 0x000fcc00000000ff */
[----:B------:R-:W2:Y:S01]  /*14c70*/  MUFU.EX2 R39, R39 ;  /* 0x0000002700277308 */ /* 0x000ea20000000800 */
[----:B0-----:R-:W-:-:S04]  /*14c80*/  FADD.FTZ R6, R70, R11 ;  /* 0x0000000b46067221 */ /* 0x001fc80000010000 */
[C---:B-1----:R-:W-:Y:S01]  /*14c90*/  FADD.FTZ R6, R139.reuse, R6 ;  /* 0x000000068b067221 */ /* 0x042fe20000010000 */
[----:B------:R-:W-:Y:S01]  /*14ca0*/  F2FP.F16.F32.PACK_AB R139, R139, R70 ;  /* 0x000000468b8b723e */ /* 0x000fe200000000ff */
[C---:B--2---:R-:W-:Y:S01]  /*14cb0*/  FADD.FTZ R7, R39.reuse, R28 ;  /* 0x0000001c27077221 */ /* 0x044fe20000010000 */
[----:B------:R-:W-:Y:S01]  /*14cc0*/  F2FP.F16.F32.PACK_AB R138, R39, R138 ;  /* 0x0000008a278a723e */ /* 0x000fe200000000ff */
[----:B------:R-:W-:Y:S06]  /*14cd0*/  @!P5 BRA `(.L_x_1771) ;  /* 0x000000000048d947 */ /* 0x000fec0003800000 */
        /* <DEDUP_REMOVED lines=11> */
.L_x_1773:
[----:B------:R-:W-:-:S13]  /*14d90*/  ISETP.NE.AND P1, PT, R13, 0x1, PT ;  /* 0x000000010d00780c */ /* 0x000fda0003f25270 */
[----:B------:R-:W0:Y:S02]  /*14da0*/  @P1 LDC.64 R14, c[0x0][0x9e8] ;  /* 0x00027a00ff0e1b82 */ /* 0x000e240000000a00 */
[----:B0-----:R-:W-:-:S05]  /*14db0*/  @P1 IMAD.HI.U32 R2, R0, R14, RZ ;  /* 0x0000000e00021227 */ /* 0x001fca00078e00ff */
[----:B------:R-:W-:-:S07]  /*14dc0*/  @P1 SHF.R.U32.HI R0, RZ, R15, R2 ;  /* 0x0000000fff001219 */ /* 0x000fce0000011602 */
.L_x_1774:
[----:B------:R-:W-:Y:S05]  /*14dd0*/  BSYNC B0 ;  /* 0x0000000000007941 */ /* 0x000fea0003800000 */
.L_x_1772:
[----:B------:R-:W-:-:S05]  /*14de0*/  IMAD R13, R0, R13, R13 ;  /* 0x0000000d000d7224 */ /* 0x000fca00078e020d */
[----:B------:R-:W-:-:S07]  /*14df0*/  VIMNMX R12, R12, R13, PT ;  /* 0x0000000d0c0c7248 */ /* 0x000fce0003fe0100 */
.L_x_1771:
[----:B------:R-:W-:Y:S01]  /*14e00*/  IMAD.HI R12, R12, 0x2aaaaaab, RZ ;  /* 0x2aaaaaab0c0c7827 */ /* 0x000fe200078e02ff */
[----:B------:R-:W-:Y:S01]  /*14e10*/  ULDC UR39, c[0x0][0x9e4] ;  /* 0x0002790000277ab9 */ /* 0x000fe20000000800 */
[----:B------:R-:W-:Y:S01]  /*14e20*/  ULDC UR38, c[0x0][0x9e4] ;  /* 0x0002790000267ab9 */ /* 0x000fe20000000800 */
[----:B------:R-:W-:Y:S01]  /*14e30*/  ULDC UR50, c[0x0][0x9dc] ;  /* 0x0002770000327ab9 */ /* 0x000fe20000000800 */
[----:B------:R-:W-:Y:S01]  /*14e40*/  ULDC UR42, c[0x0][0x9dc] ;  /* 0x00027700002a7ab9 */ /* 0x000fe20000000800 */
[----:B------:R-:W-:Y:S01]  /*14e50*/  SHF.R.U32.HI R11, RZ, 0x1f, R12 ;  /* 0x0000001fff0b7819 */ /* 0x000fe2000001160c */
[----:B------:R-:W-:Y:S01]  /*14e60*/  ULDC UR43, c[0x0][0x988] ;  /* 0x00026200002b7ab9 */ /* 0x000fe20000000800 */
[----:B------:R-:W-:Y:S01]  /*14e70*/  ULDC UR47, c[0x0][0x988] ;  /* 0x00026200002f7ab9 */ /* 0x000fe20000000800 */
[----:B------:R-:W-:Y:S01]  /*14e80*/  ULDC UR46, c[0x0][0x988] ;  /* 0x00026200002e7ab9 */ /* 0x000fe20000000800 */
[----:B------:R-:W-:Y:S01]  /*14e90*/  LEA.HI.SX32 R12, R12, R11, 0x1c ;  /* 0x0000000b0c0c7211 */ /* 0x000fe200078fe2ff */
[----:B------:R-:W-:Y:S01]  /*14ea0*/  ULDC UR54, c[0x0][0x9e0] ;  /* 0x0002780000367ab9 */ /* 0x000fe20000000800 */
[----:B------:R-:W-:Y:S01]  /*14eb0*/  ULDC UR51, c[0x0][0x9e0] ;  /* 0x0002780000337ab9 */ /* 0x000fe20000000800 */
[----:B------:R-:W-:Y:S01]  /*14ec0*/  BSSY B1, `(.L_x_1775) ;  /* 0x0000352000017945 */ /* 0x000fe20003800000 */
[----:B------:R-:W-:Y:S01]  /*14ed0*/  VIMNMX R11, R189, R12, !PT ;  /* 0x0000000cbd0b7248 */ /* 0x000fe20007fe0100 */
[----:B------:R-:W-:Y:S01]  /*14ee0*/  IMAD.MOV.U32 R0, RZ, RZ, 0x3f800000 ;  /* 0x3f800000ff007424 */ /* 0x000fe200078e00ff */
[----:B------:R-:W-:-:S02]  /*14ef0*/  MOV R2, 0x3f800000 ;  /* 0x3f80000000027802 */ /* 0x000fc40000000f00 */
[----:B------:R-:W-:Y:S02]  /*14f00*/  CS2R R86, SRZ ;  /* 0x0000000000567805 */ /* 0x000fe4000001ff00 */
[----:B------:R-:W-:Y:S02]  /*14f10*/  ISETP.GE.AND P1, PT, R10, R11, PT ;  /* 0x0000000b0a00720c */ /* 0x000fe40003f26270 */
        /* <DEDUP_REMOVED lines=31> */
[----:B------:R-:W-:Y:S06]  /*15110*/  @!P1 BRA `(.L_x_1776) ;  /* 0x0000003000b09947 */ /* 0x000fec0003800000 */
[----:B------:R-:W-:Y:S01]  /*15120*/  BSSY B0, `(.L_x_1777) ;  /* 0x0000327000007945 */ /* 0x000fe20003800000 */
[----:B------:R-:W-:Y:S02]  /*15130*/  IMAD.MOV.U32 R2, RZ, RZ, 0x3f800000 ;  /* 0x3f800000ff027424 */ /* 0x000fe400078e00ff */
[----:B------:R-:W-:-:S07]  /*15140*/  IMAD.MOV.U32 R87, RZ, RZ, RZ ;  /* 0x000000ffff577224 */ /* 0x000fce00078e00ff */
.L_x_1798:
[----:B------:R-:W-:-:S05]  /*15150*/  VIADD R20, R160, 0x1 ;  /* 0x00000001a0147836 */ /* 0x000fca0000000000 */
[----:B------:R-:W-:-:S04]  /*15160*/  ISETP.NE.AND P1, PT, R20, 0x2, PT ;  /* 0x000000021400780c */ /* 0x000fc80003f25270 */
[----:B------:R-:W-:Y:S02]  /*15170*/  SEL R12, RZ, 0x1, P1 ;  /* 0x00000001ff0c7807 */ /* 0x000fe40000800000 */
[----:B------:R-:W-:Y:S02]  /*15180*/  SEL R20, R20, RZ, P1 ;  /* 0x000000ff14147207 */ /* 0x000fe40000800000 */
[----:B------:R-:W-:Y:S01]  /*15190*/  LOP3.LUT R21, R163, R12, RZ, 0x3c, !PT ;  /* 0x0000000ca3157212 */ /* 0x000fe200078e3cff */
[----:B------:R-:W-:Y:S06]  /*151a0*/  @!P0 BRA `(.L_x_1778) ;  /* 0x0000000000048947 */ /* 0x000fec0003800000 */
[----:B------:R-:W-:Y:S01]  /*151b0*/  BPT.TRAP 0x1 ;  /* 0x000000040000795c */ /* 0x000fe20000300000 */
.L_x_1778:
[----:B------:R-:W-:Y:S02]  /*151c0*/  LEA R5, R20, R18, 0x3 ;  /* 0x0000001214057211 */ /* 0x000fe400078e18ff */
[----:B------:R-:W-:-:S04]  /*151d0*/  SHF.L.U32 R14, R21, 0x1f, RZ ;  /* 0x0000001f150e7819 */ /* 0x000fc800000006ff */
[----:B------:R0:W1:Y:S01]  /*151e0*/  SYNCS.PHASECHK.TRANS64.TRYWAIT P1, [R5+URZ+0x2a830], R14 ;  /* 0x02a8300e050075a7 */ /* 0x000062000802017f */
[----:B------:R-:W-:Y:S05]  /*151f0*/  @!P0 BRA `(.L_x_1779) ;  /* 0x0000000000048947 */ /* 0x000fea0003800000 */
[----:B------:R-:W-:Y:S01]  /*15200*/  BPT.TRAP 0x1 ;  /* 0x000000040000795c */ /* 0x000fe20000300000 */
.L_x_1779:
[----:B------:R-:W-:Y:S01]  /*15210*/  BSSY B2, `(.L_x_1780) ;  /* 0x0000006000027945 */ /* 0x000fe20003800000 */
[----:B------:R-:W-:Y:S02]  /*15220*/  IMAD R12, R20, 0x900, R8 ;  /* 0x00000900140c7824 */ /* 0x000fe400078e0208 */
[----:B------:R-:W-:Y:S01]  /*15230*/  IMAD.MOV.U32 R13, RZ, RZ, 0x40000040 ;  /* 0x40000040ff0d7424 */ /* 0x000fe200078e00ff */
[----:B-1----:R-:W-:Y:S06]  /*15240*/  @P1 BRA `(.L_x_1781) ;  /* 0x0000000000081947 */ /* 0x002fec0003800000 */
[----:B------:R-:W1:Y:S02]  /*15250*/  SYNCS.PHASECHK.TRANS64.TRYWAIT P1, [R5+URZ+0x2a830], R14 ;  /* 0x02a8300e050075a7 */ /* 0x000e64000802017f */
[----:B-1----:R-:W-:Y:S05]  /*15260*/  @!P1 BRA `(.L_x_1782) ;  /* 0x0000013800949947 */ /* 0x002fea0003800000 */
.L_x_1781:
[----:B------:R-:W-:Y:S05]  /*15270*/  BSYNC B2 ;  /* 0x0000000000027941 */ /* 0x000fea0003800000 */
.L_x_1780:
[----:B------:R-:W2:Y:S04]  /*15280*/  LDL.64 R88, [R1+0x28] ;  /* 0x0000280001587983 */ /* 0x000ea80000100a00 */
[----:B------:R-:W3:Y:S04]  /*15290*/  LDL.64 R226, [R1+0x20] ;  /* 0x0000200001e27983 */ /* 0x000ee80000100a00 */
[----:B------:R-:W4:Y:S01]  /*152a0*/  LDL.64 R210, [R1+0x18] ;  /* 0x0000180001d27983 */ /* 0x000f220000100a00 */
[C---:B------:R-:W-:Y:S02]  /*152b0*/  R2UR UR6, R12.reuse ;  /* 0x000000000c0672ca */ /* 0x040fe400000e0000 */
[----:B------:R-:W-:Y:S01]  /*152c0*/  R2UR UR7, R13 ;  /* 0x000000000d0772ca */ /* 0x000fe200000e0000 */
[----:B------:R0:W-:Y:S04]  /*152d0*/  STL.64 [R1+0x48], R4 ;  /* 0x0000480401007387 */ /* 0x0001e80000100a00 */
[----:B01----:R-:W4:Y:S01]  /*152e0*/  LDL.64 R4, [R1+0x10] ;  /* 0x0000100001047983 */ /* 0x003f220000100a00 */
[----:B------:R-:W-:-:S02]  /*152f0*/  VIADD R14, R12, 0x2 ;  /* 0x000000020c0e7836 */ /* 0x000fc40000000000 */
[----:B------:R-:W-:Y:S01]  /*15300*/  IMAD.MOV.U32 R15, RZ, RZ, 0x40000040 ;  /* 0x40000040ff0f7424 */ /* 0x000fe200078e00ff */
[----:B--2---:R-:W-:Y:S02]  /*15310*/  R2UR UR4, R88 ;  /* 0x00000000580472ca */ /* 0x004fe400000e0000 */
[----:B------:R-:W-:Y:S02]  /*15320*/  R2UR UR5, R89 ;  /* 0x00000000590572ca */ /* 0x000fe400000e0000 */
[----:B------:R-:W-:-:S11]  /*15330*/  WARPGROUP.ARRIVE ;  /* 0x00000000000079c5 */ /* 0x000fd60000000000 */
[----:B------:R-:W-:Y:S01]  /*15340*/  HGMMA.64x96x16.F32 R88, gdesc[UR4], RZ, !UPT, gsb0 ;  /* 0x01600000045879f0 */ /* 0x000fe2000c0008ff */
[----:B---3--:R-:W-:Y:S02]  /*15350*/  R2UR UR4, R226 ;  /* 0x00000000e20472ca */ /* 0x008fe400000e0000 */
[----:B------:R-:W-:Y:S02]  /*15360*/  R2UR UR5, R227 ;  /* 0x00000000e30572ca */ /* 0x000fe400000e0000 */
[----:B------:R-:W2:Y:S01]  /*15370*/  LDL.64 R226, [R1+0x8] ;  /* 0x0000080001e27983 */ /* 0x000ea20000100a00 */
[----:B------:R-:W-:Y:S02]  /*15380*/  R2UR UR6, R14 ;  /* 0x000000000e0672ca */ /* 0x000fe400000e0000 */
[----:B------:R-:W-:Y:S01]  /*15390*/  R2UR UR7, R15 ;  /* 0x000000000f0772ca */ /* 0x000fe200000e0000 */
[----:B------:R-:W-:Y:S01]  /*153a0*/  VIADD R14, R12, 0x4 ;  /* 0x000000040c0e7836 */ /* 0x000fe20000000000 */
[----:B------:R-:W-:Y:S01]  /*153b0*/  MOV R15, 0x40000040 ;  /* 0x40000040000f7802 */ /* 0x000fe20000000f00 */
[----:B------:R-:W-:-:S02]  /*153c0*/  WARPGROUP.DEPBAR.LE gsb0, 0x0 ;  /* 0x00008000000079c5 */ /* 0x000fc40000010000 */
[----:B------:R-:W-:-:S08]  /*153d0*/  WARPGROUP.ARRIVE ;  /* 0x00000000000079c5 */ /* 0x000fd00000000000 */
[----:B------:R-:W-:Y:S01]  /*153e0*/  HGMMA.64x96x16.F32 R88, gdesc[UR4], R88, gsb0 ;  /* 0x01600000045879f0 */ /* 0x000fe20008000858 */
[----:B----4-:R-:W-:Y:S02]  /*153f0*/  R2UR UR4, R210 ;  /* 0x00000000d20472ca */ /* 0x010fe400000e0000 */
[----:B------:R-:W-:Y:S02]  /*15400*/  R2UR UR5, R211 ;  /* 0x00000000d30572ca */ /* 0x000fe400000e0000 */
[----:B------:R-:W3:Y:S01]  /*15410*/  LDL.64 R210, [R1] ;  /* 0x0000000001d27983 */ /* 0x000ee20000100a00 */
        /* <DEDUP_REMOVED lines=11> */
[----:B------:R-:W-:Y:S01]  /*154d0*/  VIADD R14, R12, 0x300 ;  /* 0x000003000c0e7836 */ /* 0x000fe20000000000 */
[----:B------:R0:W5:Y:S01]  /*154e0*/  LDL.LU.64 R4, [R1+0x48] ;  /* 0x0000480001047983 */ /* 0x0001620000300a00 */
[----:B------:R-:W-:Y:S01]  /*154f0*/  IMAD.MOV.U32 R15, RZ, RZ, 0x40000040 ;  /* 0x40000040ff0f7424 */ /* 0x000fe200078e00ff */
[----:B------:R-:W-:-:S02]  /*15500*/  WARPGROUP.DEPBAR.LE gsb0, 0x0 ;  /* 0x00008000000079c5 */ /* 0x000fc40000010000 */
[----:B------:R-:W-:-:S07]  /*15510*/  WARPGROUP.ARRIVE ;  /* 0x00000000000079c5 */ /* 0x000fce0000000000 */
[----:B------:R-:W-:Y:S01]  /*15520*/  HGMMA.64x96x16.F32 R88, gdesc[UR4], R88, gsb0 ;  /* 0x01600000045879f0 */ /* 0x000fe20008000858 */
[----:B------:R-:W-:Y:S02]  /*15530*/  R2UR UR6, R14 ;  /* 0x000000000e0672ca */ /* 0x000fe400000e0000 */
[----:B------:R-:W-:Y:S02]  /*15540*/  R2UR UR7, R15 ;  /* 0x000000000f0772ca */ /* 0x000fe400000e0000 */
[----:B--2---:R-:W-:Y:S02]  /*15550*/  R2UR UR4, R226 ;  /* 0x00000000e20472ca */ /* 0x004fe400000e0000 */
        /* <DEDUP_REMOVED lines=132> */
[----:B0-----:R-:W-:Y:S05]  /*15da0*/  @!P0 BRA `(.L_x_1783) ;  /* 0x0000000000048947 */ /* 0x001fea0003800000 */
[----:B------:R-:W-:Y:S01]  /*15db0*/  BPT.TRAP 0x1 ;  /* 0x000000040000795c */ /* 0x000fe20000300000 */
.L_x_1783:
[----:B------:R-:W-:Y:S01]  /*15dc0*/  SHF.L.U32 R2, R163, 0x1f, RZ ;  /* 0x0000001fa3027819 */ /* 0x000fe200000006ff */
[----:B------:R-:W-:-:S04]  /*15dd0*/  IMAD R14, R160, 0x8, R18 ;  /* 0x00000008a00e7824 */ /* 0x000fc800078e0212 */
[----:B------:R0:W1:Y:S01]  /*15de0*/  SYNCS.PHASECHK.TRANS64.TRYWAIT P1, [R14+URZ+0x2a850], R2 ;  /* 0x02a850020e0075a7 */ /* 0x000062000802017f */
[----:B------:R-:W-:Y:S05]  /*15df0*/  @!P0 BRA `(.L_x_1784) ;  /* 0x0000000000048947 */ /* 0x000fea0003800000 */
[----:B------:R-:W-:Y:S01]  /*15e00*/  BPT.TRAP 0x1 ;  /* 0x000000040000795c */ /* 0x000fe20000300000 */
.L_x_1784:
[----:B------:R-:W-:Y:S01]  /*15e10*/  IADD3 R0, R18, 0x400, RZ ;  /* 0x0000040012007810 */ /* 0x000fe20007ffe0ff */
[----:B------:R-:W-:Y:S03]  /*15e20*/  BSSY B2, `(.L_x_1785) ;  /* 0x0000008000027945 */ /* 0x000fe60003800000 */
[----:B------:R-:W-:-:S04]  /*15e30*/  SHF.R.U32.HI R0, RZ, 0x4, R0 ;  /* 0x00000004ff007819 */ /* 0x000fc80000011600 */
[----:B------:R-:W-:-:S04]  /*15e40*/  LOP3.LUT R0, R0, 0x3fff, RZ, 0xc0, !PT ;  /* 0x00003fff00007812 */ /* 0x000fc800078ec0ff */
[----:B------:R-:W-:-:S05]  /*15e50*/  LOP3.LUT R0, R0, 0x3000000, RZ, 0xfc, !PT ;  /* 0x0300000000007812 */ /* 0x000fca00078efcff */
[----:B------:R-:W-:Y:S01]  /*15e60*/  IMAD R0, R160, 0x600, R0 ;  /* 0x00000600a0007824 */ /* 0x000fe200078e0200 */
[----:B-1----:R-:W-:Y:S06]  /*15e70*/  @P1 BRA `(.L_x_1786) ;  /* 0x0000000000081947 */ /* 0x002fec0003800000 */
[----:B------:R-:W1:Y:S02]  /*15e80*/  SYNCS.PHASECHK.TRANS64.TRYWAIT P1, [R14+URZ+0x2a850], R2 ;  /* 0x02a850020e0075a7 */ /* 0x000e64000802017f */
[----:B-1----:R-:W-:Y:S05]  /*15e90*/  @!P1 BRA `(.L_x_1787) ;  /* 0x0000012c009c9947 */ /* 0x002fea0003800000 */
.L_x_1786:
[----:B------:R-:W-:Y:S05]  /*15ea0*/  BSYNC B2 ;  /* 0x0000000000027941 */ /* 0x000fea0003800000 */
.L_x_1785:
[----:B------:R-:W-:Y:S01]  /*15eb0*/  IMAD.MOV.U32 R12, RZ, RZ, R0 ;  /* 0x000000ffff0c7224 */ /* 0x000fe200078e0000 */
[----:B------:R-:W-:Y:S01]  /*15ec0*/  WARPGROUP.ARRIVE ;  /* 0x00000000000079c5 */ /* 0x000fe20000000000 */
[----:B------:R-:W-:-:S03]  /*15ed0*/  IMAD.MOV.U32 R13, RZ, RZ, 0x40000040 ;  /* 0x40000040ff0d7424 */ /* 0x000fc600078e00ff */
        /* <DEDUP_REMOVED lines=41> */
.L_x_1788:
[----:B------:R-:W-:Y:S01]  /*16170*/  ISETP.NE.AND P2, PT, R200, 0x1, PT ;  /* 0x00000001c800780c */ /* 0x000fe20003f45270 */
[----:B01----:R-:W-:Y:S01]  /*16180*/  IMAD.IADD R2, R191, 0x1, R187 ;  /* 0x00000001bf027824 */ /* 0x003fe200078e02bb */
[----:B------:R-:W-:Y:S01]  /*16190*/  LOP3.LUT P1, RZ, R22, 0x80000, RZ, 0xc0, !PT ;  /* 0x0008000016ff7812 */ /* 0x000fe2000782c0ff */
[----:B------:R-:W-:Y:S02]  /*161a0*/  IMAD R139, R10, -0x60, RZ ;  /* 0xffffffa00a8b7824 */ /* 0x000fe400078e02ff */
[----:B-----5:R-:W-:-:S05]  /*161b0*/  VIADD R5, R5, 0x2a840 ;  /* 0x0002a84005057836 */ /* 0x020fca0000000000 */
[----:B------:R-:W-:-:S03]  /*161c0*/  PRMT R5, R172, 0x654, R5 ;  /* 0x00000654ac057816 */ /* 0x000fc60000000005 */
[----:B------:R-:W0:Y:S08]  /*161d0*/  @P2 LDC R9, c[0x0][0x44c] ;  /* 0x00011300ff092b82 */ /* 0x000e300000000800 */
[----:B------:R-:W1:Y:S01]  /*161e0*/  @P2 LDC R0, c[0x0][0x450] ;  /* 0x00011400ff002b82 */ /* 0x000e620000000800 */
[----:B------:R2:W-:Y:S01]  /*161f0*/  SYNCS.ARRIVE.TRANS64.RED.A1T0 RZ, [R5+URZ], RZ ;  /* 0x000000ff05ff79a7 */ /* 0x0005e2000810043f */
[----:B0-----:R-:W-:-:S05]  /*16200*/  @P2 IMAD.HI.U32 R9, R2, R9, RZ ;  /* 0x0000000902092227 */ /* 0x001fca00078e00ff */
[----:B-1----:R-:W-:Y:S02]  /*16210*/  @P2 SHF.R.U32.HI R2, RZ, R0, R9 ;  /* 0x00000000ff022219 */ /* 0x002fe40000011609 */
[----:B------:R-:W-:-:S03]  /*16220*/  IADD3 R9, R139, 0x1, RZ ;  /* 0x000000018b097810 */ /* 0x000fc60007ffe0ff */
[----:B------:R-:W0:Y:S02]  /*16230*/  SHFL.IDX PT, R141, R2, RZ, 0x1c1f ;  /* 0x001c1fff028d7589 */ /* 0x000e2400000e0000 */
[----:B------:R-:W-:Y:S02]  /*16240*/  IMAD R0, R190, -0x2, R9 ;  /* 0xfffffffebe007824 */ /* 0x000fe400078e0209 */
[----:B------:R-:W-:-:S03]  /*16250*/  IMAD.U32 R9, RZ, RZ, UR50 ;  /* 0x00000032ff097e24 */ /* 0x000fc6000f8e00ff */
[----:B------:R-:W-:Y:S01]  /*16260*/  IADD3 R137, -R166, R0, R167 ;  /* 0x00000000a6897210 */ /* 0x000fe20007ffe1a7 */
[----:B------:R-:W-:Y:S01]  /*16270*/  VIADD R0, R0, 0xffffffff ;  /* 0xffffffff00007836 */ /* 0x000fe20000000000 */
[----:B------:R-:W-:-:S03]  /*16280*/  LOP3.LUT R12, RZ, R9, RZ, 0x33, !PT ;  /* 0x00000009ff0c7212 */ /* 0x000fc600078e33ff */
[----:B------:R-:W-:Y:S02]  /*16290*/  VIADD R138, R137, UR54 ;  /* 0x00000036898a7c36 */ /* 0x000fe40008000000 */
[----:B------:R-:W-:-:S03]  /*162a0*/  IMAD.IADD R137, R12, 0x1, R137 ;  /* 0x000000010c897824 */ /* 0x000fc600078e0289 */
[----:B0-----:R-:W-:Y:S01]  /*162b0*/  IADD3 R15, R138, R141, RZ ;  /* 0x0000008d8a0f7210 */ /* 0x001fe20007ffe0ff */
[----:B--2---:R-:W-:Y:S01]  /*162c0*/  IMAD.IADD R5, R137, 0x1, R141 ;  /* 0x0000000189057824 */ /* 0x004fe200078e028d */
[----:B------:R-:W-:Y:S06]  /*162d0*/  @!P1 BRA `(.L_x_1789) ;  /* 0x0000000000549947 */ /* 0x000fec0003800000 */
        /* <DEDUP_REMOVED lines=12> */
.L_x_1791:
[----:B------:R-:W-:-:S05]  /*163a0*/  IMAD.U32 R136, RZ, RZ, UR39 ;  /* 0x00000027ff887e24 */ /* 0x000fca000f8e00ff */
[----:B------:R-:W-:-:S13]  /*163b0*/  ISETP.NE.AND P1, PT, R136, 0x1, PT ;  /* 0x000000018800780c */ /* 0x000fda0003f25270 */
[----:B------:R-:W0:Y:S02]  /*163c0*/  @P1 LDC.64 R12, c[0x0][0x9e8] ;  /* 0x00027a00ff0c1b82 */ /* 0x000e240000000a00 */
[----:B0-----:R-:W-:-:S05]  /*163d0*/  @P1 IMAD.HI.U32 R12, R141, R12, RZ ;  /* 0x0000000c8d0c1227 */ /* 0x001fca00078e00ff */
[----:B------:R-:W-:-:S07]  /*163e0*/  @P1 SHF.R.U32.HI R141, RZ, R13, R12 ;  /* 0x0000000dff8d1219 */ /* 0x000fce000001160c */
.L_x_1792:
[----:B------:R-:W-:Y:S05]  /*163f0*/  BSYNC B2 ;  /* 0x0000000000027941 */ /* 0x000fea0003800000 */
.L_x_1790:
[----:B------:R-:W-:-:S05]  /*16400*/  IMAD R12, R141, R136, R0 ;  /* 0x000000888d0c7224 */ /* 0x000fca00078e0200 */
[----:B------:R-:W-:Y:S02]  /*16410*/  VIADDMNMX R15, R12, R136, R15, PT ;  /* 0x000000880c0f7246 */ /* 0x000fe4000380010f */
[----:B------:R-:W-:-:S07]  /*16420*/  VIMNMX R5, R5, R12, !PT ;  /* 0x0000000c05057248 */ /* 0x000fce0007fe0100 */
.L_x_1789:
[C---:B------:R-:W-:Y:S01]  /*16430*/  ISETP.GE.AND P1, PT, R139.reuse, 0x2, PT ;  /* 0x000000028b00780c */ /* 0x040fe20003f26270 */
[----:B------:R-:W0:Y:S01]  /*16440*/  SHFL.IDX PT, R2, R2, 0x1, 0x1c1f ;  /* 0x003c1f0002027f89 */ /* 0x000e2200000e0000 */
[----:B------:R-:W-:Y:S02]  /*16450*/  ISETP.GE.AND P2, PT, R139, 0x9, PT ;  /* 0x000000098b00780c */ /* 0x000fe40003f46270 */
[----:B------:R-:W-:Y:S02]  /*16460*/  ISETP.GT.AND P4, PT, R5, 0x1, !P1 ;  /* 0x000000010500780c */ /* 0x000fe40004f84270 */
[----:B------:R-:W-:Y:S02]  /*16470*/  ISETP.GE.AND P5, PT, R139, 0xa, PT ;  /* 0x0000000a8b00780c */ /* 0x000fe40003fa6270 */
[----:B------:R-:W-:Y:S02]  /*16480*/  ISETP.GT.AND P3, PT, R5, 0x8, !P2 ;  /* 0x000000080500780c */ /* 0x000fe40005764270 */
[----:B------:R-:W-:-:S02]  /*16490*/  ISETP.LT.OR P4, PT, R15, 0x2, P4 ;  /* 0x000000020f00780c */ /* 0x000fc40002781670 */
[----:B------:R-:W-:Y:S02]  /*164a0*/  ISETP.LT.OR P3, PT, R15, 0x9, P3 ;  /* 0x000000090f00780c */ /* 0x000fe40001f61670 */
[----:B------:R-:W-:Y:S02]  /*164b0*/  FSEL R136, R89, -INF , !P4 ;  /* 0xff80000059887808 */ /* 0x000fe40006000000 */
[----:B------:R-:W-:Y:S02]  /*164c0*/  ISETP.GE.AND P4, PT, R139, 0x11, PT ;  /* 0x000000118b00780c */ /* 0x000fe40003f86270 */
[----:B------:R-:W-:Y:S02]  /*164d0*/  LOP3.LUT R22, R22, 0xfffffffb, RZ, 0xc0, !PT ;  /* 0xfffffffb16167812 */ /* 0x000fe400078ec0ff */
[----:B------:R-:W-:Y:S02]  /*164e0*/  FSEL R92, R92, -INF , !P3 ;  /* 0xff8000005c5c7808 */ /* 0x000fe40005800000 */
[----:B------:R-:W-:-:S02]  /*164f0*/  ISETP.GT.AND P3, PT, R5, 0x9, !P5 ;  /* 0x000000090500780c */ /* 0x000fc40006f64270 */
[----:B------:R-:W-:Y:S01]  /*16500*/  @P5 LOP3.LUT R22, R22, 0x4, RZ, 0xfc, !PT ;  /* 0x0000000416165812 */ /* 0x000fe200078efcff */
[----:B0-----:R-:W-:Y:S01]  /*16510*/  IMAD.IADD R138, R138, 0x1, R2 ;  /* 0x000000018a8a7824 */ /* 0x001fe200078e0202 */
[----:B------:R-:W-:Y:S02]  /*16520*/  ISETP.LT.OR P3, PT, R15, 0xa, P3 ;  /* 0x0000000a0f00780c */ /* 0x000fe40001f61670 */
[----:B------:R-:W-:Y:S02]  /*16530*/  LOP3.LUT R22, R22, 0xfffffff7, RZ, 0xc0, !PT ;  /* 0xfffffff716167812 */ /* 0x000fe400078ec0ff */
[----:B------:R-:W-:Y:S02]  /*16540*/  FSEL R140, R93, -INF , !P3 ;  /* 0xff8000005d8c7808 */ /* 0x000fe40005800000 */
[----:B------:R-:W-:Y:S02]  /*16550*/  @P4 LOP3.LUT R22, R22, 0x8, RZ, 0xfc, !PT ;  /* 0x0000000816164812 */ /* 0x000fe400078efcff */
[----:B------:R-:W-:-:S02]  /*16560*/  ISETP.GT.AND P3, PT, R5, 0x10, !P4 ;  /* 0x000000100500780c */ /* 0x000fc40006764270 */
[----:B------:R-:W-:Y:S02]  /*16570*/  ISETP.GE.AND P4, PT, R139, 0x12, PT ;  /* 0x000000128b00780c */ /* 0x000fe40003f86270 */
[----:B------:R-:W-:Y:S02]  /*16580*/  ISETP.LT.OR P3, PT, R15, 0x11, P3 ;  /* 0x000000110f00780c */ /* 0x000fe40001f61670 */
[----:B------:R-:W-:Y:S02]  /*16590*/  LOP3.LUT R22, R22, 0xffffffef, RZ, 0xc0, !PT ;  /* 0xffffffef16167812 */ /* 0x000fe400078ec0ff */
[----:B------:R-:W-:Y:S02]  /*165a0*/  FSEL R96, R96, -INF , !P3 ;  /* 0xff80000060607808 */ /* 0x000fe40005800000 */
[----:B------:R-:W-:Y:S02]  /*165b0*/  ISETP.GT.AND P3, PT, R5, 0x11, !P4 ;  /* 0x000000110500780c */ /* 0x000fe40006764270 */
[----:B------:R-:W-:-:S02]  /*165c0*/  IADD3 R137, R137, R2, RZ ;  /* 0x0000000289897210 */ /* 0x000fc40007ffe0ff */
[----:B------:R-:W-:Y:S02]  /*165d0*/  ISETP.LT.OR P3, PT, R15, 0x12, P3 ;  /* 0x000000120f00780c */ /* 0x000fe40001f61670 */
[----:B------:R-:W-:Y:S02]  /*165e0*/  @P4 LOP3.LUT R22, R22, 0x10, RZ, 0xfc, !PT ;  /* 0x0000001016164812 */ /* 0x000fe400078efcff */
[----:B------:R-:W-:Y:S02]  /*165f0*/  ISETP.GE.AND P4, PT, R139, 0x19, PT ;  /* 0x000000198b00780c */ /* 0x000fe40003f86270 */
[----:B------:R-:W-:Y:S02]  /*16600*/  LOP3.LUT R22, R22, 0xfffbffff, RZ, 0xc0, !PT ;  /* 0xfffbffff16167812 */ /* 0x000fe400078ec0ff */
[----:B------:R-:W-:Y:S02]  /*16610*/  FSEL R142, R97, -INF , !P3 ;  /* 0xff800000618e7808 */ /* 0x000fe40005800000 */
[----:B------:R-:W-:-:S04]  /*16620*/  ISETP.GT.AND P3, PT, R5, 0x18, !P4 ;  /* 0x000000180500780c */ /* 0x000fc80006764270 */
[----:B------:R-:W-:-:S03]  /*16630*/  ISETP.LT.OR P3, PT, R15, 0x19, P3 ;  /* 0x000000190f00780c */ /* 0x000fc60001f61670 */
        /* <DEDUP_REMOVED lines=68> */
[----:B------:R-:W-:Y:S02]  /*16a80*/  FSEL R154, R121, -INF , !P3 ;  /* 0xff800000799a7808 */ /* 0x000fe40005800000 */
[----:B------:R-:W-:Y:S02]  /*16a90*/  LOP3.LUT R22, R22, 0xffffffbf, RZ, 0xc0, !PT ;  /* 0xffffffbf16167812 */ /* 0x000fe400078ec0ff */
[----:B------:R-:W-:-:S04]  /*16aa0*/  ISETP.GT.AND P3, PT, R5, 0x48, !P4 ;  /* 0x000000480500780c */ /* 0x000fc80006764270 */
[----:B------:R-:W-:-:S03]  /*16ab0*/  ISETP.LT.OR P3, PT, R15, 0x49, P3 ;  /* 0x000000490f00780c */ /* 0x000fc60001f61670 */
[----:B------:R-:W-:Y:S02]  /*16ac0*/  @P4 LOP3.LUT R22, R22, 0x40, RZ, 0xfc, !PT ;  /* 0x0000004016164812 */ /* 0x000fe400078efcff */
[----:B------:R-:W-:Y:S02]  /*16ad0*/  ISETP.GE.AND P4, PT, R139, 0x4a, PT ;  /* 0x0000004a8b00780c */ /* 0x000fe40003f86270 */
[----:B------:R-:W-:Y:S02]  /*16ae0*/  FSEL R124, R124, -INF , !P3 ;  /* 0xff8000007c7c7808 */ /* 0x000fe40005800000 */
[----:B------:R-:W-:Y:S02]  /*16af0*/  ISETP.GT.AND P3, PT, R5, 0x49, !P4 ;  /* 0x000000490500780c */ /* 0x000fe40006764270 */
[----:B------:R-:W-:Y:S02]  /*16b00*/  LOP3.LUT R22, R22, 0xffffffdf, RZ, 0xc0, !PT ;  /* 0xffffffdf16167812 */ /* 0x000fe400078ec0ff */
[----:B------:R-:W-:-:S04]  /*16b10*/  ISETP.LT.OR P3, PT, R15, 0x4a, P3 ;  /* 0x0000004a0f00780c */ /* 0x000fc80001f61670 */
[----:B------:R-:W-:Y:S02]  /*16b20*/  FSEL R156, R125, -INF , !P3 ;  /* 0xff8000007d9c7808 */ /* 0x000fe40005800000 */
[----:B------:R-:W-:Y:S02]  /*16b30*/  ISETP.GE.AND P3, PT, R139, 0x51, PT ;  /* 0x000000518b00780c */ /* 0x000fe40003f66270 */
[----:B------:R-:W-:Y:S02]  /*16b40*/  @P4 LOP3.LUT R22, R22, 0x20, RZ, 0xfc, !PT ;  /* 0x0000002016164812 */ /* 0x000fe400078efcff */
[----:B------:R-:W-:Y:S02]  /*16b50*/  ISETP.GT.AND P4, PT, R5, 0x50, !P3 ;  /* 0x000000500500780c */ /* 0x000fe40005f84270 */
[----:B------:R-:W-:Y:S02]  /*16b60*/  LOP3.LUT R22, R22, 0xfffffffd, RZ, 0xc0, !PT ;  /* 0xfffffffd16167812 */ /* 0x000fe400078ec0ff */
        /* <DEDUP_REMOVED lines=10> */
[----:B------:R-:W-:-:S13]  /*16c10*/  ISETP.GE.AND P6, PT, R139, 0x1, PT ;  /* 0x000000018b00780c */ /* 0x000fda0003fc6270 */
[----:B------:R-:W-:Y:S02]  /*16c20*/  @P6 LOP3.LUT R22, R22, 0x2, RZ, 0xfc, !PT ;  /* 0x0000000216166812 */ /* 0x000fe400078efcff */
[----:B------:R-:W-:Y:S02]  /*16c30*/  ISETP.GT.AND P6, PT, R5, RZ, !P6 ;  /* 0x000000ff0500720c */ /* 0x000fe400077c4270 */
[----:B------:R-:W-:Y:S02]  /*16c40*/  LOP3.LUT R22, R22, 0xfffffffe, RZ, 0xc0, !PT ;  /* 0xfffffffe16167812 */ /* 0x000fe400078ec0ff */
[----:B------:R-:W-:-:S04]  /*16c50*/  ISETP.LT.OR P6, PT, R15, 0x1, P6 ;  /* 0x000000010f00780c */ /* 0x000fc800037c1670 */
[----:B------:R-:W-:Y:S02]  /*16c60*/  FSEL R88, R88, -INF , !P6 ;  /* 0xff80000058587808 */ /* 0x000fe40007000000 */
[----:B------:R-:W-:-:S13]  /*16c70*/  ISETP.GE.AND P6, PT, R139, 0x5a, PT ;  /* 0x0000005a8b00780c */ /* 0x000fda0003fc6270 */
[----:B------:R-:W-:Y:S02]  /*16c80*/  @P6 LOP3.LUT R22, R22, 0x1, RZ, 0xfc, !PT ;  /* 0x0000000116166812 */ /* 0x000fe400078efcff */
[----:B------:R-:W-:-:S04]  /*16c90*/  ISETP.GT.AND P6, PT, R5, 0x59, !P6 ;  /* 0x000000590500780c */ /* 0x000fc800077c4270 */
[----:B------:R-:W-:-:S04]  /*16ca0*/  ISETP.LT.OR P6, PT, R15, 0x5a, P6 ;  /* 0x0000005a0f00780c */ /* 0x000fc800037c1670 */
        /* <DEDUP_REMOVED lines=15> */
.L_x_1795:
[----:B------:R-:W-:-:S05]  /*16da0*/  IMAD.U32 R15, RZ, RZ, UR39 ;  /* 0x00000027ff0f7e24 */ /* 0x000fca000f8e00ff */
[----:B------:R-:W-:-:S13]  /*16db0*/  ISETP.NE.AND P6, PT, R15, 0x1, PT ;  /* 0x000000010f00780c */ /* 0x000fda0003fc5270 */
[----:B------:R-:W0:Y:S02]  /*16dc0*/  @P6 LDC.64 R12, c[0x0][0x9e8] ;  /* 0x00027a00ff0c6b82 */ /* 0x000e240000000a00 */
[----:B0-----:R-:W-:-:S05]  /*16dd0*/  @P6 IMAD.HI.U32 R12, R5, R12, RZ ;  /* 0x0000000c050c6227 */ /* 0x001fca00078e00ff */
[----:B------:R-:W-:-:S07]  /*16de0*/  @P6 SHF.R.U32.HI R5, RZ, R13, R12 ;  /* 0x0000000dff056219 */ /* 0x000fce000001160c */
.L_x_1796:
[----:B------:R-:W-:Y:S05]  /*16df0*/  BSYNC B2 ;  /* 0x0000000000027941 */ /* 0x000fea0003800000 */
.L_x_1794:
[----:B------:R-:W-:-:S05]  /*16e00*/  IMAD R0, R5, R15, R0 ;  /* 0x0000000f05007224 */ /* 0x000fca00078e0200 */
[----:B------:R-:W-:Y:S02]  /*16e10*/  VIADDMNMX R138, R0, R15, R138, PT ;  /* 0x0000000f008a7246 */ /* 0x000fe4000380018a */
[----:B------:R-:W-:-:S07]  /*16e20*/  VIMNMX R137, R137, R0, !PT ;  /* 0x0000000089897248 */ /* 0x000fce0007fe0100 */
.L_x_1793:
[C---:B------:R-:W-:Y:S02]  /*16e30*/  ISETP.GT.AND P1, PT, R137.reuse, 0x1, !P1 ;  /* 0x000000018900780c */ /* 0x040fe40004f24270 */
[----:B------:R-:W-:Y:S02]  /*16e40*/  ISETP.GT.AND P2, PT, R137, 0x8, !P2 ;  /* 0x000000088900780c */ /* 0x000fe40005744270 */
[C---:B------:R-:W-:Y:S02]  /*16e50*/  ISETP.LT.OR P1, PT, R138.reuse, 0x2, P1 ;  /* 0x000000028a00780c */ /* 0x040fe40000f21670 */
[----:B------:R-:W-:Y:S02]  /*16e60*/  ISETP.LT.OR P2, PT, R138, 0x9, P2 ;  /* 0x000000098a00780c */ /* 0x000fe40001741670 */
[----:B------:R-:W-:Y:S02]  /*16e70*/  FSEL R2, R91, -INF , !P1 ;  /* 0xff8000005b027808 */ /* 0x000fe40004800000 */
[----:B------:R-:W-:-:S02]  /*16e80*/  LOP3.LUT P1, RZ, R22, 0x4, RZ, 0xc0, !PT ;  /* 0x0000000416ff7812 */ /* 0x000fc4000782c0ff */
[----:B------:R-:W-:Y:S02]  /*16e90*/  FSEL R94, R94, -INF , !P2 ;  /* 0xff8000005e5e7808 */ /* 0x000fe40005000000 */
[----:B------:R-:W-:Y:S02]  /*16ea0*/  ISETP.GT.AND P1, PT, R137, 0x9, !P1 ;  /* 0x000000098900780c */ /* 0x000fe40004f24270 */
[----:B------:R-:W-:Y:S02]  /*16eb0*/  LOP3.LUT P2, RZ, R22, 0x20000, RZ, 0xc0, !PT ;  /* 0x0002000016ff7812 */ /* 0x000fe4000784c0ff */
[----:B------:R-:W-:Y:S02]  /*16ec0*/  ISETP.LT.OR P1, PT, R138, 0xa, P1 ;  /* 0x0000000a8a00780c */ /* 0x000fe40000f21670 */
[----:B------:R-:W-:Y:S02]  /*16ed0*/  LOP3.LUT P6, RZ, R22, 0x10000, RZ, 0xc0, !PT ;  /* 0x0001000016ff7812 */ /* 0x000fe400078cc0ff */
[----:B------:R-:W-:-:S02]  /*16ee0*/  FSEL R204, R95, -INF , !P1 ;  /* 0xff8000005fcc7808 */ /* 0x000fc40004800000 */
[----:B------:R-:W-:Y:S02]  /*16ef0*/  LOP3.LUT P1, RZ, R22, 0x8, RZ, 0xc0, !PT ;  /* 0x0000000816ff7812 */ /* 0x000fe4000782c0ff */
[----:B------:R-:W-:Y:S02]  /*16f00*/  FMNMX.FTZ R5, R88, R4, !PT ;  /* 0x0000000458057209 */ /* 0x000fe40007810000 */
[----:B------:R-:W-:Y:S02]  /*16f10*/  ISETP.GT.AND P1, PT, R137, 0x10, !P1 ;  /* 0x000000108900780c */ /* 0x000fe40004f24270 */
[----:B------:R-:W-:Y:S02]  /*16f20*/  FMNMX.FTZ R5, R136, R5, !PT ;  /* 0x0000000588057209 */ /* 0x000fe40007810000 */
[----:B------:R-:W-:Y:S02]  /*16f30*/  ISETP.LT.OR P1, PT, R138, 0x11, P1 ;  /* 0x000000118a00780c */ /* 0x000fe40000f21670 */
[----:B------:R-:W-:-:S02]  /*16f40*/  FMNMX.FTZ R5, R92, R5, !PT ;  /* 0x000000055c057209 */ /* 0x000fc40007810000 */
[----:B------:R-:W-:Y:S02]  /*16f50*/  FSEL R98, R98, -INF , !P1 ;  /* 0xff80000062627808 */ /* 0x000fe40004800000 */
[----:B------:R-:W-:Y:S02]  /*16f60*/  LOP3.LUT P1, RZ, R22, 0x10, RZ, 0xc0, !PT ;  /* 0x0000001016ff7812 */ /* 0x000fe4000782c0ff */
[----:B------:R-:W-:Y:S02]  /*16f70*/  FMNMX.FTZ R5, R140, R5, !PT ;  /* 0x000000058c057209 */ /* 0x000fe40007810000 */
[----:B------:R-:W-:Y:S02]  /*16f80*/  ISETP.GT.AND P1, PT, R137, 0x11, !P1 ;  /* 0x000000118900780c */ /* 0x000fe40004f24270 */
[----:B------:R-:W-:Y:S02]  /*16f90*/  FMNMX.FTZ R5, R96, R5, !PT ;  /* 0x0000000560057209 */ /* 0x000fe40007810000 */
[----:B------:R-:W-:-:S02]  /*16fa0*/  ISETP.LT.OR P1, PT, R138, 0x12, P1 ;  /* 0x000000128a00780c */ /* 0x000fc40000f21670 */
[----:B------:R-:W-:Y:S02]  /*16fb0*/  FMNMX.FTZ R5, R142, R5, !PT ;  /* 0x000000058e057209 */ /* 0x000fe40007810000 */
[----:B------:R-:W-:Y:S02]  /*16fc0*/  FSEL R210, R99, -INF , !P1 ;  /* 0xff80000063d27808 */ /* 0x000fe40004800000 */
[----:B------:R-:W-:Y:S02]  /*16fd0*/  LOP3.LUT P1, RZ, R22, 0x40000, RZ, 0xc0, !PT ;  /* 0x0004000016ff7812 */ /* 0x000fe4000782c0ff */
[----:B------:R-:W-:Y:S02]  /*16fe0*/  FMNMX.FTZ R5, R100, R5, !PT ;  /* 0x0000000564057209 */ /* 0x000fe40007810000 */
[----:B------:R-:W-:Y:S02]  /*16ff0*/  ISETP.GT.AND P1, PT, R137, 0x18, !P1 ;  /* 0x000000188900780c */ /* 0x000fe40004f24270 */
[----:B------:R-:W-:-:S02]  /*17000*/  FMNMX.FTZ R5, R144, R5, !PT ;  /* 0x0000000590057209 */ /* 0x000fc40007810000 */
[----:B------:R-:W-:Y:S02]  /*17010*/  ISETP.LT.OR P1, PT, R138, 0x19, P1 ;  /* 0x000000198a00780c */ /* 0x000fe40000f21670 */
[----:B------:R-:W-:Y:S02]  /*17020*/  FMNMX.FTZ R5, R104, R5, !PT ;  /* 0x0000000568057209 */ /* 0x000fe40007810000 */
[----:B------:R-:W-:Y:S02]  /*17030*/  FSEL R102, R102, -INF , !P1 ;  /* 0xff80000066667808 */ /* 0x000fe40004800000 */
[----:B------:R-:W-:Y:S02]  /*17040*/  ISETP.GT.AND P1, PT, R137, 0x19, !P2 ;  /* 0x000000198900780c */ /* 0x000fe40005724270 */
[----:B------:R-:W-:Y:S02]  /*17050*/  FMNMX.FTZ R5, R146, R5, !PT ;  /* 0x0000000592057209 */ /* 0x000fe40007810000 */
        /* <DEDUP_REMOVED lines=22> */
[----:B------:R-:W-:Y:S02]  /*171c0*/  LOP3.LUT P1, RZ, R22, 0x2000, RZ, 0xc0, !PT ;  /* 0x0000200016ff7812 */ /* 0x000fe4000782c0ff */
[----:B------:R-:W-:Y:S02]  /*171d0*/  FMNMX.FTZ R5, R156, R5, !PT ;  /* 0x000000059c057209 */ /* 0x000fe40007810000 */
[----:B------:R-:W-:-:S02]  /*171e0*/  ISETP.GT.AND P1, PT, R137, 0x29, !P1 ;  /* 0x000000298900780c */ /* 0x000fc40004f24270 */
[----:B------:R-:W-:Y:S02]  /*171f0*/  FMNMX.FTZ R5, R128, R5, !PT ;  /* 0x0000000580057209 */ /* 0x000fe40007810000 */
[----:B------:R-:W-:Y:S02]  /*17200*/  ISETP.LT.OR P1, PT, R138, 0x2a, P1 ;  /* 0x0000002a8a00780c */ /* 0x000fe40000f21670 */
[----:B------:R-:W-:Y:S02]  /*17210*/  FMNMX.FTZ R5, R158, R5, !PT ;  /* 0x000000059e057209 */ /* 0x000fe40007810000 */
[----:B------:R-:W-:Y:S02]  /*17220*/  FSEL R228, R111, -INF , !P1 ;  /* 0xff8000006fe47808 */ /* 0x000fe40004800000 */
[----:B------:R-:W-:Y:S02]  /*17230*/  LOP3.LUT P1, RZ, R22, 0x1000, RZ, 0xc0, !PT ;  /* 0x0000100016ff7812 */ /* 0x000fe4000782c0ff */
[----:B------:R-:W-:-:S02]  /*17240*/  FMNMX.FTZ R5, R132, R5, !PT ;  /* 0x0000000584057209 */ /* 0x000fc40007810000 */
[----:B------:R-:W-:Y:S02]  /*17250*/  ISETP.GT.AND P1, PT, R137, 0x30, !P1 ;  /* 0x000000308900780c */ /* 0x000fe40004f24270 */
[----:B------:R-:W-:Y:S02]  /*17260*/  FMNMX.FTZ R0, R160, R5, !PT ;  /* 0x00000005a0007209 */ /* 0x000fe40007810000 */
[----:B------:R-:W-:Y:S02]  /*17270*/  ISETP.LT.OR P1, PT, R138, 0x31, P1 ;  /* 0x000000318a00780c */ /* 0x000fe40000f21670 */
[----:B------:R-:W-:Y:S01]  /*17280*/  LOP3.LUT P2, RZ, R22, 0x40, RZ, 0xc0, !PT ;  /* 0x0000004016ff7812 */ /* 0x000fe2000784c0ff */
[----:B------:R-:W0:Y:S01]  /*17290*/  SHFL.BFLY PT, R5, R0, 0x2, 0x1f ;  /* 0x0c401f0000057f89 */ /* 0x000e2200000e0000 */
[----:B------:R-:W-:Y:S02]  /*172a0*/  FSEL R114, R114, -INF , !P1 ;  /* 0xff80000072727808 */ /* 0x000fe40004800000 */
[----:B------:R-:W-:-:S02]  /*172b0*/  LOP3.LUT P1, RZ, R22, 0x800, RZ, 0xc0, !PT ;  /* 0x0000080016ff7812 */ /* 0x000fc4000782c0ff */
[----:B------:R-:W-:Y:S02]  /*172c0*/  LOP3.LUT P6, RZ, R22, 0x20, RZ, 0xc0, !PT ;  /* 0x0000002016ff7812 */ /* 0x000fe400078cc0ff */
[C---:B------:R-:W-:Y:S02]  /*172d0*/  ISETP.GT.AND P1, PT, R137.reuse, 0x31, !P1 ;  /* 0x000000318900780c */ /* 0x040fe40004f24270 */
[----:B------:R-:W-:Y:S02]  /*172e0*/  ISETP.GT.AND P3, PT, R137, 0x50, !P3 ;  /* 0x000000508900780c */ /* 0x000fe40005f64270 */
[C---:B------:R-:W-:Y:S02]  /*172f0*/  ISETP.LT.OR P1, PT, R138.reuse, 0x32, P1 ;  /* 0x000000328a00780c */ /* 0x040fe40000f21670 */
[----:B------:R-:W-:Y:S02]  /*17300*/  ISETP.LT.OR P3, PT, R138, 0x51, P3 ;  /* 0x000000518a00780c */ /* 0x000fe40001f61670 */
[----:B------:R-:W-:-:S02]  /*17310*/  FSEL R115, R115, -INF , !P1 ;  /* 0xff80000073737808 */ /* 0x000fc40004800000 */
[----:B------:R-:W-:Y:S02]  /*17320*/  LOP3.LUT P1, RZ, R22, 0x400, RZ, 0xc0, !PT ;  /* 0x0000040016ff7812 */ /* 0x000fe4000782c0ff */
[C---:B------:R-:W-:Y:S02]  /*17330*/  ISETP.GT.AND P4, PT, R137.reuse, 0x51, !P4 ;  /* 0x000000518900780c */ /* 0x040fe40006784270 */
[----:B------:R-:W-:Y:S02]  /*17340*/  ISETP.GT.AND P1, PT, R137, 0x38, !P1 ;  /* 0x000000388900780c */ /* 0x000fe40004f24270 */
[----:B------:R-:W-:Y:S02]  /*17350*/  FSEL R130, R130, -INF , !P3 ;  /* 0xff80000082827808 */ /* 0x000fe40005800000 */
[----:B------:R-:W-:Y:S02]  /*17360*/  ISETP.LT.OR P1, PT, R138, 0x39, P1 ;  /* 0x000000398a00780c */ /* 0x000fe40000f21670 */
[----:B0-----:R-:W-:Y:S01]  /*17370*/  FMNMX.FTZ R13, R0, R5, !PT ;  /* 0x00000005000d7209 */ /* 0x001fe20007810000 */
[----:B------:R-:W-:Y:S01]  /*17380*/  IMAD.U32 R5, RZ, RZ, UR47 ;  /* 0x0000002fff057e24 */ /* 0x000fe2000f8e00ff */
[----:B------:R-:W-:-:S02]  /*17390*/  FSEL R118, R118, -INF , !P1 ;  /* 0xff80000076767808 */ /* 0x000fc40004800000 */
[----:B------:R-:W-:Y:S01]  /*173a0*/  LOP3.LUT P1, RZ, R22, 0x200, RZ, 0xc0, !PT ;  /* 0x0000020016ff7812 */ /* 0x000fe2000782c0ff */
[----:B------:R-:W0:Y:S01]  /*173b0*/  SHFL.BFLY PT, R12, R13, 0x1, 0x1f ;  /* 0x0c201f000d0c7f89 */ /* 0x000e2200000e0000 */
[C---:B------:R-:W-:Y:S02]  /*173c0*/  ISETP.GT.AND P5, PT, R137.reuse, 0x58, !P5 ;  /* 0x000000588900780c */ /* 0x040fe40006fa4270 */
[----:B------:R-:W-:Y:S02]  /*173d0*/  ISETP.GT.AND P1, PT, R137, 0x39, !P1 ;  /* 0x000000398900780c */ /* 0x000fe40004f24270 */
[C---:B------:R-:W-:Y:S02]  /*173e0*/  ISETP.LT.OR P4, PT, R138.reuse, 0x52, P4 ;  /* 0x000000528a00780c */ /* 0x040fe40002781670 */
[C---:B------:R-:W-:Y:S02]  /*173f0*/  ISETP.LT.OR P1, PT, R138.reuse, 0x3a, P1 ;  /* 0x0000003a8a00780c */ /* 0x040fe40000f21670 */
[----:B------:R-:W-:-:S02]  /*17400*/  ISETP.LT.OR P5, PT, R138, 0x59, P5 ;  /* 0x000000598a00780c */ /* 0x000fc40002fa1670 */
[----:B------:R-:W-:Y:S02]  /*17410*/  FSEL R119, R119, -INF , !P1 ;  /* 0xff80000077777808 */ /* 0x000fe40004800000 */
[----:B------:R-:W-:Y:S02]  /*17420*/  LOP3.LUT P1, RZ, R22, 0x100, RZ, 0xc0, !PT ;  /* 0x0000010016ff7812 */ /* 0x000fe4000782c0ff */
[----:B------:R-:W-:Y:S02]  /*17430*/  FSEL R131, R131, -INF , !P4 ;  /* 0xff80000083837808 */ /* 0x000fe40006000000 */
[----:B------:R-:W-:Y:S02]  /*17440*/  ISETP.GT.AND P1, PT, R137, 0x40, !P1 ;  /* 0x000000408900780c */ /* 0x000fe40004f24270 */
[----:B------:R-:W-:Y:S02]  /*17450*/  FSEL R134, R134, -INF , !P5 ;  /* 0xff80000086867808 */ /* 0x000fe40006800000 */
[----:B------:R-:W-:-:S02]  /*17460*/  ISETP.LT.OR P1, PT, R138, 0x41, P1 ;  /* 0x000000418a00780c */ /* 0x000fc40000f21670 */
[----:B0-----:R-:W-:Y:S02]  /*17470*/  FMNMX.FTZ R12, R13, R12, !PT ;  /* 0x0000000c0d0c7209 */ /* 0x001fe40007810000 */
[----:B------:R-:W-:Y:S02]  /*17480*/  FSEL R122, R122, -INF , !P1 ;  /* 0xff8000007a7a7808 */ /* 0x000fe40004800000 */
[----:B------:R-:W-:Y:S01]  /*17490*/  LOP3.LUT P1, RZ, R22, 0x80, RZ, 0xc0, !PT ;  /* 0x0000008016ff7812 */ /* 0x000fe2000782c0ff */
[----:B------:R-:W-:-:S03]  /*174a0*/  FMUL.FTZ R99, R12, R5 ;  /* 0x000000050c637220 */ /* 0x000fc60000410000 */
[----:B------:R-:W-:-:S04]  /*174b0*/  ISETP.GT.AND P1, PT, R137, 0x41, !P1 ;  /* 0x000000418900780c */ /* 0x000fc80004f24270 */
[----:B------:R-:W-:-:S04]  /*174c0*/  ISETP.LT.OR P1, PT, R138, 0x42, P1 ;  /* 0x000000428a00780c */ /* 0x000fc80000f21670 */
[----:B------:R-:W-:Y:S02]  /*174d0*/  FSEL R123, R123, -INF , !P1 ;  /* 0xff8000007b7b7808 */ /* 0x000fe40004800000 */
[----:B------:R-:W-:-:S04]  /*174e0*/  ISETP.GT.AND P1, PT, R137, 0x48, !P2 ;  /* 0x000000488900780c */ /* 0x000fc80005724270 */
[----:B------:R-:W-:-:S04]  /*174f0*/  ISETP.LT.OR P1, PT, R138, 0x49, P1 ;  /* 0x000000498a00780c */ /* 0x000fc80000f21670 */
[----:B------:R-:W-:Y:S02]  /*17500*/  FSEL R126, R126, -INF , !P1 ;  /* 0xff8000007e7e7808 */ /* 0x000fe40004800000 */
[----:B------:R-:W-:Y:S02]  /*17510*/  ISETP.GT.AND P1, PT, R137, 0x49, !P6 ;  /* 0x000000498900780c */ /* 0x000fe40007724270 */
[----:B------:R-:W-:Y:S02]  /*17520*/  LOP3.LUT P6, RZ, R22, 0x2, RZ, 0xc0, !PT ;  /* 0x0000000216ff7812 */ /* 0x000fe400078cc0ff */
[----:B------:R-:W-:-:S04]  /*17530*/  ISETP.LT.OR P1, PT, R138, 0x4a, P1 ;  /* 0x0000004a8a00780c */ /* 0x000fc80000f21670 */
[----:B------:R-:W-:Y:S02]  /*17540*/  FSEL R127, R127, -INF , !P1 ;  /* 0xff8000007f7f7808 */ /* 0x000fe40004800000 */
[C---:B------:R-:W-:Y:S02]  /*17550*/  ISETP.GT.AND P1, PT, R137.reuse, RZ, !P6 ;  /* 0x000000ff8900720c */ /* 0x040fe40007724270 */
[----:B------:R-:W-:Y:S02]  /*17560*/  LOP3.LUT P6, RZ, R22, 0x1, RZ, 0xc0, !PT ;  /* 0x0000000116ff7812 */ /* 0x000fe400078cc0ff */
        /* <DEDUP_REMOVED lines=11> */
[----:B------:R-:W-:Y:S01]  /*17620*/  FSEL R113, R12, RZ, P1 ;  /* 0x000000ff0c717208 */ /* 0x000fe20000800000 */
        /* <DEDUP_REMOVED lines=23> */
[----:B------:R-:W-:-:S02]  /*177a0*/  FFMA.FTZ R138, R132, R5, -R99 ;  /* 0x00000005848a7223 */ /* 0x000fc40000010863 */
        /* <DEDUP_REMOVED lines=8> */
[----:B------:R-:W-:Y:S01]  /*17830*/  FMNMX.FTZ R0, R118, R13, !PT ;  /* 0x0000000d76007209 */ /* 0x000fe20007810000 */
[-CC-:B------:R-:W-:Y:S01]  /*17840*/  FFMA.FTZ R13, R104, R5.reuse, -R99.reuse ;  /* 0x00000005680d7223 */ /* 0x180fe20000010863 */
[----:B------:R-:W-:Y:S02]  /*17850*/  FFMA.FTZ R104, R158, R5, -R99 ;  /* 0x000000059e687223 */ /* 0x000fe40000010863 */
[----:B------:R-:W-:Y:S01]  /*17860*/  FMNMX.FTZ R97, R119, R0, !PT ;  /* 0x0000000077617209 */ /* 0x000fe20007810000 */
[----:B------:R-:W-:Y:S03]  /*17870*/  MUFU.EX2 R93, R93 ;  /* 0x0000005d005d7308 */ /* 0x000fe60000000800 */
[----:B------:R-:W-:-:S04]  /*17880*/  FMNMX.FTZ R0, R122, R97, !PT ;  /* 0x000000617a007209 */ /* 0x000fc80007810000 */
[----:B------:R-:W-:Y:S01]  /*17890*/  FMNMX.FTZ R97, R123, R0, !PT ;  /* 0x000000007b617209 */ /* 0x000fe20007810000 */
[----:B------:R-:W-:Y:S03]  /*178a0*/  MUFU.EX2 R15, R15 ;  /* 0x0000000f000f7308 */ /* 0x000fe60000000800 */
[----:B------:R-:W-:Y:S01]  /*178b0*/  FMNMX.FTZ R0, R126, R97, !PT ;  /* 0x000000617e007209 */ /* 0x000fe20007810000 */
[-CC-:B------:R-:W-:Y:S01]  /*178c0*/  FFMA.FTZ R97, R108, R5.reuse, -R99.reuse ;  /* 0x000000056c617223 */ /* 0x180fe20000010863 */
[----:B------:R-:W-:Y:S01]  /*178d0*/  FFMA.FTZ R108, R148, R5, -R99 ;  /* 0x00000005946c7223 */ /* 0x000fe20000010863 */
[----:B------:R-:W-:Y:S02]  /*178e0*/  FSEL R148, R135, -INF , !P2 ;  /* 0xff80000087947808 */ /* 0x000fe40005000000 */
[----:B------:R-:W-:Y:S01]  /*178f0*/  FMNMX.FTZ R101, R127, R0, !PT ;  /* 0x000000007f657209 */ /* 0x000fe20007810000 */
[----:B------:R-:W-:Y:S03]  /*17900*/  MUFU.EX2 R96, R96 ;  /* 0x0000006000607308 */ /* 0x000fe60000000800 */
[----:B------:R-:W-:-:S04]  /*17910*/  FMNMX.FTZ R0, R130, R101, !PT ;  /* 0x0000006582007209 */ /* 0x000fc80007810000 */
[----:B------:R-:W-:Y:S01]  /*17920*/  FMNMX.FTZ R101, R131, R0, !PT ;  /* 0x0000000083657209 */ /* 0x000fe20007810000 */
[----:B------:R-:W-:Y:S03]  /*17930*/  MUFU.EX2 R13, R13 ;  /* 0x0000000d000d7308 */ /* 0x000fe60000000800 */
[----:B------:R-:W-:-:S04]  /*17940*/  FMNMX.FTZ R101, R134, R101, !PT ;  /* 0x0000006586657209 */ /* 0x000fc80007810000 */
[----:B------:R-:W-:Y:S01]  /*17950*/  FMNMX.FTZ R101, R148, R101, !PT ;  /* 0x0000006594657209 */ /* 0x000fe20007810000 */
[----:B------:R-:W-:Y:S04]  /*17960*/  MUFU.EX2 R92, R92 ;  /* 0x0000005c005c7308 */ /* 0x000fe80000000800 */
[----:B------:R-:W0:Y:S04]  /*17970*/  SHFL.BFLY PT, R0, R101, 0x2, 0x1f ;  /* 0x0c401f0065007f89 */ /* 0x000e2800000e0000 */
[----:B------:R-:W-:Y:S08]  /*17980*/  MUFU.EX2 R97, R97 ;  /* 0x0000006100617308 */ /* 0x000ff00000000800 */
[----:B------:R-:W-:Y:S08]  /*17990*/  MUFU.EX2 R108, R108 ;  /* 0x0000006c006c7308 */ /* 0x000ff00000000800 */
[----:B------:R-:W-:Y:S01]  /*179a0*/  MUFU.EX2 R144, R144 ;  /* 0x0000009000907308 */ /* 0x000fe20000000800 */
[----:B0-----:R-:W-:Y:S01]  /*179b0*/  FMNMX.FTZ R0, R101, R0, !PT ;  /* 0x0000000065007209 */ /* 0x001fe20007810000 */
[-CC-:B------:R-:W-:Y:S01]  /*179c0*/  FFMA.FTZ R101, R128, R5.reuse, -R99.reuse ;  /* 0x0000000580657223 */ /* 0x180fe20000010863 */
[----:B------:R-:W-:-:S05]  /*179d0*/  FFMA.FTZ R99, R160, R5, -R99 ;  /* 0x00000005a0637223 */ /* 0x000fca0000010863 */
[----:B------:R-:W-:Y:S01]  /*179e0*/  MUFU.EX2 R109, R109 ;  /* 0x0000006d006d7308 */ /* 0x000fe20000000800 */
[----:B------:R-:W0:Y:S07]  /*179f0*/  SHFL.BFLY PT, R111, R0, 0x1, 0x1f ;  /* 0x0c201f00006f7f89 */ /* 0x000e2e00000e0000 */
[----:B------:R-:W-:Y:S08]  /*17a00*/  MUFU.EX2 R146, R146 ;  /* 0x0000009200927308 */ /* 0x000ff00000000800 */
[----:B------:R-:W-:Y:S08]  /*17a10*/  MUFU.EX2 R107, R107 ;  /* 0x0000006b006b7308 */ /* 0x000ff00000000800 */
[----:B------:R-:W-:Y:S01]  /*17a20*/  MUFU.EX2 R140, R140 ;  /* 0x0000008c008c7308 */ /* 0x000fe20000000800 */
[----:B0-----:R-:W-:Y:S01]  /*17a30*/  FMNMX.FTZ R100, R0, R111, !PT ;  /* 0x0000006f00647209 */ /* 0x001fe20007810000 */
[----:B------:R-:W-:-:S03]  /*17a40*/  FADD.FTZ R0, -R113, R4 ;  /* 0x0000000471007221 */ /* 0x000fc60000010100 */
[C---:B------:R-:W-:Y:S01]  /*17a50*/  FSETP.NEU.FTZ.AND P1, PT, R100.reuse, -INF , PT ;  /* 0xff8000006400780b */ /* 0x040fe20003f3d000 */
[-C--:B------:R-:W-:Y:S01]  /*17a60*/  FMUL.FTZ R111, R100, R5.reuse ;  /* 0x00000005646f7220 */ /* 0x080fe20000410000 */
[----:B------:R-:W-:Y:S01]  /*17a70*/  FMUL.FTZ R0, R0, R5 ;  /* 0x0000000500007220 */ /* 0x000fe20000410000 */
[----:B------:R-:W-:Y:S03]  /*17a80*/  MUFU.EX2 R105, R105 ;  /* 0x0000006900697308 */ /* 0x000fe60000000800 */
[----:B------:R-:W-:-:S05]  /*17a90*/  FSEL R111, R111, RZ, P1 ;  /* 0x000000ff6f6f7208 */ /* 0x000fca0000800000 */
[-CC-:B------:R-:W-:Y:S01]  /*17aa0*/  FFMA.FTZ R116, R2, R5.reuse, -R111.reuse ;  /* 0x0000000502747223 */ /* 0x180fe2000001086f */
[----:B------:R-:W-:Y:S01]  /*17ab0*/  FSEL R2, R100, RZ, P1 ;  /* 0x000000ff64027208 */ /* 0x000fe20000800000 */
[-CC-:B------:R-:W-:Y:S01]  /*17ac0*/  FFMA.FTZ R157, R90, R5.reuse, -R111.reuse ;  /* 0x000000055a9d7223 */ /* 0x180fe2000001086f */
[----:B------:R-:W0:Y:S01]  /*17ad0*/  MUFU.EX2 R0, R0 ;  /* 0x0000000000007308 */ /* 0x000e220000000800 */
[-CC-:B------:R-:W-:Y:S01]  /*17ae0*/  FFMA.FTZ R159, R94, R5.reuse, -R111.reuse ;  /* 0x000000055e9f7223 */ /* 0x180fe2000001086f */
[-C--:B------:R-:W-:Y:S01]  /*17af0*/  FFMA.FTZ R112, R204, R5.reuse, -R111 ;  /* 0x00000005cc707223 */ /* 0x080fe2000001086f */
[----:B------:R-:W-:Y:S01]  /*17b00*/  FADD.FTZ R2, -R2, R3 ;  /* 0x0000000302027221 */ /* 0x000fe20000010100 */
[-CC-:B------:R-:W-:Y:S01]  /*17b10*/  FFMA.FTZ R153, R98, R5.reuse, -R111.reuse ;  /* 0x0000000562997223 */ /* 0x180fe2000001086f */
[-CC-:B------:R-:W-:Y:S01]  /*17b20*/  FFMA.FTZ R94, R210, R5.reuse, -R111.reuse ;  /* 0x00000005d25e7223 */ /* 0x180fe2000001086f */
[-CC-:B------:R-:W-:Y:S01]  /*17b30*/  FFMA.FTZ R155, R102, R5.reuse, -R111.reuse ;  /* 0x00000005669b7223 */ /* 0x180fe2000001086f */
[-C--:B------:R-:W-:Y:S01]  /*17b40*/  FMUL.FTZ R2, R2, R5.reuse ;  /* 0x0000000502027220 */ /* 0x080fe20000410000 */
[----:B------:R-:W-:Y:S01]  /*17b50*/  MUFU.EX2 R157, R157 ;  /* 0x0000009d009d7308 */ /* 0x000fe20000000800 */
[-CC-:B------:R-:W-:Y:S01]  /*17b60*/  FFMA.FTZ R90, R212, R5.reuse, -R111.reuse ;  /* 0x00000005d45a7223 */ /* 0x180fe2000001086f */
[-CC-:B------:R-:W-:Y:S01]  /*17b70*/  FFMA.FTZ R149, R106, R5.reuse, -R111.reuse ;  /* 0x000000056a957223 */ /* 0x180fe2000001086f */
[-CC-:B------:R-:W-:Y:S01]  /*17b80*/  FFMA.FTZ R4, R226, R5.reuse, -R111.reuse ;  /* 0x00000005e2047223 */ /* 0x180fe2000001086f */
[-CC-:B------:R-:W-:Y:S01]  /*17b90*/  FFMA.FTZ R151, R110, R5.reuse, -R111.reuse ;  /* 0x000000056e977223 */ /* 0x180fe2000001086f */
[-CC-:B------:R-:W-:Y:S01]  /*17ba0*/  FFMA.FTZ R120, R228, R5.reuse, -R111.reuse ;  /* 0x00000005e4787223 */ /* 0x180fe2000001086f */
[-CC-:B------:R-:W-:Y:S01]  /*17bb0*/  FFMA.FTZ R145, R114, R5.reuse, -R111.reuse ;  /* 0x0000000572917223 */ /* 0x180fe2000001086f */
[----:B------:R-:W-:Y:S01]  /*17bc0*/  FFMA.FTZ R114, R115, R5, -R111 ;  /* 0x0000000573727223 */ /* 0x000fe2000001086f */
        /* <DEDUP_REMOVED lines=9> */
[-CC-:B------:R-:W-:Y:S01]  /*17c60*/  FFMA.FTZ R102, R127, R5.reuse, -R111.reuse ;  /* 0x000000057f667223 */ /* 0x180fe2000001086f */
[-CC-:B------:R-:W-:Y:S01]  /*17c70*/  FFMA.FTZ R137, R130, R5.reuse, -R111.reuse ;  /* 0x0000000582897223 */ /* 0x180fe2000001086f */
[----:B------:R-:W-:-:S05]  /*17c80*/  FFMA.FTZ R139, R134, R5, -R111 ;  /* 0x00000005868b7223 */ /* 0x000fca000001086f */
[----:B------:R-:W2:Y:S01]  /*17c90*/  MUFU.EX2 R159, R159 ;  /* 0x0000009f009f7308 */ /* 0x000ea20000000800 */
[----:B-1----:R-:W-:-:S07]  /*17ca0*/  FFMA.FTZ R3, R2, R6, R157 ;  /* 0x0000000602037223 */ /* 0x002fce000001009d */
        /* <DEDUP_REMOVED lines=9> */
[----:B-1----:R-:W-:-:S07]  /*17d40*/  FADD.FTZ R6, R112, R7 ;  /* 0x0000000770067221 */ /* 0x002fce0000010000 */
[----:B------:R-:W1:Y:S01]  /*17d50*/  MUFU.EX2 R155, R155 ;  /* 0x0000009b009b7308 */ /* 0x000e620000000800 */
[----:B0-----:R-:W-:-:S07]  /*17d60*/  FADD.FTZ R3, R153, R6 ;  /* 0x0000000699037221 */ /* 0x001fce0000010000 */
[----:B------:R-:W0:Y:S01]  /*17d70*/  MUFU.EX2 R90, R90 ;  /* 0x0000005a005a7308 */ /* 0x000e220000000800 */
[----:B--2---:R-:W-:Y:S01]  /*17d80*/  FADD.FTZ R6, R94, R3 ;  /* 0x000000035e067221 */ /* 0x004fe20000010000 */
[----:B------:R-:W-:-:S06]  /*17d90*/  FADD.FTZ R3, R15, R98 ;  /* 0x000000620f037221 */ /* 0x000fcc0000010000 */
[----:B------:R-:W2:Y:S01]  /*17da0*/  MUFU.EX2 R149, R149 ;  /* 0x0000009500957308 */ /* 0x000ea20000000800 */
[----:B-1----:R-:W-:Y:S01]  /*17db0*/  FADD.FTZ R7, R155, R6 ;  /* 0x000000069b077221 */ /* 0x002fe20000010000 */
[----:B------:R-:W-:-:S04]  /*17dc0*/  FADD.FTZ R6, R96, R3 ;  /* 0x0000000360067221 */ /* 0x000fc80000010000 */
[----:B------:R-:W-:Y:S02]  /*17dd0*/  FADD.FTZ R3, R13, R6 ;  /* 0x000000060d037221 */ /* 0x000fe40000010000 */
[----:B------:R-:W1:Y:S01]  /*17de0*/  MUFU.EX2 R4, R4 ;  /* 0x0000000400047308 */ /* 0x000e620000000800 */
[----:B0-----:R-:W-:Y:S01]  /*17df0*/  FADD.FTZ R98, R90, R7 ;  /* 0x000000075a627221 */ /* 0x001fe20000010000 */
[----:B------:R-:W-:-:S04]  /*17e00*/  FADD.FTZ R6, R92, R3 ;  /* 0x000000035c067221 */ /* 0x000fc80000010000 */
[----:B------:R-:W-:Y:S02]  /*17e10*/  FADD.FTZ R3, R97, R6 ;  /* 0x0000000661037221 */ /* 0x000fe40000010000 */
[----:B------:R-:W0:Y:S01]  /*17e20*/  MUFU.EX2 R151, R151 ;  /* 0x0000009700977308 */ /* 0x000e220000000800 */
[----:B--2---:R-:W-:Y:S01]  /*17e30*/  FADD.FTZ R7, R149, R98 ;  /* 0x0000006295077221 */ /* 0x004fe20000010000 */
[----:B------:R-:W-:-:S06]  /*17e40*/  FADD.FTZ R3, R108, R3 ;  /* 0x000000036c037221 */ /* 0x000fcc0000010000 */
[----:B------:R-:W2:Y:S01]  /*17e50*/  MUFU.EX2 R120, R120 ;  /* 0x0000007800787308 */ /* 0x000ea20000000800 */
[----:B-1----:R-:W-:-:S07]  /*17e60*/  FADD.FTZ R98, R4, R7 ;  /* 0x0000000704627221 */ /* 0x002fce0000010000 */
[----:B------:R-:W1:Y:S01]  /*17e70*/  MUFU.EX2 R145, R145 ;  /* 0x0000009100917308 */ /* 0x000e620000000800 */
[----:B0-----:R-:W-:Y:S01]  /*17e80*/  FADD.FTZ R7, R151, R98 ;  /* 0x0000006297077221 */ /* 0x001fe20000010000 */
[----:B------:R-:W-:-:S06]  /*17e90*/  FADD.FTZ R98, R144, R3 ;  /* 0x0000000390627221 */ /* 0x000fcc0000010000 */
[----:B------:R-:W0:Y:S01]  /*17ea0*/  MUFU.EX2 R114, R114 ;  /* 0x0000007200727308 */ /* 0x000e220000000800 */
[----:B--2---:R-:W-:Y:S01]  /*17eb0*/  FADD.FTZ R6, R120, R7 ;  /* 0x0000000778067221 */ /* 0x004fe20000010000 */
[----:B------:R-:W-:Y:S01]  /*17ec0*/  FADD.FTZ R7, R109, R98 ;  /* 0x000000626d077221 */ /* 0x000fe20000010000 */
[----:B------:R-:W-:-:S03]  /*17ed0*/  FFMA.FTZ R98, R131, R5, -R111 ;  /* 0x0000000583627223 */ /* 0x000fc6000001086f */
[----:B------:R-:W-:Y:S02]  /*17ee0*/  FADD.FTZ R118, R146, R7 ;  /* 0x0000000792767221 */ /* 0x000fe40000010000 */
[----:B------:R-:W2:Y:S01]  /*17ef0*/  MUFU.EX2 R147, R147 ;  /* 0x0000009300937308 */ /* 0x000ea20000000800 */
[----:B-1----:R-:W-:Y:S01]  /*17f00*/  FADD.FTZ R3, R145, R6 ;  /* 0x0000000691037221 */ /* 0x002fe20000010000 */
[----:B------:R-:W-:-:S04]  /*17f10*/  FADD.FTZ R7, R107, R118 ;  /* 0x000000766b077221 */ /* 0x000fc80000010000 */
[----:B------:R-:W-:Y:S02]  /*17f20*/  FADD.FTZ R118, R140, R7 ;  /* 0x000000078c767221 */ /* 0x000fe40000010000 */
[----:B------:R-:W1:Y:S01]  /*17f30*/  MUFU.EX2 R110, R110 ;  /* 0x0000006e006e7308 */ /* 0x000e620000000800 */
[----:B0-----:R-:W-:Y:S01]  /*17f40*/  FADD.FTZ R6, R114, R3 ;  /* 0x0000000372067221 */ /* 0x001fe20000010000 */
[----:B------:R-:W-:Y:S01]  /*17f50*/  FADD.FTZ R7, R105, R118 ;  /* 0x0000007669077221 */ /* 0x000fe20000010000 */
[----:B------:R-:W-:-:S05]  /*17f60*/  FFMA.FTZ R118, R148, R5, -R111 ;  /* 0x0000000594767223 */ /* 0x000fca000001086f */
        /* <DEDUP_REMOVED lines=32> */
.L_x_1797:
[----:B------:R-:W-:Y:S01]  /*18170*/  ISETP.GT.AND P1, PT, R10, R11, PT ;  /* 0x0000000b0a00720c */ /* 0x000fe20003f24270 */
[----:B------:R-:W-:Y:S01]  /*18180*/  VIADD R3, R14, 0x2a860 ;  /* 0x0002a8600e037836 */ /* 0x000fe20000000000 */
[----:B------:R-:W-:Y:S01]  /*18190*/  F2FP.F16.F32.PACK_AB R158, R136, R89 ;  /* 0x00000059889e723e */ /* 0x000fe200000000ff */
[----:B------:R-:W-:Y:S01]  /*181a0*/  IMAD.MOV.U32 R163, RZ, RZ, R21 ;  /* 0x000000ffffa37224 */ /* 0x000fe200078e0015 */
[----:B------:R-:W-:Y:S01]  /*181b0*/  F2FP.F16.F32.PACK_AB R149, R4, R149 ;  /* 0x000000950495723e */ /* 0x000fe200000000ff */
[----:B------:R-:W-:Y:S01]  /*181c0*/  IMAD.MOV.U32 R4, RZ, RZ, R12 ;  /* 0x000000ffff047224 */ /* 0x000fe200078e000c */
[----:B------:R-:W-:Y:S01]  /*181d0*/  PRMT R3, R172, 0x654, R3 ;  /* 0x00000654ac037816 */ /* 0x000fe20000000003 */
[----:B------:R-:W-:Y:S01]  /*181e0*/  IMAD.MOV.U32 R160, RZ, RZ, R20 ;  /* 0x000000ffffa07224 */ /* 0x000fe200078e0014 */
[----:B------:R-:W-:Y:S02]  /*181f0*/  F2FP.F16.F32.PACK_AB R156, R95, R91 ;  /* 0x0000005b5f9c723e */ /* 0x000fe400000000ff */
[----:B------:R0:W-:Y:S01]  /*18200*/  SYNCS.ARRIVE.TRANS64.RED.A1T0 RZ, [R3+URZ], RZ ;  /* 0x000000ff03ff79a7 */ /* 0x0001e2000810043f */
[----:B------:R-:W-:-:S02]  /*18210*/  F2FP.F16.F32.PACK_AB R157, R116, R157 ;  /* 0x0000009d749d723e */ /* 0x000fc400000000ff */
[----:B------:R-:W-:Y:S02]  /*18220*/  F2FP.F16.F32.PACK_AB R159, R112, R159 ;  /* 0x0000009f709f723e */ /* 0x000fe400000000ff */
[----:B------:R-:W-:Y:S02]  /*18230*/  F2FP.F16.F32.PACK_AB R152, R93, R88 ;  /* 0x000000585d98723e */ /* 0x000fe400000000ff */
[----:B------:R-:W-:Y:S01]  /*18240*/  F2FP.F16.F32.PACK_AB R153, R94, R153 ;  /* 0x000000995e99723e */ /* 0x000fe200000000ff */
[----:B0-----:R-:W-:Y:S01]  /*18250*/  IMAD.MOV.U32 R3, RZ, RZ, R100 ;  /* 0x000000ffff037224 */ /* 0x001fe200078e0064 */
        /* <DEDUP_REMOVED lines=17> */
[----:B------:R-:W-:Y:S01]  /*18370*/  IADD3 R10, R10, -0x1, RZ ;  /* 0xffffffff0a0a7810 */ /* 0x000fe20007ffe0ff */
[----:B------:R-:W-:Y:S06]  /*18380*/  @P1 BRA `(.L_x_1798) ;  /* 0xffffffcc00701947 */ /* 0x000fec000383ffff */
[----:B------:R-:W-:Y:S05]  /*18390*/  BSYNC B0 ;  /* 0x0000000000007941 */ /* 0x000fea0003800000 */
.L_x_1777:
[----:B------:R-:W-:Y:S01]  /*183a0*/  MOV R3, R100 ;  /* 0x0000006400037202 */ /* 0x000fe20000000f00 */
[----:B------:R-:W-:Y:S02]  /*183b0*/  IMAD.MOV.U32 R4, RZ, RZ, R12 ;  /* 0x000000ffff047224 */ /* 0x000fe400078e000c */
[----:B------:R-:W-:Y:S02]  /*183c0*/  IMAD.MOV.U32 R160, RZ, RZ, R20 ;  /* 0x000000ffffa07224 */ /* 0x000fe400078e0014 */
[----:B------:R-:W-:-:S07]  /*183d0*/  IMAD.MOV.U32 R163, RZ, RZ, R21 ;  /* 0x000000ffffa37224 */ /* 0x000fce00078e0015 */
.L_x_1776:
[----:B------:R-:W-:Y:S05]  /*183e0*/  BSYNC B1 ;  /* 0x0000000000017941 */ /* 0x000fea0003800000 */
.L_x_1775:
[----:B------:R-:W0:Y:S01]  /*183f0*/  LDC R204, c[0x0][0x448] ;  /* 0x00011200ffcc7b82 */ /* 0x000e220000000800 */
[----:B------:R-:W-:Y:S01]  /*18400*/  VIADD R11, R187, 0x7f ;  /* 0x0000007fbb0b7836 */ /* 0x000fe20000000000 */
[----:B------:R-:W-:Y:S02]  /*18410*/  LOP3.LUT R22, R22, 0xfff7ffff, RZ, 0xc0, !PT ;  /* 0xfff7ffff16167812 */ /* 0x000fe400078ec0ff */
[----:B------:R-:W-:-:S04]  /*18420*/  IADD3 R14, R167, 0x1, -R166 ;  /* 0x00000001a70e7810 */ /* 0x000fc80007ffe8a6 */
[----:B------:R-:W1:Y:S01]  /*18430*/  LDC R200, c[0x0][0x9e4] ;  /* 0x00027900ffc87b82 */ /* 0x000e620000000800 */
[----:B0-----:R-:W-:-:S13]  /*18440*/  ISETP.NE.AND P1, PT, R204, 0x1, PT ;  /* 0x00000001cc00780c */ /* 0x001fda0003f25270 */
[----:B------:R-:W0:Y:S01]  /*18450*/  @P1 LDC R12, c[0x0][0x44c] ;  /* 0x00011300ff0c1b82 */ /* 0x000e220000000800 */
[----:B------:R-:W-:-:S04]  /*18460*/  @P1 LOP3.LUT R22, R22, 0x80000, RZ, 0xfc, !PT ;  /* 0x0008000016161812 */ /* 0x000fc800078efcff */
[----:B------:R-:W-:-:S03]  /*18470*/  LOP3.LUT R22, R22, 0xffefffff, RZ, 0xc0, !PT ;  /* 0xffefffff16167812 */ /* 0x000fc600078ec0ff */
[----:B------:R-:W2:Y:S01]  /*18480*/  @P1 LDC R13, c[0x0][0x450] ;  /* 0x00011400ff0d1b82 */ /* 0x000ea20000000800 */
[----:B0-----:R-:W-:-:S05]  /*18490*/  @P1 IMAD.HI.U32 R12, R11, R12, RZ ;  /* 0x0000000c0b0c1227 */ /* 0x001fca00078e00ff */
[----:B--2---:R-:W-:Y:S02]  /*184a0*/  @P1 SHF.R.U32.HI R11, RZ, R13, R12 ;  /* 0x0000000dff0b1219 */ /* 0x004fe4000001160c */
[----:B-1----:R-:W-:Y:S02]  /*184b0*/  ISETP.GE.AND P1, PT, R200, 0x1, PT ;  /* 0x00000001c800780c */ /* 0x002fe40003f26270 */
[----:B------:R-:W-:-:S05]  /*184c0*/  IADD3 R12, R14, R11, RZ ;  /* 0x0000000b0e0c7210 */ /* 0x000fca0007ffe0ff */
[----:B------:R-:W-:-:S06]  /*184d0*/  IMAD.IADD R11, R12, 0x1, -R9 ;  /* 0x000000010c0b7824 */ /* 0x000fcc00078e0a09 */
[----:B------:R-:W-:Y:S01]  /*184e0*/  @P1 LOP3.LUT R22, R22, 0x100000, RZ, 0xfc, !PT ;  /* 0x0010000016161812 */ /* 0x000fe200078efcff */
[----:B------:R-:W-:Y:S06]  /*184f0*/  @!P1 BRA `(.L_x_1799) ;  /* 0x0000000000489947 */ /* 0x000fec0003800000 */
[----:B------:R-:W-:Y:S01]  /*18500*/  IMAD.MOV.U32 R9, RZ, RZ, R12 ;  /* 0x000000ffff097224 */ /* 0x000fe200078e000c */
[----:B------:R-:W-:Y:S04]  /*18510*/  BSSY B0, `(.L_x_1800) ;  /* 0x000000e000007945 */ /* 0x000fe80003800000 */
        /* <DEDUP_REMOVED lines=9> */
.L_x_1801:
[----:B------:R-:W-:-:S13]  /*185b0*/  ISETP.NE.AND P1, PT, R200, 0x1, PT ;  /* 0x00000001c800780c */ /* 0x000fda0003f25270 */
[----:B------:R-:W0:Y:S02]  /*185c0*/  @P1 LDC.64 R12, c[0x0][0x9e8] ;  /* 0x00027a00ff0c1b82 */ /* 0x000e240000000a00 */
[----:B0-----:R-:W-:-:S05]  /*185d0*/  @P1 IMAD.HI.U32 R12, R9, R12, RZ ;  /* 0x0000000c090c1227 */ /* 0x001fca00078e00ff */
[----:B------:R-:W-:-:S07]  /*185e0*/  @P1 SHF.R.U32.HI R9, RZ, R13, R12 ;  /* 0x0000000dff091219 */ /* 0x000fce000001160c */
.L_x_1802:
[----:B------:R-:W-:Y:S05]  /*185f0*/  BSYNC B0 ;  /* 0x0000000000007941 */ /* 0x000fea0003800000 */
.L_x_1800:
[----:B------:R-:W-:-:S05]  /*18600*/  IMAD R12, R9, R200, RZ ;  /* 0x000000c8090c7224 */ /* 0x000fca00078e02ff */
[----:B------:R-:W-:-:S07]  /*18610*/  VIMNMX R11, R11, R12, !PT ;  /* 0x0000000c0b0b7248 */ /* 0x000fce0007fe0100 */
.L_x_1799:
[----:B------:R-:W-:Y:S01]  /*18620*/  VIADD R11, R11, 0x5f ;  /* 0x0000005f0b0b7836 */ /* 0x000fe20000000000 */
[----:B------:R-:W-:Y:S03]  /*18630*/  BSSY B0, `(.L_x_1803) ;  /* 0x000020a000007945 */ /* 0x000fe60003800000 */
[----:B------:R-:W-:-:S05]  /*18640*/  IMAD.HI R11, R11, 0x2aaaaaab, RZ ;  /* 0x2aaaaaab0b0b7827 */ /* 0x000fca00078e02ff */
[----:B------:R-:W-:-:S04]  /*18650*/  SHF.R.U32.HI R12, RZ, 0x1f, R11 ;  /* 0x0000001fff0c7819 */ /* 0x000fc8000001160b */
[----:B------:R-:W-:-:S04]  /*18660*/  LEA.HI.SX32 R12, R11, R12, 0x1c ;  /* 0x0000000c0b0c7211 */ /* 0x000fc800078fe2ff */
[----:B------:R-:W-:-:S04]  /*18670*/  VIMNMX R13, R189, R12, !PT ;  /* 0x0000000cbd0d7248 */ /* 0x000fc80007fe0100 */
[----:B------:R-:W-:-:S13]  /*18680*/  ISETP.GE.AND P1, PT, R10, R13, PT ;  /* 0x0000000d0a00720c */ /* 0x000fda0003f26270 */
[----:B------:R-:W-:Y:S05]  /*18690*/  @!P1 BRA `(.L_x_1804) ;  /* 0x00000020000c9947 */ /* 0x000fea0003800000 */
[----:B------:R-:W-:Y:S01]  /*186a0*/  BSSY B1, `(.L_x_1804) ;  /* 0x0000202000017945 */ /* 0x000fe20003800000 */
[----:B------:R-:W-:Y:S01]  /*186b0*/  IMAD.MOV.U32 R12, RZ, RZ, R3 ;  /* 0x000000ffff0c7224 */ /* 0x000fe200078e0003 */
[----:B------:R-:W-:Y:S01]  /*186c0*/  MOV R9, R4 ;  /* 0x0000000400097202 */ /* 0x000fe20000000f00 */
[----:B------:R-:W-:Y:S02]  /*186d0*/  IMAD.MOV.U32 R14, RZ, RZ, R10 ;  /* 0x000000ffff0e7224 */ /* 0x000fe400078e000a */
[----:B------:R-:W-:Y:S02]  /*186e0*/  IMAD.MOV.U32 R20, RZ, RZ, R163 ;  /* 0x000000ffff147224 */ /* 0x000fe400078e00a3 */
[----:B------:R-:W-:-:S07]  /*186f0*/  IMAD.MOV.U32 R21, RZ, RZ, R160 ;  /* 0x000000ffff157224 */ /* 0x000fce00078e00a0 */
.L_x_1817:
[----:B------:R-:W-:-:S04]  /*18700*/  ISETP.NE.AND P1, PT, R21, 0x1, PT ;  /* 0x000000011500780c */ /* 0x000fc80003f25270 */
[----:B------:R-:W-:-:S04]  /*18710*/  SEL R163, RZ, 0x1, P1 ;  /* 0x00000001ffa37807 */ /* 0x000fc80000800000 */
[----:B------:R-:W-:Y:S01]  /*18720*/  LOP3.LUT R163, R20, R163, RZ, 0x3c, !PT ;  /* 0x000000a314a37212 */ /* 0x000fe200078e3cff */
[----:B------:R-:W-:Y:S06]  /*18730*/  @!P0 BRA `(.L_x_1805) ;  /* 0x0000000000048947 */ /* 0x000fec0003800000 */
[----:B------:R-:W-:Y:S01]  /*18740*/  BPT.TRAP 0x1 ;  /* 0x000000040000795c */ /* 0x000fe20000300000 */
.L_x_1805:
        /* <DEDUP_REMOVED lines=8> */
.L_x_1806:
[----:B------:R-:W-:Y:S01]  /*187d0*/  BSSY B2, `(.L_x_1807) ;  /* 0x0000006000027945 */ /* 0x000fe20003800000 */
[----:B------:R-:W-:Y:S02]  /*187e0*/  IMAD R4, R160, 0x900, R8 ;  /* 0x00000900a0047824 */ /* 0x000fe400078e0208 */
[----:B------:R-:W-:Y:S01]  /*187f0*/  IMAD.MOV.U32 R5, RZ, RZ, 0x40000040 ;  /* 0x40000040ff057424 */ /* 0x000fe200078e00ff */
[----:B-1----:R-:W-:Y:S06]  /*18800*/  @P1 BRA `(.L_x_1808) ;  /* 0x0000000000081947 */ /* 0x002fec0003800000 */
[----:B------:R-:W1:Y:S02]  /*18810*/  SYNCS.PHASECHK.TRANS64.TRYWAIT P1, [R15+URZ+0x2a830], R10 ;  /* 0x02a8300a0f0075a7 */ /* 0x000e64000802017f */
[----:B-1----:R-:W-:Y:S05]  /*18820*/  @!P1 BRA `(.L_x_1809) ;  /* 0x00000104004c9947 */ /* 0x002fea0003800000 */
.L_x_1808:
[----:B------:R-:W-:Y:S05]  /*18830*/  BSYNC B2 ;  /* 0x0000000000027941 */ /* 0x000fea0003800000 */
.L_x_1807:
[----:B------:R-:W2:Y:S04]  /*18840*/  LDL.64 R88, [R1+0x28] ;  /* 0x0000280001587983 */ /* 0x000ea80000100a00 */
[----:B------:R-:W3:Y:S04]  /*18850*/  LDL.64 R226, [R1+0x20] ;  /* 0x0000200001e27983 */ /* 0x000ee80000100a00 */
[----:B------:R-:W4:Y:S01]  /*18860*/  LDL.64 R210, [R1+0x18] ;  /* 0x0000180001d27983 */ /* 0x000f220000100a00 */
[C---:B------:R-:W-:Y:S02]  /*18870*/  R2UR UR6, R4.reuse ;  /* 0x00000000040672ca */ /* 0x040fe400000e0000 */
[----:B------:R-:W-:Y:S01]  /*18880*/  R2UR UR7, R5 ;  /* 0x00000000050772ca */ /* 0x000fe200000e0000 */
[----:B------:R0:W-:Y:S04]  /*18890*/  STL.64 [R1+0x48], R6 ;  /* 0x0000480601007387 */ /* 0x0001e80000100a00 */
[----:B0-----:R-:W4:Y:S01]  /*188a0*/  LDL.64 R6, [R1+0x10] ;  /* 0x0000100001067983 */ /* 0x001f220000100a00 */
[----:B-1----:R-:W-:-:S02]  /*188b0*/  VIADD R10, R4, 0x2 ;  /* 0x00000002040a7836 */ /* 0x002fc40000000000 */
        /* <DEDUP_REMOVED lines=172> */
.L_x_1810:
[----:B------:R-:W-:Y:S01]  /*19380*/  SHF.L.U32 R2, R20, 0x1f, RZ ;  /* 0x0000001f14027819 */ /* 0x000fe200000006ff */
[----:B------:R-:W-:-:S04]  /*19390*/  IMAD R10, R21, 0x8, R18 ;  /* 0x00000008150a7824 */ /* 0x000fc800078e0212 */
[----:B------:R0:W1:Y:S01]  /*193a0*/  SYNCS.PHASECHK.TRANS64.TRYWAIT P1, [R10+URZ+0x2a850], R2 ;  /* 0x02a850020a0075a7 */ /* 0x000062000802017f */
[----:B------:R-:W-:Y:S05]  /*193b0*/  @!P0 BRA `(.L_x_1811) ;  /* 0x0000000000048947 */ /* 0x000fea0003800000 */
[----:B------:R-:W-:Y:S01]  /*193c0*/  BPT.TRAP 0x1 ;  /* 0x000000040000795c */ /* 0x000fe20000300000 */
.L_x_1811:
        /* <DEDUP_REMOVED lines=9> */
.L_x_1813:
[----:B------:R-:W-:Y:S05]  /*19460*/  BSYNC B2 ;  /* 0x0000000000027941 */ /* 0x000fea0003800000 */
.L_x_1812:
[----:B01----:R-:W-:Y:S01]  /*19470*/  IMAD.MOV.U32 R2, RZ, RZ, R0 ;  /* 0x000000ffff027224 */ /* 0x003fe200078e0000 */
        /* <DEDUP_REMOVED lines=43> */
.L_x_1815:
        /* <DEDUP_REMOVED lines=59> */
[C---:B------:R-:W-:Y:S01]  /*19ae0*/  FMUL.FTZ R12, R4.reuse, R5 ;  /* 0x00000005040c7220 */ /* 0x040fe20000410000 */
[----:B------:R-:W-:-:S03]  /*19af0*/  FADD.FTZ R136, -R4, R9 ;  /* 0x0000000904887221 */ /* 0x000fc60000010100 */
[-CC-:B------:R-:W-:Y:S01]  /*19b00*/  FFMA.FTZ R154, R100, R5.reuse, -R12.reuse ;  /* 0x00000005649a7223 */ /* 0x180fe2000001080c */
[-C--:B------:R-:W-:Y:S01]  /*19b10*/  FMUL.FTZ R100, R3, R5.reuse ;  /* 0x0000000503647220 */ /* 0x080fe20000410000 */
[-CC-:B------:R-:W-:Y:S01]  /*19b20*/  FFMA.FTZ R156, R88, R5.reuse, -R12.reuse ;  /* 0x00000005589c7223 */ /* 0x180fe2000001080c */
[-C--:B------:R-:W-:Y:S01]  /*19b30*/  FMUL.FTZ R136, R136, R5.reuse ;  /* 0x0000000588887220 */ /* 0x080fe20000410000 */
[-C--:B------:R-:W-:Y:S01]  /*19b40*/  FFMA.FTZ R139, R89, R5.reuse, -R12 ;  /* 0x00000005598b7223 */ /* 0x080fe2000001080c */
[-CC-:B------:R-:W-:Y:S01]  /*19b50*/  FFMA.FTZ R157, R90, R5.reuse, -R100.reuse ;  /* 0x000000055a9d7223 */ /* 0x180fe20000010864 */
[-C--:B------:R-:W-:Y:S01]  /*19b60*/  FFMA.FTZ R91, R91, R5.reuse, -R100 ;  /* 0x000000055b5b7223 */ /* 0x080fe20000010864 */
[----:B------:R-:W-:Y:S01]  /*19b70*/  MUFU.EX2 R0, R136 ;  /* 0x0000008800007308 */ /* 0x000fe20000000800 */
[-C--:B------:R-:W-:Y:S01]  /*19b80*/  FFMA.FTZ R158, R92, R5.reuse, -R12 ;  /* 0x000000055c9e7223 */ /* 0x080fe2000001080c */
        /* <DEDUP_REMOVED lines=21> */
[----:B------:R-:W-:Y:S01]  /*19ce0*/  FFMA.FTZ R145, R114, R5, -R100 ;  /* 0x0000000572917223 */ /* 0x000fe20000010864 */
[----:B------:R-:W1:Y:S01]  /*19cf0*/  MUFU.EX2 R157, R157 ;  /* 0x0000009d009d7308 */ /* 0x000e620000000800 */
[----:B0----5:R-:W-:Y:S01]  /*19d00*/  FFMA.FTZ R90, R0, R7, R156 ;  /* 0x00000007005a7223 */ /* 0x021fe2000001009c */
[-C--:B------:R-:W-:Y:S01]  /*19d10*/  FFMA.FTZ R88, R113, R5.reuse, -R12 ;  /* 0x0000000571587223 */ /* 0x080fe2000001080c */
[-C--:B------:R-:W-:Y:S01]  /*19d20*/  FFMA.FTZ R101, R115, R5.reuse, -R100 ;  /* 0x0000000573657223 */ /* 0x080fe20000010864 */
[-C--:B------:R-:W-:Y:S01]  /*19d30*/  FFMA.FTZ R146, R116, R5.reuse, -R12 ;  /* 0x0000000574927223 */ /* 0x080fe2000001080c */
[-C--:B------:R-:W-:Y:S01]  /*19d40*/  FFMA.FTZ R147, R118, R5.reuse, -R100 ;  /* 0x0000000576937223 */ /* 0x080fe20000010864 */
[-C--:B------:R-:W-:Y:S01]  /*19d50*/  FFMA.FTZ R21, R117, R5.reuse, -R12 ;  /* 0x0000000575157223 */ /* 0x080fe2000001080c */
[-C--:B------:R-:W-:Y:S01]  /*19d60*/  FFMA.FTZ R102, R119, R5.reuse, -R100 ;  /* 0x0000000577667223 */ /* 0x080fe20000010864 */
[----:B------:R-:W0:Y:S01]  /*19d70*/  MUFU.EX2 R139, R139 ;  /* 0x0000008b008b7308 */ /* 0x000e220000000800 */
[-C--:B------:R-:W-:Y:S01]  /*19d80*/  FFMA.FTZ R140, R120, R5.reuse, -R12 ;  /* 0x00000005788c7223 */ /* 0x080fe2000001080c */
[-C--:B------:R-:W-:Y:S01]  /*19d90*/  FFMA.FTZ R141, R122, R5.reuse, -R100 ;  /* 0x000000057a8d7223 */ /* 0x080fe20000010864 */
[-CC-:B------:R-:W-:Y:S01]  /*19da0*/  FFMA.FTZ R20, R121, R5.reuse, -R12.reuse ;  /* 0x0000000579147223 */ /* 0x180fe2000001080c */
[-C--:B------:R-:W-:Y:S01]  /*19db0*/  FFMA.FTZ R142, R124, R5.reuse, -R12 ;  /* 0x000000057c8e7223 */ /* 0x080fe2000001080c */
[-C--:B------:R-:W-:Y:S01]  /*19dc0*/  FFMA.FTZ R143, R126, R5.reuse, -R100 ;  /* 0x000000057e8f7223 */ /* 0x080fe20000010864 */
[-C--:B------:R-:W-:Y:S01]  /*19dd0*/  FFMA.FTZ R11, R125, R5.reuse, -R12 ;  /* 0x000000057d0b7223 */ /* 0x080fe2000001080c */
[-C--:B------:R-:W-:Y:S01]  /*19de0*/  FFMA.FTZ R104, R127, R5.reuse, -R100 ;  /* 0x000000057f687223 */ /* 0x080fe20000010864 */
[----:B------:R-:W2:Y:S01]  /*19df0*/  MUFU.EX2 R91, R91 ;  /* 0x0000005b005b7308 */ /* 0x000ea20000000800 */
[----:B-1----:R-:W-:Y:S01]  /*19e00*/  FFMA.FTZ R6, R2, R6, R157 ;  /* 0x0000000602067223 */ /* 0x002fe2000001009d */
[-CC-:B------:R-:W-:Y:S01]  /*19e10*/  FFMA.FTZ R136, R128, R5.reuse, -R12.reuse ;  /* 0x0000000580887223 */ /* 0x180fe2000001080c */
[-CC-:B------:R-:W-:Y:S01]  /*19e20*/  FFMA.FTZ R9, R129, R5.reuse, -R12.reuse ;  /* 0x0000000581097223 */ /* 0x180fe2000001080c */
[-C--:B------:R-:W-:Y:S01]  /*19e30*/  FFMA.FTZ R138, R132, R5.reuse, -R12 ;  /* 0x00000005848a7223 */ /* 0x080fe2000001080c */
[-C--:B------:R-:W-:Y:S01]  /*19e40*/  FFMA.FTZ R134, R134, R5.reuse, -R100 ;  /* 0x0000000586867223 */ /* 0x080fe20000010864 */
[----:B------:R-:W-:-:S02]  /*19e50*/  FFMA.FTZ R12, R133, R5, -R12 ;  /* 0x00000005850c7223 */ /* 0x000fc4000001080c */
        /* <DEDUP_REMOVED lines=43> */
[----:B-1----:R-:W-:Y:S01]  /*1a110*/  FADD.FTZ R7, R89, R90 ;  /* 0x0000005a59077221 */ /* 0x002fe20000010000 */
[-CC-:B------:R-:W-:Y:S01]  /*1a120*/  FFMA.FTZ R90, R130, R5.reuse, -R100.reuse ;  /* 0x00000005825a7223 */ /* 0x180fe20000010864 */
[----:B------:R-:W-:-:S05]  /*1a130*/  FFMA.FTZ R100, R135, R5, -R100 ;  /* 0x0000000587647223 */ /* 0x000fca0000010864 */
        /* <DEDUP_REMOVED lines=18> */
[----:B------:R-:W-:-:S05]  /*1a260*/  VIADD R7, R15, 0x2a840 ;  /* 0x0002a8400f077836 */ /* 0x000fca0000000000 */
[----:B------:R-:W-:Y:S01]  /*1a270*/  PRMT R7, R172, 0x654, R7 ;  /* 0x00000654ac077816 */ /* 0x000fe20000000007 */
[----:B------:R-:W1:Y:S01]  /*1a280*/  MUFU.EX2 R20, R20 ;  /* 0x0000001400147308 */ /* 0x000e620000000800 */
[----:B0-----:R-:W-:Y:S02]  /*1a290*/  FADD.FTZ R107, R140, R107 ;  /* 0x0000006b8c6b7221 */ /* 0x001fe40000010000 */
[----:B------:R0:W-:Y:S05]  /*1a2a0*/  SYNCS.ARRIVE.TRANS64.RED.A1T0 RZ, [R7+URZ], RZ ;  /* 0x000000ff07ff79a7 */ /* 0x0001ea000810043f */
[----:B------:R-:W3:Y:S01]  /*1a2b0*/  MUFU.EX2 R103, R103 ;  /* 0x0000006700677308 */ /* 0x000ee20000000800 */
[----:B--2---:R-:W-:-:S07]  /*1a2c0*/  FADD.FTZ R6, R141, R6 ;  /* 0x000000068d067221 */ /* 0x004fce0000010000 */
[----:B------:R-:W2:Y:S01]  /*1a2d0*/  MUFU.EX2 R142, R142 ;  /* 0x0000008e008e7308 */ /* 0x000ea20000000800 */
[----:B-1----:R-:W-:-:S07]  /*1a2e0*/  FADD.FTZ R107, R20, R107 ;  /* 0x0000006b146b7221 */ /* 0x002fce0000010000 */
[----:B------:R-:W1:Y:S01]  /*1a2f0*/  MUFU.EX2 R143, R143 ;  /* 0x0000008f008f7308 */ /* 0x000e620000000800 */
[----:B---3--:R-:W-:-:S07]  /*1a300*/  FADD.FTZ R6, R103, R6 ;  /* 0x0000000667067221 */ /* 0x008fce0000010000 */
        /* <DEDUP_REMOVED lines=24> */
.L_x_1816:
[----:B------:R-:W-:Y:S02]  /*1a490*/  ISETP.GT.AND P1, PT, R14, R13, PT ;  /* 0x0000000d0e00720c */ /* 0x000fe40003f24270 */
[----:B------:R-:W-:Y:S01]  /*1a4a0*/  IADD3 R107, R10, 0x2a860, RZ ;  /* 0x0002a8600a6b7810 */ /* 0x000fe20007ffe0ff */
[----:B------:R-:W-:Y:S01]  /*1a4b0*/  VIADD R10, R14, 0xffffffff ;  /* 0xffffffff0e0a7836 */ /* 0x000fe20000000000 */
[----:B------:R-:W-:Y:S02]  /*1a4c0*/  F2FP.F16.F32.PACK_AB R156, R139, R156 ;  /* 0x0000009c8b9c723e */ /* 0x000fe400000000ff */
[----:B------:R-:W-:Y:S01]  /*1a4d0*/  PRMT R107, R172, 0x654, R107 ;  /* 0x00000654ac6b7816 */ /* 0x000fe2000000006b */
[----:B------:R-:W-:Y:S01]  /*1a4e0*/  IMAD.MOV.U32 R14, RZ, RZ, R10 ;  /* 0x000000ffff0e7224 */ /* 0x000fe200078e000a */
[----:B------:R-:W-:Y:S02]  /*1a4f0*/  F2FP.F16.F32.PACK_AB R158, R137, R158 ;  /* 0x0000009e899e723e */ /* 0x000fe400000000ff */
[----:B------:R0:W-:Y:S01]  /*1a500*/  SYNCS.ARRIVE.TRANS64.RED.A1T0 RZ, [R107+URZ], RZ ;  /* 0x000000ff6bff79a7 */ /* 0x0001e2000810043f */
[----:B------:R-:W-:-:S02]  /*1a510*/  F2FP.F16.F32.PACK_AB R146, R21, R146 ;  /* 0x000000921592723e */ /* 0x000fc400000000ff */
[----:B------:R-:W-:Y:S01]  /*1a520*/  F2FP.F16.F32.PACK_AB R140, R20, R140 ;  /* 0x0000008c148c723e */ /* 0x000fe200000000ff */
[----:B------:R-:W-:Y:S01]  /*1a530*/  IMAD.MOV.U32 R20, RZ, RZ, R163 ;  /* 0x000000ffff147224 */ /* 0x000fe200078e00a3 */
[----:B------:R-:W-:Y:S01]  /*1a540*/  F2FP.F16.F32.PACK_AB R136, R9, R136 ;  /* 0x000000880988723e */ /* 0x000fe200000000ff */
[----:B------:R-:W-:Y:S01]  /*1a550*/  IMAD.MOV.U32 R9, RZ, RZ, R4 ;  /* 0x000000ffff097224 */ /* 0x000fe200078e0004 */
[----:B------:R-:W-:Y:S01]  /*1a560*/  F2FP.F16.F32.PACK_AB R138, R12, R138 ;  /* 0x0000008a0c8a723e */ /* 0x000fe200000000ff */
[----:B------:R-:W-:Y:S01]  /*1a570*/  IMAD.MOV.U32 R12, RZ, RZ, R3 ;  /* 0x000000ffff0c7224 */ /* 0x000fe200078e0003 */
        /* <DEDUP_REMOVED lines=18> */
[----:B------:R-:W-:Y:S01]  /*1a6a0*/  MOV R21, R160 ;  /* 0x000000a000157202 */ /* 0x000fe20000000f00 */
[----:B0-----:R-:W-:Y:S06]  /*1a6b0*/  @P1 BRA `(.L_x_1817) ;  /* 0xffffffe000101947 */ /* 0x001fec000383ffff */
[----:B------:R-:W-:Y:S05]  /*1a6c0*/  BSYNC B1 ;  /* 0x0000000000017941 */ /* 0x000fea0003800000 */
.L_x_1804:
[----:B------:R-:W-:Y:S05]  /*1a6d0*/  BSYNC B0 ;  /* 0x0000000000007941 */ /* 0x000fea0003800000 */
.L_x_1803:
[----:B------:R-:W-:Y:S01]  /*1a6e0*/  ISETP.GE.AND P1, PT, R10, R189, PT ;  /* 0x000000bd0a00720c */ /* 0x000fe20003f26270 */
[----:B------:R-:W-:-:S12]  /*1a6f0*/  BSSY B0, `(.L_x_1818) ;  /* 0x000032a000007945 */ /* 0x000fd80003800000 */
[----:B------:R-:W-:Y:S05]  /*1a700*/  @!P1 BRA `(.L_x_1819) ;  /* 0x0000003000a09947 */ /* 0x000fea0003800000 */
[----:B------:R-:W-:Y:S01]  /*1a710*/  IMAD.MOV.U32 R11, RZ, RZ, R3 ;  /* 0x000000ffff0b7224 */ /* 0x000fe200078e0003 */
[----:B------:R-:W-:Y:S01]  /*1a720*/  MOV R20, R160 ;  /* 0x000000a000147202 */ /* 0x000fe20000000f00 */
[----:B------:R-:W-:Y:S02]  /*1a730*/  IMAD.MOV.U32 R9, RZ, RZ, R4 ;  /* 0x000000ffff097224 */ /* 0x000fe400078e0004 */
[----:B------:R-:W-:-:S07]  /*1a740*/  IMAD.MOV.U32 R15, RZ, RZ, R163 ;  /* 0x000000ffff0f7224 */ /* 0x000fce00078e00a3 */
.L_x_1840:
[----:B------:R-:W-:-:S04]  /*1a750*/  ISETP.NE.AND P1, PT, R20, 0x1, PT ;  /* 0x000000011400780c */ /* 0x000fc80003f25270 */
[----:B------:R-:W-:-:S04]  /*1a760*/  SEL R4, RZ, 0x1, P1 ;  /* 0x00000001ff047807 */ /* 0x000fc80000800000 */
[----:B------:R-:W-:Y:S01]  /*1a770*/  LOP3.LUT R163, R15, R4, RZ, 0x3c, !PT ;  /* 0x000000040fa37212 */ /* 0x000fe200078e3cff */
[----:B------:R-:W-:Y:S06]  /*1a780*/  @!P0 BRA `(.L_x_1820) ;  /* 0x0000000000048947 */ /* 0x000fec0003800000 */
[----:B------:R-:W-:Y:S01]  /*1a790*/  BPT.TRAP 0x1 ;  /* 0x000000040000795c */ /* 0x000fe20000300000 */
.L_x_1820:
[----:B------:R-:W-:Y:S01]  /*1a7a0*/  VIADD R160, R20, 0x1 ;  /* 0x0000000114a07836 */ /* 0x000fe20000000000 */
[----:B------:R-:W-:-:S04]  /*1a7b0*/  SHF.L.U32 R3, R163, 0x1f, RZ ;  /* 0x0000001fa3037819 */ /* 0x000fc800000006ff */
[----:B------:R-:W-:-:S04]  /*1a7c0*/  ISETP.NE.AND P1, PT, R160, 0x2, PT ;  /* 0x00000002a000780c */ /* 0x000fc80003f25270 */
[----:B------:R-:W-:-:S05]  /*1a7d0*/  SEL R160, R160, RZ, P1 ;  /* 0x000000ffa0a07207 */ /* 0x000fca0000800000 */
[----:B------:R-:W-:-:S04]  /*1a7e0*/  IMAD R14, R160, 0x8, R18 ;  /* 0x00000008a00e7824 */ /* 0x000fc800078e0212 */
[----:B------:R0:W1:Y:S01]  /*1a7f0*/  SYNCS.PHASECHK.TRANS64.TRYWAIT P1, [R14+URZ+0x2a830], R3 ;  /* 0x02a830030e0075a7 */ /* 0x000062000802017f */
[----:B------:R-:W-:Y:S05]  /*1a800*/  @!P0 BRA `(.L_x_1821) ;  /* 0x0000000000048947 */ /* 0x000fea0003800000 */
[----:B------:R-:W-:Y:S01]  /*1a810*/  BPT.TRAP 0x1 ;  /* 0x000000040000795c */ /* 0x000fe20000300000 */
.L_x_1821:
[----:B------:R-:W-:Y:S01]  /*1a820*/  BSSY B1, `(.L_x_1822) ;  /* 0x0000006000017945 */ /* 0x000fe20003800000 */
[----:B------:R-:W-:Y:S02]  /*1a830*/  IMAD R4, R160, 0x900, R8 ;  /* 0x00000900a0047824 */ /* 0x000fe400078e0208 */
[----:B------:R-:W-:Y:S01]  /*1a840*/  IMAD.MOV.U32 R5, RZ, RZ, 0x40000040 ;  /* 0x40000040ff057424 */ /* 0x000fe200078e00ff */
[----:B-1----:R-:W-:Y:S06]  /*1a850*/  @P1 BRA `(.L_x_1823) ;  /* 0x0000000000081947 */ /* 0x002fec0003800000 */
[----:B------:R-:W1:Y:S02]  /*1a860*/  SYNCS.PHASECHK.TRANS64.TRYWAIT P1, [R14+URZ+0x2a830], R3 ;  /* 0x02a830030e0075a7 */ /* 0x000e64000802017f */
[----:B-1----:R-:W-:Y:S05]  /*1a870*/  @!P1 BRA `(.L_x_1824) ;  /* 0x000000e400609947 */ /* 0x002fea0003800000 */
.L_x_1823:
[----:B------:R-:W-:Y:S05]  /*1a880*/  BSYNC B1 ;  /* 0x0000000000017941 */ /* 0x000fea0003800000 */
.L_x_1822:
[----:B------:R-:W2:Y:S04]  /*1a890*/  LDL.64 R88, [R1+0x28] ;  /* 0x0000280001587983 */ /* 0x000ea80000100a00 */
[----:B------:R-:W3:Y:S04]  /*1a8a0*/  LDL.64 R226, [R1+0x20] ;  /* 0x0000200001e27983 */ /* 0x000ee80000100a00 */
[----:B------:R-:W4:Y:S01]  /*1a8b0*/  LDL.64 R210, [R1+0x18] ;  /* 0x0000180001d27983 */ /* 0x000f220000100a00 */
[C---:B------:R-:W-:Y:S02]  /*1a8c0*/  R2UR UR6, R4.reuse ;  /* 0x00000000040672ca */ /* 0x040fe400000e0000 */
[----:B------:R-:W-:Y:S01]  /*1a8d0*/  R2UR UR7, R5 ;  /* 0x00000000050772ca */ /* 0x000fe200000e0000 */
[----:B------:R0:W-:Y:S04]  /*1a8e0*/  STL.64 [R1+0x48], R6 ;  /* 0x0000480601007387 */ /* 0x0001e80000100a00 */
[----:B0-----:R-:W4:Y:S01]  /*1a8f0*/  LDL.64 R6, [R1+0x10] ;  /* 0x0000100001067983 */ /* 0x001f220000100a00 */
[----:B------:R-:W-:Y:S01]  /*1a900*/  VIADD R12, R4, 0x2 ;  /* 0x00000002040c7836 */ /* 0x000fe20000000000 */
[----:B------:R-:W-:-:S02]  /*1a910*/  MOV R13, 0x40000040 ;  /* 0x40000040000d7802 */ /* 0x000fc40000000f00 */
        /* <DEDUP_REMOVED lines=9> */
[----:B------:R-:W-:Y:S02]  /*1a9b0*/  VIADD R12, R4, 0x4 ;  /* 0x00000004040c7836 */ /* 0x000fe40000000000 */
[----:B------:R-:W-:Y:S01]  /*1a9c0*/  IMAD.MOV.U32 R13, RZ, RZ, 0x40000040 ;  /* 0x40000040ff0d7424 */ /* 0x000fe200078e00ff */
[----:B------:R-:W-:-:S02]  /*1a9d0*/  WARPGROUP.DEPBAR.LE gsb0, 0x0 ;  /* 0x00008000000079c5 */ /* 0x000fc40000010000 */
[----:B------:R-:W-:-:S07]  /*1a9e0*/  WARPGROUP.ARRIVE ;  /* 0x00000000000079c5 */ /* 0x000fce0000000000 */
        /* <DEDUP_REMOVED lines=17> */
[----:B------:R0:W5:Y:S01]  /*1ab00*/  LDL.LU.64 R6, [R1+0x48] ;  /* 0x0000480001067983 */ /* 0x0001620000300a00 */
[----:B------:R-:W-:-:S02]  /*1ab10*/  WARPGROUP.DEPBAR.LE gsb0, 0x0 ;  /* 0x00008000000079c5 */ /* 0x000fc40000010000 */
[----:B------:R-:W-:-:S07]  /*1ab20*/  WARPGROUP.ARRIVE ;  /* 0x00000000000079c5 */ /* 0x000fce0000000000 */
[----:B------:R-:W-:Y:S01]  /*1ab30*/  HGMMA.64x96x16.F32 R88, gdesc[UR4], R88, gsb0 ;  /* 0x01600000045879f0 */ /* 0x000fe20008000858 */
[----:B------:R-:W-:Y:S02]  /*1ab40*/  R2UR UR6, R12 ;  /* 0x000000000c0672ca */ /* 0x000fe400000e0000 */
[----:B------:R-:W-:Y:S02]  /*1ab50*/  R2UR UR7, R13 ;  /* 0x000000000d0772ca */ /* 0x000fe400000e0000 */
[----:B--2---:R-:W-:Y:S02]  /*1ab60*/  R2UR UR4, R226 ;  /* 0x00000000e20472ca */ /* 0x004fe400000e0000 */
        /* <DEDUP_REMOVED lines=8> */
[----:B---3--:R-:W-:Y:S02]  /*1abf0*/  R2UR UR4, R210 ;  /* 0x00000000d20472ca */ /* 0x008fe400000e0000 */
[----:B------:R-:W-:Y:S01]  /*1ac00*/  R2UR UR5, R211 ;  /* 0x00000000d30572ca */ /* 0x000fe200000e0000 */
[----:B------:R-:W-:Y:S01]  /*1ac10*/  VIADD R12, R4, 0x304 ;  /* 0x00000304040c7836 */ /* 0x000fe20000000000 */
[----:B------:R-:W-:Y:S01]  /*1ac20*/  MOV R13, 0x40000040 ;  /* 0x40000040000d7802 */ /* 0x000fe20000000f00 */
[----:B------:R-:W-:-:S02]  /*1ac30*/  WARPGROUP.DEPBAR.LE gsb0, 0x0 ;  /* 0x00008000000079c5 */ /* 0x000fc40000010000 */
[----:B------:R-:W-:-:S08]  /*1ac40*/  WARPGROUP.ARRIVE ;  /* 0x00000000000079c5 */ /* 0x000fd00000000000 */
        /* <DEDUP_REMOVED lines=120> */
.L_x_1825:
[----:B------:R-:W-:Y:S01]  /*1b3d0*/  SHF.L.U32 R2, R15, 0x1f, RZ ;  /* 0x0000001f0f027819 */ /* 0x000fe200000006ff */
[----:B------:R-:W-:-:S04]  /*1b3e0*/  IMAD R12, R20, 0x8, R18 ;  /* 0x00000008140c7824 */ /* 0x000fc800078e0212 */
[----:B------:R0:W2:Y:S01]  /*1b3f0*/  SYNCS.PHASECHK.TRANS64.TRYWAIT P1, [R12+URZ+0x2a850], R2 ;  /* 0x02a850020c0075a7 */ /* 0x0000a2000802017f */
[----:B------:R-:W-:Y:S05]  /*1b400*/  @!P0 BRA `(.L_x_1826) ;  /* 0x0000000000048947 */ /* 0x000fea0003800000 */
[----:B------:R-:W-:Y:S01]  /*1b410*/  BPT.TRAP 0x1 ;  /* 0x000000040000795c */ /* 0x000fe20000300000 */
.L_x_1826:
[----:B------:R-:W-:Y:S01]  /*1b420*/  VIADD R0, R18, 0x400 ;  /* 0x0000040012007836 */ /* 0x000fe20000000000 */
[----:B------:R-:W-:Y:S04]  /*1b430*/  BSSY B1, `(.L_x_1827) ;  /* 0x0000008000017945 */ /* 0x000fe80003800000 */
[----:B------:R-:W-:-:S04]  /*1b440*/  SHF.R.U32.HI R0, RZ, 0x4, R0 ;  /* 0x00000004ff007819 */ /* 0x000fc80000011600 */
[----:B------:R-:W-:-:S04]  /*1b450*/  LOP3.LUT R0, R0, 0x3fff, RZ, 0xc0, !PT ;  /* 0x00003fff00007812 */ /* 0x000fc800078ec0ff */
[----:B------:R-:W-:-:S05]  /*1b460*/  LOP3.LUT R0, R0, 0x3000000, RZ, 0xfc, !PT ;  /* 0x0300000000007812 */ /* 0x000fca00078efcff */
[----:B------:R-:W-:Y:S01]  /*1b470*/  IMAD R0, R20, 0x600, R0 ;  /* 0x0000060014007824 */ /* 0x000fe200078e0200 */
[----:B--2---:R-:W-:Y:S06]  /*1b480*/  @P1 BRA `(.L_x_1828) ;  /* 0x0000000000081947 */ /* 0x004fec0003800000 */
[----:B------:R-:W2:Y:S02]  /*1b490*/  SYNCS.PHASECHK.TRANS64.TRYWAIT P1, [R12+URZ+0x2a850], R2 ;  /* 0x02a850020c0075a7 */ /* 0x000ea4000802017f */
[----:B--2---:R-:W-:Y:S05]  /*1b4a0*/  @!P1 BRA `(.L_x_1829) ;  /* 0x000000d800689947 */ /* 0x004fea0003800000 */
.L_x_1828:
[----:B------:R-:W-:Y:S05]  /*1b4b0*/  BSYNC B1 ;  /* 0x0000000000017941 */ /* 0x000fea0003800000 */
.L_x_1827:
[----:B0-2---:R-:W-:Y:S01]  /*1b4c0*/  IMAD.MOV.U32 R2, RZ, RZ, R0 ;  /* 0x000000ffff027224 */ /* 0x005fe200078e0000 */
[----:B------:R-:W-:Y:S01]  /*1b4d0*/  WARPGROUP.ARRIVE ;  /* 0x00000000000079c5 */ /* 0x000fe20000000000 */
[----:B-1----:R-:W-:-:S03]  /*1b4e0*/  IMAD.MOV.U32 R3, RZ, RZ, 0x40000040 ;  /* 0x40000040ff037424 */ /* 0x002fc600078e00ff */
[----:B------:R-:W-:Y:S02]  /*1b4f0*/  R2UR UR6, R2 ;  /* 0x00000000020672ca */ /* 0x000fe400000e0000 */
[----:B------:R-:W-:Y:S01]  /*1b500*/  R2UR UR7, R3 ;  /* 0x00000000030772ca */ /* 0x000fe200000e0000 */
[----:B------:R-:W-:Y:S01]  /*1b510*/  IMAD.MOV.U32 R3, RZ, RZ, 0x40000040 ;  /* 0x40000040ff037424 */ /* 0x000fe200078e00ff */
[----:B------:R-:W-:-:S11]  /*1b520*/  IADD3 R2, R0, 0x80, RZ ;  /* 0x0000008000027810 */ /* 0x000fd60007ffe0ff */
        /* <DEDUP_REMOVED lines=37> */
.L_x_1830:
[----:B------:R-:W-:Y:S01]  /*1b780*/  ISETP.NE.AND P1, PT, R204, 0x1, PT ;  /* 0x00000001cc00780c */ /* 0x000fe20003f25270 */
[----:B------:R-:W-:Y:S01]  /*1b790*/  IMAD R21, R10, -0x60, RZ ;  /* 0xffffffa00a157824 */ /* 0x000fe200078e02ff */
[----:B------:R-:W-:Y:S01]  /*1b7a0*/  IADD3 R4, R191, R187, RZ ;  /* 0x000000bbbf047210 */ /* 0x000fe20007ffe0ff */
[----:B------:R-:W-:Y:S02]  /*1b7b0*/  ULOP3.LUT UR4, URZ, UR42, URZ, 0x33, !UPT ;  /* 0x0000002a3f047292 */ /* 0x000fe4000f8e333f */
[----:B------:R-:W-:-:S04]  /*1b7c0*/  VIADD R5, R21, 0x1 ;  /* 0x0000000115057836 */ /* 0x000fc80000000000 */
[----:B------:R-:W-:-:S04]  /*1b7d0*/  IMAD R5, R190, -0x2, R5 ;  /* 0xfffffffebe057824 */ /* 0x000fc800078e0205 */
[----:B------:R-:W0:Y:S01]  /*1b7e0*/  @P1 LDC R3, c[0x0][0x44c] ;  /* 0x00011300ff031b82 */ /* 0x000e220000000800 */
[----:B------:R-:W-:-:S05]  /*1b7f0*/  IADD3 R15, -R166, R5, R167 ;  /* 0x00000005a60f7210 */ /* 0x000fca0007ffe1a7 */
[C---:B------:R-:W-:Y:S02]  /*1b800*/  VIADD R20, R15.reuse, UR51 ;  /* 0x000000330f147c36 */ /* 0x040fe40008000000 */
[----:B------:R-:W1:Y:S01]  /*1b810*/  @P1 LDC R0, c[0x0][0x450] ;  /* 0x00011400ff001b82 */ /* 0x000e620000000800 */
[----:B------:R-:W-:Y:S02]  /*1b820*/  VIADD R15, R15, UR4 ;  /* 0x000000040f0f7c36 */ /* 0x000fe40008000000 */
[----:B0-----:R-:W-:-:S05]  /*1b830*/  @P1 IMAD.HI.U32 R3, R4, R3, RZ ;  /* 0x0000000304031227 */ /* 0x001fca00078e00ff */
[----:B-1----:R-:W-:Y:S01]  /*1b840*/  @P1 SHF.R.U32.HI R4, RZ, R0, R3 ;  /* 0x00000000ff041219 */ /* 0x002fe20000011603 */
[----:B------:R-:W-:Y:S01]  /*1b850*/  VIADD R3, R14, 0x2a840 ;  /* 0x0002a8400e037836 */ /* 0x000fe20000000000 */
[----:B------:R-:W-:Y:S02]  /*1b860*/  ISETP.GE.AND P1, PT, R200, 0x1, PT ;  /* 0x00000001c800780c */ /* 0x000fe40003f26270 */
[----:B------:R-:W-:Y:S01]  /*1b870*/  IADD3 R0, R5, -0x1, RZ ;  /* 0xffffffff05007810 */ /* 0x000fe20007ffe0ff */
[----:B------:R-:W0:Y:S01]  /*1b880*/  SHFL.IDX PT, R137, R4, RZ, 0x1c1f ;  /* 0x001c1fff04897589 */ /* 0x000e2200000e0000 */
[----:B------:R-:W-:-:S04]  /*1b890*/  PRMT R3, R172, 0x654, R3 ;  /* 0x00000654ac037816 */ /* 0x000fc80000000003 */
[----:B------:R1:W-:Y:S01]  /*1b8a0*/  SYNCS.ARRIVE.TRANS64.RED.A1T0 RZ, [R3+URZ], RZ ;  /* 0x000000ff03ff79a7 */ /* 0x0003e2000810043f */
[--C-:B0-----:R-:W-:Y:S02]  /*1b8b0*/  IMAD.IADD R13, R20, 0x1, R137.reuse ;  /* 0x00000001140d7824 */ /* 0x101fe400078e0289 */
[----:B------:R-:W-:Y:S02]  /*1b8c0*/  IMAD.IADD R5, R15, 0x1, R137 ;  /* 0x000000010f057824 */ /* 0x000fe400078e0289 */
[----:B-1----:R-:W-:Y:S05]  /*1b8d0*/  @!P1 BRA `(.L_x_1831) ;  /* 0x0000000000549947 */ /* 0x002fea0003800000 */
        /* <DEDUP_REMOVED lines=12> */
.L_x_1833:
[----:B------:R-:W-:-:S05]  /*1b9a0*/  IMAD.U32 R14, RZ, RZ, UR38 ;  /* 0x00000026ff0e7e24 */ /* 0x000fca000f8e00ff */
[----:B------:R-:W-:-:S13]  /*1b9b0*/  ISETP.NE.AND P1, PT, R14, 0x1, PT ;  /* 0x000000010e00780c */ /* 0x000fda0003f25270 */
[----:B------:R-:W0:Y:S02]  /*1b9c0*/  @P1 LDC.64 R2, c[0x0][0x9e8] ;  /* 0x00027a00ff021b82 */ /* 0x000e240000000a00 */
[----:B0-----:R-:W-:-:S05]  /*1b9d0*/  @P1 IMAD.HI.U32 R2, R137, R2, RZ ;  /* 0x0000000289021227 */ /* 0x001fca00078e00ff */
[----:B------:R-:W-:-:S07]  /*1b9e0*/  @P1 SHF.R.U32.HI R137, RZ, R3, R2 ;  /* 0x00000003ff891219 */ /* 0x000fce0000011602 */
.L_x_1834:
[----:B------:R-:W-:Y:S05]  /*1b9f0*/  BSYNC B1 ;  /* 0x0000000000017941 */ /* 0x000fea0003800000 */
.L_x_1832:
[----:B------:R-:W-:-:S05]  /*1ba00*/  IMAD R2, R137, R14, R0 ;  /* 0x0000000e89027224 */ /* 0x000fca00078e0200 */
[----:B------:R-:W-:Y:S02]  /*1ba10*/  VIADDMNMX R13, R2, R14, R13, PT ;  /* 0x0000000e020d7246 */ /* 0x000fe4000380010d */
[----:B------:R-:W-:-:S07]  /*1ba20*/  VIMNMX R5, R5, R2, !PT ;  /* 0x0000000205057248 */ /* 0x000fce0007fe0100 */
.L_x_1831:
        /* <DEDUP_REMOVED lines=151> */
.L_x_1837:
[----:B------:R-:W-:-:S05]  /*1c3a0*/  IMAD.U32 R13, RZ, RZ, UR38 ;  /* 0x00000026ff0d7e24 */ /* 0x000fca000f8e00ff */
[----:B------:R-:W-:-:S13]  /*1c3b0*/  ISETP.NE.AND P6, PT, R13, 0x1, PT ;  /* 0x000000010d00780c */ /* 0x000fda0003fc5270 */
[----:B------:R-:W0:Y:S02]  /*1c3c0*/  @P6 LDC.64 R2, c[0x0][0x9e8] ;  /* 0x00027a00ff026b82 */ /* 0x000e240000000a00 */
[----:B0-----:R-:W-:-:S05]  /*1c3d0*/  @P6 IMAD.HI.U32 R2, R5, R2, RZ ;  /* 0x0000000205026227 */ /* 0x001fca00078e00ff */
[----:B------:R-:W-:-:S07]  /*1c3e0*/  @P6 SHF.R.U32.HI R5, RZ, R3, R2 ;  /* 0x00000003ff056219 */ /* 0x000fce0000011602 */
.L_x_1838:
[----:B------:R-:W-:Y:S05]  /*1c3f0*/  BSYNC B1 ;  /* 0x0000000000017941 */ /* 0x000fea0003800000 */
.L_x_1836:
[----:B------:R-:W-:-:S05]  /*1c400*/  IMAD R0, R5, R13, R0 ;  /* 0x0000000d05007224 */ /* 0x000fca00078e0200 */
[----:B------:R-:W-:Y:S02]  /*1c410*/  VIADDMNMX R20, R0, R13, R20, PT ;  /* 0x0000000d00147246 */ /* 0x000fe40003800114 */
[----:B------:R-:W-:-:S07]  /*1c420*/  VIMNMX R15, R15, R0, !PT ;  /* 0x000000000f0f7248 */ /* 0x000fce0007fe0100 */
.L_x_1835:
[C---:B------:R-:W-:Y:S01]  /*1c430*/  ISETP.GT.AND P1, PT, R15.reuse, 0x1, !P1 ;  /* 0x000000010f00780c */ /* 0x040fe20004f24270 */
[----:B------:R-:W-:Y:S01]  /*1c440*/  IMAD.U32 R5, RZ, RZ, UR43 ;  /* 0x0000002bff057e24 */ /* 0x000fe2000f8e00ff */
        /* <DEDUP_REMOVED lines=83> */
[----:B0-----:R-:W-:-:S02]  /*1c980*/  FMNMX.FTZ R13, R0, R3, !PT ;  /* 0x00000003000d7209 */ /* 0x001fc40007810000 */
[----:B------:R-:W-:Y:S02]  /*1c990*/  FSEL R118, R118, -INF , !P1 ;  /* 0xff80000076767808 */ /* 0x000fe40004800000 */
[----:B------:R-:W-:Y:S01]  /*1c9a0*/  LOP3.LUT P1, RZ, R22, 0x200, RZ, 0xc0, !PT ;  /* 0x0000020016ff7812 */ /* 0x000fe2000782c0ff */
[----:B------:R-:W0:Y:S01]  /*1c9b0*/  SHFL.BFLY PT, R4, R13, 0x1, 0x1f ;  /* 0x0c201f000d047f89 */ /* 0x000e2200000e0000 */
[C---:B------:R-:W-:Y:S02]  /*1c9c0*/  ISETP.GT.AND P5, PT, R15.reuse, 0x58, !P5 ;  /* 0x000000580f00780c */ /* 0x040fe40006fa4270 */
[----:B------:R-:W-:Y:S02]  /*1c9d0*/  ISETP.GT.AND P1, PT, R15, 0x39, !P1 ;  /* 0x000000390f00780c */ /* 0x000fe40004f24270 */
[C---:B------:R-:W-:Y:S02]  /*1c9e0*/  ISETP.LT.OR P4, PT, R20.reuse, 0x52, P4 ;  /* 0x000000521400780c */ /* 0x040fe40002781670 */
[----:B------:R-:W-:-:S02]  /*1c9f0*/  ISETP.LT.OR P1, PT, R20, 0x3a, P1 ;  /* 0x0000003a1400780c */ /* 0x000fc40000f21670 */
[----:B------:R-:W-:Y:S02]  /*1ca00*/  ISETP.LT.OR P5, PT, R20, 0x59, P5 ;  /* 0x000000591400780c */ /* 0x000fe40002fa1670 */
[----:B------:R-:W-:Y:S02]  /*1ca10*/  FSEL R119, R119, -INF , !P1 ;  /* 0xff80000077777808 */ /* 0x000fe40004800000 */
[----:B------:R-:W-:Y:S02]  /*1ca20*/  LOP3.LUT P1, RZ, R22, 0x100, RZ, 0xc0, !PT ;  /* 0x0000010016ff7812 */ /* 0x000fe4000782c0ff */
[----:B------:R-:W-:Y:S02]  /*1ca30*/  FSEL R134, R134, -INF , !P5 ;  /* 0xff80000086867808 */ /* 0x000fe40006800000 */
[----:B------:R-:W-:-:S04]  /*1ca40*/  ISETP.GT.AND P1, PT, R15, 0x40, !P1 ;  /* 0x000000400f00780c */ /* 0x000fc80004f24270 */
[----:B------:R-:W-:Y:S02]  /*1ca50*/  ISETP.LT.OR P1, PT, R20, 0x41, P1 ;  /* 0x000000411400780c */ /* 0x000fe40000f21670 */
        /* <DEDUP_REMOVED lines=55> */
[----:B------:R-:W-:Y:S01]  /*1cdd0*/  FSEL R108, R4, RZ, P1 ;  /* 0x000000ff046c7208 */ /* 0x000fe20000800000 */
[----:B------:R-:W-:Y:S01]  /*1cde0*/  MUFU.EX2 R89, R89 ;  /* 0x0000005900597308 */ /* 0x000fe20000000800 */
[----:B------:R-:W-:-:S03]  /*1cdf0*/  FMNMX.FTZ R13, R110, R13, !PT ;  /* 0x0000000d6e0d7209 */ /* 0x000fc60007810000 */
[----:B------:R-:W-:Y:S01]  /*1ce00*/  FADD.FTZ R108, -R108, R9 ;  /* 0x000000096c6c7221 */ /* 0x000fe20000010100 */
[----:B------:R-:W-:-:S03]  /*1ce10*/  FMNMX.FTZ R13, R228, R13, !PT ;  /* 0x0000000de40d7209 */ /* 0x000fc60007810000 */
[----:B------:R-:W-:Y:S01]  /*1ce20*/  MUFU.EX2 R95, R95 ;  /* 0x0000005f005f7308 */ /* 0x000fe20000000800 */
[----:B------:R-:W-:-:S04]  /*1ce30*/  FMNMX.FTZ R0, R114, R13, !PT ;  /* 0x0000000d72007209 */ /* 0x000fc80007810000 */
[----:B------:R-:W-:-:S03]  /*1ce40*/  FMNMX.FTZ R13, R115, R0, !PT ;  /* 0x00000000730d7209 */ /* 0x000fc60007810000 */
[----:B------:R-:W-:Y:S01]  /*1ce50*/  MUFU.EX2 R88, R88 ;  /* 0x0000005800587308 */ /* 0x000fe20000000800 */
[----:B------:R-:W-:Y:S01]  /*1ce60*/  FMNMX.FTZ R0, R118, R13, !PT ;  /* 0x0000000d76007209 */ /* 0x000fe20007810000 */
[----:B------:R-:W-:Y:S01]  /*1ce70*/  FFMA.FTZ R13, R104, R5, -R3 ;  /* 0x00000005680d7223 */ /* 0x000fe20000010803 */
[----:B------:R-:W-:Y:S02]  /*1ce80*/  FSEL R104, R135, -INF , !P2 ;  /* 0xff80000087687808 */ /* 0x000fe40005000000 */
[----:B------:R-:W-:-:S03]  /*1ce90*/  FMNMX.FTZ R97, R119, R0, !PT ;  /* 0x0000000077617209 */ /* 0x000fc60007810000 */
[----:B------:R-:W-:Y:S01]  /*1cea0*/  MUFU.EX2 R93, R93 ;  /* 0x0000005d005d7308 */ /* 0x000fe20000000800 */
[----:B------:R-:W-:-:S04]  /*1ceb0*/  FMNMX.FTZ R0, R122, R97, !PT ;  /* 0x000000617a007209 */ /* 0x000fc80007810000 */
        /* <DEDUP_REMOVED lines=10> */
[----:B------:R-:W-:Y:S02]  /*1cf60*/  MUFU.EX2 R91, R91 ;  /* 0x0000005b005b7308 */ /* 0x000fe40000000800 */
[----:B------:R-:W0:Y:S06]  /*1cf70*/  SHFL.BFLY PT, R0, R97, 0x2, 0x1f ;  /* 0x0c401f0061007f89 */ /* 0x000e2c00000e0000 */
[----:B------:R-:W-:Y:S08]  /*1cf80*/  MUFU.EX2 R13, R13 ;  /* 0x0000000d000d7308 */ /* 0x000ff00000000800 */
[----:B------:R-:W-:Y:S08]  /*1cf90*/  MUFU.EX2 R92, R92 ;  /* 0x0000005c005c7308 */ /* 0x000ff00000000800 */
[----:B------:R-:W-:Y:S01]  /*1cfa0*/  MUFU.EX2 R15, R15 ;  /* 0x0000000f000f7308 */ /* 0x000fe20000000800 */
[----:B0-----:R-:W-:Y:S01]  /*1cfb0*/  FMNMX.FTZ R0, R97, R0, !PT ;  /* 0x0000000061007209 */ /* 0x001fe20007810000 */
[----:B------:R-:W-:-:S04]  /*1cfc0*/  FFMA.FTZ R97, R154, R5, -R3 ;  /* 0x000000059a617223 */ /* 0x000fc80000010803 */
[----:B------:R-:W0:Y:S02]  /*1cfd0*/  SHFL.BFLY PT, R107, R0, 0x1, 0x1f ;  /* 0x0c201f00006b7f89 */ /* 0x000e2400000e0000 */
[----:B------:R-:W-:Y:S08]  /*1cfe0*/  MUFU.EX2 R20, R20 ;  /* 0x0000001400147308 */ /* 0x000ff00000000800 */
[----:B------:R-:W-:Y:S08]  /*1cff0*/  MUFU.EX2 R144, R144 ;  /* 0x0000009000907308 */ /* 0x000ff00000000800 */
[----:B------:R-:W-:Y:S01]  /*1d000*/  MUFU.EX2 R105, R105 ;  /* 0x0000006900697308 */ /* 0x000fe20000000800 */
[----:B0-----:R-:W-:Y:S01]  /*1d010*/  FMNMX.FTZ R3, R0, R107, !PT ;  /* 0x0000006b00037209 */ /* 0x001fe20007810000 */
[----:B------:R-:W-:-:S06]  /*1d020*/  FMUL.FTZ R0, R108, R5 ;  /* 0x000000056c007220 */ /* 0x000fcc0000410000 */
[----:B------:R-:W-:Y:S01]  /*1d030*/  MUFU.EX2 R146, R146 ;  /* 0x0000009200927308 */ /* 0x000fe20000000800 */
[C---:B------:R-:W-:Y:S01]  /*1d040*/  FSETP.NEU.FTZ.AND P1, PT, R3.reuse, -INF , PT ;  /* 0xff8000000300780b */ /* 0x040fe20003f3d000 */
[----:B------:R-:W-:-:S05]  /*1d050*/  FMUL.FTZ R107, R3, R5 ;  /* 0x00000005036b7220 */ /* 0x000fca0000410000 */
[----:B------:R-:W-:Y:S01]  /*1d060*/  FSEL R107, R107, RZ, P1 ;  /* 0x000000ff6b6b7208 */ /* 0x000fe20000800000 */
[----:B------:R-:W0:Y:S04]  /*1d070*/  MUFU.EX2 R0, R0 ;  /* 0x0000000000007308 */ /* 0x000e280000000800 */
[-CC-:B------:R-:W-:Y:S01]  /*1d080*/  FFMA.FTZ R112, R2, R5.reuse, -R107.reuse ;  /* 0x0000000502707223 */ /* 0x180fe2000001086b */
[----:B------:R-:W-:Y:S01]  /*1d090*/  FSEL R2, R3, RZ, P1 ;  /* 0x000000ff03027208 */ /* 0x000fe20000800000 */
[-CC-:B------:R-:W-:Y:S01]  /*1d0a0*/  FFMA.FTZ R157, R90, R5.reuse, -R107.reuse ;  /* 0x000000055a9d7223 */ /* 0x180fe2000001086b */
[-CC-:B------:R-:W-:Y:S01]  /*1d0b0*/  FFMA.FTZ R159, R94, R5.reuse, -R107.reuse ;  /* 0x000000055e9f7223 */ /* 0x180fe2000001086b */
[-CC-:B------:R-:W-:Y:S01]  /*1d0c0*/  FFMA.FTZ R108, R158, R5.reuse, -R107.reuse ;  /* 0x000000059e6c7223 */ /* 0x180fe2000001086b */
[-C--:B------:R-:W-:Y:S01]  /*1d0d0*/  FFMA.FTZ R153, R98, R5.reuse, -R107 ;  /* 0x0000000562997223 */ /* 0x080fe2000001086b */
[----:B------:R-:W-:Y:S01]  /*1d0e0*/  FADD.FTZ R2, -R2, R11 ;  /* 0x0000000b02027221 */ /* 0x000fe20000010100 */
[----:B------:R-:W-:Y:S01]  /*1d0f0*/  MUFU.EX2 R112, R112 ;  /* 0x0000007000707308 */ /* 0x000fe20000000800 */
[-CC-:B------:R-:W-:Y:S01]  /*1d100*/  FFMA.FTZ R98, R210, R5.reuse, -R107.reuse ;  /* 0x00000005d2627223 */ /* 0x180fe2000001086b */
[-CC-:B------:R-:W-:Y:S01]  /*1d110*/  FFMA.FTZ R151, R110, R5.reuse, -R107.reuse ;  /* 0x000000056e977223 */ /* 0x180fe2000001086b */
[-C--:B------:R-:W-:Y:S01]  /*1d120*/  FMUL.FTZ R2, R2, R5.reuse ;  /* 0x0000000502027220 */ /* 0x080fe20000410000 */
[-CC-:B------:R-:W-:Y:S01]  /*1d130*/  FFMA.FTZ R155, R102, R5.reuse, -R107.reuse ;  /* 0x00000005669b7223 */ /* 0x180fe2000001086b */
[----:B------:R-:W-:Y:S01]  /*1d140*/  FFMA.FTZ R94, R212, R5, -R107 ;  /* 0x00000005d45e7223 */ /* 0x000fe2000001086b */
[----:B0----5:R-:W-:Y:S01]  /*1d150*/  FFMA.FTZ R110, R0, R7, R89 ;  /* 0x00000007006e7223 */ /* 0x021fe20000010059 */
[-CC-:B------:R-:W-:Y:S01]  /*1d160*/  FFMA.FTZ R145, R114, R5.reuse, -R107.reuse ;  /* 0x0000000572917223 */ /* 0x180fe2000001086b */
[----:B------:R-:W-:Y:S01]  /*1d170*/  MUFU.EX2 R157, R157 ;  /* 0x0000009d009d7308 */ /* 0x000fe20000000800 */
[-CC-:B------:R-:W-:Y:S01]  /*1d180*/  FFMA.FTZ R149, R106, R5.reuse, -R107.reuse ;  /* 0x000000056a957223 */ /* 0x180fe2000001086b */
[----:B------:R-:W-:Y:S01]  /*1d190*/  FADD.FTZ R11, R95, R110 ;  /* 0x0000006e5f0b7221 */ /* 0x000fe20000010000 */
[-CC-:B------:R-:W-:Y:S01]  /*1d1a0*/  FFMA.FTZ R90, R226, R5.reuse, -R107.reuse ;  /* 0x00000005e25a7223 */ /* 0x180fe2000001086b */
[-CC-:B------:R-:W-:Y:S01]  /*1d1b0*/  FFMA.FTZ R102, R228, R5.reuse, -R107.reuse ;  /* 0x00000005e4667223 */ /* 0x180fe2000001086b */
[-C--:B------:R-:W-:Y:S01]  /*1d1c0*/  FFMA.FTZ R106, R115, R5.reuse, -R107 ;  /* 0x00000005736a7223 */ /* 0x080fe2000001086b */
        /* <DEDUP_REMOVED lines=13> */
[----:B0-----:R-:W-:-:S04]  /*1d2a0*/  FFMA.FTZ R7, R2, R6, R157 ;  /* 0x0000000602077223 */ /* 0x001fc8000001009d */
[----:B------:R-:W-:-:S03]  /*1d2b0*/  FADD.FTZ R6, R112, R7 ;  /* 0x0000000770067221 */ /* 0x000fc60000010000 */
[----:B------:R-:W0:Y:S01]  /*1d2c0*/  MUFU.EX2 R153, R153 ;  /* 0x0000009900997308 */ /* 0x000e220000000800 */
[----:B-1----:R-:W-:-:S07]  /*1d2d0*/  FADD.FTZ R7, R159, R6 ;  /* 0x000000069f077221 */ /* 0x002fce0000010000 */
[----:B------:R-:W1:Y:S01]  /*1d2e0*/  MUFU.EX2 R98, R98 ;  /* 0x0000006200627308 */ /* 0x000e620000000800 */
[----:B--2---:R-:W-:Y:S01]  /*1d2f0*/  FADD.FTZ R6, R108, R7 ;  /* 0x000000076c067221 */ /* 0x004fe20000010000 */
[----:B------:R-:W-:Y:S01]  /*1d300*/  FADD.FTZ R7, R21, R114 ;  /* 0x0000007215077221 */ /* 0x000fe20000010000 */
[----:B------:R-:W-:-:S03]  /*1d310*/  FFMA.FTZ R114, R123, R5, -R107 ;  /* 0x000000057b727223 */ /* 0x000fc6000001086b */
        /* <DEDUP_REMOVED lines=10> */
[----:B0-----:R-:W-:Y:S01]  /*1d3c0*/  FADD.FTZ R6, R94, R7 ;  /* 0x000000075e067221 */ /* 0x001fe20000010000 */
[----:B------:R-:W-:Y:S01]  /*1d3d0*/  FADD.FTZ R7, R13, R116 ;  /* 0x000000740d077221 */ /* 0x000fe20000010000 */
[----:B------:R-:W-:-:S05]  /*1d3e0*/  FFMA.FTZ R116, R127, R5, -R107 ;  /* 0x000000057f747223 */ /* 0x000fca000001086b */
        /* <DEDUP_REMOVED lines=56> */
.L_x_1839:
[C---:B------:R-:W-:Y:S01]  /*1d770*/  ISETP.GT.AND P1, PT, R10.reuse, R189, PT ;  /* 0x000000bd0a00720c */ /* 0x040fe20003f24270 */
[----:B------:R-:W-:Y:S01]  /*1d780*/  VIADD R10, R10, 0xffffffff ;  /* 0xffffffff0a0a7836 */ /* 0x000fe20000000000 */
[----:B------:R-:W-:Y:S02]  /*1d790*/  IADD3 R11, R12, 0x2a860, RZ ;  /* 0x0002a8600c0b7810 */ /* 0x000fe40007ffe0ff */
        /* <DEDUP_REMOVED lines=30> */
[----:B------:R-:W-:Y:S06]  /*1d980*/  @P1 BRA `(.L_x_1840) ;  /* 0xffffffcc00701947 */ /* 0x000fec000383ffff */
.L_x_1819:
[----:B------:R-:W-:Y:S05]  /*1d990*/  BSYNC B0 ;  /* 0x0000000000007941 */ /* 0x000fea0003800000 */
.L_x_1818:
        /* <DEDUP_REMOVED lines=67> */
.L_x_1841:
[----:B------:R-:W-:Y:S01]  /*1ddd0*/  IMAD R13, R160, 0x8, R18 ;  /* 0x00000008a00d7824 */ /* 0x000fe200078e0212 */
[----:B------:R-:W-:-:S04]  /*1dde0*/  SHF.L.U32 R2, R163, 0x1f, RZ ;  /* 0x0000001fa3027819 */ /* 0x000fc800000006ff */
[----:B------:R0:W1:Y:S01]  /*1ddf0*/  SYNCS.PHASECHK.TRANS64.TRYWAIT P1, [R13+URZ+0x2a850], R2 ;  /* 0x02a850020d0075a7 */ /* 0x000062000802017f */
[----:B------:R-:W-:Y:S05]  /*1de00*/  @!P0 BRA `(.L_x_1842) ;  /* 0x0000000000048947 */ /* 0x000fea0003800000 */
[----:B------:R-:W-:Y:S01]  /*1de10*/  BPT.TRAP 0x1 ;  /* 0x000000040000795c */ /* 0x000fe20000300000 */
.L_x_1842:
        /* <DEDUP_REMOVED lines=9> */
.L_x_1844:
[----:B------:R-:W-:Y:S05]  /*1deb0*/  BSYNC B0 ;  /* 0x0000000000007941 */ /* 0x000fea0003800000 */
.L_x_1843:
[----:B------:R-:W-:Y:S01]  /*1dec0*/  IMAD.MOV.U32 R8, RZ, RZ, R0 ;  /* 0x000000ffff087224 */ /* 0x000fe200078e0000 */
[----:B------:R-:W-:Y:S01]  /*1ded0*/  WARPGROUP.ARRIVE ;  /* 0x00000000000079c5 */ /* 0x000fe20000000000 */
[----:B------:R-:W-:Y:S02]  /*1dee0*/  IMAD.MOV.U32 R9, RZ, RZ, 0x40000040 ;  /* 0x40000040ff097424 */ /* 0x000fe400078e00ff */
[----:B------:R-:W-:Y:S01]  /*1def0*/  IMAD.MOV.U32 R10, RZ, RZ, RZ ;  /* 0x000000ffff0a7224 */ /* 0x000fe200078e00ff */
[----:B------:R-:W-:Y:S01]  /*1df00*/  R2UR UR6, R8 ;  /* 0x00000000080672ca */ /* 0x000fe200000e0000 */
[----:B------:R-:W-:Y:S01]  /*1df10*/  IMAD.MOV.U32 R20, RZ, RZ, -0x800000 ;  /* 0xff800000ff147424 */ /* 0x000fe200078e00ff */
        /* <DEDUP_REMOVED lines=29> */
[----:B------:R-:W2:Y:S02]  /*1e0f0*/  SHFL.BFLY PT, R0, R7, 0x2, 0x1f ;  /* 0x0c401f0007007f89 */ /* 0x000ea400000e0000 */
[----:B--2---:R-:W-:Y:S01]  /*1e100*/  FADD.FTZ R0, R0, R7 ;  /* 0x0000000700007221 */ /* 0x004fe20000010000 */
[----:B------:R-:W-:Y:S02]  /*1e110*/  WARPGROUP.DEPBAR.LE gsb0, 0x0 ;  /* 0x00008000000079c5 */ /* 0x000fe40000010000 */
[----:B------:R-:W-:-:S06]  /*1e120*/  WARPGROUP.ARRIVE ;  /* 0x00000000000079c5 */ /* 0x000fcc0000000000 */
[----:B------:R-:W-:Y:S01]  /*1e130*/  HGMMA.64x128x16.F32 R24, R140, gdesc[UR4].tnspB, R24, gsb0 ;  /* 0x41e000048c187df0 */ /* 0x000fe20008000818 */
[----:B------:R-:W-:Y:S02]  /*1e140*/  R2UR UR6, R8 ;  /* 0x00000000080672ca */ /* 0x000fe400000e0000 */
[----:B------:R-:W-:Y:S02]  /*1e150*/  R2UR UR7, R9 ;  /* 0x00000000090772ca */ /* 0x000fe400000e0000 */
[----:B------:R-:W0:Y:S01]  /*1e160*/  SHFL.BFLY PT, R9, R6, 0x2, 0x1f ;  /* 0x0c401f0006097f89 */ /* 0x000e2200000e0000 */
[----:B------:R-:W-:Y:S01]  /*1e170*/  MOV R8, RZ ;  /* 0x000000ff00087202 */ /* 0x000fe20000000f00 */
[----:B01----:R-:W-:Y:S02]  /*1e180*/  FADD.FTZ R2, R9, R6 ;  /* 0x0000000609027221 */ /* 0x003fe40000010000 */
        /* <DEDUP_REMOVED lines=23> */
.L_x_1846:
[----:B------:R-:W-:Y:S01]  /*1e300*/  VIADD R3, R13, 0x2a860 ;  /* 0x0002a8600d037836 */ /* 0x000fe20000000000 */
[----:B------:R-:W-:Y:S01]  /*1e310*/  IADD3 R160, R160, 0x1, RZ ;  /* 0x00000001a0a07810 */ /* 0x000fe20007ffe0ff */
[-C--:B------:R-:W-:Y:S01]  /*1e320*/  FMUL.FTZ R21, R36, R8.reuse ;  /* 0x0000000824157220 */ /* 0x080fe20000410000 */
[----:B------:R-:W-:Y:S01]  /*1e330*/  FMUL.FTZ R36, R72, R8 ;  /* 0x0000000848247220 */ /* 0x000fe20000410000 */
[----:B0-----:R-:W-:Y:S01]  /*1e340*/  FMUL.FTZ R93, R34, R10 ;  /* 0x0000000a225d7220 */ /* 0x001fe20000410000 */
[----:B------:R-:W-:Y:S01]  /*1e350*/  PRMT R3, R172, 0x654, R3 ;  /* 0x00000654ac037816 */ /* 0x000fe20000000003 */
[-C--:B------:R-:W-:Y:S01]  /*1e360*/  FMUL.FTZ R88, R32, R8.reuse ;  /* 0x0000000820587220 */ /* 0x080fe20000410000 */
[----:B------:R-:W-:Y:S01]  /*1e370*/  ISETP.NE.AND P1, PT, R160, 0x2, PT ;  /* 0x00000002a000780c */ /* 0x000fe20003f25270 */
[----:B------:R-:W-:Y:S01]  /*1e380*/  FMUL.FTZ R90, R37, R8 ;  /* 0x00000008255a7220 */ /* 0x000fe20000410000 */
[----:B------:R1:W-:Y:S01]  /*1e390*/  SYNCS.ARRIVE.TRANS64.RED.A1T0 RZ, [R3+URZ], RZ ;  /* 0x000000ff03ff79a7 */ /* 0x0003e2000810043f */
[-C--:B------:R-:W-:Y:S01]  /*1e3a0*/  FMUL.FTZ R99, R26, R10.reuse ;  /* 0x0000000a1a637220 */ /* 0x080fe20000410000 */
[----:B------:R-:W-:Y:S01]  /*1e3b0*/  SEL R2, RZ, 0x1, P1 ;  /* 0x00000001ff027807 */ /* 0x000fe20000800000 */
        /* <DEDUP_REMOVED lines=59> */
[----:B------:R-:W-:Y:S01]  /*1e770*/  LOP3.LUT R163, R163, R2, RZ, 0x3c, !PT ;  /* 0x00000002a3a37212 */ /* 0x000fe200078e3cff */
[----:B------:R-:W-:Y:S01]  /*1e780*/  VIADD R197, R197, 0x1 ;  /* 0x00000001c5c57836 */ /* 0x000fe20000000000 */
[----:B-1----:R-:W-:-:S07]  /*1e790*/  SEL R160, R160, RZ, P1 ;  /* 0x000000ffa0a07207 */ /* 0x002fce0000800000 */
.L_x_1699:
[----:B------:R-:W1:Y:S08]  /*1e7a0*/  S2UR UR4, SR_CgaCtaId ;  /* 0x00000000000479c3 */ /* 0x000e700000008800 */
[----:B------:R-:W-:Y:S01]  /*1e7b0*/  BAR.SYNC.DEFER_BLOCKING 0x5, 0x180 ;  /* 0x0146000000007b1d */ /* 0x000fe20000010000 */
[----:B------:R-:W-:-:S05]  /*1e7c0*/  MOV R3, 0x400 ;  /* 0x0000040000037802 */ /* 0x000fca0000000f00 */
[----:B------:R-:W-:Y:S01]  /*1e7d0*/  BSSY B0, `(.L_x_1847) ;  /* 0x00001f3000007945 */ /* 0x000fe20003800000 */
[----:B-1----:R-:W-:-:S05]  /*1e7e0*/  IMAD.U32 R172, RZ, RZ, UR4 ;  /* 0x00000004ffac7e24 */ /* 0x002fca000f8e00ff */
[----:B------:R-:W-:-:S05]  /*1e7f0*/  LEA R18, R172, R3, 0x18 ;  /* 0x00000003ac127211 */ /* 0x000fca00078ec0ff */
[----:B0---4-:R0:W1:Y:S01]  /*1e800*/  LDS.128 R28, [R18+0x2a8d0] ;  /* 0x02a8d000121c7984 */ /* 0x0110620000000c00 */
[----:B------:R-:W-:Y:S06]  /*1e810*/  BAR.ARV 0x4, 0x180 ;  /* 0x0106000000007b1d */ /* 0x000fec0000002000 */
[----:B------:R-:W-:Y:S05]  /*1e820*/  @P0 BRA `(.L_x_1848) ;  /* 0x0000001400000947 */ /* 0x000fea0003800000 */
[----:B------:R-:W2:Y:S01]  /*1e830*/  S2R R5, SR_SWINHI ;  /* 0x0000000000057919 */ /* 0x000ea20000002f00 */
        /* <DEDUP_REMOVED lines=9> */
[----:B--2---:R-:W-:-:S03]  /*1e8d0*/  MOV R3, R5 ;  /* 0x0000000500037202 */ /* 0x004fc60000000f00 */
[----:B------:R-:W-:-:S03]  /*1e8e0*/  IMAD.WIDE R4, R222, 0x2, R2 ;  /* 0x00000002de047825 */ /* 0x000fc600078e0202 */
[C---:B------:R-:W-:Y:S02]  /*1e8f0*/  LOP3.LUT R15, R4.reuse, 0x380, RZ, 0xc0, !PT ;  /* 0x00000380040f7812 */ /* 0x040fe400078ec0ff */
[C---:B------:R-:W-:Y:S02]  /*1e900*/  IADD3 R107, P0, R4.reuse, 0x4060, RZ ;  /* 0x00004060046b7810 */ /* 0x040fe40007f1e0ff */
[----:B------:R-:W-:Y:S01]  /*1e910*/  SHF.R.U64 R15, R15, 0x3, RZ ;  /* 0x000000030f0f7819 */ /* 0x000fe200000012ff */
[----:B------:R-:W-:Y:S01]  /*1e920*/  BAR.SYNC.DEFER_BLOCKING 0x1, 0x100 ;  /* 0x0044000000007b1d */ /* 0x000fe20000010000 */
[C---:B------:R-:W-:Y:S01]  /*1e930*/  IADD3 R71, P6, R4.reuse, 0x20, RZ ;  /* 0x0000002004477810 */ /* 0x040fe20007fde0ff */
[--C-:B------:R-:W-:Y:S01]  /*1e940*/  IMAD.X R33, RZ, RZ, R5.reuse, P0 ;  /* 0x000000ffff217224 */ /* 0x100fe200000e0605 */
[C---:B------:R-:W-:Y:S02]  /*1e950*/  IADD3 R75, P5, R4.reuse, 0x40, RZ ;  /* 0x00000040044b7810 */ /* 0x040fe40007fbe0ff */
[C---:B------:R-:W-:Y:S01]  /*1e960*/  IADD3 R79, P4, R4.reuse, 0x60, RZ ;  /* 0x00000060044f7810 */ /* 0x040fe20007f9e0ff */
[--C-:B------:R-:W-:Y:S01]  /*1e970*/  IMAD.X R9, RZ, RZ, R5.reuse, P6 ;  /* 0x000000ffff097224 */ /* 0x100fe200030e0605 */
[C---:B------:R-:W-:Y:S01]  /*1e980*/  IADD3 R101, P3, R4.reuse, 0x4000, RZ ;  /* 0x0000400004657810 */ /* 0x040fe20007f7e0ff */
[----:B------:R-:W-:Y:S01]  /*1e990*/  IMAD.X R11, RZ, RZ, R5, P5 ;  /* 0x000000ffff0b7224 */ /* 0x000fe200028e0605 */
[----:B------:R-:W-:-:S02]  /*1e9a0*/  IADD3 R103, P2, R4, 0x4020, RZ ;  /* 0x0000402004677810 */ /* 0x000fc40007f5e0ff */
[----:B------:R-:W-:Y:S02]  /*1e9b0*/  IADD3 R105, P1, R4, 0x4040, RZ ;  /* 0x0000404004697810 */ /* 0x000fe40007f3e0ff */
[----:B------:R-:W-:Y:S01]  /*1e9c0*/  ISETP.NE.U32.AND P0, PT, RZ, UR4, PT ;  /* 0x00000004ff007c0c */ /* 0x000fe2000bf05070 */
[--C-:B------:R-:W-:Y:S01]  /*1e9d0*/  IMAD.X R25, RZ, RZ, R5.reuse, P2 ;  /* 0x000000ffff197224 */ /* 0x100fe200010e0605 */
[----:B------:R-:W-:Y:S01]  /*1e9e0*/  LOP3.LUT R4, R15, R4, RZ, 0x3c, !PT ;  /* 0x000000040f047212 */ /* 0x000fe200078e3cff */
[--C-:B------:R-:W-:Y:S01]  /*1e9f0*/  IMAD.X R15, RZ, RZ, R5.reuse, P3 ;  /* 0x000000ffff0f7224 */ /* 0x100fe200018e0605 */
[----:B------:R-:W-:Y:S01]  /*1ea00*/  ISETP.NE.AND.EX P0, PT, RZ, UR5, PT, P0 ;  /* 0x00000005ff007c0c */ /* 0x000fe2000bf05300 */
[----:B------:R-:W-:Y:S01]  /*1ea10*/  ULDC.64 UR4, c[0x0][0xc08] ;  /* 0x0003020000047ab9 */ /* 0x000fe20000000a00 */
[----:B------:R-:W-:Y:S01]  /*1ea20*/  LOP3.LUT R8, R71, 0x380, RZ, 0xc0, !PT ;  /* 0x0000038047087812 */ /* 0x000fe200078ec0ff */
[----:B------:R-:W-:Y:S01]  /*1ea30*/  IMAD.X R27, RZ, RZ, R5, P1 ;  /* 0x000000ffff1b7224 */ /* 0x000fe200008e0605 */
[----:B------:R-:W-:-:S02]  /*1ea40*/  LOP3.LUT R10, R75, 0x380, RZ, 0xc0, !PT ;  /* 0x000003804b0a7812 */ /* 0x000fc400078ec0ff */
[----:B------:R-:W-:Y:S02]  /*1ea50*/  MOV R96, R4 ;  /* 0x0000000400607202 */ /* 0x000fe40000000f00 */
[----:B------:R-:W-:Y:S02]  /*1ea60*/  IADD3.X R13, RZ, R5, RZ, P4, !PT ;  /* 0x00000005ff0d7210 */ /* 0x000fe400027fe4ff */
[----:B------:R-:W-:Y:S02]  /*1ea70*/  LOP3.LUT R12, R79, 0x380, RZ, 0xc0, !PT ;  /* 0x000003804f0c7812 */ /* 0x000fe400078ec0ff */
[----:B------:R-:W-:Y:S02]  /*1ea80*/  LOP3.LUT R14, R101, 0x380, RZ, 0xc0, !PT ;  /* 0x00000380650e7812 */ /* 0x000fe400078ec0ff */
[----:B------:R-:W-:Y:S02]  /*1ea90*/  F2FP.F16.F32.PACK_AB R4, R91, R24 ;  /* 0x000000185b04723e */ /* 0x000fe400000000ff */
[----:B------:R-:W-:-:S02]  /*1eaa0*/  F2FP.F16.F32.PACK_AB R5, R32, R99 ;  /* 0x000000632005723e */ /* 0x000fc400000000ff */
[----:B------:R-:W-:Y:S02]  /*1eab0*/  LOP3.LUT R24, R103, 0x380, RZ, 0xc0, !PT ;  /* 0x0000038067187812 */ /* 0x000fe400078ec0ff */
[----:B-1----:R-:W-:Y:S01]  /*1eac0*/  LOP3.LUT R28, R105, 0x380, RZ, 0xc0, !PT ;  /* 0x00000380691c7812 */ /* 0x002fe200078ec0ff */
[----:B------:R1:W-:Y:S01]  /*1ead0*/  STSM.16.M88.4 [R96], R4 ;  /* 0x0000000460007844 */ /* 0x0003e20000000200 */
[----:B------:R-:W-:Y:S02]  /*1eae0*/  ISETP.NE.U32.AND P2, PT, RZ, UR4, PT ;  /* 0x00000004ff007c0c */ /* 0x000fe4000bf45070 */
[----:B------:R-:W-:Y:S02]  /*1eaf0*/  LOP3.LUT R32, R107, 0x380, RZ, 0xc0, !PT ;  /* 0x000003806b207812 */ /* 0x000fe400078ec0ff */
[----:B------:R-:W-:Y:S02]  /*1eb00*/  SHF.R.U64 R8, R8, 0x3, RZ ;  /* 0x0000000308087819 */ /* 0x000fe400000012ff */
[----:B------:R-:W-:-:S02]  /*1eb10*/  SHF.R.U64 R10, R10, 0x3, RZ ;  /* 0x000000030a0a7819 */ /* 0x000fc400000012ff */
[----:B------:R-:W-:Y:S02]  /*1eb20*/  SHF.R.U64 R12, R12, 0x3, RZ ;  /* 0x000000030c0c7819 */ /* 0x000fe400000012ff */
[----:B------:R-:W-:Y:S02]  /*1eb30*/  SHF.R.U64 R14, R14, 0x3, RZ ;  /* 0x000000030e0e7819 */ /* 0x000fe400000012ff */
[----:B------:R-:W-:Y:S02]  /*1eb40*/  SHF.R.U64 R24, R24, 0x3, RZ ;  /* 0x0000000318187819 */ /* 0x000fe400000012ff */
[----:B------:R-:W-:Y:S02]  /*1eb50*/  SHF.R.U64 R28, R28, 0x3, RZ ;  /* 0x000000031c1c7819 */ /* 0x000fe400000012ff */
[----:B------:R-:W-:Y:S02]  /*1eb60*/  ISETP.NE.AND.EX P2, PT, RZ, UR5, PT, P2 ;  /* 0x00000005ff007c0c */ /* 0x000fe4000bf45320 */
[----:B------:R-:W-:-:S02]  /*1eb70*/  SHF.R.U64 R32, R32, 0x3, RZ ;  /* 0x0000000320207819 */ /* 0x000fc400000012ff */
[----:B------:R-:W-:Y:S02]  /*1eb80*/  LOP3.LUT R8, R8, R71, RZ, 0x3c, !PT ;  /* 0x0000004708087212 */ /* 0x000fe400078e3cff */
[----:B------:R-:W-:Y:S02]  /*1eb90*/  LOP3.LUT R10, R10, R75, RZ, 0x3c, !PT ;  /* 0x0000004b0a0a7212 */ /* 0x000fe400078e3cff */
[----:B------:R-:W-:Y:S02]  /*1eba0*/  LOP3.LUT R12, R12, R79, RZ, 0x3c, !PT ;  /* 0x0000004f0c0c7212 */ /* 0x000fe400078e3cff */
[----:B------:R-:W-:Y:S02]  /*1ebb0*/  LOP3.LUT R14, R14, R101, RZ, 0x3c, !PT ;  /* 0x000000650e0e7212 */ /* 0x000fe400078e3cff */
[----:B------:R-:W-:Y:S02]  /*1ebc0*/  LOP3.LUT R24, R24, R103, RZ, 0x3c, !PT ;  /* 0x0000006718187212 */ /* 0x000fe400078e3cff */
[----:B------:R-:W-:-:S02]  /*1ebd0*/  LOP3.LUT R26, R28, R105, RZ, 0x3c, !PT ;  /* 0x000000691c1a7212 */ /* 0x000fc400078e3cff */
[----:B------:R-:W-:Y:S02]  /*1ebe0*/  LOP3.LUT R32, R32, R107, RZ, 0x3c, !PT ;  /* 0x0000006b20207212 */ /* 0x000fe400078e3cff */
[----:B------:R-:W-:Y:S02]  /*1ebf0*/  MOV R79, R8 ;  /* 0x00000008004f7202 */ /* 0x000fe40000000f00 */
[----:B------:R-:W-:Y:S02]  /*1ec00*/  MOV R78, R10 ;  /* 0x0000000a004e7202 */ /* 0x000fe40000000f00 */
[----:B-1----:R-:W-:Y:S02]  /*1ec10*/  F2FP.F16.F32.PACK_AB R4, R89, R88 ;  /* 0x000000585904723e */ /* 0x002fe400000000ff */
[----:B------:R-:W-:Y:S02]  /*1ec20*/  F2FP.F16.F32.PACK_AB R5, R94, R93 ;  /* 0x0000005d5e05723e */ /* 0x000fe400000000ff */
[----:B------:R-:W-:-:S02]  /*1ec30*/  F2FP.F16.F32.PACK_AB R6, R90, R21 ;  /* 0x000000155a06723e */ /* 0x000fc400000000ff */
[----:B------:R-:W-:Y:S01]  /*1ec40*/  F2FP.F16.F32.PACK_AB R7, R95, R92 ;  /* 0x0000005c5f07723e */ /* 0x000fe200000000ff */
[----:B------:R-:W-:Y:S01]  /*1ec50*/  ULDC UR4, c[0x0][0xa88] ;  /* 0x0002a20000047ab9 */ /* 0x000fe20000000800 */
[----:B------:R-:W-:Y:S01]  /*1ec60*/  MOV R75, R12 ;  /* 0x0000000c004b7202 */ /* 0x000fe20000000f00 */
[----:B------:R-:W1:Y:S01]  /*1ec70*/  LDC R21, c[0x0][0xbe8] ;  /* 0x0002fa00ff157b82 */ /* 0x000e620000000800 */
[----:B------:R-:W-:Y:S01]  /*1ec80*/  MOV R74, R14 ;  /* 0x0000000e004a7202 */ /* 0x000fe20000000f00 */
[----:B------:R-:W-:Y:S01]  /*1ec90*/  STSM.16.M88.4 [R79], R4 ;  /* 0x000000044f007844 */ /* 0x000fe20000000200 */
[----:B------:R-:W-:Y:S02]  /*1eca0*/  F2FP.F16.F32.PACK_AB R8, R41, R40 ;  /* 0x000000282908723e */ /* 0x000fe400000000ff */
[----:B------:R-:W-:Y:S02]  /*1ecb0*/  F2FP.F16.F32.PACK_AB R9, R43, R72 ;  /* 0x000000482b09723e */ /* 0x000fe400000000ff */
[----:B------:R-:W-:Y:S01]  /*1ecc0*/  F2FP.F16.F32.PACK_AB R10, R45, R44 ;  /* 0x0000002c2d0a723e */ /* 0x000fe200000000ff */
[----:B------:R-:W2:Y:S01]  /*1ecd0*/  LDC.64 R40, c[0x0][0xc00] ;  /* 0x00030000ff287b82 */ /* 0x000ea20000000a00 */
[----:B------:R-:W-:-:S02]  /*1ece0*/  F2FP.F16.F32.PACK_AB R11, R47, R34 ;  /* 0x000000222f0b723e */ /* 0x000fc400000000ff */
[----:B------:R-:W-:Y:S02]  /*1ecf0*/  MOV R71, R24 ;  /* 0x0000001800477202 */ /* 0x000fe40000000f00 */
[----:B------:R-:W-:Y:S01]  /*1ed00*/  MOV R70, R26 ;  /* 0x0000001a00467202 */ /* 0x000fe20000000f00 */
[----:B------:R3:W-:Y:S01]  /*1ed10*/  STSM.16.M88.4 [R78], R8 ;  /* 0x000000084e007844 */ /* 0x0007e20000000200 */
[----:B------:R-:W-:Y:S02]  /*1ed20*/  F2FP.F16.F32.PACK_AB R12, R49, R48 ;  /* 0x00000030310c723e */ /* 0x000fe400000000ff */
[----:B------:R-:W-:Y:S02]  /*1ed30*/  F2FP.F16.F32.PACK_AB R13, R51, R50 ;  /* 0x00000032330d723e */ /* 0x000fe400000000ff */
[----:B------:R-:W-:Y:S02]  /*1ed40*/  F2FP.F16.F32.PACK_AB R14, R53, R52 ;  /* 0x00000034350e723e */ /* 0x000fe400000000ff */
[----:B------:R-:W-:-:S02]  /*1ed50*/  F2FP.F16.F32.PACK_AB R15, R55, R54 ;  /* 0x00000036370f723e */ /* 0x000fc400000000ff */
[----:B------:R-:W-:Y:S02]  /*1ed60*/  MOV R28, R32 ;  /* 0x00000020001c7202 */ /* 0x000fe40000000f00 */
[----:B------:R-:W-:Y:S01]  /*1ed70*/  F2FP.F16.F32.PACK_AB R24, R57, R56 ;  /* 0x000000383918723e */ /* 0x000fe200000000ff */
[----:B------:R-:W-:Y:S01]  /*1ed80*/  STSM.16.M88.4 [R75], R12 ;  /* 0x0000000c4b007844 */ /* 0x000fe20000000200 */
[----:B------:R-:W-:Y:S02]  /*1ed90*/  F2FP.F16.F32.PACK_AB R25, R59, R58 ;  /* 0x0000003a3b19723e */ /* 0x000fe400000000ff */
[----:B------:R-:W-:Y:S01]  /*1eda0*/  F2FP.F16.F32.PACK_AB R26, R61, R60 ;  /* 0x0000003c3d1a723e */ /* 0x000fe200000000ff */
[----:B---3--:R-:W3:Y:S01]  /*1edb0*/  @P2 LDC.64 R8, c[0x0][0xc08] ;  /* 0x00030200ff082b82 */ /* 0x008ee20000000a00 */
[----:B------:R-:W-:Y:S01]  /*1edc0*/  F2FP.F16.F32.PACK_AB R27, R63, R62 ;  /* 0x0000003e3f1b723e */ /* 0x000fe200000000ff */
[----:B--2---:R-:W-:Y:S01]  /*1edd0*/  IMAD.WIDE R40, R196, 0x4, R40 ;  /* 0x00000004c4287825 */ /* 0x004fe200078e0228 */
[----:B------:R-:W-:-:S02]  /*1ede0*/  F2FP.F16.F32.PACK_AB R32, R65, R64 ;  /* 0x000000404120723e */ /* 0x000fc400000000ff */
[----:B------:R-:W-:Y:S01]  /*1edf0*/  F2FP.F16.F32.PACK_AB R33, R67, R66 ;  /* 0x000000424321723e */ /* 0x000fe200000000ff */
[----:B------:R-:W-:Y:S01]  /*1ee00*/  STSM.16.M88.4 [R74], R24 ;  /* 0x000000184a007844 */ /* 0x000fe20000000200 */
[----:B------:R-:W-:Y:S02]  /*1ee10*/  F2FP.F16.F32.PACK_AB R34, R69, R68 ;  /* 0x000000444522723e */ /* 0x000fe400000000ff */
[----:B------:R-:W-:Y:S02]  /*1ee20*/  F2FP.F16.F32.PACK_AB R4, R81, R80 ;  /* 0x000000505104723e */ /* 0x000fe400000000ff */
[----:B------:R-:W-:Y:S01]  /*1ee30*/  F2FP.F16.F32.PACK_AB R5, R83, R82 ;  /* 0x000000525305723e */ /* 0x000fe200000000ff */
[----:B------:R-:W-:Y:S01]  /*1ee40*/  STSM.16.M88.4 [R71], R32 ;  /* 0x0000002047007844 */ /* 0x000fe20000000200 */
[----:B------:R-:W-:Y:S02]  /*1ee50*/  F2FP.F16.F32.PACK_AB R6, R85, R84 ;  /* 0x000000545506723e */ /* 0x000fe400000000ff */
[----:B------:R-:W-:Y:S01]  /*1ee60*/  F2FP.F16.F32.PACK_AB R7, R87, R86 ;  /* 0x000000565707723e */ /* 0x000fe200000000ff */
[----:B------:R-:W-:Y:S01]  /*1ee70*/  STSM.16.M88.4 [R70], R36 ;  /* 0x0000002446007844 */ /* 0x000fe20000000200 */
[----:B------:R-:W-:-:S03]  /*1ee80*/  MOV R48, RZ ;  /* 0x000000ff00307202 */ /* 0x000fc60000000f00 */
[----:B------:R2:W-:Y:S01]  /*1ee90*/  STSM.16.M88.4 [R28], R4 ;  /* 0x000000041c007844 */ /* 0x0005e20000000200 */
[----:B------:R-:W-:Y:S01]  /*1eea0*/  BAR.SYNC.DEFER_BLOCKING 0x1, 0x100 ;  /* 0x0044000000007b1d */ /* 0x000fe20000010000 */
[----:B--2---:R-:W-:Y:S02]  /*1eeb0*/  IMAD.U32 R6, RZ, RZ, UR4 ;  /* 0x00000004ff067e24 */ /* 0x004fe4000f8e00ff */
[----:B---3--:R-:W-:-:S03]  /*1eec0*/  @P2 IMAD.WIDE R4, R196, 0x4, R8 ;  /* 0x00000004c4042825 */ /* 0x008fc600078e0208 */
[----:B------:R2:W5:Y:S01]  /*1eed0*/  @P0 LDG.E R48, desc[UR60][R40.64] ;  /* 0x0000003c28300981 */ /* 0x000562000c1e1900 */
[----:B-1----:R-:W-:-:S03]  /*1eee0*/  ISETP.NE.AND P1, PT, R21, 0x1, PT ;  /* 0x000000011500780c */ /* 0x002fc60003f25270 */
[----:B------:R2:W5:Y:S10]  /*1eef0*/  @P2 LDG.E R6, desc[UR60][R4.64] ;  /* 0x0000003c04062981 */ /* 0x000574000c1e1900 */
[----:B------:R-:W1:Y:S08]  /*1ef00*/  @P1 LDC R10, c[0x0][0xbec] ;  /* 0x0002fb00ff0a1b82 */ /* 0x000e700000000800 */
[----:B------:R-:W3:Y:S01]  /*1ef10*/  @P1 LDC R13, c[0x0][0xbf0] ;  /* 0x0002fc00ff0d1b82 */ /* 0x000ee20000000800 */
[----:B--2---:R-:W-:Y:S05]  /*1ef20*/  @P2 BRA `(.L_x_1849) ;  /* 0x0000000000102947 */ /* 0x004fea0003800000 */
[----:B------:R-:W-:Y:S05]  /*1ef30*/  @!P0 BRA `(.L_x_1849) ;  /* 0x00000000000c8947 */ /* 0x000fea0003800000 */
[----:B------:R-:W2:Y:S04]  /*1ef40*/  LDG.E R5, desc[UR60][R40.64] ;  /* 0x0000003c28057981 */ /* 0x000ea8000c1e1900 */
[----:B-----5:R-:W2:Y:S02]  /*1ef50*/  LDG.E R6, desc[UR60][R40.64+0x4] ;  /* 0x0000043c28067981 */ /* 0x020ea4000c1e1900 */
[----:B--2---:R-:W-:-:S07]  /*1ef60*/  IMAD.IADD R6, R6, 0x1, -R5 ;  /* 0x0000000106067824 */ /* 0x004fce00078e0a05 */
.L_x_1849:
[----:B------:R-:W-:Y:S01]  /*1ef70*/  SHF.R.S32.HI R54, RZ, 0x1f, R195 ;  /* 0x0000001fff367819 */ /* 0x000fe200000114c3 */
[--C-:B------:R-:W-:Y:S01]  /*1ef80*/  IMAD.IADD R15, R191, 0x1, R187.reuse ;  /* 0x00000001bf0f7824 */ /* 0x100fe200078e02bb */
[----:B------:R-:W-:Y:S01]  /*1ef90*/  ULDC.64 UR4, c[0x0][0xb90] ;  /* 0x0002e40000047ab9 */ /* 0x000fe20000000a00 */
[----:B-----5:R-:W-:Y:S01]  /*1efa0*/  SHF.R.S32.HI R49, RZ, 0x1f, R48 ;  /* 0x0000001fff317819 */ /* 0x020fe20000011430 */
[----:B------:R-:W-:Y:S01]  /*1efb0*/  IMAD.IADD R14, R221, 0x1, R187 ;  /* 0x00000001dd0e7824 */ /* 0x000fe200078e02bb */
[----:B------:R-:W-:Y:S01]  /*1efc0*/  LEA R9, R199, R192, 0x6 ;  /* 0x000000c0c7097211 */ /* 0x000fe200078e30ff */
[----:B------:R-:W-:Y:S01]  /*1efd0*/  IMAD R4, R54, UR4, RZ ;  /* 0x0000000436047c24 */ /* 0x000fe2000f8e02ff */
[----:B------:R-:W-:Y:S01]  /*1efe0*/  SEL R55, R196, RZ, !P0 ;  /* 0x000000ffc4377207 */ /* 0x000fe20004000000 */
[----:B-1----:R-:W-:Y:S01]  /*1eff0*/  @P1 IMAD.HI.U32 R8, R15, R10, RZ ;  /* 0x0000000a0f081227 */ /* 0x002fe200078e00ff */
[----:B------:R-:W-:-:S03]  /*1f000*/  SHF.R.S32.HI R10, RZ, 0x1f, R196 ;  /* 0x0000001fff0a7819 */ /* 0x000fc600000114c4 */
[----:B------:R-:W-:Y:S01]  /*1f010*/  IMAD.MOV.U32 R7, RZ, RZ, R15 ;  /* 0x000000ffff077224 */ /* 0x000fe200078e000f */
[----:B---3--:R-:W-:Y:S01]  /*1f020*/  @P1 SHF.R.U32.HI R7, RZ, R13, R8 ;  /* 0x0000000dff071219 */ /* 0x008fe20000011608 */
[C---:B------:R-:W-:Y:S01]  /*1f030*/  IMAD R11, R195.reuse, UR5, R4 ;  /* 0x00000005c30b7c24 */ /* 0x040fe2000f8e0204 */
[----:B------:R-:W-:Y:S01]  /*1f040*/  SEL R28, R10, RZ, !P0 ;  /* 0x000000ff0a1c7207 */ /* 0x000fe20004000000 */
[----:B------:R-:W-:Y:S01]  /*1f050*/  IMAD.WIDE.U32 R4, R195, UR4, R48 ;  /* 0x00000004c3047c25 */ /* 0x000fe2000f8e0030 */
[----:B------:R-:W-:-:S03]  /*1f060*/  ULDC.64 UR4, c[0x0][0xb98] ;  /* 0x0002e60000047ab9 */ /* 0x000fc60000000a00 */
[----:B------:R-:W-:Y:S01]  /*1f070*/  IMAD.IADD R5, R5, 0x1, R11 ;  /* 0x0000000105057824 */ /* 0x000fe200078e020b */
[--C-:B------:R-:W-:Y:S01]  /*1f080*/  SHF.R.S32.HI R11, RZ, 0x1f, R7.reuse ;  /* 0x0000001fff0b7819 */ /* 0x100fe20000011407 */
[----:B------:R-:W-:Y:S02]  /*1f090*/  IMAD.MOV R10, RZ, RZ, -R7 ;  /* 0x000000ffff0a7224 */ /* 0x000fe400078e0a07 */
[----:B------:R-:W-:-:S04]  /*1f0a0*/  IMAD.WIDE.U32 R4, R55, UR4, R4 ;  /* 0x0000000437047c25 */ /* 0x000fc8000f8e0004 */
[----:B------:R-:W-:Y:S01]  /*1f0b0*/  IMAD.WIDE R2, R9, 0x2, R2 ;  /* 0x0000000209027825 */ /* 0x000fe200078e0202 */
[----:B------:R-:W-:-:S03]  /*1f0c0*/  IADD3 R4, P2, R7, R4, RZ ;  /* 0x0000000407047210 */ /* 0x000fc60007f5e0ff */
[----:B------:R-:W-:Y:S01]  /*1f0d0*/  IMAD R8, R28, UR4, RZ ;  /* 0x000000041c087c24 */ /* 0x000fe2000f8e02ff */
[C---:B------:R-:W-:Y:S01]  /*1f0e0*/  IADD3 R13, P3, R2.reuse, 0x2000, RZ ;  /* 0x00002000020d7810 */ /* 0x040fe20007f7e0ff */
[----:B------:R-:W-:Y:S01]  /*1f0f0*/  IMAD R9, R21, R10, R15 ;  /* 0x0000000a15097224 */ /* 0x000fe200078e020f */
[----:B------:R-:W-:Y:S01]  /*1f100*/  IADD3 R15, P0, R2, 0x1000, RZ ;  /* 0x00001000020f7810 */ /* 0x000fe20007f1e0ff */
[----:B------:R-:W-:Y:S01]  /*1f110*/  IMAD R8, R55, UR5, R8 ;  /* 0x0000000537087c24 */ /* 0x000fe2000f8e0208 */
[----:B------:R-:W-:Y:S01]  /*1f120*/  ULDC.64 UR4, c[0x0][0xb88] ;  /* 0x0002e20000047ab9 */ /* 0x000fe20000000a00 */
[----:B------:R-:W-:Y:S01]  /*1f130*/  IMAD R57, R6, R21, RZ ;  /* 0x0000001506397224 */ /* 0x000fe200078e02ff */
[----:B------:R-:W-:Y:S02]  /*1f140*/  SHF.R.S32.HI R7, RZ, 0x1f, R9 ;  /* 0x0000001fff077819 */ /* 0x000fe40000011409 */
[----:B------:R-:W-:Y:S02]  /*1f150*/  IADD3.X R5, R11, R5, R8, P2, !PT ;  /* 0x000000050b057210 */ /* 0x000fe400017fe408 */
[----:B------:R-:W-:Y:S01]  /*1f160*/  IADD3 R25, P2, R2, 0x3000, RZ ;  /* 0x0000300002197810 */ /* 0x000fe20007f5e0ff */
[----:B------:R-:W-:Y:S01]  /*1f170*/  IMAD R10, R7, UR4, RZ ;  /* 0x00000004070a7c24 */ /* 0x000fe2000f8e02ff */
[----:B------:R-:W-:Y:S01]  /*1f180*/  LOP3.LUT R12, R13, 0x380, RZ, 0xc0, !PT ;  /* 0x000003800d0c7812 */ /* 0x000fe200078ec0ff */
[----:B------:R-:W-:Y:S01]  /*1f190*/  IMAD.WIDE.U32 R4, R9, UR4, R4 ;  /* 0x0000000409047c25 */ /* 0x000fe2000f8e0004 */
[----:B------:R-:W-:-:S02]  /*1f1a0*/  LOP3.LUT R24, R25, 0x380, RZ, 0xc0, !PT ;  /* 0x0000038019187812 */ /* 0x000fc400078ec0ff */
[----:B------:R-:W-:Y:S01]  /*1f1b0*/  SHF.R.U64 R12, R12, 0x3, RZ ;  /* 0x000000030c0c7819 */ /* 0x000fe200000012ff */
[----:B------:R-:W-:Y:S01]  /*1f1c0*/  IMAD R7, R9, UR5, R10 ;  /* 0x0000000509077c24 */ /* 0x000fe2000f8e020a */
[----:B------:R-:W-:Y:S01]  /*1f1d0*/  ULDC.64 UR4, c[0x0][0xb50] ;  /* 0x0002d40000047ab9 */ /* 0x000fe20000000a00 */
[----:B------:R-:W-:Y:S02]  /*1f1e0*/  SHF.R.U64 R24, R24, 0x3, RZ ;  /* 0x0000000318187819 */ /* 0x000fe400000012ff */
[----:B------:R-:W-:Y:S01]  /*1f1f0*/  IMAD.IADD R5, R5, 0x1, R7 ;  /* 0x0000000105057824 */ /* 0x000fe200078e0207 */
[C---:B------:R-:W-:Y:S02]  /*1f200*/  LEA R10, P4, R4.reuse, UR4, 0x2 ;  /* 0x00000004040a7c11 */ /* 0x040fe4000f8810ff */
[----:B------:R-:W-:Y:S02]  /*1f210*/  IADD3.X R9, RZ, R3, RZ, P0, !PT ;  /* 0x00000003ff097210 */ /* 0x000fe400007fe4ff */
[----:B------:R-:W-:Y:S01]  /*1f220*/  LEA.HI.X R11, R4, UR5, R5, 0x2, P4 ;  /* 0x00000005040b7c11 */ /* 0x000fe2000a0f1405 */
[----:B------:R-:W-:Y:S01]  /*1f230*/  SHFL.IDX PT, R50, R10, RZ, 0x1c1f ;  /* 0x001c1fff0a327589 */ /* 0x000fe200000e0000 */
[----:B------:R-:W-:Y:S01]  /*1f240*/  LOP3.LUT P0, RZ, R208, 0x3, RZ, 0xc0, !PT ;  /* 0x00000003d0ff7812 */ /* 0x000fe2000780c0ff */
[----:B------:R-:W-:Y:S01]  /*1f250*/  VIADD R4, R14, 0x8 ;  /* 0x000000080e047836 */ /* 0x000fe20000000000 */
[----:B------:R-:W-:Y:S01]  /*1f260*/  LOP3.LUT R24, R24, R25, RZ, 0x3c, !PT ;  /* 0x0000001918187212 */ /* 0x000fe200078e3cff */
[----:B------:R-:W1:Y:S01]  /*1f270*/  SHFL.IDX PT, R51, R11, RZ, 0x1c1f ;  /* 0x001c1fff0b337589 */ /* 0x000e6200000e0000 */
[----:B------:R-:W-:Y:S01]  /*1f280*/  IMAD.X R25, RZ, RZ, R3, P2 ;  /* 0x000000ffff197224 */ /* 0x000fe200010e0603 */
[-C--:B------:R-:W-:Y:S01]  /*1f290*/  ISETP.GE.OR P2, PT, R14, R57.reuse, P0 ;  /* 0x000000390e00720c */ /* 0x080fe20000746670 */
[----:B------:R-:W-:Y:S01]  /*1f2a0*/  ULDC.64 UR4, c[0x0][0xaa0] ;  /* 0x0002a80000047ab9 */ /* 0x000fe20000000a00 */
[----:B------:R-:W-:Y:S01]  /*1f2b0*/  SHFL.IDX PT, R52, R10, 0x1, 0x1c1f ;  /* 0x003c1f000a347f89 */ /* 0x000fe200000e0000 */
[----:B------:R-:W-:-:S02]  /*1f2c0*/  ISETP.GE.OR P0, PT, R4, R57, P0 ;  /* 0x000000390400720c */ /* 0x000fc40000706670 */
[----:B------:R-:W-:Y:S01]  /*1f2d0*/  LOP3.LUT R12, R12, R13, RZ, 0x3c, !PT ;  /* 0x0000000d0c0c7212 */ /* 0x000fe200078e3cff */
[----:B------:R-:W2:Y:S01]  /*1f2e0*/  SHFL.IDX PT, R53, R11, 0x1, 0x1c1f ;  /* 0x003c1f000b357f89 */ /* 0x000ea200000e0000 */
[----:B------:R-:W-:Y:S01]  /*1f2f0*/  IMAD.X R13, RZ, RZ, R3, P3 ;  /* 0x000000ffff0d7224 */ /* 0x000fe200018e0603 */
[C---:B------:R-:W-:Y:S02]  /*1f300*/  IADD3 R5, P3, R2.reuse, 0x7000, RZ ;  /* 0x0000700002057810 */ /* 0x040fe40007f7e0ff */
[C---:B------:R-:W-:Y:S02]  /*1f310*/  IADD3 R33, P6, R2.reuse, 0x4000, RZ ;  /* 0x0000400002217810 */ /* 0x040fe40007fde0ff */
[C---:B------:R-:W-:Y:S02]  /*1f320*/  IADD3 R37, P5, R2.reuse, 0x5000, RZ ;  /* 0x0000500002257810 */ /* 0x040fe40007fbe0ff */
[C---:B------:R-:W-:Y:S02]  /*1f330*/  IADD3 R41, P4, R2.reuse, 0x6000, RZ ;  /* 0x0000600002297810 */ /* 0x040fe40007f9e0ff */
[----:B------:R-:W-:-:S02]  /*1f340*/  LOP3.LUT R7, R2, 0x380, RZ, 0xc0, !PT ;  /* 0x0000038002077812 */ /* 0x000fc400078ec0ff */
[----:B------:R-:W-:Y:S01]  /*1f350*/  LOP3.LUT R8, R15, 0x380, RZ, 0xc0, !PT ;  /* 0x000003800f087812 */ /* 0x000fe200078ec0ff */
[----:B-1----:R1:W-:Y:S01]  /*1f360*/  @!P2 ST.E desc[UR60][R50.64], R0 ;  /* 0x000000003200a985 */ /* 0x0023e2000c10193c */
[----:B------:R-:W-:Y:S01]  /*1f370*/  LOP3.LUT R4, R5, 0x380, RZ, 0xc0, !PT ;  /* 0x0000038005047812 */ /* 0x000fe200078ec0ff */
[----:B------:R-:W-:Y:S01]  /*1f380*/  IMAD R49, R49, UR4, RZ ;  /* 0x0000000431317c24 */ /* 0x000fe2000f8e02ff */
[----:B------:R-:W-:Y:S01]  /*1f390*/  LOP3.LUT R32, R33, 0x380, RZ, 0xc0, !PT ;  /* 0x0000038021207812 */ /* 0x000fe200078ec0ff */
[----:B------:R-:W-:Y:S01]  /*1f3a0*/  IMAD.X R45, RZ, RZ, R3, P3 ;  /* 0x000000ffff2d7224 */ /* 0x000fe200018e0603 */
[----:B------:R-:W-:Y:S02]  /*1f3b0*/  LOP3.LUT R36, R37, 0x380, RZ, 0xc0, !PT ;  /* 0x0000038025247812 */ /* 0x000fe400078ec0ff */
[----:B------:R-:W-:Y:S01]  /*1f3c0*/  LOP3.LUT R40, R41, 0x380, RZ, 0xc0, !PT ;  /* 0x0000038029287812 */ /* 0x000fe200078ec0ff */
[----:B--2---:R2:W-:Y:S01]  /*1f3d0*/  @!P0 ST.E desc[UR60][R52.64], R20 ;  /* 0x0000001434008985 */ /* 0x0045e2000c10193c */
[----:B------:R-:W-:-:S02]  /*1f3e0*/  SHF.R.U64 R7, R7, 0x3, RZ ;  /* 0x0000000307077819 */ /* 0x000fc400000012ff */
[----:B------:R-:W-:Y:S01]  /*1f3f0*/  SHF.R.U64 R4, R4, 0x3, RZ ;  /* 0x0000000304047819 */ /* 0x000fe200000012ff */
[----:B-1----:R-:W1:Y:S01]  /*1f400*/  @P1 LDC R51, c[0x0][0xbec] ;  /* 0x0002fb00ff331b82 */ /* 0x002e620000000800 */
[----:B------:R-:W-:Y:S01]  /*1f410*/  SHF.R.U64 R32, R32, 0x3, RZ ;  /* 0x0000000320207819 */ /* 0x000fe200000012ff */
[----:B------:R-:W-:Y:S01]  /*1f420*/  IMAD R0, R194, 0x20, R199 ;  /* 0x00000020c2007824 */ /* 0x000fe200078e02c7 */
[----:B------:R-:W-:Y:S01]  /*1f430*/  SHF.R.U64 R36, R36, 0x3, RZ ;  /* 0x0000000324247819 */ /* 0x000fe200000012ff */
[----:B------:R-:W-:Y:S01]  /*1f440*/  IMAD R49, R48, UR5, R49 ;  /* 0x0000000530317c24 */ /* 0x000fe2000f8e0231 */
[----:B------:R-:W-:Y:S01]  /*1f450*/  SHF.R.U64 R40, R40, 0x3, RZ ;  /* 0x0000000328287819 */ /* 0x000fe200000012ff */
[----:B------:R-:W5:Y:S01]  /*1f460*/  LD.E.128 R24, desc[UR60][R24.64] ;  /* 0x0000003c18187980 */ /* 0x000f62000c101d00 */
[----:B------:R-:W-:Y:S01]  /*1f470*/  LOP3.LUT R2, R7, R2, RZ, 0x3c, !PT ;  /* 0x0000000207027212 */ /* 0x000fe200078e3cff */
[----:B--2---:R-:W2:Y:S01]  /*1f480*/  @P1 LDC R53, c[0x0][0xbf0] ;  /* 0x0002fc00ff351b82 */ /* 0x004ea20000000800 */
[----:B------:R-:W-:Y:S01]  /*1f490*/  LOP3.LUT R32, R32, R33, RZ, 0x3c, !PT ;  /* 0x0000002120207212 */ /* 0x000fe200078e3cff */
[----:B------:R-:W-:Y:S01]  /*1f4a0*/  IMAD.X R33, RZ, RZ, R3, P6 ;  /* 0x000000ffff217224 */ /* 0x000fe200030e0603 */
[----:B------:R-:W-:-:S02]  /*1f4b0*/  LOP3.LUT R36, R36, R37, RZ, 0x3c, !PT ;  /* 0x0000002524247212 */ /* 0x000fc400078e3cff */
[----:B------:R-:W-:Y:S01]  /*1f4c0*/  LOP3.LUT R40, R40, R41, RZ, 0x3c, !PT ;  /* 0x0000002928287212 */ /* 0x000fe200078e3cff */
[----:B------:R-:W-:Y:S01]  /*1f4d0*/  IMAD.X R41, RZ, RZ, R3, P4 ;  /* 0x000000ffff297224 */ /* 0x000fe200020e0603 */
[----:B------:R-:W-:Y:S01]  /*1f4e0*/  LOP3.LUT R44, R4, R5, RZ, 0x3c, !PT ;  /* 0x00000005042c7212 */ /* 0x000fe200078e3cff */
[----:B------:R-:W5:Y:S01]  /*1f4f0*/  LD.E.128 R32, desc[UR60][R32.64] ;  /* 0x0000003c20207980 */ /* 0x000f62000c101d00 */
[----:B------:R-:W-:Y:S02]  /*1f500*/  IADD3.X R37, RZ, R3, RZ, P5, !PT ;  /* 0x00000003ff257210 */ /* 0x000fe40002ffe4ff */
[----:B------:R-:W-:Y:S01]  /*1f510*/  SHF.R.U64 R8, R8, 0x3, RZ ;  /* 0x0000000308087819 */ /* 0x000fe200000012ff */
[----:B------:R3:W5:Y:S03]  /*1f520*/  LD.E.128 R4, desc[UR60][R2.64] ;  /* 0x0000003c02047980 */ /* 0x000766000c101d00 */
[----:B------:R-:W-:Y:S01]  /*1f530*/  LOP3.LUT R8, R8, R15, RZ, 0x3c, !PT ;  /* 0x0000000f08087212 */ /* 0x000fe200078e3cff */
[----:B------:R-:W5:Y:S04]  /*1f540*/  LD.E.128 R36, desc[UR60][R36.64] ;  /* 0x0000003c24247980 */ /* 0x000f68000c101d00 */
[----:B------:R-:W5:Y:S01]  /*1f550*/  LD.E.128 R12, desc[UR60][R12.64] ;  /* 0x0000003c0c0c7980 */ /* 0x000f62000c101d00 */
[----:B---3--:R-:W-:Y:S01]  /*1f560*/  IMAD.WIDE.U32 R2, R48, UR4, RZ ;  /* 0x0000000430027c25 */ /* 0x008fe2000f8e00ff */
[----:B------:R-:W-:Y:S01]  /*1f570*/  ULDC.64 UR4, c[0x0][0xae8] ;  /* 0x0002ba0000047ab9 */ /* 0x000fe20000000a00 */
[----:B------:R-:W-:Y:S01]  /*1f580*/  IADD3 R48, R187, R0, RZ ;  /* 0x00000000bb307210 */ /* 0x000fe20007ffe0ff */
[----:B------:R-:W5:Y:S01]  /*1f590*/  LD.E.128 R8, desc[UR60][R8.64] ;  /* 0x0000003c08087980 */ /* 0x000f62000c101d00 */
[----:B------:R-:W-:-:S02]  /*1f5a0*/  IMAD.IADD R3, R3, 0x1, R49 ;  /* 0x0000000103037824 */ /* 0x000fc400078e0231 */
[----:B------:R-:W-:Y:S01]  /*1f5b0*/  IMAD R20, R54, UR4, RZ ;  /* 0x0000000436147c24 */ /* 0x000fe2000f8e02ff */
[----:B------:R-:W5:Y:S01]  /*1f5c0*/  LD.E.128 R40, desc[UR60][R40.64] ;  /* 0x0000003c28287980 */ /* 0x000f62000c101d00 */
[----:B------:R-:W-:-:S03]  /*1f5d0*/  IMAD.WIDE.U32 R2, R195, UR4, R2 ;  /* 0x00000004c3027c25 */ /* 0x000fc6000f8e0002 */
[----:B------:R-:W5:Y:S01]  /*1f5e0*/  LD.E.128 R44, desc[UR60][R44.64] ;  /* 0x0000003c2c2c7980 */ /* 0x000f62000c101d00 */
[----:B------:R-:W-:Y:S01]  /*1f5f0*/  IMAD R49, R195, UR5, R20 ;  /* 0x00000005c3317c24 */ /* 0x000fe2000f8e0214 */
[----:B------:R-:W-:Y:S01]  /*1f600*/  ULDC.64 UR4, c[0x0][0xaf0] ;  /* 0x0002bc0000047ab9 */ /* 0x000fe20000000a00 */
[----:B-1----:R-:W-:Y:S01]  /*1f610*/  @P1 IMAD.HI.U32 R0, R48, R51, RZ ;  /* 0x0000003330001227 */ /* 0x002fe200078e00ff */
[----:B------:R-:W-:Y:S01]  /*1f620*/  @!PT LDS RZ, [RZ] ;  /* 0x00000000fffff984 */ /* 0x000fe20000000800 */
[----:B------:R-:W-:Y:S01]  /*1f630*/  @!PT LDS RZ, [RZ] ;  /* 0x00000000fffff984 */ /* 0x000fe20000000800 */
[----:B------:R-:W-:Y:S01]  /*1f640*/  @!PT LDS RZ, [RZ] ;  /* 0x00000000fffff984 */ /* 0x000fe20000000800 */
[----:B------:R-:W-:Y:S01]  /*1f650*/  @!PT LDS RZ, [RZ] ;  /* 0x00000000fffff984 */ /* 0x000fe20000000800 */
[----:B------:R1:W-:Y:S06]  /*1f660*/  MEMBAR.ALL.CTA ;  /* 0x0000000000007992 */ /* 0x0003ec0000008000 */
[----:B-1----:R-:W1:Y:S01]  /*1f670*/  FENCE.VIEW.ASYNC.S ;  /* 0x00000000000073c6 */ /* 0x002e620000000000 */
[----:B------:R-:W-:-:S02]  /*1f680*/  IMAD.IADD R3, R3, 0x1, R49 ;  /* 0x0000000103037824 */ /* 0x000fc400078e0231 */
[----:B------:R-:W-:Y:S01]  /*1f690*/  IMAD.MOV.U32 R49, RZ, RZ, R48 ;  /* 0x000000ffff317224 */ /* 0x000fe200078e0030 */
[----:B--2---:R-:W-:Y:S01]  /*1f6a0*/  @P1 SHF.R.U32.HI R49, RZ, R53, R0 ;  /* 0x00000035ff311219 */ /* 0x004fe20000011600 */
[----:B------:R-:W-:-:S03]  /*1f6b0*/  IMAD R20, R28, UR4, RZ ;  /* 0x000000041c147c24 */ /* 0x000fc6000f8e02ff */
[--C-:B------:R-:W-:Y:S01]  /*1f6c0*/  SHF.R.S32.HI R0, RZ, 0x1f, R49.reuse ;  /* 0x0000001fff007819 */ /* 0x100fe20000011431 */
[C---:B------:R-:W-:Y:S02]  /*1f6d0*/  IMAD R51, R55.reuse, UR5, R20 ;  /* 0x0000000537337c24 */ /* 0x040fe4000f8e0214 */
[----:B------:R-:W-:Y:S02]  /*1f6e0*/  IMAD.MOV R20, RZ, RZ, -R49 ;  /* 0x000000ffff147224 */ /* 0x000fe400078e0a31 */
        /* <DEDUP_REMOVED lines=8> */
[----:B------:R-:W-:Y:S01]  /*1f770*/  IADD3 R50, R199, R187, RZ ;  /* 0x000000bbc7327210 */ /* 0x000fe20007ffe0ff */
[----:B------:R-:W-:-:S02]  /*1f780*/  ULDC.64 UR4, c[0x0][0xad8] ;  /* 0x0002b60000047ab9 */ /* 0x000fc40000000a00 */
        /* <DEDUP_REMOVED lines=8> */
[----:B------:R-:W-:Y:S01]  /*1f810*/  VIADD R0, R18, 0x2a820 ;  /* 0x0002a82012007836 */ /* 0x000fe20000000000 */
[----:B------:R-:W-:-:S02]  /*1f820*/  IADD3 R3, R3, R49, RZ ;  /* 0x0000003103037210 */ /* 0x000fc40007ffe0ff */
[----:B------:R-:W-:Y:S01]  /*1f830*/  LEA R28, P3, R2, UR4, 0x1 ;  /* 0x00000004021c7c11 */ /* 0x000fe2000f8608ff */
[----:B------:R-:W-:Y:S01]  /*1f840*/  VIADD R20, R50, 0x40 ;  /* 0x0000004032147836 */ /* 0x000fe20000000000 */
[----:B------:R-:W-:Y:S02]  /*1f850*/  PRMT R0, RZ, 0x654, R0 ;  /* 0x00000654ff007816 */ /* 0x000fe40000000000 */
[----:B------:R-:W-:Y:S01]  /*1f860*/  LEA.HI.X R48, R2, UR5, R3, 0x1, P3 ;  /* 0x0000000502307c11 */ /* 0x000fe200098f0c03 */
[----:B------:R-:W-:Y:S01]  /*1f870*/  BSSY B1, `(.L_x_1850) ;  /* 0x000000f000017945 */ /* 0x000fe20003800000 */
[----:B------:R-:W-:Y:S01]  /*1f880*/  ISETP.GE.AND P1, PT, R20, R57, PT ;  /* 0x000000391400720c */ /* 0x000fe20003f26270 */
[----:B-1----:R1:W-:Y:S01]  /*1f890*/  SYNCS.ARRIVE.TRANS64.RED.A1T0 RZ, [R0+URZ], RZ ;  /* 0x000000ff00ff79a7 */ /* 0x0023e2000810043f */
[----:B------:R2:W3:Y:S04]  /*1f8a0*/  SHFL.IDX PT, R20, R28, RZ, 0x181f ;  /* 0x00181fff1c147589 */ /* 0x0004e800000e0000 */
[----:B-1----:R2:W1:Y:S01]  /*1f8b0*/  SHFL.IDX PT, R0, R48, RZ, 0x181f ;  /* 0x00181fff30007589 */ /* 0x00246200000e0000 */
[----:B------:R-:W-:Y:S06]  /*1f8c0*/  @P2 BRA `(.L_x_1851) ;  /* 0x0000000000242947 */ /* 0x000fec0003800000 */
[----:B------:R-:W-:Y:S02]  /*1f8d0*/  ULDC UR4, c[0x0][0xac8] ;  /* 0x0002b20000047ab9 */ /* 0x000fe40000000800 */
[----:B------:R-:W-:Y:S02]  /*1f8e0*/  ISETP.GE.AND P2, PT, R192, UR4, PT ;  /* 0x00000004c0007c0c */ /* 0x000fe4000bf46270 */
[----:B------:R-:W-:-:S11]  /*1f8f0*/  ISETP.GE.AND P3, PT, R193, UR4, PT ;  /* 0x00000004c1007c0c */ /* 0x000fd6000bf66270 */
[CC--:B---3--:R-:W-:Y:S02]  /*1f900*/  @!P2 LEA R2, P4, R192.reuse, R20.reuse, 0x1 ;  /* 0x00000014c002a211 */ /* 0x0c8fe400078808ff */
[C---:B------:R-:W-:Y:S02]  /*1f910*/  @!P3 LEA R20, P5, R193.reuse, R20, 0x1 ;  /* 0x00000014c114b211 */ /* 0x040fe400078a08ff */
[-C--:B-1----:R-:W-:Y:S02]  /*1f920*/  @!P2 LEA.HI.X R3, R192, R0.reuse, R225, 0x1, P4 ;  /* 0x00000000c003a211 */ /* 0x082fe400020f0ce1 */
[----:B------:R-:W-:-:S03]  /*1f930*/  @!P3 LEA.HI.X R21, R193, R0, R224, 0x1, P5 ;  /* 0x00000000c115b211 */ /* 0x000fc600028f0ce0 */
[----:B-----5:R4:W-:Y:S04]  /*1f940*/  @!P2 ST.E.128 desc[UR60][R2.64], R4 ;  /* 0x000000040200a985 */ /* 0x0209e8000c101d3c */
[----:B------:R4:W-:Y:S02]  /*1f950*/  @!P3 ST.E.128 desc[UR60][R20.64], R32 ;  /* 0x000000201400b985 */ /* 0x0009e4000c101d3c */
.L_x_1851:
[----:B------:R-:W-:Y:S05]  /*1f960*/  BSYNC B1 ;  /* 0x0000000000017941 */ /* 0x000fea0003800000 */
.L_x_1850:
[----:B-1----:R1:W0:Y:S01]  /*1f970*/  SHFL.IDX PT, R0, R48, 0x1, 0x181f ;  /* 0x00381f0030007f89 */ /* 0x00222200000e0000 */
        /* <DEDUP_REMOVED lines=12> */
.L_x_1853:
[----:B------:R-:W-:Y:S05]  /*1fa40*/  BSYNC B1 ;  /* 0x0000000000017941 */ /* 0x000fea0003800000 */
.L_x_1852:
        /* <DEDUP_REMOVED lines=13> */
.L_x_1855:
[----:B------:R-:W-:Y:S05]  /*1fb20*/  BSYNC B1 ;  /* 0x0000000000017941 */ /* 0x000fea0003800000 */
.L_x_1854:
[----:B0-----:R-:W-:Y:S01]  /*1fb30*/  VIADD R0, R50, 0x60 ;  /* 0x0000006032007836 */ /* 0x001fe20000000000 */
[----:B-12---:R-:W0:Y:S04]  /*1fb40*/  SHFL.IDX PT, R48, R48, 0x3, 0x181f ;  /* 0x00781f0030307f89 */ /* 0x006e2800000e0000 */
[----:B------:R-:W-:Y:S01]  /*1fb50*/  ISETP.GE.AND P0, PT, R0, R57, PT ;  /* 0x000000390000720c */ /* 0x000fe20003f06270 */
[----:B----4-:R-:W1:-:S12]  /*1fb60*/  SHFL.IDX PT, R28, R28, 0x3, 0x181f ;  /* 0x00781f001c1c7f89 */ /* 0x010e5800000e0000 */
[----:B------:R-:W-:Y:S05]  /*1fb70*/  @P0 BRA `(.L_x_1856) ;  /* 0x0000000800e00947 */ /* 0x000fea0003800000 */
[----:B------:R-:W-:Y:S02]  /*1fb80*/  ULDC UR4, c[0x0][0xac8] ;  /* 0x0002b20000047ab9 */ /* 0x000fe40000000800 */
[----:B------:R-:W-:-:S13]  /*1fb90*/  ISETP.GE.AND P1, PT, R192, UR4, PT ;  /* 0x00000004c0007c0c */ /* 0x000fda000bf26270 */
[----:B-1----:R-:W-:-:S04]  /*1fba0*/  @!P1 LEA R2, P0, R192, R28, 0x1 ;  /* 0x0000001cc0029211 */ /* 0x002fc800078008ff */
[----:B0-----:R-:W-:Y:S02]  /*1fbb0*/  @!P1 LEA.HI.X R3, R192, R48, R225, 0x1, P0 ;  /* 0x00000030c0039211 */ /* 0x001fe400000f0ce1 */
[----:B------:R-:W-:-:S03]  /*1fbc0*/  ISETP.GE.AND P0, PT, R193, UR4, PT ;  /* 0x00000004c1007c0c */ /* 0x000fc6000bf06270 */
[----:B------:R2:W-:Y:S10]  /*1fbd0*/  @!P1 ST.E.128 desc[UR60][R2.64], R24 ;  /* 0x0000001802009985 */ /* 0x0005f4000c101d3c */
[----:B------:R-:W-:Y:S05]  /*1fbe0*/  @P0 BRA `(.L_x_1856) ;  /* 0x0000000800c40947 */ /* 0x000fea0003800000 */
[----:B--2---:R-:W-:-:S04]  /*1fbf0*/  LEA R2, P0, R193, R28, 0x1 ;  /* 0x0000001cc1027211 */ /* 0x004fc800078008ff */
[----:B------:R-:W-:-:S05]  /*1fc00*/  LEA.HI.X R3, R193, R48, R224, 0x1, P0 ;  /* 0x00000030c1037211 */ /* 0x000fca00000f0ce0 */
[----:B------:R4:W-:Y:S01]  /*1fc10*/  ST.E.128 desc[UR60][R2.64], R44 ;  /* 0x0000002c02007985 */ /* 0x0009e2000c101d3c */
[----:B------:R-:W-:Y:S05]  /*1fc20*/  BRA `(.L_x_1856) ;  /* 0x0000000800b47947 */ /* 0x000fea0003800000 */
.L_x_1848:
[----:B------:R-:W-:Y:S01]  /*1fc30*/  ULDC.64 UR4, c[0x0][0xc00] ;  /* 0x0003000000047ab9 */ /* 0x000fe20000000a00 */
[----:B------:R-:W2:Y:S01]  /*1fc40*/  LDC.64 R2, c[0x0][0xc00] ;  /* 0x00030000ff027b82 */ /* 0x000ea20000000a00 */
[----:B------:R-:W-:Y:S01]  /*1fc50*/  ISETP.NE.U32.AND P0, PT, RZ, UR4, PT ;  /* 0x00000004ff007c0c */ /* 0x000fe2000bf05070 */
[----:B------:R-:W-:-:S03]  /*1fc60*/  IMAD.MOV.U32 R6, RZ, RZ, RZ ;  /* 0x000000ffff067224 */ /* 0x000fc600078e00ff */
[----:B------:R-:W-:Y:S01]  /*1fc70*/  ISETP.NE.AND.EX P0, PT, RZ, UR5, PT, P0 ;  /* 0x00000005ff007c0c */ /* 0x000fe2000bf05300 */
[----:B------:R-:W-:Y:S02]  /*1fc80*/  ULDC.64 UR4, c[0x0][0xc08] ;  /* 0x0003020000047ab9 */ /* 0x000fe40000000a00 */
[----:B------:R-:W-:Y:S01]  /*1fc90*/  ISETP.NE.U32.AND P1, PT, RZ, UR4, PT ;  /* 0x00000004ff007c0c */ /* 0x000fe2000bf25070 */
[----:B------:R-:W3:Y:S03]  /*1fca0*/  LDC R21, c[0x0][0xbe8] ;  /* 0x0002fa00ff157b82 */ /* 0x000ee60000000800 */
[----:B------:R-:W-:Y:S01]  /*1fcb0*/  ISETP.NE.AND.EX P1, PT, RZ, UR5, PT, P1 ;  /* 0x00000005ff007c0c */ /* 0x000fe2000bf25310 */
[----:B--2---:R-:W-:-:S12]  /*1fcc0*/  IMAD.WIDE R2, R196, 0x4, R2 ;  /* 0x00000004c4027825 */ /* 0x004fd800078e0202 */
[----:B------:R-:W2:Y:S01]  /*1fcd0*/  @P1 LDC.64 R4, c[0x0][0xc08] ;  /* 0x00030200ff041b82 */ /* 0x000ea20000000a00 */
[----:B------:R-:W-:Y:S02]  /*1fce0*/  ULDC UR4, c[0x0][0xa88] ;  /* 0x0002a20000047ab9 */ /* 0x000fe40000000800 */
[----:B------:R-:W-:Y:S01]  /*1fcf0*/  IMAD.U32 R0, RZ, RZ, UR4 ;  /* 0x00000004ff007e24 */ /* 0x000fe2000f8e00ff */
[----:B------:R4:W5:Y:S01]  /*1fd00*/  @P0 LDG.E R6, desc[UR60][R2.64] ;  /* 0x0000003c02060981 */ /* 0x000962000c1e1900 */
[----:B--2---:R-:W-:-:S05]  /*1fd10*/  @P1 IMAD.WIDE R4, R196, 0x4, R4 ;  /* 0x00000004c4041825 */ /* 0x004fca00078e0204 */
[----:B------:R4:W5:Y:S01]  /*1fd20*/  @P1 LDG.E R0, desc[UR60][R4.64] ;  /* 0x0000003c04001981 */ /* 0x000962000c1e1900 */
[----:B---3--:R-:W-:Y:S01]  /*1fd30*/  ISETP.NE.AND P2, PT, R21, 0x1, PT ;  /* 0x000000011500780c */ /* 0x008fe20003f45270 */
[----:B------:R-:W2:-:S12]  /*1fd40*/  S2R R8, SR_TID.X ;  /* 0x0000000000087919 */ /* 0x000e980000002100 */
[----:B------:R-:W3:Y:S08]  /*1fd50*/  @P2 LDC R20, c[0x0][0xbec] ;  /* 0x0002fb00ff142b82 */ /* 0x000ef00000000800 */
[----:B------:R-:W0:Y:S01]  /*1fd60*/  @P2 LDC R25, c[0x0][0xbf0] ;  /* 0x0002fc00ff192b82 */ /* 0x000e220000000800 */
[----:B--2---:R-:W-:-:S05]  /*1fd70*/  VIADD R7, R8, 0xffffff80 ;  /* 0xffffff8008077836 */ /* 0x004fca0000000000 */
[----:B------:R-:W-:Y:S02]  /*1fd80*/  ISETP.GE.AND P3, PT, R7, 0x80, PT ;  /* 0x000000800700780c */ /* 0x000fe40003f66270 */
[----:B------:R-:W-:Y:S01]  /*1fd90*/  SHF.R.S32.HI R7, RZ, 0x1f, R196 ;  /* 0x0000001fff077819 */ /* 0x000fe200000114c4 */
[----:B----4-:R-:W-:Y:S10]  /*1fda0*/  @P1 BRA `(.L_x_1857) ;  /* 0x0000000000101947 */ /* 0x010ff40003800000 */
[----:B------:R-:W-:Y:S05]  /*1fdb0*/  @!P0 BRA `(.L_x_1857) ;  /* 0x00000000000c8947 */ /* 0x000fea0003800000 */
[----:B------:R-:W2:Y:S04]  /*1fdc0*/  LDG.E R5, desc[UR60][R2.64] ;  /* 0x0000003c02057981 */ /* 0x000ea8000c1e1900 */
[----:B-----5:R-:W2:Y:S02]  /*1fdd0*/  LDG.E R0, desc[UR60][R2.64+0x4] ;  /* 0x0000043c02007981 */ /* 0x020ea4000c1e1900 */
[----:B--2---:R-:W-:-:S07]  /*1fde0*/  IADD3 R0, -R5, R0, RZ ;  /* 0x0000000005007210 */ /* 0x004fce0007ffe1ff */
.L_x_1857:
[----:B------:R-:W-:Y:S01]  /*1fdf0*/  BSSY B1, `(.L_x_1858) ;  /* 0x000002c000017945 */ /* 0x000fe20003800000 */
[----:B------:R-:W-:Y:S02]  /*1fe00*/  SHF.R.S32.HI R10, RZ, 0x1f, R195 ;  /* 0x0000001fff0a7819 */ /* 0x000fe400000114c3 */
[----:B------:R-:W-:Y:S02]  /*1fe10*/  SEL R13, R196, RZ, !P0 ;  /* 0x000000ffc40d7207 */ /* 0x000fe40004000000 */
[----:B------:R-:W-:Y:S02]  /*1fe20*/  SEL R12, R7, RZ, !P0 ;  /* 0x000000ff070c7207 */ /* 0x000fe40004000000 */
[----:B-----5:R-:W-:Y:S01]  /*1fe30*/  SHF.R.S32.HI R11, RZ, 0x1f, R6 ;  /* 0x0000001fff0b7819 */ /* 0x020fe20000011406 */
[----:B------:R-:W-:Y:S06]  /*1fe40*/  @P3 BRA `(.L_x_1859) ;  /* 0x0000000000983947 */ /* 0x000fec0003800000 */
[----:B------:R-:W2:Y:S01]  /*1fe50*/  LDC R14, c[0x0][0xbe8] ;  /* 0x0002fa00ff0e7b82 */ /* 0x000ea20000000800 */
[----:B------:R-:W-:Y:S01]  /*1fe60*/  IADD3 R9, R187, -0x80, R8 ;  /* 0xffffff80bb097810 */ /* 0x000fe20007ffe008 */
[----:B--2---:R-:W-:-:S05]  /*1fe70*/  IMAD R2, R0, R14, RZ ;  /* 0x0000000e00027224 */ /* 0x004fca00078e02ff */
        /* <DEDUP_REMOVED lines=18> */
[----:B------:R-:W-:Y:S01]  /*1ffa0*/  IADD3 R7, -R5, RZ, RZ ;  /* 0x000000ff05077210 */ /* 0x000fe20007ffe1ff */
[----:B------:R-:W-:Y:S01]  /*1ffb0*/  IMAD R8, R13, UR5, R4 ;  /* 0x000000050d087c24 */ /* 0x000fe2000f8e0204 */
[----:B------:R-:W-:Y:S01]  /*1ffc0*/  IADD3 R2, P0, R5, R2, RZ ;  /* 0x0000000205027210 */ /* 0x000fe20007f1e0ff */
[----:B------:R-:W-:Y:S02]  /*1ffd0*/  ULDC.64 UR4, c[0x0][0xb88] ;  /* 0x0002e20000047ab9 */ /* 0x000fe40000000a00 */
        /* <DEDUP_REMOVED lines=13> */
.L_x_1859:
[----:B------:R-:W-:Y:S05]  /*200b0*/  BSYNC B1 ;  /* 0x0000000000017941 */ /* 0x000fea0003800000 */
.L_x_1858:
[----:B------:R-:W-:Y:S01]  /*200c0*/  ULDC.64 UR4, c[0x0][0xaa0] ;  /* 0x0002a80000047ab9 */ /* 0x000fe20000000a00 */
[----:B--2---:R-:W-:Y:S01]  /*200d0*/  IMAD R4, R194, 0x20, R199 ;  /* 0x00000020c2047824 */ /* 0x004fe200078e02c7 */
[----:B------:R-:W-:Y:S01]  /*200e0*/  BSSY B1, `(.L_x_1860) ;  /* 0x0000037000017945 */ /* 0x000fe20003800000 */
[----:B------:R-:W-:-:S03]  /*200f0*/  IMAD R3, R11, UR4, RZ ;  /* 0x000000040b037c24 */ /* 0x000fc6000f8e02ff */
[----:B------:R-:W-:Y:S01]  /*20100*/  IADD3 R9, R187, R4, RZ ;  /* 0x00000004bb097210 */ /* 0x000fe20007ffe0ff */
[C---:B------:R-:W-:Y:S02]  /*20110*/  IMAD R5, R6.reuse, UR5, R3 ;  /* 0x0000000506057c24 */ /* 0x040fe4000f8e0203 */
[----:B------:R-:W-:Y:S01]  /*20120*/  IMAD.WIDE.U32 R2, R6, UR4, RZ ;  /* 0x0000000406027c25 */ /* 0x000fe2000f8e00ff */
[----:B------:R-:W-:-:S03]  /*20130*/  ULDC.64 UR4, c[0x0][0xae8] ;  /* 0x0002ba0000047ab9 */ /* 0x000fc60000000a00 */
[----:B------:R-:W-:Y:S02]  /*20140*/  IMAD.IADD R3, R3, 0x1, R5 ;  /* 0x0000000103037824 */ /* 0x000fe400078e0205 */
[----:B------:R-:W-:Y:S02]  /*20150*/  IMAD R6, R10, UR4, RZ ;  /* 0x000000040a067c24 */ /* 0x000fe4000f8e02ff */
[----:B---3--:R-:W-:-:S04]  /*20160*/  @P2 IMAD.HI.U32 R4, R9, R20, RZ ;  /* 0x0000001409042227 */ /* 0x008fc800078e00ff */
[C---:B------:R-:W-:Y:S02]  /*20170*/  IMAD R7, R195.reuse, UR5, R6 ;  /* 0x00000005c3077c24 */ /* 0x040fe4000f8e0206 */
[----:B------:R-:W-:Y:S01]  /*20180*/  IMAD.WIDE.U32 R2, R195, UR4, R2 ;  /* 0x00000004c3027c25 */ /* 0x000fe2000f8e0002 */
[----:B------:R-:W-:-:S03]  /*20190*/  ULDC.64 UR4, c[0x0][0xaf0] ;  /* 0x0002bc0000047ab9 */ /* 0x000fc60000000a00 */
[----:B------:R-:W-:Y:S01]  /*201a0*/  IMAD.MOV.U32 R5, RZ, RZ, R9 ;  /* 0x000000ffff057224 */ /* 0x000fe200078e0009 */
[----:B0-----:R-:W-:Y:S01]  /*201b0*/  @P2 SHF.R.U32.HI R5, RZ, R25, R4 ;  /* 0x00000019ff052219 */ /* 0x001fe20000011604 */
        /* <DEDUP_REMOVED lines=14> */
[----:B------:R-:W-:Y:S01]  /*202a0*/  IMAD.IADD R6, R199, 0x1, R187 ;  /* 0x00000001c7067824 */ /* 0x000fe200078e02bb */
        /* <DEDUP_REMOVED lines=26> */
.L_x_1861:
[----:B------:R-:W-:Y:S05]  /*20450*/  BSYNC B1 ;  /* 0x0000000000017941 */ /* 0x000fea0003800000 */
.L_x_1860:
        /* <DEDUP_REMOVED lines=13> */
.L_x_1863:
[----:B------:R-:W-:Y:S05]  /*20530*/  BSYNC B1 ;  /* 0x0000000000017941 */ /* 0x000fea0003800000 */
.L_x_1862:
        /* <DEDUP_REMOVED lines=13> */
.L_x_1865:
[----:B------:R-:W-:Y:S05]  /*20610*/  BSYNC B1 ;  /* 0x0000000000017941 */ /* 0x000fea0003800000 */
.L_x_1864:
[----:B0-----:R-:W-:Y:S01]  /*20620*/  IADD3 R0, R6, 0x60, RZ ;  /* 0x0000006006007810 */ /* 0x001fe20007ffe0ff */
[----:B---3--:R-:W0:Y:S03]  /*20630*/  SHFL.IDX PT, R5, R5, 0x3, 0x181f ;  /* 0x00781f0005057f89 */ /* 0x008e2600000e0000 */
        /* <DEDUP_REMOVED lines=12> */
.L_x_1856:
[----:B------:R-:W-:Y:S05]  /*20700*/  BSYNC B0 ;  /* 0x0000000000007941 */ /* 0x000fea0003800000 */
.L_x_1847:
[----:B------:R-:W-:Y:S02]  /*20710*/  ULDC UR4, c[0x0][0xc3c] ;  /* 0x00030f0000047ab9 */ /* 0x000fe40000000800 */
[----:B-1----:R-:W-:-:S13]  /*20720*/  ISETP.GE.AND P0, PT, R31, UR4, PT ;  /* 0x000000041f007c0c */ /* 0x002fda000bf06270 */
[----:B------:R-:W-:Y:S05]  /*20730*/  @!P0 BRA `(.L_x_1866) ;  /* 0xfffffe0800e48947 */ /* 0x000fea000383ffff */
[----:B------:R-:W-:Y:S05]  /*20740*/  BRA `(.L_x_1566) ;  /* 0x0000007400387947 */ /* 0x000fea0003800000 */
.L_x_1564:
        /* <DEDUP_REMOVED lines=16> */
.L_x_1867:
        /* <DEDUP_REMOVED lines=31> */
[----:B------:R-:W1:Y:S02]  /*20a40*/  SHFL.IDX PT, R6, R8, 0x1f, 0x1f ;  /* 0x03e01f0008067f89 */ /* 0x000e6400000e0000 */
[----:B-1----:R-:W-:-:S04]  /*20a50*/  IMAD R6, R6, UR5, RZ ;  /* 0x0000000506067c24 */ /* 0x002fc8000f8e02ff */
[----:B------:R-:W-:Y:S01]  /*20a60*/  IMAD.MOV.U32 R3, RZ, RZ, R6 ;  /* 0x000000ffff037224 */ /* 0x000fe200078e0006 */
[----:B0-----:R-:W-:-:S13]  /*20a70*/  ISETP.GT.AND P6, PT, R6, UR6, PT ;  /* 0x0000000606007c0c */ /* 0x001fda000bfc4270 */
[----:B------:R-:W-:Y:S05]  /*20a80*/  @P6 BRA `(.L_x_1869) ;  /* 0x0000000000986947 */ /* 0x000fea0003800000 */
[----:B------:R-:W0:Y:S01]  /*20a90*/  LDC R10, c[0x0][0xc3c] ;  /* 0x00030f00ff0a7b82 */ /* 0x000e220000000800 */
[----:B------:R-:W-:Y:S01]  /*20aa0*/  IMAD.MOV.U32 R6, RZ, RZ, R3 ;  /* 0x000000ffff067224 */ /* 0x000fe200078e0003 */
[----:B------:R-:W-:Y:S01]  /*20ab0*/  UMOV UR4, URZ ;  /* 0x0000003f00047c82 */ /* 0x000fe20008000000 */
[----:B------:R-:W-:Y:S01]  /*20ac0*/  ULDC UR7, c[0x0][0xc3c] ;  /* 0x00030f0000077ab9 */ /* 0x000fe20000000800 */
[----:B------:R-:W-:-:S05]  /*20ad0*/  ULDC UR5, c[0x0][0xc38] ;  /* 0x00030e0000057ab9 */ /* 0x000fca0000000800 */
.L_x_1873:
[----:B------:R-:W-:Y:S01]  /*20ae0*/  UIADD3 UR4, UR4, 0x1f, URZ ;  /* 0x0000001f04047890 */ /* 0x000fe2000fffe03f */
[----:B------:R-:W-:-:S05]  /*20af0*/  MOV R19, UR7 ;  /* 0x0000000700137c02 */ /* 0x000fca0008000f00 */
        /* <DEDUP_REMOVED lines=10> */
.L_x_1872:
[----:B------:R-:W-:Y:S05]  /*20ba0*/  BSYNC B0 ;  /* 0x0000000000007941 */ /* 0x000fea0003800000 */
.L_x_1871:
[----:B0----5:R-:W0:Y:S02]  /*20bb0*/  SHFL.UP PT, R2, R4, 0x1, RZ ;  /* 0x0420000004027989 */ /* 0x021e2400000e00ff */
[----:B0-----:R-:W-:-:S05]  /*20bc0*/  SEL R3, R2, RZ, P1 ;  /* 0x000000ff02037207 */ /* 0x001fca0000800000 */
[----:B------:R-:W-:-:S05]  /*20bd0*/  IMAD.IADD R3, R4, 0x1, R3 ;  /* 0x0000000104037824 */ /* 0x000fca00078e0203 */
        /* <DEDUP_REMOVED lines=17> */
.L_x_1869:
[----:B------:R-:W-:-:S04]  /*20cf0*/  IMAD.IADD R13, R6, 0x1, -R3 ;  /* 0x00000001060d7824 */ /* 0x000fc800078e0a03 */
[----:B------:R-:W-:-:S05]  /*20d00*/  IMAD R2, R8, UR5, R13 ;  /* 0x0000000508027c24 */ /* 0x000fca000f8e020d */
[----:B------:R-:W-:Y:S02]  /*20d10*/  ISETP.GT.AND P0, PT, R2, UR6, PT ;  /* 0x0000000602007c0c */ /* 0x000fe4000bf04270 */
[----:B------:R-:W0:Y:S11]  /*20d20*/  LDC.64 R2, c[0x0][0xc90] ;  /* 0x00032400ff027b82 */ /* 0x000e360000000a00 */
[----:B------:R-:W-:-:S04]  /*20d30*/  VOTE.ANY R9, PT, !P0 ;  /* 0x0000000000097806 */ /* 0x000fc800040e0100 */
[----:B------:R-:W1:Y:S02]  /*20d40*/  POPC R15, R9 ;  /* 0x00000009000f7309 */ /* 0x000e640000000000 */
[----:B-1----:R-:W-:-:S05]  /*20d50*/  IADD3 R19, R15, UR4, RZ ;  /* 0x000000040f137c10 */ /* 0x002fca000fffe0ff */
        /* <DEDUP_REMOVED lines=13> */
.L_x_1874:
[----:B---3--:R-:W-:Y:S01]  /*20e30*/  IMAD R16, R16, UR5, R13 ;  /* 0x0000000510107c24 */ /* 0x008fe2000f8e020d */
[----:B------:R-:W-:Y:S01]  /*20e40*/  IABS R2, R6 ;  /* 0x0000000600027213 */ /* 0x000fe20000000000 */
[----:B01----:R-:W-:-:S03]  /*20e50*/  IMAD.MOV R11, RZ, RZ, -R3 ;  /* 0x000000ffff0b7224 */ /* 0x003fc600078e0a03 */
[----:B--2---:R-:W-:Y:S01]  /*20e60*/  IADD3 R9, -R16, UR6, RZ ;  /* 0x0000000610097c10 */ /* 0x004fe2000fffe1ff */
[----:B------:R-:W-:Y:S01]  /*20e70*/  IMAD.MOV R10, RZ, RZ, -R2 ;  /* 0x000000ffff0a7224 */ /* 0x000fe200078e0a02 */
[----:B------:R-:W-:Y:S01]  /*20e80*/  MOV R2, RZ ;  /* 0x000000ff00027202 */ /* 0x000fe20000000f00 */
[----:B------:R-:W-:Y:S01]  /*20e90*/  IMAD R11, R11, R12, RZ ;  /* 0x0000000c0b0b7224 */ /* 0x000fe200078e02ff */
[----:B------:R-:W-:-:S03]  /*20ea0*/  IABS R8, R9 ;  /* 0x0000000900087213 */ /* 0x000fc60000000000 */
        /* <DEDUP_REMOVED lines=12> */
[----:B------:R-:W-:-:S06]  /*20f70*/  @P0 IADD3 R2, R2, 0x1, RZ ;  /* 0x0000000102020810 */ /* 0x000fcc0007ffe0ff */
[----:B------:R-:W-:Y:S01]  /*20f80*/  @!P2 IMAD.MOV R2, RZ, RZ, -R2 ;  /* 0x000000ffff02a224 */ /* 0x000fe200078e0a02 */
[----:B------:R-:W-:-:S05]  /*20f90*/  @!P1 LOP3.LUT R2, RZ, R6, RZ, 0x33, !PT ;  /* 0x00000006ff029212 */ /* 0x000fca00078e33ff */
[----:B------:R-:W-:Y:S02]  /*20fa0*/  IMAD R8, R7, R2, RZ ;  /* 0x0000000207087224 */ /* 0x000fe400078e02ff */
[----:B------:R-:W-:Y:S02]  /*20fb0*/  IMAD.MOV R2, RZ, RZ, -R2 ;  /* 0x000000ffff027224 */ /* 0x000fe400078e0a02 */
[----:B------:R-:W-:Y:S02]  /*20fc0*/  IMAD.MOV R10, RZ, RZ, -R8 ;  /* 0x000000ffff0a7224 */ /* 0x000fe400078e0a08 */
[----:B------:R-:W-:Y:S02]  /*20fd0*/  IMAD R13, R6, R2, R9 ;  /* 0x00000002060d7224 */ /* 0x000fe400078e0209 */
[----:B------:R-:W-:Y:S01]  /*20fe0*/  IMAD.MOV.U32 R2, RZ, RZ, RZ ;  /* 0x000000ffff027224 */ /* 0x000fe200078e00ff */
[----:B------:R-:W-:-:S04]  /*20ff0*/  VIADDMNMX R18, R10, UR5, R7, PT ;  /* 0x000000050a127c46 */ /* 0x000fc8000b800107 */
[-C--:B------:R-:W-:Y:S02]  /*21000*/  IABS R10, R18.reuse ;  /* 0x00000012000a7213 */ /* 0x080fe40000000000 */
[----:B------:R-:W-:Y:S02]  /*21010*/  IABS R6, R18 ;  /* 0x0000001200067213 */ /* 0x000fe40000000000 */
[----:B------:R-:W0:Y:S08]  /*21020*/  I2F.RP R7, R10 ;  /* 0x0000000a00077306 */ /* 0x000e300000209400 */
[----:B0-----:R-:W0:Y:S02]  /*21030*/  MUFU.RCP R7, R7 ;  /* 0x0000000700077308 */ /* 0x001e240000001000 */
[----:B0-----:R-:W-:-:S06]  /*21040*/  VIADD R3, R7, 0xffffffe ;  /* 0x0ffffffe07037836 */ /* 0x001fcc0000000000 */
[----:B------:R-:W0:Y:S02]  /*21050*/  F2I.FTZ.U32.TRUNC.NTZ R3, R3 ;  /* 0x0000000300037305 */ /* 0x000e24000021f000 */
[----:B0-----:R-:W-:-:S05]  /*21060*/  IADD3 R11, RZ, -R3, RZ ;  /* 0x80000003ff0b7210 */ /* 0x001fca0007ffe0ff */
[----:B------:R-:W-:Y:S01]  /*21070*/  IMAD.MOV.U32 R9, RZ, RZ, R11 ;  /* 0x000000ffff097224 */ /* 0x000fe200078e000b */
[----:B------:R-:W-:-:S03]  /*21080*/  IABS R11, R13 ;  /* 0x0000000d000b7213 */ /* 0x000fc60000000000 */
[----:B------:R-:W-:-:S04]  /*21090*/  IMAD R9, R9, R10, RZ ;  /* 0x0000000a09097224 */ /* 0x000fc800078e02ff */
[----:B------:R-:W-:-:S04]  /*210a0*/  IMAD.HI.U32 R2, R3, R9, R2 ;  /* 0x0000000903027227 */ /* 0x000fc800078e0002 */
[----:B------:R-:W-:Y:S02]  /*210b0*/  IMAD.MOV R3, RZ, RZ, -R6 ;  /* 0x000000ffff037224 */ /* 0x000fe400078e0a06 */
[----:B------:R-:W-:-:S04]  /*210c0*/  IMAD.HI.U32 R2, R2, R11, RZ ;  /* 0x0000000b02027227 */ /* 0x000fc800078e00ff */
[----:B------:R-:W-:-:S05]  /*210d0*/  IMAD R3, R2, R3, R11 ;  /* 0x0000000302037224 */ /* 0x000fca00078e020b */
[----:B------:R-:W-:-:S13]  /*210e0*/  ISETP.GT.U32.AND P1, PT, R10, R3, PT ;  /* 0x000000030a00720c */ /* 0x000fda0003f24070 */
[----:B------:R-:W-:Y:S01]  /*210f0*/  @!P1 IMAD.IADD R3, R3, 0x1, -R10 ;  /* 0x0000000103039824 */ /* 0x000fe200078e0a0a */
[----:B------:R-:W-:Y:S02]  /*21100*/  @!P1 IADD3 R2, R2, 0x1, RZ ;  /* 0x0000000102029810 */ /* 0x000fe40007ffe0ff */
[----:B------:R-:W-:Y:S02]  /*21110*/  ISETP.NE.AND P1, PT, R18, RZ, PT ;  /* 0x000000ff1200720c */ /* 0x000fe40003f25270 */
[----:B------:R-:W-:Y:S02]  /*21120*/  ISETP.GE.U32.AND P0, PT, R3, R10, PT ;  /* 0x0000000a0300720c */ /* 0x000fe40003f06070 */
[----:B------:R-:W-:-:S04]  /*21130*/  LOP3.LUT R3, R13, R18, RZ, 0x3c, !PT ;  /* 0x000000120d037212 */ /* 0x000fc800078e3cff */
[----:B------:R-:W-:Y:S01]  /*21140*/  ISETP.GE.AND P2, PT, R3, RZ, PT ;  /* 0x000000ff0300720c */ /* 0x000fe20003f46270 */
[----:B------:R-:W-:-:S06]  /*21150*/  IMAD.IADD R3, R13, 0x1, R8 ;  /* 0x000000010d037824 */ /* 0x000fcc00078e0208 */
[----:B------:R-:W-:-:S06]  /*21160*/  @P0 VIADD R2, R2, 0x1 ;  /* 0x0000000102020836 */ /* 0x000fcc0000000000 */
[----:B------:R-:W-:Y:S01]  /*21170*/  @!P2 IMAD.MOV R2, RZ, RZ, -R2 ;  /* 0x000000ffff02a224 */ /* 0x000fe200078e0a02 */
[----:B------:R-:W-:Y:S01]  /*21180*/  @!P1 LOP3.LUT R2, RZ, R18, RZ, 0x33, !PT ;  /* 0x00000012ff029212 */ /* 0x000fe200078e33ff */
[----:B------:R-:W-:-:S03]  /*21190*/  IMAD.MOV R18, RZ, RZ, -R18 ;  /* 0x000000ffff127224 */ /* 0x000fc600078e0a12 */
[----:B------:R-:W-:Y:S01]  /*211a0*/  LOP3.LUT R17, RZ, R2, RZ, 0x33, !PT ;  /* 0x00000002ff117212 */ /* 0x000fe200078e33ff */
[----:B------:R-:W-:-:S03]  /*211b0*/  IMAD R18, R2, R18, R3 ;  /* 0x0000001202127224 */ /* 0x000fc600078e0203 */
[----:B------:R-:W-:Y:S01]  /*211c0*/  IADD3 R17, R4, R17, RZ ;  /* 0x0000001104117210 */ /* 0x000fe20007ffe0ff */
[----:B------:R-:W-:Y:S06]  /*211d0*/  BRA `(.L_x_1875) ;  /* 0x00000000000c7947 */ /* 0x000fec0003800000 */
.L_x_1870:
[----:B------:R-:W-:Y:S02]  /*211e0*/  IMAD.MOV.U32 R17, RZ, RZ, RZ ;  /* 0x000000ffff117224 */ /* 0x000fe400078e00ff */
[----:B------:R-:W-:Y:S02]  /*211f0*/  IMAD.U32 R16, RZ, RZ, UR6 ;  /* 0x00000006ff107e24 */ /* 0x000fe4000f8e00ff */
[----:B------:R-:W-:-:S07]  /*21200*/  IMAD.MOV.U32 R18, RZ, RZ, RZ ;  /* 0x000000ffff127224 */ /* 0x000fce00078e00ff */
.L_x_1875:
[----:B------:R-:W-:-:S13]  /*21210*/  ISETP.NE.AND P0, PT, R5, RZ, PT ;  /* 0x000000ff0500720c */ /* 0x000fda0003f05270 */
[----:B------:R-:W0:Y:S01]  /*21220*/  @!P0 S2R R3, SR_CgaCtaId ;  /* 0x0000000000038919 */ /* 0x000e220000008800 */
[----:B------:R-:W-:-:S04]  /*21230*/  @!P0 MOV R2, 0x400 ;  /* 0x0000040000028802 */ /* 0x000fc80000000f00 */
[----:B0-----:R-:W-:-:S05]  /*21240*/  @!P0 LEA R2, R3, R2, 0x18 ;  /* 0x0000000203028211 */ /* 0x001fca00078ec0ff */
[----:B------:R0:W-:Y:S01]  /*21250*/  @!P0 STS.128 [R2+0x2a8d0], R16 ;  /* 0x02a8d01002008388 */ /* 0x0001e20000000c00 */
[----:B------:R-:W-:Y:S06]  /*21260*/  BAR.ARV 0x5, 0x180 ;  /* 0x0146000000007b1d */ /* 0x000fec0000002000 */
.L_x_1868:
[----:B------:R2:W-:Y:S01]  /*21270*/  STL [R1+0x28], RZ ;  /* 0x000028ff01007387 */ /* 0x0005e20000100800 */
[----:B------:R-:W-:Y:S01]  /*21280*/  ULDC UR4, c[0x0][0xc3c] ;  /* 0x00030f0000047ab9 */ /* 0x000fe20000000800 */
[----:B------:R-:W-:Y:S01]  /*21290*/  IMAD.MOV.U32 R29, RZ, RZ, 0x1 ;  /* 0x00000001ff1d7424 */ /* 0x000fe200078e00ff */
[----:B-1----:R-:W-:Y:S02]  /*212a0*/  ISETP.GE.AND P0, PT, R19, UR4, PT ;  /* 0x0000000413007c0c */ /* 0x002fe4000bf06270 */
[----:B------:R-:W-:-:S11]  /*212b0*/  MOV R27, RZ ;  /* 0x000000ff001b7202 */ /* 0x000fd60000000f00 */
[----:B--2---:R-:W-:Y:S05]  /*212c0*/  @P0 BRA `(.L_x_1876) ;  /* 0x0000006400740947 */ /* 0x004fea0003800000 */
[----:B0-----:R-:W2:Y:S01]  /*212d0*/  LDL R2, [R1+0x40] ;  /* 0x0000400001027983 */ /* 0x001ea20000100800 */
[----:B------:R-:W0:Y:S01]  /*212e0*/  S2UR UR5, SR_CgaCtaId ;  /* 0x00000000000579c3 */ /* 0x000e220000008800 */
[----:B------:R-:W-:Y:S01]  /*212f0*/  LOP3.LUT R4, R0, 0x7f, RZ, 0xc0, !PT ;  /* 0x0000007f00047812 */ /* 0x000fe200078ec0ff */
[----:B------:R-:W-:Y:S01]  /*21300*/  BSSY B8, `(.L_x_1876) ;  /* 0x0000659000087945 */ /* 0x000fe20003800000 */
[----:B------:R1:W-:Y:S01]  /*21310*/  STL [R1+0x28], RZ ;  /* 0x000028ff01007387 */ /* 0x0003e20000100800 */
[----:B------:R-:W-:Y:S01]  /*21320*/  IMAD.MOV.U32 R31, RZ, RZ, 0x1 ;  /* 0x00000001ff1f7424 */ /* 0x000fe200078e00ff */
[----:B------:R-:W-:Y:S01]  /*21330*/  MOV R25, RZ ;  /* 0x000000ff00197202 */ /* 0x000fe20000000f00 */
[----:B------:R-:W-:Y:S01]  /*21340*/  IMAD.SHL.U32 R36, R4, 0x8, RZ ;  /* 0x0000000804247824 */ /* 0x000fe200078e00ff */
[----:B------:R-:W-:Y:S01]  /*21350*/  ULDC.64 UR36, c[0x0][0x198] ;  /* 0x0000660000247ab9 */ /* 0x000fe20000000a00 */
[----:B------:R-:W-:Y:S01]  /*21360*/  IMAD.MOV.U32 R27, RZ, RZ, RZ ;  /* 0x000000ffff1b7224 */ /* 0x000fe200078e00ff */
[----:B------:R-:W-:Y:S01]  /*21370*/  ULDC UR38, c[0x0][0xc] ;  /* 0x0000030000267ab9 */ /* 0x000fe20000000800 */
[----:B------:R-:W-:Y:S01]  /*21380*/  IMAD.MOV.U32 R29, RZ, RZ, 0x1 ;  /* 0x00000001ff1d7424 */ /* 0x000fe200078e00ff */
[----:B--2---:R-:W-:Y:S01]  /*21390*/  R2UR UR4, R2 ;  /* 0x00000000020472ca */ /* 0x004fe200000e0000 */
[----:B------:R-:W-:-:S05]  /*213a0*/  IMAD.SHL.U32 R2, R0, 0x8, RZ ;  /* 0x0000000800027824 */ /* 0x000fca00078e00ff */
[C---:B------:R-:W-:Y:S02]  /*213b0*/  LOP3.LUT R3, R2.reuse, 0x1f8, RZ, 0xc0, !PT ;  /* 0x000001f802037812 */ /* 0x040fe400078ec0ff */
[----:B------:R-:W-:Y:S02]  /*213c0*/  LOP3.LUT R2, R2, 0x38, RZ, 0xc0, !PT ;  /* 0x0000003802027812 */ /* 0x000fe400078ec0ff */
[----:B------:R-:W-:Y:S01]  /*213d0*/  LOP3.LUT R3, R3, 0x38, R0, 0x78, !PT ;  /* 0x0000003803037812 */ /* 0x000fe200078e7800 */
[----:B------:R-:W-:Y:S02]  /*213e0*/  IMAD.SHL.U32 R0, R0, 0x10, RZ ;  /* 0x0000001000007824 */ /* 0x000fe400078e00ff */
        /* <DEDUP_REMOVED lines=8> */
[----:B------:R-:W-:-:S03]  /*21470*/  LOP3.LUT R0, R2, 0x80, RZ, 0xfc, !PT ;  /* 0x0000008002007812 */ /* 0x000fc600078efcff */
[----:B-1----:R-:W-:-:S07]  /*21480*/  IMAD R37, R36, 0x2, R23 ;  /* 0x0000000224257824 */ /* 0x002fce00078e0217 */
.L_x_1993:
[----:B------:R-:W-:Y:S05]  /*21490*/  YIELD ;  /* 0x0000000000007946 */ /* 0x000fea0003800000 */
[----:B------:R-:W-:Y:S01]  /*214a0*/  ULDC.64 UR4, c[0x0][0xa28] ;  /* 0x00028a0000047ab9 */ /* 0x000fe20000000a00 */
[----:B------:R-:W-:Y:S01]  /*214b0*/  MOV R11, RZ ;  /* 0x000000ff000b7202 */ /* 0x000fe20000000f00 */
[----:B0-----:R-:W0:Y:S01]  /*214c0*/  LDC.64 R4, c[0x0][0xa00] ;  /* 0x00028000ff047b82 */ /* 0x001e220000000a00 */
[----:B------:R-:W-:Y:S01]  /*214d0*/  ISETP.NE.U32.AND P0, PT, RZ, UR4, PT ;  /* 0x00000004ff007c0c */ /* 0x000fe2000bf05070 */
[----:B------:R-:W-:-:S03]  /*214e0*/  ULDC.64 UR6, c[0x0][0xa10] ;  /* 0x0002840000067ab9 */ /* 0x000fc60000000a00 */
[----:B------:R-:W-:Y:S01]  /*214f0*/  ISETP.NE.AND.EX P0, PT, RZ, UR5, PT, P0 ;  /* 0x00000005ff007c0c */ /* 0x000fe2000bf05300 */
[----:B------:R-:W-:-:S12]  /*21500*/  ULDC.64 UR4, c[0x0][0xa18] ;  /* 0x0002860000047ab9 */ /* 0x000fd80000000a00 */
[----:B-1----:R-:W1:Y:S01]  /*21510*/  @P0 LDC.64 R2, c[0x0][0xa28] ;  /* 0x00028a00ff020b82 */ /* 0x002e620000000a00 */
[----:B------:R-:W-:Y:S01]  /*21520*/  ISETP.NE.U32.AND P1, PT, RZ, UR6, PT ;  /* 0x00000006ff007c0c */ /* 0x000fe2000bf25070 */
[----:B-1----:R-:W-:-:S05]  /*21530*/  @P0 IMAD.WIDE R2, R19, 0x4, R2 ;  /* 0x0000000413020825 */ /* 0x002fca00078e0202 */
[----:B--2---:R1:W2:Y:S01]  /*21540*/  @P0 LDG.E R11, desc[UR60][R2.64] ;  /* 0x0000003c020b0981 */ /* 0x0042a2000c1e1900 */
[----:B------:R-:W-:Y:S01]  /*21550*/  ISETP.NE.U32.AND P0, PT, RZ, UR4, PT ;  /* 0x00000004ff007c0c */ /* 0x000fe2000bf05070 */
[----:B------:R-:W-:Y:S01]  /*21560*/  IMAD.MOV.U32 R35, RZ, RZ, RZ ;  /* 0x000000ffff237224 */ /* 0x000fe200078e00ff */
[----:B------:R-:W-:Y:S01]  /*21570*/  ISETP.NE.AND.EX P1, PT, RZ, UR7, PT, P1 ;  /* 0x00000007ff007c0c */ /* 0x000fe2000bf25310 */
[----:B------:R-:W-:Y:S01]  /*21580*/  IMAD.MOV.U32 R0, RZ, RZ, RZ ;  /* 0x000000ffff007224 */ /* 0x000fe200078e00ff */
[----:B------:R-:W-:Y:S01]  /*21590*/  ISETP.NE.AND.EX P2, PT, RZ, UR5, PT, P0 ;  /* 0x00000005ff007c0c */ /* 0x000fe2000bf45300 */
[----:B------:R-:W-:Y:S01]  /*215a0*/  ULDC.64 UR4, c[0x0][0xa00] ;  /* 0x0002800000047ab9 */ /* 0x000fe20000000a00 */
[----:B0-----:R-:W-:Y:S01]  /*215b0*/  IMAD.WIDE R4, R19, 0x4, R4 ;  /* 0x0000000413047825 */ /* 0x001fe200078e0204 */
[----:B------:R-:W-:Y:S01]  /*215c0*/  ISETP.NE.U32.AND P0, PT, RZ, UR4, PT ;  /* 0x00000004ff007c0c */ /* 0x000fe2000bf05070 */
[----:B-1----:R-:W0:Y:S03]  /*215d0*/  LDC.64 R2, c[0x0][0xa10] ;  /* 0x00028400ff027b82 */ /* 0x002e260000000a00 */
[----:B------:R-:W-:-:S06]  /*215e0*/  ISETP.NE.AND.EX P0, PT, RZ, UR5, PT, P0 ;  /* 0x00000005ff007c0c */ /* 0x000fcc000bf05300 */
[----:B------:R-:W1:Y:S07]  /*215f0*/  @P2 LDC.64 R6, c[0x0][0xa18] ;  /* 0x00028600ff062b82 */ /* 0x000e6e0000000a00 */
[----:B------:R-:W5:Y:S01]  /*21600*/  @P0 LDG.E R35, desc[UR60][R4.64] ;  /* 0x0000003c04230981 */ /* 0x000f62000c1e1900 */
[----:B0-----:R-:W-:-:S05]  /*21610*/  IMAD.WIDE R2, R19, 0x4, R2 ;  /* 0x0000000413027825 */ /* 0x001fca00078e0202 */
[----:B------:R-:W5:Y:S01]  /*21620*/  @P1 LDG.E R0, desc[UR60][R2.64] ;  /* 0x0000003c02001981 */ /* 0x000f62000c1e1900 */
[----:B------:R-:W-:Y:S02]  /*21630*/  ULDC UR4, c[0x0][0x288] ;  /* 0x0000a20000047ab9 */ /* 0x000fe40000000800 */
[----:B------:R-:W-:Y:S01]  /*21640*/  IMAD.U32 R32, RZ, RZ, UR4 ;  /* 0x00000004ff207e24 */ /* 0x000fe2000f8e00ff */
[----:B------:R-:W-:Y:S02]  /*21650*/  ULDC.64 UR4, c[0x0][0x418] ;  /* 0x0001060000047ab9 */ /* 0x000fe40000000a00 */
[----:B------:R-:W-:-:S03]  /*21660*/  UISETP.NE.U32.AND UP0, UPT, UR4, URZ, UPT ;  /* 0x0000003f0400728c */ /* 0x000fc6000bf05070 */
[----:B------:R-:W-:Y:S01]  /*21670*/  ULDC UR4, c[0x0][0x424] ;  /* 0x0001090000047ab9 */ /* 0x000fe20000000800 */
[----:B------:R-:W-:Y:S01]  /*21680*/  UISETP.NE.AND.EX UP0, UPT, UR5, URZ, UPT, UP0 ;  /* 0x0000003f0500728c */ /* 0x000fe2000bf05300 */
[----:B-1----:R-:W-:Y:S02]  /*21690*/  @P2 IMAD.WIDE R6, R19, 0x4, R6 ;  /* 0x0000000413062825 */ /* 0x002fe400078e0206 */
[----:B------:R-:W-:Y:S01]  /*216a0*/  ULDC UR5, c[0x0][0x2f0] ;  /* 0x0000bc0000057ab9 */ /* 0x000fe20000000800 */
[----:B------:R-:W-:Y:S02]  /*216b0*/  USEL UR4, UR4, 0x1, UP0 ;  /* 0x0000000104047887 */ /* 0x000fe40008000000 */
[----:B------:R0:W5:Y:S02]  /*216c0*/  @P2 LDG.E R32, desc[UR60][R6.64] ;  /* 0x0000003c06202981 */ /* 0x000164000c1e1900 */
[----:B------:R-:W-:-:S03]  /*216d0*/  UIMAD UR4, UR4, UR5, URZ ;  /* 0x00000005040472a4 */ /* 0x000fc6000f8e023f */
[----:B------:R-:W-:-:S03]  /*216e0*/  ULDC UR5, c[0x0][0x348] ;  /* 0x0000d20000057ab9 */ /* 0x000fc60000000800 */
[----:B------:R-:W-:Y:S01]  /*216f0*/  MOV R10, UR4 ;  /* 0x00000004000a7c02 */ /* 0x000fe20008000f00 */
[----:B0-----:R-:W-:Y:S01]  /*21700*/  IMAD.U32 R6, RZ, RZ, UR5 ;  /* 0x00000005ff067e24 */ /* 0x001fe2000f8e00ff */
[----:B--2---:R0:W-:Y:S01]  /*21710*/  STL [R1+0x4], R11 ;  /* 0x0000040b01007387 */ /* 0x0041e20000100800 */
[----:B------:R-:W-:Y:S05]  /*21720*/  @P2 BRA `(.L_x_1877) ;  /* 0x0000000000102947 */ /* 0x000fea0003800000 */
[----:B------:R-:W-:Y:S05]  /*21730*/  @!P0 BRA `(.L_x_1877) ;  /* 0x00000000000c8947 */ /* 0x000fea0003800000 */
[----:B------:R-:W2:Y:S04]  /*21740*/  LDG.E R7, desc[UR60][R4.64] ;  /* 0x0000003c04077981 */ /* 0x000ea8000c1e1900 */
[----:B-----5:R-:W2:Y:S02]  /*21750*/  LDG.E R32, desc[UR60][R4.64+0x4] ;  /* 0x0000043c04207981 */ /* 0x020ea4000c1e1900 */
[----:B--2---:R-:W-:-:S07]  /*21760*/  IMAD.IADD R32, R32, 0x1, -R7 ;  /* 0x0000000120207824 */ /* 0x004fce00078e0a07 */
.L_x_1877:
[----:B------:R-:W-:Y:S02]  /*21770*/  ULDC.64 UR4, c[0x0][0xa20] ;  /* 0x0002880000047ab9 */ /* 0x000fe40000000a00 */
[----:B------:R-:W-:-:S04]  /*21780*/  ISETP.NE.U32.AND P0, PT, RZ, UR4, PT ;  /* 0x00000004ff007c0c */ /* 0x000fc8000bf05070 */
[----:B------:R-:W-:-:S13]  /*21790*/  ISETP.NE.AND.EX P0, PT, RZ, UR5, PT, P0 ;  /* 0x00000005ff007c0c */ /* 0x000fda000bf05300 */
[----:B------:R-:W-:Y:S05]  /*217a0*/  @!P0 BRA `(.L_x_1878) ;  /* 0x0000000000108947 */ /* 0x000fea0003800000 */
[----:B------:R-:W1:Y:S02]  /*217b0*/  LDC.64 R4, c[0x0][0xa20] ;  /* 0x00028800ff047b82 */ /* 0x000e640000000a00 */
[----:B-1----:R-:W-:-:S05]  /*217c0*/  IMAD.WIDE R4, R19, 0x4, R4 ;  /* 0x0000000413047825 */ /* 0x002fca00078e0204 */
[----:B------:R1:W5:Y:S01]  /*217d0*/  LDG.E R10, desc[UR60][R4.64] ;  /* 0x0000003c040a7981 */ /* 0x000362000c1e1900 */
[----:B------:R-:W-:Y:S05]  /*217e0*/  BRA `(.L_x_1879) ;  /* 0x0000000000247947 */ /* 0x000fea0003800000 */
.L_x_1878:
        /* <DEDUP_REMOVED lines=9> */
.L_x_1879:
[----:B-1----:R-:W2:Y:S01]  /*21880*/  @P1 LDG.E R5, desc[UR60][R2.64] ;  /* 0x0000003c02051981 */ /* 0x002ea2000c1e1900 */
[----:B------:R-:W1:Y:S03]  /*21890*/  LDC R7, c[0x0][0x448] ;  /* 0x00011200ff077b82 */ /* 0x000e660000000800 */
[----:B------:R3:W2:Y:S01]  /*218a0*/  @P1 LDG.E R4, desc[UR60][R2.64+0x4] ;  /* 0x0000043c02041981 */ /* 0x0006a2000c1e1900 */
[----:B------:R-:W-:Y:S02]  /*218b0*/  IMAD.SHL.U32 R28, R17, 0x80, RZ ;  /* 0x00000080111c7824 */ /* 0x000fe400078e00ff */
[----:B-----5:R-:W-:Y:S02]  /*218c0*/  IMAD.IADD R10, R10, 0x1, -R11 ;  /* 0x000000010a0a7824 */ /* 0x020fe400078e0a0b */
[----:B---3--:R-:W3:Y:S01]  /*218d0*/  LDC.64 R2, c[0x0][0x9e0] ;  /* 0x00027800ff027b82 */ /* 0x008ee20000000a00 */
[----:B-1----:R-:W-:-:S02]  /*218e0*/  ISETP.NE.AND P2, PT, R7, 0x1, PT ;  /* 0x000000010700780c */ /* 0x002fc40003f45270 */
[----:B------:R-:W-:-:S11]  /*218f0*/  IADD3 R7, R28, 0x7f, RZ ;  /* 0x0000007f1c077810 */ /* 0x000fd60007ffe0ff */
[----:B------:R-:W1:Y:S01]  /*21900*/  @P2 LDC R8, c[0x0][0x44c] ;  /* 0x00011300ff082b82 */ /* 0x000e620000000800 */
[----:B---3--:R-:W-:-:S07]  /*21910*/  ISETP.GE.AND P3, PT, R3, 0x1, PT ;  /* 0x000000010300780c */ /* 0x008fce0003f66270 */
[----:B------:R-:W3:Y:S01]  /*21920*/  @P2 LDC R9, c[0x0][0x450] ;  /* 0x00011400ff092b82 */ /* 0x000ee20000000800 */
[----:B--2---:R-:W-:Y:S02]  /*21930*/  @P1 IMAD.IADD R6, R4, 0x1, -R5 ;  /* 0x0000000104061824 */ /* 0x004fe400078e0a05 */
[----:B-1----:R-:W-:-:S04]  /*21940*/  @P2 IMAD.HI.U32 R4, R7, R8, RZ ;  /* 0x0000000807042227 */ /* 0x002fc800078e00ff */
[----:B------:R-:W-:Y:S01]  /*21950*/  IMAD.IADD R13, R10, 0x1, R6 ;  /* 0x000000010a0d7824 */ /* 0x000fe200078e0206 */
[----:B---3--:R-:W-:-:S03]  /*21960*/  @P2 SHF.R.U32.HI R7, RZ, R9, R4 ;  /* 0x00000009ff072219 */ /* 0x008fc60000011604 */
[C---:B------:R-:W-:Y:S01]  /*21970*/  VIADD R4, R13.reuse, 0x5f ;  /* 0x0000005f0d047836 */ /* 0x040fe20000000000 */
[----:B------:R1:W-:Y:S01]  /*21980*/  STL [R1], R13 ;  /* 0x0000000d01007387 */ /* 0x0003e20000100800 */
[----:B------:R-:W-:Y:S02]  /*21990*/  IADD3 R8, R13, 0x1, -R32 ;  /* 0x000000010d087810 */ /* 0x000fe40007ffe820 */
[----:B------:R-:W-:-:S04]  /*219a0*/  IMAD.HI R4, R4, 0x2aaaaaab, RZ ;  /* 0x2aaaaaab04047827 */ /* 0x000fc800078e02ff */
[----:B------:R-:W-:Y:S01]  /*219b0*/  IMAD.IADD R7, R8, 0x1, R7 ;  /* 0x0000000108077824 */ /* 0x000fe200078e0207 */
[----:B------:R-:W-:-:S04]  /*219c0*/  SHF.R.U32.HI R9, RZ, 0x1f, R4 ;  /* 0x0000001fff097819 */ /* 0x000fc80000011604 */
[----:B------:R-:W-:Y:S02]  /*219d0*/  LEA.HI.SX32 R9, R4, R9, 0x1c ;  /* 0x0000000904097211 */ /* 0x000fe400078fe2ff */
[----:B------:R-:W-:Y:S01]  /*219e0*/  IADD3 R2, R7, R2, RZ ;  /* 0x0000000207027210 */ /* 0x000fe20007ffe0ff */
[----:B-1----:R-:W-:Y:S06]  /*219f0*/  @!P3 BRA `(.L_x_1880) ;  /* 0x000000000048b947 */ /* 0x002fec0003800000 */
[C---:B------:R-:W-:Y:S01]  /*21a00*/  ISETP.GT.AND P0, PT, R7.reuse, RZ, PT ;  /* 0x000000ff0700720c */ /* 0x040fe20003f04270 */
[----:B------:R-:W-:Y:S01]  /*21a10*/  BSSY B0, `(.L_x_1881) ;  /* 0x000000e000007945 */ /* 0x000fe20003800000 */
[----:B0-----:R-:W-:-:S11]  /*21a20*/  VIADD R11, R7, 0xffffffff ;  /* 0xffffffff070b7836 */ /* 0x001fd60000000000 */
        /* <DEDUP_REMOVED lines=8> */
.L_x_1882:
[----:B------:R-:W-:-:S13]  /*21ab0*/  ISETP.NE.AND P0, PT, R3, 0x1, PT ;  /* 0x000000010300780c */ /* 0x000fda0003f05270 */
[----:B------:R-:W0:Y:S02]  /*21ac0*/  @P0 LDC.64 R4, c[0x0][0x9e8] ;  /* 0x00027a00ff040b82 */ /* 0x000e240000000a00 */
[----:B0-----:R-:W-:-:S05]  /*21ad0*/  @P0 IMAD.HI.U32 R4, R11, R4, RZ ;  /* 0x000000040b040227 */ /* 0x001fca00078e00ff */
[----:B------:R-:W-:-:S07]  /*21ae0*/  @P0 SHF.R.U32.HI R11, RZ, R5, R4 ;  /* 0x00000005ff0b0219 */ /* 0x000fce0000011604 */
.L_x_1883:
[----:B------:R-:W-:Y:S05]  /*21af0*/  BSYNC B0 ;  /* 0x0000000000007941 */ /* 0x000fea0003800000 */
.L_x_1881:
[----:B------:R-:W-:-:S05]  /*21b00*/  IMAD R11, R11, R3, R3 ;  /* 0x000000030b0b7224 */ /* 0x000fca00078e0203 */
[----:B------:R-:W-:-:S07]  /*21b10*/  VIMNMX R2, R2, R11, PT ;  /* 0x0000000b02027248 */ /* 0x000fce0003fe0100 */
.L_x_1880:
[----:B------:R-:W1:Y:S01]  /*21b20*/  @P2 LDC R5, c[0x0][0x44c] ;  /* 0x00011300ff052b82 */ /* 0x000e620000000800 */
[----:B------:R-:W-:Y:S01]  /*21b30*/  IMAD.MOV.U32 R4, RZ, RZ, R28 ;  /* 0x000000ffff047224 */ /* 0x000fe200078e001c */
[----:B------:R-:W-:Y:S01]  /*21b40*/  ULDC UR4, c[0x0][0x9dc] ;  /* 0x0002770000047ab9 */ /* 0x000fe20000000800 */
[----:B------:R-:W-:-:S05]  /*21b50*/  IMAD.IADD R7, R13, 0x1, -R32 ;  /* 0x000000010d077824 */ /* 0x000fca00078e0a20 */
[----:B------:R-:W2:Y:S01]  /*21b60*/  @P2 LDC R12, c[0x0][0x450] ;  /* 0x00011400ff0c2b82 */ /* 0x000ea20000000800 */
[----:B-1----:R-:W-:-:S05]  /*21b70*/  @P2 IMAD.HI.U32 R5, R28, R5, RZ ;  /* 0x000000051c052227 */ /* 0x002fca00078e00ff */
[----:B--2---:R-:W-:-:S04]  /*21b80*/  @P2 SHF.R.U32.HI R4, RZ, R12, R5 ;  /* 0x0000000cff042219 */ /* 0x004fc80000011605 */
[----:B------:R-:W-:-:S05]  /*21b90*/  IADD3 R12, R7, R4, RZ ;  /* 0x00000004070c7210 */ /* 0x000fca0007ffe0ff */
[----:B0-----:R-:W-:Y:S01]  /*21ba0*/  VIADD R11, R12, -UR4 ;  /* 0x800000040c0b7c36 */ /* 0x001fe20008000000 */
        /* <DEDUP_REMOVED lines=11> */
.L_x_1886:
[----:B------:R-:W-:-:S13]  /*21c60*/  ISETP.NE.AND P0, PT, R3, 0x1, PT ;  /* 0x000000010300780c */ /* 0x000fda0003f05270 */
[----:B------:R-:W0:Y:S02]  /*21c70*/  @P0 LDC.64 R4, c[0x0][0x9e8] ;  /* 0x00027a00ff040b82 */ /* 0x000e240000000a00 */
[----:B0-----:R-:W-:-:S05]  /*21c80*/  @P0 IMAD.HI.U32 R4, R12, R4, RZ ;  /* 0x000000040c040227 */ /* 0x001fca00078e00ff */
[----:B------:R-:W-:-:S07]  /*21c90*/  @P0 SHF.R.U32.HI R12, RZ, R5, R4 ;  /* 0x00000005ff0c0219 */ /* 0x000fce0000011604 */
.L_x_1887:
[----:B------:R-:W-:Y:S05]  /*21ca0*/  BSYNC B0 ;  /* 0x0000000000007941 */ /* 0x000fea0003800000 */
.L_x_1885:
[----:B------:R-:W-:-:S05]  /*21cb0*/  IMAD R12, R12, R3, RZ ;  /* 0x000000030c0c7224 */ /* 0x000fca00078e02ff */
[----:B------:R-:W-:-:S07]  /*21cc0*/  VIMNMX R11, R11, R12, !PT ;  /* 0x0000000c0b0b7248 */ /* 0x000fce0007fe0100 */
.L_x_1884:
[----:B------:R-:W-:Y:S01]  /*21cd0*/  VIADD R2, R2, 0x5f ;  /* 0x0000005f02027836 */ /* 0x000fe20000000000 */
[----:B------:R-:W-:Y:S01]  /*21ce0*/  BSSY B0, `(.L_x_1888) ;  /* 0x000013a000007945 */ /* 0x000fe20003800000 */
        /* <DEDUP_REMOVED lines=11> */
[----:B------:R-:W-:-:S04]  /*21da0*/  VIMNMX R4, R5, R6, PT ;  /* 0x0000000605047248 */ /* 0x000fc80003fe0100 */
[----:B------:R-:W-:Y:S01]  /*21db0*/  ISETP.GT.AND P0, PT, R4, R3, PT ;  /* 0x000000030400720c */ /* 0x000fe20003f04270 */
[----:B------:R-:W-:-:S05]  /*21dc0*/  IMAD.WIDE.U32 R2, R3, -0x55555555, RZ ;  /* 0xaaaaaaab03027825 */ /* 0x000fca00078e00ff */
[----:B------:R-:W-:-:S05]  /*21dd0*/  SHF.R.U32.HI R5, RZ, 0x6, R3 ;  /* 0x00000006ff057819 */ /* 0x000fca0000011603 */
[----:B------:R-:W-:Y:S02]  /*21de0*/  IMAD.MOV.U32 R2, RZ, RZ, R5 ;  /* 0x000000ffff027224 */ /* 0x000fe400078e0005 */
[----:B------:R-:W-:-:S04]  /*21df0*/  @P0 VIADD R4, R4, 0x5f ;  /* 0x0000005f04040836 */ /* 0x000fc80000000000 */
        /* <DEDUP_REMOVED lines=13> */
.L_x_2061:
[----:B-1----:R-:W-:Y:S02]  /*21ed0*/  ISETP.NE.AND P0, PT, R14, RZ, PT ;  /* 0x000000ff0e00720c */ /* 0x002fe40003f05270 */
[----:B------:R-:W-:-:S11]  /*21ee0*/  PLOP3.LUT P6, PT, PT, PT, PT, 0x8, 0x0 ;  /* 0x000000000000781c */ /* 0x000fd60003fce170 */
[----:B------:R-:W-:Y:S05]  /*21ef0*/  @P0 BRA `(.L_x_1891) ;  /* 0x00000000000c0947 */ /* 0x000fea0003800000 */
[----:B------:R-:W-:-:S03]  /*21f00*/  UMOV UR4, 0xffffffff ;  /* 0xffffffff00047882 */ /* 0x000fc60000000000 */
[----:B------:R-:W-:Y:S05]  /*21f10*/  BRA.DIV UR4, `(.L_x_1892) ;  /* 0x0000007204287947 */ /* 0x000fea000b800000 */
[----:B------:R-:W-:-:S13]  /*21f20*/  ELECT P6, URZ, PT ;  /* 0x00000000003f782f */ /* 0x000fda00038c0000 */
.L_x_1891:
        /* <DEDUP_REMOVED lines=9> */
.L_x_2064:
[----:B------:R-:W-:Y:S05]  /*21fc0*/  BSYNC B1 ;  /* 0x0000000000017941 */ /* 0x000fea0003800000 */
.L_x_1893:
        /* <DEDUP_REMOVED lines=10> */
.L_x_2065:
[----:B------:R-:W-:Y:S05]  /*22070*/  BSYNC B2 ;  /* 0x0000000000027941 */ /* 0x000fea0003800000 */
.L_x_1897:
        /* <DEDUP_REMOVED lines=9> */
.L_x_1900:
[----:B------:R-:W-:Y:S05]  /*22110*/  BSYNC B2 ;  /* 0x0000000000027941 */ /* 0x000fea0003800000 */
.L_x_1899:
[----:B------:R-:W-:Y:S01]  /*22120*/  IMAD.MOV.U32 R14, RZ, RZ, RZ ;  /* 0x000000ffff0e7224 */ /* 0x000fe200078e00ff */
[----:B------:R-:W-:Y:S01]  /*22130*/  UIADD3 UR4, UP0, UR36, 0x570, URZ ;  /* 0x0000057024047890 */ /* 0x000fe2000ff1e03f */
[----:B0-----:R-:W-:Y:S01]  /*22140*/  IMAD R6, R2, 0x60, R0 ;  /* 0x0000006002067824 */ /* 0x001fe200078e0200 */
[----:B------:R-:W-:Y:S01]  /*22150*/  PLOP3.LUT P0, PT, PT, PT, PT, 0x80, 0x0 ;  /* 0x000000000000781c */ /* 0x000fe20003f0f070 */
[----:B------:R-:W-:Y:S01]  /*22160*/  IMAD R11, R25, 0x9000, R23 ;  /* 0x00009000190b7824 */ /* 0x000fe200078e0217 */
[----:B------:R-:W-:Y:S01]  /*22170*/  R2UR UR10, R14 ;  /* 0x000000000e0a72ca */ /* 0x000fe200000e0000 */
[----:B------:R-:W-:Y:S01]  /*22180*/  VIADD R10, R3, 0x2a890 ;  /* 0x0002a890030a7836 */ /* 0x000fe20000000000 */
[----:B------:R-:W-:Y:S01]  /*22190*/  IADD3 R6, R6, -0x60, RZ ;  /* 0xffffffa006067810 */ /* 0x000fe20007ffe0ff */
[----:B------:R-:W-:Y:S01]  /*221a0*/  VIADD R13, R11, 0x18400 ;  /* 0x000184000b0d7836 */ /* 0x000fe20000000000 */
[----:B------:R-:W-:Y:S01]  /*221b0*/  UIADD3.X UR5, URZ, UR37, URZ, UP0, !UPT ;  /* 0x000000253f057290 */ /* 0x000fe200087fe43f */
[----:B------:R-:W-:Y:S01]  /*221c0*/  UMOV UR6, 0x0 ;  /* 0x0000000000067882 */ /* 0x000fe20000000000 */
[----:B------:R-:W-:-:S10]  /*221d0*/  UMOV UR7, 0x12f00000 ;  /* 0x12f0000000077882 */ /* 0x000fd40000000000 */
.L_x_1901:
        /* <DEDUP_REMOVED lines=10> */
[----:B------:R-:W-:Y:S01]  /*22280*/  IMAD.MOV.U32 R15, RZ, RZ, 0x40 ;  /* 0x00000040ff0f7424 */ /* 0x000fe200078e00ff */
[----:B------:R-:W-:Y:S01]  /*22290*/  PLOP3.LUT P0, PT, PT, PT, PT, 0x80, 0x0 ;  /* 0x000000000000781c */ /* 0x000fe20003f0f070 */
[----:B------:R-:W-:Y:S01]  /*222a0*/  VIADD R13, R11, 0x1b400 ;  /* 0x0001b4000b0d7836 */ /* 0x000fe20000000000 */
[----:B------:R-:W-:Y:S01]  /*222b0*/  UMOV UR6, 0x0 ;  /* 0x0000000000067882 */ /* 0x000fe20000000000 */
[----:B------:R-:W-:Y:S01]  /*222c0*/  UMOV UR7, 0x12f00000 ;  /* 0x12f0000000077882 */ /* 0x000fe20000000000 */
[----:B------:R-:W-:-:S15]  /*222d0*/  R2UR UR10, R15 ;  /* 0x000000000f0a72ca */ /* 0x000fde00000e0000 */
.L_x_1902:
        /* <DEDUP_REMOVED lines=15> */
.L_x_1903:
        /* <DEDUP_REMOVED lines=13> */
.L_x_2066:
[----:B------:R-:W-:Y:S05]  /*224a0*/  BSYNC B2 ;  /* 0x0000000000027941 */ /* 0x000fea0003800000 */
.L_x_1904:
[----:B------:R-:W-:Y:S01]  /*224b0*/  BSSY B2, `(.L_x_1906) ;  /* 0x000000b000027945 */ /* 0x000fe20003800000 */
[----:B------:R-:W-:Y:S02]  /*224c0*/  IMAD.MOV.U32 R10, RZ, RZ, 0x0 ;  /* 0x00000000ff0a7424 */ /* 0x000fe400078e00ff */
[----:B------:R-:W-:Y:S01]  /*224d0*/  IMAD.MOV.U32 R11, RZ, RZ, 0x12f00000 ;  /* 0x12f00000ff0b7424 */ /* 0x000fe200078e00ff */
[----:B------:R-:W-:Y:S06]  /*224e0*/  @P1 BRA `(.L_x_1907) ;  /* 0x00000000001c1947 */ /* 0x000fec0003800000 */
[----:B------:R-:W2:Y:S01]  /*224f0*/  S2R R13, SR_TID.X ;  /* 0x00000000000d7919 */ /* 0x000ea20000002100 */
[----:B01----:R-:W-:-:S04]  /*22500*/  IMAD.MOV.U32 R12, RZ, RZ, 0x6000 ;  /* 0x00006000ff0c7424 */ /* 0x003fc800078e00ff */
[----:B------:R3:W-:Y:S01]  /*22510*/  SYNCS.ARRIVE.TRANS64 RZ, [R3+URZ+0x2a8b0], R12 ;  /* 0x02a8b00c03ff79a7 */ /* 0x0007e2000800003f */
[----:B--2---:R-:W-:-:S04]  /*22520*/  LOP3.LUT R13, R13, 0x1f, RZ, 0xc0, !PT ;  /* 0x0000001f0d0d7812 */ /* 0x004fc800078ec0ff */
[----:B------:R-:W-:-:S13]  /*22530*/  ISETP.NE.AND P0, PT, R13, RZ, PT ;  /* 0x000000ff0d00720c */ /* 0x000fda0003f05270 */
[----:B---3--:R-:W-:Y:S05]  /*22540*/  @!P0 BRA `(.L_x_1907) ;  /* 0x0000000000048947 */ /* 0x008fea0003800000 */
[----:B------:R-:W-:Y:S01]  /*22550*/  BPT.TRAP 0x1 ;  /* 0x000000040000795c */ /* 0x000fe20000300000 */
.L_x_1907:
[----:B------:R-:W-:Y:S05]  /*22560*/  BSYNC B2 ;  /* 0x0000000000027941 */ /* 0x000fea0003800000 */
.L_x_1906:
        /* <DEDUP_REMOVED lines=9> */
.L_x_1908:
        /* <DEDUP_REMOVED lines=10> */
[----:B------:R-:W-:Y:S01]  /*226a0*/  R2UR UR10, R15 ;  /* 0x000000000f0a72ca */ /* 0x000fe200000e0000 */
[----:B------:R-:W-:Y:S01]  /*226b0*/  VIADD R12, R12, 0x3400 ;  /* 0x000034000c0c7836 */ /* 0x000fe20000000000 */
[----:B------:R-:W-:Y:S02]  /*226c0*/  R2UR UR6, R10 ;  /* 0x000000000a0672ca */ /* 0x000fe400000e0000 */
[----:B------:R-:W-:Y:S02]  /*226d0*/  R2UR UR7, R11 ;  /* 0x000000000b0772ca */ /* 0x000fe400000e0000 */
[----:B------:R-:W-:-:S13]  /*226e0*/  PLOP3.LUT P0, PT, PT, PT, PT, 0x80, 0x0 ;  /* 0x000000000000781c */ /* 0x000fda0003f0f070 */
.L_x_1909:
        /* <DEDUP_REMOVED lines=10> */
.L_x_1896:
[----:B------:R-:W-:Y:S05]  /*22790*/  BSYNC B1 ;  /* 0x0000000000017941 */ /* 0x000fea0003800000 */
.L_x_1895:
[----:B------:R-:W-:Y:S01]  /*227a0*/  VIADD R12, R2, 0xfffffffe ;  /* 0xfffffffe020c7836 */ /* 0x000fe20000000000 */
[----:B------:R-:W-:Y:S01]  /*227b0*/  PLOP3.LUT P0, PT, PT, PT, PT, 0x8, 0x0 ;  /* 0x000000000000781c */ /* 0x000fe20003f0e170 */
[----:B------:R-:W-:-:S03]  /*227c0*/  VIADD R25, R25, 0x1 ;  /* 0x0000000119197836 */ /* 0x000fc60000000000 */
[----:B------:R-:W-:Y:S02]  /*227d0*/  ISETP.GE.AND P2, PT, R12, R5, PT ;  /* 0x000000050c00720c */ /* 0x000fe40003f46270 */
[----:B------:R-:W-:-:S04]  /*227e0*/  ISETP.NE.AND P1, PT, R25, 0x2, PT ;  /* 0x000000021900780c */ /* 0x000fc80003f25270 */
[----:B------:R-:W-:Y:S02]  /*227f0*/  SEL R2, RZ, 0x1, P1 ;  /* 0x00000001ff027807 */ /* 0x000fe40000800000 */
[----:B------:R-:W-:Y:S02]  /*22800*/  SEL R25, R25, RZ, P1 ;  /* 0x000000ff19197207 */ /* 0x000fe40000800000 */
[----:B------:R-:W-:-:S03]  /*22810*/  LOP3.LUT R31, R31, R2, RZ, 0x3c, !PT ;  /* 0x000000021f1f7212 */ /* 0x000fc600078e3cff */
[----:B------:R-:W-:Y:S05]  /*22820*/  @!P2 BRA `(.L_x_1889) ;  /* 0x000000080014a947 */ /* 0x000fea0003800000 */
.L_x_1925:
        /* <DEDUP_REMOVED lines=11> */
.L_x_2067:
[----:B------:R-:W-:Y:S05]  /*228e0*/  BSYNC B2 ;  /* 0x0000000000027941 */ /* 0x000fea0003800000 */
.L_x_1912:
[----:B------:R-:W-:Y:S04]  /*228f0*/  BSSY B2, `(.L_x_1914) ;  /* 0x0000009000027945 */ /* 0x000fe80003800000 */
[----:B------:R-:W-:Y:S05]  /*22900*/  @P2 BRA `(.L_x_1915) ;  /* 0x00000000001c2947 */ /* 0x000fea0003800000 */
[----:B------:R-:W2:Y:S01]  /*22910*/  S2R R3, SR_TID.X ;  /* 0x0000000000037919 */ /* 0x000ea20000002100 */
[----:B0-----:R-:W-:-:S04]  /*22920*/  MOV R6, 0x9000 ;  /* 0x0000900000067802 */ /* 0x001fc80000000f00 */
[----:B------:R3:W-:Y:S01]  /*22930*/  SYNCS.ARRIVE.TRANS64 RZ, [R11+URZ+0x2a890], R6 ;  /* 0x02a890060bff79a7 */ /* 0x0007e2000800003f */
[----:B--2---:R-:W-:-:S04]  /*22940*/  LOP3.LUT R3, R3, 0x1f, RZ, 0xc0, !PT ;  /* 0x0000001f03037812 */ /* 0x004fc800078ec0ff */
[----:B------:R-:W-:-:S13]  /*22950*/  ISETP.NE.AND P1, PT, R3, RZ, PT ;  /* 0x000000ff0300720c */ /* 0x000fda0003f25270 */
[----:B---3--:R-:W-:Y:S05]  /*22960*/  @!P1 BRA `(.L_x_1915) ;  /* 0x0000000000049947 */ /* 0x008fea0003800000 */
[----:B------:R-:W-:Y:S01]  /*22970*/  BPT.TRAP 0x1 ;  /* 0x000000040000795c */ /* 0x000fe20000300000 */
.L_x_1915:
[----:B------:R-:W-:Y:S05]  /*22980*/  BSYNC B2 ;  /* 0x0000000000027941 */ /* 0x000fea0003800000 */
.L_x_1914:
[----:B------:R-:W-:Y:S01]  /*22990*/  IMAD.MOV.U32 R10, RZ, RZ, RZ ;  /* 0x000000ffff0a7224 */ /* 0x000fe200078e00ff */
[----:B------:R-:W-:Y:S01]  /*229a0*/  UIADD3 UR4, UP0, UR36, 0x570, URZ ;  /* 0x0000057024047890 */ /* 0x000fe2000ff1e03f */
[----:B------:R-:W-:Y:S01]  /*229b0*/  IMAD R3, R25, 0x9000, R23 ;  /* 0x0000900019037824 */ /* 0x000fe200078e0217 */
[----:B------:R-:W-:Y:S01]  /*229c0*/  PLOP3.LUT P1, PT, PT, PT, PT, 0x80, 0x0 ;  /* 0x000000000000781c */ /* 0x000fe20003f2f070 */
[----:B0-----:R-:W-:Y:S01]  /*229d0*/  IMAD R6, R12, 0x60, R0 ;  /* 0x000000600c067824 */ /* 0x001fe200078e0200 */
[----:B------:R-:W-:Y:S01]  /*229e0*/  R2UR UR10, R10 ;  /* 0x000000000a0a72ca */ /* 0x000fe200000e0000 */
[----:B------:R-:W-:Y:S01]  /*229f0*/  VIADD R14, R11, 0x2a890 ;  /* 0x0002a8900b0e7836 */ /* 0x000fe20000000000 */
[----:B------:R-:W-:Y:S01]  /*22a00*/  UIADD3.X UR5, URZ, UR37, URZ, UP0, !UPT ;  /* 0x000000253f057290 */ /* 0x000fe200087fe43f */
[----:B------:R-:W-:Y:S01]  /*22a10*/  VIADD R13, R3, 0x18400 ;  /* 0x00018400030d7836 */ /* 0x000fe20000000000 */
[----:B------:R-:W-:Y:S01]  /*22a20*/  UMOV UR6, 0x0 ;  /* 0x0000000000067882 */ /* 0x000fe20000000000 */
[----:B------:R-:W-:-:S10]  /*22a30*/  UMOV UR7, 0x12f00000 ;  /* 0x12f0000000077882 */ /* 0x000fd40000000000 */
.L_x_1916:
        /* <DEDUP_REMOVED lines=12> */
[----:B------:R-:W-:Y:S01]  /*22b00*/  UMOV UR6, 0x0 ;  /* 0x0000000000067882 */ /* 0x000fe20000000000 */
[----:B------:R-:W-:Y:S01]  /*22b10*/  IADD3 R15, R3, 0x1b400, RZ ;  /* 0x0001b400030f7810 */ /* 0x000fe20007ffe0ff */
[----:B------:R-:W-:Y:S01]  /*22b20*/  UMOV UR7, 0x12f00000 ;  /* 0x12f0000000077882 */ /* 0x000fe20000000000 */
[----:B------:R-:W-:-:S15]  /*22b30*/  R2UR UR10, R13 ;  /* 0x000000000d0a72ca */ /* 0x000fde00000e0000 */
.L_x_1917:
        /* <DEDUP_REMOVED lines=11> */
[----:B------:R-:W-:Y:S01]  /*22bf0*/  VIADD R3, R3, 0x1e400 ;  /* 0x0001e40003037836 */ /* 0x000fe20000000000 */
[----:B------:R-:W-:Y:S01]  /*22c00*/  UMOV UR6, 0x0 ;  /* 0x0000000000067882 */ /* 0x000fe20000000000 */
[----:B------:R-:W-:Y:S01]  /*22c10*/  UMOV UR7, 0x12f00000 ;  /* 0x12f0000000077882 */ /* 0x000fe20000000000 */
[----:B------:R-:W-:-:S09]  /*22c20*/  UMOV UR10, 0x80 ;  /* 0x00000080000a7882 */ /* 0x000fd20000000000 */
.L_x_1918:
        /* <DEDUP_REMOVED lines=13> */
.L_x_2068:
[----:B------:R-:W-:Y:S05]  /*22d00*/  BSYNC B2 ;  /* 0x0000000000027941 */ /* 0x000fea0003800000 */
.L_x_1919:
[----:B------:R-:W-:Y:S01]  /*22d10*/  BSSY B2, `(.L_x_1921) ;  /* 0x000000b000027945 */ /* 0x000fe20003800000 */
[----:B01----:R-:W-:Y:S02]  /*22d20*/  IMAD.MOV.U32 R2, RZ, RZ, 0x0 ;  /* 0x00000000ff027424 */ /* 0x003fe400078e00ff */
[----:B------:R-:W-:Y:S01]  /*22d30*/  IMAD.MOV.U32 R3, RZ, RZ, 0x12f00000 ;  /* 0x12f00000ff037424 */ /* 0x000fe200078e00ff */
[----:B------:R-:W-:Y:S06]  /*22d40*/  @P2 BRA `(.L_x_1922) ;  /* 0x00000000001c2947 */ /* 0x000fec0003800000 */
[----:B------:R-:W0:Y:S01]  /*22d50*/  S2R R15, SR_TID.X ;  /* 0x00000000000f7919 */ /* 0x000e220000002100 */
[----:B------:R-:W-:-:S04]  /*22d60*/  IMAD.MOV.U32 R14, RZ, RZ, 0x6000 ;  /* 0x00006000ff0e7424 */ /* 0x000fc800078e00ff */
[----:B------:R1:W-:Y:S01]  /*22d70*/  SYNCS.ARRIVE.TRANS64 RZ, [R11+URZ+0x2a8b0], R14 ;  /* 0x02a8b00e0bff79a7 */ /* 0x0003e2000800003f */
[----:B0-----:R-:W-:-:S04]  /*22d80*/  LOP3.LUT R15, R15, 0x1f, RZ, 0xc0, !PT ;  /* 0x0000001f0f0f7812 */ /* 0x001fc800078ec0ff */
[----:B------:R-:W-:-:S13]  /*22d90*/  ISETP.NE.AND P1, PT, R15, RZ, PT ;  /* 0x000000ff0f00720c */ /* 0x000fda0003f25270 */
[----:B-1----:R-:W-:Y:S05]  /*22da0*/  @!P1 BRA `(.L_x_1922) ;  /* 0x0000000000049947 */ /* 0x002fea0003800000 */
[----:B------:R-:W-:Y:S01]  /*22db0*/  BPT.TRAP 0x1 ;  /* 0x000000040000795c */ /* 0x000fe20000300000 */
.L_x_1922:
[----:B------:R-:W-:Y:S05]  /*22dc0*/  BSYNC B2 ;  /* 0x0000000000027941 */ /* 0x000fea0003800000 */
.L_x_1921:
[----:B------:R-:W-:Y:S01]  /*22dd0*/  R2UR UR6, R2 ;  /* 0x00000000020672ca */ /* 0x000fe200000e0000 */
[----:B------:R-:W-:Y:S01]  /*22de0*/  UIADD3 UR4, UP0, UR36, 0x670, URZ ;  /* 0x0000067024047890 */ /* 0x000fe2000ff1e03f */
[----:B------:R-:W-:Y:S02]  /*22df0*/  R2UR UR7, R3 ;  /* 0x00000000030772ca */ /* 0x000fe400000e0000 */
[----:B------:R-:W-:Y:S01]  /*22e00*/  R2UR UR10, R10 ;  /* 0x000000000a0a72ca */ /* 0x000fe200000e0000 */
[----:B------:R-:W-:Y:S01]  /*22e10*/  IMAD R10, R25, 0x6000, R23 ;  /* 0x00006000190a7824 */ /* 0x000fe200078e0217 */
[----:B------:R-:W-:Y:S01]  /*22e20*/  PLOP3.LUT P1, PT, PT, PT, PT, 0x80, 0x0 ;  /* 0x000000000000781c */ /* 0x000fe20003f2f070 */
[----:B------:R-:W-:Y:S01]  /*22e30*/  UIADD3.X UR5, URZ, UR37, URZ, UP0, !UPT ;  /* 0x000000253f057290 */ /* 0x000fe200087fe43f */
[----:B------:R-:W-:Y:S01]  /*22e40*/  IADD3 R11, R11, 0x2a8b0, RZ ;  /* 0x0002a8b00b0b7810 */ /* 0x000fe20007ffe0ff */
[----:B------:R-:W-:-:S10]  /*22e50*/  VIADD R14, R10, 0x400 ;  /* 0x000004000a0e7836 */ /* 0x000fd40000000000 */
.L_x_1923:
        /* <DEDUP_REMOVED lines=15> */
.L_x_1924:
        /* <DEDUP_REMOVED lines=10> */
.L_x_1911:
[----:B------:R-:W-:Y:S05]  /*22ff0*/  BSYNC B1 ;  /* 0x0000000000017941 */ /* 0x000fea0003800000 */
.L_x_1910:
[C---:B------:R-:W-:Y:S01]  /*23000*/  ISETP.GT.AND P2, PT, R12.reuse, R5, PT ;  /* 0x000000050c00720c */ /* 0x040fe20003f44270 */
[----:B------:R-:W-:Y:S02]  /*23010*/  VIADD R25, R25, 0x1 ;  /* 0x0000000119197836 */ /* 0x000fe40000000000 */
[----:B------:R-:W-:-:S03]  /*23020*/  VIADD R12, R12, 0xffffffff ;  /* 0xffffffff0c0c7836 */ /* 0x000fc60000000000 */
[----:B------:R-:W-:-:S04]  /*23030*/  ISETP.NE.AND P1, PT, R25, 0x2, PT ;  /* 0x000000021900780c */ /* 0x000fc80003f25270 */
[----:B------:R-:W-:Y:S02]  /*23040*/  SEL R2, RZ, 0x1, P1 ;  /* 0x00000001ff027807 */ /* 0x000fe40000800000 */
[----:B------:R-:W-:Y:S02]  /*23050*/  SEL R25, R25, RZ, P1 ;  /* 0x000000ff19197207 */ /* 0x000fe40000800000 */
[----:B------:R-:W-:Y:S01]  /*23060*/  LOP3.LUT R31, R31, R2, RZ, 0x3c, !PT ;  /* 0x000000021f1f7212 */ /* 0x000fe200078e3cff */
[----:B------:R-:W-:Y:S06]  /*23070*/  @P2 BRA `(.L_x_1925) ;  /* 0xfffffff400ec2947 */ /* 0x000fec000383ffff */
.L_x_1889:
[----:B------:R-:W-:Y:S05]  /*23080*/  BSYNC B0 ;  /* 0x0000000000007941 */ /* 0x000fea0003800000 */
.L_x_1888:
[----:B------:R-:W1:Y:S01]  /*23090*/  LDC R0, c[0x0][0x448] ;  /* 0x00011200ff007b82 */ /* 0x000e620000000800 */
[----:B------:R-:W-:Y:S01]  /*230a0*/  IADD3 R5, R28, 0x7f, RZ ;  /* 0x0000007f1c057810 */ /* 0x000fe20007ffe0ff */
[----:B------:R-:W-:Y:S06]  /*230b0*/  @!P0 WARPSYNC.ALL ;  /* 0x0000000000008948 */ /* 0x000fec0003800000 */
[----:B------:R-:W2:Y:S08]  /*230c0*/  LDC.64 R2, c[0x0][0x9e0] ;  /* 0x00027800ff027b82 */ /* 0x000eb00000000a00 */
[----:B------:R-:W-:Y:S01]  /*230d0*/  @!P0 BAR.SYNC.DEFER_BLOCKING 0xc, 0x180 ;  /* 0x0306000000008b1d */ /* 0x000fe20000010000 */
[----:B-1----:R-:W-:-:S02]  /*230e0*/  ISETP.NE.AND P1, PT, R0, 0x1, PT ;  /* 0x000000010000780c */ /* 0x002fc40003f25270 */
[----:B--2---:R-:W-:-:S11]  /*230f0*/  ISETP.GE.AND P2, PT, R3, 0x1, PT ;  /* 0x000000010300780c */ /* 0x004fd60003f46270 */
[----:B------:R-:W1:Y:S08]  /*23100*/  @P1 LDC R0, c[0x0][0x44c] ;  /* 0x00011300ff001b82 */ /* 0x000e700000000800 */
[----:B------:R-:W2:Y:S01]  /*23110*/  @P1 LDC R11, c[0x0][0x450] ;  /* 0x00011400ff0b1b82 */ /* 0x000ea20000000800 */
[----:B-1----:R-:W-:-:S05]  /*23120*/  @P1 IMAD.HI.U32 R0, R5, R0, RZ ;  /* 0x0000000005001227 */ /* 0x002fca00078e00ff */
[----:B--2---:R-:W-:-:S05]  /*23130*/  @P1 SHF.R.U32.HI R5, RZ, R11, R0 ;  /* 0x0000000bff051219 */ /* 0x004fca0000011600 */
[----:B------:R-:W-:-:S04]  /*23140*/  IMAD.IADD R11, R8, 0x1, R5 ;  /* 0x00000001080b7824 */ /* 0x000fc800078e0205 */
[----:B------:R-:W-:Y:S01]  /*23150*/  IMAD.IADD R2, R11, 0x1, R2 ;  /* 0x000000010b027824 */ /* 0x000fe200078e0202 */
        /* <DEDUP_REMOVED lines=12> */
.L_x_1928:
[----:B------:R-:W-:-:S13]  /*23220*/  ISETP.NE.AND P0, PT, R3, 0x1, PT ;  /* 0x000000010300780c */ /* 0x000fda0003f05270 */
[----:B------:R-:W1:Y:S02]  /*23230*/  @P0 LDC.64 R4, c[0x0][0x9e8] ;  /* 0x00027a00ff040b82 */ /* 0x000e640000000a00 */
[----:B-1----:R-:W-:-:S05]  /*23240*/  @P0 IMAD.HI.U32 R4, R0, R4, RZ ;  /* 0x0000000400040227 */ /* 0x002fca00078e00ff */
[----:B------:R-:W-:-:S07]  /*23250*/  @P0 SHF.R.U32.HI R0, RZ, R5, R4 ;  /* 0x00000005ff000219 */ /* 0x000fce0000011604 */
.L_x_1929:
[----:B------:R-:W-:Y:S05]  /*23260*/  BSYNC B0 ;  /* 0x0000000000007941 */ /* 0x000fea0003800000 */
.L_x_1927:
[----:B------:R-:W-:-:S05]  /*23270*/  IMAD R5, R0, R3, R3 ;  /* 0x0000000300057224 */ /* 0x000fca00078e0203 */
[----:B------:R-:W-:-:S07]  /*23280*/  VIMNMX R2, R2, R5, PT ;  /* 0x0000000502027248 */ /* 0x000fce0003fe0100 */
.L_x_1926:
[----:B------:R-:W1:Y:S01]  /*23290*/  @P1 LDC R5, c[0x0][0x44c] ;  /* 0x00011300ff051b82 */ /* 0x000e620000000800 */
[----:B------:R-:W-:Y:S01]  /*232a0*/  VIADD R2, R2, 0x5f ;  /* 0x0000005f02027836 */ /* 0x000fe20000000000 */
[----:B------:R-:W-:Y:S01]  /*232b0*/  MOV R0, R28 ;  /* 0x0000001c00007202 */ /* 0x000fe20000000f00 */
[----:B------:R-:W-:Y:S02]  /*232c0*/  ULDC UR4, c[0x0][0x9dc] ;  /* 0x0002770000047ab9 */ /* 0x000fe40000000800 */
[----:B------:R-:W-:-:S03]  /*232d0*/  IMAD.HI R2, R2, 0x2aaaaaab, RZ ;  /* 0x2aaaaaab02027827 */ /* 0x000fc600078e02ff */
[----:B------:R-:W2:Y:S01]  /*232e0*/  @P1 LDC R4, c[0x0][0x450] ;  /* 0x00011400ff041b82 */ /* 0x000ea20000000800 */
[----:B-1----:R-:W-:-:S05]  /*232f0*/  @P1 IMAD.HI.U32 R5, R28, R5, RZ ;  /* 0x000000051c051227 */ /* 0x002fca00078e00ff */
[----:B--2---:R-:W-:Y:S02]  /*23300*/  @P1 SHF.R.U32.HI R0, RZ, R4, R5 ;  /* 0x00000004ff001219 */ /* 0x004fe40000011605 */
[----:B------:R-:W-:-:S03]  /*23310*/  SHF.R.U32.HI R5, RZ, 0x1f, R2 ;  /* 0x0000001fff057819 */ /* 0x000fc60000011602 */
[----:B------:R-:W-:Y:S01]  /*23320*/  IMAD.IADD R7, R7, 0x1, R0 ;  /* 0x0000000107077824 */ /* 0x000fe200078e0200 */
[----:B------:R-:W-:-:S03]  /*23330*/  LEA.HI.SX32 R2, R2, R5, 0x1c ;  /* 0x0000000502027211 */ /* 0x000fc600078fe2ff */
[----:B------:R-:W-:Y:S01]  /*23340*/  VIADD R0, R7, -UR4 ;  /* 0x8000000407007c36 */ /* 0x000fe20008000000 */
[----:B------:R-:W-:-:S05]  /*23350*/  VIMNMX R24, R9, R2, PT ;  /* 0x0000000209187248 */ /* 0x000fca0003fe0100 */
[----:B------:R1:W-:Y:S01]  /*23360*/  STL [R1+0x24], R24 ;  /* 0x0000241801007387 */ /* 0x0003e20000100800 */
[----:B------:R-:W-:Y:S05]  /*23370*/  @!P2 BRA `(.L_x_1930) ;  /* 0x000000000044a947 */ /* 0x000fea0003800000 */
[----:B------:R-:W-:Y:S01]  /*23380*/  ISETP.GT.AND P0, PT, R7, -0x1, PT ;  /* 0xffffffff0700780c */ /* 0x000fe20003f04270 */
[----:B------:R-:W-:-:S12]  /*23390*/  BSSY B0, `(.L_x_1931) ;  /* 0x000000d000007945 */ /* 0x000fd80003800000 */
[----:B------:R-:W-:Y:S05]  /*233a0*/  @P0 BRA `(.L_x_1932) ;  /* 0x00000000001c0947 */ /* 0x000fea0003800000 */
[----:B------:R-:W-:Y:S02]  /*233b0*/  ISETP.NE.AND P0, PT, R3, 0x1, PT ;  /* 0x000000010300780c */ /* 0x000fe40003f05270 */
[----:B------:R-:W-:-:S11]  /*233c0*/  LOP3.LUT R7, RZ, R7, RZ, 0x33, !PT ;  /* 0x00000007ff077212 */ /* 0x000fd600078e33ff */
[----:B------:R-:W2:Y:S02]  /*233d0*/  @P0 LDC.64 R4, c[0x0][0x9e8] ;  /* 0x00027a00ff040b82 */ /* 0x000ea40000000a00 */
[----:B--2---:R-:W-:-:S05]  /*233e0*/  @P0 IMAD.HI.U32 R4, R7, R4, RZ ;  /* 0x0000000407040227 */ /* 0x004fca00078e00ff */
[----:B------:R-:W-:-:S04]  /*233f0*/  @P0 SHF.R.U32.HI R7, RZ, R5, R4 ;  /* 0x00000005ff070219 */ /* 0x000fc80000011604 */
[----:B------:R-:W-:Y:S01]  /*23400*/  LOP3.LUT R7, RZ, R7, RZ, 0x33, !PT ;  /* 0x00000007ff077212 */ /* 0x000fe200078e33ff */
[----:B------:R-:W-:Y:S06]  /*23410*/  BRA `(.L_x_1933) ;  /* 0x0000000000107947 */ /* 0x000fec0003800000 */
.L_x_1932:
[----:B------:R-:W-:-:S13]  /*23420*/  ISETP.NE.AND P0, PT, R3, 0x1, PT ;  /* 0x000000010300780c */ /* 0x000fda0003f05270 */
[----:B------:R-:W2:Y:S02]  /*23430*/  @P0 LDC.64 R4, c[0x0][0x9e8] ;  /* 0x00027a00ff040b82 */ /* 0x000ea40000000a00 */
[----:B--2---:R-:W-:-:S05]  /*23440*/  @P0 IMAD.HI.U32 R4, R7, R4, RZ ;  /* 0x0000000407040227 */ /* 0x004fca00078e00ff */
[----:B------:R-:W-:-:S07]  /*23450*/  @P0 SHF.R.U32.HI R7, RZ, R5, R4 ;  /* 0x00000005ff070219 */ /* 0x000fce0000011604 */
.L_x_1933:
[----:B------:R-:W-:Y:S05]  /*23460*/  BSYNC B0 ;  /* 0x0000000000007941 */ /* 0x000fea0003800000 */
.L_x_1931:
[----:B------:R-:W-:-:S05]  /*23470*/  IMAD R3, R7, R3, RZ ;  /* 0x0000000307037224 */ /* 0x000fca00078e02ff */
[----:B------:R-:W-:-:S07]  /*23480*/  VIMNMX R0, R0, R3, !PT ;  /* 0x0000000300007248 */ /* 0x000fce0007fe0100 */
.L_x_1930:
[----:B------:R-:W-:Y:S01]  /*23490*/  IMAD.HI R0, R0, 0x2aaaaaab, RZ ;  /* 0x2aaaaaab00007827 */ /* 0x000fe200078e02ff */
[----:B------:R-:W-:Y:S04]  /*234a0*/  BSSY B7, `(.L_x_1934) ;  /* 0x000037d000077945 */ /* 0x000fe80003800000 */
[----:B------:R-:W-:-:S04]  /*234b0*/  SHF.R.U32.HI R3, RZ, 0x1f, R0 ;  /* 0x0000001fff037819 */ /* 0x000fc80000011600 */
[----:B------:R-:W-:-:S04]  /*234c0*/  LEA.HI.SX32 R3, R0, R3, 0x1c ;  /* 0x0000000300037211 */ /* 0x000fc800078fe2ff */
[----:B------:R-:W-:-:S04]  /*234d0*/  VIMNMX R2, RZ, R3, !PT ;  /* 0x00000003ff027248 */ /* 0x000fc80007fe0100 */
[----:B------:R-:W-:Y:S01]  /*234e0*/  ISETP.GT.AND P0, PT, R24, R2, PT ;  /* 0x000000021800720c */ /* 0x000fe20003f04270 */
[----:B------:R2:W-:-:S12]  /*234f0*/  STL [R1+0x8], R2 ;  /* 0x0000080201007387 */ /* 0x0005d80000100800 */
[----:B--2---:R-:W-:Y:S05]  /*23500*/  @P0 BRA `(.L_x_1935) ;  /* 0x0000000000440947 */ /* 0x004fea0003800000 */
[----:B------:R-:W2:Y:S02]  /*23510*/  S2R R2, SR_TID.X ;  /* 0x0000000000027919 */ /* 0x000ea40000002100 */
[----:B--2---:R-:W-:-:S04]  /*23520*/  LOP3.LUT R2, R2, 0x7f, RZ, 0xc0, !PT ;  /* 0x0000007f02027812 */ /* 0x004fc800078ec0ff */
[----:B------:R-:W-:-:S13]  /*23530*/  ISETP.NE.AND P0, PT, R2, RZ, PT ;  /* 0x000000ff0200720c */ /* 0x000fda0003f05270 */
[----:B------:R-:W-:Y:S05]  /*23540*/  @P0 BRA `(.L_x_1936) ;  /* 0x0000003400c80947 */ /* 0x000fea0003800000 */
[----:B------:R-:W2:Y:S01]  /*23550*/  S2R R5, SR_LANEID ;  /* 0x0000000000057919 */ /* 0x000ea20000000000 */
[----:B------:R-:W-:Y:S01]  /*23560*/  VOTEU.ANY UR4, UPT, PT ;  /* 0x0000000000047886 */ /* 0x000fe200038e0100 */
[----:B------:R-:W3:Y:S01]  /*23570*/  LDC.64 R2, c[0x0][0xc60] ;  /* 0x00031800ff027b82 */ /* 0x000ee20000000a00 */
[----:B------:R-:W2:Y:S02]  /*23580*/  FLO.U32 R0, UR4 ;  /* 0x0000000400007d00 */ /* 0x000ea400080e0000 */
[----:B--2---:R-:W-:-:S06]  /*23590*/  ISETP.EQ.U32.AND P0, PT, R0, R5, PT ;  /* 0x000000050000720c */ /* 0x004fcc0003f02070 */
[----:B------:R-:W3:Y:S07]  /*235a0*/  POPC R5, UR4 ;  /* 0x0000000400057d09 */ /* 0x000eee0008000000 */
[----:B---3--:R-:W2:Y:S01]  /*235b0*/  @P0 ATOMG.E.ADD.STRONG.GPU PT, R3, desc[UR60][R2.64], R5 ;  /* 0x00000005020309a8 */ /* 0x008ea200081ee1fc */
[----:B------:R-:W3:Y:S02]  /*235c0*/  S2R R4, SR_LTMASK ;  /* 0x0000000000047919 */ /* 0x000ee40000003900 */
[----:B---3--:R-:W-:-:S04]  /*235d0*/  LOP3.LUT R4, R4, UR4, RZ, 0xc0, !PT ;  /* 0x0000000404047c12 */ /* 0x008fc8000f8ec0ff */
[----:B------:R-:W3:Y:S01]  /*235e0*/  POPC R7, R4 ;  /* 0x0000000400077309 */ /* 0x000ee20000000000 */
[----:B--2---:R-:W3:Y:S02]  /*235f0*/  SHFL.IDX PT, R0, R3, R0, 0x1f ;  /* 0x00001f0003007589 */ /* 0x004ee400000e0000 */
[----:B---3--:R-:W-:Y:S01]  /*23600*/  IADD3 R16, R0, UR38, R7 ;  /* 0x0000002600107c10 */ /* 0x008fe2000fffe007 */
[----:B------:R-:W-:Y:S06]  /*23610*/  BRA `(.L_x_1936) ;  /* 0x0000003400947947 */ /* 0x000fec0003800000 */
.L_x_1935:
        /* <DEDUP_REMOVED lines=10> */
[----:B------:R-:W2:Y:S01]  /*236c0*/  LDC.64 R2, c[0x4][R2] ;  /* 0x0100000002027b82 */ /* 0x000ea20000000a00 */
[----:B0-----:R-:W-:Y:S01]  /*236d0*/  IMAD.U32 R6, RZ, RZ, UR8 ;  /* 0x00000008ff067e24 */ /* 0x001fe2000f8e00ff */
[----:B------:R-:W-:Y:S01]  /*236e0*/  MOV R11, UR5 ;  /* 0x00000005000b7c02 */ /* 0x000fe20008000f00 */
[----:B------:R-:W-:Y:S02]  /*236f0*/  IMAD.U32 R7, RZ, RZ, UR9 ;  /* 0x00000009ff077e24 */ /* 0x000fe4000f8e00ff */
[----:B------:R-:W-:-:S02]  /*23700*/  IMAD.U32 R10, RZ, RZ, UR4 ;  /* 0x00000004ff0a7e24 */ /* 0x000fc4000f8e00ff */
[----:B------:R-:W-:Y:S02]  /*23710*/  IMAD.MOV.U32 R8, RZ, RZ, 0x70 ;  /* 0x00000070ff087424 */ /* 0x000fe400078e00ff */
[----:B------:R-:W-:Y:S02]  /*23720*/  IMAD.MOV.U32 R12, RZ, RZ, 0x1 ;  /* 0x00000001ff0c7424 */ /* 0x000fe400078e00ff */
[----:B------:R-:W-:-:S07]  /*23730*/  IMAD.MOV.U32 R13, RZ, RZ, RZ ;  /* 0x000000ffff0d7224 */ /* 0x000fce00078e00ff */
[----:B------:R-:W-:-:S07]  /*23740*/  LEPC R20, `(.L_x_1938) ;  /* 0x000000001014794e */ /* 0x000fce0000000000 */
[----:B-12---:R-:W-:Y:S05]  /*23750*/  CALL.ABS.NOINC R2 ;  /* 0x0000000002007343 */ /* 0x006fea0003c00000 */
.L_x_1938:
[----:B------:R-:W-:Y:S05]  /*23760*/  BSYNC B6 ;  /* 0x0000000000067941 */ /* 0x000fea0003800000 */
.L_x_1937:
        /* <DEDUP_REMOVED lines=8> */
[----:B------:R2:W3:Y:S01]  /*237f0*/  LDC.64 R2, c[0x4][R17] ;  /* 0x0100000011027b82 */ /* 0x0004e20000000a00 */
[----:B------:R-:W-:Y:S01]  /*23800*/  MOV R4, UR6 ;  /* 0x0000000600047c02 */ /* 0x000fe20008000f00 */
[----:B------:R-:W-:Y:S01]  /*23810*/  IMAD.U32 R5, RZ, RZ, UR7 ;  /* 0x00000007ff057e24 */ /* 0x000fe2000f8e00ff */
[----:B------:R-:W-:Y:S01]  /*23820*/  MOV R11, UR5 ;  /* 0x00000005000b7c02 */ /* 0x000fe20008000f00 */
[----:B0-----:R-:W-:Y:S02]  /*23830*/  IMAD.U32 R6, RZ, RZ, UR8 ;  /* 0x00000008ff067e24 */ /* 0x001fe4000f8e00ff */
[----:B------:R-:W-:-:S02]  /*23840*/  IMAD.U32 R7, RZ, RZ, UR9 ;  /* 0x00000009ff077e24 */ /* 0x000fc4000f8e00ff */
[----:B------:R-:W-:Y:S02]  /*23850*/  IMAD.U32 R10, RZ, RZ, UR4 ;  /* 0x00000004ff0a7e24 */ /* 0x000fe4000f8e00ff */
[----:B------:R-:W-:Y:S02]  /*23860*/  IMAD.MOV.U32 R8, RZ, RZ, 0x70 ;  /* 0x00000070ff087424 */ /* 0x000fe400078e00ff */
[----:B------:R-:W-:Y:S02]  /*23870*/  IMAD.MOV.U32 R12, RZ, RZ, 0x1 ;  /* 0x00000001ff0c7424 */ /* 0x000fe400078e00ff */
[----:B--2---:R-:W-:-:S07]  /*23880*/  IMAD.MOV.U32 R13, RZ, RZ, RZ ;  /* 0x000000ffff0d7224 */ /* 0x004fce00078e00ff */
[----:B------:R-:W-:-:S07]  /*23890*/  LEPC R20, `(.L_x_1941) ;  /* 0x000000001014794e */ /* 0x000fce0000000000 */
[----:B-1-3--:R-:W-:Y:S05]  /*238a0*/  CALL.ABS.NOINC R2 ;  /* 0x0000000002007343 */ /* 0x00afea0003c00000 */
.L_x_1941:
[----:B------:R0:W1:Y:S01]  /*238b0*/  LDC.64 R2, c[0x4][R17] ;  /* 0x0100000011027b82 */ /* 0x0000620000000a00 */
[----:B------:R-:W-:Y:S01]  /*238c0*/  ULDC.64 UR4, c[0x4][0xf0] ;  /* 0x01003c0000047ab9 */ /* 0x000fe20000000a00 */
[----:B------:R-:W-:Y:S01]  /*238d0*/  ULDC.64 UR6, c[0x4][0xf8] ;  /* 0x01003e0000067ab9 */ /* 0x000fe20000000a00 */
[----:B------:R-:W-:Y:S01]  /*238e0*/  ULDC.64 UR8, c[0x4][0x80] ;  /* 0x0100200000087ab9 */ /* 0x000fe20000000a00 */
[----:B------:R-:W-:Y:S01]  /*238f0*/  IMAD.U32 R4, RZ, RZ, UR4 ;  /* 0x00000004ff047e24 */ /* 0x000fe2000f8e00ff */
[----:B------:R-:W-:Y:S01]  /*23900*/  MOV R5, UR5 ;  /* 0x0000000500057c02 */ /* 0x000fe20008000f00 */
        /* <DEDUP_REMOVED lines=9> */
.L_x_1940:
[----:B------:R-:W-:Y:S05]  /*239a0*/  BSYNC B6 ;  /* 0x0000000000067941 */ /* 0x000fea0003800000 */
.L_x_1939:
[----:B------:R-:W-:Y:S01]  /*239b0*/  ULDC.64 UR4, c[0x0][0x9f8] ;  /* 0x00027e0000047ab9 */ /* 0x000fe20000000a00 */
[----:B------:R-:W2:Y:S01]  /*239c0*/  LDL R20, [R1] ;  /* 0x0000000001147983 */ /* 0x000ea20000100800 */
[----:B------:R-:W-:-:S03]  /*239d0*/  ISETP.NE.U32.AND P0, PT, RZ, UR4, PT ;  /* 0x00000004ff007c0c */ /* 0x000fc6000bf05070 */
[----:B------:R-:W3:Y:S01]  /*239e0*/  LDL R17, [R1+0x4] ;  /* 0x0000040001117983 */ /* 0x000ee20000100800 */
[----:B------:R-:W-:Y:S01]  /*239f0*/  ISETP.NE.AND.EX P0, PT, RZ, UR5, PT, P0 ;  /* 0x00000005ff007c0c */ /* 0x000fe2000bf05300 */
[----:B------:R-:W-:Y:S01]  /*23a00*/  IMAD.MOV.U32 R34, RZ, RZ, R19 ;  /* 0x000000ffff227224 */ /* 0x000fe200078e0013 */
[----:B------:R-:W4:Y:S01]  /*23a10*/  LDC R0, c[0x0][0x430] ;  /* 0x00010c00ff007b82 */ /* 0x000f220000000800 */
[----:B------:R-:W0:Y:S01]  /*23a20*/  S2R R21, SR_TID.X ;  /* 0x0000000000157919 */ /* 0x000e220000002100 */
[----:B------:R-:W-:-:S09]  /*23a30*/  ULDC UR4, c[0x0][0x320] ;  /* 0x0000c80000047ab9 */ /* 0x000fd20000000800 */
[----:B------:R-:W1:Y:S01]  /*23a40*/  @P0 LDC.64 R2, c[0x0][0x9f8] ;  /* 0x00027e00ff020b82 */ /* 0x000e620000000a00 */
[----:B0-----:R-:W-:Y:S01]  /*23a50*/  LOP3.LUT R21, R21, 0x7f, RZ, 0xc0, !PT ;  /* 0x0000007f15157812 */ /* 0x001fe200078ec0ff */
[----:B-1----:R-:W-:-:S03]  /*23a60*/  @P0 IMAD.WIDE R2, R19, 0x4, R2 ;  /* 0x0000000413020825 */ /* 0x002fc600078e0202 */
[----:B------:R-:W-:Y:S02]  /*23a70*/  SHF.R.U32.HI R26, RZ, 0x3, R21 ;  /* 0x00000003ff1a7819 */ /* 0x000fe40000011615 */
[----:B------:R0:W3:Y:S01]  /*23a80*/  @P0 LDG.E R34, desc[UR60][R2.64] ;  /* 0x0000003c02220981 */ /* 0x0000e2000c1e1900 */
[----:B----4-:R-:W-:Y:S01]  /*23a90*/  ISETP.NE.AND P1, PT, R0, 0x1, PT ;  /* 0x000000010000780c */ /* 0x010fe20003f25270 */
[----:B------:R-:W1:-:S12]  /*23aa0*/  S2R R21, SR_TID.X ;  /* 0x0000000000157919 */ /* 0x000e580000002100 */
[----:B------:R-:W4:Y:S08]  /*23ab0*/  @P1 LDC R4, c[0x0][0x434] ;  /* 0x00010d00ff041b82 */ /* 0x000f300000000800 */
[----:B------:R-:W0:Y:S01]  /*23ac0*/  @P1 LDC R6, c[0x0][0x438] ;  /* 0x00010e00ff061b82 */ /* 0x000e220000000800 */
[----:B-1----:R-:W-:-:S05]  /*23ad0*/  IMAD.SHL.U32 R21, R21, 0x10, RZ ;  /* 0x0000001015157824 */ /* 0x002fca00078e00ff */
[----:B------:R-:W-:Y:S02]  /*23ae0*/  LOP3.LUT R21, R26, 0x70, R21, 0xf8, !PT ;  /* 0x000000701a157812 */ /* 0x000fe400078ef815 */
[----:B------:R-:W-:-:S05]  /*23af0*/  IADD3 R26, R24, -0x1, RZ ;  /* 0xffffffff181a7810 */ /* 0x000fca0007ffe0ff */
[----:B------:R-:W-:Y:S01]  /*23b00*/  IMAD R5, R26, 0x60, R21 ;  /* 0x000000601a057824 */ /* 0x000fe200078e0215 */
[----:B------:R-:W-:Y:S01]  /*23b10*/  LOP3.LUT R22, R22, 0xfffffff7, RZ, 0xc0, !PT ;  /* 0xfffffff716167812 */ /* 0x000fe200078ec0ff */
[----:B------:R-:W-:-:S03]  /*23b20*/  UMOV UR5, 0xffffffff ;  /* 0xffffffff00057882 */ /* 0x000fc60000000000 */
[----:B--2---:R-:W-:Y:S02]  /*23b30*/  ISETP.GE.AND P0, PT, R5, R20, PT ;  /* 0x000000140500720c */ /* 0x004fe40003f06270 */
[----:B------:R-:W1:Y:S02]  /*23b40*/  S2R R20, SR_TID.X ;  /* 0x0000000000147919 */ /* 0x000e640000002100 */
[----:B------:R-:W-:Y:S01]  /*23b50*/  ISETP.GT.U32.OR P0, PT, R21, 0x5f, P0 ;  /* 0x0000005f1500780c */ /* 0x000fe20000704470 */
[----:B---3--:R-:W-:-:S04]  /*23b60*/  IMAD.IADD R5, R5, 0x1, R17 ;  /* 0x0000000105057824 */ /* 0x008fc800078e0211 */
[----:B----4-:R-:W-:-:S04]  /*23b70*/  @P1 IMAD.HI.U32 R7, R5, R4, RZ ;  /* 0x0000000405071227 */ /* 0x010fc800078e00ff */
[----:B------:R-:W-:Y:S01]  /*23b80*/  IMAD.MOV.U32 R4, RZ, RZ, R5 ;  /* 0x000000ffff047224 */ /* 0x000fe200078e0005 */
[----:B0-----:R-:W-:-:S03]  /*23b90*/  @P1 SHF.R.U32.HI R4, RZ, R6, R7 ;  /* 0x00000006ff041219 */ /* 0x001fc60000011607 */
[----:B------:R-:W0:Y:S02]  /*23ba0*/  @!P0 LDC.64 R2, c[0x0][0x428] ;  /* 0x00010a00ff028b82 */ /* 0x000e240000000a00 */
[----:B------:R-:W-:-:S04]  /*23bb0*/  IMAD.MOV R6, RZ, RZ, -R4 ;  /* 0x000000ffff067224 */ /* 0x000fc800078e0a04 */
[----:B------:R-:W-:Y:S01]  /*23bc0*/  IMAD R0, R0, R6, R5 ;  /* 0x0000000600007224 */ /* 0x000fe200078e0205 */
[----:B------:R-:W-:Y:S01]  /*23bd0*/  @!P0 SHF.R.S32.HI R5, RZ, 0x1f, R4 ;  /* 0x0000001fff058819 */ /* 0x000fe20000011404 */
[----:B-1----:R-:W-:-:S05]  /*23be0*/  IMAD.SHL.U32 R20, R20, 0x8, RZ ;  /* 0x0000000814147824 */ /* 0x002fca00078e00ff */
[----:B------:R-:W-:-:S04]  /*23bf0*/  LOP3.LUT R20, R20, 0x38, RZ, 0xc0, !PT ;  /* 0x0000003814147812 */ /* 0x000fc800078ec0ff */
[C---:B------:R-:W-:Y:S02]  /*23c00*/  LOP3.LUT R17, R20.reuse, 0x40, RZ, 0xfc, !PT ;  /* 0x0000004014117812 */ /* 0x040fe400078efcff */
[----:B------:R-:W-:Y:S02]  /*23c10*/  ISETP.GE.AND P1, PT, R20, UR4, PT ;  /* 0x0000000414007c0c */ /* 0x000fe4000bf26270 */
[----:B------:R-:W-:Y:S01]  /*23c20*/  SHF.R.S32.HI R8, RZ, 0x1f, R34 ;  /* 0x0000001fff087819 */ /* 0x000fe20000011422 */
[-C--:B0-----:R-:W-:Y:S01]  /*23c30*/  @!P0 IMAD.WIDE.U32 R4, R34, R2.reuse, R4 ;  /* 0x0000000222048225 */ /* 0x081fe200078e0004 */
[----:B------:R-:W-:Y:S01]  /*23c40*/  ISETP.GE.AND P2, PT, R17, UR4, PT ;  /* 0x0000000411007c0c */ /* 0x000fe2000bf46270 */
[----:B------:R-:W-:Y:S01]  /*23c50*/  ULDC UR4, c[0x0][0x2f4] ;  /* 0x0000bd0000047ab9 */ /* 0x000fe20000000800 */
[----:B------:R-:W-:Y:S01]  /*23c60*/  SEL R30, RZ, 0x1, P1 ;  /* 0x00000001ff1e7807 */ /* 0x000fe20000800000 */
[----:B------:R-:W-:Y:S01]  /*23c70*/  @!P0 IMAD R6, R8, R2, RZ ;  /* 0x0000000208068224 */ /* 0x000fe200078e02ff */
[----:B------:R-:W-:Y:S01]  /*23c80*/  SEL R2, RZ, 0xffffffff, P2 ;  /* 0xffffffffff027807 */ /* 0x000fe20001000000 */
[----:B------:R0:W-:Y:S02]  /*23c90*/  STL [R1+0xc], R8 ;  /* 0x00000c0801007387 */ /* 0x0001e40000100800 */
[----:B------:R-:W-:Y:S01]  /*23ca0*/  @!P0 IMAD R6, R34, R3, R6 ;  /* 0x0000000322068224 */ /* 0x000fe200078e0206 */
[----:B------:R-:W-:-:S03]  /*23cb0*/  SHF.L.U32 R3, R2, 0x1, RZ ;  /* 0x0000000102037819 */ /* 0x000fc600000006ff */
[----:B------:R-:W-:Y:S01]  /*23cc0*/  @!P0 IMAD.IADD R6, R5, 0x1, R6 ;  /* 0x0000000105068824 */ /* 0x000fe200078e0206 */
[----:B------:R-:W-:Y:S02]  /*23cd0*/  LOP3.LUT R30, R3, 0x2, R30, 0xe2, !PT ;  /* 0x00000002031e7812 */ /* 0x000fe400078ee21e */
[----:B------:R-:W1:Y:S01]  /*23ce0*/  @!P0 LDC.64 R2, c[0x0][0x418] ;  /* 0x00010600ff028b82 */ /* 0x000e620000000a00 */
[----:B------:R-:W-:Y:S01]  /*23cf0*/  IMAD.U32 R5, RZ, RZ, UR39 ;  /* 0x00000027ff057e24 */ /* 0x000fe2000f8e00ff */
[----:B-1----:R-:W-:-:S04]  /*23d00*/  @!P0 LEA R2, P1, R4, R2, 0x2 ;  /* 0x0000000204028211 */ /* 0x002fc800078210ff */
[----:B------:R-:W-:Y:S01]  /*23d10*/  @!P0 LEA.HI.X R3, R4, R3, R6, 0x2, P1 ;  /* 0x0000000304038211 */ /* 0x000fe200008f1406 */
[----:B------:R-:W-:-:S06]  /*23d20*/  IMAD.MOV.U32 R4, RZ, RZ, RZ ;  /* 0x000000ffff047224 */ /* 0x000fcc00078e00ff */
[----:B------:R1:W5:Y:S01]  /*23d30*/  @!P0 LDG.E R4, desc[UR60][R2.64] ;  /* 0x0000003c02048981 */ /* 0x000362000c1e1900 */
[----:B------:R-:W-:Y:S02]  /*23d40*/  ISETP.GT.U32.AND P0, PT, R21, 0x5f, PT ;  /* 0x0000005f1500780c */ /* 0x000fe40003f04070 */
[----:B------:R-:W-:Y:S02]  /*23d50*/  ISETP.NE.AND P3, PT, R5, 0x3, PT ;  /* 0x000000030500780c */ /* 0x000fe40003f65270 */
[C---:B------:R-:W-:Y:S02]  /*23d60*/  ISETP.GE.AND P2, PT, R20.reuse, UR4, PT ;  /* 0x0000000414007c0c */ /* 0x040fe4000bf46270 */
[----:B0-----:R-:W-:Y:S02]  /*23d70*/  LOP3.LUT R8, R20, 0x80, RZ, 0xfc, !PT ;  /* 0x0000008014087812 */ /* 0x001fe400078efcff */
[----:B------:R-:W-:-:S05]  /*23d80*/  ISETP.GE.AND P1, PT, R17, UR4, PT ;  /* 0x0000000411007c0c */ /* 0x000fca000bf26270 */
[----:B------:R-:W-:Y:S02]  /*23d90*/  @P0 LOP3.LUT R22, R22, 0x8, RZ, 0xfc, !PT ;  /* 0x0000000816160812 */ /* 0x000fe400078efcff */
[----:B------:R-:W-:Y:S02]  /*23da0*/  ISETP.GE.AND P0, PT, R8, UR4, PT ;  /* 0x0000000408007c0c */ /* 0x000fe4000bf06270 */
[----:B------:R-:W-:-:S04]  /*23db0*/  LOP3.LUT R22, R22, 0xffffffef, RZ, 0xc0, !PT ;  /* 0xffffffef16167812 */ /* 0x000fc800078ec0ff */
[----:B------:R-:W-:-:S04]  /*23dc0*/  @P3 LOP3.LUT R22, R22, 0x10, RZ, 0xfc, !PT ;  /* 0x0000001016163812 */ /* 0x000fc800078efcff */
[----:B------:R-:W-:-:S04]  /*23dd0*/  LOP3.LUT R22, R22, 0xfffffffb, RZ, 0xc0, !PT ;  /* 0xfffffffb16167812 */ /* 0x000fc800078ec0ff */
[----:B------:R-:W-:-:S04]  /*23de0*/  @P2 LOP3.LUT R22, R22, 0x4, RZ, 0xfc, !PT ;  /* 0x0000000416162812 */ /* 0x000fc800078efcff */
[----:B------:R-:W-:-:S04]  /*23df0*/  LOP3.LUT R22, R22, 0xfffffffe, RZ, 0xc0, !PT ;  /* 0xfffffffe16167812 */ /* 0x000fc800078ec0ff */
[----:B------:R-:W-:-:S04]  /*23e00*/  LOP3.LUT R22, R22, 0xfffffffd, RZ, 0xc0, !PT ;  /* 0xfffffffd16167812 */ /* 0x000fc800078ec0ff */
[----:B------:R-:W-:-:S04]  /*23e10*/  @P1 LOP3.LUT R22, R22, 0x2, RZ, 0xfc, !PT ;  /* 0x0000000216161812 */ /* 0x000fc800078efcff */
[----:B------:R-:W-:Y:S01]  /*23e20*/  @P0 LOP3.LUT R22, R22, 0x1, RZ, 0xfc, !PT ;  /* 0x0000000116160812 */ /* 0x000fe200078efcff */
[----:B-1----:R-:W-:Y:S06]  /*23e30*/  BRA.DIV UR5, `(.L_x_1942) ;  /* 0x0000005205e47947 */ /* 0x002fec000b800000 */
.L_x_2071:
[----:B------:R-:W-:Y:S01]  /*23e40*/  SHF.R.S32.HI R33, RZ, 0x1f, R18 ;  /* 0x0000001fff217819 */ /* 0x000fe20000011412 */
[----:B------:R-:W-:Y:S06]  /*23e50*/  @!P3 BRA `(.L_x_1943) ;  /* 0x000000000004b947 */ /* 0x000fec0003800000 */
[----:B------:R-:W-:Y:S01]  /*23e60*/  BPT.TRAP 0x1 ;  /* 0x000000040000795c */ /* 0x000fe20000300000 */
.L_x_1943:
[----:B------:R-:W-:Y:S01]  /*23e70*/  SHF.R.S32.HI R5, RZ, 0x1f, R0 ;  /* 0x0000001fff057819 */ /* 0x000fe20000011400 */
[----:B------:R-:W-:Y:S01]  /*23e80*/  ULDC.64 UR4, c[0x0][0x328] ;  /* 0x0000ca0000047ab9 */ /* 0x000fe20000000a00 */
[----:B------:R-:W-:Y:S03]  /*23e90*/  BSSY B0, `(.L_x_1944) ;  /* 0x0000017000007945 */ /* 0x000fe60003800000 */
[----:B------:R-:W-:-:S04]  /*23ea0*/  IMAD R3, R5, UR4, RZ ;  /* 0x0000000405037c24 */ /* 0x000fc8000f8e02ff */
        /* <DEDUP_REMOVED lines=8> */
[----:B------:R-:W-:-:S04]  /*23f30*/  ULDC.64 UR4, c[0x0][0x330] ;  /* 0x0000cc0000047ab9 */ /* 0x000fc80000000a00 */
[----:B------:R-:W-:Y:S01]  /*23f40*/  IADD3 R3, R3, R7, RZ ;  /* 0x0000000703037210 */ /* 0x000fe20007ffe0ff */
        /* <DEDUP_REMOVED lines=9> */
[----:B------:R-:W0:Y:S02]  /*23fe0*/  SYNCS.PHASECHK.TRANS64.TRYWAIT P0, [R7+URZ+0x2a840], R2 ;  /* 0x02a84002070075a7 */ /* 0x000e24000800017f */
[----:B0-----:R-:W-:Y:S05]  /*23ff0*/  @!P0 BRA `(.L_x_1945) ;  /* 0x0000005000a88947 */ /* 0x001fea0003800000 */
.L_x_2072:
[----:B------:R-:W-:Y:S05]  /*24000*/  BSYNC B0 ;  /* 0x0000000000007941 */ /* 0x000fea0003800000 */
.L_x_1944:
[----:B------:R-:W2:Y:S01]  /*24010*/  LDL R9, [R1] ;  /* 0x0000000001097983 */ /* 0x000ea20000100800 */
[----:B------:R-:W-:Y:S01]  /*24020*/  ULDC.64 UR4, c[0x0][0x300] ;  /* 0x0000c00000047ab9 */ /* 0x000fe20000000a00 */
[----:B------:R-:W-:Y:S01]  /*24030*/  LOP3.LUT P4, RZ, R22, 0x4, RZ, 0xc0, !PT ;  /* 0x0000000416ff7812 */ /* 0x000fe2000788c0ff */
[----:B------:R-:W-:Y:S01]  /*24040*/  IMAD R5, R5, UR4, RZ ;  /* 0x0000000405057c24 */ /* 0x000fe2000f8e02ff */
[----:B------:R-:W1:Y:S01]  /*24050*/  S2R R8, SR_TID.X ;  /* 0x0000000000087919 */ /* 0x000e620000002100 */
[----:B0-----:R-:W-:Y:S01]  /*24060*/  IMAD.WIDE.U32 R2, R0, UR4, RZ ;  /* 0x0000000400027c25 */ /* 0x001fe2000f8e00ff */
[C---:B------:R-:W-:Y:S02]  /*24070*/  LOP3.LUT P3, RZ, R22.reuse, 0x2, RZ, 0xc0, !PT ;  /* 0x0000000216ff7812 */ /* 0x040fe4000786c0ff */
[----:B------:R-:W-:Y:S01]  /*24080*/  LOP3.LUT P2, RZ, R22, 0x1, RZ, 0xc0, !PT ;  /* 0x0000000116ff7812 */ /* 0x000fe2000784c0ff */
[----:B------:R-:W-:Y:S01]  /*24090*/  IMAD R5, R0, UR5, R5 ;  /* 0x0000000500057c24 */ /* 0x000fe2000f8e0205 */
[----:B------:R-:W-:-:S02]  /*240a0*/  ULDC.64 UR4, c[0x0][0x310] ;  /* 0x0000c40000047ab9 */ /* 0x000fc40000000a00 */
        /* <DEDUP_REMOVED lines=10> */
[----:B------:R-:W-:Y:S01]  /*24150*/  IMAD R5, R27, 0x4800, R36 ;  /* 0x000048001b057824 */ /* 0x000fe200078e0224 */
[----:B------:R-:W-:Y:S01]  /*24160*/  LEA R4, P0, R2, UR4, 0x1 ;  /* 0x0000000402047c11 */ /* 0x000fe2000f8008ff */
[----:B------:R-:W-:Y:S01]  /*24170*/  UMOV UR4, 0xffffffff ;  /* 0xffffffff00047882 */ /* 0x000fe20000000000 */
[----:B------:R-:W-:Y:S02]  /*24180*/  IADD3 R0, R3, R0, RZ ;  /* 0x0000000003007210 */ /* 0x000fe40007ffe0ff */
[----:B-1----:R-:W-:Y:S02]  /*24190*/  LOP3.LUT R8, R8, 0x7f, RZ, 0xc0, !PT ;  /* 0x0000007f08087812 */ /* 0x002fe400078ec0ff */
[----:B------:R-:W-:Y:S02]  /*241a0*/  LEA.HI.X R0, R2, UR5, R0, 0x1, P0 ;  /* 0x0000000502007c11 */ /* 0x000fe400080f0c00 */
[----:B------:R-:W-:Y:S01]  /*241b0*/  SHF.R.U32.HI R8, RZ, 0x3, R8 ;  /* 0x00000003ff087819 */ /* 0x000fe20000011608 */
[----:B--2---:R-:W-:-:S02]  /*241c0*/  IMAD R6, R26, -0x60, R9 ;  /* 0xffffffa01a067824 */ /* 0x004fc400078e0209 */
[----:B------:R-:W0:Y:S02]  /*241d0*/  S2R R9, SR_TID.X ;  /* 0x0000000000097919 */ /* 0x000e240000002100 */
        /* <DEDUP_REMOVED lines=67> */
.L_x_2086:
        /* <DEDUP_REMOVED lines=12> */
.L_x_1947:
        /* <DEDUP_REMOVED lines=10> */
.L_x_1948:
[----:B------:R2:W-:Y:S02]  /*24770*/  SYNCS.ARRIVE.TRANS64.A1T0 RZ, [R7+URZ+0x2a830], RZ ;  /* 0x02a830ff07ff79a7 */ /* 0x0005e4000810003f */
[----:B------:R-:W-:Y:S05]  /*24780*/  WARPSYNC.ALL ;  /* 0x0000000000007948 */ /* 0x000fea0003800000 */
[----:B------:R-:W-:Y:S01]  /*24790*/  ULDC.64 UR4, c[0x0][0xa00] ;  /* 0x0002800000047ab9 */ /* 0x000fe20000000a00 */
[----:B------:R-:W-:Y:S01]  /*247a0*/  IADD3 R0, R23, 0xc400, RZ ;  /* 0x0000c40017007810 */ /* 0x000fe20007ffe0ff */
[----:B------:R-:W-:Y:S01]  /*247b0*/  BSSY B6, `(.L_x_1949) ;  /* 0x0000022000067945 */ /* 0x000fe20003800000 */
[----:B------:R-:W-:Y:S01]  /*247c0*/  BAR.SYNC.DEFER_BLOCKING 0x8, 0x180 ;  /* 0x0206000000007b1d */ /* 0x000fe20000010000 */
[----:B------:R-:W-:Y:S02]  /*247d0*/  ISETP.NE.U32.AND P0, PT, RZ, UR4, PT ;  /* 0x00000004ff007c0c */ /* 0x000fe4000bf05070 */
[----:B------:R-:W-:-:S02]  /*247e0*/  LOP3.LUT P1, RZ, R0, 0x3ff, RZ, 0xc0, !PT ;  /* 0x000003ff00ff7812 */ /* 0x000fc4000782c0ff */
[----:B------:R-:W-:Y:S01]  /*247f0*/  ISETP.NE.AND.EX P0, PT, RZ, UR5, PT, P0 ;  /* 0x00000005ff007c0c */ /* 0x000fe2000bf05300 */
[----:B------:R-:W-:Y:S01]  /*24800*/  ULDC.64 UR4, c[0x0][0x298] ;  /* 0x0000a60000047ab9 */ /* 0x000fe20000000a00 */
[----:B------:R-:W-:Y:S02]  /*24810*/  SHF.R.S32.HI R0, RZ, 0x1f, R19 ;  /* 0x0000001fff007819 */ /* 0x000fe40000011413 */
[----:B-1----:R-:W-:Y:S02]  /*24820*/  SEL R2, R19, RZ, !P0 ;  /* 0x000000ff13027207 */ /* 0x002fe40004000000 */
[----:B------:R-:W-:-:S05]  /*24830*/  SEL R0, R0, RZ, !P0 ;  /* 0x000000ff00007207 */ /* 0x000fca0004000000 */
[----:B------:R1:W-:Y:S04]  /*24840*/  STL [R1+0x30], R0 ;  /* 0x0000300001007387 */ /* 0x0003e80000100800 */
[----:B------:R3:W-:Y:S01]  /*24850*/  STL [R1+0x20], R2 ;  /* 0x0000200201007387 */ /* 0x0007e20000100800 */
[----:B-1----:R-:W-:Y:S01]  /*24860*/  SHF.R.S32.HI R0, RZ, 0x1f, R35 ;  /* 0x0000001fff007819 */ /* 0x002fe20000011423 */
[----:B---3--:R-:W-:-:S04]  /*24870*/  IMAD.WIDE.U32 R2, R35, UR4, RZ ;  /* 0x0000000423027c25 */ /* 0x008fc8000f8e00ff */
[----:B------:R-:W-:Y:S01]  /*24880*/  IMAD R0, R0, UR4, RZ ;  /* 0x0000000400007c24 */ /* 0x000fe2000f8e02ff */
[----:B------:R1:W-:Y:S03]  /*24890*/  STL.64 [R1+0x18], R2 ;  /* 0x0000180201007387 */ /* 0x0003e60000100a00 */
[----:B------:R-:W-:-:S04]  /*248a0*/  IMAD R0, R35, UR5, R0 ;  /* 0x0000000523007c24 */ /* 0x000fc8000f8e0200 */
[----:B------:R-:W-:Y:S01]  /*248b0*/  IMAD.IADD R35, R3, 0x1, R0 ;  /* 0x0000000103237824 */ /* 0x000fe200078e0200 */
[----:B------:R-:W-:Y:S06]  /*248c0*/  @!P1 BRA `(.L_x_1950) ;  /* 0x0000000000409947 */ /* 0x000fec0003800000 */
[----:B-1----:R-:W-:Y:S01]  /*248d0*/  MOV R2, 0x0 ;  /* 0x0000000000027802 */ /* 0x002fe20000000f00 */
[----:B------:R-:W-:Y:S01]  /*248e0*/  ULDC.64 UR4, c[0x4][0xf0] ;  /* 0x01003c0000047ab9 */ /* 0x000fe20000000a00 */
[----:B------:R-:W-:Y:S01]  /*248f0*/  ULDC.64 UR6, c[0x4][0xf8] ;  /* 0x01003e0000067ab9 */ /* 0x000fe20000000a00 */
[----:B------:R-:W-:Y:S01]  /*24900*/  ULDC.64 UR8, c[0x4][0x88] ;  /* 0x0100220000087ab9 */ /* 0x000fe20000000a00 */
[----:B0-----:R-:W-:Y:S01]  /*24910*/  IMAD.U32 R4, RZ, RZ, UR4 ;  /* 0x00000004ff047e24 */ /* 0x001fe2000f8e00ff */
[----:B--2---:R-:W-:Y:S01]  /*24920*/  MOV R7, UR7 ;  /* 0x0000000700077c02 */ /* 0x004fe20008000f00 */
[----:B------:R-:W0:Y:S01]  /*24930*/  LDC.64 R2, c[0x4][R2] ;  /* 0x0100000002027b82 */ /* 0x000e220000000a00 */
[----:B------:R-:W-:Y:S01]  /*24940*/  IMAD.U32 R5, RZ, RZ, UR5 ;  /* 0x00000005ff057e24 */ /* 0x000fe2000f8e00ff */
[----:B------:R-:W-:Y:S01]  /*24950*/  MOV R13, RZ ;  /* 0x000000ff000d7202 */ /* 0x000fe20000000f00 */
[----:B------:R-:W-:Y:S02]  /*24960*/  IMAD.U32 R6, RZ, RZ, UR6 ;  /* 0x00000006ff067e24 */ /* 0x000fe4000f8e00ff */
[----:B------:R-:W-:-:S02]  /*24970*/  IMAD.U32 R10, RZ, RZ, UR8 ;  /* 0x00000008ff0a7e24 */ /* 0x000fc4000f8e00ff */
[----:B------:R-:W-:Y:S02]  /*24980*/  IMAD.U32 R11, RZ, RZ, UR9 ;  /* 0x00000009ff0b7e24 */ /* 0x000fe4000f8e00ff */
[----:B------:R-:W-:Y:S02]  /*24990*/  IMAD.MOV.U32 R8, RZ, RZ, 0x70 ;  /* 0x00000070ff087424 */ /* 0x000fe400078e00ff */
[----:B------:R-:W-:-:S07]  /*249a0*/  IMAD.MOV.U32 R12, RZ, RZ, 0x1 ;  /* 0x00000001ff0c7424 */ /* 0x000fce00078e00ff */
[----:B------:R-:W-:-:S07]  /*249b0*/  LEPC R20, `(.L_x_1950) ;  /* 0x000000001014794e */ /* 0x000fce0000000000 */
[----:B0-----:R-:W-:Y:S05]  /*249c0*/  CALL.ABS.NOINC R2 ;  /* 0x0000000002007343 */ /* 0x001fea0003c00000 */
.L_x_1950:
[----:B------:R-:W-:Y:S05]  /*249d0*/  BSYNC B6 ;  /* 0x0000000000067941 */ /* 0x000fea0003800000 */
.L_x_1949:
[----:B------:R-:W3:Y:S01]  /*249e0*/  LDL.LU R20, [R1+0x30] ;  /* 0x0000300001147983 */ /* 0x000ee20000300800 */
[----:B------:R-:W-:Y:S01]  /*249f0*/  ULDC.64 UR4, c[0x0][0x2d8] ;  /* 0x0000b60000047ab9 */ /* 0x000fe20000000a00 */
[----:B--2---:R-:W2:Y:S02]  /*24a00*/  LDC R7, c[0x0][0x448] ;  /* 0x00011200ff077b82 */ /* 0x004ea40000000800 */
[----:B------:R-:W4:Y:S04]  /*24a10*/  LDL.LU R21, [R1+0x20] ;  /* 0x0000200001157983 */ /* 0x000f280000300800 */
[----:B-1----:R-:W5:Y:S01]  /*24a20*/  LDL.LU.64 R2, [R1+0x18] ;  /* 0x0000180001027983 */ /* 0x002f620000300a00 */
[----:B------:R-:W-:Y:S01]  /*24a30*/  IMAD R0, R33, UR4, RZ ;  /* 0x0000000421007c24 */ /* 0x000fe2000f8e02ff */
[----:B------:R-:W1:Y:S03]  /*24a40*/  S2R R8, SR_TID.X ;  /* 0x0000000000087919 */ /* 0x000e660000002100 */
[----:B------:R-:W-:Y:S01]  /*24a50*/  IMAD R0, R18, UR5, R0 ;  /* 0x0000000512007c24 */ /* 0x000fe2000f8e0200 */
[----:B--2---:R-:W-:-:S13]  /*24a60*/  ISETP.NE.AND P0, PT, R7, 0x1, PT ;  /* 0x000000010700780c */ /* 0x004fda0003f05270 */
[----:B------:R-:W2:Y:S01]  /*24a70*/  @P0 LDC R6, c[0x0][0x44c] ;  /* 0x00011300ff060b82 */ /* 0x000ea20000000800 */
[----:B-1----:R-:W-:-:S04]  /*24a80*/  SHF.L.U32 R8, R8, 0x3, RZ ;  /* 0x0000000308087819 */ /* 0x002fc800000006ff */
[----:B------:R-:W-:Y:S01]  /*24a90*/  LOP3.LUT R8, R8, 0x38, RZ, 0xc0, !PT ;  /* 0x0000003808087812 */ /* 0x000fe200078ec0ff */
[----:B-----5:R-:W-:Y:S02]  /*24aa0*/  IMAD.MOV.U32 R3, RZ, RZ, R35 ;  /* 0x000000ffff037224 */ /* 0x020fe400078e0023 */
[----:B------:R-:W-:Y:S01]  /*24ab0*/  IMAD.WIDE.U32 R2, R18, UR4, R2 ;  /* 0x0000000412027c25 */ /* 0x000fe2000f8e0002 */
[----:B------:R-:W-:-:S03]  /*24ac0*/  ULDC.64 UR4, c[0x0][0x2e0] ;  /* 0x0000b80000047ab9 */ /* 0x000fc60000000a00 */
[----:B------:R-:W-:Y:S02]  /*24ad0*/  IMAD.IADD R3, R3, 0x1, R0 ;  /* 0x0000000103037824 */ /* 0x000fe400078e0200 */
[----:B---3--:R-:W-:Y:S02]  /*24ae0*/  IMAD R0, R20, UR4, RZ ;  /* 0x0000000414007c24 */ /* 0x008fe4000f8e02ff */
[----:B------:R-:W1:Y:S01]  /*24af0*/  S2R R20, SR_TID.X ;  /* 0x0000000000147919 */ /* 0x000e620000002100 */
[----:B----4-:R-:W-:-:S04]  /*24b00*/  IMAD.WIDE.U32 R2, R21, UR4, R2 ;  /* 0x0000000415027c25 */ /* 0x010fc8000f8e0002 */
[----:B------:R-:W-:Y:S01]  /*24b10*/  IMAD R0, R21, UR5, R0 ;  /* 0x0000000515007c24 */ /* 0x000fe2000f8e0200 */
[----:B------:R-:W-:-:S03]  /*24b20*/  ULDC.64 UR4, c[0x0][0x2d0] ;  /* 0x0000b40000047ab9 */ /* 0x000fc60000000a00 */
[----:B------:R-:W-:Y:S02]  /*24b30*/  IMAD.IADD R3, R3, 0x1, R0 ;  /* 0x0000000103037824 */ /* 0x000fe400078e0200 */
[----:B------:R-:W3:Y:S01]  /*24b40*/  @P0 LDC R0, c[0x0][0x450] ;  /* 0x00011400ff000b82 */ /* 0x000ee20000000800 */
[----:B-1----:R-:W-:-:S04]  /*24b50*/  LOP3.LUT R20, R20, 0x7f, RZ, 0xc0, !PT ;  /* 0x0000007f14147812 */ /* 0x002fc800078ec0ff */
[----:B------:R-:W-:Y:S02]  /*24b60*/  SHF.R.U32.HI R21, RZ, 0x3, R20 ;  /* 0x00000003ff157819 */ /* 0x000fe40000011614 */
[----:B------:R-:W1:Y:S02]  /*24b70*/  S2R R20, SR_TID.X ;  /* 0x0000000000147919 */ /* 0x000e640000002100 */
[----:B-1----:R-:W-:-:S05]  /*24b80*/  IMAD.SHL.U32 R20, R20, 0x10, RZ ;  /* 0x0000001014147824 */ /* 0x002fca00078e00ff */
[----:B------:R-:W-:Y:S02]  /*24b90*/  LOP3.LUT R20, R21, 0x70, R20, 0xf8, !PT ;  /* 0x0000007015147812 */ /* 0x000fe400078ef814 */
[----:B------:R-:W1:Y:S02]  /*24ba0*/  S2R R21, SR_TID.X ;  /* 0x0000000000157919 */ /* 0x000e640000002100 */
[----:B------:R-:W-:Y:S02]  /*24bb0*/  IADD3 R5, R20, R28, RZ ;  /* 0x0000001c14057210 */ /* 0x000fe40007ffe0ff */
[----:B------:R-:W4:Y:S03]  /*24bc0*/  S2R R20, SR_TID.X ;  /* 0x0000000000147919 */ /* 0x000f260000002100 */
[----:B--2---:R-:W-:-:S04]  /*24bd0*/  @P0 IMAD.HI.U32 R6, R5, R6, RZ ;  /* 0x0000000605060227 */ /* 0x004fc800078e00ff */
[----:B0-----:R-:W-:Y:S01]  /*24be0*/  IMAD.MOV.U32 R4, RZ, RZ, R5 ;  /* 0x000000ffff047224 */ /* 0x001fe200078e0005 */
[----:B---3--:R-:W-:-:S05]  /*24bf0*/  @P0 SHF.R.U32.HI R4, RZ, R0, R6 ;  /* 0x00000000ff040219 */ /* 0x008fca0000011606 */
[----:B------:R-:W-:Y:S02]  /*24c00*/  IMAD.MOV R0, RZ, RZ, -R4 ;  /* 0x000000ffff007224 */ /* 0x000fe400078e0a04 */
[----:B------:R-:W-:-:S04]  /*24c10*/  IMAD.WIDE.U32 R2, R4, UR4, R2 ;  /* 0x0000000404027c25 */ /* 0x000fc8000f8e0002 */
[----:B------:R-:W-:Y:S01]  /*24c20*/  IMAD R0, R7, R0, R5 ;  /* 0x0000000007007224 */ /* 0x000fe200078e0205 */
[----:B------:R-:W-:-:S05]  /*24c30*/  SHF.R.S32.HI R5, RZ, 0x1f, R4 ;  /* 0x0000001fff057819 */ /* 0x000fca0000011404 */
[----:B------:R-:W-:Y:S02]  /*24c40*/  IMAD R5, R5, UR4, RZ ;  /* 0x0000000405057c24 */ /* 0x000fe4000f8e02ff */
[----:B-1----:R-:W-:Y:S02]  /*24c50*/  IMAD.SHL.U32 R21, R21, 0x8, RZ ;  /* 0x0000000815157824 */ /* 0x002fe400078e00ff */
[----:B------:R-:W-:Y:S01]  /*24c60*/  IMAD R5, R4, UR5, R5 ;  /* 0x0000000504057c24 */ /* 0x000fe2000f8e0205 */
[----:B------:R-:W-:Y:S01]  /*24c70*/  SHF.R.S32.HI R4, RZ, 0x1f, R0 ;  /* 0x0000001fff047819 */ /* 0x000fe20000011400 */
[----:B------:R-:W-:Y:S01]  /*24c80*/  ULDC.64 UR4, c[0x0][0x2c8] ;  /* 0x0000b20000047ab9 */ /* 0x000fe20000000a00 */
[----:B------:R-:W-:Y:S01]  /*24c90*/  LOP3.LUT R21, R21, 0x38, RZ, 0xc0, !PT ;  /* 0x0000003815157812 */ /* 0x000fe200078ec0ff */
[----:B------:R-:W-:Y:S01]  /*24ca0*/  IMAD.IADD R3, R3, 0x1, R5 ;  /* 0x0000000103037824 */ /* 0x000fe200078e0205 */
[----:B----4-:R-:W-:Y:S01]  /*24cb0*/  LOP3.LUT R20, R20, 0x7f, RZ, 0xc0, !PT ;  /* 0x0000007f14147812 */ /* 0x010fe200078ec0ff */
[----:B------:R-:W-:Y:S01]  /*24cc0*/  IMAD R4, R4, UR4, RZ ;  /* 0x0000000404047c24 */ /* 0x000fe2000f8e02ff */
[C---:B------:R-:W-:Y:S01]  /*24cd0*/  LOP3.LUT R9, R21.reuse, 0x40, RZ, 0xfc, !PT ;  /* 0x0000004015097812 */ /* 0x040fe200078efcff */
[----:B------:R-:W-:Y:S01]  /*24ce0*/  IMAD.WIDE.U32 R2, R0, UR4, R2 ;  /* 0x0000000400027c25 */ /* 0x000fe2000f8e0002 */
[----:B------:R-:W-:-:S03]  /*24cf0*/  LOP3.LUT R10, R21, 0x80, RZ, 0xfc, !PT ;  /* 0x00000080150a7812 */ /* 0x000fc600078efcff */
[----:B------:R-:W-:Y:S01]  /*24d00*/  IMAD R4, R0, UR5, R4 ;  /* 0x0000000500047c24 */ /* 0x000fe2000f8e0204 */
[----:B------:R-:W-:Y:S02]  /*24d10*/  ULDC.64 UR4, c[0x0][0x280] ;  /* 0x0000a00000047ab9 */ /* 0x000fe40000000a00 */
[----:B------:R-:W-:Y:S01]  /*24d20*/  LEA R0, P0, R2, UR4, 0x1 ;  /* 0x0000000402007c11 */ /* 0x000fe2000f8008ff */
        /* <DEDUP_REMOVED lines=12> */
[----:B------:R-:W1:Y:S03]  /*24df0*/  SHFL.IDX PT, R2, R4, RZ, 0x181f ;  /* 0x00181fff04027589 */ /* 0x000e6600000e0000 */
[C---:B------:R-:W-:Y:S01]  /*24e00*/  VIADD R5, R28.reuse, 0x10 ;  /* 0x000000101c057836 */ /* 0x040fe20000000000 */
[----:B------:R-:W-:Y:S01]  /*24e10*/  ISETP.GE.AND P1, PT, R28, R32, PT ;  /* 0x000000201c00720c */ /* 0x000fe20003f26270 */
[----:B------:R-:W-:-:S12]  /*24e20*/  SHFL.IDX PT, R14, R0, 0x7, 0x181f ;  /* 0x00f81f00000e7f89 */ /* 0x000fd800000e0000 */
[----:B0-----:R-:W-:-:S05]  /*24e30*/  @!P1 LEA R3, P4, R8, R3, 0x1 ;  /* 0x0000000308039211 */ /* 0x001fca00078808ff */
[----:B-1----:R-:W-:-:S05]  /*24e40*/  @!P1 IMAD.X R2, RZ, RZ, R2, P4 ;  /* 0x000000ffff029224 */ /* 0x002fca00020e0602 */
[----:B------:R-:W-:-:S04]  /*24e50*/  @!P1 LOP3.LUT R3, R3, R2, RZ, 0x3c, !PT ;  /* 0x0000000203039212 */ /* 0x000fc800078e3cff */
[----:B------:R-:W-:-:S04]  /*24e60*/  @!P1 LOP3.LUT R2, R3, R2, RZ, 0x3c, !PT ;  /* 0x0000000203029212 */ /* 0x000fc800078e3cff */
[----:B------:R-:W-:-:S05]  /*24e70*/  @!P1 LOP3.LUT R3, R3, R2, RZ, 0x3c, !PT ;  /* 0x0000000203039212 */ /* 0x000fca00078e3cff */
[----:B------:R-:W-:Y:S04]  /*24e80*/  @!P1 LDGSTS.E.BYPASS.LTC128B.128 [R37+0xc400], desc[UR60][R2.64], !P3 ;  /* 0x0c40000002259fae */ /* 0x000fe8000d901d7c */
[----:B------:R-:W-:Y:S04]  /*24e90*/  @!P1 LDGSTS.E.BYPASS.LTC128B.128 [R37+0x10400], desc[UR60][R2.64+0x80], !P2 ;  /* 0x1040008002259fae */ /* 0x000fe8000d101d7c */
[----:B------:R0:W-:Y:S01]  /*24ea0*/  @!P1 LDGSTS.E.BYPASS.LTC128B.128 [R37+0x14400], desc[UR60][R2.64+0x100], !P0 ;  /* 0x1440010002259fae */ /* 0x0001e2000c101d7c */
[----:B------:R-:W-:Y:S01]  /*24eb0*/  ISETP.GE.AND P1, PT, R5, R32, PT ;  /* 0x000000200500720c */ /* 0x000fe20003f26270 */
[----:B------:R-:W-:-:S02]  /*24ec0*/  VIADD R5, R28, 0x20 ;  /* 0x000000201c057836 */ /* 0x000fc40000000000 */
[----:B0-----:R-:W0:Y:S04]  /*24ed0*/  SHFL.IDX PT, R3, R0, 0x1, 0x181f ;  /* 0x00381f0000037f89 */ /* 0x001e2800000e0000 */
[----:B------:R-:W1:Y:S06]  /*24ee0*/  SHFL.IDX PT, R2, R4, 0x1, 0x181f ;  /* 0x00381f0004027f89 */ /* 0x000e6c00000e0000 */
[----:B0-----:R-:W-:-:S04]  /*24ef0*/  @!P1 LEA R3, P4, R8, R3, 0x1 ;  /* 0x0000000308039211 */ /* 0x001fc800078808ff */
[----:B-1----:R-:W-:-:S04]  /*24f00*/  @!P1 IADD3.X R2, RZ, R2, RZ, P4, !PT ;  /* 0x00000002ff029210 */ /* 0x002fc800027fe4ff */
        /* <DEDUP_REMOVED lines=18> */
[----:B------:R-:W-:Y:S02]  /*25030*/  ISETP.GE.AND P1, PT, R5, R32, PT ;  /* 0x000000200500720c */ /* 0x000fe40003f26270 */
[----:B------:R-:W-:Y:S01]  /*25040*/  IADD3 R5, R28, 0x40, RZ ;  /* 0x000000401c057810 */ /* 0x000fe20007ffe0ff */
        /* <DEDUP_REMOVED lines=34> */
[----:B------:R-:W-:-:S03]  /*25270*/  ISETP.GE.AND P1, PT, R5, R32, PT ;  /* 0x000000200500720c */ /* 0x000fc60003f26270 */
[----:B0-----:R-:W0:Y:S04]  /*25280*/  SHFL.IDX PT, R3, R0, 0x6, 0x181f ;  /* 0x00d81f0000037f89 */ /* 0x001e2800000e0000 */
[----:B------:R-:W1:Y:S04]  /*25290*/  SHFL.IDX PT, R2, R4, 0x6, 0x181f ;  /* 0x00d81f0004027f89 */ /* 0x000e6800000e0000 */
[----:B------:R-:W2:Y:S02]  /*252a0*/  SHFL.IDX PT, R4, R4, 0x7, 0x181f ;  /* 0x00f81f0004047f89 */ /* 0x000ea400000e0000 */
[----:B0-----:R-:W-:-:S04]  /*252b0*/  @!P1 LEA R3, P4, R8, R3, 0x1 ;  /* 0x0000000308039211 */ /* 0x001fc800078808ff */
[----:B-1----:R-:W-:-:S04]  /*252c0*/  @!P1 IADD3.X R2, RZ, R2, RZ, P4, !PT ;  /* 0x00000002ff029210 */ /* 0x002fc800027fe4ff */
[----:B------:R-:W-:-:S04]  /*252d0*/  @!P1 LOP3.LUT R3, R3, R2, RZ, 0x3c, !PT ;  /* 0x0000000203039212 */ /* 0x000fc800078e3cff */
[----:B------:R-:W-:-:S04]  /*252e0*/  @!P1 LOP3.LUT R2, R3, R2, RZ, 0x3c, !PT ;  /* 0x0000000203029212 */ /* 0x000fc800078e3cff */
[----:B------:R-:W-:-:S05]  /*252f0*/  @!P1 LOP3.LUT R3, R3, R2, RZ, 0x3c, !PT ;  /* 0x0000000203039212 */ /* 0x000fca00078e3cff */
[----:B------:R0:W-:Y:S04]  /*25300*/  @!P1 LDGSTS.E.BYPASS.LTC128B.128 [R37+0xf400], desc[UR60][R2.64], !P3 ;  /* 0x0f40000002259fae */ /* 0x0001e8000d901d7c */
[----:B------:R0:W-:Y:S04]  /*25310*/  @!P1 LDGSTS.E.BYPASS.LTC128B.128 [R37+0x13400], desc[UR60][R2.64+0x80], !P2 ;  /* 0x1340008002259fae */ /* 0x0001e8000d101d7c */
[----:B--2---:R0:W-:Y:S02]  /*25320*/  @!P1 LDGSTS.E.BYPASS.LTC128B.128 [R37+0x17400], desc[UR60][R2.64+0x100], !P0 ;  /* 0x1740010002259fae */ /* 0x0041e4000c101d7c */
.L_x_2103:
        /* <DEDUP_REMOVED lines=12> */
.L_x_1953:
[----:B------:R-:W-:Y:S05]  /*253f0*/  BSYNC B0 ;  /* 0x0000000000007941 */ /* 0x000fea0003800000 */
.L_x_1952:
[----:B------:R-:W-:Y:S01]  /*25400*/  NOP ;  /* 0x0000000000007918 */ /* 0x000fe20000000000 */
[----:B------:R-:W-:-:S13]  /*25410*/  PLOP3.LUT P0, PT, PT, PT, PT, 0x80, 0x0 ;  /* 0x000000000000781c */ /* 0x000fda0003f0f070 */
.L_x_1954:
        /* <DEDUP_REMOVED lines=8> */
[----:B------:R-:W-:Y:S01]  /*254a0*/  LEA.HI R0, R2, R2, RZ, 0x1 ;  /* 0x0000000202007211 */ /* 0x000fe200078f08ff */
[----:B------:R0:W-:Y:S03]  /*254b0*/  STL [R1+0x28], R2 ;  /* 0x0000280201007387 */ /* 0x0001e60000100800 */
[----:B------:R-:W-:-:S05]  /*254c0*/  LOP3.LUT R0, R0, 0xfffffffe, RZ, 0xc0, !PT ;  /* 0xfffffffe00007812 */ /* 0x000fca00078ec0ff */
[----:B------:R-:W-:-:S05]  /*254d0*/  IMAD.IADD R0, R2, 0x1, -R0 ;  /* 0x0000000102007824 */ /* 0x000fca00078e0a00 */
[----:B0-----:R-:W-:Y:S01]  /*254e0*/  SHF.L.U32 R2, R0, 0x1f, RZ ;  /* 0x0000001f00027819 */ /* 0x001fe200000006ff */
[----:B------:R-:W-:Y:S01]  /*254f0*/  NOP ;  /* 0x0000000000007918 */ /* 0x000fe20000000000 */
[----:B------:R-:W2:Y:S01]  /*25500*/  LDL.LU R3, [R1+0x24] ;  /* 0x0000240001037983 */ /* 0x000ea20000300800 */
[----:B------:R0:W-:Y:S01]  /*25510*/  SYNCS.ARRIVE.TRANS64.A1T0 RZ, [R23+URZ+0x2a800], RZ ;  /* 0x02a800ff17ff79a7 */ /* 0x0001e2000810003f */
[----:B------:R-:W-:Y:S01]  /*25520*/  BSSY B0, `(.L_x_1955) ;  /* 0x0000004000007945 */ /* 0x000fe20003800000 */
[----:B------:R-:W1:Y:S01]  /*25530*/  SYNCS.PHASECHK.TRANS64.TRYWAIT P0, [R23+URZ+0x2a820], R2 ;  /* 0x02a82002170075a7 */ /* 0x000e62000800017f */
[----:B--2---:R-:W-:Y:S02]  /*25540*/  IADD3 R0, R3, -0x2, RZ ;  /* 0xfffffffe03007810 */ /* 0x004fe40007ffe0ff */
[----:B01----:R-:W-:Y:S05]  /*25550*/  @!P0 BRA `(.L_x_1956) ;  /* 0x0000005000648947 */ /* 0x003fea0003800000 */
.L_x_2104:
[----:B------:R-:W-:Y:S05]  /*25560*/  BSYNC B0 ;  /* 0x0000000000007941 */ /* 0x000fea0003800000 */
.L_x_1955:
[----:B------:R-:W2:Y:S01]  /*25570*/  LDL R3, [R1+0x8] ;  /* 0x0000080001037983 */ /* 0x000ea20000100800 */
[----:B------:R-:W-:Y:S01]  /*25580*/  BSSY B0, `(.L_x_1957) ;  /* 0x00000fd000007945 */ /* 0x000fe20003800000 */
[----:B--2---:R-:W-:-:S13]  /*25590*/  ISETP.GE.AND P0, PT, R0, R3, PT ;  /* 0x000000030000720c */ /* 0x004fda0003f06270 */
[----:B------:R-:W-:Y:S05]  /*255a0*/  @!P0 BRA `(.L_x_1958) ;  /* 0x0000000c00e88947 */ /* 0x000fea0003800000 */
[----:B------:R-:W-:Y:S02]  /*255b0*/  IMAD.MOV.U32 R10, RZ, RZ, R27 ;  /* 0x000000ffff0a7224 */ /* 0x000fe400078e001b */
[----:B------:R-:W-:Y:S02]  /*255c0*/  IMAD.MOV.U32 R20, RZ, RZ, R29 ;  /* 0x000000ffff147224 */ /* 0x000fe400078e001d */
[----:B------:R-:W-:-:S07]  /*255d0*/  IMAD.MOV.U32 R32, RZ, RZ, R26 ;  /* 0x000000ffff207224 */ /* 0x000fce00078e001a */
.L_x_1971:
[----:B0-----:R-:W2:Y:S01]  /*255e0*/  LDL R2, [R1+0x4] ;  /* 0x0000040001027983 */ /* 0x001ea20000100800 */
[----:B------:R-:W0:Y:S03]  /*255f0*/  LDC R7, c[0x0][0x430] ;  /* 0x00010c00ff077b82 */ /* 0x000e260000000800 */
[----:B------:R-:W3:Y:S01]  /*25600*/  LDL R8, [R1+0xc] ;  /* 0x00000c0001087983 */ /* 0x000ee20000100800 */
[----:B------:R-:W1:Y:S01]  /*25610*/  S2R R3, SR_TID.X ;  /* 0x0000000000037919 */ /* 0x000e620000002100 */
[----:B------:R-:W4:Y:S01]  /*25620*/  S2R R9, SR_TID.X ;  /* 0x0000000000097919 */ /* 0x000f220000002100 */
[----:B0-----:R-:W-:-:S13]  /*25630*/  ISETP.NE.AND P0, PT, R7, 0x1, PT ;  /* 0x000000010700780c */ /* 0x001fda0003f05270 */
[----:B------:R-:W0:Y:S01]  /*25640*/  @P0 LDC R5, c[0x0][0x434] ;  /* 0x00010d00ff050b82 */ /* 0x000e220000000800 */
[----:B-1----:R-:W-:-:S04]  /*25650*/  LOP3.LUT R3, R3, 0x7f, RZ, 0xc0, !PT ;  /* 0x0000007f03037812 */ /* 0x002fc800078ec0ff */
[----:B------:R-:W-:Y:S01]  /*25660*/  SHF.R.U32.HI R3, RZ, 0x3, R3 ;  /* 0x00000003ff037819 */ /* 0x000fe20000011603 */
[----:B----4-:R-:W-:-:S05]  /*25670*/  IMAD.SHL.U32 R9, R9, 0x10, RZ ;  /* 0x0000001009097824 */ /* 0x010fca00078e00ff */
[----:B------:R-:W-:Y:S02]  /*25680*/  LOP3.LUT R9, R3, 0x70, R9, 0xf8, !PT ;  /* 0x0000007003097812 */ /* 0x000fe400078ef809 */
[----:B------:R-:W1:Y:S02]  /*25690*/  @P0 LDC R3, c[0x0][0x438] ;  /* 0x00010e00ff030b82 */ /* 0x000e640000000800 */
[----:B------:R-:W-:Y:S01]  /*256a0*/  ISETP.GT.U32.AND P2, PT, R9, 0x5f, PT ;  /* 0x0000005f0900780c */ /* 0x000fe20003f44070 */
[----:B--2---:R-:W-:-:S05]  /*256b0*/  IMAD R4, R0, 0x60, R2 ;  /* 0x0000006000047824 */ /* 0x004fca00078e0202 */
[----:B------:R-:W-:-:S05]  /*256c0*/  IADD3 R4, R9, R4, RZ ;  /* 0x0000000409047210 */ /* 0x000fca0007ffe0ff */
[----:B0-----:R-:W-:-:S04]  /*256d0*/  @P0 IMAD.HI.U32 R6, R4, R5, RZ ;  /* 0x0000000504060227 */ /* 0x001fc800078e00ff */
[----:B------:R-:W-:Y:S01]  /*256e0*/  IMAD.MOV.U32 R2, RZ, RZ, R4 ;  /* 0x000000ffff027224 */ /* 0x000fe200078e0004 */
[----:B-1----:R-:W-:-:S05]  /*256f0*/  @P0 SHF.R.U32.HI R2, RZ, R3, R6 ;  /* 0x00000003ff020219 */ /* 0x002fca0000011606 */
[----:B------:R-:W-:-:S04]  /*25700*/  IMAD.MOV R3, RZ, RZ, -R2 ;  /* 0x000000ffff037224 */ /* 0x000fc800078e0a02 */
[----:B------:R-:W-:Y:S02]  /*25710*/  IMAD R7, R7, R3, R4 ;  /* 0x0000000307077224 */ /* 0x000fe400078e0204 */
[----:B------:R-:W3:Y:S01]  /*25720*/  @!P2 LDC.64 R4, c[0x0][0x428] ;  /* 0x00010a00ff04ab82 */ /* 0x000ee20000000a00 */
[--C-:B------:R-:W-:Y:S01]  /*25730*/  @!P2 SHF.R.S32.HI R3, RZ, 0x1f, R2.reuse ;  /* 0x0000001fff03a819 */ /* 0x100fe20000011402 */
[-C--:B---3--:R-:W-:Y:S02]  /*25740*/  @!P2 IMAD R6, R8, R4.reuse, RZ ;  /* 0x000000040806a224 */ /* 0x088fe400078e02ff */
[----:B------:R-:W-:-:S04]  /*25750*/  @!P2 IMAD.WIDE.U32 R2, R34, R4, R2 ;  /* 0x000000042202a225 */ /* 0x000fc800078e0002 */
[----:B------:R-:W-:Y:S02]  /*25760*/  @!P2 IMAD R6, R34, R5, R6 ;  /* 0x000000052206a224 */ /* 0x000fe400078e0206 */
[----:B------:R-:W0:Y:S02]  /*25770*/  @!P2 LDC.64 R4, c[0x0][0x418] ;  /* 0x00010600ff04ab82 */ /* 0x000e240000000a00 */
[----:B------:R-:W-:Y:S02]  /*25780*/  @!P2 IMAD.IADD R3, R6, 0x1, R3 ;  /* 0x000000010603a824 */ /* 0x000fe400078e0203 */
        /* <DEDUP_REMOVED lines=14> */
.L_x_1959:
[----:B------:R-:W-:Y:S01]  /*25870*/  IMAD R5, R27, 0x8, R23 ;  /* 0x000000081b057824 */ /* 0x000fe200078e0217 */
[----:B------:R-:W-:Y:S01]  /*25880*/  SHF.L.U32 R0, R29, 0x1f, RZ ;  /* 0x0000001f1d007819 */ /* 0x000fe200000006ff */
[----:B------:R-:W-:Y:S03]  /*25890*/  BSSY B1, `(.L_x_1960) ;  /* 0x0000003000017945 */ /* 0x000fe60003800000 */
[----:B------:R-:W0:Y:S02]  /*258a0*/  SYNCS.PHASECHK.TRANS64.TRYWAIT P0, [R5+URZ+0x2a840], R0 ;  /* 0x02a84000050075a7 */ /* 0x000e24000800017f */
[----:B0-----:R-:W-:Y:S05]  /*258b0*/  @!P0 BRA `(.L_x_1961) ;  /* 0x0000004c00a08947 */ /* 0x001fea0003800000 */
.L_x_2105:
[----:B------:R-:W-:Y:S05]  /*258c0*/  BSYNC B1 ;  /* 0x0000000000017941 */ /* 0x000fea0003800000 */
.L_x_1960:
        /* <DEDUP_REMOVED lines=26> */
[----:B------:R-:W0:Y:S01]  /*25a70*/  S2R R11, SR_TID.X ;  /* 0x00000000000b7919 */ /* 0x000e220000002100 */
[----:B------:R-:W-:Y:S01]  /*25a80*/  IMAD R4, R4, 0x2, R23 ;  /* 0x0000000204047824 */ /* 0x000fe200078e0217 */
[----:B------:R-:W1:Y:S04]  /*25a90*/  SHFL.IDX PT, R2, R9, RZ, 0x181f ;  /* 0x00181fff09027589 */ /* 0x000e6800000e0000 */
[----:B------:R-:W2:Y:S04]  /*25aa0*/  SHFL.IDX PT, R3, R8, RZ, 0x181f ;  /* 0x00181fff08037589 */ /* 0x000ea800000e0000 */
[----:B------:R-:W-:Y:S01]  /*25ab0*/  SHFL.IDX PT, R35, R8, 0x2, 0x181f ;  /* 0x00581f0008237f89 */ /* 0x000fe200000e0000 */
[----:B0-----:R-:W-:-:S05]  /*25ac0*/  IMAD.SHL.U32 R11, R11, 0x8, RZ ;  /* 0x000000080b0b7824 */ /* 0x001fca00078e00ff */
[----:B------:R-:W-:-:S05]  /*25ad0*/  LOP3.LUT R11, R11, 0x38, RZ, 0xc0, !PT ;  /* 0x000000380b0b7812 */ /* 0x000fca00078ec0ff */
[----:B------:R-:W-:-:S05]  /*25ae0*/  IMAD.SHL.U32 R0, R11, 0x2, RZ ;  /* 0x000000020b007824 */ /* 0x000fca00078e00ff */
[----:B-1----:R-:W-:-:S05]  /*25af0*/  IADD3 R2, P0, R2, R0, RZ ;  /* 0x0000000002027210 */ /* 0x002fca0007f1e0ff */
[----:B--2---:R-:W-:-:S05]  /*25b00*/  IMAD.X R3, RZ, RZ, R3, P0 ;  /* 0x000000ffff037224 */ /* 0x004fca00000e0603 */
        /* <DEDUP_REMOVED lines=32> */
.L_x_2119:
        /* <DEDUP_REMOVED lines=10> */
.L_x_1963:
        /* <DEDUP_REMOVED lines=10> */
.L_x_1964:
[----:B------:R2:W-:Y:S01]  /*25e50*/  SYNCS.ARRIVE.TRANS64.A1T0 RZ, [R5+URZ+0x2a830], RZ ;  /* 0x02a830ff05ff79a7 */ /* 0x0005e2000810003f */
[----:B------:R-:W-:Y:S05]  /*25e60*/  @!P2 BRA `(.L_x_1965) ;  /* 0x000000000004a947 */ /* 0x000fea0003800000 */
[----:B------:R-:W-:Y:S01]  /*25e70*/  BPT.TRAP 0x1 ;  /* 0x000000040000795c */ /* 0x000fe20000300000 */
.L_x_1965:
[----:B-1----:R-:W-:Y:S01]  /*25e80*/  SHF.L.U32 R2, R20, 0x1f, RZ ;  /* 0x0000001f14027819 */ /* 0x002fe200000006ff */
[----:B------:R-:W-:Y:S01]  /*25e90*/  BSSY B1, `(.L_x_1966) ;  /* 0x0000004000017945 */ /* 0x000fe20003800000 */
[----:B--2---:R-:W-:-:S04]  /*25ea0*/  LEA R5, R10, R23, 0x3 ;  /* 0x000000170a057211 */ /* 0x004fc800078e18ff */
[----:B------:R-:W1:Y:S02]  /*25eb0*/  SYNCS.PHASECHK.TRANS64.TRYWAIT P0, [R5+URZ+0x2a860], R2 ;  /* 0x02a86002050075a7 */ /* 0x000e64000800017f */
[----:B-1----:R-:W-:Y:S05]  /*25ec0*/  @!P0 BRA `(.L_x_1967) ;  /* 0x00000050000c8947 */ /* 0x002fea0003800000 */
.L_x_2120:
[----:B------:R-:W-:Y:S05]  /*25ed0*/  BSYNC B1 ;  /* 0x0000000000017941 */ /* 0x000fea0003800000 */
.L_x_1966:
[----:B------:R-:W0:Y:S01]  /*25ee0*/  LDL R4, [R1] ;  /* 0x0000000001047983 */ /* 0x000e220000100800 */
[----:B------:R-:W2:Y:S01]  /*25ef0*/  S2R R3, SR_TID.X ;  /* 0x0000000000037919 */ /* 0x000ea20000002100 */
[----:B------:R-:W-:Y:S01]  /*25f00*/  UMOV UR4, 0xffffffff ;  /* 0xffffffff00047882 */ /* 0x000fe20000000000 */
[----:B------:R-:W-:Y:S02]  /*25f10*/  LOP3.LUT P0, RZ, R30, 0x2, RZ, 0xc0, !PT ;  /* 0x000000021eff7812 */ /* 0x000fe4000780c0ff */
[----:B--2---:R-:W-:-:S04]  /*25f20*/  LOP3.LUT R3, R3, 0x7f, RZ, 0xc0, !PT ;  /* 0x0000007f03037812 */ /* 0x004fc800078ec0ff */
[----:B------:R-:W-:Y:S01]  /*25f30*/  SHF.R.U32.HI R3, RZ, 0x3, R3 ;  /* 0x00000003ff037819 */ /* 0x000fe20000011603 */
[----:B0-----:R-:W-:Y:S02]  /*25f40*/  IMAD R8, R32, -0x60, R4 ;  /* 0xffffffa020087824 */ /* 0x001fe400078e0204 */
[----:B------:R-:W-:Y:S02]  /*25f50*/  IMAD R4, R10, 0x3000, R36 ;  /* 0x000030000a047824 */ /* 0x000fe400078e0224 */
[----:B------:R-:W-:Y:S01]  /*25f60*/  IMAD.IADD R8, R8, 0x1, -R3 ;  /* 0x0000000108087824 */ /* 0x000fe200078e0a03 */
[----:B------:R-:W-:Y:S06]  /*25f70*/  BRA.DIV UR4, `(.L_x_1968) ;  /* 0x0000004e04f47947 */ /* 0x000fec000b800000 */
[----:B-1----:R-:W0:Y:S01]  /*25f80*/  SHFL.IDX PT, R2, R17, RZ, 0x181f ;  /* 0x00181fff11027589 */ /* 0x002e2200000e0000 */
        /* <DEDUP_REMOVED lines=44> */
.L_x_2134:
[C---:B------:R-:W-:Y:S01]  /*26250*/  ISETP.LT.OR P1, PT, R8.reuse, 0x51, !P1 ;  /* 0x000000510800780c */ /* 0x040fe20004f21670 */
[----:B------:R-:W-:Y:S01]  /*26260*/  ULDC.64 UR4, c[0x0][0x328] ;  /* 0x0000ca0000047ab9 */ /* 0x000fe20000000a00 */
[----:B------:R-:W-:Y:S02]  /*26270*/  ISETP.LT.OR P0, PT, R8, 0x51, !P0 ;  /* 0x000000510800780c */ /* 0x000fe40004701670 */
[----:B-1----:R-:W-:Y:S01]  /*26280*/  IADD3 R2, P2, R2, R0, RZ ;  /* 0x0000000002027210 */ /* 0x002fe20007f5e0ff */
[----:B------:R-:W-:-:S04]  /*26290*/  IMAD R0, R21, UR4, RZ ;  /* 0x0000000415007c24 */ /* 0x000fc8000f8e02ff */
[----:B------:R-:W-:Y:S02]  /*262a0*/  IMAD.X R3, RZ, RZ, R24, P2 ;  /* 0x000000ffff037224 */ /* 0x000fe400010e0618 */
[----:B------:R-:W-:-:S03]  /*262b0*/  IMAD R9, R7, UR5, R0 ;  /* 0x0000000507097c24 */ /* 0x000fc6000f8e0200 */
        /* <DEDUP_REMOVED lines=14> */
.L_x_1969:
        /* <DEDUP_REMOVED lines=10> */
.L_x_1970:
[----:B------:R-:W2:Y:S01]  /*26440*/  LDL R0, [R1+0x8] ;  /* 0x0000080001007983 */ /* 0x000ea20000100800 */
[----:B------:R-:W-:Y:S01]  /*26450*/  ULDC.64 UR4, c[0x0][0x330] ;  /* 0x0000cc0000047ab9 */ /* 0x000fe20000000a00 */
[----:B------:R1:W-:Y:S01]  /*26460*/  SYNCS.ARRIVE.TRANS64.A1T0 RZ, [R5+URZ+0x2a850], RZ ;  /* 0x02a850ff05ff79a7 */ /* 0x0003e2000810003f */
[----:B------:R-:W-:Y:S01]  /*26470*/  IMAD.MOV.U32 R3, RZ, RZ, R7 ;  /* 0x000000ffff037224 */ /* 0x000fe200078e0007 */
[----:B------:R-:W-:Y:S01]  /*26480*/  MOV R20, R29 ;  /* 0x0000001d00147202 */ /* 0x000fe20000000f00 */
[----:B------:R-:W-:Y:S02]  /*26490*/  IMAD.MOV.U32 R10, RZ, RZ, R27 ;  /* 0x000000ffff0a7224 */ /* 0x000fe400078e001b */
        /* <DEDUP_REMOVED lines=8> */
[C---:B--2---:R-:W-:Y:S01]  /*26520*/  ISETP.GT.AND P0, PT, R26.reuse, R0, PT ;  /* 0x000000001a00720c */ /* 0x044fe20003f04270 */
[----:B------:R-:W-:-:S12]  /*26530*/  VIADD R0, R26, 0xffffffff ;  /* 0xffffffff1a007836 */ /* 0x000fd80000000000 */
[----:B------:R-:W-:Y:S05]  /*26540*/  @P0 BRA `(.L_x_1971) ;  /* 0xfffffff000240947 */ /* 0x000fea000383ffff */
.L_x_1958:
[----:B------:R-:W-:Y:S05]  /*26550*/  BSYNC B0 ;  /* 0x0000000000007941 */ /* 0x000fea0003800000 */
.L_x_1957:
[----:B0-----:R-:W0:Y:S01]  /*26560*/  S2R R2, SR_TID.X ;  /* 0x0000000000027919 */ /* 0x001e220000002100 */
[----:B------:R-:W-:Y:S01]  /*26570*/  BSSY B0, `(.L_x_1972) ;  /* 0x0000010000007945 */ /* 0x000fe20003800000 */
[----:B0-----:R-:W-:-:S04]  /*26580*/  LOP3.LUT R2, R2, 0x7f, RZ, 0xc0, !PT ;  /* 0x0000007f02027812 */ /* 0x001fc800078ec0ff */
[----:B------:R-:W-:-:S13]  /*26590*/  ISETP.NE.AND P0, PT, R2, RZ, PT ;  /* 0x000000ff0200720c */ /* 0x000fda0003f05270 */
[----:B------:R-:W-:Y:S05]  /*265a0*/  @P0 BRA `(.L_x_1973) ;  /* 0x0000000000300947 */ /* 0x000fea0003800000 */
[----:B------:R-:W0:Y:S01]  /*265b0*/  S2R R5, SR_LANEID ;  /* 0x0000000000057919 */ /* 0x000e220000000000 */
[----:B------:R-:W-:Y:S01]  /*265c0*/  VOTEU.ANY UR4, UPT, PT ;  /* 0x0000000000047886 */ /* 0x000fe200038e0100 */
[----:B------:R-:W1:Y:S01]  /*265d0*/  LDC.64 R2, c[0x0][0xc60] ;  /* 0x00031800ff027b82 */ /* 0x000e620000000a00 */
[----:B------:R-:W0:Y:S02]  /*265e0*/  FLO.U32 R0, UR4 ;  /* 0x0000000400007d00 */ /* 0x000e2400080e0000 */
[----:B0-----:R-:W-:-:S06]  /*265f0*/  ISETP.EQ.U32.AND P0, PT, R0, R5, PT ;  /* 0x000000050000720c */ /* 0x001fcc0003f02070 */
[----:B------:R-:W1:Y:S07]  /*26600*/  POPC R5, UR4 ;  /* 0x0000000400057d09 */ /* 0x000e6e0008000000 */
[----:B-1----:R-:W2:Y:S01]  /*26610*/  @P0 ATOMG.E.ADD.STRONG.GPU PT, R3, desc[UR60][R2.64], R5 ;  /* 0x00000005020309a8 */ /* 0x002ea200081ee1fc */
[----:B------:R-:W0:Y:S02]  /*26620*/  S2R R4, SR_LTMASK ;  /* 0x0000000000047919 */ /* 0x000e240000003900 */
[----:B0-----:R-:W-:-:S04]  /*26630*/  LOP3.LUT R4, R4, UR4, RZ, 0xc0, !PT ;  /* 0x0000000404047c12 */ /* 0x001fc8000f8ec0ff */
[----:B------:R-:W0:Y:S01]  /*26640*/  POPC R7, R4 ;  /* 0x0000000400077309 */ /* 0x000e220000000000 */
[----:B--2---:R-:W0:Y:S02]  /*26650*/  SHFL.IDX PT, R0, R3, R0, 0x1f ;  /* 0x00001f0003007589 */ /* 0x004e2400000e0000 */
[----:B0-----:R-:W-:-:S07]  /*26660*/  IADD3 R16, R0, UR38, R7 ;  /* 0x0000002600107c10 */ /* 0x001fce000fffe007 */
.L_x_1973:
[----:B------:R-:W-:Y:S05]  /*26670*/  BSYNC B0 ;  /* 0x0000000000007941 */ /* 0x000fea0003800000 */
.L_x_1972:
[----:B------:R-:W-:-:S13]  /*26680*/  LOP3.LUT P0, RZ, R22, 0x10, RZ, 0xc0, !PT ;  /* 0x0000001016ff7812 */ /* 0x000fda000780c0ff */
[----:B------:R-:W-:Y:S05]  /*26690*/  @!P0 BRA `(.L_x_1974) ;  /* 0x0000000000048947 */ /* 0x000fea0003800000 */
[----:B------:R-:W-:Y:S01]  /*266a0*/  BPT.TRAP 0x1 ;  /* 0x000000040000795c */ /* 0x000fe20000300000 */
.L_x_1974:
[----:B------:R-:W2:Y:S01]  /*266b0*/  LDL.LU R2, [R1] ;  /* 0x0000000001027983 */ /* 0x000ea20000300800 */
[----:B------:R-:W-:Y:S01]  /*266c0*/  IMAD R0, R27, 0x8, R23 ;  /* 0x000000081b007824 */ /* 0x000fe200078e0217 */
[----:B------:R-:W-:Y:S01]  /*266d0*/  SHF.L.U32 R3, R29, 0x1f, RZ ;  /* 0x0000001f1d037819 */ /* 0x000fe200000006ff */
[----:B------:R-:W-:Y:S03]  /*266e0*/  BSSY B0, `(.L_x_1975) ;  /* 0x0000004000007945 */ /* 0x000fe60003800000 */
[----:B------:R-:W0:Y:S01]  /*266f0*/  SYNCS.PHASECHK.TRANS64.TRYWAIT P0, [R0+URZ+0x2a860], R3 ;  /* 0x02a86003000075a7 */ /* 0x000e22000800017f */
[----:B--2---:R-:W-:Y:S01]  /*26700*/  IMAD R6, R26, -0x60, R2 ;  /* 0xffffffa01a067824 */ /* 0x004fe200078e0202 */
[----:B0-----:R-:W-:Y:S06]  /*26710*/  @!P0 BRA `(.L_x_1976) ;  /* 0x0000004c00fc8947 */ /* 0x001fec0003800000 */
.L_x_2135:
[----:B------:R-:W-:Y:S05]  /*26720*/  BSYNC B0 ;  /* 0x0000000000007941 */ /* 0x000fea0003800000 */
.L_x_1975:
        /* <DEDUP_REMOVED lines=18> */
[----:B-1----:R-:W-:-:S05]  /*26850*/  IMAD.SHL.U32 R7, R7, 0x8, RZ ;  /* 0x0000000807077824 */ /* 0x002fca00078e00ff */
[----:B------:R-:W-:-:S04]  /*26860*/  LOP3.LUT R7, R7, 0x38, RZ, 0xc0, !PT ;  /* 0x0000003807077812 */ /* 0x000fc800078ec0ff */
[----:B------:R-:W-:Y:S02]  /*26870*/  SHF.L.U32 R5, R7, 0x1, RZ ;  /* 0x0000000107057819 */ /* 0x000fe400000006ff */
[----:B------:R-:W-:Y:S02]  /*26880*/  SHFL.IDX PT, R7, R24, 0x2, 0x181f ;  /* 0x00581f0018077f89 */ /* 0x000fe400000e0000 */
        /* <DEDUP_REMOVED lines=35> */
.L_x_2149:
        /* <DEDUP_REMOVED lines=11> */
.L_x_1978:
        /* <DEDUP_REMOVED lines=10> */
.L_x_1979:
[----:B------:R-:W-:Y:S01]  /*26c10*/  VIADD R27, R27, 0x1 ;  /* 0x000000011b1b7836 */ /* 0x000fe20000000000 */
[----:B------:R1:W-:Y:S04]  /*26c20*/  SYNCS.ARRIVE.TRANS64.A1T0 RZ, [R0+URZ+0x2a850], RZ ;  /* 0x02a850ff00ff79a7 */ /* 0x0003e8000810003f */
[----:B------:R-:W-:-:S04]  /*26c30*/  ISETP.NE.AND P0, PT, R27, 0x2, PT ;  /* 0x000000021b00780c */ /* 0x000fc80003f05270 */
[----:B-1----:R-:W-:Y:S02]  /*26c40*/  SEL R0, RZ, 0x1, P0 ;  /* 0x00000001ff007807 */ /* 0x002fe40000000000 */
[----:B------:R-:W-:Y:S02]  /*26c50*/  SEL R27, R27, RZ, P0 ;  /* 0x000000ff1b1b7207 */ /* 0x000fe40000000000 */
[----:B------:R-:W-:-:S07]  /*26c60*/  LOP3.LUT R29, R29, R0, RZ, 0x3c, !PT ;  /* 0x000000001d1d7212 */ /* 0x000fce00078e3cff */
.L_x_1936:
[----:B------:R-:W-:Y:S05]  /*26c70*/  BSYNC B7 ;  /* 0x0000000000077941 */ /* 0x000fea0003800000 */
.L_x_1934:
[----:B------:R-:W-:-:S13]  /*26c80*/  LOP3.LUT P0, RZ, R22, 0x20, RZ, 0xc0, !PT ;  /* 0x0000002016ff7812 */ /* 0x000fda000780c0ff */
[----:B------:R-:W-:Y:S05]  /*26c90*/  @!P0 BRA `(.L_x_1980) ;  /* 0x0000000000248947 */ /* 0x000fea0003800000 */
[----:B------:R-:W-:Y:S05]  /*26ca0*/  WARPSYNC.ALL ;  /* 0x0000000000007948 */ /* 0x000fea0003800000 */
[----:B------:R-:W2:Y:S08]  /*26cb0*/  S2UR UR5, SR_CgaCtaId ;  /* 0x00000000000579c3 */ /* 0x000eb00000008800 */
[----:B------:R-:W-:Y:S06]  /*26cc0*/  BAR.SYNC.DEFER_BLOCKING 0x5, 0x180 ;  /* 0x0146000000007b1d */ /* 0x000fec0000010000 */
[----:B------:R-:W-:-:S02]  /*26cd0*/  UMOV UR4, 0x400 ;  /* 0x0000040000047882 */ /* 0x000fc40000000000 */
[----:B--2---:R-:W-:-:S06]  /*26ce0*/  ULEA UR4, UR5, UR4, 0x18 ;  /* 0x0000000405047291 */ /* 0x004fcc000f8ec03f */
[----:B0-----:R-:W-:-:S05]  /*26cf0*/  IMAD.U32 R23, RZ, RZ, UR4 ;  /* 0x00000004ff177e24 */ /* 0x001fca000f8e00ff */
[----:B------:R2:W3:Y:S01]  /*26d00*/  LDS.128 R16, [R23+0x2a8d0] ;  /* 0x02a8d00017107984 */ /* 0x0004e20000000c00 */
[----:B------:R-:W-:Y:S06]  /*26d10*/  BAR.ARV 0x4, 0x180 ;  /* 0x0106000000007b1d */ /* 0x000fec0000002000 */
[----:B------:R-:W-:Y:S05]  /*26d20*/  BRA `(.L_x_1981) ;  /* 0x0000000800cc7947 */ /* 0x000fea0003800000 */
.L_x_1980:
[----:B------:R-:W2:Y:S01]  /*26d30*/  S2R R8, SR_TID.X ;  /* 0x0000000000087919 */ /* 0x000ea20000002100 */
[----:B------:R-:W-:Y:S01]  /*26d40*/  UMOV UR4, 0xffffffff ;  /* 0xffffffff00047882 */ /* 0x000fe20000000000 */
[----:B--2---:R-:W-:-:S04]  /*26d50*/  LOP3.LUT R8, R8, 0x1f, RZ, 0xc0, !PT ;  /* 0x0000001f08087812 */ /* 0x004fc800078ec0ff */
[----:B------:R-:W-:Y:S01]  /*26d60*/  ISETP.NE.AND P0, PT, R8, 0x1f, PT ;  /* 0x0000001f0800780c */ /* 0x000fe20003f05270 */
[----:B------:R-:W-:-:S12]  /*26d70*/  BRA.DIV UR4, `(.L_x_1982) ;  /* 0x0000005204647947 */ /* 0x000fd8000b800000 */
[----:B------:R-:W-:Y:S01]  /*26d80*/  IADD3 R5, R19, R8, RZ ;  /* 0x0000000813057210 */ /* 0x000fe20007ffe0ff */
[----:B------:R-:W-:-:S03]  /*26d90*/  ULDC UR4, c[0x0][0xc3c] ;  /* 0x00030f0000047ab9 */ /* 0x000fc60000000800 */
[----:B------:R-:W-:-:S13]  /*26da0*/  ISETP.GE.OR P1, PT, R5, UR4, !P0 ;  /* 0x0000000405007c0c */ /* 0x000fda000c726670 */
[----:B0-----:R-:W0:Y:S02]  /*26db0*/  @!P1 LDC.64 R2, c[0x0][0xc80] ;  /* 0x00032000ff029b82 */ /* 0x001e240000000a00 */
[----:B0-----:R-:W-:-:S06]  /*26dc0*/  @!P1 IMAD.WIDE R2, R5, 0x4, R2 ;  /* 0x0000000405029825 */ /* 0x001fcc00078e0202 */
        /* <DEDUP_REMOVED lines=10> */
[----:B------:R-:W0:Y:S02]  /*26e70*/  SHFL.UP PT, R14, R5, 0x1, RZ ;  /* 0x04200000050e7989 */ /* 0x000e2400000e00ff */
        /* <DEDUP_REMOVED lines=14> */
[----:B------:R0:W2:Y:S02]  /*26f60*/  SHFL.IDX PT, R14, R2, 0x1f, 0x1f ;  /* 0x03e01f00020e7f89 */ /* 0x0000a400000e0000 */
.L_x_2159:
[----:B------:R-:W-:Y:S02]  /*26f70*/  ULDC UR4, c[0x0][0xc38] ;  /* 0x00030e0000047ab9 */ /* 0x000fe40000000800 */
[----:B------:R-:W-:-:S04]  /*26f80*/  IMAD.U32 R7, RZ, RZ, UR4 ;  /* 0x00000004ff077e24 */ /* 0x000fc8000f8e00ff */
[----:B--2---:R-:W-:-:S04]  /*26f90*/  IMAD R14, R14, R7, RZ ;  /* 0x000000070e0e7224 */ /* 0x004fc800078e02ff */
[----:B------:R-:W-:-:S05]  /*26fa0*/  IMAD.IADD R9, R4, 0x1, R14 ;  /* 0x0000000104097824 */ /* 0x000fca00078e020e */
[----:B------:R-:W-:-:S13]  /*26fb0*/  ISETP.GT.AND P6, PT, R9, R0, PT ;  /* 0x000000000900720c */ /* 0x000fda0003fc4270 */
[----:B------:R-:W-:Y:S05]  /*26fc0*/  @P6 BRA `(.L_x_1983) ;  /* 0x00000000009c6947 */ /* 0x000fea0003800000 */
.L_x_1988:
[----:B0-----:R-:W0:Y:S01]  /*26fd0*/  LDC R2, c[0x0][0xc3c] ;  /* 0x00030f00ff027b82 */ /* 0x001e220000000800 */
[----:B------:R-:W-:-:S04]  /*26fe0*/  IADD3 R19, R19, 0x1f, RZ ;  /* 0x0000001f13137810 */ /* 0x000fc80007ffe0ff */
[----:B0-----:R-:W-:-:S13]  /*26ff0*/  ISETP.GE.AND P6, PT, R19, R2, PT ;  /* 0x000000021300720c */ /* 0x001fda0003fc6270 */
[----:B------:R-:W-:Y:S05]  /*27000*/  @P6 BRA `(.L_x_1984) ;  /* 0x0000000400d06947 */ /* 0x000fea0003800000 */
[----:B------:R-:W0:Y:S01]  /*27010*/  S2R R3, SR_TID.X ;  /* 0x0000000000037919 */ /* 0x000e220000002100 */
[----:B------:R-:W-:Y:S01]  /*27020*/  BSSY B0, `(.L_x_1985) ;  /* 0x0000009000007945 */ /* 0x000fe20003800000 */
[----:B------:R-:W-:Y:S01]  /*27030*/  IMAD.MOV.U32 R5, RZ, RZ, RZ ;  /* 0x000000ffff057224 */ /* 0x000fe200078e00ff */
[----:B0-----:R-:W-:-:S05]  /*27040*/  LOP3.LUT R3, R3, 0x1f, RZ, 0xc0, !PT ;  /* 0x0000001f03037812 */ /* 0x001fca00078ec0ff */
[----:B------:R-:W-:-:S05]  /*27050*/  IMAD.IADD R7, R19, 0x1, R3 ;  /* 0x0000000113077824 */ /* 0x000fca00078e0203 */
[----:B------:R-:W-:-:S13]  /*27060*/  ISETP.GE.OR P6, PT, R7, R2, !P0 ;  /* 0x000000020700720c */ /* 0x000fda00047c6670 */
[----:B------:R-:W-:Y:S05]  /*27070*/  @P6 BRA `(.L_x_1986) ;  /* 0x00000000000c6947 */ /* 0x000fea0003800000 */
[----:B------:R-:W0:Y:S02]  /*27080*/  LDC.64 R2, c[0x0][0xc80] ;  /* 0x00032000ff027b82 */ /* 0x000e240000000a00 */
[----:B0-----:R-:W-:-:S05]  /*27090*/  IMAD.WIDE R2, R7, 0x4, R2 ;  /* 0x0000000407027825 */ /* 0x001fca00078e0202 */
[----:B------:R0:W5:Y:S02]  /*270a0*/  LDG.E R5, desc[UR60][R2.64] ;  /* 0x0000003c02057981 */ /* 0x000164000c1e1900 */
.L_x_1986:
[----:B------:R-:W-:Y:S05]  /*270b0*/  BSYNC B0 ;  /* 0x0000000000007941 */ /* 0x000fea0003800000 */
.L_x_1985:
[----:B------:R-:W-:-:S03]  /*270c0*/  UMOV UR4, 0xffffffff ;  /* 0xffffffff00047882 */ /* 0x000fc60000000000 */
[----:B------:R-:W-:Y:S05]  /*270d0*/  BRA.DIV UR4, `(.L_x_1987) ;  /* 0x0000005204b07947 */ /* 0x000fea000b800000 */
[----:B-----5:R-:W2:Y:S02]  /*270e0*/  SHFL.UP PT, R14, R5, 0x1, RZ ;  /* 0x04200000050e7989 */ /* 0x020ea400000e00ff */
[----:B--2---:R-:W-:-:S05]  /*270f0*/  SEL R14, R14, RZ, P1 ;  /* 0x000000ff0e0e7207 */ /* 0x004fca0000800000 */
        /* <DEDUP_REMOVED lines=14> */
.L_x_2167:
[----:B------:R-:W-:Y:S02]  /*271e0*/  ULDC UR4, c[0x0][0xc38] ;  /* 0x00030e0000047ab9 */ /* 0x000fe40000000800 */
[----:B------:R-:W-:-:S04]  /*271f0*/  IMAD.U32 R7, RZ, RZ, UR4 ;  /* 0x00000004ff077e24 */ /* 0x000fc8000f8e00ff */
[----:B--2---:R-:W-:-:S04]  /*27200*/  IMAD R14, R14, R7, RZ ;  /* 0x000000070e0e7224 */ /* 0x004fc800078e02ff */
[----:B------:R-:W-:-:S05]  /*27210*/  IMAD.IADD R9, R14, 0x1, R9 ;  /* 0x000000010e097824 */ /* 0x000fca00078e0209 */
[----:B------:R-:W-:-:S13]  /*27220*/  ISETP.GT.AND P6, PT, R9, R0, PT ;  /* 0x000000000900720c */ /* 0x000fda0003fc4270 */
[----:B------:R-:W-:Y:S05]  /*27230*/  @!P6 BRA `(.L_x_1988) ;  /* 0xfffffffc0064e947 */ /* 0x000fea000383ffff */
.L_x_1983:
[----:B------:R-:W-:Y:S01]  /*27240*/  IADD3 R16, -R14, R9, RZ ;  /* 0x000000090e107210 */ /* 0x000fe20007ffe1ff */
[----:B------:R-:W-:-:S04]  /*27250*/  UMOV UR4, 0xffffffff ;  /* 0xffffffff00047882 */ /* 0x000fc80000000000 */
[----:B------:R-:W-:-:S05]  /*27260*/  IMAD R3, R2, R7, R16 ;  /* 0x0000000702037224 */ /* 0x000fca00078e0210 */
[----:B------:R-:W-:Y:S01]  /*27270*/  ISETP.GT.AND P6, PT, R3, R0, PT ;  /* 0x000000000300720c */ /* 0x000fe20003fc4270 */
[----:B------:R-:W-:-:S12]  /*27280*/  BRA.DIV UR4, `(.L_x_1989) ;  /* 0x0000005604007947 */ /* 0x000fd8000b800000 */
[----:B------:R-:W-:-:S04]  /*27290*/  VOTE.ANY R3, PT, !P6 ;  /* 0x0000000000037806 */ /* 0x000fc800070e0100 */
[----:B------:R-:W2:Y:S02]  /*272a0*/  POPC R4, R3 ;  /* 0x0000000300047309 */ /* 0x000ea40000000000 */
[----:B--2---:R2:W3:Y:S02]  /*272b0*/  SHFL.IDX PT, R5, R5, R4, 0x1f ;  /* 0x00001f0405057589 */ /* 0x0044e400000e0000 */
.L_x_2171:
[----:B------:R-:W-:Y:S01]  /*272c0*/  ISETP.NE.AND P0, PT, R3, RZ, PT ;  /* 0x000000ff0300720c */ /* 0x000fe20003f05270 */
[----:B------:R-:W-:-:S12]  /*272d0*/  IMAD.MOV.U32 R14, RZ, RZ, RZ ;  /* 0x000000ffff0e7224 */ /* 0x000fd800078e00ff */
[----:B------:R-:W-:Y:S05]  /*272e0*/  @!P0 BRA `(.L_x_1990) ;  /* 0x0000000000108947 */ /* 0x000fea0003800000 */
[----:B------:R-:W-:Y:S01]  /*272f0*/  UMOV UR4, 0xffffffff ;  /* 0xffffffff00047882 */ /* 0x000fe20000000000 */
[----:B------:R-:W-:Y:S02]  /*27300*/  VIADD R12, R4, 0xffffffff ;  /* 0xffffffff040c7836 */ /* 0x000fe40000000000 */
[----:B------:R-:W-:Y:S05]  /*27310*/  BRA.DIV UR4, `(.L_x_1991) ;  /* 0x0000005604247947 */ /* 0x000fea000b800000 */
[----:B------:R4:W0:Y:S02]  /*27320*/  SHFL.IDX PT, R14, R2, R12, 0x1f ;  /* 0x00001f0c020e7589 */ /* 0x00082400000e0000 */
.L_x_1990:
[----:B0---4-:R-:W0:Y:S01]  /*27330*/  LDC.64 R2, c[0x0][0xc90] ;  /* 0x00032400ff027b82 */ /* 0x011e220000000a00 */
[----:B------:R-:W-:-:S04]  /*27340*/  IMAD.IADD R19, R4, 0x1, R19 ;  /* 0x0000000104137824 */ /* 0x000fc800078e0213 */
[----:B0-----:R-:W-:-:S05]  /*27350*/  IMAD.WIDE R2, R19, 0x4, R2 ;  /* 0x0000000413027825 */ /* 0x001fca00078e0202 */
[----:B------:R0:W2:Y:S01]  /*27360*/  LDG.E R6, desc[UR60][R2.64] ;  /* 0x0000003c02067981 */ /* 0x0000a2000c1e1900 */
[----:B------:R-:W-:Y:S02]  /*27370*/  IMAD R16, R14, R7, R16 ;  /* 0x000000070e107224 */ /* 0x000fe400078e0210 */
[----:B0-----:R-:W-:Y:S02]  /*27380*/  IMAD.MOV.U32 R2, RZ, RZ, RZ ;  /* 0x000000ffff027224 */ /* 0x001fe400078e00ff */
[----:B--23--:R-:W-:-:S05]  /*27390*/  IMAD R4, R5, R6, RZ ;  /* 0x0000000605047224 */ /* 0x00cfca00078e02ff */
[----:B------:R-:W-:-:S04]  /*273a0*/  IABS R8, R4 ;  /* 0x0000000400087213 */ /* 0x000fc80000000000 */
[----:B------:R-:W0:Y:S08]  /*273b0*/  I2F.RP R10, R8 ;  /* 0x00000008000a7306 */ /* 0x000e300000209400 */
[----:B0-----:R-:W0:Y:S02]  /*273c0*/  MUFU.RCP R10, R10 ;  /* 0x0000000a000a7308 */ /* 0x001e240000001000 */
[----:B0-----:R-:W-:-:S06]  /*273d0*/  VIADD R11, R10, 0xffffffe ;  /* 0x0ffffffe0a0b7836 */ /* 0x001fcc0000000000 */
[----:B------:R-:W0:Y:S02]  /*273e0*/  F2I.FTZ.U32.TRUNC.NTZ R3, R11 ;  /* 0x0000000b00037305 */ /* 0x000e24000021f000 */
[----:B0-----:R-:W-:-:S05]  /*273f0*/  IADD3 R9, RZ, -R3, RZ ;  /* 0x80000003ff097210 */ /* 0x001fca0007ffe0ff */
        /* <DEDUP_REMOVED lines=15> */
[----:B------:R-:W-:-:S04]  /*274f0*/  @P0 VIADD R2, R2, 0x1 ;  /* 0x0000000102020836 */ /* 0x000fc80000000000 */
[----:B------:R-:W-:Y:S01]  /*27500*/  @!P2 IMAD.MOV R2, RZ, RZ, -R2 ;  /* 0x000000ffff02a224 */ /* 0x000fe200078e0a02 */
[----:B------:R-:W-:-:S05]  /*27510*/  @!P1 LOP3.LUT R2, RZ, R4, RZ, 0x33, !PT ;  /* 0x00000004ff029212 */ /* 0x000fca00078e33ff */
[----:B------:R-:W-:Y:S01]  /*27520*/  IMAD R0, R6, R2, RZ ;  /* 0x0000000206007224 */ /* 0x000fe200078e02ff */
[----:B------:R-:W-:-:S03]  /*27530*/  IADD3 R2, -R2, RZ, RZ ;  /* 0x000000ff02027210 */ /* 0x000fc60007ffe1ff */
        /* <DEDUP_REMOVED lines=21> */
[----:B------:R-:W-:Y:S01]  /*27690*/  @!P1 IMAD.IADD R4, R4, 0x1, -R7 ;  /* 0x0000000104049824 */ /* 0x000fe200078e0a07 */
[----:B------:R-:W-:Y:S02]  /*276a0*/  @!P1 IADD3 R2, R2, 0x1, RZ ;  /* 0x0000000102029810 */ /* 0x000fe40007ffe0ff */
[----:B------:R-:W-:Y:S02]  /*276b0*/  ISETP.NE.AND P1, PT, R6, RZ, PT ;  /* 0x000000ff0600720c */ /* 0x000fe40003f25270 */
[----:B------:R-:W-:-:S13]  /*276c0*/  ISETP.GE.U32.AND P0, PT, R4, R7, PT ;  /* 0x000000070400720c */ /* 0x000fda0003f06070 */
[----:B------:R-:W-:-:S04]  /*276d0*/  @P0 VIADD R2, R2, 0x1 ;  /* 0x0000000102020836 */ /* 0x000fc80000000000 */
[----:B------:R-:W-:Y:S01]  /*276e0*/  @!P2 IMAD.MOV R2, RZ, RZ, -R2 ;  /* 0x000000ffff02a224 */ /* 0x000fe200078e0a02 */
[----:B------:R-:W-:Y:S01]  /*276f0*/  @!P1 LOP3.LUT R2, RZ, R6, RZ, 0x33, !PT ;  /* 0x00000006ff029212 */ /* 0x000fe200078e33ff */
[----:B------:R-:W-:-:S04]  /*27700*/  IMAD.MOV R6, RZ, RZ, -R6 ;  /* 0x000000ffff067224 */ /* 0x000fc800078e0a06 */
[----:B------:R-:W-:Y:S01]  /*27710*/  IMAD R18, R2, R6, R9 ;  /* 0x0000000602127224 */ /* 0x000fe200078e0209 */
[----:B------:R-:W-:-:S04]  /*27720*/  LOP3.LUT R2, RZ, R2, RZ, 0x33, !PT ;  /* 0x00000002ff027212 */ /* 0x000fc800078e33ff */
[----:B------:R-:W-:Y:S01]  /*27730*/  IADD3 R17, R5, R2, RZ ;  /* 0x0000000205117210 */ /* 0x000fe20007ffe0ff */
[----:B------:R-:W-:Y:S06]  /*27740*/  BRA `(.L_x_1992) ;  /* 0x00000000001c7947 */ /* 0x000fec0003800000 */
.L_x_1984:
[----:B------:R-:W-:Y:S01]  /*27750*/  UMOV UR4, URZ ;  /* 0x0000003f00047c82 */ /* 0x000fe20008000000 */
[----:B------:R-:W-:Y:S01]  /*27760*/  UMOV UR5, URZ ;  /* 0x0000003f00057c82 */ /* 0x000fe20008000000 */
[----:B------:R-:W-:Y:S01]  /*27770*/  ULDC UR6, c[0x0][0xc3c] ;  /* 0x00030f0000067ab9 */ /* 0x000fe20000000800 */
[----:B------:R-:W-:Y:S02]  /*27780*/  IMAD.MOV.U32 R16, RZ, RZ, R0 ;  /* 0x000000ffff107224 */ /* 0x000fe400078e0000 */
[----:B------:R-:W-:Y:S02]  /*27790*/  IMAD.U32 R17, RZ, RZ, UR4 ;  /* 0x00000004ff117e24 */ /* 0x000fe4000f8e00ff */
[----:B------:R-:W-:Y:S02]  /*277a0*/  IMAD.U32 R18, RZ, RZ, UR5 ;  /* 0x00000005ff127e24 */ /* 0x000fe4000f8e00ff */
[----:B------:R-:W-:-:S07]  /*277b0*/  IMAD.U32 R19, RZ, RZ, UR6 ;  /* 0x00000006ff137e24 */ /* 0x000fce000f8e00ff */
.L_x_1992:
[----:B------:R-:W0:Y:S01]  /*277c0*/  S2R R0, SR_TID.X ;  /* 0x0000000000007919 */ /* 0x000e220000002100 */
[----:B------:R-:W-:Y:S05]  /*277d0*/  WARPSYNC.ALL ;  /* 0x0000000000007948 */ /* 0x000fea0003800000 */
[----:B------:R-:W-:Y:S01]  /*277e0*/  BAR.SYNC.DEFER_BLOCKING 0x4, 0x180 ;  /* 0x0106000000007b1d */ /* 0x000fe20000010000 */
[----:B0-----:R-:W-:-:S04]  /*277f0*/  LOP3.LUT R0, R0, 0x1f, RZ, 0xc0, !PT ;  /* 0x0000001f00007812 */ /* 0x001fc800078ec0ff */
[----:B------:R-:W-:-:S13]  /*27800*/  ISETP.NE.AND P0, PT, R0, RZ, PT ;  /* 0x000000ff0000720c */ /* 0x000fda0003f05270 */
[----:B------:R-:W0:Y:S01]  /*27810*/  @!P0 S2R R3, SR_CgaCtaId ;  /* 0x0000000000038919 */ /* 0x000e220000008800 */
[----:B------:R-:W-:-:S04]  /*27820*/  @!P0 MOV R0, 0x400 ;  /* 0x0000040000008802 */ /* 0x000fc80000000f00 */
[----:B0-----:R-:W-:-:S05]  /*27830*/  @!P0 LEA R23, R3, R0, 0x18 ;  /* 0x0000000003178211 */ /* 0x001fca00078ec0ff */
[----:B------:R0:W-:Y:S01]  /*27840*/  @!P0 STS.128 [R23+0x2a8d0], R16 ;  /* 0x02a8d01017008388 */ /* 0x0001e20000000c00 */
[----:B------:R-:W-:Y:S06]  /*27850*/  BAR.ARV 0x5, 0x180 ;  /* 0x0146000000007b1d */ /* 0x000fec0000002000 */
.L_x_1981:
[----:B------:R-:W-:Y:S02]  /*27860*/  ULDC UR4, c[0x0][0xc3c] ;  /* 0x00030f0000047ab9 */ /* 0x000fe40000000800 */
[----:B---3--:R-:W-:-:S13]  /*27870*/  ISETP.GE.AND P0, PT, R19, UR4, PT ;  /* 0x0000000413007c0c */ /* 0x008fda000bf06270 */
[----:B------:R-:W-:Y:S05]  /*27880*/  @!P0 BRA `(.L_x_1993) ;  /* 0xffffff9c00008947 */ /* 0x000fea000383ffff */
[----:B------:R-:W-:Y:S05]  /*27890*/  BSYNC B8 ;  /* 0x0000000000087941 */ /* 0x000fea0003800000 */
.L_x_1876:
[----:B------:R-:W3:Y:S01]  /*278a0*/  LDL.LU R0, [R1+0x28] ;  /* 0x0000280001007983 */ /* 0x000ee20000300800 */
[----:B------:R-:W-:Y:S01]  /*278b0*/  BSSY B0, `(.L_x_1994) ;  /* 0x000000b000007945 */ /* 0x000fe20003800000 */
[----:B------:R-:W4:Y:S01]  /*278c0*/  S2R R5, SR_CgaCtaId ;  /* 0x0000000000057919 */ /* 0x000f220000008800 */
[----:B---3--:R-:W-:-:S04]  /*278d0*/  IADD3 R0, R0, 0x1, RZ ;  /* 0x0000000100007810 */ /* 0x008fc80007ffe0ff */
        /* <DEDUP_REMOVED lines=8> */
.L_x_2174:
[----:B------:R-:W-:Y:S05]  /*27960*/  BSYNC B0 ;  /* 0x0000000000007941 */ /* 0x000fea0003800000 */
.L_x_1994:
[----:B------:R-:W-:-:S03]  /*27970*/  UMOV UR4, 0xffffffff ;  /* 0xffffffff00047882 */ /* 0x000fc60000000000 */
[----:B------:R-:W-:Y:S05]  /*27980*/  BRA.DIV UR4, `(.L_x_1996) ;  /* 0x0000004e04c07947 */ /* 0x000fea000b800000 */
[----:B0-----:R-:W0:Y:S02]  /*27990*/  S2R R0, SR_TID.X ;  /* 0x0000000000007919 */ /* 0x001e240000002100 */
[----:B0-----:R-:W-:-:S04]  /*279a0*/  SHF.R.U32.HI R0, RZ, 0x5, R0 ;  /* 0x00000005ff007819 */ /* 0x001fc80000011600 */
[----:B------:R-:W-:-:S05]  /*279b0*/  LOP3.LUT R0, R0, 0x3, RZ, 0xc0, !PT ;  /* 0x0000000300007812 */ /* 0x000fca00078ec0ff */
[----:B------:R0:W3:Y:S02]  /*279c0*/  SHFL.IDX PT, R14, R0, RZ, 0x1f ;  /* 0x00001fff000e7589 */ /* 0x0000e400000e0000 */
.L_x_2177:
[----:B---3--:R-:W-:-:S13]  /*279d0*/  ISETP.NE.AND P0, PT, R14, RZ, PT ;  /* 0x000000ff0e00720c */ /* 0x008fda0003f05270 */
[----:B------:R-:W-:Y:S05]  /*279e0*/  @P0 BRA `(.L_x_1566) ;  /* 0x0000000000900947 */ /* 0x000fea0003800000 */
[----:B------:R-:W-:-:S03]  /*279f0*/  UMOV UR4, 0xffffffff ;  /* 0xffffffff00047882 */ /* 0x000fc60000000000 */
[----:B------:R-:W-:Y:S05]  /*27a00*/  BRA.DIV UR4, `(.L_x_1997) ;  /* 0x0000004e04d47947 */ /* 0x000fea000b800000 */
[----:B------:R-:W-:-:S13]  /*27a10*/  ELECT P6, URZ, PT ;  /* 0x00000000003f782f */ /* 0x000fda00038c0000 */
.L_x_2180:
[----:B------:R-:W-:Y:S05]  /*27a20*/  @!P6 BRA `(.L_x_1566) ;  /* 0x000000000080e947 */ /* 0x000fea0003800000 */
[----:B0-----:R-:W3:Y:S02]  /*27a30*/  LDL R0, [R1+0x40] ;  /* 0x0000400001007983 */ /* 0x001ee40000100800 */
[----:B---3--:R-:W-:-:S13]  /*27a40*/  R2UR UR4, R0 ;  /* 0x00000000000472ca */ /* 0x008fda00000e0000 */
[----:B------:R-:W-:-:S06]  /*27a50*/  ULOP3.LUT UR4, UR4, 0x2, URZ, 0xfc, !UPT ;  /* 0x0000000204047892 */ /* 0x000fcc000f8efc3f */
[----:B------:R-:W-:-:S05]  /*27a60*/  IMAD.U32 R0, RZ, RZ, UR4 ;  /* 0x00000004ff007e24 */ /* 0x000fca000f8e00ff */
[----:B------:R-:W-:-:S13]  /*27a70*/  ISETP.NE.AND P0, PT, R0, 0x3, PT ;  /* 0x000000030000780c */ /* 0x000fda0003f05270 */
[----:B------:R-:W-:Y:S05]  /*27a80*/  @!P0 BRA `(.L_x_1998) ;  /* 0x0000000000048947 */ /* 0x000fea0003800000 */
[----:B------:R-:W-:Y:S01]  /*27a90*/  BPT.TRAP 0x1 ;  /* 0x000000040000795c */ /* 0x000fe20000300000 */
.L_x_1998:
[----:B------:R-:W-:Y:S01]  /*27aa0*/  IMAD R3, R27, 0x8, R5 ;  /* 0x000000081b037824 */ /* 0x000fe200078e0205 */
[----:B------:R-:W-:Y:S01]  /*27ab0*/  SHF.L.U32 R2, R29, 0x1f, RZ ;  /* 0x0000001f1d027819 */ /* 0x000fe200000006ff */
[----:B------:R-:W-:-:S03]  /*27ac0*/  VIADD R27, R27, 0x1 ;  /* 0x000000011b1b7836 */ /* 0x000fc60000000000 */
[----:B------:R-:W0:Y:S02]  /*27ad0*/  SYNCS.PHASECHK.TRANS64.TRYWAIT P1, [R3+URZ+0x2a840], R2 ;  /* 0x02a84002030075a7 */ /* 0x000e24000802017f */
[----:B------:R-:W-:-:S04]  /*27ae0*/  ISETP.NE.AND P2, PT, R27, 0x2, PT ;  /* 0x000000021b00780c */ /* 0x000fc80003f45270 */
[----:B------:R-:W-:Y:S01]  /*27af0*/  SEL R0, RZ, 0x1, P2 ;  /* 0x00000001ff007807 */ /* 0x000fe20001000000 */
[----:B0-----:R-:W-:Y:S08]  /*27b00*/  @!P1 BRA `(.L_x_1999) ;  /* 0x0000004c00b49947 */ /* 0x001ff00003800000 */
.L_x_2181:
[----:B------:R-:W-:Y:S02]  /*27b10*/  SEL R27, R27, RZ, P2 ;  /* 0x000000ff1b1b7207 */ /* 0x000fe40001000000 */
[----:B------:R-:W-:Y:S01]  /*27b20*/  LOP3.LUT R0, R29, R0, RZ, 0x3c, !PT ;  /* 0x000000001d007212 */ /* 0x000fe200078e3cff */
[----:B------:R-:W-:Y:S06]  /*27b30*/  @!P0 BRA `(.L_x_2000) ;  /* 0x0000000000048947 */ /* 0x000fec0003800000 */
[----:B------:R-:W-:Y:S01]  /*27b40*/  BPT.TRAP 0x1 ;  /* 0x000000040000795c */ /* 0x000fe20000300000 */
.L_x_2000:
[----:B------:R-:W-:Y:S02]  /*27b50*/  LEA R27, R27, R5, 0x3 ;  /* 0x000000051b1b7211 */ /* 0x000fe400078e18ff */
[----:B------:R-:W-:-:S04]  /*27b60*/  SHF.L.U32 R0, R0, 0x1f, RZ ;  /* 0x0000001f00007819 */ /* 0x000fc800000006ff */
[----:B------:R-:W3:Y:S02]  /*27b70*/  SYNCS.PHASECHK.TRANS64.TRYWAIT P1, [R27+URZ+0x2a840], R0 ;  /* 0x02a840001b0075a7 */ /* 0x000ee4000802017f */
[----:B---3--:R-:W-:Y:S05]  /*27b80*/  @!P1 BRA `(.L_x_2001) ;  /* 0x0000004c00a89947 */ /* 0x008fea0003800000 */
.L_x_2182:
[----:B------:R-:W-:Y:S05]  /*27b90*/  @!P0 BRA `(.L_x_2002) ;  /* 0x0000000000048947 */ /* 0x000fea0003800000 */
[----:B------:R-:W-:Y:S01]  /*27ba0*/  BPT.TRAP 0x1 ;  /* 0x000000040000795c */ /* 0x000fe20000300000 */
.L_x_2002:
[----:B------:R-:W4:Y:S02]  /*27bb0*/  SYNCS.PHASECHK.TRANS64.TRYWAIT P1, [R3+URZ+0x2a860], R2 ;  /* 0x02a86002030075a7 */ /* 0x000f24000802017f */
[----:B----4-:R-:W-:Y:S05]  /*27bc0*/  @!P1 BRA `(.L_x_2003) ;  /* 0x0000004c00ac9947 */ /* 0x010fea0003800000 */
.L_x_2183:
[----:B------:R-:W-:Y:S05]  /*27bd0*/  @!P0 BRA `(.L_x_2004) ;  /* 0x0000000000048947 */ /* 0x000fea0003800000 */
[----:B------:R-:W-:Y:S01]  /*27be0*/  BPT.TRAP 0x1 ;  /* 0x000000040000795c */ /* 0x000fe20000300000 */
.L_x_2004:
[----:B------:R0:W0:Y:S02]  /*27bf0*/  SYNCS.PHASECHK.TRANS64.TRYWAIT P0, [R27+URZ+0x2a860], R0 ;  /* 0x02a860001b0075a7 */ /* 0x000024000800017f */
[----:B0-----:R-:W-:Y:S05]  /*27c00*/  @!P0 NANOSLEEP.SYNCS 0x989680 ;  /* 0x009896800000895d */ /* 0x001fea0003900000 */
[----:B------:R-:W0:Y:S02]  /*27c10*/  @!P0 SYNCS.PHASECHK.TRANS64 P0, [R27+URZ+0x2a860], R0 ;  /* 0x02a860001b0085a7 */ /* 0x000e24000800007f */
[----:B0-----:R-:W-:Y:S05]  /*27c20*/  @!P0 BRA `(.L_x_2004) ;  /* 0xfffffffc00f08947 */ /* 0x001fea000383ffff */
.L_x_1566:
[----:B------:R-:W-:Y:S05]  /*27c30*/  BSYNC B9 ;  /* 0x0000000000097941 */ /* 0x000fea0003800000 */
.L_x_1563:
[----:B------:R-:W-:Y:S05]  /*27c40*/  EXIT ;  /* 0x000000000000794d */ /* 0x000fea0003800000 */
.L_x_1592:
[----:B0-----:R0:W1:Y:S02]  /*27c50*/  SYNCS.PHASECHK.TRANS64.TRYWAIT P6, [R86+URZ+0x2a890], R87 ;  /* 0x02a89057560075a7 */ /* 0x00106400080c017f */
[----:B-1----:R-:W-:Y:S05]  /*27c60*/  @!P6 NANOSLEEP.SYNCS 0x989680 ;  /* 0x009896800000e95d */ /* 0x002fea0003900000 */
[----:B------:R-:W1:Y:S02]  /*27c70*/  @!P6 SYNCS.PHASECHK.TRANS64 P6, [R86+URZ+0x2a890], R87 ;  /* 0x02a890575600e5a7 */ /* 0x000e6400080c007f */
[----:B-1----:R-:W-:Y:S05]  /*27c80*/  @!P6 BRA `(.L_x_1592) ;  /* 0xfffffffc00f0e947 */ /* 0x002fea000383ffff */
[----:B------:R-:W-:Y:S05]  /*27c90*/  BRA `(.L_x_2005) ;  /* 0xfffffdbc00607947 */ /* 0x000fea000383ffff */
.L_x_1593:
        /* <DEDUP_REMOVED lines=8> */
.L_x_2007:
[----:B------:R-:W-:Y:S05]  /*27d20*/  BSYNC B1 ;  /* 0x0000000000017941 */ /* 0x000fea0003800000 */
.L_x_2006:
[----:B------:R-:W-:Y:S01]  /*27d30*/  IMAD.MOV.U32 R13, RZ, RZ, R116 ;  /* 0x000000ffff0d7224 */ /* 0x000fe200078e0074 */
[----:B------:R-:W-:Y:S01]  /*27d40*/  MOV R82, R14 ;  /* 0x0000000e00527202 */ /* 0x000fe20000000f00 */
[----:B------:R-:W-:Y:S02]  /*27d50*/  IMAD.MOV.U32 R12, RZ, RZ, RZ ;  /* 0x000000ffff0c7224 */ /* 0x000fe400078e00ff */
[----:B------:R-:W-:Y:S02]  /*27d60*/  IMAD.MOV.U32 R11, RZ, RZ, 0x1c1f ;  /* 0x00001c1fff0b7424 */ /* 0x000fe400078e00ff */
[----:B------:R-:W-:-:S07]  /*27d70*/  IMAD.MOV.U32 R15, RZ, RZ, -0x1 ;  /* 0xffffffffff0f7424 */ /* 0x000fce00078e00ff */
[----:B------:R-:W-:Y:S05]  /*27d80*/  WARPSYNC.COLLECTIVE R15, `(.L_x_2008) ;  /* 0x000000000f087348 */ /* 0x000fea0003c00000 */
[----:B------:R0:W1:Y:S02]  /*27d90*/  SHFL.IDX P6, R14, R13, R12, R11 ;  /* 0x0000000c0d0e7389 */ /* 0x00006400000c000b */
[----:B01----:R-:W-:Y:S01]  /*27da0*/  ENDCOLLECTIVE ;  /* 0x000000000000791b */ /* 0x003fe20003800000 */
.L_x_2008:
[----:B------:R-:W-:Y:S01]  /*27db0*/  MOV R11, R14 ;  /* 0x0000000e000b7202 */ /* 0x000fe20000000f00 */
[----:B------:R-:W-:Y:S06]  /*27dc0*/  BRA `(.L_x_2009) ;  /* 0xfffffdbc00287947 */ /* 0x000fec000383ffff */
.L_x_1618:
[----:B------:R-:W-:Y:S01]  /*27dd0*/  BSSY B1, `(.L_x_2010) ;  /* 0x0000008000017945 */ /* 0x000fe20003800000 */
[----:B0---4-:R-:W-:Y:S02]  /*27de0*/  IMAD.MOV.U32 R13, RZ, RZ, R115 ;  /* 0x000000ffff0d7224 */ /* 0x011fe400078e0073 */
[----:B------:R-:W-:Y:S02]  /*27df0*/  IMAD.MOV.U32 R12, RZ, RZ, 0x1 ;  /* 0x00000001ff0c7424 */ /* 0x000fe400078e00ff */
[----:B---3--:R-:W-:Y:S02]  /*27e00*/  IMAD.MOV.U32 R11, RZ, RZ, 0x1c1f ;  /* 0x00001c1fff0b7424 */ /* 0x008fe400078e00ff */
[----:B------:R-:W-:-:S07]  /*27e10*/  IMAD.MOV.U32 R15, RZ, RZ, -0x1 ;  /* 0xffffffffff0f7424 */ /* 0x000fce00078e00ff */
[----:B-12---:R-:W-:Y:S05]  /*27e20*/  WARPSYNC.COLLECTIVE R15, `(.L_x_2011) ;  /* 0x000000000f087348 */ /* 0x006fea0003c00000 */
[----:B------:R0:W3:Y:S02]  /*27e30*/  SHFL.IDX P6, R14, R13, R12, R11 ;  /* 0x0000000c0d0e7389 */ /* 0x0000e400000c000b */
[----:B0123--:R-:W-:Y:S01]  /*27e40*/  ENDCOLLECTIVE ;  /* 0x000000000000791b */ /* 0x00ffe20003800000 */
.L_x_2011:
[----:B------:R-:W-:Y:S05]  /*27e50*/  BSYNC B1 ;  /* 0x0000000000017941 */ /* 0x000fea0003800000 */
.L_x_2010:
[----:B------:R-:W-:Y:S01]  /*27e60*/  IMAD.MOV.U32 R13, RZ, RZ, R116 ;  /* 0x000000ffff0d7224 */ /* 0x000fe200078e0074 */
[----:B------:R-:W-:Y:S01]  /*27e70*/  MOV R115, R14 ;  /* 0x0000000e00737202 */ /* 0x000fe20000000f00 */
[----:B------:R-:W-:Y:S02]  /*27e80*/  IMAD.MOV.U32 R12, RZ, RZ, 0x1 ;  /* 0x00000001ff0c7424 */ /* 0x000fe400078e00ff */
[----:B------:R-:W-:Y:S02]  /*27e90*/  IMAD.MOV.U32 R11, RZ, RZ, 0x1c1f ;  /* 0x00001c1fff0b7424 */ /* 0x000fe400078e00ff */
[----:B------:R-:W-:-:S07]  /*27ea0*/  IMAD.MOV.U32 R15, RZ, RZ, -0x1 ;  /* 0xffffffffff0f7424 */ /* 0x000fce00078e00ff */
[----:B------:R-:W-:Y:S05]  /*27eb0*/  WARPSYNC.COLLECTIVE R15, `(.L_x_2012) ;  /* 0x000000000f087348 */ /* 0x000fea0003c00000 */
[----:B------:R0:W1:Y:S02]  /*27ec0*/  SHFL.IDX P6, R14, R13, R12, R11 ;  /* 0x0000000c0d0e7389 */ /* 0x00006400000c000b */
[----:B01----:R-:W-:Y:S01]  /*27ed0*/  ENDCOLLECTIVE ;  /* 0x000000000000791b */ /* 0x003fe20003800000 */
.L_x_2012:
[----:B------:R-:W-:Y:S01]  /*27ee0*/  MOV R116, R14 ;  /* 0x0000000e00747202 */ /* 0x000fe20000000f00 */
[----:B------:R-:W-:Y:S06]  /*27ef0*/  BRA `(.L_x_2013) ;  /* 0xfffffdd000607947 */ /* 0x000fec000383ffff */
.L_x_1648:
[----:B-1----:R1:W2:Y:S02]  /*27f00*/  SYNCS.PHASECHK.TRANS64.TRYWAIT P6, [R86+URZ+0x2a890], R87 ;  /* 0x02a89057560075a7 */ /* 0x0022a400080c017f */
[----:B--2---:R-:W-:Y:S05]  /*27f10*/  @!P6 NANOSLEEP.SYNCS 0x989680 ;  /* 0x009896800000e95d */ /* 0x004fea0003900000 */
[----:B------:R-:W2:Y:S02]  /*27f20*/  @!P6 SYNCS.PHASECHK.TRANS64 P6, [R86+URZ+0x2a890], R87 ;  /* 0x02a890575600e5a7 */ /* 0x000ea400080c007f */
[----:B--2---:R-:W-:Y:S05]  /*27f30*/  @!P6 BRA `(.L_x_1648) ;  /* 0xfffffffc00f0e947 */ /* 0x004fea000383ffff */
[----:B------:R-:W-:Y:S05]  /*27f40*/  BRA `(.L_x_2014) ;  /* 0xfffffdf000407947 */ /* 0x000fea000383ffff */
.L_x_1649:
[----:B------:R-:W-:Y:S01]  /*27f50*/  BSSY B1, `(.L_x_2015) ;  /* 0x0000008000017945 */ /* 0x000fe20003800000 */
[----:B------:R-:W-:Y:S02]  /*27f60*/  IMAD.MOV.U32 R13, RZ, RZ, R115 ;  /* 0x000000ffff0d7224 */ /* 0x000fe400078e0073 */
[----:B------:R-:W-:Y:S02]  /*27f70*/  IMAD.MOV.U32 R12, RZ, RZ, RZ ;  /* 0x000000ffff0c7224 */ /* 0x000fe400078e00ff */
[----:B------:R-:W-:Y:S02]  /*27f80*/  IMAD.MOV.U32 R11, RZ, RZ, 0x1c1f ;  /* 0x00001c1fff0b7424 */ /* 0x000fe400078e00ff */
[----:B------:R-:W-:-:S07]  /*27f90*/  IMAD.MOV.U32 R15, RZ, RZ, -0x1 ;  /* 0xffffffffff0f7424 */ /* 0x000fce00078e00ff */
[----:B-1----:R-:W-:Y:S05]  /*27fa0*/  WARPSYNC.COLLECTIVE R15, `(.L_x_2016) ;  /* 0x000000000f087348 */ /* 0x002fea0003c00000 */
[----:B------:R0:W2:Y:S02]  /*27fb0*/  SHFL.IDX P6, R14, R13, R12, R11 ;  /* 0x0000000c0d0e7389 */ /* 0x0000a400000c000b */
[----:B012---:R-:W-:Y:S01]  /*27fc0*/  ENDCOLLECTIVE ;  /* 0x000000000000791b */ /* 0x007fe20003800000 */
.L_x_2016:
[----:B------:R-:W-:Y:S05]  /*27fd0*/  BSYNC B1 ;  /* 0x0000000000017941 */ /* 0x000fea0003800000 */
.L_x_2015:
        /* <DEDUP_REMOVED lines=8> */
.L_x_2017:
[----:B------:R-:W-:Y:S01]  /*28060*/  MOV R11, R14 ;  /* 0x0000000e000b7202 */ /* 0x000fe20000000f00 */
[----:B------:R-:W-:Y:S06]  /*28070*/  BRA `(.L_x_2018) ;  /* 0xfffffdf0000c7947 */ /* 0x000fec000383ffff */
.L_x_1662:
[----:B------:R-:W-:Y:S01]  /*28080*/  BSSY B1, `(.L_x_2019) ;  /* 0x0000008000017945 */ /* 0x000fe20003800000 */
[----:B--234-:R-:W-:Y:S02]  /*28090*/  IMAD.MOV.U32 R13, RZ, RZ, R115 ;  /* 0x000000ffff0d7224 */ /* 0x01cfe400078e0073 */
[----:B------:R-:W-:Y:S02]  /*280a0*/  IMAD.MOV.U32 R12, RZ, RZ, 0x1 ;  /* 0x00000001ff0c7424 */ /* 0x000fe400078e00ff */
[----:B------:R-:W-:Y:S02]  /*280b0*/  IMAD.MOV.U32 R11, RZ, RZ, 0x1c1f ;  /* 0x00001c1fff0b7424 */ /* 0x000fe400078e00ff */
[----:B------:R-:W-:-:S07]  /*280c0*/  IMAD.MOV.U32 R15, RZ, RZ, -0x1 ;  /* 0xffffffffff0f7424 */ /* 0x000fce00078e00ff */
[----:B01----:R-:W-:Y:S05]  /*280d0*/  WARPSYNC.COLLECTIVE R15, `(.L_x_2020) ;  /* 0x000000000f087348 */ /* 0x003fea0003c00000 */
[----:B------:R2:W3:Y:S02]  /*280e0*/  SHFL.IDX P6, R14, R13, R12, R11 ;  /* 0x0000000c0d0e7389 */ /* 0x0004e400000c000b */
[----:B0123--:R-:W-:Y:S01]  /*280f0*/  ENDCOLLECTIVE ;  /* 0x000000000000791b */ /* 0x00ffe20003800000 */
.L_x_2020:
[----:B------:R-:W-:Y:S05]  /*28100*/  BSYNC B1 ;  /* 0x0000000000017941 */ /* 0x000fea0003800000 */
.L_x_2019:
        /* <DEDUP_REMOVED lines=8> */
.L_x_2021:
[----:B------:R-:W-:Y:S01]  /*28190*/  MOV R116, R14 ;  /* 0x0000000e00747202 */ /* 0x000fe20000000f00 */
[----:B------:R-:W-:Y:S06]  /*281a0*/  BRA `(.L_x_2022) ;  /* 0xfffffe04007c7947 */ /* 0x000fec000383ffff */
.L_x_1675:
[----:B0-----:R0:W1:Y:S02]  /*281b0*/  SYNCS.PHASECHK.TRANS64.TRYWAIT P4, [R86+URZ+0x2a890], R87 ;  /* 0x02a89057560075a7 */ /* 0x001064000808017f */
[----:B-1----:R-:W-:Y:S05]  /*281c0*/  @!P4 NANOSLEEP.SYNCS 0x989680 ;  /* 0x009896800000c95d */ /* 0x002fea0003900000 */
[----:B------:R-:W1:Y:S02]  /*281d0*/  @!P4 SYNCS.PHASECHK.TRANS64 P4, [R86+URZ+0x2a890], R87 ;  /* 0x02a890575600c5a7 */ /* 0x000e64000808007f */
[----:B-1----:R-:W-:Y:S05]  /*281e0*/  @!P4 BRA `(.L_x_1675) ;  /* 0xfffffffc00f0c947 */ /* 0x002fea000383ffff */
[----:B------:R-:W-:Y:S05]  /*281f0*/  BRA `(.L_x_2023) ;  /* 0xfffffe1c001c7947 */ /* 0x000fea000383ffff */
.L_x_1676:
        /* <DEDUP_REMOVED lines=8> */
.L_x_2025:
[----:B------:R-:W-:Y:S05]  /*28280*/  BSYNC B1 ;  /* 0x0000000000017941 */ /* 0x000fea0003800000 */
.L_x_2024:
        /* <DEDUP_REMOVED lines=8> */
.L_x_2026:
[----:B------:R-:W-:Y:S01]  /*28310*/  MOV R37, R14 ;  /* 0x0000000e00257202 */ /* 0x000fe20000000f00 */
[----:B------:R-:W-:Y:S06]  /*28320*/  BRA `(.L_x_2027) ;  /* 0xfffffe1c00407947 */ /* 0x000fec000383ffff */
.L_x_1679:
[----:B------:R-:W-:Y:S01]  /*28330*/  BSSY B1, `(.L_x_2028) ;  /* 0x0000008000017945 */ /* 0x000fe20003800000 */
[----:B----4-:R-:W-:Y:S02]  /*28340*/  IMAD.MOV.U32 R13, RZ, RZ, R39 ;  /* 0x000000ffff0d7224 */ /* 0x010fe400078e0027 */
[----:B------:R-:W-:Y:S02]  /*28350*/  IMAD.MOV.U32 R12, RZ, RZ, 0x1 ;  /* 0x00000001ff0c7424 */ /* 0x000fe400078e00ff */
[----:B------:R-:W-:Y:S02]  /*28360*/  IMAD.MOV.U32 R11, RZ, RZ, 0x1c1f ;  /* 0x00001c1fff0b7424 */ /* 0x000fe400078e00ff */
[----:B------:R-:W-:-:S07]  /*28370*/  IMAD.MOV.U32 R15, RZ, RZ, -0x1 ;  /* 0xffffffffff0f7424 */ /* 0x000fce00078e00ff */
[----:B0123--:R-:W-:Y:S05]  /*28380*/  WARPSYNC.COLLECTIVE R15, `(.L_x_2029) ;  /* 0x000000000f087348 */ /* 0x00ffea0003c00000 */
[----:B------:R4:W0:Y:S02]  /*28390*/  SHFL.IDX P6, R14, R13, R12, R11 ;  /* 0x0000000c0d0e7389 */ /* 0x00082400000c000b */
[----:B01234-:R-:W-:Y:S01]  /*283a0*/  ENDCOLLECTIVE ;  /* 0x000000000000791b */ /* 0x01ffe20003800000 */
.L_x_2029:
[----:B------:R-:W-:Y:S05]  /*283b0*/  BSYNC B1 ;  /* 0x0000000000017941 */ /* 0x000fea0003800000 */
.L_x_2028:
        /* <DEDUP_REMOVED lines=8> */
.L_x_2030:
[----:B------:R-:W-:Y:S01]  /*28440*/  MOV R37, R14 ;  /* 0x0000000e00257202 */ /* 0x000fe20000000f00 */
[----:B------:R-:W-:Y:S06]  /*28450*/  BRA `(.L_x_2031) ;  /* 0xfffffe1c009c7947 */ /* 0x000fec000383ffff */
.L_x_1683:
[----:B---3--:R3:W0:Y:S02]  /*28460*/  SYNCS.PHASECHK.TRANS64.TRYWAIT P0, [R86+URZ+0x2a8b0], R87 ;  /* 0x02a8b057560075a7 */ /* 0x008624000800017f */
[----:B0-----:R-:W-:Y:S05]  /*28470*/  @!P0 NANOSLEEP.SYNCS 0x989680 ;  /* 0x009896800000895d */ /* 0x001fea0003900000 */
[----:B------:R-:W0:Y:S02]  /*28480*/  @!P0 SYNCS.PHASECHK.TRANS64 P0, [R86+URZ+0x2a8b0], R87 ;  /* 0x02a8b057560085a7 */ /* 0x000e24000800007f */
[----:B0-----:R-:W-:Y:S05]  /*28490*/  @!P0 BRA `(.L_x_1683) ;  /* 0xfffffffc00f08947 */ /* 0x001fea000383ffff */
[----:B------:R-:W-:Y:S05]  /*284a0*/  BRA `(.L_x_2032) ;  /* 0xfffffe2000747947 */ /* 0x000fea000383ffff */
.L_x_1709:
        /* <DEDUP_REMOVED lines=8> */
.L_x_2034:
[----:B------:R-:W-:Y:S05]  /*28530*/  BSYNC B1 ;  /* 0x0000000000017941 */ /* 0x000fea0003800000 */
.L_x_2033:
        /* <DEDUP_REMOVED lines=8> */
.L_x_2035:
[----:B------:R-:W-:Y:S01]  /*285c0*/  IMAD.MOV.U32 R13, RZ, RZ, R8 ;  /* 0x000000ffff0d7224 */ /* 0x000fe200078e0008 */
[----:B------:R-:W-:-:S07]  /*285d0*/  MOV R0, R14 ;  /* 0x0000000e00007202 */ /* 0x000fce0000000f00 */
[----:B------:R-:W-:Y:S05]  /*285e0*/  WARPSYNC.COLLECTIVE R15, `(.L_x_2036) ;  /* 0x000000000f087348 */ /* 0x000fea0003c00000 */
[----:B------:R0:W1:Y:S02]  /*285f0*/  SHFL.IDX P6, R14, R13, R12, R11 ;  /* 0x0000000c0d0e7389 */ /* 0x00006400000c000b */
[----:B01----:R-:W-:Y:S01]  /*28600*/  ENDCOLLECTIVE ;  /* 0x000000000000791b */ /* 0x003fe20003800000 */
.L_x_2036:
[----:B------:R-:W-:Y:S02]  /*28610*/  IMAD.MOV.U32 R13, RZ, RZ, R4 ;  /* 0x000000ffff0d7224 */ /* 0x000fe400078e0004 */
[----:B------:R-:W-:-:S07]  /*28620*/  IMAD.MOV.U32 R5, RZ, RZ, R14 ;  /* 0x000000ffff057224 */ /* 0x000fce00078e000e */
[----:B------:R-:W-:Y:S05]  /*28630*/  WARPSYNC.COLLECTIVE R15, `(.L_x_2037) ;  /* 0x000000000f087348 */ /* 0x000fea0003c00000 */
[----:B------:R0:W1:Y:S02]  /*28640*/  SHFL.IDX P6, R14, R13, R12, R11 ;  /* 0x0000000c0d0e7389 */ /* 0x00006400000c000b */
[----:B01----:R-:W-:Y:S01]  /*28650*/  ENDCOLLECTIVE ;  /* 0x000000000000791b */ /* 0x003fe20003800000 */
.L_x_2037:
[----:B------:R-:W-:Y:S05]  /*28660*/  BRA `(.L_x_2038) ;  /* 0xfffffe3400087947 */ /* 0x000fea000383ffff */
.L_x_1712:
[----:B------:R-:W-:Y:S01]  /*28670*/  BSSY B1, `(.L_x_2039) ;  /* 0x0000008000017945 */ /* 0x000fe20003800000 */
[----:B------:R-:W-:Y:S01]  /*28680*/  IMAD.MOV.U32 R13, RZ, RZ, R7 ;  /* 0x000000ffff0d7224 */ /* 0x000fe200078e0007 */
[----:B------:R-:W-:Y:S01]  /*28690*/  MOV R12, 0x1 ;  /* 0x00000001000c7802 */ /* 0x000fe20000000f00 */
[----:B------:R-:W-:Y:S02]  /*286a0*/  IMAD.MOV.U32 R11, RZ, RZ, 0x1c1f ;  /* 0x00001c1fff0b7424 */ /* 0x000fe400078e00ff */
[----:B------:R-:W-:-:S07]  /*286b0*/  IMAD.MOV.U32 R15, RZ, RZ, -0x1 ;  /* 0xffffffffff0f7424 */ /* 0x000fce00078e00ff */
[----:B0---4-:R-:W-:Y:S05]  /*286c0*/  WARPSYNC.COLLECTIVE R15, `(.L_x_2040) ;  /* 0x000000000f087348 */ /* 0x011fea0003c00000 */
[----:B----4-:R1:W2:Y:S02]  /*286d0*/  SHFL.IDX P6, R14, R13, R12, R11 ;  /* 0x0000000c0d0e7389 */ /* 0x0102a400000c000b */
[----:B012---:R-:W-:Y:S01]  /*286e0*/  ENDCOLLECTIVE ;  /* 0x000000000000791b */ /* 0x007fe20003800000 */
.L_x_2040:
[----:B------:R-:W-:Y:S05]  /*286f0*/  BSYNC B1 ;  /* 0x0000000000017941 */ /* 0x000fea0003800000 */
.L_x_2039:
[----:B------:R-:W-:Y:S01]  /*28700*/  IMAD.MOV.U32 R13, RZ, RZ, R6 ;  /* 0x000000ffff0d7224 */ /* 0x000fe200078e0006 */
[----:B------:R-:W-:Y:S01]  /*28710*/  MOV R12, 0x1 ;  /* 0x00000001000c7802 */ /* 0x000fe20000000f00 */
[----:B------:R-:W-:Y:S02]  /*28720*/  IMAD.MOV.U32 R11, RZ, RZ, 0x1c1f ;  /* 0x00001c1fff0b7424 */ /* 0x000fe400078e00ff */
[----:B------:R-:W-:Y:S02]  /*28730*/  IMAD.MOV.U32 R15, RZ, RZ, -0x1 ;  /* 0xffffffffff0f7424 */ /* 0x000fe400078e00ff */
[----:B------:R-:W-:-:S07]  /*28740*/  IMAD.MOV.U32 R3, RZ, RZ, R14 ;  /* 0x000000ffff037224 */ /* 0x000fce00078e000e */
[----:B------:R-:W-:Y:S05]  /*28750*/  WARPSYNC.COLLECTIVE R15, `(.L_x_2041) ;  /* 0x000000000f087348 */ /* 0x000fea0003c00000 */
[----:B------:R0:W1:Y:S02]  /*28760*/  SHFL.IDX P6, R14, R13, R12, R11 ;  /* 0x0000000c0d0e7389 */ /* 0x00006400000c000b */
[----:B01----:R-:W-:Y:S01]  /*28770*/  ENDCOLLECTIVE ;  /* 0x000000000000791b */ /* 0x003fe20003800000 */
.L_x_2041:
[----:B------:R-:W-:Y:S02]  /*28780*/  IMAD.MOV.U32 R13, RZ, RZ, R8 ;  /* 0x000000ffff0d7224 */ /* 0x000fe400078e0008 */
[----:B------:R-:W-:-:S07]  /*28790*/  IMAD.MOV.U32 R0, RZ, RZ, R14 ;  /* 0x000000ffff007224 */ /* 0x000fce00078e000e */
[----:B------:R-:W-:Y:S05]  /*287a0*/  WARPSYNC.COLLECTIVE R15, `(.L_x_2042) ;  /* 0x000000000f087348 */ /* 0x000fea0003c00000 */
[----:B------:R0:W1:Y:S02]  /*287b0*/  SHFL.IDX P6, R14, R13, R12, R11 ;  /* 0x0000000c0d0e7389 */ /* 0x00006400000c000b */
[----:B01----:R-:W-:Y:S01]  /*287c0*/  ENDCOLLECTIVE ;  /* 0x000000000000791b */ /* 0x003fe20003800000 */
.L_x_2042:
[----:B------:R-:W-:Y:S01]  /*287d0*/  IMAD.MOV.U32 R13, RZ, RZ, R4 ;  /* 0x000000ffff0d7224 */ /* 0x000fe200078e0004 */
[----:B------:R-:W-:-:S07]  /*287e0*/  MOV R5, R14 ;  /* 0x0000000e00057202 */ /* 0x000fce0000000f00 */
[----:B------:R-:W-:Y:S05]  /*287f0*/  WARPSYNC.COLLECTIVE R15, `(.L_x_2043) ;  /* 0x000000000f087348 */ /* 0x000fea0003c00000 */
[----:B------:R0:W1:Y:S02]  /*28800*/  SHFL.IDX P6, R14, R13, R12, R11 ;  /* 0x0000000c0d0e7389 */ /* 0x00006400000c000b */
[----:B01----:R-:W-:Y:S01]  /*28810*/  ENDCOLLECTIVE ;  /* 0x000000000000791b */ /* 0x003fe20003800000 */
.L_x_2043:
[----:B------:R-:W-:Y:S01]  /*28820*/  IMAD.MOV.U32 R4, RZ, RZ, R14 ;  /* 0x000000ffff047224 */ /* 0x000fe200078e000e */
[----:B------:R-:W-:Y:S06]  /*28830*/  BRA `(.L_x_2044) ;  /* 0xfffffe3800947947 */ /* 0x000fec000383ffff */
.L_x_1716:
[----:B0-----:R0:W1:Y:S02]  /*28840*/  SYNCS.PHASECHK.TRANS64.TRYWAIT P0, [R18+URZ+0x2a800], R5 ;  /* 0x02a80005120075a7 */ /* 0x001064000800017f */
[----:B-1----:R-:W-:Y:S05]  /*28850*/  @!P0 NANOSLEEP.SYNCS 0x989680 ;  /* 0x009896800000895d */ /* 0x002fea0003900000 */
[----:B------:R-:W1:Y:S02]  /*28860*/  @!P0 SYNCS.PHASECHK.TRANS64 P0, [R18+URZ+0x2a800], R5 ;  /* 0x02a80005120085a7 */ /* 0x000e64000800007f */
[----:B-1----:R-:W-:Y:S05]  /*28870*/  @!P0 BRA `(.L_x_1716) ;  /* 0xfffffffc00f08947 */ /* 0x002fea000383ffff */
[----:B------:R-:W-:Y:S05]  /*28880*/  BRA `(.L_x_2045) ;  /* 0xfffffe4000a47947 */ /* 0x000fea000383ffff */
.L_x_1740:
        /* <DEDUP_REMOVED lines=8> */
.L_x_2047:
[----:B------:R-:W-:Y:S05]  /*28910*/  BSYNC B1 ;  /* 0x0000000000017941 */ /* 0x000fea0003800000 */
.L_x_2046:
[----:B------:R-:W-:Y:S01]  /*28920*/  IMAD.MOV.U32 R13, RZ, RZ, R6 ;  /* 0x000000ffff0d7224 */ /* 0x000fe200078e0006 */
[----:B------:R-:W-:Y:S01]  /*28930*/  MOV R11, 0x1c1f ;  /* 0x00001c1f000b7802 */ /* 0x000fe20000000f00 */
[----:B------:R-:W-:Y:S02]  /*28940*/  IMAD.MOV.U32 R12, RZ, RZ, RZ ;  /* 0x000000ffff0c7224 */ /* 0x000fe400078e00ff */
[----:B------:R-:W-:Y:S02]  /*28950*/  IMAD.MOV.U32 R15, RZ, RZ, -0x1 ;  /* 0xffffffffff0f7424 */ /* 0x000fe400078e00ff */
[----:B------:R-:W-:-:S07]  /*28960*/  IMAD.MOV.U32 R3, RZ, RZ, R14 ;  /* 0x000000ffff037224 */ /* 0x000fce00078e000e */
[----:B------:R-:W-:Y:S05]  /*28970*/  WARPSYNC.COLLECTIVE R15, `(.L_x_2048) ;  /* 0x000000000f087348 */ /* 0x000fea0003c00000 */
[----:B------:R0:W1:Y:S02]  /*28980*/  SHFL.IDX P6, R14, R13, R12, R11 ;  /* 0x0000000c0d0e7389 */ /* 0x00006400000c000b */
[----:B01----:R-:W-:Y:S01]  /*28990*/  ENDCOLLECTIVE ;  /* 0x000000000000791b */ /* 0x003fe20003800000 */
.L_x_2048:
[----:B------:R-:W-:Y:S02]  /*289a0*/  IMAD.MOV.U32 R13, RZ, RZ, R21 ;  /* 0x000000ffff0d7224 */ /* 0x000fe400078e0015 */
[----:B------:R-:W-:-:S07]  /*289b0*/  IMAD.MOV.U32 R0, RZ, RZ, R14 ;  /* 0x000000ffff007224 */ /* 0x000fce00078e000e */
[----:B------:R-:W-:Y:S05]  /*289c0*/  WARPSYNC.COLLECTIVE R15, `(.L_x_2049) ;  /* 0x000000000f087348 */ /* 0x000fea0003c00000 */
[----:B------:R0:W1:Y:S02]  /*289d0*/  SHFL.IDX P6, R14, R13, R12, R11 ;  /* 0x0000000c0d0e7389 */ /* 0x00006400000c000b */
[----:B01----:R-:W-:Y:S01]  /*289e0*/  ENDCOLLECTIVE ;  /* 0x000000000000791b */ /* 0x003fe20003800000 */
.L_x_2049:
[----:B------:R-:W-:Y:S01]  /*289f0*/  MOV R13, R20 ;  /* 0x00000014000d7202 */ /* 0x000fe20000000f00 */
[----:B------:R-:W-:-:S07]  /*28a00*/  IMAD.MOV.U32 R5, RZ, RZ, R14 ;  /* 0x000000ffff057224 */ /* 0x000fce00078e000e */
[----:B------:R-:W-:Y:S05]  /*28a10*/  WARPSYNC.COLLECTIVE R15, `(.L_x_2050) ;  /* 0x000000000f087348 */ /* 0x000fea0003c00000 */
[----:B------:R0:W1:Y:S02]  /*28a20*/  SHFL.IDX P6, R14, R13, R12, R11 ;  /* 0x0000000c0d0e7389 */ /* 0x00006400000c000b */
[----:B01----:R-:W-:Y:S01]  /*28a30*/  ENDCOLLECTIVE ;  /* 0x000000000000791b */ /* 0x003fe20003800000 */
.L_x_2050:
[----:B------:R-:W-:Y:S05]  /*28a40*/  BRA `(.L_x_2051) ;  /* 0xfffffe6400747947 */ /* 0x000fea000383ffff */
.L_x_1743:
[----:B------:R-:W-:Y:S01]  /*28a50*/  BSSY B1, `(.L_x_2052) ;  /* 0x0000008000017945 */ /* 0x000fe20003800000 */
[----:B------:R-:W-:Y:S02]  /*28a60*/  IMAD.MOV.U32 R13, RZ, RZ, R7 ;  /* 0x000000ffff0d7224 */ /* 0x000fe400078e0007 */
[----:B------:R-:W-:Y:S02]  /*28a70*/  IMAD.MOV.U32 R12, RZ, RZ, 0x1 ;  /* 0x00000001ff0c7424 */ /* 0x000fe400078e00ff */
[----:B------:R-:W-:Y:S02]  /*28a80*/  IMAD.MOV.U32 R11, RZ, RZ, 0x1c1f ;  /* 0x00001c1fff0b7424 */ /* 0x000fe400078e00ff */
[----:B------:R-:W-:-:S07]  /*28a90*/  IMAD.MOV.U32 R15, RZ, RZ, -0x1 ;  /* 0xffffffffff0f7424 */ /* 0x000fce00078e00ff */
[----:B0---4-:R-:W-:Y:S05]  /*28aa0*/  WARPSYNC.COLLECTIVE R15, `(.L_x_2053) ;  /* 0x000000000f087348 */ /* 0x011fea0003c00000 */
[----:B----4-:R1:W2:Y:S02]  /*28ab0*/  SHFL.IDX P6, R14, R13, R12, R11 ;  /* 0x0000000c0d0e7389 */ /* 0x0102a400000c000b */
[----:B012---:R-:W-:Y:S01]  /*28ac0*/  ENDCOLLECTIVE ;  /* 0x000000000000791b */ /* 0x007fe20003800000 */
.L_x_2053:
[----:B------:R-:W-:Y:S05]  /*28ad0*/  BSYNC B1 ;  /* 0x0000000000017941 */ /* 0x000fea0003800000 */
.L_x_2052:
        /* <DEDUP_REMOVED lines=8> */
.L_x_2054:
[----:B------:R-:W-:Y:S01]  /*28b60*/  IMAD.MOV.U32 R13, RZ, RZ, R21 ;  /* 0x000000ffff0d7224 */ /* 0x000fe200078e0015 */
[----:B------:R-:W-:-:S07]  /*28b70*/  MOV R0, R14 ;  /* 0x0000000e00007202 */ /* 0x000fce0000000f00 */
[----:B------:R-:W-:Y:S05]  /*28b80*/  WARPSYNC.COLLECTIVE R15, `(.L_x_2055) ;  /* 0x000000000f087348 */ /* 0x000fea0003c00000 */
[----:B------:R0:W1:Y:S02]  /*28b90*/  SHFL.IDX P6, R14, R13, R12, R11 ;  /* 0x0000000c0d0e7389 */ /* 0x00006400000c000b */
[----:B01----:R-:W-:Y:S01]  /*28ba0*/  ENDCOLLECTIVE ;  /* 0x000000000000791b */ /* 0x003fe20003800000 */
.L_x_2055:
[----:B------:R-:W-:Y:S02]  /*28bb0*/  IMAD.MOV.U32 R13, RZ, RZ, R20 ;  /* 0x000000ffff0d7224 */ /* 0x000fe400078e0014 */
[----:B------:R-:W-:-:S07]  /*28bc0*/  IMAD.MOV.U32 R21, RZ, RZ, R14 ;  /* 0x000000ffff157224 */ /* 0x000fce00078e000e */
[----:B------:R-:W-:Y:S05]  /*28bd0*/  WARPSYNC.COLLECTIVE R15, `(.L_x_2056) ;  /* 0x000000000f087348 */ /* 0x000fea0003c00000 */
[----:B------:R0:W1:Y:S02]  /*28be0*/  SHFL.IDX P6, R14, R13, R12, R11 ;  /* 0x0000000c0d0e7389 */ /* 0x00006400000c000b */
[----:B01----:R-:W-:Y:S01]  /*28bf0*/  ENDCOLLECTIVE ;  /* 0x000000000000791b */ /* 0x003fe20003800000 */
.L_x_2056:
[----:B------:R-:W-:Y:S01]  /*28c00*/  IMAD.MOV.U32 R20, RZ, RZ, R14 ;  /* 0x000000ffff147224 */ /* 0x000fe200078e000e */
[----:B------:R-:W-:Y:S06]  /*28c10*/  BRA `(.L_x_2057) ;  /* 0xfffffe6800987947 */ /* 0x000fec000383ffff */
.L_x_1747:
[----:B0-----:R0:W1:Y:S02]  /*28c20*/  SYNCS.PHASECHK.TRANS64.TRYWAIT P0, [R18+URZ+0x2a800], R21 ;  /* 0x02a80015120075a7 */ /* 0x001064000800017f */
[----:B-1----:R-:W-:Y:S05]  /*28c30*/  @!P0 NANOSLEEP.SYNCS 0x989680 ;  /* 0x009896800000895d */ /* 0x002fea0003900000 */
[----:B------:R-:W1:Y:S02]  /*28c40*/  @!P0 SYNCS.PHASECHK.TRANS64 P0, [R18+URZ+0x2a800], R21 ;  /* 0x02a80015120085a7 */ /* 0x000e64000800007f */
[----:B-1----:R-:W-:Y:S05]  /*28c50*/  @!P0 BRA `(.L_x_1747) ;  /* 0xfffffffc00f08947 */ /* 0x002fea000383ffff */
[----:B------:R-:W-:Y:S05]  /*28c60*/  BRA `(.L_x_2058) ;  /* 0xfffffe7000107947 */ /* 0x000fea000383ffff */
.L_x_1761:
[----:B-1----:R1:W3:Y:S02]  /*28c70*/  SYNCS.PHASECHK.TRANS64.TRYWAIT P1, [R9+URZ+0x2a830], R0 ;  /* 0x02a83000090075a7 */ /* 0x0022e4000802017f */
[----:B---3--:R-:W-:Y:S05]  /*28c80*/  @!P1 NANOSLEEP.SYNCS 0x989680 ;  /* 0x009896800000995d */ /* 0x008fea0003900000 */
[----:B------:R-:W3:Y:S02]  /*28c90*/  @!P1 SYNCS.PHASECHK.TRANS64 P1, [R9+URZ+0x2a830], R0 ;  /* 0x02a83000090095a7 */ /* 0x000ee4000802007f */
[----:B---3--:R-:W-:Y:S05]  /*28ca0*/  @!P1 BRA `(.L_x_1761) ;  /* 0xfffffffc00f09947 */ /* 0x008fea000383ffff */
[----:B------:R-:W-:Y:S05]  /*28cb0*/  BRA `(.L_x_1760) ;  /* 0xfffffe9400ac7947 */ /* 0x000fea000383ffff */
.L_x_1782:
[----:B-1----:R1:W2:Y:S02]  /*28cc0*/  SYNCS.PHASECHK.TRANS64.TRYWAIT P1, [R5+URZ+0x2a830], R14 ;  /* 0x02a8300e050075a7 */ /* 0x0022a4000802017f */
[----:B--2---:R-:W-:Y:S05]  /*28cd0*/  @!P1 NANOSLEEP.SYNCS 0x989680 ;  /* 0x009896800000995d */ /* 0x004fea0003900000 */
[----:B------:R-:W2:Y:S02]  /*28ce0*/  @!P1 SYNCS.PHASECHK.TRANS64 P1, [R5+URZ+0x2a830], R14 ;  /* 0x02a8300e050095a7 */ /* 0x000ea4000802007f */
[----:B--2---:R-:W-:Y:S05]  /*28cf0*/  @!P1 BRA `(.L_x_1782) ;  /* 0xfffffffc00f09947 */ /* 0x004fea000383ffff */
[----:B------:R-:W-:Y:S05]  /*28d00*/  BRA `(.L_x_1781) ;  /* 0xfffffec400587947 */ /* 0x000fea000383ffff */
.L_x_1787:
[----:B-1----:R1:W2:Y:S02]  /*28d10*/  SYNCS.PHASECHK.TRANS64.TRYWAIT P1, [R14+URZ+0x2a850], R2 ;  /* 0x02a850020e0075a7 */ /* 0x0022a4000802017f */
[----:B--2---:R-:W-:Y:S05]  /*28d20*/  @!P1 NANOSLEEP.SYNCS 0x989680 ;  /* 0x009896800000995d */ /* 0x004fea0003900000 */
[----:B------:R-:W2:Y:S02]  /*28d30*/  @!P1 SYNCS.PHASECHK.TRANS64 P1, [R14+URZ+0x2a850], R2 ;  /* 0x02a850020e0095a7 */ /* 0x000ea4000802007f */
[----:B--2---:R-:W-:Y:S05]  /*28d40*/  @!P1 BRA `(.L_x_1787) ;  /* 0xfffffffc00f09947 */ /* 0x004fea000383ffff */
[----:B------:R-:W-:Y:S05]  /*28d50*/  BRA `(.L_x_1786) ;  /* 0xfffffed000507947 */ /* 0x000fea000383ffff */
.L_x_1809:
[----:B-1----:R1:W2:Y:S02]  /*28d60*/  SYNCS.PHASECHK.TRANS64.TRYWAIT P1, [R15+URZ+0x2a830], R10 ;  /* 0x02a8300a0f0075a7 */ /* 0x0022a4000802017f */
[----:B--2---:R-:W-:Y:S05]  /*28d70*/  @!P1 NANOSLEEP.SYNCS 0x989680 ;  /* 0x009896800000995d */ /* 0x004fea0003900000 */
[----:B------:R-:W2:Y:S02]  /*28d80*/  @!P1 SYNCS.PHASECHK.TRANS64 P1, [R15+URZ+0x2a830], R10 ;  /* 0x02a8300a0f0095a7 */ /* 0x000ea4000802007f */
[----:B--2---:R-:W-:Y:S05]  /*28d90*/  @!P1 BRA `(.L_x_1809) ;  /* 0xfffffffc00f09947 */ /* 0x004fea000383ffff */
[----:B------:R-:W-:Y:S05]  /*28da0*/  BRA `(.L_x_1808) ;  /* 0xfffffef800a07947 */ /* 0x000fea000383ffff */
.L_x_1814:
[----:B-1----:R1:W2:Y:S02]  /*28db0*/  SYNCS.PHASECHK.TRANS64.TRYWAIT P1, [R10+URZ+0x2a850], R2 ;  /* 0x02a850020a0075a7 */ /* 0x0022a4000802017f */
[----:B--2---:R-:W-:Y:S05]  /*28dc0*/  @!P1 NANOSLEEP.SYNCS 0x989680 ;  /* 0x009896800000995d */ /* 0x004fea0003900000 */
[----:B------:R-:W2:Y:S02]  /*28dd0*/  @!P1 SYNCS.PHASECHK.TRANS64 P1, [R10+URZ+0x2a850], R2 ;  /* 0x02a850020a0095a7 */ /* 0x000ea4000802007f */
[----:B--2---:R-:W-:Y:S05]  /*28de0*/  @!P1 BRA `(.L_x_1814) ;  /* 0xfffffffc00f09947 */ /* 0x004fea000383ffff */
[----:B------:R-:W-:Y:S05]  /*28df0*/  BRA `(.L_x_1813) ;  /* 0xffffff0400987947 */ /* 0x000fea000383ffff */
.L_x_1824:
[----:B-1----:R1:W2:Y:S02]  /*28e00*/  SYNCS.PHASECHK.TRANS64.TRYWAIT P1, [R14+URZ+0x2a830], R3 ;  /* 0x02a830030e0075a7 */ /* 0x0022a4000802017f */
[----:B--2---:R-:W-:Y:S05]  /*28e10*/  @!P1 NANOSLEEP.SYNCS 0x989680 ;  /* 0x009896800000995d */ /* 0x004fea0003900000 */
[----:B------:R-:W2:Y:S02]  /*28e20*/  @!P1 SYNCS.PHASECHK.TRANS64 P1, [R14+URZ+0x2a830], R3 ;  /* 0x02a830030e0095a7 */ /* 0x000ea4000802007f */
[----:B--2---:R-:W-:Y:S05]  /*28e30*/  @!P1 BRA `(.L_x_1824) ;  /* 0xfffffffc00f09947 */ /* 0x004fea000383ffff */
[----:B------:R-:W-:Y:S05]  /*28e40*/  BRA `(.L_x_1823) ;  /* 0xffffff18008c7947 */ /* 0x000fea000383ffff */
.L_x_1829:
[----:B--2---:R2:W3:Y:S02]  /*28e50*/  SYNCS.PHASECHK.TRANS64.TRYWAIT P1, [R12+URZ+0x2a850], R2 ;  /* 0x02a850020c0075a7 */ /* 0x0044e4000802017f */
[----:B---3--:R-:W-:Y:S05]  /*28e60*/  @!P1 NANOSLEEP.SYNCS 0x989680 ;  /* 0x009896800000995d */ /* 0x008fea0003900000 */
[----:B------:R-:W3:Y:S02]  /*28e70*/  @!P1 SYNCS.PHASECHK.TRANS64 P1, [R12+URZ+0x2a850], R2 ;  /* 0x02a850020c0095a7 */ /* 0x000ee4000802007f */
[----:B---3--:R-:W-:Y:S05]  /*28e80*/  @!P1 BRA `(.L_x_1829) ;  /* 0xfffffffc00f09947 */ /* 0x008fea000383ffff */
[----:B------:R-:W-:Y:S05]  /*28e90*/  BRA `(.L_x_1828) ;  /* 0xffffff2400847947 */ /* 0x000fea000383ffff */
.L_x_1845:
[----:B-1----:R1:W2:Y:S02]  /*28ea0*/  SYNCS.PHASECHK.TRANS64.TRYWAIT P1, [R13+URZ+0x2a850], R2 ;  /* 0x02a850020d0075a7 */ /* 0x0022a4000802017f */
[----:B--2---:R-:W-:Y:S05]  /*28eb0*/  @!P1 NANOSLEEP.SYNCS 0x989680 ;  /* 0x009896800000995d */ /* 0x004fea0003900000 */
[----:B------:R-:W2:Y:S02]  /*28ec0*/  @!P1 SYNCS.PHASECHK.TRANS64 P1, [R13+URZ+0x2a850], R2 ;  /* 0x02a850020d0095a7 */ /* 0x000ea4000802007f */
[----:B--2---:R-:W-:Y:S05]  /*28ed0*/  @!P1 BRA `(.L_x_1845) ;  /* 0xfffffffc00f09947 */ /* 0x004fea000383ffff */
[----:B------:R-:W-:Y:S05]  /*28ee0*/  BRA `(.L_x_1844) ;  /* 0xffffff4c00f07947 */ /* 0x000fea000383ffff */
.L_x_1890:
[----:B------:R-:W0:Y:S01]  /*28ef0*/  S2R R12, SR_TID.X ;  /* 0x00000000000c7919 */ /* 0x000e220000002100 */
[----:B------:R-:W-:Y:S01]  /*28f00*/  BSSY B1, `(.L_x_2059) ;  /* 0x000000a000017945 */ /* 0x000fe20003800000 */
[----:B------:R-:W-:Y:S02]  /*28f10*/  IMAD.MOV.U32 R11, RZ, RZ, 0x1f ;  /* 0x0000001fff0b7424 */ /* 0x000fe400078e00ff */
[----:B------:R-:W-:Y:S01]  /*28f20*/  IMAD.MOV.U32 R15, RZ, RZ, -0x1 ;  /* 0xffffffffff0f7424 */ /* 0x000fe200078e00ff */
[----:B0-----:R-:W-:-:S04]  /*28f30*/  SHF.R.U32.HI R12, RZ, 0x5, R12 ;  /* 0x00000005ff0c7819 */ /* 0x001fc8000001160c */
[----:B------:R-:W-:-:S04]  /*28f40*/  LOP3.LUT R12, R12, 0x3, RZ, 0xc0, !PT ;  /* 0x000000030c0c7812 */ /* 0x000fc800078ec0ff */
[----:B------:R-:W-:Y:S01]  /*28f50*/  MOV R13, R12 ;  /* 0x0000000c000d7202 */ /* 0x000fe20000000f00 */
[----:B------:R-:W-:-:S07]  /*28f60*/  IMAD.MOV.U32 R12, RZ, RZ, RZ ;  /* 0x000000ffff0c7224 */ /* 0x000fce00078e00ff */
[----:B------:R-:W-:Y:S05]  /*28f70*/  WARPSYNC.COLLECTIVE R15, `(.L_x_2060) ;  /* 0x000000000f087348 */ /* 0x000fea0003c00000 */
[----:B------:R0:W1:Y:S02]  /*28f80*/  SHFL.IDX P6, R14, R13, R12, R11 ;  /* 0x0000000c0d0e7389 */ /* 0x00006400000c000b */
[----:B01----:R-:W-:Y:S01]  /*28f90*/  ENDCOLLECTIVE ;  /* 0x000000000000791b */ /* 0x003fe20003800000 */
.L_x_2060:
[----:B------:R-:W-:Y:S05]  /*28fa0*/  BSYNC B1 ;  /* 0x0000000000017941 */ /* 0x000fea0003800000 */
.L_x_2059:
[----:B------:R-:W-:Y:S05]  /*28fb0*/  BRA `(.L_x_2061) ;  /* 0xffffff8c00c47947 */ /* 0x000fea000383ffff */
.L_x_1892:
[----:B------:R-:W-:Y:S01]  /*28fc0*/  BSSY B1, `(.L_x_2062) ;  /* 0x0000006000017945 */ /* 0x000fe20003800000 */
[----:B------:R-:W-:-:S07]  /*28fd0*/  IMAD.MOV.U32 R15, RZ, RZ, -0x1 ;  /* 0xffffffffff0f7424 */ /* 0x000fce00078e00ff */
[----:B0-----:R-:W-:Y:S05]  /*28fe0*/  WARPSYNC.COLLECTIVE R15, `(.L_x_2063) ;  /* 0x000000000f0c7348 */ /* 0x001fea0003c00000 */
[----:B------:R-:W-:Y:S02]  /*28ff0*/  ELECT P6, UR62, PT ;  /* 0x00000000003e782f */ /* 0x000fe400038c0000 */
[----:B------:R-:W-:Y:S01]  /*29000*/  MOV R14, UR62 ;  /* 0x0000003e000e7c02 */ /* 0x000fe20008000f00 */
[----:B0-----:R-:W-:Y:S10]  /*29010*/  ENDCOLLECTIVE ;  /* 0x000000000000791b */ /* 0x001ff40003800000 */
.L_x_2063:
[----:B------:R-:W-:Y:S05]  /*29020*/  BSYNC B1 ;  /* 0x0000000000017941 */ /* 0x000fea0003800000 */
.L_x_2062:
[----:B------:R-:W-:Y:S05]  /*29030*/  BRA `(.L_x_1891) ;  /* 0xffffff8c00bc7947 */ /* 0x000fea000383ffff */
.L_x_1894:
[----:B0-----:R0:W1:Y:S02]  /*29040*/  SYNCS.PHASECHK.TRANS64.TRYWAIT P0, [R23+URZ+0x2a820], R6 ;  /* 0x02a82006170075a7 */ /* 0x001064000800017f */
[----:B-1----:R-:W-:Y:S05]  /*29050*/  @!P0 NANOSLEEP.SYNCS 0x989680 ;  /* 0x009896800000895d */ /* 0x002fea0003900000 */
[----:B------:R-:W1:Y:S02]  /*29060*/  @!P0 SYNCS.PHASECHK.TRANS64 P0, [R23+URZ+0x2a820], R6 ;  /* 0x02a82006170085a7 */ /* 0x000e64000800007f */
[----:B-1----:R-:W-:Y:S05]  /*29070*/  @!P0 BRA `(.L_x_1894) ;  /* 0xfffffffc00f08947 */ /* 0x002fea000383ffff */
[----:B------:R-:W-:Y:S05]  /*29080*/  BRA `(.L_x_2064) ;  /* 0xffffff8c00cc7947 */ /* 0x000fea000383ffff */
.L_x_1898:
[----:B-1----:R1:W2:Y:S02]  /*29090*/  SYNCS.PHASECHK.TRANS64.TRYWAIT P0, [R3+URZ+0x2a8a0], R12 ;  /* 0x02a8a00c030075a7 */ /* 0x0022a4000800017f */
[----:B--2---:R-:W-:Y:S05]  /*290a0*/  @!P0 NANOSLEEP.SYNCS 0x989680 ;  /* 0x009896800000895d */ /* 0x004fea0003900000 */
[----:B------:R-:W2:Y:S02]  /*290b0*/  @!P0 SYNCS.PHASECHK.TRANS64 P0, [R3+URZ+0x2a8a0], R12 ;  /* 0x02a8a00c030085a7 */ /* 0x000ea4000800007f */
[----:B--2---:R-:W-:Y:S05]  /*290c0*/  @!P0 BRA `(.L_x_1898) ;  /* 0xfffffffc00f08947 */ /* 0x004fea000383ffff */
[----:B------:R-:W-:Y:S05]  /*290d0*/  BRA `(.L_x_2065) ;  /* 0xffffff8c00e47947 */ /* 0x000fea000383ffff */
.L_x_1905:
[----:B0-----:R0:W2:Y:S02]  /*290e0*/  SYNCS.PHASECHK.TRANS64.TRYWAIT P0, [R3+URZ+0x2a8c0], R12 ;  /* 0x02a8c00c030075a7 */ /* 0x0010a4000800017f */
[----:B--2---:R-:W-:Y:S05]  /*290f0*/  @!P0 NANOSLEEP.SYNCS 0x989680 ;  /* 0x009896800000895d */ /* 0x004fea0003900000 */
[----:B------:R-:W2:Y:S02]  /*29100*/  @!P0 SYNCS.PHASECHK.TRANS64 P0, [R3+URZ+0x2a8c0], R12 ;  /* 0x02a8c00c030085a7 */ /* 0x000ea4000800007f */
[----:B--2---:R-:W-:Y:S05]  /*29110*/  @!P0 BRA `(.L_x_1905) ;  /* 0xfffffffc00f08947 */ /* 0x004fea000383ffff */
[----:B------:R-:W-:Y:S05]  /*29120*/  BRA `(.L_x_2066) ;  /* 0xffffff9000dc7947 */ /* 0x000fea000383ffff */
.L_x_1913:
[----:B-1----:R1:W2:Y:S02]  /*29130*/  SYNCS.PHASECHK.TRANS64.TRYWAIT P1, [R11+URZ+0x2a8a0], R2 ;  /* 0x02a8a0020b0075a7 */ /* 0x0022a4000802017f */
[----:B--2---:R-:W-:Y:S05]  /*29140*/  @!P1 NANOSLEEP.SYNCS 0x989680 ;  /* 0x009896800000995d */ /* 0x004fea0003900000 */
[----:B------:R-:W2:Y:S02]  /*29150*/  @!P1 SYNCS.PHASECHK.TRANS64 P1, [R11+URZ+0x2a8a0], R2 ;  /* 0x02a8a0020b0095a7 */ /* 0x000ea4000802007f */
[----:B--2---:R-:W-:Y:S05]  /*29160*/  @!P1 BRA `(.L_x_1913) ;  /* 0xfffffffc00f09947 */ /* 0x004fea000383ffff */
[----:B------:R-:W-:Y:S05]  /*29170*/  BRA `(.L_x_2067) ;  /* 0xffffff9400d87947 */ /* 0x000fea000383ffff */
.L_x_1920:
[----:B0-----:R0:W2:Y:S02]  /*29180*/  SYNCS.PHASECHK.TRANS64.TRYWAIT P1, [R11+URZ+0x2a8c0], R2 ;  /* 0x02a8c0020b0075a7 */ /* 0x0010a4000802017f */
[----:B--2---:R-:W-:Y:S05]  /*29190*/  @!P1 NANOSLEEP.SYNCS 0x989680 ;  /* 0x009896800000995d */ /* 0x004fea0003900000 */
[----:B------:R-:W2:Y:S02]  /*291a0*/  @!P1 SYNCS.PHASECHK.TRANS64 P1, [R11+URZ+0x2a8c0], R2 ;  /* 0x02a8c0020b0095a7 */ /* 0x000ea4000802007f */
[----:B--2---:R-:W-:Y:S05]  /*291b0*/  @!P1 BRA `(.L_x_1920) ;  /* 0xfffffffc00f09947 */ /* 0x004fea000383ffff */
[----:B------:R-:W-:Y:S05]  /*291c0*/  BRA `(.L_x_2068) ;  /* 0xffffff9800cc7947 */ /* 0x000fea000383ffff */
.L_x_1942:
[----:B------:R-:W0:Y:S01]  /*291d0*/  S2R R7, SR_TID.X ;  /* 0x0000000000077919 */ /* 0x000e220000002100 */
[----:B------:R-:W-:Y:S01]  /*291e0*/  BSSY B0, `(.L_x_2069) ;  /* 0x000000a000007945 */ /* 0x000fe20003800000 */
[----:B------:R-:W-:Y:S02]  /*291f0*/  IMAD.MOV.U32 R12, RZ, RZ, RZ ;  /* 0x000000ffff0c7224 */ /* 0x000fe400078e00ff */
[----:B------:R-:W-:Y:S02]  /*29200*/  IMAD.MOV.U32 R11, RZ, RZ, 0x1f ;  /* 0x0000001fff0b7424 */ /* 0x000fe400078e00ff */
[----:B------:R-:W-:Y:S01]  /*29210*/  IMAD.MOV.U32 R15, RZ, RZ, -0x1 ;  /* 0xffffffffff0f7424 */ /* 0x000fe200078e00ff */
[----:B0-----:R-:W-:-:S04]  /*29220*/  SHF.R.U32.HI R7, RZ, 0x5, R7 ;  /* 0x00000005ff077819 */ /* 0x001fc80000011607 */
[----:B------:R-:W-:-:S04]  /*29230*/  LOP3.LUT R7, R7, 0x3, RZ, 0xc0, !PT ;  /* 0x0000000307077812 */ /* 0x000fc800078ec0ff */
[----:B------:R-:W-:-:S07]  /*29240*/  MOV R13, R7 ;  /* 0x00000007000d7202 */ /* 0x000fce0000000f00 */
[----:B-----5:R-:W-:Y:S05]  /*29250*/  WARPSYNC.COLLECTIVE R15, `(.L_x_2070) ;  /* 0x000000000f087348 */ /* 0x020fea0003c00000 */
[----:B------:R0:W1:Y:S02]  /*29260*/  SHFL.IDX P6, R14, R13, R12, R11 ;  /* 0x0000000c0d0e7389 */ /* 0x00006400000c000b */
[----:B01---5:R-:W-:Y:S01]  /*29270*/  ENDCOLLECTIVE ;  /* 0x000000000000791b */ /* 0x023fe20003800000 */
.L_x_2070:
[----:B------:R-:W-:Y:S05]  /*29280*/  BSYNC B0 ;  /* 0x0000000000007941 */ /* 0x000fea0003800000 */
.L_x_2069:
[----:B------:R-:W-:Y:S05]  /*29290*/  BRA `(.L_x_2071) ;  /* 0xffffffa800e87947 */ /* 0x000fea000383ffff */
.L_x_1945:
[----:B0-----:R0:W1:Y:S02]  /*292a0*/  SYNCS.PHASECHK.TRANS64.TRYWAIT P0, [R7+URZ+0x2a840], R2 ;  /* 0x02a84002070075a7 */ /* 0x001064000800017f */
[----:B-1----:R-:W-:Y:S05]  /*292b0*/  @!P0 NANOSLEEP.SYNCS 0x989680 ;  /* 0x009896800000895d */ /* 0x002fea0003900000 */
[----:B------:R-:W1:Y:S02]  /*292c0*/  @!P0 SYNCS.PHASECHK.TRANS64 P0, [R7+URZ+0x2a840], R2 ;  /* 0x02a84002070085a7 */ /* 0x000e64000800007f */
[----:B-1----:R-:W-:Y:S05]  /*292d0*/  @!P0 BRA `(.L_x_1945) ;  /* 0xfffffffc00f08947 */ /* 0x002fea000383ffff */
[----:B------:R-:W-:Y:S05]  /*292e0*/  BRA `(.L_x_2072) ;  /* 0xffffffac00447947 */ /* 0x000fea000383ffff */
.L_x_1946:
        /* <DEDUP_REMOVED lines=8> */
.L_x_2074:
[----:B------:R-:W-:Y:S05]  /*29370*/  BSYNC B0 ;  /* 0x0000000000007941 */ /* 0x000fea0003800000 */
.L_x_2073:
[----:B------:R-:W-:Y:S01]  /*29380*/  IMAD.MOV.U32 R13, RZ, RZ, R4 ;  /* 0x000000ffff0d7224 */ /* 0x000fe200078e0004 */
[----:B------:R-:W-:Y:S01]  /*29390*/  MOV R12, RZ ;  /* 0x000000ff000c7202 */ /* 0x000fe20000000f00 */
[----:B------:R-:W-:Y:S01]  /*293a0*/  IMAD.MOV.U32 R11, RZ, RZ, 0x181f ;  /* 0x0000181fff0b7424 */ /* 0x000fe200078e00ff */
[----:B------:R-:W-:Y:S01]  /*293b0*/  @P0 LEA R8, R5, R23, 0x1 ;  /* 0x0000001705080211 */ /* 0x000fe200078e08ff */
[----:B------:R-:W-:Y:S02]  /*293c0*/  IMAD.MOV.U32 R15, RZ, RZ, -0x1 ;  /* 0xffffffffff0f7424 */ /* 0x000fe400078e00ff */
[----:B------:R-:W-:-:S07]  /*293d0*/  IMAD.MOV.U32 R2, RZ, RZ, R14 ;  /* 0x000000ffff027224 */ /* 0x000fce00078e000e */
[----:B------:R-:W-:Y:S05]  /*293e0*/  WARPSYNC.COLLECTIVE R15, `(.L_x_2075) ;  /* 0x000000000f087348 */ /* 0x000fea0003c00000 */
[----:B------:R0:W1:Y:S02]  /*293f0*/  SHFL.IDX P6, R14, R13, R12, R11 ;  /* 0x0000000c0d0e7389 */ /* 0x00006400000c000b */
[----:B01----:R-:W-:Y:S01]  /*29400*/  ENDCOLLECTIVE ;  /* 0x000000000000791b */ /* 0x003fe20003800000 */
.L_x_2075:
[----:B------:R-:W-:Y:S02]  /*29410*/  IMAD.MOV.U32 R13, RZ, RZ, R0 ;  /* 0x000000ffff0d7224 */ /* 0x000fe400078e0000 */
[----:B------:R-:W-:Y:S02]  /*29420*/  IMAD.MOV.U32 R12, RZ, RZ, 0x1 ;  /* 0x00000001ff0c7424 */ /* 0x000fe400078e00ff */
[----:B------:R-:W-:-:S07]  /*29430*/  IMAD.MOV.U32 R3, RZ, RZ, R14 ;  /* 0x000000ffff037224 */ /* 0x000fce00078e000e */
[----:B------:R-:W-:Y:S05]  /*29440*/  WARPSYNC.COLLECTIVE R15, `(.L_x_2076) ;  /* 0x000000000f087348 */ /* 0x000fea0003c00000 */
[----:B------:R0:W1:Y:S02]  /*29450*/  SHFL.IDX P6, R14, R13, R12, R11 ;  /* 0x0000000c0d0e7389 */ /* 0x00006400000c000b */
[----:B01----:R-:W-:Y:S01]  /*29460*/  ENDCOLLECTIVE ;  /* 0x000000000000791b */ /* 0x003fe20003800000 */
.L_x_2076:
        /* <DEDUP_REMOVED lines=17> */
.L_x_2077:
[----:B------:R-:W-:Y:S02]  /*29580*/  @P1 IMAD R8, R5, 0x2, R23 ;  /* 0x0000000205081824 */ /* 0x000fe400078e0217 */
[----:B------:R-:W-:Y:S02]  /*29590*/  IMAD.MOV.U32 R13, RZ, RZ, R0 ;  /* 0x000000ffff0d7224 */ /* 0x000fe400078e0000 */
[----:B------:R-:W-:Y:S01]  /*295a0*/  IMAD.MOV.U32 R12, RZ, RZ, 0x2 ;  /* 0x00000002ff0c7424 */ /* 0x000fe200078e00ff */
[----:B------:R-:W-:-:S07]  /*295b0*/  MOV R3, R14 ;  /* 0x0000000e00037202 */ /* 0x000fce0000000f00 */
[----:B------:R-:W-:Y:S05]  /*295c0*/  WARPSYNC.COLLECTIVE R15, `(.L_x_2078) ;  /* 0x000000000f087348 */ /* 0x000fea0003c00000 */
[----:B------:R0:W1:Y:S02]  /*295d0*/  SHFL.IDX P6, R14, R13, R12, R11 ;  /* 0x0000000c0d0e7389 */ /* 0x00006400000c000b */
[----:B01----:R-:W-:Y:S01]  /*295e0*/  ENDCOLLECTIVE ;  /* 0x000000000000791b */ /* 0x003fe20003800000 */
.L_x_2078:
        /* <DEDUP_REMOVED lines=17> */
.L_x_2079:
[----:B------:R-:W-:Y:S01]  /*29700*/  @P1 IMAD R8, R5, 0x2, R23 ;  /* 0x0000000205081824 */ /* 0x000fe200078e0217 */
[----:B------:R-:W-:Y:S01]  /*29710*/  MOV R13, R0 ;  /* 0x00000000000d7202 */ /* 0x000fe20000000f00 */
[----:B------:R-:W-:Y:S02]  /*29720*/  IMAD.MOV.U32 R12, RZ, RZ, 0x3 ;  /* 0x00000003ff0c7424 */ /* 0x000fe400078e00ff */
[----:B------:R-:W-:-:S07]  /*29730*/  IMAD.MOV.U32 R3, RZ, RZ, R14 ;  /* 0x000000ffff037224 */ /* 0x000fce00078e000e */
[----:B------:R-:W-:Y:S05]  /*29740*/  WARPSYNC.COLLECTIVE R15, `(.L_x_2080) ;  /* 0x000000000f087348 */ /* 0x000fea0003c00000 */
[----:B------:R0:W1:Y:S02]  /*29750*/  SHFL.IDX P6, R14, R13, R12, R11 ;  /* 0x0000000c0d0e7389 */ /* 0x00006400000c000b */
[----:B01----:R-:W-:Y:S01]  /*29760*/  ENDCOLLECTIVE ;  /* 0x000000000000791b */ /* 0x003fe20003800000 */
.L_x_2080:
        /* <DEDUP_REMOVED lines=17> */
.L_x_2081:
[----:B------:R-:W-:Y:S02]  /*29880*/  @P1 IMAD R8, R5, 0x2, R23 ;  /* 0x0000000205081824 */ /* 0x000fe400078e0217 */
[----:B------:R-:W-:Y:S02]  /*29890*/  IMAD.MOV.U32 R13, RZ, RZ, R0 ;  /* 0x000000ffff0d7224 */ /* 0x000fe400078e0000 */
[----:B------:R-:W-:Y:S02]  /*298a0*/  IMAD.MOV.U32 R12, RZ, RZ, 0x4 ;  /* 0x00000004ff0c7424 */ /* 0x000fe400078e00ff */
[----:B------:R-:W-:-:S07]  /*298b0*/  IMAD.MOV.U32 R3, RZ, RZ, R14 ;  /* 0x000000ffff037224 */ /* 0x000fce00078e000e */
[----:B------:R-:W-:Y:S05]  /*298c0*/  WARPSYNC.COLLECTIVE R15, `(.L_x_2082) ;  /* 0x000000000f087348 */ /* 0x000fea0003c00000 */
[----:B------:R0:W1:Y:S02]  /*298d0*/  SHFL.IDX P6, R14, R13, R12, R11 ;  /* 0x0000000c0d0e7389 */ /* 0x00006400000c000b */
[----:B01----:R-:W-:Y:S01]  /*298e0*/  ENDCOLLECTIVE ;  /* 0x000000000000791b */ /* 0x003fe20003800000 */
.L_x_2082:
[----:B------:R-:W-:-:S04]  /*298f0*/  @P1 LEA R3, P0, R9, R3, 0x1 ;  /* 0x0000000309031211 */ /* 0x000fc800078008ff */
[----:B------:R-:W-:-:S04]  /*29900*/  @P1 IADD3.X R2, RZ, R2, RZ, P0, !PT ;  /* 0x00000002ff021210 */ /* 0x000fc800007fe4ff */
        /* <DEDUP_REMOVED lines=15> */
.L_x_2083:
[----:B------:R-:W-:Y:S02]  /*29a00*/  @P1 IMAD R8, R5, 0x2, R23 ;  /* 0x0000000205081824 */ /* 0x000fe400078e0217 */
[----:B------:R-:W-:Y:S01]  /*29a10*/  IMAD.MOV.U32 R13, RZ, RZ, R0 ;  /* 0x000000ffff0d7224 */ /* 0x000fe200078e0000 */
[----:B------:R-:W-:Y:S01]  /*29a20*/  MOV R12, 0x5 ;  /* 0x00000005000c7802 */ /* 0x000fe20000000f00 */
[----:B------:R-:W-:-:S07]  /*29a30*/  IMAD.MOV.U32 R3, RZ, RZ, R14 ;  /* 0x000000ffff037224 */ /* 0x000fce00078e000e */
[----:B------:R-:W-:Y:S05]  /*29a40*/  WARPSYNC.COLLECTIVE R15, `(.L_x_2084) ;  /* 0x000000000f087348 */ /* 0x000fea0003c00000 */
[----:B------:R0:W1:Y:S02]  /*29a50*/  SHFL.IDX P6, R14, R13, R12, R11 ;  /* 0x0000000c0d0e7389 */ /* 0x00006400000c000b */
[----:B01----:R-:W-:Y:S01]  /*29a60*/  ENDCOLLECTIVE ;  /* 0x000000000000791b */ /* 0x003fe20003800000 */
.L_x_2084:
        /* <DEDUP_REMOVED lines=10> */
.L_x_2085:
        /* <DEDUP_REMOVED lines=8> */
.L_x_1951:
[----:B------:R-:W-:Y:S01]  /*29b90*/  IMAD.MOV.U32 R13, RZ, RZ, R4 ;  /* 0x000000ffff0d7224 */ /* 0x000fe200078e0004 */
[----:B------:R-:W-:Y:S01]  /*29ba0*/  MOV R12, RZ ;  /* 0x000000ff000c7202 */ /* 0x000fe20000000f00 */
[----:B------:R-:W-:Y:S02]  /*29bb0*/  IMAD.MOV.U32 R11, RZ, RZ, 0x181f ;  /* 0x0000181fff0b7424 */ /* 0x000fe400078e00ff */
[----:B------:R-:W-:Y:S02]  /*29bc0*/  IMAD.MOV.U32 R15, RZ, RZ, -0x1 ;  /* 0xffffffffff0f7424 */ /* 0x000fe400078e00ff */
[----:B------:R-:W-:Y:S02]  /*29bd0*/  IMAD R32, R32, R7, RZ ;  /* 0x0000000720207224 */ /* 0x000fe400078e02ff */
[----:B------:R-:W-:-:S07]  /*29be0*/  IMAD.IADD R28, R9, 0x1, R28 ;  /* 0x00000001091c7824 */ /* 0x000fce00078e021c */
[----:B------:R-:W-:Y:S05]  /*29bf0*/  WARPSYNC.COLLECTIVE R15, `(.L_x_2087) ;  /* 0x000000000f087348 */ /* 0x000fea0003c00000 */
[----:B------:R0:W1:Y:S02]  /*29c00*/  SHFL.IDX P6, R14, R13, R12, R11 ;  /* 0x0000000c0d0e7389 */ /* 0x00006400000c000b */
[----:B01----:R-:W-:Y:S01]  /*29c10*/  ENDCOLLECTIVE ;  /* 0x000000000000791b */ /* 0x003fe20003800000 */
.L_x_2087:
[C---:B------:R-:W-:Y:S01]  /*29c20*/  VIADD R5, R28.reuse, 0x10 ;  /* 0x000000101c057836 */ /* 0x040fe20000000000 */
[----:B------:R-:W-:Y:S01]  /*29c30*/  ISETP.GE.AND P1, PT, R28, R32, PT ;  /* 0x000000201c00720c */ /* 0x000fe20003f26270 */
[----:B------:R-:W-:Y:S02]  /*29c40*/  IMAD.MOV.U32 R13, RZ, RZ, R0 ;  /* 0x000000ffff0d7224 */ /* 0x000fe400078e0000 */
[----:B------:R-:W-:-:S10]  /*29c50*/  IMAD.MOV.U32 R2, RZ, RZ, R14 ;  /* 0x000000ffff027224 */ /* 0x000fd400078e000e */
[----:B------:R-:W-:Y:S05]  /*29c60*/  WARPSYNC.COLLECTIVE R15, `(.L_x_2088) ;  /* 0x000000000f087348 */ /* 0x000fea0003c00000 */
[----:B------:R0:W1:Y:S02]  /*29c70*/  SHFL.IDX P6, R14, R13, R12, R11 ;  /* 0x0000000c0d0e7389 */ /* 0x00006400000c000b */
[----:B01----:R-:W-:Y:S01]  /*29c80*/  ENDCOLLECTIVE ;  /* 0x000000000000791b */ /* 0x003fe20003800000 */
.L_x_2088:
[----:B------:R-:W-:Y:S01]  /*29c90*/  IMAD.MOV.U32 R13, RZ, RZ, R4 ;  /* 0x000000ffff0d7224 */ /* 0x000fe200078e0004 */
[----:B------:R-:W-:Y:S02]  /*29ca0*/  MOV R12, 0x1 ;  /* 0x00000001000c7802 */ /* 0x000fe40000000f00 */
[----:B------:R-:W-:-:S07]  /*29cb0*/  MOV R3, R14 ;  /* 0x0000000e00037202 */ /* 0x000fce0000000f00 */
[----:B------:R-:W-:Y:S05]  /*29cc0*/  WARPSYNC.COLLECTIVE R15, `(.L_x_2089) ;  /* 0x000000000f087348 */ /* 0x000fea0003c00000 */
[----:B------:R0:W1:Y:S02]  /*29cd0*/  SHFL.IDX P6, R14, R13, R12, R11 ;  /* 0x0000000c0d0e7389 */ /* 0x00006400000c000b */
[----:B01----:R-:W-:Y:S01]  /*29ce0*/  ENDCOLLECTIVE ;  /* 0x000000000000791b */ /* 0x003fe20003800000 */
.L_x_2089:
[----:B------:R-:W-:-:S05]  /*29cf0*/  @!P1 LEA R3, P4, R8, R3, 0x1 ;  /* 0x0000000308039211 */ /* 0x000fca00078808ff */
[----:B------:R-:W-:-:S05]  /*29d00*/  @!P1 IMAD.X R2, RZ, RZ, R2, P4 ;  /* 0x000000ffff029224 */ /* 0x000fca00020e0602 */
[----:B------:R-:W-:Y:S01]  /*29d10*/  @!P1 LOP3.LUT R3, R3, R2, RZ, 0x3c, !PT ;  /* 0x0000000203039212 */ /* 0x000fe200078e3cff */
[----:B------:R-:W-:-:S03]  /*29d20*/  IMAD.MOV.U32 R13, RZ, RZ, R0 ;  /* 0x000000ffff0d7224 */ /* 0x000fc600078e0000 */
[----:B------:R-:W-:-:S04]  /*29d30*/  @!P1 LOP3.LUT R2, R3, R2, RZ, 0x3c, !PT ;  /* 0x0000000203029212 */ /* 0x000fc800078e3cff */
[----:B------:R-:W-:-:S05]  /*29d40*/  @!P1 LOP3.LUT R3, R3, R2, RZ, 0x3c, !PT ;  /* 0x0000000203039212 */ /* 0x000fca00078e3cff */
[----:B------:R-:W-:Y:S01]  /*29d50*/  @!PT LDS RZ, [RZ] ;  /* 0x00000000fffff984 */ /* 0x000fe20000000800 */
[----:B------:R-:W-:Y:S01]  /*29d60*/  @!PT LDS RZ, [RZ] ;  /* 0x00000000fffff984 */ /* 0x000fe20000000800 */
[----:B------:R-:W-:Y:S01]  /*29d70*/  @!PT LDS RZ, [RZ] ;  /* 0x00000000fffff984 */ /* 0x000fe20000000800 */
[----:B------:R-:W-:Y:S04]  /*29d80*/  @!P1 LDGSTS.E.BYPASS.LTC128B.128 [R37+0xc400], desc[UR60][R2.64], !P3 ;  /* 0x0c40000002259fae */ /* 0x000fe8000d901d7c */
[----:B------:R-:W-:Y:S04]  /*29d90*/  @!P1 LDGSTS.E.BYPASS.LTC128B.128 [R37+0x10400], desc[UR60][R2.64+0x80], !P2 ;  /* 0x1040008002259fae */ /* 0x000fe8000d101d7c */
[----:B------:R0:W-:Y:S01]  /*29da0*/  @!P1 LDGSTS.E.BYPASS.LTC128B.128 [R37+0x14400], desc[UR60][R2.64+0x100], !P0 ;  /* 0x1440010002259fae */ /* 0x0001e2000c101d7c */
[----:B------:R-:W-:Y:S02]  /*29db0*/  ISETP.GE.AND P1, PT, R5, R32, PT ;  /* 0x000000200500720c */ /* 0x000fe40003f26270 */
[----:B------:R-:W-:Y:S01]  /*29dc0*/  IADD3 R5, R28, 0x20, RZ ;  /* 0x000000201c057810 */ /* 0x000fe20007ffe0ff */
[----:B0-----:R-:W-:-:S10]  /*29dd0*/  IMAD.MOV.U32 R2, RZ, RZ, R14 ;  /* 0x000000ffff027224 */ /* 0x001fd400078e000e */
[----:B------:R-:W-:Y:S05]  /*29de0*/  WARPSYNC.COLLECTIVE R15, `(.L_x_2090) ;  /* 0x000000000f087348 */ /* 0x000fea0003c00000 */
[----:B------:R0:W1:Y:S02]  /*29df0*/  SHFL.IDX P6, R14, R13, R12, R11 ;  /* 0x0000000c0d0e7389 */ /* 0x00006400000c000b */
[----:B01----:R-:W-:Y:S01]  /*29e00*/  ENDCOLLECTIVE ;  /* 0x000000000000791b */ /* 0x003fe20003800000 */
.L_x_2090:
[----:B------:R-:W-:Y:S02]  /*29e10*/  IMAD.MOV.U32 R13, RZ, RZ, R4 ;  /* 0x000000ffff0d7224 */ /* 0x000fe400078e0004 */
[----:B------:R-:W-:Y:S02]  /*29e20*/  IMAD.MOV.U32 R12, RZ, RZ, 0x2 ;  /* 0x00000002ff0c7424 */ /* 0x000fe400078e00ff */
[----:B------:R-:W-:-:S07]  /*29e30*/  IMAD.MOV.U32 R3, RZ, RZ, R14 ;  /* 0x000000ffff037224 */ /* 0x000fce00078e000e */
[----:B------:R-:W-:Y:S05]  /*29e40*/  WARPSYNC.COLLECTIVE R15, `(.L_x_2091) ;  /* 0x000000000f087348 */ /* 0x000fea0003c00000 */
[----:B------:R0:W1:Y:S02]  /*29e50*/  SHFL.IDX P6, R14, R13, R12, R11 ;  /* 0x0000000c0d0e7389 */ /* 0x00006400000c000b */
[----:B01----:R-:W-:Y:S01]  /*29e60*/  ENDCOLLECTIVE ;  /* 0x000000000000791b */ /* 0x003fe20003800000 */
.L_x_2091:
        /* <DEDUP_REMOVED lines=12> */
[----:B------:R-:W-:Y:S01]  /*29f30*/  ISETP.GE.AND P1, PT, R5, R32, PT ;  /* 0x000000200500720c */ /* 0x000fe20003f26270 */
[----:B------:R-:W-:-:S02]  /*29f40*/  VIADD R5, R28, 0x30 ;  /* 0x000000301c057836 */ /* 0x000fc40000000000 */
[----:B0-----:R-:W-:-:S10]  /*29f50*/  IMAD.MOV.U32 R2, RZ, RZ, R14 ;  /* 0x000000ffff027224 */ /* 0x001fd400078e000e */
[----:B------:R-:W-:Y:S05]  /*29f60*/  WARPSYNC.COLLECTIVE R15, `(.L_x_2092) ;  /* 0x000000000f087348 */ /* 0x000fea0003c00000 */
[----:B------:R0:W1:Y:S02]  /*29f70*/  SHFL.IDX P6, R14, R13, R12, R11 ;  /* 0x0000000c0d0e7389 */ /* 0x00006400000c000b */
[----:B01----:R-:W-:Y:S01]  /*29f80*/  ENDCOLLECTIVE ;  /* 0x000000000000791b */ /* 0x003fe20003800000 */
.L_x_2092:
[----:B------:R-:W-:Y:S02]  /*29f90*/  IMAD.MOV.U32 R13, RZ, RZ, R4 ;  /* 0x000000ffff0d7224 */ /* 0x000fe400078e0004 */
[----:B------:R-:W-:Y:S01]  /*29fa0*/  IMAD.MOV.U32 R12, RZ, RZ, 0x3 ;  /* 0x00000003ff0c7424 */ /* 0x000fe200078e00ff */
[----:B------:R-:W-:-:S07]  /*29fb0*/  MOV R3, R14 ;  /* 0x0000000e00037202 */ /* 0x000fce0000000f00 */
[----:B------:R-:W-:Y:S05]  /*29fc0*/  WARPSYNC.COLLECTIVE R15, `(.L_x_2093) ;  /* 0x000000000f087348 */ /* 0x000fea0003c00000 */
[----:B------:R0:W1:Y:S02]  /*29fd0*/  SHFL.IDX P6, R14, R13, R12, R11 ;  /* 0x0000000c0d0e7389 */ /* 0x00006400000c000b */
[----:B01----:R-:W-:Y:S01]  /*29fe0*/  ENDCOLLECTIVE ;  /* 0x000000000000791b */ /* 0x003fe20003800000 */
.L_x_2093:
        /* <DEDUP_REMOVED lines=13> */
[----:B------:R-:W-:Y:S01]  /*2a0c0*/  VIADD R5, R28, 0x40 ;  /* 0x000000401c057836 */ /* 0x000fe20000000000 */
[----:B0-----:R-:W-:-:S11]  /*2a0d0*/  MOV R2, R14 ;  /* 0x0000000e00027202 */ /* 0x001fd60000000f00 */
[----:B------:R-:W-:Y:S05]  /*2a0e0*/  WARPSYNC.COLLECTIVE R15, `(.L_x_2094) ;  /* 0x000000000f087348 */ /* 0x000fea0003c00000 */
[----:B------:R0:W1:Y:S02]  /*2a0f0*/  SHFL.IDX P6, R14, R13, R12, R11 ;  /* 0x0000000c0d0e7389 */ /* 0x00006400000c000b */
[----:B01----:R-:W-:Y:S01]  /*2a100*/  ENDCOLLECTIVE ;  /* 0x000000000000791b */ /* 0x003fe20003800000 */
.L_x_2094:
[----:B------:R-:W-:Y:S01]  /*2a110*/  MOV R13, R4 ;  /* 0x00000004000d7202 */ /* 0x000fe20000000f00 */
[----:B------:R-:W-:Y:S02]  /*2a120*/  IMAD.MOV.U32 R12, RZ, RZ, 0x4 ;  /* 0x00000004ff0c7424 */ /* 0x000fe400078e00ff */
[----:B------:R-:W-:-:S07]  /*2a130*/  IMAD.MOV.U32 R3, RZ, RZ, R14 ;  /* 0x000000ffff037224 */ /* 0x000fce00078e000e */
[----:B------:R-:W-:Y:S05]  /*2a140*/  WARPSYNC.COLLECTIVE R15, `(.L_x_2095) ;  /* 0x000000000f087348 */ /* 0x000fea0003c00000 */
[----:B------:R0:W1:Y:S02]  /*2a150*/  SHFL.IDX P6, R14, R13, R12, R11 ;  /* 0x0000000c0d0e7389 */ /* 0x00006400000c000b */
[----:B01----:R-:W-:Y:S01]  /*2a160*/  ENDCOLLECTIVE ;  /* 0x000000000000791b */ /* 0x003fe20003800000 */
.L_x_2095:
        /* <DEDUP_REMOVED lines=18> */
.L_x_2096:
[----:B------:R-:W-:Y:S02]  /*2a290*/  IMAD.MOV.U32 R13, RZ, RZ, R4 ;  /* 0x000000ffff0d7224 */ /* 0x000fe400078e0004 */
[----:B------:R-:W-:Y:S02]  /*2a2a0*/  IMAD.MOV.U32 R12, RZ, RZ, 0x5 ;  /* 0x00000005ff0c7424 */ /* 0x000fe400078e00ff */
[----:B------:R-:W-:-:S07]  /*2a2b0*/  IMAD.MOV.U32 R3, RZ, RZ, R14 ;  /* 0x000000ffff037224 */ /* 0x000fce00078e000e */
[----:B------:R-:W-:Y:S05]  /*2a2c0*/  WARPSYNC.COLLECTIVE R15, `(.L_x_2097) ;  /* 0x000000000f087348 */ /* 0x000fea0003c00000 */
[----:B------:R0:W1:Y:S02]  /*2a2d0*/  SHFL.IDX P6, R14, R13, R12, R11 ;  /* 0x0000000c0d0e7389 */ /* 0x00006400000c000b */
[----:B01----:R-:W-:Y:S01]  /*2a2e0*/  ENDCOLLECTIVE ;  /* 0x000000000000791b */ /* 0x003fe20003800000 */
.L_x_2097:
[----:B------:R-:W-:-:S04]  /*2a2f0*/  @!P1 LEA R3, P4, R8, R3, 0x1 ;  /* 0x0000000308039211 */ /* 0x000fc800078808ff */
[----:B------:R-:W-:-:S04]  /*2a300*/  @!P1 IADD3.X R2, RZ, R2, RZ, P4, !PT ;  /* 0x00000002ff029210 */ /* 0x000fc800027fe4ff */
[----:B------:R-:W-:Y:S02]  /*2a310*/  @!P1 LOP3.LUT R3, R3, R2, RZ, 0x3c, !PT ;  /* 0x0000000203039212 */ /* 0x000fe400078e3cff */
[----:B------:R-:W-:Y:S02]  /*2a320*/  MOV R13, R0 ;  /* 0x00000000000d7202 */ /* 0x000fe40000000f00 */
        /* <DEDUP_REMOVED lines=14> */
.L_x_2098:
[----:B------:R-:W-:Y:S01]  /*2a410*/  IMAD.MOV.U32 R13, RZ, RZ, R4 ;  /* 0x000000ffff0d7224 */ /* 0x000fe200078e0004 */
[----:B------:R-:W-:Y:S01]  /*2a420*/  MOV R12, 0x6 ;  /* 0x00000006000c7802 */ /* 0x000fe20000000f00 */
[----:B------:R-:W-:-:S07]  /*2a430*/  IMAD.MOV.U32 R3, RZ, RZ, R14 ;  /* 0x000000ffff037224 */ /* 0x000fce00078e000e */
[----:B------:R-:W-:Y:S05]  /*2a440*/  WARPSYNC.COLLECTIVE R15, `(.L_x_2099) ;  /* 0x000000000f087348 */ /* 0x000fea0003c00000 */
[----:B------:R0:W1:Y:S02]  /*2a450*/  SHFL.IDX P6, R14, R13, R12, R11 ;  /* 0x0000000c0d0e7389 */ /* 0x00006400000c000b */
[----:B01----:R-:W-:Y:S01]  /*2a460*/  ENDCOLLECTIVE ;  /* 0x000000000000791b */ /* 0x003fe20003800000 */
.L_x_2099:
        /* <DEDUP_REMOVED lines=17> */
.L_x_2100:
[----:B------:R-:W-:Y:S01]  /*2a580*/  MOV R13, R4 ;  /* 0x00000004000d7202 */ /* 0x000fe20000000f00 */
[----:B------:R-:W-:Y:S02]  /*2a590*/  IMAD.MOV.U32 R12, RZ, RZ, 0x7 ;  /* 0x00000007ff0c7424 */ /* 0x000fe400078e00ff */
[----:B------:R-:W-:-:S07]  /*2a5a0*/  IMAD.MOV.U32 R3, RZ, RZ, R14 ;  /* 0x000000ffff037224 */ /* 0x000fce00078e000e */
[----:B------:R-:W-:Y:S05]  /*2a5b0*/  WARPSYNC.COLLECTIVE R15, `(.L_x_2101) ;  /* 0x000000000f087348 */ /* 0x000fea0003c00000 */
[----:B------:R0:W1:Y:S02]  /*2a5c0*/  SHFL.IDX P6, R14, R13, R12, R11 ;  /* 0x0000000c0d0e7389 */ /* 0x00006400000c000b */
[----:B01----:R-:W-:Y:S01]  /*2a5d0*/  ENDCOLLECTIVE ;  /* 0x000000000000791b */ /* 0x003fe20003800000 */
.L_x_2101:
[----:B------:R-:W-:-:S05]  /*2a5e0*/  @!P1 LEA R3, P4, R8, R3, 0x1 ;  /* 0x0000000308039211 */ /* 0x000fca00078808ff */
[----:B------:R-:W-:-:S05]  /*2a5f0*/  @!P1 IMAD.X R2, RZ, RZ, R2, P4 ;  /* 0x000000ffff029224 */ /* 0x000fca00020e0602 */
[----:B------:R-:W-:Y:S01]  /*2a600*/  @!P1 LOP3.LUT R3, R3, R2, RZ, 0x3c, !PT ;  /* 0x0000000203039212 */ /* 0x000fe200078e3cff */
[----:B------:R-:W-:-:S03]  /*2a610*/  IMAD.MOV.U32 R13, RZ, RZ, R0 ;  /* 0x000000ffff0d7224 */ /* 0x000fc600078e0000 */
[----:B------:R-:W-:-:S04]  /*2a620*/  @!P1 LOP3.LUT R2, R3, R2, RZ, 0x3c, !PT ;  /* 0x0000000203029212 */ /* 0x000fc800078e3cff */
[----:B------:R-:W-:Y:S01]  /*2a630*/  @!P1 LOP3.LUT R3, R3, R2, RZ, 0x3c, !PT ;  /* 0x0000000203039212 */ /* 0x000fe200078e3cff */
[----:B------:R-:W-:-:S04]  /*2a640*/  IMAD.MOV.U32 R4, RZ, RZ, R14 ;  /* 0x000000ffff047224 */ /* 0x000fc800078e000e */
[----:B------:R-:W-:Y:S01]  /*2a650*/  @!PT LDS RZ, [RZ] ;  /* 0x00000000fffff984 */ /* 0x000fe20000000800 */
[----:B------:R-:W-:Y:S01]  /*2a660*/  @!PT LDS RZ, [RZ] ;  /* 0x00000000fffff984 */ /* 0x000fe20000000800 */
[----:B------:R-:W-:Y:S01]  /*2a670*/  @!PT LDS RZ, [RZ] ;  /* 0x00000000fffff984 */ /* 0x000fe20000000800 */
[----:B------:R0:W-:Y:S04]  /*2a680*/  @!P1 LDGSTS.E.BYPASS.LTC128B.128 [R37+0xf400], desc[UR60][R2.64], !P3 ;  /* 0x0f40000002259fae */ /* 0x0001e8000d901d7c */
[----:B------:R0:W-:Y:S04]  /*2a690*/  @!P1 LDGSTS.E.BYPASS.LTC128B.128 [R37+0x13400], desc[UR60][R2.64+0x80], !P2 ;  /* 0x1340008002259fae */ /* 0x0001e8000d101d7c */
[----:B------:R0:W-:Y:S02]  /*2a6a0*/  @!P1 LDGSTS.E.BYPASS.LTC128B.128 [R37+0x17400], desc[UR60][R2.64+0x100], !P0 ;  /* 0x1740010002259fae */ /* 0x0001e4000c101d7c */
[----:B0-----:R-:W-:Y:S05]  /*2a6b0*/  WARPSYNC.COLLECTIVE R15, `(.L_x_2102) ;  /* 0x000000000f087348 */ /* 0x001fea0003c00000 */
[----:B------:R1:W2:Y:S02]  /*2a6c0*/  SHFL.IDX P6, R14, R13, R12, R11 ;  /* 0x0000000c0d0e7389 */ /* 0x0002a400000c000b */
[----:B012---:R-:W-:Y:S01]  /*2a6d0*/  ENDCOLLECTIVE ;  /* 0x000000000000791b */ /* 0x007fe20003800000 */
.L_x_2102:
[----:B------:R-:W-:Y:S05]  /*2a6e0*/  BRA `(.L_x_2103) ;  /* 0xffffffac00107947 */ /* 0x000fea000383ffff */
.L_x_1956:
[----:B0-----:R0:W1:Y:S02]  /*2a6f0*/  SYNCS.PHASECHK.TRANS64.TRYWAIT P0, [R23+URZ+0x2a820], R2 ;  /* 0x02a82002170075a7 */ /* 0x001064000800017f */
[----:B-1----:R-:W-:Y:S05]  /*2a700*/  @!P0 NANOSLEEP.SYNCS 0x989680 ;  /* 0x009896800000895d */ /* 0x002fea0003900000 */
[----:B------:R-:W1:Y:S02]  /*2a710*/  @!P0 SYNCS.PHASECHK.TRANS64 P0, [R23+URZ+0x2a820], R2 ;  /* 0x02a82002170085a7 */ /* 0x000e64000800007f */
[----:B-1----:R-:W-:Y:S05]  /*2a720*/  @!P0 BRA `(.L_x_1956) ;  /* 0xfffffffc00f08947 */ /* 0x002fea000383ffff */
[----:B------:R-:W-:Y:S05]  /*2a730*/  BRA `(.L_x_2104) ;  /* 0xffffffac00887947 */ /* 0x000fea000383ffff */
.L_x_1961:
[----:B0-----:R0:W1:Y:S02]  /*2a740*/  SYNCS.PHASECHK.TRANS64.TRYWAIT P0, [R5+URZ+0x2a840], R0 ;  /* 0x02a84000050075a7 */ /* 0x001064000800017f */
[----:B-1----:R-:W-:Y:S05]  /*2a750*/  @!P0 NANOSLEEP.SYNCS 0x989680 ;  /* 0x009896800000895d */ /* 0x002fea0003900000 */
[----:B------:R-:W1:Y:S02]  /*2a760*/  @!P0 SYNCS.PHASECHK.TRANS64 P0, [R5+URZ+0x2a840], R0 ;  /* 0x02a84000050085a7 */ /* 0x000e64000800007f */
[----:B-1----:R-:W-:Y:S05]  /*2a770*/  @!P0 BRA `(.L_x_1961) ;  /* 0xfffffffc00f08947 */ /* 0x002fea000383ffff */
[----:B------:R-:W-:Y:S05]  /*2a780*/  BRA `(.L_x_2105) ;  /* 0xffffffb0004c7947 */ /* 0x000fea000383ffff */
.L_x_1962:
        /* <DEDUP_REMOVED lines=8> */
.L_x_2107:
[----:B------:R-:W-:Y:S05]  /*2a810*/  BSYNC B1 ;  /* 0x0000000000017941 */ /* 0x000fea0003800000 */
.L_x_2106:
[----:B------:R-:W0:Y:S01]  /*2a820*/  S2R R35, SR_TID.X ;  /* 0x0000000000237919 */ /* 0x000e220000002100 */
[----:B------:R-:W-:Y:S01]  /*2a830*/  IMAD.MOV.U32 R13, RZ, RZ, R9 ;  /* 0x000000ffff0d7224 */ /* 0x000fe200078e0009 */
[----:B------:R-:W-:Y:S01]  /*2a840*/  MOV R12, RZ ;  /* 0x000000ff000c7202 */ /* 0x000fe20000000f00 */
[----:B------:R-:W-:Y:S02]  /*2a850*/  IMAD.MOV.U32 R11, RZ, RZ, 0x181f ;  /* 0x0000181fff0b7424 */ /* 0x000fe400078e00ff */
[----:B------:R-:W-:Y:S02]  /*2a860*/  IMAD.MOV.U32 R15, RZ, RZ, -0x1 ;  /* 0xffffffffff0f7424 */ /* 0x000fe400078e00ff */
[----:B------:R-:W-:Y:S02]  /*2a870*/  IMAD.MOV.U32 R3, RZ, RZ, R14 ;  /* 0x000000ffff037224 */ /* 0x000fe400078e000e */
[----:B------:R-:W-:-:S07]  /*2a880*/  IMAD R4, R4, 0x2, R23 ;  /* 0x0000000204047824 */ /* 0x000fce00078e0217 */
[----:B0-----:R-:W-:Y:S05]  /*2a890*/  WARPSYNC.COLLECTIVE R15, `(.L_x_2108) ;  /* 0x000000000f087348 */ /* 0x001fea0003c00000 */
[----:B------:R1:W2:Y:S02]  /*2a8a0*/  SHFL.IDX P6, R14, R13, R12, R11 ;  /* 0x0000000c0d0e7389 */ /* 0x0002a400000c000b */
[----:B012---:R-:W-:Y:S01]  /*2a8b0*/  ENDCOLLECTIVE ;  /* 0x000000000000791b */ /* 0x007fe20003800000 */
.L_x_2108:
[----:B------:R-:W-:Y:S02]  /*2a8c0*/  IMAD.MOV.U32 R13, RZ, RZ, R8 ;  /* 0x000000ffff0d7224 */ /* 0x000fe400078e0008 */
[----:B------:R-:W-:Y:S02]  /*2a8d0*/  IMAD.MOV.U32 R12, RZ, RZ, 0x1 ;  /* 0x00000001ff0c7424 */ /* 0x000fe400078e00ff */
[----:B------:R-:W-:Y:S02]  /*2a8e0*/  IMAD.SHL.U32 R35, R35, 0x8, RZ ;  /* 0x0000000823237824 */ /* 0x000fe400078e00ff */
[----:B------:R-:W-:-:S07]  /*2a8f0*/  IMAD.MOV.U32 R2, RZ, RZ, R14 ;  /* 0x000000ffff027224 */ /* 0x000fce00078e000e */
[----:B------:R-:W-:Y:S05]  /*2a900*/  WARPSYNC.COLLECTIVE R15, `(.L_x_2109) ;  /* 0x000000000f087348 */ /* 0x000fea0003c00000 */
[----:B------:R0:W1:Y:S02]  /*2a910*/  SHFL.IDX P6, R14, R13, R12, R11 ;  /* 0x0000000c0d0e7389 */ /* 0x00006400000c000b */
[----:B01----:R-:W-:Y:S01]  /*2a920*/  ENDCOLLECTIVE ;  /* 0x000000000000791b */ /* 0x003fe20003800000 */
.L_x_2109:
[----:B------:R-:W-:-:S04]  /*2a930*/  LOP3.LUT R35, R35, 0x38, RZ, 0xc0, !PT ;  /* 0x0000003823237812 */ /* 0x000fc800078ec0ff */
[----:B------:R-:W-:-:S04]  /*2a940*/  SHF.L.U32 R0, R35, 0x1, RZ ;  /* 0x0000000123007819 */ /* 0x000fc800000006ff */
        /* <DEDUP_REMOVED lines=9> */
[----:B0-----:R-:W-:-:S07]  /*2a9e0*/  MOV R3, R14 ;  /* 0x0000000e00037202 */ /* 0x001fce0000000f00 */
[----:B------:R-:W-:Y:S05]  /*2a9f0*/  WARPSYNC.COLLECTIVE R15, `(.L_x_2110) ;  /* 0x000000000f087348 */ /* 0x000fea0003c00000 */
[----:B------:R0:W1:Y:S02]  /*2aa00*/  SHFL.IDX P6, R14, R13, R12, R11 ;  /* 0x0000000c0d0e7389 */ /* 0x00006400000c000b */
[----:B01----:R-:W-:Y:S01]  /*2aa10*/  ENDCOLLECTIVE ;  /* 0x000000000000791b */ /* 0x003fe20003800000 */
.L_x_2110:
[----:B------:R-:W-:Y:S01]  /*2aa20*/  IMAD.MOV.U32 R13, RZ, RZ, R8 ;  /* 0x000000ffff0d7224 */ /* 0x000fe200078e0008 */
[----:B------:R-:W-:Y:S01]  /*2aa30*/  MOV R12, 0x2 ;  /* 0x00000002000c7802 */ /* 0x000fe20000000f00 */
[----:B------:R-:W-:-:S07]  /*2aa40*/  IMAD.MOV.U32 R2, RZ, RZ, R14 ;  /* 0x000000ffff027224 */ /* 0x000fce00078e000e */
[----:B------:R-:W-:Y:S05]  /*2aa50*/  WARPSYNC.COLLECTIVE R15, `(.L_x_2111) ;  /* 0x000000000f087348 */ /* 0x000fea0003c00000 */
[----:B------:R0:W1:Y:S02]  /*2aa60*/  SHFL.IDX P6, R14, R13, R12, R11 ;  /* 0x0000000c0d0e7389 */ /* 0x00006400000c000b */
[----:B01----:R-:W-:Y:S01]  /*2aa70*/  ENDCOLLECTIVE ;  /* 0x000000000000791b */ /* 0x003fe20003800000 */
.L_x_2111:
        /* <DEDUP_REMOVED lines=13> */
.L_x_2112:
[----:B------:R-:W-:Y:S01]  /*2ab50*/  MOV R13, R8 ;  /* 0x00000008000d7202 */ /* 0x000fe20000000f00 */
[----:B------:R-:W-:Y:S02]  /*2ab60*/  IMAD.MOV.U32 R12, RZ, RZ, 0x3 ;  /* 0x00000003ff0c7424 */ /* 0x000fe400078e00ff */
[----:B------:R-:W-:-:S07]  /*2ab70*/  IMAD.MOV.U32 R2, RZ, RZ, R14 ;  /* 0x000000ffff027224 */ /* 0x000fce00078e000e */
[----:B------:R-:W-:Y:S05]  /*2ab80*/  WARPSYNC.COLLECTIVE R15, `(.L_x_2113) ;  /* 0x000000000f087348 */ /* 0x000fea0003c00000 */
[----:B------:R0:W1:Y:S02]  /*2ab90*/  SHFL.IDX P6, R14, R13, R12, R11 ;  /* 0x0000000c0d0e7389 */ /* 0x00006400000c000b */
[----:B01----:R-:W-:Y:S01]  /*2aba0*/  ENDCOLLECTIVE ;  /* 0x000000000000791b */ /* 0x003fe20003800000 */
.L_x_2113:
        /* <DEDUP_REMOVED lines=13> */
.L_x_2114:
[----:B------:R-:W-:Y:S02]  /*2ac80*/  IMAD.MOV.U32 R13, RZ, RZ, R8 ;  /* 0x000000ffff0d7224 */ /* 0x000fe400078e0008 */
[----:B------:R-:W-:Y:S02]  /*2ac90*/  IMAD.MOV.U32 R12, RZ, RZ, 0x4 ;  /* 0x00000004ff0c7424 */ /* 0x000fe400078e00ff */
[----:B------:R-:W-:-:S07]  /*2aca0*/  IMAD.MOV.U32 R2, RZ, RZ, R14 ;  /* 0x000000ffff027224 */ /* 0x000fce00078e000e */
[----:B------:R-:W-:Y:S05]  /*2acb0*/  WARPSYNC.COLLECTIVE R15, `(.L_x_2115) ;  /* 0x000000000f087348 */ /* 0x000fea0003c00000 */
[----:B------:R0:W1:Y:S02]  /*2acc0*/  SHFL.IDX P6, R14, R13, R12, R11 ;  /* 0x0000000c0d0e7389 */ /* 0x00006400000c000b */
[----:B01----:R-:W-:Y:S01]  /*2acd0*/  ENDCOLLECTIVE ;  /* 0x000000000000791b */ /* 0x003fe20003800000 */
.L_x_2115:
        /* <DEDUP_REMOVED lines=13> */
.L_x_2116:
[----:B------:R-:W-:Y:S02]  /*2adb0*/  IMAD.MOV.U32 R13, RZ, RZ, R8 ;  /* 0x000000ffff0d7224 */ /* 0x000fe400078e0008 */
[----:B------:R-:W-:Y:S01]  /*2adc0*/  IMAD.MOV.U32 R12, RZ, RZ, 0x5 ;  /* 0x00000005ff0c7424 */ /* 0x000fe200078e00ff */
[----:B------:R-:W-:-:S07]  /*2add0*/  MOV R2, R14 ;  /* 0x0000000e00027202 */ /* 0x000fce0000000f00 */
[----:B------:R-:W-:Y:S05]  /*2ade0*/  WARPSYNC.COLLECTIVE R15, `(.L_x_2117) ;  /* 0x000000000f087348 */ /* 0x000fea0003c00000 */
[----:B------:R0:W1:Y:S02]  /*2adf0*/  SHFL.IDX P6, R14, R13, R12, R11 ;  /* 0x0000000c0d0e7389 */ /* 0x00006400000c000b */
[----:B01----:R-:W-:Y:S01]  /*2ae00*/  ENDCOLLECTIVE ;  /* 0x000000000000791b */ /* 0x003fe20003800000 */
.L_x_2117:
        /* <DEDUP_REMOVED lines=13> */
.L_x_2118:
[----:B------:R-:W-:Y:S01]  /*2aee0*/  IMAD.MOV.U32 R2, RZ, RZ, R14 ;  /* 0x000000ffff027224 */ /* 0x000fe200078e000e */
[----:B------:R-:W-:Y:S06]  /*2aef0*/  BRA `(.L_x_2119) ;  /* 0xffffffac00847947 */ /* 0x000fec000383ffff */
.L_x_1967:
[----:B-1----:R1:W2:Y:S02]  /*2af00*/  SYNCS.PHASECHK.TRANS64.TRYWAIT P0, [R5+URZ+0x2a860], R2 ;  /* 0x02a86002050075a7 */ /* 0x0022a4000800017f */
[----:B--2---:R-:W-:Y:S05]  /*2af10*/  @!P0 NANOSLEEP.SYNCS 0x989680 ;  /* 0x009896800000895d */ /* 0x004fea0003900000 */
[----:B------:R-:W2:Y:S02]  /*2af20*/  @!P0 SYNCS.PHASECHK.TRANS64 P0, [R5+URZ+0x2a860], R2 ;  /* 0x02a86002050085a7 */ /* 0x000ea4000800007f */
[----:B--2---:R-:W-:Y:S05]  /*2af30*/  @!P0 BRA `(.L_x_1967) ;  /* 0xfffffffc00f08947 */ /* 0x004fea000383ffff */
[----:B------:R-:W-:Y:S05]  /*2af40*/  BRA `(.L_x_2120) ;  /* 0xffffffac00e07947 */ /* 0x000fea000383ffff */
.L_x_1968:
[----:B------:R-:W-:Y:S01]  /*2af50*/  BSSY B1, `(.L_x_2121) ;  /* 0x0000008000017945 */ /* 0x000fe20003800000 */
[----:B------:R-:W-:Y:S01]  /*2af60*/  IMAD.MOV.U32 R13, RZ, RZ, R24 ;  /* 0x000000ffff0d7224 */ /* 0x000fe200078e0018 */
[----:B------:R-:W-:Y:S01]  /*2af70*/  MOV R15, 0xffffffff ;  /* 0xffffffff000f7802 */ /* 0x000fe20000000f00 */
[----:B------:R-:W-:Y:S02]  /*2af80*/  IMAD.MOV.U32 R12, RZ, RZ, RZ ;  /* 0x000000ffff0c7224 */ /* 0x000fe400078e00ff */
[----:B------:R-:W-:-:S07]  /*2af90*/  IMAD.MOV.U32 R11, RZ, RZ, 0x181f ;  /* 0x0000181fff0b7424 */ /* 0x000fce00078e00ff */
[----:B-1----:R-:W-:Y:S05]  /*2afa0*/  WARPSYNC.COLLECTIVE R15, `(.L_x_2122) ;  /* 0x000000000f087348 */ /* 0x002fea0003c00000 */
[----:B------:R0:W2:Y:S02]  /*2afb0*/  SHFL.IDX P6, R14, R13, R12, R11 ;  /* 0x0000000c0d0e7389 */ /* 0x0000a400000c000b */
[----:B012---:R-:W-:Y:S01]  /*2afc0*/  ENDCOLLECTIVE ;  /* 0x000000000000791b */ /* 0x007fe20003800000 */
.L_x_2122:
[----:B------:R-:W-:Y:S05]  /*2afd0*/  BSYNC B1 ;  /* 0x0000000000017941 */ /* 0x000fea0003800000 */
.L_x_2121:
        /* <DEDUP_REMOVED lines=9> */
.L_x_2123:
[----:B------:R-:W-:Y:S01]  /*2b070*/  IMAD.MOV.U32 R13, RZ, RZ, R24 ;  /* 0x000000ffff0d7224 */ /* 0x000fe200078e0018 */
[----:B------:R-:W-:Y:S01]  /*2b080*/  MOV R12, 0x1 ;  /* 0x00000001000c7802 */ /* 0x000fe20000000f00 */
[----:B------:R-:W-:-:S07]  /*2b090*/  IMAD.MOV.U32 R2, RZ, RZ, R14 ;  /* 0x000000ffff027224 */ /* 0x000fce00078e000e */
[----:B------:R-:W-:Y:S05]  /*2b0a0*/  WARPSYNC.COLLECTIVE R15, `(.L_x_2124) ;  /* 0x000000000f087348 */ /* 0x000fea0003c00000 */
[----:B------:R0:W1:Y:S02]  /*2b0b0*/  SHFL.IDX P6, R14, R13, R12, R11 ;  /* 0x0000000c0d0e7389 */ /* 0x00006400000c000b */
[----:B01----:R-:W-:Y:S01]  /*2b0c0*/  ENDCOLLECTIVE ;  /* 0x000000000000791b */ /* 0x003fe20003800000 */
.L_x_2124:
        /* <DEDUP_REMOVED lines=15> */
.L_x_2125:
[----:B------:R-:W-:Y:S01]  /*2b1c0*/  MOV R13, R24 ;  /* 0x00000018000d7202 */ /* 0x000fe20000000f00 */
[----:B------:R-:W-:Y:S02]  /*2b1d0*/  IMAD.MOV.U32 R12, RZ, RZ, 0x2 ;  /* 0x00000002ff0c7424 */ /* 0x000fe400078e00ff */
[----:B------:R-:W-:-:S07]  /*2b1e0*/  IMAD.MOV.U32 R2, RZ, RZ, R14 ;  /* 0x000000ffff027224 */ /* 0x000fce00078e000e */
[----:B------:R-:W-:Y:S05]  /*2b1f0*/  WARPSYNC.COLLECTIVE R15, `(.L_x_2126) ;  /* 0x000000000f087348 */ /* 0x000fea0003c00000 */
[----:B------:R0:W1:Y:S02]  /*2b200*/  SHFL.IDX P6, R14, R13, R12, R11 ;  /* 0x0000000c0d0e7389 */ /* 0x00006400000c000b */
[----:B01----:R-:W-:Y:S01]  /*2b210*/  ENDCOLLECTIVE ;  /* 0x000000000000791b */ /* 0x003fe20003800000 */
.L_x_2126:
        /* <DEDUP_REMOVED lines=14> */
.L_x_2127:
[----:B------:R-:W-:Y:S02]  /*2b300*/  IMAD.MOV.U32 R13, RZ, RZ, R24 ;  /* 0x000000ffff0d7224 */ /* 0x000fe400078e0018 */
[----:B------:R-:W-:Y:S02]  /*2b310*/  IMAD.MOV.U32 R12, RZ, RZ, 0x3 ;  /* 0x00000003ff0c7424 */ /* 0x000fe400078e00ff */
[----:B------:R-:W-:-:S07]  /*2b320*/  IMAD.MOV.U32 R2, RZ, RZ, R14 ;  /* 0x000000ffff027224 */ /* 0x000fce00078e000e */
[----:B------:R-:W-:Y:S05]  /*2b330*/  WARPSYNC.COLLECTIVE R15, `(.L_x_2128) ;  /* 0x000000000f087348 */ /* 0x000fea0003c00000 */
[----:B------:R0:W1:Y:S02]  /*2b340*/  SHFL.IDX P6, R14, R13, R12, R11 ;  /* 0x0000000c0d0e7389 */ /* 0x00006400000c000b */
[----:B01----:R-:W-:Y:S01]  /*2b350*/  ENDCOLLECTIVE ;  /* 0x000000000000791b */ /* 0x003fe20003800000 */
.L_x_2128:
        /* <DEDUP_REMOVED lines=14> */
.L_x_2129:
[----:B------:R-:W-:Y:S02]  /*2b440*/  IMAD.MOV.U32 R13, RZ, RZ, R24 ;  /* 0x000000ffff0d7224 */ /* 0x000fe400078e0018 */
[----:B------:R-:W-:Y:S01]  /*2b450*/  IMAD.MOV.U32 R12, RZ, RZ, 0x4 ;  /* 0x00000004ff0c7424 */ /* 0x000fe200078e00ff */
[----:B------:R-:W-:-:S07]  /*2b460*/  MOV R2, R14 ;  /* 0x0000000e00027202 */ /* 0x000fce0000000f00 */
[----:B------:R-:W-:Y:S05]  /*2b470*/  WARPSYNC.COLLECTIVE R15, `(.L_x_2130) ;  /* 0x000000000f087348 */ /* 0x000fea0003c00000 */
[----:B------:R0:W1:Y:S02]  /*2b480*/  SHFL.IDX P6, R14, R13, R12, R11 ;  /* 0x0000000c0d0e7389 */ /* 0x00006400000c000b */
[----:B01----:R-:W-:Y:S01]  /*2b490*/  ENDCOLLECTIVE ;  /* 0x000000000000791b */ /* 0x003fe20003800000 */
.L_x_2130:
        /* <DEDUP_REMOVED lines=14> */
.L_x_2131:
[----:B------:R-:W-:Y:S02]  /*2b580*/  IMAD.MOV.U32 R13, RZ, RZ, R24 ;  /* 0x000000ffff0d7224 */ /* 0x000fe400078e0018 */
[----:B------:R-:W-:Y:S02]  /*2b590*/  IMAD.MOV.U32 R12, RZ, RZ, 0x5 ;  /* 0x00000005ff0c7424 */ /* 0x000fe400078e00ff */
[----:B------:R-:W-:-:S07]  /*2b5a0*/  IMAD.MOV.U32 R2, RZ, RZ, R14 ;  /* 0x000000ffff027224 */ /* 0x000fce00078e000e */
[----:B------:R-:W-:Y:S05]  /*2b5b0*/  WARPSYNC.COLLECTIVE R15, `(.L_x_2132) ;  /* 0x000000000f087348 */ /* 0x000fea0003c00000 */
[----:B------:R0:W1:Y:S02]  /*2b5c0*/  SHFL.IDX P6, R14, R13, R12, R11 ;  /* 0x0000000c0d0e7389 */ /* 0x00006400000c000b */
[----:B01----:R-:W-:Y:S01]  /*2b5d0*/  ENDCOLLECTIVE ;  /* 0x000000000000791b */ /* 0x003fe20003800000 */
.L_x_2132:
        /* <DEDUP_REMOVED lines=13> */
.L_x_2133:
[----:B------:R-:W-:Y:S01]  /*2b6b0*/  @!PT LDS RZ, [RZ] ;  /* 0x00000000fffff984 */ /* 0x000fe20000000800 */
[----:B------:R-:W-:Y:S01]  /*2b6c0*/  @!PT LDS RZ, [RZ] ;  /* 0x00000000fffff984 */ /* 0x000fe20000000800 */
[----:B------:R-:W-:Y:S01]  /*2b6d0*/  @!PT LDS RZ, [RZ] ;  /* 0x00000000fffff984 */ /* 0x000fe20000000800 */
[----:B------:R0:W-:Y:S02]  /*2b6e0*/  LDGSTS.E.BYPASS.LTC128B.128 [R4+0x5400], desc[UR60][R2.64+0x80], !P2 ;  /* 0x0540008002047fae */ /* 0x0001e4000d101d7c */
[----:B0-----:R-:W-:Y:S01]  /*2b6f0*/  IMAD.MOV.U32 R2, RZ, RZ, R14 ;  /* 0x000000ffff027224 */ /* 0x001fe200078e000e */
[----:B------:R-:W-:Y:S06]  /*2b700*/  BRA `(.L_x_2134) ;  /* 0xffffffa800d07947 */ /* 0x000fec000383ffff */
.L_x_1976:
[----:B0-----:R0:W1:Y:S02]  /*2b710*/  SYNCS.PHASECHK.TRANS64.TRYWAIT P0, [R0+URZ+0x2a860], R3 ;  /* 0x02a86003000075a7 */ /* 0x001064000800017f */
[----:B-1----:R-:W-:Y:S05]  /*2b720*/  @!P0 NANOSLEEP.SYNCS 0x989680 ;  /* 0x009896800000895d */ /* 0x002fea0003900000 */
[----:B------:R-:W1:Y:S02]  /*2b730*/  @!P0 SYNCS.PHASECHK.TRANS64 P0, [R0+URZ+0x2a860], R3 ;  /* 0x02a86003000085a7 */ /* 0x000e64000800007f */
[----:B-1----:R-:W-:Y:S05]  /*2b740*/  @!P0 BRA `(.L_x_1976) ;  /* 0xfffffffc00f08947 */ /* 0x002fea000383ffff */
[----:B------:R-:W-:Y:S05]  /*2b750*/  BRA `(.L_x_2135) ;  /* 0xffffffac00f07947 */ /* 0x000fea000383ffff */
.L_x_1977:
        /* <DEDUP_REMOVED lines=8> */
.L_x_2137:
[----:B------:R-:W-:Y:S05]  /*2b7e0*/  BSYNC B0 ;  /* 0x0000000000007941 */ /* 0x000fea0003800000 */
.L_x_2136:
        /* <DEDUP_REMOVED lines=12> */
.L_x_2138:
[C---:B------:R-:W-:Y:S02]  /*2b8b0*/  ISETP.LT.OR P4, PT, R6.reuse, 0x1, !P0 ;  /* 0x000000010600780c */ /* 0x040fe40004781670 */
[----:B------:R-:W-:Y:S02]  /*2b8c0*/  ISETP.LT.OR P3, PT, R6, 0x1, P1 ;  /* 0x000000010600780c */ /* 0x000fe40000f61670 */
[----:B------:R-:W-:Y:S01]  /*2b8d0*/  LEA R4, R4, R23, 0x1 ;  /* 0x0000001704047211 */ /* 0x000fe200078e08ff */
[----:B------:R-:W-:Y:S02]  /*2b8e0*/  IMAD.MOV.U32 R13, RZ, RZ, R24 ;  /* 0x000000ffff0d7224 */ /* 0x000fe400078e0018 */
[----:B------:R-:W-:Y:S02]  /*2b8f0*/  IMAD.MOV.U32 R12, RZ, RZ, 0x1 ;  /* 0x00000001ff0c7424 */ /* 0x000fe400078e00ff */
[----:B------:R-:W-:-:S05]  /*2b900*/  IMAD.SHL.U32 R5, R5, 0x8, RZ ;  /* 0x0000000805057824 */ /* 0x000fca00078e00ff */
[----:B------:R-:W-:-:S05]  /*2b910*/  LOP3.LUT R5, R5, 0x38, RZ, 0xc0, !PT ;  /* 0x0000003805057812 */ /* 0x000fca00078ec0ff */
[----:B------:R-:W-:-:S05]  /*2b920*/  IMAD.SHL.U32 R5, R5, 0x2, RZ ;  /* 0x0000000205057824 */ /* 0x000fca00078e00ff */
[----:B------:R-:W-:-:S13]  /*2b930*/  IADD3 R2, P2, R14, R5, RZ ;  /* 0x000000050e027210 */ /* 0x000fda0007f5e0ff */
[----:B------:R-:W-:Y:S05]  /*2b940*/  WARPSYNC.COLLECTIVE R15, `(.L_x_2139) ;  /* 0x000000000f087348 */ /* 0x000fea0003c00000 */
[----:B------:R0:W1:Y:S02]  /*2b950*/  SHFL.IDX P6, R14, R13, R12, R11 ;  /* 0x0000000c0d0e7389 */ /* 0x00006400000c000b */
[----:B01----:R-:W-:Y:S01]  /*2b960*/  ENDCOLLECTIVE ;  /* 0x000000000000791b */ /* 0x003fe20003800000 */
.L_x_2139:
        /* <DEDUP_REMOVED lines=13> */
.L_x_2140:
[----:B------:R-:W-:Y:S02]  /*2ba40*/  IMAD.MOV.U32 R13, RZ, RZ, R24 ;  /* 0x000000ffff0d7224 */ /* 0x000fe400078e0018 */
[----:B------:R-:W-:Y:S01]  /*2ba50*/  IMAD.MOV.U32 R12, RZ, RZ, 0x2 ;  /* 0x00000002ff0c7424 */ /* 0x000fe200078e00ff */
[----:B------:R-:W-:-:S13]  /*2ba60*/  IADD3 R2, P2, R14, R5, RZ ;  /* 0x000000050e027210 */ /* 0x000fda0007f5e0ff */
[----:B------:R-:W-:Y:S05]  /*2ba70*/  WARPSYNC.COLLECTIVE R15, `(.L_x_2141) ;  /* 0x000000000f087348 */ /* 0x000fea0003c00000 */
[----:B------:R0:W1:Y:S02]  /*2ba80*/  SHFL.IDX P6, R14, R13, R12, R11 ;  /* 0x0000000c0d0e7389 */ /* 0x00006400000c000b */
[----:B01----:R-:W-:Y:S01]  /*2ba90*/  ENDCOLLECTIVE ;  /* 0x000000000000791b */ /* 0x003fe20003800000 */
.L_x_2141:
        /* <DEDUP_REMOVED lines=13> */
.L_x_2142:
[----:B------:R-:W-:Y:S02]  /*2bb70*/  IMAD.MOV.U32 R13, RZ, RZ, R24 ;  /* 0x000000ffff0d7224 */ /* 0x000fe400078e0018 */
[----:B------:R-:W-:Y:S01]  /*2bb80*/  IMAD.MOV.U32 R12, RZ, RZ, 0x3 ;  /* 0x00000003ff0c7424 */ /* 0x000fe200078e00ff */
[----:B------:R-:W-:-:S07]  /*2bb90*/  MOV R10, R14 ;  /* 0x0000000e000a7202 */ /* 0x000fce0000000f00 */
[----:B------:R-:W-:Y:S05]  /*2bba0*/  WARPSYNC.COLLECTIVE R15, `(.L_x_2143) ;  /* 0x000000000f087348 */ /* 0x000fea0003c00000 */
[----:B------:R0:W1:Y:S02]  /*2bbb0*/  SHFL.IDX P6, R14, R13, R12, R11 ;  /* 0x0000000c0d0e7389 */ /* 0x00006400000c000b */
[----:B01----:R-:W-:Y:S01]  /*2bbc0*/  ENDCOLLECTIVE ;  /* 0x000000000000791b */ /* 0x003fe20003800000 */
.L_x_2143:
        /* <DEDUP_REMOVED lines=14> */
.L_x_2144:
[----:B------:R-:W-:Y:S02]  /*2bcb0*/  IMAD.MOV.U32 R13, RZ, RZ, R24 ;  /* 0x000000ffff0d7224 */ /* 0x000fe400078e0018 */
[----:B------:R-:W-:Y:S01]  /*2bcc0*/  IMAD.MOV.U32 R12, RZ, RZ, 0x4 ;  /* 0x00000004ff0c7424 */ /* 0x000fe200078e00ff */
[----:B------:R-:W-:-:S13]  /*2bcd0*/  IADD3 R2, P2, R14, R5, RZ ;  /* 0x000000050e027210 */ /* 0x000fda0007f5e0ff */
[----:B------:R-:W-:Y:S05]  /*2bce0*/  WARPSYNC.COLLECTIVE R15, `(.L_x_2145) ;  /* 0x000000000f087348 */ /* 0x000fea0003c00000 */
[----:B------:R0:W1:Y:S02]  /*2bcf0*/  SHFL.IDX P6, R14, R13, R12, R11 ;  /* 0x0000000c0d0e7389 */ /* 0x00006400000c000b */
[----:B01----:R-:W-:Y:S01]  /*2bd00*/  ENDCOLLECTIVE ;  /* 0x000000000000791b */ /* 0x003fe20003800000 */
.L_x_2145:
        /* <DEDUP_REMOVED lines=13> */
.L_x_2146:
[----:B------:R-:W-:Y:S02]  /*2bde0*/  IMAD.MOV.U32 R13, RZ, RZ, R24 ;  /* 0x000000ffff0d7224 */ /* 0x000fe400078e0018 */
[----:B------:R-:W-:Y:S02]  /*2bdf0*/  IMAD.MOV.U32 R12, RZ, RZ, 0x5 ;  /* 0x00000005ff0c7424 */ /* 0x000fe400078e00ff */
[----:B------:R-:W-:-:S07]  /*2be00*/  IMAD.MOV.U32 R10, RZ, RZ, R14 ;  /* 0x000000ffff0a7224 */ /* 0x000fce00078e000e */
[----:B------:R-:W-:Y:S05]  /*2be10*/  WARPSYNC.COLLECTIVE R15, `(.L_x_2147) ;  /* 0x000000000f087348 */ /* 0x000fea0003c00000 */
[----:B------:R0:W1:Y:S02]  /*2be20*/  SHFL.IDX P6, R14, R13, R12, R11 ;  /* 0x0000000c0d0e7389 */ /* 0x00006400000c000b */
[----:B01----:R-:W-:Y:S01]  /*2be30*/  ENDCOLLECTIVE ;  /* 0x000000000000791b */ /* 0x003fe20003800000 */
.L_x_2147:
        /* <DEDUP_REMOVED lines=12> */
.L_x_2148:
[----:B------:R-:W-:Y:S05]  /*2bf00*/  BRA `(.L_x_2149) ;  /* 0xffffffa800ec7947 */ /* 0x000fea000383ffff */
.L_x_1982:
[----:B------:R-:W-:Y:S01]  /*2bf10*/  BSSY B0, `(.L_x_2150) ;  /* 0x0000008000007945 */ /* 0x000fe20003800000 */
[----:B------:R-:W-:Y:S01]  /*2bf20*/  IMAD.MOV.U32 R13, RZ, RZ, R16 ;  /* 0x000000ffff0d7224 */ /* 0x000fe200078e0010 */
[----:B------:R-:W-:Y:S01]  /*2bf30*/  MOV R15, 0xffffffff ;  /* 0xffffffff000f7802 */ /* 0x000fe20000000f00 */
[----:B------:R-:W-:Y:S02]  /*2bf40*/  IMAD.MOV.U32 R12, RZ, RZ, RZ ;  /* 0x000000ffff0c7224 */ /* 0x000fe400078e00ff */
[----:B------:R-:W-:-:S07]  /*2bf50*/  IMAD.MOV.U32 R11, RZ, RZ, 0x1f ;  /* 0x0000001fff0b7424 */ /* 0x000fce00078e00ff */
[----:B01----:R-:W-:Y:S05]  /*2bf60*/  WARPSYNC.COLLECTIVE R15, `(.L_x_2151) ;  /* 0x000000000f087348 */ /* 0x003fea0003c00000 */
[----:B------:R2:W3:Y:S02]  /*2bf70*/  SHFL.IDX P6, R14, R13, R12, R11 ;  /* 0x0000000c0d0e7389 */ /* 0x0004e400000c000b */
[----:B0123--:R-:W-:Y:S01]  /*2bf80*/  ENDCOLLECTIVE ;  /* 0x000000000000791b */ /* 0x00ffe20003800000 */
.L_x_2151:
[----:B------:R-:W-:Y:S05]  /*2bf90*/  BSYNC B0 ;  /* 0x0000000000007941 */ /* 0x000fea0003800000 */
.L_x_2150:
        /* <DEDUP_REMOVED lines=9> */
.L_x_2152:
        /* <DEDUP_REMOVED lines=18> */
.L_x_2153:
[----:B------:R-:W-:Y:S01]  /*2c150*/  IMAD.MOV.U32 R12, RZ, RZ, 0x2 ;  /* 0x00000002ff0c7424 */ /* 0x000fe200078e00ff */
[----:B------:R-:W-:-:S05]  /*2c160*/  SEL R6, R14, RZ, P1 ;  /* 0x000000ff0e067207 */ /* 0x000fca0000800000 */
[----:B------:R-:W-:-:S04]  /*2c170*/  IMAD.IADD R6, R5, 0x1, R6 ;  /* 0x0000000105067824 */ /* 0x000fc800078e0206 */
[----:B------:R-:W-:-:S07]  /*2c180*/  IMAD.MOV.U32 R13, RZ, RZ, R6 ;  /* 0x000000ffff0d7224 */ /* 0x000fce00078e0006 */
[----:B------:R-:W-:Y:S05]  /*2c190*/  WARPSYNC.COLLECTIVE R15, `(.L_x_2154) ;  /* 0x000000000f087348 */ /* 0x000fea0003c00000 */
[----:B------:R0:W1:Y:S02]  /*2c1a0*/  SHFL.UP P6, R14, R13, R12, R11 ;  /* 0x0400000c0d0e7389 */ /* 0x00006400000c000b */
[----:B01----:R-:W-:Y:S01]  /*2c1b0*/  ENDCOLLECTIVE ;  /* 0x000000000000791b */ /* 0x003fe20003800000 */
.L_x_2154:
[----:B------:R-:W-:Y:S01]  /*2c1c0*/  IMAD.MOV.U32 R12, RZ, RZ, 0x4 ;  /* 0x00000004ff0c7424 */ /* 0x000fe200078e00ff */
[----:B------:R-:W-:-:S04]  /*2c1d0*/  SEL R7, R14, RZ, P2 ;  /* 0x000000ff0e077207 */ /* 0x000fc80001000000 */
[----:B------:R-:W-:-:S05]  /*2c1e0*/  IADD3 R7, R6, R7, RZ ;  /* 0x0000000706077210 */ /* 0x000fca0007ffe0ff */
[----:B------:R-:W-:-:S07]  /*2c1f0*/  IMAD.MOV.U32 R13, RZ, RZ, R7 ;  /* 0x000000ffff0d7224 */ /* 0x000fce00078e0007 */
[----:B------:R-:W-:Y:S05]  /*2c200*/  WARPSYNC.COLLECTIVE R15, `(.L_x_2155) ;  /* 0x000000000f087348 */ /* 0x000fea0003c00000 */
[----:B------:R0:W1:Y:S02]  /*2c210*/  SHFL.UP P6, R14, R13, R12, R11 ;  /* 0x0400000c0d0e7389 */ /* 0x00006400000c000b */
[----:B01----:R-:W-:Y:S01]  /*2c220*/  ENDCOLLECTIVE ;  /* 0x000000000000791b */ /* 0x003fe20003800000 */
.L_x_2155:
[----:B------:R-:W-:Y:S02]  /*2c230*/  MOV R12, 0x8 ;  /* 0x00000008000c7802 */ /* 0x000fe40000000f00 */
[----:B------:R-:W-:-:S05]  /*2c240*/  SEL R2, R14, RZ, P3 ;  /* 0x000000ff0e027207 */ /* 0x000fca0001800000 */
[----:B------:R-:W-:-:S04]  /*2c250*/  IMAD.IADD R2, R7, 0x1, R2 ;  /* 0x0000000107027824 */ /* 0x000fc800078e0202 */
[----:B------:R-:W-:-:S07]  /*2c260*/  IMAD.MOV.U32 R13, RZ, RZ, R2 ;  /* 0x000000ffff0d7224 */ /* 0x000fce00078e0002 */
[----:B------:R-:W-:Y:S05]  /*2c270*/  WARPSYNC.COLLECTIVE R15, `(.L_x_2156) ;  /* 0x000000000f087348 */ /* 0x000fea0003c00000 */
[----:B------:R0:W1:Y:S02]  /*2c280*/  SHFL.UP P6, R14, R13, R12, R11 ;  /* 0x0400000c0d0e7389 */ /* 0x00006400000c000b */
[----:B01----:R-:W-:Y:S01]  /*2c290*/  ENDCOLLECTIVE ;  /* 0x000000000000791b */ /* 0x003fe20003800000 */
.L_x_2156:
[----:B------:R-:W-:Y:S01]  /*2c2a0*/  IMAD.MOV.U32 R12, RZ, RZ, 0x10 ;  /* 0x00000010ff0c7424 */ /* 0x000fe200078e00ff */
[----:B------:R-:W-:-:S05]  /*2c2b0*/  SEL R3, R14, RZ, P4 ;  /* 0x000000ff0e037207 */ /* 0x000fca0002000000 */
[----:B------:R-:W-:-:S04]  /*2c2c0*/  IMAD.IADD R3, R2, 0x1, R3 ;  /* 0x0000000102037824 */ /* 0x000fc800078e0203 */
[----:B------:R-:W-:-:S07]  /*2c2d0*/  IMAD.MOV.U32 R13, RZ, RZ, R3 ;  /* 0x000000ffff0d7224 */ /* 0x000fce00078e0003 */
[----:B------:R-:W-:Y:S05]  /*2c2e0*/  WARPSYNC.COLLECTIVE R15, `(.L_x_2157) ;  /* 0x000000000f087348 */ /* 0x000fea0003c00000 */
[----:B------:R0:W1:Y:S02]  /*2c2f0*/  SHFL.UP P6, R14, R13, R12, R11 ;  /* 0x0400000c0d0e7389 */ /* 0x00006400000c000b */
[----:B01----:R-:W-:Y:S01]  /*2c300*/  ENDCOLLECTIVE ;  /* 0x000000000000791b */ /* 0x003fe20003800000 */
.L_x_2157:
        /* <DEDUP_REMOVED lines=8> */
.L_x_2158:
[----:B------:R-:W-:Y:S05]  /*2c390*/  BRA `(.L_x_2159) ;  /* 0xffffffa800f47947 */ /* 0x000fea000383ffff */
.L_x_1987:
[----:B------:R-:W-:Y:S01]  /*2c3a0*/  BSSY B0, `(.L_x_2160) ;  /* 0x0000008000007945 */ /* 0x000fe20003800000 */
[----:B-----5:R-:W-:Y:S01]  /*2c3b0*/  IMAD.MOV.U32 R13, RZ, RZ, R5 ;  /* 0x000000ffff0d7224 */ /* 0x020fe200078e0005 */
[----:B------:R-:W-:Y:S01]  /*2c3c0*/  MOV R11, RZ ;  /* 0x000000ff000b7202 */ /* 0x000fe20000000f00 */
[----:B------:R-:W-:Y:S02]  /*2c3d0*/  IMAD.MOV.U32 R12, RZ, RZ, 0x1 ;  /* 0x00000001ff0c7424 */ /* 0x000fe400078e00ff */
[----:B------:R-:W-:-:S07]  /*2c3e0*/  IMAD.MOV.U32 R15, RZ, RZ, -0x1 ;  /* 0xffffffffff0f7424 */ /* 0x000fce00078e00ff */
[----:B01----:R-:W-:Y:S05]  /*2c3f0*/  WARPSYNC.COLLECTIVE R15, `(.L_x_2161) ;  /* 0x000000000f087348 */ /* 0x003fea0003c00000 */
[----:B------:R2:W3:Y:S02]  /*2c400*/  SHFL.UP P6, R14, R13, R12, R11 ;  /* 0x0400000c0d0e7389 */ /* 0x0004e400000c000b */
[----:B0123--:R-:W-:Y:S01]  /*2c410*/  ENDCOLLECTIVE ;  /* 0x000000000000791b */ /* 0x00ffe20003800000 */
.L_x_2161:
[----:B------:R-:W-:Y:S05]  /*2c420*/  BSYNC B0 ;  /* 0x0000000000007941 */ /* 0x000fea0003800000 */
.L_x_2160:
        /* <DEDUP_REMOVED lines=8> */
.L_x_2162:
[----:B------:R-:W-:Y:S01]  /*2c4b0*/  IMAD.MOV.U32 R12, RZ, RZ, 0x4 ;  /* 0x00000004ff0c7424 */ /* 0x000fe200078e00ff */
[----:B------:R-:W-:-:S05]  /*2c4c0*/  SEL R2, R14, RZ, P2 ;  /* 0x000000ff0e027207 */ /* 0x000fca0001000000 */
[----:B------:R-:W-:-:S04]  /*2c4d0*/  IMAD.IADD R2, R13, 0x1, R2 ;  /* 0x000000010d027824 */ /* 0x000fc800078e0202 */
[----:B------:R-:W-:-:S07]  /*2c4e0*/  IMAD.MOV.U32 R13, RZ, RZ, R2 ;  /* 0x000000ffff0d7224 */ /* 0x000fce00078e0002 */
[----:B------:R-:W-:Y:S05]  /*2c4f0*/  WARPSYNC.COLLECTIVE R15, `(.L_x_2163) ;  /* 0x000000000f087348 */ /* 0x000fea0003c00000 */
[----:B------:R0:W1:Y:S02]  /*2c500*/  SHFL.UP P6, R14, R13, R12, R11 ;  /* 0x0400000c0d0e7389 */ /* 0x00006400000c000b */
[----:B01----:R-:W-:Y:S01]  /*2c510*/  ENDCOLLECTIVE ;  /* 0x000000000000791b */ /* 0x003fe20003800000 */
.L_x_2163:
[----:B------:R-:W-:Y:S01]  /*2c520*/  IMAD.MOV.U32 R12, RZ, RZ, 0x8 ;  /* 0x00000008ff0c7424 */ /* 0x000fe200078e00ff */
[----:B------:R-:W-:-:S05]  /*2c530*/  SEL R3, R14, RZ, P3 ;  /* 0x000000ff0e037207 */ /* 0x000fca0001800000 */
[----:B------:R-:W-:-:S05]  /*2c540*/  IMAD.IADD R3, R2, 0x1, R3 ;  /* 0x0000000102037824 */ /* 0x000fca00078e0203 */
[----:B------:R-:W-:-:S07]  /*2c550*/  MOV R13, R3 ;  /* 0x00000003000d7202 */ /* 0x000fce0000000f00 */
[----:B------:R-:W-:Y:S05]  /*2c560*/  WARPSYNC.COLLECTIVE R15, `(.L_x_2164) ;  /* 0x000000000f087348 */ /* 0x000fea0003c00000 */
[----:B------:R0:W1:Y:S02]  /*2c570*/  SHFL.UP P6, R14, R13, R12, R11 ;  /* 0x0400000c0d0e7389 */ /* 0x00006400000c000b */
[----:B01----:R-:W-:Y:S01]  /*2c580*/  ENDCOLLECTIVE ;  /* 0x000000000000791b */ /* 0x003fe20003800000 */
.L_x_2164:
[----:B------:R-:W-:Y:S01]  /*2c590*/  IMAD.MOV.U32 R12, RZ, RZ, 0x10 ;  /* 0x00000010ff0c7424 */ /* 0x000fe200078e00ff */
[----:B------:R-:W-:-:S05]  /*2c5a0*/  SEL R4, R14, RZ, P4 ;  /* 0x000000ff0e047207 */ /* 0x000fca0002000000 */
[----:B------:R-:W-:-:S04]  /*2c5b0*/  IMAD.IADD R4, R3, 0x1, R4 ;  /* 0x0000000103047824 */ /* 0x000fc800078e0204 */
[----:B------:R-:W-:-:S07]  /*2c5c0*/  IMAD.MOV.U32 R13, RZ, RZ, R4 ;  /* 0x000000ffff0d7224 */ /* 0x000fce00078e0004 */
[----:B------:R-:W-:Y:S05]  /*2c5d0*/  WARPSYNC.COLLECTIVE R15, `(.L_x_2165) ;  /* 0x000000000f087348 */ /* 0x000fea0003c00000 */
[----:B------:R0:W1:Y:S02]  /*2c5e0*/  SHFL.UP P6, R14, R13, R12, R11 ;  /* 0x0400000c0d0e7389 */ /* 0x00006400000c000b */
[----:B01----:R-:W-:Y:S01]  /*2c5f0*/  ENDCOLLECTIVE ;  /* 0x000000000000791b */ /* 0x003fe20003800000 */
.L_x_2165:
        /* <DEDUP_REMOVED lines=8> */
.L_x_2166:
[----:B------:R-:W-:Y:S05]  /*2c680*/  BRA `(.L_x_2167) ;  /* 0xffffffa800d47947 */ /* 0x000fea000383ffff */
.L_x_1989:
[----:B------:R-:W-:Y:S01]  /*2c690*/  BSSY B0, `(.L_x_2168) ;  /* 0x0000006000007945 */ /* 0x000fe20003800000 */
[----:B------:R-:W-:Y:S01]  /*2c6a0*/  PLOP3.LUT P6, PT, P6, PT, PT, 0x8, 0x0 ;  /* 0x000000000000781c */ /* 0x000fe200037ce170 */
[----:B------:R-:W-:-:S12]  /*2c6b0*/  IMAD.MOV.U32 R15, RZ, RZ, -0x1 ;  /* 0xffffffffff0f7424 */ /* 0x000fd800078e00ff */
[----:B01----:R-:W-:Y:S05]  /*2c6c0*/  WARPSYNC.COLLECTIVE R15, `(.L_x_2169) ;  /* 0x000000000f087348 */ /* 0x003fea0003c00000 */
[----:B------:R-:W-:Y:S01]  /*2c6d0*/  VOTE.ANY R14, PT, P6 ;  /* 0x00000000000e7806 */ /* 0x000fe200030e0100 */
[----:B01----:R-:W-:Y:S06]  /*2c6e0*/  ENDCOLLECTIVE ;  /* 0x000000000000791b */ /* 0x003fec0003800000 */
.L_x_2169:
[----:B------:R-:W-:Y:S05]  /*2c6f0*/  BSYNC B0 ;  /* 0x0000000000007941 */ /* 0x000fea0003800000 */
.L_x_2168:
        /* <DEDUP_REMOVED lines=9> */
.L_x_2170:
[----:B------:R-:W-:Y:S01]  /*2c790*/  MOV R5, R14 ;  /* 0x0000000e00057202 */ /* 0x000fe20000000f00 */
[----:B------:R-:W-:Y:S06]  /*2c7a0*/  BRA `(.L_x_2171) ;  /* 0xffffffa800c47947 */ /* 0x000fec000383ffff */
.L_x_1991:
[----:B------:R-:W-:Y:S01]  /*2c7b0*/  BSSY B0, `(.L_x_2172) ;  /* 0x0000007000007945 */ /* 0x000fe20003800000 */
[----:B------:R-:W-:Y:S02]  /*2c7c0*/  IMAD.MOV.U32 R13, RZ, RZ, R2 ;  /* 0x000000ffff0d7224 */ /* 0x000fe400078e0002 */
[----:B------:R-:W-:Y:S02]  /*2c7d0*/  IMAD.MOV.U32 R11, RZ, RZ, 0x1f ;  /* 0x0000001fff0b7424 */ /* 0x000fe400078e00ff */
[----:B------:R-:W-:-:S07]  /*2c7e0*/  IMAD.MOV.U32 R15, RZ, RZ, -0x1 ;  /* 0xffffffffff0f7424 */ /* 0x000fce00078e00ff */
[----:B0123--:R-:W-:Y:S05]  /*2c7f0*/  WARPSYNC.COLLECTIVE R15, `(.L_x_2173) ;  /* 0x000000000f087348 */ /* 0x00ffea0003c00000 */
[----:B------:R4:W0:Y:S02]  /*2c800*/  SHFL.IDX P6, R14, R13, R12, R11 ;  /* 0x0000000c0d0e7389 */ /* 0x00082400000c000b */
[----:B01234-:R-:W-:Y:S01]  /*2c810*/  ENDCOLLECTIVE ;  /* 0x000000000000791b */ /* 0x01ffe20003800000 */
.L_x_2173:
[----:B------:R-:W-:Y:S05]  /*2c820*/  BSYNC B0 ;  /* 0x0000000000007941 */ /* 0x000fea0003800000 */
.L_x_2172:
[----:B------:R-:W-:Y:S05]  /*2c830*/  BRA `(.L_x_1990) ;  /* 0xffffffa800bc7947 */ /* 0x000fea000383ffff */
.L_x_1995:
[----:B0-----:R0:W3:Y:S02]  /*2c840*/  SYNCS.PHASECHK.TRANS64.TRYWAIT P0, [R5+URZ+0x2a820], R0 ;  /* 0x02a82000050075a7 */ /* 0x0010e4000800017f */
[----:B---3--:R-:W-:Y:S05]  /*2c850*/  @!P0 NANOSLEEP.SYNCS 0x989680 ;  /* 0x009896800000895d */ /* 0x008fea0003900000 */
[----:B------:R-:W3:Y:S02]  /*2c860*/  @!P0 SYNCS.PHASECHK.TRANS64 P0, [R5+URZ+0x2a820], R0 ;  /* 0x02a82000050085a7 */ /* 0x000ee4000800007f */
[----:B---3--:R-:W-:Y:S05]  /*2c870*/  @!P0 BRA `(.L_x_1995) ;  /* 0xfffffffc00f08947 */ /* 0x008fea000383ffff */
[----:B------:R-:W-:Y:S05]  /*2c880*/  BRA `(.L_x_2174) ;  /* 0xffffffb000347947 */ /* 0x000fea000383ffff */
.L_x_1996:
[----:B------:R-:W3:Y:S01]  /*2c890*/  S2R R2, SR_TID.X ;  /* 0x0000000000027919 */ /* 0x000ee20000002100 */
[----:B------:R-:W-:Y:S01]  /*2c8a0*/  BSSY B0, `(.L_x_2175) ;  /* 0x000000a000007945 */ /* 0x000fe20003800000 */
[----:B------:R-:W-:Y:S01]  /*2c8b0*/  MOV R12, RZ ;  /* 0x000000ff000c7202 */ /* 0x000fe20000000f00 */
[----:B------:R-:W-:Y:S02]  /*2c8c0*/  IMAD.MOV.U32 R11, RZ, RZ, 0x1f ;  /* 0x0000001fff0b7424 */ /* 0x000fe400078e00ff */
[----:B------:R-:W-:Y:S01]  /*2c8d0*/  IMAD.MOV.U32 R15, RZ, RZ, -0x1 ;  /* 0xffffffffff0f7424 */ /* 0x000fe200078e00ff */
[----:B---3--:R-:W-:-:S04]  /*2c8e0*/  SHF.R.U32.HI R2, RZ, 0x5, R2 ;  /* 0x00000005ff027819 */ /* 0x008fc80000011602 */
[----:B------:R-:W-:-:S05]  /*2c8f0*/  LOP3.LUT R2, R2, 0x3, RZ, 0xc0, !PT ;  /* 0x0000000302027812 */ /* 0x000fca00078ec0ff */
[----:B------:R-:W-:-:S07]  /*2c900*/  IMAD.MOV.U32 R13, RZ, RZ, R2 ;  /* 0x000000ffff0d7224 */ /* 0x000fce00078e0002 */
[----:B012---:R-:W-:Y:S05]  /*2c910*/  WARPSYNC.COLLECTIVE R15, `(.L_x_2176) ;  /* 0x000000000f087348 */ /* 0x007fea0003c00000 */
[----:B------:R3:W4:Y:S02]  /*2c920*/  SHFL.IDX P6, R14, R13, R12, R11 ;  /* 0x0000000c0d0e7389 */ /* 0x00072400000c000b */
[----:B01234-:R-:W-:Y:S01]  /*2c930*/  ENDCOLLECTIVE ;  /* 0x000000000000791b */ /* 0x01ffe20003800000 */
.L_x_2176:
[----:B------:R-:W-:Y:S05]  /*2c940*/  BSYNC B0 ;  /* 0x0000000000007941 */ /* 0x000fea0003800000 */
.L_x_2175:
[----:B------:R-:W-:Y:S05]  /*2c950*/  BRA `(.L_x_2177) ;  /* 0xffffffb0001c7947 */ /* 0x000fea000383ffff */
.L_x_1997:
[----:B------:R-:W-:Y:S01]  /*2c960*/  BSSY B0, `(.L_x_2178) ;  /* 0x0000006000007945 */ /* 0x000fe20003800000 */
[----:B------:R-:W-:-:S07]  /*2c970*/  IMAD.MOV.U32 R15, RZ, RZ, -0x1 ;  /* 0xffffffffff0f7424 */ /* 0x000fce00078e00ff */
[----:B012---:R-:W-:Y:S05]  /*2c980*/  WARPSYNC.COLLECTIVE R15, `(.L_x_2179) ;  /* 0x000000000f0c7348 */ /* 0x007fea0003c00000 */
[----:B------:R-:W-:Y:S02]  /*2c990*/  ELECT P6, UR62, PT ;  /* 0x00000000003e782f */ /* 0x000fe400038c0000 */
[----:B------:R-:W-:Y:S01]  /*2c9a0*/  MOV R14, UR62 ;  /* 0x0000003e000e7c02 */ /* 0x000fe20008000f00 */
[----:B012---:R-:W-:Y:S10]  /*2c9b0*/  ENDCOLLECTIVE ;  /* 0x000000000000791b */ /* 0x007ff40003800000 */
.L_x_2179:
[----:B------:R-:W-:Y:S05]  /*2c9c0*/  BSYNC B0 ;  /* 0x0000000000007941 */ /* 0x000fea0003800000 */
.L_x_2178:
[----:B------:R-:W-:Y:S05]  /*2c9d0*/  BRA `(.L_x_2180) ;  /* 0xffffffb000107947 */ /* 0x000fea000383ffff */
.L_x_1999:
[----:B0-----:R0:W3:Y:S02]  /*2c9e0*/  SYNCS.PHASECHK.TRANS64.TRYWAIT P1, [R3+URZ+0x2a840], R2 ;  /* 0x02a84002030075a7 */ /* 0x0010e4000802017f */
[----:B---3--:R-:W-:Y:S05]  /*2c9f0*/  @!P1 NANOSLEEP.SYNCS 0x989680 ;  /* 0x009896800000995d */ /* 0x008fea0003900000 */
[----:B------:R-:W3:Y:S02]  /*2ca00*/  @!P1 SYNCS.PHASECHK.TRANS64 P1, [R3+URZ+0x2a840], R2 ;  /* 0x02a84002030095a7 */ /* 0x000ee4000802007f */
[----:B---3--:R-:W-:Y:S05]  /*2ca10*/  @!P1 BRA `(.L_x_1999) ;  /* 0xfffffffc00f09947 */ /* 0x008fea000383ffff */
[----:B------:R-:W-:Y:S05]  /*2ca20*/  BRA `(.L_x_2181) ;  /* 0xffffffb000387947 */ /* 0x000fea000383ffff */
.L_x_2001:
[----:B---3--:R3:W4:Y:S02]  /*2ca30*/  SYNCS.PHASECHK.TRANS64.TRYWAIT P1, [R27+URZ+0x2a840], R0 ;  /* 0x02a840001b0075a7 */ /* 0x008724000802017f */
[----:B----4-:R-:W-:Y:S05]  /*2ca40*/  @!P1 NANOSLEEP.SYNCS 0x989680 ;  /* 0x009896800000995d */ /* 0x010fea0003900000 */
[----:B------:R-:W4:Y:S02]  /*2ca50*/  @!P1 SYNCS.PHASECHK.TRANS64 P1, [R27+URZ+0x2a840], R0 ;  /* 0x02a840001b0095a7 */ /* 0x000f24000802007f */
[----:B----4-:R-:W-:Y:S05]  /*2ca60*/  @!P1 BRA `(.L_x_2001) ;  /* 0xfffffffc00f09947 */ /* 0x010fea000383ffff */
[----:B------:R-:W-:Y:S05]  /*2ca70*/  BRA `(.L_x_2182) ;  /* 0xffffffb000447947 */ /* 0x000fea000383ffff */
.L_x_2003:
[----:B----4-:R4:W0:Y:S02]  /*2ca80*/  SYNCS.PHASECHK.TRANS64.TRYWAIT P1, [R3+URZ+0x2a860], R2 ;  /* 0x02a86002030075a7 */ /* 0x010824000802017f */
[----:B0-----:R-:W-:Y:S05]  /*2ca90*/  @!P1 NANOSLEEP.SYNCS 0x989680 ;  /* 0x009896800000995d */ /* 0x001fea0003900000 */
[----:B------:R-:W0:Y:S02]  /*2caa0*/  @!P1 SYNCS.PHASECHK.TRANS64 P1, [R3+URZ+0x2a860], R2 ;  /* 0x02a86002030095a7 */ /* 0x000e24000802007f */
[----:B0-----:R-:W-:Y:S05]  /*2cab0*/  @!P1 BRA `(.L_x_2003) ;  /* 0xfffffffc00f09947 */ /* 0x001fea000383ffff */
[----:B------:R-:W-:Y:S05]  /*2cac0*/  BRA `(.L_x_2183) ;  /* 0xffffffb000407947 */ /* 0x000fea000383ffff */
.L_x_2184:
        /* <DEDUP_REMOVED lines=11> */
.L_x_15526:


//--------------------- .text._ZN7cutlass13device_kernelIN5flash11enable_sm90INS1_16FlashAttnFwdSm90INS1_25CollectiveMainloopFwdSm90ILi2EN4cute5tupleIJNS5_1CILi1EEES8_S8_EEENS6_IJNS7_ILi128EEENS7_ILi96EEENS7_ILi192EEEEEELi128ENS_6half_tEfNS_4arch4Sm90ELb1ELb0ELb0ELb0ELb1ELb0ELb0ELb1ELb1ELb1ELb0ELb0EEENS1_21CollectiveEpilogueFwdINS6_IJSA_SA_SB_EEES9_SE_SG_Li256ELb0ELb1ELb0ELb0EEENS1_30DynamicPersistentTileSchedulerILi256ELi128ELb0ELb1ELb1EEEEEEEEEvNT_6ParamsE --------------------------
	.section	.text._ZN7cutlass13device_kernelIN5flash11enable_sm90INS1_16FlashAttnFwdSm90INS1_25CollectiveMainloopFwdSm90ILi2EN4cute5tupleIJNS5_1CILi1EEES8_S8_EEENS6_IJNS7_ILi128EEENS7_ILi96EEENS7_ILi192EEEEEELi128ENS_6half_tEfNS_4arch4Sm90ELb1ELb0ELb0ELb0ELb1ELb0ELb0ELb1ELb1ELb1ELb0ELb0EEENS1_21CollectiveEpilogueFwdINS6_IJSA_SA_SB_EEES9_SE_SG_Li256ELb0ELb1ELb0ELb0EEENS1_30DynamicPersistentTileSchedulerILi256ELi128ELb0ELb1ELb1EEEEEEEEEvNT_6ParamsE,"ax",@progbits
	.align	128
.text._ZN7cutlass13device_kernelIN5flash11enable_sm90INS1_16FlashAttnFwdSm90INS1_25CollectiveMainloopFwdSm90ILi2EN4cute5tupleIJNS5_1CILi1EEES8_S8_EEENS6_IJNS7_ILi128EEENS7_ILi96EEENS7_ILi192EEEEEELi128ENS_6half_tEfNS_4arch4Sm90ELb1ELb0ELb0ELb0ELb1ELb0ELb0ELb1ELb1ELb1ELb0ELb0EEENS1_21CollectiveEpilogueFwdINS6_IJSA_SA_SB_EEES9_SE_SG_Li256ELb0ELb1ELb0ELb0EEENS1_30DynamicPersistentTileSchedulerILi256ELi128ELb0ELb1ELb1EEEEEEEEEvNT_6ParamsE:
        .type           _ZN7cutlass13device_kernelIN5flash11enable_sm90INS1_16FlashAttnFwdSm90INS1_25CollectiveMainloopFwdSm90ILi2EN4cute5tupleIJNS5_1CILi1EEES8_S8_EEENS6_IJNS7_ILi128EEENS7_ILi96EEENS7_ILi192EEEEEELi128ENS_6half_tEfNS_4arch4Sm90ELb1ELb0ELb0ELb0ELb1ELb0ELb0ELb1ELb1ELb1ELb0ELb0EEENS1_21CollectiveEpilogueFwdINS6_IJSA_SA_SB_EEES9_SE_SG_Li256ELb0ELb1ELb0ELb0EEENS1_30DynamicPersistentTileSchedulerILi256ELi128ELb0ELb1ELb1EEEEEEEEEvNT_6ParamsE,@function
        .size           _ZN7cutlass13device_kernelIN5flash11enable_sm90INS1_16FlashAttnFwdSm90INS1_25CollectiveMainloopFwdSm90ILi2EN4cute5tupleIJNS5_1CILi1EEES8_S8_EEENS6_IJNS7_ILi128EEENS7_ILi96EEENS7_ILi192EEEEEELi128ENS_6half_tEfNS_4arch4Sm90ELb1ELb0ELb0ELb0ELb1ELb0ELb0ELb1ELb1ELb1ELb0ELb0EEENS1_21CollectiveEpilogueFwdINS6_IJSA_SA_SB_EEES9_SE_SG_Li256ELb0ELb1ELb0ELb0EEENS1_30DynamicPersistentTileSchedulerILi256ELi128ELb0ELb1ELb1EEEEEEEEEvNT_6ParamsE,(.L_x_15527 - _ZN7cutlass13device_kernelIN5flash11enable_sm90INS1_16FlashAttnFwdSm90INS1_25CollectiveMainloopFwdSm90ILi2EN4cute5tupleIJNS5_1CILi1EEES8_S8_EEENS6_IJNS7_ILi128EEENS7_ILi96EEENS7_ILi192EEEEEELi128ENS_6half_tEfNS_4arch4Sm90ELb1ELb0ELb0ELb0ELb1ELb0ELb0ELb1ELb1ELb1ELb0ELb0EEENS1_21CollectiveEpilogueFwdINS6_IJSA_SA_SB_EEES9_SE_SG_Li256ELb0ELb1ELb0ELb0EEENS1_30DynamicPersistentTileSchedulerILi256ELi128ELb0ELb1ELb1EEEEEEEEEvNT_6ParamsE)
        .other          _ZN7cutlass13device_kernelIN5flash11enable_sm90INS1_16FlashAttnFwdSm90INS1_25CollectiveMainloopFwdSm90ILi2EN4cute5tupleIJNS5_1CILi1EEES8_S8_EEENS6_IJNS7_ILi128EEENS7_ILi96EEENS7_ILi192EEEEEELi128ENS_6half_tEfNS_4arch4Sm90ELb1ELb0ELb0ELb0ELb1ELb0ELb0ELb1ELb1ELb1ELb0ELb0EEENS1_21CollectiveEpilogueFwdINS6_IJSA_SA_SB_EEES9_SE_SG_Li256ELb0ELb1ELb0ELb0EEENS1_30DynamicPersistentTileSchedulerILi256ELi128ELb0ELb1ELb1EEEEEEEEEvNT_6ParamsE,@"STO_CUDA_ENTRY STV_DEFAULT"
_ZN7cutlass13device_kernelIN5flash11enable_sm90INS1_16FlashAttnFwdSm90INS1_25CollectiveMainloopFwdSm90ILi2EN4cute5tupleIJNS5_1CILi1EEES8_S8_EEENS6_IJNS7_ILi128EEENS7_ILi96EEENS7_ILi192EEEEEELi128ENS_6half_tEfNS_4arch4Sm90ELb1ELb0ELb0ELb0ELb1ELb0ELb0ELb1ELb1ELb1ELb0ELb0EEENS1_21CollectiveEpilogueFwdINS6_IJSA_SA_SB_EEES9_SE_SG_Li256ELb0ELb1ELb0ELb0EEENS1_30DynamicPersistentTileSchedulerILi256ELi128ELb0ELb1ELb1EEEEEEEEEvNT_6ParamsE:
        /* <DEDUP_REMOVED lines=45> */
.L_x_2185:
        /* <DEDUP_REMOVED lines=22> */
.L_x_2186:
        /* <DEDUP_REMOVED lines=18> */
.L_x_2187:
        /* <DEDUP_REMOVED lines=22> */
.L_x_2188:
        /* <DEDUP_REMOVED lines=23> */
.L_x_2189:
        /* <DEDUP_REMOVED lines=10> */
.L_x_2191:
        /* <DEDUP_REMOVED lines=16> */
[----:B0-----:R-:W-:-:S05]  /*09c0*/  VIADD R173, R2, 0xffffff80 ;  /* 0xffffff8002ad7836 */ /* 0x001fca0000000000 */
[----:B------:R-:W-:-:S04]  /*09d0*/  SHF.R.S32.HI R0, RZ, 0x1f, R173 ;  /* 0x0000001fff007819 */ /* 0x000fc800000114ad */
[CC--:B------:R-:W-:Y:S02]  /*09e0*/  LEA.HI R2, R0.reuse, R173.reuse, RZ, 0x7 ;  /* 0x000000ad00027211 */ /* 0x0c0fe400078f38ff */
[-C--:B------:R-:W-:Y:S02]  /*09f0*/  LEA.HI R4, R0, R173.reuse, RZ, 0x5 ;  /* 0x000000ad00047211 */ /* 0x080fe400078f28ff */
[----:B------:R-:W-:Y:S02]  /*0a00*/  LOP3.LUT R164, R2, 0xffffff80, RZ, 0xc0, !PT ;  /* 0xffffff8002a47812 */ /* 0x000fe400078ec0ff */
[----:B------:R-:W-:Y:S01]  /*0a10*/  LEA.HI R11, R0, R173, RZ, 0x2 ;  /* 0x000000ad000b7211 */ /* 0x000fe200078f10ff */
[----:B------:R-:W-:Y:S01]  /*0a20*/  IMAD.SHL.U32 R5, R4, 0x20, RZ ;  /* 0x0000002004057824 */ /* 0x000fe200078e00ff */
[----:B------:R-:W-:Y:S01]  /*0a30*/  SHF.R.S32.HI R165, RZ, 0x7, R2 ;  /* 0x00000007ffa57819 */ /* 0x000fe20000011402 */
[----:B------:R-:W-:-:S03]  /*0a40*/  IMAD.IADD R164, R173, 0x1, -R164 ;  /* 0x00000001ada47824 */ /* 0x000fc600078e0aa4 */
[----:B------:R-:W-:Y:S02]  /*0a50*/  LOP3.LUT R5, R5, 0xfffffc00, RZ, 0xc0, !PT ;  /* 0xfffffc0005057812 */ /* 0x000fe400078ec0ff */
[----:B------:R-:W-:Y:S02]  /*0a60*/  SHF.R.S32.HI R7, RZ, 0x1f, R164 ;  /* 0x0000001fff077819 */ /* 0x000fe400000114a4 */
        /* <DEDUP_REMOVED lines=8> */
[----:B------:R-:W-:-:S03]  /*0af0*/  LOP3.LUT R10, R10, 0xfffffff8, RZ, 0xc0, !PT ;  /* 0xfffffff80a0a7812 */ /* 0x000fc600078ec0ff */
[----:B------:R-:W-:Y:S02]  /*0b00*/  IMAD.IADD R2, R165, 0x1, -R2 ;  /* 0x00000001a5027824 */ /* 0x000fe400078e0a02 */
[----:B------:R-:W-:-:S04]  /*0b10*/  IMAD.IADD R10, R9, 0x1, -R10 ;  /* 0x00000001090a7824 */ /* 0x000fc800078e0a0a */
        /* <DEDUP_REMOVED lines=8> */
[----:B------:R-:W-:Y:S01]  /*0ba0*/  LOP3.LUT R160, R0, 0xfffffff8, RZ, 0xc0, !PT ;  /* 0xfffffff800a07812 */ /* 0x000fe200078ec0ff */
[----:B------:R-:W-:Y:S01]  /*0bb0*/  IMAD.IADD R4, R173, 0x1, -R4 ;  /* 0x00000001ad047824 */ /* 0x000fe200078e0a04 */
[----:B------:R-:W-:Y:S01]  /*0bc0*/  LOP3.LUT R3, R3, 0x1ffffffe, RZ, 0xc0, !PT ;  /* 0x1ffffffe03037812 */ /* 0x000fe200078ec0ff */
[----:B------:R-:W-:Y:S01]  /*0bd0*/  ULOP3.LUT UR5, UR5, 0x1, URZ, 0xfc, !UPT ;  /* 0x0000000105057892 */ /* 0x000fe2000f8efc3f */
[----:B------:R-:W-:Y:S01]  /*0be0*/  SHF.R.S32.HI R162, RZ, 0x3, R0 ;  /* 0x00000003ffa27819 */ /* 0x000fe20000011400 */
[----:B------:R-:W-:Y:S01]  /*0bf0*/  IMAD.IADD R160, R173, 0x1, -R160 ;  /* 0x00000001ada07824 */ /* 0x000fe200078e0aa0 */
[----:B------:R-:W-:Y:S01]  /*0c00*/  LEA R4, R4, R5, 0x6 ;  /* 0x0000000504047211 */ /* 0x000fe200078e30ff */
[----:B------:R-:W-:Y:S01]  /*0c10*/  IMAD.IADD R3, R6, 0x1, -R3 ;  /* 0x0000000106037824 */ /* 0x000fe200078e0a03 */
[----:B------:R-:W-:Y:S01]  /*0c20*/  LOP3.LUT R6, R11, 0xfffffffc, RZ, 0xc0, !PT ;  /* 0xfffffffc0b067812 */ /* 0x000fe200078ec0ff */
[----:B------:R-:W-:Y:S02]  /*0c30*/  IMAD.SHL.U32 R17, R160, 0x8, RZ ;  /* 0x00000008a0117824 */ /* 0x000fe400078e00ff */
[----:B------:R-:W-:Y:S01]  /*0c40*/  IMAD.U32 R168, RZ, RZ, UR5 ;  /* 0x00000005ffa87e24 */ /* 0x000fe2000f8e00ff */
[----:B------:R-:W-:Y:S01]  /*0c50*/  LEA R167, R3, R4, 0x3 ;  /* 0x0000000403a77211 */ /* 0x000fe200078e18ff */
[----:B------:R-:W-:Y:S01]  /*0c60*/  IMAD.IADD R6, R173, 0x1, -R6 ;  /* 0x00000001ad067824 */ /* 0x000fe200078e0a06 */
[----:B------:R-:W-:-:S02]  /*0c70*/  LOP3.LUT R3, R8, 0x7ffffffc, RZ, 0xc0, !PT ;  /* 0x7ffffffc08037812 */ /* 0x000fc400078ec0ff */
[----:B------:R-:W-:Y:S02]  /*0c80*/  IADD3 R22, R17, 0x40, RZ ;  /* 0x0000004011167810 */ /* 0x000fe40007ffe0ff */
[----:B------:R-:W-:Y:S01]  /*0c90*/  LEA.HI R5, R6, R6, RZ, 0x1 ;  /* 0x0000000606057211 */ /* 0x000fe200078f08ff */
[----:B------:R-:W-:Y:S01]  /*0ca0*/  IMAD.IADD R18, R164, 0x1, -R3 ;  /* 0x00000001a4127824 */ /* 0x000fe200078e0a03 */
[----:B------:R-:W-:Y:S02]  /*0cb0*/  SHF.R.S32.HI R172, RZ, 0x1f, R17 ;  /* 0x0000001fffac7819 */ /* 0x000fe40000011411 */
[----:B------:R-:W-:Y:S02]  /*0cc0*/  LOP3.LUT R5, R5, 0x1ffffffe, RZ, 0xc0, !PT ;  /* 0x1ffffffe05057812 */ /* 0x000fe400078ec0ff */
[----:B------:R-:W-:-:S03]  /*0cd0*/  SHF.R.S32.HI R169, RZ, 0x1f, R22 ;  /* 0x0000001fffa97819 */ /* 0x000fc60000011416 */
[----:B------:R-:W-:-:S04]  /*0ce0*/  IMAD.IADD R5, R6, 0x1, -R5 ;  /* 0x0000000106057824 */ /* 0x000fc800078e0a05 */
[----:B------:R-:W-:-:S07]  /*0cf0*/  IMAD R19, R5, 0x8, R166 ;  /* 0x0000000805137824 */ /* 0x000fce00078e02a6 */
.L_x_2248:
[----:B0-2---:R-:W0:Y:S01]  /*0d00*/  LDC R3, c[0x0][0xc60] ;  /* 0x00031800ff037b82 */ /* 0x005e220000000800 */
[----:B------:R-:W-:Y:S01]  /*0d10*/  IMAD.MOV.U32 R0, RZ, RZ, R36 ;  /* 0x000000ffff007224 */ /* 0x000fe200078e0024 */
[----:B------:R-:W-:Y:S01]  /*0d20*/  ULDC UR4, c[0x0][0xc78] ;  /* 0x00031e0000047ab9 */ /* 0x000fe20000000800 */
[----:B0-----:R-:W-:-:S13]  /*0d30*/  ISETP.NE.AND P0, PT, R3, 0x1, PT ;  /* 0x000000010300780c */ /* 0x001fda0003f05270 */
[----:B-----5:R-:W0:Y:S08]  /*0d40*/  @P0 LDC R5, c[0x0][0xc64] ;  /* 0x00031900ff050b82 */ /* 0x020e300000000800 */
[----:B------:R-:W1:Y:S01]  /*0d50*/  @P0 LDC R7, c[0x0][0xc68] ;  /* 0x00031a00ff070b82 */ /* 0x000e620000000800 */
[----:B0---4-:R-:W-:-:S05]  /*0d60*/  @P0 IMAD.HI.U32 R2, R36, R5, RZ ;  /* 0x0000000524020227 */ /* 0x011fca00078e00ff */
[----:B-1----:R-:W-:-:S04]  /*0d70*/  @P0 SHF.R.U32.HI R0, RZ, R7, R2 ;  /* 0x00000007ff000219 */ /* 0x002fc80000011602 */
[----:B------:R-:W-:Y:S01]  /*0d80*/  ISETP.GE.AND P0, PT, R0, UR4, PT ;  /* 0x0000000400007c0c */ /* 0x000fe2000bf06270 */
[----:B------:R-:W-:-:S04]  /*0d90*/  IMAD.MOV R2, RZ, RZ, -R0 ;  /* 0x000000ffff027224 */ /* 0x000fc800078e0a00 */
[----:B------:R-:W-:-:S08]  /*0da0*/  IMAD R13, R3, R2, R36 ;  /* 0x00000002030d7224 */ /* 0x000fd000078e0224 */
[----:B---3--:R-:W-:Y:S05]  /*0db0*/  @!P0 BRA `(.L_x_2192) ;  /* 0x0000000000208947 */ /* 0x008fea0003800000 */
        /* <DEDUP_REMOVED lines=8> */
.L_x_2192:
[----:B------:R-:W0:Y:S01]  /*0e40*/  LDC R3, c[0x0][0xc54] ;  /* 0x00031500ff037b82 */ /* 0x000e220000000800 */
[----:B------:R-:W-:Y:S01]  /*0e50*/  IMAD.MOV.U32 R2, RZ, RZ, R13 ;  /* 0x000000ffff027224 */ /* 0x000fe200078e000d */
[----:B0-----:R-:W-:-:S13]  /*0e60*/  ISETP.NE.AND P0, PT, R3, 0x1, PT ;  /* 0x000000010300780c */ /* 0x001fda0003f05270 */
[----:B------:R-:W0:Y:S02]  /*0e70*/  @P0 LDC.64 R4, c[0x0][0xc58] ;  /* 0x00031600ff040b82 */ /* 0x000e240000000a00 */
[----:B0-----:R-:W-:-:S05]  /*0e80*/  @P0 IMAD.HI.U32 R4, R13, R4, RZ ;  /* 0x000000040d040227 */ /* 0x001fca00078e00ff */
[----:B------:R-:W-:-:S05]  /*0e90*/  @P0 SHF.R.U32.HI R2, RZ, R5, R4 ;  /* 0x00000005ff020219 */ /* 0x000fca0000011604 */
[----:B------:R-:W-:-:S07]  /*0ea0*/  IMAD R3, R2, R3, RZ ;  /* 0x0000000302037224 */ /* 0x000fce00078e02ff */
.L_x_2193:
[----:B------:R-:W0:Y:S01]  /*0eb0*/  LDC R171, c[0x0][0x448] ;  /* 0x00011200ffab7b82 */ /* 0x000e220000000800 */
[----:B------:R-:W-:Y:S01]  /*0ec0*/  LOP3.LUT R2, RZ, R2, RZ, 0x33, !PT ;  /* 0x00000002ff027212 */ /* 0x000fe200078e33ff */
[----:B------:R-:W-:Y:S01]  /*0ed0*/  ULDC UR4, c[0x0][0xc3c] ;  /* 0x00030f0000047ab9 */ /* 0x000fe20000000800 */
[----:B------:R-:W-:Y:S01]  /*0ee0*/  ULDC.64 UR6, c[0x0][0x418] ;  /* 0x0001060000067ab9 */ /* 0x000fe20000000a00 */
[----:B------:R-:W-:Y:S01]  /*0ef0*/  ULDC UR5, c[0x0][0x424] ;  /* 0x0001090000057ab9 */ /* 0x000fe20000000800 */
[----:B------:R-:W-:Y:S01]  /*0f00*/  IADD3 R2, R2, UR4, RZ ;  /* 0x0000000402027c10 */ /* 0x000fe2000fffe0ff */
[----:B------:R-:W-:Y:S01]  /*0f10*/  UISETP.NE.U32.AND UP0, UPT, UR6, URZ, UPT ;  /* 0x0000003f0600728c */ /* 0x000fe2000bf05070 */
[----:B------:R-:W-:Y:S01]  /*0f20*/  IMAD.IADD R3, R13, 0x1, -R3 ;  /* 0x000000010d037824 */ /* 0x000fe200078e0a03 */
[----:B------:R-:W1:Y:S01]  /*0f30*/  LDC R161, c[0x0][0xc48] ;  /* 0x00031200ffa17b82 */ /* 0x000e620000000800 */
[----:B------:R-:W-:Y:S01]  /*0f40*/  ULDC UR4, c[0x0][0x288] ;  /* 0x0000a20000047ab9 */ /* 0x000fe20000000800 */
[----:B------:R-:W-:Y:S01]  /*0f50*/  IMAD.SHL.U32 R16, R2, 0x80, RZ ;  /* 0x0000008002107824 */ /* 0x000fe200078e00ff */
[----:B------:R-:W-:Y:S01]  /*0f60*/  UISETP.NE.AND.EX UP0, UPT, UR7, URZ, UPT, UP0 ;  /* 0x0000003f0700728c */ /* 0x000fe2000bf05300 */
[----:B------:R-:W-:Y:S01]  /*0f70*/  CS2R R88, SRZ ;  /* 0x0000000000587805 */ /* 0x000fe2000001ff00 */
[----:B------:R-:W-:Y:S01]  /*0f80*/  UIADD3 UR4, -UR4, 0x60, URZ ;  /* 0x0000006004047890 */ /* 0x000fe2000fffe13f */
[----:B------:R-:W-:Y:S01]  /*0f90*/  VIADD R2, R16, 0x7f ;  /* 0x0000007f10027836 */ /* 0x000fe20000000000 */
[----:B------:R-:W-:Y:S01]  /*0fa0*/  USEL UR8, UR5, 0x1, UP0 ;  /* 0x0000000105087887 */ /* 0x000fe20008000000 */
[----:B------:R-:W-:Y:S01]  /*0fb0*/  CS2R R86, SRZ ;  /* 0x0000000000567805 */ /* 0x000fe2000001ff00 */
[----:B------:R-:W-:Y:S01]  /*0fc0*/  ULDC UR6, c[0x0][0x2f0] ;  /* 0x0000bc0000067ab9 */ /* 0x000fe20000000800 */
[----:B------:R-:W-:Y:S01]  /*0fd0*/  ULDC UR7, c[0x0][0xc54] ;  /* 0x0003150000077ab9 */ /* 0x000fe20000000800 */
[----:B------:R-:W-:Y:S01]  /*0fe0*/  UIMAD UR4, UR8, UR6, UR4 ;  /* 0x00000006080472a4 */ /* 0x000fe2000f8e0204 */
[----:B------:R-:W-:Y:S01]  /*0ff0*/  IMAD R6, R0, UR7, R3 ;  /* 0x0000000700067c24 */ /* 0x000fe2000f8e0203 */
[----:B------:R-:W-:Y:S01]  /*1000*/  CS2R R84, SRZ ;  /* 0x0000000000547805 */ /* 0x000fe2000001ff00 */
[----:B------:R-:W-:Y:S01]  /*1010*/  IMAD.U32 R170, RZ, RZ, UR8 ;  /* 0x00000008ffaa7e24 */ /* 0x000fe2000f8e00ff */
[----:B------:R-:W-:-:S02]  /*1020*/  CS2R R82, SRZ ;  /* 0x0000000000527805 */ /* 0x000fc4000001ff00 */
[----:B0-----:R-:W-:Y:S01]  /*1030*/  ISETP.NE.AND P1, PT, R171, 0x1, PT ;  /* 0x00000001ab00780c */ /* 0x001fe20003f25270 */
[----:B------:R-:W-:Y:S01]  /*1040*/  IMAD.MOV.U32 R23, RZ, RZ, R6 ;  /* 0x000000ffff177224 */ /* 0x000fe200078e0006 */
[----:B------:R-:W-:Y:S01]  /*1050*/  CS2R R80, SRZ ;  /* 0x0000000000507805 */ /* 0x000fe2000001ff00 */
[----:B------:R-:W-:Y:S01]  /*1060*/  IMAD.MOV.U32 R78, RZ, RZ, RZ ;  /* 0x000000ffff4e7224 */ /* 0x000fe200078e00ff */
[----:B------:R-:W-:Y:S02]  /*1070*/  CS2R R54, SRZ ;  /* 0x0000000000367805 */ /* 0x000fe4000001ff00 */
[----:B------:R-:W-:Y:S02]  /*1080*/  CS2R R76, SRZ ;  /* 0x00000000004c7805 */ /* 0x000fe4000001ff00 */
[----:B------:R-:W-:Y:S01]  /*1090*/  CS2R R74, SRZ ;  /* 0x00000000004a7805 */ /* 0x000fe2000001ff00 */
[----:B------:R-:W-:Y:S01]  /*10a0*/  IMAD.MOV.U32 R73, RZ, RZ, RZ ;  /* 0x000000ffff497224 */ /* 0x000fe200078e00ff */
[----:B-1----:R-:W-:-:S02]  /*10b0*/  ISETP.NE.AND P0, PT, R161, 0x1, PT ;  /* 0x00000001a100780c */ /* 0x002fc40003f05270 */
[----:B------:R-:W-:Y:S02]  /*10c0*/  CS2R R52, SRZ ;  /* 0x0000000000347805 */ /* 0x000fe4000001ff00 */
[----:B------:R-:W-:Y:S02]  /*10d0*/  CS2R R70, SRZ ;  /* 0x0000000000467805 */ /* 0x000fe4000001ff00 */
[----:B------:R-:W-:Y:S02]  /*10e0*/  CS2R R68, SRZ ;  /* 0x0000000000447805 */ /* 0x000fe4000001ff00 */
[----:B------:R-:W-:Y:S01]  /*10f0*/  CS2R R66, SRZ ;  /* 0x0000000000427805 */ /* 0x000fe2000001ff00 */
[----:B------:R-:W0:Y:S01]  /*1100*/  @P1 LDC R9, c[0x0][0x44c] ;  /* 0x00011300ff091b82 */ /* 0x000e220000000800 */
[----:B------:R-:W-:Y:S01]  /*1110*/  CS2R R64, SRZ ;  /* 0x0000000000407805 */ /* 0x000fe2000001ff00 */
[----:B------:R-:W-:Y:S01]  /*1120*/  IMAD.MOV.U32 R63, RZ, RZ, RZ ;  /* 0x000000ffff3f7224 */ /* 0x000fe200078e00ff */
[----:B------:R-:W-:-:S02]  /*1130*/  CS2R R50, SRZ ;  /* 0x0000000000327805 */ /* 0x000fc4000001ff00 */
[----:B------:R-:W-:Y:S01]  /*1140*/  CS2R R44, SRZ ;  /* 0x00000000002c7805 */ /* 0x000fe2000001ff00 */
[----:B------:R-:W-:Y:S01]  /*1150*/  IMAD.MOV.U32 R60, RZ, RZ, RZ ;  /* 0x000000ffff3c7224 */ /* 0x000fe200078e00ff */
[----:B------:R-:W-:Y:S02]  /*1160*/  CS2R R58, SRZ ;  /* 0x00000000003a7805 */ /* 0x000fe4000001ff00 */
[----:B------:R-:W-:Y:S01]  /*1170*/  CS2R R56, SRZ ;  /* 0x0000000000387805 */ /* 0x000fe2000001ff00 */
[----:B------:R-:W1:Y:S01]  /*1180*/  @P1 LDC R11, c[0x0][0x450] ;  /* 0x00011400ff0b1b82 */ /* 0x000e620000000800 */
[----:B------:R-:W-:Y:S02]  /*1190*/  CS2R R100, SRZ ;  /* 0x0000000000647805 */ /* 0x000fe4000001ff00 */
[----:B------:R-:W-:Y:S02]  /*11a0*/  CS2R R96, SRZ ;  /* 0x0000000000607805 */ /* 0x000fe4000001ff00 */
[----:B------:R-:W-:-:S02]  /*11b0*/  CS2R R48, SRZ ;  /* 0x0000000000307805 */ /* 0x000fc4000001ff00 */
[----:B------:R-:W-:Y:S02]  /*11c0*/  CS2R R102, SRZ ;  /* 0x0000000000667805 */ /* 0x000fe4000001ff00 */
[----:B------:R-:W-:Y:S02]  /*11d0*/  CS2R R98, SRZ ;  /* 0x0000000000627805 */ /* 0x000fe4000001ff00 */
[----:B------:R-:W-:Y:S02]  /*11e0*/  CS2R R92, SRZ ;  /* 0x00000000005c7805 */ /* 0x000fe4000001ff00 */
[----:B------:R-:W-:Y:S01]  /*11f0*/  CS2R R104, SRZ ;  /* 0x0000000000687805 */ /* 0x000fe2000001ff00 */
[----:B------:R-:W2:Y:S01]  /*1200*/  @P0 LDC R5, c[0x0][0xc4c] ;  /* 0x00031300ff050b82 */ /* 0x000ea20000000800 */
[----:B------:R-:W-:Y:S01]  /*1210*/  CS2R R90, SRZ ;  /* 0x00000000005a7805 */ /* 0x000fe2000001ff00 */
[----:B------:R-:W-:Y:S01]  /*1220*/  IMAD.MOV.U32 R106, RZ, RZ, RZ ;  /* 0x000000ffff6a7224 */ /* 0x000fe200078e00ff */
[----:B------:R-:W-:-:S02]  /*1230*/  MOV R108, RZ ;  /* 0x000000ff006c7202 */ /* 0x000fc40000000f00 */
[----:B------:R-:W-:Y:S02]  /*1240*/  CS2R R94, SRZ ;  /* 0x00000000005e7805 */ /* 0x000fe4000001ff00 */
[----:B------:R-:W-:Y:S01]  /*1250*/  CS2R R26, SRZ ;  /* 0x00000000001a7805 */ /* 0x000fe2000001ff00 */
[----:B------:R-:W-:Y:S02]  /*1260*/  IMAD.MOV.U32 R29, RZ, RZ, RZ ;  /* 0x000000ffff1d7224 */ /* 0x000fe400078e00ff */
[----:B0-----:R-:W-:Y:S01]  /*1270*/  @P1 IMAD.HI.U32 R4, R2, R9, RZ ;  /* 0x0000000902041227 */ /* 0x001fe200078e00ff */
[----:B------:R-:W0:Y:S03]  /*1280*/  @P0 LDC R7, c[0x0][0xc50] ;  /* 0x00031400ff070b82 */ /* 0x000e260000000800 */
[----:B------:R-:W-:Y:S01]  /*1290*/  IMAD.MOV.U32 R110, RZ, RZ, RZ ;  /* 0x000000ffff6e7224 */ /* 0x000fe200078e00ff */
[----:B-1----:R-:W-:-:S05]  /*12a0*/  @P1 SHF.R.U32.HI R2, RZ, R11, R4 ;  /* 0x0000000bff021219 */ /* 0x002fca0000011604 */
[----:B------:R-:W-:Y:S01]  /*12b0*/  VIADD R2, R2, UR4 ;  /* 0x0000000402027c36 */ /* 0x000fe20008000000 */
[----:B------:R-:W-:Y:S01]  /*12c0*/  UIMAD UR4, UR8, UR6, 0x5f ;  /* 0x0000005f080474a4 */ /* 0x000fe2000f8e0206 */
[----:B--2---:R-:W-:-:S03]  /*12d0*/  @P0 IMAD.HI.U32 R0, R6, R5, RZ ;  /* 0x0000000506000227 */ /* 0x004fc600078e00ff */
[----:B------:R-:W-:Y:S01]  /*12e0*/  UIMAD.WIDE UR4, UR4, 0x2aaaaaab, URZ ;  /* 0x2aaaaaab040478a5 */ /* 0x000fe2000f8e023f */
[----:B------:R-:W-:-:S03]  /*12f0*/  IMAD.HI R2, R2, 0x2aaaaaab, RZ ;  /* 0x2aaaaaab02027827 */ /* 0x000fc600078e02ff */
[----:B------:R-:W-:Y:S02]  /*1300*/  USHF.R.U32.HI UR4, URZ, 0x1f, UR5 ;  /* 0x0000001f3f047899 */ /* 0x000fe40008011605 */
[----:B------:R-:W-:Y:S02]  /*1310*/  SHF.R.U32.HI R3, RZ, 0x1f, R2 ;  /* 0x0000001fff037819 */ /* 0x000fe40000011602 */
[----:B------:R-:W-:Y:S01]  /*1320*/  ULEA.HI.SX32 UR4, UR5, UR4, 0x1c ;  /* 0x0000000405047291 */ /* 0x000fe2000f8fe23f */
[----:B0-----:R-:W-:Y:S02]  /*1330*/  @P0 SHF.R.U32.HI R23, RZ, R7, R0 ;  /* 0x00000007ff170219 */ /* 0x001fe40000011600 */
[----:B------:R-:W-:Y:S02]  /*1340*/  LEA.HI.SX32 R3, R2, R3, 0x1c ;  /* 0x0000000302037211 */ /* 0x000fe400078fe2ff */
[----:B------:R-:W-:Y:S02]  /*1350*/  IADD3 R0, -R23, RZ, RZ ;  /* 0x000000ff17007210 */ /* 0x000fe40007ffe1ff */
[----:B------:R-:W-:Y:S01]  /*1360*/  VIMNMX R72, R3, UR4, PT ;  /* 0x0000000403487c48 */ /* 0x000fe2000bfe0100 */
[----:B------:R-:W-:Y:S01]  /*1370*/  IMAD.MOV.U32 R3, RZ, RZ, RZ ;  /* 0x000000ffff037224 */ /* 0x000fe200078e00ff */
[----:B------:R-:W-:Y:S01]  /*1380*/  PLOP3.LUT P0, PT, PT, PT, PT, 0x80, 0x0 ;  /* 0x000000000000781c */ /* 0x000fe20003f0f070 */
[----:B------:R-:W-:Y:S01]  /*1390*/  IMAD R161, R161, R0, R6 ;  /* 0x00000000a1a17224 */ /* 0x000fe200078e0206 */
[----:B------:R-:W-:Y:S01]  /*13a0*/  ISETP.GE.AND P1, PT, R72, 0x1, PT ;  /* 0x000000014800780c */ /* 0x000fe20003f26270 */
[----:B------:R-:W-:Y:S01]  /*13b0*/  IMAD.MOV.U32 R0, RZ, RZ, RZ ;  /* 0x000000ffff007224 */ /* 0x000fe200078e00ff */
[----:B------:R-:W-:-:S11]  /*13c0*/  CS2R R6, SRZ ;  /* 0x0000000000067805 */ /* 0x000fd6000001ff00 */
[----:B------:R-:W-:Y:S05]  /*13d0*/  @!P1 BRA `(.L_x_2194) ;  /* 0x0000006c00e49947 */ /* 0x000fea0003800000 */
        /* <DEDUP_REMOVED lines=31> */
.L_x_2195:
[----:B------:R-:W-:Y:S02]  /*15d0*/  LEA.HI R0, R163, R163, RZ, 0x1 ;  /* 0x000000a3a3007211 */ /* 0x000fe400078f08ff */
[----:B------:R-:W-:Y:S02]  /*15e0*/  R2UR UR4, R168 ;  /* 0x00000000a80472ca */ /* 0x000fe400000e0000 */
[----:B------:R-:W-:-:S05]  /*15f0*/  LOP3.LUT R0, R0, 0xfffffffe, RZ, 0xc0, !PT ;  /* 0xfffffffe00007812 */ /* 0x000fca00078ec0ff */
[----:B------:R-:W-:-:S05]  /*1600*/  IMAD.IADD R0, R163, 0x1, -R0 ;  /* 0x00000001a3007824 */ /* 0x000fca00078e0a00 */
[----:B------:R-:W-:Y:S02]  /*1610*/  SHF.L.U32 R0, R0, 0x1f, RZ ;  /* 0x0000001f00007819 */ /* 0x000fe400000006ff */
[----:B------:R-:W-:Y:S02]  /*1620*/  MOV R2, UR4 ;  /* 0x0000000400027c02 */ /* 0x000fe40008000f00 */
[----:B------:R-:W0:Y:S02]  /*1630*/  SYNCS.PHASECHK.TRANS64.TRYWAIT P1, [UR39+0x2a800], R0 ;  /* 0x02a80000ff0075a7 */ /* 0x000e240008020167 */
[----:B------:R-:W-:Y:S01]  /*1640*/  ISETP.NE.AND P0, PT, R2, 0x3, PT ;  /* 0x000000030200780c */ /* 0x000fe20003f05270 */
[----:B0-----:R-:W-:-:S12]  /*1650*/  @!P1 BRA `(.L_x_2196) ;  /* 0x000000c8008c9947 */ /* 0x001fd80003800000 */
.L_x_2312:
[----:B------:R-:W-:Y:S05]  /*1660*/  @!P0 BRA `(.L_x_2197) ;  /* 0x0000000000048947 */ /* 0x000fea0003800000 */
[----:B------:R-:W-:Y:S01]  /*1670*/  BPT.TRAP 0x1 ;  /* 0x000000040000795c */ /* 0x000fe20000300000 */
.L_x_2197:
[----:B0-----:R-:W-:Y:S02]  /*1680*/  IMAD.U32 R0, RZ, RZ, UR38 ;  /* 0x00000026ff007e24 */ /* 0x001fe4000f8e00ff */
[----:B------:R-:W-:-:S03]  /*1690*/  IMAD.U32 R3, RZ, RZ, UR60 ;  /* 0x0000003cff037e24 */ /* 0x000fc6000f8e00ff */
[----:B------:R-:W-:Y:S02]  /*16a0*/  LEA R0, R0, UR39, 0x3 ;  /* 0x0000002700007c11 */ /* 0x000fe4000f8e18ff */
[----:B------:R-:W-:-:S04]  /*16b0*/  SHF.L.U32 R3, R3, 0x1f, RZ ;  /* 0x0000001f03037819 */ /* 0x000fc800000006ff */
[----:B------:R0:W1:Y:S01]  /*16c0*/  SYNCS.PHASECHK.TRANS64.TRYWAIT P1, [R0+URZ+0x2a830], R3 ;  /* 0x02a83003000075a7 */ /* 0x000062000802017f */
[----:B------:R-:W-:Y:S05]  /*16d0*/  @!P0 BRA `(.L_x_2198) ;  /* 0x0000000000048947 */ /* 0x000fea0003800000 */
[----:B------:R-:W-:Y:S01]  /*16e0*/  BPT.TRAP 0x1 ;  /* 0x000000040000795c */ /* 0x000fe20000300000 */
.L_x_2198:
[----:B-1----:R-:W-:Y:S05]  /*16f0*/  @P1 BRA `(.L_x_2199) ;  /* 0x0000000000081947 */ /* 0x002fea0003800000 */
[----:B------:R-:W1:Y:S02]  /*1700*/  SYNCS.PHASECHK.TRANS64.TRYWAIT P1, [R0+URZ+0x2a830], R3 ;  /* 0x02a83003000075a7 */ /* 0x000e64000802017f */
[----:B-1----:R-:W-:Y:S05]  /*1710*/  @!P1 BRA `(.L_x_2200) ;  /* 0x000000c800749947 */ /* 0x002fea0003800000 */
.L_x_2199:
        /* <DEDUP_REMOVED lines=22> */
[----:B------:R-:W-:Y:S02]  /*1880*/  UIADD3 UR8, UR5, 0x2, URZ ;  /* 0x0000000205087890 */ /* 0x000fe4000fffe03f */
[----:B------:R-:W-:Y:S01]  /*1890*/  UIADD3 UR10, UR4, 0x2, URZ ;  /* 0x00000002040a7890 */ /* 0x000fe2000fffe03f */
[----:B------:R-:W-:Y:S01]  /*18a0*/  UMOV UR9, 0x40000040 ;  /* 0x4000004000097882 */ /* 0x000fe20000000000 */
        /* <DEDUP_REMOVED lines=70> */
.L_x_2201:
[----:B------:R-:W-:Y:S01]  /*1d10*/  ISETP.NE.AND P4, PT, R171, 0x1, PT ;  /* 0x00000001ab00780c */ /* 0x000fe20003f85270 */
[----:B------:R-:W-:Y:S01]  /*1d20*/  IMAD.IADD R4, R19, 0x1, R16 ;  /* 0x0000000113047824 */ /* 0x000fe200078e0210 */
[----:B------:R-:W2:Y:S01]  /*1d30*/  LDC R5, c[0x0][0x2f0] ;  /* 0x0000bc00ff057b82 */ /* 0x000ea20000000800 */
[----:B------:R-:W-:Y:S01]  /*1d40*/  R2UR UR5, R170 ;  /* 0x00000000aa0572ca */ /* 0x000fe200000e0000 */
[----:B------:R-:W-:-:S06]  /*1d50*/  ULDC UR4, c[0x0][0x988] ;  /* 0x0002620000047ab9 */ /* 0x000fcc0000000800 */
[----:B------:R-:W3:Y:S08]  /*1d60*/  LDC R8, c[0x0][0x288] ;  /* 0x0000a200ff087b82 */ /* 0x000ef00000000800 */
[----:B01----:R-:W0:Y:S08]  /*1d70*/  @P4 LDC R3, c[0x0][0x44c] ;  /* 0x00011300ff034b82 */ /* 0x003e300000000800 */
[----:B------:R-:W1:Y:S01]  /*1d80*/  @P4 LDC R9, c[0x0][0x450] ;  /* 0x00011400ff094b82 */ /* 0x000e620000000800 */
[----:B0-----:R-:W-:-:S05]  /*1d90*/  @P4 IMAD.HI.U32 R2, R4, R3, RZ ;  /* 0x0000000304024227 */ /* 0x001fca00078e00ff */
[----:B-1----:R-:W-:Y:S01]  /*1da0*/  @P4 SHF.R.U32.HI R4, RZ, R9, R2 ;  /* 0x00000009ff044219 */ /* 0x002fe20000011602 */
[----:B------:R-:W-:-:S04]  /*1db0*/  IMAD R2, R72, -0x60, RZ ;  /* 0xffffffa048027824 */ /* 0x000fc800078e02ff */
[----:B------:R-:W3:Y:S01]  /*1dc0*/  SHFL.IDX PT, R9, R4, 0x1, 0x1c1f ;  /* 0x003c1f0004097f89 */ /* 0x000ee200000e0000 */
[----:B------:R-:W-:Y:S02]  /*1dd0*/  VIADD R3, R2, 0x61 ;  /* 0x0000006102037836 */ /* 0x000fe40000000000 */
[----:B--2---:R-:W-:Y:S01]  /*1de0*/  IMAD R2, R5, UR5, R2 ;  /* 0x0000000505027c24 */ /* 0x004fe2000f8e0202 */
[----:B------:R-:W-:Y:S01]  /*1df0*/  SHFL.IDX PT, R4, R4, RZ, 0x1c1f ;  /* 0x001c1fff04047589 */ /* 0x000fe200000e0000 */
[----:B------:R-:W-:-:S03]  /*1e00*/  IMAD R10, R18, -0x2, R3 ;  /* 0xfffffffe120a7824 */ /* 0x000fc600078e0203 */
[----:B------:R-:W-:Y:S01]  /*1e10*/  IADD3 R11, R2, 0x60, RZ ;  /* 0x00000060020b7810 */ /* 0x000fe20007ffe0ff */
[----:B------:R-:W-:-:S04]  /*1e20*/  IMAD R3, R5, UR5, R10 ;  /* 0x0000000505037c24 */ /* 0x000fc8000f8e020a */
[----:B------:R-:W-:Y:S01]  /*1e30*/  IMAD R2, R18, -0x2, R11 ;  /* 0xfffffffe12027824 */ /* 0x000fe200078e020b */
[----:B---3--:R-:W-:Y:S01]  /*1e40*/  IADD3 R9, R9, -R8, R3 ;  /* 0x8000000809097210 */ /* 0x008fe20007ffe003 */
[----:B------:R-:W-:-:S03]  /*1e50*/  IMAD.IADD R3, R3, 0x1, -R8 ;  /* 0x0000000103037824 */ /* 0x000fc600078e0a08 */
[----:B------:R-:W-:-:S04]  /*1e60*/  VIMNMX R9, R2, R9, PT ;  /* 0x0000000902097248 */ /* 0x000fc80003fe0100 */
[C---:B------:R-:W-:Y:S02]  /*1e70*/  ISETP.GT.AND P1, PT, R9.reuse, RZ, PT ;  /* 0x000000ff0900720c */ /* 0x040fe40003f24270 */
[C---:B------:R-:W-:Y:S02]  /*1e80*/  ISETP.GT.AND P2, PT, R9.reuse, 0x1, PT ;  /* 0x000000010900780c */ /* 0x040fe40003f44270 */
[----:B------:R-:W-:Y:S02]  /*1e90*/  ISETP.GT.AND P3, PT, R9, 0x8, PT ;  /* 0x000000080900780c */ /* 0x000fe40003f64270 */
[----:B------:R-:W-:Y:S02]  /*1ea0*/  FSEL R73, R26, -INF , P1 ;  /* 0xff8000001a497808 */ /* 0x000fe40000800000 */
[----:B------:R-:W-:Y:S02]  /*1eb0*/  FSEL R10, R27, -INF , P2 ;  /* 0xff8000001b0a7808 */ /* 0x000fe40001000000 */
[----:B------:R-:W-:-:S02]  /*1ec0*/  ISETP.GT.AND P1, PT, R9, 0x9, PT ;  /* 0x000000090900780c */ /* 0x000fc40003f24270 */
[----:B------:R-:W-:Y:S02]  /*1ed0*/  FSEL R75, R30, -INF , P3 ;  /* 0xff8000001e4b7808 */ /* 0x000fe40001800000 */
[----:B------:R-:W-:Y:S02]  /*1ee0*/  FMNMX.FTZ R12, R73, R10, !PT ;  /* 0x0000000a490c7209 */ /* 0x000fe40007810000 */
[----:B------:R-:W-:Y:S02]  /*1ef0*/  ISETP.GT.AND P2, PT, R9, 0x10, PT ;  /* 0x000000100900780c */ /* 0x000fe40003f44270 */
[----:B------:R-:W-:Y:S02]  /*1f00*/  FSEL R77, R31, -INF , P1 ;  /* 0xff8000001f4d7808 */ /* 0x000fe40000800000 */
[----:B------:R-:W-:Y:S02]  /*1f10*/  FMNMX.FTZ R12, R75, R12, !PT ;  /* 0x0000000c4b0c7209 */ /* 0x000fe40007810000 */
        /* <DEDUP_REMOVED lines=20> */
[----:B------:R-:W-:Y:S01]  /*2060*/  FMNMX.FTZ R12, R89, R12, !PT ;  /* 0x0000000c590c7209 */ /* 0x000fe20007810000 */
[----:B------:R-:W0:Y:S01]  /*2070*/  @P4 LDC R46, c[0x0][0x450] ;  /* 0x00011400ff2e4b82 */ /* 0x000e220000000800 */
        /* <DEDUP_REMOVED lines=36> */
[----:B------:R-:W-:Y:S02]  /*22c0*/  FSEL R71, R71, -INF , P1 ;  /* 0xff80000047477808 */ /* 0x000fe40000800000 */
[----:B------:R-:W-:-:S04]  /*22d0*/  FMNMX.FTZ R12, R107, R12, !PT ;  /* 0x0000000c6b0c7209 */ /* 0x000fc80007810000 */
[----:B------:R-:W-:-:S05]  /*22e0*/  FMNMX.FTZ R12, R71, R12, !PT ;  /* 0x0000000c470c7209 */ /* 0x000fca0007810000 */
[----:B------:R-:W1:Y:S02]  /*22f0*/  SHFL.BFLY PT, R9, R12, 0x2, 0x1f ;  /* 0x0c401f000c097f89 */ /* 0x000e6400000e0000 */
[----:B-1----:R-:W-:Y:S02]  /*2300*/  FMNMX.FTZ R13, R12, R9, !PT ;  /* 0x000000090c0d7209 */ /* 0x002fe40007810000 */
[----:B------:R-:W-:Y:S01]  /*2310*/  VIADDMNMX R9, R4, R3, R2, PT ;  /* 0x0000000304097246 */ /* 0x000fe20003800102 */
[----:B------:R-:W-:Y:S01]  /*2320*/  IMAD.U32 R2, RZ, RZ, UR4 ;  /* 0x00000004ff027e24 */ /* 0x000fe2000f8e00ff */
[----:B------:R-:W-:Y:S01]  /*2330*/  R2UR UR4, R0 ;  /* 0x00000000000472ca */ /* 0x000fe200000e0000 */
[----:B------:R-:W1:Y:S01]  /*2340*/  SHFL.BFLY PT, R14, R13, 0x1, 0x1f ;  /* 0x0c201f000d0e7f89 */ /* 0x000e6200000e0000 */
[C---:B------:R-:W-:Y:S02]  /*2350*/  ISETP.GT.AND P1, PT, R9.reuse, RZ, PT ;  /* 0x000000ff0900720c */ /* 0x040fe40003f24270 */
[----:B------:R-:W-:-:S02]  /*2360*/  ISETP.GT.AND P2, PT, R9, 0x1, PT ;  /* 0x000000010900780c */ /* 0x000fc40003f44270 */
[----:B------:R-:W-:Y:S02]  /*2370*/  ISETP.GT.AND P3, PT, R9, 0x8, PT ;  /* 0x000000080900780c */ /* 0x000fe40003f64270 */
[----:B------:R-:W-:Y:S02]  /*2380*/  FSEL R11, R24, -INF , P1 ;  /* 0xff800000180b7808 */ /* 0x000fe40000800000 */
[----:B------:R-:W-:Y:S02]  /*2390*/  FSEL R25, R25, -INF , P2 ;  /* 0xff80000019197808 */ /* 0x000fe40001000000 */
[----:B------:R-:W-:Y:S01]  /*23a0*/  ISETP.GT.AND P1, PT, R9, 0x9, PT ;  /* 0x000000090900780c */ /* 0x000fe20003f24270 */
[----:B------:R-:W-:Y:S01]  /*23b0*/  UIADD3 UR4, UR4, 0x2a840, URZ ;  /* 0x0002a84004047890 */ /* 0x000fe2000fffe03f */
[----:B------:R-:W-:Y:S02]  /*23c0*/  FMNMX.FTZ R4, R11, R25, !PT ;  /* 0x000000190b047209 */ /* 0x000fe40007810000 */
[----:B------:R-:W-:-:S02]  /*23d0*/  ISETP.GT.AND P2, PT, R9, 0x10, PT ;  /* 0x000000100900780c */ /* 0x000fc40003f44270 */
[----:B------:R-:W-:Y:S02]  /*23e0*/  FSEL R29, R29, -INF , P1 ;  /* 0xff8000001d1d7808 */ /* 0x000fe40000800000 */
[----:B------:R-:W-:Y:S02]  /*23f0*/  ISETP.GT.AND P1, PT, R9, 0x11, PT ;  /* 0x000000110900780c */ /* 0x000fe40003f24270 */
[----:B------:R-:W-:Y:S02]  /*2400*/  FSEL R15, R32, -INF , P2 ;  /* 0xff800000200f7808 */ /* 0x000fe40001000000 */
[----:B------:R-:W-:Y:S02]  /*2410*/  FSEL R33, R33, -INF , P1 ;  /* 0xff80000021217808 */ /* 0x000fe40000800000 */
[----:B-1----:R-:W-:Y:S02]  /*2420*/  FMNMX.FTZ R3, R13, R14, !PT ;  /* 0x0000000e0d037209 */ /* 0x002fe40007810000 */
[----:B------:R-:W-:-:S02]  /*2430*/  FSEL R13, R28, -INF , P3 ;  /* 0xff8000001c0d7808 */ /* 0x000fc40001800000 */
[----:B------:R-:W-:Y:S01]  /*2440*/  ISETP.GT.AND P3, PT, R9, 0x18, PT ;  /* 0x000000180900780c */ /* 0x000fe20003f64270 */
[----:B------:R-:W-:Y:S01]  /*2450*/  FMUL.FTZ R12, R3, R2 ;  /* 0x00000002030c7220 */ /* 0x000fe20000410000 */
[----:B------:R-:W-:Y:S02]  /*2460*/  FMNMX.FTZ R4, R13, R4, !PT ;  /* 0x000000040d047209 */ /* 0x000fe40007810000 */
[----:B------:R-:W-:Y:S02]  /*2470*/  FSETP.NEU.FTZ.AND P2, PT, R3, -INF , PT ;  /* 0xff8000000300780b */ /* 0x000fe40003f5d000 */
[----:B------:R-:W-:Y:S02]  /*2480*/  FMNMX.FTZ R4, R29, R4, !PT ;  /* 0x000000041d047209 */ /* 0x000fe40007810000 */
[----:B------:R-:W-:Y:S02]  /*2490*/  ISETP.GT.AND P1, PT, R9, 0x19, PT ;  /* 0x000000190900780c */ /* 0x000fe40003f24270 */
[----:B------:R-:W-:-:S02]  /*24a0*/  FMNMX.FTZ R4, R15, R4, !PT ;  /* 0x000000040f047209 */ /* 0x000fc40007810000 */
[----:B------:R-:W-:Y:S02]  /*24b0*/  FSEL R21, R36, -INF , P3 ;  /* 0xff80000024157808 */ /* 0x000fe40001800000 */
[----:B------:R-:W-:Y:S02]  /*24c0*/  FMNMX.FTZ R4, R33, R4, !PT ;  /* 0x0000000421047209 */ /* 0x000fe40007810000 */
[----:B------:R-:W-:Y:S02]  /*24d0*/  FSEL R14, R12, RZ, P2 ;  /* 0x000000ff0c0e7208 */ /* 0x000fe40001000000 */
[----:B------:R-:W-:Y:S02]  /*24e0*/  ISETP.GT.AND P2, PT, R9, 0x20, PT ;  /* 0x000000200900780c */ /* 0x000fe40003f44270 */
[----:B------:R-:W-:Y:S01]  /*24f0*/  FSEL R37, R37, -INF , P1 ;  /* 0xff80000025257808 */ /* 0x000fe20000800000 */
[--C-:B------:R-:W-:Y:S01]  /*2500*/  FFMA.FTZ R157, R73, R2, -R14.reuse ;  /* 0x00000002499d7223 */ /* 0x100fe2000001080e */
[----:B------:R-:W-:Y:S01]  /*2510*/  FMNMX.FTZ R4, R21, R4, !PT ;  /* 0x0000000415047209 */ /* 0x000fe20007810000 */
[-CC-:B------:R-:W-:Y:S01]  /*2520*/  FFMA.FTZ R10, R10, R2.reuse, -R14.reuse ;  /* 0x000000020a0a7223 */ /* 0x180fe2000001080e */
[----:B------:R-:W-:Y:S01]  /*2530*/  ISETP.GT.AND P1, PT, R9, 0x21, PT ;  /* 0x000000210900780c */ /* 0x000fe20003f24270 */
[--C-:B------:R-:W-:Y:S01]  /*2540*/  FFMA.FTZ R159, R75, R2, -R14.reuse ;  /* 0x000000024b9f7223 */ /* 0x100fe2000001080e */
[----:B------:R-:W-:Y:S01]  /*2550*/  FSEL R27, R40, -INF , P2 ;  /* 0xff800000281b7808 */ /* 0x000fe20001000000 */
[----:B------:R-:W-:Y:S01]  /*2560*/  MUFU.EX2 R157, R157 ;  /* 0x0000009d009d7308 */ /* 0x000fe20000000800 */
[----:B------:R-:W-:Y:S01]  /*2570*/  FMNMX.FTZ R4, R37, R4, !PT ;  /* 0x0000000425047209 */ /* 0x000fe20007810000 */
[-CC-:B------:R-:W-:Y:S01]  /*2580*/  FFMA.FTZ R77, R77, R2.reuse, -R14.reuse ;  /* 0x000000024d4d7223 */ /* 0x180fe2000001080e */
[----:B------:R-:W-:Y:S01]  /*2590*/  ISETP.GT.AND P2, PT, R9, 0x28, PT ;  /* 0x000000280900780c */ /* 0x000fe20003f44270 */
[-CC-:B------:R-:W-:Y:S01]  /*25a0*/  FFMA.FTZ R79, R79, R2.reuse, -R14.reuse ;  /* 0x000000024f4f7223 */ /* 0x180fe2000001080e */
[----:B------:R-:W-:Y:S01]  /*25b0*/  FSEL R41, R41, -INF , P1 ;  /* 0xff80000029297808 */ /* 0x000fe20000800000 */
[--C-:B------:R-:W-:Y:S01]  /*25c0*/  FFMA.FTZ R81, R81, R2, -R14.reuse ;  /* 0x0000000251517223 */ /* 0x100fe2000001080e */
[----:B------:R-:W-:Y:S01]  /*25d0*/  FMNMX.FTZ R4, R27, R4, !PT ;  /* 0x000000041b047209 */ /* 0x000fe20007810000 */
[----:B------:R-:W1:Y:S01]  /*25e0*/  MUFU.EX2 R10, R10 ;  /* 0x0000000a000a7308 */ /* 0x000e620000000800 */
[----:B------:R-:W-:Y:S01]  /*25f0*/  ISETP.GT.AND P1, PT, R9, 0x29, PT ;  /* 0x000000290900780c */ /* 0x000fe20003f24270 */
[----:B------:R-:W-:Y:S01]  /*2600*/  FFMA.FTZ R83, R83, R2, -R14 ;  /* 0x0000000253537223 */ /* 0x000fe2000001080e */
[----:B------:R-:W-:Y:S01]  /*2610*/  FSEL R31, R44, -INF , P2 ;  /* 0xff8000002c1f7808 */ /* 0x000fe20001000000 */
[----:B------:R-:W-:Y:S01]  /*2620*/  IMAD R44, R5, UR5, -R8 ;  /* 0x00000005052c7c24 */ /* 0x000fe2000f8e0a08 */
[----:B------:R-:W-:Y:S01]  /*2630*/  FMNMX.FTZ R4, R41, R4, !PT ;  /* 0x0000000429047209 */ /* 0x000fe20007810000 */
[-CC-:B------:R-:W-:Y:S01]  /*2640*/  FFMA.FTZ R85, R85, R2.reuse, -R14.reuse ;  /* 0x0000000255557223 */ /* 0x180fe2000001080e */
[----:B------:R-:W-:Y:S01]  /*2650*/  ISETP.GT.AND P2, PT, R9, 0x30, PT ;  /* 0x000000300900780c */ /* 0x000fe20003f44270 */
[----:B------:R-:W-:Y:S01]  /*2660*/  MUFU.EX2 R159, R159 ;  /* 0x0000009f009f7308 */ /* 0x000fe20000000800 */
[----:B------:R-:W-:Y:S01]  /*2670*/  FSEL R45, R45, -INF , P1 ;  /* 0xff8000002d2d7808 */ /* 0x000fe20000800000 */
[--C-:B------:R-:W-:Y:S01]  /*2680*/  FFMA.FTZ R87, R87, R2, -R14.reuse ;  /* 0x0000000257577223 */ /* 0x100fe2000001080e */
[----:B------:R-:W-:Y:S01]  /*2690*/  FMNMX.FTZ R4, R31, R4, !PT ;  /* 0x000000041f047209 */ /* 0x000fe20007810000 */
[-CC-:B------:R-:W-:Y:S01]  /*26a0*/  FFMA.FTZ R89, R89, R2.reuse, -R14.reuse ;  /* 0x0000000259597223 */ /* 0x180fe2000001080e */
[----:B------:R-:W-:Y:S01]  /*26b0*/  ISETP.GT.AND P1, PT, R9, 0x31, PT ;  /* 0x000000310900780c */ /* 0x000fe20003f24270 */
[----:B------:R-:W-:Y:S01]  /*26c0*/  FFMA.FTZ R91, R91, R2, -R14 ;  /* 0x000000025b5b7223 */ /* 0x000fe2000001080e */
[----:B------:R-:W-:Y:S01]  /*26d0*/  FSEL R35, R48, -INF , P2 ;  /* 0xff80000030237808 */ /* 0x000fe20001000000 */
[----:B------:R-:W-:Y:S01]  /*26e0*/  MUFU.EX2 R20, R77 ;  /* 0x0000004d00147308 */ /* 0x000fe20000000800 */
[----:B------:R-:W-:Y:S01]  /*26f0*/  FMNMX.FTZ R4, R45, R4, !PT ;  /* 0x000000042d047209 */ /* 0x000fe20007810000 */
[----:B-1----:R-:W-:Y:S01]  /*2700*/  FADD.FTZ R42, R157, R10 ;  /* 0x0000000a9d2a7221 */ /* 0x002fe20000010000 */
[----:B------:R-:W-:Y:S01]  /*2710*/  ISETP.GT.AND P2, PT, R9, 0x38, PT ;  /* 0x000000380900780c */ /* 0x000fe20003f44270 */
[-CC-:B------:R-:W-:Y:S01]  /*2720*/  FFMA.FTZ R93, R93, R2.reuse, -R14.reuse ;  /* 0x000000025d5d7223 */ /* 0x180fe2000001080e */
[----:B------:R-:W-:Y:S01]  /*2730*/  FSEL R49, R49, -INF , P1 ;  /* 0xff80000031317808 */ /* 0x000fe20000800000 */
[--C-:B------:R-:W-:Y:S01]  /*2740*/  FFMA.FTZ R95, R95, R2, -R14.reuse ;  /* 0x000000025f5f7223 */ /* 0x100fe2000001080e */
[----:B------:R-:W-:Y:S01]  /*2750*/  FMNMX.FTZ R4, R35, R4, !PT ;  /* 0x0000000423047209 */ /* 0x000fe20007810000 */
[----:B------:R-:W-:Y:S01]  /*2760*/  MUFU.EX2 R79, R79 ;  /* 0x0000004f004f7308 */ /* 0x000fe20000000800 */
[----:B------:R-:W-:Y:S01]  /*2770*/  ISETP.GT.AND P1, PT, R9, 0x39, PT ;  /* 0x000000390900780c */ /* 0x000fe20003f24270 */
[-CC-:B------:R-:W-:Y:S01]  /*2780*/  FFMA.FTZ R97, R97, R2.reuse, -R14.reuse ;  /* 0x0000000261617223 */ /* 0x180fe2000001080e */
[----:B------:R-:W-:Y:S01]  /*2790*/  FSEL R39, R52, -INF , P2 ;  /* 0xff80000034277808 */ /* 0x000fe20001000000 */
[--C-:B------:R-:W-:Y:S01]  /*27a0*/  FFMA.FTZ R99, R99, R2, -R14.reuse ;  /* 0x0000000263637223 */ /* 0x100fe2000001080e */
[----:B------:R-:W-:Y:S01]  /*27b0*/  FMNMX.FTZ R4, R49, R4, !PT ;  /* 0x0000000431047209 */ /* 0x000fe20007810000 */
[-CC-:B------:R-:W-:Y:S01]  /*27c0*/  FFMA.FTZ R55, R55, R2.reuse, -R14.reuse ;  /* 0x0000000237377223 */ /* 0x180fe2000001080e */
[----:B------:R-:W-:Y:S01]  /*27d0*/  ISETP.GT.AND P2, PT, R9, 0x40, PT ;  /* 0x000000400900780c */ /* 0x000fe20003f44270 */
[----:B------:R-:W1:Y:S01]  /*27e0*/  MUFU.EX2 R24, R81 ;  /* 0x0000005100187308 */ /* 0x000e620000000800 */
        /* <DEDUP_REMOVED lines=11> */
[----:B------:R-:W2:Y:S01]  /*28a0*/  S2UR UR5, SR_CgaCtaId ;  /* 0x00000000000579c3 */ /* 0x000ea20000008800 */
[----:B------:R-:W-:Y:S01]  /*28b0*/  FSEL R57, R57, -INF , P1 ;  /* 0xff80000039397808 */ /* 0x000fe20000800000 */
[--C-:B------:R-:W-:Y:S01]  /*28c0*/  FFMA.FTZ R105, R105, R2, -R14.reuse ;  /* 0x0000000269697223 */ /* 0x100fe2000001080e */
[----:B------:R-:W-:Y:S01]  /*28d0*/  FMNMX.FTZ R4, R43, R4, !PT ;  /* 0x000000042b047209 */ /* 0x000fe20007810000 */
[----:B------:R3:W4:Y:S01]  /*28e0*/  MUFU.EX2 R26, R85 ;  /* 0x00000055001a7308 */ /* 0x0007220000000800 */
[----:B------:R-:W-:Y:S01]  /*28f0*/  ISETP.GT.AND P1, PT, R9, 0x49, PT ;  /* 0x000000490900780c */ /* 0x000fe20003f24270 */
[-CC-:B------:R-:W-:Y:S01]  /*2900*/  FFMA.FTZ R67, R67, R2.reuse, -R14.reuse ;  /* 0x0000000243437223 */ /* 0x180fe2000001080e */
[----:B------:R-:W-:Y:S01]  /*2910*/  FSEL R47, R60, -INF , P2 ;  /* 0xff8000003c2f7808 */ /* 0x000fe20001000000 */
[--C-:B------:R-:W-:Y:S01]  /*2920*/  FFMA.FTZ R107, R107, R2, -R14.reuse ;  /* 0x000000026b6b7223 */ /* 0x100fe2000001080e */
[----:B------:R-:W-:Y:S01]  /*2930*/  FMNMX.FTZ R4, R57, R4, !PT ;  /* 0x0000000439047209 */ /* 0x000fe20007810000 */
[----:B------:R-:W-:Y:S01]  /*2940*/  FFMA.FTZ R14, R71, R2, -R14 ;  /* 0x00000002470e7223 */ /* 0x000fe2000001080e */
[----:B------:R-:W-:Y:S01]  /*2950*/  ISETP.GT.AND P2, PT, R9, 0x50, PT ;  /* 0x000000500900780c */ /* 0x000fe20003f44270 */
[----:B------:R-:W-:Y:S01]  /*2960*/  MUFU.EX2 R87, R87 ;  /* 0x0000005700577308 */ /* 0x000fe20000000800 */
[----:B------:R-:W-:-:S02]  /*2970*/  FSEL R61, R61, -INF , P1 ;  /* 0xff8000003d3d7808 */ /* 0x000fc40000800000 */
[----:B---3--:R-:W-:Y:S02]  /*2980*/  CS2R R84, SRZ ;  /* 0x0000000000547805 */ /* 0x008fe4000001ff00 */
[----:B------:R-:W-:Y:S02]  /*2990*/  FMNMX.FTZ R4, R47, R4, !PT ;  /* 0x000000042f047209 */ /* 0x000fe40007810000 */
[----:B------:R-:W-:Y:S02]  /*29a0*/  CS2R R80, SRZ ;  /* 0x0000000000507805 */ /* 0x000fe4000001ff00 */
[----:B------:R-:W-:Y:S02]  /*29b0*/  ISETP.GT.AND P1, PT, R9, 0x51, PT ;  /* 0x000000510900780c */ /* 0x000fe40003f24270 */
[----:B------:R-:W-:Y:S02]  /*29c0*/  CS2R R76, SRZ ;  /* 0x00000000004c7805 */ /* 0x000fe4000001ff00 */
[----:B------:R-:W-:Y:S01]  /*29d0*/  FSEL R51, R64, -INF , P2 ;  /* 0xff80000040337808 */ /* 0x000fe20001000000 */
[----:B------:R-:W3:Y:S01]  /*29e0*/  MUFU.EX2 R28, R89 ;  /* 0x00000059001c7308 */ /* 0x000ee20000000800 */
[----:B------:R-:W-:-:S02]  /*29f0*/  FMNMX.FTZ R4, R61, R4, !PT ;  /* 0x000000043d047209 */ /* 0x000fc40007810000 */
[----:B------:R-:W-:Y:S02]  /*2a00*/  CS2R R74, SRZ ;  /* 0x00000000004a7805 */ /* 0x000fe4000001ff00 */
[----:B------:R-:W-:Y:S01]  /*2a10*/  ISETP.GT.AND P2, PT, R9, 0x58, PT ;  /* 0x000000580900780c */ /* 0x000fe20003f44270 */
[----:B--2---:R-:W-:Y:S01]  /*2a20*/  UPRMT UR4, UR5, 0x654, UR4 ;  /* 0x0000065405047896 */ /* 0x004fe20008000004 */
[----:B------:R-:W-:Y:S02]  /*2a30*/  FSEL R65, R65, -INF , P1 ;  /* 0xff80000041417808 */ /* 0x000fe40000800000 */
[----:B------:R-:W-:Y:S02]  /*2a40*/  CS2R R70, SRZ ;  /* 0x0000000000467805 */ /* 0x000fe4000001ff00 */
[----:B------:R-:W-:Y:S01]  /*2a50*/  FMNMX.FTZ R4, R51, R4, !PT ;  /* 0x0000000433047209 */ /* 0x000fe20007810000 */
[----:B------:R-:W-:Y:S01]  /*2a60*/  MUFU.EX2 R91, R91 ;  /* 0x0000005b005b7308 */ /* 0x000fe20000000800 */
[----:B------:R-:W-:-:S02]  /*2a70*/  ISETP.GT.AND P1, PT, R9, 0x59, PT ;  /* 0x000000590900780c */ /* 0x000fc40003f24270 */
[----:B------:R-:W-:Y:S02]  /*2a80*/  FSEL R9, R68, -INF , P2 ;  /* 0xff80000044097808 */ /* 0x000fe40001000000 */
[----:B------:R-:W-:Y:S01]  /*2a90*/  FMNMX.FTZ R4, R65, R4, !PT ;  /* 0x0000000441047209 */ /* 0x000fe20007810000 */
[----:B------:R-:W-:Y:S01]  /*2aa0*/  SYNCS.ARRIVE.TRANS64.RED.A1T0 RZ, [UR4], RZ ;  /* 0x000000ffffff79a7 */ /* 0x000fe20008100404 */
[----:B------:R-:W-:Y:S01]  /*2ab0*/  FSEL R69, R69, -INF , P1 ;  /* 0xff80000045457808 */ /* 0x000fe20000800000 */
[----:B------:R-:W2:Y:S01]  /*2ac0*/  MUFU.EX2 R30, R93 ;  /* 0x0000005d001e7308 */ /* 0x000ea20000000800 */
[----:B------:R-:W-:Y:S02]  /*2ad0*/  FMNMX.FTZ R4, R9, R4, !PT ;  /* 0x0000000409047209 */ /* 0x000fe40007810000 */
[----:B------:R-:W-:Y:S01]  /*2ae0*/  F2FP.F16.F32.PACK_AB R157, R10, R157 ;  /* 0x0000009d0a9d723e */ /* 0x000fe200000000ff */
[----:B------:R-:W-:Y:S01]  /*2af0*/  VIADD R10, R72, 0xfffffffe ;  /* 0xfffffffe480a7836 */ /* 0x000fe20000000000 */
[----:B------:R-:W-:-:S02]  /*2b00*/  FMNMX.FTZ R4, R69, R4, !PT ;  /* 0x0000000445047209 */ /* 0x000fc40007810000 */
[----:B-1----:R-:W-:Y:S01]  /*2b10*/  F2FP.F16.F32.PACK_AB R153, R24, R79 ;  /* 0x0000004f1899723e */ /* 0x002fe200000000ff */
[----:B------:R-:W-:Y:S01]  /*2b20*/  MUFU.EX2 R95, R95 ;  /* 0x0000005f005f7308 */ /* 0x000fe20000000800 */
[----:B----4-:R-:W-:Y:S01]  /*2b30*/  F2FP.F16.F32.PACK_AB R155, R26, R83 ;  /* 0x000000531a9b723e */ /* 0x010fe200000000ff */
[----:B------:R-:W1:Y:S01]  /*2b40*/  SHFL.BFLY PT, R73, R4, 0x2, 0x1f ;  /* 0x0c401f0004497f89 */ /* 0x000e6200000e0000 */
[----:B---3--:R-:W-:-:S05]  /*2b50*/  F2FP.F16.F32.PACK_AB R149, R28, R87 ;  /* 0x000000571c95723e */ /* 0x008fca00000000ff */
[----:B------:R-:W3:Y:S01]  /*2b60*/  MUFU.EX2 R32, R97 ;  /* 0x0000006100207308 */ /* 0x000ee20000000800 */
[----:B--2---:R-:W-:-:S07]  /*2b70*/  F2FP.F16.F32.PACK_AB R151, R30, R91 ;  /* 0x0000005b1e97723e */ /* 0x004fce00000000ff */
[----:B------:R-:W-:Y:S08]  /*2b80*/  MUFU.EX2 R99, R99 ;  /* 0x0000006300637308 */ /* 0x000ff00000000800 */
[----:B------:R2:W4:Y:S01]  /*2b90*/  MUFU.EX2 R34, R55 ;  /* 0x0000003700227308 */ /* 0x0005220000000800 */
[----:B---3--:R-:W-:Y:S02]  /*2ba0*/  F2FP.F16.F32.PACK_AB R145, R32, R95 ;  /* 0x0000005f2091723e */ /* 0x008fe400000000ff */
[----:B-1----:R-:W-:-:S05]  /*2bb0*/  FMNMX.FTZ R73, R4, R73, !PT ;  /* 0x0000004904497209 */ /* 0x002fca0007810000 */
[----:B------:R-:W1:Y:S01]  /*2bc0*/  SHFL.BFLY PT, R4, R73, 0x1, 0x1f ;  /* 0x0c201f0049047f89 */ /* 0x000e6200000e0000 */
[----:B------:R-:W-:Y:S01]  /*2bd0*/  MUFU.EX2 R101, R101 ;  /* 0x0000006500657308 */ /* 0x000fe20000000800 */
[----:B--2---:R-:W-:-:S07]  /*2be0*/  CS2R R54, SRZ ;  /* 0x0000000000367805 */ /* 0x004fce000001ff00 */
[----:B------:R2:W3:Y:S01]  /*2bf0*/  MUFU.EX2 R36, R59 ;  /* 0x0000003b00247308 */ /* 0x0004e20000000800 */
[----:B----4-:R-:W-:-:S07]  /*2c00*/  F2FP.F16.F32.PACK_AB R147, R34, R99 ;  /* 0x000000632293723e */ /* 0x010fce00000000ff */
[----:B------:R-:W-:Y:S01]  /*2c10*/  MUFU.EX2 R103, R103 ;  /* 0x0000006700677308 */ /* 0x000fe20000000800 */
[----:B--2---:R-:W-:Y:S02]  /*2c20*/  CS2R R58, SRZ ;  /* 0x00000000003a7805 */ /* 0x004fe4000001ff00 */
[----:B-1----:R-:W-:-:S05]  /*2c30*/  FMNMX.FTZ R4, R73, R4, !PT ;  /* 0x0000000449047209 */ /* 0x002fca0007810000 */
[----:B------:R1:W-:Y:S01]  /*2c40*/  MUFU.EX2 R38, R63 ;  /* 0x0000003f00267308 */ /* 0x0003e20000000800 */
[----:B---3--:R-:W-:Y:S02]  /*2c50*/  F2FP.F16.F32.PACK_AB R141, R36, R101 ;  /* 0x00000065248d723e */ /* 0x008fe400000000ff */
[----:B------:R-:W-:Y:S02]  /*2c60*/  CS2R R72, SRZ ;  /* 0x0000000000487805 */ /* 0x000fe4000001ff00 */
[C---:B------:R-:W-:Y:S01]  /*2c70*/  FSETP.NEU.FTZ.AND P1, PT, R4.reuse, -INF , PT ;  /* 0xff8000000400780b */ /* 0x040fe20003f3d000 */
[----:B------:R-:W-:Y:S02]  /*2c80*/  FMUL.FTZ R12, R4, R2 ;  /* 0x00000002040c7220 */ /* 0x000fe40000410000 */
[----:B------:R-:W-:Y:S03]  /*2c90*/  MUFU.EX2 R105, R105 ;  /* 0x0000006900697308 */ /* 0x000fe60000000800 */
[----:B------:R-:W-:-:S02]  /*2ca0*/  FSEL R12, R12, RZ, P1 ;  /* 0x000000ff0c0c7208 */ /* 0x000fc40000800000 */
[----:B-1----:R-:W-:-:S03]  /*2cb0*/  CS2R R62, SRZ ;  /* 0x00000000003e7805 */ /* 0x002fc6000001ff00 */
        /* <DEDUP_REMOVED lines=13> */
[----:B-1----:R-:W1:Y:S01]  /*2d90*/  @P4 LDC R25, c[0x0][0x44c] ;  /* 0x00011300ff194b82 */ /* 0x002e620000000800 */
[-CC-:B------:R-:W-:Y:S01]  /*2da0*/  FFMA.FTZ R45, R45, R2.reuse, -R12.reuse ;  /* 0x000000022d2d7223 */ /* 0x180fe2000001080c */
[-CC-:B------:R-:W-:Y:S01]  /*2db0*/  FFMA.FTZ R35, R35, R2.reuse, -R12.reuse ;  /* 0x0000000223237223 */ /* 0x180fe2000001080c */
[-CC-:B------:R-:W-:Y:S01]  /*2dc0*/  FFMA.FTZ R49, R49, R2.reuse, -R12.reuse ;  /* 0x0000000231317223 */ /* 0x180fe2000001080c */
[-CC-:B------:R-:W-:Y:S01]  /*2dd0*/  FFMA.FTZ R39, R39, R2.reuse, -R12.reuse ;  /* 0x0000000227277223 */ /* 0x180fe2000001080c */
[-CC-:B------:R-:W-:Y:S01]  /*2de0*/  FFMA.FTZ R53, R53, R2.reuse, -R12.reuse ;  /* 0x0000000235357223 */ /* 0x180fe2000001080c */
[-CC-:B------:R-:W-:Y:S01]  /*2df0*/  FFMA.FTZ R43, R43, R2.reuse, -R12.reuse ;  /* 0x000000022b2b7223 */ /* 0x180fe2000001080c */
[----:B------:R-:W3:Y:S01]  /*2e00*/  MUFU.EX2 R13, R13 ;  /* 0x0000000d000d7308 */ /* 0x000ee20000000800 */
[-CC-:B------:R-:W-:Y:S01]  /*2e10*/  FFMA.FTZ R57, R57, R2.reuse, -R12.reuse ;  /* 0x0000000239397223 */ /* 0x180fe2000001080c */
[-CC-:B------:R-:W-:Y:S01]  /*2e20*/  FFMA.FTZ R47, R47, R2.reuse, -R12.reuse ;  /* 0x000000022f2f7223 */ /* 0x180fe2000001080c */
[-CC-:B------:R-:W-:Y:S01]  /*2e30*/  FFMA.FTZ R61, R61, R2.reuse, -R12.reuse ;  /* 0x000000023d3d7223 */ /* 0x180fe2000001080c */
[-CC-:B------:R-:W-:Y:S01]  /*2e40*/  FFMA.FTZ R51, R51, R2.reuse, -R12.reuse ;  /* 0x0000000233337223 */ /* 0x180fe2000001080c */
[-CC-:B------:R-:W-:Y:S01]  /*2e50*/  FFMA.FTZ R65, R65, R2.reuse, -R12.reuse ;  /* 0x0000000241417223 */ /* 0x180fe2000001080c */
[-CC-:B------:R-:W-:Y:S01]  /*2e60*/  FFMA.FTZ R9, R9, R2.reuse, -R12.reuse ;  /* 0x0000000209097223 */ /* 0x180fe2000001080c */
[----:B------:R-:W-:Y:S01]  /*2e70*/  FFMA.FTZ R12, R69, R2, -R12 ;  /* 0x00000002450c7223 */ /* 0x000fe2000001080c */
[----:B------:R4:W5:Y:S01]  /*2e80*/  MUFU.EX2 R158, R29 ;  /* 0x0000001d009e7308 */ /* 0x0009620000000800 */
[----:B--2---:R-:W-:Y:S01]  /*2e90*/  FADD.FTZ R8, R11, R156 ;  /* 0x0000009c0b087221 */ /* 0x004fe20000010000 */
[----:B------:R-:W-:-:S02]  /*2ea0*/  F2FP.F16.F32.PACK_AB R156, R156, R11 ;  /* 0x0000000b9c9c723e */ /* 0x000fc400000000ff */
[----:B------:R-:W-:Y:S02]  /*2eb0*/  CS2R R68, SRZ ;  /* 0x0000000000447805 */ /* 0x000fe4000001ff00 */
[----:B------:R-:W-:Y:S02]  /*2ec0*/  F2FP.F16.F32.PACK_AB R143, R38, R103 ;  /* 0x00000067268f723e */ /* 0x000fe400000000ff */
[----:B------:R-:W2:Y:S01]  /*2ed0*/  MUFU.EX2 R15, R15 ;  /* 0x0000000f000f7308 */ /* 0x000ea20000000800 */
[----:B-1----:R-:W-:-:S04]  /*2ee0*/  @P4 IMAD.HI.U32 R25, R16, R25, RZ ;  /* 0x0000001910194227 */ /* 0x002fc800078e00ff */
[----:B---3--:R-:W-:Y:S01]  /*2ef0*/  FADD.FTZ R5, R13, R8 ;  /* 0x000000080d057221 */ /* 0x008fe20000010000 */
[----:B----4-:R-:W-:Y:S01]  /*2f00*/  IMAD.MOV.U32 R29, RZ, RZ, R16 ;  /* 0x000000ffff1d7224 */ /* 0x010fe200078e0010 */
[----:B0-----:R-:W-:Y:S01]  /*2f10*/  @P4 SHF.R.U32.HI R29, RZ, R46, R25 ;  /* 0x0000002eff1d4219 */ /* 0x001fe20000011619 */
[----:B------:R-:W-:Y:S01]  /*2f20*/  FADD.FTZ R25, R159, R42 ;  /* 0x0000002a9f197221 */ /* 0x000fe20000010000 */
[----:B------:R-:W0:Y:S01]  /*2f30*/  MUFU.EX2 R152, R33 ;  /* 0x0000002100987308 */ /* 0x000e220000000800 */
[C---:B-----5:R-:W-:Y:S01]  /*2f40*/  FADD.FTZ R0, R158.reuse, R5 ;  /* 0x000000059e007221 */ /* 0x060fe20000010000 */
[----:B------:R-:W-:Y:S01]  /*2f50*/  F2FP.F16.F32.PACK_AB R158, R158, R13 ;  /* 0x0000000d9e9e723e */ /* 0x000fe200000000ff */
[----:B------:R-:W-:Y:S01]  /*2f60*/  FADD.FTZ R8, R20, R25 ;  /* 0x0000001914087221 */ /* 0x000fe20000010000 */
[----:B------:R-:W-:Y:S01]  /*2f70*/  IMAD.IADD R44, R44, 0x1, R29 ;  /* 0x000000012c2c7824 */ /* 0x000fe200078e021d */
[----:B------:R-:W-:Y:S02]  /*2f80*/  F2FP.F16.F32.PACK_AB R159, R20, R159 ;  /* 0x0000009f149f723e */ /* 0x000fe400000000ff */
[----:B------:R-:W-:Y:S01]  /*2f90*/  FADD.FTZ R25, R79, R8 ;  /* 0x000000084f197221 */ /* 0x000fe20000010000 */
[----:B------:R-:W1:Y:S01]  /*2fa0*/  MUFU.EX2 R21, R21 ;  /* 0x0000001500157308 */ /* 0x000e620000000800 */
[----:B--2---:R-:W-:Y:S01]  /*2fb0*/  FADD.FTZ R5, R15, R0 ;  /* 0x000000000f057221 */ /* 0x004fe20000010000 */
[----:B------:R-:W-:-:S04]  /*2fc0*/  IMAD.HI R44, R44, 0x2aaaaaab, RZ ;  /* 0x2aaaaaab2c2c7827 */ /* 0x000fc800078e02ff */
[----:B------:R-:W-:Y:S01]  /*2fd0*/  FADD.FTZ R8, R24, R25 ;  /* 0x0000001918087221 */ /* 0x000fe20000010000 */
[----:B------:R-:W-:-:S03]  /*2fe0*/  CS2R R78, SRZ ;  /* 0x00000000004e7805 */ /* 0x000fc6000001ff00 */
[----:B------:R-:W-:Y:S01]  /*2ff0*/  FADD.FTZ R25, R83, R8 ;  /* 0x0000000853197221 */ /* 0x000fe20000010000 */
[----:B------:R-:W2:Y:S01]  /*3000*/  MUFU.EX2 R154, R37 ;  /* 0x00000025009a7308 */ /* 0x000ea20000000800 */
[----:B0-----:R-:W-:Y:S01]  /*3010*/  FADD.FTZ R0, R152, R5 ;  /* 0x0000000598007221 */ /* 0x001fe20000010000 */
[----:B------:R-:W-:Y:S01]  /*3020*/  SHF.R.U32.HI R29, RZ, 0x1f, R44 ;  /* 0x0000001fff1d7819 */ /* 0x000fe2000001162c */
[----:B------:R-:W-:Y:S01]  /*3030*/  FADD.FTZ R8, R26, R25 ;  /* 0x000000191a087221 */ /* 0x000fe20000010000 */
[----:B------:R-:W-:Y:S02]  /*3040*/  F2FP.F16.F32.PACK_AB R152, R152, R15 ;  /* 0x0000000f9898723e */ /* 0x000fe400000000ff */
[----:B------:R-:W-:Y:S02]  /*3050*/  CS2R R82, SRZ ;  /* 0x0000000000527805 */ /* 0x000fe4000001ff00 */
[----:B------:R-:W-:Y:S01]  /*3060*/  LEA.HI.SX32 R29, R44, R29, 0x1c ;  /* 0x0000001d2c1d7211 */ /* 0x000fe200078fe2ff */
[----:B------:R-:W-:Y:S01]  /*3070*/  FADD.FTZ R25, R87, R8 ;  /* 0x0000000857197221 */ /* 0x000fe20000010000 */
[----:B------:R-:W0:Y:S01]  /*3080*/  MUFU.EX2 R27, R27 ;  /* 0x0000001b001b7308 */ /* 0x000e220000000800 */
[----:B-1----:R-:W-:Y:S01]  /*3090*/  FADD.FTZ R5, R21, R0 ;  /* 0x0000000015057221 */ /* 0x002fe20000010000 */
[----:B------:R-:W-:Y:S01]  /*30a0*/  VIMNMX R13, RZ, R29, !PT ;  /* 0x0000001dff0d7248 */ /* 0x000fe20007fe0100 */
[----:B------:R-:W-:Y:S01]  /*30b0*/  FADD.FTZ R8, R28, R25 ;  /* 0x000000191c087221 */ /* 0x000fe20000010000 */
[----:B------:R-:W-:-:S02]  /*30c0*/  CS2R R86, SRZ ;  /* 0x0000000000567805 */ /* 0x000fc4000001ff00 */
[----:B------:R-:W-:Y:S02]  /*30d0*/  CS2R R28, SRZ ;  /* 0x00000000001c7805 */ /* 0x000fe4000001ff00 */
[----:B------:R-:W-:Y:S01]  /*30e0*/  ISETP.GE.AND P1, PT, R10, R13, PT ;  /* 0x0000000d0a00720c */ /* 0x000fe20003f26270 */
[----:B------:R-:W-:Y:S01]  /*30f0*/  FADD.FTZ R25, R91, R8 ;  /* 0x000000085b197221 */ /* 0x000fe20000010000 */
[----:B------:R-:W1:Y:S01]  /*3100*/  MUFU.EX2 R148, R41 ;  /* 0x0000002900947308 */ /* 0x000e620000000800 */
[C---:B--2---:R-:W-:Y:S01]  /*3110*/  FADD.FTZ R0, R154.reuse, R5 ;  /* 0x000000059a007221 */ /* 0x044fe20000010000 */
[----:B------:R-:W-:Y:S01]  /*3120*/  F2FP.F16.F32.PACK_AB R154, R154, R21 ;  /* 0x000000159a9a723e */ /* 0x000fe200000000ff */
[----:B------:R-:W-:-:S04]  /*3130*/  FADD.FTZ R8, R30, R25 ;  /* 0x000000191e087221 */ /* 0x000fc80000010000 */
[----:B------:R-:W-:Y:S01]  /*3140*/  FADD.FTZ R25, R95, R8 ;  /* 0x000000085f197221 */ /* 0x000fe20000010000 */
[----:B------:R-:W2:Y:S01]  /*3150*/  MUFU.EX2 R31, R31 ;  /* 0x0000001f001f7308 */ /* 0x000ea20000000800 */
[----:B0-----:R-:W-:Y:S02]  /*3160*/  FADD.FTZ R5, R27, R0 ;  /* 0x000000001b057221 */ /* 0x001fe40000010000 */
[----:B------:R-:W-:Y:S01]  /*3170*/  FADD.FTZ R8, R32, R25 ;  /* 0x0000001920087221 */ /* 0x000fe20000010000 */
[----:B------:R-:W-:-:S03]  /*3180*/  CS2R R32, SRZ ;  /* 0x0000000000207805 */ /* 0x000fc6000001ff00 */
[----:B------:R-:W-:Y:S01]  /*3190*/  FADD.FTZ R25, R99, R8 ;  /* 0x0000000863197221 */ /* 0x000fe20000010000 */
[----:B------:R0:W3:Y:S01]  /*31a0*/  MUFU.EX2 R150, R45 ;  /* 0x0000002d00967308 */ /* 0x0000e20000000800 */
[C---:B-1----:R-:W-:Y:S01]  /*31b0*/  FADD.FTZ R0, R148.reuse, R5 ;  /* 0x0000000594007221 */ /* 0x042fe20000010000 */
[----:B------:R-:W-:Y:S01]  /*31c0*/  F2FP.F16.F32.PACK_AB R148, R148, R27 ;  /* 0x0000001b9494723e */ /* 0x000fe200000000ff */
[----:B------:R-:W-:Y:S01]  /*31d0*/  FADD.FTZ R8, R34, R25 ;  /* 0x0000001922087221 */ /* 0x000fe20000010000 */
[----:B------:R-:W-:-:S03]  /*31e0*/  CS2R R26, SRZ ;  /* 0x00000000001a7805 */ /* 0x000fc6000001ff00 */
[----:B------:R-:W-:Y:S01]  /*31f0*/  FADD.FTZ R25, R101, R8 ;  /* 0x0000000865197221 */ /* 0x000fe20000010000 */
[----:B------:R-:W1:Y:S01]  /*3200*/  MUFU.EX2 R35, R35 ;  /* 0x0000002300237308 */ /* 0x000e620000000800 */
[----:B--2---:R-:W-:Y:S01]  /*3210*/  FADD.FTZ R5, R31, R0 ;  /* 0x000000001f057221 */ /* 0x004fe20000010000 */
[----:B0-----:R-:W-:Y:S01]  /*3220*/  CS2R R44, SRZ ;  /* 0x00000000002c7805 */ /* 0x001fe2000001ff00 */
[----:B------:R-:W-:Y:S01]  /*3230*/  FADD.FTZ R8, R36, R25 ;  /* 0x0000001924087221 */ /* 0x000fe20000010000 */
[----:B------:R-:W-:Y:S02]  /*3240*/  CS2R R36, SRZ ;  /* 0x0000000000247805 */ /* 0x000fe4000001ff00 */
[----:B------:R-:W-:Y:S01]  /*3250*/  CS2R R24, SRZ ;  /* 0x0000000000187805 */ /* 0x000fe2000001ff00 */
[----:B------:R-:W-:Y:S01]  /*3260*/  FADD.FTZ R11, R103, R8 ;  /* 0x00000008670b7221 */ /* 0x000fe20000010000 */
[----:B------:R0:W2:Y:S01]  /*3270*/  MUFU.EX2 R144, R49 ;  /* 0x0000003100907308 */ /* 0x0000a20000000800 */
[C---:B---3--:R-:W-:Y:S01]  /*3280*/  FADD.FTZ R0, R150.reuse, R5 ;  /* 0x0000000596007221 */ /* 0x048fe20000010000 */
[----:B------:R-:W-:Y:S01]  /*3290*/  F2FP.F16.F32.PACK_AB R150, R150, R31 ;  /* 0x0000001f9696723e */ /* 0x000fe200000000ff */
[----:B------:R-:W-:Y:S01]  /*32a0*/  FADD.FTZ R8, R38, R11 ;  /* 0x0000000b26087221 */ /* 0x000fe20000010000 */
[----:B------:R-:W-:-:S03]  /*32b0*/  CS2R R30, SRZ ;  /* 0x00000000001e7805 */ /* 0x000fc6000001ff00 */
[----:B------:R-:W-:Y:S01]  /*32c0*/  FADD.FTZ R11, R105, R8 ;  /* 0x00000008690b7221 */ /* 0x000fe20000010000 */
[----:B------:R-:W3:Y:S01]  /*32d0*/  MUFU.EX2 R39, R39 ;  /* 0x0000002700277308 */ /* 0x000ee20000000800 */
[----:B-1----:R-:W-:Y:S01]  /*32e0*/  FADD.FTZ R5, R35, R0 ;  /* 0x0000000023057221 */ /* 0x002fe20000010000 */
[----:B0-----:R-:W-:-:S06]  /*32f0*/  CS2R R48, SRZ ;  /* 0x0000000000307805 */ /* 0x001fcc000001ff00 */
[----:B------:R0:W1:Y:S01]  /*3300*/  MUFU.EX2 R146, R53 ;  /* 0x0000003500927308 */ /* 0x0000620000000800 */
[C---:B--2---:R-:W-:Y:S01]  /*3310*/  FADD.FTZ R0, R144.reuse, R5 ;  /* 0x0000000590007221 */ /* 0x044fe20000010000 */
[----:B------:R-:W-:Y:S02]  /*3320*/  F2FP.F16.F32.PACK_AB R144, R144, R35 ;  /* 0x000000239090723e */ /* 0x000fe400000000ff */
[----:B------:R-:W-:-:S04]  /*3330*/  CS2R R34, SRZ ;  /* 0x0000000000227805 */ /* 0x000fc8000001ff00 */
[----:B------:R-:W2:Y:S01]  /*3340*/  MUFU.EX2 R43, R43 ;  /* 0x0000002b002b7308 */ /* 0x000ea20000000800 */
[----:B---3--:R-:W-:Y:S01]  /*3350*/  FADD.FTZ R5, R39, R0 ;  /* 0x0000000027057221 */ /* 0x008fe20000010000 */
[----:B0-----:R-:W-:-:S06]  /*3360*/  CS2R R52, SRZ ;  /* 0x0000000000347805 */ /* 0x001fcc000001ff00 */
[----:B------:R0:W3:Y:S01]  /*3370*/  MUFU.EX2 R140, R57 ;  /* 0x00000039008c7308 */ /* 0x0000e20000000800 */
[C---:B-1----:R-:W-:Y:S01]  /*3380*/  FADD.FTZ R0, R146.reuse, R5 ;  /* 0x0000000592007221 */ /* 0x042fe20000010000 */
[----:B------:R-:W-:Y:S02]  /*3390*/  F2FP.F16.F32.PACK_AB R146, R146, R39 ;  /* 0x000000279292723e */ /* 0x000fe400000000ff */
[----:B------:R-:W-:-:S04]  /*33a0*/  CS2R R38, SRZ ;  /* 0x0000000000267805 */ /* 0x000fc8000001ff00 */
[----:B------:R-:W1:Y:S01]  /*33b0*/  MUFU.EX2 R47, R47 ;  /* 0x0000002f002f7308 */ /* 0x000e620000000800 */
[----:B--2---:R-:W-:Y:S01]  /*33c0*/  FADD.FTZ R5, R43, R0 ;  /* 0x000000002b057221 */ /* 0x004fe20000010000 */
[----:B0-----:R-:W-:-:S06]  /*33d0*/  CS2R R56, SRZ ;  /* 0x0000000000387805 */ /* 0x001fcc000001ff00 */
[----:B------:R0:W2:Y:S01]  /*33e0*/  MUFU.EX2 R142, R61 ;  /* 0x0000003d008e7308 */ /* 0x0000a20000000800 */
[C---:B---3--:R-:W-:Y:S01]  /*33f0*/  FADD.FTZ R0, R140.reuse, R5 ;  /* 0x000000058c007221 */ /* 0x048fe20000010000 */
[----:B------:R-:W-:Y:S02]  /*3400*/  F2FP.F16.F32.PACK_AB R140, R140, R43 ;  /* 0x0000002b8c8c723e */ /* 0x000fe400000000ff */
[----:B------:R-:W-:-:S04]  /*3410*/  CS2R R42, SRZ ;  /* 0x00000000002a7805 */ /* 0x000fc8000001ff00 */
[----:B------:R-:W3:Y:S01]  /*3420*/  MUFU.EX2 R51, R51 ;  /* 0x0000003300337308 */ /* 0x000ee20000000800 */
[----:B-1----:R-:W-:Y:S01]  /*3430*/  FADD.FTZ R5, R47, R0 ;  /* 0x000000002f057221 */ /* 0x002fe20000010000 */
[----:B0-----:R-:W-:-:S06]  /*3440*/  CS2R R60, SRZ ;  /* 0x00000000003c7805 */ /* 0x001fcc000001ff00 */
[----:B------:R0:W1:Y:S01]  /*3450*/  MUFU.EX2 R136, R65 ;  /* 0x0000004100887308 */ /* 0x0000620000000800 */
[C---:B--2---:R-:W-:Y:S01]  /*3460*/  FADD.FTZ R0, R142.reuse, R5 ;  /* 0x000000058e007221 */ /* 0x044fe20000010000 */
[----:B------:R-:W-:Y:S02]  /*3470*/  F2FP.F16.F32.PACK_AB R142, R142, R47 ;  /* 0x0000002f8e8e723e */ /* 0x000fe400000000ff */
[----:B------:R-:W-:-:S04]  /*3480*/  CS2R R46, SRZ ;  /* 0x00000000002e7805 */ /* 0x000fc8000001ff00 */
[----:B------:R2:W4:Y:S01]  /*3490*/  MUFU.EX2 R40, R67 ;  /* 0x0000004300287308 */ /* 0x0005220000000800 */
[----:B---3--:R-:W-:Y:S01]  /*34a0*/  FADD.FTZ R5, R51, R0 ;  /* 0x0000000033057221 */ /* 0x008fe20000010000 */
[----:B0-----:R-:W-:-:S06]  /*34b0*/  CS2R R64, SRZ ;  /* 0x0000000000407805 */ /* 0x001fcc000001ff00 */
[----:B------:R-:W0:Y:S01]  /*34c0*/  MUFU.EX2 R9, R9 ;  /* 0x0000000900097308 */ /* 0x000e220000000800 */
[C---:B-1----:R-:W-:Y:S01]  /*34d0*/  FADD.FTZ R0, R136.reuse, R5 ;  /* 0x0000000588007221 */ /* 0x042fe20000010000 */
[----:B------:R-:W-:Y:S02]  /*34e0*/  F2FP.F16.F32.PACK_AB R136, R136, R51 ;  /* 0x000000338888723e */ /* 0x000fe400000000ff */
[----:B--2---:R-:W-:Y:S02]  /*34f0*/  CS2R R66, SRZ ;  /* 0x0000000000427805 */ /* 0x004fe4000001ff00 */
[----:B------:R-:W-:Y:S02]  /*3500*/  CS2R R50, SRZ ;  /* 0x0000000000327805 */ /* 0x000fe4000001ff00 */
[----:B------:R-:W1:Y:S01]  /*3510*/  MUFU.EX2 R107, R107 ;  /* 0x0000006b006b7308 */ /* 0x000e620000000800 */
[C---:B----4-:R-:W-:Y:S01]  /*3520*/  FADD.FTZ R8, R40.reuse, R11 ;  /* 0x0000000b28087221 */ /* 0x050fe20000010000 */
[----:B------:R-:W-:-:S02]  /*3530*/  F2FP.F16.F32.PACK_AB R137, R40, R105 ;  /* 0x000000692889723e */ /* 0x000fc400000000ff */
[----:B------:R-:W-:-:S04]  /*3540*/  CS2R R40, SRZ ;  /* 0x0000000000287805 */ /* 0x000fc8000001ff00 */
[----:B------:R-:W2:Y:S01]  /*3550*/  MUFU.EX2 R12, R12 ;  /* 0x0000000c000c7308 */ /* 0x000ea20000000800 */
[----:B0-----:R-:W-:Y:S01]  /*3560*/  FADD.FTZ R5, R9, R0 ;  /* 0x0000000009057221 */ /* 0x001fe20000010000 */
[----:B------:R-:W-:-:S06]  /*3570*/  IMAD.MOV.U32 R0, RZ, RZ, 0x3f800000 ;  /* 0x3f800000ff007424 */ /* 0x000fcc00078e00ff */
[----:B------:R-:W0:Y:S01]  /*3580*/  MUFU.EX2 R14, R14 ;  /* 0x0000000e000e7308 */ /* 0x000e220000000800 */
[----:B-1----:R-:W-:Y:S01]  /*3590*/  FADD.FTZ R11, R107, R8 ;  /* 0x000000086b0b7221 */ /* 0x002fe20000010000 */
[C---:B--2---:R-:W-:Y:S01]  /*35a0*/  FADD.FTZ R8, R12.reuse, R5 ;  /* 0x000000050c087221 */ /* 0x044fe20000010000 */
[----:B------:R-:W-:Y:S02]  /*35b0*/  F2FP.F16.F32.PACK_AB R138, R12, R9 ;  /* 0x000000090c8a723e */ /* 0x000fe400000000ff */
[----:B------:R-:W-:Y:S01]  /*35c0*/  MOV R9, 0x3f800000 ;  /* 0x3f80000000097802 */ /* 0x000fe20000000f00 */
[C---:B0-----:R-:W-:Y:S01]  /*35d0*/  FADD.FTZ R5, R14.reuse, R11 ;  /* 0x0000000b0e057221 */ /* 0x041fe20000010000 */
[----:B------:R-:W-:Y:S01]  /*35e0*/  F2FP.F16.F32.PACK_AB R139, R14, R107 ;  /* 0x0000006b0e8b723e */ /* 0x000fe200000000ff */
[----:B------:R-:W-:Y:S06]  /*35f0*/  @!P1 BRA `(.L_x_2202) ;  /* 0x0000002000e89947 */ /* 0x000fec0003800000 */
[----:B------:R-:W-:Y:S01]  /*3600*/  IMAD.MOV.U32 R12, RZ, RZ, R3 ;  /* 0x000000ffff0c7224 */ /* 0x000fe200078e0003 */
[----:B------:R-:W-:Y:S01]  /*3610*/  UMOV UR7, UR60 ;  /* 0x0000003c00077c82 */ /* 0x000fe20008000000 */
[----:B------:R-:W-:Y:S01]  /*3620*/  IMAD.MOV.U32 R11, RZ, RZ, R4 ;  /* 0x000000ffff0b7224 */ /* 0x000fe200078e0004 */
[----:B------:R-:W-:Y:S01]  /*3630*/  UMOV UR4, UR38 ;  /* 0x0000002600047c82 */ /* 0x000fe20008000000 */
[----:B------:R-:W-:Y:S01]  /*3640*/  IMAD.MOV.U32 R0, RZ, RZ, 0x3f800000 ;  /* 0x3f800000ff007424 */ /* 0x000fe200078e00ff */
[----:B------:R-:W-:Y:S01]  /*3650*/  ULDC UR58, c[0x0][0x288] ;  /* 0x0000a200003a7ab9 */ /* 0x000fe20000000800 */
[----:B------:R-:W-:-:S07]  /*3660*/  IMAD.MOV.U32 R87, RZ, RZ, RZ ;  /* 0x000000ffff577224 */ /* 0x000fce00078e00ff */
.L_x_2213:
[----:B------:R-:W-:-:S04]  /*3670*/  UISETP.NE.AND UP0, UPT, UR4, 0x1, UPT ;  /* 0x000000010400788c */ /* 0x000fc8000bf05270 */
[----:B------:R-:W-:-:S04]  /*3680*/  USEL UR60, URZ, 0x1, UP0 ;  /* 0x000000013f3c7887 */ /* 0x000fc80008000000 */
[----:B------:R-:W-:Y:S01]  /*3690*/  ULOP3.LUT UR60, UR7, UR60, URZ, 0x3c, !UPT ;  /* 0x0000003c073c7292 */ /* 0x000fe2000f8e3c3f */
[----:B------:R-:W-:Y:S11]  /*36a0*/  @!P0 BRA `(.L_x_2203) ;  /* 0x0000000000048947 */ /* 0x000ff60003800000 */
[----:B------:R-:W-:Y:S01]  /*36b0*/  BPT.TRAP 0x1 ;  /* 0x000000040000795c */ /* 0x000fe20000300000 */
.L_x_2203:
        /* <DEDUP_REMOVED lines=9> */
.L_x_2204:
[----:B-1----:R-:W-:Y:S05]  /*3750*/  @P1 BRA `(.L_x_2205) ;  /* 0x0000000000081947 */ /* 0x002fea0003800000 */
[----:B------:R-:W1:Y:S02]  /*3760*/  SYNCS.PHASECHK.TRANS64.TRYWAIT P1, [UR6+0x2a830], R2 ;  /* 0x02a83002ff0075a7 */ /* 0x000e640008020146 */
[----:B-1----:R-:W-:Y:S05]  /*3770*/  @!P1 BRA `(.L_x_2206) ;  /* 0x000000a800709947 */ /* 0x002fea0003800000 */
.L_x_2205:
        /* <DEDUP_REMOVED lines=39> */
[----:B------:R-:W-:Y:S01]  /*39f0*/  UMOV UR52, UR56 ;  /* 0x0000003800347c82 */ /* 0x000fe20008000000 */
[----:B------:R-:W-:Y:S01]  /*3a00*/  UMOV UR53, UR57 ;  /* 0x0000003900357c82 */ /* 0x000fe20008000000 */
        /* <DEDUP_REMOVED lines=90> */
.L_x_2207:
[----:B------:R-:W-:Y:S01]  /*3fb0*/  ULEA UR5, UR4, UR39, 0x3 ;  /* 0x0000002704057291 */ /* 0x000fe2000f8e183f */
[----:B------:R-:W-:-:S05]  /*3fc0*/  IMAD.U32 R0, RZ, RZ, UR7 ;  /* 0x00000007ff007e24 */ /* 0x000fca000f8e00ff */
[----:B------:R-:W-:-:S04]  /*3fd0*/  SHF.L.U32 R0, R0, 0x1f, RZ ;  /* 0x0000001f00007819 */ /* 0x000fc800000006ff */
[----:B------:R2:W3:Y:S01]  /*3fe0*/  SYNCS.PHASECHK.TRANS64.TRYWAIT P1, [UR5+0x2a850], R0 ;  /* 0x02a85000ff0075a7 */ /* 0x0004e20008020145 */
[----:B------:R-:W-:Y:S05]  /*3ff0*/  @!P0 BRA `(.L_x_2208) ;  /* 0x0000000000048947 */ /* 0x000fea0003800000 */
[----:B------:R-:W-:Y:S01]  /*4000*/  BPT.TRAP 0x1 ;  /* 0x000000040000795c */ /* 0x000fe20000300000 */
.L_x_2208:
[----:B---3--:R-:W-:Y:S05]  /*4010*/  @P1 BRA `(.L_x_2209) ;  /* 0x0000000000081947 */ /* 0x008fea0003800000 */
[----:B------:R-:W3:Y:S02]  /*4020*/  SYNCS.PHASECHK.TRANS64.TRYWAIT P1, [UR5+0x2a850], R0 ;  /* 0x02a85000ff0075a7 */ /* 0x000ee40008020145 */
[----:B---3--:R-:W-:Y:S05]  /*4030*/  @!P1 BRA `(.L_x_2210) ;  /* 0x000000a000589947 */ /* 0x008fea0003800000 */
.L_x_2209:
        /* <DEDUP_REMOVED lines=38> */
.L_x_2211:
[----:B------:R-:W-:Y:S01]  /*42a0*/  ISETP.NE.AND P1, PT, R171, 0x1, PT ;  /* 0x00000001ab00780c */ /* 0x000fe20003f25270 */
[----:B------:R-:W3:Y:S01]  /*42b0*/  LDC R4, c[0x0][0x2f0] ;  /* 0x0000bc00ff047b82 */ /* 0x000ee20000000800 */
[----:B-12---:R-:W-:Y:S01]  /*42c0*/  IADD3 R0, R19, R16, RZ ;  /* 0x0000001013007210 */ /* 0x006fe20007ffe0ff */
[----:B------:R-:W-:Y:S01]  /*42d0*/  UIADD3 UR6, UR6, 0x2a840, URZ ;  /* 0x0002a84006067890 */ /* 0x000fe2000fffe03f */
[----:B------:R-:W-:-:S09]  /*42e0*/  R2UR UR4, R170 ;  /* 0x00000000aa0472ca */ /* 0x000fd200000e0000 */
[----:B------:R-:W0:Y:S08]  /*42f0*/  @P1 LDC R3, c[0x0][0x44c] ;  /* 0x00011300ff031b82 */ /* 0x000e300000000800 */
[----:B------:R-:W1:Y:S01]  /*4300*/  @P1 LDC R9, c[0x0][0x450] ;  /* 0x00011400ff091b82 */ /* 0x000e620000000800 */
[----:B0-----:R-:W-:-:S04]  /*4310*/  @P1 IMAD.HI.U32 R2, R0, R3, RZ ;  /* 0x0000000300021227 */ /* 0x001fc800078e00ff */
[----:B------:R-:W-:Y:S01]  /*4320*/  IMAD.MOV.U32 R3, RZ, RZ, -0x60 ;  /* 0xffffffa0ff037424 */ /* 0x000fe200078e00ff */
[----:B-1----:R-:W-:-:S03]  /*4330*/  @P1 SHF.R.U32.HI R0, RZ, R9, R2 ;  /* 0x00000009ff001219 */ /* 0x002fc60000011602 */
[----:B------:R-:W-:Y:S02]  /*4340*/  IMAD R3, R10, R3, 0x1 ;  /* 0x000000010a037424 */ /* 0x000fe400078e0203 */
[----:B------:R-:W0:Y:S02]  /*4350*/  SHFL.IDX PT, R9, R0, RZ, 0x1c1f ;  /* 0x001c1fff00097589 */ /* 0x000e2400000e0000 */
[----:B------:R-:W-:Y:S02]  /*4360*/  IMAD R3, R18, -0x2, R3 ;  /* 0xfffffffe12037824 */ /* 0x000fe400078e0203 */
[----:B------:R-:W1:Y:S02]  /*4370*/  SHFL.IDX PT, R143, R0, 0x1, 0x1c1f ;  /* 0x003c1f00008f7f89 */ /* 0x000e6400000e0000 */
[----:B---3--:R-:W-:Y:S01]  /*4380*/  IMAD R4, R4, UR4, R3 ;  /* 0x0000000404047c24 */ /* 0x008fe2000f8e0203 */
[----:B------:R-:W2:Y:S04]  /*4390*/  S2UR UR4, SR_CgaCtaId ;  /* 0x00000000000479c3 */ /* 0x000ea80000008800 */
[----:B0-----:R-:W-:-:S04]  /*43a0*/  IADD3 R2, R9, -UR58, R4 ;  /* 0x8000003a09027c10 */ /* 0x001fc8000fffe004 */
[C---:B------:R-:W-:Y:S02]  /*43b0*/  ISETP.GT.AND P1, PT, R2.reuse, RZ, PT ;  /* 0x000000ff0200720c */ /* 0x040fe40003f24270 */
[----:B------:R-:W-:Y:S01]  /*43c0*/  ISETP.GT.AND P2, PT, R2, 0x1, PT ;  /* 0x000000010200780c */ /* 0x000fe20003f44270 */
[----:B--2---:R-:W-:Y:S01]  /*43d0*/  UPRMT UR6, UR4, 0x654, UR6 ;  /* 0x0000065404067896 */ /* 0x004fe20008000006 */
[----:B------:R-:W-:Y:S02]  /*43e0*/  FSEL R151, R88, -INF , P1 ;  /* 0xff80000058977808 */ /* 0x000fe40000800000 */
[----:B------:R-:W-:Y:S02]  /*43f0*/  ISETP.GT.AND P1, PT, R2, 0x8, PT ;  /* 0x000000080200780c */ /* 0x000fe40003f24270 */
[----:B------:R-:W-:Y:S02]  /*4400*/  FSEL R153, R89, -INF , P2 ;  /* 0xff80000059997808 */ /* 0x000fe40001000000 */
[----:B------:R-:W-:-:S02]  /*4410*/  FMNMX.FTZ R14, R151, R11, !PT ;  /* 0x0000000b970e7209 */ /* 0x000fc40007810000 */
[----:B------:R-:W-:Y:S01]  /*4420*/  ISETP.GT.AND P2, PT, R2, 0x9, PT ;  /* 0x000000090200780c */ /* 0x000fe20003f44270 */
[----:B------:R-:W-:Y:S01]  /*4430*/  SYNCS.ARRIVE.TRANS64.RED.A1T0 RZ, [UR6], RZ ;  /* 0x000000ffffff79a7 */ /* 0x000fe20008100406 */
        /* <DEDUP_REMOVED lines=60> */
[----:B------:R-:W-:Y:S01]  /*4800*/  FSEL R137, R132, -INF , P1 ;  /* 0xff80000084897808 */ /* 0x000fe20000800000 */
[----:B------:R-:W0:Y:S01]  /*4810*/  LDC R2, c[0x0][0x988] ;  /* 0x00026200ff027b82 */ /* 0x000e220000000800 */
[----:B------:R-:W-:Y:S02]  /*4820*/  FMNMX.FTZ R14, R129, R14, !PT ;  /* 0x0000000e810e7209 */ /* 0x000fe40007810000 */
[----:B------:R-:W-:Y:S02]  /*4830*/  FSEL R133, R133, -INF , P2 ;  /* 0xff80000085857808 */ /* 0x000fe40001000000 */
[----:B------:R-:W-:-:S04]  /*4840*/  FMNMX.FTZ R14, R137, R14, !PT ;  /* 0x0000000e890e7209 */ /* 0x000fc80007810000 */
[----:B------:R-:W-:Y:S02]  /*4850*/  FMNMX.FTZ R20, R133, R14, !PT ;  /* 0x0000000e85147209 */ /* 0x000fe40007810000 */
[----:B-1----:R-:W-:-:S03]  /*4860*/  IADD3 R14, R143, -UR58, R4 ;  /* 0x8000003a8f0e7c10 */ /* 0x002fc6000fffe004 */
[----:B------:R-:W1:Y:S01]  /*4870*/  SHFL.BFLY PT, R145, R20, 0x2, 0x1f ;  /* 0x0c401f0014917f89 */ /* 0x000e6200000e0000 */
[C---:B------:R-:W-:Y:S02]  /*4880*/  ISETP.GT.AND P1, PT, R14.reuse, RZ, PT ;  /* 0x000000ff0e00720c */ /* 0x040fe40003f24270 */
[----:B------:R-:W-:Y:S02]  /*4890*/  ISETP.GT.AND P2, PT, R14, 0x1, PT ;  /* 0x000000010e00780c */ /* 0x000fe40003f44270 */
[----:B------:R-:W-:Y:S02]  /*48a0*/  FSEL R143, R90, -INF , P1 ;  /* 0xff8000005a8f7808 */ /* 0x000fe40000800000 */
[C---:B------:R-:W-:Y:S02]  /*48b0*/  ISETP.GT.AND P3, PT, R14.reuse, 0x8, PT ;  /* 0x000000080e00780c */ /* 0x040fe40003f64270 */
[----:B------:R-:W-:Y:S02]  /*48c0*/  FMNMX.FTZ R0, R143, R12, !PT ;  /* 0x0000000c8f007209 */ /* 0x000fe40007810000 */
[----:B------:R-:W-:-:S02]  /*48d0*/  ISETP.GT.AND P4, PT, R14, 0x9, PT ;  /* 0x000000090e00780c */ /* 0x000fc40003f84270 */
[----:B------:R-:W-:Y:S02]  /*48e0*/  FSEL R147, R94, -INF , P3 ;  /* 0xff8000005e937808 */ /* 0x000fe40001800000 */
[----:B------:R-:W-:Y:S02]  /*48f0*/  FSEL R95, R95, -INF , P4 ;  /* 0xff8000005f5f7808 */ /* 0x000fe40002000000 */
[----:B------:R-:W-:-:S04]  /*4900*/  ISETP.GT.AND P3, PT, R14, 0x11, PT ;  /* 0x000000110e00780c */ /* 0x000fc80003f64270 */
[----:B------:R-:W-:Y:S02]  /*4910*/  FSEL R99, R99, -INF , P3 ;  /* 0xff80000063637808 */ /* 0x000fe40001800000 */
[----:B------:R-:W-:Y:S02]  /*4920*/  ISETP.GT.AND P3, PT, R14, 0x19, PT ;  /* 0x000000190e00780c */ /* 0x000fe40003f64270 */
[----:B-1----:R-:W-:-:S05]  /*4930*/  FMNMX.FTZ R88, R20, R145, !PT ;  /* 0x0000009114587209 */ /* 0x002fca0007810000 */
[----:B------:R-:W1:Y:S02]  /*4940*/  SHFL.BFLY PT, R145, R88, 0x1, 0x1f ;  /* 0x0c201f0058917f89 */ /* 0x000e6400000e0000 */
[----:B-1----:R-:W-:Y:S02]  /*4950*/  FMNMX.FTZ R4, R88, R145, !PT ;  /* 0x0000009158047209 */ /* 0x002fe40007810000 */
[----:B------:R-:W-:Y:S02]  /*4960*/  FSEL R145, R91, -INF , P2 ;  /* 0xff8000005b917808 */ /* 0x000fe40001000000 */
[----:B------:R-:W-:Y:S01]  /*4970*/  ISETP.GT.AND P2, PT, R14, 0x10, PT ;  /* 0x000000100e00780c */ /* 0x000fe20003f44270 */
[C---:B0-----:R-:W-:Y:S01]  /*4980*/  FMUL.FTZ R88, R4.reuse, R2 ;  /* 0x0000000204587220 */ /* 0x041fe20000410000 */
[----:B------:R-:W-:Y:S02]  /*4990*/  FMNMX.FTZ R20, R145, R0, !PT ;  /* 0x0000000091147209 */ /* 0x000fe40007810000 */
[----:B------:R-:W-:-:S02]  /*49a0*/  FSETP.NEU.FTZ.AND P1, PT, R4, -INF , PT ;  /* 0xff8000000400780b */ /* 0x000fc40003f3d000 */
[----:B------:R-:W-:Y:S02]  /*49b0*/  FMNMX.FTZ R20, R147, R20, !PT ;  /* 0x0000001493147209 */ /* 0x000fe40007810000 */
[----:B------:R-:W-:Y:S02]  /*49c0*/  FSEL R149, R98, -INF , P2 ;  /* 0xff80000062957808 */ /* 0x000fe40001000000 */
[----:B------:R-:W-:Y:S02]  /*49d0*/  FMNMX.FTZ R20, R95, R20, !PT ;  /* 0x000000145f147209 */ /* 0x000fe40007810000 */
[----:B------:R-:W-:Y:S02]  /*49e0*/  FSEL R0, R88, RZ, P1 ;  /* 0x000000ff58007208 */ /* 0x000fe40000800000 */
[----:B------:R-:W-:Y:S02]  /*49f0*/  ISETP.GT.AND P2, PT, R14, 0x18, PT ;  /* 0x000000180e00780c */ /* 0x000fe40003f44270 */
[----:B------:R-:W-:Y:S01]  /*4a00*/  FMNMX.FTZ R20, R149, R20, !PT ;  /* 0x0000001495147209 */ /* 0x000fe20007810000 */
[-CC-:B------:R-:W-:Y:S01]  /*4a10*/  FFMA.FTZ R156, R151, R2.reuse, -R0.reuse ;  /* 0x00000002979c7223 */ /* 0x180fe20000010800 */
[----:B------:R-:W-:Y:S01]  /*4a20*/  FSEL R151, R102, -INF , P2 ;  /* 0xff80000066977808 */ /* 0x000fe20001000000 */
[--C-:B------:R-:W-:Y:S01]  /*4a30*/  FFMA.FTZ R91, R153, R2, -R0.reuse ;  /* 0x00000002995b7223 */ /* 0x100fe20000010800 */
[----:B------:R-:W-:Y:S01]  /*4a40*/  FMNMX.FTZ R20, R99, R20, !PT ;  /* 0x0000001463147209 */ /* 0x000fe20007810000 */
[-CC-:B------:R-:W-:Y:S01]  /*4a50*/  FFMA.FTZ R158, R157, R2.reuse, -R0.reuse ;  /* 0x000000029d9e7223 */ /* 0x180fe20000010800 */
[C---:B------:R-:W-:Y:S01]  /*4a60*/  ISETP.GT.AND P2, PT, R14.reuse, 0x20, PT ;  /* 0x000000200e00780c */ /* 0x040fe20003f44270 */
[-CC-:B------:R-:W-:Y:S01]  /*4a70*/  FFMA.FTZ R88, R141, R2.reuse, -R0.reuse ;  /* 0x000000028d587223 */ /* 0x180fe20000010800 */
[----:B------:R-:W-:Y:S01]  /*4a80*/  FSEL R153, R103, -INF , P3 ;  /* 0xff80000067997808 */ /* 0x000fe20001800000 */
[--C-:B------:R-:W-:Y:S01]  /*4a90*/  FFMA.FTZ R103, R175, R2, -R0.reuse ;  /* 0x00000002af677223 */ /* 0x100fe20000010800 */
[----:B------:R-:W-:Y:S01]  /*4aa0*/  FMNMX.FTZ R20, R151, R20, !PT ;  /* 0x0000001497147209 */ /* 0x000fe20007810000 */
[-CC-:B------:R-:W-:Y:S01]  /*4ab0*/  FFMA.FTZ R152, R177, R2.reuse, -R0.reuse ;  /* 0x00000002b1987223 */ /* 0x180fe20000010800 */
[----:B------:R-:W-:Y:S01]  /*4ac0*/  ISETP.GT.AND P3, PT, R14, 0x21, PT ;  /* 0x000000210e00780c */ /* 0x000fe20003f64270 */
        /* <DEDUP_REMOVED lines=38> */
[----:B------:R-:W-:Y:S02]  /*4d30*/  FMNMX.FTZ R20, R115, R20, !PT ;  /* 0x0000001473147209 */ /* 0x000fe40007810000 */
[C---:B------:R-:W-:Y:S02]  /*4d40*/  ISETP.GT.AND P2, PT, R14.reuse, 0x40, PT ;  /* 0x000000400e00780c */ /* 0x040fe40003f44270 */
[----:B------:R-:W-:Y:S01]  /*4d50*/  FSEL R141, R119, -INF , P3 ;  /* 0xff800000778d7808 */ /* 0x000fe20001800000 */
[----:B------:R-:W-:Y:S01]  /*4d60*/  MUFU.EX2 R91, R91 ;  /* 0x0000005b005b7308 */ /* 0x000fe20000000800 */
[----:B------:R-:W-:Y:S02]  /*4d70*/  FMNMX.FTZ R20, R175, R20, !PT ;  /* 0x00000014af147209 */ /* 0x000fe40007810000 */
[----:B------:R-:W-:Y:S02]  /*4d80*/  ISETP.GT.AND P3, PT, R14, 0x41, PT ;  /* 0x000000410e00780c */ /* 0x000fe40003f64270 */
[----:B------:R-:W-:-:S02]  /*4d90*/  FSEL R177, R122, -INF , P2 ;  /* 0xff8000007ab17808 */ /* 0x000fc40001000000 */
[----:B------:R-:W-:Y:S01]  /*4da0*/  FMNMX.FTZ R20, R141, R20, !PT ;  /* 0x000000148d147209 */ /* 0x000fe20007810000 */
[----:B------:R-:W-:Y:S01]  /*4db0*/  MUFU.EX2 R158, R158 ;  /* 0x0000009e009e7308 */ /* 0x000fe20000000800 */
[C---:B------:R-:W-:Y:S02]  /*4dc0*/  ISETP.GT.AND P2, PT, R14.reuse, 0x48, PT ;  /* 0x000000480e00780c */ /* 0x040fe40003f44270 */
[----:B------:R-:W-:Y:S02]  /*4dd0*/  FSEL R123, R123, -INF , P3 ;  /* 0xff8000007b7b7808 */ /* 0x000fe40001800000 */
[----:B------:R-:W-:Y:S02]  /*4de0*/  FMNMX.FTZ R20, R177, R20, !PT ;  /* 0x00000014b1147209 */ /* 0x000fe40007810000 */
[----:B------:R-:W-:Y:S01]  /*4df0*/  ISETP.GT.AND P3, PT, R14, 0x49, PT ;  /* 0x000000490e00780c */ /* 0x000fe20003f64270 */
[----:B------:R0:W-:Y:S01]  /*4e00*/  MUFU.EX2 R119, R88 ;  /* 0x0000005800777308 */ /* 0x0001e20000000800 */
        /* <DEDUP_REMOVED lines=14> */
[----:B------:R-:W-:Y:S01]  /*4ef0*/  MUFU.EX2 R154, R154 ;  /* 0x0000009a009a7308 */ /* 0x000fe20000000800 */
[----:B------:R-:W-:-:S02]  /*4f00*/  FSEL R181, R134, -INF , P2 ;  /* 0xff80000086b57808 */ /* 0x000fc40001000000 */
[----:B------:R-:W-:Y:S02]  /*4f10*/  FMNMX.FTZ R20, R131, R20, !PT ;  /* 0x0000001483147209 */ /* 0x000fe40007810000 */
[----:B------:R-:W-:Y:S02]  /*4f20*/  FSEL R135, R135, -INF , P3 ;  /* 0xff80000087877808 */ /* 0x000fe40001800000 */
[----:B------:R-:W-:Y:S01]  /*4f30*/  FMNMX.FTZ R20, R181, R20, !PT ;  /* 0x00000014b5147209 */ /* 0x000fe20007810000 */
[----:B------:R-:W-:Y:S01]  /*4f40*/  MUFU.EX2 R101, R101 ;  /* 0x0000006500657308 */ /* 0x000fe20000000800 */
[----:B------:R-:W-:Y:S02]  /*4f50*/  FSEL R0, R4, RZ, P1 ;  /* 0x000000ff04007208 */ /* 0x000fe40000800000 */
[----:B------:R-:W-:-:S05]  /*4f60*/  FMNMX.FTZ R20, R135, R20, !PT ;  /* 0x0000001487147209 */ /* 0x000fca0007810000 */
[----:B------:R-:W1:Y:S01]  /*4f70*/  SHFL.BFLY PT, R3, R20, 0x2, 0x1f ;  /* 0x0c401f0014037f89 */ /* 0x000e6200000e0000 */
        /* <DEDUP_REMOVED lines=10> */
[----:B------:R-:W-:-:S03]  /*5020*/  FADD.FTZ R9, -R0, R11 ;  /* 0x0000000b00097221 */ /* 0x000fc60000010100 */
[C---:B------:R-:W-:Y:S01]  /*5030*/  FSETP.NEU.FTZ.AND P2, PT, R3.reuse, -INF , PT ;  /* 0xff8000000300780b */ /* 0x040fe20003f5d000 */
[-C--:B------:R-:W-:Y:S01]  /*5040*/  FMUL.FTZ R92, R3, R2.reuse ;  /* 0x00000002035c7220 */ /* 0x080fe20000410000 */
[----:B------:R-:W-:Y:S01]  /*5050*/  FMUL.FTZ R9, R9, R2 ;  /* 0x0000000209097220 */ /* 0x000fe20000410000 */
[----:B------:R-:W-:Y:S01]  /*5060*/  MUFU.EX2 R15, R15 ;  /* 0x0000000f000f7308 */ /* 0x000fe20000000800 */
[----:B------:R-:W-:Y:S02]  /*5070*/  FSEL R11, R3, RZ, P2 ;  /* 0x000000ff030b7208 */ /* 0x000fe40001000000 */
[----:B------:R-:W-:-:S03]  /*5080*/  FSEL R92, R92, RZ, P2 ;  /* 0x000000ff5c5c7208 */ /* 0x000fc60001000000 */
[----:B------:R-:W-:Y:S02]  /*5090*/  FADD.FTZ R11, -R11, R12 ;  /* 0x0000000c0b0b7221 */ /* 0x000fe40000010100 */
[-CC-:B------:R-:W-:Y:S01]  /*50a0*/  FFMA.FTZ R117, R143, R2.reuse, -R92.reuse ;  /* 0x000000028f757223 */ /* 0x180fe2000001085c */
[-CC-:B------:R-:W-:Y:S01]  /*50b0*/  FFMA.FTZ R14, R145, R2.reuse, -R92.reuse ;  /* 0x00000002910e7223 */ /* 0x180fe2000001085c */
[-C--:B------:R-:W-:Y:S01]  /*50c0*/  FMUL.FTZ R11, R11, R2.reuse ;  /* 0x000000020b0b7220 */ /* 0x080fe20000410000 */
[----:B------:R-:W1:Y:S01]  /*50d0*/  MUFU.EX2 R9, R9 ;  /* 0x0000000900097308 */ /* 0x000e620000000800 */
[-CC-:B------:R-:W-:Y:S01]  /*50e0*/  FFMA.FTZ R20, R147, R2.reuse, -R92.reuse ;  /* 0x0000000293147223 */ /* 0x180fe2000001085c */
[-CC-:B------:R-:W-:Y:S01]  /*50f0*/  FFMA.FTZ R95, R95, R2.reuse, -R92.reuse ;  /* 0x000000025f5f7223 */ /* 0x180fe2000001085c */
[-CC-:B0-----:R-:W-:Y:S01]  /*5100*/  FFMA.FTZ R88, R149, R2.reuse, -R92.reuse ;  /* 0x0000000295587223 */ /* 0x181fe2000001085c */
        /* <DEDUP_REMOVED lines=12> */
[----:B------:R0:W2:Y:S01]  /*51d0*/  MUFU.EX2 R0, R11 ;  /* 0x0000000b00007308 */ /* 0x0000a20000000800 */
[----:B-1----:R-:W-:Y:S01]  /*51e0*/  FFMA.FTZ R8, R9, R8, R156 ;  /* 0x0000000809087223 */ /* 0x002fe2000001009c */
[-CC-:B------:R-:W-:Y:S01]  /*51f0*/  FFMA.FTZ R177, R177, R2.reuse, -R92.reuse ;  /* 0x00000002b1b17223 */ /* 0x180fe2000001085c */
[-CC-:B------:R-:W-:Y:S01]  /*5200*/  FFMA.FTZ R123, R123, R2.reuse, -R92.reuse ;  /* 0x000000027b7b7223 */ /* 0x180fe2000001085c */
[-CC-:B------:R-:W-:Y:S01]  /*5210*/  FFMA.FTZ R139, R139, R2.reuse, -R92.reuse ;  /* 0x000000028b8b7223 */ /* 0x180fe2000001085c */
[-CC-:B------:R-:W-:Y:S01]  /*5220*/  FFMA.FTZ R127, R127, R2.reuse, -R92.reuse ;  /* 0x000000027f7f7223 */ /* 0x180fe2000001085c */
[-CC-:B------:R-:W-:Y:S01]  /*5230*/  FFMA.FTZ R179, R179, R2.reuse, -R92.reuse ;  /* 0x00000002b3b37223 */ /* 0x180fe2000001085c */
[-C--:B------:R-:W-:Y:S01]  /*5240*/  FFMA.FTZ R131, R131, R2.reuse, -R92 ;  /* 0x0000000283837223 */ /* 0x080fe2000001085c */
[----:B------:R-:W1:Y:S01]  /*5250*/  MUFU.EX2 R14, R14 ;  /* 0x0000000e000e7308 */ /* 0x000e620000000800 */
[----:B0-----:R-:W-:Y:S01]  /*5260*/  FADD.FTZ R11, R91, R8 ;  /* 0x000000085b0b7221 */ /* 0x001fe20000010000 */
[-CC-:B------:R-:W-:Y:S01]  /*5270*/  FFMA.FTZ R181, R181, R2.reuse, -R92.reuse ;  /* 0x00000002b5b57223 */ /* 0x180fe2000001085c */
[----:B------:R-:W-:-:S02]  /*5280*/  FFMA.FTZ R92, R135, R2, -R92 ;  /* 0x00000002875c7223 */ /* 0x000fc4000001085c */
[----:B------:R-:W-:-:S03]  /*5290*/  FADD.FTZ R8, R158, R11 ;  /* 0x0000000b9e087221 */ /* 0x000fc60000010000 */
[----:B------:R-:W0:Y:S01]  /*52a0*/  MUFU.EX2 R20, R20 ;  /* 0x0000001400147308 */ /* 0x000e220000000800 */
[----:B--2---:R-:W-:-:S07]  /*52b0*/  FFMA.FTZ R5, R0, R5, R117 ;  /* 0x0000000500057223 */ /* 0x004fce0000010075 */
[----:B------:R-:W2:Y:S01]  /*52c0*/  MUFU.EX2 R95, R95 ;  /* 0x0000005f005f7308 */ /* 0x000ea20000000800 */
[----:B-1----:R-:W-:-:S07]  /*52d0*/  FADD.FTZ R5, R14, R5 ;  /* 0x000000050e057221 */ /* 0x002fce0000010000 */
        /* <DEDUP_REMOVED lines=31> */
[----:B0-----:R-:W-:Y:S01]  /*54d0*/  FADD.FTZ R8, R111, R8 ;  /* 0x000000086f087221 */ /* 0x001fe20000010000 */
[----:B------:R-:W-:-:S06]  /*54e0*/  FADD.FTZ R5, R15, R12 ;  /* 0x0000000c0f057221 */ /* 0x000fcc0000010000 */
        /* <DEDUP_REMOVED lines=40> */
.L_x_2212:
[----:B------:R-:W0:Y:S01]  /*5770*/  S2UR UR4, SR_CgaCtaId ;  /* 0x00000000000479c3 */ /* 0x000e220000008800 */
[----:B------:R-:W-:Y:S01]  /*5780*/  UIADD3 UR5, UR5, 0x2a860, URZ ;  /* 0x0002a86005057890 */ /* 0x000fe2000fffe03f */
[C---:B------:R-:W-:Y:S01]  /*5790*/  ISETP.GT.AND P1, PT, R10.reuse, R13, PT ;  /* 0x0000000d0a00720c */ /* 0x040fe20003f24270 */
[----:B------:R-:W-:Y:S01]  /*57a0*/  UMOV UR7, UR60 ;  /* 0x0000003c00077c82 */ /* 0x000fe20008000000 */
[----:B------:R-:W-:Y:S01]  /*57b0*/  F2FP.F16.F32.PACK_AB R147, R141, R147 ;  /* 0x000000938d93723e */ /* 0x000fe200000000ff */
[----:B------:R-:W-:Y:S01]  /*57c0*/  VIADD R10, R10, 0xffffffff ;  /* 0xffffffff0a0a7836 */ /* 0x000fe20000000000 */
[----:B------:R-:W-:Y:S01]  /*57d0*/  F2FP.F16.F32.PACK_AB R143, R127, R139 ;  /* 0x0000008b7f8f723e */ /* 0x000fe200000000ff */
[----:B------:R-:W-:Y:S01]  /*57e0*/  IMAD.MOV.U32 R12, RZ, RZ, R3 ;  /* 0x000000ffff0c7224 */ /* 0x000fe200078e0003 */
[----:B------:R-:W-:Y:S01]  /*57f0*/  F2FP.F16.F32.PACK_AB R156, R91, R156 ;  /* 0x0000009c5b9c723e */ /* 0x000fe200000000ff */
[----:B------:R-:W-:Y:S01]  /*5800*/  IMAD.MOV.U32 R11, RZ, RZ, R4 ;  /* 0x000000ffff0b7224 */ /* 0x000fe200078e0004 */
[----:B------:R-:W-:-:S02]  /*5810*/  F2FP.F16.F32.PACK_AB R157, R14, R117 ;  /* 0x000000750e9d723e */ /* 0x000fc400000000ff */
[----:B------:R-:W-:Y:S02]  /*5820*/  F2FP.F16.F32.PACK_AB R158, R103, R158 ;  /* 0x0000009e679e723e */ /* 0x000fe400000000ff */
[----:B------:R-:W-:Y:S02]  /*5830*/  F2FP.F16.F32.PACK_AB R159, R95, R20 ;  /* 0x000000145f9f723e */ /* 0x000fe400000000ff */
[----:B------:R-:W-:Y:S02]  /*5840*/  F2FP.F16.F32.PACK_AB R152, R119, R152 ;  /* 0x000000987798723e */ /* 0x000fe400000000ff */
[----:B------:R-:W-:Y:S02]  /*5850*/  F2FP.F16.F32.PACK_AB R153, R99, R88 ;  /* 0x000000586399723e */ /* 0x000fe400000000ff */
[----:B------:R-:W-:Y:S02]  /*5860*/  F2FP.F16.F32.PACK_AB R154, R101, R154 ;  /* 0x0000009a659a723e */ /* 0x000fe400000000ff */
[----:B------:R-:W-:Y:S01]  /*5870*/  F2FP.F16.F32.PACK_AB R155, R121, R90 ;  /* 0x0000005a799b723e */ /* 0x000fe200000000ff */
[----:B0-----:R-:W-:Y:S01]  /*5880*/  UPRMT UR5, UR4, 0x654, UR5 ;  /* 0x0000065404057896 */ /* 0x001fe20008000005 */
[----:B------:R-:W-:-:S02]  /*5890*/  F2FP.F16.F32.PACK_AB R148, R21, R148 ;  /* 0x000000941594723e */ /* 0x000fc400000000ff */
[----:B------:R-:W-:Y:S01]  /*58a0*/  UMOV UR4, UR38 ;  /* 0x0000002600047c82 */ /* 0x000fe20008000000 */
[----:B------:R-:W-:Y:S02]  /*58b0*/  F2FP.F16.F32.PACK_AB R149, R94, R149 ;  /* 0x000000955e95723e */ /* 0x000fe400000000ff */
[----:B------:R-:W-:Y:S02]  /*58c0*/  F2FP.F16.F32.PACK_AB R150, R105, R150 ;  /* 0x000000966996723e */ /* 0x000fe400000000ff */
[----:B------:R-:W-:Y:S01]  /*58d0*/  F2FP.F16.F32.PACK_AB R151, R111, R151 ;  /* 0x000000976f97723e */ /* 0x000fe200000000ff */
[----:B------:R-:W-:Y:S01]  /*58e0*/  SYNCS.ARRIVE.TRANS64.RED.A1T0 RZ, [UR5], RZ ;  /* 0x000000ffffff79a7 */ /* 0x000fe20008100405 */
        /* <DEDUP_REMOVED lines=11> */
.L_x_2202:
[----:B------:R-:W-:-:S13]  /*59a0*/  ISETP.GE.AND P1, PT, R10, RZ, PT ;  /* 0x000000ff0a00720c */ /* 0x000fda0003f26270 */
[----:B------:R-:W-:Y:S05]  /*59b0*/  @!P1 BRA `(.L_x_2214) ;  /* 0x0000001c00189947 */ /* 0x000fea0003800000 */
[----:B------:R-:W-:Y:S01]  /*59c0*/  IMAD.MOV.U32 R11, RZ, RZ, R3 ;  /* 0x000000ffff0b7224 */ /* 0x000fe200078e0003 */
[----:B------:R-:W-:Y:S01]  /*59d0*/  UMOV UR6, UR60 ;  /* 0x0000003c00067c82 */ /* 0x000fe20008000000 */
[----:B------:R-:W-:Y:S01]  /*59e0*/  IMAD.MOV.U32 R13, RZ, RZ, R4 ;  /* 0x000000ffff0d7224 */ /* 0x000fe200078e0004 */
[----:B------:R-:W-:-:S06]  /*59f0*/  UMOV UR4, UR38 ;  /* 0x0000002600047c82 */ /* 0x000fcc0008000000 */
.L_x_2225:
        /* <DEDUP_REMOVED lines=8> */
.L_x_2215:
[----:B------:R-:W-:Y:S01]  /*5a80*/  ULEA UR5, UR38, UR39, 0x3 ;  /* 0x0000002726057291 */ /* 0x000fe2000f8e183f */
[----:B------:R-:W-:-:S04]  /*5a90*/  MOV R2, UR60 ;  /* 0x0000003c00027c02 */ /* 0x000fc80008000f00 */
[----:B------:R-:W-:-:S04]  /*5aa0*/  SHF.L.U32 R2, R2, 0x1f, RZ ;  /* 0x0000001f02027819 */ /* 0x000fc800000006ff */
[----:B------:R0:W1:Y:S01]  /*5ab0*/  SYNCS.PHASECHK.TRANS64.TRYWAIT P1, [UR5+0x2a830], R2 ;  /* 0x02a83002ff0075a7 */ /* 0x0000620008020145 */
[----:B------:R-:W-:Y:S05]  /*5ac0*/  @!P0 BRA `(.L_x_2216) ;  /* 0x0000000000048947 */ /* 0x000fea0003800000 */
[----:B------:R-:W-:Y:S01]  /*5ad0*/  BPT.TRAP 0x1 ;  /* 0x000000040000795c */ /* 0x000fe20000300000 */
.L_x_2216:
[----:B-1----:R-:W-:Y:S05]  /*5ae0*/  @P1 BRA `(.L_x_2217) ;  /* 0x0000000000081947 */ /* 0x002fea0003800000 */
[----:B------:R-:W1:Y:S02]  /*5af0*/  SYNCS.PHASECHK.TRANS64.TRYWAIT P1, [UR5+0x2a830], R2 ;  /* 0x02a83002ff0075a7 */ /* 0x000e640008020145 */
[----:B-1----:R-:W-:Y:S05]  /*5b00*/  @!P1 BRA `(.L_x_2218) ;  /* 0x0000008400bc9947 */ /* 0x002fea0003800000 */
.L_x_2217:
        /* <DEDUP_REMOVED lines=131> */
.L_x_2219:
[----:B------:R-:W-:Y:S01]  /*6340*/  ULEA UR5, UR4, UR39, 0x3 ;  /* 0x0000002704057291 */ /* 0x000fe2000f8e183f */
[----:B------:R-:W-:-:S05]  /*6350*/  IMAD.U32 R0, RZ, RZ, UR6 ;  /* 0x00000006ff007e24 */ /* 0x000fca000f8e00ff */
[----:B------:R-:W-:-:S04]  /*6360*/  SHF.L.U32 R0, R0, 0x1f, RZ ;  /* 0x0000001f00007819 */ /* 0x000fc800000006ff */
[----:B------:R2:W3:Y:S01]  /*6370*/  SYNCS.PHASECHK.TRANS64.TRYWAIT P1, [UR5+0x2a850], R0 ;  /* 0x02a85000ff0075a7 */ /* 0x0004e20008020145 */
[----:B------:R-:W-:Y:S05]  /*6380*/  @!P0 BRA `(.L_x_2220) ;  /* 0x0000000000048947 */ /* 0x000fea0003800000 */
[----:B------:R-:W-:Y:S01]  /*6390*/  BPT.TRAP 0x1 ;  /* 0x000000040000795c */ /* 0x000fe20000300000 */
.L_x_2220:
[----:B---3--:R-:W-:Y:S05]  /*63a0*/  @P1 BRA `(.L_x_2221) ;  /* 0x0000000000081947 */ /* 0x008fea0003800000 */
[----:B------:R-:W3:Y:S02]  /*63b0*/  SYNCS.PHASECHK.TRANS64.TRYWAIT P1, [UR5+0x2a850], R0 ;  /* 0x02a85000ff0075a7 */ /* 0x000ee40008020145 */
[----:B---3--:R-:W-:Y:S05]  /*63c0*/  @!P1 BRA `(.L_x_2222) ;  /* 0x0000007c00a49947 */ /* 0x008fea0003800000 */
.L_x_2221:
[----:B------:R-:W-:Y:S01]  /*63d0*/  UIADD3 UR6, UR39, 0x400, URZ ;  /* 0x0000040027067890 */ /* 0x000fe2000fffe03f */
[----:B------:R-:W-:Y:S01]  /*63e0*/  WARPGROUP.ARRIVE ;  /* 0x00000000000079c5 */ /* 0x000fe20000000000 */
[----:B------:R-:W-:Y:S02]  /*63f0*/  UMOV UR11, 0x40000040 ;  /* 0x40000040000b7882 */ /* 0x000fe40000000000 */
[----:B------:R-:W-:-:S04]  /*6400*/  USHF.R.U32.HI UR6, URZ, 0x4, UR6 ;  /* 0x000000043f067899 */ /* 0x000fc80008011606 */
[----:B------:R-:W-:-:S04]  /*6410*/  ULOP3.LUT UR6, UR6, 0x3fff, URZ, 0xc0, !UPT ;  /* 0x00003fff06067892 */ /* 0x000fc8000f8ec03f */
        /* <DEDUP_REMOVED lines=37> */
.L_x_2223:
[----:B-12---:R-:W-:Y:S01]  /*6670*/  FMNMX.FTZ R0, R88, R13, !PT ;  /* 0x0000000d58007209 */ /* 0x006fe20007810000 */
[----:B------:R-:W1:Y:S01]  /*6680*/  S2UR UR6, SR_CgaCtaId ;  /* 0x00000000000679c3 */ /* 0x000e620000008800 */
[----:B0-----:R-:W-:Y:S01]  /*6690*/  FMNMX.FTZ R2, R90, R11, !PT ;  /* 0x0000000b5a027209 */ /* 0x001fe20007810000 */
[----:B------:R-:W-:Y:S01]  /*66a0*/  ULEA UR4, UR7, UR39, 0x3 ;  /* 0x0000002707047291 */ /* 0x000fe2000f8e183f */
[----:B------:R-:W-:Y:S02]  /*66b0*/  FMNMX.FTZ R3, R89, R0, !PT ;  /* 0x0000000059037209 */ /* 0x000fe40007810000 */
[----:B------:R-:W-:Y:S01]  /*66c0*/  FMNMX.FTZ R9, R91, R2, !PT ;  /* 0x000000025b097209 */ /* 0x000fe20007810000 */
[----:B------:R-:W-:Y:S01]  /*66d0*/  UIADD3 UR4, UR4, 0x2a840, URZ ;  /* 0x0002a84004047890 */ /* 0x000fe2000fffe03f */
        /* <DEDUP_REMOVED lines=8> */
[----:B------:R-:W-:Y:S01]  /*6760*/  FMNMX.FTZ R0, R100, R3, !PT ;  /* 0x0000000364007209 */ /* 0x000fe20007810000 */
[----:B-1----:R-:W-:Y:S01]  /*6770*/  UPRMT UR4, UR6, 0x654, UR4 ;  /* 0x0000065406047896 */ /* 0x002fe20008000004 */
[----:B------:R-:W-:Y:S02]  /*6780*/  FMNMX.FTZ R2, R102, R9, !PT ;  /* 0x0000000966027209 */ /* 0x000fe40007810000 */
[----:B------:R-:W-:Y:S02]  /*6790*/  FMNMX.FTZ R3, R101, R0, !PT ;  /* 0x0000000065037209 */ /* 0x000fe40007810000 */
[----:B------:R-:W-:Y:S02]  /*67a0*/  FMNMX.FTZ R9, R103, R2, !PT ;  /* 0x0000000267097209 */ /* 0x000fe40007810000 */
[----:B------:R-:W-:Y:S02]  /*67b0*/  FMNMX.FTZ R0, R104, R3, !PT ;  /* 0x0000000368007209 */ /* 0x000fe40007810000 */
[----:B------:R-:W-:Y:S01]  /*67c0*/  FMNMX.FTZ R2, R106, R9, !PT ;  /* 0x000000096a027209 */ /* 0x000fe20007810000 */
[----:B------:R-:W-:Y:S01]  /*67d0*/  SYNCS.ARRIVE.TRANS64.RED.A1T0 RZ, [UR4], RZ ;  /* 0x000000ffffff79a7 */ /* 0x000fe20008100404 */
        /* <DEDUP_REMOVED lines=33> */
[----:B-1----:R-:W-:-:S03]  /*69f0*/  FMNMX.FTZ R14, R9, R2, !PT ;  /* 0x00000002090e7209 */ /* 0x002fc60007810000 */
[----:B------:R-:W0:Y:S01]  /*6a00*/  SHFL.BFLY PT, R3, R12, 0x1, 0x1f ;  /* 0x0c201f000c037f89 */ /* 0x000e2200000e0000 */
[----:B------:R-:W1:Y:S03]  /*6a10*/  LDC R2, c[0x0][0x988] ;  /* 0x00026200ff027b82 */ /* 0x000e660000000800 */
[----:B------:R-:W2:Y:S01]  /*6a20*/  SHFL.BFLY PT, R15, R14, 0x1, 0x1f ;  /* 0x0c201f000e0f7f89 */ /* 0x000ea200000e0000 */
[----:B0-----:R-:W-:Y:S02]  /*6a30*/  FMNMX.FTZ R4, R12, R3, !PT ;  /* 0x000000030c047209 */ /* 0x001fe40007810000 */
[----:B--2---:R-:W-:-:S03]  /*6a40*/  FMNMX.FTZ R3, R14, R15, !PT ;  /* 0x0000000f0e037209 */ /* 0x004fc60007810000 */
[CC--:B-1----:R-:W-:Y:S01]  /*6a50*/  FMUL.FTZ R137, R4.reuse, R2.reuse ;  /* 0x0000000204897220 */ /* 0x0c2fe20000410000 */
[----:B------:R-:W-:Y:S01]  /*6a60*/  FADD.FTZ R13, -R4, R13 ;  /* 0x0000000d040d7221 */ /* 0x000fe20000010100 */
[----:B------:R-:W-:Y:S02]  /*6a70*/  FADD.FTZ R11, -R3, R11 ;  /* 0x0000000b030b7221 */ /* 0x000fe40000010100 */
[-CC-:B------:R-:W-:Y:S01]  /*6a80*/  FFMA.FTZ R156, R88, R2.reuse, -R137.reuse ;  /* 0x00000002589c7223 */ /* 0x180fe20000010889 */
[-C--:B------:R-:W-:Y:S01]  /*6a90*/  FMUL.FTZ R13, R13, R2.reuse ;  /* 0x000000020d0d7220 */ /* 0x080fe20000410000 */
[-CC-:B------:R-:W-:Y:S01]  /*6aa0*/  FFMA.FTZ R158, R92, R2.reuse, -R137.reuse ;  /* 0x000000025c9e7223 */ /* 0x180fe20000010889 */
[-C--:B------:R-:W-:Y:S01]  /*6ab0*/  FMUL.FTZ R0, R11, R2.reuse ;  /* 0x000000020b007220 */ /* 0x080fe20000410000 */
[-CC-:B------:R-:W-:Y:S01]  /*6ac0*/  FFMA.FTZ R11, R89, R2.reuse, -R137.reuse ;  /* 0x00000002590b7223 */ /* 0x180fe20000010889 */
[-CC-:B------:R-:W-:Y:S01]  /*6ad0*/  FFMA.FTZ R89, R105, R2.reuse, -R137.reuse ;  /* 0x0000000269597223 */ /* 0x180fe20000010889 */
[-CC-:B------:R-:W-:Y:S01]  /*6ae0*/  FFMA.FTZ R105, R121, R2.reuse, -R137.reuse ;  /* 0x0000000279697223 */ /* 0x180fe20000010889 */
[-C--:B------:R-:W-:Y:S01]  /*6af0*/  FMUL.FTZ R121, R3, R2.reuse ;  /* 0x0000000203797220 */ /* 0x080fe20000410000 */
[----:B------:R-:W-:Y:S01]  /*6b00*/  MUFU.EX2 R9, R13 ;  /* 0x0000000d00097308 */ /* 0x000fe20000000800 */
[-CC-:B------:R-:W-:Y:S01]  /*6b10*/  FFMA.FTZ R93, R93, R2.reuse, -R137.reuse ;  /* 0x000000025d5d7223 */ /* 0x180fe20000010889 */
[-C--:B------:R-:W-:Y:S01]  /*6b20*/  FFMA.FTZ R152, R96, R2.reuse, -R137 ;  /* 0x0000000260987223 */ /* 0x080fe20000010889 */
[-CC-:B------:R-:W-:Y:S01]  /*6b30*/  FFMA.FTZ R157, R90, R2.reuse, -R121.reuse ;  /* 0x000000025a9d7223 */ /* 0x180fe20000010879 */
[-CC-:B------:R-:W-:Y:S01]  /*6b40*/  FFMA.FTZ R12, R91, R2.reuse, -R121.reuse ;  /* 0x000000025b0c7223 */ /* 0x180fe20000010879 */
[-CC-:B------:R-:W-:Y:S01]  /*6b50*/  FFMA.FTZ R159, R94, R2.reuse, -R121.reuse ;  /* 0x000000025e9f7223 */ /* 0x180fe20000010879 */
        /* <DEDUP_REMOVED lines=14> */
[-CC-:B------:R-:W-:Y:S01]  /*6c40*/  FFMA.FTZ R110, R110, R2.reuse, -R121.reuse ;  /* 0x000000026e6e7223 */ /* 0x180fe20000010879 */
[-C--:B------:R-:W-:Y:S01]  /*6c50*/  FFMA.FTZ R111, R111, R2.reuse, -R121 ;  /* 0x000000026f6f7223 */ /* 0x080fe20000010879 */
        /* <DEDUP_REMOVED lines=15> */
[-CC-:B------:R-:W-:Y:S01]  /*6d50*/  FFMA.FTZ R126, R126, R2.reuse, -R121.reuse ;  /* 0x000000027e7e7223 */ /* 0x180fe20000010879 */
[-C--:B------:R-:W-:Y:S01]  /*6d60*/  FFMA.FTZ R127, R127, R2.reuse, -R121 ;  /* 0x000000027f7f7223 */ /* 0x080fe20000010879 */
[-C--:B------:R-:W-:Y:S01]  /*6d70*/  FFMA.FTZ R136, R128, R2.reuse, -R137 ;  /* 0x0000000280887223 */ /* 0x080fe20000010889 */
[----:B------:R-:W2:Y:S01]  /*6d80*/  MUFU.EX2 R12, R12 ;  /* 0x0000000c000c7308 */ /* 0x000ea20000000800 */
[----:B-1----:R-:W-:Y:S01]  /*6d90*/  FFMA.FTZ R5, R0, R5, R157 ;  /* 0x0000000500057223 */ /* 0x002fe2000001009d */
[-C--:B------:R-:W-:Y:S01]  /*6da0*/  FFMA.FTZ R130, R130, R2.reuse, -R121 ;  /* 0x0000000282827223 */ /* 0x080fe20000010879 */
[-C--:B------:R-:W-:Y:S01]  /*6db0*/  FFMA.FTZ R113, R129, R2.reuse, -R137 ;  /* 0x0000000281717223 */ /* 0x080fe20000010889 */
[-C--:B------:R-:W-:Y:S01]  /*6dc0*/  FFMA.FTZ R131, R131, R2.reuse, -R121 ;  /* 0x0000000283837223 */ /* 0x080fe20000010879 */
[-CC-:B------:R-:W-:Y:S01]  /*6dd0*/  FFMA.FTZ R138, R132, R2.reuse, -R137.reuse ;  /* 0x00000002848a7223 */ /* 0x180fe20000010889 */
[-C--:B------:R-:W-:Y:S01]  /*6de0*/  FFMA.FTZ R117, R133, R2.reuse, -R137 ;  /* 0x0000000285757223 */ /* 0x080fe20000010889 */
[-CC-:B------:R-:W-:Y:S01]  /*6df0*/  FFMA.FTZ R134, R134, R2.reuse, -R121.reuse ;  /* 0x0000000286867223 */ /* 0x180fe20000010879 */
[----:B------:R-:W1:Y:S01]  /*6e00*/  MUFU.EX2 R158, R158 ;  /* 0x0000009e009e7308 */ /* 0x000e620000000800 */
[----:B0-----:R-:W-:Y:S01]  /*6e10*/  FADD.FTZ R91, R11, R8 ;  /* 0x000000080b5b7221 */ /* 0x001fe20000010000 */
[----:B------:R-:W-:-:S06]  /*6e20*/  FFMA.FTZ R121, R135, R2, -R121 ;  /* 0x0000000287797223 */ /* 0x000fcc0000010879 */
[----:B------:R-:W0:Y:S01]  /*6e30*/  MUFU.EX2 R159, R159 ;  /* 0x0000009f009f7308 */ /* 0x000e220000000800 */
[----:B--2---:R-:W-:-:S07]  /*6e40*/  FADD.FTZ R8, R12, R5 ;  /* 0x000000050c087221 */ /* 0x004fce0000010000 */
[----:B------:R2:W3:Y:S01]  /*6e50*/  MUFU.EX2 R13, R93 ;  /* 0x0000005d000d7308 */ /* 0x0004e20000000800 */
[----:B-1----:R-:W-:-:S07]  /*6e60*/  FADD.FTZ R88, R158, R91 ;  /* 0x0000005b9e587221 */ /* 0x002fce0000010000 */
[----:B------:R-:W1:Y:S01]  /*6e70*/  MUFU.EX2 R14, R14 ;  /* 0x0000000e000e7308 */ /* 0x000e620000000800 */
[----:B0-----:R-:W-:Y:S01]  /*6e80*/  FADD.FTZ R5, R159, R8 ;  /* 0x000000089f057221 */ /* 0x001fe20000010000 */
[-CC-:B--2---:R-:W-:Y:S01]  /*6e90*/  FFMA.FTZ R93, R109, R2.reuse, -R137.reuse ;  /* 0x000000026d5d7223 */ /* 0x184fe20000010889 */
[----:B------:R-:W-:-:S05]  /*6ea0*/  FFMA.FTZ R109, R125, R2, -R137 ;  /* 0x000000027d6d7223 */ /* 0x000fca0000010889 */
        /* <DEDUP_REMOVED lines=84> */
.L_x_2224:
[----:B------:R-:W0:Y:S01]  /*73f0*/  S2UR UR4, SR_CgaCtaId ;  /* 0x00000000000479c3 */ /* 0x000e220000008800 */
[----:B------:R-:W-:Y:S01]  /*7400*/  UIADD3 UR5, UR5, 0x2a860, URZ ;  /* 0x0002a86005057890 */ /* 0x000fe2000fffe03f */
[C---:B------:R-:W-:Y:S01]  /*7410*/  ISETP.GT.AND P1, PT, R10.reuse, RZ, PT ;  /* 0x000000ff0a00720c */ /* 0x040fe20003f24270 */
        /* <DEDUP_REMOVED lines=32> */
.L_x_2214:
        /* <DEDUP_REMOVED lines=67> */
.L_x_2226:
[----:B------:R-:W-:Y:S01]  /*7a50*/  ULEA UR5, UR38, UR39, 0x3 ;  /* 0x0000002726057291 */ /* 0x000fe2000f8e183f */
[----:B------:R-:W-:-:S05]  /*7a60*/  IMAD.U32 R0, RZ, RZ, UR60 ;  /* 0x0000003cff007e24 */ /* 0x000fca000f8e00ff */
[----:B------:R-:W-:-:S04]  /*7a70*/  SHF.L.U32 R0, R0, 0x1f, RZ ;  /* 0x0000001f00007819 */ /* 0x000fc800000006ff */
[----:B------:R0:W1:Y:S01]  /*7a80*/  SYNCS.PHASECHK.TRANS64.TRYWAIT P1, [UR5+0x2a850], R0 ;  /* 0x02a85000ff0075a7 */ /* 0x0000620008020145 */
[----:B------:R-:W-:Y:S05]  /*7a90*/  @!P0 BRA `(.L_x_2227) ;  /* 0x0000000000048947 */ /* 0x000fea0003800000 */
[----:B------:R-:W-:Y:S01]  /*7aa0*/  BPT.TRAP 0x1 ;  /* 0x000000040000795c */ /* 0x000fe20000300000 */
.L_x_2227:
[----:B-1----:R-:W-:Y:S05]  /*7ab0*/  @P1 BRA `(.L_x_2228) ;  /* 0x0000000000081947 */ /* 0x002fea0003800000 */
[----:B------:R-:W1:Y:S02]  /*7ac0*/  SYNCS.PHASECHK.TRANS64.TRYWAIT P1, [UR5+0x2a850], R0 ;  /* 0x02a85000ff0075a7 */ /* 0x000e640008020145 */
[----:B-1----:R-:W-:Y:S05]  /*7ad0*/  @!P1 BRA `(.L_x_2229) ;  /* 0x0000006400f89947 */ /* 0x002fea0003800000 */
.L_x_2228:
[----:B------:R-:W-:Y:S01]  /*7ae0*/  UIADD3 UR39, UR39, 0x400, URZ ;  /* 0x0000040027277890 */ /* 0x000fe2000fffe03f */
[----:B------:R-:W-:Y:S01]  /*7af0*/  WARPGROUP.ARRIVE ;  /* 0x00000000000079c5 */ /* 0x000fe20000000000 */
[----:B------:R-:W-:Y:S01]  /*7b00*/  UMOV UR7, 0x40000040 ;  /* 0x4000004000077882 */ /* 0x000fe20000000000 */
[----:B-1----:R-:W1:Y:S01]  /*7b10*/  SHFL.BFLY PT, R7, R8, 0x2, 0x1f ;  /* 0x0c401f0008077f89 */ /* 0x002e6200000e0000 */
[----:B------:R-:W-:Y:S01]  /*7b20*/  USHF.R.U32.HI UR39, URZ, 0x4, UR39 ;  /* 0x000000043f277899 */ /* 0x000fe20008011627 */
[----:B------:R-:W-:Y:S02]  /*7b30*/  IMAD.MOV.U32 R88, RZ, RZ, -0x800000 ;  /* 0xff800000ff587424 */ /* 0x000fe400078e00ff */
        /* <DEDUP_REMOVED lines=56> */
.L_x_2230:
[----:B------:R-:W0:Y:S01]  /*7ec0*/  S2UR UR6, SR_CgaCtaId ;  /* 0x00000000000679c3 */ /* 0x000e220000008800 */
[----:B------:R-:W-:Y:S01]  /*7ed0*/  UIADD3 UR4, UR5, 0x2a860, URZ ;  /* 0x0002a86005047890 */ /* 0x000fe2000fffe03f */
[----:B------:R-:W-:Y:S01]  /*7ee0*/  FMUL.FTZ R100, R51, R9 ;  /* 0x0000000933647220 */ /* 0x000fe20000410000 */
[----:B------:R-:W-:Y:S01]  /*7ef0*/  UIADD3 UR38, UR38, 0x1, URZ ;  /* 0x0000000126267890 */ /* 0x000fe2000fffe03f */
[----:B------:R-:W-:Y:S01]  /*7f00*/  FMUL.FTZ R89, R44, R5 ;  /* 0x000000052c597220 */ /* 0x000fe20000410000 */
[----:B------:R-:W-:Y:S01]  /*7f10*/  FMUL.FTZ R51, R55, R9 ;  /* 0x0000000937337220 */ /* 0x000fe20000410000 */
[-C--:B------:R-:W-:Y:S01]  /*7f20*/  FMUL.FTZ R92, R45, R5.reuse ;  /* 0x000000052d5c7220 */ /* 0x080fe20000410000 */
[----:B------:R-:W-:Y:S01]  /*7f30*/  UISETP.NE.AND UP0, UPT, UR38, 0x2, UPT ;  /* 0x000000022600788c */ /* 0x000fe2000bf05270 */
[----:B------:R-:W-:Y:S01]  /*7f40*/  FMUL.FTZ R44, R52, R5 ;  /* 0x00000005342c7220 */ /* 0x000fe20000410000 */
        /* <DEDUP_REMOVED lines=15> */
[----:B0-----:R-:W-:Y:S01]  /*8040*/  UPRMT UR4, UR6, 0x654, UR4 ;  /* 0x0000065406047896 */ /* 0x001fe20008000004 */
        /* <DEDUP_REMOVED lines=50> */
.L_x_2194:
        /* <DEDUP_REMOVED lines=10> */
[----:B------:R-:W-:Y:S01]  /*8410*/  IMAD R9, R162, 0x40, R17 ;  /* 0x00000040a2097824 */ /* 0x000fe200078e0211 */
[----:B------:R-:W-:Y:S01]  /*8420*/  SHF.R.S32.HI R62, RZ, 0x1f, R161 ;  /* 0x0000001fff3e7819 */ /* 0x000fe200000114a1 */
[----:B------:R-:W-:Y:S01]  /*8430*/  ULDC.64 UR4, c[0x0][0xb90] ;  /* 0x0002e40000047ab9 */ /* 0x000fe20000000a00 */
[----:B------:R-:W-:Y:S01]  /*8440*/  F2FP.F16.F32.PACK_AB R7, R7, R26 ;  /* 0x0000001a0707723e */ /* 0x000fe200000000ff */
[----:B------:R-:W-:Y:S01]  /*8450*/  IMAD.WIDE.U32 R12, R161, UR4, RZ ;  /* 0x00000004a10c7c25 */ /* 0x000fe2000f8e00ff */
[----:B------:R-:W-:Y:S01]  /*8460*/  F2FP.F16.F32.PACK_AB R6, R29, R6 ;  /* 0x000000061d06723e */ /* 0x000fe200000000ff */
[----:B------:R-:W-:Y:S01]  /*8470*/  ULDC UR6, c[0x0][0xa88] ;  /* 0x0002a20000067ab9 */ /* 0x000fe20000000800 */
[----:B------:R-:W-:Y:S02]  /*8480*/  SHF.R.S32.HI R112, RZ, 0x1f, R23 ;  /* 0x0000001fff707819 */ /* 0x000fe40000011417 */
[----:B------:R-:W-:-:S02]  /*8490*/  F2FP.F16.F32.PACK_AB R80, R81, R80 ;  /* 0x000000505150723e */ /* 0x000fc400000000ff */
[----:B------:R-:W-:Y:S02]  /*84a0*/  F2FP.F16.F32.PACK_AB R52, R73, R52 ;  /* 0x000000344934723e */ /* 0x000fe400000000ff */
[----:B------:R-:W-:Y:S02]  /*84b0*/  F2FP.F16.F32.PACK_AB R55, R78, R55 ;  /* 0x000000374e37723e */ /* 0x000fe400000000ff */
[----:B------:R-:W-:Y:S02]  /*84c0*/  F2FP.F16.F32.PACK_AB R81, R83, R82 ;  /* 0x000000525351723e */ /* 0x000fe400000000ff */
[----:B------:R-:W-:Y:S02]  /*84d0*/  F2FP.F16.F32.PACK_AB R82, R85, R84 ;  /* 0x000000545552723e */ /* 0x000fe400000000ff */
[----:B------:R-:W-:Y:S02]  /*84e0*/  F2FP.F16.F32.PACK_AB R83, R87, R86 ;  /* 0x000000565753723e */ /* 0x000fe400000000ff */
[----:B------:R-:W-:-:S02]  /*84f0*/  MOV R34, R37 ;  /* 0x0000002500227202 */ /* 0x000fc40000000f00 */
[----:B--2---:R-:W-:Y:S01]  /*8500*/  MOV R35, R2 ;  /* 0x0000000200237202 */ /* 0x004fe20000000f00 */
[----:B------:R-:W-:Y:S02]  /*8510*/  IMAD R2, R62, UR4, RZ ;  /* 0x000000043e027c24 */ /* 0x000fe4000f8e02ff */
[----:B------:R-:W-:-:S04]  /*8520*/  IMAD.WIDE R4, R167, 0x2, R34 ;  /* 0x00000002a7047825 */ /* 0x000fc800078e0222 */
[----:B------:R-:W-:Y:S01]  /*8530*/  IMAD.WIDE R34, R9, 0x2, R34 ;  /* 0x0000000209227825 */ /* 0x000fe200078e0222 */
[C---:B------:R-:W-:Y:S02]  /*8540*/  IADD3 R33, P2, R4.reuse, 0x4020, RZ ;  /* 0x0000402004217810 */ /* 0x040fe40007f5e0ff */
[C---:B------:R-:W-:Y:S01]  /*8550*/  IADD3 R21, P6, R4.reuse, 0x20, RZ ;  /* 0x0000002004157810 */ /* 0x040fe20007fde0ff */
[----:B------:R-:W-:Y:S01]  /*8560*/  IMAD R11, R161, UR5, R2 ;  /* 0x00000005a10b7c24 */ /* 0x000fe2000f8e0202 */
[----:B------:R-:W-:Y:S01]  /*8570*/  LOP3.LUT R10, R33, 0x380, RZ, 0xc0, !PT ;  /* 0x00000380210a7812 */ /* 0x000fe200078ec0ff */
[--C-:B------:R-:W-:Y:S01]  /*8580*/  IMAD.X R41, RZ, RZ, R5.reuse, P2 ;  /* 0x000000ffff297224 */ /* 0x100fe200010e0605 */
[----:B------:R-:W-:Y:S01]  /*8590*/  IADD3 R107, P1, R4, 0x4040, RZ ;  /* 0x00004040046b7810 */ /* 0x000fe20007f3e0ff */
[----:B------:R-:W-:Y:S01]  /*85a0*/  IMAD.X R15, RZ, RZ, R5, P6 ;  /* 0x000000ffff0f7224 */ /* 0x000fe200030e0605 */
[----:B------:R-:W-:Y:S01]  /*85b0*/  SHF.R.U64 R10, R10, 0x3, RZ ;  /* 0x000000030a0a7819 */ /* 0x000fe200000012ff */
[----:B------:R-:W-:Y:S01]  /*85c0*/  IMAD.IADD R13, R13, 0x1, R11 ;  /* 0x000000010d0d7824 */ /* 0x000fe200078e020b */
[----:B------:R-:W-:Y:S01]  /*85d0*/  IADD3 R31, P3, R4, 0x4000, RZ ;  /* 0x00004000041f7810 */ /* 0x000fe20007f7e0ff */
[----:B------:R-:W-:Y:S01]  /*85e0*/  ULDC.64 UR4, c[0x0][0xb98] ;  /* 0x0002e60000047ab9 */ /* 0x000fe20000000a00 */
[----:B------:R-:W-:Y:S01]  /*85f0*/  LOP3.LUT R40, R10, R33, RZ, 0x3c, !PT ;  /* 0x000000210a287212 */ /* 0x000fe200078e3cff */
[----:B------:R-:W-:Y:S01]  /*8600*/  IMAD.WIDE.U32 R12, R23, UR4, R12 ;  /* 0x00000004170c7c25 */ /* 0x000fe2000f8e000c */
[----:B------:R-:W-:-:S02]  /*8610*/  IADD3 R33, P6, R34, 0x1000, RZ ;  /* 0x0000100022217810 */ /* 0x000fc40007fde0ff */
[----:B------:R-:W-:Y:S01]  /*8620*/  IADD3 R79, P4, R4, 0x60, RZ ;  /* 0x00000060044f7810 */ /* 0x000fe20007f9e0ff */
[--C-:B------:R-:W-:Y:S01]  /*8630*/  IMAD.X R39, RZ, RZ, R5.reuse, P3 ;  /* 0x000000ffff277224 */ /* 0x100fe200018e0605 */
[----:B------:R-:W-:Y:S02]  /*8640*/  LOP3.LUT R32, R33, 0x380, RZ, 0xc0, !PT ;  /* 0x0000038021207812 */ /* 0x000fe400078ec0ff */
[----:B------:R-:W-:Y:S01]  /*8650*/  IADD3.X R43, RZ, R5, RZ, P1, !PT ;  /* 0x00000005ff2b7210 */ /* 0x000fe20000ffe4ff */
[----:B------:R-:W-:Y:S01]  /*8660*/  IMAD.X R11, RZ, RZ, R5, P4 ;  /* 0x000000ffff0b7224 */ /* 0x000fe200020e0605 */
[----:B------:R-:W-:Y:S02]  /*8670*/  SHF.R.U64 R32, R32, 0x3, RZ ;  /* 0x0000000320207819 */ /* 0x000fe400000012ff */
[----:B---3--:R-:W-:Y:S02]  /*8680*/  ISETP.NE.AND P1, PT, R61, 0x1, PT ;  /* 0x000000013d00780c */ /* 0x008fe40003f25270 */
[----:B------:R-:W-:-:S02]  /*8690*/  LOP3.LUT R8, R31, 0x380, RZ, 0xc0, !PT ;  /* 0x000003801f087812 */ /* 0x000fc400078ec0ff */
[----:B------:R-:W-:Y:S02]  /*86a0*/  LOP3.LUT R32, R32, R33, RZ, 0x3c, !PT ;  /* 0x0000002120207212 */ /* 0x000fe400078e3cff */
[----:B------:R-:W-:Y:S02]  /*86b0*/  SHF.R.U64 R8, R8, 0x3, RZ ;  /* 0x0000000308087819 */ /* 0x000fe400000012ff */
[----:B------:R-:W-:Y:S02]  /*86c0*/  IADD3 R33, P4, R34, 0x3000, RZ ;  /* 0x0000300022217810 */ /* 0x000fe40007f9e0ff */
[----:B------:R-:W-:Y:S02]  /*86d0*/  LOP3.LUT R38, R8, R31, RZ, 0x3c, !PT ;  /* 0x0000001f08267212 */ /* 0x000fe400078e3cff */
[----:B------:R-:W-:Y:S01]  /*86e0*/  LOP3.LUT R28, R33, 0x380, RZ, 0xc0, !PT ;  /* 0x00000380211c7812 */ /* 0x000fe200078ec0ff */
[----:B------:R-:W2:Y:S01]  /*86f0*/  @P1 LDC R109, c[0x0][0xbec] ;  /* 0x0002fb00ff6d1b82 */ /* 0x000ea20000000800 */
[----:B------:R-:W-:Y:S01]  /*8700*/  LOP3.LUT R8, R79, 0x380, RZ, 0xc0, !PT ;  /* 0x000003804f087812 */ /* 0x000fe200078ec0ff */
[----:B------:R-:W-:Y:S01]  /*8710*/  IMAD.X R29, RZ, RZ, R35, P4 ;  /* 0x000000ffff1d7224 */ /* 0x000fe200020e0623 */
[----:B------:R-:W-:-:S02]  /*8720*/  SHF.R.U64 R28, R28, 0x3, RZ ;  /* 0x000000031c1c7819 */ /* 0x000fc400000012ff */
[----:B------:R-:W-:Y:S02]  /*8730*/  IADD3 R47, P0, R4, 0x4060, RZ ;  /* 0x00004060042f7810 */ /* 0x000fe40007f1e0ff */
[----:B------:R-:W-:Y:S01]  /*8740*/  SHF.R.U64 R8, R8, 0x3, RZ ;  /* 0x0000000308087819 */ /* 0x000fe200000012ff */
[----:B------:R-:W3:Y:S01]  /*8750*/  @P1 LDC R111, c[0x0][0xbf0] ;  /* 0x0002fc00ff6f1b82 */ /* 0x000ee20000000800 */
[----:B------:R-:W-:Y:S01]  /*8760*/  LOP3.LUT R28, R28, R33, RZ, 0x3c, !PT ;  /* 0x000000211c1c7212 */ /* 0x000fe200078e3cff */
[----:B------:R-:W-:Y:S01]  /*8770*/  IMAD.X R33, RZ, RZ, R35, P6 ;  /* 0x000000ffff217224 */ /* 0x000fe200030e0623 */
[----:B------:R-:W-:Y:S02]  /*8780*/  LOP3.LUT R46, R47, 0x380, RZ, 0xc0, !PT ;  /* 0x000003802f2e7812 */ /* 0x000fe400078ec0ff */
[----:B------:R-:W-:Y:S02]  /*8790*/  LOP3.LUT R10, R8, R79, RZ, 0x3c, !PT ;  /* 0x0000004f080a7212 */ /* 0x000fe400078e3cff */
[----:B------:R-:W-:-:S02]  /*87a0*/  IADD3 R79, P6, R34, 0x7000, RZ ;  /* 0x00007000224f7810 */ /* 0x000fc40007fde0ff */
[----:B------:R-:W-:Y:S02]  /*87b0*/  SHF.R.U64 R46, R46, 0x3, RZ ;  /* 0x000000032e2e7819 */ /* 0x000fe400000012ff */
[----:B------:R-:W-:Y:S02]  /*87c0*/  LOP3.LUT R26, R79, 0x380, RZ, 0xc0, !PT ;  /* 0x000003804f1a7812 */ /* 0x000fe400078ec0ff */
[----:B------:R-:W-:Y:S01]  /*87d0*/  LOP3.LUT R46, R46, R47, RZ, 0x3c, !PT ;  /* 0x0000002f2e2e7212 */ /* 0x000fe200078e3cff */
[----:B------:R-:W-:Y:S01]  /*87e0*/  IMAD.X R47, RZ, RZ, R5, P0 ;  /* 0x000000ffff2f7224 */ /* 0x000fe200000e0605 */
[----:B------:R-:W-:Y:S02]  /*87f0*/  LOP3.LUT R14, R107, 0x380, RZ, 0xc0, !PT ;  /* 0x000003806b0e7812 */ /* 0x000fe400078ec0ff */
[----:B------:R-:W-:Y:S02]  /*8800*/  SHF.R.U64 R26, R26, 0x3, RZ ;  /* 0x000000031a1a7819 */ /* 0x000fe400000012ff */
[----:B------:R-:W-:-:S02]  /*8810*/  LOP3.LUT R9, R4, 0x380, RZ, 0xc0, !PT ;  /* 0x0000038004097812 */ /* 0x000fc400078ec0ff */
[----:B------:R-:W-:Y:S02]  /*8820*/  SHF.R.U64 R14, R14, 0x3, RZ ;  /* 0x000000030e0e7819 */ /* 0x000fe400000012ff */
[----:B------:R-:W-:Y:S02]  /*8830*/  LOP3.LUT R26, R26, R79, RZ, 0x3c, !PT ;  /* 0x0000004f1a1a7212 */ /* 0x000fe400078e3cff */
[----:B------:R-:W-:Y:S02]  /*8840*/  SHF.R.U64 R9, R9, 0x3, RZ ;  /* 0x0000000309097819 */ /* 0x000fe400000012ff */
[----:B------:R-:W-:Y:S01]  /*8850*/  MOV R79, R46 ;  /* 0x0000002e004f7202 */ /* 0x000fe20000000f00 */
[----:B------:R-:W-:Y:S01]  /*8860*/  IMAD.IADD R46, R19, 0x1, R16 ;  /* 0x00000001132e7824 */ /* 0x000fe200078e0210 */
[----:B------:R-:W-:Y:S01]  /*8870*/  BAR.SYNC.DEFER_BLOCKING 0x1, 0x100 ;  /* 0x0044000000007b1d */ /* 0x000fe20000010000 */
[----:B------:R-:W-:Y:S02]  /*8880*/  IADD3 R25, P5, R4, 0x40, RZ ;  /* 0x0000004004197810 */ /* 0x000fe40007fbe0ff */
[----:B------:R-:W-:-:S02]  /*8890*/  LOP3.LUT R2, R21, 0x380, RZ, 0xc0, !PT ;  /* 0x0000038015027812 */ /* 0x000fc400078ec0ff */
[----:B------:R-:W-:Y:S02]  /*88a0*/  LOP3.LUT R42, R14, R107, RZ, 0x3c, !PT ;  /* 0x0000006b0e2a7212 */ /* 0x000fe400078e3cff */
[----:B------:R-:W-:Y:S01]  /*88b0*/  LOP3.LUT R4, R9, R4, RZ, 0x3c, !PT ;  /* 0x0000000409047212 */ /* 0x000fe200078e3cff */
[----:B------:R-:W-:Y:S01]  /*88c0*/  IMAD.X R9, RZ, RZ, R5, P5 ;  /* 0x000000ffff097224 */ /* 0x000fe200028e0605 */
[----:B------:R-:W-:Y:S01]  /*88d0*/  MOV R107, R40 ;  /* 0x00000028006b7202 */ /* 0x000fe20000000f00 */
[----:B--2---:R-:W-:Y:S01]  /*88e0*/  @P1 IMAD.HI.U32 R40, R46, R109, RZ ;  /* 0x0000006d2e281227 */ /* 0x004fe200078e00ff */
[----:B------:R-:W-:Y:S02]  /*88f0*/  SHF.R.U64 R2, R2, 0x3, RZ ;  /* 0x0000000302027819 */ /* 0x000fe400000012ff */
[----:B------:R-:W-:Y:S02]  /*8900*/  IADD3 R31, P5, R34, 0x2000, RZ ;  /* 0x00002000221f7810 */ /* 0x000fe40007fbe0ff */
[----:B------:R-:W-:-:S02]  /*8910*/  MOV R72, R4 ;  /* 0x0000000400487202 */ /* 0x000fc40000000f00 */
[----:B------:R-:W-:Y:S02]  /*8920*/  F2FP.F16.F32.PACK_AB R4, R98, R3 ;  /* 0x000000036204723e */ /* 0x000fe400000000ff */
[----:B------:R-:W-:Y:S01]  /*8930*/  F2FP.F16.F32.PACK_AB R5, R27, R110 ;  /* 0x0000006e1b05723e */ /* 0x000fe200000000ff */
[----:B------:R-:W-:Y:S01]  /*8940*/  IMAD.X R27, RZ, RZ, R35, P6 ;  /* 0x000000ffff1b7224 */ /* 0x000fe200030e0623 */
[----:B------:R-:W-:Y:S02]  /*8950*/  MOV R41, R46 ;  /* 0x0000002e00297202 */ /* 0x000fe40000000f00 */
[----:B---3--:R-:W-:Y:S01]  /*8960*/  @P1 SHF.R.U32.HI R41, RZ, R111, R40 ;  /* 0x0000006fff291219 */ /* 0x008fe20000011628 */
[----:B------:R2:W-:Y:S01]  /*8970*/  STSM.16.M88.4 [R72], R4 ;  /* 0x0000000448007844 */ /* 0x0005e20000000200 */
[----:B------:R-:W-:Y:S02]  /*8980*/  LOP3.LUT R14, R2, R21, RZ, 0x3c, !PT ;  /* 0x00000015020e7212 */ /* 0x000fe400078e3cff */
[----:B------:R-:W-:-:S02]  /*8990*/  LOP3.LUT R2, R25, 0x380, RZ, 0xc0, !PT ;  /* 0x0000038019027812 */ /* 0x000fc400078ec0ff */
[----:B------:R-:W-:Y:S02]  /*89a0*/  LOP3.LUT R30, R31, 0x380, RZ, 0xc0, !PT ;  /* 0x000003801f1e7812 */ /* 0x000fe400078ec0ff */
[----:B------:R-:W-:Y:S02]  /*89b0*/  LOP3.LUT R3, R34, 0x380, RZ, 0xc0, !PT ;  /* 0x0000038022037812 */ /* 0x000fe400078ec0ff */
[----:B------:R-:W-:Y:S02]  /*89c0*/  SHF.R.U64 R2, R2, 0x3, RZ ;  /* 0x0000000302027819 */ /* 0x000fe400000012ff */
[----:B------:R-:W-:Y:S02]  /*89d0*/  SHF.R.U64 R30, R30, 0x3, RZ ;  /* 0x000000031e1e7819 */ /* 0x000fe400000012ff */
[----:B------:R-:W-:Y:S02]  /*89e0*/  IADD3 R21, P0, R34, 0x6000, RZ ;  /* 0x0000600022157810 */ /* 0x000fe40007f1e0ff */
[----:B------:R-:W-:Y:S01]  /*89f0*/  SHF.R.U64 R3, R3, 0x3, RZ ;  /* 0x0000000303037819 */ /* 0x000fe200000012ff */
[----:B--2---:R-:W-:Y:S01]  /*8a00*/  IMAD.MOV R6, RZ, RZ, -R41 ;  /* 0x000000ffff067224 */ /* 0x004fe200078e0a29 */
[----:B------:R-:W-:Y:S01]  /*8a10*/  MOV R110, R10 ;  /* 0x0000000a006e7202 */ /* 0x000fe20000000f00 */
[----:B------:R-:W-:Y:S01]  /*8a20*/  IMAD R4, R112, UR4, RZ ;  /* 0x0000000470047c24 */ /* 0x000fe2000f8e02ff */
[----:B------:R-:W-:Y:S01]  /*8a30*/  LOP3.LUT R8, R2, R25, RZ, 0x3c, !PT ;  /* 0x0000001902087212 */ /* 0x000fe200078e3cff */
[----:B------:R-:W-:Y:S01]  /*8a40*/  IMAD R11, R61, R6, R46 ;  /* 0x000000063d0b7224 */ /* 0x000fe200078e022e */
[----:B------:R-:W-:Y:S01]  /*8a50*/  LOP3.LUT R30, R30, R31, RZ, 0x3c, !PT ;  /* 0x0000001f1e1e7212 */ /* 0x000fe200078e3cff */
[----:B------:R-:W-:Y:S01]  /*8a60*/  IMAD R4, R23, UR5, R4 ;  /* 0x0000000517047c24 */ /* 0x000fe2000f8e0204 */
[C---:B------:R-:W-:Y:S01]  /*8a70*/  IADD3 R31, P3, R34.reuse, 0x4000, RZ ;  /* 0x00004000221f7810 */ /* 0x040fe20007f7e0ff */
[----:B------:R-:W-:Y:S01]  /*8a80*/  ULDC.64 UR4, c[0x0][0xb88] ;  /* 0x0002e20000047ab9 */ /* 0x000fe20000000a00 */
[----:B------:R-:W-:Y:S01]  /*8a90*/  IADD3 R25, P2, R34, 0x5000, RZ ;  /* 0x0000500022197810 */ /* 0x000fe20007f5e0ff */
[----:B------:R-:W-:Y:S01]  /*8aa0*/  IMAD R72, R61, UR6, RZ ;  /* 0x000000063d487c24 */ /* 0x000fe2000f8e02ff */
[----:B------:R-:W-:Y:S01]  /*8ab0*/  LOP3.LUT R34, R3, R34, RZ, 0x3c, !PT ;  /* 0x0000002203227212 */ /* 0x000fe200078e3cff */
[----:B------:R-:W-:Y:S01]  /*8ac0*/  IMAD.X R3, RZ, RZ, R35, P0 ;  /* 0x000000ffff037224 */ /* 0x000fe200000e0623 */
[----:B------:R-:W-:-:S02]  /*8ad0*/  SHF.R.S32.HI R5, RZ, 0x1f, R41 ;  /* 0x0000001fff057819 */ /* 0x000fc40000011429 */
[----:B------:R-:W-:Y:S01]  /*8ae0*/  IADD3 R12, P0, R41, R12, RZ ;  /* 0x0000000c290c7210 */ /* 0x000fe20007f1e0ff */
[----:B------:R-:W-:Y:S01]  /*8af0*/  IMAD.IADD R41, R166, 0x1, R16 ;  /* 0x00000001a6297824 */ /* 0x000fe200078e0210 */
[----:B------:R-:W-:Y:S02]  /*8b00*/  SHF.R.S32.HI R10, RZ, 0x1f, R11 ;  /* 0x0000001fff0a7819 */ /* 0x000fe4000001140b */
[----:B------:R-:W-:Y:S02]  /*8b10*/  LOP3.LUT R2, R21, 0x380, RZ, 0xc0, !PT ;  /* 0x0000038015027812 */ /* 0x000fe400078ec0ff */
[----:B------:R-:W-:Y:S01]  /*8b20*/  IADD3.X R13, R5, R13, R4, P0, !PT ;  /* 0x0000000d050d7210 */ /* 0x000fe200007fe404 */
[----:B------:R-:W-:Y:S01]  /*8b30*/  IMAD R10, R10, UR4, RZ ;  /* 0x000000040a0a7c24 */ /* 0x000fe2000f8e02ff */
[----:B------:R-:W-:Y:S02]  /*8b40*/  LOP3.LUT R24, R25, 0x380, RZ, 0xc0, !PT ;  /* 0x0000038019187812 */ /* 0x000fe400078ec0ff */
[----:B------:R-:W-:Y:S01]  /*8b50*/  MOV R15, R14 ;  /* 0x0000000e000f7202 */ /* 0x000fe20000000f00 */
[----:B------:R-:W-:Y:S01]  /*8b60*/  IMAD.WIDE.U32 R12, R11, UR4, R12 ;  /* 0x000000040b0c7c25 */ /* 0x000fe2000f8e000c */
[----:B------:R-:W-:-:S02]  /*8b70*/  F2FP.F16.F32.PACK_AB R4, R94, R95 ;  /* 0x0000005f5e04723e */ /* 0x000fc400000000ff */
[----:B------:R-:W-:Y:S02]  /*8b80*/  F2FP.F16.F32.PACK_AB R5, R108, R105 ;  /* 0x000000696c05723e */ /* 0x000fe400000000ff */
[----:B------:R-:W-:Y:S02]  /*8b90*/  F2FP.F16.F32.PACK_AB R6, R96, R93 ;  /* 0x0000005d6006723e */ /* 0x000fe400000000ff */
[----:B------:R-:W-:Y:S02]  /*8ba0*/  F2FP.F16.F32.PACK_AB R7, R106, R103 ;  /* 0x000000676a07723e */ /* 0x000fe400000000ff */
[----:B------:R-:W-:Y:S02]  /*8bb0*/  SHF.R.U64 R2, R2, 0x3, RZ ;  /* 0x0000000302027819 */ /* 0x000fe400000012ff */
[----:B------:R-:W-:Y:S01]  /*8bc0*/  MOV R109, R38 ;  /* 0x00000026006d7202 */ /* 0x000fe20000000f00 */
[----:B------:R-:W-:Y:S01]  /*8bd0*/  IMAD R39, R11, UR5, R10 ;  /* 0x000000050b277c24 */ /* 0x000fe2000f8e020a */
[----:B------:R-:W-:Y:S01]  /*8be0*/  SHF.R.U64 R24, R24, 0x3, RZ ;  /* 0x0000000318187819 */ /* 0x000fe200000012ff */
[----:B------:R2:W-:Y:S01]  /*8bf0*/  STSM.16.M88.4 [R15], R4 ;  /* 0x000000040f007844 */ /* 0x0005e20000000200 */
[----:B------:R-:W-:Y:S01]  /*8c00*/  LOP3.LUT R2, R2, R21, RZ, 0x3c, !PT ;  /* 0x0000001502027212 */ /* 0x000fe200078e3cff */
[----:B------:R-:W-:Y:S01]  /*8c10*/  ULDC.64 UR4, c[0x0][0xb50] ;  /* 0x0002d40000047ab9 */ /* 0x000fe20000000a00 */
[----:B------:R-:W-:Y:S01]  /*8c20*/  IMAD.X R21, RZ, RZ, R35, P3 ;  /* 0x000000ffff157224 */ /* 0x000fe200018e0623 */
[----:B------:R-:W-:-:S02]  /*8c30*/  MOV R14, R8 ;  /* 0x00000008000e7202 */ /* 0x000fc40000000f00 */
[----:B------:R-:W-:Y:S02]  /*8c40*/  LOP3.LUT P0, RZ, R164, 0x3, RZ, 0xc0, !PT ;  /* 0x00000003a4ff7812 */ /* 0x000fe4000780c0ff */
[----:B------:R-:W-:Y:S02]  /*8c50*/  F2FP.F16.F32.PACK_AB R8, R91, R90 ;  /* 0x0000005a5b08723e */ /* 0x000fe400000000ff */
[----:B------:R-:W-:Y:S02]  /*8c60*/  F2FP.F16.F32.PACK_AB R9, R104, R101 ;  /* 0x000000656809723e */ /* 0x000fe400000000ff */
[----:B------:R-:W-:Y:S02]  /*8c70*/  F2FP.F16.F32.PACK_AB R10, R92, R89 ;  /* 0x000000595c0a723e */ /* 0x000fe400000000ff */
[----:B------:R-:W-:Y:S01]  /*8c80*/  F2FP.F16.F32.PACK_AB R11, R102, R99 ;  /* 0x00000063660b723e */ /* 0x000fe200000000ff */
[----:B--2---:R-:W-:Y:S01]  /*8c90*/  VIADD R5, R41, 0x8 ;  /* 0x0000000829057836 */ /* 0x004fe20000000000 */
[----:B------:R-:W-:Y:S01]  /*8ca0*/  LEA R40, P3, R12, UR4, 0x2 ;  /* 0x000000040c287c11 */ /* 0x000fe2000f8610ff */
[----:B------:R-:W-:Y:S01]  /*8cb0*/  IMAD.IADD R7, R13, 0x1, R39 ;  /* 0x000000010d077824 */ /* 0x000fe200078e0227 */
[----:B------:R-:W-:Y:S01]  /*8cc0*/  LOP3.LUT R24, R24, R25, RZ, 0x3c, !PT ;  /* 0x0000001918187212 */ /* 0x000fe200078e3cff */
[----:B------:R-:W-:Y:S01]  /*8cd0*/  IMAD.X R25, RZ, RZ, R35, P2 ;  /* 0x000000ffff197224 */ /* 0x000fe200010e0623 */
[-C--:B------:R-:W-:Y:S01]  /*8ce0*/  ISETP.GE.OR P2, PT, R41, R72.reuse, P0 ;  /* 0x000000482900720c */ /* 0x080fe20000746670 */
[----:B------:R2:W-:Y:S01]  /*8cf0*/  STSM.16.M88.4 [R14], R8 ;  /* 0x000000080e007844 */ /* 0x0005e20000000200 */
[----:B------:R-:W-:-:S02]  /*8d00*/  ISETP.GE.OR P0, PT, R5, R72, P0 ;  /* 0x000000480500720c */ /* 0x000fc40000706670 */
[----:B------:R-:W-:Y:S01]  /*8d10*/  LEA.HI.X R41, R12, UR5, R7, 0x2, P3 ;  /* 0x000000050c297c11 */ /* 0x000fe200098f1407 */
[----:B------:R-:W-:Y:S01]  /*8d20*/  SHFL.IDX PT, R38, R40, RZ, 0x1c1f ;  /* 0x001c1fff28267589 */ /* 0x000fe200000e0000 */
[----:B------:R-:W-:Y:S01]  /*8d30*/  F2FP.F16.F32.PACK_AB R4, R49, R48 ;  /* 0x000000303104723e */ /* 0x000fe200000000ff */
[----:B------:R-:W-:Y:S01]  /*8d40*/  ULDC.64 UR4, c[0x0][0xae8] ;  /* 0x0002ba0000047ab9 */ /* 0x000fe20000000a00 */
[----:B------:R-:W-:Y:S01]  /*8d50*/  F2FP.F16.F32.PACK_AB R5, R100, R97 ;  /* 0x000000616405723e */ /* 0x000fe200000000ff */
[----:B------:R-:W3:Y:S01]  /*8d60*/  SHFL.IDX PT, R39, R41, RZ, 0x1c1f ;  /* 0x001c1fff29277589 */ /* 0x000ee200000e0000 */
[----:B------:R-:W-:Y:S02]  /*8d70*/  F2FP.F16.F32.PACK_AB R6, R53, R44 ;  /* 0x0000002c3506723e */ /* 0x000fe400000000ff */
[----:B------:R-:W-:Y:S01]  /*8d80*/  F2FP.F16.F32.PACK_AB R7, R51, R54 ;  /* 0x000000363307723e */ /* 0x000fe200000000ff */
[----:B------:R-:W-:Y:S01]  /*8d90*/  SHFL.IDX PT, R90, R40, 0x1, 0x1c1f ;  /* 0x003c1f00285a7f89 */ /* 0x000fe200000e0000 */
        /* <DEDUP_REMOVED lines=19> */
[----:B------:R-:W-:Y:S02]  /*8ed0*/  LOP3.LUT R20, R20, R31, RZ, 0x3c, !PT ;  /* 0x0000001f14147212 */ /* 0x000fe400078e3cff */
[----:B------:R-:W-:Y:S01]  /*8ee0*/  IADD3.X R31, RZ, R35, RZ, P5, !PT ;  /* 0x00000023ff1f7210 */ /* 0x000fe20002ffe4ff */
[----:B------:R-:W-:Y:S08]  /*8ef0*/  BAR.SYNC.DEFER_BLOCKING 0x1, 0x100 ;  /* 0x0044000000007b1d */ /* 0x000ff00000010000 */
[----:B----4-:R-:W4:Y:S01]  /*8f00*/  @P1 LDC R52, c[0x0][0xbec] ;  /* 0x0002fb00ff341b82 */ /* 0x010f220000000800 */
[----:B---3--:R3:W-:Y:S04]  /*8f10*/  @!P2 ST.E desc[UR36][R38.64], R88 ;  /* 0x000000582600a985 */ /* 0x0087e8000c101924 */
[----:B--2---:R4:W-:Y:S04]  /*8f20*/  @!P0 ST.E desc[UR36][R90.64], R0 ;  /* 0x000000005a008985 */ /* 0x0049e8000c101924 */
[----:B------:R2:W5:Y:S01]  /*8f30*/  LD.E.128 R44, desc[UR36][R32.64] ;  /* 0x00000024202c7980 */ /* 0x000562000c101d00 */
[----:B---3--:R-:W3:Y:S01]  /*8f40*/  @P1 LDC R39, c[0x0][0xbf0] ;  /* 0x0002fc00ff271b82 */ /* 0x008ee20000000800 */
[----:B------:R-:W-:-:S02]  /*8f50*/  IMAD R62, R62, UR4, RZ ;  /* 0x000000043e3e7c24 */ /* 0x000fc4000f8e02ff */
[----:B------:R0:W5:Y:S01]  /*8f60*/  LD.E.128 R40, desc[UR36][R30.64] ;  /* 0x000000241e287980 */ /* 0x000162000c101d00 */
[----:B--2---:R-:W-:-:S03]  /*8f70*/  IMAD R33, R160, 0x20, R162 ;  /* 0x00000020a0217824 */ /* 0x004fc600078e02a2 */
[----:B------:R2:W5:Y:S01]  /*8f80*/  LD.E.128 R4, desc[UR36][R28.64] ;  /* 0x000000241c047980 */ /* 0x000562000c101d00 */
[----:B------:R-:W-:-:S03]  /*8f90*/  IMAD.IADD R33, R16, 0x1, R33 ;  /* 0x0000000110217824 */ /* 0x000fc600078e0221 */
[----:B------:R1:W5:Y:S01]  /*8fa0*/  LD.E.128 R64, desc[UR36][R20.64] ;  /* 0x0000002414407980 */ /* 0x000362000c101d00 */
[----:B0-----:R-:W-:Y:S02]  /*8fb0*/  IMAD R31, R161, UR5, R62 ;  /* 0x00000005a11f7c24 */ /* 0x001fe4000f8e023e */
[----:B----4-:R-:W-:Y:S01]  /*8fc0*/  @P1 IMAD.HI.U32 R0, R33, R52, RZ ;  /* 0x0000003421001227 */ /* 0x010fe200078e00ff */
[----:B------:R0:W5:Y:S03]  /*8fd0*/  LD.E.128 R12, desc[UR36][R2.64] ;  /* 0x00000024020c7980 */ /* 0x000166000c101d00 */
[----:B--2---:R-:W-:Y:S01]  /*8fe0*/  IMAD.WIDE.U32 R28, R161, UR4, RZ ;  /* 0x00000004a11c7c25 */ /* 0x004fe2000f8e00ff */
[----:B------:R-:W-:Y:S01]  /*8ff0*/  ULDC.64 UR4, c[0x0][0xaf0] ;  /* 0x0002bc0000047ab9 */ /* 0x000fe20000000a00 */
[----:B------:R2:W5:Y:S02]  /*9000*/  LD.E.128 R56, desc[UR36][R24.64] ;  /* 0x0000002418387980 */ /* 0x000564000c101d00 */
[----:B-1----:R-:W-:-:S02]  /*9010*/  IMAD.MOV.U32 R21, RZ, RZ, R33 ;  /* 0x000000ffff157224 */ /* 0x002fc400078e0021 */
[----:B------:R-:W-:Y:S01]  /*9020*/  IMAD R20, R112, UR4, RZ ;  /* 0x0000000470147c24 */ /* 0x000fe2000f8e02ff */
[----:B---3--:R-:W-:Y:S01]  /*9030*/  @P1 SHF.R.U32.HI R21, RZ, R39, R0 ;  /* 0x00000027ff151219 */ /* 0x008fe20000011600 */
[----:B0-----:R-:W-:Y:S01]  /*9040*/  IMAD.MOV.U32 R2, RZ, RZ, R28 ;  /* 0x000000ffff027224 */ /* 0x001fe200078e001c */
[----:B------:R-:W-:Y:S01]  /*9050*/  IADD3 R3, R29, R31, RZ ;  /* 0x0000001f1d037210 */ /* 0x000fe20007ffe0ff */
[----:B------:R0:W5:Y:S01]  /*9060*/  LD.E.128 R48, desc[UR36][R34.64] ;  /* 0x0000002422307980 */ /* 0x000162000c101d00 */
[--C-:B------:R-:W-:Y:S01]  /*9070*/  SHF.R.S32.HI R0, RZ, 0x1f, R21.reuse ;  /* 0x0000001fff007819 */ /* 0x100fe20000011415 */
[C---:B--2---:R-:W-:Y:S02]  /*9080*/  IMAD R25, R23.reuse, UR5, R20 ;  /* 0x0000000517197c24 */ /* 0x044fe4000f8e0214 */
[----:B------:R-:W-:Y:S01]  /*9090*/  IMAD.MOV R20, RZ, RZ, -R21 ;  /* 0x000000ffff147224 */ /* 0x000fe200078e0a15 */
[----:B------:R0:W5:Y:S01]  /*90a0*/  LD.E.128 R8, desc[UR36][R26.64] ;  /* 0x000000241a087980 */ /* 0x000162000c101d00 */
[----:B------:R-:W-:Y:S01]  /*90b0*/  IMAD.WIDE.U32 R2, R23, UR4, R2 ;  /* 0x0000000417027c25 */ /* 0x000fe2000f8e0002 */
[----:B------:R-:W-:Y:S01]  /*90c0*/  ULDC.64 UR4, c[0x0][0xae0] ;  /* 0x0002b80000047ab9 */ /* 0x000fe20000000a00 */
[----:B------:R-:W-:Y:S01]  /*90d0*/  @!PT LDS RZ, [RZ] ;  /* 0x00000000fffff984 */ /* 0x000fe20000000800 */
[----:B------:R-:W-:Y:S01]  /*90e0*/  @!PT LDS RZ, [RZ] ;  /* 0x00000000fffff984 */ /* 0x000fe20000000800 */
[----:B------:R-:W-:Y:S01]  /*90f0*/  @!PT LDS RZ, [RZ] ;  /* 0x00000000fffff984 */ /* 0x000fe20000000800 */
[----:B------:R-:W-:Y:S01]  /*9100*/  @!PT LDS RZ, [RZ] ;  /* 0x00000000fffff984 */ /* 0x000fe20000000800 */
[----:B------:R1:W-:Y:S06]  /*9110*/  MEMBAR.ALL.CTA ;  /* 0x0000000000007992 */ /* 0x0003ec0000008000 */
[----:B-1----:R-:W1:Y:S01]  /*9120*/  FENCE.VIEW.ASYNC.S ;  /* 0x00000000000073c6 */ /* 0x002e620000000000 */
[----:B------:R-:W-:-:S02]  /*9130*/  IMAD R0, R0, UR4, RZ ;  /* 0x0000000400007c24 */ /* 0x000fc4000f8e02ff */
        /* <DEDUP_REMOVED lines=9> */
[C---:B------:R-:W-:Y:S02]  /*91d0*/  IMAD R23, R61.reuse, UR5, R0 ;  /* 0x000000053d177c24 */ /* 0x040fe4000f8e0200 */
[----:B------:R-:W-:Y:S01]  /*91e0*/  IMAD.WIDE.U32 R2, R61, UR4, R2 ;  /* 0x000000043d027c25 */ /* 0x000fe2000f8e0002 */
[CC--:B------:R-:W-:Y:S01]  /*91f0*/  ISETP.GE.AND P2, PT, R25.reuse, R72.reuse, PT ;  /* 0x000000481900720c */ /* 0x0c0fe20003f46270 */
[----:B------:R-:W-:Y:S01]  /*9200*/  ULDC.64 UR4, c[0x0][0xa80] ;  /* 0x0002a00000047ab9 */ /* 0x000fe20000000a00 */
[----:B------:R-:W-:Y:S01]  /*9210*/  IADD3 R21, R25, 0x20, RZ ;  /* 0x0000002019157810 */ /* 0x000fe20007ffe0ff */
[----:B------:R-:W-:Y:S01]  /*9220*/  IMAD.IADD R3, R3, 0x1, R23 ;  /* 0x0000000103037824 */ /* 0x000fe200078e0217 */
[C---:B------:R-:W-:Y:S01]  /*9230*/  LEA R0, P3, R2.reuse, UR4, 0x1 ;  /* 0x0000000402007c11 */ /* 0x040fe2000f8608ff */
[----:B------:R-:W-:Y:S01]  /*9240*/  VIADD R37, R37, 0x2a820 ;  /* 0x0002a82025257836 */ /* 0x000fe20000000000 */
[----:B------:R-:W-:Y:S01]  /*9250*/  ISETP.GE.AND P0, PT, R21, R72, PT ;  /* 0x000000481500720c */ /* 0x000fe20003f06270 */
[----:B------:R-:W-:Y:S01]  /*9260*/  VIADD R21, R25, 0x40 ;  /* 0x0000004019157836 */ /* 0x000fe20000000000 */
[----:B------:R-:W-:-:S02]  /*9270*/  LEA.HI.X R16, R2, UR5, R3, 0x1, P3 ;  /* 0x0000000502107c11 */ /* 0x000fc400098f0c03 */
        /* <DEDUP_REMOVED lines=16> */
.L_x_2234:
[----:B------:R-:W-:Y:S05]  /*9380*/  BSYNC B1 ;  /* 0x0000000000017941 */ /* 0x000fea0003800000 */
.L_x_2233:
[----:B--23--:R2:W3:Y:S01]  /*9390*/  SHFL.IDX PT, R21, R16, 0x1, 0x181f ;  /* 0x00381f0010157f89 */ /* 0x00c4e200000e0000 */
[----:B------:R-:W-:Y:S03]  /*93a0*/  BSSY B1, `(.L_x_2235) ;  /* 0x000000c000017945 */ /* 0x000fe60003800000 */
[----:B-1----:R2:W1:Y:S01]  /*93b0*/  SHFL.IDX PT, R20, R0, 0x1, 0x181f ;  /* 0x00381f0000147f89 */ /* 0x00246200000e0000 */
        /* <DEDUP_REMOVED lines=10> */
.L_x_2236:
[----:B------:R-:W-:Y:S05]  /*9460*/  BSYNC B1 ;  /* 0x0000000000017941 */ /* 0x000fea0003800000 */
.L_x_2235:
[----:B---34-:R3:W4:Y:S01]  /*9470*/  SHFL.IDX PT, R21, R16, 0x2, 0x181f ;  /* 0x00581f0010157f89 */ /* 0x01872200000e0000 */
        /* <DEDUP_REMOVED lines=12> */
.L_x_2238:
[----:B------:R-:W-:Y:S05]  /*9540*/  BSYNC B1 ;  /* 0x0000000000017941 */ /* 0x000fea0003800000 */
.L_x_2237:
[----:B-1----:R-:W-:Y:S01]  /*9550*/  VIADD R3, R25, 0x60 ;  /* 0x0000006019037836 */ /* 0x002fe20000000000 */
[----:B0-23--:R-:W0:Y:S04]  /*9560*/  SHFL.IDX PT, R16, R16, 0x3, 0x181f ;  /* 0x00781f0010107f89 */ /* 0x00de2800000e0000 */
[----:B------:R-:W-:Y:S01]  /*9570*/  ISETP.GE.AND P0, PT, R3, R72, PT ;  /* 0x000000480300720c */ /* 0x000fe20003f06270 */
[----:B------:R-:W1:-:S12]  /*9580*/  SHFL.IDX PT, R0, R0, 0x3, 0x181f ;  /* 0x00781f0000007f89 */ /* 0x000e5800000e0000 */
[----:B------:R-:W-:Y:S05]  /*9590*/  @P0 BRA `(.L_x_2239) ;  /* 0x00000008006c0947 */ /* 0x000fea0003800000 */
[----:B------:R-:W-:Y:S02]  /*95a0*/  ULDC UR4, c[0x0][0xac8] ;  /* 0x0002b20000047ab9 */ /* 0x000fe40000000800 */
[----:B------:R-:W-:-:S13]  /*95b0*/  ISETP.GE.AND P1, PT, R17, UR4, PT ;  /* 0x0000000411007c0c */ /* 0x000fda000bf26270 */
[----:B-1----:R-:W-:-:S04]  /*95c0*/  @!P1 LEA R2, P0, R17, R0, 0x1 ;  /* 0x0000000011029211 */ /* 0x002fc800078008ff */
[----:B0-----:R-:W-:Y:S02]  /*95d0*/  @!P1 LEA.HI.X R3, R17, R16, R172, 0x1, P0 ;  /* 0x0000001011039211 */ /* 0x001fe400000f0cac */
[----:B------:R-:W-:-:S03]  /*95e0*/  ISETP.GE.AND P0, PT, R22, UR4, PT ;  /* 0x0000000416007c0c */ /* 0x000fc6000bf06270 */
[----:B-----5:R0:W-:Y:S10]  /*95f0*/  @!P1 ST.E.128 desc[UR36][R2.64], R4 ;  /* 0x0000000402009985 */ /* 0x0201f4000c101d24 */
[----:B------:R-:W-:Y:S05]  /*9600*/  @P0 BRA `(.L_x_2239) ;  /* 0x0000000800500947 */ /* 0x000fea0003800000 */
[----:B0-----:R-:W-:-:S04]  /*9610*/  LEA R2, P0, R22, R0, 0x1 ;  /* 0x0000000016027211 */ /* 0x001fc800078008ff */
[----:B------:R-:W-:-:S05]  /*9620*/  LEA.HI.X R3, R22, R16, R169, 0x1, P0 ;  /* 0x0000001016037211 */ /* 0x000fca00000f0ca9 */
[----:B------:R0:W-:Y:S01]  /*9630*/  ST.E.128 desc[UR36][R2.64], R8 ;  /* 0x0000000802007985 */ /* 0x0001e2000c101d24 */
[----:B------:R-:W-:Y:S05]  /*9640*/  BRA `(.L_x_2239) ;  /* 0x0000000800407947 */ /* 0x000fea0003800000 */
.L_x_2232:
        /* <DEDUP_REMOVED lines=20> */
[----:B------:R-:W-:Y:S01]  /*9790*/  MOV R5, R6 ;  /* 0x0000000600057202 */ /* 0x000fe20000000f00 */
[----:B------:R-:W-:-:S04]  /*97a0*/  IMAD R4, R8, UR4, RZ ;  /* 0x0000000408047c24 */ /* 0x000fc8000f8e02ff */
[----:B------:R-:W-:-:S06]  /*97b0*/  IMAD R7, R161, UR5, R4 ;  /* 0x00000005a1077c24 */ /* 0x000fcc000f8e0204 */
        /* <DEDUP_REMOVED lines=26> */
.L_x_2241:
[----:B------:R-:W-:Y:S05]  /*9960*/  BSYNC B1 ;  /* 0x0000000000017941 */ /* 0x000fea0003800000 */
.L_x_2240:
[----:B------:R-:W-:Y:S01]  /*9970*/  ULDC.64 UR4, c[0x0][0xae8] ;  /* 0x0002ba0000047ab9 */ /* 0x000fe20000000a00 */
[----:B--2---:R-:W-:Y:S01]  /*9980*/  @P1 IMAD.HI.U32 R0, R13, R14, RZ ;  /* 0x0000000e0d001227 */ /* 0x004fe200078e00ff */
[----:B------:R-:W-:Y:S01]  /*9990*/  ULDC UR6, c[0x0][0xa88] ;  /* 0x0002a20000067ab9 */ /* 0x000fe20000000800 */
[----:B------:R-:W-:Y:S02]  /*99a0*/  BSSY B1, `(.L_x_2242) ;  /* 0x0000030000017945 */ /* 0x000fe40003800000 */
[----:B------:R-:W-:Y:S02]  /*99b0*/  IMAD R2, R8, UR4, RZ ;  /* 0x0000000408027c24 */ /* 0x000fe4000f8e02ff */
[----:B----4-:R-:W-:Y:S01]  /*99c0*/  IMAD.MOV.U32 R5, RZ, RZ, R13 ;  /* 0x000000ffff057224 */ /* 0x010fe200078e000d */
[----:B---3--:R-:W-:Y:S01]  /*99d0*/  @P1 SHF.R.U32.HI R5, RZ, R15, R0 ;  /* 0x0000000fff051219 */ /* 0x008fe20000011600 */
[C---:B------:R-:W-:Y:S02]  /*99e0*/  IMAD R7, R161.reuse, UR5, R2 ;  /* 0x00000005a1077c24 */ /* 0x040fe4000f8e0202 */
[----:B------:R-:W-:Y:S01]  /*99f0*/  IMAD.WIDE.U32 R2, R161, UR4, RZ ;  /* 0x00000004a1027c25 */ /* 0x000fe2000f8e00ff */
[----:B------:R-:W-:Y:S01]  /*9a00*/  ULDC.64 UR4, c[0x0][0xaf0] ;  /* 0x0002bc0000047ab9 */ /* 0x000fe20000000a00 */
[----:B------:R-:W-:-:S02]  /*9a10*/  SHF.R.S32.HI R0, RZ, 0x1f, R5 ;  /* 0x0000001fff007819 */ /* 0x000fc40000011405 */
[----:B------:R-:W-:Y:S02]  /*9a20*/  IMAD R4, R10, UR4, RZ ;  /* 0x000000040a047c24 */ /* 0x000fe4000f8e02ff */
[----:B------:R-:W-:Y:S02]  /*9a30*/  IMAD.IADD R3, R3, 0x1, R7 ;  /* 0x0000000103037824 */ /* 0x000fe400078e0207 */
[----:B------:R-:W-:Y:S01]  /*9a40*/  IMAD R7, R23, UR5, R4 ;  /* 0x0000000517077c24 */ /* 0x000fe2000f8e0204 */
[----:B------:R-:W-:Y:S01]  /*9a50*/  IADD3 R4, -R5, RZ, RZ ;  /* 0x000000ff05047210 */ /* 0x000fe20007ffe1ff */
[----:B------:R-:W-:Y:S01]  /*9a60*/  IMAD.WIDE.U32 R2, R23, UR4, R2 ;  /* 0x0000000417027c25 */ /* 0x000fe2000f8e0002 */
[----:B------:R-:W-:-:S03]  /*9a70*/  ULDC.64 UR4, c[0x0][0xae0] ;  /* 0x0002b80000047ab9 */ /* 0x000fc60000000a00 */
        /* <DEDUP_REMOVED lines=34> */
.L_x_2243:
[----:B------:R-:W-:Y:S05]  /*9ca0*/  BSYNC B1 ;  /* 0x0000000000017941 */ /* 0x000fea0003800000 */
.L_x_2242:
        /* <DEDUP_REMOVED lines=13> */
.L_x_2245:
[----:B------:R-:W-:Y:S05]  /*9d80*/  BSYNC B1 ;  /* 0x0000000000017941 */ /* 0x000fea0003800000 */
.L_x_2244:
        /* <DEDUP_REMOVED lines=13> */
.L_x_2247:
[----:B------:R-:W-:Y:S05]  /*9e60*/  BSYNC B1 ;  /* 0x0000000000017941 */ /* 0x000fea0003800000 */
.L_x_2246:
[----:B0-----:R-:W-:Y:S01]  /*9e70*/  IADD3 R0, R16, 0x60, RZ ;  /* 0x0000006010007810 */ /* 0x001fe20007ffe0ff */
[----:B--2-4-:R-:W0:Y:S03]  /*9e80*/  SHFL.IDX PT, R5, R5, 0x3, 0x181f ;  /* 0x00781f0005057f89 */ /* 0x014e2600000e0000 */
        /* <DEDUP_REMOVED lines=12> */
.L_x_2239:
[----:B------:R-:W-:Y:S05]  /*9f50*/  BSYNC B0 ;  /* 0x0000000000007941 */ /* 0x000fea0003800000 */
.L_x_2231:
[----:B------:R-:W-:Y:S02]  /*9f60*/  ULDC UR4, c[0x0][0xc38] ;  /* 0x00030e0000047ab9 */ /* 0x000fe40000000800 */
[----:B-1----:R-:W-:-:S13]  /*9f70*/  ISETP.GE.AND P0, PT, R36, UR4, PT ;  /* 0x0000000424007c0c */ /* 0x002fda000bf06270 */
[----:B------:R-:W-:Y:S05]  /*9f80*/  @!P0 BRA `(.L_x_2248) ;  /* 0xffffff6c005c8947 */ /* 0x000fea000383ffff */
[----:B------:R-:W-:Y:S05]  /*9f90*/  EXIT ;  /* 0x000000000000794d */ /* 0x000fea0003800000 */
.L_x_2190:
        /* <DEDUP_REMOVED lines=31> */
[----:B------:R-:W-:Y:S01]  /*a190*/  MOV R23, RZ ;  /* 0x000000ff00177202 */ /* 0x000fe20000000f00 */
[----:B------:R-:W-:Y:S01]  /*a1a0*/  UMOV UR5, 0x400 ;  /* 0x0000040000057882 */ /* 0x000fe20000000000 */
[----:B------:R-:W-:Y:S01]  /*a1b0*/  USEL UR4, UR4, 0x1, UP0 ;  /* 0x0000000104047887 */ /* 0x000fe20008000000 */
[----:B------:R-:W-:-:S03]  /*a1c0*/  ULDC UR46, c[0x0][0xc] ;  /* 0x00000300002e7ab9 */ /* 0x000fc60000000800 */
[----:B------:R-:W-:-:S04]  /*a1d0*/  UIMAD UR38, UR4, UR38, URZ ;  /* 0x00000026042672a4 */ /* 0x000fc8000f8e023f */
[----:B------:R-:W-:Y:S02]  /*a1e0*/  UIADD3 UR4, UR38, 0x5f, URZ ;  /* 0x0000005f26047890 */ /* 0x000fe4000fffe03f */
        /* <DEDUP_REMOVED lines=30> */
[C---:B------:R-:W-:Y:S01]  /*a3d0*/  ISETP.GE.AND P0, PT, R37.reuse, UR39, PT ;  /* 0x0000002725007c0c */ /* 0x040fe2000bf06270 */
[----:B------:R-:W-:Y:S01]  /*a3e0*/  ULDC UR39, c[0x0][0x448] ;  /* 0x0001120000277ab9 */ /* 0x000fe20000000800 */
[----:B------:R-:W-:Y:S01]  /*a3f0*/  LOP3.LUT R16, R16, 0xfffffeff, RZ, 0xc0, !PT ;  /* 0xfffffeff10107812 */ /* 0x000fe200078ec0ff */
[----:B------:R-:W-:Y:S02]  /*a400*/  UIMAD UR39, UR39, UR40, URZ ;  /* 0x00000028272772a4 */ /* 0x000fe4000f8e023f */
[----:B------:R-:W-:Y:S01]  /*a410*/  UIADD3 UR40, UR38, 0x60, -UR40 ;  /* 0x0000006026287890 */ /* 0x000fe2000fffe828 */
        /* <DEDUP_REMOVED lines=9> */
.L_x_2298:
        /* <DEDUP_REMOVED lines=22> */
.L_x_2250:
[----:B------:R-:W-:Y:S01]  /*a610*/  ULDC UR8, c[0x0][0xc54] ;  /* 0x0003150000087ab9 */ /* 0x000fe20000000800 */
[----:B------:R-:W-:Y:S01]  /*a620*/  UMOV UR6, UR7 ;  /* 0x0000000700067c82 */ /* 0x000fe20008000000 */
[----:B------:R-:W-:-:S11]  /*a630*/  UISETP.NE.AND UP0, UPT, UR8, 0x1, UPT ;  /* 0x000000010800788c */ /* 0x000fd6000bf05270 */
[----:B------:R-:W-:Y:S02]  /*a640*/  @UP0 ULDC.64 UR10, c[0x0][0xc58] ;  /* 0x00031600000a0ab9 */ /* 0x000fe40000000a00 */
[----:B------:R-:W-:-:S04]  /*a650*/  UIMAD.WIDE.U32 UR4, UR7, UR10, URZ ;  /* 0x0000000a070472a5 */ /* 0x000fc8000f8e003f */
[----:B------:R-:W-:-:S04]  /*a660*/  @UP0 USHF.R.U32.HI UR6, URZ, UR11, UR5 ;  /* 0x0000000b3f060299 */ /* 0x000fc80008011605 */
[----:B------:R-:W-:-:S12]  /*a670*/  UIMAD UR4, UR6, UR8, URZ ;  /* 0x00000008060472a4 */ /* 0x000fd8000f8e023f */
.L_x_2251:
        /* <DEDUP_REMOVED lines=25> */
[----:B------:R-:W-:Y:S01]  /*a810*/  UP2UR UR48, UPR, URZ, 0x4 ;  /* 0x000000043f307883 */ /* 0x000fe20008000000 */
[----:B------:R-:W-:Y:S01]  /*a820*/  BSSY B7, `(.L_x_2252) ;  /* 0x0000331000077945 */ /* 0x000fe20003800000 */
[----:B------:R-:W-:-:S04]  /*a830*/  USHF.L.U32 UR6, UR44, 0x7, URZ ;  /* 0x000000072c067899 */ /* 0x000fc8000800063f */
[----:B------:R-:W-:Y:S01]  /*a840*/  UIADD3 UR6, UR6, 0x7f, URZ ;  /* 0x0000007f06067890 */ /* 0x000fe2000fffe03f */
[----:B------:R-:W-:Y:S01]  /*a850*/  @UP2 ULDC UR4, c[0x0][0x44c] ;  /* 0x0001130000042ab9 */ /* 0x000fe20000000800 */
[----:B------:R-:W-:Y:S02]  /*a860*/  @UP2 ULDC UR7, c[0x0][0x450] ;  /* 0x0001140000072ab9 */ /* 0x000fe40000000800 */
[----:B------:R-:W-:-:S04]  /*a870*/  UIMAD.WIDE.U32 UR4, UR6, UR4, URZ ;  /* 0x00000004060472a5 */ /* 0x000fc8000f8e003f */
[----:B------:R-:W-:-:S04]  /*a880*/  @UP2 USHF.R.U32.HI UR6, URZ, UR7, UR5 ;  /* 0x000000073f062299 */ /* 0x000fc80008011605 */
[----:B------:R-:W-:-:S04]  /*a890*/  UIADD3 UR4, UR40, UR6, URZ ;  /* 0x0000000628047290 */ /* 0x000fc8000fffe03f */
[----:B------:R-:W-:-:S04]  /*a8a0*/  UIMAD.WIDE UR4, UR4, 0x2aaaaaab, URZ ;  /* 0x2aaaaaab040478a5 */ /* 0x000fc8000f8e023f */
[----:B------:R-:W-:-:S04]  /*a8b0*/  USHF.R.U32.HI UR4, URZ, 0x1f, UR5 ;  /* 0x0000001f3f047899 */ /* 0x000fc80008011605 */
[----:B------:R-:W-:-:S04]  /*a8c0*/  ULEA.HI.SX32 UR4, UR5, UR4, 0x1c ;  /* 0x0000000405047291 */ /* 0x000fc8000f8fe23f */
[----:B------:R-:W-:-:S04]  /*a8d0*/  UISETP.LT.AND UP0, UPT, UR41, UR4, UPT ;  /* 0x000000042900728c */ /* 0x000fc8000bf01270 */
[----:B------:R-:W-:-:S06]  /*a8e0*/  USEL UR45, UR41, UR4, UP0 ;  /* 0x00000004292d7287 */ /* 0x000fcc0008000000 */
[----:B------:R-:W-:-:S13]  /*a8f0*/  ISETP.LT.AND P0, PT, RZ, UR45, PT ;  /* 0x0000002dff007c0c */ /* 0x000fda000bf01270 */
[----:B0-----:R-:W-:Y:S05]  /*a900*/  @P0 BRA `(.L_x_2253) ;  /* 0x0000000000440947 */ /* 0x001fea0003800000 */
        /* <DEDUP_REMOVED lines=17> */
.L_x_2253:
        /* <DEDUP_REMOVED lines=8> */
[----:B------:R-:W-:Y:S01]  /*aaa0*/  IMAD.U32 R5, RZ, RZ, UR5 ;  /* 0x00000005ff057e24 */ /* 0x000fe2000f8e00ff */
[----:B------:R-:W-:Y:S01]  /*aab0*/  ULDC.64 UR4, c[0x4][0x70] ;  /* 0x01001c0000047ab9 */ /* 0x000fe20000000a00 */
[----:B------:R-:W0:Y:S01]  /*aac0*/  LDC.64 R2, c[0x4][R2] ;  /* 0x0100000002027b82 */ /* 0x000e220000000a00 */
[----:B------:R-:W-:Y:S01]  /*aad0*/  IMAD.U32 R6, RZ, RZ, UR6 ;  /* 0x00000006ff067e24 */ /* 0x000fe2000f8e00ff */
[----:B------:R-:W-:Y:S01]  /*aae0*/  MOV R12, 0x1 ;  /* 0x00000001000c7802 */ /* 0x000fe20000000f00 */
[----:B------:R-:W-:Y:S02]  /*aaf0*/  IMAD.U32 R7, RZ, RZ, UR7 ;  /* 0x00000007ff077e24 */ /* 0x000fe4000f8e00ff */
[----:B------:R-:W-:-:S02]  /*ab00*/  IMAD.U32 R10, RZ, RZ, UR4 ;  /* 0x00000004ff0a7e24 */ /* 0x000fc4000f8e00ff */
[----:B------:R-:W-:Y:S02]  /*ab10*/  IMAD.U32 R11, RZ, RZ, UR5 ;  /* 0x00000005ff0b7e24 */ /* 0x000fe4000f8e00ff */
[----:B------:R-:W-:Y:S02]  /*ab20*/  IMAD.MOV.U32 R8, RZ, RZ, 0x70 ;  /* 0x00000070ff087424 */ /* 0x000fe400078e00ff */
[----:B------:R-:W-:-:S07]  /*ab30*/  IMAD.MOV.U32 R13, RZ, RZ, RZ ;  /* 0x000000ffff0d7224 */ /* 0x000fce00078e00ff */
[----:B------:R-:W-:-:S07]  /*ab40*/  LEPC R20, `(.L_x_2256) ;  /* 0x000000001014794e */ /* 0x000fce0000000000 */
[----:B0----5:R-:W-:Y:S05]  /*ab50*/  CALL.ABS.NOINC R2 ;  /* 0x0000000002007343 */ /* 0x021fea0003c00000 */
.L_x_2256:
[----:B------:R-:W-:Y:S05]  /*ab60*/  BSYNC B6 ;  /* 0x0000000000067941 */ /* 0x000fea0003800000 */
.L_x_2255:
        /* <DEDUP_REMOVED lines=20> */
.L_x_2259:
[----:B------:R0:W1:Y:S01]  /*acb0*/  LDC.64 R2, c[0x4][R18] ;  /* 0x0100000012027b82 */ /* 0x0000620000000a00 */
[----:B------:R-:W-:Y:S01]  /*acc0*/  ULDC.64 UR4, c[0x4][0xf0] ;  /* 0x01003c0000047ab9 */ /* 0x000fe20000000a00 */
[----:B------:R-:W-:Y:S01]  /*acd0*/  ULDC.64 UR6, c[0x4][0xf8] ;  /* 0x01003e0000067ab9 */ /* 0x000fe20000000a00 */
[----:B------:R-:W-:Y:S01]  /*ace0*/  IMAD.U32 R4, RZ, RZ, UR4 ;  /* 0x00000004ff047e24 */ /* 0x000fe2000f8e00ff */
[----:B------:R-:W-:Y:S01]  /*acf0*/  MOV R6, UR6 ;  /* 0x0000000600067c02 */ /* 0x000fe20008000f00 */
[----:B------:R-:W-:Y:S01]  /*ad00*/  IMAD.U32 R5, RZ, RZ, UR5 ;  /* 0x00000005ff057e24 */ /* 0x000fe2000f8e00ff */
[----:B------:R-:W-:Y:S01]  /*ad10*/  ULDC.64 UR4, c[0x4][0x80] ;  /* 0x0100200000047ab9 */ /* 0x000fe20000000a00 */
[----:B------:R-:W-:Y:S02]  /*ad20*/  IMAD.U32 R7, RZ, RZ, UR7 ;  /* 0x00000007ff077e24 */ /* 0x000fe4000f8e00ff */
[----:B------:R-:W-:Y:S02]  /*ad30*/  IMAD.U32 R10, RZ, RZ, UR4 ;  /* 0x00000004ff0a7e24 */ /* 0x000fe4000f8e00ff */
[----:B------:R-:W-:-:S02]  /*ad40*/  IMAD.U32 R11, RZ, RZ, UR5 ;  /* 0x00000005ff0b7e24 */ /* 0x000fc4000f8e00ff */
[----:B------:R-:W-:Y:S02]  /*ad50*/  IMAD.MOV.U32 R8, RZ, RZ, 0x70 ;  /* 0x00000070ff087424 */ /* 0x000fe400078e00ff */
[----:B------:R-:W-:Y:S02]  /*ad60*/  IMAD.MOV.U32 R12, RZ, RZ, 0x1 ;  /* 0x00000001ff0c7424 */ /* 0x000fe400078e00ff */
[----:B0-----:R-:W-:-:S07]  /*ad70*/  IMAD.MOV.U32 R13, RZ, RZ, RZ ;  /* 0x000000ffff0d7224 */ /* 0x001fce00078e00ff */
[----:B------:R-:W-:-:S07]  /*ad80*/  LEPC R20, `(.L_x_2258) ;  /* 0x000000001014794e */ /* 0x000fce0000000000 */
[----:B-1----:R-:W-:Y:S05]  /*ad90*/  CALL.ABS.NOINC R2 ;  /* 0x0000000002007343 */ /* 0x002fea0003c00000 */
.L_x_2258:
[----:B------:R-:W-:Y:S05]  /*ada0*/  BSYNC B6 ;  /* 0x0000000000067941 */ /* 0x000fea0003800000 */
.L_x_2257:
[----:B------:R-:W-:Y:S01]  /*adb0*/  ULDC.64 UR4, c[0x0][0x9f8] ;  /* 0x00027e0000047ab9 */ /* 0x000fe20000000a00 */
[----:B------:R-:W-:Y:S01]  /*adc0*/  MOV R29, UR43 ;  /* 0x0000002b001d7c02 */ /* 0x000fe20008000f00 */
        /* <DEDUP_REMOVED lines=13> */
.L_x_2314:
        /* <DEDUP_REMOVED lines=15> */
[----:B------:R-:W-:Y:S02]  /*af90*/  ISETP.GT.U32.OR P0, PT, R8, 0x5f, P0 ;  /* 0x0000005f0800780c */ /* 0x000fe40000704470 */
[----:B------:R-:W-:Y:S02]  /*afa0*/  MOV R9, R0 ;  /* 0x0000000000097202 */ /* 0x000fe40000000f00 */
        /* <DEDUP_REMOVED lines=16> */
[----:B------:R-:W-:Y:S02]  /*b0b0*/  LOP3.LUT R16, R16, 0xffffffbf, RZ, 0xc0, !PT ;  /* 0xffffffbf10107812 */ /* 0x000fe400078ec0ff */
[----:B------:R-:W-:Y:S01]  /*b0c0*/  MOV R24, UR4 ;  /* 0x0000000400187c02 */ /* 0x000fe20008000f00 */
        /* <DEDUP_REMOVED lines=10> */
.L_x_2261:
        /* <DEDUP_REMOVED lines=21> */
[----:B------:R-:W-:-:S04]  /*b2c0*/  SHF.L.U32 R3, R26, 0x1f, RZ ;  /* 0x0000001f1a037819 */ /* 0x000fc800000006ff */
[----:B------:R-:W-:-:S06]  /*b2d0*/  LEA.HI.X R19, R2, UR5, R19, 0x1, P0 ;  /* 0x0000000502137c11 */ /* 0x000fcc00080f0c13 */
[----:B------:R-:W0:Y:S02]  /*b2e0*/  SYNCS.PHASECHK.TRANS64.TRYWAIT P0, [R0+URZ+0x2a840], R3 ;  /* 0x02a84003000075a7 */ /* 0x000e24000800017f */
[----:B0-----:R-:W-:Y:S05]  /*b2f0*/  @!P0 BRA `(.L_x_2263) ;  /* 0x0000003000348947 */ /* 0x001fea0003800000 */
.L_x_2315:
[----:B------:R-:W-:Y:S05]  /*b300*/  BSYNC B0 ;  /* 0x0000000000007941 */ /* 0x000fea0003800000 */
.L_x_2262:
        /* <DEDUP_REMOVED lines=21> */
[----:B------:R-:W-:Y:S01]  /*b460*/  UMOV UR4, 0xffffffff ;  /* 0xffffffff00047882 */ /* 0x000fe20000000000 */
[----:B------:R-:W-:Y:S01]  /*b470*/  IADD3 R3, R3, R5, RZ ;  /* 0x0000000503037210 */ /* 0x000fe20007ffe0ff */
        /* <DEDUP_REMOVED lines=17> */
[----:B0-----:R-:W-:Y:S02]  /*b590*/  @P0 LEA R14, P1, R37, R14, 0x1 ;  /* 0x0000000e250e0211 */ /* 0x001fe400078208ff */
[----:B------:R-:W-:-:S03]  /*b5a0*/  @P0 LEA R25, R5, R17, 0x1 ;  /* 0x0000001105190211 */ /* 0x000fc600078e08ff */
        /* <DEDUP_REMOVED lines=21> */
[----:B------:R-:W-:-:S03]  /*b700*/  @P0 IMAD R25, R5, 0x2, R17 ;  /* 0x0000000205190824 */ /* 0x000fc600078e0211 */
[----:B------:R-:W-:Y:S01]  /*b710*/  @P0 IADD3.X R9, RZ, R8, RZ, P1, !PT ;  /* 0x00000008ff090210 */ /* 0x000fe20000ffe4ff */
[----:B-1----:R-:W-:Y:S01]  /*b720*/  @P0 IMAD.MOV.U32 R2, RZ, RZ, R14 ;  /* 0x000000ffff020224 */ /* 0x002fe200078e000e */
[----:B------:R-:W-:Y:S03]  /*b730*/  SHFL.IDX PT, R8, R6, 0x4, 0x181f ;  /* 0x00981f0006087f89 */ /* 0x000fe600000e0000 */
[----:B------:R-:W-:Y:S01]  /*b740*/  @P0 IMAD.MOV.U32 R3, RZ, RZ, R9 ;  /* 0x000000ffff030224 */ /* 0x000fe200078e0009 */
        /* <DEDUP_REMOVED lines=9> */
[----:B------:R0:W1:Y:S02]  /*b7e0*/  SHFL.IDX PT, R8, R6, 0x5, 0x181f ;  /* 0x00b81f0006087f89 */ /* 0x00006400000e0000 */
[----:B------:R-:W-:Y:S02]  /*b7f0*/  @P0 MOV R3, R9 ;  /* 0x0000000900030202 */ /* 0x000fe40000000f00 */
[----:B------:R0:W2:Y:S04]  /*b800*/  SHFL.IDX PT, R14, R4, 0x5, 0x181f ;  /* 0x00b81f00040e7f89 */ /* 0x0000a800000e0000 */
[----:B------:R0:W-:Y:S04]  /*b810*/  @P0 LDGSTS.E.BYPASS.LTC128B.128 [R21+0x1a400], desc[UR36][R2.64], !P4 ;  /* 0x1a40000002150fae */ /* 0x0001e8000e101d64 */
[----:B------:R0:W-:Y:S04]  /*b820*/  @P0 LDGSTS.E.BYPASS.LTC128B.128 [R21+0x1d400], desc[UR36][R2.64+0x80], !P3 ;  /* 0x1d40008002150fae */ /* 0x0001e8000d901d64 */
[----:B------:R0:W-:Y:S02]  /*b830*/  @P0 LDGSTS.E.BYPASS.LTC128B.128 [R21+0x20400], desc[UR36][R2.64+0x100], !P2 ;  /* 0x2040010002150fae */ /* 0x0001e4000d101d64 */
.L_x_2329:
        /* <DEDUP_REMOVED lines=12> */
.L_x_2265:
        /* <DEDUP_REMOVED lines=10> */
.L_x_2266:
        /* <DEDUP_REMOVED lines=22> */
[----:B0-----:R-:W-:Y:S05]  /*bb00*/  CALL.ABS.NOINC R2 ;  /* 0x0000000002007343 */ /* 0x001fea0003c00000 */
.L_x_2268:
[----:B------:R-:W-:Y:S05]  /*bb10*/  BSYNC B6 ;  /* 0x0000000000067941 */ /* 0x000fea0003800000 */
.L_x_2267:
[----:B0-----:R-:W0:Y:S01]  /*bb20*/  S2R R2, SR_TID.X ;  /* 0x0000000000027919 */ /* 0x001e220000002100 */
[----:B------:R-:W-:Y:S01]  /*bb30*/  UISETP.NE.AND UP0, UPT, UR48, URZ, UPT ;  /* 0x0000003f3000728c */ /* 0x000fe2000bf05270 */
[----:B------:R-:W-:Y:S01]  /*bb40*/  MOV R0, UR44 ;  /* 0x0000002c00007c02 */ /* 0x000fe20008000f00 */
[----:B------:R-:W-:Y:S01]  /*bb50*/  ULDC.64 UR8, c[0x0][0x2d8] ;  /* 0x0000b60000087ab9 */ /* 0x000fe20000000a00 */
[----:B------:R-:W-:Y:S02]  /*bb60*/  R2UR UR6, R28 ;  /* 0x000000001c0672ca */ /* 0x000fe400000e0000 */
[----:B------:R-:W-:Y:S02]  /*bb70*/  R2UR UR7, R22 ;  /* 0x00000000160772ca */ /* 0x000fe400000e0000 */
[----:B------:R-:W-:Y:S02]  /*bb80*/  PLOP3.LUT P0, PT, PT, PT, UP0, 0x80, 0x0 ;  /* 0x000000000000781c */ /* 0x000fe40003f0f008 */
[----:B------:R-:W-:-:S02]  /*bb90*/  LOP3.LUT P3, RZ, R16, 0x400, RZ, 0xc0, !PT ;  /* 0x0000040010ff7812 */ /* 0x000fc4000786c0ff */
[----:B------:R-:W-:Y:S01]  /*bba0*/  @UP0 ULDC UR4, c[0x0][0x44c] ;  /* 0x0001130000040ab9 */ /* 0x000fe20000000800 */
[C---:B------:R-:W-:Y:S02]  /*bbb0*/  LOP3.LUT P4, RZ, R16.reuse, 0x200, RZ, 0xc0, !PT ;  /* 0x0000020010ff7812 */ /* 0x040fe4000788c0ff */
[----:B------:R-:W-:Y:S02]  /*bbc0*/  LOP3.LUT P5, RZ, R16, 0x100, RZ, 0xc0, !PT ;  /* 0x0000010010ff7812 */ /* 0x000fe400078ac0ff */
[----:B------:R-:W-:-:S04]  /*bbd0*/  UIMAD UR6, UR6, UR8, URZ ;  /* 0x00000008060672a4 */ /* 0x000fc8000f8e023f */
[----:B------:R-:W-:Y:S02]  /*bbe0*/  UIMAD UR7, UR7, UR9, UR6 ;  /* 0x00000009070772a4 */ /* 0x000fe4000f8e0206 */
[----:B------:R-:W-:Y:S01]  /*bbf0*/  USHF.R.S32.HI UR6, URZ, 0x1f, UR43 ;  /* 0x0000001f3f067899 */ /* 0x000fe2000801142b */
[----:B0-----:R-:W-:-:S05]  /*bc00*/  IMAD.SHL.U32 R2, R2, 0x10, RZ ;  /* 0x0000001002027824 */ /* 0x001fca00078e00ff */
[----:B------:R-:W-:-:S05]  /*bc10*/  LOP3.LUT R2, R36, 0x70, R2, 0xf8, !PT ;  /* 0x0000007024027812 */ /* 0x000fca00078ef802 */
[----:B------:R-:W-:-:S04]  /*bc20*/  IMAD R0, R0, 0x80, R2 ;  /* 0x0000008000007824 */ /* 0x000fc800078e0202 */
        /* <DEDUP_REMOVED lines=35> */
[----:B------:R-:W-:-:S03]  /*be60*/  MOV R3, UR44 ;  /* 0x0000002c00037c02 */ /* 0x000fc60008000f00 */
[----:B------:R-:W1:Y:S02]  /*be70*/  SHFL.IDX PT, R2, R5, RZ, 0x181f ;  /* 0x00181fff05027589 */ /* 0x000e6400000e0000 */
[----:B------:R-:W-:Y:S02]  /*be80*/  IMAD R4, R3, 0x80, R36 ;  /* 0x0000008003047824 */ /* 0x000fe400078e0224 */
[----:B------:R-:W-:Y:S02]  /*be90*/  SHFL.IDX PT, R6, R5, 0x1, 0x181f ;  /* 0x00381f0005067f89 */ /* 0x000fe400000e0000 */
[C---:B------:R-:W-:Y:S01]  /*bea0*/  VIADD R7, R4.reuse, 0x10 ;  /* 0x0000001004077836 */ /* 0x040fe20000000000 */
[----:B------:R-:W-:-:S13]  /*beb0*/  ISETP.GE.AND P0, PT, R4, UR39, PT ;  /* 0x0000002704007c0c */ /* 0x000fda000bf06270 */
        /* <DEDUP_REMOVED lines=11> */
[----:B------:R-:W-:Y:S02]  /*bf70*/  SHFL.IDX PT, R6, R5, 0x2, 0x181f ;  /* 0x00581f0005067f89 */ /* 0x000fe400000e0000 */
[----:B------:R-:W-:Y:S01]  /*bf80*/  @!P0 MOV R3, R7 ;  /* 0x0000000700038202 */ /* 0x000fe20000000f00 */
        /* <DEDUP_REMOVED lines=17> */
[----:B0-----:R-:W-:-:S04]  /*c0a0*/  @!P0 LEA R14, P1, R37, R14, 0x1 ;  /* 0x0000000e250e8211 */ /* 0x001fc800078208ff */
[----:B-1----:R-:W-:Y:S01]  /*c0b0*/  @!P0 MOV R2, R14 ;  /* 0x0000000e00028202 */ /* 0x002fe20000000f00 */
[----:B------:R-:W-:Y:S01]  /*c0c0*/  @!P0 IMAD.X R7, RZ, RZ, R6, P1 ;  /* 0x000000ffff078224 */ /* 0x000fe200008e0606 */
[----:B------:R-:W0:Y:S03]  /*c0d0*/  SHFL.IDX PT, R14, R0, 0x4, 0x181f ;  /* 0x00981f00000e7f89 */ /* 0x000e2600000e0000 */
[----:B------:R-:W-:Y:S01]  /*c0e0*/  @!P0 IMAD.MOV.U32 R3, RZ, RZ, R7 ;  /* 0x000000ffff038224 */ /* 0x000fe200078e0007 */
[----:B------:R-:W1:Y:S01]  /*c0f0*/  SHFL.IDX PT, R6, R5, 0x4, 0x181f ;  /* 0x00981f0005067f89 */ /* 0x000e6200000e0000 */
[----:B------:R-:W-:-:S03]  /*c100*/  VIADD R7, R4, 0x40 ;  /* 0x0000004004077836 */ /* 0x000fc60000000000 */
[----:B------:R-:W-:Y:S04]  /*c110*/  @!P0 LDGSTS.E.BYPASS.LTC128B.128 [R31+0xdc00], desc[UR36][R2.64], !P3 ;  /* 0x0dc00000021f8fae */ /* 0x000fe8000d901d64 */
[----:B------:R-:W-:Y:S04]  /*c120*/  @!P0 LDGSTS.E.BYPASS.LTC128B.128 [R31+0x11c00], desc[UR36][R2.64+0x80], !P4 ;  /* 0x11c00080021f8fae */ /* 0x000fe8000e101d64 */
[----:B------:R2:W-:Y:S01]  /*c130*/  @!P0 LDGSTS.E.BYPASS.LTC128B.128 [R31+0x15c00], desc[UR36][R2.64+0x100], !P5 ;  /* 0x15c00100021f8fae */ /* 0x0005e2000e901d64 */
[----:B------:R-:W-:-:S13]  /*c140*/  ISETP.GE.AND P0, PT, R7, UR39, PT ;  /* 0x0000002707007c0c */ /* 0x000fda000bf06270 */
[----:B0-----:R-:W-:-:S05]  /*c150*/  @!P0 LEA R14, P1, R37, R14, 0x1 ;  /* 0x0000000e250e8211 */ /* 0x001fca00078208ff */
[----:B-1----:R-:W-:Y:S02]  /*c160*/  @!P0 IMAD.X R7, RZ, RZ, R6, P1 ;  /* 0x000000ffff078224 */ /* 0x002fe400008e0606 */
[----:B--2---:R-:W-:Y:S01]  /*c170*/  @!P0 IMAD.MOV.U32 R2, RZ, RZ, R14 ;  /* 0x000000ffff028224 */ /* 0x004fe200078e000e */
        /* <DEDUP_REMOVED lines=9> */
[----:B------:R-:W-:Y:S01]  /*c210*/  @!P0 IADD3.X R7, RZ, R6, RZ, P1, !PT ;  /* 0x00000006ff078210 */ /* 0x000fe20000ffe4ff */
[----:B-1----:R-:W-:Y:S01]  /*c220*/  @!P0 IMAD.MOV.U32 R2, RZ, RZ, R14 ;  /* 0x000000ffff028224 */ /* 0x002fe200078e000e */
[----:B------:R-:W-:Y:S03]  /*c230*/  SHFL.IDX PT, R6, R5, 0x6, 0x181f ;  /* 0x00d81f0005067f89 */ /* 0x000fe600000e0000 */
[----:B------:R-:W-:Y:S01]  /*c240*/  @!P0 IMAD.MOV.U32 R3, RZ, RZ, R7 ;  /* 0x000000ffff038224 */ /* 0x000fe200078e0007 */
[----:B------:R-:W0:Y:S01]  /*c250*/  SHFL.IDX PT, R14, R0, 0x6, 0x181f ;  /* 0x00d81f00000e7f89 */ /* 0x000e2200000e0000 */
[----:B------:R-:W-:-:S03]  /*c260*/  VIADD R7, R4, 0x60 ;  /* 0x0000006004077836 */ /* 0x000fc60000000000 */
        /* <DEDUP_REMOVED lines=13> */
.L_x_2346:
[----:B------:R-:W-:-:S04]  /*c340*/  IADD3 R4, R4, 0x70, RZ ;  /* 0x0000007004047810 */ /* 0x000fc80007ffe0ff */
        /* <DEDUP_REMOVED lines=11> */
.L_x_2270:
        /* <DEDUP_REMOVED lines=18> */
.L_x_2347:
[----:B------:R-:W-:Y:S05]  /*c520*/  BSYNC B0 ;  /* 0x0000000000007941 */ /* 0x000fea0003800000 */
.L_x_2271:
[----:B------:R-:W-:-:S06]  /*c530*/  UISETP.GE.AND UP0, UPT, UR45, 0x2, UPT ;  /* 0x000000022d00788c */ /* 0x000fcc000bf06270 */
[----:B------:R-:W-:-:S13]  /*c540*/  PLOP3.LUT P0, PT, PT, PT, UP0, 0x40, 0x0 ;  /* 0x000000000000781c */ /* 0x000fda0003f0e808 */
[----:B------:R-:W-:Y:S05]  /*c550*/  @P0 BRA `(.L_x_2273) ;  /* 0x0000000c00cc0947 */ /* 0x000fea0003800000 */
[----:B------:R-:W-:Y:S01]  /*c560*/  UIADD3 UR4, UR45, -0x2, URZ ;  /* 0xfffffffe2d047890 */ /* 0x000fe2000fffe03f */
[----:B------:R-:W-:Y:S01]  /*c570*/  BSSY B0, `(.L_x_2273) ;  /* 0x00000f1000007945 */ /* 0x000fe20003800000 */
[----:B------:R-:W-:Y:S02]  /*c580*/  IMAD.MOV.U32 R20, RZ, RZ, R26 ;  /* 0x000000ffff147224 */ /* 0x000fe400078e001a */
[----:B------:R-:W-:Y:S02]  /*c590*/  IMAD.MOV.U32 R9, RZ, RZ, R23 ;  /* 0x000000ffff097224 */ /* 0x000fe400078e0017 */
[----:B------:R-:W-:Y:S01]  /*c5a0*/  IMAD.MOV.U32 R27, RZ, RZ, R24 ;  /* 0x000000ffff1b7224 */ /* 0x000fe200078e0018 */
[----:B------:R-:W-:-:S07]  /*c5b0*/  MOV R8, UR4 ;  /* 0x0000000400087c02 */ /* 0x000fce0008000f00 */
.L_x_2286:
[----:B------:R-:W1:Y:S01]  /*c5c0*/  LDC R3, c[0x0][0x430] ;  /* 0x00010c00ff037b82 */ /* 0x000e620000000800 */
[----:B0-----:R-:W0:Y:S01]  /*c5d0*/  S2R R0, SR_TID.X ;  /* 0x0000000000007919 */ /* 0x001e220000002100 */
[----:B------:R-:W-:Y:S01]  /*c5e0*/  IMAD R10, R8, 0x60, R32 ;  /* 0x00000060080a7824 */ /* 0x000fe200078e0220 */
[----:B------:R-:W-:Y:S01]  /*c5f0*/  LOP3.LUT P1, RZ, R16, 0x40, RZ, 0xc0, !PT ;  /* 0x0000004010ff7812 */ /* 0x000fe2000782c0ff */
[----:B------:R-:W-:Y:S01]  /*c600*/  VIADD R23, R9, 0x1 ;  /* 0x0000000109177836 */ /* 0x000fe20000000000 */
[----:B-1----:R-:W-:Y:S01]  /*c610*/  ISETP.NE.AND P0, PT, R3, 0x1, PT ;  /* 0x000000010300780c */ /* 0x002fe20003f05270 */
[----:B0-----:R-:W-:-:S12]  /*c620*/  IMAD.SHL.U32 R0, R0, 0x10, RZ ;  /* 0x0000001000007824 */ /* 0x001fd800078e00ff */
        /* <DEDUP_REMOVED lines=17> */
[----:B------:R-:W-:Y:S02]  /*c740*/  @!P2 LEA.HI.X R5, R2, R5, R0, 0x2, P0 ;  /* 0x000000050205a211 */ /* 0x000fe400000f1400 */
[----:B------:R-:W-:Y:S01]  /*c750*/  MOV R0, RZ ;  /* 0x000000ff00007202 */ /* 0x000fe20000000f00 */
[----:B------:R-:W-:Y:S01]  /*c760*/  IMAD.MOV R7, RZ, RZ, -R11 ;  /* 0x000000ffff077224 */ /* 0x000fe200078e0a0b */
[C---:B------:R-:W-:Y:S01]  /*c770*/  ISETP.NE.AND P0, PT, R23.reuse, 0x2, PT ;  /* 0x000000021700780c */ /* 0x040fe20003f05270 */
        /* <DEDUP_REMOVED lines=10> */
.L_x_2274:
[----:B------:R-:W-:Y:S01]  /*c820*/  IMAD R6, R23, 0x8, R17 ;  /* 0x0000000817067824 */ /* 0x000fe200078e0211 */
[----:B------:R-:W-:Y:S01]  /*c830*/  SHF.L.U32 R3, R26, 0x1f, RZ ;  /* 0x0000001f1a037819 */ /* 0x000fe200000006ff */
[----:B------:R-:W-:Y:S03]  /*c840*/  BSSY B1, `(.L_x_2275) ;  /* 0x0000003000017945 */ /* 0x000fe60003800000 */
[----:B------:R-:W0:Y:S02]  /*c850*/  SYNCS.PHASECHK.TRANS64.TRYWAIT P0, [R6+URZ+0x2a840], R3 ;  /* 0x02a84003060075a7 */ /* 0x000e24000800017f */
[----:B0-----:R-:W-:Y:S05]  /*c860*/  @!P0 BRA `(.L_x_2276) ;  /* 0x0000002c00948947 */ /* 0x001fea0003800000 */
.L_x_2348:
[----:B------:R-:W-:Y:S05]  /*c870*/  BSYNC B1 ;  /* 0x0000000000017941 */ /* 0x000fea0003800000 */
.L_x_2275:
        /* <DEDUP_REMOVED lines=27> */
[----:B------:R-:W-:Y:S01]  /*ca30*/  SHF.L.U32 R5, R37, 0x1, RZ ;  /* 0x0000000125057819 */ /* 0x000fe200000006ff */
[----:B------:R-:W-:Y:S02]  /*ca40*/  IMAD R8, R8, 0x2, R17 ;  /* 0x0000000208087824 */ /* 0x000fe400078e0211 */
        /* <DEDUP_REMOVED lines=36> */
.L_x_2362:
        /* <DEDUP_REMOVED lines=10> */
.L_x_2278:
        /* <DEDUP_REMOVED lines=10> */
.L_x_2279:
[----:B------:R1:W-:Y:S01]  /*cdd0*/  SYNCS.ARRIVE.TRANS64.A1T0 RZ, [R6+URZ+0x2a830], RZ ;  /* 0x02a830ff06ff79a7 */ /* 0x0003e2000810003f */
[----:B------:R-:W-:Y:S05]  /*cde0*/  @!P2 BRA `(.L_x_2280) ;  /* 0x000000000004a947 */ /* 0x000fea0003800000 */
[----:B------:R-:W-:Y:S01]  /*cdf0*/  BPT.TRAP 0x1 ;  /* 0x000000040000795c */ /* 0x000fe20000300000 */
.L_x_2280:
[----:B0-----:R-:W-:Y:S01]  /*ce00*/  SHF.L.U32 R3, R20, 0x1f, RZ ;  /* 0x0000001f14037819 */ /* 0x001fe200000006ff */
[----:B-1----:R-:W-:Y:S01]  /*ce10*/  IMAD R6, R9, 0x8, R17 ;  /* 0x0000000809067824 */ /* 0x002fe200078e0211 */
[----:B------:R-:W-:Y:S03]  /*ce20*/  BSSY B1, `(.L_x_2281) ;  /* 0x0000003000017945 */ /* 0x000fe60003800000 */
[----:B------:R-:W0:Y:S02]  /*ce30*/  SYNCS.PHASECHK.TRANS64.TRYWAIT P0, [R6+URZ+0x2a860], R3 ;  /* 0x02a86003060075a7 */ /* 0x000e24000800017f */
[----:B0-----:R-:W-:Y:S05]  /*ce40*/  @!P0 BRA `(.L_x_2282) ;  /* 0x0000002c00e88947 */ /* 0x001fea0003800000 */
.L_x_2363:
[----:B------:R-:W-:Y:S05]  /*ce50*/  BSYNC B1 ;  /* 0x0000000000017941 */ /* 0x000fea0003800000 */
.L_x_2281:
[----:B------:R-:W-:Y:S01]  /*ce60*/  IMAD.MOV.U32 R2, RZ, RZ, -0x60 ;  /* 0xffffffa0ff027424 */ /* 0x000fe200078e00ff */
[----:B------:R-:W-:Y:S01]  /*ce70*/  UMOV UR4, 0xffffffff ;  /* 0xffffffff00047882 */ /* 0x000fe20000000000 */
[C---:B------:R-:W-:Y:S01]  /*ce80*/  LOP3.LUT P2, RZ, R16.reuse, 0x2, RZ, 0xc0, !PT ;  /* 0x0000000210ff7812 */ /* 0x040fe2000784c0ff */
        /* <DEDUP_REMOVED lines=17> */
[----:B------:R-:W0:Y:S01]  /*cfa0*/  SHFL.IDX PT, R14, R18, 0x2, 0x181f ;  /* 0x00581f00120e7f89 */ /* 0x000e2200000e0000 */
[----:B-1----:R-:W-:Y:S02]  /*cfb0*/  IADD3.X R3, RZ, R3, RZ, P0, !PT ;  /* 0x00000003ff037210 */ /* 0x002fe400007fe4ff */
        /* <DEDUP_REMOVED lines=22> */
[----:B------:R-:W0:Y:S04]  /*d120*/  SHFL.IDX PT, R19, R19, 0x5, 0x181f ;  /* 0x00b81f0013137f89 */ /* 0x000e2800000e0000 */
[----:B------:R2:W3:Y:S01]  /*d130*/  SHFL.IDX PT, R14, R18, 0x5, 0x181f ;  /* 0x00b81f00120e7f89 */ /* 0x0004e200000e0000 */
[----:B-1----:R-:W-:Y:S01]  /*d140*/  IMAD.X R3, RZ, RZ, R3, P0 ;  /* 0x000000ffff037224 */ /* 0x002fe200000e0603 */
[----:B------:R-:W-:-:S13]  /*d150*/  ISETP.LT.OR P0, PT, R8, 0x41, P2 ;  /* 0x000000410800780c */ /* 0x000fda0001701670 */
[----:B------:R2:W-:Y:S01]  /*d160*/  LDGSTS.E.BYPASS.LTC128B.128 [R7+0x2400], desc[UR36][R2.64], !P0 ;  /* 0x0240000002077fae */ /* 0x0005e2000c101d64 */
[----:B------:R-:W-:-:S13]  /*d170*/  ISETP.LT.OR P0, PT, R8, 0x41, P1 ;  /* 0x000000410800780c */ /* 0x000fda0000f01670 */
[----:B0--3--:R2:W-:Y:S02]  /*d180*/  LDGSTS.E.BYPASS.LTC128B.128 [R7+0x5400], desc[UR36][R2.64+0x80], !P0 ;  /* 0x0540008002077fae */ /* 0x0095e4000c101d64 */
.L_x_2377:
[----:B0-2---:R-:W-:Y:S01]  /*d190*/  IADD3 R2, P0, R14, R5, RZ ;  /* 0x000000050e027210 */ /* 0x005fe20007f1e0ff */
        /* <DEDUP_REMOVED lines=18> */
[----:B------:R-:W-:-:S05]  /*d2c0*/  IMAD R25, R0, UR5, R25 ;  /* 0x0000000500197c24 */ /* 0x000fca000f8e0219 */
[----:B------:R-:W-:-:S07]  /*d2d0*/  IADD3 R25, R3, R25, RZ ;  /* 0x0000001903197210 */ /* 0x000fce0007ffe0ff */
.L_x_2284:
        /* <DEDUP_REMOVED lines=10> */
.L_x_2285:
        /* <DEDUP_REMOVED lines=13> */
[----:B------:R-:W-:Y:S02]  /*d450*/  LEA.HI.X R19, R2, UR5, R19, 0x1, P0 ;  /* 0x0000000502137c11 */ /* 0x000fe400080f0c13 */
[----:B------:R-:W-:-:S13]  /*d460*/  ISETP.GT.AND P0, PT, R24, RZ, PT ;  /* 0x000000ff1800720c */ /* 0x000fda0003f04270 */
[----:B-1----:R-:W-:Y:S05]  /*d470*/  @P0 BRA `(.L_x_2286) ;  /* 0xfffffff000500947 */ /* 0x002fea000383ffff */
[----:B------:R-:W-:Y:S05]  /*d480*/  BSYNC B0 ;  /* 0x0000000000007941 */ /* 0x000fea0003800000 */
.L_x_2273:
        /* <DEDUP_REMOVED lines=16> */
[----:B0-----:R-:W-:-:S07]  /*d590*/  IADD3 R34, R0, UR46, R7 ;  /* 0x0000002e00227c10 */ /* 0x001fce000fffe007 */
.L_x_2288:
[----:B------:R-:W-:Y:S05]  /*d5a0*/  BSYNC B0 ;  /* 0x0000000000007941 */ /* 0x000fea0003800000 */
.L_x_2287:
[----:B------:R-:W-:-:S13]  /*d5b0*/  LOP3.LUT P0, RZ, R16, 0x40, RZ, 0xc0, !PT ;  /* 0x0000004010ff7812 */ /* 0x000fda000780c0ff */
[----:B------:R-:W-:Y:S05]  /*d5c0*/  @!P0 BRA `(.L_x_2289) ;  /* 0x0000000000048947 */ /* 0x000fea0003800000 */
[----:B------:R-:W-:Y:S01]  /*d5d0*/  BPT.TRAP 0x1 ;  /* 0x000000040000795c */ /* 0x000fe20000300000 */
.L_x_2289:
[----:B------:R-:W-:Y:S01]  /*d5e0*/  IMAD R4, R23, 0x8, R17 ;  /* 0x0000000817047824 */ /* 0x000fe200078e0211 */
[----:B------:R-:W-:Y:S01]  /*d5f0*/  SHF.L.U32 R3, R26, 0x1f, RZ ;  /* 0x0000001f1a037819 */ /* 0x000fe200000006ff */
[----:B------:R-:W-:Y:S01]  /*d600*/  IMAD.MOV.U32 R5, RZ, RZ, -0x60 ;  /* 0xffffffa0ff057424 */ /* 0x000fe200078e00ff */
[----:B------:R-:W-:Y:S02]  /*d610*/  BSSY B0, `(.L_x_2290) ;  /* 0x0000004000007945 */ /* 0x000fe40003800000 */
[----:B------:R-:W0:Y:S01]  /*d620*/  SYNCS.PHASECHK.TRANS64.TRYWAIT P0, [R4+URZ+0x2a860], R3 ;  /* 0x02a86003040075a7 */ /* 0x000e22000800017f */
[----:B------:R-:W-:Y:S01]  /*d630*/  IMAD R5, R24, R5, UR38 ;  /* 0x0000002618057e24 */ /* 0x000fe2000f8e0205 */
[----:B0-----:R-:W-:Y:S06]  /*d640*/  @!P0 BRA `(.L_x_2291) ;  /* 0x0000002c00d08947 */ /* 0x001fec0003800000 */
.L_x_2378:
[----:B------:R-:W-:Y:S05]  /*d650*/  BSYNC B0 ;  /* 0x0000000000007941 */ /* 0x000fea0003800000 */
.L_x_2290:
[----:B------:R-:W-:Y:S01]  /*d660*/  UMOV UR4, 0xffffffff ;  /* 0xffffffff00047882 */ /* 0x000fe20000000000 */
[C---:B------:R-:W-:Y:S01]  /*d670*/  LOP3.LUT P3, RZ, R16.reuse, 0x2, RZ, 0xc0, !PT ;  /* 0x0000000210ff7812 */ /* 0x040fe2000786c0ff */
[----:B------:R-:W-:Y:S01]  /*d680*/  IMAD R8, R23, 0x3000, R30 ;  /* 0x0000300017087824 */ /* 0x000fe200078e021e */
[----:B------:R-:W-:Y:S01]  /*d690*/  LOP3.LUT P1, RZ, R16, 0x1, RZ, 0xc0, !PT ;  /* 0x0000000110ff7812 */ /* 0x000fe2000782c0ff */
[----:B------:R-:W-:Y:S01]  /*d6a0*/  IMAD.IADD R5, R5, 0x1, -R36 ;  /* 0x0000000105057824 */ /* 0x000fe200078e0a24 */
[----:B------:R-:W-:Y:S11]  /*d6b0*/  BRA.DIV UR4, `(.L_x_2292) ;  /* 0x0000002e04c87947 */ /* 0x000ff6000b800000 */
[----:B------:R-:W1:Y:S01]  /*d6c0*/  SHFL.IDX PT, R14, R18, RZ, 0x181f ;  /* 0x00181fff120e7589 */ /* 0x000e6200000e0000 */
[----:B------:R-:W-:-:S03]  /*d6d0*/  IMAD.SHL.U32 R6, R37, 0x2, RZ ;  /* 0x0000000225067824 */ /* 0x000fc600078e00ff */
[----:B------:R-:W0:Y:S04]  /*d6e0*/  SHFL.IDX PT, R0, R19, RZ, 0x181f ;  /* 0x00181fff13007589 */ /* 0x000e2800000e0000 */
[----:B------:R-:W-:Y:S01]  /*d6f0*/  SHFL.IDX PT, R7, R19, 0x1, 0x181f ;  /* 0x00381f0013077f89 */ /* 0x000fe200000e0000 */
[----:B-1----:R-:W-:-:S03]  /*d700*/  IADD3 R2, P0, R14, R6, RZ ;  /* 0x000000060e027210 */ /* 0x002fc60007f1e0ff */
[----:B------:R-:W1:Y:S02]  /*d710*/  SHFL.IDX PT, R14, R18, 0x1, 0x181f ;  /* 0x00381f00120e7f89 */ /* 0x000e6400000e0000 */
[----:B0-----:R-:W-:Y:S01]  /*d720*/  IMAD.X R3, RZ, RZ, R0, P0 ;  /* 0x000000ffff037224 */ /* 0x001fe200000e0600 */
[----:B------:R-:W-:Y:S02]  /*d730*/  ISETP.LT.OR P0, PT, R5, 0x1, P3 ;  /* 0x000000010500780c */ /* 0x000fe40001f01670 */
[----:B------:R-:W-:-:S11]  /*d740*/  LEA R0, R8, R17, 0x1 ;  /* 0x0000001108007211 */ /* 0x000fd600078e08ff */
[----:B------:R-:W-:Y:S01]  /*d750*/  LDGSTS.E.BYPASS.LTC128B.128 [R0+0x400], desc[UR36][R2.64], !P0 ;  /* 0x0040000002007fae */ /* 0x000fe2000c101d64 */
[----:B------:R-:W-:-:S13]  /*d760*/  ISETP.LT.OR P0, PT, R5, 0x1, P1 ;  /* 0x000000010500780c */ /* 0x000fda0000f01670 */
[----:B------:R1:W-:Y:S02]  /*d770*/  LDGSTS.E.BYPASS.LTC128B.128 [R0+0x3400], desc[UR36][R2.64+0x80], !P0 ;  /* 0x0340008002007fae */ /* 0x0003e4000c101d64 */
[----:B-1----:R-:W-:Y:S02]  /*d780*/  IADD3 R2, P0, R14, R6, RZ ;  /* 0x000000060e027210 */ /* 0x002fe40007f1e0ff */
[----:B------:R-:W0:Y:S03]  /*d790*/  SHFL.IDX PT, R14, R18, 0x2, 0x181f ;  /* 0x00581f00120e7f89 */ /* 0x000e2600000e0000 */
[----:B------:R-:W-:Y:S01]  /*d7a0*/  IMAD.X R3, RZ, RZ, R7, P0 ;  /* 0x000000ffff037224 */ /* 0x000fe200000e0607 */
[----:B------:R-:W-:Y:S01]  /*d7b0*/  ISETP.LT.OR P0, PT, R5, 0x11, P3 ;  /* 0x000000110500780c */ /* 0x000fe20001f01670 */
[----:B------:R-:W1:-:S12]  /*d7c0*/  SHFL.IDX PT, R7, R19, 0x2, 0x181f ;  /* 0x00581f0013077f89 */ /* 0x000e5800000e0000 */
[----:B------:R-:W-:Y:S01]  /*d7d0*/  LDGSTS.E.BYPASS.LTC128B.128 [R0+0xc00], desc[UR36][R2.64], !P0 ;  /* 0x00c0000002007fae */ /* 0x000fe2000c101d64 */
[----:B------:R-:W-:-:S13]  /*d7e0*/  ISETP.LT.OR P0, PT, R5, 0x11, P1 ;  /* 0x000000110500780c */ /* 0x000fda0000f01670 */
[----:B------:R0:W-:Y:S02]  /*d7f0*/  LDGSTS.E.BYPASS.LTC128B.128 [R0+0x3c00], desc[UR36][R2.64+0x80], !P0 ;  /* 0x03c0008002007fae */ /* 0x0001e4000c101d64 */
[----:B0-----:R-:W-:Y:S02]  /*d800*/  IADD3 R2, P0, R14, R6, RZ ;  /* 0x000000060e027210 */ /* 0x001fe40007f1e0ff */
[----:B------:R-:W0:Y:S03]  /*d810*/  SHFL.IDX PT, R14, R18, 0x3, 0x181f ;  /* 0x00781f00120e7f89 */ /* 0x000e2600000e0000 */
[----:B-1----:R-:W-:Y:S01]  /*d820*/  IMAD.X R3, RZ, RZ, R7, P0 ;  /* 0x000000ffff037224 */ /* 0x002fe200000e0607 */
        /* <DEDUP_REMOVED lines=14> */
[----:B------:R0:W2:Y:S03]  /*d910*/  SHFL.IDX PT, R14, R18, 0x5, 0x181f ;  /* 0x00b81f00120e7f89 */ /* 0x0000a600000e0000 */
[----:B-1----:R-:W-:Y:S01]  /*d920*/  IMAD.X R3, RZ, RZ, R7, P0 ;  /* 0x000000ffff037224 */ /* 0x002fe200000e0607 */
[----:B------:R-:W-:Y:S01]  /*d930*/  ISETP.LT.OR P0, PT, R5, 0x41, P3 ;  /* 0x000000410500780c */ /* 0x000fe20001f01670 */
[----:B------:R0:W1:-:S12]  /*d940*/  SHFL.IDX PT, R7, R19, 0x5, 0x181f ;  /* 0x00b81f0013077f89 */ /* 0x00005800000e0000 */
[----:B------:R0:W-:Y:S01]  /*d950*/  LDGSTS.E.BYPASS.LTC128B.128 [R0+0x2400], desc[UR36][R2.64], !P0 ;  /* 0x0240000002007fae */ /* 0x0001e2000c101d64 */
[----:B------:R-:W-:-:S13]  /*d960*/  ISETP.LT.OR P0, PT, R5, 0x41, P1 ;  /* 0x000000410500780c */ /* 0x000fda0000f01670 */
[----:B-12---:R0:W-:Y:S02]  /*d970*/  LDGSTS.E.BYPASS.LTC128B.128 [R0+0x5400], desc[UR36][R2.64+0x80], !P0 ;  /* 0x0540008002007fae */ /* 0x0061e4000c101d64 */
.L_x_2392:
        /* <DEDUP_REMOVED lines=11> */
.L_x_2293:
        /* <DEDUP_REMOVED lines=10> */
.L_x_2294:
[----:B------:R1:W-:Y:S01]  /*dad0*/  SYNCS.ARRIVE.TRANS64.A1T0 RZ, [R4+URZ+0x2a850], RZ ;  /* 0x02a850ff04ff79a7 */ /* 0x0003e2000810003f */
[----:B------:R-:W-:-:S04]  /*dae0*/  IADD3 R23, R23, 0x1, RZ ;  /* 0x0000000117177810 */ /* 0x000fc80007ffe0ff */
[----:B------:R-:W-:-:S04]  /*daf0*/  ISETP.NE.AND P0, PT, R23, 0x2, PT ;  /* 0x000000021700780c */ /* 0x000fc80003f05270 */
[----:B0-----:R-:W-:Y:S02]  /*db00*/  SEL R3, RZ, 0x1, P0 ;  /* 0x00000001ff037807 */ /* 0x001fe40000000000 */
[----:B------:R-:W-:Y:S02]  /*db10*/  SEL R23, R23, RZ, P0 ;  /* 0x000000ff17177207 */ /* 0x000fe40000000000 */
[----:B-1----:R-:W-:-:S07]  /*db20*/  LOP3.LUT R26, R26, R3, RZ, 0x3c, !PT ;  /* 0x000000031a1a7212 */ /* 0x002fce00078e3cff */
.L_x_2254:
[----:B------:R-:W-:Y:S05]  /*db30*/  BSYNC B7 ;  /* 0x0000000000077941 */ /* 0x000fea0003800000 */
.L_x_2252:
        /* <DEDUP_REMOVED lines=11> */
.L_x_2295:
[----:B------:R-:W-:-:S03]  /*dbf0*/  UMOV UR4, 0xffffffff ;  /* 0xffffffff00047882 */ /* 0x000fc60000000000 */
[----:B------:R-:W-:Y:S05]  /*dc00*/  BRA.DIV UR4, `(.L_x_2297) ;  /* 0x00000032047c7947 */ /* 0x000fea000b800000 */
[----:B------:R0:W1:Y:S02]  /*dc10*/  SHFL.IDX PT, R14, R34, RZ, 0x1f ;  /* 0x00001fff220e7589 */ /* 0x00006400000e0000 */
.L_x_2395:
        /* <DEDUP_REMOVED lines=8> */
.L_x_2296:
[----:B------:R-:W-:Y:S02]  /*dca0*/  ULDC UR4, c[0x0][0xc38] ;  /* 0x00030e0000047ab9 */ /* 0x000fe40000000800 */
[----:B-1----:R-:W-:-:S13]  /*dcb0*/  ISETP.GE.AND P0, PT, R34, UR4, PT ;  /* 0x0000000422007c0c */ /* 0x002fda000bf06270 */
[----:B------:R-:W-:Y:S05]  /*dcc0*/  @!P0 BRA `(.L_x_2298) ;  /* 0xffffffc400f88947 */ /* 0x000fea000383ffff */
.L_x_2249:
        /* <DEDUP_REMOVED lines=12> */
.L_x_2396:
[----:B------:R-:W-:Y:S05]  /*dd90*/  BSYNC B0 ;  /* 0x0000000000007941 */ /* 0x000fea0003800000 */
.L_x_2299:
[----:B------:R-:W-:-:S03]  /*dda0*/  UMOV UR4, 0xffffffff ;  /* 0xffffffff00047882 */ /* 0x000fc60000000000 */
[----:B------:R-:W-:Y:S05]  /*ddb0*/  BRA.DIV UR4, `(.L_x_2301) ;  /* 0x00000032044c7947 */ /* 0x000fea000b800000 */
[----:B-1----:R-:W1:Y:S02]  /*ddc0*/  S2R R0, SR_TID.X ;  /* 0x0000000000007919 */ /* 0x002e640000002100 */
[----:B-1----:R-:W-:-:S04]  /*ddd0*/  SHF.R.U32.HI R0, RZ, 0x5, R0 ;  /* 0x00000005ff007819 */ /* 0x002fc80000011600 */
[----:B------:R-:W-:-:S05]  /*dde0*/  LOP3.LUT R0, R0, 0x3, RZ, 0xc0, !PT ;  /* 0x0000000300007812 */ /* 0x000fca00078ec0ff */
[----:B------:R1:W2:Y:S02]  /*ddf0*/  SHFL.IDX PT, R14, R0, RZ, 0x1f ;  /* 0x00001fff000e7589 */ /* 0x0002a400000e0000 */
.L_x_2399:
[----:B--2---:R-:W-:Y:S01]  /*de00*/  ISETP.NE.AND P0, PT, R14, RZ, PT ;  /* 0x000000ff0e00720c */ /* 0x004fe20003f05270 */
[----:B------:R-:W-:-:S12]  /*de10*/  BSSY B0, `(.L_x_2302) ;  /* 0x0000026000007945 */ /* 0x000fd80003800000 */
[----:B------:R-:W-:Y:S05]  /*de20*/  @P0 BRA `(.L_x_2303) ;  /* 0x0000000000900947 */ /* 0x000fea0003800000 */
[----:B------:R-:W-:-:S03]  /*de30*/  UMOV UR4, 0xffffffff ;  /* 0xffffffff00047882 */ /* 0x000fc60000000000 */
[----:B------:R-:W-:Y:S05]  /*de40*/  BRA.DIV UR4, `(.L_x_2304) ;  /* 0x00000032045c7947 */ /* 0x000fea000b800000 */
[----:B------:R-:W-:-:S13]  /*de50*/  ELECT P6, URZ, PT ;  /* 0x00000000003f782f */ /* 0x000fda00038c0000 */
.L_x_2402:
        /* <DEDUP_REMOVED lines=8> */
.L_x_2305:
[C---:B------:R-:W-:Y:S01]  /*dee0*/  LEA R5, R23.reuse, R4, 0x3 ;  /* 0x0000000417057211 */ /* 0x040fe200078e18ff */
[----:B------:R-:W-:Y:S01]  /*def0*/  VIADD R23, R23, 0x1 ;  /* 0x0000000117177836 */ /* 0x000fe20000000000 */
[----:B------:R-:W-:-:S04]  /*df00*/  SHF.L.U32 R0, R26, 0x1f, RZ ;  /* 0x0000001f1a007819 */ /* 0x000fc800000006ff */
[----:B------:R-:W1:Y:S01]  /*df10*/  SYNCS.PHASECHK.TRANS64.TRYWAIT P1, [R5+URZ+0x2a840], R0 ;  /* 0x02a84000050075a7 */ /* 0x000e62000802017f */
[----:B------:R-:W-:-:S04]  /*df20*/  ISETP.NE.AND P2, PT, R23, 0x2, PT ;  /* 0x000000021700780c */ /* 0x000fc80003f45270 */
[----:B------:R-:W-:Y:S01]  /*df30*/  SEL R3, RZ, 0x1, P2 ;  /* 0x00000001ff037807 */ /* 0x000fe20001000000 */
[----:B-1----:R-:W-:Y:S08]  /*df40*/  @!P1 BRA `(.L_x_2306) ;  /* 0x00000030003c9947 */ /* 0x002ff00003800000 */
.L_x_2403:
[----:B------:R-:W-:Y:S02]  /*df50*/  SEL R23, R23, RZ, P2 ;  /* 0x000000ff17177207 */ /* 0x000fe40001000000 */
[----:B------:R-:W-:Y:S01]  /*df60*/  LOP3.LUT R2, R26, R3, RZ, 0x3c, !PT ;  /* 0x000000031a027212 */ /* 0x000fe200078e3cff */
[----:B------:R-:W-:Y:S06]  /*df70*/  @!P0 BRA `(.L_x_2307) ;  /* 0x0000000000048947 */ /* 0x000fec0003800000 */
[----:B------:R-:W-:Y:S01]  /*df80*/  BPT.TRAP 0x1 ;  /* 0x000000040000795c */ /* 0x000fe20000300000 */
.L_x_2307:
[----:B------:R-:W-:Y:S01]  /*df90*/  IMAD R23, R23, 0x8, R4 ;  /* 0x0000000817177824 */ /* 0x000fe200078e0204 */
[----:B------:R-:W-:-:S04]  /*dfa0*/  SHF.L.U32 R2, R2, 0x1f, RZ ;  /* 0x0000001f02027819 */ /* 0x000fc800000006ff */
[----:B------:R-:W2:Y:S02]  /*dfb0*/  SYNCS.PHASECHK.TRANS64.TRYWAIT P1, [R23+URZ+0x2a840], R2 ;  /* 0x02a84002170075a7 */ /* 0x000ea4000802017f */
[----:B--2---:R-:W-:Y:S05]  /*dfc0*/  @!P1 BRA `(.L_x_2308) ;  /* 0x0000003000309947 */ /* 0x004fea0003800000 */
.L_x_2404:
[----:B------:R-:W-:Y:S05]  /*dfd0*/  @!P0 BRA `(.L_x_2309) ;  /* 0x0000000000048947 */ /* 0x000fea0003800000 */
[----:B------:R-:W-:Y:S01]  /*dfe0*/  BPT.TRAP 0x1 ;  /* 0x000000040000795c */ /* 0x000fe20000300000 */
.L_x_2309:
[----:B------:R-:W3:Y:S02]  /*dff0*/  SYNCS.PHASECHK.TRANS64.TRYWAIT P1, [R5+URZ+0x2a860], R0 ;  /* 0x02a86000050075a7 */ /* 0x000ee4000802017f */
[----:B---3--:R-:W-:Y:S05]  /*e000*/  @!P1 BRA `(.L_x_2310) ;  /* 0x0000003000349947 */ /* 0x008fea0003800000 */
.L_x_2405:
[----:B------:R-:W-:Y:S05]  /*e010*/  @!P0 BRA `(.L_x_2311) ;  /* 0x0000000000048947 */ /* 0x000fea0003800000 */
[----:B------:R-:W-:Y:S01]  /*e020*/  BPT.TRAP 0x1 ;  /* 0x000000040000795c */ /* 0x000fe20000300000 */
.L_x_2311:
[----:B----4-:R4:W0:Y:S02]  /*e030*/  SYNCS.PHASECHK.TRANS64.TRYWAIT P0, [R23+URZ+0x2a860], R2 ;  /* 0x02a86002170075a7 */ /* 0x010824000800017f */
[----:B0-----:R-:W-:Y:S05]  /*e040*/  @!P0 NANOSLEEP.SYNCS 0x989680 ;  /* 0x009896800000895d */ /* 0x001fea0003900000 */
[----:B------:R-:W0:Y:S02]  /*e050*/  @!P0 SYNCS.PHASECHK.TRANS64 P0, [R23+URZ+0x2a860], R2 ;  /* 0x02a86002170085a7 */ /* 0x000e24000800007f */
[----:B0-----:R-:W-:Y:S05]  /*e060*/  @!P0 BRA `(.L_x_2311) ;  /* 0xfffffffc00f08947 */ /* 0x001fea000383ffff */
.L_x_2303:
[----:B------:R-:W-:Y:S05]  /*e070*/  BSYNC B0 ;  /* 0x0000000000007941 */ /* 0x000fea0003800000 */
.L_x_2302:
[----:B------:R-:W-:Y:S05]  /*e080*/  EXIT ;  /* 0x000000000000794d */ /* 0x000fea0003800000 */
.L_x_2196:
[----:B0-----:R-:W-:-:S04]  /*e090*/  IMAD.U32 R3, RZ, RZ, UR39 ;  /* 0x00000027ff037e24 */ /* 0x001fc8000f8e00ff */
[----:B------:R0:W1:Y:S03]  /*e0a0*/  SYNCS.PHASECHK.TRANS64.TRYWAIT P1, [R3+URZ+0x2a800], R0 ;  /* 0x02a80000030075a7 */ /* 0x000066000802017f */
[----:B-1----:R-:W-:Y:S05]  /*e0b0*/  @!P1 NANOSLEEP.SYNCS 0x989680 ;  /* 0x009896800000995d */ /* 0x002fea0003900000 */
[----:B------:R-:W1:Y:S02]  /*e0c0*/  @!P1 SYNCS.PHASECHK.TRANS64 P1, [R3+URZ+0x2a800], R0 ;  /* 0x02a80000030095a7 */ /* 0x000e64000802007f */
[----:B-1----:R-:W-:Y:S05]  /*e0d0*/  @!P1 BRA `(.L_x_2196) ;  /* 0xfffffffc00ec9947 */ /* 0x002fea000383ffff */
[----:B------:R-:W-:Y:S05]  /*e0e0*/  BRA `(.L_x_2312) ;  /* 0xffffff34005c7947 */ /* 0x000fea000383ffff */
.L_x_2200:
[----:B-1----:R1:W2:Y:S02]  /*e0f0*/  SYNCS.PHASECHK.TRANS64.TRYWAIT P1, [R0+URZ+0x2a830], R3 ;  /* 0x02a83003000075a7 */ /* 0x0022a4000802017f */
[----:B--2---:R-:W-:Y:S05]  /*e100*/  @!P1 NANOSLEEP.SYNCS 0x989680 ;  /* 0x009896800000995d */ /* 0x004fea0003900000 */
[----:B------:R-:W2:Y:S02]  /*e110*/  @!P1 SYNCS.PHASECHK.TRANS64 P1, [R0+URZ+0x2a830], R3 ;  /* 0x02a83003000095a7 */ /* 0x000ea4000802007f */
[----:B--2---:R-:W-:Y:S05]  /*e120*/  @!P1 BRA `(.L_x_2200) ;  /* 0xfffffffc00f09947 */ /* 0x004fea000383ffff */
[----:B------:R-:W-:Y:S05]  /*e130*/  BRA `(.L_x_2199) ;  /* 0xffffff3400787947 */ /* 0x000fea000383ffff */
.L_x_2206:
[----:B-1----:R-:W-:-:S04]  /*e140*/  IMAD.U32 R3, RZ, RZ, UR6 ;  /* 0x00000006ff037e24 */ /* 0x002fc8000f8e00ff */
[----:B------:R1:W2:Y:S03]  /*e150*/  SYNCS.PHASECHK.TRANS64.TRYWAIT P1, [R3+URZ+0x2a830], R2 ;  /* 0x02a83002030075a7 */ /* 0x0002a6000802017f */
[----:B--2---:R-:W-:Y:S05]  /*e160*/  @!P1 NANOSLEEP.SYNCS 0x989680 ;  /* 0x009896800000995d */ /* 0x004fea0003900000 */
[----:B------:R-:W2:Y:S02]  /*e170*/  @!P1 SYNCS.PHASECHK.TRANS64 P1, [R3+URZ+0x2a830], R2 ;  /* 0x02a83002030095a7 */ /* 0x000ea4000802007f */
[----:B--2---:R-:W-:Y:S05]  /*e180*/  @!P1 BRA `(.L_x_2206) ;  /* 0xfffffffc00ec9947 */ /* 0x004fea000383ffff */
[----:B------:R-:W-:Y:S05]  /*e190*/  BRA `(.L_x_2205) ;  /* 0xffffff5400787947 */ /* 0x000fea000383ffff */
.L_x_2210:
[----:B-1----:R-:W-:-:S04]  /*e1a0*/  IMAD.U32 R3, RZ, RZ, UR5 ;  /* 0x00000005ff037e24 */ /* 0x002fc8000f8e00ff */
[----:B------:R1:W3:Y:S03]  /*e1b0*/  SYNCS.PHASECHK.TRANS64.TRYWAIT P1, [R3+URZ+0x2a850], R0 ;  /* 0x02a85000030075a7 */ /* 0x0002e6000802017f */
[----:B---3--:R-:W-:Y:S05]  /*e1c0*/  @!P1 NANOSLEEP.SYNCS 0x989680 ;  /* 0x009896800000995d */ /* 0x008fea0003900000 */
[----:B------:R-:W3:Y:S02]  /*e1d0*/  @!P1 SYNCS.PHASECHK.TRANS64 P1, [R3+URZ+0x2a850], R0 ;  /* 0x02a85000030095a7 */ /* 0x000ee4000802007f */
[----:B---3--:R-:W-:Y:S05]  /*e1e0*/  @!P1 BRA `(.L_x_2210) ;  /* 0xfffffffc00ec9947 */ /* 0x008fea000383ffff */
[----:B------:R-:W-:Y:S05]  /*e1f0*/  BRA `(.L_x_2209) ;  /* 0xffffff5c00907947 */ /* 0x000fea000383ffff */
.L_x_2218:
[----:B-1----:R-:W-:-:S04]  /*e200*/  MOV R3, UR5 ;  /* 0x0000000500037c02 */ /* 0x002fc80008000f00 */
[----:B------:R1:W2:Y:S03]  /*e210*/  SYNCS.PHASECHK.TRANS64.TRYWAIT P1, [R3+URZ+0x2a830], R2 ;  /* 0x02a83002030075a7 */ /* 0x0002a6000802017f */
[----:B--2---:R-:W-:Y:S05]  /*e220*/  @!P1 NANOSLEEP.SYNCS 0x989680 ;  /* 0x009896800000995d */ /* 0x004fea0003900000 */
[----:B------:R-:W2:Y:S02]  /*e230*/  @!P1 SYNCS.PHASECHK.TRANS64 P1, [R3+URZ+0x2a830], R2 ;  /* 0x02a83002030095a7 */ /* 0x000ea4000802007f */
[----:B--2---:R-:W-:Y:S05]  /*e240*/  @!P1 BRA `(.L_x_2218) ;  /* 0xfffffffc00ec9947 */ /* 0x004fea000383ffff */
[----:B------:R-:W-:Y:S05]  /*e250*/  BRA `(.L_x_2217) ;  /* 0xffffff78002c7947 */ /* 0x000fea000383ffff */
.L_x_2222:
[----:B-1----:R-:W-:-:S04]  /*e260*/  IMAD.U32 R3, RZ, RZ, UR5 ;  /* 0x00000005ff037e24 */ /* 0x002fc8000f8e00ff */
[----:B------:R1:W3:Y:S03]  /*e270*/  SYNCS.PHASECHK.TRANS64.TRYWAIT P1, [R3+URZ+0x2a850], R0 ;  /* 0x02a85000030075a7 */ /* 0x0002e6000802017f */
[----:B---3--:R-:W-:Y:S05]  /*e280*/  @!P1 NANOSLEEP.SYNCS 0x989680 ;  /* 0x009896800000995d */ /* 0x008fea0003900000 */
[----:B------:R-:W3:Y:S02]  /*e290*/  @!P1 SYNCS.PHASECHK.TRANS64 P1, [R3+URZ+0x2a850], R0 ;  /* 0x02a85000030095a7 */ /* 0x000ee4000802007f */
[----:B---3--:R-:W-:Y:S05]  /*e2a0*/  @!P1 BRA `(.L_x_2222) ;  /* 0xfffffffc00ec9947 */ /* 0x008fea000383ffff */
[----:B------:R-:W-:Y:S05]  /*e2b0*/  BRA `(.L_x_2221) ;  /* 0xffffff8000447947 */ /* 0x000fea000383ffff */
.L_x_2229:
[----:B-1----:R-:W-:-:S04]  /*e2c0*/  IMAD.U32 R7, RZ, RZ, UR5 ;  /* 0x00000005ff077e24 */ /* 0x002fc8000f8e00ff */
[----:B------:R1:W2:Y:S03]  /*e2d0*/  SYNCS.PHASECHK.TRANS64.TRYWAIT P1, [R7+URZ+0x2a850], R0 ;  /* 0x02a85000070075a7 */ /* 0x0002a6000802017f */
[----:B--2---:R-:W-:Y:S05]  /*e2e0*/  @!P1 NANOSLEEP.SYNCS 0x989680 ;  /* 0x009896800000995d */ /* 0x004fea0003900000 */
[----:B------:R-:W2:Y:S02]  /*e2f0*/  @!P1 SYNCS.PHASECHK.TRANS64 P1, [R7+URZ+0x2a850], R0 ;  /* 0x02a85000070095a7 */ /* 0x000ea4000802007f */
[----:B--2---:R-:W-:Y:S05]  /*e300*/  @!P1 BRA `(.L_x_2229) ;  /* 0xfffffffc00ec9947 */ /* 0x004fea000383ffff */
[----:B------:R-:W-:Y:S05]  /*e310*/  BRA `(.L_x_2228) ;  /* 0xffffff9400f07947 */ /* 0x000fea000383ffff */
.L_x_2260:
[----:B------:R-:W2:Y:S01]  /*e320*/  S2R R18, SR_TID.X ;  /* 0x0000000000127919 */ /* 0x000ea20000002100 */
[----:B------:R-:W-:Y:S01]  /*e330*/  IMAD.MOV.U32 R12, RZ, RZ, RZ ;  /* 0x000000ffff0c7224 */ /* 0x000fe200078e00ff */
[----:B------:R-:W-:Y:S01]  /*e340*/  MOV R15, 0xffffffff ;  /* 0xffffffff000f7802 */ /* 0x000fe20000000f00 */
[----:B------:R-:W-:Y:S01]  /*e350*/  IMAD.MOV.U32 R11, RZ, RZ, 0x1f ;  /* 0x0000001fff0b7424 */ /* 0x000fe200078e00ff */
[----:B--2---:R-:W-:-:S04]  /*e360*/  SHF.R.U32.HI R18, RZ, 0x5, R18 ;  /* 0x00000005ff127819 */ /* 0x004fc80000011612 */
[----:B------:R-:W-:-:S05]  /*e370*/  LOP3.LUT R18, R18, 0x3, RZ, 0xc0, !PT ;  /* 0x0000000312127812 */ /* 0x000fca00078ec0ff */
[----:B------:R-:W-:-:S07]  /*e380*/  IMAD.MOV.U32 R13, RZ, RZ, R18 ;  /* 0x000000ffff0d7224 */ /* 0x000fce00078e0012 */
[----:B01---5:R-:W-:Y:S05]  /*e390*/  WARPSYNC.COLLECTIVE R15, `(.L_x_2313) ;  /* 0x000000000f087348 */ /* 0x023fea0003c00000 */
[----:B------:R2:W3:Y:S02]  /*e3a0*/  SHFL.IDX P6, R14, R13, R12, R11 ;  /* 0x0000000c0d0e7389 */ /* 0x0004e400000c000b */
[----:B0123-5:R-:W-:Y:S01]  /*e3b0*/  ENDCOLLECTIVE ;  /* 0x000000000000791b */ /* 0x02ffe20003800000 */
.L_x_2313:
[----:B------:R-:W-:Y:S05]  /*e3c0*/  BRA `(.L_x_2314) ;  /* 0xffffffc800b47947 */ /* 0x000fea000383ffff */
.L_x_2263:
[----:B0-----:R0:W1:Y:S02]  /*e3d0*/  SYNCS.PHASECHK.TRANS64.TRYWAIT P0, [R0+URZ+0x2a840], R3 ;  /* 0x02a84003000075a7 */ /* 0x001064000800017f */
[----:B-1----:R-:W-:Y:S05]  /*e3e0*/  @!P0 NANOSLEEP.SYNCS 0x989680 ;  /* 0x009896800000895d */ /* 0x002fea0003900000 */
[----:B------:R-:W1:Y:S02]  /*e3f0*/  @!P0 SYNCS.PHASECHK.TRANS64 P0, [R0+URZ+0x2a840], R3 ;  /* 0x02a84003000085a7 */ /* 0x000e64000800007f */
[----:B-1----:R-:W-:Y:S05]  /*e400*/  @!P0 BRA `(.L_x_2263) ;  /* 0xfffffffc00f08947 */ /* 0x002fea000383ffff */
[----:B------:R-:W-:Y:S05]  /*e410*/  BRA `(.L_x_2315) ;  /* 0xffffffcc00b87947 */ /* 0x000fea000383ffff */
.L_x_2264:
        /* <DEDUP_REMOVED lines=8> */
.L_x_2317:
[----:B------:R-:W-:Y:S05]  /*e4a0*/  BSYNC B0 ;  /* 0x0000000000007941 */ /* 0x000fea0003800000 */
.L_x_2316:
[----:B------:R-:W-:Y:S01]  /*e4b0*/  MOV R13, R4 ;  /* 0x00000004000d7202 */ /* 0x000fe20000000f00 */
        /* <DEDUP_REMOVED lines=8> */
.L_x_2318:
[----:B------:R-:W-:Y:S02]  /*e540*/  IMAD.MOV.U32 R13, RZ, RZ, R6 ;  /* 0x000000ffff0d7224 */ /* 0x000fe400078e0006 */
[----:B------:R-:W-:Y:S01]  /*e550*/  IMAD.MOV.U32 R12, RZ, RZ, 0x1 ;  /* 0x00000001ff0c7424 */ /* 0x000fe200078e00ff */
[----:B------:R-:W-:-:S05]  /*e560*/  @P0 LEA R14, P1, R37, R14, 0x1 ;  /* 0x0000000e250e0211 */ /* 0x000fca00078208ff */
[----:B------:R-:W-:Y:S01]  /*e570*/  @P0 IMAD.X R3, RZ, RZ, R2, P1 ;  /* 0x000000ffff030224 */ /* 0x000fe200008e0602 */
[----:B------:R-:W-:-:S07]  /*e580*/  @P0 MOV R2, R14 ;  /* 0x0000000e00020202 */ /* 0x000fce0000000f00 */
[----:B------:R-:W-:Y:S05]  /*e590*/  WARPSYNC.COLLECTIVE R15, `(.L_x_2319) ;  /* 0x000000000f087348 */ /* 0x000fea0003c00000 */
[----:B------:R0:W1:Y:S02]  /*e5a0*/  SHFL.IDX P6, R14, R13, R12, R11 ;  /* 0x0000000c0d0e7389 */ /* 0x00006400000c000b */
[----:B01----:R-:W-:Y:S01]  /*e5b0*/  ENDCOLLECTIVE ;  /* 0x000000000000791b */ /* 0x003fe20003800000 */
.L_x_2319:
        /* <DEDUP_REMOVED lines=12> */
.L_x_2320:
[----:B------:R-:W-:Y:S01]  /*e680*/  @P0 LEA R25, R5, R17, 0x1 ;  /* 0x0000001105190211 */ /* 0x000fe200078e08ff */
[----:B------:R-:W-:Y:S02]  /*e690*/  IMAD.MOV.U32 R13, RZ, RZ, R6 ;  /* 0x000000ffff0d7224 */ /* 0x000fe400078e0006 */
[----:B------:R-:W-:Y:S01]  /*e6a0*/  IMAD.MOV.U32 R12, RZ, RZ, 0x2 ;  /* 0x00000002ff0c7424 */ /* 0x000fe200078e00ff */
[----:B------:R-:W-:-:S05]  /*e6b0*/  @P0 LEA R14, P1, R37, R14, 0x1 ;  /* 0x0000000e250e0211 */ /* 0x000fca00078208ff */
[----:B------:R-:W-:-:S08]  /*e6c0*/  @P0 IMAD.MOV.U32 R2, RZ, RZ, R14 ;  /* 0x000000ffff020224 */ /* 0x000fd000078e000e */
[----:B------:R-:W-:Y:S05]  /*e6d0*/  WARPSYNC.COLLECTIVE R15, `(.L_x_2321) ;  /* 0x000000000f087348 */ /* 0x000fea0003c00000 */
[----:B------:R0:W1:Y:S02]  /*e6e0*/  SHFL.IDX P6, R14, R13, R12, R11 ;  /* 0x0000000c0d0e7389 */ /* 0x00006400000c000b */
[----:B01----:R-:W-:Y:S01]  /*e6f0*/  ENDCOLLECTIVE ;  /* 0x000000000000791b */ /* 0x003fe20003800000 */
.L_x_2321:
[----:B------:R-:W-:-:S04]  /*e700*/  @P0 IMAD.X R21, RZ, RZ, R8, P1 ;  /* 0x000000ffff150224 */ /* 0x000fc800008e0608 */
[----:B------:R-:W-:-:S05]  /*e710*/  @P0 IMAD.MOV.U32 R3, RZ, RZ, R21 ;  /* 0x000000ffff030224 */ /* 0x000fca00078e0015 */
        /* <DEDUP_REMOVED lines=12> */
.L_x_2322:
[----:B------:R-:W-:Y:S02]  /*e7e0*/  @P0 IMAD R21, R5, 0x2, R17 ;  /* 0x0000000205150824 */ /* 0x000fe400078e0211 */
[----:B------:R-:W-:Y:S01]  /*e7f0*/  IMAD.MOV.U32 R13, RZ, RZ, R6 ;  /* 0x000000ffff0d7224 */ /* 0x000fe200078e0006 */
[----:B------:R-:W-:Y:S02]  /*e800*/  MOV R12, 0x3 ;  /* 0x00000003000c7802 */ /* 0x000fe40000000f00 */
[----:B------:R-:W-:-:S05]  /*e810*/  @P0 LEA R14, P1, R37, R14, 0x1 ;  /* 0x0000000e250e0211 */ /* 0x000fca00078208ff */
[----:B------:R-:W-:-:S08]  /*e820*/  @P0 IMAD.MOV.U32 R2, RZ, RZ, R14 ;  /* 0x000000ffff020224 */ /* 0x000fd000078e000e */
[----:B------:R-:W-:Y:S05]  /*e830*/  WARPSYNC.COLLECTIVE R15, `(.L_x_2323) ;  /* 0x000000000f087348 */ /* 0x000fea0003c00000 */
[----:B------:R0:W1:Y:S02]  /*e840*/  SHFL.IDX P6, R14, R13, R12, R11 ;  /* 0x0000000c0d0e7389 */ /* 0x00006400000c000b */
[----:B01----:R-:W-:Y:S01]  /*e850*/  ENDCOLLECTIVE ;  /* 0x000000000000791b */ /* 0x003fe20003800000 */
.L_x_2323:
        /* <DEDUP_REMOVED lines=14> */
.L_x_2324:
        /* <DEDUP_REMOVED lines=8> */
.L_x_2325:
[----:B------:R-:W-:-:S05]  /*e9c0*/  @P0 IMAD.X R9, RZ, RZ, R8, P1 ;  /* 0x000000ffff090224 */ /* 0x000fca00008e0608 */
[----:B------:R-:W-:-:S05]  /*e9d0*/  @P0 MOV R3, R9 ;  /* 0x0000000900030202 */ /* 0x000fca0000000f00 */
        /* <DEDUP_REMOVED lines=12> */
.L_x_2326:
        /* <DEDUP_REMOVED lines=8> */
.L_x_2327:
        /* <DEDUP_REMOVED lines=9> */
[----:B------:R-:W-:-:S07]  /*ebb0*/  IMAD.MOV.U32 R8, RZ, RZ, R14 ;  /* 0x000000ffff087224 */ /* 0x000fce00078e000e */
[----:B0-----:R-:W-:Y:S05]  /*ebc0*/  WARPSYNC.COLLECTIVE R15, `(.L_x_2328) ;  /* 0x000000000f087348 */ /* 0x001fea0003c00000 */
[----:B------:R1:W2:Y:S02]  /*ebd0*/  SHFL.IDX P6, R14, R13, R12, R11 ;  /* 0x0000000c0d0e7389 */ /* 0x0002a400000c000b */
[----:B012---:R-:W-:Y:S01]  /*ebe0*/  ENDCOLLECTIVE ;  /* 0x000000000000791b */ /* 0x007fe20003800000 */
.L_x_2328:
[----:B------:R-:W-:Y:S05]  /*ebf0*/  BRA `(.L_x_2329) ;  /* 0xffffffcc00107947 */ /* 0x000fea000383ffff */
.L_x_2269:
[----:B------:R-:W-:Y:S02]  /*ec00*/  IMAD.MOV.U32 R13, RZ, RZ, R5 ;  /* 0x000000ffff0d7224 */ /* 0x000fe400078e0005 */
[----:B------:R-:W-:Y:S02]  /*ec10*/  IMAD.MOV.U32 R12, RZ, RZ, RZ ;  /* 0x000000ffff0c7224 */ /* 0x000fe400078e00ff */
[----:B------:R-:W-:Y:S02]  /*ec20*/  IMAD.MOV.U32 R11, RZ, RZ, 0x181f ;  /* 0x0000181fff0b7424 */ /* 0x000fe400078e00ff */
[----:B------:R-:W-:Y:S02]  /*ec30*/  IMAD.MOV.U32 R15, RZ, RZ, -0x1 ;  /* 0xffffffffff0f7424 */ /* 0x000fe400078e00ff */
[----:B------:R-:W-:-:S07]  /*ec40*/  IMAD.U32 R3, RZ, RZ, UR44 ;  /* 0x0000002cff037e24 */ /* 0x000fce000f8e00ff */
[----:B------:R-:W-:Y:S05]  /*ec50*/  WARPSYNC.COLLECTIVE R15, `(.L_x_2330) ;  /* 0x000000000f087348 */ /* 0x000fea0003c00000 */
[----:B------:R0:W1:Y:S02]  /*ec60*/  SHFL.IDX P6, R14, R13, R12, R11 ;  /* 0x0000000c0d0e7389 */ /* 0x00006400000c000b */
[----:B01----:R-:W-:Y:S01]  /*ec70*/  ENDCOLLECTIVE ;  /* 0x000000000000791b */ /* 0x003fe20003800000 */
.L_x_2330:
[----:B------:R-:W-:-:S04]  /*ec80*/  IMAD R4, R3, 0x80, R36 ;  /* 0x0000008003047824 */ /* 0x000fc800078e0224 */
[C---:B------:R-:W-:Y:S01]  /*ec90*/  VIADD R6, R4.reuse, 0x10 ;  /* 0x0000001004067836 */ /* 0x040fe20000000000 */
[----:B------:R-:W-:Y:S02]  /*eca0*/  ISETP.GE.AND P0, PT, R4, UR39, PT ;  /* 0x0000002704007c0c */ /* 0x000fe4000bf06270 */
[----:B------:R-:W-:Y:S01]  /*ecb0*/  MOV R13, R0 ;  /* 0x00000000000d7202 */ /* 0x000fe20000000f00 */
[----:B------:R-:W-:-:S10]  /*ecc0*/  IMAD.MOV.U32 R2, RZ, RZ, R14 ;  /* 0x000000ffff027224 */ /* 0x000fd400078e000e */
[----:B------:R-:W-:Y:S05]  /*ecd0*/  WARPSYNC.COLLECTIVE R15, `(.L_x_2331) ;  /* 0x000000000f087348 */ /* 0x000fea0003c00000 */
[----:B------:R0:W1:Y:S02]  /*ece0*/  SHFL.IDX P6, R14, R13, R12, R11 ;  /* 0x0000000c0d0e7389 */ /* 0x00006400000c000b */
[----:B01----:R-:W-:Y:S01]  /*ecf0*/  ENDCOLLECTIVE ;  /* 0x000000000000791b */ /* 0x003fe20003800000 */
.L_x_2331:
[----:B------:R-:W-:Y:S01]  /*ed00*/  MOV R13, R5 ;  /* 0x00000005000d7202 */ /* 0x000fe20000000f00 */
[----:B------:R-:W-:Y:S01]  /*ed10*/  IMAD.MOV.U32 R12, RZ, RZ, 0x1 ;  /* 0x00000001ff0c7424 */ /* 0x000fe200078e00ff */
[----:B------:R-:W-:-:S05]  /*ed20*/  @!P0 LEA R14, P1, R37, R14, 0x1 ;  /* 0x0000000e250e8211 */ /* 0x000fca00078208ff */
[----:B------:R-:W-:Y:S02]  /*ed30*/  @!P0 IMAD.X R3, RZ, RZ, R2, P1 ;  /* 0x000000ffff038224 */ /* 0x000fe400008e0602 */
[----:B------:R-:W-:-:S07]  /*ed40*/  @!P0 IMAD.MOV.U32 R2, RZ, RZ, R14 ;  /* 0x000000ffff028224 */ /* 0x000fce00078e000e */
[----:B------:R-:W-:Y:S05]  /*ed50*/  WARPSYNC.COLLECTIVE R15, `(.L_x_2332) ;  /* 0x000000000f087348 */ /* 0x000fea0003c00000 */
[----:B------:R0:W1:Y:S02]  /*ed60*/  SHFL.IDX P6, R14, R13, R12, R11 ;  /* 0x0000000c0d0e7389 */ /* 0x00006400000c000b */
[----:B01----:R-:W-:Y:S01]  /*ed70*/  ENDCOLLECTIVE ;  /* 0x000000000000791b */ /* 0x003fe20003800000 */
.L_x_2332:
        /* <DEDUP_REMOVED lines=12> */
.L_x_2333:
[----:B------:R-:W-:Y:S02]  /*ee40*/  IMAD.MOV.U32 R13, RZ, RZ, R5 ;  /* 0x000000ffff0d7224 */ /* 0x000fe400078e0005 */
[----:B------:R-:W-:Y:S01]  /*ee50*/  IMAD.MOV.U32 R12, RZ, RZ, 0x2 ;  /* 0x00000002ff0c7424 */ /* 0x000fe200078e00ff */
[----:B------:R-:W-:-:S05]  /*ee60*/  @!P0 LEA R14, P1, R37, R14, 0x1 ;  /* 0x0000000e250e8211 */ /* 0x000fca00078208ff */
[----:B------:R-:W-:-:S08]  /*ee70*/  @!P0 IMAD.MOV.U32 R2, RZ, RZ, R14 ;  /* 0x000000ffff028224 */ /* 0x000fd000078e000e */
[----:B------:R-:W-:Y:S05]  /*ee80*/  WARPSYNC.COLLECTIVE R15, `(.L_x_2334) ;  /* 0x000000000f087348 */ /* 0x000fea0003c00000 */
[----:B------:R0:W1:Y:S02]  /*ee90*/  SHFL.IDX P6, R14, R13, R12, R11 ;  /* 0x0000000c0d0e7389 */ /* 0x00006400000c000b */
[----:B01----:R-:W-:Y:S01]  /*eea0*/  ENDCOLLECTIVE ;  /* 0x000000000000791b */ /* 0x003fe20003800000 */
.L_x_2334:
        /* <DEDUP_REMOVED lines=15> */
.L_x_2335:
[----:B------:R-:W-:Y:S02]  /*efa0*/  IMAD.MOV.U32 R13, RZ, RZ, R5 ;  /* 0x000000ffff0d7224 */ /* 0x000fe400078e0005 */
[----:B------:R-:W-:Y:S01]  /*efb0*/  IMAD.MOV.U32 R12, RZ, RZ, 0x3 ;  /* 0x00000003ff0c7424 */ /* 0x000fe200078e00ff */
[----:B------:R-:W-:-:S04]  /*efc0*/  @!P0 LEA R14, P1, R37, R14, 0x1 ;  /* 0x0000000e250e8211 */ /* 0x000fc800078208ff */
[----:B------:R-:W-:Y:S01]  /*efd0*/  @!P0 IADD3.X R7, RZ, R6, RZ, P1, !PT ;  /* 0x00000006ff078210 */ /* 0x000fe20000ffe4ff */
[----:B------:R-:W-:-:S08]  /*efe0*/  @!P0 IMAD.MOV.U32 R2, RZ, RZ, R14 ;  /* 0x000000ffff028224 */ /* 0x000fd000078e000e */
[----:B------:R-:W-:Y:S05]  /*eff0*/  WARPSYNC.COLLECTIVE R15, `(.L_x_2336) ;  /* 0x000000000f087348 */ /* 0x000fea0003c00000 */
[----:B------:R0:W1:Y:S02]  /*f000*/  SHFL.IDX P6, R14, R13, R12, R11 ;  /* 0x0000000c0d0e7389 */ /* 0x00006400000c000b */
[----:B01----:R-:W-:Y:S01]  /*f010*/  ENDCOLLECTIVE ;  /* 0x000000000000791b */ /* 0x003fe20003800000 */
.L_x_2336:
[----:B------:R-:W-:Y:S02]  /*f020*/  VIADD R6, R4, 0x30 ;  /* 0x0000003004067836 */ /* 0x000fe40000000000 */
[----:B------:R-:W-:-:S05]  /*f030*/  @!P0 IMAD.MOV.U32 R3, RZ, RZ, R7 ;  /* 0x000000ffff038224 */ /* 0x000fca00078e0007 */
[----:B------:R-:W-:Y:S01]  /*f040*/  @!PT LDS RZ, [RZ] ;  /* 0x00000000fffff984 */ /* 0x000fe20000000800 */
[----:B------:R-:W-:Y:S01]  /*f050*/  @!PT LDS RZ, [RZ] ;  /* 0x00000000fffff984 */ /* 0x000fe20000000800 */
[----:B------:R-:W-:Y:S01]  /*f060*/  @!PT LDS RZ, [RZ] ;  /* 0x00000000fffff984 */ /* 0x000fe20000000800 */
[----:B------:R0:W-:Y:S04]  /*f070*/  @!P0 LDGSTS.E.BYPASS.LTC128B.128 [R31+0xd400], desc[UR36][R2.64], !P3 ;  /* 0x0d400000021f8fae */ /* 0x0001e8000d901d64 */
[----:B------:R0:W-:Y:S01]  /*f080*/  @!P0 LDGSTS.E.BYPASS.LTC128B.128 [R31+0x11400], desc[UR36][R2.64+0x80], !P4 ;  /* 0x11400080021f8fae */ /* 0x0001e2000e101d64 */
[----:B------:R-:W-:-:S03]  /*f090*/  IMAD.MOV.U32 R13, RZ, RZ, R0 ;  /* 0x000000ffff0d7224 */ /* 0x000fc600078e0000 */
[----:B------:R0:W-:Y:S01]  /*f0a0*/  @!P0 LDGSTS.E.BYPASS.LTC128B.128 [R31+0x15400], desc[UR36][R2.64+0x100], !P5 ;  /* 0x15400100021f8fae */ /* 0x0001e2000e901d64 */
[----:B------:R-:W-:Y:S02]  /*f0b0*/  ISETP.GE.AND P0, PT, R6, UR39, PT ;  /* 0x0000002706007c0c */ /* 0x000fe4000bf06270 */
[----:B------:R-:W-:-:S11]  /*f0c0*/  MOV R6, R14 ;  /* 0x0000000e00067202 */ /* 0x000fd60000000f00 */
[----:B0-----:R-:W-:Y:S05]  /*f0d0*/  WARPSYNC.COLLECTIVE R15, `(.L_x_2337) ;  /* 0x000000000f087348 */ /* 0x001fea0003c00000 */
[----:B------:R1:W2:Y:S02]  /*f0e0*/  SHFL.IDX P6, R14, R13, R12, R11 ;  /* 0x0000000c0d0e7389 */ /* 0x0002a400000c000b */
[----:B012---:R-:W-:Y:S01]  /*f0f0*/  ENDCOLLECTIVE ;  /* 0x000000000000791b */ /* 0x007fe20003800000 */
.L_x_2337:
[----:B------:R-:W-:Y:S01]  /*f100*/  MOV R13, R5 ;  /* 0x00000005000d7202 */ /* 0x000fe20000000f00 */
[----:B------:R-:W-:Y:S01]  /*f110*/  IMAD.MOV.U32 R12, RZ, RZ, 0x4 ;  /* 0x00000004ff0c7424 */ /* 0x000fe200078e00ff */
[----:B------:R-:W-:-:S05]  /*f120*/  @!P0 LEA R14, P1, R37, R14, 0x1 ;  /* 0x0000000e250e8211 */ /* 0x000fca00078208ff */
[----:B------:R-:W-:-:S08]  /*f130*/  @!P0 IMAD.MOV.U32 R2, RZ, RZ, R14 ;  /* 0x000000ffff028224 */ /* 0x000fd000078e000e */
[----:B------:R-:W-:Y:S05]  /*f140*/  WARPSYNC.COLLECTIVE R15, `(.L_x_2338) ;  /* 0x000000000f087348 */ /* 0x000fea0003c00000 */
[----:B------:R0:W1:Y:S02]  /*f150*/  SHFL.IDX P6, R14, R13, R12, R11 ;  /* 0x0000000c0d0e7389 */ /* 0x00006400000c000b */
[----:B01----:R-:W-:Y:S01]  /*f160*/  ENDCOLLECTIVE ;  /* 0x000000000000791b */ /* 0x003fe20003800000 */
.L_x_2338:
        /* <DEDUP_REMOVED lines=15> */
.L_x_2339:
[----:B------:R-:W-:Y:S02]  /*f260*/  IMAD.MOV.U32 R13, RZ, RZ, R5 ;  /* 0x000000ffff0d7224 */ /* 0x000fe400078e0005 */
[----:B------:R-:W-:Y:S01]  /*f270*/  IMAD.MOV.U32 R12, RZ, RZ, 0x5 ;  /* 0x00000005ff0c7424 */ /* 0x000fe200078e00ff */
[----:B------:R-:W-:-:S05]  /*f280*/  @!P0 LEA R14, P1, R37, R14, 0x1 ;  /* 0x0000000e250e8211 */ /* 0x000fca00078208ff */
[----:B------:R-:W-:-:S08]  /*f290*/  @!P0 IMAD.MOV.U32 R2, RZ, RZ, R14 ;  /* 0x000000ffff028224 */ /* 0x000fd000078e000e */
[----:B------:R-:W-:Y:S05]  /*f2a0*/  WARPSYNC.COLLECTIVE R15, `(.L_x_2340) ;  /* 0x000000000f087348 */ /* 0x000fea0003c00000 */
[----:B------:R0:W1:Y:S02]  /*f2b0*/  SHFL.IDX P6, R14, R13, R12, R11 ;  /* 0x0000000c0d0e7389 */ /* 0x00006400000c000b */
[----:B01----:R-:W-:Y:S01]  /*f2c0*/  ENDCOLLECTIVE ;  /* 0x000000000000791b */ /* 0x003fe20003800000 */
.L_x_2340:
        /* <DEDUP_REMOVED lines=15> */
.L_x_2341:
        /* <DEDUP_REMOVED lines=8> */
.L_x_2342:
        /* <DEDUP_REMOVED lines=14> */
.L_x_2343:
[----:B------:R-:W-:Y:S01]  /*f520*/  IMAD.MOV.U32 R13, RZ, RZ, R5 ;  /* 0x000000ffff0d7224 */ /* 0x000fe200078e0005 */
[----:B------:R-:W-:Y:S02]  /*f530*/  MOV R12, 0x7 ;  /* 0x00000007000c7802 */ /* 0x000fe40000000f00 */
[----:B------:R-:W-:-:S05]  /*f540*/  @!P0 LEA R14, P1, R37, R14, 0x1 ;  /* 0x0000000e250e8211 */ /* 0x000fca00078208ff */
[----:B------:R-:W-:-:S08]  /*f550*/  @!P0 IMAD.MOV.U32 R2, RZ, RZ, R14 ;  /* 0x000000ffff028224 */ /* 0x000fd000078e000e */
[----:B------:R-:W-:Y:S05]  /*f560*/  WARPSYNC.COLLECTIVE R15, `(.L_x_2344) ;  /* 0x000000000f087348 */ /* 0x000fea0003c00000 */
[----:B------:R0:W1:Y:S02]  /*f570*/  SHFL.IDX P6, R14, R13, R12, R11 ;  /* 0x0000000c0d0e7389 */ /* 0x00006400000c000b */
[----:B01----:R-:W-:Y:S01]  /*f580*/  ENDCOLLECTIVE ;  /* 0x000000000000791b */ /* 0x003fe20003800000 */
.L_x_2344:
        /* <DEDUP_REMOVED lines=13> */
.L_x_2345:
[----:B------:R-:W-:Y:S05]  /*f660*/  BRA `(.L_x_2346) ;  /* 0xffffffcc00347947 */ /* 0x000fea000383ffff */
.L_x_2272:
[----:B0-----:R0:W1:Y:S02]  /*f670*/  SYNCS.PHASECHK.TRANS64.TRYWAIT P0, [R17+URZ+0x2a820], R0 ;  /* 0x02a82000110075a7 */ /* 0x001064000800017f */
[----:B-1----:R-:W-:Y:S05]  /*f680*/  @!P0 NANOSLEEP.SYNCS 0x989680 ;  /* 0x009896800000895d */ /* 0x002fea0003900000 */
[----:B------:R-:W1:Y:S02]  /*f690*/  @!P0 SYNCS.PHASECHK.TRANS64 P0, [R17+URZ+0x2a820], R0 ;  /* 0x02a82000110085a7 */ /* 0x000e64000800007f */
[----:B-1----:R-:W-:Y:S05]  /*f6a0*/  @!P0 BRA `(.L_x_2272) ;  /* 0xfffffffc00f08947 */ /* 0x002fea000383ffff */
[----:B------:R-:W-:Y:S05]  /*f6b0*/  BRA `(.L_x_2347) ;  /* 0xffffffcc00987947 */ /* 0x000fea000383ffff */
.L_x_2276:
[----:B0-----:R0:W1:Y:S02]  /*f6c0*/  SYNCS.PHASECHK.TRANS64.TRYWAIT P0, [R6+URZ+0x2a840], R3 ;  /* 0x02a84003060075a7 */ /* 0x001064000800017f */
[----:B-1----:R-:W-:Y:S05]  /*f6d0*/  @!P0 NANOSLEEP.SYNCS 0x989680 ;  /* 0x009896800000895d */ /* 0x002fea0003900000 */
[----:B------:R-:W1:Y:S02]  /*f6e0*/  @!P0 SYNCS.PHASECHK.TRANS64 P0, [R6+URZ+0x2a840], R3 ;  /* 0x02a84003060085a7 */ /* 0x000e64000800007f */
[----:B-1----:R-:W-:Y:S05]  /*f6f0*/  @!P0 BRA `(.L_x_2276) ;  /* 0xfffffffc00f08947 */ /* 0x002fea000383ffff */
[----:B------:R-:W-:Y:S05]  /*f700*/  BRA `(.L_x_2348) ;  /* 0xffffffd000587947 */ /* 0x000fea000383ffff */
.L_x_2277:
        /* <DEDUP_REMOVED lines=8> */
.L_x_2350:
[----:B------:R-:W-:Y:S05]  /*f790*/  BSYNC B1 ;  /* 0x0000000000017941 */ /* 0x000fea0003800000 */
.L_x_2349:
[----:B------:R-:W-:Y:S01]  /*f7a0*/  IMAD.MOV.U32 R13, RZ, RZ, R7 ;  /* 0x000000ffff0d7224 */ /* 0x000fe200078e0007 */
[----:B------:R-:W-:Y:S01]  /*f7b0*/  SHF.L.U32 R5, R37, 0x1, RZ ;  /* 0x0000000125057819 */ /* 0x000fe200000006ff */
        /* <DEDUP_REMOVED lines=8> */
.L_x_2351:
[----:B------:R-:W-:Y:S02]  /*f840*/  IMAD.MOV.U32 R13, RZ, RZ, R10 ;  /* 0x000000ffff0d7224 */ /* 0x000fe400078e000a */
[----:B------:R-:W-:Y:S01]  /*f850*/  IMAD.MOV.U32 R12, RZ, RZ, 0x1 ;  /* 0x00000001ff0c7424 */ /* 0x000fe200078e00ff */
[----:B------:R-:W-:-:S13]  /*f860*/  IADD3 R2, P0, R14, R5, RZ ;  /* 0x000000050e027210 */ /* 0x000fda0007f1e0ff */
[----:B------:R-:W-:Y:S05]  /*f870*/  WARPSYNC.COLLECTIVE R15, `(.L_x_2352) ;  /* 0x000000000f087348 */ /* 0x000fea0003c00000 */
[----:B------:R0:W1:Y:S02]  /*f880*/  SHFL.IDX P6, R14, R13, R12, R11 ;  /* 0x0000000c0d0e7389 */ /* 0x00006400000c000b */
[----:B01----:R-:W-:Y:S01]  /*f890*/  ENDCOLLECTIVE ;  /* 0x000000000000791b */ /* 0x003fe20003800000 */
.L_x_2352:
[----:B------:R-:W-:-:S05]  /*f8a0*/  IMAD.X R3, RZ, RZ, R3, P0 ;  /* 0x000000ffff037224 */ /* 0x000fca00000e0603 */
        /* <DEDUP_REMOVED lines=11> */
.L_x_2353:
[----:B------:R-:W-:Y:S02]  /*f960*/  IMAD.MOV.U32 R13, RZ, RZ, R10 ;  /* 0x000000ffff0d7224 */ /* 0x000fe400078e000a */
[----:B------:R-:W-:Y:S01]  /*f970*/  IMAD.MOV.U32 R12, RZ, RZ, 0x2 ;  /* 0x00000002ff0c7424 */ /* 0x000fe200078e00ff */
[----:B------:R-:W-:-:S13]  /*f980*/  IADD3 R2, P0, R14, R5, RZ ;  /* 0x000000050e027210 */ /* 0x000fda0007f1e0ff */
[----:B------:R-:W-:Y:S05]  /*f990*/  WARPSYNC.COLLECTIVE R15, `(.L_x_2354) ;  /* 0x000000000f087348 */ /* 0x000fea0003c00000 */
[----:B------:R0:W1:Y:S02]  /*f9a0*/  SHFL.IDX P6, R14, R13, R12, R11 ;  /* 0x0000000c0d0e7389 */ /* 0x00006400000c000b */
[----:B01----:R-:W-:Y:S01]  /*f9b0*/  ENDCOLLECTIVE ;  /* 0x000000000000791b */ /* 0x003fe20003800000 */
.L_x_2354:
        /* <DEDUP_REMOVED lines=12> */
.L_x_2355:
[----:B------:R-:W-:Y:S02]  /*fa80*/  IMAD.MOV.U32 R13, RZ, RZ, R10 ;  /* 0x000000ffff0d7224 */ /* 0x000fe400078e000a */
[----:B------:R-:W-:Y:S01]  /*fa90*/  IMAD.MOV.U32 R12, RZ, RZ, 0x3 ;  /* 0x00000003ff0c7424 */ /* 0x000fe200078e00ff */
[----:B------:R-:W-:-:S13]  /*faa0*/  IADD3 R2, P0, R14, R5, RZ ;  /* 0x000000050e027210 */ /* 0x000fda0007f1e0ff */
[----:B------:R-:W-:Y:S05]  /*fab0*/  WARPSYNC.COLLECTIVE R15, `(.L_x_2356) ;  /* 0x000000000f087348 */ /* 0x000fea0003c00000 */
[----:B------:R0:W1:Y:S02]  /*fac0*/  SHFL.IDX P6, R14, R13, R12, R11 ;  /* 0x0000000c0d0e7389 */ /* 0x00006400000c000b */
[----:B01----:R-:W-:Y:S01]  /*fad0*/  ENDCOLLECTIVE ;  /* 0x000000000000791b */ /* 0x003fe20003800000 */
.L_x_2356:
[----:B------:R-:W-:-:S05]  /*fae0*/  IADD3.X R3, RZ, R35, RZ, P0, !PT ;  /* 0x00000023ff037210 */ /* 0x000fca00007fe4ff */
        /* <DEDUP_REMOVED lines=11> */
.L_x_2357:
[----:B------:R-:W-:Y:S01]  /*fba0*/  MOV R13, R10 ;  /* 0x0000000a000d7202 */ /* 0x000fe20000000f00 */
[----:B------:R-:W-:Y:S01]  /*fbb0*/  IMAD.MOV.U32 R12, RZ, RZ, 0x4 ;  /* 0x00000004ff0c7424 */ /* 0x000fe200078e00ff */
[----:B------:R-:W-:-:S13]  /*fbc0*/  IADD3 R2, P0, R14, R5, RZ ;  /* 0x000000050e027210 */ /* 0x000fda0007f1e0ff */
[----:B------:R-:W-:Y:S05]  /*fbd0*/  WARPSYNC.COLLECTIVE R15, `(.L_x_2358) ;  /* 0x000000000f087348 */ /* 0x000fea0003c00000 */
[----:B------:R0:W1:Y:S02]  /*fbe0*/  SHFL.IDX P6, R14, R13, R12, R11 ;  /* 0x0000000c0d0e7389 */ /* 0x00006400000c000b */
[----:B01----:R-:W-:Y:S01]  /*fbf0*/  ENDCOLLECTIVE ;  /* 0x000000000000791b */ /* 0x003fe20003800000 */
.L_x_2358:
        /* <DEDUP_REMOVED lines=12> */
.L_x_2359:
[----:B------:R-:W-:Y:S01]  /*fcc0*/  IMAD.MOV.U32 R13, RZ, RZ, R10 ;  /* 0x000000ffff0d7224 */ /* 0x000fe200078e000a */
[----:B------:R-:W-:Y:S02]  /*fcd0*/  MOV R12, 0x5 ;  /* 0x00000005000c7802 */ /* 0x000fe40000000f00 */
[----:B------:R-:W-:-:S13]  /*fce0*/  IADD3 R2, P0, R14, R5, RZ ;  /* 0x000000050e027210 */ /* 0x000fda0007f1e0ff */
[----:B------:R-:W-:Y:S05]  /*fcf0*/  WARPSYNC.COLLECTIVE R15, `(.L_x_2360) ;  /* 0x000000000f087348 */ /* 0x000fea0003c00000 */
[----:B------:R0:W1:Y:S02]  /*fd00*/  SHFL.IDX P6, R14, R13, R12, R11 ;  /* 0x0000000c0d0e7389 */ /* 0x00006400000c000b */
[----:B01----:R-:W-:Y:S01]  /*fd10*/  ENDCOLLECTIVE ;  /* 0x000000000000791b */ /* 0x003fe20003800000 */
.L_x_2360:
        /* <DEDUP_REMOVED lines=12> */
.L_x_2361:
[----:B------:R-:W-:Y:S05]  /*fde0*/  BRA `(.L_x_2362) ;  /* 0xffffffcc00a87947 */ /* 0x000fea000383ffff */
.L_x_2282:
[----:B0-----:R0:W1:Y:S02]  /*fdf0*/  SYNCS.PHASECHK.TRANS64.TRYWAIT P0, [R6+URZ+0x2a860], R3 ;  /* 0x02a86003060075a7 */ /* 0x001064000800017f */
[----:B-1----:R-:W-:Y:S05]  /*fe00*/  @!P0 NANOSLEEP.SYNCS 0x989680 ;  /* 0x009896800000895d */ /* 0x002fea0003900000 */
[----:B------:R-:W1:Y:S02]  /*fe10*/  @!P0 SYNCS.PHASECHK.TRANS64 P0, [R6+URZ+0x2a860], R3 ;  /* 0x02a86003060085a7 */ /* 0x000e64000800007f */
[----:B-1----:R-:W-:Y:S05]  /*fe20*/  @!P0 BRA `(.L_x_2282) ;  /* 0xfffffffc00f08947 */ /* 0x002fea000383ffff */
[----:B------:R-:W-:Y:S05]  /*fe30*/  BRA `(.L_x_2363) ;  /* 0xffffffd000047947 */ /* 0x000fea000383ffff */
.L_x_2283:
        /* <DEDUP_REMOVED lines=8> */
.L_x_2365:
[----:B------:R-:W-:Y:S05]  /*fec0*/  BSYNC B1 ;  /* 0x0000000000017941 */ /* 0x000fea0003800000 */
.L_x_2364:
        /* <DEDUP_REMOVED lines=9> */
.L_x_2366:
[----:B------:R-:W-:Y:S02]  /*ff60*/  IMAD.MOV.U32 R13, RZ, RZ, R19 ;  /* 0x000000ffff0d7224 */ /* 0x000fe400078e0013 */
[----:B------:R-:W-:Y:S01]  /*ff70*/  IMAD.MOV.U32 R12, RZ, RZ, 0x1 ;  /* 0x00000001ff0c7424 */ /* 0x000fe200078e00ff */
[----:B------:R-:W-:-:S13]  /*ff80*/  IADD3 R2, P0, R14, R5, RZ ;  /* 0x000000050e027210 */ /* 0x000fda0007f1e0ff */
[----:B------:R-:W-:Y:S05]  /*ff90*/  WARPSYNC.COLLECTIVE R15, `(.L_x_2367) ;  /* 0x000000000f087348 */ /* 0x000fea0003c00000 */
[----:B------:R0:W1:Y:S02]  /*ffa0*/  SHFL.IDX P6, R14, R13, R12, R11 ;  /* 0x0000000c0d0e7389 */ /* 0x00006400000c000b */
[----:B01----:R-:W-:Y:S01]  /*ffb0*/  ENDCOLLECTIVE ;  /* 0x000000000000791b */ /* 0x003fe20003800000 */
.L_x_2367:
[----:B------:R-:W-:Y:S02]  /*ffc0*/  IADD3.X R3, RZ, R3, RZ, P0, !PT ;  /* 0x00000003ff037210 */ /* 0x000fe400007fe4ff */
        /* <DEDUP_REMOVED lines=12> */
.L_x_2368:
[----:B------:R-:W-:Y:S02]  /*10090*/  IMAD.MOV.U32 R13, RZ, RZ, R19 ;  /* 0x000000ffff0d7224 */ /* 0x000fe400078e0013 */
[----:B------:R-:W-:Y:S01]  /*100a0*/  IMAD.MOV.U32 R12, RZ, RZ, 0x2 ;  /* 0x00000002ff0c7424 */ /* 0x000fe200078e00ff */
[----:B------:R-:W-:-:S13]  /*100b0*/  IADD3 R2, P0, R14, R5, RZ ;  /* 0x000000050e027210 */ /* 0x000fda0007f1e0ff */
[----:B------:R-:W-:Y:S05]  /*100c0*/  WARPSYNC.COLLECTIVE R15, `(.L_x_2369) ;  /* 0x000000000f087348 */ /* 0x000fea0003c00000 */
[----:B------:R0:W1:Y:S02]  /*100d0*/  SHFL.IDX P6, R14, R13, R12, R11 ;  /* 0x0000000c0d0e7389 */ /* 0x00006400000c000b */
[----:B01----:R-:W-:Y:S01]  /*100e0*/  ENDCOLLECTIVE ;  /* 0x000000000000791b */ /* 0x003fe20003800000 */
.L_x_2369:
        /* <DEDUP_REMOVED lines=13> */
.L_x_2370:
[----:B------:R-:W-:Y:S01]  /*101c0*/  MOV R13, R19 ;  /* 0x00000013000d7202 */ /* 0x000fe20000000f00 */
[----:B------:R-:W-:Y:S01]  /*101d0*/  IMAD.MOV.U32 R12, RZ, RZ, 0x3 ;  /* 0x00000003ff0c7424 */ /* 0x000fe200078e00ff */
[----:B------:R-:W-:-:S13]  /*101e0*/  IADD3 R2, P0, R14, R5, RZ ;  /* 0x000000050e027210 */ /* 0x000fda0007f1e0ff */
[----:B------:R-:W-:Y:S05]  /*101f0*/  WARPSYNC.COLLECTIVE R15, `(.L_x_2371) ;  /* 0x000000000f087348 */ /* 0x000fea0003c00000 */
[----:B------:R0:W1:Y:S02]  /*10200*/  SHFL.IDX P6, R14, R13, R12, R11 ;  /* 0x0000000c0d0e7389 */ /* 0x00006400000c000b */
[----:B01----:R-:W-:Y:S01]  /*10210*/  ENDCOLLECTIVE ;  /* 0x000000000000791b */ /* 0x003fe20003800000 */
.L_x_2371:
        /* <DEDUP_REMOVED lines=13> */
.L_x_2372:
[----:B------:R-:W-:Y:S01]  /*102f0*/  IMAD.MOV.U32 R13, RZ, RZ, R19 ;  /* 0x000000ffff0d7224 */ /* 0x000fe200078e0013 */
[----:B------:R-:W-:Y:S02]  /*10300*/  MOV R12, 0x4 ;  /* 0x00000004000c7802 */ /* 0x000fe40000000f00 */
[----:B------:R-:W-:-:S13]  /*10310*/  IADD3 R2, P0, R14, R5, RZ ;  /* 0x000000050e027210 */ /* 0x000fda0007f1e0ff */
[----:B------:R-:W-:Y:S05]  /*10320*/  WARPSYNC.COLLECTIVE R15, `(.L_x_2373) ;  /* 0x000000000f087348 */ /* 0x000fea0003c00000 */
[----:B------:R0:W1:Y:S02]  /*10330*/  SHFL.IDX P6, R14, R13, R12, R11 ;  /* 0x0000000c0d0e7389 */ /* 0x00006400000c000b */
[----:B01----:R-:W-:Y:S01]  /*10340*/  ENDCOLLECTIVE ;  /* 0x000000000000791b */ /* 0x003fe20003800000 */
.L_x_2373:
        /* <DEDUP_REMOVED lines=13> */
.L_x_2374:
[----:B------:R-:W-:Y:S02]  /*10420*/  IMAD.MOV.U32 R13, RZ, RZ, R19 ;  /* 0x000000ffff0d7224 */ /* 0x000fe400078e0013 */
[----:B------:R-:W-:Y:S01]  /*10430*/  IMAD.MOV.U32 R12, RZ, RZ, 0x5 ;  /* 0x00000005ff0c7424 */ /* 0x000fe200078e00ff */
[----:B------:R-:W-:-:S13]  /*10440*/  IADD3 R2, P0, R14, R5, RZ ;  /* 0x000000050e027210 */ /* 0x000fda0007f1e0ff */
[----:B------:R-:W-:Y:S05]  /*10450*/  WARPSYNC.COLLECTIVE R15, `(.L_x_2375) ;  /* 0x000000000f087348 */ /* 0x000fea0003c00000 */
[----:B------:R0:W1:Y:S02]  /*10460*/  SHFL.IDX P6, R14, R13, R12, R11 ;  /* 0x0000000c0d0e7389 */ /* 0x00006400000c000b */
[----:B01----:R-:W-:Y:S01]  /*10470*/  ENDCOLLECTIVE ;  /* 0x000000000000791b */ /* 0x003fe20003800000 */
.L_x_2375:
        /* <DEDUP_REMOVED lines=12> */
.L_x_2376:
[----:B------:R-:W-:Y:S01]  /*10540*/  @!PT LDS RZ, [RZ] ;  /* 0x00000000fffff984 */ /* 0x000fe20000000800 */
[----:B------:R-:W-:Y:S01]  /*10550*/  @!PT LDS RZ, [RZ] ;  /* 0x00000000fffff984 */ /* 0x000fe20000000800 */
[----:B------:R-:W-:Y:S01]  /*10560*/  @!PT LDS RZ, [RZ] ;  /* 0x00000000fffff984 */ /* 0x000fe20000000800 */
[----:B------:R0:W-:Y:S01]  /*10570*/  LDGSTS.E.BYPASS.LTC128B.128 [R7+0x5400], desc[UR36][R2.64+0x80], !P0 ;  /* 0x0540008002077fae */ /* 0x0001e2000c101d64 */
[----:B------:R-:W-:Y:S05]  /*10580*/  BRA `(.L_x_2377) ;  /* 0xffffffcc00007947 */ /* 0x000fea000383ffff */
.L_x_2291:
[----:B0-----:R0:W1:Y:S02]  /*10590*/  SYNCS.PHASECHK.TRANS64.TRYWAIT P0, [R4+URZ+0x2a860], R3 ;  /* 0x02a86003040075a7 */ /* 0x001064000800017f */
[----:B-1----:R-:W-:Y:S05]  /*105a0*/  @!P0 NANOSLEEP.SYNCS 0x989680 ;  /* 0x009896800000895d */ /* 0x002fea0003900000 */
[----:B------:R-:W1:Y:S02]  /*105b0*/  @!P0 SYNCS.PHASECHK.TRANS64 P0, [R4+URZ+0x2a860], R3 ;  /* 0x02a86003040085a7 */ /* 0x000e64000800007f */
[----:B-1----:R-:W-:Y:S05]  /*105c0*/  @!P0 BRA `(.L_x_2291) ;  /* 0xfffffffc00f08947 */ /* 0x002fea000383ffff */
[----:B------:R-:W-:Y:S05]  /*105d0*/  BRA `(.L_x_2378) ;  /* 0xffffffd0001c7947 */ /* 0x000fea000383ffff */
.L_x_2292:
        /* <DEDUP_REMOVED lines=8> */
.L_x_2380:
[----:B------:R-:W-:Y:S05]  /*10660*/  BSYNC B0 ;  /* 0x0000000000007941 */ /* 0x000fea0003800000 */
.L_x_2379:
[----:B------:R-:W-:Y:S01]  /*10670*/  IMAD.MOV.U32 R13, RZ, RZ, R18 ;  /* 0x000000ffff0d7224 */ /* 0x000fe200078e0012 */
[----:B------:R-:W-:Y:S01]  /*10680*/  MOV R0, R14 ;  /* 0x0000000e00007202 */ /* 0x000fe20000000f00 */
[----:B------:R-:W-:Y:S02]  /*10690*/  IMAD.MOV.U32 R12, RZ, RZ, RZ ;  /* 0x000000ffff0c7224 */ /* 0x000fe400078e00ff */
[----:B------:R-:W-:Y:S02]  /*106a0*/  IMAD.MOV.U32 R11, RZ, RZ, 0x181f ;  /* 0x0000181fff0b7424 */ /* 0x000fe400078e00ff */
[----:B------:R-:W-:Y:S02]  /*106b0*/  IMAD.MOV.U32 R15, RZ, RZ, -0x1 ;  /* 0xffffffffff0f7424 */ /* 0x000fe400078e00ff */
[----:B------:R-:W-:-:S07]  /*106c0*/  IMAD.SHL.U32 R6, R37, 0x2, RZ ;  /* 0x0000000225067824 */ /* 0x000fce00078e00ff */
[----:B------:R-:W-:Y:S05]  /*106d0*/  WARPSYNC.COLLECTIVE R15, `(.L_x_2381) ;  /* 0x000000000f087348 */ /* 0x000fea0003c00000 */
[----:B------:R0:W1:Y:S02]  /*106e0*/  SHFL.IDX P6, R14, R13, R12, R11 ;  /* 0x0000000c0d0e7389 */ /* 0x00006400000c000b */
[----:B01----:R-:W-:Y:S01]  /*106f0*/  ENDCOLLECTIVE ;  /* 0x000000000000791b */ /* 0x003fe20003800000 */
.L_x_2381:
[----:B------:R-:W-:Y:S02]  /*10700*/  IMAD.MOV.U32 R13, RZ, RZ, R19 ;  /* 0x000000ffff0d7224 */ /* 0x000fe400078e0013 */
[----:B------:R-:W-:Y:S01]  /*10710*/  IMAD.MOV.U32 R12, RZ, RZ, 0x1 ;  /* 0x00000001ff0c7424 */ /* 0x000fe200078e00ff */
[----:B------:R-:W-:-:S13]  /*10720*/  IADD3 R2, P0, R14, R6, RZ ;  /* 0x000000060e027210 */ /* 0x000fda0007f1e0ff */
[----:B------:R-:W-:Y:S05]  /*10730*/  WARPSYNC.COLLECTIVE R15, `(.L_x_2382) ;  /* 0x000000000f087348 */ /* 0x000fea0003c00000 */
[----:B------:R0:W1:Y:S02]  /*10740*/  SHFL.IDX P6, R14, R13, R12, R11 ;  /* 0x0000000c0d0e7389 */ /* 0x00006400000c000b */
[----:B01----:R-:W-:Y:S01]  /*10750*/  ENDCOLLECTIVE ;  /* 0x000000000000791b */ /* 0x003fe20003800000 */
.L_x_2382:
[----:B------:R-:W-:Y:S01]  /*10760*/  IADD3.X R3, RZ, R0, RZ, P0, !PT ;  /* 0x00000000ff037210 */ /* 0x000fe200007fe4ff */
[----:B------:R-:W-:Y:S01]  /*10770*/  IMAD R0, R8, 0x2, R17 ;  /* 0x0000000208007824 */ /* 0x000fe200078e0211 */
        /* <DEDUP_REMOVED lines=11> */
.L_x_2383:
        /* <DEDUP_REMOVED lines=10> */
.L_x_2384:
[----:B------:R-:W-:Y:S02]  /*108d0*/  IADD3.X R3, RZ, R7, RZ, P0, !PT ;  /* 0x00000007ff037210 */ /* 0x000fe400007fe4ff */
        /* <DEDUP_REMOVED lines=11> */
.L_x_2385:
        /* <DEDUP_REMOVED lines=10> */
.L_x_2386:
        /* <DEDUP_REMOVED lines=12> */
.L_x_2387:
        /* <DEDUP_REMOVED lines=10> */
.L_x_2388:
        /* <DEDUP_REMOVED lines=12> */
.L_x_2389:
        /* <DEDUP_REMOVED lines=10> */
.L_x_2390:
        /* <DEDUP_REMOVED lines=12> */
.L_x_2391:
[----:B------:R-:W-:Y:S01]  /*10db0*/  @!PT LDS RZ, [RZ] ;  /* 0x00000000fffff984 */ /* 0x000fe20000000800 */
[----:B------:R-:W-:Y:S01]  /*10dc0*/  @!PT LDS RZ, [RZ] ;  /* 0x00000000fffff984 */ /* 0x000fe20000000800 */
[----:B------:R-:W-:Y:S01]  /*10dd0*/  @!PT LDS RZ, [RZ] ;  /* 0x00000000fffff984 */ /* 0x000fe20000000800 */
[----:B------:R1:W-:Y:S01]  /*10de0*/  LDGSTS.E.BYPASS.LTC128B.128 [R0+0x5400], desc[UR36][R2.64+0x80], !P0 ;  /* 0x0540008002007fae */ /* 0x0003e2000c101d64 */
[----:B------:R-:W-:Y:S05]  /*10df0*/  BRA `(.L_x_2392) ;  /* 0xffffffc800e07947 */ /* 0x000fea000383ffff */
.L_x_2297:
        /* <DEDUP_REMOVED lines=8> */
.L_x_2394:
[----:B------:R-:W-:Y:S05]  /*10e80*/  BSYNC B0 ;  /* 0x0000000000007941 */ /* 0x000fea0003800000 */
.L_x_2393:
[----:B------:R-:W-:Y:S05]  /*10e90*/  BRA `(.L_x_2395) ;  /* 0xffffffcc00607947 */ /* 0x000fea000383ffff */
.L_x_2300:
[----:B-1----:R1:W2:Y:S02]  /*10ea0*/  SYNCS.PHASECHK.TRANS64.TRYWAIT P0, [R4+URZ+0x2a820], R0 ;  /* 0x02a82000040075a7 */ /* 0x0022a4000800017f */
[----:B--2---:R-:W-:Y:S05]  /*10eb0*/  @!P0 NANOSLEEP.SYNCS 0x989680 ;  /* 0x009896800000895d */ /* 0x004fea0003900000 */
[----:B------:R-:W2:Y:S02]  /*10ec0*/  @!P0 SYNCS.PHASECHK.TRANS64 P0, [R4+URZ+0x2a820], R0 ;  /* 0x02a82000040085a7 */ /* 0x000ea4000800007f */
[----:B--2---:R-:W-:Y:S05]  /*10ed0*/  @!P0 BRA `(.L_x_2300) ;  /* 0xfffffffc00f08947 */ /* 0x004fea000383ffff */
[----:B------:R-:W-:Y:S05]  /*10ee0*/  BRA `(.L_x_2396) ;  /* 0xffffffcc00a87947 */ /* 0x000fea000383ffff */
.L_x_2301:
[----:B------:R-:W2:Y:S01]  /*10ef0*/  S2R R2, SR_TID.X ;  /* 0x0000000000027919 */ /* 0x000ea20000002100 */
[----:B------:R-:W-:Y:S01]  /*10f00*/  BSSY B0, `(.L_x_2397) ;  /* 0x000000a000007945 */ /* 0x000fe20003800000 */
[----:B------:R-:W-:Y:S02]  /*10f10*/  IMAD.MOV.U32 R12, RZ, RZ, RZ ;  /* 0x000000ffff0c7224 */ /* 0x000fe400078e00ff */
[----:B------:R-:W-:Y:S02]  /*10f20*/  IMAD.MOV.U32 R11, RZ, RZ, 0x1f ;  /* 0x0000001fff0b7424 */ /* 0x000fe400078e00ff */
[----:B------:R-:W-:Y:S01]  /*10f30*/  IMAD.MOV.U32 R15, RZ, RZ, -0x1 ;  /* 0xffffffffff0f7424 */ /* 0x000fe200078e00ff */
[----:B--2---:R-:W-:-:S04]  /*10f40*/  SHF.R.U32.HI R2, RZ, 0x5, R2 ;  /* 0x00000005ff027819 */ /* 0x004fc80000011602 */
[----:B------:R-:W-:-:S04]  /*10f50*/  LOP3.LUT R2, R2, 0x3, RZ, 0xc0, !PT ;  /* 0x0000000302027812 */ /* 0x000fc800078ec0ff */
[----:B------:R-:W-:-:S07]  /*10f60*/  MOV R13, R2 ;  /* 0x00000002000d7202 */ /* 0x000fce0000000f00 */
[----:B01---5:R-:W-:Y:S05]  /*10f70*/  WARPSYNC.COLLECTIVE R15, `(.L_x_2398) ;  /* 0x000000000f087348 */ /* 0x023fea0003c00000 */
[----:B------:R2:W3:Y:S02]  /*10f80*/  SHFL.IDX P6, R14, R13, R12, R11 ;  /* 0x0000000c0d0e7389 */ /* 0x0004e400000c000b */
[----:B0123-5:R-:W-:Y:S01]  /*10f90*/  ENDCOLLECTIVE ;  /* 0x000000000000791b */ /* 0x02ffe20003800000 */
.L_x_2398:
[----:B------:R-:W-:Y:S05]  /*10fa0*/  BSYNC B0 ;  /* 0x0000000000007941 */ /* 0x000fea0003800000 */
.L_x_2397:
[----:B------:R-:W-:Y:S05]  /*10fb0*/  BRA `(.L_x_2399) ;  /* 0xffffffcc00907947 */ /* 0x000fea000383ffff */
.L_x_2304:
[----:B------:R-:W-:Y:S01]  /*10fc0*/  BSSY B1, `(.L_x_2400) ;  /* 0x0000006000017945 */ /* 0x000fe20003800000 */
[----:B------:R-:W-:-:S07]  /*10fd0*/  IMAD.MOV.U32 R15, RZ, RZ, -0x1 ;  /* 0xffffffffff0f7424 */ /* 0x000fce00078e00ff */
[----:B01---5:R-:W-:Y:S05]  /*10fe0*/  WARPSYNC.COLLECTIVE R15, `(.L_x_2401) ;  /* 0x000000000f0c7348 */ /* 0x023fea0003c00000 */
[----:B------:R-:W-:Y:S02]  /*10ff0*/  ELECT P6, UR62, PT ;  /* 0x00000000003e782f */ /* 0x000fe400038c0000 */
[----:B------:R-:W-:Y:S01]  /*11000*/  MOV R14, UR62 ;  /* 0x0000003e000e7c02 */ /* 0x000fe20008000f00 */
[----:B01---5:R-:W-:Y:S10]  /*11010*/  ENDCOLLECTIVE ;  /* 0x000000000000791b */ /* 0x023ff40003800000 */
.L_x_2401:
[----:B------:R-:W-:Y:S05]  /*11020*/  BSYNC B1 ;  /* 0x0000000000017941 */ /* 0x000fea0003800000 */
.L_x_2400:
[----:B------:R-:W-:Y:S05]  /*11030*/  BRA `(.L_x_2402) ;  /* 0xffffffcc00887947 */ /* 0x000fea000383ffff */
.L_x_2306:
[----:B-1----:R1:W2:Y:S02]  /*11040*/  SYNCS.PHASECHK.TRANS64.TRYWAIT P1, [R5+URZ+0x2a840], R0 ;  /* 0x02a84000050075a7 */ /* 0x0022a4000802017f */
[----:B--2---:R-:W-:Y:S05]  /*11050*/  @!P1 NANOSLEEP.SYNCS 0x989680 ;  /* 0x009896800000995d */ /* 0x004fea0003900000 */
[----:B------:R-:W2:Y:S02]  /*11060*/  @!P1 SYNCS.PHASECHK.TRANS64 P1, [R5+URZ+0x2a840], R0 ;  /* 0x02a84000050095a7 */ /* 0x000ea4000802007f */
[----:B--2---:R-:W-:Y:S05]  /*11070*/  @!P1 BRA `(.L_x_2306) ;  /* 0xfffffffc00f09947 */ /* 0x004fea000383ffff */
[----:B------:R-:W-:Y:S05]  /*11080*/  BRA `(.L_x_2403) ;  /* 0xffffffcc00b07947 */ /* 0x000fea000383ffff */
.L_x_2308:
[----:B--2---:R2:W3:Y:S02]  /*11090*/  SYNCS.PHASECHK.TRANS64.TRYWAIT P1, [R23+URZ+0x2a840], R2 ;  /* 0x02a84002170075a7 */ /* 0x0044e4000802017f */
[----:B---3--:R-:W-:Y:S05]  /*110a0*/  @!P1 NANOSLEEP.SYNCS 0x989680 ;  /* 0x009896800000995d */ /* 0x008fea0003900000 */
[----:B------:R-:W3:Y:S02]  /*110b0*/  @!P1 SYNCS.PHASECHK.TRANS64 P1, [R23+URZ+0x2a840], R2 ;  /* 0x02a84002170095a7 */ /* 0x000ee4000802007f */
[----:B---3--:R-:W-:Y:S05]  /*110c0*/  @!P1 BRA `(.L_x_2308) ;  /* 0xfffffffc00f09947 */ /* 0x008fea000383ffff */
[----:B------:R-:W-:Y:S05]  /*110d0*/  BRA `(.L_x_2404) ;  /* 0xffffffcc00bc7947 */ /* 0x000fea000383ffff */
.L_x_2310:
[----:B---3--:R3:W4:Y:S02]  /*110e0*/  SYNCS.PHASECHK.TRANS64.TRYWAIT P1, [R5+URZ+0x2a860], R0 ;  /* 0x02a86000050075a7 */ /* 0x008724000802017f */
[----:B----4-:R-:W-:Y:S05]  /*110f0*/  @!P1 NANOSLEEP.SYNCS 0x989680 ;  /* 0x009896800000995d */ /* 0x010fea0003900000 */
[----:B------:R-:W4:Y:S02]  /*11100*/  @!P1 SYNCS.PHASECHK.TRANS64 P1, [R5+URZ+0x2a860], R0 ;  /* 0x02a86000050095a7 */ /* 0x000f24000802007f */
[----:B----4-:R-:W-:Y:S05]  /*11110*/  @!P1 BRA `(.L_x_2310) ;  /* 0xfffffffc00f09947 */ /* 0x010fea000383ffff */
[----:B------:R-:W-:Y:S05]  /*11120*/  BRA `(.L_x_2405) ;  /* 0xffffffcc00b87947 */ /* 0x000fea000383ffff */
.L_x_2406:
        /* <DEDUP_REMOVED lines=13> */
.L_x_15527:


//--------------------- .text._ZN7cutlass13device_kernelIN5flash11enable_sm90INS1_16FlashAttnFwdSm90INS1_25CollectiveMainloopFwdSm90ILi2EN4cute5tupleIJNS5_1CILi1EEES8_S8_EEENS6_IJNS7_ILi128EEENS7_ILi96EEENS7_ILi192EEEEEELi128ENS_6half_tEfNS_4arch4Sm90ELb1ELb0ELb0ELb1ELb1ELb0ELb0ELb1ELb1ELb1ELb0ELb0EEENS1_21CollectiveEpilogueFwdINS6_IJSA_SA_SB_EEES9_SE_SG_Li256ELb1ELb1ELb0ELb0EEENS1_36VarlenDynamicPersistentTileSchedulerILi128ELi96ELi256ELi128ELb0ELb1ELb1ELb1ELb1ELb1EEEEEEEEEvNT_6ParamsE --------------------------
	.section	.text._ZN7cutlass13device_kernelIN5flash11enable_sm90INS1_16FlashAttnFwdSm90INS1_25CollectiveMainloopFwdSm90ILi2EN4cute5tupleIJNS5_1CILi1EEES8_S8_EEENS6_IJNS7_ILi128EEENS7_ILi96EEENS7_ILi192EEEEEELi128ENS_6half_tEfNS_4arch4Sm90ELb1ELb0ELb0ELb1ELb1ELb0ELb0ELb1ELb1ELb1ELb0ELb0EEENS1_21CollectiveEpilogueFwdINS6_IJSA_SA_SB_EEES9_SE_SG_Li256ELb1ELb1ELb0ELb0EEENS1_36VarlenDynamicPersistentTileSchedulerILi128ELi96ELi256ELi128ELb0ELb1ELb1ELb1ELb1ELb1EEEEEEEEEvNT_6ParamsE,"ax",@progbits
	.align	128
.text._ZN7cutlass13device_kernelIN5flash11enable_sm90INS1_16FlashAttnFwdSm90INS1_25CollectiveMainloopFwdSm90ILi2EN4cute5tupleIJNS5_1CILi1EEES8_S8_EEENS6_IJNS7_ILi128EEENS7_ILi96EEENS7_ILi192EEEEEELi128ENS_6half_tEfNS_4arch4Sm90ELb1ELb0ELb0ELb1ELb1ELb0ELb0ELb1ELb1ELb1ELb0ELb0EEENS1_21CollectiveEpilogueFwdINS6_IJSA_SA_SB_EEES9_SE_SG_Li256ELb1ELb1ELb0ELb0EEENS1_36VarlenDynamicPersistentTileSchedulerILi128ELi96ELi256ELi128ELb0ELb1ELb1ELb1ELb1ELb1EEEEEEEEEvNT_6ParamsE:
        .type           _ZN7cutlass13device_kernelIN5flash11enable_sm90INS1_16FlashAttnFwdSm90INS1_25CollectiveMainloopFwdSm90ILi2EN4cute5tupleIJNS5_1CILi1EEES8_S8_EEENS6_IJNS7_ILi128EEENS7_ILi96EEENS7_ILi192EEEEEELi128ENS_6half_tEfNS_4arch4Sm90ELb1ELb0ELb0ELb1ELb1ELb0ELb0ELb1ELb1ELb1ELb0ELb0EEENS1_21CollectiveEpilogueFwdINS6_IJSA_SA_SB_EEES9_SE_SG_Li256ELb1ELb1ELb0ELb0EEENS1_36VarlenDynamicPersistentTileSchedulerILi128ELi96ELi256ELi128ELb0ELb1ELb1ELb1ELb1ELb1EEEEEEEEEvNT_6ParamsE,@function
        .size           _ZN7cutlass13device_kernelIN5flash11enable_sm90INS1_16FlashAttnFwdSm90INS1_25CollectiveMainloopFwdSm90ILi2EN4cute5tupleIJNS5_1CILi1EEES8_S8_EEENS6_IJNS7_ILi128EEENS7_ILi96EEENS7_ILi192EEEEEELi128ENS_6half_tEfNS_4arch4Sm90ELb1ELb0ELb0ELb1ELb1ELb0ELb0ELb1ELb1ELb1ELb0ELb0EEENS1_21CollectiveEpilogueFwdINS6_IJSA_SA_SB_EEES9_SE_SG_Li256ELb1ELb1ELb0ELb0EEENS1_36VarlenDynamicPersistentTileSchedulerILi128ELi96ELi256ELi128ELb0ELb1ELb1ELb1ELb1ELb1EEEEEEEEEvNT_6ParamsE,(.L_x_15528 - _ZN7cutlass13device_kernelIN5flash11enable_sm90INS1_16FlashAttnFwdSm90INS1_25CollectiveMainloopFwdSm90ILi2EN4cute5tupleIJNS5_1CILi1EEES8_S8_EEENS6_IJNS7_ILi128EEENS7_ILi96EEENS7_ILi192EEEEEELi128ENS_6half_tEfNS_4arch4Sm90ELb1ELb0ELb0ELb1ELb1ELb0ELb0ELb1ELb1ELb1ELb0ELb0EEENS1_21CollectiveEpilogueFwdINS6_IJSA_SA_SB_EEES9_SE_SG_Li256ELb1ELb1ELb0ELb0EEENS1_36VarlenDynamicPersistentTileSchedulerILi128ELi96ELi256ELi128ELb0ELb1ELb1ELb1ELb1ELb1EEEEEEEEEvNT_6ParamsE)
        .other          _ZN7cutlass13device_kernelIN5flash11enable_sm90INS1_16FlashAttnFwdSm90INS1_25CollectiveMainloopFwdSm90ILi2EN4cute5tupleIJNS5_1CILi1EEES8_S8_EEENS6_IJNS7_ILi128EEENS7_ILi96EEENS7_ILi192EEEEEELi128ENS_6half_tEfNS_4arch4Sm90ELb1ELb0ELb0ELb1ELb1ELb0ELb0ELb1ELb1ELb1ELb0ELb0EEENS1_21CollectiveEpilogueFwdINS6_IJSA_SA_SB_EEES9_SE_SG_Li256ELb1ELb1ELb0ELb0EEENS1_36VarlenDynamicPersistentTileSchedulerILi128ELi96ELi256ELi128ELb0ELb1ELb1ELb1ELb1ELb1EEEEEEEEEvNT_6ParamsE,@"STO_CUDA_ENTRY STV_DEFAULT"
_ZN7cutlass13device_kernelIN5flash11enable_sm90INS1_16FlashAttnFwdSm90INS1_25CollectiveMainloopFwdSm90ILi2EN4cute5tupleIJNS5_1CILi1EEES8_S8_EEENS6_IJNS7_ILi128EEENS7_ILi96EEENS7_ILi192EEEEEELi128ENS_6half_tEfNS_4arch4Sm90ELb1ELb0ELb0ELb1ELb1ELb0ELb0ELb1ELb1ELb1ELb0ELb0EEENS1_21CollectiveEpilogueFwdINS6_IJSA_SA_SB_EEES9_SE_SG_Li256ELb1ELb1ELb0ELb0EEENS1_36VarlenDynamicPersistentTileSchedulerILi128ELi96ELi256ELi128ELb0ELb1ELb1ELb1ELb1ELb1EEEEEEEEEvNT_6ParamsE:
        /* <DEDUP_REMOVED lines=45> */
.L_x_2407:
        /* <DEDUP_REMOVED lines=22> */
.L_x_2408:
        /* <DEDUP_REMOVED lines=18> */
.L_x_2409:
        /* <DEDUP_REMOVED lines=22> */
.L_x_2410:
        /* <DEDUP_REMOVED lines=23> */
.L_x_2411:
        /* <DEDUP_REMOVED lines=10> */
.L_x_2413:
        /* <DEDUP_REMOVED lines=15> */
[----:B------:R-:W-:Y:S01]  /*09b0*/  MOV R164, RZ ;  /* 0x000000ff00a47202 */ /* 0x000fe20000000f00 */
[----:B------:R-:W-:Y:S01]  /*09c0*/  UMOV UR60, URZ ;  /* 0x0000003f003c7c82 */ /* 0x000fe20008000000 */
[----:B------:R-:W-:Y:S01]  /*09d0*/  UMOV UR38, URZ ;  /* 0x0000003f00267c82 */ /* 0x000fe20008000000 */
[----:B------:R-:W0:Y:S02]  /*09e0*/  S2R R0, SR_TID.X ;  /* 0x0000000000007919 */ /* 0x000e240000002100 */
[----:B0-----:R-:W-:-:S05]  /*09f0*/  VIADD R175, R0, 0xffffff80 ;  /* 0xffffff8000af7836 */ /* 0x001fca0000000000 */
[----:B------:R-:W-:-:S04]  /*0a00*/  SHF.R.S32.HI R0, RZ, 0x1f, R175 ;  /* 0x0000001fff007819 */ /* 0x000fc800000114af */
[CC--:B------:R-:W-:Y:S02]  /*0a10*/  LEA.HI R3, R0.reuse, R175.reuse, RZ, 0x7 ;  /* 0x000000af00037211 */ /* 0x0c0fe400078f38ff */
[CC--:B------:R-:W-:Y:S02]  /*0a20*/  LEA.HI R4, R0.reuse, R175.reuse, RZ, 0x5 ;  /* 0x000000af00047211 */ /* 0x0c0fe400078f28ff */
[----:B------:R-:W-:Y:S02]  /*0a30*/  LEA.HI R10, R0, R175, RZ, 0x2 ;  /* 0x000000af000a7211 */ /* 0x000fe400078f10ff */
[----:B------:R-:W-:Y:S01]  /*0a40*/  SHF.R.S32.HI R166, RZ, 0x7, R3 ;  /* 0x00000007ffa67819 */ /* 0x000fe20000011403 */
[----:B------:R-:W-:Y:S01]  /*0a50*/  IMAD.SHL.U32 R6, R4, 0x20, RZ ;  /* 0x0000002004067824 */ /* 0x000fe200078e00ff */
[----:B------:R-:W-:-:S04]  /*0a60*/  LOP3.LUT R10, R10, 0xfffffffc, RZ, 0xc0, !PT ;  /* 0xfffffffc0a0a7812 */ /* 0x000fc800078ec0ff */
[----:B------:R-:W-:Y:S02]  /*0a70*/  LOP3.LUT R7, R6, 0xfffffc00, RZ, 0xc0, !PT ;  /* 0xfffffc0006077812 */ /* 0x000fe400078ec0ff */
[----:B------:R-:W-:Y:S02]  /*0a80*/  IADD3 R10, R175, -R10, RZ ;  /* 0x8000000aaf0a7210 */ /* 0x000fe40007ffe0ff */
[----:B--2---:R-:W-:Y:S02]  /*0a90*/  R2UR UR4, R2 ;  /* 0x00000000020472ca */ /* 0x004fe400000e0000 */
[C---:B------:R-:W-:Y:S02]  /*0aa0*/  LOP3.LUT R2, R3.reuse, 0xffffff80, RZ, 0xc0, !PT ;  /* 0xffffff8003027812 */ /* 0x040fe400078ec0ff */
[----:B------:R-:W-:-:S03]  /*0ab0*/  LEA.HI R3, R3, R166, RZ, 0x1 ;  /* 0x000000a603037211 */ /* 0x000fc600078f08ff */
[----:B------:R-:W-:Y:S01]  /*0ac0*/  IMAD.IADD R165, R175, 0x1, -R2 ;  /* 0x00000001afa57824 */ /* 0x000fe200078e0a02 */
[CC--:B------:R-:W-:Y:S02]  /*0ad0*/  LEA.HI R2, R0.reuse, R175.reuse, RZ, 0x4 ;  /* 0x000000af00027211 */ /* 0x0c0fe400078f20ff */
[----:B------:R-:W-:Y:S02]  /*0ae0*/  LEA.HI R0, R0, R175, RZ, 0x3 ;  /* 0x000000af00007211 */ /* 0x000fe400078f18ff */
[----:B------:R-:W-:Y:S01]  /*0af0*/  SHF.R.S32.HI R8, RZ, 0x1f, R165 ;  /* 0x0000001fff087819 */ /* 0x000fe200000114a5 */
[----:B------:R-:W-:Y:S01]  /*0b00*/  ULOP3.LUT UR4, UR4, 0x1, URZ, 0xfc, !UPT ;  /* 0x0000000104047892 */ /* 0x000fe2000f8efc3f */
[----:B------:R-:W-:Y:S02]  /*0b10*/  SHF.R.S32.HI R5, RZ, 0x4, R2 ;  /* 0x00000004ff057819 */ /* 0x000fe40000011402 */
[----:B------:R-:W-:Y:S02]  /*0b20*/  LEA.HI R9, R8, R165, RZ, 0x2 ;  /* 0x000000a508097211 */ /* 0x000fe400078f10ff */
[----:B------:R-:W-:Y:S01]  /*0b30*/  LOP3.LUT R4, R2, 0x3fffff0, RZ, 0xc0, !PT ;  /* 0x03fffff002047812 */ /* 0x000fe200078ec0ff */
[----:B------:R-:W-:Y:S01]  /*0b40*/  IMAD.U32 R169, RZ, RZ, UR4 ;  /* 0x00000004ffa97e24 */ /* 0x000fe2000f8e00ff */
[----:B------:R-:W-:-:S02]  /*0b50*/  SHF.R.S32.HI R6, RZ, 0x2, R9 ;  /* 0x00000002ff067819 */ /* 0x000fc40000011409 */
[----:B------:R-:W-:Y:S01]  /*0b60*/  SHF.R.S32.HI R11, RZ, 0x1f, R9 ;  /* 0x0000001fff0b7819 */ /* 0x000fe20000011409 */
[----:B------:R-:W-:Y:S01]  /*0b70*/  IMAD.IADD R4, R175, 0x1, -R4 ;  /* 0x00000001af047824 */ /* 0x000fe200078e0a04 */
[----:B------:R-:W-:Y:S02]  /*0b80*/  LEA.HI R2, R2, R5, RZ, 0x1 ;  /* 0x0000000502027211 */ /* 0x000fe400078f08ff */
[----:B------:R-:W-:Y:S01]  /*0b90*/  LEA.HI R11, R11, R6, RZ, 0x3 ;  /* 0x000000060b0b7211 */ /* 0x000fe200078f18ff */
[----:B------:R-:W-:Y:S01]  /*0ba0*/  IMAD R7, R4, 0x40, R7 ;  /* 0x0000004004077824 */ /* 0x000fe200078e0207 */
[----:B------:R-:W-:Y:S02]  /*0bb0*/  LOP3.LUT R160, R0, 0xfffffff8, RZ, 0xc0, !PT ;  /* 0xfffffff800a07812 */ /* 0x000fe400078ec0ff */
[----:B------:R-:W-:Y:S02]  /*0bc0*/  LOP3.LUT R11, R11, 0xfffffff8, RZ, 0xc0, !PT ;  /* 0xfffffff80b0b7812 */ /* 0x000fe400078ec0ff */
[----:B------:R-:W-:Y:S01]  /*0bd0*/  LEA.HI R8, R8, R165, RZ, 0x5 ;  /* 0x000000a508087211 */ /* 0x000fe200078f28ff */
[----:B------:R-:W-:Y:S01]  /*0be0*/  IMAD.IADD R160, R175, 0x1, -R160 ;  /* 0x00000001afa07824 */ /* 0x000fe200078e0aa0 */
[----:B------:R-:W-:Y:S01]  /*0bf0*/  LOP3.LUT R2, R2, 0x1ffffffe, RZ, 0xc0, !PT ;  /* 0x1ffffffe02027812 */ /* 0x000fe200078ec0ff */
[----:B------:R-:W-:Y:S01]  /*0c00*/  IMAD.IADD R11, R6, 0x1, -R11 ;  /* 0x00000001060b7824 */ /* 0x000fe200078e0a0b */
[----:B------:R-:W-:Y:S01]  /*0c10*/  SHF.R.S32.HI R8, RZ, 0x5, R8 ;  /* 0x00000005ff087819 */ /* 0x000fe20000011408 */
[----:B------:R-:W-:Y:S01]  /*0c20*/  IMAD.SHL.U32 R17, R160, 0x8, RZ ;  /* 0x00000008a0117824 */ /* 0x000fe200078e00ff */
[----:B------:R-:W-:Y:S01]  /*0c30*/  LEA.HI R4, R10, R10, RZ, 0x1 ;  /* 0x0000000a0a047211 */ /* 0x000fe200078f08ff */
[----:B------:R-:W-:Y:S01]  /*0c40*/  IMAD.IADD R2, R5, 0x1, -R2 ;  /* 0x0000000105027824 */ /* 0x000fe200078e0a02 */
[----:B------:R-:W-:Y:S01]  /*0c50*/  LOP3.LUT R3, R3, 0x3fffffe, RZ, 0xc0, !PT ;  /* 0x03fffffe03037812 */ /* 0x000fe200078ec0ff */
[----:B------:R-:W-:Y:S01]  /*0c60*/  IMAD R8, R8, 0x10, R11 ;  /* 0x0000001008087824 */ /* 0x000fe200078e020b */
[----:B------:R-:W-:Y:S01]  /*0c70*/  LOP3.LUT R5, R4, 0x1ffffffe, RZ, 0xc0, !PT ;  /* 0x1ffffffe04057812 */ /* 0x000fe200078ec0ff */
[----:B------:R-:W-:Y:S01]  /*0c80*/  VIADD R23, R17, 0x40 ;  /* 0x0000004011177836 */ /* 0x000fe20000000000 */
[----:B------:R-:W-:Y:S01]  /*0c90*/  LOP3.LUT R18, R9, 0x7ffffffc, RZ, 0xc0, !PT ;  /* 0x7ffffffc09127812 */ /* 0x000fe200078ec0ff */
[----:B------:R-:W-:Y:S01]  /*0ca0*/  IMAD.IADD R3, R166, 0x1, -R3 ;  /* 0x00000001a6037824 */ /* 0x000fe200078e0a03 */
[----:B------:R-:W-:Y:S01]  /*0cb0*/  SHF.R.S32.HI R163, RZ, 0x3, R0 ;  /* 0x00000003ffa37819 */ /* 0x000fe20000011400 */
[----:B------:R-:W-:Y:S01]  /*0cc0*/  IMAD.IADD R10, R10, 0x1, -R5 ;  /* 0x000000010a0a7824 */ /* 0x000fe200078e0a05 */
[----:B------:R-:W-:Y:S01]  /*0cd0*/  SHF.R.S32.HI R174, RZ, 0x1f, R17 ;  /* 0x0000001fffae7819 */ /* 0x000fe20000011411 */
[----:B------:R-:W-:Y:S01]  /*0ce0*/  IMAD R167, R3, 0x40, R8 ;  /* 0x0000004003a77824 */ /* 0x000fe200078e0208 */
[----:B------:R-:W-:Y:S01]  /*0cf0*/  SHF.R.S32.HI R173, RZ, 0x1f, R23 ;  /* 0x0000001fffad7819 */ /* 0x000fe20000011417 */
[----:B------:R-:W-:-:S02]  /*0d00*/  IMAD R168, R2, 0x8, R7 ;  /* 0x0000000802a87824 */ /* 0x000fc400078e0207 */
[----:B------:R-:W-:Y:S02]  /*0d10*/  IMAD.IADD R18, R165, 0x1, -R18 ;  /* 0x00000001a5127824 */ /* 0x000fe400078e0a12 */
[----:B------:R-:W-:-:S07]  /*0d20*/  IMAD R19, R10, 0x8, R167 ;  /* 0x000000080a137824 */ /* 0x000fce00078e02a7 */
.L_x_2473:
[----:B0---4-:R-:W0:Y:S01]  /*0d30*/  LDC.64 R2, c[0x0][0xc88] ;  /* 0x00032200ff027b82 */ /* 0x011e220000000a00 */
[----:B------:R-:W-:Y:S01]  /*0d40*/  ULDC.64 UR4, c[0x0][0xa28] ;  /* 0x00028a0000047ab9 */ /* 0x000fe20000000a00 */
[----:B------:R-:W-:Y:S01]  /*0d50*/  ULDC.64 UR6, c[0x0][0xa18] ;  /* 0x0002860000067ab9 */ /* 0x000fe20000000a00 */
[----:B------:R-:W-:Y:S01]  /*0d60*/  IMAD.MOV.U32 R7, RZ, RZ, RZ ;  /* 0x000000ffff077224 */ /* 0x000fe200078e00ff */
[----:B------:R-:W-:Y:S01]  /*0d70*/  ULDC.64 UR8, c[0x0][0xa20] ;  /* 0x0002880000087ab9 */ /* 0x000fe20000000a00 */
[----:B0-----:R-:W-:-:S05]  /*0d80*/  IMAD.WIDE R2, R47, 0x4, R2 ;  /* 0x000000042f027825 */ /* 0x001fca00078e0202 */
[----:B--2---:R-:W2:Y:S01]  /*0d90*/  LDG.E R22, desc[UR36][R2.64] ;  /* 0x0000002402167981 */ /* 0x004ea2000c1e1900 */
[----:B------:R-:W-:Y:S02]  /*0da0*/  ISETP.NE.U32.AND P0, PT, RZ, UR4, PT ;  /* 0x00000004ff007c0c */ /* 0x000fe4000bf05070 */
[----:B------:R-:W-:Y:S02]  /*0db0*/  ISETP.NE.U32.AND P1, PT, RZ, UR6, PT ;  /* 0x00000006ff007c0c */ /* 0x000fe4000bf25070 */
[----:B------:R-:W-:Y:S02]  /*0dc0*/  ISETP.NE.AND.EX P0, PT, RZ, UR5, PT, P0 ;  /* 0x00000005ff007c0c */ /* 0x000fe4000bf05300 */
[----:B------:R-:W-:Y:S02]  /*0dd0*/  ISETP.NE.AND.EX P1, PT, RZ, UR7, PT, P1 ;  /* 0x00000007ff007c0c */ /* 0x000fe4000bf25310 */
[----:B--2---:R-:W-:-:S09]  /*0de0*/  SHF.R.S32.HI R162, RZ, 0x1f, R22 ;  /* 0x0000001fffa27819 */ /* 0x004fd20000011416 */
[----:B---3--:R-:W-:-:S04]  /*0df0*/  @P0 LEA R4, P2, R22, UR4, 0x2 ;  /* 0x0000000416040c11 */ /* 0x008fc8000f8410ff */
[C---:B------:R-:W-:Y:S01]  /*0e00*/  @P0 LEA.HI.X R5, R22.reuse, UR5, R162, 0x2, P2 ;  /* 0x0000000516050c11 */ /* 0x040fe200090f14a2 */
[----:B------:R-:W-:Y:S01]  /*0e10*/  ULDC.64 UR4, c[0x0][0x418] ;  /* 0x0001060000047ab9 */ /* 0x000fe20000000a00 */
[----:B------:R-:W-:-:S03]  /*0e20*/  @P1 LEA R2, P2, R22, UR6, 0x2 ;  /* 0x0000000616021c11 */ /* 0x000fc6000f8410ff */
[----:B------:R0:W5:Y:S01]  /*0e30*/  @P0 LDG.E R7, desc[UR36][R4.64] ;  /* 0x0000002404070981 */ /* 0x000162000c1e1900 */
[----:B------:R-:W-:-:S05]  /*0e40*/  @P1 LEA.HI.X R3, R22, UR7, R162, 0x2, P2 ;  /* 0x0000000716031c11 */ /* 0x000fca00090f14a2 */
[----:B------:R0:W5:Y:S01]  /*0e50*/  @P1 LDG.E R171, desc[UR36][R2.64] ;  /* 0x0000002402ab1981 */ /* 0x000162000c1e1900 */
[----:B------:R-:W-:Y:S01]  /*0e60*/  UISETP.NE.U32.AND UP0, UPT, UR4, URZ, UPT ;  /* 0x0000003f0400728c */ /* 0x000fe2000bf05070 */
[----:B------:R-:W-:Y:S02]  /*0e70*/  ISETP.NE.U32.AND P2, PT, RZ, UR8, PT ;  /* 0x00000008ff007c0c */ /* 0x000fe4000bf45070 */
[----:B------:R-:W-:Y:S01]  /*0e80*/  ULDC UR4, c[0x0][0x424] ;  /* 0x0001090000047ab9 */ /* 0x000fe20000000800 */
[----:B------:R-:W-:Y:S01]  /*0e90*/  UISETP.NE.AND.EX UP0, UPT, UR5, URZ, UPT, UP0 ;  /* 0x0000003f0500728c */ /* 0x000fe2000bf05300 */
[----:B------:R-:W-:Y:S02]  /*0ea0*/  ISETP.NE.AND.EX P2, PT, RZ, UR9, PT, P2 ;  /* 0x00000009ff007c0c */ /* 0x000fe4000bf45320 */
[----:B------:R-:W-:Y:S01]  /*0eb0*/  ULDC UR5, c[0x0][0x2f0] ;  /* 0x0000bc0000057ab9 */ /* 0x000fe20000000800 */
[----:B------:R-:W-:-:S04]  /*0ec0*/  USEL UR4, UR4, 0x1, UP0 ;  /* 0x0000000104047887 */ /* 0x000fc80008000000 */
[----:B------:R-:W-:Y:S01]  /*0ed0*/  UIMAD UR4, UR4, UR5, URZ ;  /* 0x00000005040472a4 */ /* 0x000fe2000f8e023f */
[----:B0-----:R-:W-:Y:S11]  /*0ee0*/  @P1 BRA `(.L_x_2414) ;  /* 0x0000000000281947 */ /* 0x001ff60003800000 */
        /* <DEDUP_REMOVED lines=10> */
.L_x_2414:
[----:B------:R-:W-:Y:S02]  /*0f90*/  IMAD.U32 R170, RZ, RZ, UR4 ;  /* 0x00000004ffaa7e24 */ /* 0x000fe4000f8e00ff */
[----:B------:R-:W-:Y:S01]  /*0fa0*/  IMAD.MOV.U32 R161, RZ, RZ, R46 ;  /* 0x000000ffffa17224 */ /* 0x000fe200078e002e */
[----:B------:R-:W-:Y:S06]  /*0fb0*/  @!P2 BRA `(.L_x_2415) ;  /* 0x000000000010a947 */ /* 0x000fec0003800000 */
[----:B------:R-:W-:-:S04]  /*0fc0*/  LEA R2, P0, R22, UR8, 0x2 ;  /* 0x0000000816027c11 */ /* 0x000fc8000f8010ff */
[----:B------:R-:W-:-:S05]  /*0fd0*/  LEA.HI.X R3, R22, UR9, R162, 0x2, P0 ;  /* 0x0000000916037c11 */ /* 0x000fca00080f14a2 */
[----:B------:R1:W5:Y:S01]  /*0fe0*/  LDG.E R170, desc[UR36][R2.64] ;  /* 0x0000002402aa7981 */ /* 0x000362000c1e1900 */
[----:B------:R-:W-:Y:S05]  /*0ff0*/  BRA `(.L_x_2416) ;  /* 0x0000000000247947 */ /* 0x000fea0003800000 */
.L_x_2415:
        /* <DEDUP_REMOVED lines=8> */
[----:B--2---:R-:W-:-:S07]  /*1080*/  IADD3 R170, -R170, R5, RZ ;  /* 0x00000005aaaa7210 */ /* 0x004fce0007ffe1ff */
.L_x_2416:
[----:B------:R-:W2:Y:S01]  /*1090*/  LDC R172, c[0x0][0x448] ;  /* 0x00011200ffac7b82 */ /* 0x000ea20000000800 */
[----:B------:R-:W-:Y:S01]  /*10a0*/  IMAD.SHL.U32 R16, R45, 0x80, RZ ;  /* 0x000000802d107824 */ /* 0x000fe200078e00ff */
[----:B------:R-:W-:Y:S01]  /*10b0*/  CS2R R86, SRZ ;  /* 0x0000000000567805 */ /* 0x000fe2000001ff00 */
[----:B-----5:R-:W-:Y:S01]  /*10c0*/  IMAD.IADD R170, R170, 0x1, -R7 ;  /* 0x00000001aaaa7824 */ /* 0x020fe200078e0a07 */
[----:B------:R-:W-:Y:S01]  /*10d0*/  CS2R R84, SRZ ;  /* 0x0000000000547805 */ /* 0x000fe2000001ff00 */
[----:B------:R-:W-:Y:S01]  /*10e0*/  VIADD R0, R16, 0x7f ;  /* 0x0000007f10007836 */ /* 0x000fe20000000000 */
[----:B------:R-:W-:Y:S01]  /*10f0*/  CS2R R82, SRZ ;  /* 0x0000000000527805 */ /* 0x000fe2000001ff00 */
[----:B------:R-:W-:Y:S01]  /*1100*/  IMAD.MOV.U32 R20, RZ, RZ, RZ ;  /* 0x000000ffff147224 */ /* 0x000fe200078e00ff */
[----:B------:R-:W-:Y:S02]  /*1110*/  CS2R R80, SRZ ;  /* 0x0000000000507805 */ /* 0x000fe4000001ff00 */
[----:B------:R-:W-:-:S02]  /*1120*/  CS2R R78, SRZ ;  /* 0x00000000004e7805 */ /* 0x000fc4000001ff00 */
[----:B------:R-:W-:Y:S02]  /*1130*/  CS2R R76, SRZ ;  /* 0x00000000004c7805 */ /* 0x000fe4000001ff00 */
[----:B------:R-:W-:Y:S02]  /*1140*/  CS2R R74, SRZ ;  /* 0x00000000004a7805 */ /* 0x000fe4000001ff00 */
[----:B------:R-:W-:Y:S02]  /*1150*/  CS2R R36, SRZ ;  /* 0x0000000000247805 */ /* 0x000fe4000001ff00 */
        /* <DEDUP_REMOVED lines=11> */
[----:B--2---:R-:W-:Y:S02]  /*1210*/  ISETP.NE.AND P0, PT, R172, 0x1, PT ;  /* 0x00000001ac00780c */ /* 0x004fe40003f05270 */
        /* <DEDUP_REMOVED lines=9> */
[----:B------:R-:W-:-:S02]  /*12b0*/  MOV R93, RZ ;  /* 0x000000ff005d7202 */ /* 0x000fc40000000f00 */
[----:B------:R-:W-:Y:S01]  /*12c0*/  CS2R R6, SRZ ;  /* 0x0000000000067805 */ /* 0x000fe2000001ff00 */
[----:B------:R-:W-:Y:S01]  /*12d0*/  IMAD.MOV.U32 R8, RZ, RZ, RZ ;  /* 0x000000ffff087224 */ /* 0x000fe200078e00ff */
[----:B-1----:R-:W1:Y:S01]  /*12e0*/  @P0 LDC R3, c[0x0][0x44c] ;  /* 0x00011300ff030b82 */ /* 0x002e620000000800 */
[----:B------:R-:W-:Y:S02]  /*12f0*/  IMAD.MOV.U32 R95, RZ, RZ, RZ ;  /* 0x000000ffff5f7224 */ /* 0x000fe400078e00ff */
[----:B------:R-:W-:Y:S02]  /*1300*/  IMAD.MOV.U32 R10, RZ, RZ, RZ ;  /* 0x000000ffff0a7224 */ /* 0x000fe400078e00ff */
[----:B------:R-:W-:Y:S02]  /*1310*/  IMAD.MOV.U32 R97, RZ, RZ, RZ ;  /* 0x000000ffff617224 */ /* 0x000fe400078e00ff */
[----:B------:R-:W-:Y:S01]  /*1320*/  IMAD.MOV.U32 R12, RZ, RZ, RZ ;  /* 0x000000ffff0c7224 */ /* 0x000fe200078e00ff */
[----:B------:R-:W2:Y:S01]  /*1330*/  @P0 LDC R5, c[0x0][0x450] ;  /* 0x00011400ff050b82 */ /* 0x000ea20000000800 */
[----:B------:R-:W-:-:S02]  /*1340*/  IMAD.MOV.U32 R99, RZ, RZ, RZ ;  /* 0x000000ffff637224 */ /* 0x000fc400078e00ff */
[----:B-1----:R-:W-:Y:S01]  /*1350*/  @P0 IMAD.HI.U32 R2, R0, R3, RZ ;  /* 0x0000000300020227 */ /* 0x002fe200078e00ff */
[----:B0-----:R-:W-:-:S04]  /*1360*/  IADD3 R3, R170, 0x60, -R171 ;  /* 0x00000060aa037810 */ /* 0x001fc80007ffe8ab */
[----:B--2---:R-:W-:Y:S01]  /*1370*/  @P0 SHF.R.U32.HI R0, RZ, R5, R2 ;  /* 0x00000005ff000219 */ /* 0x004fe20000011602 */
[----:B------:R-:W-:Y:S01]  /*1380*/  VIADD R2, R170, 0x5f ;  /* 0x0000005faa027836 */ /* 0x000fe20000000000 */
[----:B------:R-:W-:-:S03]  /*1390*/  PLOP3.LUT P0, PT, PT, PT, PT, 0x80, 0x0 ;  /* 0x000000000000781c */ /* 0x000fc60003f0f070 */
[----:B------:R-:W-:Y:S02]  /*13a0*/  IMAD.IADD R0, R3, 0x1, R0 ;  /* 0x0000000103007824 */ /* 0x000fe400078e0200 */
[----:B------:R-:W-:-:S04]  /*13b0*/  IMAD.HI R2, R2, 0x2aaaaaab, RZ ;  /* 0x2aaaaaab02027827 */ /* 0x000fc800078e02ff */
[----:B------:R-:W-:Y:S01]  /*13c0*/  IMAD.HI R0, R0, 0x2aaaaaab, RZ ;  /* 0x2aaaaaab00007827 */ /* 0x000fe200078e02ff */
[----:B------:R-:W-:-:S04]  /*13d0*/  SHF.R.U32.HI R3, RZ, 0x1f, R2 ;  /* 0x0000001fff037819 */ /* 0x000fc80000011602 */
[----:B------:R-:W-:Y:S02]  /*13e0*/  SHF.R.U32.HI R5, RZ, 0x1f, R0 ;  /* 0x0000001fff057819 */ /* 0x000fe40000011600 */
[----:B------:R-:W-:Y:S02]  /*13f0*/  LEA.HI.SX32 R3, R2, R3, 0x1c ;  /* 0x0000000302037211 */ /* 0x000fe400078fe2ff */
[----:B------:R-:W-:Y:S01]  /*1400*/  LEA.HI.SX32 R2, R0, R5, 0x1c ;  /* 0x0000000500027211 */ /* 0x000fe200078fe2ff */
[----:B------:R-:W-:-:S03]  /*1410*/  IMAD.MOV.U32 R0, RZ, RZ, RZ ;  /* 0x000000ffff007224 */ /* 0x000fc600078e00ff */
[----:B------:R-:W-:-:S04]  /*1420*/  VIMNMX R73, R3, R2, PT ;  /* 0x0000000203497248 */ /* 0x000fc80003fe0100 */
[----:B------:R-:W-:-:S13]  /*1430*/  ISETP.GE.AND P1, PT, R73, 0x1, PT ;  /* 0x000000014900780c */ /* 0x000fda0003f26270 */
        /* <DEDUP_REMOVED lines=32> */
.L_x_2418:
[----:B------:R-:W-:Y:S02]  /*1640*/  LEA.HI R0, R164, R164, RZ, 0x1 ;  /* 0x000000a4a4007211 */ /* 0x000fe400078f08ff */
[----:B------:R-:W-:Y:S02]  /*1650*/  R2UR UR4, R169 ;  /* 0x00000000a90472ca */ /* 0x000fe400000e0000 */
[----:B------:R-:W-:-:S05]  /*1660*/  LOP3.LUT R3, R0, 0xfffffffe, RZ, 0xc0, !PT ;  /* 0xfffffffe00037812 */ /* 0x000fca00078ec0ff */
[----:B------:R-:W-:-:S05]  /*1670*/  IMAD.IADD R0, R164, 0x1, -R3 ;  /* 0x00000001a4007824 */ /* 0x000fca00078e0a03 */
[----:B------:R-:W-:Y:S01]  /*1680*/  SHF.L.U32 R0, R0, 0x1f, RZ ;  /* 0x0000001f00007819 */ /* 0x000fe200000006ff */
[----:B------:R-:W-:-:S03]  /*1690*/  IMAD.U32 R2, RZ, RZ, UR4 ;  /* 0x00000004ff027e24 */ /* 0x000fc6000f8e00ff */
[----:B------:R-:W0:Y:S02]  /*16a0*/  SYNCS.PHASECHK.TRANS64.TRYWAIT P1, [UR39+0x2a800], R0 ;  /* 0x02a80000ff0075a7 */ /* 0x000e240008020167 */
[----:B------:R-:W-:Y:S01]  /*16b0*/  ISETP.NE.AND P0, PT, R2, 0x3, PT ;  /* 0x000000030200780c */ /* 0x000fe20003f05270 */
[----:B0-----:R-:W-:-:S12]  /*16c0*/  @!P1 BRA `(.L_x_2419) ;  /* 0x000000e400509947 */ /* 0x001fd80003800000 */
.L_x_2560:
[----:B------:R-:W-:Y:S05]  /*16d0*/  @!P0 BRA `(.L_x_2420) ;  /* 0x0000000000048947 */ /* 0x000fea0003800000 */
[----:B------:R-:W-:Y:S01]  /*16e0*/  BPT.TRAP 0x1 ;  /* 0x000000040000795c */ /* 0x000fe20000300000 */
.L_x_2420:
[----:B0-----:R-:W-:Y:S01]  /*16f0*/  IMAD.U32 R3, RZ, RZ, UR60 ;  /* 0x0000003cff037e24 */ /* 0x001fe2000f8e00ff */
[----:B------:R-:W-:-:S04]  /*1700*/  MOV R0, UR38 ;  /* 0x0000002600007c02 */ /* 0x000fc80008000f00 */
[----:B------:R-:W-:Y:S02]  /*1710*/  LEA R0, R0, UR39, 0x3 ;  /* 0x0000002700007c11 */ /* 0x000fe4000f8e18ff */
[----:B------:R-:W-:-:S04]  /*1720*/  SHF.L.U32 R3, R3, 0x1f, RZ ;  /* 0x0000001f03037819 */ /* 0x000fc800000006ff */
[----:B------:R0:W1:Y:S01]  /*1730*/  SYNCS.PHASECHK.TRANS64.TRYWAIT P1, [R0+URZ+0x2a830], R3 ;  /* 0x02a83003000075a7 */ /* 0x000062000802017f */
[----:B------:R-:W-:Y:S05]  /*1740*/  @!P0 BRA `(.L_x_2421) ;  /* 0x0000000000048947 */ /* 0x000fea0003800000 */
[----:B------:R-:W-:Y:S01]  /*1750*/  BPT.TRAP 0x1 ;  /* 0x000000040000795c */ /* 0x000fe20000300000 */
.L_x_2421:
[----:B-1----:R-:W-:Y:S05]  /*1760*/  @P1 BRA `(.L_x_2422) ;  /* 0x0000000000081947 */ /* 0x002fea0003800000 */
[----:B------:R-:W1:Y:S02]  /*1770*/  SYNCS.PHASECHK.TRANS64.TRYWAIT P1, [R0+URZ+0x2a830], R3 ;  /* 0x02a83003000075a7 */ /* 0x000e64000802017f */
[----:B-1----:R-:W-:Y:S05]  /*1780*/  @!P1 BRA `(.L_x_2423) ;  /* 0x000000e400389947 */ /* 0x002fea0003800000 */
.L_x_2422:
        /* <DEDUP_REMOVED lines=95> */
.L_x_2424:
[----:B------:R-:W-:Y:S01]  /*1d80*/  ISETP.NE.AND P4, PT, R172, 0x1, PT ;  /* 0x00000001ac00780c */ /* 0x000fe20003f85270 */
[----:B------:R-:W-:Y:S01]  /*1d90*/  IMAD.IADD R2, R19, 0x1, R16 ;  /* 0x0000000113027824 */ /* 0x000fe200078e0210 */
[----:B------:R-:W-:Y:S01]  /*1da0*/  ULDC UR4, c[0x0][0x988] ;  /* 0x0002620000047ab9 */ /* 0x000fe20000000800 */
[----:B------:R-:W2:Y:S10]  /*1db0*/  S2UR UR5, SR_CgaCtaId ;  /* 0x00000000000579c3 */ /* 0x000eb40000008800 */
[----:B01----:R-:W0:Y:S08]  /*1dc0*/  @P4 LDC R3, c[0x0][0x44c] ;  /* 0x00011300ff034b82 */ /* 0x003e300000000800 */
[----:B------:R-:W1:Y:S01]  /*1dd0*/  @P4 LDC R4, c[0x0][0x450] ;  /* 0x00011400ff044b82 */ /* 0x000e620000000800 */
[----:B0-----:R-:W-:-:S05]  /*1de0*/  @P4 IMAD.HI.U32 R3, R2, R3, RZ ;  /* 0x0000000302034227 */ /* 0x001fca00078e00ff */
[----:B-1----:R-:W-:Y:S01]  /*1df0*/  @P4 SHF.R.U32.HI R2, RZ, R4, R3 ;  /* 0x00000004ff024219 */ /* 0x002fe20000011603 */
[----:B------:R-:W-:Y:S02]  /*1e00*/  IMAD.MOV.U32 R4, RZ, RZ, -0x60 ;  /* 0xffffffa0ff047424 */ /* 0x000fe400078e00ff */
[C---:B------:R-:W-:Y:S02]  /*1e10*/  IMAD R3, R73.reuse, -0x60, R170 ;  /* 0xffffffa049037824 */ /* 0x040fe400078e02aa */
[----:B------:R-:W0:Y:S01]  /*1e20*/  SHFL.IDX PT, R8, R2, 0x1, 0x1c1f ;  /* 0x003c1f0002087f89 */ /* 0x000e2200000e0000 */
[----:B------:R-:W-:Y:S02]  /*1e30*/  IMAD R5, R73, R4, 0x61 ;  /* 0x0000006149057424 */ /* 0x000fe400078e0204 */
[----:B------:R-:W-:Y:S01]  /*1e40*/  VIADD R3, R3, 0x60 ;  /* 0x0000006003037836 */ /* 0x000fe20000000000 */
[----:B------:R-:W1:Y:S01]  /*1e50*/  SHFL.IDX PT, R2, R2, RZ, 0x1c1f ;  /* 0x001c1fff02027589 */ /* 0x000e6200000e0000 */
[----:B------:R-:W-:-:S02]  /*1e60*/  IMAD R5, R18, -0x2, R5 ;  /* 0xfffffffe12057824 */ /* 0x000fc400078e0205 */
[----:B------:R-:W-:-:S03]  /*1e70*/  IMAD R3, R18, -0x2, R3 ;  /* 0xfffffffe12037824 */ /* 0x000fc600078e0203 */
[----:B------:R-:W-:-:S04]  /*1e80*/  IADD3 R4, -R171, R5, R170 ;  /* 0x00000005ab047210 */ /* 0x000fc80007ffe1aa */
[----:B0-----:R-:W-:-:S04]  /*1e90*/  VIADDMNMX R8, R8, R4, R3, PT ;  /* 0x0000000408087246 */ /* 0x001fc80003800103 */
        /* <DEDUP_REMOVED lines=8> */
[C---:B------:R-:W-:Y:S02]  /*1f20*/  ISETP.GT.AND P2, PT, R8.reuse, 0x10, PT ;  /* 0x000000100800780c */ /* 0x040fe40003f44270 */
[----:B------:R-:W-:Y:S02]  /*1f30*/  FSEL R31, R31, -INF , P1 ;  /* 0xff8000001f1f7808 */ /* 0x000fe40000800000 */
[----:B------:R-:W-:Y:S02]  /*1f40*/  FMNMX.FTZ R10, R75, R10, !PT ;  /* 0x0000000a4b0a7209 */ /* 0x000fe40007810000 */
        /* <DEDUP_REMOVED lines=57> */
[----:B------:R-:W-:Y:S02]  /*22e0*/  FSEL R71, R71, -INF , P1 ;  /* 0xff80000047477808 */ /* 0x000fe40000800000 */
[----:B------:R-:W-:Y:S02]  /*22f0*/  FMNMX.FTZ R10, R103, R10, !PT ;  /* 0x0000000a670a7209 */ /* 0x000fe40007810000 */
[----:B-1----:R-:W-:Y:S01]  /*2300*/  VIADDMNMX R4, R2, R4, R3, PT ;  /* 0x0000000402047246 */ /* 0x002fe20003800103 */
[----:B------:R-:W-:Y:S01]  /*2310*/  IMAD.U32 R2, RZ, RZ, UR4 ;  /* 0x00000004ff027e24 */ /* 0x000fe2000f8e00ff */
[----:B------:R-:W-:-:S02]  /*2320*/  FMNMX.FTZ R10, R71, R10, !PT ;  /* 0x0000000a470a7209 */ /* 0x000fc40007810000 */
[C---:B------:R-:W-:Y:S02]  /*2330*/  ISETP.GT.AND P1, PT, R4.reuse, RZ, PT ;  /* 0x000000ff0400720c */ /* 0x040fe40003f24270 */
[C---:B------:R-:W-:Y:S01]  /*2340*/  ISETP.GT.AND P2, PT, R4.reuse, 0x1, PT ;  /* 0x000000010400780c */ /* 0x040fe20003f44270 */
[----:B------:R-:W0:Y:S01]  /*2350*/  SHFL.BFLY PT, R5, R10, 0x2, 0x1f ;  /* 0x0c401f000a057f89 */ /* 0x000e2200000e0000 */
[----:B------:R-:W-:Y:S02]  /*2360*/  ISETP.GT.AND P3, PT, R4, 0x8, PT ;  /* 0x000000080400780c */ /* 0x000fe40003f64270 */
[----:B------:R-:W-:Y:S02]  /*2370*/  FSEL R25, R25, -INF , P2 ;  /* 0xff80000019197808 */ /* 0x000fe40001000000 */
[----:B------:R-:W-:Y:S02]  /*2380*/  FSEL R9, R28, -INF , P3 ;  /* 0xff8000001c097808 */ /* 0x000fe40001800000 */
[----:B------:R-:W-:-:S02]  /*2390*/  ISETP.GT.AND P2, PT, R4, 0x10, PT ;  /* 0x000000100400780c */ /* 0x000fc40003f44270 */
[----:B------:R-:W-:Y:S02]  /*23a0*/  ISETP.GT.AND P3, PT, R4, 0x18, PT ;  /* 0x000000180400780c */ /* 0x000fe40003f64270 */
[----:B------:R-:W-:Y:S02]  /*23b0*/  FSEL R11, R32, -INF , P2 ;  /* 0xff800000200b7808 */ /* 0x000fe40001000000 */
[----:B------:R-:W-:Y:S02]  /*23c0*/  FSEL R13, R36, -INF , P3 ;  /* 0xff800000240d7808 */ /* 0x000fe40001800000 */
[----:B------:R-:W-:Y:S02]  /*23d0*/  R2UR UR4, R0 ;  /* 0x00000000000472ca */ /* 0x000fe400000e0000 */
[----:B0-----:R-:W-:-:S11]  /*23e0*/  FMNMX.FTZ R8, R10, R5, !PT ;  /* 0x000000050a087209 */ /* 0x001fd60007810000 */
[----:B------:R-:W-:Y:S01]  /*23f0*/  UIADD3 UR4, UR4, 0x2a840, URZ ;  /* 0x0002a84004047890 */ /* 0x000fe2000fffe03f */
[----:B------:R-:W0:Y:S03]  /*2400*/  SHFL.BFLY PT, R5, R8, 0x1, 0x1f ;  /* 0x0c201f0008057f89 */ /* 0x000e2600000e0000 */
[----:B--2---:R-:W-:-:S09]  /*2410*/  UPRMT UR4, UR5, 0x654, UR4 ;  /* 0x0000065405047896 */ /* 0x004fd20008000004 */
[----:B------:R-:W-:Y:S01]  /*2420*/  SYNCS.ARRIVE.TRANS64.RED.A1T0 RZ, [UR4], RZ ;  /* 0x000000ffffff79a7 */ /* 0x000fe20008100404 */
[----:B0-----:R-:W-:Y:S02]  /*2430*/  FMNMX.FTZ R3, R8, R5, !PT ;  /* 0x0000000508037209 */ /* 0x001fe40007810000 */
[----:B------:R-:W-:Y:S02]  /*2440*/  FSEL R5, R24, -INF , P1 ;  /* 0xff80000018057808 */ /* 0x000fe40000800000 */
[----:B------:R-:W-:Y:S01]  /*2450*/  ISETP.GT.AND P1, PT, R4, 0x9, PT ;  /* 0x000000090400780c */ /* 0x000fe20003f24270 */
[----:B------:R-:W-:Y:S01]  /*2460*/  FMUL.FTZ R10, R3, R2 ;  /* 0x00000002030a7220 */ /* 0x000fe20000410000 */
[----:B------:R-:W-:Y:S02]  /*2470*/  FMNMX.FTZ R8, R5, R25, !PT ;  /* 0x0000001905087209 */ /* 0x000fe40007810000 */
[----:B------:R-:W-:Y:S02]  /*2480*/  FSEL R29, R29, -INF , P1 ;  /* 0xff8000001d1d7808 */ /* 0x000fe40000800000 */
[----:B------:R-:W-:-:S02]  /*2490*/  FMNMX.FTZ R8, R9, R8, !PT ;  /* 0x0000000809087209 */ /* 0x000fc40007810000 */
[C---:B------:R-:W-:Y:S02]  /*24a0*/  ISETP.GT.AND P1, PT, R4.reuse, 0x11, PT ;  /* 0x000000110400780c */ /* 0x040fe40003f24270 */
[----:B------:R-:W-:Y:S02]  /*24b0*/  FMNMX.FTZ R8, R29, R8, !PT ;  /* 0x000000081d087209 */ /* 0x000fe40007810000 */
[----:B------:R-:W-:Y:S02]  /*24c0*/  FSEL R33, R33, -INF , P1 ;  /* 0xff80000021217808 */ /* 0x000fe40000800000 */
[----:B------:R-:W-:Y:S02]  /*24d0*/  FMNMX.FTZ R8, R11, R8, !PT ;  /* 0x000000080b087209 */ /* 0x000fe40007810000 */
[----:B------:R-:W-:Y:S02]  /*24e0*/  FSETP.NEU.FTZ.AND P2, PT, R3, -INF , PT ;  /* 0xff8000000300780b */ /* 0x000fe40003f5d000 */
[----:B------:R-:W-:-:S02]  /*24f0*/  ISETP.GT.AND P1, PT, R4, 0x19, PT ;  /* 0x000000190400780c */ /* 0x000fc40003f24270 */
[----:B------:R-:W-:Y:S02]  /*2500*/  FMNMX.FTZ R8, R33, R8, !PT ;  /* 0x0000000821087209 */ /* 0x000fe40007810000 */
[----:B------:R-:W-:Y:S02]  /*2510*/  FSEL R10, R10, RZ, P2 ;  /* 0x000000ff0a0a7208 */ /* 0x000fe40001000000 */
[C---:B------:R-:W-:Y:S02]  /*2520*/  ISETP.GT.AND P2, PT, R4.reuse, 0x20, PT ;  /* 0x000000200400780c */ /* 0x040fe40003f44270 */
        /* <DEDUP_REMOVED lines=9> */
[----:B------:R-:W0:Y:S01]  /*25c0*/  @P4 LDC R40, c[0x0][0x450] ;  /* 0x00011400ff284b82 */ /* 0x000e220000000800 */
[C---:B------:R-:W-:Y:S01]  /*25d0*/  ISETP.GT.AND P2, PT, R4.reuse, 0x28, PT ;  /* 0x000000280400780c */ /* 0x040fe20003f44270 */
[----:B------:R-:W-:Y:S01]  /*25e0*/  MUFU.EX2 R159, R75 ;  /* 0x0000004b009f7308 */ /* 0x000fe20000000800 */
        /* <DEDUP_REMOVED lines=10> */
[C---:B------:R-:W-:Y:S01]  /*2690*/  ISETP.GT.AND P2, PT, R4.reuse, 0x30, PT ;  /* 0x000000300400780c */ /* 0x040fe20003f44270 */
        /* <DEDUP_REMOVED lines=28> */
[----:B------:R1:W2:Y:S01]  /*2860*/  MUFU.EX2 R20, R79 ;  /* 0x0000004f00147308 */ /* 0x0002a20000000800 */
        /* <DEDUP_REMOVED lines=11> */
[----:B------:R-:W-:Y:S01]  /*2920*/  FFMA.FTZ R10, R71, R2, -R10 ;  /* 0x00000002470a7223 */ /* 0x000fe2000001080a */
[----:B------:R-:W-:-:S02]  /*2930*/  ISETP.GT.AND P1, PT, R4, 0x49, PT ;  /* 0x000000490400780c */ /* 0x000fc40003f24270 */
[----:B-1----:R-:W-:Y:S02]  /*2940*/  CS2R R78, SRZ ;  /* 0x00000000004e7805 */ /* 0x002fe4000001ff00 */
[----:B------:R-:W-:Y:S01]  /*2950*/  FSEL R39, R60, -INF , P2 ;  /* 0xff8000003c277808 */ /* 0x000fe20001000000 */
[----:B------:R1:W3:Y:S01]  /*2960*/  MUFU.EX2 R24, R83 ;  /* 0x0000005300187308 */ /* 0x0002e20000000800 */
[----:B------:R-:W-:Y:S02]  /*2970*/  FMNMX.FTZ R8, R57, R8, !PT ;  /* 0x0000000839087209 */ /* 0x000fe40007810000 */
[----:B------:R-:W-:Y:S02]  /*2980*/  CS2R R70, SRZ ;  /* 0x0000000000467805 */ /* 0x000fe4000001ff00 */
[----:B------:R-:W-:Y:S02]  /*2990*/  ISETP.GT.AND P2, PT, R4, 0x50, PT ;  /* 0x000000500400780c */ /* 0x000fe40003f44270 */
[----:B------:R-:W-:-:S02]  /*29a0*/  FSEL R61, R61, -INF , P1 ;  /* 0xff8000003d3d7808 */ /* 0x000fc40000800000 */
[----:B------:R-:W-:Y:S01]  /*29b0*/  FMNMX.FTZ R8, R39, R8, !PT ;  /* 0x0000000827087209 */ /* 0x000fe20007810000 */
[----:B------:R-:W-:Y:S01]  /*29c0*/  MUFU.EX2 R85, R85 ;  /* 0x0000005500557308 */ /* 0x000fe20000000800 */
[----:B------:R-:W-:Y:S02]  /*29d0*/  ISETP.GT.AND P1, PT, R4, 0x51, PT ;  /* 0x000000510400780c */ /* 0x000fe40003f24270 */
[----:B-1----:R-:W-:Y:S02]  /*29e0*/  CS2R R82, SRZ ;  /* 0x0000000000527805 */ /* 0x002fe4000001ff00 */
[----:B------:R-:W-:Y:S02]  /*29f0*/  FSEL R43, R64, -INF , P2 ;  /* 0xff800000402b7808 */ /* 0x000fe40001000000 */
[----:B------:R-:W-:Y:S02]  /*2a00*/  FMNMX.FTZ R8, R61, R8, !PT ;  /* 0x000000083d087209 */ /* 0x000fe40007810000 */
[----:B------:R-:W-:Y:S01]  /*2a10*/  ISETP.GT.AND P2, PT, R4, 0x58, PT ;  /* 0x000000580400780c */ /* 0x000fe20003f44270 */
[----:B------:R1:W4:Y:S01]  /*2a20*/  MUFU.EX2 R26, R87 ;  /* 0x00000057001a7308 */ /* 0x0003220000000800 */
[----:B------:R-:W-:-:S02]  /*2a30*/  FSEL R65, R65, -INF , P1 ;  /* 0xff80000041417808 */ /* 0x000fc40000800000 */
[----:B------:R-:W-:Y:S02]  /*2a40*/  FMNMX.FTZ R8, R43, R8, !PT ;  /* 0x000000082b087209 */ /* 0x000fe40007810000 */
[----:B------:R-:W-:Y:S02]  /*2a50*/  ISETP.GT.AND P1, PT, R4, 0x59, PT ;  /* 0x000000590400780c */ /* 0x000fe40003f24270 */
[----:B------:R-:W-:Y:S01]  /*2a60*/  FSEL R47, R68, -INF , P2 ;  /* 0xff800000442f7808 */ /* 0x000fe20001000000 */
[----:B------:R-:W-:Y:S01]  /*2a70*/  MUFU.EX2 R89, R89 ;  /* 0x0000005900597308 */ /* 0x000fe20000000800 */
[----:B------:R-:W-:Y:S02]  /*2a80*/  FMNMX.FTZ R8, R65, R8, !PT ;  /* 0x0000000841087209 */ /* 0x000fe40007810000 */
[----:B-1----:R-:W-:Y:S02]  /*2a90*/  CS2R R86, SRZ ;  /* 0x0000000000567805 */ /* 0x002fe4000001ff00 */
[----:B------:R-:W-:-:S02]  /*2aa0*/  FSEL R69, R69, -INF , P1 ;  /* 0xff80000045457808 */ /* 0x000fc40000800000 */
[----:B------:R-:W-:Y:S02]  /*2ab0*/  FMNMX.FTZ R8, R47, R8, !PT ;  /* 0x000000082f087209 */ /* 0x000fe40007810000 */
[----:B--2---:R-:W-:Y:S01]  /*2ac0*/  F2FP.F16.F32.PACK_AB R153, R20, R77 ;  /* 0x0000004d1499723e */ /* 0x004fe200000000ff */
[----:B------:R-:W1:Y:S01]  /*2ad0*/  MUFU.EX2 R28, R91 ;  /* 0x0000005b001c7308 */ /* 0x000e620000000800 */
[----:B------:R-:W-:Y:S02]  /*2ae0*/  FMNMX.FTZ R8, R69, R8, !PT ;  /* 0x0000000845087209 */ /* 0x000fe40007810000 */
[----:B---3--:R-:W-:Y:S02]  /*2af0*/  F2FP.F16.F32.PACK_AB R155, R24, R81 ;  /* 0x00000051189b723e */ /* 0x008fe400000000ff */
[----:B----4-:R-:W-:Y:S01]  /*2b00*/  F2FP.F16.F32.PACK_AB R149, R26, R85 ;  /* 0x000000551a95723e */ /* 0x010fe200000000ff */
[----:B------:R-:W2:Y:S02]  /*2b10*/  SHFL.BFLY PT, R75, R8, 0x2, 0x1f ;  /* 0x0c401f00084b7f89 */ /* 0x000ea400000e0000 */
[----:B------:R-:W-:Y:S08]  /*2b20*/  MUFU.EX2 R93, R93 ;  /* 0x0000005d005d7308 */ /* 0x000ff00000000800 */
[----:B------:R3:W4:Y:S01]  /*2b30*/  MUFU.EX2 R30, R51 ;  /* 0x00000033001e7308 */ /* 0x0007220000000800 */
[----:B-1----:R-:W-:-:S07]  /*2b40*/  F2FP.F16.F32.PACK_AB R151, R28, R89 ;  /* 0x000000591c97723e */ /* 0x002fce00000000ff */
[----:B------:R-:W-:Y:S01]  /*2b50*/  MUFU.EX2 R95, R95 ;  /* 0x0000005f005f7308 */ /* 0x000fe20000000800 */
[----:B---3--:R-:W-:Y:S02]  /*2b60*/  CS2R R50, SRZ ;  /* 0x0000000000327805 */ /* 0x008fe4000001ff00 */
[----:B--2---:R-:W-:-:S05]  /*2b70*/  FMNMX.FTZ R75, R8, R75, !PT ;  /* 0x0000004b084b7209 */ /* 0x004fca0007810000 */
[----:B------:R1:W2:Y:S01]  /*2b80*/  MUFU.EX2 R32, R55 ;  /* 0x0000003700207308 */ /* 0x0002a20000000800 */
[----:B----4-:R-:W-:Y:S01]  /*2b90*/  F2FP.F16.F32.PACK_AB R145, R30, R93 ;  /* 0x0000005d1e91723e */ /* 0x010fe200000000ff */
[----:B------:R-:W3:Y:S06]  /*2ba0*/  SHFL.BFLY PT, R4, R75, 0x1, 0x1f ;  /* 0x0c201f004b047f89 */ /* 0x000eec00000e0000 */
[----:B------:R-:W-:Y:S01]  /*2bb0*/  MUFU.EX2 R97, R97 ;  /* 0x0000006100617308 */ /* 0x000fe20000000800 */
[----:B-1----:R-:W-:-:S07]  /*2bc0*/  CS2R R54, SRZ ;  /* 0x0000000000367805 */ /* 0x002fce000001ff00 */
[----:B------:R1:W4:Y:S01]  /*2bd0*/  MUFU.EX2 R34, R59 ;  /* 0x0000003b00227308 */ /* 0x0003220000000800 */
[----:B--2---:R-:W-:-:S07]  /*2be0*/  F2FP.F16.F32.PACK_AB R147, R32, R95 ;  /* 0x0000005f2093723e */ /* 0x004fce00000000ff */
[----:B------:R-:W-:Y:S01]  /*2bf0*/  MUFU.EX2 R99, R99 ;  /* 0x0000006300637308 */ /* 0x000fe20000000800 */
[----:B-1----:R-:W-:Y:S02]  /*2c00*/  CS2R R58, SRZ ;  /* 0x00000000003a7805 */ /* 0x002fe4000001ff00 */
[----:B---3--:R-:W-:Y:S02]  /*2c10*/  FMNMX.FTZ R4, R75, R4, !PT ;  /* 0x000000044b047209 */ /* 0x008fe40007810000 */
[----:B------:R-:W-:Y:S02]  /*2c20*/  CS2R R74, SRZ ;  /* 0x00000000004a7805 */ /* 0x000fe4000001ff00 */
[C---:B------:R-:W-:Y:S01]  /*2c30*/  FSETP.NEU.FTZ.AND P1, PT, R4.reuse, -INF , PT ;  /* 0xff8000000400780b */ /* 0x040fe20003f3d000 */
[----:B------:R-:W-:Y:S01]  /*2c40*/  FMUL.FTZ R8, R4, R2 ;  /* 0x0000000204087220 */ /* 0x000fe20000410000 */
[----:B------:R-:W1:Y:S01]  /*2c50*/  MUFU.EX2 R36, R63 ;  /* 0x0000003f00247308 */ /* 0x000e620000000800 */
[----:B----4-:R-:W-:-:S03]  /*2c60*/  F2FP.F16.F32.PACK_AB R141, R34, R97 ;  /* 0x00000061228d723e */ /* 0x010fc600000000ff */
[----:B------:R-:W-:-:S04]  /*2c70*/  FSEL R8, R8, RZ, P1 ;  /* 0x000000ff08087208 */ /* 0x000fc80000800000 */
        /* <DEDUP_REMOVED lines=17> */
[----:B--2---:R-:W2:Y:S01]  /*2d90*/  @P4 LDC R29, c[0x0][0x44c] ;  /* 0x00011300ff1d4b82 */ /* 0x004ea20000000800 */
[-CC-:B------:R-:W-:Y:S01]  /*2da0*/  FFMA.FTZ R31, R31, R2.reuse, -R8.reuse ;  /* 0x000000021f1f7223 */ /* 0x180fe20000010808 */
[-CC-:B------:R-:W-:Y:S01]  /*2db0*/  FFMA.FTZ R53, R53, R2.reuse, -R8.reuse ;  /* 0x0000000235357223 */ /* 0x180fe20000010808 */
[-CC-:B------:R-:W-:Y:S01]  /*2dc0*/  FFMA.FTZ R35, R35, R2.reuse, -R8.reuse ;  /* 0x0000000223237223 */ /* 0x180fe20000010808 */
[-CC-:B------:R-:W-:Y:S01]  /*2dd0*/  FFMA.FTZ R57, R57, R2.reuse, -R8.reuse ;  /* 0x0000000239397223 */ /* 0x180fe20000010808 */
[-CC-:B------:R-:W-:Y:S01]  /*2de0*/  FFMA.FTZ R39, R39, R2.reuse, -R8.reuse ;  /* 0x0000000227277223 */ /* 0x180fe20000010808 */
[-CC-:B------:R-:W-:Y:S01]  /*2df0*/  FFMA.FTZ R61, R61, R2.reuse, -R8.reuse ;  /* 0x000000023d3d7223 */ /* 0x180fe20000010808 */
[----:B------:R3:W4:Y:S01]  /*2e00*/  MUFU.EX2 R156, R25 ;  /* 0x00000019009c7308 */ /* 0x0007220000000800 */
[-CC-:B------:R-:W-:Y:S01]  /*2e10*/  FFMA.FTZ R43, R43, R2.reuse, -R8.reuse ;  /* 0x000000022b2b7223 */ /* 0x180fe20000010808 */
[-CC-:B------:R-:W-:Y:S01]  /*2e20*/  FFMA.FTZ R65, R65, R2.reuse, -R8.reuse ;  /* 0x0000000241417223 */ /* 0x180fe20000010808 */
[-CC-:B------:R-:W-:Y:S01]  /*2e30*/  FFMA.FTZ R47, R47, R2.reuse, -R8.reuse ;  /* 0x000000022f2f7223 */ /* 0x180fe20000010808 */
[----:B------:R-:W-:Y:S01]  /*2e40*/  FFMA.FTZ R8, R69, R2, -R8 ;  /* 0x0000000245087223 */ /* 0x000fe20000010808 */
[----:B-1----:R-:W-:-:S02]  /*2e50*/  F2FP.F16.F32.PACK_AB R143, R36, R99 ;  /* 0x00000063248f723e */ /* 0x002fc400000000ff */
[----:B------:R-:W-:Y:S02]  /*2e60*/  CS2R R68, SRZ ;  /* 0x0000000000447805 */ /* 0x000fe4000001ff00 */
[----:B------:R-:W-:Y:S01]  /*2e70*/  CS2R R62, SRZ ;  /* 0x00000000003e7805 */ /* 0x000fe2000001ff00 */
[----:B------:R-:W1:Y:S01]  /*2e80*/  MUFU.EX2 R9, R9 ;  /* 0x0000000900097308 */ /* 0x000e620000000800 */
[----:B---3--:R-:W-:-:S07]  /*2e90*/  IMAD.MOV.U32 R25, RZ, RZ, R16 ;  /* 0x000000ffff197224 */ /* 0x008fce00078e0010 */
[----:B------:R-:W3:Y:S01]  /*2ea0*/  MUFU.EX2 R11, R11 ;  /* 0x0000000b000b7308 */ /* 0x000ee20000000800 */
[----:B--2---:R-:W-:-:S04]  /*2eb0*/  @P4 IMAD.HI.U32 R29, R16, R29, RZ ;  /* 0x0000001d101d4227 */ /* 0x004fc800078e00ff */
[----:B----4-:R-:W-:Y:S01]  /*2ec0*/  FADD.FTZ R0, R5, R156 ;  /* 0x0000009c05007221 */ /* 0x010fe20000010000 */
[----:B------:R-:W-:Y:S02]  /*2ed0*/  F2FP.F16.F32.PACK_AB R156, R156, R5 ;  /* 0x000000059c9c723e */ /* 0x000fe400000000ff */
[----:B0-----:R-:W-:Y:S01]  /*2ee0*/  @P4 SHF.R.U32.HI R25, RZ, R40, R29 ;  /* 0x00000028ff194219 */ /* 0x001fe2000001161d */
[----:B------:R-:W-:Y:S01]  /*2ef0*/  FADD.FTZ R40, R157, R12 ;  /* 0x0000000c9d287221 */ /* 0x000fe20000010000 */
[----:B------:R0:W2:Y:S01]  /*2f00*/  MUFU.EX2 R152, R33 ;  /* 0x0000002100987308 */ /* 0x0000a20000000800 */
[----:B------:R-:W-:Y:S02]  /*2f10*/  F2FP.F16.F32.PACK_AB R157, R12, R157 ;  /* 0x0000009d0c9d723e */ /* 0x000fe400000000ff */
[----:B------:R-:W-:Y:S01]  /*2f20*/  IADD3 R25, R25, R170, -R171 ;  /* 0x000000aa19197210 */ /* 0x000fe20007ffe8ab */
[----:B------:R-:W-:Y:S01]  /*2f30*/  FADD.FTZ R29, R159, R40 ;  /* 0x000000289f1d7221 */ /* 0x000fe20000010000 */
[----:B------:R-:W-:-:S03]  /*2f40*/  F2FP.F16.F32.PACK_AB R159, R14, R159 ;  /* 0x0000009f0e9f723e */ /* 0x000fc600000000ff */
[----:B------:R-:W4:Y:S01]  /*2f50*/  MUFU.EX2 R13, R13 ;  /* 0x0000000d000d7308 */ /* 0x000f220000000800 */
[----:B0-----:R-:W-:-:S04]  /*2f60*/  IMAD.HI R33, R25, 0x2aaaaaab, RZ ;  /* 0x2aaaaaab19217827 */ /* 0x001fc800078e02ff */
[----:B-1----:R-:W-:Y:S01]  /*2f70*/  FADD.FTZ R25, R9, R0 ;  /* 0x0000000009197221 */ /* 0x002fe20000010000 */
[----:B------:R-:W-:-:S03]  /*2f80*/  FADD.FTZ R40, R14, R29 ;  /* 0x0000001d0e287221 */ /* 0x000fc60000010000 */
[C---:B------:R-:W-:Y:S01]  /*2f90*/  FADD.FTZ R0, R158.reuse, R25 ;  /* 0x000000199e007221 */ /* 0x040fe20000010000 */
[----:B------:R-:W-:Y:S01]  /*2fa0*/  FADD.FTZ R29, R77, R40 ;  /* 0x000000284d1d7221 */ /* 0x000fe20000010000 */
[----:B------:R-:W0:Y:S01]  /*2fb0*/  MUFU.EX2 R154, R37 ;  /* 0x00000025009a7308 */ /* 0x000e220000000800 */
[----:B------:R-:W-:Y:S01]  /*2fc0*/  F2FP.F16.F32.PACK_AB R158, R158, R9 ;  /* 0x000000099e9e723e */ /* 0x000fe200000000ff */
[----:B---3--:R-:W-:Y:S01]  /*2fd0*/  FADD.FTZ R25, R11, R0 ;  /* 0x000000000b197221 */ /* 0x008fe20000010000 */
[----:B------:R-:W-:Y:S01]  /*2fe0*/  FADD.FTZ R40, R20, R29 ;  /* 0x0000001d14287221 */ /* 0x000fe20000010000 */
[----:B------:R-:W-:Y:S02]  /*2ff0*/  SHF.R.U32.HI R42, RZ, 0x1f, R33 ;  /* 0x0000001fff2a7819 */ /* 0x000fe40000011621 */
[----:B------:R-:W-:Y:S01]  /*3000*/  CS2R R76, SRZ ;  /* 0x00000000004c7805 */ /* 0x000fe2000001ff00 */
[----:B--2---:R-:W-:Y:S01]  /*3010*/  FADD.FTZ R0, R152, R25 ;  /* 0x0000001998007221 */ /* 0x004fe20000010000 */
[----:B------:R-:W-:Y:S01]  /*3020*/  FADD.FTZ R29, R81, R40 ;  /* 0x00000028511d7221 */ /* 0x000fe20000010000 */
[----:B------:R-:W1:Y:S01]  /*3030*/  MUFU.EX2 R15, R15 ;  /* 0x0000000f000f7308 */ /* 0x000e620000000800 */
[----:B------:R-:W-:Y:S01]  /*3040*/  LEA.HI.SX32 R88, R33, R42, 0x1c ;  /* 0x0000002a21587211 */ /* 0x000fe200078fe2ff */
[----:B----4-:R-:W-:Y:S01]  /*3050*/  FADD.FTZ R25, R13, R0 ;  /* 0x000000000d197221 */ /* 0x010fe20000010000 */
[----:B------:R-:W-:Y:S01]  /*3060*/  FADD.FTZ R40, R24, R29 ;  /* 0x0000001d18287221 */ /* 0x000fe20000010000 */
[----:B------:R-:W-:-:S02]  /*3070*/  F2FP.F16.F32.PACK_AB R152, R152, R11 ;  /* 0x0000000b9898723e */ /* 0x000fc400000000ff */
[----:B------:R-:W-:Y:S01]  /*3080*/  CS2R R80, SRZ ;  /* 0x0000000000507805 */ /* 0x000fe2000001ff00 */
[----:B------:R-:W-:Y:S01]  /*3090*/  FADD.FTZ R29, R85, R40 ;  /* 0x00000028551d7221 */ /* 0x000fe20000010000 */
[----:B------:R2:W3:Y:S01]  /*30a0*/  MUFU.EX2 R148, R41 ;  /* 0x0000002900947308 */ /* 0x0004e20000000800 */
[C---:B0-----:R-:W-:Y:S01]  /*30b0*/  FADD.FTZ R0, R154.reuse, R25 ;  /* 0x000000199a007221 */ /* 0x041fe20000010000 */
[----:B------:R-:W-:Y:S01]  /*30c0*/  F2FP.F16.F32.PACK_AB R154, R154, R13 ;  /* 0x0000000d9a9a723e */ /* 0x000fe200000000ff */
[----:B------:R-:W-:Y:S01]  /*30d0*/  FADD.FTZ R40, R26, R29 ;  /* 0x0000001d1a287221 */ /* 0x000fe20000010000 */
[----:B------:R-:W-:Y:S02]  /*30e0*/  VIMNMX R13, RZ, R88, !PT ;  /* 0x00000058ff0d7248 */ /* 0x000fe40007fe0100 */
[----:B------:R-:W-:Y:S01]  /*30f0*/  CS2R R84, SRZ ;  /* 0x0000000000547805 */ /* 0x000fe2000001ff00 */
[----:B------:R-:W-:Y:S01]  /*3100*/  FADD.FTZ R29, R89, R40 ;  /* 0x00000028591d7221 */ /* 0x000fe20000010000 */
[----:B------:R-:W0:Y:S01]  /*3110*/  MUFU.EX2 R21, R21 ;  /* 0x0000001500157308 */ /* 0x000e220000000800 */
[----:B-1----:R-:W-:Y:S01]  /*3120*/  FADD.FTZ R25, R15, R0 ;  /* 0x000000000f197221 */ /* 0x002fe20000010000 */
[----:B--2---:R-:W-:Y:S01]  /*3130*/  CS2R R40, SRZ ;  /* 0x0000000000287805 */ /* 0x004fe2000001ff00 */
[----:B------:R-:W-:-:S04]  /*3140*/  FADD.FTZ R12, R28, R29 ;  /* 0x0000001d1c0c7221 */ /* 0x000fc80000010000 */
        /* <DEDUP_REMOVED lines=8> */
[----:B0-----:R-:W-:Y:S01]  /*31d0*/  FADD.FTZ R25, R21, R0 ;  /* 0x0000000015197221 */ /* 0x001fe20000010000 */
[----:B-1----:R-:W-:Y:S01]  /*31e0*/  CS2R R44, SRZ ;  /* 0x00000000002c7805 */ /* 0x002fe2000001ff00 */
[----:B------:R-:W-:Y:S01]  /*31f0*/  FADD.FTZ R12, R32, R5 ;  /* 0x00000005200c7221 */ /* 0x000fe20000010000 */
[----:B------:R-:W-:-:S03]  /*3200*/  CS2R R32, SRZ ;  /* 0x0000000000207805 */ /* 0x000fc6000001ff00 */
[----:B------:R-:W-:Y:S01]  /*3210*/  FADD.FTZ R9, R97, R12 ;  /* 0x0000000c61097221 */ /* 0x000fe20000010000 */
[----:B------:R0:W1:Y:S01]  /*3220*/  MUFU.EX2 R144, R49 ;  /* 0x0000003100907308 */ /* 0x0000620000000800 */
[C---:B--2---:R-:W-:Y:S01]  /*3230*/  FADD.FTZ R0, R150.reuse, R25 ;  /* 0x0000001996007221 */ /* 0x044fe20000010000 */
[----:B------:R-:W-:Y:S01]  /*3240*/  F2FP.F16.F32.PACK_AB R150, R150, R21 ;  /* 0x000000159696723e */ /* 0x000fe200000000ff */
[----:B------:R-:W-:-:S04]  /*3250*/  FADD.FTZ R12, R34, R9 ;  /* 0x00000009220c7221 */ /* 0x000fc80000010000 */
[----:B------:R-:W-:Y:S01]  /*3260*/  FADD.FTZ R9, R99, R12 ;  /* 0x0000000c63097221 */ /* 0x000fe20000010000 */
[----:B------:R-:W2:Y:S01]  /*3270*/  MUFU.EX2 R31, R31 ;  /* 0x0000001f001f7308 */ /* 0x000ea20000000800 */
[----:B---3--:R-:W-:Y:S01]  /*3280*/  FADD.FTZ R25, R27, R0 ;  /* 0x000000001b197221 */ /* 0x008fe20000010000 */
[----:B0-----:R-:W-:Y:S01]  /*3290*/  CS2R R48, SRZ ;  /* 0x0000000000307805 */ /* 0x001fe2000001ff00 */
[----:B------:R-:W-:Y:S01]  /*32a0*/  FADD.FTZ R12, R36, R9 ;  /* 0x00000009240c7221 */ /* 0x000fe20000010000 */
[----:B------:R-:W-:-:S03]  /*32b0*/  CS2R R36, SRZ ;  /* 0x0000000000247805 */ /* 0x000fc6000001ff00 */
[----:B------:R-:W-:Y:S01]  /*32c0*/  FADD.FTZ R9, R101, R12 ;  /* 0x0000000c65097221 */ /* 0x000fe20000010000 */
        /* <DEDUP_REMOVED lines=10> */
[----:B------:R-:W-:Y:S02]  /*3370*/  CS2R R30, SRZ ;  /* 0x00000000001e7805 */ /* 0x000fe4000001ff00 */
[----:B------:R-:W-:Y:S02]  /*3380*/  CS2R R24, SRZ ;  /* 0x0000000000187805 */ /* 0x000fe4000001ff00 */
        /* <DEDUP_REMOVED lines=12> */
[----:B------:R-:W-:-:S06]  /*3450*/  F2FP.F16.F32.PACK_AB R142, R142, R39 ;  /* 0x000000278e8e723e */ /* 0x000fcc00000000ff */
[----:B------:R1:W4:Y:S01]  /*3460*/  MUFU.EX2 R38, R67 ;  /* 0x0000004300267308 */ /* 0x0003220000000800 */
[----:B--2---:R-:W-:Y:S01]  /*3470*/  FADD.FTZ R5, R43, R0 ;  /* 0x000000002b057221 */ /* 0x004fe20000010000 */
[----:B0-----:R-:W-:-:S06]  /*3480*/  CS2R R64, SRZ ;  /* 0x0000000000407805 */ /* 0x001fcc000001ff00 */
[----:B------:R-:W0:Y:S01]  /*3490*/  MUFU.EX2 R47, R47 ;  /* 0x0000002f002f7308 */ /* 0x000e220000000800 */
[C---:B---3--:R-:W-:Y:S01]  /*34a0*/  FADD.FTZ R0, R136.reuse, R5 ;  /* 0x0000000588007221 */ /* 0x048fe20000010000 */
[----:B------:R-:W-:Y:S02]  /*34b0*/  F2FP.F16.F32.PACK_AB R136, R136, R43 ;  /* 0x0000002b8888723e */ /* 0x000fe400000000ff */
[----:B-1----:R-:W-:Y:S02]  /*34c0*/  CS2R R66, SRZ ;  /* 0x0000000000427805 */ /* 0x002fe4000001ff00 */
[----:B------:R-:W-:Y:S02]  /*34d0*/  CS2R R42, SRZ ;  /* 0x00000000002a7805 */ /* 0x000fe4000001ff00 */
[----:B------:R-:W1:Y:S01]  /*34e0*/  MUFU.EX2 R103, R103 ;  /* 0x0000006700677308 */ /* 0x000e620000000800 */
[----:B----4-:R-:W-:-:S07]  /*34f0*/  F2FP.F16.F32.PACK_AB R137, R38, R101 ;  /* 0x000000652689723e */ /* 0x010fce00000000ff */
[----:B------:R2:W3:Y:S01]  /*3500*/  MUFU.EX2 R138, R8 ;  /* 0x00000008008a7308 */ /* 0x0004e20000000800 */
[----:B0-----:R-:W-:Y:S01]  /*3510*/  FADD.FTZ R5, R47, R0 ;  /* 0x000000002f057221 */ /* 0x001fe20000010000 */
[----:B------:R-:W-:-:S06]  /*3520*/  IMAD.MOV.U32 R0, RZ, RZ, 0x3f800000 ;  /* 0x3f800000ff007424 */ /* 0x000fcc00078e00ff */
[----:B------:R-:W0:Y:S01]  /*3530*/  MUFU.EX2 R10, R10 ;  /* 0x0000000a000a7308 */ /* 0x000e220000000800 */
[----:B--2---:R-:W-:Y:S01]  /*3540*/  FADD.FTZ R8, R38, R9 ;  /* 0x0000000926087221 */ /* 0x004fe20000010000 */
[----:B------:R-:W-:-:S03]  /*3550*/  CS2R R38, SRZ ;  /* 0x0000000000267805 */ /* 0x000fc6000001ff00 */
[----:B-1----:R-:W-:Y:S01]  /*3560*/  FADD.FTZ R9, R103, R8 ;  /* 0x0000000867097221 */ /* 0x002fe20000010000 */
[C---:B---3--:R-:W-:Y:S01]  /*3570*/  FADD.FTZ R8, R138.reuse, R5 ;  /* 0x000000058a087221 */ /* 0x048fe20000010000 */
[----:B------:R-:W-:Y:S02]  /*3580*/  F2FP.F16.F32.PACK_AB R138, R138, R47 ;  /* 0x0000002f8a8a723e */ /* 0x000fe400000000ff */
[----:B------:R-:W-:Y:S01]  /*3590*/  CS2R R46, SRZ ;  /* 0x00000000002e7805 */ /* 0x000fe2000001ff00 */
[C---:B0-----:R-:W-:Y:S01]  /*35a0*/  FADD.FTZ R5, R10.reuse, R9 ;  /* 0x000000090a057221 */ /* 0x041fe20000010000 */
[----:B------:R-:W-:Y:S01]  /*35b0*/  F2FP.F16.F32.PACK_AB R139, R10, R103 ;  /* 0x000000670a8b723e */ /* 0x000fe200000000ff */
[----:B------:R-:W-:Y:S01]  /*35c0*/  IMAD.MOV.U32 R9, RZ, RZ, 0x3f800000 ;  /* 0x3f800000ff097424 */ /* 0x000fe200078e00ff */
[----:B------:R-:W-:Y:S02]  /*35d0*/  IADD3 R10, R73, -0x2, RZ ;  /* 0xfffffffe490a7810 */ /* 0x000fe40007ffe0ff */
[----:B------:R-:W-:-:S02]  /*35e0*/  CS2R R72, SRZ ;  /* 0x0000000000487805 */ /* 0x000fc4000001ff00 */
[----:B------:R-:W-:-:S13]  /*35f0*/  ISETP.GE.AND P1, PT, R10, R13, PT ;  /* 0x0000000d0a00720c */ /* 0x000fda0003f26270 */
[----:B------:R-:W-:Y:S05]  /*3600*/  @!P1 BRA `(.L_x_2425) ;  /* 0x0000002000dc9947 */ /* 0x000fea0003800000 */
[----:B------:R-:W-:Y:S01]  /*3610*/  IMAD.MOV.U32 R12, RZ, RZ, R3 ;  /* 0x000000ffff0c7224 */ /* 0x000fe200078e0003 */
[----:B------:R-:W-:Y:S01]  /*3620*/  UMOV UR7, UR60 ;  /* 0x0000003c00077c82 */ /* 0x000fe20008000000 */
[----:B------:R-:W-:Y:S01]  /*3630*/  IMAD.MOV.U32 R11, RZ, RZ, R4 ;  /* 0x000000ffff0b7224 */ /* 0x000fe200078e0004 */
[----:B------:R-:W-:Y:S01]  /*3640*/  UMOV UR4, UR38 ;  /* 0x0000002600047c82 */ /* 0x000fe20008000000 */
[----:B------:R-:W-:Y:S02]  /*3650*/  IMAD.MOV.U32 R0, RZ, RZ, 0x3f800000 ;  /* 0x3f800000ff007424 */ /* 0x000fe400078e00ff */
[----:B------:R-:W-:-:S07]  /*3660*/  IMAD.MOV.U32 R87, RZ, RZ, RZ ;  /* 0x000000ffff577224 */ /* 0x000fce00078e00ff */
.L_x_2436:
[----:B------:R-:W-:-:S04]  /*3670*/  UISETP.NE.AND UP0, UPT, UR4, 0x1, UPT ;  /* 0x000000010400788c */ /* 0x000fc8000bf05270 */
[----:B------:R-:W-:-:S04]  /*3680*/  USEL UR60, URZ, 0x1, UP0 ;  /* 0x000000013f3c7887 */ /* 0x000fc80008000000 */
[----:B------:R-:W-:Y:S01]  /*3690*/  ULOP3.LUT UR60, UR7, UR60, URZ, 0x3c, !UPT ;  /* 0x0000003c073c7292 */ /* 0x000fe2000f8e3c3f */
[----:B------:R-:W-:Y:S11]  /*36a0*/  @!P0 BRA `(.L_x_2426) ;  /* 0x0000000000048947 */ /* 0x000ff60003800000 */
[----:B------:R-:W-:Y:S01]  /*36b0*/  BPT.TRAP 0x1 ;  /* 0x000000040000795c */ /* 0x000fe20000300000 */
.L_x_2426:
        /* <DEDUP_REMOVED lines=9> */
.L_x_2427:
[----:B-1----:R-:W-:Y:S05]  /*3750*/  @P1 BRA `(.L_x_2428) ;  /* 0x0000000000081947 */ /* 0x002fea0003800000 */
[----:B------:R-:W1:Y:S02]  /*3760*/  SYNCS.PHASECHK.TRANS64.TRYWAIT P1, [UR6+0x2a830], R2 ;  /* 0x02a83002ff0075a7 */ /* 0x000e640008020146 */
[----:B-1----:R-:W-:Y:S05]  /*3770*/  @!P1 BRA `(.L_x_2429) ;  /* 0x000000c400509947 */ /* 0x002fea0003800000 */
.L_x_2428:
        /* <DEDUP_REMOVED lines=131> */
.L_x_2430:
[----:B------:R-:W-:Y:S01]  /*3fb0*/  ULEA UR5, UR4, UR39, 0x3 ;  /* 0x0000002704057291 */ /* 0x000fe2000f8e183f */
[----:B------:R-:W-:-:S05]  /*3fc0*/  IMAD.U32 R0, RZ, RZ, UR7 ;  /* 0x00000007ff007e24 */ /* 0x000fca000f8e00ff */
[----:B------:R-:W-:-:S04]  /*3fd0*/  SHF.L.U32 R0, R0, 0x1f, RZ ;  /* 0x0000001f00007819 */ /* 0x000fc800000006ff */
[----:B------:R2:W3:Y:S01]  /*3fe0*/  SYNCS.PHASECHK.TRANS64.TRYWAIT P1, [UR5+0x2a850], R0 ;  /* 0x02a85000ff0075a7 */ /* 0x0004e20008020145 */
[----:B------:R-:W-:Y:S05]  /*3ff0*/  @!P0 BRA `(.L_x_2431) ;  /* 0x0000000000048947 */ /* 0x000fea0003800000 */
[----:B------:R-:W-:Y:S01]  /*4000*/  BPT.TRAP 0x1 ;  /* 0x000000040000795c */ /* 0x000fe20000300000 */
.L_x_2431:
[----:B---3--:R-:W-:Y:S05]  /*4010*/  @P1 BRA `(.L_x_2432) ;  /* 0x0000000000081947 */ /* 0x008fea0003800000 */
[----:B------:R-:W3:Y:S02]  /*4020*/  SYNCS.PHASECHK.TRANS64.TRYWAIT P1, [UR5+0x2a850], R0 ;  /* 0x02a85000ff0075a7 */ /* 0x000ee40008020145 */
[----:B---3--:R-:W-:Y:S05]  /*4030*/  @!P1 BRA `(.L_x_2433) ;  /* 0x000000bc00389947 */ /* 0x008fea0003800000 */
.L_x_2432:
        /* <DEDUP_REMOVED lines=38> */
.L_x_2434:
[----:B------:R-:W-:Y:S01]  /*42a0*/  ISETP.NE.AND P1, PT, R172, 0x1, PT ;  /* 0x00000001ac00780c */ /* 0x000fe20003f25270 */
[----:B------:R-:W3:Y:S01]  /*42b0*/  S2UR UR4, SR_CgaCtaId ;  /* 0x00000000000479c3 */ /* 0x000ee20000008800 */
[----:B-12---:R-:W-:Y:S01]  /*42c0*/  IADD3 R0, R19, R16, RZ ;  /* 0x0000001013007210 */ /* 0x006fe20007ffe0ff */
[----:B------:R-:W-:-:S10]  /*42d0*/  UIADD3 UR6, UR6, 0x2a840, URZ ;  /* 0x0002a84006067890 */ /* 0x000fd4000fffe03f */
[----:B------:R-:W0:Y:S08]  /*42e0*/  @P1 LDC R3, c[0x0][0x44c] ;  /* 0x00011300ff031b82 */ /* 0x000e300000000800 */
[----:B------:R-:W1:Y:S01]  /*42f0*/  @P1 LDC R9, c[0x0][0x450] ;  /* 0x00011400ff091b82 */ /* 0x000e620000000800 */
[----:B---3--:R-:W-:-:S09]  /*4300*/  UPRMT UR6, UR4, 0x654, UR6 ;  /* 0x0000065404067896 */ /* 0x008fd20008000006 */
[----:B------:R-:W-:Y:S01]  /*4310*/  SYNCS.ARRIVE.TRANS64.RED.A1T0 RZ, [UR6], RZ ;  /* 0x000000ffffff79a7 */ /* 0x000fe20008100406 */
[----:B0-----:R-:W-:-:S04]  /*4320*/  @P1 IMAD.HI.U32 R2, R0, R3, RZ ;  /* 0x0000000300021227 */ /* 0x001fc800078e00ff */
[----:B------:R-:W-:Y:S01]  /*4330*/  IMAD.MOV.U32 R3, RZ, RZ, -0x60 ;  /* 0xffffffa0ff037424 */ /* 0x000fe200078e00ff */
[----:B-1----:R-:W-:-:S03]  /*4340*/  @P1 SHF.R.U32.HI R0, RZ, R9, R2 ;  /* 0x00000009ff001219 */ /* 0x002fc60000011602 */
[----:B------:R-:W-:Y:S02]  /*4350*/  IMAD R3, R10, R3, 0x1 ;  /* 0x000000010a037424 */ /* 0x000fe400078e0203 */
[----:B------:R-:W0:Y:S02]  /*4360*/  SHFL.IDX PT, R9, R0, RZ, 0x1c1f ;  /* 0x001c1fff00097589 */ /* 0x000e2400000e0000 */
[----:B------:R-:W-:Y:S02]  /*4370*/  IMAD R3, R18, -0x2, R3 ;  /* 0xfffffffe12037824 */ /* 0x000fe400078e0203 */
[----:B------:R-:W1:Y:S03]  /*4380*/  SHFL.IDX PT, R143, R0, 0x1, 0x1c1f ;  /* 0x003c1f00008f7f89 */ /* 0x000e6600000e0000 */
[----:B------:R-:W-:-:S05]  /*4390*/  IADD3 R4, -R171, R3, R170 ;  /* 0x00000003ab047210 */ /* 0x000fca0007ffe1aa */
[----:B0-----:R-:W-:-:S05]  /*43a0*/  IMAD.IADD R2, R4, 0x1, R9 ;  /* 0x0000000104027824 */ /* 0x001fca00078e0209 */
[C---:B------:R-:W-:Y:S02]  /*43b0*/  ISETP.GT.AND P1, PT, R2.reuse, RZ, PT ;  /* 0x000000ff0200720c */ /* 0x040fe40003f24270 */
[----:B------:R-:W-:Y:S02]  /*43c0*/  ISETP.GT.AND P2, PT, R2, 0x1, PT ;  /* 0x000000010200780c */ /* 0x000fe40003f44270 */
[----:B------:R-:W-:Y:S02]  /*43d0*/  FSEL R151, R88, -INF , P1 ;  /* 0xff80000058977808 */ /* 0x000fe40000800000 */
        /* <DEDUP_REMOVED lines=69> */
[----:B------:R-:W-:Y:S01]  /*4830*/  FMNMX.FTZ R20, R133, R14, !PT ;  /* 0x0000000e85147209 */ /* 0x000fe20007810000 */
[----:B-1----:R-:W-:-:S04]  /*4840*/  IMAD.IADD R14, R4, 0x1, R143 ;  /* 0x00000001040e7824 */ /* 0x002fc800078e028f */
        /* <DEDUP_REMOVED lines=240> */
.L_x_2435:
        /* <DEDUP_REMOVED lines=35> */
.L_x_2425:
[----:B------:R-:W-:-:S13]  /*5980*/  ISETP.GE.AND P1, PT, R10, RZ, PT ;  /* 0x000000ff0a00720c */ /* 0x000fda0003f26270 */
[----:B------:R-:W-:Y:S05]  /*5990*/  @!P1 BRA `(.L_x_2437) ;  /* 0x0000001c00189947 */ /* 0x000fea0003800000 */
[----:B------:R-:W-:Y:S01]  /*59a0*/  IMAD.MOV.U32 R11, RZ, RZ, R3 ;  /* 0x000000ffff0b7224 */ /* 0x000fe200078e0003 */
[----:B------:R-:W-:Y:S01]  /*59b0*/  UMOV UR6, UR60 ;  /* 0x0000003c00067c82 */ /* 0x000fe20008000000 */
[----:B------:R-:W-:Y:S01]  /*59c0*/  IMAD.MOV.U32 R13, RZ, RZ, R4 ;  /* 0x000000ffff0d7224 */ /* 0x000fe200078e0004 */
[----:B------:R-:W-:-:S06]  /*59d0*/  UMOV UR4, UR38 ;  /* 0x0000002600047c82 */ /* 0x000fcc0008000000 */
.L_x_2448:
        /* <DEDUP_REMOVED lines=8> */
.L_x_2438:
[----:B------:R-:W-:Y:S01]  /*5a60*/  ULEA UR5, UR38, UR39, 0x3 ;  /* 0x0000002726057291 */ /* 0x000fe2000f8e183f */
[----:B------:R-:W-:-:S04]  /*5a70*/  MOV R2, UR60 ;  /* 0x0000003c00027c02 */ /* 0x000fc80008000f00 */
[----:B------:R-:W-:-:S04]  /*5a80*/  SHF.L.U32 R2, R2, 0x1f, RZ ;  /* 0x0000001f02027819 */ /* 0x000fc800000006ff */
[----:B------:R0:W1:Y:S01]  /*5a90*/  SYNCS.PHASECHK.TRANS64.TRYWAIT P1, [UR5+0x2a830], R2 ;  /* 0x02a83002ff0075a7 */ /* 0x0000620008020145 */
[----:B------:R-:W-:Y:S05]  /*5aa0*/  @!P0 BRA `(.L_x_2439) ;  /* 0x0000000000048947 */ /* 0x000fea0003800000 */
[----:B------:R-:W-:Y:S01]  /*5ab0*/  BPT.TRAP 0x1 ;  /* 0x000000040000795c */ /* 0x000fe20000300000 */
.L_x_2439:
[----:B-1----:R-:W-:Y:S05]  /*5ac0*/  @P1 BRA `(.L_x_2440) ;  /* 0x0000000000081947 */ /* 0x002fea0003800000 */
[----:B------:R-:W1:Y:S02]  /*5ad0*/  SYNCS.PHASECHK.TRANS64.TRYWAIT P1, [UR5+0x2a830], R2 ;  /* 0x02a83002ff0075a7 */ /* 0x000e640008020145 */
[----:B-1----:R-:W-:Y:S05]  /*5ae0*/  @!P1 BRA `(.L_x_2441) ;  /* 0x000000a000a49947 */ /* 0x002fea0003800000 */
.L_x_2440:
        /* <DEDUP_REMOVED lines=131> */
.L_x_2442:
[----:B------:R-:W-:Y:S01]  /*6320*/  ULEA UR5, UR4, UR39, 0x3 ;  /* 0x0000002704057291 */ /* 0x000fe2000f8e183f */
[----:B------:R-:W-:-:S05]  /*6330*/  IMAD.U32 R0, RZ, RZ, UR6 ;  /* 0x00000006ff007e24 */ /* 0x000fca000f8e00ff */
[----:B------:R-:W-:-:S04]  /*6340*/  SHF.L.U32 R0, R0, 0x1f, RZ ;  /* 0x0000001f00007819 */ /* 0x000fc800000006ff */
[----:B------:R2:W3:Y:S01]  /*6350*/  SYNCS.PHASECHK.TRANS64.TRYWAIT P1, [UR5+0x2a850], R0 ;  /* 0x02a85000ff0075a7 */ /* 0x0004e20008020145 */
[----:B------:R-:W-:Y:S05]  /*6360*/  @!P0 BRA `(.L_x_2443) ;  /* 0x0000000000048947 */ /* 0x000fea0003800000 */
[----:B------:R-:W-:Y:S01]  /*6370*/  BPT.TRAP 0x1 ;  /* 0x000000040000795c */ /* 0x000fe20000300000 */
.L_x_2443:
[----:B---3--:R-:W-:Y:S05]  /*6380*/  @P1 BRA `(.L_x_2444) ;  /* 0x0000000000081947 */ /* 0x008fea0003800000 */
[----:B------:R-:W3:Y:S02]  /*6390*/  SYNCS.PHASECHK.TRANS64.TRYWAIT P1, [UR5+0x2a850], R0 ;  /* 0x02a85000ff0075a7 */ /* 0x000ee40008020145 */
[----:B---3--:R-:W-:Y:S05]  /*63a0*/  @!P1 BRA `(.L_x_2445) ;  /* 0x00000098008c9947 */ /* 0x008fea0003800000 */
.L_x_2444:
        /* <DEDUP_REMOVED lines=42> */
.L_x_2446:
        /* <DEDUP_REMOVED lines=216> */
.L_x_2447:
        /* <DEDUP_REMOVED lines=35> */
.L_x_2437:
        /* <DEDUP_REMOVED lines=67> */
.L_x_2449:
[----:B------:R-:W-:Y:S01]  /*7a30*/  ULEA UR5, UR38, UR39, 0x3 ;  /* 0x0000002726057291 */ /* 0x000fe2000f8e183f */
[----:B------:R-:W-:-:S05]  /*7a40*/  IMAD.U32 R0, RZ, RZ, UR60 ;  /* 0x0000003cff007e24 */ /* 0x000fca000f8e00ff */
[----:B------:R-:W-:-:S04]  /*7a50*/  SHF.L.U32 R0, R0, 0x1f, RZ ;  /* 0x0000001f00007819 */ /* 0x000fc800000006ff */
[----:B------:R0:W1:Y:S01]  /*7a60*/  SYNCS.PHASECHK.TRANS64.TRYWAIT P1, [UR5+0x2a850], R0 ;  /* 0x02a85000ff0075a7 */ /* 0x0000620008020145 */
[----:B------:R-:W-:Y:S05]  /*7a70*/  @!P0 BRA `(.L_x_2450) ;  /* 0x0000000000048947 */ /* 0x000fea0003800000 */
[----:B------:R-:W-:Y:S01]  /*7a80*/  BPT.TRAP 0x1 ;  /* 0x000000040000795c */ /* 0x000fe20000300000 */
.L_x_2450:
[----:B-1----:R-:W-:Y:S05]  /*7a90*/  @P1 BRA `(.L_x_2451) ;  /* 0x0000000000081947 */ /* 0x002fea0003800000 */
[----:B------:R-:W1:Y:S02]  /*7aa0*/  SYNCS.PHASECHK.TRANS64.TRYWAIT P1, [UR5+0x2a850], R0 ;  /* 0x02a85000ff0075a7 */ /* 0x000e640008020145 */
[----:B-1----:R-:W-:Y:S05]  /*7ab0*/  @!P1 BRA `(.L_x_2452) ;  /* 0x0000008000e09947 */ /* 0x002fea0003800000 */
.L_x_2451:
        /* <DEDUP_REMOVED lines=20> */
[----:B------:R-:W-:Y:S01]  /*7c00*/  MOV R0, 0xff800000 ;  /* 0xff80000000007802 */ /* 0x000fe20000000f00 */
[----:B-1----:R-:W-:-:S03]  /*7c10*/  FADD.FTZ R12, R6, R9 ;  /* 0x00000009060c7221 */ /* 0x002fc60000010000 */
[----:B------:R-:W-:Y:S01]  /*7c20*/  FSETP.NE.FTZ.AND P1, PT, R11, RZ, PT ;  /* 0x000000ff0b00720b */ /* 0x000fe20003f35000 */
[----:B------:R-:W-:Y:S01]  /*7c30*/  IMAD.MOV.U32 R9, RZ, RZ, RZ ;  /* 0x000000ffff097224 */ /* 0x000fe200078e00ff */
        /* <DEDUP_REMOVED lines=38> */
.L_x_2453:
[----:B------:R-:W0:Y:S01]  /*7ea0*/  S2UR UR6, SR_CgaCtaId ;  /* 0x00000000000679c3 */ /* 0x000e220000008800 */
[----:B------:R-:W-:Y:S01]  /*7eb0*/  UIADD3 UR4, UR5, 0x2a860, URZ ;  /* 0x0002a86005047890 */ /* 0x000fe2000fffe03f */
[-C--:B------:R-:W-:Y:S01]  /*7ec0*/  FMUL.FTZ R89, R40, R5.reuse ;  /* 0x0000000528597220 */ /* 0x080fe20000410000 */
[----:B------:R-:W-:Y:S01]  /*7ed0*/  UIADD3 UR38, UR38, 0x1, URZ ;  /* 0x0000000126267890 */ /* 0x000fe2000fffe03f */
[-C--:B------:R-:W-:Y:S01]  /*7ee0*/  FMUL.FTZ R93, R32, R5.reuse ;  /* 0x00000005205d7220 */ /* 0x080fe20000410000 */
[-C--:B------:R-:W-:Y:S01]  /*7ef0*/  FMUL.FTZ R90, R33, R5.reuse ;  /* 0x00000005215a7220 */ /* 0x080fe20000410000 */
[-C--:B------:R-:W-:Y:S01]  /*7f00*/  FMUL.FTZ R91, R36, R5.reuse ;  /* 0x00000005245b7220 */ /* 0x080fe20000410000 */
[----:B------:R-:W-:Y:S01]  /*7f10*/  UISETP.NE.AND UP0, UPT, UR38, 0x2, UPT ;  /* 0x000000022600788c */ /* 0x000fe2000bf05270 */
[-C--:B------:R-:W-:Y:S01]  /*7f20*/  FMUL.FTZ R88, R37, R5.reuse ;  /* 0x0000000525587220 */ /* 0x080fe20000410000 */
[----:B------:R-:W-:Y:S01]  /*7f30*/  FMUL.FTZ R40, R41, R5 ;  /* 0x0000000529287220 */ /* 0x000fe20000410000 */
        /* <DEDUP_REMOVED lines=65> */
.L_x_2417:
        /* <DEDUP_REMOVED lines=19> */
[----:B------:R-:W-:Y:S02]  /*8480*/  MOV R2, R21 ;  /* 0x0000001500027202 */ /* 0x000fe40000000f00 */
[----:B--2---:R-:W-:-:S03]  /*8490*/  MOV R3, R4 ;  /* 0x0000000400037202 */ /* 0x004fc60000000f00 */
[----:B------:R-:W-:-:S03]  /*84a0*/  IMAD.WIDE R4, R168, 0x2, R2 ;  /* 0x00000002a8047825 */ /* 0x000fc600078e0202 */
[C---:B------:R-:W-:Y:S02]  /*84b0*/  IADD3 R71, P6, R4.reuse, 0x20, RZ ;  /* 0x0000002004477810 */ /* 0x040fe40007fde0ff */
[C---:B------:R-:W-:Y:S02]  /*84c0*/  LOP3.LUT R9, R4.reuse, 0x380, RZ, 0xc0, !PT ;  /* 0x0000038004097812 */ /* 0x040fe400078ec0ff */
[----:B------:R-:W-:Y:S01]  /*84d0*/  LOP3.LUT R14, R71, 0x380, RZ, 0xc0, !PT ;  /* 0x00000380470e7812 */ /* 0x000fe200078ec0ff */
[--C-:B------:R-:W-:Y:S01]  /*84e0*/  IMAD.X R29, RZ, RZ, R5.reuse, P6 ;  /* 0x000000ffff1d7224 */ /* 0x100fe200030e0605 */
[----:B------:R-:W-:Y:S02]  /*84f0*/  IADD3 R101, P4, R4, 0x60, RZ ;  /* 0x0000006004657810 */ /* 0x000fe40007f9e0ff */
[----:B------:R-:W-:Y:S02]  /*8500*/  SHF.R.U64 R14, R14, 0x3, RZ ;  /* 0x000000030e0e7819 */ /* 0x000fe400000012ff */
[----:B------:R-:W-:Y:S01]  /*8510*/  SHF.R.U64 R9, R9, 0x3, RZ ;  /* 0x0000000309097819 */ /* 0x000fe200000012ff */
[----:B------:R-:W-:Y:S01]  /*8520*/  IMAD.X R15, RZ, RZ, R5, P4 ;  /* 0x000000ffff0f7224 */ /* 0x000fe200020e0605 */
[----:B------:R-:W-:-:S02]  /*8530*/  LOP3.LUT R28, R14, R71, RZ, 0x3c, !PT ;  /* 0x000000470e1c7212 */ /* 0x000fc400078e3cff */
[----:B-1----:R-:W-:Y:S02]  /*8540*/  LOP3.LUT R44, R101, 0x380, RZ, 0xc0, !PT ;  /* 0x00000380652c7812 */ /* 0x002fe400078ec0ff */
[----:B------:R-:W-:Y:S02]  /*8550*/  MOV R95, R28 ;  /* 0x0000001c005f7202 */ /* 0x000fe40000000f00 */
[----:B------:R-:W1:Y:S08]  /*8560*/  LDC.64 R28, c[0x0][0xc00] ;  /* 0x00030000ff1c7b82 */ /* 0x000e700000000a00 */
[----:B------:R-:W-:Y:S01]  /*8570*/  BAR.SYNC.DEFER_BLOCKING 0x1, 0x100 ;  /* 0x0044000000007b1d */ /* 0x000fe20000010000 */
[----:B------:R-:W-:-:S02]  /*8580*/  IADD3 R73, P5, R4, 0x40, RZ ;  /* 0x0000004004497810 */ /* 0x000fc40007fbe0ff */
        /* <DEDUP_REMOVED lines=11> */
[----:B------:R-:W-:-:S02]  /*8640*/  MOV R96, R4 ;  /* 0x0000000400607202 */ /* 0x000fc40000000f00 */
[----:B------:R-:W-:Y:S02]  /*8650*/  F2FP.F16.F32.PACK_AB R5, R10, R97 ;  /* 0x000000610a05723e */ /* 0x000fe400000000ff */
[----:B------:R-:W-:Y:S02]  /*8660*/  LOP3.LUT R14, R44, R101, RZ, 0x3c, !PT ;  /* 0x000000652c0e7212 */ /* 0x000fe400078e3cff */
[----:B------:R-:W-:Y:S02]  /*8670*/  LOP3.LUT R10, R105, 0x380, RZ, 0xc0, !PT ;  /* 0x00000380690a7812 */ /* 0x000fe400078ec0ff */
[----:B------:R-:W-:Y:S02]  /*8680*/  LOP3.LUT R44, R107, 0x380, RZ, 0xc0, !PT ;  /* 0x000003806b2c7812 */ /* 0x000fe400078ec0ff */
[----:B------:R-:W-:Y:S02]  /*8690*/  LOP3.LUT R71, R92, 0x380, RZ, 0xc0, !PT ;  /* 0x000003805c477812 */ /* 0x000fe400078ec0ff */
[----:B------:R-:W-:-:S02]  /*86a0*/  LOP3.LUT R24, R73, 0x380, RZ, 0xc0, !PT ;  /* 0x0000038049187812 */ /* 0x000fc400078ec0ff */
[----:B------:R-:W-:Y:S02]  /*86b0*/  LOP3.LUT R72, R103, 0x380, RZ, 0xc0, !PT ;  /* 0x0000038067487812 */ /* 0x000fe400078ec0ff */
[----:B------:R-:W-:Y:S02]  /*86c0*/  SHF.R.U64 R10, R10, 0x3, RZ ;  /* 0x000000030a0a7819 */ /* 0x000fe400000012ff */
[----:B------:R-:W-:Y:S02]  /*86d0*/  SHF.R.U64 R44, R44, 0x3, RZ ;  /* 0x000000032c2c7819 */ /* 0x000fe400000012ff */
[----:B------:R-:W-:Y:S02]  /*86e0*/  SHF.R.U64 R71, R71, 0x3, RZ ;  /* 0x0000000347477819 */ /* 0x000fe400000012ff */
[----:B------:R-:W-:Y:S02]  /*86f0*/  SHF.R.U64 R24, R24, 0x3, RZ ;  /* 0x0000000318187819 */ /* 0x000fe400000012ff */
[----:B------:R-:W-:-:S02]  /*8700*/  F2FP.F16.F32.PACK_AB R4, R12, R99 ;  /* 0x000000630c04723e */ /* 0x000fc400000000ff */
[----:B------:R-:W-:Y:S02]  /*8710*/  SHF.R.U64 R72, R72, 0x3, RZ ;  /* 0x0000000348487819 */ /* 0x000fe400000012ff */
[----:B------:R-:W-:Y:S01]  /*8720*/  LOP3.LUT R12, R10, R105, RZ, 0x3c, !PT ;  /* 0x000000690a0c7212 */ /* 0x000fe200078e3cff */
[----:B------:R2:W-:Y:S01]  /*8730*/  STSM.16.M88.4 [R96], R4 ;  /* 0x0000000460007844 */ /* 0x0005e20000000200 */
[----:B------:R-:W-:Y:S02]  /*8740*/  LOP3.LUT R10, R44, R107, RZ, 0x3c, !PT ;  /* 0x0000006b2c0a7212 */ /* 0x000fe400078e3cff */
[----:B------:R-:W-:Y:S02]  /*8750*/  LOP3.LUT R8, R71, R92, RZ, 0x3c, !PT ;  /* 0x0000005c47087212 */ /* 0x000fe400078e3cff */
[----:B------:R-:W-:Y:S02]  /*8760*/  LOP3.LUT R26, R24, R73, RZ, 0x3c, !PT ;  /* 0x00000049181a7212 */ /* 0x000fe400078e3cff */
[----:B------:R-:W-:-:S02]  /*8770*/  LOP3.LUT R24, R72, R103, RZ, 0x3c, !PT ;  /* 0x0000006748187212 */ /* 0x000fc400078e3cff */
[----:B------:R-:W-:Y:S02]  /*8780*/  MOV R71, R10 ;  /* 0x0000000a00477202 */ /* 0x000fe40000000f00 */
[----:B------:R-:W-:Y:S02]  /*8790*/  MOV R44, R8 ;  /* 0x00000008002c7202 */ /* 0x000fe40000000f00 */
[----:B-1----:R-:W-:Y:S02]  /*87a0*/  ISETP.NE.U32.AND P0, PT, R28, RZ, PT ;  /* 0x000000ff1c00720c */ /* 0x002fe40003f05070 */
[----:B------:R-:W-:Y:S02]  /*87b0*/  F2FP.F16.F32.PACK_AB R8, R90, R93 ;  /* 0x0000005d5a08723e */ /* 0x000fe400000000ff */
[----:B------:R-:W-:Y:S02]  /*87c0*/  F2FP.F16.F32.PACK_AB R9, R35, R34 ;  /* 0x000000222309723e */ /* 0x000fe400000000ff */
[----:B------:R-:W-:-:S02]  /*87d0*/  F2FP.F16.F32.PACK_AB R10, R88, R91 ;  /* 0x0000005b580a723e */ /* 0x000fc400000000ff */
[----:B------:R-:W-:Y:S02]  /*87e0*/  F2FP.F16.F32.PACK_AB R11, R39, R38 ;  /* 0x00000026270b723e */ /* 0x000fe400000000ff */
[----:B------:R-:W-:Y:S02]  /*87f0*/  MOV R94, R26 ;  /* 0x0000001a005e7202 */ /* 0x000fe40000000f00 */
[----:B------:R-:W-:Y:S01]  /*8800*/  MOV R92, R14 ;  /* 0x0000000e005c7202 */ /* 0x000fe20000000f00 */
[----:B------:R-:W-:Y:S01]  /*8810*/  STSM.16.M88.4 [R95], R8 ;  /* 0x000000085f007844 */ /* 0x000fe20000000200 */
[----:B------:R-:W-:Y:S02]  /*8820*/  MOV R72, R12 ;  /* 0x0000000c00487202 */ /* 0x000fe40000000f00 */
[----:B--2---:R-:W-:Y:S02]  /*8830*/  F2FP.F16.F32.PACK_AB R4, R40, R89 ;  /* 0x000000592804723e */ /* 0x004fe400000000ff */
[----:B------:R-:W-:-:S02]  /*8840*/  F2FP.F16.F32.PACK_AB R5, R43, R42 ;  /* 0x0000002a2b05723e */ /* 0x000fc400000000ff */
[----:B------:R-:W-:Y:S02]  /*8850*/  F2FP.F16.F32.PACK_AB R6, R32, R41 ;  /* 0x000000292006723e */ /* 0x000fe400000000ff */
[----:B------:R-:W-:Y:S02]  /*8860*/  F2FP.F16.F32.PACK_AB R7, R30, R33 ;  /* 0x000000211e07723e */ /* 0x000fe400000000ff */
[----:B------:R-:W-:Y:S01]  /*8870*/  MOV R73, R24 ;  /* 0x0000001800497202 */ /* 0x000fe20000000f00 */
[----:B------:R-:W1:Y:S01]  /*8880*/  LDC.64 R32, c[0x0][0xc00] ;  /* 0x00030000ff207b82 */ /* 0x000e620000000a00 */
[----:B------:R-:W-:Y:S01]  /*8890*/  F2FP.F16.F32.PACK_AB R12, R49, R48 ;  /* 0x00000030310c723e */ /* 0x000fe200000000ff */
[----:B------:R2:W-:Y:S01]  /*88a0*/  STSM.16.M88.4 [R94], R4 ;  /* 0x000000045e007844 */ /* 0x0005e20000000200 */
[----:B------:R-:W-:Y:S02]  /*88b0*/  F2FP.F16.F32.PACK_AB R13, R51, R50 ;  /* 0x00000032330d723e */ /* 0x000fe400000000ff */
[----:B------:R-:W-:-:S02]  /*88c0*/  F2FP.F16.F32.PACK_AB R14, R53, R52 ;  /* 0x00000034350e723e */ /* 0x000fc400000000ff */
[----:B------:R-:W-:Y:S02]  /*88d0*/  F2FP.F16.F32.PACK_AB R15, R55, R54 ;  /* 0x00000036370f723e */ /* 0x000fe400000000ff */
[----:B------:R-:W-:Y:S01]  /*88e0*/  F2FP.F16.F32.PACK_AB R24, R57, R56 ;  /* 0x000000383918723e */ /* 0x000fe200000000ff */
[----:B------:R-:W3:Y:S01]  /*88f0*/  LDC R54, c[0x0][0xbe8] ;  /* 0x0002fa00ff367b82 */ /* 0x000ee20000000800 */
[----:B------:R-:W-:Y:S01]  /*8900*/  F2FP.F16.F32.PACK_AB R25, R59, R58 ;  /* 0x0000003a3b19723e */ /* 0x000fe200000000ff */
[----:B------:R4:W-:Y:S01]  /*8910*/  STSM.16.M88.4 [R92], R12 ;  /* 0x0000000c5c007844 */ /* 0x0009e20000000200 */
[----:B------:R-:W-:Y:S02]  /*8920*/  F2FP.F16.F32.PACK_AB R26, R61, R60 ;  /* 0x0000003c3d1a723e */ /* 0x000fe400000000ff */
[----:B------:R-:W-:Y:S02]  /*8930*/  F2FP.F16.F32.PACK_AB R27, R63, R62 ;  /* 0x0000003e3f1b723e */ /* 0x000fe400000000ff */
[----:B------:R-:W-:-:S02]  /*8940*/  ISETP.NE.AND.EX P0, PT, R29, RZ, PT, P0 ;  /* 0x000000ff1d00720c */ /* 0x000fc40003f05300 */
[----:B------:R-:W-:Y:S01]  /*8950*/  F2FP.F16.F32.PACK_AB R28, R65, R64 ;  /* 0x00000040411c723e */ /* 0x000fe200000000ff */
[----:B------:R4:W-:Y:S01]  /*8960*/  STSM.16.M88.4 [R73], R24 ;  /* 0x0000001849007844 */ /* 0x0009e20000000200 */
[----:B------:R-:W-:Y:S02]  /*8970*/  F2FP.F16.F32.PACK_AB R29, R67, R66 ;  /* 0x00000042431d723e */ /* 0x000fe400000000ff */
[----:B------:R-:W-:Y:S01]  /*8980*/  F2FP.F16.F32.PACK_AB R30, R69, R68 ;  /* 0x00000044451e723e */ /* 0x000fe200000000ff */
[----:B-1----:R-:W-:Y:S01]  /*8990*/  IMAD.WIDE R32, R22, 0x4, R32 ;  /* 0x0000000416207825 */ /* 0x002fe200078e0220 */
[----:B------:R-:W-:Y:S02]  /*89a0*/  F2FP.F16.F32.PACK_AB R38, R77, R76 ;  /* 0x0000004c4d26723e */ /* 0x000fe400000000ff */
[----:B------:R-:W-:Y:S01]  /*89b0*/  F2FP.F16.F32.PACK_AB R39, R79, R78 ;  /* 0x0000004e4f27723e */ /* 0x000fe200000000ff */
[----:B------:R4:W-:Y:S01]  /*89c0*/  STSM.16.M88.4 [R72], R28 ;  /* 0x0000001c48007844 */ /* 0x0009e20000000200 */
[----:B------:R-:W-:-:S02]  /*89d0*/  ISETP.NE.U32.AND P2, PT, RZ, UR4, PT ;  /* 0x00000004ff007c0c */ /* 0x000fc4000bf45070 */
[----:B------:R-:W-:Y:S01]  /*89e0*/  MOV R48, RZ ;  /* 0x000000ff00307202 */ /* 0x000fe20000000f00 */
[----:B------:R4:W-:Y:S01]  /*89f0*/  STSM.16.M88.4 [R71], R36 ;  /* 0x0000002447007844 */ /* 0x0009e20000000200 */
[----:B------:R-:W-:-:S03]  /*8a00*/  ISETP.NE.AND.EX P2, PT, RZ, UR5, PT, P2 ;  /* 0x00000005ff007c0c */ /* 0x000fc6000bf45320 */
[----:B------:R4:W-:Y:S01]  /*8a10*/  STSM.16.M88.4 [R44], R80 ;  /* 0x000000502c007844 */ /* 0x0009e20000000200 */
[----:B------:R-:W-:Y:S09]  /*8a20*/  BAR.SYNC.DEFER_BLOCKING 0x1, 0x100 ;  /* 0x0044000000007b1d */ /* 0x000ff20000010000 */
[----:B--2---:R-:W-:Y:S01]  /*8a30*/  @P2 LEA R4, P3, R22, UR4, 0x2 ;  /* 0x0000000416042c11 */ /* 0x004fe2000f8610ff */
[----:B------:R-:W-:-:S02]  /*8a40*/  ULDC UR4, c[0x0][0xa88] ;  /* 0x0002a20000047ab9 */ /* 0x000fc40000000800 */
[----:B------:R-:W-:Y:S01]  /*8a50*/  IMAD.U32 R7, RZ, RZ, UR4 ;  /* 0x00000004ff077e24 */ /* 0x000fe2000f8e00ff */
[----:B------:R-:W-:Y:S01]  /*8a60*/  @P2 LEA.HI.X R5, R22, UR5, R162, 0x2, P3 ;  /* 0x0000000516052c11 */ /* 0x000fe200098f14a2 */
[----:B------:R4:W5:Y:S01]  /*8a70*/  @P0 LDG.E R48, desc[UR36][R32.64] ;  /* 0x0000002420300981 */ /* 0x000962000c1e1900 */
[----:B---3--:R-:W-:-:S03]  /*8a80*/  ISETP.NE.AND P1, PT, R54, 0x1, PT ;  /* 0x000000013600780c */ /* 0x008fc60003f25270 */
[----:B------:R4:W5:Y:S10]  /*8a90*/  @P2 LDG.E R7, desc[UR36][R4.64] ;  /* 0x0000002404072981 */ /* 0x000974000c1e1900 */
[----:B------:R-:W1:Y:S08]  /*8aa0*/  @P1 LDC R6, c[0x0][0xbec] ;  /* 0x0002fb00ff061b82 */ /* 0x000e700000000800 */
[----:B------:R-:W2:Y:S01]  /*8ab0*/  @P1 LDC R11, c[0x0][0xbf0] ;  /* 0x0002fc00ff0b1b82 */ /* 0x000ea20000000800 */
[----:B----4-:R-:W-:Y:S05]  /*8ac0*/  @P2 BRA `(.L_x_2456) ;  /* 0x0000000000102947 */ /* 0x010fea0003800000 */
[----:B------:R-:W-:Y:S05]  /*8ad0*/  @!P0 BRA `(.L_x_2456) ;  /* 0x00000000000c8947 */ /* 0x000fea0003800000 */
[----:B------:R-:W3:Y:S04]  /*8ae0*/  LDG.E R4, desc[UR36][R32.64] ;  /* 0x0000002420047981 */ /* 0x000ee8000c1e1900 */
[----:B-----5:R-:W3:Y:S02]  /*8af0*/  LDG.E R7, desc[UR36][R32.64+0x4] ;  /* 0x0000042420077981 */ /* 0x020ee4000c1e1900 */
[----:B---3--:R-:W-:-:S07]  /*8b00*/  IMAD.IADD R7, R7, 0x1, -R4 ;  /* 0x0000000107077824 */ /* 0x008fce00078e0a04 */
.L_x_2456:
[----:B------:R-:W-:Y:S01]  /*8b10*/  SHF.R.S32.HI R44, RZ, 0x1f, R161 ;  /* 0x0000001fff2c7819 */ /* 0x000fe200000114a1 */
[----:B------:R-:W-:Y:S01]  /*8b20*/  IMAD.IADD R15, R19, 0x1, R16 ;  /* 0x00000001130f7824 */ /* 0x000fe200078e0210 */
[----:B------:R-:W-:Y:S01]  /*8b30*/  ULDC.64 UR4, c[0x0][0xb90] ;  /* 0x0002e40000047ab9 */ /* 0x000fe20000000a00 */
[----:B-----5:R-:W-:Y:S01]  /*8b40*/  SHF.R.S32.HI R49, RZ, 0x1f, R48 ;  /* 0x0000001fff317819 */ /* 0x020fe20000011430 */
[----:B------:R-:W-:Y:S01]  /*8b50*/  IMAD R57, R7, R54, RZ ;  /* 0x0000003607397224 */ /* 0x000fe200078e02ff */
[----:B------:R-:W-:Y:S01]  /*8b60*/  SEL R162, R162, RZ, !P0 ;  /* 0x000000ffa2a27207 */ /* 0x000fe20004000000 */
[----:B------:R-:W-:Y:S01]  /*8b70*/  IMAD R4, R44, UR4, RZ ;  /* 0x000000042c047c24 */ /* 0x000fe2000f8e02ff */
[----:B------:R-:W-:Y:S01]  /*8b80*/  SEL R55, R22, RZ, !P0 ;  /* 0x000000ff16377207 */ /* 0x000fe20004000000 */
[----:B-1----:R-:W-:Y:S01]  /*8b90*/  @P1 IMAD.HI.U32 R6, R15, R6, RZ ;  /* 0x000000060f061227 */ /* 0x002fe200078e00ff */
[----:B------:R-:W-:-:S03]  /*8ba0*/  IADD3 R22, R167, R16, RZ ;  /* 0x00000010a7167210 */ /* 0x000fc60007ffe0ff */
[----:B------:R-:W-:Y:S01]  /*8bb0*/  IMAD.MOV.U32 R9, RZ, RZ, R15 ;  /* 0x000000ffff097224 */ /* 0x000fe200078e000f */
[----:B--2---:R-:W-:Y:S01]  /*8bc0*/  @P1 SHF.R.U32.HI R9, RZ, R11, R6 ;  /* 0x0000000bff091219 */ /* 0x004fe20000011606 */
[C---:B------:R-:W-:Y:S02]  /*8bd0*/  IMAD R13, R161.reuse, UR5, R4 ;  /* 0x00000005a10d7c24 */ /* 0x040fe4000f8e0204 */
[----:B------:R-:W-:Y:S01]  /*8be0*/  IMAD.WIDE.U32 R4, R161, UR4, R48 ;  /* 0x00000004a1047c25 */ /* 0x000fe2000f8e0030 */
[----:B------:R-:W-:-:S03]  /*8bf0*/  ULDC.64 UR4, c[0x0][0xb98] ;  /* 0x0002e60000047ab9 */ /* 0x000fc60000000a00 */
[----:B------:R-:W-:Y:S02]  /*8c00*/  IMAD R11, R163, 0x40, R17 ;  /* 0x00000040a30b7824 */ /* 0x000fe400078e0211 */
[----:B------:R-:W-:Y:S02]  /*8c10*/  IMAD.IADD R5, R5, 0x1, R13 ;  /* 0x0000000105057824 */ /* 0x000fe400078e020d */
        /* <DEDUP_REMOVED lines=13> */
[----:B------:R-:W-:Y:S02]  /*8cf0*/  IADD3.X R5, R13, R5, R8, P2, !PT ;  /* 0x000000050d057210 */ /* 0x000fe400017fe408 */
[----:B------:R-:W-:Y:S01]  /*8d00*/  IADD3 R9, P3, R2, 0x2000, RZ ;  /* 0x0000200002097810 */ /* 0x000fe20007f7e0ff */
[----:B------:R-:W-:Y:S01]  /*8d10*/  IMAD R10, R6, UR4, RZ ;  /* 0x00000004060a7c24 */ /* 0x000fe2000f8e02ff */
[----:B------:R-:W-:Y:S01]  /*8d20*/  IADD3 R15, P0, R2, 0x1000, RZ ;  /* 0x00001000020f7810 */ /* 0x000fe20007f1e0ff */
[----:B------:R-:W-:Y:S01]  /*8d30*/  IMAD.WIDE.U32 R4, R11, UR4, R4 ;  /* 0x000000040b047c25 */ /* 0x000fe2000f8e0004 */
[----:B------:R-:W-:Y:S02]  /*8d40*/  LOP3.LUT R8, R9, 0x380, RZ, 0xc0, !PT ;  /* 0x0000038009087812 */ /* 0x000fe400078ec0ff */
        /* <DEDUP_REMOVED lines=18> */
[----:B------:R-:W1:Y:S01]  /*8e70*/  SHFL.IDX PT, R51, R14, RZ, 0x1c1f ;  /* 0x001c1fff0e337589 */ /* 0x000e6200000e0000 */
[----:B------:R-:W-:-:S02]  /*8e80*/  IADD3 R33, P4, R2, 0x6000, RZ ;  /* 0x0000600002217810 */ /* 0x000fc40007f9e0ff */
[----:B------:R-:W-:Y:S01]  /*8e90*/  LOP3.LUT R8, R8, R9, RZ, 0x3c, !PT ;  /* 0x0000000908087212 */ /* 0x000fe200078e3cff */
[----:B------:R-:W2:Y:S01]  /*8ea0*/  SHFL.IDX PT, R53, R14, 0x1, 0x1c1f ;  /* 0x003c1f000e357f89 */ /* 0x000ea200000e0000 */
        /* <DEDUP_REMOVED lines=9> */
[----:B------:R-:W-:Y:S01]  /*8f40*/  IMAD R49, R49, UR4, RZ ;  /* 0x0000000431317c24 */ /* 0x000fe2000f8e02ff */
[----:B------:R-:W-:Y:S01]  /*8f50*/  SHF.R.U64 R32, R32, 0x3, RZ ;  /* 0x0000000320207819 */ /* 0x000fe200000012ff */
[--C-:B------:R-:W-:Y:S01]  /*8f60*/  IMAD.X R29, RZ, RZ, R3.reuse, P3 ;  /* 0x000000ffff1d7224 */ /* 0x100fe200018e0603 */
[----:B-1----:R1:W-:Y:S01]  /*8f70*/  @!P2 ST.E desc[UR36][R50.64], R20 ;  /* 0x000000143200a985 */ /* 0x0023e2000c101924 */
[----:B------:R-:W-:Y:S02]  /*8f80*/  LOP3.LUT R2, R11, R2, RZ, 0x3c, !PT ;  /* 0x000000020b027212 */ /* 0x000fe400078e3cff */
[----:B------:R-:W-:Y:S01]  /*8f90*/  LOP3.LUT R40, R40, R41, RZ, 0x3c, !PT ;  /* 0x0000002928287212 */ /* 0x000fe200078e3cff */
[----:B--2---:R2:W-:Y:S01]  /*8fa0*/  @!P0 ST.E desc[UR36][R52.64], R0 ;  /* 0x0000000034008985 */ /* 0x0045e2000c101924 */
[----:B------:R-:W-:Y:S01]  /*8fb0*/  LOP3.LUT R36, R36, R37, RZ, 0x3c, !PT ;  /* 0x0000002524247212 */ /* 0x000fe200078e3cff */
[--C-:B------:R-:W-:Y:S01]  /*8fc0*/  IMAD.X R41, RZ, RZ, R3.reuse, P6 ;  /* 0x000000ffff297224 */ /* 0x100fe200030e0603 */
[----:B------:R-:W-:Y:S01]  /*8fd0*/  LOP3.LUT R32, R32, R33, RZ, 0x3c, !PT ;  /* 0x0000002120207212 */ /* 0x000fe200078e3cff */
[--C-:B------:R-:W-:Y:S01]  /*8fe0*/  IMAD.X R37, RZ, RZ, R3.reuse, P5 ;  /* 0x000000ffff257224 */ /* 0x100fe200028e0603 */
[----:B------:R3:W5:Y:S01]  /*8ff0*/  LD.E.128 R24, desc[UR36][R2.64] ;  /* 0x0000002402187980 */ /* 0x000762000c101d00 */
[----:B------:R-:W-:Y:S01]  /*9000*/  IMAD.X R33, RZ, RZ, R3, P4 ;  /* 0x000000ffff217224 */ /* 0x000fe200020e0603 */
[----:B------:R-:W-:Y:S01]  /*9010*/  LOP3.LUT R12, R15, 0x380, RZ, 0xc0, !PT ;  /* 0x000003800f0c7812 */ /* 0x000fe200078ec0ff */
[----:B-1----:R-:W1:Y:S01]  /*9020*/  @P1 LDC R51, c[0x0][0xbec] ;  /* 0x0002fb00ff331b82 */ /* 0x002e620000000800 */
[----:B------:R-:W-:Y:S01]  /*9030*/  IMAD R49, R48, UR5, R49 ;  /* 0x0000000530317c24 */ /* 0x000fe2000f8e0231 */
[----:B------:R-:W-:Y:S01]  /*9040*/  LOP3.LUT R4, R5, 0x380, RZ, 0xc0, !PT ;  /* 0x0000038005047812 */ /* 0x000fe200078ec0ff */
[----:B------:R-:W5:Y:S01]  /*9050*/  LD.E.128 R8, desc[UR36][R8.64] ;  /* 0x0000002408087980 */ /* 0x000f62000c101d00 */
[----:B------:R-:W-:-:S02]  /*9060*/  SHF.R.U64 R12, R12, 0x3, RZ ;  /* 0x000000030c0c7819 */ /* 0x000fc400000012ff */
[----:B------:R-:W-:Y:S02]  /*9070*/  SHF.R.U64 R4, R4, 0x3, RZ ;  /* 0x0000000304047819 */ /* 0x000fe400000012ff */
[----:B--2---:R-:W2:Y:S01]  /*9080*/  @P1 LDC R53, c[0x0][0xbf0] ;  /* 0x0002fc00ff351b82 */ /* 0x004ea20000000800 */
[----:B---3--:R-:W-:Y:S01]  /*9090*/  IMAD.WIDE.U32 R2, R48, UR4, RZ ;  /* 0x0000000430027c25 */ /* 0x008fe2000f8e00ff */
[----:B------:R-:W-:Y:S01]  /*90a0*/  ULDC.64 UR4, c[0x0][0xae8] ;  /* 0x0002ba0000047ab9 */ /* 0x000fe20000000a00 */
[----:B------:R-:W-:Y:S01]  /*90b0*/  LOP3.LUT R12, R12, R15, RZ, 0x3c, !PT ;  /* 0x0000000f0c0c7212 */ /* 0x000fe200078e3cff */
[----:B------:R-:W5:Y:S01]  /*90c0*/  LD.E.128 R40, desc[UR36][R40.64] ;  /* 0x0000002428287980 */ /* 0x000f62000c101d00 */
[----:B------:R-:W-:Y:S02]  /*90d0*/  LOP3.LUT R28, R4, R5, RZ, 0x3c, !PT ;  /* 0x00000005041c7212 */ /* 0x000fe400078e3cff */
[----:B------:R-:W-:Y:S01]  /*90e0*/  IADD3 R3, R3, R49, RZ ;  /* 0x0000003103037210 */ /* 0x000fe20007ffe0ff */
[----:B------:R-:W-:Y:S01]  /*90f0*/  IMAD R49, R160, 0x20, R163 ;  /* 0x00000020a0317824 */ /* 0x000fe200078e02a3 */
[----:B------:R-:W5:Y:S01]  /*9100*/  LD.E.128 R12, desc[UR36][R12.64] ;  /* 0x000000240c0c7980 */ /* 0x000f62000c101d00 */
[----:B------:R-:W-:-:S02]  /*9110*/  IMAD R0, R44, UR4, RZ ;  /* 0x000000042c007c24 */ /* 0x000fc4000f8e02ff */
[----:B------:R-:W-:Y:S01]  /*9120*/  IMAD.IADD R22, R16, 0x1, R49 ;  /* 0x0000000110167824 */ /* 0x000fe200078e0231 */
[----:B------:R-:W5:Y:S01]  /*9130*/  LD.E.128 R4, desc[UR36][R6.64] ;  /* 0x0000002406047980 */ /* 0x000f62000c101d00 */
[C---:B------:R-:W-:Y:S02]  /*9140*/  IMAD R49, R161.reuse, UR5, R0 ;  /* 0x00000005a1317c24 */ /* 0x040fe4000f8e0200 */
[----:B------:R-:W-:Y:S01]  /*9150*/  IMAD.WIDE.U32 R2, R161, UR4, R2 ;  /* 0x00000004a1027c25 */ /* 0x000fe2000f8e0002 */
[----:B------:R-:W-:Y:S01]  /*9160*/  ULDC.64 UR4, c[0x0][0xaf0] ;  /* 0x0002bc0000047ab9 */ /* 0x000fe20000000a00 */
[----:B------:R-:W5:Y:S02]  /*9170*/  LD.E.128 R36, desc[UR36][R36.64] ;  /* 0x0000002424247980 */ /* 0x000f64000c101d00 */
[----:B-1----:R-:W-:Y:S02]  /*9180*/  @P1 IMAD.HI.U32 R0, R22, R51, RZ ;  /* 0x0000003316001227 */ /* 0x002fe400078e00ff */
[----:B------:R-:W5:Y:S02]  /*9190*/  LD.E.128 R32, desc[UR36][R32.64] ;  /* 0x0000002420207980 */ /* 0x000f64000c101d00 */
[----:B------:R-:W-:-:S02]  /*91a0*/  IMAD.IADD R3, R3, 0x1, R49 ;  /* 0x0000000103037824 */ /* 0x000fc400078e0231 */
[----:B------:R-:W-:Y:S01]  /*91b0*/  IMAD.MOV.U32 R49, RZ, RZ, R22 ;  /* 0x000000ffff317224 */ /* 0x000fe200078e0016 */
[----:B--2---:R-:W-:Y:S01]  /*91c0*/  @P1 SHF.R.U32.HI R49, RZ, R53, R0 ;  /* 0x00000035ff311219 */ /* 0x004fe20000011600 */
[----:B------:R-:W-:Y:S01]  /*91d0*/  IMAD R20, R162, UR4, RZ ;  /* 0x00000004a2147c24 */ /* 0x000fe2000f8e02ff */
[----:B------:R-:W5:Y:S01]  /*91e0*/  LD.E.128 R28, desc[UR36][R28.64] ;  /* 0x000000241c1c7980 */ /* 0x000f62000c101d00 */
[C---:B------:R-:W-:Y:S01]  /*91f0*/  IMAD.WIDE.U32 R2, R55.reuse, UR4, R2 ;  /* 0x0000000437027c25 */ /* 0x040fe2000f8e0002 */
[--C-:B------:R-:W-:Y:S01]  /*9200*/  SHF.R.S32.HI R0, RZ, 0x1f, R49.reuse ;  /* 0x0000001fff007819 */ /* 0x100fe20000011431 */
[----:B------:R-:W-:Y:S01]  /*9210*/  @!PT LDS RZ, [RZ] ;  /* 0x00000000fffff984 */ /* 0x000fe20000000800 */
[----:B------:R-:W-:Y:S01]  /*9220*/  @!PT LDS RZ, [RZ] ;  /* 0x00000000fffff984 */ /* 0x000fe20000000800 */
[----:B------:R-:W-:Y:S01]  /*9230*/  @!PT LDS RZ, [RZ] ;  /* 0x00000000fffff984 */ /* 0x000fe20000000800 */
[----:B------:R-:W-:Y:S01]  /*9240*/  @!PT LDS RZ, [RZ] ;  /* 0x00000000fffff984 */ /* 0x000fe20000000800 */
[----:B------:R1:W-:Y:S06]  /*9250*/  MEMBAR.ALL.CTA ;  /* 0x0000000000007992 */ /* 0x0003ec0000008000 */
[----:B-1----:R-:W1:Y:S01]  /*9260*/  FENCE.VIEW.ASYNC.S ;  /* 0x00000000000073c6 */ /* 0x002e620000000000 */
[----:B------:R-:W-:Y:S01]  /*9270*/  IMAD R51, R55, UR5, R20 ;  /* 0x0000000537337c24 */ /* 0x000fe2000f8e0214 */
[----:B------:R-:W-:Y:S01]  /*9280*/  ULDC.64 UR4, c[0x0][0xae0] ;  /* 0x0002b80000047ab9 */ /* 0x000fe20000000a00 */
[----:B------:R-:W-:-:S02]  /*9290*/  IMAD.MOV R53, RZ, RZ, -R49 ;  /* 0x000000ffff357224 */ /* 0x000fc400078e0a31 */
        /* <DEDUP_REMOVED lines=8> */
[----:B------:R-:W-:Y:S02]  /*9320*/  IMAD.IADD R3, R3, 0x1, R53 ;  /* 0x0000000103037824 */ /* 0x000fe400078e0235 */
[----:B------:R-:W-:Y:S02]  /*9330*/  IMAD R16, R0, UR4, RZ ;  /* 0x0000000400107c24 */ /* 0x000fe4000f8e02ff */
[----:B------:R-:W-:Y:S01]  /*9340*/  IMAD.WIDE.U32 R2, R51, UR4, R2 ;  /* 0x0000000433027c25 */ /* 0x000fe2000f8e0002 */
[----:B------:R-:W-:-:S03]  /*9350*/  ISETP.GE.AND P2, PT, R44, R57, PT ;  /* 0x000000392c00720c */ /* 0x000fc60003f46270 */
[----:B------:R-:W-:Y:S01]  /*9360*/  IMAD R49, R51, UR5, R16 ;  /* 0x0000000533317c24 */ /* 0x000fe2000f8e0210 */
[----:B------:R-:W-:Y:S01]  /*9370*/  IADD3 R0, R44, 0x20, RZ ;  /* 0x000000202c007810 */ /* 0x000fe20007ffe0ff */
[----:B------:R-:W-:Y:S01]  /*9380*/  ULDC.64 UR4, c[0x0][0xa80] ;  /* 0x0002a00000047ab9 */ /* 0x000fe20000000a00 */
[----:B0-----:R-:W-:Y:S01]  /*9390*/  VIADD R21, R21, 0x2a820 ;  /* 0x0002a82015157836 */ /* 0x001fe20000000000 */
[----:B------:R-:W-:Y:S01]  /*93a0*/  LEA R16, P3, R2, UR4, 0x1 ;  /* 0x0000000402107c11 */ /* 0x000fe2000f8608ff */
[----:B------:R-:W-:Y:S01]  /*93b0*/  IMAD.IADD R3, R3, 0x1, R49 ;  /* 0x0000000103037824 */ /* 0x000fe200078e0231 */
[-C--:B------:R-:W-:Y:S01]  /*93c0*/  ISETP.GE.AND P0, PT, R0, R57.reuse, PT ;  /* 0x000000390000720c */ /* 0x080fe20003f06270 */
[----:B------:R-:W-:Y:S01]  /*93d0*/  VIADD R0, R44, 0x40 ;  /* 0x000000402c007836 */ /* 0x000fe20000000000 */
[----:B------:R-:W-:Y:S02]  /*93e0*/  PRMT R21, RZ, 0x654, R21 ;  /* 0x00000654ff157816 */ /* 0x000fe40000000015 */
[----:B------:R-:W-:Y:S01]  /*93f0*/  LEA.HI.X R22, R2, UR5, R3, 0x1, P3 ;  /* 0x0000000502167c11 */ /* 0x000fe200098f0c03 */
[----:B-1----:R0:W1:Y:S01]  /*9400*/  SHFL.IDX PT, R20, R16, RZ, 0x181f ;  /* 0x00181fff10147589 */ /* 0x00206200000e0000 */
[----:B------:R-:W-:Y:S01]  /*9410*/  ISETP.GE.AND P1, PT, R0, R57, PT ;  /* 0x000000390000720c */ /* 0x000fe20003f26270 */
[----:B------:R0:W-:Y:S01]  /*9420*/  SYNCS.ARRIVE.TRANS64.RED.A1T0 RZ, [R21+URZ], RZ ;  /* 0x000000ff15ff79a7 */ /* 0x0001e2000810043f */
[----:B------:R-:W-:Y:S01]  /*9430*/  BSSY B1, `(.L_x_2457) ;  /* 0x000000c000017945 */ /* 0x000fe20003800000 */
[----:B------:R0:W2:Y:S03]  /*9440*/  SHFL.IDX PT, R0, R22, RZ, 0x181f ;  /* 0x00181fff16007589 */ /* 0x0000a600000e0000 */
[----:B------:R-:W-:Y:S07]  /*9450*/  @P2 BRA `(.L_x_2458) ;  /* 0x0000000000242947 */ /* 0x000fee0003800000 */
[----:B------:R-:W-:Y:S02]  /*9460*/  ULDC UR4, c[0x0][0xac8] ;  /* 0x0002b20000047ab9 */ /* 0x000fe40000000800 */
[----:B------:R-:W-:Y:S02]  /*9470*/  ISETP.GE.AND P2, PT, R17, UR4, PT ;  /* 0x0000000411007c0c */ /* 0x000fe4000bf46270 */
[----:B------:R-:W-:-:S11]  /*9480*/  ISETP.GE.AND P3, PT, R23, UR4, PT ;  /* 0x0000000417007c0c */ /* 0x000fd6000bf66270 */
[-C--:B-1----:R-:W-:Y:S02]  /*9490*/  @!P2 LEA R2, P4, R17, R20.reuse, 0x1 ;  /* 0x000000141102a211 */ /* 0x082fe400078808ff */
[----:B------:R-:W-:Y:S02]  /*94a0*/  @!P3 LEA R20, P5, R23, R20, 0x1 ;  /* 0x000000141714b211 */ /* 0x000fe400078a08ff */
[-C--:B--2---:R-:W-:Y:S02]  /*94b0*/  @!P2 LEA.HI.X R3, R17, R0.reuse, R174, 0x1, P4 ;  /* 0x000000001103a211 */ /* 0x084fe400020f0cae */
[----:B0-----:R-:W-:-:S03]  /*94c0*/  @!P3 LEA.HI.X R21, R23, R0, R173, 0x1, P5 ;  /* 0x000000001715b211 */ /* 0x001fc600028f0cad */
[----:B-----5:R3:W-:Y:S04]  /*94d0*/  @!P2 ST.E.128 desc[UR36][R2.64], R24 ;  /* 0x000000180200a985 */ /* 0x0207e8000c101d24 */
[----:B------:R3:W-:Y:S02]  /*94e0*/  @!P3 ST.E.128 desc[UR36][R20.64], R40 ;  /* 0x000000281400b985 */ /* 0x0007e4000c101d24 */
.L_x_2458:
[----:B------:R-:W-:Y:S05]  /*94f0*/  BSYNC B1 ;  /* 0x0000000000017941 */ /* 0x000fea0003800000 */
.L_x_2457:
[----:B--2---:R2:W4:Y:S01]  /*9500*/  SHFL.IDX PT, R0, R22, 0x1, 0x181f ;  /* 0x00381f0016007f89 */ /* 0x00452200000e0000 */
[----:B------:R-:W-:Y:S03]  /*9510*/  BSSY B1, `(.L_x_2459) ;  /* 0x000000c000017945 */ /* 0x000fe60003800000 */
[----:B-1-3--:R2:W1:Y:S01]  /*9520*/  SHFL.IDX PT, R20, R16, 0x1, 0x181f ;  /* 0x00381f0010147f89 */ /* 0x00a46200000e0000 */
[----:B------:R-:W-:Y:S05]  /*9530*/  @P0 BRA `(.L_x_2460) ;  /* 0x0000000000240947 */ /* 0x000fea0003800000 */
[----:B------:R-:W-:Y:S02]  /*9540*/  ULDC UR4, c[0x0][0xac8] ;  /* 0x0002b20000047ab9 */ /* 0x000fe40000000800 */
[----:B------:R-:W-:Y:S02]  /*9550*/  ISETP.GE.AND P3, PT, R17, UR4, PT ;  /* 0x0000000411007c0c */ /* 0x000fe4000bf66270 */
[----:B------:R-:W-:-:S11]  /*9560*/  ISETP.GE.AND P4, PT, R23, UR4, PT ;  /* 0x0000000417007c0c */ /* 0x000fd6000bf86270 */
[-C--:B-1----:R-:W-:Y:S02]  /*9570*/  @!P3 LEA R2, P0, R17, R20.reuse, 0x1 ;  /* 0x000000141102b211 */ /* 0x082fe400078008ff */
[----:B------:R-:W-:Y:S02]  /*9580*/  @!P4 LEA R20, P2, R23, R20, 0x1 ;  /* 0x000000141714c211 */ /* 0x000fe400078408ff */
[-C--:B----4-:R-:W-:Y:S02]  /*9590*/  @!P3 LEA.HI.X R3, R17, R0.reuse, R174, 0x1, P0 ;  /* 0x000000001103b211 */ /* 0x090fe400000f0cae */
[----:B0-----:R-:W-:-:S03]  /*95a0*/  @!P4 LEA.HI.X R21, R23, R0, R173, 0x1, P2 ;  /* 0x000000001715c211 */ /* 0x001fc600010f0cad */
[----:B-----5:R3:W-:Y:S04]  /*95b0*/  @!P3 ST.E.128 desc[UR36][R2.64], R12 ;  /* 0x0000000c0200b985 */ /* 0x0207e8000c101d24 */
[----:B------:R3:W-:Y:S02]  /*95c0*/  @!P4 ST.E.128 desc[UR36][R20.64], R36 ;  /* 0x000000241400c985 */ /* 0x0007e4000c101d24 */
.L_x_2460:
[----:B------:R-:W-:Y:S05]  /*95d0*/  BSYNC B1 ;  /* 0x0000000000017941 */ /* 0x000fea0003800000 */
.L_x_2459:
[----:B----4-:R4:W0:Y:S01]  /*95e0*/  SHFL.IDX PT, R0, R22, 0x2, 0x181f ;  /* 0x00581f0016007f89 */ /* 0x01082200000e0000 */
[----:B------:R-:W-:Y:S03]  /*95f0*/  BSSY B1, `(.L_x_2461) ;  /* 0x000000c000017945 */ /* 0x000fe60003800000 */
[----:B---3-5:R4:W3:Y:S01]  /*9600*/  SHFL.IDX PT, R12, R16, 0x2, 0x181f ;  /* 0x00581f00100c7f89 */ /* 0x0288e200000e0000 */
[----:B------:R-:W-:Y:S05]  /*9610*/  @P1 BRA `(.L_x_2462) ;  /* 0x0000000000241947 */ /* 0x000fea0003800000 */
[----:B------:R-:W-:Y:S02]  /*9620*/  ULDC UR4, c[0x0][0xac8] ;  /* 0x0002b20000047ab9 */ /* 0x000fe40000000800 */
[----:B------:R-:W-:Y:S02]  /*9630*/  ISETP.GE.AND P2, PT, R17, UR4, PT ;  /* 0x0000000411007c0c */ /* 0x000fe4000bf46270 */
[----:B------:R-:W-:-:S11]  /*9640*/  ISETP.GE.AND P3, PT, R23, UR4, PT ;  /* 0x0000000417007c0c */ /* 0x000fd6000bf66270 */
[-C--:B---3--:R-:W-:Y:S02]  /*9650*/  @!P2 LEA R2, P0, R17, R12.reuse, 0x1 ;  /* 0x0000000c1102a211 */ /* 0x088fe400078008ff */
[----:B------:R-:W-:Y:S02]  /*9660*/  @!P3 LEA R12, P1, R23, R12, 0x1 ;  /* 0x0000000c170cb211 */ /* 0x000fe400078208ff */
[-C--:B0-----:R-:W-:Y:S02]  /*9670*/  @!P2 LEA.HI.X R3, R17, R0.reuse, R174, 0x1, P0 ;  /* 0x000000001103a211 */ /* 0x081fe400000f0cae */
[----:B------:R-:W-:-:S03]  /*9680*/  @!P3 LEA.HI.X R13, R23, R0, R173, 0x1, P1 ;  /* 0x00000000170db211 */ /* 0x000fc600008f0cad */
[----:B------:R0:W-:Y:S04]  /*9690*/  @!P2 ST.E.128 desc[UR36][R2.64], R4 ;  /* 0x000000040200a985 */ /* 0x0001e8000c101d24 */
[----:B------:R0:W-:Y:S02]  /*96a0*/  @!P3 ST.E.128 desc[UR36][R12.64], R32 ;  /* 0x000000200c00b985 */ /* 0x0001e4000c101d24 */
.L_x_2462:
[----:B------:R-:W-:Y:S05]  /*96b0*/  BSYNC B1 ;  /* 0x0000000000017941 */ /* 0x000fea0003800000 */
.L_x_2461:
        /* <DEDUP_REMOVED lines=16> */
.L_x_2455:
[----:B------:R-:W2:Y:S01]  /*97c0*/  LDC.64 R4, c[0x0][0xc00] ;  /* 0x00030000ff047b82 */ /* 0x000ea20000000a00 */
[C---:B------:R-:W-:Y:S01]  /*97d0*/  IMAD.SHL.U32 R3, R22.reuse, 0x4, RZ ;  /* 0x0000000416037824 */ /* 0x040fe200078e00ff */
[----:B------:R-:W-:Y:S01]  /*97e0*/  SHF.L.U64.HI R0, R22, 0x2, R162 ;  /* 0x0000000216007819 */ /* 0x000fe200000102a2 */
[----:B------:R-:W-:Y:S01]  /*97f0*/  ULDC.64 UR4, c[0x0][0xc08] ;  /* 0x0003020000047ab9 */ /* 0x000fe20000000a00 */
[----:B------:R-:W-:-:S04]  /*9800*/  IMAD.MOV.U32 R6, RZ, RZ, RZ ;  /* 0x000000ffff067224 */ /* 0x000fc800078e00ff */
[----:B0-----:R-:W0:Y:S01]  /*9810*/  LDC R21, c[0x0][0xbe8] ;  /* 0x0002fa00ff157b82 */ /* 0x001e220000000800 */
        /* <DEDUP_REMOVED lines=9> */
[----:B------:R-:W-:Y:S01]  /*98b0*/  @P1 IADD3.X R3, R0, UR5, RZ, P2, !PT ;  /* 0x0000000500031c10 */ /* 0x000fe200097fe4ff */
[----:B------:R-:W-:-:S06]  /*98c0*/  IMAD.U32 R0, RZ, RZ, UR4 ;  /* 0x00000004ff007e24 */ /* 0x000fcc000f8e00ff */
        /* <DEDUP_REMOVED lines=9> */
[----:B--2---:R-:W-:-:S07]  /*9960*/  IADD3 R0, -R3, R0, RZ ;  /* 0x0000000003007210 */ /* 0x004fce0007ffe1ff */
.L_x_2464:
        /* <DEDUP_REMOVED lines=8> */
[----:B----4-:R-:W-:Y:S01]  /*99f0*/  IMAD R2, R0, R12, RZ ;  /* 0x0000000c00027224 */ /* 0x010fe200078e02ff */
[----:B--2---:R-:W-:-:S04]  /*9a00*/  IADD3 R9, R16, -0x80, R3 ;  /* 0xffffff8010097810 */ /* 0x004fc80007ffe003 */
        /* <DEDUP_REMOVED lines=35> */
.L_x_2466:
[----:B------:R-:W-:Y:S05]  /*9c40*/  BSYNC B1 ;  /* 0x0000000000017941 */ /* 0x000fea0003800000 */
.L_x_2465:
[----:B------:R-:W-:Y:S01]  /*9c50*/  ULDC.64 UR4, c[0x0][0xaa0] ;  /* 0x0002a80000047ab9 */ /* 0x000fe20000000a00 */
[----:B------:R-:W-:Y:S01]  /*9c60*/  IMAD R7, R160, 0x20, R163 ;  /* 0x00000020a0077824 */ /* 0x000fe200078e02a3 */
[----:B------:R-:W-:Y:S01]  /*9c70*/  BSSY B1, `(.L_x_2467) ;  /* 0x0000037000017945 */ /* 0x000fe20003800000 */
[----:B--2---:R-:W-:Y:S02]  /*9c80*/  IMAD R3, R11, UR4, RZ ;  /* 0x000000040b037c24 */ /* 0x004fe4000f8e02ff */
[----:B------:R-:W-:Y:S02]  /*9c90*/  IMAD.IADD R9, R16, 0x1, R7 ;  /* 0x0000000110097824 */ /* 0x000fe400078e0207 */
[C---:B------:R-:W-:Y:S02]  /*9ca0*/  IMAD R5, R6.reuse, UR5, R3 ;  /* 0x0000000506057c24 */ /* 0x040fe4000f8e0203 */
[----:B------:R-:W-:Y:S01]  /*9cb0*/  IMAD.WIDE.U32 R2, R6, UR4, RZ ;  /* 0x0000000406027c25 */ /* 0x000fe2000f8e00ff */
[----:B------:R-:W-:-:S03]  /*9cc0*/  ULDC.64 UR4, c[0x0][0xae8] ;  /* 0x0002ba0000047ab9 */ /* 0x000fc60000000a00 */
[----:B------:R-:W-:Y:S01]  /*9cd0*/  IMAD R6, R10, UR4, RZ ;  /* 0x000000040a067c24 */ /* 0x000fe2000f8e02ff */
[----:B------:R-:W-:Y:S01]  /*9ce0*/  IADD3 R3, R3, R5, RZ ;  /* 0x0000000503037210 */ /* 0x000fe20007ffe0ff */
[----:B0-----:R-:W-:-:S04]  /*9cf0*/  @P2 IMAD.HI.U32 R4, R9, R14, RZ ;  /* 0x0000000e09042227 */ /* 0x001fc800078e00ff */
        /* <DEDUP_REMOVED lines=40> */
[-C--:B--2---:R-:W-:Y:S02]  /*9f80*/  @!P4 LEA R6, P2, R17, R2.reuse, 0x1 ;  /* 0x000000021106c211 */ /* 0x084fe400078408ff */
[----:B------:R-:W-:Y:S02]  /*9f90*/  @!P5 LEA R2, P3, R23, R2, 0x1 ;  /* 0x000000021702d211 */ /* 0x000fe400078608ff */
[-C--:B---3--:R-:W-:Y:S02]  /*9fa0*/  @!P4 LEA.HI.X R7, R17, R0.reuse, R174, 0x1, P2 ;  /* 0x000000001107c211 */ /* 0x088fe400010f0cae */
[----:B------:R-:W-:-:S03]  /*9fb0*/  @!P5 LEA.HI.X R3, R23, R0, R173, 0x1, P3 ;  /* 0x000000001703d211 */ /* 0x000fc600018f0cad */
[----:B------:R4:W-:Y:S04]  /*9fc0*/  @!P4 ST.E.128 desc[UR36][R6.64], RZ ;  /* 0x000000ff0600c985 */ /* 0x0009e8000c101d24 */
[----:B------:R4:W-:Y:S02]  /*9fd0*/  @!P5 ST.E.128 desc[UR36][R2.64], RZ ;  /* 0x000000ff0200d985 */ /* 0x0009e4000c101d24 */
.L_x_2468:
[----:B------:R-:W-:Y:S05]  /*9fe0*/  BSYNC B1 ;  /* 0x0000000000017941 */ /* 0x000fea0003800000 */
.L_x_2467:
[----:B---3--:R3:W0:Y:S01]  /*9ff0*/  SHFL.IDX PT, R0, R5, 0x1, 0x181f ;  /* 0x00381f0005007f89 */ /* 0x00862200000e0000 */
[----:B------:R-:W-:Y:S03]  /*a000*/  BSSY B1, `(.L_x_2469) ;  /* 0x000000c000017945 */ /* 0x000fe60003800000 */
[----:B--2-4-:R3:W2:Y:S01]  /*a010*/  SHFL.IDX PT, R2, R4, 0x1, 0x181f ;  /* 0x00381f0004027f89 */ /* 0x0146a200000e0000 */
[----:B------:R-:W-:Y:S05]  /*a020*/  @P1 BRA `(.L_x_2470) ;  /* 0x0000000000241947 */ /* 0x000fea0003800000 */
[----:B------:R-:W-:Y:S02]  /*a030*/  ULDC UR4, c[0x0][0xac8] ;  /* 0x0002b20000047ab9 */ /* 0x000fe40000000800 */
[----:B------:R-:W-:Y:S02]  /*a040*/  ISETP.GE.AND P3, PT, R17, UR4, PT ;  /* 0x0000000411007c0c */ /* 0x000fe4000bf66270 */
[----:B------:R-:W-:-:S11]  /*a050*/  ISETP.GE.AND P4, PT, R23, UR4, PT ;  /* 0x0000000417007c0c */ /* 0x000fd6000bf86270 */
[-C--:B--2---:R-:W-:Y:S02]  /*a060*/  @!P3 LEA R6, P1, R17, R2.reuse, 0x1 ;  /* 0x000000021106b211 */ /* 0x084fe400078208ff */
[----:B------:R-:W-:Y:S02]  /*a070*/  @!P4 LEA R2, P2, R23, R2, 0x1 ;  /* 0x000000021702c211 */ /* 0x000fe400078408ff */
[-C--:B0-----:R-:W-:Y:S02]  /*a080*/  @!P3 LEA.HI.X R7, R17, R0.reuse, R174, 0x1, P1 ;  /* 0x000000001107b211 */ /* 0x081fe400008f0cae */
[----:B------:R-:W-:-:S03]  /*a090*/  @!P4 LEA.HI.X R3, R23, R0, R173, 0x1, P2 ;  /* 0x000000001703c211 */ /* 0x000fc600010f0cad */
[----:B------:R4:W-:Y:S04]  /*a0a0*/  @!P3 ST.E.128 desc[UR36][R6.64], RZ ;  /* 0x000000ff0600b985 */ /* 0x0009e8000c101d24 */
[----:B------:R4:W-:Y:S02]  /*a0b0*/  @!P4 ST.E.128 desc[UR36][R2.64], RZ ;  /* 0x000000ff0200c985 */ /* 0x0009e4000c101d24 */
.L_x_2470:
[----:B------:R-:W-:Y:S05]  /*a0c0*/  BSYNC B1 ;  /* 0x0000000000017941 */ /* 0x000fea0003800000 */
.L_x_2469:
[----:B0-----:R0:W0:Y:S01]  /*a0d0*/  SHFL.IDX PT, R0, R5, 0x2, 0x181f ;  /* 0x00581f0005007f89 */ /* 0x00102200000e0000 */
[----:B------:R-:W-:Y:S03]  /*a0e0*/  BSSY B1, `(.L_x_2471) ;  /* 0x000000c000017945 */ /* 0x000fe60003800000 */
[----:B--2-4-:R2:W4:Y:S01]  /*a0f0*/  SHFL.IDX PT, R2, R4, 0x2, 0x181f ;  /* 0x00581f0004027f89 */ /* 0x01452200000e0000 */
[----:B------:R-:W-:Y:S05]  /*a100*/  @P0 BRA `(.L_x_2472) ;  /* 0x0000000000240947 */ /* 0x000fea0003800000 */
[----:B------:R-:W-:Y:S02]  /*a110*/  ULDC UR4, c[0x0][0xac8] ;  /* 0x0002b20000047ab9 */ /* 0x000fe40000000800 */
[----:B------:R-:W-:Y:S02]  /*a120*/  ISETP.GE.AND P2, PT, R17, UR4, PT ;  /* 0x0000000411007c0c */ /* 0x000fe4000bf46270 */
[----:B------:R-:W-:-:S11]  /*a130*/  ISETP.GE.AND P3, PT, R23, UR4, PT ;  /* 0x0000000417007c0c */ /* 0x000fd6000bf66270 */
[-C--:B----4-:R-:W-:Y:S02]  /*a140*/  @!P2 LEA R6, P0, R17, R2.reuse, 0x1 ;  /* 0x000000021106a211 */ /* 0x090fe400078008ff */
[----:B------:R-:W-:Y:S02]  /*a150*/  @!P3 LEA R2, P1, R23, R2, 0x1 ;  /* 0x000000021702b211 */ /* 0x000fe400078208ff */
[-C--:B0-----:R-:W-:Y:S02]  /*a160*/  @!P2 LEA.HI.X R7, R17, R0.reuse, R174, 0x1, P0 ;  /* 0x000000001107a211 */ /* 0x081fe400000f0cae */
[----:B------:R-:W-:-:S03]  /*a170*/  @!P3 LEA.HI.X R3, R23, R0, R173, 0x1, P1 ;  /* 0x000000001703b211 */ /* 0x000fc600008f0cad */
[----:B------:R0:W-:Y:S04]  /*a180*/  @!P2 ST.E.128 desc[UR36][R6.64], RZ ;  /* 0x000000ff0600a985 */ /* 0x0001e8000c101d24 */
[----:B------:R0:W-:Y:S02]  /*a190*/  @!P3 ST.E.128 desc[UR36][R2.64], RZ ;  /* 0x000000ff0200b985 */ /* 0x0001e4000c101d24 */
.L_x_2472:
[----:B------:R-:W-:Y:S05]  /*a1a0*/  BSYNC B1 ;  /* 0x0000000000017941 */ /* 0x000fea0003800000 */
.L_x_2471:
[----:B0-----:R-:W-:Y:S01]  /*a1b0*/  VIADD R0, R16, 0x60 ;  /* 0x0000006010007836 */ /* 0x001fe20000000000 */
[----:B------:R0:W0:Y:S04]  /*a1c0*/  SHFL.IDX PT, R6, R5, 0x3, 0x181f ;  /* 0x00781f0005067f89 */ /* 0x00002800000e0000 */
[----:B------:R-:W-:Y:S01]  /*a1d0*/  ISETP.GE.AND P0, PT, R0, R21, PT ;  /* 0x000000150000720c */ /* 0x000fe20003f06270 */
[----:B----4-:R4:W0:-:S12]  /*a1e0*/  SHFL.IDX PT, R2, R4, 0x3, 0x181f ;  /* 0x00781f0004027f89 */ /* 0x01081800000e0000 */
[----:B----4-:R-:W-:Y:S05]  /*a1f0*/  @P0 BRA `(.L_x_2463) ;  /* 0x0000000000240947 */ /* 0x010fea0003800000 */
[----:B------:R-:W-:Y:S02]  /*a200*/  ULDC UR4, c[0x0][0xac8] ;  /* 0x0002b20000047ab9 */ /* 0x000fe40000000800 */
[----:B------:R-:W-:Y:S02]  /*a210*/  ISETP.GE.AND P2, PT, R17, UR4, PT ;  /* 0x0000000411007c0c */ /* 0x000fe4000bf46270 */
[----:B------:R-:W-:-:S11]  /*a220*/  ISETP.GE.AND P3, PT, R23, UR4, PT ;  /* 0x0000000417007c0c */ /* 0x000fd6000bf66270 */
[-C--:B0-23--:R-:W-:Y:S02]  /*a230*/  @!P2 LEA R4, P0, R17, R2.reuse, 0x1 ;  /* 0x000000021104a211 */ /* 0x08dfe400078008ff */
[----:B------:R-:W-:Y:S02]  /*a240*/  @!P3 LEA R2, P1, R23, R2, 0x1 ;  /* 0x000000021702b211 */ /* 0x000fe400078208ff */
[-C--:B------:R-:W-:Y:S02]  /*a250*/  @!P2 LEA.HI.X R5, R17, R6.reuse, R174, 0x1, P0 ;  /* 0x000000061105a211 */ /* 0x080fe400000f0cae */
[----:B------:R-:W-:-:S03]  /*a260*/  @!P3 LEA.HI.X R3, R23, R6, R173, 0x1, P1 ;  /* 0x000000061703b211 */ /* 0x000fc600008f0cad */
[----:B------:R4:W-:Y:S04]  /*a270*/  @!P2 ST.E.128 desc[UR36][R4.64], RZ ;  /* 0x000000ff0400a985 */ /* 0x0009e8000c101d24 */
[----:B------:R4:W-:Y:S02]  /*a280*/  @!P3 ST.E.128 desc[UR36][R2.64], RZ ;  /* 0x000000ff0200b985 */ /* 0x0009e4000c101d24 */
.L_x_2463:
[----:B------:R-:W-:Y:S05]  /*a290*/  BSYNC B0 ;  /* 0x0000000000007941 */ /* 0x000fea0003800000 */
.L_x_2454:
[----:B------:R-:W-:Y:S02]  /*a2a0*/  ULDC UR4, c[0x0][0xc3c] ;  /* 0x00030f0000047ab9 */ /* 0x000fe40000000800 */
[----:B-1----:R-:W-:-:S13]  /*a2b0*/  ISETP.GE.AND P0, PT, R47, UR4, PT ;  /* 0x000000042f007c0c */ /* 0x002fda000bf06270 */
[----:B------:R-:W-:Y:S05]  /*a2c0*/  @!P0 BRA `(.L_x_2473) ;  /* 0xffffff6800988947 */ /* 0x000fea000383ffff */
[----:B------:R-:W-:Y:S05]  /*a2d0*/  EXIT ;  /* 0x000000000000794d */ /* 0x000fea0003800000 */
.L_x_2412:
[----:B------:R-:W-:-:S08]  /*a2e0*/  NOP ;  /* 0x0000000000007918 */ /* 0x000fd00000000000 */
[----:B0-----:R-:W0:-:S00]  /*a2f0*/  USETMAXREG.DEALLOC.CTAPOOL 0x28 ;  /* 0x00000028000079c8 */ /* 0x001e0000080e0500 */
[----:B0-----:R-:W-:Y:S02]  /*a300*/  LOP3.LUT R0, R0, 0x3, RZ, 0xc0, !PT ;  /* 0x0000000300007812 */ /* 0x001fe400078ec0ff */
[----:B------:R-:W-:-:S04]  /*a310*/  LOP3.LUT R23, R23, 0xfffffeff, RZ, 0xc0, !PT ;  /* 0xfffffeff17177812 */ /* 0x000fc800078ec0ff */
[----:B------:R-:W0:Y:S02]  /*a320*/  SHFL.IDX PT, R0, R0, RZ, 0x1f ;  /* 0x00001fff00007589 */ /* 0x000e2400000e0000 */
[----:B0-----:R-:W-:Y:S01]  /*a330*/  ISETP.NE.AND P0, PT, R0, RZ, PT ;  /* 0x000000ff0000720c */ /* 0x001fe20003f05270 */
[----:B------:R-:W-:-:S12]  /*a340*/  IMAD.MOV.U32 R0, RZ, RZ, RZ ;  /* 0x000000ffff007224 */ /* 0x000fd800078e00ff */
        /* <DEDUP_REMOVED lines=9> */
.L_x_2474:
        /* <DEDUP_REMOVED lines=40> */
.L_x_2480:
        /* <DEDUP_REMOVED lines=12> */
.L_x_2479:
[----:B------:R-:W-:Y:S05]  /*a720*/  BSYNC B0 ;  /* 0x0000000000007941 */ /* 0x000fea0003800000 */
.L_x_2478:
        /* <DEDUP_REMOVED lines=15> */
[----:B------:R-:W0:Y:S02]  /*a820*/  SHFL.IDX PT, R3, R6, 0x1f, 0x1f ;  /* 0x03e01f0006037f89 */ /* 0x000e2400000e0000 */
[----:B0-----:R-:W-:-:S04]  /*a830*/  IMAD R3, R3, UR5, RZ ;  /* 0x0000000503037c24 */ /* 0x001fc8000f8e02ff */
[----:B------:R-:W-:-:S05]  /*a840*/  IMAD.IADD R4, R3, 0x1, R4 ;  /* 0x0000000103047824 */ /* 0x000fca00078e0204 */
[----:B------:R-:W-:-:S13]  /*a850*/  ISETP.GT.AND P6, PT, R4, UR6, PT ;  /* 0x0000000604007c0c */ /* 0x000fda000bfc4270 */
[----:B------:R-:W-:Y:S05]  /*a860*/  @!P6 BRA `(.L_x_2480) ;  /* 0xfffffffc007ce947 */ /* 0x000fea000383ffff */
.L_x_2476:
        /* <DEDUP_REMOVED lines=20> */
.L_x_2481:
[----:B-1----:R-:W-:Y:S02]  /*a9b0*/  IMAD.MOV R2, RZ, RZ, -R3 ;  /* 0x000000ffff027224 */ /* 0x002fe400078e0a03 */
[----:B---3--:R-:W-:Y:S02]  /*a9c0*/  IMAD R16, R16, UR5, R11 ;  /* 0x0000000510107c24 */ /* 0x008fe4000f8e020b */
[----:B------:R-:W-:Y:S01]  /*a9d0*/  IMAD.MOV.U32 R11, RZ, RZ, R2 ;  /* 0x000000ffff0b7224 */ /* 0x000fe200078e0002 */
[----:B------:R-:W-:Y:S02]  /*a9e0*/  IABS R2, R4 ;  /* 0x0000000400027213 */ /* 0x000fe40000000000 */
[----:B--2---:R-:W-:Y:S01]  /*a9f0*/  IADD3 R9, -R16, UR6, RZ ;  /* 0x0000000610097c10 */ /* 0x004fe2000fffe1ff */
[----:B------:R-:W-:Y:S02]  /*aa00*/  IMAD R11, R11, R12, RZ ;  /* 0x0000000c0b0b7224 */ /* 0x000fe400078e02ff */
[----:B------:R-:W-:Y:S01]  /*aa10*/  IMAD.MOV R8, RZ, RZ, -R2 ;  /* 0x000000ffff087224 */ /* 0x000fe200078e0a02 */
[----:B------:R-:W-:-:S02]  /*aa20*/  MOV R2, RZ ;  /* 0x000000ff00027202 */ /* 0x000fc40000000f00 */
        /* <DEDUP_REMOVED lines=16> */
[----:B------:R-:W-:Y:S01]  /*ab30*/  IMAD R11, R7, R2, RZ ;  /* 0x00000002070b7224 */ /* 0x000fe200078e02ff */
[----:B------:R-:W-:-:S03]  /*ab40*/  IADD3 R2, -R2, RZ, RZ ;  /* 0x000000ff02027210 */ /* 0x000fc60007ffe1ff */
[----:B------:R-:W-:Y:S02]  /*ab50*/  IMAD.MOV R6, RZ, RZ, -R11 ;  /* 0x000000ffff067224 */ /* 0x000fe400078e0a0b */
[----:B------:R-:W-:Y:S02]  /*ab60*/  IMAD R4, R4, R2, R9 ;  /* 0x0000000204047224 */ /* 0x000fe400078e0209 */
[----:B------:R-:W-:Y:S01]  /*ab70*/  IMAD.MOV.U32 R2, RZ, RZ, RZ ;  /* 0x000000ffff027224 */ /* 0x000fe200078e00ff */
[----:B------:R-:W-:Y:S02]  /*ab80*/  VIADDMNMX R13, R6, UR5, R7, PT ;  /* 0x00000005060d7c46 */ /* 0x000fe4000b800107 */
[----:B------:R-:W-:Y:S02]  /*ab90*/  IABS R9, R4 ;  /* 0x0000000400097213 */ /* 0x000fe40000000000 */
[-C--:B------:R-:W-:Y:S02]  /*aba0*/  IABS R8, R13.reuse ;  /* 0x0000000d00087213 */ /* 0x080fe40000000000 */
[----:B0-----:R-:W-:-:S02]  /*abb0*/  IABS R10, R13 ;  /* 0x0000000d000a7213 */ /* 0x001fc40000000000 */
[----:B------:R-:W0:Y:S01]  /*abc0*/  I2F.RP R6, R8 ;  /* 0x0000000800067306 */ /* 0x000e220000209400 */
[----:B------:R-:W-:-:S07]  /*abd0*/  IADD3 R18, -R13, RZ, RZ ;  /* 0x000000ff0d127210 */ /* 0x000fce0007ffe1ff */
        /* <DEDUP_REMOVED lines=24> */
.L_x_2477:
[----:B------:R-:W-:Y:S01]  /*ad60*/  ULDC UR4, c[0x0][0xc3c] ;  /* 0x00030f0000047ab9 */ /* 0x000fe20000000800 */
[----:B------:R-:W-:Y:S02]  /*ad70*/  IMAD.MOV.U32 R17, RZ, RZ, RZ ;  /* 0x000000ffff117224 */ /* 0x000fe400078e00ff */
[----:B------:R-:W-:Y:S02]  /*ad80*/  IMAD.U32 R16, RZ, RZ, UR6 ;  /* 0x00000006ff107e24 */ /* 0x000fe4000f8e00ff */
[----:B------:R-:W-:Y:S02]  /*ad90*/  IMAD.MOV.U32 R18, RZ, RZ, RZ ;  /* 0x000000ffff127224 */ /* 0x000fe400078e00ff */
[----:B------:R-:W-:-:S07]  /*ada0*/  IMAD.U32 R19, RZ, RZ, UR4 ;  /* 0x00000004ff137e24 */ /* 0x000fce000f8e00ff */
.L_x_2482:
[----:B------:R-:W-:-:S13]  /*adb0*/  ISETP.NE.AND P0, PT, R5, RZ, PT ;  /* 0x000000ff0500720c */ /* 0x000fda0003f05270 */
[----:B------:R-:W0:Y:S01]  /*adc0*/  @!P0 S2R R3, SR_CgaCtaId ;  /* 0x0000000000038919 */ /* 0x000e220000008800 */
[----:B------:R-:W-:-:S04]  /*add0*/  @!P0 MOV R0, 0x400 ;  /* 0x0000040000008802 */ /* 0x000fc80000000f00 */
[----:B0-----:R-:W-:-:S05]  /*ade0*/  @!P0 LEA R0, R3, R0, 0x18 ;  /* 0x0000000003008211 */ /* 0x001fca00078ec0ff */
[----:B------:R1:W-:Y:S01]  /*adf0*/  @!P0 STS.128 [R0+0x2a8d0], R16 ;  /* 0x02a8d01000008388 */ /* 0x0003e20000000c00 */
[----:B------:R-:W-:Y:S06]  /*ae00*/  BAR.ARV 0x5, 0x180 ;  /* 0x0146000000007b1d */ /* 0x000fec0000002000 */
.L_x_2475:
[----:B------:R2:W-:Y:S01]  /*ae10*/  STL [R1+0x18], RZ ;  /* 0x000018ff01007387 */ /* 0x0005e20000100800 */
[----:B------:R-:W-:Y:S01]  /*ae20*/  ULDC UR4, c[0x0][0xc3c] ;  /* 0x00030f0000047ab9 */ /* 0x000fe20000000800 */
[----:B------:R-:W-:Y:S01]  /*ae30*/  IMAD.MOV.U32 R28, RZ, RZ, 0x1 ;  /* 0x00000001ff1c7424 */ /* 0x000fe200078e00ff */
[----:B0-----:R-:W-:Y:S01]  /*ae40*/  ISETP.GE.AND P0, PT, R19, UR4, PT ;  /* 0x0000000413007c0c */ /* 0x001fe2000bf06270 */
[----:B------:R-:W-:-:S12]  /*ae50*/  IMAD.MOV.U32 R27, RZ, RZ, RZ ;  /* 0x000000ffff1b7224 */ /* 0x000fd800078e00ff */
[----:B--2---:R-:W-:Y:S05]  /*ae60*/  @P0 BRA `(.L_x_2483) ;  /* 0x0000004800780947 */ /* 0x004fea0003800000 */
[----:B-1----:R-:W2:Y:S01]  /*ae70*/  LDL R0, [R1+0x1c] ;  /* 0x00001c0001007983 */ /* 0x002ea20000100800 */
[----:B------:R-:W0:Y:S01]  /*ae80*/  S2UR UR5, SR_CgaCtaId ;  /* 0x00000000000579c3 */ /* 0x000e220000008800 */
[----:B------:R-:W-:Y:S01]  /*ae90*/  BSSY B8, `(.L_x_2483) ;  /* 0x000049b000087945 */ /* 0x000fe20003800000 */
[----:B------:R-:W-:Y:S01]  /*aea0*/  IMAD.MOV.U32 R28, RZ, RZ, 0x1 ;  /* 0x00000001ff1c7424 */ /* 0x000fe200078e00ff */
[----:B------:R-:W1:Y:S01]  /*aeb0*/  S2R R4, SR_TID.X ;  /* 0x0000000000047919 */ /* 0x000e620000002100 */
[----:B------:R-:W-:Y:S01]  /*aec0*/  IMAD.MOV.U32 R27, RZ, RZ, RZ ;  /* 0x000000ffff1b7224 */ /* 0x000fe200078e00ff */
[----:B------:R-:W-:Y:S01]  /*aed0*/  ULDC UR39, c[0x0][0xc] ;  /* 0x0000030000277ab9 */ /* 0x000fe20000000800 */
[----:B------:R3:W-:Y:S01]  /*aee0*/  STL [R1+0x18], RZ ;  /* 0x000018ff01007387 */ /* 0x0007e20000100800 */
[----:B-1----:R-:W-:Y:S02]  /*aef0*/  LOP3.LUT R3, R4, 0x7f, RZ, 0xc0, !PT ;  /* 0x0000007f04037812 */ /* 0x002fe400078ec0ff */
[----:B--2---:R-:W-:-:S02]  /*af00*/  R2UR UR4, R0 ;  /* 0x00000000000472ca */ /* 0x004fc400000e0000 */
[----:B------:R-:W-:-:S04]  /*af10*/  SHF.L.U32 R0, R4, 0x3, RZ ;  /* 0x0000000304007819 */ /* 0x000fc800000006ff */
[----:B------:R-:W-:-:S04]  /*af20*/  LOP3.LUT R2, R0, 0x1f8, RZ, 0xc0, !PT ;  /* 0x000001f800027812 */ /* 0x000fc800078ec0ff */
[----:B------:R-:W-:Y:S01]  /*af30*/  LOP3.LUT R33, R2, 0x38, R4, 0x78, !PT ;  /* 0x0000003802217812 */ /* 0x000fe200078e7804 */
[----:B------:R-:W-:Y:S01]  /*af40*/  IMAD.SHL.U32 R2, R4, 0x10, RZ ;  /* 0x0000001004027824 */ /* 0x000fe200078e00ff */
[----:B------:R-:W-:Y:S01]  /*af50*/  SHF.R.U32.HI R4, RZ, 0x3, R3 ;  /* 0x00000003ff047819 */ /* 0x000fe20000011603 */
[----:B------:R-:W-:Y:S01]  /*af60*/  ULOP3.LUT UR38, UR4, 0x2, URZ, 0xfc, !UPT ;  /* 0x0000000204267892 */ /* 0x000fe2000f8efc3f */
[----:B------:R-:W-:Y:S02]  /*af70*/  LOP3.LUT R33, R33, 0x200, R0, 0xf8, !PT ;  /* 0x0000020021217812 */ /* 0x000fe400078ef800 */
[----:B------:R-:W-:Y:S01]  /*af80*/  UMOV UR4, 0x400 ;  /* 0x0000040000047882 */ /* 0x000fe20000000000 */
[----:B------:R-:W-:Y:S01]  /*af90*/  LOP3.LUT R3, R0, 0x38, RZ, 0xc0, !PT ;  /* 0x0000003800037812 */ /* 0x000fe200078ec0ff */
[----:B0-----:R-:W-:Y:S01]  /*afa0*/  ULEA UR4, UR5, UR4, 0x18 ;  /* 0x0000000405047291 */ /* 0x001fe2000f8ec03f */
[----:B------:R-:W-:Y:S02]  /*afb0*/  LOP3.LUT R4, R4, 0x70, R2, 0xf8, !PT ;  /* 0x0000007004047812 */ /* 0x000fe400078ef802 */
[----:B------:R-:W-:-:S02]  /*afc0*/  LOP3.LUT R2, R3, 0x40, RZ, 0xfc, !PT ;  /* 0x0000004003027812 */ /* 0x000fc400078efcff */
[----:B------:R-:W-:Y:S01]  /*afd0*/  LOP3.LUT R0, R3, 0x80, RZ, 0xfc, !PT ;  /* 0x0000008003007812 */ /* 0x000fe200078efcff */
[----:B------:R-:W-:-:S04]  /*afe0*/  IMAD.U32 R22, RZ, RZ, UR4 ;  /* 0x00000004ff167e24 */ /* 0x000fc8000f8e00ff */
[----:B---3--:R-:W-:-:S07]  /*aff0*/  IMAD R34, R33, 0x2, R22 ;  /* 0x0000000221227824 */ /* 0x008fce00078e0216 */
.L_x_2546:
[----:B0-----:R-:W0:Y:S02]  /*b000*/  LDC.64 R30, c[0x0][0xc88] ;  /* 0x00032200ff1e7b82 */ /* 0x001e240000000a00 */
[----:B0-----:R-:W-:-:S06]  /*b010*/  IMAD.WIDE R30, R19, 0x4, R30 ;  /* 0x00000004131e7825 */ /* 0x001fcc00078e021e */
[----:B--2---:R-:W2:Y:S01]  /*b020*/  LDG.E R30, desc[UR36][R30.64] ;  /* 0x000000241e1e7981 */ /* 0x004ea2000c1e1900 */
[----:B------:R-:W-:Y:S05]  /*b030*/  YIELD ;  /* 0x0000000000007946 */ /* 0x000fea0003800000 */
[----:B------:R-:W-:Y:S01]  /*b040*/  ULDC.64 UR4, c[0x0][0xa28] ;  /* 0x00028a0000047ab9 */ /* 0x000fe20000000a00 */
[----:B------:R-:W-:Y:S01]  /*b050*/  IMAD.MOV.U32 R37, RZ, RZ, RZ ;  /* 0x000000ffff257224 */ /* 0x000fe200078e00ff */
[----:B------:R-:W-:Y:S01]  /*b060*/  ISETP.NE.U32.AND P0, PT, RZ, UR4, PT ;  /* 0x00000004ff007c0c */ /* 0x000fe2000bf05070 */
[----:B------:R-:W-:-:S03]  /*b070*/  ULDC.64 UR6, c[0x0][0xa18] ;  /* 0x0002860000067ab9 */ /* 0x000fc60000000a00 */
[----:B------:R-:W-:Y:S02]  /*b080*/  ISETP.NE.AND.EX P0, PT, RZ, UR5, PT, P0 ;  /* 0x00000005ff007c0c */ /* 0x000fe4000bf05300 */
[----:B------:R-:W-:Y:S02]  /*b090*/  MOV R35, RZ ;  /* 0x000000ff00237202 */ /* 0x000fe40000000f00 */
[----:B--2---:R-:W-:-:S09]  /*b0a0*/  SHF.R.S32.HI R0, RZ, 0x1f, R30 ;  /* 0x0000001fff007819 */ /* 0x004fd2000001141e */
[C---:B------:R-:W-:Y:S01]  /*b0b0*/  @P0 LEA R2, P1, R30.reuse, UR4, 0x2 ;  /* 0x000000041e020c11 */ /* 0x040fe2000f8210ff */
[C---:B------:R-:W-:Y:S01]  /*b0c0*/  IMAD.SHL.U32 R24, R30.reuse, 0x4, RZ ;  /* 0x000000041e187824 */ /* 0x040fe200078e00ff */
[C-C-:B------:R-:W-:Y:S01]  /*b0d0*/  SHF.L.U64.HI R25, R30.reuse, 0x2, R0.reuse ;  /* 0x000000021e197819 */ /* 0x140fe20000010200 */
[----:B------:R0:W-:Y:S01]  /*b0e0*/  STL [R1+0xc], R0 ;  /* 0x00000c0001007387 */ /* 0x0001e20000100800 */
[----:B------:R-:W-:Y:S01]  /*b0f0*/  @P0 LEA.HI.X R3, R30, UR5, R0, 0x2, P1 ;  /* 0x000000051e030c11 */ /* 0x000fe200088f1400 */
[----:B------:R-:W-:-:S04]  /*b100*/  ULDC.64 UR4, c[0x0][0xa00] ;  /* 0x0002800000047ab9 */ /* 0x000fc80000000a00 */
[----:B------:R1:W5:Y:S01]  /*b110*/  @P0 LDG.E R37, desc[UR36][R2.64] ;  /* 0x0000002402250981 */ /* 0x000362000c1e1900 */
        /* <DEDUP_REMOVED lines=19> */
[----:B------:R-:W-:Y:S01]  /*b250*/  IMAD.U32 R36, RZ, RZ, UR4 ;  /* 0x00000004ff247e24 */ /* 0x000fe2000f8e00ff */
[----:B--2---:R1:W-:Y:S01]  /*b260*/  @P0 STL [R1+0x4], R0 ;  /* 0x0000040001000387 */ /* 0x0043e20000100800 */
[----:B------:R-:W-:Y:S05]  /*b270*/  @P0 BRA `(.L_x_2484) ;  /* 0x0000000000200947 */ /* 0x000fea0003800000 */
        /* <DEDUP_REMOVED lines=8> */
.L_x_2484:
        /* <DEDUP_REMOVED lines=9> */
.L_x_2485:
        /* <DEDUP_REMOVED lines=9> */
.L_x_2486:
[----:B------:R-:W3:Y:S01]  /*b420*/  LDL R4, [R1+0x4] ;  /* 0x0000040001047983 */ /* 0x000ee20000100800 */
[----:B012---:R-:W0:Y:S01]  /*b430*/  LDC R0, c[0x0][0x448] ;  /* 0x00011200ff007b82 */ /* 0x007e220000000800 */
[----:B-----5:R-:W-:Y:S01]  /*b440*/  IADD3 R36, -R37, R36, RZ ;  /* 0x0000002425247210 */ /* 0x020fe20007ffe1ff */
[----:B------:R-:W-:Y:S01]  /*b450*/  BSSY B7, `(.L_x_2487) ;  /* 0x000037d000077945 */ /* 0x000fe20003800000 */
[----:B------:R-:W-:Y:S02]  /*b460*/  LOP3.LUT R23, R23, 0xffffff7f, RZ, 0xc0, !PT ;  /* 0xffffff7f17177812 */ /* 0x000fe400078ec0ff */
[----:B0-----:R-:W-:Y:S01]  /*b470*/  ISETP.NE.AND P0, PT, R0, 0x1, PT ;  /* 0x000000010000780c */ /* 0x001fe20003f05270 */
[----:B------:R-:W-:-:S04]  /*b480*/  IMAD.SHL.U32 R0, R17, 0x80, RZ ;  /* 0x0000008011007824 */ /* 0x000fc800078e00ff */
[----:B------:R-:W-:-:S08]  /*b490*/  VIADD R0, R0, 0x7f ;  /* 0x0000007f00007836 */ /* 0x000fd00000000000 */
[----:B------:R-:W0:Y:S01]  /*b4a0*/  @P0 LDC R3, c[0x0][0x44c] ;  /* 0x00011300ff030b82 */ /* 0x000e220000000800 */
[----:B------:R-:W-:-:S07]  /*b4b0*/  @P0 LOP3.LUT R23, R23, 0x80, RZ, 0xfc, !PT ;  /* 0x0000008017170812 */ /* 0x000fce00078efcff */
[----:B------:R-:W1:Y:S01]  /*b4c0*/  @P0 LDC R5, c[0x0][0x450] ;  /* 0x00011400ff050b82 */ /* 0x000e620000000800 */
[----:B0-----:R-:W-:-:S05]  /*b4d0*/  @P0 IMAD.HI.U32 R2, R0, R3, RZ ;  /* 0x0000000300020227 */ /* 0x001fca00078e00ff */
[----:B-1----:R-:W-:Y:S01]  /*b4e0*/  @P0 SHF.R.U32.HI R0, RZ, R5, R2 ;  /* 0x00000005ff000219 */ /* 0x002fe20000011602 */
[----:B------:R-:W-:-:S04]  /*b4f0*/  VIADD R2, R36, 0x5f ;  /* 0x0000005f24027836 */ /* 0x000fc80000000000 */
[----:B------:R-:W-:Y:S01]  /*b500*/  IMAD.HI R2, R2, 0x2aaaaaab, RZ ;  /* 0x2aaaaaab02027827 */ /* 0x000fe200078e02ff */
[----:B---3--:R-:W-:-:S05]  /*b510*/  IADD3 R3, R36, 0x60, -R4 ;  /* 0x0000006024037810 */ /* 0x008fca0007ffe804 */
[----:B------:R-:W-:Y:S01]  /*b520*/  IMAD.IADD R0, R3, 0x1, R0 ;  /* 0x0000000103007824 */ /* 0x000fe200078e0200 */
[----:B------:R-:W-:-:S03]  /*b530*/  SHF.R.U32.HI R3, RZ, 0x1f, R2 ;  /* 0x0000001fff037819 */ /* 0x000fc60000011602 */
[----:B------:R-:W-:Y:S01]  /*b540*/  IMAD.HI R0, R0, 0x2aaaaaab, RZ ;  /* 0x2aaaaaab00007827 */ /* 0x000fe200078e02ff */
[----:B------:R-:W-:-:S04]  /*b550*/  LEA.HI.SX32 R3, R2, R3, 0x1c ;  /* 0x0000000302037211 */ /* 0x000fc800078fe2ff */
[----:B------:R-:W-:-:S04]  /*b560*/  SHF.R.U32.HI R5, RZ, 0x1f, R0 ;  /* 0x0000001fff057819 */ /* 0x000fc80000011600 */
[----:B------:R-:W-:-:S04]  /*b570*/  LEA.HI.SX32 R0, R0, R5, 0x1c ;  /* 0x0000000500007211 */ /* 0x000fc800078fe2ff */
[----:B------:R-:W-:-:S04]  /*b580*/  VIMNMX R29, R3, R0, PT ;  /* 0x00000000031d7248 */ /* 0x000fc80003fe0100 */
[----:B------:R-:W-:Y:S01]  /*b590*/  ISETP.GT.AND P0, PT, R29, RZ, PT ;  /* 0x000000ff1d00720c */ /* 0x000fe20003f04270 */
[----:B------:R0:W-:-:S12]  /*b5a0*/  STL [R1+0x8], R29 ;  /* 0x0000081d01007387 */ /* 0x0001d80000100800 */
        /* <DEDUP_REMOVED lines=18> */
.L_x_2488:
        /* <DEDUP_REMOVED lines=20> */
.L_x_2491:
[----:B------:R-:W-:Y:S05]  /*b810*/  BSYNC B6 ;  /* 0x0000000000067941 */ /* 0x000fea0003800000 */
.L_x_2490:
        /* <DEDUP_REMOVED lines=20> */
.L_x_2494:
        /* <DEDUP_REMOVED lines=15> */
.L_x_2493:
[----:B------:R-:W-:Y:S05]  /*ba50*/  BSYNC B6 ;  /* 0x0000000000067941 */ /* 0x000fea0003800000 */
.L_x_2492:
[----:B------:R-:W-:Y:S01]  /*ba60*/  ULDC.64 UR4, c[0x0][0x9f8] ;  /* 0x00027e0000047ab9 */ /* 0x000fe20000000a00 */
[----:B------:R-:W0:Y:S01]  /*ba70*/  S2R R2, SR_TID.X ;  /* 0x0000000000027919 */ /* 0x000e220000002100 */
[----:B------:R-:W-:Y:S01]  /*ba80*/  ISETP.NE.U32.AND P0, PT, RZ, UR4, PT ;  /* 0x00000004ff007c0c */ /* 0x000fe2000bf05070 */
[----:B------:R-:W1:Y:S01]  /*ba90*/  LDC R6, c[0x0][0x430] ;  /* 0x00010c00ff067b82 */ /* 0x000e620000000800 */
[----:B------:R-:W2:Y:S02]  /*baa0*/  S2R R21, SR_TID.X ;  /* 0x0000000000157919 */ /* 0x000ea40000002100 */
[----:B------:R-:W-:-:S13]  /*bab0*/  ISETP.NE.AND.EX P0, PT, RZ, UR5, PT, P0 ;  /* 0x00000005ff007c0c */ /* 0x000fda000bf05300 */
[----:B------:R-:W-:Y:S01]  /*bac0*/  @P0 IADD3 R24, P1, R24, UR4, RZ ;  /* 0x0000000418180c10 */ /* 0x000fe2000ff3e0ff */
[----:B------:R-:W-:Y:S01]  /*bad0*/  VIADD R26, R29, 0xffffffff ;  /* 0xffffffff1d1a7836 */ /* 0x000fe20000000000 */
[----:B------:R-:W-:Y:S01]  /*bae0*/  LOP3.LUT R23, R23, 0xffffffdf, RZ, 0xc0, !PT ;  /* 0xffffffdf17177812 */ /* 0x000fe200078ec0ff */
[----:B------:R-:W-:Y:S01]  /*baf0*/  ULDC UR4, c[0x0][0x320] ;  /* 0x0000c80000047ab9 */ /* 0x000fe20000000800 */
[----:B------:R-:W-:-:S05]  /*bb00*/  @P0 IADD3.X R25, R25, UR5, RZ, P1, !PT ;  /* 0x0000000519190c10 */ /* 0x000fca0008ffe4ff */
[----:B------:R-:W3:Y:S01]  /*bb10*/  @P0 LDG.E R31, desc[UR36][R24.64] ;  /* 0x00000024181f0981 */ /* 0x000ee2000c1e1900 */
[----:B-1----:R-:W-:Y:S02]  /*bb20*/  ISETP.NE.AND P2, PT, R6, 0x1, PT ;  /* 0x000000010600780c */ /* 0x002fe40003f45270 */
[----:B0-----:R-:W-:Y:S01]  /*bb30*/  LOP3.LUT R2, R2, 0x7f, RZ, 0xc0, !PT ;  /* 0x0000007f02027812 */ /* 0x001fe200078ec0ff */
[----:B------:R-:W0:Y:S03]  /*bb40*/  S2R R29, SR_TID.X ;  /* 0x00000000001d7919 */ /* 0x000e260000002100 */
[----:B------:R-:W-:Y:S02]  /*bb50*/  SHF.R.U32.HI R2, RZ, 0x3, R2 ;  /* 0x00000003ff027819 */ /* 0x000fe40000011602 */
[----:B--2---:R-:W-:-:S05]  /*bb60*/  SHF.L.U32 R20, R21, 0x4, RZ ;  /* 0x0000000415147819 */ /* 0x004fca00000006ff */
[----:B------:R-:W1:Y:S01]  /*bb70*/  @P2 LDC R0, c[0x0][0x438] ;  /* 0x00010e00ff002b82 */ /* 0x000e620000000800 */
[----:B------:R-:W-:-:S05]  /*bb80*/  LOP3.LUT R20, R2, 0x70, R20, 0xf8, !PT ;  /* 0x0000007002147812 */ /* 0x000fca00078ef814 */
[----:B------:R-:W-:Y:S02]  /*bb90*/  IMAD R3, R26, 0x60, R20 ;  /* 0x000000601a037824 */ /* 0x000fe400078e0214 */
[----:B------:R-:W2:Y:S03]  /*bba0*/  @P2 LDC R2, c[0x0][0x434] ;  /* 0x00010d00ff022b82 */ /* 0x000ea60000000800 */
[----:B------:R-:W-:-:S04]  /*bbb0*/  ISETP.GE.AND P0, PT, R3, R36, PT ;  /* 0x000000240300720c */ /* 0x000fc80003f06270 */
[----:B------:R-:W-:Y:S01]  /*bbc0*/  ISETP.GT.U32.OR P0, PT, R20, 0x5f, P0 ;  /* 0x0000005f1400780c */ /* 0x000fe20000704470 */
[----:B------:R-:W-:Y:S02]  /*bbd0*/  IMAD.IADD R3, R3, 0x1, R37 ;  /* 0x0000000103037824 */ /* 0x000fe400078e0225 */
[----:B0-----:R-:W-:-:S10]  /*bbe0*/  IMAD.SHL.U32 R10, R29, 0x8, RZ ;  /* 0x000000081d0a7824 */ /* 0x001fd400078e00ff */
[----:B------:R-:W0:Y:S01]  /*bbf0*/  @!P0 LDC.64 R4, c[0x0][0x428] ;  /* 0x00010a00ff048b82 */ /* 0x000e220000000a00 */
[----:B--2---:R-:W-:Y:S01]  /*bc00*/  @P2 IMAD.HI.U32 R7, R3, R2, RZ ;  /* 0x0000000203072227 */ /* 0x004fe200078e00ff */
[----:B------:R-:W-:-:S03]  /*bc10*/  LOP3.LUT R10, R10, 0x38, RZ, 0xc0, !PT ;  /* 0x000000380a0a7812 */ /* 0x000fc600078ec0ff */
[----:B------:R-:W-:Y:S01]  /*bc20*/  IMAD.MOV.U32 R2, RZ, RZ, R3 ;  /* 0x000000ffff027224 */ /* 0x000fe200078e0003 */
[----:B-1----:R-:W-:Y:S02]  /*bc30*/  @P2 SHF.R.U32.HI R2, RZ, R0, R7 ;  /* 0x00000000ff022219 */ /* 0x002fe40000011607 */
[----:B------:R-:W-:-:S03]  /*bc40*/  LOP3.LUT R32, R10, 0x40, RZ, 0xfc, !PT ;  /* 0x000000400a207812 */ /* 0x000fc600078efcff */
[--C-:B------:R-:W-:Y:S01]  /*bc50*/  IMAD.MOV R0, RZ, RZ, -R2.reuse ;  /* 0x000000ffff007224 */ /* 0x100fe200078e0a02 */
[----:B------:R-:W-:Y:S02]  /*bc60*/  @P2 LOP3.LUT R23, R23, 0x20, RZ, 0xfc, !PT ;  /* 0x0000002017172812 */ /* 0x000fe400078efcff */
[----:B------:R-:W-:Y:S01]  /*bc70*/  ISETP.GE.AND P2, PT, R32, UR4, PT ;  /* 0x0000000420007c0c */ /* 0x000fe2000bf46270 */
[----:B------:R-:W-:Y:S01]  /*bc80*/  IMAD R0, R6, R0, R3 ;  /* 0x0000000006007224 */ /* 0x000fe200078e0203 */
[----:B------:R-:W-:Y:S02]  /*bc90*/  @!P0 SHF.R.S32.HI R3, RZ, 0x1f, R2 ;  /* 0x0000001fff038819 */ /* 0x000fe40000011402 */
[----:B------:R-:W-:Y:S02]  /*bca0*/  SEL R29, RZ, 0xffffffff, P2 ;  /* 0xffffffffff1d7807 */ /* 0x000fe40001000000 */
[----:B------:R-:W-:Y:S01]  /*bcb0*/  ISETP.GE.AND P1, PT, R10, UR4, PT ;  /* 0x000000040a007c0c */ /* 0x000fe2000bf26270 */
[----:B------:R-:W-:-:S02]  /*bcc0*/  ULDC UR4, c[0x0][0x2f4] ;  /* 0x0000bd0000047ab9 */ /* 0x000fc40000000800 */
[----:B------:R-:W-:Y:S01]  /*bcd0*/  IMAD.SHL.U32 R29, R29, 0x2, RZ ;  /* 0x000000021d1d7824 */ /* 0x000fe200078e00ff */
[C---:B------:R-:W-:Y:S02]  /*bce0*/  ISETP.GE.AND P2, PT, R10.reuse, UR4, PT ;  /* 0x000000040a007c0c */ /* 0x040fe4000bf46270 */
[----:B------:R-:W-:Y:S02]  /*bcf0*/  LOP3.LUT R23, R23, 0xfffffffb, RZ, 0xc0, !PT ;  /* 0xfffffffb17177812 */ /* 0x000fe400078ec0ff */
[----:B------:R-:W-:-:S09]  /*bd00*/  LOP3.LUT R9, R10, 0x80, RZ, 0xfc, !PT ;  /* 0x000000800a097812 */ /* 0x000fd200078efcff */
[----:B------:R-:W-:-:S04]  /*bd10*/  @P2 LOP3.LUT R23, R23, 0x4, RZ, 0xfc, !PT ;  /* 0x0000000417172812 */ /* 0x000fc800078efcff */
[----:B------:R-:W-:Y:S01]  /*bd20*/  LOP3.LUT R23, R23, 0xfffffffd, RZ, 0xc0, !PT ;  /* 0xfffffffd17177812 */ /* 0x000fe200078ec0ff */
[----:B------:R-:W-:Y:S01]  /*bd30*/  UMOV UR5, 0xffffffff ;  /* 0xffffffff00057882 */ /* 0x000fe20000000000 */
[----:B---3--:R-:W-:-:S05]  /*bd40*/  SHF.R.S32.HI R6, RZ, 0x1f, R31 ;  /* 0x0000001fff067819 */ /* 0x008fca000001141f */
[----:B------:R1:W-:Y:S01]  /*bd50*/  STL [R1], R6 ;  /* 0x0000000601007387 */ /* 0x0003e20000100800 */
[-C--:B0-----:R-:W-:Y:S02]  /*bd60*/  @!P0 IMAD R8, R6, R4.reuse, RZ ;  /* 0x0000000406088224 */ /* 0x081fe400078e02ff */
[----:B-1----:R-:W-:Y:S01]  /*bd70*/  @!P0 IMAD.WIDE.U32 R6, R31, R4, R2 ;  /* 0x000000041f068225 */ /* 0x002fe200078e0002 */
[----:B------:R-:W-:-:S04]  /*bd80*/  SEL R2, RZ, 0x1, P1 ;  /* 0x00000001ff027807 */ /* 0x000fc80000800000 */
[----:B------:R-:W-:Y:S02]  /*bd90*/  LOP3.LUT R29, R29, 0x2, R2, 0xe2, !PT ;  /* 0x000000021d1d7812 */ /* 0x000fe400078ee202 */
[----:B------:R-:W0:Y:S01]  /*bda0*/  @!P0 LDC.64 R2, c[0x0][0x418] ;  /* 0x00010600ff028b82 */ /* 0x000e220000000a00 */
[----:B------:R-:W-:-:S04]  /*bdb0*/  @!P0 IMAD R5, R31, R5, R8 ;  /* 0x000000051f058224 */ /* 0x000fc800078e0208 */
[----:B------:R-:W-:Y:S01]  /*bdc0*/  @!P0 IMAD.IADD R5, R7, 0x1, R5 ;  /* 0x0000000107058824 */ /* 0x000fe200078e0205 */
[----:B------:R-:W-:Y:S02]  /*bdd0*/  MOV R4, RZ ;  /* 0x000000ff00047202 */ /* 0x000fe40000000f00 */
[----:B0-----:R-:W-:-:S04]  /*bde0*/  @!P0 LEA R2, P1, R6, R2, 0x2 ;  /* 0x0000000206028211 */ /* 0x001fc800078210ff */
[----:B------:R-:W-:Y:S02]  /*bdf0*/  @!P0 LEA.HI.X R3, R6, R3, R5, 0x2, P1 ;  /* 0x0000000306038211 */ /* 0x000fe400008f1405 */
[----:B------:R-:W-:-:S03]  /*be00*/  ISETP.GE.AND P1, PT, R32, UR4, PT ;  /* 0x0000000420007c0c */ /* 0x000fc6000bf26270 */
[----:B------:R0:W5:Y:S01]  /*be10*/  @!P0 LDG.E R4, desc[UR36][R2.64] ;  /* 0x0000002402048981 */ /* 0x000162000c1e1900 */
[----:B------:R-:W-:-:S09]  /*be20*/  ISETP.GE.AND P0, PT, R9, UR4, PT ;  /* 0x0000000409007c0c */ /* 0x000fd2000bf06270 */
[----:B------:R-:W-:-:S04]  /*be30*/  @P1 LOP3.LUT R23, R23, 0x2, RZ, 0xfc, !PT ;  /* 0x0000000217171812 */ /* 0x000fc800078efcff */
[----:B------:R-:W-:Y:S01]  /*be40*/  LOP3.LUT R23, R23, 0xfffffffe, RZ, 0xc0, !PT ;  /* 0xfffffffe17177812 */ /* 0x000fe200078ec0ff */
[----:B0-----:R-:W-:-:S03]  /*be50*/  IMAD.U32 R2, RZ, RZ, UR38 ;  /* 0x00000026ff027e24 */ /* 0x001fc6000f8e00ff */
[----:B------:R-:W-:Y:S01]  /*be60*/  @P0 LOP3.LUT R23, R23, 0x1, RZ, 0xfc, !PT ;  /* 0x0000000117170812 */ /* 0x000fe200078efcff */
[----:B------:R-:W-:Y:S06]  /*be70*/  BRA.DIV UR5, `(.L_x_2495) ;  /* 0x0000004205087947 */ /* 0x000fec000b800000 */
.L_x_2563:
[----:B------:R-:W-:Y:S02]  /*be80*/  ISETP.NE.AND P0, PT, R2, 0x3, PT ;  /* 0x000000030200780c */ /* 0x000fe40003f05270 */
[----:B------:R-:W-:Y:S02]  /*be90*/  ISETP.GT.U32.AND P1, PT, R20, 0x5f, PT ;  /* 0x0000005f1400780c */ /* 0x000fe40003f24070 */
[----:B------:R-:W-:Y:S02]  /*bea0*/  LOP3.LUT R23, R23, 0xffffffef, RZ, 0xc0, !PT ;  /* 0xffffffef17177812 */ /* 0x000fe400078ec0ff */
[----:B------:R-:W-:-:S07]  /*beb0*/  SHF.R.S32.HI R32, RZ, 0x1f, R18 ;  /* 0x0000001fff207819 */ /* 0x000fce0000011412 */
[----:B------:R-:W-:-:S04]  /*bec0*/  @P0 LOP3.LUT R23, R23, 0x10, RZ, 0xfc, !PT ;  /* 0x0000001017170812 */ /* 0x000fc800078efcff */
[----:B------:R-:W-:-:S04]  /*bed0*/  LOP3.LUT R23, R23, 0xfffffff7, RZ, 0xc0, !PT ;  /* 0xfffffff717177812 */ /* 0x000fc800078ec0ff */
[----:B------:R-:W-:Y:S01]  /*bee0*/  @P1 LOP3.LUT R23, R23, 0x8, RZ, 0xfc, !PT ;  /* 0x0000000817171812 */ /* 0x000fe200078efcff */
[----:B------:R-:W-:Y:S06]  /*bef0*/  @!P0 BRA `(.L_x_2496) ;  /* 0x0000000000048947 */ /* 0x000fec0003800000 */
[----:B------:R-:W-:Y:S01]  /*bf00*/  BPT.TRAP 0x1 ;  /* 0x000000040000795c */ /* 0x000fe20000300000 */
.L_x_2496:
        /* <DEDUP_REMOVED lines=25> */
.L_x_2564:
[----:B------:R-:W-:Y:S05]  /*c0a0*/  BSYNC B0 ;  /* 0x0000000000007941 */ /* 0x000fea0003800000 */
.L_x_2497:
        /* <DEDUP_REMOVED lines=21> */
[----:B------:R-:W-:Y:S01]  /*c200*/  LEA R4, P0, R2, UR4, 0x1 ;  /* 0x0000000402047c11 */ /* 0x000fe2000f8008ff */
[----:B------:R-:W-:Y:S01]  /*c210*/  UMOV UR4, 0xffffffff ;  /* 0xffffffff00047882 */ /* 0x000fe20000000000 */
[----:B------:R-:W-:Y:S01]  /*c220*/  SHF.R.U32.HI R9, RZ, 0x3, R8 ;  /* 0x00000003ff097819 */ /* 0x000fe20000011608 */
[----:B------:R-:W-:Y:S01]  /*c230*/  IMAD R5, R27, 0x4800, R33 ;  /* 0x000048001b057824 */ /* 0x000fe200078e0221 */
[----:B------:R-:W0:Y:S01]  /*c240*/  S2R R8, SR_TID.X ;  /* 0x0000000000087919 */ /* 0x000e220000002100 */
[----:B------:R-:W-:Y:S02]  /*c250*/  IADD3 R0, R3, R0, RZ ;  /* 0x0000000003007210 */ /* 0x000fe40007ffe0ff */
[----:B------:R-:W-:-:S02]  /*c260*/  IMAD.IADD R6, R6, 0x1, -R9 ;  /* 0x0000000106067824 */ /* 0x000fc400078e0a09 */
[----:B------:R-:W-:-:S03]  /*c270*/  LEA.HI.X R0, R2, UR5, R0, 0x1, P0 ;  /* 0x0000000502007c11 */ /* 0x000fc600080f0c00 */
        /* <DEDUP_REMOVED lines=66> */
.L_x_2578:
        /* <DEDUP_REMOVED lines=12> */
.L_x_2500:
        /* <DEDUP_REMOVED lines=10> */
.L_x_2501:
[----:B------:R2:W5:Y:S01]  /*c800*/  LDL.LU R0, [R1+0xc] ;  /* 0x00000c0001007983 */ /* 0x0005620000300800 */
[----:B------:R-:W-:Y:S01]  /*c810*/  LOP3.LUT P0, RZ, R23, 0x40, RZ, 0xc0, !PT ;  /* 0x0000004017ff7812 */ /* 0x000fe2000780c0ff */
[----:B------:R2:W-:-:S12]  /*c820*/  SYNCS.ARRIVE.TRANS64.A1T0 RZ, [R7+URZ+0x2a830], RZ ;  /* 0x02a830ff07ff79a7 */ /* 0x0005d8000810003f */
[----:B------:R-:W-:Y:S05]  /*c830*/  WARPSYNC.ALL ;  /* 0x0000000000007948 */ /* 0x000fea0003800000 */
[----:B------:R-:W-:Y:S01]  /*c840*/  ULDC.64 UR4, c[0x0][0x298] ;  /* 0x0000a60000047ab9 */ /* 0x000fe20000000a00 */
[----:B-1----:R-:W-:Y:S01]  /*c850*/  VIADD R2, R22, 0xc400 ;  /* 0x0000c40016027836 */ /* 0x002fe20000000000 */
[----:B------:R-:W-:Y:S01]  /*c860*/  SEL R30, R30, RZ, !P0 ;  /* 0x000000ff1e1e7207 */ /* 0x000fe20004000000 */
[----:B0-----:R-:W-:Y:S01]  /*c870*/  IMAD.WIDE.U32 R4, R35, UR4, RZ ;  /* 0x0000000423047c25 */ /* 0x001fe2000f8e00ff */
        /* <DEDUP_REMOVED lines=8> */
[----:B------:R-:W-:-:S05]  /*c900*/  IMAD R0, R35, UR5, R0 ;  /* 0x0000000523007c24 */ /* 0x000fca000f8e0200 */
[----:B------:R-:W-:Y:S01]  /*c910*/  IADD3 R35, R5, R0, RZ ;  /* 0x0000000005237210 */ /* 0x000fe20007ffe0ff */
[----:B-1----:R-:W-:Y:S06]  /*c920*/  @!P0 BRA `(.L_x_2503) ;  /* 0x0000000000408947 */ /* 0x002fec0003800000 */
[----:B------:R-:W-:Y:S01]  /*c930*/  MOV R2, 0x0 ;  /* 0x0000000000027802 */ /* 0x000fe20000000f00 */
[----:B------:R-:W-:Y:S01]  /*c940*/  ULDC.64 UR6, c[0x4][0xf0] ;  /* 0x01003c0000067ab9 */ /* 0x000fe20000000a00 */
[----:B------:R-:W-:Y:S01]  /*c950*/  ULDC.64 UR8, c[0x4][0xf8] ;  /* 0x01003e0000087ab9 */ /* 0x000fe20000000a00 */
[----:B------:R-:W-:Y:S01]  /*c960*/  ULDC.64 UR4, c[0x4][0x88] ;  /* 0x0100220000047ab9 */ /* 0x000fe20000000a00 */
[----:B------:R-:W-:Y:S01]  /*c970*/  IMAD.U32 R4, RZ, RZ, UR6 ;  /* 0x00000006ff047e24 */ /* 0x000fe2000f8e00ff */
[----:B------:R-:W-:Y:S01]  /*c980*/  MOV R12, 0x1 ;  /* 0x00000001000c7802 */ /* 0x000fe20000000f00 */
[----:B------:R-:W0:Y:S01]  /*c990*/  LDC.64 R2, c[0x4][R2] ;  /* 0x0100000002027b82 */ /* 0x000e220000000a00 */
[----:B------:R-:W-:Y:S02]  /*c9a0*/  IMAD.U32 R5, RZ, RZ, UR7 ;  /* 0x00000007ff057e24 */ /* 0x000fe4000f8e00ff */
[----:B------:R-:W-:Y:S02]  /*c9b0*/  IMAD.U32 R6, RZ, RZ, UR8 ;  /* 0x00000008ff067e24 */ /* 0x000fe4000f8e00ff */
[----:B--2---:R-:W-:-:S02]  /*c9c0*/  IMAD.U32 R7, RZ, RZ, UR9 ;  /* 0x00000009ff077e24 */ /* 0x004fc4000f8e00ff */
[----:B------:R-:W-:Y:S02]  /*c9d0*/  IMAD.U32 R10, RZ, RZ, UR4 ;  /* 0x00000004ff0a7e24 */ /* 0x000fe4000f8e00ff */
[----:B------:R-:W-:Y:S02]  /*c9e0*/  IMAD.U32 R11, RZ, RZ, UR5 ;  /* 0x00000005ff0b7e24 */ /* 0x000fe4000f8e00ff */
[----:B------:R-:W-:Y:S02]  /*c9f0*/  IMAD.MOV.U32 R8, RZ, RZ, 0x70 ;  /* 0x00000070ff087424 */ /* 0x000fe400078e00ff */
[----:B------:R-:W-:-:S07]  /*ca00*/  IMAD.MOV.U32 R13, RZ, RZ, RZ ;  /* 0x000000ffff0d7224 */ /* 0x000fce00078e00ff */
[----:B------:R-:W-:-:S07]  /*ca10*/  LEPC R20, `(.L_x_2503) ;  /* 0x000000001014794e */ /* 0x000fce0000000000 */
[----:B0-----:R-:W-:Y:S05]  /*ca20*/  CALL.ABS.NOINC R2 ;  /* 0x0000000002007343 */ /* 0x001fea0003c00000 */
.L_x_2503:
[----:B------:R-:W-:Y:S05]  /*ca30*/  BSYNC B6 ;  /* 0x0000000000067941 */ /* 0x000fea0003800000 */
.L_x_2502:
[----:B------:R-:W3:Y:S01]  /*ca40*/  LDL.LU R2, [R1+0xc] ;  /* 0x00000c0001027983 */ /* 0x000ee20000300800 */
[----:B------:R-:W-:-:S03]  /*ca50*/  ULDC.64 UR4, c[0x0][0x2d8] ;  /* 0x0000b60000047ab9 */ /* 0x000fc60000000a00 */
[----:B------:R-:W4:Y:S01]  /*ca60*/  LDL.LU.64 R20, [R1+0x10] ;  /* 0x0000100001147983 */ /* 0x000f220000300a00 */
[----:B------:R-:W-:Y:S02]  /*ca70*/  IMAD.MOV.U32 R3, RZ, RZ, R35 ;  /* 0x000000ffff037224 */ /* 0x000fe400078e0023 */
[----:B------:R-:W-:Y:S01]  /*ca80*/  IMAD R0, R32, UR4, RZ ;  /* 0x0000000420007c24 */ /* 0x000fe2000f8e02ff */
[----:B------:R0:W5:Y:S03]  /*ca90*/  LDL R10, [R1+0x4] ;  /* 0x00000400010a7983 */ /* 0x0001660000100800 */
[----:B------:R-:W-:Y:S01]  /*caa0*/  IMAD R0, R18, UR5, R0 ;  /* 0x0000000512007c24 */ /* 0x000fe2000f8e0200 */
[----:B------:R-:W1:Y:S02]  /*cab0*/  S2R R11, SR_TID.X ;  /* 0x00000000000b7919 */ /* 0x000e640000002100 */
[----:B-1----:R-:W-:-:S05]  /*cac0*/  IMAD.SHL.U32 R8, R11, 0x8, RZ ;  /* 0x000000080b087824 */ /* 0x002fca00078e00ff */
[----:B------:R-:W-:Y:S01]  /*cad0*/  LOP3.LUT R8, R8, 0x38, RZ, 0xc0, !PT ;  /* 0x0000003808087812 */ /* 0x000fe200078ec0ff */
[----:B---3--:R-:W-:Y:S02]  /*cae0*/  IMAD.MOV.U32 R4, RZ, RZ, R2 ;  /* 0x000000ffff047224 */ /* 0x008fe400078e0002 */
[----:B----4-:R-:W-:Y:S01]  /*caf0*/  IMAD.MOV.U32 R2, RZ, RZ, R20 ;  /* 0x000000ffff027224 */ /* 0x010fe200078e0014 */
[----:B------:R-:W1:Y:S01]  /*cb00*/  S2R R21, SR_TID.X ;  /* 0x0000000000157919 */ /* 0x000e620000002100 */
[----:B------:R-:W3:Y:S02]  /*cb10*/  LDC R20, c[0x0][0x448] ;  /* 0x00011200ff147b82 */ /* 0x000ee40000000800 */
[----:B------:R-:W-:Y:S01]  /*cb20*/  IMAD.WIDE.U32 R2, R18, UR4, R2 ;  /* 0x0000000412027c25 */ /* 0x000fe2000f8e0002 */
[----:B------:R-:W-:-:S03]  /*cb30*/  ULDC.64 UR4, c[0x0][0x2e0] ;  /* 0x0000b80000047ab9 */ /* 0x000fc60000000a00 */
[----:B------:R-:W-:Y:S02]  /*cb40*/  IMAD.IADD R3, R3, 0x1, R0 ;  /* 0x0000000103037824 */ /* 0x000fe400078e0200 */
[----:B------:R-:W-:Y:S02]  /*cb50*/  IMAD R4, R4, UR4, RZ ;  /* 0x0000000404047c24 */ /* 0x000fe4000f8e02ff */
[----:B------:R-:W-:-:S04]  /*cb60*/  IMAD.WIDE.U32 R2, R30, UR4, R2 ;  /* 0x000000041e027c25 */ /* 0x000fc8000f8e0002 */
[----:B------:R-:W-:Y:S01]  /*cb70*/  IMAD R4, R30, UR5, R4 ;  /* 0x000000051e047c24 */ /* 0x000fe2000f8e0204 */
[----:B------:R-:W-:Y:S01]  /*cb80*/  ULDC.64 UR4, c[0x0][0x2d0] ;  /* 0x0000b40000047ab9 */ /* 0x000fe20000000a00 */
[----:B---3--:R-:W-:Y:S02]  /*cb90*/  ISETP.NE.AND P6, PT, R20, 0x1, PT ;  /* 0x000000011400780c */ /* 0x008fe40003fc5270 */
[----:B------:R-:W3:Y:S01]  /*cba0*/  S2R R20, SR_TID.X ;  /* 0x0000000000147919 */ /* 0x000ee20000002100 */
[----:B-1----:R-:W-:-:S04]  /*cbb0*/  LOP3.LUT R21, R21, 0x7f, RZ, 0xc0, !PT ;  /* 0x0000007f15157812 */ /* 0x002fc800078ec0ff */
[----:B------:R-:W-:-:S06]  /*cbc0*/  SHF.R.U32.HI R21, RZ, 0x3, R21 ;  /* 0x00000003ff157819 */ /* 0x000fcc0000011615 */
[----:B--2---:R-:W1:Y:S08]  /*cbd0*/  @P6 LDC R7, c[0x0][0x44c] ;  /* 0x00011300ff076b82 */ /* 0x004e700000000800 */
[----:B------:R-:W2:Y:S01]  /*cbe0*/  @P6 LDC R6, c[0x0][0x450] ;  /* 0x00011400ff066b82 */ /* 0x000ea20000000800 */
[----:B---3--:R-:W-:-:S05]  /*cbf0*/  IMAD.SHL.U32 R20, R20, 0x10, RZ ;  /* 0x0000001014147824 */ /* 0x008fca00078e00ff */
[----:B------:R-:W-:-:S05]  /*cc00*/  LOP3.LUT R20, R21, 0x70, R20, 0xf8, !PT ;  /* 0x0000007015147812 */ /* 0x000fca00078ef814 */
[----:B------:R-:W-:-:S04]  /*cc10*/  IMAD R5, R17, 0x80, R20 ;  /* 0x0000008011057824 */ /* 0x000fc800078e0214 */
[----:B-1----:R-:W-:Y:S01]  /*cc20*/  @P6 IMAD.HI.U32 R7, R5, R7, RZ ;  /* 0x0000000705076227 */ /* 0x002fe200078e00ff */
[----:B------:R-:W-:-:S04]  /*cc30*/  MOV R0, R5 ;  /* 0x0000000500007202 */ /* 0x000fc80000000f00 */
[----:B--2---:R-:W-:Y:S02]  /*cc40*/  @P6 SHF.R.U32.HI R0, RZ, R6, R7 ;  /* 0x00000006ff006219 */ /* 0x004fe40000011607 */
[----:B------:R-:W1:Y:S01]  /*cc50*/  LDC R6, c[0x0][0x448] ;  /* 0x00011200ff067b82 */ /* 0x000e620000000800 */
[----:B------:R-:W-:Y:S02]  /*cc60*/  IMAD.IADD R3, R3, 0x1, R4 ;  /* 0x0000000103037824 */ /* 0x000fe400078e0204 */
[----:B------:R-:W-:Y:S02]  /*cc70*/  IMAD.MOV R4, RZ, RZ, -R0 ;  /* 0x000000ffff047224 */ /* 0x000fe400078e0a00 */
[----:B------:R-:W-:-:S04]  /*cc80*/  IMAD.WIDE.U32 R2, R0, UR4, R2 ;  /* 0x0000000400027c25 */ /* 0x000fc8000f8e0002 */
[----:B-1----:R-:W-:Y:S01]  /*cc90*/  IMAD R4, R6, R4, R5 ;  /* 0x0000000406047224 */ /* 0x002fe200078e0205 */
[----:B------:R-:W-:-:S05]  /*cca0*/  SHF.R.S32.HI R5, RZ, 0x1f, R0 ;  /* 0x0000001fff057819 */ /* 0x000fca0000011400 */
[----:B------:R-:W-:-:S04]  /*ccb0*/  IMAD R5, R5, UR4, RZ ;  /* 0x0000000405057c24 */ /* 0x000fc8000f8e02ff */
[----:B------:R-:W-:Y:S01]  /*ccc0*/  IMAD R5, R0, UR5, R5 ;  /* 0x0000000500057c24 */ /* 0x000fe2000f8e0205 */
[----:B------:R-:W-:Y:S01]  /*ccd0*/  SHF.R.S32.HI R0, RZ, 0x1f, R4 ;  /* 0x0000001fff007819 */ /* 0x000fe20000011404 */
[----:B------:R-:W-:Y:S02]  /*cce0*/  ULDC.64 UR4, c[0x0][0x2c8] ;  /* 0x0000b20000047ab9 */ /* 0x000fe40000000a00 */
[----:B------:R-:W-:Y:S02]  /*ccf0*/  IMAD.IADD R3, R3, 0x1, R5 ;  /* 0x0000000103037824 */ /* 0x000fe400078e0205 */
[----:B------:R-:W-:Y:S02]  /*cd00*/  IMAD R5, R0, UR4, RZ ;  /* 0x0000000400057c24 */ /* 0x000fe4000f8e02ff */
[----:B------:R-:W-:Y:S02]  /*cd10*/  IMAD.SHL.U32 R21, R11, 0x8, RZ ;  /* 0x000000080b157824 */ /* 0x000fe400078e00ff */
[----:B------:R-:W-:-:S02]  /*cd20*/  IMAD R0, R4, UR5, R5 ;  /* 0x0000000504007c24 */ /* 0x000fc4000f8e0205 */
[----:B------:R-:W-:Y:S01]  /*cd30*/  IMAD.WIDE.U32 R2, R4, UR4, R2 ;  /* 0x0000000404027c25 */ /* 0x000fe2000f8e0002 */
        /* <DEDUP_REMOVED lines=14> */
[----:B0-----:R-:W-:Y:S10]  /*ce20*/  BRA.DIV UR5, `(.L_x_2504) ;  /* 0x0000003a05887947 */ /* 0x001ff4000b800000 */
[----:B------:R-:W0:Y:S01]  /*ce30*/  SHFL.IDX PT, R14, R0, RZ, 0x181f ;  /* 0x00181fff000e7589 */ /* 0x000e2200000e0000 */
[----:B-----5:R-:W-:Y:S02]  /*ce40*/  IMAD R5, R10, R6, RZ ;  /* 0x000000060a057224 */ /* 0x020fe400078e02ff */
[----:B------:R-:W-:Y:S01]  /*ce50*/  IMAD R17, R17, 0x80, R9 ;  /* 0x0000008011117824 */ /* 0x000fe200078e0209 */
[----:B------:R-:W1:Y:S03]  /*ce60*/  SHFL.IDX PT, R2, R4, RZ, 0x181f ;  /* 0x00181fff04027589 */ /* 0x000e6600000e0000 */
[C---:B------:R-:W-:Y:S01]  /*ce70*/  VIADD R6, R17.reuse, 0x10 ;  /* 0x0000001011067836 */ /* 0x040fe20000000000 */
[----:B------:R-:W-:-:S13]  /*ce80*/  ISETP.GE.AND P1, PT, R17, R5, PT ;  /* 0x000000051100720c */ /* 0x000fda0003f26270 */
[----:B0-----:R-:W-:-:S04]  /*ce90*/  @!P1 LEA R14, P4, R8, R14, 0x1 ;  /* 0x0000000e080e9211 */ /* 0x001fc800078808ff */
[----:B-1----:R-:W-:Y:S01]  /*cea0*/  @!P1 IADD3.X R3, RZ, R2, RZ, P4, !PT ;  /* 0x00000002ff039210 */ /* 0x002fe200027fe4ff */
[----:B------:R-:W-:Y:S02]  /*ceb0*/  @!P1 IMAD.MOV.U32 R2, RZ, RZ, R14 ;  /* 0x000000ffff029224 */ /* 0x000fe400078e000e */
[----:B------:R-:W0:Y:S04]  /*cec0*/  SHFL.IDX PT, R14, R0, 0x1, 0x181f ;  /* 0x00381f00000e7f89 */ /* 0x000e2800000e0000 */
[----:B------:R-:W-:Y:S04]  /*ced0*/  @!P1 LDGSTS.E.BYPASS.LTC128B.128 [R34+0xc400], desc[UR36][R2.64], !P3 ;  /* 0x0c40000002229fae */ /* 0x000fe8000d901d64 */
[----:B------:R-:W-:Y:S04]  /*cee0*/  @!P1 LDGSTS.E.BYPASS.LTC128B.128 [R34+0x10400], desc[UR36][R2.64+0x80], !P2 ;  /* 0x1040008002229fae */ /* 0x000fe8000d101d64 */
[----:B------:R1:W-:Y:S01]  /*cef0*/  @!P1 LDGSTS.E.BYPASS.LTC128B.128 [R34+0x14400], desc[UR36][R2.64+0x100], !P0 ;  /* 0x1440010002229fae */ /* 0x0003e2000c101d64 */
[----:B------:R-:W-:Y:S01]  /*cf00*/  ISETP.GE.AND P1, PT, R6, R5, PT ;  /* 0x000000050600720c */ /* 0x000fe20003f26270 */
[----:B------:R-:W-:-:S02]  /*cf10*/  VIADD R6, R17, 0x20 ;  /* 0x0000002011067836 */ /* 0x000fc40000000000 */
[----:B-1----:R-:W1:Y:S10]  /*cf20*/  SHFL.IDX PT, R2, R4, 0x1, 0x181f ;  /* 0x00381f0004027f89 */ /* 0x002e7400000e0000 */
[----:B0-----:R-:W-:-:S05]  /*cf30*/  @!P1 LEA R14, P4, R8, R14, 0x1 ;  /* 0x0000000e080e9211 */ /* 0x001fca00078808ff */
[----:B-1----:R-:W-:Y:S02]  /*cf40*/  @!P1 IMAD.X R7, RZ, RZ, R2, P4 ;  /* 0x000000ffff079224 */ /* 0x002fe400020e0602 */
[----:B------:R-:W-:Y:S02]  /*cf50*/  @!P1 IMAD.MOV.U32 R2, RZ, RZ, R14 ;  /* 0x000000ffff029224 */ /* 0x000fe400078e000e */
[----:B------:R-:W-:Y:S01]  /*cf60*/  @!P1 IMAD.MOV.U32 R3, RZ, RZ, R7 ;  /* 0x000000ffff039224 */ /* 0x000fe200078e0007 */
        /* <DEDUP_REMOVED lines=8> */
[----:B-1----:R-:W-:Y:S01]  /*cff0*/  @!P1 IMAD.X R7, RZ, RZ, R2, P4 ;  /* 0x000000ffff079224 */ /* 0x002fe200020e0602 */
[----:B------:R-:W-:Y:S02]  /*d000*/  @!P1 MOV R2, R14 ;  /* 0x0000000e00029202 */ /* 0x000fe40000000f00 */
[----:B------:R-:W0:Y:S01]  /*d010*/  SHFL.IDX PT, R14, R0, 0x3, 0x181f ;  /* 0x00781f00000e7f89 */ /* 0x000e2200000e0000 */
[----:B------:R-:W-:-:S05]  /*d020*/  @!P1 IMAD.MOV.U32 R3, RZ, RZ, R7 ;  /* 0x000000ffff039224 */ /* 0x000fca00078e0007 */
        /* <DEDUP_REMOVED lines=36> */
[----:B------:R-:W-:-:S03]  /*d270*/  ISETP.GE.AND P1, PT, R6, R5, PT ;  /* 0x000000050600720c */ /* 0x000fc60003f26270 */
[----:B-1----:R-:W1:Y:S10]  /*d280*/  SHFL.IDX PT, R2, R4, 0x6, 0x181f ;  /* 0x00d81f0004027f89 */ /* 0x002e7400000e0000 */
[----:B0-----:R-:W-:Y:S01]  /*d290*/  @!P1 LEA R14, P4, R8, R14, 0x1 ;  /* 0x0000000e080e9211 */ /* 0x001fe200078808ff */
[----:B------:R-:W0:Y:S04]  /*d2a0*/  SHFL.IDX PT, R4, R4, 0x7, 0x181f ;  /* 0x00f81f0004047f89 */ /* 0x000e2800000e0000 */
[----:B-1----:R-:W-:Y:S01]  /*d2b0*/  @!P1 IMAD.X R7, RZ, RZ, R2, P4 ;  /* 0x000000ffff079224 */ /* 0x002fe200020e0602 */
[----:B------:R-:W-:-:S02]  /*d2c0*/  @!P1 MOV R2, R14 ;  /* 0x0000000e00029202 */ /* 0x000fc40000000f00 */
[----:B------:R1:W2:Y:S01]  /*d2d0*/  SHFL.IDX PT, R14, R0, 0x7, 0x181f ;  /* 0x00f81f00000e7f89 */ /* 0x0002a200000e0000 */
[----:B------:R-:W-:-:S05]  /*d2e0*/  @!P1 IMAD.MOV.U32 R3, RZ, RZ, R7 ;  /* 0x000000ffff039224 */ /* 0x000fca00078e0007 */
[----:B------:R1:W-:Y:S04]  /*d2f0*/  @!P1 LDGSTS.E.BYPASS.LTC128B.128 [R34+0xf400], desc[UR36][R2.64], !P3 ;  /* 0x0f40000002229fae */ /* 0x0003e8000d901d64 */
[----:B------:R1:W-:Y:S04]  /*d300*/  @!P1 LDGSTS.E.BYPASS.LTC128B.128 [R34+0x13400], desc[UR36][R2.64+0x80], !P2 ;  /* 0x1340008002229fae */ /* 0x0003e8000d101d64 */
[----:B0-----:R1:W-:Y:S02]  /*d310*/  @!P1 LDGSTS.E.BYPASS.LTC128B.128 [R34+0x17400], desc[UR36][R2.64+0x100], !P0 ;  /* 0x1740010002229fae */ /* 0x0013e4000c101d64 */
.L_x_2595:
[----:B-1----:R-:W-:Y:S01]  /*d320*/  VIADD R0, R17, 0x70 ;  /* 0x0000007011007836 */ /* 0x002fe20000000000 */
[----:B------:R-:W-:Y:S04]  /*d330*/  BSSY B0, `(.L_x_2505) ;  /* 0x000000b000007945 */ /* 0x000fe80003800000 */
[----:B------:R-:W-:-:S13]  /*d340*/  ISETP.GE.AND P1, PT, R0, R5, PT ;  /* 0x000000050000720c */ /* 0x000fda0003f26270 */
[----:B------:R-:W-:Y:S05]  /*d350*/  @P1 BRA `(.L_x_2506) ;  /* 0x0000000000201947 */ /* 0x000fea0003800000 */
[----:B--2---:R-:W-:-:S05]  /*d360*/  LEA R2, P1, R8, R14, 0x1 ;  /* 0x0000000e08027211 */ /* 0x004fca00078208ff */
[----:B------:R-:W-:-:S05]  /*d370*/  IMAD.X R3, RZ, RZ, R4, P1 ;  /* 0x000000ffff037224 */ /* 0x000fca00008e0604 */
[----:B------:R-:W-:Y:S01]  /*d380*/  @!PT LDS RZ, [RZ] ;  /* 0x00000000fffff984 */ /* 0x000fe20000000800 */
[----:B------:R-:W-:Y:S01]  /*d390*/  @!PT LDS RZ, [RZ] ;  /* 0x00000000fffff984 */ /* 0x000fe20000000800 */
[----:B------:R-:W-:Y:S01]  /*d3a0*/  @!PT LDS RZ, [RZ] ;  /* 0x00000000fffff984 */ /* 0x000fe20000000800 */
[----:B------:R0:W-:Y:S04]  /*d3b0*/  LDGSTS.E.BYPASS.LTC128B.128 [R34+0xfc00], desc[UR36][R2.64], !P3 ;  /* 0x0fc0000002227fae */ /* 0x0001e8000d901d64 */
[----:B------:R0:W-:Y:S04]  /*d3c0*/  LDGSTS.E.BYPASS.LTC128B.128 [R34+0x13c00], desc[UR36][R2.64+0x80], !P2 ;  /* 0x13c0008002227fae */ /* 0x0001e8000d101d64 */
[----:B------:R0:W-:Y:S02]  /*d3d0*/  LDGSTS.E.BYPASS.LTC128B.128 [R34+0x17c00], desc[UR36][R2.64+0x100], !P0 ;  /* 0x17c0010002227fae */ /* 0x0001e4000c101d64 */
.L_x_2506:
[----:B------:R-:W-:Y:S05]  /*d3e0*/  BSYNC B0 ;  /* 0x0000000000007941 */ /* 0x000fea0003800000 */
.L_x_2505:
[----:B------:R-:W-:Y:S01]  /*d3f0*/  NOP ;  /* 0x0000000000007918 */ /* 0x000fe20000000000 */
[----:B------:R-:W-:-:S13]  /*d400*/  PLOP3.LUT P0, PT, PT, PT, PT, 0x80, 0x0 ;  /* 0x000000000000781c */ /* 0x000fda0003f0f070 */
.L_x_2507:
[----:B------:R-:W-:Y:S02]  /*d410*/  PLOP3.LUT P1, PT, P1, P0, PT, 0xa2, 0x0 ;  /* 0x000000000000781c */ /* 0x000fe40000f21472 */
[----:B------:R-:W-:-:S08]  /*d420*/  @P0 R2UR P1, UR4, R22 ;  /* 0x00000000160402ca */ /* 0x000fd00000020000 */
[----:B------:R-:W-:-:S05]  /*d430*/  @P0 PLOP3.LUT P0, PT, P1, PT, PT, 0x80, 0x0 ;  /* 0x000000000000081c */ /* 0x000fca0000f0f070 */
[----:B------:R-:W-:Y:S01]  /*d440*/  @!P1 SYNCS.ARRIVE.TRANS64.RED.A0T1 RZ, [UR4+0x2a800], RZ ;  /* 0x02a800ffffff99a7 */ /* 0x000fe20008200404 */
[----:B------:R-:W-:Y:S07]  /*d450*/  @!P1 ARRIVES.LDGSTSBAR.64.TRANSCNT [UR4+0x2a800] ;  /* 0x02a80000ff0099b0 */ /* 0x000fee0008000a84 */
[----:B------:R-:W-:Y:S05]  /*d460*/  @P0 BRA.U.ANY `(.L_x_2507) ;  /* 0xfffffffd00e80947 */ /* 0x000fea000393ffff */
[----:B0-----:R-:W3:Y:S02]  /*d470*/  LDL.LU R2, [R1+0x18] ;  /* 0x0000180001027983 */ /* 0x001ee40000300800 */
[----:B---3--:R-:W-:-:S05]  /*d480*/  VIADD R2, R2, 0x1 ;  /* 0x0000000102027836 */ /* 0x008fca0000000000 */
        /* <DEDUP_REMOVED lines=10> */
.L_x_2596:
[----:B------:R-:W-:Y:S05]  /*d530*/  BSYNC B0 ;  /* 0x0000000000007941 */ /* 0x000fea0003800000 */
.L_x_2508:
[----:B------:R-:W3:Y:S01]  /*d540*/  LDL R0, [R1+0x8] ;  /* 0x0000080001007983 */ /* 0x000ee20000100800 */
[----:B------:R-:W-:Y:S01]  /*d550*/  BSSY B0, `(.L_x_2510) ;  /* 0x00000fc000007945 */ /* 0x000fe20003800000 */
[----:B---3--:R-:W-:-:S13]  /*d560*/  ISETP.GE.AND P0, PT, R0, 0x2, PT ;  /* 0x000000020000780c */ /* 0x008fda0003f06270 */
[----:B------:R-:W-:Y:S05]  /*d570*/  @!P0 BRA `(.L_x_2511) ;  /* 0x0000000c00e48947 */ /* 0x000fea0003800000 */
[----:B------:R-:W-:Y:S01]  /*d580*/  VIADD R0, R0, 0xfffffffe ;  /* 0xfffffffe00007836 */ /* 0x000fe20000000000 */
[----:B------:R-:W-:Y:S01]  /*d590*/  MOV R10, R27 ;  /* 0x0000001b000a7202 */ /* 0x000fe20000000f00 */
[----:B------:R-:W-:Y:S02]  /*d5a0*/  IMAD.MOV.U32 R17, RZ, RZ, R28 ;  /* 0x000000ffff117224 */ /* 0x000fe400078e001c */
[----:B------:R-:W-:-:S07]  /*d5b0*/  IMAD.MOV.U32 R30, RZ, RZ, R26 ;  /* 0x000000ffff1e7224 */ /* 0x000fce00078e001a */
.L_x_2524:
[----:B------:R-:W3:Y:S01]  /*d5c0*/  LDL R7, [R1] ;  /* 0x0000000001077983 */ /* 0x000ee20000100800 */
[----:B------:R-:W1:Y:S01]  /*d5d0*/  S2R R2, SR_TID.X ;  /* 0x0000000000027919 */ /* 0x000e620000002100 */
[----:B------:R-:W4:Y:S01]  /*d5e0*/  S2R R4, SR_TID.X ;  /* 0x0000000000047919 */ /* 0x000f220000002100 */
[----:B-1----:R-:W-:-:S04]  /*d5f0*/  LOP3.LUT R2, R2, 0x7f, RZ, 0xc0, !PT ;  /* 0x0000007f02027812 */ /* 0x002fc800078ec0ff */
[----:B0-----:R-:W-:Y:S01]  /*d600*/  SHF.R.U32.HI R3, RZ, 0x3, R2 ;  /* 0x00000003ff037819 */ /* 0x001fe20000011602 */
[----:B----4-:R-:W-:Y:S01]  /*d610*/  IMAD.SHL.U32 R8, R4, 0x10, RZ ;  /* 0x0000001004087824 */ /* 0x010fe200078e00ff */
[----:B------:R-:W0:Y:S04]  /*d620*/  LDC R2, c[0x0][0x430] ;  /* 0x00010c00ff027b82 */ /* 0x000e280000000800 */
[----:B------:R-:W-:-:S04]  /*d630*/  LOP3.LUT R8, R3, 0x70, R8, 0xf8, !PT ;  /* 0x0000007003087812 */ /* 0x000fc800078ef808 */
[----:B------:R-:W-:Y:S01]  /*d640*/  ISETP.GT.U32.AND P2, PT, R8, 0x5f, PT ;  /* 0x0000005f0800780c */ /* 0x000fe20003f44070 */
[----:B------:R-:W-:-:S12]  /*d650*/  IMAD R6, R0, 0x60, R37 ;  /* 0x0000006000067824 */ /* 0x000fd800078e0225 */
[----:B------:R-:W3:Y:S01]  /*d660*/  @!P2 LDC.64 R4, c[0x0][0x428] ;  /* 0x00010a00ff04ab82 */ /* 0x000ee20000000a00 */
[----:B0-----:R-:W-:-:S13]  /*d670*/  ISETP.NE.AND P0, PT, R2, 0x1, PT ;  /* 0x000000010200780c */ /* 0x001fda0003f05270 */
[----:B------:R-:W0:Y:S08]  /*d680*/  @P0 LDC R3, c[0x0][0x434] ;  /* 0x00010d00ff030b82 */ /* 0x000e300000000800 */
[----:B------:R-:W1:Y:S01]  /*d690*/  @P0 LDC R2, c[0x0][0x438] ;  /* 0x00010e00ff020b82 */ /* 0x000e620000000800 */
[----:B------:R-:W-:-:S04]  /*d6a0*/  IMAD.IADD R6, R8, 0x1, R6 ;  /* 0x0000000108067824 */ /* 0x000fc800078e0206 */
[----:B------:R-:W-:Y:S02]  /*d6b0*/  IMAD.MOV.U32 R8, RZ, RZ, R6 ;  /* 0x000000ffff087224 */ /* 0x000fe400078e0006 */
[----:B0-----:R-:W-:-:S05]  /*d6c0*/  @P0 IMAD.HI.U32 R3, R6, R3, RZ ;  /* 0x0000000306030227 */ /* 0x001fca00078e00ff */
[----:B-1----:R-:W-:-:S04]  /*d6d0*/  @P0 SHF.R.U32.HI R8, RZ, R2, R3 ;  /* 0x00000002ff080219 */ /* 0x002fc80000011603 */
[----:B------:R-:W-:Y:S01]  /*d6e0*/  @!P2 SHF.R.S32.HI R3, RZ, 0x1f, R8 ;  /* 0x0000001fff03a819 */ /* 0x000fe20000011408 */
[----:B---3--:R-:W-:-:S04]  /*d6f0*/  @!P2 IMAD R2, R7, R4, RZ ;  /* 0x000000040702a224 */ /* 0x008fc800078e02ff */
[----:B------:R-:W-:Y:S02]  /*d700*/  @!P2 IMAD R7, R31, R5, R2 ;  /* 0x000000051f07a224 */ /* 0x000fe400078e0202 */
[----:B------:R-:W-:-:S04]  /*d710*/  @!P2 IMAD.MOV.U32 R2, RZ, RZ, R8 ;  /* 0x000000ffff02a224 */ /* 0x000fc800078e0008 */
[----:B------:R-:W-:Y:S02]  /*d720*/  @!P2 IMAD.WIDE.U32 R2, R31, R4, R2 ;  /* 0x000000041f02a225 */ /* 0x000fe400078e0002 */
[----:B------:R-:W0:Y:S02]  /*d730*/  @!P2 LDC.64 R4, c[0x0][0x418] ;  /* 0x00010600ff04ab82 */ /* 0x000e240000000a00 */
[----:B------:R-:W-:Y:S01]  /*d740*/  @!P2 IMAD.IADD R7, R7, 0x1, R3 ;  /* 0x000000010707a824 */ /* 0x000fe200078e0203 */
[----:B0-----:R-:W-:-:S04]  /*d750*/  @!P2 LEA R4, P0, R2, R4, 0x2 ;  /* 0x000000040204a211 */ /* 0x001fc800078010ff */
[----:B------:R-:W-:Y:S02]  /*d760*/  @!P2 LEA.HI.X R5, R2, R5, R7, 0x2, P0 ;  /* 0x000000050205a211 */ /* 0x000fe400000f1407 */
[----:B------:R-:W-:-:S06]  /*d770*/  MOV R7, RZ ;  /* 0x000000ff00077202 */ /* 0x000fcc0000000f00 */
[----:B------:R0:W5:Y:S01]  /*d780*/  @!P2 LDG.E R7, desc[UR36][R4.64] ;  /* 0x000000240407a981 */ /* 0x000162000c1e1900 */
[----:B------:R-:W-:Y:S01]  /*d790*/  LOP3.LUT P1, RZ, R23, 0x10, RZ, 0xc0, !PT ;  /* 0x0000001017ff7812 */ /* 0x000fe2000782c0ff */
[----:B------:R-:W-:Y:S01]  /*d7a0*/  VIADD R27, R10, 0x1 ;  /* 0x000000010a1b7836 */ /* 0x000fe20000000000 */
[----:B------:R-:W-:Y:S05]  /*d7b0*/  YIELD ;  /* 0x0000000000007946 */ /* 0x000fea0003800000 */
[----:B------:R-:W-:Y:S01]  /*d7c0*/  ISETP.NE.AND P0, PT, R27, 0x2, PT ;  /* 0x000000021b00780c */ /* 0x000fe20003f05270 */
[----:B------:R-:W-:Y:S01]  /*d7d0*/  IMAD.MOV R3, RZ, RZ, -R8 ;  /* 0x000000ffff037224 */ /* 0x000fe200078e0a08 */
[----:B------:R-:W-:-:S02]  /*d7e0*/  ULDC UR4, c[0x0][0x430] ;  /* 0x00010c0000047ab9 */ /* 0x000fc40000000800 */
[----:B------:R-:W-:Y:S01]  /*d7f0*/  SEL R28, RZ, 0x1, P0 ;  /* 0x00000001ff1c7807 */ /* 0x000fe20000000000 */
[----:B------:R-:W-:Y:S01]  /*d800*/  IMAD R6, R3, UR4, R6 ;  /* 0x0000000403067c24 */ /* 0x000fe2000f8e0206 */
[----:B------:R-:W-:Y:S01]  /*d810*/  SEL R27, R27, RZ, P0 ;  /* 0x000000ff1b1b7207 */ /* 0x000fe20000000000 */
[----:B------:R-:W-:Y:S01]  /*d820*/  IMAD.MOV.U32 R26, RZ, RZ, R0 ;  /* 0x000000ffff1a7224 */ /* 0x000fe200078e0000 */
[----:B------:R-:W-:Y:S01]  /*d830*/  LOP3.LUT R28, R17, R28, RZ, 0x3c, !PT ;  /* 0x0000001c111c7212 */ /* 0x000fe200078e3cff */
[----:B0-----:R-:W-:Y:S06]  /*d840*/  @!P1 BRA `(.L_x_2512) ;  /* 0x0000000000049947 */ /* 0x001fec0003800000 */
[----:B------:R-:W-:Y:S01]  /*d850*/  BPT.TRAP 0x1 ;  /* 0x000000040000795c */ /* 0x000fe20000300000 */
.L_x_2512:
[----:B------:R-:W-:Y:S01]  /*d860*/  IMAD R5, R27, 0x8, R22 ;  /* 0x000000081b057824 */ /* 0x000fe200078e0216 */
[----:B------:R-:W-:Y:S01]  /*d870*/  SHF.L.U32 R0, R28, 0x1f, RZ ;  /* 0x0000001f1c007819 */ /* 0x000fe200000006ff */
[----:B------:R-:W-:Y:S03]  /*d880*/  BSSY B1, `(.L_x_2513) ;  /* 0x0000003000017945 */ /* 0x000fe60003800000 */
[----:B------:R-:W0:Y:S02]  /*d890*/  SYNCS.PHASECHK.TRANS64.TRYWAIT P0, [R5+URZ+0x2a840], R0 ;  /* 0x02a84000050075a7 */ /* 0x000e24000800017f */
[----:B0-----:R-:W-:Y:S05]  /*d8a0*/  @!P0 BRA `(.L_x_2514) ;  /* 0x0000003800988947 */ /* 0x001fea0003800000 */
.L_x_2597:
[----:B------:R-:W-:Y:S05]  /*d8b0*/  BSYNC B1 ;  /* 0x0000000000017941 */ /* 0x000fea0003800000 */
.L_x_2513:
[----:B------:R-:W-:Y:S01]  /*d8c0*/  SHF.R.S32.HI R20, RZ, 0x1f, R6 ;  /* 0x0000001fff147819 */ /* 0x000fe20000011406 */
[----:B------:R-:W-:Y:S01]  /*d8d0*/  ULDC.64 UR4, c[0x0][0x300] ;  /* 0x0000c00000047ab9 */ /* 0x000fe20000000a00 */
[----:B-----5:R-:W-:Y:S01]  /*d8e0*/  SHF.R.S32.HI R21, RZ, 0x1f, R7 ;  /* 0x0000001fff157819 */ /* 0x020fe20000011407 */
[----:B------:R-:W-:Y:S01]  /*d8f0*/  IMAD R4, R27, 0x4800, R33 ;  /* 0x000048001b047824 */ /* 0x000fe200078e0221 */
[C---:B------:R-:W-:Y:S01]  /*d900*/  LOP3.LUT P3, RZ, R23.reuse, 0x4, RZ, 0xc0, !PT ;  /* 0x0000000417ff7812 */ /* 0x040fe2000786c0ff */
[----:B------:R-:W-:Y:S01]  /*d910*/  IMAD R3, R20, UR4, RZ ;  /* 0x0000000414037c24 */ /* 0x000fe2000f8e02ff */
[C---:B------:R-:W-:Y:S02]  /*d920*/  LOP3.LUT P2, RZ, R23.reuse, 0x2, RZ, 0xc0, !PT ;  /* 0x0000000217ff7812 */ /* 0x040fe4000784c0ff */
[----:B------:R-:W-:Y:S01]  /*d930*/  LOP3.LUT P1, RZ, R23, 0x1, RZ, 0xc0, !PT ;  /* 0x0000000117ff7812 */ /* 0x000fe2000782c0ff */
[C---:B0-----:R-:W-:Y:S02]  /*d940*/  IMAD R0, R6.reuse, UR5, R3 ;  /* 0x0000000506007c24 */ /* 0x041fe4000f8e0203 */
        /* <DEDUP_REMOVED lines=58> */
[----:B-1-3--:R0:W3:Y:S02]  /*dcf0*/  SHFL.IDX PT, R2, R9, 0x5, 0x181f ;  /* 0x00b81f0009027f89 */ /* 0x00a0e400000e0000 */
.L_x_2611:
[----:B---3--:R-:W-:-:S05]  /*dd00*/  IADD3 R2, P0, R2, R0, RZ ;  /* 0x0000000002027210 */ /* 0x008fca0007f1e0ff */
        /* <DEDUP_REMOVED lines=9> */
.L_x_2516:
        /* <DEDUP_REMOVED lines=10> */
.L_x_2517:
[----:B------:R3:W-:Y:S01]  /*de40*/  SYNCS.ARRIVE.TRANS64.A1T0 RZ, [R5+URZ+0x2a830], RZ ;  /* 0x02a830ff05ff79a7 */ /* 0x0007e2000810003f */
[----:B------:R-:W-:Y:S05]  /*de50*/  @!P2 BRA `(.L_x_2518) ;  /* 0x000000000004a947 */ /* 0x000fea0003800000 */
[----:B------:R-:W-:Y:S01]  /*de60*/  BPT.TRAP 0x1 ;  /* 0x000000040000795c */ /* 0x000fe20000300000 */
.L_x_2518:
[----:B-1----:R-:W-:Y:S01]  /*de70*/  SHF.L.U32 R2, R17, 0x1f, RZ ;  /* 0x0000001f11027819 */ /* 0x002fe200000006ff */
[----:B------:R-:W-:Y:S01]  /*de80*/  BSSY B1, `(.L_x_2519) ;  /* 0x0000004000017945 */ /* 0x000fe20003800000 */
[----:B---3--:R-:W-:-:S04]  /*de90*/  LEA R5, R10, R22, 0x3 ;  /* 0x000000160a057211 */ /* 0x008fc800078e18ff */
[----:B------:R-:W1:Y:S02]  /*dea0*/  SYNCS.PHASECHK.TRANS64.TRYWAIT P0, [R5+URZ+0x2a860], R2 ;  /* 0x02a86002050075a7 */ /* 0x000e64000800017f */
[----:B-1----:R-:W-:Y:S05]  /*deb0*/  @!P0 BRA `(.L_x_2520) ;  /* 0x0000003c00048947 */ /* 0x002fea0003800000 */
.L_x_2612:
[----:B------:R-:W-:Y:S05]  /*dec0*/  BSYNC B1 ;  /* 0x0000000000017941 */ /* 0x000fea0003800000 */
.L_x_2519:
[----:B------:R-:W3:Y:S01]  /*ded0*/  S2R R3, SR_TID.X ;  /* 0x0000000000037919 */ /* 0x000ee20000002100 */
[----:B------:R-:W-:Y:S01]  /*dee0*/  UMOV UR4, 0xffffffff ;  /* 0xffffffff00047882 */ /* 0x000fe20000000000 */
[----:B0-----:R-:W-:Y:S01]  /*def0*/  IMAD R8, R30, -0x60, R36 ;  /* 0xffffffa01e087824 */ /* 0x001fe200078e0224 */
[----:B------:R-:W-:Y:S01]  /*df00*/  LOP3.LUT P0, RZ, R29, 0x2, RZ, 0xc0, !PT ;  /* 0x000000021dff7812 */ /* 0x000fe2000780c0ff */
[----:B------:R-:W-:Y:S01]  /*df10*/  IMAD R4, R10, 0x3000, R33 ;  /* 0x000030000a047824 */ /* 0x000fe200078e0221 */
[----:B---3--:R-:W-:-:S04]  /*df20*/  LOP3.LUT R3, R3, 0x7f, RZ, 0xc0, !PT ;  /* 0x0000007f03037812 */ /* 0x008fc800078ec0ff */
[----:B------:R-:W-:-:S05]  /*df30*/  SHF.R.U32.HI R3, RZ, 0x3, R3 ;  /* 0x00000003ff037819 */ /* 0x000fca0000011603 */
[----:B------:R-:W-:Y:S01]  /*df40*/  IMAD.IADD R8, R8, 0x1, -R3 ;  /* 0x0000000108087824 */ /* 0x000fe200078e0a03 */
[----:B------:R-:W-:Y:S06]  /*df50*/  BRA.DIV UR4, `(.L_x_2521) ;  /* 0x0000003a04f07947 */ /* 0x000fec000b800000 */
[----:B-1----:R-:W0:Y:S01]  /*df60*/  SHFL.IDX PT, R2, R24, RZ, 0x181f ;  /* 0x00181fff18027589 */ /* 0x002e2200000e0000 */
[----:B------:R-:W-:-:S03]  /*df70*/  IMAD R4, R4, 0x2, R22 ;  /* 0x0000000204047824 */ /* 0x000fc600078e0216 */
[----:B------:R-:W1:Y:S04]  /*df80*/  SHFL.IDX PT, R3, R25, RZ, 0x181f ;  /* 0x00181fff19037589 */ /* 0x000e6800000e0000 */
[----:B--2---:R-:W-:Y:S01]  /*df90*/  SHFL.IDX PT, R14, R24, 0x5, 0x181f ;  /* 0x00b81f00180e7f89 */ /* 0x004fe200000e0000 */
[----:B0-----:R-:W-:-:S05]  /*dfa0*/  IADD3 R2, P1, R2, R0, RZ ;  /* 0x0000000002027210 */ /* 0x001fca0007f3e0ff */
[----:B-1----:R-:W-:Y:S01]  /*dfb0*/  IMAD.X R3, RZ, RZ, R3, P1 ;  /* 0x000000ffff037224 */ /* 0x002fe200008e0603 */
[----:B------:R-:W-:-:S04]  /*dfc0*/  LOP3.LUT P1, RZ, R29, 0x1, RZ, 0xc0, !PT ;  /* 0x000000011dff7812 */ /* 0x000fc8000782c0ff */
        /* <DEDUP_REMOVED lines=34> */
[----:B------:R0:W-:Y:S01]  /*e1f0*/  LDGSTS.E.BYPASS.LTC128B.128 [R4+0x2400], desc[UR36][R2.64], !P2 ;  /* 0x0240000002047fae */ /* 0x0001e2000d101d64 */
[----:B------:R-:W-:-:S13]  /*e200*/  ISETP.LT.OR P2, PT, R8, 0x41, !P0 ;  /* 0x000000410800780c */ /* 0x000fda0004741670 */
[----:B--2---:R0:W-:Y:S02]  /*e210*/  LDGSTS.E.BYPASS.LTC128B.128 [R4+0x5400], desc[UR36][R2.64+0x80], !P2 ;  /* 0x0540008002047fae */ /* 0x0041e4000d101d64 */
.L_x_2626:
[C---:B------:R-:W-:Y:S01]  /*e220*/  ISETP.LT.OR P1, PT, R8.reuse, 0x51, !P1 ;  /* 0x000000510800780c */ /* 0x040fe20004f21670 */
[----:B------:R-:W-:Y:S01]  /*e230*/  ULDC.64 UR4, c[0x0][0x328] ;  /* 0x0000ca0000047ab9 */ /* 0x000fe20000000a00 */
[----:B------:R-:W-:Y:S01]  /*e240*/  ISETP.LT.OR P0, PT, R8, 0x51, !P0 ;  /* 0x000000510800780c */ /* 0x000fe20004701670 */
[----:B------:R-:W-:Y:S01]  /*e250*/  IMAD R9, R20, UR4, RZ ;  /* 0x0000000414097c24 */ /* 0x000fe2000f8e02ff */
[----:B01----:R-:W-:-:S03]  /*e260*/  IADD3 R2, P2, R14, R0, RZ ;  /* 0x000000000e027210 */ /* 0x003fc60007f5e0ff */
[----:B------:R-:W-:Y:S01]  /*e270*/  IMAD R9, R6, UR5, R9 ;  /* 0x0000000506097c24 */ /* 0x000fe2000f8e0209 */
[----:B------:R-:W-:-:S05]  /*e280*/  IADD3.X R3, RZ, R25, RZ, P2, !PT ;  /* 0x00000019ff037210 */ /* 0x000fca00017fe4ff */
[----:B------:R-:W-:Y:S01]  /*e290*/  @!PT LDS RZ, [RZ] ;  /* 0x00000000fffff984 */ /* 0x000fe20000000800 */
[----:B------:R-:W-:Y:S01]  /*e2a0*/  @!PT LDS RZ, [RZ] ;  /* 0x00000000fffff984 */ /* 0x000fe20000000800 */
[----:B------:R-:W-:Y:S01]  /*e2b0*/  @!PT LDS RZ, [RZ] ;  /* 0x00000000fffff984 */ /* 0x000fe20000000800 */
[----:B------:R-:W-:Y:S04]  /*e2c0*/  LDGSTS.E.BYPASS.LTC128B.128 [R4+0x2c00], desc[UR36][R2.64], !P1 ;  /* 0x02c0000002047fae */ /* 0x000fe8000c901d64 */
        /* <DEDUP_REMOVED lines=10> */
.L_x_2522:
        /* <DEDUP_REMOVED lines=10> */
.L_x_2523:
        /* <DEDUP_REMOVED lines=16> */
.L_x_2511:
[----:B------:R-:W-:Y:S05]  /*e510*/  BSYNC B0 ;  /* 0x0000000000007941 */ /* 0x000fea0003800000 */
.L_x_2510:
        /* <DEDUP_REMOVED lines=11> */
[----:B0-----:R-:W3:Y:S01]  /*e5d0*/  @P0 ATOMG.E.ADD.STRONG.GPU PT, R3, desc[UR36][R2.64], R5 ;  /* 0x00000005020309a8 */ /* 0x001ee200081ee1e4 */
[----:B------:R-:W0:Y:S02]  /*e5e0*/  S2R R4, SR_LTMASK ;  /* 0x0000000000047919 */ /* 0x000e240000003900 */
[----:B0-----:R-:W-:-:S04]  /*e5f0*/  LOP3.LUT R4, R4, UR4, RZ, 0xc0, !PT ;  /* 0x0000000404047c12 */ /* 0x001fc8000f8ec0ff */
[----:B------:R-:W0:Y:S01]  /*e600*/  POPC R7, R4 ;  /* 0x0000000400077309 */ /* 0x000e220000000000 */
[----:B---3--:R-:W0:Y:S02]  /*e610*/  SHFL.IDX PT, R0, R3, R0, 0x1f ;  /* 0x00001f0003007589 */ /* 0x008e2400000e0000 */
[----:B0-----:R-:W-:-:S07]  /*e620*/  IADD3 R16, R0, UR39, R7 ;  /* 0x0000002700107c10 */ /* 0x001fce000fffe007 */
.L_x_2526:
[----:B------:R-:W-:Y:S05]  /*e630*/  BSYNC B0 ;  /* 0x0000000000007941 */ /* 0x000fea0003800000 */
.L_x_2525:
[----:B------:R-:W-:-:S13]  /*e640*/  LOP3.LUT P0, RZ, R23, 0x10, RZ, 0xc0, !PT ;  /* 0x0000001017ff7812 */ /* 0x000fda000780c0ff */
[----:B------:R-:W-:Y:S05]  /*e650*/  @!P0 BRA `(.L_x_2527) ;  /* 0x0000000000048947 */ /* 0x000fea0003800000 */
[----:B------:R-:W-:Y:S01]  /*e660*/  BPT.TRAP 0x1 ;  /* 0x000000040000795c */ /* 0x000fe20000300000 */
.L_x_2527:
[----:B------:R-:W-:Y:S01]  /*e670*/  IMAD R0, R27, 0x8, R22 ;  /* 0x000000081b007824 */ /* 0x000fe200078e0216 */
[----:B0-----:R-:W-:Y:S01]  /*e680*/  SHF.L.U32 R3, R28, 0x1f, RZ ;  /* 0x0000001f1c037819 */ /* 0x001fe200000006ff */
[----:B------:R-:W-:Y:S01]  /*e690*/  BSSY B0, `(.L_x_2528) ;  /* 0x0000004000007945 */ /* 0x000fe20003800000 */
[----:B------:R-:W-:Y:S02]  /*e6a0*/  IMAD R6, R26, -0x60, R36 ;  /* 0xffffffa01a067824 */ /* 0x000fe400078e0224 */
[----:B------:R-:W0:Y:S02]  /*e6b0*/  SYNCS.PHASECHK.TRANS64.TRYWAIT P0, [R0+URZ+0x2a860], R3 ;  /* 0x02a86003000075a7 */ /* 0x000e24000800017f */
[----:B0-----:R-:W-:Y:S05]  /*e6c0*/  @!P0 BRA `(.L_x_2529) ;  /* 0x0000003c00008947 */ /* 0x001fea0003800000 */
.L_x_2627:
[----:B------:R-:W-:Y:S05]  /*e6d0*/  BSYNC B0 ;  /* 0x0000000000007941 */ /* 0x000fea0003800000 */
.L_x_2528:
        /* <DEDUP_REMOVED lines=10> */
[----:B--2---:R-:W2:Y:S02]  /*e780*/  SHFL.IDX PT, R14, R24, RZ, 0x181f ;  /* 0x00181fff180e7589 */ /* 0x004ea400000e0000 */
        /* <DEDUP_REMOVED lines=27> */
[----:B------:R-:W2:Y:S02]  /*e940*/  SHFL.IDX PT, R10, R24, 0x4, 0x181f ;  /* 0x00981f00180a7f89 */ /* 0x000ea400000e0000 */
[----:B------:R-:W-:Y:S02]  /*e950*/  IADD3.X R3, RZ, R7, RZ, P4, !PT ;  /* 0x00000007ff037210 */ /* 0x000fe400027fe4ff */
        /* <DEDUP_REMOVED lines=17> */
.L_x_2641:
        /* <DEDUP_REMOVED lines=11> */
.L_x_2531:
        /* <DEDUP_REMOVED lines=10> */
.L_x_2532:
[----:B------:R1:W-:Y:S01]  /*ebc0*/  SYNCS.ARRIVE.TRANS64.A1T0 RZ, [R0+URZ+0x2a850], RZ ;  /* 0x02a850ff00ff79a7 */ /* 0x0003e2000810003f */
[----:B------:R-:W-:-:S05]  /*ebd0*/  VIADD R27, R27, 0x1 ;  /* 0x000000011b1b7836 */ /* 0x000fca0000000000 */
[----:B------:R-:W-:-:S04]  /*ebe0*/  ISETP.NE.AND P0, PT, R27, 0x2, PT ;  /* 0x000000021b00780c */ /* 0x000fc80003f05270 */
[----:B0-----:R-:W-:Y:S02]  /*ebf0*/  SEL R3, RZ, 0x1, P0 ;  /* 0x00000001ff037807 */ /* 0x001fe40000000000 */
[----:B------:R-:W-:Y:S02]  /*ec00*/  SEL R27, R27, RZ, P0 ;  /* 0x000000ff1b1b7207 */ /* 0x000fe40000000000 */
[----:B-1----:R-:W-:-:S07]  /*ec10*/  LOP3.LUT R28, R28, R3, RZ, 0x3c, !PT ;  /* 0x000000031c1c7212 */ /* 0x002fce00078e3cff */
.L_x_2489:
[----:B------:R-:W-:Y:S05]  /*ec20*/  BSYNC B7 ;  /* 0x0000000000077941 */ /* 0x000fea0003800000 */
.L_x_2487:
        /* <DEDUP_REMOVED lines=8> */
[----:B------:R0:W1:Y:S01]  /*ecb0*/  LDS.128 R16, [R22+0x2a8d0] ;  /* 0x02a8d00016107984 */ /* 0x0000620000000c00 */
[----:B------:R-:W-:Y:S06]  /*ecc0*/  BAR.ARV 0x4, 0x180 ;  /* 0x0106000000007b1d */ /* 0x000fec0000002000 */
[----:B------:R-:W-:Y:S05]  /*ecd0*/  BRA `(.L_x_2534) ;  /* 0x0000000800cc7947 */ /* 0x000fea0003800000 */
.L_x_2533:
[----:B------:R-:W0:Y:S01]  /*ece0*/  S2R R0, SR_TID.X ;  /* 0x0000000000007919 */ /* 0x000e220000002100 */
[----:B------:R-:W-:Y:S01]  /*ecf0*/  UMOV UR4, 0xffffffff ;  /* 0xffffffff00047882 */ /* 0x000fe20000000000 */
[----:B0-----:R-:W-:-:S04]  /*ed00*/  LOP3.LUT R8, R0, 0x1f, RZ, 0xc0, !PT ;  /* 0x0000001f00087812 */ /* 0x001fc800078ec0ff */
[----:B------:R-:W-:Y:S01]  /*ed10*/  ISETP.NE.AND P0, PT, R8, 0x1f, PT ;  /* 0x0000001f0800780c */ /* 0x000fe20003f05270 */
[----:B------:R-:W-:-:S12]  /*ed20*/  BRA.DIV UR4, `(.L_x_2535) ;  /* 0x0000003e04687947 */ /* 0x000fd8000b800000 */
[----:B------:R-:W-:Y:S01]  /*ed30*/  IMAD.IADD R5, R19, 0x1, R8 ;  /* 0x0000000113057824 */ /* 0x000fe200078e0208 */
[----:B------:R-:W-:-:S04]  /*ed40*/  ULDC UR4, c[0x0][0xc3c] ;  /* 0x00030f0000047ab9 */ /* 0x000fc80000000800 */
[----:B------:R-:W-:-:S13]  /*ed50*/  ISETP.GE.OR P1, PT, R5, UR4, !P0 ;  /* 0x0000000405007c0c */ /* 0x000fda000c726670 */
[----:B------:R-:W0:Y:S02]  /*ed60*/  @!P1 LDC.64 R2, c[0x0][0xc80] ;  /* 0x00032000ff029b82 */ /* 0x000e240000000a00 */
[----:B0-----:R-:W-:-:S06]  /*ed70*/  @!P1 IMAD.WIDE R2, R5, 0x4, R2 ;  /* 0x0000000405029825 */ /* 0x001fcc00078e0202 */
[----:B------:R-:W2:Y:S01]  /*ed80*/  @!P1 LDG.E R2, desc[UR36][R2.64] ;  /* 0x0000002402029981 */ /* 0x000ea2000c1e1900 */
[----:B------:R-:W-:Y:S01]  /*ed90*/  IMAD.MOV.U32 R5, RZ, RZ, RZ ;  /* 0x000000ffff057224 */ /* 0x000fe200078e00ff */
[C---:B------:R-:W-:Y:S02]  /*eda0*/  ISETP.GE.U32.AND P2, PT, R8.reuse, 0x2, PT ;  /* 0x000000020800780c */ /* 0x040fe40003f46070 */
[C---:B------:R-:W-:Y:S01]  /*edb0*/  ISETP.GE.U32.AND P3, PT, R8.reuse, 0x4, PT ;  /* 0x000000040800780c */ /* 0x040fe20003f66070 */
[----:B------:R-:W-:Y:S01]  /*edc0*/  SHFL.IDX PT, R0, R16, RZ, 0x1f ;  /* 0x00001fff10007589 */ /* 0x000fe200000e0000 */
[C---:B------:R-:W-:Y:S02]  /*edd0*/  ISETP.GE.U32.AND P4, PT, R8.reuse, 0x8, PT ;  /* 0x000000080800780c */ /* 0x040fe40003f86070 */
[----:B------:R-:W-:Y:S01]  /*ede0*/  ISETP.GE.U32.AND P5, PT, R8, 0x10, PT ;  /* 0x000000100800780c */ /* 0x000fe20003fa6070 */
[----:B------:R-:W-:Y:S01]  /*edf0*/  SHFL.IDX PT, R4, R16, 0x1, 0x1f ;  /* 0x00201f0010047f89 */ /* 0x000fe200000e0000 */
[----:B--2---:R-:W-:-:S02]  /*ee00*/  @!P1 MOV R5, R2 ;  /* 0x0000000200059202 */ /* 0x004fc40000000f00 */
[----:B------:R-:W-:-:S03]  /*ee10*/  ISETP.NE.AND P1, PT, R8, RZ, PT ;  /* 0x000000ff0800720c */ /* 0x000fc60003f25270 */
        /* <DEDUP_REMOVED lines=15> */
[----:B------:R0:W1:Y:S02]  /*ef10*/  SHFL.IDX PT, R14, R6, 0x1f, 0x1f ;  /* 0x03e01f00060e7f89 */ /* 0x00006400000e0000 */
.L_x_2651:
[----:B------:R-:W-:Y:S02]  /*ef20*/  ULDC UR4, c[0x0][0xc38] ;  /* 0x00030e0000047ab9 */ /* 0x000fe40000000800 */
[----:B------:R-:W-:-:S04]  /*ef30*/  IMAD.U32 R7, RZ, RZ, UR4 ;  /* 0x00000004ff077e24 */ /* 0x000fc8000f8e00ff */
[----:B-1----:R-:W-:-:S04]  /*ef40*/  IMAD R14, R14, R7, RZ ;  /* 0x000000070e0e7224 */ /* 0x002fc800078e02ff */
[----:B------:R-:W-:-:S05]  /*ef50*/  IMAD.IADD R9, R4, 0x1, R14 ;  /* 0x0000000104097824 */ /* 0x000fca00078e020e */
[----:B------:R-:W-:-:S13]  /*ef60*/  ISETP.GT.AND P6, PT, R9, R0, PT ;  /* 0x000000000900720c */ /* 0x000fda0003fc4270 */
[----:B------:R-:W-:Y:S05]  /*ef70*/  @P6 BRA `(.L_x_2536) ;  /* 0x00000000009c6947 */ /* 0x000fea0003800000 */
.L_x_2541:
[----:B------:R-:W1:Y:S01]  /*ef80*/  LDC R2, c[0x0][0xc3c] ;  /* 0x00030f00ff027b82 */ /* 0x000e620000000800 */
[----:B------:R-:W-:-:S04]  /*ef90*/  IADD3 R19, R19, 0x1f, RZ ;  /* 0x0000001f13137810 */ /* 0x000fc80007ffe0ff */
[----:B-1----:R-:W-:-:S13]  /*efa0*/  ISETP.GE.AND P6, PT, R19, R2, PT ;  /* 0x000000021300720c */ /* 0x002fda0003fc6270 */
[----:B------:R-:W-:Y:S05]  /*efb0*/  @P6 BRA `(.L_x_2537) ;  /* 0x0000000400d06947 */ /* 0x000fea0003800000 */
[----:B------:R-:W1:Y:S01]  /*efc0*/  S2R R3, SR_TID.X ;  /* 0x0000000000037919 */ /* 0x000e620000002100 */
[----:B------:R-:W-:Y:S01]  /*efd0*/  BSSY B0, `(.L_x_2538) ;  /* 0x0000009000007945 */ /* 0x000fe20003800000 */
[----:B------:R-:W-:Y:S01]  /*efe0*/  IMAD.MOV.U32 R5, RZ, RZ, RZ ;  /* 0x000000ffff057224 */ /* 0x000fe200078e00ff */
[----:B-1----:R-:W-:-:S05]  /*eff0*/  LOP3.LUT R3, R3, 0x1f, RZ, 0xc0, !PT ;  /* 0x0000001f03037812 */ /* 0x002fca00078ec0ff */
[----:B------:R-:W-:-:S05]  /*f000*/  IMAD.IADD R7, R19, 0x1, R3 ;  /* 0x0000000113077824 */ /* 0x000fca00078e0203 */
[----:B------:R-:W-:-:S13]  /*f010*/  ISETP.GE.OR P6, PT, R7, R2, !P0 ;  /* 0x000000020700720c */ /* 0x000fda00047c6670 */
[----:B------:R-:W-:Y:S05]  /*f020*/  @P6 BRA `(.L_x_2539) ;  /* 0x00000000000c6947 */ /* 0x000fea0003800000 */
[----:B------:R-:W1:Y:S02]  /*f030*/  LDC.64 R2, c[0x0][0xc80] ;  /* 0x00032000ff027b82 */ /* 0x000e640000000a00 */
[----:B-1----:R-:W-:-:S05]  /*f040*/  IMAD.WIDE R2, R7, 0x4, R2 ;  /* 0x0000000407027825 */ /* 0x002fca00078e0202 */
[----:B------:R1:W5:Y:S02]  /*f050*/  LDG.E R5, desc[UR36][R2.64] ;  /* 0x0000002402057981 */ /* 0x000364000c1e1900 */
.L_x_2539:
[----:B------:R-:W-:Y:S05]  /*f060*/  BSYNC B0 ;  /* 0x0000000000007941 */ /* 0x000fea0003800000 */
.L_x_2538:
[----:B------:R-:W-:-:S03]  /*f070*/  UMOV UR4, 0xffffffff ;  /* 0xffffffff00047882 */ /* 0x000fc60000000000 */
[----:B------:R-:W-:Y:S05]  /*f080*/  BRA.DIV UR4, `(.L_x_2540) ;  /* 0x0000003e04b47947 */ /* 0x000fea000b800000 */
[----:B-----5:R-:W2:Y:S02]  /*f090*/  SHFL.UP PT, R14, R5, 0x1, RZ ;  /* 0x04200000050e7989 */ /* 0x020ea400000e00ff */
[----:B--2---:R-:W-:-:S05]  /*f0a0*/  SEL R14, R14, RZ, P1 ;  /* 0x000000ff0e0e7207 */ /* 0x004fca0000800000 */
        /* <DEDUP_REMOVED lines=12> */
[----:B0-----:R-:W-:-:S05]  /*f170*/  IMAD.IADD R6, R4, 0x1, R7 ;  /* 0x0000000104067824 */ /* 0x001fca00078e0207 */
[----:B------:R0:W1:Y:S02]  /*f180*/  SHFL.IDX PT, R14, R6, 0x1f, 0x1f ;  /* 0x03e01f00060e7f89 */ /* 0x00006400000e0000 */
.L_x_2659:
[----:B------:R-:W-:Y:S02]  /*f190*/  ULDC UR4, c[0x0][0xc38] ;  /* 0x00030e0000047ab9 */ /* 0x000fe40000000800 */
[----:B------:R-:W-:-:S05]  /*f1a0*/  MOV R7, UR4 ;  /* 0x0000000400077c02 */ /* 0x000fca0008000f00 */
[----:B-1----:R-:W-:-:S04]  /*f1b0*/  IMAD R14, R14, R7, RZ ;  /* 0x000000070e0e7224 */ /* 0x002fc800078e02ff */
[----:B------:R-:W-:-:S05]  /*f1c0*/  IMAD.IADD R9, R14, 0x1, R9 ;  /* 0x000000010e097824 */ /* 0x000fca00078e0209 */
[----:B------:R-:W-:-:S13]  /*f1d0*/  ISETP.GT.AND P6, PT, R9, R0, PT ;  /* 0x000000000900720c */ /* 0x000fda0003fc4270 */
[----:B------:R-:W-:Y:S05]  /*f1e0*/  @!P6 BRA `(.L_x_2541) ;  /* 0xfffffffc0064e947 */ /* 0x000fea000383ffff */
.L_x_2536:
        /* <DEDUP_REMOVED lines=8> */
.L_x_2663:
[----:B------:R-:W-:Y:S01]  /*f270*/  ISETP.NE.AND P0, PT, R2, RZ, PT ;  /* 0x000000ff0200720c */ /* 0x000fe20003f05270 */
[----:B------:R-:W-:-:S12]  /*f280*/  IMAD.MOV.U32 R14, RZ, RZ, RZ ;  /* 0x000000ffff0e7224 */ /* 0x000fd800078e00ff */
[----:B------:R-:W-:Y:S05]  /*f290*/  @!P0 BRA `(.L_x_2543) ;  /* 0x0000000000108947 */ /* 0x000fea0003800000 */
[----:B------:R-:W-:Y:S01]  /*f2a0*/  UMOV UR4, 0xffffffff ;  /* 0xffffffff00047882 */ /* 0x000fe20000000000 */
[----:B------:R-:W-:Y:S02]  /*f2b0*/  VIADD R12, R4, 0xffffffff ;  /* 0xffffffff040c7836 */ /* 0x000fe40000000000 */
[----:B------:R-:W-:Y:S05]  /*f2c0*/  BRA.DIV UR4, `(.L_x_2544) ;  /* 0x0000004204287947 */ /* 0x000fea000b800000 */
[----:B------:R3:W4:Y:S02]  /*f2d0*/  SHFL.IDX PT, R14, R6, R12, 0x1f ;  /* 0x00001f0c060e7589 */ /* 0x00072400000e0000 */
.L_x_2543:
[----:B------:R-:W5:Y:S01]  /*f2e0*/  LDC.64 R2, c[0x0][0xc90] ;  /* 0x00032400ff027b82 */ /* 0x000f620000000a00 */
[----:B------:R-:W-:-:S04]  /*f2f0*/  IMAD.IADD R19, R4, 0x1, R19 ;  /* 0x0000000104137824 */ /* 0x000fc800078e0213 */
[----:B-----5:R-:W-:-:S05]  /*f300*/  IMAD.WIDE R2, R19, 0x4, R2 ;  /* 0x0000000413027825 */ /* 0x020fca00078e0202 */
[----:B0--3--:R0:W1:Y:S01]  /*f310*/  LDG.E R6, desc[UR36][R2.64] ;  /* 0x0000002402067981 */ /* 0x009062000c1e1900 */
[----:B----4-:R-:W-:Y:S01]  /*f320*/  IMAD R16, R14, R7, R16 ;  /* 0x000000070e107224 */ /* 0x010fe200078e0210 */
[----:B0-----:R-:W-:Y:S01]  /*f330*/  MOV R2, RZ ;  /* 0x000000ff00027202 */ /* 0x001fe20000000f00 */
[----:B-12---:R-:W-:-:S05]  /*f340*/  IMAD R4, R5, R6, RZ ;  /* 0x0000000605047224 */ /* 0x006fca00078e02ff */
        /* <DEDUP_REMOVED lines=34> */
[----:B0-----:R-:W-:-:S06]  /*f570*/  IADD3 R3, R8, 0xffffffe, RZ ;  /* 0x0ffffffe08037810 */ /* 0x001fcc0007ffe0ff */
        /* <DEDUP_REMOVED lines=16> */
[----:B------:R-:W-:-:S05]  /*f680*/  @P0 VIADD R2, R2, 0x1 ;  /* 0x0000000102020836 */ /* 0x000fca0000000000 */
[----:B------:R-:W-:Y:S02]  /*f690*/  @!P2 IADD3 R2, -R2, RZ, RZ ;  /* 0x000000ff0202a210 */ /* 0x000fe40007ffe1ff */
[----:B------:R-:W-:Y:S01]  /*f6a0*/  @!P1 LOP3.LUT R2, RZ, R6, RZ, 0x33, !PT ;  /* 0x00000006ff029212 */ /* 0x000fe200078e33ff */
[----:B------:R-:W-:-:S04]  /*f6b0*/  IMAD.MOV R6, RZ, RZ, -R6 ;  /* 0x000000ffff067224 */ /* 0x000fc800078e0a06 */
[----:B------:R-:W-:Y:S01]  /*f6c0*/  IMAD R18, R2, R6, R9 ;  /* 0x0000000602127224 */ /* 0x000fe200078e0209 */
[----:B------:R-:W-:-:S05]  /*f6d0*/  LOP3.LUT R2, RZ, R2, RZ, 0x33, !PT ;  /* 0x00000002ff027212 */ /* 0x000fca00078e33ff */
[----:B------:R-:W-:Y:S01]  /*f6e0*/  IMAD.IADD R17, R5, 0x1, R2 ;  /* 0x0000000105117824 */ /* 0x000fe200078e0202 */
[----:B------:R-:W-:Y:S06]  /*f6f0*/  BRA `(.L_x_2545) ;  /* 0x00000000001c7947 */ /* 0x000fec0003800000 */
.L_x_2537:
[----:B------:R-:W-:Y:S01]  /*f700*/  UMOV UR4, URZ ;  /* 0x0000003f00047c82 */ /* 0x000fe20008000000 */
[----:B------:R-:W-:Y:S01]  /*f710*/  UMOV UR5, URZ ;  /* 0x0000003f00057c82 */ /* 0x000fe20008000000 */
[----:B------:R-:W-:Y:S01]  /*f720*/  ULDC UR6, c[0x0][0xc3c] ;  /* 0x00030f0000067ab9 */ /* 0x000fe20000000800 */
[----:B------:R-:W-:Y:S02]  /*f730*/  IMAD.MOV.U32 R16, RZ, RZ, R0 ;  /* 0x000000ffff107224 */ /* 0x000fe400078e0000 */
[----:B------:R-:W-:Y:S02]  /*f740*/  IMAD.U32 R17, RZ, RZ, UR4 ;  /* 0x00000004ff117e24 */ /* 0x000fe4000f8e00ff */
[----:B------:R-:W-:Y:S02]  /*f750*/  IMAD.U32 R18, RZ, RZ, UR5 ;  /* 0x00000005ff127e24 */ /* 0x000fe4000f8e00ff */
[----:B------:R-:W-:-:S07]  /*f760*/  IMAD.U32 R19, RZ, RZ, UR6 ;  /* 0x00000006ff137e24 */ /* 0x000fce000f8e00ff */
.L_x_2545:
[----:B------:R-:W1:Y:S01]  /*f770*/  S2R R0, SR_TID.X ;  /* 0x0000000000007919 */ /* 0x000e620000002100 */
        /* <DEDUP_REMOVED lines=9> */
.L_x_2534:
[----:B------:R-:W-:Y:S02]  /*f810*/  ULDC UR4, c[0x0][0xc3c] ;  /* 0x00030f0000047ab9 */ /* 0x000fe40000000800 */
[----:B-1----:R-:W-:-:S13]  /*f820*/  ISETP.GE.AND P0, PT, R19, UR4, PT ;  /* 0x0000000413007c0c */ /* 0x002fda000bf06270 */
[----:B------:R-:W-:Y:S05]  /*f830*/  @!P0 BRA `(.L_x_2546) ;  /* 0xffffffb400f08947 */ /* 0x000fea000383ffff */
[----:B------:R-:W-:Y:S05]  /*f840*/  BSYNC B8 ;  /* 0x0000000000087941 */ /* 0x000fea0003800000 */
.L_x_2483:
[----:B-1----:R-:W3:Y:S01]  /*f850*/  LDL.LU R0, [R1+0x18] ;  /* 0x0000180001007983 */ /* 0x002ee20000300800 */
[----:B------:R-:W-:Y:S01]  /*f860*/  BSSY B0, `(.L_x_2547) ;  /* 0x000000b000007945 */ /* 0x000fe20003800000 */
[----:B------:R-:W1:Y:S01]  /*f870*/  S2R R5, SR_CgaCtaId ;  /* 0x0000000000057919 */ /* 0x000e620000008800 */
[----:B---3--:R-:W-:-:S04]  /*f880*/  IADD3 R0, R0, 0x1, RZ ;  /* 0x0000000100007810 */ /* 0x008fc80007ffe0ff */
        /* <DEDUP_REMOVED lines=8> */
.L_x_2666:
[----:B------:R-:W-:Y:S05]  /*f910*/  BSYNC B0 ;  /* 0x0000000000007941 */ /* 0x000fea0003800000 */
.L_x_2547:
[----:B------:R-:W-:-:S03]  /*f920*/  UMOV UR4, 0xffffffff ;  /* 0xffffffff00047882 */ /* 0x000fc60000000000 */
[----:B------:R-:W-:Y:S05]  /*f930*/  BRA.DIV UR4, `(.L_x_2549) ;  /* 0x0000003a04c47947 */ /* 0x000fea000b800000 */
[----:B-1----:R-:W1:Y:S02]  /*f940*/  S2R R0, SR_TID.X ;  /* 0x0000000000007919 */ /* 0x002e640000002100 */
[----:B-1----:R-:W-:-:S04]  /*f950*/  SHF.R.U32.HI R0, RZ, 0x5, R0 ;  /* 0x00000005ff007819 */ /* 0x002fc80000011600 */
[----:B------:R-:W-:-:S05]  /*f960*/  LOP3.LUT R0, R0, 0x3, RZ, 0xc0, !PT ;  /* 0x0000000300007812 */ /* 0x000fca00078ec0ff */
[----:B------:R1:W3:Y:S02]  /*f970*/  SHFL.IDX PT, R14, R0, RZ, 0x1f ;  /* 0x00001fff000e7589 */ /* 0x0002e400000e0000 */
.L_x_2669:
[----:B---3--:R-:W-:Y:S01]  /*f980*/  ISETP.NE.AND P0, PT, R14, RZ, PT ;  /* 0x000000ff0e00720c */ /* 0x008fe20003f05270 */
[----:B------:R-:W-:-:S12]  /*f990*/  BSSY B0, `(.L_x_2550) ;  /* 0x0000026000007945 */ /* 0x000fd80003800000 */
[----:B------:R-:W-:Y:S05]  /*f9a0*/  @P0 BRA `(.L_x_2551) ;  /* 0x0000000000900947 */ /* 0x000fea0003800000 */
[----:B------:R-:W-:-:S03]  /*f9b0*/  UMOV UR4, 0xffffffff ;  /* 0xffffffff00047882 */ /* 0x000fc60000000000 */
[----:B------:R-:W-:Y:S05]  /*f9c0*/  BRA.DIV UR4, `(.L_x_2552) ;  /* 0x0000003a04d47947 */ /* 0x000fea000b800000 */
[----:B------:R-:W-:-:S13]  /*f9d0*/  ELECT P6, URZ, PT ;  /* 0x00000000003f782f */ /* 0x000fda00038c0000 */
.L_x_2672:
[----:B------:R-:W-:Y:S05]  /*f9e0*/  @!P6 BRA `(.L_x_2551) ;  /* 0x000000000080e947 */ /* 0x000fea0003800000 */
[----:B-1----:R-:W3:Y:S02]  /*f9f0*/  LDL R0, [R1+0x1c] ;  /* 0x00001c0001007983 */ /* 0x002ee40000100800 */
[----:B---3--:R-:W-:-:S13]  /*fa00*/  R2UR UR4, R0 ;  /* 0x00000000000472ca */ /* 0x008fda00000e0000 */
[----:B------:R-:W-:-:S06]  /*fa10*/  ULOP3.LUT UR4, UR4, 0x2, URZ, 0xfc, !UPT ;  /* 0x0000000204047892 */ /* 0x000fcc000f8efc3f */
[----:B------:R-:W-:-:S05]  /*fa20*/  IMAD.U32 R0, RZ, RZ, UR4 ;  /* 0x00000004ff007e24 */ /* 0x000fca000f8e00ff */
[----:B------:R-:W-:-:S13]  /*fa30*/  ISETP.NE.AND P0, PT, R0, 0x3, PT ;  /* 0x000000030000780c */ /* 0x000fda0003f05270 */
[----:B------:R-:W-:Y:S05]  /*fa40*/  @!P0 BRA `(.L_x_2553) ;  /* 0x0000000000048947 */ /* 0x000fea0003800000 */
[----:B------:R-:W-:Y:S01]  /*fa50*/  BPT.TRAP 0x1 ;  /* 0x000000040000795c */ /* 0x000fe20000300000 */
.L_x_2553:
[C---:B------:R-:W-:Y:S01]  /*fa60*/  IMAD R5, R27.reuse, 0x8, R4 ;  /* 0x000000081b057824 */ /* 0x040fe200078e0204 */
[----:B------:R-:W-:Y:S01]  /*fa70*/  SHF.L.U32 R0, R28, 0x1f, RZ ;  /* 0x0000001f1c007819 */ /* 0x000fe200000006ff */
[----:B------:R-:W-:-:S03]  /*fa80*/  VIADD R27, R27, 0x1 ;  /* 0x000000011b1b7836 */ /* 0x000fc60000000000 */
[----:B------:R-:W1:Y:S02]  /*fa90*/  SYNCS.PHASECHK.TRANS64.TRYWAIT P1, [R5+URZ+0x2a840], R0 ;  /* 0x02a84000050075a7 */ /* 0x000e64000802017f */
[----:B------:R-:W-:-:S04]  /*faa0*/  ISETP.NE.AND P2, PT, R27, 0x2, PT ;  /* 0x000000021b00780c */ /* 0x000fc80003f45270 */
[----:B------:R-:W-:Y:S01]  /*fab0*/  SEL R3, RZ, 0x1, P2 ;  /* 0x00000001ff037807 */ /* 0x000fe20001000000 */
[----:B-1----:R-:W-:Y:S08]  /*fac0*/  @!P1 BRA `(.L_x_2554) ;  /* 0x0000003800b49947 */ /* 0x002ff00003800000 */
.L_x_2673:
[----:B------:R-:W-:Y:S02]  /*fad0*/  SEL R27, R27, RZ, P2 ;  /* 0x000000ff1b1b7207 */ /* 0x000fe40001000000 */
[----:B------:R-:W-:Y:S01]  /*fae0*/  LOP3.LUT R2, R28, R3, RZ, 0x3c, !PT ;  /* 0x000000031c027212 */ /* 0x000fe200078e3cff */
[----:B------:R-:W-:Y:S06]  /*faf0*/  @!P0 BRA `(.L_x_2555) ;  /* 0x0000000000048947 */ /* 0x000fec0003800000 */
[----:B------:R-:W-:Y:S01]  /*fb00*/  BPT.TRAP 0x1 ;  /* 0x000000040000795c */ /* 0x000fe20000300000 */
.L_x_2555:
[----:B------:R-:W-:Y:S01]  /*fb10*/  IMAD R27, R27, 0x8, R4 ;  /* 0x000000081b1b7824 */ /* 0x000fe200078e0204 */
[----:B------:R-:W-:-:S04]  /*fb20*/  SHF.L.U32 R2, R2, 0x1f, RZ ;  /* 0x0000001f02027819 */ /* 0x000fc800000006ff */
[----:B------:R-:W3:Y:S02]  /*fb30*/  SYNCS.PHASECHK.TRANS64.TRYWAIT P1, [R27+URZ+0x2a840], R2 ;  /* 0x02a840021b0075a7 */ /* 0x000ee4000802017f */
[----:B---3--:R-:W-:Y:S05]  /*fb40*/  @!P1 BRA `(.L_x_2556) ;  /* 0x0000003800a89947 */ /* 0x008fea0003800000 */
.L_x_2674:
[----:B------:R-:W-:Y:S05]  /*fb50*/  @!P0 BRA `(.L_x_2557) ;  /* 0x0000000000048947 */ /* 0x000fea0003800000 */
[----:B------:R-:W-:Y:S01]  /*fb60*/  BPT.TRAP 0x1 ;  /* 0x000000040000795c */ /* 0x000fe20000300000 */
.L_x_2557:
[----:B------:R-:W4:Y:S02]  /*fb70*/  SYNCS.PHASECHK.TRANS64.TRYWAIT P1, [R5+URZ+0x2a860], R0 ;  /* 0x02a86000050075a7 */ /* 0x000f24000802017f */
[----:B----4-:R-:W-:Y:S05]  /*fb80*/  @!P1 BRA `(.L_x_2558) ;  /* 0x0000003800ac9947 */ /* 0x010fea0003800000 */
.L_x_2675:
[----:B------:R-:W-:Y:S05]  /*fb90*/  @!P0 BRA `(.L_x_2559) ;  /* 0x0000000000048947 */ /* 0x000fea0003800000 */
[----:B------:R-:W-:Y:S01]  /*fba0*/  BPT.TRAP 0x1 ;  /* 0x000000040000795c */ /* 0x000fe20000300000 */
.L_x_2559:
[----:B------:R0:W0:Y:S02]  /*fbb0*/  SYNCS.PHASECHK.TRANS64.TRYWAIT P0, [R27+URZ+0x2a860], R2 ;  /* 0x02a860021b0075a7 */ /* 0x000024000800017f */
[----:B0-----:R-:W-:Y:S05]  /*fbc0*/  @!P0 NANOSLEEP.SYNCS 0x989680 ;  /* 0x009896800000895d */ /* 0x001fea0003900000 */
[----:B------:R-:W0:Y:S02]  /*fbd0*/  @!P0 SYNCS.PHASECHK.TRANS64 P0, [R27+URZ+0x2a860], R2 ;  /* 0x02a860021b0085a7 */ /* 0x000e24000800007f */
[----:B0-----:R-:W-:Y:S05]  /*fbe0*/  @!P0 BRA `(.L_x_2559) ;  /* 0xfffffffc00f08947 */ /* 0x001fea000383ffff */
.L_x_2551:
[----:B------:R-:W-:Y:S05]  /*fbf0*/  BSYNC B0 ;  /* 0x0000000000007941 */ /* 0x000fea0003800000 */
.L_x_2550:
[----:B------:R-:W-:Y:S05]  /*fc00*/  EXIT ;  /* 0x000000000000794d */ /* 0x000fea0003800000 */
.L_x_2419:
[----:B0-----:R-:W-:-:S04]  /*fc10*/  IMAD.U32 R3, RZ, RZ, UR39 ;  /* 0x00000027ff037e24 */ /* 0x001fc8000f8e00ff */
[----:B------:R0:W1:Y:S03]  /*fc20*/  SYNCS.PHASECHK.TRANS64.TRYWAIT P1, [R3+URZ+0x2a800], R0 ;  /* 0x02a80000030075a7 */ /* 0x000066000802017f */
[----:B-1----:R-:W-:Y:S05]  /*fc30*/  @!P1 NANOSLEEP.SYNCS 0x989680 ;  /* 0x009896800000995d */ /* 0x002fea0003900000 */
[----:B------:R-:W1:Y:S02]  /*fc40*/  @!P1 SYNCS.PHASECHK.TRANS64 P1, [R3+URZ+0x2a800], R0 ;  /* 0x02a80000030095a7 */ /* 0x000e64000802007f */
[----:B-1----:R-:W-:Y:S05]  /*fc50*/  @!P1 BRA `(.L_x_2419) ;  /* 0xfffffffc00ec9947 */ /* 0x002fea000383ffff */
[----:B------:R-:W-:Y:S05]  /*fc60*/  BRA `(.L_x_2560) ;  /* 0xffffff1800987947 */ /* 0x000fea000383ffff */
.L_x_2423:
[----:B-1----:R1:W2:Y:S02]  /*fc70*/  SYNCS.PHASECHK.TRANS64.TRYWAIT P1, [R0+URZ+0x2a830], R3 ;  /* 0x02a83003000075a7 */ /* 0x0022a4000802017f */
[----:B--2---:R-:W-:Y:S05]  /*fc80*/  @!P1 NANOSLEEP.SYNCS 0x989680 ;  /* 0x009896800000995d */ /* 0x004fea0003900000 */
[----:B------:R-:W2:Y:S02]  /*fc90*/  @!P1 SYNCS.PHASECHK.TRANS64 P1, [R0+URZ+0x2a830], R3 ;  /* 0x02a83003000095a7 */ /* 0x000ea4000802007f */
[----:B--2---:R-:W-:Y:S05]  /*fca0*/  @!P1 BRA `(.L_x_2423) ;  /* 0xfffffffc00f09947 */ /* 0x004fea000383ffff */
[----:B------:R-:W-:Y:S05]  /*fcb0*/  BRA `(.L_x_2422) ;  /* 0xffffff1800b47947 */ /* 0x000fea000383ffff */
.L_x_2429:
[----:B-1----:R-:W-:-:S04]  /*fcc0*/  IMAD.U32 R3, RZ, RZ, UR6 ;  /* 0x00000006ff037e24 */ /* 0x002fc8000f8e00ff */
[----:B------:R1:W2:Y:S03]  /*fcd0*/  SYNCS.PHASECHK.TRANS64.TRYWAIT P1, [R3+URZ+0x2a830], R2 ;  /* 0x02a83002030075a7 */ /* 0x0002a6000802017f */
[----:B--2---:R-:W-:Y:S05]  /*fce0*/  @!P1 NANOSLEEP.SYNCS 0x989680 ;  /* 0x009896800000995d */ /* 0x004fea0003900000 */
[----:B------:R-:W2:Y:S02]  /*fcf0*/  @!P1 SYNCS.PHASECHK.TRANS64 P1, [R3+URZ+0x2a830], R2 ;  /* 0x02a83002030095a7 */ /* 0x000ea4000802007f */
[----:B--2---:R-:W-:Y:S05]  /*fd00*/  @!P1 BRA `(.L_x_2429) ;  /* 0xfffffffc00ec9947 */ /* 0x004fea000383ffff */
[----:B------:R-:W-:Y:S05]  /*fd10*/  BRA `(.L_x_2428) ;  /* 0xffffff3800987947 */ /* 0x000fea000383ffff */
.L_x_2433:
[----:B-1----:R-:W-:-:S04]  /*fd20*/  MOV R3, UR5 ;  /* 0x0000000500037c02 */ /* 0x002fc80008000f00 */
[----:B------:R1:W3:Y:S03]  /*fd30*/  SYNCS.PHASECHK.TRANS64.TRYWAIT P1, [R3+URZ+0x2a850], R0 ;  /* 0x02a85000030075a7 */ /* 0x0002e6000802017f */
[----:B---3--:R-:W-:Y:S05]  /*fd40*/  @!P1 NANOSLEEP.SYNCS 0x989680 ;  /* 0x009896800000995d */ /* 0x008fea0003900000 */
[----:B------:R-:W3:Y:S02]  /*fd50*/  @!P1 SYNCS.PHASECHK.TRANS64 P1, [R3+URZ+0x2a850], R0 ;  /* 0x02a85000030095a7 */ /* 0x000ee4000802007f */
[----:B---3--:R-:W-:Y:S05]  /*fd60*/  @!P1 BRA `(.L_x_2433) ;  /* 0xfffffffc00ec9947 */ /* 0x008fea000383ffff */
[----:B------:R-:W-:Y:S05]  /*fd70*/  BRA `(.L_x_2432) ;  /* 0xffffff4000b07947 */ /* 0x000fea000383ffff */
.L_x_2441:
[----:B-1----:R-:W-:-:S04]  /*fd80*/  IMAD.U32 R3, RZ, RZ, UR5 ;  /* 0x00000005ff037e24 */ /* 0x002fc8000f8e00ff */
[----:B------:R1:W2:Y:S03]  /*fd90*/  SYNCS.PHASECHK.TRANS64.TRYWAIT P1, [R3+URZ+0x2a830], R2 ;  /* 0x02a83002030075a7 */ /* 0x0002a6000802017f */
[----:B--2---:R-:W-:Y:S05]  /*fda0*/  @!P1 NANOSLEEP.SYNCS 0x989680 ;  /* 0x009896800000995d */ /* 0x004fea0003900000 */
[----:B------:R-:W2:Y:S02]  /*fdb0*/  @!P1 SYNCS.PHASECHK.TRANS64 P1, [R3+URZ+0x2a830], R2 ;  /* 0x02a83002030095a7 */ /* 0x000ea4000802007f */
[----:B--2---:R-:W-:Y:S05]  /*fdc0*/  @!P1 BRA `(.L_x_2441) ;  /* 0xfffffffc00ec9947 */ /* 0x004fea000383ffff */
[----:B------:R-:W-:Y:S05]  /*fdd0*/  BRA `(.L_x_2440) ;  /* 0xffffff5c00447947 */ /* 0x000fea000383ffff */
.L_x_2445:
[----:B-1----:R-:W-:-:S04]  /*fde0*/  IMAD.U32 R3, RZ, RZ, UR5 ;  /* 0x00000005ff037e24 */ /* 0x002fc8000f8e00ff */
[----:B------:R1:W3:Y:S03]  /*fdf0*/  SYNCS.PHASECHK.TRANS64.TRYWAIT P1, [R3+URZ+0x2a850], R0 ;  /* 0x02a85000030075a7 */ /* 0x0002e6000802017f */
[----:B---3--:R-:W-:Y:S05]  /*fe00*/  @!P1 NANOSLEEP.SYNCS 0x989680 ;  /* 0x009896800000995d */ /* 0x008fea0003900000 */
[----:B------:R-:W3:Y:S02]  /*fe10*/  @!P1 SYNCS.PHASECHK.TRANS64 P1, [R3+URZ+0x2a850], R0 ;  /* 0x02a85000030095a7 */ /* 0x000ee4000802007f */
[----:B---3--:R-:W-:Y:S05]  /*fe20*/  @!P1 BRA `(.L_x_2445) ;  /* 0xfffffffc00ec9947 */ /* 0x008fea000383ffff */
[----:B------:R-:W-:Y:S05]  /*fe30*/  BRA `(.L_x_2444) ;  /* 0xffffff64005c7947 */ /* 0x000fea000383ffff */
.L_x_2452:
[----:B-1----:R-:W-:-:S04]  /*fe40*/  IMAD.U32 R7, RZ, RZ, UR5 ;  /* 0x00000005ff077e24 */ /* 0x002fc8000f8e00ff */
[----:B------:R1:W2:Y:S03]  /*fe50*/  SYNCS.PHASECHK.TRANS64.TRYWAIT P1, [R7+URZ+0x2a850], R0 ;  /* 0x02a85000070075a7 */ /* 0x0002a6000802017f */
[----:B--2---:R-:W-:Y:S05]  /*fe60*/  @!P1 NANOSLEEP.SYNCS 0x989680 ;  /* 0x009896800000995d */ /* 0x004fea0003900000 */
[----:B------:R-:W2:Y:S02]  /*fe70*/  @!P1 SYNCS.PHASECHK.TRANS64 P1, [R7+URZ+0x2a850], R0 ;  /* 0x02a85000070095a7 */ /* 0x000ea4000802007f */
[----:B--2---:R-:W-:Y:S05]  /*fe80*/  @!P1 BRA `(.L_x_2452) ;  /* 0xfffffffc00ec9947 */ /* 0x004fea000383ffff */
[----:B------:R-:W-:Y:S05]  /*fe90*/  BRA `(.L_x_2451) ;  /* 0xffffff7c00087947 */ /* 0x000fea000383ffff */
.L_x_2495:
[----:B------:R-:W-:Y:S01]  /*fea0*/  SHF.R.U32.HI R9, RZ, 0x5, R21 ;  /* 0x00000005ff097819 */ /* 0x000fe20000011615 */
[----:B------:R-:W-:Y:S01]  /*feb0*/  BSSY B0, `(.L_x_2561) ;  /* 0x0000009000007945 */ /* 0x000fe20003800000 */
[----:B------:R-:W-:Y:S02]  /*fec0*/  IMAD.MOV.U32 R12, RZ, RZ, RZ ;  /* 0x000000ffff0c7224 */ /* 0x000fe400078e00ff */
[----:B------:R-:W-:Y:S01]  /*fed0*/  LOP3.LUT R9, R9, 0x3, RZ, 0xc0, !PT ;  /* 0x0000000309097812 */ /* 0x000fe200078ec0ff */
[----:B------:R-:W-:Y:S02]  /*fee0*/  IMAD.MOV.U32 R11, RZ, RZ, 0x1f ;  /* 0x0000001fff0b7424 */ /* 0x000fe400078e00ff */
[----:B------:R-:W-:Y:S02]  /*fef0*/  IMAD.MOV.U32 R15, RZ, RZ, -0x1 ;  /* 0xffffffffff0f7424 */ /* 0x000fe400078e00ff */
[----:B------:R-:W-:-:S07]  /*ff00*/  IMAD.MOV.U32 R13, RZ, RZ, R9 ;  /* 0x000000ffff0d7224 */ /* 0x000fce00078e0009 */
[----:B-----5:R-:W-:Y:S05]  /*ff10*/  WARPSYNC.COLLECTIVE R15, `(.L_x_2562) ;  /* 0x000000000f087348 */ /* 0x020fea0003c00000 */
[----:B------:R0:W1:Y:S02]  /*ff20*/  SHFL.IDX P6, R14, R13, R12, R11 ;  /* 0x0000000c0d0e7389 */ /* 0x00006400000c000b */
[----:B01---5:R-:W-:Y:S01]  /*ff30*/  ENDCOLLECTIVE ;  /* 0x000000000000791b */ /* 0x023fe20003800000 */
.L_x_2562:
[----:B------:R-:W-:Y:S05]  /*ff40*/  BSYNC B0 ;  /* 0x0000000000007941 */ /* 0x000fea0003800000 */
.L_x_2561:
[----:B------:R-:W-:Y:S05]  /*ff50*/  BRA `(.L_x_2563) ;  /* 0xffffffbc00c87947 */ /* 0x000fea000383ffff */
.L_x_2498:
[----:B0-----:R0:W1:Y:S02]  /*ff60*/  SYNCS.PHASECHK.TRANS64.TRYWAIT P0, [R7+URZ+0x2a840], R2 ;  /* 0x02a84002070075a7 */ /* 0x001064000800017f */
[----:B-1----:R-:W-:Y:S05]  /*ff70*/  @!P0 NANOSLEEP.SYNCS 0x989680 ;  /* 0x009896800000895d */ /* 0x002fea0003900000 */
[----:B------:R-:W1:Y:S02]  /*ff80*/  @!P0 SYNCS.PHASECHK.TRANS64 P0, [R7+URZ+0x2a840], R2 ;  /* 0x02a84002070085a7 */ /* 0x000e64000800007f */
[----:B-1----:R-:W-:Y:S05]  /*ff90*/  @!P0 BRA `(.L_x_2498) ;  /* 0xfffffffc00f08947 */ /* 0x002fea000383ffff */
[----:B------:R-:W-:Y:S05]  /*ffa0*/  BRA `(.L_x_2564) ;  /* 0xffffffc0003c7947 */ /* 0x000fea000383ffff */
.L_x_2499:
        /* <DEDUP_REMOVED lines=8> */
.L_x_2566:
[----:B------:R-:W-:Y:S05]  /*10030*/  BSYNC B0 ;  /* 0x0000000000007941 */ /* 0x000fea0003800000 */
.L_x_2565:
[----:B------:R-:W-:Y:S01]  /*10040*/  IMAD.MOV.U32 R13, RZ, RZ, R4 ;  /* 0x000000ffff0d7224 */ /* 0x000fe200078e0004 */
[----:B------:R-:W-:Y:S01]  /*10050*/  MOV R15, 0xffffffff ;  /* 0xffffffff000f7802 */ /* 0x000fe20000000f00 */
[----:B------:R-:W-:Y:S02]  /*10060*/  IMAD.MOV.U32 R12, RZ, RZ, RZ ;  /* 0x000000ffff0c7224 */ /* 0x000fe400078e00ff */
[----:B------:R-:W-:Y:S02]  /*10070*/  IMAD.MOV.U32 R11, RZ, RZ, 0x181f ;  /* 0x0000181fff0b7424 */ /* 0x000fe400078e00ff */
[----:B------:R-:W-:Y:S02]  /*10080*/  IMAD.MOV.U32 R2, RZ, RZ, R14 ;  /* 0x000000ffff027224 */ /* 0x000fe400078e000e */
[----:B------:R-:W-:-:S07]  /*10090*/  @P0 IMAD R8, R5, 0x2, R22 ;  /* 0x0000000205080824 */ /* 0x000fce00078e0216 */
[----:B------:R-:W-:Y:S05]  /*100a0*/  WARPSYNC.COLLECTIVE R15, `(.L_x_2567) ;  /* 0x000000000f087348 */ /* 0x000fea0003c00000 */
[----:B------:R0:W1:Y:S02]  /*100b0*/  SHFL.IDX P6, R14, R13, R12, R11 ;  /* 0x0000000c0d0e7389 */ /* 0x00006400000c000b */
[----:B01----:R-:W-:Y:S01]  /*100c0*/  ENDCOLLECTIVE ;  /* 0x000000000000791b */ /* 0x003fe20003800000 */
.L_x_2567:
[----:B------:R-:W-:Y:S02]  /*100d0*/  IMAD.MOV.U32 R13, RZ, RZ, R0 ;  /* 0x000000ffff0d7224 */ /* 0x000fe400078e0000 */
[----:B------:R-:W-:Y:S02]  /*100e0*/  IMAD.MOV.U32 R12, RZ, RZ, 0x1 ;  /* 0x00000001ff0c7424 */ /* 0x000fe400078e00ff */
[----:B------:R-:W-:-:S07]  /*100f0*/  IMAD.MOV.U32 R3, RZ, RZ, R14 ;  /* 0x000000ffff037224 */ /* 0x000fce00078e000e */
[----:B------:R-:W-:Y:S05]  /*10100*/  WARPSYNC.COLLECTIVE R15, `(.L_x_2568) ;  /* 0x000000000f087348 */ /* 0x000fea0003c00000 */
[----:B------:R0:W1:Y:S02]  /*10110*/  SHFL.IDX P6, R14, R13, R12, R11 ;  /* 0x0000000c0d0e7389 */ /* 0x00006400000c000b */
[----:B01----:R-:W-:Y:S01]  /*10120*/  ENDCOLLECTIVE ;  /* 0x000000000000791b */ /* 0x003fe20003800000 */
.L_x_2568:
        /* <DEDUP_REMOVED lines=17> */
.L_x_2569:
[----:B------:R-:W-:Y:S02]  /*10240*/  @P1 IMAD R8, R5, 0x2, R22 ;  /* 0x0000000205081824 */ /* 0x000fe400078e0216 */
[----:B------:R-:W-:Y:S02]  /*10250*/  IMAD.MOV.U32 R13, RZ, RZ, R0 ;  /* 0x000000ffff0d7224 */ /* 0x000fe400078e0000 */
[----:B------:R-:W-:Y:S01]  /*10260*/  IMAD.MOV.U32 R12, RZ, RZ, 0x2 ;  /* 0x00000002ff0c7424 */ /* 0x000fe200078e00ff */
[----:B------:R-:W-:-:S07]  /*10270*/  MOV R3, R14 ;  /* 0x0000000e00037202 */ /* 0x000fce0000000f00 */
[----:B------:R-:W-:Y:S05]  /*10280*/  WARPSYNC.COLLECTIVE R15, `(.L_x_2570) ;  /* 0x000000000f087348 */ /* 0x000fea0003c00000 */
[----:B------:R0:W1:Y:S02]  /*10290*/  SHFL.IDX P6, R14, R13, R12, R11 ;  /* 0x0000000c0d0e7389 */ /* 0x00006400000c000b */
[----:B01----:R-:W-:Y:S01]  /*102a0*/  ENDCOLLECTIVE ;  /* 0x000000000000791b */ /* 0x003fe20003800000 */
.L_x_2570:
        /* <DEDUP_REMOVED lines=17> */
.L_x_2571:
[----:B------:R-:W-:Y:S02]  /*103c0*/  @P1 IMAD R8, R5, 0x2, R22 ;  /* 0x0000000205081824 */ /* 0x000fe400078e0216 */
[----:B------:R-:W-:Y:S02]  /*103d0*/  IMAD.MOV.U32 R13, RZ, RZ, R0 ;  /* 0x000000ffff0d7224 */ /* 0x000fe400078e0000 */
[----:B------:R-:W-:Y:S02]  /*103e0*/  IMAD.MOV.U32 R12, RZ, RZ, 0x3 ;  /* 0x00000003ff0c7424 */ /* 0x000fe400078e00ff */
[----:B------:R-:W-:-:S07]  /*103f0*/  IMAD.MOV.U32 R3, RZ, RZ, R14 ;  /* 0x000000ffff037224 */ /* 0x000fce00078e000e */
[----:B------:R-:W-:Y:S05]  /*10400*/  WARPSYNC.COLLECTIVE R15, `(.L_x_2572) ;  /* 0x000000000f087348 */ /* 0x000fea0003c00000 */
[----:B------:R0:W1:Y:S02]  /*10410*/  SHFL.IDX P6, R14, R13, R12, R11 ;  /* 0x0000000c0d0e7389 */ /* 0x00006400000c000b */
[----:B01----:R-:W-:Y:S01]  /*10420*/  ENDCOLLECTIVE ;  /* 0x000000000000791b */ /* 0x003fe20003800000 */
.L_x_2572:
        /* <DEDUP_REMOVED lines=17> */
.L_x_2573:
[----:B------:R-:W-:Y:S01]  /*10540*/  @P1 LEA R8, R5, R22, 0x1 ;  /* 0x0000001605081211 */ /* 0x000fe200078e08ff */
[----:B------:R-:W-:Y:S02]  /*10550*/  IMAD.MOV.U32 R13, RZ, RZ, R0 ;  /* 0x000000ffff0d7224 */ /* 0x000fe400078e0000 */
[----:B------:R-:W-:Y:S02]  /*10560*/  IMAD.MOV.U32 R12, RZ, RZ, 0x4 ;  /* 0x00000004ff0c7424 */ /* 0x000fe400078e00ff */
[----:B------:R-:W-:-:S07]  /*10570*/  IMAD.MOV.U32 R3, RZ, RZ, R14 ;  /* 0x000000ffff037224 */ /* 0x000fce00078e000e */
[----:B------:R-:W-:Y:S05]  /*10580*/  WARPSYNC.COLLECTIVE R15, `(.L_x_2574) ;  /* 0x000000000f087348 */ /* 0x000fea0003c00000 */
[----:B------:R0:W1:Y:S02]  /*10590*/  SHFL.IDX P6, R14, R13, R12, R11 ;  /* 0x0000000c0d0e7389 */ /* 0x00006400000c000b */
[----:B01----:R-:W-:Y:S01]  /*105a0*/  ENDCOLLECTIVE ;  /* 0x000000000000791b */ /* 0x003fe20003800000 */
.L_x_2574:
        /* <DEDUP_REMOVED lines=17> */
.L_x_2575:
[----:B------:R-:W-:Y:S01]  /*106c0*/  @P1 IMAD R8, R5, 0x2, R22 ;  /* 0x0000000205081824 */ /* 0x000fe200078e0216 */
[----:B------:R-:W-:Y:S01]  /*106d0*/  MOV R13, R0 ;  /* 0x00000000000d7202 */ /* 0x000fe20000000f00 */
[----:B------:R-:W-:Y:S02]  /*106e0*/  IMAD.MOV.U32 R12, RZ, RZ, 0x5 ;  /* 0x00000005ff0c7424 */ /* 0x000fe400078e00ff */
[----:B------:R-:W-:-:S07]  /*106f0*/  IMAD.MOV.U32 R3, RZ, RZ, R14 ;  /* 0x000000ffff037224 */ /* 0x000fce00078e000e */
[----:B------:R-:W-:Y:S05]  /*10700*/  WARPSYNC.COLLECTIVE R15, `(.L_x_2576) ;  /* 0x000000000f087348 */ /* 0x000fea0003c00000 */
[----:B------:R0:W1:Y:S02]  /*10710*/  SHFL.IDX P6, R14, R13, R12, R11 ;  /* 0x0000000c0d0e7389 */ /* 0x00006400000c000b */
[----:B01----:R-:W-:Y:S01]  /*10720*/  ENDCOLLECTIVE ;  /* 0x000000000000791b */ /* 0x003fe20003800000 */
.L_x_2576:
        /* <DEDUP_REMOVED lines=10> */
.L_x_2577:
        /* <DEDUP_REMOVED lines=8> */
.L_x_2504:
[----:B------:R-:W-:Y:S01]  /*10850*/  IMAD.MOV.U32 R13, RZ, RZ, R4 ;  /* 0x000000ffff0d7224 */ /* 0x000fe200078e0004 */
[----:B------:R-:W-:Y:S01]  /*10860*/  MOV R15, 0xffffffff ;  /* 0xffffffff000f7802 */ /* 0x000fe20000000f00 */
[----:B------:R-:W-:Y:S02]  /*10870*/  IMAD.MOV.U32 R12, RZ, RZ, RZ ;  /* 0x000000ffff0c7224 */ /* 0x000fe400078e00ff */
[----:B------:R-:W-:Y:S02]  /*10880*/  IMAD.MOV.U32 R11, RZ, RZ, 0x181f ;  /* 0x0000181fff0b7424 */ /* 0x000fe400078e00ff */
[----:B-----5:R-:W-:Y:S02]  /*10890*/  IMAD R5, R10, R6, RZ ;  /* 0x000000060a057224 */ /* 0x020fe400078e02ff */
[----:B------:R-:W-:-:S07]  /*108a0*/  IMAD R17, R17, 0x80, R9 ;  /* 0x0000008011117824 */ /* 0x000fce00078e0209 */
[----:B------:R-:W-:Y:S05]  /*108b0*/  WARPSYNC.COLLECTIVE R15, `(.L_x_2579) ;  /* 0x000000000f087348 */ /* 0x000fea0003c00000 */
[----:B------:R0:W1:Y:S02]  /*108c0*/  SHFL.IDX P6, R14, R13, R12, R11 ;  /* 0x0000000c0d0e7389 */ /* 0x00006400000c000b */
[----:B01----:R-:W-:Y:S01]  /*108d0*/  ENDCOLLECTIVE ;  /* 0x000000000000791b */ /* 0x003fe20003800000 */
.L_x_2579:
[C---:B------:R-:W-:Y:S01]  /*108e0*/  VIADD R6, R17.reuse, 0x10 ;  /* 0x0000001011067836 */ /* 0x040fe20000000000 */
[----:B------:R-:W-:Y:S01]  /*108f0*/  ISETP.GE.AND P1, PT, R17, R5, PT ;  /* 0x000000051100720c */ /* 0x000fe20003f26270 */
[----:B------:R-:W-:Y:S02]  /*10900*/  IMAD.MOV.U32 R13, RZ, RZ, R0 ;  /* 0x000000ffff0d7224 */ /* 0x000fe400078e0000 */
[----:B------:R-:W-:-:S10]  /*10910*/  IMAD.MOV.U32 R2, RZ, RZ, R14 ;  /* 0x000000ffff027224 */ /* 0x000fd400078e000e */
[----:B------:R-:W-:Y:S05]  /*10920*/  WARPSYNC.COLLECTIVE R15, `(.L_x_2580) ;  /* 0x000000000f087348 */ /* 0x000fea0003c00000 */
[----:B------:R0:W1:Y:S02]  /*10930*/  SHFL.IDX P6, R14, R13, R12, R11 ;  /* 0x0000000c0d0e7389 */ /* 0x00006400000c000b */
[----:B01----:R-:W-:Y:S01]  /*10940*/  ENDCOLLECTIVE ;  /* 0x000000000000791b */ /* 0x003fe20003800000 */
.L_x_2580:
[----:B------:R-:W-:Y:S01]  /*10950*/  IMAD.MOV.U32 R13, RZ, RZ, R4 ;  /* 0x000000ffff0d7224 */ /* 0x000fe200078e0004 */
[----:B------:R-:W-:Y:S02]  /*10960*/  MOV R12, 0x1 ;  /* 0x00000001000c7802 */ /* 0x000fe40000000f00 */
[----:B------:R-:W-:-:S05]  /*10970*/  @!P1 LEA R14, P4, R8, R14, 0x1 ;  /* 0x0000000e080e9211 */ /* 0x000fca00078808ff */
[----:B------:R-:W-:Y:S02]  /*10980*/  @!P1 IMAD.X R3, RZ, RZ, R2, P4 ;  /* 0x000000ffff039224 */ /* 0x000fe400020e0602 */
[----:B------:R-:W-:-:S07]  /*10990*/  @!P1 IMAD.MOV.U32 R2, RZ, RZ, R14 ;  /* 0x000000ffff029224 */ /* 0x000fce00078e000e */
[----:B------:R-:W-:Y:S05]  /*109a0*/  WARPSYNC.COLLECTIVE R15, `(.L_x_2581) ;  /* 0x000000000f087348 */ /* 0x000fea0003c00000 */
[----:B------:R0:W1:Y:S02]  /*109b0*/  SHFL.IDX P6, R14, R13, R12, R11 ;  /* 0x0000000c0d0e7389 */ /* 0x00006400000c000b */
[----:B01----:R-:W-:Y:S01]  /*109c0*/  ENDCOLLECTIVE ;  /* 0x000000000000791b */ /* 0x003fe20003800000 */
.L_x_2581:
[----:B------:R-:W-:Y:S01]  /*109d0*/  @!PT LDS RZ, [RZ] ;  /* 0x00000000fffff984 */ /* 0x000fe20000000800 */
[----:B------:R-:W-:Y:S01]  /*109e0*/  @!PT LDS RZ, [RZ] ;  /* 0x00000000fffff984 */ /* 0x000fe20000000800 */
[----:B------:R-:W-:Y:S01]  /*109f0*/  @!PT LDS RZ, [RZ] ;  /* 0x00000000fffff984 */ /* 0x000fe20000000800 */
[----:B------:R-:W-:Y:S04]  /*10a00*/  @!P1 LDGSTS.E.BYPASS.LTC128B.128 [R34+0xc400], desc[UR36][R2.64], !P3 ;  /* 0x0c40000002229fae */ /* 0x000fe8000d901d64 */
[----:B------:R-:W-:Y:S04]  /*10a10*/  @!P1 LDGSTS.E.BYPASS.LTC128B.128 [R34+0x10400], desc[UR36][R2.64+0x80], !P2 ;  /* 0x1040008002229fae */ /* 0x000fe8000d101d64 */
[----:B------:R0:W-:Y:S01]  /*10a20*/  @!P1 LDGSTS.E.BYPASS.LTC128B.128 [R34+0x14400], desc[UR36][R2.64+0x100], !P0 ;  /* 0x1440010002229fae */ /* 0x0001e2000c101d64 */
[----:B------:R-:W-:Y:S01]  /*10a30*/  ISETP.GE.AND P1, PT, R6, R5, PT ;  /* 0x000000050600720c */ /* 0x000fe20003f26270 */
[----:B------:R-:W-:-:S02]  /*10a40*/  IMAD.MOV.U32 R13, RZ, RZ, R0 ;  /* 0x000000ffff0d7224 */ /* 0x000fc400078e0000 */
[----:B------:R-:W-:Y:S02]  /*10a50*/  VIADD R6, R17, 0x20 ;  /* 0x0000002011067836 */ /* 0x000fe40000000000 */
[----:B0-----:R-:W-:-:S08]  /*10a60*/  IMAD.MOV.U32 R2, RZ, RZ, R14 ;  /* 0x000000ffff027224 */ /* 0x001fd000078e000e */
[----:B------:R-:W-:Y:S05]  /*10a70*/  WARPSYNC.COLLECTIVE R15, `(.L_x_2582) ;  /* 0x000000000f087348 */ /* 0x000fea0003c00000 */
[----:B------:R0:W1:Y:S02]  /*10a80*/  SHFL.IDX P6, R14, R13, R12, R11 ;  /* 0x0000000c0d0e7389 */ /* 0x00006400000c000b */
[----:B01----:R-:W-:Y:S01]  /*10a90*/  ENDCOLLECTIVE ;  /* 0x000000000000791b */ /* 0x003fe20003800000 */
.L_x_2582:
        /* <DEDUP_REMOVED lines=8> */
.L_x_2583:
[----:B------:R-:W-:-:S05]  /*10b20*/  @!P1 IMAD.MOV.U32 R3, RZ, RZ, R7 ;  /* 0x000000ffff039224 */ /* 0x000fca00078e0007 */
[----:B------:R-:W-:Y:S01]  /*10b30*/  @!PT LDS RZ, [RZ] ;  /* 0x00000000fffff984 */ /* 0x000fe20000000800 */
[----:B------:R-:W-:Y:S01]  /*10b40*/  @!PT LDS RZ, [RZ] ;  /* 0x00000000fffff984 */ /* 0x000fe20000000800 */
[----:B------:R-:W-:Y:S01]  /*10b50*/  @!PT LDS RZ, [RZ] ;  /* 0x00000000fffff984 */ /* 0x000fe20000000800 */
[----:B------:R-:W-:Y:S04]  /*10b60*/  @!P1 LDGSTS.E.BYPASS.LTC128B.128 [R34+0xcc00], desc[UR36][R2.64], !P3 ;  /* 0x0cc0000002229fae */ /* 0x000fe8000d901d64 */
[----:B------:R-:W-:Y:S01]  /*10b70*/  @!P1 LDGSTS.E.BYPASS.LTC128B.128 [R34+0x10c00], desc[UR36][R2.64+0x80], !P2 ;  /* 0x10c0008002229fae */ /* 0x000fe2000d101d64 */
[----:B------:R-:W-:-:S03]  /*10b80*/  IMAD.MOV.U32 R13, RZ, RZ, R0 ;  /* 0x000000ffff0d7224 */ /* 0x000fc600078e0000 */
[----:B------:R0:W-:Y:S01]  /*10b90*/  @!P1 LDGSTS.E.BYPASS.LTC128B.128 [R34+0x14c00], desc[UR36][R2.64+0x100], !P0 ;  /* 0x14c0010002229fae */ /* 0x0001e2000c101d64 */
[----:B------:R-:W-:Y:S01]  /*10ba0*/  ISETP.GE.AND P1, PT, R6, R5, PT ;  /* 0x000000050600720c */ /* 0x000fe20003f26270 */
[----:B------:R-:W-:Y:S02]  /*10bb0*/  VIADD R6, R17, 0x30 ;  /* 0x0000003011067836 */ /* 0x000fe40000000000 */
[----:B0-----:R-:W-:-:S10]  /*10bc0*/  IMAD.MOV.U32 R2, RZ, RZ, R14 ;  /* 0x000000ffff027224 */ /* 0x001fd400078e000e */
[----:B------:R-:W-:Y:S05]  /*10bd0*/  WARPSYNC.COLLECTIVE R15, `(.L_x_2584) ;  /* 0x000000000f087348 */ /* 0x000fea0003c00000 */
[----:B------:R0:W1:Y:S02]  /*10be0*/  SHFL.IDX P6, R14, R13, R12, R11 ;  /* 0x0000000c0d0e7389 */ /* 0x00006400000c000b */
[----:B01----:R-:W-:Y:S01]  /*10bf0*/  ENDCOLLECTIVE ;  /* 0x000000000000791b */ /* 0x003fe20003800000 */
.L_x_2584:
        /* <DEDUP_REMOVED lines=8> */
.L_x_2585:
        /* <DEDUP_REMOVED lines=14> */
.L_x_2586:
        /* <DEDUP_REMOVED lines=8> */
.L_x_2587:
        /* <DEDUP_REMOVED lines=14> */
.L_x_2588:
        /* <DEDUP_REMOVED lines=8> */
.L_x_2589:
        /* <DEDUP_REMOVED lines=14> */
.L_x_2590:
        /* <DEDUP_REMOVED lines=8> */
.L_x_2591:
        /* <DEDUP_REMOVED lines=9> */
[----:B0-----:R-:W-:-:S12]  /*11130*/  IMAD.MOV.U32 R2, RZ, RZ, R14 ;  /* 0x000000ffff027224 */ /* 0x001fd800078e000e */
[----:B------:R-:W-:Y:S05]  /*11140*/  WARPSYNC.COLLECTIVE R15, `(.L_x_2592) ;  /* 0x000000000f087348 */ /* 0x000fea0003c00000 */
[----:B------:R0:W1:Y:S02]  /*11150*/  SHFL.IDX P6, R14, R13, R12, R11 ;  /* 0x0000000c0d0e7389 */ /* 0x00006400000c000b */
[----:B01----:R-:W-:Y:S01]  /*11160*/  ENDCOLLECTIVE ;  /* 0x000000000000791b */ /* 0x003fe20003800000 */
.L_x_2592:
        /* <DEDUP_REMOVED lines=8> */
.L_x_2593:
        /* <DEDUP_REMOVED lines=8> */
[----:B------:R-:W-:-:S07]  /*11270*/  MOV R4, R14 ;  /* 0x0000000e00047202 */ /* 0x000fce0000000f00 */
[----:B0-----:R-:W-:Y:S05]  /*11280*/  WARPSYNC.COLLECTIVE R15, `(.L_x_2594) ;  /* 0x000000000f087348 */ /* 0x001fea0003c00000 */
[----:B------:R1:W2:Y:S02]  /*11290*/  SHFL.IDX P6, R14, R13, R12, R11 ;  /* 0x0000000c0d0e7389 */ /* 0x0002a400000c000b */
[----:B012---:R-:W-:Y:S01]  /*112a0*/  ENDCOLLECTIVE ;  /* 0x000000000000791b */ /* 0x007fe20003800000 */
.L_x_2594:
[----:B------:R-:W-:Y:S05]  /*112b0*/  BRA `(.L_x_2595) ;  /* 0xffffffc000187947 */ /* 0x000fea000383ffff */
.L_x_2509:
[----:B0-----:R0:W1:Y:S02]  /*112c0*/  SYNCS.PHASECHK.TRANS64.TRYWAIT P0, [R22+URZ+0x2a820], R3 ;  /* 0x02a82003160075a7 */ /* 0x001064000800017f */
[----:B-1----:R-:W-:Y:S05]  /*112d0*/  @!P0 NANOSLEEP.SYNCS 0x989680 ;  /* 0x009896800000895d */ /* 0x002fea0003900000 */
[----:B------:R-:W1:Y:S02]  /*112e0*/  @!P0 SYNCS.PHASECHK.TRANS64 P0, [R22+URZ+0x2a820], R3 ;  /* 0x02a82003160085a7 */ /* 0x000e64000800007f */
[----:B-1----:R-:W-:Y:S05]  /*112f0*/  @!P0 BRA `(.L_x_2509) ;  /* 0xfffffffc00f08947 */ /* 0x002fea000383ffff */
[----:B------:R-:W-:Y:S05]  /*11300*/  BRA `(.L_x_2596) ;  /* 0xffffffc000887947 */ /* 0x000fea000383ffff */
.L_x_2514:
[----:B0-----:R0:W1:Y:S02]  /*11310*/  SYNCS.PHASECHK.TRANS64.TRYWAIT P0, [R5+URZ+0x2a840], R0 ;  /* 0x02a84000050075a7 */ /* 0x001064000800017f */
[----:B-1----:R-:W-:Y:S05]  /*11320*/  @!P0 NANOSLEEP.SYNCS 0x989680 ;  /* 0x009896800000895d */ /* 0x002fea0003900000 */
[----:B------:R-:W1:Y:S02]  /*11330*/  @!P0 SYNCS.PHASECHK.TRANS64 P0, [R5+URZ+0x2a840], R0 ;  /* 0x02a84000050085a7 */ /* 0x000e64000800007f */
[----:B-1----:R-:W-:Y:S05]  /*11340*/  @!P0 BRA `(.L_x_2514) ;  /* 0xfffffffc00f08947 */ /* 0x002fea000383ffff */
[----:B------:R-:W-:Y:S05]  /*11350*/  BRA `(.L_x_2597) ;  /* 0xffffffc400547947 */ /* 0x000fea000383ffff */
.L_x_2515:
[----:B------:R-:W-:Y:S01]  /*11360*/  BSSY B1, `(.L_x_2598) ;  /* 0x0000008000017945 */ /* 0x000fe20003800000 */
[----:B------:R-:W-:Y:S02]  /*11370*/  IMAD.MOV.U32 R13, RZ, RZ, R8 ;  /* 0x000000ffff0d7224 */ /* 0x000fe400078e0008 */
[----:B------:R-:W-:Y:S02]  /*11380*/  IMAD.MOV.U32 R12, RZ, RZ, RZ ;  /* 0x000000ffff0c7224 */ /* 0x000fe400078e00ff */
[----:B------:R-:W-:Y:S02]  /*11390*/  IMAD.MOV.U32 R11, RZ, RZ, 0x181f ;  /* 0x0000181fff0b7424 */ /* 0x000fe400078e00ff */
[----:B------:R-:W-:-:S07]  /*113a0*/  IMAD.MOV.U32 R15, RZ, RZ, -0x1 ;  /* 0xffffffffff0f7424 */ /* 0x000fce00078e00ff */
[----:B--2---:R-:W-:Y:S05]  /*113b0*/  WARPSYNC.COLLECTIVE R15, `(.L_x_2599) ;  /* 0x000000000f087348 */ /* 0x004fea0003c00000 */
[----:B--2---:R0:W1:Y:S02]  /*113c0*/  SHFL.IDX P6, R14, R13, R12, R11 ;  /* 0x0000000c0d0e7389 */ /* 0x00406400000c000b */
[----:B01----:R-:W-:Y:S01]  /*113d0*/  ENDCOLLECTIVE ;  /* 0x000000000000791b */ /* 0x003fe20003800000 */
.L_x_2599:
[----:B------:R-:W-:Y:S05]  /*113e0*/  BSYNC B1 ;  /* 0x0000000000017941 */ /* 0x000fea0003800000 */
.L_x_2598:
        /* <DEDUP_REMOVED lines=10> */
.L_x_2600:
[----:B------:R-:W-:Y:S01]  /*11490*/  MOV R13, R8 ;  /* 0x00000008000d7202 */ /* 0x000fe20000000f00 */
[----:B------:R-:W-:Y:S02]  /*114a0*/  IMAD.MOV.U32 R12, RZ, RZ, 0x1 ;  /* 0x00000001ff0c7424 */ /* 0x000fe400078e00ff */
[----:B------:R-:W-:Y:S02]  /*114b0*/  IMAD.SHL.U32 R35, R35, 0x8, RZ ;  /* 0x0000000823237824 */ /* 0x000fe400078e00ff */
[----:B------:R-:W-:-:S07]  /*114c0*/  IMAD.MOV.U32 R2, RZ, RZ, R14 ;  /* 0x000000ffff027224 */ /* 0x000fce00078e000e */
[----:B------:R-:W-:Y:S05]  /*114d0*/  WARPSYNC.COLLECTIVE R15, `(.L_x_2601) ;  /* 0x000000000f087348 */ /* 0x000fea0003c00000 */
[----:B------:R0:W1:Y:S02]  /*114e0*/  SHFL.IDX P6, R14, R13, R12, R11 ;  /* 0x0000000c0d0e7389 */ /* 0x00006400000c000b */
[----:B01----:R-:W-:Y:S01]  /*114f0*/  ENDCOLLECTIVE ;  /* 0x000000000000791b */ /* 0x003fe20003800000 */
.L_x_2601:
        /* <DEDUP_REMOVED lines=15> */
.L_x_2602:
[----:B------:R-:W-:Y:S02]  /*115f0*/  IMAD.MOV.U32 R13, RZ, RZ, R8 ;  /* 0x000000ffff0d7224 */ /* 0x000fe400078e0008 */
[----:B------:R-:W-:Y:S02]  /*11600*/  IMAD.MOV.U32 R12, RZ, RZ, 0x2 ;  /* 0x00000002ff0c7424 */ /* 0x000fe400078e00ff */
[----:B------:R-:W-:-:S07]  /*11610*/  IMAD.MOV.U32 R2, RZ, RZ, R14 ;  /* 0x000000ffff027224 */ /* 0x000fce00078e000e */
[----:B------:R-:W-:Y:S05]  /*11620*/  WARPSYNC.COLLECTIVE R15, `(.L_x_2603) ;  /* 0x000000000f087348 */ /* 0x000fea0003c00000 */
[----:B------:R0:W1:Y:S02]  /*11630*/  SHFL.IDX P6, R14, R13, R12, R11 ;  /* 0x0000000c0d0e7389 */ /* 0x00006400000c000b */
[----:B01----:R-:W-:Y:S01]  /*11640*/  ENDCOLLECTIVE ;  /* 0x000000000000791b */ /* 0x003fe20003800000 */
.L_x_2603:
        /* <DEDUP_REMOVED lines=9> */
[----:B------:R-:W-:-:S07]  /*116e0*/  MOV R35, R14 ;  /* 0x0000000e00237202 */ /* 0x000fce0000000f00 */
[----:B0-----:R-:W-:Y:S05]  /*116f0*/  WARPSYNC.COLLECTIVE R15, `(.L_x_2604) ;  /* 0x000000000f087348 */ /* 0x001fea0003c00000 */
[----:B------:R1:W2:Y:S02]  /*11700*/  SHFL.IDX P6, R14, R13, R12, R11 ;  /* 0x0000000c0d0e7389 */ /* 0x0002a400000c000b */
[----:B012---:R-:W-:Y:S01]  /*11710*/  ENDCOLLECTIVE ;  /* 0x000000000000791b */ /* 0x007fe20003800000 */
.L_x_2604:
[----:B------:R-:W-:Y:S02]  /*11720*/  IMAD.MOV.U32 R13, RZ, RZ, R8 ;  /* 0x000000ffff0d7224 */ /* 0x000fe400078e0008 */
[----:B------:R-:W-:Y:S02]  /*11730*/  IMAD.MOV.U32 R12, RZ, RZ, 0x3 ;  /* 0x00000003ff0c7424 */ /* 0x000fe400078e00ff */
[----:B------:R-:W-:-:S07]  /*11740*/  IMAD.MOV.U32 R2, RZ, RZ, R14 ;  /* 0x000000ffff027224 */ /* 0x000fce00078e000e */
[----:B------:R-:W-:Y:S05]  /*11750*/  WARPSYNC.COLLECTIVE R15, `(.L_x_2605) ;  /* 0x000000000f087348 */ /* 0x000fea0003c00000 */
[----:B------:R0:W1:Y:S02]  /*11760*/  SHFL.IDX P6, R14, R13, R12, R11 ;  /* 0x0000000c0d0e7389 */ /* 0x00006400000c000b */
[----:B01----:R-:W-:Y:S01]  /*11770*/  ENDCOLLECTIVE ;  /* 0x000000000000791b */ /* 0x003fe20003800000 */
.L_x_2605:
        /* <DEDUP_REMOVED lines=13> */
.L_x_2606:
[----:B------:R-:W-:Y:S02]  /*11850*/  IMAD.MOV.U32 R13, RZ, RZ, R8 ;  /* 0x000000ffff0d7224 */ /* 0x000fe400078e0008 */
[----:B------:R-:W-:Y:S01]  /*11860*/  IMAD.MOV.U32 R12, RZ, RZ, 0x4 ;  /* 0x00000004ff0c7424 */ /* 0x000fe200078e00ff */
[----:B------:R-:W-:-:S07]  /*11870*/  MOV R2, R14 ;  /* 0x0000000e00027202 */ /* 0x000fce0000000f00 */
[----:B------:R-:W-:Y:S05]  /*11880*/  WARPSYNC.COLLECTIVE R15, `(.L_x_2607) ;  /* 0x000000000f087348 */ /* 0x000fea0003c00000 */
[----:B------:R0:W1:Y:S02]  /*11890*/  SHFL.IDX P6, R14, R13, R12, R11 ;  /* 0x0000000c0d0e7389 */ /* 0x00006400000c000b */
[----:B01----:R-:W-:Y:S01]  /*118a0*/  ENDCOLLECTIVE ;  /* 0x000000000000791b */ /* 0x003fe20003800000 */
.L_x_2607:
        /* <DEDUP_REMOVED lines=13> */
.L_x_2608:
[----:B------:R-:W-:Y:S01]  /*11980*/  MOV R13, R8 ;  /* 0x00000008000d7202 */ /* 0x000fe20000000f00 */
[----:B------:R-:W-:Y:S02]  /*11990*/  IMAD.MOV.U32 R12, RZ, RZ, 0x5 ;  /* 0x00000005ff0c7424 */ /* 0x000fe400078e00ff */
[----:B------:R-:W-:-:S07]  /*119a0*/  IMAD.MOV.U32 R2, RZ, RZ, R14 ;  /* 0x000000ffff027224 */ /* 0x000fce00078e000e */
[----:B------:R-:W-:Y:S05]  /*119b0*/  WARPSYNC.COLLECTIVE R15, `(.L_x_2609) ;  /* 0x000000000f087348 */ /* 0x000fea0003c00000 */
[----:B------:R0:W1:Y:S02]  /*119c0*/  SHFL.IDX P6, R14, R13, R12, R11 ;  /* 0x0000000c0d0e7389 */ /* 0x00006400000c000b */
[----:B01----:R-:W-:Y:S01]  /*119d0*/  ENDCOLLECTIVE ;  /* 0x000000000000791b */ /* 0x003fe20003800000 */
.L_x_2609:
        /* <DEDUP_REMOVED lines=13> */
.L_x_2610:
[----:B------:R-:W-:Y:S01]  /*11ab0*/  IMAD.MOV.U32 R2, RZ, RZ, R14 ;  /* 0x000000ffff027224 */ /* 0x000fe200078e000e */
[----:B------:R-:W-:Y:S06]  /*11ac0*/  BRA `(.L_x_2611) ;  /* 0xffffffc0008c7947 */ /* 0x000fec000383ffff */
.L_x_2520:
[----:B-1----:R1:W3:Y:S02]  /*11ad0*/  SYNCS.PHASECHK.TRANS64.TRYWAIT P0, [R5+URZ+0x2a860], R2 ;  /* 0x02a86002050075a7 */ /* 0x0022e4000800017f */
[----:B---3--:R-:W-:Y:S05]  /*11ae0*/  @!P0 NANOSLEEP.SYNCS 0x989680 ;  /* 0x009896800000895d */ /* 0x008fea0003900000 */
[----:B------:R-:W3:Y:S02]  /*11af0*/  @!P0 SYNCS.PHASECHK.TRANS64 P0, [R5+URZ+0x2a860], R2 ;  /* 0x02a86002050085a7 */ /* 0x000ee4000800007f */
[----:B---3--:R-:W-:Y:S05]  /*11b00*/  @!P0 BRA `(.L_x_2520) ;  /* 0xfffffffc00f08947 */ /* 0x008fea000383ffff */
[----:B------:R-:W-:Y:S05]  /*11b10*/  BRA `(.L_x_2612) ;  /* 0xffffffc000e87947 */ /* 0x000fea000383ffff */
.L_x_2521:
[----:B------:R-:W-:Y:S01]  /*11b20*/  BSSY B1, `(.L_x_2613) ;  /* 0x0000008000017945 */ /* 0x000fe20003800000 */
[----:B------:R-:W-:Y:S01]  /*11b30*/  IMAD.MOV.U32 R13, RZ, RZ, R25 ;  /* 0x000000ffff0d7224 */ /* 0x000fe200078e0019 */
[----:B------:R-:W-:Y:S01]  /*11b40*/  MOV R15, 0xffffffff ;  /* 0xffffffff000f7802 */ /* 0x000fe20000000f00 */
[----:B------:R-:W-:Y:S02]  /*11b50*/  IMAD.MOV.U32 R12, RZ, RZ, RZ ;  /* 0x000000ffff0c7224 */ /* 0x000fe400078e00ff */
[----:B------:R-:W-:-:S07]  /*11b60*/  IMAD.MOV.U32 R11, RZ, RZ, 0x181f ;  /* 0x0000181fff0b7424 */ /* 0x000fce00078e00ff */
[----:B-12---:R-:W-:Y:S05]  /*11b70*/  WARPSYNC.COLLECTIVE R15, `(.L_x_2614) ;  /* 0x000000000f087348 */ /* 0x006fea0003c00000 */
[----:B--2---:R0:W2:Y:S02]  /*11b80*/  SHFL.IDX P6, R14, R13, R12, R11 ;  /* 0x0000000c0d0e7389 */ /* 0x0040a400000c000b */
[----:B012---:R-:W-:Y:S01]  /*11b90*/  ENDCOLLECTIVE ;  /* 0x000000000000791b */ /* 0x007fe20003800000 */
.L_x_2614:
[----:B------:R-:W-:Y:S05]  /*11ba0*/  BSYNC B1 ;  /* 0x0000000000017941 */ /* 0x000fea0003800000 */
.L_x_2613:
[----:B------:R-:W-:Y:S01]  /*11bb0*/  IMAD.MOV.U32 R13, RZ, RZ, R24 ;  /* 0x000000ffff0d7224 */ /* 0x000fe200078e0018 */
[----:B------:R-:W-:Y:S01]  /*11bc0*/  LEA R4, R4, R22, 0x1 ;  /* 0x0000001604047211 */ /* 0x000fe200078e08ff */
[----:B------:R-:W-:Y:S02]  /*11bd0*/  IMAD.MOV.U32 R12, RZ, RZ, RZ ;  /* 0x000000ffff0c7224 */ /* 0x000fe400078e00ff */
[----:B------:R-:W-:Y:S02]  /*11be0*/  IMAD.MOV.U32 R11, RZ, RZ, 0x181f ;  /* 0x0000181fff0b7424 */ /* 0x000fe400078e00ff */
[----:B------:R-:W-:Y:S02]  /*11bf0*/  IMAD.MOV.U32 R15, RZ, RZ, -0x1 ;  /* 0xffffffffff0f7424 */ /* 0x000fe400078e00ff */
[----:B------:R-:W-:-:S07]  /*11c00*/  IMAD.MOV.U32 R3, RZ, RZ, R14 ;  /* 0x000000ffff037224 */ /* 0x000fce00078e000e */
[----:B------:R-:W-:Y:S05]  /*11c10*/  WARPSYNC.COLLECTIVE R15, `(.L_x_2615) ;  /* 0x000000000f087348 */ /* 0x000fea0003c00000 */
[----:B------:R0:W1:Y:S02]  /*11c20*/  SHFL.IDX P6, R14, R13, R12, R11 ;  /* 0x0000000c0d0e7389 */ /* 0x00006400000c000b */
[----:B01----:R-:W-:Y:S01]  /*11c30*/  ENDCOLLECTIVE ;  /* 0x000000000000791b */ /* 0x003fe20003800000 */
.L_x_2615:
[----:B------:R-:W-:Y:S02]  /*11c40*/  IMAD.MOV.U32 R13, RZ, RZ, R25 ;  /* 0x000000ffff0d7224 */ /* 0x000fe400078e0019 */
[----:B------:R-:W-:Y:S02]  /*11c50*/  IMAD.MOV.U32 R12, RZ, RZ, 0x1 ;  /* 0x00000001ff0c7424 */ /* 0x000fe400078e00ff */
[----:B------:R-:W-:-:S07]  /*11c60*/  IMAD.MOV.U32 R2, RZ, RZ, R14 ;  /* 0x000000ffff027224 */ /* 0x000fce00078e000e */
[----:B------:R-:W-:Y:S05]  /*11c70*/  WARPSYNC.COLLECTIVE R15, `(.L_x_2616) ;  /* 0x000000000f087348 */ /* 0x000fea0003c00000 */
[----:B------:R0:W1:Y:S02]  /*11c80*/  SHFL.IDX P6, R14, R13, R12, R11 ;  /* 0x0000000c0d0e7389 */ /* 0x00006400000c000b */
[----:B01----:R-:W-:Y:S01]  /*11c90*/  ENDCOLLECTIVE ;  /* 0x000000000000791b */ /* 0x003fe20003800000 */
.L_x_2616:
        /* <DEDUP_REMOVED lines=15> */
.L_x_2617:
[----:B------:R-:W-:Y:S01]  /*11d90*/  IMAD.MOV.U32 R13, RZ, RZ, R25 ;  /* 0x000000ffff0d7224 */ /* 0x000fe200078e0019 */
[----:B------:R-:W-:Y:S01]  /*11da0*/  MOV R12, 0x2 ;  /* 0x00000002000c7802 */ /* 0x000fe20000000f00 */
[----:B------:R-:W-:-:S07]  /*11db0*/  IMAD.MOV.U32 R2, RZ, RZ, R14 ;  /* 0x000000ffff027224 */ /* 0x000fce00078e000e */
[----:B------:R-:W-:Y:S05]  /*11dc0*/  WARPSYNC.COLLECTIVE R15, `(.L_x_2618) ;  /* 0x000000000f087348 */ /* 0x000fea0003c00000 */
[----:B------:R0:W1:Y:S02]  /*11dd0*/  SHFL.IDX P6, R14, R13, R12, R11 ;  /* 0x0000000c0d0e7389 */ /* 0x00006400000c000b */
[----:B01----:R-:W-:Y:S01]  /*11de0*/  ENDCOLLECTIVE ;  /* 0x000000000000791b */ /* 0x003fe20003800000 */
.L_x_2618:
        /* <DEDUP_REMOVED lines=14> */
.L_x_2619:
[----:B------:R-:W-:Y:S02]  /*11ed0*/  IMAD.MOV.U32 R13, RZ, RZ, R25 ;  /* 0x000000ffff0d7224 */ /* 0x000fe400078e0019 */
[----:B------:R-:W-:Y:S02]  /*11ee0*/  IMAD.MOV.U32 R12, RZ, RZ, 0x3 ;  /* 0x00000003ff0c7424 */ /* 0x000fe400078e00ff */
[----:B------:R-:W-:-:S07]  /*11ef0*/  IMAD.MOV.U32 R2, RZ, RZ, R14 ;  /* 0x000000ffff027224 */ /* 0x000fce00078e000e */
[----:B------:R-:W-:Y:S05]  /*11f00*/  WARPSYNC.COLLECTIVE R15, `(.L_x_2620) ;  /* 0x000000000f087348 */ /* 0x000fea0003c00000 */
[----:B------:R0:W1:Y:S02]  /*11f10*/  SHFL.IDX P6, R14, R13, R12, R11 ;  /* 0x0000000c0d0e7389 */ /* 0x00006400000c000b */
[----:B01----:R-:W-:Y:S01]  /*11f20*/  ENDCOLLECTIVE ;  /* 0x000000000000791b */ /* 0x003fe20003800000 */
.L_x_2620:
        /* <DEDUP_REMOVED lines=14> */
.L_x_2621:
[----:B------:R-:W-:Y:S02]  /*12010*/  IMAD.MOV.U32 R13, RZ, RZ, R25 ;  /* 0x000000ffff0d7224 */ /* 0x000fe400078e0019 */
[----:B------:R-:W-:Y:S02]  /*12020*/  IMAD.MOV.U32 R12, RZ, RZ, 0x4 ;  /* 0x00000004ff0c7424 */ /* 0x000fe400078e00ff */
[----:B------:R-:W-:-:S07]  /*12030*/  IMAD.MOV.U32 R2, RZ, RZ, R14 ;  /* 0x000000ffff027224 */ /* 0x000fce00078e000e */
[----:B------:R-:W-:Y:S05]  /*12040*/  WARPSYNC.COLLECTIVE R15, `(.L_x_2622) ;  /* 0x000000000f087348 */ /* 0x000fea0003c00000 */
[----:B------:R0:W1:Y:S02]  /*12050*/  SHFL.IDX P6, R14, R13, R12, R11 ;  /* 0x0000000c0d0e7389 */ /* 0x00006400000c000b */
[----:B01----:R-:W-:Y:S01]  /*12060*/  ENDCOLLECTIVE ;  /* 0x000000000000791b */ /* 0x003fe20003800000 */
.L_x_2622:
        /* <DEDUP_REMOVED lines=14> */
.L_x_2623:
[----:B------:R-:W-:Y:S02]  /*12150*/  IMAD.MOV.U32 R13, RZ, RZ, R25 ;  /* 0x000000ffff0d7224 */ /* 0x000fe400078e0019 */
[----:B------:R-:W-:Y:S02]  /*12160*/  IMAD.MOV.U32 R12, RZ, RZ, 0x5 ;  /* 0x00000005ff0c7424 */ /* 0x000fe400078e00ff */
[----:B------:R-:W-:-:S07]  /*12170*/  IMAD.MOV.U32 R2, RZ, RZ, R14 ;  /* 0x000000ffff027224 */ /* 0x000fce00078e000e */
[----:B------:R-:W-:Y:S05]  /*12180*/  WARPSYNC.COLLECTIVE R15, `(.L_x_2624) ;  /* 0x000000000f087348 */ /* 0x000fea0003c00000 */
[----:B------:R0:W1:Y:S02]  /*12190*/  SHFL.IDX P6, R14, R13, R12, R11 ;  /* 0x0000000c0d0e7389 */ /* 0x00006400000c000b */
[----:B01----:R-:W-:Y:S01]  /*121a0*/  ENDCOLLECTIVE ;  /* 0x000000000000791b */ /* 0x003fe20003800000 */
.L_x_2624:
[----:B------:R-:W-:-:S04]  /*121b0*/  IADD3 R2, P2, R2, R0, RZ ;  /* 0x0000000002027210 */ /* 0x000fc80007f5e0ff */
[----:B------:R-:W-:Y:S02]  /*121c0*/  IADD3.X R3, RZ, R3, RZ, P2, !PT ;  /* 0x00000003ff037210 */ /* 0x000fe400017fe4ff */
        /* <DEDUP_REMOVED lines=11> */
.L_x_2625:
[----:B------:R-:W-:Y:S01]  /*12280*/  @!PT LDS RZ, [RZ] ;  /* 0x00000000fffff984 */ /* 0x000fe20000000800 */
[----:B------:R-:W-:Y:S01]  /*12290*/  @!PT LDS RZ, [RZ] ;  /* 0x00000000fffff984 */ /* 0x000fe20000000800 */
[----:B------:R-:W-:Y:S01]  /*122a0*/  @!PT LDS RZ, [RZ] ;  /* 0x00000000fffff984 */ /* 0x000fe20000000800 */
[----:B------:R1:W-:Y:S01]  /*122b0*/  LDGSTS.E.BYPASS.LTC128B.128 [R4+0x5400], desc[UR36][R2.64+0x80], !P2 ;  /* 0x0540008002047fae */ /* 0x0003e2000d101d64 */
[----:B------:R-:W-:Y:S05]  /*122c0*/  BRA `(.L_x_2626) ;  /* 0xffffffbc00d47947 */ /* 0x000fea000383ffff */
.L_x_2529:
[----:B0-----:R0:W1:Y:S02]  /*122d0*/  SYNCS.PHASECHK.TRANS64.TRYWAIT P0, [R0+URZ+0x2a860], R3 ;  /* 0x02a86003000075a7 */ /* 0x001064000800017f */
[----:B-1----:R-:W-:Y:S05]  /*122e0*/  @!P0 NANOSLEEP.SYNCS 0x989680 ;  /* 0x009896800000895d */ /* 0x002fea0003900000 */
[----:B------:R-:W1:Y:S02]  /*122f0*/  @!P0 SYNCS.PHASECHK.TRANS64 P0, [R0+URZ+0x2a860], R3 ;  /* 0x02a86003000085a7 */ /* 0x000e64000800007f */
[----:B-1----:R-:W-:Y:S05]  /*12300*/  @!P0 BRA `(.L_x_2529) ;  /* 0xfffffffc00f08947 */ /* 0x002fea000383ffff */
[----:B------:R-:W-:Y:S05]  /*12310*/  BRA `(.L_x_2627) ;  /* 0xffffffc000ec7947 */ /* 0x000fea000383ffff */
.L_x_2530:
[----:B------:R-:W-:Y:S01]  /*12320*/  BSSY B0, `(.L_x_2628) ;  /* 0x0000008000007945 */ /* 0x000fe20003800000 */
[----:B------:R-:W-:Y:S01]  /*12330*/  IMAD.MOV.U32 R13, RZ, RZ, R25 ;  /* 0x000000ffff0d7224 */ /* 0x000fe200078e0019 */
[----:B------:R-:W-:Y:S01]  /*12340*/  MOV R15, 0xffffffff ;  /* 0xffffffff000f7802 */ /* 0x000fe20000000f00 */
[----:B------:R-:W-:Y:S02]  /*12350*/  IMAD.MOV.U32 R12, RZ, RZ, RZ ;  /* 0x000000ffff0c7224 */ /* 0x000fe400078e00ff */
[----:B------:R-:W-:-:S07]  /*12360*/  IMAD.MOV.U32 R11, RZ, RZ, 0x181f ;  /* 0x0000181fff0b7424 */ /* 0x000fce00078e00ff */
[----:B0-2---:R-:W-:Y:S05]  /*12370*/  WARPSYNC.COLLECTIVE R15, `(.L_x_2629) ;  /* 0x000000000f087348 */ /* 0x005fea0003c00000 */
[----:B--2---:R1:W2:Y:S02]  /*12380*/  SHFL.IDX P6, R14, R13, R12, R11 ;  /* 0x0000000c0d0e7389 */ /* 0x0042a400000c000b */
[----:B012---:R-:W-:Y:S01]  /*12390*/  ENDCOLLECTIVE ;  /* 0x000000000000791b */ /* 0x007fe20003800000 */
.L_x_2629:
[----:B------:R-:W-:Y:S05]  /*123a0*/  BSYNC B0 ;  /* 0x0000000000007941 */ /* 0x000fea0003800000 */
.L_x_2628:
        /* <DEDUP_REMOVED lines=14> */
.L_x_2630:
        /* <DEDUP_REMOVED lines=10> */
.L_x_2631:
        /* <DEDUP_REMOVED lines=13> */
.L_x_2632:
[----:B------:R-:W-:Y:S01]  /*12600*/  IMAD.MOV.U32 R13, RZ, RZ, R25 ;  /* 0x000000ffff0d7224 */ /* 0x000fe200078e0019 */
[----:B------:R-:W-:Y:S02]  /*12610*/  MOV R12, 0x2 ;  /* 0x00000002000c7802 */ /* 0x000fe40000000f00 */
[----:B------:R-:W-:-:S13]  /*12620*/  IADD3 R2, P2, R14, R5, RZ ;  /* 0x000000050e027210 */ /* 0x000fda0007f5e0ff */
[----:B------:R-:W-:Y:S05]  /*12630*/  WARPSYNC.COLLECTIVE R15, `(.L_x_2633) ;  /* 0x000000000f087348 */ /* 0x000fea0003c00000 */
[----:B------:R0:W1:Y:S02]  /*12640*/  SHFL.IDX P6, R14, R13, R12, R11 ;  /* 0x0000000c0d0e7389 */ /* 0x00006400000c000b */
[----:B01----:R-:W-:Y:S01]  /*12650*/  ENDCOLLECTIVE ;  /* 0x000000000000791b */ /* 0x003fe20003800000 */
.L_x_2633:
        /* <DEDUP_REMOVED lines=13> */
.L_x_2634:
[----:B------:R-:W-:Y:S02]  /*12730*/  IMAD.MOV.U32 R13, RZ, RZ, R25 ;  /* 0x000000ffff0d7224 */ /* 0x000fe400078e0019 */
[----:B------:R-:W-:Y:S02]  /*12740*/  IMAD.MOV.U32 R12, RZ, RZ, 0x3 ;  /* 0x00000003ff0c7424 */ /* 0x000fe400078e00ff */
[----:B------:R-:W-:-:S07]  /*12750*/  IMAD.MOV.U32 R10, RZ, RZ, R14 ;  /* 0x000000ffff0a7224 */ /* 0x000fce00078e000e */
[----:B------:R-:W-:Y:S05]  /*12760*/  WARPSYNC.COLLECTIVE R15, `(.L_x_2635) ;  /* 0x000000000f087348 */ /* 0x000fea0003c00000 */
[----:B------:R0:W1:Y:S02]  /*12770*/  SHFL.IDX P6, R14, R13, R12, R11 ;  /* 0x0000000c0d0e7389 */ /* 0x00006400000c000b */
[----:B01----:R-:W-:Y:S01]  /*12780*/  ENDCOLLECTIVE ;  /* 0x000000000000791b */ /* 0x003fe20003800000 */
.L_x_2635:
[----:B------:R-:W-:-:S05]  /*12790*/  IADD3 R2, P2, R10, R5, RZ ;  /* 0x000000050a027210 */ /* 0x000fca0007f5e0ff */
[----:B------:R-:W-:-:S05]  /*127a0*/  IMAD.X R3, RZ, RZ, R7, P2 ;  /* 0x000000ffff037224 */ /* 0x000fca00010e0607 */
[----:B------:R-:W-:Y:S01]  /*127b0*/  @!PT LDS RZ, [RZ] ;  /* 0x00000000fffff984 */ /* 0x000fe20000000800 */
[----:B------:R-:W-:Y:S01]  /*127c0*/  @!PT LDS RZ, [RZ] ;  /* 0x00000000fffff984 */ /* 0x000fe20000000800 */
[----:B------:R-:W-:Y:S01]  /*127d0*/  @!PT LDS RZ, [RZ] ;  /* 0x00000000fffff984 */ /* 0x000fe20000000800 */
[----:B------:R0:W-:Y:S01]  /*127e0*/  LDGSTS.E.BYPASS.LTC128B.128 [R4+0x1400], desc[UR36][R2.64], !P3 ;  /* 0x0140000002047fae */ /* 0x0001e2000d901d64 */
[----:B------:R-:W-:Y:S02]  /*127f0*/  MOV R13, R24 ;  /* 0x00000018000d7202 */ /* 0x000fe40000000f00 */
[C---:B------:R-:W-:Y:S01]  /*12800*/  ISETP.LT.OR P3, PT, R6.reuse, 0x31, P1 ;  /* 0x000000310600780c */ /* 0x040fe20000f61670 */
[----:B------:R0:W-:Y:S01]  /*12810*/  LDGSTS.E.BYPASS.LTC128B.128 [R4+0x4400], desc[UR36][R2.64+0x80], !P4 ;  /* 0x0440008002047fae */ /* 0x0001e2000e101d64 */
[----:B------:R-:W-:Y:S01]  /*12820*/  ISETP.LT.OR P4, PT, R6, 0x31, !P0 ;  /* 0x000000310600780c */ /* 0x000fe20004781670 */
[----:B------:R-:W-:-:S12]  /*12830*/  IMAD.MOV.U32 R8, RZ, RZ, R14 ;  /* 0x000000ffff087224 */ /* 0x000fd800078e000e */
[----:B0-----:R-:W-:Y:S05]  /*12840*/  WARPSYNC.COLLECTIVE R15, `(.L_x_2636) ;  /* 0x000000000f087348 */ /* 0x001fea0003c00000 */
[----:B------:R1:W2:Y:S02]  /*12850*/  SHFL.IDX P6, R14, R13, R12, R11 ;  /* 0x0000000c0d0e7389 */ /* 0x0002a400000c000b */
[----:B012---:R-:W-:Y:S01]  /*12860*/  ENDCOLLECTIVE ;  /* 0x000000000000791b */ /* 0x007fe20003800000 */
.L_x_2636:
[----:B------:R-:W-:Y:S02]  /*12870*/  IMAD.MOV.U32 R13, RZ, RZ, R25 ;  /* 0x000000ffff0d7224 */ /* 0x000fe400078e0019 */
[----:B------:R-:W-:Y:S01]  /*12880*/  IMAD.MOV.U32 R12, RZ, RZ, 0x4 ;  /* 0x00000004ff0c7424 */ /* 0x000fe200078e00ff */
[----:B------:R-:W-:-:S13]  /*12890*/  IADD3 R2, P2, R14, R5, RZ ;  /* 0x000000050e027210 */ /* 0x000fda0007f5e0ff */
[----:B------:R-:W-:Y:S05]  /*128a0*/  WARPSYNC.COLLECTIVE R15, `(.L_x_2637) ;  /* 0x000000000f087348 */ /* 0x000fea0003c00000 */
[----:B------:R0:W1:Y:S02]  /*128b0*/  SHFL.IDX P6, R14, R13, R12, R11 ;  /* 0x0000000c0d0e7389 */ /* 0x00006400000c000b */
[----:B01----:R-:W-:Y:S01]  /*128c0*/  ENDCOLLECTIVE ;  /* 0x000000000000791b */ /* 0x003fe20003800000 */
.L_x_2637:
        /* <DEDUP_REMOVED lines=13> */
.L_x_2638:
[----:B------:R-:W-:Y:S01]  /*129a0*/  MOV R13, R25 ;  /* 0x00000019000d7202 */ /* 0x000fe20000000f00 */
[----:B------:R-:W-:Y:S02]  /*129b0*/  IMAD.MOV.U32 R12, RZ, RZ, 0x5 ;  /* 0x00000005ff0c7424 */ /* 0x000fe400078e00ff */
[----:B------:R-:W-:-:S07]  /*129c0*/  IMAD.MOV.U32 R10, RZ, RZ, R14 ;  /* 0x000000ffff0a7224 */ /* 0x000fce00078e000e */
[----:B------:R-:W-:Y:S05]  /*129d0*/  WARPSYNC.COLLECTIVE R15, `(.L_x_2639) ;  /* 0x000000000f087348 */ /* 0x000fea0003c00000 */
[----:B------:R0:W1:Y:S02]  /*129e0*/  SHFL.IDX P6, R14, R13, R12, R11 ;  /* 0x0000000c0d0e7389 */ /* 0x00006400000c000b */
[----:B01----:R-:W-:Y:S01]  /*129f0*/  ENDCOLLECTIVE ;  /* 0x000000000000791b */ /* 0x003fe20003800000 */
.L_x_2639:
        /* <DEDUP_REMOVED lines=12> */
.L_x_2640:
[----:B------:R-:W-:Y:S05]  /*12ac0*/  BRA `(.L_x_2641) ;  /* 0xffffffbc00e87947 */ /* 0x000fea000383ffff */
.L_x_2535:
        /* <DEDUP_REMOVED lines=8> */
.L_x_2643:
[----:B------:R-:W-:Y:S05]  /*12b50*/  BSYNC B0 ;  /* 0x0000000000007941 */ /* 0x000fea0003800000 */
.L_x_2642:
[----:B------:R-:W-:Y:S01]  /*12b60*/  IMAD.MOV.U32 R13, RZ, RZ, R16 ;  /* 0x000000ffff0d7224 */ /* 0x000fe200078e0010 */
[----:B------:R-:W-:Y:S01]  /*12b70*/  MOV R0, R14 ;  /* 0x0000000e00007202 */ /* 0x000fe20000000f00 */
[----:B------:R-:W-:Y:S02]  /*12b80*/  IMAD.MOV.U32 R12, RZ, RZ, 0x1 ;  /* 0x00000001ff0c7424 */ /* 0x000fe400078e00ff */
[----:B------:R-:W-:Y:S02]  /*12b90*/  IMAD.MOV.U32 R11, RZ, RZ, 0x1f ;  /* 0x0000001fff0b7424 */ /* 0x000fe400078e00ff */
[----:B------:R-:W-:Y:S02]  /*12ba0*/  IMAD.MOV.U32 R15, RZ, RZ, -0x1 ;  /* 0xffffffffff0f7424 */ /* 0x000fe400078e00ff */
[----:B------:R-:W-:-:S07]  /*12bb0*/  IMAD.IADD R5, R19, 0x1, R8 ;  /* 0x0000000113057824 */ /* 0x000fce00078e0208 */
[----:B------:R-:W-:Y:S05]  /*12bc0*/  WARPSYNC.COLLECTIVE R15, `(.L_x_2644) ;  /* 0x000000000f087348 */ /* 0x000fea0003c00000 */
[----:B------:R0:W1:Y:S02]  /*12bd0*/  SHFL.IDX P6, R14, R13, R12, R11 ;  /* 0x0000000c0d0e7389 */ /* 0x00006400000c000b */
[----:B01----:R-:W-:Y:S01]  /*12be0*/  ENDCOLLECTIVE ;  /* 0x000000000000791b */ /* 0x003fe20003800000 */
.L_x_2644:
        /* <DEDUP_REMOVED lines=11> */
[----:B------:R-:W-:Y:S02]  /*12ca0*/  ISETP.GE.U32.AND P5, PT, R8, 0x10, PT ;  /* 0x000000100800780c */ /* 0x000fe40003fa6070 */
[----:B--2---:R-:W-:-:S02]  /*12cb0*/  @!P1 MOV R5, R2 ;  /* 0x0000000200059202 */ /* 0x004fc40000000f00 */
[----:B------:R-:W-:-:S03]  /*12cc0*/  ISETP.NE.AND P1, PT, R8, RZ, PT ;  /* 0x000000ff0800720c */ /* 0x000fc60003f25270 */
[----:B------:R-:W-:-:S10]  /*12cd0*/  IMAD.MOV.U32 R13, RZ, RZ, R5 ;  /* 0x000000ffff0d7224 */ /* 0x000fd400078e0005 */
[----:B------:R-:W-:Y:S05]  /*12ce0*/  WARPSYNC.COLLECTIVE R15, `(.L_x_2645) ;  /* 0x000000000f087348 */ /* 0x000fea0003c00000 */
[----:B------:R0:W1:Y:S02]  /*12cf0*/  SHFL.UP P6, R14, R13, R12, R11 ;  /* 0x0400000c0d0e7389 */ /* 0x00006400000c000b */
[----:B01----:R-:W-:Y:S01]  /*12d00*/  ENDCOLLECTIVE ;  /* 0x000000000000791b */ /* 0x003fe20003800000 */
.L_x_2645:
[----:B------:R-:W-:Y:S01]  /*12d10*/  IMAD.MOV.U32 R12, RZ, RZ, 0x2 ;  /* 0x00000002ff0c7424 */ /* 0x000fe200078e00ff */
[----:B------:R-:W-:-:S05]  /*12d20*/  SEL R6, R14, RZ, P1 ;  /* 0x000000ff0e067207 */ /* 0x000fca0000800000 */
[----:B------:R-:W-:-:S04]  /*12d30*/  IMAD.IADD R6, R5, 0x1, R6 ;  /* 0x0000000105067824 */ /* 0x000fc800078e0206 */
[----:B------:R-:W-:-:S07]  /*12d40*/  IMAD.MOV.U32 R13, RZ, RZ, R6 ;  /* 0x000000ffff0d7224 */ /* 0x000fce00078e0006 */
[----:B------:R-:W-:Y:S05]  /*12d50*/  WARPSYNC.COLLECTIVE R15, `(.L_x_2646) ;  /* 0x000000000f087348 */ /* 0x000fea0003c00000 */
[----:B------:R0:W1:Y:S02]  /*12d60*/  SHFL.UP P6, R14, R13, R12, R11 ;  /* 0x0400000c0d0e7389 */ /* 0x00006400000c000b */
[----:B01----:R-:W-:Y:S01]  /*12d70*/  ENDCOLLECTIVE ;  /* 0x000000000000791b */ /* 0x003fe20003800000 */
.L_x_2646:
[----:B------:R-:W-:Y:S02]  /*12d80*/  MOV R12, 0x4 ;  /* 0x00000004000c7802 */ /* 0x000fe40000000f00 */
[----:B------:R-:W-:-:S05]  /*12d90*/  SEL R7, R14, RZ, P2 ;  /* 0x000000ff0e077207 */ /* 0x000fca0001000000 */
[----:B------:R-:W-:-:S04]  /*12da0*/  IMAD.IADD R7, R6, 0x1, R7 ;  /* 0x0000000106077824 */ /* 0x000fc800078e0207 */
[----:B------:R-:W-:-:S07]  /*12db0*/  IMAD.MOV.U32 R13, RZ, RZ, R7 ;  /* 0x000000ffff0d7224 */ /* 0x000fce00078e0007 */
[----:B------:R-:W-:Y:S05]  /*12dc0*/  WARPSYNC.COLLECTIVE R15, `(.L_x_2647) ;  /* 0x000000000f087348 */ /* 0x000fea0003c00000 */
[----:B------:R0:W1:Y:S02]  /*12dd0*/  SHFL.UP P6, R14, R13, R12, R11 ;  /* 0x0400000c0d0e7389 */ /* 0x00006400000c000b */
[----:B01----:R-:W-:Y:S01]  /*12de0*/  ENDCOLLECTIVE ;  /* 0x000000000000791b */ /* 0x003fe20003800000 */
.L_x_2647:
[----:B------:R-:W-:Y:S01]  /*12df0*/  IMAD.MOV.U32 R12, RZ, RZ, 0x8 ;  /* 0x00000008ff0c7424 */ /* 0x000fe200078e00ff */
[----:B------:R-:W-:-:S05]  /*12e00*/  SEL R2, R14, RZ, P3 ;  /* 0x000000ff0e027207 */ /* 0x000fca0001800000 */
[----:B------:R-:W-:-:S04]  /*12e10*/  IMAD.IADD R2, R7, 0x1, R2 ;  /* 0x0000000107027824 */ /* 0x000fc800078e0202 */
[----:B------:R-:W-:-:S07]  /*12e20*/  IMAD.MOV.U32 R13, RZ, RZ, R2 ;  /* 0x000000ffff0d7224 */ /* 0x000fce00078e0002 */
[----:B------:R-:W-:Y:S05]  /*12e30*/  WARPSYNC.COLLECTIVE R15, `(.L_x_2648) ;  /* 0x000000000f087348 */ /* 0x000fea0003c00000 */
[----:B------:R0:W1:Y:S02]  /*12e40*/  SHFL.UP P6, R14, R13, R12, R11 ;  /* 0x0400000c0d0e7389 */ /* 0x00006400000c000b */
[----:B01----:R-:W-:Y:S01]  /*12e50*/  ENDCOLLECTIVE ;  /* 0x000000000000791b */ /* 0x003fe20003800000 */
.L_x_2648:
[----:B------:R-:W-:Y:S01]  /*12e60*/  IMAD.MOV.U32 R12, RZ, RZ, 0x10 ;  /* 0x00000010ff0c7424 */ /* 0x000fe200078e00ff */
[----:B------:R-:W-:-:S05]  /*12e70*/  SEL R3, R14, RZ, P4 ;  /* 0x000000ff0e037207 */ /* 0x000fca0002000000 */
[----:B------:R-:W-:-:S04]  /*12e80*/  IMAD.IADD R3, R2, 0x1, R3 ;  /* 0x0000000102037824 */ /* 0x000fc800078e0203 */
[----:B------:R-:W-:-:S07]  /*12e90*/  IMAD.MOV.U32 R13, RZ, RZ, R3 ;  /* 0x000000ffff0d7224 */ /* 0x000fce00078e0003 */
[----:B------:R-:W-:Y:S05]  /*12ea0*/  WARPSYNC.COLLECTIVE R15, `(.L_x_2649) ;  /* 0x000000000f087348 */ /* 0x000fea0003c00000 */
[----:B------:R0:W1:Y:S02]  /*12eb0*/  SHFL.UP P6, R14, R13, R12, R11 ;  /* 0x0400000c0d0e7389 */ /* 0x00006400000c000b */
[----:B01----:R-:W-:Y:S01]  /*12ec0*/  ENDCOLLECTIVE ;  /* 0x000000000000791b */ /* 0x003fe20003800000 */
.L_x_2649:
        /* <DEDUP_REMOVED lines=8> */
.L_x_2650:
[----:B------:R-:W-:Y:S05]  /*12f50*/  BRA `(.L_x_2651) ;  /* 0xffffffbc00f07947 */ /* 0x000fea000383ffff */
.L_x_2540:
[----:B------:R-:W-:Y:S01]  /*12f60*/  BSSY B0, `(.L_x_2652) ;  /* 0x0000008000007945 */ /* 0x000fe20003800000 */
[----:B-----5:R-:W-:Y:S02]  /*12f70*/  IMAD.MOV.U32 R13, RZ, RZ, R5 ;  /* 0x000000ffff0d7224 */ /* 0x020fe400078e0005 */
[----:B------:R-:W-:Y:S02]  /*12f80*/  IMAD.MOV.U32 R12, RZ, RZ, 0x1 ;  /* 0x00000001ff0c7424 */ /* 0x000fe400078e00ff */
[----:B------:R-:W-:Y:S02]  /*12f90*/  IMAD.MOV.U32 R11, RZ, RZ, RZ ;  /* 0x000000ffff0b7224 */ /* 0x000fe400078e00ff */
[----:B------:R-:W-:-:S07]  /*12fa0*/  IMAD.MOV.U32 R15, RZ, RZ, -0x1 ;  /* 0xffffffffff0f7424 */ /* 0x000fce00078e00ff */
[----:B01----:R-:W-:Y:S05]  /*12fb0*/  WARPSYNC.COLLECTIVE R15, `(.L_x_2653) ;  /* 0x000000000f087348 */ /* 0x003fea0003c00000 */
[----:B------:R2:W3:Y:S02]  /*12fc0*/  SHFL.UP P6, R14, R13, R12, R11 ;  /* 0x0400000c0d0e7389 */ /* 0x0004e400000c000b */
[----:B0123--:R-:W-:Y:S01]  /*12fd0*/  ENDCOLLECTIVE ;  /* 0x000000000000791b */ /* 0x00ffe20003800000 */
.L_x_2653:
[----:B------:R-:W-:Y:S05]  /*12fe0*/  BSYNC B0 ;  /* 0x0000000000007941 */ /* 0x000fea0003800000 */
.L_x_2652:
[----:B------:R-:W-:Y:S01]  /*12ff0*/  SEL R14, R14, RZ, P1 ;  /* 0x000000ff0e0e7207 */ /* 0x000fe20000800000 */
[----:B------:R-:W-:Y:S01]  /*13000*/  IMAD.MOV.U32 R11, RZ, RZ, RZ ;  /* 0x000000ffff0b7224 */ /* 0x000fe200078e00ff */
[----:B------:R-:W-:Y:S01]  /*13010*/  MOV R12, 0x2 ;  /* 0x00000002000c7802 */ /* 0x000fe20000000f00 */
[----:B------:R-:W-:Y:S02]  /*13020*/  IMAD.MOV.U32 R15, RZ, RZ, -0x1 ;  /* 0xffffffffff0f7424 */ /* 0x000fe400078e00ff */
[----:B------:R-:W-:-:S07]  /*13030*/  IMAD.IADD R13, R5, 0x1, R14 ;  /* 0x00000001050d7824 */ /* 0x000fce00078e020e */
[----:B------:R-:W-:Y:S05]  /*13040*/  WARPSYNC.COLLECTIVE R15, `(.L_x_2654) ;  /* 0x000000000f087348 */ /* 0x000fea0003c00000 */
[----:B------:R0:W1:Y:S02]  /*13050*/  SHFL.UP P6, R14, R13, R12, R11 ;  /* 0x0400000c0d0e7389 */ /* 0x00006400000c000b */
[----:B01----:R-:W-:Y:S01]  /*13060*/  ENDCOLLECTIVE ;  /* 0x000000000000791b */ /* 0x003fe20003800000 */
.L_x_2654:
[----:B------:R-:W-:Y:S01]  /*13070*/  IMAD.MOV.U32 R12, RZ, RZ, 0x4 ;  /* 0x00000004ff0c7424 */ /* 0x000fe200078e00ff */
[----:B------:R-:W-:-:S05]  /*13080*/  SEL R2, R14, RZ, P2 ;  /* 0x000000ff0e027207 */ /* 0x000fca0001000000 */
[----:B------:R-:W-:-:S04]  /*13090*/  IMAD.IADD R2, R13, 0x1, R2 ;  /* 0x000000010d027824 */ /* 0x000fc800078e0202 */
[----:B------:R-:W-:-:S07]  /*130a0*/  IMAD.MOV.U32 R13, RZ, RZ, R2 ;  /* 0x000000ffff0d7224 */ /* 0x000fce00078e0002 */
[----:B------:R-:W-:Y:S05]  /*130b0*/  WARPSYNC.COLLECTIVE R15, `(.L_x_2655) ;  /* 0x000000000f087348 */ /* 0x000fea0003c00000 */
[----:B------:R0:W1:Y:S02]  /*130c0*/  SHFL.UP P6, R14, R13, R12, R11 ;  /* 0x0400000c0d0e7389 */ /* 0x00006400000c000b */
[----:B01----:R-:W-:Y:S01]  /*130d0*/  ENDCOLLECTIVE ;  /* 0x000000000000791b */ /* 0x003fe20003800000 */
.L_x_2655:
[----:B------:R-:W-:Y:S02]  /*130e0*/  MOV R12, 0x8 ;  /* 0x00000008000c7802 */ /* 0x000fe40000000f00 */
[----:B------:R-:W-:-:S05]  /*130f0*/  SEL R3, R14, RZ, P3 ;  /* 0x000000ff0e037207 */ /* 0x000fca0001800000 */
[----:B------:R-:W-:-:S04]  /*13100*/  IMAD.IADD R3, R2, 0x1, R3 ;  /* 0x0000000102037824 */ /* 0x000fc800078e0203 */
[----:B------:R-:W-:-:S07]  /*13110*/  IMAD.MOV.U32 R13, RZ, RZ, R3 ;  /* 0x000000ffff0d7224 */ /* 0x000fce00078e0003 */
[----:B------:R-:W-:Y:S05]  /*13120*/  WARPSYNC.COLLECTIVE R15, `(.L_x_2656) ;  /* 0x000000000f087348 */ /* 0x000fea0003c00000 */
[----:B------:R0:W1:Y:S02]  /*13130*/  SHFL.UP P6, R14, R13, R12, R11 ;  /* 0x0400000c0d0e7389 */ /* 0x00006400000c000b */
[----:B01----:R-:W-:Y:S01]  /*13140*/  ENDCOLLECTIVE ;  /* 0x000000000000791b */ /* 0x003fe20003800000 */
.L_x_2656:
[----:B------:R-:W-:Y:S01]  /*13150*/  IMAD.MOV.U32 R12, RZ, RZ, 0x10 ;  /* 0x00000010ff0c7424 */ /* 0x000fe200078e00ff */
[----:B------:R-:W-:-:S05]  /*13160*/  SEL R4, R14, RZ, P4 ;  /* 0x000000ff0e047207 */ /* 0x000fca0002000000 */
[----:B------:R-:W-:-:S04]  /*13170*/  IMAD.IADD R4, R3, 0x1, R4 ;  /* 0x0000000103047824 */ /* 0x000fc800078e0204 */
[----:B------:R-:W-:-:S07]  /*13180*/  IMAD.MOV.U32 R13, RZ, RZ, R4 ;  /* 0x000000ffff0d7224 */ /* 0x000fce00078e0004 */
[----:B------:R-:W-:Y:S05]  /*13190*/  WARPSYNC.COLLECTIVE R15, `(.L_x_2657) ;  /* 0x000000000f087348 */ /* 0x000fea0003c00000 */
[----:B------:R0:W1:Y:S02]  /*131a0*/  SHFL.UP P6, R14, R13, R12, R11 ;  /* 0x0400000c0d0e7389 */ /* 0x00006400000c000b */
[----:B01----:R-:W-:Y:S01]  /*131b0*/  ENDCOLLECTIVE ;  /* 0x000000000000791b */ /* 0x003fe20003800000 */
.L_x_2657:
        /* <DEDUP_REMOVED lines=8> */
.L_x_2658:
[----:B------:R-:W-:Y:S05]  /*13240*/  BRA `(.L_x_2659) ;  /* 0xffffffbc00d07947 */ /* 0x000fea000383ffff */
.L_x_2542:
[----:B------:R-:W-:Y:S01]  /*13250*/  BSSY B0, `(.L_x_2660) ;  /* 0x0000006000007945 */ /* 0x000fe20003800000 */
[----:B------:R-:W-:Y:S02]  /*13260*/  PLOP3.LUT P6, PT, P6, PT, PT, 0x8, 0x0 ;  /* 0x000000000000781c */ /* 0x000fe400037ce170 */
[----:B------:R-:W-:-:S11]  /*13270*/  MOV R15, 0xffffffff ;  /* 0xffffffff000f7802 */ /* 0x000fd60000000f00 */
[----:B0-----:R-:W-:Y:S05]  /*13280*/  WARPSYNC.COLLECTIVE R15, `(.L_x_2661) ;  /* 0x000000000f087348 */ /* 0x001fea0003c00000 */
[----:B------:R-:W-:Y:S01]  /*13290*/  VOTE.ANY R14, PT, P6 ;  /* 0x00000000000e7806 */ /* 0x000fe200030e0100 */
[----:B0-----:R-:W-:Y:S06]  /*132a0*/  ENDCOLLECTIVE ;  /* 0x000000000000791b */ /* 0x001fec0003800000 */
.L_x_2661:
[----:B------:R-:W-:Y:S05]  /*132b0*/  BSYNC B0 ;  /* 0x0000000000007941 */ /* 0x000fea0003800000 */
.L_x_2660:
        /* <DEDUP_REMOVED lines=9> */
.L_x_2662:
[----:B------:R-:W-:Y:S01]  /*13350*/  IMAD.MOV.U32 R5, RZ, RZ, R14 ;  /* 0x000000ffff057224 */ /* 0x000fe200078e000e */
[----:B------:R-:W-:Y:S06]  /*13360*/  BRA `(.L_x_2663) ;  /* 0xffffffbc00c07947 */ /* 0x000fec000383ffff */
.L_x_2544:
[----:B------:R-:W-:Y:S01]  /*13370*/  BSSY B0, `(.L_x_2664) ;  /* 0x0000007000007945 */ /* 0x000fe20003800000 */
[----:B------:R-:W-:Y:S01]  /*13380*/  IMAD.MOV.U32 R13, RZ, RZ, R6 ;  /* 0x000000ffff0d7224 */ /* 0x000fe200078e0006 */
[----:B------:R-:W-:Y:S01]  /*13390*/  MOV R11, 0x1f ;  /* 0x0000001f000b7802 */ /* 0x000fe20000000f00 */
[----:B------:R-:W-:-:S07]  /*133a0*/  IMAD.MOV.U32 R15, RZ, RZ, -0x1 ;  /* 0xffffffffff0f7424 */ /* 0x000fce00078e00ff */
[----:B012---:R-:W-:Y:S05]  /*133b0*/  WARPSYNC.COLLECTIVE R15, `(.L_x_2665) ;  /* 0x000000000f087348 */ /* 0x007fea0003c00000 */
[----:B------:R3:W4:Y:S02]  /*133c0*/  SHFL.IDX P6, R14, R13, R12, R11 ;  /* 0x0000000c0d0e7389 */ /* 0x00072400000c000b */
[----:B01234-:R-:W-:Y:S01]  /*133d0*/  ENDCOLLECTIVE ;  /* 0x000000000000791b */ /* 0x01ffe20003800000 */
.L_x_2665:
[----:B------:R-:W-:Y:S05]  /*133e0*/  BSYNC B0 ;  /* 0x0000000000007941 */ /* 0x000fea0003800000 */
.L_x_2664:
[----:B------:R-:W-:Y:S05]  /*133f0*/  BRA `(.L_x_2543) ;  /* 0xffffffbc00b87947 */ /* 0x000fea000383ffff */
.L_x_2548:
[----:B-1----:R1:W3:Y:S02]  /*13400*/  SYNCS.PHASECHK.TRANS64.TRYWAIT P0, [R4+URZ+0x2a820], R0 ;  /* 0x02a82000040075a7 */ /* 0x0022e4000800017f */
[----:B---3--:R-:W-:Y:S05]  /*13410*/  @!P0 NANOSLEEP.SYNCS 0x989680 ;  /* 0x009896800000895d */ /* 0x008fea0003900000 */
[----:B------:R-:W3:Y:S02]  /*13420*/  @!P0 SYNCS.PHASECHK.TRANS64 P0, [R4+URZ+0x2a820], R0 ;  /* 0x02a82000040085a7 */ /* 0x000ee4000800007f */
[----:B---3--:R-:W-:Y:S05]  /*13430*/  @!P0 BRA `(.L_x_2548) ;  /* 0xfffffffc00f08947 */ /* 0x008fea000383ffff */
[----:B------:R-:W-:Y:S05]  /*13440*/  BRA `(.L_x_2666) ;  /* 0xffffffc400307947 */ /* 0x000fea000383ffff */
.L_x_2549:
[----:B------:R-:W3:Y:S01]  /*13450*/  S2R R2, SR_TID.X ;  /* 0x0000000000027919 */ /* 0x000ee20000002100 */
[----:B------:R-:W-:Y:S01]  /*13460*/  BSSY B0, `(.L_x_2667) ;  /* 0x000000a000007945 */ /* 0x000fe20003800000 */
[----:B------:R-:W-:Y:S02]  /*13470*/  IMAD.MOV.U32 R12, RZ, RZ, RZ ;  /* 0x000000ffff0c7224 */ /* 0x000fe400078e00ff */
        /* <DEDUP_REMOVED lines=8> */
.L_x_2668:
[----:B------:R-:W-:Y:S05]  /*13500*/  BSYNC B0 ;  /* 0x0000000000007941 */ /* 0x000fea0003800000 */
.L_x_2667:
[----:B------:R-:W-:Y:S05]  /*13510*/  BRA `(.L_x_2669) ;  /* 0xffffffc400187947 */ /* 0x000fea000383ffff */
.L_x_2552:
[----:B------:R-:W-:Y:S01]  /*13520*/  BSSY B1, `(.L_x_2670) ;  /* 0x0000006000017945 */ /* 0x000fe20003800000 */
[----:B------:R-:W-:-:S07]  /*13530*/  IMAD.MOV.U32 R15, RZ, RZ, -0x1 ;  /* 0xffffffffff0f7424 */ /* 0x000fce00078e00ff */
[----:B012---:R-:W-:Y:S05]  /*13540*/  WARPSYNC.COLLECTIVE R15, `(.L_x_2671) ;  /* 0x000000000f0c7348 */ /* 0x007fea0003c00000 */
[----:B------:R-:W-:Y:S02]  /*13550*/  ELECT P6, UR62, PT ;  /* 0x00000000003e782f */ /* 0x000fe400038c0000 */
[----:B------:R-:W-:Y:S01]  /*13560*/  MOV R14, UR62 ;  /* 0x0000003e000e7c02 */ /* 0x000fe20008000f00 */
[----:B012---:R-:W-:Y:S10]  /*13570*/  ENDCOLLECTIVE ;  /* 0x000000000000791b */ /* 0x007ff40003800000 */
.L_x_2671:
[----:B------:R-:W-:Y:S05]  /*13580*/  BSYNC B1 ;  /* 0x0000000000017941 */ /* 0x000fea0003800000 */
.L_x_2670:
[----:B------:R-:W-:Y:S05]  /*13590*/  BRA `(.L_x_2672) ;  /* 0xffffffc400107947 */ /* 0x000fea000383ffff */
.L_x_2554:
[----:B-1----:R1:W3:Y:S02]  /*135a0*/  SYNCS.PHASECHK.TRANS64.TRYWAIT P1, [R5+URZ+0x2a840], R0 ;  /* 0x02a84000050075a7 */ /* 0x0022e4000802017f */
[----:B---3--:R-:W-:Y:S05]  /*135b0*/  @!P1 NANOSLEEP.SYNCS 0x989680 ;  /* 0x009896800000995d */ /* 0x008fea0003900000 */
[----:B------:R-:W3:Y:S02]  /*135c0*/  @!P1 SYNCS.PHASECHK.TRANS64 P1, [R5+URZ+0x2a840], R0 ;  /* 0x02a84000050095a7 */ /* 0x000ee4000802007f */
[----:B---3--:R-:W-:Y:S05]  /*135d0*/  @!P1 BRA `(.L_x_2554) ;  /* 0xfffffffc00f09947 */ /* 0x008fea000383ffff */
[----:B------:R-:W-:Y:S05]  /*135e0*/  BRA `(.L_x_2673) ;  /* 0xffffffc400387947 */ /* 0x000fea000383ffff */
.L_x_2556:
[----:B---3--:R3:W4:Y:S02]  /*135f0*/  SYNCS.PHASECHK.TRANS64.TRYWAIT P1, [R27+URZ+0x2a840], R2 ;  /* 0x02a840021b0075a7 */ /* 0x008724000802017f */
[----:B----4-:R-:W-:Y:S05]  /*13600*/  @!P1 NANOSLEEP.SYNCS 0x989680 ;  /* 0x009896800000995d */ /* 0x010fea0003900000 */
[----:B------:R-:W4:Y:S02]  /*13610*/  @!P1 SYNCS.PHASECHK.TRANS64 P1, [R27+URZ+0x2a840], R2 ;  /* 0x02a840021b0095a7 */ /* 0x000f24000802007f */
[----:B----4-:R-:W-:Y:S05]  /*13620*/  @!P1 BRA `(.L_x_2556) ;  /* 0xfffffffc00f09947 */ /* 0x010fea000383ffff */
[----:B------:R-:W-:Y:S05]  /*13630*/  BRA `(.L_x_2674) ;  /* 0xffffffc400447947 */ /* 0x000fea000383ffff */
.L_x_2558:
[----:B----4-:R4:W0:Y:S02]  /*13640*/  SYNCS.PHASECHK.TRANS64.TRYWAIT P1, [R5+URZ+0x2a860], R0 ;  /* 0x02a86000050075a7 */ /* 0x010824000802017f */
[----:B0-----:R-:W-:Y:S05]  /*13650*/  @!P1 NANOSLEEP.SYNCS 0x989680 ;  /* 0x009896800000995d */ /* 0x001fea0003900000 */
[----:B------:R-:W0:Y:S02]  /*13660*/  @!P1 SYNCS.PHASECHK.TRANS64 P1, [R5+URZ+0x2a860], R0 ;  /* 0x02a86000050095a7 */ /* 0x000e24000802007f */
[----:B0-----:R-:W-:Y:S05]  /*13670*/  @!P1 BRA `(.L_x_2558) ;  /* 0xfffffffc00f09947 */ /* 0x001fea000383ffff */
[----:B------:R-:W-:Y:S05]  /*13680*/  BRA `(.L_x_2675) ;  /* 0xffffffc400407947 */ /* 0x000fea000383ffff */
.L_x_2676:
        /* <DEDUP_REMOVED lines=15> */
.L_x_15528:


//--------------------- .text._ZN7cutlass13device_kernelIN5flash11enable_sm90INS1_16FlashAttnFwdSm90INS1_25CollectiveMainloopFwdSm90ILi2EN4cute5tupleIJNS5_1CILi1EEES8_S8_EEENS6_IJNS7_ILi128EEENS7_ILi96EEENS7_ILi192EEEEEELi128ENS_6half_tEfNS_4arch4Sm90ELb1ELb0ELb0ELb1ELb1ELb1ELb0ELb1ELb1ELb1ELb0ELb0EEENS1_21CollectiveEpilogueFwdINS6_IJSA_SA_SB_EEES9_SE_SG_Li256ELb1ELb1ELb0ELb0EEENS1_36VarlenDynamicPersistentTileSchedulerILi128ELi96ELi256ELi128ELb0ELb1ELb1ELb1ELb1ELb1EEEEEEEEEvNT_6ParamsE --------------------------
	.section	.text._ZN7cutlass13device_kernelIN5flash11enable_sm90INS1_16FlashAttnFwdSm90INS1_25CollectiveMainloopFwdSm90ILi2EN4cute5tupleIJNS5_1CILi1EEES8_S8_EEENS6_IJNS7_ILi128EEENS7_ILi96EEENS7_ILi192EEEEEELi128ENS_6half_tEfNS_4arch4Sm90ELb1ELb0ELb0ELb1ELb1ELb1ELb0ELb1ELb1ELb1ELb0ELb0EEENS1_21CollectiveEpilogueFwdINS6_IJSA_SA_SB_EEES9_SE_SG_Li256ELb1ELb1ELb0ELb0EEENS1_36VarlenDynamicPersistentTileSchedulerILi128ELi96ELi256ELi128ELb0ELb1ELb1ELb1ELb1ELb1EEEEEEEEEvNT_6ParamsE,"ax",@progbits
	.align	128
.text._ZN7cutlass13device_kernelIN5flash11enable_sm90INS1_16FlashAttnFwdSm90INS1_25CollectiveMainloopFwdSm90ILi2EN4cute5tupleIJNS5_1CILi1EEES8_S8_EEENS6_IJNS7_ILi128EEENS7_ILi96EEENS7_ILi192EEEEEELi128ENS_6half_tEfNS_4arch4Sm90ELb1ELb0ELb0ELb1ELb1ELb1ELb0ELb1ELb1ELb1ELb0ELb0EEENS1_21CollectiveEpilogueFwdINS6_IJSA_SA_SB_EEES9_SE_SG_Li256ELb1ELb1ELb0ELb0EEENS1_36VarlenDynamicPersistentTileSchedulerILi128ELi96ELi256ELi128ELb0ELb1ELb1ELb1ELb1ELb1EEEEEEEEEvNT_6ParamsE:
        .type           _ZN7cutlass13device_kernelIN5flash11enable_sm90INS1_16FlashAttnFwdSm90INS1_25CollectiveMainloopFwdSm90ILi2EN4cute5tupleIJNS5_1CILi1EEES8_S8_EEENS6_IJNS7_ILi128EEENS7_ILi96EEENS7_ILi192EEEEEELi128ENS_6half_tEfNS_4arch4Sm90ELb1ELb0ELb0ELb1ELb1ELb1ELb0ELb1ELb1ELb1ELb0ELb0EEENS1_21CollectiveEpilogueFwdINS6_IJSA_SA_SB_EEES9_SE_SG_Li256ELb1ELb1ELb0ELb0EEENS1_36VarlenDynamicPersistentTileSchedulerILi128ELi96ELi256ELi128ELb0ELb1ELb1ELb1ELb1ELb1EEEEEEEEEvNT_6ParamsE,@function
        .size           _ZN7cutlass13device_kernelIN5flash11enable_sm90INS1_16FlashAttnFwdSm90INS1_25CollectiveMainloopFwdSm90ILi2EN4cute5tupleIJNS5_1CILi1EEES8_S8_EEENS6_IJNS7_ILi128EEENS7_ILi96EEENS7_ILi192EEEEEELi128ENS_6half_tEfNS_4arch4Sm90ELb1ELb0ELb0ELb1ELb1ELb1ELb0ELb1ELb1ELb1ELb0ELb0EEENS1_21CollectiveEpilogueFwdINS6_IJSA_SA_SB_EEES9_SE_SG_Li256ELb1ELb1ELb0ELb0EEENS1_36VarlenDynamicPersistentTileSchedulerILi128ELi96ELi256ELi128ELb0ELb1ELb1ELb1ELb1ELb1EEEEEEEEEvNT_6ParamsE,(.L_x_15529 - _ZN7cutlass13device_kernelIN5flash11enable_sm90INS1_16FlashAttnFwdSm90INS1_25CollectiveMainloopFwdSm90ILi2EN4cute5tupleIJNS5_1CILi1EEES8_S8_EEENS6_IJNS7_ILi128EEENS7_ILi96EEENS7_ILi192EEEEEELi128ENS_6half_tEfNS_4arch4Sm90ELb1ELb0ELb0ELb1ELb1ELb1ELb0ELb1ELb1ELb1ELb0ELb0EEENS1_21CollectiveEpilogueFwdINS6_IJSA_SA_SB_EEES9_SE_SG_Li256ELb1ELb1ELb0ELb0EEENS1_36VarlenDynamicPersistentTileSchedulerILi128ELi96ELi256ELi128ELb0ELb1ELb1ELb1ELb1ELb1EEEEEEEEEvNT_6ParamsE)
        .other          _ZN7cutlass13device_kernelIN5flash11enable_sm90INS1_16FlashAttnFwdSm90INS1_25CollectiveMainloopFwdSm90ILi2EN4cute5tupleIJNS5_1CILi1EEES8_S8_EEENS6_IJNS7_ILi128EEENS7_ILi96EEENS7_ILi192EEEEEELi128ENS_6half_tEfNS_4arch4Sm90ELb1ELb0ELb0ELb1ELb1ELb1ELb0ELb1ELb1ELb1ELb0ELb0EEENS1_21CollectiveEpilogueFwdINS6_IJSA_SA_SB_EEES9_SE_SG_Li256ELb1ELb1ELb0ELb0EEENS1_36VarlenDynamicPersistentTileSchedulerILi128ELi96ELi256ELi128ELb0ELb1ELb1ELb1ELb1ELb1EEEEEEEEEvNT_6ParamsE,@"STO_CUDA_ENTRY STV_DEFAULT"
_ZN7cutlass13device_kernelIN5flash11enable_sm90INS1_16FlashAttnFwdSm90INS1_25CollectiveMainloopFwdSm90ILi2EN4cute5tupleIJNS5_1CILi1EEES8_S8_EEENS6_IJNS7_ILi128EEENS7_ILi96EEENS7_ILi192EEEEEELi128ENS_6half_tEfNS_4arch4Sm90ELb1ELb0ELb0ELb1ELb1ELb1ELb0ELb1ELb1ELb1ELb0ELb0EEENS1_21CollectiveEpilogueFwdINS6_IJSA_SA_SB_EEES9_SE_SG_Li256ELb1ELb1ELb0ELb0EEENS1_36VarlenDynamicPersistentTileSchedulerILi128ELi96ELi256ELi128ELb0ELb1ELb1ELb1ELb1ELb1EEEEEEEEEvNT_6ParamsE:
        /* <DEDUP_REMOVED lines=18> */
.L_x_2678:
[----:B------:R-:W-:Y:S05]  /*0120*/  BSYNC B0 ;  /* 0x0000000000007941 */ /* 0x000fea0003800000 */
.L_x_2677:
        /* <DEDUP_REMOVED lines=41> */
.L_x_2679:
        /* <DEDUP_REMOVED lines=22> */
.L_x_2680:
        /* <DEDUP_REMOVED lines=18> */
.L_x_2681:
        /* <DEDUP_REMOVED lines=22> */
.L_x_2682:
        /* <DEDUP_REMOVED lines=22> */
.L_x_2683:
        /* <DEDUP_REMOVED lines=10> */
.L_x_2686:
        /* <DEDUP_REMOVED lines=8> */
[----:B-1----:R-:W-:-:S05]  /*0a20*/  MOV R178, UR4 ;  /* 0x0000000400b27c02 */ /* 0x002fca0008000f00 */
        /* <DEDUP_REMOVED lines=13> */
[----:B------:R-:W-:Y:S01]  /*0b00*/  IMAD.MOV.U32 R161, RZ, RZ, RZ ;  /* 0x000000ffffa17224 */ /* 0x000fe200078e00ff */
[----:B------:R-:W-:Y:S02]  /*0b10*/  MOV R168, RZ ;  /* 0x000000ff00a87202 */ /* 0x000fe40000000f00 */
[----:B------:R-:W-:-:S02]  /*0b20*/  LEA.HI R5, R3, R0, RZ, 0x7 ;  /* 0x0000000003057211 */ /* 0x000fc400078f38ff */
[-C--:B------:R-:W-:Y:S02]  /*0b30*/  LEA.HI R10, R3, R0.reuse, RZ, 0x2 ;  /* 0x00000000030a7211 */ /* 0x080fe400078f10ff */
[----:B------:R-:W-:Y:S01]  /*0b40*/  LOP3.LUT R7, R5, 0xffffff80, RZ, 0xc0, !PT ;  /* 0xffffff8005077812 */ /* 0x000fe200078ec0ff */
[----:B------:R-:W-:Y:S01]  /*0b50*/  UIADD3 UR4, UR4, 0xc400, URZ ;  /* 0x0000c40004047890 */ /* 0x000fe2000fffe03f */
[----:B------:R-:W-:Y:S02]  /*0b60*/  SHF.R.S32.HI R222, RZ, 0x7, R5 ;  /* 0x00000007ffde7819 */ /* 0x000fe40000011405 */
[--C-:B------:R-:W-:Y:S01]  /*0b70*/  SHF.R.S32.HI R170, RZ, 0x2, R10.reuse ;  /* 0x00000002ffaa7819 */ /* 0x100fe2000001140a */
[----:B------:R-:W-:Y:S01]  /*0b80*/  IMAD.IADD R214, R0, 0x1, -R7 ;  /* 0x0000000100d67824 */ /* 0x000fe200078e0a07 */
[----:B------:R-:W-:Y:S02]  /*0b90*/  LEA.HI R199, R3, R0, RZ, 0x3 ;  /* 0x0000000003c77211 */ /* 0x000fe400078f18ff */
[----:B------:R-:W-:Y:S01]  /*0ba0*/  SHF.R.S32.HI R13, RZ, 0x1f, R10 ;  /* 0x0000001fff0d7819 */ /* 0x000fe2000001140a */
[----:B------:R-:W-:Y:S01]  /*0bb0*/  VIADD R221, R170, 0x40 ;  /* 0x00000040aadd7836 */ /* 0x000fe20000000000 */
[----:B------:R-:W-:-:S02]  /*0bc0*/  SHF.R.S32.HI R9, RZ, 0x1f, R214 ;  /* 0x0000001fff097819 */ /* 0x000fc400000114d6 */
[----:B------:R-:W-:Y:S01]  /*0bd0*/  LEA.HI R13, R13, R170, RZ, 0x3 ;  /* 0x000000aa0d0d7211 */ /* 0x000fe200078f18ff */
[----:B------:R-:W-:Y:S01]  /*0be0*/  IMAD.SHL.U32 R177, R221, 0x40, RZ ;  /* 0x00000040ddb17824 */ /* 0x000fe200078e00ff */
[CC--:B------:R-:W-:Y:S02]  /*0bf0*/  LEA.HI R6, R9.reuse, R214.reuse, RZ, 0x2 ;  /* 0x000000d609067211 */ /* 0x0c0fe400078f10ff */
[----:B------:R-:W-:Y:S02]  /*0c00*/  LEA.HI R9, R9, R214, RZ, 0x5 ;  /* 0x000000d609097211 */ /* 0x000fe400078f28ff */
[--C-:B------:R-:W-:Y:S02]  /*0c10*/  SHF.R.S32.HI R8, RZ, 0x2, R6.reuse ;  /* 0x00000002ff087819 */ /* 0x100fe40000011406 */
[----:B------:R-:W-:Y:S02]  /*0c20*/  SHF.R.S32.HI R11, RZ, 0x1f, R6 ;  /* 0x0000001fff0b7819 */ /* 0x000fe40000011406 */
[----:B------:R-:W-:-:S02]  /*0c30*/  SHF.R.S32.HI R9, RZ, 0x5, R9 ;  /* 0x00000005ff097819 */ /* 0x000fc40000011409 */
[----:B------:R-:W-:Y:S02]  /*0c40*/  LEA.HI R11, R11, R8, RZ, 0x3 ;  /* 0x000000080b0b7211 */ /* 0x000fe400078f18ff */
[----:B------:R-:W-:Y:S02]  /*0c50*/  LOP3.LUT R13, R13, 0xfffffff8, RZ, 0xc0, !PT ;  /* 0xfffffff80d0d7812 */ /* 0x000fe400078ec0ff */
[----:B------:R-:W-:Y:S02]  /*0c60*/  LOP3.LUT R11, R11, 0xfffffff8, RZ, 0xc0, !PT ;  /* 0xfffffff80b0b7812 */ /* 0x000fe400078ec0ff */
[----:B------:R-:W-:Y:S01]  /*0c70*/  LOP3.LUT R177, R177, 0x1c0, RZ, 0xc0, !PT ;  /* 0x000001c0b1b17812 */ /* 0x000fe200078ec0ff */
[----:B------:R-:W-:Y:S01]  /*0c80*/  IMAD.IADD R206, R170, 0x1, -R13 ;  /* 0x00000001aace7824 */ /* 0x000fe200078e0a0d */
[----:B------:R-:W-:Y:S02]  /*0c90*/  IADD3 R8, R8, -R11, RZ ;  /* 0x8000000b08087210 */ /* 0x000fe40007ffe0ff */
[----:B------:R-:W-:Y:S01]  /*0ca0*/  LOP3.LUT R11, R10, 0xfffffffc, RZ, 0xc0, !PT ;  /* 0xfffffffc0a0b7812 */ /* 0x000fe200078ec0ff */
[----:B------:R-:W-:Y:S01]  /*0cb0*/  IMAD.SHL.U32 R181, R206, 0x40, RZ ;  /* 0x00000040ceb57824 */ /* 0x000fe200078e00ff */
[----:B------:R-:W-:Y:S01]  /*0cc0*/  SHF.R.U32.HI R220, RZ, 0x3, R177 ;  /* 0x00000003ffdc7819 */ /* 0x000fe200000116b1 */
[----:B------:R-:W-:Y:S01]  /*0cd0*/  IMAD R8, R9, 0x10, R8 ;  /* 0x0000001009087824 */ /* 0x000fe200078e0208 */
[----:B------:R-:W-:Y:S01]  /*0ce0*/  LOP3.LUT R189, R6, 0x7ffffffc, RZ, 0xc0, !PT ;  /* 0x7ffffffc06bd7812 */ /* 0x000fe200078ec0ff */
[----:B------:R-:W-:Y:S01]  /*0cf0*/  IMAD.IADD R198, R0, 0x1, -R11 ;  /* 0x0000000100c67824 */ /* 0x000fe200078e0a0b */
[----:B------:R-:W-:-:S03]  /*0d00*/  LOP3.LUT R181, R181, 0x1c0, RZ, 0xc0, !PT ;  /* 0x000001c0b5b57812 */ /* 0x000fc600078ec0ff */
[C---:B------:R-:W-:Y:S01]  /*0d10*/  IMAD.SHL.U32 R16, R198.reuse, 0x8, RZ ;  /* 0x00000008c6107824 */ /* 0x040fe200078e00ff */
[----:B------:R-:W-:Y:S01]  /*0d20*/  SHF.L.U32 R162, R198, 0x2, RZ ;  /* 0x00000002c6a27819 */ /* 0x000fe200000006ff */
[----:B------:R-:W-:Y:S01]  /*0d30*/  IMAD.IADD R189, R214, 0x1, -R189 ;  /* 0x00000001d6bd7824 */ /* 0x000fe200078e0abd */
[----:B------:R-:W-:Y:S01]  /*0d40*/  SHF.R.U32.HI R182, RZ, 0x3, R181 ;  /* 0x00000003ffb67819 */ /* 0x000fe200000116b5 */
[----:B------:R-:W-:Y:S01]  /*0d50*/  VIADD R22, R16, 0x60 ;  /* 0x0000006010167836 */ /* 0x000fe20000000000 */
[C---:B------:R-:W-:Y:S01]  /*0d60*/  IADD3 R173, R162.reuse, 0x20, RZ ;  /* 0x00000020a2ad7810 */ /* 0x040fe20007ffe0ff */
[----:B------:R-:W-:Y:S01]  /*0d70*/  VIADD R172, R162, 0x40 ;  /* 0x00000040a2ac7836 */ /* 0x000fe20000000000 */
[C---:B------:R-:W-:Y:S01]  /*0d80*/  IADD3 R23, R16.reuse, 0x80, RZ ;  /* 0x0000008010177810 */ /* 0x040fe20007ffe0ff */
[----:B------:R-:W-:Y:S01]  /*0d90*/  VIADD R160, R16, 0xa0 ;  /* 0x000000a010a07836 */ /* 0x000fe20000000000 */
[C---:B------:R-:W-:Y:S01]  /*0da0*/  IADD3 R164, R162.reuse, R173, RZ ;  /* 0x000000ada2a47210 */ /* 0x040fe20007ffe0ff */
[C---:B------:R-:W-:Y:S01]  /*0db0*/  IMAD.IADD R165, R162.reuse, 0x1, R172 ;  /* 0x00000001a2a57824 */ /* 0x040fe200078e02ac */
[----:B------:R-:W-:Y:S01]  /*0dc0*/  SHF.R.S32.HI R17, RZ, 0x1f, R16 ;  /* 0x0000001fff117819 */ /* 0x000fe20000011410 */
[C---:B------:R-:W-:Y:S01]  /*0dd0*/  VIADD R175, R162.reuse, 0x10 ;  /* 0x00000010a2af7836 */ /* 0x040fe20000000000 */
[----:B------:R-:W-:Y:S01]  /*0de0*/  SHF.R.S32.HI R169, RZ, 0x1f, R22 ;  /* 0x0000001fffa97819 */ /* 0x000fe20000011416 */
[C---:B------:R-:W-:Y:S01]  /*0df0*/  VIADD R174, R162.reuse, 0x30 ;  /* 0x00000030a2ae7836 */ /* 0x040fe20000000000 */
[----:B------:R-:W-:Y:S01]  /*0e00*/  SHF.R.S32.HI R180, RZ, 0x1f, R23 ;  /* 0x0000001fffb47819 */ /* 0x000fe20000011417 */
[----:B------:R-:W-:Y:S01]  /*0e10*/  VIADD R176, R162, 0x50 ;  /* 0x00000050a2b07836 */ /* 0x000fe20000000000 */
[----:B------:R-:W-:-:S02]  /*0e20*/  SHF.R.S32.HI R179, RZ, 0x1f, R160 ;  /* 0x0000001fffb37819 */ /* 0x000fc400000114a0 */
[----:B------:R-:W-:Y:S02]  /*0e30*/  SHF.R.S32.HI R205, RZ, 0x1f, R175 ;  /* 0x0000001fffcd7819 */ /* 0x000fe400000114af */
[----:B------:R-:W-:Y:S02]  /*0e40*/  SHF.R.S32.HI R204, RZ, 0x1f, R173 ;  /* 0x0000001fffcc7819 */ /* 0x000fe400000114ad */
[----:B------:R-:W-:Y:S02]  /*0e50*/  SHF.R.S32.HI R203, RZ, 0x1f, R174 ;  /* 0x0000001fffcb7819 */ /* 0x000fe400000114ae */
[----:B------:R-:W-:Y:S02]  /*0e60*/  SHF.R.S32.HI R202, RZ, 0x1f, R172 ;  /* 0x0000001fffca7819 */ /* 0x000fe400000114ac */
[----:B------:R-:W-:Y:S02]  /*0e70*/  SHF.R.S32.HI R201, RZ, 0x1f, R176 ;  /* 0x0000001fffc97819 */ /* 0x000fe400000114b0 */
[----:B--2---:R-:W-:-:S02]  /*0e80*/  R2UR UR5, R2 ;  /* 0x00000000020572ca */ /* 0x004fc400000e0000 */
        /* <DEDUP_REMOVED lines=9> */
[----:B------:R-:W-:Y:S02]  /*0f20*/  LOP3.LUT R5, R199, 0xfffffff8, RZ, 0xc0, !PT ;  /* 0xfffffff8c7057812 */ /* 0x000fe400078ec0ff */
[C---:B------:R-:W-:Y:S02]  /*0f30*/  IADD3 R3, R0.reuse, -R3, RZ ;  /* 0x8000000300037210 */ /* 0x040fe40007ffe0ff */
[----:B------:R-:W-:-:S02]  /*0f40*/  IADD3 R192, R0, -R5, RZ ;  /* 0x8000000500c07210 */ /* 0x000fc40007ffe0ff */
[----:B------:R-:W-:Y:S02]  /*0f50*/  SHF.R.S32.HI R0, RZ, 0x1f, R221 ;  /* 0x0000001fff007819 */ /* 0x000fe400000114dd */
[----:B------:R-:W-:Y:S01]  /*0f60*/  SHF.R.S32.HI R4, RZ, 0x5, R4 ;  /* 0x00000005ff047819 */ /* 0x000fe20000011404 */
[----:B------:R-:W-:Y:S01]  /*0f70*/  IMAD.SHL.U32 R188, R192, 0x8, RZ ;  /* 0x00000008c0bc7824 */ /* 0x000fe200078e00ff */
[----:B------:R-:W-:Y:S02]  /*0f80*/  LEA.HI R0, R0, R221, RZ, 0x3 ;  /* 0x000000dd00007211 */ /* 0x000fe400078f18ff */
[----:B------:R-:W-:Y:S01]  /*0f90*/  LOP3.LUT R9, R2, 0x3fffffe, RZ, 0xc0, !PT ;  /* 0x03fffffe02097812 */ /* 0x000fe200078ec0ff */
[----:B------:R-:W-:Y:S01]  /*0fa0*/  IMAD R2, R4, 0x10, R3 ;  /* 0x0000001004027824 */ /* 0x000fe200078e0203 */
[----:B------:R-:W-:Y:S01]  /*0fb0*/  SHF.R.S32.HI R3, RZ, 0x1f, R164 ;  /* 0x0000001fff037819 */ /* 0x000fe200000114a4 */
[----:B------:R-:W-:Y:S01]  /*0fc0*/  IMAD.SHL.U32 R0, R0, 0x40, RZ ;  /* 0x0000004000007824 */ /* 0x000fe200078e00ff */
[----:B------:R-:W-:Y:S01]  /*0fd0*/  IADD3 R191, R188, 0x40, RZ ;  /* 0x00000040bcbf7810 */ /* 0x000fe20007ffe0ff */
[----:B------:R-:W-:Y:S01]  /*0fe0*/  IMAD.SHL.U32 R183, R4, 0x200, RZ ;  /* 0x0000020004b77824 */ /* 0x000fe200078e00ff */
[----:B------:R-:W-:Y:S01]  /*0ff0*/  LEA.HI R166, R3, R164, RZ, 0x3 ;  /* 0x000000a403a67211 */ /* 0x000fe200078f18ff */
[----:B------:R-:W-:Y:S01]  /*1000*/  IMAD.IADD R9, R222, 0x1, -R9 ;  /* 0x00000001de097824 */ /* 0x000fe200078e0a09 */
[----:B------:R-:W-:Y:S01]  /*1010*/  LOP3.LUT R184, R0, 0xfffffe00, RZ, 0xc0, !PT ;  /* 0xfffffe0000b87812 */ /* 0x000fe200078ec0ff */
[----:B------:R-:W-:Y:S01]  /*1020*/  IMAD R225, R2, 0x8, R7 ;  /* 0x0000000802e17824 */ /* 0x000fe200078e0207 */
[----:B------:R-:W-:-:S02]  /*1030*/  SHF.R.S32.HI R0, RZ, 0x1f, R165 ;  /* 0x0000001fff007819 */ /* 0x000fc400000114a5 */
[----:B------:R-:W-:Y:S01]  /*1040*/  LEA.HI R3, R3, R164, RZ, 0x6 ;  /* 0x000000a403037211 */ /* 0x000fe200078f30ff */
[----:B------:R-:W-:Y:S01]  /*1050*/  IMAD.SHL.U32 R225, R225, 0x8, RZ ;  /* 0x00000008e1e17824 */ /* 0x000fe200078e00ff */
[CC--:B------:R-:W-:Y:S02]  /*1060*/  LEA.HI R4, R0.reuse, R165.reuse, RZ, 0x6 ;  /* 0x000000a500047211 */ /* 0x0c0fe400078f30ff */
[----:B------:R-:W-:Y:S02]  /*1070*/  LEA.HI R2, R0, R165, RZ, 0x3 ;  /* 0x000000a500027211 */ /* 0x000fe400078f18ff */
[----:B------:R-:W-:Y:S01]  /*1080*/  SHF.L.U32 R0, R3, 0x7, RZ ;  /* 0x0000000703007819 */ /* 0x000fe200000006ff */
[----:B------:R-:W-:Y:S01]  /*1090*/  IMAD.SHL.U32 R4, R4, 0x80, RZ ;  /* 0x0000008004047824 */ /* 0x000fe200078e00ff */
[----:B------:R-:W-:Y:S02]  /*10a0*/  LEA R224, R9, R8, 0x6 ;  /* 0x0000000809e07211 */ /* 0x000fe400078e30ff */
[----:B------:R-:W-:-:S02]  /*10b0*/  LOP3.LUT R3, R181, 0x38, R166, 0xf8, !PT ;  /* 0x00000038b5037812 */ /* 0x000fc400078ef8a6 */
[----:B------:R-:W-:Y:S02]  /*10c0*/  LOP3.LUT R7, R177, 0x38, R166, 0xf8, !PT ;  /* 0x00000038b1077812 */ /* 0x000fe400078ef8a6 */
[--C-:B------:R-:W-:Y:S02]  /*10d0*/  LOP3.LUT R5, R181, 0x38, R2.reuse, 0xf8, !PT ;  /* 0x00000038b5057812 */ /* 0x100fe400078ef802 */
[----:B------:R-:W-:Y:S02]  /*10e0*/  LOP3.LUT R9, R177, 0x38, R2, 0xf8, !PT ;  /* 0x00000038b1097812 */ /* 0x000fe400078ef802 */
[----:B------:R-:W-:Y:S02]  /*10f0*/  LOP3.LUT R0, R0, 0xffffe000, RZ, 0xc0, !PT ;  /* 0xffffe00000007812 */ /* 0x000fe400078ec0ff */
[----:B------:R-:W-:Y:S02]  /*1100*/  LOP3.LUT R3, R3, R182, RZ, 0x3c, !PT ;  /* 0x000000b603037212 */ /* 0x000fe400078e3cff */
[----:B------:R-:W-:-:S02]  /*1110*/  LOP3.LUT R7, R7, R220, RZ, 0x3c, !PT ;  /* 0x000000dc07077212 */ /* 0x000fc400078e3cff */
[----:B------:R-:W-:Y:S02]  /*1120*/  LOP3.LUT R4, R4, 0xffffe000, RZ, 0xc0, !PT ;  /* 0xffffe00004047812 */ /* 0x000fe400078ec0ff */
[----:B------:R-:W-:Y:S02]  /*1130*/  LOP3.LUT R5, R5, R182, RZ, 0x3c, !PT ;  /* 0x000000b605057212 */ /* 0x000fe400078e3cff */
[----:B------:R-:W-:Y:S02]  /*1140*/  LOP3.LUT R9, R9, R220, RZ, 0x3c, !PT ;  /* 0x000000dc09097212 */ /* 0x000fe400078e3cff */
[-CC-:B------:R-:W-:Y:S02]  /*1150*/  IADD3 R219, R3, R0.reuse, R183.reuse ;  /* 0x0000000003db7210 */ /* 0x180fe40007ffe0b7 */
[----:B------:R-:W-:Y:S01]  /*1160*/  IADD3 R7, R7, R0, R184 ;  /* 0x0000000007077210 */ /* 0x000fe20007ffe0b8 */
[----:B------:R-:W-:Y:S01]  /*1170*/  IMAD.U32 R0, RZ, RZ, UR5 ;  /* 0x00000005ff007e24 */ /* 0x000fe2000f8e00ff */
[----:B------:R-:W-:-:S02]  /*1180*/  IADD3 R217, R5, R4, R183 ;  /* 0x0000000405d97210 */ /* 0x000fc40007ffe0b7 */
[----:B------:R-:W-:Y:S02]  /*1190*/  IADD3 R9, R9, R4, R184 ;  /* 0x0000000409097210 */ /* 0x000fe40007ffe0b8 */
[----:B------:R-:W-:Y:S01]  /*11a0*/  MOV R4, UR4 ;  /* 0x0000000400047c02 */ /* 0x000fe20008000f00 */
[----:B------:R0:W-:Y:S01]  /*11b0*/  STL [R1+0x30], R0 ;  /* 0x0000300001007387 */ /* 0x0001e20000100800 */
[----:B------:R-:W-:Y:S02]  /*11c0*/  LOP3.LUT R5, R177, 0x38, R16, 0xf8, !PT ;  /* 0x00000038b1057812 */ /* 0x000fe400078ef810 */
[----:B------:R-:W-:Y:S01]  /*11d0*/  SHF.R.S32.HI R199, RZ, 0x3, R199 ;  /* 0x00000003ffc77819 */ /* 0x000fe200000114c7 */
[----:B------:R1:W-:Y:S01]  /*11e0*/  STL [R1+0x34], R4 ;  /* 0x0000340401007387 */ /* 0x0003e20000100800 */
[----:B------:R-:W-:Y:S02]  /*11f0*/  LOP3.LUT R5, R184, R5, R220, 0xf6, !PT ;  /* 0x00000005b8057212 */ /* 0x000fe400078ef6dc */
[----:B------:R-:W-:-:S02]  /*1200*/  SHF.R.S32.HI R227, RZ, 0x1f, R188 ;  /* 0x0000001fffe37819 */ /* 0x000fc400000114bc */
[----:B------:R-:W-:Y:S02]  /*1210*/  SHF.R.S32.HI R226, RZ, 0x1f, R191 ;  /* 0x0000001fffe27819 */ /* 0x000fe400000114bf */
[----:B0-----:R-:W-:Y:S02]  /*1220*/  LEA.HI R0, R198, R198, RZ, 0x1 ;  /* 0x000000c6c6007211 */ /* 0x001fe400078f08ff */
[----:B------:R-:W-:Y:S02]  /*1230*/  SHF.R.S32.HI R166, RZ, 0x3, R166 ;  /* 0x00000003ffa67819 */ /* 0x000fe400000114a6 */
[----:B------:R-:W-:Y:S02]  /*1240*/  LOP3.LUT R3, R0, 0x1ffffffe, RZ, 0xc0, !PT ;  /* 0x1ffffffe00037812 */ /* 0x000fe400078ec0ff */
[----:B------:R-:W-:Y:S02]  /*1250*/  SHF.R.S32.HI R167, RZ, 0x3, R2 ;  /* 0x00000003ffa77819 */ /* 0x000fe40000011402 */
[----:B------:R-:W-:-:S02]  /*1260*/  IADD3 R3, R198, -R3, RZ ;  /* 0x80000003c6037210 */ /* 0x000fc40007ffe0ff */
[----:B------:R-:W-:Y:S02]  /*1270*/  LEA R218, R5, UR4, 0x1 ;  /* 0x0000000405da7c11 */ /* 0x000fe4000f8e08ff */
[----:B------:R-:W-:Y:S02]  /*1280*/  LEA R219, R219, UR4, 0x1 ;  /* 0x00000004dbdb7c11 */ /* 0x000fe4000f8e08ff */
[----:B------:R-:W-:Y:S02]  /*1290*/  LEA R216, R7, UR4, 0x1 ;  /* 0x0000000407d87c11 */ /* 0x000fe4000f8e08ff */
[----:B------:R-:W-:Y:S02]  /*12a0*/  LEA R217, R217, UR4, 0x1 ;  /* 0x00000004d9d97c11 */ /* 0x000fe4000f8e08ff */
[----:B------:R-:W-:Y:S02]  /*12b0*/  LEA R215, R9, UR4, 0x1 ;  /* 0x0000000409d77c11 */ /* 0x000fe4000f8e08ff */
[----:B-1----:R-:W-:-:S07]  /*12c0*/  LEA R190, R3, R224, 0x3 ;  /* 0x000000e003be7211 */ /* 0x002fce00078e18ff */
.L_x_2923:
[----:B0-2-4-:R-:W0:Y:S01]  /*12d0*/  LDC.64 R2, c[0x0][0xc88] ;  /* 0x00032200ff027b82 */ /* 0x015e220000000a00 */
[----:B------:R-:W-:Y:S01]  /*12e0*/  ULDC.64 UR4, c[0x0][0xa28] ;  /* 0x00028a0000047ab9 */ /* 0x000fe20000000a00 */
[----:B------:R-:W-:Y:S01]  /*12f0*/  ULDC.64 UR8, c[0x0][0xa18] ;  /* 0x0002860000087ab9 */ /* 0x000fe20000000a00 */
[----:B------:R-:W-:Y:S01]  /*1300*/  ULDC.64 UR6, c[0x0][0xa08] ;  /* 0x0002820000067ab9 */ /* 0x000fe20000000a00 */
[----:B0-----:R-:W-:-:S05]  /*1310*/  IMAD.WIDE R2, R27, 0x4, R2 ;  /* 0x000000041b027825 */ /* 0x001fca00078e0202 */
[----:B------:R-:W2:Y:S01]  /*1320*/  LDG.E R196, desc[UR60][R2.64] ;  /* 0x0000003c02c47981 */ /* 0x000ea2000c1e1900 */
        /* <DEDUP_REMOVED lines=35> */
[----:B0--3--:R-:W-:Y:S06]  /*1560*/  @P1 BRA `(.L_x_2688) ;  /* 0x0000000000241947 */ /* 0x009fec0003800000 */
        /* <DEDUP_REMOVED lines=9> */
.L_x_2688:
[----:B------:R-:W-:Y:S01]  /*1600*/  IMAD.U32 R2, RZ, RZ, UR5 ;  /* 0x00000005ff027e24 */ /* 0x000fe2000f8e00ff */
[----:B------:R-:W-:Y:S01]  /*1610*/  MOV R27, UR4 ;  /* 0x00000004001b7c02 */ /* 0x000fe20008000f00 */
[----:B------:R-:W-:Y:S06]  /*1620*/  @!P2 BRA `(.L_x_2689) ;  /* 0x000000000010a947 */ /* 0x000fec0003800000 */
[----:B------:R-:W-:-:S04]  /*1630*/  IADD3 R4, P0, R194, UR8, RZ ;  /* 0x00000008c2047c10 */ /* 0x000fc8000ff1e0ff */
[----:B------:R-:W-:-:S05]  /*1640*/  IADD3.X R5, R195, UR9, RZ, P0, !PT ;  /* 0x00000009c3057c10 */ /* 0x000fca00087fe4ff */
[----:B------:R0:W5:Y:S01]  /*1650*/  LDG.E R27, desc[UR60][R4.64] ;  /* 0x0000003c041b7981 */ /* 0x000162000c1e1900 */
[----:B------:R-:W-:Y:S05]  /*1660*/  BRA `(.L_x_2690) ;  /* 0x0000000000107947 */ /* 0x000fea0003800000 */
.L_x_2689:
[----:B------:R-:W-:Y:S05]  /*1670*/  @!P0 BRA `(.L_x_2690) ;  /* 0x00000000000c8947 */ /* 0x000fea0003800000 */
[----:B------:R-:W2:Y:S04]  /*1680*/  LDG.E R4, desc[UR60][R6.64] ;  /* 0x0000003c06047981 */ /* 0x000ea8000c1e1900 */
[----:B------:R-:W2:Y:S02]  /*1690*/  LDG.E R27, desc[UR60][R6.64+0x4] ;  /* 0x0000043c061b7981 */ /* 0x000ea4000c1e1900 */
[----:B--2---:R-:W-:-:S07]  /*16a0*/  IMAD.IADD R27, R27, 0x1, -R4 ;  /* 0x000000011b1b7824 */ /* 0x004fce00078e0a04 */
.L_x_2690:
[----:B------:R-:W-:Y:S01]  /*16b0*/  ULDC.64 UR4, c[0x0][0xa10] ;  /* 0x0002840000047ab9 */ /* 0x000fe20000000a00 */
[----:B------:R-:W1:Y:S01]  /*16c0*/  LDC R9, c[0x0][0x448] ;  /* 0x00011200ff097b82 */ /* 0x000e620000000800 */
[----:B------:R-:W-:-:S04]  /*16d0*/  ISETP.NE.U32.AND P0, PT, RZ, UR4, PT ;  /* 0x00000004ff007c0c */ /* 0x000fc8000bf05070 */
[----:B------:R-:W-:Y:S01]  /*16e0*/  ISETP.NE.AND.EX P0, PT, RZ, UR5, PT, P0 ;  /* 0x00000005ff007c0c */ /* 0x000fe2000bf05300 */
[----:B------:R-:W-:-:S12]  /*16f0*/  ULDC.64 UR4, c[0x0][0xa30] ;  /* 0x00028c0000047ab9 */ /* 0x000fd80000000a00 */
[----:B0-----:R-:W0:Y:S02]  /*1700*/  @P0 LDC.64 R4, c[0x0][0xa10] ;  /* 0x00028400ff040b82 */ /* 0x001e240000000a00 */
[----:B0-----:R-:W-:-:S05]  /*1710*/  @P0 IMAD.WIDE R4, R24, 0x4, R4 ;  /* 0x0000000418040825 */ /* 0x001fca00078e0204 */
[----:B------:R-:W2:Y:S04]  /*1720*/  @P0 LDG.E R3, desc[UR60][R4.64] ;  /* 0x0000003c04030981 */ /* 0x000ea8000c1e1900 */
[----:B------:R0:W2:Y:S01]  /*1730*/  @P0 LDG.E R8, desc[UR60][R4.64+0x4] ;  /* 0x0000043c04080981 */ /* 0x0000a2000c1e1900 */
[----:B------:R-:W-:Y:S01]  /*1740*/  ISETP.NE.U32.AND P1, PT, RZ, UR4, PT ;  /* 0x00000004ff007c0c */ /* 0x000fe2000bf25070 */
[----:B-----5:R-:W-:-:S03]  /*1750*/  IMAD.MOV.U32 R141, RZ, RZ, R27 ;  /* 0x000000ffff8d7224 */ /* 0x020fc600078e001b */
[----:B------:R-:W-:-:S13]  /*1760*/  ISETP.NE.AND.EX P1, PT, RZ, UR5, PT, P1 ;  /* 0x00000005ff007c0c */ /* 0x000fda000bf25310 */
[----:B------:R-:W-:-:S04]  /*1770*/  @P1 IADD3 R6, P2, R194, UR4, RZ ;  /* 0x00000004c2061c10 */ /* 0x000fc8000ff5e0ff */
[----:B------:R-:W-:-:S05]  /*1780*/  @P1 IADD3.X R7, R195, UR5, RZ, P2, !PT ;  /* 0x00000005c3071c10 */ /* 0x000fca00097fe4ff */
[----:B------:R3:W5:Y:S01]  /*1790*/  @P1 LDG.E R141, desc[UR60][R6.64] ;  /* 0x0000003c068d1981 */ /* 0x000762000c1e1900 */
[----:B-1----:R-:W-:Y:S02]  /*17a0*/  ISETP.NE.AND P1, PT, R9, 0x1, PT ;  /* 0x000000010900780c */ /* 0x002fe40003f25270 */
[----:B------:R-:W-:Y:S02]  /*17b0*/  SHF.L.U32 R185, R25, 0x7, RZ ;  /* 0x0000000719b97819 */ /* 0x000fe400000006ff */
[----:B------:R-:W-:-:S03]  /*17c0*/  IADD3 R11, R27, -R0, RZ ;  /* 0x800000001b0b7210 */ /* 0x000fc60007ffe0ff */
[----:B0-----:R-:W-:Y:S02]  /*17d0*/  VIADD R4, R185, 0x7f ;  /* 0x0000007fb9047836 */ /* 0x001fe40000000000 */
[----:B------:R-:W-:-:S04]  /*17e0*/  IMAD.MOV R126, RZ, RZ, -R11 ;  /* 0x000000ffff7e7224 */ /* 0x000fc800078e0a0b */
[----:B------:R-:W0:Y:S01]  /*17f0*/  @P1 LDC R9, c[0x0][0x44c] ;  /* 0x00011300ff091b82 */ /* 0x000e220000000800 */
[----:B------:R-:W-:-:S07]  /*1800*/  VIMNMX R126, RZ, R126, !PT ;  /* 0x0000007eff7e7248 */ /* 0x000fce0007fe0100 */
[----:B------:R-:W1:Y:S01]  /*1810*/  @P1 LDC R5, c[0x0][0x450] ;  /* 0x00011400ff051b82 */ /* 0x000e620000000800 */
[----:B0-----:R-:W-:-:S05]  /*1820*/  @P1 IMAD.HI.U32 R0, R4, R9, RZ ;  /* 0x0000000904001227 */ /* 0x001fca00078e00ff */
[----:B-1----:R-:W-:Y:S01]  /*1830*/  @P1 SHF.R.U32.HI R4, RZ, R5, R0 ;  /* 0x00000005ff041219 */ /* 0x002fe20000011600 */
[----:B--2---:R-:W-:-:S04]  /*1840*/  @P0 IMAD.IADD R2, R8, 0x1, -R3 ;  /* 0x0000000108020824 */ /* 0x004fc800078e0a03 */
[----:B------:R-:W-:-:S04]  /*1850*/  IMAD.IADD R187, R11, 0x1, R2 ;  /* 0x000000010bbb7824 */ /* 0x000fc800078e0202 */
[C---:B------:R-:W-:Y:S01]  /*1860*/  VIADD R0, R187.reuse, 0x5f ;  /* 0x0000005fbb007836 */ /* 0x040fe20000000000 */
[----:B------:R-:W-:-:S03]  /*1870*/  IADD3 R142, R187, 0x60, -R186 ;  /* 0x00000060bb8e7810 */ /* 0x000fc60007ffe8ba */
[----:B------:R-:W-:Y:S01]  /*1880*/  IMAD.HI R0, R0, 0x2aaaaaab, RZ ;  /* 0x2aaaaaab00007827 */ /* 0x000fe200078e02ff */
[----:B------:R-:W-:-:S04]  /*1890*/  IADD3 R4, R142, R4, RZ ;  /* 0x000000048e047210 */ /* 0x000fc80007ffe0ff */
[----:B------:R-:W-:Y:S01]  /*18a0*/  SHF.R.U32.HI R143, RZ, 0x1f, R0 ;  /* 0x0000001fff8f7819 */ /* 0x000fe20000011600 */
[----:B------:R-:W-:-:S03]  /*18b0*/  IMAD.HI R4, R4, 0x2aaaaaab, RZ ;  /* 0x2aaaaaab04047827 */ /* 0x000fc600078e02ff */
[----:B------:R-:W-:Y:S02]  /*18c0*/  LEA.HI.SX32 R143, R0, R143, 0x1c ;  /* 0x0000008f008f7211 */ /* 0x000fe400078fe2ff */
[----:B------:R-:W-:-:S04]  /*18d0*/  SHF.R.U32.HI R3, RZ, 0x1f, R4 ;  /* 0x0000001fff037819 */ /* 0x000fc80000011604 */
[----:B------:R-:W-:-:S04]  /*18e0*/  LEA.HI.SX32 R4, R4, R3, 0x1c ;  /* 0x0000000304047211 */ /* 0x000fc800078fe2ff */
[----:B------:R-:W-:-:S05]  /*18f0*/  VIMNMX R4, R143, R4, PT ;  /* 0x000000048f047248 */ /* 0x000fca0003fe0100 */
[----:B------:R-:W-:-:S05]  /*1900*/  IMAD R3, R4, 0x60, -R11 ;  /* 0x0000006004037824 */ /* 0x000fca00078e0a0b */
[----:B------:R-:W-:-:S04]  /*1910*/  VIMNMX R3, R3, R2, PT ;  /* 0x0000000203037248 */ /* 0x000fc80003fe0100 */
[----:B------:R-:W-:Y:S01]  /*1920*/  ISETP.GT.AND P0, PT, R3, R126, PT ;  /* 0x0000007e0300720c */ /* 0x000fe20003f04270 */
[----:B------:R-:W-:-:S05]  /*1930*/  IMAD.WIDE.U32 R126, R126, -0x55555555, RZ ;  /* 0xaaaaaaab7e7e7825 */ /* 0x000fca00078e00ff */
[----:B------:R-:W-:-:S04]  /*1940*/  SHF.R.U32.HI R126, RZ, 0x6, R127 ;  /* 0x00000006ff7e7819 */ /* 0x000fc8000001167f */
[----:B------:R-:W-:-:S03]  /*1950*/  MOV R25, R126 ;  /* 0x0000007e00197202 */ /* 0x000fc60000000f00 */
[----:B------:R-:W-:-:S04]  /*1960*/  @P0 VIADD R0, R3, 0x5f ;  /* 0x0000005f03000836 */ /* 0x000fc80000000000 */
[----:B------:R-:W-:-:S05]  /*1970*/  @P0 IMAD.HI R0, R0, 0x2aaaaaab, RZ ;  /* 0x2aaaaaab00000827 */ /* 0x000fca00078e02ff */
[----:B------:R-:W-:-:S04]  /*1980*/  @P0 SHF.R.U32.HI R3, RZ, 0x1f, R0 ;  /* 0x0000001fff030819 */ /* 0x000fc80000011600 */
[----:B------:R-:W-:Y:S02]  /*1990*/  @P0 LEA.HI.SX32 R25, R0, R3, 0x1c ;  /* 0x0000000300190211 */ /* 0x000fe400078fe2ff */
[----:B------:R-:W-:Y:S02]  /*19a0*/  PLOP3.LUT P0, PT, PT, PT, PT, 0x80, 0x0 ;  /* 0x000000000000781c */ /* 0x000fe40003f0f070 */
[----:B------:R-:W-:-:S13]  /*19b0*/  ISETP.GT.AND P1, PT, R25, R126, PT ;  /* 0x0000007e1900720c */ /* 0x000fda0003f24270 */
[----:B---3--:R-:W-:Y:S05]  /*19c0*/  @!P1 BRA `(.L_x_2691) ;  /* 0x0000008c00d09947 */ /* 0x008fea0003800000 */
        /* <DEDUP_REMOVED lines=11> */
[----:B------:R-:W-:Y:S01]  /*1a80*/  MOV R10, UR6 ;  /* 0x00000006000a7c02 */ /* 0x000fe20008000f00 */
[----:B------:R-:W-:Y:S01]  /*1a90*/  IMAD.U32 R6, RZ, RZ, UR4 ;  /* 0x00000004ff067e24 */ /* 0x000fe2000f8e00ff */
[----:B------:R-:W-:Y:S01]  /*1aa0*/  MOV R12, 0x1 ;  /* 0x00000001000c7802 */ /* 0x000fe20000000f00 */
[----:B------:R-:W-:-:S02]  /*1ab0*/  IMAD.U32 R7, RZ, RZ, UR5 ;  /* 0x00000005ff077e24 */ /* 0x000fc4000f8e00ff */
[----:B------:R-:W-:Y:S02]  /*1ac0*/  IMAD.U32 R11, RZ, RZ, UR7 ;  /* 0x00000007ff0b7e24 */ /* 0x000fe4000f8e00ff */
[----:B------:R-:W-:Y:S02]  /*1ad0*/  IMAD.MOV.U32 R8, RZ, RZ, 0x70 ;  /* 0x00000070ff087424 */ /* 0x000fe400078e00ff */
[----:B0-----:R-:W-:-:S07]  /*1ae0*/  IMAD.MOV.U32 R13, RZ, RZ, RZ ;  /* 0x000000ffff0d7224 */ /* 0x001fce00078e00ff */
[----:B------:R-:W-:-:S07]  /*1af0*/  LEPC R20, `(.L_x_2693) ;  /* 0x000000001014794e */ /* 0x000fce0000000000 */
[----:B-1---5:R-:W-:Y:S05]  /*1b00*/  CALL.ABS.NOINC R14 ;  /* 0x000000000e007343 */ /* 0x022fea0003c00000 */
.L_x_2693:
[----:B------:R-:W-:Y:S05]  /*1b10*/  BSYNC B6 ;  /* 0x0000000000067941 */ /* 0x000fea0003800000 */
.L_x_2692:
        /* <DEDUP_REMOVED lines=20> */
.L_x_2695:
[----:B------:R-:W-:Y:S05]  /*1c60*/  BSYNC B6 ;  /* 0x0000000000067941 */ /* 0x000fea0003800000 */
.L_x_2694:
[----:B------:R-:W-:Y:S01]  /*1c70*/  ULDC.64 UR4, c[0x0][0x9f8] ;  /* 0x00027e0000047ab9 */ /* 0x000fe20000000a00 */
[----:B------:R-:W0:Y:S01]  /*1c80*/  LDC.64 R94, c[0x0][0x3f8] ;  /* 0x0000fe00ff5e7b82 */ /* 0x000e220000000a00 */
[----:B------:R-:W-:-:S04]  /*1c90*/  ISETP.NE.U32.AND P0, PT, RZ, UR4, PT ;  /* 0x00000004ff007c0c */ /* 0x000fc8000bf05070 */
[----:B------:R-:W-:-:S03]  /*1ca0*/  ISETP.NE.AND.EX P0, PT, RZ, UR5, PT, P0 ;  /* 0x00000005ff007c0c */ /* 0x000fc6000bf05300 */
[----:B------:R-:W1:Y:S08]  /*1cb0*/  LDC R125, c[0x0][0x3f4] ;  /* 0x0000fd00ff7d7b82 */ /* 0x000e700000000800 */
[----:B------:R-:W2:Y:S02]  /*1cc0*/  LDC.64 R88, c[0x0][0x408] ;  /* 0x00010200ff587b82 */ /* 0x000ea40000000a00 */
[----:B------:R-:W-:Y:S01]  /*1cd0*/  @P0 IADD3 R4, P1, R194, UR4, RZ ;  /* 0x00000004c2040c10 */ /* 0x000fe2000ff3e0ff */
[----:B------:R-:W-:-:S03]  /*1ce0*/  ULDC UR4, c[0x0][0x2f4] ;  /* 0x0000bd0000047ab9 */ /* 0x000fc60000000800 */
        /* <DEDUP_REMOVED lines=11> */
[----:B------:R-:W-:Y:S02]  /*1da0*/  SHF.L.U32 R3, R3, 0x1, RZ ;  /* 0x0000000103037819 */ /* 0x000fe400000006ff */
[----:B------:R-:W-:-:S02]  /*1db0*/  ISETP.GE.AND P0, PT, R164, UR5, PT ;  /* 0x00000005a4007c0c */ /* 0x000fc4000bf06270 */
[----:B------:R-:W-:Y:S01]  /*1dc0*/  LOP3.LUT R0, R3, 0x2, R0, 0xe2, !PT ;  /* 0x0000000203007812 */ /* 0x000fe200078ee200 */
[----:B--2---:R-:W-:Y:S01]  /*1dd0*/  IMAD.WIDE.U32 R90, R170, R88, R16 ;  /* 0x00000058aa5a7225 */ /* 0x004fe200078e0010 */
[----:B------:R-:W-:Y:S02]  /*1de0*/  SEL R3, RZ, 0xffffffff, P0 ;  /* 0xffffffffff037807 */ /* 0x000fe40000000000 */
[----:B------:R-:W-:Y:S01]  /*1df0*/  ISETP.GE.AND P0, PT, R165, UR4, PT ;  /* 0x00000004a5007c0c */ /* 0x000fe2000bf06270 */
[----:B------:R-:W-:Y:S01]  /*1e00*/  IMAD.SHL.U32 R109, R88, 0x40, RZ ;  /* 0x00000040586d7824 */ /* 0x000fe200078e00ff */
[----:B------:R-:W-:Y:S01]  /*1e10*/  ISETP.GE.AND P1, PT, R22, UR4, PT ;  /* 0x0000000416007c0c */ /* 0x000fe2000bf26270 */
[----:B------:R-:W-:Y:S01]  /*1e20*/  IMAD.SHL.U32 R6, R3, 0x2, RZ ;  /* 0x0000000203067824 */ /* 0x000fe200078e00ff */
[----:B------:R-:W-:Y:S02]  /*1e30*/  SHF.R.S32.HI R7, RZ, 0x1f, R170 ;  /* 0x0000001fff077819 */ /* 0x000fe400000114aa */
[----:B------:R-:W-:-:S02]  /*1e40*/  SEL R3, RZ, 0x4, P0 ;  /* 0x00000004ff037807 */ /* 0x000fc40000000000 */
[----:B---3--:R-:W-:Y:S02]  /*1e50*/  SEL R4, RZ, 0x8, P1 ;  /* 0x00000008ff047807 */ /* 0x008fe40000800000 */
[--C-:B------:R-:W-:Y:S02]  /*1e60*/  SHF.R.S32.HI R163, RZ, 0x1f, R162.reuse ;  /* 0x0000001fffa37819 */ /* 0x100fe400000114a2 */
[----:B------:R-:W-:Y:S01]  /*1e70*/  LOP3.LUT R0, R4, R0, R3, 0xfe, !PT ;  /* 0x0000000004007212 */ /* 0x000fe200078efe03 */
[-C--:B------:R-:W-:Y:S01]  /*1e80*/  IMAD R3, R7, R94.reuse, RZ ;  /* 0x0000005e07037224 */ /* 0x080fe200078e02ff */
[----:B------:R-:W-:Y:S01]  /*1e90*/  ISETP.GE.AND P0, PT, R23, UR4, PT ;  /* 0x0000000417007c0c */ /* 0x000fe2000bf06270 */
[----:B------:R-:W-:Y:S01]  /*1ea0*/  IMAD.WIDE.U32 R98, R170, R94, R162 ;  /* 0x0000005eaa627225 */ /* 0x000fe200078e00a2 */
[----:B------:R-:W-:Y:S02]  /*1eb0*/  ISETP.GE.AND P2, PT, R16, UR5, PT ;  /* 0x0000000510007c0c */ /* 0x000fe4000bf46270 */
[----:B------:R-:W-:Y:S01]  /*1ec0*/  ISETP.GE.AND P1, PT, R165, UR5, PT ;  /* 0x00000005a5007c0c */ /* 0x000fe2000bf26270 */
[----:B------:R-:W-:Y:S01]  /*1ed0*/  IMAD R9, R170, R95, R3 ;  /* 0x0000005faa097224 */ /* 0x000fe200078e0203 */
[----:B------:R-:W-:Y:S01]  /*1ee0*/  SEL R3, RZ, 0x10, P0 ;  /* 0x00000010ff037807 */ /* 0x000fe20000000000 */
[-C--:B------:R-:W-:Y:S01]  /*1ef0*/  IMAD R7, R7, R88.reuse, RZ ;  /* 0x0000005807077224 */ /* 0x080fe200078e02ff */
[-C--:B-1----:R-:W-:Y:S01]  /*1f00*/  ISETP.GE.AND P3, PT, R16, R125.reuse, PT ;  /* 0x0000007d1000720c */ /* 0x082fe20003f66270 */
[----:B------:R-:W-:Y:S01]  /*1f10*/  IMAD.IADD R99, R99, 0x1, R9 ;  /* 0x0000000163637824 */ /* 0x000fe200078e0209 */
[----:B------:R-:W-:Y:S01]  /*1f20*/  SEL R5, RZ, 0x1, P2 ;  /* 0x00000001ff057807 */ /* 0x000fe20001000000 */
[----:B------:R-:W-:Y:S01]  /*1f30*/  IMAD.IADD R97, R9, 0x1, R97 ;  /* 0x0000000109617824 */ /* 0x000fe200078e0261 */
[----:B------:R-:W-:Y:S01]  /*1f40*/  ISETP.GE.AND P2, PT, R164, R125, PT ;  /* 0x0000007da400720c */ /* 0x000fe20003f46270 */
[----:B------:R-:W-:Y:S01]  /*1f50*/  IMAD R11, R170, R89, R7 ;  /* 0x00000059aa0b7224 */ /* 0x000fe200078e0207 */
[----:B------:R-:W-:Y:S01]  /*1f60*/  LOP3.LUT R9, R0, R3, RZ, 0xfc, !PT ;  /* 0x0000000300097212 */ /* 0x000fe200078efcff */
[----:B------:R-:W-:Y:S01]  /*1f70*/  IMAD.WIDE.U32 R92, R170, R88, R162 ;  /* 0x00000058aa5c7225 */ /* 0x000fe200078e00a2 */
[----:B------:R-:W-:-:S02]  /*1f80*/  SEL R4, RZ, 0x4, P1 ;  /* 0x00000004ff047807 */ /* 0x000fc40000800000 */
[----:B------:R-:W-:Y:S01]  /*1f90*/  SEL R3, R125, RZ, P3 ;  /* 0x000000ff7d037207 */ /* 0x000fe20001800000 */
[----:B------:R-:W-:Y:S01]  /*1fa0*/  IMAD.IADD R93, R93, 0x1, R11 ;  /* 0x000000015d5d7824 */ /* 0x000fe200078e020b */
[----:B------:R-:W-:Y:S01]  /*1fb0*/  ISETP.GE.AND P1, PT, R165, R125, PT ;  /* 0x0000007da500720c */ /* 0x000fe20003f26270 */
[----:B-----5:R-:W-:Y:S01]  /*1fc0*/  IMAD.WIDE.U32 R98, R141, R94, R98 ;  /* 0x0000005e8d627225 */ /* 0x020fe200078e0062 */
[C---:B------:R-:W-:Y:S02]  /*1fd0*/  SEL R7, R125.reuse, RZ, P2 ;  /* 0x000000ff7d077207 */ /* 0x040fe40001000000 */
[----:B------:R-:W-:Y:S01]  /*1fe0*/  SEL R0, R125, RZ, P1 ;  /* 0x000000ff7d007207 */ /* 0x000fe20000800000 */
[----:B------:R-:W-:Y:S01]  /*1ff0*/  IMAD.IADD R3, R16, 0x1, R3 ;  /* 0x0000000110037824 */ /* 0x000fe200078e0203 */
[----:B------:R-:W-:Y:S01]  /*2000*/  LOP3.LUT R5, R6, 0x2, R5, 0xe2, !PT ;  /* 0x0000000206057812 */ /* 0x000fe200078ee205 */
[----:B------:R-:W-:Y:S01]  /*2010*/  IMAD.IADD R7, R164, 0x1, R7 ;  /* 0x00000001a4077824 */ /* 0x000fe200078e0207 */
[----:B------:R-:W-:Y:S01]  /*2020*/  IADD3 R8, R165, R0, RZ ;  /* 0x00000000a5087210 */ /* 0x000fe20007ffe0ff */
[----:B------:R-:W-:Y:S01]  /*2030*/  IMAD.WIDE.U32 R96, R141, R94, R96 ;  /* 0x0000005e8d607225 */ /* 0x000fe200078e0060 */
[----:B------:R-:W-:-:S02]  /*2040*/  SHF.R.S32.HI R0, RZ, 0x1f, R3 ;  /* 0x0000001fff007819 */ /* 0x000fc40000011403 */
[----:B------:R-:W-:Y:S01]  /*2050*/  LOP3.LUT R5, R5, R4, RZ, 0xfc, !PT ;  /* 0x0000000405057212 */ /* 0x000fe200078efcff */
[----:B------:R-:W-:Y:S01]  /*2060*/  IMAD.WIDE.U32 R92, R141, R88, R92 ;  /* 0x000000588d5c7225 */ /* 0x000fe200078e005c */
[----:B------:R-:W-:Y:S02]  /*2070*/  SHF.R.S32.HI R4, RZ, 0x1f, R7 ;  /* 0x0000001fff047819 */ /* 0x000fe40000011407 */
[CC--:B------:R-:W-:Y:S01]  /*2080*/  LEA.HI R6, R0.reuse, R3.reuse, RZ, 0x3 ;  /* 0x0000000300067211 */ /* 0x0c0fe200078f18ff */
[----:B------:R-:W-:Y:S01]  /*2090*/  IMAD.SHL.U32 R125, R125, 0x2, RZ ;  /* 0x000000027d7d7824 */ /* 0x000fe200078e00ff */
[----:B------:R-:W-:Y:S02]  /*20a0*/  LEA.HI R0, R0, R3, RZ, 0x6 ;  /* 0x0000000300007211 */ /* 0x000fe400078f30ff */
[CC--:B------:R-:W-:Y:S02]  /*20b0*/  LEA.HI R3, R4.reuse, R7.reuse, RZ, 0x6 ;  /* 0x0000000704037211 */ /* 0x0c0fe400078f30ff */
[----:B------:R-:W-:-:S02]  /*20c0*/  LEA.HI R10, R4, R7, RZ, 0x3 ;  /* 0x00000007040a7211 */ /* 0x000fc400078f18ff */
[----:B------:R-:W-:Y:S02]  /*20d0*/  SHF.R.S32.HI R4, RZ, 0x6, R3 ;  /* 0x00000006ff047819 */ /* 0x000fe40000011403 */
[----:B------:R-:W-:Y:S02]  /*20e0*/  SHF.R.S32.HI R0, RZ, 0x6, R0 ;  /* 0x00000006ff007819 */ /* 0x000fe40000011400 */
[----:B------:R-:W-:Y:S01]  /*20f0*/  LOP3.LUT R3, R181, 0x38, R6, 0xf8, !PT ;  /* 0x00000038b5037812 */ /* 0x000fe200078ef806 */
[--C-:B------:R-:W-:Y:S01]  /*2100*/  IMAD R139, R4, 0x1800, R183.reuse ;  /* 0x00001800048b7824 */ /* 0x100fe200078e02b7 */
[----:B------:R-:W-:Y:S01]  /*2110*/  SHF.R.S32.HI R13, RZ, 0x1f, R8 ;  /* 0x0000001fff0d7819 */ /* 0x000fe20000011408 */
[C---:B------:R-:W-:Y:S01]  /*2120*/  IMAD R140, R0.reuse, 0x1800, R183 ;  /* 0x00001800008c7824 */ /* 0x040fe200078e02b7 */
[----:B------:R-:W-:Y:S01]  /*2130*/  LOP3.LUT R3, R3, R182, RZ, 0x3c, !PT ;  /* 0x000000b603037212 */ /* 0x000fe200078e3cff */
[----:B------:R-:W-:Y:S01]  /*2140*/  IMAD R138, R0, 0x1800, R184 ;  /* 0x00001800008a7824 */ /* 0x000fe200078e02b8 */
[----:B------:R-:W-:Y:S01]  /*2150*/  LOP3.LUT R7, R181, 0x38, R10, 0xf8, !PT ;  /* 0x00000038b5077812 */ /* 0x000fe200078ef80a */
[----:B------:R-:W-:Y:S01]  /*2160*/  IMAD R136, R4, 0x1800, R184 ;  /* 0x0000180004887824 */ /* 0x000fe200078e02b8 */
[CC--:B------:R-:W-:Y:S01]  /*2170*/  LEA.HI R12, R13.reuse, R8.reuse, RZ, 0x3 ;  /* 0x000000080d0c7211 */ /* 0x0c0fe200078f18ff */
[----:B------:R-:W-:Y:S01]  /*2180*/  IMAD.IADD R140, R140, 0x1, R3 ;  /* 0x000000018c8c7824 */ /* 0x000fe200078e0203 */
[----:B------:R-:W-:-:S02]  /*2190*/  LEA.HI R8, R13, R8, RZ, 0x6 ;  /* 0x000000080d087211 */ /* 0x000fc400078f30ff */
[----:B------:R-:W-:Y:S02]  /*21a0*/  LOP3.LUT R0, R7, R182, RZ, 0x3c, !PT ;  /* 0x000000b607007212 */ /* 0x000fe400078e3cff */
[----:B------:R-:W-:Y:S02]  /*21b0*/  SHF.R.S32.HI R13, RZ, 0x1f, R141 ;  /* 0x0000001fff0d7819 */ /* 0x000fe4000001148d */
[----:B------:R-:W-:Y:S02]  /*21c0*/  IADD3 R91, R11, R91, RZ ;  /* 0x0000005b0b5b7210 */ /* 0x000fe40007ffe0ff */
[----:B------:R-:W-:Y:S01]  /*21d0*/  LOP3.LUT R3, R181, 0x38, R12, 0xf8, !PT ;  /* 0x00000038b5037812 */ /* 0x000fe200078ef80c */
[----:B------:R-:W-:Y:S01]  /*21e0*/  IMAD R4, R13, R94, RZ ;  /* 0x0000005e0d047224 */ /* 0x000fe200078e02ff */
[----:B------:R-:W-:Y:S01]  /*21f0*/  LOP3.LUT R11, R177, 0x38, R6, 0xf8, !PT ;  /* 0x00000038b10b7812 */ /* 0x000fe200078ef806 */
[----:B------:R-:W-:Y:S01]  /*2200*/  IMAD.WIDE.U32 R90, R141, R88, R90 ;  /* 0x000000588d5a7225 */ /* 0x000fe200078e005a */
[----:B------:R-:W-:-:S02]  /*2210*/  IADD3 R139, R139, R0, RZ ;  /* 0x000000008b8b7210 */ /* 0x000fc40007ffe0ff */
[----:B------:R-:W-:Y:S01]  /*2220*/  LOP3.LUT R0, R3, R182, RZ, 0x3c, !PT ;  /* 0x000000b603007212 */ /* 0x000fe200078e3cff */
[----:B------:R-:W-:Y:S01]  /*2230*/  IMAD R103, R141, R95, R4 ;  /* 0x0000005f8d677224 */ /* 0x000fe200078e0204 */
[-C--:B------:R-:W-:Y:S02]  /*2240*/  LOP3.LUT R11, R11, R220.reuse, RZ, 0x3c, !PT ;  /* 0x000000dc0b0b7212 */ /* 0x080fe400078e3cff */
[----:B------:R-:W-:Y:S01]  /*2250*/  LOP3.LUT R7, R177, 0x38, R10, 0xf8, !PT ;  /* 0x00000038b1077812 */ /* 0x000fe200078ef80a */
[----:B------:R-:W-:Y:S01]  /*2260*/  IMAD.IADD R105, R99, 0x1, R103 ;  /* 0x0000000163697824 */ /* 0x000fe200078e0267 */
[----:B------:R-:W-:Y:S01]  /*2270*/  LOP3.LUT R3, R181, 0x18, R16, 0xf8, !PT ;  /* 0x00000018b5037812 */ /* 0x000fe200078ef810 */
[----:B------:R-:W-:Y:S01]  /*2280*/  IMAD.IADD R138, R138, 0x1, R11 ;  /* 0x000000018a8a7824 */ /* 0x000fe200078e020b */
[----:B------:R-:W-:Y:S01]  /*2290*/  SHF.R.S32.HI R8, RZ, 0x6, R8 ;  /* 0x00000006ff087819 */ /* 0x000fe20000011408 */
[----:B------:R-:W-:Y:S01]  /*22a0*/  IMAD.IADD R103, R103, 0x1, R97 ;  /* 0x0000000167677824 */ /* 0x000fe200078e0261 */
[----:B------:R-:W-:-:S02]  /*22b0*/  LOP3.LUT R7, R7, R220, RZ, 0x3c, !PT ;  /* 0x000000dc07077212 */ /* 0x000fc400078e3cff */
[----:B------:R-:W-:Y:S01]  /*22c0*/  LOP3.LUT R4, R3, R182, RZ, 0x3c, !PT ;  /* 0x000000b603047212 */ /* 0x000fe200078e3cff */
[----:B------:R-:W-:Y:S01]  /*22d0*/  IMAD R137, R8, 0x1800, R183 ;  /* 0x0000180008897824 */ /* 0x000fe200078e02b7 */
[----:B------:R-:W-:Y:S01]  /*22e0*/  ISETP.GE.AND P4, PT, R22, UR5, PT ;  /* 0x0000000516007c0c */ /* 0x000fe2000bf86270 */
[----:B------:R-:W-:Y:S01]  /*22f0*/  IMAD R134, R8, 0x1800, R184 ;  /* 0x0000180008867824 */ /* 0x000fe200078e02b8 */
[----:B------:R-:W-:Y:S01]  /*2300*/  LOP3.LUT R11, R177, 0x38, R12, 0xf8, !PT ;  /* 0x00000038b10b7812 */ /* 0x000fe200078ef80c */
[----:B------:R-:W-:Y:S01]  /*2310*/  IMAD.IADD R136, R136, 0x1, R7 ;  /* 0x0000000188887824 */ /* 0x000fe200078e0207 */
[----:B------:R-:W-:Y:S01]  /*2320*/  ISETP.GE.AND P0, PT, R160, UR4, PT ;  /* 0x00000004a0007c0c */ /* 0x000fe2000bf06270 */
[----:B------:R-:W-:Y:S01]  /*2330*/  IMAD.IADD R137, R137, 0x1, R0 ;  /* 0x0000000189897824 */ /* 0x000fe200078e0200 */
[----:B------:R-:W-:Y:S01]  /*2340*/  IADD3 R3, R183, R4, RZ ;  /* 0x00000004b7037210 */ /* 0x000fe20007ffe0ff */
[----:B------:R-:W-:Y:S01]  /*2350*/  IMAD R7, R95, 0x60, RZ ;  /* 0x000000605f077824 */ /* 0x000fe200078e02ff */
[----:B------:R-:W-:Y:S01]  /*2360*/  SEL R4, RZ, 0x8, P4 ;  /* 0x00000008ff047807 */ /* 0x000fe20002000000 */
[----:B------:R-:W-:Y:S01]  /*2370*/  IMAD R0, R13, R88, RZ ;  /* 0x000000580d007224 */ /* 0x000fe200078e02ff */
[----:B------:R-:W-:-:S02]  /*2380*/  LOP3.LUT R11, R11, R220, RZ, 0x3c, !PT ;  /* 0x000000dc0b0b7212 */ /* 0x000fc400078e3cff */
[C---:B------:R-:W-:Y:S01]  /*2390*/  SHF.L.U64.HI R106, R94.reuse, 0x6, R95 ;  /* 0x000000065e6a7819 */ /* 0x040fe2000001025f */
[----:B------:R-:W-:Y:S01]  /*23a0*/  IMAD.WIDE.U32 R94, R94, 0x60, RZ ;  /* 0x000000605e5e7825 */ /* 0x000fe200078e00ff */
[----:B------:R-:W-:Y:S02]  /*23b0*/  SEL R8, RZ, 0x20, P0 ;  /* 0x00000020ff087807 */ /* 0x000fe40000000000 */
[----:B------:R-:W-:Y:S01]  /*23c0*/  LOP3.LUT P5, RZ, R206, 0x4, RZ, 0xc0, !PT ;  /* 0x00000004ceff7812 */ /* 0x000fe200078ac0ff */
[----:B------:R-:W-:Y:S01]  /*23d0*/  IMAD R13, R141, R89, R0 ;  /* 0x000000598d0d7224 */ /* 0x000fe200078e0200 */
[----:B------:R-:W-:Y:S01]  /*23e0*/  MOV R127, 0x20 ;  /* 0x00000020007f7802 */ /* 0x000fe20000000f00 */
[----:B------:R-:W-:Y:S01]  /*23f0*/  IMAD.IADD R130, R95, 0x1, R7 ;  /* 0x000000015f827824 */ /* 0x000fe200078e0207 */
[----:B------:R-:W-:Y:S01]  /*2400*/  LOP3.LUT R20, R5, R4, RZ, 0xfc, !PT ;  /* 0x0000000405147212 */ /* 0x000fe200078efcff */
[----:B------:R-:W-:Y:S01]  /*2410*/  IMAD.IADD R102, R13, 0x1, R91 ;  /* 0x000000010d667824 */ /* 0x000fe200078e025b */
[----:B------:R-:W-:Y:S01]  /*2420*/  IADD3 R134, R134, R11, RZ ;  /* 0x0000000b86867210 */ /* 0x000fe20007ffe0ff */
[----:B------:R-:W-:Y:S01]  /*2430*/  IMAD R11, R89, 0x60, RZ ;  /* 0x00000060590b7824 */ /* 0x000fe200078e02ff */
[----:B------:R-:W-:-:S02]  /*2440*/  LOP3.LUT R4, R5, 0x1, RZ, 0xc0, !PT ;  /* 0x0000000105047812 */ /* 0x000fc400078ec0ff */
[C---:B------:R-:W-:Y:S01]  /*2450*/  SHF.L.U64.HI R108, R88.reuse, 0x6, R89 ;  /* 0x00000006586c7819 */ /* 0x040fe20000010259 */
[----:B------:R-:W-:Y:S01]  /*2460*/  IMAD.WIDE.U32 R88, R88, 0x60, RZ ;  /* 0x0000006058587825 */ /* 0x000fe200078e00ff */
[----:B------:R-:W-:Y:S02]  /*2470*/  SHF.R.S32.HI R118, RZ, 0x3, R6 ;  /* 0x00000003ff767819 */ /* 0x000fe40000011406 */
[----:B------:R-:W-:Y:S01]  /*2480*/  LOP3.LUT R5, R6, 0xfffffff8, RZ, 0xc0, !PT ;  /* 0xfffffff806057812 */ /* 0x000fe200078ec0ff */
[----:B------:R-:W-:Y:S01]  /*2490*/  IMAD.IADD R132, R89, 0x1, R11 ;  /* 0x0000000159847824 */ /* 0x000fe200078e020b */
[----:B------:R-:W-:Y:S02]  /*24a0*/  LOP3.LUT R87, R9, R8, RZ, 0xfc, !PT ;  /* 0x0000000809577212 */ /* 0x000fe400078efcff */
[----:B------:R-:W-:Y:S02]  /*24b0*/  SEL R127, R127, 0xffffffe0, !P5 ;  /* 0xffffffe07f7f7807 */ /* 0x000fe40006800000 */
[----:B------:R-:W-:-:S02]  /*24c0*/  LOP3.LUT R6, R10, 0xfffffff8, RZ, 0xc0, !PT ;  /* 0xfffffff80a067812 */ /* 0x000fc400078ec0ff */
[----:B------:R-:W-:Y:S02]  /*24d0*/  LOP3.LUT R7, R12, 0xfffffff8, RZ, 0xc0, !PT ;  /* 0xfffffff80c077812 */ /* 0x000fe400078ec0ff */
[----:B------:R-:W-:Y:S02]  /*24e0*/  IADD3 R129, R28, R27, RZ ;  /* 0x0000001b1c817210 */ /* 0x000fe40007ffe0ff */
[----:B------:R-:W-:Y:S02]  /*24f0*/  SHF.R.S32.HI R115, RZ, 0x3, R10 ;  /* 0x00000003ff737819 */ /* 0x000fe4000001140a */
[----:B------:R-:W-:Y:S02]  /*2500*/  LOP3.LUT R8, R9, 0x1, RZ, 0xc0, !PT ;  /* 0x0000000109087812 */ /* 0x000fe400078ec0ff */
[C---:B------:R-:W-:Y:S02]  /*2510*/  LOP3.LUT R9, R20.reuse, 0x2, RZ, 0xc0, !PT ;  /* 0x0000000214097812 */ /* 0x040fe400078ec0ff */
[----:B------:R-:W-:-:S02]  /*2520*/  LOP3.LUT R10, R20, 0x4, RZ, 0xc0, !PT ;  /* 0x00000004140a7812 */ /* 0x000fc400078ec0ff */
[C---:B------:R-:W-:Y:S02]  /*2530*/  LOP3.LUT R21, R87.reuse, 0x2, RZ, 0xc0, !PT ;  /* 0x0000000257157812 */ /* 0x040fe400078ec0ff */
[C---:B------:R-:W-:Y:S02]  /*2540*/  LOP3.LUT R27, R87.reuse, 0x4, RZ, 0xc0, !PT ;  /* 0x00000004571b7812 */ /* 0x040fe400078ec0ff */
[C---:B------:R-:W-:Y:S02]  /*2550*/  LOP3.LUT R101, R87.reuse, 0x8, RZ, 0xc0, !PT ;  /* 0x0000000857657812 */ /* 0x040fe400078ec0ff */
[----:B------:R-:W-:Y:S02]  /*2560*/  LOP3.LUT R100, R87, 0x10, RZ, 0xc0, !PT ;  /* 0x0000001057647812 */ /* 0x000fe400078ec0ff */
[----:B------:R-:W-:Y:S02]  /*2570*/  SHF.R.S32.HI R0, RZ, 0x1f, R26 ;  /* 0x0000001fff007819 */ /* 0x000fe4000001141a */
[----:B0-----:R-:W-:-:S02]  /*2580*/  LEA.HI R144, R144, 0x8, RZ, 0x19 ;  /* 0x0000000890907811 */ /* 0x001fc400078fc8ff */
[----:B------:R-:W-:Y:S02]  /*2590*/  IADD3 R133, R127, R3, RZ ;  /* 0x000000037f857210 */ /* 0x000fe40007ffe0ff */
[----:B------:R-:W-:Y:S02]  /*25a0*/  IADD3 R104, R93, R13, RZ ;  /* 0x0000000d5d687210 */ /* 0x000fe40007ffe0ff */
[----:B------:R-:W-:Y:S02]  /*25b0*/  SHF.R.S32.HI R114, RZ, 0x3, R12 ;  /* 0x00000003ff727819 */ /* 0x000fe4000001140c */
[----:B------:R-:W-:Y:S02]  /*25c0*/  LOP3.LUT R20, R20, 0x8, RZ, 0xc0, !PT ;  /* 0x0000000814147812 */ /* 0x000fe400078ec0ff */
[----:B------:R-:W-:Y:S02]  /*25d0*/  SHF.R.S32.HI R112, RZ, 0x1f, R5 ;  /* 0x0000001fff707819 */ /* 0x000fe40000011405 */
[----:B------:R-:W-:-:S02]  /*25e0*/  SHF.R.S32.HI R111, RZ, 0x1f, R6 ;  /* 0x0000001fff6f7819 */ /* 0x000fc40000011406 */
[----:B------:R-:W-:Y:S02]  /*25f0*/  SHF.R.S32.HI R110, RZ, 0x1f, R7 ;  /* 0x0000001fff6e7819 */ /* 0x000fe40000011407 */
[----:B------:R-:W-:Y:S02]  /*2600*/  LOP3.LUT R87, R87, 0x20, RZ, 0xc0, !PT ;  /* 0x0000002057577812 */ /* 0x000fe400078ec0ff */
[----:B----4-:R-:W-:-:S07]  /*2610*/  SHF.R.S32.HI R128, RZ, 0x1f, R24 ;  /* 0x0000001fff807819 */ /* 0x010fce0000011418 */
.L_x_2801:
[----:B0-----:R-:W0:Y:S01]  /*2620*/  LDC R81, c[0x0][0x430] ;  /* 0x00010c00ff517b82 */ /* 0x001e220000000800 */
[----:B------:R-:W-:Y:S01]  /*2630*/  VIADD R25, R25, 0xffffffff ;  /* 0xffffffff19197836 */ /* 0x000fe20000000000 */
[----:B------:R-:W-:-:S03]  /*2640*/  MOV R80, RZ ;  /* 0x000000ff00507202 */ /* 0x000fc60000000f00 */
[----:B------:R-:W-:-:S03]  /*2650*/  IMAD R12, R25, 0x60, R113 ;  /* 0x00000060190c7824 */ /* 0x000fc600078e0271 */
[----:B-1----:R-:W1:Y:S02]  /*2660*/  LDC R124, c[0x0][0x3f4] ;  /* 0x0000fd00ff7c7b82 */ /* 0x002e640000000800 */
[----:B------:R-:W-:Y:S02]  /*2670*/  ISETP.GE.AND P0, PT, R12, R2, PT ;  /* 0x000000020c00720c */ /* 0x000fe40003f06270 */
[----:B------:R-:W-:Y:S02]  /*2680*/  IADD3 R32, R129, R12, RZ ;  /* 0x0000000c81207210 */ /* 0x000fe40007ffe0ff */
[----:B------:R-:W-:-:S03]  /*2690*/  ISETP.GT.OR P0, PT, R113, 0x5f, P0 ;  /* 0x0000005f7100780c */ /* 0x000fc60000704670 */
[----:B------:R-:W-:Y:S01]  /*26a0*/  IMAD.MOV.U32 R28, RZ, RZ, R32 ;  /* 0x000000ffff1c7224 */ /* 0x000fe200078e0020 */
        /* <DEDUP_REMOVED lines=16> */
[----:B------:R-:W-:Y:S01]  /*27b0*/  IMAD R11, R19, 0x4800, R133 ;  /* 0x00004800130b7824 */ /* 0x000fe200078e0285 */
[----:B------:R-:W-:Y:S01]  /*27c0*/  ISETP.GT.AND P4, PT, R25, R126, PT ;  /* 0x0000007e1900720c */ /* 0x000fe20003f84270 */
[----:B------:R-:W-:Y:S01]  /*27d0*/  IMAD.MOV R14, RZ, RZ, -R28 ;  /* 0x000000ffff0e7224 */ /* 0x000fe200078e0a1c */
[----:B------:R-:W-:Y:S05]  /*27e0*/  YIELD ;  /* 0x0000000000007946 */ /* 0x000fea0003800000 */
[----:B------:R-:W-:Y:S01]  /*27f0*/  IMAD R29, R19, 0x4800, R3 ;  /* 0x00004800131d7824 */ /* 0x000fe200078e0203 */
[----:B------:R-:W-:Y:S01]  /*2800*/  BSSY B0, `(.L_x_2696) ;  /* 0x000079d000007945 */ /* 0x000fe20003800000 */
[----:B------:R-:W-:Y:S01]  /*2810*/  IMAD R81, R81, R14, R32 ;  /* 0x0000000e51517224 */ /* 0x000fe200078e0220 */
[----:B------:R-:W-:Y:S01]  /*2820*/  P2R R123, PR, RZ, 0x10 ;  /* 0x00000010ff7b7803 */ /* 0x000fe20000000000 */
[----:B------:R-:W-:Y:S01]  /*2830*/  IMAD R29, R29, 0x2, R122 ;  /* 0x000000021d1d7824 */ /* 0x000fe200078e027a */
[----:B------:R-:W-:Y:S01]  /*2840*/  LEA R28, R11, R122, 0x1 ;  /* 0x0000007a0b1c7211 */ /* 0x000fe200078e08ff */
[----:B0-----:R-:W-:Y:S06]  /*2850*/  @!P0 BRA `(.L_x_2697) ;  /* 0x0000007000808947 */ /* 0x001fec0003800000 */
[----:B------:R-:W-:Y:S01]  /*2860*/  SHF.R.S32.HI R82, RZ, 0x1f, R81 ;  /* 0x0000001fff527819 */ /* 0x000fe20000011451 */
[----:B------:R-:W-:Y:S01]  /*2870*/  ULDC.64 UR4, c[0x0][0x300] ;  /* 0x0000c00000047ab9 */ /* 0x000fe20000000a00 */
[----:B-----5:R-:W-:Y:S01]  /*2880*/  SHF.R.S32.HI R83, RZ, 0x1f, R80 ;  /* 0x0000001fff537819 */ /* 0x020fe20000011450 */
[C---:B------:R-:W-:Y:S01]  /*2890*/  IMAD.WIDE.U32 R12, R81.reuse, UR4, RZ ;  /* 0x00000004510c7c25 */ /* 0x040fe2000f8e00ff */
        /* <DEDUP_REMOVED lines=15> */
[C---:B------:R-:W-:Y:S02]  /*2990*/  IMAD R31, R11.reuse, R94, R14 ;  /* 0x0000005e0b1f7224 */ /* 0x040fe400078e020e */
[----:B------:R-:W-:Y:S02]  /*29a0*/  IMAD R33, R11, R88, R30 ;  /* 0x000000580b217224 */ /* 0x000fe400078e021e */
[C---:B------:R-:W-:Y:S02]  /*29b0*/  IMAD R11, R26.reuse, UR5, R15 ;  /* 0x000000051a0b7c24 */ /* 0x040fe4000f8e020f */
[----:B------:R-:W-:Y:S01]  /*29c0*/  IMAD.WIDE.U32 R116, R26, UR4, R12 ;  /* 0x000000041a747c25 */ /* 0x000fe2000f8e000c */
[----:B------:R-:W-:-:S03]  /*29d0*/  ULDC.64 UR4, c[0x0][0x2e8] ;  /* 0x0000ba0000047ab9 */ /* 0x000fc60000000a00 */
[----:B------:R-:W-:Y:S01]  /*29e0*/  IMAD R84, R25, -0x60, R2 ;  /* 0xffffffa019547824 */ /* 0x000fe200078e0202 */
[----:B------:R-:W-:Y:S01]  /*29f0*/  IADD3 R11, R117, R11, RZ ;  /* 0x0000000b750b7210 */ /* 0x000fe20007ffe0ff */
[-C--:B------:R-:W-:Y:S01]  /*2a00*/  IMAD.WIDE.U32 R14, R94, R25.reuse, RZ ;  /* 0x000000195e0e7225 */ /* 0x080fe200078e00ff */
[----:B------:R-:W-:Y:S02]  /*2a10*/  LEA R117, P4, R116, UR4, 0x1 ;  /* 0x0000000474757c11 */ /* 0x000fe4000f8808ff */
[----:B------:R-:W-:Y:S01]  /*2a20*/  VIMNMX R84, R84, 0x60, PT ;  /* 0x0000006054547848 */ /* 0x000fe20003fe0100 */
[----:B------:R-:W-:Y:S01]  /*2a30*/  IMAD.WIDE.U32 R12, R88, R25, RZ ;  /* 0x00000019580c7225 */ /* 0x000fe200078e00ff */
[----:B------:R-:W-:-:S03]  /*2a40*/  LEA.HI.X R116, R116, UR5, R11, 0x1, P4 ;  /* 0x0000000574747c11 */ /* 0x000fc6000a0f0c0b */
        /* <DEDUP_REMOVED lines=59> */
.L_x_2700:
[----:B------:R-:W-:Y:S05]  /*2e00*/  BSYNC B1 ;  /* 0x0000000000017941 */ /* 0x000fea0003800000 */
.L_x_2699:
        /* <DEDUP_REMOVED lines=56> */
.L_x_2702:
[----:B------:R-:W-:Y:S05]  /*3190*/  BSYNC B1 ;  /* 0x0000000000017941 */ /* 0x000fea0003800000 */
.L_x_2701:
        /* <DEDUP_REMOVED lines=10> */
[----:B------:R-:W-:Y:S01]  /*3240*/  PRMT R210, R14, 0x7610, R210 ;  /* 0x000076100ed27816 */ /* 0x000fe200000000d2 */
[----:B------:R-:W-:-:S05]  /*3250*/  IMAD.MOV.U32 R14, RZ, RZ, R61 ;  /* 0x000000ffff0e7224 */ /* 0x000fca00078e003d */
[----:B------:R-:W-:Y:S01]  /*3260*/  PRMT R158, R14, 0x5410, R13 ;  /* 0x000054100e9e7816 */ /* 0x000fe2000000000d */
[----:B------:R-:W-:Y:S02]  /*3270*/  IMAD.MOV.U32 R14, RZ, RZ, R68 ;  /* 0x000000ffff0e7224 */ /* 0x000fe400078e0044 */
[----:B------:R-:W-:-:S03]  /*3280*/  IMAD.MOV.U32 R13, RZ, RZ, R65 ;  /* 0x000000ffff0d7224 */ /* 0x000fc600078e0041 */
[----:B------:R-:W-:Y:S01]  /*3290*/  PRMT R210, R210, 0x5410, R14 ;  /* 0x00005410d2d27816 */ /* 0x000fe2000000000e */
[----:B------:R-:W-:Y:S01]  /*32a0*/  IMAD.MOV.U32 R14, RZ, RZ, R77 ;  /* 0x000000ffff0e7224 */ /* 0x000fe200078e004d */
        /* <DEDUP_REMOVED lines=9> */
[----:B------:R-:W-:Y:S02]  /*3340*/  UISETP.NE.AND UP0, UPT, UR4, 0x3, UPT ;  /* 0x000000030400788c */ /* 0x000fe4000bf05270 */
[----:B------:R-:W-:Y:S02]  /*3350*/  PRMT R159, R159, 0x5410, R13 ;  /* 0x000054109f9f7816 */ /* 0x000fe4000000000d */
[----:B------:R-:W-:Y:S01]  /*3360*/  PRMT R209, R11, 0x5410, R12 ;  /* 0x000054100bd17816 */ /* 0x000fe2000000000c */
[----:B------:R-:W-:Y:S01]  /*3370*/  IMAD.MOV.U32 R11, RZ, RZ, R56 ;  /* 0x000000ffff0b7224 */ /* 0x000fe200078e0038 */
[----:B------:R-:W-:-:S02]  /*3380*/  MOV R12, R57 ;  /* 0x00000039000c7202 */ /* 0x000fc40000000f00 */
[----:B------:R-:W-:Y:S02]  /*3390*/  MOV R13, R76 ;  /* 0x0000004c000d7202 */ /* 0x000fe40000000f00 */
[----:B------:R-:W-:Y:S02]  /*33a0*/  PRMT R156, R11, 0x5410, R12 ;  /* 0x000054100b9c7816 */ /* 0x000fe4000000000c */
[----:B------:R-:W-:Y:S02]  /*33b0*/  MOV R12, R64 ;  /* 0x00000040000c7202 */ /* 0x000fe40000000f00 */
[----:B------:R-:W-:Y:S02]  /*33c0*/  MOV R11, R69 ;  /* 0x00000045000b7202 */ /* 0x000fe40000000f00 */
[----:B------:R-:W-:Y:S01]  /*33d0*/  PRMT R207, R12, 0x7610, R207 ;  /* 0x000076100ccf7816 */ /* 0x000fe200000000cf */
[----:B------:R-:W-:Y:S01]  /*33e0*/  IMAD.MOV.U32 R12, RZ, RZ, R73 ;  /* 0x000000ffff0c7224 */ /* 0x000fe200078e0049 */
[----:B------:R-:W-:Y:S01]  /*33f0*/  PRMT R211, R11, 0x7610, R211 ;  /* 0x000076100bd37816 */ /* 0x000fe200000000d3 */
[----:B------:R-:W-:Y:S01]  /*3400*/  IMAD.MOV.U32 R11, RZ, RZ, R72 ;  /* 0x000000ffff0b7224 */ /* 0x000fe200078e0048 */
[----:B------:R-:W-:-:S02]  /*3410*/  PRMT R152, R152, 0x5410, R13 ;  /* 0x0000541098987816 */ /* 0x000fc4000000000d */
[----:B------:R-:W-:Y:S01]  /*3420*/  PRMT R212, R12, 0x5410, R14 ;  /* 0x000054100cd47816 */ /* 0x000fe2000000000e */
[----:B-----5:R-:W-:Y:S01]  /*3430*/  IMAD.MOV.U32 R12, RZ, RZ, R34 ;  /* 0x000000ffff0c7224 */ /* 0x020fe200078e0022 */
[----:B------:R-:W-:Y:S01]  /*3440*/  PRMT R211, R211, 0x5410, R11 ;  /* 0x00005410d3d37816 */ /* 0x000fe2000000000b */
[----:B------:R-:W-:Y:S01]  /*3450*/  IMAD.MOV.U32 R11, RZ, RZ, R35 ;  /* 0x000000ffff0b7224 */ /* 0x000fe200078e0023 */
[----:B------:R-:W-:Y:S01]  /*3460*/  MOV R13, R31 ;  /* 0x0000001f000d7202 */ /* 0x000fe20000000f00 */
[----:B------:R-:W-:Y:S01]  /*3470*/  IMAD.MOV.U32 R14, RZ, RZ, R30 ;  /* 0x000000ffff0e7224 */ /* 0x000fe200078e001e */
[----:B------:R-:W-:Y:S02]  /*3480*/  PLOP3.LUT P0, PT, PT, PT, UP0, 0x80, 0x0 ;  /* 0x000000000000781c */ /* 0x000fe40003f0f008 */
[----:B------:R-:W-:Y:S01]  /*3490*/  PRMT R121, R12, 0x5410, R11 ;  /* 0x000054100c797816 */ /* 0x000fe2000000000b */
[----:B------:R-:W-:Y:S01]  /*34a0*/  IMAD.MOV.U32 R12, RZ, RZ, R42 ;  /* 0x000000ffff0c7224 */ /* 0x000fe200078e002a */
[----:B------:R-:W-:-:S02]  /*34b0*/  MOV R11, R43 ;  /* 0x0000002b000b7202 */ /* 0x000fc40000000f00 */
[----:B------:R-:W-:Y:S01]  /*34c0*/  PRMT R79, R14, 0x5410, R13 ;  /* 0x000054100e4f7816 */ /* 0x000fe2000000000d */
[----:B------:R-:W-:Y:S01]  /*34d0*/  IMAD.MOV.U32 R13, RZ, RZ, R39 ;  /* 0x000000ffff0d7224 */ /* 0x000fe200078e0027 */
[----:B------:R-:W-:Y:S01]  /*34e0*/  PRMT R146, R12, 0x5410, R11 ;  /* 0x000054100c927816 */ /* 0x000fe2000000000b */
[----:B------:R-:W-:Y:S01]  /*34f0*/  IMAD.MOV.U32 R11, RZ, RZ, R51 ;  /* 0x000000ffff0b7224 */ /* 0x000fe200078e0033 */
[----:B------:R-:W-:Y:S02]  /*3500*/  MOV R12, R50 ;  /* 0x00000032000c7202 */ /* 0x000fe40000000f00 */
[----:B------:R-:W-:Y:S02]  /*3510*/  MOV R14, R38 ;  /* 0x00000026000e7202 */ /* 0x000fe40000000f00 */
[----:B------:R-:W-:Y:S01]  /*3520*/  PRMT R153, R12, 0x5410, R11 ;  /* 0x000054100c997816 */ /* 0x000fe2000000000b */
[----:B------:R-:W-:Y:S01]  /*3530*/  IMAD.MOV.U32 R12, RZ, RZ, R36 ;  /* 0x000000ffff0c7224 */ /* 0x000fe200078e0024 */
[----:B------:R-:W-:Y:S01]  /*3540*/  PRMT R135, R14, 0x5410, R13 ;  /* 0x000054100e877816 */ /* 0x000fe2000000000d */
[----:B------:R-:W-:-:S02]  /*3550*/  IMAD.MOV.U32 R11, RZ, RZ, R37 ;  /* 0x000000ffff0b7224 */ /* 0x000fc400078e0025 */
[----:B------:R-:W-:Y:S02]  /*3560*/  IMAD.MOV.U32 R14, RZ, RZ, R46 ;  /* 0x000000ffff0e7224 */ /* 0x000fe400078e002e */
        /* <DEDUP_REMOVED lines=8> */
[----:B------:R-:W-:-:S02]  /*35f0*/  MOV R11, R45 ;  /* 0x0000002d000b7202 */ /* 0x000fc40000000f00 */
[----:B------:R-:W-:Y:S02]  /*3600*/  MOV R13, R33 ;  /* 0x00000021000d7202 */ /* 0x000fe40000000f00 */
[----:B------:R-:W-:Y:S01]  /*3610*/  PRMT R147, R12, 0x5410, R11 ;  /* 0x000054100c937816 */ /* 0x000fe2000000000b */
[----:B------:R-:W-:Y:S01]  /*3620*/  IMAD.MOV.U32 R12, RZ, RZ, R48 ;  /* 0x000000ffff0c7224 */ /* 0x000fe200078e0030 */
[----:B------:R-:W-:Y:S01]  /*3630*/  PRMT R120, R14, 0x5410, R13 ;  /* 0x000054100e787816 */ /* 0x000fe2000000000d */
[----:B------:R-:W-:-:S05]  /*3640*/  IMAD.MOV.U32 R11, RZ, RZ, R49 ;  /* 0x000000ffff0b7224 */ /* 0x000fca00078e0031 */
[----:B------:R-:W-:Y:S01]  /*3650*/  PRMT R151, R12, 0x5410, R11 ;  /* 0x000054100c977816 */ /* 0x000fe2000000000b */
[----:B------:R-:W-:Y:S01]  /*3660*/  IMAD.MOV.U32 R11, RZ, RZ, R53 ;  /* 0x000000ffff0b7224 */ /* 0x000fe200078e0035 */
[----:B------:R-:W-:-:S04]  /*3670*/  MOV R12, R52 ;  /* 0x00000034000c7202 */ /* 0x000fc80000000f00 */
[----:B------:R-:W-:Y:S01]  /*3680*/  PRMT R154, R12, 0x5410, R11 ;  /* 0x000054100c9a7816 */ /* 0x000fe2000000000b */
[----:B------:R-:W-:Y:S06]  /*3690*/  @!P0 BRA `(.L_x_2703) ;  /* 0x0000000000048947 */ /* 0x000fec0003800000 */
[----:B------:R-:W-:Y:S01]  /*36a0*/  BPT.TRAP 0x1 ;  /* 0x000000040000795c */ /* 0x000fe20000300000 */
.L_x_2703:
[----:B------:R-:W-:Y:S01]  /*36b0*/  IMAD R85, R19, 0x8, R18 ;  /* 0x0000000813557824 */ /* 0x000fe200078e0212 */
[----:B------:R-:W-:Y:S01]  /*36c0*/  SHF.L.U32 R86, R171, 0x1f, RZ ;  /* 0x0000001fab567819 */ /* 0x000fe200000006ff */
[----:B------:R-:W-:Y:S03]  /*36d0*/  BSSY B1, `(.L_x_2704) ;  /* 0x0000003000017945 */ /* 0x000fe60003800000 */
[----:B------:R-:W0:Y:S02]  /*36e0*/  SYNCS.PHASECHK.TRANS64.TRYWAIT P6, [R85+URZ+0x2a890], R86 ;  /* 0x02a89056550075a7 */ /* 0x000e2400080c017f */
[----:B0-----:R-:W-:Y:S05]  /*36f0*/  @!P6 BRA `(.L_x_2705) ;  /* 0x000001e8009ce947 */ /* 0x001fea0003800000 */
.L_x_3046:
[----:B------:R-:W-:Y:S05]  /*3700*/  BSYNC B1 ;  /* 0x0000000000017941 */ /* 0x000fea0003800000 */
.L_x_2704:
[----:B------:R-:W-:-:S03]  /*3710*/  UMOV UR4, 0xffffffff ;  /* 0xffffffff00047882 */ /* 0x000fc60000000000 */
[----:B------:R-:W-:Y:S05]  /*3720*/  BRA.DIV UR4, `(.L_x_2706) ;  /* 0x000001ea04a47947 */ /* 0x000fea000b800000 */
[----:B------:R1:W2:Y:S04]  /*3730*/  SHFL.IDX PT, R78, R116, RZ, 0x1c1f ;  /* 0x001c1fff744e7589 */ /* 0x0002a800000e0000 */
[----:B------:R1:W3:Y:S02]  /*3740*/  SHFL.IDX PT, R11, R117, RZ, 0x1c1f ;  /* 0x001c1fff750b7589 */ /* 0x0002e400000e0000 */
.L_x_3050:
        /* <DEDUP_REMOVED lines=9> */
[----:B------:R-:W-:Y:S02]  /*37e0*/  SHF.R.U64 R149, R76, 0x10, R77 ;  /* 0x000000104c957819 */ /* 0x000fe4000000124d */
        /* <DEDUP_REMOVED lines=22> */
[----:B------:R-:W-:Y:S02]  /*3950*/  HADD2.F32 R76, -RZ, R152.H1_H1 ;  /* 0x30000098ff4c7230 */ /* 0x000fe40000004100 */
[----:B------:R-:W-:Y:S01]  /*3960*/  FFMA.FTZ R13, R13, R75, R15 ;  /* 0x0000004b0d0d7223 */ /* 0x000fe2000001000f */
[----:B------:R-:W-:Y:S01]  /*3970*/  MOV R75, R14 ;  /* 0x0000000e004b7202 */ /* 0x000fe20000000f00 */
[--C-:B------:R-:W-:Y:S02]  /*3980*/  HADD2.F32 R14, -RZ, R74.reuse.H1_H1 ;  /* 0x3000004aff0e7230 */ /* 0x100fe40000004100 */
[----:B------:R-:W-:-:S02]  /*3990*/  HADD2.F32 R15, -RZ, R74.H0_H0 ;  /* 0x2000004aff0f7230 */ /* 0x000fc40000004100 */
[----:B------:R-:W-:Y:S02]  /*39a0*/  HADD2.F32 R74, -RZ, R152.H0_H0 ;  /* 0x20000098ff4a7230 */ /* 0x000fe40000004100 */
[-C--:B------:R-:W-:Y:S01]  /*39b0*/  FMUL.FTZ R77, R14, R76.reuse ;  /* 0x0000004c0e4d7220 */ /* 0x080fe20000410000 */
[----:B------:R-:W-:Y:S02]  /*39c0*/  HADD2.F32 R152, -RZ, R212.H1_H1 ;  /* 0x300000d4ff987230 */ /* 0x000fe40000004100 */
[C---:B------:R-:W-:Y:S01]  /*39d0*/  FMUL.FTZ R76, R15.reuse, R76 ;  /* 0x0000004c0f4c7220 */ /* 0x040fe20000410000 */
[----:B------:R-:W-:-:S03]  /*39e0*/  FFMA.FTZ R15, R15, R74, -R77 ;  /* 0x0000004a0f0f7223 */ /* 0x000fc6000001084d */
[----:B------:R-:W-:Y:S01]  /*39f0*/  FFMA.FTZ R14, R14, R74, R76 ;  /* 0x0000004a0e0e7223 */ /* 0x000fe2000001004c */
[--C-:B------:R-:W-:Y:S02]  /*3a00*/  HADD2.F32 R74, -RZ, R75.reuse.H1_H1 ;  /* 0x3000004bff4a7230 */ /* 0x100fe40000004100 */
[----:B------:R-:W-:Y:S02]  /*3a10*/  HADD2.F32 R76, -RZ, R75.H0_H0 ;  /* 0x2000004bff4c7230 */ /* 0x000fe40000004100 */
[----:B------:R-:W-:Y:S02]  /*3a20*/  HADD2.F32 R75, -RZ, R210.H0_H0 ;  /* 0x200000d2ff4b7230 */ /* 0x000fe40000004100 */
[-C--:B------:R-:W-:Y:S01]  /*3a30*/  FMUL.FTZ R77, R74, R152.reuse ;  /* 0x000000984a4d7220 */ /* 0x080fe20000410000 */
[----:B------:R-:W-:Y:S01]  /*3a40*/  F2FP.F16.F32.PACK_AB R14, R14, R15 ;  /* 0x0000000f0e0e723e */ /* 0x000fe200000000ff */
[C---:B------:R-:W-:Y:S02]  /*3a50*/  FMUL.FTZ R152, R76.reuse, R152 ;  /* 0x000000984c987220 */ /* 0x040fe40000410000 */
[----:B------:R-:W-:-:S02]  /*3a60*/  FFMA.FTZ R77, R76, R75, -R77 ;  /* 0x0000004b4c4d7223 */ /* 0x000fc4000001084d */
[----:B------:R-:W-:Y:S01]  /*3a70*/  FFMA.FTZ R152, R74, R75, R152 ;  /* 0x0000004b4a987223 */ /* 0x000fe20000010098 */
[----:B------:R-:W-:Y:S01]  /*3a80*/  F2FP.F16.F32.PACK_AB R74, R13, R12 ;  /* 0x0000000c0d4a723e */ /* 0x000fe200000000ff */
[----:B------:R-:W-:Y:S02]  /*3a90*/  IMAD.MOV.U32 R12, RZ, RZ, R14 ;  /* 0x000000ffff0c7224 */ /* 0x000fe400078e000e */
[----:B------:R-:W-:Y:S01]  /*3aa0*/  IMAD.MOV.U32 R13, RZ, RZ, R149 ;  /* 0x000000ffff0d7224 */ /* 0x000fe200078e0095 */
[----:B------:R-:W-:Y:S01]  /*3ab0*/  F2FP.F16.F32.PACK_AB R77, R152, R77 ;  /* 0x0000004d984d723e */ /* 0x000fe200000000ff */
[----:B------:R-:W-:-:S03]  /*3ac0*/  IMAD.MOV.U32 R15, RZ, RZ, R74 ;  /* 0x000000ffff0f7224 */ /* 0x000fc600078e004a */
[----:B------:R-:W-:-:S07]  /*3ad0*/  MOV R14, R77 ;  /* 0x0000004d000e7202 */ /* 0x000fce0000000f00 */
.L_x_2712:
[----:B------:R-:W-:Y:S05]  /*3ae0*/  BSYNC B3 ;  /* 0x0000000000037941 */ /* 0x000fea0003800000 */
.L_x_2711:
[----:B---3--:R-:W-:-:S04]  /*3af0*/  LEA R74, P4, R16, R11, 0x1 ;  /* 0x0000000b104a7211 */ /* 0x008fc800078808ff */
[----:B--2---:R-:W-:-:S05]  /*3b00*/  LEA.HI.X R75, R16, R78, R17, 0x1, P4 ;  /* 0x0000004e104b7211 */ /* 0x004fca00020f0c11 */
[----:B0-----:R4:W-:Y:S04]  /*3b10*/  ST.E.128 desc[UR60][R74.64], R12 ;  /* 0x0000000c4a007985 */ /* 0x0019e8000c101d3c */
.L_x_2710:
[----:B------:R-:W-:Y:S05]  /*3b20*/  BSYNC B2 ;  /* 0x0000000000027941 */ /* 0x000fea0003800000 */
.L_x_2709:
        /* <DEDUP_REMOVED lines=55> */
.L_x_2716:
[----:B------:R-:W-:Y:S05]  /*3ea0*/  BSYNC B3 ;  /* 0x0000000000037941 */ /* 0x000fea0003800000 */
.L_x_2715:
[----:B--2---:R-:W-:Y:S01]  /*3eb0*/  MOV R71, R78 ;  /* 0x0000004e00477202 */ /* 0x004fe20000000f00 */
[----:B------:R-:W-:Y:S02]  /*3ec0*/  IMAD.SHL.U32 R72, R166, 0x8, RZ ;  /* 0x00000008a6487824 */ /* 0x000fe400078e00ff */
[----:B---3--:R-:W-:-:S04]  /*3ed0*/  IMAD.MOV.U32 R70, RZ, RZ, R11 ;  /* 0x000000ffff467224 */ /* 0x008fc800078e000b */
[----:B------:R-:W-:-:S05]  /*3ee0*/  IMAD.WIDE R70, R72, 0x2, R70 ;  /* 0x0000000248467825 */ /* 0x000fca00078e0246 */
[----:B0-----:R0:W-:Y:S02]  /*3ef0*/  ST.E.128 desc[UR60][R70.64], R12 ;  /* 0x0000000c46007985 */ /* 0x0011e4000c101d3c */
.L_x_2714:
[----:B------:R-:W-:Y:S05]  /*3f00*/  BSYNC B2 ;  /* 0x0000000000027941 */ /* 0x000fea0003800000 */
.L_x_2713:
[----:B------:R-:W-:Y:S01]  /*3f10*/  ISETP.NE.AND P4, PT, R27, RZ, PT ;  /* 0x000000ff1b00720c */ /* 0x000fe20003f85270 */
[----:B------:R-:W-:-:S12]  /*3f20*/  BSSY B2, `(.L_x_2717) ;  /* 0x000003b000027945 */ /* 0x000fd80003800000 */
[----:B------:R-:W-:Y:S05]  /*3f30*/  @!P4 BRA `(.L_x_2718) ;  /* 0x0000000000e4c947 */ /* 0x000fea0003800000 */
[----:B0---4-:R0:W4:Y:S01]  /*3f40*/  LDS.128 R12, [R29+0x3000] ;  /* 0x003000001d0c7984 */ /* 0x0111220000000c00 */
[----:B------:R-:W-:Y:S01]  /*3f50*/  ISETP.GE.AND P4, PT, R173, R124, PT ;  /* 0x0000007cad00720c */ /* 0x000fe20003f86270 */
[----:B------:R-:W-:Y:S01]  /*3f60*/  IMAD.SHL.U32 R72, R167, 0x8, RZ ;  /* 0x00000008a7487824 */ /* 0x000fe200078e00ff */
[----:B--2---:R-:W-:Y:S01]  /*3f70*/  MOV R71, R78 ;  /* 0x0000004e00477202 */ /* 0x004fe20000000f00 */
[----:B---3--:R-:W-:Y:S01]  /*3f80*/  IMAD.MOV.U32 R70, RZ, RZ, R11 ;  /* 0x000000ffff467224 */ /* 0x008fe200078e000b */
[----:B------:R-:W-:Y:S03]  /*3f90*/  BSSY B3, `(.L_x_2719) ;  /* 0x0000032000037945 */ /* 0x000fe60003800000 */
[----:B------:R-:W-:-:S06]  /*3fa0*/  IMAD.WIDE R70, R72, 0x2, R70 ;  /* 0x0000000248467825 */ /* 0x000fcc00078e0246 */
        /* <DEDUP_REMOVED lines=24> */
[----:B------:R-:W-:Y:S02]  /*4130*/  HADD2.F32 R68, -RZ, R66.H0_H0 ;  /* 0x20000042ff447230 */ /* 0x000fe40000004100 */
        /* <DEDUP_REMOVED lines=8> */
[----:B------:R-:W-:Y:S02]  /*41c0*/  HADD2.F32 R68, -RZ, R211.H0_H0 ;  /* 0x200000d3ff447230 */ /* 0x000fe40000004100 */
[--C-:B------:R-:W-:Y:S02]  /*41d0*/  HADD2.F32 R67, -RZ, R14.reuse.H1_H1 ;  /* 0x3000000eff437230 */ /* 0x100fe40000004100 */
[----:B------:R-:W-:Y:S01]  /*41e0*/  HADD2.F32 R69, -RZ, R14.H0_H0 ;  /* 0x2000000eff457230 */ /* 0x000fe20000004100 */
[----:B------:R-:W-:Y:S01]  /*41f0*/  F2FP.F16.F32.PACK_AB R15, R66, R15 ;  /* 0x0000000f420f723e */ /* 0x000fe200000000ff */
[----:B------:R-:W-:Y:S02]  /*4200*/  HADD2.F32 R14, -RZ, R208.H1_H1 ;  /* 0x300000d0ff0e7230 */ /* 0x000fe40000004100 */
        /* <DEDUP_REMOVED lines=10> */
.L_x_2720:
[----:B------:R-:W-:Y:S05]  /*42b0*/  BSYNC B3 ;  /* 0x0000000000037941 */ /* 0x000fea0003800000 */
.L_x_2719:
[----:B----4-:R0:W-:Y:S02]  /*42c0*/  ST.E.128 desc[UR60][R70.64], R12 ;  /* 0x0000000c46007985 */ /* 0x0101e4000c101d3c */
.L_x_2718:
[----:B------:R-:W-:Y:S05]  /*42d0*/  BSYNC B2 ;  /* 0x0000000000027941 */ /* 0x000fea0003800000 */
.L_x_2717:
        /* <DEDUP_REMOVED lines=10> */
[--C-:B----4-:R-:W-:Y:S01]  /*4380*/  HADD2.F32 R69, -RZ, R15.reuse.H0_H0 ;  /* 0x2000000fff457230 */ /* 0x110fe20000004100 */
[----:B------:R-:W-:Y:S02]  /*4390*/  SHF.R.U64 R64, R64, 0x10, R65 ;  /* 0x0000001040407819 */ /* 0x000fe40000001241 */
[----:B------:R-:W-:Y:S01]  /*43a0*/  SHF.R.U32.HI R62, RZ, 0x10, R63 ;  /* 0x00000010ff3e7819 */ /* 0x000fe2000001163f */
[----:B------:R-:W-:Y:S01]  /*43b0*/  IMAD.MOV.U32 R63, RZ, RZ, R13 ;  /* 0x000000ffff3f7224 */ /* 0x000fe200078e000d */
[----:B------:R-:W-:Y:S01]  /*43c0*/  SHF.R.U32.HI R65, RZ, 0x10, R65 ;  /* 0x00000010ff417819 */ /* 0x000fe20000011641 */
[----:B------:R-:W-:Y:S01]  /*43d0*/  HADD2.F32 R71, -RZ, R64.H0_H0 ;  /* 0x20000040ff477230 */ /* 0x000fe20000004100 */
[----:B------:R-:W-:Y:S01]  /*43e0*/  MOV R13, R14 ;  /* 0x0000000e000d7202 */ /* 0x000fe20000000f00 */
[----:B------:R-:W-:Y:S02]  /*43f0*/  HADD2.F32 R64, -RZ, R15.H1_H1 ;  /* 0x3000000fff407230 */ /* 0x000fe40000004100 */
[----:B------:R-:W-:-:S02]  /*4400*/  HADD2.F32 R14, -RZ, R65.H0_H0 ;  /* 0x20000041ff0e7230 */ /* 0x000fc40000004100 */
[--C-:B------:R-:W-:Y:S02]  /*4410*/  HADD2.F32 R65, -RZ, R63.reuse.H1_H1 ;  /* 0x3000003fff417230 */ /* 0x100fe40000004100 */
[----:B------:R-:W-:Y:S02]  /*4420*/  HADD2.F32 R70, -RZ, R63.H0_H0 ;  /* 0x2000003fff467230 */ /* 0x000fe40000004100 */
[----:B------:R-:W-:Y:S02]  /*4430*/  HADD2.F32 R68, -RZ, R68.H0_H0 ;  /* 0x20000044ff447230 */ /* 0x000fe40000004100 */
[-C--:B------:R-:W-:Y:S01]  /*4440*/  FMUL.FTZ R15, R65, R71.reuse ;  /* 0x00000047410f7220 */ /* 0x080fe20000410000 */
[----:B------:R-:W-:Y:S02]  /*4450*/  HADD2.F32 R63, -RZ, R62.H0_H0 ;  /* 0x2000003eff3f7230 */ /* 0x000fe40000004100 */
[----:B------:R-:W-:Y:S01]  /*4460*/  FMUL.FTZ R72, R70, R71 ;  /* 0x0000004746487220 */ /* 0x000fe20000410000 */
[-C--:B------:R-:W-:Y:S01]  /*4470*/  FMUL.FTZ R62, R64, R14.reuse ;  /* 0x0000000e403e7220 */ /* 0x080fe20000410000 */
[----:B------:R-:W-:Y:S01]  /*4480*/  FMUL.FTZ R71, R69, R14 ;  /* 0x0000000e45477220 */ /* 0x000fe20000410000 */
[-C--:B------:R-:W-:Y:S01]  /*4490*/  FFMA.FTZ R14, R70, R68.reuse, -R15 ;  /* 0x00000044460e7223 */ /* 0x080fe2000001080f */
[----:B------:R-:W-:Y:S01]  /*44a0*/  FFMA.FTZ R15, R65, R68, R72 ;  /* 0x00000044410f7223 */ /* 0x000fe20000010048 */
[----:B------:R-:W-:Y:S01]  /*44b0*/  FFMA.FTZ R62, R69, R63, -R62 ;  /* 0x0000003f453e7223 */ /* 0x000fe2000001083e */
[----:B------:R-:W-:-:S02]  /*44c0*/  HADD2.F32 R65, -RZ, R207.H0_H0 ;  /* 0x200000cfff417230 */ /* 0x000fc40000004100 */
[----:B------:R-:W-:Y:S01]  /*44d0*/  FFMA.FTZ R64, R64, R63, R71 ;  /* 0x0000003f40407223 */ /* 0x000fe20000010047 */
[--C-:B------:R-:W-:Y:S01]  /*44e0*/  HADD2.F32 R69, -RZ, R12.reuse.H1_H1 ;  /* 0x3000000cff457230 */ /* 0x100fe20000004100 */
[----:B------:R-:W-:Y:S01]  /*44f0*/  F2FP.F16.F32.PACK_AB R14, R15, R14 ;  /* 0x0000000e0f0e723e */ /* 0x000fe200000000ff */
[----:B------:R-:W-:Y:S02]  /*4500*/  HADD2.F32 R70, -RZ, R12.H0_H0 ;  /* 0x2000000cff467230 */ /* 0x000fe40000004100 */
[----:B------:R-:W-:Y:S01]  /*4510*/  HADD2.F32 R63, -RZ, R159.H1_H1 ;  /* 0x3000009fff3f7230 */ /* 0x000fe20000004100 */
[----:B------:R-:W-:Y:S01]  /*4520*/  F2FP.F16.F32.PACK_AB R62, R64, R62 ;  /* 0x0000003e403e723e */ /* 0x000fe200000000ff */
[--C-:B------:R-:W-:Y:S02]  /*4530*/  HADD2.F32 R12, -RZ, R13.reuse.H1_H1 ;  /* 0x3000000dff0c7230 */ /* 0x100fe40000004100 */
[----:B------:R-:W-:Y:S01]  /*4540*/  FMUL.FTZ R73, R70, R65 ;  /* 0x0000004146497220 */ /* 0x000fe20000410000 */
[----:B------:R-:W-:-:S02]  /*4550*/  HADD2.F32 R72, -RZ, R13.H0_H0 ;  /* 0x2000000dff487230 */ /* 0x000fc40000004100 */
[C---:B------:R-:W-:Y:S01]  /*4560*/  FMUL.FTZ R13, R69.reuse, R65 ;  /* 0x00000041450d7220 */ /* 0x040fe20000410000 */
[----:B------:R-:W-:Y:S02]  /*4570*/  HADD2.F32 R68, -RZ, R207.H1_H1 ;  /* 0x300000cfff447230 */ /* 0x000fe40000004100 */
[-C--:B------:R-:W-:Y:S01]  /*4580*/  FMUL.FTZ R65, R12, R63.reuse ;  /* 0x0000003f0c417220 */ /* 0x080fe20000410000 */
[----:B------:R-:W-:Y:S02]  /*4590*/  HADD2.F32 R71, -RZ, R159.H0_H0 ;  /* 0x2000009fff477230 */ /* 0x000fe40000004100 */
[----:B------:R-:W-:Y:S01]  /*45a0*/  FMUL.FTZ R63, R72, R63 ;  /* 0x0000003f483f7220 */ /* 0x000fe20000410000 */
[----:B------:R-:W-:Y:S02]  /*45b0*/  IMAD.MOV.U32 R15, RZ, RZ, R62 ;  /* 0x000000ffff0f7224 */ /* 0x000fe400078e003e */
[-C--:B------:R-:W-:Y:S01]  /*45c0*/  FFMA.FTZ R13, R70, R68.reuse, -R13 ;  /* 0x00000044460d7223 */ /* 0x080fe2000001080d */
[----:B------:R-:W-:Y:S01]  /*45d0*/  FFMA.FTZ R73, R69, R68, R73 ;  /* 0x0000004445497223 */ /* 0x000fe20000010049 */
[-C--:B------:R-:W-:Y:S01]  /*45e0*/  FFMA.FTZ R65, R72, R71.reuse, -R65 ;  /* 0x0000004748417223 */ /* 0x080fe20000010841 */
[----:B------:R-:W-:-:S03]  /*45f0*/  FFMA.FTZ R63, R12, R71, R63 ;  /* 0x000000470c3f7223 */ /* 0x000fc6000001003f */
[----:B------:R-:W-:Y:S02]  /*4600*/  F2FP.F16.F32.PACK_AB R13, R73, R13 ;  /* 0x0000000d490d723e */ /* 0x000fe400000000ff */
[----:B------:R-:W-:-:S03]  /*4610*/  F2FP.F16.F32.PACK_AB R63, R63, R65 ;  /* 0x000000413f3f723e */ /* 0x000fc600000000ff */
[----:B------:R-:W-:Y:S02]  /*4620*/  IMAD.MOV.U32 R12, RZ, RZ, R13 ;  /* 0x000000ffff0c7224 */ /* 0x000fe400078e000d */
[----:B------:R-:W-:Y:S01]  /*4630*/  IMAD.MOV.U32 R13, RZ, RZ, R14 ;  /* 0x000000ffff0d7224 */ /* 0x000fe200078e000e */
[----:B------:R-:W-:-:S07]  /*4640*/  MOV R14, R63 ;  /* 0x0000003f000e7202 */ /* 0x000fce0000000f00 */
.L_x_2724:
[----:B------:R-:W-:Y:S05]  /*4650*/  BSYNC B3 ;  /* 0x0000000000037941 */ /* 0x000fea0003800000 */
.L_x_2723:
[----:B----4-:R0:W-:Y:S02]  /*4660*/  ST.E.128 desc[UR60][R66.64], R12 ;  /* 0x0000000c42007985 */ /* 0x0101e4000c101d3c */
.L_x_2722:
[----:B------:R-:W-:Y:S05]  /*4670*/  BSYNC B2 ;  /* 0x0000000000027941 */ /* 0x000fea0003800000 */
.L_x_2721:
        /* <DEDUP_REMOVED lines=50> */
.L_x_2728:
[----:B------:R-:W-:Y:S05]  /*49a0*/  BSYNC B3 ;  /* 0x0000000000037941 */ /* 0x000fea0003800000 */
.L_x_2727:
[----:B----4-:R0:W-:Y:S02]  /*49b0*/  ST.E.128 desc[UR60][R62.64], R12 ;  /* 0x0000000c3e007985 */ /* 0x0101e4000c101d3c */
.L_x_2726:
[----:B------:R-:W-:Y:S05]  /*49c0*/  BSYNC B2 ;  /* 0x0000000000027941 */ /* 0x000fea0003800000 */
.L_x_2725:
        /* <DEDUP_REMOVED lines=8> */
[----:B------:R-:W-:Y:S02]  /*4a50*/  SHF.R.U64 R11, R54, 0x10, R55 ;  /* 0x00000010360b7819 */ /* 0x000fe40000001237 */
[----:B------:R-:W-:Y:S02]  /*4a60*/  SHF.R.U64 R60, R56, 0x10, R57 ;  /* 0x00000010383c7819 */ /* 0x000fe40000001239 */
[----:B------:R-:W-:Y:S01]  /*4a70*/  SHF.R.U32.HI R54, RZ, 0x10, R55 ;  /* 0x00000010ff367819 */ /* 0x000fe20000011637 */
[----:B------:R-:W-:Y:S01]  /*4a80*/  HADD2.F32 R56, -RZ, R11.H0_H0 ;  /* 0x2000000bff387230 */ /* 0x000fe20000004100 */
[----:B------:R-:W-:Y:S01]  /*4a90*/  SHF.R.U32.HI R57, RZ, 0x10, R57 ;  /* 0x00000010ff397819 */ /* 0x000fe20000011639 */
[----:B------:R-:W-:Y:S01]  /*4aa0*/  HADD2.F32 R62, -RZ, R60.H0_H0 ;  /* 0x2000003cff3e7230 */ /* 0x000fe20000004100 */
[----:B----4-:R-:W-:Y:S01]  /*4ab0*/  MOV R55, R13 ;  /* 0x0000000d00377202 */ /* 0x010fe20000000f00 */
        /* <DEDUP_REMOVED lines=12> */
[-C--:B------:R-:W-:Y:S01]  /*4b80*/  FFMA.FTZ R55, R55, R54.reuse, -R62 ;  /* 0x0000003637377223 */ /* 0x080fe2000001083e */
[----:B------:R-:W-:Y:S01]  /*4b90*/  FFMA.FTZ R54, R11, R54, R60 ;  /* 0x000000360b367223 */ /* 0x000fe2000001003c */
[----:B------:R-:W-:-:S02]  /*4ba0*/  HADD2.F32 R13, -RZ, R156.H0_H0 ;  /* 0x2000009cff0d7230 */ /* 0x000fc40000004100 */
[--C-:B------:R-:W-:Y:S02]  /*4bb0*/  HADD2.F32 R60, -RZ, R12.reuse.H1_H1 ;  /* 0x3000000cff3c7230 */ /* 0x100fe40000004100 */
        /* <DEDUP_REMOVED lines=14> */
[----:B------:R-:W-:Y:S01]  /*4ca0*/  F2FP.F16.F32.PACK_AB R15, R54, R55 ;  /* 0x00000037360f723e */ /* 0x000fe200000000ff */
[----:B------:R-:W-:Y:S01]  /*4cb0*/  FFMA.FTZ R12, R12, R155, R57 ;  /* 0x0000009b0c0c7223 */ /* 0x000fe20000010039 */
[----:B------:R-:W-:-:S04]  /*4cc0*/  F2FP.F16.F32.PACK_AB R60, R60, R61 ;  /* 0x0000003d3c3c723e */ /* 0x000fc800000000ff */
[----:B------:R-:W-:Y:S01]  /*4cd0*/  F2FP.F16.F32.PACK_AB R14, R12, R63 ;  /* 0x0000003f0c0e723e */ /* 0x000fe200000000ff */
[----:B------:R-:W-:-:S07]  /*4ce0*/  IMAD.MOV.U32 R12, RZ, RZ, R60 ;  /* 0x000000ffff0c7224 */ /* 0x000fce00078e003c */
.L_x_2730:
[----:B------:R-:W-:Y:S05]  /*4cf0*/  BSYNC B2 ;  /* 0x0000000000027941 */ /* 0x000fea0003800000 */
.L_x_2729:
[----:B----4-:R0:W-:Y:S02]  /*4d00*/  ST.E.128 desc[UR60][R58.64], R12 ;  /* 0x0000000c3a007985 */ /* 0x0101e4000c101d3c */
.L_x_2708:
[----:B------:R-:W-:Y:S05]  /*4d10*/  BSYNC B1 ;  /* 0x0000000000017941 */ /* 0x000fea0003800000 */
.L_x_2707:
[----:B------:R-:W-:-:S03]  /*4d20*/  UMOV UR4, 0xffffffff ;  /* 0xffffffff00047882 */ /* 0x000fc60000000000 */
[----:B------:R-:W-:Y:S05]  /*4d30*/  BRA.DIV UR4, `(.L_x_2731) ;  /* 0x000001d6046c7947 */ /* 0x000fea000b800000 */
[----:B-1----:R-:W1:Y:S04]  /*4d40*/  SHFL.IDX PT, R116, R116, 0x1, 0x1c1f ;  /* 0x003c1f0074747f89 */ /* 0x002e6800000e0000 */
[----:B------:R-:W0:Y:S02]  /*4d50*/  SHFL.IDX PT, R117, R117, 0x1, 0x1c1f ;  /* 0x003c1f0075757f89 */ /* 0x000e2400000e0000 */
.L_x_3054:
        /* <DEDUP_REMOVED lines=10> */
[----:B------:R-:W-:Y:S02]  /*4e00*/  SHF.R.U64 R50, R50, 0x10, R51 ;  /* 0x0000001032327819 */ /* 0x000fe40000001233 */
[--C-:B---3--:R-:W-:Y:S01]  /*4e10*/  SHF.R.U64 R11, R52, 0x10, R53.reuse ;  /* 0x00000010340b7819 */ /* 0x108fe20000001235 */
[----:B----4-:R-:W-:Y:S01]  /*4e20*/  HADD2.F32 R52, -RZ, R15.H1_H1 ;  /* 0x3000000fff347230 */ /* 0x010fe20000004100 */
[----:B------:R-:W-:Y:S02]  /*4e30*/  SHF.R.U32.HI R56, RZ, 0x10, R53 ;  /* 0x00000010ff387819 */ /* 0x000fe40000011635 */
[----:B------:R-:W-:Y:S01]  /*4e40*/  SHF.R.U32.HI R57, RZ, 0x10, R51 ;  /* 0x00000010ff397819 */ /* 0x000fe20000011633 */
[----:B------:R-:W-:Y:S02]  /*4e50*/  HADD2.F32 R51, -RZ, R50.H0_H0 ;  /* 0x20000032ff337230 */ /* 0x000fe40000004100 */
[----:B------:R-:W-:Y:S02]  /*4e60*/  HADD2.F32 R53, -RZ, R11.H0_H0 ;  /* 0x2000000bff357230 */ /* 0x000fe40000004100 */
[----:B------:R-:W-:-:S02]  /*4e70*/  HADD2.F32 R50, -RZ, R13.H1_H1 ;  /* 0x3000000dff327230 */ /* 0x000fc40000004100 */
[----:B------:R-:W-:Y:S02]  /*4e80*/  HADD2.F32 R11, -RZ, R13.H0_H0 ;  /* 0x2000000dff0b7230 */ /* 0x000fe40000004100 */
[----:B------:R-:W-:Y:S02]  /*4e90*/  HADD2.F32 R56, -RZ, R56.H0_H0 ;  /* 0x20000038ff387230 */ /* 0x000fe40000004100 */
[-C--:B------:R-:W-:Y:S01]  /*4ea0*/  FMUL.FTZ R58, R50, R53.reuse ;  /* 0x00000035323a7220 */ /* 0x080fe20000410000 */
[----:B------:R-:W-:Y:S02]  /*4eb0*/  HADD2.F32 R13, -RZ, R15.H0_H0 ;  /* 0x2000000fff0d7230 */ /* 0x000fe40000004100 */
[C---:B------:R-:W-:Y:S01]  /*4ec0*/  FMUL.FTZ R53, R11.reuse, R53 ;  /* 0x000000350b357220 */ /* 0x040fe20000410000 */
[----:B------:R-:W-:Y:S02]  /*4ed0*/  HADD2.F32 R15, -RZ, R57.H0_H0 ;  /* 0x20000039ff0f7230 */ /* 0x000fe40000004100 */
[-C--:B------:R-:W-:Y:S01]  /*4ee0*/  FMUL.FTZ R60, R52, R56.reuse ;  /* 0x00000038343c7220 */ /* 0x080fe20000410000 */
[-C--:B------:R-:W-:Y:S01]  /*4ef0*/  FFMA.FTZ R11, R11, R51.reuse, -R58 ;  /* 0x000000330b0b7223 */ /* 0x080fe2000001083a */
[C---:B------:R-:W-:Y:S01]  /*4f00*/  FMUL.FTZ R57, R13.reuse, R56 ;  /* 0x000000380d397220 */ /* 0x040fe20000410000 */
[----:B------:R-:W-:Y:S01]  /*4f10*/  FFMA.FTZ R50, R50, R51, R53 ;  /* 0x0000003332327223 */ /* 0x000fe20000010035 */
[----:B------:R-:W-:Y:S01]  /*4f20*/  FFMA.FTZ R13, R13, R15, -R60 ;  /* 0x0000000f0d0d7223 */ /* 0x000fe2000001083c */
[----:B------:R-:W-:-:S02]  /*4f30*/  HADD2.F32 R56, -RZ, R154.H0_H0 ;  /* 0x2000009aff387230 */ /* 0x000fc40000004100 */
[----:B------:R-:W-:Y:S01]  /*4f40*/  FFMA.FTZ R52, R52, R15, R57 ;  /* 0x0000000f34347223 */ /* 0x000fe20000010039 */
[----:B------:R-:W-:Y:S01]  /*4f50*/  HADD2.F32 R154, -RZ, R154.H1_H1 ;  /* 0x3000009aff9a7230 */ /* 0x000fe20000004100 */
[----:B------:R-:W-:Y:S01]  /*4f60*/  F2FP.F16.F32.PACK_AB R11, R50, R11 ;  /* 0x0000000b320b723e */ /* 0x000fe200000000ff */
        /* <DEDUP_REMOVED lines=18> */
.L_x_2736:
[----:B------:R-:W-:Y:S05]  /*5090*/  BSYNC B2 ;  /* 0x0000000000027941 */ /* 0x000fea0003800000 */
.L_x_2735:
[----:B----4-:R0:W-:Y:S02]  /*50a0*/  ST.E.128 desc[UR60][R54.64], R12 ;  /* 0x0000000c36007985 */ /* 0x0101e4000c101d3c */
.L_x_2734:
[----:B------:R-:W-:Y:S05]  /*50b0*/  BSYNC B1 ;  /* 0x0000000000017941 */ /* 0x000fea0003800000 */
.L_x_2733:
        /* <DEDUP_REMOVED lines=51> */
.L_x_2740:
[----:B------:R-:W-:Y:S05]  /*53f0*/  BSYNC B2 ;  /* 0x0000000000027941 */ /* 0x000fea0003800000 */
.L_x_2739:
[----:B----4-:R0:W-:Y:S02]  /*5400*/  ST.E.128 desc[UR60][R50.64], R12 ;  /* 0x0000000c32007985 */ /* 0x0101e4000c101d3c */
.L_x_2738:
[----:B------:R-:W-:Y:S05]  /*5410*/  BSYNC B1 ;  /* 0x0000000000017941 */ /* 0x000fea0003800000 */
.L_x_2737:
        /* <DEDUP_REMOVED lines=51> */
.L_x_2744:
[----:B------:R-:W-:Y:S05]  /*5750*/  BSYNC B2 ;  /* 0x0000000000027941 */ /* 0x000fea0003800000 */
.L_x_2743:
[----:B----4-:R0:W-:Y:S02]  /*5760*/  ST.E.128 desc[UR60][R46.64], R12 ;  /* 0x0000000c2e007985 */ /* 0x0101e4000c101d3c */
.L_x_2742:
[----:B------:R-:W-:Y:S05]  /*5770*/  BSYNC B1 ;  /* 0x0000000000017941 */ /* 0x000fea0003800000 */
.L_x_2741:
        /* <DEDUP_REMOVED lines=49> */
.L_x_2748:
[----:B------:R-:W-:Y:S05]  /*5a90*/  BSYNC B2 ;  /* 0x0000000000027941 */ /* 0x000fea0003800000 */
.L_x_2747:
[----:B----4-:R0:W-:Y:S02]  /*5aa0*/  ST.E.128 desc[UR60][R42.64], R12 ;  /* 0x0000000c2a007985 */ /* 0x0101e4000c101d3c */
.L_x_2746:
[----:B------:R-:W-:Y:S05]  /*5ab0*/  BSYNC B1 ;  /* 0x0000000000017941 */ /* 0x000fea0003800000 */
.L_x_2745:
        /* <DEDUP_REMOVED lines=49> */
.L_x_2752:
[----:B------:R-:W-:Y:S05]  /*5dd0*/  BSYNC B2 ;  /* 0x0000000000027941 */ /* 0x000fea0003800000 */
.L_x_2751:
[----:B----4-:R0:W-:Y:S02]  /*5de0*/  ST.E.128 desc[UR60][R38.64], R12 ;  /* 0x0000000c26007985 */ /* 0x0101e4000c101d3c */
.L_x_2750:
[----:B------:R-:W-:Y:S05]  /*5df0*/  BSYNC B1 ;  /* 0x0000000000017941 */ /* 0x000fea0003800000 */
.L_x_2749:
        /* <DEDUP_REMOVED lines=48> */
.L_x_2754:
[----:B------:R-:W-:Y:S05]  /*6100*/  BSYNC B1 ;  /* 0x0000000000017941 */ /* 0x000fea0003800000 */
.L_x_2753:
[----:B----4-:R0:W-:Y:S01]  /*6110*/  ST.E.128 desc[UR60][R34.64], R12 ;  /* 0x0000000c22007985 */ /* 0x0101e2000c101d3c */
[----:B------:R-:W-:Y:S05]  /*6120*/  BRA `(.L_x_2732) ;  /* 0x0000004000287947 */ /* 0x000fea0003800000 */
.L_x_2698:
        /* <DEDUP_REMOVED lines=47> */
.L_x_2756:
[----:B------:R-:W-:Y:S05]  /*6420*/  BSYNC B1 ;  /* 0x0000000000017941 */ /* 0x000fea0003800000 */
.L_x_2755:
        /* <DEDUP_REMOVED lines=47> */
.L_x_2758:
[----:B------:R-:W-:Y:S05]  /*6720*/  BSYNC B1 ;  /* 0x0000000000017941 */ /* 0x000fea0003800000 */
.L_x_2757:
[----:B------:R-:W2:Y:S01]  /*6730*/  LDL R11, [R1+0x30] ;  /* 0x00003000010b7983 */ /* 0x000ea20000100800 */
[----:B0-----:R-:W-:Y:S01]  /*6740*/  IMAD.MOV.U32 R12, RZ, RZ, R29 ;  /* 0x000000ffff0c7224 */ /* 0x001fe200078e001d */
[----:B------:R-:W-:Y:S01]  /*6750*/  MOV R14, R33 ;  /* 0x00000021000e7202 */ /* 0x000fe20000000f00 */
[----:B------:R-:W-:Y:S01]  /*6760*/  IMAD.MOV.U32 R13, RZ, RZ, R32 ;  /* 0x000000ffff0d7224 */ /* 0x000fe200078e0020 */
[----:B------:R-:W-:-:S04]  /*6770*/  PRMT R210, R76, 0x5410, R77 ;  /* 0x000054104cd27816 */ /* 0x000fc8000000004d */
[----:B------:R-:W-:Y:S02]  /*6780*/  PRMT R228, R13, 0x7610, R228 ;  /* 0x000076100de47816 */ /* 0x000fe400000000e4 */
        /* <DEDUP_REMOVED lines=11> */
[----:B------:R-:W-:Y:S01]  /*6840*/  IMAD.MOV.U32 R14, RZ, RZ, R37 ;  /* 0x000000ffff0e7224 */ /* 0x000fe200078e0025 */
[----:B------:R0:W-:Y:S04]  /*6850*/  STL.S16 [R1+0x38], R11 ;  /* 0x0000380b01007387 */ /* 0x0001e80000100600 */
[----:B------:R1:W-:Y:S01]  /*6860*/  STL.S16 [R1+0x3a], R12 ;  /* 0x00003a0c01007387 */ /* 0x0003e20000100600 */
[----:B------:R-:W-:Y:S01]  /*6870*/  PRMT R156, R14, 0x7610, R156 ;  /* 0x000076100e9c7816 */ /* 0x000fe2000000009c */
[----:B------:R-:W-:Y:S01]  /*6880*/  IMAD.MOV.U32 R14, RZ, RZ, R41 ;  /* 0x000000ffff0e7224 */ /* 0x000fe200078e0029 */
[----:B------:R-:W-:Y:S01]  /*6890*/  PLOP3.LUT P0, PT, PT, PT, UP0, 0x80, 0x0 ;  /* 0x000000000000781c */ /* 0x000fe20003f0f008 */
[----:B------:R2:W-:Y:S01]  /*68a0*/  STL.S16 [R1+0x3c], R13 ;  /* 0x00003c0d01007387 */ /* 0x0005e20000100600 */
[----:B0-----:R-:W-:Y:S01]  /*68b0*/  IMAD.MOV.U32 R11, RZ, RZ, R42 ;  /* 0x000000ffff0b7224 */ /* 0x001fe200078e002a */
[----:B-1----:R-:W-:Y:S01]  /*68c0*/  MOV R12, R43 ;  /* 0x0000002b000c7202 */ /* 0x002fe20000000f00 */
[----:B--2---:R-:W-:-:S03]  /*68d0*/  IMAD.MOV.U32 R13, RZ, RZ, R40 ;  /* 0x000000ffff0d7224 */ /* 0x004fc600078e0028 */
[----:B------:R-:W-:Y:S01]  /*68e0*/  PRMT R212, R11, 0x5410, R12 ;  /* 0x000054100bd47816 */ /* 0x000fe2000000000c */
[----:B------:R-:W-:Y:S01]  /*68f0*/  IMAD.MOV.U32 R12, RZ, RZ, R47 ;  /* 0x000000ffff0c7224 */ /* 0x000fe200078e002f */
[----:B------:R-:W-:Y:S02]  /*6900*/  MOV R11, R46 ;  /* 0x0000002e000b7202 */ /* 0x000fe40000000f00 */
[----:B------:R-:W-:Y:S01]  /*6910*/  PRMT R213, R13, 0x5410, R14 ;  /* 0x000054100dd57816 */ /* 0x000fe2000000000e */
[----:B------:R-:W-:Y:S01]  /*6920*/  IMAD.MOV.U32 R13, RZ, RZ, R44 ;  /* 0x000000ffff0d7224 */ /* 0x000fe200078e002c */
[----:B------:R-:W-:Y:S01]  /*6930*/  MOV R14, R45 ;  /* 0x0000002d000e7202 */ /* 0x000fe20000000f00 */
[----:B------:R0:W-:Y:S01]  /*6940*/  STL.S16 [R1+0x3e], R12 ;  /* 0x00003e0c01007387 */ /* 0x0001e20000100600 */
[----:B------:R-:W-:Y:S01]  /*6950*/  PRMT R223, R223, 0x5410, R11 ;  /* 0x00005410dfdf7816 */ /* 0x000fe2000000000b */
[----:B------:R-:W-:Y:S01]  /*6960*/  IMAD.MOV.U32 R11, RZ, RZ, R49 ;  /* 0x000000ffff0b7224 */ /* 0x000fe200078e0031 */
[----:B------:R-:W-:Y:S01]  /*6970*/  PRMT R228, R228, 0x5410, R13 ;  /* 0x00005410e4e47816 */ /* 0x000fe2000000000d */
[----:B------:R1:W-:Y:S01]  /*6980*/  STL.S16 [R1+0x44], R14 ;  /* 0x0000440e01007387 */ /* 0x0003e20000100600 */
[----:B------:R-:W-:-:S02]  /*6990*/  IMAD.MOV.U32 R13, RZ, RZ, R51 ;  /* 0x000000ffff0d7224 */ /* 0x000fc400078e0033 */
[----:B------:R-:W-:Y:S01]  /*69a0*/  PRMT R155, R11, 0x7610, R155 ;  /* 0x000076100b9b7816 */ /* 0x000fe2000000009b */
[----:B-----5:R-:W-:Y:S01]  /*69b0*/  IMAD.MOV.U32 R11, RZ, RZ, R53 ;  /* 0x000000ffff0b7224 */ /* 0x020fe200078e0035 */
[----:B0-----:R-:W-:Y:S01]  /*69c0*/  MOV R12, R48 ;  /* 0x00000030000c7202 */ /* 0x001fe20000000f00 */
[----:B-1----:R-:W-:-:S05]  /*69d0*/  IMAD.MOV.U32 R14, RZ, RZ, R50 ;  /* 0x000000ffff0e7224 */ /* 0x002fca00078e0032 */
[----:B------:R0:W-:Y:S04]  /*69e0*/  STL.S16 [R1+0x46], R14 ;  /* 0x0000460e01007387 */ /* 0x0001e80000100600 */
[----:B------:R1:W-:Y:S04]  /*69f0*/  STL.S16 [R1+0x48], R13 ;  /* 0x0000480d01007387 */ /* 0x0003e80000100600 */
        /* <DEDUP_REMOVED lines=36> */
[----:B------:R-:W-:Y:S06]  /*6c40*/  @!P0 BRA `(.L_x_2759) ;  /* 0x0000000000048947 */ /* 0x000fec0003800000 */
[----:B------:R-:W-:Y:S01]  /*6c50*/  BPT.TRAP 0x1 ;  /* 0x000000040000795c */ /* 0x000fe20000300000 */
.L_x_2759:
[----:B------:R-:W-:Y:S01]  /*6c60*/  IMAD R85, R19, 0x8, R18 ;  /* 0x0000000813557824 */ /* 0x000fe200078e0212 */
[----:B------:R-:W-:Y:S01]  /*6c70*/  SHF.L.U32 R86, R171, 0x1f, RZ ;  /* 0x0000001fab567819 */ /* 0x000fe200000006ff */
[----:B------:R-:W0:Y:S01]  /*6c80*/  LDC R131, c[0x0][0x2f4] ;  /* 0x0000bd00ff837b82 */ /* 0x000e220000000800 */
[----:B------:R-:W-:Y:S02]  /*6c90*/  BSSY B1, `(.L_x_2760) ;  /* 0x0000003000017945 */ /* 0x000fe40003800000 */
[----:B------:R-:W1:Y:S02]  /*6ca0*/  SYNCS.PHASECHK.TRANS64.TRYWAIT P6, [R85+URZ+0x2a890], R86 ;  /* 0x02a89056550075a7 */ /* 0x000e6400080c017f */
[----:B-1----:R-:W-:Y:S05]  /*6cb0*/  @!P6 BRA `(.L_x_2761) ;  /* 0x000001b400d8e947 */ /* 0x002fea0003800000 */
.L_x_3055:
[----:B------:R-:W-:Y:S05]  /*6cc0*/  BSYNC B1 ;  /* 0x0000000000017941 */ /* 0x000fea0003800000 */
.L_x_2760:
[----:B------:R-:W-:Y:S01]  /*6cd0*/  UMOV UR4, 0xffffffff ;  /* 0xffffffff00047882 */ /* 0x000fe20000000000 */
[----:B0-----:R-:W-:Y:S02]  /*6ce0*/  IADD3 R135, -R125, R131, RZ ;  /* 0x000000837d877210 */ /* 0x001fe40007ffe1ff */
[----:B------:R-:W-:Y:S05]  /*6cf0*/  BRA.DIV UR4, `(.L_x_2762) ;  /* 0x000001b604dc7947 */ /* 0x000fea000b800000 */
[----:B------:R0:W2:Y:S04]  /*6d00*/  SHFL.IDX PT, R121, R116, RZ, 0x1c1f ;  /* 0x001c1fff74797589 */ /* 0x0000a800000e0000 */
[----:B------:R0:W3:Y:S02]  /*6d10*/  SHFL.IDX PT, R11, R117, RZ, 0x1c1f ;  /* 0x001c1fff750b7589 */ /* 0x0000e400000e0000 */
.L_x_3059:
        /* <DEDUP_REMOVED lines=60> */
[----:B------:R-:W4:Y:S01]  /*70e0*/  LDL.S16 R154, [R1+0x3c] ;  /* 0x00003c00019a7983 */ /* 0x000f220000100600 */
        /* <DEDUP_REMOVED lines=28> */
[----:B------:R-:W4:Y:S01]  /*72b0*/  LDL.LU.S16 R50, [R1+0x38] ;  /* 0x0000380001327983 */ /* 0x000f220000300600 */
        /* <DEDUP_REMOVED lines=32> */
.L_x_2768:
[----:B------:R-:W-:Y:S05]  /*74c0*/  BSYNC B3 ;  /* 0x0000000000037941 */ /* 0x000fea0003800000 */
.L_x_2767:
[----:B------:R-:W-:-:S04]  /*74d0*/  LEA R36, P4, R5, R11, 0x1 ;  /* 0x0000000b05247211 */ /* 0x000fc800078808ff */
[----:B--2---:R-:W-:Y:S02]  /*74e0*/  LEA.HI.X R37, R5, R121, R112, 0x1, P4 ;  /* 0x0000007905257211 */ /* 0x004fe400020f0c70 */
[----:B------:R-:W-:-:S03]  /*74f0*/  ISETP.GE.AND P4, PT, R152, R131, PT ;  /* 0x000000839800720c */ /* 0x000fc60003f86270 */
[----:B----4-:R2:W-:Y:S10]  /*7500*/  ST.E.128 desc[UR60][R36.64], R12 ;  /* 0x0000000c24007985 */ /* 0x0105f4000c101d3c */
[----:B--2---:R-:W-:-:S05]  /*7510*/  @!P4 IMAD.WIDE R12, R152, 0x2, R120 ;  /* 0x00000002980cc825 */ /* 0x004fca00078e0278 */
[----:B---3--:R3:W-:Y:S02]  /*7520*/  @!P4 ST.E.128 desc[UR60][R12.64], R76 ;  /* 0x0000004c0c00c985 */ /* 0x0087e4000c101d3c */
.L_x_2766:
[----:B------:R-:W-:Y:S05]  /*7530*/  BSYNC B2 ;  /* 0x0000000000027941 */ /* 0x000fea0003800000 */
.L_x_2765:
        /* <DEDUP_REMOVED lines=16> */
[----:B------:R-:W-:Y:S02]  /*7640*/  IMAD.IADD R13, R13, 0x1, R12 ;  /* 0x000000010d0d7824 */ /* 0x000fe400078e020c */
[C---:B------:R-:W-:Y:S02]  /*7650*/  IMAD R12, R19.reuse, 0x4800, R139 ;  /* 0x00004800130c7824 */ /* 0x040fe400078e028b */
[----:B------:R-:W-:Y:S02]  /*7660*/  IMAD R36, R19, 0x4800, R13 ;  /* 0x0000480013247824 */ /* 0x000fe400078e020d */
[----:B------:R-:W-:-:S03]  /*7670*/  IMAD R12, R12, 0x2, R18 ;  /* 0x000000020c0c7824 */ /* 0x000fc600078e0212 */
[----:B------:R-:W-:-:S03]  /*7680*/  LEA R36, R36, R18, 0x1 ;  /* 0x0000001224247211 */ /* 0x000fc600078e08ff */
[----:B------:R-:W3:Y:S04]  /*7690*/  LDS.128 R12, [R12+0x18400] ;  /* 0x018400000c0c7984 */ /* 0x000ee80000000c00 */
[----:B------:R-:W4:Y:S01]  /*76a0*/  LDS.128 R36, [R36+0x18400] ;  /* 0x0184000024247984 */ /* 0x000f220000000c00 */
[----:B------:R-:W-:Y:S05]  /*76b0*/  @P4 BRA `(.L_x_2772) ;  /* 0x0000000400704947 */ /* 0x000fea0003800000 */
[----:B------:R-:W5:Y:S04]  /*76c0*/  LDL.LU.S16 R49, [R1+0x44] ;  /* 0x0000440001317983 */ /* 0x000f680000300600 */
[----:B------:R-:W2:Y:S01]  /*76d0*/  LDL.LU.S16 R78, [R1+0x3e] ;  /* 0x00003e00014e7983 */ /* 0x000ea20000300600 */
[----:B----4-:R-:W-:Y:S01]  /*76e0*/  IMAD.MOV.U32 R51, RZ, RZ, R37 ;  /* 0x000000ffff337224 */ /* 0x010fe200078e0025 */
[----:B------:R-:W-:Y:S01]  /*76f0*/  SHF.R.U64 R44, R44, 0x10, R45 ;  /* 0x000000102c2c7819 */ /* 0x000fe2000000122d */
[----:B---3--:R-:W-:Y:S01]  /*7700*/  IMAD.MOV.U32 R37, RZ, RZ, R13 ;  /* 0x000000ffff257224 */ /* 0x008fe200078e000d */
[----:B------:R-:W-:Y:S01]  /*7710*/  SHF.R.U64 R32, R32, 0x10, R33 ;  /* 0x0000001020207819 */ /* 0x000fe20000001221 */
[----:B------:R-:W-:Y:S01]  /*7720*/  HADD2.F32 R13, -RZ, R229.H1_H1 ;  /* 0x300000e5ff0d7230 */ /* 0x000fe20000004100 */
[----:B------:R-:W-:Y:S01]  /*7730*/  SHF.R.U64 R46, R46, 0x10, R47 ;  /* 0x000000102e2e7819 */ /* 0x000fe2000000122f */
[----:B------:R-:W-:Y:S01]  /*7740*/  HADD2.F32 R152, -RZ, R228.H1_H1 ;  /* 0x300000e4ff987230 */ /* 0x000fe20000004100 */
[----:B------:R-:W-:Y:S01]  /*7750*/  SHF.R.U64 R34, R34, 0x10, R35 ;  /* 0x0000001022227819 */ /* 0x000fe20000001223 */
[----:B------:R-:W-:-:S02]  /*7760*/  HADD2.F32 R50, -RZ, R37.H0_H0 ;  /* 0x20000025ff327230 */ /* 0x000fc40000004100 */
[----:B------:R-:W-:Y:S02]  /*7770*/  HADD2.F32 R37, -RZ, R37.H1_H1 ;  /* 0x30000025ff257230 */ /* 0x000fe40000004100 */
[----:B------:R-:W-:Y:S02]  /*7780*/  HADD2.F32 R44, -RZ, R44.H0_H0 ;  /* 0x2000002cff2c7230 */ /* 0x000fe40000004100 */
[----:B------:R-:W-:Y:S02]  /*7790*/  HADD2.F32 R32, -RZ, R32.H0_H0 ;  /* 0x20000020ff207230 */ /* 0x000fe40000004100 */
[----:B------:R-:W-:Y:S02]  /*77a0*/  HADD2.F32 R46, -RZ, R46.H0_H0 ;  /* 0x2000002eff2e7230 */ /* 0x000fe40000004100 */
[----:B------:R-:W-:Y:S02]  /*77b0*/  HADD2.F32 R34, -RZ, R34.H0_H0 ;  /* 0x20000022ff227230 */ /* 0x000fe40000004100 */
[----:B-----5:R-:W-:-:S02]  /*77c0*/  HADD2.F32 R76, -RZ, R49.H0_H0 ;  /* 0x20000031ff4c7230 */ /* 0x020fc40000004100 */
[----:B------:R-:W-:Y:S02]  /*77d0*/  HADD2.F32 R49, -RZ, R51.H0_H0 ;  /* 0x20000033ff317230 */ /* 0x000fe40000004100 */
[----:B--2---:R-:W-:-:S03]  /*77e0*/  HADD2.F32 R78, -RZ, R78.H0_H0 ;  /* 0x2000004eff4e7230 */ /* 0x004fc60000004100 */
        /* <DEDUP_REMOVED lines=16> */
[----:B------:R-:W-:Y:S01]  /*78f0*/  MOV R51, R39 ;  /* 0x0000002700337202 */ /* 0x000fe20000000f00 */
[----:B------:R-:W-:Y:S02]  /*7900*/  HADD2.F32 R39, -RZ, R15.H0_H0 ;  /* 0x2000000fff277230 */ /* 0x000fe40000004100 */
[----:B------:R-:W-:Y:S01]  /*7910*/  HADD2.F32 R77, -RZ, R229.H0_H0 ;  /* 0x200000e5ff4d7230 */ /* 0x000fe20000004100 */
[----:B------:R-:W-:Y:S01]  /*7920*/  F2FP.F16.F32.PACK_AB R37, R37, R50 ;  /* 0x000000322525723e */ /* 0x000fe200000000ff */
[--C-:B------:R-:W-:Y:S01]  /*7930*/  HADD2.F32 R76, -RZ, R51.reuse.H0_H0 ;  /* 0x20000033ff4c7230 */ /* 0x100fe20000004100 */
[----:B------:R-:W-:Y:S01]  /*7940*/  F2FP.F16.F32.PACK_AB R49, R13, R49 ;  /* 0x000000310d31723e */ /* 0x000fe200000000ff */
[----:B------:R-:W-:-:S02]  /*7950*/  HADD2.F32 R51, -RZ, R51.H1_H1 ;  /* 0x30000033ff337230 */ /* 0x000fc40000004100 */
        /* <DEDUP_REMOVED lines=48> */
[----:B------:R-:W-:Y:S01]  /*7c60*/  IMAD.MOV.U32 R39, RZ, RZ, R76 ;  /* 0x000000ffff277224 */ /* 0x000fe200078e004c */
[----:B------:R-:W-:-:S07]  /*7c70*/  MOV R38, R45 ;  /* 0x0000002d00267202 */ /* 0x000fce0000000f00 */
.L_x_2772:
[----:B------:R-:W-:Y:S05]  /*7c80*/  BSYNC B3 ;  /* 0x0000000000037941 */ /* 0x000fea0003800000 */
.L_x_2771:
[----:B------:R-:W-:-:S04]  /*7c90*/  LEA R32, P4, R6, R11, 0x1 ;  /* 0x0000000b06207211 */ /* 0x000fc800078808ff */
[----:B--2---:R-:W-:Y:S02]  /*7ca0*/  LEA.HI.X R33, R6, R121, R111, 0x1, P4 ;  /* 0x0000007906217211 */ /* 0x004fe400020f0c6f */
[----:B------:R-:W-:-:S03]  /*7cb0*/  ISETP.GE.AND P4, PT, R48, R131, PT ;  /* 0x000000833000720c */ /* 0x000fc60003f86270 */
[----:B---3--:R2:W-:Y:S10]  /*7cc0*/  ST.E.128 desc[UR60][R32.64], R12 ;  /* 0x0000000c20007985 */ /* 0x0085f4000c101d3c */
[----:B------:R-:W-:-:S05]  /*7cd0*/  @!P4 IMAD.WIDE R34, R48, 0x2, R120 ;  /* 0x000000023022c825 */ /* 0x000fca00078e0278 */
[----:B----4-:R2:W-:Y:S02]  /*7ce0*/  @!P4 ST.E.128 desc[UR60][R34.64], R36 ;  /* 0x000000242200c985 */ /* 0x0105e4000c101d3c */
.L_x_2770:
[----:B------:R-:W-:Y:S05]  /*7cf0*/  BSYNC B2 ;  /* 0x0000000000027941 */ /* 0x000fea0003800000 */
.L_x_2769:
[----:B------:R-:W-:-:S13]  /*7d00*/  ISETP.NE.AND P4, PT, R27, RZ, PT ;  /* 0x000000ff1b00720c */ /* 0x000fda0003f85270 */
[----:B------:R-:W-:Y:S05]  /*7d10*/  @!P4 BRA `(.L_x_2764) ;  /* 0x0000000400c0c947 */ /* 0x000fea0003800000 */
[----:B--23--:R-:W-:Y:S01]  /*7d20*/  SEL R12, R125, R135, !P1 ;  /* 0x000000877d0c7207 */ /* 0x00cfe20004800000 */
[----:B------:R-:W-:Y:S01]  /*7d30*/  BSSY B2, `(.L_x_2773) ;  /* 0x000006c000027945 */ /* 0x000fe20003800000 */
[C---:B------:R-:W-:Y:S02]  /*7d40*/  LEA R36, P4, R7.reuse, R11, 0x1 ;  /* 0x0000000b07247211 */ /* 0x040fe400078808ff */
[----:B------:R-:W-:Y:S02]  /*7d50*/  SHF.R.S32.HI R13, RZ, 0x1f, R12 ;  /* 0x0000001fff0d7819 */ /* 0x000fe4000001140c */
[----:B------:R-:W-:Y:S02]  /*7d60*/  LEA.HI.X R37, R7, R121, R110, 0x1, P4 ;  /* 0x0000007907257211 */ /* 0x000fe400020f0c6e */
        /* <DEDUP_REMOVED lines=21> */
[----:B---3--:R-:W-:Y:S01]  /*7ec0*/  HADD2.F32 R44, -RZ, R33.H1_H1 ;  /* 0x30000021ff2c7230 */ /* 0x008fe20000004100 */
        /* <DEDUP_REMOVED lines=27> */
[----:B------:R-:W-:Y:S01]  /*8080*/  HADD2.F32 R35, -RZ, R15.H0_H0 ;  /* 0x2000000fff237230 */ /* 0x000fe20000004100 */
[----:B------:R-:W-:Y:S01]  /*8090*/  F2FP.F16.F32.PACK_AB R29, R41, R29 ;  /* 0x0000001d291d723e */ /* 0x000fe200000000ff */
        /* <DEDUP_REMOVED lines=19> */
[-C--:B------:R-:W-:Y:S01]  /*81d0*/  FMUL.FTZ R11, R15, R213.reuse ;  /* 0x000000d50f0b7220 */ /* 0x080fe20000410000 */
[----:B------:R-:W-:Y:S02]  /*81e0*/  HADD2.F32 R12, -RZ, R12.H1_H1 ;  /* 0x3000000cff0c7230 */ /* 0x000fe40000004100 */
[----:B------:R-:W-:Y:S01]  /*81f0*/  FMUL.FTZ R39, R32, R28 ;  /* 0x0000001c20277220 */ /* 0x000fe20000410000 */
[C---:B------:R-:W-:Y:S01]  /*8200*/  FMUL.FTZ R213, R13.reuse, R213 ;  /* 0x000000d50dd57220 */ /* 0x040fe20000410000 */
[----:B------:R-:W-:Y:S01]  /*8210*/  FFMA.FTZ R11, R13, R211, -R11 ;  /* 0x000000d30d0b7223 */ /* 0x000fe2000001080b */
[----:B------:R-:W-:-:S02]  /*8220*/  HADD2.F32 R13, -RZ, R34.H0_H0 ;  /* 0x20000022ff0d7230 */ /* 0x000fc40000004100 */
[C---:B------:R-:W-:Y:S01]  /*8230*/  FMUL.FTZ R28, R12.reuse, R28 ;  /* 0x0000001c0c1c7220 */ /* 0x040fe20000410000 */
[----:B------:R-:W-:Y:S01]  /*8240*/  FFMA.FTZ R39, R12, R35, -R39 ;  /* 0x000000230c277223 */ /* 0x000fe20000010827 */
        /* <DEDUP_REMOVED lines=20> */
[----:B------:R-:W-:Y:S02]  /*8390*/  MOV R13, R29 ;  /* 0x0000001d000d7202 */ /* 0x000fe40000000f00 */
[----:B------:R-:W-:Y:S01]  /*83a0*/  F2FP.F16.F32.PACK_AB R14, R32, R15 ;  /* 0x0000000f200e723e */ /* 0x000fe200000000ff */
[----:B------:R-:W-:Y:S01]  /*83b0*/  IMAD.MOV.U32 R32, RZ, RZ, R28 ;  /* 0x000000ffff207224 */ /* 0x000fe200078e001c */
[----:B------:R-:W-:Y:S01]  /*83c0*/  F2FP.F16.F32.PACK_AB R34, R38, R212 ;  /* 0x000000d42622723e */ /* 0x000fe200000000ff */
[----:B------:R-:W-:Y:S01]  /*83d0*/  IMAD.MOV.U32 R15, RZ, RZ, R31 ;  /* 0x000000ffff0f7224 */ /* 0x000fe200078e001f */
[----:B------:R-:W-:-:S07]  /*83e0*/  MOV R35, R42 ;  /* 0x0000002a00237202 */ /* 0x000fce0000000f00 */
.L_x_2774:
[----:B------:R-:W-:Y:S05]  /*83f0*/  BSYNC B2 ;  /* 0x0000000000027941 */ /* 0x000fea0003800000 */
.L_x_2773:
[----:B--2---:R4:W-:Y:S04]  /*8400*/  ST.E.128 desc[UR60][R36.64], R12 ;  /* 0x0000000c24007985 */ /* 0x0049e8000c101d3c */
[----:B---3--:R4:W-:Y:S02]  /*8410*/  @!P4 ST.E.128 desc[UR60][R120.64], R32 ;  /* 0x000000207800c985 */ /* 0x0089e4000c101d3c */
.L_x_2764:
[----:B------:R-:W-:Y:S05]  /*8420*/  BSYNC B1 ;  /* 0x0000000000017941 */ /* 0x000fea0003800000 */
.L_x_2763:
[----:B------:R-:W-:-:S03]  /*8430*/  UMOV UR4, 0xffffffff ;  /* 0xffffffff00047882 */ /* 0x000fc60000000000 */
[----:B------:R-:W-:Y:S05]  /*8440*/  BRA.DIV UR4, `(.L_x_2775) ;  /* 0x000001a204547947 */ /* 0x000fea000b800000 */
[----:B0-----:R-:W0:Y:S04]  /*8450*/  SHFL.IDX PT, R116, R116, 0x1, 0x1c1f ;  /* 0x003c1f0074747f89 */ /* 0x001e2800000e0000 */
[----:B------:R-:W0:Y:S02]  /*8460*/  SHFL.IDX PT, R117, R117, 0x1, 0x1c1f ;  /* 0x003c1f0075757f89 */ /* 0x000e2400000e0000 */
.L_x_3063:
[----:B------:R-:W-:Y:S05]  /*8470*/  @P5 BRA `(.L_x_2732) ;  /* 0x0000001c00545947 */ /* 0x000fea0003800000 */
[----:B------:R-:W-:Y:S01]  /*8480*/  ISETP.NE.AND P4, PT, R8, RZ, PT ;  /* 0x000000ff0800720c */ /* 0x000fe20003f85270 */
[----:B------:R-:W-:Y:S01]  /*8490*/  BSSY B1, `(.L_x_2776) ;  /* 0x0000070000017945 */ /* 0x000fe20003800000 */
[----:B0-2-4-:R-:W-:Y:S02]  /*84a0*/  IMAD.MOV.U32 R32, RZ, RZ, R117 ;  /* 0x000000ffff207224 */ /* 0x015fe400078e0075 */
[----:B------:R-:W-:-:S09]  /*84b0*/  IMAD.MOV.U32 R33, RZ, RZ, R116 ;  /* 0x000000ffff217224 */ /* 0x000fd200078e0074 */
        /* <DEDUP_REMOVED lines=9> */
[----:B------:R-:W-:Y:S02]  /*8550*/  SHF.R.S32.HI R12, RZ, 0x1f, R11 ;  /* 0x0000001fff0c7819 */ /* 0x000fe4000001140b */
[----:B------:R-:W-:Y:S02]  /*8560*/  SHF.L.U32 R36, R11, 0x3, RZ ;  /* 0x000000030b247819 */ /* 0x000fe400000006ff */
[----:B------:R-:W-:Y:S02]  /*8570*/  LEA.HI R12, R12, R11, RZ, 0x3 ;  /* 0x0000000b0c0c7211 */ /* 0x000fe400078f18ff */
[----:B------:R-:W-:Y:S02]  /*8580*/  LOP3.LUT R11, R177, 0x38, R36, 0xf8, !PT ;  /* 0x00000038b10b7812 */ /* 0x000fe400078ef824 */
[----:B------:R-:W-:Y:S02]  /*8590*/  SHF.R.S32.HI R13, RZ, 0x3, R12 ;  /* 0x00000003ff0d7819 */ /* 0x000fe4000001140c */
[----:B------:R-:W-:-:S02]  /*85a0*/  LOP3.LUT R11, R11, R220, RZ, 0x3c, !PT ;  /* 0x000000dc0b0b7212 */ /* 0x000fc400078e3cff */
[----:B------:R-:W-:Y:S01]  /*85b0*/  ISETP.GE.AND P4, PT, R36, R131, PT ;  /* 0x000000832400720c */ /* 0x000fe20003f86270 */
[----:B------:R-:W-:-:S04]  /*85c0*/  IMAD R12, R13, 0x1800, R184 ;  /* 0x000018000d0c7824 */ /* 0x000fc800078e02b8 */
[----:B------:R-:W-:Y:S02]  /*85d0*/  IMAD.IADD R12, R12, 0x1, R11 ;  /* 0x000000010c0c7824 */ /* 0x000fe400078e020b */
[C---:B------:R-:W-:Y:S02]  /*85e0*/  IMAD R11, R19.reuse, 0x4800, R138 ;  /* 0x00004800130b7824 */ /* 0x040fe400078e028a */
[----:B------:R-:W-:Y:S02]  /*85f0*/  IMAD R13, R19, 0x4800, R12 ;  /* 0x00004800130d7824 */ /* 0x000fe400078e020c */
[----:B------:R-:W-:Y:S02]  /*8600*/  IMAD R11, R11, 0x2, R18 ;  /* 0x000000020b0b7824 */ /* 0x000fe400078e0212 */
[----:B------:R-:W-:Y:S01]  /*8610*/  @!P4 IMAD.WIDE R36, R36, 0x2, R32 ;  /* 0x000000022424c825 */ /* 0x000fe200078e0220 */
[----:B------:R-:W-:Y:S02]  /*8620*/  LEA R28, R13, R18, 0x1 ;  /* 0x000000120d1c7211 */ /* 0x000fe400078e08ff */
[----:B------:R0:W2:Y:S04]  /*8630*/  LDS.128 R12, [R11+0x18400] ;  /* 0x018400000b0c7984 */ /* 0x0000a80000000c00 */
[----:B------:R-:W3:Y:S01]  /*8640*/  LDS.128 R28, [R28+0x18400] ;  /* 0x018400001c1c7984 */ /* 0x000ee20000000c00 */
[----:B------:R-:W-:Y:S05]  /*8650*/  @P5 BRA `(.L_x_2779) ;  /* 0x0000000400405947 */ /* 0x000fea0003800000 */
[--C-:B------:R-:W-:Y:S01]  /*8660*/  SHF.R.U64 R38, R72, 0x10, R73.reuse ;  /* 0x0000001048267819 */ /* 0x100fe20000001249 */
[----:B------:R-:W-:Y:S01]  /*8670*/  HADD2.F32 R47, -RZ, R209.H1_H1 ;  /* 0x300000d1ff2f7230 */ /* 0x000fe20000004100 */
[----:B------:R-:W-:Y:S01]  /*8680*/  SHF.R.U32.HI R72, RZ, 0x10, R73 ;  /* 0x00000010ff487819 */ /* 0x000fe20000011649 */
[----:B--2---:R-:W-:Y:S01]  /*8690*/  HADD2.F32 R44, -RZ, R13.H0_H0 ;  /* 0x2000000dff2c7230 */ /* 0x004fe20000004100 */
[--C-:B0-----:R-:W-:Y:S01]  /*86a0*/  SHF.R.U64 R11, R60, 0x10, R61.reuse ;  /* 0x000000103c0b7819 */ /* 0x101fe2000000123d */
[--C-:B---3--:R-:W-:Y:S01]  /*86b0*/  HADD2.F32 R42, -RZ, R29.reuse.H0_H0 ;  /* 0x2000001dff2a7230 */ /* 0x108fe20000004100 */
[----:B------:R-:W-:Y:S01]  /*86c0*/  SHF.R.U32.HI R60, RZ, 0x10, R61 ;  /* 0x00000010ff3c7819 */ /* 0x000fe2000001163d */
[----:B------:R-:W-:Y:S02]  /*86d0*/  HADD2.F32 R43, -RZ, R29.H1_H1 ;  /* 0x3000001dff2b7230 */ /* 0x000fe40000004100 */
[----:B------:R-:W-:Y:S01]  /*86e0*/  FMUL.FTZ R29, R44, R47 ;  /* 0x0000002f2c1d7220 */ /* 0x000fe20000410000 */
[----:B------:R-:W-:Y:S01]  /*86f0*/  HADD2.F32 R72, -RZ, R72.H0_H0 ;  /* 0x20000048ff487230 */ /* 0x000fe20000004100 */
[--C-:B------:R-:W-:Y:S01]  /*8700*/  SHF.R.U64 R40, R74, 0x10, R75.reuse ;  /* 0x000000104a287819 */ /* 0x100fe2000000124b */
[----:B------:R-:W-:Y:S01]  /*8710*/  HADD2.F32 R41, -RZ, R207.H1_H1 ;  /* 0x300000cfff297230 */ /* 0x000fe20000004100 */
[----:B------:R-:W-:Y:S01]  /*8720*/  SHF.R.U32.HI R74, RZ, 0x10, R75 ;  /* 0x00000010ff4a7819 */ /* 0x000fe2000001164b */
[----:B------:R-:W-:-:S02]  /*8730*/  HADD2.F32 R45, -RZ, R13.H1_H1 ;  /* 0x3000000dff2d7230 */ /* 0x000fc40000004100 */
[C---:B------:R-:W-:Y:S01]  /*8740*/  FMUL.FTZ R13, R42.reuse, R47 ;  /* 0x0000002f2a0d7220 */ /* 0x040fe20000410000 */
[----:B------:R-:W-:Y:S02]  /*8750*/  HADD2.F32 R60, -RZ, R60.H0_H0 ;  /* 0x2000003cff3c7230 */ /* 0x000fe40000004100 */
[-C--:B------:R-:W-:Y:S01]  /*8760*/  FMUL.FTZ R46, R43, R72.reuse ;  /* 0x000000482b2e7220 */ /* 0x080fe20000410000 */
[-C--:B------:R-:W-:Y:S01]  /*8770*/  FFMA.FTZ R29, R42, R41.reuse, R29 ;  /* 0x000000292a1d7223 */ /* 0x080fe2000001001d */
[C---:B------:R-:W-:Y:S01]  /*8780*/  FMUL.FTZ R72, R45.reuse, R72 ;  /* 0x000000482d487220 */ /* 0x040fe20000410000 */
[----:B------:R-:W-:Y:S01]  /*8790*/  FFMA.FTZ R13, R44, R41, -R13 ;  /* 0x000000292c0d7223 */ /* 0x000fe2000001080d */
[----:B------:R-:W-:Y:S01]  /*87a0*/  FFMA.FTZ R42, R45, R60, -R46 ;  /* 0x0000003c2d2a7223 */ /* 0x000fe2000001082e */
[--C-:B------:R-:W-:Y:S01]  /*87b0*/  SHF.R.U64 R39, R62, 0x10, R63.reuse ;  /* 0x000000103e277819 */ /* 0x100fe2000000123f */
[----:B------:R-:W-:Y:S01]  /*87c0*/  HADD2.F32 R45, -RZ, R208.H1_H1 ;  /* 0x300000d0ff2d7230 */ /* 0x000fe20000004100 */
[----:B------:R-:W-:Y:S01]  /*87d0*/  SHF.R.U32.HI R62, RZ, 0x10, R63 ;  /* 0x00000010ff3e7819 */ /* 0x000fe2000001163f */
[----:B------:R-:W-:-:S02]  /*87e0*/  HADD2.F32 R44, -RZ, R31.H0_H0 ;  /* 0x2000001fff2c7230 */ /* 0x000fc40000004100 */
[----:B------:R-:W-:Y:S01]  /*87f0*/  FFMA.FTZ R60, R43, R60, R72 ;  /* 0x0000003c2b3c7223 */ /* 0x000fe20000010048 */
[----:B------:R-:W-:Y:S01]  /*8800*/  HADD2.F32 R46, -RZ, R31.H1_H1 ;  /* 0x3000001fff2e7230 */ /* 0x000fe20000004100 */
[----:B------:R-:W-:Y:S01]  /*8810*/  F2FP.F16.F32.PACK_AB R13, R42, R13 ;  /* 0x0000000d2a0d723e */ /* 0x000fe200000000ff */
[--C-:B------:R-:W-:Y:S02]  /*8820*/  HADD2.F32 R50, -RZ, R15.reuse.H0_H0 ;  /* 0x2000000fff327230 */ /* 0x100fe40000004100 */
[----:B------:R-:W-:Y:S01]  /*8830*/  HADD2.F32 R31, -RZ, R74.H0_H0 ;  /* 0x2000004aff1f7230 */ /* 0x000fe20000004100 */
[----:B------:R-:W-:Y:S01]  /*8840*/  F2FP.F16.F32.PACK_AB R29, R60, R29 ;  /* 0x0000001d3c1d723e */ /* 0x000fe200000000ff */
[----:B------:R-:W-:Y:S02]  /*8850*/  HADD2.F32 R48, -RZ, R15.H1_H1 ;  /* 0x3000000fff307230 */ /* 0x000fe40000004100 */
[----:B------:R-:W-:Y:S01]  /*8860*/  FMUL.FTZ R15, R44, R45 ;  /* 0x0000002d2c0f7220 */ /* 0x000fe20000410000 */
[----:B------:R-:W-:-:S02]  /*8870*/  HADD2.F32 R41, -RZ, R159.H1_H1 ;  /* 0x3000009fff297230 */ /* 0x000fc40000004100 */
[----:B------:R-:W-:Y:S01]  /*8880*/  FMUL.FTZ R45, R50, R45 ;  /* 0x0000002d322d7220 */ /* 0x000fe20000410000 */
[----:B------:R-:W-:Y:S02]  /*8890*/  HADD2.F32 R43, -RZ, R62.H0_H0 ;  /* 0x2000003eff2b7230 */ /* 0x000fe40000004100 */
[-C--:B------:R-:W-:Y:S01]  /*88a0*/  FMUL.FTZ R47, R46, R31.reuse ;  /* 0x0000001f2e2f7220 */ /* 0x080fe20000410000 */
[----:B------:R-:W-:Y:S01]  /*88b0*/  FMUL.FTZ R49, R48, R31 ;  /* 0x0000001f30317220 */ /* 0x000fe20000410000 */
[----:B------:R-:W-:Y:S01]  /*88c0*/  FFMA.FTZ R31, R44, R41, R45 ;  /* 0x000000292c1f7223 */ /* 0x000fe2000001002d */
[----:B------:R-:W-:Y:S02]  /*88d0*/  HADD2.F32 R209, -RZ, R209.H0_H0 ;  /* 0x200000d1ffd17230 */ /* 0x000fe40000004100 */
[-C--:B------:R-:W-:Y:S01]  /*88e0*/  FFMA.FTZ R44, R48, R43.reuse, -R47 ;  /* 0x0000002b302c7223 */ /* 0x080fe2000001082f */
[----:B------:R-:W-:Y:S01]  /*88f0*/  FFMA.FTZ R46, R46, R43, R49 ;  /* 0x0000002b2e2e7223 */ /* 0x000fe20000010031 */
[----:B------:R-:W-:-:S02]  /*8900*/  HADD2.F32 R43, -RZ, R38.H0_H0 ;  /* 0x20000026ff2b7230 */ /* 0x000fc40000004100 */
[----:B------:R-:W-:Y:S01]  /*8910*/  FFMA.FTZ R15, R50, R41, -R15 ;  /* 0x00000029320f7223 */ /* 0x000fe2000001080f */
[----:B------:R-:W-:Y:S02]  /*8920*/  HADD2.F32 R48, -RZ, R28.H0_H0 ;  /* 0x2000001cff307230 */ /* 0x000fe40000004100 */
[----:B------:R-:W-:Y:S01]  /*8930*/  HADD2.F32 R38, -RZ, R12.H0_H0 ;  /* 0x2000000cff267230 */ /* 0x000fe20000004100 */
[----:B------:R-:W-:Y:S01]  /*8940*/  F2FP.F16.F32.PACK_AB R31, R46, R31 ;  /* 0x0000001f2e1f723e */ /* 0x000fe200000000ff */
[----:B------:R-:W-:Y:S01]  /*8950*/  HADD2.F32 R28, -RZ, R28.H1_H1 ;  /* 0x3000001cff1c7230 */ /* 0x000fe20000004100 */
[----:B------:R-:W-:Y:S01]  /*8960*/  F2FP.F16.F32.PACK_AB R15, R44, R15 ;  /* 0x0000000f2c0f723e */ /* 0x000fe200000000ff */
[----:B------:R-:W-:Y:S02]  /*8970*/  HADD2.F32 R12, -RZ, R12.H1_H1 ;  /* 0x3000000cff0c7230 */ /* 0x000fe40000004100 */
[----:B------:R-:W-:Y:S02]  /*8980*/  HADD2.F32 R41, -RZ, R11.H0_H0 ;  /* 0x2000000bff297230 */ /* 0x000fe40000004100 */
[----:B------:R-:W-:Y:S01]  /*8990*/  FMUL.FTZ R45, R28, R43 ;  /* 0x0000002b1c2d7220 */ /* 0x000fe20000410000 */
[----:B------:R-:W-:-:S02]  /*89a0*/  HADD2.F32 R207, -RZ, R207.H0_H0 ;  /* 0x200000cfffcf7230 */ /* 0x000fc40000004100 */
[----:B------:R-:W-:Y:S01]  /*89b0*/  FMUL.FTZ R43, R12, R43 ;  /* 0x0000002b0c2b7220 */ /* 0x000fe20000410000 */
[-C--:B------:R-:W-:Y:S01]  /*89c0*/  FMUL.FTZ R11, R48, R209.reuse ;  /* 0x000000d1300b7220 */ /* 0x080fe20000410000 */
[----:B------:R-:W-:Y:S01]  /*89d0*/  FMUL.FTZ R209, R38, R209 ;  /* 0x000000d126d17220 */ /* 0x000fe20000410000 */
[-C--:B------:R-:W-:Y:S01]  /*89e0*/  FFMA.FTZ R12, R12, R41.reuse, -R45 ;  /* 0x000000290c0c7223 */ /* 0x080fe2000001082d */
[----:B------:R-:W-:Y:S01]  /*89f0*/  FFMA.FTZ R28, R28, R41, R43 ;  /* 0x000000291c1c7223 */ /* 0x000fe2000001002b */
[----:B------:R-:W-:Y:S02]  /*8a00*/  HADD2.F32 R43, -RZ, R40.H0_H0 ;  /* 0x20000028ff2b7230 */ /* 0x000fe40000004100 */
[-C--:B------:R-:W-:Y:S01]  /*8a10*/  FFMA.FTZ R11, R38, R207.reuse, -R11 ;  /* 0x000000cf260b7223 */ /* 0x080fe2000001080b */
[----:B------:R-:W-:Y:S02]  /*8a20*/  HADD2.F32 R40, -RZ, R30.H0_H0 ;  /* 0x2000001eff287230 */ /* 0x000fe40000004100 */
[----:B------:R-:W-:Y:S01]  /*8a30*/  FFMA.FTZ R207, R48, R207, R209 ;  /* 0x000000cf30cf7223 */ /* 0x000fe200000100d1 */
        /* <DEDUP_REMOVED lines=10> */
[----:B------:R-:W-:Y:S01]  /*8ae0*/  FMUL.FTZ R43, R14, R43 ;  /* 0x0000002b0e2b7220 */ /* 0x000fe20000410000 */
[----:B------:R-:W-:Y:S01]  /*8af0*/  F2FP.F16.F32.PACK_AB R28, R28, R207 ;  /* 0x000000cf1c1c723e */ /* 0x000fe200000000ff */
[-C--:B------:R-:W-:Y:S01]  /*8b00*/  FFMA.FTZ R45, R38, R159.reuse, -R45 ;  /* 0x0000009f262d7223 */ /* 0x080fe2000001082d */
[----:B------:R-:W-:Y:S01]  /*8b10*/  FFMA.FTZ R41, R40, R159, R41 ;  /* 0x0000009f28297223 */ /* 0x000fe20000010029 */
[-C--:B------:R-:W-:Y:S01]  /*8b20*/  FFMA.FTZ R14, R14, R39.reuse, -R47 ;  /* 0x000000270e0e7223 */ /* 0x080fe2000001082f */
[----:B------:R-:W-:-:S04]  /*8b30*/  FFMA.FTZ R30, R30, R39, R43 ;  /* 0x000000271e1e7223 */ /* 0x000fc8000001002b */
[----:B------:R-:W-:Y:S02]  /*8b40*/  F2FP.F16.F32.PACK_AB R14, R14, R45 ;  /* 0x0000002d0e0e723e */ /* 0x000fe400000000ff */
[----:B------:R-:W-:-:S07]  /*8b50*/  F2FP.F16.F32.PACK_AB R30, R30, R41 ;  /* 0x000000291e1e723e */ /* 0x000fce00000000ff */
.L_x_2779:
[----:B------:R-:W-:Y:S05]  /*8b60*/  BSYNC B2 ;  /* 0x0000000000027941 */ /* 0x000fea0003800000 */
.L_x_2778:
[----:B--2---:R2:W-:Y:S04]  /*8b70*/  ST.E.128 desc[UR60][R34.64], R12 ;  /* 0x0000000c22007985 */ /* 0x0045e8000c101d3c */
[----:B---3--:R2:W-:Y:S02]  /*8b80*/  @!P4 ST.E.128 desc[UR60][R36.64], R28 ;  /* 0x0000001c2400c985 */ /* 0x0085e4000c101d3c */
.L_x_2777:
[----:B------:R-:W-:Y:S05]  /*8b90*/  BSYNC B1 ;  /* 0x0000000000017941 */ /* 0x000fea0003800000 */
.L_x_2776:
        /* <DEDUP_REMOVED lines=93> */
[-C--:B------:R-:W-:Y:S01]  /*9170*/  FMUL.FTZ R28, R12, R151.reuse ;  /* 0x000000970c1c7220 */ /* 0x080fe20000410000 */
[----:B------:R-:W-:Y:S01]  /*9180*/  HADD2.F32 R30, -RZ, R30.H1_H1 ;  /* 0x3000001eff1e7230 */ /* 0x000fe20000004100 */
[----:B------:R-:W-:Y:S01]  /*9190*/  F2FP.F16.F32.PACK_AB R158, R43, R158 ;  /* 0x0000009e2b9e723e */ /* 0x000fe200000000ff */
[----:B------:R-:W-:Y:S02]  /*91a0*/  HADD2.F32 R14, -RZ, R14.H1_H1 ;  /* 0x3000000eff0e7230 */ /* 0x000fe40000004100 */
[C---:B------:R-:W-:Y:S01]  /*91b0*/  FMUL.FTZ R151, R11.reuse, R151 ;  /* 0x000000970b977220 */ /* 0x040fe20000410000 */
        /* <DEDUP_REMOVED lines=13> */
[----:B------:R-:W-:Y:S02]  /*9290*/  F2FP.F16.F32.PACK_AB R30, R30, R151 ;  /* 0x000000971e1e723e */ /* 0x000fe400000000ff */
[----:B------:R-:W-:-:S07]  /*92a0*/  MOV R15, R46 ;  /* 0x0000002e000f7202 */ /* 0x000fce0000000f00 */
.L_x_2783:
[----:B------:R-:W-:Y:S05]  /*92b0*/  BSYNC B2 ;  /* 0x0000000000027941 */ /* 0x000fea0003800000 */
.L_x_2782:
[----:B--2---:R4:W-:Y:S04]  /*92c0*/  ST.E.128 desc[UR60][R34.64], R12 ;  /* 0x0000000c22007985 */ /* 0x0049e8000c101d3c */
[----:B---3--:R4:W-:Y:S02]  /*92d0*/  @!P4 ST.E.128 desc[UR60][R36.64], R28 ;  /* 0x0000001c2400c985 */ /* 0x0089e4000c101d3c */
.L_x_2781:
[----:B------:R-:W-:Y:S05]  /*92e0*/  BSYNC B1 ;  /* 0x0000000000017941 */ /* 0x000fea0003800000 */
.L_x_2780:
        /* <DEDUP_REMOVED lines=12> */
[----:B------:R-:W-:Y:S02]  /*93b0*/  LEA.HI R12, R12, R135, RZ, 0x3 ;  /* 0x000000870c0c7211 */ /* 0x000fe400078f18ff */
[----:B0-----:R-:W-:Y:S02]  /*93c0*/  LOP3.LUT R11, R177, 0x38, R36, 0xf8, !PT ;  /* 0x00000038b10b7812 */ /* 0x001fe400078ef824 */
[----:B------:R-:W-:Y:S02]  /*93d0*/  SHF.R.S32.HI R13, RZ, 0x3, R12 ;  /* 0x00000003ff0d7819 */ /* 0x000fe4000001140c */
[----:B------:R-:W-:-:S03]  /*93e0*/  LOP3.LUT R11, R11, R220, RZ, 0x3c, !PT ;  /* 0x000000dc0b0b7212 */ /* 0x000fc600078e3cff */
[----:B------:R-:W-:-:S04]  /*93f0*/  IMAD R12, R13, 0x1800, R184 ;  /* 0x000018000d0c7824 */ /* 0x000fc800078e02b8 */
        /* <DEDUP_REMOVED lines=41> */
[----:B------:R-:W-:Y:S01]  /*9690*/  HADD2.F32 R31, -RZ, R29.H0_H0 ;  /* 0x2000001dff1f7230 */ /* 0x000fe20000004100 */
[----:B------:R-:W-:Y:S01]  /*96a0*/  SHF.R.U64 R37, R66, 0x10, R67 ;  /* 0x0000001042257819 */ /* 0x000fe20000001243 */
        /* <DEDUP_REMOVED lines=30> */
[----:B------:R-:W-:Y:S02]  /*9890*/  HADD2.F32 R29, -RZ, R14.H0_H0 ;  /* 0x2000000eff1d7230 */ /* 0x000fe40000004100 */
[----:B------:R-:W-:Y:S01]  /*98a0*/  FMUL.FTZ R44, R31, R40 ;  /* 0x000000281f2c7220 */ /* 0x000fe20000410000 */
[----:B------:R-:W-:Y:S01]  /*98b0*/  HADD2.F32 R30, -RZ, R30.H1_H1 ;  /* 0x3000001eff1e7230 */ /* 0x000fe20000004100 */
[----:B------:R-:W-:Y:S01]  /*98c0*/  F2FP.F16.F32.PACK_AB R47, R47, R48 ;  /* 0x000000302f2f723e */ /* 0x000fe200000000ff */
[----:B------:R-:W-:Y:S02]  /*98d0*/  HADD2.F32 R14, -RZ, R14.H1_H1 ;  /* 0x3000000eff0e7230 */ /* 0x000fe40000004100 */
[----:B------:R-:W-:Y:S01]  /*98e0*/  FMUL.FTZ R40, R29, R40 ;  /* 0x000000281d287220 */ /* 0x000fe20000410000 */
[----:B------:R-:W-:-:S02]  /*98f0*/  HADD2.F32 R38, -RZ, R145.H0_H0 ;  /* 0x20000091ff267230 */ /* 0x000fc40000004100 */
[-C--:B------:R-:W-:Y:S01]  /*9900*/  FMUL.FTZ R39, R30, R37.reuse ;  /* 0x000000251e277220 */ /* 0x080fe20000410000 */
[----:B------:R-:W-:Y:S02]  /*9910*/  HADD2.F32 R11, -RZ, R11.H0_H0 ;  /* 0x2000000bff0b7230 */ /* 0x000fe40000004100 */
[C---:B------:R-:W-:Y:S01]  /*9920*/  FMUL.FTZ R37, R14.reuse, R37 ;  /* 0x000000250e257220 */ /* 0x040fe20000410000 */
[----:B------:R-:W-:Y:S01]  /*9930*/  F2FP.F16.F32.PACK_AB R12, R43, R42 ;  /* 0x0000002a2b0c723e */ /* 0x000fe200000000ff */
        /* <DEDUP_REMOVED lines=11> */
.L_x_2785:
[----:B------:R-:W-:Y:S05]  /*99f0*/  BSYNC B1 ;  /* 0x0000000000017941 */ /* 0x000fea0003800000 */
.L_x_2784:
[----:B--2---:R2:W-:Y:S01]  /*9a00*/  ST.E.128 desc[UR60][R34.64], R12 ;  /* 0x0000000c22007985 */ /* 0x0045e2000c101d3c */
[----:B------:R-:W-:-:S13]  /*9a10*/  ISETP.GE.AND P4, PT, R36, R131, PT ;  /* 0x000000832400720c */ /* 0x000fda0003f86270 */
[----:B------:R-:W-:Y:S05]  /*9a20*/  @P4 BRA `(.L_x_2732) ;  /* 0x0000000400e84947 */ /* 0x000fea0003800000 */
[----:B------:R-:W-:-:S05]  /*9a30*/  IMAD.WIDE R32, R36, 0x2, R32 ;  /* 0x0000000224207825 */ /* 0x000fca00078e0220 */
[----:B---3--:R3:W-:Y:S01]  /*9a40*/  ST.E.128 desc[UR60][R32.64], R28 ;  /* 0x0000001c20007985 */ /* 0x0087e2000c101d3c */
[----:B------:R-:W-:Y:S05]  /*9a50*/  BRA `(.L_x_2732) ;  /* 0x0000000400dc7947 */ /* 0x000fea0003800000 */
.L_x_2697:
[----:B------:R-:W2:Y:S02]  /*9a60*/  LDL R11, [R1+0x30] ;  /* 0x00003000010b7983 */ /* 0x000ea40000100800 */
[----:B--2---:R-:W-:-:S13]  /*9a70*/  R2UR UR4, R11 ;  /* 0x000000000b0472ca */ /* 0x004fda00000e0000 */
[----:B------:R-:W-:-:S06]  /*9a80*/  UISETP.NE.AND UP0, UPT, UR4, 0x3, UPT ;  /* 0x000000030400788c */ /* 0x000fcc000bf05270 */
[----:B------:R-:W-:-:S13]  /*9a90*/  PLOP3.LUT P0, PT, PT, PT, UP0, 0x80, 0x0 ;  /* 0x000000000000781c */ /* 0x000fda0003f0f008 */
[----:B------:R-:W-:Y:S05]  /*9aa0*/  @!P0 BRA `(.L_x_2786) ;  /* 0x0000000000048947 */ /* 0x000fea0003800000 */
[----:B------:R-:W-:Y:S01]  /*9ab0*/  BPT.TRAP 0x1 ;  /* 0x000000040000795c */ /* 0x000fe20000300000 */
.L_x_2786:
[----:B------:R-:W-:Y:S01]  /*9ac0*/  LEA R85, R19, R18, 0x3 ;  /* 0x0000001213557211 */ /* 0x000fe200078e18ff */
[----:B------:R-:W-:Y:S01]  /*9ad0*/  BSSY B1, `(.L_x_2787) ;  /* 0x0000005000017945 */ /* 0x000fe20003800000 */
[----:B------:R-:W-:Y:S02]  /*9ae0*/  SHF.L.U32 R86, R171, 0x1f, RZ ;  /* 0x0000001fab567819 */ /* 0x000fe400000006ff */
[----:B------:R-:W-:Y:S02]  /*9af0*/  SHF.R.S32.HI R82, RZ, 0x1f, R81 ;  /* 0x0000001fff527819 */ /* 0x000fe40000011451 */
[----:B------:R-:W0:Y:S02]  /*9b00*/  SYNCS.PHASECHK.TRANS64.TRYWAIT P4, [R85+URZ+0x2a890], R86 ;  /* 0x02a89056550075a7 */ /* 0x000e24000808017f */
[----:B0-----:R-:W-:Y:S05]  /*9b10*/  @!P4 BRA `(.L_x_2788) ;  /* 0x0000018800ecc947 */ /* 0x001fea0003800000 */
.L_x_3064:
[----:B------:R-:W-:Y:S05]  /*9b20*/  BSYNC B1 ;  /* 0x0000000000017941 */ /* 0x000fea0003800000 */
.L_x_2787:
        /* <DEDUP_REMOVED lines=27> */
.L_x_3068:
        /* <DEDUP_REMOVED lines=37> */
.L_x_2791:
[----:B------:R-:W-:Y:S05]  /*9f30*/  BSYNC B1 ;  /* 0x0000000000017941 */ /* 0x000fea0003800000 */
.L_x_2790:
[----:B------:R-:W-:-:S03]  /*9f40*/  UMOV UR4, 0xffffffff ;  /* 0xffffffff00047882 */ /* 0x000fc60000000000 */
[----:B------:R-:W-:Y:S05]  /*9f50*/  BRA.DIV UR4, `(.L_x_2792) ;  /* 0x0000018a043c7947 */ /* 0x000fea000b800000 */
[----:B--2---:R2:W0:Y:S04]  /*9f60*/  SHFL.IDX PT, R33, R35, 0x1, 0x1c1f ;  /* 0x003c1f0023217f89 */ /* 0x00442800000e0000 */
[----:B---3--:R2:W3:Y:S02]  /*9f70*/  SHFL.IDX PT, R32, R34, 0x1, 0x1c1f ;  /* 0x003c1f0022207f89 */ /* 0x0084e400000e0000 */
.L_x_3072:
        /* <DEDUP_REMOVED lines=37> */
.L_x_2732:
[----:B------:R-:W-:Y:S05]  /*a1d0*/  BSYNC B0 ;  /* 0x0000000000007941 */ /* 0x000fea0003800000 */
.L_x_2696:
        /* <DEDUP_REMOVED lines=17> */
.L_x_2794:
[----:B------:R-:W-:Y:S05]  /*a2f0*/  BSYNC B0 ;  /* 0x0000000000007941 */ /* 0x000fea0003800000 */
.L_x_2793:
[----:B------:R-:W3:Y:S01]  /*a300*/  SYNCS.PHASECHK.TRANS64.TRYWAIT P0, [R85+URZ+0x2a8b0], R86 ;  /* 0x02a8b056550075a7 */ /* 0x000ee2000800017f */
[----:B------:R-:W-:Y:S04]  /*a310*/  BSSY B0, `(.L_x_2795) ;  /* 0x0000002000007945 */ /* 0x000fe80003800000 */
[----:B---3--:R-:W-:Y:S05]  /*a320*/  @!P0 BRA `(.L_x_2796) ;  /* 0x0000018400948947 */ /* 0x008fea0003800000 */
.L_x_3073:
[----:B------:R-:W-:Y:S05]  /*a330*/  BSYNC B0 ;  /* 0x0000000000007941 */ /* 0x000fea0003800000 */
.L_x_2795:
        /* <DEDUP_REMOVED lines=12> */
[C---:B------:R-:W-:Y:S02]  /*a400*/  IMAD R83, R80.reuse, UR5, R83 ;  /* 0x0000000550537c24 */ /* 0x040fe4000f8e0253 */
[----:B------:R-:W-:Y:S01]  /*a410*/  IMAD.WIDE.U32 R12, R80, UR4, R12 ;  /* 0x00000004500c7c25 */ /* 0x000fe2000f8e000c */
[----:B------:R-:W-:Y:S01]  /*a420*/  ULDC.64 UR4, c[0x0][0x330] ;  /* 0x0000cc0000047ab9 */ /* 0x000fe20000000a00 */
[----:B-1----:R-:W-:-:S02]  /*a430*/  LEA R34, R28, R119, 0x1 ;  /* 0x000000771c227211 */ /* 0x002fc400078e08ff */
[----:B0-----:R-:W-:Y:S02]  /*a440*/  IMAD R11, R0, UR4, RZ ;  /* 0x00000004000b7c24 */ /* 0x001fe4000f8e02ff */
        /* <DEDUP_REMOVED lines=8> */
[----:B------:R0:W1:Y:S04]  /*a4d0*/  SHFL.IDX PT, R28, R32, RZ, 0x1c1f ;  /* 0x001c1fff201c7589 */ /* 0x00006800000e0000 */
[----:B------:R0:W2:Y:S01]  /*a4e0*/  SHFL.IDX PT, R29, R11, RZ, 0x1c1f ;  /* 0x001c1fff0b1d7589 */ /* 0x0000a200000e0000 */
[----:B------:R-:W-:Y:S05]  /*a4f0*/  @!P0 BRA `(.L_x_2798) ;  /* 0x0000000000508947 */ /* 0x000fea0003800000 */
[----:B------:R-:W-:-:S13]  /*a500*/  ISETP.NE.AND P5, PT, R4, RZ, PT ;  /* 0x000000ff0400720c */ /* 0x000fda0003fa5270 */
[----:B------:R-:W4:Y:S01]  /*a510*/  @P5 LDS.128 R12, [R33] ;  /* 0x00000000210c5984 */ /* 0x000f220000000c00 */
[----:B-1----:R-:W-:-:S04]  /*a520*/  @P5 LEA R30, P0, R16, R28, 0x1 ;  /* 0x0000001c101e5211 */ /* 0x002fc800078008ff */
[----:B--2---:R-:W-:Y:S02]  /*a530*/  @P5 LEA.HI.X R31, R16, R29, R17, 0x1, P0 ;  /* 0x0000001d101f5211 */ /* 0x004fe400000f0c11 */
[----:B------:R-:W-:-:S13]  /*a540*/  ISETP.NE.AND P0, PT, R9, RZ, PT ;  /* 0x000000ff0900720c */ /* 0x000fda0003f05270 */
[----:B------:R-:W-:Y:S01]  /*a550*/  @P0 IMAD.SHL.U32 R35, R166, 0x8, RZ ;  /* 0x00000008a6230824 */ /* 0x000fe200078e00ff */
[----:B----4-:R1:W-:Y:S01]  /*a560*/  @P5 ST.E.128 desc[UR60][R30.64], R12 ;  /* 0x0000000c1e005985 */ /* 0x0103e2000c101d3c */
        /* <DEDUP_REMOVED lines=13> */
.L_x_2798:
[----:B------:R-:W-:Y:S05]  /*a640*/  BSYNC B0 ;  /* 0x0000000000007941 */ /* 0x000fea0003800000 */
.L_x_2797:
[----:B------:R-:W-:Y:S01]  /*a650*/  ISETP.GE.AND P0, PT, R84, 0x41, PT ;  /* 0x000000415400780c */ /* 0x000fe20003f06270 */
[----:B--2-4-:R2:W4:Y:S01]  /*a660*/  SHFL.IDX PT, R29, R11, 0x1, 0x1c1f ;  /* 0x003c1f000b1d7f89 */ /* 0x01452200000e0000 */
[----:B------:R-:W-:Y:S03]  /*a670*/  BSSY B0, `(.L_x_2799) ;  /* 0x0000017000007945 */ /* 0x000fe60003800000 */
[----:B-1----:R2:W1:Y:S08]  /*a680*/  SHFL.IDX PT, R28, R32, 0x1, 0x1c1f ;  /* 0x003c1f00201c7f89 */ /* 0x00247000000e0000 */
[----:B--2---:R-:W-:Y:S05]  /*a690*/  @!P0 BRA `(.L_x_2800) ;  /* 0x0000000000508947 */ /* 0x004fea0003800000 */
[----:B------:R-:W-:-:S13]  /*a6a0*/  ISETP.NE.AND P5, PT, R4, RZ, PT ;  /* 0x000000ff0400720c */ /* 0x000fda0003fa5270 */
[----:B------:R-:W2:Y:S01]  /*a6b0*/  @P5 LDS.128 R12, [R33+0x2000] ;  /* 0x00200000210c5984 */ /* 0x000ea20000000c00 */
[----:B-1----:R-:W-:-:S04]  /*a6c0*/  @P5 LEA R30, P0, R16, R28, 0x1 ;  /* 0x0000001c101e5211 */ /* 0x002fc800078008ff */
[----:B----4-:R-:W-:Y:S02]  /*a6d0*/  @P5 LEA.HI.X R31, R16, R29, R17, 0x1, P0 ;  /* 0x0000001d101f5211 */ /* 0x010fe400000f0c11 */
[----:B------:R-:W-:-:S13]  /*a6e0*/  ISETP.NE.AND P0, PT, R9, RZ, PT ;  /* 0x000000ff0900720c */ /* 0x000fda0003f05270 */
[----:B0-----:R-:W-:Y:S01]  /*a6f0*/  @P0 SHF.L.U32 R11, R166, 0x3, RZ ;  /* 0x00000003a60b0819 */ /* 0x001fe200000006ff */
[----:B--2---:R0:W-:Y:S01]  /*a700*/  @P5 ST.E.128 desc[UR60][R30.64], R12 ;  /* 0x0000000c1e005985 */ /* 0x0041e2000c101d3c */
        /* <DEDUP_REMOVED lines=13> */
.L_x_2800:
[----:B------:R-:W-:Y:S05]  /*a7e0*/  BSYNC B0 ;  /* 0x0000000000007941 */ /* 0x000fea0003800000 */
.L_x_2799:
        /* <DEDUP_REMOVED lines=14> */
[----:B--2---:R-:W-:Y:S02]  /*a8d0*/  SEL R12, RZ, 0x1, P4 ;  /* 0x00000001ff0c7807 */ /* 0x004fe40002000000 */
[----:B------:R-:W-:Y:S02]  /*a8e0*/  SEL R19, R19, RZ, P4 ;  /* 0x000000ff13137207 */ /* 0x000fe40002000000 */
[----:B------:R-:W-:Y:S01]  /*a8f0*/  LOP3.LUT R171, R171, R12, RZ, 0x3c, !PT ;  /* 0x0000000cabab7212 */ /* 0x000fe200078e3cff */
[----:B---3--:R-:W-:Y:S06]  /*a900*/  @P5 BRA `(.L_x_2801) ;  /* 0xffffff7c00445947 */ /* 0x008fec000383ffff */
.L_x_2691:
[----:B------:R-:W2:Y:S01]  /*a910*/  LDC R0, c[0x0][0x448] ;  /* 0x00011200ff007b82 */ /* 0x000ea20000000800 */
[----:B------:R-:W-:Y:S01]  /*a920*/  VIADD R3, R185, 0x7f ;  /* 0x0000007fb9037836 */ /* 0x000fe20000000000 */
        /* <DEDUP_REMOVED lines=16> */
[----:B0-----:R-:W-:Y:S02]  /*aa30*/  CS2R R32, SRZ ;  /* 0x0000000000207805 */ /* 0x001fe4000001ff00 */
[----:B------:R-:W-:Y:S02]  /*aa40*/  CS2R R62, SRZ ;  /* 0x00000000003e7805 */ /* 0x000fe4000001ff00 */
[----:B------:R-:W-:-:S02]  /*aa50*/  CS2R R60, SRZ ;  /* 0x00000000003c7805 */ /* 0x000fc4000001ff00 */
[----:B------:R-:W-:Y:S02]  /*aa60*/  CS2R R58, SRZ ;  /* 0x00000000003a7805 */ /* 0x000fe4000001ff00 */
[----:B------:R-:W-:Y:S02]  /*aa70*/  CS2R R56, SRZ ;  /* 0x0000000000387805 */ /* 0x000fe4000001ff00 */
[----:B------:R-:W-:Y:S02]  /*aa80*/  CS2R R54, SRZ ;  /* 0x0000000000367805 */ /* 0x000fe4000001ff00 */
[----:B--2---:R-:W-:Y:S02]  /*aa90*/  ISETP.NE.AND P1, PT, R0, 0x1, PT ;  /* 0x000000010000780c */ /* 0x004fe40003f25270 */
        /* <DEDUP_REMOVED lines=8> */
[----:B------:R-:W-:Y:S01]  /*ab20*/  CS2R R94, SRZ ;  /* 0x00000000005e7805 */ /* 0x000fe2000001ff00 */
[----:B------:R-:W-:Y:S01]  /*ab30*/  IMAD.MOV.U32 R30, RZ, RZ, RZ ;  /* 0x000000ffff1e7224 */ /* 0x000fe200078e00ff */
[----:B------:R-:W-:Y:S01]  /*ab40*/  MOV R10, RZ ;  /* 0x000000ff000a7202 */ /* 0x000fe20000000f00 */
[----:B-1----:R-:W-:Y:S01]  /*ab50*/  IMAD.MOV.U32 R28, RZ, RZ, RZ ;  /* 0x000000ffff1c7224 */ /* 0x002fe200078e00ff */
[----:B------:R-:W0:Y:S01]  /*ab60*/  @P1 LDC R0, c[0x0][0x44c] ;  /* 0x00011300ff001b82 */ /* 0x000e220000000800 */
[----:B------:R-:W-:-:S07]  /*ab70*/  IMAD.MOV.U32 R99, RZ, RZ, RZ ;  /* 0x000000ffff637224 */ /* 0x000fce00078e00ff */
[----:B------:R-:W1:Y:S01]  /*ab80*/  @P1 LDC R5, c[0x0][0x450] ;  /* 0x00011400ff051b82 */ /* 0x000e620000000800 */
[----:B0-----:R-:W-:-:S05]  /*ab90*/  @P1 IMAD.HI.U32 R0, R3, R0, RZ ;  /* 0x0000000003001227 */ /* 0x001fca00078e00ff */
[----:B-1----:R-:W-:Y:S02]  /*aba0*/  @P1 SHF.R.U32.HI R3, RZ, R5, R0 ;  /* 0x00000005ff031219 */ /* 0x002fe40000011600 */
[----:B------:R-:W-:-:S03]  /*abb0*/  PLOP3.LUT P1, PT, PT, PT, PT, 0x80, 0x0 ;  /* 0x000000000000781c */ /* 0x000fc60003f2f070 */
[----:B------:R-:W-:-:S04]  /*abc0*/  IMAD.IADD R3, R142, 0x1, R3 ;  /* 0x000000018e037824 */ /* 0x000fc800078e0203 */
[----:B------:R-:W-:-:S05]  /*abd0*/  IMAD.HI R3, R3, 0x2aaaaaab, RZ ;  /* 0x2aaaaaab03037827 */ /* 0x000fca00078e02ff */
[----:B------:R-:W-:-:S04]  /*abe0*/  SHF.R.U32.HI R0, RZ, 0x1f, R3 ;  /* 0x0000001fff007819 */ /* 0x000fc80000011603 */
[----:B------:R-:W-:Y:S02]  /*abf0*/  LEA.HI.SX32 R72, R3, R0, 0x1c ;  /* 0x0000000003487211 */ /* 0x000fe400078fe2ff */
[----:B------:R-:W-:Y:S02]  /*ac00*/  MOV R0, RZ ;  /* 0x000000ff00007202 */ /* 0x000fe40000000f00 */
[----:B------:R-:W-:-:S04]  /*ac10*/  VIMNMX R72, R143, R72, PT ;  /* 0x000000488f487248 */ /* 0x000fc80003fe0100 */
[----:B------:R-:W-:Y:S01]  /*ac20*/  ISETP.GE.AND P2, PT, R72, 0x1, PT ;  /* 0x000000014800780c */ /* 0x000fe20003f46270 */
[----:B------:R-:W-:-:S12]  /*ac30*/  @P0 BRA `(.L_x_2803) ;  /* 0x0000000000080947 */ /* 0x000fd80003800000 */
[----:B------:R-:W0:Y:S02]  /*ac40*/  FENCE.VIEW.ASYNC.G ;  /* 0x00000000000073c6 */ /* 0x000e240000000100 */
[----:B0-----:R-:W-:Y:S06]  /*ac50*/  BAR.ARV 0xc, 0x180 ;  /* 0x0306000000007b1d */ /* 0x001fec0000002000 */
.L_x_2803:
[----:B------:R-:W-:Y:S05]  /*ac60*/  BSYNC B0 ;  /* 0x0000000000007941 */ /* 0x000fea0003800000 */
.L_x_2802:
[----:B------:R-:W-:Y:S01]  /*ac70*/  MOV R20, RZ ;  /* 0x000000ff00147202 */ /* 0x000fe20000000f00 */
[----:B------:R-:W-:Y:S01]  /*ac80*/  IMAD.MOV.U32 R11, RZ, RZ, RZ ;  /* 0x000000ffff0b7224 */ /* 0x000fe200078e00ff */
[----:B------:R-:W-:Y:S06]  /*ac90*/  @!P2 BRA `(.L_x_2804) ;  /* 0x000000e400c4a947 */ /* 0x000fec0003800000 */
[----:B------:R-:W2:Y:S04]  /*aca0*/  LDL R2, [R1+0x34] ;  /* 0x0000340001027983 */ /* 0x000ea80000100800 */
[----:B------:R-:W0:Y:S01]  /*acb0*/  SHFL.IDX PT, R0, R222, RZ, 0x1f ;  /* 0x00001fffde007589 */ /* 0x000e2200000e0000 */
[----:B--2---:R-:W-:Y:S02]  /*acc0*/  R2UR UR4, R2 ;  /* 0x00000000020472ca */ /* 0x004fe400000e0000 */
[----:B0-----:R-:W-:-:S04]  /*acd0*/  LEA.HI R2, R0, R0, RZ, 0x1 ;  /* 0x0000000000027211 */ /* 0x001fc800078f08ff */
[----:B------:R-:W-:-:S05]  /*ace0*/  LOP3.LUT R3, R2, 0x1e, RZ, 0xc0, !PT ;  /* 0x0000001e02037812 */ /* 0x000fca00078ec0ff */
[----:B------:R-:W-:Y:S02]  /*acf0*/  IMAD.IADD R3, R0, 0x1, -R3 ;  /* 0x0000000100037824 */ /* 0x000fe400078e0a03 */
[----:B------:R-:W-:-:S03]  /*ad00*/  ULOP3.LUT UP0, URZ, UR4, 0x1bf, URZ, 0xc0, !UPT ;  /* 0x000001bf043f7892 */ /* 0x000fc6000f80c03f */
[----:B------:R-:W-:-:S03]  /*ad10*/  LEA R3, R3, UR4, 0xd ;  /* 0x0000000403037c11 */ /* 0x000fc6000f8e68ff */
[----:B------:R-:W-:Y:S02]  /*ad20*/  PLOP3.LUT P0, PT, PT, PT, UP0, 0x80, 0x0 ;  /* 0x000000000000781c */ /* 0x000fe40003f0f008 */
[----:B------:R-:W-:-:S04]  /*ad30*/  SHF.R.U32.HI R2, RZ, 0x4, R3 ;  /* 0x00000004ff027819 */ /* 0x000fc80000011603 */
[----:B------:R-:W-:-:S07]  /*ad40*/  LOP3.LUT R2, R2, 0x3fff, RZ, 0xc0, !PT ;  /* 0x00003fff02027812 */ /* 0x000fce00078ec0ff */
        /* <DEDUP_REMOVED lines=17> */
.L_x_2805:
        /* <DEDUP_REMOVED lines=12> */
.L_x_2809:
[----:B-1----:R1:W2:Y:S02]  /*af20*/  SYNCS.PHASECHK.TRANS64.TRYWAIT P0, [R18+URZ+0x2a800], R3 ;  /* 0x02a80003120075a7 */ /* 0x0022a4000800017f */
[----:B--2---:R-:W-:Y:S05]  /*af30*/  @!P0 NANOSLEEP.SYNCS 0x989680 ;  /* 0x009896800000895d */ /* 0x004fea0003900000 */
[----:B------:R-:W2:Y:S02]  /*af40*/  @!P0 SYNCS.PHASECHK.TRANS64 P0, [R18+URZ+0x2a800], R3 ;  /* 0x02a80003120085a7 */ /* 0x000ea4000800007f */
[----:B--2---:R-:W-:Y:S05]  /*af50*/  @!P0 BRA `(.L_x_2809) ;  /* 0xfffffffc00f08947 */ /* 0x004fea000383ffff */
.L_x_2808:
[----:B------:R-:W-:Y:S05]  /*af60*/  BSYNC B0 ;  /* 0x0000000000007941 */ /* 0x000fea0003800000 */
.L_x_2807:
[----:B------:R-:W-:Y:S05]  /*af70*/  BRA `(.L_x_2810) ;  /* 0x0000006c001c7947 */ /* 0x000fea0003800000 */
.L_x_2806:
        /* <DEDUP_REMOVED lines=12> */
[----:B------:R-:W-:Y:S02]  /*b040*/  IMAD R31, R141, UR7, R0 ;  /* 0x000000078d1f7c24 */ /* 0x000fe4000f8e0200 */
[----:B------:R-:W-:Y:S02]  /*b050*/  IMAD.IADD R29, R29, 0x1, R27 ;  /* 0x000000011d1d7824 */ /* 0x000fe400078e021b */
[----:B------:R-:W-:Y:S01]  /*b060*/  IMAD.IADD R31, R31, 0x1, R25 ;  /* 0x000000011f1f7824 */ /* 0x000fe200078e0219 */
[----:B------:R-:W-:Y:S06]  /*b070*/  @!P0 BRA `(.L_x_2811) ;  /* 0x0000000000408947 */ /* 0x000fec0003800000 */
        /* <DEDUP_REMOVED lines=16> */
.L_x_2811:
[----:B------:R-:W-:Y:S01]  /*b180*/  ULDC.U8 UR4, c[0x0][0x410] ;  /* 0x0001040000047ab9 */ /* 0x000fe20000000000 */
[----:B------:R-:W-:Y:S01]  /*b190*/  BSSY B0, `(.L_x_2812) ;  /* 0x000069d000007945 */ /* 0x000fe20003800000 */
[----:B------:R-:W-:Y:S02]  /*b1a0*/  ISETP.NE.AND P0, PT, RZ, UR4, PT ;  /* 0x00000004ff007c0c */ /* 0x000fe4000bf05270 */
[----:B------:R-:W-:-:S11]  /*b1b0*/  IADD3 R9, R170, R185, RZ ;  /* 0x000000b9aa097210 */ /* 0x000fd60007ffe0ff */
[----:B------:R-:W-:Y:S05]  /*b1c0*/  @!P0 BRA `(.L_x_2813) ;  /* 0x0000003400648947 */ /* 0x000fea0003800000 */
[----:B------:R-:W0:Y:S01]  /*b1d0*/  LDC R21, c[0x0][0x448] ;  /* 0x00011200ff157b82 */ /* 0x000e220000000800 */
[----:B------:R-:W-:Y:S01]  /*b1e0*/  IMAD R3, R198, 0x40, R9 ;  /* 0x00000040c6037824 */ /* 0x000fe200078e0209 */
[----:B------:R-:W-:Y:S01]  /*b1f0*/  ULDC.64 UR4, c[0x0][0x3f8] ;  /* 0x0000fe0000047ab9 */ /* 0x000fe20000000a00 */
[----:B------:R-:W-:Y:S01]  /*b200*/  MOV R11, R29 ;  /* 0x0000001d000b7202 */ /* 0x000fe20000000f00 */
        /* <DEDUP_REMOVED lines=30> */
.L_x_3079:
        /* <DEDUP_REMOVED lines=26> */
[C---:B------:R-:W-:Y:S02]  /*b590*/  @!P2 SHF.L.U32 R31, R173.reuse, 0x1, RZ ;  /* 0x00000001ad1fa819 */ /* 0x040fe400000006ff */
[----:B------:R-:W-:Y:S01]  /*b5a0*/  @!P1 IMAD.SHL.U32 R33, R174, 0x2, RZ ;  /* 0x00000002ae219824 */ /* 0x000fe200078e00ff */
[-C--:B--2---:R-:W-:Y:S01]  /*b5b0*/  @!P3 IADD3 R26, P6, R0, R29.reuse, RZ ;  /* 0x0000001d001ab210 */ /* 0x084fe20007fde0ff */
[----:B------:R-:W-:Y:S01]  /*b5c0*/  @!P0 IMAD.SHL.U32 R41, R172, 0x2, RZ ;  /* 0x00000002ac298824 */ /* 0x000fe200078e00ff */
[----:B----4-:R-:W-:Y:S01]  /*b5d0*/  @!P3 IADD3 R28, P5, R14, R29, RZ ;  /* 0x0000001d0e1cb210 */ /* 0x010fe20007fbe0ff */
[----:B---3--:R-:W-:Y:S01]  /*b5e0*/  @!P4 IMAD.MOV.U32 R15, RZ, RZ, R5 ;  /* 0x000000ffff0fc224 */ /* 0x008fe200078e0005 */
[----:B------:R-:W-:Y:S01]  /*b5f0*/  @!P2 SHF.L.U64.HI R20, R173, 0x1, R204 ;  /* 0x00000001ad14a819 */ /* 0x000fe200000102cc */
[----:B-1----:R-:W-:Y:S01]  /*b600*/  @!P3 IMAD.X R27, R3, 0x1, R10, P6 ;  /* 0x00000001031bb824 */ /* 0x002fe200030e060a */
[----:B------:R-:W-:Y:S02]  /*b610*/  @!P2 IADD3 R12, P6, R0, R31, RZ ;  /* 0x0000001f000ca210 */ /* 0x000fe40007fde0ff */
[----:B------:R-:W-:-:S02]  /*b620*/  @!P3 IADD3.X R29, R5, R10, RZ, P5, !PT ;  /* 0x0000000a051db210 */ /* 0x000fc40002ffe4ff */
[----:B------:R-:W-:Y:S01]  /*b630*/  @!P2 IADD3 R30, P5, R14, R31, RZ ;  /* 0x0000001f0e1ea210 */ /* 0x000fe20007fbe0ff */
[--C-:B------:R-:W-:Y:S01]  /*b640*/  @!P2 IMAD.X R13, R3, 0x1, R20.reuse, P6 ;  /* 0x00000001030da824 */ /* 0x100fe200030e0614 */
[----:B------:R-:W-:Y:S02]  /*b650*/  @!P1 SHF.L.U64.HI R24, R174, 0x1, R203 ;  /* 0x00000001ae189819 */ /* 0x000fe400000102cb */
[-C--:B------:R-:W-:Y:S01]  /*b660*/  @!P1 IADD3 R10, P6, R0, R33.reuse, RZ ;  /* 0x00000021000a9210 */ /* 0x080fe20007fde0ff */
[----:B------:R-:W-:Y:S01]  /*b670*/  @!P2 IMAD.X R31, R5, 0x1, R20, P5 ;  /* 0x00000001051fa824 */ /* 0x000fe200028e0614 */
[----:B------:R-:W-:Y:S01]  /*b680*/  ISETP.GE.AND P5, PT, R176, UR4, PT ;  /* 0x00000004b0007c0c */ /* 0x000fe2000bfa6270 */
[----:B------:R-:W-:Y:S01]  /*b690*/  @!P4 IMAD.MOV.U32 R20, RZ, RZ, R0 ;  /* 0x000000ffff14c224 */ /* 0x000fe200078e0000 */
[----:B------:R-:W-:Y:S02]  /*b6a0*/  @!P1 IADD3.X R11, R3, R24, RZ, P6, !PT ;  /* 0x00000018030b9210 */ /* 0x000fe400037fe4ff */
[----:B------:R-:W-:-:S02]  /*b6b0*/  @!P1 IADD3 R32, P6, R14, R33, RZ ;  /* 0x000000210e209210 */ /* 0x000fc40007fde0ff */
[----:B------:R-:W-:Y:S02]  /*b6c0*/  @!P0 SHF.L.U64.HI R38, R172, 0x1, R202 ;  /* 0x00000001ac268819 */ /* 0x000fe400000102ca */
[----:B------:R-:W-:Y:S01]  /*b6d0*/  @!P4 MOV R21, R3 ;  /* 0x000000030015c202 */ /* 0x000fe20000000f00 */
[----:B------:R-:W-:Y:S01]  /*b6e0*/  @!P1 IMAD.X R33, R5, 0x1, R24, P6 ;  /* 0x0000000105219824 */ /* 0x000fe200030e0618 */
[----:B------:R-:W-:Y:S01]  /*b6f0*/  @!P0 IADD3 R34, P6, R0, R41, RZ ;  /* 0x0000002900228210 */ /* 0x000fe20007fde0ff */
[----:B------:R-:W-:-:S03]  /*b700*/  @!P4 IMAD.WIDE R24, R162, 0x2, R14 ;  /* 0x00000002a218c825 */ /* 0x000fc600078e020e */
[----:B------:R-:W-:Y:S01]  /*b710*/  @!P0 IADD3.X R35, R3, R38, RZ, P6, !PT ;  /* 0x0000002603238210 */ /* 0x000fe200037fe4ff */
[----:B------:R-:W-:Y:S01]  /*b720*/  @!P4 IMAD.WIDE R20, R162, 0x2, R20 ;  /* 0x00000002a214c825 */ /* 0x000fe200078e0214 */
[----:B------:R-:W-:Y:S01]  /*b730*/  @!P0 IADD3 R40, P6, R14, R41, RZ ;  /* 0x000000290e288210 */ /* 0x000fe20007fde0ff */
[----:B------:R1:W5:Y:S02]  /*b740*/  @!P4 LD.E.64 R60, desc[UR60][R24.64] ;  /* 0x0000003c183cc980 */ /* 0x000364000c101b00 */
[C---:B------:R-:W-:Y:S01]  /*b750*/  @!P5 IMAD.SHL.U32 R15, R176.reuse, 0x2, RZ ;  /* 0x00000002b00fd824 */ /* 0x040fe200078e00ff */
[----:B------:R-:W-:Y:S01]  /*b760*/  @!P5 SHF.L.U64.HI R36, R176, 0x1, R201 ;  /* 0x00000001b024d819 */ /* 0x000fe200000102c9 */
[----:B------:R-:W-:Y:S01]  /*b770*/  @!P0 IMAD.X R41, R5, 0x1, R38, P6 ;  /* 0x0000000105298824 */ /* 0x000fe200030e0626 */
[----:B------:R1:W5:Y:S02]  /*b780*/  @!P4 LD.E.64 R58, desc[UR60][R20.64] ;  /* 0x0000003c143ac980 */ /* 0x000364000c101b00 */
[----:B------:R-:W-:-:S02]  /*b790*/  @!P5 IADD3 R14, P6, R14, R15, RZ ;  /* 0x0000000f0e0ed210 */ /* 0x000fc40007fde0ff */
[----:B------:R-:W-:Y:S02]  /*b7a0*/  @!P5 IADD3 R62, P4, R0, R15, RZ ;  /* 0x0000000f003ed210 */ /* 0x000fe40007f9e0ff */
[----:B------:R-:W-:Y:S02]  /*b7b0*/  CS2R R54, SRZ ;  /* 0x0000000000367805 */ /* 0x000fe4000001ff00 */
[----:B------:R-:W-:Y:S01]  /*b7c0*/  CS2R R56, SRZ ;  /* 0x0000000000387805 */ /* 0x000fe2000001ff00 */
[----:B------:R-:W-:Y:S01]  /*b7d0*/  @!P5 IMAD.X R15, R5, 0x1, R36, P6 ;  /* 0x00000001050fd824 */ /* 0x000fe200030e0624 */
[----:B------:R-:W-:Y:S02]  /*b7e0*/  @!P5 IADD3.X R63, R3, R36, RZ, P4, !PT ;  /* 0x00000024033fd210 */ /* 0x000fe400027fe4ff */
        /* <DEDUP_REMOVED lines=18> */
.L_x_2816:
[----:B------:R-:W-:Y:S05]  /*b910*/  BSYNC B1 ;  /* 0x0000000000017941 */ /* 0x000fea0003800000 */
.L_x_2815:
[----:B---3-5:R-:W-:Y:S01]  /*b920*/  IMAD.MOV.U32 R5, RZ, RZ, R56 ;  /* 0x000000ffff057224 */ /* 0x028fe200078e0038 */
[----:B-1----:R-:W-:Y:S01]  /*b930*/  MOV R3, R61 ;  /* 0x0000003d00037202 */ /* 0x002fe20000000f00 */
[----:B------:R-:W-:Y:S01]  /*b940*/  IMAD.MOV.U32 R10, RZ, RZ, R57 ;  /* 0x000000ffff0a7224 */ /* 0x000fe200078e0039 */
[----:B------:R-:W-:Y:S01]  /*b950*/  UMOV UR4, 0xffffffff ;  /* 0xffffffff00047882 */ /* 0x000fe20000000000 */
[----:B--2---:R-:W-:Y:S01]  /*b960*/  IMAD.MOV.U32 R0, RZ, RZ, R60 ;  /* 0x000000ffff007224 */ /* 0x004fe200078e003c */
[----:B------:R-:W-:Y:S01]  /*b970*/  PRMT R88, R88, 0x5410, R3 ;  /* 0x0000541058587816 */ /* 0x000fe20000000003 */
[----:B------:R-:W-:Y:S01]  /*b980*/  IMAD.MOV.U32 R3, RZ, RZ, R51 ;  /* 0x000000ffff037224 */ /* 0x000fe200078e0033 */
[----:B------:R-:W-:Y:S01]  /*b990*/  PRMT R86, R5, 0x5410, R10 ;  /* 0x0000541005567816 */ /* 0x000fe2000000000a */
[----:B------:R-:W-:Y:S01]  /*b9a0*/  IMAD.MOV.U32 R5, RZ, RZ, R46 ;  /* 0x000000ffff057224 */ /* 0x000fe200078e002e */
[----:B------:R-:W-:Y:S02]  /*b9b0*/  PRMT R89, R0, 0x7610, R89 ;  /* 0x0000761000597816 */ /* 0x000fe40000000059 */
[----:B------:R-:W-:-:S02]  /*b9c0*/  CS2R R30, SRZ ;  /* 0x00000000001e7805 */ /* 0x000fc4000001ff00 */
[----:B------:R-:W-:Y:S02]  /*b9d0*/  MOV R10, R47 ;  /* 0x0000002f000a7202 */ /* 0x000fe40000000f00 */
        /* <DEDUP_REMOVED lines=17> */
[----:B------:R-:W-:Y:S02]  /*baf0*/  PRMT R89, R89, 0x5410, R0 ;  /* 0x0000541059597816 */ /* 0x000fe40000000000 */
        /* <DEDUP_REMOVED lines=15> */
.L_x_3085:
        /* <DEDUP_REMOVED lines=11> */
[----:B------:R-:W-:Y:S02]  /*bca0*/  IADD3 R7, R183, R6, RZ ;  /* 0x00000006b7077210 */ /* 0x000fe40007ffe0ff */
[----:B------:R-:W-:Y:S02]  /*bcb0*/  CS2R R40, SRZ ;  /* 0x0000000000287805 */ /* 0x000fe4000001ff00 */
[----:B------:R-:W-:-:S02]  /*bcc0*/  CS2R R34, SRZ ;  /* 0x0000000000227805 */ /* 0x000fc4000001ff00 */
[----:B------:R-:W-:Y:S02]  /*bcd0*/  CS2R R28, SRZ ;  /* 0x00000000001c7805 */ /* 0x000fe4000001ff00 */
        /* <DEDUP_REMOVED lines=12> */
[C---:B------:R-:W-:Y:S01]  /*bda0*/  @!P4 IMAD.SHL.U32 R9, R175.reuse, 0x2, RZ ;  /* 0x00000002af09c824 */ /* 0x040fe200078e00ff */
[----:B------:R-:W-:-:S03]  /*bdb0*/  @!P4 SHF.L.U64.HI R6, R175, 0x1, R205 ;  /* 0x00000001af06c819 */ /* 0x000fc600000102cd */
[C---:B------:R-:W-:Y:S02]  /*bdc0*/  @!P3 SHF.L.U32 R71, R173.reuse, 0x1, RZ ;  /* 0x00000001ad47b819 */ /* 0x040fe400000006ff */
[----:B------:R-:W-:Y:S01]  /*bdd0*/  @!P2 IMAD.SHL.U32 R67, R174, 0x2, RZ ;  /* 0x00000002ae43a824 */ /* 0x000fe200078e00ff */
[-C--:B---3--:R-:W-:Y:S01]  /*bde0*/  @!P4 IADD3 R10, P5, R0, R9.reuse, RZ ;  /* 0x00000009000ac210 */ /* 0x088fe20007fbe0ff */
[----:B------:R-:W-:Y:S01]  /*bdf0*/  @!P1 IMAD.SHL.U32 R7, R172, 0x2, RZ ;  /* 0x00000002ac079824 */ /* 0x000fe200078e00ff */
[----:B------:R-:W-:Y:S02]  /*be00*/  @!P3 SHF.L.U64.HI R12, R173, 0x1, R204 ;  /* 0x00000001ad0cb819 */ /* 0x000fe400000102cc */
[----:B0-----:R-:W-:Y:S01]  /*be10*/  @!P4 IADD3 R8, P6, R4, R9, RZ ;  /* 0x000000090408c210 */ /* 0x001fe20007fde0ff */
[----:B--2---:R-:W-:Y:S01]  /*be20*/  @!P4 IMAD.X R11, R3, 0x1, R6, P5 ;  /* 0x00000001030bc824 */ /* 0x004fe200028e0606 */
[----:B------:R-:W-:Y:S02]  /*be30*/  @!P3 IADD3 R76, P5, R0, R71, RZ ;  /* 0x00000047004cb210 */ /* 0x000fe40007fbe0ff */
[----:B------:R-:W-:-:S02]  /*be40*/  @!P4 IADD3.X R9, R5, R6, RZ, P6, !PT ;  /* 0x000000060509c210 */ /* 0x000fc400037fe4ff */
[----:B------:R-:W-:Y:S01]  /*be50*/  @!P2 SHF.L.U64.HI R14, R174, 0x1, R203 ;  /* 0x00000001ae0ea819 */ /* 0x000fe200000102cb */
[----:B------:R-:W-:Y:S01]  /*be60*/  @!P3 IMAD.X R77, R3, 0x1, R12, P5 ;  /* 0x00000001034db824 */ /* 0x000fe200028e060c */
[----:B------:R-:W-:Y:S02]  /*be70*/  @!P3 IADD3 R70, P6, R4, R71, RZ ;  /* 0x000000470446b210 */ /* 0x000fe40007fde0ff */
[-C--:B------:R-:W-:Y:S02]  /*be80*/  @!P2 IADD3 R68, P5, R0, R67.reuse, RZ ;  /* 0x000000430044a210 */ /* 0x080fe40007fbe0ff */
[----:B------:R-:W-:Y:S02]  /*be90*/  @!P3 IADD3.X R71, R5, R12, RZ, P6, !PT ;  /* 0x0000000c0547b210 */ /* 0x000fe400037fe4ff */
[----:B------:R-:W-:Y:S01]  /*bea0*/  @!P2 IADD3 R66, P6, R4, R67, RZ ;  /* 0x000000430442a210 */ /* 0x000fe20007fde0ff */
[----:B------:R-:W-:Y:S01]  /*beb0*/  @!P2 IMAD.X R69, R3, 0x1, R14, P5 ;  /* 0x000000010345a824 */ /* 0x000fe200028e060e */
[----:B------:R-:W-:-:S02]  /*bec0*/  @!P1 SHF.L.U64.HI R20, R172, 0x1, R202 ;  /* 0x00000001ac149819 */ /* 0x000fc400000102ca */
[-C--:B------:R-:W-:Y:S01]  /*bed0*/  @!P1 IADD3 R64, P5, R0, R7.reuse, RZ ;  /* 0x0000000700409210 */ /* 0x080fe20007fbe0ff */
[----:B------:R-:W-:Y:S01]  /*bee0*/  @!P2 IMAD.X R67, R5, 0x1, R14, P6 ;  /* 0x000000010543a824 */ /* 0x000fe200030e060e */
[----:B------:R-:W-:Y:S02]  /*bef0*/  ISETP.GE.AND P6, PT, R162, UR4, PT ;  /* 0x00000004a2007c0c */ /* 0x000fe4000bfc6270 */
[----:B------:R-:W-:Y:S02]  /*bf00*/  @!P1 IADD3.X R65, R3, R20, RZ, P5, !PT ;  /* 0x0000001403419210 */ /* 0x000fe40002ffe4ff */
[----:B------:R-:W-:-:S05]  /*bf10*/  @!P1 IADD3 R6, P5, R4, R7, RZ ;  /* 0x0000000704069210 */ /* 0x000fca0007fbe0ff */
[----:B------:R-:W-:Y:S01]  /*bf20*/  @!P1 IMAD.X R7, R5, 0x1, R20, P5 ;  /* 0x0000000105079824 */ /* 0x000fe200028e0614 */
[----:B------:R-:W-:-:S03]  /*bf30*/  ISETP.GE.AND P5, PT, R176, UR4, PT ;  /* 0x00000004b0007c0c */ /* 0x000fc6000bfa6270 */
[----:B------:R-:W-:Y:S01]  /*bf40*/  @!P6 MOV R13, R3 ;  /* 0x00000003000de202 */ /* 0x000fe20000000f00 */
        /* <DEDUP_REMOVED lines=9> */
[----:B------:R-:W-:Y:S01]  /*bfe0*/  CS2R R32, SRZ ;  /* 0x0000000000207805 */ /* 0x000fe2000001ff00 */
[----:B------:R-:W-:Y:S01]  /*bff0*/  @!P5 IMAD.X R75, R3, 0x1, R20, P6 ;  /* 0x00000001034bd824 */ /* 0x000fe200030e0614 */
[----:B------:R-:W-:Y:S02]  /*c000*/  @!P5 IADD3 R4, P6, R4, R21, RZ ;  /* 0x000000150404d210 */ /* 0x000fe40007fde0ff */
[----:B------:R2:W5:Y:S01]  /*c010*/  @!P4 LD.E.64 R34, desc[UR60][R10.64] ;  /* 0x0000003c0a22c980 */ /* 0x000562000c101b00 */
[----:B------:R-:W-:Y:S02]  /*c020*/  CS2R R28, SRZ ;  /* 0x00000000001c7805 */ /* 0x000fe4000001ff00 */
[----:B------:R-:W-:-:S02]  /*c030*/  CS2R R26, SRZ ;  /* 0x00000000001a7805 */ /* 0x000fc4000001ff00 */
[----:B------:R-:W-:Y:S01]  /*c040*/  @!P5 IADD3.X R5, R5, R20, RZ, P6, !PT ;  /* 0x000000140505d210 */ /* 0x000fe200037fe4ff */
[----:B------:R3:W5:Y:S01]  /*c050*/  @!P4 LD.E.64 R32, desc[UR60][R8.64] ;  /* 0x0000003c0820c980 */ /* 0x000762000c101b00 */
[----:B------:R-:W-:Y:S02]  /*c060*/  CS2R R24, SRZ ;  /* 0x0000000000187805 */ /* 0x000fe4000001ff00 */
        /* <DEDUP_REMOVED lines=13> */
.L_x_2819:
[----:B------:R-:W-:Y:S05]  /*c140*/  BSYNC B1 ;  /* 0x0000000000017941 */ /* 0x000fea0003800000 */
.L_x_2818:
[----:B01---5:R-:W-:Y:S01]  /*c150*/  MOV R4, R30 ;  /* 0x0000001e00047202 */ /* 0x023fe20000000f00 */
[C---:B------:R-:W-:Y:S01]  /*c160*/  VIADD R5, R62.reuse, 0xc400 ;  /* 0x0000c4003e057836 */ /* 0x040fe20000000000 */
[----:B--2---:R-:W-:Y:S01]  /*c170*/  LEA.HI R3, R197, R197, RZ, 0x1 ;  /* 0x000000c5c5037211 */ /* 0x004fe200078f08ff */
[----:B---3--:R-:W-:Y:S01]  /*c180*/  VIADD R0, R62, 0xc440 ;  /* 0x0000c4403e007836 */ /* 0x008fe20000000000 */
[----:B------:R-:W-:Y:S01]  /*c190*/  PRMT R75, R4, 0x7610, R75 ;  /* 0x00007610044b7816 */ /* 0x000fe2000000004b */
[----:B------:R-:W-:Y:S01]  /*c1a0*/  @P0 VIADD R0, R5, 0xffffffc0 ;  /* 0xffffffc005000836 */ /* 0x000fe20000000000 */
[----:B------:R-:W-:Y:S01]  /*c1b0*/  LOP3.LUT R4, R3, 0xfffffffe, RZ, 0xc0, !PT ;  /* 0xfffffffe03047812 */ /* 0x000fe200078ec0ff */
[----:B------:R-:W-:Y:S01]  /*c1c0*/  IMAD.MOV.U32 R5, RZ, RZ, R31 ;  /* 0x000000ffff057224 */ /* 0x000fe200078e001f */
[----:B------:R-:W-:Y:S01]  /*c1d0*/  MOV R6, R32 ;  /* 0x0000002000067202 */ /* 0x000fe20000000f00 */
        /* <DEDUP_REMOVED lines=14> */
[----:B------:R-:W-:Y:S01]  /*c2c0*/  PRMT R66, R7, 0x7610, R66 ;  /* 0x0000761007427816 */ /* 0x000fe20000000042 */
[----:B------:R-:W-:Y:S01]  /*c2d0*/  IMAD.MOV.U32 R63, RZ, RZ, R15 ;  /* 0x000000ffff3f7224 */ /* 0x000fe200078e000f */
[----:B------:R-:W-:Y:S01]  /*c2e0*/  MOV R3, R21 ;  /* 0x0000001500037202 */ /* 0x000fe20000000f00 */
[----:B------:R-:W-:Y:S01]  /*c2f0*/  BSSY B1, `(.L_x_2820) ;  /* 0x0000019000017945 */ /* 0x000fe20003800000 */
[----:B------:R-:W-:-:S02]  /*c300*/  MOV R7, R8 ;  /* 0x0000000800077202 */ /* 0x000fc40000000f00 */
[----:B------:R-:W-:Y:S01]  /*c310*/  PRMT R64, R4, 0x5410, R6 ;  /* 0x0000541004407816 */ /* 0x000fe20000000006 */
[----:B------:R-:W-:Y:S01]  /*c320*/  IMAD.MOV.U32 R4, RZ, RZ, R9 ;  /* 0x000000ffff047224 */ /* 0x000fe200078e0009 */
[--C-:B------:R-:W-:Y:S01]  /*c330*/  PRMT R66, R66, 0x5410, R3.reuse ;  /* 0x0000541042427816 */ /* 0x100fe20000000003 */
[----:B------:R-:W-:Y:S01]  /*c340*/  IMAD.MOV.U32 R6, RZ, RZ, R40 ;  /* 0x000000ffff067224 */ /* 0x000fe200078e0028 */
[----:B------:R-:W-:Y:S02]  /*c350*/  PRMT R3, R7, 0x7610, R3 ;  /* 0x0000761007037816 */ /* 0x000fe40000000003 */
[----:B------:R-:W-:Y:S02]  /*c360*/  MOV R7, R41 ;  /* 0x0000002900077202 */ /* 0x000fe40000000f00 */
        /* <DEDUP_REMOVED lines=10> */
[----:B------:R-:W-:Y:S02]  /*c410*/  VIADDMNMX R69, R84, -R185, 0x80, PT ;  /* 0x0000008054457446 */ /* 0x000fe400038009b9 */
[----:B------:R-:W-:Y:S01]  /*c420*/  PRMT R67, R4, 0x5410, R6 ;  /* 0x0000541004437816 */ /* 0x000fe20000000006 */
[----:B------:R-:W-:Y:S01]  /*c430*/  IMAD.MOV.U32 R6, RZ, RZ, R11 ;  /* 0x000000ffff067224 */ /* 0x000fe200078e000b */
[----:B------:R-:W-:-:S02]  /*c440*/  ISETP.GE.AND P1, PT, R170, R69, PT ;  /* 0x00000045aa00720c */ /* 0x000fc40003f26270 */
[----:B------:R-:W-:Y:S02]  /*c450*/  PRMT R65, R7, 0x5410, R63 ;  /* 0x0000541007417816 */ /* 0x000fe4000000003f */
[----:B------:R-:W-:Y:S01]  /*c460*/  MOV R4, R10 ;  /* 0x0000000a00047202 */ /* 0x000fe20000000f00 */
[----:B0-----:R-:W-:Y:S08]  /*c470*/  @!P0 BRA `(.L_x_2821) ;  /* 0x0000016800388947 */ /* 0x001ff00003800000 */
.L_x_3086:
[----:B------:R-:W-:Y:S05]  /*c480*/  BSYNC B1 ;  /* 0x0000000000017941 */ /* 0x000fea0003800000 */
.L_x_2820:
        /* <DEDUP_REMOVED lines=54> */
.L_x_2825:
[----:B------:R-:W-:Y:S05]  /*c7f0*/  BSYNC B2 ;  /* 0x0000000000027941 */ /* 0x000fea0003800000 */
.L_x_2824:
        /* <DEDUP_REMOVED lines=44> */
.L_x_2827:
[----:B------:R-:W-:Y:S05]  /*cac0*/  BSYNC B2 ;  /* 0x0000000000027941 */ /* 0x000fea0003800000 */
.L_x_2826:
        /* <DEDUP_REMOVED lines=44> */
.L_x_2829:
[----:B------:R-:W-:Y:S05]  /*cd90*/  BSYNC B2 ;  /* 0x0000000000027941 */ /* 0x000fea0003800000 */
.L_x_2828:
[----:B------:R-:W-:Y:S04]  /*cda0*/  BSSY B2, `(.L_x_2830) ;  /* 0x000002c000027945 */ /* 0x000fe80003800000 */
[----:B------:R-:W-:Y:S05]  /*cdb0*/  @P3 BRA `(.L_x_2831) ;  /* 0x0000000000a83947 */ /* 0x000fea0003800000 */
[----:B012---:R-:W0:Y:S01]  /*cdc0*/  LDS.128 R4, [R0+0x4000] ;  /* 0x0040000000047984 */ /* 0x007e220000000c00 */
[----:B------:R-:W-:Y:S01]  /*cdd0*/  SHF.R.U32.HI R51, RZ, 0x10, R49 ;  /* 0x00000010ff337819 */ /* 0x000fe20000011631 */
[----:B------:R-:W-:Y:S01]  /*cde0*/  HADD2.F32 R50, -RZ, R82.H0_H0 ;  /* 0x20000052ff327230 */ /* 0x000fe20000004100 */
[----:B------:R-:W-:Y:S01]  /*cdf0*/  SHF.R.U32.HI R53, RZ, 0x10, R47 ;  /* 0x00000010ff357819 */ /* 0x000fe2000001162f */
[----:B------:R-:W-:Y:S01]  /*ce00*/  HADD2.F32 R52, -RZ, R81.H1_H1 ;  /* 0x30000051ff347230 */ /* 0x000fe20000004100 */
[----:B------:R-:W-:Y:S01]  /*ce10*/  SHF.R.U64 R59, R48, 0x10, R49 ;  /* 0x00000010303b7819 */ /* 0x000fe20000001231 */
[----:B------:R-:W-:Y:S01]  /*ce20*/  HADD2.F32 R51, -RZ, R51.H0_H0 ;  /* 0x20000033ff337230 */ /* 0x000fe20000004100 */
        /* <DEDUP_REMOVED lines=35> */
.L_x_2831:
[----:B------:R-:W-:Y:S05]  /*d060*/  BSYNC B2 ;  /* 0x0000000000027941 */ /* 0x000fea0003800000 */
.L_x_2830:
[----:B------:R-:W-:Y:S04]  /*d070*/  BSSY B2, `(.L_x_2832) ;  /* 0x000002c000027945 */ /* 0x000fe80003800000 */
[----:B------:R-:W-:Y:S05]  /*d080*/  @P4 BRA `(.L_x_2833) ;  /* 0x0000000000a84947 */ /* 0x000fea0003800000 */
[----:B0123--:R-:W0:Y:S01]  /*d090*/  LDS.128 R4, [R62+0x14400] ;  /* 0x014400003e047984 */ /* 0x00fe220000000c00 */
        /* <DEDUP_REMOVED lines=41> */
.L_x_2833:
[----:B------:R-:W-:Y:S05]  /*d330*/  BSYNC B2 ;  /* 0x0000000000027941 */ /* 0x000fea0003800000 */
.L_x_2832:
        /* <DEDUP_REMOVED lines=43> */
.L_x_2823:
[----:B------:R-:W-:Y:S05]  /*d5f0*/  BSYNC B1 ;  /* 0x0000000000017941 */ /* 0x000fea0003800000 */
.L_x_2822:
        /* <DEDUP_REMOVED lines=53> */
.L_x_2836:
[----:B------:R-:W-:Y:S05]  /*d950*/  BSYNC B1 ;  /* 0x0000000000017941 */ /* 0x000fea0003800000 */
.L_x_2835:
        /* <DEDUP_REMOVED lines=44> */
.L_x_2838:
[----:B------:R-:W-:Y:S05]  /*dc20*/  BSYNC B1 ;  /* 0x0000000000017941 */ /* 0x000fea0003800000 */
.L_x_2837:
        /* <DEDUP_REMOVED lines=44> */
.L_x_2840:
[----:B------:R-:W-:Y:S05]  /*def0*/  BSYNC B1 ;  /* 0x0000000000017941 */ /* 0x000fea0003800000 */
.L_x_2839:
        /* <DEDUP_REMOVED lines=44> */
.L_x_2842:
[----:B------:R-:W-:Y:S05]  /*e1c0*/  BSYNC B1 ;  /* 0x0000000000017941 */ /* 0x000fea0003800000 */
.L_x_2841:
        /* <DEDUP_REMOVED lines=44> */
.L_x_2844:
[----:B------:R-:W-:Y:S05]  /*e490*/  BSYNC B1 ;  /* 0x0000000000017941 */ /* 0x000fea0003800000 */
.L_x_2843:
        /* <DEDUP_REMOVED lines=44> */
.L_x_2813:
[----:B------:R-:W0:Y:S01]  /*e760*/  LDC R25, c[0x0][0x448] ;  /* 0x00011200ff197b82 */ /* 0x000e220000000800 */
[----:B------:R-:W-:Y:S01]  /*e770*/  IMAD R3, R198, 0x40, R9 ;  /* 0x00000040c6037824 */ /* 0x000fe200078e0209 */
[----:B------:R-:W-:Y:S01]  /*e780*/  ULDC.64 UR4, c[0x0][0x3f8] ;  /* 0x0000fe0000047ab9 */ /* 0x000fe20000000a00 */
[----:B------:R-:W-:Y:S01]  /*e790*/  ULDC.64 UR6, c[0x0][0x408] ;  /* 0x0001020000067ab9 */ /* 0x000fe20000000a00 */
[----:B------:R-:W-:Y:S01]  /*e7a0*/  MOV R4, R26 ;  /* 0x0000001a00047202 */ /* 0x000fe20000000f00 */
[----:B------:R-:W-:Y:S01]  /*e7b0*/  IMAD.MOV.U32 R10, RZ, RZ, R24 ;  /* 0x000000ffff0a7224 */ /* 0x000fe200078e0018 */
[----:B------:R-:W-:Y:S02]  /*e7c0*/  MOV R11, R31 ;  /* 0x0000001f000b7202 */ /* 0x000fe40000000f00 */
        /* <DEDUP_REMOVED lines=18> */
[----:B------:R-:W-:Y:S01]  /*e8f0*/  LEA R20, P1, R10, UR6, 0x1 ;  /* 0x000000060a147c11 */ /* 0x000fe2000f8208ff */
[----:B------:R-:W-:-:S03]  /*e900*/  IMAD.IADD R21, R11, 0x1, R21 ;  /* 0x000000010b157824 */ /* 0x000fc600078e0215 */
[----:B------:R-:W-:Y:S02]  /*e910*/  LEA.HI.X R7, R4, UR5, R7, 0x1, P0 ;  /* 0x0000000504077c11 */ /* 0x000fe400080f0c07 */
[----:B------:R-:W-:Y:S01]  /*e920*/  LEA.HI.X R21, R10, UR7, R21, 0x1, P1 ;  /* 0x000000070a157c11 */ /* 0x000fe200088f0c15 */
[----:B------:R-:W-:Y:S06]  /*e930*/  BRA.DIV UR4, `(.L_x_2845) ;  /* 0x00000146041c7947 */ /* 0x000fec000b800000 */
[----:B------:R0:W1:Y:S04]  /*e940*/  SHFL.IDX PT, R3, R7, RZ, 0x1c1f ;  /* 0x001c1fff07037589 */ /* 0x00006800000e0000 */
[----:B------:R0:W2:Y:S04]  /*e950*/  SHFL.IDX PT, R0, R6, RZ, 0x1c1f ;  /* 0x001c1fff06007589 */ /* 0x0000a800000e0000 */
[----:B------:R0:W3:Y:S04]  /*e960*/  SHFL.IDX PT, R5, R21, RZ, 0x1c1f ;  /* 0x001c1fff15057589 */ /* 0x0000e800000e0000 */
[----:B------:R0:W4:Y:S02]  /*e970*/  SHFL.IDX PT, R14, R20, RZ, 0x1c1f ;  /* 0x001c1fff140e7589 */ /* 0x00012400000e0000 */
.L_x_3092:
        /* <DEDUP_REMOVED lines=22> */
[----:B------:R-:W-:Y:S02]  /*eae0*/  ISETP.GE.AND P4, PT, R165, UR4, PT ;  /* 0x00000004a5007c0c */ /* 0x000fe4000bf86270 */
[----:B------:R-:W-:Y:S02]  /*eaf0*/  CS2R R28, SRZ ;  /* 0x00000000001c7805 */ /* 0x000fe4000001ff00 */
[----:B---3--:R-:W-:-:S02]  /*eb00*/  MOV R25, R5 ;  /* 0x0000000500197202 */ /* 0x008fc40000000f00 */
[----:B------:R-:W-:Y:S02]  /*eb10*/  CS2R R30, SRZ ;  /* 0x00000000001e7805 */ /* 0x000fe4000001ff00 */
[----:B------:R-:W-:Y:S02]  /*eb20*/  CS2R R40, SRZ ;  /* 0x0000000000287805 */ /* 0x000fe4000001ff00 */
[----:B------:R-:W-:Y:S02]  /*eb30*/  CS2R R42, SRZ ;  /* 0x00000000002a7805 */ /* 0x000fe4000001ff00 */
[----:B------:R-:W-:Y:S02]  /*eb40*/  @!P2 SHF.L.U32 R11, R16, 0x1, RZ ;  /* 0x00000001100ba819 */ /* 0x000fe400000006ff */
[----:B------:R-:W-:Y:S01]  /*eb50*/  @!P3 SHF.L.U32 R27, R166, 0x3, RZ ;  /* 0x00000003a61bb819 */ /* 0x000fe200000006ff */
[----:B------:R-:W-:Y:S01]  /*eb60*/  @!P4 IMAD.SHL.U32 R49, R167, 0x8, RZ ;  /* 0x00000008a731c824 */ /* 0x000fe200078e00ff */
[----:B------:R-:W-:-:S02]  /*eb70*/  @!P2 IADD3 R50, P0, R0, R11, RZ ;  /* 0x0000000b0032a210 */ /* 0x000fc40007f1e0ff */
[----:B------:R-:W-:Y:S01]  /*eb80*/  @!P2 IADD3 R4, P1, R14, R11, RZ ;  /* 0x0000000b0e04a210 */ /* 0x000fe20007f3e0ff */
[----:B------:R-:W-:Y:S01]  /*eb90*/  @!P3 IMAD.WIDE R10, R27, 0x2, R12 ;  /* 0x000000021b0ab825 */ /* 0x000fe200078e020c */
[----:B------:R-:W-:Y:S02]  /*eba0*/  @!P2 SHF.L.U64.HI R0, R16, 0x1, R17 ;  /* 0x000000011000a819 */ /* 0x000fe40000010211 */
[----:B------:R-:W-:Y:S01]  /*ebb0*/  CS2R R36, SRZ ;  /* 0x0000000000247805 */ /* 0x000fe2000001ff00 */
[----:B------:R-:W-:Y:S01]  /*ebc0*/  @!P4 IMAD.WIDE R14, R49, 0x2, R12 ;  /* 0x00000002310ec825 */ /* 0x000fe200078e020c */
[----:B------:R-:W-:Y:S02]  /*ebd0*/  CS2R R38, SRZ ;  /* 0x0000000000267805 */ /* 0x000fe4000001ff00 */
[----:B------:R-:W-:Y:S02]  /*ebe0*/  CS2R R32, SRZ ;  /* 0x0000000000207805 */ /* 0x000fe4000001ff00 */
[----:B------:R-:W-:Y:S01]  /*ebf0*/  CS2R R34, SRZ ;  /* 0x0000000000227805 */ /* 0x000fe2000001ff00 */
[----:B------:R-:W-:Y:S01]  /*ec00*/  @!P3 IMAD.WIDE R12, R27, 0x2, R24 ;  /* 0x000000021b0cb825 */ /* 0x000fe200078e0218 */
[----:B------:R-:W-:-:S02]  /*ec10*/  CS2R R26, SRZ ;  /* 0x00000000001a7805 */ /* 0x000fc4000001ff00 */
[----:B------:R-:W-:Y:S02]  /*ec20*/  CS2R R44, SRZ ;  /* 0x00000000002c7805 */ /* 0x000fe4000001ff00 */
[----:B------:R-:W-:Y:S01]  /*ec30*/  CS2R R46, SRZ ;  /* 0x00000000002e7805 */ /* 0x000fe2000001ff00 */
[----:B------:R-:W-:Y:S01]  /*ec40*/  @!P4 IMAD.WIDE R48, R49, 0x2, R24 ;  /* 0x000000023130c825 */ /* 0x000fe200078e0218 */
[----:B------:R-:W-:Y:S01]  /*ec50*/  CS2R R24, SRZ ;  /* 0x0000000000187805 */ /* 0x000fe2000001ff00 */
[----:B------:R1:W5:Y:S02]  /*ec60*/  @!P3 LD.E.128 R28, desc[UR60][R10.64] ;  /* 0x0000003c0a1cb980 */ /* 0x000364000c101d00 */
[--C-:B------:R-:W-:Y:S02]  /*ec70*/  @!P2 IMAD.X R51, R3, 0x1, R0.reuse, P0 ;  /* 0x000000010333a824 */ /* 0x100fe400000e0600 */
[----:B------:R-:W-:Y:S01]  /*ec80*/  @!P2 IMAD.X R5, R5, 0x1, R0, P1 ;  /* 0x000000010505a824 */ /* 0x000fe200008e0600 */
[----:B------:R1:W5:Y:S04]  /*ec90*/  @!P3 LD.E.128 R40, desc[UR60][R12.64] ;  /* 0x0000003c0c28b980 */ /* 0x000368000c101d00 */
[----:B------:R1:W5:Y:S04]  /*eca0*/  @!P4 LD.E.128 R24, desc[UR60][R14.64] ;  /* 0x0000003c0e18c980 */ /* 0x000368000c101d00 */
[----:B------:R1:W5:Y:S04]  /*ecb0*/  @!P4 LD.E.128 R36, desc[UR60][R48.64] ;  /* 0x0000003c3024c980 */ /* 0x000368000c101d00 */
[----:B------:R1:W5:Y:S04]  /*ecc0*/  @!P2 LD.E.128 R32, desc[UR60][R50.64] ;  /* 0x0000003c3220a980 */ /* 0x000368000c101d00 */
[----:B------:R1:W5:Y:S02]  /*ecd0*/  @!P2 LD.E.128 R44, desc[UR60][R4.64] ;  /* 0x0000003c042ca980 */ /* 0x000364000c101d00 */
.L_x_2847:
[----:B------:R-:W-:Y:S05]  /*ece0*/  BSYNC B1 ;  /* 0x0000000000017941 */ /* 0x000fea0003800000 */
.L_x_2846:
[----:B-1---5:R-:W-:Y:S01]  /*ecf0*/  IMAD.MOV.U32 R3, RZ, RZ, R45 ;  /* 0x000000ffff037224 */ /* 0x022fe200078e002d */
[----:B--2---:R-:W-:Y:S01]  /*ed00*/  MOV R0, R44 ;  /* 0x0000002c00007202 */ /* 0x004fe20000000f00 */
[----:B------:R-:W-:Y:S01]  /*ed10*/  IMAD.MOV.U32 R4, RZ, RZ, R46 ;  /* 0x000000ffff047224 */ /* 0x000fe200078e002e */
[----:B---3--:R-:W-:Y:S01]  /*ed20*/  MOV R5, R47 ;  /* 0x0000002f00057202 */ /* 0x008fe20000000f00 */
[----:B------:R-:W-:Y:S01]  /*ed30*/  UMOV UR4, 0xffffffff ;  /* 0xffffffff00047882 */ /* 0x000fe20000000000 */
        /* <DEDUP_REMOVED lines=35> */
[----:B------:R-:W-:Y:S02]  /*ef70*/  PRMT R76, R4, 0x5410, R5 ;  /* 0x00005410044c7816 */ /* 0x000fe40000000005 */
[----:B------:R-:W-:Y:S01]  /*ef80*/  CS2R R4, SRZ ;  /* 0x0000000000047805 */ /* 0x000fe2000001ff00 */
[----:B------:R-:W-:Y:S06]  /*ef90*/  BRA.DIV UR4, `(.L_x_2848) ;  /* 0x0000013e04f47947 */ /* 0x000fec000b800000 */
[----:B------:R1:W2:Y:S04]  /*efa0*/  SHFL.IDX PT, R3, R7, 0x1, 0x1c1f ;  /* 0x003c1f0007037f89 */ /* 0x0002a800000e0000 */
[----:B------:R1:W3:Y:S04]  /*efb0*/  SHFL.IDX PT, R0, R6, 0x1, 0x1c1f ;  /* 0x003c1f0006007f89 */ /* 0x0002e800000e0000 */
[----:B0-----:R-:W0:Y:S04]  /*efc0*/  SHFL.IDX PT, R21, R21, 0x1, 0x1c1f ;  /* 0x003c1f0015157f89 */ /* 0x001e2800000e0000 */
[----:B-1----:R-:W0:Y:S02]  /*efd0*/  SHFL.IDX PT, R20, R20, 0x1, 0x1c1f ;  /* 0x003c1f0014147f89 */ /* 0x002e2400000e0000 */
.L_x_3098:
        /* <DEDUP_REMOVED lines=16> */
[----:B--2---:R-:W-:Y:S01]  /*f0e0*/  MOV R5, R3 ;  /* 0x0000000300057202 */ /* 0x004fe20000000f00 */
[----:B---3--:R-:W-:Y:S01]  /*f0f0*/  IMAD.MOV.U32 R4, RZ, RZ, R0 ;  /* 0x000000ffff047224 */ /* 0x008fe200078e0000 */
[----:B------:R-:W-:Y:S02]  /*f100*/  ISETP.GE.AND P2, PT, R16, UR4, PT ;  /* 0x0000000410007c0c */ /* 0x000fe4000bf46270 */
[----:B------:R-:W-:Y:S02]  /*f110*/  CS2R R52, SRZ ;  /* 0x0000000000347805 */ /* 0x000fe4000001ff00 */
[----:B------:R-:W-:Y:S02]  /*f120*/  ISETP.GE.AND P3, PT, R164, UR4, PT ;  /* 0x00000004a4007c0c */ /* 0x000fe4000bf66270 */
[----:B------:R-:W-:Y:S02]  /*f130*/  CS2R R54, SRZ ;  /* 0x0000000000367805 */ /* 0x000fe4000001ff00 */
[----:B------:R-:W-:-:S02]  /*f140*/  ISETP.GE.AND P4, PT, R165, UR4, PT ;  /* 0x00000004a5007c0c */ /* 0x000fc4000bf86270 */
[----:B------:R-:W-:Y:S02]  /*f150*/  CS2R R8, SRZ ;  /* 0x0000000000087805 */ /* 0x000fe4000001ff00 */
[----:B------:R-:W-:Y:S02]  /*f160*/  CS2R R10, SRZ ;  /* 0x00000000000a7805 */ /* 0x000fe4000001ff00 */
[----:B------:R-:W-:Y:S02]  /*f170*/  CS2R R56, SRZ ;  /* 0x0000000000387805 */ /* 0x000fe4000001ff00 */
[----:B------:R-:W-:Y:S01]  /*f180*/  CS2R R58, SRZ ;  /* 0x00000000003a7805 */ /* 0x000fe2000001ff00 */
[----:B------:R-:W-:Y:S02]  /*f190*/  @!P2 IMAD.SHL.U32 R63, R16, 0x2, RZ ;  /* 0x00000002103fa824 */ /* 0x000fe400078e00ff */
[----:B------:R-:W-:Y:S02]  /*f1a0*/  @!P3 IMAD.SHL.U32 R71, R166, 0x8, RZ ;  /* 0x00000008a647b824 */ /* 0x000fe400078e00ff */
[----:B------:R-:W-:Y:S01]  /*f1b0*/  @!P4 IMAD.SHL.U32 R65, R167, 0x8, RZ ;  /* 0x00000008a741c824 */ /* 0x000fe200078e00ff */
[-C--:B------:R-:W-:Y:S01]  /*f1c0*/  @!P2 IADD3 R60, P0, R0, R63.reuse, RZ ;  /* 0x0000003f003ca210 */ /* 0x080fe20007f1e0ff */
[----:B------:R-:W-:Y:S01]  /*f1d0*/  @!P3 IMAD.WIDE R66, R71, 0x2, R4 ;  /* 0x000000024742b825 */ /* 0x000fe200078e0204 */
[----:B0-----:R-:W-:-:S02]  /*f1e0*/  @!P2 IADD3 R62, P1, R20, R63, RZ ;  /* 0x0000003f143ea210 */ /* 0x001fc40007f3e0ff */
[----:B------:R-:W-:Y:S01]  /*f1f0*/  @!P2 SHF.L.U64.HI R0, R16, 0x1, R17 ;  /* 0x000000011000a819 */ /* 0x000fe20000010211 */
[----:B------:R-:W-:Y:S01]  /*f200*/  @!P4 IMAD.WIDE R68, R65, 0x2, R4 ;  /* 0x000000024144c825 */ /* 0x000fe200078e0204 */
[----:B------:R-:W-:Y:S02]  /*f210*/  CS2R R12, SRZ ;  /* 0x00000000000c7805 */ /* 0x000fe4000001ff00 */
[----:B------:R-:W-:Y:S02]  /*f220*/  CS2R R14, SRZ ;  /* 0x00000000000e7805 */ /* 0x000fe4000001ff00 */
[----:B------:R-:W-:Y:S02]  /*f230*/  CS2R R48, SRZ ;  /* 0x0000000000307805 */ /* 0x000fe4000001ff00 */
[----:B------:R-:W-:Y:S02]  /*f240*/  CS2R R50, SRZ ;  /* 0x0000000000327805 */ /* 0x000fe4000001ff00 */
[----:B------:R-:W-:-:S02]  /*f250*/  CS2R R4, SRZ ;  /* 0x0000000000047805 */ /* 0x000fc4000001ff00 */
[----:B------:R-:W-:Y:S01]  /*f260*/  CS2R R6, SRZ ;  /* 0x0000000000067805 */ /* 0x000fe2000001ff00 */
[--C-:B------:R-:W-:Y:S01]  /*f270*/  @!P3 IMAD.WIDE R70, R71, 0x2, R20.reuse ;  /* 0x000000024746b825 */ /* 0x100fe200078e0214 */
[----:B------:R-:W-:Y:S01]  /*f280*/  @!P2 IADD3.X R61, R3, R0, RZ, P0, !PT ;  /* 0x00000000033da210 */ /* 0x000fe200007fe4ff */
[----:B------:R1:W5:Y:S02]  /*f290*/  @!P3 LD.E.128 R52, desc[UR60][R66.64] ;  /* 0x0000003c4234b980 */ /* 0x000364000c101d00 */
[----:B------:R-:W-:Y:S02]  /*f2a0*/  @!P4 IMAD.WIDE R64, R65, 0x2, R20 ;  /* 0x000000024140c825 */ /* 0x000fe400078e0214 */
[----:B------:R1:W5:Y:S02]  /*f2b0*/  @!P3 LD.E.128 R8, desc[UR60][R70.64] ;  /* 0x0000003c4608b980 */ /* 0x000364000c101d00 */
[----:B------:R-:W-:Y:S02]  /*f2c0*/  @!P2 IMAD.X R63, R21, 0x1, R0, P1 ;  /* 0x00000001153fa824 */ /* 0x000fe400008e0600 */
[----:B------:R1:W5:Y:S04]  /*f2d0*/  @!P4 LD.E.128 R56, desc[UR60][R68.64] ;  /* 0x0000003c4438c980 */ /* 0x000368000c101d00 */
[----:B------:R1:W5:Y:S04]  /*f2e0*/  @!P4 LD.E.128 R12, desc[UR60][R64.64] ;  /* 0x0000003c400cc980 */ /* 0x000368000c101d00 */
[----:B------:R1:W5:Y:S04]  /*f2f0*/  @!P2 LD.E.128 R48, desc[UR60][R60.64] ;  /* 0x0000003c3c30a980 */ /* 0x000368000c101d00 */
[----:B------:R1:W5:Y:S02]  /*f300*/  @!P2 LD.E.128 R4, desc[UR60][R62.64] ;  /* 0x0000003c3e04a980 */ /* 0x000364000c101d00 */
.L_x_2850:
[----:B------:R-:W-:Y:S05]  /*f310*/  BSYNC B1 ;  /* 0x0000000000017941 */ /* 0x000fea0003800000 */
.L_x_2849:
[----:B--2--5:R-:W-:Y:S01]  /*f320*/  IMAD.MOV.U32 R3, RZ, RZ, R4 ;  /* 0x000000ffff037224 */ /* 0x024fe200078e0004 */
[----:B---3--:R-:W-:Y:S01]  /*f330*/  LEA.HI R0, R197, R197, RZ, 0x1 ;  /* 0x000000c5c5007211 */ /* 0x008fe200078f08ff */
[----:B0-----:R-:W-:Y:S01]  /*f340*/  IMAD.MOV.U32 R21, RZ, RZ, R7 ;  /* 0x000000ffff157224 */ /* 0x001fe200078e0007 */
[----:B------:R-:W-:Y:S01]  /*f350*/  MOV R20, R5 ;  /* 0x0000000500147202 */ /* 0x000fe20000000f00 */
[----:B-1----:R-:W-:Y:S01]  /*f360*/  IMAD.MOV.U32 R61, RZ, RZ, R49 ;  /* 0x000000ffff3d7224 */ /* 0x002fe200078e0031 */
[----:B------:R-:W-:Y:S01]  /*f370*/  LOP3.LUT R0, R0, 0xfffffffe, RZ, 0xc0, !PT ;  /* 0xfffffffe00007812 */ /* 0x000fe200078ec0ff */
[----:B------:R-:W-:Y:S01]  /*f380*/  IMAD.MOV.U32 R62, RZ, RZ, R50 ;  /* 0x000000ffff3e7224 */ /* 0x000fe200078e0032 */
[----:B------:R-:W-:Y:S01]  /*f390*/  PRMT R78, R3, 0x5410, R20 ;  /* 0x00005410034e7816 */ /* 0x000fe20000000014 */
[----:B------:R-:W-:Y:S01]  /*f3a0*/  IMAD.MOV.U32 R3, RZ, RZ, R6 ;  /* 0x000000ffff037224 */ /* 0x000fe200078e0006 */
[----:B------:R-:W-:Y:S01]  /*f3b0*/  IADD3 R0, R197, -R0, RZ ;  /* 0x80000000c5007210 */ /* 0x000fe20007ffe0ff */
[----:B------:R-:W-:Y:S01]  /*f3c0*/  IMAD.MOV.U32 R20, RZ, RZ, R9 ;  /* 0x000000ffff147224 */ /* 0x000fe200078e0009 */
[----:B------:R-:W-:Y:S01]  /*f3d0*/  MOV R60, R10 ;  /* 0x0000000a003c7202 */ /* 0x000fe20000000f00 */
[----:B------:R-:W-:Y:S01]  /*f3e0*/  BSSY B1, `(.L_x_2851) ;  /* 0x0000023000017945 */ /* 0x000fe20003800000 */
        /* <DEDUP_REMOVED lines=9> */
[----:B------:R-:W-:-:S02]  /*f480*/  MOV R20, R13 ;  /* 0x0000000d00147202 */ /* 0x000fc40000000f00 */
[----:B------:R-:W-:Y:S02]  /*f490*/  PRMT R69, R69, 0x5410, R0 ;  /* 0x0000541045457816 */ /* 0x000fe40000000000 */
[----:B------:R-:W-:Y:S02]  /*f4a0*/  PRMT R0, R0, 0x5410, R60 ;  /* 0x0000541000007816 */ /* 0x000fe4000000003c */
[----:B------:R-:W-:Y:S01]  /*f4b0*/  PRMT R3, R20, 0x5410, R3 ;  /* 0x0000541014037816 */ /* 0x000fe20000000003 */
[----:B------:R-:W-:Y:S01]  /*f4c0*/  IMAD.MOV.U32 R20, RZ, RZ, R15 ;  /* 0x000000ffff147224 */ /* 0x000fe200078e000f */
[----:B------:R-:W-:Y:S02]  /*f4d0*/  MOV R60, R48 ;  /* 0x00000030003c7202 */ /* 0x000fe40000000f00 */
[----:B------:R-:W-:Y:S02]  /*f4e0*/  PRMT R81, R62, 0x7610, R81 ;  /* 0x000076103e517816 */ /* 0x000fe40000000051 */
        /* <DEDUP_REMOVED lines=14> */
[----:B------:R-:W-:Y:S01]  /*f5d0*/  PRMT R20, R61, 0x5410, R62 ;  /* 0x000054103d147816 */ /* 0x000fe2000000003e */
[----:B------:R-:W-:Y:S01]  /*f5e0*/  IMAD.MOV.U32 R61, RZ, RZ, R59 ;  /* 0x000000ffff3d7224 */ /* 0x000fe200078e003b */
[----:B------:R-:W-:Y:S01]  /*f5f0*/  ISETP.GE.AND P1, PT, R170, R77, PT ;  /* 0x0000004daa00720c */ /* 0x000fe20003f26270 */
[----:B0-----:R-:W-:-:S12]  /*f600*/  @!P0 BRA `(.L_x_2852) ;  /* 0x0000013800cc8947 */ /* 0x001fd80003800000 */
.L_x_3099:
[----:B------:R-:W-:Y:S05]  /*f610*/  BSYNC B1 ;  /* 0x0000000000017941 */ /* 0x000fea0003800000 */
.L_x_2851:
        /* <DEDUP_REMOVED lines=13> */
[----:B------:R-:W-:Y:S02]  /*f6f0*/  SHF.R.S32.HI R63, RZ, 0x1f, R62 ;  /* 0x0000001fff3f7819 */ /* 0x000fe4000001143e */
[----:B------:R-:W-:Y:S02]  /*f700*/  SHF.L.U32 R64, R62, 0x3, RZ ;  /* 0x000000033e407819 */ /* 0x000fe400000006ff */
[----:B------:R-:W-:Y:S02]  /*f710*/  LEA.HI R62, R63, R62, RZ, 0x3 ;  /* 0x0000003e3f3e7211 */ /* 0x000fe400078f18ff */
[----:B------:R-:W-:-:S02]  /*f720*/  LOP3.LUT R63, R181, 0x38, R64, 0xf8, !PT ;  /* 0x00000038b53f7812 */ /* 0x000fc400078ef840 */
[-C--:B------:R-:W-:Y:S01]  /*f730*/  LOP3.LUT R60, R61, R182.reuse, RZ, 0x3c, !PT ;  /* 0x000000b63d3c7212 */ /* 0x080fe200078e3cff */
[----:B------:R-:W-:Y:S01]  /*f740*/  IMAD.SHL.U32 R62, R62, 0x400, RZ ;  /* 0x000004003e3e7824 */ /* 0x000fe200078e00ff */
[----:B------:R-:W-:Y:S02]  /*f750*/  LOP3.LUT R65, R63, R182, RZ, 0x3c, !PT ;  /* 0x000000b63f417212 */ /* 0x000fe400078e3cff */
[----:B------:R-:W-:Y:S01]  /*f760*/  SHF.R.U32.HI R102, RZ, 0x10, R33 ;  /* 0x00000010ff667819 */ /* 0x000fe20000011621 */
[----:B------:R-:W-:Y:S01]  /*f770*/  IMAD.IADD R61, R183, 0x1, R60 ;  /* 0x00000001b73d7824 */ /* 0x000fe200078e023c */
[----:B------:R-:W-:Y:S02]  /*f780*/  LOP3.LUT R64, R62, 0x7fffe000, RZ, 0xc0, !PT ;  /* 0x7fffe0003e407812 */ /* 0x000fe400078ec0ff */
[----:B------:R-:W-:Y:S02]  /*f790*/  SHF.R.U32.HI R103, RZ, 0x10, R45 ;  /* 0x00000010ff677819 */ /* 0x000fe4000001162d */
[----:B------:R-:W-:-:S02]  /*f7a0*/  IADD3 R65, R65, R64, R183 ;  /* 0x0000004041417210 */ /* 0x000fc40007ffe0b7 */
[----:B------:R-:W-:Y:S01]  /*f7b0*/  LEA R90, R61, R18, 0x1 ;  /* 0x000000123d5a7211 */ /* 0x000fe200078e08ff */
[----:B------:R-:W-:Y:S01]  /*f7c0*/  HADD2.F32 R103, -RZ, R103.H0_H0 ;  /* 0x20000067ff677230 */ /* 0x000fe20000004100 */
[----:B------:R-:W-:Y:S01]  /*f7d0*/  SHF.R.U64 R32, R32, 0x10, R33 ;  /* 0x0000001020207819 */ /* 0x000fe20000001221 */
[----:B------:R-:W-:Y:S01]  /*f7e0*/  IMAD R91, R65, 0x2, R18 ;  /* 0x00000002415b7824 */ /* 0x000fe200078e0212 */
[----:B------:R-:W-:Y:S01]  /*f7f0*/  SHF.R.U64 R44, R44, 0x10, R45 ;  /* 0x000000102c2c7819 */ /* 0x000fe2000000122d */
[----:B------:R-:W0:Y:S01]  /*f800*/  LDS.128 R60, [R90+0xc400] ;  /* 0x00c400005a3c7984 */ /* 0x000e220000000c00 */
[----:B------:R-:W-:Y:S02]  /*f810*/  SHF.R.U64 R33, R34, 0x10, R35 ;  /* 0x0000001022217819 */ /* 0x000fe40000001223 */
[--C-:B------:R-:W-:Y:S01]  /*f820*/  SHF.R.U64 R34, R46, 0x10, R47.reuse ;  /* 0x000000102e227819 */ /* 0x100fe2000000122f */
[----:B------:R-:W1:Y:S01]  /*f830*/  LDS.128 R64, [R91+0xc400] ;  /* 0x00c400005b407984 */ /* 0x000e620000000c00 */
[----:B------:R-:W-:Y:S01]  /*f840*/  SHF.R.U32.HI R46, RZ, 0x10, R47 ;  /* 0x00000010ff2e7819 */ /* 0x000fe2000001162f */
[----:B------:R-:W-:Y:S01]  /*f850*/  HADD2.F32 R33, -RZ, R33.H0_H0 ;  /* 0x20000021ff217230 */ /* 0x000fe20000004100 */
[----:B------:R-:W-:Y:S01]  /*f860*/  SHF.R.U32.HI R35, RZ, 0x10, R35 ;  /* 0x00000010ff237819 */ /* 0x000fe20000011623 */
[----:B0-----:R-:W-:-:S02]  /*f870*/  HADD2.F32 R94, -RZ, R61.H0_H0 ;  /* 0x2000003dff5e7230 */ /* 0x001fc40000004100 */
[----:B------:R-:W-:Y:S02]  /*f880*/  HADD2.F32 R96, -RZ, R61.H1_H1 ;  /* 0x3000003dff607230 */ /* 0x000fe40000004100 */
[--C-:B-1----:R-:W-:Y:S02]  /*f890*/  HADD2.F32 R61, -RZ, R65.reuse.H0_H0 ;  /* 0x20000041ff3d7230 */ /* 0x102fe40000004100 */
[----:B------:R-:W-:Y:S02]  /*f8a0*/  HADD2.F32 R92, -RZ, R65.H1_H1 ;  /* 0x30000041ff5c7230 */ /* 0x000fe40000004100 */
[--C-:B------:R-:W-:Y:S02]  /*f8b0*/  HADD2.F32 R99, -RZ, R67.reuse.H0_H0 ;  /* 0x20000043ff637230 */ /* 0x100fe40000004100 */
[C---:B------:R-:W-:Y:S01]  /*f8c0*/  FMUL.FTZ R65, R61.reuse, R101 ;  /* 0x000000653d417220 */ /* 0x040fe20000410000 */
[----:B------:R-:W-:Y:S02]  /*f8d0*/  HADD2.F32 R93, -RZ, R67.H1_H1 ;  /* 0x30000043ff5d7230 */ /* 0x000fe40000004100 */
[----:B------:R-:W-:Y:S01]  /*f8e0*/  FMUL.FTZ R105, R61, R100 ;  /* 0x000000643d697220 */ /* 0x000fe20000410000 */
[----:B------:R-:W-:-:S02]  /*f8f0*/  HADD2.F32 R67, -RZ, R102.H0_H0 ;  /* 0x20000066ff437230 */ /* 0x000fc40000004100 */
[C---:B------:R-:W-:Y:S01]  /*f900*/  FFMA.FTZ R61, R94.reuse, R100, -R65 ;  /* 0x000000645e3d7223 */ /* 0x040fe20000010841 */
[----:B------:R-:W-:Y:S02]  /*f910*/  HADD2.F32 R97, -RZ, R64.H0_H0 ;  /* 0x20000040ff617230 */ /* 0x000fe40000004100 */
[----:B------:R-:W-:Y:S01]  /*f920*/  FFMA.FTZ R65, R94, R101, R105 ;  /* 0x000000655e417223 */ /* 0x000fe20000010069 */
[--C-:B------:R-:W-:Y:S02]  /*f930*/  HADD2.F32 R102, -RZ, R89.reuse.H1_H1 ;  /* 0x30000059ff667230 */ /* 0x100fe40000004100 */
[C---:B------:R-:W-:Y:S01]  /*f940*/  FMUL.FTZ R107, R92.reuse, R103 ;  /* 0x000000675c6b7220 */ /* 0x040fe20000410000 */
[----:B------:R-:W-:Y:S02]  /*f950*/  HADD2.F32 R95, -RZ, R60.H0_H0 ;  /* 0x2000003cff5f7230 */ /* 0x000fe40000004100 */
[----:B------:R-:W-:Y:S01]  /*f960*/  FMUL.FTZ R101, R92, R67 ;  /* 0x000000435c657220 */ /* 0x000fe20000410000 */
[----:B------:R-:W-:-:S02]  /*f970*/  HADD2.F32 R100, -RZ, R89.H0_H0 ;  /* 0x20000059ff647230 */ /* 0x000fc40000004100 */
[C---:B------:R-:W-:Y:S01]  /*f980*/  FMUL.FTZ R104, R97.reuse, R102 ;  /* 0x0000006661687220 */ /* 0x040fe20000410000 */
[----:B------:R-:W-:Y:S02]  /*f990*/  HADD2.F32 R98, -RZ, R66.H0_H0 ;  /* 0x20000042ff627230 */ /* 0x000fe40000004100 */
[C---:B------:R-:W-:Y:S01]  /*f9a0*/  FFMA.FTZ R92, R96.reuse, R67, -R107 ;  /* 0x00000043605c7223 */ /* 0x040fe2000001086b */
[----:B------:R-:W-:Y:S02]  /*f9b0*/  HADD2.F32 R89, -RZ, R88.H1_H1 ;  /* 0x30000058ff597230 */ /* 0x000fe40000004100 */
[----:B------:R-:W-:Y:S01]  /*f9c0*/  FFMA.FTZ R94, R96, R103, R101 ;  /* 0x00000067605e7223 */ /* 0x000fe20000010065 */
[----:B------:R-:W-:Y:S02]  /*f9d0*/  HADD2.F32 R45, -RZ, R62.H0_H0 ;  /* 0x2000003eff2d7230 */ /* 0x000fe40000004100 */
        /* <DEDUP_REMOVED lines=10> */
[----:B------:R-:W-:-:S02]  /*fa80*/  HADD2.F32 R88, -RZ, R46.H0_H0 ;  /* 0x2000002eff587230 */ /* 0x000fc40000004100 */
[C---:B------:R-:W-:Y:S01]  /*fa90*/  FMUL.FTZ R102, R99.reuse, R86 ;  /* 0x0000005663667220 */ /* 0x040fe20000410000 */
[----:B------:R-:W-:Y:S02]  /*faa0*/  HADD2.F32 R46, -RZ, R35.H0_H0 ;  /* 0x20000023ff2e7230 */ /* 0x000fe40000004100 */
[-C--:B------:R-:W-:Y:S01]  /*fab0*/  FMUL.FTZ R99, R99, R96.reuse ;  /* 0x0000006063637220 */ /* 0x080fe20000410000 */
[----:B------:R-:W-:Y:S02]  /*fac0*/  HADD2.F32 R63, -RZ, R63.H1_H1 ;  /* 0x3000003fff3f7230 */ /* 0x000fe40000004100 */
[----:B------:R-:W-:Y:S01]  /*fad0*/  FFMA.FTZ R98, R45, R89, R98 ;  /* 0x000000592d627223 */ /* 0x000fe20000010062 */
[C---:B------:R-:W-:Y:S01]  /*fae0*/  FFMA.FTZ R102, R47.reuse, R96, -R102 ;  /* 0x000000602f667223 */ /* 0x040fe20000010866 */
        /* <DEDUP_REMOVED lines=10> */
[----:B------:R-:W-:Y:S01]  /*fb90*/  FMUL.FTZ R63, R64, R45 ;  /* 0x0000002d403f7220 */ /* 0x000fe20000410000 */
[----:B------:R-:W-:-:S02]  /*fba0*/  HADD2.F32 R60, -RZ, R60.H1_H1 ;  /* 0x3000003cff3c7230 */ /* 0x000fc40000004100 */
[----:B------:R-:W-:Y:S01]  /*fbb0*/  FMUL.FTZ R89, R66, R47 ;  /* 0x0000002f42597220 */ /* 0x000fe20000410000 */
[----:B------:R-:W-:Y:S02]  /*fbc0*/  HADD2.F32 R62, -RZ, R62.H1_H1 ;  /* 0x3000003eff3e7230 */ /* 0x000fe40000004100 */
[----:B------:R-:W-:Y:S01]  /*fbd0*/  FMUL.FTZ R64, R64, R35 ;  /* 0x0000002340407220 */ /* 0x000fe20000410000 */
[----:B------:R-:W-:Y:S01]  /*fbe0*/  FMUL.FTZ R66, R66, R33 ;  /* 0x0000002142427220 */ /* 0x000fe20000410000 */
[----:B------:R-:W-:Y:S01]  /*fbf0*/  FFMA.FTZ R32, R60, R35, -R63 ;  /* 0x000000233c207223 */ /* 0x000fe2000001083f */
        /* <DEDUP_REMOVED lines=13> */
.L_x_2856:
[----:B------:R-:W-:Y:S05]  /*fcd0*/  BSYNC B2 ;  /* 0x0000000000027941 */ /* 0x000fea0003800000 */
.L_x_2855:
        /* <DEDUP_REMOVED lines=21> */
[--C-:B------:R-:W-:Y:S01]  /*fe30*/  SHF.R.U64 R29, R30, 0x10, R31.reuse ;  /* 0x000000101e1d7819 */ /* 0x100fe2000000121f */
[----:B------:R-:W-:Y:S01]  /*fe40*/  IMAD R60, R45, 0x2, R18 ;  /* 0x000000022d3c7824 */ /* 0x000fe200078e0212 */
[----:B------:R-:W-:-:S02]  /*fe50*/  SHF.R.U32.HI R91, RZ, 0x10, R31 ;  /* 0x00000010ff5b7819 */ /* 0x000fc4000001161f */
[--C-:B------:R-:W-:Y:S01]  /*fe60*/  SHF.R.U32.HI R89, RZ, 0x10, R43.reuse ;  /* 0x00000010ff597819 */ /* 0x100fe2000001162b */
[----:B------:R-:W-:Y:S01]  /*fe70*/  HADD2.F32 R29, -RZ, R29.H0_H0 ;  /* 0x2000001dff1d7230 */ /* 0x000fe20000004100 */
[----:B------:R-:W1:Y:S01]  /*fe80*/  LDS.128 R44, [R60+0xc400] ;  /* 0x00c400003c2c7984 */ /* 0x000e620000000c00 */
[----:B------:R-:W-:Y:S01]  /*fe90*/  SHF.R.U64 R30, R42, 0x10, R43 ;  /* 0x000000102a1e7819 */ /* 0x000fe2000000122b */
[--C-:B0-----:R-:W-:Y:S02]  /*fea0*/  HADD2.F32 R41, -RZ, R33.reuse.H0_H0 ;  /* 0x20000021ff297230 */ /* 0x101fe40000004100 */
[----:B------:R-:W-:Y:S02]  /*feb0*/  HADD2.F32 R33, -RZ, R33.H1_H1 ;  /* 0x30000021ff217230 */ /* 0x000fe40000004100 */
[----:B------:R-:W-:Y:S02]  /*fec0*/  HADD2.F32 R31, -RZ, R32.H0_H0 ;  /* 0x20000020ff1f7230 */ /* 0x000fe40000004100 */
[----:B------:R-:W-:-:S02]  /*fed0*/  HADD2.F32 R42, -RZ, R34.H0_H0 ;  /* 0x20000022ff2a7230 */ /* 0x000fc40000004100 */
[--C-:B------:R-:W-:Y:S02]  /*fee0*/  HADD2.F32 R43, -RZ, R35.reuse.H0_H0 ;  /* 0x20000023ff2b7230 */ /* 0x100fe40000004100 */
[----:B------:R-:W-:Y:S02]  /*fef0*/  HADD2.F32 R35, -RZ, R35.H1_H1 ;  /* 0x30000023ff237230 */ /* 0x000fe40000004100 */
[----:B------:R-:W-:Y:S02]  /*ff00*/  HADD2.F32 R32, -RZ, R32.H1_H1 ;  /* 0x30000020ff207230 */ /* 0x000fe40000004100 */
[--C-:B-1----:R-:W-:Y:S02]  /*ff10*/  HADD2.F32 R61, -RZ, R45.reuse.H0_H0 ;  /* 0x2000002dff3d7230 */ /* 0x102fe40000004100 */
[----:B------:R-:W-:Y:S02]  /*ff20*/  HADD2.F32 R62, -RZ, R45.H1_H1 ;  /* 0x3000002dff3e7230 */ /* 0x000fe40000004100 */
[----:B------:R-:W-:-:S02]  /*ff30*/  HADD2.F32 R45, -RZ, R44.H0_H0 ;  /* 0x2000002cff2d7230 */ /* 0x000fc40000004100 */
[C---:B------:R-:W-:Y:S01]  /*ff40*/  FMUL.FTZ R88, R61.reuse, R86 ;  /* 0x000000563d587220 */ /* 0x040fe20000410000 */
[-C--:B------:R-:W-:Y:S01]  /*ff50*/  FMUL.FTZ R90, R61, R66.reuse ;  /* 0x000000423d5a7220 */ /* 0x080fe20000410000 */
[----:B------:R-:W-:Y:S02]  /*ff60*/  HADD2.F32 R61, -RZ, R67.H0_H0 ;  /* 0x20000043ff3d7230 */ /* 0x000fe40000004100 */
        /* <DEDUP_REMOVED lines=8> */
[----:B------:R-:W-:-:S02]  /*fff0*/  HADD2.F32 R41, -RZ, R83.H0_H0 ;  /* 0x20000053ff297230 */ /* 0x000fc40000004100 */
[-C--:B------:R-:W-:Y:S01]  /*10000*/  FMUL.FTZ R45, R45, R84.reuse ;  /* 0x000000542d2d7220 */ /* 0x080fe20000410000 */
[----:B------:R-:W-:Y:S02]  /*10010*/  HADD2.F32 R33, -RZ, R85.H0_H0 ;  /* 0x20000055ff217230 */ /* 0x000fe40000004100 */
[C---:B------:R-:W-:Y:S01]  /*10020*/  FFMA.FTZ R84, R31.reuse, R84, -R62 ;  /* 0x000000541f547223 */ /* 0x040fe2000001083e */
[----:B------:R-:W-:Y:S02]  /*10030*/  HADD2.F32 R64, -RZ, R47.H0_H0 ;  /* 0x2000002fff407230 */ /* 0x000fe40000004100 */
[----:B------:R-:W-:Y:S01]  /*10040*/  FFMA.FTZ R45, R31, R82, R45 ;  /* 0x000000521f2d7223 */ /* 0x000fe2000001002d */
[----:B------:R-:W-:Y:S02]  /*10050*/  HADD2.F32 R83, -RZ, R83.H1_H1 ;  /* 0x30000053ff537230 */ /* 0x000fe40000004100 */
[----:B------:R-:W-:Y:S01]  /*10060*/  FMUL.FTZ R31, R63, R41 ;  /* 0x000000293f1f7220 */ /* 0x000fe20000410000 */
[----:B------:R-:W-:-:S02]  /*10070*/  HADD2.F32 R85, -RZ, R85.H1_H1 ;  /* 0x30000055ff557230 */ /* 0x000fc40000004100 */
[----:B------:R-:W-:Y:S01]  /*10080*/  FMUL.FTZ R67, R63, R33 ;  /* 0x000000213f437220 */ /* 0x000fe20000410000 */
[----:B------:R-:W-:Y:S02]  /*10090*/  HADD2.F32 R47, -RZ, R47.H1_H1 ;  /* 0x3000002fff2f7230 */ /* 0x000fe40000004100 */
[----:B------:R-:W-:Y:S01]  /*100a0*/  FMUL.FTZ R82, R64, R83 ;  /* 0x0000005340527220 */ /* 0x000fe20000410000 */
[----:B------:R-:W-:Y:S02]  /*100b0*/  HADD2.F32 R66, -RZ, R89.H0_H0 ;  /* 0x20000059ff427230 */ /* 0x000fe40000004100 */
[----:B------:R-:W-:Y:S01]  /*100c0*/  FFMA.FTZ R63, R42, R33, -R31 ;  /* 0x000000212a3f7223 */ /* 0x000fe2000001081f */
[----:B------:R-:W-:Y:S02]  /*100d0*/  HADD2.F32 R62, -RZ, R91.H0_H0 ;  /* 0x2000005bff3e7230 */ /* 0x000fe40000004100 */
[----:B------:R-:W-:Y:S01]  /*100e0*/  FMUL.FTZ R64, R64, R85 ;  /* 0x0000005540407220 */ /* 0x000fe20000410000 */
[----:B------:R-:W-:Y:S01]  /*100f0*/  FFMA.FTZ R67, R42, R41, R67 ;  /* 0x000000292a437223 */ /* 0x000fe20000010043 */
[----:B------:R-:W-:-:S02]  /*10100*/  HADD2.F32 R44, -RZ, R44.H1_H1 ;  /* 0x3000002cff2c7230 */ /* 0x000fc40000004100 */
[C---:B------:R-:W-:Y:S01]  /*10110*/  FMUL.FTZ R42, R47.reuse, R66 ;  /* 0x000000422f2a7220 */ /* 0x040fe20000410000 */
[----:B------:R-:W-:Y:S02]  /*10120*/  HADD2.F32 R46, -RZ, R46.H1_H1 ;  /* 0x3000002eff2e7230 */ /* 0x000fe40000004100 */
[----:B------:R-:W-:Y:S01]  /*10130*/  FMUL.FTZ R86, R47, R62 ;  /* 0x0000003e2f567220 */ /* 0x000fe20000410000 */
[----:B------:R-:W-:Y:S02]  /*10140*/  HADD2.F32 R33, -RZ, R40.H0_H0 ;  /* 0x20000028ff217230 */ /* 0x000fe40000004100 */
[C---:B------:R-:W-:Y:S01]  /*10150*/  FFMA.FTZ R82, R43.reuse, R85, -R82 ;  /* 0x000000552b527223 */ /* 0x040fe20000010852 */
[----:B------:R-:W-:Y:S02]  /*10160*/  HADD2.F32 R41, -RZ, R30.H0_H0 ;  /* 0x2000001eff297230 */ /* 0x000fe40000004100 */
[----:B------:R-:W-:Y:S01]  /*10170*/  FFMA.FTZ R64, R43, R83, R64 ;  /* 0x000000532b407223 */ /* 0x000fe20000010040 */
[----:B------:R-:W-:-:S02]  /*10180*/  HADD2.F32 R31, -RZ, R28.H0_H0 ;  /* 0x2000001cff1f7230 */ /* 0x000fc40000004100 */
[C---:B------:R-:W-:Y:S01]  /*10190*/  FFMA.FTZ R83, R35.reuse, R62, -R42 ;  /* 0x0000003e23537223 */ /* 0x040fe2000001082a */
[----:B------:R-:W-:Y:S02]  /*101a0*/  HADD2.F32 R34, -RZ, R34.H1_H1 ;  /* 0x30000022ff227230 */ /* 0x000fe40000004100 */
[----:B------:R-:W-:Y:S01]  /*101b0*/  FFMA.FTZ R85, R35, R66, R86 ;  /* 0x0000004223557223 */ /* 0x000fe20000010056 */
        /* <DEDUP_REMOVED lines=18> */
.L_x_2858:
[----:B------:R-:W-:Y:S05]  /*102e0*/  BSYNC B2 ;  /* 0x0000000000027941 */ /* 0x000fea0003800000 */
.L_x_2857:
[----:B------:R-:W-:Y:S05]  /*102f0*/  @P2 BRA `(.L_x_2854) ;  /* 0x0000000400782947 */ /* 0x000fea0003800000 */
[----:B------:R-:W-:Y:S01]  /*10300*/  LEA.HI R87, R87, R167, RZ, 0x1d ;  /* 0x000000a757577211 */ /* 0x000fe200078fe8ff */
[----:B------:R-:W-:Y:S01]  /*10310*/  HADD2.F32 R41, -RZ, R75.H1_H1 ;  /* 0x3000004bff297230 */ /* 0x000fe20000004100 */
[----:B0-----:R-:W-:Y:S01]  /*10320*/  SHF.R.U32.HI R44, RZ, 0x10, R37 ;  /* 0x00000010ff2c7819 */ /* 0x001fe20000011625 */
[--C-:B------:R-:W-:Y:S01]  /*10330*/  HADD2.F32 R42, -RZ, R73.reuse.H1_H1 ;  /* 0x30000049ff2a7230 */ /* 0x100fe20000004100 */
[----:B-1----:R-:W-:Y:S01]  /*10340*/  SHF.R.S32.HI R30, RZ, 0x1f, R87 ;  /* 0x0000001fff1e7819 */ /* 0x002fe20000011457 */
[----:B------:R-:W-:Y:S01]  /*10350*/  IMAD.SHL.U32 R28, R87, 0x8, RZ ;  /* 0x00000008571c7824 */ /* 0x000fe200078e00ff */
[----:B------:R-:W-:Y:S01]  /*10360*/  SHF.R.U64 R61, R36, 0x10, R37 ;  /* 0x00000010243d7819 */ /* 0x000fe20000001225 */
        /* <DEDUP_REMOVED lines=9> */
[----:B------:R-:W-:Y:S02]  /*10400*/  SHF.R.U32.HI R43, RZ, 0x10, R25 ;  /* 0x00000010ff2b7819 */ /* 0x000fe40000011619 */
[----:B------:R-:W-:Y:S02]  /*10410*/  IADD3 R33, R33, R32, R183 ;  /* 0x0000002021217210 */ /* 0x000fe40007ffe0b7 */
[----:B------:R-:W-:Y:S02]  /*10420*/  SHF.R.U64 R65, R24, 0x10, R25 ;  /* 0x0000001018417819 */ /* 0x000fe40000001219 */
[--C-:B------:R-:W-:Y:S01]  /*10430*/  SHF.R.U64 R47, R38, 0x10, R39.reuse ;  /* 0x00000010262f7819 */ /* 0x100fe20000001227 */
[----:B------:R-:W-:Y:S01]  /*10440*/  IMAD R40, R33, 0x2, R18 ;  /* 0x0000000221287824 */ /* 0x000fe200078e0212 */
[----:B------:R-:W-:-:S02]  /*10450*/  SHF.R.U32.HI R45, RZ, 0x10, R39 ;  /* 0x00000010ff2d7819 */ /* 0x000fc40000011627 */
[--C-:B------:R-:W-:Y:S02]  /*10460*/  SHF.R.U32.HI R63, RZ, 0x10, R27.reuse ;  /* 0x00000010ff3f7819 */ /* 0x100fe4000001161b */
        /* <DEDUP_REMOVED lines=15> */
[----:B------:R-:W-:Y:S01]  /*10560*/  FMUL.FTZ R62, R37, R44 ;  /* 0x0000002c253e7220 */ /* 0x000fe20000410000 */
[C---:B------:R-:W-:Y:S01]  /*10570*/  FFMA.FTZ R46, R25.reuse, R41, -R46 ;  /* 0x00000029192e7223 */ /* 0x040fe2000001082e */
[----:B------:R-:W-:Y:S01]  /*10580*/  FFMA.FTZ R60, R25, R42, R60 ;  /* 0x0000002a193c7223 */ /* 0x000fe2000001003c */
[----:B------:R-:W-:Y:S01]  /*10590*/  FMUL.FTZ R25, R33, R73 ;  /* 0x0000004921197220 */ /* 0x000fe20000410000 */
[-C--:B------:R-:W-:Y:S01]  /*105a0*/  FMUL.FTZ R42, R37, R36.reuse ;  /* 0x00000024252a7220 */ /* 0x080fe20000410000 */
[----:B------:R-:W-:Y:S01]  /*105b0*/  FFMA.FTZ R41, R29, R36, -R62 ;  /* 0x000000241d297223 */ /* 0x000fe2000001083e */
[----:B------:R-:W-:Y:S01]  /*105c0*/  FMUL.FTZ R36, R33, R75 ;  /* 0x0000004b21247220 */ /* 0x000fe20000410000 */
[----:B------:R-:W-:-:S02]  /*105d0*/  HADD2.F32 R37, -RZ, R74.H0_H0 ;  /* 0x2000004aff257230 */ /* 0x000fc40000004100 */
[C---:B------:R-:W-:Y:S01]  /*105e0*/  FFMA.FTZ R75, R24.reuse, R75, -R25 ;  /* 0x0000004b184b7223 */ /* 0x040fe20000010819 */
[----:B------:R-:W-:Y:S02]  /*105f0*/  HADD2.F32 R38, -RZ, R34.H0_H0 ;  /* 0x20000022ff267230 */ /* 0x000fe40000004100 */
[----:B------:R-:W-:Y:S01]  /*10600*/  FFMA.FTZ R43, R29, R44, R42 ;  /* 0x0000002c1d2b7223 */ /* 0x000fe2000001002a */
[----:B------:R-:W-:Y:S02]  /*10610*/  HADD2.F32 R39, -RZ, R35.H0_H0 ;  /* 0x20000023ff277230 */ /* 0x000fe40000004100 */
[----:B------:R-:W-:Y:S01]  /*10620*/  FFMA.FTZ R73, R24, R73, R36 ;  /* 0x0000004918497223 */ /* 0x000fe20000010024 */
[----:B------:R-:W-:Y:S02]  /*10630*/  HADD2.F32 R25, -RZ, R76.H0_H0 ;  /* 0x2000004cff197230 */ /* 0x000fe40000004100 */
[----:B------:R-:W-:Y:S01]  /*10640*/  FMUL.FTZ R29, R38, R37 ;  /* 0x00000025261d7220 */ /* 0x000fe20000410000 */
[----:B------:R-:W-:-:S02]  /*10650*/  HADD2.F32 R74, -RZ, R74.H1_H1 ;  /* 0x3000004aff4a7230 */ /* 0x000fc40000004100 */
[----:B------:R-:W-:Y:S02]  /*10660*/  HADD2.F32 R76, -RZ, R76.H1_H1 ;  /* 0x3000004cff4c7230 */ /* 0x000fe40000004100 */
[-C--:B------:R-:W-:Y:S01]  /*10670*/  FMUL.FTZ R33, R38, R25.reuse ;  /* 0x0000001926217220 */ /* 0x080fe20000410000 */
[----:B------:R-:W-:Y:S02]  /*10680*/  HADD2.F32 R35, -RZ, R35.H1_H1 ;  /* 0x30000023ff237230 */ /* 0x000fe40000004100 */
[C---:B------:R-:W-:Y:S01]  /*10690*/  FMUL.FTZ R42, R39.reuse, R74 ;  /* 0x0000004a272a7220 */ /* 0x040fe20000410000 */
[----:B------:R-:W-:Y:S02]  /*106a0*/  HADD2.F32 R36, -RZ, R45.H0_H0 ;  /* 0x2000002dff247230 */ /* 0x000fe40000004100 */
[----:B------:R-:W-:Y:S01]  /*106b0*/  FMUL.FTZ R39, R39, R76 ;  /* 0x0000004c27277220 */ /* 0x000fe20000410000 */
[----:B------:R-:W-:Y:S02]  /*106c0*/  HADD2.F32 R24, -RZ, R63.H0_H0 ;  /* 0x2000003fff187230 */ /* 0x000fe40000004100 */
[C---:B------:R-:W-:Y:S01]  /*106d0*/  FFMA.FTZ R38, R26.reuse, R25, -R29 ;  /* 0x000000191a267223 */ /* 0x040fe2000001081d */
[----:B------:R-:W-:Y:S01]  /*106e0*/  FFMA.FTZ R37, R26, R37, R33 ;  /* 0x000000251a257223 */ /* 0x000fe20000010021 */
[----:B------:R-:W-:-:S02]  /*106f0*/  HADD2.F32 R32, -RZ, R32.H1_H1 ;  /* 0x30000020ff207230 */ /* 0x000fc40000004100 */
[----:B------:R-:W-:Y:S01]  /*10700*/  FMUL.FTZ R26, R35, R36 ;  /* 0x00000024231a7220 */ /* 0x000fe20000410000 */
[----:B------:R-:W-:Y:S02]  /*10710*/  HADD2.F32 R34, -RZ, R34.H1_H1 ;  /* 0x30000022ff227230 */ /* 0x000fe40000004100 */
[C---:B------:R-:W-:Y:S01]  /*10720*/  FFMA.FTZ R42, R27.reuse, R76, -R42 ;  /* 0x0000004c1b2a7223 */ /* 0x040fe2000001082a */
        /* <DEDUP_REMOVED lines=27> */
.L_x_2854:
[----:B------:R-:W-:Y:S05]  /*108e0*/  BSYNC B1 ;  /* 0x0000000000017941 */ /* 0x000fea0003800000 */
.L_x_2853:
        /* <DEDUP_REMOVED lines=102> */
.L_x_2860:
[----:B------:R-:W-:Y:S05]  /*10f50*/  BSYNC B1 ;  /* 0x0000000000017941 */ /* 0x000fea0003800000 */
.L_x_2859:
        /* <DEDUP_REMOVED lines=15> */
[----:B--2---:R-:W-:Y:S02]  /*11050*/  LOP3.LUT R25, R5, R220, RZ, 0x3c, !PT ;  /* 0x000000dc05197212 */ /* 0x004fe400078e3cff */
[----:B------:R-:W-:Y:S02]  /*11060*/  LOP3.LUT R24, R4, 0x7fffe000, RZ, 0xc0, !PT ;  /* 0x7fffe00004187812 */ /* 0x000fe400078ec0ff */
[----:B------:R-:W0:Y:S01]  /*11070*/  LDS.128 R4, [R216] ;  /* 0x00000000d8047984 */ /* 0x000e220000000c00 */
[----:B------:R-:W-:Y:S02]  /*11080*/  SHF.R.U64 R44, R8, 0x10, R9 ;  /* 0x00000010082c7819 */ /* 0x000fe40000001209 */
[----:B------:R-:W-:Y:S02]  /*11090*/  IADD3 R25, R25, R24, R184 ;  /* 0x0000001819197210 */ /* 0x000fe40007ffe0b8 */
[----:B------:R-:W-:Y:S02]  /*110a0*/  SHF.R.U32.HI R52, RZ, 0x10, R53 ;  /* 0x00000010ff347819 */ /* 0x000fe40000011635 */
[--C-:B------:R-:W-:Y:S01]  /*110b0*/  SHF.R.U64 R43, R10, 0x10, R11.reuse ;  /* 0x000000100a2b7819 */ /* 0x100fe2000000120b */
[----:B------:R-:W-:Y:S01]  /*110c0*/  IMAD R28, R25, 0x2, R18 ;  /* 0x00000002191c7824 */ /* 0x000fe200078e0212 */
[----:B------:R-:W-:-:S02]  /*110d0*/  SHF.R.U32.HI R38, RZ, 0x10, R11 ;  /* 0x00000010ff267819 */ /* 0x000fc4000001160b */
[--C-:B------:R-:W-:Y:S02]  /*110e0*/  SHF.R.U64 R45, R54, 0x10, R55.reuse ;  /* 0x00000010362d7819 */ /* 0x100fe40000001237 */
[----:B------:R-:W1:Y:S01]  /*110f0*/  LDS.128 R24, [R28+0xc400] ;  /* 0x00c400001c187984 */ /* 0x000e620000000c00 */
[----:B------:R-:W-:Y:S01]  /*11100*/  SHF.R.U32.HI R54, RZ, 0x10, R55 ;  /* 0x00000010ff367819 */ /* 0x000fe20000011637 */
        /* <DEDUP_REMOVED lines=13> */
[----:B------:R-:W-:Y:S01]  /*111e0*/  FFMA.FTZ R37, R8, R34, -R37 ;  /* 0x0000002208257223 */ /* 0x000fe20000010825 */
[----:B------:R-:W-:Y:S01]  /*111f0*/  FMUL.FTZ R34, R30, R36 ;  /* 0x000000241e227220 */ /* 0x000fe20000410000 */
[----:B------:R-:W-:Y:S01]  /*11200*/  FFMA.FTZ R39, R8, R35, R39 ;  /* 0x0000002308277223 */ /* 0x000fe20000010027 */
[----:B------:R-:W-:Y:S01]  /*11210*/  FMUL.FTZ R8, R25, R68 ;  /* 0x0000004419087220 */ /* 0x000fe20000410000 */
[-C--:B------:R-:W-:Y:S01]  /*11220*/  FMUL.FTZ R30, R30, R29.reuse ;  /* 0x0000001d1e1e7220 */ /* 0x080fe20000410000 */
[----:B------:R-:W-:Y:S01]  /*11230*/  FFMA.FTZ R34, R9, R29, -R34 ;  /* 0x0000001d09227223 */ /* 0x000fe20000010822 */
[----:B------:R-:W-:-:S02]  /*11240*/  HADD2.F32 R31, -RZ, R26.H0_H0 ;  /* 0x2000001aff1f7230 */ /* 0x000fc40000004100 */
        /* <DEDUP_REMOVED lines=8> */
[----:B------:R-:W-:Y:S01]  /*112d0*/  FFMA.FTZ R36, R9, R36, R30 ;  /* 0x0000002409247223 */ /* 0x000fe2000001001e */
[----:B------:R-:W-:Y:S02]  /*112e0*/  HADD2.F32 R71, -RZ, R71.H1_H1 ;  /* 0x30000047ff477230 */ /* 0x000fe40000004100 */
[-C--:B------:R-:W-:Y:S01]  /*112f0*/  FMUL.FTZ R9, R31, R8.reuse ;  /* 0x000000081f097220 */ /* 0x080fe20000410000 */
[----:B------:R-:W-:Y:S02]  /*11300*/  HADD2.F32 R30, -RZ, R38.H0_H0 ;  /* 0x20000026ff1e7230 */ /* 0x000fe40000004100 */
[----:B------:R-:W-:Y:S01]  /*11310*/  FFMA.FTZ R31, R10, R8, -R5 ;  /* 0x000000080a1f7223 */ /* 0x000fe20000010805 */
[C---:B------:R-:W-:Y:S01]  /*11320*/  FMUL.FTZ R38, R32.reuse, R69 ;  /* 0x0000004520267220 */ /* 0x040fe20000410000 */
[----:B------:R-:W-:Y:S02]  /*11330*/  HADD2.F32 R27, -RZ, R27.H1_H1 ;  /* 0x3000001bff1b7230 */ /* 0x000fe40000004100 */
[----:B------:R-:W-:Y:S01]  /*11340*/  FMUL.FTZ R32, R32, R71 ;  /* 0x0000004720207220 */ /* 0x000fe20000410000 */
[----:B------:R-:W-:-:S02]  /*11350*/  HADD2.F32 R8, -RZ, R54.H0_H0 ;  /* 0x20000036ff087230 */ /* 0x000fc40000004100 */
[C---:B------:R-:W-:Y:S01]  /*11360*/  FFMA.FTZ R38, R11.reuse, R71, -R38 ;  /* 0x000000470b267223 */ /* 0x040fe20000010826 */
[----:B------:R-:W-:Y:S02]  /*11370*/  HADD2.F32 R24, -RZ, R24.H1_H1 ;  /* 0x30000018ff187230 */ /* 0x000fe40000004100 */
[----:B------:R-:W-:Y:S01]  /*11380*/  FFMA.FTZ R32, R11, R69, R32 ;  /* 0x000000450b207223 */ /* 0x000fe20000010020 */
        /* <DEDUP_REMOVED lines=29> */
.L_x_2862:
[----:B------:R-:W-:Y:S05]  /*11560*/  BSYNC B1 ;  /* 0x0000000000017941 */ /* 0x000fea0003800000 */
.L_x_2861:
[----:B------:R-:W-:Y:S05]  /*11570*/  @P2 BRA `(.L_x_2834) ;  /* 0x0000000400782947 */ /* 0x000fea0003800000 */
[----:B------:R-:W-:Y:S01]  /*11580*/  LEA.HI R33, R33, R167, RZ, 0x1d ;  /* 0x000000a721217211 */ /* 0x000fe200078fe8ff */
[--C-:B--2---:R-:W-:Y:S01]  /*11590*/  HADD2.F32 R29, -RZ, R20.reuse.H1_H1 ;  /* 0x30000014ff1d7230 */ /* 0x104fe20000004100 */
[----:B------:R-:W-:Y:S01]  /*115a0*/  SHF.R.U64 R41, R56, 0x10, R57 ;  /* 0x0000001038297819 */ /* 0x000fe20000001239 */
[--C-:B------:R-:W-:Y:S01]  /*115b0*/  HADD2.F32 R31, -RZ, R3.reuse.H0_H0 ;  /* 0x20000003ff1f7230 */ /* 0x100fe20000004100 */
[----:B01----:R-:W-:Y:S01]  /*115c0*/  SHF.R.S32.HI R6, RZ, 0x1f, R33 ;  /* 0x0000001fff067819 */ /* 0x003fe20000011421 */
[----:B------:R-:W-:Y:S01]  /*115d0*/  IMAD.SHL.U32 R4, R33, 0x8, RZ ;  /* 0x0000000821047824 */ /* 0x000fe200078e00ff */
[----:B------:R-:W-:Y:S01]  /*115e0*/  SHF.R.U32.HI R56, RZ, 0x10, R57 ;  /* 0x00000010ff387819 */ /* 0x000fe20000011639 */
[----:B------:R-:W-:Y:S01]  /*115f0*/  HADD2.F32 R30, -RZ, R3.H1_H1 ;  /* 0x30000003ff1e7230 */ /* 0x000fe20000004100 */
[----:B------:R-:W-:Y:S01]  /*11600*/  LEA.HI R6, R6, R33, RZ, 0x3 ;  /* 0x0000002106067211 */ /* 0x000fe200078f18ff */
[----:B------:R-:W-:Y:S01]  /*11610*/  HADD2.F32 R20, -RZ, R20.H0_H0 ;  /* 0x20000014ff147230 */ /* 0x000fe20000004100 */
[----:B------:R-:W-:Y:S01]  /*11620*/  LOP3.LUT R5, R177, 0x38, R4, 0xf8, !PT ;  /* 0x00000038b1057812 */ /* 0x000fe200078ef804 */
[--C-:B------:R-:W-:Y:S01]  /*11630*/  HADD2.F32 R3, -RZ, R21.reuse.H0_H0 ;  /* 0x20000015ff037230 */ /* 0x100fe20000004100 */
[----:B------:R-:W-:Y:S01]  /*11640*/  SHF.L.U32 R6, R6, 0xa, RZ ;  /* 0x0000000a06067819 */ /* 0x000fe200000006ff */
[----:B------:R-:W-:Y:S01]  /*11650*/  HADD2.F32 R21, -RZ, R21.H1_H1 ;  /* 0x30000015ff157230 */ /* 0x000fe20000004100 */
[----:B------:R-:W-:-:S02]  /*11660*/  LOP3.LUT R9, R5, R220, RZ, 0x3c, !PT ;  /* 0x000000dc05097212 */ /* 0x000fc400078e3cff */
[----:B------:R-:W-:Y:S02]  /*11670*/  LOP3.LUT R8, R6, 0x7fffe000, RZ, 0xc0, !PT ;  /* 0x7fffe00006087812 */ /* 0x000fe400078ec0ff */
[----:B------:R-:W0:Y:S01]  /*11680*/  LDS.128 R4, [R215] ;  /* 0x00000000d7047984 */ /* 0x000e220000000c00 */
[--C-:B------:R-:W-:Y:S02]  /*11690*/  SHF.R.U32.HI R32, RZ, 0x10, R13.reuse ;  /* 0x00000010ff207819 */ /* 0x100fe4000001160d */
[----:B------:R-:W-:Y:S02]  /*116a0*/  IADD3 R9, R9, R8, R184 ;  /* 0x0000000809097210 */ /* 0x000fe40007ffe0b8 */
[----:B------:R-:W-:Y:S01]  /*116b0*/  SHF.R.U64 R39, R12, 0x10, R13 ;  /* 0x000000100c277819 */ /* 0x000fe2000000120d */
[----:B------:R-:W-:Y:S01]  /*116c0*/  HADD2.F32 R32, -RZ, R32.H0_H0 ;  /* 0x20000020ff207230 */ /* 0x000fe20000004100 */
        /* <DEDUP_REMOVED lines=22> */
[----:B------:R-:W-:Y:S02]  /*11830*/  HADD2.F32 R27, -RZ, R10.H0_H0 ;  /* 0x2000000aff1b7230 */ /* 0x000fe40000004100 */
[----:B------:R-:W-:Y:S01]  /*11840*/  FMUL.FTZ R36, R26, R25 ;  /* 0x000000191a247220 */ /* 0x000fe20000410000 */
[C---:B------:R-:W-:Y:S01]  /*11850*/  FMUL.FTZ R26, R9.reuse, R30 ;  /* 0x0000001e091a7220 */ /* 0x040fe20000410000 */
[----:B------:R-:W-:Y:S01]  /*11860*/  FMUL.FTZ R9, R9, R20 ;  /* 0x0000001409097220 */ /* 0x000fe20000410000 */
[----:B------:R-:W-:-:S02]  /*11870*/  HADD2.F32 R12, -RZ, R0.H1_H1 ;  /* 0x30000000ff0c7230 */ /* 0x000fc40000004100 */
[----:B------:R-:W-:Y:S01]  /*11880*/  FFMA.FTZ R36, R13, R32, R36 ;  /* 0x000000200d247223 */ /* 0x000fe20000010024 */
[C---:B------:R-:W-:Y:S01]  /*11890*/  FFMA.FTZ R26, R5.reuse, R20, -R26 ;  /* 0x00000014051a7223 */ /* 0x040fe2000001081a */
[----:B------:R-:W-:Y:S01]  /*118a0*/  FFMA.FTZ R30, R5, R30, R9 ;  /* 0x0000001e051e7223 */ /* 0x000fe20000010009 */
[--C-:B------:R-:W-:Y:S02]  /*118b0*/  HADD2.F32 R28, -RZ, R11.reuse.H0_H0 ;  /* 0x2000000bff1c7230 */ /* 0x100fe40000004100 */
[C---:B------:R-:W-:Y:S01]  /*118c0*/  FMUL.FTZ R9, R27.reuse, R12 ;  /* 0x0000000c1b097220 */ /* 0x040fe20000410000 */
[----:B------:R-:W-:Y:S02]  /*118d0*/  HADD2.F32 R5, -RZ, R0.H0_H0 ;  /* 0x20000000ff057230 */ /* 0x000fe40000004100 */
[----:B------:R-:W-:Y:S01]  /*118e0*/  FMUL.FTZ R27, R27, R3 ;  /* 0x000000031b1b7220 */ /* 0x000fe20000410000 */
[----:B------:R-:W-:Y:S02]  /*118f0*/  HADD2.F32 R11, -RZ, R11.H1_H1 ;  /* 0x3000000bff0b7230 */ /* 0x000fe40000004100 */
[----:B------:R-:W-:Y:S01]  /*11900*/  FFMA.FTZ R34, R13, R25, -R34 ;  /* 0x000000190d227223 */ /* 0x000fe20000010822 */
[----:B------:R-:W-:-:S02]  /*11910*/  HADD2.F32 R20, -RZ, R37.H0_H0 ;  /* 0x20000025ff147230 */ /* 0x000fc40000004100 */
[C---:B------:R-:W-:Y:S01]  /*11920*/  FMUL.FTZ R32, R28.reuse, R5 ;  /* 0x000000051c207220 */ /* 0x040fe20000410000 */
[----:B------:R-:W-:Y:S02]  /*11930*/  HADD2.F32 R0, -RZ, R58.H0_H0 ;  /* 0x2000003aff007230 */ /* 0x000fe40000004100 */
[----:B------:R-:W-:Y:S01]  /*11940*/  FMUL.FTZ R28, R28, R21 ;  /* 0x000000151c1c7220 */ /* 0x000fe20000410000 */
[C---:B------:R-:W-:Y:S01]  /*11950*/  FFMA.FTZ R25, R14.reuse, R3, -R9 ;  /* 0x000000030e197223 */ /* 0x040fe20000010809 */
[----:B------:R-:W-:Y:S01]  /*11960*/  FFMA.FTZ R27, R14, R12, R27 ;  /* 0x0000000c0e1b7223 */ /* 0x000fe2000001001b */
[C---:B------:R-:W-:Y:S01]  /*11970*/  FMUL.FTZ R12, R11.reuse, R20 ;  /* 0x000000140b0c7220 */ /* 0x040fe20000410000 */
[----:B------:R-:W-:Y:S01]  /*11980*/  FMUL.FTZ R14, R11, R0 ;  /* 0x000000000b0e7220 */ /* 0x000fe20000410000 */
[----:B------:R-:W-:Y:S02]  /*11990*/  HADD2.F32 R8, -RZ, R8.H1_H1 ;  /* 0x30000008ff087230 */ /* 0x000fe40000004100 */
[----:B------:R-:W-:Y:S01]  /*119a0*/  FFMA.FTZ R28, R15, R5, R28 ;  /* 0x000000050f1c7223 */ /* 0x000fe2000001001c */
[----:B------:R-:W-:-:S02]  /*119b0*/  HADD2.F32 R10, -RZ, R10.H1_H1 ;  /* 0x3000000aff0a7230 */ /* 0x000fc40000004100 */
[----:B------:R-:W-:Y:S01]  /*119c0*/  FFMA.FTZ R32, R15, R21, -R32 ;  /* 0x000000150f207223 */ /* 0x000fe20000010820 */
        /* <DEDUP_REMOVED lines=25> */
.L_x_2834:
[----:B------:R-:W-:Y:S05]  /*11b60*/  BSYNC B0 ;  /* 0x0000000000007941 */ /* 0x000fea0003800000 */
.L_x_2812:
        /* <DEDUP_REMOVED lines=8> */
.L_x_2810:
[----:B01-3--:R-:W3:Y:S02]  /*11bf0*/  LDL R0, [R1+0x30] ;  /* 0x0000300001007983 */ /* 0x00bee40000100800 */
[----:B---3--:R-:W-:-:S13]  /*11c00*/  R2UR UR4, R0 ;  /* 0x00000000000472ca */ /* 0x008fda00000e0000 */
[----:B------:R-:W-:-:S05]  /*11c10*/  IMAD.U32 R0, RZ, RZ, UR4 ;  /* 0x00000004ff007e24 */ /* 0x000fca000f8e00ff */
[----:B------:R-:W-:-:S13]  /*11c20*/  ISETP.NE.AND P0, PT, R0, 0x3, PT ;  /* 0x000000030000780c */ /* 0x000fda0003f05270 */
[----:B------:R-:W-:Y:S05]  /*11c30*/  @!P0 BRA `(.L_x_2863) ;  /* 0x0000000000048947 */ /* 0x000fea0003800000 */
[----:B------:R-:W-:Y:S01]  /*11c40*/  BPT.TRAP 0x1 ;  /* 0x000000040000795c */ /* 0x000fe20000300000 */
.L_x_2863:
[----:B------:R-:W-:Y:S02]  /*11c50*/  LEA R0, R161, R18, 0x3 ;  /* 0x00000012a1007211 */ /* 0x000fe400078e18ff */
[----:B------:R-:W-:-:S04]  /*11c60*/  SHF.L.U32 R3, R168, 0x1f, RZ ;  /* 0x0000001fa8037819 */ /* 0x000fc800000006ff */
[----:B------:R0:W1:Y:S01]  /*11c70*/  SYNCS.PHASECHK.TRANS64.TRYWAIT P1, [R0+URZ+0x2a830], R3 ;  /* 0x02a83003000075a7 */ /* 0x000062000802017f */
[----:B------:R-:W-:Y:S05]  /*11c80*/  @!P0 BRA `(.L_x_2864) ;  /* 0x0000000000048947 */ /* 0x000fea0003800000 */
[----:B------:R-:W-:Y:S01]  /*11c90*/  BPT.TRAP 0x1 ;  /* 0x000000040000795c */ /* 0x000fe20000300000 */
.L_x_2864:
[----:B-1----:R-:W-:Y:S05]  /*11ca0*/  @P1 BRA `(.L_x_2865) ;  /* 0x0000000000081947 */ /* 0x002fea0003800000 */
[----:B------:R-:W1:Y:S02]  /*11cb0*/  SYNCS.PHASECHK.TRANS64.TRYWAIT P1, [R0+URZ+0x2a830], R3 ;  /* 0x02a83003000075a7 */ /* 0x000e64000802017f */
[----:B-1----:R-:W-:Y:S05]  /*11cc0*/  @!P1 BRA `(.L_x_2866) ;  /* 0x0000011400309947 */ /* 0x002fea0003800000 */
.L_x_2865:
[----:B------:R-:W-:Y:S05]  /*11cd0*/  WARPSYNC.ALL ;  /* 0x0000000000007948 */ /* 0x000fea0003800000 */
[----:B01----:R-:W-:Y:S01]  /*11ce0*/  VIADD R3, R18, 0x18400 ;  /* 0x0001840012037836 */ /* 0x003fe20000000000 */
[----:B------:R-:W-:Y:S01]  /*11cf0*/  R2UR UR4, R2 ;  /* 0x00000000020472ca */ /* 0x000fe200000e0000 */
[----:B--2-4-:R-:W-:Y:S01]  /*11d00*/  WARPGROUP.ARRIVE ;  /* 0x00000000000079c5 */ /* 0x014fe20000000000 */
[----:B------:R-:W-:Y:S01]  /*11d10*/  UMOV UR9, 0x40000040 ;  /* 0x4000004000097882 */ /* 0x000fe20000000000 */
[----:B------:R-:W-:Y:S01]  /*11d20*/  MOV R5, 0x40000040 ;  /* 0x4000004000057802 */ /* 0x000fe20000000f00 */
[----:B------:R-:W-:Y:S01]  /*11d30*/  IMAD.U32 R7, RZ, RZ, UR9 ;  /* 0x00000009ff077e24 */ /* 0x000fe2000f8e00ff */
[----:B------:R-:W-:Y:S01]  /*11d40*/  SHF.R.U32.HI R3, RZ, 0x4, R3 ;  /* 0x00000004ff037819 */ /* 0x000fe20000011603 */
[----:B------:R-:W-:Y:S01]  /*11d50*/  UMOV UR57, 0x40000040 ;  /* 0x4000004000397882 */ /* 0x000fe20000000000 */
[----:B------:R-:W-:Y:S01]  /*11d60*/  UMOV UR53, 0x40000040 ;  /* 0x4000004000357882 */ /* 0x000fe20000000000 */
[----:B------:R-:W-:Y:S01]  /*11d70*/  UMOV UR49, 0x40000040 ;  /* 0x4000004000317882 */ /* 0x000fe20000000000 */
[----:B------:R-:W-:Y:S01]  /*11d80*/  LOP3.LUT R3, R3, 0x3fff, RZ, 0xc0, !PT ;  /* 0x00003fff03037812 */ /* 0x000fe200078ec0ff */
[----:B------:R-:W-:Y:S01]  /*11d90*/  UMOV UR45, 0x40000040 ;  /* 0x40000040002d7882 */ /* 0x000fe20000000000 */
[----:B------:R-:W-:Y:S01]  /*11da0*/  UMOV UR41, 0x40000040 ;  /* 0x4000004000297882 */ /* 0x000fe20000000000 */
[----:B------:R-:W-:Y:S01]  /*11db0*/  UMOV UR37, 0x40000040 ;  /* 0x4000004000257882 */ /* 0x000fe20000000000 */
[----:B------:R-:W-:Y:S01]  /*11dc0*/  LOP3.LUT R8, R3, 0x10000, RZ, 0xfc, !PT ;  /* 0x0001000003087812 */ /* 0x000fe200078efcff */
[----:B------:R-:W-:Y:S01]  /*11dd0*/  IMAD.MOV.U32 R3, RZ, RZ, 0x40000040 ;  /* 0x40000040ff037424 */ /* 0x000fe200078e00ff */
[----:B------:R-:W-:-:S03]  /*11de0*/  ULOP3.LUT UR4, UR4, 0x10000, URZ, 0xfc, !UPT ;  /* 0x0001000004047892 */ /* 0x000fc6000f8efc3f */
[----:B------:R-:W-:Y:S01]  /*11df0*/  IMAD R2, R161, 0x900, R8 ;  /* 0x00000900a1027824 */ /* 0x000fe200078e0208 */
[----:B------:R-:W-:Y:S01]  /*11e00*/  R2UR UR11, R3 ;  /* 0x00000000030b72ca */ /* 0x000fe200000e0000 */
[----:B------:R-:W-:Y:S01]  /*11e10*/  UIADD3 UR5, UR4, 0x2, URZ ;  /* 0x0000000204057890 */ /* 0x000fe2000fffe03f */
[----:B------:R-:W-:Y:S01]  /*11e20*/  MOV R3, 0x40000040 ;  /* 0x4000004000037802 */ /* 0x000fe20000000f00 */
[----:B------:R-:W-:Y:S01]  /*11e30*/  UMOV UR8, UR4 ;  /* 0x0000000400087c82 */ /* 0x000fe20008000000 */
[C---:B------:R-:W-:Y:S01]  /*11e40*/  R2UR UR10, R2.reuse ;  /* 0x00000000020a72ca */ /* 0x040fe200000e0000 */
[----:B------:R-:W-:Y:S01]  /*11e50*/  VIADD R4, R2, 0x2 ;  /* 0x0000000202047836 */ /* 0x000fe20000000000 */
[----:B------:R-:W-:Y:S01]  /*11e60*/  MOV R6, UR8 ;  /* 0x0000000800067c02 */ /* 0x000fe20008000f00 */
[----:B------:R-:W-:Y:S01]  /*11e70*/  UIADD3 UR56, UR4, 0x404, URZ ;  /* 0x0000040404387890 */ /* 0x000fe2000fffe03f */
[----:B------:R-:W-:Y:S01]  /*11e80*/  R2UR UR39, R3 ;  /* 0x00000000032772ca */ /* 0x000fe200000e0000 */
[----:B------:R-:W-:-:S02]  /*11e90*/  UIADD3 UR52, UR4, 0x406, URZ ;  /* 0x0000040604347890 */ /* 0x000fc4000fffe03f */
[----:B------:R0:W-:Y:S01]  /*11ea0*/  STL.64 [R1+0x28], R6 ;  /* 0x0000280601007387 */ /* 0x0001e20000100a00 */
[----:B------:R-:W-:Y:S02]  /*11eb0*/  UIADD3 UR48, UR4, 0x800, URZ ;  /* 0x0000080004307890 */ /* 0x000fe4000fffe03f */
[----:B------:R-:W-:Y:S02]  /*11ec0*/  UIADD3 UR44, UR4, 0x802, URZ ;  /* 0x00000802042c7890 */ /* 0x000fe4000fffe03f */
[----:B------:R-:W-:Y:S01]  /*11ed0*/  UIADD3 UR40, UR4, 0x804, URZ ;  /* 0x0000080404287890 */ /* 0x000fe2000fffe03f */
[----:B------:R-:W-:Y:S01]  /*11ee0*/  HGMMA.64x96x16.F32 R24, gdesc[UR8], RZ, !UPT, gsb0 ;  /* 0x01600000081879f0 */ /* 0x000fe2000c0008ff */
[----:B------:R-:W-:Y:S01]  /*11ef0*/  R2UR UR10, R4 ;  /* 0x00000000040a72ca */ /* 0x000fe200000e0000 */
[----:B------:R-:W-:Y:S01]  /*11f00*/  UMOV UR8, UR5 ;  /* 0x0000000500087c82 */ /* 0x000fe20008000000 */
[----:B------:R-:W-:Y:S01]  /*11f10*/  R2UR UR11, R5 ;  /* 0x00000000050b72ca */ /* 0x000fe200000e0000 */
[----:B------:R-:W-:Y:S01]  /*11f20*/  UMOV UR9, 0x40000040 ;  /* 0x4000004000097882 */ /* 0x000fe20000000000 */
[----:B------:R-:W-:Y:S01]  /*11f30*/  IMAD.MOV.U32 R5, RZ, RZ, 0x40000040 ;  /* 0x40000040ff057424 */ /* 0x000fe200078e00ff */
[----:B------:R-:W-:Y:S01]  /*11f40*/  IADD3 R4, R2, 0x4, RZ ;  /* 0x0000000402047810 */ /* 0x000fe20007ffe0ff */
[----:B------:R-:W-:Y:S01]  /*11f50*/  UIADD3 UR5, UR4, 0x4, URZ ;  /* 0x0000000404057890 */ /* 0x000fe2000fffe03f */
[----:B0-----:R-:W-:Y:S01]  /*11f60*/  IMAD.U32 R6, RZ, RZ, UR8 ;  /* 0x00000008ff067e24 */ /* 0x001fe2000f8e00ff */
[----:B------:R-:W-:Y:S01]  /*11f70*/  UIADD3 UR36, UR4, 0x806, URZ ;  /* 0x0000080604247890 */ /* 0x000fe2000fffe03f */
        /* <DEDUP_REMOVED lines=49> */
[----:B0-----:R-:W-:Y:S01]  /*12290*/  MOV R7, UR9 ;  /* 0x0000000900077c02 */ /* 0x001fe20008000f00 */
[----:B------:R-:W-:Y:S02]  /*122a0*/  IMAD.MOV.U32 R5, RZ, RZ, 0x40000040 ;  /* 0x40000040ff057424 */ /* 0x000fe400078e00ff */
[----:B------:R-:W-:Y:S01]  /*122b0*/  IMAD.U32 R6, RZ, RZ, UR8 ;  /* 0x00000008ff067e24 */ /* 0x000fe2000f8e00ff */
[----:B------:R-:W-:-:S02]  /*122c0*/  R2UR UR58, R4 ;  /* 0x00000000043a72ca */ /* 0x000fc400000e0000 */
[----:B------:R-:W-:Y:S01]  /*122d0*/  R2UR UR59, R5 ;  /* 0x00000000053b72ca */ /* 0x000fe200000e0000 */
[----:B------:R-:W-:Y:S01]  /*122e0*/  IMAD.MOV.U32 R5, RZ, RZ, 0x40000040 ;  /* 0x40000040ff057424 */ /* 0x000fe200078e00ff */
[----:B------:R-:W-:Y:S01]  /*122f0*/  IADD3 R4, R2, 0x306, RZ ;  /* 0x0000030602047810 */ /* 0x000fe20007ffe0ff */
[----:B------:R0:W-:Y:S03]  /*12300*/  STL.64 [R1], R6 ;  /* 0x0000000601007387 */ /* 0x0001e60000100a00 */
[----:B------:R-:W-:Y:S01]  /*12310*/  R2UR UR54, R4 ;  /* 0x00000000043672ca */ /* 0x000fe200000e0000 */
[----:B------:R-:W-:Y:S01]  /*12320*/  VIADD R4, R2, 0x600 ;  /* 0x0000060002047836 */ /* 0x000fe20000000000 */
[----:B------:R-:W-:Y:S02]  /*12330*/  R2UR UR55, R5 ;  /* 0x00000000053772ca */ /* 0x000fe400000e0000 */
[----:B------:R-:W-:-:S02]  /*12340*/  MOV R5, 0x40000040 ;  /* 0x4000004000057802 */ /* 0x000fc40000000f00 */
[----:B------:R-:W-:Y:S01]  /*12350*/  R2UR UR50, R4 ;  /* 0x00000000043272ca */ /* 0x000fe200000e0000 */
[----:B------:R-:W-:Y:S01]  /*12360*/  VIADD R4, R2, 0x602 ;  /* 0x0000060202047836 */ /* 0x000fe20000000000 */
[----:B------:R-:W-:Y:S01]  /*12370*/  R2UR UR51, R5 ;  /* 0x00000000053372ca */ /* 0x000fe200000e0000 */
[----:B------:R-:W-:-:S03]  /*12380*/  IMAD.MOV.U32 R5, RZ, RZ, 0x40000040 ;  /* 0x40000040ff057424 */ /* 0x000fc600078e00ff */
[----:B------:R-:W-:Y:S02]  /*12390*/  R2UR UR46, R4 ;  /* 0x00000000042e72ca */ /* 0x000fe400000e0000 */
[----:B------:R-:W-:Y:S01]  /*123a0*/  R2UR UR47, R5 ;  /* 0x00000000052f72ca */ /* 0x000fe200000e0000 */
[----:B------:R-:W-:Y:S01]  /*123b0*/  IMAD.MOV.U32 R5, RZ, RZ, 0x40000040 ;  /* 0x40000040ff057424 */ /* 0x000fe200078e00ff */
[C---:B------:R-:W-:Y:S01]  /*123c0*/  IADD3 R4, R2.reuse, 0x604, RZ ;  /* 0x0000060402047810 */ /* 0x040fe20007ffe0ff */
[----:B------:R-:W-:-:S03]  /*123d0*/  VIADD R2, R2, 0x606 ;  /* 0x0000060602027836 */ /* 0x000fc60000000000 */
[----:B------:R-:W-:Y:S02]  /*123e0*/  R2UR UR42, R4 ;  /* 0x00000000042a72ca */ /* 0x000fe400000e0000 */
[----:B------:R-:W-:Y:S02]  /*123f0*/  R2UR UR43, R5 ;  /* 0x00000000052b72ca */ /* 0x000fe400000e0000 */
[----:B------:R-:W-:Y:S01]  /*12400*/  R2UR UR38, R2 ;  /* 0x00000000022672ca */ /* 0x000fe200000e0000 */
        /* <DEDUP_REMOVED lines=24> */
.L_x_2867:
[----:B------:R-:W0:Y:S01]  /*12590*/  LDC R2, c[0x0][0x448] ;  /* 0x00011200ff027b82 */ /* 0x000e220000000800 */
[----:B------:R-:W-:Y:S01]  /*125a0*/  IMAD.MOV.U32 R7, RZ, RZ, -0x60 ;  /* 0xffffffa0ff077424 */ /* 0x000fe200078e00ff */
[----:B------:R-:W-:Y:S01]  /*125b0*/  ULDC UR4, c[0x0][0x988] ;  /* 0x0002620000047ab9 */ /* 0x000fe20000000800 */
[----:B------:R-:W-:Y:S01]  /*125c0*/  ULDC UR38, c[0x0][0x988] ;  /* 0x0002620000267ab9 */ /* 0x000fe20000000800 */
[----:B------:R-:W-:Y:S01]  /*125d0*/  ULDC UR39, c[0x0][0x988] ;  /* 0x0002620000277ab9 */ /* 0x000fe20000000800 */
[----:B------:R-:W-:Y:S01]  /*125e0*/  IMAD R6, R72, R7, 0x61 ;  /* 0x0000006148067424 */ /* 0x000fe200078e0207 */
[----:B------:R-:W-:Y:S01]  /*125f0*/  BSSY B0, `(.L_x_2868) ;  /* 0x00003f9000007945 */ /* 0x000fe20003800000 */
[----:B------:R-:W-:Y:S02]  /*12600*/  CS2R R86, SRZ ;  /* 0x0000000000567805 */ /* 0x000fe4000001ff00 */
[----:B------:R-:W-:-:S05]  /*12610*/  IMAD R6, R189, -0x2, R6 ;  /* 0xfffffffebd067824 */ /* 0x000fca00078e0206 */
[----:B------:R-:W-:Y:S02]  /*12620*/  IADD3 R6, -R186, R6, R187 ;  /* 0x00000006ba067210 */ /* 0x000fe40007ffe1bb */
[----:B0-----:R-:W-:Y:S01]  /*12630*/  ISETP.NE.AND P1, PT, R2, 0x1, PT ;  /* 0x000000010200780c */ /* 0x001fe20003f25270 */
[----:B------:R-:W-:-:S12]  /*12640*/  IMAD.IADD R2, R190, 0x1, R185 ;  /* 0x00000001be027824 */ /* 0x000fd800078e02b9 */
[----:B------:R-:W0:Y:S08]  /*12650*/  @P1 LDC R3, c[0x0][0x44c] ;  /* 0x00011300ff031b82 */ /* 0x000e300000000800 */
[----:B------:R-:W1:Y:S01]  /*12660*/  @P1 LDC R4, c[0x0][0x450] ;  /* 0x00011400ff041b82 */ /* 0x000e620000000800 */
[----:B0-----:R-:W-:-:S05]  /*12670*/  @P1 IMAD.HI.U32 R3, R2, R3, RZ ;  /* 0x0000000302031227 */ /* 0x001fca00078e00ff */
[----:B-1----:R-:W-:Y:S01]  /*12680*/  @P1 SHF.R.U32.HI R2, RZ, R4, R3 ;  /* 0x00000004ff021219 */ /* 0x002fe20000011603 */
[----:B------:R-:W-:-:S04]  /*12690*/  IMAD R3, R72, -0x60, R187 ;  /* 0xffffffa048037824 */ /* 0x000fc800078e02bb */
[----:B------:R-:W0:Y:S01]  /*126a0*/  SHFL.IDX PT, R5, R2, 0x1, 0x1c1f ;  /* 0x003c1f0002057f89 */ /* 0x000e2200000e0000 */
[----:B------:R-:W-:-:S03]  /*126b0*/  IADD3 R4, R3, 0x60, RZ ;  /* 0x0000006003047810 */ /* 0x000fc60007ffe0ff */
[----:B------:R-:W1:Y:S02]  /*126c0*/  SHFL.IDX PT, R2, R2, RZ, 0x1c1f ;  /* 0x001c1fff02027589 */ /* 0x000e6400000e0000 */
[----:B------:R-:W-:-:S05]  /*126d0*/  IMAD R3, R189, -0x2, R4 ;  /* 0xfffffffebd037824 */ /* 0x000fca00078e0204 */
        /* <DEDUP_REMOVED lines=89> */
[----:B0-----:R-:W-:Y:S02]  /*12c70*/  FMNMX.FTZ R11, R10, R11, !PT ;  /* 0x0000000b0a0b7209 */ /* 0x001fe40007810000 */
[----:B------:R-:W-:Y:S02]  /*12c80*/  ISETP.GT.AND P4, PT, R34, 0x18, PT ;  /* 0x000000182200780c */ /* 0x000fe40003f84270 */
[----:B------:R-:W-:Y:S01]  /*12c90*/  FSEL R33, R33, -INF , P2 ;  /* 0xff80000021217808 */ /* 0x000fe20001000000 */
[----:B------:R-:W0:Y:S01]  /*12ca0*/  SHFL.BFLY PT, R42, R11, 0x1, 0x1f ;  /* 0x0c201f000b2a7f89 */ /* 0x000e2200000e0000 */
[----:B------:R-:W-:-:S02]  /*12cb0*/  FMNMX.FTZ R6, R13, R6, !PT ;  /* 0x000000060d067209 */ /* 0x000fc40007810000 */
[----:B------:R-:W-:Y:S02]  /*12cc0*/  ISETP.GT.AND P2, PT, R34, 0x19, PT ;  /* 0x000000192200780c */ /* 0x000fe40003f44270 */
[----:B------:R-:W-:Y:S02]  /*12cd0*/  FSEL R15, R36, -INF , P4 ;  /* 0xff800000240f7808 */ /* 0x000fe40002000000 */
[----:B------:R-:W-:Y:S02]  /*12ce0*/  FMNMX.FTZ R6, R33, R6, !PT ;  /* 0x0000000621067209 */ /* 0x000fe40007810000 */
[----:B------:R-:W-:Y:S02]  /*12cf0*/  FSEL R37, R37, -INF , P2 ;  /* 0xff80000025257808 */ /* 0x000fe40001000000 */
[----:B------:R-:W-:Y:S02]  /*12d00*/  FMNMX.FTZ R6, R15, R6, !PT ;  /* 0x000000060f067209 */ /* 0x000fe40007810000 */
[----:B------:R-:W-:-:S02]  /*12d10*/  ISETP.GT.AND P2, PT, R34, 0x21, PT ;  /* 0x000000212200780c */ /* 0x000fc40003f44270 */
[----:B------:R-:W-:Y:S02]  /*12d20*/  FMNMX.FTZ R6, R37, R6, !PT ;  /* 0x0000000625067209 */ /* 0x000fe40007810000 */
[----:B------:R-:W-:Y:S02]  /*12d30*/  FSEL R41, R41, -INF , P2 ;  /* 0xff80000029297808 */ /* 0x000fe40001000000 */
[----:B------:R-:W-:-:S04]  /*12d40*/  ISETP.GT.AND P2, PT, R34, 0x29, PT ;  /* 0x000000292200780c */ /* 0x000fc80003f44270 */
[----:B------:R-:W-:Y:S02]  /*12d50*/  FSEL R45, R45, -INF , P2 ;  /* 0xff8000002d2d7808 */ /* 0x000fe40001000000 */
[----:B0-----:R-:W-:Y:S02]  /*12d60*/  FMNMX.FTZ R3, R11, R42, !PT ;  /* 0x0000002a0b037209 */ /* 0x001fe40007810000 */
[C---:B------:R-:W-:Y:S02]  /*12d70*/  ISETP.GT.AND P2, PT, R34.reuse, 0x31, PT ;  /* 0x000000312200780c */ /* 0x040fe40003f44270 */
[C---:B------:R-:W-:Y:S01]  /*12d80*/  FSETP.NEU.FTZ.AND P3, PT, R3.reuse, -INF , PT ;  /* 0xff8000000300780b */ /* 0x040fe20003f7d000 */
[----:B------:R-:W-:Y:S01]  /*12d90*/  FMUL.FTZ R11, R3, R2 ;  /* 0x00000002030b7220 */ /* 0x000fe20000410000 */
[----:B------:R-:W-:Y:S02]  /*12da0*/  FSEL R51, R49, -INF , P2 ;  /* 0xff80000031337808 */ /* 0x000fe40001000000 */
[----:B------:R-:W-:-:S02]  /*12db0*/  ISETP.GT.AND P2, PT, R34, 0x39, PT ;  /* 0x000000392200780c */ /* 0x000fc40003f44270 */
[----:B------:R-:W-:Y:S02]  /*12dc0*/  FSEL R11, R11, RZ, P3 ;  /* 0x000000ff0b0b7208 */ /* 0x000fe40001800000 */
[----:B------:R-:W-:Y:S02]  /*12dd0*/  ISETP.GT.AND P3, PT, R34, 0x20, PT ;  /* 0x000000202200780c */ /* 0x000fe40003f64270 */
[----:B------:R-:W-:Y:S01]  /*12de0*/  FSEL R53, R53, -INF , P2 ;  /* 0xff80000035357808 */ /* 0x000fe20001000000 */
[-CC-:B------:R-:W-:Y:S01]  /*12df0*/  FFMA.FTZ R149, R7, R2.reuse, -R11.reuse ;  /* 0x0000000207957223 */ /* 0x180fe2000001080b */
[----:B------:R-:W-:Y:S01]  /*12e00*/  FSEL R25, R40, -INF , P3 ;  /* 0xff80000028197808 */ /* 0x000fe20001800000 */
[-CC-:B------:R-:W-:Y:S01]  /*12e10*/  FFMA.FTZ R151, R5, R2.reuse, -R11.reuse ;  /* 0x0000000205977223 */ /* 0x180fe2000001080b */
[----:B------:R-:W-:Y:S01]  /*12e20*/  ISETP.GT.AND P3, PT, R34, 0x28, PT ;  /* 0x000000282200780c */ /* 0x000fe20003f64270 */
[--C-:B------:R-:W-:Y:S01]  /*12e30*/  FFMA.FTZ R155, R38, R2, -R11.reuse ;  /* 0x00000002269b7223 */ /* 0x100fe2000001080b */
[----:B------:R-:W-:Y:S01]  /*12e40*/  FMNMX.FTZ R10, R25, R6, !PT ;  /* 0x00000006190a7209 */ /* 0x000fe20007810000 */
[----:B------:R-:W0:Y:S01]  /*12e50*/  @P1 LDC R38, c[0x0][0x44c] ;  /* 0x00011300ff261b82 */ /* 0x000e220000000800 */
[----:B------:R-:W-:Y:S01]  /*12e60*/  FSEL R35, R44, -INF , P3 ;  /* 0xff8000002c237808 */ /* 0x000fe20001800000 */
[--C-:B------:R-:W-:Y:S01]  /*12e70*/  FFMA.FTZ R145, R9, R2, -R11.reuse ;  /* 0x0000000209917223 */ /* 0x100fe2000001080b */
[----:B------:R-:W-:Y:S01]  /*12e80*/  FMNMX.FTZ R10, R41, R10, !PT ;  /* 0x0000000a290a7209 */ /* 0x000fe20007810000 */
[-CC-:B------:R-:W-:Y:S01]  /*12e90*/  FFMA.FTZ R157, R74, R2.reuse, -R11.reuse ;  /* 0x000000024a9d7223 */ /* 0x180fe2000001080b */
[----:B------:R-:W-:Y:S01]  /*12ea0*/  ISETP.GT.AND P3, PT, R34, 0x30, PT ;  /* 0x000000302200780c */ /* 0x000fe20003f64270 */
[--C-:B------:R-:W-:Y:S01]  /*12eb0*/  FFMA.FTZ R76, R76, R2, -R11.reuse ;  /* 0x000000024c4c7223 */ /* 0x100fe2000001080b */
[----:B------:R-:W-:Y:S01]  /*12ec0*/  FMNMX.FTZ R10, R35, R10, !PT ;  /* 0x0000000a230a7209 */ /* 0x000fe20007810000 */
[----:B------:R-:W1:Y:S01]  /*12ed0*/  @P1 LDC R9, c[0x0][0x450] ;  /* 0x00011400ff091b82 */ /* 0x000e620000000800 */
[----:B------:R-:W-:Y:S01]  /*12ee0*/  FSEL R39, R48, -INF , P3 ;  /* 0xff80000030277808 */ /* 0x000fe20001800000 */
[--C-:B------:R-:W-:Y:S01]  /*12ef0*/  FFMA.FTZ R159, R78, R2, -R11.reuse ;  /* 0x000000024e9f7223 */ /* 0x100fe2000001080b */
[----:B------:R-:W-:Y:S01]  /*12f00*/  FMNMX.FTZ R10, R45, R10, !PT ;  /* 0x0000000a2d0a7209 */ /* 0x000fe20007810000 */
[----:B------:R-:W-:Y:S01]  /*12f10*/  MUFU.EX2 R157, R157 ;  /* 0x0000009d009d7308 */ /* 0x000fe20000000800 */
[----:B------:R-:W-:Y:S01]  /*12f20*/  ISETP.GT.AND P3, PT, R34, 0x38, PT ;  /* 0x000000382200780c */ /* 0x000fe20003f64270 */
[--C-:B------:R-:W-:Y:S01]  /*12f30*/  FFMA.FTZ R80, R80, R2, -R11.reuse ;  /* 0x0000000250507223 */ /* 0x100fe2000001080b */
[----:B------:R-:W-:Y:S01]  /*12f40*/  FMNMX.FTZ R24, R39, R10, !PT ;  /* 0x0000000a27187209 */ /* 0x000fe20007810000 */
[-CC-:B------:R-:W-:Y:S01]  /*12f50*/  FFMA.FTZ R153, R82, R2.reuse, -R11.reuse ;  /* 0x0000000252997223 */ /* 0x180fe2000001080b */
[----:B------:R-:W-:Y:S01]  /*12f60*/  FSEL R49, R52, -INF , P3 ;  /* 0xff80000034317808 */ /* 0x000fe20001800000 */
[--C-:B------:R-:W-:Y:S01]  /*12f70*/  FFMA.FTZ R84, R84, R2, -R11.reuse ;  /* 0x0000000254547223 */ /* 0x100fe2000001080b */
[----:B------:R-:W-:Y:S01]  /*12f80*/  FMNMX.FTZ R24, R51, R24, !PT ;  /* 0x0000001833187209 */ /* 0x000fe20007810000 */
[----:B------:R-:W2:Y:S01]  /*12f90*/  MUFU.EX2 R6, R76 ;  /* 0x0000004c00067308 */ /* 0x000ea20000000800 */
[----:B------:R-:W-:Y:S01]  /*12fa0*/  ISETP.GT.AND P3, PT, R34, 0x40, PT ;  /* 0x000000402200780c */ /* 0x000fe20003f64270 */
[--C-:B------:R-:W-:Y:S01]  /*12fb0*/  FFMA.FTZ R12, R12, R2, -R11.reuse ;  /* 0x000000020c0c7223 */ /* 0x100fe2000001080b */
[----:B------:R-:W-:Y:S01]  /*12fc0*/  FMNMX.FTZ R24, R49, R24, !PT ;  /* 0x0000001831187209 */ /* 0x000fe20007810000 */
[-CC-:B------:R-:W-:Y:S01]  /*12fd0*/  FFMA.FTZ R32, R47, R2.reuse, -R11.reuse ;  /* 0x000000022f207223 */ /* 0x180fe2000001080b */
[----:B------:R-:W-:Y:S01]  /*12fe0*/  ISETP.GT.AND P2, PT, R34, 0x41, PT ;  /* 0x000000412200780c */ /* 0x000fe20003f44270 */
[--C-:B------:R-:W-:Y:S01]  /*12ff0*/  FFMA.FTZ R147, R54, R2, -R11.reuse ;  /* 0x0000000236937223 */ /* 0x100fe2000001080b */
[----:B------:R-:W-:Y:S01]  /*13000*/  FSEL R55, R56, -INF , P3 ;  /* 0xff80000038377808 */ /* 0x000fe20001800000 */
[----:B------:R-:W3:Y:S01]  /*13010*/  MUFU.EX2 R159, R159 ;  /* 0x0000009f009f7308 */ /* 0x000ee20000000800 */
[----:B------:R-:W-:Y:S01]  /*13020*/  FMNMX.FTZ R24, R53, R24, !PT ;  /* 0x0000001835187209 */ /* 0x000fe20007810000 */
[-CC-:B-----5:R-:W-:Y:S01]  /*13030*/  FFMA.FTZ R141, R58, R2.reuse, -R11.reuse ;  /* 0x000000023a8d7223 */ /* 0x1a0fe2000001080b */
[----:B------:R-:W-:Y:S01]  /*13040*/  ISETP.GT.AND P3, PT, R34, 0x48, PT ;  /* 0x000000482200780c */ /* 0x000fe20003f64270 */
[-CC-:B------:R-:W-:Y:S01]  /*13050*/  FFMA.FTZ R143, R62, R2.reuse, -R11.reuse ;  /* 0x000000023e8f7223 */ /* 0x180fe2000001080b */
[----:B------:R-:W-:Y:S01]  /*13060*/  FSEL R57, R57, -INF , P2 ;  /* 0xff80000039397808 */ /* 0x000fe20001000000 */
[--C-:B------:R-:W-:Y:S01]  /*13070*/  FFMA.FTZ R137, R66, R2, -R11.reuse ;  /* 0x0000000242897223 */ /* 0x100fe2000001080b */
[----:B------:R-:W-:Y:S01]  /*13080*/  FMNMX.FTZ R28, R55, R24, !PT ;  /* 0x00000018371c7209 */ /* 0x000fe20007810000 */
[----:B------:R4:W3:Y:S01]  /*13090*/  MUFU.EX2 R10, R80 ;  /* 0x00000050000a7308 */ /* 0x0008e20000000800 */
[----:B------:R-:W-:Y:S01]  /*130a0*/  ISETP.GT.AND P2, PT, R34, 0x49, PT ;  /* 0x000000492200780c */ /* 0x000fe20003f44270 */
[-CC-:B------:R-:W-:Y:S01]  /*130b0*/  FFMA.FTZ R26, R26, R2.reuse, -R11.reuse ;  /* 0x000000021a1a7223 */ /* 0x180fe2000001080b */
[----:B------:R-:W-:Y:S01]  /*130c0*/  FSEL R59, R60, -INF , P3 ;  /* 0xff8000003c3b7808 */ /* 0x000fe20001800000 */
[----:B------:R-:W-:Y:S01]  /*130d0*/  FFMA.FTZ R139, R70, R2, -R11 ;  /* 0x00000002468b7223 */ /* 0x000fe2000001080b */
[----:B------:R-:W-:-:S02]  /*130e0*/  FMNMX.FTZ R28, R57, R28, !PT ;  /* 0x0000001c391c7209 */ /* 0x000fc40007810000 */
[----:B------:R-:W-:Y:S02]  /*130f0*/  CS2R R82, SRZ ;  /* 0x0000000000527805 */ /* 0x000fe4000001ff00 */
[----:B------:R-:W-:Y:S01]  /*13100*/  ISETP.GT.AND P3, PT, R34, 0x50, PT ;  /* 0x000000502200780c */ /* 0x000fe20003f64270 */
[----:B------:R-:W3:Y:S01]  /*13110*/  MUFU.EX2 R153, R153 ;  /* 0x0000009900997308 */ /* 0x000ee20000000800 */
[----:B------:R-:W-:Y:S02]  /*13120*/  FSEL R61, R61, -INF , P2 ;  /* 0xff8000003d3d7808 */ /* 0x000fe40001000000 */
[----:B----4-:R-:W-:Y:S02]  /*13130*/  CS2R R80, SRZ ;  /* 0x0000000000507805 */ /* 0x010fe4000001ff00 */
[----:B------:R-:W-:Y:S02]  /*13140*/  FMNMX.FTZ R28, R59, R28, !PT ;  /* 0x0000001c3b1c7209 */ /* 0x000fe40007810000 */
[----:B------:R-:W-:-:S02]  /*13150*/  CS2R R78, SRZ ;  /* 0x00000000004e7805 */ /* 0x000fc4000001ff00 */
[----:B------:R-:W-:Y:S02]  /*13160*/  ISETP.GT.AND P2, PT, R34, 0x51, PT ;  /* 0x000000512200780c */ /* 0x000fe40003f44270 */
[----:B------:R-:W-:Y:S02]  /*13170*/  CS2R R76, SRZ ;  /* 0x00000000004c7805 */ /* 0x000fe4000001ff00 */
[----:B------:R-:W-:Y:S01]  /*13180*/  FSEL R63, R64, -INF , P3 ;  /* 0xff800000403f7808 */ /* 0x000fe20001800000 */
[----:B------:R4:W3:Y:S01]  /*13190*/  MUFU.EX2 R24, R84 ;  /* 0x0000005400187308 */ /* 0x0008e20000000800 */
[----:B------:R-:W-:Y:S02]  /*131a0*/  FMNMX.FTZ R28, R61, R28, !PT ;  /* 0x0000001c3d1c7209 */ /* 0x000fe40007810000 */
[----:B------:R-:W-:Y:S02]  /*131b0*/  CS2R R74, SRZ ;  /* 0x00000000004a7805 */ /* 0x000fe4000001ff00 */
[----:B------:R-:W-:-:S02]  /*131c0*/  ISETP.GT.AND P3, PT, R34, 0x58, PT ;  /* 0x000000582200780c */ /* 0x000fc40003f64270 */
[----:B------:R-:W-:Y:S02]  /*131d0*/  CS2R R46, SRZ ;  /* 0x00000000002e7805 */ /* 0x000fe4000001ff00 */
[----:B------:R-:W-:Y:S02]  /*131e0*/  FSEL R65, R65, -INF , P2 ;  /* 0xff80000041417808 */ /* 0x000fe40001000000 */
[----:B------:R-:W-:Y:S01]  /*131f0*/  FMNMX.FTZ R28, R63, R28, !PT ;  /* 0x0000001c3f1c7209 */ /* 0x000fe20007810000 */
[----:B------:R-:W3:Y:S01]  /*13200*/  MUFU.EX2 R155, R155 ;  /* 0x0000009b009b7308 */ /* 0x000ee20000000800 */
[----:B------:R-:W-:Y:S01]  /*13210*/  ISETP.GT.AND P2, PT, R34, 0x59, PT ;  /* 0x000000592200780c */ /* 0x000fe20003f44270 */
[----:B------:R-:W-:Y:S01]  /*13220*/  FFMA.FTZ R34, R4, R2, -R11 ;  /* 0x0000000204227223 */ /* 0x000fe2000001080b */
[----:B------:R-:W-:Y:S02]  /*13230*/  FSEL R67, R68, -INF , P3 ;  /* 0xff80000044437808 */ /* 0x000fe40001800000 */
[----:B----4-:R-:W-:-:S02]  /*13240*/  CS2R R84, SRZ ;  /* 0x0000000000547805 */ /* 0x010fc4000001ff00 */
[----:B------:R-:W-:Y:S02]  /*13250*/  FMNMX.FTZ R28, R65, R28, !PT ;  /* 0x0000001c411c7209 */ /* 0x000fe40007810000 */
[----:B------:R-:W-:Y:S01]  /*13260*/  FSEL R69, R69, -INF , P2 ;  /* 0xff80000045457808 */ /* 0x000fe20001000000 */
[----:B------:R-:W-:Y:S01]  /*13270*/  MUFU.EX2 R12, R12 ;  /* 0x0000000c000c7308 */ /* 0x000fe20000000800 */
[----:B------:R-:W-:-:S04]  /*13280*/  FMNMX.FTZ R28, R67, R28, !PT ;  /* 0x0000001c431c7209 */ /* 0x000fc80007810000 */
[----:B------:R-:W-:Y:S01]  /*13290*/  FMNMX.FTZ R7, R69, R28, !PT ;  /* 0x0000001c45077209 */ /* 0x000fe20007810000 */
[--C-:B------:R-:W-:Y:S01]  /*132a0*/  FFMA.FTZ R28, R43, R2, -R11.reuse ;  /* 0x000000022b1c7223 */ /* 0x100fe2000001080b */
[----:B------:R-:W-:Y:S01]  /*132b0*/  CS2R R42, SRZ ;  /* 0x00000000002a7805 */ /* 0x000fe2000001ff00 */
[----:B------:R-:W-:Y:S02]  /*132c0*/  MUFU.EX2 R149, R149 ;  /* 0x0000009500957308 */ /* 0x000fe40000000800 */
[----:B------:R-:W4:Y:S06]  /*132d0*/  SHFL.BFLY PT, R36, R7, 0x2, 0x1f ;  /* 0x0c401f0007247f89 */ /* 0x000f2c00000e0000 */
[----:B------:R-:W-:Y:S08]  /*132e0*/  MUFU.EX2 R28, R28 ;  /* 0x0000001c001c7308 */ /* 0x000ff00000000800 */
[----:B------:R-:W-:Y:S08]  /*132f0*/  MUFU.EX2 R151, R151 ;  /* 0x0000009700977308 */ /* 0x000ff00000000800 */
[----:B------:R-:W-:Y:S01]  /*13300*/  MUFU.EX2 R32, R32 ;  /* 0x0000002000207308 */ /* 0x000fe20000000800 */
[----:B----4-:R-:W-:Y:S01]  /*13310*/  FMNMX.FTZ R5, R7, R36, !PT ;  /* 0x0000002407057209 */ /* 0x010fe20007810000 */
[-CC-:B------:R-:W-:Y:S01]  /*13320*/  FFMA.FTZ R36, R14, R2.reuse, -R11.reuse ;  /* 0x000000020e247223 */ /* 0x180fe2000001080b */
[-CC-:B------:R-:W-:Y:S01]  /*13330*/  FFMA.FTZ R14, R20, R2.reuse, -R11.reuse ;  /* 0x00000002140e7223 */ /* 0x180fe2000001080b */
[----:B------:R-:W-:Y:S01]  /*13340*/  FFMA.FTZ R20, R30, R2, -R11 ;  /* 0x000000021e147223 */ /* 0x000fe2000001080b */
[----:B------:R-:W-:Y:S01]  /*13350*/  VIADD R7, R0, 0x2a840 ;  /* 0x0002a84000077836 */ /* 0x000fe20000000000 */
[----:B------:R-:W4:Y:S01]  /*13360*/  SHFL.BFLY PT, R4, R5, 0x1, 0x1f ;  /* 0x0c201f0005047f89 */ /* 0x000f2200000e0000 */
[----:B0-----:R-:W-:-:S04]  /*13370*/  @P1 IMAD.HI.U32 R0, R185, R38, RZ ;  /* 0x00000026b9001227 */ /* 0x001fc800078e00ff */
[----:B--2---:R-:W-:Y:S01]  /*13380*/  FADD.FTZ R38, R157, R6 ;  /* 0x000000069d267221 */ /* 0x004fe20000010000 */
[----:B------:R-:W-:Y:S01]  /*13390*/  MUFU.EX2 R145, R145 ;  /* 0x0000009100917308 */ /* 0x000fe20000000800 */
[----:B------:R-:W-:Y:S01]  /*133a0*/  PRMT R7, R178, 0x654, R7 ;  /* 0x00000654b2077816 */ /* 0x000fe20000000007 */
[----:B------:R-:W-:Y:S01]  /*133b0*/  FFMA.FTZ R11, R71, R2, -R11 ;  /* 0x00000002470b7223 */ /* 0x000fe2000001080b */
[----:B------:R-:W-:Y:S02]  /*133c0*/  F2FP.F16.F32.PACK_AB R157, R6, R157 ;  /* 0x0000009d069d723e */ /* 0x000fe400000000ff */
[----:B------:R-:W-:Y:S01]  /*133d0*/  CS2R R70, SRZ ;  /* 0x0000000000467805 */ /* 0x000fe2000001ff00 */
[----:B------:R0:W-:Y:S02]  /*133e0*/  SYNCS.ARRIVE.TRANS64.RED.A1T0 RZ, [R7+URZ], RZ ;  /* 0x000000ff07ff79a7 */ /* 0x0001e4000810043f */
[----:B------:R-:W-:Y:S08]  /*133f0*/  MUFU.EX2 R34, R34 ;  /* 0x0000002200227308 */ /* 0x000ff00000000800 */
[----:B------:R-:W-:Y:S01]  /*13400*/  MUFU.EX2 R147, R147 ;  /* 0x0000009300937308 */ /* 0x000fe20000000800 */
[----:B----4-:R-:W-:-:S07]  /*13410*/  FMNMX.FTZ R4, R5, R4, !PT ;  /* 0x0000000405047209 */ /* 0x010fce0007810000 */
[----:B------:R-:W-:Y:S01]  /*13420*/  MUFU.EX2 R36, R36 ;  /* 0x0000002400247308 */ /* 0x000fe20000000800 */
[C---:B------:R-:W-:Y:S01]  /*13430*/  FSETP.NEU.FTZ.AND P2, PT, R4.reuse, -INF , PT ;  /* 0xff8000000400780b */ /* 0x040fe20003f5d000 */
[----:B------:R-:W-:-:S05]  /*13440*/  FMUL.FTZ R5, R4, R2 ;  /* 0x0000000204057220 */ /* 0x000fca0000410000 */
[----:B------:R-:W-:Y:S01]  /*13450*/  FSEL R30, R5, RZ, P2 ;  /* 0x000000ff051e7208 */ /* 0x000fe20001000000 */
[----:B------:R-:W-:Y:S04]  /*13460*/  MUFU.EX2 R141, R141 ;  /* 0x0000008d008d7308 */ /* 0x000fe80000000800 */
        /* <DEDUP_REMOVED lines=8> */
[----:B------:R-:W-:Y:S01]  /*134f0*/  MOV R27, R185 ;  /* 0x000000b9001b7202 */ /* 0x000fe20000000f00 */
[-C--:B------:R-:W-:Y:S01]  /*13500*/  FFMA.FTZ R37, R37, R2.reuse, -R30 ;  /* 0x0000000225257223 */ /* 0x080fe2000001081e */
[----:B-1----:R-:W-:Y:S01]  /*13510*/  @P1 SHF.R.U32.HI R27, RZ, R9, R0 ;  /* 0x00000009ff1b1219 */ /* 0x002fe20000011600 */
[----:B---3--:R-:W-:Y:S01]  /*13520*/  FADD.FTZ R9, R159, R38 ;  /* 0x000000269f097221 */ /* 0x008fe20000010000 */
        /* <DEDUP_REMOVED lines=10> */
[----:B------:R-:W0:Y:S01]  /*135d0*/  MUFU.EX2 R21, R21 ;  /* 0x0000001500157308 */ /* 0x000e220000000800 */
[----:B------:R-:W-:Y:S01]  /*135e0*/  FADD.FTZ R38, R24, R9 ;  /* 0x0000000918267221 */ /* 0x000fe20000010000 */
[----:B------:R-:W-:Y:S01]  /*135f0*/  IADD3 R27, R27, R187, -R186 ;  /* 0x000000bb1b1b7210 */ /* 0x000fe20007ffe8ba */
[-CC-:B------:R-:W-:Y:S01]  /*13600*/  FFMA.FTZ R53, R53, R2.reuse, -R30.reuse ;  /* 0x0000000235357223 */ /* 0x180fe2000001081e */
[-C--:B------:R-:W-:Y:S01]  /*13610*/  FFMA.FTZ R55, R55, R2.reuse, -R30 ;  /* 0x0000000237377223 */ /* 0x080fe2000001081e */
[----:B------:R-:W-:Y:S01]  /*13620*/  FADD.FTZ R9, R155, R38 ;  /* 0x000000269b097221 */ /* 0x000fe20000010000 */
[-CC-:B------:R-:W-:Y:S01]  /*13630*/  FFMA.FTZ R57, R57, R2.reuse, -R30.reuse ;  /* 0x0000000239397223 */ /* 0x180fe2000001081e */
[-CC-:B------:R-:W-:Y:S01]  /*13640*/  FFMA.FTZ R59, R59, R2.reuse, -R30.reuse ;  /* 0x000000023b3b7223 */ /* 0x180fe2000001081e */
[----:B------:R2:W3:Y:S01]  /*13650*/  MUFU.EX2 R158, R29 ;  /* 0x0000001d009e7308 */ /* 0x0004e20000000800 */
        /* <DEDUP_REMOVED lines=8> */
[----:B0-----:R-:W-:Y:S01]  /*136e0*/  FADD.FTZ R7, R21, R0 ;  /* 0x0000000015077221 */ /* 0x001fe20000010000 */
[----:B------:R-:W-:Y:S01]  /*136f0*/  FADD.FTZ R38, R28, R9 ;  /* 0x000000091c267221 */ /* 0x000fe20000010000 */
[----:B--2---:R-:W-:-:S04]  /*13700*/  IMAD.HI R29, R27, 0x2aaaaaab, RZ ;  /* 0x2aaaaaab1b1d7827 */ /* 0x004fc800078e02ff */
[-CC-:B------:R-:W-:Y:S01]  /*13710*/  FFMA.FTZ R67, R67, R2.reuse, -R30.reuse ;  /* 0x0000000243437223 */ /* 0x180fe2000001081e */
[----:B------:R-:W-:Y:S01]  /*13720*/  FFMA.FTZ R30, R69, R2, -R30 ;  /* 0x00000002451e7223 */ /* 0x000fe2000001081e */
[----:B------:R-:W-:Y:S01]  /*13730*/  FADD.FTZ R27, R151, R38 ;  /* 0x00000026971b7221 */ /* 0x000fe20000010000 */
[----:B------:R-:W-:Y:S01]  /*13740*/  F2FP.F16.F32.PACK_AB R159, R10, R159 ;  /* 0x0000009f0a9f723e */ /* 0x000fe200000000ff */
[----:B------:R-:W0:Y:S01]  /*13750*/  MUFU.EX2 R152, R33 ;  /* 0x0000002100987308 */ /* 0x000e220000000800 */
[----:B---3--:R-:W-:Y:S01]  /*13760*/  FADD.FTZ R0, R158, R7 ;  /* 0x000000079e007221 */ /* 0x008fe20000010000 */
[----:B------:R-:W-:Y:S01]  /*13770*/  FADD.FTZ R6, R32, R27 ;  /* 0x0000001b20067221 */ /* 0x000fe20000010000 */
[----:B------:R-:W-:Y:S02]  /*13780*/  SHF.R.U32.HI R40, RZ, 0x1f, R29 ;  /* 0x0000001fff287819 */ /* 0x000fe4000001161d */
[----:B------:R-:W-:Y:S02]  /*13790*/  CS2R R68, SRZ ;  /* 0x0000000000447805 */ /* 0x000fe4000001ff00 */
[----:B------:R-:W-:Y:S01]  /*137a0*/  F2FP.F16.F32.PACK_AB R153, R24, R153 ;  /* 0x000000991899723e */ /* 0x000fe200000000ff */
[----:B------:R-:W-:Y:S01]  /*137b0*/  FADD.FTZ R27, R145, R6 ;  /* 0x00000006911b7221 */ /* 0x000fe20000010000 */
[----:B------:R-:W-:Y:S01]  /*137c0*/  LEA.HI.SX32 R9, R29, R40, 0x1c ;  /* 0x000000281d097211 */ /* 0x000fe200078fe2ff */
[----:B------:R-:W2:Y:S01]  /*137d0*/  MUFU.EX2 R15, R15 ;  /* 0x0000000f000f7308 */ /* 0x000ea20000000800 */
[----:B-1----:R-:W-:Y:S01]  /*137e0*/  FADD.FTZ R7, R13, R0 ;  /* 0x000000000d077221 */ /* 0x002fe20000010000 */
[----:B------:R-:W-:Y:S01]  /*137f0*/  FADD.FTZ R6, R34, R27 ;  /* 0x0000001b22067221 */ /* 0x000fe20000010000 */
[----:B------:R-:W-:-:S02]  /*13800*/  VIMNMX R9, RZ, R9, !PT ;  /* 0x00000009ff097248 */ /* 0x000fc40007fe0100 */
[----:B------:R-:W-:Y:S01]  /*13810*/  F2FP.F16.F32.PACK_AB R149, R28, R149 ;  /* 0x000000951c95723e */ /* 0x000fe200000000ff */
[----:B------:R-:W-:Y:S01]  /*13820*/  FADD.FTZ R27, R147, R6 ;  /* 0x00000006931b7221 */ /* 0x000fe20000010000 */
[----:B------:R-:W-:Y:S01]  /*13830*/  F2FP.F16.F32.PACK_AB R151, R32, R151 ;  /* 0x000000972097723e */ /* 0x000fe200000000ff */
[----:B------:R1:W3:Y:S01]  /*13840*/  MUFU.EX2 R154, R37 ;  /* 0x00000025009a7308 */ /* 0x0002e20000000800 */
[----:B0-----:R-:W-:Y:S01]  /*13850*/  FADD.FTZ R0, R152, R7 ;  /* 0x0000000798007221 */ /* 0x001fe20000010000 */
[----:B------:R-:W-:Y:S01]  /*13860*/  FADD.FTZ R6, R36, R27 ;  /* 0x0000001b24067221 */ /* 0x000fe20000010000 */
[----:B------:R-:W-:Y:S02]  /*13870*/  F2FP.F16.F32.PACK_AB R145, R34, R145 ;  /* 0x000000912291723e */ /* 0x000fe400000000ff */
[----:B------:R-:W-:Y:S02]  /*13880*/  CS2R R32, SRZ ;  /* 0x0000000000207805 */ /* 0x000fe4000001ff00 */
[----:B------:R-:W-:-:S02]  /*13890*/  F2FP.F16.F32.PACK_AB R147, R36, R147 ;  /* 0x000000932493723e */ /* 0x000fc400000000ff */
[----:B------:R-:W-:Y:S02]  /*138a0*/  CS2R R28, SRZ ;  /* 0x00000000001c7805 */ /* 0x000fe4000001ff00 */
[----:B------:R-:W-:Y:S01]  /*138b0*/  F2FP.F16.F32.PACK_AB R155, R12, R155 ;  /* 0x0000009b0c9b723e */ /* 0x000fe200000000ff */
[----:B------:R-:W0:Y:S01]  /*138c0*/  MUFU.EX2 R25, R25 ;  /* 0x0000001900197308 */ /* 0x000e220000000800 */
[----:B--2---:R-:W-:Y:S01]  /*138d0*/  FADD.FTZ R7, R15, R0 ;  /* 0x000000000f077221 */ /* 0x004fe20000010000 */
[----:B------:R-:W-:Y:S02]  /*138e0*/  F2FP.F16.F32.PACK_AB R158, R158, R21 ;  /* 0x000000159e9e723e */ /* 0x000fe400000000ff */
[----:B-1----:R-:W-:Y:S02]  /*138f0*/  CS2R R36, SRZ ;  /* 0x0000000000247805 */ /* 0x002fe4000001ff00 */
[----:B------:R-:W-:Y:S02]  /*13900*/  F2FP.F16.F32.PACK_AB R152, R152, R13 ;  /* 0x0000000d9898723e */ /* 0x000fe400000000ff */
[----:B------:R1:W2:Y:S01]  /*13910*/  MUFU.EX2 R148, R41 ;  /* 0x0000002900947308 */ /* 0x0002a20000000800 */
[C---:B---3--:R-:W-:Y:S01]  /*13920*/  FADD.FTZ R0, R154.reuse, R7 ;  /* 0x000000079a007221 */ /* 0x048fe20000010000 */
[----:B------:R-:W-:-:S06]  /*13930*/  F2FP.F16.F32.PACK_AB R154, R154, R15 ;  /* 0x0000000f9a9a723e */ /* 0x000fcc00000000ff */
[----:B------:R-:W3:Y:S01]  /*13940*/  MUFU.EX2 R35, R35 ;  /* 0x0000002300237308 */ /* 0x000ee20000000800 */
[----:B0-----:R-:W-:Y:S01]  /*13950*/  FADD.FTZ R7, R25, R0 ;  /* 0x0000000019077221 */ /* 0x001fe20000010000 */
[----:B-1----:R-:W-:-:S06]  /*13960*/  CS2R R40, SRZ ;  /* 0x0000000000287805 */ /* 0x002fcc000001ff00 */
        /* <DEDUP_REMOVED lines=21> */
[----:B------:R-:W0:Y:S01]  /*13ac0*/  MUFU.EX2 R14, R14 ;  /* 0x0000000e000e7308 */ /* 0x000e220000000800 */
[C---:B--2---:R-:W-:Y:S01]  /*13ad0*/  FADD.FTZ R0, R146.reuse, R7 ;  /* 0x0000000792007221 */ /* 0x044fe20000010000 */
[----:B------:R-:W-:Y:S01]  /*13ae0*/  FADD.FTZ R7, R141, R6 ;  /* 0x000000068d077221 */ /* 0x000fe20000010000 */
[----:B------:R-:W-:Y:S02]  /*13af0*/  F2FP.F16.F32.PACK_AB R146, R146, R49 ;  /* 0x000000319292723e */ /* 0x000fe400000000ff */
[----:B------:R-:W-:-:S03]  /*13b00*/  CS2R R48, SRZ ;  /* 0x0000000000307805 */ /* 0x000fc6000001ff00 */
[----:B------:R1:W2:Y:S01]  /*13b10*/  MUFU.EX2 R140, R57 ;  /* 0x00000039008c7308 */ /* 0x0002a20000000800 */
[----:B---3--:R-:W-:-:S07]  /*13b20*/  FADD.FTZ R5, R55, R0 ;  /* 0x0000000037057221 */ /* 0x008fce0000010000 */
[----:B------:R-:W3:Y:S01]  /*13b30*/  MUFU.EX2 R143, R143 ;  /* 0x0000008f008f7308 */ /* 0x000ee20000000800 */
[C---:B0-----:R-:W-:Y:S01]  /*13b40*/  FADD.FTZ R6, R14.reuse, R7 ;  /* 0x000000070e067221 */ /* 0x041fe20000010000 */
[----:B------:R-:W-:Y:S01]  /*13b50*/  F2FP.F16.F32.PACK_AB R141, R14, R141 ;  /* 0x0000008d0e8d723e */ /* 0x000fe200000000ff */
[----:B------:R-:W-:Y:S01]  /*13b60*/  VIADD R14, R72, 0xfffffffe ;  /* 0xfffffffe480e7836 */ /* 0x000fe20000000000 */
[----:B------:R-:W-:Y:S02]  /*13b70*/  CS2R R72, SRZ ;  /* 0x0000000000487805 */ /* 0x000fe4000001ff00 */
[----:B-1----:R-:W-:Y:S02]  /*13b80*/  CS2R R56, SRZ ;  /* 0x0000000000387805 */ /* 0x002fe4000001ff00 */
[----:B------:R-:W0:Y:S01]  /*13b90*/  MUFU.EX2 R59, R59 ;  /* 0x0000003b003b7308 */ /* 0x000e220000000800 */
[----:B--2---:R-:W-:Y:S01]  /*13ba0*/  FADD.FTZ R0, R140, R5 ;  /* 0x000000058c007221 */ /* 0x004fe20000010000 */
[----:B------:R-:W-:-:S02]  /*13bb0*/  ISETP.GE.AND P2, PT, R14, R9, PT ;  /* 0x000000090e00720c */ /* 0x000fc40003f46270 */
[----:B------:R-:W-:Y:S02]  /*13bc0*/  F2FP.F16.F32.PACK_AB R140, R140, R55 ;  /* 0x000000378c8c723e */ /* 0x000fe400000000ff */
[----:B------:R-:W-:Y:S02]  /*13bd0*/  CS2R R54, SRZ ;  /* 0x0000000000367805 */ /* 0x000fe4000001ff00 */
[----:B------:R-:W1:Y:S01]  /*13be0*/  MUFU.EX2 R20, R20 ;  /* 0x0000001400147308 */ /* 0x000e620000000800 */
[----:B---3--:R-:W-:-:S07]  /*13bf0*/  FADD.FTZ R7, R143, R6 ;  /* 0x000000068f077221 */ /* 0x008fce0000010000 */
[----:B------:R2:W3:Y:S01]  /*13c00*/  MUFU.EX2 R142, R61 ;  /* 0x0000003d008e7308 */ /* 0x0004e20000000800 */
[----:B0-----:R-:W-:-:S07]  /*13c10*/  FADD.FTZ R5, R59, R0 ;  /* 0x000000003b057221 */ /* 0x001fce0000010000 */
[----:B------:R-:W0:Y:S01]  /*13c20*/  MUFU.EX2 R137, R137 ;  /* 0x0000008900897308 */ /* 0x000e220000000800 */
[C---:B-1----:R-:W-:Y:S01]  /*13c30*/  FADD.FTZ R10, R20.reuse, R7 ;  /* 0x00000007140a7221 */ /* 0x042fe20000010000 */
[----:B------:R-:W-:Y:S02]  /*13c40*/  F2FP.F16.F32.PACK_AB R143, R20, R143 ;  /* 0x0000008f148f723e */ /* 0x000fe400000000ff */
[----:B--2---:R-:W-:-:S04]  /*13c50*/  CS2R R60, SRZ ;  /* 0x00000000003c7805 */ /* 0x004fc8000001ff00 */
[----:B------:R-:W1:Y:S01]  /*13c60*/  MUFU.EX2 R63, R63 ;  /* 0x0000003f003f7308 */ /* 0x000e620000000800 */
[C---:B---3--:R-:W-:Y:S01]  /*13c70*/  FADD.FTZ R6, R142.reuse, R5 ;  /* 0x000000058e067221 */ /* 0x048fe20000010000 */
[----:B------:R-:W-:Y:S02]  /*13c80*/  F2FP.F16.F32.PACK_AB R142, R142, R59 ;  /* 0x0000003b8e8e723e */ /* 0x000fe400000000ff */
[----:B------:R-:W-:-:S04]  /*13c90*/  CS2R R58, SRZ ;  /* 0x00000000003a7805 */ /* 0x000fc8000001ff00 */
[----:B------:R-:W2:Y:S01]  /*13ca0*/  MUFU.EX2 R26, R26 ;  /* 0x0000001a001a7308 */ /* 0x000ea20000000800 */
[----:B0-----:R-:W-:-:S07]  /*13cb0*/  FADD.FTZ R7, R137, R10 ;  /* 0x0000000a89077221 */ /* 0x001fce0000010000 */
[----:B------:R0:W3:Y:S01]  /*13cc0*/  MUFU.EX2 R136, R65 ;  /* 0x0000004100887308 */ /* 0x0000e20000000800 */
[----:B-1----:R-:W-:-:S07]  /*13cd0*/  FADD.FTZ R5, R63, R6 ;  /* 0x000000063f057221 */ /* 0x002fce0000010000 */
[----:B------:R-:W1:Y:S01]  /*13ce0*/  MUFU.EX2 R139, R139 ;  /* 0x0000008b008b7308 */ /* 0x000e620000000800 */
[C---:B--2---:R-:W-:Y:S01]  /*13cf0*/  FADD.FTZ R10, R26.reuse, R7 ;  /* 0x000000071a0a7221 */ /* 0x044fe20000010000 */
[----:B------:R-:W-:Y:S02]  /*13d00*/  F2FP.F16.F32.PACK_AB R137, R26, R137 ;  /* 0x000000891a89723e */ /* 0x000fe400000000ff */
[----:B0-----:R-:W-:Y:S02]  /*13d10*/  CS2R R64, SRZ ;  /* 0x0000000000407805 */ /* 0x001fe4000001ff00 */
[----:B------:R-:W-:Y:S02]  /*13d20*/  CS2R R26, SRZ ;  /* 0x00000000001a7805 */ /* 0x000fe4000001ff00 */
[----:B------:R-:W0:Y:S01]  /*13d30*/  MUFU.EX2 R67, R67 ;  /* 0x0000004300437308 */ /* 0x000e220000000800 */
[C---:B---3--:R-:W-:Y:S01]  /*13d40*/  FADD.FTZ R6, R136.reuse, R5 ;  /* 0x0000000588067221 */ /* 0x048fe20000010000 */
[----:B------:R-:W-:-:S02]  /*13d50*/  F2FP.F16.F32.PACK_AB R136, R136, R63 ;  /* 0x0000003f8888723e */ /* 0x000fc400000000ff */
[----:B------:R-:W-:-:S04]  /*13d60*/  CS2R R62, SRZ ;  /* 0x00000000003e7805 */ /* 0x000fc8000001ff00 */
[----:B------:R-:W2:Y:S01]  /*13d70*/  MUFU.EX2 R30, R30 ;  /* 0x0000001e001e7308 */ /* 0x000ea20000000800 */
[----:B-1----:R-:W-:-:S07]  /*13d80*/  FADD.FTZ R5, R139, R10 ;  /* 0x0000000a8b057221 */ /* 0x002fce0000010000 */
[----:B------:R-:W1:Y:S01]  /*13d90*/  MUFU.EX2 R0, R11 ;  /* 0x0000000b00007308 */ /* 0x000e620000000800 */
[----:B0-----:R-:W-:-:S04]  /*13da0*/  FADD.FTZ R7, R67, R6 ;  /* 0x0000000643077221 */ /* 0x001fc80000010000 */
[C---:B--2---:R-:W-:Y:S01]  /*13db0*/  FADD.FTZ R7, R30.reuse, R7 ;  /* 0x000000071e077221 */ /* 0x044fe20000010000 */
[----:B------:R-:W-:Y:S02]  /*13dc0*/  F2FP.F16.F32.PACK_AB R138, R30, R67 ;  /* 0x000000431e8a723e */ /* 0x000fe400000000ff */
[----:B------:R-:W-:Y:S02]  /*13dd0*/  CS2R R66, SRZ ;  /* 0x0000000000427805 */ /* 0x000fe4000001ff00 */
[----:B------:R-:W-:Y:S01]  /*13de0*/  CS2R R30, SRZ ;  /* 0x00000000001e7805 */ /* 0x000fe2000001ff00 */
[C---:B-1----:R-:W-:Y:S01]  /*13df0*/  FADD.FTZ R6, R0.reuse, R5 ;  /* 0x0000000500067221 */ /* 0x042fe20000010000 */
[----:B------:R-:W-:Y:S01]  /*13e00*/  F2FP.F16.F32.PACK_AB R139, R0, R139 ;  /* 0x0000008b008b723e */ /* 0x000fe200000000ff */
[----:B------:R-:W-:Y:S01]  /*13e10*/  IMAD.MOV.U32 R0, RZ, RZ, 0x3f800000 ;  /* 0x3f800000ff007424 */ /* 0x000fe200078e00ff */
[----:B------:R-:W-:Y:S01]  /*13e20*/  MOV R5, 0x3f800000 ;  /* 0x3f80000000057802 */ /* 0x000fe20000000f00 */
[----:B------:R-:W-:Y:S06]  /*13e30*/  @!P2 BRA `(.L_x_2869) ;  /* 0x0000002400d0a947 */ /* 0x000fec0003800000 */
[----:B------:R-:W-:Y:S01]  /*13e40*/  BSSY B1, `(.L_x_2869) ;  /* 0x0000273000017945 */ /* 0x000fe20003800000 */
[----:B------:R-:W-:Y:S01]  /*13e50*/  IMAD.MOV.U32 R12, RZ, RZ, R3 ;  /* 0x000000ffff0c7224 */ /* 0x000fe200078e0003 */
[----:B------:R-:W-:Y:S01]  /*13e60*/  MOV R20, R168 ;  /* 0x000000a800147202 */ /* 0x000fe20000000f00 */
[----:B------:R-:W-:Y:S01]  /*13e70*/  IMAD.MOV.U32 R13, RZ, RZ, R4 ;  /* 0x000000ffff0d7224 */ /* 0x000fe200078e0004 */
[----:B------:R-:W-:Y:S01]  /*13e80*/  MOV R87, RZ ;  /* 0x000000ff00577202 */ /* 0x000fe20000000f00 */
[----:B------:R-:W-:Y:S02]  /*13e90*/  IMAD.MOV.U32 R21, RZ, RZ, R161 ;  /* 0x000000ffff157224 */ /* 0x000fe400078e00a1 */
[----:B------:R-:W-:-:S07]  /*13ea0*/  IMAD.MOV.U32 R0, RZ, RZ, 0x3f800000 ;  /* 0x3f800000ff007424 */ /* 0x000fce00078e00ff */
.L_x_2882:
[----:B------:R-:W-:-:S04]  /*13eb0*/  ISETP.NE.AND P2, PT, R21, 0x1, PT ;  /* 0x000000011500780c */ /* 0x000fc80003f45270 */
[----:B------:R-:W-:-:S04]  /*13ec0*/  SEL R3, RZ, 0x1, P2 ;  /* 0x00000001ff037807 */ /* 0x000fc80001000000 */
[----:B------:R-:W-:Y:S01]  /*13ed0*/  LOP3.LUT R168, R20, R3, RZ, 0x3c, !PT ;  /* 0x0000000314a87212 */ /* 0x000fe200078e3cff */
[----:B------:R-:W-:Y:S06]  /*13ee0*/  @!P0 BRA `(.L_x_2870) ;  /* 0x0000000000048947 */ /* 0x000fec0003800000 */
[----:B------:R-:W-:Y:S01]  /*13ef0*/  BPT.TRAP 0x1 ;  /* 0x000000040000795c */ /* 0x000fe20000300000 */
.L_x_2870:
        /* <DEDUP_REMOVED lines=8> */
.L_x_2871:
[----:B------:R-:W-:Y:S01]  /*13f80*/  BSSY B2, `(.L_x_2872) ;  /* 0x0000006000027945 */ /* 0x000fe20003800000 */
[----:B------:R-:W-:Y:S01]  /*13f90*/  IMAD R2, R161, 0x900, R8 ;  /* 0x00000900a1027824 */ /* 0x000fe200078e0208 */
[----:B------:R-:W-:Y:S02]  /*13fa0*/  MOV R3, 0x40000040 ;  /* 0x4000004000037802 */ /* 0x000fe40000000f00 */
[----:B-1----:R-:W-:Y:S05]  /*13fb0*/  @P2 BRA `(.L_x_2873) ;  /* 0x0000000000082947 */ /* 0x002fea0003800000 */
[----:B------:R-:W1:Y:S02]  /*13fc0*/  SYNCS.PHASECHK.TRANS64.TRYWAIT P2, [R15+URZ+0x2a830], R4 ;  /* 0x02a830040f0075a7 */ /* 0x000e64000804017f */
[----:B-1----:R-:W-:Y:S05]  /*13fd0*/  @!P2 BRA `(.L_x_2874) ;  /* 0x000000f00080a947 */ /* 0x002fea0003800000 */
.L_x_2873:
[----:B------:R-:W-:Y:S05]  /*13fe0*/  BSYNC B2 ;  /* 0x0000000000027941 */ /* 0x000fea0003800000 */
.L_x_2872:
[----:B------:R-:W2:Y:S04]  /*13ff0*/  LDL.64 R88, [R1+0x28] ;  /* 0x0000280001587983 */ /* 0x000ea80000100a00 */
[----:B------:R-:W3:Y:S04]  /*14000*/  LDL.64 R210, [R1+0x20] ;  /* 0x0000200001d27983 */ /* 0x000ee80000100a00 */
[----:B------:R-:W4:Y:S01]  /*14010*/  LDL.64 R208, [R1+0x18] ;  /* 0x0000180001d07983 */ /* 0x000f220000100a00 */
[C---:B------:R-:W-:Y:S02]  /*14020*/  R2UR UR6, R2.reuse ;  /* 0x00000000020672ca */ /* 0x040fe400000e0000 */
[----:B------:R-:W-:Y:S01]  /*14030*/  R2UR UR7, R3 ;  /* 0x00000000030772ca */ /* 0x000fe200000e0000 */
[----:B------:R-:W5:Y:S01]  /*14040*/  LDL.64 R212, [R1+0x10] ;  /* 0x0000100001d47983 */ /* 0x000f620000100a00 */
        /* <DEDUP_REMOVED lines=11> */
[----:B------:R-:W-:Y:S01]  /*14100*/  IMAD.MOV.U32 R11, RZ, RZ, 0x40000040 ;  /* 0x40000040ff0b7424 */ /* 0x000fe200078e00ff */
[----:B------:R-:W-:Y:S01]  /*14110*/  IADD3 R10, R2, 0x4, RZ ;  /* 0x00000004020a7810 */ /* 0x000fe20007ffe0ff */
        /* <DEDUP_REMOVED lines=15> */
[----:B-----5:R-:W-:Y:S02]  /*14210*/  R2UR UR4, R212 ;  /* 0x00000000d40472ca */ /* 0x020fe400000e0000 */
        /* <DEDUP_REMOVED lines=143> */
.L_x_2875:
[----:B------:R-:W-:Y:S01]  /*14b10*/  SHF.L.U32 R2, R20, 0x1f, RZ ;  /* 0x0000001f14027819 */ /* 0x000fe200000006ff */
[----:B------:R-:W-:-:S04]  /*14b20*/  IMAD R10, R21, 0x8, R18 ;  /* 0x00000008150a7824 */ /* 0x000fc800078e0212 */
[----:B------:R2:W3:Y:S01]  /*14b30*/  SYNCS.PHASECHK.TRANS64.TRYWAIT P2, [R10+URZ+0x2a850], R2 ;  /* 0x02a850020a0075a7 */ /* 0x0004e2000804017f */
[----:B------:R-:W-:Y:S05]  /*14b40*/  @!P0 BRA `(.L_x_2876) ;  /* 0x0000000000048947 */ /* 0x000fea0003800000 */
[----:B------:R-:W-:Y:S01]  /*14b50*/  BPT.TRAP 0x1 ;  /* 0x000000040000795c */ /* 0x000fe20000300000 */
.L_x_2876:
[----:B------:R-:W-:Y:S01]  /*14b60*/  IADD3 R0, R18, 0x400, RZ ;  /* 0x0000040012007810 */ /* 0x000fe20007ffe0ff */
[----:B------:R-:W-:Y:S03]  /*14b70*/  BSSY B2, `(.L_x_2877) ;  /* 0x0000008000027945 */ /* 0x000fe60003800000 */
[----:B------:R-:W-:-:S04]  /*14b80*/  SHF.R.U32.HI R0, RZ, 0x4, R0 ;  /* 0x00000004ff007819 */ /* 0x000fc80000011600 */
[----:B------:R-:W-:-:S04]  /*14b90*/  LOP3.LUT R0, R0, 0x3fff, RZ, 0xc0, !PT ;  /* 0x00003fff00007812 */ /* 0x000fc800078ec0ff */
[----:B------:R-:W-:-:S05]  /*14ba0*/  LOP3.LUT R0, R0, 0x3000000, RZ, 0xfc, !PT ;  /* 0x0300000000007812 */ /* 0x000fca00078efcff */
[----:B------:R-:W-:Y:S01]  /*14bb0*/  IMAD R0, R21, 0x600, R0 ;  /* 0x0000060015007824 */ /* 0x000fe200078e0200 */
[----:B---3--:R-:W-:Y:S06]  /*14bc0*/  @P2 BRA `(.L_x_2878) ;  /* 0x0000000000082947 */ /* 0x008fec0003800000 */
[----:B------:R-:W3:Y:S02]  /*14bd0*/  SYNCS.PHASECHK.TRANS64.TRYWAIT P2, [R10+URZ+0x2a850], R2 ;  /* 0x02a850020a0075a7 */ /* 0x000ee4000804017f */
[----:B---3--:R-:W-:Y:S05]  /*14be0*/  @!P2 BRA `(.L_x_2879) ;  /* 0x000000e40090a947 */ /* 0x008fea0003800000 */
.L_x_2878:
[----:B------:R-:W-:Y:S05]  /*14bf0*/  BSYNC B2 ;  /* 0x0000000000027941 */ /* 0x000fea0003800000 */
.L_x_2877:
[----:B--23--:R-:W-:Y:S01]  /*14c00*/  IMAD.MOV.U32 R2, RZ, RZ, R0 ;  /* 0x000000ffff027224 */ /* 0x00cfe200078e0000 */
[----:B------:R-:W-:Y:S01]  /*14c10*/  WARPGROUP.ARRIVE ;  /* 0x00000000000079c5 */ /* 0x000fe20000000000 */
[----:B------:R-:W-:-:S03]  /*14c20*/  IMAD.MOV.U32 R3, RZ, RZ, 0x40000040 ;  /* 0x40000040ff037424 */ /* 0x000fc600078e00ff */
[----:B------:R-:W-:Y:S02]  /*14c30*/  R2UR UR6, R2 ;  /* 0x00000000020672ca */ /* 0x000fe400000e0000 */
[----:B------:R-:W-:Y:S01]  /*14c40*/  R2UR UR7, R3 ;  /* 0x00000000030772ca */ /* 0x000fe200000e0000 */
[----:B------:R-:W-:Y:S01]  /*14c50*/  IMAD.MOV.U32 R3, RZ, RZ, 0x40000040 ;  /* 0x40000040ff037424 */ /* 0x000fe200078e00ff */
[----:B------:R-:W-:-:S11]  /*14c60*/  IADD3 R2, R0, 0x80, RZ ;  /* 0x0000008000027810 */ /* 0x000fd60007ffe0ff */
        /* <DEDUP_REMOVED lines=37> */
.L_x_2880:
[----:B------:R-:W2:Y:S01]  /*14ec0*/  @P1 LDC R3, c[0x0][0x44c] ;  /* 0x00011300ff031b82 */ /* 0x000ea20000000800 */
[----:B------:R-:W-:Y:S01]  /*14ed0*/  IMAD.IADD R20, R190, 0x1, R185 ;  /* 0x00000001be147824 */ /* 0x000fe200078e02b9 */
[----:B01----:R-:W-:Y:S01]  /*14ee0*/  IADD3 R15, R15, 0x2a840, RZ ;  /* 0x0002a8400f0f7810 */ /* 0x003fe20007ffe0ff */
[----:B------:R-:W-:-:S03]  /*14ef0*/  IMAD.MOV.U32 R5, RZ, RZ, -0x60 ;  /* 0xffffffa0ff057424 */ /* 0x000fc600078e00ff */
[----:B------:R-:W-:Y:S02]  /*14f00*/  PRMT R15, R178, 0x654, R15 ;  /* 0x00000654b20f7816 */ /* 0x000fe4000000000f */
[----:B------:R-:W0:Y:S02]  /*14f10*/  @P1 LDC R0, c[0x0][0x450] ;  /* 0x00011400ff001b82 */ /* 0x000e240000000800 */
[----:B------:R1:W-:Y:S01]  /*14f20*/  SYNCS.ARRIVE.TRANS64.RED.A1T0 RZ, [R15+URZ], RZ ;  /* 0x000000ff0fff79a7 */ /* 0x0003e2000810043f */
[----:B--2---:R-:W-:-:S05]  /*14f30*/  @P1 IMAD.HI.U32 R3, R20, R3, RZ ;  /* 0x0000000314031227 */ /* 0x004fca00078e00ff */
[----:B0-----:R-:W-:Y:S01]  /*14f40*/  @P1 SHF.R.U32.HI R20, RZ, R0, R3 ;  /* 0x00000000ff141219 */ /* 0x001fe20000011603 */
[----:B------:R-:W-:-:S04]  /*14f50*/  IMAD R0, R14, R5, 0x1 ;  /* 0x000000010e007424 */ /* 0x000fc800078e0205 */
[----:B------:R-:W0:Y:S01]  /*14f60*/  SHFL.IDX PT, R3, R20, RZ, 0x1c1f ;  /* 0x001c1fff14037589 */ /* 0x000e2200000e0000 */
[----:B------:R-:W-:-:S03]  /*14f70*/  IMAD R0, R189, -0x2, R0 ;  /* 0xfffffffebd007824 */ /* 0x000fc600078e0200 */
[----:B------:R-:W2:Y:S02]  /*14f80*/  SHFL.IDX PT, R151, R20, 0x1, 0x1c1f ;  /* 0x003c1f0014977f89 */ /* 0x000ea400000e0000 */
[----:B------:R-:W-:-:S04]  /*14f90*/  IADD3 R0, -R186, R0, R187 ;  /* 0x00000000ba007210 */ /* 0x000fc80007ffe1bb */
[----:B0-----:R-:W-:-:S04]  /*14fa0*/  IADD3 R2, R0, R3, RZ ;  /* 0x0000000300027210 */ /* 0x001fc80007ffe0ff */
[----:B------:R-:W-:Y:S01]  /*14fb0*/  ISETP.GT.AND P2, PT, R2, RZ, PT ;  /* 0x000000ff0200720c */ /* 0x000fe20003f44270 */
[----:B--2---:R-:W-:Y:S01]  /*14fc0*/  IMAD.IADD R0, R0, 0x1, R151 ;  /* 0x0000000100007824 */ /* 0x004fe200078e0297 */
        /* <DEDUP_REMOVED lines=65> */
[----:B------:R-:W-:Y:S01]  /*153e0*/  ISETP.GT.AND P3, PT, R2, 0x59, PT ;  /* 0x000000590200780c */ /* 0x000fe20003f64270 */
[----:B------:R-:W-:Y:S01]  /*153f0*/  IMAD.U32 R2, RZ, RZ, UR39 ;  /* 0x00000027ff027e24 */ /* 0x000fe2000f8e00ff */
[----:B------:R-:W-:Y:S02]  /*15400*/  FSEL R149, R132, -INF , P2 ;  /* 0xff80000084957808 */ /* 0x000fe40001000000 */
[----:B------:R-:W-:Y:S02]  /*15410*/  FMNMX.FTZ R4, R129, R4, !PT ;  /* 0x0000000481047209 */ /* 0x000fe40007810000 */
[----:B------:R-:W-:Y:S02]  /*15420*/  FSEL R133, R133, -INF , P3 ;  /* 0xff80000085857808 */ /* 0x000fe40001800000 */
[----:B------:R-:W-:Y:S02]  /*15430*/  FMNMX.FTZ R4, R149, R4, !PT ;  /* 0x0000000495047209 */ /* 0x000fe40007810000 */
[----:B------:R-:W-:-:S02]  /*15440*/  ISETP.GT.AND P2, PT, R0, RZ, PT ;  /* 0x000000ff0000720c */ /* 0x000fc40003f44270 */
[----:B------:R-:W-:Y:S02]  /*15450*/  FMNMX.FTZ R92, R133, R4, !PT ;  /* 0x00000004855c7209 */ /* 0x000fe40007810000 */
[----:B------:R-:W-:Y:S02]  /*15460*/  ISETP.GT.AND P3, PT, R0, 0x1, PT ;  /* 0x000000010000780c */ /* 0x000fe40003f64270 */
[----:B------:R-:W-:Y:S01]  /*15470*/  FSEL R151, R90, -INF , P2 ;  /* 0xff8000005a977808 */ /* 0x000fe20001000000 */
[----:B------:R-:W0:Y:S01]  /*15480*/  SHFL.BFLY PT, R153, R92, 0x2, 0x1f ;  /* 0x0c401f005c997f89 */ /* 0x000e2200000e0000 */
[----:B------:R-:W-:Y:S02]  /*15490*/  ISETP.GT.AND P4, PT, R0, 0x8, PT ;  /* 0x000000080000780c */ /* 0x000fe40003f84270 */
[----:B------:R-:W-:Y:S02]  /*154a0*/  FSEL R91, R91, -INF , P3 ;  /* 0xff8000005b5b7808 */ /* 0x000fe40001800000 */
[----:B------:R-:W-:-:S02]  /*154b0*/  FMNMX.FTZ R20, R151, R12, !PT ;  /* 0x0000000c97147209 */ /* 0x000fc40007810000 */
[C---:B------:R-:W-:Y:S02]  /*154c0*/  ISETP.GT.AND P5, PT, R0.reuse, 0x9, PT ;  /* 0x000000090000780c */ /* 0x040fe40003fa4270 */
[----:B------:R-:W-:Y:S02]  /*154d0*/  FMNMX.FTZ R90, R91, R20, !PT ;  /* 0x000000145b5a7209 */ /* 0x000fe40007810000 */
[----:B------:R-:W-:Y:S02]  /*154e0*/  ISETP.GT.AND P3, PT, R0, 0x10, PT ;  /* 0x000000100000780c */ /* 0x000fe40003f64270 */
[----:B------:R-:W-:Y:S02]  /*154f0*/  FSEL R95, R95, -INF , P5 ;  /* 0xff8000005f5f7808 */ /* 0x000fe40002800000 */
[----:B------:R-:W-:Y:S02]  /*15500*/  FSEL R155, R98, -INF , P3 ;  /* 0xff800000629b7808 */ /* 0x000fe40001800000 */
[----:B------:R-:W-:-:S04]  /*15510*/  ISETP.GT.AND P3, PT, R0, 0x18, PT ;  /* 0x000000180000780c */ /* 0x000fc80003f64270 */
[----:B------:R-:W-:Y:S02]  /*15520*/  FSEL R157, R102, -INF , P3 ;  /* 0xff800000669d7808 */ /* 0x000fe40001800000 */
[----:B------:R-:W-:Y:S02]  /*15530*/  ISETP.GT.AND P3, PT, R0, 0x20, PT ;  /* 0x000000200000780c */ /* 0x000fe40003f64270 */
[----:B0-----:R-:W-:Y:S02]  /*15540*/  FMNMX.FTZ R153, R92, R153, !PT ;  /* 0x000000995c997209 */ /* 0x001fe40007810000 */
[----:B------:R-:W-:Y:S02]  /*15550*/  FSEL R159, R106, -INF , P3 ;  /* 0xff8000006a9f7808 */ /* 0x000fe40001800000 */
[----:B------:R-:W-:Y:S01]  /*15560*/  ISETP.GT.AND P3, PT, R0, 0x28, PT ;  /* 0x000000280000780c */ /* 0x000fe20003f64270 */
[----:B------:R-:W0:Y:S03]  /*15570*/  SHFL.BFLY PT, R4, R153, 0x1, 0x1f ;  /* 0x0c201f0099047f89 */ /* 0x000e2600000e0000 */
[----:B------:R-:W-:-:S02]  /*15580*/  FSEL R207, R110, -INF , P3 ;  /* 0xff8000006ecf7808 */ /* 0x000fc40001800000 */
[----:B------:R-:W-:-:S04]  /*15590*/  ISETP.GT.AND P3, PT, R0, 0x30, PT ;  /* 0x000000300000780c */ /* 0x000fc80003f64270 */
[----:B------:R-:W-:Y:S02]  /*155a0*/  FSEL R209, R114, -INF , P3 ;  /* 0xff80000072d17808 */ /* 0x000fe40001800000 */
[----:B------:R-:W-:-:S04]  /*155b0*/  ISETP.GT.AND P3, PT, R0, 0x38, PT ;  /* 0x000000380000780c */ /* 0x000fc80003f64270 */
[----:B------:R-:W-:Y:S02]  /*155c0*/  FSEL R211, R118, -INF , P3 ;  /* 0xff80000076d37808 */ /* 0x000fe40001800000 */
[----:B------:R-:W-:-:S04]  /*155d0*/  ISETP.GT.AND P3, PT, R0, 0x40, PT ;  /* 0x000000400000780c */ /* 0x000fc80003f64270 */
[----:B------:R-:W-:Y:S02]  /*155e0*/  FSEL R213, R122, -INF , P3 ;  /* 0xff8000007ad57808 */ /* 0x000fe40001800000 */
[----:B------:R-:W-:Y:S02]  /*155f0*/  ISETP.GT.AND P3, PT, R0, 0x48, PT ;  /* 0x000000480000780c */ /* 0x000fe40003f64270 */
[----:B0-----:R-:W-:Y:S02]  /*15600*/  FMNMX.FTZ R4, R153, R4, !PT ;  /* 0x0000000499047209 */ /* 0x001fe40007810000 */
[----:B------:R-:W-:Y:S02]  /*15610*/  FSEL R153, R94, -INF , P4 ;  /* 0xff8000005e997808 */ /* 0x000fe40002000000 */
[----:B------:R-:W-:Y:S01]  /*15620*/  ISETP.GT.AND P4, PT, R0, 0x11, PT ;  /* 0x000000110000780c */ /* 0x000fe20003f84270 */
[----:B------:R-:W-:Y:S01]  /*15630*/  FMUL.FTZ R92, R4, R2 ;  /* 0x00000002045c7220 */ /* 0x000fe20000410000 */
[----:B------:R-:W-:-:S02]  /*15640*/  FMNMX.FTZ R90, R153, R90, !PT ;  /* 0x0000005a995a7209 */ /* 0x000fc40007810000 */
[----:B------:R-:W-:Y:S02]  /*15650*/  FSEL R99, R99, -INF , P4 ;  /* 0xff80000063637808 */ /* 0x000fe40002000000 */
[----:B------:R-:W-:Y:S02]  /*15660*/  FMNMX.FTZ R90, R95, R90, !PT ;  /* 0x0000005a5f5a7209 */ /* 0x000fe40007810000 */
[----:B------:R-:W-:Y:S02]  /*15670*/  ISETP.GT.AND P4, PT, R0, 0x19, PT ;  /* 0x000000190000780c */ /* 0x000fe40003f84270 */
[----:B------:R-:W-:Y:S02]  /*15680*/  FMNMX.FTZ R90, R155, R90, !PT ;  /* 0x0000005a9b5a7209 */ /* 0x000fe40007810000 */
[----:B------:R-:W-:Y:S02]  /*15690*/  FSEL R103, R103, -INF , P4 ;  /* 0xff80000067677808 */ /* 0x000fe40002000000 */
[----:B------:R-:W-:-:S02]  /*156a0*/  FMNMX.FTZ R90, R99, R90, !PT ;  /* 0x0000005a635a7209 */ /* 0x000fc40007810000 */
[C---:B------:R-:W-:Y:S02]  /*156b0*/  ISETP.GT.AND P4, PT, R0.reuse, 0x21, PT ;  /* 0x000000210000780c */ /* 0x040fe40003f84270 */
[----:B------:R-:W-:Y:S02]  /*156c0*/  FMNMX.FTZ R90, R157, R90, !PT ;  /* 0x0000005a9d5a7209 */ /* 0x000fe40007810000 */
[----:B------:R-:W-:Y:S02]  /*156d0*/  FSEL R107, R107, -INF , P4 ;  /* 0xff8000006b6b7808 */ /* 0x000fe40002000000 */
[----:B------:R-:W-:Y:S02]  /*156e0*/  FMNMX.FTZ R90, R103, R90, !PT ;  /* 0x0000005a675a7209 */ /* 0x000fe40007810000 */
[----:B------:R-:W-:Y:S02]  /*156f0*/  ISETP.GT.AND P4, PT, R0, 0x29, PT ;  /* 0x000000290000780c */ /* 0x000fe40003f84270 */
        /* <DEDUP_REMOVED lines=15> */
[----:B------:R-:W-:Y:S02]  /*157f0*/  FSETP.NEU.FTZ.AND P2, PT, R4, -INF , PT ;  /* 0xff8000000400780b */ /* 0x000fe40003f5d000 */
[----:B------:R-:W-:Y:S02]  /*15800*/  FMNMX.FTZ R90, R213, R90, !PT ;  /* 0x0000005ad55a7209 */ /* 0x000fe40007810000 */
[----:B------:R-:W-:Y:S02]  /*15810*/  ISETP.GT.AND P4, PT, R0, 0x49, PT ;  /* 0x000000490000780c */ /* 0x000fe40003f84270 */
[----:B------:R-:W-:-:S02]  /*15820*/  FSEL R223, R126, -INF , P3 ;  /* 0xff8000007edf7808 */ /* 0x000fc40001800000 */
        /* <DEDUP_REMOVED lines=16> */
[-CC-:B------:R-:W-:Y:S01]  /*15930*/  FFMA.FTZ R131, R105, R2.reuse, -R20.reuse ;  /* 0x0000000269837223 */ /* 0x180fe20000010814 */
[----:B------:R-:W-:Y:S01]  /*15940*/  FMNMX.FTZ R3, R130, R3, !PT ;  /* 0x0000000382037209 */ /* 0x000fe20007810000 */
[-CC-:B------:R-:W-:Y:S01]  /*15950*/  FFMA.FTZ R105, R121, R2.reuse, -R20.reuse ;  /* 0x0000000279697223 */ /* 0x180fe20000010814 */
[----:B------:R-:W-:Y:S01]  /*15960*/  ISETP.GT.AND P4, PT, R0, 0x59, PT ;  /* 0x000000590000780c */ /* 0x000fe20003f84270 */
[-CC-:B------:R-:W-:Y:S01]  /*15970*/  FFMA.FTZ R127, R109, R2.reuse, -R20.reuse ;  /* 0x000000026d7f7223 */ /* 0x180fe20000010814 */
[----:B------:R-:W-:Y:S01]  /*15980*/  FSEL R134, R134, -INF , P3 ;  /* 0xff80000086867808 */ /* 0x000fe20001800000 */
[-CC-:B------:R-:W-:Y:S01]  /*15990*/  FFMA.FTZ R11, R101, R2.reuse, -R20.reuse ;  /* 0x00000002650b7223 */ /* 0x180fe20000010814 */
[----:B------:R-:W-:Y:S01]  /*159a0*/  FMNMX.FTZ R3, R88, R3, !PT ;  /* 0x0000000358037209 */ /* 0x000fe20007810000 */
[-CC-:B------:R-:W-:Y:S01]  /*159b0*/  FFMA.FTZ R148, R21, R2.reuse, -R20.reuse ;  /* 0x0000000215947223 */ /* 0x180fe20000010814 */
[----:B------:R-:W-:Y:S01]  /*159c0*/  FSEL R135, R135, -INF , P4 ;  /* 0xff80000087877808 */ /* 0x000fe20002000000 */
[-CC-:B------:R-:W-:Y:S01]  /*159d0*/  FFMA.FTZ R109, R117, R2.reuse, -R20.reuse ;  /* 0x00000002756d7223 */ /* 0x180fe20000010814 */
[----:B------:R-:W-:Y:S01]  /*159e0*/  FMNMX.FTZ R0, R134, R3, !PT ;  /* 0x0000000386007209 */ /* 0x000fe20007810000 */
[-CC-:B------:R-:W-:Y:S01]  /*159f0*/  FFMA.FTZ R93, R93, R2.reuse, -R20.reuse ;  /* 0x000000025d5d7223 */ /* 0x180fe20000010814 */
[-CC-:B------:R-:W-:Y:S01]  /*15a00*/  FFMA.FTZ R97, R97, R2.reuse, -R20.reuse ;  /* 0x0000000261617223 */ /* 0x180fe20000010814 */
[--C-:B------:R-:W-:Y:S01]  /*15a10*/  FFMA.FTZ R150, R137, R2, -R20.reuse ;  /* 0x0000000289967223 */ /* 0x100fe20000010814 */
[----:B------:R-:W-:Y:S01]  /*15a20*/  FMNMX.FTZ R0, R135, R0, !PT ;  /* 0x0000000087007209 */ /* 0x000fe20007810000 */
[-CC-:B------:R-:W-:Y:S01]  /*15a30*/  FFMA.FTZ R144, R139, R2.reuse, -R20.reuse ;  /* 0x000000028b907223 */ /* 0x180fe20000010814 */
[-CC-:B------:R-:W-:Y:S01]  /*15a40*/  FFMA.FTZ R113, R113, R2.reuse, -R20.reuse ;  /* 0x0000000271717223 */ /* 0x180fe20000010814 */
[-CC-:B------:R-:W-:Y:S01]  /*15a50*/  FFMA.FTZ R146, R141, R2.reuse, -R20.reuse ;  /* 0x000000028d927223 */ /* 0x180fe20000010814 */
[-CC-:B------:R-:W-:Y:S01]  /*15a60*/  FFMA.FTZ R140, R143, R2.reuse, -R20.reuse ;  /* 0x000000028f8c7223 */ /* 0x180fe20000010814 */
[----:B------:R-:W0:Y:S01]  /*15a70*/  SHFL.BFLY PT, R3, R0, 0x2, 0x1f ;  /* 0x0c401f0000037f89 */ /* 0x000e2200000e0000 */
[-CC-:B------:R-:W-:Y:S01]  /*15a80*/  FFMA.FTZ R142, R145, R2.reuse, -R20.reuse ;  /* 0x00000002918e7223 */ /* 0x180fe20000010814 */
[-CC-:B------:R-:W-:Y:S01]  /*15a90*/  FFMA.FTZ R101, R125, R2.reuse, -R20.reuse ;  /* 0x000000027d657223 */ /* 0x180fe20000010814 */
[-CC-:B------:R-:W-:Y:S01]  /*15aa0*/  FFMA.FTZ R136, R147, R2.reuse, -R20.reuse ;  /* 0x0000000293887223 */ /* 0x180fe20000010814 */
[-CC-:B------:R-:W-:Y:S01]  /*15ab0*/  FFMA.FTZ R21, R129, R2.reuse, -R20.reuse ;  /* 0x0000000281157223 */ /* 0x180fe20000010814 */
[-CC-:B------:R-:W-:Y:S01]  /*15ac0*/  FFMA.FTZ R138, R149, R2.reuse, -R20.reuse ;  /* 0x00000002958a7223 */ /* 0x180fe20000010814 */
[----:B------:R-:W-:Y:S01]  /*15ad0*/  FFMA.FTZ R117, R133, R2, -R20 ;  /* 0x0000000285757223 */ /* 0x000fe20000010814 */
[----:B------:R-:W-:Y:S08]  /*15ae0*/  MUFU.EX2 R89, R89 ;  /* 0x0000005900597308 */ /* 0x000ff00000000800 */
[----:B------:R-:W-:Y:S08]  /*15af0*/  MUFU.EX2 R158, R158 ;  /* 0x0000009e009e7308 */ /* 0x000ff00000000800 */
[----:B------:R-:W-:Y:S01]  /*15b00*/  MUFU.EX2 R93, R93 ;  /* 0x0000005d005d7308 */ /* 0x000fe20000000800 */
[----:B0-----:R-:W-:-:S05]  /*15b10*/  FMNMX.FTZ R5, R0, R3, !PT ;  /* 0x0000000300057209 */ /* 0x001fca0007810000 */
[----:B------:R-:W0:Y:S02]  /*15b20*/  SHFL.BFLY PT, R0, R5, 0x1, 0x1f ;  /* 0x0c201f0005007f89 */ /* 0x000e2400000e0000 */
[----:B------:R-:W-:Y:S08]  /*15b30*/  MUFU.EX2 R152, R152 ;  /* 0x0000009800987308 */ /* 0x000ff00000000800 */
[----:B------:R-:W-:Y:S08]  /*15b40*/  MUFU.EX2 R97, R97 ;  /* 0x0000006100617308 */ /* 0x000ff00000000800 */
[----:B------:R-:W-:Y:S01]  /*15b50*/  MUFU.EX2 R154, R154 ;  /* 0x0000009a009a7308 */ /* 0x000fe20000000800 */
[----:B0-----:R-:W-:-:S02]  /*15b60*/  FMNMX.FTZ R3, R5, R0, !PT ;  /* 0x0000000005037209 */ /* 0x001fc40007810000 */
[----:B------:R-:W-:-:S05]  /*15b70*/  FSEL R0, R4, RZ, P2 ;  /* 0x000000ff04007208 */ /* 0x000fca0001000000 */
[----:B------:R-:W-:Y:S01]  /*15b80*/  MUFU.EX2 R11, R11 ;  /* 0x0000000b000b7308 */ /* 0x000fe20000000800 */
[C---:B------:R-:W-:Y:S01]  /*15b90*/  FSETP.NEU.FTZ.AND P3, PT, R3.reuse, -INF , PT ;  /* 0xff8000000300780b */ /* 0x040fe20003f7d000 */
[CC--:B------:R-:W-:Y:S01]  /*15ba0*/  FMUL.FTZ R90, R3.reuse, R2.reuse ;  /* 0x00000002035a7220 */ /* 0x0c0fe20000410000 */
[----:B------:R-:W-:Y:S02]  /*15bb0*/  FADD.FTZ R5, -R0, R13 ;  /* 0x0000000d00057221 */ /* 0x000fe40000010100 */
[----:B------:R-:W-:Y:S02]  /*15bc0*/  FSEL R13, R3, RZ, P3 ;  /* 0x000000ff030d7208 */ /* 0x000fe40001800000 */
[----:B------:R-:W-:Y:S01]  /*15bd0*/  FSEL R90, R90, RZ, P3 ;  /* 0x000000ff5a5a7208 */ /* 0x000fe20001800000 */
[----:B------:R-:W-:Y:S01]  /*15be0*/  FMUL.FTZ R5, R5, R2 ;  /* 0x0000000205057220 */ /* 0x000fe20000410000 */
[----:B------:R-:W-:Y:S01]  /*15bf0*/  MUFU.EX2 R148, R148 ;  /* 0x0000009400947308 */ /* 0x000fe20000000800 */
[----:B------:R-:W-:-:S02]  /*15c00*/  FADD.FTZ R13, -R13, R12 ;  /* 0x0000000c0d0d7221 */ /* 0x000fc40000010100 */
[-CC-:B------:R-:W-:Y:S01]  /*15c10*/  FFMA.FTZ R121, R151, R2.reuse, -R90.reuse ;  /* 0x0000000297797223 */ /* 0x180fe2000001085a */
[-CC-:B------:R-:W-:Y:S01]  /*15c20*/  FFMA.FTZ R98, R91, R2.reuse, -R90.reuse ;  /* 0x000000025b627223 */ /* 0x180fe2000001085a */
[-C--:B------:R-:W-:Y:S01]  /*15c30*/  FMUL.FTZ R13, R13, R2.reuse ;  /* 0x000000020d0d7220 */ /* 0x080fe20000410000 */
        /* <DEDUP_REMOVED lines=18> */
[----:B------:R2:W3:Y:S01]  /*15d60*/  MUFU.EX2 R0, R13 ;  /* 0x0000000d00007308 */ /* 0x0004e20000000800 */
[----:B0-----:R-:W-:Y:S01]  /*15d70*/  FFMA.FTZ R12, R5, R7, R156 ;  /* 0x00000007050c7223 */ /* 0x001fe2000001009c */
[-CC-:B------:R-:W-:Y:S01]  /*15d80*/  FFMA.FTZ R143, R223, R2.reuse, -R90.reuse ;  /* 0x00000002df8f7223 */ /* 0x180fe2000001085a */
[-CC-:B------:R-:W-:Y:S01]  /*15d90*/  FFMA.FTZ R100, R229, R2.reuse, -R90.reuse ;  /* 0x00000002e5647223 */ /* 0x180fe2000001085a */
[-CC-:B------:R-:W-:Y:S01]  /*15da0*/  FFMA.FTZ R137, R130, R2.reuse, -R90.reuse ;  /* 0x0000000282897223 */ /* 0x180fe2000001085a */
[----:B------:R-:W-:-:S03]  /*15db0*/  FFMA.FTZ R139, R134, R2, -R90 ;  /* 0x00000002868b7223 */ /* 0x000fc6000001085a */
[----:B------:R-:W0:Y:S01]  /*15dc0*/  MUFU.EX2 R98, R98 ;  /* 0x0000006200627308 */ /* 0x000e220000000800 */
[----:B--2---:R-:W-:-:S07]  /*15dd0*/  FADD.FTZ R13, R89, R12 ;  /* 0x0000000c590d7221 */ /* 0x004fce0000010000 */
[----:B------:R-:W2:Y:S01]  /*15de0*/  MUFU.EX2 R20, R20 ;  /* 0x0000001400147308 */ /* 0x000ea20000000800 */
[----:B---3--:R-:W-:Y:S01]  /*15df0*/  FFMA.FTZ R7, R0, R6, R121 ;  /* 0x0000000600077223 */ /* 0x008fe20000010079 */
[----:B------:R-:W-:-:S06]  /*15e00*/  FADD.FTZ R6, R158, R13 ;  /* 0x0000000d9e067221 */ /* 0x000fcc0000010000 */
[----:B------:R-:W3:Y:S01]  /*15e10*/  MUFU.EX2 R91, R91 ;  /* 0x0000005b005b7308 */ /* 0x000ee20000000800 */
[----:B0-----:R-:W-:-:S07]  /*15e20*/  FADD.FTZ R7, R98, R7 ;  /* 0x0000000762077221 */ /* 0x001fce0000010000 */
[----:B------:R-:W0:Y:S01]  /*15e30*/  MUFU.EX2 R153, R153 ;  /* 0x0000009900997308 */ /* 0x000e220000000800 */
[----:B--2---:R-:W-:Y:S01]  /*15e40*/  FADD.FTZ R12, R20, R7 ;  /* 0x00000007140c7221 */ /* 0x004fe20000010000 */
[----:B------:R-:W-:-:S04]  /*15e50*/  FADD.FTZ R7, R93, R6 ;  /* 0x000000065d077221 */ /* 0x000fc80000010000 */
[----:B------:R-:W-:Y:S02]  /*15e60*/  FADD.FTZ R6, R152, R7 ;  /* 0x0000000798067221 */ /* 0x000fe40000010000 */
[----:B------:R-:W2:Y:S01]  /*15e70*/  MUFU.EX2 R96, R96 ;  /* 0x0000006000607308 */ /* 0x000ea20000000800 */
[----:B---3--:R-:W-:Y:S01]  /*15e80*/  FADD.FTZ R12, R91, R12 ;  /* 0x0000000c5b0c7221 */ /* 0x008fe20000010000 */
[----:B------:R-:W-:-:S06]  /*15e90*/  FADD.FTZ R13, R97, R6 ;  /* 0x00000006610d7221 */ /* 0x000fcc0000010000 */
[----:B------:R-:W3:Y:S01]  /*15ea0*/  MUFU.EX2 R155, R155 ;  /* 0x0000009b009b7308 */ /* 0x000ee20000000800 */
[----:B0-----:R-:W-:Y:S01]  /*15eb0*/  FADD.FTZ R7, R153, R12 ;  /* 0x0000000c99077221 */ /* 0x001fe20000010000 */
[----:B------:R-:W-:-:S04]  /*15ec0*/  FADD.FTZ R12, R154, R13 ;  /* 0x0000000d9a0c7221 */ /* 0x000fc80000010000 */
[----:B------:R-:W-:Y:S02]  /*15ed0*/  FADD.FTZ R13, R11, R12 ;  /* 0x0000000c0b0d7221 */ /* 0x000fe40000010000 */
[----:B------:R-:W0:Y:S01]  /*15ee0*/  MUFU.EX2 R94, R94 ;  /* 0x0000005e005e7308 */ /* 0x000e220000000800 */
[----:B--2---:R-:W-:Y:S01]  /*15ef0*/  FADD.FTZ R6, R96, R7 ;  /* 0x0000000760067221 */ /* 0x004fe20000010000 */
[----:B------:R-:W-:-:S06]  /*15f00*/  FADD.FTZ R12, R148, R13 ;  /* 0x0000000d940c7221 */ /* 0x000fcc0000010000 */
[----:B------:R-:W2:Y:S01]  /*15f10*/  MUFU.EX2 R149, R149 ;  /* 0x0000009500957308 */ /* 0x000ea20000000800 */
[----:B---3--:R-:W-:-:S07]  /*15f20*/  FADD.FTZ R7, R155, R6 ;  /* 0x000000069b077221 */ /* 0x008fce0000010000 */
        /* <DEDUP_REMOVED lines=21> */
[----:B--2---:R-:W-:Y:S01]  /*16080*/  FADD.FTZ R13, R113, R12 ;  /* 0x0000000c710d7221 */ /* 0x004fe20000010000 */
[----:B------:R-:W-:-:S06]  /*16090*/  FFMA.FTZ R12, R88, R2, -R90 ;  /* 0x00000002580c7223 */ /* 0x000fcc000001085a */
        /* <DEDUP_REMOVED lines=15> */
[----:B0-----:R-:W-:Y:S01]  /*16190*/  FADD.FTZ R13, R105, R88 ;  /* 0x00000058690d7221 */ /* 0x001fe20000010000 */
[----:B------:R-:W-:-:S06]  /*161a0*/  FFMA.FTZ R88, R135, R2, -R90 ;  /* 0x0000000287587223 */ /* 0x000fcc000001085a */
        /* <DEDUP_REMOVED lines=21> */
[----:B---3--:R-:W-:Y:S01]  /*16300*/  FADD.FTZ R13, R139, R6 ;  /* 0x000000068b0d7221 */ /* 0x008fe20000010000 */
[----:B0-----:R-:W-:-:S03]  /*16310*/  FADD.FTZ R7, R117, R90 ;  /* 0x0000005a75077221 */ /* 0x001fc60000010000 */
[----:B--2---:R-:W-:Y:S01]  /*16320*/  FADD.FTZ R6, R88, R13 ;  /* 0x0000000d58067221 */ /* 0x004fe20000010000 */
[----:B-1----:R-:W-:Y:S06]  /*16330*/  @!P0 BRA `(.L_x_2881) ;  /* 0x0000000000048947 */ /* 0x002fec0003800000 */
[----:B------:R-:W-:Y:S01]  /*16340*/  BPT.TRAP 0x1 ;  /* 0x000000040000795c */ /* 0x000fe20000300000 */
.L_x_2881:
[----:B------:R-:W-:Y:S01]  /*16350*/  ISETP.GT.AND P2, PT, R14, R9, PT ;  /* 0x000000090e00720c */ /* 0x000fe20003f44270 */
[----:B------:R-:W-:Y:S01]  /*16360*/  VIADD R13, R10, 0x2a860 ;  /* 0x0002a8600a0d7836 */ /* 0x000fe20000000000 */
[----:B------:R-:W-:Y:S01]  /*16370*/  F2FP.F16.F32.PACK_AB R159, R91, R20 ;  /* 0x000000145b9f723e */ /* 0x000fe200000000ff */
[----:B------:R-:W-:Y:S01]  /*16380*/  VIADD R14, R14, 0xffffffff ;  /* 0xffffffff0e0e7836 */ /* 0x000fe20000000000 */
[----:B------:R-:W-:Y:S01]  /*16390*/  F2FP.F16.F32.PACK_AB R136, R21, R136 ;  /* 0x000000881588723e */ /* 0x000fe200000000ff */
[----:B------:R-:W-:Y:S01]  /*163a0*/  IMAD.MOV.U32 R20, RZ, RZ, R168 ;  /* 0x000000ffff147224 */ /* 0x000fe200078e00a8 */
[----:B------:R-:W-:Y:S02]  /*163b0*/  PRMT R13, R178, 0x654, R13 ;  /* 0x00000654b20d7816 */ /* 0x000fe4000000000d */
        /* <DEDUP_REMOVED lines=26> */
[----:B------:R-:W-:Y:S06]  /*16560*/  @P2 BRA `(.L_x_2882) ;  /* 0xffffffd800502947 */ /* 0x000fec000383ffff */
[----:B------:R-:W-:Y:S05]  /*16570*/  BSYNC B1 ;  /* 0x0000000000017941 */ /* 0x000fea0003800000 */
.L_x_2869:
[----:B------:R-:W-:Y:S05]  /*16580*/  BSYNC B0 ;  /* 0x0000000000007941 */ /* 0x000fea0003800000 */
.L_x_2868:
[----:B------:R-:W-:Y:S01]  /*16590*/  ISETP.GE.AND P1, PT, R14, RZ, PT ;  /* 0x000000ff0e00720c */ /* 0x000fe20003f26270 */
[----:B------:R-:W-:-:S12]  /*165a0*/  BSSY B0, `(.L_x_2883) ;  /* 0x0000200000007945 */ /* 0x000fd80003800000 */
[----:B------:R-:W-:Y:S05]  /*165b0*/  @!P1 BRA `(.L_x_2884) ;  /* 0x0000001c00f89947 */ /* 0x000fea0003800000 */
[----:B------:R-:W-:Y:S01]  /*165c0*/  IMAD.MOV.U32 R12, RZ, RZ, R3 ;  /* 0x000000ffff0c7224 */ /* 0x000fe200078e0003 */
[----:B------:R-:W-:Y:S01]  /*165d0*/  MOV R15, R168 ;  /* 0x000000a8000f7202 */ /* 0x000fe20000000f00 */
[----:B------:R-:W-:Y:S02]  /*165e0*/  IMAD.MOV.U32 R9, RZ, RZ, R4 ;  /* 0x000000ffff097224 */ /* 0x000fe400078e0004 */
[----:B------:R-:W-:-:S07]  /*165f0*/  IMAD.MOV.U32 R20, RZ, RZ, R161 ;  /* 0x000000ffff147224 */ /* 0x000fce00078e00a1 */
.L_x_2897:
[----:B------:R-:W-:-:S05]  /*16600*/  VIADD R13, R20, 0x1 ;  /* 0x00000001140d7836 */ /* 0x000fca0000000000 */
[----:B------:R-:W-:-:S04]  /*16610*/  ISETP.NE.AND P1, PT, R13, 0x2, PT ;  /* 0x000000020d00780c */ /* 0x000fc80003f25270 */
[----:B------:R-:W-:Y:S02]  /*16620*/  SEL R168, RZ, 0x1, P1 ;  /* 0x00000001ffa87807 */ /* 0x000fe40000800000 */
[----:B------:R-:W-:Y:S02]  /*16630*/  SEL R13, R13, RZ, P1 ;  /* 0x000000ff0d0d7207 */ /* 0x000fe40000800000 */
[----:B------:R-:W-:Y:S02]  /*16640*/  LOP3.LUT R168, R15, R168, RZ, 0x3c, !PT ;  /* 0x000000a80fa87212 */ /* 0x000fe400078e3cff */
[----:B------:R-:W-:Y:S01]  /*16650*/  MOV R161, R13 ;  /* 0x0000000d00a17202 */ /* 0x000fe20000000f00 */
[----:B------:R-:W-:Y:S06]  /*16660*/  @!P0 BRA `(.L_x_2885) ;  /* 0x0000000000048947 */ /* 0x000fec0003800000 */
[----:B------:R-:W-:Y:S01]  /*16670*/  BPT.TRAP 0x1 ;  /* 0x000000040000795c */ /* 0x000fe20000300000 */
.L_x_2885:
[----:B------:R-:W-:Y:S01]  /*16680*/  IMAD R4, R161, 0x8, R18 ;  /* 0x00000008a1047824 */ /* 0x000fe200078e0212 */
[----:B------:R-:W-:-:S04]  /*16690*/  SHF.L.U32 R11, R168, 0x1f, RZ ;  /* 0x0000001fa80b7819 */ /* 0x000fc800000006ff */
[----:B------:R0:W1:Y:S01]  /*166a0*/  SYNCS.PHASECHK.TRANS64.TRYWAIT P1, [R4+URZ+0x2a830], R11 ;  /* 0x02a8300b040075a7 */ /* 0x000062000802017f */
[----:B------:R-:W-:Y:S05]  /*166b0*/  @!P0 BRA `(.L_x_2886) ;  /* 0x0000000000048947 */ /* 0x000fea0003800000 */
[----:B------:R-:W-:Y:S01]  /*166c0*/  BPT.TRAP 0x1 ;  /* 0x000000040000795c */ /* 0x000fe20000300000 */
.L_x_2886:
[----:B------:R-:W-:Y:S01]  /*166d0*/  BSSY B1, `(.L_x_2887) ;  /* 0x0000006000017945 */ /* 0x000fe20003800000 */
[----:B------:R-:W-:Y:S02]  /*166e0*/  IMAD R2, R161, 0x900, R8 ;  /* 0x00000900a1027824 */ /* 0x000fe400078e0208 */
[----:B------:R-:W-:Y:S01]  /*166f0*/  IMAD.MOV.U32 R3, RZ, RZ, 0x40000040 ;  /* 0x40000040ff037424 */ /* 0x000fe200078e00ff */
[----:B-1----:R-:W-:Y:S06]  /*16700*/  @P1 BRA `(.L_x_2888) ;  /* 0x0000000000081947 */ /* 0x002fec0003800000 */
[----:B------:R-:W1:Y:S02]  /*16710*/  SYNCS.PHASECHK.TRANS64.TRYWAIT P1, [R4+URZ+0x2a830], R11 ;  /* 0x02a8300b040075a7 */ /* 0x000e64000802017f */
[----:B-1----:R-:W-:Y:S05]  /*16720*/  @!P1 BRA `(.L_x_2889) ;  /* 0x000000c800d49947 */ /* 0x002fea0003800000 */
.L_x_2888:
[----:B------:R-:W-:Y:S05]  /*16730*/  BSYNC B1 ;  /* 0x0000000000017941 */ /* 0x000fea0003800000 */
.L_x_2887:
[----:B------:R-:W2:Y:S04]  /*16740*/  LDL.64 R88, [R1+0x28] ;  /* 0x0000280001587983 */ /* 0x000ea80000100a00 */
[----:B------:R-:W3:Y:S04]  /*16750*/  LDL.64 R186, [R1+0x20] ;  /* 0x0000200001ba7983 */ /* 0x000ee80000100a00 */
[----:B------:R-:W4:Y:S01]  /*16760*/  LDL.64 R212, [R1+0x18] ;  /* 0x0000180001d47983 */ /* 0x000f220000100a00 */
[C---:B------:R-:W-:Y:S02]  /*16770*/  R2UR UR6, R2.reuse ;  /* 0x00000000020672ca */ /* 0x040fe400000e0000 */
[----:B------:R-:W-:Y:S01]  /*16780*/  R2UR UR7, R3 ;  /* 0x00000000030772ca */ /* 0x000fe200000e0000 */
[----:B------:R-:W5:Y:S01]  /*16790*/  LDL.64 R210, [R1+0x10] ;  /* 0x0000100001d27983 */ /* 0x000f620000100a00 */
[----:B01----:R-:W-:Y:S01]  /*167a0*/  IMAD.MOV.U32 R11, RZ, RZ, 0x40000040 ;  /* 0x40000040ff0b7424 */ /* 0x003fe200078e00ff */
[----:B------:R-:W-:-:S02]  /*167b0*/  IADD3 R10, R2, 0x2, RZ ;  /* 0x00000002020a7810 */ /* 0x000fc40007ffe0ff */
[----:B------:R-:W5:Y:S01]  /*167c0*/  LDL.64 R208, [R1+0x8] ;  /* 0x0000080001d07983 */ /* 0x000f620000100a00 */
        /* <DEDUP_REMOVED lines=8> */
[----:B------:R-:W-:Y:S01]  /*16850*/  VIADD R10, R2, 0x4 ;  /* 0x00000004020a7836 */ /* 0x000fe20000000000 */
[----:B------:R-:W-:Y:S01]  /*16860*/  MOV R11, 0x40000040 ;  /* 0x40000040000b7802 */ /* 0x000fe20000000f00 */
[----:B------:R-:W2:Y:S01]  /*16870*/  LDL.64 R186, [R1] ;  /* 0x0000000001ba7983 */ /* 0x000ea20000100a00 */
[----:B------:R-:W-:-:S02]  /*16880*/  WARPGROUP.DEPBAR.LE gsb0, 0x0 ;  /* 0x00008000000079c5 */ /* 0x000fc40000010000 */
[----:B------:R-:W-:-:S07]  /*16890*/  WARPGROUP.ARRIVE ;  /* 0x00000000000079c5 */ /* 0x000fce0000000000 */
[----:B------:R-:W-:Y:S01]  /*168a0*/  HGMMA.64x96x16.F32 R88, gdesc[UR4], R88, gsb0 ;  /* 0x01600000045879f0 */ /* 0x000fe20008000858 */
[----:B------:R-:W-:Y:S02]  /*168b0*/  R2UR UR6, R10 ;  /* 0x000000000a0672ca */ /* 0x000fe400000e0000 */
[----:B------:R-:W-:Y:S02]  /*168c0*/  R2UR UR7, R11 ;  /* 0x000000000b0772ca */ /* 0x000fe400000e0000 */
[----:B----4-:R-:W-:Y:S02]  /*168d0*/  R2UR UR4, R212 ;  /* 0x00000000d40472ca */ /* 0x010fe400000e0000 */
        /* <DEDUP_REMOVED lines=8> */
[----:B-----5:R-:W-:Y:S02]  /*16960*/  R2UR UR4, R210 ;  /* 0x00000000d20472ca */ /* 0x020fe400000e0000 */
        /* <DEDUP_REMOVED lines=143> */
.L_x_2890:
[----:B------:R-:W-:Y:S01]  /*17260*/  SHF.L.U32 R3, R15, 0x1f, RZ ;  /* 0x0000001f0f037819 */ /* 0x000fe200000006ff */
[----:B------:R-:W-:-:S04]  /*17270*/  IMAD R10, R20, 0x8, R18 ;  /* 0x00000008140a7824 */ /* 0x000fc800078e0212 */
[----:B------:R0:W1:Y:S01]  /*17280*/  SYNCS.PHASECHK.TRANS64.TRYWAIT P1, [R10+URZ+0x2a850], R3 ;  /* 0x02a850030a0075a7 */ /* 0x000062000802017f */
[----:B------:R-:W-:Y:S05]  /*17290*/  @!P0 BRA `(.L_x_2891) ;  /* 0x0000000000048947 */ /* 0x000fea0003800000 */
[----:B------:R-:W-:Y:S01]  /*172a0*/  BPT.TRAP 0x1 ;  /* 0x000000040000795c */ /* 0x000fe20000300000 */
.L_x_2891:
        /* <DEDUP_REMOVED lines=9> */
.L_x_2893:
[----:B------:R-:W-:Y:S05]  /*17340*/  BSYNC B1 ;  /* 0x0000000000017941 */ /* 0x000fea0003800000 */
.L_x_2892:
[----:B01----:R-:W-:Y:S01]  /*17350*/  IMAD.MOV.U32 R3, RZ, RZ, 0x40000040 ;  /* 0x40000040ff037424 */ /* 0x003fe200078e00ff */
[----:B------:R-:W-:Y:S01]  /*17360*/  MOV R2, R0 ;  /* 0x0000000000027202 */ /* 0x000fe20000000f00 */
[----:B------:R-:W-:-:S03]  /*17370*/  WARPGROUP.ARRIVE ;  /* 0x00000000000079c5 */ /* 0x000fc60000000000 */
        /* <DEDUP_REMOVED lines=41> */
.L_x_2895:
        /* <DEDUP_REMOVED lines=53> */
[----:B------:R-:W-:-:S03]  /*17960*/  MOV R2, UR38 ;  /* 0x0000002600027c02 */ /* 0x000fc60008000f00 */
[----:B------:R-:W1:Y:S01]  /*17970*/  SHFL.BFLY PT, R20, R15, 0x1, 0x1f ;  /* 0x0c201f000f147f89 */ /* 0x000e6200000e0000 */
[----:B0-----:R-:W-:Y:S02]  /*17980*/  FMNMX.FTZ R4, R11, R4, !PT ;  /* 0x000000040b047209 */ /* 0x001fe40007810000 */
[----:B-1----:R-:W-:-:S03]  /*17990*/  FMNMX.FTZ R3, R15, R20, !PT ;  /* 0x000000140f037209 */ /* 0x002fc60007810000 */
[----:B------:R-:W-:-:S04]  /*179a0*/  FADD.FTZ R9, -R4, R9 ;  /* 0x0000000904097221 */ /* 0x000fc80000010100 */
[----:B------:R-:W-:Y:S01]  /*179b0*/  FMUL.FTZ R20, R9, R2 ;  /* 0x0000000209147220 */ /* 0x000fe20000410000 */
[----:B------:R-:W-:-:S03]  /*179c0*/  FADD.FTZ R9, -R3, R12 ;  /* 0x0000000c03097221 */ /* 0x000fc60000010100 */
[----:B------:R-:W-:Y:S01]  /*179d0*/  MUFU.EX2 R5, R20 ;  /* 0x0000001400057308 */ /* 0x000fe20000000800 */
[-C--:B------:R-:W-:Y:S01]  /*179e0*/  FMUL.FTZ R0, R9, R2.reuse ;  /* 0x0000000209007220 */ /* 0x080fe20000410000 */
[----:B------:R-:W-:-:S04]  /*179f0*/  FMUL.FTZ R9, R4, R2 ;  /* 0x0000000204097220 */ /* 0x000fc80000410000 */
[-CC-:B------:R-:W-:Y:S01]  /*17a00*/  FFMA.FTZ R137, R101, R2.reuse, -R9.reuse ;  /* 0x0000000265897223 */ /* 0x180fe20000010809 */
[-CC-:B------:R-:W-:Y:S01]  /*17a10*/  FFMA.FTZ R101, R105, R2.reuse, -R9.reuse ;  /* 0x0000000269657223 */ /* 0x180fe20000010809 */
[-C--:B------:R-:W-:Y:S01]  /*17a20*/  FMUL.FTZ R105, R3, R2.reuse ;  /* 0x0000000203697220 */ /* 0x080fe20000410000 */
[-CC-:B------:R-:W-:Y:S01]  /*17a30*/  FFMA.FTZ R156, R88, R2.reuse, -R9.reuse ;  /* 0x00000002589c7223 */ /* 0x180fe20000010809 */
        /* <DEDUP_REMOVED lines=17> */
[----:B------:R-:W1:Y:S01]  /*17b50*/  MUFU.EX2 R157, R157 ;  /* 0x0000009d009d7308 */ /* 0x000e620000000800 */
[-CC-:B------:R-:W-:Y:S01]  /*17b60*/  FFMA.FTZ R149, R106, R2.reuse, -R105.reuse ;  /* 0x000000026a957223 */ /* 0x180fe20000010869 */
[-C--:B------:R-:W-:Y:S01]  /*17b70*/  FFMA.FTZ R98, R107, R2.reuse, -R105 ;  /* 0x000000026b627223 */ /* 0x080fe20000010869 */
[-C--:B------:R-:W-:Y:S01]  /*17b80*/  FFMA.FTZ R150, R108, R2.reuse, -R9 ;  /* 0x000000026c967223 */ /* 0x080fe20000010809 */
[-C--:B------:R-:W-:Y:S01]  /*17b90*/  FFMA.FTZ R151, R110, R2.reuse, -R105 ;  /* 0x000000026e977223 */ /* 0x080fe20000010869 */
[-C--:B------:R-:W-:Y:S01]  /*17ba0*/  FFMA.FTZ R97, R109, R2.reuse, -R9 ;  /* 0x000000026d617223 */ /* 0x080fe20000010809 */
[-C--:B------:R-:W-:Y:S01]  /*17bb0*/  FFMA.FTZ R100, R111, R2.reuse, -R105 ;  /* 0x000000026f647223 */ /* 0x080fe20000010869 */
[-C--:B------:R-:W-:Y:S01]  /*17bc0*/  FFMA.FTZ R144, R112, R2.reuse, -R9 ;  /* 0x0000000270907223 */ /* 0x080fe20000010809 */
[----:B------:R-:W2:Y:S01]  /*17bd0*/  MUFU.EX2 R143, R143 ;  /* 0x0000008f008f7308 */ /* 0x000ea20000000800 */
[----:B0-----:R-:W-:Y:S01]  /*17be0*/  FFMA.FTZ R12, R5, R7, R156 ;  /* 0x00000007050c7223 */ /* 0x001fe2000001009c */
[-C--:B------:R-:W-:Y:S01]  /*17bf0*/  FFMA.FTZ R145, R114, R2.reuse, -R105 ;  /* 0x0000000272917223 */ /* 0x080fe20000010869 */
[-C--:B------:R-:W-:Y:S01]  /*17c00*/  FFMA.FTZ R93, R113, R2.reuse, -R9 ;  /* 0x00000002715d7223 */ /* 0x080fe20000010809 */
[-C--:B------:R-:W-:Y:S01]  /*17c10*/  FFMA.FTZ R102, R115, R2.reuse, -R105 ;  /* 0x0000000273667223 */ /* 0x080fe20000010869 */
[-C--:B------:R-:W-:Y:S01]  /*17c20*/  FFMA.FTZ R146, R116, R2.reuse, -R9 ;  /* 0x0000000274927223 */ /* 0x080fe20000010809 */
[-C--:B------:R-:W-:Y:S01]  /*17c30*/  FFMA.FTZ R147, R118, R2.reuse, -R105 ;  /* 0x0000000276937223 */ /* 0x080fe20000010869 */
[----:B------:R-:W-:Y:S01]  /*17c40*/  FFMA.FTZ R89, R117, R2, -R9 ;  /* 0x0000000275597223 */ /* 0x000fe20000010809 */
[----:B------:R-:W0:Y:S01]  /*17c50*/  MUFU.EX2 R90, R90 ;  /* 0x0000005a005a7308 */ /* 0x000e220000000800 */
[----:B-1----:R-:W-:Y:S01]  /*17c60*/  FFMA.FTZ R7, R0, R6, R157 ;  /* 0x0000000600077223 */ /* 0x002fe2000001009d */
[-C--:B------:R-:W-:Y:S01]  /*17c70*/  FFMA.FTZ R104, R119, R2.reuse, -R105 ;  /* 0x0000000277687223 */ /* 0x080fe20000010869 */
[-CC-:B------:R-:W-:Y:S01]  /*17c80*/  FFMA.FTZ R140, R120, R2.reuse, -R9.reuse ;  /* 0x00000002788c7223 */ /* 0x180fe20000010809 */
[-CC-:B------:R-:W-:Y:S01]  /*17c90*/  FFMA.FTZ R21, R121, R2.reuse, -R9.reuse ;  /* 0x0000000279157223 */ /* 0x180fe20000010809 */
[-CC-:B------:R-:W-:Y:S01]  /*17ca0*/  FFMA.FTZ R142, R124, R2.reuse, -R9.reuse ;  /* 0x000000027c8e7223 */ /* 0x180fe20000010809 */
[-CC-:B------:R-:W-:Y:S01]  /*17cb0*/  FFMA.FTZ R15, R125, R2.reuse, -R9.reuse ;  /* 0x000000027d0f7223 */ /* 0x180fe20000010809 */
[-CC-:B------:R-:W-:Y:S01]  /*17cc0*/  FFMA.FTZ R136, R128, R2.reuse, -R9.reuse ;  /* 0x0000000280887223 */ /* 0x180fe20000010809 */
[----:B------:R-:W1:Y:S01]  /*17cd0*/  MUFU.EX2 R158, R158 ;  /* 0x0000009e009e7308 */ /* 0x000e620000000800 */
[----:B--2---:R-:W-:Y:S01]  /*17ce0*/  FADD.FTZ R91, R143, R12 ;  /* 0x0000000c8f5b7221 */ /* 0x004fe20000010000 */
[-CC-:B------:R-:W-:Y:S01]  /*17cf0*/  FFMA.FTZ R11, R129, R2.reuse, -R9.reuse ;  /* 0x00000002810b7223 */ /* 0x180fe20000010809 */
[-CC-:B------:R-:W-:Y:S01]  /*17d00*/  FFMA.FTZ R138, R132, R2.reuse, -R9.reuse ;  /* 0x00000002848a7223 */ /* 0x180fe20000010809 */
[----:B------:R-:W-:-:S04]  /*17d10*/  FFMA.FTZ R9, R133, R2, -R9 ;  /* 0x0000000285097223 */ /* 0x000fc80000010809 */
        /* <DEDUP_REMOVED lines=8> */
[----:B------:R-:W-:-:S06]  /*17da0*/  FFMA.FTZ R12, R122, R2, -R105 ;  /* 0x000000027a0c7223 */ /* 0x000fcc0000010869 */
[----:B------:R-:W0:Y:S01]  /*17db0*/  MUFU.EX2 R153, R153 ;  /* 0x0000009900997308 */ /* 0x000e220000000800 */
[----:B-1----:R-:W-:-:S07]  /*17dc0*/  FADD.FTZ R6, R92, R7 ;  /* 0x000000075c067221 */ /* 0x002fce0000010000 */
[----:B------:R-:W1:Y:S01]  /*17dd0*/  MUFU.EX2 R139, R139 ;  /* 0x0000008b008b7308 */ /* 0x000e620000000800 */
[----:B--2---:R-:W-:Y:S01]  /*17de0*/  FADD.FTZ R20, R152, R91 ;  /* 0x0000005b98147221 */ /* 0x004fe20000010000 */
[----:B------:R-:W-:-:S06]  /*17df0*/  FFMA.FTZ R91, R123, R2, -R105 ;  /* 0x000000027b5b7223 */ /* 0x000fcc0000010869 */
        /* <DEDUP_REMOVED lines=16> */
[----:B-1----:R-:W-:Y:S01]  /*17f00*/  FADD.FTZ R88, R148, R95 ;  /* 0x0000005f94587221 */ /* 0x002fe20000010000 */
[----:B------:R-:W-:-:S06]  /*17f10*/  FFMA.FTZ R95, R127, R2, -R105 ;  /* 0x000000027f5f7223 */ /* 0x000fcc0000010869 */
        /* <DEDUP_REMOVED lines=28> */
[----:B------:R-:W-:Y:S02]  /*180e0*/  IMAD R6, R13, 0x8, R18 ;  /* 0x000000080d067824 */ /* 0x000fe400078e0212 */
        /* <DEDUP_REMOVED lines=9> */
[----:B------:R-:W-:-:S05]  /*18180*/  VIADD R7, R6, 0x2a840 ;  /* 0x0002a84006077836 */ /* 0x000fca0000000000 */
[----:B------:R-:W-:Y:S01]  /*18190*/  PRMT R7, R178, 0x654, R7 ;  /* 0x00000654b2077816 */ /* 0x000fe20000000007 */
[----:B------:R-:W0:Y:S01]  /*181a0*/  MUFU.EX2 R142, R142 ;  /* 0x0000008e008e7308 */ /* 0x000e220000000800 */
[----:B-1----:R-:W-:Y:S01]  /*181b0*/  FADD.FTZ R103, R21, R106 ;  /* 0x0000006a15677221 */ /* 0x002fe20000010000 */
[----:B------:R-:W-:Y:S01]  /*181c0*/  FFMA.FTZ R106, R135, R2, -R105 ;  /* 0x00000002876a7223 */ /* 0x000fe20000010869 */
[----:B------:R1:W-:Y:S05]  /*181d0*/  SYNCS.ARRIVE.TRANS64.RED.A1T0 RZ, [R7+URZ], RZ ;  /* 0x000000ff07ff79a7 */ /* 0x0003ea000810043f */
[----:B------:R-:W3:Y:S01]  /*181e0*/  MUFU.EX2 R20, R20 ;  /* 0x0000001400147308 */ /* 0x000ee20000000800 */
[----:B--2---:R-:W-:-:S07]  /*181f0*/  FADD.FTZ R107, R91, R108 ;  /* 0x0000006c5b6b7221 */ /* 0x004fce0000010000 */
[----:B------:R-:W1:Y:S01]  /*18200*/  MUFU.EX2 R15, R15 ;  /* 0x0000000f000f7308 */ /* 0x000e620000000800 */
[----:B0-----:R-:W-:-:S07]  /*18210*/  FADD.FTZ R6, R142, R103 ;  /* 0x000000678e067221 */ /* 0x001fce0000010000 */
        /* <DEDUP_REMOVED lines=22> */
.L_x_2896:
[C---:B------:R-:W-:Y:S01]  /*18380*/  ISETP.GT.AND P1, PT, R14.reuse, RZ, PT ;  /* 0x000000ff0e00720c */ /* 0x040fe20003f24270 */
[----:B------:R-:W-:Y:S01]  /*18390*/  VIADD R14, R14, 0xffffffff ;  /* 0xffffffff0e0e7836 */ /* 0x000fe20000000000 */
[----:B------:R-:W-:Y:S02]  /*183a0*/  IADD3 R103, R10, 0x2a860, RZ ;  /* 0x0002a8600a677810 */ /* 0x000fe40007ffe0ff */
[----:B------:R-:W-:Y:S02]  /*183b0*/  F2FP.F16.F32.PACK_AB R156, R143, R156 ;  /* 0x0000009c8f9c723e */ /* 0x000fe400000000ff */
[----:B------:R-:W-:Y:S02]  /*183c0*/  PRMT R103, R178, 0x654, R103 ;  /* 0x00000654b2677816 */ /* 0x000fe40000000067 */
[----:B------:R-:W-:Y:S02]  /*183d0*/  F2FP.F16.F32.PACK_AB R158, R141, R158 ;  /* 0x0000009e8d9e723e */ /* 0x000fe400000000ff */
[----:B------:R0:W-:Y:S01]  /*183e0*/  SYNCS.ARRIVE.TRANS64.RED.A1T0 RZ, [R103+URZ], RZ ;  /* 0x000000ff67ff79a7 */ /* 0x0001e2000810043f */
[----:B------:R-:W-:-:S02]  /*183f0*/  F2FP.F16.F32.PACK_AB R152, R139, R152 ;  /* 0x000000988b98723e */ /* 0x000fc400000000ff */
[----:B------:R-:W-:Y:S02]  /*18400*/  F2FP.F16.F32.PACK_AB R154, R137, R154 ;  /* 0x0000009a899a723e */ /* 0x000fe400000000ff */
[----:B------:R-:W-:Y:S01]  /*18410*/  F2FP.F16.F32.PACK_AB R141, R91, R12 ;  /* 0x0000000c5b8d723e */ /* 0x000fe200000000ff */
[----:B------:R-:W-:Y:S01]  /*18420*/  IMAD.MOV.U32 R12, RZ, RZ, R3 ;  /* 0x000000ffff0c7224 */ /* 0x000fe200078e0003 */
[----:B------:R-:W-:Y:S01]  /*18430*/  F2FP.F16.F32.PACK_AB R142, R15, R142 ;  /* 0x0000008e0f8e723e */ /* 0x000fe200000000ff */
[----:B------:R-:W-:Y:S01]  /*18440*/  IMAD.MOV.U32 R15, RZ, RZ, R168 ;  /* 0x000000ffff0f7224 */ /* 0x000fe200078e00a8 */
[----:B------:R-:W-:Y:S01]  /*18450*/  F2FP.F16.F32.PACK_AB R143, R95, R20 ;  /* 0x000000145f8f723e */ /* 0x000fe200000000ff */
[----:B------:R-:W-:Y:S01]  /*18460*/  IMAD.MOV.U32 R20, RZ, RZ, R161 ;  /* 0x000000ffff147224 */ /* 0x000fe200078e00a1 */
        /* <DEDUP_REMOVED lines=19> */
.L_x_2884:
[----:B------:R-:W-:Y:S05]  /*185a0*/  BSYNC B0 ;  /* 0x0000000000007941 */ /* 0x000fea0003800000 */
.L_x_2883:
        /* <DEDUP_REMOVED lines=67> */
.L_x_2898:
[----:B------:R-:W-:Y:S02]  /*189e0*/  LEA R12, R161, R18, 0x3 ;  /* 0x00000012a10c7211 */ /* 0x000fe400078e18ff */
[----:B------:R-:W-:-:S04]  /*189f0*/  SHF.L.U32 R5, R168, 0x1f, RZ ;  /* 0x0000001fa8057819 */ /* 0x000fc800000006ff */
[----:B------:R0:W1:Y:S01]  /*18a00*/  SYNCS.PHASECHK.TRANS64.TRYWAIT P1, [R12+URZ+0x2a850], R5 ;  /* 0x02a850050c0075a7 */ /* 0x000062000802017f */
[----:B------:R-:W-:Y:S05]  /*18a10*/  @!P0 BRA `(.L_x_2899) ;  /* 0x0000000000048947 */ /* 0x000fea0003800000 */
[----:B------:R-:W-:Y:S01]  /*18a20*/  BPT.TRAP 0x1 ;  /* 0x000000040000795c */ /* 0x000fe20000300000 */
.L_x_2899:
        /* <DEDUP_REMOVED lines=9> */
.L_x_2901:
[----:B------:R-:W-:Y:S05]  /*18ac0*/  BSYNC B0 ;  /* 0x0000000000007941 */ /* 0x000fea0003800000 */
.L_x_2900:
[----:B------:R-:W-:Y:S01]  /*18ad0*/  IMAD.MOV.U32 R8, RZ, RZ, R0 ;  /* 0x000000ffff087224 */ /* 0x000fe200078e0000 */
[----:B------:R-:W-:Y:S01]  /*18ae0*/  MOV R9, 0x40000040 ;  /* 0x4000004000097802 */ /* 0x000fe20000000f00 */
[----:B------:R-:W-:Y:S01]  /*18af0*/  WARPGROUP.ARRIVE ;  /* 0x00000000000079c5 */ /* 0x000fe20000000000 */
[----:B01----:R-:W-:Y:S01]  /*18b00*/  SHFL.BFLY PT, R5, R6, 0x2, 0x1f ;  /* 0x0c401f0006057f89 */ /* 0x003fe200000e0000 */
[----:B------:R-:W-:Y:S01]  /*18b10*/  IMAD.MOV.U32 R88, RZ, RZ, -0x800000 ;  /* 0xff800000ff587424 */ /* 0x000fe200078e00ff */
        /* <DEDUP_REMOVED lines=39> */
[----:B------:R-:W-:-:S03]  /*18d90*/  MOV R6, RZ ;  /* 0x000000ff00067202 */ /* 0x000fc60000000f00 */
[----:B------:R-:W1:Y:S01]  /*18da0*/  SHFL.BFLY PT, R9, R8, 0x1, 0x1f ;  /* 0x0c201f0008097f89 */ /* 0x000e6200000e0000 */
[----:B0-----:R-:W-:Y:S01]  /*18db0*/  FADD.FTZ R11, R0, R5 ;  /* 0x00000005000b7221 */ /* 0x001fe20000010000 */
[----:B------:R-:W-:Y:S02]  /*18dc0*/  IMAD.MOV.U32 R5, RZ, RZ, RZ ;  /* 0x000000ffff057224 */ /* 0x000fe400078e00ff */
[----:B------:R-:W-:Y:S02]  /*18dd0*/  IMAD.MOV.U32 R0, RZ, RZ, -0x800000 ;  /* 0xff800000ff007424 */ /* 0x000fe400078e00ff */
[----:B-1----:R-:W-:Y:S01]  /*18de0*/  FADD.FTZ R13, R8, R9 ;  /* 0x00000009080d7221 */ /* 0x002fe20000010000 */
[----:B------:R-:W-:-:S04]  /*18df0*/  FSETP.NE.FTZ.AND P1, PT, R11, RZ, PT ;  /* 0x000000ff0b00720b */ /* 0x000fc80003f35000 */
        /* <DEDUP_REMOVED lines=17> */
.L_x_2903:
[----:B------:R-:W-:Y:S01]  /*18f10*/  IADD3 R3, R12, 0x2a860, RZ ;  /* 0x0002a8600c037810 */ /* 0x000fe20007ffe0ff */
[----:B------:R-:W-:Y:S02]  /*18f20*/  VIADD R161, R161, 0x1 ;  /* 0x00000001a1a17836 */ /* 0x000fe40000000000 */
[-C--:B------:R-:W-:Y:S01]  /*18f30*/  FMUL.FTZ R89, R32, R5.reuse ;  /* 0x0000000520597220 */ /* 0x080fe20000410000 */
[-C--:B------:R-:W-:Y:S01]  /*18f40*/  FMUL.FTZ R92, R33, R5.reuse ;  /* 0x00000005215c7220 */ /* 0x080fe20000410000 */
[----:B------:R-:W-:Y:S01]  /*18f50*/  PRMT R3, R178, 0x654, R3 ;  /* 0x00000654b2037816 */ /* 0x000fe20000000003 */
[-C--:B------:R-:W-:Y:S01]  /*18f60*/  FMUL.FTZ R32, R64, R5.reuse ;  /* 0x0000000540207220 */ /* 0x080fe20000410000 */
[----:B------:R-:W-:Y:S01]  /*18f70*/  ISETP.NE.AND P0, PT, R161, 0x2, PT ;  /* 0x00000002a100780c */ /* 0x000fe20003f05270 */
[-C--:B0-----:R-:W-:Y:S01]  /*18f80*/  FMUL.FTZ R94, R34, R6.reuse ;  /* 0x00000006225e7220 */ /* 0x081fe20000410000 */
        /* <DEDUP_REMOVED lines=8> */
[----:B0-----:R-:W-:Y:S01]  /*19010*/  SEL R3, RZ, 0x1, P0 ;  /* 0x00000001ff037807 */ /* 0x001fe20000000000 */
        /* <DEDUP_REMOVED lines=56> */
[----:B------:R-:W-:-:S07]  /*193a0*/  SEL R161, R161, RZ, P0 ;  /* 0x000000ffa1a17207 */ /* 0x000fce0000000000 */
.L_x_2804:
[----:B------:R-:W0:Y:S08]  /*193b0*/  S2UR UR4, SR_CgaCtaId ;  /* 0x00000000000479c3 */ /* 0x000e300000008800 */
[----:B------:R-:W-:Y:S01]  /*193c0*/  BAR.SYNC.DEFER_BLOCKING 0x5, 0x180 ;  /* 0x0146000000007b1d */ /* 0x000fe20000010000 */
[----:B------:R-:W-:-:S05]  /*193d0*/  MOV R3, 0x400 ;  /* 0x0000040000037802 */ /* 0x000fca0000000f00 */
[----:B------:R-:W-:Y:S01]  /*193e0*/  BSSY B0, `(.L_x_2904) ;  /* 0x00001f1000007945 */ /* 0x000fe20003800000 */
[----:B0-----:R-:W-:-:S04]  /*193f0*/  MOV R178, UR4 ;  /* 0x0000000400b27c02 */ /* 0x001fc80008000f00 */
[----:B------:R-:W-:-:S05]  /*19400*/  LEA R18, R178, R3, 0x18 ;  /* 0x00000003b2127211 */ /* 0x000fca00078ec0ff */
        /* <DEDUP_REMOVED lines=12> */
[----:B------:R-:W-:Y:S02]  /*194d0*/  MOV R2, R18 ;  /* 0x0000001200027202 */ /* 0x000fe40000000f00 */
[----:B--2---:R-:W-:-:S03]  /*194e0*/  MOV R3, R5 ;  /* 0x0000000500037202 */ /* 0x004fc60000000f00 */
[----:B------:R-:W-:-:S03]  /*194f0*/  IMAD.WIDE R8, R225, 0x2, R2 ;  /* 0x00000002e1087825 */ /* 0x000fc600078e0202 */
[C---:B------:R-:W-:Y:S02]  /*19500*/  LOP3.LUT R15, R8.reuse, 0x380, RZ, 0xc0, !PT ;  /* 0x00000380080f7812 */ /* 0x040fe400078ec0ff */
[C---:B------:R-:W-:Y:S02]  /*19510*/  IADD3 R71, P6, R8.reuse, 0x20, RZ ;  /* 0x0000002008477810 */ /* 0x040fe40007fde0ff */
[C---:B------:R-:W-:Y:S02]  /*19520*/  IADD3 R75, P5, R8.reuse, 0x40, RZ ;  /* 0x00000040084b7810 */ /* 0x040fe40007fbe0ff */
[----:B------:R-:W-:Y:S01]  /*19530*/  SHF.R.U64 R15, R15, 0x3, RZ ;  /* 0x000000030f0f7819 */ /* 0x000fe200000012ff */
[--C-:B------:R-:W-:Y:S01]  /*19540*/  IMAD.X R5, RZ, RZ, R9.reuse, P6 ;  /* 0x000000ffff057224 */ /* 0x100fe200030e0609 */
[C---:B------:R-:W-:Y:S01]  /*19550*/  IADD3 R79, P4, R8.reuse, 0x60, RZ ;  /* 0x00000060084f7810 */ /* 0x040fe20007f9e0ff */
[----:B------:R-:W-:Y:S01]  /*19560*/  IMAD.X R7, RZ, RZ, R9, P5 ;  /* 0x000000ffff077224 */ /* 0x000fe200028e0609 */
[----:B------:R-:W-:-:S02]  /*19570*/  IADD3 R101, P3, R8, 0x4000, RZ ;  /* 0x0000400008657810 */ /* 0x000fc40007f7e0ff */
[C---:B------:R-:W-:Y:S02]  /*19580*/  IADD3 R103, P2, R8.reuse, 0x4020, RZ ;  /* 0x0000402008677810 */ /* 0x040fe40007f5e0ff */
[C---:B------:R-:W-:Y:S02]  /*19590*/  IADD3 R105, P1, R8.reuse, 0x4040, RZ ;  /* 0x0000404008697810 */ /* 0x040fe40007f3e0ff */
[----:B------:R-:W-:Y:S01]  /*195a0*/  IADD3 R107, P0, R8, 0x4060, RZ ;  /* 0x00004060086b7810 */ /* 0x000fe20007f1e0ff */
[--C-:B----4-:R-:W-:Y:S01]  /*195b0*/  IMAD.X R29, RZ, RZ, R9.reuse, P2 ;  /* 0x000000ffff1d7224 */ /* 0x110fe200010e0609 */
[----:B------:R-:W-:Y:S02]  /*195c0*/  LOP3.LUT R4, R71, 0x380, RZ, 0xc0, !PT ;  /* 0x0000038047047812 */ /* 0x000fe400078ec0ff */
[----:B------:R-:W-:Y:S01]  /*195d0*/  LOP3.LUT R6, R75, 0x380, RZ, 0xc0, !PT ;  /* 0x000003804b067812 */ /* 0x000fe200078ec0ff */
[--C-:B------:R-:W-:Y:S01]  /*195e0*/  IMAD.X R21, RZ, RZ, R9.reuse, P0 ;  /* 0x000000ffff157224 */ /* 0x100fe200000e0609 */
[----:B------:R-:W-:Y:S01]  /*195f0*/  LOP3.LUT R8, R15, R8, RZ, 0x3c, !PT ;  /* 0x000000080f087212 */ /* 0x000fe200078e3cff */
[----:B------:R-:W-:Y:S01]  /*19600*/  IMAD.X R15, RZ, RZ, R9, P3 ;  /* 0x000000ffff0f7224 */ /* 0x000fe200018e0609 */
[----:B------:R-:W-:-:S02]  /*19610*/  SHF.R.U64 R4, R4, 0x3, RZ ;  /* 0x0000000304047819 */ /* 0x000fc400000012ff */
[----:B------:R-:W-:Y:S02]  /*19620*/  SHF.R.U64 R6, R6, 0x3, RZ ;  /* 0x0000000306067819 */ /* 0x000fe400000012ff */
[----:B------:R-:W-:Y:S02]  /*19630*/  MOV R78, R8 ;  /* 0x00000008004e7202 */ /* 0x000fe40000000f00 */
[----:B------:R-:W-:Y:S02]  /*19640*/  LOP3.LUT R12, R79, 0x380, RZ, 0xc0, !PT ;  /* 0x000003804f0c7812 */ /* 0x000fe400078ec0ff */
[----:B------:R-:W-:Y:S02]  /*19650*/  LOP3.LUT R14, R101, 0x380, RZ, 0xc0, !PT ;  /* 0x00000380650e7812 */ /* 0x000fe400078ec0ff */
[----:B------:R-:W-:Y:S02]  /*19660*/  F2FP.F16.F32.PACK_AB R8, R20, R11 ;  /* 0x0000000b1408723e */ /* 0x000fe400000000ff */
[----:B------:R-:W-:-:S02]  /*19670*/  IADD3.X R13, RZ, R9, RZ, P4, !PT ;  /* 0x00000009ff0d7210 */ /* 0x000fc400027fe4ff */
[----:B------:R-:W-:Y:S02]  /*19680*/  IADD3.X R31, RZ, R9, RZ, P1, !PT ;  /* 0x00000009ff1f7210 */ /* 0x000fe40000ffe4ff */
[----:B------:R-:W-:Y:S02]  /*19690*/  LOP3.LUT R20, R103, 0x380, RZ, 0xc0, !PT ;  /* 0x0000038067147812 */ /* 0x000fe400078ec0ff */
[----:B-1----:R-:W-:Y:S02]  /*196a0*/  LOP3.LUT R24, R105, 0x380, RZ, 0xc0, !PT ;  /* 0x0000038069187812 */ /* 0x002fe400078ec0ff */
[----:B------:R-:W-:Y:S02]  /*196b0*/  LOP3.LUT R4, R4, R71, RZ, 0x3c, !PT ;  /* 0x0000004704047212 */ /* 0x000fe400078e3cff */
[----:B------:R-:W-:Y:S02]  /*196c0*/  LOP3.LUT R6, R6, R75, RZ, 0x3c, !PT ;  /* 0x0000004b06067212 */ /* 0x000fe400078e3cff */
[----:B------:R-:W-:-:S02]  /*196d0*/  F2FP.F16.F32.PACK_AB R9, R28, R99 ;  /* 0x000000631c09723e */ /* 0x000fc400000000ff */
[----:B------:R-:W-:Y:S01]  /*196e0*/  F2FP.F16.F32.PACK_AB R11, R97, R30 ;  /* 0x0000001e610b723e */ /* 0x000fe200000000ff */
[----:B------:R-:W-:Y:S01]  /*196f0*/  BAR.SYNC.DEFER_BLOCKING 0x1, 0x100 ;  /* 0x0044000000007b1d */ /* 0x000fe20000010000 */
[----:B------:R-:W-:Y:S02]  /*19700*/  SHF.R.U64 R12, R12, 0x3, RZ ;  /* 0x000000030c0c7819 */ /* 0x000fe400000012ff */
[----:B------:R-:W-:Y:S02]  /*19710*/  SHF.R.U64 R14, R14, 0x3, RZ ;  /* 0x000000030e0e7819 */ /* 0x000fe400000012ff */
[----:B------:R-:W-:Y:S02]  /*19720*/  LOP3.LUT R70, R107, 0x380, RZ, 0xc0, !PT ;  /* 0x000003806b467812 */ /* 0x000fe400078ec0ff */
[----:B------:R-:W-:Y:S02]  /*19730*/  SHF.R.U64 R20, R20, 0x3, RZ ;  /* 0x0000000314147819 */ /* 0x000fe400000012ff */
[----:B------:R-:W-:-:S02]  /*19740*/  SHF.R.U64 R24, R24, 0x3, RZ ;  /* 0x0000000318187819 */ /* 0x000fc400000012ff */
[----:B------:R-:W-:Y:S02]  /*19750*/  MOV R75, R4 ;  /* 0x00000004004b7202 */ /* 0x000fe40000000f00 */
[----:B------:R-:W-:Y:S02]  /*19760*/  MOV R74, R6 ;  /* 0x00000006004a7202 */ /* 0x000fe40000000f00 */
[----:B------:R-:W-:Y:S02]  /*19770*/  F2FP.F16.F32.PACK_AB R4, R92, R89 ;  /* 0x000000595c04723e */ /* 0x000fe400000000ff */
[----:B------:R-:W-:Y:S02]  /*19780*/  F2FP.F16.F32.PACK_AB R5, R95, R94 ;  /* 0x0000005e5f05723e */ /* 0x000fe400000000ff */
[----:B------:R-:W-:Y:S02]  /*19790*/  F2FP.F16.F32.PACK_AB R6, R90, R33 ;  /* 0x000000215a06723e */ /* 0x000fe400000000ff */
[----:B------:R-:W-:-:S02]  /*197a0*/  F2FP.F16.F32.PACK_AB R7, R96, R93 ;  /* 0x0000005d6007723e */ /* 0x000fc400000000ff */
[----:B------:R-:W-:Y:S01]  /*197b0*/  LOP3.LUT R12, R12, R79, RZ, 0x3c, !PT ;  /* 0x0000004f0c0c7212 */ /* 0x000fe200078e3cff */
[----:B------:R1:W-:Y:S01]  /*197c0*/  STSM.16.M88.4 [R78], R8 ;  /* 0x000000084e007844 */ /* 0x0003e20000000200 */
[----:B------:R-:W-:Y:S02]  /*197d0*/  LOP3.LUT R14, R14, R101, RZ, 0x3c, !PT ;  /* 0x000000650e0e7212 */ /* 0x000fe400078e3cff */
[----:B------:R-:W-:Y:S01]  /*197e0*/  SHF.R.U64 R70, R70, 0x3, RZ ;  /* 0x0000000346467819 */ /* 0x000fe200000012ff */
[----:B------:R-:W-:Y:S01]  /*197f0*/  STSM.16.M88.4 [R75], R4 ;  /* 0x000000044b007844 */ /* 0x000fe20000000200 */
[----:B------:R-:W-:Y:S02]  /*19800*/  LOP3.LUT R28, R20, R103, RZ, 0x3c, !PT ;  /* 0x00000067141c7212 */ /* 0x000fe400078e3cff */
[----:B------:R-:W-:Y:S02]  /*19810*/  LOP3.LUT R30, R24, R105, RZ, 0x3c, !PT ;  /* 0x00000069181e7212 */ /* 0x000fe400078e3cff */
[----:B------:R-:W-:-:S02]  /*19820*/  LOP3.LUT R20, R70, R107, RZ, 0x3c, !PT ;  /* 0x0000006b46147212 */ /* 0x000fc400078e3cff */
[----:B------:R-:W-:Y:S02]  /*19830*/  MOV R72, R12 ;  /* 0x0000000c00487202 */ /* 0x000fe40000000f00 */
[----:B------:R-:W-:Y:S02]  /*19840*/  MOV R24, R14 ;  /* 0x0000000e00187202 */ /* 0x000fe40000000f00 */
[----:B------:R-:W-:Y:S02]  /*19850*/  MOV R71, R28 ;  /* 0x0000001c00477202 */ /* 0x000fe40000000f00 */
[----:B-1----:R-:W-:Y:S02]  /*19860*/  F2FP.F16.F32.PACK_AB R8, R41, R40 ;  /* 0x000000282908723e */ /* 0x002fe400000000ff */
[----:B------:R-:W-:Y:S02]  /*19870*/  F2FP.F16.F32.PACK_AB R9, R43, R64 ;  /* 0x000000402b09723e */ /* 0x000fe400000000ff */
[----:B------:R-:W-:-:S02]  /*19880*/  F2FP.F16.F32.PACK_AB R10, R45, R44 ;  /* 0x0000002c2d0a723e */ /* 0x000fc400000000ff */
[----:B------:R-:W-:Y:S02]  /*19890*/  F2FP.F16.F32.PACK_AB R11, R47, R34 ;  /* 0x000000222f0b723e */ /* 0x000fe400000000ff */
[----:B------:R-:W-:Y:S02]  /*198a0*/  MOV R70, R30 ;  /* 0x0000001e00467202 */ /* 0x000fe40000000f00 */
[----:B------:R-:W-:Y:S01]  /*198b0*/  F2FP.F16.F32.PACK_AB R12, R49, R48 ;  /* 0x00000030310c723e */ /* 0x000fe200000000ff */
[----:B------:R1:W-:Y:S01]  /*198c0*/  STSM.16.M88.4 [R74], R8 ;  /* 0x000000084a007844 */ /* 0x0003e20000000200 */
        /* <DEDUP_REMOVED lines=8> */
[----:B------:R-:W-:Y:S02]  /*19950*/  ISETP.NE.U32.AND P0, PT, RZ, UR4, PT ;  /* 0x00000004ff007c0c */ /* 0x000fe4000bf05070 */
[----:B-1----:R-:W-:Y:S01]  /*19960*/  IADD3 R8, P1, R194, UR4, RZ ;  /* 0x00000004c2087c10 */ /* 0x002fe2000ff3e0ff */
[----:B------:R1:W-:Y:S01]  /*19970*/  STSM.16.M88.4 [R24], R28 ;  /* 0x0000001c18007844 */ /* 0x0003e20000000200 */
[----:B------:R-:W-:-:S02]  /*19980*/  F2FP.F16.F32.PACK_AB R33, R67, R66 ;  /* 0x000000424321723e */ /* 0x000fc400000000ff */
[----:B------:R-:W-:Y:S02]  /*19990*/  F2FP.F16.F32.PACK_AB R34, R69, R68 ;  /* 0x000000444522723e */ /* 0x000fe400000000ff */
[----:B------:R-:W-:Y:S01]  /*199a0*/  MOV R21, R20 ;  /* 0x0000001400157202 */ /* 0x000fe20000000f00 */
[----:B------:R-:W-:Y:S01]  /*199b0*/  IMAD.MOV.U32 R20, RZ, RZ, RZ ;  /* 0x000000ffff147224 */ /* 0x000fe200078e00ff */
[----:B------:R-:W-:Y:S01]  /*199c0*/  F2FP.F16.F32.PACK_AB R4, R81, R80 ;  /* 0x000000505104723e */ /* 0x000fe200000000ff */
[----:B------:R-:W-:Y:S01]  /*199d0*/  STSM.16.M88.4 [R71], R32 ;  /* 0x0000002047007844 */ /* 0x000fe20000000200 */
[----:B------:R-:W-:Y:S02]  /*199e0*/  F2FP.F16.F32.PACK_AB R5, R83, R82 ;  /* 0x000000525305723e */ /* 0x000fe400000000ff */
[----:B------:R-:W-:Y:S01]  /*199f0*/  F2FP.F16.F32.PACK_AB R6, R85, R84 ;  /* 0x000000545506723e */ /* 0x000fe200000000ff */
[----:B------:R-:W-:Y:S01]  /*19a00*/  STSM.16.M88.4 [R70], R36 ;  /* 0x0000002446007844 */ /* 0x000fe20000000200 */
[----:B------:R-:W-:-:S02]  /*19a10*/  F2FP.F16.F32.PACK_AB R7, R87, R86 ;  /* 0x000000565707723e */ /* 0x000fc400000000ff */
[----:B------:R-:W-:Y:S01]  /*19a20*/  ISETP.NE.AND.EX P0, PT, RZ, UR5, PT, P0 ;  /* 0x00000005ff007c0c */ /* 0x000fe2000bf05300 */
[----:B-1----:R-:W1:Y:S01]  /*19a30*/  LDC R24, c[0x0][0xbe8] ;  /* 0x0002fa00ff187b82 */ /* 0x002e620000000800 */
[----:B------:R-:W-:Y:S01]  /*19a40*/  IADD3.X R9, R195, UR5, RZ, P1, !PT ;  /* 0x00000005c3097c10 */ /* 0x000fe20008ffe4ff */
[----:B------:R-:W-:Y:S01]  /*19a50*/  ULDC.64 UR4, c[0x0][0xc08] ;  /* 0x0003020000047ab9 */ /* 0x000fe20000000a00 */
[----:B------:R2:W-:Y:S05]  /*19a60*/  STSM.16.M88.4 [R21], R4 ;  /* 0x0000000415007844 */ /* 0x0005ea0000000200 */
[----:B------:R-:W-:Y:S01]  /*19a70*/  BAR.SYNC.DEFER_BLOCKING 0x1, 0x100 ;  /* 0x0044000000007b1d */ /* 0x000fe20000010000 */
[----:B------:R-:W-:-:S04]  /*19a80*/  ISETP.NE.U32.AND P2, PT, RZ, UR4, PT ;  /* 0x00000004ff007c0c */ /* 0x000fc8000bf45070 */
[----:B------:R-:W-:-:S13]  /*19a90*/  ISETP.NE.AND.EX P2, PT, RZ, UR5, PT, P2 ;  /* 0x00000005ff007c0c */ /* 0x000fda000bf45320 */
[----:B------:R-:W-:Y:S01]  /*19aa0*/  @P2 IADD3 R194, P3, R194, UR4, RZ ;  /* 0x00000004c2c22c10 */ /* 0x000fe2000ff7e0ff */
[----:B------:R-:W-:Y:S02]  /*19ab0*/  ULDC UR4, c[0x0][0xa88] ;  /* 0x0002a20000047ab9 */ /* 0x000fe40000000800 */
[----:B--2---:R-:W-:Y:S02]  /*19ac0*/  MOV R7, UR4 ;  /* 0x0000000400077c02 */ /* 0x004fe40008000f00 */
[----:B------:R-:W-:Y:S01]  /*19ad0*/  @P2 IADD3.X R195, R195, UR5, RZ, P3, !PT ;  /* 0x00000005c3c32c10 */ /* 0x000fe20009ffe4ff */
        /* <DEDUP_REMOVED lines=10> */
.L_x_2906:
[----:B------:R-:W-:Y:S01]  /*19b80*/  SHF.R.S32.HI R52, RZ, 0x1f, R193 ;  /* 0x0000001fff347819 */ /* 0x000fe200000114c1 */
[--C-:B------:R-:W-:Y:S01]  /*19b90*/  IMAD.IADD R15, R190, 0x1, R185.reuse ;  /* 0x00000001be0f7824 */ /* 0x100fe200078e02b9 */
[----:B------:R-:W-:Y:S01]  /*19ba0*/  ULDC.64 UR4, c[0x0][0xb90] ;  /* 0x0002e40000047ab9 */ /* 0x000fe20000000a00 */
[----:B-----5:R-:W-:Y:S01]  /*19bb0*/  SHF.R.S32.HI R21, RZ, 0x1f, R20 ;  /* 0x0000001fff157819 */ /* 0x020fe20000011414 */
[----:B------:R-:W-:Y:S01]  /*19bc0*/  IMAD.IADD R14, R224, 0x1, R185 ;  /* 0x00000001e00e7824 */ /* 0x000fe200078e02b9 */
[----:B------:R-:W-:Y:S01]  /*19bd0*/  SEL R200, R200, RZ, !P0 ;  /* 0x000000ffc8c87207 */ /* 0x000fe20004000000 */
[----:B------:R-:W-:Y:S01]  /*19be0*/  IMAD R4, R52, UR4, RZ ;  /* 0x0000000434047c24 */ /* 0x000fe2000f8e02ff */
[----:B------:R-:W-:Y:S01]  /*19bf0*/  MOV R9, R15 ;  /* 0x0000000f00097202 */ /* 0x000fe20000000f00 */
[----:B-1----:R-:W-:Y:S01]  /*19c00*/  @P1 IMAD.HI.U32 R6, R15, R10, RZ ;  /* 0x0000000a0f061227 */ /* 0x002fe200078e00ff */
[----:B------:R-:W-:-:S03]  /*19c10*/  SEL R53, R196, RZ, !P0 ;  /* 0x000000ffc4357207 */ /* 0x000fc60004000000 */
[C---:B------:R-:W-:Y:S01]  /*19c20*/  IMAD R13, R193.reuse, UR5, R4 ;  /* 0x00000005c10d7c24 */ /* 0x040fe2000f8e0204 */
[----:B---3--:R-:W-:Y:S01]  /*19c30*/  @P1 SHF.R.U32.HI R9, RZ, R11, R6 ;  /* 0x0000000bff091219 */ /* 0x008fe20000011606 */
[----:B------:R-:W-:Y:S01]  /*19c40*/  IMAD.WIDE.U32 R4, R193, UR4, R20 ;  /* 0x00000004c1047c25 */ /* 0x000fe2000f8e0014 */
[----:B------:R-:W-:-:S03]  /*19c50*/  ULDC.64 UR4, c[0x0][0xb98] ;  /* 0x0002e60000047ab9 */ /* 0x000fc60000000a00 */
[----:B------:R-:W-:Y:S01]  /*19c60*/  IMAD.IADD R5, R5, 0x1, R13 ;  /* 0x0000000105057824 */ /* 0x000fe200078e020d */
[----:B------:R-:W-:Y:S01]  /*19c70*/  IADD3 R13, -R9, RZ, RZ ;  /* 0x000000ff090d7210 */ /* 0x000fe20007ffe1ff */
[----:B------:R-:W-:Y:S02]  /*19c80*/  IMAD R11, R199, 0x40, R188 ;  /* 0x00000040c70b7824 */ /* 0x000fe400078e02bc */
[----:B------:R-:W-:Y:S02]  /*19c90*/  IMAD R6, R200, UR4, RZ ;  /* 0x00000004c8067c24 */ /* 0x000fe4000f8e02ff */
[----:B------:R-:W-:-:S04]  /*19ca0*/  IMAD.WIDE R2, R11, 0x2, R2 ;  /* 0x000000020b027825 */ /* 0x000fc800078e0202 */
[C---:B------:R-:W-:Y:S01]  /*19cb0*/  IMAD.WIDE.U32 R4, R53.reuse, UR4, R4 ;  /* 0x0000000435047c25 */ /* 0x040fe2000f8e0004 */
[C---:B------:R-:W-:Y:S02]  /*19cc0*/  IADD3 R33, P6, R2.reuse, 0x4000, RZ ;  /* 0x0000400002217810 */ /* 0x040fe40007fde0ff */
[----:B------:R-:W-:Y:S01]  /*19cd0*/  IADD3 R37, P5, R2, 0x5000, RZ ;  /* 0x0000500002257810 */ /* 0x000fe20007fbe0ff */
[----:B------:R-:W-:Y:S01]  /*19ce0*/  IMAD R11, R24, R13, R15 ;  /* 0x0000000d180b7224 */ /* 0x000fe200078e020f */
[----:B------:R-:W-:Y:S01]  /*19cf0*/  SHF.R.S32.HI R13, RZ, 0x1f, R9 ;  /* 0x0000001fff0d7819 */ /* 0x000fe20000011409 */
[----:B------:R-:W-:Y:S01]  /*19d00*/  IMAD R8, R53, UR5, R6 ;  /* 0x0000000535087c24 */ /* 0x000fe2000f8e0206 */
[----:B------:R-:W-:Y:S01]  /*19d10*/  IADD3 R4, P2, R9, R4, RZ ;  /* 0x0000000409047210 */ /* 0x000fe20007f5e0ff */
[----:B------:R-:W-:Y:S01]  /*19d20*/  ULDC.64 UR4, c[0x0][0xb88] ;  /* 0x0002e20000047ab9 */ /* 0x000fe20000000a00 */
[----:B------:R-:W-:Y:S01]  /*19d30*/  SHF.R.S32.HI R6, RZ, 0x1f, R11 ;  /* 0x0000001fff067819 */ /* 0x000fe2000001140b */
[----:B------:R-:W-:Y:S01]  /*19d40*/  IMAD R55, R7, R24, RZ ;  /* 0x0000001807377224 */ /* 0x000fe200078e02ff */
[----:B------:R-:W-:-:S02]  /*19d50*/  IADD3.X R5, R13, R5, R8, P2, !PT ;  /* 0x000000050d057210 */ /* 0x000fc400017fe408 */
        /* <DEDUP_REMOVED lines=8> */
[----:B------:R-:W-:Y:S02]  /*19de0*/  SHF.R.U64 R12, R12, 0x3, RZ ;  /* 0x000000030c0c7819 */ /* 0x000fe400000012ff */
[----:B------:R-:W-:Y:S01]  /*19df0*/  IMAD.IADD R5, R5, 0x1, R13 ;  /* 0x0000000105057824 */ /* 0x000fe200078e020d */
[----:B------:R-:W-:Y:S01]  /*19e00*/  LEA R6, P4, R4, UR4, 0x2 ;  /* 0x0000000404067c11 */ /* 0x000fe2000f8810ff */
[----:B------:R-:W-:Y:S01]  /*19e10*/  IMAD.X R13, RZ, RZ, R3, P3 ;  /* 0x000000ffff0d7224 */ /* 0x000fe200018e0603 */
[----:B------:R-:W-:-:S02]  /*19e20*/  IADD3 R15, P0, R2, 0x1000, RZ ;  /* 0x00001000020f7810 */ /* 0x000fc40007f1e0ff */
[----:B------:R-:W-:Y:S01]  /*19e30*/  LEA.HI.X R10, R4, UR5, R5, 0x2, P4 ;  /* 0x00000005040a7c11 */ /* 0x000fe2000a0f1405 */
[----:B------:R-:W-:Y:S01]  /*19e40*/  SHFL.IDX PT, R48, R6, RZ, 0x1c1f ;  /* 0x001c1fff06307589 */ /* 0x000fe200000e0000 */
[----:B------:R-:W-:Y:S01]  /*19e50*/  LOP3.LUT R12, R12, R9, RZ, 0x3c, !PT ;  /* 0x000000090c0c7212 */ /* 0x000fe200078e3cff */
[----:B------:R-:W-:Y:S01]  /*19e60*/  VIADD R4, R14, 0x8 ;  /* 0x000000080e047836 */ /* 0x000fe20000000000 */
[----:B------:R-:W-:Y:S01]  /*19e70*/  SHF.R.U64 R28, R28, 0x3, RZ ;  /* 0x000000031c1c7819 */ /* 0x000fe200000012ff */
[----:B------:R-:W1:Y:S01]  /*19e80*/  SHFL.IDX PT, R49, R10, RZ, 0x1c1f ;  /* 0x001c1fff0a317589 */ /* 0x000e6200000e0000 */
[----:B------:R-:W-:Y:S01]  /*19e90*/  IADD3.X R9, RZ, R3, RZ, P0, !PT ;  /* 0x00000003ff097210 */ /* 0x000fe200007fe4ff */
[----:B------:R-:W-:Y:S01]  /*19ea0*/  ULDC.64 UR4, c[0x0][0xaa0] ;  /* 0x0002a80000047ab9 */ /* 0x000fe20000000a00 */
[----:B------:R-:W-:Y:S01]  /*19eb0*/  LOP3.LUT P0, RZ, R214, 0x3, RZ, 0xc0, !PT ;  /* 0x00000003d6ff7812 */ /* 0x000fe2000780c0ff */
[----:B------:R-:W-:Y:S01]  /*19ec0*/  SHFL.IDX PT, R50, R6, 0x1, 0x1c1f ;  /* 0x003c1f0006327f89 */ /* 0x000fe200000e0000 */
[----:B------:R-:W-:-:S02]  /*19ed0*/  LOP3.LUT R28, R28, R29, RZ, 0x3c, !PT ;  /* 0x0000001d1c1c7212 */ /* 0x000fc400078e3cff */
[----:B------:R-:W-:Y:S01]  /*19ee0*/  IADD3.X R29, RZ, R3, RZ, P2, !PT ;  /* 0x00000003ff1d7210 */ /* 0x000fe200017fe4ff */
[----:B------:R-:W2:Y:S01]  /*19ef0*/  SHFL.IDX PT, R51, R10, 0x1, 0x1c1f ;  /* 0x003c1f000a337f89 */ /* 0x000ea200000e0000 */
[-C--:B------:R-:W-:Y:S02]  /*19f00*/  ISETP.GE.OR P2, PT, R14, R55.reuse, P0 ;  /* 0x000000370e00720c */ /* 0x080fe40000746670 */
[----:B------:R-:W-:Y:S02]  /*19f10*/  ISETP.GE.OR P0, PT, R4, R55, P0 ;  /* 0x000000370400720c */ /* 0x000fe40000706670 */
[C---:B------:R-:W-:Y:S02]  /*19f20*/  IADD3 R5, P3, R2.reuse, 0x7000, RZ ;  /* 0x0000700002057810 */ /* 0x040fe40007f7e0ff */
[C---:B------:R-:W-:Y:S02]  /*19f30*/  IADD3 R41, P4, R2.reuse, 0x6000, RZ ;  /* 0x0000600002297810 */ /* 0x040fe40007f9e0ff */
[----:B------:R-:W-:-:S02]  /*19f40*/  LOP3.LUT R7, R2, 0x380, RZ, 0xc0, !PT ;  /* 0x0000038002077812 */ /* 0x000fc400078ec0ff */
[----:B------:R-:W-:Y:S02]  /*19f50*/  LOP3.LUT R32, R33, 0x380, RZ, 0xc0, !PT ;  /* 0x0000038021207812 */ /* 0x000fe400078ec0ff */
[----:B------:R-:W-:Y:S01]  /*19f60*/  LOP3.LUT R36, R37, 0x380, RZ, 0xc0, !PT ;  /* 0x0000038025247812 */ /* 0x000fe200078ec0ff */
[----:B------:R-:W-:Y:S01]  /*19f70*/  IMAD R21, R21, UR4, RZ ;  /* 0x0000000415157c24 */ /* 0x000fe2000f8e02ff */
[----:B------:R-:W-:Y:S01]  /*19f80*/  LOP3.LUT R4, R5, 0x380, RZ, 0xc0, !PT ;  /* 0x0000038005047812 */ /* 0x000fe200078ec0ff */
[----:B-1----:R1:W-:Y:S01]  /*19f90*/  @!P2 ST.E desc[UR60][R48.64], R88 ;  /* 0x000000583000a985 */ /* 0x0023e2000c10193c */
[----:B------:R-:W-:Y:S01]  /*19fa0*/  LOP3.LUT R40, R41, 0x380, RZ, 0xc0, !PT ;  /* 0x0000038029287812 */ /* 0x000fe200078ec0ff */
[----:B------:R-:W-:Y:S01]  /*19fb0*/  IMAD.X R45, RZ, RZ, R3, P3 ;  /* 0x000000ffff2d7224 */ /* 0x000fe200018e0603 */
[----:B------:R-:W-:Y:S02]  /*19fc0*/  SHF.R.U64 R7, R7, 0x3, RZ ;  /* 0x0000000307077819 */ /* 0x000fe400000012ff */
[----:B------:R-:W-:-:S02]  /*19fd0*/  SHF.R.U64 R4, R4, 0x3, RZ ;  /* 0x0000000304047819 */ /* 0x000fc400000012ff */
[----:B------:R-:W-:Y:S01]  /*19fe0*/  SHF.R.U64 R32, R32, 0x3, RZ ;  /* 0x0000000320207819 */ /* 0x000fe200000012ff */
[----:B--2---:R2:W-:Y:S01]  /*19ff0*/  @!P0 ST.E desc[UR60][R50.64], R0 ;  /* 0x0000000032008985 */ /* 0x0045e2000c10193c */
[----:B------:R-:W-:Y:S02]  /*1a000*/  SHF.R.U64 R36, R36, 0x3, RZ ;  /* 0x0000000324247819 */ /* 0x000fe400000012ff */
[----:B------:R-:W-:Y:S01]  /*1a010*/  SHF.R.U64 R40, R40, 0x3, RZ ;  /* 0x0000000328287819 */ /* 0x000fe200000012ff */
[----:B-1----:R-:W1:Y:S01]  /*1a020*/  @P1 LDC R49, c[0x0][0xbec] ;  /* 0x0002fb00ff311b82 */ /* 0x002e620000000800 */
[----:B------:R-:W-:Y:S01]  /*1a030*/  LOP3.LUT R2, R7, R2, RZ, 0x3c, !PT ;  /* 0x0000000207027212 */ /* 0x000fe200078e3cff */
[----:B------:R-:W-:Y:S01]  /*1a040*/  IMAD R21, R20, UR5, R21 ;  /* 0x0000000514157c24 */ /* 0x000fe2000f8e0215 */
[----:B------:R-:W-:Y:S01]  /*1a050*/  LOP3.LUT R32, R32, R33, RZ, 0x3c, !PT ;  /* 0x0000002120207212 */ /* 0x000fe200078e3cff */
[--C-:B------:R-:W-:Y:S01]  /*1a060*/  IMAD.X R33, RZ, RZ, R3.reuse, P6 ;  /* 0x000000ffff217224 */ /* 0x100fe200030e0603 */
[----:B------:R-:W-:Y:S01]  /*1a070*/  LOP3.LUT R36, R36, R37, RZ, 0x3c, !PT ;  /* 0x0000002524247212 */ /* 0x000fe200078e3cff */
[----:B------:R-:W-:Y:S01]  /*1a080*/  IMAD.X R37, RZ, RZ, R3, P5 ;  /* 0x000000ffff257224 */ /* 0x000fe200028e0603 */
[----:B------:R-:W-:Y:S01]  /*1a090*/  LOP3.LUT R40, R40, R41, RZ, 0x3c, !PT ;  /* 0x0000002928287212 */ /* 0x000fe200078e3cff */
[----:B--2---:R-:W2:Y:S01]  /*1a0a0*/  @P1 LDC R51, c[0x0][0xbf0] ;  /* 0x0002fc00ff331b82 */ /* 0x004ea20000000800 */
[----:B------:R-:W-:Y:S01]  /*1a0b0*/  LOP3.LUT R44, R4, R5, RZ, 0x3c, !PT ;  /* 0x00000005042c7212 */ /* 0x000fe200078e3cff */
[----:B------:R-:W5:Y:S01]  /*1a0c0*/  LD.E.128 R28, desc[UR60][R28.64] ;  /* 0x0000003c1c1c7980 */ /* 0x000f62000c101d00 */
[----:B------:R-:W-:-:S02]  /*1a0d0*/  IADD3.X R41, RZ, R3, RZ, P4, !PT ;  /* 0x00000003ff297210 */ /* 0x000fc400027fe4ff */
[----:B------:R-:W-:Y:S01]  /*1a0e0*/  LEA R0, R192, R199, 0x5 ;  /* 0x000000c7c0007211 */ /* 0x000fe200078e28ff */
[----:B------:R3:W5:Y:S01]  /*1a0f0*/  LD.E.128 R4, desc[UR60][R2.64] ;  /* 0x0000003c02047980 */ /* 0x000762000c101d00 */
[----:B------:R-:W-:-:S03]  /*1a100*/  LOP3.LUT R8, R15, 0x380, RZ, 0xc0, !PT ;  /* 0x000003800f087812 */ /* 0x000fc600078ec0ff */
[----:B------:R-:W-:Y:S01]  /*1a110*/  IMAD.IADD R48, R185, 0x1, R0 ;  /* 0x00000001b9307824 */ /* 0x000fe200078e0200 */
[----:B------:R-:W-:Y:S01]  /*1a120*/  SHF.R.U64 R8, R8, 0x3, RZ ;  /* 0x0000000308087819 */ /* 0x000fe200000012ff */
[----:B------:R-:W5:Y:S03]  /*1a130*/  LD.E.128 R32, desc[UR60][R32.64] ;  /* 0x0000003c20207980 */ /* 0x000f66000c101d00 */
[----:B------:R-:W-:Y:S01]  /*1a140*/  LOP3.LUT R8, R8, R15, RZ, 0x3c, !PT ;  /* 0x0000000f08087212 */ /* 0x000fe200078e3cff */
[----:B---3--:R-:W-:Y:S01]  /*1a150*/  IMAD.WIDE.U32 R2, R20, UR4, RZ ;  /* 0x0000000414027c25 */ /* 0x008fe2000f8e00ff */
[----:B------:R-:W-:Y:S01]  /*1a160*/  ULDC.64 UR4, c[0x0][0xae8] ;  /* 0x0002ba0000047ab9 */ /* 0x000fe20000000a00 */
[----:B------:R-:W5:Y:S02]  /*1a170*/  LD.E.128 R12, desc[UR60][R12.64] ;  /* 0x0000003c0c0c7980 */ /* 0x000f64000c101d00 */
        /* <DEDUP_REMOVED lines=8> */
[----:B------:R-:W5:Y:S03]  /*1a200*/  LD.E.128 R40, desc[UR60][R40.64] ;  /* 0x0000003c28287980 */ /* 0x000f66000c101d00 */
[----:B------:R-:W-:Y:S01]  /*1a210*/  IMAD.IADD R3, R3, 0x1, R21 ;  /* 0x0000000103037824 */ /* 0x000fe200078e0215 */
[----:B------:R-:W-:Y:S01]  /*1a220*/  MOV R21, R48 ;  /* 0x0000003000157202 */ /* 0x000fe20000000f00 */
[----:B------:R-:W-:Y:S01]  /*1a230*/  IMAD R20, R200, UR4, RZ ;  /* 0x00000004c8147c24 */ /* 0x000fe2000f8e02ff */
[----:B--2---:R-:W-:Y:S01]  /*1a240*/  @P1 SHF.R.U32.HI R21, RZ, R51, R0 ;  /* 0x00000033ff151219 */ /* 0x004fe20000011600 */
[C---:B------:R-:W-:Y:S01]  /*1a250*/  IMAD.WIDE.U32 R2, R53.reuse, UR4, R2 ;  /* 0x0000000435027c25 */ /* 0x040fe2000f8e0002 */
[----:B------:R-:W5:Y:S02]  /*1a260*/  LD.E.128 R44, desc[UR60][R44.64] ;  /* 0x0000003c2c2c7980 */ /* 0x000f64000c101d00 */
[--C-:B------:R-:W-:Y:S01]  /*1a270*/  SHF.R.S32.HI R0, RZ, 0x1f, R21.reuse ;  /* 0x0000001fff007819 */ /* 0x100fe20000011415 */
[----:B------:R-:W-:Y:S01]  /*1a280*/  IMAD R49, R53, UR5, R20 ;  /* 0x0000000535317c24 */ /* 0x000fe2000f8e0214 */
[----:B------:R-:W-:Y:S01]  /*1a290*/  ULDC.64 UR4, c[0x0][0xae0] ;  /* 0x0002b80000047ab9 */ /* 0x000fe20000000a00 */
[----:B------:R-:W-:Y:S01]  /*1a2a0*/  IMAD.MOV R51, RZ, RZ, -R21 ;  /* 0x000000ffff337224 */ /* 0x000fe200078e0a15 */
[----:B------:R-:W-:Y:S01]  /*1a2b0*/  @!PT LDS RZ, [RZ] ;  /* 0x00000000fffff984 */ /* 0x000fe20000000800 */
[----:B------:R-:W-:Y:S01]  /*1a2c0*/  @!PT LDS RZ, [RZ] ;  /* 0x00000000fffff984 */ /* 0x000fe20000000800 */
[----:B------:R-:W-:Y:S01]  /*1a2d0*/  @!PT LDS RZ, [RZ] ;  /* 0x00000000fffff984 */ /* 0x000fe20000000800 */
[----:B------:R-:W-:Y:S01]  /*1a2e0*/  @!PT LDS RZ, [RZ] ;  /* 0x00000000fffff984 */ /* 0x000fe20000000800 */
[----:B------:R1:W-:Y:S06]  /*1a2f0*/  MEMBAR.ALL.CTA ;  /* 0x0000000000007992 */ /* 0x0003ec0000008000 */
[----:B-1----:R-:W1:Y:S01]  /*1a300*/  FENCE.VIEW.ASYNC.S ;  /* 0x00000000000073c6 */ /* 0x002e620000000000 */
[----:B------:R-:W-:-:S02]  /*1a310*/  IMAD.IADD R3, R3, 0x1, R49 ;  /* 0x0000000103037824 */ /* 0x000fc400078e0231 */
[----:B------:R-:W-:Y:S02]  /*1a320*/  IMAD R0, R0, UR4, RZ ;  /* 0x0000000400007c24 */ /* 0x000fe4000f8e02ff */
[----:B------:R-:W-:Y:S02]  /*1a330*/  IMAD R49, R24, R51, R48 ;  /* 0x0000003318317224 */ /* 0x000fe400078e0230 */
[----:B------:R-:W-:Y:S01]  /*1a340*/  IMAD R51, R21, UR5, R0 ;  /* 0x0000000515337c24 */ /* 0x000fe2000f8e0200 */
[----:B------:R-:W-:Y:S01]  /*1a350*/  IADD3 R50, R199, R185, RZ ;  /* 0x000000b9c7327210 */ /* 0x000fe20007ffe0ff */
[----:B------:R-:W-:Y:S01]  /*1a360*/  IMAD.WIDE.U32 R2, R21, UR4, R2 ;  /* 0x0000000415027c25 */ /* 0x000fe2000f8e0002 */
[----:B------:R-:W-:Y:S01]  /*1a370*/  SHF.R.S32.HI R0, RZ, 0x1f, R49 ;  /* 0x0000001fff007819 */ /* 0x000fe20000011431 */
[----:B------:R-:W-:Y:S02]  /*1a380*/  ULDC.64 UR4, c[0x0][0xad8] ;  /* 0x0002b60000047ab9 */ /* 0x000fe40000000a00 */
[----:B------:R-:W-:-:S02]  /*1a390*/  IMAD.IADD R3, R3, 0x1, R51 ;  /* 0x0000000103037824 */ /* 0x000fc400078e0233 */
[----:B------:R-:W-:Y:S02]  /*1a3a0*/  IMAD R20, R0, UR4, RZ ;  /* 0x0000000400147c24 */ /* 0x000fe4000f8e02ff */
[C---:B------:R-:W-:Y:S02]  /*1a3b0*/  VIADD R0, R50.reuse, 0x20 ;  /* 0x0000002032007836 */ /* 0x040fe40000000000 */
[C---:B------:R-:W-:Y:S02]  /*1a3c0*/  IMAD R21, R49.reuse, UR5, R20 ;  /* 0x0000000531157c24 */ /* 0x040fe4000f8e0214 */
[----:B------:R-:W-:Y:S01]  /*1a3d0*/  IMAD.WIDE.U32 R2, R49, UR4, R2 ;  /* 0x0000000431027c25 */ /* 0x000fe2000f8e0002 */
[-C--:B------:R-:W-:Y:S01]  /*1a3e0*/  ISETP.GE.AND P2, PT, R50, R55.reuse, PT ;  /* 0x000000373200720c */ /* 0x080fe20003f46270 */
[----:B------:R-:W-:Y:S01]  /*1a3f0*/  ULDC.64 UR4, c[0x0][0xa80] ;  /* 0x0002a00000047ab9 */ /* 0x000fe20000000a00 */
[----:B------:R-:W-:Y:S01]  /*1a400*/  ISETP.GE.AND P0, PT, R0, R55, PT ;  /* 0x000000370000720c */ /* 0x000fe20003f06270 */
[----:B------:R-:W-:Y:S01]  /*1a410*/  IMAD.IADD R3, R3, 0x1, R21 ;  /* 0x0000000103037824 */ /* 0x000fe200078e0215 */
[----:B------:R-:W-:-:S02]  /*1a420*/  IADD3 R0, R18, 0x2a820, RZ ;  /* 0x0002a82012007810 */ /* 0x000fc40007ffe0ff */
        /* <DEDUP_REMOVED lines=19> */
.L_x_2908:
[----:B------:R-:W-:Y:S05]  /*1a560*/  BSYNC B1 ;  /* 0x0000000000017941 */ /* 0x000fea0003800000 */
.L_x_2907:
        /* <DEDUP_REMOVED lines=13> */
.L_x_2910:
[----:B------:R-:W-:Y:S05]  /*1a640*/  BSYNC B1 ;  /* 0x0000000000017941 */ /* 0x000fea0003800000 */
.L_x_2909:
        /* <DEDUP_REMOVED lines=13> */
.L_x_2912:
[----:B------:R-:W-:Y:S05]  /*1a720*/  BSYNC B1 ;  /* 0x0000000000017941 */ /* 0x000fea0003800000 */
.L_x_2911:
[----:B0-----:R-:W-:Y:S01]  /*1a730*/  IADD3 R0, R50, 0x60, RZ ;  /* 0x0000006032007810 */ /* 0x001fe20007ffe0ff */
[----:B-12---:R-:W0:Y:S03]  /*1a740*/  SHFL.IDX PT, R48, R48, 0x3, 0x181f ;  /* 0x00781f0030307f89 */ /* 0x006e2600000e0000 */
        /* <DEDUP_REMOVED lines=14> */
.L_x_2905:
        /* <DEDUP_REMOVED lines=13> */
[----:B------:R-:W-:Y:S01]  /*1a900*/  IMAD.U32 R0, RZ, RZ, UR4 ;  /* 0x00000004ff007e24 */ /* 0x000fe2000f8e00ff */
[----:B------:R-:W-:-:S05]  /*1a910*/  @P1 IADD3.X R195, R195, UR5, RZ, P2, !PT ;  /* 0x00000005c3c31c10 */ /* 0x000fca00097fe4ff */
[----:B------:R3:W5:Y:S01]  /*1a920*/  @P1 LDG.E R0, desc[UR60][R194.64] ;  /* 0x0000003cc2001981 */ /* 0x000762000c1e1900 */
[----:B--2---:R-:W-:Y:S01]  /*1a930*/  ISETP.NE.AND P2, PT, R21, 0x1, PT ;  /* 0x000000011500780c */ /* 0x004fe20003f45270 */
[----:B------:R-:W2:-:S12]  /*1a940*/  S2R R4, SR_TID.X ;  /* 0x0000000000047919 */ /* 0x000e980000002100 */
[----:B------:R-:W0:Y:S08]  /*1a950*/  @P2 LDC R14, c[0x0][0xbec] ;  /* 0x0002fb00ff0e2b82 */ /* 0x000e300000000800 */
[----:B----4-:R-:W4:Y:S01]  /*1a960*/  @P2 LDC R29, c[0x0][0xbf0] ;  /* 0x0002fc00ff1d2b82 */ /* 0x010f220000000800 */
[----:B--2---:R-:W-:-:S04]  /*1a970*/  IADD3 R5, R4, -0x80, RZ ;  /* 0xffffff8004057810 */ /* 0x004fc80007ffe0ff */
[----:B------:R-:W-:Y:S01]  /*1a980*/  ISETP.GE.AND P3, PT, R5, 0x80, PT ;  /* 0x000000800500780c */ /* 0x000fe20003f66270 */
[----:B---3--:R-:W-:-:S12]  /*1a990*/  @P1 BRA `(.L_x_2914) ;  /* 0x0000000000101947 */ /* 0x008fd80003800000 */
[----:B------:R-:W-:Y:S05]  /*1a9a0*/  @!P0 BRA `(.L_x_2914) ;  /* 0x00000000000c8947 */ /* 0x000fea0003800000 */
[----:B------:R-:W2:Y:S04]  /*1a9b0*/  LDG.E R5, desc[UR60][R2.64] ;  /* 0x0000003c02057981 */ /* 0x000ea8000c1e1900 */
[----:B-----5:R-:W2:Y:S02]  /*1a9c0*/  LDG.E R0, desc[UR60][R2.64+0x4] ;  /* 0x0000043c02007981 */ /* 0x020ea4000c1e1900 */
[----:B--2---:R-:W-:-:S07]  /*1a9d0*/  IMAD.IADD R0, R0, 0x1, -R5 ;  /* 0x0000000100007824 */ /* 0x004fce00078e0a05 */
.L_x_2914:
        /* <DEDUP_REMOVED lines=22> */
[----:B------:R-:W3:Y:S01]  /*1ab40*/  @P0 LDC R15, c[0x0][0xbf0] ;  /* 0x0002fc00ff0f0b82 */ /* 0x000ee20000000800 */
[----:B------:R-:W-:-:S04]  /*1ab50*/  IMAD.WIDE.U32 R2, R13, UR4, R2 ;  /* 0x000000040d027c25 */ /* 0x000fc8000f8e0002 */
[----:B--2---:R-:W-:-:S05]  /*1ab60*/  @P0 IMAD.HI.U32 R4, R9, R4, RZ ;  /* 0x0000000409040227 */ /* 0x004fca00078e00ff */
[----:B---3--:R-:W-:Y:S01]  /*1ab70*/  @P0 SHF.R.U32.HI R5, RZ, R15, R4 ;  /* 0x0000000fff050219 */ /* 0x008fe20000011604 */
        /* <DEDUP_REMOVED lines=18> */
.L_x_2916:
[----:B------:R-:W-:Y:S05]  /*1aca0*/  BSYNC B1 ;  /* 0x0000000000017941 */ /* 0x000fea0003800000 */
.L_x_2915:
[----:B------:R-:W-:Y:S01]  /*1acb0*/  ULDC.64 UR4, c[0x0][0xaa0] ;  /* 0x0002a80000047ab9 */ /* 0x000fe20000000a00 */
[----:B--2---:R-:W-:Y:S01]  /*1acc0*/  LEA R4, R192, R199, 0x5 ;  /* 0x000000c7c0047211 */ /* 0x004fe200078e28ff */
[----:B------:R-:W-:Y:S01]  /*1acd0*/  IMAD R3, R11, UR4, RZ ;  /* 0x000000040b037c24 */ /* 0x000fe2000f8e02ff */
[----:B------:R-:W-:Y:S03]  /*1ace0*/  BSSY B1, `(.L_x_2917) ;  /* 0x0000036000017945 */ /* 0x000fe60003800000 */
[C---:B------:R-:W-:Y:S02]  /*1acf0*/  IMAD R5, R6.reuse, UR5, R3 ;  /* 0x0000000506057c24 */ /* 0x040fe4000f8e0203 */
[----:B------:R-:W-:Y:S01]  /*1ad00*/  IMAD.WIDE.U32 R2, R6, UR4, RZ ;  /* 0x0000000406027c25 */ /* 0x000fe2000f8e00ff */
[----:B------:R-:W-:-:S03]  /*1ad10*/  ULDC.64 UR4, c[0x0][0xae8] ;  /* 0x0002ba0000047ab9 */ /* 0x000fc60000000a00 */
[----:B------:R-:W-:Y:S02]  /*1ad20*/  IMAD.IADD R3, R3, 0x1, R5 ;  /* 0x0000000103037824 */ /* 0x000fe400078e0205 */
[----:B------:R-:W-:Y:S02]  /*1ad30*/  IMAD.IADD R9, R185, 0x1, R4 ;  /* 0x00000001b9097824 */ /* 0x000fe400078e0204 */
[----:B------:R-:W-:Y:S02]  /*1ad40*/  IMAD R6, R10, UR4, RZ ;  /* 0x000000040a067c24 */ /* 0x000fe4000f8e02ff */
[----:B0-----:R-:W-:Y:S01]  /*1ad50*/  @P2 IMAD.HI.U32 R4, R9, R14, RZ ;  /* 0x0000000e09042227 */ /* 0x001fe200078e00ff */
[----:B------:R-:W-:-:S03]  /*1ad60*/  MOV R5, R9 ;  /* 0x0000000900057202 */ /* 0x000fc60000000f00 */
[C---:B------:R-:W-:Y:S01]  /*1ad70*/  IMAD R7, R193.reuse, UR5, R6 ;  /* 0x00000005c1077c24 */ /* 0x040fe2000f8e0206 */
[----:B----4-:R-:W-:Y:S01]  /*1ad80*/  @P2 SHF.R.U32.HI R5, RZ, R29, R4 ;  /* 0x0000001dff052219 */ /* 0x010fe20000011604 */
[----:B------:R-:W-:Y:S01]  /*1ad90*/  IMAD.WIDE.U32 R2, R193, UR4, R2 ;  /* 0x00000004c1027c25 */ /* 0x000fe2000f8e0002 */
[----:B------:R-:W-:Y:S02]  /*1ada0*/  ULDC.64 UR4, c[0x0][0xaf0] ;  /* 0x0002bc0000047ab9 */ /* 0x000fe40000000a00 */
[----:B------:R-:W-:Y:S01]  /*1adb0*/  SHF.R.S32.HI R4, RZ, 0x1f, R5 ;  /* 0x0000001fff047819 */ /* 0x000fe20000011405 */
[----:B------:R-:W-:Y:S02]  /*1adc0*/  IMAD R6, R200, UR4, RZ ;  /* 0x00000004c8067c24 */ /* 0x000fe4000f8e02ff */
[----:B------:R-:W-:Y:S02]  /*1add0*/  IMAD.IADD R3, R3, 0x1, R7 ;  /* 0x0000000103037824 */ /* 0x000fe400078e0207 */
[----:B------:R-:W-:-:S02]  /*1ade0*/  IMAD R7, R13, UR5, R6 ;  /* 0x000000050d077c24 */ /* 0x000fc4000f8e0206 */
[----:B------:R-:W-:Y:S01]  /*1adf0*/  IMAD.WIDE.U32 R2, R13, UR4, R2 ;  /* 0x000000040d027c25 */ /* 0x000fe2000f8e0002 */
[----:B------:R-:W-:-:S03]  /*1ae00*/  ULDC.64 UR4, c[0x0][0xae0] ;  /* 0x0002b80000047ab9 */ /* 0x000fc60000000a00 */
[----:B------:R-:W-:Y:S01]  /*1ae10*/  IMAD.MOV R6, RZ, RZ, -R5 ;  /* 0x000000ffff067224 */ /* 0x000fe200078e0a05 */
[----:B------:R-:W-:Y:S01]  /*1ae20*/  IADD3 R3, R3, R7, RZ ;  /* 0x0000000703037210 */ /* 0x000fe20007ffe0ff */
        /* <DEDUP_REMOVED lines=10> */
[C---:B------:R-:W-:Y:S01]  /*1aed0*/  IMAD R5, R7.reuse, UR5, R4 ;  /* 0x0000000507057c24 */ /* 0x040fe2000f8e0204 */
[C---:B------:R-:W-:Y:S01]  /*1aee0*/  IADD3 R0, R6.reuse, 0x20, RZ ;  /* 0x0000002006007810 */ /* 0x040fe20007ffe0ff */
[----:B------:R-:W-:Y:S01]  /*1aef0*/  IMAD.WIDE.U32 R2, R7, UR4, R2 ;  /* 0x0000000407027c25 */ /* 0x000fe2000f8e0002 */
[-C--:B------:R-:W-:Y:S01]  /*1af00*/  ISETP.GE.AND P2, PT, R6, R21.reuse, PT ;  /* 0x000000150600720c */ /* 0x080fe20003f46270 */
[----:B------:R-:W-:Y:S01]  /*1af10*/  ULDC.64 UR4, c[0x0][0xa80] ;  /* 0x0002a00000047ab9 */ /* 0x000fe20000000a00 */
[----:B------:R-:W-:Y:S01]  /*1af20*/  ISETP.GE.AND P1, PT, R0, R21, PT ;  /* 0x000000150000720c */ /* 0x000fe20003f26270 */
[----:B------:R-:W-:Y:S01]  /*1af30*/  IMAD.IADD R3, R3, 0x1, R5 ;  /* 0x0000000103037824 */ /* 0x000fe200078e0205 */
[----:B------:R-:W-:Y:S01]  /*1af40*/  LEA R4, P3, R2, UR4, 0x1 ;  /* 0x0000000402047c11 */ /* 0x000fe2000f8608ff */
[----:B------:R-:W-:-:S03]  /*1af50*/  VIADD R0, R6, 0x40 ;  /* 0x0000004006007836 */ /* 0x000fc60000000000 */
        /* <DEDUP_REMOVED lines=14> */
.L_x_2918:
[----:B------:R-:W-:Y:S05]  /*1b040*/  BSYNC B1 ;  /* 0x0000000000017941 */ /* 0x000fea0003800000 */
.L_x_2917:
        /* <DEDUP_REMOVED lines=13> */
.L_x_2920:
[----:B------:R-:W-:Y:S05]  /*1b120*/  BSYNC B1 ;  /* 0x0000000000017941 */ /* 0x000fea0003800000 */
.L_x_2919:
        /* <DEDUP_REMOVED lines=13> */
.L_x_2922:
[----:B------:R-:W-:Y:S05]  /*1b200*/  BSYNC B1 ;  /* 0x0000000000017941 */ /* 0x000fea0003800000 */
.L_x_2921:
        /* <DEDUP_REMOVED lines=14> */
.L_x_2913:
[----:B------:R-:W-:Y:S05]  /*1b2f0*/  BSYNC B0 ;  /* 0x0000000000007941 */ /* 0x000fea0003800000 */
.L_x_2904:
[----:B------:R-:W-:Y:S02]  /*1b300*/  ULDC UR4, c[0x0][0xc3c] ;  /* 0x00030f0000047ab9 */ /* 0x000fe40000000800 */
[----:B-1----:R-:W-:-:S13]  /*1b310*/  ISETP.GE.AND P0, PT, R27, UR4, PT ;  /* 0x000000041b007c0c */ /* 0x002fda000bf06270 */
[----:B------:R-:W-:Y:S05]  /*1b320*/  @!P0 BRA `(.L_x_2923) ;  /* 0xfffffe5c00e88947 */ /* 0x000fea000383ffff */
[----:B------:R-:W-:Y:S05]  /*1b330*/  BRA `(.L_x_2687) ;  /* 0x0000006c00847947 */ /* 0x000fea0003800000 */
.L_x_2685:
        /* <DEDUP_REMOVED lines=16> */
.L_x_2924:
        /* <DEDUP_REMOVED lines=31> */
[----:B------:R-:W1:Y:S02]  /*1b630*/  SHFL.IDX PT, R6, R8, 0x1f, 0x1f ;  /* 0x03e01f0008067f89 */ /* 0x000e6400000e0000 */
[----:B-1----:R-:W-:-:S04]  /*1b640*/  IMAD R6, R6, UR5, RZ ;  /* 0x0000000506067c24 */ /* 0x002fc8000f8e02ff */
[----:B------:R-:W-:Y:S01]  /*1b650*/  IMAD.MOV.U32 R3, RZ, RZ, R6 ;  /* 0x000000ffff037224 */ /* 0x000fe200078e0006 */
[----:B0-----:R-:W-:-:S13]  /*1b660*/  ISETP.GT.AND P6, PT, R6, UR6, PT ;  /* 0x0000000606007c0c */ /* 0x001fda000bfc4270 */
[----:B------:R-:W-:Y:S05]  /*1b670*/  @P6 BRA `(.L_x_2926) ;  /* 0x0000000000986947 */ /* 0x000fea0003800000 */
[----:B------:R-:W0:Y:S01]  /*1b680*/  LDC R10, c[0x0][0xc3c] ;  /* 0x00030f00ff0a7b82 */ /* 0x000e220000000800 */
[----:B------:R-:W-:Y:S01]  /*1b690*/  MOV R6, R3 ;  /* 0x0000000300067202 */ /* 0x000fe20000000f00 */
[----:B------:R-:W-:Y:S01]  /*1b6a0*/  UMOV UR4, URZ ;  /* 0x0000003f00047c82 */ /* 0x000fe20008000000 */
[----:B------:R-:W-:Y:S01]  /*1b6b0*/  ULDC UR7, c[0x0][0xc3c] ;  /* 0x00030f0000077ab9 */ /* 0x000fe20000000800 */
[----:B------:R-:W-:-:S05]  /*1b6c0*/  ULDC UR5, c[0x0][0xc38] ;  /* 0x00030e0000057ab9 */ /* 0x000fca0000000800 */
.L_x_2930:
[----:B------:R-:W-:Y:S01]  /*1b6d0*/  UIADD3 UR4, UR4, 0x1f, URZ ;  /* 0x0000001f04047890 */ /* 0x000fe2000fffe03f */
[----:B------:R-:W-:-:S05]  /*1b6e0*/  IMAD.U32 R19, RZ, RZ, UR7 ;  /* 0x00000007ff137e24 */ /* 0x000fca000f8e00ff */
        /* <DEDUP_REMOVED lines=10> */
.L_x_2929:
[----:B------:R-:W-:Y:S05]  /*1b790*/  BSYNC B0 ;  /* 0x0000000000007941 */ /* 0x000fea0003800000 */
.L_x_2928:
        /* <DEDUP_REMOVED lines=20> */
.L_x_2926:
        /* <DEDUP_REMOVED lines=15> */
[----:B0-----:R-:W-:-:S06]  /*1b9d0*/  IADD3 R11, R10, 0xffffffe, RZ ;  /* 0x0ffffffe0a0b7810 */ /* 0x001fcc0007ffe0ff */
[----:B------:R0:W1:Y:S01]  /*1b9e0*/  F2I.FTZ.U32.TRUNC.NTZ R3, R11 ;  /* 0x0000000b00037305 */ /* 0x000062000021f000 */
[----:B------:R-:W-:Y:S05]  /*1b9f0*/  @!P0 BRA `(.L_x_2931) ;  /* 0x0000000000088947 */ /* 0x000fea0003800000 */
[----:B------:R-:W-:-:S05]  /*1ba00*/  VIADD R9, R15, 0xffffffff ;  /* 0xffffffff0f097836 */ /* 0x000fca0000000000 */
[----:B------:R2:W3:Y:S02]  /*1ba10*/  SHFL.IDX PT, R16, R8, R9, 0x1f ;  /* 0x00001f0908107589 */ /* 0x0004e400000e0000 */
.L_x_2931:
[----:B---3--:R-:W-:Y:S01]  /*1ba20*/  IMAD R16, R16, UR5, R13 ;  /* 0x0000000510107c24 */ /* 0x008fe2000f8e020d */
[----:B------:R-:W-:Y:S01]  /*1ba30*/  IABS R2, R6 ;  /* 0x0000000600027213 */ /* 0x000fe20000000000 */
[----:B01----:R-:W-:-:S03]  /*1ba40*/  IMAD.MOV R11, RZ, RZ, -R3 ;  /* 0x000000ffff0b7224 */ /* 0x003fc600078e0a03 */
[----:B--2---:R-:W-:Y:S01]  /*1ba50*/  IADD3 R9, -R16, UR6, RZ ;  /* 0x0000000610097c10 */ /* 0x004fe2000fffe1ff */
[----:B------:R-:W-:Y:S01]  /*1ba60*/  IMAD R11, R11, R12, RZ ;  /* 0x0000000c0b0b7224 */ /* 0x000fe200078e02ff */
[----:B------:R-:W-:Y:S01]  /*1ba70*/  IADD3 R10, RZ, -R2, RZ ;  /* 0x80000002ff0a7210 */ /* 0x000fe20007ffe0ff */
[----:B------:R-:W-:Y:S01]  /*1ba80*/  IMAD.MOV.U32 R2, RZ, RZ, RZ ;  /* 0x000000ffff027224 */ /* 0x000fe200078e00ff */
[----:B------:R-:W-:-:S03]  /*1ba90*/  IABS R8, R9 ;  /* 0x0000000900087213 */ /* 0x000fc60000000000 */
[----:B------:R-:W-:-:S04]  /*1baa0*/  IMAD.HI.U32 R2, R3, R11, R2 ;  /* 0x0000000b03027227 */ /* 0x000fc800078e0002 */
[----:B------:R-:W-:Y:S01]  /*1bab0*/  IMAD.MOV.U32 R3, RZ, RZ, R8 ;  /* 0x000000ffff037224 */ /* 0x000fe200078e0008 */
[----:B------:R-:W-:-:S03]  /*1bac0*/  MOV R8, R10 ;  /* 0x0000000a00087202 */ /* 0x000fc60000000f00 */
        /* <DEDUP_REMOVED lines=22> */
[----:B0-----:R-:W-:-:S06]  /*1bc30*/  IADD3 R3, R7, 0xffffffe, RZ ;  /* 0x0ffffffe07037810 */ /* 0x001fcc0007ffe0ff */
[----:B------:R-:W0:Y:S02]  /*1bc40*/  F2I.FTZ.U32.TRUNC.NTZ R3, R3 ;  /* 0x0000000300037305 */ /* 0x000e24000021f000 */
[----:B0-----:R-:W-:-:S05]  /*1bc50*/  IMAD.MOV R11, RZ, RZ, -R3 ;  /* 0x000000ffff0b7224 */ /* 0x001fca00078e0a03 */
[----:B------:R-:W-:Y:S02]  /*1bc60*/  MOV R9, R11 ;  /* 0x0000000b00097202 */ /* 0x000fe40000000f00 */
[----:B------:R-:W-:-:S03]  /*1bc70*/  IABS R11, R13 ;  /* 0x0000000d000b7213 */ /* 0x000fc60000000000 */
[----:B------:R-:W-:-:S04]  /*1bc80*/  IMAD R9, R9, R10, RZ ;  /* 0x0000000a09097224 */ /* 0x000fc800078e02ff */
[----:B------:R-:W-:-:S04]  /*1bc90*/  IMAD.HI.U32 R2, R3, R9, R2 ;  /* 0x0000000903027227 */ /* 0x000fc800078e0002 */
[----:B------:R-:W-:Y:S02]  /*1bca0*/  IMAD.MOV R3, RZ, RZ, -R6 ;  /* 0x000000ffff037224 */ /* 0x000fe400078e0a06 */
        /* <DEDUP_REMOVED lines=8> */
[----:B------:R-:W-:Y:S01]  /*1bd30*/  ISETP.GE.AND P2, PT, R3, RZ, PT ;  /* 0x000000ff0300720c */ /* 0x000fe20003f46270 */
[----:B------:R-:W-:-:S06]  /*1bd40*/  IMAD.IADD R3, R13, 0x1, R8 ;  /* 0x000000010d037824 */ /* 0x000fcc00078e0208 */
[----:B------:R-:W-:-:S06]  /*1bd50*/  @P0 VIADD R2, R2, 0x1 ;  /* 0x0000000102020836 */ /* 0x000fcc0000000000 */
[----:B------:R-:W-:Y:S02]  /*1bd60*/  @!P2 IADD3 R2, -R2, RZ, RZ ;  /* 0x000000ff0202a210 */ /* 0x000fe40007ffe1ff */
[----:B------:R-:W-:Y:S01]  /*1bd70*/  @!P1 LOP3.LUT R2, RZ, R18, RZ, 0x33, !PT ;  /* 0x00000012ff029212 */ /* 0x000fe200078e33ff */
[----:B------:R-:W-:-:S03]  /*1bd80*/  IMAD.MOV R18, RZ, RZ, -R18 ;  /* 0x000000ffff127224 */ /* 0x000fc600078e0a12 */
[----:B------:R-:W-:Y:S01]  /*1bd90*/  LOP3.LUT R17, RZ, R2, RZ, 0x33, !PT ;  /* 0x00000002ff117212 */ /* 0x000fe200078e33ff */
[----:B------:R-:W-:-:S03]  /*1bda0*/  IMAD R18, R2, R18, R3 ;  /* 0x0000001202127224 */ /* 0x000fc600078e0203 */
[----:B------:R-:W-:Y:S01]  /*1bdb0*/  IADD3 R17, R4, R17, RZ ;  /* 0x0000001104117210 */ /* 0x000fe20007ffe0ff */
[----:B------:R-:W-:Y:S06]  /*1bdc0*/  BRA `(.L_x_2932) ;  /* 0x00000000000c7947 */ /* 0x000fec0003800000 */
.L_x_2927:
[----:B------:R-:W-:Y:S01]  /*1bdd0*/  IMAD.MOV.U32 R17, RZ, RZ, RZ ;  /* 0x000000ffff117224 */ /* 0x000fe200078e00ff */
[----:B------:R-:W-:Y:S01]  /*1bde0*/  MOV R18, RZ ;  /* 0x000000ff00127202 */ /* 0x000fe20000000f00 */
[----:B------:R-:W-:-:S07]  /*1bdf0*/  IMAD.U32 R16, RZ, RZ, UR6 ;  /* 0x00000006ff107e24 */ /* 0x000fce000f8e00ff */
.L_x_2932:
[----:B------:R-:W-:-:S13]  /*1be00*/  ISETP.NE.AND P0, PT, R5, RZ, PT ;  /* 0x000000ff0500720c */ /* 0x000fda0003f05270 */
[----:B------:R-:W0:Y:S01]  /*1be10*/  @!P0 S2R R3, SR_CgaCtaId ;  /* 0x0000000000038919 */ /* 0x000e220000008800 */
[----:B------:R-:W-:-:S04]  /*1be20*/  @!P0 MOV R2, 0x400 ;  /* 0x0000040000028802 */ /* 0x000fc80000000f00 */
[----:B0-----:R-:W-:-:S05]  /*1be30*/  @!P0 LEA R2, R3, R2, 0x18 ;  /* 0x0000000203028211 */ /* 0x001fca00078ec0ff */
[----:B------:R0:W-:Y:S01]  /*1be40*/  @!P0 STS.128 [R2+0x2a8d0], R16 ;  /* 0x02a8d01002008388 */ /* 0x0001e20000000c00 */
[----:B------:R-:W-:Y:S06]  /*1be50*/  BAR.ARV 0x5, 0x180 ;  /* 0x0146000000007b1d */ /* 0x000fec0000002000 */
.L_x_2925:
[----:B------:R2:W-:Y:S01]  /*1be60*/  STL [R1+0x28], RZ ;  /* 0x000028ff01007387 */ /* 0x0005e20000100800 */
[----:B------:R-:W-:Y:S01]  /*1be70*/  ULDC UR4, c[0x0][0xc3c] ;  /* 0x00030f0000047ab9 */ /* 0x000fe20000000800 */
[----:B------:R-:W-:Y:S01]  /*1be80*/  IMAD.MOV.U32 R29, RZ, RZ, 0x1 ;  /* 0x00000001ff1d7424 */ /* 0x000fe200078e00ff */
[----:B-1----:R-:W-:Y:S01]  /*1be90*/  ISETP.GE.AND P0, PT, R19, UR4, PT ;  /* 0x0000000413007c0c */ /* 0x002fe2000bf06270 */
[----:B------:R-:W-:-:S12]  /*1bea0*/  IMAD.MOV.U32 R28, RZ, RZ, RZ ;  /* 0x000000ffff1c7224 */ /* 0x000fd800078e00ff */
[----:B--2---:R-:W-:Y:S05]  /*1beb0*/  @P0 BRA `(.L_x_2933) ;  /* 0x0000005c00c00947 */ /* 0x004fea0003800000 */
[----:B0-----:R-:W2:Y:S01]  /*1bec0*/  LDL R2, [R1+0x40] ;  /* 0x0000400001027983 */ /* 0x001ea20000100800 */
[----:B------:R-:W0:Y:S01]  /*1bed0*/  S2UR UR5, SR_CgaCtaId ;  /* 0x00000000000579c3 */ /* 0x000e220000008800 */
[----:B------:R-:W-:Y:S01]  /*1bee0*/  LOP3.LUT R4, R0, 0x7f, RZ, 0xc0, !PT ;  /* 0x0000007f00047812 */ /* 0x000fe200078ec0ff */
[----:B------:R-:W-:Y:S01]  /*1bef0*/  BSSY B8, `(.L_x_2933) ;  /* 0x00005ec000087945 */ /* 0x000fe20003800000 */
[----:B------:R1:W-:Y:S01]  /*1bf00*/  STL [R1+0x28], RZ ;  /* 0x000028ff01007387 */ /* 0x0003e20000100800 */
[----:B------:R-:W-:Y:S01]  /*1bf10*/  MOV R31, 0x1 ;  /* 0x00000001001f7802 */ /* 0x000fe20000000f00 */
[----:B------:R-:W-:Y:S01]  /*1bf20*/  IMAD.MOV.U32 R26, RZ, RZ, RZ ;  /* 0x000000ffff1a7224 */ /* 0x000fe200078e00ff */
[----:B------:R-:W-:Y:S01]  /*1bf30*/  MOV R29, 0x1 ;  /* 0x00000001001d7802 */ /* 0x000fe20000000f00 */
[----:B------:R-:W-:Y:S01]  /*1bf40*/  IMAD.SHL.U32 R36, R4, 0x8, RZ ;  /* 0x0000000804247824 */ /* 0x000fe200078e00ff */
[----:B------:R-:W-:Y:S01]  /*1bf50*/  ULDC.64 UR36, c[0x0][0x198] ;  /* 0x0000660000247ab9 */ /* 0x000fe20000000a00 */
[----:B------:R-:W-:Y:S01]  /*1bf60*/  IMAD.MOV.U32 R28, RZ, RZ, RZ ;  /* 0x000000ffff1c7224 */ /* 0x000fe200078e00ff */
[----:B------:R-:W-:Y:S01]  /*1bf70*/  ULDC UR38, c[0x0][0xc] ;  /* 0x0000030000267ab9 */ /* 0x000fe20000000800 */
[----:B--2---:R-:W-:-:S02]  /*1bf80*/  R2UR UR4, R2 ;  /* 0x00000000020472ca */ /* 0x004fc400000e0000 */
[----:B------:R-:W-:-:S04]  /*1bf90*/  SHF.L.U32 R2, R0, 0x3, RZ ;  /* 0x0000000300027819 */ /* 0x000fc800000006ff */
        /* <DEDUP_REMOVED lines=14> */
.L_x_3034:
[----:B0-----:R-:W0:Y:S02]  /*1c080*/  LDC.64 R32, c[0x0][0xc88] ;  /* 0x00032200ff207b82 */ /* 0x001e240000000a00 */
[----:B0-----:R-:W-:-:S06]  /*1c090*/  IMAD.WIDE R32, R19, 0x4, R32 ;  /* 0x0000000413207825 */ /* 0x001fcc00078e0220 */
[----:B--2---:R-:W2:Y:S01]  /*1c0a0*/  LDG.E R32, desc[UR60][R32.64] ;  /* 0x0000003c20207981 */ /* 0x004ea2000c1e1900 */
[----:B------:R-:W-:Y:S05]  /*1c0b0*/  YIELD ;  /* 0x0000000000007946 */ /* 0x000fea0003800000 */
[----:B------:R-:W-:Y:S01]  /*1c0c0*/  ULDC.64 UR4, c[0x0][0xa28] ;  /* 0x00028a0000047ab9 */ /* 0x000fe20000000a00 */
[----:B------:R-:W-:Y:S01]  /*1c0d0*/  ULDC.64 UR8, c[0x0][0xa18] ;  /* 0x0002860000087ab9 */ /* 0x000fe20000000a00 */
[----:B------:R-:W-:Y:S01]  /*1c0e0*/  ISETP.NE.U32.AND P0, PT, RZ, UR4, PT ;  /* 0x00000004ff007c0c */ /* 0x000fe2000bf05070 */
[----:B------:R-:W-:Y:S01]  /*1c0f0*/  ULDC.64 UR6, c[0x0][0xa10] ;  /* 0x0002840000067ab9 */ /* 0x000fe20000000a00 */
[----:B------:R-:W-:-:S02]  /*1c100*/  MOV R11, RZ ;  /* 0x000000ff000b7202 */ /* 0x000fc40000000f00 */
[----:B------:R-:W-:Y:S02]  /*1c110*/  ISETP.NE.AND.EX P0, PT, RZ, UR5, PT, P0 ;  /* 0x00000005ff007c0c */ /* 0x000fe4000bf05300 */
[----:B------:R-:W-:-:S04]  /*1c120*/  ISETP.NE.U32.AND P2, PT, RZ, UR8, PT ;  /* 0x00000008ff007c0c */ /* 0x000fc8000bf45070 */
[----:B------:R-:W-:Y:S01]  /*1c130*/  ISETP.NE.AND.EX P2, PT, RZ, UR9, PT, P2 ;  /* 0x00000009ff007c0c */ /* 0x000fe2000bf45320 */
[----:B------:R-:W-:Y:S01]  /*1c140*/  IMAD.MOV.U32 R35, RZ, RZ, RZ ;  /* 0x000000ffff237224 */ /* 0x000fe200078e00ff */
[----:B--2---:R-:W-:-:S05]  /*1c150*/  SHF.R.S32.HI R0, RZ, 0x1f, R32 ;  /* 0x0000001fff007819 */ /* 0x004fca0000011420 */
[C---:B------:R-:W-:Y:S01]  /*1c160*/  @P0 LEA R2, P1, R32.reuse, UR4, 0x2 ;  /* 0x0000000420020c11 */ /* 0x040fe2000f8210ff */
[C---:B------:R-:W-:Y:S01]  /*1c170*/  IMAD.SHL.U32 R24, R32.reuse, 0x4, RZ ;  /* 0x0000000420187824 */ /* 0x040fe200078e00ff */
[C-C-:B------:R-:W-:Y:S01]  /*1c180*/  SHF.L.U64.HI R25, R32.reuse, 0x2, R0.reuse ;  /* 0x0000000220197819 */ /* 0x140fe20000010200 */
[----:B------:R0:W-:Y:S01]  /*1c190*/  STL [R1+0x1c], R0 ;  /* 0x00001c0001007387 */ /* 0x0001e20000100800 */
[----:B------:R-:W-:Y:S01]  /*1c1a0*/  @P0 LEA.HI.X R3, R32, UR5, R0, 0x2, P1 ;  /* 0x0000000520030c11 */ /* 0x000fe200088f1400 */
[----:B------:R-:W-:-:S04]  /*1c1b0*/  ULDC.64 UR4, c[0x0][0xa00] ;  /* 0x0002800000047ab9 */ /* 0x000fc80000000a00 */
        /* <DEDUP_REMOVED lines=26> */
[----:B------:R-:W-:Y:S01]  /*1c360*/  IMAD.U32 R7, RZ, RZ, UR4 ;  /* 0x00000004ff077e24 */ /* 0x000fe2000f8e00ff */
[----:B---3--:R0:W-:Y:S01]  /*1c370*/  STL [R1+0x14], R8 ;  /* 0x0000140801007387 */ /* 0x0081e20000100800 */
[----:B------:R-:W-:-:S03]  /*1c380*/  IMAD.MOV.U32 R10, RZ, RZ, R8 ;  /* 0x000000ffff0a7224 */ /* 0x000fc600078e0008 */
[----:B--2---:R0:W-:Y:S01]  /*1c390*/  STL [R1+0x4], R11 ;  /* 0x0000040b01007387 */ /* 0x0041e20000100800 */
[----:B------:R-:W-:Y:S05]  /*1c3a0*/  @P2 BRA `(.L_x_2934) ;  /* 0x0000000000142947 */ /* 0x000fea0003800000 */
[----:B------:R-:W-:Y:S05]  /*1c3b0*/  @!P0 BRA `(.L_x_2934) ;  /* 0x0000000000108947 */ /* 0x000fea0003800000 */
[----:B------:R-:W2:Y:S04]  /*1c3c0*/  LDG.E R9, desc[UR60][R2.64] ;  /* 0x0000003c02097981 */ /* 0x000ea8000c1e1900 */
[----:B0-----:R-:W2:Y:S02]  /*1c3d0*/  LDG.E R8, desc[UR60][R2.64+0x4] ;  /* 0x0000043c02087981 */ /* 0x001ea4000c1e1900 */
[----:B--2---:R-:W-:-:S05]  /*1c3e0*/  IMAD.IADD R10, R8, 0x1, -R9 ;  /* 0x00000001080a7824 */ /* 0x004fca00078e0a09 */
[----:B------:R1:W-:Y:S02]  /*1c3f0*/  STL [R1+0x14], R10 ;  /* 0x0000140a01007387 */ /* 0x0003e40000100800 */
.L_x_2934:
[----:B------:R-:W-:Y:S01]  /*1c400*/  ULDC.64 UR4, c[0x0][0xa20] ;  /* 0x0002880000047ab9 */ /* 0x000fe20000000a00 */
[----:B------:R-:W-:Y:S02]  /*1c410*/  MOV R33, R32 ;  /* 0x0000002000217202 */ /* 0x000fe40000000f00 */
[----:B------:R-:W-:-:S04]  /*1c420*/  ISETP.NE.U32.AND P0, PT, RZ, UR4, PT ;  /* 0x00000004ff007c0c */ /* 0x000fc8000bf05070 */
[----:B------:R-:W-:-:S13]  /*1c430*/  ISETP.NE.AND.EX P0, PT, RZ, UR5, PT, P0 ;  /* 0x00000005ff007c0c */ /* 0x000fda000bf05300 */
[----:B------:R-:W-:Y:S05]  /*1c440*/  @!P0 BRA `(.L_x_2935) ;  /* 0x0000000000108947 */ /* 0x000fea0003800000 */
[----:B------:R-:W-:-:S04]  /*1c450*/  IADD3 R2, P0, R24, UR4, RZ ;  /* 0x0000000418027c10 */ /* 0x000fc8000ff1e0ff */
[----:B------:R-:W-:-:S05]  /*1c460*/  IADD3.X R3, R25, UR5, RZ, P0, !PT ;  /* 0x0000000519037c10 */ /* 0x000fca00087fe4ff */
[----:B------:R2:W5:Y:S01]  /*1c470*/  LDG.E R7, desc[UR60][R2.64] ;  /* 0x0000003c02077981 */ /* 0x000562000c1e1900 */
[----:B------:R-:W-:Y:S05]  /*1c480*/  BRA `(.L_x_2936) ;  /* 0x0000000000247947 */ /* 0x000fea0003800000 */
.L_x_2935:
[----:B------:R-:W-:Y:S02]  /*1c490*/  ULDC.64 UR4, c[0x0][0xa08] ;  /* 0x0002820000047ab9 */ /* 0x000fe40000000a00 */
[----:B------:R-:W-:-:S04]  /*1c4a0*/  ISETP.NE.U32.AND P0, PT, RZ, UR4, PT ;  /* 0x00000004ff007c0c */ /* 0x000fc8000bf05070 */
[----:B------:R-:W-:-:S13]  /*1c4b0*/  ISETP.NE.AND.EX P0, PT, RZ, UR5, PT, P0 ;  /* 0x00000005ff007c0c */ /* 0x000fda000bf05300 */
[----:B------:R-:W-:Y:S05]  /*1c4c0*/  @!P0 BRA `(.L_x_2936) ;  /* 0x0000000000148947 */ /* 0x000fea0003800000 */
[----:B------:R-:W2:Y:S02]  /*1c4d0*/  LDC.64 R2, c[0x0][0xa08] ;  /* 0x00028200ff027b82 */ /* 0x000ea40000000a00 */
[----:B--2---:R-:W-:-:S05]  /*1c4e0*/  IMAD.WIDE R2, R33, 0x4, R2 ;  /* 0x0000000421027825 */ /* 0x004fca00078e0202 */
[----:B------:R-:W2:Y:S04]  /*1c4f0*/  LDG.E R7, desc[UR60][R2.64] ;  /* 0x0000003c02077981 */ /* 0x000ea8000c1e1900 */
[----:B0-----:R-:W2:Y:S02]  /*1c500*/  LDG.E R8, desc[UR60][R2.64+0x4] ;  /* 0x0000043c02087981 */ /* 0x001ea4000c1e1900 */
[----:B--2---:R-:W-:-:S07]  /*1c510*/  IMAD.IADD R7, R8, 0x1, -R7 ;  /* 0x0000000108077824 */ /* 0x004fce00078e0a07 */
.L_x_2936:
[----:B--2---:R-:W2:Y:S01]  /*1c520*/  @P1 LDG.E R2, desc[UR60][R4.64] ;  /* 0x0000003c04021981 */ /* 0x004ea2000c1e1900 */
[----:B------:R-:W3:Y:S03]  /*1c530*/  LDC R3, c[0x0][0x448] ;  /* 0x00011200ff037b82 */ /* 0x000ee60000000800 */
[----:B------:R-:W2:Y:S01]  /*1c540*/  @P1 LDG.E R9, desc[UR60][R4.64+0x4] ;  /* 0x0000043c04091981 */ /* 0x000ea2000c1e1900 */
[----:B-----5:R-:W-:Y:S01]  /*1c550*/  IMAD.IADD R7, R7, 0x1, -R11 ;  /* 0x0000000107077824 */ /* 0x020fe200078e0a0b */
[----:B------:R-:W-:Y:S01]  /*1c560*/  BSSY B0, `(.L_x_2937) ;  /* 0x0000146000007945 */ /* 0x000fe20003800000 */
[----:B---3--:R-:W-:-:S13]  /*1c570*/  ISETP.NE.AND P0, PT, R3, 0x1, PT ;  /* 0x000000010300780c */ /* 0x008fda0003f05270 */
[----:B0-----:R-:W0:Y:S08]  /*1c580*/  @P0 LDC R8, c[0x0][0x44c] ;  /* 0x00011300ff080b82 */ /* 0x001e300000000800 */
[----:B------:R-:W3:Y:S01]  /*1c590*/  @P0 LDC R3, c[0x0][0x450] ;  /* 0x00011400ff030b82 */ /* 0x000ee20000000800 */
[----:B--2---:R-:W-:Y:S01]  /*1c5a0*/  @P1 IMAD.IADD R6, R9, 0x1, -R2 ;  /* 0x0000000109061824 */ /* 0x004fe200078e0a02 */
[----:B------:R-:W-:-:S05]  /*1c5b0*/  SHF.L.U32 R2, R17, 0x7, RZ ;  /* 0x0000000711027819 */ /* 0x000fca00000006ff */
[----:B------:R-:W-:-:S04]  /*1c5c0*/  VIADD R2, R2, 0x7f ;  /* 0x0000007f02027836 */ /* 0x000fc80000000000 */
[----:B0-----:R-:W-:-:S05]  /*1c5d0*/  @P0 IMAD.HI.U32 R8, R2, R8, RZ ;  /* 0x0000000802080227 */ /* 0x001fca00078e00ff */
[----:B---3--:R-:W-:Y:S02]  /*1c5e0*/  @P0 SHF.R.U32.HI R2, RZ, R3, R8 ;  /* 0x00000003ff020219 */ /* 0x008fe40000011608 */
[----:B------:R-:W-:-:S05]  /*1c5f0*/  IADD3 R8, R7, R6, RZ ;  /* 0x0000000607087210 */ /* 0x000fca0007ffe0ff */
[----:B------:R-:W-:Y:S01]  /*1c600*/  VIADD R3, R8, 0x5f ;  /* 0x0000005f08037836 */ /* 0x000fe20000000000 */
[----:B------:R0:W-:Y:S03]  /*1c610*/  STL [R1], R8 ;  /* 0x0000000801007387 */ /* 0x0001e60000100800 */
[----:B------:R-:W-:-:S05]  /*1c620*/  IMAD.HI R3, R3, 0x2aaaaaab, RZ ;  /* 0x2aaaaaab03037827 */ /* 0x000fca00078e02ff */
[----:B------:R-:W-:-:S04]  /*1c630*/  SHF.R.U32.HI R4, RZ, 0x1f, R3 ;  /* 0x0000001fff047819 */ /* 0x000fc80000011603 */
[----:B------:R-:W-:Y:S02]  /*1c640*/  LEA.HI.SX32 R5, R3, R4, 0x1c ;  /* 0x0000000403057211 */ /* 0x000fe400078fe2ff */
[----:B------:R-:W-:-:S05]  /*1c650*/  IADD3 R4, R8, 0x60, -R10 ;  /* 0x0000006008047810 */ /* 0x000fca0007ffe80a */
[----:B------:R-:W-:-:S04]  /*1c660*/  IMAD.IADD R2, R4, 0x1, R2 ;  /* 0x0000000104027824 */ /* 0x000fc800078e0202 */
[----:B------:R-:W-:-:S05]  /*1c670*/  IMAD.HI R2, R2, 0x2aaaaaab, RZ ;  /* 0x2aaaaaab02027827 */ /* 0x000fca00078e02ff */
[----:B------:R-:W-:-:S04]  /*1c680*/  SHF.R.U32.HI R3, RZ, 0x1f, R2 ;  /* 0x0000001fff037819 */ /* 0x000fc80000011602 */
[----:B------:R-:W-:-:S04]  /*1c690*/  LEA.HI.SX32 R2, R2, R3, 0x1c ;  /* 0x0000000302027211 */ /* 0x000fc800078fe2ff */
[----:B------:R-:W-:-:S05]  /*1c6a0*/  VIMNMX R2, R5, R2, PT ;  /* 0x0000000205027248 */ /* 0x000fca0003fe0100 */
[----:B------:R-:W-:Y:S01]  /*1c6b0*/  IMAD R3, R2, 0x60, -R7 ;  /* 0x0000006002037824 */ /* 0x000fe200078e0a07 */
[----:B------:R-:W-:-:S04]  /*1c6c0*/  IADD3 R7, -R7, RZ, RZ ;  /* 0x000000ff07077210 */ /* 0x000fc80007ffe1ff */
[----:B------:R-:W-:Y:S02]  /*1c6d0*/  VIMNMX R3, R3, R6, PT ;  /* 0x0000000603037248 */ /* 0x000fe40003fe0100 */
[----:B------:R-:W-:-:S04]  /*1c6e0*/  VIMNMX R2, RZ, R7, !PT ;  /* 0x00000007ff027248 */ /* 0x000fc80007fe0100 */
[----:B------:R-:W-:-:S13]  /*1c6f0*/  ISETP.GT.AND P0, PT, R3, R2, PT ;  /* 0x000000020300720c */ /* 0x000fda0003f04270 */
[----:B------:R-:W-:Y:S02]  /*1c700*/  @P0 VIADD R7, R3, 0x5f ;  /* 0x0000005f03070836 */ /* 0x000fe40000000000 */
[----:B------:R-:W-:-:S04]  /*1c710*/  IMAD.WIDE.U32 R2, R2, -0x55555555, RZ ;  /* 0xaaaaaaab02027825 */ /* 0x000fc800078e00ff */
[----:B------:R-:W-:Y:S01]  /*1c720*/  @P0 IMAD.HI R7, R7, 0x2aaaaaab, RZ ;  /* 0x2aaaaaab07070827 */ /* 0x000fe200078e02ff */
[----:B------:R-:W-:-:S04]  /*1c730*/  SHF.R.U32.HI R6, RZ, 0x6, R3 ;  /* 0x00000006ff067819 */ /* 0x000fc80000011603 */
[----:B------:R-:W-:Y:S01]  /*1c740*/  @P0 SHF.R.U32.HI R2, RZ, 0x1f, R7 ;  /* 0x0000001fff020819 */ /* 0x000fe20000011607 */
[----:B------:R-:W-:-:S03]  /*1c750*/  IMAD.MOV.U32 R3, RZ, RZ, R6 ;  /* 0x000000ffff037224 */ /* 0x000fc600078e0006 */
[----:B------:R-:W-:Y:S02]  /*1c760*/  @P0 LEA.HI.SX32 R3, R7, R2, 0x1c ;  /* 0x0000000207030211 */ /* 0x000fe400078fe2ff */
[----:B------:R-:W-:Y:S02]  /*1c770*/  PLOP3.LUT P0, PT, PT, PT, PT, 0x80, 0x0 ;  /* 0x000000000000781c */ /* 0x000fe40003f0f070 */
[----:B------:R-:W-:-:S13]  /*1c780*/  ISETP.GT.AND P2, PT, R3, R6, PT ;  /* 0x000000060300720c */ /* 0x000fda0003f44270 */
[----:B0-----:R-:W-:Y:S05]  /*1c790*/  @!P2 BRA `(.L_x_2938) ;  /* 0x000000100088a947 */ /* 0x001fea0003800000 */
[----:B------:R-:W-:Y:S01]  /*1c7a0*/  UMOV UR4, 0xffffffff ;  /* 0xffffffff00047882 */ /* 0x000fe20000000000 */
[----:B------:R-:W-:Y:S02]  /*1c7b0*/  SEL R2, R33, RZ, !P1 ;  /* 0x000000ff21027207 */ /* 0x000fe40004800000 */
[----:B------:R-:W-:Y:S05]  /*1c7c0*/  BRA.DIV UR4, `(.L_x_2939) ;  /* 0x0000006a04e87947 */ /* 0x000fea000b800000 */
[----:B------:R-:W0:Y:S02]  /*1c7d0*/  S2R R7, SR_TID.X ;  /* 0x0000000000077919 */ /* 0x000e240000002100 */
[----:B0-----:R-:W-:-:S04]  /*1c7e0*/  SHF.R.U32.HI R7, RZ, 0x5, R7 ;  /* 0x00000005ff077819 */ /* 0x001fc80000011607 */
[----:B------:R-:W-:-:S05]  /*1c7f0*/  LOP3.LUT R7, R7, 0x3, RZ, 0xc0, !PT ;  /* 0x0000000307077812 */ /* 0x000fca00078ec0ff */
[----:B------:R0:W2:Y:S02]  /*1c800*/  SHFL.IDX PT, R14, R7, RZ, 0x1f ;  /* 0x00001fff070e7589 */ /* 0x0000a400000e0000 */
.L_x_3102:
[----:B--2---:R-:W-:Y:S02]  /*1c810*/  ISETP.NE.AND P0, PT, R14, RZ, PT ;  /* 0x000000ff0e00720c */ /* 0x004fe40003f05270 */
[----:B------:R-:W-:-:S11]  /*1c820*/  PLOP3.LUT P6, PT, PT, PT, PT, 0x8, 0x0 ;  /* 0x000000000000781c */ /* 0x000fd60003fce170 */
[----:B------:R-:W-:Y:S05]  /*1c830*/  @P0 BRA `(.L_x_2940) ;  /* 0x00000000000c0947 */ /* 0x000fea0003800000 */
[----:B------:R-:W-:-:S03]  /*1c840*/  UMOV UR4, 0xffffffff ;  /* 0xffffffff00047882 */ /* 0x000fc60000000000 */
[----:B------:R-:W-:Y:S05]  /*1c850*/  BRA.DIV UR4, `(.L_x_2941) ;  /* 0x0000006a04f87947 */ /* 0x000fea000b800000 */
[----:B------:R-:W-:-:S13]  /*1c860*/  ELECT P6, URZ, PT ;  /* 0x00000000003f782f */ /* 0x000fda00038c0000 */
.L_x_2940:
        /* <DEDUP_REMOVED lines=9> */
.L_x_3105:
[----:B------:R-:W-:Y:S05]  /*1c900*/  BSYNC B1 ;  /* 0x0000000000017941 */ /* 0x000fea0003800000 */
.L_x_2942:
[----:B------:R-:W-:Y:S04]  /*1c910*/  BSSY B1, `(.L_x_2944) ;  /* 0x000007c000017945 */ /* 0x000fe80003800000 */
[----:B------:R-:W-:Y:S05]  /*1c920*/  @!P6 BRA `(.L_x_2945) ;  /* 0x0000000400e8e947 */ /* 0x000fea0003800000 */
[----:B------:R-:W-:Y:S01]  /*1c930*/  IMAD R11, R26, 0x8, R22 ;  /* 0x000000081a0b7824 */ /* 0x000fe200078e0216 */
[----:B-1----:R-:W-:Y:S01]  /*1c940*/  SHF.L.U32 R10, R31, 0x1f, RZ ;  /* 0x0000001f1f0a7819 */ /* 0x002fe200000006ff */
[----:B------:R-:W1:Y:S01]  /*1c950*/  S2R R8, SR_TID.X ;  /* 0x0000000000087919 */ /* 0x000e620000002100 */
[----:B------:R-:W-:Y:S02]  /*1c960*/  BSSY B2, `(.L_x_2946) ;  /* 0x0000005000027945 */ /* 0x000fe40003800000 */
[----:B------:R-:W2:Y:S01]  /*1c970*/  SYNCS.PHASECHK.TRANS64.TRYWAIT P0, [R11+URZ+0x2a8a0], R10 ;  /* 0x02a8a00a0b0075a7 */ /* 0x000ea2000800017f */
[----:B-1----:R-:W-:-:S04]  /*1c980*/  LOP3.LUT R8, R8, 0x7f, RZ, 0xc0, !PT ;  /* 0x0000007f08087812 */ /* 0x002fc800078ec0ff */
[----:B------:R-:W-:Y:S01]  /*1c990*/  ISETP.NE.AND P1, PT, R8, RZ, PT ;  /* 0x000000ff0800720c */ /* 0x000fe20003f25270 */
[----:B--2---:R-:W-:-:S12]  /*1c9a0*/  @!P0 BRA `(.L_x_2947) ;  /* 0x0000006800d88947 */ /* 0x004fd80003800000 */
.L_x_3106:
[----:B------:R-:W-:Y:S05]  /*1c9b0*/  BSYNC B2 ;  /* 0x0000000000027941 */ /* 0x000fea0003800000 */
.L_x_2946:
        /* <DEDUP_REMOVED lines=9> */
.L_x_2949:
[----:B------:R-:W-:Y:S05]  /*1ca50*/  BSYNC B2 ;  /* 0x0000000000027941 */ /* 0x000fea0003800000 */
.L_x_2948:
[----:B------:R-:W-:Y:S01]  /*1ca60*/  IMAD.MOV.U32 R14, RZ, RZ, RZ ;  /* 0x000000ffff0e7224 */ /* 0x000fe200078e00ff */
[----:B------:R-:W-:Y:S01]  /*1ca70*/  UIADD3 UR4, UP0, UR36, 0x570, URZ ;  /* 0x0000057024047890 */ /* 0x000fe2000ff1e03f */
[----:B------:R-:W-:Y:S01]  /*1ca80*/  IMAD R8, R3, 0x60, R0 ;  /* 0x0000006003087824 */ /* 0x000fe200078e0200 */
[----:B------:R-:W-:Y:S01]  /*1ca90*/  PLOP3.LUT P0, PT, PT, PT, PT, 0x80, 0x0 ;  /* 0x000000000000781c */ /* 0x000fe20003f0f070 */
[----:B------:R-:W-:Y:S01]  /*1caa0*/  IMAD R9, R26, 0x9000, R22 ;  /* 0x000090001a097824 */ /* 0x000fe200078e0216 */
[----:B------:R-:W-:Y:S01]  /*1cab0*/  R2UR UR10, R14 ;  /* 0x000000000e0a72ca */ /* 0x000fe200000e0000 */
[----:B------:R-:W-:Y:S01]  /*1cac0*/  VIADD R8, R8, 0xffffffa0 ;  /* 0xffffffa008087836 */ /* 0x000fe20000000000 */
[----:B0-----:R-:W-:Y:S01]  /*1cad0*/  IADD3 R7, R11, 0x2a890, RZ ;  /* 0x0002a8900b077810 */ /* 0x001fe20007ffe0ff */
[----:B------:R-:W-:Y:S01]  /*1cae0*/  VIADD R12, R9, 0x18400 ;  /* 0x00018400090c7836 */ /* 0x000fe20000000000 */
[----:B------:R-:W-:Y:S01]  /*1caf0*/  UIADD3.X UR5, URZ, UR37, URZ, UP0, !UPT ;  /* 0x000000253f057290 */ /* 0x000fe200087fe43f */
[----:B------:R-:W-:Y:S01]  /*1cb00*/  UMOV UR6, 0x0 ;  /* 0x0000000000067882 */ /* 0x000fe20000000000 */
[----:B------:R-:W-:-:S10]  /*1cb10*/  UMOV UR7, 0x12f00000 ;  /* 0x12f0000000077882 */ /* 0x000fd40000000000 */
.L_x_2950:
        /* <DEDUP_REMOVED lines=16> */
.L_x_2951:
        /* <DEDUP_REMOVED lines=15> */
.L_x_2952:
        /* <DEDUP_REMOVED lines=13> */
.L_x_3107:
[----:B------:R-:W-:Y:S05]  /*1cde0*/  BSYNC B2 ;  /* 0x0000000000027941 */ /* 0x000fea0003800000 */
.L_x_2953:
        /* <DEDUP_REMOVED lines=11> */
.L_x_2956:
[----:B------:R-:W-:Y:S05]  /*1cea0*/  BSYNC B2 ;  /* 0x0000000000027941 */ /* 0x000fea0003800000 */
.L_x_2955:
[----:B------:R-:W-:Y:S01]  /*1ceb0*/  R2UR UR10, R14 ;  /* 0x000000000e0a72ca */ /* 0x000fe200000e0000 */
[----:B------:R-:W-:Y:S01]  /*1cec0*/  IMAD R7, R26, 0x6000, R22 ;  /* 0x000060001a077824 */ /* 0x000fe200078e0216 */
[----:B------:R-:W-:Y:S01]  /*1ced0*/  R2UR UR6, R12 ;  /* 0x000000000c0672ca */ /* 0x000fe200000e0000 */
[----:B------:R-:W-:Y:S01]  /*1cee0*/  UIADD3 UR4, UP0, UR36, 0x670, URZ ;  /* 0x0000067024047890 */ /* 0x000fe2000ff1e03f */
[----:B------:R-:W-:Y:S01]  /*1cef0*/  R2UR UR7, R13 ;  /* 0x000000000d0772ca */ /* 0x000fe200000e0000 */
[----:B01----:R-:W-:Y:S01]  /*1cf00*/  VIADD R11, R11, 0x2a8b0 ;  /* 0x0002a8b00b0b7836 */ /* 0x003fe20000000000 */
[----:B------:R-:W-:Y:S01]  /*1cf10*/  PLOP3.LUT P0, PT, PT, PT, PT, 0x80, 0x0 ;  /* 0x000000000000781c */ /* 0x000fe20003f0f070 */
[----:B------:R-:W-:Y:S01]  /*1cf20*/  UIADD3.X UR5, URZ, UR37, URZ, UP0, !UPT ;  /* 0x000000253f057290 */ /* 0x000fe200087fe43f */
[----:B------:R-:W-:-:S11]  /*1cf30*/  IADD3 R9, R7, 0x400, RZ ;  /* 0x0000040007097810 */ /* 0x000fd60007ffe0ff */
.L_x_2957:
        /* <DEDUP_REMOVED lines=15> */
.L_x_2958:
        /* <DEDUP_REMOVED lines=9> */
[----:B--2---:R-:W-:Y:S05]  /*1d0c0*/  @P0 BRA.U.ANY `(.L_x_2958) ;  /* 0xfffffffd00d80947 */ /* 0x004fea000393ffff */
.L_x_2945:
[----:B------:R-:W-:Y:S05]  /*1d0d0*/  BSYNC B1 ;  /* 0x0000000000017941 */ /* 0x000fea0003800000 */
.L_x_2944:
        /* <DEDUP_REMOVED lines=9> */
.L_x_2974:
[----:B------:R-:W-:Y:S05]  /*1d170*/  YIELD ;  /* 0x0000000000007946 */ /* 0x000fea0003800000 */
[----:B------:R-:W-:Y:S04]  /*1d180*/  BSSY B1, `(.L_x_2959) ;  /* 0x000007b000017945 */ /* 0x000fe80003800000 */
[----:B------:R-:W-:Y:S05]  /*1d190*/  @!P6 BRA `(.L_x_2960) ;  /* 0x0000000400e4e947 */ /* 0x000fea0003800000 */
[----:B-1----:R-:W-:Y:S01]  /*1d1a0*/  IMAD R10, R26, 0x8, R22 ;  /* 0x000000081a0a7824 */ /* 0x002fe200078e0216 */
[----:B------:R-:W-:Y:S01]  /*1d1b0*/  SHF.L.U32 R9, R31, 0x1f, RZ ;  /* 0x0000001f1f097819 */ /* 0x000fe200000006ff */
[----:B------:R-:W1:Y:S01]  /*1d1c0*/  S2R R3, SR_TID.X ;  /* 0x0000000000037919 */ /* 0x000e620000002100 */
[----:B------:R-:W-:Y:S02]  /*1d1d0*/  BSSY B2, `(.L_x_2961) ;  /* 0x0000005000027945 */ /* 0x000fe40003800000 */
[----:B------:R-:W2:Y:S01]  /*1d1e0*/  SYNCS.PHASECHK.TRANS64.TRYWAIT P1, [R10+URZ+0x2a8a0], R9 ;  /* 0x02a8a0090a0075a7 */ /* 0x000ea2000802017f */
[----:B-1----:R-:W-:-:S04]  /*1d1f0*/  LOP3.LUT R3, R3, 0x7f, RZ, 0xc0, !PT ;  /* 0x0000007f03037812 */ /* 0x002fc800078ec0ff */
[----:B------:R-:W-:Y:S01]  /*1d200*/  ISETP.NE.AND P2, PT, R3, RZ, PT ;  /* 0x000000ff0300720c */ /* 0x000fe20003f45270 */
[----:B--2---:R-:W-:-:S12]  /*1d210*/  @!P1 BRA `(.L_x_2962) ;  /* 0x0000006000e49947 */ /* 0x004fd80003800000 */
.L_x_3108:
[----:B------:R-:W-:Y:S05]  /*1d220*/  BSYNC B2 ;  /* 0x0000000000027941 */ /* 0x000fea0003800000 */
.L_x_2961:
[----:B------:R-:W-:Y:S04]  /*1d230*/  BSSY B2, `(.L_x_2963) ;  /* 0x0000009000027945 */ /* 0x000fe80003800000 */
[----:B------:R-:W-:Y:S05]  /*1d240*/  @P2 BRA `(.L_x_2964) ;  /* 0x00000000001c2947 */ /* 0x000fea0003800000 */
[----:B0-----:R-:W0:Y:S01]  /*1d250*/  S2R R7, SR_TID.X ;  /* 0x0000000000077919 */ /* 0x001e220000002100 */
[----:B------:R-:W-:-:S04]  /*1d260*/  IMAD.MOV.U32 R3, RZ, RZ, 0x9000 ;  /* 0x00009000ff037424 */ /* 0x000fc800078e00ff */
[----:B------:R2:W-:Y:S01]  /*1d270*/  SYNCS.ARRIVE.TRANS64 RZ, [R10+URZ+0x2a890], R3 ;  /* 0x02a890030aff79a7 */ /* 0x0005e2000800003f */
[----:B0-----:R-:W-:-:S04]  /*1d280*/  LOP3.LUT R7, R7, 0x1f, RZ, 0xc0, !PT ;  /* 0x0000001f07077812 */ /* 0x001fc800078ec0ff */
[----:B------:R-:W-:-:S13]  /*1d290*/  ISETP.NE.AND P1, PT, R7, RZ, PT ;  /* 0x000000ff0700720c */ /* 0x000fda0003f25270 */
[----:B--2---:R-:W-:Y:S05]  /*1d2a0*/  @!P1 BRA `(.L_x_2964) ;  /* 0x0000000000049947 */ /* 0x004fea0003800000 */
[----:B------:R-:W-:Y:S01]  /*1d2b0*/  BPT.TRAP 0x1 ;  /* 0x000000040000795c */ /* 0x000fe20000300000 */
.L_x_2964:
[----:B------:R-:W-:Y:S05]  /*1d2c0*/  BSYNC B2 ;  /* 0x0000000000027941 */ /* 0x000fea0003800000 */
.L_x_2963:
[----:B------:R-:W-:Y:S01]  /*1d2d0*/  MOV R14, RZ ;  /* 0x000000ff000e7202 */ /* 0x000fe20000000f00 */
[----:B------:R-:W-:Y:S01]  /*1d2e0*/  IMAD R8, R26, 0x9000, R22 ;  /* 0x000090001a087824 */ /* 0x000fe200078e0216 */
[----:B------:R-:W-:Y:S01]  /*1d2f0*/  UIADD3 UR4, UP0, UR36, 0x570, URZ ;  /* 0x0000057024047890 */ /* 0x000fe2000ff1e03f */
        /* <DEDUP_REMOVED lines=8> */
.L_x_2965:
        /* <DEDUP_REMOVED lines=16> */
.L_x_2966:
        /* <DEDUP_REMOVED lines=15> */
.L_x_2967:
        /* <DEDUP_REMOVED lines=13> */
.L_x_3109:
[----:B------:R-:W-:Y:S05]  /*1d640*/  BSYNC B2 ;  /* 0x0000000000027941 */ /* 0x000fea0003800000 */
.L_x_2968:
[----:B------:R-:W-:Y:S01]  /*1d650*/  BSSY B2, `(.L_x_2970) ;  /* 0x000000b000027945 */ /* 0x000fe20003800000 */
[----:B------:R-:W-:Y:S01]  /*1d660*/  MOV R12, 0x0 ;  /* 0x00000000000c7802 */ /* 0x000fe20000000f00 */
[----:B------:R-:W-:Y:S02]  /*1d670*/  IMAD.MOV.U32 R13, RZ, RZ, 0x12f00000 ;  /* 0x12f00000ff0d7424 */ /* 0x000fe400078e00ff */
        /* <DEDUP_REMOVED lines=8> */
.L_x_2971:
[----:B------:R-:W-:Y:S05]  /*1d700*/  BSYNC B2 ;  /* 0x0000000000027941 */ /* 0x000fea0003800000 */
.L_x_2970:
        /* <DEDUP_REMOVED lines=9> */
.L_x_2972:
        /* <DEDUP_REMOVED lines=15> */
.L_x_2973:
        /* <DEDUP_REMOVED lines=10> */
.L_x_2960:
[----:B------:R-:W-:Y:S05]  /*1d930*/  BSYNC B1 ;  /* 0x0000000000017941 */ /* 0x000fea0003800000 */
.L_x_2959:
[C---:B------:R-:W-:Y:S01]  /*1d940*/  ISETP.GT.AND P2, PT, R11.reuse, R6, PT ;  /* 0x000000060b00720c */ /* 0x040fe20003f44270 */
[----:B------:R-:W-:Y:S01]  /*1d950*/  VIADD R11, R11, 0xffffffff ;  /* 0xffffffff0b0b7836 */ /* 0x000fe20000000000 */
[----:B------:R-:W-:-:S04]  /*1d960*/  IADD3 R26, R26, 0x1, RZ ;  /* 0x000000011a1a7810 */ /* 0x000fc80007ffe0ff */
[----:B------:R-:W-:-:S04]  /*1d970*/  ISETP.NE.AND P1, PT, R26, 0x2, PT ;  /* 0x000000021a00780c */ /* 0x000fc80003f25270 */
[----:B------:R-:W-:Y:S02]  /*1d980*/  SEL R3, RZ, 0x1, P1 ;  /* 0x00000001ff037807 */ /* 0x000fe40000800000 */
[----:B------:R-:W-:Y:S02]  /*1d990*/  SEL R26, R26, RZ, P1 ;  /* 0x000000ff1a1a7207 */ /* 0x000fe40000800000 */
[----:B------:R-:W-:Y:S01]  /*1d9a0*/  LOP3.LUT R31, R31, R3, RZ, 0x3c, !PT ;  /* 0x000000031f1f7212 */ /* 0x000fe200078e3cff */
[----:B------:R-:W-:Y:S06]  /*1d9b0*/  @P2 BRA `(.L_x_2974) ;  /* 0xfffffff400ec2947 */ /* 0x000fec000383ffff */
.L_x_2938:
[----:B------:R-:W-:Y:S05]  /*1d9c0*/  BSYNC B0 ;  /* 0x0000000000007941 */ /* 0x000fea0003800000 */
.L_x_2937:
[----:B------:R-:W2:Y:S01]  /*1d9d0*/  LDC R0, c[0x0][0x448] ;  /* 0x00011200ff007b82 */ /* 0x000ea20000000800 */
[----:B------:R-:W-:Y:S01]  /*1d9e0*/  LEA R3, R17, 0x7f, 0x7 ;  /* 0x0000007f11037811 */ /* 0x000fe200078e38ff */
[----:B------:R-:W-:Y:S05]  /*1d9f0*/  @!P0 WARPSYNC.ALL ;  /* 0x0000000000008948 */ /* 0x000fea0003800000 */
[----:B------:R-:W-:Y:S01]  /*1da00*/  BSSY B7, `(.L_x_2975) ;  /* 0x0000379000077945 */ /* 0x000fe20003800000 */
[----:B------:R-:W-:Y:S01]  /*1da10*/  @!P0 BAR.SYNC.DEFER_BLOCKING 0xc, 0x180 ;  /* 0x0306000000008b1d */ /* 0x000fe20000010000 */
[----:B--2---:R-:W-:-:S13]  /*1da20*/  ISETP.NE.AND P1, PT, R0, 0x1, PT ;  /* 0x000000010000780c */ /* 0x004fda0003f25270 */
[----:B------:R-:W0:Y:S08]  /*1da30*/  @P1 LDC R2, c[0x0][0x44c] ;  /* 0x00011300ff021b82 */ /* 0x000e300000000800 */
[----:B------:R-:W2:Y:S01]  /*1da40*/  @P1 LDC R0, c[0x0][0x450] ;  /* 0x00011400ff001b82 */ /* 0x000ea20000000800 */
[----:B0-----:R-:W-:-:S05]  /*1da50*/  @P1 IMAD.HI.U32 R7, R3, R2, RZ ;  /* 0x0000000203071227 */ /* 0x001fca00078e00ff */
[----:B--2---:R-:W-:-:S05]  /*1da60*/  @P1 SHF.R.U32.HI R3, RZ, R0, R7 ;  /* 0x00000000ff031219 */ /* 0x004fca0000011607 */
[----:B------:R-:W-:-:S04]  /*1da70*/  IMAD.IADD R3, R4, 0x1, R3 ;  /* 0x0000000104037824 */ /* 0x000fc800078e0203 */
[----:B------:R-:W-:-:S05]  /*1da80*/  IMAD.HI R3, R3, 0x2aaaaaab, RZ ;  /* 0x2aaaaaab03037827 */ /* 0x000fca00078e02ff */
        /* <DEDUP_REMOVED lines=12> */
[----:B------:R-:W2:Y:S01]  /*1db50*/  LDC.64 R2, c[0x0][0xc60] ;  /* 0x00031800ff027b82 */ /* 0x000ea20000000a00 */
[----:B------:R-:W0:Y:S02]  /*1db60*/  FLO.U32 R0, UR4 ;  /* 0x0000000400007d00 */ /* 0x000e2400080e0000 */
[----:B0-----:R-:W-:-:S06]  /*1db70*/  ISETP.EQ.U32.AND P0, PT, R0, R5, PT ;  /* 0x000000050000720c */ /* 0x001fcc0003f02070 */
[----:B------:R-:W2:Y:S07]  /*1db80*/  POPC R5, UR4 ;  /* 0x0000000400057d09 */ /* 0x000eae0008000000 */
[----:B--2---:R-:W2:Y:S01]  /*1db90*/  @P0 ATOMG.E.ADD.STRONG.GPU PT, R3, desc[UR60][R2.64], R5 ;  /* 0x00000005020309a8 */ /* 0x004ea200081ee1fc */
[----:B------:R-:W0:Y:S02]  /*1dba0*/  S2R R4, SR_LTMASK ;  /* 0x0000000000047919 */ /* 0x000e240000003900 */
[----:B0-----:R-:W-:-:S04]  /*1dbb0*/  LOP3.LUT R4, R4, UR4, RZ, 0xc0, !PT ;  /* 0x0000000404047c12 */ /* 0x001fc8000f8ec0ff */
[----:B------:R-:W0:Y:S01]  /*1dbc0*/  POPC R7, R4 ;  /* 0x0000000400077309 */ /* 0x000e220000000000 */
[----:B--2---:R-:W0:Y:S02]  /*1dbd0*/  SHFL.IDX PT, R0, R3, R0, 0x1f ;  /* 0x00001f0003007589 */ /* 0x004e2400000e0000 */
[----:B0-----:R-:W-:Y:S01]  /*1dbe0*/  IADD3 R16, R0, UR38, R7 ;  /* 0x0000002600107c10 */ /* 0x001fe2000fffe007 */
[----:B------:R-:W-:Y:S06]  /*1dbf0*/  BRA `(.L_x_2977) ;  /* 0x0000003400647947 */ /* 0x000fec0003800000 */
.L_x_2976:
[----:B------:R-:W-:Y:S01]  /*1dc00*/  IADD3 R0, R22, 0x18400, RZ ;  /* 0x0001840016007810 */ /* 0x000fe20007ffe0ff */
[----:B------:R-:W-:Y:S03]  /*1dc10*/  BSSY B6, `(.L_x_2978) ;  /* 0x0000013000067945 */ /* 0x000fe60003800000 */
        /* <DEDUP_REMOVED lines=9> */
[----:B------:R-:W-:Y:S01]  /*1dcb0*/  IMAD.U32 R5, RZ, RZ, UR7 ;  /* 0x00000007ff057e24 */ /* 0x000fe2000f8e00ff */
[----:B------:R-:W-:Y:S01]  /*1dcc0*/  MOV R11, UR5 ;  /* 0x00000005000b7c02 */ /* 0x000fe20008000f00 */
[----:B------:R-:W-:Y:S01]  /*1dcd0*/  IMAD.U32 R7, RZ, RZ, UR9 ;  /* 0x00000009ff077e24 */ /* 0x000fe2000f8e00ff */
[----:B------:R-:W-:Y:S01]  /*1dce0*/  MOV R13, RZ ;  /* 0x000000ff000d7202 */ /* 0x000fe20000000f00 */
[----:B-1----:R-:W-:-:S02]  /*1dcf0*/  IMAD.U32 R10, RZ, RZ, UR4 ;  /* 0x00000004ff0a7e24 */ /* 0x002fc4000f8e00ff */
[----:B------:R-:W-:Y:S02]  /*1dd00*/  IMAD.MOV.U32 R8, RZ, RZ, 0x70 ;  /* 0x00000070ff087424 */ /* 0x000fe400078e00ff */
[----:B------:R-:W-:-:S07]  /*1dd10*/  IMAD.MOV.U32 R12, RZ, RZ, 0x1 ;  /* 0x00000001ff0c7424 */ /* 0x000fce00078e00ff */
[----:B------:R-:W-:-:S07]  /*1dd20*/  LEPC R20, `(.L_x_2979) ;  /* 0x000000001014794e */ /* 0x000fce0000000000 */
[----:B0-----:R-:W-:Y:S05]  /*1dd30*/  CALL.ABS.NOINC R2 ;  /* 0x0000000002007343 */ /* 0x001fea0003c00000 */
.L_x_2979:
[----:B------:R-:W-:Y:S05]  /*1dd40*/  BSYNC B6 ;  /* 0x0000000000067941 */ /* 0x000fea0003800000 */
.L_x_2978:
        /* <DEDUP_REMOVED lines=9> */
[----:B------:R-:W-:Y:S01]  /*1dde0*/  IMAD.U32 R4, RZ, RZ, UR6 ;  /* 0x00000006ff047e24 */ /* 0x000fe2000f8e00ff */
[----:B------:R-:W-:Y:S01]  /*1ddf0*/  MOV R5, UR7 ;  /* 0x0000000700057c02 */ /* 0x000fe20008000f00 */
[----:B------:R-:W-:Y:S01]  /*1de00*/  IMAD.U32 R6, RZ, RZ, UR8 ;  /* 0x00000008ff067e24 */ /* 0x000fe2000f8e00ff */
[----:B-1----:R-:W-:Y:S01]  /*1de10*/  MOV R10, UR4 ;  /* 0x00000004000a7c02 */ /* 0x002fe20008000f00 */
[----:B------:R-:W-:Y:S01]  /*1de20*/  IMAD.U32 R7, RZ, RZ, UR9 ;  /* 0x00000009ff077e24 */ /* 0x000fe2000f8e00ff */
[----:B------:R-:W-:Y:S01]  /*1de30*/  MOV R12, 0x1 ;  /* 0x00000001000c7802 */ /* 0x000fe20000000f00 */
[----:B------:R-:W-:-:S02]  /*1de40*/  IMAD.U32 R11, RZ, RZ, UR5 ;  /* 0x00000005ff0b7e24 */ /* 0x000fc4000f8e00ff */
[----:B------:R-:W-:Y:S02]  /*1de50*/  IMAD.MOV.U32 R8, RZ, RZ, 0x70 ;  /* 0x00000070ff087424 */ /* 0x000fe400078e00ff */
[----:B0-----:R-:W-:-:S07]  /*1de60*/  IMAD.MOV.U32 R13, RZ, RZ, RZ ;  /* 0x000000ffff0d7224 */ /* 0x001fce00078e00ff */
[----:B------:R-:W-:-:S07]  /*1de70*/  LEPC R20, `(.L_x_2982) ;  /* 0x000000001014794e */ /* 0x000fce0000000000 */
[----:B--2---:R-:W-:Y:S05]  /*1de80*/  CALL.ABS.NOINC R2 ;  /* 0x0000000002007343 */ /* 0x004fea0003c00000 */
.L_x_2982:
        /* <DEDUP_REMOVED lines=15> */
.L_x_2981:
[----:B------:R-:W-:Y:S05]  /*1df80*/  BSYNC B6 ;  /* 0x0000000000067941 */ /* 0x000fea0003800000 */
.L_x_2980:
[----:B------:R-:W2:Y:S01]  /*1df90*/  LDL R20, [R1] ;  /* 0x0000000001147983 */ /* 0x000ea20000100800 */
[----:B------:R-:W-:Y:S01]  /*1dfa0*/  ULDC.64 UR4, c[0x0][0x9f8] ;  /* 0x00027e0000047ab9 */ /* 0x000fe20000000a00 */
[----:B------:R-:W0:Y:S01]  /*1dfb0*/  LDC R0, c[0x0][0x430] ;  /* 0x00010c00ff007b82 */ /* 0x000e220000000800 */
[----:B------:R-:W-:Y:S01]  /*1dfc0*/  ISETP.NE.U32.AND P0, PT, RZ, UR4, PT ;  /* 0x00000004ff007c0c */ /* 0x000fe2000bf05070 */
[----:B------:R-:W3:Y:S03]  /*1dfd0*/  LDL R2, [R1+0x4] ;  /* 0x0000040001027983 */ /* 0x000ee60000100800 */
[----:B------:R-:W-:Y:S01]  /*1dfe0*/  ISETP.NE.AND.EX P0, PT, RZ, UR5, PT, P0 ;  /* 0x00000005ff007c0c */ /* 0x000fe2000bf05300 */
[----:B------:R-:W4:-:S12]  /*1dff0*/  S2R R21, SR_TID.X ;  /* 0x0000000000157919 */ /* 0x000f180000002100 */
[----:B------:R-:W-:Y:S01]  /*1e000*/  @P0 IADD3 R24, P1, R24, UR4, RZ ;  /* 0x0000000418180c10 */ /* 0x000fe2000ff3e0ff */
[----:B------:R-:W1:Y:S01]  /*1e010*/  S2R R34, SR_TID.X ;  /* 0x0000000000227919 */ /* 0x000e620000002100 */
[----:B------:R-:W-:Y:S01]  /*1e020*/  IADD3 R27, R30, -0x1, RZ ;  /* 0xffffffff1e1b7810 */ /* 0x000fe20007ffe0ff */
[----:B------:R-:W-:Y:S01]  /*1e030*/  ULDC UR4, c[0x0][0x320] ;  /* 0x0000c80000047ab9 */ /* 0x000fe20000000800 */
[----:B------:R-:W-:-:S05]  /*1e040*/  @P0 IADD3.X R25, R25, UR5, RZ, P1, !PT ;  /* 0x0000000519190c10 */ /* 0x000fca0008ffe4ff */
[----:B------:R-:W3:Y:S01]  /*1e050*/  @P0 LDG.E R33, desc[UR60][R24.64] ;  /* 0x0000003c18210981 */ /* 0x000ee2000c1e1900 */
[----:B0-----:R-:W-:Y:S02]  /*1e060*/  ISETP.NE.AND P1, PT, R0, 0x1, PT ;  /* 0x000000010000780c */ /* 0x001fe40003f25270 */
[----:B----4-:R-:W-:-:S11]  /*1e070*/  LOP3.LUT R21, R21, 0x7f, RZ, 0xc0, !PT ;  /* 0x0000007f15157812 */ /* 0x010fd600078ec0ff */
[----:B------:R-:W0:Y:S01]  /*1e080*/  @P1 LDC R7, c[0x0][0x434] ;  /* 0x00010d00ff071b82 */ /* 0x000e220000000800 */
[----:B------:R-:W-:-:S07]  /*1e090*/  SHF.R.U32.HI R21, RZ, 0x3, R21 ;  /* 0x00000003ff157819 */ /* 0x000fce0000011615 */
[----:B------:R-:W4:Y:S01]  /*1e0a0*/  @P1 LDC R5, c[0x0][0x438] ;  /* 0x00010e00ff051b82 */ /* 0x000f220000000800 */
[----:B-1----:R-:W-:-:S05]  /*1e0b0*/  IMAD.SHL.U32 R34, R34, 0x10, RZ ;  /* 0x0000001022227824 */ /* 0x002fca00078e00ff */
[----:B------:R-:W-:Y:S02]  /*1e0c0*/  LOP3.LUT R34, R21, 0x70, R34, 0xf8, !PT ;  /* 0x0000007015227812 */ /* 0x000fe400078ef822 */
[----:B------:R-:W1:Y:S03]  /*1e0d0*/  S2R R21, SR_TID.X ;  /* 0x0000000000157919 */ /* 0x000e660000002100 */
[----:B------:R-:W-:Y:S02]  /*1e0e0*/  IMAD R6, R27, 0x60, R34 ;  /* 0x000000601b067824 */ /* 0x000fe400078e0222 */
[----:B-1----:R-:W-:-:S05]  /*1e0f0*/  IMAD.SHL.U32 R21, R21, 0x8, RZ ;  /* 0x0000000815157824 */ /* 0x002fca00078e00ff */
[----:B------:R-:W-:Y:S02]  /*1e100*/  LOP3.LUT R21, R21, 0x38, RZ, 0xc0, !PT ;  /* 0x0000003815157812 */ /* 0x000fe400078ec0ff */
[----:B------:R-:W-:Y:S01]  /*1e110*/  LOP3.LUT R23, R23, 0xfffffff7, RZ, 0xc0, !PT ;  /* 0xfffffff717177812 */ /* 0x000fe200078ec0ff */
[----:B------:R-:W-:Y:S01]  /*1e120*/  UMOV UR5, 0xffffffff ;  /* 0xffffffff00057882 */ /* 0x000fe20000000000 */
[----:B--2---:R-:W-:-:S04]  /*1e130*/  ISETP.GE.AND P0, PT, R6, R20, PT ;  /* 0x000000140600720c */ /* 0x004fc80003f06270 */
[----:B------:R-:W-:Y:S01]  /*1e140*/  ISETP.GT.U32.OR P0, PT, R34, 0x5f, P0 ;  /* 0x0000005f2200780c */ /* 0x000fe20000704470 */
[----:B---3--:R-:W-:-:S04]  /*1e150*/  IMAD.IADD R6, R6, 0x1, R2 ;  /* 0x0000000106067824 */ /* 0x008fc800078e0202 */
[----:B0-----:R-:W-:-:S08]  /*1e160*/  @P1 IMAD.HI.U32 R7, R6, R7, RZ ;  /* 0x0000000706071227 */ /* 0x001fd000078e00ff */
[----:B------:R-:W0:Y:S01]  /*1e170*/  @!P0 LDC.64 R2, c[0x0][0x428] ;  /* 0x00010a00ff028b82 */ /* 0x000e220000000a00 */
[----:B------:R-:W-:Y:S01]  /*1e180*/  IMAD.MOV.U32 R4, RZ, RZ, R6 ;  /* 0x000000ffff047224 */ /* 0x000fe200078e0006 */
[----:B----4-:R-:W-:Y:S02]  /*1e190*/  @P1 SHF.R.U32.HI R4, RZ, R5, R7 ;  /* 0x00000005ff041219 */ /* 0x010fe40000011607 */
[----:B------:R-:W-:Y:S02]  /*1e1a0*/  LOP3.LUT R20, R21, 0x40, RZ, 0xfc, !PT ;  /* 0x0000004015147812 */ /* 0x000fe400078efcff */
[----:B------:R-:W-:Y:S02]  /*1e1b0*/  IADD3 R5, -R4, RZ, RZ ;  /* 0x000000ff04057210 */ /* 0x000fe40007ffe1ff */
[----:B------:R-:W-:-:S03]  /*1e1c0*/  ISETP.GE.AND P2, PT, R20, UR4, PT ;  /* 0x0000000414007c0c */ /* 0x000fc6000bf46270 */
[----:B------:R-:W-:Y:S01]  /*1e1d0*/  IMAD R0, R0, R5, R6 ;  /* 0x0000000500007224 */ /* 0x000fe200078e0206 */
[----:B------:R-:W-:Y:S02]  /*1e1e0*/  SHF.R.S32.HI R8, RZ, 0x1f, R33 ;  /* 0x0000001fff087819 */ /* 0x000fe40000011421 */
[----:B------:R-:W-:Y:S02]  /*1e1f0*/  @!P0 SHF.R.S32.HI R5, RZ, 0x1f, R4 ;  /* 0x0000001fff058819 */ /* 0x000fe40000011404 */
[----:B------:R-:W-:Y:S02]  /*1e200*/  SEL R30, RZ, 0xffffffff, P2 ;  /* 0xffffffffff1e7807 */ /* 0x000fe40001000000 */
[----:B------:R-:W-:Y:S01]  /*1e210*/  ISETP.GE.AND P1, PT, R21, UR4, PT ;  /* 0x0000000415007c0c */ /* 0x000fe2000bf26270 */
[----:B------:R-:W-:Y:S02]  /*1e220*/  ULDC UR4, c[0x0][0x2f4] ;  /* 0x0000bd0000047ab9 */ /* 0x000fe40000000800 */
[----:B------:R-:W-:-:S02]  /*1e230*/  IMAD.SHL.U32 R30, R30, 0x2, RZ ;  /* 0x000000021e1e7824 */ /* 0x000fc400078e00ff */
[-C--:B0-----:R-:W-:Y:S02]  /*1e240*/  @!P0 IMAD R6, R8, R2.reuse, RZ ;  /* 0x0000000208068224 */ /* 0x081fe400078e02ff */
[----:B------:R-:W-:Y:S01]  /*1e250*/  @!P0 IMAD.WIDE.U32 R4, R33, R2, R4 ;  /* 0x0000000221048225 */ /* 0x000fe200078e0004 */
[----:B------:R-:W-:-:S03]  /*1e260*/  SEL R2, RZ, 0x1, P1 ;  /* 0x00000001ff027807 */ /* 0x000fc60000800000 */
[----:B------:R-:W-:Y:S01]  /*1e270*/  @!P0 IMAD R6, R33, R3, R6 ;  /* 0x0000000321068224 */ /* 0x000fe200078e0206 */
[----:B------:R-:W-:Y:S02]  /*1e280*/  LOP3.LUT R30, R30, 0x2, R2, 0xe2, !PT ;  /* 0x000000021e1e7812 */ /* 0x000fe400078ee202 */
[----:B------:R-:W0:Y:S02]  /*1e290*/  @!P0 LDC.64 R2, c[0x0][0x418] ;  /* 0x00010600ff028b82 */ /* 0x000e240000000a00 */
[----:B------:R-:W-:Y:S01]  /*1e2a0*/  @!P0 IADD3 R6, R5, R6, RZ ;  /* 0x0000000605068210 */ /* 0x000fe20007ffe0ff */
[----:B------:R-:W-:Y:S01]  /*1e2b0*/  IMAD.U32 R5, RZ, RZ, UR39 ;  /* 0x00000027ff057e24 */ /* 0x000fe2000f8e00ff */
[----:B0-----:R-:W-:-:S04]  /*1e2c0*/  @!P0 LEA R2, P1, R4, R2, 0x2 ;  /* 0x0000000204028211 */ /* 0x001fc800078210ff */
[----:B------:R-:W-:Y:S01]  /*1e2d0*/  @!P0 LEA.HI.X R3, R4, R3, R6, 0x2, P1 ;  /* 0x0000000304038211 */ /* 0x000fe200008f1406 */
[----:B------:R-:W-:-:S06]  /*1e2e0*/  IMAD.MOV.U32 R4, RZ, RZ, RZ ;  /* 0x000000ffff047224 */ /* 0x000fcc00078e00ff */
        /* <DEDUP_REMOVED lines=18> */
.L_x_3112:
[----:B------:R-:W-:Y:S01]  /*1e410*/  SHF.R.S32.HI R34, RZ, 0x1f, R18 ;  /* 0x0000001fff227819 */ /* 0x000fe20000011412 */
[----:B------:R-:W-:Y:S06]  /*1e420*/  @!P3 BRA `(.L_x_2984) ;  /* 0x000000000004b947 */ /* 0x000fec0003800000 */
[----:B------:R-:W-:Y:S01]  /*1e430*/  BPT.TRAP 0x1 ;  /* 0x000000040000795c */ /* 0x000fe20000300000 */
.L_x_2984:
        /* <DEDUP_REMOVED lines=25> */
.L_x_3113:
[----:B------:R-:W-:Y:S05]  /*1e5d0*/  BSYNC B0 ;  /* 0x0000000000007941 */ /* 0x000fea0003800000 */
.L_x_2985:
        /* <DEDUP_REMOVED lines=96> */
.L_x_3127:
        /* <DEDUP_REMOVED lines=12> */
.L_x_2988:
        /* <DEDUP_REMOVED lines=10> */
.L_x_2989:
        /* <DEDUP_REMOVED lines=8> */
[----:B------:R-:W-:-:S02]  /*1edc0*/  IADD3 R2, R22, 0xc400, RZ ;  /* 0x0000c40016027810 */ /* 0x000fc40007ffe0ff */
[----:B------:R-:W-:Y:S01]  /*1edd0*/  ISETP.NE.AND.EX P0, PT, RZ, UR7, PT, P0 ;  /* 0x00000007ff007c0c */ /* 0x000fe2000bf05300 */
[----:B------:R-:W-:Y:S01]  /*1ede0*/  BSSY B6, `(.L_x_2990) ;  /* 0x000001b000067945 */ /* 0x000fe20003800000 */
[----:B------:R-:W-:Y:S02]  /*1edf0*/  SHF.R.S32.HI R0, RZ, 0x1f, R35 ;  /* 0x0000001fff007819 */ /* 0x000fe40000011423 */
[----:B------:R-:W-:-:S03]  /*1ee00*/  SEL R32, R32, RZ, !P0 ;  /* 0x000000ff20207207 */ /* 0x000fc60004000000 */
[----:B------:R-:W-:-:S04]  /*1ee10*/  IMAD R0, R0, UR4, RZ ;  /* 0x0000000400007c24 */ /* 0x000fc8000f8e02ff */
[----:B------:R-:W-:-:S04]  /*1ee20*/  IMAD R0, R35, UR5, R0 ;  /* 0x0000000523007c24 */ /* 0x000fc8000f8e0200 */
[----:B------:R-:W-:Y:S01]  /*1ee30*/  IMAD.IADD R35, R5, 0x1, R0 ;  /* 0x0000000105237824 */ /* 0x000fe200078e0200 */
        /* <DEDUP_REMOVED lines=13> */
[----:B------:R-:W-:Y:S01]  /*1ef10*/  MOV R10, UR8 ;  /* 0x00000008000a7c02 */ /* 0x000fe20008000f00 */
[----:B-1----:R-:W-:Y:S01]  /*1ef20*/  IMAD.U32 R7, RZ, RZ, UR7 ;  /* 0x00000007ff077e24 */ /* 0x002fe2000f8e00ff */
[----:B------:R-:W-:Y:S01]  /*1ef30*/  MOV R12, 0x1 ;  /* 0x00000001000c7802 */ /* 0x000fe20000000f00 */
[----:B------:R-:W-:-:S02]  /*1ef40*/  IMAD.U32 R11, RZ, RZ, UR9 ;  /* 0x00000009ff0b7e24 */ /* 0x000fc4000f8e00ff */
[----:B------:R-:W-:Y:S02]  /*1ef50*/  IMAD.MOV.U32 R8, RZ, RZ, 0x70 ;  /* 0x00000070ff087424 */ /* 0x000fe400078e00ff */
[----:B------:R-:W-:-:S07]  /*1ef60*/  IMAD.MOV.U32 R13, RZ, RZ, RZ ;  /* 0x000000ffff0d7224 */ /* 0x000fce00078e00ff */
[----:B------:R-:W-:-:S07]  /*1ef70*/  LEPC R20, `(.L_x_2991) ;  /* 0x000000001014794e */ /* 0x000fce0000000000 */
[----:B0-----:R-:W-:Y:S05]  /*1ef80*/  CALL.ABS.NOINC R2 ;  /* 0x0000000002007343 */ /* 0x001fea0003c00000 */
.L_x_2991:
[----:B------:R-:W-:Y:S05]  /*1ef90*/  BSYNC B6 ;  /* 0x0000000000067941 */ /* 0x000fea0003800000 */
.L_x_2990:
[----:B------:R-:W2:Y:S01]  /*1efa0*/  LDL.LU R20, [R1+0x1c] ;  /* 0x00001c0001147983 */ /* 0x000ea20000300800 */
[----:B------:R-:W-:Y:S01]  /*1efb0*/  ULDC.64 UR4, c[0x0][0x2d8] ;  /* 0x0000b60000047ab9 */ /* 0x000fe20000000a00 */
[----:B-1----:R-:W1:Y:S02]  /*1efc0*/  LDC R7, c[0x0][0x448] ;  /* 0x00011200ff077b82 */ /* 0x002e640000000800 */
[----:B0-----:R-:W3:Y:S01]  /*1efd0*/  LDL.LU.64 R2, [R1+0x20] ;  /* 0x0000200001027983 */ /* 0x001ee20000300a00 */
[----:B------:R-:W-:-:S03]  /*1efe0*/  IMAD R0, R34, UR4, RZ ;  /* 0x0000000422007c24 */ /* 0x000fc6000f8e02ff */
[----:B------:R0:W5:Y:S01]  /*1eff0*/  LDL R10, [R1+0x14] ;  /* 0x00001400010a7983 */ /* 0x0001620000100800 */
[----:B------:R-:W-:Y:S01]  /*1f000*/  IMAD R0, R18, UR5, R0 ;  /* 0x0000000512007c24 */ /* 0x000fe2000f8e0200 */
[----:B-1----:R-:W-:-:S13]  /*1f010*/  ISETP.NE.AND P0, PT, R7, 0x1, PT ;  /* 0x000000010700780c */ /* 0x002fda0003f05270 */
[----:B------:R-:W1:Y:S01]  /*1f020*/  @P0 LDC R6, c[0x0][0x44c] ;  /* 0x00011300ff060b82 */ /* 0x000e620000000800 */
[----:B------:R-:W4:Y:S02]  /*1f030*/  S2R R8, SR_TID.X ;  /* 0x0000000000087919 */ /* 0x000f240000002100 */
[----:B----4-:R-:W-:-:S05]  /*1f040*/  IMAD.SHL.U32 R8, R8, 0x8, RZ ;  /* 0x0000000808087824 */ /* 0x010fca00078e00ff */
[----:B------:R-:W-:Y:S01]  /*1f050*/  LOP3.LUT R8, R8, 0x38, RZ, 0xc0, !PT ;  /* 0x0000003808087812 */ /* 0x000fe200078ec0ff */
[----:B---3--:R-:W-:Y:S02]  /*1f060*/  IMAD.MOV.U32 R3, RZ, RZ, R35 ;  /* 0x000000ffff037224 */ /* 0x008fe400078e0023 */
[----:B------:R-:W-:Y:S01]  /*1f070*/  IMAD.WIDE.U32 R2, R18, UR4, R2 ;  /* 0x0000000412027c25 */ /* 0x000fe2000f8e0002 */
[----:B------:R-:W-:-:S03]  /*1f080*/  ULDC.64 UR4, c[0x0][0x2e0] ;  /* 0x0000b80000047ab9 */ /* 0x000fc60000000a00 */
[----:B--2---:R-:W-:Y:S01]  /*1f090*/  IMAD R5, R20, UR4, RZ ;  /* 0x0000000414057c24 */ /* 0x004fe2000f8e02ff */
[----:B------:R-:W-:Y:S01]  /*1f0a0*/  IADD3 R3, R3, R0, RZ ;  /* 0x0000000003037210 */ /* 0x000fe20007ffe0ff */
[----:B------:R-:W2:Y:S02]  /*1f0b0*/  S2R R20, SR_TID.X ;  /* 0x0000000000147919 */ /* 0x000ea40000002100 */
[C---:B------:R-:W-:Y:S02]  /*1f0c0*/  IMAD R0, R32.reuse, UR5, R5 ;  /* 0x0000000520007c24 */ /* 0x040fe4000f8e0205 */
[----:B------:R-:W-:Y:S01]  /*1f0d0*/  IMAD.WIDE.U32 R2, R32, UR4, R2 ;  /* 0x0000000420027c25 */ /* 0x000fe2000f8e0002 */
[----:B------:R-:W-:-:S03]  /*1f0e0*/  ULDC.64 UR4, c[0x0][0x2d0] ;  /* 0x0000b40000047ab9 */ /* 0x000fc60000000a00 */
[----:B------:R-:W-:Y:S02]  /*1f0f0*/  IMAD.IADD R3, R3, 0x1, R0 ;  /* 0x0000000103037824 */ /* 0x000fe400078e0200 */
[----:B------:R-:W3:Y:S01]  /*1f100*/  @P0 LDC R0, c[0x0][0x450] ;  /* 0x00011400ff000b82 */ /* 0x000ee20000000800 */
[----:B--2---:R-:W-:-:S04]  /*1f110*/  LOP3.LUT R20, R20, 0x7f, RZ, 0xc0, !PT ;  /* 0x0000007f14147812 */ /* 0x004fc800078ec0ff */
[----:B------:R-:W-:Y:S02]  /*1f120*/  SHF.R.U32.HI R21, RZ, 0x3, R20 ;  /* 0x00000003ff157819 */ /* 0x000fe40000011614 */
[----:B------:R-:W2:Y:S02]  /*1f130*/  S2R R20, SR_TID.X ;  /* 0x0000000000147919 */ /* 0x000ea40000002100 */
[----:B--2---:R-:W-:-:S05]  /*1f140*/  IMAD.SHL.U32 R20, R20, 0x10, RZ ;  /* 0x0000001014147824 */ /* 0x004fca00078e00ff */
[----:B------:R-:W-:-:S04]  /*1f150*/  LOP3.LUT R20, R21, 0x70, R20, 0xf8, !PT ;  /* 0x0000007015147812 */ /* 0x000fc800078ef814 */
[----:B------:R-:W-:Y:S01]  /*1f160*/  LEA R5, R17, R20, 0x7 ;  /* 0x0000001411057211 */ /* 0x000fe200078e38ff */
[----:B------:R-:W2:Y:S04]  /*1f170*/  S2R R21, SR_TID.X ;  /* 0x0000000000157919 */ /* 0x000ea80000002100 */
[----:B-1----:R-:W-:-:S04]  /*1f180*/  @P0 IMAD.HI.U32 R6, R5, R6, RZ ;  /* 0x0000000605060227 */ /* 0x002fc800078e00ff */
[----:B------:R-:W-:Y:S01]  /*1f190*/  IMAD.MOV.U32 R4, RZ, RZ, R5 ;  /* 0x000000ffff047224 */ /* 0x000fe200078e0005 */
[----:B---3--:R-:W-:Y:S01]  /*1f1a0*/  @P0 SHF.R.U32.HI R4, RZ, R0, R6 ;  /* 0x00000000ff040219 */ /* 0x008fe20000011606 */
[----:B------:R-:W1:Y:S04]  /*1f1b0*/  S2R R20, SR_TID.X ;  /* 0x0000000000147919 */ /* 0x000e680000002100 */
[----:B------:R-:W-:-:S04]  /*1f1c0*/  IMAD.MOV R0, RZ, RZ, -R4 ;  /* 0x000000ffff007224 */ /* 0x000fc800078e0a04 */
[----:B------:R-:W-:Y:S01]  /*1f1d0*/  IMAD R0, R7, R0, R5 ;  /* 0x0000000007007224 */ /* 0x000fe200078e0205 */
[----:B------:R-:W-:Y:S01]  /*1f1e0*/  SHF.R.S32.HI R5, RZ, 0x1f, R4 ;  /* 0x0000001fff057819 */ /* 0x000fe20000011404 */
[----:B------:R-:W-:-:S04]  /*1f1f0*/  IMAD.WIDE.U32 R2, R4, UR4, R2 ;  /* 0x0000000404027c25 */ /* 0x000fc8000f8e0002 */
[----:B------:R-:W-:-:S04]  /*1f200*/  IMAD R5, R5, UR4, RZ ;  /* 0x0000000405057c24 */ /* 0x000fc8000f8e02ff */
[----:B------:R-:W-:Y:S01]  /*1f210*/  IMAD R5, R4, UR5, R5 ;  /* 0x0000000504057c24 */ /* 0x000fe2000f8e0205 */
[----:B------:R-:W-:Y:S01]  /*1f220*/  SHF.R.S32.HI R4, RZ, 0x1f, R0 ;  /* 0x0000001fff047819 */ /* 0x000fe20000011400 */
[----:B------:R-:W-:-:S03]  /*1f230*/  ULDC.64 UR4, c[0x0][0x2c8] ;  /* 0x0000b20000047ab9 */ /* 0x000fc60000000a00 */
[----:B------:R-:W-:Y:S01]  /*1f240*/  IADD3 R3, R3, R5, RZ ;  /* 0x0000000503037210 */ /* 0x000fe20007ffe0ff */
[----:B------:R-:W-:Y:S01]  /*1f250*/  IMAD R4, R4, UR4, RZ ;  /* 0x0000000404047c24 */ /* 0x000fe2000f8e02ff */
[----:B--2---:R-:W-:Y:S01]  /*1f260*/  SHF.L.U32 R21, R21, 0x3, RZ ;  /* 0x0000000315157819 */ /* 0x004fe200000006ff */
[----:B------:R-:W-:-:S04]  /*1f270*/  IMAD.WIDE.U32 R2, R0, UR4, R2 ;  /* 0x0000000400027c25 */ /* 0x000fc8000f8e0002 */
[----:B------:R-:W-:Y:S01]  /*1f280*/  IMAD R5, R0, UR5, R4 ;  /* 0x0000000500057c24 */ /* 0x000fe2000f8e0204 */
[----:B------:R-:W-:Y:S01]  /*1f290*/  ULDC.64 UR4, c[0x0][0x280] ;  /* 0x0000a00000047ab9 */ /* 0x000fe20000000a00 */
[----:B------:R-:W-:Y:S02]  /*1f2a0*/  LOP3.LUT R21, R21, 0x38, RZ, 0xc0, !PT ;  /* 0x0000003815157812 */ /* 0x000fe400078ec0ff */
[----:B------:R-:W-:Y:S01]  /*1f2b0*/  IMAD.IADD R4, R3, 0x1, R5 ;  /* 0x0000000103047824 */ /* 0x000fe200078e0205 */
[C---:B------:R-:W-:Y:S01]  /*1f2c0*/  LEA R0, P0, R2.reuse, UR4, 0x1 ;  /* 0x0000000402007c11 */ /* 0x040fe2000f8008ff */
[----:B------:R-:W-:Y:S01]  /*1f2d0*/  ULDC UR4, c[0x0][0x2b8] ;  /* 0x0000ae0000047ab9 */ /* 0x000fe20000000800 */
[C---:B------:R-:W-:Y:S02]  /*1f2e0*/  LOP3.LUT R9, R21.reuse, 0x40, RZ, 0xfc, !PT ;  /* 0x0000004015097812 */ /* 0x040fe400078efcff */
[----:B------:R-:W-:Y:S02]  /*1f2f0*/  LOP3.LUT R11, R21, 0x80, RZ, 0xfc, !PT ;  /* 0x00000080150b7812 */ /* 0x000fe400078efcff */
[----:B------:R-:W-:Y:S01]  /*1f300*/  LEA.HI.X R4, R2, UR5, R4, 0x1, P0 ;  /* 0x0000000502047c11 */ /* 0x000fe200080f0c04 */
[----:B------:R-:W-:Y:S01]  /*1f310*/  UMOV UR5, 0xffffffff ;  /* 0xffffffff00057882 */ /* 0x000fe20000000000 */
[----:B-1----:R-:W-:-:S02]  /*1f320*/  LOP3.LUT R20, R20, 0x7f, RZ, 0xc0, !PT ;  /* 0x0000007f14147812 */ /* 0x002fc400078ec0ff */
        /* <DEDUP_REMOVED lines=8> */
[----:B------:R-:W1:Y:S04]  /*1f3b0*/  SHFL.IDX PT, R2, R4, RZ, 0x181f ;  /* 0x00181fff04027589 */ /* 0x000e6800000e0000 */
[----:B------:R-:W-:Y:S01]  /*1f3c0*/  ISETP.GE.AND P1, PT, R17, R5, PT ;  /* 0x000000051100720c */ /* 0x000fe20003f26270 */
[----:B------:R-:W-:-:S12]  /*1f3d0*/  SHFL.IDX PT, R14, R0, 0x7, 0x181f ;  /* 0x00f81f00000e7f89 */ /* 0x000fd800000e0000 */
[----:B0-----:R-:W-:-:S05]  /*1f3e0*/  @!P1 LEA R6, P4, R8, R3, 0x1 ;  /* 0x0000000308069211 */ /* 0x001fca00078808ff */
[----:B-1----:R-:W-:Y:S01]  /*1f3f0*/  @!P1 IMAD.X R3, RZ, RZ, R2, P4 ;  /* 0x000000ffff039224 */ /* 0x002fe200020e0602 */
[----:B------:R-:W-:Y:S01]  /*1f400*/  @!P1 MOV R2, R6 ;  /* 0x0000000600029202 */ /* 0x000fe20000000f00 */
[----:B------:R-:W-:-:S04]  /*1f410*/  VIADD R6, R17, 0x10 ;  /* 0x0000001011067836 */ /* 0x000fc80000000000 */
        /* <DEDUP_REMOVED lines=17> */
[----:B0-----:R-:W-:-:S04]  /*1f530*/  @!P1 LEA R6, P4, R8, R3, 0x1 ;  /* 0x0000000308069211 */ /* 0x001fc800078808ff */
[----:B-1----:R-:W-:Y:S01]  /*1f540*/  @!P1 IADD3.X R7, RZ, R2, RZ, P4, !PT ;  /* 0x00000002ff079210 */ /* 0x002fe200027fe4ff */
[----:B------:R-:W-:Y:S01]  /*1f550*/  @!P1 IMAD.MOV.U32 R2, RZ, RZ, R6 ;  /* 0x000000ffff029224 */ /* 0x000fe200078e0006 */
[----:B------:R-:W-:-:S03]  /*1f560*/  IADD3 R6, R17, 0x30, RZ ;  /* 0x0000003011067810 */ /* 0x000fc60007ffe0ff */
        /* <DEDUP_REMOVED lines=10> */
[----:B------:R-:W-:Y:S01]  /*1f610*/  VIADD R6, R17, 0x40 ;  /* 0x0000004011067836 */ /* 0x000fe20000000000 */
[----:B------:R-:W-:-:S05]  /*1f620*/  @!P1 MOV R3, R7 ;  /* 0x0000000700039202 */ /* 0x000fca0000000f00 */
        /* <DEDUP_REMOVED lines=31> */
[----:B------:R-:W-:-:S03]  /*1f820*/  @!P1 IMAD.MOV.U32 R2, RZ, RZ, R6 ;  /* 0x000000ffff029224 */ /* 0x000fc600078e0006 */
[----:B------:R-:W-:-:S05]  /*1f830*/  @!P1 MOV R3, R7 ;  /* 0x0000000700039202 */ /* 0x000fca0000000f00 */
[----:B------:R0:W-:Y:S04]  /*1f840*/  @!P1 LDGSTS.E.BYPASS.LTC128B.128 [R37+0xf400], desc[UR60][R2.64], !P3 ;  /* 0x0f40000002259fae */ /* 0x0001e8000d901d7c */
[----:B------:R0:W-:Y:S04]  /*1f850*/  @!P1 LDGSTS.E.BYPASS.LTC128B.128 [R37+0x13400], desc[UR60][R2.64+0x80], !P2 ;  /* 0x1340008002259fae */ /* 0x0001e8000d101d7c */
[----:B--2---:R0:W-:Y:S02]  /*1f860*/  @!P1 LDGSTS.E.BYPASS.LTC128B.128 [R37+0x17400], desc[UR60][R2.64+0x100], !P0 ;  /* 0x1740010002259fae */ /* 0x0041e4000c101d7c */
.L_x_3144:
        /* <DEDUP_REMOVED lines=12> */
.L_x_2994:
[----:B------:R-:W-:Y:S05]  /*1f930*/  BSYNC B0 ;  /* 0x0000000000007941 */ /* 0x000fea0003800000 */
.L_x_2993:
[----:B------:R-:W-:Y:S01]  /*1f940*/  NOP ;  /* 0x0000000000007918 */ /* 0x000fe20000000000 */
[----:B------:R-:W-:-:S13]  /*1f950*/  PLOP3.LUT P0, PT, PT, PT, PT, 0x80, 0x0 ;  /* 0x000000000000781c */ /* 0x000fda0003f0f070 */
.L_x_2995:
[----:B------:R-:W-:Y:S02]  /*1f960*/  PLOP3.LUT P1, PT, P1, P0, PT, 0xa2, 0x0 ;  /* 0x000000000000781c */ /* 0x000fe40000f21472 */
[----:B------:R-:W-:-:S08]  /*1f970*/  @P0 R2UR P1, UR4, R22 ;  /* 0x00000000160402ca */ /* 0x000fd00000020000 */
[----:B------:R-:W-:-:S05]  /*1f980*/  @P0 PLOP3.LUT P0, PT, P1, PT, PT, 0x80, 0x0 ;  /* 0x000000000000081c */ /* 0x000fca0000f0f070 */
[----:B------:R-:W-:Y:S01]  /*1f990*/  @!P1 SYNCS.ARRIVE.TRANS64.RED.A0T1 RZ, [UR4+0x2a800], RZ ;  /* 0x02a800ffffff99a7 */ /* 0x000fe20008200404 */
[----:B------:R-:W-:Y:S07]  /*1f9a0*/  @!P1 ARRIVES.LDGSTSBAR.64.TRANSCNT [UR4+0x2a800] ;  /* 0x02a80000ff0099b0 */ /* 0x000fee0008000a84 */
[----:B------:R-:W-:Y:S05]  /*1f9b0*/  @P0 BRA.U.ANY `(.L_x_2995) ;  /* 0xfffffffd00e80947 */ /* 0x000fea000393ffff */
[----:B01----:R-:W2:Y:S02]  /*1f9c0*/  LDL.LU R2, [R1+0x28] ;  /* 0x0000280001027983 */ /* 0x003ea40000300800 */
        /* <DEDUP_REMOVED lines=11> */
.L_x_3145:
[----:B------:R-:W-:Y:S05]  /*1fa80*/  BSYNC B0 ;  /* 0x0000000000007941 */ /* 0x000fea0003800000 */
.L_x_2996:
[----:B------:R-:W2:Y:S01]  /*1fa90*/  LDL R0, [R1+0x18] ;  /* 0x0000180001007983 */ /* 0x000ea20000100800 */
[----:B------:R-:W-:Y:S01]  /*1faa0*/  BSSY B0, `(.L_x_2998) ;  /* 0x00000fd000007945 */ /* 0x000fe20003800000 */
[----:B--2---:R-:W-:-:S13]  /*1fab0*/  ISETP.GE.AND P0, PT, R0, 0x2, PT ;  /* 0x000000020000780c */ /* 0x004fda0003f06270 */
[----:B------:R-:W-:Y:S05]  /*1fac0*/  @!P0 BRA `(.L_x_2999) ;  /* 0x0000000c00e88947 */ /* 0x000fea0003800000 */
[----:B------:R-:W-:Y:S01]  /*1fad0*/  VIADD R0, R0, 0xfffffffe ;  /* 0xfffffffe00007836 */ /* 0x000fe20000000000 */
[----:B------:R-:W-:Y:S01]  /*1fae0*/  MOV R10, R28 ;  /* 0x0000001c000a7202 */ /* 0x000fe20000000f00 */
[----:B------:R-:W-:Y:S02]  /*1faf0*/  IMAD.MOV.U32 R17, RZ, RZ, R29 ;  /* 0x000000ffff117224 */ /* 0x000fe400078e001d */
[----:B------:R-:W-:-:S07]  /*1fb00*/  IMAD.MOV.U32 R32, RZ, RZ, R27 ;  /* 0x000000ffff207224 */ /* 0x000fce00078e001b */
.L_x_3012:
        /* <DEDUP_REMOVED lines=15> */
[----:B-1----:R-:W-:-:S04]  /*1fc00*/  @P0 IMAD.HI.U32 R6, R4, R5, RZ ;  /* 0x0000000504060227 */ /* 0x002fc800078e00ff */
[----:B------:R-:W-:Y:S01]  /*1fc10*/  IMAD.MOV.U32 R2, RZ, RZ, R4 ;  /* 0x000000ffff027224 */ /* 0x000fe200078e0004 */
[----:B0-----:R-:W-:-:S04]  /*1fc20*/  @P0 SHF.R.U32.HI R2, RZ, R3, R6 ;  /* 0x00000003ff020219 */ /* 0x001fc80000011606 */
[----:B------:R-:W-:-:S05]  /*1fc30*/  IADD3 R3, -R2, RZ, RZ ;  /* 0x000000ff02037210 */ /* 0x000fca0007ffe1ff */
[----:B------:R-:W-:Y:S02]  /*1fc40*/  IMAD R7, R7, R3, R4 ;  /* 0x0000000307077224 */ /* 0x000fe400078e0204 */
[----:B------:R-:W0:Y:S01]  /*1fc50*/  @!P2 LDC.64 R4, c[0x0][0x428] ;  /* 0x00010a00ff04ab82 */ /* 0x000e220000000a00 */
[----:B------:R-:W-:-:S03]  /*1fc60*/  @!P2 SHF.R.S32.HI R3, RZ, 0x1f, R2 ;  /* 0x0000001fff03a819 */ /* 0x000fc60000011402 */
[----:B0-----:R-:W-:-:S04]  /*1fc70*/  @!P2 IMAD.WIDE.U32 R2, R33, R4, R2 ;  /* 0x000000042102a225 */ /* 0x001fc800078e0002 */
[----:B---3--:R-:W-:-:S04]  /*1fc80*/  @!P2 IMAD R4, R8, R4, RZ ;  /* 0x000000040804a224 */ /* 0x008fc800078e02ff */
        /* <DEDUP_REMOVED lines=17> */
.L_x_3000:
[----:B------:R-:W-:Y:S01]  /*1fda0*/  IMAD R5, R28, 0x8, R22 ;  /* 0x000000081c057824 */ /* 0x000fe200078e0216 */
[----:B------:R-:W-:Y:S01]  /*1fdb0*/  SHF.L.U32 R0, R29, 0x1f, RZ ;  /* 0x0000001f1d007819 */ /* 0x000fe200000006ff */
[----:B------:R-:W-:Y:S03]  /*1fdc0*/  BSSY B1, `(.L_x_3001) ;  /* 0x0000003000017945 */ /* 0x000fe60003800000 */
[----:B------:R-:W0:Y:S02]  /*1fdd0*/  SYNCS.PHASECHK.TRANS64.TRYWAIT P0, [R5+URZ+0x2a840], R0 ;  /* 0x02a84000050075a7 */ /* 0x000e24000800017f */
[----:B0-----:R-:W-:Y:S05]  /*1fde0*/  @!P0 BRA `(.L_x_3002) ;  /* 0x0000004c00608947 */ /* 0x001fea0003800000 */
.L_x_3146:
[----:B------:R-:W-:Y:S05]  /*1fdf0*/  BSYNC B1 ;  /* 0x0000000000017941 */ /* 0x000fea0003800000 */
.L_x_3001:
        /* <DEDUP_REMOVED lines=10> */
[----:B------:R-:W-:-:S04]  /*1fea0*/  ULDC.64 UR4, c[0x0][0x310] ;  /* 0x0000c40000047ab9 */ /* 0x000fc80000000a00 */
[----:B------:R-:W-:Y:S01]  /*1feb0*/  IADD3 R3, R3, R0, RZ ;  /* 0x0000000003037210 */ /* 0x000fe20007ffe0ff */
[----:B------:R-:W-:-:S04]  /*1fec0*/  IMAD R0, R21, UR4, RZ ;  /* 0x0000000415007c24 */ /* 0x000fc8000f8e02ff */
        /* <DEDUP_REMOVED lines=14> */
[----:B------:R-:W-:Y:S01]  /*1ffb0*/  LEA R4, R4, R22, 0x1 ;  /* 0x0000001604047211 */ /* 0x000fe200078e08ff */
[----:B------:R-:W1:Y:S04]  /*1ffc0*/  SHFL.IDX PT, R2, R9, RZ, 0x181f ;  /* 0x00181fff09027589 */ /* 0x000e6800000e0000 */
[----:B------:R-:W2:Y:S04]  /*1ffd0*/  SHFL.IDX PT, R3, R8, RZ, 0x181f ;  /* 0x00181fff08037589 */ /* 0x000ea800000e0000 */
[----:B------:R-:W-:Y:S01]  /*1ffe0*/  SHFL.IDX PT, R35, R8, 0x2, 0x181f ;  /* 0x00581f0008237f89 */ /* 0x000fe200000e0000 */
[----:B0-----:R-:W-:-:S04]  /*1fff0*/  SHF.L.U32 R11, R11, 0x3, RZ ;  /* 0x000000030b0b7819 */ /* 0x001fc800000006ff */
        /* <DEDUP_REMOVED lines=36> */
.L_x_3160:
        /* <DEDUP_REMOVED lines=10> */
.L_x_3004:
        /* <DEDUP_REMOVED lines=10> */
.L_x_3005:
[----:B------:R2:W-:Y:S01]  /*20380*/  SYNCS.ARRIVE.TRANS64.A1T0 RZ, [R5+URZ+0x2a830], RZ ;  /* 0x02a830ff05ff79a7 */ /* 0x0005e2000810003f */
[----:B------:R-:W-:Y:S05]  /*20390*/  @!P2 BRA `(.L_x_3006) ;  /* 0x000000000004a947 */ /* 0x000fea0003800000 */
[----:B------:R-:W-:Y:S01]  /*203a0*/  BPT.TRAP 0x1 ;  /* 0x000000040000795c */ /* 0x000fe20000300000 */
.L_x_3006:
[----:B-1----:R-:W-:Y:S01]  /*203b0*/  SHF.L.U32 R2, R17, 0x1f, RZ ;  /* 0x0000001f11027819 */ /* 0x002fe200000006ff */
[----:B------:R-:W-:Y:S01]  /*203c0*/  BSSY B1, `(.L_x_3007) ;  /* 0x0000004000017945 */ /* 0x000fe20003800000 */
[----:B--2---:R-:W-:-:S04]  /*203d0*/  LEA R5, R10, R22, 0x3 ;  /* 0x000000160a057211 */ /* 0x004fc800078e18ff */
[----:B------:R-:W1:Y:S02]  /*203e0*/  SYNCS.PHASECHK.TRANS64.TRYWAIT P0, [R5+URZ+0x2a860], R2 ;  /* 0x02a86002050075a7 */ /* 0x000e64000800017f */
[----:B-1----:R-:W-:Y:S05]  /*203f0*/  @!P0 BRA `(.L_x_3008) ;  /* 0x0000004c00cc8947 */ /* 0x002fea0003800000 */
.L_x_3161:
[----:B------:R-:W-:Y:S05]  /*20400*/  BSYNC B1 ;  /* 0x0000000000017941 */ /* 0x000fea0003800000 */
.L_x_3007:
        /* <DEDUP_REMOVED lines=55> */
.L_x_3175:
        /* <DEDUP_REMOVED lines=21> */
.L_x_3010:
        /* <DEDUP_REMOVED lines=10> */
.L_x_3011:
[----:B------:R-:W-:Y:S01]  /*20970*/  ULDC.64 UR4, c[0x0][0x330] ;  /* 0x0000cc0000047ab9 */ /* 0x000fe20000000a00 */
[----:B------:R1:W-:Y:S01]  /*20980*/  SYNCS.ARRIVE.TRANS64.A1T0 RZ, [R5+URZ+0x2a850], RZ ;  /* 0x02a850ff05ff79a7 */ /* 0x0003e2000810003f */
[----:B------:R-:W-:Y:S01]  /*20990*/  IMAD.MOV.U32 R3, RZ, RZ, R21 ;  /* 0x000000ffff037224 */ /* 0x000fe200078e0015 */
[----:B------:R-:W-:Y:S01]  /*209a0*/  MOV R17, R29 ;  /* 0x0000001d00117202 */ /* 0x000fe20000000f00 */
[----:B------:R-:W-:Y:S02]  /*209b0*/  VIADD R0, R27, 0xffffffff ;  /* 0xffffffff1b007836 */ /* 0x000fe40000000000 */
[----:B------:R-:W-:-:S04]  /*209c0*/  IMAD.WIDE.U32 R2, R18, UR4, R2 ;  /* 0x0000000412027c25 */ /* 0x000fc8000f8e0002 */
[----:B-1----:R-:W-:Y:S02]  /*209d0*/  IMAD R5, R34, UR4, RZ ;  /* 0x0000000422057c24 */ /* 0x002fe4000f8e02ff */
[----:B------:R-:W-:Y:S02]  /*209e0*/  IMAD.MOV.U32 R10, RZ, RZ, R28 ;  /* 0x000000ffff0a7224 */ /* 0x000fe400078e001c */
[----:B------:R-:W-:Y:S01]  /*209f0*/  IMAD R5, R18, UR5, R5 ;  /* 0x0000000512057c24 */ /* 0x000fe2000f8e0205 */
[----:B------:R-:W-:Y:S01]  /*20a00*/  ULDC.64 UR4, c[0x0][0x318] ;  /* 0x0000c60000047ab9 */ /* 0x000fe20000000a00 */
[----:B------:R-:W-:Y:S01]  /*20a10*/  IMAD.MOV.U32 R32, RZ, RZ, R27 ;  /* 0x000000ffff207224 */ /* 0x000fe200078e001b */
[----:B0-----:R-:W-:Y:S02]  /*20a20*/  LEA R24, P0, R2, UR4, 0x1 ;  /* 0x0000000402187c11 */ /* 0x001fe4000f8008ff */
[----:B------:R-:W-:-:S04]  /*20a30*/  IADD3 R25, R5, R3, RZ ;  /* 0x0000000305197210 */ /* 0x000fc80007ffe0ff */
[----:B------:R-:W-:Y:S02]  /*20a40*/  LEA.HI.X R25, R2, UR5, R25, 0x1, P0 ;  /* 0x0000000502197c11 */ /* 0x000fe400080f0c19 */
[----:B------:R-:W-:-:S13]  /*20a50*/  ISETP.GT.AND P0, PT, R27, RZ, PT ;  /* 0x000000ff1b00720c */ /* 0x000fda0003f04270 */
[----:B------:R-:W-:Y:S05]  /*20a60*/  @P0 BRA `(.L_x_3012) ;  /* 0xfffffff000280947 */ /* 0x000fea000383ffff */
.L_x_2999:
[----:B------:R-:W-:Y:S05]  /*20a70*/  BSYNC B0 ;  /* 0x0000000000007941 */ /* 0x000fea0003800000 */
.L_x_2998:
        /* <DEDUP_REMOVED lines=17> */
.L_x_3014:
[----:B------:R-:W-:Y:S05]  /*20b90*/  BSYNC B0 ;  /* 0x0000000000007941 */ /* 0x000fea0003800000 */
.L_x_3013:
[----:B------:R-:W-:-:S13]  /*20ba0*/  LOP3.LUT P0, RZ, R23, 0x10, RZ, 0xc0, !PT ;  /* 0x0000001017ff7812 */ /* 0x000fda000780c0ff */
[----:B------:R-:W-:Y:S05]  /*20bb0*/  @!P0 BRA `(.L_x_3015) ;  /* 0x0000000000048947 */ /* 0x000fea0003800000 */
[----:B------:R-:W-:Y:S01]  /*20bc0*/  BPT.TRAP 0x1 ;  /* 0x000000040000795c */ /* 0x000fe20000300000 */
.L_x_3015:
[----:B------:R-:W2:Y:S01]  /*20bd0*/  LDL.LU R2, [R1] ;  /* 0x0000000001027983 */ /* 0x000ea20000300800 */
[----:B------:R-:W-:Y:S01]  /*20be0*/  IMAD R0, R28, 0x8, R22 ;  /* 0x000000081c007824 */ /* 0x000fe200078e0216 */
[----:B0-----:R-:W-:Y:S01]  /*20bf0*/  SHF.L.U32 R3, R29, 0x1f, RZ ;  /* 0x0000001f1d037819 */ /* 0x001fe200000006ff */
[----:B------:R-:W-:Y:S03]  /*20c00*/  BSSY B0, `(.L_x_3016) ;  /* 0x0000004000007945 */ /* 0x000fe60003800000 */
[----:B------:R-:W0:Y:S01]  /*20c10*/  SYNCS.PHASECHK.TRANS64.TRYWAIT P0, [R0+URZ+0x2a860], R3 ;  /* 0x02a86003000075a7 */ /* 0x000e22000800017f */
[----:B--2---:R-:W-:Y:S01]  /*20c20*/  IMAD R6, R27, -0x60, R2 ;  /* 0xffffffa01b067824 */ /* 0x004fe200078e0202 */
[----:B0-----:R-:W-:Y:S06]  /*20c30*/  @!P0 BRA `(.L_x_3017) ;  /* 0x0000004c00c08947 */ /* 0x001fec0003800000 */
.L_x_3176:
[----:B------:R-:W-:Y:S05]  /*20c40*/  BSYNC B0 ;  /* 0x0000000000007941 */ /* 0x000fea0003800000 */
.L_x_3016:
[----:B------:R-:W1:Y:S01]  /*20c50*/  S2R R2, SR_TID.X ;  /* 0x0000000000027919 */ /* 0x000e620000002100 */
[----:B------:R-:W-:Y:S01]  /*20c60*/  UMOV UR4, 0xffffffff ;  /* 0xffffffff00047882 */ /* 0x000fe20000000000 */
[----:B------:R-:W-:Y:S01]  /*20c70*/  IMAD R4, R28, 0x3000, R36 ;  /* 0x000030001c047824 */ /* 0x000fe200078e0224 */
[----:B-1----:R-:W-:-:S04]  /*20c80*/  LOP3.LUT R2, R2, 0x7f, RZ, 0xc0, !PT ;  /* 0x0000007f02027812 */ /* 0x002fc800078ec0ff */
[----:B------:R-:W-:-:S04]  /*20c90*/  SHF.R.U32.HI R2, RZ, 0x3, R2 ;  /* 0x00000003ff027819 */ /* 0x000fc80000011602 */
[----:B------:R-:W-:Y:S01]  /*20ca0*/  IADD3 R6, -R2, R6, RZ ;  /* 0x0000000602067210 */ /* 0x000fe20007ffe1ff */
        /* <DEDUP_REMOVED lines=51> */
.L_x_3190:
        /* <DEDUP_REMOVED lines=11> */
.L_x_3019:
        /* <DEDUP_REMOVED lines=10> */
.L_x_3020:
[----:B------:R-:W-:Y:S01]  /*21130*/  VIADD R28, R28, 0x1 ;  /* 0x000000011c1c7836 */ /* 0x000fe20000000000 */
[----:B------:R1:W-:Y:S04]  /*21140*/  SYNCS.ARRIVE.TRANS64.A1T0 RZ, [R0+URZ+0x2a850], RZ ;  /* 0x02a850ff00ff79a7 */ /* 0x0003e8000810003f */
[----:B------:R-:W-:-:S04]  /*21150*/  ISETP.NE.AND P0, PT, R28, 0x2, PT ;  /* 0x000000021c00780c */ /* 0x000fc80003f05270 */
[----:B-1----:R-:W-:Y:S02]  /*21160*/  SEL R0, RZ, 0x1, P0 ;  /* 0x00000001ff007807 */ /* 0x002fe40000000000 */
[----:B------:R-:W-:Y:S02]  /*21170*/  SEL R28, R28, RZ, P0 ;  /* 0x000000ff1c1c7207 */ /* 0x000fe40000000000 */
[----:B------:R-:W-:-:S07]  /*21180*/  LOP3.LUT R29, R29, R0, RZ, 0x3c, !PT ;  /* 0x000000001d1d7212 */ /* 0x000fce00078e3cff */
.L_x_2977:
[----:B------:R-:W-:Y:S05]  /*21190*/  BSYNC B7 ;  /* 0x0000000000077941 */ /* 0x000fea0003800000 */
.L_x_2975:
[----:B------:R-:W-:-:S13]  /*211a0*/  LOP3.LUT P0, RZ, R23, 0x20, RZ, 0xc0, !PT ;  /* 0x0000002017ff7812 */ /* 0x000fda000780c0ff */
[----:B------:R-:W-:Y:S05]  /*211b0*/  @!P0 BRA `(.L_x_3021) ;  /* 0x0000000000248947 */ /* 0x000fea0003800000 */
[----:B------:R-:W-:Y:S05]  /*211c0*/  WARPSYNC.ALL ;  /* 0x0000000000007948 */ /* 0x000fea0003800000 */
[----:B------:R-:W2:Y:S08]  /*211d0*/  S2UR UR5, SR_CgaCtaId ;  /* 0x00000000000579c3 */ /* 0x000eb00000008800 */
[----:B------:R-:W-:Y:S06]  /*211e0*/  BAR.SYNC.DEFER_BLOCKING 0x5, 0x180 ;  /* 0x0146000000007b1d */ /* 0x000fec0000010000 */
[----:B------:R-:W-:-:S02]  /*211f0*/  UMOV UR4, 0x400 ;  /* 0x0000040000047882 */ /* 0x000fc40000000000 */
[----:B--2---:R-:W-:-:S06]  /*21200*/  ULEA UR4, UR5, UR4, 0x18 ;  /* 0x0000000405047291 */ /* 0x004fcc000f8ec03f */
[----:B------:R-:W-:-:S05]  /*21210*/  IMAD.U32 R22, RZ, RZ, UR4 ;  /* 0x00000004ff167e24 */ /* 0x000fca000f8e00ff */
[----:B------:R2:W3:Y:S01]  /*21220*/  LDS.128 R16, [R22+0x2a8d0] ;  /* 0x02a8d00016107984 */ /* 0x0004e20000000c00 */
[----:B------:R-:W-:Y:S06]  /*21230*/  BAR.ARV 0x4, 0x180 ;  /* 0x0106000000007b1d */ /* 0x000fec0000002000 */
[----:B------:R-:W-:Y:S05]  /*21240*/  BRA `(.L_x_3022) ;  /* 0x0000000800cc7947 */ /* 0x000fea0003800000 */
.L_x_3021:
        /* <DEDUP_REMOVED lines=35> */
[----:B------:R0:W2:Y:S02]  /*21480*/  SHFL.IDX PT, R14, R2, 0x1f, 0x1f ;  /* 0x03e01f00020e7f89 */ /* 0x0000a400000e0000 */
.L_x_3200:
[----:B------:R-:W-:Y:S02]  /*21490*/  ULDC UR4, c[0x0][0xc38] ;  /* 0x00030e0000047ab9 */ /* 0x000fe40000000800 */
[----:B------:R-:W-:-:S04]  /*214a0*/  IMAD.U32 R7, RZ, RZ, UR4 ;  /* 0x00000004ff077e24 */ /* 0x000fc8000f8e00ff */
[----:B--2---:R-:W-:-:S05]  /*214b0*/  IMAD R14, R14, R7, RZ ;  /* 0x000000070e0e7224 */ /* 0x004fca00078e02ff */
[----:B------:R-:W-:-:S04]  /*214c0*/  IADD3 R9, R4, R14, RZ ;  /* 0x0000000e04097210 */ /* 0x000fc80007ffe0ff */
[----:B------:R-:W-:-:S13]  /*214d0*/  ISETP.GT.AND P6, PT, R9, R0, PT ;  /* 0x000000000900720c */ /* 0x000fda0003fc4270 */
[----:B------:R-:W-:Y:S05]  /*214e0*/  @P6 BRA `(.L_x_3024) ;  /* 0x00000000009c6947 */ /* 0x000fea0003800000 */
.L_x_3029:
[----:B0-----:R-:W0:Y:S01]  /*214f0*/  LDC R2, c[0x0][0xc3c] ;  /* 0x00030f00ff027b82 */ /* 0x001e220000000800 */
[----:B------:R-:W-:-:S05]  /*21500*/  VIADD R19, R19, 0x1f ;  /* 0x0000001f13137836 */ /* 0x000fca0000000000 */
[----:B0-----:R-:W-:-:S13]  /*21510*/  ISETP.GE.AND P6, PT, R19, R2, PT ;  /* 0x000000021300720c */ /* 0x001fda0003fc6270 */
[----:B------:R-:W-:Y:S05]  /*21520*/  @P6 BRA `(.L_x_3025) ;  /* 0x0000000400d06947 */ /* 0x000fea0003800000 */
[----:B------:R-:W0:Y:S01]  /*21530*/  S2R R3, SR_TID.X ;  /* 0x0000000000037919 */ /* 0x000e220000002100 */
[----:B------:R-:W-:Y:S01]  /*21540*/  BSSY B0, `(.L_x_3026) ;  /* 0x0000009000007945 */ /* 0x000fe20003800000 */
[----:B------:R-:W-:Y:S02]  /*21550*/  MOV R5, RZ ;  /* 0x000000ff00057202 */ /* 0x000fe40000000f00 */
[----:B0-----:R-:W-:-:S05]  /*21560*/  LOP3.LUT R3, R3, 0x1f, RZ, 0xc0, !PT ;  /* 0x0000001f03037812 */ /* 0x001fca00078ec0ff */
[----:B------:R-:W-:-:S05]  /*21570*/  IMAD.IADD R7, R19, 0x1, R3 ;  /* 0x0000000113077824 */ /* 0x000fca00078e0203 */
[----:B------:R-:W-:-:S13]  /*21580*/  ISETP.GE.OR P6, PT, R7, R2, !P0 ;  /* 0x000000020700720c */ /* 0x000fda00047c6670 */
[----:B------:R-:W-:Y:S05]  /*21590*/  @P6 BRA `(.L_x_3027) ;  /* 0x00000000000c6947 */ /* 0x000fea0003800000 */
[----:B------:R-:W0:Y:S02]  /*215a0*/  LDC.64 R2, c[0x0][0xc80] ;  /* 0x00032000ff027b82 */ /* 0x000e240000000a00 */
[----:B0-----:R-:W-:-:S05]  /*215b0*/  IMAD.WIDE R2, R7, 0x4, R2 ;  /* 0x0000000407027825 */ /* 0x001fca00078e0202 */
[----:B------:R0:W5:Y:S02]  /*215c0*/  LDG.E R5, desc[UR60][R2.64] ;  /* 0x0000003c02057981 */ /* 0x000164000c1e1900 */
.L_x_3027:
[----:B------:R-:W-:Y:S05]  /*215d0*/  BSYNC B0 ;  /* 0x0000000000007941 */ /* 0x000fea0003800000 */
.L_x_3026:
        /* <DEDUP_REMOVED lines=18> */
.L_x_3208:
[----:B------:R-:W-:Y:S02]  /*21700*/  ULDC UR4, c[0x0][0xc38] ;  /* 0x00030e0000047ab9 */ /* 0x000fe40000000800 */
[----:B------:R-:W-:-:S05]  /*21710*/  MOV R7, UR4 ;  /* 0x0000000400077c02 */ /* 0x000fca0008000f00 */
[----:B--2---:R-:W-:-:S04]  /*21720*/  IMAD R14, R14, R7, RZ ;  /* 0x000000070e0e7224 */ /* 0x004fc800078e02ff */
[----:B------:R-:W-:-:S05]  /*21730*/  IMAD.IADD R9, R14, 0x1, R9 ;  /* 0x000000010e097824 */ /* 0x000fca00078e0209 */
[----:B------:R-:W-:-:S13]  /*21740*/  ISETP.GT.AND P6, PT, R9, R0, PT ;  /* 0x000000000900720c */ /* 0x000fda0003fc4270 */
[----:B------:R-:W-:Y:S05]  /*21750*/  @!P6 BRA `(.L_x_3029) ;  /* 0xfffffffc0064e947 */ /* 0x000fea000383ffff */
.L_x_3024:
        /* <DEDUP_REMOVED lines=8> */
.L_x_3212:
[----:B------:R-:W-:Y:S02]  /*217e0*/  ISETP.NE.AND P0, PT, R3, RZ, PT ;  /* 0x000000ff0300720c */ /* 0x000fe40003f05270 */
[----:B------:R-:W-:-:S11]  /*217f0*/  MOV R14, RZ ;  /* 0x000000ff000e7202 */ /* 0x000fd60000000f00 */
[----:B------:R-:W-:Y:S05]  /*21800*/  @!P0 BRA `(.L_x_3031) ;  /* 0x0000000000108947 */ /* 0x000fea0003800000 */
[----:B------:R-:W-:Y:S01]  /*21810*/  UMOV UR4, 0xffffffff ;  /* 0xffffffff00047882 */ /* 0x000fe20000000000 */
[----:B------:R-:W-:Y:S02]  /*21820*/  VIADD R12, R4, 0xffffffff ;  /* 0xffffffff040c7836 */ /* 0x000fe40000000000 */
[----:B------:R-:W-:Y:S05]  /*21830*/  BRA.DIV UR4, `(.L_x_3032) ;  /* 0x0000005204e87947 */ /* 0x000fea000b800000 */
[----:B------:R4:W0:Y:S02]  /*21840*/  SHFL.IDX PT, R14, R2, R12, 0x1f ;  /* 0x00001f0c020e7589 */ /* 0x00082400000e0000 */
.L_x_3031:
        /* <DEDUP_REMOVED lines=8> */
[----:B-1----:R-:W0:Y:S08]  /*218d0*/  I2F.RP R10, R8 ;  /* 0x00000008000a7306 */ /* 0x002e300000209400 */
[----:B0-----:R-:W0:Y:S02]  /*218e0*/  MUFU.RCP R10, R10 ;  /* 0x0000000a000a7308 */ /* 0x001e240000001000 */
[----:B0-----:R-:W-:-:S06]  /*218f0*/  IADD3 R11, R10, 0xffffffe, RZ ;  /* 0x0ffffffe0a0b7810 */ /* 0x001fcc0007ffe0ff */
[----:B------:R-:W0:Y:S02]  /*21900*/  F2I.FTZ.U32.TRUNC.NTZ R3, R11 ;  /* 0x0000000b00037305 */ /* 0x000e24000021f000 */
[----:B0-----:R-:W-:-:S04]  /*21910*/  IMAD.MOV R9, RZ, RZ, -R3 ;  /* 0x000000ffff097224 */ /* 0x001fc800078e0a03 */
[----:B------:R-:W-:-:S04]  /*21920*/  IMAD R9, R9, R8, RZ ;  /* 0x0000000809097224 */ /* 0x000fc800078e02ff */
[----:B------:R-:W-:Y:S01]  /*21930*/  IMAD.HI.U32 R2, R3, R9, R2 ;  /* 0x0000000903027227 */ /* 0x000fe200078e0002 */
[----:B------:R-:W-:Y:S02]  /*21940*/  IADD3 R9, R0, -R16, RZ ;  /* 0x8000001000097210 */ /* 0x000fe40007ffe0ff */
[----:B------:R-:W-:Y:S02]  /*21950*/  IABS R0, R4 ;  /* 0x0000000400007213 */ /* 0x000fe40000000000 */
[----:B------:R-:W-:-:S03]  /*21960*/  IABS R3, R9 ;  /* 0x0000000900037213 */ /* 0x000fc60000000000 */
[----:B------:R-:W-:Y:S02]  /*21970*/  IMAD.MOV R0, RZ, RZ, -R0 ;  /* 0x000000ffff007224 */ /* 0x000fe400078e0a00 */
        /* <DEDUP_REMOVED lines=12> */
[----:B------:R-:W-:Y:S02]  /*21a40*/  IMAD R0, R6, R2, RZ ;  /* 0x0000000206007224 */ /* 0x000fe400078e02ff */
[----:B------:R-:W-:-:S03]  /*21a50*/  IMAD.MOV R2, RZ, RZ, -R2 ;  /* 0x000000ffff027224 */ /* 0x000fc600078e0a02 */
[----:B------:R-:W-:Y:S01]  /*21a60*/  IADD3 R3, -R0, RZ, RZ ;  /* 0x000000ff00037210 */ /* 0x000fe20007ffe1ff */
        /* <DEDUP_REMOVED lines=9> */
[----:B0-----:R-:W-:-:S05]  /*21b00*/  IADD3 R2, RZ, -R3, RZ ;  /* 0x80000003ff027210 */ /* 0x001fca0007ffe0ff */
        /* <DEDUP_REMOVED lines=10> */
[-C--:B------:R-:W-:Y:S01]  /*21bb0*/  @!P1 IADD3 R4, R4, -R7.reuse, RZ ;  /* 0x8000000704049210 */ /* 0x080fe20007ffe0ff */
        /* <DEDUP_REMOVED lines=8> */
[----:B------:R-:W-:-:S04]  /*21c40*/  LOP3.LUT R2, RZ, R2, RZ, 0x33, !PT ;  /* 0x00000002ff027212 */ /* 0x000fc800078e33ff */
[----:B------:R-:W-:Y:S01]  /*21c50*/  IADD3 R17, R5, R2, RZ ;  /* 0x0000000205117210 */ /* 0x000fe20007ffe0ff */
[----:B------:R-:W-:Y:S06]  /*21c60*/  BRA `(.L_x_3033) ;  /* 0x00000000001c7947 */ /* 0x000fec0003800000 */
.L_x_3025:
[----:B------:R-:W-:Y:S01]  /*21c70*/  UMOV UR4, URZ ;  /* 0x0000003f00047c82 */ /* 0x000fe20008000000 */
[----:B------:R-:W-:Y:S01]  /*21c80*/  UMOV UR5, URZ ;  /* 0x0000003f00057c82 */ /* 0x000fe20008000000 */
[----:B------:R-:W-:Y:S01]  /*21c90*/  ULDC UR6, c[0x0][0xc3c] ;  /* 0x00030f0000067ab9 */ /* 0x000fe20000000800 */
[----:B------:R-:W-:Y:S01]  /*21ca0*/  IMAD.MOV.U32 R16, RZ, RZ, R0 ;  /* 0x000000ffff107224 */ /* 0x000fe200078e0000 */
[----:B------:R-:W-:Y:S01]  /*21cb0*/  MOV R18, UR5 ;  /* 0x0000000500127c02 */ /* 0x000fe20008000f00 */
[----:B------:R-:W-:Y:S02]  /*21cc0*/  IMAD.U32 R17, RZ, RZ, UR4 ;  /* 0x00000004ff117e24 */ /* 0x000fe4000f8e00ff */
[----:B------:R-:W-:-:S07]  /*21cd0*/  IMAD.U32 R19, RZ, RZ, UR6 ;  /* 0x00000006ff137e24 */ /* 0x000fce000f8e00ff */
.L_x_3033:
        /* <DEDUP_REMOVED lines=10> */
.L_x_3022:
[----:B------:R-:W-:Y:S02]  /*21d80*/  ULDC UR4, c[0x0][0xc3c] ;  /* 0x00030f0000047ab9 */ /* 0x000fe40000000800 */
[----:B---3--:R-:W-:-:S13]  /*21d90*/  ISETP.GE.AND P0, PT, R19, UR4, PT ;  /* 0x0000000413007c0c */ /* 0x008fda000bf06270 */
[----:B------:R-:W-:Y:S05]  /*21da0*/  @!P0 BRA `(.L_x_3034) ;  /* 0xffffffa000b48947 */ /* 0x000fea000383ffff */
[----:B------:R-:W-:Y:S05]  /*21db0*/  BSYNC B8 ;  /* 0x0000000000087941 */ /* 0x000fea0003800000 */
.L_x_2933:
[----:B------:R-:W3:Y:S01]  /*21dc0*/  LDL.LU R0, [R1+0x28] ;  /* 0x0000280001007983 */ /* 0x000ee20000300800 */
[----:B------:R-:W-:Y:S01]  /*21dd0*/  BSSY B0, `(.L_x_3035) ;  /* 0x000000b000007945 */ /* 0x000fe20003800000 */
[----:B------:R-:W4:Y:S01]  /*21de0*/  S2R R5, SR_CgaCtaId ;  /* 0x0000000000057919 */ /* 0x000f220000008800 */
[----:B---3--:R-:W-:-:S05]  /*21df0*/  VIADD R0, R0, 0x1 ;  /* 0x0000000100007836 */ /* 0x008fca0000000000 */
[----:B0-----:R-:W-:-:S04]  /*21e00*/  LEA.HI R2, R0, R0, RZ, 0x1 ;  /* 0x0000000000027211 */ /* 0x001fc800078f08ff */
[----:B------:R-:W-:Y:S02]  /*21e10*/  LOP3.LUT R3, R2, 0xfffffffe, RZ, 0xc0, !PT ;  /* 0xfffffffe02037812 */ /* 0x000fe400078ec0ff */
[----:B------:R-:W-:Y:S02]  /*21e20*/  MOV R2, 0x400 ;  /* 0x0000040000027802 */ /* 0x000fe40000000f00 */
[----:B------:R-:W-:Y:S02]  /*21e30*/  IADD3 R0, R0, -R3, RZ ;  /* 0x8000000300007210 */ /* 0x000fe40007ffe0ff */
[----:B----4-:R-:W-:Y:S02]  /*21e40*/  LEA R5, R5, R2, 0x18 ;  /* 0x0000000205057211 */ /* 0x010fe400078ec0ff */
[----:B------:R-:W-:-:S04]  /*21e50*/  SHF.L.U32 R0, R0, 0x1f, RZ ;  /* 0x0000001f00007819 */ /* 0x000fc800000006ff */
[----:B------:R-:W0:Y:S02]  /*21e60*/  SYNCS.PHASECHK.TRANS64.TRYWAIT P0, [R5+URZ+0x2a820], R0 ;  /* 0x02a82000050075a7 */ /* 0x000e24000800017f */
[----:B0-----:R-:W-:Y:S05]  /*21e70*/  @!P0 BRA `(.L_x_3036) ;  /* 0x0000004c007c8947 */ /* 0x001fea0003800000 */
.L_x_3215:
[----:B------:R-:W-:Y:S05]  /*21e80*/  BSYNC B0 ;  /* 0x0000000000007941 */ /* 0x000fea0003800000 */
.L_x_3035:
[----:B------:R-:W-:-:S03]  /*21e90*/  UMOV UR4, 0xffffffff ;  /* 0xffffffff00047882 */ /* 0x000fc60000000000 */
[----:B------:R-:W-:Y:S05]  /*21ea0*/  BRA.DIV UR4, `(.L_x_3037) ;  /* 0x0000004e04847947 */ /* 0x000fea000b800000 */
[----:B0-----:R-:W0:Y:S02]  /*21eb0*/  S2R R0, SR_TID.X ;  /* 0x0000000000007919 */ /* 0x001e240000002100 */
[----:B0-----:R-:W-:-:S04]  /*21ec0*/  SHF.R.U32.HI R0, RZ, 0x5, R0 ;  /* 0x00000005ff007819 */ /* 0x001fc80000011600 */
[----:B------:R-:W-:-:S05]  /*21ed0*/  LOP3.LUT R0, R0, 0x3, RZ, 0xc0, !PT ;  /* 0x0000000300007812 */ /* 0x000fca00078ec0ff */
[----:B------:R0:W3:Y:S02]  /*21ee0*/  SHFL.IDX PT, R14, R0, RZ, 0x1f ;  /* 0x00001fff000e7589 */ /* 0x0000e400000e0000 */
.L_x_3218:
[----:B---3--:R-:W-:-:S13]  /*21ef0*/  ISETP.NE.AND P0, PT, R14, RZ, PT ;  /* 0x000000ff0e00720c */ /* 0x008fda0003f05270 */
[----:B------:R-:W-:Y:S05]  /*21f00*/  @P0 BRA `(.L_x_2687) ;  /* 0x0000000000900947 */ /* 0x000fea0003800000 */
[----:B------:R-:W-:-:S03]  /*21f10*/  UMOV UR4, 0xffffffff ;  /* 0xffffffff00047882 */ /* 0x000fc60000000000 */
[----:B------:R-:W-:Y:S05]  /*21f20*/  BRA.DIV UR4, `(.L_x_3038) ;  /* 0x0000004e04987947 */ /* 0x000fea000b800000 */
[----:B------:R-:W-:-:S13]  /*21f30*/  ELECT P6, URZ, PT ;  /* 0x00000000003f782f */ /* 0x000fda00038c0000 */
.L_x_3221:
        /* <DEDUP_REMOVED lines=8> */
.L_x_3039:
[C---:B------:R-:W-:Y:S01]  /*21fc0*/  IMAD R3, R28.reuse, 0x8, R5 ;  /* 0x000000081c037824 */ /* 0x040fe200078e0205 */
[----:B------:R-:W-:Y:S02]  /*21fd0*/  SHF.L.U32 R2, R29, 0x1f, RZ ;  /* 0x0000001f1d027819 */ /* 0x000fe400000006ff */
[----:B------:R-:W-:Y:S02]  /*21fe0*/  IADD3 R28, R28, 0x1, RZ ;  /* 0x000000011c1c7810 */ /* 0x000fe40007ffe0ff */
[----:B------:R-:W0:Y:S02]  /*21ff0*/  SYNCS.PHASECHK.TRANS64.TRYWAIT P1, [R3+URZ+0x2a840], R2 ;  /* 0x02a84002030075a7 */ /* 0x000e24000802017f */
[----:B------:R-:W-:-:S04]  /*22000*/  ISETP.NE.AND P2, PT, R28, 0x2, PT ;  /* 0x000000021c00780c */ /* 0x000fc80003f45270 */
[----:B------:R-:W-:Y:S01]  /*22010*/  SEL R0, RZ, 0x1, P2 ;  /* 0x00000001ff007807 */ /* 0x000fe20001000000 */
[----:B0-----:R-:W-:Y:S08]  /*22020*/  @!P1 BRA `(.L_x_3040) ;  /* 0x0000004c00789947 */ /* 0x001ff00003800000 */
.L_x_3222:
[----:B------:R-:W-:Y:S02]  /*22030*/  SEL R28, R28, RZ, P2 ;  /* 0x000000ff1c1c7207 */ /* 0x000fe40001000000 */
[----:B------:R-:W-:Y:S01]  /*22040*/  LOP3.LUT R0, R29, R0, RZ, 0x3c, !PT ;  /* 0x000000001d007212 */ /* 0x000fe200078e3cff */
[----:B------:R-:W-:Y:S06]  /*22050*/  @!P0 BRA `(.L_x_3041) ;  /* 0x0000000000048947 */ /* 0x000fec0003800000 */
[----:B------:R-:W-:Y:S01]  /*22060*/  BPT.TRAP 0x1 ;  /* 0x000000040000795c */ /* 0x000fe20000300000 */
.L_x_3041:
[----:B------:R-:W-:Y:S01]  /*22070*/  IMAD R5, R28, 0x8, R5 ;  /* 0x000000081c057824 */ /* 0x000fe200078e0205 */
[----:B------:R-:W-:-:S04]  /*22080*/  SHF.L.U32 R0, R0, 0x1f, RZ ;  /* 0x0000001f00007819 */ /* 0x000fc800000006ff */
[----:B------:R-:W3:Y:S02]  /*22090*/  SYNCS.PHASECHK.TRANS64.TRYWAIT P1, [R5+URZ+0x2a840], R0 ;  /* 0x02a84000050075a7 */ /* 0x000ee4000802017f */
[----:B---3--:R-:W-:Y:S05]  /*220a0*/  @!P1 BRA `(.L_x_3042) ;  /* 0x0000004c006c9947 */ /* 0x008fea0003800000 */
.L_x_3223:
[----:B------:R-:W-:Y:S05]  /*220b0*/  @!P0 BRA `(.L_x_3043) ;  /* 0x0000000000048947 */ /* 0x000fea0003800000 */
[----:B------:R-:W-:Y:S01]  /*220c0*/  BPT.TRAP 0x1 ;  /* 0x000000040000795c */ /* 0x000fe20000300000 */
.L_x_3043:
[----:B------:R-:W4:Y:S02]  /*220d0*/  SYNCS.PHASECHK.TRANS64.TRYWAIT P1, [R3+URZ+0x2a860], R2 ;  /* 0x02a86002030075a7 */ /* 0x000f24000802017f */
[----:B----4-:R-:W-:Y:S05]  /*220e0*/  @!P1 BRA `(.L_x_3044) ;  /* 0x0000004c00709947 */ /* 0x010fea0003800000 */
.L_x_3224:
[----:B------:R-:W-:Y:S05]  /*220f0*/  @!P0 BRA `(.L_x_3045) ;  /* 0x0000000000048947 */ /* 0x000fea0003800000 */
[----:B------:R-:W-:Y:S01]  /*22100*/  BPT.TRAP 0x1 ;  /* 0x000000040000795c */ /* 0x000fe20000300000 */
.L_x_3045:
[----:B------:R0:W0:Y:S02]  /*22110*/  SYNCS.PHASECHK.TRANS64.TRYWAIT P0, [R5+URZ+0x2a860], R0 ;  /* 0x02a86000050075a7 */ /* 0x000024000800017f */
[----:B0-----:R-:W-:Y:S05]  /*22120*/  @!P0 NANOSLEEP.SYNCS 0x989680 ;  /* 0x009896800000895d */ /* 0x001fea0003900000 */
[----:B------:R-:W0:Y:S02]  /*22130*/  @!P0 SYNCS.PHASECHK.TRANS64 P0, [R5+URZ+0x2a860], R0 ;  /* 0x02a86000050085a7 */ /* 0x000e24000800007f */
[----:B0-----:R-:W-:Y:S05]  /*22140*/  @!P0 BRA `(.L_x_3045) ;  /* 0xfffffffc00f08947 */ /* 0x001fea000383ffff */
.L_x_2687:
[----:B------:R-:W-:Y:S05]  /*22150*/  BSYNC B9 ;  /* 0x0000000000097941 */ /* 0x000fea0003800000 */
.L_x_2684:
[----:B------:R-:W-:Y:S05]  /*22160*/  EXIT ;  /* 0x000000000000794d */ /* 0x000fea0003800000 */
.L_x_2705:
[----:B0-----:R0:W1:Y:S02]  /*22170*/  SYNCS.PHASECHK.TRANS64.TRYWAIT P6, [R85+URZ+0x2a890], R86 ;  /* 0x02a89056550075a7 */ /* 0x00106400080c017f */
[----:B-1----:R-:W-:Y:S05]  /*22180*/  @!P6 NANOSLEEP.SYNCS 0x989680 ;  /* 0x009896800000e95d */ /* 0x002fea0003900000 */
[----:B------:R-:W1:Y:S02]  /*22190*/  @!P6 SYNCS.PHASECHK.TRANS64 P6, [R85+URZ+0x2a890], R86 ;  /* 0x02a890565500e5a7 */ /* 0x000e6400080c007f */
[----:B-1----:R-:W-:Y:S05]  /*221a0*/  @!P6 BRA `(.L_x_2705) ;  /* 0xfffffffc00f0e947 */ /* 0x002fea000383ffff */
[----:B------:R-:W-:Y:S05]  /*221b0*/  BRA `(.L_x_3046) ;  /* 0xfffffe1400507947 */ /* 0x000fea000383ffff */
.L_x_2706:
        /* <DEDUP_REMOVED lines=8> */
.L_x_3048:
[----:B------:R-:W-:Y:S05]  /*22240*/  BSYNC B1 ;  /* 0x0000000000017941 */ /* 0x000fea0003800000 */
.L_x_3047:
[----:B------:R-:W-:Y:S01]  /*22250*/  IMAD.MOV.U32 R13, RZ, RZ, R117 ;  /* 0x000000ffff0d7224 */ /* 0x000fe200078e0075 */
[----:B------:R-:W-:Y:S01]  /*22260*/  MOV R11, 0x1c1f ;  /* 0x00001c1f000b7802 */ /* 0x000fe20000000f00 */
[----:B------:R-:W-:Y:S01]  /*22270*/  IMAD.MOV.U32 R12, RZ, RZ, RZ ;  /* 0x000000ffff0c7224 */ /* 0x000fe200078e00ff */
[----:B------:R-:W-:Y:S01]  /*22280*/  MOV R78, R14 ;  /* 0x0000000e004e7202 */ /* 0x000fe20000000f00 */
[----:B------:R-:W-:-:S07]  /*22290*/  IMAD.MOV.U32 R15, RZ, RZ, -0x1 ;  /* 0xffffffffff0f7424 */ /* 0x000fce00078e00ff */
[----:B------:R-:W-:Y:S05]  /*222a0*/  WARPSYNC.COLLECTIVE R15, `(.L_x_3049) ;  /* 0x000000000f087348 */ /* 0x000fea0003c00000 */
[----:B------:R0:W1:Y:S02]  /*222b0*/  SHFL.IDX P6, R14, R13, R12, R11 ;  /* 0x0000000c0d0e7389 */ /* 0x00006400000c000b */
[----:B01----:R-:W-:Y:S01]  /*222c0*/  ENDCOLLECTIVE ;  /* 0x000000000000791b */ /* 0x003fe20003800000 */
.L_x_3049:
[----:B------:R-:W-:Y:S01]  /*222d0*/  IMAD.MOV.U32 R11, RZ, RZ, R14 ;  /* 0x000000ffff0b7224 */ /* 0x000fe200078e000e */
[----:B------:R-:W-:Y:S06]  /*222e0*/  BRA `(.L_x_3050) ;  /* 0xfffffe1400187947 */ /* 0x000fec000383ffff */
.L_x_2731:
[----:B------:R-:W-:Y:S01]  /*222f0*/  BSSY B1, `(.L_x_3051) ;  /* 0x0000008000017945 */ /* 0x000fe20003800000 */
[----:B0---4-:R-:W-:Y:S01]  /*22300*/  MOV R13, R116 ;  /* 0x00000074000d7202 */ /* 0x011fe20000000f00 */
[----:B------:R-:W-:Y:S01]  /*22310*/  IMAD.MOV.U32 R12, RZ, RZ, 0x1 ;  /* 0x00000001ff0c7424 */ /* 0x000fe200078e00ff */
[----:B------:R-:W-:Y:S01]  /*22320*/  MOV R15, 0xffffffff ;  /* 0xffffffff000f7802 */ /* 0x000fe20000000f00 */
[----:B---3--:R-:W-:-:S07]  /*22330*/  IMAD.MOV.U32 R11, RZ, RZ, 0x1c1f ;  /* 0x00001c1fff0b7424 */ /* 0x008fce00078e00ff */
[----:B-12---:R-:W-:Y:S05]  /*22340*/  WARPSYNC.COLLECTIVE R15, `(.L_x_3052) ;  /* 0x000000000f087348 */ /* 0x006fea0003c00000 */
[----:B------:R0:W3:Y:S02]  /*22350*/  SHFL.IDX P6, R14, R13, R12, R11 ;  /* 0x0000000c0d0e7389 */ /* 0x0000e400000c000b */
[----:B0123--:R-:W-:Y:S01]  /*22360*/  ENDCOLLECTIVE ;  /* 0x000000000000791b */ /* 0x00ffe20003800000 */
.L_x_3052:
[----:B------:R-:W-:Y:S05]  /*22370*/  BSYNC B1 ;  /* 0x0000000000017941 */ /* 0x000fea0003800000 */
.L_x_3051:
        /* <DEDUP_REMOVED lines=8> */
.L_x_3053:
[----:B------:R-:W-:Y:S01]  /*22400*/  MOV R117, R14 ;  /* 0x0000000e00757202 */ /* 0x000fe20000000f00 */
[----:B------:R-:W-:Y:S06]  /*22410*/  BRA `(.L_x_3054) ;  /* 0xfffffe2800507947 */ /* 0x000fec000383ffff */
.L_x_2761:
[----:B-1----:R1:W2:Y:S02]  /*22420*/  SYNCS.PHASECHK.TRANS64.TRYWAIT P6, [R85+URZ+0x2a890], R86 ;  /* 0x02a89056550075a7 */ /* 0x0022a400080c017f */
[----:B--2---:R-:W-:Y:S05]  /*22430*/  @!P6 NANOSLEEP.SYNCS 0x989680 ;  /* 0x009896800000e95d */ /* 0x004fea0003900000 */
[----:B------:R-:W2:Y:S02]  /*22440*/  @!P6 SYNCS.PHASECHK.TRANS64 P6, [R85+URZ+0x2a890], R86 ;  /* 0x02a890565500e5a7 */ /* 0x000ea400080c007f */
[----:B--2---:R-:W-:Y:S05]  /*22450*/  @!P6 BRA `(.L_x_2761) ;  /* 0xfffffffc00f0e947 */ /* 0x004fea000383ffff */
[----:B------:R-:W-:Y:S05]  /*22460*/  BRA `(.L_x_3055) ;  /* 0xfffffe4800147947 */ /* 0x000fea000383ffff */
.L_x_2762:
[----:B------:R-:W-:Y:S01]  /*22470*/  BSSY B1, `(.L_x_3056) ;  /* 0x0000008000017945 */ /* 0x000fe20003800000 */
[----:B------:R-:W-:Y:S01]  /*22480*/  IMAD.MOV.U32 R13, RZ, RZ, R116 ;  /* 0x000000ffff0d7224 */ /* 0x000fe200078e0074 */
[----:B------:R-:W-:Y:S01]  /*22490*/  MOV R11, 0x1c1f ;  /* 0x00001c1f000b7802 */ /* 0x000fe20000000f00 */
[----:B------:R-:W-:Y:S02]  /*224a0*/  IMAD.MOV.U32 R12, RZ, RZ, RZ ;  /* 0x000000ffff0c7224 */ /* 0x000fe400078e00ff */
[----:B------:R-:W-:-:S07]  /*224b0*/  IMAD.MOV.U32 R15, RZ, RZ, -0x1 ;  /* 0xffffffffff0f7424 */ /* 0x000fce00078e00ff */
[----:B-1----:R-:W-:Y:S05]  /*224c0*/  WARPSYNC.COLLECTIVE R15, `(.L_x_3057) ;  /* 0x000000000f087348 */ /* 0x002fea0003c00000 */
[----:B------:R0:W2:Y:S02]  /*224d0*/  SHFL.IDX P6, R14, R13, R12, R11 ;  /* 0x0000000c0d0e7389 */ /* 0x0000a400000c000b */
[----:B012---:R-:W-:Y:S01]  /*224e0*/  ENDCOLLECTIVE ;  /* 0x000000000000791b */ /* 0x007fe20003800000 */
.L_x_3057:
[----:B------:R-:W-:Y:S05]  /*224f0*/  BSYNC B1 ;  /* 0x0000000000017941 */ /* 0x000fea0003800000 */
.L_x_3056:
[----:B------:R-:W-:Y:S01]  /*22500*/  MOV R13, R117 ;  /* 0x00000075000d7202 */ /* 0x000fe20000000f00 */
[----:B------:R-:W-:Y:S01]  /*22510*/  IMAD.MOV.U32 R12, RZ, RZ, RZ ;  /* 0x000000ffff0c7224 */ /* 0x000fe200078e00ff */
[----:B------:R-:W-:Y:S01]  /*22520*/  MOV R15, 0xffffffff ;  /* 0xffffffff000f7802 */ /* 0x000fe20000000f00 */
[----:B------:R-:W-:Y:S02]  /*22530*/  IMAD.MOV.U32 R11, RZ, RZ, 0x1c1f ;  /* 0x00001c1fff0b7424 */ /* 0x000fe400078e00ff */
[----:B------:R-:W-:-:S07]  /*22540*/  IMAD.MOV.U32 R121, RZ, RZ, R14 ;  /* 0x000000ffff797224 */ /* 0x000fce00078e000e */
[----:B------:R-:W-:Y:S05]  /*22550*/  WARPSYNC.COLLECTIVE R15, `(.L_x_3058) ;  /* 0x000000000f087348 */ /* 0x000fea0003c00000 */
[----:B------:R0:W1:Y:S02]  /*22560*/  SHFL.IDX P6, R14, R13, R12, R11 ;  /* 0x0000000c0d0e7389 */ /* 0x00006400000c000b */
[----:B01----:R-:W-:Y:S01]  /*22570*/  ENDCOLLECTIVE ;  /* 0x000000000000791b */ /* 0x003fe20003800000 */
.L_x_3058:
[----:B------:R-:W-:Y:S01]  /*22580*/  IMAD.MOV.U32 R11, RZ, RZ, R14 ;  /* 0x000000ffff0b7224 */ /* 0x000fe200078e000e */
[----:B------:R-:W-:Y:S06]  /*22590*/  BRA `(.L_x_3059) ;  /* 0xfffffe4400e07947 */ /* 0x000fec000383ffff */
.L_x_2775:
[----:B------:R-:W-:Y:S01]  /*225a0*/  BSSY B1, `(.L_x_3060) ;  /* 0x0000008000017945 */ /* 0x000fe20003800000 */
[----:B--234-:R-:W-:Y:S01]  /*225b0*/  IMAD.MOV.U32 R13, RZ, RZ, R116 ;  /* 0x000000ffff0d7224 */ /* 0x01cfe200078e0074 */
[----:B------:R-:W-:Y:S01]  /*225c0*/  MOV R12, 0x1 ;  /* 0x00000001000c7802 */ /* 0x000fe20000000f00 */
[----:B------:R-:W-:Y:S02]  /*225d0*/  IMAD.MOV.U32 R11, RZ, RZ, 0x1c1f ;  /* 0x00001c1fff0b7424 */ /* 0x000fe400078e00ff */
[----:B------:R-:W-:-:S07]  /*225e0*/  IMAD.MOV.U32 R15, RZ, RZ, -0x1 ;  /* 0xffffffffff0f7424 */ /* 0x000fce00078e00ff */
[----:B01----:R-:W-:Y:S05]  /*225f0*/  WARPSYNC.COLLECTIVE R15, `(.L_x_3061) ;  /* 0x000000000f087348 */ /* 0x003fea0003c00000 */
[----:B------:R2:W3:Y:S02]  /*22600*/  SHFL.IDX P6, R14, R13, R12, R11 ;  /* 0x0000000c0d0e7389 */ /* 0x0004e400000c000b */
[----:B0123--:R-:W-:Y:S01]  /*22610*/  ENDCOLLECTIVE ;  /* 0x000000000000791b */ /* 0x00ffe20003800000 */
.L_x_3061:
[----:B------:R-:W-:Y:S05]  /*22620*/  BSYNC B1 ;  /* 0x0000000000017941 */ /* 0x000fea0003800000 */
.L_x_3060:
[----:B------:R-:W-:Y:S01]  /*22630*/  IMAD.MOV.U32 R13, RZ, RZ, R117 ;  /* 0x000000ffff0d7224 */ /* 0x000fe200078e0075 */
[----:B------:R-:W-:Y:S01]  /*22640*/  MOV R11, 0x1c1f ;  /* 0x00001c1f000b7802 */ /* 0x000fe20000000f00 */
[----:B------:R-:W-:Y:S01]  /*22650*/  IMAD.MOV.U32 R12, RZ, RZ, 0x1 ;  /* 0x00000001ff0c7424 */ /* 0x000fe200078e00ff */
[----:B------:R-:W-:Y:S01]  /*22660*/  MOV R116, R14 ;  /* 0x0000000e00747202 */ /* 0x000fe20000000f00 */
[----:B------:R-:W-:-:S07]  /*22670*/  IMAD.MOV.U32 R15, RZ, RZ, -0x1 ;  /* 0xffffffffff0f7424 */ /* 0x000fce00078e00ff */
[----:B------:R-:W-:Y:S05]  /*22680*/  WARPSYNC.COLLECTIVE R15, `(.L_x_3062) ;  /* 0x000000000f087348 */ /* 0x000fea0003c00000 */
[----:B------:R0:W1:Y:S02]  /*22690*/  SHFL.IDX P6, R14, R13, R12, R11 ;  /* 0x0000000c0d0e7389 */ /* 0x00006400000c000b */
[----:B01----:R-:W-:Y:S01]  /*226a0*/  ENDCOLLECTIVE ;  /* 0x000000000000791b */ /* 0x003fe20003800000 */
.L_x_3062:
[----:B------:R-:W-:Y:S01]  /*226b0*/  IMAD.MOV.U32 R117, RZ, RZ, R14 ;  /* 0x000000ffff757224 */ /* 0x000fe200078e000e */
[----:B------:R-:W-:Y:S06]  /*226c0*/  BRA `(.L_x_3063) ;  /* 0xfffffe5c00687947 */ /* 0x000fec000383ffff */
.L_x_2788:
[----:B0-----:R0:W1:Y:S02]  /*226d0*/  SYNCS.PHASECHK.TRANS64.TRYWAIT P4, [R85+URZ+0x2a890], R86 ;  /* 0x02a89056550075a7 */ /* 0x001064000808017f */
[----:B-1----:R-:W-:Y:S05]  /*226e0*/  @!P4 NANOSLEEP.SYNCS 0x989680 ;  /* 0x009896800000c95d */ /* 0x002fea0003900000 */
[----:B------:R-:W1:Y:S02]  /*226f0*/  @!P4 SYNCS.PHASECHK.TRANS64 P4, [R85+URZ+0x2a890], R86 ;  /* 0x02a890565500c5a7 */ /* 0x000e64000808007f */
[----:B-1----:R-:W-:Y:S05]  /*22700*/  @!P4 BRA `(.L_x_2788) ;  /* 0xfffffffc00f0c947 */ /* 0x002fea000383ffff */
[----:B------:R-:W-:Y:S05]  /*22710*/  BRA `(.L_x_3064) ;  /* 0xfffffe7400007947 */ /* 0x000fea000383ffff */
.L_x_2789:
[----:B------:R-:W-:Y:S01]  /*22720*/  BSSY B1, `(.L_x_3065) ;  /* 0x0000008000017945 */ /* 0x000fe20003800000 */
[----:B------:R-:W-:Y:S01]  /*22730*/  MOV R13, R35 ;  /* 0x00000023000d7202 */ /* 0x000fe20000000f00 */
[----:B------:R-:W-:Y:S01]  /*22740*/  IMAD.MOV.U32 R12, RZ, RZ, RZ ;  /* 0x000000ffff0c7224 */ /* 0x000fe200078e00ff */
[----:B------:R-:W-:Y:S01]  /*22750*/  MOV R15, 0xffffffff ;  /* 0xffffffff000f7802 */ /* 0x000fe20000000f00 */
[----:B------:R-:W-:-:S07]  /*22760*/  IMAD.MOV.U32 R11, RZ, RZ, 0x1c1f ;  /* 0x00001c1fff0b7424 */ /* 0x000fce00078e00ff */
[----:B0-----:R-:W-:Y:S05]  /*22770*/  WARPSYNC.COLLECTIVE R15, `(.L_x_3066) ;  /* 0x000000000f087348 */ /* 0x001fea0003c00000 */
[----:B------:R1:W2:Y:S02]  /*22780*/  SHFL.IDX P6, R14, R13, R12, R11 ;  /* 0x0000000c0d0e7389 */ /* 0x0002a400000c000b */
[----:B012---:R-:W-:Y:S01]  /*22790*/  ENDCOLLECTIVE ;  /* 0x000000000000791b */ /* 0x007fe20003800000 */
.L_x_3066:
[----:B------:R-:W-:Y:S05]  /*227a0*/  BSYNC B1 ;  /* 0x0000000000017941 */ /* 0x000fea0003800000 */
.L_x_3065:
[----:B------:R-:W-:Y:S01]  /*227b0*/  IMAD.MOV.U32 R13, RZ, RZ, R34 ;  /* 0x000000ffff0d7224 */ /* 0x000fe200078e0022 */
[----:B------:R-:W-:Y:S01]  /*227c0*/  MOV R12, RZ ;  /* 0x000000ff000c7202 */ /* 0x000fe20000000f00 */
[----:B------:R-:W-:Y:S02]  /*227d0*/  IMAD.MOV.U32 R11, RZ, RZ, 0x1c1f ;  /* 0x00001c1fff0b7424 */ /* 0x000fe400078e00ff */
[----:B------:R-:W-:Y:S02]  /*227e0*/  IMAD.MOV.U32 R15, RZ, RZ, -0x1 ;  /* 0xffffffffff0f7424 */ /* 0x000fe400078e00ff */
[----:B------:R-:W-:-:S07]  /*227f0*/  IMAD.MOV.U32 R33, RZ, RZ, R14 ;  /* 0x000000ffff217224 */ /* 0x000fce00078e000e */
[----:B------:R-:W-:Y:S05]  /*22800*/  WARPSYNC.COLLECTIVE R15, `(.L_x_3067) ;  /* 0x000000000f087348 */ /* 0x000fea0003c00000 */
[----:B------:R0:W1:Y:S02]  /*22810*/  SHFL.IDX P6, R14, R13, R12, R11 ;  /* 0x0000000c0d0e7389 */ /* 0x00006400000c000b */
[----:B01----:R-:W-:Y:S01]  /*22820*/  ENDCOLLECTIVE ;  /* 0x000000000000791b */ /* 0x003fe20003800000 */
.L_x_3067:
[----:B------:R-:W-:Y:S01]  /*22830*/  MOV R32, R14 ;  /* 0x0000000e00207202 */ /* 0x000fe20000000f00 */
[----:B------:R-:W-:Y:S06]  /*22840*/  BRA `(.L_x_3068) ;  /* 0xfffffe7400247947 */ /* 0x000fec000383ffff */
.L_x_2792:
[----:B------:R-:W-:Y:S01]  /*22850*/  BSSY B1, `(.L_x_3069) ;  /* 0x0000008000017945 */ /* 0x000fe20003800000 */
[----:B----4-:R-:W-:Y:S01]  /*22860*/  IMAD.MOV.U32 R13, RZ, RZ, R35 ;  /* 0x000000ffff0d7224 */ /* 0x010fe200078e0023 */
[----:B------:R-:W-:Y:S01]  /*22870*/  MOV R11, 0x1c1f ;  /* 0x00001c1f000b7802 */ /* 0x000fe20000000f00 */
[----:B------:R-:W-:Y:S02]  /*22880*/  IMAD.MOV.U32 R12, RZ, RZ, 0x1 ;  /* 0x00000001ff0c7424 */ /* 0x000fe400078e00ff */
[----:B------:R-:W-:-:S07]  /*22890*/  IMAD.MOV.U32 R15, RZ, RZ, -0x1 ;  /* 0xffffffffff0f7424 */ /* 0x000fce00078e00ff */
[----:B0123--:R-:W-:Y:S05]  /*228a0*/  WARPSYNC.COLLECTIVE R15, `(.L_x_3070) ;  /* 0x000000000f087348 */ /* 0x00ffea0003c00000 */
[----:B------:R4:W0:Y:S02]  /*228b0*/  SHFL.IDX P6, R14, R13, R12, R11 ;  /* 0x0000000c0d0e7389 */ /* 0x00082400000c000b */
[----:B01234-:R-:W-:Y:S01]  /*228c0*/  ENDCOLLECTIVE ;  /* 0x000000000000791b */ /* 0x01ffe20003800000 */
.L_x_3070:
[----:B------:R-:W-:Y:S05]  /*228d0*/  BSYNC B1 ;  /* 0x0000000000017941 */ /* 0x000fea0003800000 */
.L_x_3069:
[----:B------:R-:W-:Y:S01]  /*228e0*/  MOV R13, R34 ;  /* 0x00000022000d7202 */ /* 0x000fe20000000f00 */
[----:B------:R-:W-:Y:S01]  /*228f0*/  IMAD.MOV.U32 R12, RZ, RZ, 0x1 ;  /* 0x00000001ff0c7424 */ /* 0x000fe200078e00ff */
[----:B------:R-:W-:Y:S01]  /*22900*/  MOV R15, 0xffffffff ;  /* 0xffffffff000f7802 */ /* 0x000fe20000000f00 */
[----:B------:R-:W-:Y:S02]  /*22910*/  IMAD.MOV.U32 R11, RZ, RZ, 0x1c1f ;  /* 0x00001c1fff0b7424 */ /* 0x000fe400078e00ff */
[----:B------:R-:W-:-:S07]  /*22920*/  IMAD.MOV.U32 R33, RZ, RZ, R14 ;  /* 0x000000ffff217224 */ /* 0x000fce00078e000e */
[----:B------:R-:W-:Y:S05]  /*22930*/  WARPSYNC.COLLECTIVE R15, `(.L_x_3071) ;  /* 0x000000000f087348 */ /* 0x000fea0003c00000 */
[----:B------:R0:W1:Y:S02]  /*22940*/  SHFL.IDX P6, R14, R13, R12, R11 ;  /* 0x0000000c0d0e7389 */ /* 0x00006400000c000b */
[----:B01----:R-:W-:Y:S01]  /*22950*/  ENDCOLLECTIVE ;  /* 0x000000000000791b */ /* 0x003fe20003800000 */
.L_x_3071:
[----:B------:R-:W-:Y:S01]  /*22960*/  IMAD.MOV.U32 R32, RZ, RZ, R14 ;  /* 0x000000ffff207224 */ /* 0x000fe200078e000e */
[----:B------:R-:W-:Y:S06]  /*22970*/  BRA `(.L_x_3072) ;  /* 0xfffffe7400807947 */ /* 0x000fec000383ffff */
.L_x_2796:
[----:B---3--:R3:W0:Y:S02]  /*22980*/  SYNCS.PHASECHK.TRANS64.TRYWAIT P0, [R85+URZ+0x2a8b0], R86 ;  /* 0x02a8b056550075a7 */ /* 0x008624000800017f */
[----:B0-----:R-:W-:Y:S05]  /*22990*/  @!P0 NANOSLEEP.SYNCS 0x989680 ;  /* 0x009896800000895d */ /* 0x001fea0003900000 */
[----:B------:R-:W0:Y:S02]  /*229a0*/  @!P0 SYNCS.PHASECHK.TRANS64 P0, [R85+URZ+0x2a8b0], R86 ;  /* 0x02a8b056550085a7 */ /* 0x000e24000800007f */
[----:B0-----:R-:W-:Y:S05]  /*229b0*/  @!P0 BRA `(.L_x_2796) ;  /* 0xfffffffc00f08947 */ /* 0x001fea000383ffff */
[----:B------:R-:W-:Y:S05]  /*229c0*/  BRA `(.L_x_3073) ;  /* 0xfffffe7800587947 */ /* 0x000fea000383ffff */
.L_x_2814:
        /* <DEDUP_REMOVED lines=8> */
.L_x_3075:
[----:B------:R-:W-:Y:S05]  /*22a50*/  BSYNC B1 ;  /* 0x0000000000017941 */ /* 0x000fea0003800000 */
.L_x_3074:
        /* <DEDUP_REMOVED lines=8> */
.L_x_3076:
[----:B------:R-:W-:Y:S01]  /*22ae0*/  MOV R13, R8 ;  /* 0x00000008000d7202 */ /* 0x000fe20000000f00 */
[----:B------:R-:W-:-:S07]  /*22af0*/  IMAD.MOV.U32 R0, RZ, RZ, R14 ;  /* 0x000000ffff007224 */ /* 0x000fce00078e000e */
[----:B------:R-:W-:Y:S05]  /*22b00*/  WARPSYNC.COLLECTIVE R15, `(.L_x_3077) ;  /* 0x000000000f087348 */ /* 0x000fea0003c00000 */
[----:B------:R0:W1:Y:S02]  /*22b10*/  SHFL.IDX P6, R14, R13, R12, R11 ;  /* 0x0000000c0d0e7389 */ /* 0x00006400000c000b */
[----:B01----:R-:W-:Y:S01]  /*22b20*/  ENDCOLLECTIVE ;  /* 0x000000000000791b */ /* 0x003fe20003800000 */
.L_x_3077:
[----:B------:R-:W-:Y:S02]  /*22b30*/  IMAD.MOV.U32 R13, RZ, RZ, R4 ;  /* 0x000000ffff0d7224 */ /* 0x000fe400078e0004 */
[----:B------:R-:W-:-:S07]  /*22b40*/  IMAD.MOV.U32 R5, RZ, RZ, R14 ;  /* 0x000000ffff057224 */ /* 0x000fce00078e000e */
[----:B------:R-:W-:Y:S05]  /*22b50*/  WARPSYNC.COLLECTIVE R15, `(.L_x_3078) ;  /* 0x000000000f087348 */ /* 0x000fea0003c00000 */
[----:B------:R0:W1:Y:S02]  /*22b60*/  SHFL.IDX P6, R14, R13, R12, R11 ;  /* 0x0000000c0d0e7389 */ /* 0x00006400000c000b */
[----:B01----:R-:W-:Y:S01]  /*22b70*/  ENDCOLLECTIVE ;  /* 0x000000000000791b */ /* 0x003fe20003800000 */
.L_x_3078:
[----:B------:R-:W-:Y:S05]  /*22b80*/  BRA `(.L_x_3079) ;  /* 0xfffffe8800187947 */ /* 0x000fea000383ffff */
.L_x_2817:
[----:B------:R-:W-:Y:S01]  /*22b90*/  BSSY B1, `(.L_x_3080) ;  /* 0x0000008000017945 */ /* 0x000fe20003800000 */
[----:B------:R-:W-:Y:S01]  /*22ba0*/  MOV R13, R7 ;  /* 0x00000007000d7202 */ /* 0x000fe20000000f00 */
[----:B------:R-:W-:Y:S01]  /*22bb0*/  IMAD.MOV.U32 R12, RZ, RZ, 0x1 ;  /* 0x00000001ff0c7424 */ /* 0x000fe200078e00ff */
[----:B------:R-:W-:Y:S01]  /*22bc0*/  MOV R15, 0xffffffff ;  /* 0xffffffff000f7802 */ /* 0x000fe20000000f00 */
[----:B------:R-:W-:-:S07]  /*22bd0*/  IMAD.MOV.U32 R11, RZ, RZ, 0x1c1f ;  /* 0x00001c1fff0b7424 */ /* 0x000fce00078e00ff */
[----:B0---4-:R-:W-:Y:S05]  /*22be0*/  WARPSYNC.COLLECTIVE R15, `(.L_x_3081) ;  /* 0x000000000f087348 */ /* 0x011fea0003c00000 */
[----:B----4-:R1:W2:Y:S02]  /*22bf0*/  SHFL.IDX P6, R14, R13, R12, R11 ;  /* 0x0000000c0d0e7389 */ /* 0x0102a400000c000b */
[----:B012---:R-:W-:Y:S01]  /*22c00*/  ENDCOLLECTIVE ;  /* 0x000000000000791b */ /* 0x007fe20003800000 */
.L_x_3081:
[----:B------:R-:W-:Y:S05]  /*22c10*/  BSYNC B1 ;  /* 0x0000000000017941 */ /* 0x000fea0003800000 */
.L_x_3080:
        /* <DEDUP_REMOVED lines=8> */
.L_x_3082:
[----:B------:R-:W-:Y:S01]  /*22ca0*/  IMAD.MOV.U32 R13, RZ, RZ, R8 ;  /* 0x000000ffff0d7224 */ /* 0x000fe200078e0008 */
[----:B------:R-:W-:-:S07]  /*22cb0*/  MOV R0, R14 ;  /* 0x0000000e00007202 */ /* 0x000fce0000000f00 */
[----:B------:R-:W-:Y:S05]  /*22cc0*/  WARPSYNC.COLLECTIVE R15, `(.L_x_3083) ;  /* 0x000000000f087348 */ /* 0x000fea0003c00000 */
[----:B------:R0:W1:Y:S02]  /*22cd0*/  SHFL.IDX P6, R14, R13, R12, R11 ;  /* 0x0000000c0d0e7389 */ /* 0x00006400000c000b */
[----:B01----:R-:W-:Y:S01]  /*22ce0*/  ENDCOLLECTIVE ;  /* 0x000000000000791b */ /* 0x003fe20003800000 */
.L_x_3083:
[----:B------:R-:W-:Y:S01]  /*22cf0*/  MOV R13, R4 ;  /* 0x00000004000d7202 */ /* 0x000fe20000000f00 */
[----:B------:R-:W-:-:S07]  /*22d00*/  IMAD.MOV.U32 R5, RZ, RZ, R14 ;  /* 0x000000ffff057224 */ /* 0x000fce00078e000e */
[----:B------:R-:W-:Y:S05]  /*22d10*/  WARPSYNC.COLLECTIVE R15, `(.L_x_3084) ;  /* 0x000000000f087348 */ /* 0x000fea0003c00000 */
[----:B------:R0:W1:Y:S02]  /*22d20*/  SHFL.IDX P6, R14, R13, R12, R11 ;  /* 0x0000000c0d0e7389 */ /* 0x00006400000c000b */
[----:B01----:R-:W-:Y:S01]  /*22d30*/  ENDCOLLECTIVE ;  /* 0x000000000000791b */ /* 0x003fe20003800000 */
.L_x_3084:
[----:B------:R-:W-:Y:S01]  /*22d40*/  IMAD.MOV.U32 R4, RZ, RZ, R14 ;  /* 0x000000ffff047224 */ /* 0x000fe200078e000e */
[----:B------:R-:W-:Y:S06]  /*22d50*/  BRA `(.L_x_3085) ;  /* 0xfffffe8c00a47947 */ /* 0x000fec000383ffff */
.L_x_2821:
[----:B0-----:R0:W1:Y:S02]  /*22d60*/  SYNCS.PHASECHK.TRANS64.TRYWAIT P0, [R18+URZ+0x2a800], R5 ;  /* 0x02a80005120075a7 */ /* 0x001064000800017f */
[----:B-1----:R-:W-:Y:S05]  /*22d70*/  @!P0 NANOSLEEP.SYNCS 0x989680 ;  /* 0x009896800000895d */ /* 0x002fea0003900000 */
[----:B------:R-:W1:Y:S02]  /*22d80*/  @!P0 SYNCS.PHASECHK.TRANS64 P0, [R18+URZ+0x2a800], R5 ;  /* 0x02a80005120085a7 */ /* 0x000e64000800007f */
[----:B-1----:R-:W-:Y:S05]  /*22d90*/  @!P0 BRA `(.L_x_2821) ;  /* 0xfffffffc00f08947 */ /* 0x002fea000383ffff */
[----:B------:R-:W-:Y:S05]  /*22da0*/  BRA `(.L_x_3086) ;  /* 0xfffffe9400b47947 */ /* 0x000fea000383ffff */
.L_x_2845:
        /* <DEDUP_REMOVED lines=8> */
.L_x_3088:
[----:B------:R-:W-:Y:S05]  /*22e30*/  BSYNC B1 ;  /* 0x0000000000017941 */ /* 0x000fea0003800000 */
.L_x_3087:
        /* <DEDUP_REMOVED lines=8> */
.L_x_3089:
[----:B------:R-:W-:Y:S01]  /*22ec0*/  MOV R13, R21 ;  /* 0x00000015000d7202 */ /* 0x000fe20000000f00 */
[----:B------:R-:W-:-:S07]  /*22ed0*/  IMAD.MOV.U32 R0, RZ, RZ, R14 ;  /* 0x000000ffff007224 */ /* 0x000fce00078e000e */
[----:B------:R-:W-:Y:S05]  /*22ee0*/  WARPSYNC.COLLECTIVE R15, `(.L_x_3090) ;  /* 0x000000000f087348 */ /* 0x000fea0003c00000 */
[----:B------:R0:W1:Y:S02]  /*22ef0*/  SHFL.IDX P6, R14, R13, R12, R11 ;  /* 0x0000000c0d0e7389 */ /* 0x00006400000c000b */
[----:B01----:R-:W-:Y:S01]  /*22f00*/  ENDCOLLECTIVE ;  /* 0x000000000000791b */ /* 0x003fe20003800000 */
.L_x_3090:
[----:B------:R-:W-:Y:S02]  /*22f10*/  IMAD.MOV.U32 R13, RZ, RZ, R20 ;  /* 0x000000ffff0d7224 */ /* 0x000fe400078e0014 */
[----:B------:R-:W-:-:S07]  /*22f20*/  IMAD.MOV.U32 R5, RZ, RZ, R14 ;  /* 0x000000ffff057224 */ /* 0x000fce00078e000e */
[----:B------:R-:W-:Y:S05]  /*22f30*/  WARPSYNC.COLLECTIVE R15, `(.L_x_3091) ;  /* 0x000000000f087348 */ /* 0x000fea0003c00000 */
[----:B------:R0:W1:Y:S02]  /*22f40*/  SHFL.IDX P6, R14, R13, R12, R11 ;  /* 0x0000000c0d0e7389 */ /* 0x00006400000c000b */
[----:B01----:R-:W-:Y:S01]  /*22f50*/  ENDCOLLECTIVE ;  /* 0x000000000000791b */ /* 0x003fe20003800000 */
.L_x_3091:
[----:B------:R-:W-:Y:S05]  /*22f60*/  BRA `(.L_x_3092) ;  /* 0xfffffeb800847947 */ /* 0x000fea000383ffff */
.L_x_2848:
        /* <DEDUP_REMOVED lines=8> */
.L_x_3094:
[----:B------:R-:W-:Y:S05]  /*22ff0*/  BSYNC B1 ;  /* 0x0000000000017941 */ /* 0x000fea0003800000 */
.L_x_3093:
        /* <DEDUP_REMOVED lines=8> */
.L_x_3095:
[----:B------:R-:W-:Y:S01]  /*23080*/  IMAD.MOV.U32 R13, RZ, RZ, R21 ;  /* 0x000000ffff0d7224 */ /* 0x000fe200078e0015 */
[----:B------:R-:W-:-:S07]  /*23090*/  MOV R0, R14 ;  /* 0x0000000e00007202 */ /* 0x000fce0000000f00 */
[----:B------:R-:W-:Y:S05]  /*230a0*/  WARPSYNC.COLLECTIVE R15, `(.L_x_3096) ;  /* 0x000000000f087348 */ /* 0x000fea0003c00000 */
[----:B------:R0:W1:Y:S02]  /*230b0*/  SHFL.IDX P6, R14, R13, R12, R11 ;  /* 0x0000000c0d0e7389 */ /* 0x00006400000c000b */
[----:B01----:R-:W-:Y:S01]  /*230c0*/  ENDCOLLECTIVE ;  /* 0x000000000000791b */ /* 0x003fe20003800000 */
.L_x_3096:
[----:B------:R-:W-:Y:S01]  /*230d0*/  MOV R13, R20 ;  /* 0x00000014000d7202 */ /* 0x000fe20000000f00 */
[----:B------:R-:W-:-:S07]  /*230e0*/  IMAD.MOV.U32 R21, RZ, RZ, R14 ;  /* 0x000000ffff157224 */ /* 0x000fce00078e000e */
[----:B------:R-:W-:Y:S05]  /*230f0*/  WARPSYNC.COLLECTIVE R15, `(.L_x_3097) ;  /* 0x000000000f087348 */ /* 0x000fea0003c00000 */
[----:B------:R0:W1:Y:S02]  /*23100*/  SHFL.IDX P6, R14, R13, R12, R11 ;  /* 0x0000000c0d0e7389 */ /* 0x00006400000c000b */
[----:B01----:R-:W-:Y:S01]  /*23110*/  ENDCOLLECTIVE ;  /* 0x000000000000791b */ /* 0x003fe20003800000 */
.L_x_3097:
[----:B------:R-:W-:Y:S01]  /*23120*/  IMAD.MOV.U32 R20, RZ, RZ, R14 ;  /* 0x000000ffff147224 */ /* 0x000fe200078e000e */
[----:B------:R-:W-:Y:S06]  /*23130*/  BRA `(.L_x_3098) ;  /* 0xfffffebc00a87947 */ /* 0x000fec000383ffff */
.L_x_2852:
[----:B0-----:R0:W1:Y:S02]  /*23140*/  SYNCS.PHASECHK.TRANS64.TRYWAIT P0, [R18+URZ+0x2a800], R21 ;  /* 0x02a80015120075a7 */ /* 0x001064000800017f */
[----:B-1----:R-:W-:Y:S05]  /*23150*/  @!P0 NANOSLEEP.SYNCS 0x989680 ;  /* 0x009896800000895d */ /* 0x002fea0003900000 */
[----:B------:R-:W1:Y:S02]  /*23160*/  @!P0 SYNCS.PHASECHK.TRANS64 P0, [R18+URZ+0x2a800], R21 ;  /* 0x02a80015120085a7 */ /* 0x000e64000800007f */
[----:B-1----:R-:W-:Y:S05]  /*23170*/  @!P0 BRA `(.L_x_2852) ;  /* 0xfffffffc00f08947 */ /* 0x002fea000383ffff */
[----:B------:R-:W-:Y:S05]  /*23180*/  BRA `(.L_x_3099) ;  /* 0xfffffec400207947 */ /* 0x000fea000383ffff */
.L_x_2866:
[----:B-1----:R1:W3:Y:S02]  /*23190*/  SYNCS.PHASECHK.TRANS64.TRYWAIT P1, [R0+URZ+0x2a830], R3 ;  /* 0x02a83003000075a7 */ /* 0x0022e4000802017f */
[----:B---3--:R-:W-:Y:S05]  /*231a0*/  @!P1 NANOSLEEP.SYNCS 0x989680 ;  /* 0x009896800000995d */ /* 0x008fea0003900000 */
[----:B------:R-:W3:Y:S02]  /*231b0*/  @!P1 SYNCS.PHASECHK.TRANS64 P1, [R0+URZ+0x2a830], R3 ;  /* 0x02a83003000095a7 */ /* 0x000ee4000802007f */
[----:B---3--:R-:W-:Y:S05]  /*231c0*/  @!P1 BRA `(.L_x_2866) ;  /* 0xfffffffc00f09947 */ /* 0x008fea000383ffff */
[----:B------:R-:W-:Y:S05]  /*231d0*/  BRA `(.L_x_2865) ;  /* 0xfffffee800bc7947 */ /* 0x000fea000383ffff */
.L_x_2874:
[----:B-1----:R1:W2:Y:S02]  /*231e0*/  SYNCS.PHASECHK.TRANS64.TRYWAIT P2, [R15+URZ+0x2a830], R4 ;  /* 0x02a830040f0075a7 */ /* 0x0022a4000804017f */
[----:B--2---:R-:W-:Y:S05]  /*231f0*/  @!P2 NANOSLEEP.SYNCS 0x989680 ;  /* 0x009896800000a95d */ /* 0x004fea0003900000 */
[----:B------:R-:W2:Y:S02]  /*23200*/  @!P2 SYNCS.PHASECHK.TRANS64 P2, [R15+URZ+0x2a830], R4 ;  /* 0x02a830040f00a5a7 */ /* 0x000ea4000804007f */
[----:B--2---:R-:W-:Y:S05]  /*23210*/  @!P2 BRA `(.L_x_2874) ;  /* 0xfffffffc00f0a947 */ /* 0x004fea000383ffff */
[----:B------:R-:W-:Y:S05]  /*23220*/  BRA `(.L_x_2873) ;  /* 0xffffff0c006c7947 */ /* 0x000fea000383ffff */
.L_x_2879:
[----:B---3--:R3:W4:Y:S02]  /*23230*/  SYNCS.PHASECHK.TRANS64.TRYWAIT P2, [R10+URZ+0x2a850], R2 ;  /* 0x02a850020a0075a7 */ /* 0x008724000804017f */
[----:B----4-:R-:W-:Y:S05]  /*23240*/  @!P2 NANOSLEEP.SYNCS 0x989680 ;  /* 0x009896800000a95d */ /* 0x010fea0003900000 */
[----:B------:R-:W4:Y:S02]  /*23250*/  @!P2 SYNCS.PHASECHK.TRANS64 P2, [R10+URZ+0x2a850], R2 ;  /* 0x02a850020a00a5a7 */ /* 0x000f24000804007f */
[----:B----4-:R-:W-:Y:S05]  /*23260*/  @!P2 BRA `(.L_x_2879) ;  /* 0xfffffffc00f0a947 */ /* 0x010fea000383ffff */
[----:B------:R-:W-:Y:S05]  /*23270*/  BRA `(.L_x_2878) ;  /* 0xffffff18005c7947 */ /* 0x000fea000383ffff */
.L_x_2889:
[----:B-1----:R1:W2:Y:S02]  /*23280*/  SYNCS.PHASECHK.TRANS64.TRYWAIT P1, [R4+URZ+0x2a830], R11 ;  /* 0x02a8300b040075a7 */ /* 0x0022a4000802017f */
[----:B--2---:R-:W-:Y:S05]  /*23290*/  @!P1 NANOSLEEP.SYNCS 0x989680 ;  /* 0x009896800000995d */ /* 0x004fea0003900000 */
[----:B------:R-:W2:Y:S02]  /*232a0*/  @!P1 SYNCS.PHASECHK.TRANS64 P1, [R4+URZ+0x2a830], R11 ;  /* 0x02a8300b040095a7 */ /* 0x000ea4000802007f */
[----:B--2---:R-:W-:Y:S05]  /*232b0*/  @!P1 BRA `(.L_x_2889) ;  /* 0xfffffffc00f09947 */ /* 0x004fea000383ffff */
[----:B------:R-:W-:Y:S05]  /*232c0*/  BRA `(.L_x_2888) ;  /* 0xffffff3400187947 */ /* 0x000fea000383ffff */
.L_x_2894:
[----:B-1----:R1:W2:Y:S02]  /*232d0*/  SYNCS.PHASECHK.TRANS64.TRYWAIT P1, [R10+URZ+0x2a850], R3 ;  /* 0x02a850030a0075a7 */ /* 0x0022a4000802017f */
[----:B--2---:R-:W-:Y:S05]  /*232e0*/  @!P1 NANOSLEEP.SYNCS 0x989680 ;  /* 0x009896800000995d */ /* 0x004fea0003900000 */
[----:B------:R-:W2:Y:S02]  /*232f0*/  @!P1 SYNCS.PHASECHK.TRANS64 P1, [R10+URZ+0x2a850], R3 ;  /* 0x02a850030a0095a7 */ /* 0x000ea4000802007f */
[----:B--2---:R-:W-:Y:S05]  /*23300*/  @!P1 BRA `(.L_x_2894) ;  /* 0xfffffffc00f09947 */ /* 0x004fea000383ffff */
[----:B------:R-:W-:Y:S05]  /*23310*/  BRA `(.L_x_2893) ;  /* 0xffffff4000087947 */ /* 0x000fea000383ffff */
.L_x_2902:
[----:B-1----:R1:W2:Y:S02]  /*23320*/  SYNCS.PHASECHK.TRANS64.TRYWAIT P1, [R12+URZ+0x2a850], R5 ;  /* 0x02a850050c0075a7 */ /* 0x0022a4000802017f */
[----:B--2---:R-:W-:Y:S05]  /*23330*/  @!P1 NANOSLEEP.SYNCS 0x989680 ;  /* 0x009896800000995d */ /* 0x004fea0003900000 */
[----:B------:R-:W2:Y:S02]  /*23340*/  @!P1 SYNCS.PHASECHK.TRANS64 P1, [R12+URZ+0x2a850], R5 ;  /* 0x02a850050c0095a7 */ /* 0x000ea4000802007f */
[----:B--2---:R-:W-:Y:S05]  /*23350*/  @!P1 BRA `(.L_x_2902) ;  /* 0xfffffffc00f09947 */ /* 0x004fea000383ffff */
[----:B------:R-:W-:Y:S05]  /*23360*/  BRA `(.L_x_2901) ;  /* 0xffffff5400d47947 */ /* 0x000fea000383ffff */
.L_x_2939:
[----:B------:R-:W0:Y:S01]  /*23370*/  S2R R8, SR_TID.X ;  /* 0x0000000000087919 */ /* 0x000e220000002100 */
[----:B------:R-:W-:Y:S01]  /*23380*/  BSSY B1, `(.L_x_3100) ;  /* 0x000000a000017945 */ /* 0x000fe20003800000 */
[----:B------:R-:W-:Y:S01]  /*23390*/  MOV R12, RZ ;  /* 0x000000ff000c7202 */ /* 0x000fe20000000f00 */
[----:B------:R-:W-:Y:S02]  /*233a0*/  IMAD.MOV.U32 R11, RZ, RZ, 0x1f ;  /* 0x0000001fff0b7424 */ /* 0x000fe400078e00ff */
[----:B------:R-:W-:Y:S01]  /*233b0*/  IMAD.MOV.U32 R15, RZ, RZ, -0x1 ;  /* 0xffffffffff0f7424 */ /* 0x000fe200078e00ff */
[----:B0-----:R-:W-:-:S04]  /*233c0*/  SHF.R.U32.HI R8, RZ, 0x5, R8 ;  /* 0x00000005ff087819 */ /* 0x001fc80000011608 */
[----:B------:R-:W-:-:S05]  /*233d0*/  LOP3.LUT R8, R8, 0x3, RZ, 0xc0, !PT ;  /* 0x0000000308087812 */ /* 0x000fca00078ec0ff */
[----:B------:R-:W-:-:S07]  /*233e0*/  IMAD.MOV.U32 R13, RZ, RZ, R8 ;  /* 0x000000ffff0d7224 */ /* 0x000fce00078e0008 */
[----:B-1----:R-:W-:Y:S05]  /*233f0*/  WARPSYNC.COLLECTIVE R15, `(.L_x_3101) ;  /* 0x000000000f087348 */ /* 0x002fea0003c00000 */
[----:B------:R0:W2:Y:S02]  /*23400*/  SHFL.IDX P6, R14, R13, R12, R11 ;  /* 0x0000000c0d0e7389 */ /* 0x0000a400000c000b */
[----:B012---:R-:W-:Y:S01]  /*23410*/  ENDCOLLECTIVE ;  /* 0x000000000000791b */ /* 0x007fe20003800000 */
.L_x_3101:
[----:B------:R-:W-:Y:S05]  /*23420*/  BSYNC B1 ;  /* 0x0000000000017941 */ /* 0x000fea0003800000 */
.L_x_3100:
[----:B------:R-:W-:Y:S05]  /*23430*/  BRA `(.L_x_3102) ;  /* 0xffffff9000f47947 */ /* 0x000fea000383ffff */
.L_x_2941:
[----:B------:R-:W-:Y:S01]  /*23440*/  BSSY B1, `(.L_x_3103) ;  /* 0x0000006000017945 */ /* 0x000fe20003800000 */
[----:B------:R-:W-:-:S07]  /*23450*/  MOV R15, 0xffffffff ;  /* 0xffffffff000f7802 */ /* 0x000fce0000000f00 */
[----:B01----:R-:W-:Y:S05]  /*23460*/  WARPSYNC.COLLECTIVE R15, `(.L_x_3104) ;  /* 0x000000000f0c7348 */ /* 0x003fea0003c00000 */
[----:B------:R-:W-:Y:S02]  /*23470*/  ELECT P6, UR62, PT ;  /* 0x00000000003e782f */ /* 0x000fe400038c0000 */
[----:B------:R-:W-:Y:S01]  /*23480*/  MOV R14, UR62 ;  /* 0x0000003e000e7c02 */ /* 0x000fe20008000f00 */
[----:B01----:R-:W-:Y:S10]  /*23490*/  ENDCOLLECTIVE ;  /* 0x000000000000791b */ /* 0x003ff40003800000 */
.L_x_3104:
[----:B------:R-:W-:Y:S05]  /*234a0*/  BSYNC B1 ;  /* 0x0000000000017941 */ /* 0x000fea0003800000 */
.L_x_3103:
[----:B------:R-:W-:Y:S05]  /*234b0*/  BRA `(.L_x_2940) ;  /* 0xffffff9000ec7947 */ /* 0x000fea000383ffff */
.L_x_2943:
[----:B0-----:R0:W2:Y:S02]  /*234c0*/  SYNCS.PHASECHK.TRANS64.TRYWAIT P0, [R22+URZ+0x2a820], R7 ;  /* 0x02a82007160075a7 */ /* 0x0010a4000800017f */
[----:B--2---:R-:W-:Y:S05]  /*234d0*/  @!P0 NANOSLEEP.SYNCS 0x989680 ;  /* 0x009896800000895d */ /* 0x004fea0003900000 */
[----:B------:R-:W2:Y:S02]  /*234e0*/  @!P0 SYNCS.PHASECHK.TRANS64 P0, [R22+URZ+0x2a820], R7 ;  /* 0x02a82007160085a7 */ /* 0x000ea4000800007f */
[----:B--2---:R-:W-:Y:S05]  /*234f0*/  @!P0 BRA `(.L_x_2943) ;  /* 0xfffffffc00f08947 */ /* 0x004fea000383ffff */
[----:B------:R-:W-:Y:S05]  /*23500*/  BRA `(.L_x_3105) ;  /* 0xffffff9000fc7947 */ /* 0x000fea000383ffff */
.L_x_2947:
[----:B-1----:R1:W2:Y:S02]  /*23510*/  SYNCS.PHASECHK.TRANS64.TRYWAIT P0, [R11+URZ+0x2a8a0], R10 ;  /* 0x02a8a00a0b0075a7 */ /* 0x0022a4000800017f */
[----:B--2---:R-:W-:Y:S05]  /*23520*/  @!P0 NANOSLEEP.SYNCS 0x989680 ;  /* 0x009896800000895d */ /* 0x004fea0003900000 */
[----:B------:R-:W2:Y:S02]  /*23530*/  @!P0 SYNCS.PHASECHK.TRANS64 P0, [R11+URZ+0x2a8a0], R10 ;  /* 0x02a8a00a0b0085a7 */ /* 0x000ea4000800007f */
[----:B--2---:R-:W-:Y:S05]  /*23540*/  @!P0 BRA `(.L_x_2947) ;  /* 0xfffffffc00f08947 */ /* 0x004fea000383ffff */
[----:B------:R-:W-:Y:S05]  /*23550*/  BRA `(.L_x_3106) ;  /* 0xffffff9400147947 */ /* 0x000fea000383ffff */
.L_x_2954:
[----:B0-----:R0:W2:Y:S02]  /*23560*/  SYNCS.PHASECHK.TRANS64.TRYWAIT P0, [R11+URZ+0x2a8c0], R10 ;  /* 0x02a8c00a0b0075a7 */ /* 0x0010a4000800017f */
[----:B--2---:R-:W-:Y:S05]  /*23570*/  @!P0 NANOSLEEP.SYNCS 0x989680 ;  /* 0x009896800000895d */ /* 0x004fea0003900000 */
[----:B------:R-:W2:Y:S02]  /*23580*/  @!P0 SYNCS.PHASECHK.TRANS64 P0, [R11+URZ+0x2a8c0], R10 ;  /* 0x02a8c00a0b0085a7 */ /* 0x000ea4000800007f */
[----:B--2---:R-:W-:Y:S05]  /*23590*/  @!P0 BRA `(.L_x_2954) ;  /* 0xfffffffc00f08947 */ /* 0x004fea000383ffff */
[----:B------:R-:W-:Y:S05]  /*235a0*/  BRA `(.L_x_3107) ;  /* 0xffffff98000c7947 */ /* 0x000fea000383ffff */
.L_x_2962:
[----:B-1----:R1:W2:Y:S02]  /*235b0*/  SYNCS.PHASECHK.TRANS64.TRYWAIT P1, [R10+URZ+0x2a8a0], R9 ;  /* 0x02a8a0090a0075a7 */ /* 0x0022a4000802017f */
[----:B--2---:R-:W-:Y:S05]  /*235c0*/  @!P1 NANOSLEEP.SYNCS 0x989680 ;  /* 0x009896800000995d */ /* 0x004fea0003900000 */
[----:B------:R-:W2:Y:S02]  /*235d0*/  @!P1 SYNCS.PHASECHK.TRANS64 P1, [R10+URZ+0x2a8a0], R9 ;  /* 0x02a8a0090a0095a7 */ /* 0x000ea4000802007f */
[----:B--2---:R-:W-:Y:S05]  /*235e0*/  @!P1 BRA `(.L_x_2962) ;  /* 0xfffffffc00f09947 */ /* 0x004fea000383ffff */
[----:B------:R-:W-:Y:S05]  /*235f0*/  BRA `(.L_x_3108) ;  /* 0xffffff9c00087947 */ /* 0x000fea000383ffff */
.L_x_2969:
[----:B0-----:R0:W2:Y:S02]  /*23600*/  SYNCS.PHASECHK.TRANS64.TRYWAIT P1, [R10+URZ+0x2a8c0], R9 ;  /* 0x02a8c0090a0075a7 */ /* 0x0010a4000802017f */
[----:B--2---:R-:W-:Y:S05]  /*23610*/  @!P1 NANOSLEEP.SYNCS 0x989680 ;  /* 0x009896800000995d */ /* 0x004fea0003900000 */
[----:B------:R-:W2:Y:S02]  /*23620*/  @!P1 SYNCS.PHASECHK.TRANS64 P1, [R10+URZ+0x2a8c0], R9 ;  /* 0x02a8c0090a0095a7 */ /* 0x000ea4000802007f */
[----:B--2---:R-:W-:Y:S05]  /*23630*/  @!P1 BRA `(.L_x_2969) ;  /* 0xfffffffc00f09947 */ /* 0x004fea000383ffff */
[----:B------:R-:W-:Y:S05]  /*23640*/  BRA `(.L_x_3109) ;  /* 0xffffff9c00fc7947 */ /* 0x000fea000383ffff */
.L_x_2983:
[----:B------:R-:W0:Y:S01]  /*23650*/  S2R R7, SR_TID.X ;  /* 0x0000000000077919 */ /* 0x000e220000002100 */
[----:B------:R-:W-:Y:S01]  /*23660*/  BSSY B0, `(.L_x_3110) ;  /* 0x000000a000007945 */ /* 0x000fe20003800000 */
[----:B------:R-:W-:Y:S01]  /*23670*/  IMAD.MOV.U32 R12, RZ, RZ, RZ ;  /* 0x000000ffff0c7224 */ /* 0x000fe200078e00ff */
[----:B------:R-:W-:Y:S01]  /*23680*/  MOV R11, 0x1f ;  /* 0x0000001f000b7802 */ /* 0x000fe20000000f00 */
[----:B------:R-:W-:Y:S01]  /*23690*/  IMAD.MOV.U32 R15, RZ, RZ, -0x1 ;  /* 0xffffffffff0f7424 */ /* 0x000fe200078e00ff */
[----:B0-----:R-:W-:-:S04]  /*236a0*/  SHF.R.U32.HI R7, RZ, 0x5, R7 ;  /* 0x00000005ff077819 */ /* 0x001fc80000011607 */
[----:B------:R-:W-:-:S05]  /*236b0*/  LOP3.LUT R7, R7, 0x3, RZ, 0xc0, !PT ;  /* 0x0000000307077812 */ /* 0x000fca00078ec0ff */
[----:B------:R-:W-:-:S07]  /*236c0*/  IMAD.MOV.U32 R13, RZ, RZ, R7 ;  /* 0x000000ffff0d7224 */ /* 0x000fce00078e0007 */
[----:B-----5:R-:W-:Y:S05]  /*236d0*/  WARPSYNC.COLLECTIVE R15, `(.L_x_3111) ;  /* 0x000000000f087348 */ /* 0x020fea0003c00000 */
[----:B------:R0:W1:Y:S02]  /*236e0*/  SHFL.IDX P6, R14, R13, R12, R11 ;  /* 0x0000000c0d0e7389 */ /* 0x00006400000c000b */
[----:B01---5:R-:W-:Y:S01]  /*236f0*/  ENDCOLLECTIVE ;  /* 0x000000000000791b */ /* 0x023fe20003800000 */
.L_x_3111:
[----:B------:R-:W-:Y:S05]  /*23700*/  BSYNC B0 ;  /* 0x0000000000007941 */ /* 0x000fea0003800000 */
.L_x_3110:
[----:B------:R-:W-:Y:S05]  /*23710*/  BRA `(.L_x_3112) ;  /* 0xffffffac003c7947 */ /* 0x000fea000383ffff */
.L_x_2986:
[----:B0-----:R0:W1:Y:S02]  /*23720*/  SYNCS.PHASECHK.TRANS64.TRYWAIT P0, [R7+URZ+0x2a840], R2 ;  /* 0x02a84002070075a7 */ /* 0x001064000800017f */
[----:B-1----:R-:W-:Y:S05]  /*23730*/  @!P0 NANOSLEEP.SYNCS 0x989680 ;  /* 0x009896800000895d */ /* 0x002fea0003900000 */
[----:B------:R-:W1:Y:S02]  /*23740*/  @!P0 SYNCS.PHASECHK.TRANS64 P0, [R7+URZ+0x2a840], R2 ;  /* 0x02a84002070085a7 */ /* 0x000e64000800007f */
[----:B-1----:R-:W-:Y:S05]  /*23750*/  @!P0 BRA `(.L_x_2986) ;  /* 0xfffffffc00f08947 */ /* 0x002fea000383ffff */
[----:B------:R-:W-:Y:S05]  /*23760*/  BRA `(.L_x_3113) ;  /* 0xffffffac00987947 */ /* 0x000fea000383ffff */
.L_x_2987:
        /* <DEDUP_REMOVED lines=8> */
.L_x_3115:
[----:B------:R-:W-:Y:S05]  /*237f0*/  BSYNC B0 ;  /* 0x0000000000007941 */ /* 0x000fea0003800000 */
.L_x_3114:
[----:B------:R-:W-:Y:S01]  /*23800*/  IMAD.MOV.U32 R13, RZ, RZ, R4 ;  /* 0x000000ffff0d7224 */ /* 0x000fe200078e0004 */
[----:B------:R-:W-:Y:S01]  /*23810*/  MOV R11, 0x181f ;  /* 0x0000181f000b7802 */ /* 0x000fe20000000f00 */
[----:B------:R-:W-:Y:S01]  /*23820*/  IMAD.MOV.U32 R12, RZ, RZ, RZ ;  /* 0x000000ffff0c7224 */ /* 0x000fe200078e00ff */
[----:B------:R-:W-:Y:S01]  /*23830*/  MOV R2, R14 ;  /* 0x0000000e00027202 */ /* 0x000fe20000000f00 */
[----:B------:R-:W-:Y:S02]  /*23840*/  IMAD.MOV.U32 R15, RZ, RZ, -0x1 ;  /* 0xffffffffff0f7424 */ /* 0x000fe400078e00ff */
[----:B------:R-:W-:-:S07]  /*23850*/  @P0 IMAD R8, R5, 0x2, R22 ;  /* 0x0000000205080824 */ /* 0x000fce00078e0216 */
[----:B------:R-:W-:Y:S05]  /*23860*/  WARPSYNC.COLLECTIVE R15, `(.L_x_3116) ;  /* 0x000000000f087348 */ /* 0x000fea0003c00000 */
[----:B------:R0:W1:Y:S02]  /*23870*/  SHFL.IDX P6, R14, R13, R12, R11 ;  /* 0x0000000c0d0e7389 */ /* 0x00006400000c000b */
[----:B01----:R-:W-:Y:S01]  /*23880*/  ENDCOLLECTIVE ;  /* 0x000000000000791b */ /* 0x003fe20003800000 */
.L_x_3116:
[----:B------:R-:W-:Y:S01]  /*23890*/  IMAD.MOV.U32 R13, RZ, RZ, R0 ;  /* 0x000000ffff0d7224 */ /* 0x000fe200078e0000 */
[----:B------:R-:W-:Y:S01]  /*238a0*/  MOV R12, 0x1 ;  /* 0x00000001000c7802 */ /* 0x000fe20000000f00 */
[----:B------:R-:W-:-:S07]  /*238b0*/  IMAD.MOV.U32 R3, RZ, RZ, R14 ;  /* 0x000000ffff037224 */ /* 0x000fce00078e000e */
[----:B------:R-:W-:Y:S05]  /*238c0*/  WARPSYNC.COLLECTIVE R15, `(.L_x_3117) ;  /* 0x000000000f087348 */ /* 0x000fea0003c00000 */
[----:B------:R0:W1:Y:S02]  /*238d0*/  SHFL.IDX P6, R14, R13, R12, R11 ;  /* 0x0000000c0d0e7389 */ /* 0x00006400000c000b */
[----:B01----:R-:W-:Y:S01]  /*238e0*/  ENDCOLLECTIVE ;  /* 0x000000000000791b */ /* 0x003fe20003800000 */
.L_x_3117:
        /* <DEDUP_REMOVED lines=17> */
.L_x_3118:
[----:B------:R-:W-:Y:S01]  /*23a00*/  @P1 IMAD R8, R5, 0x2, R22 ;  /* 0x0000000205081824 */ /* 0x000fe200078e0216 */
[----:B------:R-:W-:Y:S01]  /*23a10*/  MOV R13, R0 ;  /* 0x00000000000d7202 */ /* 0x000fe20000000f00 */
[----:B------:R-:W-:Y:S01]  /*23a20*/  IMAD.MOV.U32 R12, RZ, RZ, 0x2 ;  /* 0x00000002ff0c7424 */ /* 0x000fe200078e00ff */
[----:B------:R-:W-:-:S07]  /*23a30*/  MOV R3, R14 ;  /* 0x0000000e00037202 */ /* 0x000fce0000000f00 */
[----:B------:R-:W-:Y:S05]  /*23a40*/  WARPSYNC.COLLECTIVE R15, `(.L_x_3119) ;  /* 0x000000000f087348 */ /* 0x000fea0003c00000 */
[----:B------:R0:W1:Y:S02]  /*23a50*/  SHFL.IDX P6, R14, R13, R12, R11 ;  /* 0x0000000c0d0e7389 */ /* 0x00006400000c000b */
[----:B01----:R-:W-:Y:S01]  /*23a60*/  ENDCOLLECTIVE ;  /* 0x000000000000791b */ /* 0x003fe20003800000 */
.L_x_3119:
        /* <DEDUP_REMOVED lines=17> */
.L_x_3120:
[----:B------:R-:W-:Y:S01]  /*23b80*/  @P1 LEA R8, R5, R22, 0x1 ;  /* 0x0000001605081211 */ /* 0x000fe200078e08ff */
[----:B------:R-:W-:Y:S02]  /*23b90*/  IMAD.MOV.U32 R13, RZ, RZ, R0 ;  /* 0x000000ffff0d7224 */ /* 0x000fe400078e0000 */
[----:B------:R-:W-:Y:S02]  /*23ba0*/  IMAD.MOV.U32 R12, RZ, RZ, 0x3 ;  /* 0x00000003ff0c7424 */ /* 0x000fe400078e00ff */
[----:B------:R-:W-:-:S07]  /*23bb0*/  IMAD.MOV.U32 R3, RZ, RZ, R14 ;  /* 0x000000ffff037224 */ /* 0x000fce00078e000e */
[----:B------:R-:W-:Y:S05]  /*23bc0*/  WARPSYNC.COLLECTIVE R15, `(.L_x_3121) ;  /* 0x000000000f087348 */ /* 0x000fea0003c00000 */
[----:B------:R0:W1:Y:S02]  /*23bd0*/  SHFL.IDX P6, R14, R13, R12, R11 ;  /* 0x0000000c0d0e7389 */ /* 0x00006400000c000b */
[----:B01----:R-:W-:Y:S01]  /*23be0*/  ENDCOLLECTIVE ;  /* 0x000000000000791b */ /* 0x003fe20003800000 */
.L_x_3121:
        /* <DEDUP_REMOVED lines=17> */
.L_x_3122:
[----:B------:R-:W-:Y:S02]  /*23d00*/  @P1 IMAD R8, R5, 0x2, R22 ;  /* 0x0000000205081824 */ /* 0x000fe400078e0216 */
[----:B------:R-:W-:Y:S01]  /*23d10*/  IMAD.MOV.U32 R13, RZ, RZ, R0 ;  /* 0x000000ffff0d7224 */ /* 0x000fe200078e0000 */
[----:B------:R-:W-:Y:S01]  /*23d20*/  MOV R12, 0x4 ;  /* 0x00000004000c7802 */ /* 0x000fe20000000f00 */
[----:B------:R-:W-:-:S07]  /*23d30*/  IMAD.MOV.U32 R3, RZ, RZ, R14 ;  /* 0x000000ffff037224 */ /* 0x000fce00078e000e */
[----:B------:R-:W-:Y:S05]  /*23d40*/  WARPSYNC.COLLECTIVE R15, `(.L_x_3123) ;  /* 0x000000000f087348 */ /* 0x000fea0003c00000 */
[----:B------:R0:W1:Y:S02]  /*23d50*/  SHFL.IDX P6, R14, R13, R12, R11 ;  /* 0x0000000c0d0e7389 */ /* 0x00006400000c000b */
[----:B01----:R-:W-:Y:S01]  /*23d60*/  ENDCOLLECTIVE ;  /* 0x000000000000791b */ /* 0x003fe20003800000 */
.L_x_3123:
        /* <DEDUP_REMOVED lines=17> */
.L_x_3124:
[----:B------:R-:W-:Y:S01]  /*23e80*/  @P1 IMAD R8, R5, 0x2, R22 ;  /* 0x0000000205081824 */ /* 0x000fe200078e0216 */
[----:B------:R-:W-:Y:S01]  /*23e90*/  MOV R13, R0 ;  /* 0x00000000000d7202 */ /* 0x000fe20000000f00 */
[----:B------:R-:W-:Y:S01]  /*23ea0*/  IMAD.MOV.U32 R12, RZ, RZ, 0x5 ;  /* 0x00000005ff0c7424 */ /* 0x000fe200078e00ff */
[----:B------:R-:W-:-:S07]  /*23eb0*/  MOV R3, R14 ;  /* 0x0000000e00037202 */ /* 0x000fce0000000f00 */
[----:B------:R-:W-:Y:S05]  /*23ec0*/  WARPSYNC.COLLECTIVE R15, `(.L_x_3125) ;  /* 0x000000000f087348 */ /* 0x000fea0003c00000 */
[----:B------:R0:W1:Y:S02]  /*23ed0*/  SHFL.IDX P6, R14, R13, R12, R11 ;  /* 0x0000000c0d0e7389 */ /* 0x00006400000c000b */
[----:B01----:R-:W-:Y:S01]  /*23ee0*/  ENDCOLLECTIVE ;  /* 0x000000000000791b */ /* 0x003fe20003800000 */
.L_x_3125:
[----:B------:R-:W-:-:S05]  /*23ef0*/  @P1 LEA R3, P0, R9, R3, 0x1 ;  /* 0x0000000309031211 */ /* 0x000fca00078008ff */
[----:B------:R-:W-:-:S05]  /*23f00*/  @P1 IMAD.X R2, RZ, RZ, R2, P0 ;  /* 0x000000ffff021224 */ /* 0x000fca00000e0602 */
[----:B------:R-:W-:Y:S02]  /*23f10*/  @P1 LOP3.LUT R3, R3, R2, RZ, 0x3c, !PT ;  /* 0x0000000203031212 */ /* 0x000fe400078e3cff */
[----:B------:R-:W-:Y:S02]  /*23f20*/  MOV R13, R4 ;  /* 0x00000004000d7202 */ /* 0x000fe40000000f00 */
[----:B------:R-:W-:-:S04]  /*23f30*/  @P1 LOP3.LUT R2, R3, R2, RZ, 0x3c, !PT ;  /* 0x0000000203021212 */ /* 0x000fc800078e3cff */
[----:B------:R-:W-:Y:S01]  /*23f40*/  @P1 LOP3.LUT R3, R3, R2, RZ, 0x3c, !PT ;  /* 0x0000000203031212 */ /* 0x000fe200078e3cff */
[----:B------:R-:W-:-:S04]  /*23f50*/  IMAD.MOV.U32 R0, RZ, RZ, R14 ;  /* 0x000000ffff007224 */ /* 0x000fc800078e000e */
[----:B------:R-:W-:Y:S01]  /*23f60*/  @!PT LDS RZ, [RZ] ;  /* 0x00000000fffff984 */ /* 0x000fe20000000800 */
[----:B------:R-:W-:Y:S01]  /*23f70*/  @!PT LDS RZ, [RZ] ;  /* 0x00000000fffff984 */ /* 0x000fe20000000800 */
[----:B------:R-:W-:Y:S01]  /*23f80*/  @!PT LDS RZ, [RZ] ;  /* 0x00000000fffff984 */ /* 0x000fe20000000800 */
[----:B------:R0:W-:Y:S03]  /*23f90*/  @P1 LDGSTS.E.BYPASS.LTC128B.128 [R8+0x1a400], desc[UR60][R2.64], !P4 ;  /* 0x1a40000002081fae */ /* 0x0001e6000e101d7c */
[----:B0-----:R-:W-:Y:S05]  /*23fa0*/  WARPSYNC.COLLECTIVE R15, `(.L_x_3126) ;  /* 0x000000000f087348 */ /* 0x001fea0003c00000 */
[----:B------:R1:W2:Y:S02]  /*23fb0*/  SHFL.IDX P6, R14, R13, R12, R11 ;  /* 0x0000000c0d0e7389 */ /* 0x0002a400000c000b */
[----:B012---:R-:W-:Y:S01]  /*23fc0*/  ENDCOLLECTIVE ;  /* 0x000000000000791b */ /* 0x007fe20003800000 */
.L_x_3126:
[----:B------:R-:W-:Y:S01]  /*23fd0*/  @!PT LDS RZ, [RZ] ;  /* 0x00000000fffff984 */ /* 0x000fe20000000800 */
[----:B------:R-:W-:Y:S01]  /*23fe0*/  @!PT LDS RZ, [RZ] ;  /* 0x00000000fffff984 */ /* 0x000fe20000000800 */
[----:B------:R-:W-:Y:S01]  /*23ff0*/  @!PT LDS RZ, [RZ] ;  /* 0x00000000fffff984 */ /* 0x000fe20000000800 */
[----:B------:R-:W-:Y:S04]  /*24000*/  @P1 LDGSTS.E.BYPASS.LTC128B.128 [R8+0x1d400], desc[UR60][R2.64+0x80], !P3 ;  /* 0x1d40008002081fae */ /* 0x000fe8000d901d7c */
[----:B------:R0:W-:Y:S02]  /*24010*/  @P1 LDGSTS.E.BYPASS.LTC128B.128 [R8+0x20400], desc[UR60][R2.64+0x100], !P2 ;  /* 0x2040010002081fae */ /* 0x0001e4000d101d7c */
[----:B0-----:R-:W-:Y:S01]  /*24020*/  IMAD.MOV.U32 R2, RZ, RZ, R14 ;  /* 0x000000ffff027224 */ /* 0x001fe200078e000e */
[----:B------:R-:W-:Y:S06]  /*24030*/  BRA `(.L_x_3127) ;  /* 0xffffffa800e87947 */ /* 0x000fec000383ffff */
.L_x_2992:
[----:B------:R-:W-:Y:S01]  /*24040*/  IMAD.MOV.U32 R13, RZ, RZ, R4 ;  /* 0x000000ffff0d7224 */ /* 0x000fe200078e0004 */
[----:B------:R-:W-:Y:S01]  /*24050*/  MOV R12, RZ ;  /* 0x000000ff000c7202 */ /* 0x000fe20000000f00 */
[----:B------:R-:W-:Y:S01]  /*24060*/  IMAD.MOV.U32 R11, RZ, RZ, 0x181f ;  /* 0x0000181fff0b7424 */ /* 0x000fe200078e00ff */
[----:B------:R-:W-:Y:S01]  /*24070*/  LEA R17, R17, R9, 0x7 ;  /* 0x0000000911117211 */ /* 0x000fe200078e38ff */
[----:B------:R-:W-:Y:S02]  /*24080*/  IMAD.MOV.U32 R15, RZ, RZ, -0x1 ;  /* 0xffffffffff0f7424 */ /* 0x000fe400078e00ff */
[----:B-----5:R-:W-:-:S07]  /*24090*/  IMAD R5, R10, R7, RZ ;  /* 0x000000070a057224 */ /* 0x020fce00078e02ff */
[----:B------:R-:W-:Y:S05]  /*240a0*/  WARPSYNC.COLLECTIVE R15, `(.L_x_3128) ;  /* 0x000000000f087348 */ /* 0x000fea0003c00000 */
[----:B------:R0:W1:Y:S02]  /*240b0*/  SHFL.IDX P6, R14, R13, R12, R11 ;  /* 0x0000000c0d0e7389 */ /* 0x00006400000c000b */
[----:B01----:R-:W-:Y:S01]  /*240c0*/  ENDCOLLECTIVE ;  /* 0x000000000000791b */ /* 0x003fe20003800000 */
.L_x_3128:
[----:B------:R-:W-:Y:S01]  /*240d0*/  ISETP.GE.AND P1, PT, R17, R5, PT ;  /* 0x000000051100720c */ /* 0x000fe20003f26270 */
[----:B------:R-:W-:Y:S01]  /*240e0*/  IMAD.MOV.U32 R13, RZ, RZ, R0 ;  /* 0x000000ffff0d7224 */ /* 0x000fe200078e0000 */
[----:B------:R-:W-:-:S11]  /*240f0*/  MOV R2, R14 ;  /* 0x0000000e00027202 */ /* 0x000fd60000000f00 */
[----:B------:R-:W-:Y:S05]  /*24100*/  WARPSYNC.COLLECTIVE R15, `(.L_x_3129) ;  /* 0x000000000f087348 */ /* 0x000fea0003c00000 */
[----:B------:R0:W1:Y:S02]  /*24110*/  SHFL.IDX P6, R14, R13, R12, R11 ;  /* 0x0000000c0d0e7389 */ /* 0x00006400000c000b */
[----:B01----:R-:W-:Y:S01]  /*24120*/  ENDCOLLECTIVE ;  /* 0x000000000000791b */ /* 0x003fe20003800000 */
.L_x_3129:
[----:B------:R-:W-:Y:S02]  /*24130*/  IMAD.MOV.U32 R13, RZ, RZ, R4 ;  /* 0x000000ffff0d7224 */ /* 0x000fe400078e0004 */
[----:B------:R-:W-:Y:S02]  /*24140*/  IMAD.MOV.U32 R12, RZ, RZ, 0x1 ;  /* 0x00000001ff0c7424 */ /* 0x000fe400078e00ff */
[----:B------:R-:W-:-:S07]  /*24150*/  IMAD.MOV.U32 R3, RZ, RZ, R14 ;  /* 0x000000ffff037224 */ /* 0x000fce00078e000e */
[----:B------:R-:W-:Y:S05]  /*24160*/  WARPSYNC.COLLECTIVE R15, `(.L_x_3130) ;  /* 0x000000000f087348 */ /* 0x000fea0003c00000 */
[----:B------:R0:W1:Y:S02]  /*24170*/  SHFL.IDX P6, R14, R13, R12, R11 ;  /* 0x0000000c0d0e7389 */ /* 0x00006400000c000b */
[----:B01----:R-:W-:Y:S01]  /*24180*/  ENDCOLLECTIVE ;  /* 0x000000000000791b */ /* 0x003fe20003800000 */
.L_x_3130:
[----:B------:R-:W-:-:S05]  /*24190*/  @!P1 LEA R6, P4, R8, R3, 0x1 ;  /* 0x0000000308069211 */ /* 0x000fca00078808ff */
[----:B------:R-:W-:Y:S02]  /*241a0*/  @!P1 IMAD.X R3, RZ, RZ, R2, P4 ;  /* 0x000000ffff039224 */ /* 0x000fe400020e0602 */
[----:B------:R-:W-:Y:S01]  /*241b0*/  @!P1 IMAD.MOV.U32 R2, RZ, RZ, R6 ;  /* 0x000000ffff029224 */ /* 0x000fe200078e0006 */
[----:B------:R-:W-:Y:S01]  /*241c0*/  IADD3 R6, R17, 0x10, RZ ;  /* 0x0000001011067810 */ /* 0x000fe20007ffe0ff */
[----:B------:R-:W-:-:S03]  /*241d0*/  IMAD.MOV.U32 R13, RZ, RZ, R0 ;  /* 0x000000ffff0d7224 */ /* 0x000fc600078e0000 */
        /* <DEDUP_REMOVED lines=11> */
.L_x_3131:
[----:B------:R-:W-:Y:S02]  /*24290*/  IMAD.MOV.U32 R13, RZ, RZ, R4 ;  /* 0x000000ffff0d7224 */ /* 0x000fe400078e0004 */
[----:B------:R-:W-:Y:S02]  /*242a0*/  IMAD.MOV.U32 R12, RZ, RZ, 0x2 ;  /* 0x00000002ff0c7424 */ /* 0x000fe400078e00ff */
[----:B------:R-:W-:-:S07]  /*242b0*/  IMAD.MOV.U32 R3, RZ, RZ, R14 ;  /* 0x000000ffff037224 */ /* 0x000fce00078e000e */
[----:B------:R-:W-:Y:S05]  /*242c0*/  WARPSYNC.COLLECTIVE R15, `(.L_x_3132) ;  /* 0x000000000f087348 */ /* 0x000fea0003c00000 */
[----:B------:R0:W1:Y:S02]  /*242d0*/  SHFL.IDX P6, R14, R13, R12, R11 ;  /* 0x0000000c0d0e7389 */ /* 0x00006400000c000b */
[----:B01----:R-:W-:Y:S01]  /*242e0*/  ENDCOLLECTIVE ;  /* 0x000000000000791b */ /* 0x003fe20003800000 */
.L_x_3132:
[----:B------:R-:W-:-:S04]  /*242f0*/  @!P1 LEA R6, P4, R8, R3, 0x1 ;  /* 0x0000000308069211 */ /* 0x000fc800078808ff */
[----:B------:R-:W-:Y:S01]  /*24300*/  @!P1 IADD3.X R7, RZ, R2, RZ, P4, !PT ;  /* 0x00000002ff079210 */ /* 0x000fe200027fe4ff */
[----:B------:R-:W-:Y:S01]  /*24310*/  @!P1 IMAD.MOV.U32 R2, RZ, RZ, R6 ;  /* 0x000000ffff029224 */ /* 0x000fe200078e0006 */
[----:B------:R-:W-:-:S03]  /*24320*/  IADD3 R6, R17, 0x20, RZ ;  /* 0x0000002011067810 */ /* 0x000fc60007ffe0ff */
        /* <DEDUP_REMOVED lines=13> */
.L_x_3133:
[----:B------:R-:W-:Y:S02]  /*24400*/  IMAD.MOV.U32 R13, RZ, RZ, R4 ;  /* 0x000000ffff0d7224 */ /* 0x000fe400078e0004 */
[----:B------:R-:W-:Y:S02]  /*24410*/  IMAD.MOV.U32 R12, RZ, RZ, 0x3 ;  /* 0x00000003ff0c7424 */ /* 0x000fe400078e00ff */
[----:B------:R-:W-:-:S07]  /*24420*/  IMAD.MOV.U32 R3, RZ, RZ, R14 ;  /* 0x000000ffff037224 */ /* 0x000fce00078e000e */
[----:B------:R-:W-:Y:S05]  /*24430*/  WARPSYNC.COLLECTIVE R15, `(.L_x_3134) ;  /* 0x000000000f087348 */ /* 0x000fea0003c00000 */
[----:B------:R0:W1:Y:S02]  /*24440*/  SHFL.IDX P6, R14, R13, R12, R11 ;  /* 0x0000000c0d0e7389 */ /* 0x00006400000c000b */
[----:B01----:R-:W-:Y:S01]  /*24450*/  ENDCOLLECTIVE ;  /* 0x000000000000791b */ /* 0x003fe20003800000 */
.L_x_3134:
        /* <DEDUP_REMOVED lines=17> */
.L_x_3135:
[----:B------:R-:W-:Y:S02]  /*24570*/  IMAD.MOV.U32 R13, RZ, RZ, R4 ;  /* 0x000000ffff0d7224 */ /* 0x000fe400078e0004 */
[----:B------:R-:W-:Y:S02]  /*24580*/  IMAD.MOV.U32 R12, RZ, RZ, 0x4 ;  /* 0x00000004ff0c7424 */ /* 0x000fe400078e00ff */
[----:B------:R-:W-:-:S07]  /*24590*/  IMAD.MOV.U32 R3, RZ, RZ, R14 ;  /* 0x000000ffff037224 */ /* 0x000fce00078e000e */
[----:B------:R-:W-:Y:S05]  /*245a0*/  WARPSYNC.COLLECTIVE R15, `(.L_x_3136) ;  /* 0x000000000f087348 */ /* 0x000fea0003c00000 */
[----:B------:R0:W1:Y:S02]  /*245b0*/  SHFL.IDX P6, R14, R13, R12, R11 ;  /* 0x0000000c0d0e7389 */ /* 0x00006400000c000b */
[----:B01----:R-:W-:Y:S01]  /*245c0*/  ENDCOLLECTIVE ;  /* 0x000000000000791b */ /* 0x003fe20003800000 */
.L_x_3136:
        /* <DEDUP_REMOVED lines=17> */
.L_x_3137:
[----:B------:R-:W-:Y:S02]  /*246e0*/  IMAD.MOV.U32 R13, RZ, RZ, R4 ;  /* 0x000000ffff0d7224 */ /* 0x000fe400078e0004 */
[----:B------:R-:W-:Y:S02]  /*246f0*/  IMAD.MOV.U32 R12, RZ, RZ, 0x5 ;  /* 0x00000005ff0c7424 */ /* 0x000fe400078e00ff */
[----:B------:R-:W-:-:S07]  /*24700*/  IMAD.MOV.U32 R3, RZ, RZ, R14 ;  /* 0x000000ffff037224 */ /* 0x000fce00078e000e */
[----:B------:R-:W-:Y:S05]  /*24710*/  WARPSYNC.COLLECTIVE R15, `(.L_x_3138) ;  /* 0x000000000f087348 */ /* 0x000fea0003c00000 */
[----:B------:R0:W1:Y:S02]  /*24720*/  SHFL.IDX P6, R14, R13, R12, R11 ;  /* 0x0000000c0d0e7389 */ /* 0x00006400000c000b */
[----:B01----:R-:W-:Y:S01]  /*24730*/  ENDCOLLECTIVE ;  /* 0x000000000000791b */ /* 0x003fe20003800000 */
.L_x_3138:
        /* <DEDUP_REMOVED lines=17> */
.L_x_3139:
[----:B------:R-:W-:Y:S02]  /*24850*/  IMAD.MOV.U32 R13, RZ, RZ, R4 ;  /* 0x000000ffff0d7224 */ /* 0x000fe400078e0004 */
[----:B------:R-:W-:Y:S02]  /*24860*/  IMAD.MOV.U32 R12, RZ, RZ, 0x6 ;  /* 0x00000006ff0c7424 */ /* 0x000fe400078e00ff */
[----:B------:R-:W-:-:S07]  /*24870*/  IMAD.MOV.U32 R3, RZ, RZ, R14 ;  /* 0x000000ffff037224 */ /* 0x000fce00078e000e */
[----:B------:R-:W-:Y:S05]  /*24880*/  WARPSYNC.COLLECTIVE R15, `(.L_x_3140) ;  /* 0x000000000f087348 */ /* 0x000fea0003c00000 */
[----:B------:R0:W1:Y:S02]  /*24890*/  SHFL.IDX P6, R14, R13, R12, R11 ;  /* 0x0000000c0d0e7389 */ /* 0x00006400000c000b */
[----:B01----:R-:W-:Y:S01]  /*248a0*/  ENDCOLLECTIVE ;  /* 0x000000000000791b */ /* 0x003fe20003800000 */
.L_x_3140:
        /* <DEDUP_REMOVED lines=17> */
.L_x_3141:
[----:B------:R-:W-:Y:S01]  /*249c0*/  MOV R13, R4 ;  /* 0x00000004000d7202 */ /* 0x000fe20000000f00 */
[----:B------:R-:W-:Y:S02]  /*249d0*/  IMAD.MOV.U32 R12, RZ, RZ, 0x7 ;  /* 0x00000007ff0c7424 */ /* 0x000fe400078e00ff */
[----:B------:R-:W-:-:S07]  /*249e0*/  IMAD.MOV.U32 R3, RZ, RZ, R14 ;  /* 0x000000ffff037224 */ /* 0x000fce00078e000e */
[----:B------:R-:W-:Y:S05]  /*249f0*/  WARPSYNC.COLLECTIVE R15, `(.L_x_3142) ;  /* 0x000000000f087348 */ /* 0x000fea0003c00000 */
[----:B------:R0:W1:Y:S02]  /*24a00*/  SHFL.IDX P6, R14, R13, R12, R11 ;  /* 0x0000000c0d0e7389 */ /* 0x00006400000c000b */
[----:B01----:R-:W-:Y:S01]  /*24a10*/  ENDCOLLECTIVE ;  /* 0x000000000000791b */ /* 0x003fe20003800000 */
.L_x_3142:
[----:B------:R-:W-:-:S04]  /*24a20*/  @!P1 LEA R6, P4, R8, R3, 0x1 ;  /* 0x0000000308069211 */ /* 0x000fc800078808ff */
[----:B------:R-:W-:Y:S01]  /*24a30*/  @!P1 IADD3.X R7, RZ, R2, RZ, P4, !PT ;  /* 0x00000002ff079210 */ /* 0x000fe200027fe4ff */
[----:B------:R-:W-:-:S04]  /*24a40*/  @!P1 IMAD.MOV.U32 R2, RZ, RZ, R6 ;  /* 0x000000ffff029224 */ /* 0x000fc800078e0006 */
[----:B------:R-:W-:Y:S01]  /*24a50*/  @!P1 IMAD.MOV.U32 R3, RZ, RZ, R7 ;  /* 0x000000ffff039224 */ /* 0x000fe200078e0007 */
[----:B------:R-:W-:-:S04]  /*24a60*/  MOV R13, R0 ;  /* 0x00000000000d7202 */ /* 0x000fc80000000f00 */
        /* <DEDUP_REMOVED lines=10> */
.L_x_3143:
[----:B------:R-:W-:Y:S05]  /*24b10*/  BRA `(.L_x_3144) ;  /* 0xffffffac00547947 */ /* 0x000fea000383ffff */
.L_x_2997:
[----:B0-----:R0:W1:Y:S02]  /*24b20*/  SYNCS.PHASECHK.TRANS64.TRYWAIT P0, [R22+URZ+0x2a820], R3 ;  /* 0x02a82003160075a7 */ /* 0x001064000800017f */
[----:B-1----:R-:W-:Y:S05]  /*24b30*/  @!P0 NANOSLEEP.SYNCS 0x989680 ;  /* 0x009896800000895d */ /* 0x002fea0003900000 */
[----:B------:R-:W1:Y:S02]  /*24b40*/  @!P0 SYNCS.PHASECHK.TRANS64 P0, [R22+URZ+0x2a820], R3 ;  /* 0x02a82003160085a7 */ /* 0x000e64000800007f */
[----:B-1----:R-:W-:Y:S05]  /*24b50*/  @!P0 BRA `(.L_x_2997) ;  /* 0xfffffffc00f08947 */ /* 0x002fea000383ffff */
[----:B------:R-:W-:Y:S05]  /*24b60*/  BRA `(.L_x_3145) ;  /* 0xffffffac00c47947 */ /* 0x000fea000383ffff */
.L_x_3002:
[----:B0-----:R0:W1:Y:S02]  /*24b70*/  SYNCS.PHASECHK.TRANS64.TRYWAIT P0, [R5+URZ+0x2a840], R0 ;  /* 0x02a84000050075a7 */ /* 0x001064000800017f */
[----:B-1----:R-:W-:Y:S05]  /*24b80*/  @!P0 NANOSLEEP.SYNCS 0x989680 ;  /* 0x009896800000895d */ /* 0x002fea0003900000 */
[----:B------:R-:W1:Y:S02]  /*24b90*/  @!P0 SYNCS.PHASECHK.TRANS64 P0, [R5+URZ+0x2a840], R0 ;  /* 0x02a84000050085a7 */ /* 0x000e64000800007f */
[----:B-1----:R-:W-:Y:S05]  /*24ba0*/  @!P0 BRA `(.L_x_3002) ;  /* 0xfffffffc00f08947 */ /* 0x002fea000383ffff */
[----:B------:R-:W-:Y:S05]  /*24bb0*/  BRA `(.L_x_3146) ;  /* 0xffffffb0008c7947 */ /* 0x000fea000383ffff */
.L_x_3003:
        /* <DEDUP_REMOVED lines=8> */
.L_x_3148:
[----:B------:R-:W-:Y:S05]  /*24c40*/  BSYNC B1 ;  /* 0x0000000000017941 */ /* 0x000fea0003800000 */
.L_x_3147:
[----:B------:R-:W0:Y:S01]  /*24c50*/  S2R R35, SR_TID.X ;  /* 0x0000000000237919 */ /* 0x000e220000002100 */
[----:B------:R-:W-:Y:S01]  /*24c60*/  MOV R13, R9 ;  /* 0x00000009000d7202 */ /* 0x000fe20000000f00 */
        /* <DEDUP_REMOVED lines=8> */
.L_x_3149:
[----:B------:R-:W-:Y:S01]  /*24cf0*/  MOV R13, R8 ;  /* 0x00000008000d7202 */ /* 0x000fe20000000f00 */
[----:B------:R-:W-:Y:S01]  /*24d00*/  IMAD.MOV.U32 R12, RZ, RZ, 0x1 ;  /* 0x00000001ff0c7424 */ /* 0x000fe200078e00ff */
[----:B------:R-:W-:Y:S01]  /*24d10*/  SHF.L.U32 R35, R35, 0x3, RZ ;  /* 0x0000000323237819 */ /* 0x000fe200000006ff */
[----:B------:R-:W-:-:S03]  /*24d20*/  IMAD.MOV.U32 R2, RZ, RZ, R14 ;  /* 0x000000ffff027224 */ /* 0x000fc600078e000e */
[----:B------:R-:W-:-:S07]  /*24d30*/  LOP3.LUT R35, R35, 0x38, RZ, 0xc0, !PT ;  /* 0x0000003823237812 */ /* 0x000fce00078ec0ff */
[----:B------:R-:W-:Y:S05]  /*24d40*/  WARPSYNC.COLLECTIVE R15, `(.L_x_3150) ;  /* 0x000000000f087348 */ /* 0x000fea0003c00000 */
[----:B------:R0:W1:Y:S02]  /*24d50*/  SHFL.IDX P6, R14, R13, R12, R11 ;  /* 0x0000000c0d0e7389 */ /* 0x00006400000c000b */
[----:B01----:R-:W-:Y:S01]  /*24d60*/  ENDCOLLECTIVE ;  /* 0x000000000000791b */ /* 0x003fe20003800000 */
.L_x_3150:
        /* <DEDUP_REMOVED lines=14> */
.L_x_3151:
[----:B------:R-:W-:Y:S01]  /*24e50*/  MOV R13, R8 ;  /* 0x00000008000d7202 */ /* 0x000fe20000000f00 */
[----:B------:R-:W-:Y:S02]  /*24e60*/  IMAD.MOV.U32 R12, RZ, RZ, 0x2 ;  /* 0x00000002ff0c7424 */ /* 0x000fe400078e00ff */
[----:B------:R-:W-:-:S07]  /*24e70*/  IMAD.MOV.U32 R2, RZ, RZ, R14 ;  /* 0x000000ffff027224 */ /* 0x000fce00078e000e */
[----:B------:R-:W-:Y:S05]  /*24e80*/  WARPSYNC.COLLECTIVE R15, `(.L_x_3152) ;  /* 0x000000000f087348 */ /* 0x000fea0003c00000 */
[----:B------:R0:W1:Y:S02]  /*24e90*/  SHFL.IDX P6, R14, R13, R12, R11 ;  /* 0x0000000c0d0e7389 */ /* 0x00006400000c000b */
[----:B01----:R-:W-:Y:S01]  /*24ea0*/  ENDCOLLECTIVE ;  /* 0x000000000000791b */ /* 0x003fe20003800000 */
.L_x_3152:
        /* <DEDUP_REMOVED lines=13> */
.L_x_3153:
[----:B------:R-:W-:Y:S01]  /*24f80*/  MOV R13, R8 ;  /* 0x00000008000d7202 */ /* 0x000fe20000000f00 */
[----:B------:R-:W-:Y:S02]  /*24f90*/  IMAD.MOV.U32 R12, RZ, RZ, 0x3 ;  /* 0x00000003ff0c7424 */ /* 0x000fe400078e00ff */
[----:B------:R-:W-:-:S07]  /*24fa0*/  IMAD.MOV.U32 R2, RZ, RZ, R14 ;  /* 0x000000ffff027224 */ /* 0x000fce00078e000e */
[----:B------:R-:W-:Y:S05]  /*24fb0*/  WARPSYNC.COLLECTIVE R15, `(.L_x_3154) ;  /* 0x000000000f087348 */ /* 0x000fea0003c00000 */
[----:B------:R0:W1:Y:S02]  /*24fc0*/  SHFL.IDX P6, R14, R13, R12, R11 ;  /* 0x0000000c0d0e7389 */ /* 0x00006400000c000b */
[----:B01----:R-:W-:Y:S01]  /*24fd0*/  ENDCOLLECTIVE ;  /* 0x000000000000791b */ /* 0x003fe20003800000 */
.L_x_3154:
        /* <DEDUP_REMOVED lines=13> */
.L_x_3155:
[----:B------:R-:W-:Y:S01]  /*250b0*/  IMAD.MOV.U32 R13, RZ, RZ, R8 ;  /* 0x000000ffff0d7224 */ /* 0x000fe200078e0008 */
[----:B------:R-:W-:Y:S01]  /*250c0*/  MOV R12, 0x4 ;  /* 0x00000004000c7802 */ /* 0x000fe20000000f00 */
[----:B------:R-:W-:-:S07]  /*250d0*/  IMAD.MOV.U32 R2, RZ, RZ, R14 ;  /* 0x000000ffff027224 */ /* 0x000fce00078e000e */
[----:B------:R-:W-:Y:S05]  /*250e0*/  WARPSYNC.COLLECTIVE R15, `(.L_x_3156) ;  /* 0x000000000f087348 */ /* 0x000fea0003c00000 */
[----:B------:R0:W1:Y:S02]  /*250f0*/  SHFL.IDX P6, R14, R13, R12, R11 ;  /* 0x0000000c0d0e7389 */ /* 0x00006400000c000b */
[----:B01----:R-:W-:Y:S01]  /*25100*/  ENDCOLLECTIVE ;  /* 0x000000000000791b */ /* 0x003fe20003800000 */
.L_x_3156:
        /* <DEDUP_REMOVED lines=13> */
.L_x_3157:
[----:B------:R-:W-:Y:S01]  /*251e0*/  IMAD.MOV.U32 R13, RZ, RZ, R8 ;  /* 0x000000ffff0d7224 */ /* 0x000fe200078e0008 */
[----:B------:R-:W-:Y:S01]  /*251f0*/  MOV R12, 0x5 ;  /* 0x00000005000c7802 */ /* 0x000fe20000000f00 */
[----:B------:R-:W-:-:S07]  /*25200*/  IMAD.MOV.U32 R2, RZ, RZ, R14 ;  /* 0x000000ffff027224 */ /* 0x000fce00078e000e */
[----:B------:R-:W-:Y:S05]  /*25210*/  WARPSYNC.COLLECTIVE R15, `(.L_x_3158) ;  /* 0x000000000f087348 */ /* 0x000fea0003c00000 */
[----:B------:R0:W1:Y:S02]  /*25220*/  SHFL.IDX P6, R14, R13, R12, R11 ;  /* 0x0000000c0d0e7389 */ /* 0x00006400000c000b */
[----:B01----:R-:W-:Y:S01]  /*25230*/  ENDCOLLECTIVE ;  /* 0x000000000000791b */ /* 0x003fe20003800000 */
.L_x_3158:
        /* <DEDUP_REMOVED lines=13> */
.L_x_3159:
[----:B------:R-:W-:Y:S01]  /*25310*/  IMAD.MOV.U32 R2, RZ, RZ, R14 ;  /* 0x000000ffff027224 */ /* 0x000fe200078e000e */
[----:B------:R-:W-:Y:S06]  /*25320*/  BRA `(.L_x_3160) ;  /* 0xffffffac00c47947 */ /* 0x000fec000383ffff */
.L_x_3008:
[----:B-1----:R1:W2:Y:S02]  /*25330*/  SYNCS.PHASECHK.TRANS64.TRYWAIT P0, [R5+URZ+0x2a860], R2 ;  /* 0x02a86002050075a7 */ /* 0x0022a4000800017f */
[----:B--2---:R-:W-:Y:S05]  /*25340*/  @!P0 NANOSLEEP.SYNCS 0x989680 ;  /* 0x009896800000895d */ /* 0x004fea0003900000 */
[----:B------:R-:W2:Y:S02]  /*25350*/  @!P0 SYNCS.PHASECHK.TRANS64 P0, [R5+URZ+0x2a860], R2 ;  /* 0x02a86002050085a7 */ /* 0x000ea4000800007f */
[----:B--2---:R-:W-:Y:S05]  /*25360*/  @!P0 BRA `(.L_x_3008) ;  /* 0xfffffffc00f08947 */ /* 0x004fea000383ffff */
[----:B------:R-:W-:Y:S05]  /*25370*/  BRA `(.L_x_3161) ;  /* 0xffffffb000207947 */ /* 0x000fea000383ffff */
.L_x_3009:
        /* <DEDUP_REMOVED lines=8> */
.L_x_3163:
[----:B------:R-:W-:Y:S05]  /*25400*/  BSYNC B1 ;  /* 0x0000000000017941 */ /* 0x000fea0003800000 */
.L_x_3162:
        /* <DEDUP_REMOVED lines=9> */
.L_x_3164:
[----:B------:R-:W-:Y:S01]  /*254a0*/  MOV R13, R25 ;  /* 0x00000019000d7202 */ /* 0x000fe20000000f00 */
[----:B------:R-:W-:Y:S02]  /*254b0*/  IMAD.MOV.U32 R12, RZ, RZ, 0x1 ;  /* 0x00000001ff0c7424 */ /* 0x000fe400078e00ff */
[----:B------:R-:W-:-:S07]  /*254c0*/  IMAD.MOV.U32 R2, RZ, RZ, R14 ;  /* 0x000000ffff027224 */ /* 0x000fce00078e000e */
[----:B------:R-:W-:Y:S05]  /*254d0*/  WARPSYNC.COLLECTIVE R15, `(.L_x_3165) ;  /* 0x000000000f087348 */ /* 0x000fea0003c00000 */
[----:B------:R0:W1:Y:S02]  /*254e0*/  SHFL.IDX P6, R14, R13, R12, R11 ;  /* 0x0000000c0d0e7389 */ /* 0x00006400000c000b */
[----:B01----:R-:W-:Y:S01]  /*254f0*/  ENDCOLLECTIVE ;  /* 0x000000000000791b */ /* 0x003fe20003800000 */
.L_x_3165:
        /* <DEDUP_REMOVED lines=15> */
.L_x_3166:
[----:B------:R-:W-:Y:S01]  /*255f0*/  MOV R13, R25 ;  /* 0x00000019000d7202 */ /* 0x000fe20000000f00 */
[----:B------:R-:W-:Y:S01]  /*25600*/  IMAD.MOV.U32 R12, RZ, RZ, 0x2 ;  /* 0x00000002ff0c7424 */ /* 0x000fe200078e00ff */
[----:B------:R-:W-:-:S07]  /*25610*/  MOV R2, R14 ;  /* 0x0000000e00027202 */ /* 0x000fce0000000f00 */
[----:B------:R-:W-:Y:S05]  /*25620*/  WARPSYNC.COLLECTIVE R15, `(.L_x_3167) ;  /* 0x000000000f087348 */ /* 0x000fea0003c00000 */
[----:B------:R0:W1:Y:S02]  /*25630*/  SHFL.IDX P6, R14, R13, R12, R11 ;  /* 0x0000000c0d0e7389 */ /* 0x00006400000c000b */
[----:B01----:R-:W-:Y:S01]  /*25640*/  ENDCOLLECTIVE ;  /* 0x000000000000791b */ /* 0x003fe20003800000 */
.L_x_3167:
        /* <DEDUP_REMOVED lines=14> */
.L_x_3168:
[----:B------:R-:W-:Y:S01]  /*25730*/  MOV R13, R25 ;  /* 0x00000019000d7202 */ /* 0x000fe20000000f00 */
[----:B------:R-:W-:Y:S01]  /*25740*/  IMAD.MOV.U32 R12, RZ, RZ, 0x3 ;  /* 0x00000003ff0c7424 */ /* 0x000fe200078e00ff */
[----:B------:R-:W-:-:S07]  /*25750*/  MOV R2, R14 ;  /* 0x0000000e00027202 */ /* 0x000fce0000000f00 */
[----:B------:R-:W-:Y:S05]  /*25760*/  WARPSYNC.COLLECTIVE R15, `(.L_x_3169) ;  /* 0x000000000f087348 */ /* 0x000fea0003c00000 */
[----:B------:R0:W1:Y:S02]  /*25770*/  SHFL.IDX P6, R14, R13, R12, R11 ;  /* 0x0000000c0d0e7389 */ /* 0x00006400000c000b */
[----:B01----:R-:W-:Y:S01]  /*25780*/  ENDCOLLECTIVE ;  /* 0x000000000000791b */ /* 0x003fe20003800000 */
.L_x_3169:
        /* <DEDUP_REMOVED lines=14> */
.L_x_3170:
[----:B------:R-:W-:Y:S01]  /*25870*/  MOV R13, R25 ;  /* 0x00000019000d7202 */ /* 0x000fe20000000f00 */
[----:B------:R-:W-:Y:S01]  /*25880*/  IMAD.MOV.U32 R12, RZ, RZ, 0x4 ;  /* 0x00000004ff0c7424 */ /* 0x000fe200078e00ff */
[----:B------:R-:W-:-:S07]  /*25890*/  MOV R2, R14 ;  /* 0x0000000e00027202 */ /* 0x000fce0000000f00 */
[----:B------:R-:W-:Y:S05]  /*258a0*/  WARPSYNC.COLLECTIVE R15, `(.L_x_3171) ;  /* 0x000000000f087348 */ /* 0x000fea0003c00000 */
[----:B------:R0:W1:Y:S02]  /*258b0*/  SHFL.IDX P6, R14, R13, R12, R11 ;  /* 0x0000000c0d0e7389 */ /* 0x00006400000c000b */
[----:B01----:R-:W-:Y:S01]  /*258c0*/  ENDCOLLECTIVE ;  /* 0x000000000000791b */ /* 0x003fe20003800000 */
.L_x_3171:
        /* <DEDUP_REMOVED lines=14> */
.L_x_3172:
[----:B------:R-:W-:Y:S01]  /*259b0*/  MOV R13, R25 ;  /* 0x00000019000d7202 */ /* 0x000fe20000000f00 */
[----:B------:R-:W-:Y:S01]  /*259c0*/  IMAD.MOV.U32 R12, RZ, RZ, 0x5 ;  /* 0x00000005ff0c7424 */ /* 0x000fe200078e00ff */
[----:B------:R-:W-:-:S07]  /*259d0*/  MOV R2, R14 ;  /* 0x0000000e00027202 */ /* 0x000fce0000000f00 */
[----:B------:R-:W-:Y:S05]  /*259e0*/  WARPSYNC.COLLECTIVE R15, `(.L_x_3173) ;  /* 0x000000000f087348 */ /* 0x000fea0003c00000 */
[----:B------:R0:W1:Y:S02]  /*259f0*/  SHFL.IDX P6, R14, R13, R12, R11 ;  /* 0x0000000c0d0e7389 */ /* 0x00006400000c000b */
[----:B01----:R-:W-:Y:S01]  /*25a00*/  ENDCOLLECTIVE ;  /* 0x000000000000791b */ /* 0x003fe20003800000 */
.L_x_3173:
        /* <DEDUP_REMOVED lines=13> */
.L_x_3174:
[----:B------:R-:W-:Y:S01]  /*25ae0*/  @!PT LDS RZ, [RZ] ;  /* 0x00000000fffff984 */ /* 0x000fe20000000800 */
[----:B------:R-:W-:Y:S01]  /*25af0*/  @!PT LDS RZ, [RZ] ;  /* 0x00000000fffff984 */ /* 0x000fe20000000800 */
[----:B------:R-:W-:Y:S01]  /*25b00*/  @!PT LDS RZ, [RZ] ;  /* 0x00000000fffff984 */ /* 0x000fe20000000800 */
[----:B------:R0:W-:Y:S02]  /*25b10*/  LDGSTS.E.BYPASS.LTC128B.128 [R4+0x5400], desc[UR60][R2.64+0x80], !P2 ;  /* 0x0540008002047fae */ /* 0x0001e4000d101d7c */
[----:B0-----:R-:W-:Y:S01]  /*25b20*/  MOV R2, R14 ;  /* 0x0000000e00027202 */ /* 0x001fe20000000f00 */
[----:B------:R-:W-:Y:S06]  /*25b30*/  BRA `(.L_x_3175) ;  /* 0xffffffac00107947 */ /* 0x000fec000383ffff */
.L_x_3017:
[----:B0-----:R0:W1:Y:S02]  /*25b40*/  SYNCS.PHASECHK.TRANS64.TRYWAIT P0, [R0+URZ+0x2a860], R3 ;  /* 0x02a86003000075a7 */ /* 0x001064000800017f */
[----:B-1----:R-:W-:Y:S05]  /*25b50*/  @!P0 NANOSLEEP.SYNCS 0x989680 ;  /* 0x009896800000895d */ /* 0x002fea0003900000 */
[----:B------:R-:W1:Y:S02]  /*25b60*/  @!P0 SYNCS.PHASECHK.TRANS64 P0, [R0+URZ+0x2a860], R3 ;  /* 0x02a86003000085a7 */ /* 0x000e64000800007f */
[----:B-1----:R-:W-:Y:S05]  /*25b70*/  @!P0 BRA `(.L_x_3017) ;  /* 0xfffffffc00f08947 */ /* 0x002fea000383ffff */
[----:B------:R-:W-:Y:S05]  /*25b80*/  BRA `(.L_x_3176) ;  /* 0xffffffb0002c7947 */ /* 0x000fea000383ffff */
.L_x_3018:
        /* <DEDUP_REMOVED lines=8> */
.L_x_3178:
[----:B------:R-:W-:Y:S05]  /*25c10*/  BSYNC B0 ;  /* 0x0000000000007941 */ /* 0x000fea0003800000 */
.L_x_3177:
        /* <DEDUP_REMOVED lines=12> */
.L_x_3179:
        /* <DEDUP_REMOVED lines=12> */
.L_x_3180:
        /* <DEDUP_REMOVED lines=13> */
.L_x_3181:
[----:B------:R-:W-:Y:S01]  /*25e70*/  IMAD.MOV.U32 R13, RZ, RZ, R25 ;  /* 0x000000ffff0d7224 */ /* 0x000fe200078e0019 */
[----:B------:R-:W-:Y:S02]  /*25e80*/  MOV R12, 0x2 ;  /* 0x00000002000c7802 */ /* 0x000fe40000000f00 */
[----:B------:R-:W-:-:S13]  /*25e90*/  IADD3 R2, P2, R14, R5, RZ ;  /* 0x000000050e027210 */ /* 0x000fda0007f5e0ff */
[----:B------:R-:W-:Y:S05]  /*25ea0*/  WARPSYNC.COLLECTIVE R15, `(.L_x_3182) ;  /* 0x000000000f087348 */ /* 0x000fea0003c00000 */
[----:B------:R0:W1:Y:S02]  /*25eb0*/  SHFL.IDX P6, R14, R13, R12, R11 ;  /* 0x0000000c0d0e7389 */ /* 0x00006400000c000b */
[----:B01----:R-:W-:Y:S01]  /*25ec0*/  ENDCOLLECTIVE ;  /* 0x000000000000791b */ /* 0x003fe20003800000 */
.L_x_3182:
        /* <DEDUP_REMOVED lines=13> */
.L_x_3183:
[----:B------:R-:W-:Y:S01]  /*25fa0*/  IMAD.MOV.U32 R13, RZ, RZ, R25 ;  /* 0x000000ffff0d7224 */ /* 0x000fe200078e0019 */
[----:B------:R-:W-:Y:S01]  /*25fb0*/  MOV R12, 0x3 ;  /* 0x00000003000c7802 */ /* 0x000fe20000000f00 */
[----:B------:R-:W-:-:S07]  /*25fc0*/  IMAD.MOV.U32 R10, RZ, RZ, R14 ;  /* 0x000000ffff0a7224 */ /* 0x000fce00078e000e */
[----:B------:R-:W-:Y:S05]  /*25fd0*/  WARPSYNC.COLLECTIVE R15, `(.L_x_3184) ;  /* 0x000000000f087348 */ /* 0x000fea0003c00000 */
[----:B------:R0:W1:Y:S02]  /*25fe0*/  SHFL.IDX P6, R14, R13, R12, R11 ;  /* 0x0000000c0d0e7389 */ /* 0x00006400000c000b */
[----:B01----:R-:W-:Y:S01]  /*25ff0*/  ENDCOLLECTIVE ;  /* 0x000000000000791b */ /* 0x003fe20003800000 */
.L_x_3184:
        /* <DEDUP_REMOVED lines=14> */
.L_x_3185:
[----:B------:R-:W-:Y:S01]  /*260e0*/  MOV R13, R25 ;  /* 0x00000019000d7202 */ /* 0x000fe20000000f00 */
[----:B------:R-:W-:Y:S01]  /*260f0*/  IMAD.MOV.U32 R12, RZ, RZ, 0x4 ;  /* 0x00000004ff0c7424 */ /* 0x000fe200078e00ff */
[----:B------:R-:W-:-:S13]  /*26100*/  IADD3 R2, P2, R14, R5, RZ ;  /* 0x000000050e027210 */ /* 0x000fda0007f5e0ff */
[----:B------:R-:W-:Y:S05]  /*26110*/  WARPSYNC.COLLECTIVE R15, `(.L_x_3186) ;  /* 0x000000000f087348 */ /* 0x000fea0003c00000 */
[----:B------:R0:W1:Y:S02]  /*26120*/  SHFL.IDX P6, R14, R13, R12, R11 ;  /* 0x0000000c0d0e7389 */ /* 0x00006400000c000b */
[----:B01----:R-:W-:Y:S01]  /*26130*/  ENDCOLLECTIVE ;  /* 0x000000000000791b */ /* 0x003fe20003800000 */
.L_x_3186:
        /* <DEDUP_REMOVED lines=13> */
.L_x_3187:
[----:B------:R-:W-:Y:S01]  /*26210*/  MOV R13, R25 ;  /* 0x00000019000d7202 */ /* 0x000fe20000000f00 */
[----:B------:R-:W-:Y:S01]  /*26220*/  IMAD.MOV.U32 R12, RZ, RZ, 0x5 ;  /* 0x00000005ff0c7424 */ /* 0x000fe200078e00ff */
[----:B------:R-:W-:-:S07]  /*26230*/  MOV R10, R14 ;  /* 0x0000000e000a7202 */ /* 0x000fce0000000f00 */
[----:B------:R-:W-:Y:S05]  /*26240*/  WARPSYNC.COLLECTIVE R15, `(.L_x_3188) ;  /* 0x000000000f087348 */ /* 0x000fea0003c00000 */
[----:B------:R0:W1:Y:S02]  /*26250*/  SHFL.IDX P6, R14, R13, R12, R11 ;  /* 0x0000000c0d0e7389 */ /* 0x00006400000c000b */
[----:B01----:R-:W-:Y:S01]  /*26260*/  ENDCOLLECTIVE ;  /* 0x000000000000791b */ /* 0x003fe20003800000 */
.L_x_3188:
        /* <DEDUP_REMOVED lines=12> */
.L_x_3189:
[----:B------:R-:W-:Y:S05]  /*26330*/  BRA `(.L_x_3190) ;  /* 0xffffffac00287947 */ /* 0x000fea000383ffff */
.L_x_3023:
[----:B------:R-:W-:Y:S01]  /*26340*/  BSSY B0, `(.L_x_3191) ;  /* 0x0000008000007945 */ /* 0x000fe20003800000 */
[----:B------:R-:W-:Y:S01]  /*26350*/  MOV R13, R16 ;  /* 0x00000010000d7202 */ /* 0x000fe20000000f00 */
[----:B------:R-:W-:Y:S01]  /*26360*/  IMAD.MOV.U32 R12, RZ, RZ, RZ ;  /* 0x000000ffff0c7224 */ /* 0x000fe200078e00ff */
[----:B------:R-:W-:Y:S01]  /*26370*/  MOV R11, 0x1f ;  /* 0x0000001f000b7802 */ /* 0x000fe20000000f00 */
[----:B------:R-:W-:-:S07]  /*26380*/  IMAD.MOV.U32 R15, RZ, RZ, -0x1 ;  /* 0xffffffffff0f7424 */ /* 0x000fce00078e00ff */
[----:B01----:R-:W-:Y:S05]  /*26390*/  WARPSYNC.COLLECTIVE R15, `(.L_x_3192) ;  /* 0x000000000f087348 */ /* 0x003fea0003c00000 */
[----:B------:R2:W3:Y:S02]  /*263a0*/  SHFL.IDX P6, R14, R13, R12, R11 ;  /* 0x0000000c0d0e7389 */ /* 0x0004e400000c000b */
[----:B0123--:R-:W-:Y:S01]  /*263b0*/  ENDCOLLECTIVE ;  /* 0x000000000000791b */ /* 0x00ffe20003800000 */
.L_x_3192:
[----:B------:R-:W-:Y:S05]  /*263c0*/  BSYNC B0 ;  /* 0x0000000000007941 */ /* 0x000fea0003800000 */
.L_x_3191:
        /* <DEDUP_REMOVED lines=9> */
.L_x_3193:
[----:B------:R-:W-:Y:S02]  /*26460*/  ULDC UR4, c[0x0][0xc3c] ;  /* 0x00030f0000047ab9 */ /* 0x000fe40000000800 */
[----:B------:R-:W-:-:S13]  /*26470*/  ISETP.GE.OR P1, PT, R5, UR4, !P0 ;  /* 0x0000000405007c0c */ /* 0x000fda000c726670 */
[----:B------:R-:W0:Y:S01]  /*26480*/  @!P1 LDC.64 R2, c[0x0][0xc80] ;  /* 0x00032000ff029b82 */ /* 0x000e220000000a00 */
[----:B------:R-:W-:Y:S01]  /*26490*/  MOV R11, RZ ;  /* 0x000000ff000b7202 */ /* 0x000fe20000000f00 */
        /* <DEDUP_REMOVED lines=14> */
.L_x_3194:
[----:B------:R-:W-:Y:S01]  /*26580*/  IMAD.MOV.U32 R12, RZ, RZ, 0x2 ;  /* 0x00000002ff0c7424 */ /* 0x000fe200078e00ff */
[----:B------:R-:W-:-:S05]  /*26590*/  SEL R6, R14, RZ, P1 ;  /* 0x000000ff0e067207 */ /* 0x000fca0000800000 */
[----:B------:R-:W-:-:S05]  /*265a0*/  IMAD.IADD R6, R5, 0x1, R6 ;  /* 0x0000000105067824 */ /* 0x000fca00078e0206 */
[----:B------:R-:W-:-:S07]  /*265b0*/  MOV R13, R6 ;  /* 0x00000006000d7202 */ /* 0x000fce0000000f00 */
[----:B------:R-:W-:Y:S05]  /*265c0*/  WARPSYNC.COLLECTIVE R15, `(.L_x_3195) ;  /* 0x000000000f087348 */ /* 0x000fea0003c00000 */
[----:B------:R0:W1:Y:S02]  /*265d0*/  SHFL.UP P6, R14, R13, R12, R11 ;  /* 0x0400000c0d0e7389 */ /* 0x00006400000c000b */
[----:B01----:R-:W-:Y:S01]  /*265e0*/  ENDCOLLECTIVE ;  /* 0x000000000000791b */ /* 0x003fe20003800000 */
.L_x_3195:
[----:B------:R-:W-:Y:S02]  /*265f0*/  MOV R12, 0x4 ;  /* 0x00000004000c7802 */ /* 0x000fe40000000f00 */
[----:B------:R-:W-:-:S04]  /*26600*/  SEL R7, R14, RZ, P2 ;  /* 0x000000ff0e077207 */ /* 0x000fc80001000000 */
[----:B------:R-:W-:-:S05]  /*26610*/  IADD3 R7, R6, R7, RZ ;  /* 0x0000000706077210 */ /* 0x000fca0007ffe0ff */
[----:B------:R-:W-:-:S07]  /*26620*/  IMAD.MOV.U32 R13, RZ, RZ, R7 ;  /* 0x000000ffff0d7224 */ /* 0x000fce00078e0007 */
[----:B------:R-:W-:Y:S05]  /*26630*/  WARPSYNC.COLLECTIVE R15, `(.L_x_3196) ;  /* 0x000000000f087348 */ /* 0x000fea0003c00000 */
[----:B------:R0:W1:Y:S02]  /*26640*/  SHFL.UP P6, R14, R13, R12, R11 ;  /* 0x0400000c0d0e7389 */ /* 0x00006400000c000b */
[----:B01----:R-:W-:Y:S01]  /*26650*/  ENDCOLLECTIVE ;  /* 0x000000000000791b */ /* 0x003fe20003800000 */
.L_x_3196:
[----:B------:R-:W-:Y:S01]  /*26660*/  IMAD.MOV.U32 R12, RZ, RZ, 0x8 ;  /* 0x00000008ff0c7424 */ /* 0x000fe200078e00ff */
[----:B------:R-:W-:-:S05]  /*26670*/  SEL R2, R14, RZ, P3 ;  /* 0x000000ff0e027207 */ /* 0x000fca0001800000 */
[----:B------:R-:W-:-:S05]  /*26680*/  IMAD.IADD R2, R7, 0x1, R2 ;  /* 0x0000000107027824 */ /* 0x000fca00078e0202 */
[----:B------:R-:W-:-:S07]  /*26690*/  MOV R13, R2 ;  /* 0x00000002000d7202 */ /* 0x000fce0000000f00 */
[----:B------:R-:W-:Y:S05]  /*266a0*/  WARPSYNC.COLLECTIVE R15, `(.L_x_3197) ;  /* 0x000000000f087348 */ /* 0x000fea0003c00000 */
[----:B------:R0:W1:Y:S02]  /*266b0*/  SHFL.UP P6, R14, R13, R12, R11 ;  /* 0x0400000c0d0e7389 */ /* 0x00006400000c000b */
[----:B01----:R-:W-:Y:S01]  /*266c0*/  ENDCOLLECTIVE ;  /* 0x000000000000791b */ /* 0x003fe20003800000 */
.L_x_3197:
[----:B------:R-:W-:Y:S02]  /*266d0*/  MOV R12, 0x10 ;  /* 0x00000010000c7802 */ /* 0x000fe40000000f00 */
[----:B------:R-:W-:-:S04]  /*266e0*/  SEL R3, R14, RZ, P4 ;  /* 0x000000ff0e037207 */ /* 0x000fc80002000000 */
[----:B------:R-:W-:-:S05]  /*266f0*/  IADD3 R3, R2, R3, RZ ;  /* 0x0000000302037210 */ /* 0x000fca0007ffe0ff */
[----:B------:R-:W-:-:S07]  /*26700*/  IMAD.MOV.U32 R13, RZ, RZ, R3 ;  /* 0x000000ffff0d7224 */ /* 0x000fce00078e0003 */
[----:B------:R-:W-:Y:S05]  /*26710*/  WARPSYNC.COLLECTIVE R15, `(.L_x_3198) ;  /* 0x000000000f087348 */ /* 0x000fea0003c00000 */
[----:B------:R0:W1:Y:S02]  /*26720*/  SHFL.UP P6, R14, R13, R12, R11 ;  /* 0x0400000c0d0e7389 */ /* 0x00006400000c000b */
[----:B01----:R-:W-:Y:S01]  /*26730*/  ENDCOLLECTIVE ;  /* 0x000000000000791b */ /* 0x003fe20003800000 */
.L_x_3198:
        /* <DEDUP_REMOVED lines=8> */
.L_x_3199:
[----:B------:R-:W-:Y:S05]  /*267c0*/  BRA `(.L_x_3200) ;  /* 0xffffffac00307947 */ /* 0x000fea000383ffff */
.L_x_3028:
[----:B------:R-:W-:Y:S01]  /*267d0*/  BSSY B0, `(.L_x_3201) ;  /* 0x0000008000007945 */ /* 0x000fe20003800000 */
[----:B-----5:R-:W-:Y:S01]  /*267e0*/  IMAD.MOV.U32 R13, RZ, RZ, R5 ;  /* 0x000000ffff0d7224 */ /* 0x020fe200078e0005 */
[----:B------:R-:W-:Y:S01]  /*267f0*/  MOV R12, 0x1 ;  /* 0x00000001000c7802 */ /* 0x000fe20000000f00 */
[----:B------:R-:W-:Y:S01]  /*26800*/  IMAD.MOV.U32 R11, RZ, RZ, RZ ;  /* 0x000000ffff0b7224 */ /* 0x000fe200078e00ff */
[----:B------:R-:W-:-:S07]  /*26810*/  MOV R15, 0xffffffff ;  /* 0xffffffff000f7802 */ /* 0x000fce0000000f00 */
[----:B01----:R-:W-:Y:S05]  /*26820*/  WARPSYNC.COLLECTIVE R15, `(.L_x_3202) ;  /* 0x000000000f087348 */ /* 0x003fea0003c00000 */
[----:B------:R2:W3:Y:S02]  /*26830*/  SHFL.UP P6, R14, R13, R12, R11 ;  /* 0x0400000c0d0e7389 */ /* 0x0004e400000c000b */
[----:B0123--:R-:W-:Y:S01]  /*26840*/  ENDCOLLECTIVE ;  /* 0x000000000000791b */ /* 0x00ffe20003800000 */
.L_x_3202:
[----:B------:R-:W-:Y:S05]  /*26850*/  BSYNC B0 ;  /* 0x0000000000007941 */ /* 0x000fea0003800000 */
.L_x_3201:
        /* <DEDUP_REMOVED lines=8> */
.L_x_3203:
[----:B------:R-:W-:Y:S01]  /*268e0*/  IMAD.MOV.U32 R12, RZ, RZ, 0x4 ;  /* 0x00000004ff0c7424 */ /* 0x000fe200078e00ff */
[----:B------:R-:W-:-:S05]  /*268f0*/  SEL R2, R14, RZ, P2 ;  /* 0x000000ff0e027207 */ /* 0x000fca0001000000 */
[----:B------:R-:W-:-:S05]  /*26900*/  IMAD.IADD R2, R13, 0x1, R2 ;  /* 0x000000010d027824 */ /* 0x000fca00078e0202 */
[----:B------:R-:W-:-:S07]  /*26910*/  MOV R13, R2 ;  /* 0x00000002000d7202 */ /* 0x000fce0000000f00 */
[----:B------:R-:W-:Y:S05]  /*26920*/  WARPSYNC.COLLECTIVE R15, `(.L_x_3204) ;  /* 0x000000000f087348 */ /* 0x000fea0003c00000 */
[----:B------:R0:W1:Y:S02]  /*26930*/  SHFL.UP P6, R14, R13, R12, R11 ;  /* 0x0400000c0d0e7389 */ /* 0x00006400000c000b */
[----:B01----:R-:W-:Y:S01]  /*26940*/  ENDCOLLECTIVE ;  /* 0x000000000000791b */ /* 0x003fe20003800000 */
.L_x_3204:
[----:B------:R-:W-:Y:S02]  /*26950*/  MOV R12, 0x8 ;  /* 0x00000008000c7802 */ /* 0x000fe40000000f00 */
[----:B------:R-:W-:-:S04]  /*26960*/  SEL R3, R14, RZ, P3 ;  /* 0x000000ff0e037207 */ /* 0x000fc80001800000 */
[----:B------:R-:W-:-:S05]  /*26970*/  IADD3 R3, R2, R3, RZ ;  /* 0x0000000302037210 */ /* 0x000fca0007ffe0ff */
[----:B------:R-:W-:-:S07]  /*26980*/  IMAD.MOV.U32 R13, RZ, RZ, R3 ;  /* 0x000000ffff0d7224 */ /* 0x000fce00078e0003 */
[----:B------:R-:W-:Y:S05]  /*26990*/  WARPSYNC.COLLECTIVE R15, `(.L_x_3205) ;  /* 0x000000000f087348 */ /* 0x000fea0003c00000 */
[----:B------:R0:W1:Y:S02]  /*269a0*/  SHFL.UP P6, R14, R13, R12, R11 ;  /* 0x0400000c0d0e7389 */ /* 0x00006400000c000b */
[----:B01----:R-:W-:Y:S01]  /*269b0*/  ENDCOLLECTIVE ;  /* 0x000000000000791b */ /* 0x003fe20003800000 */
.L_x_3205:
[----:B------:R-:W-:Y:S01]  /*269c0*/  IMAD.MOV.U32 R12, RZ, RZ, 0x10 ;  /* 0x00000010ff0c7424 */ /* 0x000fe200078e00ff */
[----:B------:R-:W-:-:S05]  /*269d0*/  SEL R4, R14, RZ, P4 ;  /* 0x000000ff0e047207 */ /* 0x000fca0002000000 */
[----:B------:R-:W-:-:S05]  /*269e0*/  IMAD.IADD R4, R3, 0x1, R4 ;  /* 0x0000000103047824 */ /* 0x000fca00078e0204 */
[----:B------:R-:W-:-:S07]  /*269f0*/  MOV R13, R4 ;  /* 0x00000004000d7202 */ /* 0x000fce0000000f00 */
[----:B------:R-:W-:Y:S05]  /*26a00*/  WARPSYNC.COLLECTIVE R15, `(.L_x_3206) ;  /* 0x000000000f087348 */ /* 0x000fea0003c00000 */
[----:B------:R0:W1:Y:S02]  /*26a10*/  SHFL.UP P6, R14, R13, R12, R11 ;  /* 0x0400000c0d0e7389 */ /* 0x00006400000c000b */
[----:B01----:R-:W-:Y:S01]  /*26a20*/  ENDCOLLECTIVE ;  /* 0x000000000000791b */ /* 0x003fe20003800000 */
.L_x_3206:
        /* <DEDUP_REMOVED lines=8> */
.L_x_3207:
[----:B------:R-:W-:Y:S05]  /*26ab0*/  BRA `(.L_x_3208) ;  /* 0xffffffac00107947 */ /* 0x000fea000383ffff */
.L_x_3030:
[----:B------:R-:W-:Y:S01]  /*26ac0*/  BSSY B0, `(.L_x_3209) ;  /* 0x0000006000007945 */ /* 0x000fe20003800000 */
[----:B------:R-:W-:Y:S02]  /*26ad0*/  PLOP3.LUT P6, PT, P6, PT, PT, 0x8, 0x0 ;  /* 0x000000000000781c */ /* 0x000fe400037ce170 */
[----:B------:R-:W-:-:S11]  /*26ae0*/  MOV R15, 0xffffffff ;  /* 0xffffffff000f7802 */ /* 0x000fd60000000f00 */
[----:B01----:R-:W-:Y:S05]  /*26af0*/  WARPSYNC.COLLECTIVE R15, `(.L_x_3210) ;  /* 0x000000000f087348 */ /* 0x003fea0003c00000 */
[----:B------:R-:W-:Y:S01]  /*26b00*/  VOTE.ANY R14, PT, P6 ;  /* 0x00000000000e7806 */ /* 0x000fe200030e0100 */
[----:B01----:R-:W-:Y:S06]  /*26b10*/  ENDCOLLECTIVE ;  /* 0x000000000000791b */ /* 0x003fec0003800000 */
.L_x_3210:
[----:B------:R-:W-:Y:S05]  /*26b20*/  BSYNC B0 ;  /* 0x0000000000007941 */ /* 0x000fea0003800000 */
.L_x_3209:
        /* <DEDUP_REMOVED lines=9> */
.L_x_3211:
[----:B------:R-:W-:Y:S01]  /*26bc0*/  MOV R5, R14 ;  /* 0x0000000e00057202 */ /* 0x000fe20000000f00 */
[----:B------:R-:W-:Y:S06]  /*26bd0*/  BRA `(.L_x_3212) ;  /* 0xffffffac00007947 */ /* 0x000fec000383ffff */
.L_x_3032:
[----:B------:R-:W-:Y:S01]  /*26be0*/  BSSY B0, `(.L_x_3213) ;  /* 0x0000007000007945 */ /* 0x000fe20003800000 */
[----:B------:R-:W-:Y:S01]  /*26bf0*/  IMAD.MOV.U32 R13, RZ, RZ, R2 ;  /* 0x000000ffff0d7224 */ /* 0x000fe200078e0002 */
[----:B------:R-:W-:Y:S01]  /*26c00*/  MOV R11, 0x1f ;  /* 0x0000001f000b7802 */ /* 0x000fe20000000f00 */
[----:B------:R-:W-:-:S07]  /*26c10*/  IMAD.MOV.U32 R15, RZ, RZ, -0x1 ;  /* 0xffffffffff0f7424 */ /* 0x000fce00078e00ff */
[----:B0123--:R-:W-:Y:S05]  /*26c20*/  WARPSYNC.COLLECTIVE R15, `(.L_x_3214) ;  /* 0x000000000f087348 */ /* 0x00ffea0003c00000 */
[----:B------:R4:W0:Y:S02]  /*26c30*/  SHFL.IDX P6, R14, R13, R12, R11 ;  /* 0x0000000c0d0e7389 */ /* 0x00082400000c000b */
[----:B01234-:R-:W-:Y:S01]  /*26c40*/  ENDCOLLECTIVE ;  /* 0x000000000000791b */ /* 0x01ffe20003800000 */
.L_x_3214:
[----:B------:R-:W-:Y:S05]  /*26c50*/  BSYNC B0 ;  /* 0x0000000000007941 */ /* 0x000fea0003800000 */
.L_x_3213:
[----:B------:R-:W-:Y:S05]  /*26c60*/  BRA `(.L_x_3031) ;  /* 0xffffffa800f87947 */ /* 0x000fea000383ffff */
.L_x_3036:
[----:B0-----:R0:W3:Y:S02]  /*26c70*/  SYNCS.PHASECHK.TRANS64.TRYWAIT P0, [R5+URZ+0x2a820], R0 ;  /* 0x02a82000050075a7 */ /* 0x0010e4000800017f */
[----:B---3--:R-:W-:Y:S05]  /*26c80*/  @!P0 NANOSLEEP.SYNCS 0x989680 ;  /* 0x009896800000895d */ /* 0x008fea0003900000 */
[----:B------:R-:W3:Y:S02]  /*26c90*/  @!P0 SYNCS.PHASECHK.TRANS64 P0, [R5+URZ+0x2a820], R0 ;  /* 0x02a82000050085a7 */ /* 0x000ee4000800007f */
[----:B---3--:R-:W-:Y:S05]  /*26ca0*/  @!P0 BRA `(.L_x_3036) ;  /* 0xfffffffc00f08947 */ /* 0x008fea000383ffff */
[----:B------:R-:W-:Y:S05]  /*26cb0*/  BRA `(.L_x_3215) ;  /* 0xffffffb000707947 */ /* 0x000fea000383ffff */
.L_x_3037:
[----:B------:R-:W3:Y:S01]  /*26cc0*/  S2R R2, SR_TID.X ;  /* 0x0000000000027919 */ /* 0x000ee20000002100 */
[----:B------:R-:W-:Y:S01]  /*26cd0*/  BSSY B0, `(.L_x_3216) ;  /* 0x000000a000007945 */ /* 0x000fe20003800000 */
[----:B------:R-:W-:Y:S01]  /*26ce0*/  IMAD.MOV.U32 R12, RZ, RZ, RZ ;  /* 0x000000ffff0c7224 */ /* 0x000fe200078e00ff */
[----:B------:R-:W-:Y:S01]  /*26cf0*/  MOV R11, 0x1f ;  /* 0x0000001f000b7802 */ /* 0x000fe20000000f00 */
[----:B------:R-:W-:Y:S01]  /*26d00*/  IMAD.MOV.U32 R15, RZ, RZ, -0x1 ;  /* 0xffffffffff0f7424 */ /* 0x000fe200078e00ff */
[----:B---3--:R-:W-:-:S04]  /*26d10*/  SHF.R.U32.HI R2, RZ, 0x5, R2 ;  /* 0x00000005ff027819 */ /* 0x008fc80000011602 */
[----:B------:R-:W-:-:S04]  /*26d20*/  LOP3.LUT R2, R2, 0x3, RZ, 0xc0, !PT ;  /* 0x0000000302027812 */ /* 0x000fc800078ec0ff */
[----:B------:R-:W-:-:S07]  /*26d30*/  MOV R13, R2 ;  /* 0x00000002000d7202 */ /* 0x000fce0000000f00 */
[----:B012---:R-:W-:Y:S05]  /*26d40*/  WARPSYNC.COLLECTIVE R15, `(.L_x_3217) ;  /* 0x000000000f087348 */ /* 0x007fea0003c00000 */
[----:B------:R3:W4:Y:S02]  /*26d50*/  SHFL.IDX P6, R14, R13, R12, R11 ;  /* 0x0000000c0d0e7389 */ /* 0x00072400000c000b */
[----:B01234-:R-:W-:Y:S01]  /*26d60*/  ENDCOLLECTIVE ;  /* 0x000000000000791b */ /* 0x01ffe20003800000 */
.L_x_3217:
[----:B------:R-:W-:Y:S05]  /*26d70*/  BSYNC B0 ;  /* 0x0000000000007941 */ /* 0x000fea0003800000 */
.L_x_3216:
[----:B------:R-:W-:Y:S05]  /*26d80*/  BRA `(.L_x_3218) ;  /* 0xffffffb000587947 */ /* 0x000fea000383ffff */
.L_x_3038:
[----:B------:R-:W-:Y:S01]  /*26d90*/  BSSY B0, `(.L_x_3219) ;  /* 0x0000006000007945 */ /* 0x000fe20003800000 */
[----:B------:R-:W-:-:S07]  /*26da0*/  MOV R15, 0xffffffff ;  /* 0xffffffff000f7802 */ /* 0x000fce0000000f00 */
[----:B012---:R-:W-:Y:S05]  /*26db0*/  WARPSYNC.COLLECTIVE R15, `(.L_x_3220) ;  /* 0x000000000f0c7348 */ /* 0x007fea0003c00000 */
[----:B------:R-:W-:Y:S02]  /*26dc0*/  ELECT P6, UR62, PT ;  /* 0x00000000003e782f */ /* 0x000fe400038c0000 */
[----:B------:R-:W-:Y:S01]  /*26dd0*/  MOV R14, UR62 ;  /* 0x0000003e000e7c02 */ /* 0x000fe20008000f00 */
[----:B012---:R-:W-:Y:S10]  /*26de0*/  ENDCOLLECTIVE ;  /* 0x000000000000791b */ /* 0x007ff40003800000 */
.L_x_3220:
[----:B------:R-:W-:Y:S05]  /*26df0*/  BSYNC B0 ;  /* 0x0000000000007941 */ /* 0x000fea0003800000 */
.L_x_3219:
[----:B------:R-:W-:Y:S05]  /*26e00*/  BRA `(.L_x_3221) ;  /* 0xffffffb0004c7947 */ /* 0x000fea000383ffff */
.L_x_3040:
[----:B0-----:R0:W3:Y:S02]  /*26e10*/  SYNCS.PHASECHK.TRANS64.TRYWAIT P1, [R3+URZ+0x2a840], R2 ;  /* 0x02a84002030075a7 */ /* 0x0010e4000802017f */
[----:B---3--:R-:W-:Y:S05]  /*26e20*/  @!P1 NANOSLEEP.SYNCS 0x989680 ;  /* 0x009896800000995d */ /* 0x008fea0003900000 */
[----:B------:R-:W3:Y:S02]  /*26e30*/  @!P1 SYNCS.PHASECHK.TRANS64 P1, [R3+URZ+0x2a840], R2 ;  /* 0x02a84002030095a7 */ /* 0x000ee4000802007f */
[----:B---3--:R-:W-:Y:S05]  /*26e40*/  @!P1 BRA `(.L_x_3040) ;  /* 0xfffffffc00f09947 */ /* 0x008fea000383ffff */
[----:B------:R-:W-:Y:S05]  /*26e50*/  BRA `(.L_x_3222) ;  /* 0xffffffb000747947 */ /* 0x000fea000383ffff */
.L_x_3042:
[----:B---3--:R3:W4:Y:S02]  /*26e60*/  SYNCS.PHASECHK.TRANS64.TRYWAIT P1, [R5+URZ+0x2a840], R0 ;  /* 0x02a84000050075a7 */ /* 0x008724000802017f */
[----:B----4-:R-:W-:Y:S05]  /*26e70*/  @!P1 NANOSLEEP.SYNCS 0x989680 ;  /* 0x009896800000995d */ /* 0x010fea0003900000 */
[----:B------:R-:W4:Y:S02]  /*26e80*/  @!P1 SYNCS.PHASECHK.TRANS64 P1, [R5+URZ+0x2a840], R0 ;  /* 0x02a84000050095a7 */ /* 0x000f24000802007f */
[----:B----4-:R-:W-:Y:S05]  /*26e90*/  @!P1 BRA `(.L_x_3042) ;  /* 0xfffffffc00f09947 */ /* 0x010fea000383ffff */
[----:B------:R-:W-:Y:S05]  /*26ea0*/  BRA `(.L_x_3223) ;  /* 0xffffffb000807947 */ /* 0x000fea000383ffff */
.L_x_3044:
[----:B----4-:R4:W0:Y:S02]  /*26eb0*/  SYNCS.PHASECHK.TRANS64.TRYWAIT P1, [R3+URZ+0x2a860], R2 ;  /* 0x02a86002030075a7 */ /* 0x010824000802017f */
[----:B0-----:R-:W-:Y:S05]  /*26ec0*/  @!P1 NANOSLEEP.SYNCS 0x989680 ;  /* 0x009896800000995d */ /* 0x001fea0003900000 */
[----:B------:R-:W0:Y:S02]  /*26ed0*/  @!P1 SYNCS.PHASECHK.TRANS64 P1, [R3+URZ+0x2a860], R2 ;  /* 0x02a86002030095a7 */ /* 0x000e24000802007f */
[----:B0-----:R-:W-:Y:S05]  /*26ee0*/  @!P1 BRA `(.L_x_3044) ;  /* 0xfffffffc00f09947 */ /* 0x001fea000383ffff */
[----:B------:R-:W-:Y:S05]  /*26ef0*/  BRA `(.L_x_3224) ;  /* 0xffffffb0007c7947 */ /* 0x000fea000383ffff */
.L_x_3225:
        /* <DEDUP_REMOVED lines=16> */
.L_x_15529:


//--------------------- .text._ZN7cutlass13device_kernelIN5flash11enable_sm90INS1_16FlashAttnFwdSm90INS1_25CollectiveMainloopFwdSm90ILi2EN4cute5tupleIJNS5_1CILi1EEES8_S8_EEENS6_IJNS7_ILi64EEESA_SA_EEELi512ENS_6half_tEfNS_4arch4Sm90ELb0ELb0ELb0ELb0ELb1ELb0ELb0ELb0ELb0ELb1ELb0ELb0EEENS1_21CollectiveEpilogueFwdINS6_IJSA_NS7_ILi512EEESA_EEES9_SC_SE_Li256ELb0ELb1ELb0ELb0EEENS1_29StaticPersistentTileSchedulerILb0EEEEEEEEEvNT_6ParamsE --------------------------
	.section	.text._ZN7cutlass13device_kernelIN5flash11enable_sm90INS1_16FlashAttnFwdSm90INS1_25CollectiveMainloopFwdSm90ILi2EN4cute5tupleIJNS5_1CILi1EEES8_S8_EEENS6_IJNS7_ILi64EEESA_SA_EEELi512ENS_6half_tEfNS_4arch4Sm90ELb0ELb0ELb0ELb0ELb1ELb0ELb0ELb0ELb0ELb1ELb0ELb0EEENS1_21CollectiveEpilogueFwdINS6_IJSA_NS7_ILi512EEESA_EEES9_SC_SE_Li256ELb0ELb1ELb0ELb0EEENS1_29StaticPersistentTileSchedulerILb0EEEEEEEEEvNT_6ParamsE,"ax",@progbits
	.align	128
.text._ZN7cutlass13device_kernelIN5flash11enable_sm90INS1_16FlashAttnFwdSm90INS1_25CollectiveMainloopFwdSm90ILi2EN4cute5tupleIJNS5_1CILi1EEES8_S8_EEENS6_IJNS7_ILi64EEESA_SA_EEELi512ENS_6half_tEfNS_4arch4Sm90ELb0ELb0ELb0ELb0ELb1ELb0ELb0ELb0ELb0ELb1ELb0ELb0EEENS1_21CollectiveEpilogueFwdINS6_IJSA_NS7_ILi512EEESA_EEES9_SC_SE_Li256ELb0ELb1ELb0ELb0EEENS1_29StaticPersistentTileSchedulerILb0EEEEEEEEEvNT_6ParamsE:
        .type           _ZN7cutlass13device_kernelIN5flash11enable_sm90INS1_16FlashAttnFwdSm90INS1_25CollectiveMainloopFwdSm90ILi2EN4cute5tupleIJNS5_1CILi1EEES8_S8_EEENS6_IJNS7_ILi64EEESA_SA_EEELi512ENS_6half_tEfNS_4arch4Sm90ELb0ELb0ELb0ELb0ELb1ELb0ELb0ELb0ELb0ELb1ELb0ELb0EEENS1_21CollectiveEpilogueFwdINS6_IJSA_NS7_ILi512EEESA_EEES9_SC_SE_Li256ELb0ELb1ELb0ELb0EEENS1_29StaticPersistentTileSchedulerILb0EEEEEEEEEvNT_6ParamsE,@function
        .size           _ZN7cutlass13device_kernelIN5flash11enable_sm90INS1_16FlashAttnFwdSm90INS1_25CollectiveMainloopFwdSm90ILi2EN4cute5tupleIJNS5_1CILi1EEES8_S8_EEENS6_IJNS7_ILi64EEESA_SA_EEELi512ENS_6half_tEfNS_4arch4Sm90ELb0ELb0ELb0ELb0ELb1ELb0ELb0ELb0ELb0ELb1ELb0ELb0EEENS1_21CollectiveEpilogueFwdINS6_IJSA_NS7_ILi512EEESA_EEES9_SC_SE_Li256ELb0ELb1ELb0ELb0EEENS1_29StaticPersistentTileSchedulerILb0EEEEEEEEEvNT_6ParamsE,(.L_x_15530 - _ZN7cutlass13device_kernelIN5flash11enable_sm90INS1_16FlashAttnFwdSm90INS1_25CollectiveMainloopFwdSm90ILi2EN4cute5tupleIJNS5_1CILi1EEES8_S8_EEENS6_IJNS7_ILi64EEESA_SA_EEELi512ENS_6half_tEfNS_4arch4Sm90ELb0ELb0ELb0ELb0ELb1ELb0ELb0ELb0ELb0ELb1ELb0ELb0EEENS1_21CollectiveEpilogueFwdINS6_IJSA_NS7_ILi512EEESA_EEES9_SC_SE_Li256ELb0ELb1ELb0ELb0EEENS1_29StaticPersistentTileSchedulerILb0EEEEEEEEEvNT_6ParamsE)
        .other          _ZN7cutlass13device_kernelIN5flash11enable_sm90INS1_16FlashAttnFwdSm90INS1_25CollectiveMainloopFwdSm90ILi2EN4cute5tupleIJNS5_1CILi1EEES8_S8_EEENS6_IJNS7_ILi64EEESA_SA_EEELi512ENS_6half_tEfNS_4arch4Sm90ELb0ELb0ELb0ELb0ELb1ELb0ELb0ELb0ELb0ELb1ELb0ELb0EEENS1_21CollectiveEpilogueFwdINS6_IJSA_NS7_ILi512EEESA_EEES9_SC_SE_Li256ELb0ELb1ELb0ELb0EEENS1_29StaticPersistentTileSchedulerILb0EEEEEEEEEvNT_6ParamsE,@"STO_CUDA_ENTRY STV_DEFAULT"
_ZN7cutlass13device_kernelIN5flash11enable_sm90INS1_16FlashAttnFwdSm90INS1_25CollectiveMainloopFwdSm90ILi2EN4cute5tupleIJNS5_1CILi1EEES8_S8_EEENS6_IJNS7_ILi64EEESA_SA_EEELi512ENS_6half_tEfNS_4arch4Sm90ELb0ELb0ELb0ELb0ELb1ELb0ELb0ELb0ELb0ELb1ELb0ELb0EEENS1_21CollectiveEpilogueFwdINS6_IJSA_NS7_ILi512EEESA_EEES9_SC_SE_Li256ELb0ELb1ELb0ELb0EEENS1_29StaticPersistentTileSchedulerILb0EEEEEEEEEvNT_6ParamsE:
        /* <DEDUP_REMOVED lines=36> */
[----:B0-----:R0:W1:Y:S01]  /*0240*/  SYNCS.EXCH.64 URZ, [UR6+0x28c30], UR4 ;  /* 0x028c3004063f75b2 */ /* 0x0010620008000100 */
[----:B------:R0:W4:Y:S01]  /*0250*/  SYNCS.EXCH.64 URZ, [UR6+0x28c40], UR4 ;  /* 0x028c4004063f75b2 */ /* 0x0001220008000100 */
[----:B------:R0:W0:Y:S01]  /*0260*/  SYNCS.EXCH.64 URZ, [UR6+0x28c38], UR4 ;  /* 0x028c3804063f75b2 */ /* 0x0000220008000100 */
[----:B------:R0:W0:Y:S01]  /*0270*/  SYNCS.EXCH.64 URZ, [UR6+0x28c48], UR4 ;  /* 0x028c4804063f75b2 */ /* 0x0000220008000100 */
[----:B------:R-:W-:Y:S01]  /*0280*/  NOP ;  /* 0x0000000000007918 */ /* 0x000fe20000000000 */
.L_x_3226:
        /* <DEDUP_REMOVED lines=22> */
.L_x_3227:
        /* <DEDUP_REMOVED lines=18> */
.L_x_3228:
        /* <DEDUP_REMOVED lines=22> */
.L_x_3229:
        /* <DEDUP_REMOVED lines=23> */
.L_x_3230:
[----:B------:R-:W-:Y:S01]  /*07e0*/  UISETP.NE.AND UP0, UPT, UR46, URZ, UPT ;  /* 0x0000003f2e00728c */ /* 0x000fe2000bf05270 */
[----:B------:R-:W-:Y:S01]  /*07f0*/  NOP ;  /* 0x0000000000007918 */ /* 0x000fe20000000000 */
[----:B------:R-:W-:Y:S01]  /*0800*/  UMOV UR38, 0x1 ;  /* 0x0000000100267882 */ /* 0x000fe20000000000 */
[----:B------:R-:W-:Y:S01]  /*0810*/  ULDC.64 UR50, c[0x0][0x208] ;  /* 0x0000820000327ab9 */ /* 0x000fe20000000a00 */
[----:B------:R-:W-:Y:S01]  /*0820*/  USEL UR38, UR38, 0x2, !UP0 ;  /* 0x0000000226267887 */ /* 0x000fe2000c000000 */
[----:B01234-:R-:W-:Y:S01]  /*0830*/  BAR.SYNC.DEFER_BLOCKING 0x0 ;  /* 0x0000000000007b1d */ /* 0x01ffe20000010000 */
[----:B------:R-:W-:-:S13]  /*0840*/  PLOP3.LUT P0, PT, PT, PT, UP0, 0x80, 0x0 ;  /* 0x000000000000781c */ /* 0x000fda0003f0f008 */
[----:B------:R-:W-:Y:S05]  /*0850*/  @!P0 BRA `(.L_x_3231) ;  /* 0x0000007800a88947 */ /* 0x000fea0003800000 */
.L_x_3232:
[----:B------:R-:W-:-:S08]  /*0860*/  NOP ;  /* 0x0000000000007918 */ /* 0x000fd00000000000 */
[----:B------:R-:W0:Y:S02]  /*0870*/  USETMAXREG.TRY_ALLOC.CTAPOOL UP0, 0xe8 ;  /* 0x000000e8000079c8 */ /* 0x000e240008000600 */
[----:B0-----:R-:W-:-:S13]  /*0880*/  PLOP3.LUT P0, PT, PT, PT, UP0, 0x80, 0x0 ;  /* 0x000000000000781c */ /* 0x001fda0003f0f008 */
[----:B------:R-:W-:Y:S05]  /*0890*/  @!P0 BRA `(.L_x_3232) ;  /* 0xfffffffc00f08947 */ /* 0x000fea000383ffff */
[----:B------:R-:W-:Y:S01]  /*08a0*/  LOP3.LUT R2, R0, 0xffffff80, RZ, 0xc0, !PT ;  /* 0xffffff8000027812 */ /* 0x000fe200078ec0ff */
[----:B------:R-:W0:Y:S03]  /*08b0*/  S2UR UR40, SR_CTAID.X ;  /* 0x00000000002879c3 */ /* 0x000e260000002500 */
[----:B------:R-:W-:-:S05]  /*08c0*/  ISETP.NE.AND P0, PT, R2, 0x80, PT ;  /* 0x000000800200780c */ /* 0x000fca0003f05270 */
[----:B------:R-:W0:Y:S08]  /*08d0*/  LDC R2, c[0x0][0xc34] ;  /* 0x00030d00ff027b82 */ /* 0x000e300000000800 */
[----:B------:R-:W-:Y:S06]  /*08e0*/  @!P0 BAR.ARV 0x8, 0x100 ;  /* 0x0204000000008b1d */ /* 0x000fec0000002000 */
[----:B------:R-:W-:-:S13]  /*08f0*/  ISETP.GE.U32.AND P0, PT, R0, 0x100, PT ;  /* 0x000001000000780c */ /* 0x000fda0003f06070 */
[----:B------:R-:W-:Y:S06]  /*0900*/  @P0 BAR.ARV 0xf, 0x100 ;  /* 0x03c4000000000b1d */ /* 0x000fec0000002000 */
[----:B0-----:R-:W-:-:S13]  /*0910*/  ISETP.LE.AND P0, PT, R2, UR40, PT ;  /* 0x0000002802007c0c */ /* 0x001fda000bf03270 */
[----:B------:R-:W-:Y:S05]  /*0920*/  @P0 EXIT ;  /* 0x000000000000094d */ /* 0x000fea0003800000 */
[----:B------:R-:W-:Y:S01]  /*0930*/  VIADD R0, R0, 0xffffff80 ;  /* 0xffffff8000007836 */ /* 0x000fe20000000000 */
[----:B------:R-:W0:Y:S01]  /*0940*/  S2UR UR39, SR_CgaCtaId ;  /* 0x00000000002779c3 */ /* 0x000e220000008800 */
[----:B------:R-:W-:Y:S01]  /*0950*/  UMOV UR42, 0x400 ;  /* 0x00000400002a7882 */ /* 0x000fe20000000000 */
[----:B------:R-:W-:Y:S01]  /*0960*/  IMAD.MOV.U32 R23, RZ, RZ, 0x20 ;  /* 0x00000020ff177424 */ /* 0x000fe200078e00ff */
[----:B------:R-:W-:Y:S01]  /*0970*/  ULOP3.LUT UR41, UR38, 0x1, URZ, 0xfc, !UPT ;  /* 0x0000000126297892 */ /* 0x000fe2000f8efc3f */
[----:B------:R-:W-:Y:S01]  /*0980*/  SHF.R.S32.HI R3, RZ, 0x1f, R0 ;  /* 0x0000001fff037819 */ /* 0x000fe20000011400 */
[----:B------:R-:W-:Y:S01]  /*0990*/  UMOV UR36, URZ ;  /* 0x0000003f00247c82 */ /* 0x000fe20008000000 */
[----:B------:R-:W-:Y:S01]  /*09a0*/  UMOV UR37, URZ ;  /* 0x0000003f00257c82 */ /* 0x000fe20008000000 */
[----:B------:R-:W-:Y:S01]  /*09b0*/  UMOV UR47, URZ ;  /* 0x0000003f002f7c82 */ /* 0x000fe20008000000 */
[CC--:B------:R-:W-:Y:S02]  /*09c0*/  LEA.HI R5, R3.reuse, R0.reuse, RZ, 0x5 ;  /* 0x0000000003057211 */ /* 0x0c0fe400078f28ff */
[----:B------:R-:W-:-:S02]  /*09d0*/  LEA.HI R2, R3, R0, RZ, 0x4 ;  /* 0x0000000003027211 */ /* 0x000fc400078f20ff */
[CC--:B------:R-:W-:Y:S02]  /*09e0*/  LEA.HI R4, R3.reuse, R0.reuse, RZ, 0x7 ;  /* 0x0000000003047211 */ /* 0x0c0fe400078f38ff */
[--C-:B------:R-:W-:Y:S02]  /*09f0*/  SHF.R.S32.HI R10, RZ, 0x5, R5.reuse ;  /* 0x00000005ff0a7819 */ /* 0x100fe40000011405 */
[----:B------:R-:W-:Y:S02]  /*0a00*/  SHF.R.S32.HI R9, RZ, 0x1f, R5 ;  /* 0x0000001fff097819 */ /* 0x000fe40000011405 */
[----:B------:R-:W-:Y:S02]  /*0a10*/  LEA.HI R6, R3, R0, RZ, 0x2 ;  /* 0x0000000003067211 */ /* 0x000fe400078f10ff */
[----:B------:R-:W-:Y:S02]  /*0a20*/  SHF.R.S32.HI R7, RZ, 0x4, R2 ;  /* 0x00000004ff077819 */ /* 0x000fe40000011402 */
[----:B------:R-:W-:-:S02]  /*0a30*/  LOP3.LUT R5, R2, 0xfffffff0, RZ, 0xc0, !PT ;  /* 0xfffffff002057812 */ /* 0x000fc400078ec0ff */
[----:B------:R-:W-:Y:S01]  /*0a40*/  LEA.HI R212, R3, R0, RZ, 0x3 ;  /* 0x0000000003d47211 */ /* 0x000fe200078f18ff */
[----:B0-----:R-:W-:Y:S01]  /*0a50*/  ULEA UR42, UR39, UR42, 0x18 ;  /* 0x0000002a272a7291 */ /* 0x001fe2000f8ec03f */
[----:B------:R-:W-:Y:S02]  /*0a60*/  LOP3.LUT R3, R4, 0xffffff80, RZ, 0xc0, !PT ;  /* 0xffffff8004037812 */ /* 0x000fe400078ec0ff */
[----:B------:R-:W-:Y:S01]  /*0a70*/  LOP3.LUT R11, R6, 0xfffffffc, RZ, 0xc0, !PT ;  /* 0xfffffffc060b7812 */ /* 0x000fe200078ec0ff */
[----:B------:R-:W-:Y:S01]  /*0a80*/  IMAD.IADD R6, R0, 0x1, -R5 ;  /* 0x0000000100067824 */ /* 0x000fe200078e0a05 */
[----:B------:R-:W-:Y:S01]  /*0a90*/  LEA.HI R2, R2, R7, RZ, 0x1 ;  /* 0x0000000702027211 */ /* 0x000fe200078f08ff */
[----:B------:R-:W-:Y:S01]  /*0aa0*/  IMAD.IADD R3, R0, 0x1, -R3 ;  /* 0x0000000100037824 */ /* 0x000fe200078e0a03 */
[----:B------:R-:W-:Y:S01]  /*0ab0*/  LOP3.LUT R13, R212, 0xfffffff8, RZ, 0xc0, !PT ;  /* 0xfffffff8d40d7812 */ /* 0x000fe200078ec0ff */
[----:B------:R-:W-:Y:S01]  /*0ac0*/  IMAD.IADD R11, R0, 0x1, -R11 ;  /* 0x00000001000b7824 */ /* 0x000fe200078e0a0b */
[----:B------:R-:W-:-:S02]  /*0ad0*/  LOP3.LUT R2, R2, 0x1ffffffe, RZ, 0xc0, !PT ;  /* 0x1ffffffe02027812 */ /* 0x000fc400078ec0ff */
[----:B------:R-:W-:Y:S01]  /*0ae0*/  SHF.R.S32.HI R5, RZ, 0x1f, R6 ;  /* 0x0000001fff057819 */ /* 0x000fe20000011406 */
[----:B------:R-:W-:Y:S01]  /*0af0*/  IMAD.IADD R210, R0, 0x1, -R13 ;  /* 0x0000000100d27824 */ /* 0x000fe200078e0a0d */
[----:B------:R-:W-:Y:S01]  /*0b00*/  SHF.R.S32.HI R0, RZ, 0x1f, R3 ;  /* 0x0000001fff007819 */ /* 0x000fe20000011403 */
[----:B------:R-:W-:Y:S01]  /*0b10*/  IMAD.IADD R8, R7, 0x1, -R2 ;  /* 0x0000000107087824 */ /* 0x000fe200078e0a02 */
[----:B------:R-:W-:Y:S02]  /*0b20*/  LEA.HI R7, R5, R6, RZ, 0x3 ;  /* 0x0000000605077211 */ /* 0x000fe400078f18ff */
[----:B------:R-:W-:Y:S02]  /*0b30*/  LEA.HI R9, R9, R10, RZ, 0x2 ;  /* 0x0000000a09097211 */ /* 0x000fe400078f10ff */
[----:B------:R-:W-:Y:S02]  /*0b40*/  LEA.HI R12, R11, R11, RZ, 0x1 ;  /* 0x0000000b0b0c7211 */ /* 0x000fe400078f08ff */
[----:B------:R-:W-:-:S02]  /*0b50*/  LEA.HI R2, R0, R3, RZ, 0x2 ;  /* 0x0000000300027211 */ /* 0x000fc400078f10ff */
[----:B------:R-:W-:Y:S02]  /*0b60*/  SHF.R.S32.HI R211, RZ, 0x7, R4 ;  /* 0x00000007ffd37819 */ /* 0x000fe40000011404 */
[----:B------:R-:W-:Y:S02]  /*0b70*/  LOP3.LUT R5, R7, 0xfffffff8, RZ, 0xc0, !PT ;  /* 0xfffffff807057812 */ /* 0x000fe400078ec0ff */
[----:B------:R-:W-:Y:S02]  /*0b80*/  LOP3.LUT R9, R9, 0x3ffffc, RZ, 0xc0, !PT ;  /* 0x003ffffc09097812 */ /* 0x000fe400078ec0ff */
[----:B------:R-:W-:Y:S02]  /*0b90*/  LOP3.LUT R14, R12, 0x1ffffffe, RZ, 0xc0, !PT ;  /* 0x1ffffffe0c0e7812 */ /* 0x000fe400078ec0ff */
[----:B------:R-:W-:Y:S01]  /*0ba0*/  LOP3.LUT R12, R2, 0x7ffffffc, RZ, 0xc0, !PT ;  /* 0x7ffffffc020c7812 */ /* 0x000fe200078ec0ff */
[----:B------:R-:W-:Y:S01]  /*0bb0*/  IMAD.IADD R9, R10, 0x1, -R9 ;  /* 0x000000010a097824 */ /* 0x000fe200078e0a09 */
[----:B------:R-:W-:Y:S01]  /*0bc0*/  LEA R16, R211, R6, 0x8 ;  /* 0x00000006d3107211 */ /* 0x000fe200078e40ff */
[----:B------:R-:W-:Y:S01]  /*0bd0*/  IMAD.IADD R6, R6, 0x1, -R5 ;  /* 0x0000000106067824 */ /* 0x000fe200078e0a05 */
[----:B------:R-:W-:Y:S01]  /*0be0*/  LEA.HI R5, R0, R3, RZ, 0x5 ;  /* 0x0000000300057211 */ /* 0x000fe200078f28ff */
[----:B------:R-:W-:Y:S01]  /*0bf0*/  IMAD.IADD R12, R3, 0x1, -R12 ;  /* 0x00000001030c7824 */ /* 0x000fe200078e0a0c */
[----:B------:R-:W-:Y:S01]  /*0c00*/  SHF.R.S32.HI R0, RZ, 0x2, R2 ;  /* 0x00000002ff007819 */ /* 0x000fe20000011402 */
[----:B------:R-:W-:Y:S01]  /*0c10*/  IMAD R16, R9, 0x10, R16 ;  /* 0x0000001009107824 */ /* 0x000fe200078e0210 */
[----:B------:R-:W-:Y:S01]  /*0c20*/  SHF.R.S32.HI R3, RZ, 0x1f, R2 ;  /* 0x0000001fff037819 */ /* 0x000fe20000011402 */
[C---:B------:R-:W-:Y:S01]  /*0c30*/  IMAD.SHL.U32 R2, R6.reuse, 0x40, RZ ;  /* 0x0000004006027824 */ /* 0x040fe200078e00ff */
[----:B------:R-:W-:Y:S01]  /*0c40*/  R2P PR, R6, 0x6 ;  /* 0x0000000606007804 */ /* 0x000fe20000000000 */
[----:B------:R-:W-:Y:S01]  /*0c50*/  IMAD.SHL.U32 R9, R7, 0x40, RZ ;  /* 0x0000004007097824 */ /* 0x000fe200078e00ff */
[----:B------:R-:W-:Y:S01]  /*0c60*/  SHF.L.U32 R7, R8, 0x3, RZ ;  /* 0x0000000308077819 */ /* 0x000fe200000006ff */
[----:B------:R-:W-:Y:S01]  /*0c70*/  IMAD.IADD R215, R11, 0x1, -R14 ;  /* 0x000000010bd77824 */ /* 0x000fe200078e0a0e */
[----:B------:R-:W-:Y:S01]  /*0c80*/  LOP3.LUT R2, R2, 0x1c0, RZ, 0xc0, !PT ;  /* 0x000001c002027812 */ /* 0x000fe200078ec0ff */
[----:B------:R-:W-:Y:S01]  /*0c90*/  IMAD.SHL.U32 R17, R12, 0x2, RZ ;  /* 0x000000020c117824 */ /* 0x000fe200078e00ff */
[----:B------:R-:W-:Y:S01]  /*0ca0*/  LOP3.LUT R9, R9, 0x7ffffe00, RZ, 0xc0, !PT ;  /* 0x7ffffe0009097812 */ /* 0x000fe200078ec0ff */
[--C-:B------:R-:W-:Y:S01]  /*0cb0*/  IMAD.U32 R216, R16, 0x40, R7.reuse ;  /* 0x0000004010d87824 */ /* 0x100fe200078e0007 */
[----:B------:R-:W-:Y:S01]  /*0cc0*/  LOP3.LUT R7, R2, 0x8, R7, 0xf8, !PT ;  /* 0x0000000802077812 */ /* 0x000fe200078ef807 */
[----:B------:R-:W-:Y:S01]  /*0cd0*/  IMAD.SHL.U32 R16, R210, 0x8, RZ ;  /* 0x00000008d2107824 */ /* 0x000fe200078e00ff */
[----:B------:R-:W-:Y:S01]  /*0ce0*/  SHF.R.U32.HI R8, RZ, 0x3, R2 ;  /* 0x00000003ff087819 */ /* 0x000fe20000011602 */
[----:B------:R-:W-:Y:S01]  /*0cf0*/  IMAD R9, R10, 0x400, R9 ;  /* 0x000004000a097824 */ /* 0x000fe200078e0209 */
[----:B------:R-:W-:Y:S01]  /*0d00*/  LEA.HI R3, R3, R0, RZ, 0x3 ;  /* 0x0000000003037211 */ /* 0x000fe200078f18ff */
[C---:B------:R-:W-:Y:S01]  /*0d10*/  VIADD R189, R16.reuse, 0x40 ;  /* 0x0000004010bd7836 */ /* 0x040fe20000000000 */
[----:B------:R-:W-:Y:S01]  /*0d20*/  LOP3.LUT R8, R7, R8, RZ, 0x3c, !PT ;  /* 0x0000000807087212 */ /* 0x000fe200078e3cff */
[C---:B------:R-:W-:Y:S01]  /*0d30*/  VIADD R188, R16.reuse, 0x80 ;  /* 0x0000008010bc7836 */ /* 0x040fe20000000000 */
[----:B------:R-:W-:Y:S01]  /*0d40*/  LOP3.LUT R3, R3, 0xfffffff8, RZ, 0xc0, !PT ;  /* 0xfffffff803037812 */ /* 0x000fe200078ec0ff */
[----:B------:R-:W-:Y:S01]  /*0d50*/  VIADD R187, R16, 0xc0 ;  /* 0x000000c010bb7836 */ /* 0x000fe20000000000 */
[----:B------:R-:W-:Y:S01]  /*0d60*/  LEA.HI R4, R4, R211, RZ, 0x1 ;  /* 0x000000d304047211 */ /* 0x000fe200078f08ff */
[----:B------:R-:W-:Y:S01]  /*0d70*/  IMAD.IADD R8, R9, 0x1, R8 ;  /* 0x0000000109087824 */ /* 0x000fe200078e0208 */
[----:B------:R-:W-:Y:S01]  /*0d80*/  SHF.R.S32.HI R2, RZ, 0x5, R5 ;  /* 0x00000005ff027819 */ /* 0x000fe20000011405 */
[----:B------:R-:W-:Y:S01]  /*0d90*/  IMAD.IADD R3, R0, 0x1, -R3 ;  /* 0x0000000100037824 */ /* 0x000fe200078e0a03 */
[----:B------:R-:W-:Y:S01]  /*0da0*/  LOP3.LUT R4, R4, 0xfffffe, RZ, 0xc0, !PT ;  /* 0x00fffffe04047812 */ /* 0x000fe200078ec0ff */
[----:B------:R-:W-:Y:S01]  /*0db0*/  VIADD R186, R16, 0x100 ;  /* 0x0000010010ba7836 */ /* 0x000fe20000000000 */
[----:B------:R-:W-:Y:S01]  /*0dc0*/  LEA R22, R8, UR42, 0x1 ;  /* 0x0000002a08167c11 */ /* 0x000fe2000f8e08ff */
[C---:B------:R-:W-:Y:S01]  /*0dd0*/  VIADD R185, R16.reuse, 0x140 ;  /* 0x0000014010b97836 */ /* 0x040fe20000000000 */
[----:B------:R-:W-:Y:S01]  /*0de0*/  SEL R23, R23, 0xffffffe0, !P1 ;  /* 0xffffffe017177807 */ /* 0x000fe20004800000 */
[----:B------:R-:W-:Y:S01]  /*0df0*/  VIADD R214, R16, 0x180 ;  /* 0x0000018010d67836 */ /* 0x000fe20000000000 */
[----:B------:R-:W-:Y:S01]  /*0e00*/  IADD3 R4, R211, -R4, RZ ;  /* 0x80000004d3047210 */ /* 0x000fe20007ffe0ff */
[----:B------:R-:W-:Y:S01]  /*0e10*/  VIADD R184, R22, 0x26800 ;  /* 0x0002680016b87836 */ /* 0x000fe20000000000 */
[----:B------:R-:W-:Y:S01]  /*0e20*/  SHF.R.S32.HI R212, RZ, 0x3, R212 ;  /* 0x00000003ffd47819 */ /* 0x000fe200000114d4 */
[----:B------:R-:W-:Y:S01]  /*0e30*/  VIADD R213, R16, 0x1c0 ;  /* 0x000001c010d57836 */ /* 0x000fe20000000000 */
[----:B------:R-:W-:Y:S01]  /*0e40*/  SHF.L.U32 R18, R4, 0x8, RZ ;  /* 0x0000000804127819 */ /* 0x000fe200000006ff */
[----:B------:R-:W-:Y:S01]  /*0e50*/  VIADD R19, R22, 0x26840 ;  /* 0x0002684016137836 */ /* 0x000fe20000000000 */
[----:B------:R-:W-:Y:S01]  /*0e60*/  SHF.R.S32.HI R223, RZ, 0x1f, R189 ;  /* 0x0000001fffdf7819 */ /* 0x000fe200000114bd */
[----:B------:R-:W-:Y:S01]  /*0e70*/  IMAD R2, R2, 0x10, R3 ;  /* 0x0000001002027824 */ /* 0x000fe200078e0203 */
[----:B------:R-:W-:Y:S01]  /*0e80*/  SHF.R.S32.HI R222, RZ, 0x1f, R188 ;  /* 0x0000001fffde7819 */ /* 0x000fe200000114bc */
[C---:B------:R-:W-:Y:S01]  /*0e90*/  @P2 VIADD R19, R184.reuse, 0xffffffc0 ;  /* 0xffffffc0b8132836 */ /* 0x040fe20000000000 */
[----:B------:R-:W-:Y:S01]  /*0ea0*/  SHF.R.S32.HI R221, RZ, 0x1f, R187 ;  /* 0x0000001fffdd7819 */ /* 0x000fe200000114bb */
[----:B------:R-:W-:Y:S01]  /*0eb0*/  IMAD.IADD R184, R184, 0x1, R23 ;  /* 0x00000001b8b87824 */ /* 0x000fe200078e0217 */
[----:B------:R-:W-:Y:S01]  /*0ec0*/  SHF.R.S32.HI R220, RZ, 0x1f, R186 ;  /* 0x0000001fffdc7819 */ /* 0x000fe200000114ba */
[----:B------:R-:W-:Y:S01]  /*0ed0*/  IMAD R215, R215, 0x8, R2 ;  /* 0x00000008d7d77824 */ /* 0x000fe200078e0202 */
[----:B------:R-:W-:Y:S01]  /*0ee0*/  SHF.R.S32.HI R219, RZ, 0x1f, R185 ;  /* 0x0000001fffdb7819 */ /* 0x000fe200000114b9 */
[----:B------:R-:W-:Y:S01]  /*0ef0*/  IMAD.IADD R23, R23, 0x1, R19 ;  /* 0x0000000117177824 */ /* 0x000fe200078e0213 */
[----:B------:R-:W-:-:S02]  /*0f00*/  SHF.R.S32.HI R218, RZ, 0x1f, R214 ;  /* 0x0000001fffda7819 */ /* 0x000fc400000114d6 */
[----:B------:R-:W-:-:S07]  /*0f10*/  SHF.R.S32.HI R217, RZ, 0x1f, R213 ;  /* 0x0000001fffd97819 */ /* 0x000fce00000114d5 */
.L_x_3274:
[----:B------:R-:W-:Y:S01]  /*0f20*/  ULDC UR4, c[0x0][0xc38] ;  /* 0x00030e0000047ab9 */ /* 0x000fe20000000800 */
[----:B------:R-:W-:Y:S01]  /*0f30*/  ULDC UR49, c[0x0][0x424] ;  /* 0x0001090000317ab9 */ /* 0x000fe20000000800 */
[----:B------:R-:W-:Y:S01]  /*0f40*/  UISETP.NE.AND UP1, UPT, UR4, 0x1, UPT ;  /* 0x000000010400788c */ /* 0x000fe2000bf25270 */
[----:B------:R-:W-:Y:S02]  /*0f50*/  ULDC UR6, c[0x0][0x2f0] ;  /* 0x0000bc0000067ab9 */ /* 0x000fe40000000800 */
[----:B------:R-:W-:Y:S01]  /*0f60*/  ULDC.64 UR4, c[0x0][0x418] ;  /* 0x0001060000047ab9 */ /* 0x000fe20000000a00 */
[----:B------:R-:W-:Y:S01]  /*0f70*/  UMOV UR43, UR40 ;  /* 0x00000028002b7c82 */ /* 0x000fe20008000000 */
[----:B------:R-:W-:Y:S01]  /*0f80*/  UISETP.NE.U32.AND UP0, UPT, UR4, URZ, UPT ;  /* 0x0000003f0400728c */ /* 0x000fe2000bf05070 */
[----:B------:R-:W-:Y:S02]  /*0f90*/  UMOV UR45, UR40 ;  /* 0x00000028002d7c82 */ /* 0x000fe40008000000 */
[----:B------:R-:W-:Y:S01]  /*0fa0*/  ULDC UR4, c[0x0][0xc44] ;  /* 0x0003110000047ab9 */ /* 0x000fe20000000800 */
[----:B------:R-:W-:-:S02]  /*0fb0*/  UISETP.NE.AND.EX UP0, UPT, UR5, URZ, UPT, UP0 ;  /* 0x0000003f0500728c */ /* 0x000fc4000bf05300 */
[----:B------:R-:W-:Y:S02]  /*0fc0*/  UISETP.NE.AND UP2, UPT, UR4, 0x1, UPT ;  /* 0x000000010400788c */ /* 0x000fe4000bf45270 */
[----:B------:R-:W-:Y:S01]  /*0fd0*/  USEL UR49, UR49, 0x1, UP0 ;  /* 0x0000000131317887 */ /* 0x000fe20008000000 */
[----:B------:R-:W-:Y:S01]  /*0fe0*/  @UP1 ULDC UR4, c[0x0][0xc3c] ;  /* 0x00030f0000041ab9 */ /* 0x000fe20000000800 */
[----:B------:R-:W-:Y:S02]  /*0ff0*/  UISETP.NE.AND UP0, UPT, UR46, 0x1, UPT ;  /* 0x000000012e00788c */ /* 0x000fe4000bf05270 */
[----:B------:R-:W-:Y:S02]  /*1000*/  UIMAD.WIDE.U32 UR4, UR40, UR4, URZ ;  /* 0x00000004280472a5 */ /* 0x000fe4000f8e003f */
[----:B------:R-:W-:Y:S02]  /*1010*/  UIMAD UR49, UR49, UR6, URZ ;  /* 0x00000006313172a4 */ /* 0x000fe4000f8e023f */
[----:B------:R-:W-:Y:S01]  /*1020*/  PLOP3.LUT P0, PT, PT, PT, UP0, 0x80, 0x0 ;  /* 0x000000000000781c */ /* 0x000fe20003f0f008 */
[----:B------:R-:W-:Y:S01]  /*1030*/  @UP1 ULDC UR6, c[0x0][0xc40] ;  /* 0x0003100000061ab9 */ /* 0x000fe20000000800 */
[----:B------:R-:W-:Y:S01]  /*1040*/  @UP2 ULDC.64 UR8, c[0x0][0xc48] ;  /* 0x0003120000082ab9 */ /* 0x000fe20000000a00 */
[----:B------:R-:W-:-:S02]  /*1050*/  @UP1 USHF.R.U32.HI UR43, URZ, UR6, UR5 ;  /* 0x000000063f2b1299 */ /* 0x000fc40008011605 */
[----:B------:R-:W-:Y:S02]  /*1060*/  UIADD3 UR6, UR49, 0x3f, URZ ;  /* 0x0000003f31067890 */ /* 0x000fe4000fffe03f */
[----:B------:R-:W-:Y:S02]  /*1070*/  UIMAD.WIDE.U32 UR4, UR43, UR8, URZ ;  /* 0x000000082b0472a5 */ /* 0x000fe4000f8e003f */
[----:B------:R-:W-:Y:S01]  /*1080*/  USHF.R.S32.HI UR7, URZ, 0x1f, UR6 ;  /* 0x0000001f3f077899 */ /* 0x000fe20008011406 */
[----:B------:R-:W-:Y:S01]  /*1090*/  UMOV UR44, UR43 ;  /* 0x0000002b002c7c82 */ /* 0x000fe20008000000 */
[----:B------:R-:W-:Y:S02]  /*10a0*/  @UP2 USHF.R.U32.HI UR44, URZ, UR9, UR5 ;  /* 0x000000093f2c2299 */ /* 0x000fe40008011605 */
[----:B------:R-:W-:-:S04]  /*10b0*/  ULEA.HI UR7, UR7, UR6, URZ, 0x6 ;  /* 0x0000000607077291 */ /* 0x000fc8000f8f303f */
[----:B------:R-:W-:Y:S01]  /*10c0*/  USHF.R.S32.HI UR48, URZ, 0x6, UR7 ;  /* 0x000000063f307899 */ /* 0x000fe20008011407 */
[----:B01234-:R-:W-:Y:S11]  /*10d0*/  @!P0 BRA `(.L_x_3233) ;  /* 0x0000001800348947 */ /* 0x01fff60003800000 */
[----:B------:R-:W0:Y:S01]  /*10e0*/  SHFL.IDX PT, R0, R211, RZ, 0x1f ;  /* 0x00001fffd3007589 */ /* 0x000e2200000e0000 */
[----:B------:R-:W-:-:S06]  /*10f0*/  UISETP.NE.AND UP0, UPT, UR41, 0x3, UPT ;  /* 0x000000032900788c */ /* 0x000fcc000bf05270 */
[----:B------:R-:W-:Y:S02]  /*1100*/  PLOP3.LUT P0, PT, PT, PT, UP0, 0x80, 0x0 ;  /* 0x000000000000781c */ /* 0x000fe40003f0f008 */
[----:B0-----:R-:W-:-:S13]  /*1110*/  R2UR UR4, R0 ;  /* 0x00000000000472ca */ /* 0x001fda00000e0000 */
[----:B------:R-:W-:-:S04]  /*1120*/  ULEA.HI UR5, UR4, UR4, URZ, 0x1 ;  /* 0x0000000404057291 */ /* 0x000fc8000f8f083f */
[----:B------:R-:W-:-:S04]  /*1130*/  ULOP3.LUT UR5, UR5, 0x1fffe, URZ, 0xc0, !UPT ;  /* 0x0001fffe05057892 */ /* 0x000fc8000f8ec03f */
[----:B------:R-:W-:-:S04]  /*1140*/  UIADD3 UR5, UR4, -UR5, URZ ;  /* 0x8000000504057290 */ /* 0x000fc8000fffe03f */
[----:B------:R-:W-:-:S04]  /*1150*/  ULEA UR5, UR5, UR42, 0xf ;  /* 0x0000002a05057291 */ /* 0x000fc8000f8e783f */
[----:B------:R-:W-:-:S04]  /*1160*/  UIADD3 UR5, UR5, 0x400, URZ ;  /* 0x0000040005057890 */ /* 0x000fc8000fffe03f */
[----:B------:R-:W-:-:S04]  /*1170*/  USHF.R.U32.HI UR5, URZ, 0x4, UR5 ;  /* 0x000000043f057899 */ /* 0x000fc80008011605 */
[----:B------:R-:W-:-:S04]  /*1180*/  ULOP3.LUT UR5, UR5, 0x3fff, URZ, 0xc0, !UPT ;  /* 0x00003fff05057892 */ /* 0x000fc8000f8ec03f */
[----:B------:R-:W-:Y:S01]  /*1190*/  ULOP3.LUT UR20, UR5, 0x2000000, URZ, 0xfc, !UPT ;  /* 0x0200000005147892 */ /* 0x000fe2000f8efc3f */
[----:B------:R-:W-:Y:S11]  /*11a0*/  @!P0 BRA `(.L_x_3234) ;  /* 0x0000000000048947 */ /* 0x000ff60003800000 */
[----:B------:R-:W-:Y:S01]  /*11b0*/  BPT.TRAP 0x1 ;  /* 0x000000040000795c */ /* 0x000fe20000300000 */
.L_x_3234:
[----:B------:R-:W-:Y:S01]  /*11c0*/  ULEA UR16, UR47, UR42, 0x3 ;  /* 0x0000002a2f107291 */ /* 0x000fe2000f8e183f */
[----:B------:R-:W-:-:S04]  /*11d0*/  MOV R0, UR37 ;  /* 0x0000002500007c02 */ /* 0x000fc80008000f00 */
[----:B------:R-:W-:-:S04]  /*11e0*/  SHF.L.U32 R0, R0, 0x1f, RZ ;  /* 0x0000001f00007819 */ /* 0x000fc800000006ff */
[----:B------:R-:W0:Y:S02]  /*11f0*/  SYNCS.PHASECHK.TRANS64.TRYWAIT P1, [UR16+0x28c50], R0 ;  /* 0x028c5000ff0075a7 */ /* 0x000e240008020150 */
[----:B0-----:R-:W-:Y:S05]  /*1200*/  @!P1 BRA `(.L_x_3235) ;  /* 0x000000b0002c9947 */ /* 0x001fea0003800000 */
.L_x_3324:
[----:B------:R-:W-:Y:S01]  /*1210*/  BAR.SYNC.DEFER_BLOCKING 0xe, 0x100 ;  /* 0x0384000000007b1d */ /* 0x000fe20000010000 */
[----:B------:R-:W-:Y:S02]  /*1220*/  UIADD3 UR4, UR42, 0x26800, URZ ;  /* 0x000268002a047890 */ /* 0x000fe4000fffe03f */
[----:B------:R-:W-:Y:S02]  /*1230*/  ULEA UR12, UR47, UR20, 0xc ;  /* 0x000000142f0c7291 */ /* 0x000fe4000f8e603f */
[----:B------:R-:W-:Y:S01]  /*1240*/  USHF.R.U32.HI UR4, URZ, 0x4, UR4 ;  /* 0x000000043f047899 */ /* 0x000fe20008011604 */
[----:B------:R-:W-:Y:S01]  /*1250*/  UMOV UR7, 0x40000040 ;  /* 0x4000004000077882 */ /* 0x000fe20000000000 */
[----:B------:R-:W-:Y:S02]  /*1260*/  UMOV UR5, 0x40000040 ;  /* 0x4000004000057882 */ /* 0x000fe40000000000 */
[----:B------:R-:W-:Y:S01]  /*1270*/  ULOP3.LUT UR4, UR4, 0x3fff, URZ, 0xc0, !UPT ;  /* 0x00003fff04047892 */ /* 0x000fe2000f8ec03f */
[----:B------:R-:W-:Y:S01]  /*1280*/  UMOV UR6, UR12 ;  /* 0x0000000c00067c82 */ /* 0x000fe20008000000 */
[----:B------:R-:W-:-:S02]  /*1290*/  UIADD3 UR10, UR12, 0x100, URZ ;  /* 0x000001000c0a7890 */ /* 0x000fc4000fffe03f */
[----:B------:R-:W-:Y:S01]  /*12a0*/  ULOP3.LUT UR13, UR4, 0x10000, URZ, 0xfc, !UPT ;  /* 0x00010000040d7892 */ /* 0x000fe2000f8efc3f */
[----:B------:R-:W-:Y:S01]  /*12b0*/  UMOV UR11, 0x40000040 ;  /* 0x40000040000b7882 */ /* 0x000fe20000000000 */
[----:B------:R-:W-:Y:S02]  /*12c0*/  UMOV UR9, 0x40000040 ;  /* 0x4000004000097882 */ /* 0x000fe40000000000 */
[----:B------:R-:W-:Y:S02]  /*12d0*/  UIADD3 UR8, UR13, 0x4, URZ ;  /* 0x000000040d087890 */ /* 0x000fe4000fffe03f */
[----:B------:R-:W-:Y:S01]  /*12e0*/  UIADD3 UR14, UR12, 0x180, URZ ;  /* 0x000001800c0e7890 */ /* 0x000fe2000fffe03f */
[----:B------:R-:W-:Y:S01]  /*12f0*/  UMOV UR4, UR13 ;  /* 0x0000000d00047c82 */ /* 0x000fe20008000000 */
[----:B------:R-:W-:Y:S01]  /*1300*/  UMOV UR15, 0x40000040 ;  /* 0x40000040000f7882 */ /* 0x000fe20000000000 */
[----:B------:R-:W-:-:S06]  /*1310*/  WARPGROUP.ARRIVE ;  /* 0x00000000000079c5 */ /* 0x000fcc0000000000 */
[----:B------:R-:W-:Y:S01]  /*1320*/  HGMMA.64x256x16.F32 R24, gdesc[UR4].tnspB, RZ, !UPT, gsb0 ;  /* 0x43e00000041879f0 */ /* 0x000fe2000c0008ff */
[----:B------:R-:W-:Y:S02]  /*1330*/  UIADD3 UR6, UR12, 0x80, URZ ;  /* 0x000000800c067890 */ /* 0x000fe4000fffe03f */
[----:B------:R-:W-:Y:S01]  /*1340*/  UIADD3 UR4, UR13, 0x2, URZ ;  /* 0x000000020d047890 */ /* 0x000fe2000fffe03f */
[----:B------:R-:W-:Y:S01]  /*1350*/  UMOV UR7, 0x40000040 ;  /* 0x4000004000077882 */ /* 0x000fe20000000000 */
[----:B------:R-:W-:Y:S01]  /*1360*/  UMOV UR5, 0x40000040 ;  /* 0x4000004000057882 */ /* 0x000fe20000000000 */
[----:B------:R-:W-:-:S03]  /*1370*/  UIADD3 UR12, UR13, 0x6, URZ ;  /* 0x000000060d0c7890 */ /* 0x000fc6000fffe03f */
[----:B------:R-:W-:Y:S01]  /*1380*/  UMOV UR13, 0x40000040 ;  /* 0x40000040000d7882 */ /* 0x000fe20000000000 */
[----:B------:R-:W-:Y:S02]  /*1390*/  WARPGROUP.DEPBAR.LE gsb0, 0x0 ;  /* 0x00008000000079c5 */ /* 0x000fe40000010000 */
[----:B------:R-:W-:-:S15]  /*13a0*/  WARPGROUP.ARRIVE ;  /* 0x00000000000079c5 */ /* 0x000fde0000000000 */
[----:B------:R-:W-:-:S01]  /*13b0*/  NOP ;  /* 0x0000000000007918 */ /* 0x000fc20000000000 */
[----:B------:R-:W-:Y:S03]  /*13c0*/  HGMMA.64x256x16.F32 R24, gdesc[UR4].tnspB, R24, gsb0 ;  /* 0x43e00000041879f0 */ /* 0x000fe60008000818 */
[----:B------:R-:W-:Y:S02]  /*13d0*/  WARPGROUP.DEPBAR.LE gsb0, 0x0 ;  /* 0x00008000000079c5 */ /* 0x000fe40000010000 */
[----:B------:R-:W-:-:S15]  /*13e0*/  WARPGROUP.ARRIVE ;  /* 0x00000000000079c5 */ /* 0x000fde0000000000 */
[----:B------:R-:W-:-:S08]  /*13f0*/  NOP ;  /* 0x0000000000007918 */ /* 0x000fd00000000000 */
[----:B------:R-:W-:Y:S03]  /*1400*/  HGMMA.64x256x16.F32 R24, gdesc[UR8].tnspB, R24, gsb0 ;  /* 0x43e00000081879f0 */ /* 0x000fe60008000818 */
[----:B------:R-:W-:Y:S02]  /*1410*/  WARPGROUP.DEPBAR.LE gsb0, 0x0 ;  /* 0x00008000000079c5 */ /* 0x000fe40000010000 */
[----:B------:R-:W-:-:S15]  /*1420*/  WARPGROUP.ARRIVE ;  /* 0x00000000000079c5 */ /* 0x000fde0000000000 */
[----:B------:R-:W-:-:S08]  /*1430*/  NOP ;  /* 0x0000000000007918 */ /* 0x000fd00000000000 */
[----:B------:R-:W-:Y:S03]  /*1440*/  HGMMA.64x256x16.F32 R24, gdesc[UR12].tnspB, R24, gsb0 ;  /* 0x43e000000c1879f0 */ /* 0x000fe60008000818 */
[----:B------:R-:W-:Y:S02]  /*1450*/  WARPGROUP.DEPBAR.LE gsb0, 0x0 ;  /* 0x00008000000079c5 */ /* 0x000fe40000010000 */
[----:B------:R-:W-:Y:S06]  /*1460*/  BAR.ARV 0xf, 0x100 ;  /* 0x03c4000000007b1d */ /* 0x000fec0000002000 */
[----:B------:R-:W-:Y:S05]  /*1470*/  @!P0 BRA `(.L_x_3236) ;  /* 0x0000000000048947 */ /* 0x000fea0003800000 */
[----:B------:R-:W-:Y:S01]  /*1480*/  BPT.TRAP 0x1 ;  /* 0x000000040000795c */ /* 0x000fe20000300000 */
.L_x_3236:
[----:B------:R-:W-:Y:S02]  /*1490*/  UISETP.GE.AND UP0, UPT, UR49, 0x41, UPT ;  /* 0x000000413100788c */ /* 0x000fe4000bf06270 */
[----:B------:R-:W-:-:S04]  /*14a0*/  UIADD3 UR6, UR16, 0x28c60, URZ ;  /* 0x00028c6010067890 */ /* 0x000fc8000fffe03f */
[----:B------:R-:W-:Y:S01]  /*14b0*/  PLOP3.LUT P1, PT, PT, PT, UP0, 0x80, 0x0 ;  /* 0x000000000000781c */ /* 0x000fe20003f2f008 */
[----:B------:R-:W-:-:S09]  /*14c0*/  UPRMT UR6, UR39, 0x654, UR6 ;  /* 0x0000065427067896 */ /* 0x000fd20008000006 */
[----:B------:R-:W-:Y:S03]  /*14d0*/  SYNCS.ARRIVE.TRANS64.RED.A1T0 RZ, [UR6], RZ ;  /* 0x000000ffffff79a7 */ /* 0x000fe60008100406 */
[----:B------:R-:W-:Y:S05]  /*14e0*/  @!P1 BRA `(.L_x_3237) ;  /* 0x0000000800f89947 */ /* 0x000fea0003800000 */
[----:B------:R-:W-:-:S06]  /*14f0*/  UIADD3 UR48, UR48, -0x2, URZ ;  /* 0xfffffffe30307890 */ /* 0x000fcc000fffe03f */
[----:B0-----:R-:W-:-:S07]  /*1500*/  IMAD.U32 R0, RZ, RZ, UR48 ;  /* 0x00000030ff007e24 */ /* 0x001fce000f8e00ff */
.L_x_3243:
[----:B------:R-:W-:Y:S01]  /*1510*/  BAR.SYNC.DEFER_BLOCKING 0xe, 0x100 ;  /* 0x0384000000007b1d */ /* 0x000fe20000010000 */
[----:B01----:R-:W-:Y:S01]  /*1520*/  IMAD.U32 R3, RZ, RZ, UR47 ;  /* 0x0000002fff037e24 */ /* 0x003fe2000f8e00ff */
[----:B------:R-:W-:-:S03]  /*1530*/  UIADD3 UR47, UR47, 0x1, URZ ;  /* 0x000000012f2f7890 */ /* 0x000fc6000fffe03f */
[----:B------:R-:W-:Y:S01]  /*1540*/  IMAD R3, R3, 0x40, R2 ;  /* 0x0000004003037824 */ /* 0x000fe200078e0202 */
[----:B------:R-:W-:-:S04]  /*1550*/  UISETP.NE.AND UP0, UPT, UR47, 0x2, UPT ;  /* 0x000000022f00788c */ /* 0x000fc8000bf05270 */
[----:B------:R-:W-:Y:S01]  /*1560*/  LEA R3, R3, UR42, 0x2 ;  /* 0x0000002a03037c11 */ /* 0x000fe2000f8e10ff */
[----:B------:R-:W-:Y:S02]  /*1570*/  USEL UR6, URZ, 0x1, UP0 ;  /* 0x000000013f067887 */ /* 0x000fe40008000000 */
[----:B------:R-:W-:Y:S02]  /*1580*/  USEL UR47, UR47, URZ, UP0 ;  /* 0x0000003f2f2f7287 */ /* 0x000fe40008000000 */
[----:B------:R-:W-:Y:S01]  /*1590*/  ULOP3.LUT UR37, UR37, UR6, URZ, 0x3c, !UPT ;  /* 0x0000000625257292 */ /* 0x000fe2000f8e3c3f */
[----:B------:R-:W0:Y:S04]  /*15a0*/  LDS R4, [R3+0x28800] ;  /* 0x0288000003047984 */ /* 0x000e280000000800 */
[----:B------:R-:W1:Y:S01]  /*15b0*/  LDS R5, [R3+0x28820] ;  /* 0x0288200003057984 */ /* 0x000e620000000800 */
        /* <DEDUP_REMOVED lines=64> */
[-C--:B-1----:R-:W-:Y:S01]  /*19c0*/  FMUL.FTZ R26, R26, R5.reuse ;  /* 0x000000051a1a7220 */ /* 0x082fe20000410000 */
        /* <DEDUP_REMOVED lines=65> */
.L_x_3238:
[----:B------:R-:W-:Y:S01]  /*1de0*/  ULEA UR6, UR47, UR42, 0x3 ;  /* 0x0000002a2f067291 */ /* 0x000fe2000f8e183f */
[----:B------:R-:W-:-:S05]  /*1df0*/  IMAD.U32 R3, RZ, RZ, UR37 ;  /* 0x00000025ff037e24 */ /* 0x000fca000f8e00ff */
[----:B------:R-:W-:-:S04]  /*1e00*/  SHF.L.U32 R3, R3, 0x1f, RZ ;  /* 0x0000001f03037819 */ /* 0x000fc800000006ff */
[----:B------:R0:W1:Y:S01]  /*1e10*/  SYNCS.PHASECHK.TRANS64.TRYWAIT P1, [UR6+0x28c50], R3 ;  /* 0x028c5003ff0075a7 */ /* 0x0000620008020146 */
[----:B------:R-:W-:Y:S05]  /*1e20*/  @!P0 BRA `(.L_x_3239) ;  /* 0x0000000000048947 */ /* 0x000fea0003800000 */
[----:B------:R-:W-:Y:S01]  /*1e30*/  BPT.TRAP 0x1 ;  /* 0x000000040000795c */ /* 0x000fe20000300000 */
.L_x_3239:
[----:B-1----:R-:W-:Y:S05]  /*1e40*/  @P1 BRA `(.L_x_3240) ;  /* 0x0000000000081947 */ /* 0x002fea0003800000 */
[----:B------:R-:W1:Y:S02]  /*1e50*/  SYNCS.PHASECHK.TRANS64.TRYWAIT P1, [UR6+0x28c50], R3 ;  /* 0x028c5003ff0075a7 */ /* 0x000e640008020146 */
[----:B-1----:R-:W-:Y:S05]  /*1e60*/  @!P1 BRA `(.L_x_3241) ;  /* 0x000000a4002c9947 */ /* 0x002fea0003800000 */
.L_x_3240:
[----:B------:R-:W-:Y:S01]  /*1e70*/  UIADD3 UR6, UR42, 0x26800, URZ ;  /* 0x000268002a067890 */ /* 0x000fe2000fffe03f */
[----:B------:R-:W-:Y:S01]  /*1e80*/  WARPGROUP.ARRIVE ;  /* 0x00000000000079c5 */ /* 0x000fe20000000000 */
[----:B------:R-:W-:Y:S02]  /*1e90*/  ULEA UR18, UR47, UR20, 0xc ;  /* 0x000000142f127291 */ /* 0x000fe4000f8e603f */
[----:B------:R-:W-:Y:S01]  /*1ea0*/  USHF.R.U32.HI UR6, URZ, 0x4, UR6 ;  /* 0x000000043f067899 */ /* 0x000fe20008011606 */
[----:B------:R-:W-:Y:S01]  /*1eb0*/  UMOV UR19, 0x40000040 ;  /* 0x4000004000137882 */ /* 0x000fe20000000000 */
[----:B------:R-:W-:Y:S02]  /*1ec0*/  UMOV UR17, 0x40000040 ;  /* 0x4000004000117882 */ /* 0x000fe40000000000 */
[----:B------:R-:W-:Y:S01]  /*1ed0*/  ULOP3.LUT UR6, UR6, 0x3fff, URZ, 0xc0, !UPT ;  /* 0x00003fff06067892 */ /* 0x000fe2000f8ec03f */
[----:B------:R-:W-:Y:S01]  /*1ee0*/  UMOV UR7, 0x40000040 ;  /* 0x4000004000077882 */ /* 0x000fe20000000000 */
[----:B------:R-:W-:-:S02]  /*1ef0*/  UIADD3 UR10, UR18, 0x100, URZ ;  /* 0x00000100120a7890 */ /* 0x000fc4000fffe03f */
[----:B------:R-:W-:Y:S02]  /*1f00*/  ULOP3.LUT UR16, UR6, 0x10000, URZ, 0xfc, !UPT ;  /* 0x0001000006107892 */ /* 0x000fe4000f8efc3f */
[----:B------:R-:W-:Y:S01]  /*1f10*/  UIADD3 UR6, UR18, 0x80, URZ ;  /* 0x0000008012067890 */ /* 0x000fe2000fffe03f */
[----:B------:R-:W-:Y:S01]  /*1f20*/  UMOV UR11, 0x40000040 ;  /* 0x40000040000b7882 */ /* 0x000fe20000000000 */
[----:B------:R-:W-:Y:S01]  /*1f30*/  UIADD3 UR14, UR18, 0x180, URZ ;  /* 0x00000180120e7890 */ /* 0x000fe2000fffe03f */
[----:B------:R-:W-:-:S04]  /*1f40*/  UMOV UR15, 0x40000040 ;  /* 0x40000040000f7882 */ /* 0x000fc80000000000 */
        /* <DEDUP_REMOVED lines=17> */
.L_x_3242:
[----:B------:R-:W-:Y:S01]  /*2060*/  ULEA UR6, UR47, UR42, 0x3 ;  /* 0x0000002a2f067291 */ /* 0x000fe2000f8e183f */
[C---:B------:R-:W-:Y:S01]  /*2070*/  ISETP.GT.AND P1, PT, R0.reuse, RZ, PT ;  /* 0x000000ff0000720c */ /* 0x040fe20003f24270 */
[----:B------:R-:W-:Y:S02]  /*2080*/  VIADD R0, R0, 0xffffffff ;  /* 0xffffffff00007836 */ /* 0x000fe40000000000 */
[----:B------:R-:W-:-:S04]  /*2090*/  UIADD3 UR6, UR6, 0x28c60, URZ ;  /* 0x00028c6006067890 */ /* 0x000fc8000fffe03f */
[----:B------:R-:W-:-:S09]  /*20a0*/  UPRMT UR6, UR39, 0x654, UR6 ;  /* 0x0000065427067896 */ /* 0x000fd20008000006 */
[----:B------:R-:W-:Y:S01]  /*20b0*/  SYNCS.ARRIVE.TRANS64.RED.A1T0 RZ, [UR6], RZ ;  /* 0x000000ffffff79a7 */ /* 0x000fe20008100406 */
[----:B------:R-:W-:Y:S05]  /*20c0*/  @P1 BRA `(.L_x_3243) ;  /* 0xfffffff400101947 */ /* 0x000fea000383ffff */
.L_x_3237:
[----:B------:R-:W-:Y:S01]  /*20d0*/  BAR.SYNC.DEFER_BLOCKING 0xe, 0x100 ;  /* 0x0384000000007b1d */ /* 0x000fe20000010000 */
[----:B01----:R-:W-:Y:S01]  /*20e0*/  IMAD.U32 R3, RZ, RZ, UR47 ;  /* 0x0000002fff037e24 */ /* 0x003fe2000f8e00ff */
[----:B------:R-:W-:Y:S01]  /*20f0*/  UIADD3 UR47, UR47, 0x1, URZ ;  /* 0x000000012f2f7890 */ /* 0x000fe2000fffe03f */
[----:B------:R-:W-:-:S03]  /*2100*/  CS2R R12, SRZ ;  /* 0x00000000000c7805 */ /* 0x000fc6000001ff00 */
[----:B------:R-:W-:Y:S01]  /*2110*/  LEA R0, R3, R2, 0x6 ;  /* 0x0000000203007211 */ /* 0x000fe200078e30ff */
[----:B------:R-:W-:-:S03]  /*2120*/  UISETP.NE.AND UP0, UPT, UR47, 0x2, UPT ;  /* 0x000000022f00788c */ /* 0x000fc6000bf05270 */
        /* <DEDUP_REMOVED lines=134> */
[----:B------:R-:W-:Y:S06]  /*2990*/  BAR.ARV 0xf, 0x100 ;  /* 0x03c4000000007b1d */ /* 0x000fec0000002000 */
[----:B------:R-:W-:Y:S05]  /*29a0*/  BRA `(.L_x_3244) ;  /* 0x00000038008c7947 */ /* 0x000fea0003800000 */
.L_x_3233:
[----:B------:R-:W0:Y:S02]  /*29b0*/  SHFL.IDX PT, R0, R211, RZ, 0x1f ;  /* 0x00001fffd3007589 */ /* 0x000e2400000e0000 */
[----:B0-----:R-:W-:-:S13]  /*29c0*/  R2UR UR4, R0 ;  /* 0x00000000000472ca */ /* 0x001fda00000e0000 */
[----:B------:R-:W-:-:S04]  /*29d0*/  ULEA.HI UR5, UR4, UR4, URZ, 0x1 ;  /* 0x0000000404057291 */ /* 0x000fc8000f8f083f */
[----:B------:R-:W-:-:S04]  /*29e0*/  ULOP3.LUT UR5, UR5, 0x1fffe, URZ, 0xc0, !UPT ;  /* 0x0001fffe05057892 */ /* 0x000fc8000f8ec03f */
[----:B------:R-:W-:Y:S02]  /*29f0*/  UIADD3 UR5, UR4, -UR5, URZ ;  /* 0x8000000504057290 */ /* 0x000fe4000fffe03f */
[----:B------:R-:W-:Y:S02]  /*2a00*/  UIADD3 UR4, UR42, 0x26800, URZ ;  /* 0x000268002a047890 */ /* 0x000fe4000fffe03f */
[----:B------:R-:W-:Y:S02]  /*2a10*/  ULEA UR5, UR5, UR42, 0xf ;  /* 0x0000002a05057291 */ /* 0x000fe4000f8e783f */
[----:B------:R-:W-:Y:S02]  /*2a20*/  ULOP3.LUT UP0, URZ, UR4, 0x3ff, URZ, 0xc0, !UPT ;  /* 0x000003ff043f7892 */ /* 0x000fe4000f80c03f */
[----:B------:R-:W-:-:S04]  /*2a30*/  UIADD3 UR5, UR5, 0x400, URZ ;  /* 0x0000040005057890 */ /* 0x000fc8000fffe03f */
[----:B------:R-:W-:Y:S01]  /*2a40*/  PLOP3.LUT P0, PT, PT, PT, UP0, 0x80, 0x0 ;  /* 0x000000000000781c */ /* 0x000fe20003f0f008 */
[----:B------:R-:W-:-:S04]  /*2a50*/  USHF.R.U32.HI UR5, URZ, 0x4, UR5 ;  /* 0x000000043f057899 */ /* 0x000fc80008011605 */
[----:B------:R-:W-:-:S08]  /*2a60*/  ULOP3.LUT UR52, UR5, 0x3fff, URZ, 0xc0, !UPT ;  /* 0x00003fff05347892 */ /* 0x000fd0000f8ec03f */
        /* <DEDUP_REMOVED lines=17> */
.L_x_3245:
[----:B------:R-:W-:Y:S01]  /*2b80*/  ULEA.HI UR4, UR36, UR36, URZ, 0x1 ;  /* 0x0000002424047291 */ /* 0x000fe2000f8f083f */
[----:B------:R-:W-:-:S03]  /*2b90*/  IMAD.U32 R3, RZ, RZ, UR41 ;  /* 0x00000029ff037e24 */ /* 0x000fc6000f8e00ff */
[----:B------:R-:W-:Y:S02]  /*2ba0*/  ULOP3.LUT UR4, UR4, 0xfffffffe, URZ, 0xc0, !UPT ;  /* 0xfffffffe04047892 */ /* 0x000fe4000f8ec03f */
[----:B------:R-:W-:Y:S02]  /*2bb0*/  ISETP.NE.AND P0, PT, R3, 0x3, PT ;  /* 0x000000030300780c */ /* 0x000fe40003f05270 */
[----:B------:R-:W-:-:S06]  /*2bc0*/  UIADD3 UR4, UR36, -UR4, URZ ;  /* 0x8000000424047290 */ /* 0x000fcc000fffe03f */
[----:B------:R-:W-:-:S05]  /*2bd0*/  IMAD.U32 R0, RZ, RZ, UR4 ;  /* 0x00000004ff007e24 */ /* 0x000fca000f8e00ff */
[----:B------:R-:W-:-:S04]  /*2be0*/  SHF.L.U32 R0, R0, 0x1f, RZ ;  /* 0x0000001f00007819 */ /* 0x000fc800000006ff */
[----:B------:R-:W0:Y:S02]  /*2bf0*/  SYNCS.PHASECHK.TRANS64.TRYWAIT P1, [UR42+0x28c00], R0 ;  /* 0x028c0000ff0075a7 */ /* 0x000e24000802016a */
[----:B0-----:R-:W-:Y:S05]  /*2c00*/  @!P1 BRA `(.L_x_3246) ;  /* 0x0000009400dc9947 */ /* 0x001fea0003800000 */
.L_x_3325:
[----:B------:R-:W-:Y:S05]  /*2c10*/  @!P0 BRA `(.L_x_3247) ;  /* 0x0000000000048947 */ /* 0x000fea0003800000 */
[----:B------:R-:W-:Y:S01]  /*2c20*/  BPT.TRAP 0x1 ;  /* 0x000000040000795c */ /* 0x000fe20000300000 */
.L_x_3247:
[----:B------:R-:W-:Y:S02]  /*2c30*/  IMAD.U32 R7, RZ, RZ, UR47 ;  /* 0x0000002fff077e24 */ /* 0x000fe4000f8e00ff */
[----:B------:R-:W-:-:S03]  /*2c40*/  IMAD.U32 R8, RZ, RZ, UR37 ;  /* 0x00000025ff087e24 */ /* 0x000fc6000f8e00ff */
[----:B------:R-:W-:Y:S02]  /*2c50*/  LEA R7, R7, UR42, 0x3 ;  /* 0x0000002a07077c11 */ /* 0x000fe4000f8e18ff */
[----:B------:R-:W-:-:S04]  /*2c60*/  SHF.L.U32 R8, R8, 0x1f, RZ ;  /* 0x0000001f08087819 */ /* 0x000fc800000006ff */
[----:B------:R1:W2:Y:S01]  /*2c70*/  SYNCS.PHASECHK.TRANS64.TRYWAIT P1, [R7+URZ+0x28c30], R8 ;  /* 0x028c3008070075a7 */ /* 0x0002a2000802017f */
[----:B------:R-:W-:Y:S05]  /*2c80*/  @!P0 BRA `(.L_x_3248) ;  /* 0x0000000000048947 */ /* 0x000fea0003800000 */
[----:B------:R-:W-:Y:S01]  /*2c90*/  BPT.TRAP 0x1 ;  /* 0x000000040000795c */ /* 0x000fe20000300000 */
.L_x_3248:
[----:B--2---:R-:W-:Y:S05]  /*2ca0*/  @P1 BRA `(.L_x_3249) ;  /* 0x0000000000081947 */ /* 0x004fea0003800000 */
[----:B------:R-:W2:Y:S02]  /*2cb0*/  SYNCS.PHASECHK.TRANS64.TRYWAIT P1, [R7+URZ+0x28c30], R8 ;  /* 0x028c3008070075a7 */ /* 0x000ea4000802017f */
[----:B--2---:R-:W-:Y:S05]  /*2cc0*/  @!P1 BRA `(.L_x_3250) ;  /* 0x0000009400c49947 */ /* 0x004fea0003800000 */
.L_x_3249:
[----:B------:R-:W-:-:S04]  /*2cd0*/  UIADD3 UR4, UR42, 0x22400, URZ ;  /* 0x000224002a047890 */ /* 0x000fc8000fffe03f */
[----:B------:R-:W-:-:S04]  /*2ce0*/  USHF.R.U32.HI UR4, URZ, 0x4, UR4 ;  /* 0x000000043f047899 */ /* 0x000fc80008011604 */
[----:B------:R-:W-:-:S06]  /*2cf0*/  ULOP3.LUT UR4, UR4, 0x3fff, URZ, 0xc0, !UPT ;  /* 0x00003fff04047892 */ /* 0x000fcc000f8ec03f */
[----:B------:R-:W-:Y:S01]  /*2d00*/  MOV R4, UR4 ;  /* 0x0000000400047c02 */ /* 0x000fe20008000f00 */
[----:B------:R-:W-:Y:S05]  /*2d10*/  WARPSYNC.ALL ;  /* 0x0000000000007948 */ /* 0x000fea0003800000 */
[----:B------:R-:W-:-:S04]  /*2d20*/  LOP3.LUT R4, R4, 0x10000, RZ, 0xfc, !PT ;  /* 0x0001000004047812 */ /* 0x000fc800078efcff */
[----:B------:R-:W-:Y:S01]  /*2d30*/  R2UR UR12, R4 ;  /* 0x00000000040c72ca */ /* 0x000fe200000e0000 */
[----:B------:R-:W-:Y:S01]  /*2d40*/  UIADD3 UR4, UR42, 0x20400, URZ ;  /* 0x000204002a047890 */ /* 0x000fe2000fffe03f */
[----:B------:R-:W-:Y:S01]  /*2d50*/  WARPGROUP.ARRIVE ;  /* 0x00000000000079c5 */ /* 0x000fe20000000000 */
[----:B------:R-:W-:Y:S01]  /*2d60*/  UMOV UR7, 0x40000040 ;  /* 0x4000004000077882 */ /* 0x000fe20000000000 */
[----:B------:R-:W-:Y:S01]  /*2d70*/  UMOV UR5, 0x40000040 ;  /* 0x4000004000057882 */ /* 0x000fe20000000000 */
[----:B------:R-:W-:Y:S01]  /*2d80*/  USHF.R.U32.HI UR4, URZ, 0x4, UR4 ;  /* 0x000000043f047899 */ /* 0x000fe20008011604 */
[----:B------:R-:W-:Y:S01]  /*2d90*/  UMOV UR11, 0x40000040 ;  /* 0x40000040000b7882 */ /* 0x000fe20000000000 */
[----:B------:R-:W-:Y:S02]  /*2da0*/  UMOV UR9, 0x40000040 ;  /* 0x4000004000097882 */ /* 0x000fe40000000000 */
[----:B------:R-:W-:Y:S01]  /*2db0*/  ULOP3.LUT UR4, UR4, 0x3fff, URZ, 0xc0, !UPT ;  /* 0x00003fff04047892 */ /* 0x000fe2000f8ec03f */
[----:B------:R-:W-:-:S03]  /*2dc0*/  UMOV UR15, 0x40000040 ;  /* 0x40000040000f7882 */ /* 0x000fc60000000000 */
[----:B------:R-:W-:Y:S02]  /*2dd0*/  ULEA UR12, UR47, UR12, 0x9 ;  /* 0x0000000c2f0c7291 */ /* 0x000fe4000f8e483f */
[----:B------:R-:W-:Y:S02]  /*2de0*/  ULOP3.LUT UR13, UR4, 0x10000, URZ, 0xfc, !UPT ;  /* 0x00010000040d7892 */ /* 0x000fe4000f8efc3f */
[----:B------:R-:W-:Y:S02]  /*2df0*/  UIADD3 UR10, UR12, 0x4, URZ ;  /* 0x000000040c0a7890 */ /* 0x000fe4000fffe03f */
[----:B------:R-:W-:Y:S01]  /*2e00*/  UIADD3 UR8, UR13, 0x4, URZ ;  /* 0x000000040d087890 */ /* 0x000fe2000fffe03f */
[----:B------:R-:W-:Y:S02]  /*2e10*/  UMOV UR6, UR12 ;  /* 0x0000000c00067c82 */ /* 0x000fe40008000000 */
[----:B------:R-:W-:Y:S01]  /*2e20*/  UMOV UR4, UR13 ;  /* 0x0000000d00047c82 */ /* 0x000fe20008000000 */
[----:B------:R-:W-:Y:S01]  /*2e30*/  UIADD3 UR14, UR12, 0x6, URZ ;  /* 0x000000060c0e7890 */ /* 0x000fe2000fffe03f */
[----:B------:R-:W-:Y:S01]  /*2e40*/  HGMMA.64x64x16.F32 R24, gdesc[UR4], RZ, !UPT, gsb0 ;  /* 0x00e00000041879f0 */ /* 0x000fe2000c0008ff */
[----:B------:R-:W-:-:S02]  /*2e50*/  UIADD3 UR6, UR12, 0x2, URZ ;  /* 0x000000020c067890 */ /* 0x000fc4000fffe03f */
[----:B------:R-:W-:Y:S01]  /*2e60*/  UIADD3 UR4, UR13, 0x2, URZ ;  /* 0x000000020d047890 */ /* 0x000fe2000fffe03f */
[----:B------:R-:W-:Y:S01]  /*2e70*/  UMOV UR7, 0x40000040 ;  /* 0x4000004000077882 */ /* 0x000fe20000000000 */
[----:B------:R-:W-:Y:S01]  /*2e80*/  UMOV UR5, 0x40000040 ;  /* 0x4000004000057882 */ /* 0x000fe20000000000 */
[----:B------:R-:W-:-:S03]  /*2e90*/  UIADD3 UR12, UR13, 0x6, URZ ;  /* 0x000000060d0c7890 */ /* 0x000fc6000fffe03f */
[----:B------:R-:W-:Y:S01]  /*2ea0*/  UMOV UR13, 0x40000040 ;  /* 0x40000040000d7882 */ /* 0x000fe20000000000 */
[----:B------:R-:W-:Y:S02]  /*2eb0*/  WARPGROUP.DEPBAR.LE gsb0, 0x0 ;  /* 0x00008000000079c5 */ /* 0x000fe40000010000 */
[----:B------:R-:W-:-:S06]  /*2ec0*/  WARPGROUP.ARRIVE ;  /* 0x00000000000079c5 */ /* 0x000fcc0000000000 */
[----:B------:R-:W-:Y:S03]  /*2ed0*/  HGMMA.64x64x16.F32 R24, gdesc[UR4], R24, gsb0 ;  /* 0x00e00000041879f0 */ /* 0x000fe60008000818 */
[----:B------:R-:W-:Y:S02]  /*2ee0*/  WARPGROUP.DEPBAR.LE gsb0, 0x0 ;  /* 0x00008000000079c5 */ /* 0x000fe40000010000 */
[----:B------:R-:W-:-:S06]  /*2ef0*/  WARPGROUP.ARRIVE ;  /* 0x00000000000079c5 */ /* 0x000fcc0000000000 */
[----:B------:R-:W-:Y:S03]  /*2f00*/  HGMMA.64x64x16.F32 R24, gdesc[UR8], R24, gsb0 ;  /* 0x00e00000081879f0 */ /* 0x000fe60008000818 */
[----:B------:R-:W-:Y:S02]  /*2f10*/  WARPGROUP.DEPBAR.LE gsb0, 0x0 ;  /* 0x00008000000079c5 */ /* 0x000fe40000010000 */
[----:B------:R-:W-:-:S06]  /*2f20*/  WARPGROUP.ARRIVE ;  /* 0x00000000000079c5 */ /* 0x000fcc0000000000 */
[----:B------:R-:W-:Y:S03]  /*2f30*/  HGMMA.64x64x16.F32 R24, gdesc[UR12], R24, gsb0 ;  /* 0x00e000000c1879f0 */ /* 0x000fe60008000818 */
[----:B------:R-:W-:Y:S02]  /*2f40*/  WARPGROUP.DEPBAR.LE gsb0, 0x0 ;  /* 0x00008000000079c5 */ /* 0x000fe40000010000 */
[----:B------:R-:W-:Y:S05]  /*2f50*/  @!P0 BRA `(.L_x_3251) ;  /* 0x0000000000048947 */ /* 0x000fea0003800000 */
[----:B------:R-:W-:Y:S01]  /*2f60*/  BPT.TRAP 0x1 ;  /* 0x000000040000795c */ /* 0x000fe20000300000 */
.L_x_3251:
[----:B------:R-:W-:Y:S01]  /*2f70*/  UIMAD UR6, UR48, -0x40, UR49 ;  /* 0xffffffc0300678a4 */ /* 0x000fe2000f8e0231 */
[----:B------:R-:W-:-:S05]  /*2f80*/  ULDC UR20, c[0x0][0x988] ;  /* 0x0002620000147ab9 */ /* 0x000fca0000000800 */
[----:B0-----:R-:W-:Y:S01]  /*2f90*/  IMAD.U32 R0, RZ, RZ, UR6 ;  /* 0x00000006ff007e24 */ /* 0x001fe2000f8e00ff */
[----:B------:R-:W-:-:S04]  /*2fa0*/  R2UR UR6, R7 ;  /* 0x00000000070672ca */ /* 0x000fc800000e0000 */
[----:B------:R-:W-:-:S04]  /*2fb0*/  IADD3 R0, -R17, 0x40, R0 ;  /* 0x0000004011007810 */ /* 0x000fc80007ffe100 */
[C---:B------:R-:W-:Y:S02]  /*2fc0*/  ISETP.GT.AND P5, PT, R0.reuse, RZ, PT ;  /* 0x000000ff0000720c */ /* 0x040fe40003fa4270 */
[C---:B------:R-:W-:Y:S02]  /*2fd0*/  ISETP.GT.AND P4, PT, R0.reuse, 0x1, PT ;  /* 0x000000010000780c */ /* 0x040fe40003f84270 */
[----:B------:R-:W-:Y:S01]  /*2fe0*/  ISETP.GT.AND P3, PT, R0, 0x8, PT ;  /* 0x000000080000780c */ /* 0x000fe20003f64270 */
[----:B------:R-:W-:Y:S01]  /*2ff0*/  UIADD3 UR6, UR6, 0x28c40, URZ ;  /* 0x00028c4006067890 */ /* 0x000fe2000fffe03f */
[----:B------:R-:W-:Y:S02]  /*3000*/  FSEL R24, R24, -INF , P5 ;  /* 0xff80000018187808 */ /* 0x000fe40002800000 */
[----:B------:R-:W-:Y:S01]  /*3010*/  FSEL R25, R25, -INF , P4 ;  /* 0xff80000019197808 */ /* 0x000fe20002000000 */
[----:B------:R-:W-:Y:S01]  /*3020*/  UPRMT UR6, UR39, 0x654, UR6 ;  /* 0x0000065427067896 */ /* 0x000fe20008000006 */
[----:B------:R-:W-:-:S02]  /*3030*/  ISETP.GT.AND P2, PT, R0, 0x9, PT ;  /* 0x000000090000780c */ /* 0x000fc40003f44270 */
[----:B------:R-:W-:Y:S02]  /*3040*/  FSEL R28, R28, -INF , P3 ;  /* 0xff8000001c1c7808 */ /* 0x000fe40001800000 */
[----:B------:R-:W-:Y:S02]  /*3050*/  FMNMX.FTZ R3, R24, R25, !PT ;  /* 0x0000001918037209 */ /* 0x000fe40007810000 */
[----:B------:R-:W-:Y:S02]  /*3060*/  ISETP.GT.AND P1, PT, R0, 0x10, PT ;  /* 0x000000100000780c */ /* 0x000fe40003f24270 */
[----:B------:R-:W-:Y:S01]  /*3070*/  FSEL R29, R29, -INF , P2 ;  /* 0xff8000001d1d7808 */ /* 0x000fe20001000000 */
[----:B------:R-:W-:Y:S01]  /*3080*/  SYNCS.ARRIVE.TRANS64.RED.A1T0 RZ, [UR6], RZ ;  /* 0x000000ffffff79a7 */ /* 0x000fe20008100406 */
[----:B------:R-:W-:Y:S02]  /*3090*/  FMNMX.FTZ R6, R28, R3, !PT ;  /* 0x000000031c067209 */ /* 0x000fe40007810000 */
        /* <DEDUP_REMOVED lines=44> */
[----:B------:R-:W-:Y:S02]  /*3360*/  FMNMX.FTZ R0, R52, R3, !PT ;  /* 0x0000000334007209 */ /* 0x000fe40007810000 */
[----:B------:R-:W-:Y:S02]  /*3370*/  FMNMX.FTZ R3, R26, R27, !PT ;  /* 0x0000001b1a037209 */ /* 0x000fe40007810000 */
[----:B------:R-:W-:Y:S02]  /*3380*/  FMNMX.FTZ R5, R53, R0, !PT ;  /* 0x0000000035057209 */ /* 0x000fe40007810000 */
[----:B------:R-:W-:Y:S02]  /*3390*/  FSEL R46, R46, -INF , P1 ;  /* 0xff8000002e2e7808 */ /* 0x000fe40000800000 */
[----:B------:R-:W-:Y:S01]  /*33a0*/  FSEL R47, R47, -INF , P6 ;  /* 0xff8000002f2f7808 */ /* 0x000fe20003000000 */
[----:B------:R-:W0:Y:S01]  /*33b0*/  SHFL.BFLY PT, R0, R5, 0x2, 0x1f ;  /* 0x0c401f0005007f89 */ /* 0x000e2200000e0000 */
[----:B------:R-:W-:-:S02]  /*33c0*/  FSEL R50, R50, -INF , P5 ;  /* 0xff80000032327808 */ /* 0x000fc40002800000 */
[----:B------:R-:W-:Y:S02]  /*33d0*/  FSEL R51, R51, -INF , P4 ;  /* 0xff80000033337808 */ /* 0x000fe40002000000 */
[----:B------:R-:W-:Y:S02]  /*33e0*/  FSEL R54, R54, -INF , P3 ;  /* 0xff80000036367808 */ /* 0x000fe40001800000 */
[----:B------:R-:W-:Y:S02]  /*33f0*/  FSEL R55, R55, -INF , P2 ;  /* 0xff80000037377808 */ /* 0x000fe40001000000 */
[----:B0-----:R-:W-:Y:S02]  /*3400*/  FMNMX.FTZ R9, R5, R0, !PT ;  /* 0x0000000005097209 */ /* 0x001fe40007810000 */
[----:B------:R-:W-:-:S03]  /*3410*/  FMNMX.FTZ R0, R30, R3, !PT ;  /* 0x000000031e007209 */ /* 0x000fc60007810000 */
[----:B------:R-:W0:Y:S01]  /*3420*/  SHFL.BFLY PT, R10, R9, 0x1, 0x1f ;  /* 0x0c201f00090a7f89 */ /* 0x000e2200000e0000 */
[----:B------:R-:W-:-:S04]  /*3430*/  FMNMX.FTZ R3, R31, R0, !PT ;  /* 0x000000001f037209 */ /* 0x000fc80007810000 */
[----:B------:R-:W-:-:S04]  /*3440*/  FMNMX.FTZ R0, R34, R3, !PT ;  /* 0x0000000322007209 */ /* 0x000fc80007810000 */
[----:B------:R-:W-:-:S04]  /*3450*/  FMNMX.FTZ R3, R35, R0, !PT ;  /* 0x0000000023037209 */ /* 0x000fc80007810000 */
[----:B------:R-:W-:-:S04]  /*3460*/  FMNMX.FTZ R6, R38, R3, !PT ;  /* 0x0000000326067209 */ /* 0x000fc80007810000 */
[----:B------:R-:W-:-:S04]  /*3470*/  FMNMX.FTZ R3, R39, R6, !PT ;  /* 0x0000000627037209 */ /* 0x000fc80007810000 */
[----:B------:R-:W-:Y:S02]  /*3480*/  FMNMX.FTZ R6, R42, R3, !PT ;  /* 0x000000032a067209 */ /* 0x000fe40007810000 */
[----:B0-----:R-:W-:Y:S02]  /*3490*/  FMNMX.FTZ R0, R9, R10, !PT ;  /* 0x0000000a09007209 */ /* 0x001fe40007810000 */
[----:B------:R-:W-:Y:S01]  /*34a0*/  FMNMX.FTZ R3, R43, R6, !PT ;  /* 0x000000062b037209 */ /* 0x000fe20007810000 */
[----:B------:R-:W-:Y:S01]  /*34b0*/  BAR.SYNC.DEFER_BLOCKING 0xf, 0x100 ;  /* 0x03c4000000007b1d */ /* 0x000fe20000010000 */
[C---:B------:R-:W-:Y:S01]  /*34c0*/  FSETP.NEU.FTZ.AND P1, PT, R0.reuse, -INF , PT ;  /* 0xff8000000000780b */ /* 0x040fe20003f3d000 */
[----:B------:R-:W-:Y:S01]  /*34d0*/  FMUL.FTZ R5, R0, UR20 ;  /* 0x0000001400057c20 */ /* 0x000fe20008410000 */
[----:B------:R-:W-:-:S04]  /*34e0*/  FMNMX.FTZ R6, R46, R3, !PT ;  /* 0x000000032e067209 */ /* 0x000fc80007810000 */
[----:B------:R-:W-:Y:S02]  /*34f0*/  FMNMX.FTZ R3, R47, R6, !PT ;  /* 0x000000062f037209 */ /* 0x000fe40007810000 */
[----:B------:R-:W-:Y:S02]  /*3500*/  FSEL R9, R5, RZ, P1 ;  /* 0x000000ff05097208 */ /* 0x000fe40000800000 */
[----:B------:R-:W-:-:S03]  /*3510*/  FMNMX.FTZ R6, R50, R3, !PT ;  /* 0x0000000332067209 */ /* 0x000fc60007810000 */
[--C-:B------:R-:W-:Y:S01]  /*3520*/  FFMA.FTZ R24, R24, UR20, -R9.reuse ;  /* 0x0000001418187c23 */ /* 0x100fe20008010809 */
[----:B------:R-:W-:Y:S01]  /*3530*/  FMNMX.FTZ R3, R51, R6, !PT ;  /* 0x0000000633037209 */ /* 0x000fe20007810000 */
[--C-:B------:R-:W-:Y:S01]  /*3540*/  FFMA.FTZ R25, R25, UR20, -R9.reuse ;  /* 0x0000001419197c23 */ /* 0x100fe20008010809 */
[--C-:B------:R-:W-:Y:S01]  /*3550*/  FFMA.FTZ R28, R28, UR20, -R9.reuse ;  /* 0x000000141c1c7c23 */ /* 0x100fe20008010809 */
[--C-:B------:R-:W-:Y:S01]  /*3560*/  FFMA.FTZ R29, R29, UR20, -R9.reuse ;  /* 0x000000141d1d7c23 */ /* 0x100fe20008010809 */
[----:B------:R-:W-:Y:S01]  /*3570*/  FMNMX.FTZ R6, R54, R3, !PT ;  /* 0x0000000336067209 */ /* 0x000fe20007810000 */
[----:B------:R-:W-:Y:S01]  /*3580*/  MUFU.EX2 R24, R24 ;  /* 0x0000001800187308 */ /* 0x000fe20000000800 */
[--C-:B------:R-:W-:Y:S01]  /*3590*/  FFMA.FTZ R32, R32, UR20, -R9.reuse ;  /* 0x0000001420207c23 */ /* 0x100fe20008010809 */
[--C-:B------:R-:W-:Y:S01]  /*35a0*/  FFMA.FTZ R33, R33, UR20, -R9.reuse ;  /* 0x0000001421217c23 */ /* 0x100fe20008010809 */
[----:B------:R-:W-:Y:S01]  /*35b0*/  FMNMX.FTZ R6, R55, R6, !PT ;  /* 0x0000000637067209 */ /* 0x000fe20007810000 */
[--C-:B------:R-:W-:Y:S01]  /*35c0*/  FFMA.FTZ R36, R36, UR20, -R9.reuse ;  /* 0x0000001424247c23 */ /* 0x100fe20008010809 */
[--C-:B------:R-:W-:Y:S01]  /*35d0*/  FFMA.FTZ R37, R37, UR20, -R9.reuse ;  /* 0x0000001425257c23 */ /* 0x100fe20008010809 */
[--C-:B------:R-:W-:Y:S01]  /*35e0*/  FFMA.FTZ R40, R40, UR20, -R9.reuse ;  /* 0x0000001428287c23 */ /* 0x100fe20008010809 */
[--C-:B------:R-:W-:Y:S01]  /*35f0*/  FFMA.FTZ R41, R41, UR20, -R9.reuse ;  /* 0x0000001429297c23 */ /* 0x100fe20008010809 */
[----:B------:R-:W0:Y:S01]  /*3600*/  SHFL.BFLY PT, R3, R6, 0x2, 0x1f ;  /* 0x0c401f0006037f89 */ /* 0x000e2200000e0000 */
[----:B------:R-:W3:Y:S01]  /*3610*/  MUFU.EX2 R25, R25 ;  /* 0x0000001900197308 */ /* 0x000ee20000000800 */
[--C-:B------:R-:W-:Y:S01]  /*3620*/  FFMA.FTZ R44, R44, UR20, -R9.reuse ;  /* 0x000000142c2c7c23 */ /* 0x100fe20008010809 */
[--C-:B------:R-:W-:Y:S01]  /*3630*/  FFMA.FTZ R45, R45, UR20, -R9.reuse ;  /* 0x000000142d2d7c23 */ /* 0x100fe20008010809 */
[--C-:B------:R-:W-:Y:S01]  /*3640*/  FFMA.FTZ R48, R48, UR20, -R9.reuse ;  /* 0x0000001430307c23 */ /* 0x100fe20008010809 */
[--C-:B------:R-:W-:Y:S01]  /*3650*/  FFMA.FTZ R49, R49, UR20, -R9.reuse ;  /* 0x0000001431317c23 */ /* 0x100fe20008010809 */
[--C-:B------:R-:W-:Y:S01]  /*3660*/  FFMA.FTZ R52, R52, UR20, -R9.reuse ;  /* 0x0000001434347c23 */ /* 0x100fe20008010809 */
[----:B------:R-:W-:-:S02]  /*3670*/  FFMA.FTZ R9, R53, UR20, -R9 ;  /* 0x0000001435097c23 */ /* 0x000fc40008010809 */
[----:B------:R-:W-:Y:S08]  /*3680*/  MUFU.EX2 R28, R28 ;  /* 0x0000001c001c7308 */ /* 0x000ff00000000800 */
[----:B------:R-:W4:Y:S01]  /*3690*/  MUFU.EX2 R29, R29 ;  /* 0x0000001d001d7308 */ /* 0x000f220000000800 */
[----:B---3--:R-:W-:Y:S01]  /*36a0*/  FADD.FTZ R11, R24, R25 ;  /* 0x00000019180b7221 */ /* 0x008fe20000010000 */
[----:B------:R-:W-:-:S02]  /*36b0*/  F2FP.F16.F32.PACK_AB R152, R25, R24 ;  /* 0x000000181998723e */ /* 0x000fc400000000ff */
[----:B0-----:R-:W-:-:S04]  /*36c0*/  FMNMX.FTZ R5, R6, R3, !PT ;  /* 0x0000000306057209 */ /* 0x001fc80007810000 */
[----:B------:R-:W-:Y:S01]  /*36d0*/  MUFU.EX2 R32, R32 ;  /* 0x0000002000207308 */ /* 0x000fe20000000800 */
[----:B------:R-:W0:Y:S07]  /*36e0*/  SHFL.BFLY PT, R6, R5, 0x1, 0x1f ;  /* 0x0c201f0005067f89 */ /* 0x000e2e00000e0000 */
[----:B------:R-:W3:Y:S01]  /*36f0*/  MUFU.EX2 R33, R33 ;  /* 0x0000002100217308 */ /* 0x000ee20000000800 */
[----:B----4-:R-:W-:-:S07]  /*3700*/  F2FP.F16.F32.PACK_AB R154, R29, R28 ;  /* 0x0000001c1d9a723e */ /* 0x010fce00000000ff */
[----:B------:R-:W-:Y:S08]  /*3710*/  MUFU.EX2 R36, R36 ;  /* 0x0000002400247308 */ /* 0x000ff00000000800 */
[----:B------:R-:W4:Y:S01]  /*3720*/  MUFU.EX2 R37, R37 ;  /* 0x0000002500257308 */ /* 0x000f220000000800 */
[----:B---3--:R-:W-:Y:S02]  /*3730*/  F2FP.F16.F32.PACK_AB R156, R33, R32 ;  /* 0x00000020219c723e */ /* 0x008fe400000000ff */
[----:B0-----:R-:W-:Y:S01]  /*3740*/  FMNMX.FTZ R3, R5, R6, !PT ;  /* 0x0000000605037209 */ /* 0x001fe20007810000 */
[----:B------:R-:W-:-:S03]  /*3750*/  FADD.FTZ R6, R28, R11 ;  /* 0x0000000b1c067221 */ /* 0x000fc60000010000 */
[C---:B------:R-:W-:Y:S01]  /*3760*/  FSETP.NEU.FTZ.AND P1, PT, R3.reuse, -INF , PT ;  /* 0xff8000000300780b */ /* 0x040fe20003f3d000 */
[----:B------:R-:W-:Y:S01]  /*3770*/  FMUL.FTZ R5, R3, UR20 ;  /* 0x0000001403057c20 */ /* 0x000fe20008410000 */
[----:B------:R-:W-:Y:S01]  /*3780*/  FADD.FTZ R13, R29, R6 ;  /* 0x000000061d0d7221 */ /* 0x000fe20000010000 */
[----:B------:R-:W0:Y:S03]  /*3790*/  MUFU.EX2 R40, R40 ;  /* 0x0000002800287308 */ /* 0x000e260000000800 */
[----:B------:R-:W-:Y:S01]  /*37a0*/  FSEL R5, R5, RZ, P1 ;  /* 0x000000ff05057208 */ /* 0x000fe20000800000 */
[----:B------:R-:W-:Y:S01]  /*37b0*/  FADD.FTZ R10, R32, R13 ;  /* 0x0000000d200a7221 */ /* 0x000fe20000010000 */
[----:B----4-:R-:W-:-:S03]  /*37c0*/  F2FP.F16.F32.PACK_AB R158, R37, R36 ;  /* 0x00000024259e723e */ /* 0x010fc600000000ff */
[--C-:B------:R-:W-:Y:S01]  /*37d0*/  FFMA.FTZ R26, R26, UR20, -R5.reuse ;  /* 0x000000141a1a7c23 */ /* 0x100fe20008010805 */
[--C-:B------:R-:W-:Y:S01]  /*37e0*/  FFMA.FTZ R27, R27, UR20, -R5.reuse ;  /* 0x000000141b1b7c23 */ /* 0x100fe20008010805 */
[--C-:B------:R-:W-:Y:S01]  /*37f0*/  FFMA.FTZ R30, R30, UR20, -R5.reuse ;  /* 0x000000141e1e7c23 */ /* 0x100fe20008010805 */
[--C-:B------:R-:W-:Y:S01]  /*3800*/  FFMA.FTZ R31, R31, UR20, -R5.reuse ;  /* 0x000000141f1f7c23 */ /* 0x100fe20008010805 */
[--C-:B------:R-:W-:Y:S01]  /*3810*/  FFMA.FTZ R34, R34, UR20, -R5.reuse ;  /* 0x0000001422227c23 */ /* 0x100fe20008010805 */
[--C-:B------:R-:W-:Y:S01]  /*3820*/  FFMA.FTZ R35, R35, UR20, -R5.reuse ;  /* 0x0000001423237c23 */ /* 0x100fe20008010805 */
[----:B------:R-:W-:Y:S01]  /*3830*/  MUFU.EX2 R26, R26 ;  /* 0x0000001a001a7308 */ /* 0x000fe20000000800 */
[--C-:B------:R-:W-:Y:S01]  /*3840*/  FFMA.FTZ R38, R38, UR20, -R5.reuse ;  /* 0x0000001426267c23 */ /* 0x100fe20008010805 */
[--C-:B------:R-:W-:Y:S01]  /*3850*/  FFMA.FTZ R39, R39, UR20, -R5.reuse ;  /* 0x0000001427277c23 */ /* 0x100fe20008010805 */
[--C-:B------:R-:W-:Y:S01]  /*3860*/  FFMA.FTZ R42, R42, UR20, -R5.reuse ;  /* 0x000000142a2a7c23 */ /* 0x100fe20008010805 */
[--C-:B------:R-:W-:Y:S01]  /*3870*/  FFMA.FTZ R43, R43, UR20, -R5.reuse ;  /* 0x000000142b2b7c23 */ /* 0x100fe20008010805 */
[--C-:B------:R-:W-:Y:S01]  /*3880*/  FFMA.FTZ R46, R46, UR20, -R5.reuse ;  /* 0x000000142e2e7c23 */ /* 0x100fe20008010805 */
[--C-:B------:R-:W-:Y:S01]  /*3890*/  FFMA.FTZ R47, R47, UR20, -R5.reuse ;  /* 0x000000142f2f7c23 */ /* 0x100fe20008010805 */
[----:B------:R-:W-:Y:S01]  /*38a0*/  FADD.FTZ R13, R33, R10 ;  /* 0x0000000a210d7221 */ /* 0x000fe20000010000 */
[----:B------:R-:W3:Y:S01]  /*38b0*/  MUFU.EX2 R27, R27 ;  /* 0x0000001b001b7308 */ /* 0x000ee20000000800 */
[--C-:B------:R-:W-:Y:S01]  /*38c0*/  FFMA.FTZ R50, R50, UR20, -R5.reuse ;  /* 0x0000001432327c23 */ /* 0x100fe20008010805 */
[----:B------:R-:W-:Y:S01]  /*38d0*/  FFMA.FTZ R51, R51, UR20, -R5 ;  /* 0x0000001433337c23 */ /* 0x000fe20008010805 */
[----:B------:R-:W-:Y:S01]  /*38e0*/  FADD.FTZ R10, R36, R13 ;  /* 0x0000000d240a7221 */ /* 0x000fe20000010000 */
[--C-:B------:R-:W-:Y:S01]  /*38f0*/  FFMA.FTZ R54, R54, UR20, -R5.reuse ;  /* 0x0000001436367c23 */ /* 0x100fe20008010805 */
[----:B------:R-:W-:-:S02]  /*3900*/  FFMA.FTZ R5, R55, UR20, -R5 ;  /* 0x0000001437057c23 */ /* 0x000fc40008010805 */
[----:B------:R-:W-:Y:S01]  /*3910*/  FADD.FTZ R13, R37, R10 ;  /* 0x0000000a250d7221 */ /* 0x000fe20000010000 */
[----:B------:R-:W4:Y:S03]  /*3920*/  MUFU.EX2 R30, R30 ;  /* 0x0000001e001e7308 */ /* 0x000f260000000800 */
[----:B0-----:R-:W-:-:S05]  /*3930*/  FADD.FTZ R10, R40, R13 ;  /* 0x0000000d280a7221 */ /* 0x001fca0000010000 */
[----:B------:R-:W0:Y:S01]  /*3940*/  MUFU.EX2 R31, R31 ;  /* 0x0000001f001f7308 */ /* 0x000e220000000800 */
[----:B---3--:R-:W-:Y:S01]  /*3950*/  FADD.FTZ R11, R26, R27 ;  /* 0x0000001b1a0b7221 */ /* 0x008fe20000010000 */
[----:B------:R-:W-:-:S06]  /*3960*/  F2FP.F16.F32.PACK_AB R153, R27, R26 ;  /* 0x0000001a1b99723e */ /* 0x000fcc00000000ff */
[----:B------:R-:W3:Y:S01]  /*3970*/  MUFU.EX2 R34, R34 ;  /* 0x0000002200227308 */ /* 0x000ee20000000800 */
[----:B----4-:R-:W-:-:S07]  /*3980*/  FADD.FTZ R6, R30, R11 ;  /* 0x0000000b1e067221 */ /* 0x010fce0000010000 */
[----:B------:R-:W4:Y:S01]  /*3990*/  MUFU.EX2 R35, R35 ;  /* 0x0000002300237308 */ /* 0x000f220000000800 */
[C---:B0-----:R-:W-:Y:S01]  /*39a0*/  FADD.FTZ R11, R31.reuse, R6 ;  /* 0x000000061f0b7221 */ /* 0x041fe20000010000 */
[----:B------:R-:W-:-:S05]  /*39b0*/  F2FP.F16.F32.PACK_AB R155, R31, R30 ;  /* 0x0000001e1f9b723e */ /* 0x000fca00000000ff */
[----:B------:R0:W-:Y:S01]  /*39c0*/  STSM.16.M88.4 [R22+0x26800], R152 ;  /* 0x0268009816007844 */ /* 0x0001e20000000200 */
[----:B------:R-:W5:Y:S01]  /*39d0*/  MUFU.EX2 R38, R38 ;  /* 0x0000002600267308 */ /* 0x000f620000000800 */
[----:B---3--:R-:W-:-:S07]  /*39e0*/  FADD.FTZ R6, R34, R11 ;  /* 0x0000000b22067221 */ /* 0x008fce0000010000 */
[----:B------:R-:W3:Y:S01]  /*39f0*/  MUFU.EX2 R39, R39 ;  /* 0x0000002700277308 */ /* 0x000ee20000000800 */
[C---:B----4-:R-:W-:Y:S01]  /*3a00*/  FADD.FTZ R11, R35.reuse, R6 ;  /* 0x00000006230b7221 */ /* 0x050fe20000010000 */
[----:B------:R-:W-:-:S06]  /*3a10*/  F2FP.F16.F32.PACK_AB R157, R35, R34 ;  /* 0x00000022239d723e */ /* 0x000fcc00000000ff */
[----:B------:R-:W4:Y:S01]  /*3a20*/  MUFU.EX2 R42, R42 ;  /* 0x0000002a002a7308 */ /* 0x000f220000000800 */
[----:B-----5:R-:W-:-:S07]  /*3a30*/  FADD.FTZ R6, R38, R11 ;  /* 0x0000000b26067221 */ /* 0x020fce0000010000 */
[----:B------:R-:W5:Y:S01]  /*3a40*/  MUFU.EX2 R41, R41 ;  /* 0x0000002900297308 */ /* 0x000f620000000800 */
[C---:B---3--:R-:W-:Y:S01]  /*3a50*/  FADD.FTZ R11, R39.reuse, R6 ;  /* 0x00000006270b7221 */ /* 0x048fe20000010000 */
[----:B------:R-:W-:-:S05]  /*3a60*/  F2FP.F16.F32.PACK_AB R159, R39, R38 ;  /* 0x00000026279f723e */ /* 0x000fca00000000ff */
[----:B------:R0:W-:Y:S01]  /*3a70*/  STSM.16.M88.4 [R184], R156 ;  /* 0x0000009cb8007844 */ /* 0x0001e20000000200 */
[----:B------:R-:W3:Y:S01]  /*3a80*/  MUFU.EX2 R43, R43 ;  /* 0x0000002b002b7308 */ /* 0x000ee20000000800 */
[----:B----4-:R-:W-:-:S07]  /*3a90*/  FADD.FTZ R6, R42, R11 ;  /* 0x0000000b2a067221 */ /* 0x010fce0000010000 */
[----:B------:R-:W4:Y:S01]  /*3aa0*/  MUFU.EX2 R44, R44 ;  /* 0x0000002c002c7308 */ /* 0x000f220000000800 */
[C---:B-----5:R-:W-:Y:S01]  /*3ab0*/  FADD.FTZ R13, R41.reuse, R10 ;  /* 0x0000000a290d7221 */ /* 0x060fe20000010000 */
[----:B------:R-:W-:-:S06]  /*3ac0*/  F2FP.F16.F32.PACK_AB R160, R41, R40 ;  /* 0x0000002829a0723e */ /* 0x000fcc00000000ff */
[----:B------:R-:W5:Y:S01]  /*3ad0*/  MUFU.EX2 R46, R46 ;  /* 0x0000002e002e7308 */ /* 0x000f620000000800 */
[C---:B---3--:R-:W-:Y:S01]  /*3ae0*/  FADD.FTZ R11, R43.reuse, R6 ;  /* 0x000000062b0b7221 */ /* 0x048fe20000010000 */
[----:B------:R-:W-:-:S06]  /*3af0*/  F2FP.F16.F32.PACK_AB R161, R43, R42 ;  /* 0x0000002a2ba1723e */ /* 0x000fcc00000000ff */
[----:B------:R-:W3:Y:S01]  /*3b00*/  MUFU.EX2 R45, R45 ;  /* 0x0000002d002d7308 */ /* 0x000ee20000000800 */
[----:B----4-:R-:W-:-:S07]  /*3b10*/  FADD.FTZ R6, R44, R13 ;  /* 0x0000000d2c067221 */ /* 0x010fce0000010000 */
[----:B------:R-:W4:Y:S01]  /*3b20*/  MUFU.EX2 R47, R47 ;  /* 0x0000002f002f7308 */ /* 0x000f220000000800 */
[----:B-----5:R-:W-:-:S07]  /*3b30*/  FADD.FTZ R10, R46, R11 ;  /* 0x0000000b2e0a7221 */ /* 0x020fce0000010000 */
[----:B------:R-:W-:Y:S01]  /*3b40*/  MUFU.EX2 R48, R48 ;  /* 0x0000003000307308 */ /* 0x000fe20000000800 */
[C---:B---3--:R-:W-:Y:S01]  /*3b50*/  F2FP.F16.F32.PACK_AB R162, R45.reuse, R44 ;  /* 0x0000002c2da2723e */ /* 0x048fe200000000ff */
[----:B------:R-:W-:-:S06]  /*3b60*/  FADD.FTZ R45, R45, R6 ;  /* 0x000000062d2d7221 */ /* 0x000fcc0000010000 */
[----:B------:R-:W3:Y:S01]  /*3b70*/  MUFU.EX2 R49, R49 ;  /* 0x0000003100317308 */ /* 0x000ee20000000800 */
[C---:B----4-:R-:W-:Y:S01]  /*3b80*/  F2FP.F16.F32.PACK_AB R163, R47.reuse, R46 ;  /* 0x0000002e2fa3723e */ /* 0x050fe200000000ff */
[----:B------:R-:W-:-:S04]  /*3b90*/  FADD.FTZ R47, R47, R10 ;  /* 0x0000000a2f2f7221 */ /* 0x000fc80000010000 */
[----:B------:R0:W-:Y:S02]  /*3ba0*/  STSM.16.M88.4 [R19], R160 ;  /* 0x000000a013007844 */ /* 0x0001e40000000200 */
[----:B------:R-:W-:Y:S08]  /*3bb0*/  MUFU.EX2 R50, R50 ;  /* 0x0000003200327308 */ /* 0x000ff00000000800 */
[----:B------:R-:W4:Y:S01]  /*3bc0*/  MUFU.EX2 R51, R51 ;  /* 0x0000003300337308 */ /* 0x000f220000000800 */
[----:B---3--:R-:W-:Y:S01]  /*3bd0*/  F2FP.F16.F32.PACK_AB R164, R49, R48 ;  /* 0x0000003031a4723e */ /* 0x008fe200000000ff */
[----:B------:R-:W-:-:S04]  /*3be0*/  FADD.FTZ R48, R48, R45 ;  /* 0x0000002d30307221 */ /* 0x000fc80000010000 */
[----:B------:R-:W-:Y:S02]  /*3bf0*/  FADD.FTZ R49, R49, R48 ;  /* 0x0000003031317221 */ /* 0x000fe40000010000 */
[----:B------:R-:W3:Y:S08]  /*3c00*/  MUFU.EX2 R52, R52 ;  /* 0x0000003400347308 */ /* 0x000ef00000000800 */
[----:B------:R-:W5:Y:S01]  /*3c10*/  MUFU.EX2 R9, R9 ;  /* 0x0000000900097308 */ /* 0x000f620000000800 */
[----:B----4-:R-:W-:Y:S01]  /*3c20*/  F2FP.F16.F32.PACK_AB R165, R51, R50 ;  /* 0x0000003233a5723e */ /* 0x010fe200000000ff */
[----:B------:R-:W-:-:S04]  /*3c30*/  FADD.FTZ R50, R50, R47 ;  /* 0x0000002f32327221 */ /* 0x000fc80000010000 */
[----:B------:R-:W-:Y:S02]  /*3c40*/  FADD.FTZ R51, R51, R50 ;  /* 0x0000003233337221 */ /* 0x000fe40000010000 */
[----:B------:R-:W-:Y:S01]  /*3c50*/  MUFU.EX2 R54, R54 ;  /* 0x0000003600367308 */ /* 0x000fe20000000800 */
[----:B---3--:R-:W-:-:S07]  /*3c60*/  FADD.FTZ R6, R52, R49 ;  /* 0x0000003134067221 */ /* 0x008fce0000010000 */
[----:B------:R-:W3:Y:S01]  /*3c70*/  MUFU.EX2 R5, R5 ;  /* 0x0000000500057308 */ /* 0x000ee20000000800 */
[C---:B-----5:R-:W-:Y:S01]  /*3c80*/  F2FP.F16.F32.PACK_AB R166, R9.reuse, R52 ;  /* 0x0000003409a6723e */ /* 0x060fe200000000ff */
[----:B------:R-:W-:Y:S01]  /*3c90*/  FADD.FTZ R6, R9, R6 ;  /* 0x0000000609067221 */ /* 0x000fe20000010000 */
[----:B---3--:R-:W-:Y:S01]  /*3ca0*/  F2FP.F16.F32.PACK_AB R167, R5, R54 ;  /* 0x0000003605a7723e */ /* 0x008fe200000000ff */
[----:B------:R-:W-:-:S04]  /*3cb0*/  FADD.FTZ R54, R54, R51 ;  /* 0x0000003336367221 */ /* 0x000fc80000010000 */
[----:B------:R0:W-:Y:S01]  /*3cc0*/  STSM.16.M88.4 [R23], R164 ;  /* 0x000000a417007844 */ /* 0x0001e20000000200 */
[----:B------:R-:W-:Y:S01]  /*3cd0*/  FADD.FTZ R5, R5, R54 ;  /* 0x0000003605057221 */ /* 0x000fe20000010000 */
[----:B------:R-:W-:Y:S06]  /*3ce0*/  @!P0 BRA `(.L_x_3252) ;  /* 0x0000000000048947 */ /* 0x000fec0003800000 */
[----:B------:R-:W-:Y:S01]  /*3cf0*/  BPT.TRAP 0x1 ;  /* 0x000000040000795c */ /* 0x000fe20000300000 */
.L_x_3252:
[----:B------:R3:W4:Y:S01]  /*3d00*/  SYNCS.PHASECHK.TRANS64.TRYWAIT P1, [R7+URZ+0x28c50], R8 ;  /* 0x028c5008070075a7 */ /* 0x000722000802017f */
[----:B------:R-:W-:Y:S05]  /*3d10*/  @!P0 BRA `(.L_x_3253) ;  /* 0x0000000000048947 */ /* 0x000fea0003800000 */
[----:B------:R-:W-:Y:S01]  /*3d20*/  BPT.TRAP 0x1 ;  /* 0x000000040000795c */ /* 0x000fe20000300000 */
.L_x_3253:
[----:B------:R-:W-:Y:S01]  /*3d30*/  ULOP3.LUT UR52, UR52, 0x2000000, URZ, 0xfc, !UPT ;  /* 0x0200000034347892 */ /* 0x000fe2000f8efc3f */
[----:B----4-:R-:W-:Y:S11]  /*3d40*/  @P1 BRA `(.L_x_3254) ;  /* 0x0000000000081947 */ /* 0x010ff60003800000 */
[----:B------:R-:W4:Y:S02]  /*3d50*/  SYNCS.PHASECHK.TRANS64.TRYWAIT P1, [R7+URZ+0x28c50], R8 ;  /* 0x028c5008070075a7 */ /* 0x000f24000802017f */
[----:B----4-:R-:W-:Y:S05]  /*3d60*/  @!P1 BRA `(.L_x_3255) ;  /* 0x0000008400b09947 */ /* 0x010fea0003800000 */
.L_x_3254:
[----:B------:R-:W-:Y:S01]  /*3d70*/  ULEA UR10, UR47, UR52, 0xc ;  /* 0x000000342f0a7291 */ /* 0x000fe2000f8e603f */
[----:B------:R-:W-:Y:S01]  /*3d80*/  WARPGROUP.ARRIVE ;  /* 0x00000000000079c5 */ /* 0x000fe20000000000 */
[----:B------:R-:W-:-:S05]  /*3d90*/  UMOV UR7, 0x40000040 ;  /* 0x4000004000077882 */ /* 0x000fca0000000000 */
[----:B------:R-:W-:Y:S02]  /*3da0*/  UMOV UR6, UR10 ;  /* 0x0000000a00067c82 */ /* 0x000fe40008000000 */
[----:B------:R-:W-:Y:S01]  /*3db0*/  HGMMA.64x256x16.F32 R24, R152, gdesc[UR4].tnspB, RZ, !UPT, gsb0 ;  /* 0x43e0000498187df0 */ /* 0x000fe2000c0008ff */
[----:B------:R-:W-:Y:S01]  /*3dc0*/  UIADD3 UR6, UR10, 0x80, URZ ;  /* 0x000000800a067890 */ /* 0x000fe2000fffe03f */
[----:B------:R-:W-:Y:S01]  /*3dd0*/  UMOV UR7, 0x40000040 ;  /* 0x4000004000077882 */ /* 0x000fe20000000000 */
[----:B------:R-:W-:Y:S02]  /*3de0*/  WARPGROUP.DEPBAR.LE gsb0, 0x0 ;  /* 0x00008000000079c5 */ /* 0x000fe40000010000 */
[----:B------:R-:W-:-:S15]  /*3df0*/  WARPGROUP.ARRIVE ;  /* 0x00000000000079c5 */ /* 0x000fde0000000000 */
[----:B------:R-:W-:-:S08]  /*3e00*/  NOP ;  /* 0x0000000000007918 */ /* 0x000fd00000000000 */
[----:B------:R-:W-:Y:S01]  /*3e10*/  HGMMA.64x256x16.F32 R24, R156, gdesc[UR4].tnspB, R24, gsb0 ;  /* 0x43e000049c187df0 */ /* 0x000fe20008000818 */
        /* <DEDUP_REMOVED lines=11> */
[----:B------:R-:W-:Y:S03]  /*3ed0*/  HGMMA.64x256x16.F32 R24, R164, gdesc[UR4].tnspB, R24, gsb0 ;  /* 0x43e00004a4187df0 */ /* 0x000fe60008000818 */
[----:B------:R-:W-:Y:S02]  /*3ee0*/  WARPGROUP.DEPBAR.LE gsb0, 0x0 ;  /* 0x00008000000079c5 */ /* 0x000fe40000010000 */
[----:B------:R-:W-:Y:S01]  /*3ef0*/  @!PT LDS RZ, [RZ] ;  /* 0x00000000fffff984 */ /* 0x000fe20000000800 */
[----:B------:R-:W-:Y:S01]  /*3f00*/  @!PT LDS RZ, [RZ] ;  /* 0x00000000fffff984 */ /* 0x000fe20000000800 */
[----:B------:R-:W-:Y:S01]  /*3f10*/  @!PT LDS RZ, [RZ] ;  /* 0x00000000fffff984 */ /* 0x000fe20000000800 */
[----:B------:R-:W-:Y:S01]  /*3f20*/  @!PT LDS RZ, [RZ] ;  /* 0x00000000fffff984 */ /* 0x000fe20000000800 */
[----:B------:R5:W-:Y:S06]  /*3f30*/  MEMBAR.ALL.CTA ;  /* 0x0000000000007992 */ /* 0x000bec0000008000 */
[----:B-----5:R-:W5:Y:S02]  /*3f40*/  FENCE.VIEW.ASYNC.S ;  /* 0x00000000000073c6 */ /* 0x020f640000000000 */
[----:B-----5:R-:W-:Y:S01]  /*3f50*/  NOP ;  /* 0x0000000000007918 */ /* 0x020fe20000000000 */
[----:B------:R-:W-:Y:S06]  /*3f60*/  BAR.ARV 0xe, 0x100 ;  /* 0x0384000000007b1d */ /* 0x000fec0000002000 */
[----:B------:R-:W-:Y:S05]  /*3f70*/  @!P0 BRA `(.L_x_3256) ;  /* 0x0000000000048947 */ /* 0x000fea0003800000 */
[----:B------:R-:W-:Y:S01]  /*3f80*/  BPT.TRAP 0x1 ;  /* 0x000000040000795c */ /* 0x000fe20000300000 */
.L_x_3256:
[----:B------:R-:W-:Y:S01]  /*3f90*/  R2UR UR6, R7 ;  /* 0x00000000070672ca */ /* 0x000fe200000e0000 */
[----:B------:R-:W-:-:S06]  /*3fa0*/  UISETP.GE.AND UP0, UPT, UR49, 0x41, UPT ;  /* 0x000000413100788c */ /* 0x000fcc000bf06270 */
[----:B------:R-:W-:-:S06]  /*3fb0*/  PLOP3.LUT P1, PT, PT, PT, UP0, 0x80, 0x0 ;  /* 0x000000000000781c */ /* 0x000fcc0003f2f008 */
[----:B------:R-:W-:-:S04]  /*3fc0*/  UIADD3 UR6, UR6, 0x28c60, URZ ;  /* 0x00028c6006067890 */ /* 0x000fc8000fffe03f */
[----:B------:R-:W-:-:S09]  /*3fd0*/  UPRMT UR6, UR39, 0x654, UR6 ;  /* 0x0000065427067896 */ /* 0x000fd20008000006 */
[----:B------:R-:W-:Y:S01]  /*3fe0*/  SYNCS.ARRIVE.TRANS64.RED.A1T0 RZ, [UR6], RZ ;  /* 0x000000ffffff79a7 */ /* 0x000fe20008100406 */
[----:B------:R-:W-:Y:S05]  /*3ff0*/  @!P1 BRA `(.L_x_3257) ;  /* 0x0000001800509947 */ /* 0x000fea0003800000 */
[----:B------:R-:W-:Y:S01]  /*4000*/  IMAD.MOV.U32 R9, RZ, RZ, R3 ;  /* 0x000000ffff097224 */ /* 0x000fe200078e0003 */
[----:B------:R-:W-:Y:S01]  /*4010*/  UIADD3 UR48, UR48, -0x2, URZ ;  /* 0xfffffffe30307890 */ /* 0x000fe2000fffe03f */
[----:B-1234-:R-:W-:Y:S01]  /*4020*/  IMAD.MOV.U32 R7, RZ, RZ, R0 ;  /* 0x000000ffff077224 */ /* 0x01efe200078e0000 */
[----:B------:R-:W-:Y:S01]  /*4030*/  UMOV UR22, UR47 ;  /* 0x0000002f00167c82 */ /* 0x000fe20008000000 */
[----:B------:R-:W-:-:S09]  /*4040*/  ULDC UR20, c[0x0][0x988] ;  /* 0x0002620000147ab9 */ /* 0x000fd20000000800 */
.L_x_3268:
[----:B------:R-:W-:Y:S01]  /*4050*/  UIADD3 UR47, UR22, 0x1, URZ ;  /* 0x00000001162f7890 */ /* 0x000fe2000fffe03f */
[----:B------:R-:W-:Y:S01]  /*4060*/  IMAD.U32 R0, RZ, RZ, UR48 ;  /* 0x00000030ff007e24 */ /* 0x000fe2000f8e00ff */
[----:B------:R-:W-:Y:S02]  /*4070*/  UIADD3 UR48, UR48, -0x1, URZ ;  /* 0xffffffff30307890 */ /* 0x000fe4000fffe03f */
[----:B------:R-:W-:Y:S02]  /*4080*/  UISETP.NE.AND UP0, UPT, UR47, 0x2, UPT ;  /* 0x000000022f00788c */ /* 0x000fe4000bf05270 */
[----:B------:R-:W-:Y:S02]  /*4090*/  ISETP.GT.AND P1, PT, R0, RZ, PT ;  /* 0x000000ff0000720c */ /* 0x000fe40003f24270 */
[----:B------:R-:W-:Y:S02]  /*40a0*/  USEL UR6, URZ, 0x1, UP0 ;  /* 0x000000013f067887 */ /* 0x000fe40008000000 */
[----:B------:R-:W-:-:S02]  /*40b0*/  USEL UR47, UR47, URZ, UP0 ;  /* 0x0000003f2f2f7287 */ /* 0x000fc40008000000 */
[----:B------:R-:W-:Y:S01]  /*40c0*/  ULOP3.LUT UR37, UR37, UR6, URZ, 0x3c, !UPT ;  /* 0x0000000625257292 */ /* 0x000fe2000f8e3c3f */
[----:B012---:R-:W-:Y:S11]  /*40d0*/  @!P0 BRA `(.L_x_3258) ;  /* 0x0000000000048947 */ /* 0x007ff60003800000 */
[----:B------:R-:W-:Y:S01]  /*40e0*/  BPT.TRAP 0x1 ;  /* 0x000000040000795c */ /* 0x000fe20000300000 */
.L_x_3258:
[----:B------:R-:W-:Y:S01]  /*40f0*/  ULEA UR21, UR47, UR42, 0x3 ;  /* 0x0000002a2f157291 */ /* 0x000fe2000f8e183f */
[----:B------:R-:W-:-:S05]  /*4100*/  IMAD.U32 R8, RZ, RZ, UR37 ;  /* 0x00000025ff087e24 */ /* 0x000fca000f8e00ff */
[----:B------:R-:W-:-:S04]  /*4110*/  SHF.L.U32 R8, R8, 0x1f, RZ ;  /* 0x0000001f08087819 */ /* 0x000fc800000006ff */
[----:B------:R1:W2:Y:S01]  /*4120*/  SYNCS.PHASECHK.TRANS64.TRYWAIT P2, [UR21+0x28c30], R8 ;  /* 0x028c3008ff0075a7 */ /* 0x0002a20008040155 */
[----:B------:R-:W-:Y:S05]  /*4130*/  @!P0 BRA `(.L_x_3259) ;  /* 0x0000000000048947 */ /* 0x000fea0003800000 */
[----:B------:R-:W-:Y:S01]  /*4140*/  BPT.TRAP 0x1 ;  /* 0x000000040000795c */ /* 0x000fe20000300000 */
.L_x_3259:
[----:B--2---:R-:W-:Y:S05]  /*4150*/  @P2 BRA `(.L_x_3260) ;  /* 0x0000000000082947 */ /* 0x004fea0003800000 */
[----:B------:R-:W2:Y:S02]  /*4160*/  SYNCS.PHASECHK.TRANS64.TRYWAIT P2, [UR21+0x28c30], R8 ;  /* 0x028c3008ff0075a7 */ /* 0x000ea40008040155 */
[----:B--2---:R-:W-:Y:S05]  /*4170*/  @!P2 BRA `(.L_x_3261) ;  /* 0x0000008000c0a947 */ /* 0x004fea0003800000 */
.L_x_3260:
[----:B------:R-:W-:Y:S01]  /*4180*/  R2UR UR18, R4 ;  /* 0x00000000041272ca */ /* 0x000fe200000e0000 */
[----:B------:R-:W-:Y:S01]  /*4190*/  UIADD3 UR6, UR42, 0x20400, URZ ;  /* 0x000204002a067890 */ /* 0x000fe2000fffe03f */
[----:B0-----:R-:W-:Y:S01]  /*41a0*/  WARPGROUP.ARRIVE ;  /* 0x00000000000079c5 */ /* 0x001fe20000000000 */
        /* <DEDUP_REMOVED lines=10> */
[----:B------:R-:W-:Y:S02]  /*4250*/  UIADD3 UR10, UR18, 0x4, URZ ;  /* 0x00000004120a7890 */ /* 0x000fe4000fffe03f */
[----:B------:R-:W-:-:S03]  /*4260*/  UIADD3 UR14, UR18, 0x6, URZ ;  /* 0x00000006120e7890 */ /* 0x000fc6000fffe03f */
[----:B------:R-:W-:Y:S03]  /*4270*/  HGMMA.64x64x16.F32 R152, gdesc[UR16], RZ, !UPT, gsb0 ;  /* 0x00e00000109879f0 */ /* 0x000fe6000c0008ff */
        /* <DEDUP_REMOVED lines=12> */
.L_x_3262:
[----:B------:R-:W-:Y:S01]  /*4340*/  FMNMX.FTZ R0, R152, R7, !PT ;  /* 0x0000000798007209 */ /* 0x000fe20007810000 */
[----:B------:R-:W-:-:S03]  /*4350*/  UIADD3 UR6, UR21, 0x28c40, URZ ;  /* 0x00028c4015067890 */ /* 0x000fc6000fffe03f */
[----:B--2---:R-:W-:Y:S01]  /*4360*/  FMNMX.FTZ R3, R153, R0, !PT ;  /* 0x0000000099037209 */ /* 0x004fe20007810000 */
[----:B------:R-:W-:-:S03]  /*4370*/  UPRMT UR6, UR39, 0x654, UR6 ;  /* 0x0000065427067896 */ /* 0x000fc60008000006 */
[----:B------:R-:W-:-:S04]  /*4380*/  FMNMX.FTZ R0, R156, R3, !PT ;  /* 0x000000039c007209 */ /* 0x000fc80007810000 */
[----:B------:R-:W-:Y:S02]  /*4390*/  FMNMX.FTZ R3, R157, R0, !PT ;  /* 0x000000009d037209 */ /* 0x000fe40007810000 */
[----:B------:R-:W-:Y:S02]  /*43a0*/  SYNCS.ARRIVE.TRANS64.RED.A1T0 RZ, [UR6], RZ ;  /* 0x000000ffffff79a7 */ /* 0x000fe40008100406 */
[----:B------:R-:W-:-:S04]  /*43b0*/  FMNMX.FTZ R0, R160, R3, !PT ;  /* 0x00000003a0007209 */ /* 0x000fc80007810000 */
        /* <DEDUP_REMOVED lines=10> */
[----:B------:R-:W-:-:S05]  /*4460*/  FMNMX.FTZ R11, R181, R0, !PT ;  /* 0x00000000b50b7209 */ /* 0x000fca0007810000 */
[----:B------:R-:W0:Y:S02]  /*4470*/  SHFL.BFLY PT, R0, R11, 0x2, 0x1f ;  /* 0x0c401f000b007f89 */ /* 0x000e2400000e0000 */
        /* <DEDUP_REMOVED lines=10> */
[----:B------:R-:W-:-:S03]  /*4520*/  FMNMX.FTZ R3, R167, R10, !PT ;  /* 0x0000000aa7037209 */ /* 0x000fc60007810000 */
[----:B------:R-:W-:Y:S01]  /*4530*/  FMUL.FTZ R190, R0, UR20 ;  /* 0x0000001400be7c20 */ /* 0x000fe20008410000 */
[----:B------:R-:W-:Y:S01]  /*4540*/  FMNMX.FTZ R10, R170, R3, !PT ;  /* 0x00000003aa0a7209 */ /* 0x000fe20007810000 */
[----:B------:R-:W-:Y:S02]  /*4550*/  FADD.FTZ R7, -R0, R7 ;  /* 0x0000000700077221 */ /* 0x000fe40000010100 */
[--C-:B------:R-:W-:Y:S01]  /*4560*/  FFMA.FTZ R11, R153, UR20, -R190.reuse ;  /* 0x00000014990b7c23 */ /* 0x100fe200080108be */
[----:B------:R-:W-:Y:S01]  /*4570*/  FMNMX.FTZ R3, R171, R10, !PT ;  /* 0x0000000aab037209 */ /* 0x000fe20007810000 */
[--C-:B------:R-:W-:Y:S01]  /*4580*/  FFMA.FTZ R21, R157, UR20, -R190.reuse ;  /* 0x000000149d157c23 */ /* 0x100fe200080108be */
[--C-:B------:R-:W-:Y:S01]  /*4590*/  FFMA.FTZ R13, R156, UR20, -R190.reuse ;  /* 0x000000149c0d7c23 */ /* 0x100fe200080108be */
[--C-:B------:R-:W-:Y:S01]  /*45a0*/  FFMA.FTZ R156, R160, UR20, -R190.reuse ;  /* 0x00000014a09c7c23 */ /* 0x100fe200080108be */
[----:B------:R-:W-:Y:S01]  /*45b0*/  FMNMX.FTZ R10, R174, R3, !PT ;  /* 0x00000003ae0a7209 */ /* 0x000fe20007810000 */
[--C-:B------:R-:W-:Y:S01]  /*45c0*/  FFMA.FTZ R160, R168, UR20, -R190.reuse ;  /* 0x00000014a8a07c23 */ /* 0x100fe200080108be */
[----:B------:R-:W-:Y:S01]  /*45d0*/  FMUL.FTZ R7, R7, UR20 ;  /* 0x0000001407077c20 */ /* 0x000fe20008410000 */
        /* <DEDUP_REMOVED lines=8> */
[----:B------:R-:W-:Y:S01]  /*4660*/  FFMA.FTZ R181, R181, UR20, -R190 ;  /* 0x00000014b5b57c23 */ /* 0x000fe200080108be */
[----:B------:R-:W-:Y:S01]  /*4670*/  FMNMX.FTZ R3, R179, R10, !PT ;  /* 0x0000000ab3037209 */ /* 0x000fe20007810000 */
[----:B------:R-:W0:Y:S03]  /*4680*/  MUFU.EX2 R7, R7 ;  /* 0x0000000700077308 */ /* 0x000e260000000800 */
[----:B------:R-:W-:-:S04]  /*4690*/  FMNMX.FTZ R12, R182, R3, !PT ;  /* 0x00000003b60c7209 */ /* 0x000fc80007810000 */
[----:B------:R-:W-:Y:S01]  /*46a0*/  FMNMX.FTZ R3, R183, R12, !PT ;  /* 0x0000000cb7037209 */ /* 0x000fe20007810000 */
[----:B------:R-:W2:Y:S01]  /*46b0*/  MUFU.EX2 R152, R152 ;  /* 0x0000009800987308 */ /* 0x000ea20000000800 */
[--C-:B------:R-:W-:Y:S01]  /*46c0*/  FFMA.FTZ R12, R164, UR20, -R190.reuse ;  /* 0x00000014a40c7c23 */ /* 0x100fe200080108be */
[--C-:B------:R-:W-:Y:S02]  /*46d0*/  FFMA.FTZ R164, R176, UR20, -R190.reuse ;  /* 0x00000014b0a47c23 */ /* 0x100fe400080108be */
[----:B------:R-:W3:Y:S04]  /*46e0*/  SHFL.BFLY PT, R14, R3, 0x2, 0x1f ;  /* 0x0c401f00030e7f89 */ /* 0x000ee800000e0000 */
[----:B------:R4:W5:Y:S01]  /*46f0*/  MUFU.EX2 R10, R13 ;  /* 0x0000000d000a7308 */ /* 0x0009620000000800 */
[-C--:B0-----:R-:W-:Y:S01]  /*4700*/  FMUL.FTZ R24, R24, R7.reuse ;  /* 0x0000000718187220 */ /* 0x081fe20000410000 */
[-C--:B------:R-:W-:Y:S01]  /*4710*/  FMUL.FTZ R25, R25, R7.reuse ;  /* 0x0000000719197220 */ /* 0x080fe20000410000 */
[-C--:B------:R-:W-:Y:S01]  /*4720*/  FMUL.FTZ R28, R28, R7.reuse ;  /* 0x000000071c1c7220 */ /* 0x080fe20000410000 */
[-C--:B------:R-:W-:Y:S01]  /*4730*/  FMUL.FTZ R29, R29, R7.reuse ;  /* 0x000000071d1d7220 */ /* 0x080fe20000410000 */
[-C--:B------:R-:W-:Y:S01]  /*4740*/  FMUL.FTZ R32, R32, R7.reuse ;  /* 0x0000000720207220 */ /* 0x080fe20000410000 */
[-C--:B------:R-:W-:Y:S01]  /*4750*/  FMUL.FTZ R33, R33, R7.reuse ;  /* 0x0000000721217220 */ /* 0x080fe20000410000 */
[-C--:B------:R-:W-:Y:S01]  /*4760*/  FMUL.FTZ R36, R36, R7.reuse ;  /* 0x0000000724247220 */ /* 0x080fe20000410000 */
[----:B------:R-:W0:Y:S01]  /*4770*/  MUFU.EX2 R21, R21 ;  /* 0x0000001500157308 */ /* 0x000e220000000800 */
[--C-:B----4-:R-:W-:Y:S01]  /*4780*/  FFMA.FTZ R13, R165, UR20, -R190.reuse ;  /* 0x00000014a50d7c23 */ /* 0x110fe200080108be */
[--C-:B------:R-:W-:Y:S01]  /*4790*/  FFMA.FTZ R165, R173, UR20, -R190.reuse ;  /* 0x00000014ada57c23 */ /* 0x100fe200080108be */
[-C--:B------:R-:W-:Y:S01]  /*47a0*/  FMUL.FTZ R37, R37, R7.reuse ;  /* 0x0000000725257220 */ /* 0x080fe20000410000 */
[-C--:B------:R-:W-:Y:S01]  /*47b0*/  FMUL.FTZ R40, R40, R7.reuse ;  /* 0x0000000728287220 */ /* 0x080fe20000410000 */
[-C--:B------:R-:W-:Y:S01]  /*47c0*/  FMUL.FTZ R41, R41, R7.reuse ;  /* 0x0000000729297220 */ /* 0x080fe20000410000 */
[-C--:B------:R-:W-:Y:S01]  /*47d0*/  FMUL.FTZ R44, R44, R7.reuse ;  /* 0x000000072c2c7220 */ /* 0x080fe20000410000 */
[-C--:B------:R-:W-:Y:S01]  /*47e0*/  FMUL.FTZ R45, R45, R7.reuse ;  /* 0x000000072d2d7220 */ /* 0x080fe20000410000 */
[----:B------:R-:W-:Y:S01]  /*47f0*/  MUFU.EX2 R156, R156 ;  /* 0x0000009c009c7308 */ /* 0x000fe20000000800 */
[-C--:B------:R-:W-:Y:S01]  /*4800*/  FMUL.FTZ R48, R48, R7.reuse ;  /* 0x0000000730307220 */ /* 0x080fe20000410000 */
[-C--:B------:R-:W-:Y:S01]  /*4810*/  FMUL.FTZ R49, R49, R7.reuse ;  /* 0x0000000731317220 */ /* 0x080fe20000410000 */
[-C--:B------:R-:W-:Y:S01]  /*4820*/  FMUL.FTZ R52, R52, R7.reuse ;  /* 0x0000000734347220 */ /* 0x080fe20000410000 */
[----:B---3--:R-:W-:Y:S01]  /*4830*/  FMNMX.FTZ R20, R3, R14, !PT ;  /* 0x0000000e03147209 */ /* 0x008fe20007810000 */
[----:B------:R-:W-:Y:S01]  /*4840*/  FFMA.FTZ R14, R172, UR20, -R190 ;  /* 0x00000014ac0e7c23 */ /* 0x000fe200080108be */
[-C--:B------:R-:W-:Y:S01]  /*4850*/  FMUL.FTZ R53, R53, R7.reuse ;  /* 0x0000000735357220 */ /* 0x080fe20000410000 */
[-C--:B------:R-:W-:Y:S01]  /*4860*/  FMUL.FTZ R56, R56, R7.reuse ;  /* 0x0000000738387220 */ /* 0x080fe20000410000 */
[----:B------:R-:W-:Y:S01]  /*4870*/  MUFU.EX2 R15, R15 ;  /* 0x0000000f000f7308 */ /* 0x000fe20000000800 */
[----:B------:R-:W3:Y:S01]  /*4880*/  SHFL.BFLY PT, R3, R20, 0x1, 0x1f ;  /* 0x0c201f0014037f89 */ /* 0x000ee200000e0000 */
[-C--:B------:R-:W-:Y:S01]  /*4890*/  FMUL.FTZ R57, R57, R7.reuse ;  /* 0x0000000739397220 */ /* 0x080fe20000410000 */
        /* <DEDUP_REMOVED lines=20> */
[----:B------:R-:W-:Y:S01]  /*49e0*/  FMUL.FTZ R96, R96, R7 ;  /* 0x0000000760607220 */ /* 0x000fe20000410000 */
[----:B------:R-:W-:Y:S01]  /*49f0*/  MUFU.EX2 R160, R160 ;  /* 0x000000a000a07308 */ /* 0x000fe20000000800 */
[----:B---3--:R-:W-:Y:S01]  /*4a00*/  FMNMX.FTZ R3, R20, R3, !PT ;  /* 0x0000000314037209 */ /* 0x008fe20007810000 */
[-C--:B------:R-:W-:Y:S01]  /*4a10*/  FMUL.FTZ R97, R97, R7.reuse ;  /* 0x0000000761617220 */ /* 0x080fe20000410000 */
[-C--:B------:R-:W-:Y:S01]  /*4a20*/  FMUL.FTZ R100, R100, R7.reuse ;  /* 0x0000000764647220 */ /* 0x080fe20000410000 */
[-C--:B------:R-:W-:Y:S01]  /*4a30*/  FMUL.FTZ R101, R101, R7.reuse ;  /* 0x0000000765657220 */ /* 0x080fe20000410000 */
[-C--:B------:R-:W-:Y:S01]  /*4a40*/  FMUL.FTZ R104, R104, R7.reuse ;  /* 0x0000000768687220 */ /* 0x080fe20000410000 */
[C---:B------:R-:W-:Y:S01]  /*4a50*/  FADD.FTZ R153, -R3.reuse, R9 ;  /* 0x0000000903997221 */ /* 0x040fe20000010100 */
[----:B------:R-:W-:Y:S01]  /*4a60*/  FMUL.FTZ R157, R3, UR20 ;  /* 0x00000014039d7c20 */ /* 0x000fe20008410000 */
[----:B------:R-:W-:Y:S01]  /*4a70*/  MUFU.EX2 R20, R180 ;  /* 0x000000b400147308 */ /* 0x000fe20000000800 */
[----:B------:R-:W-:Y:S01]  /*4a80*/  FMUL.FTZ R105, R105, R7 ;  /* 0x0000000769697220 */ /* 0x000fe20000410000 */
[----:B------:R-:W-:Y:S01]  /*4a90*/  FMUL.FTZ R168, R153, UR20 ;  /* 0x0000001499a87c20 */ /* 0x000fe20008410000 */
[--C-:B------:R-:W-:Y:S01]  /*4aa0*/  FFMA.FTZ R153, R154, UR20, -R157.reuse ;  /* 0x000000149a997c23 */ /* 0x100fe2000801089d */
[----:B------:R-:W-:Y:S01]  /*4ab0*/  FFMA.FTZ R172, R155, UR20, -R157 ;  /* 0x000000149bac7c23 */ /* 0x000fe2000801089d */
[----:B------:R-:W-:-:S02]  /*4ac0*/  IMAD.MOV R154, RZ, RZ, -R18 ;  /* 0x000000ffff9a7224 */ /* 0x000fc400078e0a12 */
[--C-:B------:R-:W-:Y:S01]  /*4ad0*/  FFMA.FTZ R155, R158, UR20, -R157.reuse ;  /* 0x000000149e9b7c23 */ /* 0x100fe2000801089d */
[--C-:B------:R-:W-:Y:S01]  /*4ae0*/  FFMA.FTZ R176, R159, UR20, -R157.reuse ;  /* 0x000000149fb07c23 */ /* 0x100fe2000801089d */
[----:B------:R-:W-:Y:S01]  /*4af0*/  MUFU.EX2 R168, R168 ;  /* 0x000000a800a87308 */ /* 0x000fe20000000800 */
[--C-:B------:R-:W-:Y:S01]  /*4b00*/  FFMA.FTZ R158, R162, UR20, -R157.reuse ;  /* 0x00000014a29e7c23 */ /* 0x100fe2000801089d */
[----:B------:R-:W-:Y:S01]  /*4b10*/  ISETP.NE.AND P2, PT, R17, R154, PT ;  /* 0x0000009a1100720c */ /* 0x000fe20003f45270 */
[--C-:B------:R-:W-:Y:S01]  /*4b20*/  FFMA.FTZ R162, R167, UR20, -R157.reuse ;  /* 0x00000014a7a27c23 */ /* 0x100fe2000801089d */
[--C-:B------:R-:W-:Y:S01]  /*4b30*/  FFMA.FTZ R167, R171, UR20, -R157.reuse ;  /* 0x00000014aba77c23 */ /* 0x100fe2000801089d */
[----:B------:R-:W-:Y:S01]  /*4b40*/  MOV R171, UR22 ;  /* 0x0000001600ab7c02 */ /* 0x000fe20008000f00 */
[--C-:B------:R-:W-:Y:S01]  /*4b50*/  FFMA.FTZ R163, R163, UR20, -R157.reuse ;  /* 0x00000014a3a37c23 */ /* 0x100fe2000801089d */
[--C-:B------:R-:W-:Y:S01]  /*4b60*/  FFMA.FTZ R159, R166, UR20, -R157.reuse ;  /* 0x00000014a69f7c23 */ /* 0x100fe2000801089d */
[----:B------:R-:W3:Y:S01]  /*4b70*/  MUFU.EX2 R153, R153 ;  /* 0x0000009900997308 */ /* 0x000ee20000000800 */
[--C-:B------:R-:W-:Y:S01]  /*4b80*/  FFMA.FTZ R166, R170, UR20, -R157.reuse ;  /* 0x00000014aaa67c23 */ /* 0x100fe2000801089d */
[----:B--2---:R-:W-:Y:S01]  /*4b90*/  FFMA.FTZ R170, R7, R6, R152 ;  /* 0x0000000607aa7223 */ /* 0x004fe20000010098 */
[--C-:B------:R-:W-:Y:S01]  /*4ba0*/  FFMA.FTZ R174, R174, UR20, -R157.reuse ;  /* 0x00000014aeae7c23 */ /* 0x100fe2000801089d */
[--C-:B------:R-:W-:Y:S01]  /*4bb0*/  FFMA.FTZ R6, R175, UR20, -R157.reuse ;  /* 0x00000014af067c23 */ /* 0x100fe2000801089d */
[--C-:B------:R-:W-:Y:S01]  /*4bc0*/  FFMA.FTZ R179, R179, UR20, -R157.reuse ;  /* 0x00000014b3b37c23 */ /* 0x100fe2000801089d */
[----:B------:R-:W-:Y:S01]  /*4bd0*/  FADD.FTZ R173, R11, R170 ;  /* 0x000000aa0bad7221 */ /* 0x000fe20000010000 */
[----:B------:R-:W-:Y:S01]  /*4be0*/  @!P2 IMAD R154, R171, 0x40, R2 ;  /* 0x00000040ab9aa824 */ /* 0x000fe200078e0202 */
[----:B------:R-:W2:Y:S01]  /*4bf0*/  MUFU.EX2 R172, R172 ;  /* 0x000000ac00ac7308 */ /* 0x000ea20000000800 */
[----:B------:R-:W-:Y:S01]  /*4c00*/  FFMA.FTZ R170, R178, UR20, -R157 ;  /* 0x00000014b2aa7c23 */ /* 0x000fe2000801089d */
[----:B-----5:R-:W-:Y:S01]  /*4c10*/  FADD.FTZ R178, R10, R173 ;  /* 0x000000ad0ab27221 */ /* 0x020fe20000010000 */
[--C-:B------:R-:W-:Y:S01]  /*4c20*/  FFMA.FTZ R182, R182, UR20, -R157.reuse ;  /* 0x00000014b6b67c23 */ /* 0x100fe2000801089d */
[----:B------:R-:W-:Y:S01]  /*4c30*/  FFMA.FTZ R183, R183, UR20, -R157 ;  /* 0x00000014b7b77c23 */ /* 0x000fe2000801089d */
[----:B------:R-:W-:Y:S01]  /*4c40*/  @!P2 LEA R157, R154, UR42, 0x2 ;  /* 0x0000002a9a9dac11 */ /* 0x000fe2000f8e10ff */
[----:B0-----:R-:W-:Y:S01]  /*4c50*/  FADD.FTZ R173, R21, R178 ;  /* 0x000000b215ad7221 */ /* 0x001fe20000010000 */
[----:B------:R-:W-:Y:S01]  /*4c60*/  F2FP.F16.F32.PACK_AB R152, R11, R152 ;  /* 0x000000980b98723e */ /* 0x000fe200000000ff */
[----:B------:R-:W0:Y:S01]  /*4c70*/  MUFU.EX2 R155, R155 ;  /* 0x0000009b009b7308 */ /* 0x000e220000000800 */
[----:B---3--:R-:W-:Y:S01]  /*4c80*/  FFMA.FTZ R171, R168, R5, R153 ;  /* 0x00000005a8ab7223 */ /* 0x008fe20000010099 */
[----:B------:R-:W-:Y:S01]  /*4c90*/  @!P2 STS [R157+0x28800], R7 ;  /* 0x028800079d00a388 */ /* 0x000fe20000000800 */
[-C--:B------:R-:W-:Y:S01]  /*4ca0*/  FMUL.FTZ R108, R108, R7.reuse ;  /* 0x000000076c6c7220 */ /* 0x080fe20000410000 */
[-C--:B------:R-:W-:Y:S01]  /*4cb0*/  FMUL.FTZ R109, R109, R7.reuse ;  /* 0x000000076d6d7220 */ /* 0x080fe20000410000 */
[-C--:B------:R-:W-:Y:S01]  /*4cc0*/  FMUL.FTZ R112, R112, R7.reuse ;  /* 0x0000000770707220 */ /* 0x080fe20000410000 */
[----:B------:R3:W-:Y:S01]  /*4cd0*/  @!P2 STS [R157+0x28820], R168 ;  /* 0x028820a89d00a388 */ /* 0x0007e20000000800 */
[----:B------:R-:W-:Y:S01]  /*4ce0*/  FMUL.FTZ R113, R113, R7 ;  /* 0x0000000771717220 */ /* 0x000fe20000410000 */
[----:B------:R-:W4:Y:S01]  /*4cf0*/  MUFU.EX2 R176, R176 ;  /* 0x000000b000b07308 */ /* 0x000f220000000800 */
[C---:B--2---:R-:W-:Y:S01]  /*4d00*/  FADD.FTZ R180, R172.reuse, R171 ;  /* 0x000000abacb47221 */ /* 0x044fe20000010000 */
[----:B------:R-:W-:Y:S01]  /*4d10*/  F2FP.F16.F32.PACK_AB R153, R172, R153 ;  /* 0x00000099ac99723e */ /* 0x000fe200000000ff */
[-C--:B------:R-:W-:Y:S01]  /*4d20*/  FMUL.FTZ R116, R116, R7.reuse ;  /* 0x0000000774747220 */ /* 0x080fe20000410000 */
[-C--:B------:R-:W-:Y:S01]  /*4d30*/  FMUL.FTZ R117, R117, R7.reuse ;  /* 0x0000000775757220 */ /* 0x080fe20000410000 */
[-C--:B------:R-:W-:Y:S01]  /*4d40*/  FMUL.FTZ R120, R120, R7.reuse ;  /* 0x0000000778787220 */ /* 0x080fe20000410000 */
[-C--:B------:R-:W-:Y:S01]  /*4d50*/  FMUL.FTZ R121, R121, R7.reuse ;  /* 0x0000000779797220 */ /* 0x080fe20000410000 */
[-C--:B------:R-:W-:Y:S01]  /*4d60*/  FMUL.FTZ R124, R124, R7.reuse ;  /* 0x000000077c7c7220 */ /* 0x080fe20000410000 */
[----:B------:R-:W2:Y:S01]  /*4d70*/  MUFU.EX2 R158, R158 ;  /* 0x0000009e009e7308 */ /* 0x000ea20000000800 */
[----:B0-----:R-:W-:Y:S01]  /*4d80*/  FADD.FTZ R171, R155, R180 ;  /* 0x000000b49bab7221 */ /* 0x001fe20000010000 */
[-C--:B------:R-:W-:Y:S01]  /*4d90*/  FMUL.FTZ R125, R125, R7.reuse ;  /* 0x000000077d7d7220 */ /* 0x080fe20000410000 */
[-C--:B------:R-:W-:Y:S01]  /*4da0*/  FMUL.FTZ R128, R128, R7.reuse ;  /* 0x0000000780807220 */ /* 0x080fe20000410000 */
[-C--:B------:R-:W-:Y:S01]  /*4db0*/  FMUL.FTZ R129, R129, R7.reuse ;  /* 0x0000000781817220 */ /* 0x080fe20000410000 */
[-C--:B------:R-:W-:Y:S01]  /*4dc0*/  FMUL.FTZ R132, R132, R7.reuse ;  /* 0x0000000784847220 */ /* 0x080fe20000410000 */
[-C--:B------:R-:W-:Y:S01]  /*4dd0*/  FMUL.FTZ R133, R133, R7.reuse ;  /* 0x0000000785857220 */ /* 0x080fe20000410000 */
[----:B------:R-:W-:Y:S01]  /*4de0*/  FMUL.FTZ R136, R136, R7 ;  /* 0x0000000788887220 */ /* 0x000fe20000410000 */
[----:B------:R-:W0:Y:S01]  /*4df0*/  MUFU.EX2 R163, R163 ;  /* 0x000000a300a37308 */ /* 0x000e220000000800 */
[C---:B----4-:R-:W-:Y:S01]  /*4e00*/  FADD.FTZ R171, R176.reuse, R171 ;  /* 0x000000abb0ab7221 */ /* 0x050fe20000010000 */
[----:B------:R-:W-:Y:S01]  /*4e10*/  F2FP.F16.F32.PACK_AB R155, R176, R155 ;  /* 0x0000009bb09b723e */ /* 0x000fe200000000ff */
[-C--:B------:R-:W-:Y:S01]  /*4e20*/  FMUL.FTZ R137, R137, R7.reuse ;  /* 0x0000000789897220 */ /* 0x080fe20000410000 */
[-C--:B------:R-:W-:Y:S01]  /*4e30*/  FMUL.FTZ R140, R140, R7.reuse ;  /* 0x000000078c8c7220 */ /* 0x080fe20000410000 */
[-C--:B------:R-:W-:Y:S01]  /*4e40*/  FMUL.FTZ R141, R141, R7.reuse ;  /* 0x000000078d8d7220 */ /* 0x080fe20000410000 */
[-C--:B------:R-:W-:Y:S01]  /*4e50*/  FMUL.FTZ R144, R144, R7.reuse ;  /* 0x0000000790907220 */ /* 0x080fe20000410000 */
[-C--:B------:R-:W-:Y:S01]  /*4e60*/  FMUL.FTZ R145, R145, R7.reuse ;  /* 0x0000000791917220 */ /* 0x080fe20000410000 */
[----:B------:R-:W4:Y:S01]  /*4e70*/  MUFU.EX2 R159, R159 ;  /* 0x0000009f009f7308 */ /* 0x000f220000000800 */
[----:B--2---:R-:W-:Y:S01]  /*4e80*/  FADD.FTZ R154, R158, R171 ;  /* 0x000000ab9e9a7221 */ /* 0x004fe20000010000 */
[-C--:B------:R-:W-:Y:S01]  /*4e90*/  FMUL.FTZ R148, R148, R7.reuse ;  /* 0x0000000794947220 */ /* 0x080fe20000410000 */
[----:B------:R-:W-:Y:S01]  /*4ea0*/  FMUL.FTZ R149, R149, R7 ;  /* 0x0000000795957220 */ /* 0x000fe20000410000 */
[-C--:B------:R-:W-:Y:S01]  /*4eb0*/  FMUL.FTZ R26, R26, R168.reuse ;  /* 0x000000a81a1a7220 */ /* 0x080fe20000410000 */
[-C--:B------:R-:W-:Y:S01]  /*4ec0*/  FMUL.FTZ R27, R27, R168.reuse ;  /* 0x000000a81b1b7220 */ /* 0x080fe20000410000 */
[-C--:B------:R-:W-:Y:S01]  /*4ed0*/  FMUL.FTZ R30, R30, R168.reuse ;  /* 0x000000a81e1e7220 */ /* 0x080fe20000410000 */
[----:B------:R-:W-:Y:S01]  /*4ee0*/  FMUL.FTZ R31, R31, R168 ;  /* 0x000000a81f1f7220 */ /* 0x000fe20000410000 */
[----:B------:R-:W2:Y:S01]  /*4ef0*/  MUFU.EX2 R162, R162 ;  /* 0x000000a200a27308 */ /* 0x000ea20000000800 */
[C---:B0-----:R-:W-:Y:S01]  /*4f00*/  FADD.FTZ R154, R163.reuse, R154 ;  /* 0x0000009aa39a7221 */ /* 0x041fe20000010000 */
[----:B---3--:R-:W-:Y:S01]  /*4f10*/  F2FP.F16.F32.PACK_AB R157, R163, R158 ;  /* 0x0000009ea39d723e */ /* 0x008fe200000000ff */
[----:B------:R-:W-:Y:S01]  /*4f20*/  FMUL.FTZ R34, R34, R168 ;  /* 0x000000a822227220 */ /* 0x000fe20000410000 */
[----:B------:R-:W-:Y:S01]  /*4f30*/  F2FP.F16.F32.PACK_AB R158, R13, R12 ;  /* 0x0000000c0d9e723e */ /* 0x000fe200000000ff */
[-C--:B------:R-:W-:Y:S01]  /*4f40*/  FMUL.FTZ R35, R35, R168.reuse ;  /* 0x000000a823237220 */ /* 0x080fe20000410000 */
[-C--:B------:R-:W-:Y:S01]  /*4f50*/  FMUL.FTZ R38, R38, R168.reuse ;  /* 0x000000a826267220 */ /* 0x080fe20000410000 */
[-C--:B------:R-:W-:Y:S01]  /*4f60*/  FMUL.FTZ R39, R39, R168.reuse ;  /* 0x000000a827277220 */ /* 0x080fe20000410000 */
[----:B------:R0:W-:Y:S01]  /*4f70*/  MUFU.EX2 R5, R174 ;  /* 0x000000ae00057308 */ /* 0x0001e20000000800 */
[-C--:B------:R-:W-:Y:S01]  /*4f80*/  FMUL.FTZ R42, R42, R168.reuse ;  /* 0x000000a82a2a7220 */ /* 0x080fe20000410000 */
[-C--:B------:R-:W-:Y:S01]  /*4f90*/  FMUL.FTZ R43, R43, R168.reuse ;  /* 0x000000a82b2b7220 */ /* 0x080fe20000410000 */
[-C--:B------:R-:W-:Y:S01]  /*4fa0*/  FMUL.FTZ R46, R46, R168.reuse ;  /* 0x000000a82e2e7220 */ /* 0x080fe20000410000 */
[-C--:B------:R-:W-:Y:S01]  /*4fb0*/  FMUL.FTZ R47, R47, R168.reuse ;  /* 0x000000a82f2f7220 */ /* 0x080fe20000410000 */
[-C--:B------:R-:W-:Y:S01]  /*4fc0*/  FMUL.FTZ R50, R50, R168.reuse ;  /* 0x000000a832327220 */ /* 0x080fe20000410000 */
[-C--:B------:R-:W-:Y:S01]  /*4fd0*/  FMUL.FTZ R51, R51, R168.reuse ;  /* 0x000000a833337220 */ /* 0x080fe20000410000 */
[----:B------:R-:W-:Y:S01]  /*4fe0*/  FMUL.FTZ R54, R54, R168 ;  /* 0x000000a836367220 */ /* 0x000fe20000410000 */
[----:B------:R-:W3:Y:S01]  /*4ff0*/  MUFU.EX2 R166, R166 ;  /* 0x000000a600a67308 */ /* 0x000ee20000000800 */
[----:B0-----:R-:W-:Y:S01]  /*5000*/  FADD.FTZ R174, R156, R173 ;  /* 0x000000ad9cae7221 */ /* 0x001fe20000010000 */
[----:B------:R-:W-:Y:S01]  /*5010*/  F2FP.F16.F32.PACK_AB R156, R15, R156 ;  /* 0x0000009c0f9c723e */ /* 0x000fe200000000ff */
[-C--:B------:R-:W-:Y:S01]  /*5020*/  FMUL.FTZ R55, R55, R168.reuse ;  /* 0x000000a837377220 */ /* 0x080fe20000410000 */
[-C--:B------:R-:W-:Y:S01]  /*5030*/  FMUL.FTZ R58, R58, R168.reuse ;  /* 0x000000a83a3a7220 */ /* 0x080fe20000410000 */
[----:B------:R-:W-:Y:S01]  /*5040*/  FADD.FTZ R171, R15, R174 ;  /* 0x000000ae0fab7221 */ /* 0x000fe20000010000 */
[-C--:B------:R-:W-:Y:S01]  /*5050*/  FMUL.FTZ R59, R59, R168.reuse ;  /* 0x000000a83b3b7220 */ /* 0x080fe20000410000 */
[----:B------:R-:W-:Y:S01]  /*5060*/  FMUL.FTZ R62, R62, R168 ;  /* 0x000000a83e3e7220 */ /* 0x000fe20000410000 */
[----:B------:R-:W0:Y:S01]  /*5070*/  MUFU.EX2 R161, R161 ;  /* 0x000000a100a17308 */ /* 0x000e220000000800 */
[----:B------:R-:W-:Y:S01]  /*5080*/  FADD.FTZ R174, R12, R171 ;  /* 0x000000ab0cae7221 */ /* 0x000fe20000010000 */
[----:B----4-:R-:W-:Y:S01]  /*5090*/  FADD.FTZ R171, R159, R154 ;  /* 0x0000009a9fab7221 */ /* 0x010fe20000010000 */
[----:B------:R-:W-:Y:S01]  /*50a0*/  F2FP.F16.F32.PACK_AB R154, R21, R10 ;  /* 0x0000000a159a723e */ /* 0x000fe200000000ff */
[----:B------:R-:W-:Y:S01]  /*50b0*/  BAR.SYNC.DEFER_BLOCKING 0xf, 0x100 ;  /* 0x03c4000000007b1d */ /* 0x000fe20000010000 */
[----:B------:R-:W-:Y:S01]  /*50c0*/  FADD.FTZ R11, R13, R174 ;  /* 0x000000ae0d0b7221 */ /* 0x000fe20000010000 */
[C---:B--2---:R-:W-:Y:S01]  /*50d0*/  FADD.FTZ R171, R162.reuse, R171 ;  /* 0x000000aba2ab7221 */ /* 0x044fe20000010000 */
[----:B------:R-:W-:Y:S01]  /*50e0*/  F2FP.F16.F32.PACK_AB R159, R162, R159 ;  /* 0x0000009fa29f723e */ /* 0x000fe200000000ff */
[-C--:B------:R-:W-:Y:S01]  /*50f0*/  FMUL.FTZ R63, R63, R168.reuse ;  /* 0x000000a83f3f7220 */ /* 0x080fe20000410000 */
[----:B------:R-:W-:Y:S01]  /*5100*/  FADD.FTZ R10, R160, R11 ;  /* 0x0000000ba00a7221 */ /* 0x000fe20000010000 */
[----:B------:R-:W2:Y:S01]  /*5110*/  MUFU.EX2 R167, R167 ;  /* 0x000000a700a77308 */ /* 0x000ea20000000800 */
[----:B---3--:R-:W-:Y:S01]  /*5120*/  FADD.FTZ R172, R166, R171 ;  /* 0x000000aba6ac7221 */ /* 0x008fe20000010000 */
[-C--:B------:R-:W-:Y:S01]  /*5130*/  FMUL.FTZ R66, R66, R168.reuse ;  /* 0x000000a842427220 */ /* 0x080fe20000410000 */
[-C--:B------:R-:W-:Y:S01]  /*5140*/  FMUL.FTZ R67, R67, R168.reuse ;  /* 0x000000a843437220 */ /* 0x080fe20000410000 */
[-C--:B------:R-:W-:Y:S01]  /*5150*/  FMUL.FTZ R70, R70, R168.reuse ;  /* 0x000000a846467220 */ /* 0x080fe20000410000 */
[-C--:B------:R-:W-:Y:S01]  /*5160*/  FMUL.FTZ R71, R71, R168.reuse ;  /* 0x000000a847477220 */ /* 0x080fe20000410000 */
[----:B------:R-:W-:Y:S01]  /*5170*/  FMUL.FTZ R74, R74, R168 ;  /* 0x000000a84a4a7220 */ /* 0x000fe20000410000 */
[C---:B0-----:R-:W-:Y:S01]  /*5180*/  FADD.FTZ R11, R161.reuse, R10 ;  /* 0x0000000aa10b7221 */ /* 0x041fe20000010000 */
[----:B------:R-:W0:Y:S01]  /*5190*/  MUFU.EX2 R14, R14 ;  /* 0x0000000e000e7308 */ /* 0x000e220000000800 */
[----:B------:R-:W-:Y:S01]  /*51a0*/  F2FP.F16.F32.PACK_AB R160, R161, R160 ;  /* 0x000000a0a1a0723e */ /* 0x000fe200000000ff */
[-C--:B------:R-:W-:Y:S01]  /*51b0*/  FMUL.FTZ R75, R75, R168.reuse ;  /* 0x000000a84b4b7220 */ /* 0x080fe20000410000 */
[-C--:B------:R-:W-:Y:S01]  /*51c0*/  FMUL.FTZ R78, R78, R168.reuse ;  /* 0x000000a84e4e7220 */ /* 0x080fe20000410000 */
[-C--:B------:R-:W-:Y:S01]  /*51d0*/  FMUL.FTZ R79, R79, R168.reuse ;  /* 0x000000a84f4f7220 */ /* 0x080fe20000410000 */
[-C--:B------:R-:W-:Y:S01]  /*51e0*/  FMUL.FTZ R82, R82, R168.reuse ;  /* 0x000000a852527220 */ /* 0x080fe20000410000 */
[-C--:B------:R-:W-:Y:S01]  /*51f0*/  FMUL.FTZ R83, R83, R168.reuse ;  /* 0x000000a853537220 */ /* 0x080fe20000410000 */
[----:B------:R-:W-:Y:S01]  /*5200*/  FMUL.FTZ R86, R86, R168 ;  /* 0x000000a856567220 */ /* 0x000fe20000410000 */
[----:B------:R-:W3:Y:S01]  /*5210*/  MUFU.EX2 R165, R165 ;  /* 0x000000a500a57308 */ /* 0x000ee20000000800 */
[C---:B--2---:R-:W-:Y:S01]  /*5220*/  FADD.FTZ R172, R167.reuse, R172 ;  /* 0x000000aca7ac7221 */ /* 0x044fe20000010000 */
[----:B------:R-:W-:Y:S01]  /*5230*/  F2FP.F16.F32.PACK_AB R161, R167, R166 ;  /* 0x000000a6a7a1723e */ /* 0x000fe200000000ff */
[----:B------:R2:W-:Y:S01]  /*5240*/  STSM.16.M88.4 [R22+0x26800], R152 ;  /* 0x0268009816007844 */ /* 0x0005e20000000200 */
[-C--:B------:R-:W-:Y:S01]  /*5250*/  FMUL.FTZ R87, R87, R168.reuse ;  /* 0x000000a857577220 */ /* 0x080fe20000410000 */
[-C--:B------:R-:W-:Y:S01]  /*5260*/  FMUL.FTZ R90, R90, R168.reuse ;  /* 0x000000a85a5a7220 */ /* 0x080fe20000410000 */
[-C--:B------:R-:W-:Y:S01]  /*5270*/  FMUL.FTZ R91, R91, R168.reuse ;  /* 0x000000a85b5b7220 */ /* 0x080fe20000410000 */
[----:B------:R2:W-:Y:S01]  /*5280*/  STSM.16.M88.4 [R184], R156 ;  /* 0x0000009cb8007844 */ /* 0x0005e20000000200 */
[----:B------:R-:W4:Y:S01]  /*5290*/  MUFU.EX2 R6, R6 ;  /* 0x0000000600067308 */ /* 0x000f220000000800 */
[----:B0-----:R-:W-:Y:S01]  /*52a0*/  FADD.FTZ R10, R14, R11 ;  /* 0x0000000b0e0a7221 */ /* 0x001fe20000010000 */
[----:B------:R-:W-:Y:S01]  /*52b0*/  FADD.FTZ R11, R5, R172 ;  /* 0x000000ac050b7221 */ /* 0x000fe20000010000 */
[-C--:B------:R-:W-:Y:S01]  /*52c0*/  FMUL.FTZ R94, R94, R168.reuse ;  /* 0x000000a85e5e7220 */ /* 0x080fe20000410000 */
[-C--:B------:R-:W-:Y:S01]  /*52d0*/  FMUL.FTZ R95, R95, R168.reuse ;  /* 0x000000a85f5f7220 */ /* 0x080fe20000410000 */
[-C--:B------:R-:W-:Y:S01]  /*52e0*/  FMUL.FTZ R98, R98, R168.reuse ;  /* 0x000000a862627220 */ /* 0x080fe20000410000 */
[-C--:B------:R-:W-:Y:S01]  /*52f0*/  FMUL.FTZ R99, R99, R168.reuse ;  /* 0x000000a863637220 */ /* 0x080fe20000410000 */
[----:B------:R-:W-:Y:S01]  /*5300*/  FMUL.FTZ R102, R102, R168 ;  /* 0x000000a866667220 */ /* 0x000fe20000410000 */
[----:B------:R-:W0:Y:S01]  /*5310*/  MUFU.EX2 R164, R164 ;  /* 0x000000a400a47308 */ /* 0x000e220000000800 */
[C---:B---3--:R-:W-:Y:S01]  /*5320*/  FADD.FTZ R13, R165.reuse, R10 ;  /* 0x0000000aa50d7221 */ /* 0x048fe20000010000 */
[----:B------:R-:W-:Y:S01]  /*5330*/  F2FP.F16.F32.PACK_AB R162, R165, R14 ;  /* 0x0000000ea5a2723e */ /* 0x000fe200000000ff */
[-C--:B------:R-:W-:Y:S01]  /*5340*/  FMUL.FTZ R103, R103, R168.reuse ;  /* 0x000000a867677220 */ /* 0x080fe20000410000 */
[-C--:B------:R-:W-:Y:S01]  /*5350*/  FMUL.FTZ R106, R106, R168.reuse ;  /* 0x000000a86a6a7220 */ /* 0x080fe20000410000 */
[-C--:B------:R-:W-:Y:S01]  /*5360*/  FMUL.FTZ R107, R107, R168.reuse ;  /* 0x000000a86b6b7220 */ /* 0x080fe20000410000 */
[-C--:B------:R-:W-:Y:S01]  /*5370*/  FMUL.FTZ R110, R110, R168.reuse ;  /* 0x000000a86e6e7220 */ /* 0x080fe20000410000 */
[-C--:B------:R-:W-:Y:S01]  /*5380*/  FMUL.FTZ R111, R111, R168.reuse ;  /* 0x000000a86f6f7220 */ /* 0x080fe20000410000 */
[----:B------:R-:W3:Y:S01]  /*5390*/  MUFU.EX2 R170, R170 ;  /* 0x000000aa00aa7308 */ /* 0x000ee20000000800 */
[C---:B----4-:R-:W-:Y:S01]  /*53a0*/  FADD.FTZ R11, R6.reuse, R11 ;  /* 0x0000000b060b7221 */ /* 0x050fe20000010000 */
[----:B------:R-:W-:Y:S01]  /*53b0*/  F2FP.F16.F32.PACK_AB R163, R6, R5 ;  /* 0x0000000506a3723e */ /* 0x000fe200000000ff */
[-C--:B------:R-:W-:Y:S01]  /*53c0*/  FMUL.FTZ R114, R114, R168.reuse ;  /* 0x000000a872727220 */ /* 0x080fe20000410000 */
[-C--:B------:R-:W-:Y:S01]  /*53d0*/  FMUL.FTZ R115, R115, R168.reuse ;  /* 0x000000a873737220 */ /* 0x080fe20000410000 */
[-C--:B------:R-:W-:Y:S01]  /*53e0*/  FMUL.FTZ R118, R118, R168.reuse ;  /* 0x000000a876767220 */ /* 0x080fe20000410000 */
[-C--:B------:R-:W-:Y:S01]  /*53f0*/  FMUL.FTZ R119, R119, R168.reuse ;  /* 0x000000a877777220 */ /* 0x080fe20000410000 */
[----:B------:R2:W-:Y:S01]  /*5400*/  STSM.16.M88.4 [R19], R160 ;  /* 0x000000a013007844 */ /* 0x0005e20000000200 */
[----:B------:R-:W4:Y:S01]  /*5410*/  MUFU.EX2 R169, R169 ;  /* 0x000000a900a97308 */ /* 0x000f220000000800 */
[----:B0-----:R-:W-:Y:S01]  /*5420*/  FADD.FTZ R10, R164, R13 ;  /* 0x0000000da40a7221 */ /* 0x001fe20000010000 */
[-C--:B------:R-:W-:Y:S01]  /*5430*/  FMUL.FTZ R122, R122, R168.reuse ;  /* 0x000000a87a7a7220 */ /* 0x080fe20000410000 */
[-C--:B------:R-:W-:Y:S01]  /*5440*/  FMUL.FTZ R123, R123, R168.reuse ;  /* 0x000000a87b7b7220 */ /* 0x080fe20000410000 */
[-C--:B------:R-:W-:Y:S01]  /*5450*/  FMUL.FTZ R126, R126, R168.reuse ;  /* 0x000000a87e7e7220 */ /* 0x080fe20000410000 */
[-C--:B------:R-:W-:Y:S01]  /*5460*/  FMUL.FTZ R127, R127, R168.reuse ;  /* 0x000000a87f7f7220 */ /* 0x080fe20000410000 */
[-C--:B------:R-:W-:Y:S01]  /*5470*/  FMUL.FTZ R130, R130, R168.reuse ;  /* 0x000000a882827220 */ /* 0x080fe20000410000 */
[-C--:B------:R-:W-:Y:S01]  /*5480*/  FMUL.FTZ R131, R131, R168.reuse ;  /* 0x000000a883837220 */ /* 0x080fe20000410000 */
[----:B------:R-:W0:Y:S01]  /*5490*/  MUFU.EX2 R9, R181 ;  /* 0x000000b500097308 */ /* 0x000e220000000800 */
[----:B---3--:R-:W-:Y:S01]  /*54a0*/  FADD.FTZ R12, R170, R11 ;  /* 0x0000000baa0c7221 */ /* 0x008fe20000010000 */
[-C--:B------:R-:W-:Y:S01]  /*54b0*/  FMUL.FTZ R134, R134, R168.reuse ;  /* 0x000000a886867220 */ /* 0x080fe20000410000 */
[-C--:B------:R-:W-:Y:S01]  /*54c0*/  FMUL.FTZ R135, R135, R168.reuse ;  /* 0x000000a887877220 */ /* 0x080fe20000410000 */
[-C--:B------:R-:W-:Y:S01]  /*54d0*/  FMUL.FTZ R138, R138, R168.reuse ;  /* 0x000000a88a8a7220 */ /* 0x080fe20000410000 */
[-C--:B------:R-:W-:Y:S01]  /*54e0*/  FMUL.FTZ R139, R139, R168.reuse ;  /* 0x000000a88b8b7220 */ /* 0x080fe20000410000 */
[-C--:B------:R-:W-:Y:S01]  /*54f0*/  FMUL.FTZ R142, R142, R168.reuse ;  /* 0x000000a88e8e7220 */ /* 0x080fe20000410000 */
[----:B------:R-:W-:Y:S01]  /*5500*/  FMUL.FTZ R143, R143, R168 ;  /* 0x000000a88f8f7220 */ /* 0x000fe20000410000 */
[----:B------:R-:W3:Y:S01]  /*5510*/  MUFU.EX2 R179, R179 ;  /* 0x000000b300b37308 */ /* 0x000ee20000000800 */
[C---:B----4-:R-:W-:Y:S01]  /*5520*/  FADD.FTZ R11, R169.reuse, R10 ;  /* 0x0000000aa90b7221 */ /* 0x050fe20000010000 */
[----:B------:R-:W-:Y:S01]  /*5530*/  F2FP.F16.F32.PACK_AB R164, R169, R164 ;  /* 0x000000a4a9a4723e */ /* 0x000fe200000000ff */
[-C--:B------:R-:W-:Y:S01]  /*5540*/  FMUL.FTZ R146, R146, R168.reuse ;  /* 0x000000a892927220 */ /* 0x080fe20000410000 */
[-C--:B------:R-:W-:Y:S01]  /*5550*/  FMUL.FTZ R147, R147, R168.reuse ;  /* 0x000000a893937220 */ /* 0x080fe20000410000 */
[----:B------:R-:W-:Y:S01]  /*5560*/  FADD.FTZ R6, R20, R11 ;  /* 0x0000000b14067221 */ /* 0x000fe20000010000 */
[-C--:B------:R-:W-:Y:S01]  /*5570*/  FMUL.FTZ R150, R150, R168.reuse ;  /* 0x000000a896967220 */ /* 0x080fe20000410000 */
[----:B------:R-:W-:Y:S01]  /*5580*/  FMUL.FTZ R151, R151, R168 ;  /* 0x000000a897977220 */ /* 0x000fe20000410000 */
[----:B------:R-:W4:Y:S01]  /*5590*/  MUFU.EX2 R182, R182 ;  /* 0x000000b600b67308 */ /* 0x000f220000000800 */
[C---:B0-----:R-:W-:Y:S01]  /*55a0*/  F2FP.F16.F32.PACK_AB R166, R9.reuse, R20 ;  /* 0x0000001409a6723e */ /* 0x041fe200000000ff */
[----:B------:R-:W-:-:S06]  /*55b0*/  FADD.FTZ R6, R9, R6 ;  /* 0x0000000609067221 */ /* 0x000fcc0000010000 */
[----:B------:R-:W0:Y:S01]  /*55c0*/  MUFU.EX2 R183, R183 ;  /* 0x000000b700b77308 */ /* 0x000e220000000800 */
[C---:B---3--:R-:W-:Y:S01]  /*55d0*/  FADD.FTZ R13, R179.reuse, R12 ;  /* 0x0000000cb30d7221 */ /* 0x048fe20000010000 */
[----:B------:R-:W-:-:S03]  /*55e0*/  F2FP.F16.F32.PACK_AB R165, R179, R170 ;  /* 0x000000aab3a5723e */ /* 0x000fc600000000ff */
[----:B----4-:R-:W-:Y:S01]  /*55f0*/  FADD.FTZ R10, R182, R13 ;  /* 0x0000000db60a7221 */ /* 0x010fe20000010000 */
[----:B0-----:R-:W-:-:S03]  /*5600*/  F2FP.F16.F32.PACK_AB R167, R183, R182 ;  /* 0x000000b6b7a7723e */ /* 0x001fc600000000ff */
[----:B------:R-:W-:Y:S02]  /*5610*/  FADD.FTZ R5, R183, R10 ;  /* 0x0000000ab7057221 */ /* 0x000fe40000010000 */
[----:B------:R2:W-:Y:S01]  /*5620*/  STSM.16.M88.4 [R23], R164 ;  /* 0x000000a417007844 */ /* 0x0005e20000000200 */
[----:B------:R-:W-:Y:S05]  /*5630*/  @!P0 BRA `(.L_x_3263) ;  /* 0x0000000000048947 */ /* 0x000fea0003800000 */
[----:B------:R-:W-:Y:S01]  /*5640*/  BPT.TRAP 0x1 ;  /* 0x000000040000795c */ /* 0x000fe20000300000 */
.L_x_3263:
[----:B------:R0:W3:Y:S01]  /*5650*/  SYNCS.PHASECHK.TRANS64.TRYWAIT P2, [UR21+0x28c50], R8 ;  /* 0x028c5008ff0075a7 */ /* 0x0000e20008040155 */
[----:B------:R-:W-:Y:S05]  /*5660*/  @!P0 BRA `(.L_x_3264) ;  /* 0x0000000000048947 */ /* 0x000fea0003800000 */
[----:B------:R-:W-:Y:S01]  /*5670*/  BPT.TRAP 0x1 ;  /* 0x000000040000795c */ /* 0x000fe20000300000 */
.L_x_3264:
[----:B---3--:R-:W-:Y:S05]  /*5680*/  @P2 BRA `(.L_x_3265) ;  /* 0x0000000000082947 */ /* 0x008fea0003800000 */
[----:B------:R-:W3:Y:S02]  /*5690*/  SYNCS.PHASECHK.TRANS64.TRYWAIT P2, [UR21+0x28c50], R8 ;  /* 0x028c5008ff0075a7 */ /* 0x000ee40008040155 */
[----:B---3--:R-:W-:Y:S05]  /*56a0*/  @!P2 BRA `(.L_x_3266) ;  /* 0x0000006c008ca947 */ /* 0x008fea0003800000 */
.L_x_3265:
[----:B------:R-:W-:Y:S01]  /*56b0*/  ULEA UR10, UR47, UR52, 0xc ;  /* 0x000000342f0a7291 */ /* 0x000fe2000f8e603f */
[----:B------:R-:W-:Y:S01]  /*56c0*/  WARPGROUP.ARRIVE ;  /* 0x00000000000079c5 */ /* 0x000fe20000000000 */
[----:B------:R-:W-:-:S05]  /*56d0*/  UMOV UR7, 0x40000040 ;  /* 0x4000004000077882 */ /* 0x000fca0000000000 */
[----:B------:R-:W-:Y:S02]  /*56e0*/  UMOV UR6, UR10 ;  /* 0x0000000a00067c82 */ /* 0x000fe40008000000 */
        /* <DEDUP_REMOVED lines=25> */
[----:B----4-:R-:W4:Y:S02]  /*5880*/  FENCE.VIEW.ASYNC.S ;  /* 0x00000000000073c6 */ /* 0x010f240000000000 */
[----:B----4-:R-:W-:Y:S01]  /*5890*/  NOP ;  /* 0x0000000000007918 */ /* 0x010fe20000000000 */
[----:B------:R-:W-:Y:S06]  /*58a0*/  BAR.ARV 0xe, 0x100 ;  /* 0x0384000000007b1d */ /* 0x000fec0000002000 */
[----:B------:R-:W-:Y:S05]  /*58b0*/  @!P0 BRA `(.L_x_3267) ;  /* 0x0000000000048947 */ /* 0x000fea0003800000 */
[----:B------:R-:W-:Y:S01]  /*58c0*/  BPT.TRAP 0x1 ;  /* 0x000000040000795c */ /* 0x000fe20000300000 */
.L_x_3267:
[----:B------:R-:W-:Y:S01]  /*58d0*/  UIADD3 UR21, UR21, 0x28c60, URZ ;  /* 0x00028c6015157890 */ /* 0x000fe2000fffe03f */
[----:B------:R-:W-:Y:S01]  /*58e0*/  IMAD.MOV.U32 R9, RZ, RZ, R3 ;  /* 0x000000ffff097224 */ /* 0x000fe200078e0003 */
[----:B------:R-:W-:Y:S01]  /*58f0*/  UMOV UR22, UR47 ;  /* 0x0000002f00167c82 */ /* 0x000fe20008000000 */
[----:B---3--:R-:W-:Y:S01]  /*5900*/  IMAD.MOV.U32 R7, RZ, RZ, R0 ;  /* 0x000000ffff077224 */ /* 0x008fe200078e0000 */
[----:B------:R-:W-:-:S09]  /*5910*/  UPRMT UR21, UR39, 0x654, UR21 ;  /* 0x0000065427157896 */ /* 0x000fd20008000015 */
[----:B------:R-:W-:Y:S01]  /*5920*/  SYNCS.ARRIVE.TRANS64.RED.A1T0 RZ, [UR21], RZ ;  /* 0x000000ffffff79a7 */ /* 0x000fe20008100415 */
[----:B------:R-:W-:Y:S05]  /*5930*/  @P1 BRA `(.L_x_3268) ;  /* 0xffffffe400c41947 */ /* 0x000fea000383ffff */
.L_x_3257:
[----:B-1234-:R-:W1:Y:S01]  /*5940*/  SHFL.BFLY PT, R7, R6, 0x2, 0x1f ;  /* 0x0c401f0006077f89 */ /* 0x01ee6200000e0000 */
[----:B------:R-:W-:Y:S01]  /*5950*/  IMAD.MOV R12, RZ, RZ, -R18 ;  /* 0x000000ffff0c7224 */ /* 0x000fe200078e0a12 */
[----:B------:R-:W-:Y:S01]  /*5960*/  UIADD3 UR36, UR36, 0x1, URZ ;  /* 0x0000000124247890 */ /* 0x000fe2000fffe03f */
[----:B0-----:R-:W-:Y:S01]  /*5970*/  IMAD.MOV.U32 R8, RZ, RZ, RZ ;  /* 0x000000ffff087224 */ /* 0x001fe200078e00ff */
[----:B------:R-:W0:Y:S01]  /*5980*/  SHFL.BFLY PT, R4, R5, 0x2, 0x1f ;  /* 0x0c401f0005047f89 */ /* 0x000e2200000e0000 */
[----:B------:R-:W-:Y:S01]  /*5990*/  IMAD.U32 R14, RZ, RZ, UR20 ;  /* 0x00000014ff0e7e24 */ /* 0x000fe2000f8e00ff */
[----:B------:R-:W-:Y:S08]  /*59a0*/  BAR.ARV 0x8, 0x100 ;  /* 0x0204000000007b1d */ /* 0x000ff00000002000 */
[----:B------:R-:W-:Y:S01]  /*59b0*/  BAR.SYNC.DEFER_BLOCKING 0xf, 0x100 ;  /* 0x03c4000000007b1d */ /* 0x000fe20000010000 */
[----:B------:R-:W-:Y:S01]  /*59c0*/  ISETP.NE.AND P2, PT, R17, R12, PT ;  /* 0x0000000c1100720c */ /* 0x000fe20003f45270 */
[----:B------:R-:W-:-:S02]  /*59d0*/  IMAD.MOV.U32 R13, RZ, RZ, -0x800000 ;  /* 0xff800000ff0d7424 */ /* 0x000fc400078e00ff */
[----:B------:R-:W-:Y:S02]  /*59e0*/  IMAD.MOV.U32 R12, RZ, RZ, -0x800000 ;  /* 0xff800000ff0c7424 */ /* 0x000fe400078e00ff */
[----:B-1----:R-:W-:Y:S01]  /*59f0*/  FADD.FTZ R7, R7, R6 ;  /* 0x0000000607077221 */ /* 0x002fe20000010000 */
[----:B0-----:R-:W-:-:S04]  /*5a00*/  FADD.FTZ R4, R4, R5 ;  /* 0x0000000504047221 */ /* 0x001fc80000010000 */
[----:B------:R-:W0:Y:S01]  /*5a10*/  SHFL.BFLY PT, R10, R7, 0x1, 0x1f ;  /* 0x0c201f00070a7f89 */ /* 0x000e2200000e0000 */
[----:B------:R-:W-:Y:S01]  /*5a20*/  IMAD.U32 R5, RZ, RZ, UR47 ;  /* 0x0000002fff057e24 */ /* 0x000fe2000f8e00ff */
[----:B------:R-:W-:Y:S02]  /*5a30*/  UIADD3 UR47, UR47, 0x1, URZ ;  /* 0x000000012f2f7890 */ /* 0x000fe4000fffe03f */
[----:B------:R-:W1:Y:S02]  /*5a40*/  SHFL.BFLY PT, R9, R4, 0x1, 0x1f ;  /* 0x0c201f0004097f89 */ /* 0x000e6400000e0000 */
[----:B------:R-:W-:Y:S01]  /*5a50*/  @!P2 LEA R5, R5, R2, 0x6 ;  /* 0x000000020505a211 */ /* 0x000fe200078e30ff */
[----:B------:R-:W-:-:S03]  /*5a60*/  UISETP.NE.AND UP0, UPT, UR47, 0x2, UPT ;  /* 0x000000022f00788c */ /* 0x000fc6000bf05270 */
[----:B------:R-:W-:Y:S01]  /*5a70*/  @!P2 LEA R11, R5, UR42, 0x2 ;  /* 0x0000002a050bac11 */ /* 0x000fe2000f8e10ff */
[----:B------:R-:W-:Y:S01]  /*5a80*/  IMAD.U32 R5, RZ, RZ, UR20 ;  /* 0x00000014ff057e24 */ /* 0x000fe2000f8e00ff */
[----:B------:R-:W-:Y:S02]  /*5a90*/  USEL UR4, URZ, 0x1, UP0 ;  /* 0x000000013f047887 */ /* 0x000fe40008000000 */
[----:B------:R-:W-:Y:S02]  /*5aa0*/  USEL UR47, UR47, URZ, UP0 ;  /* 0x0000003f2f2f7287 */ /* 0x000fe40008000000 */
[----:B------:R-:W-:Y:S01]  /*5ab0*/  ULOP3.LUT UR37, UR37, UR4, URZ, 0x3c, !UPT ;  /* 0x0000000425257292 */ /* 0x000fe2000f8e3c3f */
[----:B0-----:R-:W-:Y:S01]  /*5ac0*/  FADD.FTZ R10, R7, R10 ;  /* 0x0000000a070a7221 */ /* 0x001fe20000010000 */
[----:B-1----:R-:W-:-:S04]  /*5ad0*/  FADD.FTZ R9, R4, R9 ;  /* 0x0000000904097221 */ /* 0x002fc80000010000 */
[----:B------:R-:W-:Y:S01]  /*5ae0*/  FSETP.NE.FTZ.AND P0, PT, R10, RZ, PT ;  /* 0x000000ff0a00720b */ /* 0x000fe20003f15000 */
[----:B------:R-:W-:Y:S01]  /*5af0*/  IMAD.MOV.U32 R4, RZ, RZ, RZ ;  /* 0x000000ffff047224 */ /* 0x000fe200078e00ff */
[----:B------:R-:W-:-:S11]  /*5b00*/  FSETP.NE.FTZ.AND P1, PT, R9, RZ, PT ;  /* 0x000000ff0900720b */ /* 0x000fd60003f35000 */
[----:B------:R-:W0:Y:S01]  /*5b10*/  @P0 MUFU.RCP R8, R10 ;  /* 0x0000000a00080308 */ /* 0x000e220000001000 */
[----:B------:R-:W-:-:S07]  /*5b20*/  @P0 FMUL.FTZ R5, R5, 0.69314718246459960938 ;  /* 0x3f31721805050820 */ /* 0x000fce0000410000 */
[----:B------:R-:W1:Y:S08]  /*5b30*/  @P1 MUFU.RCP R4, R9 ;  /* 0x0000000900041308 */ /* 0x000e700000001000 */
[----:B------:R-:W2:Y:S01]  /*5b40*/  @P0 MUFU.LG2 R10, R10 ;  /* 0x0000000a000a0308 */ /* 0x000ea20000000c00 */
[----:B0-----:R0:W-:Y:S01]  /*5b50*/  @!P2 STS [R11+0x28800], R8 ;  /* 0x028800080b00a388 */ /* 0x0011e20000000800 */
[-C--:B------:R-:W-:Y:S01]  /*5b60*/  FMUL.FTZ R209, R24, R8.reuse ;  /* 0x0000000818d17220 */ /* 0x080fe20000410000 */
[-C--:B------:R-:W-:Y:S01]  /*5b70*/  FMUL.FTZ R207, R25, R8.reuse ;  /* 0x0000000819cf7220 */ /* 0x080fe20000410000 */
[-C--:B------:R-:W-:Y:S01]  /*5b80*/  FMUL.FTZ R7, R28, R8.reuse ;  /* 0x000000081c077220 */ /* 0x080fe20000410000 */
[-C--:B------:R-:W-:Y:S01]  /*5b90*/  FMUL.FTZ R6, R29, R8.reuse ;  /* 0x000000081d067220 */ /* 0x080fe20000410000 */
[-C--:B------:R-:W-:Y:S01]  /*5ba0*/  FMUL.FTZ R208, R32, R8.reuse ;  /* 0x0000000820d07220 */ /* 0x080fe20000410000 */
[-C--:B------:R-:W-:Y:S01]  /*5bb0*/  FMUL.FTZ R206, R33, R8.reuse ;  /* 0x0000000821ce7220 */ /* 0x080fe20000410000 */
[----:B------:R-:W3:Y:S01]  /*5bc0*/  @P1 MUFU.LG2 R9, R9 ;  /* 0x0000000900091308 */ /* 0x000ee20000000c00 */
[----:B-1----:R1:W-:Y:S01]  /*5bd0*/  @!P2 STS [R11+0x28820], R4 ;  /* 0x028820040b00a388 */ /* 0x0023e20000000800 */
        /* <DEDUP_REMOVED lines=58> */
[----:B0-----:R-:W-:Y:S01]  /*5f80*/  @P1 FMUL.FTZ R8, R14, 0.69314718246459960938 ;  /* 0x3f3172180e081820 */ /* 0x001fe20000410000 */
[----:B--2---:R-:W-:Y:S01]  /*5f90*/  @P0 FMUL.FTZ R10, R10, 0.69314718246459960938 ;  /* 0x3f3172180a0a0820 */ /* 0x004fe20000410000 */
[----:B---3--:R-:W-:Y:S01]  /*5fa0*/  @P1 FMUL.FTZ R9, R9, 0.69314718246459960938 ;  /* 0x3f31721809091820 */ /* 0x008fe20000410000 */
        /* <DEDUP_REMOVED lines=64> */
[----:B------:R-:W-:Y:S01]  /*63b0*/  @P0 FFMA.FTZ R13, R5, R0, R10 ;  /* 0x00000000050d0223 */ /* 0x000fe2000001000a */
[----:B------:R-:W-:Y:S01]  /*63c0*/  @P1 FFMA.FTZ R12, R8, R3, R9 ;  /* 0x00000003080c1223 */ /* 0x000fe20000010009 */
[----:B-1----:R-:W-:Y:S06]  /*63d0*/  BAR.ARV 0xe, 0x100 ;  /* 0x0384000000007b1d */ /* 0x002fec0000002000 */
.L_x_3244:
[----:B------:R-:W0:Y:S01]  /*63e0*/  S2UR UR6, SR_SWINHI ;  /* 0x00000000000679c3 */ /* 0x000e220000002f00 */
[----:B------:R-:W-:-:S07]  /*63f0*/  IMAD R3, R212, 0x40, R16 ;  /* 0x00000040d4037824 */ /* 0x000fce00078e0210 */
[----:B------:R-:W-:Y:S01]  /*6400*/  BAR.SYNC.DEFER_BLOCKING 0x1, 0x100 ;  /* 0x0044000000007b1d */ /* 0x000fe20000010000 */
[----:B------:R-:W-:Y:S01]  /*6410*/  F2FP.F16.F32.PACK_AB R6, R6, R7 ;  /* 0x000000070606723e */ /* 0x000fe200000000ff */
[----:B------:R-:W-:Y:S01]  /*6420*/  USHF.R.S32.HI UR11, URZ, 0x1f, UR44 ;  /* 0x0000001f3f0b7899 */ /* 0x000fe2000801142c */
[----:B------:R-:W-:Y:S02]  /*6430*/  F2FP.F16.F32.PACK_AB R7, R31, R30 ;  /* 0x0000001e1f07723e */ /* 0x000fe400000000ff */
[----:B------:R-:W-:Y:S01]  /*6440*/  F2FP.F16.F32.PACK_AB R30, R192, R193 ;  /* 0x000000c1c01e723e */ /* 0x000fe200000000ff */
[----:B------:R-:W-:Y:S01]  /*6450*/  ULDC UR7, c[0x0][0xc44] ;  /* 0x0003110000077ab9 */ /* 0x000fe20000000800 */
[----:B------:R-:W-:Y:S01]  /*6460*/  F2FP.F16.F32.PACK_AB R31, R63, R62 ;  /* 0x0000003e3f1f723e */ /* 0x000fe200000000ff */
[----:B------:R-:W1:Y:S01]  /*6470*/  SHFL.IDX PT, R0, R211, RZ, 0x1f ;  /* 0x00001fffd3007589 */ /* 0x000e6200000e0000 */
[----:B------:R-:W-:Y:S02]  /*6480*/  F2FP.F16.F32.PACK_AB R112, R113, R112 ;  /* 0x000000707170723e */ /* 0x000fe400000000ff */
[----:B------:R-:W-:-:S02]  /*6490*/  F2FP.F16.F32.PACK_AB R113, R115, R114 ;  /* 0x000000727371723e */ /* 0x000fc400000000ff */
[----:B------:R-:W-:Y:S02]  /*64a0*/  F2FP.F16.F32.PACK_AB R114, R117, R116 ;  /* 0x000000747572723e */ /* 0x000fe400000000ff */
[----:B------:R-:W-:Y:S02]  /*64b0*/  F2FP.F16.F32.PACK_AB R115, R119, R118 ;  /* 0x000000767773723e */ /* 0x000fe400000000ff */
[----:B------:R-:W-:Y:S02]  /*64c0*/  F2FP.F16.F32.PACK_AB R120, R121, R120 ;  /* 0x000000787978723e */ /* 0x000fe400000000ff */
[----:B------:R-:W-:Y:S02]  /*64d0*/  F2FP.F16.F32.PACK_AB R121, R152, R108 ;  /* 0x0000006c9879723e */ /* 0x000fe400000000ff */
[----:B------:R-:W-:Y:S01]  /*64e0*/  F2FP.F16.F32.PACK_AB R157, R158, R157 ;  /* 0x0000009d9e9d723e */ /* 0x000fe200000000ff */
[----:B------:R-:W-:Y:S01]  /*64f0*/  UMOV UR4, UR42 ;  /* 0x0000002a00047c82 */ /* 0x000fe20008000000 */
[----:B0-----:R-:W-:Y:S01]  /*6500*/  UMOV UR5, UR6 ;  /* 0x0000000600057c82 */ /* 0x001fe20008000000 */
[----:B------:R-:W-:Y:S01]  /*6510*/  F2FP.F16.F32.PACK_AB R158, R133, R132 ;  /* 0x00000084859e723e */ /* 0x000fe200000000ff */
[----:B------:R-:W-:Y:S01]  /*6520*/  IMAD.U32 R96, RZ, RZ, UR4 ;  /* 0x00000004ff607e24 */ /* 0x000fe2000f8e00ff */
[----:B------:R-:W-:Y:S01]  /*6530*/  MOV R97, UR5 ;  /* 0x0000000500617c02 */ /* 0x000fe20008000f00 */
[----:B------:R-:W-:Y:S01]  /*6540*/  UIADD3 UR5, -UR44, URZ, URZ ;  /* 0x0000003f2c057290 */ /* 0x000fe2000fffe13f */
[----:B------:R-:W-:Y:S01]  /*6550*/  F2FP.F16.F32.PACK_AB R159, R160, R159 ;  /* 0x0000009fa09f723e */ /* 0x000fe200000000ff */
[----:B------:R-:W-:Y:S01]  /*6560*/  ULDC UR4, c[0x0][0xc] ;  /* 0x0000030000047ab9 */ /* 0x000fe20000000800 */
[----:B------:R-:W-:Y:S01]  /*6570*/  F2FP.F16.F32.PACK_AB R161, R163, R161 ;  /* 0x000000a1a3a1723e */ /* 0x000fe200000000ff */
[--C-:B------:R-:W-:Y:S01]  /*6580*/  IMAD.WIDE R4, R216, 0x2, R96.reuse ;  /* 0x00000002d8047825 */ /* 0x100fe200078e0260 */
[----:B------:R-:W-:Y:S01]  /*6590*/  F2FP.F16.F32.PACK_AB R144, R145, R144 ;  /* 0x000000909190723e */ /* 0x000fe200000000ff */
[----:B------:R-:W-:Y:S01]  /*65a0*/  UIMAD UR7, UR7, UR5, UR43 ;  /* 0x00000005070772a4 */ /* 0x000fe2000f8e022b */
[----:B------:R-:W-:Y:S01]  /*65b0*/  F2FP.F16.F32.PACK_AB R160, R137, R136 ;  /* 0x0000008889a0723e */ /* 0x000fe200000000ff */
[----:B------:R-:W-:Y:S01]  /*65c0*/  IMAD.WIDE R96, R3, 0x2, R96 ;  /* 0x0000000203607825 */ /* 0x000fe200078e0260 */
[C---:B------:R-:W-:Y:S01]  /*65d0*/  IADD3 R9, P4, R4.reuse, 0x20, RZ ;  /* 0x0000002004097810 */ /* 0x040fe20007f9e0ff */
[----:B------:R-:W-:Y:S01]  /*65e0*/  UIADD3 UR40, UR4, UR40, URZ ;  /* 0x0000002804287290 */ /* 0x000fe2000fffe03f */
[----:B------:R-:W-:Y:S01]  /*65f0*/  IADD3 R11, P3, R4, 0x40, RZ ;  /* 0x00000040040b7810 */ /* 0x000fe20007f7e0ff */
[----:B------:R-:W-:Y:S01]  /*6600*/  USHF.R.S32.HI UR10, URZ, 0x1f, UR7 ;  /* 0x0000001f3f0a7899 */ /* 0x000fe20008011407 */
[----:B------:R-:W-:-:S02]  /*6610*/  LOP3.LUT R8, R9, 0x380, RZ, 0xc0, !PT ;  /* 0x0000038009087812 */ /* 0x000fc400078ec0ff */
[----:B------:R-:W-:Y:S02]  /*6620*/  LOP3.LUT R10, R11, 0x380, RZ, 0xc0, !PT ;  /* 0x000003800b0a7812 */ /* 0x000fe400078ec0ff */
[----:B------:R-:W-:Y:S02]  /*6630*/  SHF.R.U64 R8, R8, 0x3, RZ ;  /* 0x0000000308087819 */ /* 0x000fe400000012ff */
[----:B------:R-:W-:Y:S02]  /*6640*/  SHF.R.U64 R10, R10, 0x3, RZ ;  /* 0x000000030a0a7819 */ /* 0x000fe400000012ff */
[----:B------:R-:W-:Y:S01]  /*6650*/  LOP3.LUT R8, R8, R9, RZ, 0x3c, !PT ;  /* 0x0000000908087212 */ /* 0x000fe200078e3cff */
[--C-:B------:R-:W-:Y:S01]  /*6660*/  IMAD.X R9, RZ, RZ, R5.reuse, P4 ;  /* 0x000000ffff097224 */ /* 0x100fe200020e0605 */
[----:B------:R-:W-:Y:S01]  /*6670*/  LOP3.LUT R10, R10, R11, RZ, 0x3c, !PT ;  /* 0x0000000b0a0a7212 */ /* 0x000fe200078e3cff */
[----:B------:R-:W-:Y:S01]  /*6680*/  IMAD.X R11, RZ, RZ, R5, P3 ;  /* 0x000000ffff0b7224 */ /* 0x000fe200018e0605 */
[----:B------:R-:W-:-:S02]  /*6690*/  IADD3 R33, P2, R4, 0x60, RZ ;  /* 0x0000006004217810 */ /* 0x000fc40007f5e0ff */
[C---:B------:R-:W-:Y:S02]  /*66a0*/  IADD3 R65, P1, R4.reuse, 0x2000, RZ ;  /* 0x0000200004417810 */ /* 0x040fe40007f3e0ff */
[C---:B------:R-:W-:Y:S02]  /*66b0*/  IADD3 R81, P0, R4.reuse, 0x2020, RZ ;  /* 0x0000202004517810 */ /* 0x040fe40007f1e0ff */
[C---:B------:R-:W-:Y:S02]  /*66c0*/  IADD3 R101, P6, R4.reuse, 0x2040, RZ ;  /* 0x0000204004657810 */ /* 0x040fe40007fde0ff */
[C---:B------:R-:W-:Y:S02]  /*66d0*/  IADD3 R105, P5, R4.reuse, 0x2060, RZ ;  /* 0x0000206004697810 */ /* 0x040fe40007fbe0ff */
[C---:B------:R-:W-:Y:S02]  /*66e0*/  IADD3 R123, P4, R4.reuse, 0x4000, RZ ;  /* 0x00004000047b7810 */ /* 0x040fe40007f9e0ff */
[----:B------:R-:W-:-:S02]  /*66f0*/  IADD3 R127, P3, R4, 0x4020, RZ ;  /* 0x00004020047f7810 */ /* 0x000fc40007f7e0ff */
[----:B------:R-:W-:Y:S02]  /*6700*/  LOP3.LUT R32, R33, 0x380, RZ, 0xc0, !PT ;  /* 0x0000038021207812 */ /* 0x000fe400078ec0ff */
[----:B------:R-:W-:Y:S02]  /*6710*/  LOP3.LUT R64, R65, 0x380, RZ, 0xc0, !PT ;  /* 0x0000038041407812 */ /* 0x000fe400078ec0ff */
        /* <DEDUP_REMOVED lines=9> */
[----:B------:R-:W-:-:S02]  /*67b0*/  SHF.R.U64 R104, R104, 0x3, RZ ;  /* 0x0000000368687819 */ /* 0x000fc400000012ff */
[----:B------:R-:W-:Y:S02]  /*67c0*/  SHF.R.U64 R122, R122, 0x3, RZ ;  /* 0x000000037a7a7819 */ /* 0x000fe400000012ff */
[----:B------:R-:W-:Y:S02]  /*67d0*/  SHF.R.U64 R126, R126, 0x3, RZ ;  /* 0x000000037e7e7819 */ /* 0x000fe400000012ff */
[----:B------:R-:W-:Y:S01]  /*67e0*/  LOP3.LUT R32, R32, R33, RZ, 0x3c, !PT ;  /* 0x0000002120207212 */ /* 0x000fe200078e3cff */
[--C-:B------:R-:W-:Y:S01]  /*67f0*/  IMAD.X R33, RZ, RZ, R5.reuse, P2 ;  /* 0x000000ffff217224 */ /* 0x100fe200010e0605 */
[----:B------:R-:W-:Y:S01]  /*6800*/  LOP3.LUT R64, R64, R65, RZ, 0x3c, !PT ;  /* 0x0000004140407212 */ /* 0x000fe200078e3cff */
[--C-:B------:R-:W-:Y:S01]  /*6810*/  IMAD.X R65, RZ, RZ, R5.reuse, P1 ;  /* 0x000000ffff417224 */ /* 0x100fe200008e0605 */
[----:B------:R-:W-:Y:S01]  /*6820*/  LOP3.LUT R80, R80, R81, RZ, 0x3c, !PT ;  /* 0x0000005150507212 */ /* 0x000fe200078e3cff */
[----:B------:R-:W-:Y:S01]  /*6830*/  IMAD.X R81, RZ, RZ, R5, P0 ;  /* 0x000000ffff517224 */ /* 0x000fe200000e0605 */
[----:B------:R-:W-:-:S02]  /*6840*/  LOP3.LUT R100, R100, R101, RZ, 0x3c, !PT ;  /* 0x0000006564647212 */ /* 0x000fc400078e3cff */
[----:B------:R-:W-:Y:S01]  /*6850*/  LOP3.LUT R104, R104, R105, RZ, 0x3c, !PT ;  /* 0x0000006968687212 */ /* 0x000fe200078e3cff */
[--C-:B------:R-:W-:Y:S01]  /*6860*/  IMAD.X R105, RZ, RZ, R5.reuse, P5 ;  /* 0x000000ffff697224 */ /* 0x100fe200028e0605 */
[----:B------:R-:W-:Y:S01]  /*6870*/  LOP3.LUT R122, R122, R123, RZ, 0x3c, !PT ;  /* 0x0000007b7a7a7212 */ /* 0x000fe200078e3cff */
[--C-:B------:R-:W-:Y:S01]  /*6880*/  IMAD.X R123, RZ, RZ, R5.reuse, P4 ;  /* 0x000000ffff7b7224 */ /* 0x100fe200020e0605 */
[----:B------:R-:W-:Y:S01]  /*6890*/  LOP3.LUT R126, R126, R127, RZ, 0x3c, !PT ;  /* 0x0000007f7e7e7212 */ /* 0x000fe200078e3cff */
[----:B------:R-:W-:Y:S01]  /*68a0*/  IMAD.X R127, RZ, RZ, R5, P3 ;  /* 0x000000ffff7f7224 */ /* 0x000fe200018e0605 */
[----:B------:R-:W-:Y:S02]  /*68b0*/  IADD3.X R101, RZ, R5, RZ, P6, !PT ;  /* 0x00000005ff657210 */ /* 0x000fe400037fe4ff */
[C---:B------:R-:W-:Y:S02]  /*68c0*/  IADD3 R131, P2, R4.reuse, 0x4040, RZ ;  /* 0x0000404004837810 */ /* 0x040fe40007f5e0ff */
[----:B------:R-:W-:-:S02]  /*68d0*/  IADD3 R135, P1, R4, 0x4060, RZ ;  /* 0x0000406004877810 */ /* 0x000fc40007f3e0ff */
[C---:B------:R-:W-:Y:S02]  /*68e0*/  IADD3 R139, P0, R4.reuse, 0x6000, RZ ;  /* 0x00006000048b7810 */ /* 0x040fe40007f1e0ff */
[C---:B------:R-:W-:Y:S02]  /*68f0*/  IADD3 R143, P6, R4.reuse, 0x6020, RZ ;  /* 0x00006020048f7810 */ /* 0x040fe40007fde0ff */
[C---:B------:R-:W-:Y:S02]  /*6900*/  IADD3 R25, P5, R4.reuse, 0x6040, RZ ;  /* 0x0000604004197810 */ /* 0x040fe40007fbe0ff */
[----:B------:R-:W-:Y:S02]  /*6910*/  IADD3 R29, P4, R4, 0x6060, RZ ;  /* 0x00006060041d7810 */ /* 0x000fe40007f9e0ff */
[----:B------:R-:W-:Y:S02]  /*6920*/  IADD3 R15, P3, R96, 0x1000, RZ ;  /* 0x00001000600f7810 */ /* 0x000fe40007f7e0ff */
[----:B------:R-:W-:-:S02]  /*6930*/  LOP3.LUT R130, R131, 0x380, RZ, 0xc0, !PT ;  /* 0x0000038083827812 */ /* 0x000fc400078ec0ff */
        /* <DEDUP_REMOVED lines=25> */
[----:B------:R-:W-:Y:S01]  /*6ad0*/  IMAD.X R29, RZ, RZ, R5, P4 ;  /* 0x000000ffff1d7224 */ /* 0x000fe200020e0605 */
        /* <DEDUP_REMOVED lines=8> */
[C---:B------:R-:W-:Y:S02]  /*6b60*/  IADD3 R53, P4, R96.reuse, 0x7000, RZ ;  /* 0x0000700060357810 */ /* 0x040fe40007f9e0ff */
[----:B------:R-:W-:Y:S02]  /*6b70*/  IADD3 R57, P3, R96, 0x8000, RZ ;  /* 0x0000800060397810 */ /* 0x000fe40007f7e0ff */
[----:B------:R-:W-:-:S02]  /*6b80*/  LOP3.LUT R4, R3, R4, RZ, 0x3c, !PT ;  /* 0x0000000403047212 */ /* 0x000fc400078e3cff */
[----:B------:R-:W-:Y:S02]  /*6b90*/  LOP3.LUT R20, R21, 0x380, RZ, 0xc0, !PT ;  /* 0x0000038015147812 */ /* 0x000fe400078ec0ff */
[----:B------:R-:W-:Y:S02]  /*6ba0*/  LOP3.LUT R36, R37, 0x380, RZ, 0xc0, !PT ;  /* 0x0000038025247812 */ /* 0x000fe400078ec0ff */
[----:B------:R-:W-:Y:S02]  /*6bb0*/  LOP3.LUT R40, R41, 0x380, RZ, 0xc0, !PT ;  /* 0x0000038029287812 */ /* 0x000fe400078ec0ff */
[----:B------:R-:W-:Y:S02]  /*6bc0*/  LOP3.LUT R44, R45, 0x380, RZ, 0xc0, !PT ;  /* 0x000003802d2c7812 */ /* 0x000fe400078ec0ff */
[----:B------:R-:W-:Y:S02]  /*6bd0*/  LOP3.LUT R48, R49, 0x380, RZ, 0xc0, !PT ;  /* 0x0000038031307812 */ /* 0x000fe400078ec0ff */
[----:B------:R-:W-:-:S02]  /*6be0*/  LOP3.LUT R52, R53, 0x380, RZ, 0xc0, !PT ;  /* 0x0000038035347812 */ /* 0x000fc400078ec0ff */
[----:B------:R-:W-:Y:S02]  /*6bf0*/  LOP3.LUT R56, R57, 0x380, RZ, 0xc0, !PT ;  /* 0x0000038039387812 */ /* 0x000fe400078ec0ff */
[----:B------:R-:W-:Y:S02]  /*6c00*/  MOV R3, R4 ;  /* 0x0000000400037202 */ /* 0x000fe40000000f00 */
[----:B------:R-:W-:Y:S02]  /*6c10*/  F2FP.F16.F32.PACK_AB R5, R27, R26 ;  /* 0x0000001a1b05723e */ /* 0x000fe400000000ff */
[----:B------:R-:W-:Y:S02]  /*6c20*/  LOP3.LUT R27, R96, 0x380, RZ, 0xc0, !PT ;  /* 0x00000380601b7812 */ /* 0x000fe400078ec0ff */
[----:B------:R-:W-:Y:S02]  /*6c30*/  SHF.R.U64 R20, R20, 0x3, RZ ;  /* 0x0000000314147819 */ /* 0x000fe400000012ff */
[----:B------:R-:W-:-:S02]  /*6c40*/  SHF.R.U64 R36, R36, 0x3, RZ ;  /* 0x0000000324247819 */ /* 0x000fc400000012ff */
[----:B------:R-:W-:Y:S02]  /*6c50*/  SHF.R.U64 R40, R40, 0x3, RZ ;  /* 0x0000000328287819 */ /* 0x000fe400000012ff */
[----:B------:R-:W-:Y:S02]  /*6c60*/  SHF.R.U64 R44, R44, 0x3, RZ ;  /* 0x000000032c2c7819 */ /* 0x000fe400000012ff */
[----:B------:R-:W-:Y:S02]  /*6c70*/  SHF.R.U64 R48, R48, 0x3, RZ ;  /* 0x0000000330307819 */ /* 0x000fe400000012ff */
[----:B------:R-:W-:Y:S02]  /*6c80*/  SHF.R.U64 R52, R52, 0x3, RZ ;  /* 0x0000000334347819 */ /* 0x000fe400000012ff */
[----:B------:R-:W-:Y:S02]  /*6c90*/  SHF.R.U64 R56, R56, 0x3, RZ ;  /* 0x0000000338387819 */ /* 0x000fe400000012ff */
[----:B------:R-:W-:-:S02]  /*6ca0*/  F2FP.F16.F32.PACK_AB R4, R207, R209 ;  /* 0x000000d1cf04723e */ /* 0x000fc400000000ff */
[----:B------:R-:W-:Y:S02]  /*6cb0*/  SHF.R.U64 R27, R27, 0x3, RZ ;  /* 0x000000031b1b7819 */ /* 0x000fe400000012ff */
[----:B------:R-:W-:Y:S01]  /*6cc0*/  LOP3.LUT R20, R20, R21, RZ, 0x3c, !PT ;  /* 0x0000001514147212 */ /* 0x000fe200078e3cff */
[--C-:B------:R-:W-:Y:S01]  /*6cd0*/  IMAD.X R21, RZ, RZ, R97.reuse, P2 ;  /* 0x000000ffff157224 */ /* 0x100fe200010e0661 */
[----:B------:R-:W-:Y:S01]  /*6ce0*/  LOP3.LUT R36, R36, R37, RZ, 0x3c, !PT ;  /* 0x0000002524247212 */ /* 0x000fe200078e3cff */
[--C-:B------:R-:W-:Y:S01]  /*6cf0*/  IMAD.X R37, RZ, RZ, R97.reuse, P1 ;  /* 0x000000ffff257224 */ /* 0x100fe200008e0661 */
[----:B------:R-:W-:Y:S01]  /*6d00*/  LOP3.LUT R40, R40, R41, RZ, 0x3c, !PT ;  /* 0x0000002928287212 */ /* 0x000fe200078e3cff */
[--C-:B------:R-:W-:Y:S01]  /*6d10*/  IMAD.X R41, RZ, RZ, R97.reuse, P0 ;  /* 0x000000ffff297224 */ /* 0x100fe200000e0661 */
[----:B------:R-:W-:Y:S01]  /*6d20*/  LOP3.LUT R44, R44, R45, RZ, 0x3c, !PT ;  /* 0x0000002d2c2c7212 */ /* 0x000fe200078e3cff */
[----:B------:R0:W-:Y:S01]  /*6d30*/  STSM.16.M88.4 [R3], R4 ;  /* 0x0000000403007844 */ /* 0x0001e20000000200 */
[----:B------:R-:W-:Y:S01]  /*6d40*/  LOP3.LUT R48, R48, R49, RZ, 0x3c, !PT ;  /* 0x0000003130307212 */ /* 0x000fe200078e3cff */
[--C-:B------:R-:W-:Y:S01]  /*6d50*/  IMAD.X R49, RZ, RZ, R97.reuse, P5 ;  /* 0x000000ffff317224 */ /* 0x100fe200028e0661 */
[----:B------:R-:W-:Y:S01]  /*6d60*/  LOP3.LUT R52, R52, R53, RZ, 0x3c, !PT ;  /* 0x0000003534347212 */ /* 0x000fe200078e3cff */
[--C-:B------:R-:W-:Y:S01]  /*6d70*/  IMAD.X R53, RZ, RZ, R97.reuse, P4 ;  /* 0x000000ffff357224 */ /* 0x100fe200020e0661 */
[----:B------:R-:W-:Y:S01]  /*6d80*/  LOP3.LUT R56, R56, R57, RZ, 0x3c, !PT ;  /* 0x0000003938387212 */ /* 0x000fe200078e3cff */
[----:B------:R-:W-:Y:S01]  /*6d90*/  IMAD.X R57, RZ, RZ, R97, P3 ;  /* 0x000000ffff397224 */ /* 0x000fe200018e0661 */
[----:B------:R-:W-:-:S02]  /*6da0*/  IADD3.X R45, RZ, R97, RZ, P6, !PT ;  /* 0x00000061ff2d7210 */ /* 0x000fc400037fe4ff */
[C---:B------:R-:W-:Y:S02]  /*6db0*/  IADD3 R61, P2, R96.reuse, 0x9000, RZ ;  /* 0x00009000603d7810 */ /* 0x040fe40007f5e0ff */
[C---:B------:R-:W-:Y:S02]  /*6dc0*/  IADD3 R69, P1, R96.reuse, 0xa000, RZ ;  /* 0x0000a00060457810 */ /* 0x040fe40007f3e0ff */
[C---:B------:R-:W-:Y:S02]  /*6dd0*/  IADD3 R73, P0, R96.reuse, 0xb000, RZ ;  /* 0x0000b00060497810 */ /* 0x040fe40007f1e0ff */
[C---:B------:R-:W-:Y:S02]  /*6de0*/  IADD3 R77, P6, R96.reuse, 0xc000, RZ ;  /* 0x0000c000604d7810 */ /* 0x040fe40007fde0ff */
[C---:B------:R-:W-:Y:S02]  /*6df0*/  IADD3 R85, P5, R96.reuse, 0xd000, RZ ;  /* 0x0000d00060557810 */ /* 0x040fe40007fbe0ff */
[----:B------:R-:W-:-:S02]  /*6e00*/  IADD3 R89, P4, R96, 0xe000, RZ ;  /* 0x0000e00060597810 */ /* 0x000fc40007f9e0ff */
[----:B------:R-:W-:Y:S02]  /*6e10*/  IADD3 R92, P3, R96, 0xf000, RZ ;  /* 0x0000f000605c7810 */ /* 0x000fe40007f7e0ff */
[----:B------:R-:W-:Y:S02]  /*6e20*/  LOP3.LUT R96, R27, R96, RZ, 0x3c, !PT ;  /* 0x000000601b607212 */ /* 0x000fe400078e3cff */
[----:B------:R-:W-:Y:S02]  /*6e30*/  MOV R26, R8 ;  /* 0x00000008001a7202 */ /* 0x000fe40000000f00 */
[----:B------:R-:W-:Y:S02]  /*6e40*/  MOV R27, R10 ;  /* 0x0000000a001b7202 */ /* 0x000fe40000000f00 */
[----:B0-----:R-:W-:Y:S02]  /*6e50*/  F2FP.F16.F32.PACK_AB R4, R206, R208 ;  /* 0x000000d0ce04723e */ /* 0x001fe400000000ff */
[----:B------:R-:W-:-:S02]  /*6e60*/  F2FP.F16.F32.PACK_AB R5, R35, R34 ;  /* 0x000000222305723e */ /* 0x000fc400000000ff */
[----:B------:R-:W-:Y:S02]  /*6e70*/  F2FP.F16.F32.PACK_AB R6, R204, R205 ;  /* 0x000000cdcc06723e */ /* 0x000fe400000000ff */
[----:B------:R-:W-:Y:S02]  /*6e80*/  F2FP.F16.F32.PACK_AB R7, R39, R38 ;  /* 0x000000262707723e */ /* 0x000fe400000000ff */
[----:B------:R-:W-:Y:S02]  /*6e90*/  F2FP.F16.F32.PACK_AB R8, R202, R203 ;  /* 0x000000cbca08723e */ /* 0x000fe400000000ff */
[----:B------:R-:W-:Y:S01]  /*6ea0*/  F2FP.F16.F32.PACK_AB R9, R43, R42 ;  /* 0x0000002a2b09723e */ /* 0x000fe200000000ff */
[----:B------:R0:W-:Y:S01]  /*6eb0*/  STSM.16.M88.4 [R26], R4 ;  /* 0x000000041a007844 */ /* 0x0001e20000000200 */
[----:B------:R-:W-:Y:S02]  /*6ec0*/  F2FP.F16.F32.PACK_AB R10, R200, R201 ;  /* 0x000000c9c80a723e */ /* 0x000fe400000000ff */
[----:B------:R-:W-:-:S02]  /*6ed0*/  F2FP.F16.F32.PACK_AB R11, R47, R46 ;  /* 0x0000002e2f0b723e */ /* 0x000fc400000000ff */
[----:B------:R-:W-:Y:S02]  /*6ee0*/  LOP3.LUT R60, R61, 0x380, RZ, 0xc0, !PT ;  /* 0x000003803d3c7812 */ /* 0x000fe400078ec0ff */
[----:B------:R-:W-:Y:S01]  /*6ef0*/  MOV R38, R24 ;  /* 0x0000001800267202 */ /* 0x000fe20000000f00 */
[----:B------:R2:W-:Y:S01]  /*6f00*/  STSM.16.M88.4 [R27], R8 ;  /* 0x000000081b007844 */ /* 0x0005e20000000200 */
[----:B------:R-:W-:Y:S02]  /*6f10*/  SHF.R.U64 R60, R60, 0x3, RZ ;  /* 0x000000033c3c7819 */ /* 0x000fe400000012ff */
[----:B------:R-:W-:Y:S02]  /*6f20*/  MOV R3, R32 ;  /* 0x0000002000037202 */ /* 0x000fe40000000f00 */
[----:B------:R-:W-:Y:S02]  /*6f30*/  MOV R39, R28 ;  /* 0x0000001c00277202 */ /* 0x000fe40000000f00 */
[----:B------:R-:W-:-:S02]  /*6f40*/  F2FP.F16.F32.PACK_AB R24, R198, R199 ;  /* 0x000000c7c618723e */ /* 0x000fc400000000ff */
[----:B------:R-:W-:Y:S02]  /*6f50*/  F2FP.F16.F32.PACK_AB R25, R51, R50 ;  /* 0x000000323319723e */ /* 0x000fe400000000ff */
[----:B0-----:R-:W-:Y:S02]  /*6f60*/  F2FP.F16.F32.PACK_AB R26, R196, R197 ;  /* 0x000000c5c41a723e */ /* 0x001fe400000000ff */
[----:B------:R-:W-:Y:S02]  /*6f70*/  MOV R64, R64 ;  /* 0x0000004000407202 */ /* 0x000fe40000000f00 */
[----:B------:R-:W-:Y:S02]  /*6f80*/  F2FP.F16.F32.PACK_AB R28, R194, R195 ;  /* 0x000000c3c21c723e */ /* 0x000fe400000000ff */
[----:B--2---:R-:W-:Y:S02]  /*6f90*/  F2FP.F16.F32.PACK_AB R27, R55, R54 ;  /* 0x00000036371b723e */ /* 0x004fe400000000ff */
[----:B------:R-:W-:-:S02]  /*6fa0*/  F2FP.F16.F32.PACK_AB R29, R59, R58 ;  /* 0x0000003a3b1d723e */ /* 0x000fc400000000ff */
[----:B------:R-:W-:Y:S01]  /*6fb0*/  MOV R80, R80 ;  /* 0x0000005000507202 */ /* 0x000fe20000000f00 */
[----:B------:R-:W-:Y:S01]  /*6fc0*/  STSM.16.M88.4 [R3], R24 ;  /* 0x0000001803007844 */ /* 0x000fe20000000200 */
[----:B------:R-:W-:Y:S02]  /*6fd0*/  F2FP.F16.F32.PACK_AB R4, R190, R191 ;  /* 0x000000bfbe04723e */ /* 0x000fe400000000ff */
[----:B------:R-:W-:Y:S01]  /*6fe0*/  F2FP.F16.F32.PACK_AB R5, R67, R66 ;  /* 0x000000424305723e */ /* 0x000fe200000000ff */
[----:B------:R0:W-:Y:S01]  /*6ff0*/  STSM.16.M88.4 [R64], R28 ;  /* 0x0000001c40007844 */ /* 0x0001e20000000200 */
[----:B------:R-:W-:Y:S02]  /*7000*/  F2FP.F16.F32.PACK_AB R6, R182, R183 ;  /* 0x000000b7b606723e */ /* 0x000fe400000000ff */
[----:B------:R-:W-:Y:S02]  /*7010*/  F2FP.F16.F32.PACK_AB R7, R71, R70 ;  /* 0x000000464707723e */ /* 0x000fe400000000ff */
[----:B------:R-:W-:Y:S01]  /*7020*/  LOP3.LUT R60, R60, R61, RZ, 0x3c, !PT ;  /* 0x0000003d3c3c7212 */ /* 0x000fe200078e3cff */
[----:B------:R-:W-:Y:S01]  /*7030*/  IMAD.X R61, RZ, RZ, R97, P2 ;  /* 0x000000ffff3d7224 */ /* 0x000fe200010e0661 */
[----:B------:R-:W-:Y:S01]  /*7040*/  MOV R100, R100 ;  /* 0x0000006400647202 */ /* 0x000fe20000000f00 */
[----:B------:R2:W-:Y:S01]  /*7050*/  STSM.16.M88.4 [R80], R4 ;  /* 0x0000000450007844 */ /* 0x0005e20000000200 */
[----:B------:R-:W-:-:S02]  /*7060*/  F2FP.F16.F32.PACK_AB R8, R180, R181 ;  /* 0x000000b5b408723e */ /* 0x000fc400000000ff */
[----:B------:R-:W-:Y:S02]  /*7070*/  F2FP.F16.F32.PACK_AB R9, R75, R74 ;  /* 0x0000004a4b09723e */ /* 0x000fe400000000ff */
[----:B------:R-:W-:Y:S02]  /*7080*/  F2FP.F16.F32.PACK_AB R10, R178, R179 ;  /* 0x000000b3b20a723e */ /* 0x000fe400000000ff */
[----:B------:R-:W-:Y:S02]  /*7090*/  F2FP.F16.F32.PACK_AB R11, R79, R78 ;  /* 0x0000004e4f0b723e */ /* 0x000fe400000000ff */
[----:B-1----:R-:W-:Y:S02]  /*70a0*/  ISETP.NE.AND P2, PT, R0, RZ, PT ;  /* 0x000000ff0000720c */ /* 0x002fe40003f45270 */
[----:B------:R-:W-:Y:S01]  /*70b0*/  MOV R104, R104 ;  /* 0x0000006800687202 */ /* 0x000fe20000000f00 */
[----:B------:R1:W-:Y:S01]  /*70c0*/  STSM.16.M88.4 [R100], R8 ;  /* 0x0000000864007844 */ /* 0x0003e20000000200 */
[----:B------:R-:W-:-:S02]  /*70d0*/  F2FP.F16.F32.PACK_AB R32, R176, R177 ;  /* 0x000000b1b020723e */ /* 0x000fc400000000ff */
[----:B------:R-:W-:Y:S02]  /*70e0*/  F2FP.F16.F32.PACK_AB R33, R83, R82 ;  /* 0x000000525321723e */ /* 0x000fe400000000ff */
[----:B------:R-:W-:Y:S02]  /*70f0*/  F2FP.F16.F32.PACK_AB R34, R174, R175 ;  /* 0x000000afae22723e */ /* 0x000fe400000000ff */
[----:B------:R-:W-:Y:S02]  /*7100*/  F2FP.F16.F32.PACK_AB R35, R87, R86 ;  /* 0x000000565723723e */ /* 0x000fe400000000ff */
[----:B------:R-:W-:Y:S02]  /*7110*/  MOV R0, R122 ;  /* 0x0000007a00007202 */ /* 0x000fe40000000f00 */
[----:B0-----:R-:W-:Y:S01]  /*7120*/  F2FP.F16.F32.PACK_AB R64, R172, R173 ;  /* 0x000000adac40723e */ /* 0x001fe200000000ff */
[----:B------:R1:W-:Y:S01]  /*7130*/  STSM.16.M88.4 [R104], R32 ;  /* 0x0000002068007844 */ /* 0x0003e20000000200 */
[----:B------:R-:W-:-:S02]  /*7140*/  F2FP.F16.F32.PACK_AB R65, R91, R90 ;  /* 0x0000005a5b41723e */ /* 0x000fc400000000ff */
[----:B------:R-:W-:Y:S02]  /*7150*/  F2FP.F16.F32.PACK_AB R66, R170, R171 ;  /* 0x000000abaa42723e */ /* 0x000fe400000000ff */
[----:B------:R-:W-:Y:S02]  /*7160*/  F2FP.F16.F32.PACK_AB R67, R95, R94 ;  /* 0x0000005e5f43723e */ /* 0x000fe400000000ff */
[----:B------:R-:W-:Y:S02]  /*7170*/  MOV R126, R126 ;  /* 0x0000007e007e7202 */ /* 0x000fe40000000f00 */
[----:B--2---:R-:W-:Y:S01]  /*7180*/  F2FP.F16.F32.PACK_AB R80, R168, R169 ;  /* 0x000000a9a850723e */ /* 0x004fe200000000ff */
[----:B------:R1:W-:Y:S01]  /*7190*/  STSM.16.M88.4 [R0], R64 ;  /* 0x0000004000007844 */ /* 0x0003e20000000200 */
        /* <DEDUP_REMOVED lines=9> */
[----:B------:R-:W-:Y:S02]  /*7230*/  MOV R134, R134 ;  /* 0x0000008600867202 */ /* 0x000fe40000000f00 */
[----:B------:R-:W-:Y:S01]  /*7240*/  MOV R138, R138 ;  /* 0x0000008a008a7202 */ /* 0x000fe20000000f00 */
[----:B------:R1:W-:Y:S01]  /*7250*/  STSM.16.M88.4 [R130], R4 ;  /* 0x0000000482007844 */ /* 0x0003e20000000200 */
[----:B------:R-:W-:Y:S02]  /*7260*/  F2FP.F16.F32.PACK_AB R122, R125, R124 ;  /* 0x0000007c7d7a723e */ /* 0x000fe400000000ff */
[----:B------:R-:W-:Y:S01]  /*7270*/  F2FP.F16.F32.PACK_AB R123, R155, R153 ;  /* 0x000000999b7b723e */ /* 0x000fe200000000ff */
[----:B------:R1:W-:Y:S01]  /*7280*/  STSM.16.M88.4 [R134], R112 ;  /* 0x0000007086007844 */ /* 0x0003e20000000200 */
[----:B------:R-:W-:Y:S02]  /*7290*/  MOV R142, R142 ;  /* 0x0000008e008e7202 */ /* 0x000fe40000000f00 */
[----:B------:R-:W-:Y:S01]  /*72a0*/  F2FP.F16.F32.PACK_AB R156, R129, R128 ;  /* 0x00000080819c723e */ /* 0x000fe200000000ff */
[----:B------:R1:W-:Y:S01]  /*72b0*/  STSM.16.M88.4 [R138], R120 ;  /* 0x000000788a007844 */ /* 0x0003e20000000200 */
[----:B------:R-:W-:-:S02]  /*72c0*/  F2FP.F16.F32.PACK_AB R162, R141, R140 ;  /* 0x0000008c8da2723e */ /* 0x000fc400000000ff */
[----:B------:R-:W-:Y:S01]  /*72d0*/  F2FP.F16.F32.PACK_AB R163, R166, R165 ;  /* 0x000000a5a6a3723e */ /* 0x000fe200000000ff */
[----:B------:R1:W-:Y:S01]  /*72e0*/  STSM.16.M88.4 [R142], R156 ;  /* 0x0000009c8e007844 */ /* 0x0003e20000000200 */
[----:B------:R-:W-:Y:S02]  /*72f0*/  F2FP.F16.F32.PACK_AB R145, R147, R146 ;  /* 0x000000929391723e */ /* 0x000fe400000000ff */
[----:B------:R-:W-:Y:S01]  /*7300*/  LOP3.LUT R68, R69, 0x380, RZ, 0xc0, !PT ;  /* 0x0000038045447812 */ /* 0x000fe200078ec0ff */
[----:B------:R1:W-:Y:S01]  /*7310*/  STSM.16.M88.4 [R38], R160 ;  /* 0x000000a026007844 */ /* 0x0003e20000000200 */
[----:B------:R-:W-:Y:S02]  /*7320*/  LOP3.LUT R72, R73, 0x380, RZ, 0xc0, !PT ;  /* 0x0000038049487812 */ /* 0x000fe400078ec0ff */
[----:B------:R-:W-:Y:S02]  /*7330*/  LOP3.LUT R76, R77, 0x380, RZ, 0xc0, !PT ;  /* 0x000003804d4c7812 */ /* 0x000fe400078ec0ff */
[----:B------:R-:W-:-:S02]  /*7340*/  LOP3.LUT R84, R85, 0x380, RZ, 0xc0, !PT ;  /* 0x0000038055547812 */ /* 0x000fc400078ec0ff */
[----:B------:R-:W-:Y:S02]  /*7350*/  LOP3.LUT R88, R89, 0x380, RZ, 0xc0, !PT ;  /* 0x0000038059587812 */ /* 0x000fe400078ec0ff */
[----:B------:R-:W-:Y:S02]  /*7360*/  LOP3.LUT R93, R92, 0x380, RZ, 0xc0, !PT ;  /* 0x000003805c5d7812 */ /* 0x000fe400078ec0ff */
[----:B------:R-:W-:Y:S02]  /*7370*/  F2FP.F16.F32.PACK_AB R146, R149, R148 ;  /* 0x000000949592723e */ /* 0x000fe400000000ff */
[----:B------:R-:W-:Y:S02]  /*7380*/  F2FP.F16.F32.PACK_AB R147, R151, R150 ;  /* 0x000000969793723e */ /* 0x000fe400000000ff */
[----:B------:R-:W-:Y:S02]  /*7390*/  SHF.R.U64 R68, R68, 0x3, RZ ;  /* 0x0000000344447819 */ /* 0x000fe400000012ff */
[----:B------:R-:W-:Y:S01]  /*73a0*/  SHF.R.U64 R72, R72, 0x3, RZ ;  /* 0x0000000348487819 */ /* 0x000fe200000012ff */
[----:B------:R1:W-:Y:S01]  /*73b0*/  STSM.16.M88.4 [R39], R144 ;  /* 0x0000009027007844 */ /* 0x0003e20000000200 */
[----:B------:R-:W-:-:S02]  /*73c0*/  SHF.R.U64 R76, R76, 0x3, RZ ;  /* 0x000000034c4c7819 */ /* 0x000fc400000012ff */
[----:B------:R-:W-:Y:S02]  /*73d0*/  SHF.R.U64 R84, R84, 0x3, RZ ;  /* 0x0000000354547819 */ /* 0x000fe400000012ff */
[----:B------:R-:W-:Y:S02]  /*73e0*/  SHF.R.U64 R88, R88, 0x3, RZ ;  /* 0x0000000358587819 */ /* 0x000fe400000012ff */
[----:B------:R-:W-:Y:S02]  /*73f0*/  SHF.R.U64 R93, R93, 0x3, RZ ;  /* 0x000000035d5d7819 */ /* 0x000fe400000012ff */
        /* <DEDUP_REMOVED lines=11> */
[----:B------:R-:W-:Y:S01]  /*74b0*/  IADD3.X R77, RZ, R97, RZ, P6, !PT ;  /* 0x00000061ff4d7210 */ /* 0x000fe200037fe4ff */
[----:B------:R-:W-:Y:S06]  /*74c0*/  BAR.SYNC.DEFER_BLOCKING 0x1, 0x100 ;  /* 0x0044000000007b1d */ /* 0x000fec0000010000 */
[----:B-1----:R-:W-:Y:S05]  /*74d0*/  @P2 BRA `(.L_x_3269) ;  /* 0x0000000000cc2947 */ /* 0x002fea0003800000 */
[----:B------:R-:W0:Y:S01]  /*74e0*/  LDC R8, c[0x0][0xbe8] ;  /* 0x0002fa00ff087b82 */ /* 0x000e220000000800 */
[----:B------:R-:W-:Y:S01]  /*74f0*/  IMAD R0, RZ, RZ, -UR43 ;  /* 0x8000002bff007e24 */ /* 0x000fe2000f8e02ff */
[----:B------:R-:W-:Y:S01]  /*7500*/  ULDC.64 UR8, c[0x0][0xb90] ;  /* 0x0002e40000087ab9 */ /* 0x000fe20000000a00 */
[----:B------:R-:W-:Y:S01]  /*7510*/  IMAD.MOV R26, RZ, RZ, -R18 ;  /* 0x000000ffff1a7224 */ /* 0x000fe200078e0a12 */
[----:B------:R-:W-:Y:S02]  /*7520*/  UIMAD UR6, UR10, UR8, URZ ;  /* 0x000000080a0672a4 */ /* 0x000fe4000f8e023f */
[----:B------:R-:W-:Y:S02]  /*7530*/  UIMAD.WIDE.U32 UR4, UR7, UR8, URZ ;  /* 0x00000008070472a5 */ /* 0x000fe4000f8e003f */
[----:B------:R-:W1:Y:S01]  /*7540*/  LDC R7, c[0x0][0xc38] ;  /* 0x00030e00ff077b82 */ /* 0x000e620000000800 */
[----:B------:R-:W-:-:S03]  /*7550*/  UIMAD UR6, UR7, UR9, UR6 ;  /* 0x00000009070672a4 */ /* 0x000fc6000f8e0206 */
[----:B------:R-:W-:Y:S01]  /*7560*/  MOV R4, UR4 ;  /* 0x0000000400047c02 */ /* 0x000fe20008000f00 */
[----:B------:R-:W-:-:S03]  /*7570*/  UIADD3 UR6, UR5, UR6, URZ ;  /* 0x0000000605067290 */ /* 0x000fc6000fffe03f */
[----:B------:R-:W2:Y:S01]  /*7580*/  LDC.64 R10, c[0x0][0xb98] ;  /* 0x0002e600ff0a7b82 */ /* 0x000ea20000000a00 */
[----:B0-----:R-:W-:Y:S01]  /*7590*/  ISETP.NE.AND P0, PT, R8, 0x1, PT ;  /* 0x000000010800780c */ /* 0x001fe20003f05270 */
[----:B-1----:R-:W-:-:S04]  /*75a0*/  IMAD R24, R7, R0, UR45 ;  /* 0x0000002d07187e24 */ /* 0x002fc8000f8e0200 */
[----:B------:R-:W-:-:S08]  /*75b0*/  IMAD R6, R24, 0x40, R215 ;  /* 0x0000004018067824 */ /* 0x000fd000078e02d7 */
[----:B------:R-:W0:Y:S08]  /*75c0*/  @P0 LDC R3, c[0x0][0xbec] ;  /* 0x0002fb00ff030b82 */ /* 0x000e300000000800 */
[----:B------:R-:W1:Y:S01]  /*75d0*/  @P0 LDC R5, c[0x0][0xbf0] ;  /* 0x0002fc00ff050b82 */ /* 0x000e620000000800 */
[----:B0-----:R-:W-:-:S04]  /*75e0*/  @P0 IMAD.HI.U32 R0, R6, R3, RZ ;  /* 0x0000000306000227 */ /* 0x001fc800078e00ff */
[----:B------:R-:W-:Y:S01]  /*75f0*/  IMAD.MOV.U32 R3, RZ, RZ, R6 ;  /* 0x000000ffff037224 */ /* 0x000fe200078e0006 */
[----:B-1----:R-:W-:Y:S01]  /*7600*/  @P0 SHF.R.U32.HI R3, RZ, R5, R0 ;  /* 0x00000005ff030219 */ /* 0x002fe20000011600 */
[----:B------:R-:W-:Y:S01]  /*7610*/  IMAD.U32 R5, RZ, RZ, UR5 ;  /* 0x00000005ff057e24 */ /* 0x000fe2000f8e00ff */
[----:B------:R-:W-:Y:S01]  /*7620*/  ULDC.64 UR4, c[0x0][0xb88] ;  /* 0x0002e20000047ab9 */ /* 0x000fe20000000a00 */
[----:B------:R-:W-:Y:S01]  /*7630*/  IMAD.U32 R5, RZ, RZ, UR6 ;  /* 0x00000006ff057e24 */ /* 0x000fe2000f8e00ff */
[--C-:B------:R-:W-:Y:S01]  /*7640*/  SHF.R.S32.HI R9, RZ, 0x1f, R3.reuse ;  /* 0x0000001fff097819 */ /* 0x100fe20000011403 */
[----:B------:R-:W-:Y:S02]  /*7650*/  IMAD.MOV R7, RZ, RZ, -R3 ;  /* 0x000000ffff077224 */ /* 0x000fe400078e0a03 */
[----:B--2---:R-:W-:Y:S02]  /*7660*/  IMAD R0, R10, UR11, RZ ;  /* 0x0000000b0a007c24 */ /* 0x004fe4000f8e02ff */
[----:B------:R-:W-:-:S02]  /*7670*/  IMAD R7, R8, R7, R6 ;  /* 0x0000000708077224 */ /* 0x000fc400078e0206 */
[----:B------:R-:W-:-:S04]  /*7680*/  IMAD.WIDE.U32 R4, R10, UR44, R4 ;  /* 0x0000002c0a047c25 */ /* 0x000fc8000f8e0004 */
[----:B------:R-:W-:Y:S01]  /*7690*/  IMAD R6, R11, UR44, R0 ;  /* 0x0000002c0b067c24 */ /* 0x000fe2000f8e0200 */
[----:B------:R-:W-:Y:S01]  /*76a0*/  SHF.R.S32.HI R0, RZ, 0x1f, R7 ;  /* 0x0000001fff007819 */ /* 0x000fe20000011407 */
[----:B------:R-:W-:Y:S01]  /*76b0*/  IMAD R11, R24, 0x40, R2 ;  /* 0x00000040180b7824 */ /* 0x000fe200078e0202 */
[----:B------:R-:W-:-:S03]  /*76c0*/  IADD3 R4, P0, R3, R4, RZ ;  /* 0x0000000403047210 */ /* 0x000fc60007f1e0ff */
[----:B------:R-:W-:Y:S01]  /*76d0*/  IMAD R0, R0, UR4, RZ ;  /* 0x0000000400007c24 */ /* 0x000fe2000f8e02ff */
[----:B------:R-:W-:-:S03]  /*76e0*/  IADD3.X R5, R9, R5, R6, P0, !PT ;  /* 0x0000000509057210 */ /* 0x000fc600007fe406 */
[C---:B------:R-:W-:Y:S02]  /*76f0*/  IMAD R3, R7.reuse, UR5, R0 ;  /* 0x0000000507037c24 */ /* 0x040fe4000f8e0200 */
[----:B------:R-:W-:Y:S01]  /*7700*/  IMAD.WIDE.U32 R4, R7, UR4, R4 ;  /* 0x0000000407047c25 */ /* 0x000fe2000f8e0004 */
[----:B------:R-:W-:-:S03]  /*7710*/  ULDC.64 UR4, c[0x0][0xb50] ;  /* 0x0002d40000047ab9 */ /* 0x000fc60000000a00 */
[----:B------:R-:W-:Y:S01]  /*7720*/  IMAD.IADD R3, R5, 0x1, R3 ;  /* 0x0000000105037824 */ /* 0x000fe200078e0203 */
[----:B------:R-:W-:Y:S01]  /*7730*/  LEA R9, P0, R4, UR4, 0x2 ;  /* 0x0000000404097c11 */ /* 0x000fe2000f8010ff */
[----:B------:R-:W-:Y:S02]  /*7740*/  ULDC UR4, c[0x0][0xa88] ;  /* 0x0002a20000047ab9 */ /* 0x000fe40000000800 */
[----:B------:R-:W-:Y:S01]  /*7750*/  IMAD R0, R8, UR4, RZ ;  /* 0x0000000408007c24 */ /* 0x000fe2000f8e02ff */
[----:B------:R-:W-:Y:S01]  /*7760*/  LEA.HI.X R10, R4, UR5, R3, 0x2, P0 ;  /* 0x00000005040a7c11 */ /* 0x000fe200080f1403 */
[----:B------:R-:W-:Y:S01]  /*7770*/  SHFL.IDX PT, R6, R9, 0x1, 0x1c1f ;  /* 0x003c1f0009067f89 */ /* 0x000fe200000e0000 */
[----:B------:R-:W-:Y:S02]  /*7780*/  ISETP.NE.AND P0, PT, R17, R26, PT ;  /* 0x0000001a1100720c */ /* 0x000fe40003f05270 */
[C---:B------:R-:W-:Y:S01]  /*7790*/  IADD3 R3, R11.reuse, 0x8, RZ ;  /* 0x000000080b037810 */ /* 0x040fe20007ffe0ff */
[----:B------:R-:W-:Y:S01]  /*77a0*/  SHFL.IDX PT, R4, R9, RZ, 0x1c1f ;  /* 0x001c1fff09047589 */ /* 0x000fe200000e0000 */
[----:B------:R-:W-:-:S02]  /*77b0*/  ISETP.GE.OR P1, PT, R11, R0, P0 ;  /* 0x000000000b00720c */ /* 0x000fc40000726670 */
[----:B------:R-:W-:Y:S01]  /*77c0*/  ISETP.GE.OR P0, PT, R3, R0, P0 ;  /* 0x000000000300720c */ /* 0x000fe20000706670 */
[----:B------:R-:W0:Y:S04]  /*77d0*/  SHFL.IDX PT, R5, R10, RZ, 0x1c1f ;  /* 0x001c1fff0a057589 */ /* 0x000e2800000e0000 */
[----:B------:R-:W1:Y:S06]  /*77e0*/  SHFL.IDX PT, R7, R10, 0x1, 0x1c1f ;  /* 0x003c1f000a077f89 */ /* 0x000e6c00000e0000 */
[----:B0-----:R0:W-:Y:S04]  /*77f0*/  @!P1 ST.E desc[UR50][R4.64], R13 ;  /* 0x0000000d04009985 */ /* 0x0011e8000c101932 */
[----:B-1----:R0:W-:Y:S02]  /*7800*/  @!P0 ST.E desc[UR50][R6.64], R12 ;  /* 0x0000000c06008985 */ /* 0x0021e4000c101932 */
.L_x_3269:
[----:B------:R-:W1:Y:S01]  /*7810*/  LDC R24, c[0x0][0xbe8] ;  /* 0x0002fa00ff187b82 */ /* 0x000e620000000800 */
[----:B------:R-:W-:Y:S01]  /*7820*/  ULDC UR12, c[0x0][0xac8] ;  /* 0x0002b200000c7ab9 */ /* 0x000fe20000000800 */
[----:B0-----:R0:W5:Y:S04]  /*7830*/  LD.E.128 R4, desc[UR50][R20.64] ;  /* 0x0000003214047980 */ /* 0x001168000c101d00 */
[----:B------:R-:W5:Y:S02]  /*7840*/  LD.E.128 R96, desc[UR50][R96.64] ;  /* 0x0000003260607980 */ /* 0x000f64000c101d00 */
[----:B------:R-:W2:Y:S01]  /*7850*/  LDC R10, c[0x0][0xc38] ;  /* 0x00030e00ff0a7b82 */ /* 0x000ea20000000800 */
[----:B------:R-:W-:Y:S01]  /*7860*/  ISETP.GE.AND P1, PT, R189, UR12, PT ;  /* 0x0000000cbd007c0c */ /* 0x000fe2000bf26270 */
[----:B------:R-:W-:Y:S01]  /*7870*/  IMAD R9, RZ, RZ, -UR43 ;  /* 0x8000002bff097e24 */ /* 0x000fe2000f8e02ff */
[----:B------:R-:W-:Y:S01]  /*7880*/  ULDC.64 UR8, c[0x0][0xae8] ;  /* 0x0002ba0000087ab9 */ /* 0x000fe20000000a00 */
[----:B------:R-:W5:Y:S04]  /*7890*/  LD.E.128 R12, desc[UR50][R14.64] ;  /* 0x000000320e0c7980 */ /* 0x000f68000c101d00 */
[----:B------:R-:W5:Y:S04]  /*78a0*/  LD.E.128 R36, desc[UR50][R36.64] ;  /* 0x0000003224247980 */ /* 0x000f68000c101d00 */
[----:B------:R-:W5:Y:S01]  /*78b0*/  LD.E.128 R40, desc[UR50][R40.64] ;  /* 0x0000003228287980 */ /* 0x000f62000c101d00 */
[----:B-1----:R-:W-:Y:S01]  /*78c0*/  ISETP.NE.AND P3, PT, R24, 0x1, PT ;  /* 0x000000011800780c */ /* 0x002fe20003f65270 */
[----:B0-----:R-:W0:Y:S01]  /*78d0*/  LDC.64 R20, c[0x0][0xae0] ;  /* 0x0002b800ff147b82 */ /* 0x001e220000000a00 */
[----:B------:R-:W-:Y:S01]  /*78e0*/  ISETP.GE.AND P0, PT, R188, UR12, PT ;  /* 0x0000000cbc007c0c */ /* 0x000fe2000bf06270 */
[----:B------:R-:W5:Y:S01]  /*78f0*/  LD.E.128 R44, desc[UR50][R44.64] ;  /* 0x000000322c2c7980 */ /* 0x000f62000c101d00 */
[----:B------:R-:W-:-:S02]  /*7900*/  SEL R3, RZ, 0xffffffff, P1 ;  /* 0xffffffffff037807 */ /* 0x000fc40000800000 */
[----:B------:R-:W-:Y:S01]  /*7910*/  ISETP.GE.AND P2, PT, R16, UR12, PT ;  /* 0x0000000c10007c0c */ /* 0x000fe2000bf46270 */
[----:B------:R-:W5:Y:S04]  /*7920*/  LD.E.128 R48, desc[UR50][R48.64] ;  /* 0x0000003230307980 */ /* 0x000f68000c101d00 */
[----:B------:R-:W5:Y:S02]  /*7930*/  LD.E.128 R52, desc[UR50][R52.64] ;  /* 0x0000003234347980 */ /* 0x000f64000c101d00 */
[----:B------:R-:W1:Y:S01]  /*7940*/  @P3 LDC R26, c[0x0][0xbec] ;  /* 0x0002fb00ff1a3b82 */ /* 0x000e620000000800 */
[----:B------:R-:W-:Y:S01]  /*7950*/  SEL R8, RZ, 0xffffffff, P0 ;  /* 0xffffffffff087807 */ /* 0x000fe20000000000 */
[----:B------:R-:W-:Y:S01]  /*7960*/  IMAD.SHL.U32 R3, R3, 0x2, RZ ;  /* 0x0000000203037824 */ /* 0x000fe200078e00ff */
[----:B------:R-:W-:Y:S01]  /*7970*/  SEL R0, RZ, 0x1, P2 ;  /* 0x00000001ff007807 */ /* 0x000fe20001000000 */
[----:B------:R-:W5:Y:S04]  /*7980*/  LD.E.128 R56, desc[UR50][R56.64] ;  /* 0x0000003238387980 */ /* 0x000f68000c101d00 */
[----:B------:R-:W3:Y:S01]  /*7990*/  @P3 LDC R11, c[0x0][0xbf0] ;  /* 0x0002fc00ff0b3b82 */ /* 0x000ee20000000800 */
[----:B------:R-:W-:Y:S01]  /*79a0*/  IMAD.SHL.U32 R8, R8, 0x4, RZ ;  /* 0x0000000408087824 */ /* 0x000fe200078e00ff */
[----:B------:R-:W-:Y:S01]  /*79b0*/  LOP3.LUT R3, R3, 0x2, R0, 0xe2, !PT ;  /* 0x0000000203037812 */ /* 0x000fe200078ee200 */
[----:B------:R-:W5:Y:S01]  /*79c0*/  LD.E.128 R60, desc[UR50][R60.64] ;  /* 0x000000323c3c7980 */ /* 0x000f62000c101d00 */
[----:B------:R-:W-:Y:S01]  /*79d0*/  ISETP.GE.AND P0, PT, R187, UR12, PT ;  /* 0x0000000cbb007c0c */ /* 0x000fe2000bf06270 */
[----:B--2---:R-:W-:Y:S01]  /*79e0*/  IMAD R27, R10, R9, UR45 ;  /* 0x0000002d0a1b7e24 */ /* 0x004fe2000f8e0209 */
[----:B------:R-:W-:Y:S01]  /*79f0*/  LOP3.LUT R3, R8, 0x4, R3, 0xe2, !PT ;  /* 0x0000000408037812 */ /* 0x000fe200078ee203 */
[----:B------:R-:W-:Y:S01]  /*7a00*/  IMAD R0, R210, 0x20, R212 ;  /* 0x00000020d2007824 */ /* 0x000fe200078e02d4 */
[----:B------:R-:W-:Y:S01]  /*7a10*/  SEL R8, RZ, 0xffffffff, P0 ;  /* 0xffffffffff087807 */ /* 0x000fe20000000000 */
[----:B------:R-:W5:Y:S02]  /*7a20*/  LD.E.128 R68, desc[UR50][R68.64] ;  /* 0x0000003244447980 */ /* 0x000f64000c101d00 */
[----:B------:R-:W-:-:S02]  /*7a30*/  IMAD R25, R27, 0x40, R0 ;  /* 0x000000401b197824 */ /* 0x000fc400078e0200 */
[----:B------:R-:W-:Y:S01]  /*7a40*/  IMAD.SHL.U32 R8, R8, 0x8, RZ ;  /* 0x0000000808087824 */ /* 0x000fe200078e00ff */
[----:B------:R-:W-:Y:S01]  /*7a50*/  ISETP.GE.AND P1, PT, R186, UR12, PT ;  /* 0x0000000cba007c0c */ /* 0x000fe2000bf26270 */
[----:B------:R-:W5:Y:S01]  /*7a60*/  LD.E.128 R72, desc[UR50][R72.64] ;  /* 0x0000003248487980 */ /* 0x000f62000c101d00 */
[----:B-1----:R-:W-:Y:S02]  /*7a70*/  @P3 IMAD.HI.U32 R0, R25, R26, RZ ;  /* 0x0000001a19003227 */ /* 0x002fe400078e00ff */
[----:B------:R-:W-:Y:S01]  /*7a80*/  LOP3.LUT R3, R8, 0x8, R3, 0xe2, !PT ;  /* 0x0000000808037812 */ /* 0x000fe200078ee203 */
[----:B------:R-:W-:Y:S01]  /*7a90*/  UIMAD UR6, UR10, UR8, URZ ;  /* 0x000000080a0672a4 */ /* 0x000fe2000f8e023f */
[----:B------:R-:W-:Y:S01]  /*7aa0*/  MOV R8, R25 ;  /* 0x0000001900087202 */ /* 0x000fe20000000f00 */
[----:B------:R-:W5:Y:S01]  /*7ab0*/  LD.E.128 R76, desc[UR50][R76.64] ;  /* 0x000000324c4c7980 */ /* 0x000f62000c101d00 */
[----:B---3--:R-:W-:-:S03]  /*7ac0*/  @P3 SHF.R.U32.HI R8, RZ, R11, R0 ;  /* 0x0000000bff083219 */ /* 0x008fc60000011600 */
[----:B------:R-:W5:Y:S01]  /*7ad0*/  LD.E.128 R84, desc[UR50][R84.64] ;  /* 0x0000003254547980 */ /* 0x000f62000c101d00 */
[----:B------:R-:W-:Y:S01]  /*7ae0*/  SEL R0, RZ, 0xffffffff, P1 ;  /* 0xffffffffff007807 */ /* 0x000fe20000800000 */
[----:B------:R-:W-:Y:S01]  /*7af0*/  UIMAD.WIDE.U32 UR4, UR7, UR8, URZ ;  /* 0x00000008070472a5 */ /* 0x000fe2000f8e003f */
[--C-:B------:R-:W-:Y:S01]  /*7b00*/  SHF.R.S32.HI R11, RZ, 0x1f, R8.reuse ;  /* 0x0000001fff0b7819 */ /* 0x100fe20000011408 */
[----:B------:R-:W-:Y:S01]  /*7b10*/  UIMAD UR6, UR7, UR9, UR6 ;  /* 0x00000009070672a4 */ /* 0x000fe2000f8e0206 */
[----:B------:R-:W-:Y:S01]  /*7b20*/  ISETP.GE.AND P0, PT, R185, UR12, PT ;  /* 0x0000000cb9007c0c */ /* 0x000fe2000bf06270 */
[----:B------:R-:W-:Y:S01]  /*7b30*/  IMAD.SHL.U32 R0, R0, 0x10, RZ ;  /* 0x0000001000007824 */ /* 0x000fe200078e00ff */
[----:B------:R-:W-:Y:S01]  /*7b40*/  ULDC.64 UR8, c[0x0][0xaf0] ;  /* 0x0002bc0000087ab9 */ /* 0x000fe20000000a00 */
[----:B------:R-:W-:Y:S01]  /*7b50*/  UIADD3 UR5, UR5, UR6, URZ ;  /* 0x0000000605057290 */ /* 0x000fe2000fffe03f */
[----:B------:R-:W-:Y:S01]  /*7b60*/  IMAD.MOV R10, RZ, RZ, -R8 ;  /* 0x000000ffff0a7224 */ /* 0x000fe200078e0a08 */
[----:B------:R-:W-:Y:S01]  /*7b70*/  UIMAD UR6, UR11, UR8, URZ ;  /* 0x000000080b0672a4 */ /* 0x000fe2000f8e023f */
[----:B------:R-:W-:Y:S01]  /*7b80*/  SEL R9, RZ, 0xffffffff, P0 ;  /* 0xffffffffff097807 */ /* 0x000fe20000000000 */
[----:B0-----:R-:W-:Y:S01]  /*7b90*/  IMAD R11, R11, R20, RZ ;  /* 0x000000140b0b7224 */ /* 0x001fe200078e02ff */
[----:B------:R-:W-:Y:S01]  /*7ba0*/  LOP3.LUT R0, R0, 0x10, R3, 0xe2, !PT ;  /* 0x0000001000007812 */ /* 0x000fe200078ee203 */
[----:B------:R-:W-:Y:S01]  /*7bb0*/  IMAD R3, R24, R10, R25 ;  /* 0x0000000a18037224 */ /* 0x000fe200078e0219 */
[----:B------:R-:W-:Y:S01]  /*7bc0*/  UIMAD UR6, UR44, UR9, UR6 ;  /* 0x000000092c0672a4 */ /* 0x000fe2000f8e0206 */
[----:B------:R-:W-:Y:S01]  /*7bd0*/  IMAD R21, R8, R21, R11 ;  /* 0x0000001508157224 */ /* 0x000fe200078e020b */
[----:B------:R-:W-:Y:S01]  /*7be0*/  UIMAD.WIDE.U32 UR44, UR44, UR8, UR4 ;  /* 0x000000082c2c72a5 */ /* 0x000fe2000f8e0004 */
[----:B------:R-:W-:Y:S01]  /*7bf0*/  IMAD.SHL.U32 R11, R9, 0x20, RZ ;  /* 0x00000020090b7824 */ /* 0x000fe200078e00ff */
[----:B------:R-:W-:Y:S01]  /*7c00*/  ISETP.GE.AND P0, PT, R214, UR12, PT ;  /* 0x0000000cd6007c0c */ /* 0x000fe2000bf06270 */
[----:B------:R-:W-:Y:S01]  /*7c10*/  ULDC.64 UR4, c[0x0][0xad8] ;  /* 0x0002b60000047ab9 */ /* 0x000fe20000000a00 */
[----:B------:R-:W-:Y:S01]  /*7c20*/  SHF.R.S32.HI R10, RZ, 0x1f, R3 ;  /* 0x0000001fff0a7819 */ /* 0x000fe20000011403 */
[----:B------:R-:W-:Y:S01]  /*7c30*/  UIADD3 UR45, UR45, UR6, URZ ;  /* 0x000000062d2d7290 */ /* 0x000fe2000fffe03f */
[----:B------:R-:W-:Y:S01]  /*7c40*/  LOP3.LUT R0, R11, 0x20, R0, 0xe2, !PT ;  /* 0x000000200b007812 */ /* 0x000fe200078ee200 */
[----:B------:R-:W5:Y:S01]  /*7c50*/  LD.E.128 R88, desc[UR50][R88.64] ;  /* 0x0000003258587980 */ /* 0x000f62000c101d00 */
[----:B------:R-:W-:Y:S01]  /*7c60*/  SEL R11, RZ, 0x40, P0 ;  /* 0x00000040ff0b7807 */ /* 0x000fe20000000000 */
[----:B------:R-:W-:Y:S01]  /*7c70*/  IMAD R10, R10, UR4, RZ ;  /* 0x000000040a0a7c24 */ /* 0x000fe2000f8e02ff */
[----:B------:R-:W-:Y:S01]  /*7c80*/  ULDC.64 UR6, c[0x0][0xa80] ;  /* 0x0002a00000067ab9 */ /* 0x000fe20000000a00 */
[----:B------:R-:W5:Y:S01]  /*7c90*/  LD.E.128 R92, desc[UR50][R92.64] ;  /* 0x000000325c5c7980 */ /* 0x000f62000c101d00 */
[----:B------:R-:W-:Y:S01]  /*7ca0*/  IMAD.WIDE.U32 R8, R8, R20, UR44 ;  /* 0x0000002c08087e25 */ /* 0x000fe2000f8e0014 */
[----:B------:R-:W-:Y:S01]  /*7cb0*/  @!PT LDS RZ, [RZ] ;  /* 0x00000000fffff984 */ /* 0x000fe20000000800 */
[----:B------:R-:W-:Y:S01]  /*7cc0*/  @!PT LDS RZ, [RZ] ;  /* 0x00000000fffff984 */ /* 0x000fe20000000800 */
[----:B------:R-:W-:Y:S01]  /*7cd0*/  @!PT LDS RZ, [RZ] ;  /* 0x00000000fffff984 */ /* 0x000fe20000000800 */
[----:B------:R-:W-:Y:S01]  /*7ce0*/  @!PT LDS RZ, [RZ] ;  /* 0x00000000fffff984 */ /* 0x000fe20000000800 */
[----:B------:R0:W-:Y:S06]  /*7cf0*/  MEMBAR.ALL.CTA ;  /* 0x0000000000007992 */ /* 0x0001ec0000008000 */
[----:B0-----:R-:W0:Y:S01]  /*7d00*/  FENCE.VIEW.ASYNC.S ;  /* 0x00000000000073c6 */ /* 0x001e220000000000 */
[----:B------:R-:W-:Y:S01]  /*7d10*/  LOP3.LUT R0, R0, R11, RZ, 0xfc, !PT ;  /* 0x0000000b00007212 */ /* 0x000fe200078efcff */
[----:B------:R-:W-:Y:S01]  /*7d20*/  IMAD R11, R3, UR5, R10 ;  /* 0x00000005030b7c24 */ /* 0x000fe2000f8e020a */
[----:B------:R-:W-:Y:S01]  /*7d30*/  ULDC UR5, c[0x0][0xa88] ;  /* 0x0002a20000057ab9 */ /* 0x000fe20000000800 */
[----:B------:R-:W-:Y:S01]  /*7d40*/  IMAD.IADD R9, R9, 0x1, R21 ;  /* 0x0000000109097824 */ /* 0x000fe200078e0215 */
[----:B------:R-:W-:Y:S01]  /*7d50*/  ISETP.GE.AND P0, PT, R213, UR12, PT ;  /* 0x0000000cd5007c0c */ /* 0x000fe2000bf06270 */
[----:B------:R-:W-:-:S02]  /*7d60*/  IMAD R31, R24, UR5, RZ ;  /* 0x00000005181f7c24 */ /* 0x000fc4000f8e02ff */
[----:B------:R-:W-:Y:S02]  /*7d70*/  IMAD R30, R27, 0x40, R212 ;  /* 0x000000401b1e7824 */ /* 0x000fe400078e02d4 */
[----:B------:R-:W-:Y:S01]  /*7d80*/  IMAD.WIDE.U32 R8, R3, UR4, R8 ;  /* 0x0000000403087c25 */ /* 0x000fe2000f8e0008 */
[----:B------:R-:W-:Y:S01]  /*7d90*/  SEL R3, RZ, 0x80, P0 ;  /* 0x00000080ff037807 */ /* 0x000fe20000000000 */
[----:B------:R-:W-:Y:S01]  /*7da0*/  UIADD3 UR4, UR42, 0x28c20, URZ ;  /* 0x00028c202a047890 */ /* 0x000fe2000fffe03f */
[----:B------:R-:W-:Y:S01]  /*7db0*/  ISETP.GE.AND P0, PT, R30, R31, PT ;  /* 0x0000001f1e00720c */ /* 0x000fe20003f06270 */
[----:B------:R-:W-:Y:S01]  /*7dc0*/  IMAD.IADD R9, R9, 0x1, R11 ;  /* 0x0000000109097824 */ /* 0x000fe200078e020b */
[----:B------:R-:W-:Y:S01]  /*7dd0*/  LEA R28, P1, R8, UR6, 0x1 ;  /* 0x00000006081c7c11 */ /* 0x000fe2000f8208ff */
[----:B------:R-:W-:-:S03]  /*7de0*/  UPRMT UR4, URZ, 0x654, UR4 ;  /* 0x000006543f047896 */ /* 0x000fc60008000004 */
[----:B------:R-:W-:Y:S01]  /*7df0*/  LEA.HI.X R29, R8, UR7, R9, 0x1, P1 ;  /* 0x00000007081d7c11 */ /* 0x000fe200088f0c09 */
[----:B0-----:R0:W1:Y:S01]  /*7e00*/  SHFL.IDX PT, R10, R28, RZ, 0x181f ;  /* 0x00181fff1c0a7589 */ /* 0x00106200000e0000 */
[----:B------:R-:W-:Y:S03]  /*7e10*/  BSSY B0, `(.L_x_3270) ;  /* 0x0000024000007945 */ /* 0x000fe60003800000 */
[----:B------:R0:W2:Y:S01]  /*7e20*/  SHFL.IDX PT, R11, R29, RZ, 0x181f ;  /* 0x00181fff1d0b7589 */ /* 0x0000a200000e0000 */
[----:B------:R-:W-:Y:S01]  /*7e30*/  SYNCS.ARRIVE.TRANS64.RED.A1T0 RZ, [UR4], RZ ;  /* 0x000000ffffff79a7 */ /* 0x000fe20008100404 */
[----:B------:R-:W-:Y:S01]  /*7e40*/  LOP3.LUT R3, R0, R3, RZ, 0xfc, !PT ;  /* 0x0000000300037212 */ /* 0x000fe200078efcff */
[----:B------:R-:W-:Y:S06]  /*7e50*/  @P0 BRA `(.L_x_3271) ;  /* 0x00000000007c0947 */ /* 0x000fec0003800000 */
[----:B------:R-:W-:Y:S02]  /*7e60*/  ISETP.GE.AND P1, PT, R189, UR12, PT ;  /* 0x0000000cbd007c0c */ /* 0x000fe4000bf26270 */
[----:B------:R-:W-:Y:S02]  /*7e70*/  ISETP.GE.AND P0, PT, R16, UR12, PT ;  /* 0x0000000c10007c0c */ /* 0x000fe4000bf06270 */
[----:B------:R-:W-:Y:S02]  /*7e80*/  ISETP.GE.AND P5, PT, R188, UR12, PT ;  /* 0x0000000cbc007c0c */ /* 0x000fe4000bfa6270 */
[----:B------:R-:W-:-:S07]  /*7e90*/  ISETP.GE.AND P3, PT, R187, UR12, PT ;  /* 0x0000000cbb007c0c */ /* 0x000fce000bf66270 */
[CC--:B-1----:R-:W-:Y:S02]  /*7ea0*/  @!P1 LEA R20, P2, R189.reuse, R10.reuse, 0x1 ;  /* 0x0000000abd149211 */ /* 0x0c2fe400078408ff */
[----:B--2---:R-:W-:Y:S02]  /*7eb0*/  @!P0 IMAD.WIDE R8, R16, 0x2, R10 ;  /* 0x0000000210088825 */ /* 0x004fe400078e020a */
[----:B------:R-:W-:Y:S02]  /*7ec0*/  @!P1 LEA.HI.X R21, R189, R11, R223, 0x1, P2 ;  /* 0x0000000bbd159211 */ /* 0x000fe400010f0cdf */
[----:B------:R-:W-:Y:S01]  /*7ed0*/  ISETP.GE.AND P2, PT, R186, UR12, PT ;  /* 0x0000000cba007c0c */ /* 0x000fe2000bf46270 */
[----:B-----5:R1:W-:Y:S01]  /*7ee0*/  @!P0 ST.E.128 desc[UR50][R8.64], R96 ;  /* 0x0000006008008985 */ /* 0x0203e2000c101d32 */
[----:B------:R-:W-:Y:S02]  /*7ef0*/  @!P5 LEA R24, P4, R188, R10, 0x1 ;  /* 0x0000000abc18d211 */ /* 0x000fe400078808ff */
[----:B------:R-:W-:Y:S01]  /*7f00*/  LOP3.LUT P0, RZ, R0, 0x40, RZ, 0xc0, !PT ;  /* 0x0000004000ff7812 */ /* 0x000fe2000780c0ff */
[----:B------:R2:W-:Y:S01]  /*7f10*/  @!P1 ST.E.128 desc[UR50][R20.64], R4 ;  /* 0x0000000414009985 */ /* 0x0005e2000c101d32 */
[----:B------:R-:W-:-:S02]  /*7f20*/  ISETP.GE.AND P1, PT, R185, UR12, PT ;  /* 0x0000000cb9007c0c */ /* 0x000fc4000bf26270 */
[-C--:B------:R-:W-:Y:S02]  /*7f30*/  @!P5 LEA.HI.X R25, R188, R11.reuse, R222, 0x1, P4 ;  /* 0x0000000bbc19d211 */ /* 0x080fe400020f0cde */
[----:B------:R-:W-:Y:S02]  /*7f40*/  LOP3.LUT P4, RZ, R3, 0x80, RZ, 0xc0, !PT ;  /* 0x0000008003ff7812 */ /* 0x000fe4000788c0ff */
[CC--:B------:R-:W-:Y:S01]  /*7f50*/  @!P3 LEA R26, P6, R187.reuse, R10.reuse, 0x1 ;  /* 0x0000000abb1ab211 */ /* 0x0c0fe200078c08ff */
[----:B------:R3:W-:Y:S03]  /*7f60*/  @!P5 ST.E.128 desc[UR50][R24.64], R40 ;  /* 0x000000281800d985 */ /* 0x0007e6000c101d32 */
[----:B------:R-:W-:Y:S02]  /*7f70*/  @!P3 LEA.HI.X R27, R187, R11, R221, 0x1, P6 ;  /* 0x0000000bbb1bb211 */ /* 0x000fe400030f0cdd */
[----:B-1----:R-:W-:-:S03]  /*7f80*/  @!P2 LEA R8, P5, R186, R10, 0x1 ;  /* 0x0000000aba08a211 */ /* 0x002fc600078a08ff */
[----:B------:R3:W-:Y:S01]  /*7f90*/  @!P3 ST.E.128 desc[UR50][R26.64], R48 ;  /* 0x000000301a00b985 */ /* 0x0007e2000c101d32 */
[-C--:B--2---:R-:W-:Y:S02]  /*7fa0*/  @!P1 LEA R4, P6, R185, R10.reuse, 0x1 ;  /* 0x0000000ab9049211 */ /* 0x084fe400078c08ff */
[-C--:B------:R-:W-:Y:S02]  /*7fb0*/  @P0 LEA R6, P3, R214, R10.reuse, 0x1 ;  /* 0x0000000ad6060211 */ /* 0x080fe400078608ff */
[-C--:B------:R-:W-:Y:S02]  /*7fc0*/  @!P2 LEA.HI.X R9, R186, R11.reuse, R220, 0x1, P5 ;  /* 0x0000000bba09a211 */ /* 0x080fe400028f0cdc */
[----:B------:R-:W-:Y:S02]  /*7fd0*/  @P4 LEA R10, P5, R213, R10, 0x1 ;  /* 0x0000000ad50a4211 */ /* 0x000fe400078a08ff */
[-C--:B------:R-:W-:Y:S01]  /*7fe0*/  @!P1 LEA.HI.X R5, R185, R11.reuse, R219, 0x1, P6 ;  /* 0x0000000bb9059211 */ /* 0x080fe200030f0cdb */
[----:B------:R3:W-:Y:S01]  /*7ff0*/  @!P2 ST.E.128 desc[UR50][R8.64], R56 ;  /* 0x000000380800a985 */ /* 0x0007e2000c101d32 */
[----:B------:R-:W-:-:S02]  /*8000*/  @P0 LEA.HI.X R7, R214, R11, R218, 0x1, P3 ;  /* 0x0000000bd6070211 */ /* 0x000fc400018f0cda */
[----:B------:R-:W-:Y:S01]  /*8010*/  @P4 LEA.HI.X R11, R213, R11, R217, 0x1, P5 ;  /* 0x0000000bd50b4211 */ /* 0x000fe200028f0cd9 */
[----:B------:R3:W-:Y:S04]  /*8020*/  @!P1 ST.E.128 desc[UR50][R4.64], R68 ;  /* 0x0000004404009985 */ /* 0x0007e8000c101d32 */
[----:B------:R3:W-:Y:S04]  /*8030*/  @P0 ST.E.128 desc[UR50][R6.64], R76 ;  /* 0x0000004c06000985 */ /* 0x0007e8000c101d32 */
[----:B------:R3:W-:Y:S02]  /*8040*/  @P4 ST.E.128 desc[UR50][R10.64], R88 ;  /* 0x000000580a004985 */ /* 0x0007e4000c101d32 */
.L_x_3271:
[----:B------:R-:W-:Y:S05]  /*8050*/  BSYNC B0 ;  /* 0x0000000000007941 */ /* 0x000fea0003800000 */
.L_x_3270:
[----:B---3-5:R-:W-:Y:S01]  /*8060*/  IADD3 R4, R30, 0x20, RZ ;  /* 0x000000201e047810 */ /* 0x028fe20007ffe0ff */
[----:B------:R3:W4:Y:S01]  /*8070*/  SHFL.IDX PT, R7, R29, 0x1, 0x181f ;  /* 0x00381f001d077f89 */ /* 0x00072200000e0000 */
[----:B------:R-:W-:Y:S02]  /*8080*/  BSSY B0, `(.L_x_3272) ;  /* 0x0000023000007945 */ /* 0x000fe40003800000 */
[----:B------:R-:W-:Y:S01]  /*8090*/  ISETP.GE.AND P0, PT, R4, R31, PT ;  /* 0x0000001f0400720c */ /* 0x000fe20003f06270 */
[----:B------:R3:W0:-:S12]  /*80a0*/  SHFL.IDX PT, R6, R28, 0x1, 0x181f ;  /* 0x00381f001c067f89 */ /* 0x00061800000e0000 */
[----:B---3--:R-:W-:Y:S05]  /*80b0*/  @P0 BRA `(.L_x_3273) ;  /* 0x00000000007c0947 */ /* 0x008fea0003800000 */
[----:B------:R-:W-:Y:S02]  /*80c0*/  ISETP.GE.AND P2, PT, R189, UR12, PT ;  /* 0x0000000cbd007c0c */ /* 0x000fe4000bf46270 */
[----:B------:R-:W-:Y:S02]  /*80d0*/  ISETP.GE.AND P3, PT, R16, UR12, PT ;  /* 0x0000000c10007c0c */ /* 0x000fe4000bf66270 */
[----:B------:R-:W-:Y:S02]  /*80e0*/  ISETP.GE.AND P5, PT, R188, UR12, PT ;  /* 0x0000000cbc007c0c */ /* 0x000fe4000bfa6270 */
[----:B------:R-:W-:Y:S02]  /*80f0*/  ISETP.GE.AND P4, PT, R187, UR12, PT ;  /* 0x0000000cbb007c0c */ /* 0x000fe4000bf86270 */
[----:B------:R-:W-:-:S05]  /*8100*/  LOP3.LUT P1, RZ, R0, 0x40, RZ, 0xc0, !PT ;  /* 0x0000004000ff7812 */ /* 0x000fca000782c0ff */
[CC--:B0-----:R-:W-:Y:S02]  /*8110*/  @!P2 LEA R8, P0, R189.reuse, R6.reuse, 0x1 ;  /* 0x00000006bd08a211 */ /* 0x0c1fe400078008ff */
[----:B----4-:R-:W-:Y:S02]  /*8120*/  @!P3 IMAD.WIDE R4, R16, 0x2, R6 ;  /* 0x000000021004b825 */ /* 0x010fe400078e0206 */
[-C--:B------:R-:W-:Y:S02]  /*8130*/  @!P2 LEA.HI.X R9, R189, R7.reuse, R223, 0x1, P0 ;  /* 0x00000007bd09a211 */ /* 0x080fe400000f0cdf */
[----:B-1----:R-:W-:Y:S01]  /*8140*/  @!P5 LEA R10, P0, R188, R6, 0x1 ;  /* 0x00000006bc0ad211 */ /* 0x002fe200078008ff */
[----:B------:R0:W-:Y:S01]  /*8150*/  @!P3 ST.E.128 desc[UR50][R4.64], R12 ;  /* 0x0000000c0400b985 */ /* 0x0001e2000c101d32 */
[----:B------:R-:W-:Y:S02]  /*8160*/  ISETP.GE.AND P3, PT, R186, UR12, PT ;  /* 0x0000000cba007c0c */ /* 0x000fe4000bf66270 */
[----:B--2---:R-:W-:Y:S01]  /*8170*/  @!P5 LEA.HI.X R11, R188, R7, R222, 0x1, P0 ;  /* 0x00000007bc0bd211 */ /* 0x004fe200000f0cde */
[----:B------:R3:W-:Y:S01]  /*8180*/  @!P2 ST.E.128 desc[UR50][R8.64], R36 ;  /* 0x000000240800a985 */ /* 0x0007e2000c101d32 */
[----:B------:R-:W-:-:S02]  /*8190*/  ISETP.GE.AND P2, PT, R185, UR12, PT ;  /* 0x0000000cb9007c0c */ /* 0x000fc4000bf46270 */
[----:B------:R-:W-:Y:S01]  /*81a0*/  LOP3.LUT P0, RZ, R3, 0x80, RZ, 0xc0, !PT ;  /* 0x0000008003ff7812 */ /* 0x000fe2000780c0ff */
[----:B------:R3:W-:Y:S01]  /*81b0*/  @!P5 ST.E.128 desc[UR50][R10.64], R44 ;  /* 0x0000002c0a00d985 */ /* 0x0007e2000c101d32 */
[----:B------:R-:W-:-:S04]  /*81c0*/  @!P4 LEA R20, P6, R187, R6, 0x1 ;  /* 0x00000006bb14c211 */ /* 0x000fc800078c08ff */
[----:B------:R-:W-:Y:S02]  /*81d0*/  @!P4 LEA.HI.X R21, R187, R7, R221, 0x1, P6 ;  /* 0x00000007bb15c211 */ /* 0x000fe400030f0cdd */
[----:B------:R-:W-:-:S03]  /*81e0*/  @!P3 LEA R24, P5, R186, R6, 0x1 ;  /* 0x00000006ba18b211 */ /* 0x000fc600078a08ff */
[----:B------:R3:W-:Y:S01]  /*81f0*/  @!P4 ST.E.128 desc[UR50][R20.64], R52 ;  /* 0x000000341400c985 */ /* 0x0007e2000c101d32 */
[-C--:B0-----:R-:W-:Y:S02]  /*8200*/  @!P2 LEA R4, P6, R185, R6.reuse, 0x1 ;  /* 0x00000006b904a211 */ /* 0x081fe400078c08ff */
        /* <DEDUP_REMOVED lines=10> */
.L_x_3273:
[----:B------:R-:W-:Y:S05]  /*82b0*/  BSYNC B0 ;  /* 0x0000000000007941 */ /* 0x000fea0003800000 */
.L_x_3272:
[----:B------:R-:W5:Y:S02]  /*82c0*/  LDC R0, c[0x0][0xc34] ;  /* 0x00030d00ff007b82 */ /* 0x000f640000000800 */
[----:B-----5:R-:W-:-:S13]  /*82d0*/  ISETP.LE.AND P0, PT, R0, UR40, PT ;  /* 0x0000002800007c0c */ /* 0x020fda000bf03270 */
[----:B------:R-:W-:Y:S05]  /*82e0*/  @!P0 BRA `(.L_x_3274) ;  /* 0xffffff8c000c8947 */ /* 0x000fea000383ffff */
[----:B------:R-:W-:Y:S05]  /*82f0*/  EXIT ;  /* 0x000000000000794d */ /* 0x000fea0003800000 */
.L_x_3231:
[----:B------:R-:W-:-:S08]  /*8300*/  NOP ;  /* 0x0000000000007918 */ /* 0x000fd00000000000 */
[----:B------:R-:W0:-:S00]  /*8310*/  USETMAXREG.DEALLOC.CTAPOOL 0x28 ;  /* 0x00000028000079c8 */ /* 0x000e0000080e0500 */
[----:B------:R-:W1:Y:S01]  /*8320*/  S2UR UR11, SR_CTAID.X ;  /* 0x00000000000b79c3 */ /* 0x000e620000002500 */
[----:B0-----:R-:W-:Y:S02]  /*8330*/  IMAD.MOV.U32 R22, RZ, RZ, 0x1 ;  /* 0x00000001ff167424 */ /* 0x001fe400078e00ff */
[----:B------:R-:W-:Y:S02]  /*8340*/  IMAD.MOV.U32 R17, RZ, RZ, RZ ;  /* 0x000000ffff117224 */ /* 0x000fe400078e00ff */
[----:B------:R-:W-:-:S03]  /*8350*/  IMAD.MOV.U32 R2, RZ, RZ, 0x1 ;  /* 0x00000001ff027424 */ /* 0x000fc600078e00ff */
[----:B------:R-:W1:Y:S02]  /*8360*/  LDC R3, c[0x0][0xc34] ;  /* 0x00030d00ff037b82 */ /* 0x000e640000000800 */
[----:B-1----:R-:W-:-:S13]  /*8370*/  ISETP.LE.AND P0, PT, R3, UR11, PT ;  /* 0x0000000b03007c0c */ /* 0x002fda000bf03270 */
[----:B------:R-:W-:Y:S05]  /*8380*/  @P0 BRA `(.L_x_3275) ;  /* 0x0000003800f80947 */ /* 0x000fea0003800000 */
[----:B------:R-:W-:Y:S01]  /*8390*/  IMAD.SHL.U32 R33, R0, 0x8, RZ ;  /* 0x0000000800217824 */ /* 0x000fe200078e00ff */
[----:B------:R-:W-:Y:S01]  /*83a0*/  ULDC UR9, c[0x0][0x320] ;  /* 0x0000c80000097ab9 */ /* 0x000fe20000000800 */
[----:B------:R-:W-:Y:S01]  /*83b0*/  LOP3.LUT R16, R16, 0xffffffdf, RZ, 0xc0, !PT ;  /* 0xffffffdf10107812 */ /* 0x000fe200078ec0ff */
[----:B------:R-:W-:Y:S01]  /*83c0*/  ULDC.64 UR4, c[0x0][0x418] ;  /* 0x0001060000047ab9 */ /* 0x000fe20000000a00 */
[----:B------:R-:W-:Y:S01]  /*83d0*/  ULDC.64 UR6, c[0x0][0x2f0] ;  /* 0x0000bc0000067ab9 */ /* 0x000fe20000000a00 */
[----:B------:R-:W-:Y:S01]  /*83e0*/  LOP3.LUT R7, R33, 0x38, RZ, 0xc0, !PT ;  /* 0x0000003821077812 */ /* 0x000fe200078ec0ff */
[----:B------:R-:W-:Y:S01]  /*83f0*/  UISETP.NE.U32.AND UP0, UPT, UR4, URZ, UPT ;  /* 0x0000003f0400728c */ /* 0x000fe2000bf05070 */
[--C-:B------:R-:W-:Y:S01]  /*8400*/  SHF.R.U32.HI R37, RZ, 0x3, R0.reuse ;  /* 0x00000003ff257819 */ /* 0x100fe20000011600 */
[----:B------:R-:W-:Y:S01]  /*8410*/  ULDC UR37, c[0x0][0x448] ;  /* 0x0001120000257ab9 */ /* 0x000fe20000000800 */
[C---:B------:R-:W-:Y:S01]  /*8420*/  LOP3.LUT R2, R7.reuse, 0x40, RZ, 0xfc, !PT ;  /* 0x0000004007027812 */ /* 0x040fe200078efcff */
[----:B------:R-:W-:Y:S01]  /*8430*/  UISETP.NE.AND.EX UP0, UPT, UR5, URZ, UPT, UP0 ;  /* 0x0000003f0500728c */ /* 0x000fe2000bf05300 */
[----:B------:R-:W-:Y:S01]  /*8440*/  LOP3.LUT R3, R7, 0x80, RZ, 0xfc, !PT ;  /* 0x0000008007037812 */ /* 0x000fe200078efcff */
[----:B------:R-:W-:Y:S01]  /*8450*/  ULDC UR4, c[0x0][0x424] ;  /* 0x0001090000047ab9 */ /* 0x000fe20000000800 */
[----:B------:R-:W-:Y:S01]  /*8460*/  ISETP.GE.AND P5, PT, R2, UR9, PT ;  /* 0x0000000902007c0c */ /* 0x000fe2000bfa6270 */
[----:B------:R-:W-:Y:S01]  /*8470*/  USEL UR4, UR4, 0x1, UP0 ;  /* 0x0000000104047887 */ /* 0x000fe20008000000 */
[----:B------:R-:W-:Y:S01]  /*8480*/  ISETP.GE.AND P4, PT, R3, UR9, PT ;  /* 0x0000000903007c0c */ /* 0x000fe2000bf86270 */
[----:B------:R-:W0:Y:S01]  /*8490*/  S2UR UR8, SR_CgaCtaId ;  /* 0x00000000000879c3 */ /* 0x000e220000008800 */
[C---:B------:R-:W-:Y:S01]  /*84a0*/  LOP3.LUT R4, R7.reuse, 0xc0, RZ, 0xfc, !PT ;  /* 0x000000c007047812 */ /* 0x040fe200078efcff */
[----:B------:R-:W-:Y:S01]  /*84b0*/  UIMAD UR36, UR4, UR6, URZ ;  /* 0x00000006042472a4 */ /* 0x000fe2000f8e023f */
[C---:B------:R-:W-:Y:S01]  /*84c0*/  LOP3.LUT R2, R7.reuse, 0x100, RZ, 0xfc, !PT ;  /* 0x0000010007027812 */ /* 0x040fe200078efcff */
[----:B------:R-:W-:Y:S01]  /*84d0*/  UMOV UR39, 0x400 ;  /* 0x0000040000277882 */ /* 0x000fe20000000000 */
[----:B------:R-:W-:Y:S01]  /*84e0*/  ISETP.GE.AND P3, PT, R4, UR9, PT ;  /* 0x0000000904007c0c */ /* 0x000fe2000bf66270 */
[----:B------:R-:W-:Y:S01]  /*84f0*/  UIADD3 UR5, UR36, 0x3f, URZ ;  /* 0x0000003f24057890 */ /* 0x000fe2000fffe03f */
[----:B------:R-:W-:Y:S01]  /*8500*/  LOP3.LUT R5, R7, 0x140, RZ, 0xfc, !PT ;  /* 0x0000014007057812 */ /* 0x000fe200078efcff */
[----:B------:R-:W-:Y:S01]  /*8510*/  ULDC UR4, c[0x0][0x288] ;  /* 0x0000a20000047ab9 */ /* 0x000fe20000000800 */
[----:B------:R-:W-:Y:S01]  /*8520*/  ISETP.GE.AND P2, PT, R2, UR9, PT ;  /* 0x0000000902007c0c */ /* 0x000fe2000bf46270 */
[----:B------:R-:W-:Y:S01]  /*8530*/  USHF.R.S32.HI UR6, URZ, 0x1f, UR5 ;  /* 0x0000001f3f067899 */ /* 0x000fe20008011405 */
[----:B------:R-:W-:Y:S01]  /*8540*/  @P5 LOP3.LUT R16, R16, 0x20, RZ, 0xfc, !PT ;  /* 0x0000002010105812 */ /* 0x000fe200078efcff */
[----:B------:R-:W-:Y:S01]  /*8550*/  UIMAD UR37, UR37, UR4, URZ ;  /* 0x00000004252572a4 */ /* 0x000fe2000f8e023f */
[----:B------:R-:W-:Y:S01]  /*8560*/  ISETP.GE.AND P1, PT, R5, UR9, PT ;  /* 0x0000000905007c0c */ /* 0x000fe2000bf26270 */
[----:B------:R-:W-:Y:S01]  /*8570*/  ULEA.HI UR6, UR6, UR5, URZ, 0x6 ;  /* 0x0000000506067291 */ /* 0x000fe2000f8f303f */
[----:B------:R-:W-:Y:S01]  /*8580*/  LOP3.LUT R16, R16, 0xffffffef, RZ, 0xc0, !PT ;  /* 0xffffffef10107812 */ /* 0x000fe200078ec0ff */
[----:B------:R-:W-:Y:S01]  /*8590*/  ULDC UR10, c[0x0][0x2b8] ;  /* 0x0000ae00000a7ab9 */ /* 0x000fe20000000800 */
[----:B------:R-:W-:Y:S01]  /*85a0*/  SEL R4, RZ, 0xffffffff, P5 ;  /* 0xffffffffff047807 */ /* 0x000fe20002800000 */
[----:B------:R-:W-:Y:S01]  /*85b0*/  ULOP3.LUT UR4, UR6, 0xffffffc0, URZ, 0xc0, !UPT ;  /* 0xffffffc006047892 */ /* 0x000fe2000f8ec03f */
[----:B------:R-:W-:Y:S01]  /*85c0*/  @P4 LOP3.LUT R16, R16, 0x10, RZ, 0xfc, !PT ;  /* 0x0000001010104812 */ /* 0x000fe200078efcff */
[----:B------:R-:W-:Y:S01]  /*85d0*/  IMAD.MOV.U32 R22, RZ, RZ, 0x1 ;  /* 0x00000001ff167424 */ /* 0x000fe200078e00ff */
[----:B------:R-:W-:Y:S01]  /*85e0*/  LOP3.LUT R3, R33, 0x1f8, RZ, 0xc0, !PT ;  /* 0x000001f821037812 */ /* 0x000fe200078ec0ff */
[----:B------:R-:W-:Y:S01]  /*85f0*/  IMAD.SHL.U32 R4, R4, 0x2, RZ ;  /* 0x0000000204047824 */ /* 0x000fe200078e00ff */
[----:B------:R-:W-:Y:S01]  /*8600*/  LOP3.LUT R16, R16, 0xfffffff7, RZ, 0xc0, !PT ;  /* 0xfffffff710107812 */ /* 0x000fe200078ec0ff */
[----:B------:R-:W-:Y:S01]  /*8610*/  UIADD3 UR5, UR36, 0x40, -UR4 ;  /* 0x0000004024057890 */ /* 0x000fe2000fffe804 */
[----:B------:R-:W-:Y:S01]  /*8620*/  ISETP.GE.AND P0, PT, R7, UR9, PT ;  /* 0x0000000907007c0c */ /* 0x000fe2000bf06270 */
[----:B0-----:R-:W-:Y:S01]  /*8630*/  ULEA UR39, UR8, UR39, 0x18 ;  /* 0x0000002708277291 */ /* 0x001fe2000f8ec03f */
[----:B------:R-:W-:Y:S01]  /*8640*/  @P3 LOP3.LUT R16, R16, 0x8, RZ, 0xfc, !PT ;  /* 0x0000000810103812 */ /* 0x000fe200078efcff */
[----:B------:R-:W-:Y:S01]  /*8650*/  IMAD.MOV.U32 R17, RZ, RZ, RZ ;  /* 0x000000ffff117224 */ /* 0x000fe200078e00ff */
[----:B------:R-:W-:Y:S01]  /*8660*/  LOP3.LUT R2, R3, 0x38, R0, 0x78, !PT ;  /* 0x0000003803027812 */ /* 0x000fe200078e7800 */
[----:B------:R-:W-:Y:S01]  /*8670*/  IMAD.SHL.U32 R0, R0, 0x10, RZ ;  /* 0x0000001000007824 */ /* 0x000fe200078e00ff */
[----:B------:R-:W-:Y:S01]  /*8680*/  LOP3.LUT R16, R16, 0xfffffffd, RZ, 0xc0, !PT ;  /* 0xfffffffd10107812 */ /* 0x000fe200078ec0ff */
[----:B------:R-:W-:Y:S01]  /*8690*/  ULOP3.LUT UR41, UR38, 0x2, URZ, 0xfc, !UPT ;  /* 0x0000000226297892 */ /* 0x000fe2000f8efc3f */
[----:B------:R-:W-:Y:S01]  /*86a0*/  SEL R3, RZ, 0x1, P0 ;  /* 0x00000001ff037807 */ /* 0x000fe20000000000 */
[----:B------:R-:W-:Y:S01]  /*86b0*/  ULDC UR42, c[0x0][0xc] ;  /* 0x00000300002a7ab9 */ /* 0x000fe20000000800 */
[----:B------:R-:W-:Y:S01]  /*86c0*/  LOP3.LUT R16, R16, 0xfffffffb, RZ, 0xc0, !PT ;  /* 0xfffffffb10107812 */ /* 0x000fe200078ec0ff */
[----:B------:R-:W-:Y:S01]  /*86d0*/  ULEA.HI.SX32 UR40, UR6, 0xfffffffe, 0x1a ;  /* 0xfffffffe06287891 */ /* 0x000fe2000f8fd23f */
[----:B------:R-:W-:-:S02]  /*86e0*/  LOP3.LUT R33, R2, 0x200, R33, 0xf8, !PT ;  /* 0x0000020002217812 */ /* 0x000fc400078ef821 */
[----:B------:R-:W-:Y:S02]  /*86f0*/  @P2 LOP3.LUT R16, R16, 0x4, RZ, 0xfc, !PT ;  /* 0x0000000410102812 */ /* 0x000fe400078efcff */
[----:B------:R-:W-:Y:S02]  /*8700*/  LOP3.LUT R3, R4, 0x2, R3, 0xe2, !PT ;  /* 0x0000000204037812 */ /* 0x000fe400078ee203 */
[----:B------:R-:W-:Y:S02]  /*8710*/  @P1 LOP3.LUT R16, R16, 0x2, RZ, 0xfc, !PT ;  /* 0x0000000210101812 */ /* 0x000fe400078efcff */
[----:B------:R-:W-:Y:S02]  /*8720*/  SEL R2, RZ, 0x4, P4 ;  /* 0x00000004ff027807 */ /* 0x000fe40002000000 */
[----:B------:R-:W-:Y:S02]  /*8730*/  SEL R4, RZ, 0x8, P3 ;  /* 0x00000008ff047807 */ /* 0x000fe40001800000 */
[----:B------:R-:W-:-:S02]  /*8740*/  LOP3.LUT R16, R16, 0xffffffbf, RZ, 0xc0, !PT ;  /* 0xffffffbf10107812 */ /* 0x000fc400078ec0ff */
[----:B------:R-:W-:Y:S02]  /*8750*/  LOP3.LUT R5, R7, 0x180, RZ, 0xfc, !PT ;  /* 0x0000018007057812 */ /* 0x000fe400078efcff */
[----:B------:R-:W-:Y:S02]  /*8760*/  LOP3.LUT R2, R4, R3, R2, 0xfe, !PT ;  /* 0x0000000304027212 */ /* 0x000fe400078efe02 */
[----:B------:R-:W-:Y:S02]  /*8770*/  SEL R3, RZ, 0x10, P2 ;  /* 0x00000010ff037807 */ /* 0x000fe40001000000 */
[----:B------:R-:W-:Y:S02]  /*8780*/  SEL R4, RZ, 0x20, P1 ;  /* 0x00000020ff047807 */ /* 0x000fe40000800000 */
[----:B------:R-:W-:Y:S02]  /*8790*/  @P0 LOP3.LUT R16, R16, 0x40, RZ, 0xfc, !PT ;  /* 0x0000004010100812 */ /* 0x000fe400078efcff */
[----:B------:R-:W-:-:S02]  /*87a0*/  ISETP.GE.AND P0, PT, R5, UR9, PT ;  /* 0x0000000905007c0c */ /* 0x000fc4000bf06270 */
[----:B------:R-:W-:Y:S02]  /*87b0*/  LOP3.LUT R6, R7, 0x1c0, RZ, 0xfc, !PT ;  /* 0x000001c007067812 */ /* 0x000fe400078efcff */
[----:B------:R-:W-:Y:S02]  /*87c0*/  LOP3.LUT R2, R4, R2, R3, 0xfe, !PT ;  /* 0x0000000204027212 */ /* 0x000fe400078efe03 */
[----:B------:R-:W-:Y:S02]  /*87d0*/  MOV R3, UR11 ;  /* 0x0000000b00037c02 */ /* 0x000fe40008000f00 */
[----:B------:R-:W-:Y:S02]  /*87e0*/  SEL R5, RZ, 0x40, P0 ;  /* 0x00000040ff057807 */ /* 0x000fe40000000000 */
[----:B------:R-:W-:Y:S01]  /*87f0*/  ISETP.GE.AND P0, PT, R6, UR9, PT ;  /* 0x0000000906007c0c */ /* 0x000fe2000bf06270 */
[----:B------:R0:W-:Y:S01]  /*8800*/  STL [R1], R3 ;  /* 0x0000000301007387 */ /* 0x0001e20000100800 */
[----:B------:R-:W-:-:S02]  /*8810*/  LOP3.LUT R37, R37, 0xf, RZ, 0xc0, !PT ;  /* 0x0000000f25257812 */ /* 0x000fc400078ec0ff */
[----:B------:R-:W-:Y:S01]  /*8820*/  LOP3.LUT R30, R30, 0xffffffbf, RZ, 0xc0, !PT ;  /* 0xffffffbf1e1e7812 */ /* 0x000fe200078ec0ff */
[----:B------:R1:W-:Y:S01]  /*8830*/  STL [R1+0xc], RZ ;  /* 0x00000cff01007387 */ /* 0x0003e20000100800 */
[----:B------:R-:W-:Y:S02]  /*8840*/  IADD3 R35, -R37, UR5, RZ ;  /* 0x0000000525237c10 */ /* 0x000fe4000fffe1ff */
[----:B------:R-:W-:Y:S02]  /*8850*/  LOP3.LUT R2, R2, R5, RZ, 0xfc, !PT ;  /* 0x0000000502027212 */ /* 0x000fe400078efcff */
[----:B------:R-:W-:Y:S02]  /*8860*/  LOP3.LUT R16, R16, 0x7fffffff, RZ, 0xc0, !PT ;  /* 0x7fffffff10107812 */ /* 0x000fe400078ec0ff */
[----:B0-----:R-:W-:Y:S02]  /*8870*/  SEL R3, RZ, 0x80, P0 ;  /* 0x00000080ff037807 */ /* 0x001fe40000000000 */
[----:B------:R-:W-:-:S02]  /*8880*/  ISETP.GE.AND P0, PT, R7, UR9, PT ;  /* 0x0000000907007c0c */ /* 0x000fc4000bf06270 */
[----:B------:R-:W-:Y:S02]  /*8890*/  LOP3.LUT R3, R2, R3, RZ, 0xfc, !PT ;  /* 0x0000000302037212 */ /* 0x000fe400078efcff */
[C---:B------:R-:W-:Y:S02]  /*88a0*/  ISETP.LT.OR P3, PT, R35.reuse, 0x1, P0 ;  /* 0x000000012300780c */ /* 0x040fe40000761670 */
[C---:B------:R-:W-:Y:S02]  /*88b0*/  ISETP.LT.OR P2, PT, R35.reuse, 0x11, P0 ;  /* 0x000000112300780c */ /* 0x040fe40000741670 */
[C---:B------:R-:W-:Y:S02]  /*88c0*/  ISETP.LT.OR P1, PT, R35.reuse, 0x21, P0 ;  /* 0x000000212300780c */ /* 0x040fe40000721670 */
[----:B------:R-:W-:Y:S02]  /*88d0*/  ISETP.LT.OR P0, PT, R35, 0x31, P0 ;  /* 0x000000312300780c */ /* 0x000fe40000701670 */
[----:B------:R-:W-:Y:S01]  /*88e0*/  LOP3.LUT R23, R37, 0x70, R0, 0xf8, !PT ;  /* 0x0000007025177812 */ /* 0x000fe200078ef800 */
[----:B------:R-:W-:Y:S01]  /*88f0*/  IMAD.U32 R0, RZ, RZ, UR4 ;  /* 0x00000004ff007e24 */ /* 0x000fe2000f8e00ff */
[----:B------:R-:W-:-:S02]  /*8900*/  LEA R4, R33, UR39, 0x1 ;  /* 0x0000002721047c11 */ /* 0x000fc4000f8e08ff */
[----:B------:R-:W-:Y:S02]  /*8910*/  LOP3.LUT R29, R2, 0x40, RZ, 0xc0, !PT ;  /* 0x00000040021d7812 */ /* 0x000fe400078ec0ff */
[----:B------:R-:W-:Y:S02]  /*8920*/  @P3 LOP3.LUT R30, R30, 0x40, RZ, 0xfc, !PT ;  /* 0x000000401e1e3812 */ /* 0x000fe400078efcff */
[----:B------:R-:W-:Y:S02]  /*8930*/  IADD3 R4, R23, -0x40, R0 ;  /* 0xffffffc017047810 */ /* 0x000fe40007ffe000 */
[----:B------:R-:W-:Y:S02]  /*8940*/  LOP3.LUT R30, R30, 0xffffffdf, RZ, 0xc0, !PT ;  /* 0xffffffdf1e1e7812 */ /* 0x000fe400078ec0ff */
[----:B------:R-:W-:Y:S01]  /*8950*/  PRMT R0, R3, 0x8880, RZ ;  /* 0x0000888003007816 */ /* 0x000fe200000000ff */
[----:B------:R1:W-:Y:S01]  /*8960*/  STL [R1+0x10], R4 ;  /* 0x0000100401007387 */ /* 0x0003e20000100800 */
[----:B------:R-:W-:-:S02]  /*8970*/  @P2 LOP3.LUT R30, R30, 0x20, RZ, 0xfc, !PT ;  /* 0x000000201e1e2812 */ /* 0x000fc400078efcff */
[----:B------:R-:W-:Y:S02]  /*8980*/  LOP3.LUT R27, R3, 0x80, RZ, 0xc0, !PT ;  /* 0x00000080031b7812 */ /* 0x000fe400078ec0ff */
[----:B------:R-:W-:Y:S02]  /*8990*/  LOP3.LUT R30, R30, 0xffffffef, RZ, 0xc0, !PT ;  /* 0xffffffef1e1e7812 */ /* 0x000fe400078ec0ff */
[----:B------:R-:W-:Y:S02]  /*89a0*/  SHF.R.U32.HI R29, RZ, 0x2, R29 ;  /* 0x00000002ff1d7819 */ /* 0x000fe4000001161d */
[----:B------:R-:W-:Y:S02]  /*89b0*/  @P1 LOP3.LUT R30, R30, 0x10, RZ, 0xfc, !PT ;  /* 0x000000101e1e1812 */ /* 0x000fe400078efcff */
[----:B------:R-:W-:Y:S02]  /*89c0*/  SHF.R.U32.HI R27, RZ, 0x3, R27 ;  /* 0x00000003ff1b7819 */ /* 0x000fe4000001161b */
[----:B------:R-:W-:-:S04]  /*89d0*/  LOP3.LUT R30, R30, 0xffffbfff, RZ, 0xc0, !PT ;  /* 0xffffbfff1e1e7812 */ /* 0x000fc800078ec0ff */
[----:B------:R-:W-:Y:S02]  /*89e0*/  @P0 LOP3.LUT R30, R30, 0x4000, RZ, 0xfc, !PT ;  /* 0x000040001e1e0812 */ /* 0x000fe400078efcff */
[----:B------:R-:W-:Y:S02]  /*89f0*/  LOP3.LUT P0, RZ, R3, 0x2, RZ, 0xc0, !PT ;  /* 0x0000000203ff7812 */ /* 0x000fe4000780c0ff */
[----:B------:R-:W-:Y:S02]  /*8a00*/  LOP3.LUT R30, R30, 0xfffffff7, RZ, 0xc0, !PT ;  /* 0xfffffff71e1e7812 */ /* 0x000fe400078ec0ff */
[C---:B------:R-:W-:Y:S02]  /*8a10*/  ISETP.LT.OR P1, PT, R35.reuse, 0x1, !P0 ;  /* 0x000000012300780c */ /* 0x040fe40004721670 */
[C---:B------:R-:W-:Y:S02]  /*8a20*/  ISETP.LT.OR P3, PT, R35.reuse, 0x11, !P0 ;  /* 0x000000112300780c */ /* 0x040fe40004761670 */
[----:B------:R-:W-:-:S09]  /*8a30*/  ISETP.LT.OR P2, PT, R35, 0x21, !P0 ;  /* 0x000000212300780c */ /* 0x000fd20004741670 */
[----:B------:R-:W-:Y:S02]  /*8a40*/  @P1 LOP3.LUT R30, R30, 0x8, RZ, 0xfc, !PT ;  /* 0x000000081e1e1812 */ /* 0x000fe400078efcff */
[----:B------:R-:W-:Y:S02]  /*8a50*/  ISETP.LT.OR P1, PT, R35, 0x31, !P0 ;  /* 0x000000312300780c */ /* 0x000fe40004721670 */
[----:B------:R-:W-:Y:S02]  /*8a60*/  LOP3.LUT R30, R30, 0xfffffffb, RZ, 0xc0, !PT ;  /* 0xfffffffb1e1e7812 */ /* 0x000fe400078ec0ff */
[----:B------:R-:W-:Y:S02]  /*8a70*/  LOP3.LUT P0, RZ, R3, 0x4, RZ, 0xc0, !PT ;  /* 0x0000000403ff7812 */ /* 0x000fe4000780c0ff */
[----:B------:R-:W-:Y:S02]  /*8a80*/  @P3 LOP3.LUT R30, R30, 0x4, RZ, 0xfc, !PT ;  /* 0x000000041e1e3812 */ /* 0x000fe400078efcff */
[----:B------:R-:W-:-:S02]  /*8a90*/  ISETP.LT.OR P3, PT, R35, 0x11, !P0 ;  /* 0x000000112300780c */ /* 0x000fc40004761670 */
[----:B------:R-:W-:-:S04]  /*8aa0*/  LOP3.LUT R30, R30, 0xfffffffd, RZ, 0xc0, !PT ;  /* 0xfffffffd1e1e7812 */ /* 0x000fc800078ec0ff */
[----:B------:R-:W-:Y:S02]  /*8ab0*/  @P2 LOP3.LUT R30, R30, 0x2, RZ, 0xfc, !PT ;  /* 0x000000021e1e2812 */ /* 0x000fe400078efcff */
[----:B------:R-:W-:Y:S02]  /*8ac0*/  ISETP.LT.OR P2, PT, R35, 0x1, !P0 ;  /* 0x000000012300780c */ /* 0x000fe40004741670 */
[----:B------:R-:W-:-:S03]  /*8ad0*/  LOP3.LUT R30, R30, 0xffffdfff, RZ, 0xc0, !PT ;  /* 0xffffdfff1e1e7812 */ /* 0x000fc600078ec0ff */
[----:B------:R-:W-:Y:S02]  /*8ae0*/  @P3 LOP3.LUT R16, R16, 0x80000000, RZ, 0xfc, !PT ;  /* 0x8000000010103812 */ /* 0x000fe400078efcff */
[----:B------:R-:W-:Y:S02]  /*8af0*/  @P1 LOP3.LUT R30, R30, 0x2000, RZ, 0xfc, !PT ;  /* 0x000020001e1e1812 */ /* 0x000fe400078efcff */
[----:B------:R-:W-:Y:S02]  /*8b00*/  ISETP.LT.OR P1, PT, R35, 0x21, !P0 ;  /* 0x000000212300780c */ /* 0x000fe40004721670 */
[----:B------:R-:W-:Y:S02]  /*8b10*/  LOP3.LUT R30, R30, 0xfffffffe, RZ, 0xc0, !PT ;  /* 0xfffffffe1e1e7812 */ /* 0x000fe400078ec0ff */
[----:B------:R-:W-:Y:S02]  /*8b20*/  LOP3.LUT R16, R16, 0xbfffffff, RZ, 0xc0, !PT ;  /* 0xbfffffff10107812 */ /* 0x000fe400078ec0ff */
[----:B------:R-:W-:-:S02]  /*8b30*/  @P2 LOP3.LUT R30, R30, 0x1, RZ, 0xfc, !PT ;  /* 0x000000011e1e2812 */ /* 0x000fc400078efcff */
[----:B------:R-:W-:Y:S02]  /*8b40*/  ISETP.LT.OR P2, PT, R35, 0x31, !P0 ;  /* 0x000000312300780c */ /* 0x000fe40004741670 */
[----:B------:R-:W-:Y:S02]  /*8b50*/  LOP3.LUT P0, RZ, R3, 0x8, RZ, 0xc0, !PT ;  /* 0x0000000803ff7812 */ /* 0x000fe4000780c0ff */
[----:B------:R-:W-:Y:S02]  /*8b60*/  LOP3.LUT R30, R30, 0xffffefff, RZ, 0xc0, !PT ;  /* 0xffffefff1e1e7812 */ /* 0x000fe400078ec0ff */
[----:B------:R-:W-:Y:S02]  /*8b70*/  @P1 LOP3.LUT R16, R16, 0x40000000, RZ, 0xfc, !PT ;  /* 0x4000000010101812 */ /* 0x000fe400078efcff */
[C---:B------:R-:W-:Y:S02]  /*8b80*/  ISETP.LT.OR P1, PT, R35.reuse, 0x1, !P0 ;  /* 0x000000012300780c */ /* 0x040fe40004721670 */
[----:B------:R-:W-:-:S02]  /*8b90*/  ISETP.LT.OR P3, PT, R35, 0x11, !P0 ;  /* 0x000000112300780c */ /* 0x000fc40004761670 */
[----:B------:R-:W-:Y:S02]  /*8ba0*/  LOP3.LUT R16, R16, 0xdfffffff, RZ, 0xc0, !PT ;  /* 0xdfffffff10107812 */ /* 0x000fe400078ec0ff */
[----:B------:R-:W-:Y:S02]  /*8bb0*/  @P2 LOP3.LUT R30, R30, 0x1000, RZ, 0xfc, !PT ;  /* 0x000010001e1e2812 */ /* 0x000fe400078efcff */
[----:B------:R-:W-:Y:S02]  /*8bc0*/  ISETP.LT.OR P2, PT, R35, 0x21, !P0 ;  /* 0x000000212300780c */ /* 0x000fe40004741670 */
[----:B------:R-:W-:-:S03]  /*8bd0*/  LOP3.LUT R30, R30, 0xfffff7ff, RZ, 0xc0, !PT ;  /* 0xfffff7ff1e1e7812 */ /* 0x000fc600078ec0ff */
[----:B------:R-:W-:Y:S02]  /*8be0*/  @P1 LOP3.LUT R16, R16, 0x20000000, RZ, 0xfc, !PT ;  /* 0x2000000010101812 */ /* 0x000fe400078efcff */
[----:B------:R-:W-:Y:S02]  /*8bf0*/  ISETP.LT.OR P1, PT, R35, 0x31, !P0 ;  /* 0x000000312300780c */ /* 0x000fe40004721670 */
[----:B------:R-:W-:Y:S02]  /*8c00*/  LOP3.LUT R16, R16, 0xefffffff, RZ, 0xc0, !PT ;  /* 0xefffffff10107812 */ /* 0x000fe400078ec0ff */
[----:B------:R-:W-:Y:S02]  /*8c10*/  LOP3.LUT P0, RZ, R3, 0x10, RZ, 0xc0, !PT ;  /* 0x0000001003ff7812 */ /* 0x000fe4000780c0ff */
[----:B------:R-:W-:Y:S02]  /*8c20*/  @P3 LOP3.LUT R16, R16, 0x10000000, RZ, 0xfc, !PT ;  /* 0x1000000010103812 */ /* 0x000fe400078efcff */
[----:B------:R-:W-:-:S02]  /*8c30*/  ISETP.LT.OR P3, PT, R35, 0x11, !P0 ;  /* 0x000000112300780c */ /* 0x000fc40004761670 */
[----:B------:R-:W-:-:S03]  /*8c40*/  LOP3.LUT R16, R16, 0xf7ffffff, RZ, 0xc0, !PT ;  /* 0xf7ffffff10107812 */ /* 0x000fc600078ec0ff */
[----:B------:R-:W-:Y:S02]  /*8c50*/  @P1 LOP3.LUT R30, R30, 0x800, RZ, 0xfc, !PT ;  /* 0x000008001e1e1812 */ /* 0x000fe400078efcff */
[----:B------:R-:W-:Y:S02]  /*8c60*/  @P2 LOP3.LUT R16, R16, 0x8000000, RZ, 0xfc, !PT ;  /* 0x0800000010102812 */ /* 0x000fe400078efcff */
[C---:B------:R-:W-:Y:S02]  /*8c70*/  ISETP.LT.OR P2, PT, R35.reuse, 0x1, !P0 ;  /* 0x000000012300780c */ /* 0x040fe40004741670 */
[----:B------:R-:W-:Y:S02]  /*8c80*/  LOP3.LUT R16, R16, 0xfbffffff, RZ, 0xc0, !PT ;  /* 0xfbffffff10107812 */ /* 0x000fe400078ec0ff */
[----:B------:R-:W-:Y:S02]  /*8c90*/  ISETP.LT.OR P1, PT, R35, 0x21, !P0 ;  /* 0x000000212300780c */ /* 0x000fe40004721670 */
[----:B------:R-:W-:-:S07]  /*8ca0*/  LOP3.LUT R30, R30, 0xfffffbff, RZ, 0xc0, !PT ;  /* 0xfffffbff1e1e7812 */ /* 0x000fce00078ec0ff */
        /* <DEDUP_REMOVED lines=29> */
[----:B------:R-:W-:Y:S02]  /*8e80*/  ISETP.GE.AND P0, PT, R4, UR36, PT ;  /* 0x0000002404007c0c */ /* 0x000fe4000bf06270 */
[----:B------:R-:W-:-:S04]  /*8e90*/  @P3 LOP3.LUT R16, R16, 0x80000, RZ, 0xfc, !PT ;  /* 0x0008000010103812 */ /* 0x000fc800078efcff */
[----:B------:R-:W-:-:S03]  /*8ea0*/  LOP3.LUT R16, R16, 0xfffeffff, RZ, 0xc0, !PT ;  /* 0xfffeffff10107812 */ /* 0x000fc600078ec0ff */
[----:B------:R-:W-:Y:S02]  /*8eb0*/  @P2 LOP3.LUT R30, R30, 0x100, RZ, 0xfc, !PT ;  /* 0x000001001e1e2812 */ /* 0x000fe400078efcff */
[----:B------:R-:W-:Y:S02]  /*8ec0*/  @P1 LOP3.LUT R16, R16, 0x10000, RZ, 0xfc, !PT ;  /* 0x0001000010101812 */ /* 0x000fe400078efcff */
[----:B------:R-:W-:Y:S02]  /*8ed0*/  ISETP.LT.U32.AND P1, PT, R23, 0x40, !P0 ;  /* 0x000000401700780c */ /* 0x000fe40004721070 */
[----:B------:R-:W-:Y:S02]  /*8ee0*/  ISETP.GT.AND P0, PT, R0, -0x1, PT ;  /* 0xffffffff0000780c */ /* 0x000fe40003f04270 */
[----:B------:R-:W-:Y:S02]  /*8ef0*/  LOP3.LUT R16, R16, 0xfffffdff, RZ, 0xc0, !PT ;  /* 0xfffffdff10107812 */ /* 0x000fe400078ec0ff */
[----:B------:R-:W-:-:S02]  /*8f00*/  ISETP.LT.OR P3, PT, R35, 0x1, P0 ;  /* 0x000000012300780c */ /* 0x000fc40000761670 */
[----:B------:R-:W-:Y:S02]  /*8f10*/  ISETP.LT.OR P2, PT, R35, 0x11, P0 ;  /* 0x000000112300780c */ /* 0x000fe40000741670 */
[----:B------:R-:W-:-:S03]  /*8f20*/  LOP3.LUT R30, R30, 0xffffff7f, RZ, 0xc0, !PT ;  /* 0xffffff7f1e1e7812 */ /* 0x000fc600078ec0ff */
[----:B------:R-:W-:Y:S02]  /*8f30*/  @P1 LOP3.LUT R16, R16, 0x200, RZ, 0xfc, !PT ;  /* 0x0000020010101812 */ /* 0x000fe400078efcff */
[C---:B------:R-:W-:Y:S02]  /*8f40*/  ISETP.LT.OR P1, PT, R35.reuse, 0x21, P0 ;  /* 0x000000212300780c */ /* 0x040fe40000721670 */
[----:B------:R-:W-:Y:S02]  /*8f50*/  LOP3.LUT R16, R16, 0xffdfffff, RZ, 0xc0, !PT ;  /* 0xffdfffff10107812 */ /* 0x000fe400078ec0ff */
[----:B------:R-:W-:Y:S02]  /*8f60*/  ISETP.LT.OR P0, PT, R35, 0x31, P0 ;  /* 0x000000312300780c */ /* 0x000fe40000701670 */
[----:B------:R-:W-:-:S04]  /*8f70*/  @P3 LOP3.LUT R16, R16, 0x200000, RZ, 0xfc, !PT ;  /* 0x0020000010103812 */ /* 0x000fc800078efcff */
[----:B------:R-:W-:-:S04]  /*8f80*/  LOP3.LUT R16, R16, 0xfffbffff, RZ, 0xc0, !PT ;  /* 0xfffbffff10107812 */ /* 0x000fc800078ec0ff */
[----:B------:R-:W-:Y:S02]  /*8f90*/  @P2 LOP3.LUT R16, R16, 0x40000, RZ, 0xfc, !PT ;  /* 0x0004000010102812 */ /* 0x000fe400078efcff */
[C---:B------:R-:W-:Y:S02]  /*8fa0*/  ISETP.GE.AND P2, PT, R35.reuse, 0x1, PT ;  /* 0x000000012300780c */ /* 0x040fe40003f46270 */
[----:B------:R-:W-:Y:S02]  /*8fb0*/  LOP3.LUT R16, R16, 0xffff7fff, RZ, 0xc0, !PT ;  /* 0xffff7fff10107812 */ /* 0x000fe400078ec0ff */
[----:B------:R-:W-:Y:S02]  /*8fc0*/  @P0 LOP3.LUT R30, R30, 0x80, RZ, 0xfc, !PT ;  /* 0x000000801e1e0812 */ /* 0x000fe400078efcff */
[----:B------:R-:W-:Y:S02]  /*8fd0*/  @P1 LOP3.LUT R16, R16, 0x8000, RZ, 0xfc, !PT ;  /* 0x0000800010101812 */ /* 0x000fe400078efcff */
[----:B------:R-:W-:-:S02]  /*8fe0*/  ISETP.GE.AND P1, PT, R35, 0x11, PT ;  /* 0x000000112300780c */ /* 0x000fc40003f26270 */
[----:B------:R-:W-:Y:S02]  /*8ff0*/  LOP3.LUT R16, R16, 0xffffefff, RZ, 0xc0, !PT ;  /* 0xffffefff10107812 */ /* 0x000fe400078ec0ff */
[C---:B------:R-:W-:Y:S02]  /*9000*/  ISETP.GE.AND P0, PT, R35.reuse, 0x21, PT ;  /* 0x000000212300780c */ /* 0x040fe40003f06270 */
[----:B------:R-:W-:Y:S02]  /*9010*/  @P2 LOP3.LUT R16, R16, 0x1000, RZ, 0xfc, !PT ;  /* 0x0000100010102812 */ /* 0x000fe400078efcff */
[----:B------:R-:W-:Y:S02]  /*9020*/  ISETP.GE.AND P2, PT, R35, 0x31, PT ;  /* 0x000000312300780c */ /* 0x000fe40003f46270 */
[----:B------:R-:W-:-:S04]  /*9030*/  LOP3.LUT R16, R16, 0xfffff7ff, RZ, 0xc0, !PT ;  /* 0xfffff7ff10107812 */ /* 0x000fc800078ec0ff */
[----:B------:R-:W-:Y:S02]  /*9040*/  @P1 LOP3.LUT R16, R16, 0x800, RZ, 0xfc, !PT ;  /* 0x0000080010101812 */ /* 0x000fe400078efcff */
[----:B------:R-:W-:Y:S02]  /*9050*/  ISETP.GE.AND P1, PT, R7, UR7, PT ;  /* 0x0000000707007c0c */ /* 0x000fe4000bf26270 */
[----:B------:R-:W-:-:S04]  /*9060*/  LOP3.LUT R16, R16, 0xfffffbff, RZ, 0xc0, !PT ;  /* 0xfffffbff10107812 */ /* 0x000fc800078ec0ff */
[----:B------:R-:W-:Y:S02]  /*9070*/  @P0 LOP3.LUT R16, R16, 0x400, RZ, 0xfc, !PT ;  /* 0x0000040010100812 */ /* 0x000fe400078efcff */
[----:B------:R-:W-:Y:S02]  /*9080*/  ISETP.GE.AND P0, PT, R7, UR10, PT ;  /* 0x0000000a07007c0c */ /* 0x000fe4000bf06270 */
[----:B------:R-:W-:-:S04]  /*9090*/  LOP3.LUT R16, R16, 0xffffbfff, RZ, 0xc0, !PT ;  /* 0xffffbfff10107812 */ /* 0x000fc800078ec0ff */
[----:B------:R-:W-:-:S04]  /*90a0*/  @P2 LOP3.LUT R16, R16, 0x4000, RZ, 0xfc, !PT ;  /* 0x0000400010102812 */ /* 0x000fc800078efcff */
[----:B------:R-:W-:-:S04]  /*90b0*/  LOP3.LUT R16, R16, 0xffffdfff, RZ, 0xc0, !PT ;  /* 0xffffdfff10107812 */ /* 0x000fc800078ec0ff */
[----:B------:R-:W-:-:S04]  /*90c0*/  LOP3.LUT R16, R16, 0xfffffffe, RZ, 0xc0, !PT ;  /* 0xfffffffe10107812 */ /* 0x000fc800078ec0ff */
[----:B------:R-:W-:-:S04]  /*90d0*/  @P1 LOP3.LUT R16, R16, 0x1, RZ, 0xfc, !PT ;  /* 0x0000000110101812 */ /* 0x000fc800078efcff */
[----:B-1----:R-:W-:-:S07]  /*90e0*/  @P0 LOP3.LUT R16, R16, 0x2000, RZ, 0xfc, !PT ;  /* 0x0000200010100812 */ /* 0x002fce00078efcff */
.L_x_3310:
[----:B------:R-:W2:Y:S01]  /*90f0*/  LDL R2, [R1] ;  /* 0x0000000001027983 */ /* 0x000ea20000100800 */
[----:B------:R-:W0:Y:S01]  /*9100*/  LDC R0, c[0x0][0xc38] ;  /* 0x00030e00ff007b82 */ /* 0x000e220000000800 */
[----:B------:R-:W-:Y:S05]  /*9110*/  YIELD ;  /* 0x0000000000007946 */ /* 0x000fea0003800000 */
[----:B------:R-:W-:Y:S01]  /*9120*/  ULDC.64 UR4, c[0x0][0xa28] ;  /* 0x00028a0000047ab9 */ /* 0x000fe20000000a00 */
[----:B------:R-:W-:Y:S01]  /*9130*/  IMAD.MOV.U32 R31, RZ, RZ, RZ ;  /* 0x000000ffff1f7224 */ /* 0x000fe200078e00ff */
[----:B0-----:R-:W-:-:S13]  /*9140*/  ISETP.NE.AND P0, PT, R0, 0x1, PT ;  /* 0x000000010000780c */ /* 0x001fda0003f05270 */
[----:B------:R-:W2:Y:S08]  /*9150*/  @P0 LDC R0, c[0x0][0xc3c] ;  /* 0x00030f00ff000b82 */ /* 0x000eb00000000800 */
[----:B------:R-:W0:Y:S01]  /*9160*/  @P0 LDC R3, c[0x0][0xc40] ;  /* 0x00031000ff030b82 */ /* 0x000e220000000800 */
[----:B--2---:R-:W-:-:S04]  /*9170*/  @P0 IMAD.HI.U32 R0, R2, R0, RZ ;  /* 0x0000000002000227 */ /* 0x004fc800078e00ff */
[----:B------:R-:W-:Y:S01]  /*9180*/  IMAD.MOV.U32 R36, RZ, RZ, R2 ;  /* 0x000000ffff247224 */ /* 0x000fe200078e0002 */
[----:B0-----:R-:W-:Y:S02]  /*9190*/  @P0 SHF.R.U32.HI R36, RZ, R3, R0 ;  /* 0x00000003ff240219 */ /* 0x001fe40000011600 */
[----:B------:R-:W0:Y:S03]  /*91a0*/  LDC R0, c[0x0][0xc44] ;  /* 0x00031100ff007b82 */ /* 0x000e260000000800 */
[----:B------:R-:W-:Y:S01]  /*91b0*/  IMAD.MOV.U32 R26, RZ, RZ, R36 ;  /* 0x000000ffff1a7224 */ /* 0x000fe200078e0024 */
        /* <DEDUP_REMOVED lines=12> */
[----:B01----:R-:W-:Y:S05]  /*9280*/  @!P0 BRA `(.L_x_3276) ;  /* 0x0000000000408947 */ /* 0x003fea0003800000 */
[----:B------:R-:W-:Y:S01]  /*9290*/  MOV R2, 0x0 ;  /* 0x0000000000027802 */ /* 0x000fe20000000f00 */
[----:B------:R-:W-:Y:S01]  /*92a0*/  ULDC.64 UR6, c[0x4][0xf0] ;  /* 0x01003c0000067ab9 */ /* 0x000fe20000000a00 */
[----:B------:R-:W-:Y:S01]  /*92b0*/  ULDC.64 UR8, c[0x4][0xf8] ;  /* 0x01003e0000087ab9 */ /* 0x000fe20000000a00 */
[----:B------:R-:W-:Y:S01]  /*92c0*/  ULDC.64 UR4, c[0x4][0x40] ;  /* 0x0100100000047ab9 */ /* 0x000fe20000000a00 */
[----:B------:R-:W-:Y:S01]  /*92d0*/  MOV R4, UR6 ;  /* 0x0000000600047c02 */ /* 0x000fe20008000f00 */
[----:B------:R-:W-:Y:S01]  /*92e0*/  IMAD.U32 R5, RZ, RZ, UR7 ;  /* 0x00000007ff057e24 */ /* 0x000fe2000f8e00ff */
        /* <DEDUP_REMOVED lines=10> */
.L_x_3276:
        /* <DEDUP_REMOVED lines=20> */
.L_x_3278:
        /* <DEDUP_REMOVED lines=15> */
.L_x_3277:
[----:B------:R-:W-:Y:S01]  /*95c0*/  ULDC.64 UR4, c[0x0][0x9f8] ;  /* 0x00027e0000047ab9 */ /* 0x000fe20000000a00 */
[----:B------:R-:W-:Y:S01]  /*95d0*/  IMAD.MOV.U32 R25, RZ, RZ, R26 ;  /* 0x000000ffff197224 */ /* 0x000fe200078e001a */
[----:B------:R-:W-:Y:S01]  /*95e0*/  ISETP.NE.U32.AND P0, PT, RZ, UR4, PT ;  /* 0x00000004ff007c0c */ /* 0x000fe2000bf05070 */
[----:B------:R-:W0:Y:S01]  /*95f0*/  LDC R8, c[0x0][0x430] ;  /* 0x00010c00ff087b82 */ /* 0x000e220000000800 */
[----:B------:R-:W-:Y:S01]  /*9600*/  IADD3 R5, -R26, RZ, RZ ;  /* 0x000000ff1a057210 */ /* 0x000fe20007ffe1ff */
        /* <DEDUP_REMOVED lines=8> */
.L_x_3328:
[----:B------:R-:W2:Y:S01]  /*9690*/  LDL R0, [R1+0x10] ;  /* 0x0000100001007983 */ /* 0x000ea20000100800 */
[----:B------:R-:W-:Y:S01]  /*96a0*/  ISETP.NE.AND P0, PT, R8, 0x1, PT ;  /* 0x000000010800780c */ /* 0x000fe20003f05270 */
[----:B------:R-:W-:Y:S01]  /*96b0*/  IMAD.MOV.U32 R28, RZ, RZ, RZ ;  /* 0x000000ffff1c7224 */ /* 0x000fe200078e00ff */
[C---:B------:R-:W-:Y:S02]  /*96c0*/  LOP3.LUT P1, RZ, R16.reuse, 0x200, RZ, 0xc0, !PT ;  /* 0x0000020010ff7812 */ /* 0x040fe4000782c0ff */
[----:B-----5:R-:W-:Y:S02]  /*96d0*/  SHF.R.S32.HI R32, RZ, 0x1f, R25 ;  /* 0x0000001fff207819 */ /* 0x020fe40000011419 */
[----:B------:R-:W-:-:S07]  /*96e0*/  LOP3.LUT R16, R16, 0xfffffeff, RZ, 0xc0, !PT ;  /* 0xfffffeff10107812 */ /* 0x000fce00078ec0ff */
[----:B-1----:R-:W0:Y:S01]  /*96f0*/  @P0 LDC R3, c[0x0][0x434] ;  /* 0x00010d00ff030b82 */ /* 0x002e220000000800 */
[----:B------:R-:W-:-:S07]  /*9700*/  @P0 LOP3.LUT R16, R16, 0x100, RZ, 0xfc, !PT ;  /* 0x0000010010100812 */ /* 0x000fce00078efcff */
[----:B------:R-:W1:Y:S08]  /*9710*/  @P0 LDC R5, c[0x0][0x438] ;  /* 0x00010e00ff050b82 */ /* 0x000e700000000800 */
[----:B------:R-:W3:Y:S01]  /*9720*/  @P1 LDC.64 R6, c[0x0][0x428] ;  /* 0x00010a00ff061b82 */ /* 0x000ee20000000a00 */
[----:B--2---:R-:W-:-:S04]  /*9730*/  IMAD.IADD R34, R0, 0x1, R31 ;  /* 0x0000000100227824 */ /* 0x004fc800078e021f */
[----:B0-----:R-:W-:-:S04]  /*9740*/  @P0 IMAD.HI.U32 R0, R34, R3, RZ ;  /* 0x0000000322000227 */ /* 0x001fc800078e00ff */
[----:B------:R-:W-:Y:S01]  /*9750*/  IMAD.MOV.U32 R9, RZ, RZ, R34 ;  /* 0x000000ffff097224 */ /* 0x000fe200078e0022 */
[----:B-1----:R-:W-:Y:S01]  /*9760*/  @P0 SHF.R.U32.HI R9, RZ, R5, R0 ;  /* 0x00000005ff090219 */ /* 0x002fe20000011600 */
[-C--:B---3--:R-:W-:Y:S01]  /*9770*/  @P1 IMAD R0, R32, R6.reuse, RZ ;  /* 0x0000000620001224 */ /* 0x088fe200078e02ff */
[----:B------:R-:W0:Y:S02]  /*9780*/  @P1 LDC.64 R4, c[0x0][0x418] ;  /* 0x00010600ff041b82 */ /* 0x000e240000000a00 */
[--C-:B------:R-:W-:Y:S01]  /*9790*/  @P1 SHF.R.S32.HI R3, RZ, 0x1f, R9.reuse ;  /* 0x0000001fff031819 */ /* 0x100fe20000011409 */
[----:B------:R-:W-:Y:S02]  /*97a0*/  @P1 IMAD.MOV.U32 R2, RZ, RZ, R9 ;  /* 0x000000ffff021224 */ /* 0x000fe400078e0009 */
[C---:B------:R-:W-:Y:S02]  /*97b0*/  @P1 IMAD R7, R25.reuse, R7, R0 ;  /* 0x0000000719071224 */ /* 0x040fe400078e0200 */
[----:B------:R-:W-:-:S04]  /*97c0*/  @P1 IMAD.WIDE.U32 R2, R25, R6, R2 ;  /* 0x0000000619021225 */ /* 0x000fc800078e0002 */
[----:B------:R-:W-:Y:S01]  /*97d0*/  @P1 IMAD.IADD R0, R3, 0x1, R7 ;  /* 0x0000000103001824 */ /* 0x000fe200078e0207 */
[----:B0-----:R-:W-:-:S04]  /*97e0*/  @P1 LEA R4, P0, R2, R4, 0x2 ;  /* 0x0000000402041211 */ /* 0x001fc800078010ff */
[----:B------:R-:W-:-:S05]  /*97f0*/  @P1 LEA.HI.X R5, R2, R5, R0, 0x2, P0 ;  /* 0x0000000502051211 */ /* 0x000fca00000f1400 */
[----:B------:R0:W5:Y:S01]  /*9800*/  @P1 LDG.E R28, desc[UR50][R4.64] ;  /* 0x00000032041c1981 */ /* 0x000162000c1e1900 */
[----:B------:R-:W-:Y:S01]  /*9810*/  MOV R0, UR41 ;  /* 0x0000002900007c02 */ /* 0x000fe20008000f00 */
[----:B------:R-:W-:Y:S01]  /*9820*/  IMAD.MOV R3, RZ, RZ, -R9 ;  /* 0x000000ffff037224 */ /* 0x000fe200078e0a09 */
[----:B------:R-:W-:Y:S02]  /*9830*/  LOP3.LUT R16, R16, 0xffffff7f, RZ, 0xc0, !PT ;  /* 0xffffff7f10107812 */ /* 0x000fe400078ec0ff */
[----:B------:R-:W-:Y:S01]  /*9840*/  ISETP.NE.AND P0, PT, R0, 0x3, PT ;  /* 0x000000030000780c */ /* 0x000fe20003f05270 */
[----:B------:R-:W-:Y:S01]  /*9850*/  IMAD R34, R8, R3, R34 ;  /* 0x0000000308227224 */ /* 0x000fe200078e0222 */
[----:B------:R-:W-:-:S11]  /*9860*/  SHF.R.S32.HI R24, RZ, 0x1f, R18 ;  /* 0x0000001fff187819 */ /* 0x000fd60000011412 */
[----:B------:R-:W-:Y:S01]  /*9870*/  @P0 LOP3.LUT R16, R16, 0x80, RZ, 0xfc, !PT ;  /* 0x0000008010100812 */ /* 0x000fe200078efcff */
[----:B0-----:R-:W-:Y:S06]  /*9880*/  @!P0 BRA `(.L_x_3280) ;  /* 0x0000000000048947 */ /* 0x001fec0003800000 */
[----:B------:R-:W-:Y:S01]  /*9890*/  BPT.TRAP 0x1 ;  /* 0x000000040000795c */ /* 0x000fe20000300000 */
.L_x_3280:
[----:B------:R-:W-:Y:S01]  /*98a0*/  LEA R19, R17, UR39, 0x3 ;  /* 0x0000002711137c11 */ /* 0x000fe2000f8e18ff */
[----:B------:R-:W-:Y:S01]  /*98b0*/  BSSY B0, `(.L_x_3281) ;  /* 0x0000004000007945 */ /* 0x000fe20003800000 */
[----:B------:R-:W-:-:S04]  /*98c0*/  SHF.L.U32 R0, R22, 0x1f, RZ ;  /* 0x0000001f16007819 */ /* 0x000fc800000006ff */
[----:B------:R-:W0:Y:S02]  /*98d0*/  SYNCS.PHASECHK.TRANS64.TRYWAIT P0, [R19+URZ+0x28c40], R0 ;  /* 0x028c4000130075a7 */ /* 0x000e24000800017f */
[----:B0-----:R-:W-:Y:S05]  /*98e0*/  @!P0 BRA `(.L_x_3282) ;  /* 0x0000002c00488947 */ /* 0x001fea0003800000 */
.L_x_3329:
[----:B------:R-:W-:Y:S05]  /*98f0*/  BSYNC B0 ;  /* 0x0000000000007941 */ /* 0x000fea0003800000 */
.L_x_3281:
[----:B0-----:R-:W-:Y:S01]  /*9900*/  SHF.R.S32.HI R0, RZ, 0x1f, R34 ;  /* 0x0000001fff007819 */ /* 0x001fe20000011422 */
[----:B------:R-:W-:Y:S01]  /*9910*/  ULDC.64 UR4, c[0x0][0x300] ;  /* 0x0000c00000047ab9 */ /* 0x000fe20000000a00 */
[----:B------:R-:W0:Y:S01]  /*9920*/  S2R R20, SR_TID.X ;  /* 0x0000000000147919 */ /* 0x000e220000002100 */
[----:B------:R-:W-:Y:S01]  /*9930*/  LOP3.LUT P1, RZ, R16, 0x1, RZ, 0xc0, !PT ;  /* 0x0000000110ff7812 */ /* 0x000fe2000782c0ff */
[----:B------:R-:W-:Y:S02]  /*9940*/  IMAD R4, R17, 0x1000, R33 ;  /* 0x0000100011047824 */ /* 0x000fe400078e0221 */
[----:B------:R-:W-:Y:S01]  /*9950*/  IMAD R3, R0, UR4, RZ ;  /* 0x0000000400037c24 */ /* 0x000fe2000f8e02ff */
[----:B------:R1:W-:Y:S03]  /*9960*/  STL [R1+0x4], R0 ;  /* 0x0000040001007387 */ /* 0x0003e60000100800 */
[----:B------:R-:W-:-:S02]  /*9970*/  IMAD R5, R34, UR5, R3 ;  /* 0x0000000522057c24 */ /* 0x000fc4000f8e0203 */
[----:B------:R-:W-:Y:S01]  /*9980*/  IMAD.WIDE.U32 R2, R34, UR4, RZ ;  /* 0x0000000422027c25 */ /* 0x000fe2000f8e00ff */
[----:B------:R-:W-:-:S03]  /*9990*/  ULDC.64 UR4, c[0x0][0x310] ;  /* 0x0000c40000047ab9 */ /* 0x000fc60000000a00 */
[----:B------:R-:W-:Y:S01]  /*99a0*/  IMAD.IADD R3, R3, 0x1, R5 ;  /* 0x0000000103037824 */ /* 0x000fe200078e0205 */
[----:B-1---5:R-:W-:Y:S01]  /*99b0*/  SHF.R.S32.HI R0, RZ, 0x1f, R28 ;  /* 0x0000001fff007819 */ /* 0x022fe2000001141c */
[----:B------:R-:W-:-:S04]  /*99c0*/  IMAD.WIDE.U32 R2, R28, UR4, R2 ;  /* 0x000000041c027c25 */ /* 0x000fc8000f8e0002 */
[----:B------:R1:W-:Y:S01]  /*99d0*/  STL [R1+0x8], R0 ;  /* 0x0000080001007387 */ /* 0x0003e20000100800 */
[----:B------:R-:W-:-:S04]  /*99e0*/  IMAD R5, R0, UR4, RZ ;  /* 0x0000000400057c24 */ /* 0x000fc8000f8e02ff */
[----:B------:R-:W-:Y:S01]  /*99f0*/  IMAD R5, R28, UR5, R5 ;  /* 0x000000051c057c24 */ /* 0x000fe2000f8e0205 */
[----:B------:R-:W-:-:S03]  /*9a00*/  ULDC.64 UR4, c[0x0][0x308] ;  /* 0x0000c20000047ab9 */ /* 0x000fc60000000a00 */
[----:B------:R-:W-:Y:S02]  /*9a10*/  IMAD.IADD R3, R3, 0x1, R5 ;  /* 0x0000000103037824 */ /* 0x000fe400078e0205 */
[----:B------:R-:W-:Y:S02]  /*9a20*/  IMAD R5, R24, UR4, RZ ;  /* 0x0000000418057c24 */ /* 0x000fe4000f8e02ff */
[----:B------:R-:W-:-:S04]  /*9a30*/  IMAD.WIDE.U32 R2, R18, UR4, R2 ;  /* 0x0000000412027c25 */ /* 0x000fc8000f8e0002 */
[----:B------:R-:W-:Y:S01]  /*9a40*/  IMAD R5, R18, UR5, R5 ;  /* 0x0000000512057c24 */ /* 0x000fe2000f8e0205 */
[----:B------:R-:W-:Y:S01]  /*9a50*/  ULDC.64 UR4, c[0x0][0x2e8] ;  /* 0x0000ba0000047ab9 */ /* 0x000fe20000000a00 */
[----:B0-----:R-:W-:Y:S01]  /*9a60*/  IMAD.SHL.U32 R20, R20, 0x8, RZ ;  /* 0x0000000814147824 */ /* 0x001fe200078e00ff */
[----:B-1----:R-:W-:Y:S01]  /*9a70*/  LEA R0, P0, R2, UR4, 0x1 ;  /* 0x0000000402007c11 */ /* 0x002fe2000f8008ff */
[----:B------:R-:W-:Y:S01]  /*9a80*/  IMAD.IADD R5, R3, 0x1, R5 ;  /* 0x0000000103057824 */ /* 0x000fe200078e0205 */
[----:B------:R-:W-:Y:S02]  /*9a90*/  UMOV UR4, 0xffffffff ;  /* 0xffffffff00047882 */ /* 0x000fe40000000000 */
[----:B------:R-:W-:Y:S02]  /*9aa0*/  LOP3.LUT R20, R20, 0x38, RZ, 0xc0, !PT ;  /* 0x0000003814147812 */ /* 0x000fe400078ec0ff */
[----:B------:R-:W-:Y:S01]  /*9ab0*/  LEA.HI.X R5, R2, UR5, R5, 0x1, P0 ;  /* 0x0000000502057c11 */ /* 0x000fe200080f0c05 */
[----:B------:R-:W-:Y:S06]  /*9ac0*/  BRA.DIV UR4, `(.L_x_3283) ;  /* 0x0000002a04e47947 */ /* 0x000fec000b800000 */
[----:B------:R-:W0:Y:S01]  /*9ad0*/  SHFL.IDX PT, R14, R0, RZ, 0x181f ;  /* 0x00181fff000e7589 */ /* 0x000e2200000e0000 */
[C---:B------:R-:W-:Y:S02]  /*9ae0*/  ISETP.GE.AND P4, PT, R35.reuse, 0x1, PT ;  /* 0x000000012300780c */ /* 0x040fe40003f86270 */
[C---:B------:R-:W-:Y:S01]  /*9af0*/  ISETP.GE.AND P3, PT, R35.reuse, 0x11, PT ;  /* 0x000000112300780c */ /* 0x040fe20003f66270 */
[----:B------:R-:W1:Y:S01]  /*9b00*/  SHFL.IDX PT, R2, R5, RZ, 0x181f ;  /* 0x00181fff05027589 */ /* 0x000e6200000e0000 */
[----:B------:R-:W-:-:S03]  /*9b10*/  ISETP.GE.AND P2, PT, R35, 0x21, PT ;  /* 0x000000212300780c */ /* 0x000fc60003f46270 */
[----:B------:R-:W-:Y:S06]  /*9b20*/  SHFL.IDX PT, R8, R5, 0x1, 0x181f ;  /* 0x00381f0005087f89 */ /* 0x000fec00000e0000 */
[C---:B------:R-:W-:Y:S02]  /*9b30*/  @P4 LEA R7, R4.reuse, UR39, 0x1 ;  /* 0x0000002704074c11 */ /* 0x040fe4000f8e08ff */
[----:B------:R-:W-:Y:S02]  /*9b40*/  @P3 LEA R9, R4, UR39, 0x1 ;  /* 0x0000002704093c11 */ /* 0x000fe4000f8e08ff */
[----:B0-----:R-:W-:-:S02]  /*9b50*/  @P4 LEA R3, P0, R20, R14, 0x1 ;  /* 0x0000000e14034211 */ /* 0x001fc400078008ff */
[----:B------:R-:W0:Y:S03]  /*9b60*/  SHFL.IDX PT, R14, R0, 0x1, 0x181f ;  /* 0x00381f00000e7f89 */ /* 0x000e2600000e0000 */
[----:B-1----:R-:W-:-:S05]  /*9b70*/  @P4 IMAD.X R2, RZ, RZ, R2, P0 ;  /* 0x000000ffff024224 */ /* 0x002fca00000e0602 */
[----:B------:R-:W-:-:S04]  /*9b80*/  @P4 LOP3.LUT R3, R3, R2, RZ, 0x3c, !PT ;  /* 0x0000000203034212 */ /* 0x000fc800078e3cff */
[----:B------:R-:W-:-:S04]  /*9b90*/  @P4 LOP3.LUT R2, R3, R2, RZ, 0x3c, !PT ;  /* 0x0000000203024212 */ /* 0x000fc800078e3cff */
[----:B------:R-:W-:-:S05]  /*9ba0*/  @P4 LOP3.LUT R3, R3, R2, RZ, 0x3c, !PT ;  /* 0x0000000203034212 */ /* 0x000fca00078e3cff */
[----:B------:R1:W-:Y:S01]  /*9bb0*/  @P4 LDGSTS.E.BYPASS.LTC128B.128 [R7+0x22400], desc[UR50][R2.64], !P1 ;  /* 0x2240000002074fae */ /* 0x0003e2000c901d72 */
[----:B0-----:R-:W-:-:S03]  /*9bc0*/  @P3 LEA R6, P0, R20, R14, 0x1 ;  /* 0x0000000e14063211 */ /* 0x001fc600078008ff */
[----:B------:R-:W0:Y:S01]  /*9bd0*/  SHFL.IDX PT, R14, R0, 0x2, 0x181f ;  /* 0x00581f00000e7f89 */ /* 0x000e2200000e0000 */
[----:B------:R-:W-:-:S03]  /*9be0*/  @P3 IADD3.X R8, RZ, R8, RZ, P0, !PT ;  /* 0x00000008ff083210 */ /* 0x000fc600007fe4ff */
[----:B-1----:R-:W1:Y:S02]  /*9bf0*/  SHFL.IDX PT, R2, R5, 0x2, 0x181f ;  /* 0x00581f0005027f89 */ /* 0x002e6400000e0000 */
[----:B------:R-:W-:Y:S02]  /*9c00*/  @P3 IMAD.MOV.U32 R3, RZ, RZ, R8 ;  /* 0x000000ffff033224 */ /* 0x000fe400078e0008 */
[----:B------:R-:W2:Y:S01]  /*9c10*/  SHFL.IDX PT, R5, R5, 0x3, 0x181f ;  /* 0x00781f0005057f89 */ /* 0x000ea200000e0000 */
[----:B0-----:R-:W-:-:S03]  /*9c20*/  @P2 LEA R7, P0, R20, R14, 0x1 ;  /* 0x0000000e14072211 */ /* 0x001fc600078008ff */
[----:B------:R0:W3:Y:S02]  /*9c30*/  SHFL.IDX PT, R14, R0, 0x3, 0x181f ;  /* 0x00781f00000e7f89 */ /* 0x0000e400000e0000 */
[----:B-1----:R-:W-:Y:S02]  /*9c40*/  @P2 IMAD.X R10, RZ, RZ, R2, P0 ;  /* 0x000000ffff0a2224 */ /* 0x002fe400000e0602 */
[----:B------:R-:W-:Y:S01]  /*9c50*/  @P3 IMAD.MOV.U32 R2, RZ, RZ, R6 ;  /* 0x000000ffff023224 */ /* 0x000fe200078e0006 */
[----:B------:R-:W-:-:S04]  /*9c60*/  @P2 LEA R6, R4, UR39, 0x1 ;  /* 0x0000002704062c11 */ /* 0x000fc8000f8e08ff */
[----:B------:R1:W-:Y:S02]  /*9c70*/  @P3 LDGSTS.E.BYPASS.LTC128B.128 [R9+0x22c00], desc[UR50][R2.64], !P1 ;  /* 0x22c0000002093fae */ /* 0x0003e4000c901d72 */
[----:B-1----:R-:W-:Y:S02]  /*9c80*/  @P2 IMAD.MOV.U32 R2, RZ, RZ, R7 ;  /* 0x000000ffff022224 */ /* 0x002fe400078e0007 */
[----:B------:R-:W-:-:S05]  /*9c90*/  @P2 IMAD.MOV.U32 R3, RZ, RZ, R10 ;  /* 0x000000ffff032224 */ /* 0x000fca00078e000a */
[----:B--23--:R0:W-:Y:S02]  /*9ca0*/  @P2 LDGSTS.E.BYPASS.LTC128B.128 [R6+0x23400], desc[UR50][R2.64], !P1 ;  /* 0x2340000002062fae */ /* 0x00c1e4000c901d72 */
.L_x_3339:
[----:B------:R-:W-:-:S13]  /*9cb0*/  ISETP.GE.AND P2, PT, R35, 0x31, PT ;  /* 0x000000312300780c */ /* 0x000fda0003f46270 */
[----:B0-----:R-:W-:-:S05]  /*9cc0*/  @P2 LEA R2, P0, R20, R14, 0x1 ;  /* 0x0000000e14022211 */ /* 0x001fca00078008ff */
[----:B------:R-:W-:Y:S01]  /*9cd0*/  @P2 IMAD.X R3, RZ, RZ, R5, P0 ;  /* 0x000000ffff032224 */ /* 0x000fe200000e0605 */
[----:B------:R-:W-:Y:S02]  /*9ce0*/  @P2 LEA R5, R4, UR39, 0x1 ;  /* 0x0000002704052c11 */ /* 0x000fe4000f8e08ff */
[----:B------:R-:W-:-:S03]  /*9cf0*/  PLOP3.LUT P0, PT, PT, PT, PT, 0x80, 0x0 ;  /* 0x000000000000781c */ /* 0x000fc60003f0f070 */
[----:B------:R-:W-:Y:S01]  /*9d00*/  @!PT LDS RZ, [RZ] ;  /* 0x00000000fffff984 */ /* 0x000fe20000000800 */
[----:B------:R-:W-:Y:S01]  /*9d10*/  @!PT LDS RZ, [RZ] ;  /* 0x00000000fffff984 */ /* 0x000fe20000000800 */
[----:B------:R-:W-:Y:S01]  /*9d20*/  @!PT LDS RZ, [RZ] ;  /* 0x00000000fffff984 */ /* 0x000fe20000000800 */
[----:B------:R0:W-:Y:S01]  /*9d30*/  @P2 LDGSTS.E.BYPASS.LTC128B.128 [R5+0x23c00], desc[UR50][R2.64], !P1 ;  /* 0x23c0000002052fae */ /* 0x0001e2000c901d72 */
[----:B------:R-:W-:-:S09]  /*9d40*/  NOP ;  /* 0x0000000000007918 */ /* 0x000fd20000000000 */
.L_x_3284:
[----:B------:R-:W-:Y:S02]  /*9d50*/  PLOP3.LUT P1, PT, P1, P0, PT, 0xa2, 0x0 ;  /* 0x000000000000781c */ /* 0x000fe40000f21472 */
[----:B------:R-:W-:-:S08]  /*9d60*/  @P0 R2UR P1, UR4, R19 ;  /* 0x00000000130402ca */ /* 0x000fd00000020000 */
[----:B------:R-:W-:-:S05]  /*9d70*/  @P0 PLOP3.LUT P0, PT, P1, PT, PT, 0x80, 0x0 ;  /* 0x000000000000081c */ /* 0x000fca0000f0f070 */
[----:B------:R-:W-:Y:S01]  /*9d80*/  @!P1 SYNCS.ARRIVE.TRANS64.RED.A0T1 RZ, [UR4+0x28c30], RZ ;  /* 0x028c30ffffff99a7 */ /* 0x000fe20008200404 */
[----:B------:R-:W-:Y:S07]  /*9d90*/  @!P1 ARRIVES.LDGSTSBAR.64.TRANSCNT [UR4+0x28c30] ;  /* 0x028c3000ff0099b0 */ /* 0x000fee0008000a84 */
[----:B------:R-:W-:Y:S05]  /*9da0*/  @P0 BRA.U.ANY `(.L_x_3284) ;  /* 0xfffffffd00e80947 */ /* 0x000fea000393ffff */
[----:B------:R-:W-:Y:S01]  /*9db0*/  NOP ;  /* 0x0000000000007918 */ /* 0x000fe20000000000 */
[----:B------:R-:W-:-:S04]  /*9dc0*/  MOV R0, UR41 ;  /* 0x0000002900007c02 */ /* 0x000fc80008000f00 */
[----:B------:R-:W-:-:S13]  /*9dd0*/  ISETP.NE.AND P2, PT, R0, 0x3, PT ;  /* 0x000000030000780c */ /* 0x000fda0003f45270 */
[----:B------:R-:W-:Y:S05]  /*9de0*/  @!P2 BRA `(.L_x_3285) ;  /* 0x000000000004a947 */ /* 0x000fea0003800000 */
[----:B------:R-:W-:Y:S01]  /*9df0*/  BPT.TRAP 0x1 ;  /* 0x000000040000795c */ /* 0x000fe20000300000 */
.L_x_3285:
        /* <DEDUP_REMOVED lines=16> */
[----:B------:R-:W-:-:S02]  /*9f00*/  IMAD.U32 R7, RZ, RZ, UR7 ;  /* 0x00000007ff077e24 */ /* 0x000fc4000f8e00ff */
[----:B------:R-:W-:Y:S02]  /*9f10*/  IMAD.U32 R10, RZ, RZ, UR8 ;  /* 0x00000008ff0a7e24 */ /* 0x000fe4000f8e00ff */
[----:B------:R-:W-:Y:S02]  /*9f20*/  IMAD.U32 R11, RZ, RZ, UR9 ;  /* 0x00000009ff0b7e24 */ /* 0x000fe4000f8e00ff */
[----:B------:R-:W-:Y:S02]  /*9f30*/  IMAD.MOV.U32 R12, RZ, RZ, 0x1 ;  /* 0x00000001ff0c7424 */ /* 0x000fe400078e00ff */
[----:B------:R-:W-:-:S07]  /*9f40*/  IMAD.MOV.U32 R13, RZ, RZ, RZ ;  /* 0x000000ffff0d7224 */ /* 0x000fce00078e00ff */
[----:B------:R-:W-:-:S07]  /*9f50*/  LEPC R20, `(.L_x_3286) ;  /* 0x000000001014794e */ /* 0x000fce0000000000 */
[----:B01----:R-:W-:Y:S05]  /*9f60*/  CALL.ABS.NOINC R2 ;  /* 0x0000000002007343 */ /* 0x003fea0003c00000 */
.L_x_3286:
[----:B------:R-:W2:Y:S01]  /*9f70*/  LDL R20, [R1] ;  /* 0x0000000001147983 */ /* 0x000ea20000100800 */
[----:B------:R-:W3:Y:S01]  /*9f80*/  LDC R4, c[0x0][0x448] ;  /* 0x00011200ff047b82 */ /* 0x000ee20000000800 */
[----:B------:R-:W-:Y:S01]  /*9f90*/  IMAD.MOV R0, RZ, RZ, -R36 ;  /* 0x000000ffff007224 */ /* 0x000fe200078e0a24 */
[----:B------:R-:W-:Y:S01]  /*9fa0*/  ULDC UR4, c[0x0][0xc38] ;  /* 0x00030e0000047ab9 */ /* 0x000fe20000000800 */
[----:B------:R-:W4:Y:S01]  /*9fb0*/  S2R R9, SR_TID.X ;  /* 0x0000000000097919 */ /* 0x000f220000002100 */
[----:B------:R-:W-:Y:S02]  /*9fc0*/  LOP3.LUT P5, RZ, R16, 0x2000, RZ, 0xc0, !PT ;  /* 0x0000200010ff7812 */ /* 0x000fe400078ac0ff */
[----:B------:R-:W-:Y:S02]  /*9fd0*/  LEA R8, R33, UR39, 0x1 ;  /* 0x0000002721087c11 */ /* 0x000fe4000f8e08ff */
[----:B---3--:R-:W-:Y:S01]  /*9fe0*/  ISETP.NE.AND P0, PT, R4, 0x1, PT ;  /* 0x000000010400780c */ /* 0x008fe20003f05270 */
[----:B----4-:R-:W-:-:S12]  /*9ff0*/  IMAD.SHL.U32 R9, R9, 0x8, RZ ;  /* 0x0000000809097824 */ /* 0x010fd800078e00ff */
[----:B0-----:R-:W0:Y:S01]  /*a000*/  @P0 LDC R3, c[0x0][0x44c] ;  /* 0x00011300ff030b82 */ /* 0x001e220000000800 */
[----:B------:R-:W-:-:S07]  /*a010*/  LOP3.LUT R9, R9, 0x38, RZ, 0xc0, !PT ;  /* 0x0000003809097812 */ /* 0x000fce00078ec0ff */
[----:B------:R-:W3:Y:S01]  /*a020*/  @P0 LDC R2, c[0x0][0x450] ;  /* 0x00011400ff020b82 */ /* 0x000ee20000000800 */
[----:B--2---:R-:W-:Y:S01]  /*a030*/  IMAD R0, R0, UR4, R20 ;  /* 0x0000000400007c24 */ /* 0x004fe2000f8e0214 */
[----:B------:R-:W-:-:S03]  /*a040*/  ULDC.64 UR4, c[0x0][0x2d8] ;  /* 0x0000b60000047ab9 */ /* 0x000fc60000000a00 */
[----:B------:R-:W-:-:S04]  /*a050*/  IMAD R6, R0, 0x40, R23 ;  /* 0x0000004000067824 */ /* 0x000fc800078e0217 */
[----:B0-----:R-:W-:-:S04]  /*a060*/  @P0 IMAD.HI.U32 R3, R6, R3, RZ ;  /* 0x0000000306030227 */ /* 0x001fc800078e00ff */
[----:B------:R-:W-:Y:S01]  /*a070*/  IMAD.MOV.U32 R5, RZ, RZ, R6 ;  /* 0x000000ffff057224 */ /* 0x000fe200078e0006 */
[----:B---3--:R-:W-:-:S05]  /*a080*/  @P0 SHF.R.U32.HI R5, RZ, R2, R3 ;  /* 0x00000002ff050219 */ /* 0x008fca0000011603 */
[----:B------:R-:W-:-:S04]  /*a090*/  IMAD.MOV R3, RZ, RZ, -R5 ;  /* 0x000000ffff037224 */ /* 0x000fc800078e0a05 */
[----:B------:R-:W-:Y:S01]  /*a0a0*/  IMAD R4, R4, R3, R6 ;  /* 0x0000000304047224 */ /* 0x000fe200078e0206 */
[----:B------:R-:W-:Y:S01]  /*a0b0*/  SHF.R.S32.HI R6, RZ, 0x1f, R26 ;  /* 0x0000001fff067819 */ /* 0x000fe2000001141a */
[----:B------:R-:W-:-:S04]  /*a0c0*/  IMAD R3, R24, UR4, RZ ;  /* 0x0000000418037c24 */ /* 0x000fc8000f8e02ff */
[C---:B------:R-:W-:Y:S02]  /*a0d0*/  IMAD R7, R18.reuse, UR5, R3 ;  /* 0x0000000512077c24 */ /* 0x040fe4000f8e0203 */
[----:B------:R-:W-:Y:S01]  /*a0e0*/  IMAD.WIDE.U32 R2, R18, UR4, RZ ;  /* 0x0000000412027c25 */ /* 0x000fe2000f8e00ff */
[----:B------:R-:W-:-:S04]  /*a0f0*/  ULDC.64 UR4, c[0x0][0x2e0] ;  /* 0x0000b80000047ab9 */ /* 0x000fc80000000a00 */
[----:B------:R-:W-:Y:S01]  /*a100*/  IADD3 R3, R3, R7, RZ ;  /* 0x0000000703037210 */ /* 0x000fe20007ffe0ff */
[----:B------:R-:W-:Y:S01]  /*a110*/  IMAD R7, R6, UR4, RZ ;  /* 0x0000000406077c24 */ /* 0x000fe2000f8e02ff */
[----:B------:R-:W-:-:S03]  /*a120*/  SHF.R.S32.HI R6, RZ, 0x1f, R5 ;  /* 0x0000001fff067819 */ /* 0x000fc60000011405 */
[C---:B------:R-:W-:Y:S02]  /*a130*/  IMAD R7, R26.reuse, UR5, R7 ;  /* 0x000000051a077c24 */ /* 0x040fe4000f8e0207 */
[----:B------:R-:W-:Y:S01]  /*a140*/  IMAD.WIDE.U32 R2, R26, UR4, R2 ;  /* 0x000000041a027c25 */ /* 0x000fe2000f8e0002 */
[----:B------:R-:W-:-:S03]  /*a150*/  ULDC.64 UR4, c[0x0][0x2d0] ;  /* 0x0000b40000047ab9 */ /* 0x000fc60000000a00 */
[----:B------:R-:W-:Y:S02]  /*a160*/  IMAD.IADD R3, R3, 0x1, R7 ;  /* 0x0000000103037824 */ /* 0x000fe400078e0207 */
        /* <DEDUP_REMOVED lines=16> */
[----:B------:R-:W-:-:S03]  /*a270*/  IMAD R0, R0, 0x40, R37 ;  /* 0x0000004000007824 */ /* 0x000fc600078e0225 */
[----:B------:R-:W2:Y:S01]  /*a280*/  SHFL.IDX PT, R2, R5, RZ, 0x181f ;  /* 0x00181fff05027589 */ /* 0x000ea200000e0000 */
[C---:B------:R-:W-:Y:S01]  /*a290*/  VIADD R7, R0.reuse, 0x10 ;  /* 0x0000001000077836 */ /* 0x040fe20000000000 */
[----:B------:R-:W-:Y:S02]  /*a2a0*/  ISETP.GE.AND P0, PT, R0, UR37, PT ;  /* 0x0000002500007c0c */ /* 0x000fe4000bf06270 */
[----:B------:R-:W-:Y:S11]  /*a2b0*/  SHFL.IDX PT, R6, R5, 0x1, 0x181f ;  /* 0x00381f0005067f89 */ /* 0x000ff600000e0000 */
[----:B0-----:R-:W-:-:S05]  /*a2c0*/  @!P0 LEA R14, P1, R9, R14, 0x1 ;  /* 0x0000000e090e8211 */ /* 0x001fca00078208ff */
[----:B--2---:R-:W-:Y:S01]  /*a2d0*/  @!P0 IMAD.X R3, RZ, RZ, R2, P1 ;  /* 0x000000ffff038224 */ /* 0x004fe200008e0602 */
[----:B------:R-:W-:Y:S02]  /*a2e0*/  @!P0 MOV R2, R14 ;  /* 0x0000000e00028202 */ /* 0x000fe40000000f00 */
[----:B------:R-:W0:Y:S04]  /*a2f0*/  SHFL.IDX PT, R14, R4, 0x1, 0x181f ;  /* 0x00381f00040e7f89 */ /* 0x000e2800000e0000 */
[----:B------:R0:W-:Y:S01]  /*a300*/  @!P0 LDGSTS.E.BYPASS.LTC128B.128 [R8+0x20400], desc[UR50][R2.64], !P5 ;  /* 0x2040000002088fae */ /* 0x0001e2000e901d72 */
[----:B------:R-:W-:Y:S01]  /*a310*/  ISETP.GE.AND P0, PT, R7, UR37, PT ;  /* 0x0000002507007c0c */ /* 0x000fe2000bf06270 */
[----:B------:R-:W-:-:S12]  /*a320*/  VIADD R7, R0, 0x20 ;  /* 0x0000002000077836 */ /* 0x000fd80000000000 */
[----:B0-----:R-:W-:Y:S02]  /*a330*/  @!P0 LEA R2, P1, R9, R14, 0x1 ;  /* 0x0000000e09028211 */ /* 0x001fe400078208ff */
[----:B------:R-:W0:Y:S03]  /*a340*/  SHFL.IDX PT, R14, R4, 0x2, 0x181f ;  /* 0x00581f00040e7f89 */ /* 0x000e2600000e0000 */
[----:B------:R-:W-:Y:S02]  /*a350*/  @!P0 IMAD.X R3, RZ, RZ, R6, P1 ;  /* 0x000000ffff038224 */ /* 0x000fe400008e0606 */
[----:B------:R-:W2:Y:S04]  /*a360*/  SHFL.IDX PT, R6, R5, 0x2, 0x181f ;  /* 0x00581f0005067f89 */ /* 0x000ea800000e0000 */
[----:B------:R0:W-:Y:S01]  /*a370*/  @!P0 LDGSTS.E.BYPASS.LTC128B.128 [R8+0x20c00], desc[UR50][R2.64], !P5 ;  /* 0x20c0000002088fae */ /* 0x0001e2000e901d72 */
[----:B------:R-:W-:-:S03]  /*a380*/  ISETP.GE.AND P0, PT, R7, UR37, PT ;  /* 0x0000002507007c0c */ /* 0x000fc6000bf06270 */
[----:B------:R-:W3:Y:S10]  /*a390*/  SHFL.IDX PT, R5, R5, 0x3, 0x181f ;  /* 0x00781f0005057f89 */ /* 0x000ef400000e0000 */
[----:B0-----:R-:W-:-:S02]  /*a3a0*/  @!P0 LEA R2, P1, R9, R14, 0x1 ;  /* 0x0000000e09028211 */ /* 0x001fc400078208ff */
[----:B------:R0:W4:Y:S03]  /*a3b0*/  SHFL.IDX PT, R14, R4, 0x3, 0x181f ;  /* 0x00781f00040e7f89 */ /* 0x00012600000e0000 */
[----:B--2---:R-:W-:-:S05]  /*a3c0*/  @!P0 IMAD.X R3, RZ, RZ, R6, P1 ;  /* 0x000000ffff038224 */ /* 0x004fca00008e0606 */
[----:B------:R0:W-:Y:S03]  /*a3d0*/  @!P0 LDGSTS.E.BYPASS.LTC128B.128 [R8+0x21400], desc[UR50][R2.64], !P5 ;  /* 0x2140000002088fae */ /* 0x0001e6000e901d72 */
.L_x_3348:
[----:B------:R-:W2:Y:S01]  /*a3e0*/  LDL R6, [R1+0xc] ;  /* 0x00000c0001067983 */ /* 0x000ea20000100800 */
[----:B------:R-:W-:-:S05]  /*a3f0*/  VIADD R0, R0, 0x30 ;  /* 0x0000003000007836 */ /* 0x000fca0000000000 */
[----:B------:R-:W-:-:S13]  /*a400*/  ISETP.GE.AND P0, PT, R0, UR37, PT ;  /* 0x0000002500007c0c */ /* 0x000fda000bf06270 */
[----:B0---4-:R-:W-:-:S05]  /*a410*/  @!P0 LEA R2, P1, R9, R14, 0x1 ;  /* 0x0000000e09028211 */ /* 0x011fca00078208ff */
[----:B---3--:R-:W-:-:S05]  /*a420*/  @!P0 IMAD.X R3, RZ, RZ, R5, P1 ;  /* 0x000000ffff038224 */ /* 0x008fca00008e0605 */
[----:B------:R-:W-:Y:S01]  /*a430*/  @!PT LDS RZ, [RZ] ;  /* 0x00000000fffff984 */ /* 0x000fe20000000800 */
[----:B------:R-:W-:Y:S01]  /*a440*/  @!PT LDS RZ, [RZ] ;  /* 0x00000000fffff984 */ /* 0x000fe20000000800 */
[----:B------:R-:W-:Y:S01]  /*a450*/  @!PT LDS RZ, [RZ] ;  /* 0x00000000fffff984 */ /* 0x000fe20000000800 */
[----:B------:R0:W-:Y:S01]  /*a460*/  @!P0 LDGSTS.E.BYPASS.LTC128B.128 [R8+0x21c00], desc[UR50][R2.64], !P5 ;  /* 0x21c0000002088fae */ /* 0x0001e2000e901d72 */
[----:B------:R-:W-:Y:S01]  /*a470*/  NOP ;  /* 0x0000000000007918 */ /* 0x000fe20000000000 */
[----:B------:R-:W-:Y:S02]  /*a480*/  SYNCS.ARRIVE.TRANS64.RED.A0T1 RZ, [UR39+0x28c00], RZ ;  /* 0x028c00ffffff79a7 */ /* 0x000fe40008200427 */
[----:B------:R-:W-:Y:S01]  /*a490*/  ARRIVES.LDGSTSBAR.64.TRANSCNT [UR39+0x28c00] ;  /* 0x028c0000ff0079b0 */ /* 0x000fe20008000aa7 */
[----:B--2---:R-:W-:-:S04]  /*a4a0*/  LOP3.LUT R0, R6, 0x1, RZ, 0xc, !PT ;  /* 0x0000000106007812 */ /* 0x004fc800078e0cff */
[----:B------:R-:W-:Y:S01]  /*a4b0*/  SHF.L.U32 R0, R0, 0x1f, RZ ;  /* 0x0000001f00007819 */ /* 0x000fe200000006ff */
[----:B------:R-:W-:Y:S01]  /*a4c0*/  NOP ;  /* 0x0000000000007918 */ /* 0x000fe20000000000 */
[----:B------:R-:W-:Y:S01]  /*a4d0*/  SYNCS.ARRIVE.TRANS64.A1T0 RZ, [UR39+0x28c00], RZ ;  /* 0x028c00ffffff79a7 */ /* 0x000fe20008100027 */
[----:B------:R-:W-:Y:S01]  /*a4e0*/  BSSY B0, `(.L_x_3288) ;  /* 0x0000003000007945 */ /* 0x000fe20003800000 */
[----:B------:R-:W2:Y:S03]  /*a4f0*/  SYNCS.PHASECHK.TRANS64.TRYWAIT P0, [UR39+0x28c20], R0 ;  /* 0x028c2000ff0075a7 */ /* 0x000ea60008000167 */
[----:B0-2---:R-:W-:Y:S05]  /*a500*/  @!P0 BRA `(.L_x_3289) ;  /* 0x0000002800a08947 */ /* 0x005fea0003800000 */
.L_x_3349:
[----:B------:R-:W-:Y:S05]  /*a510*/  BSYNC B0 ;  /* 0x0000000000007941 */ /* 0x000fea0003800000 */
.L_x_3288:
[----:B------:R-:W-:-:S04]  /*a520*/  MOV R2, UR41 ;  /* 0x0000002900027c02 */ /* 0x000fc80008000f00 */
[----:B------:R-:W-:-:S13]  /*a530*/  ISETP.NE.AND P0, PT, R2, 0x3, PT ;  /* 0x000000030200780c */ /* 0x000fda0003f05270 */
[----:B------:R-:W-:Y:S05]  /*a540*/  @!P0 BRA `(.L_x_3290) ;  /* 0x0000000000048947 */ /* 0x000fea0003800000 */
[----:B------:R-:W-:Y:S01]  /*a550*/  BPT.TRAP 0x1 ;  /* 0x000000040000795c */ /* 0x000fe20000300000 */
.L_x_3290:
[----:B0-----:R-:W-:Y:S01]  /*a560*/  SHF.L.U32 R0, R22, 0x1f, RZ ;  /* 0x0000001f16007819 */ /* 0x001fe200000006ff */
[----:B------:R-:W-:Y:S03]  /*a570*/  BSSY B0, `(.L_x_3291) ;  /* 0x0000003000007945 */ /* 0x000fe60003800000 */
[----:B------:R-:W0:Y:S02]  /*a580*/  SYNCS.PHASECHK.TRANS64.TRYWAIT P0, [R19+URZ+0x28c60], R0 ;  /* 0x028c6000130075a7 */ /* 0x000e24000800017f */
[----:B0-----:R-:W-:Y:S05]  /*a590*/  @!P0 BRA `(.L_x_3292) ;  /* 0x0000002800948947 */ /* 0x001fea0003800000 */
.L_x_3350:
[----:B------:R-:W-:Y:S05]  /*a5a0*/  BSYNC B0 ;  /* 0x0000000000007941 */ /* 0x000fea0003800000 */
.L_x_3291:
[----:B------:R-:W2:Y:S01]  /*a5b0*/  LDL.LU R2, [R1+0x4] ;  /* 0x0000040001027983 */ /* 0x000ea20000300800 */
[----:B------:R-:W-:-:S03]  /*a5c0*/  ULDC.64 UR4, c[0x0][0x328] ;  /* 0x0000ca0000047ab9 */ /* 0x000fc60000000a00 */
[----:B------:R-:W3:Y:S01]  /*a5d0*/  LDL.LU R4, [R1+0x8] ;  /* 0x0000080001047983 */ /* 0x000ee20000300800 */
[----:B------:R-:W-:Y:S02]  /*a5e0*/  IMAD R9, R17, 0x8000, R33 ;  /* 0x0000800011097824 */ /* 0x000fe400078e0221 */
[----:B--2---:R-:W-:-:S04]  /*a5f0*/  IMAD R3, R2, UR4, RZ ;  /* 0x0000000402037c24 */ /* 0x004fc8000f8e02ff */
[C---:B------:R-:W-:Y:S02]  /*a600*/  IMAD R5, R34.reuse, UR5, R3 ;  /* 0x0000000522057c24 */ /* 0x040fe4000f8e0203 */
[----:B------:R-:W-:Y:S01]  /*a610*/  IMAD.WIDE.U32 R2, R34, UR4, RZ ;  /* 0x0000000422027c25 */ /* 0x000fe2000f8e00ff */
[----:B------:R-:W-:-:S03]  /*a620*/  ULDC.64 UR4, c[0x0][0x338] ;  /* 0x0000ce0000047ab9 */ /* 0x000fc60000000a00 */
[----:B------:R-:W-:Y:S02]  /*a630*/  IMAD.IADD R3, R3, 0x1, R5 ;  /* 0x0000000103037824 */ /* 0x000fe400078e0205 */
[----:B---3--:R-:W-:Y:S02]  /*a640*/  IMAD R5, R4, UR4, RZ ;  /* 0x0000000404057c24 */ /* 0x008fe4000f8e02ff */
        /* <DEDUP_REMOVED lines=13> */
[----:B------:R-:W-:Y:S01]  /*a720*/  LOP3.LUT P6, RZ, R16, 0x40000000, RZ, 0xc0, !PT ;  /* 0x4000000010ff7812 */ /* 0x000fe200078cc0ff */
[----:B------:R-:W2:Y:S01]  /*a730*/  S2R R4, SR_TID.X ;  /* 0x0000000000047919 */ /* 0x000ea20000002100 */
[----:B------:R-:W-:Y:S02]  /*a740*/  LEA R9, R9, UR39, 0x1 ;  /* 0x0000002709097c11 */ /* 0x000fe4000f8e08ff */
[----:B------:R-:W-:Y:S01]  /*a750*/  P2R R12, PR, RZ, 0x40 ;  /* 0x00000040ff0c7803 */ /* 0x000fe20000000000 */
[----:B------:R-:W-:Y:S01]  /*a760*/  STL [R1+0x28], R24 ;  /* 0x0000281801007387 */ /* 0x000fe20000100800 */
[----:B------:R-:W-:Y:S02]  /*a770*/  LOP3.LUT P6, RZ, R30, 0x10, RZ, 0xc0, !PT ;  /* 0x000000101eff7812 */ /* 0x000fe400078cc0ff */
[----:B------:R-:W-:Y:S01]  /*a780*/  LOP3.LUT P5, RZ, R16, 0x8000000, RZ, 0xc0, !PT ;  /* 0x0800000010ff7812 */ /* 0x000fe200078ac0ff */
[----:B------:R-:W-:Y:S01]  /*a790*/  STL [R1+0x24], R23 ;  /* 0x0000241701007387 */ /* 0x000fe20000100800 */
[----:B------:R-:W-:-:S02]  /*a7a0*/  P2R R13, PR, RZ, 0x40 ;  /* 0x00000040ff0d7803 */ /* 0x000fc40000000000 */
[C---:B------:R-:W-:Y:S01]  /*a7b0*/  LOP3.LUT P6, RZ, R16.reuse, 0x40000, RZ, 0xc0, !PT ;  /* 0x0004000010ff7812 */ /* 0x040fe200078cc0ff */
[----:B------:R-:W-:Y:S01]  /*a7c0*/  STL [R1+0x20], R22 ;  /* 0x0000201601007387 */ /* 0x000fe20000100800 */
[C---:B------:R-:W-:Y:S02]  /*a7d0*/  LOP3.LUT P4, RZ, R16.reuse, 0x1000000, RZ, 0xc0, !PT ;  /* 0x0100000010ff7812 */ /* 0x040fe4000788c0ff */
[----:B------:R-:W-:Y:S01]  /*a7e0*/  P2R R15, PR, RZ, 0x40 ;  /* 0x00000040ff0f7803 */ /* 0x000fe20000000000 */
[----:B------:R-:W-:Y:S01]  /*a7f0*/  STL [R1+0x1c], R19 ;  /* 0x00001c1301007387 */ /* 0x000fe20000100800 */
[C---:B------:R-:W-:Y:S02]  /*a800*/  LOP3.LUT P6, RZ, R16.reuse, 0x80000, RZ, 0xc0, !PT ;  /* 0x0008000010ff7812 */ /* 0x040fe400078cc0ff */
[----:B------:R-:W-:Y:S01]  /*a810*/  LOP3.LUT P3, RZ, R16, 0x20000, RZ, 0xc0, !PT ;  /* 0x0002000010ff7812 */ /* 0x000fe2000786c0ff */
[----:B------:R-:W-:Y:S01]  /*a820*/  STL [R1+0x18], R18 ;  /* 0x0000181201007387 */ /* 0x000fe20000100800 */
[----:B------:R-:W-:-:S02]  /*a830*/  P2R R20, PR, RZ, 0x40 ;  /* 0x00000040ff147803 */ /* 0x000fc40000000000 */
[C---:B------:R-:W-:Y:S01]  /*a840*/  LOP3.LUT P6, RZ, R16.reuse, 0x100000, RZ, 0xc0, !PT ;  /* 0x0010000010ff7812 */ /* 0x040fe200078cc0ff */
[----:B------:R-:W-:Y:S01]  /*a850*/  STL [R1+0x14], R17 ;  /* 0x0000141101007387 */ /* 0x000fe20000100800 */
[C---:B------:R-:W-:Y:S02]  /*a860*/  LOP3.LUT P2, RZ, R16.reuse, 0x10000, RZ, 0xc0, !PT ;  /* 0x0001000010ff7812 */ /* 0x040fe4000784c0ff */
[----:B------:R-:W-:Y:S01]  /*a870*/  P2R R11, PR, RZ, 0x40 ;  /* 0x00000040ff0b7803 */ /* 0x000fe20000000000 */
[----:B------:R-:W3:Y:S01]  /*a880*/  SHFL.IDX PT, R2, R8, RZ, 0x181f ;  /* 0x00181fff08027589 */ /* 0x000ee200000e0000 */
[C---:B------:R-:W-:Y:S02]  /*a890*/  LOP3.LUT P6, RZ, R16.reuse, 0x2000000, RZ, 0xc0, !PT ;  /* 0x0200000010ff7812 */ /* 0x040fe400078cc0ff */
[----:B------:R-:W-:Y:S01]  /*a8a0*/  LOP3.LUT P1, RZ, R16, 0x8000, RZ, 0xc0, !PT ;  /* 0x0000800010ff7812 */ /* 0x000fe2000782c0ff */
[----:B------:R-:W4:Y:S01]  /*a8b0*/  SHFL.IDX PT, R3, R10, RZ, 0x181f ;  /* 0x00181fff0a037589 */ /* 0x000f2200000e0000 */
[----:B------:R-:W-:Y:S01]  /*a8c0*/  P2R R14, PR, RZ, 0x40 ;  /* 0x00000040ff0e7803 */ /* 0x000fe20000000000 */
[----:B--2---:R-:W-:Y:S01]  /*a8d0*/  IMAD.SHL.U32 R4, R4, 0x8, RZ ;  /* 0x0000000804047824 */ /* 0x004fe200078e00ff */
[----:B------:R-:W-:-:S04]  /*a8e0*/  LOP3.LUT P6, RZ, R16, 0x10000000, RZ, 0xc0, !PT ;  /* 0x1000000010ff7812 */ /* 0x000fc800078cc0ff */
[----:B------:R-:W-:Y:S02]  /*a8f0*/  P2R R21, PR, RZ, 0x40 ;  /* 0x00000040ff157803 */ /* 0x000fe40000000000 */
[----:B------:R-:W-:Y:S02]  /*a900*/  LOP3.LUT P6, RZ, R16, 0x80000000, RZ, 0xc0, !PT ;  /* 0x8000000010ff7812 */ /* 0x000fe400078cc0ff */
[----:B------:R-:W-:Y:S02]  /*a910*/  LOP3.LUT R4, R4, 0x38, RZ, 0xc0, !PT ;  /* 0x0000003804047812 */ /* 0x000fe400078ec0ff */
[----:B------:R-:W-:Y:S02]  /*a920*/  P2R R26, PR, RZ, 0x40 ;  /* 0x00000040ff1a7803 */ /* 0x000fe40000000000 */
[----:B------:R-:W-:Y:S01]  /*a930*/  LOP3.LUT P6, RZ, R30, 0x4, RZ, 0xc0, !PT ;  /* 0x000000041eff7812 */ /* 0x000fe200078cc0ff */
[----:B0-----:R-:W-:-:S03]  /*a940*/  IMAD.SHL.U32 R0, R4, 0x2, RZ ;  /* 0x0000000204007824 */ /* 0x001fc600078e00ff */
[----:B------:R-:W-:Y:S02]  /*a950*/  P2R R28, PR, RZ, 0x40 ;  /* 0x00000040ff1c7803 */ /* 0x000fe40000000000 */
[----:B------:R-:W-:Y:S02]  /*a960*/  LOP3.LUT P6, RZ, R30, 0x20, RZ, 0xc0, !PT ;  /* 0x000000201eff7812 */ /* 0x000fe400078cc0ff */
[----:B---3--:R-:W-:Y:S02]  /*a970*/  IADD3 R6, P0, R2, R0, RZ ;  /* 0x0000000002067210 */ /* 0x008fe40007f1e0ff */
[----:B------:R-:W-:Y:S01]  /*a980*/  P2R R34, PR, RZ, 0x40 ;  /* 0x00000040ff227803 */ /* 0x000fe20000000000 */
[----:B------:R-:W0:Y:S01]  /*a990*/  SHFL.IDX PT, R2, R8, 0x1, 0x181f ;  /* 0x00381f0008027f89 */ /* 0x000e2200000e0000 */
[----:B------:R-:W-:Y:S02]  /*a9a0*/  LOP3.LUT P6, RZ, R16, 0x200000, RZ, 0xc0, !PT ;  /* 0x0020000010ff7812 */ /* 0x000fe400078cc0ff */
[----:B----4-:R-:W-:-:S02]  /*a9b0*/  IADD3.X R7, RZ, R3, RZ, P0, !PT ;  /* 0x00000003ff077210 */ /* 0x010fc400007fe4ff */
[----:B------:R-:W-:Y:S01]  /*a9c0*/  P2R R36, PR, RZ, 0x40 ;  /* 0x00000040ff247803 */ /* 0x000fe20000000000 */
[----:B------:R-:W2:Y:S01]  /*a9d0*/  SHFL.IDX PT, R3, R10, 0x1, 0x181f ;  /* 0x00381f000a037f89 */ /* 0x000ea200000e0000 */
[----:B------:R-:W-:-:S04]  /*a9e0*/  LOP3.LUT P6, RZ, R16, 0x400000, RZ, 0xc0, !PT ;  /* 0x0040000010ff7812 */ /* 0x000fc800078cc0ff */
[----:B------:R-:W-:Y:S02]  /*a9f0*/  P2R R17, PR, RZ, 0x40 ;  /* 0x00000040ff117803 */ /* 0x000fe40000000000 */
[----:B------:R-:W-:-:S04]  /*aa00*/  LOP3.LUT P6, RZ, R16, 0x800000, RZ, 0xc0, !PT ;  /* 0x0080000010ff7812 */ /* 0x000fc800078cc0ff */
[----:B------:R-:W-:Y:S02]  /*aa10*/  P2R R18, PR, RZ, 0x40 ;  /* 0x00000040ff127803 */ /* 0x000fe40000000000 */
[----:B------:R-:W-:-:S04]  /*aa20*/  LOP3.LUT P6, RZ, R16, 0x4000000, RZ, 0xc0, !PT ;  /* 0x0400000010ff7812 */ /* 0x000fc800078cc0ff */
[----:B-1----:R-:W-:Y:S02]  /*aa30*/  P2R R19, PR, RZ, 0x40 ;  /* 0x00000040ff137803 */ /* 0x002fe40000000000 */
[----:B------:R-:W-:Y:S02]  /*aa40*/  LOP3.LUT P6, RZ, R16, 0x20000000, RZ, 0xc0, !PT ;  /* 0x2000000010ff7812 */ /* 0x000fe400078cc0ff */
[----:B0-----:R-:W-:Y:S02]  /*aa50*/  IADD3 R4, P0, R2, R0, RZ ;  /* 0x0000000002047210 */ /* 0x001fe40007f1e0ff */
[----:B------:R-:W-:Y:S01]  /*aa60*/  P2R R22, PR, RZ, 0x40 ;  /* 0x00000040ff167803 */ /* 0x000fe20000000000 */
[----:B------:R-:W0:Y:S01]  /*aa70*/  SHFL.IDX PT, R2, R8, 0x2, 0x181f ;  /* 0x00581f0008027f89 */ /* 0x000e2200000e0000 */
[----:B------:R-:W-:Y:S01]  /*aa80*/  LOP3.LUT P6, RZ, R30, 0x1, RZ, 0xc0, !PT ;  /* 0x000000011eff7812 */ /* 0x000fe200078cc0ff */
[----:B--2---:R-:W-:Y:S02]  /*aa90*/  IMAD.X R5, RZ, RZ, R3, P0 ;  /* 0x000000ffff057224 */ /* 0x004fe400000e0603 */
[----:B------:R-:W1:Y:S01]  /*aaa0*/  SHFL.IDX PT, R3, R10, 0x2, 0x181f ;  /* 0x00581f000a037f89 */ /* 0x000e6200000e0000 */
[----:B------:R-:W-:-:S02]  /*aab0*/  P2R R23, PR, RZ, 0x40 ;  /* 0x00000040ff177803 */ /* 0x000fc40000000000 */
[----:B------:R-:W-:-:S04]  /*aac0*/  LOP3.LUT P6, RZ, R30, 0x8, RZ, 0xc0, !PT ;  /* 0x000000081eff7812 */ /* 0x000fc800078cc0ff */
[----:B------:R-:W-:Y:S02]  /*aad0*/  P2R R24, PR, RZ, 0x40 ;  /* 0x00000040ff187803 */ /* 0x000fe40000000000 */
[----:B------:R-:W-:Y:S02]  /*aae0*/  LOP3.LUT P6, RZ, R30, 0x40, RZ, 0xc0, !PT ;  /* 0x000000401eff7812 */ /* 0x000fe400078cc0ff */
[----:B0-----:R-:W-:-:S11]  /*aaf0*/  IADD3 R2, P0, R2, R0, RZ ;  /* 0x0000000002027210 */ /* 0x001fd60007f1e0ff */
[----:B------:R0:W-:Y:S01]  /*ab00*/  LDGSTS.E.BYPASS.LTC128B.128 [R9+0x400], desc[UR50][R6.64], !P6 ;  /* 0x0040000006097fae */ /* 0x0001e2000f101d72 */
[----:B------:R-:W-:Y:S01]  /*ab10*/  ISETP.NE.AND P6, PT, R24, RZ, PT ;  /* 0x000000ff1800720c */ /* 0x000fe20003fc5270 */
[----:B-1----:R-:W-:Y:S02]  /*ab20*/  IMAD.X R3, RZ, RZ, R3, P0 ;  /* 0x000000ffff037224 */ /* 0x002fe400000e0603 */
[----:B------:R0:W5:Y:S01]  /*ab30*/  LDL.LU R24, [R1+0x28] ;  /* 0x0000280001187983 */ /* 0x0001620000300800 */
[----:B------:R-:W-:-:S09]  /*ab40*/  LOP3.LUT P0, RZ, R30, 0x2, RZ, 0xc0, !PT ;  /* 0x000000021eff7812 */ /* 0x000fd2000780c0ff */
[----:B------:R0:W-:Y:S01]  /*ab50*/  LDGSTS.E.BYPASS.LTC128B.128 [R9+0x2400], desc[UR50][R6.64+0x80], !P6 ;  /* 0x0240008006097fae */ /* 0x0001e2000f101d72 */
[----:B------:R-:W-:-:S03]  /*ab60*/  ISETP.NE.AND P6, PT, R23, RZ, PT ;  /* 0x000000ff1700720c */ /* 0x000fc60003fc5270 */
[----:B------:R0:W5:Y:S10]  /*ab70*/  LDL.LU R23, [R1+0x24] ;  /* 0x0000240001177983 */ /* 0x0001740000300800 */
        /* <DEDUP_REMOVED lines=13> */
[----:B------:R-:W-:-:S13]  /*ac50*/  ISETP.NE.AND P6, PT, R36, RZ, PT ;  /* 0x000000ff2400720c */ /* 0x000fda0003fc5270 */
        /* <DEDUP_REMOVED lines=19> */
[----:B------:R-:W-:-:S03]  /*ad90*/  ISETP.NE.AND P6, PT, R12, RZ, PT ;  /* 0x000000ff0c00720c */ /* 0x000fc60003fc5270 */
[----:B------:R0:W-:Y:S04]  /*ada0*/  LDGSTS.E.BYPASS.LTC128B.128 [R9+0x3400], desc[UR50][R2.64+0x80], !P0 ;  /* 0x0340008002097fae */ /* 0x0001e8000c101d72 */
[----:B------:R0:W1:Y:S06]  /*adb0*/  SHFL.IDX PT, R14, R8, 0x3, 0x181f ;  /* 0x00781f00080e7f89 */ /* 0x00006c00000e0000 */
[----:B------:R0:W-:Y:S04]  /*adc0*/  LDGSTS.E.BYPASS.LTC128B.128 [R9+0x5400], desc[UR50][R2.64+0x100], !P6 ;  /* 0x0540010002097fae */ /* 0x0001e8000f101d72 */
[----:B------:R0:W-:Y:S04]  /*add0*/  LDGSTS.E.BYPASS.LTC128B.128 [R9+0x7400], desc[UR50][R2.64+0x180], !P5 ;  /* 0x0740018002097fae */ /* 0x0001e8000e901d72 */
[----:B------:R0:W-:Y:S04]  /*ade0*/  LDGSTS.E.BYPASS.LTC128B.128 [R9+0x9400], desc[UR50][R2.64+0x200], !P4 ;  /* 0x0940020002097fae */ /* 0x0001e8000e101d72 */
[----:B------:R0:W-:Y:S04]  /*adf0*/  LDGSTS.E.BYPASS.LTC128B.128 [R9+0xb400], desc[UR50][R2.64+0x280], !P3 ;  /* 0x0b40028002097fae */ /* 0x0001e8000d901d72 */
[----:B------:R0:W-:Y:S04]  /*ae00*/  LDGSTS.E.BYPASS.LTC128B.128 [R9+0xd400], desc[UR50][R2.64+0x300], !P2 ;  /* 0x0d40030002097fae */ /* 0x0001e8000d101d72 */
[----:B------:R0:W-:Y:S04]  /*ae10*/  LDGSTS.E.BYPASS.LTC128B.128 [R9+0xf400], desc[UR50][R2.64+0x380], !P1 ;  /* 0x0f40038002097fae */ /* 0x0001e8000c901d72 */
[----:B-1----:R-:W2:Y:S02]  /*ae20*/  SHFL.IDX PT, R10, R10, 0x3, 0x181f ;  /* 0x00781f000a0a7f89 */ /* 0x002ea400000e0000 */
.L_x_3360:
[----:B------:R-:W-:Y:S02]  /*ae30*/  LOP3.LUT P6, RZ, R30, 0x1000, RZ, 0xc0, !PT ;  /* 0x000010001eff7812 */ /* 0x000fe400078cc0ff */
[----:B0-----:R-:W-:Y:S02]  /*ae40*/  IADD3 R2, P0, R14, R0, RZ ;  /* 0x000000000e027210 */ /* 0x001fe40007f1e0ff */
[----:B------:R-:W-:Y:S02]  /*ae50*/  P2R R4, PR, RZ, 0x40 ;  /* 0x00000040ff047803 */ /* 0x000fe40000000000 */
[C---:B------:R-:W-:Y:S01]  /*ae60*/  LOP3.LUT P6, RZ, R30.reuse, 0x4000, RZ, 0xc0, !PT ;  /* 0x000040001eff7812 */ /* 0x040fe200078cc0ff */
[----:B--2---:R-:W-:Y:S01]  /*ae70*/  IMAD.X R3, RZ, RZ, R10, P0 ;  /* 0x000000ffff037224 */ /* 0x004fe200000e060a */
[C---:B------:R-:W-:Y:S02]  /*ae80*/  LOP3.LUT P0, RZ, R30.reuse, 0x2000, RZ, 0xc0, !PT ;  /* 0x000020001eff7812 */ /* 0x040fe4000780c0ff */
[----:B------:R-:W-:-:S02]  /*ae90*/  LOP3.LUT P5, RZ, R30, 0x800, RZ, 0xc0, !PT ;  /* 0x000008001eff7812 */ /* 0x000fc400078ac0ff */
[C---:B------:R-:W-:Y:S02]  /*aea0*/  LOP3.LUT P4, RZ, R30.reuse, 0x400, RZ, 0xc0, !PT ;  /* 0x000004001eff7812 */ /* 0x040fe4000788c0ff */
[C---:B------:R-:W-:Y:S02]  /*aeb0*/  LOP3.LUT P3, RZ, R30.reuse, 0x200, RZ, 0xc0, !PT ;  /* 0x000002001eff7812 */ /* 0x040fe4000786c0ff */
[C---:B------:R-:W-:Y:S02]  /*aec0*/  LOP3.LUT P2, RZ, R30.reuse, 0x100, RZ, 0xc0, !PT ;  /* 0x000001001eff7812 */ /* 0x040fe4000784c0ff */
[----:B------:R-:W-:Y:S01]  /*aed0*/  LOP3.LUT P1, RZ, R30, 0x80, RZ, 0xc0, !PT ;  /* 0x000000801eff7812 */ /* 0x000fe2000782c0ff */
[----:B------:R-:W-:Y:S01]  /*aee0*/  @!PT LDS RZ, [RZ] ;  /* 0x00000000fffff984 */ /* 0x000fe20000000800 */
[----:B------:R-:W-:Y:S01]  /*aef0*/  @!PT LDS RZ, [RZ] ;  /* 0x00000000fffff984 */ /* 0x000fe20000000800 */
[----:B------:R-:W-:Y:S01]  /*af00*/  @!PT LDS RZ, [RZ] ;  /* 0x00000000fffff984 */ /* 0x000fe20000000800 */
[----:B------:R0:W-:Y:S01]  /*af10*/  LDGSTS.E.BYPASS.LTC128B.128 [R9+0x1c00], desc[UR50][R2.64], !P6 ;  /* 0x01c0000002097fae */ /* 0x0001e2000f101d72 */
[----:B------:R-:W-:-:S03]  /*af20*/  ISETP.NE.AND P6, PT, R4, RZ, PT ;  /* 0x000000ff0400720c */ /* 0x000fc60003fc5270 */
[----:B------:R0:W-:Y:S01]  /*af30*/  LDGSTS.E.BYPASS.LTC128B.128 [R9+0x3c00], desc[UR50][R2.64+0x80], !P0 ;  /* 0x03c0008002097fae */ /* 0x0001e2000c101d72 */
[----:B------:R-:W-:-:S09]  /*af40*/  PLOP3.LUT P0, PT, PT, PT, PT, 0x80, 0x0 ;  /* 0x000000000000781c */ /* 0x000fd20003f0f070 */
[----:B------:R0:W-:Y:S04]  /*af50*/  LDGSTS.E.BYPASS.LTC128B.128 [R9+0x5c00], desc[UR50][R2.64+0x100], !P6 ;  /* 0x05c0010002097fae */ /* 0x0001e8000f101d72 */
[----:B------:R0:W-:Y:S04]  /*af60*/  LDGSTS.E.BYPASS.LTC128B.128 [R9+0x7c00], desc[UR50][R2.64+0x180], !P5 ;  /* 0x07c0018002097fae */ /* 0x0001e8000e901d72 */
[----:B------:R0:W-:Y:S04]  /*af70*/  LDGSTS.E.BYPASS.LTC128B.128 [R9+0x9c00], desc[UR50][R2.64+0x200], !P4 ;  /* 0x09c0020002097fae */ /* 0x0001e8000e101d72 */
[----:B------:R0:W-:Y:S04]  /*af80*/  LDGSTS.E.BYPASS.LTC128B.128 [R9+0xbc00], desc[UR50][R2.64+0x280], !P3 ;  /* 0x0bc0028002097fae */ /* 0x0001e8000d901d72 */
[----:B------:R0:W-:Y:S04]  /*af90*/  LDGSTS.E.BYPASS.LTC128B.128 [R9+0xdc00], desc[UR50][R2.64+0x300], !P2 ;  /* 0x0dc0030002097fae */ /* 0x0001e8000d101d72 */
[----:B------:R0:W-:Y:S01]  /*afa0*/  LDGSTS.E.BYPASS.LTC128B.128 [R9+0xfc00], desc[UR50][R2.64+0x380], !P1 ;  /* 0x0fc0038002097fae */ /* 0x0001e2000c901d72 */
[----:B------:R-:W-:Y:S01]  /*afb0*/  NOP ;  /* 0x0000000000007918 */ /* 0x000fe20000000000 */
.L_x_3294:
[----:B------:R-:W-:Y:S02]  /*afc0*/  PLOP3.LUT P1, PT, P1, P0, PT, 0xa2, 0x0 ;  /* 0x000000000000781c */ /* 0x000fe40000f21472 */
[----:B-----5:R-:W-:-:S08]  /*afd0*/  @P0 R2UR P1, UR4, R19 ;  /* 0x00000000130402ca */ /* 0x020fd00000020000 */
[----:B------:R-:W-:-:S05]  /*afe0*/  @P0 PLOP3.LUT P0, PT, P1, PT, PT, 0x80, 0x0 ;  /* 0x000000000000081c */ /* 0x000fca0000f0f070 */
[----:B------:R-:W-:Y:S01]  /*aff0*/  @!P1 SYNCS.ARRIVE.TRANS64.RED.A0T1 RZ, [UR4+0x28c50], RZ ;  /* 0x028c50ffffff99a7 */ /* 0x000fe20008200404 */
[----:B------:R-:W-:Y:S07]  /*b000*/  @!P1 ARRIVES.LDGSTSBAR.64.TRANSCNT [UR4+0x28c50] ;  /* 0x028c5000ff0099b0 */ /* 0x000fee0008000a84 */
[----:B------:R-:W-:Y:S05]  /*b010*/  @P0 BRA.U.ANY `(.L_x_3294) ;  /* 0xfffffffd00e80947 */ /* 0x000fea000393ffff */
[----:B------:R-:W-:Y:S01]  /*b020*/  NOP ;  /* 0x0000000000007918 */ /* 0x000fe20000000000 */
[----:B0-----:R-:W-:-:S05]  /*b030*/  IMAD.U32 R2, RZ, RZ, UR41 ;  /* 0x00000029ff027e24 */ /* 0x001fca000f8e00ff */
[----:B------:R-:W-:-:S13]  /*b040*/  ISETP.NE.AND P2, PT, R2, 0x3, PT ;  /* 0x000000030200780c */ /* 0x000fda0003f45270 */
[----:B------:R-:W-:Y:S05]  /*b050*/  @!P2 BRA `(.L_x_3295) ;  /* 0x000000000004a947 */ /* 0x000fea0003800000 */
[----:B------:R-:W-:Y:S01]  /*b060*/  BPT.TRAP 0x1 ;  /* 0x000000040000795c */ /* 0x000fe20000300000 */
.L_x_3295:
[----:B------:R-:W-:Y:S01]  /*b070*/  VIADD R17, R17, 0x1 ;  /* 0x0000000111117836 */ /* 0x000fe20000000000 */
[----:B------:R-:W-:Y:S01]  /*b080*/  UISETP.GE.AND UP0, UPT, UR36, 0x41, UPT ;  /* 0x000000412400788c */ /* 0x000fe2000bf06270 */
[----:B------:R0:W-:Y:S03]  /*b090*/  SYNCS.ARRIVE.TRANS64.A1T0 RZ, [R19+URZ+0x28c50], RZ ;  /* 0x028c50ff13ff79a7 */ /* 0x0001e6000810003f */
[----:B------:R-:W-:-:S04]  /*b0a0*/  ISETP.NE.AND P0, PT, R17, 0x2, PT ;  /* 0x000000021100780c */ /* 0x000fc80003f05270 */
[----:B------:R-:W-:Y:S02]  /*b0b0*/  SEL R17, R17, RZ, P0 ;  /* 0x000000ff11117207 */ /* 0x000fe40000000000 */
[----:B------:R-:W-:Y:S02]  /*b0c0*/  SEL R3, RZ, 0x1, P0 ;  /* 0x00000001ff037807 */ /* 0x000fe40000000000 */
[----:B------:R-:W-:Y:S02]  /*b0d0*/  PLOP3.LUT P0, PT, PT, PT, UP0, 0x40, 0x0 ;  /* 0x000000000000781c */ /* 0x000fe40003f0e808 */
[----:B------:R-:W-:-:S11]  /*b0e0*/  LOP3.LUT R22, R22, R3, RZ, 0x3c, !PT ;  /* 0x0000000316167212 */ /* 0x000fd600078e3cff */
[----:B0-----:R-:W-:Y:S05]  /*b0f0*/  @P0 BRA `(.L_x_3296) ;  /* 0x0000000c00740947 */ /* 0x001fea0003800000 */
[----:B------:R-:W-:Y:S01]  /*b100*/  BSSY B0, `(.L_x_3296) ;  /* 0x00000dc000007945 */ /* 0x000fe20003800000 */
[----:B------:R-:W-:-:S07]  /*b110*/  IMAD.U32 R8, RZ, RZ, UR40 ;  /* 0x00000028ff087e24 */ /* 0x000fce000f8e00ff */
.L_x_3309:
[----:B------:R-:W0:Y:S01]  /*b120*/  LDC R2, c[0x0][0x430] ;  /* 0x00010c00ff027b82 */ /* 0x000e220000000800 */
[----:B------:R-:W-:Y:S01]  /*b130*/  ISETP.GT.U32.AND P0, PT, R23, 0x3f, PT ;  /* 0x0000003f1700780c */ /* 0x000fe20003f04070 */
[----:B------:R-:W-:Y:S01]  /*b140*/  IMAD.U32 R11, RZ, RZ, UR41 ;  /* 0x00000029ff0b7e24 */ /* 0x000fe2000f8e00ff */
[----:B------:R-:W-:-:S11]  /*b150*/  ULDC UR4, c[0x0][0x430] ;  /* 0x00010c0000047ab9 */ /* 0x000fd60000000800 */
[----:B-1----:R-:W1:Y:S01]  /*b160*/  @!P0 LDC.64 R4, c[0x0][0x428] ;  /* 0x00010a00ff048b82 */ /* 0x002e620000000a00 */
[----:B0-----:R-:W-:Y:S02]  /*b170*/  ISETP.NE.AND P1, PT, R2, 0x1, PT ;  /* 0x000000010200780c */ /* 0x001fe40003f25270 */
[----:B------:R-:W-:-:S05]  /*b180*/  LEA R2, R8, R31, 0x6 ;  /* 0x0000001f08027211 */ /* 0x000fca00078e30ff */
[----:B------:R-:W-:-:S04]  /*b190*/  IMAD.IADD R9, R23, 0x1, R2 ;  /* 0x0000000117097824 */ /* 0x000fc800078e0202 */
[----:B------:R-:W-:Y:S02]  /*b1a0*/  IMAD.MOV.U32 R10, RZ, RZ, R9 ;  /* 0x000000ffff0a7224 */ /* 0x000fe400078e0009 */
[----:B------:R-:W0:Y:S08]  /*b1b0*/  @P1 LDC R6, c[0x0][0x434] ;  /* 0x00010d00ff061b82 */ /* 0x000e300000000800 */
[----:B------:R-:W2:Y:S01]  /*b1c0*/  @P1 LDC R3, c[0x0][0x438] ;  /* 0x00010e00ff031b82 */ /* 0x000ea20000000800 */
[----:B0-----:R-:W-:-:S07]  /*b1d0*/  @P1 IMAD.HI.U32 R2, R9, R6, RZ ;  /* 0x0000000609021227 */ /* 0x001fce00078e00ff */
[----:B------:R-:W0:Y:S01]  /*b1e0*/  @!P0 LDC.64 R6, c[0x0][0x418] ;  /* 0x00010600ff068b82 */ /* 0x000e220000000a00 */
[----:B--2---:R-:W-:Y:S01]  /*b1f0*/  @P1 SHF.R.U32.HI R10, RZ, R3, R2 ;  /* 0x00000003ff0a1219 */ /* 0x004fe20000011602 */
[----:B-1----:R-:W-:-:S03]  /*b200*/  @!P0 IMAD R2, R32, R4, RZ ;  /* 0x0000000420028224 */ /* 0x002fc600078e02ff */
[----:B------:R-:W-:Y:S01]  /*b210*/  @!P0 SHF.R.S32.HI R3, RZ, 0x1f, R10 ;  /* 0x0000001fff038819 */ /* 0x000fe2000001140a */
[----:B------:R-:W-:Y:S02]  /*b220*/  @!P0 IMAD R5, R25, R5, R2 ;  /* 0x0000000519058224 */ /* 0x000fe400078e0202 */
[----:B------:R-:W-:-:S04]  /*b230*/  @!P0 IMAD.MOV.U32 R2, RZ, RZ, R10 ;  /* 0x000000ffff028224 */ /* 0x000fc800078e000a */
[----:B------:R-:W-:-:S04]  /*b240*/  @!P0 IMAD.WIDE.U32 R2, R25, R4, R2 ;  /* 0x0000000419028225 */ /* 0x000fc800078e0002 */
[----:B------:R-:W-:Y:S02]  /*b250*/  @!P0 IMAD.IADD R3, R5, 0x1, R3 ;  /* 0x0000000105038824 */ /* 0x000fe400078e0203 */
[----:B------:R-:W-:Y:S01]  /*b260*/  IMAD.MOV.U32 R4, RZ, RZ, RZ ;  /* 0x000000ffff047224 */ /* 0x000fe200078e00ff */
[----:B0-----:R-:W-:-:S04]  /*b270*/  @!P0 LEA R6, P1, R2, R6, 0x2 ;  /* 0x0000000602068211 */ /* 0x001fc800078210ff */
[----:B------:R-:W-:-:S05]  /*b280*/  @!P0 LEA.HI.X R7, R2, R7, R3, 0x2, P1 ;  /* 0x0000000702078211 */ /* 0x000fca00008f1403 */
[----:B------:R0:W5:Y:S01]  /*b290*/  @!P0 LDG.E R4, desc[UR50][R6.64] ;  /* 0x0000003206048981 */ /* 0x000162000c1e1900 */
[----:B------:R-:W-:Y:S02]  /*b2a0*/  ISETP.NE.AND P2, PT, R11, 0x3, PT ;  /* 0x000000030b00780c */ /* 0x000fe40003f45270 */
[----:B------:R-:W-:-:S05]  /*b2b0*/  IADD3 R2, -R10, RZ, RZ ;  /* 0x000000ff0a027210 */ /* 0x000fca0007ffe1ff */
[----:B------:R-:W-:-:S06]  /*b2c0*/  IMAD R5, R2, UR4, R9 ;  /* 0x0000000402057c24 */ /* 0x000fcc000f8e0209 */
[----:B0-----:R-:W-:Y:S05]  /*b2d0*/  @!P2 BRA `(.L_x_3297) ;  /* 0x000000000004a947 */ /* 0x001fea0003800000 */
[----:B------:R-:W-:Y:S01]  /*b2e0*/  BPT.TRAP 0x1 ;  /* 0x000000040000795c */ /* 0x000fe20000300000 */
.L_x_3297:
[----:B------:R-:W-:Y:S01]  /*b2f0*/  LEA R9, R17, UR39, 0x3 ;  /* 0x0000002711097c11 */ /* 0x000fe2000f8e18ff */
[----:B------:R-:W-:Y:S01]  /*b300*/  BSSY B1, `(.L_x_3298) ;  /* 0x0000005000017945 */ /* 0x000fe20003800000 */
[----:B------:R-:W-:Y:S02]  /*b310*/  SHF.L.U32 R20, R22, 0x1f, RZ ;  /* 0x0000001f16147819 */ /* 0x000fe400000006ff */
[----:B------:R-:W-:Y:S02]  /*b320*/  SHF.R.S32.HI R7, RZ, 0x1f, R5 ;  /* 0x0000001fff077819 */ /* 0x000fe40000011405 */
[----:B------:R-:W0:Y:S02]  /*b330*/  SYNCS.PHASECHK.TRANS64.TRYWAIT P0, [R9+URZ+0x28c40], R20 ;  /* 0x028c4014090075a7 */ /* 0x000e24000800017f */
[----:B0-----:R-:W-:Y:S05]  /*b340*/  @!P0 BRA `(.L_x_3299) ;  /* 0x0000002400548947 */ /* 0x001fea0003800000 */
.L_x_3361:
[----:B------:R-:W-:Y:S05]  /*b350*/  BSYNC B1 ;  /* 0x0000000000017941 */ /* 0x000fea0003800000 */
.L_x_3298:
[----:B------:R-:W-:Y:S01]  /*b360*/  ULDC.64 UR4, c[0x0][0x300] ;  /* 0x0000c00000047ab9 */ /* 0x000fe20000000a00 */
[----:B-----5:R-:W-:Y:S01]  /*b370*/  SHF.R.S32.HI R19, RZ, 0x1f, R4 ;  /* 0x0000001fff137819 */ /* 0x020fe20000011404 */
[----:B------:R-:W-:Y:S01]  /*b380*/  IMAD R2, R7, UR4, RZ ;  /* 0x0000000407027c24 */ /* 0x000fe2000f8e02ff */
[----:B------:R-:W-:Y:S01]  /*b390*/  LOP3.LUT P1, RZ, R16, 0x1, RZ, 0xc0, !PT ;  /* 0x0000000110ff7812 */ /* 0x000fe2000782c0ff */
[----:B------:R-:W-:Y:S02]  /*b3a0*/  IMAD R6, R17, 0x1000, R33 ;  /* 0x0000100011067824 */ /* 0x000fe400078e0221 */
        /* <DEDUP_REMOVED lines=18> */
[----:B------:R-:W1:Y:S01]  /*b4d0*/  SHFL.IDX PT, R14, R21, RZ, 0x181f ;  /* 0x00181fff150e7589 */ /* 0x000e6200000e0000 */
[----:B------:R-:W-:-:S03]  /*b4e0*/  LEA R26, R6, UR39, 0x1 ;  /* 0x00000027061a7c11 */ /* 0x000fc6000f8e08ff */
[----:B------:R-:W2:Y:S04]  /*b4f0*/  SHFL.IDX PT, R3, R28, RZ, 0x181f ;  /* 0x00181fff1c037589 */ /* 0x000ea800000e0000 */
[----:B------:R-:W3:Y:S04]  /*b500*/  SHFL.IDX PT, R10, R21, 0x1, 0x181f ;  /* 0x00381f00150a7f89 */ /* 0x000ee800000e0000 */
[----:B------:R-:W4:Y:S01]  /*b510*/  SHFL.IDX PT, R34, R28, 0x1, 0x181f ;  /* 0x00381f001c227f89 */ /* 0x000f2200000e0000 */
[----:B-1----:R-:W-:-:S03]  /*b520*/  IADD3 R2, P0, R14, R0, RZ ;  /* 0x000000000e027210 */ /* 0x002fc60007f1e0ff */
[----:B------:R-:W-:Y:S02]  /*b530*/  SHFL.IDX PT, R14, R21, 0x3, 0x181f ;  /* 0x00781f00150e7f89 */ /* 0x000fe400000e0000 */
[----:B--2---:R-:W-:Y:S01]  /*b540*/  IMAD.X R3, RZ, RZ, R3, P0 ;  /* 0x000000ffff037224 */ /* 0x004fe200000e0603 */
[----:B---3--:R-:W-:-:S04]  /*b550*/  IADD3 R10, P0, R10, R0, RZ ;  /* 0x000000000a0a7210 */ /* 0x008fc80007f1e0ff */
[----:B------:R1:W-:Y:S01]  /*b560*/  LDGSTS.E.BYPASS.LTC128B.128 [R26+0x22400], desc[UR50][R2.64], !P1 ;  /* 0x22400000021a7fae */ /* 0x0003e2000c901d72 */
[----:B----4-:R-:W-:-:S05]  /*b570*/  IMAD.X R11, RZ, RZ, R34, P0 ;  /* 0x000000ffff0b7224 */ /* 0x010fca00000e0622 */
[----:B------:R2:W-:Y:S04]  /*b580*/  LDGSTS.E.BYPASS.LTC128B.128 [R26+0x22c00], desc[UR50][R10.64], !P1 ;  /* 0x22c000000a1a7fae */ /* 0x0005e8000c901d72 */
[----:B-1----:R-:W1:Y:S04]  /*b590*/  SHFL.IDX PT, R2, R21, 0x2, 0x181f ;  /* 0x00581f0015027f89 */ /* 0x002e6800000e0000 */
[----:B------:R-:W3:Y:S04]  /*b5a0*/  SHFL.IDX PT, R3, R28, 0x2, 0x181f ;  /* 0x00581f001c037f89 */ /* 0x000ee800000e0000 */
[----:B------:R-:W4:Y:S01]  /*b5b0*/  SHFL.IDX PT, R28, R28, 0x3, 0x181f ;  /* 0x00781f001c1c7f89 */ /* 0x000f2200000e0000 */
[----:B-1----:R-:W-:-:S04]  /*b5c0*/  IADD3 R2, P0, R2, R0, RZ ;  /* 0x0000000002027210 */ /* 0x002fc80007f1e0ff */
[----:B---3--:R-:W-:-:S05]  /*b5d0*/  IADD3.X R3, RZ, R3, RZ, P0, !PT ;  /* 0x00000003ff037210 */ /* 0x008fca00007fe4ff */
[----:B----4-:R2:W-:Y:S04]  /*b5e0*/  LDGSTS.E.BYPASS.LTC128B.128 [R26+0x23400], desc[UR50][R2.64], !P1 ;  /* 0x23400000021a7fae */ /* 0x0105e8000c901d72 */
.L_x_3371:
[----:B--2---:R-:W-:-:S05]  /*b5f0*/  IADD3 R2, P0, R14, R0, RZ ;  /* 0x000000000e027210 */ /* 0x004fca0007f1e0ff */
[----:B------:R-:W-:Y:S01]  /*b600*/  IMAD.X R3, RZ, RZ, R28, P0 ;  /* 0x000000ffff037224 */ /* 0x000fe200000e061c */
[----:B------:R-:W-:-:S04]  /*b610*/  PLOP3.LUT P0, PT, PT, PT, PT, 0x80, 0x0 ;  /* 0x000000000000781c */ /* 0x000fc80003f0f070 */
[----:B------:R-:W-:Y:S01]  /*b620*/  @!PT LDS RZ, [RZ] ;  /* 0x00000000fffff984 */ /* 0x000fe20000000800 */
[----:B------:R-:W-:Y:S01]  /*b630*/  @!PT LDS RZ, [RZ] ;  /* 0x00000000fffff984 */ /* 0x000fe20000000800 */
[----:B------:R-:W-:Y:S01]  /*b640*/  @!PT LDS RZ, [RZ] ;  /* 0x00000000fffff984 */ /* 0x000fe20000000800 */
[----:B------:R1:W-:Y:S01]  /*b650*/  LDGSTS.E.BYPASS.LTC128B.128 [R26+0x23c00], desc[UR50][R2.64], !P1 ;  /* 0x23c00000021a7fae */ /* 0x0003e2000c901d72 */
[----:B------:R-:W-:-:S08]  /*b660*/  NOP ;  /* 0x0000000000007918 */ /* 0x000fd00000000000 */
.L_x_3301:
[----:B------:R-:W-:Y:S02]  /*b670*/  PLOP3.LUT P1, PT, P1, P0, PT, 0xa2, 0x0 ;  /* 0x000000000000781c */ /* 0x000fe40000f21472 */
[----:B------:R-:W-:-:S08]  /*b680*/  @P0 R2UR P1, UR4, R9 ;  /* 0x00000000090402ca */ /* 0x000fd00000020000 */
[----:B------:R-:W-:-:S05]  /*b690*/  @P0 PLOP3.LUT P0, PT, P1, PT, PT, 0x80, 0x0 ;  /* 0x000000000000081c */ /* 0x000fca0000f0f070 */
[----:B------:R-:W-:Y:S01]  /*b6a0*/  @!P1 SYNCS.ARRIVE.TRANS64.RED.A0T1 RZ, [UR4+0x28c30], RZ ;  /* 0x028c30ffffff99a7 */ /* 0x000fe20008200404 */
[----:B------:R-:W-:Y:S07]  /*b6b0*/  @!P1 ARRIVES.LDGSTSBAR.64.TRANSCNT [UR4+0x28c30] ;  /* 0x028c3000ff0099b0 */ /* 0x000fee0008000a84 */
[----:B------:R-:W-:Y:S05]  /*b6c0*/  @P0 BRA.U.ANY `(.L_x_3301) ;  /* 0xfffffffd00e80947 */ /* 0x000fea000393ffff */
[----:B------:R-:W-:Y:S01]  /*b6d0*/  NOP ;  /* 0x0000000000007918 */ /* 0x000fe20000000000 */
[----:B-1----:R-:W-:-:S05]  /*b6e0*/  IMAD.U32 R2, RZ, RZ, UR41 ;  /* 0x00000029ff027e24 */ /* 0x002fca000f8e00ff */
[----:B------:R-:W-:-:S13]  /*b6f0*/  ISETP.NE.AND P2, PT, R2, 0x3, PT ;  /* 0x000000030200780c */ /* 0x000fda0003f45270 */
[----:B------:R-:W-:Y:S05]  /*b700*/  @!P2 BRA `(.L_x_3302) ;  /* 0x000000000004a947 */ /* 0x000fea0003800000 */
[----:B------:R-:W-:Y:S01]  /*b710*/  BPT.TRAP 0x1 ;  /* 0x000000040000795c */ /* 0x000fe20000300000 */
.L_x_3302:
[----:B------:R1:W-:Y:S01]  /*b720*/  SYNCS.ARRIVE.TRANS64.A1T0 RZ, [R9+URZ+0x28c30], RZ ;  /* 0x028c30ff09ff79a7 */ /* 0x0003e2000810003f */
[----:B------:R-:W-:Y:S05]  /*b730*/  @!P2 BRA `(.L_x_3303) ;  /* 0x000000000004a947 */ /* 0x000fea0003800000 */
[----:B------:R-:W-:Y:S01]  /*b740*/  BPT.TRAP 0x1 ;  /* 0x000000040000795c */ /* 0x000fe20000300000 */
.L_x_3303:
[----:B------:R-:W2:Y:S01]  /*b750*/  SYNCS.PHASECHK.TRANS64.TRYWAIT P0, [R9+URZ+0x28c60], R20 ;  /* 0x028c6014090075a7 */ /* 0x000ea2000800017f */
[----:B------:R-:W-:Y:S04]  /*b760*/  BSSY B1, `(.L_x_3304) ;  /* 0x0000002000017945 */ /* 0x000fe80003800000 */
[----:B--2---:R-:W-:Y:S05]  /*b770*/  @!P0 BRA `(.L_x_3305) ;  /* 0x0000002400708947 */ /* 0x004fea0003800000 */
.L_x_3372:
[----:B------:R-:W-:Y:S05]  /*b780*/  BSYNC B1 ;  /* 0x0000000000017941 */ /* 0x000fea0003800000 */
.L_x_3304:
[----:B------:R-:W-:Y:S01]  /*b790*/  ULDC.64 UR4, c[0x0][0x328] ;  /* 0x0000ca0000047ab9 */ /* 0x000fe20000000a00 */
[C---:B------:R-:W-:Y:S01]  /*b7a0*/  LOP3.LUT P5, RZ, R16.reuse, 0x8, RZ, 0xc0, !PT ;  /* 0x0000000810ff7812 */ /* 0x040fe200078ac0ff */
[----:B------:R-:W-:Y:S01]  /*b7b0*/  IMAD R2, R7, UR4, RZ ;  /* 0x0000000407027c24 */ /* 0x000fe2000f8e02ff */
        /* <DEDUP_REMOVED lines=14> */
[----:B------:R-:W-:-:S03]  /*b8a0*/  ULDC.64 UR4, c[0x0][0x318] ;  /* 0x0000c60000047ab9 */ /* 0x000fc60000000a00 */
[----:B------:R-:W-:Y:S01]  /*b8b0*/  IMAD.IADD R3, R5, 0x1, R3 ;  /* 0x0000000105037824 */ /* 0x000fe200078e0203 */
[C---:B------:R-:W-:Y:S01]  /*b8c0*/  LEA R10, P0, R2.reuse, UR4, 0x1 ;  /* 0x00000004020a7c11 */ /* 0x040fe2000f8008ff */
[----:B------:R-:W-:Y:S01]  /*b8d0*/  UMOV UR4, 0xffffffff ;  /* 0xffffffff00047882 */ /* 0x000fe20000000000 */
[----:B------:R-:W-:Y:S02]  /*b8e0*/  IMAD R19, R17, 0x7000, R6 ;  /* 0x0000700011137824 */ /* 0x000fe400078e0206 */
[----:B0-2---:R-:W-:Y:S01]  /*b8f0*/  LEA.HI.X R20, R2, UR5, R3, 0x1, P0 ;  /* 0x0000000502147c11 */ /* 0x005fe200080f0c03 */
[----:B------:R-:W-:Y:S08]  /*b900*/  BRA.DIV UR4, `(.L_x_3306) ;  /* 0x0000002604207947 */ /* 0x000ff0000b800000 */
[----:B------:R-:W0:Y:S01]  /*b910*/  SHFL.IDX PT, R14, R10, RZ, 0x181f ;  /* 0x00181fff0a0e7589 */ /* 0x000e2200000e0000 */
[C---:B------:R-:W-:Y:S02]  /*b920*/  LOP3.LUT P1, RZ, R16.reuse, 0x40, RZ, 0xc0, !PT ;  /* 0x0000004010ff7812 */ /* 0x040fe4000782c0ff */
[C---:B------:R-:W-:Y:S01]  /*b930*/  LOP3.LUT P6, RZ, R16.reuse, 0x20, RZ, 0xc0, !PT ;  /* 0x0000002010ff7812 */ /* 0x040fe200078cc0ff */
[----:B------:R-:W2:Y:S01]  /*b940*/  SHFL.IDX PT, R3, R20, RZ, 0x181f ;  /* 0x00181fff14037589 */ /* 0x000ea200000e0000 */
[----:B------:R-:W-:Y:S02]  /*b950*/  LEA R19, R19, UR39, 0x1 ;  /* 0x0000002713137c11 */ /* 0x000fe4000f8e08ff */
[----:B------:R-:W-:Y:S02]  /*b960*/  LOP3.LUT P2, RZ, R16, 0x10, RZ, 0xc0, !PT ;  /* 0x0000001010ff7812 */ /* 0x000fe4000784c0ff */
[----:B------:R-:W-:Y:S02]  /*b970*/  P2R R11, PR, RZ, 0x40 ;  /* 0x00000040ff0b7803 */ /* 0x000fe40000000000 */
[----:B0-----:R-:W-:-:S02]  /*b980*/  IADD3 R6, P0, R14, R0, RZ ;  /* 0x000000000e067210 */ /* 0x001fc40007f1e0ff */
[----:B------:R-:W0:Y:S03]  /*b990*/  SHFL.IDX PT, R14, R10, 0x1, 0x181f ;  /* 0x00381f000a0e7f89 */ /* 0x000e2600000e0000 */
[----:B--2---:R-:W-:Y:S02]  /*b9a0*/  IMAD.X R7, RZ, RZ, R3, P0 ;  /* 0x000000ffff077224 */ /* 0x004fe400000e0603 */
[----:B------:R-:W2:Y:S04]  /*b9b0*/  SHFL.IDX PT, R3, R20, 0x1, 0x181f ;  /* 0x00381f0014037f89 */ /* 0x000ea800000e0000 */
[----:B------:R-:W-:Y:S01]  /*b9c0*/  LDGSTS.E.BYPASS.LTC128B.128 [R19+0x400], desc[UR50][R6.64], !P1 ;  /* 0x0040000006137fae */ /* 0x000fe2000c901d72 */
[----:B------:R-:W-:-:S03]  /*b9d0*/  ISETP.NE.U32.AND P1, PT, R27, RZ, PT ;  /* 0x000000ff1b00720c */ /* 0x000fc60003f25070 */
[----:B------:R-:W-:Y:S01]  /*b9e0*/  LDGSTS.E.BYPASS.LTC128B.128 [R19+0x2400], desc[UR50][R6.64+0x80], !P6 ;  /* 0x0240008006137fae */ /* 0x000fe2000f101d72 */
[----:B------:R-:W-:-:S03]  /*b9f0*/  LOP3.LUT P6, RZ, R16, 0x40, RZ, 0xc0, !PT ;  /* 0x0000004010ff7812 */ /* 0x000fc600078cc0ff */
[----:B------:R-:W-:Y:S04]  /*ba00*/  LDGSTS.E.BYPASS.LTC128B.128 [R19+0x4400], desc[UR50][R6.64+0x100], !P2 ;  /* 0x0440010006137fae */ /* 0x000fe8000d101d72 */
[----:B------:R-:W-:Y:S01]  /*ba10*/  LDGSTS.E.BYPASS.LTC128B.128 [R19+0x6400], desc[UR50][R6.64+0x180], !P5 ;  /* 0x0640018006137fae */ /* 0x000fe2000e901d72 */
[----:B0-----:R-:W-:-:S03]  /*ba20*/  IADD3 R4, P0, R14, R0, RZ ;  /* 0x000000000e047210 */ /* 0x001fc60007f1e0ff */
[----:B------:R-:W-:Y:S04]  /*ba30*/  LDGSTS.E.BYPASS.LTC128B.128 [R19+0x8400], desc[UR50][R6.64+0x200], !P4 ;  /* 0x0840020006137fae */ /* 0x000fe8000e101d72 */
[----:B------:R-:W0:Y:S01]  /*ba40*/  SHFL.IDX PT, R14, R10, 0x2, 0x181f ;  /* 0x00581f000a0e7f89 */ /* 0x000e2200000e0000 */
[----:B--2---:R-:W-:-:S03]  /*ba50*/  IADD3.X R5, RZ, R3, RZ, P0, !PT ;  /* 0x00000003ff057210 */ /* 0x004fc600007fe4ff */
[----:B------:R-:W2:Y:S04]  /*ba60*/  SHFL.IDX PT, R3, R20, 0x2, 0x181f ;  /* 0x00581f0014037f89 */ /* 0x000ea800000e0000 */
[----:B------:R-:W-:Y:S04]  /*ba70*/  LDGSTS.E.BYPASS.LTC128B.128 [R19+0xa400], desc[UR50][R6.64+0x280], !P3 ;  /* 0x0a40028006137fae */ /* 0x000fe8000d901d72 */
[----:B------:R-:W3:Y:S01]  /*ba80*/  SHFL.IDX PT, R20, R20, 0x3, 0x181f ;  /* 0x00781f0014147f89 */ /* 0x000ee200000e0000 */
[----:B0-----:R-:W-:-:S03]  /*ba90*/  IADD3 R2, P0, R14, R0, RZ ;  /* 0x000000000e027210 */ /* 0x001fc60007f1e0ff */
[----:B------:R0:W4:Y:S02]  /*baa0*/  SHFL.IDX PT, R14, R10, 0x3, 0x181f ;  /* 0x00781f000a0e7f89 */ /* 0x00012400000e0000 */
[----:B--2---:R-:W-:Y:S01]  /*bab0*/  IMAD.X R3, RZ, RZ, R3, P0 ;  /* 0x000000ffff037224 */ /* 0x004fe200000e0603 */
[----:B------:R-:W-:-:S13]  /*bac0*/  ISETP.NE.U32.AND P0, PT, R29, RZ, PT ;  /* 0x000000ff1d00720c */ /* 0x000fda0003f05070 */
[----:B------:R-:W-:Y:S04]  /*bad0*/  LDGSTS.E.BYPASS.LTC128B.128 [R19+0xc400], desc[UR50][R6.64+0x300], P0 ;  /* 0x0c40030006137fae */ /* 0x000fe80008101d72 */
[----:B------:R2:W-:Y:S04]  /*bae0*/  LDGSTS.E.BYPASS.LTC128B.128 [R19+0xe400], desc[UR50][R6.64+0x380], P1 ;  /* 0x0e40038006137fae */ /* 0x0005e80008901d72 */
[----:B------:R0:W-:Y:S01]  /*baf0*/  LDGSTS.E.BYPASS.LTC128B.128 [R19+0xc00], desc[UR50][R4.64], !P6 ;  /* 0x00c0000004137fae */ /* 0x0001e2000f101d72 */
[----:B------:R-:W-:-:S04]  /*bb00*/  ISETP.NE.AND P6, PT, R11, RZ, PT ;  /* 0x000000ff0b00720c */ /* 0x000fc80003fc5270 */
[----:B--2---:R-:W-:-:S09]  /*bb10*/  P2R R6, PR, RZ, 0x40 ;  /* 0x00000040ff067803 */ /* 0x004fd20000000000 */
[----:B------:R0:W-:Y:S01]  /*bb20*/  LDGSTS.E.BYPASS.LTC128B.128 [R19+0x2c00], desc[UR50][R4.64+0x80], !P6 ;  /* 0x02c0008004137fae */ /* 0x0001e2000f101d72 */
[----:B------:R-:W-:-:S03]  /*bb30*/  LOP3.LUT P6, RZ, R16, 0x40, RZ, 0xc0, !PT ;  /* 0x0000004010ff7812 */ /* 0x000fc600078cc0ff */
[----:B------:R0:W-:Y:S04]  /*bb40*/  LDGSTS.E.BYPASS.LTC128B.128 [R19+0x4c00], desc[UR50][R4.64+0x100], !P2 ;  /* 0x04c0010004137fae */ /* 0x0001e8000d101d72 */
[----:B------:R0:W-:Y:S04]  /*bb50*/  LDGSTS.E.BYPASS.LTC128B.128 [R19+0x6c00], desc[UR50][R4.64+0x180], !P5 ;  /* 0x06c0018004137fae */ /* 0x0001e8000e901d72 */
[----:B------:R0:W-:Y:S04]  /*bb60*/  LDGSTS.E.BYPASS.LTC128B.128 [R19+0x8c00], desc[UR50][R4.64+0x200], !P4 ;  /* 0x08c0020004137fae */ /* 0x0001e8000e101d72 */
[----:B------:R0:W-:Y:S04]  /*bb70*/  LDGSTS.E.BYPASS.LTC128B.128 [R19+0xac00], desc[UR50][R4.64+0x280], !P3 ;  /* 0x0ac0028004137fae */ /* 0x0001e8000d901d72 */
[----:B------:R0:W-:Y:S04]  /*bb80*/  LDGSTS.E.BYPASS.LTC128B.128 [R19+0xcc00], desc[UR50][R4.64+0x300], P0 ;  /* 0x0cc0030004137fae */ /* 0x0001e80008101d72 */
[----:B------:R0:W-:Y:S04]  /*bb90*/  LDGSTS.E.BYPASS.LTC128B.128 [R19+0xec00], desc[UR50][R4.64+0x380], P1 ;  /* 0x0ec0038004137fae */ /* 0x0001e80008901d72 */
[----:B------:R0:W-:Y:S01]  /*bba0*/  LDGSTS.E.BYPASS.LTC128B.128 [R19+0x1400], desc[UR50][R2.64], !P6 ;  /* 0x0140000002137fae */ /* 0x0001e2000f101d72 */
[----:B------:R-:W-:-:S13]  /*bbb0*/  ISETP.NE.AND P6, PT, R6, RZ, PT ;  /* 0x000000ff0600720c */ /* 0x000fda0003fc5270 */
[----:B------:R0:W-:Y:S04]  /*bbc0*/  LDGSTS.E.BYPASS.LTC128B.128 [R19+0x3400], desc[UR50][R2.64+0x80], !P6 ;  /* 0x0340008002137fae */ /* 0x0001e8000f101d72 */
[----:B------:R0:W-:Y:S04]  /*bbd0*/  LDGSTS.E.BYPASS.LTC128B.128 [R19+0x5400], desc[UR50][R2.64+0x100], !P2 ;  /* 0x0540010002137fae */ /* 0x0001e8000d101d72 */
[----:B------:R0:W-:Y:S04]  /*bbe0*/  LDGSTS.E.BYPASS.LTC128B.128 [R19+0x7400], desc[UR50][R2.64+0x180], !P5 ;  /* 0x0740018002137fae */ /* 0x0001e8000e901d72 */
[----:B------:R0:W-:Y:S04]  /*bbf0*/  LDGSTS.E.BYPASS.LTC128B.128 [R19+0x9400], desc[UR50][R2.64+0x200], !P4 ;  /* 0x0940020002137fae */ /* 0x0001e8000e101d72 */
[----:B------:R0:W-:Y:S04]  /*bc00*/  LDGSTS.E.BYPASS.LTC128B.128 [R19+0xb400], desc[UR50][R2.64+0x280], !P3 ;  /* 0x0b40028002137fae */ /* 0x0001e8000d901d72 */
[----:B------:R0:W-:Y:S04]  /*bc10*/  LDGSTS.E.BYPASS.LTC128B.128 [R19+0xd400], desc[UR50][R2.64+0x300], P0 ;  /* 0x0d40030002137fae */ /* 0x0001e80008101d72 */
[----:B---34-:R0:W-:Y:S02]  /*bc20*/  LDGSTS.E.BYPASS.LTC128B.128 [R19+0xf400], desc[UR50][R2.64+0x380], P1 ;  /* 0x0f40038002137fae */ /* 0x0181e40008901d72 */
.L_x_3382:
[----:B0-----:R-:W-:Y:S02]  /*bc30*/  P2R R4, PR, RZ, 0x2 ;  /* 0x00000002ff047803 */ /* 0x001fe40000000000 */
[----:B------:R-:W-:Y:S02]  /*bc40*/  LOP3.LUT P1, RZ, R16, 0x40, RZ, 0xc0, !PT ;  /* 0x0000004010ff7812 */ /* 0x000fe4000782c0ff */
[----:B------:R-:W-:Y:S02]  /*bc50*/  IADD3 R2, P2, R14, R0, RZ ;  /* 0x000000000e027210 */ /* 0x000fe40007f5e0ff */
[----:B------:R-:W-:-:S03]  /*bc60*/  LOP3.LUT P6, RZ, R16, 0x10, RZ, 0xc0, !PT ;  /* 0x0000001010ff7812 */ /* 0x000fc600078cc0ff */
[----:B------:R-:W-:Y:S01]  /*bc70*/  IMAD.X R3, RZ, RZ, R20, P2 ;  /* 0x000000ffff037224 */ /* 0x000fe200010e0614 */
[----:B------:R-:W-:-:S05]  /*bc80*/  LOP3.LUT P2, RZ, R16, 0x20, RZ, 0xc0, !PT ;  /* 0x0000002010ff7812 */ /* 0x000fca000784c0ff */
[----:B------:R-:W-:Y:S01]  /*bc90*/  @!PT LDS RZ, [RZ] ;  /* 0x00000000fffff984 */ /* 0x000fe20000000800 */
[----:B------:R-:W-:Y:S01]  /*bca0*/  @!PT LDS RZ, [RZ] ;  /* 0x00000000fffff984 */ /* 0x000fe20000000800 */
[----:B------:R-:W-:Y:S01]  /*bcb0*/  @!PT LDS RZ, [RZ] ;  /* 0x00000000fffff984 */ /* 0x000fe20000000800 */
[----:B------:R0:W-:Y:S01]  /*bcc0*/  LDGSTS.E.BYPASS.LTC128B.128 [R19+0x1c00], desc[UR50][R2.64], !P1 ;  /* 0x01c0000002137fae */ /* 0x0001e2000c901d72 */
[----:B------:R-:W-:-:S07]  /*bcd0*/  ISETP.NE.AND P1, PT, R4, RZ, PT ;  /* 0x000000ff0400720c */ /* 0x000fce0003f25270 */
[----:B------:R0:W-:Y:S04]  /*bce0*/  LDGSTS.E.BYPASS.LTC128B.128 [R19+0x3c00], desc[UR50][R2.64+0x80], !P2 ;  /* 0x03c0008002137fae */ /* 0x0001e8000d101d72 */
[----:B------:R0:W-:Y:S04]  /*bcf0*/  LDGSTS.E.BYPASS.LTC128B.128 [R19+0x5c00], desc[UR50][R2.64+0x100], !P6 ;  /* 0x05c0010002137fae */ /* 0x0001e8000f101d72 */
[----:B------:R0:W-:Y:S04]  /*bd00*/  LDGSTS.E.BYPASS.LTC128B.128 [R19+0x7c00], desc[UR50][R2.64+0x180], !P5 ;  /* 0x07c0018002137fae */ /* 0x0001e8000e901d72 */
[----:B------:R0:W-:Y:S04]  /*bd10*/  LDGSTS.E.BYPASS.LTC128B.128 [R19+0x9c00], desc[UR50][R2.64+0x200], !P4 ;  /* 0x09c0020002137fae */ /* 0x0001e8000e101d72 */
[----:B------:R0:W-:Y:S04]  /*bd20*/  LDGSTS.E.BYPASS.LTC128B.128 [R19+0xbc00], desc[UR50][R2.64+0x280], !P3 ;  /* 0x0bc0028002137fae */ /* 0x0001e8000d901d72 */
[----:B------:R0:W-:Y:S01]  /*bd30*/  LDGSTS.E.BYPASS.LTC128B.128 [R19+0xdc00], desc[UR50][R2.64+0x300], P0 ;  /* 0x0dc0030002137fae */ /* 0x0001e20008101d72 */
[----:B------:R-:W-:-:S03]  /*bd40*/  PLOP3.LUT P0, PT, PT, PT, PT, 0x80, 0x0 ;  /* 0x000000000000781c */ /* 0x000fc60003f0f070 */
[----:B------:R0:W-:Y:S01]  /*bd50*/  LDGSTS.E.BYPASS.LTC128B.128 [R19+0xfc00], desc[UR50][R2.64+0x380], P1 ;  /* 0x0fc0038002137fae */ /* 0x0001e20008901d72 */
[----:B------:R-:W-:-:S09]  /*bd60*/  NOP ;  /* 0x0000000000007918 */ /* 0x000fd20000000000 */
.L_x_3307:
[----:B------:R-:W-:Y:S02]  /*bd70*/  PLOP3.LUT P1, PT, P1, P0, PT, 0xa2, 0x0 ;  /* 0x000000000000781c */ /* 0x000fe40000f21472 */
[----:B------:R-:W-:-:S08]  /*bd80*/  @P0 R2UR P1, UR4, R9 ;  /* 0x00000000090402ca */ /* 0x000fd00000020000 */
        /* <DEDUP_REMOVED lines=9> */
.L_x_3308:
[----:B------:R-:W-:Y:S01]  /*be20*/  VIADD R17, R17, 0x1 ;  /* 0x0000000111117836 */ /* 0x000fe20000000000 */
[----:B------:R0:W-:Y:S01]  /*be30*/  SYNCS.ARRIVE.TRANS64.A1T0 RZ, [R9+URZ+0x28c50], RZ ;  /* 0x028c50ff09ff79a7 */ /* 0x0001e2000810003f */
[----:B------:R-:W-:-:S03]  /*be40*/  VIADD R2, R8, 0xffffffff ;  /* 0xffffffff08027836 */ /* 0x000fc60000000000 */
[----:B------:R-:W-:-:S04]  /*be50*/  ISETP.NE.AND P0, PT, R17, 0x2, PT ;  /* 0x000000021100780c */ /* 0x000fc80003f05270 */
[----:B------:R-:W-:Y:S02]  /*be60*/  SEL R17, R17, RZ, P0 ;  /* 0x000000ff11117207 */ /* 0x000fe40000000000 */
[----:B------:R-:W-:Y:S02]  /*be70*/  SEL R3, RZ, 0x1, P0 ;  /* 0x00000001ff037807 */ /* 0x000fe40000000000 */
[----:B------:R-:W-:Y:S01]  /*be80*/  ISETP.GT.AND P0, PT, R8, RZ, PT ;  /* 0x000000ff0800720c */ /* 0x000fe20003f04270 */
[----:B------:R-:W-:Y:S01]  /*be90*/  IMAD.MOV.U32 R8, RZ, RZ, R2 ;  /* 0x000000ffff087224 */ /* 0x000fe200078e0002 */
[----:B------:R-:W-:-:S11]  /*bea0*/  LOP3.LUT R22, R22, R3, RZ, 0x3c, !PT ;  /* 0x0000000316167212 */ /* 0x000fd600078e3cff */
[----:B0-----:R-:W-:Y:S05]  /*beb0*/  @P0 BRA `(.L_x_3309) ;  /* 0xfffffff000980947 */ /* 0x001fea000383ffff */
[----:B------:R-:W-:Y:S05]  /*bec0*/  BSYNC B0 ;  /* 0x0000000000007941 */ /* 0x000fea0003800000 */
.L_x_3296:
[----:B------:R-:W2:Y:S01]  /*bed0*/  LDL.LU R2, [R1] ;  /* 0x0000000001027983 */ /* 0x000ea20000300800 */
[----:B------:R-:W-:-:S03]  /*bee0*/  ULDC UR4, c[0x0][0xc34] ;  /* 0x00030d0000047ab9 */ /* 0x000fc60000000800 */
[----:B------:R-:W3:Y:S01]  /*bef0*/  LDL.LU R0, [R1+0xc] ;  /* 0x00000c0001007983 */ /* 0x000ee20000300800 */
[----:B--2---:R-:W-:Y:S01]  /*bf00*/  IADD3 R2, R2, UR42, RZ ;  /* 0x0000002a02027c10 */ /* 0x004fe2000fffe0ff */
[----:B---3--:R-:W-:-:S04]  /*bf10*/  VIADD R0, R0, 0x1 ;  /* 0x0000000100007836 */ /* 0x008fc80000000000 */
[----:B------:R0:W-:Y:S01]  /*bf20*/  STL [R1], R2 ;  /* 0x0000000201007387 */ /* 0x0001e20000100800 */
[----:B------:R-:W-:-:S03]  /*bf30*/  ISETP.GE.AND P0, PT, R2, UR4, PT ;  /* 0x0000000402007c0c */ /* 0x000fc6000bf06270 */
[----:B------:R0:W-:Y:S10]  /*bf40*/  STL [R1+0xc], R0 ;  /* 0x00000c0001007387 */ /* 0x0001f40000100800 */
[----:B0-----:R-:W-:Y:S05]  /*bf50*/  @!P0 BRA `(.L_x_3310) ;  /* 0xffffffd000648947 */ /* 0x001fea000383ffff */
[----:B------:R-:W-:-:S07]  /*bf60*/  LOP3.LUT R2, R0, 0x1, RZ, 0xc, !PT ;  /* 0x0000000100027812 */ /* 0x000fce00078e0cff */
.L_x_3275:
[----:B------:R-:W0:Y:S01]  /*bf70*/  S2R R3, SR_CgaCtaId ;  /* 0x0000000000037919 */ /* 0x000e220000008800 */
[----:B------:R-:W-:Y:S01]  /*bf80*/  MOV R0, 0x400 ;  /* 0x0000040000007802 */ /* 0x000fe20000000f00 */
[----:B------:R-:W-:Y:S01]  /*bf90*/  BSSY B0, `(.L_x_3311) ;  /* 0x0000005000007945 */ /* 0x000fe20003800000 */
[----:B------:R-:W-:Y:S02]  /*bfa0*/  SHF.L.U32 R2, R2, 0x1f, RZ ;  /* 0x0000001f02027819 */ /* 0x000fe400000006ff */
[----:B0-----:R-:W-:-:S04]  /*bfb0*/  LEA R4, R3, R0, 0x18 ;  /* 0x0000000003047211 */ /* 0x001fc800078ec0ff */
[----:B------:R-:W0:Y:S02]  /*bfc0*/  SYNCS.PHASECHK.TRANS64.TRYWAIT P0, [R4+URZ+0x28c20], R2 ;  /* 0x028c2002040075a7 */ /* 0x000e24000800017f */
[----:B0-----:R-:W-:Y:S05]  /*bfd0*/  @!P0 BRA `(.L_x_3312) ;  /* 0x00000024002c8947 */ /* 0x001fea0003800000 */
.L_x_3383:
[----:B------:R-:W-:Y:S05]  /*bfe0*/  BSYNC B0 ;  /* 0x0000000000007941 */ /* 0x000fea0003800000 */
.L_x_3311:
[----:B------:R-:W-:-:S03]  /*bff0*/  UMOV UR4, 0xffffffff ;  /* 0xffffffff00047882 */ /* 0x000fc60000000000 */
[----:B------:R-:W-:Y:S05]  /*c000*/  BRA.DIV UR4, `(.L_x_3313) ;  /* 0x0000002604347947 */ /* 0x000fea000b800000 */
[----:B------:R-:W2:Y:S02]  /*c010*/  S2R R0, SR_TID.X ;  /* 0x0000000000007919 */ /* 0x000ea40000002100 */
[----:B--2---:R-:W-:-:S04]  /*c020*/  SHF.R.U32.HI R0, RZ, 0x5, R0 ;  /* 0x00000005ff007819 */ /* 0x004fc80000011600 */
[----:B------:R-:W-:-:S05]  /*c030*/  LOP3.LUT R0, R0, 0x3, RZ, 0xc0, !PT ;  /* 0x0000000300007812 */ /* 0x000fca00078ec0ff */
[----:B------:R2:W3:Y:S02]  /*c040*/  SHFL.IDX PT, R14, R0, RZ, 0x1f ;  /* 0x00001fff000e7589 */ /* 0x0004e400000e0000 */
.L_x_3386:
[----:B---3--:R-:W-:Y:S01]  /*c050*/  ISETP.NE.AND P0, PT, R14, RZ, PT ;  /* 0x000000ff0e00720c */ /* 0x008fe20003f05270 */
[----:B------:R-:W-:-:S12]  /*c060*/  BSSY B0, `(.L_x_3314) ;  /* 0x0000024000007945 */ /* 0x000fd80003800000 */
[----:B------:R-:W-:Y:S05]  /*c070*/  @P0 BRA `(.L_x_3315) ;  /* 0x0000000000880947 */ /* 0x000fea0003800000 */
[----:B------:R-:W-:-:S03]  /*c080*/  UMOV UR4, 0xffffffff ;  /* 0xffffffff00047882 */ /* 0x000fc60000000000 */
[----:B------:R-:W-:Y:S05]  /*c090*/  BRA.DIV UR4, `(.L_x_3316) ;  /* 0x0000002604447947 */ /* 0x000fea000b800000 */
[----:B------:R-:W-:-:S13]  /*c0a0*/  ELECT P6, URZ, PT ;  /* 0x00000000003f782f */ /* 0x000fda00038c0000 */
.L_x_3389:
[----:B------:R-:W-:Y:S05]  /*c0b0*/  @!P6 BRA `(.L_x_3315) ;  /* 0x000000000078e947 */ /* 0x000fea0003800000 */
[----:B------:R-:W-:-:S06]  /*c0c0*/  ULOP3.LUT UR4, UR38, 0x2, URZ, 0xfc, !UPT ;  /* 0x0000000226047892 */ /* 0x000fcc000f8efc3f */
[----:B--2---:R-:W-:-:S05]  /*c0d0*/  IMAD.U32 R0, RZ, RZ, UR4 ;  /* 0x00000004ff007e24 */ /* 0x004fca000f8e00ff */
[----:B------:R-:W-:-:S13]  /*c0e0*/  ISETP.NE.AND P0, PT, R0, 0x3, PT ;  /* 0x000000030000780c */ /* 0x000fda0003f05270 */
[----:B------:R-:W-:Y:S05]  /*c0f0*/  @!P0 BRA `(.L_x_3317) ;  /* 0x0000000000048947 */ /* 0x000fea0003800000 */
[----:B------:R-:W-:Y:S01]  /*c100*/  BPT.TRAP 0x1 ;  /* 0x000000040000795c */ /* 0x000fe20000300000 */
.L_x_3317:
[C---:B------:R-:W-:Y:S01]  /*c110*/  IMAD R5, R17.reuse, 0x8, R4 ;  /* 0x0000000811057824 */ /* 0x040fe200078e0204 */
[----:B------:R-:W-:Y:S01]  /*c120*/  SHF.L.U32 R0, R22, 0x1f, RZ ;  /* 0x0000001f16007819 */ /* 0x000fe200000006ff */
[----:B------:R-:W-:-:S03]  /*c130*/  VIADD R17, R17, 0x1 ;  /* 0x0000000111117836 */ /* 0x000fc60000000000 */
[----:B------:R-:W2:Y:S02]  /*c140*/  SYNCS.PHASECHK.TRANS64.TRYWAIT P1, [R5+URZ+0x28c40], R0 ;  /* 0x028c4000050075a7 */ /* 0x000ea4000802017f */
[----:B------:R-:W-:-:S04]  /*c150*/  ISETP.NE.AND P2, PT, R17, 0x2, PT ;  /* 0x000000021100780c */ /* 0x000fc80003f45270 */
[----:B------:R-:W-:Y:S01]  /*c160*/  SEL R3, RZ, 0x1, P2 ;  /* 0x00000001ff037807 */ /* 0x000fe20001000000 */
[----:B--2---:R-:W-:Y:S08]  /*c170*/  @!P1 BRA `(.L_x_3318) ;  /* 0x00000024002c9947 */ /* 0x004ff00003800000 */
.L_x_3390:
[----:B------:R-:W-:Y:S02]  /*c180*/  SEL R17, R17, RZ, P2 ;  /* 0x000000ff11117207 */ /* 0x000fe40001000000 */
[----:B0-----:R-:W-:Y:S01]  /*c190*/  LOP3.LUT R2, R22, R3, RZ, 0x3c, !PT ;  /* 0x0000000316027212 */ /* 0x001fe200078e3cff */
[----:B------:R-:W-:Y:S06]  /*c1a0*/  @!P0 BRA `(.L_x_3319) ;  /* 0x0000000000048947 */ /* 0x000fec0003800000 */
[----:B------:R-:W-:Y:S01]  /*c1b0*/  BPT.TRAP 0x1 ;  /* 0x000000040000795c */ /* 0x000fe20000300000 */
.L_x_3319:
[----:B------:R-:W-:Y:S01]  /*c1c0*/  IMAD R17, R17, 0x8, R4 ;  /* 0x0000000811117824 */ /* 0x000fe200078e0204 */
[----:B------:R-:W-:-:S04]  /*c1d0*/  SHF.L.U32 R2, R2, 0x1f, RZ ;  /* 0x0000001f02027819 */ /* 0x000fc800000006ff */
[----:B------:R-:W0:Y:S02]  /*c1e0*/  SYNCS.PHASECHK.TRANS64.TRYWAIT P1, [R17+URZ+0x28c40], R2 ;  /* 0x028c4002110075a7 */ /* 0x000e24000802017f */
[----:B0-----:R-:W-:Y:S05]  /*c1f0*/  @!P1 BRA `(.L_x_3320) ;  /* 0x0000002400209947 */ /* 0x001fea0003800000 */
.L_x_3391:
[----:B------:R-:W-:Y:S05]  /*c200*/  @!P0 BRA `(.L_x_3321) ;  /* 0x0000000000048947 */ /* 0x000fea0003800000 */
[----:B------:R-:W-:Y:S01]  /*c210*/  BPT.TRAP 0x1 ;  /* 0x000000040000795c */ /* 0x000fe20000300000 */
.L_x_3321:
[----:B------:R-:W3:Y:S02]  /*c220*/  SYNCS.PHASECHK.TRANS64.TRYWAIT P1, [R5+URZ+0x28c60], R0 ;  /* 0x028c6000050075a7 */ /* 0x000ee4000802017f */
[----:B---3--:R-:W-:Y:S05]  /*c230*/  @!P1 BRA `(.L_x_3322) ;  /* 0x0000002400249947 */ /* 0x008fea0003800000 */
.L_x_3392:
[----:B------:R-:W-:Y:S05]  /*c240*/  @!P0 BRA `(.L_x_3323) ;  /* 0x0000000000048947 */ /* 0x000fea0003800000 */
[----:B------:R-:W-:Y:S01]  /*c250*/  BPT.TRAP 0x1 ;  /* 0x000000040000795c */ /* 0x000fe20000300000 */
.L_x_3323:
[----:B----4-:R4:W0:Y:S02]  /*c260*/  SYNCS.PHASECHK.TRANS64.TRYWAIT P0, [R17+URZ+0x28c60], R2 ;  /* 0x028c6002110075a7 */ /* 0x010824000800017f */
[----:B0-----:R-:W-:Y:S05]  /*c270*/  @!P0 NANOSLEEP.SYNCS 0x989680 ;  /* 0x009896800000895d */ /* 0x001fea0003900000 */
[----:B------:R-:W0:Y:S02]  /*c280*/  @!P0 SYNCS.PHASECHK.TRANS64 P0, [R17+URZ+0x28c60], R2 ;  /* 0x028c6002110085a7 */ /* 0x000e24000800007f */
[----:B0-----:R-:W-:Y:S05]  /*c290*/  @!P0 BRA `(.L_x_3323) ;  /* 0xfffffffc00f08947 */ /* 0x001fea000383ffff */
.L_x_3315:
[----:B------:R-:W-:Y:S05]  /*c2a0*/  BSYNC B0 ;  /* 0x0000000000007941 */ /* 0x000fea0003800000 */
.L_x_3314:
[----:B------:R-:W-:Y:S05]  /*c2b0*/  EXIT ;  /* 0x000000000000794d */ /* 0x000fea0003800000 */
.L_x_3235:
[----:B0-----:R-:W-:-:S04]  /*c2c0*/  IMAD.U32 R3, RZ, RZ, UR16 ;  /* 0x00000010ff037e24 */ /* 0x001fc8000f8e00ff */
[----:B------:R0:W1:Y:S03]  /*c2d0*/  SYNCS.PHASECHK.TRANS64.TRYWAIT P1, [R3+URZ+0x28c50], R0 ;  /* 0x028c5000030075a7 */ /* 0x000066000802017f */
[----:B-1----:R-:W-:Y:S05]  /*c2e0*/  @!P1 NANOSLEEP.SYNCS 0x989680 ;  /* 0x009896800000995d */ /* 0x002fea0003900000 */
[----:B------:R-:W1:Y:S02]  /*c2f0*/  @!P1 SYNCS.PHASECHK.TRANS64 P1, [R3+URZ+0x28c50], R0 ;  /* 0x028c5000030095a7 */ /* 0x000e64000802007f */
[----:B-1----:R-:W-:Y:S05]  /*c300*/  @!P1 BRA `(.L_x_3235) ;  /* 0xfffffffc00ec9947 */ /* 0x002fea000383ffff */
[----:B------:R-:W-:Y:S05]  /*c310*/  BRA `(.L_x_3324) ;  /* 0xffffff4c00bc7947 */ /* 0x000fea000383ffff */
.L_x_3241:
[----:B-1----:R-:W-:-:S04]  /*c320*/  MOV R4, UR6 ;  /* 0x0000000600047c02 */ /* 0x002fc80008000f00 */
[----:B------:R1:W2:Y:S03]  /*c330*/  SYNCS.PHASECHK.TRANS64.TRYWAIT P1, [R4+URZ+0x28c50], R3 ;  /* 0x028c5003040075a7 */ /* 0x0002a6000802017f */
[----:B--2---:R-:W-:Y:S05]  /*c340*/  @!P1 NANOSLEEP.SYNCS 0x989680 ;  /* 0x009896800000995d */ /* 0x004fea0003900000 */
[----:B------:R-:W2:Y:S02]  /*c350*/  @!P1 SYNCS.PHASECHK.TRANS64 P1, [R4+URZ+0x28c50], R3 ;  /* 0x028c5003040095a7 */ /* 0x000ea4000802007f */
[----:B--2---:R-:W-:Y:S05]  /*c360*/  @!P1 BRA `(.L_x_3241) ;  /* 0xfffffffc00ec9947 */ /* 0x004fea000383ffff */
[----:B------:R-:W-:Y:S05]  /*c370*/  BRA `(.L_x_3240) ;  /* 0xffffff5800bc7947 */ /* 0x000fea000383ffff */
.L_x_3246:
[----:B0-----:R-:W-:-:S04]  /*c380*/  IMAD.U32 R3, RZ, RZ, UR42 ;  /* 0x0000002aff037e24 */ /* 0x001fc8000f8e00ff */
[----:B------:R0:W1:Y:S03]  /*c390*/  SYNCS.PHASECHK.TRANS64.TRYWAIT P1, [R3+URZ+0x28c00], R0 ;  /* 0x028c0000030075a7 */ /* 0x000066000802017f */
[----:B-1----:R-:W-:Y:S05]  /*c3a0*/  @!P1 NANOSLEEP.SYNCS 0x989680 ;  /* 0x009896800000995d */ /* 0x002fea0003900000 */
[----:B------:R-:W1:Y:S02]  /*c3b0*/  @!P1 SYNCS.PHASECHK.TRANS64 P1, [R3+URZ+0x28c00], R0 ;  /* 0x028c0000030095a7 */ /* 0x000e64000802007f */
[----:B-1----:R-:W-:Y:S05]  /*c3c0*/  @!P1 BRA `(.L_x_3246) ;  /* 0xfffffffc00ec9947 */ /* 0x002fea000383ffff */
[----:B------:R-:W-:Y:S05]  /*c3d0*/  BRA `(.L_x_3325) ;  /* 0xffffff68000c7947 */ /* 0x000fea000383ffff */
.L_x_3250:
[----:B--2---:R2:W3:Y:S02]  /*c3e0*/  SYNCS.PHASECHK.TRANS64.TRYWAIT P1, [R7+URZ+0x28c30], R8 ;  /* 0x028c3008070075a7 */ /* 0x0044e4000802017f */
[----:B---3--:R-:W-:Y:S05]  /*c3f0*/  @!P1 NANOSLEEP.SYNCS 0x989680 ;  /* 0x009896800000995d */ /* 0x008fea0003900000 */
[----:B------:R-:W3:Y:S02]  /*c400*/  @!P1 SYNCS.PHASECHK.TRANS64 P1, [R7+URZ+0x28c30], R8 ;  /* 0x028c3008070095a7 */ /* 0x000ee4000802007f */
[----:B---3--:R-:W-:Y:S05]  /*c410*/  @!P1 BRA `(.L_x_3250) ;  /* 0xfffffffc00f09947 */ /* 0x008fea000383ffff */
[----:B------:R-:W-:Y:S05]  /*c420*/  BRA `(.L_x_3249) ;  /* 0xffffff6800287947 */ /* 0x000fea000383ffff */
.L_x_3255:
[----:B----4-:R4:W0:Y:S02]  /*c430*/  SYNCS.PHASECHK.TRANS64.TRYWAIT P1, [R7+URZ+0x28c50], R8 ;  /* 0x028c5008070075a7 */ /* 0x010824000802017f */
[----:B0-----:R-:W-:Y:S05]  /*c440*/  @!P1 NANOSLEEP.SYNCS 0x989680 ;  /* 0x009896800000995d */ /* 0x001fea0003900000 */
[----:B------:R-:W0:Y:S02]  /*c450*/  @!P1 SYNCS.PHASECHK.TRANS64 P1, [R7+URZ+0x28c50], R8 ;  /* 0x028c5008070095a7 */ /* 0x000e24000802007f */
[----:B0-----:R-:W-:Y:S05]  /*c460*/  @!P1 BRA `(.L_x_3255) ;  /* 0xfffffffc00f09947 */ /* 0x001fea000383ffff */
[----:B------:R-:W-:Y:S05]  /*c470*/  BRA `(.L_x_3254) ;  /* 0xffffff78003c7947 */ /* 0x000fea000383ffff */
.L_x_3261:
[----:B--2---:R-:W-:-:S04]  /*c480*/  IMAD.U32 R3, RZ, RZ, UR21 ;  /* 0x00000015ff037e24 */ /* 0x004fc8000f8e00ff */
[----:B------:R2:W3:Y:S03]  /*c490*/  SYNCS.PHASECHK.TRANS64.TRYWAIT P2, [R3+URZ+0x28c30], R8 ;  /* 0x028c3008030075a7 */ /* 0x0004e6000804017f */
[----:B---3--:R-:W-:Y:S05]  /*c4a0*/  @!P2 NANOSLEEP.SYNCS 0x989680 ;  /* 0x009896800000a95d */ /* 0x008fea0003900000 */
[----:B------:R-:W3:Y:S02]  /*c4b0*/  @!P2 SYNCS.PHASECHK.TRANS64 P2, [R3+URZ+0x28c30], R8 ;  /* 0x028c30080300a5a7 */ /* 0x000ee4000804007f */
[----:B---3--:R-:W-:Y:S05]  /*c4c0*/  @!P2 BRA `(.L_x_3261) ;  /* 0xfffffffc00eca947 */ /* 0x008fea000383ffff */
[----:B------:R-:W-:Y:S05]  /*c4d0*/  BRA `(.L_x_3260) ;  /* 0xffffff7c00287947 */ /* 0x000fea000383ffff */
.L_x_3266:
[----:B---3--:R-:W-:-:S04]  /*c4e0*/  IMAD.U32 R7, RZ, RZ, UR21 ;  /* 0x00000015ff077e24 */ /* 0x008fc8000f8e00ff */
[----:B------:R3:W4:Y:S03]  /*c4f0*/  SYNCS.PHASECHK.TRANS64.TRYWAIT P2, [R7+URZ+0x28c50], R8 ;  /* 0x028c5008070075a7 */ /* 0x000726000804017f */
[----:B----4-:R-:W-:Y:S05]  /*c500*/  @!P2 NANOSLEEP.SYNCS 0x989680 ;  /* 0x009896800000a95d */ /* 0x010fea0003900000 */
[----:B------:R-:W4:Y:S02]  /*c510*/  @!P2 SYNCS.PHASECHK.TRANS64 P2, [R7+URZ+0x28c50], R8 ;  /* 0x028c50080700a5a7 */ /* 0x000f24000804007f */
[----:B----4-:R-:W-:Y:S05]  /*c520*/  @!P2 BRA `(.L_x_3266) ;  /* 0xfffffffc00eca947 */ /* 0x010fea000383ffff */
[----:B------:R-:W-:Y:S05]  /*c530*/  BRA `(.L_x_3265) ;  /* 0xffffff90005c7947 */ /* 0x000fea000383ffff */
.L_x_3279:
        /* <DEDUP_REMOVED lines=11> */
.L_x_3327:
[----:B------:R-:W-:Y:S05]  /*c5f0*/  BSYNC B0 ;  /* 0x0000000000007941 */ /* 0x000fea0003800000 */
.L_x_3326:
[----:B------:R-:W-:Y:S05]  /*c600*/  BRA `(.L_x_3328) ;  /* 0xffffffd000207947 */ /* 0x000fea000383ffff */
.L_x_3282:
[----:B0-----:R0:W1:Y:S02]  /*c610*/  SYNCS.PHASECHK.TRANS64.TRYWAIT P0, [R19+URZ+0x28c40], R0 ;  /* 0x028c4000130075a7 */ /* 0x001064000800017f */
[----:B-1----:R-:W-:Y:S05]  /*c620*/  @!P0 NANOSLEEP.SYNCS 0x989680 ;  /* 0x009896800000895d */ /* 0x002fea0003900000 */
[----:B------:R-:W1:Y:S02]  /*c630*/  @!P0 SYNCS.PHASECHK.TRANS64 P0, [R19+URZ+0x28c40], R0 ;  /* 0x028c4000130085a7 */ /* 0x000e64000800007f */
[----:B-1----:R-:W-:Y:S05]  /*c640*/  @!P0 BRA `(.L_x_3282) ;  /* 0xfffffffc00f08947 */ /* 0x002fea000383ffff */
[----:B------:R-:W-:Y:S05]  /*c650*/  BRA `(.L_x_3329) ;  /* 0xffffffd000a47947 */ /* 0x000fea000383ffff */
.L_x_3283:
        /* <DEDUP_REMOVED lines=8> */
.L_x_3331:
[----:B------:R-:W-:Y:S05]  /*c6e0*/  BSYNC B0 ;  /* 0x0000000000007941 */ /* 0x000fea0003800000 */
.L_x_3330:
[----:B------:R-:W-:Y:S01]  /*c6f0*/  IMAD.MOV.U32 R13, RZ, RZ, R0 ;  /* 0x000000ffff0d7224 */ /* 0x000fe200078e0000 */
[----:B------:R-:W-:Y:S01]  /*c700*/  MOV R12, RZ ;  /* 0x000000ff000c7202 */ /* 0x000fe20000000f00 */
[----:B------:R-:W-:Y:S01]  /*c710*/  IMAD.MOV.U32 R11, RZ, RZ, 0x181f ;  /* 0x0000181fff0b7424 */ /* 0x000fe200078e00ff */
[----:B------:R-:W-:Y:S01]  /*c720*/  ISETP.GE.AND P2, PT, R35, 0x1, PT ;  /* 0x000000012300780c */ /* 0x000fe20003f46270 */
[----:B------:R-:W-:Y:S02]  /*c730*/  IMAD.MOV.U32 R15, RZ, RZ, -0x1 ;  /* 0xffffffffff0f7424 */ /* 0x000fe400078e00ff */
[----:B------:R-:W-:-:S10]  /*c740*/  IMAD.MOV.U32 R2, RZ, RZ, R14 ;  /* 0x000000ffff027224 */ /* 0x000fd400078e000e */
[----:B------:R-:W-:Y:S05]  /*c750*/  WARPSYNC.COLLECTIVE R15, `(.L_x_3332) ;  /* 0x000000000f087348 */ /* 0x000fea0003c00000 */
[----:B------:R0:W1:Y:S02]  /*c760*/  SHFL.IDX P6, R14, R13, R12, R11 ;  /* 0x0000000c0d0e7389 */ /* 0x00006400000c000b */
[----:B01----:R-:W-:Y:S01]  /*c770*/  ENDCOLLECTIVE ;  /* 0x000000000000791b */ /* 0x003fe20003800000 */
.L_x_3332:
[----:B------:R-:W-:Y:S01]  /*c780*/  @P2 LEA R7, R4, UR39, 0x1 ;  /* 0x0000002704072c11 */ /* 0x000fe2000f8e08ff */
[----:B------:R-:W-:Y:S02]  /*c790*/  IMAD.MOV.U32 R13, RZ, RZ, R5 ;  /* 0x000000ffff0d7224 */ /* 0x000fe400078e0005 */
[----:B------:R-:W-:Y:S01]  /*c7a0*/  IMAD.MOV.U32 R12, RZ, RZ, 0x1 ;  /* 0x00000001ff0c7424 */ /* 0x000fe200078e00ff */
[----:B------:R-:W-:-:S13]  /*c7b0*/  @P2 LEA R3, P0, R20, R14, 0x1 ;  /* 0x0000000e14032211 */ /* 0x000fda00078008ff */
[----:B------:R-:W-:Y:S05]  /*c7c0*/  WARPSYNC.COLLECTIVE R15, `(.L_x_3333) ;  /* 0x000000000f087348 */ /* 0x000fea0003c00000 */
[----:B------:R0:W1:Y:S02]  /*c7d0*/  SHFL.IDX P6, R14, R13, R12, R11 ;  /* 0x0000000c0d0e7389 */ /* 0x00006400000c000b */
[----:B01----:R-:W-:Y:S01]  /*c7e0*/  ENDCOLLECTIVE ;  /* 0x000000000000791b */ /* 0x003fe20003800000 */
.L_x_3333:
[----:B------:R-:W-:-:S05]  /*c7f0*/  @P2 IMAD.X R2, RZ, RZ, R2, P0 ;  /* 0x000000ffff022224 */ /* 0x000fca00000e0602 */
[----:B------:R-:W-:-:S04]  /*c800*/  @P2 LOP3.LUT R3, R3, R2, RZ, 0x3c, !PT ;  /* 0x0000000203032212 */ /* 0x000fc800078e3cff */
[C---:B------:R-:W-:Y:S02]  /*c810*/  @P2 LOP3.LUT R2, R3.reuse, R2, RZ, 0x3c, !PT ;  /* 0x0000000203022212 */ /* 0x040fe400078e3cff */
[----:B------:R-:W-:Y:S02]  /*c820*/  MOV R13, R0 ;  /* 0x00000000000d7202 */ /* 0x000fe40000000f00 */
[----:B------:R-:W-:-:S05]  /*c830*/  @P2 LOP3.LUT R3, R3, R2, RZ, 0x3c, !PT ;  /* 0x0000000203032212 */ /* 0x000fca00078e3cff */
[----:B------:R-:W-:Y:S01]  /*c840*/  @!PT LDS RZ, [RZ] ;  /* 0x00000000fffff984 */ /* 0x000fe20000000800 */
[----:B------:R-:W-:Y:S01]  /*c850*/  @!PT LDS RZ, [RZ] ;  /* 0x00000000fffff984 */ /* 0x000fe20000000800 */
[----:B------:R-:W-:Y:S01]  /*c860*/  @!PT LDS RZ, [RZ] ;  /* 0x00000000fffff984 */ /* 0x000fe20000000800 */
[----:B------:R0:W-:Y:S01]  /*c870*/  @P2 LDGSTS.E.BYPASS.LTC128B.128 [R7+0x22400], desc[UR50][R2.64], !P1 ;  /* 0x2240000002072fae */ /* 0x0001e2000c901d72 */
[----:B------:R-:W-:Y:S01]  /*c880*/  ISETP.GE.AND P2, PT, R35, 0x11, PT ;  /* 0x000000112300780c */ /* 0x000fe20003f46270 */
[----:B------:R-:W-:-:S12]  /*c890*/  IMAD.MOV.U32 R8, RZ, RZ, R14 ;  /* 0x000000ffff087224 */ /* 0x000fd800078e000e */
[----:B0-----:R-:W-:Y:S05]  /*c8a0*/  WARPSYNC.COLLECTIVE R15, `(.L_x_3334) ;  /* 0x000000000f087348 */ /* 0x001fea0003c00000 */
[----:B------:R1:W2:Y:S02]  /*c8b0*/  SHFL.IDX P6, R14, R13, R12, R11 ;  /* 0x0000000c0d0e7389 */ /* 0x0002a400000c000b */
[----:B012---:R-:W-:Y:S01]  /*c8c0*/  ENDCOLLECTIVE ;  /* 0x000000000000791b */ /* 0x007fe20003800000 */
.L_x_3334:
[----:B------:R-:W-:Y:S01]  /*c8d0*/  @P2 LEA R9, R4, UR39, 0x1 ;  /* 0x0000002704092c11 */ /* 0x000fe2000f8e08ff */
[----:B------:R-:W-:Y:S02]  /*c8e0*/  IMAD.MOV.U32 R13, RZ, RZ, R5 ;  /* 0x000000ffff0d7224 */ /* 0x000fe400078e0005 */
[----:B------:R-:W-:Y:S01]  /*c8f0*/  IMAD.MOV.U32 R12, RZ, RZ, 0x2 ;  /* 0x00000002ff0c7424 */ /* 0x000fe200078e00ff */
[----:B------:R-:W-:-:S13]  /*c900*/  @P2 LEA R6, P0, R20, R14, 0x1 ;  /* 0x0000000e14062211 */ /* 0x000fda00078008ff */
[----:B------:R-:W-:Y:S05]  /*c910*/  WARPSYNC.COLLECTIVE R15, `(.L_x_3335) ;  /* 0x000000000f087348 */ /* 0x000fea0003c00000 */
[----:B------:R0:W1:Y:S02]  /*c920*/  SHFL.IDX P6, R14, R13, R12, R11 ;  /* 0x0000000c0d0e7389 */ /* 0x00006400000c000b */
[----:B01----:R-:W-:Y:S01]  /*c930*/  ENDCOLLECTIVE ;  /* 0x000000000000791b */ /* 0x003fe20003800000 */
.L_x_3335:
[----:B------:R-:W-:Y:S02]  /*c940*/  @P2 IMAD.X R8, RZ, RZ, R8, P0 ;  /* 0x000000ffff082224 */ /* 0x000fe400000e0608 */
[----:B------:R-:W-:Y:S02]  /*c950*/  @P2 IMAD.MOV.U32 R2, RZ, RZ, R6 ;  /* 0x000000ffff022224 */ /* 0x000fe400078e0006 */
[----:B------:R-:W-:-:S05]  /*c960*/  @P2 IMAD.MOV.U32 R3, RZ, RZ, R8 ;  /* 0x000000ffff032224 */ /* 0x000fca00078e0008 */
[----:B------:R-:W-:Y:S01]  /*c970*/  @!PT LDS RZ, [RZ] ;  /* 0x00000000fffff984 */ /* 0x000fe20000000800 */
[----:B------:R-:W-:Y:S01]  /*c980*/  @!PT LDS RZ, [RZ] ;  /* 0x00000000fffff984 */ /* 0x000fe20000000800 */
[----:B------:R-:W-:Y:S01]  /*c990*/  @!PT LDS RZ, [RZ] ;  /* 0x00000000fffff984 */ /* 0x000fe20000000800 */
[----:B------:R0:W-:Y:S01]  /*c9a0*/  @P2 LDGSTS.E.BYPASS.LTC128B.128 [R9+0x22c00], desc[UR50][R2.64], !P1 ;  /* 0x22c0000002092fae */ /* 0x0001e2000c901d72 */
[----:B------:R-:W-:Y:S02]  /*c9b0*/  ISETP.GE.AND P2, PT, R35, 0x21, PT ;  /* 0x000000212300780c */ /* 0x000fe40003f46270 */
[----:B------:R-:W-:Y:S01]  /*c9c0*/  MOV R13, R0 ;  /* 0x00000000000d7202 */ /* 0x000fe20000000f00 */
[----:B0-----:R-:W-:-:S10]  /*c9d0*/  IMAD.MOV.U32 R2, RZ, RZ, R14 ;  /* 0x000000ffff027224 */ /* 0x001fd400078e000e */
[----:B------:R-:W-:Y:S05]  /*c9e0*/  WARPSYNC.COLLECTIVE R15, `(.L_x_3336) ;  /* 0x000000000f087348 */ /* 0x000fea0003c00000 */
[----:B------:R0:W1:Y:S02]  /*c9f0*/  SHFL.IDX P6, R14, R13, R12, R11 ;  /* 0x0000000c0d0e7389 */ /* 0x00006400000c000b */
[----:B01----:R-:W-:Y:S01]  /*ca00*/  ENDCOLLECTIVE ;  /* 0x000000000000791b */ /* 0x003fe20003800000 */
.L_x_3336:
[----:B------:R-:W-:Y:S01]  /*ca10*/  @P2 LEA R6, R4, UR39, 0x1 ;  /* 0x0000002704062c11 */ /* 0x000fe2000f8e08ff */
[----:B------:R-:W-:Y:S02]  /*ca20*/  IMAD.MOV.U32 R13, RZ, RZ, R5 ;  /* 0x000000ffff0d7224 */ /* 0x000fe400078e0005 */
[----:B------:R-:W-:Y:S01]  /*ca30*/  IMAD.MOV.U32 R12, RZ, RZ, 0x3 ;  /* 0x00000003ff0c7424 */ /* 0x000fe200078e00ff */
[----:B------:R-:W-:-:S13]  /*ca40*/  @P2 LEA R7, P0, R20, R14, 0x1 ;  /* 0x0000000e14072211 */ /* 0x000fda00078008ff */
[----:B------:R-:W-:Y:S05]  /*ca50*/  WARPSYNC.COLLECTIVE R15, `(.L_x_3337) ;  /* 0x000000000f087348 */ /* 0x000fea0003c00000 */
[----:B------:R0:W1:Y:S02]  /*ca60*/  SHFL.IDX P6, R14, R13, R12, R11 ;  /* 0x0000000c0d0e7389 */ /* 0x00006400000c000b */
[----:B01----:R-:W-:Y:S01]  /*ca70*/  ENDCOLLECTIVE ;  /* 0x000000000000791b */ /* 0x003fe20003800000 */
.L_x_3337:
[----:B------:R-:W-:Y:S02]  /*ca80*/  @P2 IMAD.X R10, RZ, RZ, R2, P0 ;  /* 0x000000ffff0a2224 */ /* 0x000fe400000e0602 */
[----:B------:R-:W-:Y:S02]  /*ca90*/  @P2 IMAD.MOV.U32 R2, RZ, RZ, R7 ;  /* 0x000000ffff022224 */ /* 0x000fe400078e0007 */
[----:B------:R-:W-:-:S05]  /*caa0*/  @P2 IMAD.MOV.U32 R3, RZ, RZ, R10 ;  /* 0x000000ffff032224 */ /* 0x000fca00078e000a */
[----:B------:R-:W-:Y:S01]  /*cab0*/  @!PT LDS RZ, [RZ] ;  /* 0x00000000fffff984 */ /* 0x000fe20000000800 */
[----:B------:R-:W-:Y:S01]  /*cac0*/  @!PT LDS RZ, [RZ] ;  /* 0x00000000fffff984 */ /* 0x000fe20000000800 */
[----:B------:R-:W-:Y:S01]  /*cad0*/  @!PT LDS RZ, [RZ] ;  /* 0x00000000fffff984 */ /* 0x000fe20000000800 */
[----:B------:R0:W-:Y:S01]  /*cae0*/  @P2 LDGSTS.E.BYPASS.LTC128B.128 [R6+0x23400], desc[UR50][R2.64], !P1 ;  /* 0x2340000002062fae */ /* 0x0001e2000c901d72 */
[----:B------:R-:W-:Y:S01]  /*caf0*/  MOV R13, R0 ;  /* 0x00000000000d7202 */ /* 0x000fe20000000f00 */
[----:B------:R-:W-:-:S07]  /*cb00*/  IMAD.MOV.U32 R5, RZ, RZ, R14 ;  /* 0x000000ffff057224 */ /* 0x000fce00078e000e */
[----:B0-----:R-:W-:Y:S05]  /*cb10*/  WARPSYNC.COLLECTIVE R15, `(.L_x_3338) ;  /* 0x000000000f087348 */ /* 0x001fea0003c00000 */
[----:B------:R1:W2:Y:S02]  /*cb20*/  SHFL.IDX P6, R14, R13, R12, R11 ;  /* 0x0000000c0d0e7389 */ /* 0x0002a400000c000b */
[----:B012---:R-:W-:Y:S01]  /*cb30*/  ENDCOLLECTIVE ;  /* 0x000000000000791b */ /* 0x007fe20003800000 */
.L_x_3338:
[----:B------:R-:W-:Y:S05]  /*cb40*/  BRA `(.L_x_3339) ;  /* 0xffffffd000587947 */ /* 0x000fea000383ffff */
.L_x_3287:
[----:B------:R-:W-:Y:S01]  /*cb50*/  IMAD.MOV.U32 R13, RZ, RZ, R5 ;  /* 0x000000ffff0d7224 */ /* 0x000fe200078e0005 */
[----:B------:R-:W-:Y:S01]  /*cb60*/  LEA R0, R0, R37, 0x6 ;  /* 0x0000002500007211 */ /* 0x000fe200078e30ff */
[----:B------:R-:W-:Y:S02]  /*cb70*/  IMAD.MOV.U32 R12, RZ, RZ, RZ ;  /* 0x000000ffff0c7224 */ /* 0x000fe400078e00ff */
[----:B------:R-:W-:Y:S01]  /*cb80*/  IMAD.MOV.U32 R11, RZ, RZ, 0x181f ;  /* 0x0000181fff0b7424 */ /* 0x000fe200078e00ff */
[C---:B------:R-:W-:Y:S01]  /*cb90*/  ISETP.GE.AND P0, PT, R0.reuse, UR37, PT ;  /* 0x0000002500007c0c */ /* 0x040fe2000bf06270 */
[----:B------:R-:W-:Y:S02]  /*cba0*/  IMAD.MOV.U32 R15, RZ, RZ, -0x1 ;  /* 0xffffffffff0f7424 */ /* 0x000fe400078e00ff */
[----:B------:R-:W-:-:S10]  /*cbb0*/  VIADD R6, R0, 0x10 ;  /* 0x0000001000067836 */ /* 0x000fd40000000000 */
[----:B-1----:R-:W-:Y:S05]  /*cbc0*/  WARPSYNC.COLLECTIVE R15, `(.L_x_3340) ;  /* 0x000000000f087348 */ /* 0x002fea0003c00000 */
[----:B------:R0:W2:Y:S02]  /*cbd0*/  SHFL.IDX P6, R14, R13, R12, R11 ;  /* 0x0000000c0d0e7389 */ /* 0x0000a400000c000b */
[----:B012---:R-:W-:Y:S01]  /*cbe0*/  ENDCOLLECTIVE ;  /* 0x000000000000791b */ /* 0x007fe20003800000 */
.L_x_3340:
[----:B------:R-:W-:Y:S02]  /*cbf0*/  IMAD.MOV.U32 R13, RZ, RZ, R4 ;  /* 0x000000ffff0d7224 */ /* 0x000fe400078e0004 */
[----:B------:R-:W-:-:S07]  /*cc00*/  IMAD.MOV.U32 R2, RZ, RZ, R14 ;  /* 0x000000ffff027224 */ /* 0x000fce00078e000e */
[----:B------:R-:W-:Y:S05]  /*cc10*/  WARPSYNC.COLLECTIVE R15, `(.L_x_3341) ;  /* 0x000000000f087348 */ /* 0x000fea0003c00000 */
[----:B------:R0:W1:Y:S02]  /*cc20*/  SHFL.IDX P6, R14, R13, R12, R11 ;  /* 0x0000000c0d0e7389 */ /* 0x00006400000c000b */
[----:B01----:R-:W-:Y:S01]  /*cc30*/  ENDCOLLECTIVE ;  /* 0x000000000000791b */ /* 0x003fe20003800000 */
.L_x_3341:
        /* <DEDUP_REMOVED lines=8> */
.L_x_3342:
[----:B------:R-:W-:Y:S01]  /*ccc0*/  @!PT LDS RZ, [RZ] ;  /* 0x00000000fffff984 */ /* 0x000fe20000000800 */
[----:B------:R-:W-:Y:S01]  /*ccd0*/  @!PT LDS RZ, [RZ] ;  /* 0x00000000fffff984 */ /* 0x000fe20000000800 */
[----:B------:R-:W-:Y:S01]  /*cce0*/  @!PT LDS RZ, [RZ] ;  /* 0x00000000fffff984 */ /* 0x000fe20000000800 */
[----:B------:R0:W-:Y:S01]  /*ccf0*/  @!P0 LDGSTS.E.BYPASS.LTC128B.128 [R8+0x20400], desc[UR50][R2.64], !P5 ;  /* 0x2040000002088fae */ /* 0x0001e2000e901d72 */
[----:B------:R-:W-:Y:S02]  /*cd00*/  ISETP.GE.AND P0, PT, R6, UR37, PT ;  /* 0x0000002506007c0c */ /* 0x000fe4000bf06270 */
[----:B------:R-:W-:Y:S01]  /*cd10*/  MOV R13, R4 ;  /* 0x00000004000d7202 */ /* 0x000fe20000000f00 */
[----:B------:R-:W-:-:S10]  /*cd20*/  IMAD.MOV.U32 R6, RZ, RZ, R14 ;  /* 0x000000ffff067224 */ /* 0x000fd400078e000e */
[----:B0-----:R-:W-:Y:S05]  /*cd30*/  WARPSYNC.COLLECTIVE R15, `(.L_x_3343) ;  /* 0x000000000f087348 */ /* 0x001fea0003c00000 */
[----:B------:R1:W2:Y:S02]  /*cd40*/  SHFL.IDX P6, R14, R13, R12, R11 ;  /* 0x0000000c0d0e7389 */ /* 0x0002a400000c000b */
[----:B012---:R-:W-:Y:S01]  /*cd50*/  ENDCOLLECTIVE ;  /* 0x000000000000791b */ /* 0x007fe20003800000 */
.L_x_3343:
[----:B------:R-:W-:Y:S02]  /*cd60*/  IMAD.MOV.U32 R13, RZ, RZ, R5 ;  /* 0x000000ffff0d7224 */ /* 0x000fe400078e0005 */
[----:B------:R-:W-:Y:S01]  /*cd70*/  IMAD.MOV.U32 R12, RZ, RZ, 0x2 ;  /* 0x00000002ff0c7424 */ /* 0x000fe200078e00ff */
[----:B------:R-:W-:-:S13]  /*cd80*/  @!P0 LEA R2, P1, R9, R14, 0x1 ;  /* 0x0000000e09028211 */ /* 0x000fda00078208ff */
[----:B------:R-:W-:Y:S05]  /*cd90*/  WARPSYNC.COLLECTIVE R15, `(.L_x_3344) ;  /* 0x000000000f087348 */ /* 0x000fea0003c00000 */
[----:B------:R0:W1:Y:S02]  /*cda0*/  SHFL.IDX P6, R14, R13, R12, R11 ;  /* 0x0000000c0d0e7389 */ /* 0x00006400000c000b */
[----:B01----:R-:W-:Y:S01]  /*cdb0*/  ENDCOLLECTIVE ;  /* 0x000000000000791b */ /* 0x003fe20003800000 */
.L_x_3344:
[----:B------:R-:W-:Y:S02]  /*cdc0*/  @!P0 IMAD.X R3, RZ, RZ, R6, P1 ;  /* 0x000000ffff038224 */ /* 0x000fe400008e0606 */
[----:B------:R-:W-:-:S03]  /*cdd0*/  VIADD R6, R0, 0x20 ;  /* 0x0000002000067836 */ /* 0x000fc60000000000 */
[----:B------:R-:W-:Y:S01]  /*cde0*/  @!PT LDS RZ, [RZ] ;  /* 0x00000000fffff984 */ /* 0x000fe20000000800 */
[----:B------:R-:W-:Y:S01]  /*cdf0*/  @!PT LDS RZ, [RZ] ;  /* 0x00000000fffff984 */ /* 0x000fe20000000800 */
[----:B------:R-:W-:Y:S01]  /*ce00*/  @!PT LDS RZ, [RZ] ;  /* 0x00000000fffff984 */ /* 0x000fe20000000800 */
[----:B------:R0:W-:Y:S02]  /*ce10*/  @!P0 LDGSTS.E.BYPASS.LTC128B.128 [R8+0x20c00], desc[UR50][R2.64], !P5 ;  /* 0x20c0000002088fae */ /* 0x0001e4000e901d72 */
[----:B------:R-:W-:Y:S01]  /*ce20*/  ISETP.GE.AND P0, PT, R6, UR37, PT ;  /* 0x0000002506007c0c */ /* 0x000fe2000bf06270 */
[----:B------:R-:W-:Y:S02]  /*ce30*/  IMAD.MOV.U32 R13, RZ, RZ, R4 ;  /* 0x000000ffff0d7224 */ /* 0x000fe400078e0004 */
[----:B------:R-:W-:-:S10]  /*ce40*/  IMAD.MOV.U32 R6, RZ, RZ, R14 ;  /* 0x000000ffff067224 */ /* 0x000fd400078e000e */
[----:B0-----:R-:W-:Y:S05]  /*ce50*/  WARPSYNC.COLLECTIVE R15, `(.L_x_3345) ;  /* 0x000000000f087348 */ /* 0x001fea0003c00000 */
[----:B------:R1:W2:Y:S02]  /*ce60*/  SHFL.IDX P6, R14, R13, R12, R11 ;  /* 0x0000000c0d0e7389 */ /* 0x0002a400000c000b */
[----:B012---:R-:W-:Y:S01]  /*ce70*/  ENDCOLLECTIVE ;  /* 0x000000000000791b */ /* 0x007fe20003800000 */
.L_x_3345:
[----:B------:R-:W-:Y:S02]  /*ce80*/  IMAD.MOV.U32 R13, RZ, RZ, R5 ;  /* 0x000000ffff0d7224 */ /* 0x000fe400078e0005 */
[----:B------:R-:W-:Y:S01]  /*ce90*/  IMAD.MOV.U32 R12, RZ, RZ, 0x3 ;  /* 0x00000003ff0c7424 */ /* 0x000fe200078e00ff */
[----:B------:R-:W-:-:S13]  /*cea0*/  @!P0 LEA R2, P1, R9, R14, 0x1 ;  /* 0x0000000e09028211 */ /* 0x000fda00078208ff */
[----:B------:R-:W-:Y:S05]  /*ceb0*/  WARPSYNC.COLLECTIVE R15, `(.L_x_3346) ;  /* 0x000000000f087348 */ /* 0x000fea0003c00000 */
[----:B------:R0:W1:Y:S02]  /*cec0*/  SHFL.IDX P6, R14, R13, R12, R11 ;  /* 0x0000000c0d0e7389 */ /* 0x00006400000c000b */
[----:B01----:R-:W-:Y:S01]  /*ced0*/  ENDCOLLECTIVE ;  /* 0x000000000000791b */ /* 0x003fe20003800000 */
.L_x_3346:
[----:B------:R-:W-:-:S05]  /*cee0*/  @!P0 IADD3.X R3, RZ, R6, RZ, P1, !PT ;  /* 0x00000006ff038210 */ /* 0x000fca0000ffe4ff */
[----:B------:R-:W-:Y:S01]  /*cef0*/  @!PT LDS RZ, [RZ] ;  /* 0x00000000fffff984 */ /* 0x000fe20000000800 */
[----:B------:R-:W-:Y:S01]  /*cf00*/  @!PT LDS RZ, [RZ] ;  /* 0x00000000fffff984 */ /* 0x000fe20000000800 */
[----:B------:R-:W-:Y:S01]  /*cf10*/  @!PT LDS RZ, [RZ] ;  /* 0x00000000fffff984 */ /* 0x000fe20000000800 */
[----:B------:R0:W-:Y:S01]  /*cf20*/  @!P0 LDGSTS.E.BYPASS.LTC128B.128 [R8+0x21400], desc[UR50][R2.64], !P5 ;  /* 0x2140000002088fae */ /* 0x0001e2000e901d72 */
[----:B------:R-:W-:Y:S02]  /*cf30*/  IMAD.MOV.U32 R13, RZ, RZ, R4 ;  /* 0x000000ffff0d7224 */ /* 0x000fe400078e0004 */
[----:B------:R-:W-:-:S07]  /*cf40*/  IMAD.MOV.U32 R5, RZ, RZ, R14 ;  /* 0x000000ffff057224 */ /* 0x000fce00078e000e */
[----:B0-----:R-:W-:Y:S05]  /*cf50*/  WARPSYNC.COLLECTIVE R15, `(.L_x_3347) ;  /* 0x000000000f087348 */ /* 0x001fea0003c00000 */
[----:B------:R1:W2:Y:S02]  /*cf60*/  SHFL.IDX P6, R14, R13, R12, R11 ;  /* 0x0000000c0d0e7389 */ /* 0x0002a400000c000b */
[----:B012---:R-:W-:Y:S01]  /*cf70*/  ENDCOLLECTIVE ;  /* 0x000000000000791b */ /* 0x007fe20003800000 */
.L_x_3347:
[----:B------:R-:W-:Y:S05]  /*cf80*/  BRA `(.L_x_3348) ;  /* 0xffffffd400147947 */ /* 0x000fea000383ffff */
.L_x_3289:
[----:B0-----:R-:W-:-:S04]  /*cf90*/  IMAD.U32 R3, RZ, RZ, UR39 ;  /* 0x00000027ff037e24 */ /* 0x001fc8000f8e00ff */
[----:B------:R0:W2:Y:S03]  /*cfa0*/  SYNCS.PHASECHK.TRANS64.TRYWAIT P0, [R3+URZ+0x28c20], R0 ;  /* 0x028c2000030075a7 */ /* 0x0000a6000800017f */
[----:B--2---:R-:W-:Y:S05]  /*cfb0*/  @!P0 NANOSLEEP.SYNCS 0x989680 ;  /* 0x009896800000895d */ /* 0x004fea0003900000 */
[----:B------:R-:W2:Y:S02]  /*cfc0*/  @!P0 SYNCS.PHASECHK.TRANS64 P0, [R3+URZ+0x28c20], R0 ;  /* 0x028c2000030085a7 */ /* 0x000ea4000800007f */
[----:B--2---:R-:W-:Y:S05]  /*cfd0*/  @!P0 BRA `(.L_x_3289) ;  /* 0xfffffffc00ec8947 */ /* 0x004fea000383ffff */
[----:B------:R-:W-:Y:S05]  /*cfe0*/  BRA `(.L_x_3349) ;  /* 0xffffffd400487947 */ /* 0x000fea000383ffff */
.L_x_3292:
[----:B0-----:R0:W2:Y:S02]  /*cff0*/  SYNCS.PHASECHK.TRANS64.TRYWAIT P0, [R19+URZ+0x28c60], R0 ;  /* 0x028c6000130075a7 */ /* 0x0010a4000800017f */
[----:B--2---:R-:W-:Y:S05]  /*d000*/  @!P0 NANOSLEEP.SYNCS 0x989680 ;  /* 0x009896800000895d */ /* 0x004fea0003900000 */
[----:B------:R-:W2:Y:S02]  /*d010*/  @!P0 SYNCS.PHASECHK.TRANS64 P0, [R19+URZ+0x28c60], R0 ;  /* 0x028c6000130085a7 */ /* 0x000ea4000800007f */
[----:B--2---:R-:W-:Y:S05]  /*d020*/  @!P0 BRA `(.L_x_3292) ;  /* 0xfffffffc00f08947 */ /* 0x004fea000383ffff */
[----:B------:R-:W-:Y:S05]  /*d030*/  BRA `(.L_x_3350) ;  /* 0xffffffd400587947 */ /* 0x000fea000383ffff */
.L_x_3293:
[----:B------:R-:W-:Y:S01]  /*d040*/  BSSY B0, `(.L_x_3351) ;  /* 0x0000008000007945 */ /* 0x000fe20003800000 */
[----:B------:R-:W-:Y:S01]  /*d050*/  IMAD.MOV.U32 R13, RZ, RZ, R10 ;  /* 0x000000ffff0d7224 */ /* 0x000fe200078e000a */
[----:B------:R-:W-:Y:S01]  /*d060*/  MOV R12, RZ ;  /* 0x000000ff000c7202 */ /* 0x000fe20000000f00 */
[----:B------:R-:W-:Y:S02]  /*d070*/  IMAD.MOV.U32 R11, RZ, RZ, 0x181f ;  /* 0x0000181fff0b7424 */ /* 0x000fe400078e00ff */
[----:B------:R-:W-:-:S07]  /*d080*/  IMAD.MOV.U32 R15, RZ, RZ, -0x1 ;  /* 0xffffffffff0f7424 */ /* 0x000fce00078e00ff */
[----:B01----:R-:W-:Y:S05]  /*d090*/  WARPSYNC.COLLECTIVE R15, `(.L_x_3352) ;  /* 0x000000000f087348 */ /* 0x003fea0003c00000 */
[----:B------:R2:W3:Y:S02]  /*d0a0*/  SHFL.IDX P6, R14, R13, R12, R11 ;  /* 0x0000000c0d0e7389 */ /* 0x0004e400000c000b */
[----:B0123--:R-:W-:Y:S01]  /*d0b0*/  ENDCOLLECTIVE ;  /* 0x000000000000791b */ /* 0x00ffe20003800000 */
.L_x_3352:
[----:B------:R-:W-:Y:S05]  /*d0c0*/  BSYNC B0 ;  /* 0x0000000000007941 */ /* 0x000fea0003800000 */
.L_x_3351:
[----:B------:R-:W0:Y:S01]  /*d0d0*/  S2R R0, SR_TID.X ;  /* 0x0000000000007919 */ /* 0x000e220000002100 */
[----:B------:R-:W-:Y:S01]  /*d0e0*/  IMAD.MOV.U32 R13, RZ, RZ, R8 ;  /* 0x000000ffff0d7224 */ /* 0x000fe200078e0008 */
[----:B------:R-:W-:Y:S01]  /*d0f0*/  MOV R15, 0xffffffff ;  /* 0xffffffff000f7802 */ /* 0x000fe20000000f00 */
[----:B------:R-:W-:Y:S01]  /*d100*/  IMAD.MOV.U32 R12, RZ, RZ, RZ ;  /* 0x000000ffff0c7224 */ /* 0x000fe200078e00ff */
[----:B------:R-:W-:Y:S01]  /*d110*/  LOP3.LUT P5, RZ, R16, 0x20000000, RZ, 0xc0, !PT ;  /* 0x2000000010ff7812 */ /* 0x000fe200078ac0ff */
[----:B------:R-:W-:Y:S01]  /*d120*/  IMAD.MOV.U32 R11, RZ, RZ, 0x181f ;  /* 0x0000181fff0b7424 */ /* 0x000fe200078e00ff */
[----:B------:R-:W-:Y:S01]  /*d130*/  LEA R9, R9, UR39, 0x1 ;  /* 0x0000002709097c11 */ /* 0x000fe2000f8e08ff */
[----:B------:R-:W-:Y:S01]  /*d140*/  IMAD.MOV.U32 R3, RZ, RZ, R14 ;  /* 0x000000ffff037224 */ /* 0x000fe200078e000e */
[----:B------:R-:W-:-:S09]  /*d150*/  P2R R4, PR, RZ, 0x20 ;  /* 0x00000020ff047803 */ /* 0x000fd20000000000 */
[----:B0-----:R-:W-:Y:S05]  /*d160*/  WARPSYNC.COLLECTIVE R15, `(.L_x_3353) ;  /* 0x000000000f087348 */ /* 0x001fea0003c00000 */
[----:B------:R1:W2:Y:S02]  /*d170*/  SHFL.IDX P6, R14, R13, R12, R11 ;  /* 0x0000000c0d0e7389 */ /* 0x0002a400000c000b */
[----:B012---:R-:W-:Y:S01]  /*d180*/  ENDCOLLECTIVE ;  /* 0x000000000000791b */ /* 0x007fe20003800000 */
.L_x_3353:
[----:B------:R-:W-:Y:S02]  /*d190*/  LOP3.LUT P5, RZ, R30, 0x40, RZ, 0xc0, !PT ;  /* 0x000000401eff7812 */ /* 0x000fe400078ac0ff */
[C---:B------:R-:W-:Y:S02]  /*d1a0*/  LOP3.LUT P4, RZ, R16.reuse, 0x4000000, RZ, 0xc0, !PT ;  /* 0x0400000010ff7812 */ /* 0x040fe4000788c0ff */
[C---:B------:R-:W-:Y:S02]  /*d1b0*/  LOP3.LUT P3, RZ, R16.reuse, 0x800000, RZ, 0xc0, !PT ;  /* 0x0080000010ff7812 */ /* 0x040fe4000786c0ff */
[C---:B------:R-:W-:Y:S02]  /*d1c0*/  LOP3.LUT P2, RZ, R16.reuse, 0x400000, RZ, 0xc0, !PT ;  /* 0x0040000010ff7812 */ /* 0x040fe4000784c0ff */
[----:B------:R-:W-:Y:S01]  /*d1d0*/  LOP3.LUT P1, RZ, R16, 0x200000, RZ, 0xc0, !PT ;  /* 0x0020000010ff7812 */ /* 0x000fe2000782c0ff */
[----:B------:R-:W-:Y:S02]  /*d1e0*/  IMAD.MOV.U32 R13, RZ, RZ, R10 ;  /* 0x000000ffff0d7224 */ /* 0x000fe400078e000a */
[----:B------:R-:W-:-:S02]  /*d1f0*/  IMAD.MOV.U32 R12, RZ, RZ, 0x1 ;  /* 0x00000001ff0c7424 */ /* 0x000fc400078e00ff */
[----:B------:R-:W-:Y:S02]  /*d200*/  IMAD.SHL.U32 R0, R0, 0x8, RZ ;  /* 0x0000000800007824 */ /* 0x000fe400078e00ff */
[----:B------:R-:W-:Y:S01]  /*d210*/  IMAD.MOV.U32 R2, RZ, RZ, R14 ;  /* 0x000000ffff027224 */ /* 0x000fe200078e000e */
[----:B------:R-:W-:Y:S02]  /*d220*/  LOP3.LUT P6, RZ, R30, 0x1, RZ, 0xc0, !PT ;  /* 0x000000011eff7812 */ /* 0x000fe400078cc0ff */
[----:B------:R-:W-:-:S05]  /*d230*/  LOP3.LUT R0, R0, 0x38, RZ, 0xc0, !PT ;  /* 0x0000003800007812 */ /* 0x000fca00078ec0ff */
[----:B------:R-:W-:-:S05]  /*d240*/  IMAD.SHL.U32 R0, R0, 0x2, RZ ;  /* 0x0000000200007824 */ /* 0x000fca00078e00ff */
[----:B------:R-:W-:-:S05]  /*d250*/  IADD3 R2, P0, R2, R0, RZ ;  /* 0x0000000002027210 */ /* 0x000fca0007f1e0ff */
[----:B------:R-:W-:Y:S01]  /*d260*/  IMAD.X R3, RZ, RZ, R3, P0 ;  /* 0x000000ffff037224 */ /* 0x000fe200000e0603 */
[----:B------:R-:W-:-:S04]  /*d270*/  LOP3.LUT P0, RZ, R30, 0x8, RZ, 0xc0, !PT ;  /* 0x000000081eff7812 */ /* 0x000fc8000780c0ff */
[----:B------:R-:W-:Y:S01]  /*d280*/  @!PT LDS RZ, [RZ] ;  /* 0x00000000fffff984 */ /* 0x000fe20000000800 */
[----:B------:R-:W-:Y:S01]  /*d290*/  @!PT LDS RZ, [RZ] ;  /* 0x00000000fffff984 */ /* 0x000fe20000000800 */
[----:B------:R-:W-:Y:S01]  /*d2a0*/  @!PT LDS RZ, [RZ] ;  /* 0x00000000fffff984 */ /* 0x000fe20000000800 */
[----:B------:R0:W-:Y:S01]  /*d2b0*/  LDGSTS.E.BYPASS.LTC128B.128 [R9+0x400], desc[UR50][R2.64], !P5 ;  /* 0x0040000002097fae */ /* 0x0001e2000e901d72 */
[----:B------:R-:W-:-:S08]  /*d2c0*/  ISETP.NE.AND P5, PT, R4, RZ, PT ;  /* 0x000000ff0400720c */ /* 0x000fd00003fa5270 */
[----:B------:R0:W-:Y:S04]  /*d2d0*/  LDGSTS.E.BYPASS.LTC128B.128 [R9+0x2400], desc[UR50][R2.64+0x80], !P0 ;  /* 0x0240008002097fae */ /* 0x0001e8000c101d72 */
[----:B------:R0:W-:Y:S02]  /*d2e0*/  LDGSTS.E.BYPASS.LTC128B.128 [R9+0x4400], desc[UR50][R2.64+0x100], !P6 ;  /* 0x0440010002097fae */ /* 0x0001e4000f101d72 */
[----:B0-----:R-:W-:Y:S05]  /*d2f0*/  WARPSYNC.COLLECTIVE R15, `(.L_x_3354) ;  /* 0x000000000f087348 */ /* 0x001fea0003c00000 */
[----:B------:R1:W2:Y:S02]  /*d300*/  SHFL.IDX P6, R14, R13, R12, R11 ;  /* 0x0000000c0d0e7389 */ /* 0x0002a400000c000b */
[----:B012---:R-:W-:Y:S01]  /*d310*/  ENDCOLLECTIVE ;  /* 0x000000000000791b */ /* 0x007fe20003800000 */
.L_x_3354:
[----:B------:R-:W-:Y:S01]  /*d320*/  @!PT LDS RZ, [RZ] ;  /* 0x00000000fffff984 */ /* 0x000fe20000000800 */
[----:B------:R-:W-:Y:S01]  /*d330*/  @!PT LDS RZ, [RZ] ;  /* 0x00000000fffff984 */ /* 0x000fe20000000800 */
[----:B------:R-:W-:Y:S01]  /*d340*/  @!PT LDS RZ, [RZ] ;  /* 0x00000000fffff984 */ /* 0x000fe20000000800 */
[----:B------:R-:W-:Y:S01]  /*d350*/  LDGSTS.E.BYPASS.LTC128B.128 [R9+0x6400], desc[UR50][R2.64+0x180], !P5 ;  /* 0x0640018002097fae */ /* 0x000fe2000e901d72 */
[----:B------:R-:W-:-:S03]  /*d360*/  LOP3.LUT P5, RZ, R16, 0x10000000, RZ, 0xc0, !PT ;  /* 0x1000000010ff7812 */ /* 0x000fc600078ac0ff */
[----:B------:R-:W-:Y:S01]  /*d370*/  LDGSTS.E.BYPASS.LTC128B.128 [R9+0x8400], desc[UR50][R2.64+0x200], !P4 ;  /* 0x0840020002097fae */ /* 0x000fe2000e101d72 */
[----:B------:R-:W-:Y:S02]  /*d380*/  P2R R4, PR, RZ, 0x20 ;  /* 0x00000020ff047803 */ /* 0x000fe40000000000 */
[----:B------:R-:W-:Y:S01]  /*d390*/  LOP3.LUT P5, RZ, R30, 0x20, RZ, 0xc0, !PT ;  /* 0x000000201eff7812 */ /* 0x000fe200078ac0ff */
[----:B------:R-:W-:Y:S01]  /*d3a0*/  LDGSTS.E.BYPASS.LTC128B.128 [R9+0xa400], desc[UR50][R2.64+0x280], !P3 ;  /* 0x0a40028002097fae */ /* 0x000fe2000d901d72 */
[C---:B------:R-:W-:Y:S01]  /*d3b0*/  LOP3.LUT P4, RZ, R16.reuse, 0x2000000, RZ, 0xc0, !PT ;  /* 0x0200000010ff7812 */ /* 0x040fe2000788c0ff */
[----:B------:R-:W-:Y:S01]  /*d3c0*/  IMAD.MOV.U32 R13, RZ, RZ, R8 ;  /* 0x000000ffff0d7224 */ /* 0x000fe200078e0008 */
[C---:B------:R-:W-:Y:S01]  /*d3d0*/  LOP3.LUT P3, RZ, R16.reuse, 0x100000, RZ, 0xc0, !PT ;  /* 0x0010000010ff7812 */ /* 0x040fe2000786c0ff */
[----:B------:R-:W-:Y:S01]  /*d3e0*/  LDGSTS.E.BYPASS.LTC128B.128 [R9+0xc400], desc[UR50][R2.64+0x300], !P2 ;  /* 0x0c40030002097fae */ /* 0x000fe2000d101d72 */
[----:B------:R-:W-:-:S03]  /*d3f0*/  LOP3.LUT P2, RZ, R16, 0x80000, RZ, 0xc0, !PT ;  /* 0x0008000010ff7812 */ /* 0x000fc6000784c0ff */
[----:B------:R0:W-:Y:S01]  /*d400*/  LDGSTS.E.BYPASS.LTC128B.128 [R9+0xe400], desc[UR50][R2.64+0x380], !P1 ;  /* 0x0e40038002097fae */ /* 0x0001e2000c901d72 */
[----:B------:R-:W-:Y:S02]  /*d410*/  LOP3.LUT P1, RZ, R16, 0x40000, RZ, 0xc0, !PT ;  /* 0x0004000010ff7812 */ /* 0x000fe4000782c0ff */
[----:B0-----:R-:W-:-:S11]  /*d420*/  MOV R3, R14 ;  /* 0x0000000e00037202 */ /* 0x001fd60000000f00 */
[----:B------:R-:W-:Y:S05]  /*d430*/  WARPSYNC.COLLECTIVE R15, `(.L_x_3355) ;  /* 0x000000000f087348 */ /* 0x000fea0003c00000 */
[----:B------:R0:W1:Y:S02]  /*d440*/  SHFL.IDX P6, R14, R13, R12, R11 ;  /* 0x0000000c0d0e7389 */ /* 0x00006400000c000b */
[----:B01----:R-:W-:Y:S01]  /*d450*/  ENDCOLLECTIVE ;  /* 0x000000000000791b */ /* 0x003fe20003800000 */
.L_x_3355:
[----:B------:R-:W-:Y:S02]  /*d460*/  IMAD.MOV.U32 R13, RZ, RZ, R10 ;  /* 0x000000ffff0d7224 */ /* 0x000fe400078e000a */
[----:B------:R-:W-:Y:S02]  /*d470*/  IMAD.MOV.U32 R12, RZ, RZ, 0x2 ;  /* 0x00000002ff0c7424 */ /* 0x000fe400078e00ff */
[----:B------:R-:W-:Y:S01]  /*d480*/  IMAD.MOV.U32 R2, RZ, RZ, R14 ;  /* 0x000000ffff027224 */ /* 0x000fe200078e000e */
[----:B------:R-:W-:-:S04]  /*d490*/  LOP3.LUT P6, RZ, R16, 0x80000000, RZ, 0xc0, !PT ;  /* 0x8000000010ff7812 */ /* 0x000fc800078cc0ff */
        /* <DEDUP_REMOVED lines=13> */
.L_x_3356:
        /* <DEDUP_REMOVED lines=9> */
[C---:B------:R-:W-:Y:S02]  /*d600*/  LOP3.LUT P4, RZ, R16.reuse, 0x1000000, RZ, 0xc0, !PT ;  /* 0x0100000010ff7812 */ /* 0x040fe4000788c0ff */
[----:B------:R-:W-:Y:S01]  /*d610*/  MOV R13, R8 ;  /* 0x00000008000d7202 */ /* 0x000fe20000000f00 */
[----:B------:R-:W-:Y:S01]  /*d620*/  LDGSTS.E.BYPASS.LTC128B.128 [R9+0xcc00], desc[UR50][R2.64+0x300], !P2 ;  /* 0x0cc0030002097fae */ /* 0x000fe2000d101d72 */
[C---:B------:R-:W-:Y:S02]  /*d630*/  LOP3.LUT P3, RZ, R16.reuse, 0x20000, RZ, 0xc0, !PT ;  /* 0x0002000010ff7812 */ /* 0x040fe4000786c0ff */
[C---:B------:R-:W-:Y:S01]  /*d640*/  LOP3.LUT P2, RZ, R16.reuse, 0x10000, RZ, 0xc0, !PT ;  /* 0x0001000010ff7812 */ /* 0x040fe2000784c0ff */
[----:B------:R0:W-:Y:S01]  /*d650*/  LDGSTS.E.BYPASS.LTC128B.128 [R9+0xec00], desc[UR50][R2.64+0x380], !P1 ;  /* 0x0ec0038002097fae */ /* 0x0001e2000c901d72 */
[----:B------:R-:W-:Y:S01]  /*d660*/  LOP3.LUT P1, RZ, R16, 0x8000, RZ, 0xc0, !PT ;  /* 0x0000800010ff7812 */ /* 0x000fe2000782c0ff */
[----:B0-----:R-:W-:-:S12]  /*d670*/  IMAD.MOV.U32 R3, RZ, RZ, R14 ;  /* 0x000000ffff037224 */ /* 0x001fd800078e000e */
[----:B------:R-:W-:Y:S05]  /*d680*/  WARPSYNC.COLLECTIVE R15, `(.L_x_3357) ;  /* 0x000000000f087348 */ /* 0x000fea0003c00000 */
[----:B------:R0:W1:Y:S02]  /*d690*/  SHFL.IDX P6, R14, R13, R12, R11 ;  /* 0x0000000c0d0e7389 */ /* 0x00006400000c000b */
[----:B01----:R-:W-:Y:S01]  /*d6a0*/  ENDCOLLECTIVE ;  /* 0x000000000000791b */ /* 0x003fe20003800000 */
.L_x_3357:
        /* <DEDUP_REMOVED lines=17> */
.L_x_3358:
[----:B------:R-:W-:Y:S01]  /*d7c0*/  @!PT LDS RZ, [RZ] ;  /* 0x00000000fffff984 */ /* 0x000fe20000000800 */
[----:B------:R-:W-:Y:S01]  /*d7d0*/  @!PT LDS RZ, [RZ] ;  /* 0x00000000fffff984 */ /* 0x000fe20000000800 */
[----:B------:R-:W-:Y:S01]  /*d7e0*/  @!PT LDS RZ, [RZ] ;  /* 0x00000000fffff984 */ /* 0x000fe20000000800 */
[----:B------:R0:W-:Y:S04]  /*d7f0*/  LDGSTS.E.BYPASS.LTC128B.128 [R9+0x7400], desc[UR50][R2.64+0x180], !P5 ;  /* 0x0740018002097fae */ /* 0x0001e8000e901d72 */
[----:B------:R0:W-:Y:S04]  /*d800*/  LDGSTS.E.BYPASS.LTC128B.128 [R9+0x9400], desc[UR50][R2.64+0x200], !P4 ;  /* 0x0940020002097fae */ /* 0x0001e8000e101d72 */
        /* <DEDUP_REMOVED lines=8> */
.L_x_3359:
[----:B------:R-:W-:Y:S05]  /*d890*/  BRA `(.L_x_3360) ;  /* 0xffffffd400647947 */ /* 0x000fea000383ffff */
.L_x_3299:
[----:B0-----:R0:W1:Y:S02]  /*d8a0*/  SYNCS.PHASECHK.TRANS64.TRYWAIT P0, [R9+URZ+0x28c40], R20 ;  /* 0x028c4014090075a7 */ /* 0x001064000800017f */
[----:B-1----:R-:W-:Y:S05]  /*d8b0*/  @!P0 NANOSLEEP.SYNCS 0x989680 ;  /* 0x009896800000895d */ /* 0x002fea0003900000 */
[----:B------:R-:W1:Y:S02]  /*d8c0*/  @!P0 SYNCS.PHASECHK.TRANS64 P0, [R9+URZ+0x28c40], R20 ;  /* 0x028c4014090085a7 */ /* 0x000e64000800007f */
[----:B-1----:R-:W-:Y:S05]  /*d8d0*/  @!P0 BRA `(.L_x_3299) ;  /* 0xfffffffc00f08947 */ /* 0x002fea000383ffff */
[----:B------:R-:W-:Y:S05]  /*d8e0*/  BRA `(.L_x_3361) ;  /* 0xffffffd800987947 */ /* 0x000fea000383ffff */
.L_x_3300:
[----:B------:R-:W-:Y:S01]  /*d8f0*/  BSSY B1, `(.L_x_3362) ;  /* 0x0000008000017945 */ /* 0x000fe20003800000 */
[----:B------:R-:W-:Y:S01]  /*d900*/  MOV R13, R28 ;  /* 0x0000001c000d7202 */ /* 0x000fe20000000f00 */
[----:B------:R-:W-:Y:S02]  /*d910*/  IMAD.MOV.U32 R12, RZ, RZ, RZ ;  /* 0x000000ffff0c7224 */ /* 0x000fe400078e00ff */
[----:B------:R-:W-:Y:S02]  /*d920*/  IMAD.MOV.U32 R11, RZ, RZ, 0x181f ;  /* 0x0000181fff0b7424 */ /* 0x000fe400078e00ff */
[----:B------:R-:W-:-:S07]  /*d930*/  IMAD.MOV.U32 R15, RZ, RZ, -0x1 ;  /* 0xffffffffff0f7424 */ /* 0x000fce00078e00ff */
[----:B0-----:R-:W-:Y:S05]  /*d940*/  WARPSYNC.COLLECTIVE R15, `(.L_x_3363) ;  /* 0x000000000f087348 */ /* 0x001fea0003c00000 */
[----:B------:R1:W2:Y:S02]  /*d950*/  SHFL.IDX P6, R14, R13, R12, R11 ;  /* 0x0000000c0d0e7389 */ /* 0x0002a400000c000b */
[----:B012---:R-:W-:Y:S01]  /*d960*/  ENDCOLLECTIVE ;  /* 0x000000000000791b */ /* 0x007fe20003800000 */
.L_x_3363:
[----:B------:R-:W-:Y:S05]  /*d970*/  BSYNC B1 ;  /* 0x0000000000017941 */ /* 0x000fea0003800000 */
.L_x_3362:
        /* <DEDUP_REMOVED lines=9> */
.L_x_3364:
[----:B------:R-:W-:Y:S02]  /*da10*/  IMAD.MOV.U32 R13, RZ, RZ, R28 ;  /* 0x000000ffff0d7224 */ /* 0x000fe400078e001c */
[----:B------:R-:W-:Y:S01]  /*da20*/  IMAD.MOV.U32 R12, RZ, RZ, 0x1 ;  /* 0x00000001ff0c7424 */ /* 0x000fe200078e00ff */
[----:B------:R-:W-:-:S13]  /*da30*/  IADD3 R2, P0, R14, R0, RZ ;  /* 0x000000000e027210 */ /* 0x000fda0007f1e0ff */
[----:B------:R-:W-:Y:S05]  /*da40*/  WARPSYNC.COLLECTIVE R15, `(.L_x_3365) ;  /* 0x000000000f087348 */ /* 0x000fea0003c00000 */
[----:B------:R0:W1:Y:S02]  /*da50*/  SHFL.IDX P6, R14, R13, R12, R11 ;  /* 0x0000000c0d0e7389 */ /* 0x00006400000c000b */
[----:B01----:R-:W-:Y:S01]  /*da60*/  ENDCOLLECTIVE ;  /* 0x000000000000791b */ /* 0x003fe20003800000 */
.L_x_3365:
[----:B------:R-:W-:-:S05]  /*da70*/  IMAD.X R3, RZ, RZ, R3, P0 ;  /* 0x000000ffff037224 */ /* 0x000fca00000e0603 */
[----:B------:R-:W-:Y:S01]  /*da80*/  @!PT LDS RZ, [RZ] ;  /* 0x00000000fffff984 */ /* 0x000fe20000000800 */
[----:B------:R-:W-:Y:S01]  /*da90*/  @!PT LDS RZ, [RZ] ;  /* 0x00000000fffff984 */ /* 0x000fe20000000800 */
[----:B------:R-:W-:Y:S01]  /*daa0*/  @!PT LDS RZ, [RZ] ;  /* 0x00000000fffff984 */ /* 0x000fe20000000800 */
[----:B------:R0:W-:Y:S01]  /*dab0*/  LDGSTS.E.BYPASS.LTC128B.128 [R26+0x22400], desc[UR50][R2.64], !P1 ;  /* 0x22400000021a7fae */ /* 0x0001e2000c901d72 */
[----:B------:R-:W-:Y:S02]  /*dac0*/  IMAD.MOV.U32 R13, RZ, RZ, R21 ;  /* 0x000000ffff0d7224 */ /* 0x000fe400078e0015 */
[----:B------:R-:W-:-:S07]  /*dad0*/  IMAD.MOV.U32 R34, RZ, RZ, R14 ;  /* 0x000000ffff227224 */ /* 0x000fce00078e000e */
[----:B0-----:R-:W-:Y:S05]  /*dae0*/  WARPSYNC.COLLECTIVE R15, `(.L_x_3366) ;  /* 0x000000000f087348 */ /* 0x001fea0003c00000 */
[----:B------:R1:W2:Y:S02]  /*daf0*/  SHFL.IDX P6, R14, R13, R12, R11 ;  /* 0x0000000c0d0e7389 */ /* 0x0002a400000c000b */
[----:B012---:R-:W-:Y:S01]  /*db00*/  ENDCOLLECTIVE ;  /* 0x000000000000791b */ /* 0x007fe20003800000 */
.L_x_3366:
[----:B------:R-:W-:Y:S02]  /*db10*/  IMAD.MOV.U32 R13, RZ, RZ, R28 ;  /* 0x000000ffff0d7224 */ /* 0x000fe400078e001c */
[----:B------:R-:W-:Y:S01]  /*db20*/  IMAD.MOV.U32 R12, RZ, RZ, 0x2 ;  /* 0x00000002ff0c7424 */ /* 0x000fe200078e00ff */
[----:B------:R-:W-:-:S07]  /*db30*/  MOV R10, R14 ;  /* 0x0000000e000a7202 */ /* 0x000fce0000000f00 */
[----:B------:R-:W-:Y:S05]  /*db40*/  WARPSYNC.COLLECTIVE R15, `(.L_x_3367) ;  /* 0x000000000f087348 */ /* 0x000fea0003c00000 */
[----:B------:R0:W1:Y:S02]  /*db50*/  SHFL.IDX P6, R14, R13, R12, R11 ;  /* 0x0000000c0d0e7389 */ /* 0x00006400000c000b */
[----:B01----:R-:W-:Y:S01]  /*db60*/  ENDCOLLECTIVE ;  /* 0x000000000000791b */ /* 0x003fe20003800000 */
.L_x_3367:
[----:B------:R-:W-:-:S05]  /*db70*/  IADD3 R2, P0, R10, R0, RZ ;  /* 0x000000000a027210 */ /* 0x000fca0007f1e0ff */
[----:B------:R-:W-:-:S05]  /*db80*/  IMAD.X R3, RZ, RZ, R34, P0 ;  /* 0x000000ffff037224 */ /* 0x000fca00000e0622 */
[----:B------:R-:W-:Y:S01]  /*db90*/  @!PT LDS RZ, [RZ] ;  /* 0x00000000fffff984 */ /* 0x000fe20000000800 */
[----:B------:R-:W-:Y:S01]  /*dba0*/  @!PT LDS RZ, [RZ] ;  /* 0x00000000fffff984 */ /* 0x000fe20000000800 */
[----:B------:R-:W-:Y:S01]  /*dbb0*/  @!PT LDS RZ, [RZ] ;  /* 0x00000000fffff984 */ /* 0x000fe20000000800 */
[----:B------:R0:W-:Y:S01]  /*dbc0*/  LDGSTS.E.BYPASS.LTC128B.128 [R26+0x22c00], desc[UR50][R2.64], !P1 ;  /* 0x22c00000021a7fae */ /* 0x0001e2000c901d72 */
[----:B------:R-:W-:Y:S02]  /*dbd0*/  IMAD.MOV.U32 R13, RZ, RZ, R21 ;  /* 0x000000ffff0d7224 */ /* 0x000fe400078e0015 */
[----:B0-----:R-:W-:-:S07]  /*dbe0*/  IMAD.MOV.U32 R3, RZ, RZ, R14 ;  /* 0x000000ffff037224 */ /* 0x001fce00078e000e */
[----:B------:R-:W-:Y:S05]  /*dbf0*/  WARPSYNC.COLLECTIVE R15, `(.L_x_3368) ;  /* 0x000000000f087348 */ /* 0x000fea0003c00000 */
[----:B------:R0:W1:Y:S02]  /*dc00*/  SHFL.IDX P6, R14, R13, R12, R11 ;  /* 0x0000000c0d0e7389 */ /* 0x00006400000c000b */
[----:B01----:R-:W-:Y:S01]  /*dc10*/  ENDCOLLECTIVE ;  /* 0x000000000000791b */ /* 0x003fe20003800000 */
.L_x_3368:
[----:B------:R-:W-:Y:S02]  /*dc20*/  IMAD.MOV.U32 R13, RZ, RZ, R28 ;  /* 0x000000ffff0d7224 */ /* 0x000fe400078e001c */
[----:B------:R-:W-:Y:S02]  /*dc30*/  IMAD.MOV.U32 R12, RZ, RZ, 0x3 ;  /* 0x00000003ff0c7424 */ /* 0x000fe400078e00ff */
[----:B------:R-:W-:-:S07]  /*dc40*/  IMAD.MOV.U32 R2, RZ, RZ, R14 ;  /* 0x000000ffff027224 */ /* 0x000fce00078e000e */
[----:B------:R-:W-:Y:S05]  /*dc50*/  WARPSYNC.COLLECTIVE R15, `(.L_x_3369) ;  /* 0x000000000f087348 */ /* 0x000fea0003c00000 */
[----:B------:R0:W1:Y:S02]  /*dc60*/  SHFL.IDX P6, R14, R13, R12, R11 ;  /* 0x0000000c0d0e7389 */ /* 0x00006400000c000b */
[----:B01----:R-:W-:Y:S01]  /*dc70*/  ENDCOLLECTIVE ;  /* 0x000000000000791b */ /* 0x003fe20003800000 */
.L_x_3369:
[----:B------:R-:W-:-:S04]  /*dc80*/  IADD3 R2, P0, R2, R0, RZ ;  /* 0x0000000002027210 */ /* 0x000fc80007f1e0ff */
[----:B------:R-:W-:-:S05]  /*dc90*/  IADD3.X R3, RZ, R3, RZ, P0, !PT ;  /* 0x00000003ff037210 */ /* 0x000fca00007fe4ff */
        /* <DEDUP_REMOVED lines=9> */
.L_x_3370:
[----:B------:R-:W-:Y:S05]  /*dd30*/  BRA `(.L_x_3371) ;  /* 0xffffffd8002c7947 */ /* 0x000fea000383ffff */
.L_x_3305:
[----:B--2---:R2:W3:Y:S02]  /*dd40*/  SYNCS.PHASECHK.TRANS64.TRYWAIT P0, [R9+URZ+0x28c60], R20 ;  /* 0x028c6014090075a7 */ /* 0x0044e4000800017f */
[----:B---3--:R-:W-:Y:S05]  /*dd50*/  @!P0 NANOSLEEP.SYNCS 0x989680 ;  /* 0x009896800000895d */ /* 0x008fea0003900000 */
[----:B------:R-:W3:Y:S02]  /*dd60*/  @!P0 SYNCS.PHASECHK.TRANS64 P0, [R9+URZ+0x28c60], R20 ;  /* 0x028c6014090085a7 */ /* 0x000ee4000800007f */
[----:B---3--:R-:W-:Y:S05]  /*dd70*/  @!P0 BRA `(.L_x_3305) ;  /* 0xfffffffc00f08947 */ /* 0x008fea000383ffff */
[----:B------:R-:W-:Y:S05]  /*dd80*/  BRA `(.L_x_3372) ;  /* 0xffffffd8007c7947 */ /* 0x000fea000383ffff */
.L_x_3306:
        /* <DEDUP_REMOVED lines=8> */
.L_x_3374:
[----:B------:R-:W-:Y:S05]  /*de10*/  BSYNC B1 ;  /* 0x0000000000017941 */ /* 0x000fea0003800000 */
.L_x_3373:
[----:B------:R-:W-:Y:S01]  /*de20*/  IMAD.MOV.U32 R13, RZ, RZ, R10 ;  /* 0x000000ffff0d7224 */ /* 0x000fe200078e000a */
[----:B------:R-:W-:Y:S01]  /*de30*/  LEA R19, R19, UR39, 0x1 ;  /* 0x0000002713137c11 */ /* 0x000fe2000f8e08ff */
[----:B------:R-:W-:Y:S01]  /*de40*/  IMAD.MOV.U32 R12, RZ, RZ, RZ ;  /* 0x000000ffff0c7224 */ /* 0x000fe200078e00ff */
[C---:B------:R-:W-:Y:S01]  /*de50*/  LOP3.LUT P2, RZ, R16.reuse, 0x20, RZ, 0xc0, !PT ;  /* 0x0000002010ff7812 */ /* 0x040fe2000784c0ff */
[----:B------:R-:W-:Y:S01]  /*de60*/  IMAD.MOV.U32 R11, RZ, RZ, 0x181f ;  /* 0x0000181fff0b7424 */ /* 0x000fe200078e00ff */
[----:B------:R-:W-:Y:S01]  /*de70*/  LOP3.LUT P1, RZ, R16, 0x10, RZ, 0xc0, !PT ;  /* 0x0000001010ff7812 */ /* 0x000fe2000782c0ff */
[----:B------:R-:W-:Y:S01]  /*de80*/  IMAD.MOV.U32 R15, RZ, RZ, -0x1 ;  /* 0xffffffffff0f7424 */ /* 0x000fe200078e00ff */
[----:B------:R-:W-:Y:S01]  /*de90*/  P2R R4, PR, RZ, 0x20 ;  /* 0x00000020ff047803 */ /* 0x000fe20000000000 */
[----:B------:R-:W-:-:S10]  /*dea0*/  IMAD.MOV.U32 R3, RZ, RZ, R14 ;  /* 0x000000ffff037224 */ /* 0x000fd400078e000e */
[----:B------:R-:W-:Y:S05]  /*deb0*/  WARPSYNC.COLLECTIVE R15, `(.L_x_3375) ;  /* 0x000000000f087348 */ /* 0x000fea0003c00000 */
[----:B------:R0:W1:Y:S02]  /*dec0*/  SHFL.IDX P6, R14, R13, R12, R11 ;  /* 0x0000000c0d0e7389 */ /* 0x00006400000c000b */
[----:B01----:R-:W-:Y:S01]  /*ded0*/  ENDCOLLECTIVE ;  /* 0x000000000000791b */ /* 0x003fe20003800000 */
.L_x_3375:
[----:B------:R-:W-:Y:S02]  /*dee0*/  IMAD.MOV.U32 R13, RZ, RZ, R20 ;  /* 0x000000ffff0d7224 */ /* 0x000fe400078e0014 */
[----:B------:R-:W-:Y:S01]  /*def0*/  IMAD.MOV.U32 R12, RZ, RZ, 0x1 ;  /* 0x00000001ff0c7424 */ /* 0x000fe200078e00ff */
[----:B------:R-:W-:Y:S02]  /*df00*/  LOP3.LUT P6, RZ, R16, 0x40, RZ, 0xc0, !PT ;  /* 0x0000004010ff7812 */ /* 0x000fe400078cc0ff */
[----:B------:R-:W-:-:S04]  /*df10*/  IADD3 R2, P0, R14, R0, RZ ;  /* 0x000000000e027210 */ /* 0x000fc80007f1e0ff */
[----:B------:R-:W-:Y:S02]  /*df20*/  IADD3.X R3, RZ, R3, RZ, P0, !PT ;  /* 0x00000003ff037210 */ /* 0x000fe400007fe4ff */
[----:B------:R-:W-:-:S05]  /*df30*/  ISETP.NE.U32.AND P0, PT, R29, RZ, PT ;  /* 0x000000ff1d00720c */ /* 0x000fca0003f05070 */
[----:B------:R-:W-:Y:S01]  /*df40*/  @!PT LDS RZ, [RZ] ;  /* 0x00000000fffff984 */ /* 0x000fe20000000800 */
[----:B------:R-:W-:Y:S01]  /*df50*/  @!PT LDS RZ, [RZ] ;  /* 0x00000000fffff984 */ /* 0x000fe20000000800 */
[----:B------:R-:W-:Y:S01]  /*df60*/  @!PT LDS RZ, [RZ] ;  /* 0x00000000fffff984 */ /* 0x000fe20000000800 */
[----:B------:R0:W-:Y:S08]  /*df70*/  LDGSTS.E.BYPASS.LTC128B.128 [R19+0x400], desc[UR50][R2.64], !P6 ;  /* 0x0040000002137fae */ /* 0x0001f0000f101d72 */
[----:B0-----:R-:W-:Y:S05]  /*df80*/  WARPSYNC.COLLECTIVE R15, `(.L_x_3376) ;  /* 0x000000000f087348 */ /* 0x001fea0003c00000 */
[----:B------:R1:W2:Y:S02]  /*df90*/  SHFL.IDX P6, R14, R13, R12, R11 ;  /* 0x0000000c0d0e7389 */ /* 0x0002a400000c000b */
[----:B012---:R-:W-:Y:S01]  /*dfa0*/  ENDCOLLECTIVE ;  /* 0x000000000000791b */ /* 0x007fe20003800000 */
.L_x_3376:
[----:B------:R-:W-:Y:S01]  /*dfb0*/  @!PT LDS RZ, [RZ] ;  /* 0x00000000fffff984 */ /* 0x000fe20000000800 */
[----:B------:R-:W-:Y:S01]  /*dfc0*/  @!PT LDS RZ, [RZ] ;  /* 0x00000000fffff984 */ /* 0x000fe20000000800 */
[----:B------:R-:W-:Y:S01]  /*dfd0*/  @!PT LDS RZ, [RZ] ;  /* 0x00000000fffff984 */ /* 0x000fe20000000800 */
[----:B------:R-:W-:Y:S04]  /*dfe0*/  LDGSTS.E.BYPASS.LTC128B.128 [R19+0x2400], desc[UR50][R2.64+0x80], !P2 ;  /* 0x0240008002137fae */ /* 0x000fe8000d101d72 */
[----:B------:R-:W-:Y:S01]  /*dff0*/  LDGSTS.E.BYPASS.LTC128B.128 [R19+0x4400], desc[UR50][R2.64+0x100], !P1 ;  /* 0x0440010002137fae */ /* 0x000fe2000c901d72 */
[----:B------:R-:W-:-:S03]  /*e000*/  ISETP.NE.U32.AND P1, PT, R27, RZ, PT ;  /* 0x000000ff1b00720c */ /* 0x000fc60003f25070 */
[----:B------:R-:W-:Y:S01]  /*e010*/  LDGSTS.E.BYPASS.LTC128B.128 [R19+0x6400], desc[UR50][R2.64+0x180], !P5 ;  /* 0x0640018002137fae */ /* 0x000fe2000e901d72 */
[----:B------:R-:W-:Y:S01]  /*e020*/  LOP3.LUT P5, RZ, R16, 0x40, RZ, 0xc0, !PT ;  /* 0x0000004010ff7812 */ /* 0x000fe200078ac0ff */
[----:B------:R-:W-:Y:S02]  /*e030*/  IMAD.MOV.U32 R13, RZ, RZ, R10 ;  /* 0x000000ffff0d7224 */ /* 0x000fe400078e000a */
[----:B------:R-:W-:Y:S04]  /*e040*/  LDGSTS.E.BYPASS.LTC128B.128 [R19+0x8400], desc[UR50][R2.64+0x200], !P4 ;  /* 0x0840020002137fae */ /* 0x000fe8000e101d72 */
[----:B------:R-:W-:Y:S04]  /*e050*/  LDGSTS.E.BYPASS.LTC128B.128 [R19+0xa400], desc[UR50][R2.64+0x280], !P3 ;  /* 0x0a40028002137fae */ /* 0x000fe8000d901d72 */
[----:B------:R-:W-:Y:S04]  /*e060*/  LDGSTS.E.BYPASS.LTC128B.128 [R19+0xc400], desc[UR50][R2.64+0x300], P0 ;  /* 0x0c40030002137fae */ /* 0x000fe80008101d72 */
[----:B------:R0:W-:Y:S02]  /*e070*/  LDGSTS.E.BYPASS.LTC128B.128 [R19+0xe400], desc[UR50][R2.64+0x380], P1 ;  /* 0x0e40038002137fae */ /* 0x0001e40008901d72 */
[----:B0-----:R-:W-:-:S07]  /*e080*/  IMAD.MOV.U32 R3, RZ, RZ, R14 ;  /* 0x000000ffff037224 */ /* 0x001fce00078e000e */
[----:B------:R-:W-:Y:S05]  /*e090*/  WARPSYNC.COLLECTIVE R15, `(.L_x_3377) ;  /* 0x000000000f087348 */ /* 0x000fea0003c00000 */
[----:B------:R0:W1:Y:S02]  /*e0a0*/  SHFL.IDX P6, R14, R13, R12, R11 ;  /* 0x0000000c0d0e7389 */ /* 0x00006400000c000b */
[----:B01----:R-:W-:Y:S01]  /*e0b0*/  ENDCOLLECTIVE ;  /* 0x000000000000791b */ /* 0x003fe20003800000 */
.L_x_3377:
[----:B------:R-:W-:Y:S01]  /*e0c0*/  IMAD.MOV.U32 R13, RZ, RZ, R20 ;  /* 0x000000ffff0d7224 */ /* 0x000fe200078e0014 */
[----:B------:R-:W-:Y:S02]  /*e0d0*/  MOV R12, 0x2 ;  /* 0x00000002000c7802 */ /* 0x000fe40000000f00 */
[----:B------:R-:W-:Y:S02]  /*e0e0*/  IADD3 R2, P2, R14, R0, RZ ;  /* 0x000000000e027210 */ /* 0x000fe40007f5e0ff */
[----:B------:R-:W-:-:S03]  /*e0f0*/  LOP3.LUT P6, RZ, R16, 0x10, RZ, 0xc0, !PT ;  /* 0x0000001010ff7812 */ /* 0x000fc600078cc0ff */
[----:B------:R-:W-:Y:S01]  /*e100*/  IMAD.X R3, RZ, RZ, R3, P2 ;  /* 0x000000ffff037224 */ /* 0x000fe200010e0603 */
[----:B------:R-:W-:-:S04]  /*e110*/  LOP3.LUT P2, RZ, R16, 0x20, RZ, 0xc0, !PT ;  /* 0x0000002010ff7812 */ /* 0x000fc8000784c0ff */
[----:B------:R-:W-:Y:S01]  /*e120*/  @!PT LDS RZ, [RZ] ;  /* 0x00000000fffff984 */ /* 0x000fe20000000800 */
[----:B------:R-:W-:Y:S01]  /*e130*/  @!PT LDS RZ, [RZ] ;  /* 0x00000000fffff984 */ /* 0x000fe20000000800 */
[----:B------:R-:W-:Y:S01]  /*e140*/  @!PT LDS RZ, [RZ] ;  /* 0x00000000fffff984 */ /* 0x000fe20000000800 */
[----:B------:R0:W-:Y:S01]  /*e150*/  LDGSTS.E.BYPASS.LTC128B.128 [R19+0xc00], desc[UR50][R2.64], !P5 ;  /* 0x00c0000002137fae */ /* 0x0001e2000e901d72 */
[----:B------:R-:W-:-:S04]  /*e160*/  ISETP.NE.AND P5, PT, R4, RZ, PT ;  /* 0x000000ff0400720c */ /* 0x000fc80003fa5270 */
[----:B------:R-:W-:-:S04]  /*e170*/  P2R R4, PR, RZ, 0x20 ;  /* 0x00000020ff047803 */ /* 0x000fc80000000000 */
[----:B------:R0:W-:Y:S04]  /*e180*/  LDGSTS.E.BYPASS.LTC128B.128 [R19+0x2c00], desc[UR50][R2.64+0x80], !P2 ;  /* 0x02c0008002137fae */ /* 0x0001e8000d101d72 */
[----:B------:R0:W-:Y:S02]  /*e190*/  LDGSTS.E.BYPASS.LTC128B.128 [R19+0x4c00], desc[UR50][R2.64+0x100], !P6 ;  /* 0x04c0010002137fae */ /* 0x0001e4000f101d72 */
[----:B0-----:R-:W-:Y:S05]  /*e1a0*/  WARPSYNC.COLLECTIVE R15, `(.L_x_3378) ;  /* 0x000000000f087348 */ /* 0x001fea0003c00000 */
[----:B------:R1:W2:Y:S02]  /*e1b0*/  SHFL.IDX P6, R14, R13, R12, R11 ;  /* 0x0000000c0d0e7389 */ /* 0x0002a400000c000b */
[----:B012---:R-:W-:Y:S01]  /*e1c0*/  ENDCOLLECTIVE ;  /* 0x000000000000791b */ /* 0x007fe20003800000 */
.L_x_3378:
[----:B------:R-:W-:Y:S01]  /*e1d0*/  @!PT LDS RZ, [RZ] ;  /* 0x00000000fffff984 */ /* 0x000fe20000000800 */
[----:B------:R-:W-:Y:S01]  /*e1e0*/  @!PT LDS RZ, [RZ] ;  /* 0x00000000fffff984 */ /* 0x000fe20000000800 */
[----:B------:R-:W-:Y:S01]  /*e1f0*/  @!PT LDS RZ, [RZ] ;  /* 0x00000000fffff984 */ /* 0x000fe20000000800 */
[----:B------:R-:W-:Y:S01]  /*e200*/  LDGSTS.E.BYPASS.LTC128B.128 [R19+0x6c00], desc[UR50][R2.64+0x180], !P5 ;  /* 0x06c0018002137fae */ /* 0x000fe2000e901d72 */
[----:B------:R-:W-:-:S03]  /*e210*/  LOP3.LUT P5, RZ, R16, 0x40, RZ, 0xc0, !PT ;  /* 0x0000004010ff7812 */ /* 0x000fc600078ac0ff */
[----:B------:R-:W-:Y:S04]  /*e220*/  LDGSTS.E.BYPASS.LTC128B.128 [R19+0x8c00], desc[UR50][R2.64+0x200], !P4 ;  /* 0x08c0020002137fae */ /* 0x000fe8000e101d72 */
[----:B------:R-:W-:Y:S01]  /*e230*/  LDGSTS.E.BYPASS.LTC128B.128 [R19+0xac00], desc[UR50][R2.64+0x280], !P3 ;  /* 0x0ac0028002137fae */ /* 0x000fe2000d901d72 */
[----:B------:R-:W-:-:S03]  /*e240*/  IMAD.MOV.U32 R13, RZ, RZ, R10 ;  /* 0x000000ffff0d7224 */ /* 0x000fc600078e000a */
[----:B------:R-:W-:Y:S04]  /*e250*/  LDGSTS.E.BYPASS.LTC128B.128 [R19+0xcc00], desc[UR50][R2.64+0x300], P0 ;  /* 0x0cc0030002137fae */ /* 0x000fe80008101d72 */
[----:B------:R0:W-:Y:S02]  /*e260*/  LDGSTS.E.BYPASS.LTC128B.128 [R19+0xec00], desc[UR50][R2.64+0x380], P1 ;  /* 0x0ec0038002137fae */ /* 0x0001e40008901d72 */
[----:B0-----:R-:W-:-:S07]  /*e270*/  IMAD.MOV.U32 R3, RZ, RZ, R14 ;  /* 0x000000ffff037224 */ /* 0x001fce00078e000e */
[----:B------:R-:W-:Y:S05]  /*e280*/  WARPSYNC.COLLECTIVE R15, `(.L_x_3379) ;  /* 0x000000000f087348 */ /* 0x000fea0003c00000 */
[----:B------:R0:W1:Y:S02]  /*e290*/  SHFL.IDX P6, R14, R13, R12, R11 ;  /* 0x0000000c0d0e7389 */ /* 0x00006400000c000b */
[----:B01----:R-:W-:Y:S01]  /*e2a0*/  ENDCOLLECTIVE ;  /* 0x000000000000791b */ /* 0x003fe20003800000 */
.L_x_3379:
[----:B------:R-:W-:Y:S02]  /*e2b0*/  IMAD.MOV.U32 R13, RZ, RZ, R20 ;  /* 0x000000ffff0d7224 */ /* 0x000fe400078e0014 */
[----:B------:R-:W-:Y:S01]  /*e2c0*/  IMAD.MOV.U32 R12, RZ, RZ, 0x3 ;  /* 0x00000003ff0c7424 */ /* 0x000fe200078e00ff */
        /* <DEDUP_REMOVED lines=14> */
.L_x_3380:
[----:B------:R-:W-:Y:S01]  /*e3b0*/  @!PT LDS RZ, [RZ] ;  /* 0x00000000fffff984 */ /* 0x000fe20000000800 */
[----:B------:R-:W-:Y:S01]  /*e3c0*/  @!PT LDS RZ, [RZ] ;  /* 0x00000000fffff984 */ /* 0x000fe20000000800 */
[----:B------:R-:W-:Y:S01]  /*e3d0*/  @!PT LDS RZ, [RZ] ;  /* 0x00000000fffff984 */ /* 0x000fe20000000800 */
[----:B------:R0:W-:Y:S04]  /*e3e0*/  LDGSTS.E.BYPASS.LTC128B.128 [R19+0x7400], desc[UR50][R2.64+0x180], !P5 ;  /* 0x0740018002137fae */ /* 0x0001e8000e901d72 */
[----:B------:R0:W-:Y:S04]  /*e3f0*/  LDGSTS.E.BYPASS.LTC128B.128 [R19+0x9400], desc[UR50][R2.64+0x200], !P4 ;  /* 0x0940020002137fae */ /* 0x0001e8000e101d72 */
[----:B------:R0:W-:Y:S01]  /*e400*/  LDGSTS.E.BYPASS.LTC128B.128 [R19+0xb400], desc[UR50][R2.64+0x280], !P3 ;  /* 0x0b40028002137fae */ /* 0x0001e2000d901d72 */
[----:B------:R-:W-:-:S03]  /*e410*/  MOV R13, R10 ;  /* 0x0000000a000d7202 */ /* 0x000fc60000000f00 */
[----:B------:R0:W-:Y:S04]  /*e420*/  LDGSTS.E.BYPASS.LTC128B.128 [R19+0xd400], desc[UR50][R2.64+0x300], P0 ;  /* 0x0d40030002137fae */ /* 0x0001e80008101d72 */
[----:B------:R0:W-:Y:S01]  /*e430*/  LDGSTS.E.BYPASS.LTC128B.128 [R19+0xf400], desc[UR50][R2.64+0x380], P1 ;  /* 0x0f40038002137fae */ /* 0x0001e20008901d72 */
[----:B------:R-:W-:-:S07]  /*e440*/  IMAD.MOV.U32 R20, RZ, RZ, R14 ;  /* 0x000000ffff147224 */ /* 0x000fce00078e000e */
[----:B0-----:R-:W-:Y:S05]  /*e450*/  WARPSYNC.COLLECTIVE R15, `(.L_x_3381) ;  /* 0x000000000f087348 */ /* 0x001fea0003c00000 */
[----:B------:R1:W2:Y:S02]  /*e460*/  SHFL.IDX P6, R14, R13, R12, R11 ;  /* 0x0000000c0d0e7389 */ /* 0x0002a400000c000b */
[----:B012---:R-:W-:Y:S01]  /*e470*/  ENDCOLLECTIVE ;  /* 0x000000000000791b */ /* 0x007fe20003800000 */
.L_x_3381:
[----:B------:R-:W-:Y:S05]  /*e480*/  BRA `(.L_x_3382) ;  /* 0xffffffd400e87947 */ /* 0x000fea000383ffff */
.L_x_3312:
[----:B0-----:R0:W2:Y:S02]  /*e490*/  SYNCS.PHASECHK.TRANS64.TRYWAIT P0, [R4+URZ+0x28c20], R2 ;  /* 0x028c2002040075a7 */ /* 0x0010a4000800017f */
[----:B--2---:R-:W-:Y:S05]  /*e4a0*/  @!P0 NANOSLEEP.SYNCS 0x989680 ;  /* 0x009896800000895d */ /* 0x004fea0003900000 */
[----:B------:R-:W2:Y:S02]  /*e4b0*/  @!P0 SYNCS.PHASECHK.TRANS64 P0, [R4+URZ+0x28c20], R2 ;  /* 0x028c2002040085a7 */ /* 0x000ea4000800007f */
[----:B--2---:R-:W-:Y:S05]  /*e4c0*/  @!P0 BRA `(.L_x_3312) ;  /* 0xfffffffc00f08947 */ /* 0x004fea000383ffff */
[----:B------:R-:W-:Y:S05]  /*e4d0*/  BRA `(.L_x_3383) ;  /* 0xffffffd800c07947 */ /* 0x000fea000383ffff */
.L_x_3313:
        /* <DEDUP_REMOVED lines=8> */
[----:B01----:R-:W-:Y:S05]  /*e560*/  WARPSYNC.COLLECTIVE R15, `(.L_x_3385) ;  /* 0x000000000f087348 */ /* 0x003fea0003c00000 */
[----:B------:R2:W3:Y:S02]  /*e570*/  SHFL.IDX P6, R14, R13, R12, R11 ;  /* 0x0000000c0d0e7389 */ /* 0x0004e400000c000b */
[----:B0123--:R-:W-:Y:S01]  /*e580*/  ENDCOLLECTIVE ;  /* 0x000000000000791b */ /* 0x00ffe20003800000 */
.L_x_3385:
[----:B------:R-:W-:Y:S05]  /*e590*/  BSYNC B0 ;  /* 0x0000000000007941 */ /* 0x000fea0003800000 */
.L_x_3384:
[----:B------:R-:W-:Y:S05]  /*e5a0*/  BRA `(.L_x_3386) ;  /* 0xffffffd800a87947 */ /* 0x000fea000383ffff */
.L_x_3316:
[----:B------:R-:W-:Y:S01]  /*e5b0*/  BSSY B1, `(.L_x_3387) ;  /* 0x0000006000017945 */ /* 0x000fe20003800000 */
[----:B------:R-:W-:-:S07]  /*e5c0*/  IMAD.MOV.U32 R15, RZ, RZ, -0x1 ;  /* 0xffffffffff0f7424 */ /* 0x000fce00078e00ff */
[----:B012---:R-:W-:Y:S05]  /*e5d0*/  WARPSYNC.COLLECTIVE R15, `(.L_x_3388) ;  /* 0x000000000f0c7348 */ /* 0x007fea0003c00000 */
[----:B------:R-:W-:Y:S02]  /*e5e0*/  ELECT P6, UR62, PT ;  /* 0x00000000003e782f */ /* 0x000fe400038c0000 */
[----:B------:R-:W-:Y:S01]  /*e5f0*/  MOV R14, UR62 ;  /* 0x0000003e000e7c02 */ /* 0x000fe20008000f00 */
[----:B012---:R-:W-:Y:S10]  /*e600*/  ENDCOLLECTIVE ;  /* 0x000000000000791b */ /* 0x007ff40003800000 */
.L_x_3388:
[----:B------:R-:W-:Y:S05]  /*e610*/  BSYNC B1 ;  /* 0x0000000000017941 */ /* 0x000fea0003800000 */
.L_x_3387:
[----:B------:R-:W-:Y:S05]  /*e620*/  BRA `(.L_x_3389) ;  /* 0xffffffd800a07947 */ /* 0x000fea000383ffff */
.L_x_3318:
[----:B--2---:R2:W3:Y:S02]  /*e630*/  SYNCS.PHASECHK.TRANS64.TRYWAIT P1, [R5+URZ+0x28c40], R0 ;  /* 0x028c4000050075a7 */ /* 0x0044e4000802017f */
[----:B---3--:R-:W-:Y:S05]  /*e640*/  @!P1 NANOSLEEP.SYNCS 0x989680 ;  /* 0x009896800000995d */ /* 0x008fea0003900000 */
[----:B------:R-:W3:Y:S02]  /*e650*/  @!P1 SYNCS.PHASECHK.TRANS64 P1, [R5+URZ+0x28c40], R0 ;  /* 0x028c4000050095a7 */ /* 0x000ee4000802007f */
[----:B---3--:R-:W-:Y:S05]  /*e660*/  @!P1 BRA `(.L_x_3318) ;  /* 0xfffffffc00f09947 */ /* 0x008fea000383ffff */
[----:B------:R-:W-:Y:S05]  /*e670*/  BRA `(.L_x_3390) ;  /* 0xffffffd800c07947 */ /* 0x000fea000383ffff */
.L_x_3320:
[----:B0-----:R0:W3:Y:S02]  /*e680*/  SYNCS.PHASECHK.TRANS64.TRYWAIT P1, [R17+URZ+0x28c40], R2 ;  /* 0x028c4002110075a7 */ /* 0x0010e4000802017f */
[----:B---3--:R-:W-:Y:S05]  /*e690*/  @!P1 NANOSLEEP.SYNCS 0x989680 ;  /* 0x009896800000995d */ /* 0x008fea0003900000 */
[----:B------:R-:W3:Y:S02]  /*e6a0*/  @!P1 SYNCS.PHASECHK.TRANS64 P1, [R17+URZ+0x28c40], R2 ;  /* 0x028c4002110095a7 */ /* 0x000ee4000802007f */
[----:B---3--:R-:W-:Y:S05]  /*e6b0*/  @!P1 BRA `(.L_x_3320) ;  /* 0xfffffffc00f09947 */ /* 0x008fea000383ffff */
[----:B------:R-:W-:Y:S05]  /*e6c0*/  BRA `(.L_x_3391) ;  /* 0xffffffd800cc7947 */ /* 0x000fea000383ffff */
.L_x_3322:
[----:B---3--:R3:W4:Y:S02]  /*e6d0*/  SYNCS.PHASECHK.TRANS64.TRYWAIT P1, [R5+URZ+0x28c60], R0 ;  /* 0x028c6000050075a7 */ /* 0x008724000802017f */
[----:B----4-:R-:W-:Y:S05]  /*e6e0*/  @!P1 NANOSLEEP.SYNCS 0x989680 ;  /* 0x009896800000995d */ /* 0x010fea0003900000 */
[----:B------:R-:W4:Y:S02]  /*e6f0*/  @!P1 SYNCS.PHASECHK.TRANS64 P1, [R5+URZ+0x28c60], R0 ;  /* 0x028c6000050095a7 */ /* 0x000f24000802007f */
[----:B----4-:R-:W-:Y:S05]  /*e700*/  @!P1 BRA `(.L_x_3322) ;  /* 0xfffffffc00f09947 */ /* 0x010fea000383ffff */
[----:B------:R-:W-:Y:S05]  /*e710*/  BRA `(.L_x_3392) ;  /* 0xffffffd800c87947 */ /* 0x000fea000383ffff */
.L_x_3393:
        /* <DEDUP_REMOVED lines=14> */
.L_x_15530:


//--------------------- .text._ZN7cutlass13device_kernelIN5flash11enable_sm90INS1_16FlashAttnFwdSm90INS1_25CollectiveMainloopFwdSm90ILi2EN4cute5tupleIJNS5_1CILi1EEES8_S8_EEENS6_IJNS7_ILi64EEESA_SA_EEELi512ENS_6half_tEfNS_4arch4Sm90ELb0ELb0ELb0ELb0ELb1ELb0ELb1ELb0ELb0ELb1ELb0ELb0EEENS1_21CollectiveEpilogueFwdINS6_IJSA_NS7_ILi512EEESA_EEES9_SC_SE_Li256ELb0ELb1ELb0ELb0EEENS1_29StaticPersistentTileSchedulerILb0EEEEEEEEEvNT_6ParamsE --------------------------
	.section	.text._ZN7cutlass13device_kernelIN5flash11enable_sm90INS1_16FlashAttnFwdSm90INS1_25CollectiveMainloopFwdSm90ILi2EN4cute5tupleIJNS5_1CILi1EEES8_S8_EEENS6_IJNS7_ILi64EEESA_SA_EEELi512ENS_6half_tEfNS_4arch4Sm90ELb0ELb0ELb0ELb0ELb1ELb0ELb1ELb0ELb0ELb1ELb0ELb0EEENS1_21CollectiveEpilogueFwdINS6_IJSA_NS7_ILi512EEESA_EEES9_SC_SE_Li256ELb0ELb1ELb0ELb0EEENS1_29StaticPersistentTileSchedulerILb0EEEEEEEEEvNT_6ParamsE,"ax",@progbits
	.align	128
.text._ZN7cutlass13device_kernelIN5flash11enable_sm90INS1_16FlashAttnFwdSm90INS1_25CollectiveMainloopFwdSm90ILi2EN4cute5tupleIJNS5_1CILi1EEES8_S8_EEENS6_IJNS7_ILi64EEESA_SA_EEELi512ENS_6half_tEfNS_4arch4Sm90ELb0ELb0ELb0ELb0ELb1ELb0ELb1ELb0ELb0ELb1ELb0ELb0EEENS1_21CollectiveEpilogueFwdINS6_IJSA_NS7_ILi512EEESA_EEES9_SC_SE_Li256ELb0ELb1ELb0ELb0EEENS1_29StaticPersistentTileSchedulerILb0EEEEEEEEEvNT_6ParamsE:
        .type           _ZN7cutlass13device_kernelIN5flash11enable_sm90INS1_16FlashAttnFwdSm90INS1_25CollectiveMainloopFwdSm90ILi2EN4cute5tupleIJNS5_1CILi1EEES8_S8_EEENS6_IJNS7_ILi64EEESA_SA_EEELi512ENS_6half_tEfNS_4arch4Sm90ELb0ELb0ELb0ELb0ELb1ELb0ELb1ELb0ELb0ELb1ELb0ELb0EEENS1_21CollectiveEpilogueFwdINS6_IJSA_NS7_ILi512EEESA_EEES9_SC_SE_Li256ELb0ELb1ELb0ELb0EEENS1_29StaticPersistentTileSchedulerILb0EEEEEEEEEvNT_6ParamsE,@function
        .size           _ZN7cutlass13device_kernelIN5flash11enable_sm90INS1_16FlashAttnFwdSm90INS1_25CollectiveMainloopFwdSm90ILi2EN4cute5tupleIJNS5_1CILi1EEES8_S8_EEENS6_IJNS7_ILi64EEESA_SA_EEELi512ENS_6half_tEfNS_4arch4Sm90ELb0ELb0ELb0ELb0ELb1ELb0ELb1ELb0ELb0ELb1ELb0ELb0EEENS1_21CollectiveEpilogueFwdINS6_IJSA_NS7_ILi512EEESA_EEES9_SC_SE_Li256ELb0ELb1ELb0ELb0EEENS1_29StaticPersistentTileSchedulerILb0EEEEEEEEEvNT_6ParamsE,(.L_x_15531 - _ZN7cutlass13device_kernelIN5flash11enable_sm90INS1_16FlashAttnFwdSm90INS1_25CollectiveMainloopFwdSm90ILi2EN4cute5tupleIJNS5_1CILi1EEES8_S8_EEENS6_IJNS7_ILi64EEESA_SA_EEELi512ENS_6half_tEfNS_4arch4Sm90ELb0ELb0ELb0ELb0ELb1ELb0ELb1ELb0ELb0ELb1ELb0ELb0EEENS1_21CollectiveEpilogueFwdINS6_IJSA_NS7_ILi512EEESA_EEES9_SC_SE_Li256ELb0ELb1ELb0ELb0EEENS1_29StaticPersistentTileSchedulerILb0EEEEEEEEEvNT_6ParamsE)
        .other          _ZN7cutlass13device_kernelIN5flash11enable_sm90INS1_16FlashAttnFwdSm90INS1_25CollectiveMainloopFwdSm90ILi2EN4cute5tupleIJNS5_1CILi1EEES8_S8_EEENS6_IJNS7_ILi64EEESA_SA_EEELi512ENS_6half_tEfNS_4arch4Sm90ELb0ELb0ELb0ELb0ELb1ELb0ELb1ELb0ELb0ELb1ELb0ELb0EEENS1_21CollectiveEpilogueFwdINS6_IJSA_NS7_ILi512EEESA_EEES9_SC_SE_Li256ELb0ELb1ELb0ELb0EEENS1_29StaticPersistentTileSchedulerILb0EEEEEEEEEvNT_6ParamsE,@"STO_CUDA_ENTRY STV_DEFAULT"
_ZN7cutlass13device_kernelIN5flash11enable_sm90INS1_16FlashAttnFwdSm90INS1_25CollectiveMainloopFwdSm90ILi2EN4cute5tupleIJNS5_1CILi1EEES8_S8_EEENS6_IJNS7_ILi64EEESA_SA_EEELi512ENS_6half_tEfNS_4arch4Sm90ELb0ELb0ELb0ELb0ELb1ELb0ELb1ELb0ELb0ELb1ELb0ELb0EEENS1_21CollectiveEpilogueFwdINS6_IJSA_NS7_ILi512EEESA_EEES9_SC_SE_Li256ELb0ELb1ELb0ELb0EEENS1_29StaticPersistentTileSchedulerILb0EEEEEEEEEvNT_6ParamsE:
[----:B------:R-:W0:Y:S02]  /*0000*/  LDC R1, c[0x0][0x28] ;  /* 0x00000a00ff017b82 */ /* 0x000e240000000800 */
[----:B0-----:R-:W-:Y:S01]  /*0010*/  VIADD R1, R1, 0xffffffd0 ;  /* 0xffffffd001017836 */ /* 0x001fe20000000000 */
[----:B------:R-:W0:Y:S01]  /*0020*/  S2R R5, SR_TID.X ;  /* 0x0000000000057919 */ /* 0x000e220000002100 */
[----:B------:R-:W-:Y:S01]  /*0030*/  ELECT P0, URZ, PT ;  /* 0x00000000003f782f */ /* 0x000fe20003800000 */
[----:B------:R-:W-:Y:S01]  /*0040*/  UMOV UR4, 0x80 ;  /* 0x0000008000047882 */ /* 0x000fe20000000000 */
[----:B------:R-:W-:Y:S01]  /*0050*/  UMOV UR7, 0x100 ;  /* 0x0000010000077882 */ /* 0x000fe20000000000 */
[--C-:B0-----:R-:W-:Y:S02]  /*0060*/  SHF.R.U32.HI R0, RZ, 0x5, R5.reuse ;  /* 0x00000005ff007819 */ /* 0x101fe40000011605 */
[----:B------:R-:W-:-:S03]  /*0070*/  SHF.R.U32.HI R3, RZ, 0x7, R5 ;  /* 0x00000007ff037819 */ /* 0x000fc60000011605 */
[----:B------:R-:W0:Y:S04]  /*0080*/  SHFL.IDX PT, R2, R0, RZ, 0x1f ;  /* 0x00001fff00027589 */ /* 0x000e2800000e0000 */
[----:B------:R-:W1:Y:S01]  /*0090*/  SHFL.IDX PT, R3, R3, RZ, 0x1f ;  /* 0x00001fff03037589 */ /* 0x000e6200000e0000 */
[C---:B0-----:R-:W-:Y:S02]  /*00a0*/  ISETP.NE.OR P0, PT, R2.reuse, RZ, !P0 ;  /* 0x000000ff0200720c */ /* 0x041fe40004705670 */
[----:B------:R-:W-:Y:S01]  /*00b0*/  ISETP.NE.AND P1, PT, R2, RZ, PT ;  /* 0x000000ff0200720c */ /* 0x000fe20003f25270 */
[----:B-1----:R0:W-:Y:S10]  /*00c0*/  STL [R1], R3 ;  /* 0x0000000301007387 */ /* 0x0021f40000100800 */
[----:B------:R-:W-:Y:S01]  /*00d0*/  VOTEU.ALL UP0, P0 ;  /* 0x00000000003f7886 */ /* 0x000fe20000000000 */
[----:B------:R-:W-:Y:S01]  /*00e0*/  VOTEU.ALL UP1, P0 ;  /* 0x00000000003f7886 */ /* 0x000fe20000020000 */
[----:B------:R-:W-:-:S03]  /*00f0*/  VOTEU.ALL UP2, P0 ;  /* 0x00000000003f7886 */ /* 0x000fc60000040000 */
        /* <DEDUP_REMOVED lines=10> */
[----:B------:R0:W1:Y:S01]  /*01a0*/  @!UP0 SYNCS.EXCH.64 URZ, [UR8+0x38800], UR4 ;  /* 0x03880004083f85b2 */ /* 0x0000620008000100 */
[----:B------:R0:W2:Y:S05]  /*01b0*/  @!UP1 SYNCS.EXCH.64 URZ, [UR8+0x38810], UR4 ;  /* 0x03881004083f95b2 */ /* 0x0000aa0008000100 */
[----:B------:R0:W3:Y:S02]  /*01c0*/  @!UP2 SYNCS.EXCH.64 URZ, [UR8+0x38820], UR6 ;  /* 0x03882006083fa5b2 */ /* 0x0000e40008000100 */
[----:B0-----:R-:W-:Y:S05]  /*01d0*/  @P1 BRA `(.L_x_3394) ;  /* 0x0000000000381947 */ /* 0x001fea0003800000 */
        /* <DEDUP_REMOVED lines=9> */
[----:B0-----:R0:W4:Y:S01]  /*0270*/  SYNCS.EXCH.64 URZ, [UR6+0x38830], UR4 ;  /* 0x03883004063f75b2 */ /* 0x0011220008000100 */
[----:B------:R0:W0:Y:S01]  /*0280*/  SYNCS.EXCH.64 URZ, [UR6+0x38840], UR4 ;  /* 0x03884004063f75b2 */ /* 0x0000220008000100 */
[----:B------:R0:W0:Y:S01]  /*0290*/  SYNCS.EXCH.64 URZ, [UR6+0x38838], UR4 ;  /* 0x03883804063f75b2 */ /* 0x0000220008000100 */
[----:B------:R0:W0:Y:S01]  /*02a0*/  SYNCS.EXCH.64 URZ, [UR6+0x38848], UR4 ;  /* 0x03884804063f75b2 */ /* 0x0000220008000100 */
[----:B------:R-:W-:Y:S01]  /*02b0*/  NOP ;  /* 0x0000000000007918 */ /* 0x000fe20000000000 */
.L_x_3394:
        /* <DEDUP_REMOVED lines=22> */
.L_x_3395:
        /* <DEDUP_REMOVED lines=18> */
.L_x_3396:
        /* <DEDUP_REMOVED lines=22> */
.L_x_3397:
        /* <DEDUP_REMOVED lines=22> */
.L_x_3398:
[----:B------:R-:W-:Y:S01]  /*0800*/  ISETP.NE.AND P0, PT, R3, RZ, PT ;  /* 0x000000ff0300720c */ /* 0x000fe20003f05270 */
[----:B------:R-:W-:Y:S01]  /*0810*/  IMAD.MOV.U32 R37, RZ, RZ, 0x1 ;  /* 0x00000001ff257424 */ /* 0x000fe200078e00ff */
[----:B------:R-:W-:Y:S01]  /*0820*/  NOP ;  /* 0x0000000000007918 */ /* 0x000fe20000000000 */
[----:B------:R-:W-:-:S03]  /*0830*/  ULDC.64 UR42, c[0x0][0x208] ;  /* 0x00008200002a7ab9 */ /* 0x000fc60000000a00 */
[----:B------:R-:W-:Y:S01]  /*0840*/  SEL R37, R37, 0x2, !P0 ;  /* 0x0000000225257807 */ /* 0x000fe20004000000 */
[----:B01234-:R-:W-:Y:S06]  /*0850*/  BAR.SYNC.DEFER_BLOCKING 0x0 ;  /* 0x0000000000007b1d */ /* 0x01ffec0000010000 */
[----:B------:R-:W-:Y:S05]  /*0860*/  @!P0 BRA `(.L_x_3399) ;  /* 0x0000009800bc8947 */ /* 0x000fea0003800000 */
.L_x_3400:
        /* <DEDUP_REMOVED lines=17> */
[----:B------:R-:W-:Y:S01]  /*0980*/  LOP3.LUT R17, R37, 0x1, RZ, 0xfc, !PT ;  /* 0x0000000125117812 */ /* 0x000fe200078efcff */
[----:B------:R-:W-:Y:S01]  /*0990*/  IMAD.MOV.U32 R206, RZ, RZ, RZ ;  /* 0x000000ffffce7224 */ /* 0x000fe200078e00ff */
[----:B------:R-:W-:Y:S01]  /*09a0*/  SHF.R.S32.HI R0, RZ, 0x1f, R5 ;  /* 0x0000001fff007819 */ /* 0x000fe20000011405 */
[----:B------:R-:W-:-:S03]  /*09b0*/  UMOV UR36, URZ ;  /* 0x0000003f00247c82 */ /* 0x000fc60008000000 */
[CC--:B------:R-:W-:Y:S02]  /*09c0*/  LEA.HI R4, R0.reuse, R5.reuse, RZ, 0x5 ;  /* 0x0000000500047211 */ /* 0x0c0fe400078f28ff */
[CC--:B------:R-:W-:Y:S02]  /*09d0*/  LEA.HI R3, R0.reuse, R5.reuse, RZ, 0x4 ;  /* 0x0000000500037211 */ /* 0x0c0fe400078f20ff */
[--C-:B------:R-:W-:Y:S02]  /*09e0*/  SHF.R.S32.HI R10, RZ, 0x5, R4.reuse ;  /* 0x00000005ff0a7819 */ /* 0x100fe40000011404 */
[----:B------:R-:W-:Y:S02]  /*09f0*/  SHF.R.S32.HI R7, RZ, 0x1f, R4 ;  /* 0x0000001fff077819 */ /* 0x000fe40000011404 */
[CC--:B------:R-:W-:Y:S02]  /*0a00*/  LEA.HI R2, R0.reuse, R5.reuse, RZ, 0x7 ;  /* 0x0000000500027211 */ /* 0x0c0fe400078f38ff */
[----:B------:R-:W-:-:S02]  /*0a10*/  LEA.HI R6, R0, R5, RZ, 0x2 ;  /* 0x0000000500067211 */ /* 0x000fc400078f10ff */
[----:B------:R-:W-:Y:S02]  /*0a20*/  LEA.HI R214, R0, R5, RZ, 0x3 ;  /* 0x0000000500d67211 */ /* 0x000fe400078f18ff */
[----:B------:R-:W-:Y:S01]  /*0a30*/  LOP3.LUT R4, R3, 0xfffffff0, RZ, 0xc0, !PT ;  /* 0xfffffff003047812 */ /* 0x000fe200078ec0ff */
[----:B0-----:R-:W-:Y:S01]  /*0a40*/  ULEA UR38, UR37, UR38, 0x18 ;  /* 0x0000002625267291 */ /* 0x001fe2000f8ec03f */
[----:B------:R-:W-:Y:S02]  /*0a50*/  SHF.R.S32.HI R8, RZ, 0x4, R3 ;  /* 0x00000004ff087819 */ /* 0x000fe40000011403 */
[----:B------:R-:W-:Y:S01]  /*0a60*/  LOP3.LUT R12, R6, 0xfffffffc, RZ, 0xc0, !PT ;  /* 0xfffffffc060c7812 */ /* 0x000fe200078ec0ff */
[C---:B------:R-:W-:Y:S01]  /*0a70*/  IMAD.IADD R6, R5.reuse, 0x1, -R4 ;  /* 0x0000000105067824 */ /* 0x040fe200078e0a04 */
[----:B------:R-:W-:Y:S02]  /*0a80*/  LOP3.LUT R0, R2, 0xffffff80, RZ, 0xc0, !PT ;  /* 0xffffff8002007812 */ /* 0x000fe400078ec0ff */
[----:B------:R-:W-:Y:S01]  /*0a90*/  LOP3.LUT R212, R214, 0xfffffff8, RZ, 0xc0, !PT ;  /* 0xfffffff8d6d47812 */ /* 0x000fe200078ec0ff */
[----:B------:R-:W-:Y:S01]  /*0aa0*/  IMAD.IADD R12, R5, 0x1, -R12 ;  /* 0x00000001050c7824 */ /* 0x000fe200078e0a0c */
[----:B------:R-:W-:Y:S01]  /*0ab0*/  LEA.HI R7, R7, R10, RZ, 0x2 ;  /* 0x0000000a07077211 */ /* 0x000fe200078f10ff */
[----:B------:R-:W-:Y:S01]  /*0ac0*/  IMAD.IADD R0, R5, 0x1, -R0 ;  /* 0x0000000105007824 */ /* 0x000fe200078e0a00 */
[----:B------:R-:W-:Y:S01]  /*0ad0*/  LEA.HI R4, R3, R8, RZ, 0x1 ;  /* 0x0000000803047211 */ /* 0x000fe200078f08ff */
[----:B------:R-:W-:Y:S01]  /*0ae0*/  IMAD.IADD R212, R5, 0x1, -R212 ;  /* 0x0000000105d47824 */ /* 0x000fe200078e0ad4 */
[----:B------:R-:W-:-:S02]  /*0af0*/  SHF.R.S32.HI R213, RZ, 0x7, R2 ;  /* 0x00000007ffd57819 */ /* 0x000fc40000011402 */
[----:B------:R-:W-:Y:S01]  /*0b00*/  LOP3.LUT R7, R7, 0x3ffffc, RZ, 0xc0, !PT ;  /* 0x003ffffc07077812 */ /* 0x000fe200078ec0ff */
[----:B------:R-:W-:Y:S01]  /*0b10*/  IMAD.SHL.U32 R18, R212, 0x8, RZ ;  /* 0x00000008d4127824 */ /* 0x000fe200078e00ff */
[--C-:B------:R-:W-:Y:S01]  /*0b20*/  SHF.R.S32.HI R3, RZ, 0x1f, R6.reuse ;  /* 0x0000001fff037819 */ /* 0x100fe20000011406 */
[----:B------:R-:W-:Y:S01]  /*0b30*/  IMAD R14, R213, 0x100, R6 ;  /* 0x00000100d50e7824 */ /* 0x000fe200078e0206 */
[----:B------:R-:W-:Y:S01]  /*0b40*/  LOP3.LUT R5, R4, 0x1ffffffe, RZ, 0xc0, !PT ;  /* 0x1ffffffe04057812 */ /* 0x000fe200078ec0ff */
[----:B------:R-:W-:Y:S01]  /*0b50*/  IMAD.IADD R7, R10, 0x1, -R7 ;  /* 0x000000010a077824 */ /* 0x000fe200078e0a07 */
[----:B------:R-:W-:Y:S01]  /*0b60*/  LEA.HI R4, R3, R6, RZ, 0x3 ;  /* 0x0000000603047211 */ /* 0x000fe200078f18ff */
[----:B------:R-:W-:Y:S01]  /*0b70*/  VIADD R192, R18, 0x40 ;  /* 0x0000004012c07836 */ /* 0x000fe20000000000 */
[----:B------:R-:W-:Y:S01]  /*0b80*/  SHF.R.S32.HI R3, RZ, 0x1f, R0 ;  /* 0x0000001fff037819 */ /* 0x000fe20000011400 */
[----:B------:R-:W-:Y:S01]  /*0b90*/  IMAD.IADD R8, R8, 0x1, -R5 ;  /* 0x0000000108087824 */ /* 0x000fe200078e0a05 */
[----:B------:R-:W-:Y:S01]  /*0ba0*/  LEA.HI R5, R12, R12, RZ, 0x1 ;  /* 0x0000000c0c057211 */ /* 0x000fe200078f08ff */
[----:B------:R-:W-:Y:S01]  /*0bb0*/  IMAD R13, R7, 0x10, R14 ;  /* 0x00000010070d7824 */ /* 0x000fe200078e020e */
[----:B------:R-:W-:Y:S01]  /*0bc0*/  SHF.R.S32.HI R214, RZ, 0x3, R214 ;  /* 0x00000003ffd67819 */ /* 0x000fe200000114d6 */
[----:B------:R-:W-:Y:S01]  /*0bd0*/  IMAD.SHL.U32 R7, R4, 0x40, RZ ;  /* 0x0000004004077824 */ /* 0x000fe200078e00ff */
[----:B------:R-:W-:Y:S01]  /*0be0*/  LOP3.LUT R11, R5, 0x1ffffffe, RZ, 0xc0, !PT ;  /* 0x1ffffffe050b7812 */ /* 0x000fe200078ec0ff */
[----:B------:R-:W-:Y:S01]  /*0bf0*/  IMAD.SHL.U32 R8, R8, 0x8, RZ ;  /* 0x0000000808087824 */ /* 0x000fe200078e00ff */
[----:B------:R-:W-:Y:S01]  /*0c00*/  LOP3.LUT R5, R4, 0xfffffff8, RZ, 0xc0, !PT ;  /* 0xfffffff804057812 */ /* 0x000fe200078ec0ff */
[----:B------:R-:W-:Y:S01]  /*0c10*/  VIADD R191, R18, 0x80 ;  /* 0x0000008012bf7836 */ /* 0x000fe20000000000 */
[----:B------:R-:W-:Y:S01]  /*0c20*/  LOP3.LUT R9, R7, 0x7ffffe00, RZ, 0xc0, !PT ;  /* 0x7ffffe0007097812 */ /* 0x000fe200078ec0ff */
[----:B------:R-:W-:Y:S01]  /*0c30*/  IMAD.U32 R218, R13, 0x40, R8 ;  /* 0x000000400dda7824 */ /* 0x000fe200078e0008 */
[CC--:B------:R-:W-:Y:S01]  /*0c40*/  LEA.HI R4, R3.reuse, R0.reuse, RZ, 0x2 ;  /* 0x0000000003047211 */ /* 0x0c0fe200078f10ff */
[----:B------:R-:W-:Y:S01]  /*0c50*/  IMAD.IADD R7, R6, 0x1, -R5 ;  /* 0x0000000106077824 */ /* 0x000fe200078e0a05 */
[----:B------:R-:W-:Y:S01]  /*0c60*/  LEA.HI R3, R3, R0, RZ, 0x5 ;  /* 0x0000000003037211 */ /* 0x000fe200078f28ff */
[----:B------:R-:W-:Y:S01]  /*0c70*/  IMAD R10, R10, 0x400, R9 ;  /* 0x000004000a0a7824 */ /* 0x000fe200078e0209 */
[--C-:B------:R-:W-:Y:S01]  /*0c80*/  SHF.R.S32.HI R5, RZ, 0x2, R4.reuse ;  /* 0x00000002ff057819 */ /* 0x100fe20000011404 */
[----:B------:R-:W-:Y:S01]  /*0c90*/  IMAD.SHL.U32 R9, R7, 0x40, RZ ;  /* 0x0000004007097824 */ /* 0x000fe200078e00ff */
[----:B------:R-:W-:Y:S01]  /*0ca0*/  SHF.R.S32.HI R6, RZ, 0x1f, R4 ;  /* 0x0000001fff067819 */ /* 0x000fe20000011404 */
[----:B------:R-:W-:Y:S01]  /*0cb0*/  IMAD.IADD R217, R12, 0x1, -R11 ;  /* 0x000000010cd97824 */ /* 0x000fe200078e0a0b */
[----:B------:R-:W-:Y:S01]  /*0cc0*/  LOP3.LUT R11, R4, 0x7ffffffc, RZ, 0xc0, !PT ;  /* 0x7ffffffc040b7812 */ /* 0x000fe200078ec0ff */
[C---:B------:R-:W-:Y:S01]  /*0cd0*/  VIADD R190, R18.reuse, 0xc0 ;  /* 0x000000c012be7836 */ /* 0x040fe20000000000 */
[----:B------:R-:W-:Y:S01]  /*0ce0*/  LOP3.LUT R9, R9, 0x1c0, RZ, 0xc0, !PT ;  /* 0x000001c009097812 */ /* 0x000fe200078ec0ff */
[----:B------:R-:W-:Y:S01]  /*0cf0*/  VIADD R189, R18, 0x100 ;  /* 0x0000010012bd7836 */ /* 0x000fe20000000000 */
[----:B------:R-:W-:Y:S01]  /*0d00*/  LEA.HI R6, R6, R5, RZ, 0x3 ;  /* 0x0000000506067211 */ /* 0x000fe200078f18ff */
[----:B------:R-:W-:Y:S01]  /*0d10*/  IMAD.IADD R11, R0, 0x1, -R11 ;  /* 0x00000001000b7824 */ /* 0x000fe200078e0a0b */
[----:B------:R-:W-:Y:S01]  /*0d20*/  LOP3.LUT R8, R9, 0x8, R8, 0xf8, !PT ;  /* 0x0000000809087812 */ /* 0x000fe200078ef808 */
[C---:B------:R-:W-:Y:S01]  /*0d30*/  VIADD R188, R18.reuse, 0x140 ;  /* 0x0000014012bc7836 */ /* 0x040fe20000000000 */
[----:B------:R-:W-:Y:S01]  /*0d40*/  SHF.R.U32.HI R9, RZ, 0x3, R9 ;  /* 0x00000003ff097819 */ /* 0x000fe20000011609 */
[C---:B------:R-:W-:Y:S01]  /*0d50*/  VIADD R216, R18.reuse, 0x180 ;  /* 0x0000018012d87836 */ /* 0x040fe20000000000 */
[----:B------:R-:W-:Y:S01]  /*0d60*/  R2P PR, R7, 0x6 ;  /* 0x0000000607007804 */ /* 0x000fe20000000000 */
[----:B------:R-:W-:Y:S01]  /*0d70*/  VIADD R215, R18, 0x1c0 ;  /* 0x000001c012d77836 */ /* 0x000fe20000000000 */
[----:B------:R-:W-:Y:S01]  /*0d80*/  LOP3.LUT R9, R8, R9, RZ, 0x3c, !PT ;  /* 0x0000000908097212 */ /* 0x000fe200078e3cff */
[----:B------:R-:W-:Y:S01]  /*0d90*/  IMAD.SHL.U32 R19, R11, 0x2, RZ ;  /* 0x000000020b137824 */ /* 0x000fe200078e00ff */
[----:B------:R-:W-:-:S02]  /*0da0*/  LOP3.LUT R6, R6, 0xfffffff8, RZ, 0xc0, !PT ;  /* 0xfffffff806067812 */ /* 0x000fc400078ec0ff */
[----:B------:R-:W-:Y:S01]  /*0db0*/  LEA.HI R0, R2, R213, RZ, 0x1 ;  /* 0x000000d502007211 */ /* 0x000fe200078f08ff */
[----:B------:R-:W-:Y:S01]  /*0dc0*/  IMAD.IADD R9, R10, 0x1, R9 ;  /* 0x000000010a097824 */ /* 0x000fe200078e0209 */
[----:B------:R-:W-:Y:S01]  /*0dd0*/  SHF.R.S32.HI R3, RZ, 0x5, R3 ;  /* 0x00000005ff037819 */ /* 0x000fe20000011403 */
[----:B------:R-:W-:Y:S01]  /*0de0*/  IMAD.IADD R6, R5, 0x1, -R6 ;  /* 0x0000000105067824 */ /* 0x000fe200078e0a06 */
[----:B------:R-:W-:Y:S01]  /*0df0*/  LOP3.LUT R0, R0, 0xfffffe, RZ, 0xc0, !PT ;  /* 0x00fffffe00007812 */ /* 0x000fe200078ec0ff */
[----:B------:R-:W-:Y:S01]  /*0e00*/  IMAD.MOV.U32 R2, RZ, RZ, RZ ;  /* 0x000000ffff027224 */ /* 0x000fe200078e00ff */
[----:B------:R-:W-:Y:S01]  /*0e10*/  LEA R184, R9, UR38, 0x1 ;  /* 0x0000002609b87c11 */ /* 0x000fe2000f8e08ff */
[----:B------:R-:W-:Y:S01]  /*0e20*/  IMAD R16, R3, 0x10, R6 ;  /* 0x0000001003107824 */ /* 0x000fe200078e0206 */
[----:B------:R-:W-:Y:S01]  /*0e30*/  SEL R185, R185, 0xffffffe0, !P1 ;  /* 0xffffffe0b9b97807 */ /* 0x000fe20004800000 */
[----:B------:R-:W-:Y:S01]  /*0e40*/  IMAD.IADD R0, R213, 0x1, -R0 ;  /* 0x00000001d5007824 */ /* 0x000fe200078e0a00 */
[----:B------:R-:W-:Y:S01]  /*0e50*/  SHF.R.S32.HI R225, RZ, 0x1f, R192 ;  /* 0x0000001fffe17819 */ /* 0x000fe200000114c0 */
[C---:B------:R-:W-:Y:S01]  /*0e60*/  VIADD R186, R184.reuse, 0x36400 ;  /* 0x00036400b8ba7836 */ /* 0x040fe20000000000 */
[----:B------:R-:W-:Y:S01]  /*0e70*/  SHF.R.S32.HI R224, RZ, 0x1f, R191 ;  /* 0x0000001fffe07819 */ /* 0x000fe200000114bf */
[----:B------:R-:W-:Y:S01]  /*0e80*/  VIADD R23, R184, 0x36440 ;  /* 0x00036440b8177836 */ /* 0x000fe20000000000 */
[----:B------:R-:W-:Y:S01]  /*0e90*/  SHF.R.S32.HI R223, RZ, 0x1f, R190 ;  /* 0x0000001fffdf7819 */ /* 0x000fe200000114be */
[C---:B------:R-:W-:Y:S01]  /*0ea0*/  @P2 VIADD R23, R186.reuse, 0xffffffc0 ;  /* 0xffffffc0ba172836 */ /* 0x040fe20000000000 */
[----:B------:R-:W-:Y:S01]  /*0eb0*/  SHF.R.S32.HI R222, RZ, 0x1f, R189 ;  /* 0x0000001fffde7819 */ /* 0x000fe200000114bd */
[----:B------:R-:W-:Y:S01]  /*0ec0*/  IMAD.IADD R186, R186, 0x1, R185 ;  /* 0x00000001baba7824 */ /* 0x000fe200078e02b9 */
[----:B------:R-:W-:Y:S01]  /*0ed0*/  SHF.R.S32.HI R221, RZ, 0x1f, R188 ;  /* 0x0000001fffdd7819 */ /* 0x000fe200000114bc */
[----:B------:R-:W-:Y:S01]  /*0ee0*/  IMAD.SHL.U32 R22, R0, 0x100, RZ ;  /* 0x0000010000167824 */ /* 0x000fe200078e00ff */
[----:B------:R-:W-:Y:S01]  /*0ef0*/  SHF.R.S32.HI R220, RZ, 0x1f, R216 ;  /* 0x0000001fffdc7819 */ /* 0x000fe200000114d8 */
[----:B------:R-:W-:Y:S01]  /*0f00*/  IMAD R217, R217, 0x8, R16 ;  /* 0x00000008d9d97824 */ /* 0x000fe200078e0210 */
[----:B------:R-:W-:Y:S01]  /*0f10*/  SHF.R.S32.HI R219, RZ, 0x1f, R215 ;  /* 0x0000001fffdb7819 */ /* 0x000fe200000114d7 */
[----:B------:R-:W-:-:S07]  /*0f20*/  IMAD.IADD R185, R185, 0x1, R23 ;  /* 0x00000001b9b97824 */ /* 0x000fce00078e0217 */
.L_x_3437:
[----:B--2---:R-:W2:Y:S01]  /*0f30*/  LDL R3, [R1] ;  /* 0x0000000001037983 */ /* 0x004ea20000100800 */
[----:B0-----:R-:W0:Y:S01]  /*0f40*/  LDC R0, c[0x0][0xd44] ;  /* 0x00035100ff007b82 */ /* 0x001e220000000800 */
[----:B------:R-:W-:Y:S01]  /*0f50*/  ULDC UR4, c[0x0][0xd38] ;  /* 0x00034e0000047ab9 */ /* 0x000fe20000000800 */
[----:B------:R-:W-:Y:S01]  /*0f60*/  ULDC.64 UR6, c[0x0][0x418] ;  /* 0x0001060000067ab9 */ /* 0x000fe20000000a00 */
[----:B------:R-:W-:Y:S02]  /*0f70*/  UISETP.NE.AND UP1, UPT, UR4, 0x1, UPT ;  /* 0x000000010400788c */ /* 0x000fe4000bf25270 */
[----:B------:R-:W-:Y:S01]  /*0f80*/  UISETP.NE.U32.AND UP0, UPT, UR6, URZ, UPT ;  /* 0x0000003f0600728c */ /* 0x000fe2000bf05070 */
[----:B------:R-:W-:Y:S02]  /*0f90*/  UMOV UR40, UR39 ;  /* 0x0000002700287c82 */ /* 0x000fe40008000000 */
[----:B-1----:R-:W1:Y:S01]  /*0fa0*/  LDC R152, c[0x0][0x2f0] ;  /* 0x0000bc00ff987b82 */ /* 0x002e620000000800 */
[----:B------:R-:W-:Y:S01]  /*0fb0*/  UISETP.NE.AND.EX UP0, UPT, UR7, URZ, UPT, UP0 ;  /* 0x0000003f0700728c */ /* 0x000fe2000bf05300 */
[----:B------:R-:W-:-:S04]  /*0fc0*/  UMOV UR41, UR39 ;  /* 0x0000002700297c82 */ /* 0x000fc80008000000 */
[----:B------:R-:W-:Y:S01]  /*0fd0*/  @UP1 ULDC UR4, c[0x0][0xd3c] ;  /* 0x00034f0000041ab9 */ /* 0x000fe20000000800 */
[----:B------:R-:W-:Y:S01]  /*0fe0*/  @UP1 ULDC UR6, c[0x0][0xd40] ;  /* 0x0003500000061ab9 */ /* 0x000fe20000000800 */
[----:B------:R-:W-:-:S04]  /*0ff0*/  UIMAD.WIDE.U32 UR4, UR39, UR4, URZ ;  /* 0x00000004270472a5 */ /* 0x000fc8000f8e003f */
[----:B------:R-:W-:-:S03]  /*1000*/  @UP1 USHF.R.U32.HI UR40, URZ, UR6, UR5 ;  /* 0x000000063f281299 */ /* 0x000fc60008011605 */
[----:B------:R-:W-:Y:S01]  /*1010*/  ULDC UR4, c[0x0][0x424] ;  /* 0x0001090000047ab9 */ /* 0x000fe20000000800 */
[----:B0-----:R-:W-:Y:S01]  /*1020*/  ISETP.NE.AND P0, PT, R0, 0x1, PT ;  /* 0x000000010000780c */ /* 0x001fe20003f05270 */
[----:B------:R-:W-:Y:S01]  /*1030*/  USEL UR4, UR4, 0x1, UP0 ;  /* 0x0000000104047887 */ /* 0x000fe20008000000 */
[----:B------:R-:W-:-:S05]  /*1040*/  IMAD.U32 R187, RZ, RZ, UR40 ;  /* 0x00000028ffbb7e24 */ /* 0x000fca000f8e00ff */
[----:B-1----:R-:W-:-:S06]  /*1050*/  IMAD R152, R152, UR4, RZ ;  /* 0x0000000498987c24 */ /* 0x002fcc000f8e02ff */
[----:B---3--:R-:W0:Y:S02]  /*1060*/  @P0 LDC.64 R4, c[0x0][0xd48] ;  /* 0x00035200ff040b82 */ /* 0x008e240000000a00 */
[----:B0-----:R-:W-:-:S05]  /*1070*/  @P0 IMAD.HI.U32 R0, R4, UR40, RZ ;  /* 0x0000002804000c27 */ /* 0x001fca000f8e00ff */
[----:B------:R-:W-:Y:S02]  /*1080*/  @P0 SHF.R.U32.HI R187, RZ, R5, R0 ;  /* 0x00000005ffbb0219 */ /* 0x000fe40000011600 */
[----:B--2---:R-:W-:-:S13]  /*1090*/  ISETP.NE.AND P1, PT, R3, 0x1, PT ;  /* 0x000000010300780c */ /* 0x004fda0003f25270 */
[----:B----4-:R-:W-:Y:S05]  /*10a0*/  @!P1 BRA `(.L_x_3401) ;  /* 0x0000001400d89947 */ /* 0x010fea0003800000 */
[----:B------:R-:W0:Y:S01]  /*10b0*/  SHFL.IDX PT, R0, R213, RZ, 0x1f ;  /* 0x00001fffd5007589 */ /* 0x000e2200000e0000 */
[----:B------:R-:W-:Y:S01]  /*10c0*/  UMOV UR9, 0x40000040 ;  /* 0x4000004000097882 */ /* 0x000fe20000000000 */
[----:B------:R-:W-:Y:S01]  /*10d0*/  UMOV UR11, 0x40000040 ;  /* 0x40000040000b7882 */ /* 0x000fe20000000000 */
[----:B------:R-:W-:Y:S01]  /*10e0*/  UMOV UR13, 0x40000040 ;  /* 0x40000040000d7882 */ /* 0x000fe20000000000 */
[----:B------:R-:W-:Y:S01]  /*10f0*/  BAR.SYNC.DEFER_BLOCKING 0xe, 0x100 ;  /* 0x0384000000007b1d */ /* 0x000fe20000010000 */
[----:B------:R-:W-:-:S05]  /*1100*/  ISETP.NE.AND P1, PT, R17, 0x3, PT ;  /* 0x000000031100780c */ /* 0x000fca0003f25270 */
[----:B------:R-:W-:Y:S01]  /*1110*/  UMOV UR15, 0x40000040 ;  /* 0x40000040000f7882 */ /* 0x000fe20000000000 */
[----:B------:R-:W-:Y:S01]  /*1120*/  UMOV UR17, 0x40000040 ;  /* 0x4000004000117882 */ /* 0x000fe20000000000 */
[----:B------:R-:W-:Y:S01]  /*1130*/  UMOV UR19, 0x40000040 ;  /* 0x4000004000137882 */ /* 0x000fe20000000000 */
[----:B------:R-:W-:Y:S01]  /*1140*/  UMOV UR7, 0x40000040 ;  /* 0x4000004000077882 */ /* 0x000fe20000000000 */
[----:B0-----:R-:W-:Y:S01]  /*1150*/  R2UR UR4, R0 ;  /* 0x00000000000472ca */ /* 0x001fe200000e0000 */
[----:B------:R-:W-:-:S12]  /*1160*/  WARPGROUP.ARRIVE ;  /* 0x00000000000079c5 */ /* 0x000fd80000000000 */
[----:B------:R-:W-:-:S04]  /*1170*/  ULEA.HI UR5, UR4, UR4, URZ, 0x1 ;  /* 0x0000000404057291 */ /* 0x000fc8000f8f083f */
[----:B------:R-:W-:-:S04]  /*1180*/  ULOP3.LUT UR5, UR5, 0x1fffe, URZ, 0xc0, !UPT ;  /* 0x0001fffe05057892 */ /* 0x000fc8000f8ec03f */
[----:B------:R-:W-:Y:S02]  /*1190*/  UIADD3 UR5, UR4, -UR5, URZ ;  /* 0x8000000504057290 */ /* 0x000fe4000fffe03f */
[----:B------:R-:W-:Y:S02]  /*11a0*/  UIADD3 UR4, UR38, 0x36400, URZ ;  /* 0x0003640026047890 */ /* 0x000fe4000fffe03f */
[----:B------:R-:W-:Y:S02]  /*11b0*/  ULEA UR5, UR5, UR38, 0xf ;  /* 0x0000002605057291 */ /* 0x000fe4000f8e783f */
[----:B------:R-:W-:Y:S02]  /*11c0*/  USHF.R.U32.HI UR4, URZ, 0x4, UR4 ;  /* 0x000000043f047899 */ /* 0x000fe40008011604 */
[----:B------:R-:W-:Y:S02]  /*11d0*/  UIADD3 UR5, UR5, 0x400, URZ ;  /* 0x0000040005057890 */ /* 0x000fe4000fffe03f */
[----:B------:R-:W-:-:S02]  /*11e0*/  ULOP3.LUT UR4, UR4, 0x3fff, URZ, 0xc0, !UPT ;  /* 0x00003fff04047892 */ /* 0x000fc4000f8ec03f */
[----:B------:R-:W-:Y:S02]  /*11f0*/  USHF.R.U32.HI UR5, URZ, 0x4, UR5 ;  /* 0x000000043f057899 */ /* 0x000fe40008011605 */
[----:B------:R-:W-:Y:S02]  /*1200*/  ULOP3.LUT UR8, UR4, 0x10000, URZ, 0xfc, !UPT ;  /* 0x0001000004087892 */ /* 0x000fe4000f8efc3f */
[----:B------:R-:W-:Y:S02]  /*1210*/  ULOP3.LUT UR5, UR5, 0x3fff, URZ, 0xc0, !UPT ;  /* 0x00003fff05057892 */ /* 0x000fe4000f8ec03f */
[----:B------:R-:W-:Y:S02]  /*1220*/  UIADD3 UR12, UR8, 0x2, URZ ;  /* 0x00000002080c7890 */ /* 0x000fe4000fffe03f */
[----:B------:R-:W-:Y:S02]  /*1230*/  ULOP3.LUT UR20, UR5, 0x2000000, URZ, 0xfc, !UPT ;  /* 0x0200000005147892 */ /* 0x000fe4000f8efc3f */
[----:B------:R-:W-:-:S02]  /*1240*/  UIADD3 UR16, UR8, 0x4, URZ ;  /* 0x0000000408107890 */ /* 0x000fc4000fffe03f */
[----:B------:R-:W-:Y:S02]  /*1250*/  ULEA UR10, UR36, UR20, 0xc ;  /* 0x00000014240a7291 */ /* 0x000fe4000f8e603f */
[----:B------:R-:W-:Y:S02]  /*1260*/  UIADD3 UR4, UR8, 0x6, URZ ;  /* 0x0000000608047890 */ /* 0x000fe4000fffe03f */
[----:B------:R-:W-:Y:S02]  /*1270*/  UIADD3 UR14, UR10, 0x80, URZ ;  /* 0x000000800a0e7890 */ /* 0x000fe4000fffe03f */
[----:B------:R-:W-:Y:S02]  /*1280*/  UIADD3 UR18, UR10, 0x100, URZ ;  /* 0x000001000a127890 */ /* 0x000fe4000fffe03f */
[----:B------:R-:W-:Y:S02]  /*1290*/  UIADD3 UR6, UR10, 0x180, URZ ;  /* 0x000001800a067890 */ /* 0x000fe4000fffe03f */
[----:B------:R-:W-:Y:S01]  /*12a0*/  HGMMA.64x256x16.F32 R24, gdesc[UR8].tnspB, RZ, !UPT, gsb0 ;  /* 0x43e00000081879f0 */ /* 0x000fe2000c0008ff */
[----:B------:R-:W-:-:S02]  /*12b0*/  UMOV UR5, 0x40000040 ;  /* 0x4000004000057882 */ /* 0x000fc40000000000 */
        /* <DEDUP_REMOVED lines=16> */
.L_x_3402:
[----:B------:R-:W-:Y:S01]  /*13c0*/  ULEA UR6, UR36, UR38, 0x3 ;  /* 0x0000002624067291 */ /* 0x000fe2000f8e183f */
[----:B------:R-:W-:-:S03]  /*13d0*/  ISETP.GE.AND P0, PT, R152, 0x41, PT ;  /* 0x000000419800780c */ /* 0x000fc60003f06270 */
[----:B------:R-:W-:-:S04]  /*13e0*/  UIADD3 UR6, UR6, 0x38860, URZ ;  /* 0x0003886006067890 */ /* 0x000fc8000fffe03f */
[----:B------:R-:W-:-:S09]  /*13f0*/  UPRMT UR6, UR37, 0x654, UR6 ;  /* 0x0000065425067896 */ /* 0x000fd20008000006 */
[----:B------:R-:W-:Y:S01]  /*1400*/  SYNCS.ARRIVE.TRANS64.RED.A1T0 RZ, [UR6], RZ ;  /* 0x000000ffffff79a7 */ /* 0x000fe20008100406 */
[----:B------:R-:W-:Y:S05]  /*1410*/  @!P0 BRA `(.L_x_3403) ;  /* 0x0000000800c08947 */ /* 0x000fea0003800000 */
[----:B------:R-:W-:-:S05]  /*1420*/  VIADD R152, R152, 0x3f ;  /* 0x0000003f98987836 */ /* 0x000fca0000000000 */
[----:B------:R-:W-:-:S04]  /*1430*/  SHF.R.S32.HI R3, RZ, 0x1f, R152 ;  /* 0x0000001fff037819 */ /* 0x000fc80000011498 */
[----:B------:R-:W-:-:S04]  /*1440*/  LEA.HI R3, R3, R152, RZ, 0x6 ;  /* 0x0000009803037211 */ /* 0x000fc800078f30ff */
[----:B------:R-:W-:-:S07]  /*1450*/  LEA.HI.SX32 R3, R3, 0xfffffffe, 0x1a ;  /* 0xfffffffe03037811 */ /* 0x000fce00078fd2ff */
.L_x_3405:
[----:B------:R-:W-:Y:S01]  /*1460*/  BAR.SYNC.DEFER_BLOCKING 0xe, 0x100 ;  /* 0x0384000000007b1d */ /* 0x000fe20000010000 */
[----:B------:R-:W-:Y:S01]  /*1470*/  IMAD.U32 R5, RZ, RZ, UR36 ;  /* 0x00000024ff057e24 */ /* 0x000fe2000f8e00ff */
[----:B------:R-:W-:Y:S01]  /*1480*/  UIADD3 UR36, UR36, 0x1, URZ ;  /* 0x0000000124247890 */ /* 0x000fe2000fffe03f */
[C---:B------:R-:W-:Y:S01]  /*1490*/  ISETP.GT.AND P0, PT, R3.reuse, RZ, PT ;  /* 0x000000ff0300720c */ /* 0x040fe20003f04270 */
[----:B------:R-:W-:Y:S02]  /*14a0*/  VIADD R3, R3, 0xffffffff ;  /* 0xffffffff03037836 */ /* 0x000fe40000000000 */
[----:B------:R-:W-:Y:S01]  /*14b0*/  IMAD R0, R5, 0x40, R16 ;  /* 0x0000004005007824 */ /* 0x000fe200078e0210 */
[----:B------:R-:W-:Y:S01]  /*14c0*/  UISETP.NE.AND UP0, UPT, UR36, 0x2, UPT ;  /* 0x000000022400788c */ /* 0x000fe2000bf05270 */
[----:B------:R-:W-:Y:S01]  /*14d0*/  UMOV UR11, 0x40000040 ;  /* 0x40000040000b7882 */ /* 0x000fe20000000000 */
[----:B------:R-:W-:Y:S02]  /*14e0*/  UMOV UR15, 0x40000040 ;  /* 0x40000040000f7882 */ /* 0x000fe40000000000 */
[----:B------:R-:W-:Y:S01]  /*14f0*/  LEA R0, R0, UR38, 0x2 ;  /* 0x0000002600007c11 */ /* 0x000fe2000f8e10ff */
[----:B------:R-:W-:Y:S01]  /*1500*/  USEL UR36, UR36, URZ, UP0 ;  /* 0x0000003f24247287 */ /* 0x000fe20008000000 */
[----:B------:R-:W-:Y:S01]  /*1510*/  UMOV UR19, 0x40000040 ;  /* 0x4000004000137882 */ /* 0x000fe20000000000 */
[----:B------:R-:W-:-:S02]  /*1520*/  UMOV UR7, 0x40000040 ;  /* 0x4000004000077882 */ /* 0x000fc40000000000 */
[----:B------:R-:W-:-:S04]  /*1530*/  ULEA UR10, UR36, UR20, 0xc ;  /* 0x00000014240a7291 */ /* 0x000fc8000f8e603f */
[----:B------:R-:W-:Y:S02]  /*1540*/  UIADD3 UR14, UR10, 0x80, URZ ;  /* 0x000000800a0e7890 */ /* 0x000fe4000fffe03f */
[----:B------:R-:W-:Y:S01]  /*1550*/  UIADD3 UR18, UR10, 0x100, URZ ;  /* 0x000001000a127890 */ /* 0x000fe2000fffe03f */
[----:B------:R-:W0:Y:S01]  /*1560*/  LDS R4, [R0+0x38400] ;  /* 0x0384000000047984 */ /* 0x000e220000000800 */
[----:B------:R-:W-:-:S03]  /*1570*/  UIADD3 UR6, UR10, 0x180, URZ ;  /* 0x000001800a067890 */ /* 0x000fc6000fffe03f */
        /* <DEDUP_REMOVED lines=128> */
[----:B------:R-:W-:-:S06]  /*1d80*/  FMUL.FTZ R151, R151, R5 ;  /* 0x0000000597977220 */ /* 0x000fcc0000410000 */
[----:B------:R-:W-:-:S06]  /*1d90*/  WARPGROUP.ARRIVE ;  /* 0x00000000000079c5 */ /* 0x000fcc0000000000 */
        /* <DEDUP_REMOVED lines=12> */
[----:B------:R-:W-:Y:S01]  /*1e60*/  HGMMA.64x256x16.F32 R24, gdesc[UR4].tnspB, R24, gsb0 ;  /* 0x43e00000041879f0 */ /* 0x000fe20008000818 */
[----:B------:R-:W-:-:S06]  /*1e70*/  USEL UR6, URZ, 0x1, UP0 ;  /* 0x000000013f067887 */ /* 0x000fcc0008000000 */
[----:B------:R-:W-:Y:S01]  /*1e80*/  LOP3.LUT R2, R2, UR6, RZ, 0x3c, !PT ;  /* 0x0000000602027c12 */ /* 0x000fe2000f8e3cff */
[----:B------:R-:W-:Y:S02]  /*1e90*/  WARPGROUP.DEPBAR.LE gsb0, 0x0 ;  /* 0x00008000000079c5 */ /* 0x000fe40000010000 */
[----:B------:R-:W-:Y:S06]  /*1ea0*/  BAR.ARV 0xf, 0x100 ;  /* 0x03c4000000007b1d */ /* 0x000fec0000002000 */
[----:B------:R-:W-:Y:S05]  /*1eb0*/  @!P1 BRA `(.L_x_3404) ;  /* 0x0000000000049947 */ /* 0x000fea0003800000 */
[----:B------:R-:W-:Y:S01]  /*1ec0*/  BPT.TRAP 0x1 ;  /* 0x000000040000795c */ /* 0x000fe20000300000 */
.L_x_3404:
[----:B------:R-:W-:-:S04]  /*1ed0*/  ULEA UR6, UR36, UR38, 0x3 ;  /* 0x0000002624067291 */ /* 0x000fc8000f8e183f */
[----:B------:R-:W-:-:S04]  /*1ee0*/  UIADD3 UR6, UR6, 0x38860, URZ ;  /* 0x0003886006067890 */ /* 0x000fc8000fffe03f */
[----:B------:R-:W-:-:S09]  /*1ef0*/  UPRMT UR6, UR37, 0x654, UR6 ;  /* 0x0000065425067896 */ /* 0x000fd20008000006 */
[----:B------:R-:W-:Y:S01]  /*1f00*/  SYNCS.ARRIVE.TRANS64.RED.A1T0 RZ, [UR6], RZ ;  /* 0x000000ffffff79a7 */ /* 0x000fe20008100406 */
[----:B------:R-:W-:Y:S05]  /*1f10*/  @P0 BRA `(.L_x_3405) ;  /* 0xfffffff400500947 */ /* 0x000fea000383ffff */
.L_x_3403:
[----:B------:R-:W-:Y:S01]  /*1f20*/  BAR.SYNC.DEFER_BLOCKING 0xe, 0x100 ;  /* 0x0384000000007b1d */ /* 0x000fe20000010000 */
[----:B------:R-:W-:Y:S01]  /*1f30*/  IMAD.U32 R3, RZ, RZ, UR36 ;  /* 0x00000024ff037e24 */ /* 0x000fe2000f8e00ff */
[----:B------:R-:W-:Y:S01]  /*1f40*/  UIADD3 UR36, UR36, 0x1, URZ ;  /* 0x0000000124247890 */ /* 0x000fe2000fffe03f */
[----:B------:R-:W-:Y:S02]  /*1f50*/  IMAD.MOV.U32 R12, RZ, RZ, RZ ;  /* 0x000000ffff0c7224 */ /* 0x000fe400078e00ff */
[----:B------:R-:W-:Y:S01]  /*1f60*/  IMAD R0, R3, 0x40, R16 ;  /* 0x0000004003007824 */ /* 0x000fe200078e0210 */
[----:B------:R-:W-:-:S04]  /*1f70*/  UISETP.NE.AND UP0, UPT, UR36, 0x2, UPT ;  /* 0x000000022400788c */ /* 0x000fc8000bf05270 */
[----:B------:R-:W-:Y:S01]  /*1f80*/  LEA R4, R0, UR38, 0x2 ;  /* 0x0000002600047c11 */ /* 0x000fe2000f8e10ff */
[----:B------:R-:W-:Y:S02]  /*1f90*/  USEL UR4, URZ, 0x1, UP0 ;  /* 0x000000013f047887 */ /* 0x000fe40008000000 */
[----:B------:R-:W-:-:S04]  /*1fa0*/  USEL UR36, UR36, URZ, UP0 ;  /* 0x0000003f24247287 */ /* 0x000fc80008000000 */
[----:B------:R-:W-:Y:S01]  /*1fb0*/  LOP3.LUT R2, R2, UR4, RZ, 0x3c, !PT ;  /* 0x0000000402027c12 */ /* 0x000fe2000f8e3cff */
        /* <DEDUP_REMOVED lines=130> */
[----:B------:R-:W-:Y:S01]  /*27e0*/  IMAD.MOV.U32 R0, RZ, RZ, RZ ;  /* 0x000000ffff007224 */ /* 0x000fe200078e00ff */
[----:B------:R-:W-:Y:S06]  /*27f0*/  BAR.ARV 0xf, 0x100 ;  /* 0x03c4000000007b1d */ /* 0x000fec0000002000 */
[----:B------:R-:W-:Y:S05]  /*2800*/  BRA `(.L_x_3406) ;  /* 0x0000005c00187947 */ /* 0x000fea0003800000 */
.L_x_3401:
[----:B------:R-:W0:Y:S02]  /*2810*/  SHFL.IDX PT, R0, R213, RZ, 0x1f ;  /* 0x00001fffd5007589 */ /* 0x000e2400000e0000 */
[----:B0-----:R-:W-:Y:S01]  /*2820*/  R2UR UR4, R0 ;  /* 0x00000000000472ca */ /* 0x001fe200000e0000 */
[----:B------:R-:W-:-:S05]  /*2830*/  VIADD R0, R152, 0x3f ;  /* 0x0000003f98007836 */ /* 0x000fca0000000000 */
[----:B------:R-:W-:-:S04]  /*2840*/  SHF.R.S32.HI R3, RZ, 0x1f, R0 ;  /* 0x0000001fff037819 */ /* 0x000fc80000011400 */
[----:B------:R-:W-:-:S03]  /*2850*/  LEA.HI R3, R3, R0, RZ, 0x6 ;  /* 0x0000000003037211 */ /* 0x000fc600078f30ff */
[----:B------:R-:W-:Y:S01]  /*2860*/  ULEA.HI UR5, UR4, UR4, URZ, 0x1 ;  /* 0x0000000404057291 */ /* 0x000fe2000f8f083f */
[----:B------:R-:W-:-:S03]  /*2870*/  SHF.R.S32.HI R153, RZ, 0x6, R3 ;  /* 0x00000006ff997819 */ /* 0x000fc60000011403 */
        /* <DEDUP_REMOVED lines=26> */
.L_x_3407:
[----:B------:R-:W-:Y:S02]  /*2a20*/  LEA.HI R0, R206, R206, RZ, 0x1 ;  /* 0x000000cece007211 */ /* 0x000fe400078f08ff */
[----:B------:R-:W-:Y:S02]  /*2a30*/  ISETP.NE.AND P0, PT, R17, 0x3, PT ;  /* 0x000000031100780c */ /* 0x000fe40003f05270 */
[----:B------:R-:W-:-:S05]  /*2a40*/  LOP3.LUT R3, R0, 0xfffffffe, RZ, 0xc0, !PT ;  /* 0xfffffffe00037812 */ /* 0x000fca00078ec0ff */
[----:B------:R-:W-:-:S05]  /*2a50*/  IMAD.IADD R3, R206, 0x1, -R3 ;  /* 0x00000001ce037824 */ /* 0x000fca00078e0a03 */
[----:B------:R-:W-:-:S04]  /*2a60*/  SHF.L.U32 R3, R3, 0x1f, RZ ;  /* 0x0000001f03037819 */ /* 0x000fc800000006ff */
[----:B------:R-:W0:Y:S02]  /*2a70*/  SYNCS.PHASECHK.TRANS64.TRYWAIT P1, [UR38+0x38800], R3 ;  /* 0x03880003ff0075a7 */ /* 0x000e240008020166 */
[----:B0-----:R-:W-:Y:S05]  /*2a80*/  @!P1 BRA `(.L_x_3408) ;  /* 0x000000c400b09947 */ /* 0x001fea0003800000 */
.L_x_3489:
[----:B------:R-:W-:Y:S05]  /*2a90*/  @!P0 BRA `(.L_x_3409) ;  /* 0x0000000000048947 */ /* 0x000fea0003800000 */
[----:B------:R-:W-:Y:S01]  /*2aa0*/  BPT.TRAP 0x1 ;  /* 0x000000040000795c */ /* 0x000fe20000300000 */
.L_x_3409:
[----:B------:R-:W-:Y:S01]  /*2ab0*/  IMAD.U32 R8, RZ, RZ, UR36 ;  /* 0x00000024ff087e24 */ /* 0x000fe2000f8e00ff */
[----:B------:R-:W-:-:S04]  /*2ac0*/  SHF.L.U32 R5, R2, 0x1f, RZ ;  /* 0x0000001f02057819 */ /* 0x000fc800000006ff */
[----:B------:R-:W-:-:S04]  /*2ad0*/  LEA R8, R8, UR38, 0x3 ;  /* 0x0000002608087c11 */ /* 0x000fc8000f8e18ff */
[----:B------:R1:W2:Y:S01]  /*2ae0*/  SYNCS.PHASECHK.TRANS64.TRYWAIT P1, [R8+URZ+0x38830], R5 ;  /* 0x03883005080075a7 */ /* 0x0002a2000802017f */
[----:B------:R-:W-:Y:S05]  /*2af0*/  @!P0 BRA `(.L_x_3410) ;  /* 0x0000000000048947 */ /* 0x000fea0003800000 */
[----:B------:R-:W-:Y:S01]  /*2b00*/  BPT.TRAP 0x1 ;  /* 0x000000040000795c */ /* 0x000fe20000300000 */
.L_x_3410:
[----:B--2---:R-:W-:Y:S05]  /*2b10*/  @P1 BRA `(.L_x_3411) ;  /* 0x0000000000081947 */ /* 0x004fea0003800000 */
[----:B------:R-:W2:Y:S02]  /*2b20*/  SYNCS.PHASECHK.TRANS64.TRYWAIT P1, [R8+URZ+0x38830], R5 ;  /* 0x03883005080075a7 */ /* 0x000ea4000802017f */
[----:B--2---:R-:W-:Y:S05]  /*2b30*/  @!P1 BRA `(.L_x_3412) ;  /* 0x000000c4009c9947 */ /* 0x004fea0003800000 */
.L_x_3411:
[----:B------:R-:W-:-:S04]  /*2b40*/  UIADD3 UR4, UR38, 0x22400, URZ ;  /* 0x0002240026047890 */ /* 0x000fc8000fffe03f */
[----:B------:R-:W-:-:S04]  /*2b50*/  USHF.R.U32.HI UR4, URZ, 0x4, UR4 ;  /* 0x000000043f047899 */ /* 0x000fc80008011604 */
[----:B------:R-:W-:-:S06]  /*2b60*/  ULOP3.LUT UR4, UR4, 0x3fff, URZ, 0xc0, !UPT ;  /* 0x00003fff04047892 */ /* 0x000fcc000f8ec03f */
[----:B0-----:R-:W-:Y:S01]  /*2b70*/  IMAD.U32 R0, RZ, RZ, UR4 ;  /* 0x00000004ff007e24 */ /* 0x001fe2000f8e00ff */
        /* <DEDUP_REMOVED lines=11> */
[----:B------:R-:W-:Y:S01]  /*2c30*/  UMOV UR15, 0x40000040 ;  /* 0x40000040000f7882 */ /* 0x000fe20000000000 */
[----:B------:R-:W-:-:S02]  /*2c40*/  UMOV UR13, 0x40000040 ;  /* 0x40000040000d7882 */ /* 0x000fc40000000000 */
[----:B------:R-:W-:Y:S02]  /*2c50*/  ULEA UR6, UR36, UR6, 0x9 ;  /* 0x0000000624067291 */ /* 0x000fe4000f8e483f */
[----:B------:R-:W-:Y:S02]  /*2c60*/  ULOP3.LUT UR4, UR4, 0x10000, URZ, 0xfc, !UPT ;  /* 0x0001000004047892 */ /* 0x000fe4000f8efc3f */
[----:B------:R-:W-:Y:S02]  /*2c70*/  UIADD3 UR10, UR6, 0x2, URZ ;  /* 0x00000002060a7890 */ /* 0x000fe4000fffe03f */
[----:B------:R-:W-:Y:S02]  /*2c80*/  UIADD3 UR8, UR4, 0x2, URZ ;  /* 0x0000000204087890 */ /* 0x000fe4000fffe03f */
[----:B------:R-:W-:Y:S02]  /*2c90*/  UIADD3 UR14, UR6, 0x4, URZ ;  /* 0x00000004060e7890 */ /* 0x000fe4000fffe03f */
[----:B------:R-:W-:-:S02]  /*2ca0*/  UIADD3 UR12, UR4, 0x4, URZ ;  /* 0x00000004040c7890 */ /* 0x000fc4000fffe03f */
[----:B------:R-:W-:Y:S01]  /*2cb0*/  HGMMA.64x64x16.F32 R24, gdesc[UR4], RZ, !UPT, gsb0 ;  /* 0x00e00000041879f0 */ /* 0x000fe2000c0008ff */
[----:B------:R-:W-:Y:S02]  /*2cc0*/  UIADD3 UR18, UR6, 0x6, URZ ;  /* 0x0000000606127890 */ /* 0x000fe4000fffe03f */
[----:B------:R-:W-:Y:S01]  /*2cd0*/  UIADD3 UR16, UR4, 0x6, URZ ;  /* 0x0000000604107890 */ /* 0x000fe2000fffe03f */
[----:B------:R-:W-:Y:S01]  /*2ce0*/  UMOV UR19, 0x40000040 ;  /* 0x4000004000137882 */ /* 0x000fe20000000000 */
        /* <DEDUP_REMOVED lines=11> */
[----:B------:R-:W0:Y:S02]  /*2da0*/  SYNCS.PHASECHK.TRANS64.TRYWAIT P1, [UR38+0x38810], R3 ;  /* 0x03881003ff0075a7 */ /* 0x000e240008020166 */
[----:B0-----:R-:W-:Y:S05]  /*2db0*/  @!P1 BRA `(.L_x_3413) ;  /* 0x000000c400109947 */ /* 0x001fea0003800000 */
.L_x_3490:
[----:B------:R-:W-:Y:S05]  /*2dc0*/  @!P0 BRA `(.L_x_3414) ;  /* 0x0000000000048947 */ /* 0x000fea0003800000 */
[----:B------:R-:W-:Y:S01]  /*2dd0*/  BPT.TRAP 0x1 ;  /* 0x000000040000795c */ /* 0x000fe20000300000 */
.L_x_3414:
[----:B------:R3:W4:Y:S01]  /*2de0*/  SYNCS.PHASECHK.TRANS64.TRYWAIT P1, [R8+URZ+0x38850], R5 ;  /* 0x03885005080075a7 */ /* 0x000722000802017f */
[----:B------:R-:W-:Y:S05]  /*2df0*/  @!P0 BRA `(.L_x_3415) ;  /* 0x0000000000048947 */ /* 0x000fea0003800000 */
[----:B------:R-:W-:Y:S01]  /*2e00*/  BPT.TRAP 0x1 ;  /* 0x000000040000795c */ /* 0x000fe20000300000 */
.L_x_3415:
[----:B----4-:R-:W-:Y:S05]  /*2e10*/  @P1 BRA `(.L_x_3416) ;  /* 0x0000000000081947 */ /* 0x010fea0003800000 */
[----:B------:R-:W4:Y:S02]  /*2e20*/  SYNCS.PHASECHK.TRANS64.TRYWAIT P1, [R8+URZ+0x38850], R5 ;  /* 0x03885005080075a7 */ /* 0x000f24000802017f */
[----:B----4-:R-:W-:Y:S05]  /*2e30*/  @!P1 BRA `(.L_x_3417) ;  /* 0x000000c400089947 */ /* 0x010fea0003800000 */
.L_x_3416:
[----:B------:R-:W-:Y:S01]  /*2e40*/  UIADD3 UR4, UR38, 0x400, URZ ;  /* 0x0000040026047890 */ /* 0x000fe2000fffe03f */
[----:B------:R-:W-:Y:S01]  /*2e50*/  WARPGROUP.ARRIVE ;  /* 0x00000000000079c5 */ /* 0x000fe20000000000 */
[----:B------:R-:W-:-:S05]  /*2e60*/  UIADD3 UR5, UR38, 0x26400, URZ ;  /* 0x0002640026057890 */ /* 0x000fca000fffe03f */
[----:B0-----:R-:W0:Y:S01]  /*2e70*/  S2R R3, SR_TID.X ;  /* 0x0000000000037919 */ /* 0x001e220000002100 */
[----:B------:R-:W-:Y:S02]  /*2e80*/  USHF.R.U32.HI UR4, URZ, 0x4, UR4 ;  /* 0x000000043f047899 */ /* 0x000fe40008011604 */
[----:B------:R-:W-:Y:S02]  /*2e90*/  USHF.R.U32.HI UR5, URZ, 0x4, UR5 ;  /* 0x000000043f057899 */ /* 0x000fe40008011605 */
[----:B------:R-:W-:Y:S02]  /*2ea0*/  ULOP3.LUT UR4, UR4, 0x3fff, URZ, 0xc0, !UPT ;  /* 0x00003fff04047892 */ /* 0x000fe4000f8ec03f */
[----:B------:R-:W-:Y:S02]  /*2eb0*/  ULOP3.LUT UR5, UR5, 0x3fff, URZ, 0xc0, !UPT ;  /* 0x00003fff05057892 */ /* 0x000fe4000f8ec03f */
[----:B------:R-:W-:Y:S02]  /*2ec0*/  ULOP3.LUT UR4, UR4, 0x10000, URZ, 0xfc, !UPT ;  /* 0x0001000004047892 */ /* 0x000fe4000f8efc3f */
[----:B------:R-:W-:-:S02]  /*2ed0*/  ULOP3.LUT UR6, UR5, 0x10000, URZ, 0xfc, !UPT ;  /* 0x0001000005067892 */ /* 0x000fc4000f8efc3f */
[----:B------:R-:W-:Y:S01]  /*2ee0*/  ULEA UR5, UR36, UR4, 0xc ;  /* 0x0000000424057291 */ /* 0x000fe2000f8e603f */
[----:B------:R-:W-:Y:S01]  /*2ef0*/  UMOV UR21, 0x40000040 ;  /* 0x4000004000157882 */ /* 0x000fe20000000000 */
[----:B------:R-:W-:Y:S01]  /*2f00*/  UMOV UR23, 0x40000040 ;  /* 0x4000004000177882 */ /* 0x000fe20000000000 */
[----:B------:R-:W-:Y:S02]  /*2f10*/  UIADD3 UR14, UR6, 0x800, URZ ;  /* 0x00000800060e7890 */ /* 0x000fe4000fffe03f */
[----:B------:R-:W-:Y:S02]  /*2f20*/  UMOV UR20, UR6 ;  /* 0x0000000600147c82 */ /* 0x000fe40008000000 */
[----:B------:R-:W-:Y:S01]  /*2f30*/  UMOV UR22, UR5 ;  /* 0x0000000500167c82 */ /* 0x000fe20008000000 */
[----:B------:R-:W-:Y:S01]  /*2f40*/  UIADD3 UR15, UR5, 0x800, URZ ;  /* 0x00000800050f7890 */ /* 0x000fe2000fffe03f */
[----:B------:R-:W-:Y:S01]  /*2f50*/  HGMMA.64x64x16.F32 R24, gdesc[UR20], R24, gsb0 ;  /* 0x00e00000141879f0 */ /* 0x000fe20008000818 */
[----:B------:R-:W-:-:S02]  /*2f60*/  UIADD3 UR20, UR6, 0x2, URZ ;  /* 0x0000000206147890 */ /* 0x000fc4000fffe03f */
[----:B------:R-:W-:Y:S01]  /*2f70*/  UIADD3 UR22, UR5, 0x2, URZ ;  /* 0x0000000205167890 */ /* 0x000fe2000fffe03f */
[----:B------:R-:W-:Y:S01]  /*2f80*/  UMOV UR21, 0x40000040 ;  /* 0x4000004000157882 */ /* 0x000fe20000000000 */
[----:B------:R-:W-:Y:S01]  /*2f90*/  UMOV UR23, 0x40000040 ;  /* 0x4000004000177882 */ /* 0x000fe20000000000 */
[----:B0-----:R-:W-:-:S06]  /*2fa0*/  SHF.R.U32.HI R3, RZ, 0x7, R3 ;  /* 0x00000007ff037819 */ /* 0x001fcc0000011603 */
[----:B------:R-:W0:Y:S02]  /*2fb0*/  SHFL.IDX PT, R3, R3, RZ, 0x1f ;  /* 0x00001fff03037589 */ /* 0x000e2400000e0000 */
[----:B0-----:R-:W-:-:S13]  /*2fc0*/  R2UR UR7, R3 ;  /* 0x00000000030772ca */ /* 0x001fda00000e0000 */
[----:B------:R-:W-:-:S03]  /*2fd0*/  UISETP.GT.AND UP0, UPT, UR7, 0x7f, UPT ;  /* 0x0000007f0700788c */ /* 0x000fc6000bf04270 */
[----:B------:R-:W-:Y:S01]  /*2fe0*/  UMOV UR7, 0x4 ;  /* 0x0000000400077882 */ /* 0x000fe20000000000 */
[----:B------:R-:W-:Y:S02]  /*2ff0*/  USEL UR11, URZ, 0x2, !UP0 ;  /* 0x000000023f0b7887 */ /* 0x000fe4000c000000 */
[----:B------:R-:W-:Y:S02]  /*3000*/  USEL UR10, UR7, 0x2, UP0 ;  /* 0x00000002070a7887 */ /* 0x000fe40008000000 */
[----:B------:R-:W-:Y:S01]  /*3010*/  USEL UR7, UR7, 0x6, !UP0 ;  /* 0x0000000607077887 */ /* 0x000fe2000c000000 */
[----:B------:R-:W-:Y:S02]  /*3020*/  WARPGROUP.DEPBAR.LE gsb0, 0x0 ;  /* 0x00008000000079c5 */ /* 0x000fe40000010000 */
[----:B------:R-:W-:-:S06]  /*3030*/  WARPGROUP.ARRIVE ;  /* 0x00000000000079c5 */ /* 0x000fcc0000000000 */
[----:B------:R-:W-:Y:S01]  /*3040*/  HGMMA.64x64x16.F32 R24, gdesc[UR20], R24, gsb0 ;  /* 0x00e00000141879f0 */ /* 0x000fe20008000818 */
[----:B------:R-:W-:Y:S02]  /*3050*/  UIADD3 UR20, UR6, 0x4, URZ ;  /* 0x0000000406147890 */ /* 0x000fe4000fffe03f */
[----:B------:R-:W-:Y:S01]  /*3060*/  UIADD3 UR22, UR5, 0x4, URZ ;  /* 0x0000000405167890 */ /* 0x000fe2000fffe03f */
[----:B------:R-:W-:Y:S01]  /*3070*/  UMOV UR21, 0x40000040 ;  /* 0x4000004000157882 */ /* 0x000fe20000000000 */
[----:B------:R-:W-:Y:S01]  /*3080*/  UMOV UR23, 0x40000040 ;  /* 0x4000004000177882 */ /* 0x000fe20000000000 */
        /* <DEDUP_REMOVED lines=94> */
[----:B------:R-:W-:Y:S02]  /*3670*/  UIADD3 UR20, UR11, UR14, URZ ;  /* 0x0000000e0b147290 */ /* 0x000fe4000fffe03f */
[----:B------:R-:W-:Y:S01]  /*3680*/  UIADD3 UR22, UR11, UR15, URZ ;  /* 0x0000000f0b167290 */ /* 0x000fe2000fffe03f */
        /* <DEDUP_REMOVED lines=16> */
[----:B------:R-:W-:Y:S01]  /*3790*/  UMOV UR14, 0x28 ;  /* 0x00000028000e7882 */ /* 0x000fe20000000000 */
[----:B------:R-:W-:Y:S01]  /*37a0*/  UMOV UR15, 0xa00 ;  /* 0x00000a00000f7882 */ /* 0x000fe20000000000 */
[----:B------:R-:W-:Y:S02]  /*37b0*/  USEL UR14, UR14, 0x26, UP0 ;  /* 0x000000260e0e7887 */ /* 0x000fe40008000000 */
[----:B------:R-:W-:-:S02]  /*37c0*/  USEL UR15, UR15, 0x980, UP0 ;  /* 0x000009800f0f7887 */ /* 0x000fc40008000000 */
[----:B------:R-:W-:Y:S02]  /*37d0*/  ULOP3.LUT UR14, UR14, 0x6, URZ, 0xc0, !UPT ;  /* 0x000000060e0e7892 */ /* 0x000fe4000f8ec03f */
[----:B------:R-:W-:Y:S01]  /*37e0*/  ULOP3.LUT UR15, UR15, 0xa00, URZ, 0xc0, !UPT ;  /* 0x00000a000f0f7892 */ /* 0x000fe2000f8ec03f */
[----:B------:R-:W-:Y:S02]  /*37f0*/  WARPGROUP.DEPBAR.LE gsb0, 0x0 ;  /* 0x00008000000079c5 */ /* 0x000fe40000010000 */
[----:B------:R-:W-:-:S06]  /*3800*/  WARPGROUP.ARRIVE ;  /* 0x00000000000079c5 */ /* 0x000fcc0000000000 */
[----:B------:R-:W-:Y:S01]  /*3810*/  HGMMA.64x64x16.F32 R24, gdesc[UR20], R24, gsb0 ;  /* 0x00e00000141879f0 */ /* 0x000fe20008000818 */
[----:B------:R-:W-:Y:S02]  /*3820*/  UIADD3 UR20, UR14, UR15, UR6 ;  /* 0x0000000f0e147290 */ /* 0x000fe4000fffe006 */
[----:B------:R-:W-:Y:S01]  /*3830*/  UIADD3 UR22, UR14, UR15, UR5 ;  /* 0x0000000f0e167290 */ /* 0x000fe2000fffe005 */
[----:B------:R-:W-:Y:S01]  /*3840*/  UMOV UR21, 0x40000040 ;  /* 0x4000004000157882 */ /* 0x000fe20000000000 */
[----:B------:R-:W-:Y:S01]  /*3850*/  UMOV UR23, 0x40000040 ;  /* 0x4000004000177882 */ /* 0x000fe20000000000 */
[----:B------:R-:W-:Y:S02]  /*3860*/  UIADD3 UR14, UR6, 0xa00, URZ ;  /* 0x00000a00060e7890 */ /* 0x000fe4000fffe03f */
[----:B------:R-:W-:Y:S01]  /*3870*/  UIADD3 UR15, UR5, 0xa00, URZ ;  /* 0x00000a00050f7890 */ /* 0x000fe2000fffe03f */
        /* <DEDUP_REMOVED lines=86> */
[----:B------:R-:W-:Y:S02]  /*3de0*/  UMOV UR10, 0x1000 ;  /* 0x00001000000a7882 */ /* 0x000fe40000000000 */
[----:B------:R-:W-:-:S04]  /*3df0*/  USEL UR10, UR10, 0xf80, UP0 ;  /* 0x00000f800a0a7887 */ /* 0x000fc80008000000 */
[----:B------:R-:W-:Y:S01]  /*3e00*/  ULOP3.LUT UR10, UR10, 0x1e00, URZ, 0xc0, !UPT ;  /* 0x00001e000a0a7892 */ /* 0x000fe2000f8ec03f */
        /* <DEDUP_REMOVED lines=17> */
[----:B------:R-:W-:Y:S02]  /*3f20*/  WARPGROUP.DEPBAR.LE gsb0, 0x0 ;  /* 0x00008000000079c5 */ /* 0x000fe40000010000 */
[----:B------:R-:W-:-:S06]  /*3f30*/  WARPGROUP.ARRIVE ;  /* 0x00000000000079c5 */ /* 0x000fcc0000000000 */
[----:B------:R-:W-:Y:S03]  /*3f40*/  HGMMA.64x64x16.F32 R24, gdesc[UR20], R24, gsb0 ;  /* 0x00e00000141879f0 */ /* 0x000fe60008000818 */
[----:B------:R-:W-:Y:S02]  /*3f50*/  WARPGROUP.DEPBAR.LE gsb0, 0x0 ;  /* 0x00008000000079c5 */ /* 0x000fe40000010000 */
[----:B------:R-:W-:Y:S05]  /*3f60*/  @!P0 BRA `(.L_x_3418) ;  /* 0x0000000000048947 */ /* 0x000fea0003800000 */
[----:B------:R-:W-:Y:S01]  /*3f70*/  BPT.TRAP 0x1 ;  /* 0x000000040000795c */ /* 0x000fe20000300000 */
.L_x_3418:
[----:B------:R-:W-:Y:S01]  /*3f80*/  IMAD R4, R153, -0x40, R152 ;  /* 0xffffffc099047824 */ /* 0x000fe200078e0298 */
[----:B------:R-:W-:Y:S01]  /*3f90*/  ULDC UR5, c[0x0][0xa80] ;  /* 0x0002a00000057ab9 */ /* 0x000fe20000000800 */
[----:B------:R-:W-:Y:S01]  /*3fa0*/  R2UR UR7, R8 ;  /* 0x00000000080772ca */ /* 0x000fe200000e0000 */
[----:B------:R-:W-:Y:S01]  /*3fb0*/  UMOV UR11, 0x40000040 ;  /* 0x40000040000b7882 */ /* 0x000fe20000000000 */
[----:B------:R-:W-:Y:S01]  /*3fc0*/  UMOV UR15, 0x40000040 ;  /* 0x40000040000f7882 */ /* 0x000fe20000000000 */
[----:B------:R-:W-:-:S04]  /*3fd0*/  IADD3 R4, -R19, 0x40, R4 ;  /* 0x0000004013047810 */ /* 0x000fc80007ffe104 */
[C---:B------:R-:W-:Y:S02]  /*3fe0*/  ISETP.GT.AND P5, PT, R4.reuse, RZ, PT ;  /* 0x000000ff0400720c */ /* 0x040fe40003fa4270 */
[C---:B------:R-:W-:Y:S02]  /*3ff0*/  ISETP.GT.AND P4, PT, R4.reuse, 0x1, PT ;  /* 0x000000010400780c */ /* 0x040fe40003f84270 */
[----:B------:R-:W-:Y:S02]  /*4000*/  ISETP.GT.AND P3, PT, R4, 0x8, PT ;  /* 0x000000080400780c */ /* 0x000fe40003f64270 */
[----:B-1234-:R-:W-:Y:S01]  /*4010*/  FSEL R5, R24, -INF , P5 ;  /* 0xff80000018057808 */ /* 0x01efe20002800000 */
[----:B------:R-:W-:Y:S01]  /*4020*/  UIADD3 UR7, UR7, 0x38840, URZ ;  /* 0x0003884007077890 */ /* 0x000fe2000fffe03f */
[----:B------:R-:W-:Y:S02]  /*4030*/  FSEL R7, R25, -INF , P4 ;  /* 0xff80000019077808 */ /* 0x000fe40002000000 */
[----:B------:R-:W-:Y:S01]  /*4040*/  ISETP.GT.AND P2, PT, R4, 0x9, PT ;  /* 0x000000090400780c */ /* 0x000fe20003f44270 */
[----:B------:R-:W-:Y:S01]  /*4050*/  UPRMT UR7, UR37, 0x654, UR7 ;  /* 0x0000065425077896 */ /* 0x000fe20008000007 */
[----:B------:R-:W-:-:S02]  /*4060*/  FSEL R9, R28, -INF , P3 ;  /* 0xff8000001c097808 */ /* 0x000fc40001800000 */
[----:B------:R-:W-:Y:S02]  /*4070*/  FMNMX.FTZ R6, R5, R7, !PT ;  /* 0x0000000705067209 */ /* 0x000fe40007810000 */
[C---:B------:R-:W-:Y:S02]  /*4080*/  ISETP.GT.AND P1, PT, R4.reuse, 0x10, PT ;  /* 0x000000100400780c */ /* 0x040fe40003f24270 */
[----:B------:R-:W-:Y:S02]  /*4090*/  FSEL R11, R29, -INF , P2 ;  /* 0xff8000001d0b7808 */ /* 0x000fe40001000000 */
[----:B------:R-:W-:Y:S01]  /*40a0*/  FMNMX.FTZ R6, R9, R6, !PT ;  /* 0x0000000609067209 */ /* 0x000fe20007810000 */
[----:B------:R-:W-:Y:S01]  /*40b0*/  SYNCS.ARRIVE.TRANS64.RED.A1T0 RZ, [UR7], RZ ;  /* 0x000000ffffff79a7 */ /* 0x000fe20008100407 */
[----:B------:R-:W-:Y:S01]  /*40c0*/  BAR.SYNC.DEFER_BLOCKING 0xf, 0x100 ;  /* 0x03c4000000007b1d */ /* 0x000fe20000010000 */
        /* <DEDUP_REMOVED lines=20> */
[C---:B------:R-:W-:Y:S02]  /*4210*/  ISETP.GT.AND P1, PT, R4.reuse, 0x28, PT ;  /* 0x000000280400780c */ /* 0x040fe40003f24270 */
        /* <DEDUP_REMOVED lines=23> */
[----:B------:R-:W-:Y:S02]  /*4390*/  FMNMX.FTZ R6, R71, R6, !PT ;  /* 0x0000000647067209 */ /* 0x000fe40007810000 */
[----:B------:R-:W-:Y:S02]  /*43a0*/  FMNMX.FTZ R4, R25, R27, !PT ;  /* 0x0000001b19047209 */ /* 0x000fe40007810000 */
[----:B------:R-:W-:Y:S02]  /*43b0*/  FMNMX.FTZ R10, R73, R6, !PT ;  /* 0x00000006490a7209 */ /* 0x000fe40007810000 */
[----:B------:R-:W-:Y:S02]  /*43c0*/  FMNMX.FTZ R4, R29, R4, !PT ;  /* 0x000000041d047209 */ /* 0x000fe40007810000 */
[----:B------:R-:W-:Y:S01]  /*43d0*/  FSEL R45, R46, -INF , P1 ;  /* 0xff8000002e2d7808 */ /* 0x000fe20000800000 */
[----:B------:R-:W0:Y:S01]  /*43e0*/  SHFL.BFLY PT, R3, R10, 0x2, 0x1f ;  /* 0x0c401f000a037f89 */ /* 0x000e2200000e0000 */
[----:B------:R-:W-:-:S02]  /*43f0*/  FMNMX.FTZ R4, R31, R4, !PT ;  /* 0x000000041f047209 */ /* 0x000fc40007810000 */
[----:B------:R-:W-:Y:S02]  /*4400*/  FSEL R47, R47, -INF , P6 ;  /* 0xff8000002f2f7808 */ /* 0x000fe40003000000 */
[----:B------:R-:W-:Y:S02]  /*4410*/  FMNMX.FTZ R4, R33, R4, !PT ;  /* 0x0000000421047209 */ /* 0x000fe40007810000 */
[----:B------:R-:W-:Y:S02]  /*4420*/  FSEL R49, R50, -INF , P5 ;  /* 0xff80000032317808 */ /* 0x000fe40002800000 */
[----:B------:R-:W-:Y:S02]  /*4430*/  FMNMX.FTZ R4, R35, R4, !PT ;  /* 0x0000000423047209 */ /* 0x000fe40007810000 */
[----:B------:R-:W-:Y:S02]  /*4440*/  FSEL R51, R51, -INF , P4 ;  /* 0xff80000033337808 */ /* 0x000fe40002000000 */
[----:B------:R-:W-:Y:S01]  /*4450*/  FMNMX.FTZ R6, R37, R4, !PT ;  /* 0x0000000425067209 */ /* 0x000fe20007810000 */
[----:B------:R-:W-:Y:S01]  /*4460*/  IMAD.U32 R4, RZ, RZ, UR5 ;  /* 0x00000005ff047e24 */ /* 0x000fe2000f8e00ff */
[----:B------:R-:W-:Y:S01]  /*4470*/  FSEL R53, R54, -INF , P3 ;  /* 0xff80000036357808 */ /* 0x000fe20001800000 */
[----:B------:R-:W-:Y:S01]  /*4480*/  ULOP3.LUT UR5, UR44, 0x2000000, URZ, 0xfc, !UPT ;  /* 0x020000002c057892 */ /* 0x000fe2000f8efc3f */
[----:B------:R-:W-:-:S02]  /*4490*/  FMNMX.FTZ R6, R39, R6, !PT ;  /* 0x0000000627067209 */ /* 0x000fc40007810000 */
[----:B------:R-:W-:Y:S01]  /*44a0*/  FSEL R55, R55, -INF , P2 ;  /* 0xff80000037377808 */ /* 0x000fe20001000000 */
[----:B------:R-:W-:Y:S01]  /*44b0*/  ULEA UR10, UR36, UR5, 0xc ;  /* 0x00000005240a7291 */ /* 0x000fe2000f8e603f */
[----:B------:R-:W-:Y:S02]  /*44c0*/  FMNMX.FTZ R6, R41, R6, !PT ;  /* 0x0000000629067209 */ /* 0x000fe40007810000 */
[----:B0-----:R-:W-:Y:S01]  /*44d0*/  FMNMX.FTZ R12, R10, R3, !PT ;  /* 0x000000030a0c7209 */ /* 0x001fe20007810000 */
[----:B------:R-:W-:Y:S01]  /*44e0*/  UIADD3 UR14, UR10, 0x80, URZ ;  /* 0x000000800a0e7890 */ /* 0x000fe2000fffe03f */
[----:B------:R-:W-:-:S03]  /*44f0*/  FMNMX.FTZ R6, R43, R6, !PT ;  /* 0x000000062b067209 */ /* 0x000fc60007810000 */
[----:B------:R-:W0:Y:S01]  /*4500*/  SHFL.BFLY PT, R3, R12, 0x1, 0x1f ;  /* 0x0c201f000c037f89 */ /* 0x000e2200000e0000 */
[----:B------:R-:W-:Y:S02]  /*4510*/  FMNMX.FTZ R6, R45, R6, !PT ;  /* 0x000000062d067209 */ /* 0x000fe40007810000 */
[----:B0-----:R-:W-:-:S04]  /*4520*/  FMNMX.FTZ R3, R12, R3, !PT ;  /* 0x000000030c037209 */ /* 0x001fc80007810000 */
[C---:B------:R-:W-:Y:S01]  /*4530*/  FSETP.NEU.FTZ.AND P1, PT, R3.reuse, -INF , PT ;  /* 0xff8000000300780b */ /* 0x040fe20003f3d000 */
[----:B------:R-:W-:-:S05]  /*4540*/  FMUL.FTZ R10, R3, R4 ;  /* 0x00000004030a7220 */ /* 0x000fca0000410000 */
[----:B------:R-:W-:Y:S02]  /*4550*/  FSEL R26, R10, RZ, P1 ;  /* 0x000000ff0a1a7208 */ /* 0x000fe40000800000 */
[----:B------:R-:W-:-:S03]  /*4560*/  FMNMX.FTZ R10, R47, R6, !PT ;  /* 0x000000062f0a7209 */ /* 0x000fc60007810000 */
        /* <DEDUP_REMOVED lines=16> */
[-CC-:B0-----:R-:W-:Y:S01]  /*4670*/  FFMA.FTZ R12, R15, R4.reuse, -R26.reuse ;  /* 0x000000040f0c7223 */ /* 0x181fe2000001081a */
[-CC-:B------:R-:W-:Y:S01]  /*4680*/  FFMA.FTZ R13, R21, R4.reuse, -R26.reuse ;  /* 0x00000004150d7223 */ /* 0x180fe2000001081a */
[----:B------:R-:W0:Y:S01]  /*4690*/  SHFL.BFLY PT, R20, R5, 0x2, 0x1f ;  /* 0x0c401f0005147f89 */ /* 0x000e2200000e0000 */
[-CC-:B------:R-:W-:Y:S01]  /*46a0*/  FFMA.FTZ R15, R59, R4.reuse, -R26.reuse ;  /* 0x000000043b0f7223 */ /* 0x180fe2000001081a */
[--C-:B------:R-:W-:Y:S01]  /*46b0*/  FFMA.FTZ R21, R63, R4, -R26.reuse ;  /* 0x000000043f157223 */ /* 0x100fe2000001081a */
[----:B------:R-:W1:Y:S08]  /*46c0*/  MUFU.EX2 R7, R7 ;  /* 0x0000000700077308 */ /* 0x000e700000000800 */
[----:B------:R-:W-:Y:S08]  /*46d0*/  MUFU.EX2 R9, R9 ;  /* 0x0000000900097308 */ /* 0x000ff00000000800 */
[----:B------:R-:W2:Y:S01]  /*46e0*/  MUFU.EX2 R10, R10 ;  /* 0x0000000a000a7308 */ /* 0x000ea20000000800 */
[----:B-1----:R-:W-:Y:S01]  /*46f0*/  F2FP.F16.F32.PACK_AB R156, R7, R6 ;  /* 0x00000006079c723e */ /* 0x002fe200000000ff */
[----:B------:R-:W-:Y:S01]  /*4700*/  FADD.FTZ R6, R6, R7 ;  /* 0x0000000706067221 */ /* 0x000fe20000010000 */
[----:B0-----:R-:W-:Y:S01]  /*4710*/  FMNMX.FTZ R24, R5, R20, !PT ;  /* 0x0000001405187209 */ /* 0x001fe20007810000 */
[----:B------:R-:W-:-:S04]  /*4720*/  FFMA.FTZ R20, R61, R4, -R26 ;  /* 0x000000043d147223 */ /* 0x000fc8000001081a */
[----:B------:R-:W-:Y:S01]  /*4730*/  MUFU.EX2 R11, R11 ;  /* 0x0000000b000b7308 */ /* 0x000fe20000000800 */
[----:B------:R-:W0:Y:S07]  /*4740*/  SHFL.BFLY PT, R5, R24, 0x1, 0x1f ;  /* 0x0c201f0018057f89 */ /* 0x000e2e00000e0000 */
[----:B------:R-:W1:Y:S01]  /*4750*/  MUFU.EX2 R12, R12 ;  /* 0x0000000c000c7308 */ /* 0x000e620000000800 */
[----:B--2---:R-:W-:Y:S01]  /*4760*/  F2FP.F16.F32.PACK_AB R158, R10, R9 ;  /* 0x000000090a9e723e */ /* 0x004fe200000000ff */
[----:B------:R-:W-:-:S04]  /*4770*/  FADD.FTZ R9, R9, R6 ;  /* 0x0000000609097221 */ /* 0x000fc80000010000 */
[----:B------:R-:W-:Y:S02]  /*4780*/  FADD.FTZ R10, R10, R9 ;  /* 0x000000090a0a7221 */ /* 0x000fe40000010000 */
[----:B------:R-:W-:Y:S08]  /*4790*/  MUFU.EX2 R13, R13 ;  /* 0x0000000d000d7308 */ /* 0x000ff00000000800 */
[----:B------:R-:W2:Y:S01]  /*47a0*/  MUFU.EX2 R14, R14 ;  /* 0x0000000e000e7308 */ /* 0x000ea20000000800 */
[----:B-1----:R-:W-:Y:S01]  /*47b0*/  F2FP.F16.F32.PACK_AB R160, R12, R11 ;  /* 0x0000000b0ca0723e */ /* 0x002fe200000000ff */
[----:B------:R-:W-:Y:S01]  /*47c0*/  FADD.FTZ R11, R11, R10 ;  /* 0x0000000a0b0b7221 */ /* 0x000fe20000010000 */
[----:B0-----:R-:W-:-:S03]  /*47d0*/  FMNMX.FTZ R5, R24, R5, !PT ;  /* 0x0000000518057209 */ /* 0x001fc60007810000 */
[----:B------:R-:W-:Y:S01]  /*47e0*/  FADD.FTZ R12, R12, R11 ;  /* 0x0000000b0c0c7221 */ /* 0x000fe20000010000 */
[C---:B------:R-:W-:Y:S01]  /*47f0*/  FSETP.NEU.FTZ.AND P1, PT, R5.reuse, -INF , PT ;  /* 0xff8000000500780b */ /* 0x040fe20003f3d000 */
[----:B------:R-:W-:Y:S01]  /*4800*/  FMUL.FTZ R24, R5, R4 ;  /* 0x0000000405187220 */ /* 0x000fe20000410000 */
[----:B------:R-:W-:Y:S04]  /*4810*/  MUFU.EX2 R15, R15 ;  /* 0x0000000f000f7308 */ /* 0x000fe80000000800 */
[----:B------:R-:W-:-:S04]  /*4820*/  FSEL R24, R24, RZ, P1 ;  /* 0x000000ff18187208 */ /* 0x000fc80000800000 */
        /* <DEDUP_REMOVED lines=16> */
[----:B------:R-:W-:Y:S01]  /*4930*/  FFMA.FTZ R200, R55, R4, -R24 ;  /* 0x0000000437c87223 */ /* 0x000fe20000010818 */
[----:B------:R-:W-:Y:S01]  /*4940*/  MUFU.EX2 R175, R175 ;  /* 0x000000af00af7308 */ /* 0x000fe20000000800 */
[----:B--2---:R-:W-:Y:S01]  /*4950*/  F2FP.F16.F32.PACK_AB R162, R14, R13 ;  /* 0x0000000d0ea2723e */ /* 0x004fe200000000ff */
[----:B------:R-:W-:Y:S01]  /*4960*/  FADD.FTZ R13, R13, R12 ;  /* 0x0000000c0d0d7221 */ /* 0x000fe20000010000 */
[----:B0-----:R-:W-:-:S03]  /*4970*/  F2FP.F16.F32.PACK_AB R164, R20, R15 ;  /* 0x0000000f14a4723e */ /* 0x001fc600000000ff */
[----:B------:R-:W-:Y:S02]  /*4980*/  FADD.FTZ R14, R14, R13 ;  /* 0x0000000d0e0e7221 */ /* 0x000fe40000010000 */
[----:B------:R-:W0:Y:S02]  /*4990*/  MUFU.EX2 R176, R176 ;  /* 0x000000b000b07308 */ /* 0x000e240000000800 */
[----:B------:R-:W-:-:S04]  /*49a0*/  FADD.FTZ R15, R15, R14 ;  /* 0x0000000e0f0f7221 */ /* 0x000fc80000010000 */
[----:B------:R-:W-:Y:S02]  /*49b0*/  FADD.FTZ R20, R20, R15 ;  /* 0x0000000f14147221 */ /* 0x000fe40000010000 */
[----:B------:R-:W-:Y:S08]  /*49c0*/  MUFU.EX2 R177, R177 ;  /* 0x000000b100b17308 */ /* 0x000ff00000000800 */
[----:B------:R-:W1:Y:S01]  /*49d0*/  MUFU.EX2 R178, R178 ;  /* 0x000000b200b27308 */ /* 0x000e620000000800 */
[----:B0-----:R-:W-:Y:S01]  /*49e0*/  F2FP.F16.F32.PACK_AB R157, R176, R175 ;  /* 0x000000afb09d723e */ /* 0x001fe200000000ff */
[----:B------:R-:W-:-:S06]  /*49f0*/  FADD.FTZ R176, R175, R176 ;  /* 0x000000b0afb07221 */ /* 0x000fcc0000010000 */
[----:B------:R-:W-:Y:S08]  /*4a00*/  MUFU.EX2 R179, R179 ;  /* 0x000000b300b37308 */ /* 0x000ff00000000800 */
[----:B------:R-:W0:Y:S01]  /*4a10*/  MUFU.EX2 R180, R180 ;  /* 0x000000b400b47308 */ /* 0x000e220000000800 */
[----:B-1----:R-:W-:Y:S01]  /*4a20*/  F2FP.F16.F32.PACK_AB R159, R178, R177 ;  /* 0x000000b1b29f723e */ /* 0x002fe200000000ff */
[----:B------:R-:W-:-:S04]  /*4a30*/  FADD.FTZ R177, R177, R176 ;  /* 0x000000b0b1b17221 */ /* 0x000fc80000010000 */
[----:B------:R1:W-:Y:S01]  /*4a40*/  STSM.16.M88.4 [R184+0x36400], R156 ;  /* 0x0364009cb8007844 */ /* 0x0003e20000000200 */
[----:B------:R-:W-:Y:S01]  /*4a50*/  FADD.FTZ R178, R178, R177 ;  /* 0x000000b1b2b27221 */ /* 0x000fe20000010000 */
[----:B------:R-:W-:Y:S08]  /*4a60*/  MUFU.EX2 R181, R181 ;  /* 0x000000b500b57308 */ /* 0x000ff00000000800 */
[----:B------:R-:W2:Y:S01]  /*4a70*/  MUFU.EX2 R182, R182 ;  /* 0x000000b600b67308 */ /* 0x000ea20000000800 */
[----:B0-----:R-:W-:Y:S01]  /*4a80*/  F2FP.F16.F32.PACK_AB R161, R180, R179 ;  /* 0x000000b3b4a1723e */ /* 0x001fe200000000ff */
[----:B------:R-:W-:-:S04]  /*4a90*/  FADD.FTZ R179, R179, R178 ;  /* 0x000000b2b3b37221 */ /* 0x000fc80000010000 */
[----:B------:R-:W-:Y:S02]  /*4aa0*/  FADD.FTZ R180, R180, R179 ;  /* 0x000000b3b4b47221 */ /* 0x000fe40000010000 */
[----:B------:R-:W-:Y:S08]  /*4ab0*/  MUFU.EX2 R21, R21 ;  /* 0x0000001500157308 */ /* 0x000ff00000000800 */
[----:B------:R-:W0:Y:S01]  /*4ac0*/  MUFU.EX2 R154, R154 ;  /* 0x0000009a009a7308 */ /* 0x000e220000000800 */
[----:B--2---:R-:W-:Y:S01]  /*4ad0*/  F2FP.F16.F32.PACK_AB R163, R182, R181 ;  /* 0x000000b5b6a3723e */ /* 0x004fe200000000ff */
[----:B------:R-:W-:-:S04]  /*4ae0*/  FADD.FTZ R181, R181, R180 ;  /* 0x000000b4b5b57221 */ /* 0x000fc80000010000 */
[----:B------:R1:W-:Y:S01]  /*4af0*/  STSM.16.M88.4 [R186], R160 ;  /* 0x000000a0ba007844 */ /* 0x0003e20000000200 */
        /* <DEDUP_REMOVED lines=10> */
[----:B------:R-:W-:Y:S02]  /*4ba0*/  FADD.FTZ R194, R194, R183 ;  /* 0x000000b7c2c27221 */ /* 0x000fe40000010000 */
[----:B------:R-:W-:Y:S08]  /*4bb0*/  MUFU.EX2 R155, R155 ;  /* 0x0000009b009b7308 */ /* 0x000ff00000000800 */
[----:B------:R-:W2:Y:S01]  /*4bc0*/  MUFU.EX2 R172, R172 ;  /* 0x000000ac00ac7308 */ /* 0x000ea20000000800 */
[----:B0-----:R-:W-:Y:S01]  /*4bd0*/  F2FP.F16.F32.PACK_AB R167, R196, R193 ;  /* 0x000000c1c4a7723e */ /* 0x001fe200000000ff */
[----:B------:R-:W-:-:S04]  /*4be0*/  FADD.FTZ R193, R193, R194 ;  /* 0x000000c2c1c17221 */ /* 0x000fc80000010000 */
[----:B------:R1:W-:Y:S01]  /*4bf0*/  STSM.16.M88.4 [R23], R164 ;  /* 0x000000a417007844 */ /* 0x0003e20000000200 */
[----:B------:R-:W-:Y:S01]  /*4c00*/  FADD.FTZ R196, R196, R193 ;  /* 0x000000c1c4c47221 */ /* 0x000fe20000010000 */
        /* <DEDUP_REMOVED lines=9> */
[----:B------:R-:W-:Y:S02]  /*4ca0*/  FADD.FTZ R6, R174, R173 ;  /* 0x000000adae067221 */ /* 0x000fe40000010000 */
[----:B------:R-:W0:Y:S08]  /*4cb0*/  MUFU.EX2 R197, R197 ;  /* 0x000000c500c57308 */ /* 0x000e300000000800 */
[----:B------:R-:W3:Y:S01]  /*4cc0*/  MUFU.EX2 R200, R200 ;  /* 0x000000c800c87308 */ /* 0x000ee20000000800 */
[----:B--2---:R-:W-:Y:S01]  /*4cd0*/  F2FP.F16.F32.PACK_AB R169, R198, R195 ;  /* 0x000000c3c6a9723e */ /* 0x004fe200000000ff */
[----:B------:R-:W-:-:S04]  /*4ce0*/  FADD.FTZ R195, R195, R196 ;  /* 0x000000c4c3c37221 */ /* 0x000fc80000010000 */
[----:B------:R-:W-:-:S04]  /*4cf0*/  FADD.FTZ R198, R198, R195 ;  /* 0x000000c3c6c67221 */ /* 0x000fc80000010000 */
[----:B0-----:R-:W-:Y:S01]  /*4d00*/  FADD.FTZ R7, R197, R198 ;  /* 0x000000c6c5077221 */ /* 0x001fe20000010000 */
[----:B---3--:R-:W-:-:S03]  /*4d10*/  F2FP.F16.F32.PACK_AB R171, R200, R197 ;  /* 0x000000c5c8ab723e */ /* 0x008fc600000000ff */
[----:B------:R-:W-:Y:S02]  /*4d20*/  FADD.FTZ R7, R200, R7 ;  /* 0x00000007c8077221 */ /* 0x000fe40000010000 */
[----:B------:R1:W-:Y:S01]  /*4d30*/  STSM.16.M88.4 [R185], R168 ;  /* 0x000000a8b9007844 */ /* 0x0003e20000000200 */
[----:B------:R-:W-:-:S06]  /*4d40*/  WARPGROUP.ARRIVE ;  /* 0x00000000000079c5 */ /* 0x000fcc0000000000 */
[----:B------:R-:W-:Y:S01]  /*4d50*/  HGMMA.64x256x16.F32 R24, R156, gdesc[UR8].tnspB, RZ, !UPT, gsb0 ;  /* 0x43e000089c187df0 */ /* 0x000fe2000c0008ff */
[----:B------:R-:W-:Y:S02]  /*4d60*/  UMOV UR11, 0x40000040 ;  /* 0x40000040000b7882 */ /* 0x000fe40000000000 */
[----:B------:R-:W-:Y:S02]  /*4d70*/  WARPGROUP.DEPBAR.LE gsb0, 0x0 ;  /* 0x00008000000079c5 */ /* 0x000fe40000010000 */
[----:B------:R-:W-:-:S15]  /*4d80*/  WARPGROUP.ARRIVE ;  /* 0x00000000000079c5 */ /* 0x000fde0000000000 */
[----:B------:R-:W-:-:S08]  /*4d90*/  NOP ;  /* 0x0000000000007918 */ /* 0x000fd00000000000 */
[----:B------:R-:W-:Y:S01]  /*4da0*/  HGMMA.64x256x16.F32 R24, R160, gdesc[UR12].tnspB, R24, gsb0 ;  /* 0x43e0000ca0187df0 */ /* 0x000fe20008000818 */
[----:B------:R-:W-:Y:S01]  /*4db0*/  UIADD3 UR14, UR10, 0x100, URZ ;  /* 0x000001000a0e7890 */ /* 0x000fe2000fffe03f */
[----:B------:R-:W-:Y:S01]  /*4dc0*/  UMOV UR15, 0x40000040 ;  /* 0x40000040000f7882 */ /* 0x000fe20000000000 */
[----:B------:R-:W-:Y:S01]  /*4dd0*/  UIADD3 UR10, UR10, 0x180, URZ ;  /* 0x000001800a0a7890 */ /* 0x000fe2000fffe03f */
[----:B------:R-:W-:Y:S02]  /*4de0*/  WARPGROUP.DEPBAR.LE gsb0, 0x0 ;  /* 0x00008000000079c5 */ /* 0x000fe40000010000 */
[----:B------:R-:W-:-:S15]  /*4df0*/  WARPGROUP.ARRIVE ;  /* 0x00000000000079c5 */ /* 0x000fde0000000000 */
[----:B------:R-:W-:-:S07]  /*4e00*/  NOP ;  /* 0x0000000000007918 */ /* 0x000fce0000000000 */
[----:B------:R-:W-:Y:S03]  /*4e10*/  HGMMA.64x256x16.F32 R24, R164, gdesc[UR12].tnspB, R24, gsb0 ;  /* 0x43e0000ca4187df0 */ /* 0x000fe60008000818 */
[----:B------:R-:W-:Y:S02]  /*4e20*/  WARPGROUP.DEPBAR.LE gsb0, 0x0 ;  /* 0x00008000000079c5 */ /* 0x000fe40000010000 */
[----:B------:R-:W-:-:S15]  /*4e30*/  WARPGROUP.ARRIVE ;  /* 0x00000000000079c5 */ /* 0x000fde0000000000 */
[----:B------:R-:W-:-:S08]  /*4e40*/  NOP ;  /* 0x0000000000007918 */ /* 0x000fd00000000000 */
[----:B------:R-:W-:Y:S03]  /*4e50*/  HGMMA.64x256x16.F32 R24, R168, gdesc[UR8].tnspB, R24, gsb0 ;  /* 0x43e00008a8187df0 */ /* 0x000fe60008000818 */
[----:B------:R-:W-:Y:S02]  /*4e60*/  WARPGROUP.DEPBAR.LE gsb0, 0x0 ;  /* 0x00008000000079c5 */ /* 0x000fe40000010000 */
[----:B------:R0:W-:Y:S06]  /*4e70*/  MEMBAR.ALL.CTA ;  /* 0x0000000000007992 */ /* 0x0001ec0000008000 */
[----:B0-----:R-:W0:Y:S02]  /*4e80*/  FENCE.VIEW.ASYNC.S ;  /* 0x00000000000073c6 */ /* 0x001e240000000000 */
[----:B0-----:R-:W-:Y:S01]  /*4e90*/  NOP ;  /* 0x0000000000007918 */ /* 0x001fe20000000000 */
[----:B------:R-:W-:Y:S06]  /*4ea0*/  BAR.ARV 0xe, 0x100 ;  /* 0x0384000000007b1d */ /* 0x000fec0000002000 */
[----:B-1----:R-:W-:Y:S05]  /*4eb0*/  @!P0 BRA `(.L_x_3419) ;  /* 0x0000000000048947 */ /* 0x002fea0003800000 */
[----:B------:R-:W-:Y:S01]  /*4ec0*/  BPT.TRAP 0x1 ;  /* 0x000000040000795c */ /* 0x000fe20000300000 */
.L_x_3419:
[----:B------:R-:W-:Y:S02]  /*4ed0*/  R2UR UR7, R8 ;  /* 0x00000000080772ca */ /* 0x000fe400000e0000 */
[----:B------:R-:W-:-:S11]  /*4ee0*/  ISETP.GE.AND P1, PT, R152, 0x41, PT ;  /* 0x000000419800780c */ /* 0x000fd60003f26270 */
[----:B------:R-:W-:-:S04]  /*4ef0*/  UIADD3 UR7, UR7, 0x38860, URZ ;  /* 0x0003886007077890 */ /* 0x000fc8000fffe03f */
[----:B------:R-:W-:-:S09]  /*4f00*/  UPRMT UR7, UR37, 0x654, UR7 ;  /* 0x0000065425077896 */ /* 0x000fd20008000007 */
[----:B------:R-:W-:Y:S01]  /*4f10*/  SYNCS.ARRIVE.TRANS64.RED.A1T0 RZ, [UR7], RZ ;  /* 0x000000ffffff79a7 */ /* 0x000fe20008100407 */
[----:B------:R-:W-:Y:S05]  /*4f20*/  @!P1 BRA `(.L_x_3420) ;  /* 0x0000002800b09947 */ /* 0x000fea0003800000 */
[----:B------:R-:W-:Y:S01]  /*4f30*/  VIADD R8, R153, 0xfffffffe ;  /* 0xfffffffe99087836 */ /* 0x000fe20000000000 */
[----:B------:R-:W-:Y:S01]  /*4f40*/  UMOV UR10, UR36 ;  /* 0x00000024000a7c82 */ /* 0x000fe20008000000 */
[----:B------:R-:W-:Y:S02]  /*4f50*/  IMAD.MOV.U32 R193, RZ, RZ, R5 ;  /* 0x000000ffffc17224 */ /* 0x000fe400078e0005 */
[----:B------:R-:W-:-:S07]  /*4f60*/  IMAD.MOV.U32 R9, RZ, RZ, R3 ;  /* 0x000000ffff097224 */ /* 0x000fce00078e0003 */
.L_x_3431:
[----:B------:R-:W-:Y:S01]  /*4f70*/  UIADD3 UR36, UR10, 0x1, URZ ;  /* 0x000000010a247890 */ /* 0x000fe2000fffe03f */
[C---:B------:R-:W-:Y:S01]  /*4f80*/  ISETP.GT.AND P1, PT, R8.reuse, RZ, PT ;  /* 0x000000ff0800720c */ /* 0x040fe20003f24270 */
[----:B------:R-:W-:Y:S02]  /*4f90*/  VIADD R8, R8, 0xffffffff ;  /* 0xffffffff08087836 */ /* 0x000fe40000000000 */
[----:B------:R-:W-:-:S04]  /*4fa0*/  UISETP.NE.AND UP0, UPT, UR36, 0x2, UPT ;  /* 0x000000022400788c */ /* 0x000fc8000bf05270 */
[----:B------:R-:W-:Y:S02]  /*4fb0*/  USEL UR7, URZ, 0x1, UP0 ;  /* 0x000000013f077887 */ /* 0x000fe40008000000 */
[----:B------:R-:W-:-:S04]  /*4fc0*/  USEL UR36, UR36, URZ, UP0 ;  /* 0x0000003f24247287 */ /* 0x000fc80008000000 */
[----:B------:R-:W-:Y:S01]  /*4fd0*/  LOP3.LUT R2, R2, UR7, RZ, 0x3c, !PT ;  /* 0x0000000702027c12 */ /* 0x000fe2000f8e3cff */
[----:B------:R-:W-:Y:S07]  /*4fe0*/  @!P0 BRA `(.L_x_3421) ;  /* 0x0000000000048947 */ /* 0x000fee0003800000 */
[----:B------:R-:W-:Y:S01]  /*4ff0*/  BPT.TRAP 0x1 ;  /* 0x000000040000795c */ /* 0x000fe20000300000 */
.L_x_3421:
[----:B------:R-:W-:Y:S01]  /*5000*/  ULEA UR7, UR36, UR38, 0x3 ;  /* 0x0000002624077291 */ /* 0x000fe2000f8e183f */
[----:B------:R-:W-:-:S08]  /*5010*/  SHF.L.U32 R3, R2, 0x1f, RZ ;  /* 0x0000001f02037819 */ /* 0x000fd000000006ff */
[----:B------:R0:W1:Y:S01]  /*5020*/  SYNCS.PHASECHK.TRANS64.TRYWAIT P2, [UR7+0x38830], R3 ;  /* 0x03883003ff0075a7 */ /* 0x0000620008040147 */
[----:B------:R-:W-:Y:S05]  /*5030*/  @!P0 BRA `(.L_x_3422) ;  /* 0x0000000000048947 */ /* 0x000fea0003800000 */
[----:B------:R-:W-:Y:S01]  /*5040*/  BPT.TRAP 0x1 ;  /* 0x000000040000795c */ /* 0x000fe20000300000 */
.L_x_3422:
[----:B-1----:R-:W-:Y:S05]  /*5050*/  @P2 BRA `(.L_x_3423) ;  /* 0x0000000000082947 */ /* 0x002fea0003800000 */
[----:B------:R-:W1:Y:S02]  /*5060*/  SYNCS.PHASECHK.TRANS64.TRYWAIT P2, [UR7+0x38830], R3 ;  /* 0x03883003ff0075a7 */ /* 0x000e640008040147 */
[----:B-1----:R-:W-:Y:S05]  /*5070*/  @!P2 BRA `(.L_x_3424) ;  /* 0x000000a0008ca947 */ /* 0x002fea0003800000 */
.L_x_3423:
        /* <DEDUP_REMOVED lines=8> */
[----:B------:R-:W-:-:S04]  /*5100*/  ULOP3.LUT UR11, UR11, 0x3fff, URZ, 0xc0, !UPT ;  /* 0x00003fff0b0b7892 */ /* 0x000fc8000f8ec03f */
[----:B------:R-:W-:Y:S02]  /*5110*/  ULEA UR18, UR36, UR18, 0x9 ;  /* 0x0000001224127291 */ /* 0x000fe4000f8e483f */
[----:B------:R-:W-:Y:S02]  /*5120*/  ULOP3.LUT UR20, UR11, 0x10000, URZ, 0xfc, !UPT ;  /* 0x000100000b147892 */ /* 0x000fe4000f8efc3f */
[----:B------:R-:W-:-:S03]  /*5130*/  UIADD3 UR14, UR18, 0x4, URZ ;  /* 0x00000004120e7890 */ /* 0x000fc6000fffe03f */
[----:B------:R-:W-:-:S04]  /*5140*/  UMOV UR22, UR18 ;  /* 0x0000001200167c82 */ /* 0x000fc80008000000 */
[----:B------:R-:W-:Y:S01]  /*5150*/  HGMMA.64x64x16.F32 R152, gdesc[UR20], RZ, !UPT, gsb0 ;  /* 0x00e00000149879f0 */ /* 0x000fe2000c0008ff */
[----:B------:R-:W-:Y:S01]  /*5160*/  UIADD3 UR22, UR18, 0x2, URZ ;  /* 0x0000000212167890 */ /* 0x000fe2000fffe03f */
[----:B------:R-:W-:Y:S01]  /*5170*/  UMOV UR20, UR8 ;  /* 0x0000000800147c82 */ /* 0x000fe20008000000 */
[----:B------:R-:W-:Y:S01]  /*5180*/  UMOV UR21, UR9 ;  /* 0x0000000900157c82 */ /* 0x000fe20008000000 */
[----:B------:R-:W-:Y:S01]  /*5190*/  UMOV UR23, 0x40000040 ;  /* 0x4000004000177882 */ /* 0x000fe20000000000 */
[----:B------:R-:W-:Y:S01]  /*51a0*/  UIADD3 UR18, UR18, 0x6, URZ ;  /* 0x0000000612127890 */ /* 0x000fe2000fffe03f */
        /* <DEDUP_REMOVED lines=12> */
.L_x_3425:
[----:B------:R2:W3:Y:S01]  /*5270*/  SYNCS.PHASECHK.TRANS64.TRYWAIT P2, [UR7+0x38850], R3 ;  /* 0x03885003ff0075a7 */ /* 0x0004e20008040147 */
[----:B------:R-:W-:Y:S05]  /*5280*/  @!P0 BRA `(.L_x_3426) ;  /* 0x0000000000048947 */ /* 0x000fea0003800000 */
[----:B------:R-:W-:Y:S01]  /*5290*/  BPT.TRAP 0x1 ;  /* 0x000000040000795c */ /* 0x000fe20000300000 */
.L_x_3426:
[----:B---3--:R-:W-:Y:S05]  /*52a0*/  @P2 BRA `(.L_x_3427) ;  /* 0x0000000000082947 */ /* 0x008fea0003800000 */
[----:B------:R-:W3:Y:S02]  /*52b0*/  SYNCS.PHASECHK.TRANS64.TRYWAIT P2, [UR7+0x38850], R3 ;  /* 0x03885003ff0075a7 */ /* 0x000ee40008040147 */
[----:B---3--:R-:W-:Y:S05]  /*52c0*/  @!P2 BRA `(.L_x_3428) ;  /* 0x000000a00010a947 */ /* 0x008fea0003800000 */
.L_x_3427:
[----:B------:R-:W-:Y:S01]  /*52d0*/  UIADD3 UR11, UR38, 0x26400, URZ ;  /* 0x00026400260b7890 */ /* 0x000fe2000fffe03f */
[----:B------:R-:W-:Y:S01]  /*52e0*/  WARPGROUP.ARRIVE ;  /* 0x00000000000079c5 */ /* 0x000fe20000000000 */
[----:B------:R-:W-:-:S05]  /*52f0*/  UIADD3 UR19, UR6, 0x4, URZ ;  /* 0x0000000406137890 */ /* 0x000fca000fffe03f */
[----:B-1----:R-:W1:Y:S01]  /*5300*/  S2R R4, SR_TID.X ;  /* 0x0000000000047919 */ /* 0x002e620000002100 */
[----:B------:R-:W-:Y:S02]  /*5310*/  USHF.R.U32.HI UR11, URZ, 0x4, UR11 ;  /* 0x000000043f0b7899 */ /* 0x000fe4000801160b */
[----:B------:R-:W-:Y:S02]  /*5320*/  UIADD3 UR14, UR6, 0x202, URZ ;  /* 0x00000202060e7890 */ /* 0x000fe4000fffe03f */
[----:B------:R-:W-:Y:S02]  /*5330*/  ULOP3.LUT UR20, UR11, 0x3fff, URZ, 0xc0, !UPT ;  /* 0x00003fff0b147892 */ /* 0x000fe4000f8ec03f */
[----:B------:R-:W-:Y:S02]  /*5340*/  UIADD3 UR15, UR6, 0x200, URZ ;  /* 0x00000200060f7890 */ /* 0x000fe4000fffe03f */
[----:B------:R-:W-:Y:S02]  /*5350*/  UIADD3 UR18, UR6, 0x6, URZ ;  /* 0x0000000606127890 */ /* 0x000fe4000fffe03f */
[----:B------:R-:W-:-:S02]  /*5360*/  ULEA UR11, UR36, UR4, 0xc ;  /* 0x00000004240b7291 */ /* 0x000fc4000f8e603f */
[----:B------:R-:W-:Y:S01]  /*5370*/  ULOP3.LUT UR6, UR20, 0x10000, URZ, 0xfc, !UPT ;  /* 0x0001000014067892 */ /* 0x000fe2000f8efc3f */
[----:B------:R-:W-:Y:S01]  /*5380*/  UMOV UR23, 0x40000040 ;  /* 0x4000004000177882 */ /* 0x000fe20000000000 */
[----:B------:R-:W-:Y:S02]  /*5390*/  UMOV UR21, 0x40000040 ;  /* 0x4000004000157882 */ /* 0x000fe40000000000 */
[----:B------:R-:W-:Y:S01]  /*53a0*/  UIADD3 UR24, UR6, 0x800, URZ ;  /* 0x0000080006187890 */ /* 0x000fe2000fffe03f */
[----:B------:R-:W-:Y:S02]  /*53b0*/  UMOV UR22, UR11 ;  /* 0x0000000b00167c82 */ /* 0x000fe40008000000 */
[----:B------:R-:W-:Y:S02]  /*53c0*/  UMOV UR20, UR6 ;  /* 0x0000000600147c82 */ /* 0x000fe40008000000 */
[----:B------:R-:W-:Y:S01]  /*53d0*/  HGMMA.64x64x16.F32 R152, gdesc[UR20], R152, gsb0 ;  /* 0x00e00000149879f0 */ /* 0x000fe20008000898 */
[----:B------:R-:W-:-:S02]  /*53e0*/  UIADD3 UR22, UR11, 0x2, URZ ;  /* 0x000000020b167890 */ /* 0x000fc4000fffe03f */
[----:B------:R-:W-:Y:S01]  /*53f0*/  UIADD3 UR20, UR6, 0x2, URZ ;  /* 0x0000000206147890 */ /* 0x000fe2000fffe03f */
[----:B------:R-:W-:Y:S01]  /*5400*/  UMOV UR23, 0x40000040 ;  /* 0x4000004000177882 */ /* 0x000fe20000000000 */
[----:B------:R-:W-:Y:S01]  /*5410*/  UMOV UR21, 0x40000040 ;  /* 0x4000004000157882 */ /* 0x000fe20000000000 */
[----:B-1----:R-:W-:-:S05]  /*5420*/  SHF.R.U32.HI R4, RZ, 0x7, R4 ;  /* 0x00000007ff047819 */ /* 0x002fca0000011604 */
[----:B0-2---:R-:W0:Y:S01]  /*5430*/  SHFL.IDX PT, R3, R4, RZ, 0x1f ;  /* 0x00001fff04037589 */ /* 0x005e2200000e0000 */
[----:B------:R-:W-:Y:S02]  /*5440*/  WARPGROUP.DEPBAR.LE gsb0, 0x0 ;  /* 0x00008000000079c5 */ /* 0x000fe40000010000 */
[----:B------:R-:W-:-:S06]  /*5450*/  WARPGROUP.ARRIVE ;  /* 0x00000000000079c5 */ /* 0x000fcc0000000000 */
[----:B------:R-:W-:Y:S01]  /*5460*/  HGMMA.64x64x16.F32 R152, gdesc[UR20], R152, gsb0 ;  /* 0x00e00000149879f0 */ /* 0x000fe20008000898 */
[----:B------:R-:W-:Y:S01]  /*5470*/  UIADD3 UR22, UR11, 0x4, URZ ;  /* 0x000000040b167890 */ /* 0x000fe2000fffe03f */
[----:B------:R-:W-:Y:S01]  /*5480*/  UMOV UR20, UR19 ;  /* 0x0000001300147c82 */ /* 0x000fe20008000000 */
[----:B------:R-:W-:Y:S01]  /*5490*/  UMOV UR21, 0x40000040 ;  /* 0x4000004000157882 */ /* 0x000fe20000000000 */
[----:B------:R-:W-:Y:S01]  /*54a0*/  UMOV UR23, 0x40000040 ;  /* 0x4000004000177882 */ /* 0x000fe20000000000 */
[----:B------:R-:W-:Y:S01]  /*54b0*/  UIADD3 UR19, UR11, 0x800, URZ ;  /* 0x000008000b137890 */ /* 0x000fe2000fffe03f */
[----:B------:R-:W-:Y:S02]  /*54c0*/  WARPGROUP.DEPBAR.LE gsb0, 0x0 ;  /* 0x00008000000079c5 */ /* 0x000fe40000010000 */
[----:B------:R-:W-:-:S06]  /*54d0*/  WARPGROUP.ARRIVE ;  /* 0x00000000000079c5 */ /* 0x000fcc0000000000 */
[----:B------:R-:W-:Y:S01]  /*54e0*/  HGMMA.64x64x16.F32 R152, gdesc[UR20], R152, gsb0 ;  /* 0x00e00000149879f0 */ /* 0x000fe20008000898 */
[----:B------:R-:W-:Y:S01]  /*54f0*/  UIADD3 UR22, UR11, 0x6, URZ ;  /* 0x000000060b167890 */ /* 0x000fe2000fffe03f */
[----:B------:R-:W-:Y:S01]  /*5500*/  UMOV UR20, UR18 ;  /* 0x0000001200147c82 */ /* 0x000fe20008000000 */
[----:B------:R-:W-:Y:S01]  /*5510*/  UMOV UR21, 0x40000040 ;  /* 0x4000004000157882 */ /* 0x000fe20000000000 */
[----:B------:R-:W-:Y:S01]  /*5520*/  UMOV UR23, 0x40000040 ;  /* 0x4000004000177882 */ /* 0x000fe20000000000 */
        /* <DEDUP_REMOVED lines=112> */
[----:B------:R-:W-:Y:S02]  /*5c30*/  UIADD3 UR24, UR6, 0xa00, URZ ;  /* 0x00000a0006187890 */ /* 0x000fe4000fffe03f */
[----:B------:R-:W-:-:S04]  /*5c40*/  USEL UR19, UR19, 0x26, UP0 ;  /* 0x0000002613137887 */ /* 0x000fc80008000000 */
[----:B------:R-:W-:Y:S01]  /*5c50*/  ULOP3.LUT UR19, UR19, 0x6, URZ, 0xc0, !UPT ;  /* 0x0000000613137892 */ /* 0x000fe2000f8ec03f */
[----:B------:R-:W-:Y:S02]  /*5c60*/  WARPGROUP.DEPBAR.LE gsb0, 0x0 ;  /* 0x00008000000079c5 */ /* 0x000fe40000010000 */
[----:B------:R-:W-:-:S06]  /*5c70*/  WARPGROUP.ARRIVE ;  /* 0x00000000000079c5 */ /* 0x000fcc0000000000 */
[----:B------:R-:W-:Y:S01]  /*5c80*/  HGMMA.64x64x16.F32 R152, gdesc[UR20], R152, gsb0 ;  /* 0x00e00000149879f0 */ /* 0x000fe20008000898 */
[----:B------:R-:W-:Y:S01]  /*5c90*/  UMOV UR20, 0xa00 ;  /* 0x00000a0000147882 */ /* 0x000fe20000000000 */
[----:B------:R-:W-:Y:S01]  /*5ca0*/  UMOV UR21, 0x40000040 ;  /* 0x4000004000157882 */ /* 0x000fe20000000000 */
[----:B------:R-:W-:Y:S01]  /*5cb0*/  USEL UR20, UR20, 0x980, UP0 ;  /* 0x0000098014147887 */ /* 0x000fe20008000000 */
[----:B------:R-:W-:-:S03]  /*5cc0*/  UMOV UR23, 0x40000040 ;  /* 0x4000004000177882 */ /* 0x000fc60000000000 */
[----:B------:R-:W-:-:S04]  /*5cd0*/  ULOP3.LUT UR20, UR20, 0xa00, URZ, 0xc0, !UPT ;  /* 0x00000a0014147892 */ /* 0x000fc8000f8ec03f */
[----:B------:R-:W-:Y:S02]  /*5ce0*/  UIADD3 UR22, UR19, UR20, UR6 ;  /* 0x0000001413167290 */ /* 0x000fe4000fffe006 */
[----:B------:R-:W-:-:S05]  /*5cf0*/  UIADD3 UR19, UR19, UR20, UR11 ;  /* 0x0000001413137290 */ /* 0x000fca000fffe00b */
[----:B------:R-:W-:Y:S02]  /*5d00*/  UMOV UR20, UR22 ;  /* 0x0000001600147c82 */ /* 0x000fe40008000000 */
[----:B------:R-:W-:Y:S01]  /*5d10*/  UMOV UR22, UR19 ;  /* 0x0000001300167c82 */ /* 0x000fe20008000000 */
        /* <DEDUP_REMOVED lines=117> */
.L_x_3429:
[----:B------:R-:W-:Y:S01]  /*6470*/  FMNMX.FTZ R4, R152, R9, !PT ;  /* 0x0000000998047209 */ /* 0x000fe20007810000 */
[----:B------:R-:W-:Y:S01]  /*6480*/  UIADD3 UR11, UR7, 0x38840, URZ ;  /* 0x00038840070b7890 */ /* 0x000fe2000fffe03f */
[----:B------:R-:W-:Y:S01]  /*6490*/  FMNMX.FTZ R10, R154, R193, !PT ;  /* 0x000000c19a0a7209 */ /* 0x000fe20007810000 */
[----:B------:R-:W-:Y:S01]  /*64a0*/  UMOV UR15, 0x40000040 ;  /* 0x40000040000f7882 */ /* 0x000fe20000000000 */
[----:B------:R-:W-:Y:S01]  /*64b0*/  FMNMX.FTZ R3, R153, R4, !PT ;  /* 0x0000000499037209 */ /* 0x000fe20007810000 */
[----:B------:R-:W-:-:S03]  /*64c0*/  UPRMT UR11, UR37, 0x654, UR11 ;  /* 0x00000654250b7896 */ /* 0x000fc6000800000b */
[----:B------:R-:W-:-:S04]  /*64d0*/  FMNMX.FTZ R4, R156, R3, !PT ;  /* 0x000000039c047209 */ /* 0x000fc80007810000 */
[----:B------:R-:W-:Y:S02]  /*64e0*/  FMNMX.FTZ R3, R157, R4, !PT ;  /* 0x000000049d037209 */ /* 0x000fe40007810000 */
[----:B------:R-:W-:Y:S01]  /*64f0*/  SYNCS.ARRIVE.TRANS64.RED.A1T0 RZ, [UR11], RZ ;  /* 0x000000ffffff79a7 */ /* 0x000fe2000810040b */
[----:B------:R-:W-:Y:S01]  /*6500*/  UMOV UR11, 0x40000040 ;  /* 0x40000040000b7882 */ /* 0x000fe20000000000 */
        /* <DEDUP_REMOVED lines=10> */
[----:B------:R-:W-:Y:S02]  /*65b0*/  FMNMX.FTZ R4, R180, R3, !PT ;  /* 0x00000003b4047209 */ /* 0x000fe40007810000 */
[----:B------:R-:W-:Y:S02]  /*65c0*/  FMNMX.FTZ R3, R155, R10, !PT ;  /* 0x0000000a9b037209 */ /* 0x000fe40007810000 */
[----:B------:R-:W-:Y:S02]  /*65d0*/  FMNMX.FTZ R11, R181, R4, !PT ;  /* 0x00000004b50b7209 */ /* 0x000fe40007810000 */
[----:B------:R-:W-:-:S03]  /*65e0*/  FMNMX.FTZ R10, R158, R3, !PT ;  /* 0x000000039e0a7209 */ /* 0x000fc60007810000 */
[----:B------:R-:W0:Y:S01]  /*65f0*/  SHFL.BFLY PT, R4, R11, 0x2, 0x1f ;  /* 0x0c401f000b047f89 */ /* 0x000e2200000e0000 */
[----:B------:R-:W-:-:S04]  /*6600*/  FMNMX.FTZ R3, R159, R10, !PT ;  /* 0x0000000a9f037209 */ /* 0x000fc80007810000 */
[----:B------:R-:W-:Y:S02]  /*6610*/  FMNMX.FTZ R10, R162, R3, !PT ;  /* 0x00000003a20a7209 */ /* 0x000fe40007810000 */
[----:B0-----:R-:W-:Y:S02]  /*6620*/  FMNMX.FTZ R12, R11, R4, !PT ;  /* 0x000000040b0c7209 */ /* 0x001fe40007810000 */
[----:B------:R-:W0:Y:S03]  /*6630*/  LDC R4, c[0x0][0xa80] ;  /* 0x0002a000ff047b82 */ /* 0x000e260000000800 */
[----:B------:R-:W1:Y:S02]  /*6640*/  SHFL.BFLY PT, R5, R12, 0x1, 0x1f ;  /* 0x0c201f000c057f89 */ /* 0x000e6400000e0000 */
[----:B-1----:R-:W-:Y:S02]  /*6650*/  FMNMX.FTZ R3, R12, R5, !PT ;  /* 0x000000050c037209 */ /* 0x002fe40007810000 */
[----:B------:R-:W-:-:S03]  /*6660*/  FMNMX.FTZ R5, R163, R10, !PT ;  /* 0x0000000aa3057209 */ /* 0x000fc60007810000 */
[CC--:B0-----:R-:W-:Y:S01]  /*6670*/  FMUL.FTZ R195, R3.reuse, R4.reuse ;  /* 0x0000000403c37220 */ /* 0x0c1fe20000410000 */
[----:B------:R-:W-:Y:S01]  /*6680*/  FMNMX.FTZ R10, R166, R5, !PT ;  /* 0x00000005a60a7209 */ /* 0x000fe20007810000 */
[----:B------:R-:W-:Y:S02]  /*6690*/  FADD.FTZ R9, -R3, R9 ;  /* 0x0000000903097221 */ /* 0x000fe40000010100 */
[--C-:B------:R-:W-:Y:S01]  /*66a0*/  FFMA.FTZ R152, R152, R4, -R195.reuse ;  /* 0x0000000498987223 */ /* 0x100fe200000108c3 */
[----:B------:R-:W-:Y:S01]  /*66b0*/  FMNMX.FTZ R5, R167, R10, !PT ;  /* 0x0000000aa7057209 */ /* 0x000fe20007810000 */
[-CC-:B------:R-:W-:Y:S01]  /*66c0*/  FFMA.FTZ R11, R153, R4.reuse, -R195.reuse ;  /* 0x00000004990b7223 */ /* 0x180fe200000108c3 */
[-C--:B------:R-:W-:Y:S01]  /*66d0*/  FMUL.FTZ R9, R9, R4.reuse ;  /* 0x0000000409097220 */ /* 0x080fe20000410000 */
[-CC-:B------:R-:W-:Y:S01]  /*66e0*/  FFMA.FTZ R156, R156, R4.reuse, -R195.reuse ;  /* 0x000000049c9c7223 */ /* 0x180fe200000108c3 */
[----:B------:R-:W-:Y:S01]  /*66f0*/  FMNMX.FTZ R10, R170, R5, !PT ;  /* 0x00000005aa0a7209 */ /* 0x000fe20007810000 */
[-CC-:B------:R-:W-:Y:S01]  /*6700*/  FFMA.FTZ R13, R157, R4.reuse, -R195.reuse ;  /* 0x000000049d0d7223 */ /* 0x180fe200000108c3 */
[-CC-:B------:R-:W-:Y:S01]  /*6710*/  FFMA.FTZ R15, R161, R4.reuse, -R195.reuse ;  /* 0x00000004a10f7223 */ /* 0x180fe200000108c3 */
[--C-:B------:R-:W-:Y:S01]  /*6720*/  FFMA.FTZ R20, R164, R4, -R195.reuse ;  /* 0x00000004a4147223 */ /* 0x100fe200000108c3 */
[----:B------:R-:W-:Y:S01]  /*6730*/  FMNMX.FTZ R5, R171, R10, !PT ;  /* 0x0000000aab057209 */ /* 0x000fe20007810000 */
[----:B------:R-:W0:Y:S01]  /*6740*/  MUFU.EX2 R9, R9 ;  /* 0x0000000900097308 */ /* 0x000e220000000800 */
[-CC-:B------:R-:W-:Y:S01]  /*6750*/  FFMA.FTZ R21, R165, R4.reuse, -R195.reuse ;  /* 0x00000004a5157223 */ /* 0x180fe200000108c3 */
[-CC-:B------:R-:W-:Y:S01]  /*6760*/  FFMA.FTZ R168, R168, R4.reuse, -R195.reuse ;  /* 0x00000004a8a87223 */ /* 0x180fe200000108c3 */
[----:B------:R-:W-:Y:S01]  /*6770*/  FMNMX.FTZ R12, R174, R5, !PT ;  /* 0x00000005ae0c7209 */ /* 0x000fe20007810000 */
[-CC-:B------:R-:W-:Y:S01]  /*6780*/  FFMA.FTZ R169, R169, R4.reuse, -R195.reuse ;  /* 0x00000004a9a97223 */ /* 0x180fe200000108c3 */
[-CC-:B------:R-:W-:Y:S01]  /*6790*/  FFMA.FTZ R172, R172, R4.reuse, -R195.reuse ;  /* 0x00000004acac7223 */ /* 0x180fe200000108c3 */
[--C-:B------:R-:W-:Y:S01]  /*67a0*/  FFMA.FTZ R173, R173, R4, -R195.reuse ;  /* 0x00000004adad7223 */ /* 0x100fe200000108c3 */
[----:B------:R-:W-:Y:S01]  /*67b0*/  FMNMX.FTZ R5, R175, R12, !PT ;  /* 0x0000000caf057209 */ /* 0x000fe20007810000 */
[----:B------:R1:W-:Y:S01]  /*67c0*/  MUFU.EX2 R10, R152 ;  /* 0x00000098000a7308 */ /* 0x0003e20000000800 */
[-CC-:B------:R-:W-:Y:S01]  /*67d0*/  FFMA.FTZ R176, R176, R4.reuse, -R195.reuse ;  /* 0x00000004b0b07223 */ /* 0x180fe200000108c3 */
[-CC-:B------:R-:W-:Y:S01]  /*67e0*/  FFMA.FTZ R177, R177, R4.reuse, -R195.reuse ;  /* 0x00000004b1b17223 */ /* 0x180fe200000108c3 */
[----:B------:R-:W-:Y:S01]  /*67f0*/  FMNMX.FTZ R12, R178, R5, !PT ;  /* 0x00000005b20c7209 */ /* 0x000fe20007810000 */
[-CC-:B------:R-:W-:Y:S01]  /*6800*/  FFMA.FTZ R180, R180, R4.reuse, -R195.reuse ;  /* 0x00000004b4b47223 */ /* 0x180fe200000108c3 */
[----:B------:R-:W-:-:S02]  /*6810*/  FFMA.FTZ R181, R181, R4, -R195 ;  /* 0x00000004b5b57223 */ /* 0x000fc400000108c3 */
[----:B------:R-:W-:Y:S01]  /*6820*/  FMNMX.FTZ R5, R179, R12, !PT ;  /* 0x0000000cb3057209 */ /* 0x000fe20007810000 */
[----:B------:R-:W-:Y:S01]  /*6830*/  MUFU.EX2 R11, R11 ;  /* 0x0000000b000b7308 */ /* 0x000fe20000000800 */
[-C--:B0-----:R-:W-:Y:S01]  /*6840*/  FMUL.FTZ R24, R24, R9.reuse ;  /* 0x0000000918187220 */ /* 0x081fe20000410000 */
[----:B------:R-:W-:Y:S01]  /*6850*/  FMUL.FTZ R25, R25, R9 ;  /* 0x0000000919197220 */ /* 0x000fe20000410000 */
[----:B------:R-:W-:Y:S01]  /*6860*/  FMNMX.FTZ R14, R182, R5, !PT ;  /* 0x00000005b60e7209 */ /* 0x000fe20007810000 */
[-C--:B------:R-:W-:Y:S01]  /*6870*/  FMUL.FTZ R28, R28, R9.reuse ;  /* 0x000000091c1c7220 */ /* 0x080fe20000410000 */
[-C--:B------:R-:W-:Y:S01]  /*6880*/  FMUL.FTZ R29, R29, R9.reuse ;  /* 0x000000091d1d7220 */ /* 0x080fe20000410000 */
[-C--:B------:R-:W-:Y:S01]  /*6890*/  FMUL.FTZ R32, R32, R9.reuse ;  /* 0x0000000920207220 */ /* 0x080fe20000410000 */
[----:B------:R-:W-:Y:S01]  /*68a0*/  FMNMX.FTZ R5, R183, R14, !PT ;  /* 0x0000000eb7057209 */ /* 0x000fe20007810000 */
[----:B------:R-:W-:Y:S01]  /*68b0*/  FFMA.FTZ R14, R160, R4, -R195 ;  /* 0x00000004a00e7223 */ /* 0x000fe200000108c3 */
[----:B------:R-:W-:Y:S01]  /*68c0*/  MUFU.EX2 R12, R156 ;  /* 0x0000009c000c7308 */ /* 0x000fe20000000800 */
[-C--:B------:R-:W-:Y:S01]  /*68d0*/  FMUL.FTZ R33, R33, R9.reuse ;  /* 0x0000000921217220 */ /* 0x080fe20000410000 */
[-C--:B------:R-:W-:Y:S01]  /*68e0*/  FMUL.FTZ R36, R36, R9.reuse ;  /* 0x0000000924247220 */ /* 0x080fe20000410000 */
[----:B-1----:R-:W0:Y:S01]  /*68f0*/  SHFL.BFLY PT, R152, R5, 0x2, 0x1f ;  /* 0x0c401f0005987f89 */ /* 0x002e2200000e0000 */
        /* <DEDUP_REMOVED lines=20> */
[----:B------:R-:W1:Y:S01]  /*6a40*/  MUFU.EX2 R15, R15 ;  /* 0x0000000f000f7308 */ /* 0x000e620000000800 */
[-C--:B------:R-:W-:Y:S01]  /*6a50*/  FMUL.FTZ R73, R73, R9.reuse ;  /* 0x0000000949497220 */ /* 0x080fe20000410000 */
[-C--:B------:R-:W-:Y:S01]  /*6a60*/  FMUL.FTZ R76, R76, R9.reuse ;  /* 0x000000094c4c7220 */ /* 0x080fe20000410000 */
[----:B0-----:R-:W-:Y:S01]  /*6a70*/  FMNMX.FTZ R152, R5, R152, !PT ;  /* 0x0000009805987209 */ /* 0x001fe20007810000 */
[-C--:B------:R-:W-:Y:S01]  /*6a80*/  FMUL.FTZ R77, R77, R9.reuse ;  /* 0x000000094d4d7220 */ /* 0x080fe20000410000 */
[-C--:B------:R-:W-:Y:S01]  /*6a90*/  FMUL.FTZ R80, R80, R9.reuse ;  /* 0x0000000950507220 */ /* 0x080fe20000410000 */
[-C--:B------:R-:W-:Y:S01]  /*6aa0*/  FMUL.FTZ R81, R81, R9.reuse ;  /* 0x0000000951517220 */ /* 0x080fe20000410000 */
[-C--:B------:R-:W-:Y:S01]  /*6ab0*/  FMUL.FTZ R84, R84, R9.reuse ;  /* 0x0000000954547220 */ /* 0x080fe20000410000 */
[----:B------:R-:W0:Y:S01]  /*6ac0*/  SHFL.BFLY PT, R5, R152, 0x1, 0x1f ;  /* 0x0c201f0098057f89 */ /* 0x000e2200000e0000 */
        /* <DEDUP_REMOVED lines=9> */
[----:B-1----:R-:W-:Y:S01]  /*6b60*/  F2FP.F16.F32.PACK_AB R156, R15, R14 ;  /* 0x0000000e0f9c723e */ /* 0x002fe200000000ff */
        /* <DEDUP_REMOVED lines=12> */
[----:B------:R-:W-:Y:S01]  /*6c30*/  FMUL.FTZ R121, R121, R9 ;  /* 0x0000000979797220 */ /* 0x000fe20000410000 */
[----:B0-----:R-:W-:Y:S01]  /*6c40*/  FMNMX.FTZ R5, R152, R5, !PT ;  /* 0x0000000598057209 */ /* 0x001fe20007810000 */
[----:B------:R-:W-:Y:S01]  /*6c50*/  IMAD.MOV R152, RZ, RZ, -R22 ;  /* 0x000000ffff987224 */ /* 0x000fe200078e0a16 */
[----:B------:R-:W-:Y:S01]  /*6c60*/  MUFU.EX2 R169, R169 ;  /* 0x000000a900a97308 */ /* 0x000fe20000000800 */
[-C--:B------:R-:W-:Y:S01]  /*6c70*/  FMUL.FTZ R124, R124, R9.reuse ;  /* 0x000000097c7c7220 */ /* 0x080fe20000410000 */
[-C--:B------:R-:W-:Y:S01]  /*6c80*/  FMUL.FTZ R125, R125, R9.reuse ;  /* 0x000000097d7d7220 */ /* 0x080fe20000410000 */
[----:B------:R-:W-:Y:S01]  /*6c90*/  FADD.FTZ R153, -R5, R193 ;  /* 0x000000c105997221 */ /* 0x000fe20000010100 */
[----:B------:R-:W-:Y:S01]  /*6ca0*/  ISETP.NE.AND P2, PT, R19, R152, PT ;  /* 0x000000981300720c */ /* 0x000fe20003f45270 */
[-C--:B------:R-:W-:Y:S01]  /*6cb0*/  FMUL.FTZ R128, R128, R9.reuse ;  /* 0x0000000980807220 */ /* 0x080fe20000410000 */
[-C--:B------:R-:W-:Y:S01]  /*6cc0*/  FMUL.FTZ R129, R129, R9.reuse ;  /* 0x0000000981817220 */ /* 0x080fe20000410000 */
[-C--:B------:R-:W-:Y:S01]  /*6cd0*/  FMUL.FTZ R194, R153, R4.reuse ;  /* 0x0000000499c27220 */ /* 0x080fe20000410000 */
[-C--:B------:R-:W-:Y:S01]  /*6ce0*/  FMUL.FTZ R153, R5, R4.reuse ;  /* 0x0000000405997220 */ /* 0x080fe20000410000 */
[----:B------:R-:W-:Y:S01]  /*6cf0*/  MUFU.EX2 R172, R172 ;  /* 0x000000ac00ac7308 */ /* 0x000fe20000000800 */
[-C--:B------:R-:W-:Y:S01]  /*6d00*/  FMUL.FTZ R132, R132, R9.reuse ;  /* 0x0000000984847220 */ /* 0x080fe20000410000 */
[----:B------:R-:W-:Y:S01]  /*6d10*/  FMUL.FTZ R133, R133, R9 ;  /* 0x0000000985857220 */ /* 0x000fe20000410000 */
[----:B------:R-:W-:Y:S01]  /*6d20*/  FFMA.FTZ R196, R155, R4, -R153 ;  /* 0x000000049bc47223 */ /* 0x000fe20000010899 */
[----:B------:R-:W-:-:S02]  /*6d30*/  IMAD.U32 R155, RZ, RZ, UR10 ;  /* 0x0000000aff9b7e24 */ /* 0x000fc4000f8e00ff */
[-CC-:B------:R-:W-:Y:S01]  /*6d40*/  FFMA.FTZ R193, R154, R4.reuse, -R153.reuse ;  /* 0x000000049ac17223 */ /* 0x180fe20000010899 */
[-CC-:B------:R-:W-:Y:S01]  /*6d50*/  FFMA.FTZ R195, R158, R4.reuse, -R153.reuse ;  /* 0x000000049ec37223 */ /* 0x180fe20000010899 */
[-CC-:B------:R-:W-:Y:S01]  /*6d60*/  FFMA.FTZ R198, R159, R4.reuse, -R153.reuse ;  /* 0x000000049fc67223 */ /* 0x180fe20000010899 */
[----:B------:R-:W0:Y:S01]  /*6d70*/  MUFU.EX2 R194, R194 ;  /* 0x000000c200c27308 */ /* 0x000e220000000800 */
[----:B------:R-:W-:Y:S02]  /*6d80*/  @!P2 IMAD R152, R155, 0x40, R16 ;  /* 0x000000409b98a824 */ /* 0x000fe400078e0210 */
[-CC-:B------:R-:W-:Y:S01]  /*6d90*/  FFMA.FTZ R197, R162, R4.reuse, -R153.reuse ;  /* 0x00000004a2c57223 */ /* 0x180fe20000010899 */
[-CC-:B------:R-:W-:Y:S01]  /*6da0*/  FFMA.FTZ R200, R163, R4.reuse, -R153.reuse ;  /* 0x00000004a3c87223 */ /* 0x180fe20000010899 */
[-CC-:B------:R-:W-:Y:S01]  /*6db0*/  FFMA.FTZ R199, R166, R4.reuse, -R153.reuse ;  /* 0x00000004a6c77223 */ /* 0x180fe20000010899 */
[-CC-:B------:R-:W-:Y:S01]  /*6dc0*/  FFMA.FTZ R202, R167, R4.reuse, -R153.reuse ;  /* 0x00000004a7ca7223 */ /* 0x180fe20000010899 */
[----:B------:R-:W-:Y:S01]  /*6dd0*/  @!P2 LEA R152, R152, UR38, 0x2 ;  /* 0x000000269898ac11 */ /* 0x000fe2000f8e10ff */
        /* <DEDUP_REMOVED lines=8> */
[----:B------:R-:W-:Y:S01]  /*6e60*/  @!P2 STS [R152+0x38400], R9 ;  /* 0x038400099800a388 */ /* 0x000fe20000000800 */
[----:B------:R-:W-:Y:S01]  /*6e70*/  MUFU.EX2 R193, R193 ;  /* 0x000000c100c17308 */ /* 0x000fe20000000800 */
[----:B------:R-:W-:Y:S01]  /*6e80*/  F2FP.F16.F32.PACK_AB R154, R13, R12 ;  /* 0x0000000c0d9a723e */ /* 0x000fe200000000ff */
[----:B0-----:R-:W-:Y:S01]  /*6e90*/  FMUL.FTZ R26, R26, R194 ;  /* 0x000000c21a1a7220 */ /* 0x001fe20000410000 */
[----:B------:R0:W-:Y:S01]  /*6ea0*/  @!P2 STS [R152+0x38420], R194 ;  /* 0x038420c29800a388 */ /* 0x0001e20000000800 */
[----:B------:R-:W-:Y:S01]  /*6eb0*/  F2FP.F16.F32.PACK_AB R158, R21, R20 ;  /* 0x00000014159e723e */ /* 0x000fe200000000ff */
[----:B------:R-:W-:Y:S01]  /*6ec0*/  FMUL.FTZ R27, R27, R194 ;  /* 0x000000c21b1b7220 */ /* 0x000fe20000410000 */
[----:B------:R-:W-:Y:S01]  /*6ed0*/  F2FP.F16.F32.PACK_AB R160, R169, R168 ;  /* 0x000000a8a9a0723e */ /* 0x000fe200000000ff */
[-C--:B------:R-:W-:Y:S01]  /*6ee0*/  FMUL.FTZ R30, R30, R194.reuse ;  /* 0x000000c21e1e7220 */ /* 0x080fe20000410000 */
[----:B------:R-:W1:Y:S01]  /*6ef0*/  MUFU.EX2 R196, R196 ;  /* 0x000000c400c47308 */ /* 0x000e620000000800 */
[-C--:B------:R-:W-:Y:S01]  /*6f00*/  FMUL.FTZ R31, R31, R194.reuse ;  /* 0x000000c21f1f7220 */ /* 0x080fe20000410000 */
[-C--:B------:R-:W-:Y:S01]  /*6f10*/  FMUL.FTZ R34, R34, R194.reuse ;  /* 0x000000c222227220 */ /* 0x080fe20000410000 */
[-C--:B------:R-:W-:Y:S01]  /*6f20*/  FMUL.FTZ R35, R35, R194.reuse ;  /* 0x000000c223237220 */ /* 0x080fe20000410000 */
[----:B------:R-:W-:Y:S01]  /*6f30*/  FMUL.FTZ R38, R38, R194 ;  /* 0x000000c226267220 */ /* 0x000fe20000410000 */
[----:B0-----:R-:W-:Y:S01]  /*6f40*/  F2FP.F16.F32.PACK_AB R152, R11, R10 ;  /* 0x0000000a0b98723e */ /* 0x001fe200000000ff */
        /* <DEDUP_REMOVED lines=10> */
[----:B------:R-:W0:Y:S01]  /*6ff0*/  MUFU.EX2 R198, R198 ;  /* 0x000000c600c67308 */ /* 0x000e220000000800 */
        /* <DEDUP_REMOVED lines=16> */
[----:B0-----:R-:W-:Y:S01]  /*7100*/  F2FP.F16.F32.PACK_AB R155, R198, R195 ;  /* 0x000000c3c69b723e */ /* 0x001fe200000000ff */
[----:B------:R-:W-:Y:S01]  /*7110*/  BAR.SYNC.DEFER_BLOCKING 0xf, 0x100 ;  /* 0x03c4000000007b1d */ /* 0x000fe20000010000 */
        /* <DEDUP_REMOVED lines=30> */
[----:B0-----:R-:W-:Y:S01]  /*7300*/  F2FP.F16.F32.PACK_AB R159, R202, R199 ;  /* 0x000000c7ca9f723e */ /* 0x001fe200000000ff */
[-C--:B------:R-:W-:Y:S01]  /*7310*/  FMUL.FTZ R134, R134, R194.reuse ;  /* 0x000000c286867220 */ /* 0x080fe20000410000 */
[-C--:B------:R-:W-:Y:S01]  /*7320*/  FMUL.FTZ R135, R135, R194.reuse ;  /* 0x000000c287877220 */ /* 0x080fe20000410000 */
[-C--:B------:R-:W-:Y:S01]  /*7330*/  FMUL.FTZ R136, R136, R9.reuse ;  /* 0x0000000988887220 */ /* 0x080fe20000410000 */
[-C--:B------:R-:W-:Y:S01]  /*7340*/  FMUL.FTZ R137, R137, R9.reuse ;  /* 0x0000000989897220 */ /* 0x080fe20000410000 */
[-C--:B------:R-:W-:Y:S01]  /*7350*/  FMUL.FTZ R138, R138, R194.reuse ;  /* 0x000000c28a8a7220 */ /* 0x080fe20000410000 */
[----:B------:R-:W-:Y:S01]  /*7360*/  FMUL.FTZ R139, R139, R194 ;  /* 0x000000c28b8b7220 */ /* 0x000fe20000410000 */
        /* <DEDUP_REMOVED lines=12> */
[----:B------:R-:W-:Y:S01]  /*7430*/  FMUL.FTZ R149, R149, R9 ;  /* 0x0000000995957220 */ /* 0x000fe20000410000 */
[-C--:B------:R-:W-:Y:S01]  /*7440*/  FMUL.FTZ R150, R150, R194.reuse ;  /* 0x000000c296967220 */ /* 0x080fe20000410000 */
[----:B------:R-:W-:Y:S01]  /*7450*/  FMUL.FTZ R151, R151, R194 ;  /* 0x000000c297977220 */ /* 0x000fe20000410000 */
[----:B------:R1:W-:Y:S01]  /*7460*/  STSM.16.M88.4 [R184+0x36400], R152 ;  /* 0x03640098b8007844 */ /* 0x0003e20000000200 */
[----:B------:R-:W2:Y:S01]  /*7470*/  MUFU.EX2 R175, R175 ;  /* 0x000000af00af7308 */ /* 0x000ea20000000800 */
[----:B0-----:R-:W-:Y:S01]  /*7480*/  F2FP.F16.F32.PACK_AB R161, R171, R170 ;  /* 0x000000aaaba1723e */ /* 0x001fe200000000ff */
[----:B------:R-:W-:Y:S01]  /*7490*/  ULEA UR10, UR36, UR5, 0xc ;  /* 0x00000005240a7291 */ /* 0x000fe2000f8e603f */
[----:B------:R1:W-:Y:S01]  /*74a0*/  STSM.16.M88.4 [R186], R156 ;  /* 0x0000009cba007844 */ /* 0x0003e20000000200 */
[----:B------:R-:W-:Y:S01]  /*74b0*/  FFMA.FTZ R6, R9, R6, R10 ;  /* 0x0000000609067223 */ /* 0x000fe2000001000a */
[----:B------:R-:W-:Y:S01]  /*74c0*/  FFMA.FTZ R7, R194, R7, R193 ;  /* 0x00000007c2077223 */ /* 0x000fe200000100c1 */
[----:B------:R-:W-:-:S02]  /*74d0*/  UIADD3 UR14, UR10, 0x80, URZ ;  /* 0x000000800a0e7890 */ /* 0x000fc4000fffe03f */
[----:B------:R-:W-:Y:S01]  /*74e0*/  MUFU.EX2 R176, R176 ;  /* 0x000000b000b07308 */ /* 0x000fe20000000800 */
[----:B------:R-:W-:Y:S01]  /*74f0*/  FADD.FTZ R11, R11, R6 ;  /* 0x000000060b0b7221 */ /* 0x000fe20000010000 */
[----:B------:R-:W-:-:S03]  /*7500*/  FADD.FTZ R196, R196, R7 ;  /* 0x00000007c4c47221 */ /* 0x000fc60000010000 */
[----:B------:R-:W-:Y:S01]  /*7510*/  FADD.FTZ R12, R12, R11 ;  /* 0x0000000b0c0c7221 */ /* 0x000fe20000010000 */
[----:B------:R-:W-:Y:S02]  /*7520*/  FADD.FTZ R195, R195, R196 ;  /* 0x000000c4c3c37221 */ /* 0x000fe40000010000 */
[----:B------:R-:W0:Y:S01]  /*7530*/  MUFU.EX2 R177, R177 ;  /* 0x000000b100b17308 */ /* 0x000e220000000800 */
[----:B--2---:R-:W-:Y:S01]  /*7540*/  F2FP.F16.F32.PACK_AB R163, R175, R174 ;  /* 0x000000aeafa3723e */ /* 0x004fe200000000ff */
[----:B------:R-:W-:Y:S01]  /*7550*/  FADD.FTZ R13, R13, R12 ;  /* 0x0000000c0d0d7221 */ /* 0x000fe20000010000 */
[----:B------:R-:W-:-:S03]  /*7560*/  FADD.FTZ R198, R198, R195 ;  /* 0x000000c3c6c67221 */ /* 0x000fc60000010000 */
[----:B------:R1:W-:Y:S01]  /*7570*/  STSM.16.M88.4 [R23], R160 ;  /* 0x000000a017007844 */ /* 0x0003e20000000200 */
[----:B------:R-:W-:Y:S01]  /*7580*/  FADD.FTZ R14, R14, R13 ;  /* 0x0000000d0e0e7221 */ /* 0x000fe20000010000 */
[----:B------:R-:W-:Y:S01]  /*7590*/  MUFU.EX2 R180, R180 ;  /* 0x000000b400b47308 */ /* 0x000fe20000000800 */
[----:B------:R-:W-:Y:S02]  /*75a0*/  FADD.FTZ R197, R197, R198 ;  /* 0x000000c6c5c57221 */ /* 0x000fe40000010000 */
[----:B------:R-:W-:Y:S02]  /*75b0*/  FADD.FTZ R15, R15, R14 ;  /* 0x0000000e0f0f7221 */ /* 0x000fe40000010000 */
[----:B------:R-:W-:Y:S02]  /*75c0*/  FADD.FTZ R200, R200, R197 ;  /* 0x000000c5c8c87221 */ /* 0x000fe40000010000 */
[----:B------:R-:W-:Y:S01]  /*75d0*/  FADD.FTZ R20, R20, R15 ;  /* 0x0000000f14147221 */ /* 0x000fe20000010000 */
[----:B------:R-:W2:Y:S01]  /*75e0*/  MUFU.EX2 R181, R181 ;  /* 0x000000b500b57308 */ /* 0x000ea20000000800 */
[----:B0-----:R-:W-:Y:S01]  /*75f0*/  F2FP.F16.F32.PACK_AB R164, R177, R176 ;  /* 0x000000b0b1a4723e */ /* 0x001fe200000000ff */
[----:B------:R-:W-:Y:S01]  /*7600*/  FADD.FTZ R199, R199, R200 ;  /* 0x000000c8c7c77221 */ /* 0x000fe20000010000 */
[----:B------:R-:W-:-:S03]  /*7610*/  FADD.FTZ R21, R21, R20 ;  /* 0x0000001415157221 */ /* 0x000fc60000010000 */
[----:B------:R-:W-:Y:S01]  /*7620*/  FADD.FTZ R199, R202, R199 ;  /* 0x000000c7cac77221 */ /* 0x000fe20000010000 */
[----:B------:R-:W-:Y:S01]  /*7630*/  FADD.FTZ R168, R168, R21 ;  /* 0x00000015a8a87221 */ /* 0x000fe20000010000 */
[----:B------:R-:W-:Y:S02]  /*7640*/  MUFU.EX2 R178, R178 ;  /* 0x000000b200b27308 */ /* 0x000fe40000000800 */
[----:B------:R-:W-:Y:S01]  /*7650*/  FADD.FTZ R170, R170, R199 ;  /* 0x000000c7aaaa7221 */ /* 0x000fe20000010000 */
[----:B------:R-:W-:-:S03]  /*7660*/  FADD.FTZ R169, R169, R168 ;  /* 0x000000a8a9a97221 */ /* 0x000fc60000010000 */
[----:B------:R-:W-:Y:S01]  /*7670*/  FADD.FTZ R171, R171, R170 ;  /* 0x000000aaabab7221 */ /* 0x000fe20000010000 */
[----:B------:R-:W-:Y:S01]  /*7680*/  FADD.FTZ R172, R172, R169 ;  /* 0x000000a9acac7221 */ /* 0x000fe20000010000 */
[----:B------:R-:W0:Y:S01]  /*7690*/  MUFU.EX2 R179, R179 ;  /* 0x000000b300b37308 */ /* 0x000e220000000800 */
[----:B--2---:R-:W-:Y:S01]  /*76a0*/  F2FP.F16.F32.PACK_AB R166, R181, R180 ;  /* 0x000000b4b5a6723e */ /* 0x004fe200000000ff */
[----:B------:R-:W-:Y:S01]  /*76b0*/  FADD.FTZ R174, R174, R171 ;  /* 0x000000abaeae7221 */ /* 0x000fe20000010000 */
[----:B------:R-:W-:-:S03]  /*76c0*/  FADD.FTZ R173, R173, R172 ;  /* 0x000000acadad7221 */ /* 0x000fc60000010000 */
[----:B------:R-:W-:Y:S01]  /*76d0*/  FADD.FTZ R175, R175, R174 ;  /* 0x000000aeafaf7221 */ /* 0x000fe20000010000 */
[----:B------:R-:W-:Y:S01]  /*76e0*/  FADD.FTZ R176, R176, R173 ;  /* 0x000000adb0b07221 */ /* 0x000fe20000010000 */
[----:B------:R-:W-:Y:S03]  /*76f0*/  MUFU.EX2 R182, R182 ;  /* 0x000000b600b67308 */ /* 0x000fe60000000800 */
[----:B------:R-:W-:-:S04]  /*7700*/  FADD.FTZ R177, R177, R176 ;  /* 0x000000b0b1b17221 */ /* 0x000fc80000010000 */
[----:B------:R-:W-:Y:S01]  /*7710*/  FADD.FTZ R6, R180, R177 ;  /* 0x000000b1b4067221 */ /* 0x000fe20000010000 */
[----:B------:R-:W2:Y:S01]  /*7720*/  MUFU.EX2 R183, R183 ;  /* 0x000000b700b77308 */ /* 0x000ea20000000800 */
[----:B0-----:R-:W-:Y:S01]  /*7730*/  F2FP.F16.F32.PACK_AB R165, R179, R178 ;  /* 0x000000b2b3a5723e */ /* 0x001fe200000000ff */
[----:B------:R-:W-:Y:S01]  /*7740*/  FADD.FTZ R178, R178, R175 ;  /* 0x000000afb2b27221 */ /* 0x000fe20000010000 */
[----:B------:R-:W-:-:S03]  /*7750*/  FADD.FTZ R6, R181, R6 ;  /* 0x00000006b5067221 */ /* 0x000fc60000010000 */
[----:B------:R-:W-:Y:S01]  /*7760*/  FADD.FTZ R179, R179, R178 ;  /* 0x000000b2b3b37221 */ /* 0x000fe20000010000 */
[----:B--2---:R-:W-:-:S03]  /*7770*/  F2FP.F16.F32.PACK_AB R167, R183, R182 ;  /* 0x000000b6b7a7723e */ /* 0x004fc600000000ff */
[----:B------:R-:W-:Y:S02]  /*7780*/  FADD.FTZ R182, R182, R179 ;  /* 0x000000b3b6b67221 */ /* 0x000fe40000010000 */
[----:B------:R1:W-:Y:S01]  /*7790*/  STSM.16.M88.4 [R185], R164 ;  /* 0x000000a4b9007844 */ /* 0x0003e20000000200 */
[----:B------:R-:W-:Y:S01]  /*77a0*/  WARPGROUP.ARRIVE ;  /* 0x00000000000079c5 */ /* 0x000fe20000000000 */
[----:B------:R-:W-:-:S05]  /*77b0*/  FADD.FTZ R7, R183, R182 ;  /* 0x000000b6b7077221 */ /* 0x000fca0000010000 */
[----:B------:R-:W-:Y:S01]  /*77c0*/  HGMMA.64x256x16.F32 R24, R152, gdesc[UR8].tnspB, R24, gsb0 ;  /* 0x43e0000898187df0 */ /* 0x000fe20008000818 */
        /* <DEDUP_REMOVED lines=22> */
[----:B0-----:R-:W0:Y:S02]  /*7930*/  FENCE.VIEW.ASYNC.S ;  /* 0x00000000000073c6 */ /* 0x001e240000000000 */
[----:B0-----:R-:W-:Y:S01]  /*7940*/  NOP ;  /* 0x0000000000007918 */ /* 0x001fe20000000000 */
[----:B------:R-:W-:Y:S06]  /*7950*/  BAR.ARV 0xe, 0x100 ;  /* 0x0384000000007b1d */ /* 0x000fec0000002000 */
[----:B-1----:R-:W-:Y:S05]  /*7960*/  @!P0 BRA `(.L_x_3430) ;  /* 0x0000000000048947 */ /* 0x002fea0003800000 */
[----:B------:R-:W-:Y:S01]  /*7970*/  BPT.TRAP 0x1 ;  /* 0x000000040000795c */ /* 0x000fe20000300000 */
.L_x_3430:
[----:B------:R-:W-:Y:S01]  /*7980*/  UIADD3 UR7, UR7, 0x38860, URZ ;  /* 0x0003886007077890 */ /* 0x000fe2000fffe03f */
[----:B------:R-:W-:Y:S01]  /*7990*/  IMAD.MOV.U32 R193, RZ, RZ, R5 ;  /* 0x000000ffffc17224 */ /* 0x000fe200078e0005 */
[----:B------:R-:W-:Y:S01]  /*79a0*/  UMOV UR10, UR36 ;  /* 0x00000024000a7c82 */ /* 0x000fe20008000000 */
[----:B------:R-:W-:Y:S01]  /*79b0*/  IMAD.MOV.U32 R9, RZ, RZ, R3 ;  /* 0x000000ffff097224 */ /* 0x000fe200078e0003 */
[----:B------:R-:W-:-:S09]  /*79c0*/  UPRMT UR7, UR37, 0x654, UR7 ;  /* 0x0000065425077896 */ /* 0x000fd20008000007 */
[----:B------:R-:W-:Y:S01]  /*79d0*/  SYNCS.ARRIVE.TRANS64.RED.A1T0 RZ, [UR7], RZ ;  /* 0x000000ffffff79a7 */ /* 0x000fe20008100407 */
[----:B------:R-:W-:Y:S05]  /*79e0*/  @P1 BRA `(.L_x_3431) ;  /* 0xffffffd400601947 */ /* 0x000fea000383ffff */
.L_x_3420:
[----:B------:R-:W0:Y:S01]  /*79f0*/  SHFL.BFLY PT, R9, R6, 0x2, 0x1f ;  /* 0x0c401f0006097f89 */ /* 0x000e2200000e0000 */
[----:B------:R-:W-:Y:S02]  /*7a00*/  IMAD.MOV R14, RZ, RZ, -R22 ;  /* 0x000000ffff0e7224 */ /* 0x000fe400078e0a16 */
[----:B------:R-:W-:Y:S01]  /*7a10*/  VIADD R206, R206, 0x1 ;  /* 0x00000001cece7836 */ /* 0x000fe20000000000 */
[----:B------:R-:W1:Y:S01]  /*7a20*/  SHFL.BFLY PT, R8, R7, 0x2, 0x1f ;  /* 0x0c401f0007087f89 */ /* 0x000e6200000e0000 */
[----:B------:R-:W-:Y:S08]  /*7a30*/  BAR.ARV 0x8, 0x100 ;  /* 0x0204000000007b1d */ /* 0x000ff00000002000 */
[----:B------:R-:W-:Y:S01]  /*7a40*/  BAR.SYNC.DEFER_BLOCKING 0xf, 0x100 ;  /* 0x03c4000000007b1d */ /* 0x000fe20000010000 */
[----:B------:R-:W-:Y:S01]  /*7a50*/  ISETP.NE.AND P2, PT, R19, R14, PT ;  /* 0x0000000e1300720c */ /* 0x000fe20003f45270 */
[----:B0-----:R-:W-:Y:S01]  /*7a60*/  FADD.FTZ R0, R9, R6 ;  /* 0x0000000609007221 */ /* 0x001fe20000010000 */
[----:B------:R-:W-:-:S02]  /*7a70*/  IMAD.MOV.U32 R6, RZ, RZ, RZ ;  /* 0x000000ffff067224 */ /* 0x000fc400078e00ff */
[----:B-1----:R-:W-:Y:S02]  /*7a80*/  FADD.FTZ R11, R8, R7 ;  /* 0x00000007080b7221 */ /* 0x002fe40000010000 */
[----:B------:R-:W0:Y:S01]  /*7a90*/  SHFL.BFLY PT, R9, R0, 0x1, 0x1f ;  /* 0x0c201f0000097f89 */ /* 0x000e2200000e0000 */
[----:B------:R-:W-:Y:S02]  /*7aa0*/  IMAD.MOV.U32 R8, RZ, RZ, RZ ;  /* 0x000000ffff087224 */ /* 0x000fe400078e00ff */
[----:B------:R-:W-:Y:S01]  /*7ab0*/  IMAD.U32 R7, RZ, RZ, UR36 ;  /* 0x00000024ff077e24 */ /* 0x000fe2000f8e00ff */
[----:B------:R-:W1:Y:S01]  /*7ac0*/  SHFL.BFLY PT, R12, R11, 0x1, 0x1f ;  /* 0x0c201f000b0c7f89 */ /* 0x000e6200000e0000 */
[----:B------:R-:W-:-:S04]  /*7ad0*/  UIADD3 UR36, UR36, 0x1, URZ ;  /* 0x0000000124247890 */ /* 0x000fc8000fffe03f */
[----:B------:R-:W-:-:S04]  /*7ae0*/  UISETP.NE.AND UP0, UPT, UR36, 0x2, UPT ;  /* 0x000000022400788c */ /* 0x000fc8000bf05270 */
[----:B------:R-:W-:Y:S02]  /*7af0*/  USEL UR4, URZ, 0x1, UP0 ;  /* 0x000000013f047887 */ /* 0x000fe40008000000 */
[----:B------:R-:W-:-:S04]  /*7b00*/  USEL UR36, UR36, URZ, UP0 ;  /* 0x0000003f24247287 */ /* 0x000fc80008000000 */
[----:B------:R-:W-:Y:S01]  /*7b10*/  LOP3.LUT R2, R2, UR4, RZ, 0x3c, !PT ;  /* 0x0000000402027c12 */ /* 0x000fe2000f8e3cff */
[----:B0-----:R-:W-:Y:S01]  /*7b20*/  FADD.FTZ R10, R0, R9 ;  /* 0x00000009000a7221 */ /* 0x001fe20000010000 */
[----:B------:R-:W-:Y:S02]  /*7b30*/  @!P2 IMAD R0, R7, 0x40, R16 ;  /* 0x000000400700a824 */ /* 0x000fe400078e0210 */
[----:B-1----:R-:W-:Y:S02]  /*7b40*/  FADD.FTZ R9, R11, R12 ;  /* 0x0000000c0b097221 */ /* 0x002fe40000010000 */
[----:B------:R-:W-:Y:S01]  /*7b50*/  FSETP.NE.FTZ.AND P0, PT, R10, RZ, PT ;  /* 0x000000ff0a00720b */ /* 0x000fe20003f15000 */
[----:B------:R-:W-:Y:S01]  /*7b60*/  IMAD.MOV.U32 R12, RZ, RZ, -0x800000 ;  /* 0xff800000ff0c7424 */ /* 0x000fe200078e00ff */
[----:B------:R-:W-:Y:S02]  /*7b70*/  @!P2 LEA R0, R0, UR38, 0x2 ;  /* 0x000000260000ac11 */ /* 0x000fe4000f8e10ff */
[----:B------:R-:W-:-:S09]  /*7b80*/  FSETP.NE.FTZ.AND P1, PT, R9, RZ, PT ;  /* 0x000000ff0900720b */ /* 0x000fd20003f35000 */
[----:B------:R-:W0:Y:S08]  /*7b90*/  @P0 MUFU.RCP R8, R10 ;  /* 0x0000000a00080308 */ /* 0x000e300000001000 */
        /* <DEDUP_REMOVED lines=69> */
[C---:B0-----:R-:W-:Y:S01]  /*7ff0*/  @P0 FMUL.FTZ R8, R4.reuse, 0.69314718246459960938 ;  /* 0x3f31721804080820 */ /* 0x041fe20000410000 */
[----:B------:R-:W-:Y:S01]  /*8000*/  @P1 FMUL.FTZ R4, R4, 0.69314718246459960938 ;  /* 0x3f31721804041820 */ /* 0x000fe20000410000 */
[----:B--2---:R-:W-:Y:S01]  /*8010*/  @P0 FMUL.FTZ R11, R10, 0.69314718246459960938 ;  /* 0x3f3172180a0b0820 */ /* 0x004fe20000410000 */
[----:B---3--:R-:W-:Y:S01]  /*8020*/  @P1 FMUL.FTZ R9, R9, 0.69314718246459960938 ;  /* 0x3f31721809091820 */ /* 0x008fe20000410000 */
[----:B-1----:R-:W-:-:S02]  /*8030*/  IMAD.MOV.U32 R0, RZ, RZ, -0x800000 ;  /* 0xff800000ff007424 */ /* 0x002fc400078e00ff */
        /* <DEDUP_REMOVED lines=66> */
[----:B------:R-:W-:Y:S06]  /*8460*/  BAR.ARV 0xe, 0x100 ;  /* 0x0384000000007b1d */ /* 0x000fec0000002000 */
.L_x_3406:
[----:B------:R-:W0:Y:S01]  /*8470*/  S2UR UR6, SR_SWINHI ;  /* 0x00000000000679c3 */ /* 0x000e220000002f00 */
[----:B------:R-:W-:-:S07]  /*8480*/  IMAD R3, R214, 0x40, R18 ;  /* 0x00000040d6037824 */ /* 0x000fce00078e0212 */
[----:B------:R-:W-:Y:S01]  /*8490*/  BAR.SYNC.DEFER_BLOCKING 0x1, 0x100 ;  /* 0x0044000000007b1d */ /* 0x000fe20000010000 */
        /* <DEDUP_REMOVED lines=15> */
[----:B------:R-:W-:Y:S01]  /*8590*/  F2FP.F16.F32.PACK_AB R146, R149, R148 ;  /* 0x000000949592723e */ /* 0x000fe200000000ff */
[----:B------:R-:W-:Y:S01]  /*85a0*/  IMAD.U32 R73, RZ, RZ, UR5 ;  /* 0x00000005ff497e24 */ /* 0x000fe2000f8e00ff */
[----:B------:R-:W-:Y:S01]  /*85b0*/  F2FP.F16.F32.PACK_AB R147, R151, R150 ;  /* 0x000000969793723e */ /* 0x000fe200000000ff */
[----:B------:R-:W-:Y:S01]  /*85c0*/  ULDC UR4, c[0x0][0xc] ;  /* 0x0000030000047ab9 */ /* 0x000fe20000000800 */
[----:B------:R-:W-:Y:S01]  /*85d0*/  IMAD.WIDE R4, R218, 0x2, R72 ;  /* 0x00000002da047825 */ /* 0x000fe200078e0248 */
[----:B------:R-:W-:-:S03]  /*85e0*/  UIADD3 UR39, UR4, UR39, URZ ;  /* 0x0000002704277290 */ /* 0x000fc6000fffe03f */
[----:B------:R-:W-:Y:S01]  /*85f0*/  IMAD.WIDE R72, R3, 0x2, R72 ;  /* 0x0000000203487825 */ /* 0x000fe200078e0248 */
[C---:B------:R-:W-:Y:S02]  /*8600*/  IADD3 R40, P1, R4.reuse, 0x20, RZ ;  /* 0x0000002004287810 */ /* 0x040fe40007f3e0ff */
[----:B------:R-:W-:Y:S02]  /*8610*/  IADD3 R48, P3, R4, 0x2000, RZ ;  /* 0x0000200004307810 */ /* 0x000fe40007f7e0ff */
[----:B------:R-:W-:Y:S01]  /*8620*/  LOP3.LUT R37, R40, 0x380, RZ, 0xc0, !PT ;  /* 0x0000038028257812 */ /* 0x000fe200078ec0ff */
[--C-:B------:R-:W-:Y:S01]  /*8630*/  IMAD.X R123, RZ, RZ, R5.reuse, P1 ;  /* 0x000000ffff7b7224 */ /* 0x100fe200008e0605 */
[----:B------:R-:W-:Y:S01]  /*8640*/  IADD3 R44, P0, R4, 0x40, RZ ;  /* 0x00000040042c7810 */ /* 0x000fe20007f1e0ff */
[--C-:B------:R-:W-:Y:S01]  /*8650*/  IMAD.X R135, RZ, RZ, R5.reuse, P3 ;  /* 0x000000ffff877224 */ /* 0x100fe200018e0605 */
[----:B------:R-:W-:Y:S02]  /*8660*/  SHF.R.U64 R37, R37, 0x3, RZ ;  /* 0x0000000325257819 */ /* 0x000fe400000012ff */
[----:B------:R-:W-:Y:S01]  /*8670*/  LOP3.LUT R45, R48, 0x380, RZ, 0xc0, !PT ;  /* 0x00000380302d7812 */ /* 0x000fe200078ec0ff */
[----:B------:R-:W-:Y:S01]  /*8680*/  IMAD.X R127, RZ, RZ, R5, P0 ;  /* 0x000000ffff7f7224 */ /* 0x000fe200000e0605 */
[----:B------:R-:W-:-:S02]  /*8690*/  LOP3.LUT R122, R37, R40, RZ, 0x3c, !PT ;  /* 0x00000028257a7212 */ /* 0x000fc400078e3cff */
[----:B------:R-:W-:Y:S02]  /*86a0*/  LOP3.LUT R37, R44, 0x380, RZ, 0xc0, !PT ;  /* 0x000003802c257812 */ /* 0x000fe400078ec0ff */
[----:B------:R-:W-:Y:S02]  /*86b0*/  SHF.R.U64 R45, R45, 0x3, RZ ;  /* 0x000000032d2d7819 */ /* 0x000fe400000012ff */
[C---:B------:R-:W-:Y:S02]  /*86c0*/  IADD3 R10, P1, R4.reuse, 0x4000, RZ ;  /* 0x00004000040a7810 */ /* 0x040fe40007f3e0ff */
[----:B------:R-:W-:Y:S02]  /*86d0*/  SHF.R.U64 R37, R37, 0x3, RZ ;  /* 0x0000000325257819 */ /* 0x000fe400000012ff */
[C---:B------:R-:W-:Y:S01]  /*86e0*/  IADD3 R52, P6, R4.reuse, 0x2020, RZ ;  /* 0x0000202004347810 */ /* 0x040fe20007fde0ff */
[----:B------:R-:W-:Y:S01]  /*86f0*/  IMAD.X R11, RZ, RZ, R5, P1 ;  /* 0x000000ffff0b7224 */ /* 0x000fe200008e0605 */
[----:B------:R-:W-:-:S02]  /*8700*/  IADD3 R8, P5, R4, 0x2040, RZ ;  /* 0x0000204004087810 */ /* 0x000fc40007fbe0ff */
[----:B------:R-:W-:Y:S01]  /*8710*/  LOP3.LUT R134, R45, R48, RZ, 0x3c, !PT ;  /* 0x000000302d867212 */ /* 0x000fe200078e3cff */
[--C-:B------:R-:W-:Y:S01]  /*8720*/  IMAD.X R139, RZ, RZ, R5.reuse, P6 ;  /* 0x000000ffff8b7224 */ /* 0x100fe200030e0605 */
[----:B------:R-:W-:Y:S01]  /*8730*/  LOP3.LUT R45, R10, 0x380, RZ, 0xc0, !PT ;  /* 0x000003800a2d7812 */ /* 0x000fe200078ec0ff */
[--C-:B------:R-:W-:Y:S01]  /*8740*/  IMAD.X R143, RZ, RZ, R5.reuse, P5 ;  /* 0x000000ffff8f7224 */ /* 0x100fe200028e0605 */
[----:B------:R-:W-:Y:S02]  /*8750*/  IADD3 R41, P4, R4, 0x60, RZ ;  /* 0x0000006004297810 */ /* 0x000fe40007f9e0ff */
[----:B------:R-:W-:Y:S02]  /*8760*/  LOP3.LUT R126, R37, R44, RZ, 0x3c, !PT ;  /* 0x0000002c257e7212 */ /* 0x000fe400078e3cff */
[----:B------:R-:W-:Y:S01]  /*8770*/  LOP3.LUT R37, R8, 0x380, RZ, 0xc0, !PT ;  /* 0x0000038008257812 */ /* 0x000fe200078ec0ff */
[----:B------:R-:W-:Y:S01]  /*8780*/  IMAD.X R131, RZ, RZ, R5, P4 ;  /* 0x000000ffff837224 */ /* 0x000fe200020e0605 */
[----:B------:R-:W-:-:S02]  /*8790*/  SHF.R.U64 R45, R45, 0x3, RZ ;  /* 0x000000032d2d7819 */ /* 0x000fc400000012ff */
[C---:B------:R-:W-:Y:S02]  /*87a0*/  IADD3 R28, P6, R4.reuse, 0x6000, RZ ;  /* 0x00006000041c7810 */ /* 0x040fe40007fde0ff */
[----:B------:R-:W-:Y:S02]  /*87b0*/  SHF.R.U64 R37, R37, 0x3, RZ ;  /* 0x0000000325257819 */ /* 0x000fe400000012ff */
[----:B------:R-:W-:Y:S01]  /*87c0*/  IADD3 R14, P4, R4, 0x4040, RZ ;  /* 0x00004040040e7810 */ /* 0x000fe20007f9e0ff */
[--C-:B------:R-:W-:Y:S01]  /*87d0*/  IMAD.X R101, RZ, RZ, R5.reuse, P6 ;  /* 0x000000ffff657224 */ /* 0x100fe200030e0605 */
[----:B------:R-:W-:Y:S02]  /*87e0*/  LOP3.LUT R10, R45, R10, RZ, 0x3c, !PT ;  /* 0x0000000a2d0a7212 */ /* 0x000fe400078e3cff */
[----:B------:R-:W-:Y:S01]  /*87f0*/  LOP3.LUT R45, R28, 0x380, RZ, 0xc0, !PT ;  /* 0x000003801c2d7812 */ /* 0x000fe200078ec0ff */
[----:B------:R-:W-:Y:S01]  /*8800*/  IMAD.X R53, RZ, RZ, R5, P4 ;  /* 0x000000ffff357224 */ /* 0x000fe200020e0605 */
[----:B------:R-:W-:-:S02]  /*8810*/  LOP3.LUT R49, R52, 0x380, RZ, 0xc0, !PT ;  /* 0x0000038034317812 */ /* 0x000fc400078ec0ff */
[----:B------:R-:W-:Y:S02]  /*8820*/  LOP3.LUT R142, R37, R8, RZ, 0x3c, !PT ;  /* 0x00000008258e7212 */ /* 0x000fe400078e3cff */
[----:B------:R-:W-:Y:S02]  /*8830*/  LOP3.LUT R25, R4, 0x380, RZ, 0xc0, !PT ;  /* 0x0000038004197812 */ /* 0x000fe400078ec0ff */
[----:B------:R-:W-:Y:S02]  /*8840*/  LOP3.LUT R37, R14, 0x380, RZ, 0xc0, !PT ;  /* 0x000003800e257812 */ /* 0x000fe400078ec0ff */
[C---:B------:R-:W-:Y:S02]  /*8850*/  IADD3 R36, P2, R4.reuse, 0x2060, RZ ;  /* 0x0000206004247810 */ /* 0x040fe40007f5e0ff */
[----:B------:R-:W-:Y:S02]  /*8860*/  SHF.R.U64 R45, R45, 0x3, RZ ;  /* 0x000000032d2d7819 */ /* 0x000fe400000012ff */
[C---:B------:R-:W-:Y:S01]  /*8870*/  IADD3 R3, P1, R4.reuse, 0x6060, RZ ;  /* 0x0000606004037810 */ /* 0x040fe20007f3e0ff */
[----:B------:R-:W-:Y:S01]  /*8880*/  IMAD.X R9, RZ, RZ, R5, P2 ;  /* 0x000000ffff097224 */ /* 0x000fe200010e0605 */
[----:B------:R-:W-:-:S02]  /*8890*/  IADD3 R24, P3, R4, 0x4060, RZ ;  /* 0x0000406004187810 */ /* 0x000fc40007f7e0ff */
[----:B------:R-:W-:Y:S01]  /*88a0*/  SHF.R.U64 R49, R49, 0x3, RZ ;  /* 0x0000000331317819 */ /* 0x000fe200000012ff */
[--C-:B------:R-:W-:Y:S01]  /*88b0*/  IMAD.X R29, RZ, RZ, R5.reuse, P1 ;  /* 0x000000ffff1d7224 */ /* 0x100fe200008e0605 */
[----:B------:R-:W-:Y:S01]  /*88c0*/  SHF.R.U64 R25, R25, 0x3, RZ ;  /* 0x0000000319197819 */ /* 0x000fe200000012ff */
[----:B------:R-:W-:Y:S01]  /*88d0*/  IMAD.X R69, RZ, RZ, R5, P3 ;  /* 0x000000ffff457224 */ /* 0x000fe200018e0605 */
[----:B------:R-:W-:Y:S02]  /*88e0*/  SHF.R.U64 R37, R37, 0x3, RZ ;  /* 0x0000000325257819 */ /* 0x000fe400000012ff */
[----:B------:R-:W-:Y:S02]  /*88f0*/  LOP3.LUT R100, R45, R28, RZ, 0x3c, !PT ;  /* 0x0000001c2d647212 */ /* 0x000fe400078e3cff */
[----:B------:R-:W-:Y:S02]  /*8900*/  LOP3.LUT R40, R41, 0x380, RZ, 0xc0, !PT ;  /* 0x0000038029287812 */ /* 0x000fe400078ec0ff */
[----:B------:R-:W-:-:S02]  /*8910*/  LOP3.LUT R28, R3, 0x380, RZ, 0xc0, !PT ;  /* 0x00000380031c7812 */ /* 0x000fc400078ec0ff */
[C---:B------:R-:W-:Y:S02]  /*8920*/  IADD3 R32, P0, R4.reuse, 0x4020, RZ ;  /* 0x0000402004207810 */ /* 0x040fe40007f1e0ff */
[C---:B------:R-:W-:Y:S02]  /*8930*/  IADD3 R20, P5, R4.reuse, 0x6020, RZ ;  /* 0x0000602004147810 */ /* 0x040fe40007fbe0ff */
[----:B------:R-:W-:Y:S01]  /*8940*/  IADD3 R6, P2, R4, 0x6040, RZ ;  /* 0x0000604004067810 */ /* 0x000fe20007f5e0ff */
[--C-:B------:R-:W-:Y:S01]  /*8950*/  IMAD.X R33, RZ, RZ, R5.reuse, P0 ;  /* 0x000000ffff217224 */ /* 0x100fe200000e0605 */
[----:B------:R-:W-:Y:S01]  /*8960*/  LOP3.LUT R138, R49, R52, RZ, 0x3c, !PT ;  /* 0x00000034318a7212 */ /* 0x000fe200078e3cff */
[--C-:B------:R-:W-:Y:S01]  /*8970*/  IMAD.X R119, RZ, RZ, R5.reuse, P5 ;  /* 0x000000ffff777224 */ /* 0x100fe200028e0605 */
[----:B------:R-:W-:Y:S01]  /*8980*/  LOP3.LUT R4, R25, R4, RZ, 0x3c, !PT ;  /* 0x0000000419047212 */ /* 0x000fe200078e3cff */
[----:B------:R-:W-:Y:S01]  /*8990*/  IMAD.X R25, RZ, RZ, R5, P2 ;  /* 0x000000ffff197224 */ /* 0x000fe200010e0605 */
[----:B------:R-:W-:-:S02]  /*89a0*/  LOP3.LUT R52, R37, R14, RZ, 0x3c, !PT ;  /* 0x0000000e25347212 */ /* 0x000fc400078e3cff */
[----:B------:R-:W-:Y:S02]  /*89b0*/  IADD3 R37, P3, R72, 0x2000, RZ ;  /* 0x0000200048257810 */ /* 0x000fe40007f7e0ff */
[----:B------:R-:W-:Y:S02]  /*89c0*/  SHF.R.U64 R40, R40, 0x3, RZ ;  /* 0x0000000328287819 */ /* 0x000fe400000012ff */
[----:B------:R-:W-:Y:S02]  /*89d0*/  SHF.R.U64 R28, R28, 0x3, RZ ;  /* 0x000000031c1c7819 */ /* 0x000fe400000012ff */
[----:B------:R-:W-:Y:S02]  /*89e0*/  MOV R57, R4 ;  /* 0x0000000400397202 */ /* 0x000fe40000000f00 */
[----:B------:R-:W-:Y:S01]  /*89f0*/  F2FP.F16.F32.PACK_AB R4, R15, R21 ;  /* 0x000000150f04723e */ /* 0x000fe200000000ff */
[----:B------:R-:W-:Y:S01]  /*8a00*/  IMAD.X R21, RZ, RZ, R73, P3 ;  /* 0x000000ffff157224 */ /* 0x000fe200018e0649 */
[----:B------:R-:W-:-:S02]  /*8a10*/  LOP3.LUT R130, R40, R41, RZ, 0x3c, !PT ;  /* 0x0000002928827212 */ /* 0x000fc400078e3cff */
[----:B------:R-:W-:Y:S02]  /*8a20*/  LOP3.LUT R28, R28, R3, RZ, 0x3c, !PT ;  /* 0x000000031c1c7212 */ /* 0x000fe400078e3cff */
[----:B------:R-:W-:Y:S02]  /*8a30*/  LOP3.LUT R41, R36, 0x380, RZ, 0xc0, !PT ;  /* 0x0000038024297812 */ /* 0x000fe400078ec0ff */
[----:B------:R-:W-:Y:S02]  /*8a40*/  IADD3 R3, P3, R72, 0x9000, RZ ;  /* 0x0000900048037810 */ /* 0x000fe40007f7e0ff */
[----:B------:R-:W-:Y:S02]  /*8a50*/  LOP3.LUT R49, R32, 0x380, RZ, 0xc0, !PT ;  /* 0x0000038020317812 */ /* 0x000fe400078ec0ff */
[----:B------:R-:W-:Y:S02]  /*8a60*/  SHF.R.U64 R41, R41, 0x3, RZ ;  /* 0x0000000329297819 */ /* 0x000fe400000012ff */
[----:B------:R-:W-:-:S02]  /*8a70*/  LOP3.LUT R56, R3, 0x380, RZ, 0xc0, !PT ;  /* 0x0000038003387812 */ /* 0x000fc400078ec0ff */
[----:B------:R-:W-:Y:S02]  /*8a80*/  SHF.R.U64 R49, R49, 0x3, RZ ;  /* 0x0000000331317819 */ /* 0x000fe400000012ff */
[----:B------:R-:W-:Y:S02]  /*8a90*/  LOP3.LUT R8, R41, R36, RZ, 0x3c, !PT ;  /* 0x0000002429087212 */ /* 0x000fe400078e3cff */
[----:B------:R-:W-:Y:S02]  /*8aa0*/  SHF.R.U64 R56, R56, 0x3, RZ ;  /* 0x0000000338387819 */ /* 0x000fe400000012ff */
[----:B------:R-:W-:Y:S02]  /*8ab0*/  LOP3.LUT R41, R24, 0x380, RZ, 0xc0, !PT ;  /* 0x0000038018297812 */ /* 0x000fe400078ec0ff */
[----:B------:R-:W-:Y:S02]  /*8ac0*/  LOP3.LUT R32, R49, R32, RZ, 0x3c, !PT ;  /* 0x0000002031207212 */ /* 0x000fe400078e3cff */
[----:B------:R-:W-:-:S02]  /*8ad0*/  LOP3.LUT R56, R56, R3, RZ, 0x3c, !PT ;  /* 0x0000000338387212 */ /* 0x000fc400078e3cff */
[----:B------:R-:W-:Y:S01]  /*8ae0*/  LOP3.LUT R49, R20, 0x380, RZ, 0xc0, !PT ;  /* 0x0000038014317812 */ /* 0x000fe200078ec0ff */
[----:B------:R-:W0:Y:S01]  /*8af0*/  SHFL.IDX PT, R3, R213, RZ, 0x1f ;  /* 0x00001fffd5037589 */ /* 0x000e2200000e0000 */
[----:B------:R-:W-:Y:S02]  /*8b00*/  SHF.R.U64 R41, R41, 0x3, RZ ;  /* 0x0000000329297819 */ /* 0x000fe400000012ff */
[----:B------:R-:W-:Y:S02]  /*8b10*/  SHF.R.U64 R49, R49, 0x3, RZ ;  /* 0x0000000331317819 */ /* 0x000fe400000012ff */
[----:B------:R-:W-:Y:S02]  /*8b20*/  LOP3.LUT R68, R41, R24, RZ, 0x3c, !PT ;  /* 0x0000001829447212 */ /* 0x000fe400078e3cff */
[----:B------:R-:W-:Y:S02]  /*8b30*/  IADD3 R41, P2, R72, 0x1000, RZ ;  /* 0x0000100048297810 */ /* 0x000fe40007f5e0ff */
[----:B------:R-:W-:-:S02]  /*8b40*/  LOP3.LUT R45, R6, 0x380, RZ, 0xc0, !PT ;  /* 0x00000380062d7812 */ /* 0x000fc400078ec0ff */
[----:B------:R-:W-:Y:S01]  /*8b50*/  LOP3.LUT R118, R49, R20, RZ, 0x3c, !PT ;  /* 0x0000001431767212 */ /* 0x000fe200078e3cff */
[----:B------:R-:W-:Y:S01]  /*8b60*/  IMAD.X R15, RZ, RZ, R73, P2 ;  /* 0x000000ffff0f7224 */ /* 0x000fe200010e0649 */
[----:B------:R-:W-:Y:S02]  /*8b70*/  LOP3.LUT R14, R41, 0x380, RZ, 0xc0, !PT ;  /* 0x00000380290e7812 */ /* 0x000fe400078ec0ff */
[----:B------:R-:W-:Y:S02]  /*8b80*/  LOP3.LUT R20, R37, 0x380, RZ, 0xc0, !PT ;  /* 0x0000038025147812 */ /* 0x000fe400078ec0ff */
[----:B------:R-:W-:Y:S02]  /*8b90*/  SHF.R.U64 R45, R45, 0x3, RZ ;  /* 0x000000032d2d7819 */ /* 0x000fe400000012ff */
[----:B------:R-:W-:Y:S02]  /*8ba0*/  SHF.R.U64 R14, R14, 0x3, RZ ;  /* 0x000000030e0e7819 */ /* 0x000fe400000012ff */
[----:B------:R-:W-:-:S02]  /*8bb0*/  SHF.R.U64 R20, R20, 0x3, RZ ;  /* 0x0000000314147819 */ /* 0x000fc400000012ff */
[----:B------:R-:W-:Y:S02]  /*8bc0*/  LOP3.LUT R24, R45, R6, RZ, 0x3c, !PT ;  /* 0x000000062d187212 */ /* 0x000fe400078e3cff */
[----:B------:R-:W-:Y:S02]  /*8bd0*/  F2FP.F16.F32.PACK_AB R6, R7, R193 ;  /* 0x000000c10706723e */ /* 0x000fe400000000ff */
[----:B------:R-:W-:Y:S02]  /*8be0*/  LOP3.LUT R14, R14, R41, RZ, 0x3c, !PT ;  /* 0x000000290e0e7212 */ /* 0x000fe400078e3cff */
[----:B------:R-:W-:Y:S02]  /*8bf0*/  LOP3.LUT R20, R20, R37, RZ, 0x3c, !PT ;  /* 0x0000002514147212 */ /* 0x000fe400078e3cff */
[----:B------:R-:W-:Y:S02]  /*8c00*/  F2FP.F16.F32.PACK_AB R5, R27, R26 ;  /* 0x0000001a1b05723e */ /* 0x000fe400000000ff */
[----:B------:R-:W-:-:S02]  /*8c10*/  F2FP.F16.F32.PACK_AB R7, R31, R30 ;  /* 0x0000001e1f07723e */ /* 0x000fc400000000ff */
[C---:B------:R-:W-:Y:S02]  /*8c20*/  IADD3 R37, P4, R72.reuse, 0x3000, RZ ;  /* 0x0000300048257810 */ /* 0x040fe40007f9e0ff */
[C---:B------:R-:W-:Y:S01]  /*8c30*/  IADD3 R41, P5, R72.reuse, 0x4000, RZ ;  /* 0x0000400048297810 */ /* 0x040fe20007fbe0ff */
[----:B------:R1:W-:Y:S01]  /*8c40*/  STSM.16.M88.4 [R57], R4 ;  /* 0x0000000439007844 */ /* 0x0003e20000000200 */
[C---:B------:R-:W-:Y:S02]  /*8c50*/  IADD3 R45, P6, R72.reuse, 0x5000, RZ ;  /* 0x00005000482d7810 */ /* 0x040fe40007fde0ff */
[C---:B------:R-:W-:Y:S02]  /*8c60*/  IADD3 R49, P0, R72.reuse, 0x6000, RZ ;  /* 0x0000600048317810 */ /* 0x040fe40007f1e0ff */
[C---:B------:R-:W-:Y:S02]  /*8c70*/  IADD3 R65, P1, R72.reuse, 0x7000, RZ ;  /* 0x0000700048417810 */ /* 0x040fe40007f3e0ff */
[----:B------:R-:W-:-:S02]  /*8c80*/  IADD3 R61, P2, R72, 0x8000, RZ ;  /* 0x00008000483d7810 */ /* 0x000fc40007f5e0ff */
[----:B------:R-:W-:Y:S02]  /*8c90*/  LOP3.LUT R36, R37, 0x380, RZ, 0xc0, !PT ;  /* 0x0000038025247812 */ /* 0x000fe400078ec0ff */
[----:B------:R-:W-:Y:S02]  /*8ca0*/  LOP3.LUT R40, R41, 0x380, RZ, 0xc0, !PT ;  /* 0x0000038029287812 */ /* 0x000fe400078ec0ff */
[----:B------:R-:W-:Y:S02]  /*8cb0*/  LOP3.LUT R44, R45, 0x380, RZ, 0xc0, !PT ;  /* 0x000003802d2c7812 */ /* 0x000fe400078ec0ff */
[----:B------:R-:W-:Y:S01]  /*8cc0*/  LOP3.LUT R48, R49, 0x380, RZ, 0xc0, !PT ;  /* 0x0000038031307812 */ /* 0x000fe200078ec0ff */
[----:B-1----:R-:W-:Y:S01]  /*8cd0*/  IMAD.X R57, RZ, RZ, R73, P3 ;  /* 0x000000ffff397224 */ /* 0x002fe200018e0649 */
[----:B------:R-:W-:Y:S02]  /*8ce0*/  LOP3.LUT R64, R65, 0x380, RZ, 0xc0, !PT ;  /* 0x0000038041407812 */ /* 0x000fe400078ec0ff */
[----:B------:R-:W-:-:S02]  /*8cf0*/  LOP3.LUT R60, R61, 0x380, RZ, 0xc0, !PT ;  /* 0x000003803d3c7812 */ /* 0x000fc400078ec0ff */
[----:B0-----:R-:W-:Y:S02]  /*8d00*/  ISETP.NE.AND P3, PT, R3, RZ, PT ;  /* 0x000000ff0300720c */ /* 0x001fe40003f65270 */
[----:B------:R-:W-:Y:S02]  /*8d10*/  LOP3.LUT R3, R72, 0x380, RZ, 0xc0, !PT ;  /* 0x0000038048037812 */ /* 0x000fe400078ec0ff */
        /* <DEDUP_REMOVED lines=24> */
[----:B------:R-:W-:Y:S02]  /*8ea0*/  IADD3 R77, P2, R72, 0xf000, RZ ;  /* 0x0000f000484d7810 */ /* 0x000fe40007f5e0ff */
[----:B------:R-:W-:-:S02]  /*8eb0*/  MOV R27, R126 ;  /* 0x0000007e001b7202 */ /* 0x000fc40000000f00 */
[----:B------:R-:W-:Y:S02]  /*8ec0*/  LOP3.LUT R72, R3, R72, RZ, 0x3c, !PT ;  /* 0x0000004803487212 */ /* 0x000fe400078e3cff */
[----:B------:R-:W-:Y:S02]  /*8ed0*/  MOV R26, R122 ;  /* 0x0000007a001a7202 */ /* 0x000fe40000000f00 */
[----:B------:R-:W-:Y:S02]  /*8ee0*/  MOV R127, R8 ;  /* 0x00000008007f7202 */ /* 0x000fe40000000f00 */
[----:B------:R-:W-:Y:S02]  /*8ef0*/  MOV R3, R10 ;  /* 0x0000000a00037202 */ /* 0x000fe40000000f00 */
[----:B------:R-:W-:Y:S02]  /*8f00*/  F2FP.F16.F32.PACK_AB R4, R210, R211 ;  /* 0x000000d3d204723e */ /* 0x000fe400000000ff */
        /* <DEDUP_REMOVED lines=8> */
[----:B------:R-:W-:Y:S02]  /*8f90*/  MOV R38, R24 ;  /* 0x0000001800267202 */ /* 0x000fe40000000f00 */
[----:B------:R-:W-:Y:S01]  /*8fa0*/  MOV R130, R130 ;  /* 0x0000008200827202 */ /* 0x000fe20000000f00 */
[----:B------:R1:W-:Y:S01]  /*8fb0*/  STSM.16.M88.4 [R27], R8 ;  /* 0x000000081b007844 */ /* 0x0003e20000000200 */
[----:B------:R-:W-:Y:S02]  /*8fc0*/  MOV R39, R28 ;  /* 0x0000001c00277202 */ /* 0x000fe40000000f00 */
[----:B------:R-:W-:Y:S02]  /*8fd0*/  F2FP.F16.F32.PACK_AB R24, R201, R202 ;  /* 0x000000cac918723e */ /* 0x000fe400000000ff */
[----:B------:R-:W-:Y:S02]  /*8fe0*/  F2FP.F16.F32.PACK_AB R25, R51, R50 ;  /* 0x000000323319723e */ /* 0x000fe400000000ff */
[----:B------:R-:W-:-:S02]  /*8ff0*/  MOV R134, R134 ;  /* 0x0000008600867202 */ /* 0x000fc40000000f00 */
[----:B0-----:R-:W-:Y:S02]  /*9000*/  F2FP.F16.F32.PACK_AB R26, R199, R200 ;  /* 0x000000c8c71a723e */ /* 0x001fe400000000ff */
[----:B------:R-:W-:Y:S02]  /*9010*/  F2FP.F16.F32.PACK_AB R28, R197, R198 ;  /* 0x000000c6c51c723e */ /* 0x000fe400000000ff */
[----:B------:R-:W-:Y:S02]  /*9020*/  F2FP.F16.F32.PACK_AB R29, R59, R58 ;  /* 0x0000003a3b1d723e */ /* 0x000fe400000000ff */
[----:B------:R-:W-:Y:S02]  /*9030*/  F2FP.F16.F32.PACK_AB R30, R195, R196 ;  /* 0x000000c4c31e723e */ /* 0x000fe400000000ff */
[----:B-1----:R-:W-:Y:S02]  /*9040*/  F2FP.F16.F32.PACK_AB R27, R55, R54 ;  /* 0x00000036371b723e */ /* 0x002fe400000000ff */
[----:B------:R-:W-:-:S02]  /*9050*/  F2FP.F16.F32.PACK_AB R31, R63, R62 ;  /* 0x0000003e3f1f723e */ /* 0x000fc400000000ff */
[----:B------:R-:W-:Y:S01]  /*9060*/  MOV R138, R138 ;  /* 0x0000008a008a7202 */ /* 0x000fe20000000f00 */
[----:B------:R-:W-:Y:S01]  /*9070*/  STSM.16.M88.4 [R130], R24 ;  /* 0x0000001882007844 */ /* 0x000fe20000000200 */
[----:B------:R-:W-:Y:S02]  /*9080*/  F2FP.F16.F32.PACK_AB R4, R183, R194 ;  /* 0x000000c2b704723e */ /* 0x000fe400000000ff */
[----:B------:R-:W-:Y:S01]  /*9090*/  F2FP.F16.F32.PACK_AB R5, R67, R66 ;  /* 0x000000424305723e */ /* 0x000fe200000000ff */
[----:B------:R-:W-:Y:S01]  /*90a0*/  STSM.16.M88.4 [R134], R28 ;  /* 0x0000001c86007844 */ /* 0x000fe20000000200 */
[----:B------:R-:W-:Y:S02]  /*90b0*/  F2FP.F16.F32.PACK_AB R6, R181, R182 ;  /* 0x000000b6b506723e */ /* 0x000fe400000000ff */
[----:B------:R-:W-:Y:S02]  /*90c0*/  F2FP.F16.F32.PACK_AB R7, R71, R70 ;  /* 0x000000464707723e */ /* 0x000fe400000000ff */
[----:B------:R-:W-:-:S02]  /*90d0*/  MOV R142, R142 ;  /* 0x0000008e008e7202 */ /* 0x000fc40000000f00 */
[----:B------:R-:W-:Y:S01]  /*90e0*/  F2FP.F16.F32.PACK_AB R8, R179, R180 ;  /* 0x000000b4b308723e */ /* 0x000fe200000000ff */
[----:B------:R-:W-:Y:S01]  /*90f0*/  STSM.16.M88.4 [R138], R4 ;  /* 0x000000048a007844 */ /* 0x000fe20000000200 */
[----:B------:R-:W-:Y:S02]  /*9100*/  F2FP.F16.F32.PACK_AB R9, R75, R74 ;  /* 0x0000004a4b09723e */ /* 0x000fe400000000ff */
[----:B------:R-:W-:Y:S02]  /*9110*/  F2FP.F16.F32.PACK_AB R10, R177, R178 ;  /* 0x000000b2b10a723e */ /* 0x000fe400000000ff */
[----:B------:R-:W-:Y:S02]  /*9120*/  F2FP.F16.F32.PACK_AB R11, R79, R78 ;  /* 0x0000004e4f0b723e */ /* 0x000fe400000000ff */
[----:B------:R-:W-:Y:S02]  /*9130*/  MOV R122, R32 ;  /* 0x00000020007a7202 */ /* 0x000fe40000000f00 */
[----:B------:R-:W-:Y:S01]  /*9140*/  MOV R123, R52 ;  /* 0x00000034007b7202 */ /* 0x000fe20000000f00 */
[----:B------:R0:W-:Y:S01]  /*9150*/  STSM.16.M88.4 [R142], R8 ;  /* 0x000000088e007844 */ /* 0x0001e20000000200 */
[----:B------:R-:W-:-:S02]  /*9160*/  F2FP.F16.F32.PACK_AB R32, R175, R176 ;  /* 0x000000b0af20723e */ /* 0x000fc400000000ff */
[----:B------:R-:W-:Y:S02]  /*9170*/  F2FP.F16.F32.PACK_AB R33, R83, R82 ;  /* 0x000000525321723e */ /* 0x000fe400000000ff */
[----:B------:R-:W-:Y:S02]  /*9180*/  F2FP.F16.F32.PACK_AB R34, R173, R174 ;  /* 0x000000aead22723e */ /* 0x000fe400000000ff */
[----:B------:R-:W-:Y:S02]  /*9190*/  F2FP.F16.F32.PACK_AB R35, R87, R86 ;  /* 0x000000565723723e */ /* 0x000fe400000000ff */
[----:B------:R-:W-:Y:S02]  /*91a0*/  MOV R126, R68 ;  /* 0x00000044007e7202 */ /* 0x000fe40000000f00 */
[----:B------:R-:W-:Y:S01]  /*91b0*/  F2FP.F16.F32.PACK_AB R52, R171, R172 ;  /* 0x000000acab34723e */ /* 0x000fe200000000ff */
[----:B------:R-:W-:Y:S01]  /*91c0*/  STSM.16.M88.4 [R127], R32 ;  /* 0x000000207f007844 */ /* 0x000fe20000000200 */
[----:B------:R-:W-:-:S02]  /*91d0*/  F2FP.F16.F32.PACK_AB R53, R91, R90 ;  /* 0x0000005a5b35723e */ /* 0x000fc400000000ff */
[----:B------:R-:W-:Y:S01]  /*91e0*/  F2FP.F16.F32.PACK_AB R54, R169, R170 ;  /* 0x000000aaa936723e */ /* 0x000fe200000000ff */
[----:B0-----:R-:W0:Y:S01]  /*91f0*/  LDC R10, c[0x0][0xd44] ;  /* 0x00035100ff0a7b82 */ /* 0x001e220000000800 */
[----:B------:R-:W-:Y:S02]  /*9200*/  F2FP.F16.F32.PACK_AB R55, R95, R94 ;  /* 0x0000005e5f37723e */ /* 0x000fe400000000ff */
[----:B------:R-:W-:Y:S02]  /*9210*/  F2FP.F16.F32.PACK_AB R68, R167, R168 ;  /* 0x000000a8a744723e */ /* 0x000fe400000000ff */
[----:B------:R-:W-:Y:S01]  /*9220*/  F2FP.F16.F32.PACK_AB R69, R99, R98 ;  /* 0x000000626345723e */ /* 0x000fe200000000ff */
[----:B------:R1:W-:Y:S01]  /*9230*/  STSM.16.M88.4 [R3], R52 ;  /* 0x0000003403007844 */ /* 0x0003e20000000200 */
[----:B------:R-:W-:Y:S02]  /*9240*/  F2FP.F16.F32.PACK_AB R70, R155, R159 ;  /* 0x0000009f9b46723e */ /* 0x000fe400000000ff */
[----:B------:R-:W-:-:S02]  /*9250*/  F2FP.F16.F32.PACK_AB R71, R103, R102 ;  /* 0x000000666747723e */ /* 0x000fc400000000ff */
[----:B------:R-:W-:Y:S02]  /*9260*/  F2FP.F16.F32.PACK_AB R4, R105, R104 ;  /* 0x000000686904723e */ /* 0x000fe400000000ff */
[----:B------:R-:W-:Y:S01]  /*9270*/  F2FP.F16.F32.PACK_AB R5, R107, R106 ;  /* 0x0000006a6b05723e */ /* 0x000fe200000000ff */
[----:B------:R2:W-:Y:S01]  /*9280*/  STSM.16.M88.4 [R122], R68 ;  /* 0x000000447a007844 */ /* 0x0005e20000000200 */
[----:B------:R-:W-:Y:S02]  /*9290*/  F2FP.F16.F32.PACK_AB R6, R109, R108 ;  /* 0x0000006c6d06723e */ /* 0x000fe400000000ff */
[----:B------:R-:W-:Y:S02]  /*92a0*/  F2FP.F16.F32.PACK_AB R7, R111, R110 ;  /* 0x0000006e6f07723e */ /* 0x000fe400000000ff */
[----:B------:R-:W-:Y:S02]  /*92b0*/  MOV R100, R100 ;  /* 0x0000006400647202 */ /* 0x000fe40000000f00 */
[----:B------:R-:W-:Y:S01]  /*92c0*/  MOV R118, R118 ;  /* 0x0000007600767202 */ /* 0x000fe20000000f00 */
[----:B------:R3:W-:Y:S01]  /*92d0*/  STSM.16.M88.4 [R123], R4 ;  /* 0x000000047b007844 */ /* 0x0007e20000000200 */
[----:B------:R-:W-:Y:S01]  /*92e0*/  F2FP.F16.F32.PACK_AB R130, R133, R132 ;  /* 0x000000848582723e */ /* 0x000fe200000000ff */
[----:B-1----:R-:W-:Y:S01]  /*92f0*/  IMAD.MOV R3, RZ, RZ, -R187 ;  /* 0x000000ffff037224 */ /* 0x002fe200078e0abb */
[----:B------:R-:W-:Y:S01]  /*9300*/  F2FP.F16.F32.PACK_AB R131, R162, R161 ;  /* 0x000000a1a283723e */ /* 0x000fe200000000ff */
[----:B------:R1:W-:Y:S01]  /*9310*/  STSM.16.M88.4 [R126], R112 ;  /* 0x000000707e007844 */ /* 0x0003e20000000200 */
[----:B------:R-:W-:Y:S01]  /*9320*/  F2FP.F16.F32.PACK_AB R138, R141, R140 ;  /* 0x0000008c8d8a723e */ /* 0x000fe200000000ff */
[----:B0-----:R-:W-:Y:S01]  /*9330*/  IMAD R10, R10, R3, UR40 ;  /* 0x000000280a0a7e24 */ /* 0x001fe2000f8e0203 */
[----:B------:R-:W-:-:S02]  /*9340*/  F2FP.F16.F32.PACK_AB R139, R166, R165 ;  /* 0x000000a5a68b723e */ /* 0x000fc400000000ff */
[----:B--2---:R-:W-:Y:S02]  /*9350*/  F2FP.F16.F32.PACK_AB R122, R125, R124 ;  /* 0x0000007c7d7a723e */ /* 0x004fe400000000ff */
[----:B------:R-:W-:Y:S02]  /*9360*/  LOP3.LUT R96, R97, 0x380, RZ, 0xc0, !PT ;  /* 0x0000038061607812 */ /* 0x000fe400078ec0ff */
[----:B------:R-:W-:Y:S02]  /*9370*/  LOP3.LUT R92, R93, 0x380, RZ, 0xc0, !PT ;  /* 0x000003805d5c7812 */ /* 0x000fe400078ec0ff */
[----:B------:R-:W-:Y:S02]  /*9380*/  LOP3.LUT R88, R89, 0x380, RZ, 0xc0, !PT ;  /* 0x0000038059587812 */ /* 0x000fe400078ec0ff */
[----:B---3--:R-:W-:Y:S02]  /*9390*/  F2FP.F16.F32.PACK_AB R123, R157, R156 ;  /* 0x0000009c9d7b723e */ /* 0x008fe400000000ff */
[----:B------:R-:W-:-:S02]  /*93a0*/  LOP3.LUT R84, R85, 0x380, RZ, 0xc0, !PT ;  /* 0x0000038055547812 */ /* 0x000fc400078ec0ff */
[----:B------:R-:W-:Y:S01]  /*93b0*/  LOP3.LUT R80, R81, 0x380, RZ, 0xc0, !PT ;  /* 0x0000038051507812 */ /* 0x000fe200078ec0ff */
[----:B------:R1:W-:Y:S01]  /*93c0*/  STSM.16.M88.4 [R100], R120 ;  /* 0x0000007864007844 */ /* 0x0003e20000000200 */
[----:B------:R-:W-:Y:S02]  /*93d0*/  LOP3.LUT R76, R77, 0x380, RZ, 0xc0, !PT ;  /* 0x000003804d4c7812 */ /* 0x000fe400078ec0ff */
[----:B------:R-:W-:Y:S01]  /*93e0*/  SHF.R.U64 R96, R96, 0x3, RZ ;  /* 0x0000000360607819 */ /* 0x000fe200000012ff */
[----:B------:R1:W-:Y:S01]  /*93f0*/  STSM.16.M88.4 [R118], R128 ;  /* 0x0000008076007844 */ /* 0x0003e20000000200 */
[----:B------:R-:W-:Y:S02]  /*9400*/  SHF.R.U64 R92, R92, 0x3, RZ ;  /* 0x000000035c5c7819 */ /* 0x000fe400000012ff */
[----:B------:R-:W-:Y:S01]  /*9410*/  SHF.R.U64 R88, R88, 0x3, RZ ;  /* 0x0000000358587819 */ /* 0x000fe200000012ff */
[----:B------:R1:W-:Y:S01]  /*9420*/  STSM.16.M88.4 [R38], R136 ;  /* 0x0000008826007844 */ /* 0x0003e20000000200 */
[----:B------:R-:W-:-:S02]  /*9430*/  SHF.R.U64 R84, R84, 0x3, RZ ;  /* 0x0000000354547819 */ /* 0x000fc400000012ff */
[----:B------:R-:W-:Y:S01]  /*9440*/  SHF.R.U64 R80, R80, 0x3, RZ ;  /* 0x0000000350507819 */ /* 0x000fe200000012ff */
[----:B------:R1:W-:Y:S01]  /*9450*/  STSM.16.M88.4 [R39], R144 ;  /* 0x0000009027007844 */ /* 0x0003e20000000200 */
        /* <DEDUP_REMOVED lines=12> */
[----:B------:R-:W-:Y:S02]  /*9520*/  IADD3.X R85, RZ, R73, RZ, P0, !PT ;  /* 0x00000049ff557210 */ /* 0x000fe400007fe4ff */
[----:B------:R-:W-:Y:S02]  /*9530*/  SHF.R.S32.HI R24, RZ, 0x1f, R187 ;  /* 0x0000001fff187819 */ /* 0x000fe400000114bb */
[----:B------:R-:W-:Y:S01]  /*9540*/  SHF.R.S32.HI R11, RZ, 0x1f, R10 ;  /* 0x0000001fff0b7819 */ /* 0x000fe2000001140a */
[----:B------:R-:W-:Y:S06]  /*9550*/  BAR.SYNC.DEFER_BLOCKING 0x1, 0x100 ;  /* 0x0044000000007b1d */ /* 0x000fec0000010000 */
[----:B-1----:R-:W-:Y:S05]  /*9560*/  @P3 BRA `(.L_x_3432) ;  /* 0x0000000000c03947 */ /* 0x002fea0003800000 */
[----:B------:R-:W0:Y:S01]  /*9570*/  LDC R8, c[0x0][0xce8] ;  /* 0x00033a00ff087b82 */ /* 0x000e220000000800 */
[----:B------:R-:W-:Y:S01]  /*9580*/  IMAD R3, RZ, RZ, -UR40 ;  /* 0x80000028ff037e24 */ /* 0x000fe2000f8e02ff */
[----:B------:R-:W-:Y:S01]  /*9590*/  ULDC.64 UR4, c[0x0][0xc90] ;  /* 0x0003240000047ab9 */ /* 0x000fe20000000a00 */
[----:B------:R-:W-:-:S05]  /*95a0*/  IMAD.MOV R28, RZ, RZ, -R22 ;  /* 0x000000ffff1c7224 */ /* 0x000fca00078e0a16 */
[----:B------:R-:W1:Y:S01]  /*95b0*/  LDC R4, c[0x0][0xd38] ;  /* 0x00034e00ff047b82 */ /* 0x000e620000000800 */
[----:B0-----:R-:W-:Y:S01]  /*95c0*/  ISETP.NE.AND P0, PT, R8, 0x1, PT ;  /* 0x000000010800780c */ /* 0x001fe20003f05270 */
[----:B-1----:R-:W-:Y:S02]  /*95d0*/  IMAD R13, R4, R3, UR41 ;  /* 0x00000029040d7e24 */ /* 0x002fe4000f8e0203 */
[----:B------:R-:W-:Y:S02]  /*95e0*/  IMAD R3, R11, UR4, RZ ;  /* 0x000000040b037c24 */ /* 0x000fe4000f8e02ff */
[----:B------:R-:W-:-:S08]  /*95f0*/  IMAD R25, R13, 0x40, R217 ;  /* 0x000000400d197824 */ /* 0x000fd000078e02d9 */
[----:B------:R-:W0:Y:S01]  /*9600*/  @P0 LDC R6, c[0x0][0xcec] ;  /* 0x00033b00ff060b82 */ /* 0x000e220000000800 */
[C---:B------:R-:W-:Y:S02]  /*9610*/  IMAD R7, R10.reuse, UR5, R3 ;  /* 0x000000050a077c24 */ /* 0x040fe4000f8e0203 */
[----:B------:R-:W-:Y:S02]  /*9620*/  IMAD.MOV.U32 R3, RZ, RZ, R25 ;  /* 0x000000ffff037224 */ /* 0x000fe400078e0019 */
[----:B------:R-:W-:Y:S01]  /*9630*/  IMAD.WIDE.U32 R4, R10, UR4, RZ ;  /* 0x000000040a047c25 */ /* 0x000fe2000f8e00ff */
[----:B------:R-:W-:Y:S02]  /*9640*/  ULDC.64 UR4, c[0x0][0xc98] ;  /* 0x0003260000047ab9 */ /* 0x000fe40000000a00 */
[----:B------:R-:W1:Y:S01]  /*9650*/  @P0 LDC R9, c[0x0][0xcf0] ;  /* 0x00033c00ff090b82 */ /* 0x000e620000000800 */
[----:B------:R-:W-:Y:S02]  /*9660*/  IMAD.IADD R5, R5, 0x1, R7 ;  /* 0x0000000105057824 */ /* 0x000fe400078e0207 */
[----:B------:R-:W-:-:S02]  /*9670*/  IMAD R26, R13, 0x40, R16 ;  /* 0x000000400d1a7824 */ /* 0x000fc400078e0210 */
[----:B------:R-:W-:-:S04]  /*9680*/  IMAD.WIDE.U32 R4, R187, UR4, R4 ;  /* 0x00000004bb047c25 */ /* 0x000fc8000f8e0004 */
[----:B0-----:R-:W-:-:S05]  /*9690*/  @P0 IMAD.HI.U32 R6, R25, R6, RZ ;  /* 0x0000000619060227 */ /* 0x001fca00078e00ff */
[----:B-1----:R-:W-:Y:S01]  /*96a0*/  @P0 SHF.R.U32.HI R3, RZ, R9, R6 ;  /* 0x00000009ff030219 */ /* 0x002fe20000011606 */
[----:B------:R-:W-:-:S03]  /*96b0*/  IMAD R6, R24, UR4, RZ ;  /* 0x0000000418067c24 */ /* 0x000fc6000f8e02ff */
[--C-:B------:R-:W-:Y:S01]  /*96c0*/  SHF.R.S32.HI R9, RZ, 0x1f, R3.reuse ;  /* 0x0000001fff097819 */ /* 0x100fe20000011403 */
[----:B------:R-:W-:Y:S01]  /*96d0*/  IMAD.MOV R7, RZ, RZ, -R3 ;  /* 0x000000ffff077224 */ /* 0x000fe200078e0a03 */
[----:B------:R-:W-:Y:S01]  /*96e0*/  IADD3 R4, P0, R3, R4, RZ ;  /* 0x0000000403047210 */ /* 0x000fe20007f1e0ff */
[----:B------:R-:W-:Y:S01]  /*96f0*/  IMAD R6, R187, UR5, R6 ;  /* 0x00000005bb067c24 */ /* 0x000fe2000f8e0206 */
[----:B------:R-:W-:Y:S01]  /*9700*/  ULDC.64 UR4, c[0x0][0xc88] ;  /* 0x0003220000047ab9 */ /* 0x000fe20000000a00 */
[----:B------:R-:W-:-:S03]  /*9710*/  IMAD R7, R8, R7, R25 ;  /* 0x0000000708077224 */ /* 0x000fc600078e0219 */
[----:B------:R-:W-:Y:S02]  /*9720*/  IADD3.X R5, R9, R5, R6, P0, !PT ;  /* 0x0000000509057210 */ /* 0x000fe400007fe406 */
[----:B------:R-:W-:Y:S01]  /*9730*/  SHF.R.S32.HI R3, RZ, 0x1f, R7 ;  /* 0x0000001fff037819 */ /* 0x000fe20000011407 */
[----:B------:R-:W-:-:S04]  /*9740*/  IMAD.WIDE.U32 R4, R7, UR4, R4 ;  /* 0x0000000407047c25 */ /* 0x000fc8000f8e0004 */
[----:B------:R-:W-:-:S04]  /*9750*/  IMAD R6, R3, UR4, RZ ;  /* 0x0000000403067c24 */ /* 0x000fc8000f8e02ff */
[----:B------:R-:W-:Y:S01]  /*9760*/  IMAD R3, R7, UR5, R6 ;  /* 0x0000000507037c24 */ /* 0x000fe2000f8e0206 */
[----:B------:R-:W-:Y:S02]  /*9770*/  ULDC.64 UR4, c[0x0][0xc50] ;  /* 0x0003140000047ab9 */ /* 0x000fe40000000a00 */
[----:B------:R-:W-:Y:S01]  /*9780*/  LEA R9, P0, R4, UR4, 0x2 ;  /* 0x0000000404097c11 */ /* 0x000fe2000f8010ff */
[----:B------:R-:W-:Y:S01]  /*9790*/  IMAD.IADD R3, R5, 0x1, R3 ;  /* 0x0000000105037824 */ /* 0x000fe200078e0203 */
[----:B------:R-:W-:-:S03]  /*97a0*/  ULDC UR4, c[0x0][0xb88] ;  /* 0x0002e20000047ab9 */ /* 0x000fc60000000800 */
[----:B------:R-:W-:Y:S01]  /*97b0*/  SHFL.IDX PT, R6, R9, 0x1, 0x1c1f ;  /* 0x003c1f0009067f89 */ /* 0x000fe200000e0000 */
[----:B------:R-:W-:Y:S01]  /*97c0*/  LEA.HI.X R25, R4, UR5, R3, 0x2, P0 ;  /* 0x0000000504197c11 */ /* 0x000fe200080f1403 */
[----:B------:R-:W-:Y:S01]  /*97d0*/  IMAD R3, R8, UR4, RZ ;  /* 0x0000000408037c24 */ /* 0x000fe2000f8e02ff */
[----:B------:R-:W-:Y:S01]  /*97e0*/  ISETP.NE.AND P0, PT, R19, R28, PT ;  /* 0x0000001c1300720c */ /* 0x000fe20003f05270 */
[----:B------:R-:W-:Y:S01]  /*97f0*/  SHFL.IDX PT, R4, R9, RZ, 0x1c1f ;  /* 0x001c1fff09047589 */ /* 0x000fe200000e0000 */
[C---:B------:R-:W-:Y:S02]  /*9800*/  VIADD R8, R26.reuse, 0x8 ;  /* 0x000000081a087836 */ /* 0x040fe40000000000 */
[-C--:B------:R-:W-:Y:S01]  /*9810*/  ISETP.GE.OR P1, PT, R26, R3.reuse, P0 ;  /* 0x000000031a00720c */ /* 0x080fe20000726670 */
[----:B------:R-:W0:Y:S02]  /*9820*/  SHFL.IDX PT, R5, R25, RZ, 0x1c1f ;  /* 0x001c1fff19057589 */ /* 0x000e2400000e0000 */
[----:B------:R-:W-:-:S02]  /*9830*/  ISETP.GE.OR P0, PT, R8, R3, P0 ;  /* 0x000000030800720c */ /* 0x000fc40000706670 */
[----:B------:R-:W1:Y:S08]  /*9840*/  SHFL.IDX PT, R7, R25, 0x1, 0x1c1f ;  /* 0x003c1f0019077f89 */ /* 0x000e7000000e0000 */
[----:B0-----:R0:W-:Y:S04]  /*9850*/  @!P1 ST.E desc[UR42][R4.64], R12 ;  /* 0x0000000c04009985 */ /* 0x0011e8000c10192a */
[----:B-1----:R0:W-:Y:S02]  /*9860*/  @!P0 ST.E desc[UR42][R6.64], R0 ;  /* 0x0000000006008985 */ /* 0x0021e4000c10192a */
.L_x_3432:
[----:B------:R-:W1:Y:S01]  /*9870*/  LDC R27, c[0x0][0xce8] ;  /* 0x00033a00ff1b7b82 */ /* 0x000e620000000800 */
[----:B------:R-:W-:Y:S01]  /*9880*/  ULDC UR8, c[0x0][0xbc8] ;  /* 0x0002f20000087ab9 */ /* 0x000fe20000000800 */
[----:B0-----:R0:W5:Y:S01]  /*9890*/  LD.E.128 R4, desc[UR42][R20.64] ;  /* 0x0000002a14047980 */ /* 0x001162000c101d00 */
[----:B------:R-:W-:Y:S01]  /*98a0*/  ISETP.GE.AND P0, PT, R192, UR8, PT ;  /* 0x00000008c0007c0c */ /* 0x000fe2000bf06270 */
[----:B------:R-:W-:Y:S01]  /*98b0*/  ULDC.64 UR4, c[0x0][0xbe8] ;  /* 0x0002fa0000047ab9 */ /* 0x000fe20000000a00 */
[----:B------:R-:W-:Y:S01]  /*98c0*/  ULDC.64 UR6, c[0x0][0xb80] ;  /* 0x0002e00000067ab9 */ /* 0x000fe20000000a00 */
[----:B------:R-:W5:Y:S01]  /*98d0*/  LD.E.128 R72, desc[UR42][R72.64] ;  /* 0x0000002a48487980 */ /* 0x000f62000c101d00 */
[----:B------:R-:W-:Y:S02]  /*98e0*/  SEL R3, RZ, 0xffffffff, P0 ;  /* 0xffffffffff037807 */ /* 0x000fe40000000000 */
[----:B------:R-:W-:Y:S01]  /*98f0*/  ISETP.GE.AND P0, PT, R191, UR8, PT ;  /* 0x00000008bf007c0c */ /* 0x000fe2000bf06270 */
[----:B------:R-:W5:Y:S01]  /*9900*/  LD.E.128 R12, desc[UR42][R14.64] ;  /* 0x0000002a0e0c7980 */ /* 0x000f62000c101d00 */
[----:B0-----:R-:W0:Y:S01]  /*9910*/  LDC R21, c[0x0][0xd38] ;  /* 0x00034e00ff157b82 */ /* 0x001e220000000800 */
[----:B------:R-:W-:-:S02]  /*9920*/  ISETP.GE.AND P1, PT, R18, UR8, PT ;  /* 0x0000000812007c0c */ /* 0x000fc4000bf26270 */
[----:B------:R-:W5:Y:S04]  /*9930*/  LD.E.128 R36, desc[UR42][R36.64] ;  /* 0x0000002a24247980 */ /* 0x000f68000c101d00 */
[----:B------:R-:W5:Y:S04]  /*9940*/  LD.E.128 R40, desc[UR42][R40.64] ;  /* 0x0000002a28287980 */ /* 0x000f68000c101d00 */
[----:B------:R-:W5:Y:S01]  /*9950*/  LD.E.128 R44, desc[UR42][R44.64] ;  /* 0x0000002a2c2c7980 */ /* 0x000f62000c101d00 */
[----:B-1----:R-:W-:Y:S01]  /*9960*/  ISETP.NE.AND P2, PT, R27, 0x1, PT ;  /* 0x000000011b00780c */ /* 0x002fe20003f45270 */
[----:B------:R-:W-:Y:S01]  /*9970*/  IMAD.SHL.U32 R9, R3, 0x2, RZ ;  /* 0x0000000203097824 */ /* 0x000fe200078e00ff */
[----:B------:R-:W-:Y:S01]  /*9980*/  SEL R3, RZ, 0xffffffff, P0 ;  /* 0xffffffffff037807 */ /* 0x000fe20000000000 */
[----:B------:R-:W5:Y:S01]  /*9990*/  LD.E.128 R48, desc[UR42][R48.64] ;  /* 0x0000002a30307980 */ /* 0x000f62000c101d00 */
[----:B------:R-:W-:-:S03]  /*99a0*/  SEL R0, RZ, 0x1, P1 ;  /* 0x00000001ff007807 */ /* 0x000fc60000800000 */
[----:B------:R-:W-:Y:S01]  /*99b0*/  IMAD.SHL.U32 R3, R3, 0x4, RZ ;  /* 0x0000000403037824 */ /* 0x000fe200078e00ff */
[----:B------:R-:W-:Y:S01]  /*99c0*/  LOP3.LUT R0, R9, 0x2, R0, 0xe2, !PT ;  /* 0x0000000209007812 */ /* 0x000fe200078ee200 */
[----:B------:R-:W5:Y:S04]  /*99d0*/  LD.E.128 R64, desc[UR42][R64.64] ;  /* 0x0000002a40407980 */ /* 0x000f68000c101d00 */
[----:B------:R-:W1:Y:S01]  /*99e0*/  @P2 LDC R29, c[0x0][0xcec] ;  /* 0x00033b00ff1d2b82 */ /* 0x000e620000000800 */
[----:B------:R-:W-:Y:S01]  /*99f0*/  ISETP.GE.AND P0, PT, R190, UR8, PT ;  /* 0x00000008be007c0c */ /* 0x000fe2000bf06270 */
[----:B------:R-:W-:Y:S01]  /*9a00*/  IMAD R8, R11, UR4, RZ ;  /* 0x000000040b087c24 */ /* 0x000fe2000f8e02ff */
[----:B------:R-:W-:Y:S01]  /*9a10*/  LOP3.LUT R3, R3, 0x4, R0, 0xe2, !PT ;  /* 0x0000000403037812 */ /* 0x000fe200078ee200 */
[----:B------:R-:W5:Y:S04]  /*9a20*/  LD.E.128 R60, desc[UR42][R60.64] ;  /* 0x0000002a3c3c7980 */ /* 0x000f68000c101d00 */
[----:B------:R-:W2:Y:S01]  /*9a30*/  @P2 LDC R31, c[0x0][0xcf0] ;  /* 0x00033c00ff1f2b82 */ /* 0x000ea20000000800 */
[----:B------:R-:W-:Y:S01]  /*9a40*/  SEL R0, RZ, 0xffffffff, P0 ;  /* 0xffffffffff007807 */ /* 0x000fe20000000000 */
[----:B------:R-:W-:Y:S01]  /*9a50*/  IMAD R20, RZ, RZ, -UR40 ;  /* 0x80000028ff147e24 */ /* 0x000fe2000f8e02ff */
[----:B------:R-:W5:Y:S01]  /*9a60*/  LD.E.128 R56, desc[UR42][R56.64] ;  /* 0x0000002a38387980 */ /* 0x000f62000c101d00 */
[----:B------:R-:W-:-:S02]  /*9a70*/  IMAD R11, R10, UR5, R8 ;  /* 0x000000050a0b7c24 */ /* 0x000fc4000f8e0208 */
[----:B------:R-:W-:Y:S01]  /*9a80*/  IMAD.WIDE.U32 R8, R10, UR4, RZ ;  /* 0x000000040a087c25 */ /* 0x000fe2000f8e00ff */
[----:B------:R-:W-:Y:S01]  /*9a90*/  ISETP.GE.AND P0, PT, R189, UR8, PT ;  /* 0x00000008bd007c0c */ /* 0x000fe2000bf06270 */
[----:B------:R-:W-:Y:S01]  /*9aa0*/  ULDC.64 UR4, c[0x0][0xbf0] ;  /* 0x0002fc0000047ab9 */ /* 0x000fe20000000a00 */
[----:B------:R-:W5:Y:S01]  /*9ab0*/  LD.E.128 R96, desc[UR42][R96.64] ;  /* 0x0000002a60607980 */ /* 0x000f62000c101d00 */
[----:B------:R-:W-:Y:S02]  /*9ac0*/  IMAD.SHL.U32 R10, R0, 0x8, RZ ;  /* 0x00000008000a7824 */ /* 0x000fe400078e00ff */
[----:B0-----:R-:W-:Y:S01]  /*9ad0*/  IMAD R25, R21, R20, UR41 ;  /* 0x0000002915197e24 */ /* 0x001fe2000f8e0214 */
[----:B------:R-:W5:Y:S01]  /*9ae0*/  LD.E.128 R92, desc[UR42][R92.64] ;  /* 0x0000002a5c5c7980 */ /* 0x000f62000c101d00 */
[----:B------:R-:W-:Y:S01]  /*9af0*/  IMAD R0, R212, 0x20, R214 ;  /* 0x00000020d4007824 */ /* 0x000fe200078e02d6 */
[----:B------:R-:W-:Y:S02]  /*9b00*/  LOP3.LUT R10, R10, 0x8, R3, 0xe2, !PT ;  /* 0x000000080a0a7812 */ /* 0x000fe400078ee203 */
[----:B------:R-:W5:Y:S01]  /*9b10*/  LD.E.128 R88, desc[UR42][R88.64] ;  /* 0x0000002a58587980 */ /* 0x000f62000c101d00 */
[----:B------:R-:W-:Y:S01]  /*9b20*/  IMAD R26, R25, 0x40, R0 ;  /* 0x00000040191a7824 */ /* 0x000fe200078e0200 */
[----:B------:R-:W-:Y:S01]  /*9b30*/  SEL R3, RZ, 0xffffffff, P0 ;  /* 0xffffffffff037807 */ /* 0x000fe20000000000 */
[----:B------:R-:W-:Y:S01]  /*9b40*/  IMAD.IADD R9, R9, 0x1, R11 ;  /* 0x0000000109097824 */ /* 0x000fe200078e020b */
[----:B------:R-:W5:Y:S01]  /*9b50*/  LD.E.128 R84, desc[UR42][R84.64] ;  /* 0x0000002a54547980 */ /* 0x000f62000c101d00 */
[----:B------:R-:W-:-:S02]  /*9b60*/  IMAD R20, R24, UR4, RZ ;  /* 0x0000000418147c24 */ /* 0x000fc4000f8e02ff */
[----:B-1----:R-:W-:Y:S01]  /*9b70*/  @P2 IMAD.HI.U32 R0, R26, R29, RZ ;  /* 0x0000001d1a002227 */ /* 0x002fe200078e00ff */
[----:B------:R-:W5:Y:S03]  /*9b80*/  LD.E.128 R80, desc[UR42][R80.64] ;  /* 0x0000002a50507980 */ /* 0x000f66000c101d00 */
[----:B------:R-:W-:Y:S01]  /*9b90*/  IMAD.SHL.U32 R21, R3, 0x10, RZ ;  /* 0x0000001003157824 */ /* 0x000fe200078e00ff */
[----:B------:R-:W5:Y:S01]  /*9ba0*/  LD.E.128 R76, desc[UR42][R76.64] ;  /* 0x0000002a4c4c7980 */ /* 0x000f62000c101d00 */
[----:B------:R-:W-:Y:S01]  /*9bb0*/  IMAD.MOV.U32 R3, RZ, RZ, R26 ;  /* 0x000000ffff037224 */ /* 0x000fe200078e001a */
[----:B--2---:R-:W-:Y:S01]  /*9bc0*/  @P2 SHF.R.U32.HI R3, RZ, R31, R0 ;  /* 0x0000001fff032219 */ /* 0x004fe20000011600 */
[C---:B------:R-:W-:Y:S02]  /*9bd0*/  IMAD R11, R187.reuse, UR5, R20 ;  /* 0x00000005bb0b7c24 */ /* 0x040fe4000f8e0214 */
[----:B------:R-:W-:Y:S01]  /*9be0*/  IMAD.WIDE.U32 R8, R187, UR4, R8 ;  /* 0x00000004bb087c25 */ /* 0x000fe2000f8e0008 */
[----:B------:R-:W-:Y:S01]  /*9bf0*/  LOP3.LUT R10, R21, 0x10, R10, 0xe2, !PT ;  /* 0x00000010150a7812 */ /* 0x000fe200078ee20a */
[----:B------:R-:W-:Y:S01]  /*9c00*/  ULDC.64 UR4, c[0x0][0xbe0] ;  /* 0x0002f80000047ab9 */ /* 0x000fe20000000a00 */
[----:B------:R-:W-:Y:S01]  /*9c10*/  ISETP.GE.AND P0, PT, R188, UR8, PT ;  /* 0x00000008bc007c0c */ /* 0x000fe2000bf06270 */
[----:B------:R-:W-:Y:S01]  /*9c20*/  IMAD.IADD R9, R9, 0x1, R11 ;  /* 0x0000000109097824 */ /* 0x000fe200078e020b */
[--C-:B------:R-:W-:Y:S01]  /*9c30*/  SHF.R.S32.HI R11, RZ, 0x1f, R3.reuse ;  /* 0x0000001fff0b7819 */ /* 0x100fe20000011403 */
[----:B------:R-:W-:Y:S01]  /*9c40*/  IMAD.MOV R21, RZ, RZ, -R3 ;  /* 0x000000ffff157224 */ /* 0x000fe200078e0a03 */
[----:B------:R-:W-:Y:S01]  /*9c50*/  SEL R0, RZ, 0xffffffff, P0 ;  /* 0xffffffffff007807 */ /* 0x000fe20000000000 */
[----:B------:R-:W-:Y:S01]  /*9c60*/  @!PT LDS RZ, [RZ] ;  /* 0x00000000fffff984 */ /* 0x000fe20000000800 */
[----:B------:R-:W-:Y:S01]  /*9c70*/  @!PT LDS RZ, [RZ] ;  /* 0x00000000fffff984 */ /* 0x000fe20000000800 */
[----:B------:R-:W-:Y:S01]  /*9c80*/  @!PT LDS RZ, [RZ] ;  /* 0x00000000fffff984 */ /* 0x000fe20000000800 */
[----:B------:R-:W-:Y:S01]  /*9c90*/  @!PT LDS RZ, [RZ] ;  /* 0x00000000fffff984 */ /* 0x000fe20000000800 */
[----:B------:R0:W-:Y:S06]  /*9ca0*/  MEMBAR.ALL.CTA ;  /* 0x0000000000007992 */ /* 0x0001ec0000008000 */
[----:B0-----:R-:W0:Y:S01]  /*9cb0*/  FENCE.VIEW.ASYNC.S ;  /* 0x00000000000073c6 */ /* 0x001e220000000000 */
[----:B------:R-:W-:-:S02]  /*9cc0*/  IMAD R20, R11, UR4, RZ ;  /* 0x000000040b147c24 */ /* 0x000fc4000f8e02ff */
[----:B------:R-:W-:Y:S02]  /*9cd0*/  IMAD R11, R27, R21, R26 ;  /* 0x000000151b0b7224 */ /* 0x000fe400078e021a */
[----:B------:R-:W-:-:S03]  /*9ce0*/  IMAD.SHL.U32 R29, R0, 0x20, RZ ;  /* 0x00000020001d7824 */ /* 0x000fc600078e00ff */
[----:B------:R-:W-:Y:S01]  /*9cf0*/  SHF.R.S32.HI R0, RZ, 0x1f, R11 ;  /* 0x0000001fff007819 */ /* 0x000fe2000001140b */
[C---:B------:R-:W-:Y:S02]  /*9d00*/  IMAD R21, R3.reuse, UR5, R20 ;  /* 0x0000000503157c24 */ /* 0x040fe4000f8e0214 */
[----:B------:R-:W-:Y:S01]  /*9d10*/  IMAD.WIDE.U32 R8, R3, UR4, R8 ;  /* 0x0000000403087c25 */ /* 0x000fe2000f8e0008 */
[----:B------:R-:W-:Y:S01]  /*9d20*/  ULDC.64 UR4, c[0x0][0xbd8] ;  /* 0x0002f60000047ab9 */ /* 0x000fe20000000a00 */
[----:B------:R-:W-:Y:S02]  /*9d30*/  ISETP.GE.AND P0, PT, R216, UR8, PT ;  /* 0x00000008d8007c0c */ /* 0x000fe4000bf06270 */
[----:B------:R-:W-:Y:S02]  /*9d40*/  IMAD R0, R0, UR4, RZ ;  /* 0x0000000400007c24 */ /* 0x000fe4000f8e02ff */
[----:B------:R-:W-:Y:S02]  /*9d50*/  IMAD.IADD R9, R9, 0x1, R21 ;  /* 0x0000000109097824 */ /* 0x000fe400078e0215 */
[----:B------:R-:W-:Y:S01]  /*9d60*/  IMAD R21, R11, UR5, R0 ;  /* 0x000000050b157c24 */ /* 0x000fe2000f8e0200 */
[----:B------:R-:W-:Y:S01]  /*9d70*/  ULDC UR5, c[0x0][0xb88] ;  /* 0x0002e20000057ab9 */ /* 0x000fe20000000800 */
[----:B------:R-:W-:Y:S01]  /*9d80*/  SEL R3, RZ, 0x40, P0 ;  /* 0x00000040ff037807 */ /* 0x000fe20000000000 */
[----:B------:R-:W-:Y:S01]  /*9d90*/  IMAD R31, R27, UR5, RZ ;  /* 0x000000051b1f7c24 */ /* 0x000fe2000f8e02ff */
[----:B------:R-:W-:Y:S01]  /*9da0*/  ISETP.GE.AND P0, PT, R215, UR8, PT ;  /* 0x00000008d7007c0c */ /* 0x000fe2000bf06270 */
[----:B------:R-:W-:-:S02]  /*9db0*/  IMAD R30, R25, 0x40, R214 ;  /* 0x00000040191e7824 */ /* 0x000fc400078e02d6 */
[----:B------:R-:W-:Y:S01]  /*9dc0*/  IMAD.WIDE.U32 R8, R11, UR4, R8 ;  /* 0x000000040b087c25 */ /* 0x000fe2000f8e0008 */
[----:B------:R-:W-:Y:S01]  /*9dd0*/  SEL R0, RZ, 0x80, P0 ;  /* 0x00000080ff007807 */ /* 0x000fe20000000000 */
[----:B------:R-:W-:Y:S01]  /*9de0*/  UIADD3 UR4, UR38, 0x38820, URZ ;  /* 0x0003882026047890 */ /* 0x000fe2000fffe03f */
[----:B------:R-:W-:Y:S01]  /*9df0*/  ISETP.GE.AND P0, PT, R30, R31, PT ;  /* 0x0000001f1e00720c */ /* 0x000fe20003f06270 */
[----:B------:R-:W-:Y:S01]  /*9e00*/  IMAD.IADD R9, R9, 0x1, R21 ;  /* 0x0000000109097824 */ /* 0x000fe200078e0215 */
[C---:B------:R-:W-:Y:S01]  /*9e10*/  LEA R28, P1, R8.reuse, UR6, 0x1 ;  /* 0x00000006081c7c11 */ /* 0x040fe2000f8208ff */
[----:B------:R-:W-:Y:S01]  /*9e20*/  UPRMT UR4, URZ, 0x654, UR4 ;  /* 0x000006543f047896 */ /* 0x000fe20008000004 */
[----:B------:R-:W-:Y:S02]  /*9e30*/  LOP3.LUT R10, R29, 0x20, R10, 0xe2, !PT ;  /* 0x000000201d0a7812 */ /* 0x000fe400078ee20a */
[----:B------:R-:W-:Y:S01]  /*9e40*/  LEA.HI.X R29, R8, UR7, R9, 0x1, P1 ;  /* 0x00000007081d7c11 */ /* 0x000fe200088f0c09 */
[----:B------:R-:W-:Y:S01]  /*9e50*/  BSSY B0, `(.L_x_3433) ;  /* 0x0000026000007945 */ /* 0x000fe20003800000 */
[----:B------:R-:W-:-:S02]  /*9e60*/  LOP3.LUT R3, R10, R3, RZ, 0xfc, !PT ;  /* 0x000000030a037212 */ /* 0x000fc400078efcff */
[----:B0-----:R0:W1:Y:S02]  /*9e70*/  SHFL.IDX PT, R10, R28, RZ, 0x181f ;  /* 0x00181fff1c0a7589 */ /* 0x00106400000e0000 */
[----:B------:R-:W-:Y:S02]  /*9e80*/  SYNCS.ARRIVE.TRANS64.RED.A1T0 RZ, [UR4], RZ ;  /* 0x000000ffffff79a7 */ /* 0x000fe40008100404 */
[----:B------:R0:W2:Y:S01]  /*9e90*/  SHFL.IDX PT, R11, R29, RZ, 0x181f ;  /* 0x00181fff1d0b7589 */ /* 0x0000a200000e0000 */
[----:B------:R-:W-:Y:S01]  /*9ea0*/  LOP3.LUT R0, R3, R0, RZ, 0xfc, !PT ;  /* 0x0000000003007212 */ /* 0x000fe200078efcff */
[----:B------:R-:W-:Y:S06]  /*9eb0*/  @P0 BRA `(.L_x_3434) ;  /* 0x00000000007c0947 */ /* 0x000fec0003800000 */
[----:B------:R-:W-:Y:S02]  /*9ec0*/  ISETP.GE.AND P1, PT, R192, UR8, PT ;  /* 0x00000008c0007c0c */ /* 0x000fe4000bf26270 */
[----:B------:R-:W-:Y:S02]  /*9ed0*/  ISETP.GE.AND P0, PT, R18, UR8, PT ;  /* 0x0000000812007c0c */ /* 0x000fe4000bf06270 */
[----:B------:R-:W-:Y:S02]  /*9ee0*/  ISETP.GE.AND P5, PT, R191, UR8, PT ;  /* 0x00000008bf007c0c */ /* 0x000fe4000bfa6270 */
[----:B------:R-:W-:-:S07]  /*9ef0*/  ISETP.GE.AND P3, PT, R190, UR8, PT ;  /* 0x00000008be007c0c */ /* 0x000fce000bf66270 */
[-C--:B-1----:R-:W-:Y:S02]  /*9f00*/  @!P1 LEA R20, P2, R192, R10.reuse, 0x1 ;  /* 0x0000000ac0149211 */ /* 0x082fe400078408ff */
        /* <DEDUP_REMOVED lines=26> */
.L_x_3434:
[----:B------:R-:W-:Y:S05]  /*a0b0*/  BSYNC B0 ;  /* 0x0000000000007941 */ /* 0x000fea0003800000 */
.L_x_3433:
[----:B---3-5:R-:W-:Y:S01]  /*a0c0*/  VIADD R4, R30, 0x20 ;  /* 0x000000201e047836 */ /* 0x028fe20000000000 */
[----:B------:R3:W4:Y:S01]  /*a0d0*/  SHFL.IDX PT, R7, R29, 0x1, 0x181f ;  /* 0x00381f001d077f89 */ /* 0x00072200000e0000 */
[----:B------:R-:W-:Y:S03]  /*a0e0*/  BSSY B0, `(.L_x_3435) ;  /* 0x0000023000007945 */ /* 0x000fe60003800000 */
        /* <DEDUP_REMOVED lines=8> */
[-C--:B0-----:R-:W-:Y:S02]  /*a170*/  @!P2 LEA R8, P0, R192, R6.reuse, 0x1 ;  /* 0x00000006c008a211 */ /* 0x081fe400078008ff */
        /* <DEDUP_REMOVED lines=25> */
.L_x_3436:
[----:B------:R-:W-:Y:S05]  /*a310*/  BSYNC B0 ;  /* 0x0000000000007941 */ /* 0x000fea0003800000 */
.L_x_3435:
[----:B------:R-:W5:Y:S02]  /*a320*/  LDC R0, c[0x0][0xd34] ;  /* 0x00034d00ff007b82 */ /* 0x000f640000000800 */
[----:B-----5:R-:W-:-:S13]  /*a330*/  ISETP.LE.AND P0, PT, R0, UR39, PT ;  /* 0x0000002700007c0c */ /* 0x020fda000bf03270 */
[----:B------:R-:W-:Y:S05]  /*a340*/  @!P0 BRA `(.L_x_3437) ;  /* 0xffffff6800f88947 */ /* 0x000fea000383ffff */
[----:B------:R-:W-:Y:S05]  /*a350*/  EXIT ;  /* 0x000000000000794d */ /* 0x000fea0003800000 */
.L_x_3399:
        /* <DEDUP_REMOVED lines=11> */
[----:B------:R-:W-:Y:S01]  /*a410*/  ULDC UR7, c[0x0][0x3b8] ;  /* 0x0000ee0000077ab9 */ /* 0x000fe20000000800 */
[----:B------:R-:W-:Y:S01]  /*a420*/  LOP3.LUT R16, R16, 0xffffffdf, RZ, 0xc0, !PT ;  /* 0xffffffdf10107812 */ /* 0x000fe200078ec0ff */
[----:B------:R-:W-:Y:S01]  /*a430*/  ULDC.64 UR4, c[0x0][0x418] ;  /* 0x0001060000047ab9 */ /* 0x000fe20000000a00 */
[----:B------:R-:W-:Y:S01]  /*a440*/  LOP3.LUT R15, R29, 0x38, RZ, 0xc0, !PT ;  /* 0x000000381d0f7812 */ /* 0x000fe200078ec0ff */
[----:B------:R-:W-:Y:S01]  /*a450*/  UISETP.NE.U32.AND UP0, UPT, UR4, URZ, UPT ;  /* 0x0000003f0400728c */ /* 0x000fe2000bf05070 */
[----:B------:R-:W-:Y:S01]  /*a460*/  IMAD.SHL.U32 R24, R5, 0x10, RZ ;  /* 0x0000001005187824 */ /* 0x000fe200078e00ff */
[----:B------:R-:W-:Y:S01]  /*a470*/  LOP3.LUT R17, R17, 0xfffdffff, RZ, 0xc0, !PT ;  /* 0xfffdffff11117812 */ /* 0x000fe200078ec0ff */
[----:B------:R-:W-:Y:S01]  /*a480*/  ULDC UR4, c[0x0][0x424] ;  /* 0x0001090000047ab9 */ /* 0x000fe20000000800 */
[C---:B------:R-:W-:Y:S01]  /*a490*/  LOP3.LUT R0, R15.reuse, 0x40, RZ, 0xfc, !PT ;  /* 0x000000400f007812 */ /* 0x040fe200078efcff */
[----:B------:R-:W-:Y:S01]  /*a4a0*/  UISETP.NE.AND.EX UP0, UPT, UR5, URZ, UPT, UP0 ;  /* 0x0000003f0500728c */ /* 0x000fe2000bf05300 */
[C---:B------:R-:W-:Y:S01]  /*a4b0*/  LOP3.LUT R2, R15.reuse, 0x80, RZ, 0xfc, !PT ;  /* 0x000000800f027812 */ /* 0x040fe200078efcff */
[----:B------:R-:W0:Y:S01]  /*a4c0*/  S2UR UR5, SR_CgaCtaId ;  /* 0x00000000000579c3 */ /* 0x000e220000008800 */
[C---:B------:R-:W-:Y:S01]  /*a4d0*/  ISETP.GE.AND P0, PT, R0.reuse, UR6, PT ;  /* 0x0000000600007c0c */ /* 0x040fe2000bf06270 */
[----:B------:R-:W-:Y:S01]  /*a4e0*/  USEL UR4, UR4, 0x1, UP0 ;  /* 0x0000000104047887 */ /* 0x000fe20008000000 */
[----:B------:R-:W-:Y:S01]  /*a4f0*/  ISETP.GE.AND P5, PT, R0, UR7, PT ;  /* 0x0000000700007c0c */ /* 0x000fe2000bfa6270 */
[----:B------:R-:W-:Y:S01]  /*a500*/  UMOV UR37, 0x400 ;  /* 0x0000040000257882 */ /* 0x000fe20000000000 */
[C---:B------:R-:W-:Y:S01]  /*a510*/  ISETP.GE.AND P4, PT, R2.reuse, UR6, PT ;  /* 0x0000000602007c0c */ /* 0x040fe2000bf86270 */
[----:B------:R-:W-:Y:S01]  /*a520*/  IMAD.MOV.U32 R23, RZ, RZ, 0x1 ;  /* 0x00000001ff177424 */ /* 0x000fe200078e00ff */
[----:B------:R-:W-:Y:S01]  /*a530*/  ISETP.GE.AND P3, PT, R2, UR7, PT ;  /* 0x0000000702007c0c */ /* 0x000fe2000bf66270 */
[----:B------:R-:W-:Y:S01]  /*a540*/  ULDC UR36, c[0x0][0x448] ;  /* 0x0001120000247ab9 */ /* 0x000fe20000000800 */
[C---:B------:R-:W-:Y:S01]  /*a550*/  LOP3.LUT R3, R15.reuse, 0x180, RZ, 0xfc, !PT ;  /* 0x000001800f037812 */ /* 0x040fe200078efcff */
[----:B------:R-:W-:Y:S01]  /*a560*/  ULDC UR38, c[0x0][0xc] ;  /* 0x0000030000267ab9 */ /* 0x000fe20000000800 */
[----:B------:R-:W-:-:S02]  /*a570*/  ISETP.GE.AND P6, PT, R15, UR6, PT ;  /* 0x000000060f007c0c */ /* 0x000fc4000bfc6270 */
[C---:B------:R-:W-:Y:S02]  /*a580*/  ISETP.GE.AND P2, PT, R3.reuse, UR7, PT ;  /* 0x0000000703007c0c */ /* 0x040fe4000bf46270 */
[----:B------:R-:W-:Y:S02]  /*a590*/  @P0 LOP3.LUT R16, R16, 0x20, RZ, 0xfc, !PT ;  /* 0x0000002010100812 */ /* 0x000fe400078efcff */
[----:B------:R-:W-:Y:S02]  /*a5a0*/  SEL R6, RZ, 0x40, P2 ;  /* 0x00000040ff067807 */ /* 0x000fe40001000000 */
[----:B------:R-:W-:Y:S02]  /*a5b0*/  LOP3.LUT R16, R16, 0xffbfffff, RZ, 0xc0, !PT ;  /* 0xffbfffff10107812 */ /* 0x000fe400078ec0ff */
[----:B------:R-:W-:Y:S02]  /*a5c0*/  ISETP.GE.AND P2, PT, R0, UR6, PT ;  /* 0x0000000600007c0c */ /* 0x000fe4000bf46270 */
[----:B------:R-:W-:Y:S01]  /*a5d0*/  @P5 LOP3.LUT R16, R16, 0x400000, RZ, 0xfc, !PT ;  /* 0x0040000010105812 */ /* 0x000fe200078efcff */
[----:B0-----:R-:W-:Y:S01]  /*a5e0*/  ULEA UR37, UR5, UR37, 0x18 ;  /* 0x0000002505257291 */ /* 0x001fe2000f8ec03f */
[----:B------:R-:W-:-:S02]  /*a5f0*/  ISETP.GE.AND P0, PT, R3, UR6, PT ;  /* 0x0000000603007c0c */ /* 0x000fc4000bf06270 */
[----:B------:R-:W-:Y:S02]  /*a600*/  LOP3.LUT R16, R16, 0xffffffef, RZ, 0xc0, !PT ;  /* 0xffffffef10107812 */ /* 0x000fe400078ec0ff */
[C---:B------:R-:W-:Y:S02]  /*a610*/  LOP3.LUT R4, R15.reuse, 0x1c0, RZ, 0xfc, !PT ;  /* 0x000001c00f047812 */ /* 0x040fe400078efcff */
[----:B------:R-:W-:Y:S02]  /*a620*/  @P4 LOP3.LUT R16, R16, 0x10, RZ, 0xfc, !PT ;  /* 0x0000001010104812 */ /* 0x000fe400078efcff */
[----:B------:R-:W-:Y:S02]  /*a630*/  SEL R3, RZ, 0xffffffff, P2 ;  /* 0xffffffffff037807 */ /* 0x000fe40001000000 */
[----:B------:R-:W-:Y:S02]  /*a640*/  LOP3.LUT R16, R16, 0xffdfffff, RZ, 0xc0, !PT ;  /* 0xffdfffff10107812 */ /* 0x000fe400078ec0ff */
[----:B------:R-:W-:Y:S01]  /*a650*/  ISETP.GE.AND P2, PT, R15, UR7, PT ;  /* 0x000000070f007c0c */ /* 0x000fe2000bf46270 */
[----:B------:R-:W-:Y:S01]  /*a660*/  IMAD.SHL.U32 R9, R3, 0x2, RZ ;  /* 0x0000000203097824 */ /* 0x000fe200078e00ff */
[----:B------:R-:W-:-:S02]  /*a670*/  @P3 LOP3.LUT R16, R16, 0x200000, RZ, 0xfc, !PT ;  /* 0x0020000010103812 */ /* 0x000fc400078efcff */
[----:B------:R-:W-:Y:S02]  /*a680*/  ISETP.GE.AND P1, PT, R4, UR6, PT ;  /* 0x0000000604007c0c */ /* 0x000fe4000bf26270 */
[----:B------:R-:W-:Y:S02]  /*a690*/  LOP3.LUT R16, R16, 0xfffffdff, RZ, 0xc0, !PT ;  /* 0xfffffdff10107812 */ /* 0x000fe400078ec0ff */
[----:B------:R-:W-:Y:S02]  /*a6a0*/  LOP3.LUT R12, R15, 0xc0, RZ, 0xfc, !PT ;  /* 0x000000c00f0c7812 */ /* 0x000fe400078efcff */
[----:B------:R-:W-:Y:S02]  /*a6b0*/  @P6 LOP3.LUT R16, R16, 0x200, RZ, 0xfc, !PT ;  /* 0x0000020010106812 */ /* 0x000fe400078efcff */
[----:B------:R-:W-:Y:S02]  /*a6c0*/  SEL R7, RZ, 0x40, P0 ;  /* 0x00000040ff077807 */ /* 0x000fe40000000000 */
[----:B------:R-:W-:-:S02]  /*a6d0*/  SEL R0, RZ, 0x80, P1 ;  /* 0x00000080ff007807 */ /* 0x000fc40000800000 */
[----:B------:R-:W-:Y:S02]  /*a6e0*/  ISETP.GE.AND P0, PT, R4, UR7, PT ;  /* 0x0000000704007c0c */ /* 0x000fe4000bf06270 */
[----:B------:R-:W-:Y:S02]  /*a6f0*/  ISETP.GE.AND P1, PT, R12, UR6, PT ;  /* 0x000000060c007c0c */ /* 0x000fe4000bf26270 */
[----:B------:R-:W-:Y:S02]  /*a700*/  SEL R4, RZ, 0xffffffff, P5 ;  /* 0xffffffffff047807 */ /* 0x000fe40002800000 */
[----:B------:R-:W-:Y:S02]  /*a710*/  LOP3.LUT R16, R16, 0xff7fffff, RZ, 0xc0, !PT ;  /* 0xff7fffff10107812 */ /* 0x000fe400078ec0ff */
[----:B------:R-:W-:Y:S01]  /*a720*/  LOP3.LUT R13, R15, 0x100, RZ, 0xfc, !PT ;  /* 0x000001000f0d7812 */ /* 0x000fe200078efcff */
[----:B------:R-:W-:Y:S01]  /*a730*/  IMAD.SHL.U32 R10, R4, 0x2, RZ ;  /* 0x00000002040a7824 */ /* 0x000fe200078e00ff */
[----:B------:R-:W-:-:S02]  /*a740*/  @P2 LOP3.LUT R16, R16, 0x800000, RZ, 0xfc, !PT ;  /* 0x0080000010102812 */ /* 0x000fc400078efcff */
[----:B------:R-:W-:Y:S02]  /*a750*/  SEL R4, RZ, 0xffffff80, P0 ;  /* 0xffffff80ff047807 */ /* 0x000fe40000000000 */
[----:B------:R-:W-:Y:S02]  /*a760*/  ISETP.GE.AND P0, PT, R12, UR7, PT ;  /* 0x000000070c007c0c */ /* 0x000fe4000bf06270 */
[----:B------:R-:W-:Y:S02]  /*a770*/  LOP3.LUT R16, R16, 0xfffffff7, RZ, 0xc0, !PT ;  /* 0xfffffff710107812 */ /* 0x000fe400078ec0ff */
[----:B------:R-:W-:Y:S02]  /*a780*/  SEL R12, RZ, 0x8, P0 ;  /* 0x00000008ff0c7807 */ /* 0x000fe40000000000 */
[----:B------:R-:W-:Y:S02]  /*a790*/  @P1 LOP3.LUT R16, R16, 0x8, RZ, 0xfc, !PT ;  /* 0x0000000810101812 */ /* 0x000fe400078efcff */
[----:B------:R-:W-:-:S02]  /*a7a0*/  SEL R3, RZ, 0x1, P2 ;  /* 0x00000001ff037807 */ /* 0x000fc40001000000 */
[----:B------:R-:W-:Y:S02]  /*a7b0*/  LOP3.LUT R16, R16, 0xffefffff, RZ, 0xc0, !PT ;  /* 0xffefffff10107812 */ /* 0x000fe400078ec0ff */
[----:B------:R-:W-:Y:S02]  /*a7c0*/  LOP3.LUT R10, R10, 0x2, R3, 0xe2, !PT ;  /* 0x000000020a0a7812 */ /* 0x000fe400078ee203 */
[----:B------:R-:W-:Y:S02]  /*a7d0*/  @P0 LOP3.LUT R16, R16, 0x100000, RZ, 0xfc, !PT ;  /* 0x0010000010100812 */ /* 0x000fe400078efcff */
[----:B------:R-:W-:Y:S02]  /*a7e0*/  ISETP.GE.AND P0, PT, R13, UR6, PT ;  /* 0x000000060d007c0c */ /* 0x000fe4000bf06270 */
[----:B------:R-:W-:Y:S02]  /*a7f0*/  SEL R11, RZ, 0x4, P3 ;  /* 0x00000004ff0b7807 */ /* 0x000fe40001800000 */
[----:B------:R-:W-:-:S02]  /*a800*/  LOP3.LUT R16, R16, 0xfffffffb, RZ, 0xc0, !PT ;  /* 0xfffffffb10107812 */ /* 0x000fc400078ec0ff */
[----:B------:R-:W-:Y:S02]  /*a810*/  SEL R2, RZ, 0x1, P6 ;  /* 0x00000001ff027807 */ /* 0x000fe40003000000 */
[----:B------:R-:W-:Y:S02]  /*a820*/  LOP3.LUT R14, R15, 0x140, RZ, 0xfc, !PT ;  /* 0x000001400f0e7812 */ /* 0x000fe400078efcff */
[----:B------:R-:W-:Y:S02]  /*a830*/  LOP3.LUT R12, R12, R10, R11, 0xfe, !PT ;  /* 0x0000000a0c0c7212 */ /* 0x000fe400078efe0b */
[----:B------:R-:W-:Y:S02]  /*a840*/  SEL R10, RZ, 0x10, P0 ;  /* 0x00000010ff0a7807 */ /* 0x000fe40000000000 */
[----:B------:R-:W-:Y:S02]  /*a850*/  @P0 LOP3.LUT R16, R16, 0x4, RZ, 0xfc, !PT ;  /* 0x0000000410100812 */ /* 0x000fe400078efcff */
[----:B------:R-:W-:-:S02]  /*a860*/  LOP3.LUT R2, R9, 0x2, R2, 0xe2, !PT ;  /* 0x0000000209027812 */ /* 0x000fc400078ee202 */
[----:B------:R-:W-:Y:S02]  /*a870*/  SEL R3, RZ, 0x4, P4 ;  /* 0x00000004ff037807 */ /* 0x000fe40002000000 */
[----:B------:R-:W-:Y:S02]  /*a880*/  ISETP.GE.AND P0, PT, R14, UR6, PT ;  /* 0x000000060e007c0c */ /* 0x000fe4000bf06270 */
[----:B------:R-:W-:Y:S02]  /*a890*/  SEL R8, RZ, 0x8, P1 ;  /* 0x00000008ff087807 */ /* 0x000fe40000800000 */
[----:B------:R-:W-:Y:S02]  /*a8a0*/  LOP3.LUT R16, R16, 0xfffffffd, RZ, 0xc0, !PT ;  /* 0xfffffffd10107812 */ /* 0x000fe400078ec0ff */
[----:B------:R-:W-:Y:S02]  /*a8b0*/  LOP3.LUT R9, R8, R2, R3, 0xfe, !PT ;  /* 0x0000000208097212 */ /* 0x000fe400078efe03 */
[----:B------:R-:W0:Y:S01]  /*a8c0*/  LDC.64 R2, c[0x0][0x2f0] ;  /* 0x0000bc00ff027b82 */ /* 0x000e220000000a00 */
[----:B------:R-:W-:-:S02]  /*a8d0*/  SEL R11, RZ, 0x20, P0 ;  /* 0x00000020ff0b7807 */ /* 0x000fc40000000000 */
[----:B------:R-:W-:Y:S02]  /*a8e0*/  LOP3.LUT R8, R29, 0x1f8, RZ, 0xc0, !PT ;  /* 0x000001f81d087812 */ /* 0x000fe400078ec0ff */
[----:B------:R-:W-:Y:S02]  /*a8f0*/  @P0 LOP3.LUT R16, R16, 0x2, RZ, 0xfc, !PT ;  /* 0x0000000210100812 */ /* 0x000fe400078efcff */
[----:B------:R-:W-:Y:S02]  /*a900*/  ISETP.GE.AND P0, PT, R13, UR7, PT ;  /* 0x000000070d007c0c */ /* 0x000fe4000bf06270 */
[----:B------:R-:W-:Y:S02]  /*a910*/  LOP3.LUT R16, R16, 0xfff7ffff, RZ, 0xc0, !PT ;  /* 0xfff7ffff10107812 */ /* 0x000fe400078ec0ff */
[----:B------:R-:W-:Y:S02]  /*a920*/  SEL R13, RZ, 0x10, P0 ;  /* 0x00000010ff0d7807 */ /* 0x000fe40000000000 */
[----:B------:R-:W-:-:S02]  /*a930*/  LOP3.LUT R10, R11, R9, R10, 0xfe, !PT ;  /* 0x000000090b0a7212 */ /* 0x000fc400078efe0a */
[----:B------:R-:W-:Y:S02]  /*a940*/  LOP3.LUT R8, R8, 0x38, R5, 0x78, !PT ;  /* 0x0000003808087812 */ /* 0x000fe400078e7805 */
[----:B------:R-:W-:Y:S02]  /*a950*/  LOP3.LUT R7, R10, R7, RZ, 0xfc, !PT ;  /* 0x000000070a077212 */ /* 0x000fe400078efcff */
[----:B------:R-:W-:Y:S02]  /*a960*/  LOP3.LUT R29, R8, 0x200, R29, 0xf8, !PT ;  /* 0x00000200081d7812 */ /* 0x000fe400078ef81d */
[----:B------:R-:W-:Y:S02]  /*a970*/  @P0 LOP3.LUT R16, R16, 0x80000, RZ, 0xfc, !PT ;  /* 0x0008000010100812 */ /* 0x000fe400078efcff */
[----:B------:R-:W-:Y:S01]  /*a980*/  ISETP.GE.AND P0, PT, R14, UR7, PT ;  /* 0x000000070e007c0c */ /* 0x000fe2000bf06270 */
[----:B0-----:R-:W-:Y:S01]  /*a990*/  IMAD R18, R2, UR4, RZ ;  /* 0x0000000402127c24 */ /* 0x001fe2000f8e02ff */
[----:B------:R-:W-:Y:S01]  /*a9a0*/  LOP3.LUT R16, R16, 0xfffbffff, RZ, 0xc0, !PT ;  /* 0xfffbffff10107812 */ /* 0x000fe200078ec0ff */
[----:B------:R-:W-:Y:S01]  /*a9b0*/  ULDC UR7, c[0x0][0x2b8] ;  /* 0x0000ae0000077ab9 */ /* 0x000fe20000000800 */
[----:B------:R-:W-:Y:S01]  /*a9c0*/  SEL R2, RZ, 0x20, P0 ;  /* 0x00000020ff027807 */ /* 0x000fe20000000000 */
[----:B------:R-:W-:Y:S01]  /*a9d0*/  VIADD R14, R18, 0x3f ;  /* 0x0000003f120e7836 */ /* 0x000fe20000000000 */
[----:B------:R-:W-:Y:S01]  /*a9e0*/  STL [R1+0x20], R18 ;  /* 0x0000201201007387 */ /* 0x000fe20000100800 */
[----:B------:R-:W-:Y:S01]  /*a9f0*/  LOP3.LUT R0, R7, R0, RZ, 0xfc, !PT ;  /* 0x0000000007007212 */ /* 0x000fe200078efcff */
[----:B------:R-:W-:Y:S01]  /*aa00*/  ULDC UR4, c[0x0][0x288] ;  /* 0x0000a20000047ab9 */ /* 0x000fe20000000800 */
[----:B------:R-:W-:Y:S01]  /*aa10*/  LOP3.LUT R13, R2, R12, R13, 0xfe, !PT ;  /* 0x0000000c020d7212 */ /* 0x000fe200078efe0d */
[----:B------:R-:W-:Y:S01]  /*aa20*/  UIMAD UR36, UR36, UR4, URZ ;  /* 0x00000004242472a4 */ /* 0x000fe2000f8e023f */
[----:B------:R-:W-:-:S02]  /*aa30*/  SHF.R.S32.HI R9, RZ, 0x1f, R14 ;  /* 0x0000001fff097819 */ /* 0x000fc4000001140e */
[----:B------:R-:W-:Y:S01]  /*aa40*/  LOP3.LUT R13, R13, R6, RZ, 0xfc, !PT ;  /* 0x000000060d0d7212 */ /* 0x000fe200078efcff */
[----:B------:R-:W-:Y:S01]  /*aa50*/  IMAD.U32 R6, RZ, RZ, UR8 ;  /* 0x00000008ff067e24 */ /* 0x000fe2000f8e00ff */
[----:B------:R-:W-:Y:S02]  /*aa60*/  SHF.R.U32.HI R2, RZ, 0x3, R5 ;  /* 0x00000003ff027819 */ /* 0x000fe40000011605 */
[----:B------:R-:W-:Y:S02]  /*aa70*/  LEA.HI R9, R9, R14, RZ, 0x6 ;  /* 0x0000000e09097211 */ /* 0x000fe400078f30ff */
[----:B------:R-:W-:Y:S01]  /*aa80*/  LOP3.LUT R2, R2, 0xf, RZ, 0xc0, !PT ;  /* 0x0000000f02027812 */ /* 0x000fe200078ec0ff */
[----:B------:R0:W-:Y:S01]  /*aa90*/  STL [R1+0xc], R6 ;  /* 0x00000c0601007387 */ /* 0x0001e20000100800 */
[----:B------:R-:W-:Y:S02]  /*aaa0*/  LOP3.LUT R5, R37, 0x2, RZ, 0xfc, !PT ;  /* 0x0000000225057812 */ /* 0x000fe400078efcff */
[----:B------:R-:W-:-:S02]  /*aab0*/  LOP3.LUT R5, R9, 0xffffffc0, RZ, 0xc0, !PT ;  /* 0xffffffc009057812 */ /* 0x000fc400078ec0ff */
[----:B------:R-:W-:Y:S02]  /*aac0*/  LOP3.LUT R24, R2, 0x70, R24, 0xf8, !PT ;  /* 0x0000007002187812 */ /* 0x000fe400078ef818 */
[----:B------:R-:W-:Y:S02]  /*aad0*/  @P0 LOP3.LUT R16, R16, 0x40000, RZ, 0xfc, !PT ;  /* 0x0004000010100812 */ /* 0x000fe400078efcff */
[----:B------:R-:W-:Y:S02]  /*aae0*/  IADD3 R36, R18, 0x40, -R5 ;  /* 0x0000004012247810 */ /* 0x000fe40007ffe805 */
[----:B0-----:R-:W-:Y:S02]  /*aaf0*/  LEA.HI.SX32 R6, R9, 0xfffffffe, 0x1a ;  /* 0xfffffffe09067811 */ /* 0x001fe400078fd2ff */
[----:B------:R-:W-:Y:S01]  /*ab00*/  LOP3.LUT R16, R16, 0xffffbfff, RZ, 0xc0, !PT ;  /* 0xffffbfff10107812 */ /* 0x000fe200078ec0ff */
[----:B------:R-:W-:Y:S01]  /*ab10*/  IMAD.IADD R36, R36, 0x1, -R2 ;  /* 0x0000000124247824 */ /* 0x000fe200078e0a02 */
[C---:B------:R-:W-:Y:S01]  /*ab20*/  LOP3.LUT R4, R13.reuse, 0x80, R4, 0xc8, !PT ;  /* 0x000000800d047812 */ /* 0x040fe200078ec804 */
[----:B------:R0:W-:Y:S01]  /*ab30*/  STL [R1+0x28], R6 ;  /* 0x0000280601007387 */ /* 0x0001e20000100800 */
[----:B------:R-:W-:-:S02]  /*ab40*/  LOP3.LUT R13, R13, 0x40, RZ, 0xc0, !PT ;  /* 0x000000400d0d7812 */ /* 0x000fc400078ec0ff */
[----:B------:R-:W-:Y:S02]  /*ab50*/  SHF.R.U32.HI R4, RZ, 0x3, R4 ;  /* 0x00000003ff047819 */ /* 0x000fe40000011604 */
[----:B------:R-:W-:Y:S02]  /*ab60*/  SHF.R.U32.HI R2, RZ, 0x2, R13 ;  /* 0x00000002ff027819 */ /* 0x000fe4000001160d */
[----:B------:R-:W-:Y:S02]  /*ab70*/  LOP3.LUT R31, R7, 0x40, RZ, 0xc0, !PT ;  /* 0x00000040071f7812 */ /* 0x000fe400078ec0ff */
[----:B------:R-:W-:Y:S02]  /*ab80*/  LOP3.LUT R30, R0, 0x80, RZ, 0xc0, !PT ;  /* 0x00000080001e7812 */ /* 0x000fe400078ec0ff */
[----:B0-----:R-:W-:Y:S02]  /*ab90*/  IADD3 R6, R24, -0x40, R5 ;  /* 0xffffffc018067810 */ /* 0x001fe40007ffe005 */
[----:B------:R-:W-:-:S02]  /*aba0*/  SHF.R.U32.HI R31, RZ, 0x2, R31 ;  /* 0x00000002ff1f7819 */ /* 0x000fc4000001161f */
[----:B------:R-:W-:Y:S01]  /*abb0*/  ISETP.GE.AND P0, PT, R6, R18, PT ;  /* 0x000000120600720c */ /* 0x000fe20003f06270 */
[----:B------:R-:W-:Y:S01]  /*abc0*/  STL [R1+0x24], R6 ;  /* 0x0000240601007387 */ /* 0x000fe20000100800 */
[----:B------:R-:W-:Y:S01]  /*abd0*/  SHF.R.U32.HI R30, RZ, 0x3, R30 ;  /* 0x00000003ff1e7819 */ /* 0x000fe2000001161e */
[----:B------:R-:W-:Y:S01]  /*abe0*/  IMAD.MOV.U32 R18, RZ, RZ, RZ ;  /* 0x000000ffff127224 */ /* 0x000fe200078e00ff */
[----:B------:R-:W-:Y:S01]  /*abf0*/  ISETP.LT.U32.AND P1, PT, R24, 0x40, !P0 ;  /* 0x000000401800780c */ /* 0x000fe20004721070 */
[----:B------:R0:W-:Y:S01]  /*ac00*/  STL [R1+0x8], R2 ;  /* 0x0000080201007387 */ /* 0x0001e20000100800 */
[----:B------:R-:W-:-:S03]  /*ac10*/  ISETP.GE.AND P0, PT, R15, UR6, PT ;  /* 0x000000060f007c0c */ /* 0x000fc6000bf06270 */
[----:B------:R1:W-:Y:S01]  /*ac20*/  STL [R1+0x4], R4 ;  /* 0x0000040401007387 */ /* 0x0003e20000100800 */
[C---:B------:R-:W-:Y:S02]  /*ac30*/  ISETP.LT.OR P3, PT, R36.reuse, 0x1, P0 ;  /* 0x000000012400780c */ /* 0x040fe40000761670 */
[----:B------:R-:W-:Y:S01]  /*ac40*/  ISETP.LT.OR P2, PT, R36, 0x11, P0 ;  /* 0x000000112400780c */ /* 0x000fe20000741670 */
[----:B------:R1:W-:Y:S01]  /*ac50*/  STL [R1+0x1c], RZ ;  /* 0x00001cff01007387 */ /* 0x0003e20000100800 */
[----:B0-----:R-:W-:-:S03]  /*ac60*/  PRMT R2, R0, 0x8880, RZ ;  /* 0x0000888000027816 */ /* 0x001fc600000000ff */
[----:B------:R-:W-:Y:S02]  /*ac70*/  @P1 LOP3.LUT R16, R16, 0x4000, RZ, 0xfc, !PT ;  /* 0x0000400010101812 */ /* 0x000fe400078efcff */
[C---:B------:R-:W-:Y:S02]  /*ac80*/  ISETP.LT.OR P1, PT, R36.reuse, 0x21, P0 ;  /* 0x000000212400780c */ /* 0x040fe40000721670 */
[----:B------:R-:W-:Y:S02]  /*ac90*/  ISETP.LT.OR P0, PT, R36, 0x31, P0 ;  /* 0x000000312400780c */ /* 0x000fe40000701670 */
[----:B------:R-:W-:Y:S02]  /*aca0*/  @P3 LOP3.LUT R17, R17, 0x20000, RZ, 0xfc, !PT ;  /* 0x0002000011113812 */ /* 0x000fe400078efcff */
[----:B------:R-:W-:Y:S02]  /*acb0*/  LOP3.LUT R16, R16, 0xdfffffff, RZ, 0xc0, !PT ;  /* 0xdfffffff10107812 */ /* 0x000fe400078ec0ff */
[----:B------:R-:W-:-:S04]  /*acc0*/  LOP3.LUT R17, R17, 0xfffeffff, RZ, 0xc0, !PT ;  /* 0xfffeffff11117812 */ /* 0x000fc800078ec0ff */
[----:B------:R-:W-:-:S04]  /*acd0*/  @P2 LOP3.LUT R17, R17, 0x10000, RZ, 0xfc, !PT ;  /* 0x0001000011112812 */ /* 0x000fc800078efcff */
[----:B------:R-:W-:-:S04]  /*ace0*/  LOP3.LUT R17, R17, 0xffff7fff, RZ, 0xc0, !PT ;  /* 0xffff7fff11117812 */ /* 0x000fc800078ec0ff */
[----:B------:R-:W-:-:S04]  /*acf0*/  @P1 LOP3.LUT R17, R17, 0x8000, RZ, 0xfc, !PT ;  /* 0x0000800011111812 */ /* 0x000fc800078efcff */
        /* <DEDUP_REMOVED lines=16> */
[----:B------:R-:W-:-:S04]  /*ae00*/  LOP3.LUT R17, R17, 0xfeffffff, RZ, 0xc0, !PT ;  /* 0xfeffffff11117812 */ /* 0x000fc800078ec0ff */
[----:B------:R-:W-:Y:S02]  /*ae10*/  @P1 LOP3.LUT R17, R17, 0x1000000, RZ, 0xfc, !PT ;  /* 0x0100000011111812 */ /* 0x000fe400078efcff */
[----:B------:R-:W-:Y:S02]  /*ae20*/  ISETP.LT.OR P1, PT, R36, 0x21, !P0 ;  /* 0x000000212400780c */ /* 0x000fe40004721670 */
[----:B------:R-:W-:-:S04]  /*ae30*/  LOP3.LUT R17, R17, 0xfffff7ff, RZ, 0xc0, !PT ;  /* 0xfffff7ff11117812 */ /* 0x000fc800078ec0ff */
        /* <DEDUP_REMOVED lines=31> */
[----:B------:R-:W-:-:S02]  /*b030*/  @P1 LOP3.LUT R16, R16, 0x20000000, RZ, 0xfc, !PT ;  /* 0x2000000010101812 */ /* 0x000fc400078efcff */
[C---:B------:R-:W-:Y:S02]  /*b040*/  ISETP.LT.OR P1, PT, R36.reuse, 0x1, !P0 ;  /* 0x000000012400780c */ /* 0x040fe40004721670 */
[----:B------:R-:W-:Y:S02]  /*b050*/  LOP3.LUT R17, R17, 0xffdfffff, RZ, 0xc0, !PT ;  /* 0xffdfffff11117812 */ /* 0x000fe400078ec0ff */
[C---:B------:R-:W-:Y:S02]  /*b060*/  ISETP.LT.OR P3, PT, R36.reuse, 0x11, !P0 ;  /* 0x000000112400780c */ /* 0x040fe40004761670 */
[----:B------:R-:W-:Y:S02]  /*b070*/  @P2 LOP3.LUT R17, R17, 0x200000, RZ, 0xfc, !PT ;  /* 0x0020000011112812 */ /* 0x000fe400078efcff */
[----:B------:R-:W-:Y:S02]  /*b080*/  ISETP.LT.OR P2, PT, R36, 0x21, !P0 ;  /* 0x000000212400780c */ /* 0x000fe40004741670 */
[----:B------:R-:W-:-:S02]  /*b090*/  LOP3.LUT R17, R17, 0xffffffef, RZ, 0xc0, !PT ;  /* 0xffffffef11117812 */ /* 0x000fc400078ec0ff */
[----:B------:R-:W-:Y:S02]  /*b0a0*/  LOP3.LUT R16, R16, 0xefffffff, RZ, 0xc0, !PT ;  /* 0xefffffff10107812 */ /* 0x000fe400078ec0ff */
[----:B------:R-:W-:Y:S02]  /*b0b0*/  @P1 LOP3.LUT R17, R17, 0x10, RZ, 0xfc, !PT ;  /* 0x0000001011111812 */ /* 0x000fe400078efcff */
[----:B------:R-:W-:Y:S02]  /*b0c0*/  ISETP.LT.OR P1, PT, R36, 0x31, !P0 ;  /* 0x000000312400780c */ /* 0x000fe40004721670 */
[----:B------:R-:W-:Y:S02]  /*b0d0*/  LOP3.LUT R17, R17, 0xfffffffe, RZ, 0xc0, !PT ;  /* 0xfffffffe11117812 */ /* 0x000fe400078ec0ff */
[----:B------:R-:W-:Y:S02]  /*b0e0*/  LOP3.LUT P0, RZ, R0, 0x40, RZ, 0xc0, !PT ;  /* 0x0000004000ff7812 */ /* 0x000fe4000780c0ff */
[----:B------:R-:W-:-:S02]  /*b0f0*/  @P3 LOP3.LUT R17, R17, 0x1, RZ, 0xfc, !PT ;  /* 0x0000000111113812 */ /* 0x000fc400078efcff */
[----:B------:R-:W-:Y:S02]  /*b100*/  ISETP.LT.OR P3, PT, R36, 0x11, !P0 ;  /* 0x000000112400780c */ /* 0x000fe40004761670 */
[----:B------:R-:W-:Y:S02]  /*b110*/  LOP3.LUT R17, R17, 0xffefffff, RZ, 0xc0, !PT ;  /* 0xffefffff11117812 */ /* 0x000fe400078ec0ff */
[----:B------:R-:W-:Y:S02]  /*b120*/  @P2 LOP3.LUT R16, R16, 0x10000000, RZ, 0xfc, !PT ;  /* 0x1000000010102812 */ /* 0x000fe400078efcff */
[----:B------:R-:W-:Y:S02]  /*b130*/  @P1 LOP3.LUT R17, R17, 0x100000, RZ, 0xfc, !PT ;  /* 0x0010000011111812 */ /* 0x000fe400078efcff */
[C---:B------:R-:W-:Y:S02]  /*b140*/  ISETP.LT.OR P1, PT, R36.reuse, 0x1, !P0 ;  /* 0x000000012400780c */ /* 0x040fe40004721670 */
[----:B------:R-:W-:-:S02]  /*b150*/  ISETP.LT.OR P2, PT, R36, 0x21, !P0 ;  /* 0x000000212400780c */ /* 0x000fc40004741670 */
[----:B------:R-:W-:Y:S02]  /*b160*/  LOP3.LUT R16, R16, 0x7fffffff, RZ, 0xc0, !PT ;  /* 0x7fffffff10107812 */ /* 0x000fe400078ec0ff */
[----:B------:R-:W-:Y:S02]  /*b170*/  LOP3.LUT R17, R17, 0xfffffff7, RZ, 0xc0, !PT ;  /* 0xfffffff711117812 */ /* 0x000fe400078ec0ff */
[----:B------:R-:W-:Y:S02]  /*b180*/  @P3 LOP3.LUT R16, R16, 0x80000000, RZ, 0xfc, !PT ;  /* 0x8000000010103812 */ /* 0x000fe400078efcff */
[----:B------:R-:W-:Y:S02]  /*b190*/  LEA R0, R29, UR37, 0x1 ;  /* 0x000000251d007c11 */ /* 0x000fe4000f8e08ff */
[----:B------:R-:W-:Y:S02]  /*b1a0*/  LOP3.LUT R16, R16, 0xf7ffffff, RZ, 0xc0, !PT ;  /* 0xf7ffffff10107812 */ /* 0x000fe400078ec0ff */
[----:B------:R-:W-:-:S02]  /*b1b0*/  @P1 LOP3.LUT R17, R17, 0x8, RZ, 0xfc, !PT ;  /* 0x0000000811111812 */ /* 0x000fc400078efcff */
[----:B------:R-:W-:Y:S02]  /*b1c0*/  ISETP.LT.OR P1, PT, R36, 0x31, !P0 ;  /* 0x000000312400780c */ /* 0x000fe40004721670 */
[----:B------:R-:W-:Y:S02]  /*b1d0*/  ISETP.GT.AND P0, PT, R2, -0x1, PT ;  /* 0xffffffff0200780c */ /* 0x000fe40003f04270 */
[----:B------:R-:W-:Y:S02]  /*b1e0*/  @P2 LOP3.LUT R16, R16, 0x8000000, RZ, 0xfc, !PT ;  /* 0x0800000010102812 */ /* 0x000fe400078efcff */
[----:B------:R-:W-:Y:S02]  /*b1f0*/  ISETP.LT.OR P2, PT, R36, 0x11, P0 ;  /* 0x000000112400780c */ /* 0x000fe40000741670 */
[----:B------:R-:W-:Y:S02]  /*b200*/  LOP3.LUT R17, R17, 0xfff7ffff, RZ, 0xc0, !PT ;  /* 0xfff7ffff11117812 */ /* 0x000fe400078ec0ff */
[----:B------:R-:W-:-:S02]  /*b210*/  LOP3.LUT R16, R16, 0xbfffffff, RZ, 0xc0, !PT ;  /* 0xbfffffff10107812 */ /* 0x000fc400078ec0ff */
[C---:B------:R-:W-:Y:S02]  /*b220*/  ISETP.LT.OR P3, PT, R36.reuse, 0x1, P0 ;  /* 0x000000012400780c */ /* 0x040fe40000761670 */
[----:B------:R-:W-:Y:S02]  /*b230*/  @P1 LOP3.LUT R17, R17, 0x80000, RZ, 0xfc, !PT ;  /* 0x0008000011111812 */ /* 0x000fe400078efcff */
[C---:B------:R-:W-:Y:S02]  /*b240*/  ISETP.LT.OR P1, PT, R36.reuse, 0x21, P0 ;  /* 0x000000212400780c */ /* 0x040fe40000721670 */
[----:B------:R-:W-:Y:S02]  /*b250*/  ISETP.LT.OR P0, PT, R36, 0x31, P0 ;  /* 0x000000312400780c */ /* 0x000fe40000701670 */
[----:B------:R-:W-:Y:S02]  /*b260*/  @P2 LOP3.LUT R16, R16, 0x40000000, RZ, 0xfc, !PT ;  /* 0x4000000010102812 */ /* 0x000fe400078efcff */
[----:B------:R-:W-:-:S02]  /*b270*/  ISETP.GE.AND P2, PT, R15, R3, PT ;  /* 0x000000030f00720c */ /* 0x000fc40003f46270 */
[----:B------:R-:W-:Y:S02]  /*b280*/  LOP3.LUT R16, R16, 0xfbffffff, RZ, 0xc0, !PT ;  /* 0xfbffffff10107812 */ /* 0x000fe400078ec0ff */
[----:B------:R-:W-:-:S03]  /*b290*/  LOP3.LUT R17, R17, 0xfffffffb, RZ, 0xc0, !PT ;  /* 0xfffffffb11117812 */ /* 0x000fc600078ec0ff */
[----:B------:R-:W-:Y:S02]  /*b2a0*/  @P1 LOP3.LUT R16, R16, 0x4000000, RZ, 0xfc, !PT ;  /* 0x0400000010101812 */ /* 0x000fe400078efcff */
[----:B------:R-:W-:Y:S02]  /*b2b0*/  @P3 LOP3.LUT R17, R17, 0x4, RZ, 0xfc, !PT ;  /* 0x0000000411113812 */ /* 0x000fe400078efcff */
[----:B------:R-:W-:Y:S02]  /*b2c0*/  ISETP.GE.AND P1, PT, R36, 0x1, PT ;  /* 0x000000012400780c */ /* 0x000fe40003f26270 */
[----:B------:R-:W-:Y:S02]  /*b2d0*/  LOP3.LUT R16, R16, 0xfffffffe, RZ, 0xc0, !PT ;  /* 0xfffffffe10107812 */ /* 0x000fe400078ec0ff */
[----:B------:R-:W-:Y:S02]  /*b2e0*/  LOP3.LUT R17, R17, 0xfffbffff, RZ, 0xc0, !PT ;  /* 0xfffbffff11117812 */ /* 0x000fe400078ec0ff */
[----:B------:R-:W-:-:S02]  /*b2f0*/  @P2 LOP3.LUT R16, R16, 0x1, RZ, 0xfc, !PT ;  /* 0x0000000110102812 */ /* 0x000fc400078efcff */
[----:B------:R-:W-:Y:S02]  /*b300*/  @P0 LOP3.LUT R17, R17, 0x40000, RZ, 0xfc, !PT ;  /* 0x0004000011110812 */ /* 0x000fe400078efcff */
[----:B------:R-:W-:Y:S02]  /*b310*/  ISETP.GE.AND P0, PT, R36, 0x11, PT ;  /* 0x000000112400780c */ /* 0x000fe40003f06270 */
[----:B------:R-:W-:Y:S02]  /*b320*/  LOP3.LUT R16, R16, 0xfffdffff, RZ, 0xc0, !PT ;  /* 0xfffdffff10107812 */ /* 0x000fe400078ec0ff */
[----:B------:R-:W-:Y:S02]  /*b330*/  ISETP.GE.AND P2, PT, R36, 0x21, PT ;  /* 0x000000212400780c */ /* 0x000fe40003f46270 */
[----:B------:R-:W-:Y:S02]  /*b340*/  @P1 LOP3.LUT R16, R16, 0x20000, RZ, 0xfc, !PT ;  /* 0x0002000010101812 */ /* 0x000fe400078efcff */
[----:B------:R-:W-:-:S02]  /*b350*/  ISETP.GE.AND P1, PT, R36, 0x31, PT ;  /* 0x000000312400780c */ /* 0x000fc40003f26270 */
        /* <DEDUP_REMOVED lines=9> */
.L_x_3475:
[----:B------:R-:W2:Y:S01]  /*b3f0*/  LDL R2, [R1+0xc] ;  /* 0x00000c0001027983 */ /* 0x000ea20000100800 */
[----:B0-----:R-:W0:Y:S01]  /*b400*/  LDC R0, c[0x0][0xd38] ;  /* 0x00034e00ff007b82 */ /* 0x001e220000000800 */
        /* <DEDUP_REMOVED lines=23> */
[----:B0--3--:R-:W-:Y:S05]  /*b580*/  @!P0 BRA `(.L_x_3439) ;  /* 0x0000000000408947 */ /* 0x009fea0003800000 */
[----:B------:R-:W-:Y:S01]  /*b590*/  MOV R2, 0x0 ;  /* 0x0000000000027802 */ /* 0x000fe20000000f00 */
        /* <DEDUP_REMOVED lines=15> */
.L_x_3439:
        /* <DEDUP_REMOVED lines=9> */
[----:B------:R-:W-:Y:S01]  /*b720*/  MOV R4, UR6 ;  /* 0x0000000600047c02 */ /* 0x000fe20008000f00 */
        /* <DEDUP_REMOVED lines=9> */
[----:B-1---5:R-:W-:Y:S05]  /*b7c0*/  CALL.ABS.NOINC R2 ;  /* 0x0000000002007343 */ /* 0x022fea0003c00000 */
.L_x_3441:
        /* <DEDUP_REMOVED lines=15> */
.L_x_3440:
        /* <DEDUP_REMOVED lines=13> */
.L_x_3493:
[----:B------:R-:W2:Y:S01]  /*b990*/  LDL R0, [R1+0x24] ;  /* 0x0000240001007983 */ /* 0x000ea20000100800 */
[----:B------:R-:W-:Y:S01]  /*b9a0*/  ISETP.NE.AND P0, PT, R10, 0x1, PT ;  /* 0x000000010a00780c */ /* 0x000fe20003f05270 */
[----:B------:R-:W-:Y:S01]  /*b9b0*/  IMAD.MOV.U32 R35, RZ, RZ, RZ ;  /* 0x000000ffff237224 */ /* 0x000fe200078e00ff */
[C---:B------:R-:W-:Y:S02]  /*b9c0*/  LOP3.LUT P1, RZ, R16.reuse, 0x4000, RZ, 0xc0, !PT ;  /* 0x0000400010ff7812 */ /* 0x040fe4000782c0ff */
[----:B-----5:R-:W-:Y:S02]  /*b9d0*/  SHF.R.S32.HI R33, RZ, 0x1f, R28 ;  /* 0x0000001fff217819 */ /* 0x020fe4000001141c */
[----:B------:R-:W-:-:S07]  /*b9e0*/  LOP3.LUT R16, R16, 0xffffefff, RZ, 0xc0, !PT ;  /* 0xffffefff10107812 */ /* 0x000fce00078ec0ff */
[----:B------:R-:W0:Y:S01]  /*b9f0*/  @P0 LDC R5, c[0x0][0x434] ;  /* 0x00010d00ff050b82 */ /* 0x000e220000000800 */
[----:B------:R-:W-:-:S07]  /*ba00*/  @P0 LOP3.LUT R16, R16, 0x1000, RZ, 0xfc, !PT ;  /* 0x0000100010100812 */ /* 0x000fce00078efcff */
[----:B------:R-:W3:Y:S08]  /*ba10*/  @P0 LDC R7, c[0x0][0x438] ;  /* 0x00010e00ff070b82 */ /* 0x000ef00000000800 */
[----:B-1----:R-:W1:Y:S02]  /*ba20*/  @P1 LDC.64 R2, c[0x0][0x428] ;  /* 0x00010a00ff021b82 */ /* 0x002e640000000a00 */
[----:B-1----:R-:W-:-:S04]  /*ba30*/  @P1 IMAD R8, R33, R2, RZ ;  /* 0x0000000221081224 */ /* 0x002fc800078e02ff */
[----:B------:R-:W-:Y:S02]  /*ba40*/  @P1 IMAD R8, R28, R3, R8 ;  /* 0x000000031c081224 */ /* 0x000fe400078e0208 */
[----:B--2---:R-:W-:-:S04]  /*ba50*/  IMAD.IADD R0, R0, 0x1, R32 ;  /* 0x0000000100007824 */ /* 0x004fc800078e0220 */
[----:B0-----:R-:W-:-:S04]  /*ba60*/  @P0 IMAD.HI.U32 R4, R0, R5, RZ ;  /* 0x0000000500040227 */ /* 0x001fc800078e00ff */
[----:B------:R-:W-:Y:S01]  /*ba70*/  IMAD.MOV.U32 R6, RZ, RZ, R0 ;  /* 0x000000ffff067224 */ /* 0x000fe200078e0000 */
[----:B---3--:R-:W-:Y:S02]  /*ba80*/  @P0 SHF.R.U32.HI R6, RZ, R7, R4 ;  /* 0x00000007ff060219 */ /* 0x008fe40000011604 */
[----:B------:R-:W0:Y:S02]  /*ba90*/  @P1 LDC.64 R4, c[0x0][0x418] ;  /* 0x00010600ff041b82 */ /* 0x000e240000000a00 */
[----:B------:R-:W-:-:S03]  /*baa0*/  @P1 SHF.R.S32.HI R7, RZ, 0x1f, R6 ;  /* 0x0000001fff071819 */ /* 0x000fc60000011406 */
[----:B------:R-:W-:-:S04]  /*bab0*/  @P1 IMAD.WIDE.U32 R2, R28, R2, R6 ;  /* 0x000000021c021225 */ /* 0x000fc800078e0006 */
[----:B------:R-:W-:Y:S01]  /*bac0*/  @P1 IMAD.IADD R8, R3, 0x1, R8 ;  /* 0x0000000103081824 */ /* 0x000fe200078e0208 */
[----:B0-----:R-:W-:-:S04]  /*bad0*/  @P1 LEA R4, P0, R2, R4, 0x2 ;  /* 0x0000000402041211 */ /* 0x001fc800078010ff */
[----:B------:R-:W-:-:S05]  /*bae0*/  @P1 LEA.HI.X R5, R2, R5, R8, 0x2, P0 ;  /* 0x0000000502051211 */ /* 0x000fca00000f1408 */
[----:B------:R0:W5:Y:S01]  /*baf0*/  @P1 LDG.E R35, desc[UR42][R4.64] ;  /* 0x0000002a04231981 */ /* 0x000162000c1e1900 */
[----:B------:R-:W-:Y:S01]  /*bb00*/  IMAD.MOV R3, RZ, RZ, -R6 ;  /* 0x000000ffff037224 */ /* 0x000fe200078e0a06 */
[----:B------:R-:W-:Y:S02]  /*bb10*/  LOP3.LUT R9, R37, 0x2, RZ, 0xfc, !PT ;  /* 0x0000000225097812 */ /* 0x000fe400078efcff */
[----:B------:R-:W-:Y:S01]  /*bb20*/  LOP3.LUT R16, R16, 0xfffffbff, RZ, 0xc0, !PT ;  /* 0xfffffbff10107812 */ /* 0x000fe200078ec0ff */
[----:B------:R-:W-:Y:S01]  /*bb30*/  IMAD R0, R10, R3, R0 ;  /* 0x000000030a007224 */ /* 0x000fe200078e0200 */
[----:B------:R-:W-:Y:S02]  /*bb40*/  ISETP.NE.AND P0, PT, R9, 0x3, PT ;  /* 0x000000030900780c */ /* 0x000fe40003f05270 */
[----:B------:R-:W-:Y:S02]  /*bb50*/  SHF.R.S32.HI R26, RZ, 0x1f, R19 ;  /* 0x0000001fff1a7819 */ /* 0x000fe40000011413 */
[----:B------:R0:W-:Y:S09]  /*bb60*/  STL [R1], R0 ;  /* 0x0000000001007387 */ /* 0x0001f20000100800 */
[----:B------:R-:W-:Y:S01]  /*bb70*/  @P0 LOP3.LUT R16, R16, 0x400, RZ, 0xfc, !PT ;  /* 0x0000040010100812 */ /* 0x000fe200078efcff */
[----:B0-----:R-:W-:Y:S06]  /*bb80*/  @!P0 BRA `(.L_x_3443) ;  /* 0x0000000000048947 */ /* 0x001fec0003800000 */
[----:B------:R-:W-:Y:S01]  /*bb90*/  BPT.TRAP 0x1 ;  /* 0x000000040000795c */ /* 0x000fe20000300000 */
.L_x_3443:
[----:B------:R-:W-:Y:S01]  /*bba0*/  LEA R25, R18, UR37, 0x3 ;  /* 0x0000002512197c11 */ /* 0x000fe2000f8e18ff */
[----:B------:R-:W-:Y:S01]  /*bbb0*/  BSSY B0, `(.L_x_3444) ;  /* 0x0000004000007945 */ /* 0x000fe20003800000 */
[----:B------:R-:W-:-:S04]  /*bbc0*/  SHF.L.U32 R0, R23, 0x1f, RZ ;  /* 0x0000001f17007819 */ /* 0x000fc800000006ff */
[----:B------:R-:W0:Y:S02]  /*bbd0*/  SYNCS.PHASECHK.TRANS64.TRYWAIT P0, [R25+URZ+0x38840], R0 ;  /* 0x03884000190075a7 */ /* 0x000e24000800017f */
[----:B0-----:R-:W-:Y:S05]  /*bbe0*/  @!P0 BRA `(.L_x_3445) ;  /* 0x0000003800148947 */ /* 0x001fea0003800000 */
.L_x_3494:
[----:B------:R-:W-:Y:S05]  /*bbf0*/  BSYNC B0 ;  /* 0x0000000000007941 */ /* 0x000fea0003800000 */
.L_x_3444:
[----:B------:R-:W0:Y:S01]  /*bc00*/  LDL R2, [R1] ;  /* 0x0000000001027983 */ /* 0x000e220000100800 */
[----:B------:R-:W-:Y:S01]  /*bc10*/  ULDC.64 UR4, c[0x0][0x300] ;  /* 0x0000c00000047ab9 */ /* 0x000fe20000000a00 */
[----:B-----5:R-:W-:Y:S01]  /*bc20*/  SHF.R.S32.HI R4, RZ, 0x1f, R35 ;  /* 0x0000001fff047819 */ /* 0x020fe20000011423 */
[----:B------:R-:W-:Y:S01]  /*bc30*/  IMAD R5, R18, 0x1000, R29 ;  /* 0x0000100012057824 */ /* 0x000fe200078e021d */
[----:B------:R-:W1:Y:S01]  /*bc40*/  S2R R7, SR_TID.X ;  /* 0x0000000000077919 */ /* 0x000e620000002100 */
[----:B------:R-:W-:Y:S01]  /*bc50*/  LOP3.LUT P1, RZ, R16, 0x1, RZ, 0xc0, !PT ;  /* 0x0000000110ff7812 */ /* 0x000fe2000782c0ff */
[----:B-1----:R-:W-:-:S05]  /*bc60*/  IMAD.SHL.U32 R7, R7, 0x8, RZ ;  /* 0x0000000807077824 */ /* 0x002fca00078e00ff */
[----:B------:R-:W-:Y:S02]  /*bc70*/  LOP3.LUT R7, R7, 0x38, RZ, 0xc0, !PT ;  /* 0x0000003807077812 */ /* 0x000fe400078ec0ff */
[----:B0-----:R-:W-:-:S05]  /*bc80*/  SHF.R.S32.HI R0, RZ, 0x1f, R2 ;  /* 0x0000001fff007819 */ /* 0x001fca0000011402 */
[----:B------:R0:W-:Y:S04]  /*bc90*/  STL [R1+0x14], R0 ;  /* 0x0000140001007387 */ /* 0x0001e80000100800 */
[----:B------:R1:W-:Y:S01]  /*bca0*/  STL [R1+0x18], R4 ;  /* 0x0000180401007387 */ /* 0x0003e20000100800 */
[----:B0-----:R-:W-:-:S04]  /*bcb0*/  IMAD R0, R0, UR4, RZ ;  /* 0x0000000400007c24 */ /* 0x001fc8000f8e02ff */
        /* <DEDUP_REMOVED lines=12> */
[----:B------:R-:W-:-:S03]  /*bd80*/  ULDC.64 UR4, c[0x0][0x2e8] ;  /* 0x0000ba0000047ab9 */ /* 0x000fc60000000a00 */
[----:B-1----:R-:W-:Y:S01]  /*bd90*/  IMAD.IADD R4, R3, 0x1, R0 ;  /* 0x0000000103047824 */ /* 0x002fe200078e0200 */
[----:B------:R-:W-:Y:S01]  /*bda0*/  LEA R0, P0, R2, UR4, 0x1 ;  /* 0x0000000402007c11 */ /* 0x000fe2000f8008ff */
[----:B------:R-:W-:-:S03]  /*bdb0*/  UMOV UR4, 0xffffffff ;  /* 0xffffffff00047882 */ /* 0x000fc60000000000 */
[----:B------:R-:W-:Y:S01]  /*bdc0*/  LEA.HI.X R4, R2, UR5, R4, 0x1, P0 ;  /* 0x0000000502047c11 */ /* 0x000fe200080f0c04 */
[----:B------:R-:W-:Y:S08]  /*bdd0*/  BRA.DIV UR4, `(.L_x_3446) ;  /* 0x0000003604ac7947 */ /* 0x000ff0000b800000 */
[----:B------:R-:W0:Y:S01]  /*bde0*/  SHFL.IDX PT, R3, R0, RZ, 0x181f ;  /* 0x00181fff00037589 */ /* 0x000e2200000e0000 */
[C---:B------:R-:W-:Y:S02]  /*bdf0*/  ISETP.GE.AND P2, PT, R36.reuse, 0x1, PT ;  /* 0x000000012400780c */ /* 0x040fe40003f46270 */
[----:B------:R-:W-:Y:S01]  /*be00*/  ISETP.GE.AND P3, PT, R36, 0x11, PT ;  /* 0x000000112400780c */ /* 0x000fe20003f66270 */
[----:B------:R-:W1:Y:S10]  /*be10*/  SHFL.IDX PT, R2, R4, RZ, 0x181f ;  /* 0x00181fff04027589 */ /* 0x000e7400000e0000 */
[----:B------:R-:W-:-:S02]  /*be20*/  @P2 LEA R6, R5, UR37, 0x1 ;  /* 0x0000002505062c11 */ /* 0x000fc4000f8e08ff */
[----:B0-----:R-:W-:-:S05]  /*be30*/  @P2 LEA R3, P0, R7, R3, 0x1 ;  /* 0x0000000307032211 */ /* 0x001fca00078008ff */
[----:B-1----:R-:W-:-:S05]  /*be40*/  @P2 IMAD.X R2, RZ, RZ, R2, P0 ;  /* 0x000000ffff022224 */ /* 0x002fca00000e0602 */
[----:B------:R-:W-:-:S04]  /*be50*/  @P2 LOP3.LUT R3, R3, R2, RZ, 0x3c, !PT ;  /* 0x0000000203032212 */ /* 0x000fc800078e3cff */
[----:B------:R-:W-:-:S04]  /*be60*/  @P2 LOP3.LUT R2, R3, R2, RZ, 0x3c, !PT ;  /* 0x0000000203022212 */ /* 0x000fc800078e3cff */
[----:B------:R-:W-:-:S05]  /*be70*/  @P2 LOP3.LUT R3, R3, R2, RZ, 0x3c, !PT ;  /* 0x0000000203032212 */ /* 0x000fca00078e3cff */
[----:B------:R-:W-:Y:S01]  /*be80*/  @!PT LDS RZ, [RZ] ;  /* 0x00000000fffff984 */ /* 0x000fe20000000800 */
[----:B------:R0:W-:Y:S01]  /*be90*/  @P2 LDGSTS.E.BYPASS.LTC128B.128 [R6+0x22400], desc[UR42][R2.64], !P1 ;  /* 0x2240000002062fae */ /* 0x0001e2000c901d6a */
[----:B------:R-:W-:-:S03]  /*bea0*/  ISETP.GE.AND P2, PT, R36, 0x21, PT ;  /* 0x000000212400780c */ /* 0x000fc60003f46270 */
[----:B0-----:R-:W0:Y:S01]  /*beb0*/  SHFL.IDX PT, R3, R0, 0x1, 0x181f ;  /* 0x00381f0000037f89 */ /* 0x001e2200000e0000 */
[----:B------:R-:W-:-:S03]  /*bec0*/  @P3 LEA R6, R5, UR37, 0x1 ;  /* 0x0000002505063c11 */ /* 0x000fc6000f8e08ff */
[----:B------:R-:W1:Y:S01]  /*bed0*/  SHFL.IDX PT, R2, R4, 0x1, 0x181f ;  /* 0x00381f0004027f89 */ /* 0x000e6200000e0000 */
[----:B0-----:R-:W-:-:S05]  /*bee0*/  @P3 LEA R3, P0, R7, R3, 0x1 ;  /* 0x0000000307033211 */ /* 0x001fca00078008ff */
[----:B-1----:R-:W-:-:S05]  /*bef0*/  @P3 IMAD.X R2, RZ, RZ, R2, P0 ;  /* 0x000000ffff023224 */ /* 0x002fca00000e0602 */
[----:B------:R-:W-:-:S04]  /*bf00*/  @P3 LOP3.LUT R3, R3, R2, RZ, 0x3c, !PT ;  /* 0x0000000203033212 */ /* 0x000fc800078e3cff */
[----:B------:R-:W-:-:S04]  /*bf10*/  @P3 LOP3.LUT R2, R3, R2, RZ, 0x3c, !PT ;  /* 0x0000000203023212 */ /* 0x000fc800078e3cff */
[----:B------:R-:W-:-:S05]  /*bf20*/  @P3 LOP3.LUT R3, R3, R2, RZ, 0x3c, !PT ;  /* 0x0000000203033212 */ /* 0x000fca00078e3cff */
[----:B------:R0:W-:Y:S04]  /*bf30*/  @P3 LDGSTS.E.BYPASS.LTC128B.128 [R6+0x22c00], desc[UR42][R2.64], !P1 ;  /* 0x22c0000002063fae */ /* 0x0001e8000c901d6a */
[----:B0-----:R-:W0:Y:S01]  /*bf40*/  SHFL.IDX PT, R3, R0, 0x2, 0x181f ;  /* 0x00581f0000037f89 */ /* 0x001e2200000e0000 */
[----:B------:R-:W-:-:S03]  /*bf50*/  @P2 LEA R6, R5, UR37, 0x1 ;  /* 0x0000002505062c11 */ /* 0x000fc6000f8e08ff */
[----:B------:R-:W1:Y:S04]  /*bf60*/  SHFL.IDX PT, R2, R4, 0x2, 0x181f ;  /* 0x00581f0004027f89 */ /* 0x000e6800000e0000 */
[----:B------:R-:W2:Y:S04]  /*bf70*/  SHFL.IDX PT, R4, R4, 0x3, 0x181f ;  /* 0x00781f0004047f89 */ /* 0x000ea800000e0000 */
[----:B------:R-:W3:Y:S01]  /*bf80*/  SHFL.IDX PT, R0, R0, 0x3, 0x181f ;  /* 0x00781f0000007f89 */ /* 0x000ee200000e0000 */
[----:B0-----:R-:W-:-:S05]  /*bf90*/  @P2 LEA R3, P0, R7, R3, 0x1 ;  /* 0x0000000307032211 */ /* 0x001fca00078008ff */
[----:B-1----:R-:W-:-:S05]  /*bfa0*/  @P2 IMAD.X R2, RZ, RZ, R2, P0 ;  /* 0x000000ffff022224 */ /* 0x002fca00000e0602 */
[----:B------:R-:W-:-:S04]  /*bfb0*/  @P2 LOP3.LUT R3, R3, R2, RZ, 0x3c, !PT ;  /* 0x0000000203032212 */ /* 0x000fc800078e3cff */
[----:B------:R-:W-:-:S04]  /*bfc0*/  @P2 LOP3.LUT R2, R3, R2, RZ, 0x3c, !PT ;  /* 0x0000000203022212 */ /* 0x000fc800078e3cff */
[----:B------:R-:W-:-:S05]  /*bfd0*/  @P2 LOP3.LUT R3, R3, R2, RZ, 0x3c, !PT ;  /* 0x0000000203032212 */ /* 0x000fca00078e3cff */
[----:B--23--:R1:W-:Y:S02]  /*bfe0*/  @P2 LDGSTS.E.BYPASS.LTC128B.128 [R6+0x23400], desc[UR42][R2.64], !P1 ;  /* 0x2340000002062fae */ /* 0x00c3e4000c901d6a */
.L_x_3504:
[----:B------:R-:W-:-:S13]  /*bff0*/  ISETP.GE.AND P2, PT, R36, 0x31, PT ;  /* 0x000000312400780c */ /* 0x000fda0003f46270 */
[----:B01----:R-:W-:Y:S02]  /*c000*/  @P2 LEA R2, P0, R7, R0, 0x1 ;  /* 0x0000000007022211 */ /* 0x003fe400078008ff */
[----:B------:R-:W-:-:S03]  /*c010*/  @P2 LEA R5, R5, UR37, 0x1 ;  /* 0x0000002505052c11 */ /* 0x000fc6000f8e08ff */
[----:B------:R-:W-:Y:S01]  /*c020*/  @P2 IMAD.X R3, RZ, RZ, R4, P0 ;  /* 0x000000ffff032224 */ /* 0x000fe200000e0604 */
[----:B------:R-:W-:-:S04]  /*c030*/  PLOP3.LUT P0, PT, PT, PT, PT, 0x80, 0x0 ;  /* 0x000000000000781c */ /* 0x000fc80003f0f070 */
[----:B------:R-:W-:Y:S01]  /*c040*/  @!PT LDS RZ, [RZ] ;  /* 0x00000000fffff984 */ /* 0x000fe20000000800 */
[----:B------:R-:W-:Y:S01]  /*c050*/  @!PT LDS RZ, [RZ] ;  /* 0x00000000fffff984 */ /* 0x000fe20000000800 */
[----:B------:R-:W-:Y:S01]  /*c060*/  @!PT LDS RZ, [RZ] ;  /* 0x00000000fffff984 */ /* 0x000fe20000000800 */
[----:B------:R0:W-:Y:S01]  /*c070*/  @P2 LDGSTS.E.BYPASS.LTC128B.128 [R5+0x23c00], desc[UR42][R2.64], !P1 ;  /* 0x23c0000002052fae */ /* 0x0001e2000c901d6a */
[----:B------:R-:W-:-:S08]  /*c080*/  NOP ;  /* 0x0000000000007918 */ /* 0x000fd00000000000 */
.L_x_3447:
[----:B------:R-:W-:Y:S02]  /*c090*/  PLOP3.LUT P1, PT, P1, P0, PT, 0xa2, 0x0 ;  /* 0x000000000000781c */ /* 0x000fe40000f21472 */
[----:B------:R-:W-:-:S08]  /*c0a0*/  @P0 R2UR P1, UR4, R25 ;  /* 0x00000000190402ca */ /* 0x000fd00000020000 */
[----:B------:R-:W-:-:S05]  /*c0b0*/  @P0 PLOP3.LUT P0, PT, P1, PT, PT, 0x80, 0x0 ;  /* 0x000000000000081c */ /* 0x000fca0000f0f070 */
[----:B------:R-:W-:Y:S01]  /*c0c0*/  @!P1 SYNCS.ARRIVE.TRANS64.RED.A0T1 RZ, [UR4+0x38830], RZ ;  /* 0x038830ffffff99a7 */ /* 0x000fe20008200404 */
[----:B------:R-:W-:Y:S07]  /*c0d0*/  @!P1 ARRIVES.LDGSTSBAR.64.TRANSCNT [UR4+0x38830] ;  /* 0x03883000ff0099b0 */ /* 0x000fee0008000a84 */
[----:B------:R-:W-:Y:S05]  /*c0e0*/  @P0 BRA.U.ANY `(.L_x_3447) ;  /* 0xfffffffd00e80947 */ /* 0x000fea000393ffff */
[----:B------:R-:W-:Y:S01]  /*c0f0*/  NOP ;  /* 0x0000000000007918 */ /* 0x000fe20000000000 */
[----:B------:R-:W-:-:S04]  /*c100*/  LOP3.LUT R0, R37, 0x2, RZ, 0xfc, !PT ;  /* 0x0000000225007812 */ /* 0x000fc800078efcff */
[----:B------:R-:W-:-:S13]  /*c110*/  ISETP.NE.AND P2, PT, R0, 0x3, PT ;  /* 0x000000030000780c */ /* 0x000fda0003f45270 */
[----:B------:R-:W-:Y:S05]  /*c120*/  @!P2 BRA `(.L_x_3448) ;  /* 0x000000000004a947 */ /* 0x000fea0003800000 */
[----:B------:R-:W-:Y:S01]  /*c130*/  BPT.TRAP 0x1 ;  /* 0x000000040000795c */ /* 0x000fe20000300000 */
.L_x_3448:
[----:B------:R1:W-:Y:S02]  /*c140*/  SYNCS.ARRIVE.TRANS64.A1T0 RZ, [R25+URZ+0x38830], RZ ;  /* 0x038830ff19ff79a7 */ /* 0x0003e4000810003f */
[----:B------:R-:W-:Y:S05]  /*c150*/  WARPSYNC.ALL ;  /* 0x0000000000007948 */ /* 0x000fea0003800000 */
[----:B------:R-:W-:Y:S01]  /*c160*/  UIADD3 UR4, UR37, 0x20400, URZ ;  /* 0x0002040025047890 */ /* 0x000fe2000fffe03f */
[----:B------:R-:W-:-:S03]  /*c170*/  SHF.R.S32.HI R0, RZ, 0x1f, R27 ;  /* 0x0000001fff007819 */ /* 0x000fc6000001141b */
[----:B------:R-:W-:Y:S02]  /*c180*/  ULOP3.LUT UP0, URZ, UR4, 0x3ff, URZ, 0xc0, !UPT ;  /* 0x000003ff043f7892 */ /* 0x000fe4000f80c03f */
[----:B------:R2:W-:Y:S01]  /*c190*/  STL [R1+0x10], R0 ;  /* 0x0000100001007387 */ /* 0x0005e20000100800 */
[----:B------:R-:W-:Y:S03]  /*c1a0*/  BAR.SYNC.DEFER_BLOCKING 0x8, 0x100 ;  /* 0x0204000000007b1d */ /* 0x000fe60000010000 */
[----:B------:R-:W-:-:S13]  /*c1b0*/  PLOP3.LUT P0, PT, PT, PT, UP0, 0x80, 0x0 ;  /* 0x000000000000781c */ /* 0x000fda0003f0f008 */
[----:B--2---:R-:W-:Y:S05]  /*c1c0*/  @!P0 BRA `(.L_x_3449) ;  /* 0x0000000000408947 */ /* 0x004fea0003800000 */
        /* <DEDUP_REMOVED lines=16> */
.L_x_3449:
[----:B0-----:R-:W2:Y:S01]  /*c2d0*/  LDL R2, [R1+0x10] ;  /* 0x0000100001027983 */ /* 0x001ea20000100800 */
[----:B------:R-:W0:Y:S03]  /*c2e0*/  LDC R3, c[0x0][0x448] ;  /* 0x00011200ff037b82 */ /* 0x000e260000000800 */
[----:B------:R-:W3:Y:S01]  /*c2f0*/  LDL R21, [R1+0xc] ;  /* 0x00000c0001157983 */ /* 0x000ee20000100800 */
[----:B------:R-:W-:Y:S01]  /*c300*/  IMAD.MOV R5, RZ, RZ, -R34 ;  /* 0x000000ffff057224 */ /* 0x000fe200078e0a22 */
[----:B------:R-:W-:Y:S01]  /*c310*/  ULDC UR4, c[0x0][0xd38] ;  /* 0x00034e0000047ab9 */ /* 0x000fe20000000800 */
[----:B------:R-:W-:Y:S01]  /*c320*/  LOP3.LUT R16, R16, 0xffffdfff, RZ, 0xc0, !PT ;  /* 0xffffdfff10107812 */ /* 0x000fe200078ec0ff */
[----:B------:R-:W4:Y:S01]  /*c330*/  S2R R9, SR_TID.X ;  /* 0x0000000000097919 */ /* 0x000f220000002100 */
[----:B------:R-:W-:Y:S01]  /*c340*/  LEA R8, R29, UR37, 0x1 ;  /* 0x000000251d087c11 */ /* 0x000fe2000f8e08ff */
[----:B------:R-:W5:Y:S01]  /*c350*/  S2R R10, SR_TID.X ;  /* 0x00000000000a7919 */ /* 0x000f620000002100 */
[----:B0-----:R-:W-:-:S13]  /*c360*/  ISETP.NE.AND P0, PT, R3, 0x1, PT ;  /* 0x000000010300780c */ /* 0x001fda0003f05270 */
[----:B------:R-:W0:Y:S01]  /*c370*/  @P0 LDC R0, c[0x0][0x450] ;  /* 0x00011400ff000b82 */ /* 0x000e220000000800 */
[----:B------:R-:W-:Y:S01]  /*c380*/  @P0 LOP3.LUT R16, R16, 0x2000, RZ, 0xfc, !PT ;  /* 0x0000200010100812 */ /* 0x000fe200078efcff */
[----:B----4-:R-:W-:-:S03]  /*c390*/  IMAD.SHL.U32 R9, R9, 0x8, RZ ;  /* 0x0000000809097824 */ /* 0x010fc600078e00ff */
[----:B------:R-:W-:Y:S02]  /*c3a0*/  LOP3.LUT P1, RZ, R16, 0x1000000, RZ, 0xc0, !PT ;  /* 0x0100000010ff7812 */ /* 0x000fe4000782c0ff */
[----:B-----5:R-:W-:Y:S02]  /*c3b0*/  SHF.R.U32.HI R10, RZ, 0x3, R10 ;  /* 0x00000003ff0a7819 */ /* 0x020fe4000001160a */
[----:B------:R-:W-:Y:S02]  /*c3c0*/  LOP3.LUT R9, R9, 0x38, RZ, 0xc0, !PT ;  /* 0x0000003809097812 */ /* 0x000fe400078ec0ff */
[----:B------:R-:W-:Y:S01]  /*c3d0*/  LOP3.LUT R10, R10, 0xf, RZ, 0xc0, !PT ;  /* 0x0000000f0a0a7812 */ /* 0x000fe200078ec0ff */
[----:B--2---:R-:W-:Y:S02]  /*c3e0*/  IMAD.MOV.U32 R20, RZ, RZ, R2 ;  /* 0x000000ffff147224 */ /* 0x004fe400078e0002 */
[----:B------:R-:W2:Y:S01]  /*c3f0*/  @P0 LDC R2, c[0x0][0x44c] ;  /* 0x00011300ff020b82 */ /* 0x000ea20000000800 */
[----:B---3--:R-:W-:Y:S01]  /*c400*/  IMAD R5, R5, UR4, R21 ;  /* 0x0000000405057c24 */ /* 0x008fe2000f8e0215 */
[----:B------:R-:W-:-:S02]  /*c410*/  ULDC.64 UR4, c[0x0][0x2d8] ;  /* 0x0000b60000047ab9 */ /* 0x000fc40000000a00 */
[----:B------:R-:W-:Y:S02]  /*c420*/  IMAD R6, R26, UR4, RZ ;  /* 0x000000041a067c24 */ /* 0x000fe4000f8e02ff */
[----:B------:R-:W-:Y:S02]  /*c430*/  IMAD R34, R5, 0x40, R24 ;  /* 0x0000004005227824 */ /* 0x000fe400078e0218 */
[----:B------:R-:W-:Y:S02]  /*c440*/  IMAD R6, R19, UR5, R6 ;  /* 0x0000000513067c24 */ /* 0x000fe4000f8e0206 */
[----:B------:R-:W-:Y:S02]  /*c450*/  IMAD.MOV.U32 R4, RZ, RZ, R34 ;  /* 0x000000ffff047224 */ /* 0x000fe400078e0022 */
[----:B--2---:R-:W-:-:S05]  /*c460*/  @P0 IMAD.HI.U32 R2, R34, R2, RZ ;  /* 0x0000000222020227 */ /* 0x004fca00078e00ff */
[----:B0-----:R-:W-:-:S05]  /*c470*/  @P0 SHF.R.U32.HI R4, RZ, R0, R2 ;  /* 0x00000000ff040219 */ /* 0x001fca0000011602 */
[----:B------:R-:W-:-:S04]  /*c480*/  IMAD.MOV R0, RZ, RZ, -R4 ;  /* 0x000000ffff007224 */ /* 0x000fc800078e0a04 */
[----:B------:R-:W-:Y:S02]  /*c490*/  IMAD R0, R3, R0, R34 ;  /* 0x0000000003007224 */ /* 0x000fe400078e0222 */
[----:B------:R-:W-:Y:S01]  /*c4a0*/  IMAD.WIDE.U32 R2, R19, UR4, RZ ;  /* 0x0000000413027c25 */ /* 0x000fe2000f8e00ff */
[----:B------:R-:W-:-:S03]  /*c4b0*/  ULDC.64 UR4, c[0x0][0x2e0] ;  /* 0x0000b80000047ab9 */ /* 0x000fc60000000a00 */
[----:B------:R-:W-:Y:S02]  /*c4c0*/  IMAD.IADD R3, R3, 0x1, R6 ;  /* 0x0000000103037824 */ /* 0x000fe400078e0206 */
[----:B------:R-:W-:Y:S02]  /*c4d0*/  IMAD R6, R20, UR4, RZ ;  /* 0x0000000414067c24 */ /* 0x000fe4000f8e02ff */
[----:B------:R-:W-:-:S04]  /*c4e0*/  IMAD.WIDE.U32 R2, R27, UR4, R2 ;  /* 0x000000041b027c25 */ /* 0x000fc8000f8e0002 */
[----:B------:R-:W-:Y:S01]  /*c4f0*/  IMAD R6, R27, UR5, R6 ;  /* 0x000000051b067c24 */ /* 0x000fe2000f8e0206 */
[----:B------:R-:W-:-:S03]  /*c500*/  ULDC.64 UR4, c[0x0][0x2d0] ;  /* 0x0000b40000047ab9 */ /* 0x000fc60000000a00 */
[----:B------:R-:W-:Y:S01]  /*c510*/  IMAD.IADD R3, R3, 0x1, R6 ;  /* 0x0000000103037824 */ /* 0x000fe200078e0206 */
        /* <DEDUP_REMOVED lines=17> */
[----:B------:R-:W-:Y:S02]  /*c630*/  LEA R5, R5, R10, 0x6 ;  /* 0x0000000a05057211 */ /* 0x000fe400078e30ff */
[----:B------:R-:W-:Y:S01]  /*c640*/  LOP3.LUT R16, R16, 0xfffffeff, RZ, 0xc0, !PT ;  /* 0xfffffeff10107812 */ /* 0x000fe200078ec0ff */
[----:B------:R-:W2:Y:S01]  /*c650*/  SHFL.IDX PT, R3, R2, RZ, 0x181f ;  /* 0x00181fff02037589 */ /* 0x000ea200000e0000 */
[----:B------:R-:W-:-:S13]  /*c660*/  ISETP.GE.AND P2, PT, R5, UR36, PT ;  /* 0x0000002405007c0c */ /* 0x000fda000bf46270 */
[----:B------:R-:W-:-:S04]  /*c670*/  @P2 LOP3.LUT R16, R16, 0x100, RZ, 0xfc, !PT ;  /* 0x0000010010102812 */ /* 0x000fc800078efcff */
[----:B------:R-:W-:Y:S02]  /*c680*/  LOP3.LUT R16, R16, 0xffffff7f, RZ, 0xc0, !PT ;  /* 0xffffff7f10107812 */ /* 0x000fe400078ec0ff */
[----:B0-----:R-:W-:-:S05]  /*c690*/  @!P2 LEA R4, P0, R9, R4, 0x1 ;  /* 0x000000040904a211 */ /* 0x001fca00078008ff */
[----:B--2---:R-:W-:Y:S02]  /*c6a0*/  @!P2 IMAD.X R3, RZ, RZ, R3, P0 ;  /* 0x000000ffff03a224 */ /* 0x004fe400000e0603 */
[----:B------:R-:W-:Y:S02]  /*c6b0*/  @!P2 IMAD.MOV.U32 R6, RZ, RZ, R4 ;  /* 0x000000ffff06a224 */ /* 0x000fe400078e0004 */
[----:B------:R-:W-:Y:S02]  /*c6c0*/  @!P2 IMAD.MOV.U32 R7, RZ, RZ, R3 ;  /* 0x000000ffff07a224 */ /* 0x000fe400078e0003 */
[----:B------:R-:W-:-:S03]  /*c6d0*/  VIADD R3, R5, 0x10 ;  /* 0x0000001005037836 */ /* 0x000fc60000000000 */
[----:B------:R-:W-:Y:S01]  /*c6e0*/  @!PT LDS RZ, [RZ] ;  /* 0x00000000fffff984 */ /* 0x000fe20000000800 */
[----:B------:R0:W-:Y:S02]  /*c6f0*/  @!P2 LDGSTS.E.BYPASS.LTC128B.128 [R8+0x20400], desc[UR42][R6.64], !P1 ;  /* 0x204000000608afae */ /* 0x0001e4000c901d6a */
[----:B------:R-:W-:Y:S02]  /*c700*/  ISETP.GE.AND P2, PT, R3, UR36, PT ;  /* 0x0000002403007c0c */ /* 0x000fe4000bf46270 */
[----:B------:R-:W-:Y:S04]  /*c710*/  SHFL.IDX PT, R3, R2, 0x1, 0x181f ;  /* 0x00381f0002037f89 */ /* 0x000fe800000e0000 */
[----:B0-----:R-:W0:Y:S07]  /*c720*/  SHFL.IDX PT, R6, R0, 0x1, 0x181f ;  /* 0x00381f0000067f89 */ /* 0x001e2e00000e0000 */
[----:B------:R-:W-:-:S04]  /*c730*/  @P2 LOP3.LUT R16, R16, 0x80, RZ, 0xfc, !PT ;  /* 0x0000008010102812 */ /* 0x000fc800078efcff */
[----:B------:R-:W-:Y:S02]  /*c740*/  LOP3.LUT R16, R16, 0xffffffbf, RZ, 0xc0, !PT ;  /* 0xffffffbf10107812 */ /* 0x000fe400078ec0ff */
[----:B0-----:R-:W-:-:S05]  /*c750*/  @!P2 LEA R6, P0, R9, R6, 0x1 ;  /* 0x000000060906a211 */ /* 0x001fca00078008ff */
[----:B------:R-:W-:-:S04]  /*c760*/  @!P2 IMAD.X R3, RZ, RZ, R3, P0 ;  /* 0x000000ffff03a224 */ /* 0x000fc800000e0603 */
[----:B------:R-:W-:Y:S02]  /*c770*/  @!P2 IMAD.MOV.U32 R7, RZ, RZ, R3 ;  /* 0x000000ffff07a224 */ /* 0x000fe400078e0003 */
[----:B------:R-:W-:-:S03]  /*c780*/  VIADD R3, R5, 0x20 ;  /* 0x0000002005037836 */ /* 0x000fc60000000000 */
[----:B------:R0:W-:Y:S02]  /*c790*/  @!P2 LDGSTS.E.BYPASS.LTC128B.128 [R8+0x20c00], desc[UR42][R6.64], !P1 ;  /* 0x20c000000608afae */ /* 0x0001e4000c901d6a */
[----:B------:R-:W-:Y:S02]  /*c7a0*/  ISETP.GE.AND P2, PT, R3, UR36, PT ;  /* 0x0000002403007c0c */ /* 0x000fe4000bf46270 */
[----:B------:R-:W-:Y:S04]  /*c7b0*/  SHFL.IDX PT, R3, R2, 0x2, 0x181f ;  /* 0x00581f0002037f89 */ /* 0x000fe800000e0000 */
[----:B0-----:R-:W0:Y:S07]  /*c7c0*/  SHFL.IDX PT, R6, R0, 0x2, 0x181f ;  /* 0x00581f0000067f89 */ /* 0x001e2e00000e0000 */
[----:B------:R-:W-:Y:S01]  /*c7d0*/  @P2 LOP3.LUT R16, R16, 0x40, RZ, 0xfc, !PT ;  /* 0x0000004010102812 */ /* 0x000fe200078efcff */
[----:B------:R-:W2:Y:S01]  /*c7e0*/  SHFL.IDX PT, R0, R0, 0x3, 0x181f ;  /* 0x00781f0000007f89 */ /* 0x000ea200000e0000 */
[----:B0-----:R-:W-:-:S05]  /*c7f0*/  @!P2 LEA R6, P0, R9, R6, 0x1 ;  /* 0x000000060906a211 */ /* 0x001fca00078008ff */
[----:B------:R-:W-:-:S04]  /*c800*/  @!P2 IMAD.X R3, RZ, RZ, R3, P0 ;  /* 0x000000ffff03a224 */ /* 0x000fc800000e0603 */
[----:B------:R-:W-:Y:S02]  /*c810*/  @!P2 IMAD.MOV.U32 R7, RZ, RZ, R3 ;  /* 0x000000ffff07a224 */ /* 0x000fe400078e0003 */
[----:B------:R0:W3:Y:S04]  /*c820*/  SHFL.IDX PT, R3, R2, 0x3, 0x181f ;  /* 0x00781f0002037f89 */ /* 0x0000e800000e0000 */
[----:B--2---:R0:W-:Y:S02]  /*c830*/  @!P2 LDGSTS.E.BYPASS.LTC128B.128 [R8+0x21400], desc[UR42][R6.64], !P1 ;  /* 0x214000000608afae */ /* 0x0041e4000c901d6a */
.L_x_3513:
[----:B------:R-:W-:Y:S01]  /*c840*/  VIADD R5, R5, 0x30 ;  /* 0x0000003005057836 */ /* 0x000fe20000000000 */
[----:B------:R-:W-:-:S04]  /*c850*/  LOP3.LUT R16, R16, 0xfffff7ff, RZ, 0xc0, !PT ;  /* 0xfffff7ff10107812 */ /* 0x000fc800078ec0ff */
[----:B------:R-:W-:-:S13]  /*c860*/  ISETP.GE.AND P2, PT, R5, UR36, PT ;  /* 0x0000002405007c0c */ /* 0x000fda000bf46270 */
[----:B0-----:R-:W-:Y:S02]  /*c870*/  @!P2 LEA R2, P0, R9, R0, 0x1 ;  /* 0x000000000902a211 */ /* 0x001fe400078008ff */
[----:B------:R-:W-:-:S03]  /*c880*/  @P2 LOP3.LUT R16, R16, 0x800, RZ, 0xfc, !PT ;  /* 0x0000080010102812 */ /* 0x000fc600078efcff */
        /* <DEDUP_REMOVED lines=8> */
[----:B------:R-:W-:Y:S01]  /*c910*/  NOP ;  /* 0x0000000000007918 */ /* 0x000fe20000000000 */
[----:B------:R-:W-:Y:S02]  /*c920*/  UIADD3 UR4, UR37, 0x26400, URZ ;  /* 0x0002640025047890 */ /* 0x000fe4000fffe03f */
[----:B------:R-:W-:Y:S02]  /*c930*/  SYNCS.ARRIVE.TRANS64.A1T0 RZ, [UR37+0x38800], RZ ;  /* 0x038800ffffff79a7 */ /* 0x000fe40008100025 */
[----:B------:R-:W-:-:S06]  /*c940*/  ULOP3.LUT UP0, URZ, UR4, 0x3ff, URZ, 0xc0, !UPT ;  /* 0x000003ff043f7892 */ /* 0x000fcc000f80c03f */
[----:B------:R-:W-:-:S13]  /*c950*/  PLOP3.LUT P0, PT, PT, PT, UP0, 0x80, 0x0 ;  /* 0x000000000000781c */ /* 0x000fda0003f0f008 */
[----:B0-----:R-:W-:Y:S05]  /*c960*/  @!P0 BRA `(.L_x_3451) ;  /* 0x0000000000408947 */ /* 0x001fea0003800000 */
        /* <DEDUP_REMOVED lines=16> */
.L_x_3451:
[----:B------:R-:W2:Y:S01]  /*ca70*/  LDL.LU R20, [R1+0x10] ;  /* 0x0000100001147983 */ /* 0x000ea20000300800 */
[----:B------:R-:W0:Y:S01]  /*ca80*/  LDC R2, c[0x0][0x448] ;  /* 0x00011200ff027b82 */ /* 0x000e220000000800 */
[----:B------:R-:W-:Y:S01]  /*ca90*/  ULDC.64 UR4, c[0x0][0x3d8] ;  /* 0x0000f60000047ab9 */ /* 0x000fe20000000a00 */
[----:B------:R-:W-:Y:S01]  /*caa0*/  IMAD.MOV.U32 R0, RZ, RZ, R34 ;  /* 0x000000ffff007224 */ /* 0x000fe200078e0022 */
[----:B------:R3:W5:Y:S01]  /*cab0*/  LDL R9, [R1+0x8] ;  /* 0x0000080001097983 */ /* 0x0007620000100800 */
[----:B------:R-:W-:Y:S01]  /*cac0*/  IMAD R4, R26, UR4, RZ ;  /* 0x000000041a047c24 */ /* 0x000fe2000f8e02ff */
[C---:B------:R-:W-:Y:S02]  /*cad0*/  LOP3.LUT P5, RZ, R16.reuse, 0x200000, RZ, 0xc0, !PT ;  /* 0x0020000010ff7812 */ /* 0x040fe400078ac0ff */
[----:B------:R3:W5:Y:S01]  /*cae0*/  LDL R8, [R1+0x4] ;  /* 0x0000040001087983 */ /* 0x0007620000100800 */
[----:B------:R-:W-:Y:S01]  /*caf0*/  IMAD R4, R19, UR5, R4 ;  /* 0x0000000513047c24 */ /* 0x000fe2000f8e0204 */
[----:B------:R-:W-:-:S02]  /*cb00*/  LOP3.LUT P4, RZ, R16, 0x100000, RZ, 0xc0, !PT ;  /* 0x0010000010ff7812 */ /* 0x000fc4000788c0ff */
[C---:B------:R-:W-:Y:S02]  /*cb10*/  LOP3.LUT P3, RZ, R16.reuse, 0x80000, RZ, 0xc0, !PT ;  /* 0x0008000010ff7812 */ /* 0x040fe4000786c0ff */
[----:B------:R-:W-:Y:S02]  /*cb20*/  LOP3.LUT P2, RZ, R16, 0x40000, RZ, 0xc0, !PT ;  /* 0x0004000010ff7812 */ /* 0x000fe4000784c0ff */
[----:B0-----:R-:W-:-:S13]  /*cb30*/  ISETP.NE.AND P6, PT, R2, 0x1, PT ;  /* 0x000000010200780c */ /* 0x001fda0003fc5270 */
[----:B------:R-:W0:Y:S08]  /*cb40*/  @P6 LDC R3, c[0x0][0x44c] ;  /* 0x00011300ff036b82 */ /* 0x000e300000000800 */
[----:B------:R-:W4:Y:S01]  /*cb50*/  @P6 LDC R2, c[0x0][0x450] ;  /* 0x00011400ff026b82 */ /* 0x000f220000000800 */
[----:B0-----:R-:W-:-:S05]  /*cb60*/  @P6 IMAD.HI.U32 R3, R34, R3, RZ ;  /* 0x0000000322036227 */ /* 0x001fca00078e00ff */
[----:B----4-:R-:W-:Y:S01]  /*cb70*/  @P6 SHF.R.U32.HI R0, RZ, R2, R3 ;  /* 0x00000002ff006219 */ /* 0x010fe20000011603 */
[----:B------:R-:W-:Y:S01]  /*cb80*/  IMAD.WIDE.U32 R2, R19, UR4, RZ ;  /* 0x0000000413027c25 */ /* 0x000fe2000f8e00ff */
[----:B------:R-:W-:-:S03]  /*cb90*/  ULDC.64 UR4, c[0x0][0x3e0] ;  /* 0x0000f80000047ab9 */ /* 0x000fc60000000a00 */
[----:B------:R-:W-:Y:S01]  /*cba0*/  IMAD.IADD R3, R3, 0x1, R4 ;  /* 0x0000000103037824 */ /* 0x000fe200078e0204 */
[----:B------:R-:W0:Y:S01]  /*cbb0*/  S2R R21, SR_TID.X ;  /* 0x0000000000157919 */ /* 0x000e220000002100 */
[----:B------:R-:W-:Y:S01]  /*cbc0*/  IMAD.WIDE.U32 R2, R27, UR4, R2 ;  /* 0x000000041b027c25 */ /* 0x000fe2000f8e0002 */
[----:B------:R-:W-:-:S03]  /*cbd0*/  SHF.R.S32.HI R5, RZ, 0x1f, R0 ;  /* 0x0000001fff057819 */ /* 0x000fc60000011400 */
[----:B0-----:R-:W-:-:S05]  /*cbe0*/  IMAD.SHL.U32 R21, R21, 0x8, RZ ;  /* 0x0000000815157824 */ /* 0x001fca00078e00ff */
[----:B------:R-:W-:Y:S01]  /*cbf0*/  LOP3.LUT R21, R21, 0x38, RZ, 0xc0, !PT ;  /* 0x0000003815157812 */ /* 0x000fe200078ec0ff */
[----:B--2---:R-:W-:Y:S01]  /*cc00*/  IMAD R4, R20, UR4, RZ ;  /* 0x0000000414047c24 */ /* 0x004fe2000f8e02ff */
[----:B------:R-:W-:-:S03]  /*cc10*/  ULDC UR4, c[0x0][0x448] ;  /* 0x0001120000047ab9 */ /* 0x000fc60000000800 */
[----:B------:R-:W-:-:S04]  /*cc20*/  IMAD R4, R27, UR5, R4 ;  /* 0x000000051b047c24 */ /* 0x000fc8000f8e0204 */
[----:B------:R-:W-:Y:S02]  /*cc30*/  IMAD.IADD R3, R3, 0x1, R4 ;  /* 0x0000000103037824 */ /* 0x000fe400078e0204 */
[----:B------:R-:W-:-:S04]  /*cc40*/  IMAD.MOV R4, RZ, RZ, -R0 ;  /* 0x000000ffff047224 */ /* 0x000fc800078e0a00 */
[----:B------:R-:W-:Y:S01]  /*cc50*/  IMAD R4, R4, UR4, R34 ;  /* 0x0000000404047c24 */ /* 0x000fe2000f8e0222 */
[----:B------:R-:W-:Y:S02]  /*cc60*/  ULDC.64 UR4, c[0x0][0x3d0] ;  /* 0x0000f40000047ab9 */ /* 0x000fe40000000a00 */
        /* <DEDUP_REMOVED lines=9> */
[----:B------:R-:W-:-:S03]  /*cd00*/  ULDC.64 UR4, c[0x0][0x390] ;  /* 0x0000e40000047ab9 */ /* 0x000fc60000000a00 */
[----:B------:R-:W-:Y:S01]  /*cd10*/  IMAD.IADD R4, R3, 0x1, R0 ;  /* 0x0000000103047824 */ /* 0x000fe200078e0200 */
[----:B------:R-:W-:Y:S01]  /*cd20*/  LEA R0, P0, R2, UR4, 0x1 ;  /* 0x0000000402007c11 */ /* 0x000fe2000f8008ff */
[----:B------:R-:W-:-:S03]  /*cd30*/  UMOV UR4, 0xffffffff ;  /* 0xffffffff00047882 */ /* 0x000fc60000000000 */
[----:B------:R-:W-:Y:S02]  /*cd40*/  LEA.HI.X R4, R2, UR5, R4, 0x1, P0 ;  /* 0x0000000502047c11 */ /* 0x000fe400080f0c04 */
[----:B------:R-:W-:Y:S01]  /*cd50*/  LEA R20, R29, UR37, 0x1 ;  /* 0x000000251d147c11 */ /* 0x000fe2000f8e08ff */
[----:B---3--:R-:W-:Y:S06]  /*cd60*/  BRA.DIV UR4, `(.L_x_3452) ;  /* 0x0000003204607947 */ /* 0x008fec000b800000 */
[----:B------:R-:W-:Y:S01]  /*cd70*/  LOP3.LUT P1, RZ, R16, 0x40, RZ, 0xc0, !PT ;  /* 0x0000004010ff7812 */ /* 0x000fe2000782c0ff */
[----:B------:R-:W0:Y:S01]  /*cd80*/  SHFL.IDX PT, R3, R0, RZ, 0x181f ;  /* 0x00181fff00037589 */ /* 0x000e2200000e0000 */
[----:B------:R-:W-:Y:S02]  /*cd90*/  LOP3.LUT R22, R22, 0xfbffffff, RZ, 0xc0, !PT ;  /* 0xfbffffff16167812 */ /* 0x000fe400078ec0ff */
[----:B------:R-:W-:Y:S01]  /*cda0*/  LOP3.LUT P6, RZ, R16, 0x400000, RZ, 0xc0, !PT ;  /* 0x0040000010ff7812 */ /* 0x000fe200078cc0ff */
[----:B------:R-:W2:Y:S04]  /*cdb0*/  SHFL.IDX PT, R2, R4, RZ, 0x181f ;  /* 0x00181fff04027589 */ /* 0x000ea800000e0000 */
[----:B------:R-:W3:Y:S04]  /*cdc0*/  SHFL.IDX PT, R14, R0, 0x1, 0x181f ;  /* 0x00381f00000e7f89 */ /* 0x000ee800000e0000 */
[----:B------:R-:W-:Y:S01]  /*cdd0*/  @P1 LOP3.LUT R22, R22, 0x4000000, RZ, 0xfc, !PT ;  /* 0x0400000016161812 */ /* 0x000fe200078efcff */
[----:B------:R-:W4:Y:S01]  /*cde0*/  SHFL.IDX PT, R5, R4, 0x1, 0x181f ;  /* 0x00381f0004057f89 */ /* 0x000f2200000e0000 */
[----:B------:R-:W-:-:S02]  /*cdf0*/  LOP3.LUT P1, RZ, R16, 0x80, RZ, 0xc0, !PT ;  /* 0x0000008010ff7812 */ /* 0x000fc4000782c0ff */
[----:B------:R-:W-:-:S11]  /*ce00*/  LOP3.LUT R22, R22, 0xf7ffffff, RZ, 0xc0, !PT ;  /* 0xf7ffffff16167812 */ /* 0x000fd600078ec0ff */
[----:B------:R-:W-:Y:S02]  /*ce10*/  @P1 LOP3.LUT R22, R22, 0x8000000, RZ, 0xfc, !PT ;  /* 0x0800000016161812 */ /* 0x000fe400078efcff */
[----:B------:R-:W-:-:S13]  /*ce20*/  LOP3.LUT P1, RZ, R16, 0x100, RZ, 0xc0, !PT ;  /* 0x0000010010ff7812 */ /* 0x000fda000782c0ff */
[----:B0-----:R-:W-:-:S05]  /*ce30*/  @!P1 LEA R3, P0, R21, R3, 0x1 ;  /* 0x0000000315039211 */ /* 0x001fca00078008ff */
[----:B--2---:R-:W-:Y:S01]  /*ce40*/  @!P1 IMAD.X R2, RZ, RZ, R2, P0 ;  /* 0x000000ffff029224 */ /* 0x004fe200000e0602 */
[----:B------:R-:W-:-:S04]  /*ce50*/  LOP3.LUT P0, RZ, R16, 0x800000, RZ, 0xc0, !PT ;  /* 0x0080000010ff7812 */ /* 0x000fc8000780c0ff */
[----:B------:R-:W-:-:S04]  /*ce60*/  @!P1 LOP3.LUT R3, R3, R2, RZ, 0x3c, !PT ;  /* 0x0000000203039212 */ /* 0x000fc800078e3cff */
[----:B------:R-:W-:-:S04]  /*ce70*/  @!P1 LOP3.LUT R2, R3, R2, RZ, 0x3c, !PT ;  /* 0x0000000203029212 */ /* 0x000fc800078e3cff */
[----:B------:R-:W-:-:S05]  /*ce80*/  @!P1 LOP3.LUT R3, R3, R2, RZ, 0x3c, !PT ;  /* 0x0000000203039212 */ /* 0x000fca00078e3cff */
[----:B------:R-:W-:Y:S01]  /*ce90*/  @!P1 LDGSTS.E.BYPASS.LTC128B.128 [R20+0x26400], desc[UR42][R2.64], !P0 ;  /* 0x2640000002149fae */ /* 0x000fe2000c101d6a */
[----:B-----5:R-:W-:-:S03]  /*cea0*/  @!P1 ISETP.NE.U32.AND P0, PT, R9, RZ, PT ;  /* 0x000000ff0900920c */ /* 0x020fc60003f05070 */
[----:B------:R-:W-:Y:S04]  /*ceb0*/  @!P1 LDGSTS.E.BYPASS.LTC128B.128 [R20+0x28400], desc[UR42][R2.64+0x80], !P6 ;  /* 0x2840008002149fae */ /* 0x000fe8000f101d6a */
[----:B------:R-:W-:Y:S04]  /*cec0*/  @!P1 LDGSTS.E.BYPASS.LTC128B.128 [R20+0x2a400], desc[UR42][R2.64+0x100], !P5 ;  /* 0x2a40010002149fae */ /* 0x000fe8000e901d6a */
[----:B------:R-:W-:Y:S04]  /*ced0*/  @!P1 LDGSTS.E.BYPASS.LTC128B.128 [R20+0x2c400], desc[UR42][R2.64+0x180], !P4 ;  /* 0x2c40018002149fae */ /* 0x000fe8000e101d6a */
[----:B------:R-:W-:Y:S04]  /*cee0*/  @!P1 LDGSTS.E.BYPASS.LTC128B.128 [R20+0x2e400], desc[UR42][R2.64+0x200], !P3 ;  /* 0x2e40020002149fae */ /* 0x000fe8000d901d6a */
[----:B------:R-:W-:Y:S04]  /*cef0*/  @!P1 LDGSTS.E.BYPASS.LTC128B.128 [R20+0x30400], desc[UR42][R2.64+0x280], !P2 ;  /* 0x3040028002149fae */ /* 0x000fe8000d101d6a */
[----:B------:R-:W-:Y:S01]  /*cf00*/  @!P1 LDGSTS.E.BYPASS.LTC128B.128 [R20+0x32400], desc[UR42][R2.64+0x300], P0 ;  /* 0x3240030002149fae */ /* 0x000fe20008101d6a */
[----:B------:R-:W-:-:S13]  /*cf10*/  @!P1 ISETP.NE.U32.AND P0, PT, R8, RZ, PT ;  /* 0x000000ff0800920c */ /* 0x000fda0003f05070 */
[----:B------:R0:W-:Y:S01]  /*cf20*/  @!P1 LDGSTS.E.BYPASS.LTC128B.128 [R20+0x34400], desc[UR42][R2.64+0x380], P0 ;  /* 0x3440038002149fae */ /* 0x0001e20008101d6a */
[----:B------:R-:W-:-:S13]  /*cf30*/  LOP3.LUT P1, RZ, R22, 0x8000000, RZ, 0xc0, !PT ;  /* 0x0800000016ff7812 */ /* 0x000fda000782c0ff */
[----:B---3--:R-:W-:Y:S02]  /*cf40*/  @!P1 LEA R6, P0, R21, R14, 0x1 ;  /* 0x0000000e15069211 */ /* 0x008fe400078008ff */
[----:B------:R-:W2:Y:S03]  /*cf50*/  SHFL.IDX PT, R14, R0, 0x2, 0x181f ;  /* 0x00581f00000e7f89 */ /* 0x000ea600000e0000 */
[----:B----4-:R-:W-:Y:S01]  /*cf60*/  @!P1 IMAD.X R7, RZ, RZ, R5, P0 ;  /* 0x000000ffff079224 */ /* 0x010fe200000e0605 */
[----:B------:R-:W-:Y:S01]  /*cf70*/  LOP3.LUT P0, RZ, R16, 0x800000, RZ, 0xc0, !PT ;  /* 0x0080000010ff7812 */ /* 0x000fe2000780c0ff */
[----:B0-----:R-:W-:Y:S01]  /*cf80*/  @!P1 IMAD.MOV.U32 R2, RZ, RZ, R6 ;  /* 0x000000ffff029224 */ /* 0x001fe200078e0006 */
[----:B------:R-:W0:Y:S01]  /*cf90*/  SHFL.IDX PT, R5, R4, 0x2, 0x181f ;  /* 0x00581f0004057f89 */ /* 0x000e2200000e0000 */
[----:B------:R-:W-:-:S03]  /*cfa0*/  @!P1 IMAD.MOV.U32 R3, RZ, RZ, R7 ;  /* 0x000000ffff039224 */ /* 0x000fc600078e0007 */
[----:B------:R-:W3:Y:S07]  /*cfb0*/  SHFL.IDX PT, R4, R4, 0x3, 0x181f ;  /* 0x00781f0004047f89 */ /* 0x000eee00000e0000 */
[----:B------:R-:W-:Y:S01]  /*cfc0*/  @!P1 LDGSTS.E.BYPASS.LTC128B.128 [R20+0x26c00], desc[UR42][R2.64], !P0 ;  /* 0x26c0000002149fae */ /* 0x000fe2000c101d6a */
[----:B------:R-:W-:-:S03]  /*cfd0*/  @!P1 ISETP.NE.U32.AND P0, PT, R9, RZ, PT ;  /* 0x000000ff0900920c */ /* 0x000fc60003f05070 */
        /* <DEDUP_REMOVED lines=9> */
[----:B--2---:R-:W-:Y:S02]  /*d070*/  @!P1 LEA R6, P0, R21, R14, 0x1 ;  /* 0x0000000e15069211 */ /* 0x004fe400078008ff */
[----:B------:R2:W1:Y:S03]  /*d080*/  SHFL.IDX PT, R14, R0, 0x3, 0x181f ;  /* 0x00781f00000e7f89 */ /* 0x00046600000e0000 */
[----:B0-----:R-:W-:Y:S01]  /*d090*/  @!P1 IMAD.X R7, RZ, RZ, R5, P0 ;  /* 0x000000ffff079224 */ /* 0x001fe200000e0605 */
[----:B------:R-:W-:Y:S01]  /*d0a0*/  LOP3.LUT P0, RZ, R16, 0x800000, RZ, 0xc0, !PT ;  /* 0x0080000010ff7812 */ /* 0x000fe2000780c0ff */
[----:B----4-:R-:W-:Y:S02]  /*d0b0*/  @!P1 IMAD.MOV.U32 R2, RZ, RZ, R6 ;  /* 0x000000ffff029224 */ /* 0x010fe400078e0006 */
[----:B------:R-:W-:-:S10]  /*d0c0*/  @!P1 IMAD.MOV.U32 R3, RZ, RZ, R7 ;  /* 0x000000ffff039224 */ /* 0x000fd400078e0007 */
[----:B------:R2:W-:Y:S01]  /*d0d0*/  @!P1 LDGSTS.E.BYPASS.LTC128B.128 [R20+0x27400], desc[UR42][R2.64], !P0 ;  /* 0x2740000002149fae */ /* 0x0005e2000c101d6a */
[----:B------:R-:W-:-:S03]  /*d0e0*/  @!P1 ISETP.NE.U32.AND P0, PT, R9, RZ, PT ;  /* 0x000000ff0900920c */ /* 0x000fc60003f05070 */
[----:B------:R2:W-:Y:S04]  /*d0f0*/  @!P1 LDGSTS.E.BYPASS.LTC128B.128 [R20+0x29400], desc[UR42][R2.64+0x80], !P6 ;  /* 0x2940008002149fae */ /* 0x0005e8000f101d6a */
[----:B------:R2:W-:Y:S04]  /*d100*/  @!P1 LDGSTS.E.BYPASS.LTC128B.128 [R20+0x2b400], desc[UR42][R2.64+0x100], !P5 ;  /* 0x2b40010002149fae */ /* 0x0005e8000e901d6a */
[----:B------:R2:W-:Y:S04]  /*d110*/  @!P1 LDGSTS.E.BYPASS.LTC128B.128 [R20+0x2d400], desc[UR42][R2.64+0x180], !P4 ;  /* 0x2d40018002149fae */ /* 0x0005e8000e101d6a */
[----:B------:R2:W-:Y:S04]  /*d120*/  @!P1 LDGSTS.E.BYPASS.LTC128B.128 [R20+0x2f400], desc[UR42][R2.64+0x200], !P3 ;  /* 0x2f40020002149fae */ /* 0x0005e8000d901d6a */
[----:B------:R2:W-:Y:S04]  /*d130*/  @!P1 LDGSTS.E.BYPASS.LTC128B.128 [R20+0x31400], desc[UR42][R2.64+0x280], !P2 ;  /* 0x3140028002149fae */ /* 0x0005e8000d101d6a */
[----:B------:R2:W-:Y:S01]  /*d140*/  @!P1 LDGSTS.E.BYPASS.LTC128B.128 [R20+0x33400], desc[UR42][R2.64+0x300], P0 ;  /* 0x3340030002149fae */ /* 0x0005e20008101d6a */
[----:B------:R-:W-:-:S13]  /*d150*/  @!P1 ISETP.NE.U32.AND P0, PT, R8, RZ, PT ;  /* 0x000000ff0800920c */ /* 0x000fda0003f05070 */
[----:B-1-3--:R2:W-:Y:S02]  /*d160*/  @!P1 LDGSTS.E.BYPASS.LTC128B.128 [R20+0x35400], desc[UR42][R2.64+0x380], P0 ;  /* 0x3540038002149fae */ /* 0x00a5e40008101d6a */
.L_x_3523:
[----:B--2---:R-:W2:Y:S01]  /*d170*/  LDL R0, [R1+0x1c] ;  /* 0x00001c0001007983 */ /* 0x004ea20000100800 */
[C---:B------:R-:W-:Y:S02]  /*d180*/  LOP3.LUT P1, RZ, R16.reuse, 0x800, RZ, 0xc0, !PT ;  /* 0x0000080010ff7812 */ /* 0x040fe4000782c0ff */
[----:B------:R-:W-:-:S11]  /*d190*/  LOP3.LUT P6, RZ, R16, 0x400000, RZ, 0xc0, !PT ;  /* 0x0040000010ff7812 */ /* 0x000fd600078cc0ff */
[----:B0-----:R-:W-:-:S05]  /*d1a0*/  @!P1 LEA R2, P0, R21, R14, 0x1 ;  /* 0x0000000e15029211 */ /* 0x001fca00078008ff */
[----:B------:R-:W-:Y:S01]  /*d1b0*/  @!P1 IMAD.X R3, RZ, RZ, R4, P0 ;  /* 0x000000ffff039224 */ /* 0x000fe200000e0604 */
[----:B------:R-:W-:-:S13]  /*d1c0*/  LOP3.LUT P0, RZ, R16, 0x800000, RZ, 0xc0, !PT ;  /* 0x0080000010ff7812 */ /* 0x000fda000780c0ff */
[----:B------:R-:W-:Y:S01]  /*d1d0*/  @!PT LDS RZ, [RZ] ;  /* 0x00000000fffff984 */ /* 0x000fe20000000800 */
[----:B------:R-:W-:Y:S01]  /*d1e0*/  @!PT LDS RZ, [RZ] ;  /* 0x00000000fffff984 */ /* 0x000fe20000000800 */
[----:B------:R-:W-:Y:S01]  /*d1f0*/  @!PT LDS RZ, [RZ] ;  /* 0x00000000fffff984 */ /* 0x000fe20000000800 */
        /* <DEDUP_REMOVED lines=9> */
[----:B------:R0:W-:Y:S01]  /*d290*/  @!P1 LDGSTS.E.BYPASS.LTC128B.128 [R20+0x35c00], desc[UR42][R2.64+0x380], P0 ;  /* 0x35c0038002149fae */ /* 0x0001e20008101d6a */
        /* <DEDUP_REMOVED lines=8> */
[----:B------:R-:W1:Y:S03]  /*d320*/  SYNCS.PHASECHK.TRANS64.TRYWAIT P0, [UR37+0x38820], R0 ;  /* 0x03882000ff0075a7 */ /* 0x000e660008000165 */
[----:B01----:R-:W-:Y:S05]  /*d330*/  @!P0 BRA `(.L_x_3454) ;  /* 0x0000003000d48947 */ /* 0x003fea0003800000 */
.L_x_3524:
[----:B------:R-:W-:Y:S05]  /*d340*/  BSYNC B0 ;  /* 0x0000000000007941 */ /* 0x000fea0003800000 */
.L_x_3453:
[----:B------:R-:W-:-:S04]  /*d350*/  LOP3.LUT R2, R37, 0x2, RZ, 0xfc, !PT ;  /* 0x0000000225027812 */ /* 0x000fc800078efcff */
[----:B------:R-:W-:-:S13]  /*d360*/  ISETP.NE.AND P0, PT, R2, 0x3, PT ;  /* 0x000000030200780c */ /* 0x000fda0003f05270 */
[----:B------:R-:W-:Y:S05]  /*d370*/  @!P0 BRA `(.L_x_3455) ;  /* 0x0000000000048947 */ /* 0x000fea0003800000 */
[----:B------:R-:W-:Y:S01]  /*d380*/  BPT.TRAP 0x1 ;  /* 0x000000040000795c */ /* 0x000fe20000300000 */
.L_x_3455:
[----:B0-----:R-:W-:Y:S01]  /*d390*/  SHF.L.U32 R0, R23, 0x1f, RZ ;  /* 0x0000001f17007819 */ /* 0x001fe200000006ff */
[----:B------:R-:W-:Y:S03]  /*d3a0*/  BSSY B0, `(.L_x_3456) ;  /* 0x0000003000007945 */ /* 0x000fe60003800000 */
[----:B------:R-:W0:Y:S02]  /*d3b0*/  SYNCS.PHASECHK.TRANS64.TRYWAIT P0, [R25+URZ+0x38860], R0 ;  /* 0x03886000190075a7 */ /* 0x000e24000800017f */
[----:B0-----:R-:W-:Y:S05]  /*d3c0*/  @!P0 BRA `(.L_x_3457) ;  /* 0x0000003000c88947 */ /* 0x001fea0003800000 */
.L_x_3525:
[----:B------:R-:W-:Y:S05]  /*d3d0*/  BSYNC B0 ;  /* 0x0000000000007941 */ /* 0x000fea0003800000 */
.L_x_3456:
[----:B------:R-:W0:Y:S01]  /*d3e0*/  LDL.LU R3, [R1+0x14] ;  /* 0x0000140001037983 */ /* 0x000e220000300800 */
[----:B------:R-:W-:-:S03]  /*d3f0*/  ULDC.64 UR4, c[0x0][0x328] ;  /* 0x0000ca0000047ab9 */ /* 0x000fc60000000a00 */
[----:B------:R-:W2:Y:S04]  /*d400*/  LDL.LU R2, [R1] ;  /* 0x0000000001027983 */ /* 0x000ea80000300800 */
[----:B------:R-:W3:Y:S01]  /*d410*/  LDL.LU R4, [R1+0x18] ;  /* 0x0000180001047983 */ /* 0x000ee20000300800 */
[----:B------:R-:W-:Y:S02]  /*d420*/  IMAD R9, R18, 0x8000, R29 ;  /* 0x0000800012097824 */ /* 0x000fe400078e021d */
[----:B0-----:R-:W-:-:S04]  /*d430*/  IMAD R0, R3, UR4, RZ ;  /* 0x0000000403007c24 */ /* 0x001fc8000f8e02ff */
[C---:B--2---:R-:W-:Y:S02]  /*d440*/  IMAD R5, R2.reuse, UR5, R0 ;  /* 0x0000000502057c24 */ /* 0x044fe4000f8e0200 */
[----:B------:R-:W-:Y:S01]  /*d450*/  IMAD.WIDE.U32 R2, R2, UR4, RZ ;  /* 0x0000000402027c25 */ /* 0x000fe2000f8e00ff */
[----:B------:R-:W-:-:S03]  /*d460*/  ULDC.64 UR4, c[0x0][0x338] ;  /* 0x0000ce0000047ab9 */ /* 0x000fc60000000a00 */
[----:B------:R-:W-:Y:S02]  /*d470*/  IMAD.IADD R3, R3, 0x1, R5 ;  /* 0x0000000103037824 */ /* 0x000fe400078e0205 */
[----:B---3--:R-:W-:Y:S02]  /*d480*/  IMAD R0, R4, UR4, RZ ;  /* 0x0000000404007c24 */ /* 0x008fe4000f8e02ff */
        /* <DEDUP_REMOVED lines=13> */
[C---:B------:R-:W-:Y:S01]  /*d560*/  LOP3.LUT P6, RZ, R17.reuse, 0x200, RZ, 0xc0, !PT ;  /* 0x0000020011ff7812 */ /* 0x040fe200078cc0ff */
[----:B------:R-:W0:Y:S01]  /*d570*/  S2R R2, SR_TID.X ;  /* 0x0000000000027919 */ /* 0x000e220000002100 */
[----:B------:R-:W-:Y:S02]  /*d580*/  LOP3.LUT R17, R17, 0xfbffffff, RZ, 0xc0, !PT ;  /* 0xfbffffff11117812 */ /* 0x000fe400078ec0ff */
[----:B------:R-:W-:Y:S01]  /*d590*/  LOP3.LUT R22, R22, 0xfffffffe, RZ, 0xc0, !PT ;  /* 0xfffffffe16167812 */ /* 0x000fe200078ec0ff */
[----:B------:R-:W1:Y:S01]  /*d5a0*/  SHFL.IDX PT, R14, R8, RZ, 0x181f ;  /* 0x00181fff080e7589 */ /* 0x000e6200000e0000 */
[----:B------:R-:W-:Y:S02]  /*d5b0*/  LEA R9, R9, UR37, 0x1 ;  /* 0x0000002509097c11 */ /* 0x000fe4000f8e08ff */
[C---:B------:R-:W-:Y:S01]  /*d5c0*/  LOP3.LUT P4, RZ, R16.reuse, 0x20000000, RZ, 0xc0, !PT ;  /* 0x2000000010ff7812 */ /* 0x040fe2000788c0ff */
[----:B------:R-:W2:Y:S01]  /*d5d0*/  SHFL.IDX PT, R3, R10, RZ, 0x181f ;  /* 0x00181fff0a037589 */ /* 0x000ea200000e0000 */
[----:B------:R-:W-:-:S02]  /*d5e0*/  LOP3.LUT P3, RZ, R16, 0x10000000, RZ, 0xc0, !PT ;  /* 0x1000000010ff7812 */ /* 0x000fc4000786c0ff */
[C---:B------:R-:W-:Y:S01]  /*d5f0*/  LOP3.LUT P2, RZ, R16.reuse, 0x8000000, RZ, 0xc0, !PT ;  /* 0x0800000010ff7812 */ /* 0x040fe2000784c0ff */
[----:B------:R-:W-:Y:S01]  /*d600*/  SHFL.IDX PT, R20, R10, 0x2, 0x181f ;  /* 0x00581f000a147f89 */ /* 0x000fe200000e0000 */
[----:B------:R-:W-:Y:S02]  /*d610*/  @P6 LOP3.LUT R17, R17, 0x4000000, RZ, 0xfc, !PT ;  /* 0x0400000011116812 */ /* 0x000fe400078efcff */
[----:B------:R-:W-:Y:S02]  /*d620*/  LOP3.LUT P1, RZ, R16, 0x4000000, RZ, 0xc0, !PT ;  /* 0x0400000010ff7812 */ /* 0x000fe4000782c0ff */
[C---:B------:R-:W-:Y:S02]  /*d630*/  LOP3.LUT P6, RZ, R17.reuse, 0x8000, RZ, 0xc0, !PT ;  /* 0x0000800011ff7812 */ /* 0x040fe400078cc0ff */
[----:B------:R-:W-:-:S11]  /*d640*/  LOP3.LUT R17, R17, 0xf7ffffff, RZ, 0xc0, !PT ;  /* 0xf7ffffff11117812 */ /* 0x000fd600078ec0ff */
[----:B------:R-:W-:Y:S02]  /*d650*/  @P6 LOP3.LUT R17, R17, 0x8000000, RZ, 0xfc, !PT ;  /* 0x0800000011116812 */ /* 0x000fe400078efcff */
[----:B------:R-:W-:Y:S01]  /*d660*/  LOP3.LUT P6, RZ, R16, 0x40000000, RZ, 0xc0, !PT ;  /* 0x4000000010ff7812 */ /* 0x000fe200078cc0ff */
[----:B0-----:R-:W-:Y:S01]  /*d670*/  IMAD.SHL.U32 R2, R2, 0x8, RZ ;  /* 0x0000000802027824 */ /* 0x001fe200078e00ff */
[----:B------:R-:W-:-:S04]  /*d680*/  LOP3.LUT R17, R17, 0xefffffff, RZ, 0xc0, !PT ;  /* 0xefffffff11117812 */ /* 0x000fc800078ec0ff */
[----:B------:R-:W-:-:S05]  /*d690*/  LOP3.LUT R2, R2, 0x38, RZ, 0xc0, !PT ;  /* 0x0000003802027812 */ /* 0x000fca00078ec0ff */
[----:B------:R-:W-:Y:S02]  /*d6a0*/  IMAD.SHL.U32 R0, R2, 0x2, RZ ;  /* 0x0000000202007824 */ /* 0x000fe400078e00ff */
[----:B------:R-:W-:Y:S01]  /*d6b0*/  @P6 LOP3.LUT R17, R17, 0x10000000, RZ, 0xfc, !PT ;  /* 0x1000000011116812 */ /* 0x000fe200078efcff */
[----:B------:R-:W0:Y:S01]  /*d6c0*/  SHFL.IDX PT, R2, R8, 0x1, 0x181f ;  /* 0x00381f0008027f89 */ /* 0x000e2200000e0000 */
[----:B------:R-:W-:Y:S02]  /*d6d0*/  LOP3.LUT P6, RZ, R16, 0x80000000, RZ, 0xc0, !PT ;  /* 0x8000000010ff7812 */ /* 0x000fe400078cc0ff */
[----:B------:R-:W-:Y:S02]  /*d6e0*/  LOP3.LUT R17, R17, 0xdfffffff, RZ, 0xc0, !PT ;  /* 0xdfffffff11117812 */ /* 0x000fe400078ec0ff */
[----:B-1----:R-:W-:Y:S02]  /*d6f0*/  IADD3 R4, P0, R14, R0, RZ ;  /* 0x000000000e047210 */ /* 0x002fe40007f1e0ff */
[----:B------:R-:W-:Y:S03]  /*d700*/  SHFL.IDX PT, R14, R8, 0x2, 0x181f ;  /* 0x00581f00080e7f89 */ /* 0x000fe600000e0000 */
[----:B--2---:R-:W-:-:S02]  /*d710*/  IMAD.X R5, RZ, RZ, R3, P0 ;  /* 0x000000ffff057224 */ /* 0x004fc400000e0603 */
[----:B------:R-:W1:Y:S02]  /*d720*/  SHFL.IDX PT, R3, R10, 0x1, 0x181f ;  /* 0x00381f000a037f89 */ /* 0x000e6400000e0000 */
[----:B------:R-:W-:Y:S02]  /*d730*/  @P6 LOP3.LUT R17, R17, 0x20000000, RZ, 0xfc, !PT ;  /* 0x2000000011116812 */ /* 0x000fe400078efcff */
[----:B------:R-:W2:Y:S02]  /*d740*/  SHFL.IDX PT, R10, R10, 0x3, 0x181f ;  /* 0x00781f000a0a7f89 */ /* 0x000ea400000e0000 */
[C---:B------:R-:W-:Y:S02]  /*d750*/  LOP3.LUT P6, RZ, R17.reuse, 0x1, RZ, 0xc0, !PT ;  /* 0x0000000111ff7812 */ /* 0x040fe400078cc0ff */
[----:B------:R-:W-:Y:S02]  /*d760*/  LOP3.LUT R17, R17, 0xbfffffff, RZ, 0xc0, !PT ;  /* 0xbfffffff11117812 */ /* 0x000fe400078ec0ff */
[----:B0-----:R-:W-:-:S09]  /*d770*/  IADD3 R6, P0, R2, R0, RZ ;  /* 0x0000000002067210 */ /* 0x001fd20007f1e0ff */
[----:B------:R-:W-:-:S04]  /*d780*/  @P6 LOP3.LUT R17, R17, 0x40000000, RZ, 0xfc, !PT ;  /* 0x4000000011116812 */ /* 0x000fc800078efcff */
[C---:B------:R-:W-:Y:S01]  /*d790*/  LOP3.LUT P6, RZ, R17.reuse, 0x2, RZ, 0xc0, !PT ;  /* 0x0000000211ff7812 */ /* 0x040fe200078cc0ff */
[----:B-1----:R-:W-:Y:S01]  /*d7a0*/  IMAD.X R7, RZ, RZ, R3, P0 ;  /* 0x000000ffff077224 */ /* 0x002fe200000e0603 */
[----:B------:R-:W-:-:S11]  /*d7b0*/  LOP3.LUT R17, R17, 0x7fffffff, RZ, 0xc0, !PT ;  /* 0x7fffffff11117812 */ /* 0x000fd600078ec0ff */
[----:B------:R-:W-:-:S04]  /*d7c0*/  @P6 LOP3.LUT R17, R17, 0x80000000, RZ, 0xfc, !PT ;  /* 0x8000000011116812 */ /* 0x000fc800078efcff */
[C---:B------:R-:W-:Y:S02]  /*d7d0*/  LOP3.LUT P6, RZ, R17.reuse, 0x80, RZ, 0xc0, !PT ;  /* 0x0000008011ff7812 */ /* 0x040fe400078cc0ff */
[C---:B------:R-:W-:Y:S02]  /*d7e0*/  LOP3.LUT P0, RZ, R17.reuse, 0x4, RZ, 0xc0, !PT ;  /* 0x0000000411ff7812 */ /* 0x040fe4000780c0ff */
[----:B------:R-:W-:-:S09]  /*d7f0*/  LOP3.LUT P5, RZ, R17, 0x40, RZ, 0xc0, !PT ;  /* 0x0000004011ff7812 */ /* 0x000fd200078ac0ff */
[----:B------:R-:W-:Y:S02]  /*d800*/  @P6 LOP3.LUT R22, R22, 0x1, RZ, 0xfc, !PT ;  /* 0x0000000116166812 */ /* 0x000fe400078efcff */
[----:B------:R-:W-:Y:S02]  /*d810*/  LOP3.LUT P6, RZ, R17, 0x400, RZ, 0xc0, !PT ;  /* 0x0000040011ff7812 */ /* 0x000fe400078cc0ff */
[----:B------:R-:W-:-:S11]  /*d820*/  LOP3.LUT R22, R22, 0xfffffffd, RZ, 0xc0, !PT ;  /* 0xfffffffd16167812 */ /* 0x000fd600078ec0ff */
        /* <DEDUP_REMOVED lines=25> */
[----:B------:R-:W-:-:S13]  /*d9c0*/  LOP3.LUT P6, RZ, R17, 0x20000, RZ, 0xc0, !PT ;  /* 0x0002000011ff7812 */ /* 0x000fda00078cc0ff */
[----:B------:R0:W-:Y:S01]  /*d9d0*/  LDGSTS.E.BYPASS.LTC128B.128 [R9+0x400], desc[UR42][R4.64], !P6 ;  /* 0x0040000004097fae */ /* 0x0001e2000f101d6a */
        /* <DEDUP_REMOVED lines=12> */
[----:B------:R-:W-:-:S03]  /*daa0*/  LOP3.LUT P6, RZ, R22, 0x8, RZ, 0xc0, !PT ;  /* 0x0000000816ff7812 */ /* 0x000fc600078cc0ff */
[----:B------:R0:W-:Y:S01]  /*dab0*/  LDGSTS.E.BYPASS.LTC128B.128 [R9+0xe400], desc[UR42][R4.64+0x380], !P0 ;  /* 0x0e40038004097fae */ /* 0x0001e2000c101d6a */
[----:B------:R-:W-:-:S03]  /*dac0*/  IADD3 R2, P0, R14, R0, RZ ;  /* 0x000000000e027210 */ /* 0x000fc60007f1e0ff */
[----:B------:R0:W1:Y:S02]  /*dad0*/  SHFL.IDX PT, R14, R8, 0x3, 0x181f ;  /* 0x00781f00080e7f89 */ /* 0x00006400000e0000 */
[----:B------:R-:W-:Y:S01]  /*dae0*/  IMAD.X R3, RZ, RZ, R20, P0 ;  /* 0x000000ffff037224 */ /* 0x000fe200000e0614 */
[----:B------:R-:W-:-:S03]  /*daf0*/  LOP3.LUT P0, RZ, R17, 0x1000, RZ, 0xc0, !PT ;  /* 0x0000100011ff7812 */ /* 0x000fc6000780c0ff */
        /* <DEDUP_REMOVED lines=18> */
[----:B------:R0:W-:Y:S10]  /*dc20*/  LDGSTS.E.BYPASS.LTC128B.128 [R9+0x3400], desc[UR42][R2.64+0x80], !P0 ;  /* 0x0340008002097fae */ /* 0x0001f4000c101d6a */
[----:B------:R0:W-:Y:S04]  /*dc30*/  LDGSTS.E.BYPASS.LTC128B.128 [R9+0x5400], desc[UR42][R2.64+0x100], !P6 ;  /* 0x0540010002097fae */ /* 0x0001e8000f101d6a */
[----:B------:R0:W-:Y:S04]  /*dc40*/  LDGSTS.E.BYPASS.LTC128B.128 [R9+0x7400], desc[UR42][R2.64+0x180], !P5 ;  /* 0x0740018002097fae */ /* 0x0001e8000e901d6a */
[----:B------:R0:W-:Y:S04]  /*dc50*/  LDGSTS.E.BYPASS.LTC128B.128 [R9+0x9400], desc[UR42][R2.64+0x200], !P4 ;  /* 0x0940020002097fae */ /* 0x0001e8000e101d6a */
[----:B------:R0:W-:Y:S04]  /*dc60*/  LDGSTS.E.BYPASS.LTC128B.128 [R9+0xb400], desc[UR42][R2.64+0x280], !P3 ;  /* 0x0b40028002097fae */ /* 0x0001e8000d901d6a */
[----:B------:R0:W-:Y:S04]  /*dc70*/  LDGSTS.E.BYPASS.LTC128B.128 [R9+0xd400], desc[UR42][R2.64+0x300], !P2 ;  /* 0x0d40030002097fae */ /* 0x0001e8000d101d6a */
[----:B-12---:R0:W-:Y:S02]  /*dc80*/  LDGSTS.E.BYPASS.LTC128B.128 [R9+0xf400], desc[UR42][R2.64+0x380], !P1 ;  /* 0x0f40038002097fae */ /* 0x0061e4000c901d6a */
.L_x_3535:
[C---:B------:R-:W-:Y:S02]  /*dc90*/  LOP3.LUT P6, RZ, R17.reuse, 0x800000, RZ, 0xc0, !PT ;  /* 0x0080000011ff7812 */ /* 0x040fe400078cc0ff */
[----:B0-----:R-:W-:Y:S02]  /*dca0*/  IADD3 R2, P0, R14, R0, RZ ;  /* 0x000000000e027210 */ /* 0x001fe40007f1e0ff */
[----:B------:R-:W-:Y:S02]  /*dcb0*/  P2R R4, PR, RZ, 0x40 ;  /* 0x00000040ff047803 */ /* 0x000fe40000000000 */
[C---:B------:R-:W-:Y:S01]  /*dcc0*/  LOP3.LUT P6, RZ, R17.reuse, 0x2000000, RZ, 0xc0, !PT ;  /* 0x0200000011ff7812 */ /* 0x040fe200078cc0ff */
[----:B------:R-:W-:Y:S01]  /*dcd0*/  IMAD.X R3, RZ, RZ, R10, P0 ;  /* 0x000000ffff037224 */ /* 0x000fe200000e060a */
        /* <DEDUP_REMOVED lines=20> */
.L_x_3459:
[----:B------:R-:W-:Y:S02]  /*de20*/  PLOP3.LUT P1, PT, P1, P0, PT, 0xa2, 0x0 ;  /* 0x000000000000781c */ /* 0x000fe40000f21472 */
[----:B------:R-:W-:-:S08]  /*de30*/  @P0 R2UR P1, UR4, R25 ;  /* 0x00000000190402ca */ /* 0x000fd00000020000 */
[----:B------:R-:W-:-:S05]  /*de40*/  @P0 PLOP3.LUT P0, PT, P1, PT, PT, 0x80, 0x0 ;  /* 0x000000000000081c */ /* 0x000fca0000f0f070 */
[----:B------:R-:W-:Y:S01]  /*de50*/  @!P1 SYNCS.ARRIVE.TRANS64.RED.A0T1 RZ, [UR4+0x38850], RZ ;  /* 0x038850ffffff99a7 */ /* 0x000fe20008200404 */
[----:B------:R-:W-:Y:S07]  /*de60*/  @!P1 ARRIVES.LDGSTSBAR.64.TRANSCNT [UR4+0x38850] ;  /* 0x03885000ff0099b0 */ /* 0x000fee0008000a84 */
[----:B------:R-:W-:Y:S05]  /*de70*/  @P0 BRA.U.ANY `(.L_x_3459) ;  /* 0xfffffffd00e80947 */ /* 0x000fea000393ffff */
[----:B------:R-:W-:Y:S01]  /*de80*/  NOP ;  /* 0x0000000000007918 */ /* 0x000fe20000000000 */
[----:B0-----:R-:W-:-:S04]  /*de90*/  LOP3.LUT R2, R37, 0x2, RZ, 0xfc, !PT ;  /* 0x0000000225027812 */ /* 0x001fc800078efcff */
[----:B------:R-:W-:-:S13]  /*dea0*/  ISETP.NE.AND P2, PT, R2, 0x3, PT ;  /* 0x000000030200780c */ /* 0x000fda0003f45270 */
[----:B------:R-:W-:Y:S05]  /*deb0*/  @!P2 BRA `(.L_x_3460) ;  /* 0x000000000004a947 */ /* 0x000fea0003800000 */
[----:B------:R-:W-:Y:S01]  /*dec0*/  BPT.TRAP 0x1 ;  /* 0x000000040000795c */ /* 0x000fe20000300000 */
.L_x_3460:
[----:B------:R-:W2:Y:S01]  /*ded0*/  LDL R3, [R1+0x20] ;  /* 0x0000200001037983 */ /* 0x000ea20000100800 */
[----:B------:R-:W-:Y:S01]  /*dee0*/  VIADD R18, R18, 0x1 ;  /* 0x0000000112127836 */ /* 0x000fe20000000000 */
[----:B------:R0:W-:Y:S04]  /*def0*/  SYNCS.ARRIVE.TRANS64.A1T0 RZ, [R25+URZ+0x38850], RZ ;  /* 0x038850ff19ff79a7 */ /* 0x0001e8000810003f */
[----:B------:R-:W-:-:S04]  /*df00*/  ISETP.NE.AND P0, PT, R18, 0x2, PT ;  /* 0x000000021200780c */ /* 0x000fc80003f05270 */
[----:B------:R-:W-:Y:S02]  /*df10*/  SEL R18, R18, RZ, P0 ;  /* 0x000000ff12127207 */ /* 0x000fe40000000000 */
[----:B------:R-:W-:-:S04]  /*df20*/  SEL R2, RZ, 0x1, P0 ;  /* 0x00000001ff027807 */ /* 0x000fc80000000000 */
[----:B------:R-:W-:Y:S02]  /*df30*/  LOP3.LUT R23, R23, R2, RZ, 0x3c, !PT ;  /* 0x0000000217177212 */ /* 0x000fe400078e3cff */
[----:B--2---:R-:W-:-:S13]  /*df40*/  ISETP.GE.AND P0, PT, R3, 0x41, PT ;  /* 0x000000410300780c */ /* 0x004fda0003f06270 */
[----:B0-----:R-:W-:Y:S05]  /*df50*/  @!P0 BRA `(.L_x_3461) ;  /* 0x0000000c00848947 */ /* 0x001fea0003800000 */
[----:B------:R0:W5:Y:S01]  /*df60*/  LDL R9, [R1+0x28] ;  /* 0x0000280001097983 */ /* 0x0001620000100800 */
[----:B------:R-:W-:Y:S01]  /*df70*/  BSSY B0, `(.L_x_3461) ;  /* 0x00000df000007945 */ /* 0x000fe20003800000 */
.L_x_3474:
[----:B------:R-:W1:Y:S01]  /*df80*/  LDC R2, c[0x0][0x430] ;  /* 0x00010c00ff027b82 */ /* 0x000e620000000800 */
[C---:B------:R-:W-:Y:S01]  /*df90*/  ISETP.GT.U32.AND P0, PT, R24.reuse, 0x3f, PT ;  /* 0x0000003f1800780c */ /* 0x040fe20003f04070 */
[----:B-----5:R-:W-:Y:S01]  /*dfa0*/  IMAD R3, R9, 0x40, R32 ;  /* 0x0000004009037824 */ /* 0x020fe200078e0220 */
[----:B------:R-:W-:Y:S01]  /*dfb0*/  LOP3.LUT R11, R37, 0x2, RZ, 0xfc, !PT ;  /* 0x00000002250b7812 */ /* 0x000fe200078efcff */
[----:B------:R-:W-:Y:S02]  /*dfc0*/  ULDC UR4, c[0x0][0x430] ;  /* 0x00010c0000047ab9 */ /* 0x000fe40000000800 */
[----:B---3--:R-:W-:-:S04]  /*dfd0*/  IMAD.IADD R8, R24, 0x1, R3 ;  /* 0x0000000118087824 */ /* 0x008fc800078e0203 */
[----:B------:R-:W-:-:S04]  /*dfe0*/  IMAD.MOV.U32 R10, RZ, RZ, R8 ;  /* 0x000000ffff0a7224 */ /* 0x000fc800078e0008 */
[----:B------:R-:W2:Y:S01]  /*dff0*/  @!P0 LDC.64 R4, c[0x0][0x428] ;  /* 0x00010a00ff048b82 */ /* 0x000ea20000000a00 */
[----:B-1----:R-:W-:-:S13]  /*e000*/  ISETP.NE.AND P1, PT, R2, 0x1, PT ;  /* 0x000000010200780c */ /* 0x002fda0003f25270 */
[----:B------:R-:W1:Y:S08]  /*e010*/  @P1 LDC R7, c[0x0][0x434] ;  /* 0x00010d00ff071b82 */ /* 0x000e700000000800 */
[----:B------:R-:W3:Y:S01]  /*e020*/  @P1 LDC R2, c[0x0][0x438] ;  /* 0x00010e00ff021b82 */ /* 0x000ee20000000800 */
[----:B-1----:R-:W-:-:S07]  /*e030*/  @P1 IMAD.HI.U32 R3, R8, R7, RZ ;  /* 0x0000000708031227 */ /* 0x002fce00078e00ff */
[----:B------:R-:W1:Y:S01]  /*e040*/  @!P0 LDC.64 R6, c[0x0][0x418] ;  /* 0x00010600ff068b82 */ /* 0x000e620000000a00 */
[----:B---3--:R-:W-:Y:S01]  /*e050*/  @P1 SHF.R.U32.HI R10, RZ, R2, R3 ;  /* 0x00000002ff0a1219 */ /* 0x008fe20000011603 */
[----:B--2---:R-:W-:-:S03]  /*e060*/  @!P0 IMAD R2, R33, R4, RZ ;  /* 0x0000000421028224 */ /* 0x004fc600078e02ff */
[----:B------:R-:W-:Y:S01]  /*e070*/  @!P0 SHF.R.S32.HI R3, RZ, 0x1f, R10 ;  /* 0x0000001fff038819 */ /* 0x000fe2000001140a */
[----:B------:R-:W-:Y:S02]  /*e080*/  @!P0 IMAD R5, R28, R5, R2 ;  /* 0x000000051c058224 */ /* 0x000fe400078e0202 */
[----:B------:R-:W-:-:S04]  /*e090*/  @!P0 IMAD.MOV.U32 R2, RZ, RZ, R10 ;  /* 0x000000ffff028224 */ /* 0x000fc800078e000a */
[----:B------:R-:W-:-:S04]  /*e0a0*/  @!P0 IMAD.WIDE.U32 R2, R28, R4, R2 ;  /* 0x000000041c028225 */ /* 0x000fc800078e0002 */
[----:B------:R-:W-:Y:S02]  /*e0b0*/  @!P0 IMAD.IADD R5, R5, 0x1, R3 ;  /* 0x0000000105058824 */ /* 0x000fe400078e0203 */
[----:B------:R-:W-:Y:S01]  /*e0c0*/  IMAD.MOV.U32 R4, RZ, RZ, RZ ;  /* 0x000000ffff047224 */ /* 0x000fe200078e00ff */
[----:B-1----:R-:W-:-:S04]  /*e0d0*/  @!P0 LEA R6, P1, R2, R6, 0x2 ;  /* 0x0000000602068211 */ /* 0x002fc800078210ff */
[----:B------:R-:W-:-:S05]  /*e0e0*/  @!P0 LEA.HI.X R7, R2, R7, R5, 0x2, P1 ;  /* 0x0000000702078211 */ /* 0x000fca00008f1405 */
[----:B------:R1:W5:Y:S01]  /*e0f0*/  @!P0 LDG.E R4, desc[UR42][R6.64] ;  /* 0x0000002a06048981 */ /* 0x000362000c1e1900 */
[----:B------:R-:W-:Y:S02]  /*e100*/  ISETP.NE.AND P2, PT, R11, 0x3, PT ;  /* 0x000000030b00780c */ /* 0x000fe40003f45270 */
[----:B------:R-:W-:-:S05]  /*e110*/  IADD3 R5, -R10, RZ, RZ ;  /* 0x000000ff0a057210 */ /* 0x000fca0007ffe1ff */
[----:B------:R-:W-:-:S06]  /*e120*/  IMAD R5, R5, UR4, R8 ;  /* 0x0000000405057c24 */ /* 0x000fcc000f8e0208 */
[----:B-1----:R-:W-:Y:S05]  /*e130*/  @!P2 BRA `(.L_x_3462) ;  /* 0x000000000004a947 */ /* 0x002fea0003800000 */
[----:B------:R-:W-:Y:S01]  /*e140*/  BPT.TRAP 0x1 ;  /* 0x000000040000795c */ /* 0x000fe20000300000 */
.L_x_3462:
[----:B------:R-:W-:Y:S01]  /*e150*/  LEA R8, R18, UR37, 0x3 ;  /* 0x0000002512087c11 */ /* 0x000fe2000f8e18ff */
[----:B------:R-:W-:Y:S01]  /*e160*/  BSSY B1, `(.L_x_3463) ;  /* 0x0000005000017945 */ /* 0x000fe20003800000 */
[----:B------:R-:W-:Y:S02]  /*e170*/  SHF.L.U32 R20, R23, 0x1f, RZ ;  /* 0x0000001f17147819 */ /* 0x000fe400000006ff */
[----:B------:R-:W-:Y:S02]  /*e180*/  SHF.R.S32.HI R7, RZ, 0x1f, R5 ;  /* 0x0000001fff077819 */ /* 0x000fe40000011405 */
[----:B------:R-:W1:Y:S02]  /*e190*/  SYNCS.PHASECHK.TRANS64.TRYWAIT P0, [R8+URZ+0x38840], R20 ;  /* 0x03884014080075a7 */ /* 0x000e64000800017f */
[----:B-1----:R-:W-:Y:S05]  /*e1a0*/  @!P0 BRA `(.L_x_3464) ;  /* 0x0000002c00748947 */ /* 0x002fea0003800000 */
.L_x_3536:
[----:B------:R-:W-:Y:S05]  /*e1b0*/  BSYNC B1 ;  /* 0x0000000000017941 */ /* 0x000fea0003800000 */
.L_x_3463:
[----:B------:R-:W-:Y:S01]  /*e1c0*/  ULDC.64 UR4, c[0x0][0x300] ;  /* 0x0000c00000047ab9 */ /* 0x000fe20000000a00 */
[----:B-----5:R-:W-:Y:S01]  /*e1d0*/  SHF.R.S32.HI R10, RZ, 0x1f, R4 ;  /* 0x0000001fff0a7819 */ /* 0x020fe20000011404 */
[----:B------:R-:W-:Y:S01]  /*e1e0*/  IMAD R6, R7, UR4, RZ ;  /* 0x0000000407067c24 */ /* 0x000fe2000f8e02ff */
[----:B------:R-:W-:Y:S01]  /*e1f0*/  LOP3.LUT P1, RZ, R16, 0x1, RZ, 0xc0, !PT ;  /* 0x0000000110ff7812 */ /* 0x000fe2000782c0ff */
[----:B------:R-:W-:-:S04]  /*e200*/  IMAD.WIDE.U32 R2, R5, UR4, RZ ;  /* 0x0000000405027c25 */ /* 0x000fc8000f8e00ff */
        /* <DEDUP_REMOVED lines=16> */
[----:B------:R-:W-:Y:S01]  /*e310*/  IMAD R6, R18, 0x1000, R29 ;  /* 0x0000100012067824 */ /* 0x000fe200078e021d */
[----:B------:R-:W-:Y:S06]  /*e320*/  BRA.DIV UR4, `(.L_x_3465) ;  /* 0x0000002e04287947 */ /* 0x000fec000b800000 */
[----:B------:R-:W2:Y:S01]  /*e330*/  SHFL.IDX PT, R2, R21, RZ, 0x181f ;  /* 0x00181fff15027589 */ /* 0x000ea200000e0000 */
[----:B------:R-:W-:-:S03]  /*e340*/  LEA R25, R6, UR37, 0x1 ;  /* 0x0000002506197c11 */ /* 0x000fc6000f8e08ff */
[----:B------:R-:W3:Y:S01]  /*e350*/  SHFL.IDX PT, R3, R27, RZ, 0x181f ;  /* 0x00181fff1b037589 */ /* 0x000ee200000e0000 */
[----:B--2---:R-:W-:-:S05]  /*e360*/  IADD3 R2, P0, R2, R0, RZ ;  /* 0x0000000002027210 */ /* 0x004fca0007f1e0ff */
[----:B---3--:R-:W-:-:S05]  /*e370*/  IMAD.X R3, RZ, RZ, R3, P0 ;  /* 0x000000ffff037224 */ /* 0x008fca00000e0603 */
[----:B------:R-:W-:Y:S01]  /*e380*/  @!PT LDS RZ, [RZ] ;  /* 0x00000000fffff984 */ /* 0x000fe20000000800 */
[----:B------:R2:W-:Y:S04]  /*e390*/  LDGSTS.E.BYPASS.LTC128B.128 [R25+0x22400], desc[UR42][R2.64], !P1 ;  /* 0x2240000002197fae */ /* 0x0005e8000c901d6a */
[----:B--2---:R-:W2:Y:S04]  /*e3a0*/  SHFL.IDX PT, R2, R21, 0x1, 0x181f ;  /* 0x00381f0015027f89 */ /* 0x004ea800000e0000 */
[----:B------:R-:W3:Y:S01]  /*e3b0*/  SHFL.IDX PT, R3, R27, 0x1, 0x181f ;  /* 0x00381f001b037f89 */ /* 0x000ee200000e0000 */
[----:B--2---:R-:W-:-:S05]  /*e3c0*/  IADD3 R2, P0, R2, R0, RZ ;  /* 0x0000000002027210 */ /* 0x004fca0007f1e0ff */
[----:B---3--:R-:W-:-:S05]  /*e3d0*/  IMAD.X R3, RZ, RZ, R3, P0 ;  /* 0x000000ffff037224 */ /* 0x008fca00000e0603 */
[----:B------:R2:W-:Y:S04]  /*e3e0*/  LDGSTS.E.BYPASS.LTC128B.128 [R25+0x22c00], desc[UR42][R2.64], !P1 ;  /* 0x22c0000002197fae */ /* 0x0005e8000c901d6a */
[----:B--2---:R-:W2:Y:S04]  /*e3f0*/  SHFL.IDX PT, R2, R21, 0x2, 0x181f ;  /* 0x00581f0015027f89 */ /* 0x004ea800000e0000 */
[----:B------:R-:W3:Y:S04]  /*e400*/  SHFL.IDX PT, R3, R27, 0x2, 0x181f ;  /* 0x00581f001b037f89 */ /* 0x000ee800000e0000 */
[----:B------:R-:W4:Y:S01]  /*e410*/  SHFL.IDX PT, R27, R27, 0x3, 0x181f ;  /* 0x00781f001b1b7f89 */ /* 0x000f2200000e0000 */
[----:B--2---:R-:W-:-:S05]  /*e420*/  IADD3 R2, P0, R2, R0, RZ ;  /* 0x0000000002027210 */ /* 0x004fca0007f1e0ff */
[----:B---3--:R-:W-:-:S05]  /*e430*/  IMAD.X R3, RZ, RZ, R3, P0 ;  /* 0x000000ffff037224 */ /* 0x008fca00000e0603 */
[----:B------:R2:W-:Y:S04]  /*e440*/  LDGSTS.E.BYPASS.LTC128B.128 [R25+0x23400], desc[UR42][R2.64], !P1 ;  /* 0x2340000002197fae */ /* 0x0005e8000c901d6a */
[----:B--2-4-:R2:W3:Y:S02]  /*e450*/  SHFL.IDX PT, R2, R21, 0x3, 0x181f ;  /* 0x00781f0015027f89 */ /* 0x0144e400000e0000 */
.L_x_3546:
[----:B---3--:R-:W-:-:S05]  /*e460*/  IADD3 R2, P0, R2, R0, RZ ;  /* 0x0000000002027210 */ /* 0x008fca0007f1e0ff */
[----:B------:R-:W-:Y:S01]  /*e470*/  IMAD.X R3, RZ, RZ, R27, P0 ;  /* 0x000000ffff037224 */ /* 0x000fe200000e061b */
[----:B------:R-:W-:-:S04]  /*e480*/  PLOP3.LUT P0, PT, PT, PT, PT, 0x80, 0x0 ;  /* 0x000000000000781c */ /* 0x000fc80003f0f070 */
[----:B------:R-:W-:Y:S01]  /*e490*/  @!PT LDS RZ, [RZ] ;  /* 0x00000000fffff984 */ /* 0x000fe20000000800 */
[----:B------:R-:W-:Y:S01]  /*e4a0*/  @!PT LDS RZ, [RZ] ;  /* 0x00000000fffff984 */ /* 0x000fe20000000800 */
[----:B------:R-:W-:Y:S01]  /*e4b0*/  @!PT LDS RZ, [RZ] ;  /* 0x00000000fffff984 */ /* 0x000fe20000000800 */
[----:B------:R3:W-:Y:S01]  /*e4c0*/  LDGSTS.E.BYPASS.LTC128B.128 [R25+0x23c00], desc[UR42][R2.64], !P1 ;  /* 0x23c0000002197fae */ /* 0x0007e2000c901d6a */
[----:B------:R-:W-:-:S08]  /*e4d0*/  NOP ;  /* 0x0000000000007918 */ /* 0x000fd00000000000 */
.L_x_3466:
[----:B------:R-:W-:Y:S02]  /*e4e0*/  PLOP3.LUT P1, PT, P1, P0, PT, 0xa2, 0x0 ;  /* 0x000000000000781c */ /* 0x000fe40000f21472 */
[----:B------:R-:W-:-:S08]  /*e4f0*/  @P0 R2UR P1, UR4, R8 ;  /* 0x00000000080402ca */ /* 0x000fd00000020000 */
[----:B------:R-:W-:-:S05]  /*e500*/  @P0 PLOP3.LUT P0, PT, P1, PT, PT, 0x80, 0x0 ;  /* 0x000000000000081c */ /* 0x000fca0000f0f070 */
[----:B------:R-:W-:Y:S01]  /*e510*/  @!P1 SYNCS.ARRIVE.TRANS64.RED.A0T1 RZ, [UR4+0x38830], RZ ;  /* 0x038830ffffff99a7 */ /* 0x000fe20008200404 */
[----:B------:R-:W-:Y:S07]  /*e520*/  @!P1 ARRIVES.LDGSTSBAR.64.TRANSCNT [UR4+0x38830] ;  /* 0x03883000ff0099b0 */ /* 0x000fee0008000a84 */
[----:B------:R-:W-:Y:S05]  /*e530*/  @P0 BRA.U.ANY `(.L_x_3466) ;  /* 0xfffffffd00e80947 */ /* 0x000fea000393ffff */
[----:B------:R-:W-:Y:S01]  /*e540*/  NOP ;  /* 0x0000000000007918 */ /* 0x000fe20000000000 */
[----:B---3--:R-:W-:-:S04]  /*e550*/  LOP3.LUT R2, R37, 0x2, RZ, 0xfc, !PT ;  /* 0x0000000225027812 */ /* 0x008fc800078efcff */
[----:B------:R-:W-:-:S13]  /*e560*/  ISETP.NE.AND P2, PT, R2, 0x3, PT ;  /* 0x000000030200780c */ /* 0x000fda0003f45270 */
[----:B------:R-:W-:Y:S05]  /*e570*/  @!P2 BRA `(.L_x_3467) ;  /* 0x000000000004a947 */ /* 0x000fea0003800000 */
[----:B------:R-:W-:Y:S01]  /*e580*/  BPT.TRAP 0x1 ;  /* 0x000000040000795c */ /* 0x000fe20000300000 */
.L_x_3467:
[----:B------:R3:W-:Y:S01]  /*e590*/  SYNCS.ARRIVE.TRANS64.A1T0 RZ, [R8+URZ+0x38830], RZ ;  /* 0x038830ff08ff79a7 */ /* 0x0007e2000810003f */
[----:B------:R-:W-:Y:S05]  /*e5a0*/  @!P2 BRA `(.L_x_3468) ;  /* 0x000000000004a947 */ /* 0x000fea0003800000 */
[----:B------:R-:W-:Y:S01]  /*e5b0*/  BPT.TRAP 0x1 ;  /* 0x000000040000795c */ /* 0x000fe20000300000 */
.L_x_3468:
[----:B------:R-:W4:Y:S01]  /*e5c0*/  SYNCS.PHASECHK.TRANS64.TRYWAIT P0, [R8+URZ+0x38860], R20 ;  /* 0x03886014080075a7 */ /* 0x000f22000800017f */
[----:B------:R-:W-:Y:S04]  /*e5d0*/  BSSY B1, `(.L_x_3469) ;  /* 0x0000002000017945 */ /* 0x000fe80003800000 */
[----:B----4-:R-:W-:Y:S05]  /*e5e0*/  @!P0 BRA `(.L_x_3470) ;  /* 0x0000002c00948947 */ /* 0x010fea0003800000 */
.L_x_3547:
[----:B------:R-:W-:Y:S05]  /*e5f0*/  BSYNC B1 ;  /* 0x0000000000017941 */ /* 0x000fea0003800000 */
.L_x_3469:
[----:B------:R-:W-:Y:S01]  /*e600*/  ULDC.64 UR4, c[0x0][0x328] ;  /* 0x0000ca0000047ab9 */ /* 0x000fe20000000a00 */
[C---:B------:R-:W-:Y:S01]  /*e610*/  LOP3.LUT P5, RZ, R16.reuse, 0x8, RZ, 0xc0, !PT ;  /* 0x0000000810ff7812 */ /* 0x040fe200078ac0ff */
[----:B------:R-:W-:Y:S01]  /*e620*/  IMAD R2, R7, UR4, RZ ;  /* 0x0000000407027c24 */ /* 0x000fe2000f8e02ff */
[----:B------:R-:W-:Y:S01]  /*e630*/  LOP3.LUT P4, RZ, R16, 0x4, RZ, 0xc0, !PT ;  /* 0x0000000410ff7812 */ /* 0x000fe2000788c0ff */
[----:B--2---:R-:W-:Y:S01]  /*e640*/  IMAD R21, R18, 0x7000, R6 ;  /* 0x0000700012157824 */ /* 0x004fe200078e0206 */
        /* <DEDUP_REMOVED lines=17> */
[----:B-1--4-:R-:W-:Y:S01]  /*e760*/  LEA.HI.X R20, R2, UR5, R3, 0x1, P0 ;  /* 0x0000000502147c11 */ /* 0x012fe200080f0c03 */
[----:B------:R-:W-:Y:S08]  /*e770*/  BRA.DIV UR4, `(.L_x_3471) ;  /* 0x0000002e04447947 */ /* 0x000ff0000b800000 */
[----:B------:R-:W1:Y:S01]  /*e780*/  SHFL.IDX PT, R14, R10, RZ, 0x181f ;  /* 0x00181fff0a0e7589 */ /* 0x000e6200000e0000 */
[C---:B------:R-:W-:Y:S02]  /*e790*/  LOP3.LUT P1, RZ, R16.reuse, 0x200, RZ, 0xc0, !PT ;  /* 0x0000020010ff7812 */ /* 0x040fe4000782c0ff */
[C---:B------:R-:W-:Y:S01]  /*e7a0*/  LOP3.LUT P2, RZ, R16.reuse, 0x20, RZ, 0xc0, !PT ;  /* 0x0000002010ff7812 */ /* 0x040fe2000784c0ff */
[----:B------:R-:W2:Y:S01]  /*e7b0*/  SHFL.IDX PT, R3, R20, RZ, 0x181f ;  /* 0x00181fff14037589 */ /* 0x000ea200000e0000 */
[----:B------:R-:W-:Y:S02]  /*e7c0*/  LOP3.LUT P6, RZ, R16, 0x10, RZ, 0xc0, !PT ;  /* 0x0000001010ff7812 */ /* 0x000fe400078cc0ff */
[----:B------:R-:W-:Y:S01]  /*e7d0*/  LEA R21, R21, UR37, 0x1 ;  /* 0x0000002515157c11 */ /* 0x000fe2000f8e08ff */
[----:B------:R-:W4:Y:S01]  /*e7e0*/  SHFL.IDX PT, R2, R10, 0x1, 0x181f ;  /* 0x00381f000a027f89 */ /* 0x000f2200000e0000 */
[----:B------:R-:W-:-:S09]  /*e7f0*/  LOP3.LUT R17, R17, 0xf7ffffff, RZ, 0xc0, !PT ;  /* 0xf7ffffff11117812 */ /* 0x000fd200078ec0ff */
[----:B------:R-:W-:Y:S02]  /*e800*/  @P6 LOP3.LUT R17, R17, 0x8000000, RZ, 0xfc, !PT ;  /* 0x0800000011116812 */ /* 0x000fe400078efcff */
[-C--:B-1----:R-:W-:Y:S02]  /*e810*/  IADD3 R4, P0, R14, R0.reuse, RZ ;  /* 0x000000000e047210 */ /* 0x082fe40007f1e0ff */
[----:B------:R-:W1:Y:S03]  /*e820*/  SHFL.IDX PT, R14, R10, 0x2, 0x181f ;  /* 0x00581f000a0e7f89 */ /* 0x000e6600000e0000 */
[----:B--2---:R-:W-:Y:S02]  /*e830*/  IMAD.X R5, RZ, RZ, R3, P0 ;  /* 0x000000ffff057224 */ /* 0x004fe400000e0603 */
[----:B------:R-:W2:Y:S01]  /*e840*/  SHFL.IDX PT, R3, R20, 0x1, 0x181f ;  /* 0x00381f0014037f89 */ /* 0x000ea200000e0000 */
[----:B----4-:R-:W-:-:S03]  /*e850*/  IADD3 R6, P0, R2, R0, RZ ;  /* 0x0000000002067210 */ /* 0x010fc60007f1e0ff */
[----:B------:R4:W-:Y:S01]  /*e860*/  LDGSTS.E.BYPASS.LTC128B.128 [R21+0x400], desc[UR42][R4.64], !P1 ;  /* 0x0040000004157fae */ /* 0x0009e2000c901d6a */
[----:B------:R-:W-:-:S03]  /*e870*/  ISETP.NE.U32.AND P1, PT, R30, RZ, PT ;  /* 0x000000ff1e00720c */ /* 0x000fc60003f25070 */
[----:B------:R4:W-:Y:S04]  /*e880*/  LDGSTS.E.BYPASS.LTC128B.128 [R21+0x2400], desc[UR42][R4.64+0x80], !P2 ;  /* 0x0240008004157fae */ /* 0x0009e8000d101d6a */
[----:B------:R4:W-:Y:S01]  /*e890*/  LDGSTS.E.BYPASS.LTC128B.128 [R21+0x4400], desc[UR42][R4.64+0x100], !P6 ;  /* 0x0440010004157fae */ /* 0x0009e2000f101d6a */
[----:B------:R-:W-:-:S03]  /*e8a0*/  LOP3.LUT P6, RZ, R16, 0x200, RZ, 0xc0, !PT ;  /* 0x0000020010ff7812 */ /* 0x000fc600078cc0ff */
[----:B------:R4:W-:Y:S01]  /*e8b0*/  LDGSTS.E.BYPASS.LTC128B.128 [R21+0x6400], desc[UR42][R4.64+0x180], !P5 ;  /* 0x0640018004157fae */ /* 0x0009e2000e901d6a */
[----:B-1----:R-:W-:-:S03]  /*e8c0*/  IADD3 R2, P2, R14, R0, RZ ;  /* 0x000000000e027210 */ /* 0x002fc60007f5e0ff */
[----:B------:R4:W-:Y:S01]  /*e8d0*/  LDGSTS.E.BYPASS.LTC128B.128 [R21+0x8400], desc[UR42][R4.64+0x200], !P4 ;  /* 0x0840020004157fae */ /* 0x0009e2000e101d6a */
[----:B--2---:R-:W-:Y:S01]  /*e8e0*/  IMAD.X R7, RZ, RZ, R3, P0 ;  /* 0x000000ffff077224 */ /* 0x004fe200000e0603 */
[----:B------:R-:W-:Y:S02]  /*e8f0*/  ISETP.NE.U32.AND P0, PT, R31, RZ, PT ;  /* 0x000000ff1f00720c */ /* 0x000fe40003f05070 */
[----:B------:R-:W1:Y:S04]  /*e900*/  SHFL.IDX PT, R3, R20, 0x2, 0x181f ;  /* 0x00581f0014037f89 */ /* 0x000e6800000e0000 */
[----:B------:R4:W-:Y:S04]  /*e910*/  LDGSTS.E.BYPASS.LTC128B.128 [R21+0xa400], desc[UR42][R4.64+0x280], !P3 ;  /* 0x0a40028004157fae */ /* 0x0009e8000d901d6a */
[----:B------:R4:W2:Y:S04]  /*e920*/  SHFL.IDX PT, R14, R10, 0x3, 0x181f ;  /* 0x00781f000a0e7f89 */ /* 0x0008a800000e0000 */
[----:B------:R4:W-:Y:S04]  /*e930*/  LDGSTS.E.BYPASS.LTC128B.128 [R21+0xc400], desc[UR42][R4.64+0x300], P0 ;  /* 0x0c40030004157fae */ /* 0x0009e80008101d6a */
[----:B------:R4:W-:Y:S04]  /*e940*/  LDGSTS.E.BYPASS.LTC128B.128 [R21+0xe400], desc[UR42][R4.64+0x380], P1 ;  /* 0x0e40038004157fae */ /* 0x0009e80008901d6a */
[----:B------:R4:W-:Y:S01]  /*e950*/  LDGSTS.E.BYPASS.LTC128B.128 [R21+0xc00], desc[UR42][R6.64], !P6 ;  /* 0x00c0000006157fae */ /* 0x0009e2000f101d6a */
[----:B------:R-:W-:-:S02]  /*e960*/  LOP3.LUT P6, RZ, R17, 0x8000000, RZ, 0xc0, !PT ;  /* 0x0800000011ff7812 */ /* 0x000fc400078cc0ff */
[----:B------:R-:W-:Y:S01]  /*e970*/  LOP3.LUT R17, R17, 0xfbffffff, RZ, 0xc0, !PT ;  /* 0xfbffffff11117812 */ /* 0x000fe200078ec0ff */
[----:B-1----:R-:W-:Y:S01]  /*e980*/  IMAD.X R3, RZ, RZ, R3, P2 ;  /* 0x000000ffff037224 */ /* 0x002fe200010e0603 */
[----:B------:R-:W-:Y:S01]  /*e990*/  LOP3.LUT P2, RZ, R16, 0x20, RZ, 0xc0, !PT ;  /* 0x0000002010ff7812 */ /* 0x000fe2000784c0ff */
[----:B------:R-:W1:-:S12]  /*e9a0*/  SHFL.IDX PT, R20, R20, 0x3, 0x181f ;  /* 0x00781f0014147f89 */ /* 0x000e5800000e0000 */
[----:B------:R4:W-:Y:S01]  /*e9b0*/  LDGSTS.E.BYPASS.LTC128B.128 [R21+0x2c00], desc[UR42][R6.64+0x80], !P2 ;  /* 0x02c0008006157fae */ /* 0x0009e2000d101d6a */
[----:B------:R-:W-:Y:S02]  /*e9c0*/  @P2 LOP3.LUT R17, R17, 0x4000000, RZ, 0xfc, !PT ;  /* 0x0400000011112812 */ /* 0x000fe400078efcff */
[----:B------:R-:W-:Y:S01]  /*e9d0*/  LOP3.LUT P2, RZ, R16, 0x200, RZ, 0xc0, !PT ;  /* 0x0000020010ff7812 */ /* 0x000fe2000784c0ff */
[----:B------:R4:W-:Y:S04]  /*e9e0*/  LDGSTS.E.BYPASS.LTC128B.128 [R21+0x4c00], desc[UR42][R6.64+0x100], !P6 ;  /* 0x04c0010006157fae */ /* 0x0009e8000f101d6a */
[----:B------:R4:W-:Y:S04]  /*e9f0*/  LDGSTS.E.BYPASS.LTC128B.128 [R21+0x6c00], desc[UR42][R6.64+0x180], !P5 ;  /* 0x06c0018006157fae */ /* 0x0009e8000e901d6a */
[----:B------:R4:W-:Y:S04]  /*ea00*/  LDGSTS.E.BYPASS.LTC128B.128 [R21+0x8c00], desc[UR42][R6.64+0x200], !P4 ;  /* 0x08c0020006157fae */ /* 0x0009e8000e101d6a */
[----:B------:R4:W-:Y:S04]  /*ea10*/  LDGSTS.E.BYPASS.LTC128B.128 [R21+0xac00], desc[UR42][R6.64+0x280], !P3 ;  /* 0x0ac0028006157fae */ /* 0x0009e8000d901d6a */
[----:B------:R4:W-:Y:S04]  /*ea20*/  LDGSTS.E.BYPASS.LTC128B.128 [R21+0xcc00], desc[UR42][R6.64+0x300], P0 ;  /* 0x0cc0030006157fae */ /* 0x0009e80008101d6a */
[----:B------:R4:W-:Y:S04]  /*ea30*/  LDGSTS.E.BYPASS.LTC128B.128 [R21+0xec00], desc[UR42][R6.64+0x380], P1 ;  /* 0x0ec0038006157fae */ /* 0x0009e80008901d6a */
[----:B------:R4:W-:Y:S01]  /*ea40*/  LDGSTS.E.BYPASS.LTC128B.128 [R21+0x1400], desc[UR42][R2.64], !P2 ;  /* 0x0140000002157fae */ /* 0x0009e2000d101d6a */
[----:B------:R-:W-:-:S13]  /*ea50*/  LOP3.LUT P2, RZ, R17, 0x4000000, RZ, 0xc0, !PT ;  /* 0x0400000011ff7812 */ /* 0x000fda000784c0ff */
[----:B------:R4:W-:Y:S04]  /*ea60*/  LDGSTS.E.BYPASS.LTC128B.128 [R21+0x3400], desc[UR42][R2.64+0x80], !P2 ;  /* 0x0340008002157fae */ /* 0x0009e8000d101d6a */
[----:B------:R4:W-:Y:S04]  /*ea70*/  LDGSTS.E.BYPASS.LTC128B.128 [R21+0x5400], desc[UR42][R2.64+0x100], !P6 ;  /* 0x0540010002157fae */ /* 0x0009e8000f101d6a */
[----:B------:R4:W-:Y:S04]  /*ea80*/  LDGSTS.E.BYPASS.LTC128B.128 [R21+0x7400], desc[UR42][R2.64+0x180], !P5 ;  /* 0x0740018002157fae */ /* 0x0009e8000e901d6a */
[----:B------:R4:W-:Y:S04]  /*ea90*/  LDGSTS.E.BYPASS.LTC128B.128 [R21+0x9400], desc[UR42][R2.64+0x200], !P4 ;  /* 0x0940020002157fae */ /* 0x0009e8000e101d6a */
[----:B------:R4:W-:Y:S04]  /*eaa0*/  LDGSTS.E.BYPASS.LTC128B.128 [R21+0xb400], desc[UR42][R2.64+0x280], !P3 ;  /* 0x0b40028002157fae */ /* 0x0009e8000d901d6a */
[----:B------:R4:W-:Y:S04]  /*eab0*/  LDGSTS.E.BYPASS.LTC128B.128 [R21+0xd400], desc[UR42][R2.64+0x300], P0 ;  /* 0x0d40030002157fae */ /* 0x0009e80008101d6a */
[----:B-12---:R4:W-:Y:S02]  /*eac0*/  LDGSTS.E.BYPASS.LTC128B.128 [R21+0xf400], desc[UR42][R2.64+0x380], P1 ;  /* 0x0f40038002157fae */ /* 0x0069e40008901d6a */
.L_x_3557:
[----:B----4-:R-:W-:Y:S02]  /*ead0*/  P2R R4, PR, RZ, 0x2 ;  /* 0x00000002ff047803 */ /* 0x010fe40000000000 */
        /* <DEDUP_REMOVED lines=19> */
.L_x_3472:
[----:B------:R-:W-:Y:S02]  /*ec10*/  PLOP3.LUT P1, PT, P1, P0, PT, 0xa2, 0x0 ;  /* 0x000000000000781c */ /* 0x000fe40000f21472 */
[----:B------:R-:W-:-:S08]  /*ec20*/  @P0 R2UR P1, UR4, R8 ;  /* 0x00000000080402ca */ /* 0x000fd00000020000 */
[----:B------:R-:W-:-:S05]  /*ec30*/  @P0 PLOP3.LUT P0, PT, P1, PT, PT, 0x80, 0x0 ;  /* 0x000000000000081c */ /* 0x000fca0000f0f070 */
[----:B------:R-:W-:Y:S01]  /*ec40*/  @!P1 SYNCS.ARRIVE.TRANS64.RED.A0T1 RZ, [UR4+0x38850], RZ ;  /* 0x038850ffffff99a7 */ /* 0x000fe20008200404 */
[----:B------:R-:W-:Y:S07]  /*ec50*/  @!P1 ARRIVES.LDGSTSBAR.64.TRANSCNT [UR4+0x38850] ;  /* 0x03885000ff0099b0 */ /* 0x000fee0008000a84 */
[----:B------:R-:W-:Y:S05]  /*ec60*/  @P0 BRA.U.ANY `(.L_x_3472) ;  /* 0xfffffffd00e80947 */ /* 0x000fea000393ffff */
[----:B------:R-:W-:Y:S01]  /*ec70*/  NOP ;  /* 0x0000000000007918 */ /* 0x000fe20000000000 */
[----:B-1----:R-:W-:-:S04]  /*ec80*/  LOP3.LUT R2, R37, 0x2, RZ, 0xfc, !PT ;  /* 0x0000000225027812 */ /* 0x002fc800078efcff */
[----:B------:R-:W-:-:S13]  /*ec90*/  ISETP.NE.AND P2, PT, R2, 0x3, PT ;  /* 0x000000030200780c */ /* 0x000fda0003f45270 */
[----:B------:R-:W-:Y:S05]  /*eca0*/  @!P2 BRA `(.L_x_3473) ;  /* 0x000000000004a947 */ /* 0x000fea0003800000 */
[----:B------:R-:W-:Y:S01]  /*ecb0*/  BPT.TRAP 0x1 ;  /* 0x000000040000795c */ /* 0x000fe20000300000 */
.L_x_3473:
[----:B------:R-:W-:Y:S01]  /*ecc0*/  VIADD R18, R18, 0x1 ;  /* 0x0000000112127836 */ /* 0x000fe20000000000 */
[----:B------:R1:W-:Y:S04]  /*ecd0*/  SYNCS.ARRIVE.TRANS64.A1T0 RZ, [R8+URZ+0x38850], RZ ;  /* 0x038850ff08ff79a7 */ /* 0x0003e8000810003f */
[----:B------:R-:W-:-:S04]  /*ece0*/  ISETP.NE.AND P0, PT, R18, 0x2, PT ;  /* 0x000000021200780c */ /* 0x000fc80003f05270 */
[----:B------:R-:W-:Y:S02]  /*ecf0*/  SEL R18, R18, RZ, P0 ;  /* 0x000000ff12127207 */ /* 0x000fe40000000000 */
[----:B------:R-:W-:Y:S02]  /*ed00*/  SEL R2, RZ, 0x1, P0 ;  /* 0x00000001ff027807 */ /* 0x000fe40000000000 */
[----:B------:R-:W-:Y:S02]  /*ed10*/  ISETP.GT.AND P0, PT, R9, RZ, PT ;  /* 0x000000ff0900720c */ /* 0x000fe40003f04270 */
[----:B------:R-:W-:Y:S01]  /*ed20*/  LOP3.LUT R23, R23, R2, RZ, 0x3c, !PT ;  /* 0x0000000217177212 */ /* 0x000fe200078e3cff */
[----:B------:R-:W-:-:S04]  /*ed30*/  VIADD R2, R9, 0xffffffff ;  /* 0xffffffff09027836 */ /* 0x000fc80000000000 */
[----:B------:R-:W-:-:S06]  /*ed40*/  IMAD.MOV.U32 R9, RZ, RZ, R2 ;  /* 0x000000ffff097224 */ /* 0x000fcc00078e0002 */
[----:B-1----:R-:W-:Y:S05]  /*ed50*/  @P0 BRA `(.L_x_3474) ;  /* 0xfffffff000880947 */ /* 0x002fea000383ffff */
[----:B------:R-:W-:Y:S05]  /*ed60*/  BSYNC B0 ;  /* 0x0000000000007941 */ /* 0x000fea0003800000 */
.L_x_3461:
[----:B------:R-:W2:Y:S01]  /*ed70*/  LDL.LU R2, [R1+0xc] ;  /* 0x00000c0001027983 */ /* 0x000ea20000300800 */
[----:B------:R-:W-:-:S03]  /*ed80*/  ULDC UR4, c[0x0][0xd34] ;  /* 0x00034d0000047ab9 */ /* 0x000fc60000000800 */
[----:B------:R-:W4:Y:S01]  /*ed90*/  LDL.LU R0, [R1+0x1c] ;  /* 0x00001c0001007983 */ /* 0x000f220000300800 */
[----:B--2---:R-:W-:Y:S02]  /*eda0*/  VIADD R2, R2, UR38 ;  /* 0x0000002602027c36 */ /* 0x004fe40008000000 */
[----:B----4-:R-:W-:-:S03]  /*edb0*/  VIADD R0, R0, 0x1 ;  /* 0x0000000100007836 */ /* 0x010fc60000000000 */
[----:B------:R1:W-:Y:S01]  /*edc0*/  STL [R1+0xc], R2 ;  /* 0x00000c0201007387 */ /* 0x0003e20000100800 */
[----:B------:R-:W-:-:S03]  /*edd0*/  ISETP.GE.AND P0, PT, R2, UR4, PT ;  /* 0x0000000402007c0c */ /* 0x000fc6000bf06270 */
[----:B------:R1:W-:Y:S10]  /*ede0*/  STL [R1+0x1c], R0 ;  /* 0x00001c0001007387 */ /* 0x0003f40000100800 */
[----:B-1----:R-:W-:Y:S05]  /*edf0*/  @!P0 BRA `(.L_x_3475) ;  /* 0xffffffc4007c8947 */ /* 0x002fea000383ffff */
[----:B------:R-:W-:-:S07]  /*ee00*/  LOP3.LUT R0, R0, 0x1, RZ, 0xc, !PT ;  /* 0x0000000100007812 */ /* 0x000fce00078e0cff */
.L_x_3438:
[----:B------:R-:W1:Y:S01]  /*ee10*/  S2R R3, SR_CgaCtaId ;  /* 0x0000000000037919 */ /* 0x000e620000008800 */
[----:B------:R-:W-:Y:S01]  /*ee20*/  MOV R2, 0x400 ;  /* 0x0000040000027802 */ /* 0x000fe20000000f00 */
[----:B------:R-:W-:Y:S01]  /*ee30*/  BSSY B0, `(.L_x_3476) ;  /* 0x0000005000007945 */ /* 0x000fe20003800000 */
[----:B------:R-:W-:Y:S02]  /*ee40*/  SHF.L.U32 R0, R0, 0x1f, RZ ;  /* 0x0000001f00007819 */ /* 0x000fe400000006ff */
[----:B-1----:R-:W-:-:S04]  /*ee50*/  LEA R5, R3, R2, 0x18 ;  /* 0x0000000203057211 */ /* 0x002fc800078ec0ff */
[----:B------:R-:W1:Y:S02]  /*ee60*/  SYNCS.PHASECHK.TRANS64.TRYWAIT P0, [R5+URZ+0x38820], R0 ;  /* 0x03882000050075a7 */ /* 0x000e64000800017f */
[----:B-1----:R-:W-:Y:S05]  /*ee70*/  @!P0 BRA `(.L_x_3477) ;  /* 0x0000002c00488947 */ /* 0x002fea0003800000 */
.L_x_3558:
[----:B------:R-:W-:Y:S05]  /*ee80*/  BSYNC B0 ;  /* 0x0000000000007941 */ /* 0x000fea0003800000 */
.L_x_3476:
[----:B------:R-:W-:-:S03]  /*ee90*/  UMOV UR4, 0xffffffff ;  /* 0xffffffff00047882 */ /* 0x000fc60000000000 */
[----:B------:R-:W-:Y:S05]  /*eea0*/  BRA.DIV UR4, `(.L_x_3478) ;  /* 0x0000002e04507947 */ /* 0x000fea000b800000 */
[----:B-1----:R-:W1:Y:S02]  /*eeb0*/  S2R R0, SR_TID.X ;  /* 0x0000000000007919 */ /* 0x002e640000002100 */
[----:B-1----:R-:W-:-:S04]  /*eec0*/  SHF.R.U32.HI R0, RZ, 0x5, R0 ;  /* 0x00000005ff007819 */ /* 0x002fc80000011600 */
[----:B------:R-:W-:-:S05]  /*eed0*/  LOP3.LUT R0, R0, 0x3, RZ, 0xc0, !PT ;  /* 0x0000000300007812 */ /* 0x000fca00078ec0ff */
[----:B------:R1:W2:Y:S02]  /*eee0*/  SHFL.IDX PT, R14, R0, RZ, 0x1f ;  /* 0x00001fff000e7589 */ /* 0x0002a400000e0000 */
.L_x_3561:
[----:B--2---:R-:W-:Y:S01]  /*eef0*/  ISETP.NE.AND P0, PT, R14, RZ, PT ;  /* 0x000000ff0e00720c */ /* 0x004fe20003f05270 */
[----:B------:R-:W-:-:S12]  /*ef00*/  BSSY B0, `(.L_x_3479) ;  /* 0x0000023000007945 */ /* 0x000fd80003800000 */
[----:B------:R-:W-:Y:S05]  /*ef10*/  @P0 BRA `(.L_x_3480) ;  /* 0x0000000000840947 */ /* 0x000fea0003800000 */
[----:B------:R-:W-:-:S03]  /*ef20*/  UMOV UR4, 0xffffffff ;  /* 0xffffffff00047882 */ /* 0x000fc60000000000 */
[----:B------:R-:W-:Y:S05]  /*ef30*/  BRA.DIV UR4, `(.L_x_3481) ;  /* 0x0000002e04607947 */ /* 0x000fea000b800000 */
[----:B------:R-:W-:-:S13]  /*ef40*/  ELECT P6, URZ, PT ;  /* 0x00000000003f782f */ /* 0x000fda00038c0000 */
.L_x_3564:
[----:B------:R-:W-:Y:S05]  /*ef50*/  @!P6 BRA `(.L_x_3480) ;  /* 0x000000000074e947 */ /* 0x000fea0003800000 */
[----:B------:R-:W-:-:S04]  /*ef60*/  LOP3.LUT R37, R37, 0x2, RZ, 0xfc, !PT ;  /* 0x0000000225257812 */ /* 0x000fc800078efcff */
[----:B------:R-:W-:-:S13]  /*ef70*/  ISETP.NE.AND P0, PT, R37, 0x3, PT ;  /* 0x000000032500780c */ /* 0x000fda0003f05270 */
[----:B------:R-:W-:Y:S05]  /*ef80*/  @!P0 BRA `(.L_x_3482) ;  /* 0x0000000000048947 */ /* 0x000fea0003800000 */
[----:B------:R-:W-:Y:S01]  /*ef90*/  BPT.TRAP 0x1 ;  /* 0x000000040000795c */ /* 0x000fe20000300000 */
.L_x_3482:
[C---:B------:R-:W-:Y:S01]  /*efa0*/  IMAD R3, R18.reuse, 0x8, R5 ;  /* 0x0000000812037824 */ /* 0x040fe200078e0205 */
[----:B------:R-:W-:Y:S01]  /*efb0*/  SHF.L.U32 R2, R23, 0x1f, RZ ;  /* 0x0000001f17027819 */ /* 0x000fe200000006ff */
[----:B------:R-:W-:-:S03]  /*efc0*/  VIADD R18, R18, 0x1 ;  /* 0x0000000112127836 */ /* 0x000fc60000000000 */
[----:B------:R-:W2:Y:S02]  /*efd0*/  SYNCS.PHASECHK.TRANS64.TRYWAIT P1, [R3+URZ+0x38840], R2 ;  /* 0x03884002030075a7 */ /* 0x000ea4000802017f */
[----:B------:R-:W-:-:S04]  /*efe0*/  ISETP.NE.AND P2, PT, R18, 0x2, PT ;  /* 0x000000021200780c */ /* 0x000fc80003f45270 */
[----:B-1----:R-:W-:Y:S01]  /*eff0*/  SEL R0, RZ, 0x1, P2 ;  /* 0x00000001ff007807 */ /* 0x002fe20001000000 */
[----:B--2---:R-:W-:Y:S08]  /*f000*/  @!P1 BRA `(.L_x_3483) ;  /* 0x0000002c004c9947 */ /* 0x004ff00003800000 */
.L_x_3565:
[----:B------:R-:W-:Y:S02]  /*f010*/  SEL R18, R18, RZ, P2 ;  /* 0x000000ff12127207 */ /* 0x000fe40001000000 */
[----:B------:R-:W-:Y:S01]  /*f020*/  LOP3.LUT R0, R23, R0, RZ, 0x3c, !PT ;  /* 0x0000000017007212 */ /* 0x000fe200078e3cff */
[----:B------:R-:W-:Y:S06]  /*f030*/  @!P0 BRA `(.L_x_3484) ;  /* 0x0000000000048947 */ /* 0x000fec0003800000 */
[----:B------:R-:W-:Y:S01]  /*f040*/  BPT.TRAP 0x1 ;  /* 0x000000040000795c */ /* 0x000fe20000300000 */
.L_x_3484:
[----:B------:R-:W-:Y:S01]  /*f050*/  IMAD R5, R18, 0x8, R5 ;  /* 0x0000000812057824 */ /* 0x000fe200078e0205 */
[----:B------:R-:W-:-:S04]  /*f060*/  SHF.L.U32 R0, R0, 0x1f, RZ ;  /* 0x0000001f00007819 */ /* 0x000fc800000006ff */
[----:B------:R-:W2:Y:S02]  /*f070*/  SYNCS.PHASECHK.TRANS64.TRYWAIT P1, [R5+URZ+0x38840], R0 ;  /* 0x03884000050075a7 */ /* 0x000ea4000802017f */
[----:B--2---:R-:W-:Y:S05]  /*f080*/  @!P1 BRA `(.L_x_3485) ;  /* 0x0000002c00409947 */ /* 0x004fea0003800000 */
.L_x_3566:
[----:B------:R-:W-:Y:S05]  /*f090*/  @!P0 BRA `(.L_x_3486) ;  /* 0x0000000000048947 */ /* 0x000fea0003800000 */
[----:B------:R-:W-:Y:S01]  /*f0a0*/  BPT.TRAP 0x1 ;  /* 0x000000040000795c */ /* 0x000fe20000300000 */
.L_x_3486:
[----:B------:R-:W4:Y:S02]  /*f0b0*/  SYNCS.PHASECHK.TRANS64.TRYWAIT P1, [R3+URZ+0x38860], R2 ;  /* 0x03886002030075a7 */ /* 0x000f24000802017f */
[----:B----4-:R-:W-:Y:S05]  /*f0c0*/  @!P1 BRA `(.L_x_3487) ;  /* 0x0000002c00449947 */ /* 0x010fea0003800000 */
.L_x_3567:
[----:B------:R-:W-:Y:S05]  /*f0d0*/  @!P0 BRA `(.L_x_3488) ;  /* 0x0000000000048947 */ /* 0x000fea0003800000 */
[----:B------:R-:W-:Y:S01]  /*f0e0*/  BPT.TRAP 0x1 ;  /* 0x000000040000795c */ /* 0x000fe20000300000 */
.L_x_3488:
[----:B------:R0:W0:Y:S02]  /*f0f0*/  SYNCS.PHASECHK.TRANS64.TRYWAIT P0, [R5+URZ+0x38860], R0 ;  /* 0x03886000050075a7 */ /* 0x000024000800017f */
[----:B0-----:R-:W-:Y:S05]  /*f100*/  @!P0 NANOSLEEP.SYNCS 0x989680 ;  /* 0x009896800000895d */ /* 0x001fea0003900000 */
[----:B------:R-:W0:Y:S02]  /*f110*/  @!P0 SYNCS.PHASECHK.TRANS64 P0, [R5+URZ+0x38860], R0 ;  /* 0x03886000050085a7 */ /* 0x000e24000800007f */
[----:B0-----:R-:W-:Y:S05]  /*f120*/  @!P0 BRA `(.L_x_3488) ;  /* 0xfffffffc00f08947 */ /* 0x001fea000383ffff */
.L_x_3480:
[----:B------:R-:W-:Y:S05]  /*f130*/  BSYNC B0 ;  /* 0x0000000000007941 */ /* 0x000fea0003800000 */
.L_x_3479:
[----:B------:R-:W-:Y:S05]  /*f140*/  EXIT ;  /* 0x000000000000794d */ /* 0x000fea0003800000 */
.L_x_3408:
[----:B0-----:R-:W-:-:S04]  /*f150*/  IMAD.U32 R0, RZ, RZ, UR38 ;  /* 0x00000026ff007e24 */ /* 0x001fc8000f8e00ff */
[----:B------:R0:W1:Y:S03]  /*f160*/  SYNCS.PHASECHK.TRANS64.TRYWAIT P1, [R0+URZ+0x38800], R3 ;  /* 0x03880003000075a7 */ /* 0x000066000802017f */
[----:B-1----:R-:W-:Y:S05]  /*f170*/  @!P1 NANOSLEEP.SYNCS 0x989680 ;  /* 0x009896800000995d */ /* 0x002fea0003900000 */
[----:B------:R-:W1:Y:S02]  /*f180*/  @!P1 SYNCS.PHASECHK.TRANS64 P1, [R0+URZ+0x38800], R3 ;  /* 0x03880003000095a7 */ /* 0x000e64000802007f */
[----:B-1----:R-:W-:Y:S05]  /*f190*/  @!P1 BRA `(.L_x_3408) ;  /* 0xfffffffc00ec9947 */ /* 0x002fea000383ffff */
[----:B------:R-:W-:Y:S05]  /*f1a0*/  BRA `(.L_x_3489) ;  /* 0xffffff3800387947 */ /* 0x000fea000383ffff */
.L_x_3412:
[----:B--2---:R2:W3:Y:S02]  /*f1b0*/  SYNCS.PHASECHK.TRANS64.TRYWAIT P1, [R8+URZ+0x38830], R5 ;  /* 0x03883005080075a7 */ /* 0x0044e4000802017f */
[----:B---3--:R-:W-:Y:S05]  /*f1c0*/  @!P1 NANOSLEEP.SYNCS 0x989680 ;  /* 0x009896800000995d */ /* 0x008fea0003900000 */
[----:B------:R-:W3:Y:S02]  /*f1d0*/  @!P1 SYNCS.PHASECHK.TRANS64 P1, [R8+URZ+0x38830], R5 ;  /* 0x03883005080095a7 */ /* 0x000ee4000802007f */
[----:B---3--:R-:W-:Y:S05]  /*f1e0*/  @!P1 BRA `(.L_x_3412) ;  /* 0xfffffffc00f09947 */ /* 0x008fea000383ffff */
[----:B------:R-:W-:Y:S05]  /*f1f0*/  BRA `(.L_x_3411) ;  /* 0xffffff3800507947 */ /* 0x000fea000383ffff */
.L_x_3413:
[----:B0-----:R-:W-:-:S04]  /*f200*/  IMAD.U32 R4, RZ, RZ, UR38 ;  /* 0x00000026ff047e24 */ /* 0x001fc8000f8e00ff */
[----:B------:R0:W3:Y:S03]  /*f210*/  SYNCS.PHASECHK.TRANS64.TRYWAIT P1, [R4+URZ+0x38810], R3 ;  /* 0x03881003040075a7 */ /* 0x0000e6000802017f */
[----:B---3--:R-:W-:Y:S05]  /*f220*/  @!P1 NANOSLEEP.SYNCS 0x989680 ;  /* 0x009896800000995d */ /* 0x008fea0003900000 */
[----:B------:R-:W3:Y:S02]  /*f230*/  @!P1 SYNCS.PHASECHK.TRANS64 P1, [R4+URZ+0x38810], R3 ;  /* 0x03881003040095a7 */ /* 0x000ee4000802007f */
[----:B---3--:R-:W-:Y:S05]  /*f240*/  @!P1 BRA `(.L_x_3413) ;  /* 0xfffffffc00ec9947 */ /* 0x008fea000383ffff */
[----:B------:R-:W-:Y:S05]  /*f250*/  BRA `(.L_x_3490) ;  /* 0xffffff3800d87947 */ /* 0x000fea000383ffff */
.L_x_3417:
[----:B----4-:R4:W0:Y:S02]  /*f260*/  SYNCS.PHASECHK.TRANS64.TRYWAIT P1, [R8+URZ+0x38850], R5 ;  /* 0x03885005080075a7 */ /* 0x010824000802017f */
[----:B0-----:R-:W-:Y:S05]  /*f270*/  @!P1 NANOSLEEP.SYNCS 0x989680 ;  /* 0x009896800000995d */ /* 0x001fea0003900000 */
[----:B------:R-:W0:Y:S02]  /*f280*/  @!P1 SYNCS.PHASECHK.TRANS64 P1, [R8+URZ+0x38850], R5 ;  /* 0x03885005080095a7 */ /* 0x000e24000802007f */
[----:B0-----:R-:W-:Y:S05]  /*f290*/  @!P1 BRA `(.L_x_3417) ;  /* 0xfffffffc00f09947 */ /* 0x001fea000383ffff */
[----:B------:R-:W-:Y:S05]  /*f2a0*/  BRA `(.L_x_3416) ;  /* 0xffffff3800e47947 */ /* 0x000fea000383ffff */
.L_x_3424:
[----:B-1----:R-:W-:-:S04]  /*f2b0*/  IMAD.U32 R4, RZ, RZ, UR7 ;  /* 0x00000007ff047e24 */ /* 0x002fc8000f8e00ff */
[----:B------:R1:W2:Y:S03]  /*f2c0*/  SYNCS.PHASECHK.TRANS64.TRYWAIT P2, [R4+URZ+0x38830], R3 ;  /* 0x03883003040075a7 */ /* 0x0002a6000804017f */
[----:B--2---:R-:W-:Y:S05]  /*f2d0*/  @!P2 NANOSLEEP.SYNCS 0x989680 ;  /* 0x009896800000a95d */ /* 0x004fea0003900000 */
[----:B------:R-:W2:Y:S02]  /*f2e0*/  @!P2 SYNCS.PHASECHK.TRANS64 P2, [R4+URZ+0x38830], R3 ;  /* 0x038830030400a5a7 */ /* 0x000ea4000804007f */
[----:B--2---:R-:W-:Y:S05]  /*f2f0*/  @!P2 BRA `(.L_x_3424) ;  /* 0xfffffffc00eca947 */ /* 0x004fea000383ffff */
[----:B------:R-:W-:Y:S05]  /*f300*/  BRA `(.L_x_3423) ;  /* 0xffffff5c005c7947 */ /* 0x000fea000383ffff */
.L_x_3428:
[----:B-1----:R-:W-:-:S04]  /*f310*/  IMAD.U32 R4, RZ, RZ, UR7 ;  /* 0x00000007ff047e24 */ /* 0x002fc8000f8e00ff */
[----:B------:R1:W3:Y:S03]  /*f320*/  SYNCS.PHASECHK.TRANS64.TRYWAIT P2, [R4+URZ+0x38850], R3 ;  /* 0x03885003040075a7 */ /* 0x0002e6000804017f */
[----:B---3--:R-:W-:Y:S05]  /*f330*/  @!P2 NANOSLEEP.SYNCS 0x989680 ;  /* 0x009896800000a95d */ /* 0x008fea0003900000 */
[----:B------:R-:W3:Y:S02]  /*f340*/  @!P2 SYNCS.PHASECHK.TRANS64 P2, [R4+URZ+0x38850], R3 ;  /* 0x038850030400a5a7 */ /* 0x000ee4000804007f */
[----:B---3--:R-:W-:Y:S05]  /*f350*/  @!P2 BRA `(.L_x_3428) ;  /* 0xfffffffc00eca947 */ /* 0x008fea000383ffff */
[----:B------:R-:W-:Y:S05]  /*f360*/  BRA `(.L_x_3427) ;  /* 0xffffff5c00d87947 */ /* 0x000fea000383ffff */
.L_x_3442:
        /* <DEDUP_REMOVED lines=8> */
[----:B-1---5:R-:W-:Y:S05]  /*f3f0*/  WARPSYNC.COLLECTIVE R15, `(.L_x_3492) ;  /* 0x000000000f087348 */ /* 0x022fea0003c00000 */
[----:B------:R0:W2:Y:S02]  /*f400*/  SHFL.IDX P6, R14, R13, R12, R11 ;  /* 0x0000000c0d0e7389 */ /* 0x0000a400000c000b */
[----:B012--5:R-:W-:Y:S01]  /*f410*/  ENDCOLLECTIVE ;  /* 0x000000000000791b */ /* 0x027fe20003800000 */
.L_x_3492:
[----:B------:R-:W-:Y:S05]  /*f420*/  BSYNC B0 ;  /* 0x0000000000007941 */ /* 0x000fea0003800000 */
.L_x_3491:
[----:B------:R-:W-:Y:S05]  /*f430*/  BRA `(.L_x_3493) ;  /* 0xffffffc400547947 */ /* 0x000fea000383ffff */
.L_x_3445:
[----:B0-----:R0:W1:Y:S02]  /*f440*/  SYNCS.PHASECHK.TRANS64.TRYWAIT P0, [R25+URZ+0x38840], R0 ;  /* 0x03884000190075a7 */ /* 0x001064000800017f */
[----:B-1----:R-:W-:Y:S05]  /*f450*/  @!P0 NANOSLEEP.SYNCS 0x989680 ;  /* 0x009896800000895d */ /* 0x002fea0003900000 */
[----:B------:R-:W1:Y:S02]  /*f460*/  @!P0 SYNCS.PHASECHK.TRANS64 P0, [R25+URZ+0x38840], R0 ;  /* 0x03884000190085a7 */ /* 0x000e64000800007f */
[----:B-1----:R-:W-:Y:S05]  /*f470*/  @!P0 BRA `(.L_x_3445) ;  /* 0xfffffffc00f08947 */ /* 0x002fea000383ffff */
[----:B------:R-:W-:Y:S05]  /*f480*/  BRA `(.L_x_3494) ;  /* 0xffffffc400d87947 */ /* 0x000fea000383ffff */
.L_x_3446:
        /* <DEDUP_REMOVED lines=8> */
.L_x_3496:
[----:B------:R-:W-:Y:S05]  /*f510*/  BSYNC B0 ;  /* 0x0000000000007941 */ /* 0x000fea0003800000 */
.L_x_3495:
[----:B------:R-:W-:Y:S01]  /*f520*/  IMAD.MOV.U32 R13, RZ, RZ, R0 ;  /* 0x000000ffff0d7224 */ /* 0x000fe200078e0000 */
[----:B------:R-:W-:Y:S01]  /*f530*/  ISETP.GE.AND P2, PT, R36, 0x1, PT ;  /* 0x000000012400780c */ /* 0x000fe20003f46270 */
[----:B------:R-:W-:Y:S02]  /*f540*/  IMAD.MOV.U32 R12, RZ, RZ, RZ ;  /* 0x000000ffff0c7224 */ /* 0x000fe400078e00ff */
[----:B------:R-:W-:Y:S02]  /*f550*/  IMAD.MOV.U32 R11, RZ, RZ, 0x181f ;  /* 0x0000181fff0b7424 */ /* 0x000fe400078e00ff */
[----:B------:R-:W-:Y:S02]  /*f560*/  IMAD.MOV.U32 R15, RZ, RZ, -0x1 ;  /* 0xffffffffff0f7424 */ /* 0x000fe400078e00ff */
[----:B------:R-:W-:-:S07]  /*f570*/  IMAD.MOV.U32 R2, RZ, RZ, R14 ;  /* 0x000000ffff027224 */ /* 0x000fce00078e000e */
[----:B------:R-:W-:Y:S05]  /*f580*/  WARPSYNC.COLLECTIVE R15, `(.L_x_3497) ;  /* 0x000000000f087348 */ /* 0x000fea0003c00000 */
[----:B------:R0:W1:Y:S02]  /*f590*/  SHFL.IDX P6, R14, R13, R12, R11 ;  /* 0x0000000c0d0e7389 */ /* 0x00006400000c000b */
[----:B01----:R-:W-:Y:S01]  /*f5a0*/  ENDCOLLECTIVE ;  /* 0x000000000000791b */ /* 0x003fe20003800000 */
.L_x_3497:
[----:B------:R-:W-:Y:S01]  /*f5b0*/  @P2 LEA R6, R5, UR37, 0x1 ;  /* 0x0000002505062c11 */ /* 0x000fe2000f8e08ff */
[----:B------:R-:W-:Y:S02]  /*f5c0*/  IMAD.MOV.U32 R13, RZ, RZ, R4 ;  /* 0x000000ffff0d7224 */ /* 0x000fe400078e0004 */
[----:B------:R-:W-:Y:S02]  /*f5d0*/  IMAD.MOV.U32 R12, RZ, RZ, 0x1 ;  /* 0x00000001ff0c7424 */ /* 0x000fe400078e00ff */
[----:B------:R-:W-:-:S07]  /*f5e0*/  IMAD.MOV.U32 R3, RZ, RZ, R14 ;  /* 0x000000ffff037224 */ /* 0x000fce00078e000e */
[----:B------:R-:W-:Y:S05]  /*f5f0*/  WARPSYNC.COLLECTIVE R15, `(.L_x_3498) ;  /* 0x000000000f087348 */ /* 0x000fea0003c00000 */
[----:B------:R0:W1:Y:S02]  /*f600*/  SHFL.IDX P6, R14, R13, R12, R11 ;  /* 0x0000000c0d0e7389 */ /* 0x00006400000c000b */
[----:B01----:R-:W-:Y:S01]  /*f610*/  ENDCOLLECTIVE ;  /* 0x000000000000791b */ /* 0x003fe20003800000 */
.L_x_3498:
        /* <DEDUP_REMOVED lines=9> */
[----:B------:R0:W-:Y:S01]  /*f6b0*/  @P2 LDGSTS.E.BYPASS.LTC128B.128 [R6+0x22400], desc[UR42][R2.64], !P1 ;  /* 0x2240000002062fae */ /* 0x0001e2000c901d6a */
[----:B------:R-:W-:Y:S01]  /*f6c0*/  ISETP.GE.AND P2, PT, R36, 0x11, PT ;  /* 0x000000112400780c */ /* 0x000fe20003f46270 */
[----:B0-----:R-:W-:-:S12]  /*f6d0*/  IMAD.MOV.U32 R2, RZ, RZ, R14 ;  /* 0x000000ffff027224 */ /* 0x001fd800078e000e */
[----:B------:R-:W-:Y:S05]  /*f6e0*/  WARPSYNC.COLLECTIVE R15, `(.L_x_3499) ;  /* 0x000000000f087348 */ /* 0x000fea0003c00000 */
[----:B------:R0:W1:Y:S02]  /*f6f0*/  SHFL.IDX P6, R14, R13, R12, R11 ;  /* 0x0000000c0d0e7389 */ /* 0x00006400000c000b */
[----:B01----:R-:W-:Y:S01]  /*f700*/  ENDCOLLECTIVE ;  /* 0x000000000000791b */ /* 0x003fe20003800000 */
.L_x_3499:
[----:B------:R-:W-:Y:S01]  /*f710*/  @P2 LEA R6, R5, UR37, 0x1 ;  /* 0x0000002505062c11 */ /* 0x000fe2000f8e08ff */
[----:B------:R-:W-:Y:S02]  /*f720*/  IMAD.MOV.U32 R13, RZ, RZ, R4 ;  /* 0x000000ffff0d7224 */ /* 0x000fe400078e0004 */
[----:B------:R-:W-:Y:S02]  /*f730*/  IMAD.MOV.U32 R12, RZ, RZ, 0x2 ;  /* 0x00000002ff0c7424 */ /* 0x000fe400078e00ff */
[----:B------:R-:W-:-:S07]  /*f740*/  IMAD.MOV.U32 R3, RZ, RZ, R14 ;  /* 0x000000ffff037224 */ /* 0x000fce00078e000e */
[----:B------:R-:W-:Y:S05]  /*f750*/  WARPSYNC.COLLECTIVE R15, `(.L_x_3500) ;  /* 0x000000000f087348 */ /* 0x000fea0003c00000 */
[----:B------:R0:W1:Y:S02]  /*f760*/  SHFL.IDX P6, R14, R13, R12, R11 ;  /* 0x0000000c0d0e7389 */ /* 0x00006400000c000b */
[----:B01----:R-:W-:Y:S01]  /*f770*/  ENDCOLLECTIVE ;  /* 0x000000000000791b */ /* 0x003fe20003800000 */
.L_x_3500:
        /* <DEDUP_REMOVED lines=15> */
.L_x_3501:
[----:B------:R-:W-:Y:S01]  /*f870*/  @P2 LEA R6, R5, UR37, 0x1 ;  /* 0x0000002505062c11 */ /* 0x000fe2000f8e08ff */
[----:B------:R-:W-:Y:S02]  /*f880*/  IMAD.MOV.U32 R13, RZ, RZ, R4 ;  /* 0x000000ffff0d7224 */ /* 0x000fe400078e0004 */
[----:B------:R-:W-:Y:S02]  /*f890*/  IMAD.MOV.U32 R12, RZ, RZ, 0x3 ;  /* 0x00000003ff0c7424 */ /* 0x000fe400078e00ff */
[----:B------:R-:W-:-:S07]  /*f8a0*/  IMAD.MOV.U32 R3, RZ, RZ, R14 ;  /* 0x000000ffff037224 */ /* 0x000fce00078e000e */
[----:B------:R-:W-:Y:S05]  /*f8b0*/  WARPSYNC.COLLECTIVE R15, `(.L_x_3502) ;  /* 0x000000000f087348 */ /* 0x000fea0003c00000 */
[----:B------:R0:W1:Y:S02]  /*f8c0*/  SHFL.IDX P6, R14, R13, R12, R11 ;  /* 0x0000000c0d0e7389 */ /* 0x00006400000c000b */
[----:B01----:R-:W-:Y:S01]  /*f8d0*/  ENDCOLLECTIVE ;  /* 0x000000000000791b */ /* 0x003fe20003800000 */
.L_x_3502:
        /* <DEDUP_REMOVED lines=10> */
.L_x_3503:
[----:B------:R-:W-:Y:S01]  /*f980*/  @!PT LDS RZ, [RZ] ;  /* 0x00000000fffff984 */ /* 0x000fe20000000800 */
[----:B------:R-:W-:Y:S01]  /*f990*/  @!PT LDS RZ, [RZ] ;  /* 0x00000000fffff984 */ /* 0x000fe20000000800 */
[----:B------:R-:W-:Y:S01]  /*f9a0*/  @!PT LDS RZ, [RZ] ;  /* 0x00000000fffff984 */ /* 0x000fe20000000800 */
[----:B------:R0:W-:Y:S01]  /*f9b0*/  @P2 LDGSTS.E.BYPASS.LTC128B.128 [R6+0x23400], desc[UR42][R2.64], !P1 ;  /* 0x2340000002062fae */ /* 0x0001e2000c901d6a */
[----:B------:R-:W-:Y:S01]  /*f9c0*/  IMAD.MOV.U32 R0, RZ, RZ, R14 ;  /* 0x000000ffff007224 */ /* 0x000fe200078e000e */
[----:B------:R-:W-:Y:S06]  /*f9d0*/  BRA `(.L_x_3504) ;  /* 0xffffffc400847947 */ /* 0x000fec000383ffff */
.L_x_3450:
[----:B------:R-:W-:Y:S01]  /*f9e0*/  IMAD.MOV.U32 R13, RZ, RZ, R2 ;  /* 0x000000ffff0d7224 */ /* 0x000fe200078e0002 */
[----:B------:R-:W-:Y:S01]  /*f9f0*/  LOP3.LUT R16, R16, 0xfffffeff, RZ, 0xc0, !PT ;  /* 0xfffffeff10107812 */ /* 0x000fe200078ec0ff */
[----:B------:R-:W-:Y:S02]  /*fa00*/  IMAD.MOV.U32 R12, RZ, RZ, RZ ;  /* 0x000000ffff0c7224 */ /* 0x000fe400078e00ff */
[----:B------:R-:W-:Y:S02]  /*fa10*/  IMAD.MOV.U32 R11, RZ, RZ, 0x181f ;  /* 0x0000181fff0b7424 */ /* 0x000fe400078e00ff */
[----:B------:R-:W-:Y:S02]  /*fa20*/  IMAD.MOV.U32 R15, RZ, RZ, -0x1 ;  /* 0xffffffffff0f7424 */ /* 0x000fe400078e00ff */
[----:B------:R-:W-:-:S07]  /*fa30*/  IMAD R5, R5, 0x40, R10 ;  /* 0x0000004005057824 */ /* 0x000fce00078e020a */
[----:B-1----:R-:W-:Y:S05]  /*fa40*/  WARPSYNC.COLLECTIVE R15, `(.L_x_3505) ;  /* 0x000000000f087348 */ /* 0x002fea0003c00000 */
[----:B------:R0:W2:Y:S02]  /*fa50*/  SHFL.IDX P6, R14, R13, R12, R11 ;  /* 0x0000000c0d0e7389 */ /* 0x0000a400000c000b */
[----:B012---:R-:W-:Y:S01]  /*fa60*/  ENDCOLLECTIVE ;  /* 0x000000000000791b */ /* 0x007fe20003800000 */
.L_x_3505:
[----:B------:R-:W-:Y:S01]  /*fa70*/  ISETP.GE.AND P2, PT, R5, UR36, PT ;  /* 0x0000002405007c0c */ /* 0x000fe2000bf46270 */
[----:B------:R-:W-:-:S12]  /*fa80*/  IMAD.MOV.U32 R13, RZ, RZ, R0 ;  /* 0x000000ffff0d7224 */ /* 0x000fd800078e0000 */
[----:B------:R-:W-:-:S04]  /*fa90*/  @P2 LOP3.LUT R16, R16, 0x100, RZ, 0xfc, !PT ;  /* 0x0000010010102812 */ /* 0x000fc800078efcff */
[----:B------:R-:W-:Y:S01]  /*faa0*/  LOP3.LUT R16, R16, 0xffffff7f, RZ, 0xc0, !PT ;  /* 0xffffff7f10107812 */ /* 0x000fe200078ec0ff */
[----:B------:R-:W-:-:S07]  /*fab0*/  IMAD.MOV.U32 R3, RZ, RZ, R14 ;  /* 0x000000ffff037224 */ /* 0x000fce00078e000e */
[----:B------:R-:W-:Y:S05]  /*fac0*/  WARPSYNC.COLLECTIVE R15, `(.L_x_3506) ;  /* 0x000000000f087348 */ /* 0x000fea0003c00000 */
[----:B------:R0:W1:Y:S02]  /*fad0*/  SHFL.IDX P6, R14, R13, R12, R11 ;  /* 0x0000000c0d0e7389 */ /* 0x00006400000c000b */
[----:B01----:R-:W-:Y:S01]  /*fae0*/  ENDCOLLECTIVE ;  /* 0x000000000000791b */ /* 0x003fe20003800000 */
.L_x_3506:
[----:B------:R-:W-:Y:S02]  /*faf0*/  IMAD.MOV.U32 R13, RZ, RZ, R2 ;  /* 0x000000ffff0d7224 */ /* 0x000fe400078e0002 */
[----:B------:R-:W-:Y:S02]  /*fb00*/  IMAD.MOV.U32 R12, RZ, RZ, 0x1 ;  /* 0x00000001ff0c7424 */ /* 0x000fe400078e00ff */
[----:B------:R-:W-:-:S07]  /*fb10*/  IMAD.MOV.U32 R4, RZ, RZ, R14 ;  /* 0x000000ffff047224 */ /* 0x000fce00078e000e */
[----:B------:R-:W-:Y:S05]  /*fb20*/  WARPSYNC.COLLECTIVE R15, `(.L_x_3507) ;  /* 0x000000000f087348 */ /* 0x000fea0003c00000 */
[----:B------:R0:W1:Y:S02]  /*fb30*/  SHFL.IDX P6, R14, R13, R12, R11 ;  /* 0x0000000c0d0e7389 */ /* 0x00006400000c000b */
[----:B01----:R-:W-:Y:S01]  /*fb40*/  ENDCOLLECTIVE ;  /* 0x000000000000791b */ /* 0x003fe20003800000 */
.L_x_3507:
        /* <DEDUP_REMOVED lines=9> */
[----:B------:R0:W-:Y:S02]  /*fbe0*/  @!P2 LDGSTS.E.BYPASS.LTC128B.128 [R8+0x20400], desc[UR42][R6.64], !P1 ;  /* 0x204000000608afae */ /* 0x0001e4000c901d6a */
[----:B------:R-:W-:Y:S01]  /*fbf0*/  ISETP.GE.AND P2, PT, R3, UR36, PT ;  /* 0x0000002403007c0c */ /* 0x000fe2000bf46270 */
[----:B------:R-:W-:-:S12]  /*fc00*/  IMAD.MOV.U32 R3, RZ, RZ, R14 ;  /* 0x000000ffff037224 */ /* 0x000fd800078e000e */
[----:B0-----:R-:W-:Y:S05]  /*fc10*/  WARPSYNC.COLLECTIVE R15, `(.L_x_3508) ;  /* 0x000000000f087348 */ /* 0x001fea0003c00000 */
[----:B------:R1:W2:Y:S02]  /*fc20*/  SHFL.IDX P6, R14, R13, R12, R11 ;  /* 0x0000000c0d0e7389 */ /* 0x0002a400000c000b */
[----:B012---:R-:W-:Y:S01]  /*fc30*/  ENDCOLLECTIVE ;  /* 0x000000000000791b */ /* 0x007fe20003800000 */
.L_x_3508:
[----:B------:R-:W-:-:S04]  /*fc40*/  @P2 LOP3.LUT R16, R16, 0x80, RZ, 0xfc, !PT ;  /* 0x0000008010102812 */ /* 0x000fc800078efcff */
[----:B------:R-:W-:Y:S01]  /*fc50*/  LOP3.LUT R16, R16, 0xffffffbf, RZ, 0xc0, !PT ;  /* 0xffffffbf10107812 */ /* 0x000fe200078ec0ff */
[----:B------:R-:W-:Y:S02]  /*fc60*/  IMAD.MOV.U32 R13, RZ, RZ, R2 ;  /* 0x000000ffff0d7224 */ /* 0x000fe400078e0002 */
[----:B------:R-:W-:Y:S02]  /*fc70*/  IMAD.MOV.U32 R12, RZ, RZ, 0x2 ;  /* 0x00000002ff0c7424 */ /* 0x000fe400078e00ff */
[----:B------:R-:W-:-:S07]  /*fc80*/  IMAD.MOV.U32 R6, RZ, RZ, R14 ;  /* 0x000000ffff067224 */ /* 0x000fce00078e000e */
[----:B------:R-:W-:Y:S05]  /*fc90*/  WARPSYNC.COLLECTIVE R15, `(.L_x_3509) ;  /* 0x000000000f087348 */ /* 0x000fea0003c00000 */
[----:B------:R0:W1:Y:S02]  /*fca0*/  SHFL.IDX P6, R14, R13, R12, R11 ;  /* 0x0000000c0d0e7389 */ /* 0x00006400000c000b */
[----:B01----:R-:W-:Y:S01]  /*fcb0*/  ENDCOLLECTIVE ;  /* 0x000000000000791b */ /* 0x003fe20003800000 */
.L_x_3509:
[----:B------:R-:W-:-:S05]  /*fcc0*/  @!P2 LEA R6, P0, R9, R6, 0x1 ;  /* 0x000000060906a211 */ /* 0x000fca00078008ff */
[----:B------:R-:W-:-:S04]  /*fcd0*/  @!P2 IMAD.X R3, RZ, RZ, R3, P0 ;  /* 0x000000ffff03a224 */ /* 0x000fc800000e0603 */
        /* <DEDUP_REMOVED lines=12> */
.L_x_3510:
[----:B------:R-:W-:Y:S01]  /*fda0*/  @P2 LOP3.LUT R16, R16, 0x40, RZ, 0xfc, !PT ;  /* 0x0000004010102812 */ /* 0x000fe200078efcff */
[----:B------:R-:W-:Y:S02]  /*fdb0*/  IMAD.MOV.U32 R13, RZ, RZ, R2 ;  /* 0x000000ffff0d7224 */ /* 0x000fe400078e0002 */
[----:B------:R-:W-:Y:S02]  /*fdc0*/  IMAD.MOV.U32 R12, RZ, RZ, 0x3 ;  /* 0x00000003ff0c7424 */ /* 0x000fe400078e00ff */
[----:B------:R-:W-:-:S07]  /*fdd0*/  IMAD.MOV.U32 R6, RZ, RZ, R14 ;  /* 0x000000ffff067224 */ /* 0x000fce00078e000e */
[----:B------:R-:W-:Y:S05]  /*fde0*/  WARPSYNC.COLLECTIVE R15, `(.L_x_3511) ;  /* 0x000000000f087348 */ /* 0x000fea0003c00000 */
[----:B------:R0:W1:Y:S02]  /*fdf0*/  SHFL.IDX P6, R14, R13, R12, R11 ;  /* 0x0000000c0d0e7389 */ /* 0x00006400000c000b */
[----:B01----:R-:W-:Y:S01]  /*fe00*/  ENDCOLLECTIVE ;  /* 0x000000000000791b */ /* 0x003fe20003800000 */
.L_x_3511:
[----:B------:R-:W-:-:S05]  /*fe10*/  @!P2 LEA R6, P0, R9, R6, 0x1 ;  /* 0x000000060906a211 */ /* 0x000fca00078008ff */
[----:B------:R-:W-:-:S04]  /*fe20*/  @!P2 IMAD.X R3, RZ, RZ, R3, P0 ;  /* 0x000000ffff03a224 */ /* 0x000fc800000e0603 */
[----:B------:R-:W-:Y:S02]  /*fe30*/  @!P2 IMAD.MOV.U32 R7, RZ, RZ, R3 ;  /* 0x000000ffff07a224 */ /* 0x000fe400078e0003 */
[----:B------:R-:W-:-:S03]  /*fe40*/  IMAD.MOV.U32 R13, RZ, RZ, R0 ;  /* 0x000000ffff0d7224 */ /* 0x000fc600078e0000 */
[----:B------:R-:W-:Y:S01]  /*fe50*/  @!PT LDS RZ, [RZ] ;  /* 0x00000000fffff984 */ /* 0x000fe20000000800 */
[----:B------:R-:W-:Y:S01]  /*fe60*/  @!PT LDS RZ, [RZ] ;  /* 0x00000000fffff984 */ /* 0x000fe20000000800 */
[----:B------:R-:W-:Y:S01]  /*fe70*/  @!PT LDS RZ, [RZ] ;  /* 0x00000000fffff984 */ /* 0x000fe20000000800 */
[----:B------:R0:W-:Y:S01]  /*fe80*/  @!P2 LDGSTS.E.BYPASS.LTC128B.128 [R8+0x21400], desc[UR42][R6.64], !P1 ;  /* 0x214000000608afae */ /* 0x0001e2000c901d6a */
[----:B------:R-:W-:-:S07]  /*fe90*/  IMAD.MOV.U32 R3, RZ, RZ, R14 ;  /* 0x000000ffff037224 */ /* 0x000fce00078e000e */
[----:B0-----:R-:W-:Y:S05]  /*fea0*/  WARPSYNC.COLLECTIVE R15, `(.L_x_3512) ;  /* 0x000000000f087348 */ /* 0x001fea0003c00000 */
[----:B------:R1:W2:Y:S02]  /*feb0*/  SHFL.IDX P6, R14, R13, R12, R11 ;  /* 0x0000000c0d0e7389 */ /* 0x0002a400000c000b */
[----:B012---:R-:W-:Y:S01]  /*fec0*/  ENDCOLLECTIVE ;  /* 0x000000000000791b */ /* 0x007fe20003800000 */
.L_x_3512:
[----:B------:R-:W-:Y:S01]  /*fed0*/  IMAD.MOV.U32 R0, RZ, RZ, R14 ;  /* 0x000000ffff007224 */ /* 0x000fe200078e000e */
[----:B------:R-:W-:Y:S06]  /*fee0*/  BRA `(.L_x_3513) ;  /* 0xffffffc800547947 */ /* 0x000fec000383ffff */
.L_x_3452:
[----:B------:R-:W-:Y:S01]  /*fef0*/  BSSY B0, `(.L_x_3514) ;  /* 0x0000008000007945 */ /* 0x000fe20003800000 */
[----:B------:R-:W-:Y:S02]  /*ff00*/  IMAD.MOV.U32 R13, RZ, RZ, R4 ;  /* 0x000000ffff0d7224 */ /* 0x000fe400078e0004 */
[----:B------:R-:W-:Y:S02]  /*ff10*/  IMAD.MOV.U32 R12, RZ, RZ, RZ ;  /* 0x000000ffff0c7224 */ /* 0x000fe400078e00ff */
[----:B------:R-:W-:Y:S02]  /*ff20*/  IMAD.MOV.U32 R11, RZ, RZ, 0x181f ;  /* 0x0000181fff0b7424 */ /* 0x000fe400078e00ff */
[----:B------:R-:W-:-:S07]  /*ff30*/  IMAD.MOV.U32 R15, RZ, RZ, -0x1 ;  /* 0xffffffffff0f7424 */ /* 0x000fce00078e00ff */
[----:B-1---5:R-:W-:Y:S05]  /*ff40*/  WARPSYNC.COLLECTIVE R15, `(.L_x_3515) ;  /* 0x000000000f087348 */ /* 0x022fea0003c00000 */
[----:B------:R0:W2:Y:S02]  /*ff50*/  SHFL.IDX P6, R14, R13, R12, R11 ;  /* 0x0000000c0d0e7389 */ /* 0x0000a400000c000b */
[----:B012--5:R-:W-:Y:S01]  /*ff60*/  ENDCOLLECTIVE ;  /* 0x000000000000791b */ /* 0x027fe20003800000 */
.L_x_3515:
[----:B------:R-:W-:Y:S05]  /*ff70*/  BSYNC B0 ;  /* 0x0000000000007941 */ /* 0x000fea0003800000 */
.L_x_3514:
[----:B------:R-:W-:Y:S01]  /*ff80*/  IMAD.MOV.U32 R13, RZ, RZ, R0 ;  /* 0x000000ffff0d7224 */ /* 0x000fe200078e0000 */
[----:B------:R-:W-:Y:S01]  /*ff90*/  LOP3.LUT P1, RZ, R16, 0x100, RZ, 0xc0, !PT ;  /* 0x0000010010ff7812 */ /* 0x000fe2000782c0ff */
[----:B------:R-:W-:Y:S01]  /*ffa0*/  IMAD.MOV.U32 R12, RZ, RZ, RZ ;  /* 0x000000ffff0c7224 */ /* 0x000fe200078e00ff */
[----:B------:R-:W-:Y:S01]  /*ffb0*/  LOP3.LUT R22, R22, 0xfbffffff, RZ, 0xc0, !PT ;  /* 0xfbffffff16167812 */ /* 0x000fe200078ec0ff */
[----:B------:R-:W-:Y:S02]  /*ffc0*/  IMAD.MOV.U32 R11, RZ, RZ, 0x181f ;  /* 0x0000181fff0b7424 */ /* 0x000fe400078e00ff */
[----:B------:R-:W-:Y:S01]  /*ffd0*/  IMAD.MOV.U32 R15, RZ, RZ, -0x1 ;  /* 0xffffffffff0f7424 */ /* 0x000fe200078e00ff */
[----:B------:R-:W-:Y:S01]  /*ffe0*/  @P5 LOP3.LUT R22, R22, 0x4000000, RZ, 0xfc, !PT ;  /* 0x0400000016165812 */ /* 0x000fe200078efcff */
[----:B------:R-:W-:-:S07]  /*fff0*/  IMAD.MOV.U32 R2, RZ, RZ, R14 ;  /* 0x000000ffff027224 */ /* 0x000fce00078e000e */
[----:B------:R-:W-:Y:S05]  /*10000*/  WARPSYNC.COLLECTIVE R15, `(.L_x_3516) ;  /* 0x000000000f087348 */ /* 0x000fea0003c00000 */
[----:B------:R0:W1:Y:S02]  /*10010*/  SHFL.IDX P6, R14, R13, R12, R11 ;  /* 0x0000000c0d0e7389 */ /* 0x00006400000c000b */
[----:B01----:R-:W-:Y:S01]  /*10020*/  ENDCOLLECTIVE ;  /* 0x000000000000791b */ /* 0x003fe20003800000 */
.L_x_3516:
[----:B------:R-:W-:Y:S01]  /*10030*/  IMAD.MOV.U32 R13, RZ, RZ, R4 ;  /* 0x000000ffff0d7224 */ /* 0x000fe200078e0004 */
[----:B------:R-:W-:Y:S01]  /*10040*/  MOV R12, 0x1 ;  /* 0x00000001000c7802 */ /* 0x000fe20000000f00 */
[----:B------:R-:W-:Y:S01]  /*10050*/  IMAD.MOV.U32 R3, RZ, RZ, R14 ;  /* 0x000000ffff037224 */ /* 0x000fe200078e000e */
[----:B------:R-:W-:-:S04]  /*10060*/  LOP3.LUT P6, RZ, R16, 0x400000, RZ, 0xc0, !PT ;  /* 0x0040000010ff7812 */ /* 0x000fc800078cc0ff */
[----:B------:R-:W-:-:S05]  /*10070*/  @!P1 LEA R3, P0, R21, R3, 0x1 ;  /* 0x0000000315039211 */ /* 0x000fca00078008ff */
[----:B------:R-:W-:Y:S01]  /*10080*/  @!P1 IMAD.X R2, RZ, RZ, R2, P0 ;  /* 0x000000ffff029224 */ /* 0x000fe200000e0602 */
[----:B------:R-:W-:-:S04]  /*10090*/  LOP3.LUT P0, RZ, R16, 0x800000, RZ, 0xc0, !PT ;  /* 0x0080000010ff7812 */ /* 0x000fc8000780c0ff */
[----:B------:R-:W-:-:S04]  /*100a0*/  @!P1 LOP3.LUT R3, R3, R2, RZ, 0x3c, !PT ;  /* 0x0000000203039212 */ /* 0x000fc800078e3cff */
[----:B------:R-:W-:-:S04]  /*100b0*/  @!P1 LOP3.LUT R2, R3, R2, RZ, 0x3c, !PT ;  /* 0x0000000203029212 */ /* 0x000fc800078e3cff */
[----:B------:R-:W-:-:S05]  /*100c0*/  @!P1 LOP3.LUT R3, R3, R2, RZ, 0x3c, !PT ;  /* 0x0000000203039212 */ /* 0x000fca00078e3cff */
[----:B------:R-:W-:Y:S01]  /*100d0*/  @!PT LDS RZ, [RZ] ;  /* 0x00000000fffff984 */ /* 0x000fe20000000800 */
[----:B------:R-:W-:Y:S01]  /*100e0*/  @!PT LDS RZ, [RZ] ;  /* 0x00000000fffff984 */ /* 0x000fe20000000800 */
[----:B------:R-:W-:Y:S01]  /*100f0*/  @!PT LDS RZ, [RZ] ;  /* 0x00000000fffff984 */ /* 0x000fe20000000800 */
[----:B------:R0:W-:Y:S01]  /*10100*/  @!P1 LDGSTS.E.BYPASS.LTC128B.128 [R20+0x26400], desc[UR42][R2.64], !P0 ;  /* 0x2640000002149fae */ /* 0x0001e2000c101d6a */
[----:B------:R-:W-:-:S03]  /*10110*/  @!P1 ISETP.NE.U32.AND P0, PT, R9, RZ, PT ;  /* 0x000000ff0900920c */ /* 0x000fc60003f05070 */
[----:B------:R0:W-:Y:S10]  /*10120*/  @!P1 LDGSTS.E.BYPASS.LTC128B.128 [R20+0x28400], desc[UR42][R2.64+0x80], !P6 ;  /* 0x2840008002149fae */ /* 0x0001f4000f101d6a */
[----:B0-----:R-:W-:Y:S05]  /*10130*/  WARPSYNC.COLLECTIVE R15, `(.L_x_3517) ;  /* 0x000000000f087348 */ /* 0x001fea0003c00000 */
[----:B------:R1:W2:Y:S02]  /*10140*/  SHFL.IDX P6, R14, R13, R12, R11 ;  /* 0x0000000c0d0e7389 */ /* 0x0002a400000c000b */
[----:B012---:R-:W-:Y:S01]  /*10150*/  ENDCOLLECTIVE ;  /* 0x000000000000791b */ /* 0x007fe20003800000 */
.L_x_3517:
[----:B------:R-:W-:Y:S01]  /*10160*/  @!PT LDS RZ, [RZ] ;  /* 0x00000000fffff984 */ /* 0x000fe20000000800 */
[----:B------:R-:W-:Y:S01]  /*10170*/  @!PT LDS RZ, [RZ] ;  /* 0x00000000fffff984 */ /* 0x000fe20000000800 */
[----:B------:R-:W-:Y:S01]  /*10180*/  @!PT LDS RZ, [RZ] ;  /* 0x00000000fffff984 */ /* 0x000fe20000000800 */
[----:B------:R0:W-:Y:S01]  /*10190*/  @!P1 LDGSTS.E.BYPASS.LTC128B.128 [R20+0x2a400], desc[UR42][R2.64+0x100], !P5 ;  /* 0x2a40010002149fae */ /* 0x0001e2000e901d6a */
[----:B------:R-:W-:-:S03]  /*101a0*/  LOP3.LUT P5, RZ, R16, 0x800000, RZ, 0xc0, !PT ;  /* 0x0080000010ff7812 */ /* 0x000fc600078ac0ff */
[----:B------:R0:W-:Y:S04]  /*101b0*/  @!P1 LDGSTS.E.BYPASS.LTC128B.128 [R20+0x2c400], desc[UR42][R2.64+0x180], !P4 ;  /* 0x2c40018002149fae */ /* 0x0001e8000e101d6a */
[----:B------:R0:W-:Y:S01]  /*101c0*/  @!P1 LDGSTS.E.BYPASS.LTC128B.128 [R20+0x2e400], desc[UR42][R2.64+0x200], !P3 ;  /* 0x2e40020002149fae */ /* 0x0001e2000d901d6a */
[----:B------:R-:W-:-:S03]  /*101d0*/  IMAD.MOV.U32 R13, RZ, RZ, R0 ;  /* 0x000000ffff0d7224 */ /* 0x000fc600078e0000 */
[----:B------:R0:W-:Y:S04]  /*101e0*/  @!P1 LDGSTS.E.BYPASS.LTC128B.128 [R20+0x30400], desc[UR42][R2.64+0x280], !P2 ;  /* 0x3040028002149fae */ /* 0x0001e8000d101d6a */
[----:B------:R0:W-:Y:S01]  /*101f0*/  @!P1 LDGSTS.E.BYPASS.LTC128B.128 [R20+0x32400], desc[UR42][R2.64+0x300], P0 ;  /* 0x3240030002149fae */ /* 0x0001e20008101d6a */
[----:B------:R-:W-:Y:S01]  /*10200*/  @!P1 ISETP.NE.U32.AND P0, PT, R8, RZ, PT ;  /* 0x000000ff0800920c */ /* 0x000fe20003f05070 */
[----:B------:R-:W-:-:S12]  /*10210*/  IMAD.MOV.U32 R5, RZ, RZ, R14 ;  /* 0x000000ffff057224 */ /* 0x000fd800078e000e */
[----:B0-----:R-:W-:Y:S05]  /*10220*/  WARPSYNC.COLLECTIVE R15, `(.L_x_3518) ;  /* 0x000000000f087348 */ /* 0x001fea0003c00000 */
[----:B------:R1:W2:Y:S02]  /*10230*/  SHFL.IDX P6, R14, R13, R12, R11 ;  /* 0x0000000c0d0e7389 */ /* 0x0002a400000c000b */
[----:B012---:R-:W-:Y:S01]  /*10240*/  ENDCOLLECTIVE ;  /* 0x000000000000791b */ /* 0x007fe20003800000 */
.L_x_3518:
[----:B------:R-:W-:Y:S01]  /*10250*/  @!PT LDS RZ, [RZ] ;  /* 0x00000000fffff984 */ /* 0x000fe20000000800 */
[----:B------:R-:W-:Y:S01]  /*10260*/  @!PT LDS RZ, [RZ] ;  /* 0x00000000fffff984 */ /* 0x000fe20000000800 */
[----:B------:R-:W-:Y:S01]  /*10270*/  @!PT LDS RZ, [RZ] ;  /* 0x00000000fffff984 */ /* 0x000fe20000000800 */
[----:B------:R0:W-:Y:S01]  /*10280*/  @!P1 LDGSTS.E.BYPASS.LTC128B.128 [R20+0x34400], desc[UR42][R2.64+0x380], P0 ;  /* 0x3440038002149fae */ /* 0x0001e20008101d6a */
[C---:B------:R-:W-:Y:S01]  /*10290*/  LOP3.LUT P1, RZ, R16.reuse, 0x40, RZ, 0xc0, !PT ;  /* 0x0000004010ff7812 */ /* 0x040fe2000782c0ff */
[----:B------:R-:W-:Y:S02]  /*102a0*/  IMAD.MOV.U32 R13, RZ, RZ, R4 ;  /* 0x000000ffff0d7224 */ /* 0x000fe400078e0004 */
[----:B------:R-:W-:Y:S01]  /*102b0*/  IMAD.MOV.U32 R12, RZ, RZ, 0x2 ;  /* 0x00000002ff0c7424 */ /* 0x000fe200078e00ff */
[----:B------:R-:W-:-:S13]  /*102c0*/  LOP3.LUT P6, RZ, R16, 0x80, RZ, 0xc0, !PT ;  /* 0x0000008010ff7812 */ /* 0x000fda00078cc0ff */
[----:B------:R-:W-:-:S05]  /*102d0*/  @!P6 LEA R6, P0, R21, R14, 0x1 ;  /* 0x0000000e1506e211 */ /* 0x000fca00078008ff */
[----:B------:R-:W-:Y:S01]  /*102e0*/  @!P6 IMAD.X R7, RZ, RZ, R5, P0 ;  /* 0x000000ffff07e224 */ /* 0x000fe200000e0605 */
[----:B------:R-:W-:Y:S01]  /*102f0*/  LOP3.LUT P0, RZ, R16, 0x400000, RZ, 0xc0, !PT ;  /* 0x0040000010ff7812 */ /* 0x000fe2000780c0ff */
[----:B0-----:R-:W-:Y:S02]  /*10300*/  @!P6 IMAD.MOV.U32 R2, RZ, RZ, R6 ;  /* 0x000000ffff02e224 */ /* 0x001fe400078e0006 */
[----:B------:R-:W-:-:S05]  /*10310*/  @!P6 IMAD.MOV.U32 R3, RZ, RZ, R7 ;  /* 0x000000ffff03e224 */ /* 0x000fca00078e0007 */
[----:B------:R0:W-:Y:S01]  /*10320*/  @!P6 LDGSTS.E.BYPASS.LTC128B.128 [R20+0x26c00], desc[UR42][R2.64], !P5 ;  /* 0x26c000000214efae */ /* 0x0001e2000e901d6a */
[----:B------:R-:W-:-:S04]  /*10330*/  LOP3.LUT P5, RZ, R22, 0x4000000, RZ, 0xc0, !PT ;  /* 0x0400000016ff7812 */ /* 0x000fc800078ac0ff */
[----:B------:R0:W-:Y:S01]  /*10340*/  @!P6 LDGSTS.E.BYPASS.LTC128B.128 [R20+0x28c00], desc[UR42][R2.64+0x80], !P0 ;  /* 0x28c000800214efae */ /* 0x0001e2000c101d6a */
[----:B------:R-:W-:-:S08]  /*10350*/  @!P6 ISETP.NE.U32.AND P0, PT, R9, RZ, PT ;  /* 0x000000ff0900e20c */ /* 0x000fd00003f05070 */
[----:B------:R0:W-:Y:S04]  /*10360*/  @!P6 LDGSTS.E.BYPASS.LTC128B.128 [R20+0x2ac00], desc[UR42][R2.64+0x100], !P5 ;  /* 0x2ac001000214efae */ /* 0x0001e8000e901d6a */
[----:B------:R0:W-:Y:S04]  /*10370*/  @!P6 LDGSTS.E.BYPASS.LTC128B.128 [R20+0x2cc00], desc[UR42][R2.64+0x180], !P4 ;  /* 0x2cc001800214efae */ /* 0x0001e8000e101d6a */
[----:B------:R0:W-:Y:S04]  /*10380*/  @!P6 LDGSTS.E.BYPASS.LTC128B.128 [R20+0x2ec00], desc[UR42][R2.64+0x200], !P3 ;  /* 0x2ec002000214efae */ /* 0x0001e8000d901d6a */
[----:B------:R0:W-:Y:S04]  /*10390*/  @!P6 LDGSTS.E.BYPASS.LTC128B.128 [R20+0x30c00], desc[UR42][R2.64+0x280], !P2 ;  /* 0x30c002800214efae */ /* 0x0001e8000d101d6a */
[----:B------:R0:W-:Y:S01]  /*103a0*/  @!P6 LDGSTS.E.BYPASS.LTC128B.128 [R20+0x32c00], desc[UR42][R2.64+0x300], P0 ;  /* 0x32c003000214efae */ /* 0x0001e20008101d6a */
[----:B------:R-:W-:-:S13]  /*103b0*/  @!P6 ISETP.NE.U32.AND P0, PT, R8, RZ, PT ;  /* 0x000000ff0800e20c */ /* 0x000fda0003f05070 */
[----:B------:R0:W-:Y:S02]  /*103c0*/  @!P6 LDGSTS.E.BYPASS.LTC128B.128 [R20+0x34c00], desc[UR42][R2.64+0x380], P0 ;  /* 0x34c003800214efae */ /* 0x0001e40008101d6a */
[----:B0-----:R-:W-:Y:S05]  /*103d0*/  WARPSYNC.COLLECTIVE R15, `(.L_x_3519) ;  /* 0x000000000f087348 */ /* 0x001fea0003c00000 */
[----:B------:R1:W2:Y:S02]  /*103e0*/  SHFL.IDX P6, R14, R13, R12, R11 ;  /* 0x0000000c0d0e7389 */ /* 0x0002a400000c000b */
[----:B012---:R-:W-:Y:S01]  /*103f0*/  ENDCOLLECTIVE ;  /* 0x000000000000791b */ /* 0x007fe20003800000 */
.L_x_3519:
[----:B------:R-:W-:Y:S02]  /*10400*/  IMAD.MOV.U32 R13, RZ, RZ, R0 ;  /* 0x000000ffff0d7224 */ /* 0x000fe400078e0000 */
[----:B------:R-:W-:-:S07]  /*10410*/  IMAD.MOV.U32 R5, RZ, RZ, R14 ;  /* 0x000000ffff057224 */ /* 0x000fce00078e000e */
[----:B------:R-:W-:Y:S05]  /*10420*/  WARPSYNC.COLLECTIVE R15, `(.L_x_3520) ;  /* 0x000000000f087348 */ /* 0x000fea0003c00000 */
[----:B------:R0:W1:Y:S02]  /*10430*/  SHFL.IDX P6, R14, R13, R12, R11 ;  /* 0x0000000c0d0e7389 */ /* 0x00006400000c000b */
[----:B01----:R-:W-:Y:S01]  /*10440*/  ENDCOLLECTIVE ;  /* 0x000000000000791b */ /* 0x003fe20003800000 */
.L_x_3520:
[----:B------:R-:W-:Y:S02]  /*10450*/  IMAD.MOV.U32 R13, RZ, RZ, R4 ;  /* 0x000000ffff0d7224 */ /* 0x000fe400078e0004 */
[----:B------:R-:W-:Y:S01]  /*10460*/  IMAD.MOV.U32 R12, RZ, RZ, 0x3 ;  /* 0x00000003ff0c7424 */ /* 0x000fe200078e00ff */
[----:B------:R-:W-:Y:S02]  /*10470*/  @!P1 LEA R6, P0, R21, R14, 0x1 ;  /* 0x0000000e15069211 */ /* 0x000fe400078008ff */
[----:B------:R-:W-:-:S03]  /*10480*/  LOP3.LUT P6, RZ, R16, 0x400000, RZ, 0xc0, !PT ;  /* 0x0040000010ff7812 */ /* 0x000fc600078cc0ff */
[----:B------:R-:W-:Y:S01]  /*10490*/  @!P1 IMAD.X R7, RZ, RZ, R5, P0 ;  /* 0x000000ffff079224 */ /* 0x000fe200000e0605 */
[----:B------:R-:W-:Y:S01]  /*104a0*/  LOP3.LUT P0, RZ, R16, 0x800000, RZ, 0xc0, !PT ;  /* 0x0080000010ff7812 */ /* 0x000fe2000780c0ff */
[----:B------:R-:W-:Y:S02]  /*104b0*/  @!P1 IMAD.MOV.U32 R2, RZ, RZ, R6 ;  /* 0x000000ffff029224 */ /* 0x000fe400078e0006 */
[----:B------:R-:W-:-:S10]  /*104c0*/  @!P1 IMAD.MOV.U32 R3, RZ, RZ, R7 ;  /* 0x000000ffff039224 */ /* 0x000fd400078e0007 */
        /* <DEDUP_REMOVED lines=9> */
.L_x_3521:
[----:B------:R-:W-:Y:S01]  /*10560*/  @!PT LDS RZ, [RZ] ;  /* 0x00000000fffff984 */ /* 0x000fe20000000800 */
[----:B------:R-:W-:Y:S01]  /*10570*/  @!PT LDS RZ, [RZ] ;  /* 0x00000000fffff984 */ /* 0x000fe20000000800 */
[----:B------:R-:W-:Y:S01]  /*10580*/  @!PT LDS RZ, [RZ] ;  /* 0x00000000fffff984 */ /* 0x000fe20000000800 */
[----:B------:R0:W-:Y:S04]  /*10590*/  @!P1 LDGSTS.E.BYPASS.LTC128B.128 [R20+0x2b400], desc[UR42][R2.64+0x100], !P5 ;  /* 0x2b40010002149fae */ /* 0x0001e8000e901d6a */
        /* <DEDUP_REMOVED lines=10> */
.L_x_3522:
[----:B------:R-:W-:Y:S01]  /*10640*/  @!PT LDS RZ, [RZ] ;  /* 0x00000000fffff984 */ /* 0x000fe20000000800 */
[----:B------:R-:W-:Y:S01]  /*10650*/  @!PT LDS RZ, [RZ] ;  /* 0x00000000fffff984 */ /* 0x000fe20000000800 */
[----:B------:R-:W-:Y:S01]  /*10660*/  @!PT LDS RZ, [RZ] ;  /* 0x00000000fffff984 */ /* 0x000fe20000000800 */
[----:B------:R0:W-:Y:S01]  /*10670*/  @!P1 LDGSTS.E.BYPASS.LTC128B.128 [R20+0x35400], desc[UR42][R2.64+0x380], P0 ;  /* 0x3540038002149fae */ /* 0x0001e20008101d6a */
[----:B------:R-:W-:Y:S05]  /*10680*/  BRA `(.L_x_3523) ;  /* 0xffffffc800b87947 */ /* 0x000fea000383ffff */
.L_x_3454:
[----:B0-----:R-:W-:-:S04]  /*10690*/  IMAD.U32 R3, RZ, RZ, UR37 ;  /* 0x00000025ff037e24 */ /* 0x001fc8000f8e00ff */
[----:B------:R0:W1:Y:S03]  /*106a0*/  SYNCS.PHASECHK.TRANS64.TRYWAIT P0, [R3+URZ+0x38820], R0 ;  /* 0x03882000030075a7 */ /* 0x000066000800017f */
[----:B-1----:R-:W-:Y:S05]  /*106b0*/  @!P0 NANOSLEEP.SYNCS 0x989680 ;  /* 0x009896800000895d */ /* 0x002fea0003900000 */
[----:B------:R-:W1:Y:S02]  /*106c0*/  @!P0 SYNCS.PHASECHK.TRANS64 P0, [R3+URZ+0x38820], R0 ;  /* 0x03882000030085a7 */ /* 0x000e64000800007f */
[----:B-1----:R-:W-:Y:S05]  /*106d0*/  @!P0 BRA `(.L_x_3454) ;  /* 0xfffffffc00ec8947 */ /* 0x002fea000383ffff */
[----:B------:R-:W-:Y:S05]  /*106e0*/  BRA `(.L_x_3524) ;  /* 0xffffffcc00147947 */ /* 0x000fea000383ffff */
.L_x_3457:
[----:B0-----:R0:W1:Y:S02]  /*106f0*/  SYNCS.PHASECHK.TRANS64.TRYWAIT P0, [R25+URZ+0x38860], R0 ;  /* 0x03886000190075a7 */ /* 0x001064000800017f */
[----:B-1----:R-:W-:Y:S05]  /*10700*/  @!P0 NANOSLEEP.SYNCS 0x989680 ;  /* 0x009896800000895d */ /* 0x002fea0003900000 */
[----:B------:R-:W1:Y:S02]  /*10710*/  @!P0 SYNCS.PHASECHK.TRANS64 P0, [R25+URZ+0x38860], R0 ;  /* 0x03886000190085a7 */ /* 0x000e64000800007f */
[----:B-1----:R-:W-:Y:S05]  /*10720*/  @!P0 BRA `(.L_x_3457) ;  /* 0xfffffffc00f08947 */ /* 0x002fea000383ffff */
[----:B------:R-:W-:Y:S05]  /*10730*/  BRA `(.L_x_3525) ;  /* 0xffffffcc00247947 */ /* 0x000fea000383ffff */
.L_x_3458:
        /* <DEDUP_REMOVED lines=8> */
.L_x_3527:
[----:B------:R-:W-:Y:S05]  /*107c0*/  BSYNC B0 ;  /* 0x0000000000007941 */ /* 0x000fea0003800000 */
.L_x_3526:
[----:B------:R-:W0:Y:S01]  /*107d0*/  S2R R6, SR_TID.X ;  /* 0x0000000000067919 */ /* 0x000e220000002100 */
[----:B------:R-:W-:Y:S01]  /*107e0*/  IMAD.MOV.U32 R13, RZ, RZ, R8 ;  /* 0x000000ffff0d7224 */ /* 0x000fe200078e0008 */
[----:B------:R-:W-:Y:S01]  /*107f0*/  LOP3.LUT P5, RZ, R17, 0x100, RZ, 0xc0, !PT ;  /* 0x0000010011ff7812 */ /* 0x000fe200078ac0ff */
[----:B------:R-:W-:Y:S01]  /*10800*/  IMAD.MOV.U32 R12, RZ, RZ, RZ ;  /* 0x000000ffff0c7224 */ /* 0x000fe200078e00ff */
[----:B------:R-:W-:Y:S01]  /*10810*/  LEA R9, R9, UR37, 0x1 ;  /* 0x0000002509097c11 */ /* 0x000fe2000f8e08ff */
[----:B------:R-:W-:Y:S01]  /*10820*/  IMAD.MOV.U32 R11, RZ, RZ, 0x181f ;  /* 0x0000181fff0b7424 */ /* 0x000fe200078e00ff */
[----:B------:R-:W-:Y:S01]  /*10830*/  P2R R4, PR, RZ, 0x20 ;  /* 0x00000020ff047803 */ /* 0x000fe20000000000 */
[----:B------:R-:W-:Y:S01]  /*10840*/  IMAD.MOV.U32 R15, RZ, RZ, -0x1 ;  /* 0xffffffffff0f7424 */ /* 0x000fe200078e00ff */
[C---:B------:R-:W-:Y:S01]  /*10850*/  LOP3.LUT P5, RZ, R17.reuse, 0x20000, RZ, 0xc0, !PT ;  /* 0x0002000011ff7812 */ /* 0x040fe200078ac0ff */
[----:B------:R-:W-:Y:S01]  /*10860*/  IMAD.MOV.U32 R3, RZ, RZ, R14 ;  /* 0x000000ffff037224 */ /* 0x000fe200078e000e */
[----:B------:R-:W-:-:S13]  /*10870*/  LOP3.LUT P4, RZ, R17, 0x20, RZ, 0xc0, !PT ;  /* 0x0000002011ff7812 */ /* 0x000fda000788c0ff */
[----:B0-----:R-:W-:Y:S05]  /*10880*/  WARPSYNC.COLLECTIVE R15, `(.L_x_3528) ;  /* 0x000000000f087348 */ /* 0x001fea0003c00000 */
[----:B------:R1:W2:Y:S02]  /*10890*/  SHFL.IDX P6, R14, R13, R12, R11 ;  /* 0x0000000c0d0e7389 */ /* 0x0002a400000c000b */
[----:B012---:R-:W-:Y:S01]  /*108a0*/  ENDCOLLECTIVE ;  /* 0x000000000000791b */ /* 0x007fe20003800000 */
.L_x_3528:
[C---:B------:R-:W-:Y:S02]  /*108b0*/  LOP3.LUT P3, RZ, R17.reuse, 0x10, RZ, 0xc0, !PT ;  /* 0x0000001011ff7812 */ /* 0x040fe4000786c0ff */
[C---:B------:R-:W-:Y:S02]  /*108c0*/  LOP3.LUT P2, RZ, R17.reuse, 0x8, RZ, 0xc0, !PT ;  /* 0x0000000811ff7812 */ /* 0x040fe4000784c0ff */
[C---:B------:R-:W-:Y:S01]  /*108d0*/  LOP3.LUT P1, RZ, R17.reuse, 0x4, RZ, 0xc0, !PT ;  /* 0x0000000411ff7812 */ /* 0x040fe2000782c0ff */
[----:B------:R-:W-:Y:S02]  /*108e0*/  IMAD.MOV.U32 R13, RZ, RZ, R10 ;  /* 0x000000ffff0d7224 */ /* 0x000fe400078e000a */
[----:B------:R-:W-:Y:S02]  /*108f0*/  IMAD.MOV.U32 R12, RZ, RZ, 0x1 ;  /* 0x00000001ff0c7424 */ /* 0x000fe400078e00ff */
[----:B------:R-:W-:Y:S01]  /*10900*/  IMAD.SHL.U32 R6, R6, 0x8, RZ ;  /* 0x0000000806067824 */ /* 0x000fe200078e00ff */
[----:B------:R-:W-:-:S04]  /*10910*/  LOP3.LUT P6, RZ, R17, 0x800, RZ, 0xc0, !PT ;  /* 0x0000080011ff7812 */ /* 0x000fc800078cc0ff */
        /* <DEDUP_REMOVED lines=15> */
.L_x_3529:
[----:B------:R-:W-:Y:S01]  /*10a10*/  @!PT LDS RZ, [RZ] ;  /* 0x00000000fffff984 */ /* 0x000fe20000000800 */
[----:B------:R-:W-:Y:S01]  /*10a20*/  @!PT LDS RZ, [RZ] ;  /* 0x00000000fffff984 */ /* 0x000fe20000000800 */
[----:B------:R-:W-:Y:S01]  /*10a30*/  @!PT LDS RZ, [RZ] ;  /* 0x00000000fffff984 */ /* 0x000fe20000000800 */
[----:B------:R-:W-:Y:S01]  /*10a40*/  LDGSTS.E.BYPASS.LTC128B.128 [R9+0x6400], desc[UR42][R2.64+0x180], !P5 ;  /* 0x0640018002097fae */ /* 0x000fe2000e901d6a */
[----:B------:R-:W-:-:S03]  /*10a50*/  LOP3.LUT P5, RZ, R17, 0x80, RZ, 0xc0, !PT ;  /* 0x0000008011ff7812 */ /* 0x000fc600078ac0ff */
[----:B------:R-:W-:Y:S01]  /*10a60*/  LDGSTS.E.BYPASS.LTC128B.128 [R9+0x8400], desc[UR42][R2.64+0x200], !P4 ;  /* 0x0840020002097fae */ /* 0x000fe2000e101d6a */
[----:B------:R-:W-:Y:S02]  /*10a70*/  P2R R4, PR, RZ, 0x20 ;  /* 0x00000020ff047803 */ /* 0x000fe40000000000 */
[C---:B------:R-:W-:Y:S01]  /*10a80*/  LOP3.LUT P5, RZ, R17.reuse, 0x10000, RZ, 0xc0, !PT ;  /* 0x0001000011ff7812 */ /* 0x040fe200078ac0ff */
[----:B------:R-:W-:Y:S01]  /*10a90*/  LDGSTS.E.BYPASS.LTC128B.128 [R9+0xa400], desc[UR42][R2.64+0x280], !P3 ;  /* 0x0a40028002097fae */ /* 0x000fe2000d901d6a */
[C---:B------:R-:W-:Y:S01]  /*10aa0*/  LOP3.LUT P4, RZ, R17.reuse, 0x2, RZ, 0xc0, !PT ;  /* 0x0000000211ff7812 */ /* 0x040fe2000788c0ff */
[----:B------:R-:W-:Y:S01]  /*10ab0*/  IMAD.MOV.U32 R13, RZ, RZ, R8 ;  /* 0x000000ffff0d7224 */ /* 0x000fe200078e0008 */
[----:B------:R-:W-:Y:S01]  /*10ac0*/  LOP3.LUT P3, RZ, R17, 0x1, RZ, 0xc0, !PT ;  /* 0x0000000111ff7812 */ /* 0x000fe2000786c0ff */
[----:B------:R-:W-:Y:S01]  /*10ad0*/  LDGSTS.E.BYPASS.LTC128B.128 [R9+0xc400], desc[UR42][R2.64+0x300], !P2 ;  /* 0x0c40030002097fae */ /* 0x000fe2000d101d6a */
[----:B------:R-:W-:-:S03]  /*10ae0*/  LOP3.LUT P2, RZ, R16, 0x80000000, RZ, 0xc0, !PT ;  /* 0x8000000010ff7812 */ /* 0x000fc6000784c0ff */
[----:B------:R0:W-:Y:S01]  /*10af0*/  LDGSTS.E.BYPASS.LTC128B.128 [R9+0xe400], desc[UR42][R2.64+0x380], !P1 ;  /* 0x0e40038002097fae */ /* 0x0001e2000c901d6a */
[----:B------:R-:W-:Y:S01]  /*10b00*/  LOP3.LUT P1, RZ, R16, 0x40000000, RZ, 0xc0, !PT ;  /* 0x4000000010ff7812 */ /* 0x000fe2000782c0ff */
[----:B0-----:R-:W-:-:S12]  /*10b10*/  IMAD.MOV.U32 R3, RZ, RZ, R14 ;  /* 0x000000ffff037224 */ /* 0x001fd800078e000e */
[----:B------:R-:W-:Y:S05]  /*10b20*/  WARPSYNC.COLLECTIVE R15, `(.L_x_3530) ;  /* 0x000000000f087348 */ /* 0x000fea0003c00000 */
[----:B------:R0:W1:Y:S02]  /*10b30*/  SHFL.IDX P6, R14, R13, R12, R11 ;  /* 0x0000000c0d0e7389 */ /* 0x00006400000c000b */
[----:B01----:R-:W-:Y:S01]  /*10b40*/  ENDCOLLECTIVE ;  /* 0x000000000000791b */ /* 0x003fe20003800000 */
.L_x_3530:
        /* <DEDUP_REMOVED lines=17> */
.L_x_3531:
[----:B------:R-:W-:Y:S01]  /*10c60*/  @!PT LDS RZ, [RZ] ;  /* 0x00000000fffff984 */ /* 0x000fe20000000800 */
[----:B------:R-:W-:Y:S01]  /*10c70*/  @!PT LDS RZ, [RZ] ;  /* 0x00000000fffff984 */ /* 0x000fe20000000800 */
[----:B------:R-:W-:Y:S01]  /*10c80*/  @!PT LDS RZ, [RZ] ;  /* 0x00000000fffff984 */ /* 0x000fe20000000800 */
[----:B------:R0:W-:Y:S01]  /*10c90*/  LDGSTS.E.BYPASS.LTC128B.128 [R9+0x6c00], desc[UR42][R2.64+0x180], !P5 ;  /* 0x06c0018002097fae */ /* 0x0001e2000e901d6a */
[----:B------:R-:W-:-:S03]  /*10ca0*/  LOP3.LUT P5, RZ, R17, 0x40, RZ, 0xc0, !PT ;  /* 0x0000004011ff7812 */ /* 0x000fc600078ac0ff */
[----:B------:R0:W-:Y:S01]  /*10cb0*/  LDGSTS.E.BYPASS.LTC128B.128 [R9+0x8c00], desc[UR42][R2.64+0x200], !P4 ;  /* 0x08c0020002097fae */ /* 0x0001e2000e101d6a */
[----:B------:R-:W-:Y:S02]  /*10cc0*/  P2R R4, PR, RZ, 0x20 ;  /* 0x00000020ff047803 */ /* 0x000fe40000000000 */
[----:B------:R-:W-:Y:S01]  /*10cd0*/  LOP3.LUT P5, RZ, R17, 0x8000, RZ, 0xc0, !PT ;  /* 0x0000800011ff7812 */ /* 0x000fe200078ac0ff */
[----:B------:R0:W-:Y:S01]  /*10ce0*/  LDGSTS.E.BYPASS.LTC128B.128 [R9+0xac00], desc[UR42][R2.64+0x280], !P3 ;  /* 0x0ac0028002097fae */ /* 0x0001e2000d901d6a */
[C---:B------:R-:W-:Y:S01]  /*10cf0*/  LOP3.LUT P4, RZ, R16.reuse, 0x20000000, RZ, 0xc0, !PT ;  /* 0x2000000010ff7812 */ /* 0x040fe2000788c0ff */
[----:B------:R-:W-:Y:S01]  /*10d00*/  IMAD.MOV.U32 R13, RZ, RZ, R8 ;  /* 0x000000ffff0d7224 */ /* 0x000fe200078e0008 */
[C---:B------:R-:W-:Y:S01]  /*10d10*/  LOP3.LUT P3, RZ, R16.reuse, 0x10000000, RZ, 0xc0, !PT ;  /* 0x1000000010ff7812 */ /* 0x040fe2000786c0ff */
[----:B------:R0:W-:Y:S01]  /*10d20*/  LDGSTS.E.BYPASS.LTC128B.128 [R9+0xcc00], desc[UR42][R2.64+0x300], !P2 ;  /* 0x0cc0030002097fae */ /* 0x0001e2000d101d6a */
[----:B------:R-:W-:-:S03]  /*10d30*/  LOP3.LUT P2, RZ, R16, 0x8000000, RZ, 0xc0, !PT ;  /* 0x0800000010ff7812 */ /* 0x000fc6000784c0ff */
[----:B------:R0:W-:Y:S01]  /*10d40*/  LDGSTS.E.BYPASS.LTC128B.128 [R9+0xec00], desc[UR42][R2.64+0x380], !P1 ;  /* 0x0ec0038002097fae */ /* 0x0001e2000c901d6a */
[----:B------:R-:W-:Y:S01]  /*10d50*/  LOP3.LUT P1, RZ, R16, 0x4000000, RZ, 0xc0, !PT ;  /* 0x0400000010ff7812 */ /* 0x000fe2000782c0ff */
[----:B------:R-:W-:-:S12]  /*10d60*/  IMAD.MOV.U32 R20, RZ, RZ, R14 ;  /* 0x000000ffff147224 */ /* 0x000fd800078e000e */
[----:B0-----:R-:W-:Y:S05]  /*10d70*/  WARPSYNC.COLLECTIVE R15, `(.L_x_3532) ;  /* 0x000000000f087348 */ /* 0x001fea0003c00000 */
[----:B------:R1:W2:Y:S02]  /*10d80*/  SHFL.IDX P6, R14, R13, R12, R11 ;  /* 0x0000000c0d0e7389 */ /* 0x0002a400000c000b */
[----:B012---:R-:W-:Y:S01]  /*10d90*/  ENDCOLLECTIVE ;  /* 0x000000000000791b */ /* 0x007fe20003800000 */
.L_x_3532:
        /* <DEDUP_REMOVED lines=16> */
.L_x_3533:
        /* <DEDUP_REMOVED lines=13> */
.L_x_3534:
[----:B------:R-:W-:Y:S05]  /*10f70*/  BRA `(.L_x_3535) ;  /* 0xffffffcc00447947 */ /* 0x000fea000383ffff */
.L_x_3464:
[----:B-1----:R1:W2:Y:S02]  /*10f80*/  SYNCS.PHASECHK.TRANS64.TRYWAIT P0, [R8+URZ+0x38840], R20 ;  /* 0x03884014080075a7 */ /* 0x0022a4000800017f */
[----:B--2---:R-:W-:Y:S05]  /*10f90*/  @!P0 NANOSLEEP.SYNCS 0x989680 ;  /* 0x009896800000895d */ /* 0x004fea0003900000 */
[----:B------:R-:W2:Y:S02]  /*10fa0*/  @!P0 SYNCS.PHASECHK.TRANS64 P0, [R8+URZ+0x38840], R20 ;  /* 0x03884014080085a7 */ /* 0x000ea4000800007f */
[----:B--2---:R-:W-:Y:S05]  /*10fb0*/  @!P0 BRA `(.L_x_3464) ;  /* 0xfffffffc00f08947 */ /* 0x004fea000383ffff */
[----:B------:R-:W-:Y:S05]  /*10fc0*/  BRA `(.L_x_3536) ;  /* 0xffffffd000787947 */ /* 0x000fea000383ffff */
.L_x_3465:
[----:B------:R-:W-:Y:S01]  /*10fd0*/  BSSY B1, `(.L_x_3537) ;  /* 0x0000008000017945 */ /* 0x000fe20003800000 */
[----:B------:R-:W-:Y:S02]  /*10fe0*/  IMAD.MOV.U32 R13, RZ, RZ, R27 ;  /* 0x000000ffff0d7224 */ /* 0x000fe400078e001b */
[----:B------:R-:W-:Y:S02]  /*10ff0*/  IMAD.MOV.U32 R12, RZ, RZ, RZ ;  /* 0x000000ffff0c7224 */ /* 0x000fe400078e00ff */
[----:B------:R-:W-:Y:S02]  /*11000*/  IMAD.MOV.U32 R11, RZ, RZ, 0x181f ;  /* 0x0000181fff0b7424 */ /* 0x000fe400078e00ff */
[----:B------:R-:W-:-:S07]  /*11010*/  IMAD.MOV.U32 R15, RZ, RZ, -0x1 ;  /* 0xffffffffff0f7424 */ /* 0x000fce00078e00ff */
[----:B01----:R-:W-:Y:S05]  /*11020*/  WARPSYNC.COLLECTIVE R15, `(.L_x_3538) ;  /* 0x000000000f087348 */ /* 0x003fea0003c00000 */
[----:B------:R2:W3:Y:S02]  /*11030*/  SHFL.IDX P6, R14, R13, R12, R11 ;  /* 0x0000000c0d0e7389 */ /* 0x0004e400000c000b */
[----:B0123--:R-:W-:Y:S01]  /*11040*/  ENDCOLLECTIVE ;  /* 0x000000000000791b */ /* 0x00ffe20003800000 */
.L_x_3538:
[----:B------:R-:W-:Y:S05]  /*11050*/  BSYNC B1 ;  /* 0x0000000000017941 */ /* 0x000fea0003800000 */
.L_x_3537:
        /* <DEDUP_REMOVED lines=9> */
.L_x_3539:
[----:B------:R-:W-:Y:S02]  /*110f0*/  IMAD.MOV.U32 R13, RZ, RZ, R27 ;  /* 0x000000ffff0d7224 */ /* 0x000fe400078e001b */
[----:B------:R-:W-:Y:S02]  /*11100*/  IMAD.MOV.U32 R12, RZ, RZ, 0x1 ;  /* 0x00000001ff0c7424 */ /* 0x000fe400078e00ff */
[----:B------:R-:W-:-:S07]  /*11110*/  IMAD.MOV.U32 R2, RZ, RZ, R14 ;  /* 0x000000ffff027224 */ /* 0x000fce00078e000e */
[----:B------:R-:W-:Y:S05]  /*11120*/  WARPSYNC.COLLECTIVE R15, `(.L_x_3540) ;  /* 0x000000000f087348 */ /* 0x000fea0003c00000 */
[----:B------:R0:W1:Y:S02]  /*11130*/  SHFL.IDX P6, R14, R13, R12, R11 ;  /* 0x0000000c0d0e7389 */ /* 0x00006400000c000b */
[----:B01----:R-:W-:Y:S01]  /*11140*/  ENDCOLLECTIVE ;  /* 0x000000000000791b */ /* 0x003fe20003800000 */
.L_x_3540:
        /* <DEDUP_REMOVED lines=11> */
.L_x_3541:
[----:B------:R-:W-:Y:S02]  /*11200*/  IMAD.MOV.U32 R13, RZ, RZ, R27 ;  /* 0x000000ffff0d7224 */ /* 0x000fe400078e001b */
[----:B------:R-:W-:Y:S02]  /*11210*/  IMAD.MOV.U32 R12, RZ, RZ, 0x2 ;  /* 0x00000002ff0c7424 */ /* 0x000fe400078e00ff */
[----:B------:R-:W-:-:S07]  /*11220*/  IMAD.MOV.U32 R2, RZ, RZ, R14 ;  /* 0x000000ffff027224 */ /* 0x000fce00078e000e */
[----:B------:R-:W-:Y:S05]  /*11230*/  WARPSYNC.COLLECTIVE R15, `(.L_x_3542) ;  /* 0x000000000f087348 */ /* 0x000fea0003c00000 */
[----:B------:R0:W1:Y:S02]  /*11240*/  SHFL.IDX P6, R14, R13, R12, R11 ;  /* 0x0000000c0d0e7389 */ /* 0x00006400000c000b */
[----:B01----:R-:W-:Y:S01]  /*11250*/  ENDCOLLECTIVE ;  /* 0x000000000000791b */ /* 0x003fe20003800000 */
.L_x_3542:
        /* <DEDUP_REMOVED lines=11> */
.L_x_3543:
[----:B------:R-:W-:Y:S02]  /*11310*/  IMAD.MOV.U32 R13, RZ, RZ, R27 ;  /* 0x000000ffff0d7224 */ /* 0x000fe400078e001b */
[----:B------:R-:W-:Y:S02]  /*11320*/  IMAD.MOV.U32 R12, RZ, RZ, 0x3 ;  /* 0x00000003ff0c7424 */ /* 0x000fe400078e00ff */
[----:B------:R-:W-:-:S07]  /*11330*/  IMAD.MOV.U32 R2, RZ, RZ, R14 ;  /* 0x000000ffff027224 */ /* 0x000fce00078e000e */
[----:B------:R-:W-:Y:S05]  /*11340*/  WARPSYNC.COLLECTIVE R15, `(.L_x_3544) ;  /* 0x000000000f087348 */ /* 0x000fea0003c00000 */
[----:B------:R0:W1:Y:S02]  /*11350*/  SHFL.IDX P6, R14, R13, R12, R11 ;  /* 0x0000000c0d0e7389 */ /* 0x00006400000c000b */
[----:B01----:R-:W-:Y:S01]  /*11360*/  ENDCOLLECTIVE ;  /* 0x000000000000791b */ /* 0x003fe20003800000 */
.L_x_3544:
[----:B------:R-:W-:-:S05]  /*11370*/  IADD3 R2, P0, R2, R0, RZ ;  /* 0x0000000002027210 */ /* 0x000fca0007f1e0ff */
        /* <DEDUP_REMOVED lines=10> */
.L_x_3545:
[----:B------:R-:W-:Y:S01]  /*11420*/  IMAD.MOV.U32 R2, RZ, RZ, R14 ;  /* 0x000000ffff027224 */ /* 0x000fe200078e000e */
[----:B------:R-:W-:Y:S06]  /*11430*/  BRA `(.L_x_3546) ;  /* 0xffffffd000087947 */ /* 0x000fec000383ffff */
.L_x_3470:
[----:B----4-:R4:W0:Y:S02]  /*11440*/  SYNCS.PHASECHK.TRANS64.TRYWAIT P0, [R8+URZ+0x38860], R20 ;  /* 0x03886014080075a7 */ /* 0x010824000800017f */
[----:B0-----:R-:W-:Y:S05]  /*11450*/  @!P0 NANOSLEEP.SYNCS 0x989680 ;  /* 0x009896800000895d */ /* 0x001fea0003900000 */
[----:B------:R-:W0:Y:S02]  /*11460*/  @!P0 SYNCS.PHASECHK.TRANS64 P0, [R8+URZ+0x38860], R20 ;  /* 0x03886014080085a7 */ /* 0x000e24000800007f */
[----:B0-----:R-:W-:Y:S05]  /*11470*/  @!P0 BRA `(.L_x_3470) ;  /* 0xfffffffc00f08947 */ /* 0x001fea000383ffff */
[----:B------:R-:W-:Y:S05]  /*11480*/  BRA `(.L_x_3547) ;  /* 0xffffffd000587947 */ /* 0x000fea000383ffff */
.L_x_3471:
[----:B------:R-:W-:Y:S01]  /*11490*/  BSSY B1, `(.L_x_3548) ;  /* 0x0000008000017945 */ /* 0x000fe20003800000 */
[----:B------:R-:W-:Y:S02]  /*114a0*/  IMAD.MOV.U32 R13, RZ, RZ, R20 ;  /* 0x000000ffff0d7224 */ /* 0x000fe400078e0014 */
[----:B------:R-:W-:Y:S02]  /*114b0*/  IMAD.MOV.U32 R12, RZ, RZ, RZ ;  /* 0x000000ffff0c7224 */ /* 0x000fe400078e00ff */
[----:B------:R-:W-:Y:S02]  /*114c0*/  IMAD.MOV.U32 R11, RZ, RZ, 0x181f ;  /* 0x0000181fff0b7424 */ /* 0x000fe400078e00ff */
[----:B------:R-:W-:-:S07]  /*114d0*/  IMAD.MOV.U32 R15, RZ, RZ, -0x1 ;  /* 0xffffffffff0f7424 */ /* 0x000fce00078e00ff */
[----:B0--3--:R-:W-:Y:S05]  /*114e0*/  WARPSYNC.COLLECTIVE R15, `(.L_x_3549) ;  /* 0x000000000f087348 */ /* 0x009fea0003c00000 */
[----:B------:R1:W2:Y:S02]  /*114f0*/  SHFL.IDX P6, R14, R13, R12, R11 ;  /* 0x0000000c0d0e7389 */ /* 0x0002a400000c000b */
[----:B0123--:R-:W-:Y:S01]  /*11500*/  ENDCOLLECTIVE ;  /* 0x000000000000791b */ /* 0x00ffe20003800000 */
.L_x_3549:
[----:B------:R-:W-:Y:S05]  /*11510*/  BSYNC B1 ;  /* 0x0000000000017941 */ /* 0x000fea0003800000 */
.L_x_3548:
        /* <DEDUP_REMOVED lines=12> */
.L_x_3550:
[----:B------:R-:W-:Y:S02]  /*115e0*/  IMAD.MOV.U32 R13, RZ, RZ, R20 ;  /* 0x000000ffff0d7224 */ /* 0x000fe400078e0014 */
[----:B------:R-:W-:Y:S01]  /*115f0*/  IMAD.MOV.U32 R12, RZ, RZ, 0x1 ;  /* 0x00000001ff0c7424 */ /* 0x000fe200078e00ff */
[----:B------:R-:W-:Y:S02]  /*11600*/  LOP3.LUT P6, RZ, R16, 0x200, RZ, 0xc0, !PT ;  /* 0x0000020010ff7812 */ /* 0x000fe400078cc0ff */
[----:B------:R-:W-:-:S05]  /*11610*/  IADD3 R2, P0, R14, R0, RZ ;  /* 0x000000000e027210 */ /* 0x000fca0007f1e0ff */
[----:B------:R-:W-:Y:S01]  /*11620*/  IMAD.X R3, RZ, RZ, R3, P0 ;  /* 0x000000ffff037224 */ /* 0x000fe200000e0603 */
        /* <DEDUP_REMOVED lines=8> */
.L_x_3551:
        /* <DEDUP_REMOVED lines=17> */
.L_x_3552:
        /* <DEDUP_REMOVED lines=18> */
.L_x_3553:
        /* <DEDUP_REMOVED lines=14> */
.L_x_3554:
        /* <DEDUP_REMOVED lines=16> */
.L_x_3555:
[----:B------:R-:W-:Y:S01]  /*11ac0*/  @!PT LDS RZ, [RZ] ;  /* 0x00000000fffff984 */ /* 0x000fe20000000800 */
[----:B------:R-:W-:Y:S01]  /*11ad0*/  @!PT LDS RZ, [RZ] ;  /* 0x00000000fffff984 */ /* 0x000fe20000000800 */
[----:B------:R-:W-:Y:S01]  /*11ae0*/  @!PT LDS RZ, [RZ] ;  /* 0x00000000fffff984 */ /* 0x000fe20000000800 */
[----:B------:R0:W-:Y:S04]  /*11af0*/  LDGSTS.E.BYPASS.LTC128B.128 [R21+0x7400], desc[UR42][R2.64+0x180], !P5 ;  /* 0x0740018002157fae */ /* 0x0001e8000e901d6a */
[----:B------:R0:W-:Y:S04]  /*11b00*/  LDGSTS.E.BYPASS.LTC128B.128 [R21+0x9400], desc[UR42][R2.64+0x200], !P4 ;  /* 0x0940020002157fae */ /* 0x0001e8000e101d6a */
[----:B------:R0:W-:Y:S01]  /*11b10*/  LDGSTS.E.BYPASS.LTC128B.128 [R21+0xb400], desc[UR42][R2.64+0x280], !P3 ;  /* 0x0b40028002157fae */ /* 0x0001e2000d901d6a */
[----:B------:R-:W-:-:S03]  /*11b20*/  IMAD.MOV.U32 R13, RZ, RZ, R10 ;  /* 0x000000ffff0d7224 */ /* 0x000fc600078e000a */
[----:B------:R0:W-:Y:S04]  /*11b30*/  LDGSTS.E.BYPASS.LTC128B.128 [R21+0xd400], desc[UR42][R2.64+0x300], P0 ;  /* 0x0d40030002157fae */ /* 0x0001e80008101d6a */
[----:B------:R0:W-:Y:S01]  /*11b40*/  LDGSTS.E.BYPASS.LTC128B.128 [R21+0xf400], desc[UR42][R2.64+0x380], P1 ;  /* 0x0f40038002157fae */ /* 0x0001e20008901d6a */
[----:B------:R-:W-:-:S07]  /*11b50*/  IMAD.MOV.U32 R20, RZ, RZ, R14 ;  /* 0x000000ffff147224 */ /* 0x000fce00078e000e */
[----:B0-----:R-:W-:Y:S05]  /*11b60*/  WARPSYNC.COLLECTIVE R15, `(.L_x_3556) ;  /* 0x000000000f087348 */ /* 0x001fea0003c00000 */
[----:B------:R1:W2:Y:S02]  /*11b70*/  SHFL.IDX P6, R14, R13, R12, R11 ;  /* 0x0000000c0d0e7389 */ /* 0x0002a400000c000b */
[----:B012---:R-:W-:Y:S01]  /*11b80*/  ENDCOLLECTIVE ;  /* 0x000000000000791b */ /* 0x007fe20003800000 */
.L_x_3556:
[----:B------:R-:W-:Y:S05]  /*11b90*/  BRA `(.L_x_3557) ;  /* 0xffffffcc00cc7947 */ /* 0x000fea000383ffff */
.L_x_3477:
[----:B-1----:R1:W2:Y:S02]  /*11ba0*/  SYNCS.PHASECHK.TRANS64.TRYWAIT P0, [R5+URZ+0x38820], R0 ;  /* 0x03882000050075a7 */ /* 0x0022a4000800017f */
[----:B--2---:R-:W-:Y:S05]  /*11bb0*/  @!P0 NANOSLEEP.SYNCS 0x989680 ;  /* 0x009896800000895d */ /* 0x004fea0003900000 */
[----:B------:R-:W2:Y:S02]  /*11bc0*/  @!P0 SYNCS.PHASECHK.TRANS64 P0, [R5+URZ+0x38820], R0 ;  /* 0x03882000050085a7 */ /* 0x000ea4000800007f */
[----:B--2---:R-:W-:Y:S05]  /*11bd0*/  @!P0 BRA `(.L_x_3477) ;  /* 0xfffffffc00f08947 */ /* 0x004fea000383ffff */
[----:B------:R-:W-:Y:S05]  /*11be0*/  BRA `(.L_x_3558) ;  /* 0xffffffd000a47947 */ /* 0x000fea000383ffff */
.L_x_3478:
        /* <DEDUP_REMOVED lines=11> */
.L_x_3560:
[----:B------:R-:W-:Y:S05]  /*11ca0*/  BSYNC B0 ;  /* 0x0000000000007941 */ /* 0x000fea0003800000 */
.L_x_3559:
[----:B------:R-:W-:Y:S05]  /*11cb0*/  BRA `(.L_x_3561) ;  /* 0xffffffd0008c7947 */ /* 0x000fea000383ffff */
.L_x_3481:
[----:B------:R-:W-:Y:S01]  /*11cc0*/  BSSY B1, `(.L_x_3562) ;  /* 0x0000006000017945 */ /* 0x000fe20003800000 */
[----:B------:R-:W-:-:S07]  /*11cd0*/  IMAD.MOV.U32 R15, RZ, RZ, -0x1 ;  /* 0xffffffffff0f7424 */ /* 0x000fce00078e00ff */
[----:B01-3--:R-:W-:Y:S05]  /*11ce0*/  WARPSYNC.COLLECTIVE R15, `(.L_x_3563) ;  /* 0x000000000f0c7348 */ /* 0x00bfea0003c00000 */
[----:B------:R-:W-:Y:S02]  /*11cf0*/  ELECT P6, UR62, PT ;  /* 0x00000000003e782f */ /* 0x000fe400038c0000 */
[----:B------:R-:W-:Y:S01]  /*11d00*/  MOV R14, UR62 ;  /* 0x0000003e000e7c02 */ /* 0x000fe20008000f00 */
[----:B01-3--:R-:W-:Y:S10]  /*11d10*/  ENDCOLLECTIVE ;  /* 0x000000000000791b */ /* 0x00bff40003800000 */
.L_x_3563:
[----:B------:R-:W-:Y:S05]  /*11d20*/  BSYNC B1 ;  /* 0x0000000000017941 */ /* 0x000fea0003800000 */
.L_x_3562:
[----:B------:R-:W-:Y:S05]  /*11d30*/  BRA `(.L_x_3564) ;  /* 0xffffffd000847947 */ /* 0x000fea000383ffff */
.L_x_3483:
[----:B-1----:R1:W2:Y:S02]  /*11d40*/  SYNCS.PHASECHK.TRANS64.TRYWAIT P1, [R3+URZ+0x38840], R2 ;  /* 0x03884002030075a7 */ /* 0x0022a4000802017f */
[----:B--2---:R-:W-:Y:S05]  /*11d50*/  @!P1 NANOSLEEP.SYNCS 0x989680 ;  /* 0x009896800000995d */ /* 0x004fea0003900000 */
[----:B------:R-:W2:Y:S02]  /*11d60*/  @!P1 SYNCS.PHASECHK.TRANS64 P1, [R3+URZ+0x38840], R2 ;  /* 0x03884002030095a7 */ /* 0x000ea4000802007f */
[----:B--2---:R-:W-:Y:S05]  /*11d70*/  @!P1 BRA `(.L_x_3483) ;  /* 0xfffffffc00f09947 */ /* 0x004fea000383ffff */
[----:B------:R-:W-:Y:S05]  /*11d80*/  BRA `(.L_x_3565) ;  /* 0xffffffd000a07947 */ /* 0x000fea000383ffff */
.L_x_3485:
[----:B--2---:R2:W4:Y:S02]  /*11d90*/  SYNCS.PHASECHK.TRANS64.TRYWAIT P1, [R5+URZ+0x38840], R0 ;  /* 0x03884000050075a7 */ /* 0x004524000802017f */
[----:B----4-:R-:W-:Y:S05]  /*11da0*/  @!P1 NANOSLEEP.SYNCS 0x989680 ;  /* 0x009896800000995d */ /* 0x010fea0003900000 */
[----:B------:R-:W4:Y:S02]  /*11db0*/  @!P1 SYNCS.PHASECHK.TRANS64 P1, [R5+URZ+0x38840], R0 ;  /* 0x03884000050095a7 */ /* 0x000f24000802007f */
[----:B----4-:R-:W-:Y:S05]  /*11dc0*/  @!P1 BRA `(.L_x_3485) ;  /* 0xfffffffc00f09947 */ /* 0x010fea000383ffff */
[----:B------:R-:W-:Y:S05]  /*11dd0*/  BRA `(.L_x_3566) ;  /* 0xffffffd000ac7947 */ /* 0x000fea000383ffff */
.L_x_3487:
[----:B----4-:R4:W0:Y:S02]  /*11de0*/  SYNCS.PHASECHK.TRANS64.TRYWAIT P1, [R3+URZ+0x38860], R2 ;  /* 0x03886002030075a7 */ /* 0x010824000802017f */
[----:B0-----:R-:W-:Y:S05]  /*11df0*/  @!P1 NANOSLEEP.SYNCS 0x989680 ;  /* 0x009896800000995d */ /* 0x001fea0003900000 */
[----:B------:R-:W0:Y:S02]  /*11e00*/  @!P1 SYNCS.PHASECHK.TRANS64 P1, [R3+URZ+0x38860], R2 ;  /* 0x03886002030095a7 */ /* 0x000e24000802007f */
[----:B0-----:R-:W-:Y:S05]  /*11e10*/  @!P1 BRA `(.L_x_3487) ;  /* 0xfffffffc00f09947 */ /* 0x001fea000383ffff */
[----:B------:R-:W-:Y:S05]  /*11e20*/  BRA `(.L_x_3567) ;  /* 0xffffffd000a87947 */ /* 0x000fea000383ffff */
.L_x_3568:
        /* <DEDUP_REMOVED lines=13> */
.L_x_15531:


//--------------------- .text._ZN7cutlass13device_kernelIN5flash11enable_sm90INS1_16FlashAttnFwdSm90INS1_25CollectiveMainloopFwdSm90ILi2EN4cute5tupleIJNS5_1CILi1EEES8_S8_EEENS6_IJNS7_ILi64EEESA_SA_EEELi512ENS_6half_tEfNS_4arch4Sm90ELb0ELb0ELb0ELb1ELb1ELb0ELb0ELb0ELb0ELb1ELb0ELb0EEENS1_21CollectiveEpilogueFwdINS6_IJSA_NS7_ILi512EEESA_EEES9_SC_SE_Li256ELb1ELb1ELb0ELb0EEENS1_36VarlenDynamicPersistentTileSchedulerILi64ELi64ELi256ELi128ELb0ELb1ELb1ELb0ELb1ELb1EEEEEEEEEvNT_6ParamsE --------------------------
	.section	.text._ZN7cutlass13device_kernelIN5flash11enable_sm90INS1_16FlashAttnFwdSm90INS1_25CollectiveMainloopFwdSm90ILi2EN4cute5tupleIJNS5_1CILi1EEES8_S8_EEENS6_IJNS7_ILi64EEESA_SA_EEELi512ENS_6half_tEfNS_4arch4Sm90ELb0ELb0ELb0ELb1ELb1ELb0ELb0ELb0ELb0ELb1ELb0ELb0EEENS1_21CollectiveEpilogueFwdINS6_IJSA_NS7_ILi512EEESA_EEES9_SC_SE_Li256ELb1ELb1ELb0ELb0EEENS1_36VarlenDynamicPersistentTileSchedulerILi64ELi64ELi256ELi128ELb0ELb1ELb1ELb0ELb1ELb1EEEEEEEEEvNT_6ParamsE,"ax",@progbits
	.align	128
.text._ZN7cutlass13device_kernelIN5flash11enable_sm90INS1_16FlashAttnFwdSm90INS1_25CollectiveMainloopFwdSm90ILi2EN4cute5tupleIJNS5_1CILi1EEES8_S8_EEENS6_IJNS7_ILi64EEESA_SA_EEELi512ENS_6half_tEfNS_4arch4Sm90ELb0ELb0ELb0ELb1ELb1ELb0ELb0ELb0ELb0ELb1ELb0ELb0EEENS1_21CollectiveEpilogueFwdINS6_IJSA_NS7_ILi512EEESA_EEES9_SC_SE_Li256ELb1ELb1ELb0ELb0EEENS1_36VarlenDynamicPersistentTileSchedulerILi64ELi64ELi256ELi128ELb0ELb1ELb1ELb0ELb1ELb1EEEEEEEEEvNT_6ParamsE:
        .type           _ZN7cutlass13device_kernelIN5flash11enable_sm90INS1_16FlashAttnFwdSm90INS1_25CollectiveMainloopFwdSm90ILi2EN4cute5tupleIJNS5_1CILi1EEES8_S8_EEENS6_IJNS7_ILi64EEESA_SA_EEELi512ENS_6half_tEfNS_4arch4Sm90ELb0ELb0ELb0ELb1ELb1ELb0ELb0ELb0ELb0ELb1ELb0ELb0EEENS1_21CollectiveEpilogueFwdINS6_IJSA_NS7_ILi512EEESA_EEES9_SC_SE_Li256ELb1ELb1ELb0ELb0EEENS1_36VarlenDynamicPersistentTileSchedulerILi64ELi64ELi256ELi128ELb0ELb1ELb1ELb0ELb1ELb1EEEEEEEEEvNT_6ParamsE,@function
        .size           _ZN7cutlass13device_kernelIN5flash11enable_sm90INS1_16FlashAttnFwdSm90INS1_25CollectiveMainloopFwdSm90ILi2EN4cute5tupleIJNS5_1CILi1EEES8_S8_EEENS6_IJNS7_ILi64EEESA_SA_EEELi512ENS_6half_tEfNS_4arch4Sm90ELb0ELb0ELb0ELb1ELb1ELb0ELb0ELb0ELb0ELb1ELb0ELb0EEENS1_21CollectiveEpilogueFwdINS6_IJSA_NS7_ILi512EEESA_EEES9_SC_SE_Li256ELb1ELb1ELb0ELb0EEENS1_36VarlenDynamicPersistentTileSchedulerILi64ELi64ELi256ELi128ELb0ELb1ELb1ELb0ELb1ELb1EEEEEEEEEvNT_6ParamsE,(.L_x_15532 - _ZN7cutlass13device_kernelIN5flash11enable_sm90INS1_16FlashAttnFwdSm90INS1_25CollectiveMainloopFwdSm90ILi2EN4cute5tupleIJNS5_1CILi1EEES8_S8_EEENS6_IJNS7_ILi64EEESA_SA_EEELi512ENS_6half_tEfNS_4arch4Sm90ELb0ELb0ELb0ELb1ELb1ELb0ELb0ELb0ELb0ELb1ELb0ELb0EEENS1_21CollectiveEpilogueFwdINS6_IJSA_NS7_ILi512EEESA_EEES9_SC_SE_Li256ELb1ELb1ELb0ELb0EEENS1_36VarlenDynamicPersistentTileSchedulerILi64ELi64ELi256ELi128ELb0ELb1ELb1ELb0ELb1ELb1EEEEEEEEEvNT_6ParamsE)
        .other          _ZN7cutlass13device_kernelIN5flash11enable_sm90INS1_16FlashAttnFwdSm90INS1_25CollectiveMainloopFwdSm90ILi2EN4cute5tupleIJNS5_1CILi1EEES8_S8_EEENS6_IJNS7_ILi64EEESA_SA_EEELi512ENS_6half_tEfNS_4arch4Sm90ELb0ELb0ELb0ELb1ELb1ELb0ELb0ELb0ELb0ELb1ELb0ELb0EEENS1_21CollectiveEpilogueFwdINS6_IJSA_NS7_ILi512EEESA_EEES9_SC_SE_Li256ELb1ELb1ELb0ELb0EEENS1_36VarlenDynamicPersistentTileSchedulerILi64ELi64ELi256ELi128ELb0ELb1ELb1ELb0ELb1ELb1EEEEEEEEEvNT_6ParamsE,@"STO_CUDA_ENTRY STV_DEFAULT"
_ZN7cutlass13device_kernelIN5flash11enable_sm90INS1_16FlashAttnFwdSm90INS1_25CollectiveMainloopFwdSm90ILi2EN4cute5tupleIJNS5_1CILi1EEES8_S8_EEENS6_IJNS7_ILi64EEESA_SA_EEELi512ENS_6half_tEfNS_4arch4Sm90ELb0ELb0ELb0ELb1ELb1ELb0ELb0ELb0ELb0ELb1ELb0ELb0EEENS1_21CollectiveEpilogueFwdINS6_IJSA_NS7_ILi512EEESA_EEES9_SC_SE_Li256ELb1ELb1ELb0ELb0EEENS1_36VarlenDynamicPersistentTileSchedulerILi64ELi64ELi256ELi128ELb0ELb1ELb1ELb0ELb1ELb1EEEEEEEEEvNT_6ParamsE:
        /* <DEDUP_REMOVED lines=41> */
.L_x_3569:
        /* <DEDUP_REMOVED lines=22> */
.L_x_3570:
        /* <DEDUP_REMOVED lines=18> */
.L_x_3571:
        /* <DEDUP_REMOVED lines=22> */
.L_x_3572:
        /* <DEDUP_REMOVED lines=23> */
.L_x_3573:
        /* <DEDUP_REMOVED lines=8> */
.L_x_3575:
[----:B------:R-:W-:-:S08]  /*0860*/  NOP ;  /* 0x0000000000007918 */ /* 0x000fd00000000000 */
[----:B------:R-:W0:Y:S02]  /*0870*/  USETMAXREG.TRY_ALLOC.CTAPOOL UP0, 0xe8 ;  /* 0x000000e8000079c8 */ /* 0x000e240008000600 */
[----:B0-----:R-:W-:-:S13]  /*0880*/  PLOP3.LUT P0, PT, PT, PT, UP0, 0x80, 0x0 ;  /* 0x000000000000781c */ /* 0x001fda0003f0f008 */
[----:B------:R-:W-:Y:S05]  /*0890*/  @!P0 BRA `(.L_x_3575) ;  /* 0xfffffffc00f08947 */ /* 0x000fea000383ffff */
[----:B------:R-:W0:Y:S01]  /*08a0*/  S2R R2, SR_TID.X ;  /* 0x0000000000027919 */ /* 0x000e220000002100 */
[----:B------:R-:W1:Y:S01]  /*08b0*/  S2UR UR40, SR_CgaCtaId ;  /* 0x00000000002879c3 */ /* 0x000e620000008800 */
[----:B------:R-:W-:Y:S01]  /*08c0*/  UMOV UR41, 0x400 ;  /* 0x0000040000297882 */ /* 0x000fe20000000000 */
[----:B------:R-:W-:Y:S01]  /*08d0*/  ULDC UR4, c[0x0][0xc3c] ;  /* 0x00030f0000047ab9 */ /* 0x000fe20000000800 */
[----:B-1----:R-:W-:Y:S01]  /*08e0*/  ULEA UR41, UR40, UR41, 0x18 ;  /* 0x0000002928297291 */ /* 0x002fe2000f8ec03f */
[----:B0-----:R-:W-:-:S04]  /*08f0*/  LOP3.LUT R0, R2, 0xffffff80, RZ, 0xc0, !PT ;  /* 0xffffff8002007812 */ /* 0x001fc800078ec0ff */
[----:B------:R-:W-:-:S13]  /*0900*/  ISETP.NE.AND P0, PT, R0, 0x80, PT ;  /* 0x000000800000780c */ /* 0x000fda0003f05270 */
[----:B------:R-:W-:Y:S06]  /*0910*/  @!P0 BAR.ARV 0x8, 0x100 ;  /* 0x0204000000008b1d */ /* 0x000fec0000002000 */
[----:B------:R-:W-:-:S13]  /*0920*/  ISETP.GE.U32.AND P0, PT, R2, 0x100, PT ;  /* 0x000001000200780c */ /* 0x000fda0003f06070 */
[----:B------:R-:W-:Y:S08]  /*0930*/  @P0 BAR.ARV 0xf, 0x100 ;  /* 0x03c4000000000b1d */ /* 0x000ff00000002000 */
[----:B------:R-:W-:Y:S06]  /*0940*/  BAR.SYNC.DEFER_BLOCKING 0x5, 0x180 ;  /* 0x0146000000007b1d */ /* 0x000fec0000010000 */
[----:B------:R-:W0:Y:S02]  /*0950*/  LDS.128 R4, [UR41+0x28cd0] ;  /* 0x028cd029ff047984 */ /* 0x000e240008000c00 */
[----:B------:R-:W-:Y:S06]  /*0960*/  BAR.ARV 0x4, 0x180 ;  /* 0x0106000000007b1d */ /* 0x000fec0000002000 */
[----:B0-----:R-:W-:-:S13]  /*0970*/  ISETP.GE.AND P0, PT, R7, UR4, PT ;  /* 0x0000000407007c0c */ /* 0x001fda000bf06270 */
[----:B------:R-:W-:Y:S05]  /*0980*/  @P0 EXIT ;  /* 0x000000000000094d */ /* 0x000fea0003800000 */
[----:B------:R-:W-:Y:S01]  /*0990*/  VIADD R197, R2, 0xffffff80 ;  /* 0xffffff8002c57836 */ /* 0x000fe20000000000 */
[----:B------:R-:W-:Y:S01]  /*09a0*/  R2UR UR5, R5 ;  /* 0x00000000050572ca */ /* 0x000fe200000e0000 */
[----:B------:R-:W-:Y:S01]  /*09b0*/  IMAD.MOV.U32 R23, RZ, RZ, 0x20 ;  /* 0x00000020ff177424 */ /* 0x000fe200078e00ff */
[----:B------:R-:W-:Y:S01]  /*09c0*/  R2UR UR7, R7 ;  /* 0x00000000070772ca */ /* 0x000fe200000e0000 */
[----:B------:R-:W-:Y:S01]  /*09d0*/  ULOP3.LUT UR46, UR39, 0x1, URZ, 0xfc, !UPT ;  /* 0x00000001272e7892 */ /* 0x000fe2000f8efc3f */
[----:B------:R-:W-:Y:S01]  /*09e0*/  SHF.R.S32.HI R0, RZ, 0x1f, R197 ;  /* 0x0000001fff007819 */ /* 0x000fe200000114c5 */
[----:B------:R-:W-:Y:S01]  /*09f0*/  UMOV UR36, URZ ;  /* 0x0000003f00247c82 */ /* 0x000fe20008000000 */
[----:B------:R-:W-:Y:S01]  /*0a00*/  R2UR UR6, R6 ;  /* 0x00000000060672ca */ /* 0x000fe200000e0000 */
[----:B------:R-:W-:Y:S01]  /*0a10*/  UMOV UR37, URZ ;  /* 0x0000003f00257c82 */ /* 0x000fe20008000000 */
[CC--:B------:R-:W-:Y:S01]  /*0a20*/  LEA.HI R2, R0.reuse, R197.reuse, RZ, 0x4 ;  /* 0x000000c500027211 */ /* 0x0c0fe200078f20ff */
[----:B------:R-:W-:Y:S01]  /*0a30*/  UMOV UR38, URZ ;  /* 0x0000003f00267c82 */ /* 0x000fe20008000000 */
[----:B------:R-:W-:-:S02]  /*0a40*/  LEA.HI R5, R0, R197, RZ, 0x5 ;  /* 0x000000c500057211 */ /* 0x000fc400078f28ff */
[----:B------:R-:W-:Y:S02]  /*0a50*/  SHF.R.S32.HI R3, RZ, 0x4, R2 ;  /* 0x00000004ff037819 */ /* 0x000fe40000011402 */
[----:B------:R-:W-:Y:S02]  /*0a60*/  LEA.HI R7, R0, R197, RZ, 0x2 ;  /* 0x000000c500077211 */ /* 0x000fe400078f10ff */
[----:B------:R-:W-:Y:S02]  /*0a70*/  LEA.HI R4, R2, R3, RZ, 0x1 ;  /* 0x0000000302047211 */ /* 0x000fe400078f08ff */
[--C-:B------:R-:W-:Y:S02]  /*0a80*/  SHF.R.S32.HI R11, RZ, 0x5, R5.reuse ;  /* 0x00000005ff0b7819 */ /* 0x100fe40000011405 */
[----:B------:R-:W-:Y:S02]  /*0a90*/  LOP3.LUT R4, R4, 0x1ffffffe, RZ, 0xc0, !PT ;  /* 0x1ffffffe04047812 */ /* 0x000fe400078ec0ff */
[----:B------:R-:W-:-:S02]  /*0aa0*/  SHF.R.S32.HI R6, RZ, 0x1f, R5 ;  /* 0x0000001fff067819 */ /* 0x000fc40000011405 */
[----:B------:R-:W-:Y:S01]  /*0ab0*/  LOP3.LUT R8, R7, 0xfffffffc, RZ, 0xc0, !PT ;  /* 0xfffffffc07087812 */ /* 0x000fe200078ec0ff */
[----:B------:R-:W-:Y:S01]  /*0ac0*/  IMAD.IADD R9, R3, 0x1, -R4 ;  /* 0x0000000103097824 */ /* 0x000fe200078e0a04 */
[----:B------:R-:W-:Y:S02]  /*0ad0*/  LOP3.LUT R4, R2, 0xfffffff0, RZ, 0xc0, !PT ;  /* 0xfffffff002047812 */ /* 0x000fe400078ec0ff */
[----:B------:R-:W-:Y:S01]  /*0ae0*/  LEA.HI R3, R0, R197, RZ, 0x7 ;  /* 0x000000c500037211 */ /* 0x000fe200078f38ff */
[C---:B------:R-:W-:Y:S01]  /*0af0*/  IMAD.IADD R10, R197.reuse, 0x1, -R8 ;  /* 0x00000001c50a7824 */ /* 0x040fe200078e0a08 */
[----:B------:R-:W-:Y:S01]  /*0b00*/  LEA.HI R6, R6, R11, RZ, 0x2 ;  /* 0x0000000b06067211 */ /* 0x000fe200078f10ff */
[----:B------:R-:W-:Y:S01]  /*0b10*/  IMAD.IADD R7, R197, 0x1, -R4 ;  /* 0x00000001c5077824 */ /* 0x000fe200078e0a04 */
[----:B------:R-:W-:Y:S01]  /*0b20*/  LOP3.LUT R2, R3, 0xffffff80, RZ, 0xc0, !PT ;  /* 0xffffff8003027812 */ /* 0x000fe200078ec0ff */
[----:B------:R-:W-:Y:S01]  /*0b30*/  IMAD.SHL.U32 R9, R9, 0x8, RZ ;  /* 0x0000000809097824 */ /* 0x000fe200078e00ff */
[----:B------:R-:W-:-:S02]  /*0b40*/  SHF.R.S32.HI R192, RZ, 0x7, R3 ;  /* 0x00000007ffc07819 */ /* 0x000fc40000011403 */
[--C-:B------:R-:W-:Y:S01]  /*0b50*/  SHF.R.S32.HI R4, RZ, 0x1f, R7.reuse ;  /* 0x0000001fff047819 */ /* 0x100fe20000011407 */
[----:B------:R-:W-:Y:S01]  /*0b60*/  IMAD.IADD R2, R197, 0x1, -R2 ;  /* 0x00000001c5027824 */ /* 0x000fe200078e0a02 */
[----:B------:R-:W-:Y:S01]  /*0b70*/  LOP3.LUT R6, R6, 0x3ffffc, RZ, 0xc0, !PT ;  /* 0x003ffffc06067812 */ /* 0x000fe200078ec0ff */
[----:B------:R-:W-:Y:S01]  /*0b80*/  IMAD R15, R192, 0x100, R7 ;  /* 0x00000100c00f7824 */ /* 0x000fe200078e0207 */
[----:B------:R-:W-:Y:S02]  /*0b90*/  LEA.HI R8, R4, R7, RZ, 0x3 ;  /* 0x0000000704087211 */ /* 0x000fe400078f18ff */
[----:B------:R-:W-:Y:S01]  /*0ba0*/  LEA.HI R12, R10, R10, RZ, 0x1 ;  /* 0x0000000a0a0c7211 */ /* 0x000fe200078f08ff */
[----:B------:R-:W-:Y:S01]  /*0bb0*/  IMAD.IADD R4, R11, 0x1, -R6 ;  /* 0x000000010b047824 */ /* 0x000fe200078e0a06 */
[----:B------:R-:W-:Y:S02]  /*0bc0*/  SHF.R.S32.HI R5, RZ, 0x1f, R2 ;  /* 0x0000001fff057819 */ /* 0x000fe40000011402 */
[----:B------:R-:W-:Y:S01]  /*0bd0*/  LOP3.LUT R13, R12, 0x1ffffffe, RZ, 0xc0, !PT ;  /* 0x1ffffffe0c0d7812 */ /* 0x000fe200078ec0ff */
[----:B------:R-:W-:Y:S01]  /*0be0*/  IMAD R196, R4, 0x10, R15 ;  /* 0x0000001004c47824 */ /* 0x000fe200078e020f */
[----:B------:R-:W-:-:S02]  /*0bf0*/  LEA.HI R4, R5, R2, RZ, 0x2 ;  /* 0x0000000205047211 */ /* 0x000fc400078f10ff */
[C---:B------:R-:W-:Y:S01]  /*0c00*/  LOP3.LUT R6, R8.reuse, 0xfffffff8, RZ, 0xc0, !PT ;  /* 0xfffffff808067812 */ /* 0x040fe200078ec0ff */
[----:B------:R-:W-:Y:S01]  /*0c10*/  IMAD.SHL.U32 R8, R8, 0x40, RZ ;  /* 0x0000004008087824 */ /* 0x000fe200078e00ff */
[----:B------:R-:W-:Y:S01]  /*0c20*/  IADD3 R195, R10, -R13, RZ ;  /* 0x8000000d0ac37210 */ /* 0x000fe20007ffe0ff */
[----:B------:R-:W-:Y:S01]  /*0c30*/  IMAD.U32 R196, R196, 0x40, R9 ;  /* 0x00000040c4c47824 */ /* 0x000fe200078e0009 */
[----:B------:R-:W-:Y:S01]  /*0c40*/  LOP3.LUT R13, R4, 0x7ffffffc, RZ, 0xc0, !PT ;  /* 0x7ffffffc040d7812 */ /* 0x000fe200078ec0ff */
[----:B------:R-:W-:Y:S01]  /*0c50*/  IMAD.IADD R7, R7, 0x1, -R6 ;  /* 0x0000000107077824 */ /* 0x000fe200078e0a06 */
[----:B------:R-:W-:Y:S02]  /*0c60*/  LEA.HI R6, R5, R2, RZ, 0x5 ;  /* 0x0000000205067211 */ /* 0x000fe400078f28ff */
[----:B------:R-:W-:Y:S01]  /*0c70*/  LOP3.LUT R8, R8, 0x7ffffe00, RZ, 0xc0, !PT ;  /* 0x7ffffe0008087812 */ /* 0x000fe200078ec0ff */
[----:B------:R-:W-:Y:S01]  /*0c80*/  IMAD.IADD R13, R2, 0x1, -R13 ;  /* 0x00000001020d7824 */ /* 0x000fe200078e0a0d */
[----:B------:R-:W-:Y:S01]  /*0c90*/  SHF.R.S32.HI R5, RZ, 0x2, R4 ;  /* 0x00000002ff057819 */ /* 0x000fe20000011404 */
[----:B------:R-:W-:Y:S01]  /*0ca0*/  IMAD.SHL.U32 R2, R7, 0x40, RZ ;  /* 0x0000004007027824 */ /* 0x000fe200078e00ff */
[----:B------:R-:W-:Y:S01]  /*0cb0*/  LEA.HI R0, R0, R197, RZ, 0x3 ;  /* 0x000000c500007211 */ /* 0x000fe200078f18ff */
[----:B------:R-:W-:Y:S01]  /*0cc0*/  IMAD R8, R11, 0x400, R8 ;  /* 0x000004000b087824 */ /* 0x000fe200078e0208 */
[----:B------:R-:W-:Y:S01]  /*0cd0*/  SHF.R.S32.HI R4, RZ, 0x1f, R4 ;  /* 0x0000001fff047819 */ /* 0x000fe20000011404 */
[----:B------:R-:W-:Y:S01]  /*0ce0*/  IMAD.SHL.U32 R17, R13, 0x2, RZ ;  /* 0x000000020d117824 */ /* 0x000fe200078e00ff */
[----:B------:R-:W-:-:S02]  /*0cf0*/  LOP3.LUT R2, R2, 0x1c0, RZ, 0xc0, !PT ;  /* 0x000001c002027812 */ /* 0x000fc400078ec0ff */
[----:B------:R-:W-:Y:S02]  /*0d00*/  LOP3.LUT R190, R0, 0xfffffff8, RZ, 0xc0, !PT ;  /* 0xfffffff800be7812 */ /* 0x000fe400078ec0ff */
[----:B------:R-:W-:Y:S02]  /*0d10*/  LOP3.LUT R9, R2, 0x8, R9, 0xf8, !PT ;  /* 0x0000000802097812 */ /* 0x000fe400078ef809 */
[----:B------:R-:W-:Y:S01]  /*0d20*/  SHF.R.U32.HI R2, RZ, 0x3, R2 ;  /* 0x00000003ff027819 */ /* 0x000fe20000011602 */
[----:B------:R-:W-:Y:S01]  /*0d30*/  IMAD.IADD R190, R197, 0x1, -R190 ;  /* 0x00000001c5be7824 */ /* 0x000fe200078e0abe */
[----:B------:R-:W-:Y:S02]  /*0d40*/  LEA.HI R4, R4, R5, RZ, 0x3 ;  /* 0x0000000504047211 */ /* 0x000fe400078f18ff */
[----:B------:R-:W-:Y:S01]  /*0d50*/  LOP3.LUT R9, R9, R2, RZ, 0x3c, !PT ;  /* 0x0000000209097212 */ /* 0x000fe200078e3cff */
[----:B------:R-:W-:Y:S01]  /*0d60*/  IMAD.SHL.U32 R2, R190, 0x8, RZ ;  /* 0x00000008be027824 */ /* 0x000fe200078e00ff */
[----:B------:R-:W-:-:S02]  /*0d70*/  R2P PR, R7, 0x6 ;  /* 0x0000000607007804 */ /* 0x000fc40000000000 */
[----:B------:R-:W-:Y:S01]  /*0d80*/  IADD3 R8, R8, R9, RZ ;  /* 0x0000000908087210 */ /* 0x000fe20007ffe0ff */
[----:B------:R-:W-:Y:S01]  /*0d90*/  VIADD R189, R2, 0x40 ;  /* 0x0000004002bd7836 */ /* 0x000fe20000000000 */
[----:B------:R-:W-:Y:S01]  /*0da0*/  LOP3.LUT R4, R4, 0xfffffff8, RZ, 0xc0, !PT ;  /* 0xfffffff804047812 */ /* 0x000fe200078ec0ff */
[C---:B------:R-:W-:Y:S01]  /*0db0*/  VIADD R188, R2.reuse, 0x80 ;  /* 0x0000008002bc7836 */ /* 0x040fe20000000000 */
[----:B------:R-:W-:Y:S01]  /*0dc0*/  LEA.HI R3, R3, R192, RZ, 0x1 ;  /* 0x000000c003037211 */ /* 0x000fe200078f08ff */
[----:B------:R-:W-:Y:S01]  /*0dd0*/  VIADD R187, R2, 0xc0 ;  /* 0x000000c002bb7836 */ /* 0x000fe20000000000 */
[----:B------:R-:W-:Y:S01]  /*0de0*/  LEA R19, R8, UR41, 0x1 ;  /* 0x0000002908137c11 */ /* 0x000fe2000f8e08ff */
[----:B------:R-:W-:Y:S01]  /*0df0*/  IMAD.IADD R5, R5, 0x1, -R4 ;  /* 0x0000000105057824 */ /* 0x000fe200078e0a04 */
[----:B------:R-:W-:Y:S01]  /*0e00*/  SHF.R.S32.HI R6, RZ, 0x5, R6 ;  /* 0x00000005ff067819 */ /* 0x000fe20000011406 */
[C---:B------:R-:W-:Y:S01]  /*0e10*/  VIADD R186, R2.reuse, 0x100 ;  /* 0x0000010002ba7836 */ /* 0x040fe20000000000 */
[----:B------:R-:W-:Y:S01]  /*0e20*/  LOP3.LUT R3, R3, 0xfffffe, RZ, 0xc0, !PT ;  /* 0x00fffffe03037812 */ /* 0x000fe200078ec0ff */
[----:B------:R-:W-:Y:S01]  /*0e30*/  VIADD R184, R19, 0x26800 ;  /* 0x0002680013b87836 */ /* 0x000fe20000000000 */
[----:B------:R-:W-:Y:S01]  /*0e40*/  SEL R23, R23, 0xffffffe0, !P1 ;  /* 0xffffffe017177807 */ /* 0x000fe20004800000 */
[C---:B------:R-:W-:Y:S01]  /*0e50*/  VIADD R185, R2.reuse, 0x140 ;  /* 0x0000014002b97836 */ /* 0x040fe20000000000 */
[C---:B------:R-:W-:Y:S01]  /*0e60*/  IADD3 R194, R2.reuse, 0x180, RZ ;  /* 0x0000018002c27810 */ /* 0x040fe20007ffe0ff */
[----:B------:R-:W-:Y:S01]  /*0e70*/  VIADD R193, R2, 0x1c0 ;  /* 0x000001c002c17836 */ /* 0x000fe20000000000 */
[----:B------:R-:W-:Y:S01]  /*0e80*/  SHF.R.S32.HI R191, RZ, 0x3, R0 ;  /* 0x00000003ffbf7819 */ /* 0x000fe20000011400 */
[----:B------:R-:W-:Y:S01]  /*0e90*/  VIADD R22, R19, 0x26840 ;  /* 0x0002684013167836 */ /* 0x000fe20000000000 */
[----:B------:R-:W-:Y:S01]  /*0ea0*/  SHF.R.S32.HI R204, RZ, 0x1f, R189 ;  /* 0x0000001fffcc7819 */ /* 0x000fe200000114bd */
[----:B------:R-:W-:Y:S01]  /*0eb0*/  IMAD R16, R6, 0x10, R5 ;  /* 0x0000001006107824 */ /* 0x000fe200078e0205 */
[----:B------:R-:W-:Y:S01]  /*0ec0*/  SHF.R.S32.HI R203, RZ, 0x1f, R188 ;  /* 0x0000001fffcb7819 */ /* 0x000fe200000114bc */
[----:B------:R-:W-:Y:S01]  /*0ed0*/  IMAD.IADD R3, R192, 0x1, -R3 ;  /* 0x00000001c0037824 */ /* 0x000fe200078e0a03 */
        /* <DEDUP_REMOVED lines=10> */
.L_x_3625:
[----:B------:R-:W-:Y:S01]  /*0f80*/  ULDC.64 UR8, c[0x0][0xc88] ;  /* 0x0003220000087ab9 */ /* 0x000fe20000000a00 */
[----:B------:R-:W-:Y:S01]  /*0f90*/  ULDC.64 UR10, c[0x0][0xa20] ;  /* 0x00028800000a7ab9 */ /* 0x000fe20000000a00 */
[----:B------:R-:W-:Y:S01]  /*0fa0*/  UIMAD.WIDE UR8, UR7, 0x4, UR8 ;  /* 0x00000004070878a5 */ /* 0x000fe2000f8e0208 */
[----:B------:R-:W-:-:S05]  /*0fb0*/  ULDC UR4, c[0x0][0x424] ;  /* 0x0001090000047ab9 */ /* 0x000fca0000000800 */
[----:B0-2-4-:R-:W-:Y:S01]  /*0fc0*/  MOV R4, UR8 ;  /* 0x0000000800047c02 */ /* 0x015fe20008000f00 */
[----:B------:R-:W-:Y:S01]  /*0fd0*/  IMAD.U32 R5, RZ, RZ, UR9 ;  /* 0x00000009ff057e24 */ /* 0x000fe2000f8e00ff */
[----:B------:R-:W-:-:S04]  /*0fe0*/  ULDC.64 UR8, c[0x0][0xa28] ;  /* 0x00028a0000087ab9 */ /* 0x000fc80000000a00 */
[----:B------:R-:W2:Y:S01]  /*0ff0*/  LDG.E R4, desc[UR50][R4.64] ;  /* 0x0000003204047981 */ /* 0x000ea2000c1e1900 */
[----:B------:R-:W-:Y:S02]  /*1000*/  UISETP.NE.U32.AND UP0, UPT, UR8, URZ, UPT ;  /* 0x0000003f0800728c */ /* 0x000fe4000bf05070 */
[----:B------:R-:W-:Y:S02]  /*1010*/  UISETP.NE.U32.AND UP1, UPT, UR10, URZ, UPT ;  /* 0x0000003f0a00728c */ /* 0x000fe4000bf25070 */
[----:B------:R-:W-:Y:S02]  /*1020*/  UISETP.NE.AND.EX UP0, UPT, UR9, URZ, UPT, UP0 ;  /* 0x0000003f0900728c */ /* 0x000fe4000bf05300 */
[----:B------:R-:W-:-:S04]  /*1030*/  UISETP.NE.AND.EX UP1, UPT, UR11, URZ, UPT, UP1 ;  /* 0x0000003f0b00728c */ /* 0x000fc8000bf25310 */
[----:B------:R-:W-:Y:S02]  /*1040*/  PLOP3.LUT P0, PT, PT, PT, UP0, 0x80, 0x0 ;  /* 0x000000000000781c */ /* 0x000fe40003f0f008 */
[----:B------:R-:W-:Y:S02]  /*1050*/  PLOP3.LUT P1, PT, PT, PT, UP1, 0x80, 0x0 ;  /* 0x000000000000781c */ /* 0x000fe40003f2f018 */
[----:B--2---:R-:W-:-:S13]  /*1060*/  R2UR UR42, R4 ;  /* 0x00000000042a72ca */ /* 0x004fda00000e0000 */
[----:B------:R-:W-:Y:S02]  /*1070*/  USHF.R.S32.HI UR43, URZ, 0x1f, UR42 ;  /* 0x0000001f3f2b7899 */ /* 0x000fe4000801142a */
[----:B------:R-:W-:Y:S02]  /*1080*/  @UP0 ULEA UR8, UP2, UR42, UR8, 0x2 ;  /* 0x000000082a080291 */ /* 0x000fe4000f84103f */
[----:B------:R-:W-:Y:S02]  /*1090*/  @UP1 ULEA UR10, UP3, UR42, UR10, 0x2 ;  /* 0x0000000a2a0a1291 */ /* 0x000fe4000f86103f */
[----:B------:R-:W-:Y:S02]  /*10a0*/  @UP0 ULEA.HI.X UR9, UR42, UR9, UR43, 0x2, UP2 ;  /* 0x000000092a090291 */ /* 0x000fe400090f142b */
[----:B------:R-:W-:Y:S01]  /*10b0*/  @UP1 ULEA.HI.X UR11, UR42, UR11, UR43, 0x2, UP3 ;  /* 0x0000000b2a0b1291 */ /* 0x000fe200098f142b */
[----:B------:R-:W-:Y:S02]  /*10c0*/  IMAD.U32 R4, RZ, RZ, UR8 ;  /* 0x00000008ff047e24 */ /* 0x000fe4000f8e00ff */
[----:B-1----:R-:W-:-:S02]  /*10d0*/  IMAD.U32 R6, RZ, RZ, UR10 ;  /* 0x0000000aff067e24 */ /* 0x002fc4000f8e00ff */
[----:B------:R-:W-:Y:S01]  /*10e0*/  IMAD.U32 R5, RZ, RZ, UR9 ;  /* 0x00000009ff057e24 */ /* 0x000fe2000f8e00ff */
[----:B------:R-:W-:Y:S01]  /*10f0*/  ULDC.64 UR8, c[0x0][0x418] ;  /* 0x0001060000087ab9 */ /* 0x000fe20000000a00 */
[----:B---3--:R-:W-:-:S03]  /*1100*/  IMAD.U32 R7, RZ, RZ, UR11 ;  /* 0x0000000bff077e24 */ /* 0x008fc6000f8e00ff */
[----:B------:R-:W2:Y:S04]  /*1110*/  @P0 LDG.E R4, desc[UR50][R4.64] ;  /* 0x0000003204040981 */ /* 0x000ea8000c1e1900 */
[----:B------:R-:W3:Y:S01]  /*1120*/  @P1 LDG.E R6, desc[UR50][R6.64] ;  /* 0x0000003206061981 */ /* 0x000ee2000c1e1900 */
[----:B------:R-:W-:Y:S01]  /*1130*/  UISETP.NE.U32.AND UP0, UPT, UR8, URZ, UPT ;  /* 0x0000003f0800728c */ /* 0x000fe2000bf05070 */
[----:B------:R-:W-:Y:S01]  /*1140*/  CS2R R20, SRZ ;  /* 0x0000000000147805 */ /* 0x000fe2000001ff00 */
[----:B------:R-:W-:Y:S01]  /*1150*/  UMOV UR44, UR5 ;  /* 0x00000005002c7c82 */ /* 0x000fe20008000000 */
[----:B------:R-:W-:Y:S01]  /*1160*/  ULDC UR5, c[0x0][0x2f0] ;  /* 0x0000bc0000057ab9 */ /* 0x000fe20000000800 */
[----:B------:R-:W-:Y:S01]  /*1170*/  UISETP.NE.AND.EX UP0, UPT, UR9, URZ, UPT, UP0 ;  /* 0x0000003f0900728c */ /* 0x000fe2000bf05300 */
[----:B------:R-:W-:Y:S01]  /*1180*/  IMAD.MOV.U32 R0, RZ, RZ, RZ ;  /* 0x000000ffff007224 */ /* 0x000fe200078e00ff */
[----:B------:R-:W-:Y:S01]  /*1190*/  UMOV UR49, URZ ;  /* 0x0000003f00317c82 */ /* 0x000fe20008000000 */
[----:B------:R-:W-:Y:S01]  /*11a0*/  UMOV UR45, UR6 ;  /* 0x00000006002d7c82 */ /* 0x000fe20008000000 */
[----:B------:R-:W-:Y:S01]  /*11b0*/  USEL UR4, UR4, 0x1, UP0 ;  /* 0x0000000104047887 */ /* 0x000fe20008000000 */
[----:B------:R-:W-:Y:S01]  /*11c0*/  IMAD.MOV.U32 R150, RZ, RZ, RZ ;  /* 0x000000ffff967224 */ /* 0x000fe200078e00ff */
[----:B------:R-:W-:Y:S01]  /*11d0*/  UISETP.NE.AND UP0, UPT, UR47, 0x1, UPT ;  /* 0x000000012f00788c */ /* 0x000fe2000bf05270 */
[----:B------:R-:W-:Y:S01]  /*11e0*/  CS2R R148, SRZ ;  /* 0x0000000000947805 */ /* 0x000fe2000001ff00 */
[----:B------:R-:W-:Y:S01]  /*11f0*/  UIMAD UR4, UR4, UR5, URZ ;  /* 0x00000005040472a4 */ /* 0x000fe2000f8e023f */
        /* <DEDUP_REMOVED lines=54> */
[----:B------:R-:W-:Y:S01]  /*1560*/  IMAD.MOV.U32 R168, RZ, RZ, RZ ;  /* 0x000000ffffa87224 */ /* 0x000fe200078e00ff */
[----:B--2---:R-:W-:-:S02]  /*1570*/  @P0 R2UR UR49, R4 ;  /* 0x00000000043102ca */ /* 0x004fc400000e0000 */
[----:B---3--:R-:W-:Y:S01]  /*1580*/  @P1 R2UR UR4, R6 ;  /* 0x00000000060412ca */ /* 0x008fe200000e0000 */
[----:B------:R-:W-:-:S14]  /*1590*/  @P1 BRA `(.L_x_3576) ;  /* 0x0000000000341947 */ /* 0x000fdc0003800000 */
[----:B------:R-:W-:Y:S02]  /*15a0*/  ULDC.64 UR6, c[0x0][0xa08] ;  /* 0x0002820000067ab9 */ /* 0x000fe40000000a00 */
[----:B------:R-:W-:-:S04]  /*15b0*/  ISETP.NE.U32.AND P0, PT, RZ, UR6, PT ;  /* 0x00000006ff007c0c */ /* 0x000fc8000bf05070 */
[----:B------:R-:W-:-:S13]  /*15c0*/  ISETP.NE.AND.EX P0, PT, RZ, UR7, PT, P0 ;  /* 0x00000007ff007c0c */ /* 0x000fda000bf05300 */
[----:B------:R-:W-:Y:S05]  /*15d0*/  @!P0 BRA `(.L_x_3576) ;  /* 0x0000000000248947 */ /* 0x000fea0003800000 */
[----:B------:R-:W-:Y:S02]  /*15e0*/  ULDC.64 UR4, c[0x0][0xa08] ;  /* 0x0002820000047ab9 */ /* 0x000fe40000000a00 */
[----:B------:R-:W-:-:S06]  /*15f0*/  UIMAD.WIDE UR4, UR42, 0x4, UR4 ;  /* 0x000000042a0478a5 */ /* 0x000fcc000f8e0204 */
[----:B------:R-:W-:Y:S01]  /*1600*/  MOV R4, UR4 ;  /* 0x0000000400047c02 */ /* 0x000fe20008000f00 */
[----:B------:R-:W-:-:S05]  /*1610*/  IMAD.U32 R5, RZ, RZ, UR5 ;  /* 0x00000005ff057e24 */ /* 0x000fca000f8e00ff */
[----:B------:R-:W2:Y:S04]  /*1620*/  LDG.E R6, desc[UR50][R4.64] ;  /* 0x0000003204067981 */ /* 0x000ea8000c1e1900 */
[----:B------:R-:W3:Y:S01]  /*1630*/  LDG.E R3, desc[UR50][R4.64+0x4] ;  /* 0x0000043204037981 */ /* 0x000ee2000c1e1900 */
[----:B--2---:R-:W-:Y:S02]  /*1640*/  R2UR UR4, R6 ;  /* 0x00000000060472ca */ /* 0x004fe400000e0000 */
[----:B---3--:R-:W-:-:S13]  /*1650*/  R2UR UR5, R3 ;  /* 0x00000000030572ca */ /* 0x008fda00000e0000 */
[----:B------:R-:W-:-:S12]  /*1660*/  UIADD3 UR4, -UR4, UR5, URZ ;  /* 0x0000000504047290 */ /* 0x000fd8000fffe13f */
.L_x_3576:
[----:B------:R-:W-:Y:S01]  /*1670*/  UIADD3 UR49, -UR49, UR4, URZ ;  /* 0x0000000431317290 */ /* 0x000fe2000fffe13f */
[----:B------:R-:W-:Y:S02]  /*1680*/  PLOP3.LUT P0, PT, PT, PT, UP0, 0x80, 0x0 ;  /* 0x000000000000781c */ /* 0x000fe40003f0f008 */
[----:B------:R-:W-:Y:S01]  /*1690*/  CS2R R38, SRZ ;  /* 0x0000000000267805 */ /* 0x000fe2000001ff00 */
[----:B------:R-:W-:Y:S01]  /*16a0*/  IMAD.MOV.U32 R8, RZ, RZ, RZ ;  /* 0x000000ffff087224 */ /* 0x000fe200078e00ff */
[----:B------:R-:W-:Y:S01]  /*16b0*/  UIADD3 UR4, UR49, 0x3f, URZ ;  /* 0x0000003f31047890 */ /* 0x000fe2000fffe03f */
[----:B------:R-:W-:Y:S02]  /*16c0*/  CS2R R166, SRZ ;  /* 0x0000000000a67805 */ /* 0x000fe4000001ff00 */
[----:B------:R-:W-:Y:S01]  /*16d0*/  CS2R R34, SRZ ;  /* 0x0000000000227805 */ /* 0x000fe2000001ff00 */
[----:B------:R-:W-:Y:S01]  /*16e0*/  IMAD.MOV.U32 R169, RZ, RZ, RZ ;  /* 0x000000ffffa97224 */ /* 0x000fe200078e00ff */
[----:B------:R-:W-:Y:S01]  /*16f0*/  USHF.R.S32.HI UR5, URZ, 0x1f, UR4 ;  /* 0x0000001f3f057899 */ /* 0x000fe20008011404 */
[----:B------:R-:W-:Y:S01]  /*1700*/  CS2R R30, SRZ ;  /* 0x00000000001e7805 */ /* 0x000fe2000001ff00 */
[----:B------:R-:W-:Y:S01]  /*1710*/  IMAD.MOV.U32 R28, RZ, RZ, RZ ;  /* 0x000000ffff1c7224 */ /* 0x000fe200078e00ff */
[----:B------:R-:W-:Y:S01]  /*1720*/  CS2R R170, SRZ ;  /* 0x0000000000aa7805 */ /* 0x000fe2000001ff00 */
[----:B------:R-:W-:Y:S01]  /*1730*/  ULEA.HI UR5, UR5, UR4, URZ, 0x6 ;  /* 0x0000000405057291 */ /* 0x000fe2000f8f303f */
[----:B------:R-:W-:Y:S01]  /*1740*/  CS2R R26, SRZ ;  /* 0x00000000001a7805 */ /* 0x000fe2000001ff00 */
[----:B------:R-:W-:-:S02]  /*1750*/  IMAD.MOV.U32 R172, RZ, RZ, RZ ;  /* 0x000000ffffac7224 */ /* 0x000fc400078e00ff */
[----:B------:R-:W-:Y:S01]  /*1760*/  USHF.R.S32.HI UR48, URZ, 0x6, UR5 ;  /* 0x000000063f307899 */ /* 0x000fe20008011405 */
[----:B------:R-:W-:Y:S11]  /*1770*/  @!P0 BRA `(.L_x_3577) ;  /* 0x0000001800448947 */ /* 0x000ff60003800000 */
[----:B------:R-:W-:Y:S01]  /*1780*/  UISETP.GE.AND UP0, UPT, UR49, 0x1, UPT ;  /* 0x000000013100788c */ /* 0x000fe2000bf06270 */
[----:B------:R-:W-:-:S05]  /*1790*/  PLOP3.LUT P0, PT, PT, PT, PT, 0x80, 0x0 ;  /* 0x000000000000781c */ /* 0x000fca0003f0f070 */
[----:B------:R-:W-:-:S13]  /*17a0*/  PLOP3.LUT P1, PT, PT, PT, UP0, 0x80, 0x0 ;  /* 0x000000000000781c */ /* 0x000fda0003f2f008 */
[----:B------:R-:W-:Y:S05]  /*17b0*/  @!P1 BRA `(.L_x_3578) ;  /* 0x0000005000d49947 */ /* 0x000fea0003800000 */
        /* <DEDUP_REMOVED lines=14> */
.L_x_3579:
[----:B------:R-:W-:Y:S01]  /*18a0*/  ULEA UR16, UR38, UR41, 0x3 ;  /* 0x0000002926107291 */ /* 0x000fe2000f8e183f */
[----:B------:R-:W-:-:S05]  /*18b0*/  IMAD.U32 R0, RZ, RZ, UR37 ;  /* 0x00000025ff007e24 */ /* 0x000fca000f8e00ff */
[----:B------:R-:W-:-:S04]  /*18c0*/  SHF.L.U32 R0, R0, 0x1f, RZ ;  /* 0x0000001f00007819 */ /* 0x000fc800000006ff */
[----:B------:R-:W0:Y:S02]  /*18d0*/  SYNCS.PHASECHK.TRANS64.TRYWAIT P1, [UR16+0x28c50], R0 ;  /* 0x028c5000ff0075a7 */ /* 0x000e240008020150 */
[----:B0-----:R-:W-:Y:S05]  /*18e0*/  @!P1 BRA `(.L_x_3580) ;  /* 0x000000d400849947 */ /* 0x001fea0003800000 */
.L_x_3710:
        /* <DEDUP_REMOVED lines=40> */
.L_x_3581:
        /* <DEDUP_REMOVED lines=8> */
.L_x_3588:
[----:B------:R-:W-:Y:S01]  /*1bf0*/  BAR.SYNC.DEFER_BLOCKING 0xe, 0x100 ;  /* 0x0384000000007b1d */ /* 0x000fe20000010000 */
[----:B01----:R-:W-:Y:S01]  /*1c00*/  IMAD.U32 R3, RZ, RZ, UR38 ;  /* 0x00000026ff037e24 */ /* 0x003fe2000f8e00ff */
[----:B------:R-:W-:Y:S01]  /*1c10*/  UIADD3 UR38, UR38, 0x1, URZ ;  /* 0x0000000126267890 */ /* 0x000fe2000fffe03f */
[C---:B------:R-:W-:Y:S02]  /*1c20*/  ISETP.GT.AND P2, PT, R0.reuse, RZ, PT ;  /* 0x000000ff0000720c */ /* 0x040fe40003f44270 */
[----:B------:R-:W-:Y:S01]  /*1c30*/  IMAD R3, R3, 0x40, R16 ;  /* 0x0000004003037824 */ /* 0x000fe200078e0210 */
[----:B------:R-:W-:Y:S01]  /*1c40*/  UISETP.NE.AND UP0, UPT, UR38, 0x2, UPT ;  /* 0x000000022600788c */ /* 0x000fe2000bf05270 */
[----:B------:R-:W-:-:S03]  /*1c50*/  IADD3 R0, R0, -0x1, RZ ;  /* 0xffffffff00007810 */ /* 0x000fc60007ffe0ff */
        /* <DEDUP_REMOVED lines=136> */
.L_x_3583:
[----:B------:R-:W-:Y:S01]  /*24e0*/  ULEA UR21, UR38, UR41, 0x3 ;  /* 0x0000002926157291 */ /* 0x000fe2000f8e183f */
[----:B------:R-:W-:-:S05]  /*24f0*/  IMAD.U32 R3, RZ, RZ, UR37 ;  /* 0x00000025ff037e24 */ /* 0x000fca000f8e00ff */
[----:B------:R-:W-:-:S04]  /*2500*/  SHF.L.U32 R3, R3, 0x1f, RZ ;  /* 0x0000001f03037819 */ /* 0x000fc800000006ff */
[----:B------:R0:W1:Y:S01]  /*2510*/  SYNCS.PHASECHK.TRANS64.TRYWAIT P1, [UR21+0x28c50], R3 ;  /* 0x028c5003ff0075a7 */ /* 0x0000620008020155 */
[----:B------:R-:W-:Y:S05]  /*2520*/  @!P0 BRA `(.L_x_3584) ;  /* 0x0000000000048947 */ /* 0x000fea0003800000 */
[----:B------:R-:W-:Y:S01]  /*2530*/  BPT.TRAP 0x1 ;  /* 0x000000040000795c */ /* 0x000fe20000300000 */
.L_x_3584:
[----:B-1----:R-:W-:Y:S05]  /*2540*/  @P1 BRA `(.L_x_3585) ;  /* 0x0000000000081947 */ /* 0x002fea0003800000 */
[----:B------:R-:W1:Y:S02]  /*2550*/  SYNCS.PHASECHK.TRANS64.TRYWAIT P1, [UR21+0x28c50], R3 ;  /* 0x028c5003ff0075a7 */ /* 0x000e640008020155 */
[----:B-1----:R-:W-:Y:S05]  /*2560*/  @!P1 BRA `(.L_x_3586) ;  /* 0x000000c8007c9947 */ /* 0x002fea0003800000 */
.L_x_3585:
        /* <DEDUP_REMOVED lines=31> */
.L_x_3587:
[----:B------:R-:W-:-:S04]  /*2760*/  UIADD3 UR6, UR21, 0x28c60, URZ ;  /* 0x00028c6015067890 */ /* 0x000fc8000fffe03f */
[----:B------:R-:W-:-:S09]  /*2770*/  UPRMT UR6, UR40, 0x654, UR6 ;  /* 0x0000065428067896 */ /* 0x000fd20008000006 */
[----:B------:R-:W-:Y:S01]  /*2780*/  SYNCS.ARRIVE.TRANS64.RED.A1T0 RZ, [UR6], RZ ;  /* 0x000000ffffff79a7 */ /* 0x000fe20008100406 */
[----:B------:R-:W-:Y:S05]  /*2790*/  @P2 BRA `(.L_x_3588) ;  /* 0xfffffff400142947 */ /* 0x000fea000383ffff */
.L_x_3582:
[----:B------:R-:W-:Y:S01]  /*27a0*/  BAR.SYNC.DEFER_BLOCKING 0xe, 0x100 ;  /* 0x0384000000007b1d */ /* 0x000fe20000010000 */
[----:B01----:R-:W-:Y:S01]  /*27b0*/  IMAD.U32 R3, RZ, RZ, UR38 ;  /* 0x00000026ff037e24 */ /* 0x003fe2000f8e00ff */
[----:B------:R-:W-:Y:S01]  /*27c0*/  UIADD3 UR38, UR38, 0x1, URZ ;  /* 0x0000000126267890 */ /* 0x000fe2000fffe03f */
[----:B------:R-:W-:Y:S02]  /*27d0*/  PLOP3.LUT P0, PT, PT, PT, PT, 0x8, 0x0 ;  /* 0x000000000000781c */ /* 0x000fe40003f0e170 */
[----:B------:R-:W-:Y:S01]  /*27e0*/  CS2R R20, SRZ ;  /* 0x0000000000147805 */ /* 0x000fe2000001ff00 */
        /* <DEDUP_REMOVED lines=135> */
[----:B------:R-:W-:Y:S01]  /*3060*/  FMUL.FTZ R0, R151, R0 ;  /* 0x0000000097007220 */ /* 0x000fe20000410000 */
[----:B------:R-:W-:Y:S06]  /*3070*/  BAR.ARV 0xf, 0x100 ;  /* 0x03c4000000007b1d */ /* 0x000fec0000002000 */
[----:B------:R-:W-:Y:S05]  /*3080*/  BRA `(.L_x_3578) ;  /* 0x0000003800a07947 */ /* 0x000fea0003800000 */
.L_x_3577:
[----:B------:R-:W-:Y:S01]  /*3090*/  UISETP.GE.AND UP0, UPT, UR49, 0x1, UPT ;  /* 0x000000013100788c */ /* 0x000fe2000bf06270 */
[----:B------:R-:W-:-:S05]  /*30a0*/  PLOP3.LUT P0, PT, PT, PT, PT, 0x80, 0x0 ;  /* 0x000000000000781c */ /* 0x000fca0003f0f070 */
[----:B------:R-:W-:-:S13]  /*30b0*/  PLOP3.LUT P1, PT, PT, PT, UP0, 0x80, 0x0 ;  /* 0x000000000000781c */ /* 0x000fda0003f2f008 */
[----:B------:R-:W-:Y:S05]  /*30c0*/  @!P1 BRA `(.L_x_3578) ;  /* 0x0000003800909947 */ /* 0x000fea0003800000 */
        /* <DEDUP_REMOVED lines=29> */
.L_x_3589:
        /* <DEDUP_REMOVED lines=9> */
.L_x_3711:
[----:B------:R-:W-:Y:S05]  /*3330*/  @!P0 BRA `(.L_x_3591) ;  /* 0x0000000000048947 */ /* 0x000fea0003800000 */
[----:B------:R-:W-:Y:S01]  /*3340*/  BPT.TRAP 0x1 ;  /* 0x000000040000795c */ /* 0x000fe20000300000 */
.L_x_3591:
[----:B------:R-:W-:Y:S02]  /*3350*/  IMAD.U32 R7, RZ, RZ, UR38 ;  /* 0x00000026ff077e24 */ /* 0x000fe4000f8e00ff */
[----:B------:R-:W-:-:S03]  /*3360*/  IMAD.U32 R8, RZ, RZ, UR37 ;  /* 0x00000025ff087e24 */ /* 0x000fc6000f8e00ff */
[----:B------:R-:W-:Y:S02]  /*3370*/  LEA R7, R7, UR41, 0x3 ;  /* 0x0000002907077c11 */ /* 0x000fe4000f8e18ff */
[----:B------:R-:W-:-:S04]  /*3380*/  SHF.L.U32 R8, R8, 0x1f, RZ ;  /* 0x0000001f08087819 */ /* 0x000fc800000006ff */
[----:B------:R1:W2:Y:S01]  /*3390*/  SYNCS.PHASECHK.TRANS64.TRYWAIT P1, [R7+URZ+0x28c30], R8 ;  /* 0x028c3008070075a7 */ /* 0x0002a2000802017f */
[----:B------:R-:W-:Y:S05]  /*33a0*/  @!P0 BRA `(.L_x_3592) ;  /* 0x0000000000048947 */ /* 0x000fea0003800000 */
[----:B------:R-:W-:Y:S01]  /*33b0*/  BPT.TRAP 0x1 ;  /* 0x000000040000795c */ /* 0x000fe20000300000 */
.L_x_3592:
[----:B--2---:R-:W-:Y:S05]  /*33c0*/  @P1 BRA `(.L_x_3593) ;  /* 0x0000000000081947 */ /* 0x004fea0003800000 */
[----:B------:R-:W2:Y:S02]  /*33d0*/  SYNCS.PHASECHK.TRANS64.TRYWAIT P1, [R7+URZ+0x28c30], R8 ;  /* 0x028c3008070075a7 */ /* 0x000ea4000802017f */
[----:B--2---:R-:W-:Y:S05]  /*33e0*/  @!P1 BRA `(.L_x_3594) ;  /* 0x000000bc000c9947 */ /* 0x004fea0003800000 */
.L_x_3593:
        /* <DEDUP_REMOVED lines=42> */
.L_x_3595:
[----:B------:R-:W-:Y:S01]  /*3690*/  UIMAD UR6, UR48, -0x40, UR49 ;  /* 0xffffffc0300678a4 */ /* 0x000fe2000f8e0231 */
[----:B------:R-:W-:-:S05]  /*36a0*/  ULDC UR20, c[0x0][0x988] ;  /* 0x0002620000147ab9 */ /* 0x000fca0000000800 */
[----:B------:R-:W-:Y:S01]  /*36b0*/  IMAD.U32 R4, RZ, RZ, UR6 ;  /* 0x00000006ff047e24 */ /* 0x000fe2000f8e00ff */
        /* <DEDUP_REMOVED lines=55> */
[----:B------:R-:W-:Y:S01]  /*3a30*/  FSEL R43, R43, -INF , P2 ;  /* 0xff8000002b2b7808 */ /* 0x000fe20001000000 */
[----:B------:R-:W-:Y:S01]  /*3a40*/  BAR.SYNC.DEFER_BLOCKING 0xf, 0x100 ;  /* 0x03c4000000007b1d */ /* 0x000fe20000010000 */
[----:B------:R-:W-:Y:S02]  /*3a50*/  ISETP.GT.AND P2, PT, R3, 0x39, PT ;  /* 0x000000390300780c */ /* 0x000fe40003f44270 */
[----:B------:R-:W-:Y:S02]  /*3a60*/  FSEL R52, R52, -INF , P3 ;  /* 0xff80000034347808 */ /* 0x000fe40001800000 */
[----:B------:R-:W-:-:S02]  /*3a70*/  FMNMX.FTZ R3, R49, R4, !PT ;  /* 0x0000000431037209 */ /* 0x000fc40007810000 */
[----:B------:R-:W-:Y:S02]  /*3a80*/  FSEL R53, R53, -INF , P2 ;  /* 0xff80000035357808 */ /* 0x000fe40001000000 */
[----:B------:R-:W-:Y:S02]  /*3a90*/  FMNMX.FTZ R4, R52, R3, !PT ;  /* 0x0000000334047209 */ /* 0x000fe40007810000 */
[----:B------:R-:W-:Y:S02]  /*3aa0*/  FSEL R46, R46, -INF , P1 ;  /* 0xff8000002e2e7808 */ /* 0x000fe40000800000 */
[----:B------:R-:W-:Y:S02]  /*3ab0*/  FMNMX.FTZ R6, R53, R4, !PT ;  /* 0x0000000435067209 */ /* 0x000fe40007810000 */
[----:B------:R-:W-:Y:S02]  /*3ac0*/  FSEL R47, R47, -INF , P6 ;  /* 0xff8000002f2f7808 */ /* 0x000fe40003000000 */
[----:B------:R-:W-:Y:S01]  /*3ad0*/  FSEL R50, R50, -INF , P5 ;  /* 0xff80000032327808 */ /* 0x000fe20002800000 */
[----:B------:R-:W0:Y:S01]  /*3ae0*/  SHFL.BFLY PT, R3, R6, 0x2, 0x1f ;  /* 0x0c401f0006037f89 */ /* 0x000e2200000e0000 */
[----:B------:R-:W-:-:S02]  /*3af0*/  FSEL R51, R51, -INF , P4 ;  /* 0xff80000033337808 */ /* 0x000fc40002000000 */
        /* <DEDUP_REMOVED lines=12> */
[----:B------:R-:W-:Y:S02]  /*3bc0*/  FMNMX.FTZ R4, R42, R5, !PT ;  /* 0x000000052a047209 */ /* 0x000fe40007810000 */
        /* <DEDUP_REMOVED lines=19> */
[----:B------:R-:W-:Y:S01]  /*3d00*/  FMNMX.FTZ R4, R55, R4, !PT ;  /* 0x0000000437047209 */ /* 0x000fe20007810000 */
[----:B------:R-:W0:Y:S01]  /*3d10*/  MUFU.EX2 R25, R25 ;  /* 0x0000001900197308 */ /* 0x000e220000000800 */
[--C-:B------:R-:W-:Y:S01]  /*3d20*/  FFMA.FTZ R41, R41, UR20, -R6.reuse ;  /* 0x0000001429297c23 */ /* 0x100fe20008010806 */
[--C-:B------:R-:W-:Y:S01]  /*3d30*/  FFMA.FTZ R44, R44, UR20, -R6.reuse ;  /* 0x000000142c2c7c23 */ /* 0x100fe20008010806 */
[--C-:B------:R-:W-:Y:S01]  /*3d40*/  FFMA.FTZ R45, R45, UR20, -R6.reuse ;  /* 0x000000142d2d7c23 */ /* 0x100fe20008010806 */
[----:B------:R-:W3:Y:S01]  /*3d50*/  SHFL.BFLY PT, R5, R4, 0x2, 0x1f ;  /* 0x0c401f0004057f89 */ /* 0x000ee200000e0000 */
[--C-:B------:R-:W-:Y:S01]  /*3d60*/  FFMA.FTZ R48, R48, UR20, -R6.reuse ;  /* 0x0000001430307c23 */ /* 0x100fe20008010806 */
[--C-:B------:R-:W-:Y:S01]  /*3d70*/  FFMA.FTZ R49, R49, UR20, -R6.reuse ;  /* 0x0000001431317c23 */ /* 0x100fe20008010806 */
[--C-:B------:R-:W-:Y:S01]  /*3d80*/  FFMA.FTZ R52, R52, UR20, -R6.reuse ;  /* 0x0000001434347c23 */ /* 0x100fe20008010806 */
[----:B------:R-:W-:Y:S01]  /*3d90*/  MUFU.EX2 R28, R28 ;  /* 0x0000001c001c7308 */ /* 0x000fe20000000800 */
[----:B------:R-:W-:-:S07]  /*3da0*/  FFMA.FTZ R6, R53, UR20, -R6 ;  /* 0x0000001435067c23 */ /* 0x000fce0008010806 */
[----:B------:R-:W4:Y:S01]  /*3db0*/  MUFU.EX2 R29, R29 ;  /* 0x0000001d001d7308 */ /* 0x000f220000000800 */
[----:B0-----:R-:W-:Y:S01]  /*3dc0*/  FADD.FTZ R11, R24, R25 ;  /* 0x00000019180b7221 */ /* 0x001fe20000010000 */
[----:B------:R-:W-:-:S06]  /*3dd0*/  F2FP.F16.F32.PACK_AB R152, R25, R24 ;  /* 0x000000181998723e */ /* 0x000fcc00000000ff */
[----:B------:R-:W-:Y:S01]  /*3de0*/  MUFU.EX2 R32, R32 ;  /* 0x0000002000207308 */ /* 0x000fe20000000800 */
[----:B---3--:R-:W-:-:S07]  /*3df0*/  FMNMX.FTZ R5, R4, R5, !PT ;  /* 0x0000000504057209 */ /* 0x008fce0007810000 */
[----:B------:R-:W0:Y:S01]  /*3e00*/  MUFU.EX2 R33, R33 ;  /* 0x0000002100217308 */ /* 0x000e220000000800 */
[----:B------:R-:W3:Y:S01]  /*3e10*/  SHFL.BFLY PT, R4, R5, 0x1, 0x1f ;  /* 0x0c201f0005047f89 */ /* 0x000ee200000e0000 */
[----:B----4-:R-:W-:-:S06]  /*3e20*/  F2FP.F16.F32.PACK_AB R154, R29, R28 ;  /* 0x0000001c1d9a723e */ /* 0x010fcc00000000ff */
[----:B------:R-:W-:Y:S08]  /*3e30*/  MUFU.EX2 R36, R36 ;  /* 0x0000002400247308 */ /* 0x000ff00000000800 */
[----:B------:R-:W4:Y:S01]  /*3e40*/  MUFU.EX2 R37, R37 ;  /* 0x0000002500257308 */ /* 0x000f220000000800 */
[----:B0-----:R-:W-:-:S07]  /*3e50*/  F2FP.F16.F32.PACK_AB R156, R33, R32 ;  /* 0x00000020219c723e */ /* 0x001fce00000000ff */
[----:B------:R-:W-:Y:S01]  /*3e60*/  MUFU.EX2 R40, R40 ;  /* 0x0000002800287308 */ /* 0x000fe20000000800 */
[----:B---3--:R-:W-:-:S04]  /*3e70*/  FMNMX.FTZ R4, R5, R4, !PT ;  /* 0x0000000405047209 */ /* 0x008fc80007810000 */
[C---:B------:R-:W-:Y:S01]  /*3e80*/  FSETP.NEU.FTZ.AND P1, PT, R4.reuse, -INF , PT ;  /* 0xff8000000400780b */ /* 0x040fe20003f3d000 */
[----:B------:R-:W-:Y:S02]  /*3e90*/  FMUL.FTZ R5, R4, UR20 ;  /* 0x0000001404057c20 */ /* 0x000fe40008410000 */
[----:B------:R-:W0:Y:S01]  /*3ea0*/  MUFU.EX2 R41, R41 ;  /* 0x0000002900297308 */ /* 0x000e220000000800 */
[----:B----4-:R-:W-:Y:S02]  /*3eb0*/  F2FP.F16.F32.PACK_AB R158, R37, R36 ;  /* 0x00000024259e723e */ /* 0x010fe400000000ff */
[----:B------:R-:W-:-:S05]  /*3ec0*/  FSEL R9, R5, RZ, P1 ;  /* 0x000000ff05097208 */ /* 0x000fca0000800000 */
        /* <DEDUP_REMOVED lines=13> */
[--C-:B------:R-:W-:Y:S01]  /*3fa0*/  FFMA.FTZ R50, R50, UR20, -R9.reuse ;  /* 0x0000001432327c23 */ /* 0x100fe20008010809 */
[----:B------:R-:W3:Y:S01]  /*3fb0*/  MUFU.EX2 R27, R27 ;  /* 0x0000001b001b7308 */ /* 0x000ee20000000800 */
[--C-:B------:R-:W-:Y:S01]  /*3fc0*/  FFMA.FTZ R51, R51, UR20, -R9.reuse ;  /* 0x0000001433337c23 */ /* 0x100fe20008010809 */
[--C-:B------:R-:W-:Y:S01]  /*3fd0*/  FFMA.FTZ R54, R54, UR20, -R9.reuse ;  /* 0x0000001436367c23 */ /* 0x100fe20008010809 */
[----:B------:R-:W-:Y:S01]  /*3fe0*/  FFMA.FTZ R9, R55, UR20, -R9 ;  /* 0x0000001437097c23 */ /* 0x000fe20008010809 */
[----:B0-----:R-:W-:-:S04]  /*3ff0*/  F2FP.F16.F32.PACK_AB R160, R41, R40 ;  /* 0x0000002829a0723e */ /* 0x001fc800000000ff */
[----:B------:R-:W-:Y:S08]  /*4000*/  MUFU.EX2 R30, R30 ;  /* 0x0000001e001e7308 */ /* 0x000ff00000000800 */
[----:B------:R-:W0:Y:S01]  /*4010*/  MUFU.EX2 R31, R31 ;  /* 0x0000001f001f7308 */ /* 0x000e220000000800 */
[----:B---3--:R-:W-:-:S07]  /*4020*/  F2FP.F16.F32.PACK_AB R153, R27, R26 ;  /* 0x0000001a1b99723e */ /* 0x008fce00000000ff */
[----:B------:R-:W3:Y:S08]  /*4030*/  MUFU.EX2 R34, R34 ;  /* 0x0000002200227308 */ /* 0x000ef00000000800 */
[----:B------:R4:W-:Y:S01]  /*4040*/  MUFU.EX2 R5, R6 ;  /* 0x0000000600057308 */ /* 0x0009e20000000800 */
[----:B0-----:R-:W-:-:S05]  /*4050*/  F2FP.F16.F32.PACK_AB R155, R31, R30 ;  /* 0x0000001e1f9b723e */ /* 0x001fca00000000ff */
[----:B------:R0:W-:Y:S02]  /*4060*/  STSM.16.M88.4 [R19+0x26800], R152 ;  /* 0x0268009813007844 */ /* 0x0001e40000000200 */
[----:B------:R-:W5:Y:S01]  /*4070*/  MUFU.EX2 R35, R35 ;  /* 0x0000002300237308 */ /* 0x000f620000000800 */
[----:B----4-:R-:W-:Y:S01]  /*4080*/  FADD.FTZ R6, R28, R11 ;  /* 0x0000000b1c067221 */ /* 0x010fe20000010000 */
[----:B------:R-:W-:-:S03]  /*4090*/  FADD.FTZ R11, R26, R27 ;  /* 0x0000001b1a0b7221 */ /* 0x000fc60000010000 */
[----:B------:R-:W-:Y:S01]  /*40a0*/  FADD.FTZ R13, R29, R6 ;  /* 0x000000061d0d7221 */ /* 0x000fe20000010000 */
[----:B------:R-:W-:Y:S02]  /*40b0*/  FADD.FTZ R6, R30, R11 ;  /* 0x0000000b1e067221 */ /* 0x000fe40000010000 */
[----:B------:R-:W4:Y:S01]  /*40c0*/  MUFU.EX2 R38, R38 ;  /* 0x0000002600267308 */ /* 0x000f220000000800 */
[----:B------:R-:W-:Y:S01]  /*40d0*/  FADD.FTZ R10, R32, R13 ;  /* 0x0000000d200a7221 */ /* 0x000fe20000010000 */
[----:B------:R-:W-:-:S03]  /*40e0*/  FADD.FTZ R11, R31, R6 ;  /* 0x000000061f0b7221 */ /* 0x000fc60000010000 */
[----:B------:R-:W-:Y:S01]  /*40f0*/  FADD.FTZ R13, R33, R10 ;  /* 0x0000000a210d7221 */ /* 0x000fe20000010000 */
[----:B---3--:R-:W-:Y:S02]  /*4100*/  FADD.FTZ R6, R34, R11 ;  /* 0x0000000b22067221 */ /* 0x008fe40000010000 */
[----:B------:R-:W3:Y:S01]  /*4110*/  MUFU.EX2 R39, R39 ;  /* 0x0000002700277308 */ /* 0x000ee20000000800 */
[----:B------:R-:W-:Y:S01]  /*4120*/  FADD.FTZ R10, R36, R13 ;  /* 0x0000000d240a7221 */ /* 0x000fe20000010000 */
[C---:B-----5:R-:W-:Y:S01]  /*4130*/  FADD.FTZ R11, R35.reuse, R6 ;  /* 0x00000006230b7221 */ /* 0x060fe20000010000 */
[----:B------:R-:W-:Y:S02]  /*4140*/  F2FP.F16.F32.PACK_AB R157, R35, R34 ;  /* 0x00000022239d723e */ /* 0x000fe400000000ff */
[----:B------:R-:W-:-:S03]  /*4150*/  FADD.FTZ R13, R37, R10 ;  /* 0x0000000a250d7221 */ /* 0x000fc60000010000 */
[----:B------:R-:W5:Y:S01]  /*4160*/  MUFU.EX2 R42, R42 ;  /* 0x0000002a002a7308 */ /* 0x000f620000000800 */
[----:B----4-:R-:W-:Y:S01]  /*4170*/  FADD.FTZ R6, R38, R11 ;  /* 0x0000000b26067221 */ /* 0x010fe20000010000 */
[----:B------:R-:W-:-:S04]  /*4180*/  FADD.FTZ R10, R40, R13 ;  /* 0x0000000d280a7221 */ /* 0x000fc80000010000 */
[----:B------:R-:W-:Y:S02]  /*4190*/  FADD.FTZ R13, R41, R10 ;  /* 0x0000000a290d7221 */ /* 0x000fe40000010000 */
[----:B------:R-:W4:Y:S01]  /*41a0*/  MUFU.EX2 R43, R43 ;  /* 0x0000002b002b7308 */ /* 0x000f220000000800 */
[C---:B---3--:R-:W-:Y:S01]  /*41b0*/  FADD.FTZ R11, R39.reuse, R6 ;  /* 0x00000006270b7221 */ /* 0x048fe20000010000 */
[----:B------:R-:W-:-:S05]  /*41c0*/  F2FP.F16.F32.PACK_AB R159, R39, R38 ;  /* 0x00000026279f723e */ /* 0x000fca00000000ff */
[----:B------:R0:W-:Y:S01]  /*41d0*/  STSM.16.M88.4 [R184], R156 ;  /* 0x0000009cb8007844 */ /* 0x0001e20000000200 */
[----:B------:R-:W3:Y:S01]  /*41e0*/  MUFU.EX2 R44, R44 ;  /* 0x0000002c002c7308 */ /* 0x000ee20000000800 */
[----:B-----5:R-:W-:-:S07]  /*41f0*/  FADD.FTZ R6, R42, R11 ;  /* 0x0000000b2a067221 */ /* 0x020fce0000010000 */
[----:B------:R-:W5:Y:S01]  /*4200*/  MUFU.EX2 R46, R46 ;  /* 0x0000002e002e7308 */ /* 0x000f620000000800 */
[C---:B----4-:R-:W-:Y:S01]  /*4210*/  FADD.FTZ R11, R43.reuse, R6 ;  /* 0x000000062b0b7221 */ /* 0x050fe20000010000 */
[----:B------:R-:W-:-:S06]  /*4220*/  F2FP.F16.F32.PACK_AB R161, R43, R42 ;  /* 0x0000002a2ba1723e */ /* 0x000fcc00000000ff */
[----:B------:R-:W4:Y:S01]  /*4230*/  MUFU.EX2 R45, R45 ;  /* 0x0000002d002d7308 */ /* 0x000f220000000800 */
[----:B---3--:R-:W-:-:S07]  /*4240*/  FADD.FTZ R6, R44, R13 ;  /* 0x0000000d2c067221 */ /* 0x008fce0000010000 */
[----:B------:R-:W3:Y:S01]  /*4250*/  MUFU.EX2 R47, R47 ;  /* 0x0000002f002f7308 */ /* 0x000ee20000000800 */
[----:B-----5:R-:W-:-:S07]  /*4260*/  FADD.FTZ R10, R46, R11 ;  /* 0x0000000b2e0a7221 */ /* 0x020fce0000010000 */
[----:B------:R-:W-:Y:S01]  /*4270*/  MUFU.EX2 R48, R48 ;  /* 0x0000003000307308 */ /* 0x000fe20000000800 */
[C---:B----4-:R-:W-:Y:S01]  /*4280*/  F2FP.F16.F32.PACK_AB R162, R45.reuse, R44 ;  /* 0x0000002c2da2723e */ /* 0x050fe200000000ff */
[----:B------:R-:W-:-:S06]  /*4290*/  FADD.FTZ R45, R45, R6 ;  /* 0x000000062d2d7221 */ /* 0x000fcc0000010000 */
[----:B------:R-:W4:Y:S01]  /*42a0*/  MUFU.EX2 R49, R49 ;  /* 0x0000003100317308 */ /* 0x000f220000000800 */
[C---:B---3--:R-:W-:Y:S01]  /*42b0*/  F2FP.F16.F32.PACK_AB R163, R47.reuse, R46 ;  /* 0x0000002e2fa3723e */ /* 0x048fe200000000ff */
[----:B------:R-:W-:-:S04]  /*42c0*/  FADD.FTZ R47, R47, R10 ;  /* 0x0000000a2f2f7221 */ /* 0x000fc80000010000 */
[----:B------:R0:W-:Y:S02]  /*42d0*/  STSM.16.M88.4 [R22], R160 ;  /* 0x000000a016007844 */ /* 0x0001e40000000200 */
[----:B------:R-:W-:Y:S08]  /*42e0*/  MUFU.EX2 R50, R50 ;  /* 0x0000003200327308 */ /* 0x000ff00000000800 */
[----:B------:R-:W3:Y:S01]  /*42f0*/  MUFU.EX2 R51, R51 ;  /* 0x0000003300337308 */ /* 0x000ee20000000800 */
[----:B----4-:R-:W-:Y:S01]  /*4300*/  F2FP.F16.F32.PACK_AB R164, R49, R48 ;  /* 0x0000003031a4723e */ /* 0x010fe200000000ff */
[----:B------:R-:W-:-:S04]  /*4310*/  FADD.FTZ R48, R48, R45 ;  /* 0x0000002d30307221 */ /* 0x000fc80000010000 */
[----:B------:R-:W-:Y:S02]  /*4320*/  FADD.FTZ R49, R49, R48 ;  /* 0x0000003031317221 */ /* 0x000fe40000010000 */
[----:B------:R-:W4:Y:S08]  /*4330*/  MUFU.EX2 R52, R52 ;  /* 0x0000003400347308 */ /* 0x000f300000000800 */
[----:B------:R-:W5:Y:S01]  /*4340*/  MUFU.EX2 R54, R54 ;  /* 0x0000003600367308 */ /* 0x000f620000000800 */
[----:B---3--:R-:W-:Y:S01]  /*4350*/  F2FP.F16.F32.PACK_AB R165, R51, R50 ;  /* 0x0000003233a5723e */ /* 0x008fe200000000ff */
[----:B------:R-:W-:-:S04]  /*4360*/  FADD.FTZ R50, R50, R47 ;  /* 0x0000002f32327221 */ /* 0x000fc80000010000 */
[----:B------:R-:W-:Y:S02]  /*4370*/  FADD.FTZ R51, R51, R50 ;  /* 0x0000003233337221 */ /* 0x000fe40000010000 */
[----:B------:R-:W3:Y:S01]  /*4380*/  MUFU.EX2 R9, R9 ;  /* 0x0000000900097308 */ /* 0x000ee20000000800 */
[----:B----4-:R-:W-:Y:S01]  /*4390*/  F2FP.F16.F32.PACK_AB R166, R5, R52 ;  /* 0x0000003405a6723e */ /* 0x010fe200000000ff */
[----:B------:R-:W-:-:S04]  /*43a0*/  FADD.FTZ R52, R52, R49 ;  /* 0x0000003134347221 */ /* 0x000fc80000010000 */
[----:B------:R-:W-:Y:S01]  /*43b0*/  FADD.FTZ R5, R5, R52 ;  /* 0x0000003405057221 */ /* 0x000fe20000010000 */
[----:B-----5:R-:W-:Y:S01]  /*43c0*/  FADD.FTZ R6, R54, R51 ;  /* 0x0000003336067221 */ /* 0x020fe20000010000 */
[----:B---3--:R-:W-:-:S03]  /*43d0*/  F2FP.F16.F32.PACK_AB R167, R9, R54 ;  /* 0x0000003609a7723e */ /* 0x008fc600000000ff */
[----:B------:R-:W-:Y:S02]  /*43e0*/  FADD.FTZ R6, R9, R6 ;  /* 0x0000000609067221 */ /* 0x000fe40000010000 */
[----:B------:R0:W-:Y:S01]  /*43f0*/  STSM.16.M88.4 [R23], R164 ;  /* 0x000000a417007844 */ /* 0x0001e20000000200 */
[----:B------:R-:W-:Y:S05]  /*4400*/  @!P0 BRA `(.L_x_3596) ;  /* 0x0000000000048947 */ /* 0x000fea0003800000 */
[----:B------:R-:W-:Y:S01]  /*4410*/  BPT.TRAP 0x1 ;  /* 0x000000040000795c */ /* 0x000fe20000300000 */
.L_x_3596:
[----:B------:R3:W4:Y:S01]  /*4420*/  SYNCS.PHASECHK.TRANS64.TRYWAIT P1, [R7+URZ+0x28c50], R8 ;  /* 0x028c5008070075a7 */ /* 0x000722000802017f */
[----:B------:R-:W-:Y:S05]  /*4430*/  @!P0 BRA `(.L_x_3597) ;  /* 0x0000000000048947 */ /* 0x000fea0003800000 */
[----:B------:R-:W-:Y:S01]  /*4440*/  BPT.TRAP 0x1 ;  /* 0x000000040000795c */ /* 0x000fe20000300000 */
.L_x_3597:
[----:B------:R-:W-:Y:S01]  /*4450*/  ULOP3.LUT UR52, UR52, 0x2000000, URZ, 0xfc, !UPT ;  /* 0x0200000034347892 */ /* 0x000fe2000f8efc3f */
[----:B----4-:R-:W-:Y:S11]  /*4460*/  @P1 BRA `(.L_x_3598) ;  /* 0x0000000000081947 */ /* 0x010ff60003800000 */
[----:B------:R-:W4:Y:S02]  /*4470*/  SYNCS.PHASECHK.TRANS64.TRYWAIT P1, [R7+URZ+0x28c50], R8 ;  /* 0x028c5008070075a7 */ /* 0x000f24000802017f */
[----:B----4-:R-:W-:Y:S05]  /*4480*/  @!P1 BRA `(.L_x_3599) ;  /* 0x000000a800f89947 */ /* 0x010fea0003800000 */
.L_x_3598:
        /* <DEDUP_REMOVED lines=34> */
.L_x_3600:
        /* <DEDUP_REMOVED lines=8> */
[----:B-1234-:R-:W-:Y:S01]  /*4730*/  MOV R8, R3 ;  /* 0x0000000300087202 */ /* 0x01efe20000000f00 */
[----:B------:R-:W-:Y:S01]  /*4740*/  UIADD3 UR48, UR48, -0x2, URZ ;  /* 0xfffffffe30307890 */ /* 0x000fe2000fffe03f */
[----:B------:R-:W-:Y:S01]  /*4750*/  UMOV UR22, UR38 ;  /* 0x0000002600167c82 */ /* 0x000fe20008000000 */
[----:B------:R-:W-:-:S10]  /*4760*/  ULDC UR20, c[0x0][0x988] ;  /* 0x0002620000147ab9 */ /* 0x000fd40000000800 */
.L_x_3612:
        /* <DEDUP_REMOVED lines=8> */
[----:B01-3--:R-:W-:Y:S11]  /*47f0*/  @!P0 BRA `(.L_x_3602) ;  /* 0x0000000000048947 */ /* 0x00bff60003800000 */
[----:B------:R-:W-:Y:S01]  /*4800*/  BPT.TRAP 0x1 ;  /* 0x000000040000795c */ /* 0x000fe20000300000 */
.L_x_3602:
[----:B------:R-:W-:Y:S01]  /*4810*/  ULEA UR21, UR38, UR41, 0x3 ;  /* 0x0000002926157291 */ /* 0x000fe2000f8e183f */
[----:B------:R-:W-:-:S05]  /*4820*/  IMAD.U32 R7, RZ, RZ, UR37 ;  /* 0x00000025ff077e24 */ /* 0x000fca000f8e00ff */
[----:B------:R-:W-:-:S04]  /*4830*/  SHF.L.U32 R7, R7, 0x1f, RZ ;  /* 0x0000001f07077819 */ /* 0x000fc800000006ff */
[----:B------:R1:W2:Y:S01]  /*4840*/  SYNCS.PHASECHK.TRANS64.TRYWAIT P2, [UR21+0x28c30], R7 ;  /* 0x028c3007ff0075a7 */ /* 0x0002a20008040155 */
[----:B------:R-:W-:Y:S05]  /*4850*/  @!P0 BRA `(.L_x_3603) ;  /* 0x0000000000048947 */ /* 0x000fea0003800000 */
[----:B------:R-:W-:Y:S01]  /*4860*/  BPT.TRAP 0x1 ;  /* 0x000000040000795c */ /* 0x000fe20000300000 */
.L_x_3603:
[----:B--2---:R-:W-:Y:S05]  /*4870*/  @P2 BRA `(.L_x_3604) ;  /* 0x0000000000082947 */ /* 0x004fea0003800000 */
[----:B------:R-:W2:Y:S02]  /*4880*/  SYNCS.PHASECHK.TRANS64.TRYWAIT P2, [UR21+0x28c30], R7 ;  /* 0x028c3007ff0075a7 */ /* 0x000ea40008040155 */
[----:B--2---:R-:W-:Y:S05]  /*4890*/  @!P2 BRA `(.L_x_3605) ;  /* 0x000000a80008a947 */ /* 0x004fea0003800000 */
.L_x_3604:
        /* <DEDUP_REMOVED lines=28> */
.L_x_3606:
[----:B--2---:R-:W-:Y:S01]  /*4a60*/  FMNMX.FTZ R4, R152, R8, !PT ;  /* 0x0000000898047209 */ /* 0x004fe20007810000 */
[----:B------:R-:W-:-:S03]  /*4a70*/  UIADD3 UR6, UR21, 0x28c40, URZ ;  /* 0x00028c4015067890 */ /* 0x000fc6000fffe03f */
[----:B------:R-:W-:Y:S01]  /*4a80*/  FMNMX.FTZ R3, R153, R4, !PT ;  /* 0x0000000499037209 */ /* 0x000fe20007810000 */
        /* <DEDUP_REMOVED lines=16> */
[----:B------:R-:W-:-:S03]  /*4b90*/  FMNMX.FTZ R4, R154, R9, !PT ;  /* 0x000000099a047209 */ /* 0x000fc60007810000 */
[----:B------:R-:W0:Y:S02]  /*4ba0*/  SHFL.BFLY PT, R3, R10, 0x2, 0x1f ;  /* 0x0c401f000a037f89 */ /* 0x000e2400000e0000 */
[----:B0-----:R-:W-:Y:S02]  /*4bb0*/  FMNMX.FTZ R12, R10, R3, !PT ;  /* 0x000000030a0c7209 */ /* 0x001fe40007810000 */
[----:B------:R-:W-:-:S03]  /*4bc0*/  FMNMX.FTZ R3, R155, R4, !PT ;  /* 0x000000049b037209 */ /* 0x000fc60007810000 */
[----:B------:R-:W0:Y:S01]  /*4bd0*/  SHFL.BFLY PT, R11, R12, 0x1, 0x1f ;  /* 0x0c201f000c0b7f89 */ /* 0x000e2200000e0000 */
[----:B------:R-:W-:-:S04]  /*4be0*/  FMNMX.FTZ R4, R158, R3, !PT ;  /* 0x000000039e047209 */ /* 0x000fc80007810000 */
[----:B------:R-:W-:-:S04]  /*4bf0*/  FMNMX.FTZ R3, R159, R4, !PT ;  /* 0x000000049f037209 */ /* 0x000fc80007810000 */
[----:B------:R-:W-:Y:S02]  /*4c00*/  FMNMX.FTZ R4, R162, R3, !PT ;  /* 0x00000003a2047209 */ /* 0x000fe40007810000 */
[----:B0-----:R-:W-:Y:S02]  /*4c10*/  FMNMX.FTZ R3, R12, R11, !PT ;  /* 0x0000000b0c037209 */ /* 0x001fe40007810000 */
[----:B------:R-:W-:-:S03]  /*4c20*/  FMNMX.FTZ R11, R163, R4, !PT ;  /* 0x00000004a30b7209 */ /* 0x000fc60007810000 */
[C---:B------:R-:W-:Y:S01]  /*4c30*/  FMUL.FTZ R205, R3.reuse, UR20 ;  /* 0x0000001403cd7c20 */ /* 0x040fe20008410000 */
[----:B------:R-:W-:Y:S01]  /*4c40*/  FMNMX.FTZ R4, R166, R11, !PT ;  /* 0x0000000ba6047209 */ /* 0x000fe20007810000 */
[----:B------:R-:W-:Y:S02]  /*4c50*/  FADD.FTZ R8, -R3, R8 ;  /* 0x0000000803087221 */ /* 0x000fe40000010100 */
[--C-:B------:R-:W-:Y:S01]  /*4c60*/  FFMA.FTZ R21, R157, UR20, -R205.reuse ;  /* 0x000000149d157c23 */ /* 0x100fe200080108cd */
[----:B------:R-:W-:Y:S01]  /*4c70*/  FMNMX.FTZ R11, R167, R4, !PT ;  /* 0x00000004a70b7209 */ /* 0x000fe20007810000 */
[--C-:B------:R-:W-:Y:S01]  /*4c80*/  FFMA.FTZ R10, R156, UR20, -R205.reuse ;  /* 0x000000149c0a7c23 */ /* 0x100fe200080108cd */
[--C-:B------:R-:W-:Y:S01]  /*4c90*/  FFMA.FTZ R156, R160, UR20, -R205.reuse ;  /* 0x00000014a09c7c23 */ /* 0x100fe200080108cd */
[----:B------:R-:W-:Y:S01]  /*4ca0*/  FMUL.FTZ R8, R8, UR20 ;  /* 0x0000001408087c20 */ /* 0x000fe20008410000 */
        /* <DEDUP_REMOVED lines=8> */
[----:B------:R-:W-:Y:S01]  /*4d30*/  FMNMX.FTZ R4, R174, R13, !PT ;  /* 0x0000000dae047209 */ /* 0x000fe20007810000 */
[--C-:B------:R-:W-:Y:S01]  /*4d40*/  FFMA.FTZ R12, R164, UR20, -R205.reuse ;  /* 0x00000014a40c7c23 */ /* 0x100fe200080108cd */
[--C-:B------:R-:W-:Y:S01]  /*4d50*/  FFMA.FTZ R164, R176, UR20, -R205.reuse ;  /* 0x00000014b0a47c23 */ /* 0x100fe200080108cd */
[--C-:B------:R-:W-:Y:S01]  /*4d60*/  FFMA.FTZ R161, R169, UR20, -R205.reuse ;  /* 0x00000014a9a17c23 */ /* 0x100fe200080108cd */
[----:B------:R-:W-:Y:S01]  /*4d70*/  FMNMX.FTZ R13, R175, R4, !PT ;  /* 0x00000004af0d7209 */ /* 0x000fe20007810000 */
[----:B------:R-:W2:Y:S01]  /*4d80*/  MUFU.EX2 R11, R11 ;  /* 0x0000000b000b7308 */ /* 0x000ea20000000800 */
[--C-:B------:R-:W-:Y:S01]  /*4d90*/  FFMA.FTZ R169, R177, UR20, -R205.reuse ;  /* 0x00000014b1a97c23 */ /* 0x100fe200080108cd */
[--C-:B------:R-:W-:Y:S01]  /*4da0*/  FFMA.FTZ R20, R180, UR20, -R205.reuse ;  /* 0x00000014b4147c23 */ /* 0x100fe200080108cd */
[----:B------:R-:W-:Y:S01]  /*4db0*/  FMNMX.FTZ R4, R178, R13, !PT ;  /* 0x0000000db2047209 */ /* 0x000fe20007810000 */
[----:B------:R-:W-:-:S03]  /*4dc0*/  FFMA.FTZ R181, R181, UR20, -R205 ;  /* 0x00000014b5b57c23 */ /* 0x000fc600080108cd */
[----:B------:R-:W-:Y:S01]  /*4dd0*/  FMNMX.FTZ R13, R179, R4, !PT ;  /* 0x00000004b30d7209 */ /* 0x000fe20007810000 */
[----:B------:R-:W3:Y:S01]  /*4de0*/  MUFU.EX2 R152, R152 ;  /* 0x0000009800987308 */ /* 0x000ee20000000800 */
[-C--:B0-----:R-:W-:Y:S01]  /*4df0*/  FMUL.FTZ R24, R24, R8.reuse ;  /* 0x0000000818187220 */ /* 0x081fe20000410000 */
[-C--:B------:R-:W-:Y:S01]  /*4e00*/  FMUL.FTZ R25, R25, R8.reuse ;  /* 0x0000000819197220 */ /* 0x080fe20000410000 */
[----:B------:R-:W-:Y:S01]  /*4e10*/  FMNMX.FTZ R4, R182, R13, !PT ;  /* 0x0000000db6047209 */ /* 0x000fe20007810000 */
[--C-:B------:R-:W-:Y:S01]  /*4e20*/  FFMA.FTZ R13, R165, UR20, -R205.reuse ;  /* 0x00000014a50d7c23 */ /* 0x100fe200080108cd */
[----:B------:R-:W-:Y:S01]  /*4e30*/  FFMA.FTZ R165, R173, UR20, -R205 ;  /* 0x00000014ada57c23 */ /* 0x000fe200080108cd */
[----:B------:R-:W-:Y:S01]  /*4e40*/  FMUL.FTZ R28, R28, R8 ;  /* 0x000000081c1c7220 */ /* 0x000fe20000410000 */
[----:B------:R-:W-:Y:S01]  /*4e50*/  FMNMX.FTZ R4, R183, R4, !PT ;  /* 0x00000004b7047209 */ /* 0x000fe20007810000 */
[----:B------:R-:W0:Y:S01]  /*4e60*/  MUFU.EX2 R10, R10 ;  /* 0x0000000a000a7308 */ /* 0x000e220000000800 */
[-C--:B------:R-:W-:Y:S01]  /*4e70*/  FMUL.FTZ R29, R29, R8.reuse ;  /* 0x000000081d1d7220 */ /* 0x080fe20000410000 */
[-C--:B------:R-:W-:Y:S01]  /*4e80*/  FMUL.FTZ R32, R32, R8.reuse ;  /* 0x0000000820207220 */ /* 0x080fe20000410000 */
[-C--:B------:R-:W-:Y:S01]  /*4e90*/  FMUL.FTZ R33, R33, R8.reuse ;  /* 0x0000000821217220 */ /* 0x080fe20000410000 */
[----:B------:R-:W4:Y:S01]  /*4ea0*/  SHFL.BFLY PT, R153, R4, 0x2, 0x1f ;  /* 0x0c401f0004997f89 */ /* 0x000f2200000e0000 */
        /* <DEDUP_REMOVED lines=23> */
[----:B----4-:R-:W-:Y:S01]  /*5020*/  FMNMX.FTZ R153, R4, R153, !PT ;  /* 0x0000009904997209 */ /* 0x010fe20007810000 */
[-C--:B------:R-:W-:Y:S01]  /*5030*/  FMUL.FTZ R76, R76, R8.reuse ;  /* 0x000000084c4c7220 */ /* 0x080fe20000410000 */
[-C--:B------:R-:W-:Y:S01]  /*5040*/  FMUL.FTZ R77, R77, R8.reuse ;  /* 0x000000084d4d7220 */ /* 0x080fe20000410000 */
[-C--:B------:R-:W-:Y:S01]  /*5050*/  FMUL.FTZ R80, R80, R8.reuse ;  /* 0x0000000850507220 */ /* 0x080fe20000410000 */
[----:B------:R-:W-:Y:S01]  /*5060*/  MUFU.EX2 R12, R12 ;  /* 0x0000000c000c7308 */ /* 0x000fe20000000800 */
[----:B------:R-:W4:Y:S01]  /*5070*/  SHFL.BFLY PT, R4, R153, 0x1, 0x1f ;  /* 0x0c201f0099047f89 */ /* 0x000f2200000e0000 */
        /* <DEDUP_REMOVED lines=23> */
[----:B----4-:R-:W-:Y:S01]  /*51f0*/  FMNMX.FTZ R4, R153, R4, !PT ;  /* 0x0000000499047209 */ /* 0x010fe20007810000 */
        /* <DEDUP_REMOVED lines=9> */
[----:B------:R-:W-:Y:S01]  /*5290*/  FFMA.FTZ R168, R154, UR20, -R157 ;  /* 0x000000149aa87c23 */ /* 0x000fe2000801089d */
[----:B------:R-:W-:-:S02]  /*52a0*/  IMAD.MOV R154, RZ, RZ, -R18 ;  /* 0x000000ffff9a7224 */ /* 0x000fc400078e0a12 */
[--C-:B------:R-:W-:Y:S01]  /*52b0*/  FFMA.FTZ R153, R155, UR20, -R157.reuse ;  /* 0x000000149b997c23 */ /* 0x100fe2000801089d */
[--C-:B------:R-:W-:Y:S01]  /*52c0*/  FFMA.FTZ R155, R158, UR20, -R157.reuse ;  /* 0x000000149e9b7c23 */ /* 0x100fe2000801089d */
[--C-:B------:R-:W-:Y:S01]  /*52d0*/  FFMA.FTZ R172, R159, UR20, -R157.reuse ;  /* 0x000000149fac7c23 */ /* 0x100fe2000801089d */
[----:B------:R-:W-:Y:S01]  /*52e0*/  MUFU.EX2 R173, R173 ;  /* 0x000000ad00ad7308 */ /* 0x000fe20000000800 */
[----:B------:R-:W-:Y:S01]  /*52f0*/  ISETP.NE.AND P2, PT, R17, R154, PT ;  /* 0x0000009a1100720c */ /* 0x000fe20003f45270 */
[--C-:B------:R-:W-:Y:S01]  /*5300*/  FFMA.FTZ R158, R162, UR20, -R157.reuse ;  /* 0x00000014a29e7c23 */ /* 0x100fe2000801089d */
[--C-:B------:R-:W-:Y:S01]  /*5310*/  FFMA.FTZ R162, R167, UR20, -R157.reuse ;  /* 0x00000014a7a27c23 */ /* 0x100fe2000801089d */
[--C-:B------:R-:W-:Y:S01]  /*5320*/  FFMA.FTZ R167, R171, UR20, -R157.reuse ;  /* 0x00000014aba77c23 */ /* 0x100fe2000801089d */
[----:B------:R-:W-:Y:S02]  /*5330*/  IMAD.U32 R171, RZ, RZ, UR22 ;  /* 0x00000016ffab7e24 */ /* 0x000fe4000f8e00ff */
[--C-:B------:R-:W-:Y:S01]  /*5340*/  FFMA.FTZ R163, R163, UR20, -R157.reuse ;  /* 0x00000014a3a37c23 */ /* 0x100fe2000801089d */
[--C-:B------:R-:W-:Y:S01]  /*5350*/  FFMA.FTZ R159, R166, UR20, -R157.reuse ;  /* 0x00000014a69f7c23 */ /* 0x100fe2000801089d */
[----:B------:R-:W4:Y:S01]  /*5360*/  MUFU.EX2 R168, R168 ;  /* 0x000000a800a87308 */ /* 0x000f220000000800 */
[--C-:B------:R-:W-:Y:S01]  /*5370*/  FFMA.FTZ R166, R170, UR20, -R157.reuse ;  /* 0x00000014aaa67c23 */ /* 0x100fe2000801089d */
[--C-:B------:R-:W-:Y:S01]  /*5380*/  FFMA.FTZ R179, R179, UR20, -R157.reuse ;  /* 0x00000014b3b37c23 */ /* 0x100fe2000801089d */
[--C-:B------:R-:W-:Y:S01]  /*5390*/  FFMA.FTZ R182, R182, UR20, -R157.reuse ;  /* 0x00000014b6b67c23 */ /* 0x100fe2000801089d */
[----:B------:R-:W-:Y:S01]  /*53a0*/  FFMA.FTZ R183, R183, UR20, -R157 ;  /* 0x00000014b7b77c23 */ /* 0x000fe2000801089d */
[----:B------:R-:W-:Y:S01]  /*53b0*/  FMUL.FTZ R132, R132, R8 ;  /* 0x0000000884847220 */ /* 0x000fe20000410000 */
[----:B------:R-:W-:-:S02]  /*53c0*/  @!P2 IMAD R154, R171, 0x40, R16 ;  /* 0x00000040ab9aa824 */ /* 0x000fc400078e0210 */
[----:B--2---:R-:W-:Y:S01]  /*53d0*/  FFMA.FTZ R171, R8, R5, R11 ;  /* 0x0000000508ab7223 */ /* 0x004fe2000001000b */
[----:B------:R-:W2:Y:S01]  /*53e0*/  MUFU.EX2 R153, R153 ;  /* 0x0000009900997308 */ /* 0x000ea20000000800 */
[----:B------:R-:W-:Y:S01]  /*53f0*/  FFMA.FTZ R5, R174, UR20, -R157 ;  /* 0x00000014ae057c23 */ /* 0x000fe2000801089d */
[-C--:B------:R-:W-:Y:S01]  /*5400*/  FMUL.FTZ R133, R133, R8.reuse ;  /* 0x0000000885857220 */ /* 0x080fe20000410000 */
[C---:B---3--:R-:W-:Y:S01]  /*5410*/  FADD.FTZ R171, R152.reuse, R171 ;  /* 0x000000ab98ab7221 */ /* 0x048fe20000010000 */
[----:B------:R-:W-:Y:S01]  /*5420*/  F2FP.F16.F32.PACK_AB R152, R152, R11 ;  /* 0x0000000b9898723e */ /* 0x000fe200000000ff */
[-C--:B------:R-:W-:Y:S01]  /*5430*/  FMUL.FTZ R136, R136, R8.reuse ;  /* 0x0000000888887220 */ /* 0x080fe20000410000 */
[----:B------:R-:W-:Y:S01]  /*5440*/  FMUL.FTZ R137, R137, R8 ;  /* 0x0000000889897220 */ /* 0x000fe20000410000 */
[----:B0-----:R-:W-:Y:S01]  /*5450*/  FADD.FTZ R176, R10, R171 ;  /* 0x000000ab0ab07221 */ /* 0x001fe20000010000 */
[----:B------:R-:W0:Y:S01]  /*5460*/  MUFU.EX2 R155, R155 ;  /* 0x0000009b009b7308 */ /* 0x000e220000000800 */
[----:B----4-:R-:W-:Y:S01]  /*5470*/  FFMA.FTZ R170, R173, R6, R168 ;  /* 0x00000006adaa7223 */ /* 0x010fe200000100a8 */
[--C-:B------:R-:W-:Y:S01]  /*5480*/  FFMA.FTZ R6, R175, UR20, -R157.reuse ;  /* 0x00000014af067c23 */ /* 0x100fe2000801089d */
[----:B------:R-:W-:Y:S01]  /*5490*/  FADD.FTZ R175, R21, R176 ;  /* 0x000000b015af7221 */ /* 0x000fe20000010000 */
[-C--:B------:R-:W-:Y:S01]  /*54a0*/  FMUL.FTZ R140, R140, R8.reuse ;  /* 0x000000088c8c7220 */ /* 0x080fe20000410000 */
[-C--:B------:R-:W-:Y:S01]  /*54b0*/  FMUL.FTZ R141, R141, R8.reuse ;  /* 0x000000088d8d7220 */ /* 0x080fe20000410000 */
[-C--:B------:R-:W-:Y:S01]  /*54c0*/  FMUL.FTZ R144, R144, R8.reuse ;  /* 0x0000000890907220 */ /* 0x080fe20000410000 */
[-C--:B------:R-:W-:Y:S01]  /*54d0*/  FMUL.FTZ R145, R145, R8.reuse ;  /* 0x0000000891917220 */ /* 0x080fe20000410000 */
[----:B------:R-:W3:Y:S01]  /*54e0*/  MUFU.EX2 R172, R172 ;  /* 0x000000ac00ac7308 */ /* 0x000ee20000000800 */
[C---:B--2---:R-:W-:Y:S01]  /*54f0*/  FADD.FTZ R174, R153.reuse, R170 ;  /* 0x000000aa99ae7221 */ /* 0x044fe20000010000 */
[----:B------:R-:W-:Y:S01]  /*5500*/  FFMA.FTZ R170, R178, UR20, -R157 ;  /* 0x00000014b2aa7c23 */ /* 0x000fe2000801089d */
[----:B------:R-:W-:Y:S01]  /*5510*/  @!P2 LEA R157, R154, UR41, 0x2 ;  /* 0x000000299a9dac11 */ /* 0x000fe2000f8e10ff */
[----:B------:R-:W-:Y:S01]  /*5520*/  FMUL.FTZ R148, R148, R8 ;  /* 0x0000000894947220 */ /* 0x000fe20000410000 */
[----:B------:R-:W-:Y:S01]  /*5530*/  F2FP.F16.F32.PACK_AB R153, R153, R168 ;  /* 0x000000a89999723e */ /* 0x000fe200000000ff */
[----:B------:R-:W-:Y:S01]  /*5540*/  FMUL.FTZ R149, R149, R8 ;  /* 0x0000000895957220 */ /* 0x000fe20000410000 */
[-C--:B------:R-:W-:Y:S01]  /*5550*/  FMUL.FTZ R26, R26, R173.reuse ;  /* 0x000000ad1a1a7220 */ /* 0x080fe20000410000 */
[----:B------:R-:W2:Y:S01]  /*5560*/  MUFU.EX2 R158, R158 ;  /* 0x0000009e009e7308 */ /* 0x000ea20000000800 */
[----:B0-----:R-:W-:Y:S01]  /*5570*/  FADD.FTZ R171, R155, R174 ;  /* 0x000000ae9bab7221 */ /* 0x001fe20000010000 */
[----:B------:R-:W-:Y:S01]  /*5580*/  FADD.FTZ R174, R156, R175 ;  /* 0x000000af9cae7221 */ /* 0x000fe20000010000 */
[----:B------:R-:W-:Y:S01]  /*5590*/  @!P2 STS [R157+0x28800], R8 ;  /* 0x028800089d00a388 */ /* 0x000fe20000000800 */
[----:B------:R-:W-:Y:S01]  /*55a0*/  F2FP.F16.F32.PACK_AB R156, R15, R156 ;  /* 0x0000009c0f9c723e */ /* 0x000fe200000000ff */
[-C--:B------:R-:W-:Y:S01]  /*55b0*/  FMUL.FTZ R27, R27, R173.reuse ;  /* 0x000000ad1b1b7220 */ /* 0x080fe20000410000 */
[----:B------:R-:W-:Y:S01]  /*55c0*/  FMUL.FTZ R30, R30, R173 ;  /* 0x000000ad1e1e7220 */ /* 0x000fe20000410000 */
[----:B------:R0:W-:Y:S01]  /*55d0*/  @!P2 STS [R157+0x28820], R173 ;  /* 0x028820ad9d00a388 */ /* 0x0001e20000000800 */
[----:B------:R-:W4:Y:S01]  /*55e0*/  MUFU.EX2 R163, R163 ;  /* 0x000000a300a37308 */ /* 0x000f220000000800 */
        /* <DEDUP_REMOVED lines=8> */
[----:B--2---:R-:W-:Y:S01]  /*5670*/  FADD.FTZ R154, R158, R171 ;  /* 0x000000ab9e9a7221 */ /* 0x004fe20000010000 */
[----:B------:R-:W-:Y:S01]  /*5680*/  FADD.FTZ R171, R15, R174 ;  /* 0x000000ae0fab7221 */ /* 0x000fe20000010000 */
[-C--:B------:R-:W-:Y:S01]  /*5690*/  FMUL.FTZ R42, R42, R173.reuse ;  /* 0x000000ad2a2a7220 */ /* 0x080fe20000410000 */
[-C--:B------:R-:W-:Y:S01]  /*56a0*/  FMUL.FTZ R43, R43, R173.reuse ;  /* 0x000000ad2b2b7220 */ /* 0x080fe20000410000 */
[-C--:B------:R-:W-:Y:S01]  /*56b0*/  FMUL.FTZ R46, R46, R173.reuse ;  /* 0x000000ad2e2e7220 */ /* 0x080fe20000410000 */
[----:B------:R-:W-:Y:S01]  /*56c0*/  FADD.FTZ R174, R12, R171 ;  /* 0x000000ab0cae7221 */ /* 0x000fe20000010000 */
[-C--:B------:R-:W-:Y:S01]  /*56d0*/  FMUL.FTZ R47, R47, R173.reuse ;  /* 0x000000ad2f2f7220 */ /* 0x080fe20000410000 */
[----:B------:R-:W2:Y:S01]  /*56e0*/  MUFU.EX2 R162, R162 ;  /* 0x000000a200a27308 */ /* 0x000ea20000000800 */
[----:B----4-:R-:W-:Y:S01]  /*56f0*/  FADD.FTZ R154, R163, R154 ;  /* 0x0000009aa39a7221 */ /* 0x010fe20000010000 */
[----:B------:R-:W-:Y:S01]  /*5700*/  FADD.FTZ R11, R13, R174 ;  /* 0x000000ae0d0b7221 */ /* 0x000fe20000010000 */
[----:B0-----:R-:W-:Y:S01]  /*5710*/  F2FP.F16.F32.PACK_AB R157, R163, R158 ;  /* 0x0000009ea39d723e */ /* 0x001fe200000000ff */
[-C--:B------:R-:W-:Y:S01]  /*5720*/  FMUL.FTZ R50, R50, R173.reuse ;  /* 0x000000ad32327220 */ /* 0x080fe20000410000 */
[----:B------:R-:W-:Y:S01]  /*5730*/  F2FP.F16.F32.PACK_AB R158, R13, R12 ;  /* 0x0000000c0d9e723e */ /* 0x000fe200000000ff */
[-C--:B------:R-:W-:Y:S01]  /*5740*/  FMUL.FTZ R51, R51, R173.reuse ;  /* 0x000000ad33337220 */ /* 0x080fe20000410000 */
[-C--:B------:R-:W-:Y:S01]  /*5750*/  FMUL.FTZ R54, R54, R173.reuse ;  /* 0x000000ad36367220 */ /* 0x080fe20000410000 */
[----:B------:R-:W0:Y:S01]  /*5760*/  MUFU.EX2 R166, R166 ;  /* 0x000000a600a67308 */ /* 0x000e220000000800 */
[----:B---3--:R-:W-:Y:S01]  /*5770*/  FADD.FTZ R171, R159, R154 ;  /* 0x0000009a9fab7221 */ /* 0x008fe20000010000 */
[----:B------:R-:W-:Y:S01]  /*5780*/  F2FP.F16.F32.PACK_AB R154, R21, R10 ;  /* 0x0000000a159a723e */ /* 0x000fe200000000ff */
[----:B------:R-:W-:Y:S01]  /*5790*/  BAR.SYNC.DEFER_BLOCKING 0xf, 0x100 ;  /* 0x03c4000000007b1d */ /* 0x000fe20000010000 */
[----:B------:R-:W-:Y:S01]  /*57a0*/  FADD.FTZ R10, R160, R11 ;  /* 0x0000000ba00a7221 */ /* 0x000fe20000010000 */
[----:B------:R-:W-:Y:S01]  /*57b0*/  F2FP.F16.F32.PACK_AB R160, R161, R160 ;  /* 0x000000a0a1a0723e */ /* 0x000fe200000000ff */
[-C--:B------:R-:W-:Y:S01]  /*57c0*/  FMUL.FTZ R55, R55, R173.reuse ;  /* 0x000000ad37377220 */ /* 0x080fe20000410000 */
[----:B------:R-:W-:Y:S01]  /*57d0*/  FMUL.FTZ R58, R58, R173 ;  /* 0x000000ad3a3a7220 */ /* 0x000fe20000410000 */
[----:B------:R-:W-:Y:S01]  /*57e0*/  FADD.FTZ R11, R161, R10 ;  /* 0x0000000aa10b7221 */ /* 0x000fe20000010000 */
[----:B------:R-:W3:Y:S01]  /*57f0*/  MUFU.EX2 R167, R167 ;  /* 0x000000a700a77308 */ /* 0x000ee20000000800 */
[C---:B--2---:R-:W-:Y:S01]  /*5800*/  FADD.FTZ R171, R162.reuse, R171 ;  /* 0x000000aba2ab7221 */ /* 0x044fe20000010000 */
[----:B------:R-:W-:Y:S01]  /*5810*/  F2FP.F16.F32.PACK_AB R159, R162, R159 ;  /* 0x0000009fa29f723e */ /* 0x000fe200000000ff */
[----:B------:R-:W-:Y:S01]  /*5820*/  FADD.FTZ R10, R14, R11 ;  /* 0x0000000b0e0a7221 */ /* 0x000fe20000010000 */
        /* <DEDUP_REMOVED lines=13> */
[C---:B---3--:R-:W-:Y:S01]  /*5900*/  FADD.FTZ R168, R167.reuse, R168 ;  /* 0x000000a8a7a87221 */ /* 0x048fe20000010000 */
[----:B------:R-:W-:Y:S01]  /*5910*/  F2FP.F16.F32.PACK_AB R161, R167, R166 ;  /* 0x000000a6a7a1723e */ /* 0x000fe200000000ff */
[----:B------:R3:W-:Y:S01]  /*5920*/  STSM.16.M88.4 [R19+0x26800], R152 ;  /* 0x0268009813007844 */ /* 0x0007e20000000200 */
[-C--:B------:R-:W-:Y:S01]  /*5930*/  FMUL.FTZ R79, R79, R173.reuse ;  /* 0x000000ad4f4f7220 */ /* 0x080fe20000410000 */
[-C--:B------:R-:W-:Y:S01]  /*5940*/  FMUL.FTZ R82, R82, R173.reuse ;  /* 0x000000ad52527220 */ /* 0x080fe20000410000 */
[-C--:B------:R-:W-:Y:S01]  /*5950*/  FMUL.FTZ R83, R83, R173.reuse ;  /* 0x000000ad53537220 */ /* 0x080fe20000410000 */
[----:B------:R3:W-:Y:S01]  /*5960*/  STSM.16.M88.4 [R184], R156 ;  /* 0x0000009cb8007844 */ /* 0x0007e20000000200 */
[----:B------:R-:W4:Y:S01]  /*5970*/  MUFU.EX2 R6, R6 ;  /* 0x0000000600067308 */ /* 0x000f220000000800 */
[----:B--2---:R-:W-:Y:S01]  /*5980*/  FADD.FTZ R11, R5, R168 ;  /* 0x000000a8050b7221 */ /* 0x004fe20000010000 */
[-C--:B------:R-:W-:Y:S01]  /*5990*/  FMUL.FTZ R86, R86, R173.reuse ;  /* 0x000000ad56567220 */ /* 0x080fe20000410000 */
[-C--:B------:R-:W-:Y:S01]  /*59a0*/  FMUL.FTZ R87, R87, R173.reuse ;  /* 0x000000ad57577220 */ /* 0x080fe20000410000 */
[-C--:B------:R-:W-:Y:S01]  /*59b0*/  FMUL.FTZ R90, R90, R173.reuse ;  /* 0x000000ad5a5a7220 */ /* 0x080fe20000410000 */
[-C--:B------:R-:W-:Y:S01]  /*59c0*/  FMUL.FTZ R91, R91, R173.reuse ;  /* 0x000000ad5b5b7220 */ /* 0x080fe20000410000 */
[-C--:B------:R-:W-:Y:S01]  /*59d0*/  FMUL.FTZ R94, R94, R173.reuse ;  /* 0x000000ad5e5e7220 */ /* 0x080fe20000410000 */
[-C--:B------:R-:W-:Y:S01]  /*59e0*/  FMUL.FTZ R95, R95, R173.reuse ;  /* 0x000000ad5f5f7220 */ /* 0x080fe20000410000 */
[----:B------:R-:W2:Y:S01]  /*59f0*/  MUFU.EX2 R164, R164 ;  /* 0x000000a400a47308 */ /* 0x000ea20000000800 */
[C---:B0-----:R-:W-:Y:S01]  /*5a00*/  FADD.FTZ R13, R165.reuse, R10 ;  /* 0x0000000aa50d7221 */ /* 0x041fe20000010000 */
[----:B------:R-:W-:Y:S01]  /*5a10*/  F2FP.F16.F32.PACK_AB R162, R165, R14 ;  /* 0x0000000ea5a2723e */ /* 0x000fe200000000ff */
        /* <DEDUP_REMOVED lines=40> */
[----:B------:R-:W-:-:S05]  /*5ca0*/  FMUL.FTZ R151, R151, R173 ;  /* 0x000000ad97977220 */ /* 0x000fca0000410000 */
[----:B------:R-:W2:Y:S01]  /*5cb0*/  MUFU.EX2 R182, R182 ;  /* 0x000000b600b67308 */ /* 0x000ea20000000800 */
[C---:B0-----:R-:W-:Y:S01]  /*5cc0*/  F2FP.F16.F32.PACK_AB R166, R9.reuse, R20 ;  /* 0x0000001409a6723e */ /* 0x041fe200000000ff */
[----:B------:R-:W-:-:S06]  /*5cd0*/  FADD.FTZ R5, R9, R6 ;  /* 0x0000000609057221 */ /* 0x000fcc0000010000 */
[----:B------:R-:W0:Y:S01]  /*5ce0*/  MUFU.EX2 R183, R183 ;  /* 0x000000b700b77308 */ /* 0x000e220000000800 */
[C---:B----4-:R-:W-:Y:S01]  /*5cf0*/  FADD.FTZ R13, R179.reuse, R12 ;  /* 0x0000000cb30d7221 */ /* 0x050fe20000010000 */
[----:B------:R-:W-:-:S03]  /*5d00*/  F2FP.F16.F32.PACK_AB R165, R179, R170 ;  /* 0x000000aab3a5723e */ /* 0x000fc600000000ff */
[----:B--2---:R-:W-:Y:S01]  /*5d10*/  FADD.FTZ R10, R182, R13 ;  /* 0x0000000db60a7221 */ /* 0x004fe20000010000 */
[----:B0-----:R-:W-:-:S03]  /*5d20*/  F2FP.F16.F32.PACK_AB R167, R183, R182 ;  /* 0x000000b6b7a7723e */ /* 0x001fc600000000ff */
[----:B------:R-:W-:Y:S02]  /*5d30*/  FADD.FTZ R6, R183, R10 ;  /* 0x0000000ab7067221 */ /* 0x000fe40000010000 */
[----:B------:R3:W-:Y:S01]  /*5d40*/  STSM.16.M88.4 [R23], R164 ;  /* 0x000000a417007844 */ /* 0x0007e20000000200 */
[----:B------:R-:W-:Y:S05]  /*5d50*/  @!P0 BRA `(.L_x_3607) ;  /* 0x0000000000048947 */ /* 0x000fea0003800000 */
[----:B------:R-:W-:Y:S01]  /*5d60*/  BPT.TRAP 0x1 ;  /* 0x000000040000795c */ /* 0x000fe20000300000 */
.L_x_3607:
[----:B------:R0:W2:Y:S01]  /*5d70*/  SYNCS.PHASECHK.TRANS64.TRYWAIT P2, [UR21+0x28c50], R7 ;  /* 0x028c5007ff0075a7 */ /* 0x0000a20008040155 */
[----:B------:R-:W-:Y:S05]  /*5d80*/  @!P0 BRA `(.L_x_3608) ;  /* 0x0000000000048947 */ /* 0x000fea0003800000 */
[----:B------:R-:W-:Y:S01]  /*5d90*/  BPT.TRAP 0x1 ;  /* 0x000000040000795c */ /* 0x000fe20000300000 */
.L_x_3608:
[----:B--2---:R-:W-:Y:S05]  /*5da0*/  @P2 BRA `(.L_x_3609) ;  /* 0x0000000000082947 */ /* 0x004fea0003800000 */
[----:B------:R-:W2:Y:S02]  /*5db0*/  SYNCS.PHASECHK.TRANS64.TRYWAIT P2, [UR21+0x28c50], R7 ;  /* 0x028c5007ff0075a7 */ /* 0x000ea40008040155 */
[----:B--2---:R-:W-:Y:S05]  /*5dc0*/  @!P2 BRA `(.L_x_3610) ;  /* 0x0000009000d4a947 */ /* 0x004fea0003800000 */
.L_x_3609:
        /* <DEDUP_REMOVED lines=34> */
.L_x_3611:
[----:B------:R-:W-:Y:S01]  /*5ff0*/  UIADD3 UR21, UR21, 0x28c60, URZ ;  /* 0x00028c6015157890 */ /* 0x000fe2000fffe03f */
[----:B------:R-:W-:Y:S01]  /*6000*/  IMAD.MOV.U32 R9, RZ, RZ, R4 ;  /* 0x000000ffff097224 */ /* 0x000fe200078e0004 */
[----:B------:R-:W-:Y:S01]  /*6010*/  UMOV UR22, UR38 ;  /* 0x0000002600167c82 */ /* 0x000fe20008000000 */
[----:B--2---:R-:W-:Y:S01]  /*6020*/  IMAD.MOV.U32 R8, RZ, RZ, R3 ;  /* 0x000000ffff087224 */ /* 0x004fe200078e0003 */
[----:B------:R-:W-:-:S09]  /*6030*/  UPRMT UR21, UR40, 0x654, UR21 ;  /* 0x0000065428157896 */ /* 0x000fd20008000015 */
[----:B------:R-:W-:Y:S01]  /*6040*/  SYNCS.ARRIVE.TRANS64.RED.A1T0 RZ, [UR21], RZ ;  /* 0x000000ffffff79a7 */ /* 0x000fe20008100415 */
[----:B------:R-:W-:Y:S05]  /*6050*/  @P1 BRA `(.L_x_3612) ;  /* 0xffffffe400c41947 */ /* 0x000fea000383ffff */
.L_x_3601:
[----:B------:R-:W5:Y:S01]  /*6060*/  SHFL.BFLY PT, R0, R5, 0x2, 0x1f ;  /* 0x0c401f0005007f89 */ /* 0x000f6200000e0000 */
[----:B------:R-:W-:Y:S01]  /*6070*/  IMAD.MOV R10, RZ, RZ, -R18 ;  /* 0x000000ffff0a7224 */ /* 0x000fe200078e0a12 */
[----:B------:R-:W-:Y:S01]  /*6080*/  UIADD3 UR36, UR36, 0x1, URZ ;  /* 0x0000000124247890 */ /* 0x000fe2000fffe03f */
[----:B------:R-:W-:Y:S01]  /*6090*/  IMAD.U32 R13, RZ, RZ, UR20 ;  /* 0x00000014ff0d7e24 */ /* 0x000fe2000f8e00ff */
[----:B01234-:R-:W0:Y:S01]  /*60a0*/  SHFL.BFLY PT, R7, R6, 0x2, 0x1f ;  /* 0x0c401f0006077f89 */ /* 0x01fe2200000e0000 */
[----:B------:R-:W-:Y:S01]  /*60b0*/  IMAD.MOV.U32 R21, RZ, RZ, -0x800000 ;  /* 0xff800000ff157424 */ /* 0x000fe200078e00ff */
[----:B------:R-:W-:Y:S08]  /*60c0*/  BAR.ARV 0x8, 0x100 ;  /* 0x0204000000007b1d */ /* 0x000ff00000002000 */
[----:B------:R-:W-:Y:S01]  /*60d0*/  BAR.SYNC.DEFER_BLOCKING 0xf, 0x100 ;  /* 0x03c4000000007b1d */ /* 0x000fe20000010000 */
[----:B------:R-:W-:Y:S01]  /*60e0*/  ISETP.NE.AND P0, PT, R17, R10, PT ;  /* 0x0000000a1100720c */ /* 0x000fe20003f05270 */
[----:B------:R-:W-:-:S02]  /*60f0*/  IMAD.MOV.U32 R20, RZ, RZ, -0x800000 ;  /* 0xff800000ff147424 */ /* 0x000fc400078e00ff */
[----:B-----5:R-:W-:Y:S01]  /*6100*/  FADD.FTZ R0, R0, R5 ;  /* 0x0000000500007221 */ /* 0x020fe20000010000 */
[----:B0-----:R-:W-:-:S04]  /*6110*/  FADD.FTZ R8, R7, R6 ;  /* 0x0000000607087221 */ /* 0x001fc80000010000 */
[----:B------:R-:W0:Y:S01]  /*6120*/  SHFL.BFLY PT, R9, R0, 0x1, 0x1f ;  /* 0x0c201f0000097f89 */ /* 0x000e2200000e0000 */
[----:B------:R-:W-:-:S03]  /*6130*/  IMAD.MOV.U32 R7, RZ, RZ, RZ ;  /* 0x000000ffff077224 */ /* 0x000fc600078e00ff */
[----:B------:R-:W1:Y:S01]  /*6140*/  SHFL.BFLY PT, R11, R8, 0x1, 0x1f ;  /* 0x0c201f00080b7f89 */ /* 0x000e6200000e0000 */
[----:B0-----:R-:W-:Y:S01]  /*6150*/  FADD.FTZ R9, R0, R9 ;  /* 0x0000000900097221 */ /* 0x001fe20000010000 */
[----:B------:R-:W-:Y:S02]  /*6160*/  IMAD.MOV.U32 R0, RZ, RZ, RZ ;  /* 0x000000ffff007224 */ /* 0x000fe400078e00ff */
[----:B-1----:R-:W-:Y:S02]  /*6170*/  FADD.FTZ R5, R8, R11 ;  /* 0x0000000b08057221 */ /* 0x002fe40000010000 */
[----:B------:R-:W-:Y:S02]  /*6180*/  FSETP.NE.FTZ.AND P1, PT, R9, RZ, PT ;  /* 0x000000ff0900720b */ /* 0x000fe40003f35000 */
[----:B------:R-:W-:Y:S01]  /*6190*/  MOV R11, UR38 ;  /* 0x00000026000b7c02 */ /* 0x000fe20008000f00 */
[----:B------:R-:W-:Y:S01]  /*61a0*/  UIADD3 UR38, UR38, 0x1, URZ ;  /* 0x0000000126267890 */ /* 0x000fe2000fffe03f */
[----:B------:R-:W-:-:S03]  /*61b0*/  FSETP.NE.FTZ.AND P2, PT, R5, RZ, PT ;  /* 0x000000ff0500720b */ /* 0x000fc60003f55000 */
[----:B------:R-:W-:Y:S01]  /*61c0*/  @!P0 IMAD R6, R11, 0x40, R16 ;  /* 0x000000400b068824 */ /* 0x000fe200078e0210 */
[----:B------:R-:W-:Y:S01]  /*61d0*/  UISETP.NE.AND UP0, UPT, UR38, 0x2, UPT ;  /* 0x000000022600788c */ /* 0x000fe2000bf05270 */
[----:B------:R-:W-:-:S03]  /*61e0*/  IMAD.U32 R11, RZ, RZ, UR20 ;  /* 0x00000014ff0b7e24 */ /* 0x000fc6000f8e00ff */
[----:B------:R-:W-:Y:S01]  /*61f0*/  @!P0 LEA R6, R6, UR41, 0x2 ;  /* 0x0000002906068c11 */ /* 0x000fe2000f8e10ff */
[----:B------:R-:W0:Y:S01]  /*6200*/  @P1 MUFU.RCP R7, R9 ;  /* 0x0000000900071308 */ /* 0x000e220000001000 */
[----:B------:R-:W-:Y:S02]  /*6210*/  USEL UR4, URZ, 0x1, UP0 ;  /* 0x000000013f047887 */ /* 0x000fe40008000000 */
[----:B------:R-:W-:Y:S02]  /*6220*/  USEL UR38, UR38, URZ, UP0 ;  /* 0x0000003f26267287 */ /* 0x000fe40008000000 */
[----:B------:R-:W-:-:S03]  /*6230*/  ULOP3.LUT UR37, UR37, UR4, URZ, 0x3c, !UPT ;  /* 0x0000000425257292 */ /* 0x000fc6000f8e3c3f */
[----:B------:R-:W1:Y:S08]  /*6240*/  @P2 MUFU.RCP R0, R5 ;  /* 0x0000000500002308 */ /* 0x000e700000001000 */
[----:B------:R-:W-:Y:S01]  /*6250*/  @P2 MUFU.LG2 R5, R5 ;  /* 0x0000000500052308 */ /* 0x000fe20000000c00 */
[-C--:B0-----:R-:W-:Y:S01]  /*6260*/  FMUL.FTZ R171, R28, R7.reuse ;  /* 0x000000071cab7220 */ /* 0x081fe20000410000 */
[-C--:B------:R-:W-:Y:S01]  /*6270*/  FMUL.FTZ R28, R29, R7.reuse ;  /* 0x000000071d1c7220 */ /* 0x080fe20000410000 */
[----:B------:R-:W-:Y:S01]  /*6280*/  @!P0 STS [R6+0x28800], R7 ;  /* 0x0288000706008388 */ /* 0x000fe20000000800 */
[-C--:B------:R-:W-:Y:S01]  /*6290*/  FMUL.FTZ R172, R24, R7.reuse ;  /* 0x0000000718ac7220 */ /* 0x080fe20000410000 */
[-C--:B------:R-:W-:Y:S01]  /*62a0*/  FMUL.FTZ R170, R25, R7.reuse ;  /* 0x0000000719aa7220 */ /* 0x080fe20000410000 */
[-C--:B------:R-:W-:Y:S01]  /*62b0*/  FMUL.FTZ R169, R32, R7.reuse ;  /* 0x0000000720a97220 */ /* 0x080fe20000410000 */
[-C--:B------:R-:W-:Y:S01]  /*62c0*/  FMUL.FTZ R166, R33, R7.reuse ;  /* 0x0000000721a67220 */ /* 0x080fe20000410000 */
[----:B------:R-:W0:Y:S01]  /*62d0*/  @P1 MUFU.LG2 R29, R9 ;  /* 0x00000009001d1308 */ /* 0x000e220000000c00 */
        /* <DEDUP_REMOVED lines=59> */
[----:B-1----:R-:W-:Y:S01]  /*6690*/  @P1 FMUL.FTZ R6, R11, 0.69314718246459960938 ;  /* 0x3f3172180b061820 */ /* 0x002fe20000410000 */
[----:B------:R-:W-:Y:S01]  /*66a0*/  @P2 FMUL.FTZ R7, R13, 0.69314718246459960938 ;  /* 0x3f3172180d072820 */ /* 0x000fe20000410000 */
[----:B0-----:R-:W-:Y:S01]  /*66b0*/  @P1 FMUL.FTZ R29, R29, 0.69314718246459960938 ;  /* 0x3f3172181d1d1820 */ /* 0x001fe20000410000 */
[----:B------:R-:W-:Y:S01]  /*66c0*/  @P2 FMUL.FTZ R32, R5, 0.69314718246459960938 ;  /* 0x3f31721805202820 */ /* 0x000fe20000410000 */
        /* <DEDUP_REMOVED lines=63> */
[----:B------:R-:W-:Y:S06]  /*6ac0*/  BAR.ARV 0xe, 0x100 ;  /* 0x0384000000007b1d */ /* 0x000fec0000002000 */
[----:B------:R-:W-:Y:S01]  /*6ad0*/  PLOP3.LUT P0, PT, PT, PT, PT, 0x8, 0x0 ;  /* 0x000000000000781c */ /* 0x000fe20003f0e170 */
[----:B------:R-:W-:Y:S01]  /*6ae0*/  FMUL.FTZ R0, R151, R0 ;  /* 0x0000000097007220 */ /* 0x000fe20000410000 */
[----:B------:R-:W-:Y:S01]  /*6af0*/  @P1 FFMA.FTZ R21, R6, R3, R29 ;  /* 0x0000000306151223 */ /* 0x000fe2000001001d */
[----:B------:R-:W-:-:S10]  /*6b00*/  @P2 FFMA.FTZ R20, R7, R4, R32 ;  /* 0x0000000407142223 */ /* 0x000fd40000010020 */
.L_x_3578:
[----:B------:R-:W0:Y:S08]  /*6b10*/  S2UR UR40, SR_CgaCtaId ;  /* 0x00000000002879c3 */ /* 0x000e300000008800 */
[----:B------:R-:W-:Y:S06]  /*6b20*/  BAR.SYNC.DEFER_BLOCKING 0x5, 0x180 ;  /* 0x0146000000007b1d */ /* 0x000fec0000010000 */
[----:B------:R-:W-:Y:S01]  /*6b30*/  UMOV UR41, 0x400 ;  /* 0x0000040000297882 */ /* 0x000fe20000000000 */
[----:B------:R-:W-:Y:S01]  /*6b40*/  BSSY B0, `(.L_x_3613) ;  /* 0x00002f9000007945 */ /* 0x000fe20003800000 */
[----:B0-----:R-:W-:-:S09]  /*6b50*/  ULEA UR41, UR40, UR41, 0x18 ;  /* 0x0000002928297291 */ /* 0x001fd2000f8ec03f */
[----:B------:R-:W0:Y:S02]  /*6b60*/  LDS.128 R4, [UR41+0x28cd0] ;  /* 0x028cd029ff047984 */ /* 0x000e240008000c00 */
[----:B0-----:R-:W-:Y:S02]  /*6b70*/  R2UR UR5, R5 ;  /* 0x00000000050572ca */ /* 0x001fe400000e0000 */
[----:B------:R-:W-:Y:S02]  /*6b80*/  R2UR UR6, R6 ;  /* 0x00000000060672ca */ /* 0x000fe400000e0000 */
[----:B------:R-:W-:Y:S01]  /*6b90*/  R2UR UR7, R7 ;  /* 0x00000000070772ca */ /* 0x000fe200000e0000 */
[----:B------:R-:W-:Y:S06]  /*6ba0*/  BAR.ARV 0x4, 0x180 ;  /* 0x0106000000007b1d */ /* 0x000fec0000002000 */
[----:B------:R-:W-:Y:S08]  /*6bb0*/  @P0 BRA `(.L_x_3614) ;  /* 0x0000002000300947 */ /* 0x000ff00003800000 */
[----:B------:R-:W0:Y:S08]  /*6bc0*/  S2UR UR4, SR_SWINHI ;  /* 0x00000000000479c3 */ /* 0x000e300000002f00 */
[----:B------:R-:W-:Y:S01]  /*6bd0*/  BAR.SYNC.DEFER_BLOCKING 0x1, 0x100 ;  /* 0x0044000000007b1d */ /* 0x000fe20000010000 */
        /* <DEDUP_REMOVED lines=17> */
[----:B------:R-:W-:Y:S01]  /*6cf0*/  ULDC.64 UR8, c[0x0][0xc00] ;  /* 0x0003000000087ab9 */ /* 0x000fe20000000a00 */
[----:B------:R-:W-:Y:S01]  /*6d00*/  F2FP.F16.F32.PACK_AB R67, R71, R70 ;  /* 0x000000464743723e */ /* 0x000fe200000000ff */
[----:B------:R-:W-:Y:S01]  /*6d10*/  UISETP.NE.U32.AND UP0, UPT, UR8, URZ, UPT ;  /* 0x0000003f0800728c */ /* 0x000fe2000bf05070 */
[----:B------:R-:W-:Y:S01]  /*6d20*/  IMAD.WIDE R4, R196, 0x2, R174 ;  /* 0x00000002c4047825 */ /* 0x000fe200078e02ae */
[----:B------:R-:W-:-:S02]  /*6d30*/  F2FP.F16.F32.PACK_AB R73, R75, R74 ;  /* 0x0000004a4b49723e */ /* 0x000fc400000000ff */
[----:B------:R-:W-:Y:S01]  /*6d40*/  F2FP.F16.F32.PACK_AB R80, R81, R80 ;  /* 0x000000505150723e */ /* 0x000fe200000000ff */
[----:B------:R-:W-:Y:S01]  /*6d50*/  UISETP.NE.AND.EX UP0, UPT, UR9, URZ, UPT, UP0 ;  /* 0x0000003f0900728c */ /* 0x000fe2000bf05300 */
[C---:B------:R-:W-:Y:S02]  /*6d60*/  IADD3 R173, P1, R4.reuse, 0x20, RZ ;  /* 0x0000002004ad7810 */ /* 0x040fe40007f3e0ff */
[C---:B------:R-:W-:Y:S01]  /*6d70*/  IADD3 R177, P0, R4.reuse, 0x40, RZ ;  /* 0x0000004004b17810 */ /* 0x040fe20007f1e0ff */
[----:B------:R-:W-:Y:S01]  /*6d80*/  ULDC.64 UR8, c[0x0][0xc00] ;  /* 0x0003000000087ab9 */ /* 0x000fe20000000a00 */
[----:B------:R-:W-:Y:S01]  /*6d90*/  LOP3.LUT R36, R173, 0x380, RZ, 0xc0, !PT ;  /* 0x00000380ad247812 */ /* 0x000fe200078ec0ff */
[----:B------:R-:W-:Y:S01]  /*6da0*/  IMAD.X R37, RZ, RZ, R5, P1 ;  /* 0x000000ffff257224 */ /* 0x000fe200008e0605 */
[----:B------:R-:W-:Y:S01]  /*6db0*/  IADD3 R183, P6, R4, 0x2020, RZ ;  /* 0x0000202004b77810 */ /* 0x000fe20007fde0ff */
[----:B------:R-:W-:Y:S01]  /*6dc0*/  UIMAD.WIDE UR8, UR42, 0x4, UR8 ;  /* 0x000000042a0878a5 */ /* 0x000fe2000f8e0208 */
[----:B------:R-:W-:-:S02]  /*6dd0*/  IADD3.X R41, RZ, R5, RZ, P0, !PT ;  /* 0x00000005ff297210 */ /* 0x000fc400007fe4ff */
[----:B------:R-:W-:Y:S01]  /*6de0*/  SHF.R.U64 R36, R36, 0x3, RZ ;  /* 0x0000000324247819 */ /* 0x000fe200000012ff */
[--C-:B------:R-:W-:Y:S01]  /*6df0*/  IMAD.X R53, RZ, RZ, R5.reuse, P6 ;  /* 0x000000ffff357224 */ /* 0x100fe200030e0605 */
[C---:B------:R-:W-:Y:S02]  /*6e00*/  IADD3 R6, P0, R4.reuse, 0x4020, RZ ;  /* 0x0000402004067810 */ /* 0x040fe40007f1e0ff */
[C---:B------:R-:W-:Y:S02]  /*6e10*/  LOP3.LUT R29, R4.reuse, 0x380, RZ, 0xc0, !PT ;  /* 0x00000380041d7812 */ /* 0x040fe400078ec0ff */
[C---:B------:R-:W-:Y:S01]  /*6e20*/  IADD3 R179, P4, R4.reuse, 0x60, RZ ;  /* 0x0000006004b37810 */ /* 0x040fe20007f9e0ff */
[--C-:B------:R-:W-:Y:S01]  /*6e30*/  IMAD.X R107, RZ, RZ, R5.reuse, P0 ;  /* 0x000000ffff6b7224 */ /* 0x100fe200000e0605 */
[C---:B------:R-:W-:Y:S02]  /*6e40*/  IADD3 R181, P3, R4.reuse, 0x2000, RZ ;  /* 0x0000200004b57810 */ /* 0x040fe40007f7e0ff */
[C---:B------:R-:W-:Y:S01]  /*6e50*/  IADD3 R205, P5, R4.reuse, 0x2040, RZ ;  /* 0x0000204004cd7810 */ /* 0x040fe20007fbe0ff */
[--C-:B------:R-:W-:Y:S01]  /*6e60*/  IMAD.X R45, RZ, RZ, R5.reuse, P4 ;  /* 0x000000ffff2d7224 */ /* 0x100fe200020e0605 */
[C---:B------:R-:W-:Y:S01]  /*6e70*/  IADD3 R207, P2, R4.reuse, 0x2060, RZ ;  /* 0x0000206004cf7810 */ /* 0x040fe20007f5e0ff */
[--C-:B------:R-:W-:Y:S01]  /*6e80*/  IMAD.X R49, RZ, RZ, R5.reuse, P3 ;  /* 0x000000ffff317224 */ /* 0x100fe200018e0605 */
[C---:B------:R-:W-:Y:S01]  /*6e90*/  IADD3 R209, P1, R4.reuse, 0x4000, RZ ;  /* 0x0000400004d17810 */ /* 0x040fe20007f3e0ff */
[--C-:B------:R-:W-:Y:S01]  /*6ea0*/  IMAD.X R95, RZ, RZ, R5.reuse, P5 ;  /* 0x000000ffff5f7224 */ /* 0x100fe200028e0605 */
[----:B------:R-:W-:Y:S01]  /*6eb0*/  IADD3 R7, P6, R4, 0x6000, RZ ;  /* 0x0000600004077810 */ /* 0x000fe20007fde0ff */
[--C-:B------:R-:W-:Y:S01]  /*6ec0*/  IMAD.X R99, RZ, RZ, R5.reuse, P2 ;  /* 0x000000ffff637224 */ /* 0x100fe200010e0605 */
[----:B------:R-:W-:Y:S01]  /*6ed0*/  LOP3.LUT R36, R36, R173, RZ, 0x3c, !PT ;  /* 0x000000ad24247212 */ /* 0x000fe200078e3cff */
[----:B------:R-:W-:Y:S01]  /*6ee0*/  IMAD.X R103, RZ, RZ, R5, P1 ;  /* 0x000000ffff677224 */ /* 0x000fe200008e0605 */
[----:B------:R-:W-:-:S02]  /*6ef0*/  LOP3.LUT R173, R6, 0x380, RZ, 0xc0, !PT ;  /* 0x0000038006ad7812 */ /* 0x000fc400078ec0ff */
[----:B------:R-:W-:Y:S02]  /*6f00*/  SHF.R.U64 R29, R29, 0x3, RZ ;  /* 0x000000031d1d7819 */ /* 0x000fe400000012ff */
[----:B------:R-:W-:Y:S02]  /*6f10*/  LOP3.LUT R118, R7, 0x380, RZ, 0xc0, !PT ;  /* 0x0000038007767812 */ /* 0x000fe400078ec0ff */
[C---:B------:R-:W-:Y:S02]  /*6f20*/  IADD3 R110, P4, R4.reuse, 0x4040, RZ ;  /* 0x00004040046e7810 */ /* 0x040fe40007f9e0ff */
[C---:B------:R-:W-:Y:S02]  /*6f30*/  IADD3 R114, P3, R4.reuse, 0x4060, RZ ;  /* 0x0000406004727810 */ /* 0x040fe40007f7e0ff */
[C---:B------:R-:W-:Y:S01]  /*6f40*/  IADD3 R3, P5, R4.reuse, 0x6020, RZ ;  /* 0x0000602004037810 */ /* 0x040fe20007fbe0ff */
[--C-:B------:R-:W-:Y:S01]  /*6f50*/  IMAD.X R111, RZ, RZ, R5.reuse, P4 ;  /* 0x000000ffff6f7224 */ /* 0x100fe200020e0605 */
[C---:B------:R-:W-:Y:S01]  /*6f60*/  IADD3 R32, P2, R4.reuse, 0x6040, RZ ;  /* 0x0000604004207810 */ /* 0x040fe20007f5e0ff */
[--C-:B------:R-:W-:Y:S01]  /*6f70*/  IMAD.X R115, RZ, RZ, R5.reuse, P3 ;  /* 0x000000ffff737224 */ /* 0x100fe200018e0605 */
[----:B------:R-:W-:Y:S01]  /*6f80*/  IADD3 R151, P1, R4, 0x6060, RZ ;  /* 0x0000606004977810 */ /* 0x000fe20007f3e0ff */
[----:B------:R-:W-:Y:S01]  /*6f90*/  IMAD.X R123, RZ, RZ, R5, P5 ;  /* 0x000000ffff7b7224 */ /* 0x000fe200028e0605 */
[----:B------:R-:W-:-:S02]  /*6fa0*/  SHF.R.U64 R173, R173, 0x3, RZ ;  /* 0x00000003adad7819 */ /* 0x000fc400000012ff */
[----:B------:R-:W-:Y:S01]  /*6fb0*/  LOP3.LUT R4, R29, R4, RZ, 0x3c, !PT ;  /* 0x000000041d047212 */ /* 0x000fe200078e3cff */
[--C-:B------:R-:W-:Y:S01]  /*6fc0*/  IMAD.X R29, RZ, RZ, R5.reuse, P2 ;  /* 0x000000ffff1d7224 */ /* 0x100fe200010e0605 */
[----:B------:R-:W-:Y:S01]  /*6fd0*/  LOP3.LUT R40, R177, 0x380, RZ, 0xc0, !PT ;  /* 0x00000380b1287812 */ /* 0x000fe200078ec0ff */
[----:B------:R-:W-:Y:S01]  /*6fe0*/  IMAD.X R33, RZ, RZ, R5, P1 ;  /* 0x000000ffff217224 */ /* 0x000fe200008e0605 */
[----:B------:R-:W-:Y:S02]  /*6ff0*/  LOP3.LUT R44, R179, 0x380, RZ, 0xc0, !PT ;  /* 0x00000380b32c7812 */ /* 0x000fe400078ec0ff */
[----:B------:R-:W-:Y:S02]  /*7000*/  SHF.R.U64 R118, R118, 0x3, RZ ;  /* 0x0000000376767819 */ /* 0x000fe400000012ff */
[----:B------:R-:W-:Y:S02]  /*7010*/  LOP3.LUT R48, R181, 0x380, RZ, 0xc0, !PT ;  /* 0x00000380b5307812 */ /* 0x000fe400078ec0ff */
[----:B------:R-:W-:-:S02]  /*7020*/  LOP3.LUT R106, R173, R6, RZ, 0x3c, !PT ;  /* 0x00000006ad6a7212 */ /* 0x000fc400078e3cff */
[-C--:B------:R-:W-:Y:S02]  /*7030*/  IADD3.X R119, RZ, R5.reuse, RZ, P6, !PT ;  /* 0x00000005ff777210 */ /* 0x080fe400037fe4ff */
[----:B------:R-:W-:Y:S02]  /*7040*/  SHF.R.U64 R40, R40, 0x3, RZ ;  /* 0x0000000328287819 */ /* 0x000fe400000012ff */
[----:B------:R-:W-:Y:S02]  /*7050*/  LOP3.LUT R52, R183, 0x380, RZ, 0xc0, !PT ;  /* 0x00000380b7347812 */ /* 0x000fe400078ec0ff */
[----:B------:R-:W-:Y:S02]  /*7060*/  MOV R173, R4 ;  /* 0x0000000400ad7202 */ /* 0x000fe40000000f00 */
[----:B------:R-:W-:Y:S02]  /*7070*/  SHF.R.U64 R44, R44, 0x3, RZ ;  /* 0x000000032c2c7819 */ /* 0x000fe400000012ff */
[----:B------:R-:W-:-:S02]  /*7080*/  LOP3.LUT R94, R205, 0x380, RZ, 0xc0, !PT ;  /* 0x00000380cd5e7812 */ /* 0x000fc400078ec0ff */
[----:B------:R-:W-:Y:S02]  /*7090*/  LOP3.LUT R118, R118, R7, RZ, 0x3c, !PT ;  /* 0x0000000776767212 */ /* 0x000fe400078e3cff */
[----:B------:R-:W-:Y:S02]  /*70a0*/  F2FP.F16.F32.PACK_AB R5, R27, R26 ;  /* 0x0000001a1b05723e */ /* 0x000fe400000000ff */
[----:B------:R-:W-:Y:S02]  /*70b0*/  LOP3.LUT R98, R207, 0x380, RZ, 0xc0, !PT ;  /* 0x00000380cf627812 */ /* 0x000fe400078ec0ff */
[----:B------:R-:W-:Y:S02]  /*70c0*/  F2FP.F16.F32.PACK_AB R4, R170, R172 ;  /* 0x000000acaa04723e */ /* 0x000fe400000000ff */
[----:B------:R-:W-:Y:S02]  /*70d0*/  LOP3.LUT R26, R3, 0x380, RZ, 0xc0, !PT ;  /* 0x00000380031a7812 */ /* 0x000fe400078ec0ff */
[----:B------:R-:W-:-:S02]  /*70e0*/  LOP3.LUT R27, R32, 0x380, RZ, 0xc0, !PT ;  /* 0x00000380201b7812 */ /* 0x000fc400078ec0ff */
[----:B------:R-:W-:Y:S02]  /*70f0*/  F2FP.F16.F32.PACK_AB R6, R28, R171 ;  /* 0x000000ab1c06723e */ /* 0x000fe400000000ff */
[----:B------:R-:W-:Y:S02]  /*7100*/  F2FP.F16.F32.PACK_AB R7, R31, R30 ;  /* 0x0000001e1f07723e */ /* 0x000fe400000000ff */
[----:B------:R-:W-:Y:S02]  /*7110*/  SHF.R.U64 R48, R48, 0x3, RZ ;  /* 0x0000000330307819 */ /* 0x000fe400000012ff */
[----:B------:R-:W-:Y:S01]  /*7120*/  LOP3.LUT R102, R209, 0x380, RZ, 0xc0, !PT ;  /* 0x00000380d1667812 */ /* 0x000fe200078ec0ff */
[----:B------:R0:W-:Y:S01]  /*7130*/  STSM.16.M88.4 [R173], R4 ;  /* 0x00000004ad007844 */ /* 0x0001e20000000200 */
[----:B------:R-:W-:Y:S02]  /*7140*/  LOP3.LUT R40, R40, R177, RZ, 0x3c, !PT ;  /* 0x000000b128287212 */ /* 0x000fe400078e3cff */
[----:B------:R-:W-:-:S02]  /*7150*/  SHF.R.U64 R52, R52, 0x3, RZ ;  /* 0x0000000334347819 */ /* 0x000fc400000012ff */
[----:B------:R-:W-:Y:S02]  /*7160*/  LOP3.LUT R44, R44, R179, RZ, 0x3c, !PT ;  /* 0x000000b32c2c7212 */ /* 0x000fe400078e3cff */
[----:B------:R-:W-:Y:S02]  /*7170*/  SHF.R.U64 R94, R94, 0x3, RZ ;  /* 0x000000035e5e7819 */ /* 0x000fe400000012ff */
[----:B------:R-:W-:Y:S02]  /*7180*/  LOP3.LUT R177, R110, 0x380, RZ, 0xc0, !PT ;  /* 0x000003806eb17812 */ /* 0x000fe400078ec0ff */
[----:B------:R-:W-:Y:S02]  /*7190*/  SHF.R.U64 R98, R98, 0x3, RZ ;  /* 0x0000000362627819 */ /* 0x000fe400000012ff */
[----:B------:R-:W-:Y:S02]  /*71a0*/  LOP3.LUT R179, R114, 0x380, RZ, 0xc0, !PT ;  /* 0x0000038072b37812 */ /* 0x000fe400078ec0ff */
[----:B------:R-:W-:-:S02]  /*71b0*/  SHF.R.U64 R26, R26, 0x3, RZ ;  /* 0x000000031a1a7819 */ /* 0x000fc400000012ff */
[----:B------:R-:W-:Y:S02]  /*71c0*/  SHF.R.U64 R27, R27, 0x3, RZ ;  /* 0x000000031b1b7819 */ /* 0x000fe400000012ff */
[----:B------:R-:W-:Y:S02]  /*71d0*/  LOP3.LUT R48, R48, R181, RZ, 0x3c, !PT ;  /* 0x000000b530307212 */ /* 0x000fe400078e3cff */
[----:B------:R-:W-:Y:S02]  /*71e0*/  SHF.R.U64 R102, R102, 0x3, RZ ;  /* 0x0000000366667819 */ /* 0x000fe400000012ff */
[----:B------:R-:W-:Y:S02]  /*71f0*/  LOP3.LUT R52, R52, R183, RZ, 0x3c, !PT ;  /* 0x000000b734347212 */ /* 0x000fe400078e3cff */
[----:B------:R-:W-:Y:S02]  /*7200*/  MOV R36, R36 ;  /* 0x0000002400247202 */ /* 0x000fe40000000f00 */
[----:B0-----:R-:W-:-:S02]  /*7210*/  F2FP.F16.F32.PACK_AB R4, R166, R169 ;  /* 0x000000a9a604723e */ /* 0x001fc400000000ff */
[----:B------:R-:W-:Y:S02]  /*7220*/  F2FP.F16.F32.PACK_AB R5, R35, R34 ;  /* 0x000000222305723e */ /* 0x000fe400000000ff */
[----:B------:R-:W-:Y:S02]  /*7230*/  F2FP.F16.F32.PACK_AB R6, R8, R167 ;  /* 0x000000a70806723e */ /* 0x000fe400000000ff */
[----:B------:R-:W-:Y:S02]  /*7240*/  F2FP.F16.F32.PACK_AB R7, R39, R38 ;  /* 0x000000262707723e */ /* 0x000fe400000000ff */
[----:B------:R-:W-:Y:S02]  /*7250*/  LOP3.LUT R94, R94, R205, RZ, 0x3c, !PT ;  /* 0x000000cd5e5e7212 */ /* 0x000fe400078e3cff */
[----:B------:R-:W-:Y:S01]  /*7260*/  SHF.R.U64 R177, R177, 0x3, RZ ;  /* 0x00000003b1b17819 */ /* 0x000fe200000012ff */
[----:B------:R0:W-:Y:S01]  /*7270*/  STSM.16.M88.4 [R36], R4 ;  /* 0x0000000424007844 */ /* 0x0001e20000000200 */
[----:B------:R-:W-:-:S02]  /*7280*/  MOV R40, R40 ;  /* 0x0000002800287202 */ /* 0x000fc40000000f00 */
[----:B------:R-:W-:Y:S02]  /*7290*/  F2FP.F16.F32.PACK_AB R8, R164, R168 ;  /* 0x000000a8a408723e */ /* 0x000fe400000000ff */
[----:B------:R-:W-:Y:S02]  /*72a0*/  LOP3.LUT R98, R98, R207, RZ, 0x3c, !PT ;  /* 0x000000cf62627212 */ /* 0x000fe400078e3cff */
[----:B------:R-:W-:Y:S01]  /*72b0*/  SHF.R.U64 R179, R179, 0x3, RZ ;  /* 0x00000003b3b37819 */ /* 0x000fe200000012ff */
[----:B------:R1:W-:Y:S01]  /*72c0*/  STSM.16.M88.4 [R40], R8 ;  /* 0x0000000828007844 */ /* 0x0003e20000000200 */
[----:B------:R-:W-:Y:S02]  /*72d0*/  LOP3.LUT R170, R151, 0x380, RZ, 0xc0, !PT ;  /* 0x0000038097aa7812 */ /* 0x000fe400078ec0ff */
[----:B------:R-:W-:Y:S02]  /*72e0*/  LOP3.LUT R122, R26, R3, RZ, 0x3c, !PT ;  /* 0x000000031a7a7212 */ /* 0x000fe400078e3cff */
[----:B------:R-:W-:-:S02]  /*72f0*/  LOP3.LUT R28, R27, R32, RZ, 0x3c, !PT ;  /* 0x000000201b1c7212 */ /* 0x000fc400078e3cff */
[----:B------:R-:W-:Y:S01]  /*7300*/  MOV R44, R44 ;  /* 0x0000002c002c7202 */ /* 0x000fe20000000f00 */
[----:B0-----:R-:W-:Y:S01]  /*7310*/  IMAD.U32 R4, RZ, RZ, UR8 ;  /* 0x00000008ff047e24 */ /* 0x001fe2000f8e00ff */
[----:B------:R-:W-:Y:S01]  /*7320*/  LOP3.LUT R102, R102, R209, RZ, 0x3c, !PT ;  /* 0x000000d166667212 */ /* 0x000fe200078e3cff */
[----:B------:R-:W-:Y:S01]  /*7330*/  IMAD.U32 R5, RZ, RZ, UR9 ;  /* 0x00000009ff057e24 */ /* 0x000fe2000f8e00ff */
[----:B------:R-:W-:Y:S01]  /*7340*/  MOV R48, R48 ;  /* 0x0000003000307202 */ /* 0x000fe20000000f00 */
[----:B------:R0:W-:Y:S01]  /*7350*/  STSM.16.M88.4 [R44], R12 ;  /* 0x0000000c2c007844 */ /* 0x0001e20000000200 */
[----:B------:R-:W-:Y:S01]  /*7360*/  F2FP.F16.F32.PACK_AB R26, R61, R60 ;  /* 0x0000003c3d1a723e */ /* 0x000fe200000000ff */
[----:B------:R-:W-:Y:S01]  /*7370*/  ULDC.64 UR8, c[0x0][0xc08] ;  /* 0x0003020000087ab9 */ /* 0x000fe20000000a00 */
[----:B------:R-:W-:Y:S02]  /*7380*/  F2FP.F16.F32.PACK_AB R27, R63, R62 ;  /* 0x0000003e3f1b723e */ /* 0x000fe400000000ff */
[----:B------:R-:W-:-:S02]  /*7390*/  MOV R52, R52 ;  /* 0x0000003400347202 */ /* 0x000fc40000000f00 */
[----:B------:R-:W-:Y:S01]  /*73a0*/  LOP3.LUT R110, R177, R110, RZ, 0x3c, !PT ;  /* 0x0000006eb16e7212 */ /* 0x000fe200078e3cff */
[----:B------:R2:W-:Y:S01]  /*73b0*/  STSM.16.M88.4 [R48], R24 ;  /* 0x0000001830007844 */ /* 0x0005e20000000200 */
[----:B------:R-:W-:Y:S02]  /*73c0*/  MOV R94, R94 ;  /* 0x0000005e005e7202 */ /* 0x000fe40000000f00 */
[----:B------:R-:W-:Y:S01]  /*73d0*/  F2FP.F16.F32.PACK_AB R74, R77, R76 ;  /* 0x0000004c4d4a723e */ /* 0x000fe200000000ff */
[----:B------:R-:W-:Y:S01]  /*73e0*/  STSM.16.M88.4 [R52], R64 ;  /* 0x0000004034007844 */ /* 0x000fe20000000200 */
[----:B------:R-:W-:Y:S02]  /*73f0*/  F2FP.F16.F32.PACK_AB R75, R79, R78 ;  /* 0x0000004e4f4b723e */ /* 0x000fe400000000ff */
[----:B------:R-:W-:Y:S02]  /*7400*/  F2FP.F16.F32.PACK_AB R81, R83, R82 ;  /* 0x000000525351723e */ /* 0x000fe400000000ff */
[----:B------:R-:W-:Y:S01]  /*7410*/  F2FP.F16.F32.PACK_AB R88, R89, R88 ;  /* 0x000000585958723e */ /* 0x000fe200000000ff */
[----:B------:R-:W-:Y:S01]  /*7420*/  STSM.16.M88.4 [R94], R72 ;  /* 0x000000485e007844 */ /* 0x000fe20000000200 */
[----:B------:R-:W-:-:S02]  /*7430*/  LOP3.LUT R114, R179, R114, RZ, 0x3c, !PT ;  /* 0x00000072b3727212 */ /* 0x000fc400078e3cff */
[----:B------:R-:W-:Y:S02]  /*7440*/  SHF.R.U64 R170, R170, 0x3, RZ ;  /* 0x00000003aaaa7819 */ /* 0x000fe400000012ff */
[----:B------:R-:W-:Y:S02]  /*7450*/  MOV R31, R98 ;  /* 0x00000062001f7202 */ /* 0x000fe40000000f00 */
[----:B------:R-:W-:Y:S02]  /*7460*/  F2FP.F16.F32.PACK_AB R82, R85, R84 ;  /* 0x000000545552723e */ /* 0x000fe400000000ff */
[----:B------:R-:W-:Y:S02]  /*7470*/  F2FP.F16.F32.PACK_AB R83, R87, R86 ;  /* 0x000000565753723e */ /* 0x000fe400000000ff */
[----:B------:R-:W-:Y:S02]  /*7480*/  F2FP.F16.F32.PACK_AB R89, R91, R90 ;  /* 0x0000005a5b59723e */ /* 0x000fe400000000ff */
[----:B------:R-:W-:Y:S01]  /*7490*/  MOV R102, R102 ;  /* 0x0000006600667202 */ /* 0x000fe20000000f00 */
[----:B------:R-:W-:Y:S01]  /*74a0*/  STSM.16.M88.4 [R31], R80 ;  /* 0x000000501f007844 */ /* 0x000fe20000000200 */
[----:B------:R-:W-:-:S02]  /*74b0*/  F2FP.F16.F32.PACK_AB R90, R93, R92 ;  /* 0x0000005c5d5a723e */ /* 0x000fc400000000ff */
[----:B------:R-:W-:Y:S02]  /*74c0*/  F2FP.F16.F32.PACK_AB R91, R46, R42 ;  /* 0x0000002a2e5b723e */ /* 0x000fe400000000ff */
[----:B------:R-:W-:Y:S02]  /*74d0*/  F2FP.F16.F32.PACK_AB R96, R97, R96 ;  /* 0x000000606160723e */ /* 0x000fe400000000ff */
[----:B------:R-:W-:Y:S01]  /*74e0*/  MOV R30, R106 ;  /* 0x0000006a001e7202 */ /* 0x000fe20000000f00 */
[----:B------:R-:W-:Y:S01]  /*74f0*/  STSM.16.M88.4 [R102], R88 ;  /* 0x0000005866007844 */ /* 0x000fe20000000200 */
[----:B------:R-:W-:Y:S02]  /*7500*/  F2FP.F16.F32.PACK_AB R97, R54, R50 ;  /* 0x000000323661723e */ /* 0x000fe400000000ff */
[----:B------:R-:W-:Y:S02]  /*7510*/  F2FP.F16.F32.PACK_AB R98, R101, R100 ;  /* 0x000000646562723e */ /* 0x000fe400000000ff */
[----:B------:R-:W-:-:S02]  /*7520*/  F2FP.F16.F32.PACK_AB R99, R58, R56 ;  /* 0x000000383a63723e */ /* 0x000fc400000000ff */
[----:B------:R-:W-:Y:S02]  /*7530*/  F2FP.F16.F32.PACK_AB R104, R105, R104 ;  /* 0x000000686968723e */ /* 0x000fe400000000ff */
[----:B------:R-:W-:Y:S01]  /*7540*/  MOV R110, R110 ;  /* 0x0000006e006e7202 */ /* 0x000fe20000000f00 */
[----:B------:R-:W-:Y:S01]  /*7550*/  STSM.16.M88.4 [R30], R96 ;  /* 0x000000601e007844 */ /* 0x000fe20000000200 */
[----:B------:R-:W-:Y:S02]  /*7560*/  F2FP.F16.F32.PACK_AB R105, R153, R152 ;  /* 0x000000989969723e */ /* 0x000fe400000000ff */
[----:B------:R-:W-:Y:S02]  /*7570*/  F2FP.F16.F32.PACK_AB R106, R109, R108 ;  /* 0x0000006c6d6a723e */ /* 0x000fe400000000ff */
[----:B------:R-:W-:Y:S02]  /*7580*/  F2FP.F16.F32.PACK_AB R107, R156, R154 ;  /* 0x0000009a9c6b723e */ /* 0x000fe400000000ff */
[----:B------:R-:W-:-:S02]  /*7590*/  F2FP.F16.F32.PACK_AB R157, R158, R157 ;  /* 0x0000009d9e9d723e */ /* 0x000fc400000000ff */
[----:B------:R-:W-:Y:S01]  /*75a0*/  LOP3.LUT R32, R170, R151, RZ, 0x3c, !PT ;  /* 0x00000097aa207212 */ /* 0x000fe200078e3cff */
[----:B------:R-:W-:Y:S01]  /*75b0*/  STSM.16.M88.4 [R110], R104 ;  /* 0x000000686e007844 */ /* 0x000fe20000000200 */
[----:B------:R-:W-:Y:S02]  /*75c0*/  MOV R114, R114 ;  /* 0x0000007200727202 */ /* 0x000fe40000000f00 */
[----:B------:R-:W-:Y:S02]  /*75d0*/  MOV R3, R122 ;  /* 0x0000007a00037202 */ /* 0x000fe40000000f00 */
[----:B------:R-:W-:Y:S02]  /*75e0*/  F2FP.F16.F32.PACK_AB R156, R113, R112 ;  /* 0x00000070719c723e */ /* 0x000fe400000000ff */
[----:B------:R-:W-:Y:S02]  /*75f0*/  F2FP.F16.F32.PACK_AB R158, R117, R116 ;  /* 0x00000074759e723e */ /* 0x000fe400000000ff */
[----:B------:R-:W-:-:S02]  /*7600*/  F2FP.F16.F32.PACK_AB R159, R160, R159 ;  /* 0x0000009fa09f723e */ /* 0x000fc400000000ff */
[----:B------:R-:W-:Y:S02]  /*7610*/  F2FP.F16.F32.PACK_AB R120, R121, R120 ;  /* 0x000000787978723e */ /* 0x000fe400000000ff */
[----:B------:R-:W-:Y:S01]  /*7620*/  F2FP.F16.F32.PACK_AB R128, R129, R128 ;  /* 0x000000808180723e */ /* 0x000fe200000000ff */
[----:B------:R-:W-:Y:S01]  /*7630*/  STSM.16.M88.4 [R114], R156 ;  /* 0x0000009c72007844 */ /* 0x000fe20000000200 */
[----:B------:R-:W-:Y:S02]  /*7640*/  MOV R118, R118 ;  /* 0x0000007600767202 */ /* 0x000fe40000000f00 */
        /* <DEDUP_REMOVED lines=8> */
[----:B------:R-:W-:Y:S02]  /*76d0*/  F2FP.F16.F32.PACK_AB R137, R139, R138 ;  /* 0x0000008a8b89723e */ /* 0x000fe400000000ff */
[----:B------:R-:W-:Y:S01]  /*76e0*/  F2FP.F16.F32.PACK_AB R144, R145, R144 ;  /* 0x000000909190723e */ /* 0x000fe200000000ff */
[----:B------:R-:W-:Y:S01]  /*76f0*/  STSM.16.M88.4 [R3], R128 ;  /* 0x0000008003007844 */ /* 0x000fe20000000200 */
[----:B------:R-:W-:-:S02]  /*7700*/  MOV R28, R28 ;  /* 0x0000001c001c7202 */ /* 0x000fc40000000f00 */
[----:B------:R-:W-:Y:S02]  /*7710*/  F2FP.F16.F32.PACK_AB R138, R141, R140 ;  /* 0x0000008c8d8a723e */ /* 0x000fe400000000ff */
[----:B------:R-:W-:Y:S02]  /*7720*/  F2FP.F16.F32.PACK_AB R139, R143, R142 ;  /* 0x0000008e8f8b723e */ /* 0x000fe400000000ff */
[----:B------:R-:W-:Y:S02]  /*7730*/  F2FP.F16.F32.PACK_AB R145, R147, R146 ;  /* 0x000000929391723e */ /* 0x000fe400000000ff */
[----:B------:R-:W-:Y:S01]  /*7740*/  MOV R32, R32 ;  /* 0x0000002000207202 */ /* 0x000fe20000000f00 */
[----:B------:R3:W-:Y:S01]  /*7750*/  STSM.16.M88.4 [R28], R136 ;  /* 0x000000881c007844 */ /* 0x0007e20000000200 */
[----:B------:R-:W-:Y:S02]  /*7760*/  F2FP.F16.F32.PACK_AB R146, R149, R148 ;  /* 0x000000949592723e */ /* 0x000fe400000000ff */
[----:B------:R-:W-:Y:S01]  /*7770*/  F2FP.F16.F32.PACK_AB R147, R0, R150 ;  /* 0x000000960093723e */ /* 0x000fe200000000ff */
[----:B------:R-:W-:Y:S01]  /*7780*/  UISETP.NE.U32.AND UP1, UPT, UR8, URZ, UPT ;  /* 0x0000003f0800728c */ /* 0x000fe2000bf25070 */
[----:B------:R-:W-:-:S03]  /*7790*/  PLOP3.LUT P0, PT, PT, PT, UP0, 0x80, 0x0 ;  /* 0x000000000000781c */ /* 0x000fc60003f0f008 */
[----:B------:R4:W-:Y:S01]  /*77a0*/  STSM.16.M88.4 [R32], R144 ;  /* 0x0000009020007844 */ /* 0x0009e20000000200 */
[----:B------:R-:W-:Y:S01]  /*77b0*/  BAR.SYNC.DEFER_BLOCKING 0x1, 0x100 ;  /* 0x0044000000007b1d */ /* 0x000fe20000010000 */
[----:B------:R-:W-:-:S06]  /*77c0*/  UISETP.NE.AND.EX UP1, UPT, UR9, URZ, UPT, UP1 ;  /* 0x0000003f0900728c */ /* 0x000fcc000bf25310 */
[----:B------:R-:W-:-:S05]  /*77d0*/  PLOP3.LUT P6, PT, PT, PT, UP1, 0x80, 0x0 ;  /* 0x000000000000781c */ /* 0x000fca0003fcf018 */
[----:B------:R-:W-:-:S04]  /*77e0*/  @UP1 ULEA UR8, UP2, UR42, UR8, 0x2 ;  /* 0x000000082a081291 */ /* 0x000fc8000f84103f */
[----:B------:R-:W-:Y:S01]  /*77f0*/  @UP1 ULEA.HI.X UR9, UR42, UR9, UR43, 0x2, UP2 ;  /* 0x000000092a091291 */ /* 0x000fe200090f142b */
[----:B------:R-:W-:Y:S01]  /*7800*/  ULDC UR4, c[0x0][0xa88] ;  /* 0x0002a20000047ab9 */ /* 0x000fe20000000800 */
[----:B-1----:R-:W-:Y:S02]  /*7810*/  IMAD.U32 R10, RZ, RZ, UR8 ;  /* 0x00000008ff0a7e24 */ /* 0x002fe4000f8e00ff */
[----:B------:R-:W-:Y:S01]  /*7820*/  IMAD.U32 R0, RZ, RZ, UR4 ;  /* 0x00000004ff007e24 */ /* 0x000fe2000f8e00ff */
[----:B------:R-:W4:Y:S01]  /*7830*/  @P0 LDG.E R6, desc[UR50][R4.64] ;  /* 0x0000003204060981 */ /* 0x000f22000c1e1900 */
[----:B------:R-:W-:Y:S02]  /*7840*/  IMAD.U32 R11, RZ, RZ, UR9 ;  /* 0x00000009ff0b7e24 */ /* 0x000fe4000f8e00ff */
[----:B------:R-:W-:-:S03]  /*7850*/  IMAD R7, R191, 0x40, R2 ;  /* 0x00000040bf077824 */ /* 0x000fc600078e0202 */
[----:B------:R1:W5:Y:S01]  /*7860*/  @P6 LDG.E R0, desc[UR50][R10.64] ;  /* 0x000000320a006981 */ /* 0x000362000c1e1900 */
[----:B------:R-:W-:-:S03]  /*7870*/  IMAD.WIDE R174, R7, 0x2, R174 ;  /* 0x0000000207ae7825 */ /* 0x000fc600078e02ae */
[C---:B------:R-:W-:Y:S02]  /*7880*/  IADD3 R9, P2, R174.reuse, 0x1000, RZ ;  /* 0x00001000ae097810 */ /* 0x040fe40007f5e0ff */
[C---:B0-----:R-:W-:Y:S02]  /*7890*/  IADD3 R13, P1, R174.reuse, 0x2000, RZ ;  /* 0x00002000ae0d7810 */ /* 0x041fe40007f3e0ff */
[----:B------:R-:W-:Y:S02]  /*78a0*/  P2R R7, PR, RZ, 0x4 ;  /* 0x00000004ff077803 */ /* 0x000fe40000000000 */
[C---:B--2---:R-:W-:Y:S02]  /*78b0*/  IADD3 R25, P2, R174.reuse, 0x3000, RZ ;  /* 0x00003000ae197810 */ /* 0x044fe40007f5e0ff */
[C---:B------:R-:W-:Y:S02]  /*78c0*/  IADD3 R29, P3, R174.reuse, 0x4000, RZ ;  /* 0x00004000ae1d7810 */ /* 0x040fe40007f7e0ff */
[----:B------:R-:W-:-:S02]  /*78d0*/  IADD3 R33, P4, R174, 0x5000, RZ ;  /* 0x00005000ae217810 */ /* 0x000fc40007f9e0ff */
[----:B------:R-:W-:Y:S02]  /*78e0*/  IADD3 R37, P5, R174, 0x6000, RZ ;  /* 0x00006000ae257810 */ /* 0x000fe40007fbe0ff */
[----:B------:R-:W-:Y:S02]  /*78f0*/  LOP3.LUT R8, R9, 0x380, RZ, 0xc0, !PT ;  /* 0x0000038009087812 */ /* 0x000fe400078ec0ff */
[----:B------:R-:W-:Y:S02]  /*7900*/  LOP3.LUT R12, R13, 0x380, RZ, 0xc0, !PT ;  /* 0x000003800d0c7812 */ /* 0x000fe400078ec0ff */
[----:B------:R-:W-:Y:S02]  /*7910*/  LOP3.LUT R24, R25, 0x380, RZ, 0xc0, !PT ;  /* 0x0000038019187812 */ /* 0x000fe400078ec0ff */
[----:B---3--:R-:W-:Y:S02]  /*7920*/  LOP3.LUT R28, R29, 0x380, RZ, 0xc0, !PT ;  /* 0x000003801d1c7812 */ /* 0x008fe400078ec0ff */
[----:B----4-:R-:W-:-:S02]  /*7930*/  LOP3.LUT R32, R33, 0x380, RZ, 0xc0, !PT ;  /* 0x0000038021207812 */ /* 0x010fc400078ec0ff */
[----:B------:R-:W-:Y:S01]  /*7940*/  LOP3.LUT R36, R37, 0x380, RZ, 0xc0, !PT ;  /* 0x0000038025247812 */ /* 0x000fe200078ec0ff */
[----:B------:R-:W-:Y:S01]  /*7950*/  UMOV UR4, URZ ;  /* 0x0000003f00047c82 */ /* 0x000fe20008000000 */
[----:B------:R-:W-:Y:S02]  /*7960*/  SHF.R.U64 R8, R8, 0x3, RZ ;  /* 0x0000000308087819 */ /* 0x000fe400000012ff */
[----:B------:R-:W-:Y:S02]  /*7970*/  SHF.R.U64 R12, R12, 0x3, RZ ;  /* 0x000000030c0c7819 */ /* 0x000fe400000012ff */
[----:B------:R-:W-:Y:S02]  /*7980*/  SHF.R.U64 R24, R24, 0x3, RZ ;  /* 0x0000000318187819 */ /* 0x000fe400000012ff */
[----:B------:R-:W-:Y:S02]  /*7990*/  SHF.R.U64 R28, R28, 0x3, RZ ;  /* 0x000000031c1c7819 */ /* 0x000fe400000012ff */
[----:B------:R-:W-:-:S02]  /*79a0*/  SHF.R.U64 R32, R32, 0x3, RZ ;  /* 0x0000000320207819 */ /* 0x000fc400000012ff */
[----:B------:R-:W-:Y:S02]  /*79b0*/  SHF.R.U64 R36, R36, 0x3, RZ ;  /* 0x0000000324247819 */ /* 0x000fe400000012ff */
[----:B------:R-:W-:Y:S02]  /*79c0*/  LOP3.LUT R8, R8, R9, RZ, 0x3c, !PT ;  /* 0x0000000908087212 */ /* 0x000fe400078e3cff */
[----:B------:R-:W-:Y:S02]  /*79d0*/  LOP3.LUT R12, R12, R13, RZ, 0x3c, !PT ;  /* 0x0000000d0c0c7212 */ /* 0x000fe400078e3cff */
[----:B------:R-:W-:Y:S02]  /*79e0*/  LOP3.LUT R24, R24, R25, RZ, 0x3c, !PT ;  /* 0x0000001918187212 */ /* 0x000fe400078e3cff */
[----:B------:R-:W-:Y:S02]  /*79f0*/  LOP3.LUT R28, R28, R29, RZ, 0x3c, !PT ;  /* 0x0000001d1c1c7212 */ /* 0x000fe400078e3cff */
[----:B------:R-:W-:-:S02]  /*7a00*/  LOP3.LUT R32, R32, R33, RZ, 0x3c, !PT ;  /* 0x0000002120207212 */ /* 0x000fc400078e3cff */
[----:B------:R-:W-:Y:S02]  /*7a10*/  LOP3.LUT R36, R36, R37, RZ, 0x3c, !PT ;  /* 0x0000002524247212 */ /* 0x000fe400078e3cff */
[----:B------:R-:W-:Y:S01]  /*7a20*/  @P0 R2UR UR4, R6 ;  /* 0x00000000060402ca */ /* 0x000fe200000e0000 */
[----:B-1----:R-:W-:-:S14]  /*7a30*/  @P6 BRA `(.L_x_3615) ;  /* 0x0000000000106947 */ /* 0x002fdc0003800000 */
[----:B------:R-:W-:Y:S05]  /*7a40*/  @!P0 BRA `(.L_x_3615) ;  /* 0x00000000000c8947 */ /* 0x000fea0003800000 */
[----:B------:R-:W2:Y:S04]  /*7a50*/  LDG.E R3, desc[UR50][R4.64] ;  /* 0x0000003204037981 */ /* 0x000ea8000c1e1900 */
[----:B-----5:R-:W2:Y:S02]  /*7a60*/  LDG.E R0, desc[UR50][R4.64+0x4] ;  /* 0x0000043204007981 */ /* 0x020ea4000c1e1900 */
[----:B--2---:R-:W-:-:S07]  /*7a70*/  IADD3 R0, -R3, R0, RZ ;  /* 0x0000000003007210 */ /* 0x004fce0007ffe1ff */
.L_x_3615:
[----:B------:R-:W0:Y:S01]  /*7a80*/  SHFL.IDX PT, R3, R192, RZ, 0x1f ;  /* 0x00001fffc0037589 */ /* 0x000e2200000e0000 */
[----:B------:R-:W-:Y:S01]  /*7a90*/  ISETP.NE.AND P6, PT, R7, RZ, PT ;  /* 0x000000ff0700720c */ /* 0x000fe20003fc5270 */
[--C-:B------:R-:W-:Y:S01]  /*7aa0*/  IMAD.X R13, RZ, RZ, R175.reuse, P1 ;  /* 0x000000ffff0d7224 */ /* 0x100fe200008e06af */
[C---:B------:R-:W-:Y:S01]  /*7ab0*/  IADD3 R41, P0, R174.reuse, 0x7000, RZ ;  /* 0x00007000ae297810 */ /* 0x040fe20007f1e0ff */
[--C-:B------:R-:W-:Y:S01]  /*7ac0*/  IMAD.X R25, RZ, RZ, R175.reuse, P2 ;  /* 0x000000ffff197224 */ /* 0x100fe200010e06af */
[C---:B------:R-:W-:Y:S01]  /*7ad0*/  IADD3 R49, P1, R174.reuse, 0x9000, RZ ;  /* 0x00009000ae317810 */ /* 0x040fe20007f3e0ff */
[--C-:B------:R-:W-:Y:S01]  /*7ae0*/  IMAD.X R9, RZ, RZ, R175.reuse, P6 ;  /* 0x000000ffff097224 */ /* 0x100fe200030e06af */
[----:B------:R-:W-:Y:S01]  /*7af0*/  IADD3 R45, P6, R174, 0x8000, RZ ;  /* 0x00008000ae2d7810 */ /* 0x000fe20007fde0ff */
[--C-:B------:R-:W-:Y:S01]  /*7b00*/  IMAD.X R29, RZ, RZ, R175.reuse, P3 ;  /* 0x000000ffff1d7224 */ /* 0x100fe200018e06af */
[----:B------:R-:W-:Y:S01]  /*7b10*/  LOP3.LUT R40, R41, 0x380, RZ, 0xc0, !PT ;  /* 0x0000038029287812 */ /* 0x000fe200078ec0ff */
[--C-:B------:R-:W-:Y:S01]  /*7b20*/  IMAD.X R33, RZ, RZ, R175.reuse, P4 ;  /* 0x000000ffff217224 */ /* 0x100fe200020e06af */
[----:B------:R-:W-:Y:S01]  /*7b30*/  LOP3.LUT R44, R45, 0x380, RZ, 0xc0, !PT ;  /* 0x000003802d2c7812 */ /* 0x000fe200078ec0ff */
[--C-:B------:R-:W-:Y:S01]  /*7b40*/  IMAD.X R37, RZ, RZ, R175.reuse, P5 ;  /* 0x000000ffff257224 */ /* 0x100fe200028e06af */
[----:B------:R-:W-:Y:S01]  /*7b50*/  LOP3.LUT R48, R49, 0x380, RZ, 0xc0, !PT ;  /* 0x0000038031307812 */ /* 0x000fe200078ec0ff */
[----:B------:R-:W-:Y:S01]  /*7b60*/  USHF.R.S32.HI UR14, URZ, 0x1f, UR4 ;  /* 0x0000001f3f0e7899 */ /* 0x000fe20008011404 */
[----:B------:R-:W-:Y:S01]  /*7b70*/  SHF.R.U64 R44, R44, 0x3, RZ ;  /* 0x000000032c2c7819 */ /* 0x000fe200000012ff */
[----:B------:R-:W-:Y:S01]  /*7b80*/  USHF.R.S32.HI UR15, URZ, 0x1f, UR45 ;  /* 0x0000001f3f0f7899 */ /* 0x000fe2000801142d */
[----:B------:R-:W-:Y:S01]  /*7b90*/  SHF.R.U64 R40, R40, 0x3, RZ ;  /* 0x0000000328287819 */ /* 0x000fe200000012ff */
[----:B------:R-:W-:Y:S01]  /*7ba0*/  USEL UR42, UR42, URZ, !UP0 ;  /* 0x0000003f2a2a7287 */ /* 0x000fe2000c000000 */
[----:B------:R-:W-:Y:S01]  /*7bb0*/  SHF.R.U64 R48, R48, 0x3, RZ ;  /* 0x0000000330307819 */ /* 0x000fe200000012ff */
[----:B------:R-:W-:Y:S01]  /*7bc0*/  USEL UR43, UR43, URZ, !UP0 ;  /* 0x0000003f2b2b7287 */ /* 0x000fe2000c000000 */
[----:B------:R-:W-:Y:S01]  /*7bd0*/  LOP3.LUT R44, R44, R45, RZ, 0x3c, !PT ;  /* 0x0000002d2c2c7212 */ /* 0x000fe200078e3cff */
[--C-:B------:R-:W-:Y:S01]  /*7be0*/  IMAD.X R45, RZ, RZ, R175.reuse, P6 ;  /* 0x000000ffff2d7224 */ /* 0x100fe200030e06af */
[----:B------:R-:W-:Y:S01]  /*7bf0*/  LOP3.LUT R40, R40, R41, RZ, 0x3c, !PT ;  /* 0x0000002928287212 */ /* 0x000fe200078e3cff */
[----:B------:R-:W-:Y:S01]  /*7c00*/  IMAD.X R41, RZ, RZ, R175, P0 ;  /* 0x000000ffff297224 */ /* 0x000fe200000e06af */
[----:B0-----:R-:W-:-:S02]  /*7c10*/  ISETP.NE.AND P6, PT, R3, RZ, PT ;  /* 0x000000ff0300720c */ /* 0x001fc40003fc5270 */
[----:B------:R-:W-:Y:S01]  /*7c20*/  LOP3.LUT R48, R48, R49, RZ, 0x3c, !PT ;  /* 0x0000003130307212 */ /* 0x000fe200078e3cff */
[----:B------:R-:W-:Y:S01]  /*7c30*/  IMAD.X R49, RZ, RZ, R175, P1 ;  /* 0x000000ffff317224 */ /* 0x000fe200008e06af */
[C---:B------:R-:W-:Y:S02]  /*7c40*/  IADD3 R57, P2, R174.reuse, 0xa000, RZ ;  /* 0x0000a000ae397810 */ /* 0x040fe40007f5e0ff */
[C---:B------:R-:W-:Y:S02]  /*7c50*/  IADD3 R53, P3, R174.reuse, 0xb000, RZ ;  /* 0x0000b000ae357810 */ /* 0x040fe40007f7e0ff */
[C---:B------:R-:W-:Y:S02]  /*7c60*/  IADD3 R65, P4, R174.reuse, 0xc000, RZ ;  /* 0x0000c000ae417810 */ /* 0x040fe40007f9e0ff */
[C---:B------:R-:W-:Y:S02]  /*7c70*/  IADD3 R61, P5, R174.reuse, 0xd000, RZ ;  /* 0x0000d000ae3d7810 */ /* 0x040fe40007fbe0ff */
[----:B------:R-:W-:-:S02]  /*7c80*/  IADD3 R73, P0, R174, 0xe000, RZ ;  /* 0x0000e000ae497810 */ /* 0x000fc40007f1e0ff */
[----:B------:R-:W-:Y:S02]  /*7c90*/  IADD3 R4, P1, R174, 0xf000, RZ ;  /* 0x0000f000ae047810 */ /* 0x000fe40007f3e0ff */
[----:B------:R-:W-:Y:S02]  /*7ca0*/  LOP3.LUT R56, R57, 0x380, RZ, 0xc0, !PT ;  /* 0x0000038039387812 */ /* 0x000fe400078ec0ff */
[----:B------:R-:W-:Y:S01]  /*7cb0*/  LOP3.LUT R52, R53, 0x380, RZ, 0xc0, !PT ;  /* 0x0000038035347812 */ /* 0x000fe200078ec0ff */
[----:B------:R-:W-:Y:S01]  /*7cc0*/  IMAD.X R69, RZ, RZ, R175, P1 ;  /* 0x000000ffff457224 */ /* 0x000fe200008e06af */
[----:B------:R-:W-:Y:S02]  /*7cd0*/  LOP3.LUT R64, R65, 0x380, RZ, 0xc0, !PT ;  /* 0x0000038041407812 */ /* 0x000fe400078ec0ff */
[----:B------:R-:W-:Y:S02]  /*7ce0*/  LOP3.LUT R60, R61, 0x380, RZ, 0xc0, !PT ;  /* 0x000003803d3c7812 */ /* 0x000fe400078ec0ff */
[----:B------:R-:W-:-:S02]  /*7cf0*/  LOP3.LUT R72, R73, 0x380, RZ, 0xc0, !PT ;  /* 0x0000038049487812 */ /* 0x000fc400078ec0ff */
[----:B------:R-:W-:Y:S02]  /*7d00*/  LOP3.LUT R5, R174, 0x380, RZ, 0xc0, !PT ;  /* 0x00000380ae057812 */ /* 0x000fe400078ec0ff */
        /* <DEDUP_REMOVED lines=8> */
[----:B------:R-:W-:Y:S02]  /*7d90*/  LOP3.LUT R56, R56, R57, RZ, 0x3c, !PT ;  /* 0x0000003938387212 */ /* 0x000fe400078e3cff */
        /* <DEDUP_REMOVED lines=8> */
[----:B------:R-:W-:-:S02]  /*7e20*/  IADD3.X R57, RZ, R175, RZ, P2, !PT ;  /* 0x000000afff397210 */ /* 0x000fc400017fe4ff */
[----:B------:R-:W-:Y:S02]  /*7e30*/  LOP3.LUT R174, R5, R174, RZ, 0x3c, !PT ;  /* 0x000000ae05ae7212 */ /* 0x000fe400078e3cff */
[----:B------:R-:W-:Y:S01]  /*7e40*/  LOP3.LUT R68, R3, R4, RZ, 0x3c, !PT ;  /* 0x0000000403447212 */ /* 0x000fe200078e3cff */
[----:B------:R-:W-:Y:S06]  /*7e50*/  @P6 BRA `(.L_x_3616) ;  /* 0x0000000000c46947 */ /* 0x000fec0003800000 */
[----:B------:R-:W0:Y:S01]  /*7e60*/  LDC R11, c[0x0][0xbe8] ;  /* 0x0002fa00ff0b7b82 */ /* 0x000e220000000800 */
[----:B------:R-:W-:Y:S01]  /*7e70*/  IMAD.U32 R10, RZ, RZ, UR44 ;  /* 0x0000002cff0a7e24 */ /* 0x000fe2000f8e00ff */
[----:B------:R-:W-:Y:S01]  /*7e80*/  ULDC.64 UR12, c[0x0][0xb90] ;  /* 0x0002e400000c7ab9 */ /* 0x000fe20000000a00 */
[----:B------:R-:W-:Y:S01]  /*7e90*/  UMOV UR8, UR4 ;  /* 0x0000000400087c82 */ /* 0x000fe20008000000 */
[----:B------:R-:W-:Y:S01]  /*7ea0*/  UIMAD UR10, UR15, UR12, URZ ;  /* 0x0000000c0f0a72a4 */ /* 0x000fe2000f8e023f */
[----:B------:R-:W-:Y:S01]  /*7eb0*/  IMAD R10, R10, 0x40, R195 ;  /* 0x000000400a0a7824 */ /* 0x000fe200078e02c3 */
[----:B------:R-:W-:Y:S01]  /*7ec0*/  UMOV UR9, UR14 ;  /* 0x0000000e00097c82 */ /* 0x000fe20008000000 */
[----:B------:R-:W-:Y:S01]  /*7ed0*/  IMAD.U32 R15, RZ, RZ, UR44 ;  /* 0x0000002cff0f7e24 */ /* 0x000fe2000f8e00ff */
[----:B------:R-:W-:Y:S01]  /*7ee0*/  UIMAD.WIDE.U32 UR8, UR45, UR12, UR8 ;  /* 0x0000000c2d0872a5 */ /* 0x000fe2000f8e0008 */
[----:B------:R-:W-:Y:S01]  /*7ef0*/  IMAD.MOV.U32 R4, RZ, RZ, R10 ;  /* 0x000000ffff047224 */ /* 0x000fe200078e000a */
[----:B------:R-:W-:Y:S01]  /*7f00*/  UIMAD UR10, UR45, UR13, UR10 ;  /* 0x0000000d2d0a72a4 */ /* 0x000fe2000f8e020a */
[----:B------:R-:W-:-:S02]  /*7f10*/  IMAD.MOV R30, RZ, RZ, -R18 ;  /* 0x000000ffff1e7224 */ /* 0x000fc400078e0a12 */
[----:B------:R-:W-:Y:S01]  /*7f20*/  ULDC.64 UR12, c[0x0][0xb98] ;  /* 0x0002e600000c7ab9 */ /* 0x000fe20000000a00 */
[----:B------:R-:W-:Y:S01]  /*7f30*/  UIADD3 UR9, UR9, UR10, URZ ;  /* 0x0000000a09097290 */ /* 0x000fe2000fffe03f */
[----:B------:R-:W-:Y:S01]  /*7f40*/  IMAD R15, R15, 0x40, R16 ;  /* 0x000000400f0f7824 */ /* 0x000fe200078e0210 */
[----:B------:R-:W-:Y:S02]  /*7f50*/  UIMAD UR11, UR43, UR12, URZ ;  /* 0x0000000c2b0b72a4 */ /* 0x000fe4000f8e023f */
[----:B------:R-:W-:Y:S02]  /*7f60*/  UIMAD.WIDE.U32 UR8, UR42, UR12, UR8 ;  /* 0x0000000c2a0872a5 */ /* 0x000fe4000f8e0008 */
[----:B------:R-:W-:Y:S01]  /*7f70*/  UIMAD UR11, UR42, UR13, UR11 ;  /* 0x0000000d2a0b72a4 */ /* 0x000fe2000f8e020b */
[----:B0-----:R-:W-:Y:S01]  /*7f80*/  ISETP.NE.AND P0, PT, R11, 0x1, PT ;  /* 0x000000010b00780c */ /* 0x001fe20003f05270 */
[----:B-----5:R-:W-:-:S12]  /*7f90*/  IMAD R26, R0, R11, RZ ;  /* 0x0000000b001a7224 */ /* 0x020fd800078e02ff */
[----:B------:R-:W0:Y:S08]  /*7fa0*/  @P0 LDC R3, c[0x0][0xbec] ;  /* 0x0002fb00ff030b82 */ /* 0x000e300000000800 */
[----:B------:R-:W1:Y:S01]  /*7fb0*/  @P0 LDC R6, c[0x0][0xbf0] ;  /* 0x0002fc00ff060b82 */ /* 0x000e620000000800 */
[----:B0-----:R-:W-:-:S05]  /*7fc0*/  @P0 IMAD.HI.U32 R3, R10, R3, RZ ;  /* 0x000000030a030227 */ /* 0x001fca00078e00ff */
[----:B-1----:R-:W-:-:S04]  /*7fd0*/  @P0 SHF.R.U32.HI R4, RZ, R6, R3 ;  /* 0x00000006ff040219 */ /* 0x002fc80000011603 */
[--C-:B------:R-:W-:Y:S01]  /*7fe0*/  SHF.R.S32.HI R5, RZ, 0x1f, R4.reuse ;  /* 0x0000001fff057819 */ /* 0x100fe20000011404 */
[----:B------:R-:W-:Y:S01]  /*7ff0*/  IMAD.MOV R6, RZ, RZ, -R4 ;  /* 0x000000ffff067224 */ /* 0x000fe200078e0a04 */
[----:B------:R-:W-:-:S03]  /*8000*/  IADD3 R4, P0, R4, UR8, RZ ;  /* 0x0000000804047c10 */ /* 0x000fc6000ff1e0ff */
[----:B------:R-:W-:Y:S01]  /*8010*/  IMAD R3, R11, R6, R10 ;  /* 0x000000060b037224 */ /* 0x000fe200078e020a */
[----:B------:R-:W-:-:S04]  /*8020*/  MOV R10, UR11 ;  /* 0x0000000b000a7c02 */ /* 0x000fc80008000f00 */
[----:B------:R-:W-:Y:S02]  /*8030*/  SHF.R.S32.HI R6, RZ, 0x1f, R3 ;  /* 0x0000001fff067819 */ /* 0x000fe40000011403 */
[----:B------:R-:W-:Y:S01]  /*8040*/  IADD3.X R5, R5, UR9, R10, P0, !PT ;  /* 0x0000000905057c10 */ /* 0x000fe200087fe40a */
[----:B------:R-:W-:Y:S02]  /*8050*/  ULDC.64 UR8, c[0x0][0xb88] ;  /* 0x0002e20000087ab9 */ /* 0x000fe40000000a00 */
[----:B------:R-:W-:Y:S02]  /*8060*/  IMAD R6, R6, UR8, RZ ;  /* 0x0000000806067c24 */ /* 0x000fe4000f8e02ff */
[----:B------:R-:W-:-:S04]  /*8070*/  IMAD.WIDE.U32 R4, R3, UR8, R4 ;  /* 0x0000000803047c25 */ /* 0x000fc8000f8e0004 */
[----:B------:R-:W-:Y:S01]  /*8080*/  IMAD R3, R3, UR9, R6 ;  /* 0x0000000903037c24 */ /* 0x000fe2000f8e0206 */
[----:B------:R-:W-:Y:S02]  /*8090*/  ULDC.64 UR8, c[0x0][0xb50] ;  /* 0x0002d40000087ab9 */ /* 0x000fe40000000a00 */
[----:B------:R-:W-:Y:S01]  /*80a0*/  LEA R10, P0, R4, UR8, 0x2 ;  /* 0x00000008040a7c11 */ /* 0x000fe2000f8010ff */
[----:B------:R-:W-:-:S04]  /*80b0*/  IMAD.IADD R3, R5, 0x1, R3 ;  /* 0x0000000105037824 */ /* 0x000fc800078e0203 */
[----:B------:R-:W-:Y:S01]  /*80c0*/  SHFL.IDX PT, R6, R10, 0x1, 0x1c1f ;  /* 0x003c1f000a067f89 */ /* 0x000fe200000e0000 */
[----:B------:R-:W-:Y:S01]  /*80d0*/  LEA.HI.X R14, R4, UR9, R3, 0x2, P0 ;  /* 0x00000009040e7c11 */ /* 0x000fe200080f1403 */
[----:B------:R-:W-:Y:S01]  /*80e0*/  VIADD R3, R15, 0x8 ;  /* 0x000000080f037836 */ /* 0x000fe20000000000 */
[----:B------:R-:W-:Y:S01]  /*80f0*/  ISETP.NE.AND P0, PT, R17, R30, PT ;  /* 0x0000001e1100720c */ /* 0x000fe20003f05270 */
[----:B------:R-:W-:Y:S03]  /*8100*/  SHFL.IDX PT, R4, R10, RZ, 0x1c1f ;  /* 0x001c1fff0a047589 */ /* 0x000fe600000e0000 */
[-C--:B------:R-:W-:Y:S01]  /*8110*/  ISETP.GE.OR P1, PT, R15, R26.reuse, P0 ;  /* 0x0000001a0f00720c */ /* 0x080fe20000726670 */
[----:B------:R-:W0:Y:S01]  /*8120*/  SHFL.IDX PT, R5, R14, RZ, 0x1c1f ;  /* 0x001c1fff0e057589 */ /* 0x000e2200000e0000 */
[----:B------:R-:W-:-:S03]  /*8130*/  ISETP.GE.OR P0, PT, R3, R26, P0 ;  /* 0x0000001a0300720c */ /* 0x000fc60000706670 */
[----:B------:R-:W1:Y:S08]  /*8140*/  SHFL.IDX PT, R7, R14, 0x1, 0x1c1f ;  /* 0x003c1f000e077f89 */ /* 0x000e7000000e0000 */
[----:B0-----:R0:W-:Y:S04]  /*8150*/  @!P1 ST.E desc[UR50][R4.64], R21 ;  /* 0x0000001504009985 */ /* 0x0011e8000c101932 */
[----:B-1----:R0:W-:Y:S02]  /*8160*/  @!P0 ST.E desc[UR50][R6.64], R20 ;  /* 0x0000001406008985 */ /* 0x0021e4000c101932 */
.L_x_3616:
[----:B------:R-:W1:Y:S01]  /*8170*/  LDC R81, c[0x0][0xbe8] ;  /* 0x0002fa00ff517b82 */ /* 0x000e620000000800 */
[----:B------:R-:W-:Y:S01]  /*8180*/  ULDC UR16, c[0x0][0xac8] ;  /* 0x0002b20000107ab9 */ /* 0x000fe20000000800 */
[----:B------:R-:W-:Y:S01]  /*8190*/  ULDC.64 UR12, c[0x0][0xaa0] ;  /* 0x0002a800000c7ab9 */ /* 0x000fe20000000a00 */
[----:B------:R-:W-:Y:S01]  /*81a0*/  ISETP.GE.AND P0, PT, R189, UR16, PT ;  /* 0x00000010bd007c0c */ /* 0x000fe2000bf06270 */
[----:B0-----:R0:W5:Y:S03]  /*81b0*/  LD.E.128 R4, desc[UR50][R174.64] ;  /* 0x00000032ae047980 */ /* 0x001166000c101d00 */
[----:B------:R-:W-:Y:S01]  /*81c0*/  SEL R20, RZ, 0xffffffff, P0 ;  /* 0xffffffffff147807 */ /* 0x000fe20000000000 */
[----:B------:R-:W5:Y:S01]  /*81d0*/  LD.E.128 R8, desc[UR50][R8.64] ;  /* 0x0000003208087980 */ /* 0x000f62000c101d00 */
[----:B------:R-:W-:-:S03]  /*81e0*/  ISETP.GE.AND P0, PT, R188, UR16, PT ;  /* 0x00000010bc007c0c */ /* 0x000fc6000bf06270 */
[----:B------:R-:W5:Y:S04]  /*81f0*/  LD.E.128 R12, desc[UR50][R12.64] ;  /* 0x000000320c0c7980 */ /* 0x000f68000c101d00 */
[----:B------:R-:W5:Y:S04]  /*8200*/  LD.E.128 R24, desc[UR50][R24.64] ;  /* 0x0000003218187980 */ /* 0x000f68000c101d00 */
[----:B------:R-:W5:Y:S01]  /*8210*/  LD.E.128 R28, desc[UR50][R28.64] ;  /* 0x000000321c1c7980 */ /* 0x000f62000c101d00 */
[----:B-1----:R-:W-:Y:S01]  /*8220*/  ISETP.NE.AND P2, PT, R81, 0x1, PT ;  /* 0x000000015100780c */ /* 0x002fe20003f45270 */
[----:B------:R-:W-:Y:S01]  /*8230*/  IMAD.SHL.U32 R76, R20, 0x2, RZ ;  /* 0x00000002144c7824 */ /* 0x000fe200078e00ff */
[----:B------:R-:W-:Y:S01]  /*8240*/  ISETP.GE.AND P1, PT, R2, UR16, PT ;  /* 0x0000001002007c0c */ /* 0x000fe2000bf26270 */
[----:B------:R-:W5:Y:S01]  /*8250*/  LD.E.128 R32, desc[UR50][R32.64] ;  /* 0x0000003220207980 */ /* 0x000f62000c101d00 */
[----:B------:R-:W-:-:S02]  /*8260*/  SEL R20, RZ, 0xffffffff, P0 ;  /* 0xffffffffff147807 */ /* 0x000fc40000000000 */
[----:B------:R-:W-:Y:S01]  /*8270*/  SEL R3, RZ, 0x1, P1 ;  /* 0x00000001ff037807 */ /* 0x000fe20000800000 */
[----:B------:R-:W5:Y:S04]  /*8280*/  LD.E.128 R36, desc[UR50][R36.64] ;  /* 0x0000003224247980 */ /* 0x000f68000c101d00 */
[----:B------:R-:W5:Y:S02]  /*8290*/  LD.E.128 R40, desc[UR50][R40.64] ;  /* 0x0000003228287980 */ /* 0x000f64000c101d00 */
[----:B------:R-:W1:Y:S01]  /*82a0*/  @P2 LDC R77, c[0x0][0xbec] ;  /* 0x0002fb00ff4d2b82 */ /* 0x000e620000000800 */
[----:B------:R-:W-:Y:S01]  /*82b0*/  IMAD.SHL.U32 R20, R20, 0x4, RZ ;  /* 0x0000000414147824 */ /* 0x000fe200078e00ff */
[----:B------:R-:W-:Y:S01]  /*82c0*/  UIMAD UR10, UR14, UR12, URZ ;  /* 0x0000000c0e0a72a4 */ /* 0x000fe2000f8e023f */
[----:B------:R-:W5:Y:S04]  /*82d0*/  LD.E.128 R44, desc[UR50][R44.64] ;  /* 0x000000322c2c7980 */ /* 0x000f68000c101d00 */
[----:B------:R-:W5:Y:S01]  /*82e0*/  LD.E.128 R48, desc[UR50][R48.64] ;  /* 0x0000003230307980 */ /* 0x000f62000c101d00 */
[----:B------:R-:W2:Y:S01]  /*82f0*/  @P2 LDC R79, c[0x0][0xbf0] ;  /* 0x0002fc00ff4f2b82 */ /* 0x000ea20000000800 */
[----:B------:R-:W-:-:S02]  /*8300*/  LOP3.LUT R3, R76, 0x2, R3, 0xe2, !PT ;  /* 0x000000024c037812 */ /* 0x000fc400078ee203 */
[----:B------:R-:W-:Y:S01]  /*8310*/  ISETP.GE.AND P0, PT, R187, UR16, PT ;  /* 0x00000010bb007c0c */ /* 0x000fe2000bf06270 */
[----:B------:R-:W-:Y:S01]  /*8320*/  UIMAD.WIDE.U32 UR8, UR4, UR12, URZ ;  /* 0x0000000c040872a5 */ /* 0x000fe2000f8e003f */
[----:B------:R-:W-:Y:S01]  /*8330*/  LOP3.LUT R20, R20, 0x4, R3, 0xe2, !PT ;  /* 0x0000000414147812 */ /* 0x000fe200078ee203 */
[----:B------:R-:W-:Y:S01]  /*8340*/  UIMAD UR10, UR4, UR13, UR10 ;  /* 0x0000000d040a72a4 */ /* 0x000fe2000f8e020a */
[----:B------:R-:W-:Y:S01]  /*8350*/  SEL R21, RZ, 0xffffffff, P0 ;  /* 0xffffffffff157807 */ /* 0x000fe20000000000 */
[----:B------:R-:W-:Y:S01]  /*8360*/  IMAD R3, R190, 0x20, R191 ;  /* 0x00000020be037824 */ /* 0x000fe200078e02bf */
[----:B------:R-:W-:Y:S01]  /*8370*/  ULDC.64 UR12, c[0x0][0xae8] ;  /* 0x0002ba00000c7ab9 */ /* 0x000fe20000000a00 */
[----:B------:R-:W-:Y:S01]  /*8380*/  IMAD.U32 R82, RZ, RZ, UR44 ;  /* 0x0000002cff527e24 */ /* 0x000fe2000f8e00ff */
[----:B------:R-:W-:Y:S01]  /*8390*/  ISETP.GE.AND P0, PT, R186, UR16, PT ;  /* 0x00000010ba007c0c */ /* 0x000fe2000bf06270 */
[----:B------:R-:W-:Y:S01]  /*83a0*/  UIADD3 UR9, UR9, UR10, URZ ;  /* 0x0000000a09097290 */ /* 0x000fe2000fffe03f */
[----:B------:R-:W-:Y:S01]  /*83b0*/  SHF.L.U32 R21, R21, 0x3, RZ ;  /* 0x0000000315157819 */ /* 0x000fe200000006ff */
[----:B------:R-:W-:Y:S01]  /*83c0*/  UIMAD UR4, UR15, UR12, URZ ;  /* 0x0000000c0f0472a4 */ /* 0x000fe2000f8e023f */
[----:B------:R-:W-:Y:S01]  /*83d0*/  IMAD R82, R82, 0x40, R3 ;  /* 0x0000004052527824 */ /* 0x000fe200078e0203 */
[----:B------:R-:W-:Y:S01]  /*83e0*/  SEL R3, RZ, 0xffffffff, P0 ;  /* 0xffffffffff037807 */ /* 0x000fe20000000000 */
[----:B------:R-:W-:Y:S01]  /*83f0*/  UIMAD.WIDE.U32 UR8, UR45, UR12, UR8 ;  /* 0x0000000c2d0872a5 */ /* 0x000fe2000f8e0008 */
[----:B------:R-:W-:Y:S01]  /*8400*/  LOP3.LUT R21, R21, 0x8, R20, 0xe2, !PT ;  /* 0x0000000815157812 */ /* 0x000fe200078ee214 */
[----:B------:R-:W-:Y:S01]  /*8410*/  UIMAD UR4, UR45, UR13, UR4 ;  /* 0x0000000d2d0472a4 */ /* 0x000fe2000f8e0204 */
[----:B-1----:R-:W-:Y:S01]  /*8420*/  @P2 IMAD.HI.U32 R20, R82, R77, RZ ;  /* 0x0000004d52142227 */ /* 0x002fe200078e00ff */
[----:B------:R-:W-:Y:S01]  /*8430*/  ULDC.64 UR10, c[0x0][0xaf0] ;  /* 0x0002bc00000a7ab9 */ /* 0x000fe20000000a00 */
[----:B------:R-:W5:Y:S01]  /*8440*/  LD.E.128 R56, desc[UR50][R56.64] ;  /* 0x0000003238387980 */ /* 0x000f62000c101d00 */
[----:B------:R-:W-:Y:S01]  /*8450*/  UIMAD UR43, UR43, UR10, URZ ;  /* 0x0000000a2b2b72a4 */ /* 0x000fe2000f8e023f */
[----:B------:R-:W-:Y:S01]  /*8460*/  IMAD.SHL.U32 R76, R3, 0x10, RZ ;  /* 0x00000010034c7824 */ /* 0x000fe200078e00ff */
[----:B------:R-:W-:Y:S01]  /*8470*/  UIADD3 UR9, UR9, UR4, URZ ;  /* 0x0000000409097290 */ /* 0x000fe2000fffe03f */
[----:B------:R-:W-:Y:S01]  /*8480*/  IMAD.MOV.U32 R3, RZ, RZ, R82 ;  /* 0x000000ffff037224 */ /* 0x000fe200078e0052 */
[----:B--2---:R-:W-:Y:S01]  /*8490*/  @P2 SHF.R.U32.HI R3, RZ, R79, R20 ;  /* 0x0000004fff032219 */ /* 0x004fe20000011614 */
[----:B------:R-:W-:Y:S01]  /*84a0*/  UIMAD UR4, UR42, UR11, UR43 ;  /* 0x0000000b2a0472a4 */ /* 0x000fe2000f8e022b */
[----:B------:R-:W5:Y:S01]  /*84b0*/  LD.E.128 R52, desc[UR50][R52.64] ;  /* 0x0000003234347980 */ /* 0x000f62000c101d00 */
[----:B------:R-:W-:Y:S01]  /*84c0*/  UIMAD.WIDE.U32 UR42, UR42, UR10, UR8 ;  /* 0x0000000a2a2a72a5 */ /* 0x000fe2000f8e0008 */
[--C-:B------:R-:W-:Y:S01]  /*84d0*/  SHF.R.S32.HI R77, RZ, 0x1f, R3.reuse ;  /* 0x0000001fff4d7819 */ /* 0x100fe20000011403 */
[----:B------:R-:W-:Y:S01]  /*84e0*/  IMAD.MOV R79, RZ, RZ, -R3 ;  /* 0x000000ffff4f7224 */ /* 0x000fe200078e0a03 */
[----:B------:R-:W-:Y:S01]  /*84f0*/  ISETP.GE.AND P0, PT, R185, UR16, PT ;  /* 0x00000010b9007c0c */ /* 0x000fe2000bf06270 */
[----:B------:R-:W-:Y:S01]  /*8500*/  UIADD3 UR4, UR43, UR4, URZ ;  /* 0x000000042b047290 */ /* 0x000fe2000fffe03f */
[----:B------:R-:W5:Y:S01]  /*8510*/  LD.E.128 R64, desc[UR50][R64.64] ;  /* 0x0000003240407980 */ /* 0x000f62000c101d00 */
[----:B------:R-:W-:Y:S01]  /*8520*/  ULDC.64 UR8, c[0x0][0xae0] ;  /* 0x0002b80000087ab9 */ /* 0x000fe20000000a00 */
[----:B------:R-:W-:Y:S01]  /*8530*/  SEL R78, RZ, 0xffffffff, P0 ;  /* 0xffffffffff4e7807 */ /* 0x000fe20000000000 */
[----:B------:R-:W-:Y:S01]  /*8540*/  IMAD R80, R77, UR8, RZ ;  /* 0x000000084d507c24 */ /* 0x000fe2000f8e02ff */
[----:B------:R-:W-:Y:S01]  /*8550*/  LOP3.LUT R76, R76, 0x10, R21, 0xe2, !PT ;  /* 0x000000104c4c7812 */ /* 0x000fe200078ee215 */
[----:B------:R-:W-:Y:S01]  /*8560*/  IMAD R77, R81, R79, R82 ;  /* 0x0000004f514d7224 */ /* 0x000fe200078e0252 */
[----:B------:R-:W5:Y:S01]  /*8570*/  LD.E.128 R60, desc[UR50][R60.64] ;  /* 0x000000323c3c7980 */ /* 0x000f62000c101d00 */
[----:B------:R-:W-:-:S02]  /*8580*/  IMAD.U32 R21, RZ, RZ, UR43 ;  /* 0x0000002bff157e24 */ /* 0x000fc4000f8e00ff */
[----:B------:R-:W-:Y:S01]  /*8590*/  IMAD.U32 R20, RZ, RZ, UR42 ;  /* 0x0000002aff147e24 */ /* 0x000fe2000f8e00ff */
[----:B------:R-:W5:Y:S01]  /*85a0*/  LD.E.128 R72, desc[UR50][R72.64] ;  /* 0x0000003248487980 */ /* 0x000f62000c101d00 */
[----:B------:R-:W-:Y:S02]  /*85b0*/  IMAD.U32 R21, RZ, RZ, UR4 ;  /* 0x00000004ff157e24 */ /* 0x000fe4000f8e00ff */
[----:B------:R-:W-:Y:S01]  /*85c0*/  IMAD.SHL.U32 R83, R78, 0x20, RZ ;  /* 0x000000204e537824 */ /* 0x000fe200078e00ff */
[----:B------:R-:W5:Y:S01]  /*85d0*/  LD.E.128 R68, desc[UR50][R68.64] ;  /* 0x0000003244447980 */ /* 0x000f62000c101d00 */
[----:B------:R-:W-:Y:S01]  /*85e0*/  SHF.R.S32.HI R78, RZ, 0x1f, R77 ;  /* 0x0000001fff4e7819 */ /* 0x000fe2000001144d */
[C---:B------:R-:W-:Y:S01]  /*85f0*/  IMAD R79, R3.reuse, UR9, R80 ;  /* 0x00000009034f7c24 */ /* 0x040fe2000f8e0250 */
[----:B------:R-:W-:Y:S01]  /*8600*/  ISETP.GE.AND P0, PT, R194, UR16, PT ;  /* 0x00000010c2007c0c */ /* 0x000fe2000bf06270 */
[----:B------:R-:W-:Y:S01]  /*8610*/  @!PT LDS RZ, [RZ] ;  /* 0x00000000fffff984 */ /* 0x000fe20000000800 */
[----:B------:R-:W-:Y:S01]  /*8620*/  @!PT LDS RZ, [RZ] ;  /* 0x00000000fffff984 */ /* 0x000fe20000000800 */
[----:B------:R-:W-:Y:S01]  /*8630*/  @!PT LDS RZ, [RZ] ;  /* 0x00000000fffff984 */ /* 0x000fe20000000800 */
[----:B------:R-:W-:Y:S01]  /*8640*/  @!PT LDS RZ, [RZ] ;  /* 0x00000000fffff984 */ /* 0x000fe20000000800 */
[----:B------:R1:W-:Y:S06]  /*8650*/  MEMBAR.ALL.CTA ;  /* 0x0000000000007992 */ /* 0x0003ec0000008000 */
[----:B-1----:R-:W1:Y:S01]  /*8660*/  FENCE.VIEW.ASYNC.S ;  /* 0x00000000000073c6 */ /* 0x002e620000000000 */
[----:B------:R-:W-:Y:S01]  /*8670*/  IMAD.WIDE.U32 R20, R3, UR8, R20 ;  /* 0x0000000803147c25 */ /* 0x000fe2000f8e0014 */
[----:B------:R-:W-:Y:S01]  /*8680*/  MOV R86, UR44 ;  /* 0x0000002c00567c02 */ /* 0x000fe20008000f00 */
[----:B------:R-:W-:Y:S01]  /*8690*/  ULDC.64 UR8, c[0x0][0xad8] ;  /* 0x0002b60000087ab9 */ /* 0x000fe20000000a00 */
[----:B------:R-:W-:Y:S01]  /*86a0*/  SEL R3, RZ, 0x40, P0 ;  /* 0x00000040ff037807 */ /* 0x000fe20000000000 */
[----:B------:R-:W-:Y:S01]  /*86b0*/  IMAD.IADD R21, R21, 0x1, R79 ;  /* 0x0000000115157824 */ /* 0x000fe200078e024f */
[----:B------:R-:W-:Y:S01]  /*86c0*/  ISETP.GE.AND P0, PT, R193, UR16, PT ;  /* 0x00000010c1007c0c */ /* 0x000fe2000bf06270 */
[----:B------:R-:W-:Y:S01]  /*86d0*/  IMAD R78, R78, UR8, RZ ;  /* 0x000000084e4e7c24 */ /* 0x000fe2000f8e02ff */
[----:B------:R-:W-:Y:S01]  /*86e0*/  UIADD3 UR4, UR41, 0x28c20, URZ ;  /* 0x00028c2029047890 */ /* 0x000fe2000fffe03f */
[----:B-----5:R-:W-:Y:S01]  /*86f0*/  IMAD R87, R0, R81, RZ ;  /* 0x0000005100577224 */ /* 0x020fe200078e02ff */
[----:B------:R-:W-:Y:S01]  /*8700*/  SEL R0, RZ, 0x80, P0 ;  /* 0x00000080ff007807 */ /* 0x000fe20000000000 */
[----:B------:R-:W-:Y:S01]  /*8710*/  IMAD R86, R86, 0x40, R191 ;  /* 0x0000004056567824 */ /* 0x000fe200078e02bf */
[----:B------:R-:W-:Y:S01]  /*8720*/  UPRMT UR4, URZ, 0x654, UR4 ;  /* 0x000006543f047896 */ /* 0x000fe20008000004 */
[----:B------:R-:W-:Y:S01]  /*8730*/  IMAD R79, R77, UR9, R78 ;  /* 0x000000094d4f7c24 */ /* 0x000fe2000f8e024e */
[----:B------:R-:W-:Y:S01]  /*8740*/  LOP3.LUT R76, R83, 0x20, R76, 0xe2, !PT ;  /* 0x00000020534c7812 */ /* 0x000fe200078ee24c */
[----:B------:R-:W-:Y:S01]  /*8750*/  IMAD.WIDE.U32 R20, R77, UR8, R20 ;  /* 0x000000084d147c25 */ /* 0x000fe2000f8e0014 */
[----:B------:R-:W-:Y:S01]  /*8760*/  ISETP.GE.AND P0, PT, R86, R87, PT ;  /* 0x000000575600720c */ /* 0x000fe20003f06270 */
[----:B------:R-:W-:Y:S01]  /*8770*/  ULDC.64 UR8, c[0x0][0xa80] ;  /* 0x0002a00000087ab9 */ /* 0x000fe20000000a00 */
[----:B------:R-:W-:Y:S01]  /*8780*/  LOP3.LUT R3, R76, R3, RZ, 0xfc, !PT ;  /* 0x000000034c037212 */ /* 0x000fe200078efcff */
[----:B------:R-:W-:Y:S01]  /*8790*/  IMAD.IADD R21, R21, 0x1, R79 ;  /* 0x0000000115157824 */ /* 0x000fe200078e024f */
[----:B------:R-:W-:Y:S01]  /*87a0*/  LEA R84, P1, R20, UR8, 0x1 ;  /* 0x0000000814547c11 */ /* 0x000fe2000f8208ff */
[----:B------:R-:W-:Y:S01]  /*87b0*/  BSSY B1, `(.L_x_3617) ;  /* 0x0000026000017945 */ /* 0x000fe20003800000 */
[----:B------:R-:W-:-:S02]  /*87c0*/  LOP3.LUT R0, R3, R0, RZ, 0xfc, !PT ;  /* 0x0000000003007212 */ /* 0x000fc400078efcff */
[----:B------:R-:W-:Y:S01]  /*87d0*/  LEA.HI.X R85, R20, UR9, R21, 0x1, P1 ;  /* 0x0000000914557c11 */ /* 0x000fe200088f0c15 */
[----:B-1----:R-:W-:Y:S01]  /*87e0*/  SYNCS.ARRIVE.TRANS64.RED.A1T0 RZ, [UR4], RZ ;  /* 0x000000ffffff79a7 */ /* 0x002fe20008100404 */
[----:B------:R0:W1:Y:S04]  /*87f0*/  SHFL.IDX PT, R76, R84, RZ, 0x181f ;  /* 0x00181fff544c7589 */ /* 0x00006800000e0000 */
[----:B------:R0:W2:Y:S01]  /*8800*/  SHFL.IDX PT, R77, R85, RZ, 0x181f ;  /* 0x00181fff554d7589 */ /* 0x0000a200000e0000 */
[----:B------:R-:W-:Y:S05]  /*8810*/  @P0 BRA `(.L_x_3618) ;  /* 0x00000000007c0947 */ /* 0x000fea0003800000 */
        /* <DEDUP_REMOVED lines=8> */
[----:B------:R1:W-:Y:S01]  /*88a0*/  @!P0 ST.E.128 desc[UR50][R20.64], R4 ;  /* 0x0000000414008985 */ /* 0x0003e2000c101d32 */
        /* <DEDUP_REMOVED lines=11> */
[-C--:B------:R-:W-:Y:S02]  /*8960*/  @!P1 LEA R6, P6, R185, R76.reuse, 0x1 ;  /* 0x0000004cb9069211 */ /* 0x080fe400078c08ff */
[-C--:B--2---:R-:W-:Y:S02]  /*8970*/  @P0 LEA R12, P3, R194, R76.reuse, 0x1 ;  /* 0x0000004cc20c0211 */ /* 0x084fe400078608ff */
        /* <DEDUP_REMOVED lines=9> */
.L_x_3618:
[----:B------:R-:W-:Y:S05]  /*8a10*/  BSYNC B1 ;  /* 0x0000000000017941 */ /* 0x000fea0003800000 */
.L_x_3617:
[----:B---3--:R-:W-:Y:S01]  /*8a20*/  VIADD R4, R86, 0x20 ;  /* 0x0000002056047836 */ /* 0x008fe20000000000 */
[----:B------:R4:W3:Y:S04]  /*8a30*/  SHFL.IDX PT, R7, R85, 0x1, 0x181f ;  /* 0x00381f0055077f89 */ /* 0x0008e800000e0000 */
[----:B------:R-:W-:Y:S01]  /*8a40*/  ISETP.GE.AND P0, PT, R4, R87, PT ;  /* 0x000000570400720c */ /* 0x000fe20003f06270 */
[----:B------:R4:W0:-:S12]  /*8a50*/  SHFL.IDX PT, R6, R84, 0x1, 0x181f ;  /* 0x00381f0054067f89 */ /* 0x00081800000e0000 */
[----:B----4-:R-:W-:Y:S05]  /*8a60*/  @P0 BRA `(.L_x_3619) ;  /* 0x0000001000180947 */ /* 0x010fea0003800000 */
[----:B------:R-:W-:Y:S02]  /*8a70*/  ISETP.GE.AND P0, PT, R2, UR16, PT ;  /* 0x0000001002007c0c */ /* 0x000fe4000bf06270 */
[----:B------:R-:W-:Y:S02]  /*8a80*/  ISETP.GE.AND P5, PT, R189, UR16, PT ;  /* 0x00000010bd007c0c */ /* 0x000fe4000bfa6270 */
[----:B------:R-:W-:Y:S02]  /*8a90*/  ISETP.GE.AND P3, PT, R188, UR16, PT ;  /* 0x00000010bc007c0c */ /* 0x000fe4000bf66270 */
[----:B------:R-:W-:Y:S02]  /*8aa0*/  ISETP.GE.AND P2, PT, R187, UR16, PT ;  /* 0x00000010bb007c0c */ /* 0x000fe4000bf46270 */
[----:B------:R-:W-:-:S05]  /*8ab0*/  ISETP.GE.AND P1, PT, R186, UR16, PT ;  /* 0x00000010ba007c0c */ /* 0x000fca000bf26270 */
[----:B0--3--:R-:W-:Y:S02]  /*8ac0*/  @!P0 IMAD.WIDE R4, R2, 0x2, R6 ;  /* 0x0000000202048825 */ /* 0x009fe400078e0206 */
[-C--:B------:R-:W-:Y:S02]  /*8ad0*/  @!P5 LEA R12, P4, R189, R6.reuse, 0x1 ;  /* 0x00000006bd0cd211 */ /* 0x080fe400078808ff */
[----:B------:R-:W-:Y:S01]  /*8ae0*/  @!P3 LEA R14, P6, R188, R6, 0x1 ;  /* 0x00000006bc0eb211 */ /* 0x000fe200078c08ff */
[----:B------:R0:W-:Y:S01]  /*8af0*/  @!P0 ST.E.128 desc[UR50][R4.64], R8 ;  /* 0x0000000804008985 */ /* 0x0001e2000c101d32 */
[----:B------:R-:W-:Y:S02]  /*8b00*/  ISETP.GE.AND P0, PT, R185, UR16, PT ;  /* 0x00000010b9007c0c */ /* 0x000fe4000bf06270 */
[----:B------:R-:W-:Y:S02]  /*8b10*/  @!P5 LEA.HI.X R13, R189, R7, R204, 0x1, P4 ;  /* 0x00000007bd0dd211 */ /* 0x000fe400020f0ccc */
[----:B------:R-:W-:-:S02]  /*8b20*/  LOP3.LUT P4, RZ, R3, 0x40, RZ, 0xc0, !PT ;  /* 0x0000004003ff7812 */ /* 0x000fc4000788c0ff */
[----:B------:R-:W-:Y:S01]  /*8b30*/  @!P3 LEA.HI.X R15, R188, R7, R203, 0x1, P6 ;  /* 0x00000007bc0fb211 */ /* 0x000fe200030f0ccb */
[----:B------:R4:W-:Y:S01]  /*8b40*/  @!P5 ST.E.128 desc[UR50][R12.64], R24 ;  /* 0x000000180c00d985 */ /* 0x0009e2000c101d32 */
[----:B------:R-:W-:-:S03]  /*8b50*/  @!P2 LEA R20, P5, R187, R6, 0x1 ;  /* 0x00000006bb14a211 */ /* 0x000fc600078a08ff */
[----:B------:R4:W-:Y:S01]  /*8b60*/  @!P3 ST.E.128 desc[UR50][R14.64], R32 ;  /* 0x000000200e00b985 */ /* 0x0009e2000c101d32 */
[----:B------:R-:W-:Y:S02]  /*8b70*/  @!P2 LEA.HI.X R21, R187, R7, R202, 0x1, P5 ;  /* 0x00000007bb15a211 */ /* 0x000fe400028f0cca */
[----:B0-----:R-:W-:-:S03]  /*8b80*/  @!P1 LEA R4, P6, R186, R6, 0x1 ;  /* 0x00000006ba049211 */ /* 0x001fc600078c08ff */
[----:B------:R4:W-:Y:S01]  /*8b90*/  @!P2 ST.E.128 desc[UR50][R20.64], R40 ;  /* 0x000000281400a985 */ /* 0x0009e2000c101d32 */
[CC--:B------:R-:W-:Y:S02]  /*8ba0*/  @!P0 LEA R8, P3, R185.reuse, R6.reuse, 0x1 ;  /* 0x00000006b9088211 */ /* 0x0c0fe400078608ff */
[----:B------:R-:W-:Y:S02]  /*8bb0*/  @P4 LEA R10, P5, R194, R6, 0x1 ;  /* 0x00000006c20a4211 */ /* 0x000fe400078a08ff */
[-C--:B------:R-:W-:Y:S02]  /*8bc0*/  @!P1 LEA.HI.X R5, R186, R7.reuse, R201, 0x1, P6 ;  /* 0x00000007ba059211 */ /* 0x080fe400030f0cc9 */
[-C--:B------:R-:W-:Y:S02]  /*8bd0*/  @!P0 LEA.HI.X R9, R185, R7.reuse, R200, 0x1, P3 ;  /* 0x00000007b9098211 */ /* 0x080fe400018f0cc8 */
[----:B------:R-:W-:Y:S01]  /*8be0*/  @P4 LEA.HI.X R11, R194, R7, R199, 0x1, P5 ;  /* 0x00000007c20b4211 */ /* 0x000fe200028f0cc7 */
[----:B------:R4:W-:Y:S04]  /*8bf0*/  @!P1 ST.E.128 desc[UR50][R4.64], R48 ;  /* 0x0000003004009985 */ /* 0x0009e8000c101d32 */
[----:B------:R4:W-:Y:S01]  /*8c00*/  @!P0 ST.E.128 desc[UR50][R8.64], R52 ;  /* 0x0000003408008985 */ /* 0x0009e2000c101d32 */
[----:B------:R-:W-:-:S03]  /*8c10*/  LOP3.LUT P0, RZ, R0, 0x80, RZ, 0xc0, !PT ;  /* 0x0000008000ff7812 */ /* 0x000fc6000780c0ff */
[----:B------:R4:W-:Y:S10]  /*8c20*/  @P4 ST.E.128 desc[UR50][R10.64], R60 ;  /* 0x0000003c0a004985 */ /* 0x0009f4000c101d32 */
[----:B------:R-:W-:Y:S05]  /*8c30*/  @!P0 BRA `(.L_x_3619) ;  /* 0x0000000c00a48947 */ /* 0x000fea0003800000 */
[----:B----4-:R-:W-:-:S04]  /*8c40*/  LEA R4, P0, R193, R6, 0x1 ;  /* 0x00000006c1047211 */ /* 0x010fc800078008ff */
[----:B------:R-:W-:-:S05]  /*8c50*/  LEA.HI.X R5, R193, R7, R198, 0x1, P0 ;  /* 0x00000007c1057211 */ /* 0x000fca00000f0cc6 */
[----:B------:R0:W-:Y:S01]  /*8c60*/  ST.E.128 desc[UR50][R4.64], R68 ;  /* 0x0000004404007985 */ /* 0x0001e2000c101d32 */
[----:B------:R-:W-:Y:S05]  /*8c70*/  BRA `(.L_x_3619) ;  /* 0x0000000c00947947 */ /* 0x000fea0003800000 */
.L_x_3614:
[----:B------:R-:W-:Y:S01]  /*8c80*/  ULDC.64 UR10, c[0x0][0xc00] ;  /* 0x00030000000a7ab9 */ /* 0x000fe20000000a00 */
[----:B------:R-:W-:Y:S01]  /*8c90*/  USHF.L.U32 UR9, UR42, 0x2, URZ ;  /* 0x000000022a097899 */ /* 0x000fe2000800063f */
[----:B------:R-:W0:Y:S01]  /*8ca0*/  LDC R11, c[0x0][0xbe8] ;  /* 0x0002fa00ff0b7b82 */ /* 0x000e220000000800 */
[----:B------:R-:W-:Y:S02]  /*8cb0*/  UISETP.NE.U32.AND UP0, UPT, UR10, URZ, UPT ;  /* 0x0000003f0a00728c */ /* 0x000fe4000bf05070 */
[----:B------:R-:W-:Y:S02]  /*8cc0*/  USHF.L.U64.HI UR12, UR42, 0x2, UR43 ;  /* 0x000000022a0c7899 */ /* 0x000fe4000801022b */
[----:B------:R-:W-:Y:S02]  /*8cd0*/  UISETP.NE.AND.EX UP0, UPT, UR11, URZ, UPT, UP0 ;  /* 0x0000003f0b00728c */ /* 0x000fe4000bf05300 */
[----:B------:R-:W-:-:S04]  /*8ce0*/  UIADD3 UR4, UP1, UR9, UR10, URZ ;  /* 0x0000000a09047290 */ /* 0x000fc8000ff3e03f */
[----:B------:R-:W-:Y:S01]  /*8cf0*/  PLOP3.LUT P1, PT, PT, PT, UP0, 0x80, 0x0 ;  /* 0x000000000000781c */ /* 0x000fe20003f2f008 */
[----:B------:R-:W-:Y:S01]  /*8d00*/  UIADD3.X UR8, UR12, UR11, URZ, UP1, !UPT ;  /* 0x0000000b0c087290 */ /* 0x000fe20008ffe43f */
[----:B------:R-:W-:Y:S02]  /*8d10*/  IMAD.U32 R4, RZ, RZ, UR4 ;  /* 0x00000004ff047e24 */ /* 0x000fe4000f8e00ff */
[----:B------:R-:W-:Y:S02]  /*8d20*/  ULDC.64 UR10, c[0x0][0xc08] ;  /* 0x00030200000a7ab9 */ /* 0x000fe40000000a00 */
[----:B------:R-:W-:Y:S01]  /*8d30*/  UISETP.NE.U32.AND UP1, UPT, UR10, URZ, UPT ;  /* 0x0000003f0a00728c */ /* 0x000fe2000bf25070 */
[----:B------:R-:W-:-:S03]  /*8d40*/  IMAD.U32 R5, RZ, RZ, UR8 ;  /* 0x00000008ff057e24 */ /* 0x000fc6000f8e00ff */
[----:B------:R-:W-:-:S03]  /*8d50*/  UISETP.NE.AND.EX UP1, UPT, UR11, URZ, UPT, UP1 ;  /* 0x0000003f0b00728c */ /* 0x000fc6000bf25310 */
[----:B------:R-:W2:Y:S01]  /*8d60*/  @P1 LDG.E R3, desc[UR50][R4.64] ;  /* 0x0000003204031981 */ /* 0x000ea2000c1e1900 */
[----:B------:R-:W-:Y:S02]  /*8d70*/  ULDC UR4, c[0x0][0xa88] ;  /* 0x0002a20000047ab9 */ /* 0x000fe40000000800 */
[----:B------:R-:W-:Y:S01]  /*8d80*/  PLOP3.LUT P2, PT, PT, PT, UP1, 0x80, 0x0 ;  /* 0x000000000000781c */ /* 0x000fe20003f4f018 */
[----:B------:R-:W-:-:S04]  /*8d90*/  IMAD.U32 R0, RZ, RZ, UR4 ;  /* 0x00000004ff007e24 */ /* 0x000fc8000f8e00ff */
[----:B------:R-:W-:-:S04]  /*8da0*/  @UP1 UIADD3 UR8, UP2, UR9, UR10, URZ ;  /* 0x0000000a09081290 */ /* 0x000fc8000ff5e03f */
[----:B------:R-:W-:Y:S02]  /*8db0*/  @UP1 UIADD3.X UR9, UR12, UR11, URZ, UP2, !UPT ;  /* 0x0000000b0c091290 */ /* 0x000fe400097fe43f */
[----:B------:R-:W-:-:S04]  /*8dc0*/  IMAD.U32 R6, RZ, RZ, UR8 ;  /* 0x00000008ff067e24 */ /* 0x000fc8000f8e00ff */
[----:B------:R-:W-:-:S05]  /*8dd0*/  IMAD.U32 R7, RZ, RZ, UR9 ;  /* 0x00000009ff077e24 */ /* 0x000fca000f8e00ff */
[----:B------:R1:W5:Y:S01]  /*8de0*/  @P2 LDG.E R0, desc[UR50][R6.64] ;  /* 0x0000003206002981 */ /* 0x000362000c1e1900 */
[----:B------:R-:W-:Y:S01]  /*8df0*/  UMOV UR4, URZ ;  /* 0x0000003f00047c82 */ /* 0x000fe20008000000 */
[----:B------:R-:W-:Y:S01]  /*8e00*/  USHF.R.S32.HI UR12, URZ, 0x1f, UR45 ;  /* 0x0000001f3f0c7899 */ /* 0x000fe2000801142d */
[----:B------:R-:W-:Y:S02]  /*8e10*/  ISETP.GE.AND P0, PT, R197, 0x40, PT ;  /* 0x00000040c500780c */ /* 0x000fe40003f06270 */
[----:B--2---:R-:W-:-:S13]  /*8e20*/  @P1 R2UR UR4, R3 ;  /* 0x00000000030412ca */ /* 0x004fda00000e0000 */
[----:B------:R-:W-:Y:S01]  /*8e30*/  USHF.R.S32.HI UR11, URZ, 0x1f, UR4 ;  /* 0x0000001f3f0b7899 */ /* 0x000fe20008011404 */
[----:B01----:R-:W-:Y:S11]  /*8e40*/  @P2 BRA `(.L_x_3620) ;  /* 0x0000000000102947 */ /* 0x003ff60003800000 */
[----:B------:R-:W-:Y:S05]  /*8e50*/  @!P1 BRA `(.L_x_3620) ;  /* 0x00000000000c9947 */ /* 0x000fea0003800000 */
[----:B------:R-:W2:Y:S04]  /*8e60*/  LDG.E R3, desc[UR50][R4.64] ;  /* 0x0000003204037981 */ /* 0x000ea8000c1e1900 */
[----:B-----5:R-:W2:Y:S02]  /*8e70*/  LDG.E R0, desc[UR50][R4.64+0x4] ;  /* 0x0000043204007981 */ /* 0x020ea4000c1e1900 */
[----:B--2---:R-:W-:-:S07]  /*8e80*/  IMAD.IADD R0, R0, 0x1, -R3 ;  /* 0x0000000100007824 */ /* 0x004fce00078e0a03 */
.L_x_3620:
[----:B------:R-:W-:Y:S01]  /*8e90*/  USEL UR42, UR42, URZ, !UP0 ;  /* 0x0000003f2a2a7287 */ /* 0x000fe2000c000000 */
[----:B------:R-:W-:Y:S01]  /*8ea0*/  BSSY B1, `(.L_x_3621) ;  /* 0x000002d000017945 */ /* 0x000fe20003800000 */
[----:B------:R-:W-:-:S03]  /*8eb0*/  USEL UR43, UR43, URZ, !UP0 ;  /* 0x0000003f2b2b7287 */ /* 0x000fc6000c000000 */
[----:B------:R-:W-:Y:S09]  /*8ec0*/  @P0 BRA `(.L_x_3622) ;  /* 0x0000000000a80947 */ /* 0x000ff20003800000 */
[----:B------:R-:W0:Y:S01]  /*8ed0*/  S2R R4, SR_TID.X ;  /* 0x0000000000047919 */ /* 0x000e220000002100 */
[----:B------:R-:W1:Y:S01]  /*8ee0*/  LDC R6, c[0x0][0xbe8] ;  /* 0x0002fa00ff067b82 */ /* 0x000e620000000800 */
[----:B------:R-:W-:-:S05]  /*8ef0*/  MOV R3, UR44 ;  /* 0x0000002c00037c02 */ /* 0x000fca0008000f00 */
[----:B0-----:R-:W-:Y:S02]  /*8f00*/  IMAD R3, R3, 0x40, R4 ;  /* 0x0000004003037824 */ /* 0x001fe400078e0204 */
[----:B-1---5:R-:W-:Y:S02]  /*8f10*/  IMAD R4, R0, R6, RZ ;  /* 0x0000000600047224 */ /* 0x022fe400078e02ff */
[----:B------:R-:W-:-:S05]  /*8f20*/  VIADD R5, R3, 0xffffff80 ;  /* 0xffffff8003057836 */ /* 0x000fca0000000000 */
[----:B------:R-:W-:-:S13]  /*8f30*/  ISETP.GE.AND P0, PT, R5, R4, PT ;  /* 0x000000040500720c */ /* 0x000fda0003f06270 */
[----:B------:R-:W-:Y:S05]  /*8f40*/  @P0 BRA `(.L_x_3622) ;  /* 0x0000000000880947 */ /* 0x000fea0003800000 */
[----:B------:R-:W-:Y:S01]  /*8f50*/  ISETP.NE.AND P0, PT, R6, 0x1, PT ;  /* 0x000000010600780c */ /* 0x000fe20003f05270 */
[----:B------:R-:W-:Y:S01]  /*8f60*/  ULDC.64 UR14, c[0x0][0xb90] ;  /* 0x0002e400000e7ab9 */ /* 0x000fe20000000a00 */
[----:B------:R-:W-:Y:S01]  /*8f70*/  UMOV UR8, UR4 ;  /* 0x0000000400087c82 */ /* 0x000fe20008000000 */
[----:B------:R-:W-:Y:S01]  /*8f80*/  UIMAD UR10, UR12, UR14, URZ ;  /* 0x0000000e0c0a72a4 */ /* 0x000fe2000f8e023f */
[----:B------:R-:W-:Y:S02]  /*8f90*/  UMOV UR9, UR11 ;  /* 0x0000000b00097c82 */ /* 0x000fe40008000000 */
[----:B------:R-:W-:Y:S02]  /*8fa0*/  UIMAD.WIDE.U32 UR8, UR45, UR14, UR8 ;  /* 0x0000000e2d0872a5 */ /* 0x000fe4000f8e0008 */
[----:B------:R-:W-:-:S03]  /*8fb0*/  UIMAD UR10, UR45, UR15, UR10 ;  /* 0x0000000f2d0a72a4 */ /* 0x000fc6000f8e020a */
[----:B------:R-:W-:Y:S02]  /*8fc0*/  ULDC.64 UR14, c[0x0][0xb98] ;  /* 0x0002e600000e7ab9 */ /* 0x000fe40000000a00 */
[----:B------:R-:W0:Y:S01]  /*8fd0*/  @P0 LDC R4, c[0x0][0xbec] ;  /* 0x0002fb00ff040b82 */ /* 0x000e220000000800 */
[----:B------:R-:W-:Y:S02]  /*8fe0*/  UIADD3 UR9, UR9, UR10, URZ ;  /* 0x0000000a09097290 */ /* 0x000fe4000fffe03f */
[----:B------:R-:W-:Y:S02]  /*8ff0*/  UIMAD UR10, UR43, UR14, URZ ;  /* 0x0000000e2b0a72a4 */ /* 0x000fe4000f8e023f */
[----:B------:R-:W-:Y:S02]  /*9000*/  UIMAD.WIDE.U32 UR8, UR42, UR14, UR8 ;  /* 0x0000000e2a0872a5 */ /* 0x000fe4000f8e0008 */
[----:B------:R-:W-:Y:S01]  /*9010*/  UIMAD UR10, UR42, UR15, UR10 ;  /* 0x0000000f2a0a72a4 */ /* 0x000fe2000f8e020a */
[----:B------:R-:W1:Y:S02]  /*9020*/  @P0 LDC R8, c[0x0][0xbf0] ;  /* 0x0002fc00ff080b82 */ /* 0x000e640000000800 */
[----:B------:R-:W-:Y:S01]  /*9030*/  ULDC.64 UR14, c[0x0][0xb88] ;  /* 0x0002e200000e7ab9 */ /* 0x000fe20000000a00 */
[----:B0-----:R-:W-:-:S04]  /*9040*/  @P0 IMAD.HI.U32 R3, R5, R4, RZ ;  /* 0x0000000405030227 */ /* 0x001fc800078e00ff */
[----:B------:R-:W-:Y:S01]  /*9050*/  IMAD.MOV.U32 R4, RZ, RZ, R5 ;  /* 0x000000ffff047224 */ /* 0x000fe200078e0005 */
[----:B-1----:R-:W-:Y:S01]  /*9060*/  @P0 SHF.R.U32.HI R4, RZ, R8, R3 ;  /* 0x00000008ff040219 */ /* 0x002fe20000011603 */
[----:B------:R-:W-:-:S04]  /*9070*/  IMAD.U32 R8, RZ, RZ, UR10 ;  /* 0x0000000aff087e24 */ /* 0x000fc8000f8e00ff */
[----:B------:R-:W-:-:S04]  /*9080*/  IMAD.MOV R3, RZ, RZ, -R4 ;  /* 0x000000ffff037224 */ /* 0x000fc800078e0a04 */
[----:B------:R-:W-:Y:S01]  /*9090*/  IMAD R3, R6, R3, R5 ;  /* 0x0000000306037224 */ /* 0x000fe200078e0205 */
[----:B------:R-:W-:Y:S02]  /*90a0*/  SHF.R.S32.HI R5, RZ, 0x1f, R4 ;  /* 0x0000001fff057819 */ /* 0x000fe40000011404 */
[----:B------:R-:W-:Y:S02]  /*90b0*/  IADD3 R4, P0, R4, UR8, RZ ;  /* 0x0000000804047c10 */ /* 0x000fe4000ff1e0ff */
[----:B------:R-:W-:Y:S02]  /*90c0*/  SHF.R.S32.HI R6, RZ, 0x1f, R3 ;  /* 0x0000001fff067819 */ /* 0x000fe40000011403 */
[----:B------:R-:W-:Y:S01]  /*90d0*/  IADD3.X R5, R5, UR9, R8, P0, !PT ;  /* 0x0000000905057c10 */ /* 0x000fe200087fe408 */
[----:B------:R-:W-:Y:S02]  /*90e0*/  ULDC.64 UR8, c[0x0][0xb50] ;  /* 0x0002d40000087ab9 */ /* 0x000fe40000000a00 */
[----:B------:R-:W-:-:S02]  /*90f0*/  IMAD R6, R6, UR14, RZ ;  /* 0x0000000e06067c24 */ /* 0x000fc4000f8e02ff */
[----:B------:R-:W-:-:S04]  /*9100*/  IMAD.WIDE.U32 R4, R3, UR14, R4 ;  /* 0x0000000e03047c25 */ /* 0x000fc8000f8e0004 */
[----:B------:R-:W-:Y:S01]  /*9110*/  IMAD R7, R3, UR15, R6 ;  /* 0x0000000f03077c24 */ /* 0x000fe2000f8e0206 */
[----:B------:R-:W-:-:S03]  /*9120*/  LEA R6, P0, R4, UR8, 0x2 ;  /* 0x0000000804067c11 */ /* 0x000fc6000f8010ff */
[----:B------:R-:W-:-:S05]  /*9130*/  IMAD.IADD R3, R5, 0x1, R7 ;  /* 0x0000000105037824 */ /* 0x000fca00078e0207 */
[----:B------:R-:W-:Y:S01]  /*9140*/  LEA.HI.X R7, R4, UR9, R3, 0x2, P0 ;  /* 0x0000000904077c11 */ /* 0x000fe200080f1403 */
[----:B------:R-:W-:-:S05]  /*9150*/  IMAD.MOV.U32 R3, RZ, RZ, -0x800000 ;  /* 0xff800000ff037424 */ /* 0x000fca00078e00ff */
[----:B------:R0:W-:Y:S02]  /*9160*/  STG.E desc[UR50][R6.64], R3 ;  /* 0x0000000306007986 */ /* 0x0001e4000c101932 */
.L_x_3622:
[----:B------:R-:W-:Y:S05]  /*9170*/  BSYNC B1 ;  /* 0x0000000000017941 */ /* 0x000fea0003800000 */
.L_x_3621:
[----:B------:R-:W-:Y:S01]  /*9180*/  ISETP.NE.AND P0, PT, R11, 0x1, PT ;  /* 0x000000010b00780c */ /* 0x000fe20003f05270 */
[----:B------:R-:W-:Y:S01]  /*9190*/  ULDC UR13, c[0x0][0xac8] ;  /* 0x0002b200000d7ab9 */ /* 0x000fe20000000800 */
[----:B------:R-:W-:Y:S01]  /*91a0*/  ULDC.64 UR14, c[0x0][0xaa0] ;  /* 0x0002a800000e7ab9 */ /* 0x000fe20000000a00 */
[----:B------:R-:W-:Y:S01]  /*91b0*/  ISETP.GE.AND P1, PT, R189, UR13, PT ;  /* 0x0000000dbd007c0c */ /* 0x000fe2000bf26270 */
[----:B------:R-:W-:Y:S01]  /*91c0*/  UIMAD UR10, UR11, UR14, URZ ;  /* 0x0000000e0b0a72a4 */ /* 0x000fe2000f8e023f */
[----:B------:R-:W-:Y:S01]  /*91d0*/  ISETP.GE.AND P2, PT, R2, UR13, PT ;  /* 0x0000000d02007c0c */ /* 0x000fe2000bf46270 */
[----:B------:R-:W-:Y:S01]  /*91e0*/  UIMAD.WIDE.U32 UR8, UR4, UR14, URZ ;  /* 0x0000000e040872a5 */ /* 0x000fe2000f8e003f */
[----:B------:R-:W-:Y:S01]  /*91f0*/  SEL R4, RZ, 0xffffffff, P1 ;  /* 0xffffffffff047807 */ /* 0x000fe20000800000 */
[----:B------:R-:W-:Y:S01]  /*9200*/  UIMAD UR10, UR4, UR15, UR10 ;  /* 0x0000000f040a72a4 */ /* 0x000fe2000f8e020a */
[----:B0-----:R-:W-:Y:S01]  /*9210*/  SEL R3, RZ, 0x1, P2 ;  /* 0x00000001ff037807 */ /* 0x001fe20001000000 */
[----:B------:R-:W-:Y:S01]  /*9220*/  IMAD.U32 R26, RZ, RZ, UR44 ;  /* 0x0000002cff1a7e24 */ /* 0x000fe2000f8e00ff */
[----:B------:R-:W-:Y:S01]  /*9230*/  ULDC.64 UR14, c[0x0][0xae8] ;  /* 0x0002ba00000e7ab9 */ /* 0x000fe20000000a00 */
[----:B------:R-:W-:Y:S01]  /*9240*/  IMAD.SHL.U32 R4, R4, 0x2, RZ ;  /* 0x0000000204047824 */ /* 0x000fe200078e00ff */
[----:B------:R-:W0:Y:S01]  /*9250*/  @P0 LDC R5, c[0x0][0xbec] ;  /* 0x0002fb00ff050b82 */ /* 0x000e220000000800 */
[----:B------:R-:W-:Y:S01]  /*9260*/  ISETP.GE.AND P2, PT, R188, UR13, PT ;  /* 0x0000000dbc007c0c */ /* 0x000fe2000bf46270 */
[----:B------:R-:W-:Y:S01]  /*9270*/  UIADD3 UR9, UR9, UR10, URZ ;  /* 0x0000000a09097290 */ /* 0x000fe2000fffe03f */
[----:B------:R-:W-:Y:S01]  /*9280*/  MOV R8, UR44 ;  /* 0x0000002c00087c02 */ /* 0x000fe20008000f00 */
[----:B------:R-:W-:Y:S01]  /*9290*/  UIMAD UR4, UR12, UR14, URZ ;  /* 0x0000000e0c0472a4 */ /* 0x000fe2000f8e023f */
[----:B------:R-:W-:Y:S01]  /*92a0*/  LOP3.LUT R4, R4, 0x2, R3, 0xe2, !PT ;  /* 0x0000000204047812 */ /* 0x000fe200078ee203 */
[----:B------:R-:W-:Y:S01]  /*92b0*/  IMAD R3, R190, 0x20, R191 ;  /* 0x00000020be037824 */ /* 0x000fe200078e02bf */
[----:B------:R-:W-:Y:S01]  /*92c0*/  SEL R6, RZ, 0xffffffff, P2 ;  /* 0xffffffffff067807 */ /* 0x000fe20001000000 */
[----:B------:R-:W1:Y:S01]  /*92d0*/  @P0 LDC R7, c[0x0][0xbf0] ;  /* 0x0002fc00ff070b82 */ /* 0x000e620000000800 */
[----:B------:R-:W-:Y:S01]  /*92e0*/  UIMAD UR4, UR45, UR15, UR4 ;  /* 0x0000000f2d0472a4 */ /* 0x000fe2000f8e0204 */
[----:B------:R-:W-:Y:S01]  /*92f0*/  IMAD R8, R8, 0x40, R3 ;  /* 0x0000004008087824 */ /* 0x000fe200078e0203 */
[----:B------:R-:W-:Y:S01]  /*9300*/  UIMAD.WIDE.U32 UR8, UR45, UR14, UR8 ;  /* 0x0000000e2d0872a5 */ /* 0x000fe2000f8e0008 */
[----:B------:R-:W-:Y:S01]  /*9310*/  ISETP.GE.AND P1, PT, R187, UR13, PT ;  /* 0x0000000dbb007c0c */ /* 0x000fe2000bf26270 */
[----:B------:R-:W-:Y:S01]  /*9320*/  ULDC.64 UR10, c[0x0][0xaf0] ;  /* 0x0002bc00000a7ab9 */ /* 0x000fe20000000a00 */
[----:B------:R-:W-:Y:S01]  /*9330*/  IMAD.SHL.U32 R9, R6, 0x4, RZ ;  /* 0x0000000406097824 */ /* 0x000fe200078e00ff */
[----:B------:R-:W-:Y:S01]  /*9340*/  UIMAD UR43, UR43, UR10, URZ ;  /* 0x0000000a2b2b72a4 */ /* 0x000fe2000f8e023f */
[----:B------:R-:W-:Y:S01]  /*9350*/  SEL R10, RZ, 0xffffffff, P1 ;  /* 0xffffffffff0a7807 */ /* 0x000fe20000800000 */
[----:B------:R-:W-:Y:S01]  /*9360*/  UIADD3 UR9, UR9, UR4, URZ ;  /* 0x0000000409097290 */ /* 0x000fe2000fffe03f */
[----:B------:R-:W-:Y:S01]  /*9370*/  IMAD.MOV.U32 R3, RZ, RZ, R8 ;  /* 0x000000ffff037224 */ /* 0x000fe200078e0008 */
[----:B------:R-:W-:Y:S01]  /*9380*/  UIMAD UR4, UR42, UR11, UR43 ;  /* 0x0000000b2a0472a4 */ /* 0x000fe2000f8e022b */
[----:B------:R-:W-:Y:S01]  /*9390*/  LOP3.LUT R9, R9, 0x4, R4, 0xe2, !PT ;  /* 0x0000000409097812 */ /* 0x000fe200078ee204 */
[----:B------:R-:W-:Y:S01]  /*93a0*/  UIMAD.WIDE.U32 UR42, UR42, UR10, UR8 ;  /* 0x0000000a2a2a72a5 */ /* 0x000fe2000f8e0008 */
[----:B------:R-:W-:Y:S01]  /*93b0*/  IMAD.SHL.U32 R10, R10, 0x8, RZ ;  /* 0x000000080a0a7824 */ /* 0x000fe200078e00ff */
[----:B------:R-:W-:Y:S01]  /*93c0*/  ISETP.GE.AND P2, PT, R193, UR13, PT ;  /* 0x0000000dc1007c0c */ /* 0x000fe2000bf46270 */
[----:B0-----:R-:W-:Y:S01]  /*93d0*/  @P0 IMAD.HI.U32 R6, R8, R5, RZ ;  /* 0x0000000508060227 */ /* 0x001fe200078e00ff */
[----:B------:R-:W-:Y:S01]  /*93e0*/  UIADD3 UR4, UR43, UR4, URZ ;  /* 0x000000042b047290 */ /* 0x000fe2000fffe03f */
[----:B------:R-:W-:Y:S01]  /*93f0*/  BSSY B1, `(.L_x_3623) ;  /* 0x0000049000017945 */ /* 0x000fe20003800000 */
[----:B------:R-:W-:Y:S01]  /*9400*/  LOP3.LUT R10, R10, 0x8, R9, 0xe2, !PT ;  /* 0x000000080a0a7812 */ /* 0x000fe200078ee209 */
[----:B------:R-:W-:Y:S01]  /*9410*/  ULDC.64 UR8, c[0x0][0xae0] ;  /* 0x0002b80000087ab9 */ /* 0x000fe20000000a00 */
[----:B------:R-:W-:-:S02]  /*9420*/  IMAD.U32 R5, RZ, RZ, UR43 ;  /* 0x0000002bff057e24 */ /* 0x000fc4000f8e00ff */
[----:B------:R-:W-:Y:S01]  /*9430*/  IMAD.U32 R4, RZ, RZ, UR42 ;  /* 0x0000002aff047e24 */ /* 0x000fe2000f8e00ff */
[----:B-1----:R-:W-:Y:S01]  /*9440*/  @P0 SHF.R.U32.HI R3, RZ, R7, R6 ;  /* 0x00000007ff030219 */ /* 0x002fe20000011606 */
[----:B------:R-:W-:Y:S01]  /*9450*/  IMAD.U32 R5, RZ, RZ, UR4 ;  /* 0x00000004ff057e24 */ /* 0x000fe2000f8e00ff */
[----:B------:R-:W-:Y:S01]  /*9460*/  ISETP.GE.AND P0, PT, R186, UR13, PT ;  /* 0x0000000dba007c0c */ /* 0x000fe2000bf06270 */
[----:B-----5:R-:W-:Y:S01]  /*9470*/  IMAD R25, R0, R11, RZ ;  /* 0x0000000b00197224 */ /* 0x020fe200078e02ff */
[--C-:B------:R-:W-:Y:S01]  /*9480*/  SHF.R.S32.HI R6, RZ, 0x1f, R3.reuse ;  /* 0x0000001fff067819 */ /* 0x100fe20000011403 */
[----:B------:R-:W-:Y:S01]  /*9490*/  IMAD.MOV R7, RZ, RZ, -R3 ;  /* 0x000000ffff077224 */ /* 0x000fe200078e0a03 */
[----:B------:R-:W-:Y:S01]  /*94a0*/  SEL R9, RZ, 0xffffffff, P0 ;  /* 0xffffffffff097807 */ /* 0x000fe20000000000 */
[----:B------:R-:W-:Y:S01]  /*94b0*/  IMAD.WIDE.U32 R4, R3, UR8, R4 ;  /* 0x0000000803047c25 */ /* 0x000fe2000f8e0004 */
[----:B------:R-:W-:-:S03]  /*94c0*/  ISETP.GE.AND P0, PT, R185, UR13, PT ;  /* 0x0000000db9007c0c */ /* 0x000fc6000bf06270 */
[----:B------:R-:W-:Y:S02]  /*94d0*/  IMAD R6, R6, UR8, RZ ;  /* 0x0000000806067c24 */ /* 0x000fe4000f8e02ff */
[----:B------:R-:W-:Y:S01]  /*94e0*/  IMAD R7, R11, R7, R8 ;  /* 0x000000070b077224 */ /* 0x000fe200078e0208 */
[----:B------:R-:W-:Y:S01]  /*94f0*/  SEL R8, RZ, 0xffffffff, P0 ;  /* 0xffffffffff087807 */ /* 0x000fe20000000000 */
[----:B------:R-:W-:Y:S01]  /*9500*/  IMAD.SHL.U32 R13, R9, 0x10, RZ ;  /* 0x00000010090d7824 */ /* 0x000fe200078e00ff */
[----:B------:R-:W-:Y:S01]  /*9510*/  ISETP.GE.AND P0, PT, R194, UR13, PT ;  /* 0x0000000dc2007c0c */ /* 0x000fe2000bf06270 */
[----:B------:R-:W-:Y:S01]  /*9520*/  IMAD R9, R3, UR9, R6 ;  /* 0x0000000903097c24 */ /* 0x000fe2000f8e0206 */
[----:B------:R-:W-:Y:S01]  /*9530*/  SHF.R.S32.HI R3, RZ, 0x1f, R7 ;  /* 0x0000001fff037819 */ /* 0x000fe20000011407 */
[----:B------:R-:W-:Y:S01]  /*9540*/  ULDC.64 UR8, c[0x0][0xad8] ;  /* 0x0002b60000087ab9 */ /* 0x000fe20000000a00 */
[----:B------:R-:W-:Y:S01]  /*9550*/  IMAD R26, R26, 0x40, R191 ;  /* 0x000000401a1a7824 */ /* 0x000fe200078e02bf */
[----:B------:R-:W-:Y:S01]  /*9560*/  LOP3.LUT R10, R13, 0x10, R10, 0xe2, !PT ;  /* 0x000000100d0a7812 */ /* 0x000fe200078ee20a */
[----:B------:R-:W-:Y:S01]  /*9570*/  IMAD.IADD R5, R5, 0x1, R9 ;  /* 0x0000000105057824 */ /* 0x000fe200078e0209 */
[----:B------:R-:W-:Y:S01]  /*9580*/  SHF.L.U32 R13, R8, 0x5, RZ ;  /* 0x00000005080d7819 */ /* 0x000fe200000006ff */
[----:B------:R-:W-:-:S02]  /*9590*/  IMAD R0, R3, UR8, RZ ;  /* 0x0000000803007c24 */ /* 0x000fc4000f8e02ff */
[----:B------:R-:W-:Y:S01]  /*95a0*/  IMAD.WIDE.U32 R4, R7, UR8, R4 ;  /* 0x0000000807047c25 */ /* 0x000fe2000f8e0004 */
[----:B------:R-:W-:-:S03]  /*95b0*/  LOP3.LUT R10, R13, 0x20, R10, 0xe2, !PT ;  /* 0x000000200d0a7812 */ /* 0x000fc600078ee20a */
[----:B------:R-:W-:Y:S01]  /*95c0*/  IMAD R3, R7, UR9, R0 ;  /* 0x0000000907037c24 */ /* 0x000fe2000f8e0200 */
[----:B------:R-:W-:Y:S01]  /*95d0*/  SEL R7, RZ, 0x40, P0 ;  /* 0x00000040ff077807 */ /* 0x000fe20000000000 */
[----:B------:R-:W-:Y:S01]  /*95e0*/  ULDC.64 UR8, c[0x0][0xa80] ;  /* 0x0002a00000087ab9 */ /* 0x000fe20000000a00 */
[----:B------:R-:W-:Y:S01]  /*95f0*/  ISETP.GE.AND P0, PT, R26, R25, PT ;  /* 0x000000191a00720c */ /* 0x000fe20003f06270 */
[----:B------:R-:W-:Y:S01]  /*9600*/  IMAD.IADD R3, R5, 0x1, R3 ;  /* 0x0000000105037824 */ /* 0x000fe200078e0203 */
[----:B------:R-:W-:Y:S02]  /*9610*/  LEA R20, P1, R4, UR8, 0x1 ;  /* 0x0000000804147c11 */ /* 0x000fe4000f8208ff */
[----:B------:R-:W-:Y:S02]  /*9620*/  LOP3.LUT R21, R10, R7, RZ, 0xfc, !PT ;  /* 0x000000070a157212 */ /* 0x000fe400078efcff */
[----:B------:R-:W-:Y:S01]  /*9630*/  LEA.HI.X R3, R4, UR9, R3, 0x1, P1 ;  /* 0x0000000904037c11 */ /* 0x000fe200088f0c03 */
[----:B------:R0:W1:Y:S01]  /*9640*/  SHFL.IDX PT, R6, R20, RZ, 0x181f ;  /* 0x00181fff14067589 */ /* 0x00006200000e0000 */
[----:B------:R-:W-:-:S03]  /*9650*/  SEL R0, RZ, 0x80, P2 ;  /* 0x00000080ff007807 */ /* 0x000fc60001000000 */
[----:B------:R0:W2:Y:S01]  /*9660*/  SHFL.IDX PT, R7, R3, RZ, 0x181f ;  /* 0x00181fff03077589 */ /* 0x0000a200000e0000 */
        /* <DEDUP_REMOVED lines=9> */
[----:B------:R-:W-:Y:S01]  /*9700*/  @!P5 LEA R10, P4, R188, R6, 0x1 ;  /* 0x00000006bc0ad211 */ /* 0x000fe200078808ff */
[----:B------:R-:W-:Y:S01]  /*9710*/  @!P1 ST.E.128 desc[UR50][R4.64], RZ ;  /* 0x000000ff04009985 */ /* 0x000fe2000c101d32 */
[----:B------:R-:W-:Y:S02]  /*9720*/  ISETP.GE.AND P1, PT, R185, UR13, PT ;  /* 0x0000000db9007c0c */ /* 0x000fe4000bf26270 */
[----:B------:R-:W-:Y:S01]  /*9730*/  LOP3.LUT P0, RZ, R21, 0x40, RZ, 0xc0, !PT ;  /* 0x0000004015ff7812 */ /* 0x000fe2000780c0ff */
[----:B------:R1:W-:Y:S01]  /*9740*/  @!P2 ST.E.128 desc[UR50][R8.64], RZ ;  /* 0x000000ff0800a985 */ /* 0x0003e2000c101d32 */
[----:B------:R-:W-:-:S02]  /*9750*/  ISETP.GE.AND P2, PT, R186, UR13, PT ;  /* 0x0000000dba007c0c */ /* 0x000fc4000bf46270 */
[-C--:B------:R-:W-:Y:S02]  /*9760*/  @!P5 LEA.HI.X R11, R188, R7.reuse, R203, 0x1, P4 ;  /* 0x00000007bc0bd211 */ /* 0x080fe400020f0ccb */
[----:B------:R-:W-:Y:S02]  /*9770*/  LOP3.LUT P4, RZ, R24, 0x80, RZ, 0xc0, !PT ;  /* 0x0000008018ff7812 */ /* 0x000fe4000788c0ff */
[CC--:B------:R-:W-:Y:S01]  /*9780*/  @!P3 LEA R12, P6, R187.reuse, R6.reuse, 0x1 ;  /* 0x00000006bb0cb211 */ /* 0x0c0fe200078c08ff */
[----:B------:R3:W-:Y:S03]  /*9790*/  @!P5 ST.E.128 desc[UR50][R10.64], RZ ;  /* 0x000000ff0a00d985 */ /* 0x0007e6000c101d32 */
[----:B------:R-:W-:Y:S02]  /*97a0*/  @!P3 LEA.HI.X R13, R187, R7, R202, 0x1, P6 ;  /* 0x00000007bb0db211 */ /* 0x000fe400030f0cca */
[----:B-1----:R-:W-:-:S02]  /*97b0*/  @!P1 LEA R8, P6, R185, R6, 0x1 ;  /* 0x00000006b9089211 */ /* 0x002fc400078c08ff */
[-C--:B------:R-:W-:Y:S01]  /*97c0*/  @!P2 LEA R4, P5, R186, R6.reuse, 0x1 ;  /* 0x00000006ba04a211 */ /* 0x080fe200078a08ff */
[----:B------:R3:W-:Y:S01]  /*97d0*/  @!P3 ST.E.128 desc[UR50][R12.64], RZ ;  /* 0x000000ff0c00b985 */ /* 0x0007e2000c101d32 */
[-C--:B------:R-:W-:Y:S02]  /*97e0*/  @P0 LEA R14, P3, R194, R6.reuse, 0x1 ;  /* 0x00000006c20e0211 */ /* 0x080fe400078608ff */
[-C--:B------:R-:W-:Y:S02]  /*97f0*/  @!P2 LEA.HI.X R5, R186, R7.reuse, R201, 0x1, P5 ;  /* 0x00000007ba05a211 */ /* 0x080fe400028f0cc9 */
[----:B------:R-:W-:Y:S02]  /*9800*/  @P4 LEA R6, P5, R193, R6, 0x1 ;  /* 0x00000006c1064211 */ /* 0x000fe400078a08ff */
[-C--:B------:R-:W-:Y:S01]  /*9810*/  @!P1 LEA.HI.X R9, R185, R7.reuse, R200, 0x1, P6 ;  /* 0x00000007b9099211 */ /* 0x080fe200030f0cc8 */
[----:B------:R3:W-:Y:S01]  /*9820*/  @!P2 ST.E.128 desc[UR50][R4.64], RZ ;  /* 0x000000ff0400a985 */ /* 0x0007e2000c101d32 */
[----:B------:R-:W-:-:S02]  /*9830*/  @P0 LEA.HI.X R15, R194, R7, R199, 0x1, P3 ;  /* 0x00000007c20f0211 */ /* 0x000fc400018f0cc7 */
[----:B------:R-:W-:Y:S01]  /*9840*/  @P4 LEA.HI.X R7, R193, R7, R198, 0x1, P5 ;  /* 0x00000007c1074211 */ /* 0x000fe200028f0cc6 */
[----:B------:R3:W-:Y:S04]  /*9850*/  @!P1 ST.E.128 desc[UR50][R8.64], RZ ;  /* 0x000000ff08009985 */ /* 0x0007e8000c101d32 */
[----:B------:R3:W-:Y:S04]  /*9860*/  @P0 ST.E.128 desc[UR50][R14.64], RZ ;  /* 0x000000ff0e000985 */ /* 0x0007e8000c101d32 */
[----:B------:R3:W-:Y:S02]  /*9870*/  @P4 ST.E.128 desc[UR50][R6.64], RZ ;  /* 0x000000ff06004985 */ /* 0x0007e4000c101d32 */
.L_x_3624:
[----:B------:R-:W-:Y:S05]  /*9880*/  BSYNC B1 ;  /* 0x0000000000017941 */ /* 0x000fea0003800000 */
.L_x_3623:
[----:B------:R-:W-:Y:S01]  /*9890*/  VIADD R0, R26, 0x20 ;  /* 0x000000201a007836 */ /* 0x000fe20000000000 */
[----:B--23--:R2:W3:Y:S04]  /*98a0*/  SHFL.IDX PT, R7, R3, 0x1, 0x181f ;  /* 0x00381f0003077f89 */ /* 0x00c4e800000e0000 */
[----:B------:R-:W-:Y:S01]  /*98b0*/  ISETP.GE.AND P0, PT, R0, R25, PT ;  /* 0x000000190000720c */ /* 0x000fe20003f06270 */
[----:B-1----:R2:W1:-:S12]  /*98c0*/  SHFL.IDX PT, R6, R20, 0x1, 0x181f ;  /* 0x00381f0014067f89 */ /* 0x00245800000e0000 */
[----:B--2---:R-:W-:Y:S05]  /*98d0*/  @P0 BRA `(.L_x_3619) ;  /* 0x00000000007c0947 */ /* 0x004fea0003800000 */
[----:B------:R-:W-:Y:S02]  /*98e0*/  ISETP.GE.AND P2, PT, R189, UR13, PT ;  /* 0x0000000dbd007c0c */ /* 0x000fe4000bf46270 */
[----:B------:R-:W-:Y:S02]  /*98f0*/  ISETP.GE.AND P3, PT, R2, UR13, PT ;  /* 0x0000000d02007c0c */ /* 0x000fe4000bf66270 */
[----:B------:R-:W-:Y:S02]  /*9900*/  ISETP.GE.AND P5, PT, R188, UR13, PT ;  /* 0x0000000dbc007c0c */ /* 0x000fe4000bfa6270 */
[----:B------:R-:W-:Y:S02]  /*9910*/  ISETP.GE.AND P4, PT, R187, UR13, PT ;  /* 0x0000000dbb007c0c */ /* 0x000fe4000bf86270 */
[----:B------:R-:W-:-:S05]  /*9920*/  LOP3.LUT P1, RZ, R21, 0x40, RZ, 0xc0, !PT ;  /* 0x0000004015ff7812 */ /* 0x000fca000782c0ff */
[CC--:B-1----:R-:W-:Y:S02]  /*9930*/  @!P2 LEA R8, P0, R189.reuse, R6.reuse, 0x1 ;  /* 0x00000006bd08a211 */ /* 0x0c2fe400078008ff */
[----:B---3--:R-:W-:Y:S02]  /*9940*/  @!P3 IMAD.WIDE R4, R2, 0x2, R6 ;  /* 0x000000020204b825 */ /* 0x008fe400078e0206 */
[-C--:B------:R-:W-:Y:S02]  /*9950*/  @!P2 LEA.HI.X R9, R189, R7.reuse, R204, 0x1, P0 ;  /* 0x00000007bd09a211 */ /* 0x080fe400000f0ccc */
[----:B------:R-:W-:Y:S01]  /*9960*/  @!P5 LEA R10, P0, R188, R6, 0x1 ;  /* 0x00000006bc0ad211 */ /* 0x000fe200078008ff */
[----:B------:R1:W-:Y:S01]  /*9970*/  @!P3 ST.E.128 desc[UR50][R4.64], RZ ;  /* 0x000000ff0400b985 */ /* 0x0003e2000c101d32 */
[----:B------:R-:W-:Y:S02]  /*9980*/  ISETP.GE.AND P3, PT, R186, UR13, PT ;  /* 0x0000000dba007c0c */ /* 0x000fe4000bf66270 */
[----:B------:R-:W-:Y:S01]  /*9990*/  @!P5 LEA.HI.X R11, R188, R7, R203, 0x1, P0 ;  /* 0x00000007bc0bd211 */ /* 0x000fe200000f0ccb */
[----:B------:R2:W-:Y:S01]  /*99a0*/  @!P2 ST.E.128 desc[UR50][R8.64], RZ ;  /* 0x000000ff0800a985 */ /* 0x0005e2000c101d32 */
[----:B------:R-:W-:-:S02]  /*99b0*/  ISETP.GE.AND P2, PT, R185, UR13, PT ;  /* 0x0000000db9007c0c */ /* 0x000fc4000bf46270 */
[----:B------:R-:W-:Y:S01]  /*99c0*/  LOP3.LUT P0, RZ, R24, 0x80, RZ, 0xc0, !PT ;  /* 0x0000008018ff7812 */ /* 0x000fe2000780c0ff */
[----:B------:R2:W-:Y:S01]  /*99d0*/  @!P5 ST.E.128 desc[UR50][R10.64], RZ ;  /* 0x000000ff0a00d985 */ /* 0x0005e2000c101d32 */
[----:B------:R-:W-:-:S04]  /*99e0*/  @!P4 LEA R12, P6, R187, R6, 0x1 ;  /* 0x00000006bb0cc211 */ /* 0x000fc800078c08ff */
[----:B------:R-:W-:Y:S02]  /*99f0*/  @!P4 LEA.HI.X R13, R187, R7, R202, 0x1, P6 ;  /* 0x00000007bb0dc211 */ /* 0x000fe400030f0cca */
[----:B------:R-:W-:-:S03]  /*9a00*/  @!P3 LEA R14, P5, R186, R6, 0x1 ;  /* 0x00000006ba0eb211 */ /* 0x000fc600078a08ff */
[----:B------:R2:W-:Y:S01]  /*9a10*/  @!P4 ST.E.128 desc[UR50][R12.64], RZ ;  /* 0x000000ff0c00c985 */ /* 0x0005e2000c101d32 */
[-C--:B-1----:R-:W-:Y:S02]  /*9a20*/  @!P2 LEA R4, P6, R185, R6.reuse, 0x1 ;  /* 0x00000006b904a211 */ /* 0x082fe400078c08ff */
[-C--:B0-----:R-:W-:Y:S02]  /*9a30*/  @P1 LEA R20, P4, R194, R6.reuse, 0x1 ;  /* 0x00000006c2141211 */ /* 0x081fe400078808ff */
        /* <DEDUP_REMOVED lines=9> */
.L_x_3619:
[----:B------:R-:W-:Y:S05]  /*9ad0*/  BSYNC B0 ;  /* 0x0000000000007941 */ /* 0x000fea0003800000 */
.L_x_3613:
[----:B------:R-:W-:Y:S02]  /*9ae0*/  ULDC UR4, c[0x0][0xc3c] ;  /* 0x00030f0000047ab9 */ /* 0x000fe40000000800 */
[----:B------:R-:W-:-:S06]  /*9af0*/  UISETP.GE.AND UP0, UPT, UR7, UR4, UPT ;  /* 0x000000040700728c */ /* 0x000fcc000bf06270 */
[----:B------:R-:W-:-:S13]  /*9b00*/  PLOP3.LUT P0, PT, PT, PT, UP0, 0x80, 0x0 ;  /* 0x000000000000781c */ /* 0x000fda0003f0f008 */
[----:B------:R-:W-:Y:S05]  /*9b10*/  @!P0 BRA `(.L_x_3625) ;  /* 0xffffff7400188947 */ /* 0x000fea000383ffff */
[----:B------:R-:W-:Y:S05]  /*9b20*/  EXIT ;  /* 0x000000000000794d */ /* 0x000fea0003800000 */
.L_x_3574:
[----:B------:R-:W-:-:S08]  /*9b30*/  NOP ;  /* 0x0000000000007918 */ /* 0x000fd00000000000 */
[----:B------:R-:W0:-:S00]  /*9b40*/  USETMAXREG.DEALLOC.CTAPOOL 0x28 ;  /* 0x00000028000079c8 */ /* 0x000e0000080e0500 */
        /* <DEDUP_REMOVED lines=14> */
.L_x_3626:
        /* <DEDUP_REMOVED lines=40> */
.L_x_3632:
        /* <DEDUP_REMOVED lines=12> */
.L_x_3631:
[----:B------:R-:W-:Y:S05]  /*9f70*/  BSYNC B0 ;  /* 0x0000000000007941 */ /* 0x000fea0003800000 */
.L_x_3630:
        /* <DEDUP_REMOVED lines=21> */
.L_x_3628:
[----:B------:R-:W-:-:S04]  /*a0d0*/  IMAD.IADD R8, R4, 0x1, -R3 ;  /* 0x0000000104087824 */ /* 0x000fc800078e0a03 */
        /* <DEDUP_REMOVED lines=14> */
.L_x_3633:
        /* <DEDUP_REMOVED lines=24> */
[--C-:B------:R-:W-:Y:S02]  /*a340*/  IMAD.MOV R17, RZ, RZ, -R2.reuse ;  /* 0x000000ffff117224 */ /* 0x100fe400078e0a02 */
[----:B------:R-:W-:Y:S02]  /*a350*/  IMAD.MOV.U32 R18, RZ, RZ, R2 ;  /* 0x000000ffff127224 */ /* 0x000fe400078e0002 */
[----:B------:R-:W-:Y:S01]  /*a360*/  IMAD R17, R10, R17, R11 ;  /* 0x000000110a117224 */ /* 0x000fe200078e020b */
[----:B------:R-:W-:Y:S06]  /*a370*/  BRA `(.L_x_3634) ;  /* 0x0000000000147947 */ /* 0x000fec0003800000 */
.L_x_3629:
[----:B------:R-:W-:Y:S01]  /*a380*/  ULDC UR4, c[0x0][0xc3c] ;  /* 0x00030f0000047ab9 */ /* 0x000fe20000000800 */
[----:B------:R-:W-:Y:S01]  /*a390*/  IMAD.MOV.U32 R17, RZ, RZ, RZ ;  /* 0x000000ffff117224 */ /* 0x000fe200078e00ff */
[----:B------:R-:W-:Y:S01]  /*a3a0*/  MOV R16, UR6 ;  /* 0x0000000600107c02 */ /* 0x000fe20008000f00 */
[----:B------:R-:W-:Y:S02]  /*a3b0*/  IMAD.MOV.U32 R18, RZ, RZ, RZ ;  /* 0x000000ffff127224 */ /* 0x000fe400078e00ff */
[----:B------:R-:W-:-:S07]  /*a3c0*/  IMAD.U32 R19, RZ, RZ, UR4 ;  /* 0x00000004ff137e24 */ /* 0x000fce000f8e00ff */
.L_x_3634:
[----:B------:R-:W-:-:S13]  /*a3d0*/  ISETP.NE.AND P0, PT, R5, RZ, PT ;  /* 0x000000ff0500720c */ /* 0x000fda0003f05270 */
[----:B------:R-:W0:Y:S01]  /*a3e0*/  @!P0 S2R R3, SR_CgaCtaId ;  /* 0x0000000000038919 */ /* 0x000e220000008800 */
[----:B------:R-:W-:-:S04]  /*a3f0*/  @!P0 MOV R0, 0x400 ;  /* 0x0000040000008802 */ /* 0x000fc80000000f00 */
[----:B0-----:R-:W-:-:S05]  /*a400*/  @!P0 LEA R0, R3, R0, 0x18 ;  /* 0x0000000003008211 */ /* 0x001fca00078ec0ff */
[----:B------:R1:W-:Y:S01]  /*a410*/  @!P0 STS.128 [R0+0x28cd0], R16 ;  /* 0x028cd01000008388 */ /* 0x0003e20000000c00 */
[----:B------:R-:W-:Y:S06]  /*a420*/  BAR.ARV 0x5, 0x180 ;  /* 0x0146000000007b1d */ /* 0x000fec0000002000 */
.L_x_3627:
[----:B------:R2:W-:Y:S01]  /*a430*/  STL [R1+0x24], RZ ;  /* 0x000024ff01007387 */ /* 0x0005e20000100800 */
[----:B------:R-:W-:Y:S01]  /*a440*/  ULDC UR4, c[0x0][0xc3c] ;  /* 0x00030f0000047ab9 */ /* 0x000fe20000000800 */
[----:B------:R-:W-:Y:S01]  /*a450*/  IMAD.MOV.U32 R25, RZ, RZ, 0x1 ;  /* 0x00000001ff197424 */ /* 0x000fe200078e00ff */
[----:B0-----:R-:W-:Y:S01]  /*a460*/  ISETP.GE.AND P0, PT, R19, UR4, PT ;  /* 0x0000000413007c0c */ /* 0x001fe2000bf06270 */
[----:B------:R-:W-:-:S12]  /*a470*/  IMAD.MOV.U32 R24, RZ, RZ, RZ ;  /* 0x000000ffff187224 */ /* 0x000fd800078e00ff */
[----:B--2---:R-:W-:Y:S05]  /*a480*/  @P0 BRA `(.L_x_3635) ;  /* 0x0000004400b40947 */ /* 0x004fea0003800000 */
[----:B------:R-:W0:Y:S01]  /*a490*/  S2R R4, SR_TID.X ;  /* 0x0000000000047919 */ /* 0x000e220000002100 */
[----:B------:R-:W2:Y:S01]  /*a4a0*/  S2UR UR5, SR_CgaCtaId ;  /* 0x00000000000579c3 */ /* 0x000ea20000008800 */
[----:B------:R-:W-:Y:S01]  /*a4b0*/  UMOV UR4, 0x400 ;  /* 0x0000040000047882 */ /* 0x000fe20000000000 */
[----:B------:R-:W-:Y:S01]  /*a4c0*/  BSSY B8, `(.L_x_3635) ;  /* 0x0000469000087945 */ /* 0x000fe20003800000 */
[----:B------:R3:W-:Y:S01]  /*a4d0*/  STL [R1+0x24], RZ ;  /* 0x000024ff01007387 */ /* 0x0007e20000100800 */
[----:B------:R-:W-:Y:S01]  /*a4e0*/  IMAD.MOV.U32 R25, RZ, RZ, 0x1 ;  /* 0x00000001ff197424 */ /* 0x000fe200078e00ff */
[----:B------:R-:W-:Y:S01]  /*a4f0*/  ULOP3.LUT UR36, UR39, 0x2, URZ, 0xfc, !UPT ;  /* 0x0000000227247892 */ /* 0x000fe2000f8efc3f */
[----:B------:R-:W-:Y:S01]  /*a500*/  IMAD.MOV.U32 R24, RZ, RZ, RZ ;  /* 0x000000ffff187224 */ /* 0x000fe200078e00ff */
[----:B------:R-:W-:Y:S01]  /*a510*/  ULDC UR37, c[0x0][0xc] ;  /* 0x0000030000257ab9 */ /* 0x000fe20000000800 */
[----:B--2---:R-:W-:-:S06]  /*a520*/  ULEA UR4, UR5, UR4, 0x18 ;  /* 0x0000000405047291 */ /* 0x004fcc000f8ec03f */
[----:B------:R-:W-:Y:S01]  /*a530*/  IMAD.U32 R23, RZ, RZ, UR4 ;  /* 0x00000004ff177e24 */ /* 0x000fe2000f8e00ff */
[C---:B0-----:R-:W-:Y:S01]  /*a540*/  LOP3.LUT R3, R4.reuse, 0x7f, RZ, 0xc0, !PT ;  /* 0x0000007f04037812 */ /* 0x041fe200078ec0ff */
[----:B-1----:R-:W-:-:S03]  /*a550*/  IMAD.SHL.U32 R0, R4, 0x8, RZ ;  /* 0x0000000804007824 */ /* 0x002fc600078e00ff */
[----:B------:R-:W-:Y:S02]  /*a560*/  SHF.R.U32.HI R37, RZ, 0x3, R3 ;  /* 0x00000003ff257819 */ /* 0x000fe40000011603 */
[C---:B------:R-:W-:Y:S02]  /*a570*/  LOP3.LUT R2, R0.reuse, 0x1f8, RZ, 0xc0, !PT ;  /* 0x000001f800027812 */ /* 0x040fe400078ec0ff */
[----:B------:R-:W-:Y:S02]  /*a580*/  LOP3.LUT R3, R0, 0x38, RZ, 0xc0, !PT ;  /* 0x0000003800037812 */ /* 0x000fe400078ec0ff */
[----:B------:R-:W-:Y:S01]  /*a590*/  LOP3.LUT R33, R2, 0x38, R4, 0x78, !PT ;  /* 0x0000003802217812 */ /* 0x000fe200078e7804 */
[----:B------:R-:W-:Y:S01]  /*a5a0*/  IMAD.SHL.U32 R2, R4, 0x10, RZ ;  /* 0x0000001004027824 */ /* 0x000fe200078e00ff */
[----:B------:R-:W-:Y:S02]  /*a5b0*/  LOP3.LUT R4, R3, 0x80, RZ, 0xfc, !PT ;  /* 0x0000008003047812 */ /* 0x000fe400078efcff */
[----:B------:R-:W-:-:S02]  /*a5c0*/  LOP3.LUT R33, R33, 0x200, R0, 0xf8, !PT ;  /* 0x0000020021217812 */ /* 0x000fc400078ef800 */
[----:B------:R-:W-:Y:S02]  /*a5d0*/  LOP3.LUT R0, R37, 0x70, R2, 0xf8, !PT ;  /* 0x0000007025007812 */ /* 0x000fe400078ef802 */
[C---:B------:R-:W-:Y:S02]  /*a5e0*/  LOP3.LUT R0, R3.reuse, 0xc0, RZ, 0xfc, !PT ;  /* 0x000000c003007812 */ /* 0x040fe400078efcff */
[----:B------:R-:W-:Y:S02]  /*a5f0*/  LOP3.LUT R0, R3, 0x140, RZ, 0xfc, !PT ;  /* 0x0000014003007812 */ /* 0x000fe400078efcff */
[----:B------:R-:W-:Y:S02]  /*a600*/  LEA R0, R33, R23, 0x1 ;  /* 0x0000001721007211 */ /* 0x000fe400078e08ff */
[C---:B------:R-:W-:Y:S02]  /*a610*/  LOP3.LUT R2, R3.reuse, 0x40, RZ, 0xfc, !PT ;  /* 0x0000004003027812 */ /* 0x040fe400078efcff */
[C---:B------:R-:W-:Y:S01]  /*a620*/  LOP3.LUT R2, R3.reuse, 0x100, RZ, 0xfc, !PT ;  /* 0x0000010003027812 */ /* 0x040fe200078efcff */
[----:B------:R3:W-:Y:S01]  /*a630*/  STL [R1+0x2c], R0 ;  /* 0x00002c0001007387 */ /* 0x0007e20000100800 */
[----:B------:R-:W-:-:S02]  /*a640*/  LOP3.LUT R4, R3, 0x180, RZ, 0xfc, !PT ;  /* 0x0000018003047812 */ /* 0x000fc400078efcff */
[----:B------:R-:W-:-:S07]  /*a650*/  LOP3.LUT R2, R3, 0x1c0, RZ, 0xfc, !PT ;  /* 0x000001c003027812 */ /* 0x000fce00078efcff */
.L_x_3696:
[----:B------:R-:W0:Y:S02]  /*a660*/  LDC.64 R30, c[0x0][0xc88] ;  /* 0x00032200ff1e7b82 */ /* 0x000e240000000a00 */
[----:B0-----:R-:W-:-:S06]  /*a670*/  IMAD.WIDE R30, R19, 0x4, R30 ;  /* 0x00000004131e7825 */ /* 0x001fcc00078e021e */
[----:B---3--:R0:W3:Y:S01]  /*a680*/  LDG.E R30, desc[UR50][R30.64] ;  /* 0x000000321e1e7981 */ /* 0x0080e2000c1e1900 */
[----:B------:R-:W-:Y:S05]  /*a690*/  YIELD ;  /* 0x0000000000007946 */ /* 0x000fea0003800000 */
[----:B------:R-:W-:Y:S01]  /*a6a0*/  ULDC.64 UR4, c[0x0][0xa28] ;  /* 0x00028a0000047ab9 */ /* 0x000fe20000000a00 */
[----:B------:R-:W-:Y:S01]  /*a6b0*/  ULDC.64 UR6, c[0x0][0xa18] ;  /* 0x0002860000067ab9 */ /* 0x000fe20000000a00 */
[----:B------:R-:W-:Y:S01]  /*a6c0*/  ISETP.NE.U32.AND P0, PT, RZ, UR4, PT ;  /* 0x00000004ff007c0c */ /* 0x000fe2000bf05070 */
[----:B0-----:R-:W-:-:S03]  /*a6d0*/  IMAD.MOV.U32 R31, RZ, RZ, RZ ;  /* 0x000000ffff1f7224 */ /* 0x001fc600078e00ff */
[----:B------:R-:W-:Y:S02]  /*a6e0*/  ISETP.NE.AND.EX P0, PT, RZ, UR5, PT, P0 ;  /* 0x00000005ff007c0c */ /* 0x000fe4000bf05300 */
[----:B---3--:R-:W-:-:S11]  /*a6f0*/  SHF.R.S32.HI R0, RZ, 0x1f, R30 ;  /* 0x0000001fff007819 */ /* 0x008fd6000001141e */
        /* <DEDUP_REMOVED lines=8> */
[----:B------:R-:W-:Y:S01]  /*a780*/  LOP3.LUT R22, R22, 0xfffffeff, RZ, 0xc0, !PT ;  /* 0xfffffeff16167812 */ /* 0x000fe200078ec0ff */
[----:B0-----:R-:W-:Y:S01]  /*a790*/  IMAD.MOV.U32 R0, RZ, RZ, RZ ;  /* 0x000000ffff007224 */ /* 0x001fe200078e00ff */
[----:B------:R-:W-:Y:S02]  /*a7a0*/  ISETP.NE.AND.EX P2, PT, RZ, UR5, PT, P0 ;  /* 0x00000005ff007c0c */ /* 0x000fe4000bf45300 */
[----:B------:R-:W-:Y:S02]  /*a7b0*/  ISETP.NE.U32.AND P0, PT, RZ, UR6, PT ;  /* 0x00000006ff007c0c */ /* 0x000fe4000bf05070 */
[----:B-1----:R-:W-:Y:S02]  /*a7c0*/  IADD3 R2, P1, R26, UR4, RZ ;  /* 0x000000041a027c10 */ /* 0x002fe4000ff3e0ff */
[----:B------:R-:W-:-:S02]  /*a7d0*/  ISETP.NE.AND.EX P0, PT, RZ, UR7, PT, P0 ;  /* 0x00000007ff007c0c */ /* 0x000fc4000bf05300 */
[----:B------:R-:W-:Y:S01]  /*a7e0*/  IADD3.X R3, R27, UR5, RZ, P1, !PT ;  /* 0x000000051b037c10 */ /* 0x000fe20008ffe4ff */
[----:B------:R-:W-:-:S04]  /*a7f0*/  ULDC.64 UR4, c[0x0][0x418] ;  /* 0x0001060000047ab9 */ /* 0x000fc80000000a00 */
[----:B------:R-:W-:Y:S01]  /*a800*/  @P2 LOP3.LUT R22, R22, 0x100, RZ, 0xfc, !PT ;  /* 0x0000010016162812 */ /* 0x000fe200078efcff */
[----:B--2---:R-:W2:Y:S05]  /*a810*/  @P2 LDG.E R0, desc[UR50][R2.64] ;  /* 0x0000003202002981 */ /* 0x004eaa000c1e1900 */
[----:B------:R-:W-:-:S04]  /*a820*/  @P0 IADD3 R4, P1, R26, UR6, RZ ;  /* 0x000000061a040c10 */ /* 0x000fc8000ff3e0ff */
[----:B------:R-:W-:Y:S01]  /*a830*/  @P0 IADD3.X R5, R27, UR7, RZ, P1, !PT ;  /* 0x000000071b050c10 */ /* 0x000fe20008ffe4ff */
[----:B--2---:R0:W-:Y:S04]  /*a840*/  STL [R1], R0 ;  /* 0x0000000001007387 */ /* 0x0041e80000100800 */
        /* <DEDUP_REMOVED lines=9> */
[----:B----4-:R-:W-:Y:S05]  /*a8e0*/  @P0 BRA `(.L_x_3636) ;  /* 0x0000000000200947 */ /* 0x010fea0003800000 */
[----:B------:R-:W-:Y:S02]  /*a8f0*/  ULDC UR4, c[0x0][0x288] ;  /* 0x0000a20000047ab9 */ /* 0x000fe40000000800 */
[----:B0-----:R-:W-:-:S05]  /*a900*/  IMAD.U32 R0, RZ, RZ, UR4 ;  /* 0x00000004ff007e24 */ /* 0x001fca000f8e00ff */
[----:B------:R1:W-:Y:S01]  /*a910*/  STL [R1+0xc], R0 ;  /* 0x00000c0001007387 */ /* 0x0003e20000100800 */
[----:B------:R-:W-:Y:S05]  /*a920*/  @!P2 BRA `(.L_x_3636) ;  /* 0x000000000010a947 */ /* 0x000fea0003800000 */
[----:B------:R-:W2:Y:S04]  /*a930*/  LDG.E R5, desc[UR50][R2.64] ;  /* 0x0000003202057981 */ /* 0x000ea8000c1e1900 */
[----:B-1----:R-:W2:Y:S02]  /*a940*/  LDG.E R0, desc[UR50][R2.64+0x4] ;  /* 0x0000043202007981 */ /* 0x002ea4000c1e1900 */
[----:B--2---:R-:W-:-:S05]  /*a950*/  IMAD.IADD R0, R0, 0x1, -R5 ;  /* 0x0000000100007824 */ /* 0x004fca00078e0a05 */
[----:B------:R2:W-:Y:S02]  /*a960*/  STL [R1+0xc], R0 ;  /* 0x00000c0001007387 */ /* 0x0005e40000100800 */
.L_x_3636:
[----:B------:R-:W-:Y:S01]  /*a970*/  ULDC.64 UR4, c[0x0][0xa20] ;  /* 0x0002880000047ab9 */ /* 0x000fe20000000a00 */
[----:B------:R-:W-:Y:S01]  /*a980*/  IMAD.MOV.U32 R28, RZ, RZ, R30 ;  /* 0x000000ffff1c7224 */ /* 0x000fe200078e001e */
[----:B------:R-:W-:-:S04]  /*a990*/  ISETP.NE.U32.AND P0, PT, RZ, UR4, PT ;  /* 0x00000004ff007c0c */ /* 0x000fc8000bf05070 */
[----:B------:R-:W-:-:S13]  /*a9a0*/  ISETP.NE.AND.EX P0, PT, RZ, UR5, PT, P0 ;  /* 0x00000005ff007c0c */ /* 0x000fda000bf05300 */
[----:B------:R-:W-:Y:S05]  /*a9b0*/  @!P0 BRA `(.L_x_3637) ;  /* 0x0000000000108947 */ /* 0x000fea0003800000 */
[----:B------:R-:W-:-:S04]  /*a9c0*/  IADD3 R2, P0, R26, UR4, RZ ;  /* 0x000000041a027c10 */ /* 0x000fc8000ff1e0ff */
[----:B------:R-:W-:-:S05]  /*a9d0*/  IADD3.X R3, R27, UR5, RZ, P0, !PT ;  /* 0x000000051b037c10 */ /* 0x000fca00087fe4ff */
[----:B------:R3:W5:Y:S01]  /*a9e0*/  LDG.E R36, desc[UR50][R2.64] ;  /* 0x0000003202247981 */ /* 0x000762000c1e1900 */
[----:B------:R-:W-:Y:S05]  /*a9f0*/  BRA `(.L_x_3638) ;  /* 0x0000000000247947 */ /* 0x000fea0003800000 */
.L_x_3637:
[----:B------:R-:W-:Y:S02]  /*aa00*/  ULDC.64 UR4, c[0x0][0xa08] ;  /* 0x0002820000047ab9 */ /* 0x000fe40000000a00 */
[----:B------:R-:W-:-:S04]  /*aa10*/  ISETP.NE.U32.AND P0, PT, RZ, UR4, PT ;  /* 0x00000004ff007c0c */ /* 0x000fc8000bf05070 */
[----:B------:R-:W-:-:S13]  /*aa20*/  ISETP.NE.AND.EX P0, PT, RZ, UR5, PT, P0 ;  /* 0x00000005ff007c0c */ /* 0x000fda000bf05300 */
[----:B------:R-:W-:Y:S05]  /*aa30*/  @!P0 BRA `(.L_x_3638) ;  /* 0x0000000000148947 */ /* 0x000fea0003800000 */
[----:B------:R-:W3:Y:S02]  /*aa40*/  LDC.64 R2, c[0x0][0xa08] ;  /* 0x00028200ff027b82 */ /* 0x000ee40000000a00 */
[----:B---3--:R-:W-:-:S05]  /*aa50*/  IMAD.WIDE R2, R28, 0x4, R2 ;  /* 0x000000041c027825 */ /* 0x008fca00078e0202 */
[----:B------:R-:W3:Y:S04]  /*aa60*/  LDG.E R36, desc[UR50][R2.64] ;  /* 0x0000003202247981 */ /* 0x000ee8000c1e1900 */
[----:B------:R-:W3:Y:S02]  /*aa70*/  LDG.E R5, desc[UR50][R2.64+0x4] ;  /* 0x0000043202057981 */ /* 0x000ee4000c1e1900 */
[----:B---3--:R-:W-:-:S07]  /*aa80*/  IMAD.IADD R36, R5, 0x1, -R36 ;  /* 0x0000000105247824 */ /* 0x008fce00078e0a24 */
.L_x_3638:
[----:B-----5:R-:W-:Y:S01]  /*aa90*/  IMAD.IADD R36, R36, 0x1, -R31 ;  /* 0x0000000124247824 */ /* 0x020fe200078e0a1f */
[----:B------:R-:W-:Y:S04]  /*aaa0*/  BSSY B7, `(.L_x_3639) ;  /* 0x000036c000077945 */ /* 0x000fe80003800000 */
[C---:B012---:R-:W-:Y:S02]  /*aab0*/  IADD3 R0, R36.reuse, 0x3f, RZ ;  /* 0x0000003f24007810 */ /* 0x047fe40007ffe0ff */
[----:B------:R-:W-:Y:S02]  /*aac0*/  ISETP.GT.AND P0, PT, R36, RZ, PT ;  /* 0x000000ff2400720c */ /* 0x000fe40003f04270 */
[----:B---3--:R-:W-:-:S04]  /*aad0*/  SHF.R.S32.HI R3, RZ, 0x1f, R0 ;  /* 0x0000001fff037819 */ /* 0x008fc80000011400 */
[----:B------:R-:W-:-:S04]  /*aae0*/  LEA.HI R3, R3, R0, RZ, 0x6 ;  /* 0x0000000003037211 */ /* 0x000fc800078f30ff */
[----:B------:R-:W-:-:S05]  /*aaf0*/  SHF.R.S32.HI R34, RZ, 0x6, R3 ;  /* 0x00000006ff227819 */ /* 0x000fca0000011403 */
        /* <DEDUP_REMOVED lines=19> */
.L_x_3640:
        /* <DEDUP_REMOVED lines=9> */
[----:B------:R-:W-:Y:S01]  /*acc0*/  MOV R13, RZ ;  /* 0x000000ff000d7202 */ /* 0x000fe20000000f00 */
[----:B------:R-:W1:Y:S01]  /*acd0*/  LDC.64 R2, c[0x4][R2] ;  /* 0x0100000002027b82 */ /* 0x000e620000000a00 */
[----:B------:R-:W-:Y:S02]  /*ace0*/  IMAD.U32 R5, RZ, RZ, UR7 ;  /* 0x00000007ff057e24 */ /* 0x000fe4000f8e00ff */
[----:B------:R-:W-:Y:S02]  /*acf0*/  IMAD.U32 R6, RZ, RZ, UR8 ;  /* 0x00000008ff067e24 */ /* 0x000fe4000f8e00ff */
[----:B------:R-:W-:-:S02]  /*ad00*/  IMAD.U32 R7, RZ, RZ, UR9 ;  /* 0x00000009ff077e24 */ /* 0x000fc4000f8e00ff */
[----:B------:R-:W-:Y:S02]  /*ad10*/  IMAD.U32 R10, RZ, RZ, UR4 ;  /* 0x00000004ff0a7e24 */ /* 0x000fe4000f8e00ff */
[----:B------:R-:W-:Y:S02]  /*ad20*/  IMAD.U32 R11, RZ, RZ, UR5 ;  /* 0x00000005ff0b7e24 */ /* 0x000fe4000f8e00ff */
[----:B------:R-:W-:Y:S02]  /*ad30*/  IMAD.MOV.U32 R8, RZ, RZ, 0x70 ;  /* 0x00000070ff087424 */ /* 0x000fe400078e00ff */
[----:B------:R-:W-:-:S07]  /*ad40*/  IMAD.MOV.U32 R12, RZ, RZ, 0x1 ;  /* 0x00000001ff0c7424 */ /* 0x000fce00078e00ff */
[----:B------:R-:W-:-:S07]  /*ad50*/  LEPC R20, `(.L_x_3643) ;  /* 0x000000001014794e */ /* 0x000fce0000000000 */
[----:B01----:R-:W-:Y:S05]  /*ad60*/  CALL.ABS.NOINC R2 ;  /* 0x0000000002007343 */ /* 0x003fea0003c00000 */
.L_x_3643:
[----:B------:R-:W-:Y:S05]  /*ad70*/  BSYNC B6 ;  /* 0x0000000000067941 */ /* 0x000fea0003800000 */
.L_x_3642:
        /* <DEDUP_REMOVED lines=10> */
[----:B------:R-:W-:Y:S01]  /*ae20*/  MOV R13, RZ ;  /* 0x000000ff000d7202 */ /* 0x000fe20000000f00 */
[----:B------:R-:W-:Y:S02]  /*ae30*/  IMAD.U32 R5, RZ, RZ, UR7 ;  /* 0x00000007ff057e24 */ /* 0x000fe4000f8e00ff */
[----:B------:R-:W-:Y:S02]  /*ae40*/  IMAD.U32 R6, RZ, RZ, UR8 ;  /* 0x00000008ff067e24 */ /* 0x000fe4000f8e00ff */
[----:B------:R-:W-:-:S02]  /*ae50*/  IMAD.U32 R7, RZ, RZ, UR9 ;  /* 0x00000009ff077e24 */ /* 0x000fc4000f8e00ff */
[----:B------:R-:W-:Y:S02]  /*ae60*/  IMAD.U32 R10, RZ, RZ, UR4 ;  /* 0x00000004ff0a7e24 */ /* 0x000fe4000f8e00ff */
[----:B------:R-:W-:Y:S02]  /*ae70*/  IMAD.U32 R11, RZ, RZ, UR5 ;  /* 0x00000005ff0b7e24 */ /* 0x000fe4000f8e00ff */
[----:B------:R-:W-:Y:S02]  /*ae80*/  IMAD.MOV.U32 R8, RZ, RZ, 0x70 ;  /* 0x00000070ff087424 */ /* 0x000fe400078e00ff */
[----:B-1----:R-:W-:-:S07]  /*ae90*/  IMAD.MOV.U32 R12, RZ, RZ, 0x1 ;  /* 0x00000001ff0c7424 */ /* 0x002fce00078e00ff */
[----:B------:R-:W-:-:S07]  /*aea0*/  LEPC R20, `(.L_x_3646) ;  /* 0x000000001014794e */ /* 0x000fce0000000000 */
[----:B0-2---:R-:W-:Y:S05]  /*aeb0*/  CALL.ABS.NOINC R2 ;  /* 0x0000000002007343 */ /* 0x005fea0003c00000 */
.L_x_3646:
[----:B------:R0:W1:Y:S01]  /*aec0*/  LDC.64 R2, c[0x4][R29] ;  /* 0x010000001d027b82 */ /* 0x0000620000000a00 */
[----:B------:R-:W-:Y:S01]  /*aed0*/  ULDC.64 UR6, c[0x4][0xf0] ;  /* 0x01003c0000067ab9 */ /* 0x000fe20000000a00 */
[----:B------:R-:W-:Y:S01]  /*aee0*/  ULDC.64 UR8, c[0x4][0xf8] ;  /* 0x01003e0000087ab9 */ /* 0x000fe20000000a00 */
[----:B------:R-:W-:Y:S01]  /*aef0*/  ULDC.64 UR4, c[0x4][0x50] ;  /* 0x0100140000047ab9 */ /* 0x000fe20000000a00 */
        /* <DEDUP_REMOVED lines=8> */
[----:B0-----:R-:W-:-:S07]  /*af80*/  IMAD.MOV.U32 R12, RZ, RZ, 0x1 ;  /* 0x00000001ff0c7424 */ /* 0x001fce00078e00ff */
[----:B------:R-:W-:-:S07]  /*af90*/  LEPC R20, `(.L_x_3645) ;  /* 0x000000001014794e */ /* 0x000fce0000000000 */
[----:B-1----:R-:W-:Y:S05]  /*afa0*/  CALL.ABS.NOINC R2 ;  /* 0x0000000002007343 */ /* 0x002fea0003c00000 */
.L_x_3645:
[----:B------:R-:W-:Y:S05]  /*afb0*/  BSYNC B6 ;  /* 0x0000000000067941 */ /* 0x000fea0003800000 */
.L_x_3644:
[----:B------:R-:W1:Y:S01]  /*afc0*/  S2R R21, SR_TID.X ;  /* 0x0000000000157919 */ /* 0x000e620000002100 */
[----:B------:R-:W-:Y:S01]  /*afd0*/  ULDC.64 UR4, c[0x0][0x9f8] ;  /* 0x00027e0000047ab9 */ /* 0x000fe20000000a00 */
[----:B------:R-:W2:Y:S01]  /*afe0*/  LDC R20, c[0x0][0x430] ;  /* 0x00010c00ff147b82 */ /* 0x000ea20000000800 */
[----:B------:R-:W-:Y:S01]  /*aff0*/  ISETP.NE.U32.AND P0, PT, RZ, UR4, PT ;  /* 0x00000004ff007c0c */ /* 0x000fe2000bf05070 */
[----:B------:R-:W3:Y:S03]  /*b000*/  S2R R2, SR_TID.X ;  /* 0x0000000000027919 */ /* 0x000ee60000002100 */
[----:B------:R-:W-:-:S13]  /*b010*/  ISETP.NE.AND.EX P0, PT, RZ, UR5, PT, P0 ;  /* 0x00000005ff007c0c */ /* 0x000fda000bf05300 */
[----:B------:R-:W-:Y:S01]  /*b020*/  @P0 IADD3 R26, P1, R26, UR4, RZ ;  /* 0x000000041a1a0c10 */ /* 0x000fe2000ff3e0ff */
[----:B------:R-:W-:-:S03]  /*b030*/  ULDC UR4, c[0x0][0x320] ;  /* 0x0000c80000047ab9 */ /* 0x000fc60000000800 */
[----:B------:R-:W-:-:S05]  /*b040*/  @P0 IADD3.X R27, R27, UR5, RZ, P1, !PT ;  /* 0x000000051b1b0c10 */ /* 0x000fca0008ffe4ff */
[----:B------:R4:W5:Y:S01]  /*b050*/  @P0 LDG.E R28, desc[UR50][R26.64] ;  /* 0x000000321a1c0981 */ /* 0x000962000c1e1900 */
[----:B------:R-:W-:Y:S01]  /*b060*/  LOP3.LUT R22, R22, 0xffffffbf, RZ, 0xc0, !PT ;  /* 0xffffffbf16167812 */ /* 0x000fe200078ec0ff */
[----:B------:R-:W-:Y:S01]  /*b070*/  UMOV UR5, 0xffffffff ;  /* 0xffffffff00057882 */ /* 0x000fe20000000000 */
[----:B-1----:R-:W-:Y:S02]  /*b080*/  IMAD.SHL.U32 R29, R21, 0x8, RZ ;  /* 0x00000008151d7824 */ /* 0x002fe400078e00ff */
[----:B---3--:R-:W-:-:S03]  /*b090*/  IMAD.SHL.U32 R21, R2, 0x8, RZ ;  /* 0x0000000802157824 */ /* 0x008fc600078e00ff */
[----:B------:R-:W-:Y:S01]  /*b0a0*/  LOP3.LUT R29, R29, 0x38, RZ, 0xc0, !PT ;  /* 0x000000381d1d7812 */ /* 0x000fe200078ec0ff */
[----:B------:R-:W-:-:S03]  /*b0b0*/  IMAD.SHL.U32 R9, R2, 0x10, RZ ;  /* 0x0000001002097824 */ /* 0x000fc600078e00ff */
[C---:B------:R-:W-:Y:S02]  /*b0c0*/  LOP3.LUT R35, R29.reuse, 0x40, RZ, 0xfc, !PT ;  /* 0x000000401d237812 */ /* 0x040fe400078efcff */
[----:B------:R-:W-:Y:S02]  /*b0d0*/  LOP3.LUT R32, R29, 0x180, RZ, 0xfc, !PT ;  /* 0x000001801d207812 */ /* 0x000fe400078efcff */
[----:B------:R-:W1:Y:S01]  /*b0e0*/  S2R R29, SR_TID.X ;  /* 0x00000000001d7919 */ /* 0x000e620000002100 */
[----:B------:R-:W-:Y:S02]  /*b0f0*/  ISETP.GE.AND P0, PT, R35, UR4, PT ;  /* 0x0000000423007c0c */ /* 0x000fe4000bf06270 */
[----:B------:R-:W-:Y:S02]  /*b100*/  ISETP.GE.AND P1, PT, R32, UR4, PT ;  /* 0x0000000420007c0c */ /* 0x000fe4000bf26270 */
[----:B------:R-:W-:Y:S02]  /*b110*/  LOP3.LUT R21, R21, 0x38, RZ, 0xc0, !PT ;  /* 0x0000003815157812 */ /* 0x000fe400078ec0ff */
[----:B------:R-:W-:-:S02]  /*b120*/  LOP3.LUT R9, R37, 0x70, R9, 0xf8, !PT ;  /* 0x0000007025097812 */ /* 0x000fc400078ef809 */
[C---:B------:R-:W-:Y:S02]  /*b130*/  ISETP.GE.AND P2, PT, R21.reuse, UR4, PT ;  /* 0x0000000415007c0c */ /* 0x040fe4000bf46270 */
[----:B------:R-:W-:Y:S02]  /*b140*/  LOP3.LUT R21, R21, 0x140, RZ, 0xfc, !PT ;  /* 0x0000014015157812 */ /* 0x000fe400078efcff */
[----:B------:R-:W-:Y:S02]  /*b150*/  SEL R0, RZ, 0x40, P1 ;  /* 0x00000040ff007807 */ /* 0x000fe40000800000 */
[----:B------:R-:W-:-:S04]  /*b160*/  @P0 LOP3.LUT R22, R22, 0x40, RZ, 0xfc, !PT ;  /* 0x0000004016160812 */ /* 0x000fc800078efcff */
[----:B------:R-:W-:-:S04]  /*b170*/  LOP3.LUT R22, R22, 0xffffff7f, RZ, 0xc0, !PT ;  /* 0xffffff7f16167812 */ /* 0x000fc800078ec0ff */
[----:B------:R-:W-:Y:S02]  /*b180*/  @P2 LOP3.LUT R22, R22, 0x80, RZ, 0xfc, !PT ;  /* 0x0000008016162812 */ /* 0x000fe400078efcff */
[----:B------:R-:W-:Y:S02]  /*b190*/  ISETP.GE.AND P2, PT, R21, UR4, PT ;  /* 0x0000000415007c0c */ /* 0x000fe4000bf46270 */
[----:B------:R-:W-:Y:S01]  /*b1a0*/  LOP3.LUT R22, R22, 0xffffffdf, RZ, 0xc0, !PT ;  /* 0xffffffdf16167812 */ /* 0x000fe200078ec0ff */
[C---:B-1----:R-:W-:Y:S02]  /*b1b0*/  IMAD.SHL.U32 R32, R29.reuse, 0x8, RZ ;  /* 0x000000081d207824 */ /* 0x042fe400078e00ff */
[----:B------:R-:W-:-:S03]  /*b1c0*/  IMAD.SHL.U32 R29, R29, 0x8, RZ ;  /* 0x000000081d1d7824 */ /* 0x000fc600078e00ff */
[----:B------:R-:W-:Y:S02]  /*b1d0*/  LOP3.LUT R32, R32, 0x38, RZ, 0xc0, !PT ;  /* 0x0000003820207812 */ /* 0x000fe400078ec0ff */
[----:B------:R-:W-:Y:S02]  /*b1e0*/  LOP3.LUT R29, R29, 0x38, RZ, 0xc0, !PT ;  /* 0x000000381d1d7812 */ /* 0x000fe400078ec0ff */
[C---:B------:R-:W-:Y:S02]  /*b1f0*/  LOP3.LUT R35, R32.reuse, 0x80, RZ, 0xfc, !PT ;  /* 0x0000008020237812 */ /* 0x040fe400078efcff */
[----:B------:R-:W-:Y:S02]  /*b200*/  LOP3.LUT R32, R32, 0x1c0, RZ, 0xfc, !PT ;  /* 0x000001c020207812 */ /* 0x000fe400078efcff */
[----:B------:R-:W-:Y:S02]  /*b210*/  ISETP.GE.AND P5, PT, R35, UR4, PT ;  /* 0x0000000423007c0c */ /* 0x000fe4000bfa6270 */
[----:B------:R-:W-:-:S02]  /*b220*/  LOP3.LUT R29, R29, 0xc0, RZ, 0xfc, !PT ;  /* 0x000000c01d1d7812 */ /* 0x000fc400078efcff */
[----:B------:R-:W-:Y:S01]  /*b230*/  ISETP.GE.AND P0, PT, R32, UR4, PT ;  /* 0x0000000420007c0c */ /* 0x000fe2000bf06270 */
[----:B------:R-:W-:Y:S01]  /*b240*/  IMAD.SHL.U32 R32, R2, 0x8, RZ ;  /* 0x0000000802207824 */ /* 0x000fe200078e00ff */
[----:B------:R-:W-:Y:S02]  /*b250*/  ISETP.GE.AND P4, PT, R29, UR4, PT ;  /* 0x000000041d007c0c */ /* 0x000fe4000bf86270 */
[----:B------:R-:W-:Y:S02]  /*b260*/  LEA R29, R34, 0xffffffc0, 0x6 ;  /* 0xffffffc0221d7811 */ /* 0x000fe400078e30ff */
[----:B------:R-:W-:Y:S02]  /*b270*/  LOP3.LUT R32, R32, 0x38, RZ, 0xc0, !PT ;  /* 0x0000003820207812 */ /* 0x000fe400078ec0ff */
[----:B------:R-:W-:Y:S01]  /*b280*/  SEL R7, RZ, 0x80, P0 ;  /* 0x00000080ff077807 */ /* 0x000fe20000000000 */
[----:B------:R-:W-:Y:S01]  /*b290*/  IMAD.IADD R35, R9, 0x1, R29 ;  /* 0x0000000109237824 */ /* 0x000fe200078e021d */
[----:B------:R-:W-:-:S02]  /*b2a0*/  @P5 LOP3.LUT R22, R22, 0x20, RZ, 0xfc, !PT ;  /* 0x0000002016165812 */ /* 0x000fc400078efcff */
[----:B------:R-:W-:Y:S02]  /*b2b0*/  LOP3.LUT R32, R32, 0x100, RZ, 0xfc, !PT ;  /* 0x0000010020207812 */ /* 0x000fe400078efcff */
[----:B------:R-:W-:Y:S02]  /*b2c0*/  LOP3.LUT R22, R22, 0xffffffef, RZ, 0xc0, !PT ;  /* 0xffffffef16167812 */ /* 0x000fe400078ec0ff */
[----:B------:R-:W-:Y:S02]  /*b2d0*/  ISETP.GE.AND P3, PT, R32, UR4, PT ;  /* 0x0000000420007c0c */ /* 0x000fe4000bf66270 */
[----:B------:R-:W-:-:S04]  /*b2e0*/  @P4 LOP3.LUT R22, R22, 0x10, RZ, 0xfc, !PT ;  /* 0x0000001016164812 */ /* 0x000fc800078efcff */
[----:B------:R-:W-:-:S04]  /*b2f0*/  LOP3.LUT R22, R22, 0xfffffffb, RZ, 0xc0, !PT ;  /* 0xfffffffb16167812 */ /* 0x000fc800078ec0ff */
[----:B------:R-:W-:-:S04]  /*b300*/  LOP3.LUT R22, R22, 0xfffffff7, RZ, 0xc0, !PT ;  /* 0xfffffff716167812 */ /* 0x000fc800078ec0ff */
[----:B------:R-:W-:-:S04]  /*b310*/  @P3 LOP3.LUT R22, R22, 0x8, RZ, 0xfc, !PT ;  /* 0x0000000816163812 */ /* 0x000fc800078efcff */
[----:B------:R-:W-:Y:S01]  /*b320*/  @P2 LOP3.LUT R22, R22, 0x4, RZ, 0xfc, !PT ;  /* 0x0000000416162812 */ /* 0x000fe200078efcff */
[----:B--2-4-:R-:W-:Y:S06]  /*b330*/  BRA.DIV UR5, `(.L_x_3647) ;  /* 0x0000003e05907947 */ /* 0x014fec000b800000 */
.L_x_3714:
[----:B------:R-:W-:Y:S01]  /*b340*/  ISETP.NE.AND P1, PT, R20, 0x1, PT ;  /* 0x000000011400780c */ /* 0x000fe20003f25270 */
[----:B0-----:R-:W-:Y:S01]  /*b350*/  IMAD.MOV.U32 R34, RZ, RZ, RZ ;  /* 0x000000ffff227224 */ /* 0x001fe200078e00ff */
[C---:B------:R-:W-:Y:S01]  /*b360*/  ISETP.GE.AND P0, PT, R35.reuse, R36, PT ;  /* 0x000000242300720c */ /* 0x040fe20003f06270 */
[----:B------:R-:W-:Y:S01]  /*b370*/  IMAD.IADD R35, R35, 0x1, R31 ;  /* 0x0000000123237824 */ /* 0x000fe200078e021f */
[----:B-----5:R-:W-:Y:S02]  /*b380*/  SHF.R.S32.HI R32, RZ, 0x1f, R28 ;  /* 0x0000001fff207819 */ /* 0x020fe4000001141c */
[----:B------:R-:W-:Y:S02]  /*b390*/  ISETP.GT.U32.OR P0, PT, R9, 0x3f, P0 ;  /* 0x0000003f0900780c */ /* 0x000fe40000704470 */
[----:B------:R-:W-:Y:S02]  /*b3a0*/  MOV R6, R35 ;  /* 0x0000002300067202 */ /* 0x000fe40000000f00 */
[----:B------:R-:W-:-:S02]  /*b3b0*/  LOP3.LUT P6, RZ, R22, 0x80, RZ, 0xc0, !PT ;  /* 0x0000008016ff7812 */ /* 0x000fc400078cc0ff */
[----:B------:R-:W-:Y:S01]  /*b3c0*/  LOP3.LUT R22, R22, 0xfffff7ff, RZ, 0xc0, !PT ;  /* 0xfffff7ff16167812 */ /* 0x000fe200078ec0ff */
[----:B------:R-:W0:Y:S03]  /*b3d0*/  @P1 LDC R3, c[0x0][0x434] ;  /* 0x00010d00ff031b82 */ /* 0x000e260000000800 */
[----:B------:R-:W-:-:S05]  /*b3e0*/  @P1 LOP3.LUT R22, R22, 0x800, RZ, 0xfc, !PT ;  /* 0x0000080016161812 */ /* 0x000fca00078efcff */
[----:B------:R-:W1:Y:S08]  /*b3f0*/  @P1 LDC R2, c[0x0][0x438] ;  /* 0x00010e00ff021b82 */ /* 0x000e700000000800 */
[----:B------:R-:W2:Y:S01]  /*b400*/  @!P0 LDC.64 R4, c[0x0][0x428] ;  /* 0x00010a00ff048b82 */ /* 0x000ea20000000a00 */
[----:B0-----:R-:W-:-:S05]  /*b410*/  @P1 IMAD.HI.U32 R3, R35, R3, RZ ;  /* 0x0000000323031227 */ /* 0x001fca00078e00ff */
[----:B-1----:R-:W-:-:S04]  /*b420*/  @P1 SHF.R.U32.HI R6, RZ, R2, R3 ;  /* 0x00000002ff061219 */ /* 0x002fc80000011603 */
[--C-:B------:R-:W-:Y:S01]  /*b430*/  @!P0 SHF.R.S32.HI R3, RZ, 0x1f, R6.reuse ;  /* 0x0000001fff038819 */ /* 0x100fe20000011406 */
[----:B------:R-:W-:Y:S02]  /*b440*/  @!P0 IMAD.MOV.U32 R2, RZ, RZ, R6 ;  /* 0x000000ffff028224 */ /* 0x000fe400078e0006 */
[-C--:B--2---:R-:W-:Y:S02]  /*b450*/  @!P0 IMAD R8, R32, R4.reuse, RZ ;  /* 0x0000000420088224 */ /* 0x084fe400078e02ff */
[----:B------:R-:W-:-:S04]  /*b460*/  @!P0 IMAD.WIDE.U32 R2, R28, R4, R2 ;  /* 0x000000041c028225 */ /* 0x000fc800078e0002 */
[----:B------:R-:W-:Y:S02]  /*b470*/  @!P0 IMAD R8, R28, R5, R8 ;  /* 0x000000051c088224 */ /* 0x000fe400078e0208 */
[----:B------:R-:W0:Y:S02]  /*b480*/  @!P0 LDC.64 R4, c[0x0][0x418] ;  /* 0x00010600ff048b82 */ /* 0x000e240000000a00 */
[----:B------:R-:W-:Y:S01]  /*b490*/  @!P0 IMAD.IADD R8, R3, 0x1, R8 ;  /* 0x0000000103088824 */ /* 0x000fe200078e0208 */
[----:B------:R-:W-:Y:S02]  /*b4a0*/  SEL R3, RZ, 0x1, P6 ;  /* 0x00000001ff037807 */ /* 0x000fe40003000000 */
[----:B0-----:R-:W-:-:S04]  /*b4b0*/  @!P0 LEA R4, P1, R2, R4, 0x2 ;  /* 0x0000000402048211 */ /* 0x001fc800078210ff */
[----:B------:R-:W-:Y:S02]  /*b4c0*/  @!P0 LEA.HI.X R5, R2, R5, R8, 0x2, P1 ;  /* 0x0000000502058211 */ /* 0x000fe400008f1408 */
[----:B------:R-:W-:-:S03]  /*b4d0*/  LOP3.LUT P1, RZ, R22, 0x40, RZ, 0xc0, !PT ;  /* 0x0000004016ff7812 */ /* 0x000fc6000782c0ff */
[----:B------:R0:W5:Y:S01]  /*b4e0*/  @!P0 LDG.E R34, desc[UR50][R4.64] ;  /* 0x0000003204228981 */ /* 0x000162000c1e1900 */
[----:B------:R-:W-:Y:S02]  /*b4f0*/  SEL R2, RZ, 0xffffffff, P1 ;  /* 0xffffffffff027807 */ /* 0x000fe40000800000 */
[----:B------:R-:W-:Y:S02]  /*b500*/  ISETP.GT.U32.AND P1, PT, R9, 0x3f, PT ;  /* 0x0000003f0900780c */ /* 0x000fe40003f24070 */
[----:B------:R-:W-:Y:S01]  /*b510*/  LOP3.LUT R22, R22, 0xfffffbff, RZ, 0xc0, !PT ;  /* 0xfffffbff16167812 */ /* 0x000fe200078ec0ff */
[----:B------:R-:W-:Y:S01]  /*b520*/  IMAD.SHL.U32 R2, R2, 0x2, RZ ;  /* 0x0000000202027824 */ /* 0x000fe200078e00ff */
[----:B------:R-:W-:Y:S02]  /*b530*/  SHF.R.S32.HI R26, RZ, 0x1f, R18 ;  /* 0x0000001fff1a7819 */ /* 0x000fe40000011412 */
[----:B0-----:R-:W-:Y:S02]  /*b540*/  SEL R4, RZ, 0x8, P4 ;  /* 0x00000008ff047807 */ /* 0x001fe40002000000 */
[----:B------:R-:W-:-:S02]  /*b550*/  LOP3.LUT R2, R2, 0x2, R3, 0xe2, !PT ;  /* 0x0000000202027812 */ /* 0x000fc400078ee203 */
[----:B------:R-:W-:-:S04]  /*b560*/  SEL R3, RZ, 0x4, P5 ;  /* 0x00000004ff037807 */ /* 0x000fc80002800000 */
[----:B------:R-:W-:Y:S02]  /*b570*/  LOP3.LUT R2, R4, R2, R3, 0xfe, !PT ;  /* 0x0000000204027212 */ /* 0x000fe400078efe03 */
[----:B------:R-:W-:Y:S02]  /*b580*/  SEL R3, RZ, 0x10, P3 ;  /* 0x00000010ff037807 */ /* 0x000fe40001800000 */
[----:B------:R-:W-:-:S04]  /*b590*/  SEL R4, RZ, 0x20, P2 ;  /* 0x00000020ff047807 */ /* 0x000fc80001000000 */
[----:B------:R-:W-:-:S04]  /*b5a0*/  LOP3.LUT R2, R4, R2, R3, 0xfe, !PT ;  /* 0x0000000204027212 */ /* 0x000fc800078efe03 */
[----:B------:R-:W-:Y:S01]  /*b5b0*/  LOP3.LUT R10, R2, R0, RZ, 0xfc, !PT ;  /* 0x00000000020a7212 */ /* 0x000fe200078efcff */
[----:B------:R-:W-:Y:S02]  /*b5c0*/  IMAD.MOV R0, RZ, RZ, -R6 ;  /* 0x000000ffff007224 */ /* 0x000fe400078e0a06 */
[----:B------:R-:W-:Y:S02]  /*b5d0*/  IMAD.U32 R2, RZ, RZ, UR36 ;  /* 0x00000024ff027e24 */ /* 0x000fe4000f8e00ff */
[----:B------:R-:W-:Y:S01]  /*b5e0*/  IMAD R35, R20, R0, R35 ;  /* 0x0000000014237224 */ /* 0x000fe200078e0223 */
[----:B------:R-:W-:Y:S01]  /*b5f0*/  LOP3.LUT R0, R10, R7, RZ, 0xfc, !PT ;  /* 0x000000070a007212 */ /* 0x000fe200078efcff */
[----:B------:R0:W-:Y:S01]  /*b600*/  STL [R1+0x28], R10 ;  /* 0x0000280a01007387 */ /* 0x0001e20000100800 */
[----:B------:R-:W-:-:S03]  /*b610*/  ISETP.NE.AND P0, PT, R2, 0x3, PT ;  /* 0x000000030200780c */ /* 0x000fc60003f05270 */
[----:B------:R0:W-:Y:S10]  /*b620*/  STL [R1+0x4], R0 ;  /* 0x0000040001007387 */ /* 0x0001f40000100800 */
[----:B------:R-:W-:-:S04]  /*b630*/  @P0 LOP3.LUT R22, R22, 0x400, RZ, 0xfc, !PT ;  /* 0x0000040016160812 */ /* 0x000fc800078efcff */
[----:B------:R-:W-:-:S04]  /*b640*/  LOP3.LUT R22, R22, 0xfffffffe, RZ, 0xc0, !PT ;  /* 0xfffffffe16167812 */ /* 0x000fc800078ec0ff */
[----:B------:R-:W-:Y:S01]  /*b650*/  @P1 LOP3.LUT R22, R22, 0x1, RZ, 0xfc, !PT ;  /* 0x0000000116161812 */ /* 0x000fe200078efcff */
[----:B0-----:R-:W-:Y:S06]  /*b660*/  @!P0 BRA `(.L_x_3648) ;  /* 0x0000000000048947 */ /* 0x001fec0003800000 */
[----:B------:R-:W-:Y:S01]  /*b670*/  BPT.TRAP 0x1 ;  /* 0x000000040000795c */ /* 0x000fe20000300000 */
.L_x_3648:
[----:B------:R-:W-:Y:S01]  /*b680*/  IMAD R27, R24, 0x8, R23 ;  /* 0x00000008181b7824 */ /* 0x000fe200078e0217 */
[----:B------:R-:W-:Y:S01]  /*b690*/  SHF.L.U32 R0, R25, 0x1f, RZ ;  /* 0x0000001f19007819 */ /* 0x000fe200000006ff */
[----:B------:R-:W-:Y:S03]  /*b6a0*/  BSSY B0, `(.L_x_3649) ;  /* 0x0000003000007945 */ /* 0x000fe60003800000 */
[----:B------:R-:W0:Y:S02]  /*b6b0*/  SYNCS.PHASECHK.TRANS64.TRYWAIT P0, [R27+URZ+0x28c40], R0 ;  /* 0x028c40001b0075a7 */ /* 0x000e24000800017f */
[----:B0-----:R-:W-:Y:S05]  /*b6c0*/  @!P0 BRA `(.L_x_3650) ;  /* 0x0000003800dc8947 */ /* 0x001fea0003800000 */
.L_x_3715:
[----:B------:R-:W-:Y:S05]  /*b6d0*/  BSYNC B0 ;  /* 0x0000000000007941 */ /* 0x000fea0003800000 */
.L_x_3649:
[----:B0-----:R-:W-:Y:S01]  /*b6e0*/  SHF.R.S32.HI R0, RZ, 0x1f, R35 ;  /* 0x0000001fff007819 */ /* 0x001fe20000011423 */
[----:B------:R-:W-:Y:S01]  /*b6f0*/  ULDC.64 UR4, c[0x0][0x300] ;  /* 0x0000c00000047ab9 */ /* 0x000fe20000000a00 */
[----:B-----5:R-:W-:Y:S01]  /*b700*/  SHF.R.S32.HI R4, RZ, 0x1f, R34 ;  /* 0x0000001fff047819 */ /* 0x020fe20000011422 */
[----:B------:R-:W-:Y:S01]  /*b710*/  IMAD.WIDE.U32 R2, R35, UR4, RZ ;  /* 0x0000000423027c25 */ /* 0x000fe2000f8e00ff */
[----:B------:R-:W-:Y:S01]  /*b720*/  IADD3 R29, -R37, R36, -R29 ;  /* 0x00000024251d7210 */ /* 0x000fe20007ffe91d */
[----:B------:R0:W-:Y:S01]  /*b730*/  STL [R1+0x1c], R0 ;  /* 0x00001c0001007387 */ /* 0x0001e20000100800 */
[----:B------:R-:W-:-:S03]  /*b740*/  LOP3.LUT R22, R22, 0xfffffffd, RZ, 0xc0, !PT ;  /* 0xfffffffd16167812 */ /* 0x000fc600078ec0ff */
[----:B------:R1:W-:Y:S01]  /*b750*/  STL [R1+0x20], R4 ;  /* 0x0000200401007387 */ /* 0x0003e20000100800 */
[----:B0-----:R-:W-:-:S04]  /*b760*/  IMAD R0, R0, UR4, RZ ;  /* 0x0000000400007c24 */ /* 0x001fc8000f8e02ff */
[----:B------:R-:W-:Y:S01]  /*b770*/  IMAD R0, R35, UR5, R0 ;  /* 0x0000000523007c24 */ /* 0x000fe2000f8e0200 */
[----:B------:R-:W-:-:S03]  /*b780*/  ULDC.64 UR4, c[0x0][0x310] ;  /* 0x0000c40000047ab9 */ /* 0x000fc60000000a00 */
[----:B------:R-:W-:Y:S02]  /*b790*/  IMAD.IADD R3, R3, 0x1, R0 ;  /* 0x0000000103037824 */ /* 0x000fe400078e0200 */
[----:B------:R-:W-:Y:S02]  /*b7a0*/  IMAD R0, R4, UR4, RZ ;  /* 0x0000000404007c24 */ /* 0x000fe4000f8e02ff */
[----:B-1----:R-:W0:Y:S01]  /*b7b0*/  S2R R4, SR_TID.X ;  /* 0x0000000000047919 */ /* 0x002e220000002100 */
        /* <DEDUP_REMOVED lines=10> */
[----:B------:R-:W-:-:S03]  /*b860*/  ULDC UR4, c[0x0][0x2f4] ;  /* 0x0000bd0000047ab9 */ /* 0x000fc60000000800 */
[----:B------:R-:W-:Y:S01]  /*b870*/  LEA.HI.X R5, R2, UR5, R5, 0x1, P0 ;  /* 0x0000000502057c11 */ /* 0x000fe200080f0c05 */
[----:B------:R-:W-:Y:S01]  /*b880*/  UMOV UR5, 0xffffffff ;  /* 0xffffffff00057882 */ /* 0x000fe20000000000 */
[----:B------:R-:W-:Y:S01]  /*b890*/  ISETP.GE.AND P0, PT, R29, 0x1, PT ;  /* 0x000000011d00780c */ /* 0x000fe20003f06270 */
[----:B0-----:R-:W-:Y:S02]  /*b8a0*/  IMAD.SHL.U32 R7, R4, 0x8, RZ ;  /* 0x0000000804077824 */ /* 0x001fe400078e00ff */
[----:B------:R-:W-:-:S03]  /*b8b0*/  IMAD R4, R24, 0x1000, R33 ;  /* 0x0000100018047824 */ /* 0x000fc600078e0221 */
[----:B------:R-:W-:-:S04]  /*b8c0*/  LOP3.LUT R7, R7, 0x38, RZ, 0xc0, !PT ;  /* 0x0000003807077812 */ /* 0x000fc800078ec0ff */
[----:B------:R-:W-:-:S13]  /*b8d0*/  ISETP.GE.AND P2, PT, R7, UR4, PT ;  /* 0x0000000407007c0c */ /* 0x000fda000bf46270 */
[----:B------:R-:W-:Y:S01]  /*b8e0*/  @P2 LOP3.LUT R22, R22, 0x2, RZ, 0xfc, !PT ;  /* 0x0000000216162812 */ /* 0x000fe200078efcff */
[----:B------:R-:W-:Y:S06]  /*b8f0*/  BRA.DIV UR5, `(.L_x_3651) ;  /* 0x0000003a05647947 */ /* 0x000fec000b800000 */
[----:B------:R-:W0:Y:S01]  /*b900*/  SHFL.IDX PT, R3, R0, RZ, 0x181f ;  /* 0x00181fff00037589 */ /* 0x000e2200000e0000 */
[----:B------:R-:W-:-:S03]  /*b910*/  @P0 IMAD R6, R4, 0x2, R23 ;  /* 0x0000000204060824 */ /* 0x000fc600078e0217 */
[----:B------:R-:W1:Y:S01]  /*b920*/  SHFL.IDX PT, R2, R5, RZ, 0x181f ;  /* 0x00181fff05027589 */ /* 0x000e6200000e0000 */
        /* <DEDUP_REMOVED lines=16> */
[----:B------:R0:W-:Y:S01]  /*ba30*/  @P0 LDGSTS.E.BYPASS.LTC128B.128 [R6+0x22c00], desc[UR50][R2.64], !P2 ;  /* 0x22c0000002060fae */ /* 0x0001e2000d101d72 */
[----:B------:R-:W-:-:S03]  /*ba40*/  ISETP.GE.AND P0, PT, R29, 0x21, PT ;  /* 0x000000211d00780c */ /* 0x000fc60003f06270 */
[----:B0-----:R-:W0:Y:S10]  /*ba50*/  SHFL.IDX PT, R3, R0, 0x2, 0x181f ;  /* 0x00581f0000037f89 */ /* 0x001e3400000e0000 */
[----:B------:R-:W-:Y:S01]  /*ba60*/  @P0 LEA R6, R4, R23, 0x1 ;  /* 0x0000001704060211 */ /* 0x000fe200078e08ff */
        /* <DEDUP_REMOVED lines=9> */
.L_x_3725:
[----:B------:R-:W-:-:S13]  /*bb00*/  ISETP.GE.AND P0, PT, R29, 0x31, PT ;  /* 0x000000311d00780c */ /* 0x000fda0003f06270 */
[----:B0-----:R-:W-:Y:S01]  /*bb10*/  @P0 LEA R2, P1, R7, R0, 0x1 ;  /* 0x0000000007020211 */ /* 0x001fe200078208ff */
[----:B------:R-:W-:-:S04]  /*bb20*/  @P0 IMAD R4, R4, 0x2, R23 ;  /* 0x0000000204040824 */ /* 0x000fc800078e0217 */
[----:B------:R-:W-:-:S05]  /*bb30*/  @P0 IMAD.X R3, RZ, RZ, R5, P1 ;  /* 0x000000ffff030224 */ /* 0x000fca00008e0605 */
[----:B------:R-:W-:Y:S01]  /*bb40*/  @!PT LDS RZ, [RZ] ;  /* 0x00000000fffff984 */ /* 0x000fe20000000800 */
[----:B------:R-:W-:Y:S01]  /*bb50*/  @!PT LDS RZ, [RZ] ;  /* 0x00000000fffff984 */ /* 0x000fe20000000800 */
[----:B------:R-:W-:Y:S01]  /*bb60*/  @!PT LDS RZ, [RZ] ;  /* 0x00000000fffff984 */ /* 0x000fe20000000800 */
[----:B------:R0:W-:Y:S01]  /*bb70*/  @P0 LDGSTS.E.BYPASS.LTC128B.128 [R4+0x23c00], desc[UR50][R2.64], !P2 ;  /* 0x23c0000002040fae */ /* 0x0001e2000d101d72 */
[----:B------:R-:W-:Y:S01]  /*bb80*/  PLOP3.LUT P0, PT, PT, PT, PT, 0x80, 0x0 ;  /* 0x000000000000781c */ /* 0x000fe20003f0f070 */
[----:B------:R-:W-:-:S12]  /*bb90*/  NOP ;  /* 0x0000000000007918 */ /* 0x000fd80000000000 */
.L_x_3652:
[----:B------:R-:W-:Y:S02]  /*bba0*/  PLOP3.LUT P1, PT, P1, P0, PT, 0xa2, 0x0 ;  /* 0x000000000000781c */ /* 0x000fe40000f21472 */
[----:B------:R-:W-:-:S08]  /*bbb0*/  @P0 R2UR P1, UR4, R27 ;  /* 0x000000001b0402ca */ /* 0x000fd00000020000 */
[----:B------:R-:W-:-:S05]  /*bbc0*/  @P0 PLOP3.LUT P0, PT, P1, PT, PT, 0x80, 0x0 ;  /* 0x000000000000081c */ /* 0x000fca0000f0f070 */
[----:B------:R-:W-:Y:S01]  /*bbd0*/  @!P1 SYNCS.ARRIVE.TRANS64.RED.A0T1 RZ, [UR4+0x28c30], RZ ;  /* 0x028c30ffffff99a7 */ /* 0x000fe20008200404 */
[----:B------:R-:W-:Y:S07]  /*bbe0*/  @!P1 ARRIVES.LDGSTSBAR.64.TRANSCNT [UR4+0x28c30] ;  /* 0x028c3000ff0099b0 */ /* 0x000fee0008000a84 */
[----:B------:R-:W-:Y:S05]  /*bbf0*/  @P0 BRA.U.ANY `(.L_x_3652) ;  /* 0xfffffffd00e80947 */ /* 0x000fea000393ffff */
[----:B------:R-:W-:Y:S01]  /*bc00*/  NOP ;  /* 0x0000000000007918 */ /* 0x000fe20000000000 */
[----:B------:R-:W-:-:S05]  /*bc10*/  IMAD.U32 R0, RZ, RZ, UR36 ;  /* 0x00000024ff007e24 */ /* 0x000fca000f8e00ff */
[----:B------:R-:W-:-:S13]  /*bc20*/  ISETP.NE.AND P2, PT, R0, 0x3, PT ;  /* 0x000000030000780c */ /* 0x000fda0003f45270 */
[----:B------:R-:W-:Y:S05]  /*bc30*/  @!P2 BRA `(.L_x_3653) ;  /* 0x000000000004a947 */ /* 0x000fea0003800000 */
[----:B------:R-:W-:Y:S01]  /*bc40*/  BPT.TRAP 0x1 ;  /* 0x000000040000795c */ /* 0x000fe20000300000 */
.L_x_3653:
[----:B------:R1:W5:Y:S01]  /*bc50*/  LDL.LU R0, [R1+0x8] ;  /* 0x0000080001007983 */ /* 0x0003620000300800 */
[----:B------:R-:W-:Y:S01]  /*bc60*/  LOP3.LUT P0, RZ, R22, 0x100, RZ, 0xc0, !PT ;  /* 0x0000010016ff7812 */ /* 0x000fe2000780c0ff */
[----:B------:R1:W-:Y:S02]  /*bc70*/  SYNCS.ARRIVE.TRANS64.A1T0 RZ, [R27+URZ+0x28c30], RZ ;  /* 0x028c30ff1bff79a7 */ /* 0x0003e4000810003f */
[----:B0-----:R1:W5:Y:S04]  /*bc80*/  LDL.LU R4, [R1] ;  /* 0x0000000001047983 */ /* 0x0013680000300800 */
[----:B------:R1:W5:Y:S01]  /*bc90*/  LDL R3, [R1+0x4] ;  /* 0x0000040001037983 */ /* 0x0003620000100800 */
[----:B------:R-:W-:-:S07]  /*bca0*/  SEL R2, R30, RZ, !P0 ;  /* 0x000000ff1e027207 */ /* 0x000fce0004000000 */
[----:B------:R-:W-:Y:S05]  /*bcb0*/  WARPSYNC.ALL ;  /* 0x0000000000007948 */ /* 0x000fea0003800000 */
[----:B------:R0:W-:Y:S01]  /*bcc0*/  STL [R1+0x18], R2 ;  /* 0x0000180201007387 */ /* 0x0001e20000100800 */
[----:B------:R-:W-:Y:S01]  /*bcd0*/  ULDC.64 UR4, c[0x0][0x298] ;  /* 0x0000a60000047ab9 */ /* 0x000fe20000000a00 */
[----:B------:R-:W-:Y:S01]  /*bce0*/  BSSY B6, `(.L_x_3654) ;  /* 0x0000020000067945 */ /* 0x000fe20003800000 */
[----:B0-----:R-:W-:Y:S01]  /*bcf0*/  VIADD R2, R23, 0x20400 ;  /* 0x0002040017027836 */ /* 0x001fe20000000000 */
[----:B------:R-:W-:Y:S01]  /*bd00*/  BAR.SYNC.DEFER_BLOCKING 0x8, 0x100 ;  /* 0x0204000000007b1d */ /* 0x000fe20000010000 */
[----:B-----5:R-:W-:-:S03]  /*bd10*/  SEL R0, R0, RZ, !P0 ;  /* 0x000000ff00007207 */ /* 0x020fc60004000000 */
[----:B------:R-:W-:Y:S02]  /*bd20*/  LOP3.LUT P0, RZ, R2, 0x3ff, RZ, 0xc0, !PT ;  /* 0x000003ff02ff7812 */ /* 0x000fe4000780c0ff */
[----:B------:R0:W-:Y:S01]  /*bd30*/  STL [R1+0x8], R0 ;  /* 0x0000080001007387 */ /* 0x0001e20000100800 */
[----:B------:R-:W-:-:S04]  /*bd40*/  PRMT R30, R3, 0x8880, RZ ;  /* 0x00008880031e7816 */ /* 0x000fc800000000ff */
[----:B------:R-:W-:Y:S02]  /*bd50*/  PRMT R30, R30, 0x7710, RZ ;  /* 0x000077101e1e7816 */ /* 0x000fe400000000ff */
[----:B0-----:R-:W-:-:S05]  /*bd60*/  SHF.R.S32.HI R0, RZ, 0x1f, R4 ;  /* 0x0000001fff007819 */ /* 0x001fca0000011404 */
[----:B------:R-:W-:-:S04]  /*bd70*/  IMAD R0, R0, UR4, RZ ;  /* 0x0000000400007c24 */ /* 0x000fc8000f8e02ff */
[C---:B------:R-:W-:Y:S02]  /*bd80*/  IMAD R0, R4.reuse, UR5, R0 ;  /* 0x0000000504007c24 */ /* 0x040fe4000f8e0200 */
[----:B------:R-:W-:-:S04]  /*bd90*/  IMAD.WIDE.U32 R4, R4, UR4, RZ ;  /* 0x0000000404047c25 */ /* 0x000fc8000f8e00ff */
[----:B------:R-:W-:Y:S01]  /*bda0*/  IMAD.IADD R0, R5, 0x1, R0 ;  /* 0x0000000105007824 */ /* 0x000fe200078e0200 */
[----:B------:R0:W-:Y:S04]  /*bdb0*/  STL.64 [R1+0x10], R4 ;  /* 0x0000100401007387 */ /* 0x0001e80000100a00 */
[----:B------:R0:W-:Y:S01]  /*bdc0*/  STL [R1], R0 ;  /* 0x0000000001007387 */ /* 0x0001e20000100800 */
        /* <DEDUP_REMOVED lines=17> */
.L_x_3655:
[----:B------:R-:W-:Y:S05]  /*bee0*/  BSYNC B6 ;  /* 0x0000000000067941 */ /* 0x000fea0003800000 */
.L_x_3654:
[----:B0-----:R-:W2:Y:S01]  /*bef0*/  LDL.LU R0, [R1] ;  /* 0x0000000001007983 */ /* 0x001ea20000300800 */
[----:B------:R-:W-:Y:S01]  /*bf00*/  ULDC.64 UR4, c[0x0][0x2d8] ;  /* 0x0000b60000047ab9 */ /* 0x000fe20000000a00 */
[----:B------:R-:W0:Y:S02]  /*bf10*/  LDC R7, c[0x0][0x448] ;  /* 0x00011200ff077b82 */ /* 0x000e240000000800 */
[----:B------:R-:W2:Y:S04]  /*bf20*/  LDL.LU.64 R2, [R1+0x10] ;  /* 0x0000100001027983 */ /* 0x000ea80000300a00 */
[----:B------:R-:W3:Y:S04]  /*bf30*/  LDL.LU R21, [R1+0x8] ;  /* 0x0000080001157983 */ /* 0x000ee80000300800 */
[----:B------:R-:W4:Y:S04]  /*bf40*/  LDL.LU R20, [R1+0x18] ;  /* 0x0000180001147983 */ /* 0x000f280000300800 */
[----:B------:R0:W5:Y:S04]  /*bf50*/  LDL R10, [R1+0xc] ;  /* 0x00000c00010a7983 */ /* 0x0001680000100800 */
[----:B------:R0:W5:Y:S02]  /*bf60*/  LDL R8, [R1+0x2c] ;  /* 0x00002c0001087983 */ /* 0x0001640000100800 */
[----:B0-----:R-:W-:-:S13]  /*bf70*/  ISETP.NE.AND P0, PT, R7, 0x1, PT ;  /* 0x000000010700780c */ /* 0x001fda0003f05270 */
[----:B------:R-:W0:Y:S01]  /*bf80*/  @P0 LDC R6, c[0x0][0x44c] ;  /* 0x00011300ff060b82 */ /* 0x000e220000000800 */
[----:B------:R-:W1:Y:S02]  /*bf90*/  S2R R9, SR_TID.X ;  /* 0x0000000000097919 */ /* 0x000e640000002100 */
[----:B-1----:R-:W-:-:S05]  /*bfa0*/  IMAD.SHL.U32 R9, R9, 0x8, RZ ;  /* 0x0000000809097824 */ /* 0x002fca00078e00ff */
[----:B------:R-:W-:Y:S01]  /*bfb0*/  LOP3.LUT R9, R9, 0x38, RZ, 0xc0, !PT ;  /* 0x0000003809097812 */ /* 0x000fe200078ec0ff */
[----:B--2---:R-:W-:Y:S02]  /*bfc0*/  IMAD.MOV.U32 R3, RZ, RZ, R0 ;  /* 0x000000ffff037224 */ /* 0x004fe400078e0000 */
[----:B------:R-:W-:Y:S02]  /*bfd0*/  IMAD R0, R26, UR4, RZ ;  /* 0x000000041a007c24 */ /* 0x000fe4000f8e02ff */
[----:B------:R-:W-:-:S04]  /*bfe0*/  IMAD.WIDE.U32 R2, R18, UR4, R2 ;  /* 0x0000000412027c25 */ /* 0x000fc8000f8e0002 */
[----:B------:R-:W-:Y:S01]  /*bff0*/  IMAD R0, R18, UR5, R0 ;  /* 0x0000000512007c24 */ /* 0x000fe2000f8e0200 */
[----:B------:R-:W-:-:S03]  /*c000*/  ULDC.64 UR4, c[0x0][0x2e0] ;  /* 0x0000b80000047ab9 */ /* 0x000fc60000000a00 */
[----:B------:R-:W-:Y:S02]  /*c010*/  IMAD.IADD R3, R3, 0x1, R0 ;  /* 0x0000000103037824 */ /* 0x000fe400078e0200 */
[----:B---3--:R-:W-:Y:S02]  /*c020*/  IMAD R0, R21, UR4, RZ ;  /* 0x0000000415007c24 */ /* 0x008fe4000f8e02ff */
[----:B----4-:R-:W-:-:S04]  /*c030*/  IMAD.WIDE.U32 R2, R20, UR4, R2 ;  /* 0x0000000414027c25 */ /* 0x010fc8000f8e0002 */
[----:B------:R-:W-:Y:S01]  /*c040*/  IMAD R0, R20, UR5, R0 ;  /* 0x0000000514007c24 */ /* 0x000fe2000f8e0200 */
[----:B------:R-:W-:Y:S01]  /*c050*/  ULDC.64 UR4, c[0x0][0x2d0] ;  /* 0x0000b40000047ab9 */ /* 0x000fe20000000a00 */
[----:B------:R-:W1:Y:S02]  /*c060*/  S2R R20, SR_TID.X ;  /* 0x0000000000147919 */ /* 0x000e640000002100 */
[----:B------:R-:W-:Y:S02]  /*c070*/  IMAD.IADD R3, R3, 0x1, R0 ;  /* 0x0000000103037824 */ /* 0x000fe400078e0200 */
[----:B------:R-:W2:Y:S01]  /*c080*/  @P0 LDC R0, c[0x0][0x450] ;  /* 0x00011400ff000b82 */ /* 0x000ea20000000800 */
[----:B-1----:R-:W-:-:S04]  /*c090*/  SHF.L.U32 R20, R20, 0x4, RZ ;  /* 0x0000000414147819 */ /* 0x002fc800000006ff */
[----:B------:R-:W-:-:S05]  /*c0a0*/  LOP3.LUT R20, R37, 0x70, R20, 0xf8, !PT ;  /* 0x0000007025147812 */ /* 0x000fca00078ef814 */
[----:B------:R-:W-:-:S04]  /*c0b0*/  IMAD R5, R17, 0x40, R20 ;  /* 0x0000004011057824 */ /* 0x000fc800078e0214 */
[----:B0-----:R-:W-:-:S04]  /*c0c0*/  @P0 IMAD.HI.U32 R6, R5, R6, RZ ;  /* 0x0000000605060227 */ /* 0x001fc800078e00ff */
[----:B------:R-:W-:Y:S01]  /*c0d0*/  IMAD.MOV.U32 R4, RZ, RZ, R5 ;  /* 0x000000ffff047224 */ /* 0x000fe200078e0005 */
[----:B--2---:R-:W-:-:S05]  /*c0e0*/  @P0 SHF.R.U32.HI R4, RZ, R0, R6 ;  /* 0x00000000ff040219 */ /* 0x004fca0000011606 */
[----:B------:R-:W-:-:S04]  /*c0f0*/  IMAD.MOV R0, RZ, RZ, -R4 ;  /* 0x000000ffff007224 */ /* 0x000fc800078e0a04 */
        /* <DEDUP_REMOVED lines=14> */
[----:B------:R-:W-:-:S04]  /*c1e0*/  ULDC UR4, c[0x0][0x2b8] ;  /* 0x0000ae0000047ab9 */ /* 0x000fc80000000800 */
[----:B------:R-:W-:Y:S01]  /*c1f0*/  LEA.HI.X R4, R2, UR5, R4, 0x1, P0 ;  /* 0x0000000502047c11 */ /* 0x000fe200080f0c04 */
[----:B------:R-:W-:Y:S01]  /*c200*/  UMOV UR5, 0xffffffff ;  /* 0xffffffff00057882 */ /* 0x000fe20000000000 */
[----:B------:R-:W-:Y:S02]  /*c210*/  ISETP.GE.AND P1, PT, R9, UR4, PT ;  /* 0x0000000409007c0c */ /* 0x000fe4000bf26270 */
[----:B------:R-:W-:Y:S11]  /*c220*/  BRA.DIV UR5, `(.L_x_3656) ;  /* 0x0000003605687947 */ /* 0x000ff6000b800000 */
[----:B------:R-:W0:Y:S01]  /*c230*/  SHFL.IDX PT, R3, R0, RZ, 0x181f ;  /* 0x00181fff00037589 */ /* 0x000e2200000e0000 */
[----:B-----5:R-:W-:Y:S02]  /*c240*/  IMAD R5, R10, R7, RZ ;  /* 0x000000070a057224 */ /* 0x020fe400078e02ff */
[----:B------:R-:W-:Y:S01]  /*c250*/  IMAD R17, R17, 0x40, R37 ;  /* 0x0000004011117824 */ /* 0x000fe200078e0225 */
[----:B------:R-:W1:Y:S04]  /*c260*/  SHFL.IDX PT, R2, R4, RZ, 0x181f ;  /* 0x00181fff04027589 */ /* 0x000e6800000e0000 */
[----:B------:R-:W-:-:S13]  /*c270*/  ISETP.GE.AND P0, PT, R17, R5, PT ;  /* 0x000000051100720c */ /* 0x000fda0003f06270 */
[----:B0-----:R-:W-:-:S05]  /*c280*/  @!P0 LEA R3, P2, R9, R3, 0x1 ;  /* 0x0000000309038211 */ /* 0x001fca00078408ff */
[----:B-1----:R-:W-:-:S05]  /*c290*/  @!P0 IMAD.X R2, RZ, RZ, R2, P2 ;  /* 0x000000ffff028224 */ /* 0x002fca00010e0602 */
[----:B------:R-:W-:-:S04]  /*c2a0*/  @!P0 LOP3.LUT R3, R3, R2, RZ, 0x3c, !PT ;  /* 0x0000000203038212 */ /* 0x000fc800078e3cff */
[----:B------:R-:W-:-:S04]  /*c2b0*/  @!P0 LOP3.LUT R2, R3, R2, RZ, 0x3c, !PT ;  /* 0x0000000203028212 */ /* 0x000fc800078e3cff */
[----:B------:R-:W-:-:S05]  /*c2c0*/  @!P0 LOP3.LUT R3, R3, R2, RZ, 0x3c, !PT ;  /* 0x0000000203038212 */ /* 0x000fca00078e3cff */
[----:B------:R-:W-:Y:S01]  /*c2d0*/  @!PT LDS RZ, [RZ] ;  /* 0x00000000fffff984 */ /* 0x000fe20000000800 */
[----:B------:R0:W-:Y:S02]  /*c2e0*/  @!P0 LDGSTS.E.BYPASS.LTC128B.128 [R8+0x20400], desc[UR50][R2.64], !P1 ;  /* 0x2040000002088fae */ /* 0x0001e4000c901d72 */
[----:B0-----:R-:W-:Y:S02]  /*c2f0*/  IADD3 R2, R17, 0x10, RZ ;  /* 0x0000001011027810 */ /* 0x001fe40007ffe0ff */
[----:B------:R-:W0:Y:S02]  /*c300*/  SHFL.IDX PT, R3, R0, 0x1, 0x181f ;  /* 0x00381f0000037f89 */ /* 0x000e2400000e0000 */
[----:B------:R-:W-:Y:S02]  /*c310*/  ISETP.GE.AND P0, PT, R2, R5, PT ;  /* 0x000000050200720c */ /* 0x000fe40003f06270 */
[----:B------:R-:W1:Y:S11]  /*c320*/  SHFL.IDX PT, R2, R4, 0x1, 0x181f ;  /* 0x00381f0004027f89 */ /* 0x000e7600000e0000 */
[----:B0-----:R-:W-:-:S05]  /*c330*/  @!P0 LEA R3, P2, R9, R3, 0x1 ;  /* 0x0000000309038211 */ /* 0x001fca00078408ff */
[----:B-1----:R-:W-:-:S05]  /*c340*/  @!P0 IMAD.X R2, RZ, RZ, R2, P2 ;  /* 0x000000ffff028224 */ /* 0x002fca00010e0602 */
[----:B------:R-:W-:-:S04]  /*c350*/  @!P0 LOP3.LUT R3, R3, R2, RZ, 0x3c, !PT ;  /* 0x0000000203038212 */ /* 0x000fc800078e3cff */
[----:B------:R-:W-:-:S04]  /*c360*/  @!P0 LOP3.LUT R2, R3, R2, RZ, 0x3c, !PT ;  /* 0x0000000203028212 */ /* 0x000fc800078e3cff */
[----:B------:R-:W-:-:S05]  /*c370*/  @!P0 LOP3.LUT R3, R3, R2, RZ, 0x3c, !PT ;  /* 0x0000000203038212 */ /* 0x000fca00078e3cff */
[----:B------:R0:W-:Y:S02]  /*c380*/  @!P0 LDGSTS.E.BYPASS.LTC128B.128 [R8+0x20c00], desc[UR50][R2.64], !P1 ;  /* 0x20c0000002088fae */ /* 0x0001e4000c901d72 */
[----:B0-----:R-:W-:Y:S02]  /*c390*/  VIADD R2, R17, 0x20 ;  /* 0x0000002011027836 */ /* 0x001fe40000000000 */
[----:B------:R-:W0:Y:S03]  /*c3a0*/  SHFL.IDX PT, R3, R0, 0x2, 0x181f ;  /* 0x00581f0000037f89 */ /* 0x000e2600000e0000 */
[----:B------:R-:W-:Y:S01]  /*c3b0*/  ISETP.GE.AND P0, PT, R2, R5, PT ;  /* 0x000000050200720c */ /* 0x000fe20003f06270 */
[----:B------:R-:W-:Y:S04]  /*c3c0*/  SHFL.IDX PT, R0, R0, 0x3, 0x181f ;  /* 0x00781f0000007f89 */ /* 0x000fe800000e0000 */
[----:B------:R-:W1:Y:S04]  /*c3d0*/  SHFL.IDX PT, R2, R4, 0x2, 0x181f ;  /* 0x00581f0004027f89 */ /* 0x000e6800000e0000 */
[----:B------:R-:W2:Y:S04]  /*c3e0*/  SHFL.IDX PT, R4, R4, 0x3, 0x181f ;  /* 0x00781f0004047f89 */ /* 0x000ea800000e0000 */
[----:B0-----:R-:W-:-:S05]  /*c3f0*/  @!P0 LEA R3, P2, R9, R3, 0x1 ;  /* 0x0000000309038211 */ /* 0x001fca00078408ff */
[----:B-1----:R-:W-:-:S05]  /*c400*/  @!P0 IMAD.X R2, RZ, RZ, R2, P2 ;  /* 0x000000ffff028224 */ /* 0x002fca00010e0602 */
[----:B------:R-:W-:-:S04]  /*c410*/  @!P0 LOP3.LUT R3, R3, R2, RZ, 0x3c, !PT ;  /* 0x0000000203038212 */ /* 0x000fc800078e3cff */
[----:B------:R-:W-:-:S04]  /*c420*/  @!P0 LOP3.LUT R2, R3, R2, RZ, 0x3c, !PT ;  /* 0x0000000203028212 */ /* 0x000fc800078e3cff */
[----:B------:R-:W-:-:S05]  /*c430*/  @!P0 LOP3.LUT R3, R3, R2, RZ, 0x3c, !PT ;  /* 0x0000000203038212 */ /* 0x000fca00078e3cff */
[----:B--2---:R0:W-:Y:S02]  /*c440*/  @!P0 LDGSTS.E.BYPASS.LTC128B.128 [R8+0x21400], desc[UR50][R2.64], !P1 ;  /* 0x2140000002088fae */ /* 0x0041e4000c901d72 */
.L_x_3734:
[----:B------:R-:W-:-:S05]  /*c450*/  VIADD R17, R17, 0x30 ;  /* 0x0000003011117836 */ /* 0x000fca0000000000 */
[----:B------:R-:W-:-:S13]  /*c460*/  ISETP.GE.AND P0, PT, R17, R5, PT ;  /* 0x000000051100720c */ /* 0x000fda0003f06270 */
[----:B01----:R-:W-:-:S05]  /*c470*/  @!P0 LEA R2, P2, R9, R0, 0x1 ;  /* 0x0000000009028211 */ /* 0x003fca00078408ff */
[----:B------:R-:W-:-:S05]  /*c480*/  @!P0 IMAD.X R3, RZ, RZ, R4, P2 ;  /* 0x000000ffff038224 */ /* 0x000fca00010e0604 */
[----:B------:R-:W-:Y:S01]  /*c490*/  @!PT LDS RZ, [RZ] ;  /* 0x00000000fffff984 */ /* 0x000fe20000000800 */
[----:B------:R-:W-:Y:S01]  /*c4a0*/  @!PT LDS RZ, [RZ] ;  /* 0x00000000fffff984 */ /* 0x000fe20000000800 */
[----:B------:R-:W-:Y:S01]  /*c4b0*/  @!PT LDS RZ, [RZ] ;  /* 0x00000000fffff984 */ /* 0x000fe20000000800 */
[----:B------:R0:W-:Y:S01]  /*c4c0*/  @!P0 LDGSTS.E.BYPASS.LTC128B.128 [R8+0x21c00], desc[UR50][R2.64], !P1 ;  /* 0x21c0000002088fae */ /* 0x0001e2000c901d72 */
[----:B------:R-:W-:Y:S01]  /*c4d0*/  PLOP3.LUT P0, PT, PT, PT, PT, 0x80, 0x0 ;  /* 0x000000000000781c */ /* 0x000fe20003f0f070 */
[----:B------:R-:W-:-:S12]  /*c4e0*/  NOP ;  /* 0x0000000000007918 */ /* 0x000fd80000000000 */
.L_x_3657:
        /* <DEDUP_REMOVED lines=18> */
.L_x_3735:
[----:B------:R-:W-:Y:S05]  /*c610*/  BSYNC B0 ;  /* 0x0000000000007941 */ /* 0x000fea0003800000 */
.L_x_3658:
[----:B------:R-:W-:-:S05]  /*c620*/  IMAD.U32 R2, RZ, RZ, UR36 ;  /* 0x00000024ff027e24 */ /* 0x000fca000f8e00ff */
[----:B------:R-:W-:-:S13]  /*c630*/  ISETP.NE.AND P0, PT, R2, 0x3, PT ;  /* 0x000000030200780c */ /* 0x000fda0003f05270 */
[----:B------:R-:W-:Y:S05]  /*c640*/  @!P0 BRA `(.L_x_3660) ;  /* 0x0000000000048947 */ /* 0x000fea0003800000 */
[----:B------:R-:W-:Y:S01]  /*c650*/  BPT.TRAP 0x1 ;  /* 0x000000040000795c */ /* 0x000fe20000300000 */
.L_x_3660:
[----:B0-----:R-:W-:Y:S01]  /*c660*/  SHF.L.U32 R0, R25, 0x1f, RZ ;  /* 0x0000001f19007819 */ /* 0x001fe200000006ff */
[----:B------:R-:W-:Y:S03]  /*c670*/  BSSY B0, `(.L_x_3661) ;  /* 0x0000003000007945 */ /* 0x000fe60003800000 */
[----:B------:R-:W0:Y:S02]  /*c680*/  SYNCS.PHASECHK.TRANS64.TRYWAIT P0, [R27+URZ+0x28c60], R0 ;  /* 0x028c60001b0075a7 */ /* 0x000e24000800017f */
[----:B0-----:R-:W-:Y:S05]  /*c690*/  @!P0 BRA `(.L_x_3662) ;  /* 0x0000003400a48947 */ /* 0x001fea0003800000 */
.L_x_3736:
[----:B------:R-:W-:Y:S05]  /*c6a0*/  BSYNC B0 ;  /* 0x0000000000007941 */ /* 0x000fea0003800000 */
.L_x_3661:
[----:B------:R-:W0:Y:S01]  /*c6b0*/  LDL.LU R2, [R1+0x1c] ;  /* 0x00001c0001027983 */ /* 0x000e220000300800 */
[----:B------:R-:W-:-:S03]  /*c6c0*/  ULDC.64 UR4, c[0x0][0x328] ;  /* 0x0000ca0000047ab9 */ /* 0x000fc60000000a00 */
[----:B------:R-:W2:Y:S01]  /*c6d0*/  LDL.LU R4, [R1+0x20] ;  /* 0x0000200001047983 */ /* 0x000ea20000300800 */
[----:B------:R-:W-:Y:S02]  /*c6e0*/  IMAD R5, R24, 0x8000, R33 ;  /* 0x0000800018057824 */ /* 0x000fe400078e0221 */
[----:B0-----:R-:W-:Y:S02]  /*c6f0*/  IMAD R0, R2, UR4, RZ ;  /* 0x0000000402007c24 */ /* 0x001fe4000f8e02ff */
[----:B------:R-:W-:-:S04]  /*c700*/  IMAD.WIDE.U32 R2, R35, UR4, RZ ;  /* 0x0000000423027c25 */ /* 0x000fc8000f8e00ff */
[----:B------:R-:W-:Y:S01]  /*c710*/  IMAD R0, R35, UR5, R0 ;  /* 0x0000000523007c24 */ /* 0x000fe2000f8e0200 */
[----:B------:R-:W-:-:S04]  /*c720*/  ULDC.64 UR4, c[0x0][0x338] ;  /* 0x0000ce0000047ab9 */ /* 0x000fc80000000a00 */
[----:B------:R-:W-:Y:S01]  /*c730*/  IADD3 R3, R3, R0, RZ ;  /* 0x0000000003037210 */ /* 0x000fe20007ffe0ff */
[----:B--2---:R-:W-:Y:S02]  /*c740*/  IMAD R0, R4, UR4, RZ ;  /* 0x0000000404007c24 */ /* 0x004fe4000f8e02ff */
        /* <DEDUP_REMOVED lines=13> */
[----:B------:R-:W2:Y:S01]  /*c820*/  LDL R3, [R1+0x4] ;  /* 0x0000040001037983 */ /* 0x000ea20000100800 */
[----:B------:R-:W-:Y:S01]  /*c830*/  IMAD R5, R5, 0x2, R23 ;  /* 0x0000000205057824 */ /* 0x000fe200078e0217 */
[C---:B------:R-:W-:Y:S01]  /*c840*/  LOP3.LUT P5, RZ, R30.reuse, 0x2, RZ, 0xc0, !PT ;  /* 0x000000021eff7812 */ /* 0x040fe200078ac0ff */
[----:B------:R-:W0:Y:S01]  /*c850*/  S2R R7, SR_TID.X ;  /* 0x0000000000077919 */ /* 0x000e220000002100 */
[C---:B------:R-:W-:Y:S02]  /*c860*/  LOP3.LUT P4, RZ, R30.reuse, 0x4, RZ, 0xc0, !PT ;  /* 0x000000041eff7812 */ /* 0x040fe4000788c0ff */
[----:B------:R-:W-:Y:S01]  /*c870*/  LOP3.LUT P3, RZ, R30, 0x8, RZ, 0xc0, !PT ;  /* 0x000000081eff7812 */ /* 0x000fe2000786c0ff */
[----:B------:R-:W1:Y:S01]  /*c880*/  SHFL.IDX PT, R2, R4, RZ, 0x181f ;  /* 0x00181fff04027589 */ /* 0x000e6200000e0000 */
[----:B------:R-:W-:Y:S02]  /*c890*/  LOP3.LUT R22, R22, 0xfffffeff, RZ, 0xc0, !PT ;  /* 0xfffffeff16167812 */ /* 0x000fe400078ec0ff */
[----:B------:R-:W-:Y:S01]  /*c8a0*/  LOP3.LUT P2, RZ, R30, 0x10, RZ, 0xc0, !PT ;  /* 0x000000101eff7812 */ /* 0x000fe2000784c0ff */
[----:B0-----:R-:W-:-:S05]  /*c8b0*/  IMAD.SHL.U32 R7, R7, 0x8, RZ ;  /* 0x0000000807077824 */ /* 0x001fca00078e00ff */
[----:B------:R-:W-:-:S05]  /*c8c0*/  LOP3.LUT R7, R7, 0x38, RZ, 0xc0, !PT ;  /* 0x0000003807077812 */ /* 0x000fca00078ec0ff */
[----:B------:R-:W-:Y:S01]  /*c8d0*/  IMAD.SHL.U32 R0, R7, 0x2, RZ ;  /* 0x0000000207007824 */ /* 0x000fe200078e00ff */
[----:B------:R-:W-:-:S04]  /*c8e0*/  LOP3.LUT R7, R30, 0x1, RZ, 0xc0, !PT ;  /* 0x000000011e077812 */ /* 0x000fc800078ec0ff */
[----:B-1----:R-:W-:Y:S02]  /*c8f0*/  IADD3 R2, P0, R2, R0, RZ ;  /* 0x0000000002027210 */ /* 0x002fe40007f1e0ff */
[----:B------:R-:W-:-:S13]  /*c900*/  ISETP.NE.U32.AND P1, PT, R7, 0x1, PT ;  /* 0x000000010700780c */ /* 0x000fda0003f25070 */
[----:B------:R-:W-:-:S04]  /*c910*/  @P1 LOP3.LUT R22, R22, 0x100, RZ, 0xfc, !PT ;  /* 0x0000010016161812 */ /* 0x000fc800078efcff */
[----:B------:R-:W-:Y:S01]  /*c920*/  LOP3.LUT R22, R22, 0xfffffdff, RZ, 0xc0, !PT ;  /* 0xfffffdff16167812 */ /* 0x000fe200078ec0ff */
[----:B--2---:R-:W-:Y:S02]  /*c930*/  IMAD.MOV.U32 R8, RZ, RZ, R3 ;  /* 0x000000ffff087224 */ /* 0x004fe400078e0003 */
[----:B------:R-:W0:Y:S03]  /*c940*/  SHFL.IDX PT, R3, R6, RZ, 0x181f ;  /* 0x00181fff06037589 */ /* 0x000e2600000e0000 */
[----:B------:R-:W-:Y:S01]  /*c950*/  PRMT R7, R8, 0x8880, RZ ;  /* 0x0000888008077816 */ /* 0x000fe200000000ff */
[----:B0-----:R-:W-:Y:S01]  /*c960*/  IMAD.X R3, RZ, RZ, R3, P0 ;  /* 0x000000ffff037224 */ /* 0x001fe200000e0603 */
[----:B------:R-:W-:Y:S02]  /*c970*/  ISETP.LT.OR P0, PT, R29, 0x1, P1 ;  /* 0x000000011d00780c */ /* 0x000fe40000f01670 */
[----:B------:R-:W-:-:S04]  /*c980*/  LOP3.LUT P1, RZ, R30, 0x20, RZ, 0xc0, !PT ;  /* 0x000000201eff7812 */ /* 0x000fc8000782c0ff */
[----:B------:R-:W-:-:S07]  /*c990*/  ISETP.LT.OR P6, PT, R29, 0x1, !P1 ;  /* 0x000000011d00780c */ /* 0x000fce0004fc1670 */
[----:B------:R-:W-:Y:S01]  /*c9a0*/  @!PT LDS RZ, [RZ] ;  /* 0x00000000fffff984 */ /* 0x000fe20000000800 */
[----:B------:R-:W-:Y:S01]  /*c9b0*/  LDGSTS.E.BYPASS.LTC128B.128 [R5+0x400], desc[UR50][R2.64], !P0 ;  /* 0x0040000002057fae */ /* 0x000fe2000c101d72 */
[----:B------:R-:W-:-:S13]  /*c9c0*/  ISETP.LT.OR P0, PT, R29, 0x1, !P5 ;  /* 0x000000011d00780c */ /* 0x000fda0006f01670 */
[----:B------:R-:W-:Y:S01]  /*c9d0*/  LDGSTS.E.BYPASS.LTC128B.128 [R5+0x2400], desc[UR50][R2.64+0x80], !P0 ;  /* 0x0240008002057fae */ /* 0x000fe2000c101d72 */
[----:B------:R-:W-:-:S13]  /*c9e0*/  ISETP.LT.OR P0, PT, R29, 0x1, !P4 ;  /* 0x000000011d00780c */ /* 0x000fda0006701670 */
[----:B------:R-:W-:Y:S01]  /*c9f0*/  LDGSTS.E.BYPASS.LTC128B.128 [R5+0x4400], desc[UR50][R2.64+0x100], !P0 ;  /* 0x0440010002057fae */ /* 0x000fe2000c101d72 */
[----:B------:R-:W-:-:S13]  /*ca00*/  ISETP.LT.OR P0, PT, R29, 0x1, !P3 ;  /* 0x000000011d00780c */ /* 0x000fda0005f01670 */
[----:B------:R-:W-:Y:S01]  /*ca10*/  LDGSTS.E.BYPASS.LTC128B.128 [R5+0x6400], desc[UR50][R2.64+0x180], !P0 ;  /* 0x0640018002057fae */ /* 0x000fe2000c101d72 */
[----:B------:R-:W-:-:S13]  /*ca20*/  ISETP.LT.OR P0, PT, R29, 0x1, !P2 ;  /* 0x000000011d00780c */ /* 0x000fda0005701670 */
[----:B------:R-:W-:Y:S01]  /*ca30*/  LDGSTS.E.BYPASS.LTC128B.128 [R5+0x8400], desc[UR50][R2.64+0x200], !P0 ;  /* 0x0840020002057fae */ /* 0x000fe2000c101d72 */
[----:B------:R-:W-:-:S03]  /*ca40*/  LOP3.LUT P0, RZ, R30, 0x40, RZ, 0xc0, !PT ;  /* 0x000000401eff7812 */ /* 0x000fc6000780c0ff */
[----:B------:R-:W-:Y:S01]  /*ca50*/  LDGSTS.E.BYPASS.LTC128B.128 [R5+0xa400], desc[UR50][R2.64+0x280], !P6 ;  /* 0x0a40028002057fae */ /* 0x000fe2000f101d72 */
[----:B------:R-:W-:-:S13]  /*ca60*/  ISETP.LT.OR P6, PT, R29, 0x1, !P0 ;  /* 0x000000011d00780c */ /* 0x000fda00047c1670 */
[----:B------:R-:W-:Y:S01]  /*ca70*/  LDGSTS.E.BYPASS.LTC128B.128 [R5+0xc400], desc[UR50][R2.64+0x300], !P6 ;  /* 0x0c40030002057fae */ /* 0x000fe2000f101d72 */
[----:B------:R-:W-:-:S03]  /*ca80*/  ISETP.GT.AND P6, PT, R7, -0x1, PT ;  /* 0xffffffff0700780c */ /* 0x000fc60003fc4270 */
[----:B------:R-:W-:Y:S10]  /*ca90*/  SHFL.IDX PT, R7, R6, 0x2, 0x181f ;  /* 0x00581f0006077f89 */ /* 0x000ff400000e0000 */
[----:B------:R-:W-:-:S02]  /*caa0*/  @P6 LOP3.LUT R22, R22, 0x200, RZ, 0xfc, !PT ;  /* 0x0000020016166812 */ /* 0x000fc400078efcff */
[----:B------:R-:W-:-:S13]  /*cab0*/  ISETP.LT.OR P6, PT, R29, 0x1, P6 ;  /* 0x000000011d00780c */ /* 0x000fda00037c1670 */
[----:B------:R0:W-:Y:S04]  /*cac0*/  LDGSTS.E.BYPASS.LTC128B.128 [R5+0xe400], desc[UR50][R2.64+0x380], !P6 ;  /* 0x0e40038002057fae */ /* 0x0001e8000f101d72 */
[----:B0-----:R-:W0:Y:S04]  /*cad0*/  SHFL.IDX PT, R2, R4, 0x1, 0x181f ;  /* 0x00381f0004027f89 */ /* 0x001e2800000e0000 */
[----:B------:R-:W1:Y:S04]  /*cae0*/  SHFL.IDX PT, R3, R6, 0x1, 0x181f ;  /* 0x00381f0006037f89 */ /* 0x000e6800000e0000 */
[----:B------:R-:W-:Y:S01]  /*caf0*/  SHFL.IDX PT, R6, R6, 0x3, 0x181f ;  /* 0x00781f0006067f89 */ /* 0x000fe200000e0000 */
[----:B0-----:R-:W-:-:S04]  /*cb00*/  IADD3 R2, P6, R2, R0, RZ ;  /* 0x0000000002027210 */ /* 0x001fc80007fde0ff */
[----:B-1----:R-:W-:Y:S02]  /*cb10*/  IADD3.X R3, RZ, R3, RZ, P6, !PT ;  /* 0x00000003ff037210 */ /* 0x002fe400037fe4ff */
[----:B------:R-:W-:-:S04]  /*cb20*/  LOP3.LUT P6, RZ, R22, 0x100, RZ, 0xc0, !PT ;  /* 0x0000010016ff7812 */ /* 0x000fc800078cc0ff */
[----:B------:R-:W-:-:S13]  /*cb30*/  ISETP.LT.OR P6, PT, R29, 0x11, P6 ;  /* 0x000000111d00780c */ /* 0x000fda00037c1670 */
        /* <DEDUP_REMOVED lines=13> */
[----:B------:R-:W-:-:S04]  /*cc10*/  LOP3.LUT P6, RZ, R22, 0x200, RZ, 0xc0, !PT ;  /* 0x0000020016ff7812 */ /* 0x000fc800078cc0ff */
[----:B------:R-:W-:-:S13]  /*cc20*/  ISETP.LT.OR P6, PT, R29, 0x11, P6 ;  /* 0x000000111d00780c */ /* 0x000fda00037c1670 */
[----:B------:R0:W-:Y:S04]  /*cc30*/  LDGSTS.E.BYPASS.LTC128B.128 [R5+0xec00], desc[UR50][R2.64+0x380], !P6 ;  /* 0x0ec0038002057fae */ /* 0x0001e8000f101d72 */
[----:B0-----:R-:W0:Y:S02]  /*cc40*/  SHFL.IDX PT, R2, R4, 0x2, 0x181f ;  /* 0x00581f0004027f89 */ /* 0x001e2400000e0000 */
[----:B0-----:R-:W-:-:S05]  /*cc50*/  IADD3 R2, P6, R2, R0, RZ ;  /* 0x0000000002027210 */ /* 0x001fca0007fde0ff */
[----:B------:R-:W-:Y:S01]  /*cc60*/  IMAD.X R3, RZ, RZ, R7, P6 ;  /* 0x000000ffff037224 */ /* 0x000fe200030e0607 */
        /* <DEDUP_REMOVED lines=18> */
[----:B0-----:R0:W1:Y:S02]  /*cd90*/  SHFL.IDX PT, R2, R4, 0x3, 0x181f ;  /* 0x00781f0004027f89 */ /* 0x00106400000e0000 */
.L_x_3746:
[C---:B------:R-:W-:Y:S02]  /*cda0*/  LOP3.LUT P6, RZ, R22.reuse, 0x100, RZ, 0xc0, !PT ;  /* 0x0000010016ff7812 */ /* 0x040fe400078cc0ff */
[----:B------:R-:W-:Y:S02]  /*cdb0*/  LOP3.LUT R22, R22, 0xffffefff, RZ, 0xc0, !PT ;  /* 0xffffefff16167812 */ /* 0x000fe400078ec0ff */
[C---:B------:R-:W-:Y:S02]  /*cdc0*/  ISETP.LT.OR P6, PT, R29.reuse, 0x31, P6 ;  /* 0x000000311d00780c */ /* 0x040fe400037c1670 */
[----:B------:R-:W-:-:S11]  /*cdd0*/  ISETP.LT.OR P5, PT, R29, 0x31, !P5 ;  /* 0x000000311d00780c */ /* 0x000fd60006fa1670 */
[----:B------:R-:W-:Y:S02]  /*cde0*/  @P6 LOP3.LUT R22, R22, 0x1000, RZ, 0xfc, !PT ;  /* 0x0000100016166812 */ /* 0x000fe400078efcff */
[C---:B------:R-:W-:Y:S02]  /*cdf0*/  ISETP.LT.OR P6, PT, R29.reuse, 0x31, !P4 ;  /* 0x000000311d00780c */ /* 0x040fe400067c1670 */
[----:B------:R-:W-:Y:S02]  /*ce00*/  LOP3.LUT R22, R22, 0xffffbfff, RZ, 0xc0, !PT ;  /* 0xffffbfff16167812 */ /* 0x000fe400078ec0ff */
[C---:B------:R-:W-:Y:S02]  /*ce10*/  ISETP.LT.OR P4, PT, R29.reuse, 0x31, !P2 ;  /* 0x000000311d00780c */ /* 0x040fe40005781670 */
[----:B------:R-:W-:Y:S02]  /*ce20*/  LOP3.LUT R22, R22, 0xfffffeff, RZ, 0xc0, !PT ;  /* 0xfffffeff16167812 */ /* 0x000fe400078ec0ff */
[----:B------:R-:W-:-:S02]  /*ce30*/  ISETP.LT.OR P2, PT, R29, 0x31, !P0 ;  /* 0x000000311d00780c */ /* 0x000fc40004741670 */
[----:B------:R-:W-:Y:S02]  /*ce40*/  @P5 LOP3.LUT R22, R22, 0x100, RZ, 0xfc, !PT ;  /* 0x0000010016165812 */ /* 0x000fe400078efcff */
[----:B-1----:R-:W-:Y:S02]  /*ce50*/  IADD3 R2, P0, R2, R0, RZ ;  /* 0x0000000002027210 */ /* 0x002fe40007f1e0ff */
[----:B------:R-:W-:Y:S02]  /*ce60*/  @P6 LOP3.LUT R22, R22, 0x4000, RZ, 0xfc, !PT ;  /* 0x0000400016166812 */ /* 0x000fe400078efcff */
[----:B------:R-:W-:Y:S01]  /*ce70*/  ISETP.LT.OR P5, PT, R29, 0x31, !P3 ;  /* 0x000000311d00780c */ /* 0x000fe20005fa1670 */
[----:B------:R-:W-:Y:S01]  /*ce80*/  IMAD.X R3, RZ, RZ, R6, P0 ;  /* 0x000000ffff037224 */ /* 0x000fe200000e0606 */
[C---:B------:R-:W-:Y:S02]  /*ce90*/  LOP3.LUT P6, RZ, R22.reuse, 0x1000, RZ, 0xc0, !PT ;  /* 0x0000100016ff7812 */ /* 0x040fe400078cc0ff */
[----:B------:R-:W-:-:S02]  /*cea0*/  LOP3.LUT P0, RZ, R22, 0x100, RZ, 0xc0, !PT ;  /* 0x0000010016ff7812 */ /* 0x000fc4000780c0ff */
[----:B------:R-:W-:Y:S02]  /*ceb0*/  ISETP.LT.OR P3, PT, R29, 0x31, !P1 ;  /* 0x000000311d00780c */ /* 0x000fe40004f61670 */
[----:B------:R-:W-:-:S04]  /*cec0*/  LOP3.LUT P1, RZ, R22, 0x200, RZ, 0xc0, !PT ;  /* 0x0000020016ff7812 */ /* 0x000fc8000782c0ff */
[----:B------:R-:W-:-:S03]  /*ced0*/  ISETP.LT.OR P1, PT, R29, 0x31, P1 ;  /* 0x000000311d00780c */ /* 0x000fc60000f21670 */
[----:B------:R-:W-:Y:S01]  /*cee0*/  @!PT LDS RZ, [RZ] ;  /* 0x00000000fffff984 */ /* 0x000fe20000000800 */
[----:B------:R-:W-:Y:S01]  /*cef0*/  @!PT LDS RZ, [RZ] ;  /* 0x00000000fffff984 */ /* 0x000fe20000000800 */
[----:B------:R-:W-:Y:S01]  /*cf00*/  @!PT LDS RZ, [RZ] ;  /* 0x00000000fffff984 */ /* 0x000fe20000000800 */
[----:B------:R1:W-:Y:S01]  /*cf10*/  LDGSTS.E.BYPASS.LTC128B.128 [R5+0x1c00], desc[UR50][R2.64], !P6 ;  /* 0x01c0000002057fae */ /* 0x0003e2000f101d72 */
[----:B------:R-:W-:-:S03]  /*cf20*/  LOP3.LUT P6, RZ, R22, 0x4000, RZ, 0xc0, !PT ;  /* 0x0000400016ff7812 */ /* 0x000fc600078cc0ff */
        /* <DEDUP_REMOVED lines=9> */
.L_x_3664:
        /* <DEDUP_REMOVED lines=11> */
.L_x_3665:
[----:B------:R-:W-:Y:S01]  /*d070*/  ISETP.GE.AND P0, PT, R36, 0x41, PT ;  /* 0x000000412400780c */ /* 0x000fe20003f06270 */
[----:B------:R1:W-:Y:S01]  /*d080*/  SYNCS.ARRIVE.TRANS64.A1T0 RZ, [R27+URZ+0x28c50], RZ ;  /* 0x028c50ff1bff79a7 */ /* 0x0003e2000810003f */
[----:B------:R-:W-:Y:S11]  /*d090*/  BSSY B0, `(.L_x_3666) ;  /* 0x00000f5000007945 */ /* 0x000ff60003800000 */
[----:B-1----:R-:W-:Y:S05]  /*d0a0*/  @!P0 BRA `(.L_x_3667) ;  /* 0x0000000c00cc8947 */ /* 0x002fea0003800000 */
[----:B0-----:R-:W2:Y:S04]  /*d0b0*/  LDL.LU R4, [R1+0x28] ;  /* 0x0000280001047983 */ /* 0x001ea80000300800 */
[----:B------:R-:W3:Y:S04]  /*d0c0*/  LDL.LU R3, [R1+0x4] ;  /* 0x0000040001037983 */ /* 0x000ee80000300800 */
[----:B------:R-:W4:Y:S01]  /*d0d0*/  LDL.LU R2, [R1+0x30] ;  /* 0x0000300001027983 */ /* 0x000f220000300800 */
[----:B--2---:R-:W-:Y:S02]  /*d0e0*/  LOP3.LUT R30, R4, 0x40, RZ, 0xc0, !PT ;  /* 0x00000040041e7812 */ /* 0x004fe400078ec0ff */
[----:B---3--:R-:W-:-:S02]  /*d0f0*/  LOP3.LUT R29, R3, 0x80, RZ, 0xc0, !PT ;  /* 0x00000080031d7812 */ /* 0x008fc400078ec0ff */
[----:B------:R-:W-:Y:S01]  /*d100*/  SHF.R.U32.HI R30, RZ, 0x2, R30 ;  /* 0x00000002ff1e7819 */ /* 0x000fe2000001161e */
[----:B----4-:R-:W-:Y:S01]  /*d110*/  VIADD R7, R2, 0xfffffffe ;  /* 0xfffffffe02077836 */ /* 0x010fe20000000000 */
[----:B------:R-:W-:-:S07]  /*d120*/  SHF.R.U32.HI R29, RZ, 0x3, R29 ;  /* 0x00000003ff1d7819 */ /* 0x000fce000001161d */
.L_x_3680:
[----:B------:R-:W0:Y:S01]  /*d130*/  S2R R2, SR_TID.X ;  /* 0x0000000000027919 */ /* 0x000e220000002100 */
[----:B-1----:R-:W1:Y:S01]  /*d140*/  LDC R3, c[0x0][0x430] ;  /* 0x00010c00ff037b82 */ /* 0x002e620000000800 */
[----:B--23--:R-:W-:Y:S01]  /*d150*/  IMAD R6, R7, 0x40, R31 ;  /* 0x0000004007067824 */ /* 0x00cfe200078e021f */
[----:B------:R-:W-:Y:S05]  /*d160*/  YIELD ;  /* 0x0000000000007946 */ /* 0x000fea0003800000 */
[----:B------:R-:W-:Y:S01]  /*d170*/  IMAD.U32 R11, RZ, RZ, UR36 ;  /* 0x00000024ff0b7e24 */ /* 0x000fe2000f8e00ff */
[----:B------:R-:W-:Y:S01]  /*d180*/  ULDC UR4, c[0x0][0x430] ;  /* 0x00010c0000047ab9 */ /* 0x000fe20000000800 */
[----:B------:R-:W-:Y:S01]  /*d190*/  VIADD R24, R24, 0x1 ;  /* 0x0000000118187836 */ /* 0x000fe20000000000 */
[----:B-1----:R-:W-:Y:S01]  /*d1a0*/  ISETP.NE.AND P0, PT, R3, 0x1, PT ;  /* 0x000000010300780c */ /* 0x002fe20003f05270 */
[----:B0-----:R-:W-:-:S05]  /*d1b0*/  IMAD.SHL.U32 R4, R2, 0x10, RZ ;  /* 0x0000001002047824 */ /* 0x001fca00078e00ff */
[----:B------:R-:W-:-:S07]  /*d1c0*/  LOP3.LUT R4, R37, 0x70, R4, 0xf8, !PT ;  /* 0x0000007025047812 */ /* 0x000fce00078ef804 */
[----:B------:R-:W0:Y:S01]  /*d1d0*/  @P0 LDC R3, c[0x0][0x434] ;  /* 0x00010d00ff030b82 */ /* 0x000e220000000800 */
[C---:B------:R-:W-:Y:S01]  /*d1e0*/  ISETP.GT.U32.AND P1, PT, R4.reuse, 0x3f, PT ;  /* 0x0000003f0400780c */ /* 0x040fe20003f24070 */
[----:B------:R-:W-:-:S06]  /*d1f0*/  IMAD.IADD R6, R4, 0x1, R6 ;  /* 0x0000000104067824 */ /* 0x000fcc00078e0206 */
[----:B------:R-:W1:Y:S01]  /*d200*/  @P0 LDC R2, c[0x0][0x438] ;  /* 0x00010e00ff020b82 */ /* 0x000e620000000800 */
[----:B------:R-:W-:-:S07]  /*d210*/  IMAD.MOV.U32 R10, RZ, RZ, R6 ;  /* 0x000000ffff0a7224 */ /* 0x000fce00078e0006 */
[----:B------:R-:W2:Y:S01]  /*d220*/  @!P1 LDC.64 R4, c[0x0][0x428] ;  /* 0x00010a00ff049b82 */ /* 0x000ea20000000a00 */
[----:B0-----:R-:W-:-:S07]  /*d230*/  @P0 IMAD.HI.U32 R3, R6, R3, RZ ;  /* 0x0000000306030227 */ /* 0x001fce00078e00ff */
[----:B------:R-:W0:Y:S01]  /*d240*/  @!P1 LDC.64 R8, c[0x0][0x418] ;  /* 0x00010600ff089b82 */ /* 0x000e220000000a00 */
[----:B-1----:R-:W-:-:S04]  /*d250*/  @P0 SHF.R.U32.HI R10, RZ, R2, R3 ;  /* 0x00000002ff0a0219 */ /* 0x002fc80000011603 */
[----:B------:R-:W-:Y:S02]  /*d260*/  @!P1 SHF.R.S32.HI R3, RZ, 0x1f, R10 ;  /* 0x0000001fff039819 */ /* 0x000fe4000001140a */
[----:B------:R-:W-:-:S05]  /*d270*/  @!P1 MOV R2, R10 ;  /* 0x0000000a00029202 */ /* 0x000fca0000000f00 */
[----:B--2---:R-:W-:-:S04]  /*d280*/  @!P1 IMAD.WIDE.U32 R2, R28, R4, R2 ;  /* 0x000000041c029225 */ /* 0x004fc800078e0002 */
[----:B------:R-:W-:Y:S01]  /*d290*/  @!P1 IMAD R4, R32, R4, RZ ;  /* 0x0000000420049224 */ /* 0x000fe200078e02ff */
[----:B0-----:R-:W-:-:S03]  /*d2a0*/  @!P1 LEA R8, P0, R2, R8, 0x2 ;  /* 0x0000000802089211 */ /* 0x001fc600078010ff */
[----:B------:R-:W-:Y:S02]  /*d2b0*/  @!P1 IMAD R5, R28, R5, R4 ;  /* 0x000000051c059224 */ /* 0x000fe400078e0204 */
[----:B------:R-:W-:Y:S02]  /*d2c0*/  IMAD.MOV.U32 R4, RZ, RZ, RZ ;  /* 0x000000ffff047224 */ /* 0x000fe400078e00ff */
[----:B------:R-:W-:Y:S02]  /*d2d0*/  @!P1 IMAD.IADD R3, R5, 0x1, R3 ;  /* 0x0000000105039824 */ /* 0x000fe400078e0203 */
[----:B------:R-:W-:-:S03]  /*d2e0*/  IMAD.MOV R5, RZ, RZ, -R10 ;  /* 0x000000ffff057224 */ /* 0x000fc600078e0a0a */
[----:B------:R-:W-:Y:S01]  /*d2f0*/  @!P1 LEA.HI.X R9, R2, R9, R3, 0x2, P0 ;  /* 0x0000000902099211 */ /* 0x000fe200000f1403 */
[----:B------:R-:W-:Y:S01]  /*d300*/  IMAD R5, R5, UR4, R6 ;  /* 0x0000000405057c24 */ /* 0x000fe2000f8e0206 */
[----:B------:R-:W-:-:S03]  /*d310*/  ISETP.NE.AND P0, PT, R24, 0x2, PT ;  /* 0x000000021800780c */ /* 0x000fc60003f05270 */
[----:B------:R0:W5:Y:S01]  /*d320*/  @!P1 LDG.E R4, desc[UR50][R8.64] ;  /* 0x0000003208049981 */ /* 0x000162000c1e1900 */
[----:B------:R-:W-:Y:S02]  /*d330*/  ISETP.NE.AND P1, PT, R11, 0x3, PT ;  /* 0x000000030b00780c */ /* 0x000fe40003f25270 */
[----:B------:R-:W-:Y:S02]  /*d340*/  SEL R2, RZ, 0x1, P0 ;  /* 0x00000001ff027807 */ /* 0x000fe40000000000 */
[----:B------:R-:W-:Y:S02]  /*d350*/  SEL R24, R24, RZ, P0 ;  /* 0x000000ff18187207 */ /* 0x000fe40000000000 */
[----:B------:R-:W-:Y:S01]  /*d360*/  LOP3.LUT R25, R25, R2, RZ, 0x3c, !PT ;  /* 0x0000000219197212 */ /* 0x000fe200078e3cff */
[----:B------:R-:W-:Y:S02]  /*d370*/  IMAD.MOV.U32 R2, RZ, RZ, R7 ;  /* 0x000000ffff027224 */ /* 0x000fe400078e0007 */
[----:B------:R-:W-:-:S03]  /*d380*/  VIADD R7, R7, 0xffffffff ;  /* 0xffffffff07077836 */ /* 0x000fc60000000000 */
[----:B------:R-:W-:Y:S01]  /*d390*/  ISETP.GT.AND P3, PT, R2, RZ, PT ;  /* 0x000000ff0200720c */ /* 0x000fe20003f64270 */
[----:B0-----:R-:W-:-:S12]  /*d3a0*/  @!P1 BRA `(.L_x_3668) ;  /* 0x0000000000049947 */ /* 0x001fd80003800000 */
[----:B------:R-:W-:Y:S01]  /*d3b0*/  BPT.TRAP 0x1 ;  /* 0x000000040000795c */ /* 0x000fe20000300000 */
.L_x_3668:
[----:B------:R-:W-:Y:S01]  /*d3c0*/  IMAD R6, R24, 0x8, R23 ;  /* 0x0000000818067824 */ /* 0x000fe200078e0217 */
[----:B------:R-:W-:Y:S01]  /*d3d0*/  SHF.L.U32 R17, R25, 0x1f, RZ ;  /* 0x0000001f19117819 */ /* 0x000fe200000006ff */
[----:B------:R-:W-:Y:S01]  /*d3e0*/  BSSY B1, `(.L_x_3669) ;  /* 0x0000004000017945 */ /* 0x000fe20003800000 */
[----:B------:R-:W-:Y:S02]  /*d3f0*/  SHF.R.S32.HI R9, RZ, 0x1f, R5 ;  /* 0x0000001fff097819 */ /* 0x000fe40000011405 */
[----:B------:R-:W0:Y:S02]  /*d400*/  SYNCS.PHASECHK.TRANS64.TRYWAIT P0, [R6+URZ+0x28c40], R17 ;  /* 0x028c4011060075a7 */ /* 0x000e24000800017f */
[----:B0-----:R-:W-:Y:S05]  /*d410*/  @!P0 BRA `(.L_x_3670) ;  /* 0x0000003000848947 */ /* 0x001fea0003800000 */
.L_x_3747:
[----:B------:R-:W-:Y:S05]  /*d420*/  BSYNC B1 ;  /* 0x0000000000017941 */ /* 0x000fea0003800000 */
.L_x_3669:
[----:B------:R-:W-:Y:S01]  /*d430*/  ULDC.64 UR4, c[0x0][0x300] ;  /* 0x0000c00000047ab9 */ /* 0x000fe20000000a00 */
[----:B-----5:R-:W-:Y:S01]  /*d440*/  SHF.R.S32.HI R10, RZ, 0x1f, R4 ;  /* 0x0000001fff0a7819 */ /* 0x020fe20000011404 */
[----:B------:R-:W-:Y:S01]  /*d450*/  IMAD R8, R9, UR4, RZ ;  /* 0x0000000409087c24 */ /* 0x000fe2000f8e02ff */
[----:B------:R-:W-:Y:S01]  /*d460*/  LOP3.LUT P1, RZ, R22, 0x2, RZ, 0xc0, !PT ;  /* 0x0000000216ff7812 */ /* 0x000fe2000782c0ff */
[----:B------:R-:W-:-:S04]  /*d470*/  IMAD.WIDE.U32 R2, R5, UR4, RZ ;  /* 0x0000000405027c25 */ /* 0x000fc8000f8e00ff */
        /* <DEDUP_REMOVED lines=18> */
[----:B------:R-:W1:Y:S01]  /*d5a0*/  SHFL.IDX PT, R2, R20, RZ, 0x181f ;  /* 0x00181fff14027589 */ /* 0x000e6200000e0000 */
[----:B------:R-:W-:-:S03]  /*d5b0*/  IMAD R21, R8, 0x2, R23 ;  /* 0x0000000208157824 */ /* 0x000fc600078e0217 */
[----:B------:R-:W2:Y:S01]  /*d5c0*/  SHFL.IDX PT, R3, R27, RZ, 0x181f ;  /* 0x00181fff1b037589 */ /* 0x000ea200000e0000 */
[----:B-1----:R-:W-:-:S05]  /*d5d0*/  IADD3 R2, P0, R2, R0, RZ ;  /* 0x0000000002027210 */ /* 0x002fca0007f1e0ff */
[----:B--2---:R-:W-:-:S05]  /*d5e0*/  IMAD.X R3, RZ, RZ, R3, P0 ;  /* 0x000000ffff037224 */ /* 0x004fca00000e0603 */
[----:B------:R-:W-:Y:S01]  /*d5f0*/  @!PT LDS RZ, [RZ] ;  /* 0x00000000fffff984 */ /* 0x000fe20000000800 */
[----:B------:R1:W-:Y:S04]  /*d600*/  LDGSTS.E.BYPASS.LTC128B.128 [R21+0x22400], desc[UR50][R2.64], !P1 ;  /* 0x2240000002157fae */ /* 0x0003e8000c901d72 */
[----:B-1----:R-:W1:Y:S04]  /*d610*/  SHFL.IDX PT, R2, R20, 0x1, 0x181f ;  /* 0x00381f0014027f89 */ /* 0x002e6800000e0000 */
[----:B------:R-:W2:Y:S01]  /*d620*/  SHFL.IDX PT, R3, R27, 0x1, 0x181f ;  /* 0x00381f001b037f89 */ /* 0x000ea200000e0000 */
[----:B-1----:R-:W-:-:S05]  /*d630*/  IADD3 R2, P0, R2, R0, RZ ;  /* 0x0000000002027210 */ /* 0x002fca0007f1e0ff */
[----:B--2---:R-:W-:-:S05]  /*d640*/  IMAD.X R3, RZ, RZ, R3, P0 ;  /* 0x000000ffff037224 */ /* 0x004fca00000e0603 */
[----:B------:R1:W-:Y:S04]  /*d650*/  LDGSTS.E.BYPASS.LTC128B.128 [R21+0x22c00], desc[UR50][R2.64], !P1 ;  /* 0x22c0000002157fae */ /* 0x0003e8000c901d72 */
[----:B-1----:R-:W1:Y:S04]  /*d660*/  SHFL.IDX PT, R2, R20, 0x2, 0x181f ;  /* 0x00581f0014027f89 */ /* 0x002e6800000e0000 */
[----:B------:R-:W2:Y:S04]  /*d670*/  SHFL.IDX PT, R3, R27, 0x2, 0x181f ;  /* 0x00581f001b037f89 */ /* 0x000ea800000e0000 */
[----:B------:R-:W3:Y:S01]  /*d680*/  SHFL.IDX PT, R27, R27, 0x3, 0x181f ;  /* 0x00781f001b1b7f89 */ /* 0x000ee200000e0000 */
[----:B-1----:R-:W-:-:S05]  /*d690*/  IADD3 R2, P0, R2, R0, RZ ;  /* 0x0000000002027210 */ /* 0x002fca0007f1e0ff */
[----:B--2---:R-:W-:-:S05]  /*d6a0*/  IMAD.X R3, RZ, RZ, R3, P0 ;  /* 0x000000ffff037224 */ /* 0x004fca00000e0603 */
[----:B------:R1:W-:Y:S04]  /*d6b0*/  LDGSTS.E.BYPASS.LTC128B.128 [R21+0x23400], desc[UR50][R2.64], !P1 ;  /* 0x2340000002157fae */ /* 0x0003e8000c901d72 */
[----:B-1-3--:R1:W2:Y:S02]  /*d6c0*/  SHFL.IDX PT, R2, R20, 0x3, 0x181f ;  /* 0x00781f0014027f89 */ /* 0x00a2a400000e0000 */
.L_x_3757:
        /* <DEDUP_REMOVED lines=8> */
.L_x_3672:
[----:B------:R-:W-:Y:S02]  /*d750*/  PLOP3.LUT P1, PT, P1, P0, PT, 0xa2, 0x0 ;  /* 0x000000000000781c */ /* 0x000fe40000f21472 */
[----:B------:R-:W-:-:S08]  /*d760*/  @P0 R2UR P1, UR4, R6 ;  /* 0x00000000060402ca */ /* 0x000fd00000020000 */
[----:B------:R-:W-:-:S05]  /*d770*/  @P0 PLOP3.LUT P0, PT, P1, PT, PT, 0x80, 0x0 ;  /* 0x000000000000081c */ /* 0x000fca0000f0f070 */
[----:B------:R-:W-:Y:S01]  /*d780*/  @!P1 SYNCS.ARRIVE.TRANS64.RED.A0T1 RZ, [UR4+0x28c30], RZ ;  /* 0x028c30ffffff99a7 */ /* 0x000fe20008200404 */
[----:B------:R-:W-:Y:S07]  /*d790*/  @!P1 ARRIVES.LDGSTSBAR.64.TRANSCNT [UR4+0x28c30] ;  /* 0x028c3000ff0099b0 */ /* 0x000fee0008000a84 */
[----:B------:R-:W-:Y:S05]  /*d7a0*/  @P0 BRA.U.ANY `(.L_x_3672) ;  /* 0xfffffffd00e80947 */ /* 0x000fea000393ffff */
[----:B------:R-:W-:Y:S01]  /*d7b0*/  NOP ;  /* 0x0000000000007918 */ /* 0x000fe20000000000 */
[----:B--2---:R-:W-:-:S04]  /*d7c0*/  MOV R2, UR36 ;  /* 0x0000002400027c02 */ /* 0x004fc80008000f00 */
[----:B------:R-:W-:-:S13]  /*d7d0*/  ISETP.NE.AND P2, PT, R2, 0x3, PT ;  /* 0x000000030200780c */ /* 0x000fda0003f45270 */
[----:B------:R-:W-:Y:S05]  /*d7e0*/  @!P2 BRA `(.L_x_3673) ;  /* 0x000000000004a947 */ /* 0x000fea0003800000 */
[----:B------:R-:W-:Y:S01]  /*d7f0*/  BPT.TRAP 0x1 ;  /* 0x000000040000795c */ /* 0x000fe20000300000 */
.L_x_3673:
[----:B------:R2:W-:Y:S01]  /*d800*/  SYNCS.ARRIVE.TRANS64.A1T0 RZ, [R6+URZ+0x28c30], RZ ;  /* 0x028c30ff06ff79a7 */ /* 0x0005e2000810003f */
[----:B------:R-:W-:Y:S05]  /*d810*/  @!P2 BRA `(.L_x_3674) ;  /* 0x000000000004a947 */ /* 0x000fea0003800000 */
[----:B------:R-:W-:Y:S01]  /*d820*/  BPT.TRAP 0x1 ;  /* 0x000000040000795c */ /* 0x000fe20000300000 */
.L_x_3674:
[----:B------:R-:W3:Y:S01]  /*d830*/  SYNCS.PHASECHK.TRANS64.TRYWAIT P0, [R6+URZ+0x28c60], R17 ;  /* 0x028c6011060075a7 */ /* 0x000ee2000800017f */
[----:B------:R-:W-:Y:S04]  /*d840*/  BSSY B1, `(.L_x_3675) ;  /* 0x0000002000017945 */ /* 0x000fe80003800000 */
[----:B---3--:R-:W-:Y:S05]  /*d850*/  @!P0 BRA `(.L_x_3676) ;  /* 0x0000003000a48947 */ /* 0x008fea0003800000 */
.L_x_3758:
[----:B------:R-:W-:Y:S05]  /*d860*/  BSYNC B1 ;  /* 0x0000000000017941 */ /* 0x000fea0003800000 */
.L_x_3675:
[----:B------:R-:W-:Y:S01]  /*d870*/  ULDC.64 UR4, c[0x0][0x328] ;  /* 0x0000ca0000047ab9 */ /* 0x000fe20000000a00 */
[C---:B------:R-:W-:Y:S01]  /*d880*/  LOP3.LUT P5, RZ, R22.reuse, 0x8, RZ, 0xc0, !PT ;  /* 0x0000000816ff7812 */ /* 0x040fe200078ac0ff */
[----:B------:R-:W-:Y:S01]  /*d890*/  IMAD R9, R9, UR4, RZ ;  /* 0x0000000409097c24 */ /* 0x000fe2000f8e02ff */
[----:B------:R-:W-:Y:S01]  /*d8a0*/  LOP3.LUT P4, RZ, R22, 0x4, RZ, 0xc0, !PT ;  /* 0x0000000416ff7812 */ /* 0x000fe2000788c0ff */
[----:B------:R-:W-:-:S04]  /*d8b0*/  IMAD.WIDE.U32 R2, R5, UR4, RZ ;  /* 0x0000000405027c25 */ /* 0x000fc8000f8e00ff */
[----:B------:R-:W-:Y:S01]  /*d8c0*/  IMAD R9, R5, UR5, R9 ;  /* 0x0000000505097c24 */ /* 0x000fe2000f8e0209 */
[----:B------:R-:W-:Y:S01]  /*d8d0*/  ULDC.64 UR4, c[0x0][0x338] ;  /* 0x0000ce0000047ab9 */ /* 0x000fe20000000a00 */
[----:B0--3--:R-:W-:Y:S02]  /*d8e0*/  IMAD R17, R24, 0x7000, R8 ;  /* 0x0000700018117824 */ /* 0x009fe400078e0208 */
        /* <DEDUP_REMOVED lines=16> */
[C---:B------:R-:W-:Y:S01]  /*d9f0*/  LOP3.LUT P1, RZ, R22.reuse, 0x80, RZ, 0xc0, !PT ;  /* 0x0000008016ff7812 */ /* 0x040fe2000782c0ff */
[----:B------:R-:W-:Y:S01]  /*da00*/  IMAD R17, R17, 0x2, R23 ;  /* 0x0000000211117824 */ /* 0x000fe200078e0217 */
[C---:B------:R-:W-:Y:S01]  /*da10*/  LOP3.LUT P2, RZ, R22.reuse, 0x40, RZ, 0xc0, !PT ;  /* 0x0000004016ff7812 */ /* 0x040fe2000784c0ff */
[----:B------:R-:W3:Y:S01]  /*da20*/  SHFL.IDX PT, R3, R10, RZ, 0x181f ;  /* 0x00181fff0a037589 */ /* 0x000ee200000e0000 */
[----:B------:R-:W-:-:S03]  /*da30*/  LOP3.LUT R22, R22, 0xffffbfff, RZ, 0xc0, !PT ;  /* 0xffffbfff16167812 */ /* 0x000fc600078ec0ff */
[----:B------:R-:W4:Y:S01]  /*da40*/  SHFL.IDX PT, R14, R9, 0x1, 0x181f ;  /* 0x00381f00090e7f89 */ /* 0x000f2200000e0000 */
[----:B------:R-:W-:-:S03]  /*da50*/  @P3 LOP3.LUT R22, R22, 0x4000, RZ, 0xfc, !PT ;  /* 0x0000400016163812 */ /* 0x000fc600078efcff */
[----:B------:R-:W5:Y:S01]  /*da60*/  SHFL.IDX PT, R5, R10, 0x1, 0x181f ;  /* 0x00381f000a057f89 */ /* 0x000f6200000e0000 */
[C---:B------:R-:W-:Y:S02]  /*da70*/  LOP3.LUT P3, RZ, R22.reuse, 0x20, RZ, 0xc0, !PT ;  /* 0x0000002016ff7812 */ /* 0x040fe4000786c0ff */
[C---:B------:R-:W-:Y:S01]  /*da80*/  LOP3.LUT P6, RZ, R22.reuse, 0x10, RZ, 0xc0, !PT ;  /* 0x0000001016ff7812 */ /* 0x040fe200078cc0ff */
[----:B------:R-:W-:Y:S01]  /*da90*/  SHFL.IDX PT, R8, R10, 0x2, 0x181f ;  /* 0x00581f000a087f89 */ /* 0x000fe200000e0000 */
[----:B------:R-:W-:-:S03]  /*daa0*/  LOP3.LUT R22, R22, 0xfffeffff, RZ, 0xc0, !PT ;  /* 0xfffeffff16167812 */ /* 0x000fc600078ec0ff */
[----:B------:R-:W-:Y:S01]  /*dab0*/  SHFL.IDX PT, R10, R10, 0x3, 0x181f ;  /* 0x00781f000a0a7f89 */ /* 0x000fe200000e0000 */
[----:B0-----:R-:W-:-:S05]  /*dac0*/  IADD3 R2, P0, R2, R0, RZ ;  /* 0x0000000002027210 */ /* 0x001fca0007f1e0ff */
[----:B------:R-:W-:Y:S01]  /*dad0*/  @P3 LOP3.LUT R22, R22, 0x10000, RZ, 0xfc, !PT ;  /* 0x0001000016163812 */ /* 0x000fe200078efcff */
[----:B---3--:R-:W-:Y:S01]  /*dae0*/  IMAD.X R3, RZ, RZ, R3, P0 ;  /* 0x000000ffff037224 */ /* 0x008fe200000e0603 */
[----:B------:R-:W-:-:S04]  /*daf0*/  ISETP.NE.U32.AND P0, PT, R30, RZ, PT ;  /* 0x000000ff1e00720c */ /* 0x000fc80003f05070 */
[----:B------:R-:W-:Y:S01]  /*db00*/  LDGSTS.E.BYPASS.LTC128B.128 [R17+0x400], desc[UR50][R2.64], !P1 ;  /* 0x0040000002117fae */ /* 0x000fe2000c901d72 */
[----:B------:R-:W-:-:S03]  /*db10*/  ISETP.NE.U32.AND P1, PT, R29, RZ, PT ;  /* 0x000000ff1d00720c */ /* 0x000fc60003f25070 */
[----:B------:R-:W-:Y:S01]  /*db20*/  LDGSTS.E.BYPASS.LTC128B.128 [R17+0x2400], desc[UR50][R2.64+0x80], !P2 ;  /* 0x0240008002117fae */ /* 0x000fe2000d101d72 */
[----:B----4-:R-:W-:-:S03]  /*db30*/  IADD3 R4, P2, R14, R0, RZ ;  /* 0x000000000e047210 */ /* 0x010fc60007f5e0ff */
[----:B------:R-:W-:Y:S01]  /*db40*/  LDGSTS.E.BYPASS.LTC128B.128 [R17+0x4400], desc[UR50][R2.64+0x100], !P3 ;  /* 0x0440010002117fae */ /* 0x000fe2000d901d72 */
[C---:B------:R-:W-:Y:S01]  /*db50*/  LOP3.LUT P3, RZ, R22.reuse, 0x80, RZ, 0xc0, !PT ;  /* 0x0000008016ff7812 */ /* 0x040fe2000786c0ff */
[----:B-----5:R-:W-:Y:S01]  /*db60*/  IMAD.X R5, RZ, RZ, R5, P2 ;  /* 0x000000ffff057224 */ /* 0x020fe200010e0605 */
[C---:B------:R-:W-:Y:S01]  /*db70*/  LOP3.LUT P2, RZ, R22.reuse, 0x40, RZ, 0xc0, !PT ;  /* 0x0000004016ff7812 */ /* 0x040fe2000784c0ff */
[----:B------:R-:W-:Y:S04]  /*db80*/  LDGSTS.E.BYPASS.LTC128B.128 [R17+0x6400], desc[UR50][R2.64+0x180], !P6 ;  /* 0x0640018002117fae */ /* 0x000fe8000f101d72 */
[----:B------:R-:W-:Y:S04]  /*db90*/  LDGSTS.E.BYPASS.LTC128B.128 [R17+0x8400], desc[UR50][R2.64+0x200], !P5 ;  /* 0x0840020002117fae */ /* 0x000fe8000e901d72 */
[----:B------:R-:W-:Y:S04]  /*dba0*/  LDGSTS.E.BYPASS.LTC128B.128 [R17+0xa400], desc[UR50][R2.64+0x280], !P4 ;  /* 0x0a40028002117fae */ /* 0x000fe8000e101d72 */
[----:B------:R-:W0:Y:S04]  /*dbb0*/  SHFL.IDX PT, R14, R9, 0x2, 0x181f ;  /* 0x00581f00090e7f89 */ /* 0x000e2800000e0000 */
[----:B------:R-:W-:Y:S04]  /*dbc0*/  LDGSTS.E.BYPASS.LTC128B.128 [R17+0xc400], desc[UR50][R2.64+0x300], P0 ;  /* 0x0c40030002117fae */ /* 0x000fe80008101d72 */
[----:B------:R0:W-:Y:S04]  /*dbd0*/  LDGSTS.E.BYPASS.LTC128B.128 [R17+0xe400], desc[UR50][R2.64+0x380], P1 ;  /* 0x0e40038002117fae */ /* 0x0001e80008901d72 */
[----:B------:R3:W-:Y:S01]  /*dbe0*/  LDGSTS.E.BYPASS.LTC128B.128 [R17+0xc00], desc[UR50][R4.64], !P3 ;  /* 0x00c0000004117fae */ /* 0x0007e2000d901d72 */
[----:B------:R-:W-:-:S02]  /*dbf0*/  LOP3.LUT P3, RZ, R22, 0x10000, RZ, 0xc0, !PT ;  /* 0x0001000016ff7812 */ /* 0x000fc4000786c0ff */
[----:B------:R-:W-:Y:S01]  /*dc00*/  LOP3.LUT R22, R22, 0xffff7fff, RZ, 0xc0, !PT ;  /* 0xffff7fff16167812 */ /* 0x000fe200078ec0ff */
[----:B------:R3:W-:Y:S01]  /*dc10*/  LDGSTS.E.BYPASS.LTC128B.128 [R17+0x2c00], desc[UR50][R4.64+0x80], !P2 ;  /* 0x02c0008004117fae */ /* 0x0007e2000d101d72 */
[----:B0-----:R-:W-:-:S09]  /*dc20*/  IADD3 R2, P2, R14, R0, RZ ;  /* 0x000000000e027210 */ /* 0x001fd20007f5e0ff */
[----:B------:R-:W-:Y:S01]  /*dc30*/  @P3 LOP3.LUT R22, R22, 0x8000, RZ, 0xfc, !PT ;  /* 0x0000800016163812 */ /* 0x000fe200078efcff */
[----:B------:R3:W-:Y:S01]  /*dc40*/  LDGSTS.E.BYPASS.LTC128B.128 [R17+0x4c00], desc[UR50][R4.64+0x100], !P3 ;  /* 0x04c0010004117fae */ /* 0x0007e2000d901d72 */
[----:B------:R-:W-:Y:S02]  /*dc50*/  IMAD.X R3, RZ, RZ, R8, P2 ;  /* 0x000000ffff037224 */ /* 0x000fe400010e0608 */
[C---:B------:R-:W-:Y:S01]  /*dc60*/  LOP3.LUT P3, RZ, R22.reuse, 0x80, RZ, 0xc0, !PT ;  /* 0x0000008016ff7812 */ /* 0x040fe2000786c0ff */
[----:B------:R3:W-:Y:S01]  /*dc70*/  LDGSTS.E.BYPASS.LTC128B.128 [R17+0x6c00], desc[UR50][R4.64+0x180], !P6 ;  /* 0x06c0018004117fae */ /* 0x0007e2000f101d72 */
[----:B------:R-:W-:-:S03]  /*dc80*/  LOP3.LUT P2, RZ, R22, 0x40, RZ, 0xc0, !PT ;  /* 0x0000004016ff7812 */ /* 0x000fc6000784c0ff */
[----:B------:R3:W-:Y:S04]  /*dc90*/  LDGSTS.E.BYPASS.LTC128B.128 [R17+0x8c00], desc[UR50][R4.64+0x200], !P5 ;  /* 0x08c0020004117fae */ /* 0x0007e8000e901d72 */
[----:B------:R3:W-:Y:S04]  /*dca0*/  LDGSTS.E.BYPASS.LTC128B.128 [R17+0xac00], desc[UR50][R4.64+0x280], !P4 ;  /* 0x0ac0028004117fae */ /* 0x0007e8000e101d72 */
[----:B------:R3:W-:Y:S04]  /*dcb0*/  LDGSTS.E.BYPASS.LTC128B.128 [R17+0xcc00], desc[UR50][R4.64+0x300], P0 ;  /* 0x0cc0030004117fae */ /* 0x0007e80008101d72 */
[----:B------:R3:W-:Y:S04]  /*dcc0*/  LDGSTS.E.BYPASS.LTC128B.128 [R17+0xec00], desc[UR50][R4.64+0x380], P1 ;  /* 0x0ec0038004117fae */ /* 0x0007e80008901d72 */
[----:B------:R3:W-:Y:S01]  /*dcd0*/  LDGSTS.E.BYPASS.LTC128B.128 [R17+0x1400], desc[UR50][R2.64], !P3 ;  /* 0x0140000002117fae */ /* 0x0007e2000d901d72 */
[----:B------:R-:W-:-:S03]  /*dce0*/  LOP3.LUT P3, RZ, R22, 0x8000, RZ, 0xc0, !PT ;  /* 0x0000800016ff7812 */ /* 0x000fc6000786c0ff */
[----:B------:R3:W-:Y:S04]  /*dcf0*/  LDGSTS.E.BYPASS.LTC128B.128 [R17+0x3400], desc[UR50][R2.64+0x80], !P2 ;  /* 0x0340008002117fae */ /* 0x0007e8000d101d72 */
[----:B------:R3:W0:Y:S06]  /*dd00*/  SHFL.IDX PT, R14, R9, 0x3, 0x181f ;  /* 0x00781f00090e7f89 */ /* 0x00062c00000e0000 */
[----:B------:R3:W-:Y:S01]  /*dd10*/  LDGSTS.E.BYPASS.LTC128B.128 [R17+0x5400], desc[UR50][R2.64+0x100], !P3 ;  /* 0x0540010002117fae */ /* 0x0007e2000d901d72 */
[----:B------:R-:W-:-:S03]  /*dd20*/  LOP3.LUT P3, RZ, R22, 0x4000, RZ, 0xc0, !PT ;  /* 0x0000400016ff7812 */ /* 0x000fc6000786c0ff */
[----:B------:R3:W-:Y:S04]  /*dd30*/  LDGSTS.E.BYPASS.LTC128B.128 [R17+0x7400], desc[UR50][R2.64+0x180], !P6 ;  /* 0x0740018002117fae */ /* 0x0007e8000f101d72 */
[----:B------:R3:W-:Y:S04]  /*dd40*/  LDGSTS.E.BYPASS.LTC128B.128 [R17+0x9400], desc[UR50][R2.64+0x200], !P5 ;  /* 0x0940020002117fae */ /* 0x0007e8000e901d72 */
[----:B------:R3:W-:Y:S04]  /*dd50*/  LDGSTS.E.BYPASS.LTC128B.128 [R17+0xb400], desc[UR50][R2.64+0x280], !P4 ;  /* 0x0b40028002117fae */ /* 0x0007e8000e101d72 */
[----:B------:R3:W-:Y:S04]  /*dd60*/  LDGSTS.E.BYPASS.LTC128B.128 [R17+0xd400], desc[UR50][R2.64+0x300], P0 ;  /* 0x0d40030002117fae */ /* 0x0007e80008101d72 */
[----:B0-----:R3:W-:Y:S02]  /*dd70*/  LDGSTS.E.BYPASS.LTC128B.128 [R17+0xf400], desc[UR50][R2.64+0x380], P1 ;  /* 0x0f40038002117fae */ /* 0x0017e40008901d72 */
.L_x_3768:
[----:B------:R-:W-:Y:S02]  /*dd80*/  LOP3.LUT R22, R22, 0xffff7fff, RZ, 0xc0, !PT ;  /* 0xffff7fff16167812 */ /* 0x000fe400078ec0ff */
[----:B---3--:R-:W-:Y:S02]  /*dd90*/  IADD3 R2, P2, R14, R0, RZ ;  /* 0x000000000e027210 */ /* 0x008fe40007f5e0ff */
[----:B------:R-:W-:-:S03]  /*dda0*/  @P1 LOP3.LUT R22, R22, 0x8000, RZ, 0xfc, !PT ;  /* 0x0000800016161812 */ /* 0x000fc600078efcff */
[----:B------:R-:W-:Y:S01]  /*ddb0*/  IMAD.X R3, RZ, RZ, R10, P2 ;  /* 0x000000ffff037224 */ /* 0x000fe200010e060a */
[C---:B------:R-:W-:Y:S02]  /*ddc0*/  LOP3.LUT P1, RZ, R22.reuse, 0x80, RZ, 0xc0, !PT ;  /* 0x0000008016ff7812 */ /* 0x040fe4000782c0ff */
[----:B------:R-:W-:-:S04]  /*ddd0*/  LOP3.LUT R22, R22, 0xffffbfff, RZ, 0xc0, !PT ;  /* 0xffffbfff16167812 */ /* 0x000fc800078ec0ff */
[----:B------:R-:W-:-:S04]  /*dde0*/  @P3 LOP3.LUT R22, R22, 0x4000, RZ, 0xfc, !PT ;  /* 0x0000400016163812 */ /* 0x000fc800078efcff */
[C---:B------:R-:W-:Y:S02]  /*ddf0*/  LOP3.LUT P3, RZ, R22.reuse, 0x40, RZ, 0xc0, !PT ;  /* 0x0000004016ff7812 */ /* 0x040fe4000786c0ff */
[C---:B------:R-:W-:Y:S01]  /*de00*/  LOP3.LUT P2, RZ, R22.reuse, 0x20, RZ, 0xc0, !PT ;  /* 0x0000002016ff7812 */ /* 0x040fe2000784c0ff */
[----:B------:R-:W-:Y:S01]  /*de10*/  @!PT LDS RZ, [RZ] ;  /* 0x00000000fffff984 */ /* 0x000fe20000000800 */
[----:B------:R-:W-:Y:S01]  /*de20*/  @!PT LDS RZ, [RZ] ;  /* 0x00000000fffff984 */ /* 0x000fe20000000800 */
[----:B------:R-:W-:Y:S01]  /*de30*/  @!PT LDS RZ, [RZ] ;  /* 0x00000000fffff984 */ /* 0x000fe20000000800 */
[----:B------:R0:W-:Y:S01]  /*de40*/  LDGSTS.E.BYPASS.LTC128B.128 [R17+0x1c00], desc[UR50][R2.64], !P1 ;  /* 0x01c0000002117fae */ /* 0x0001e2000c901d72 */
[C---:B------:R-:W-:Y:S02]  /*de50*/  LOP3.LUT P6, RZ, R22.reuse, 0x10, RZ, 0xc0, !PT ;  /* 0x0000001016ff7812 */ /* 0x040fe400078cc0ff */
[----:B------:R-:W-:-:S07]  /*de60*/  LOP3.LUT P1, RZ, R22, 0x8000, RZ, 0xc0, !PT ;  /* 0x0000800016ff7812 */ /* 0x000fce000782c0ff */
[----:B------:R0:W-:Y:S01]  /*de70*/  LDGSTS.E.BYPASS.LTC128B.128 [R17+0x3c00], desc[UR50][R2.64+0x80], !P3 ;  /* 0x03c0008002117fae */ /* 0x0001e2000d901d72 */
[----:B------:R-:W-:-:S03]  /*de80*/  LOP3.LUT P3, RZ, R22, 0x4000, RZ, 0xc0, !PT ;  /* 0x0000400016ff7812 */ /* 0x000fc6000786c0ff */
        /* <DEDUP_REMOVED lines=8> */
.L_x_3678:
[----:B------:R-:W-:Y:S02]  /*df10*/  PLOP3.LUT P1, PT, P1, P0, PT, 0xa2, 0x0 ;  /* 0x000000000000781c */ /* 0x000fe40000f21472 */
[----:B------:R-:W-:-:S08]  /*df20*/  @P0 R2UR P1, UR4, R6 ;  /* 0x00000000060402ca */ /* 0x000fd00000020000 */
[----:B------:R-:W-:-:S05]  /*df30*/  @P0 PLOP3.LUT P0, PT, P1, PT, PT, 0x80, 0x0 ;  /* 0x000000000000081c */ /* 0x000fca0000f0f070 */
[----:B------:R-:W-:Y:S01]  /*df40*/  @!P1 SYNCS.ARRIVE.TRANS64.RED.A0T1 RZ, [UR4+0x28c50], RZ ;  /* 0x028c50ffffff99a7 */ /* 0x000fe20008200404 */
[----:B------:R-:W-:Y:S07]  /*df50*/  @!P1 ARRIVES.LDGSTSBAR.64.TRANSCNT [UR4+0x28c50] ;  /* 0x028c5000ff0099b0 */ /* 0x000fee0008000a84 */
[----:B------:R-:W-:Y:S05]  /*df60*/  @P0 BRA.U.ANY `(.L_x_3678) ;  /* 0xfffffffd00e80947 */ /* 0x000fea000393ffff */
[----:B------:R-:W-:Y:S01]  /*df70*/  NOP ;  /* 0x0000000000007918 */ /* 0x000fe20000000000 */
[----:B0-----:R-:W-:-:S04]  /*df80*/  MOV R2, UR36 ;  /* 0x0000002400027c02 */ /* 0x001fc80008000f00 */
[----:B------:R-:W-:-:S13]  /*df90*/  ISETP.NE.AND P2, PT, R2, 0x3, PT ;  /* 0x000000030200780c */ /* 0x000fda0003f45270 */
[----:B------:R-:W-:Y:S05]  /*dfa0*/  @!P2 BRA `(.L_x_3679) ;  /* 0x000000000004a947 */ /* 0x000fea0003800000 */
[----:B------:R-:W-:Y:S01]  /*dfb0*/  BPT.TRAP 0x1 ;  /* 0x000000040000795c */ /* 0x000fe20000300000 */
.L_x_3679:
[----:B------:R3:W-:Y:S01]  /*dfc0*/  SYNCS.ARRIVE.TRANS64.A1T0 RZ, [R6+URZ+0x28c50], RZ ;  /* 0x028c50ff06ff79a7 */ /* 0x0007e2000810003f */
[----:B------:R-:W-:Y:S05]  /*dfd0*/  @P3 BRA `(.L_x_3680) ;  /* 0xfffffff000543947 */ /* 0x000fea000383ffff */
.L_x_3667:
[----:B------:R-:W-:Y:S05]  /*dfe0*/  BSYNC B0 ;  /* 0x0000000000007941 */ /* 0x000fea0003800000 */
.L_x_3666:
[----:B------:R-:W4:Y:S01]  /*dff0*/  S2R R2, SR_TID.X ;  /* 0x0000000000027919 */ /* 0x000f220000002100 */
[----:B------:R-:W-:Y:S01]  /*e000*/  VIADD R24, R24, 0x1 ;  /* 0x0000000118187836 */ /* 0x000fe20000000000 */
[----:B------:R-:W-:Y:S04]  /*e010*/  BSSY B0, `(.L_x_3681) ;  /* 0x0000013000007945 */ /* 0x000fe80003800000 */
[----:B------:R-:W-:-:S04]  /*e020*/  ISETP.NE.AND P0, PT, R24, 0x2, PT ;  /* 0x000000021800780c */ /* 0x000fc80003f05270 */
[----:B------:R-:W-:-:S04]  /*e030*/  SEL R0, RZ, 0x1, P0 ;  /* 0x00000001ff007807 */ /* 0x000fc80000000000 */
[----:B------:R-:W-:Y:S02]  /*e040*/  LOP3.LUT R25, R25, R0, RZ, 0x3c, !PT ;  /* 0x0000000019197212 */ /* 0x000fe400078e3cff */
[----:B----4-:R-:W-:-:S04]  /*e050*/  LOP3.LUT R2, R2, 0x7f, RZ, 0xc0, !PT ;  /* 0x0000007f02027812 */ /* 0x010fc800078ec0ff */
[----:B------:R-:W-:-:S13]  /*e060*/  ISETP.NE.AND P1, PT, R2, RZ, PT ;  /* 0x000000ff0200720c */ /* 0x000fda0003f25270 */
[----:B------:R-:W-:Y:S05]  /*e070*/  @P1 BRA `(.L_x_3682) ;  /* 0x0000000000301947 */ /* 0x000fea0003800000 */
[----:B------:R-:W4:Y:S01]  /*e080*/  S2R R5, SR_LANEID ;  /* 0x0000000000057919 */ /* 0x000f220000000000 */
[----:B------:R-:W-:Y:S01]  /*e090*/  VOTEU.ANY UR4, UPT, PT ;  /* 0x0000000000047886 */ /* 0x000fe200038e0100 */
[----:B------:R-:W5:Y:S01]  /*e0a0*/  LDC.64 R2, c[0x0][0xc60] ;  /* 0x00031800ff027b82 */ /* 0x000f620000000a00 */
[----:B------:R-:W4:Y:S02]  /*e0b0*/  FLO.U32 R0, UR4 ;  /* 0x0000000400007d00 */ /* 0x000f2400080e0000 */
[----:B----4-:R-:W-:-:S06]  /*e0c0*/  ISETP.EQ.U32.AND P1, PT, R0, R5, PT ;  /* 0x000000050000720c */ /* 0x010fcc0003f22070 */
[----:B------:R-:W5:Y:S07]  /*e0d0*/  POPC R5, UR4 ;  /* 0x0000000400057d09 */ /* 0x000f6e0008000000 */
[----:B-----5:R-:W4:Y:S01]  /*e0e0*/  @P1 ATOMG.E.ADD.STRONG.GPU PT, R3, desc[UR50][R2.64], R5 ;  /* 0x00000005020319a8 */ /* 0x020f2200081ee1f2 */
[----:B0-----:R-:W0:Y:S02]  /*e0f0*/  S2R R4, SR_LTMASK ;  /* 0x0000000000047919 */ /* 0x001e240000003900 */
[----:B0-----:R-:W-:-:S04]  /*e100*/  LOP3.LUT R4, R4, UR4, RZ, 0xc0, !PT ;  /* 0x0000000404047c12 */ /* 0x001fc8000f8ec0ff */
[----:B------:R-:W0:Y:S01]  /*e110*/  POPC R7, R4 ;  /* 0x0000000400077309 */ /* 0x000e220000000000 */
[----:B----4-:R-:W0:Y:S02]  /*e120*/  SHFL.IDX PT, R0, R3, R0, 0x1f ;  /* 0x00001f0003007589 */ /* 0x010e2400000e0000 */
[----:B0-----:R-:W-:-:S07]  /*e130*/  IADD3 R16, R0, UR37, R7 ;  /* 0x0000002500107c10 */ /* 0x001fce000fffe007 */
.L_x_3682:
[----:B------:R-:W-:Y:S05]  /*e140*/  BSYNC B0 ;  /* 0x0000000000007941 */ /* 0x000fea0003800000 */
.L_x_3681:
[----:B------:R-:W-:-:S07]  /*e150*/  SEL R24, R24, RZ, P0 ;  /* 0x000000ff18187207 */ /* 0x000fce0000000000 */
.L_x_3641:
[----:B------:R-:W-:Y:S05]  /*e160*/  BSYNC B7 ;  /* 0x0000000000077941 */ /* 0x000fea0003800000 */
.L_x_3639:
[----:B------:R-:W-:-:S13]  /*e170*/  LOP3.LUT P0, RZ, R22, 0x2000, RZ, 0xc0, !PT ;  /* 0x0000200016ff7812 */ /* 0x000fda000780c0ff */
[----:B------:R-:W-:Y:S05]  /*e180*/  @!P0 BRA `(.L_x_3683) ;  /* 0x0000000000248947 */ /* 0x000fea0003800000 */
[----:B------:R-:W-:Y:S05]  /*e190*/  WARPSYNC.ALL ;  /* 0x0000000000007948 */ /* 0x000fea0003800000 */
[----:B------:R-:W4:Y:S08]  /*e1a0*/  S2UR UR5, SR_CgaCtaId ;  /* 0x00000000000579c3 */ /* 0x000f300000008800 */
[----:B------:R-:W-:Y:S06]  /*e1b0*/  BAR.SYNC.DEFER_BLOCKING 0x5, 0x180 ;  /* 0x0146000000007b1d */ /* 0x000fec0000010000 */
[----:B------:R-:W-:-:S02]  /*e1c0*/  UMOV UR4, 0x400 ;  /* 0x0000040000047882 */ /* 0x000fc40000000000 */
[----:B----4-:R-:W-:-:S06]  /*e1d0*/  ULEA UR4, UR5, UR4, 0x18 ;  /* 0x0000000405047291 */ /* 0x010fcc000f8ec03f */
[----:B------:R-:W-:-:S05]  /*e1e0*/  IMAD.U32 R23, RZ, RZ, UR4 ;  /* 0x00000004ff177e24 */ /* 0x000fca000f8e00ff */
[----:B------:R4:W0:Y:S01]  /*e1f0*/  LDS.128 R16, [R23+0x28cd0] ;  /* 0x028cd00017107984 */ /* 0x0008220000000c00 */
[----:B------:R-:W-:Y:S06]  /*e200*/  BAR.ARV 0x4, 0x180 ;  /* 0x0106000000007b1d */ /* 0x000fec0000002000 */
[----:B------:R-:W-:Y:S05]  /*e210*/  BRA `(.L_x_3684) ;  /* 0x0000000800407947 */ /* 0x000fea0003800000 */
.L_x_3683:
[----:B------:R-:W4:Y:S01]  /*e220*/  S2R R0, SR_TID.X ;  /* 0x0000000000007919 */ /* 0x000f220000002100 */
[----:B------:R-:W-:Y:S01]  /*e230*/  UMOV UR4, 0xffffffff ;  /* 0xffffffff00047882 */ /* 0x000fe20000000000 */
[----:B----4-:R-:W-:-:S04]  /*e240*/  LOP3.LUT R8, R0, 0x1f, RZ, 0xc0, !PT ;  /* 0x0000001f00087812 */ /* 0x010fc800078ec0ff */
[----:B------:R-:W-:Y:S01]  /*e250*/  ISETP.NE.AND P0, PT, R8, 0x1f, PT ;  /* 0x0000001f0800780c */ /* 0x000fe20003f05270 */
[----:B------:R-:W-:-:S12]  /*e260*/  BRA.DIV UR4, `(.L_x_3685) ;  /* 0x0000003204107947 */ /* 0x000fd8000b800000 */
[----:B------:R-:W-:Y:S01]  /*e270*/  IMAD.IADD R5, R19, 0x1, R8 ;  /* 0x0000000113057824 */ /* 0x000fe200078e0208 */
[----:B------:R-:W-:-:S04]  /*e280*/  ULDC UR4, c[0x0][0xc3c] ;  /* 0x00030f0000047ab9 */ /* 0x000fc80000000800 */
[----:B------:R-:W-:-:S13]  /*e290*/  ISETP.GE.OR P1, PT, R5, UR4, !P0 ;  /* 0x0000000405007c0c */ /* 0x000fda000c726670 */
[----:B------:R-:W4:Y:S02]  /*e2a0*/  @!P1 LDC.64 R2, c[0x0][0xc80] ;  /* 0x00032000ff029b82 */ /* 0x000f240000000a00 */
[----:B----4-:R-:W-:-:S06]  /*e2b0*/  @!P1 IMAD.WIDE R2, R5, 0x4, R2 ;  /* 0x0000000405029825 */ /* 0x010fcc00078e0202 */
[----:B------:R-:W4:Y:S01]  /*e2c0*/  @!P1 LDG.E R2, desc[UR50][R2.64] ;  /* 0x0000003202029981 */ /* 0x000f22000c1e1900 */
[----:B------:R-:W-:Y:S01]  /*e2d0*/  IMAD.MOV.U32 R5, RZ, RZ, RZ ;  /* 0x000000ffff057224 */ /* 0x000fe200078e00ff */
[C---:B------:R-:W-:Y:S02]  /*e2e0*/  ISETP.GE.U32.AND P2, PT, R8.reuse, 0x2, PT ;  /* 0x000000020800780c */ /* 0x040fe40003f46070 */
[C---:B------:R-:W-:Y:S01]  /*e2f0*/  ISETP.GE.U32.AND P3, PT, R8.reuse, 0x4, PT ;  /* 0x000000040800780c */ /* 0x040fe20003f66070 */
[----:B------:R-:W-:Y:S01]  /*e300*/  SHFL.IDX PT, R0, R16, RZ, 0x1f ;  /* 0x00001fff10007589 */ /* 0x000fe200000e0000 */
[C---:B------:R-:W-:Y:S02]  /*e310*/  ISETP.GE.U32.AND P4, PT, R8.reuse, 0x8, PT ;  /* 0x000000080800780c */ /* 0x040fe40003f86070 */
[C---:B------:R-:W-:Y:S01]  /*e320*/  ISETP.GE.U32.AND P5, PT, R8.reuse, 0x10, PT ;  /* 0x000000100800780c */ /* 0x040fe20003fa6070 */
[----:B0-----:R-:W-:Y:S01]  /*e330*/  SHFL.IDX PT, R4, R16, 0x1, 0x1f ;  /* 0x00201f0010047f89 */ /* 0x001fe200000e0000 */
[----:B----4-:R-:W-:Y:S01]  /*e340*/  @!P1 IMAD.MOV.U32 R5, RZ, RZ, R2 ;  /* 0x000000ffff059224 */ /* 0x010fe200078e0002 */
[----:B------:R-:W-:-:S04]  /*e350*/  ISETP.NE.AND P1, PT, R8, RZ, PT ;  /* 0x000000ff0800720c */ /* 0x000fc80003f25270 */
[----:B------:R-:W2:Y:S02]  /*e360*/  SHFL.UP PT, R14, R5, 0x1, RZ ;  /* 0x04200000050e7989 */ /* 0x000ea400000e00ff */
[----:B--23--:R-:W-:-:S05]  /*e370*/  SEL R6, R14, RZ, P1 ;  /* 0x000000ff0e067207 */ /* 0x00cfca0000800000 */
        /* <DEDUP_REMOVED lines=14> */
.L_x_3778:
[----:B------:R-:W-:Y:S02]  /*e460*/  ULDC UR4, c[0x0][0xc38] ;  /* 0x00030e0000047ab9 */ /* 0x000fe40000000800 */
[----:B------:R-:W-:-:S04]  /*e470*/  IMAD.U32 R7, RZ, RZ, UR4 ;  /* 0x00000004ff077e24 */ /* 0x000fc8000f8e00ff */
[----:B--2---:R-:W-:-:S04]  /*e480*/  IMAD R14, R14, R7, RZ ;  /* 0x000000070e0e7224 */ /* 0x004fc800078e02ff */
[----:B------:R-:W-:-:S05]  /*e490*/  IMAD.IADD R9, R4, 0x1, R14 ;  /* 0x0000000104097824 */ /* 0x000fca00078e020e */
[----:B------:R-:W-:-:S13]  /*e4a0*/  ISETP.GT.AND P6, PT, R9, R0, PT ;  /* 0x000000000900720c */ /* 0x000fda0003fc4270 */
[----:B------:R-:W-:Y:S05]  /*e4b0*/  @P6 BRA `(.L_x_3686) ;  /* 0x00000000009c6947 */ /* 0x000fea0003800000 */
.L_x_3691:
[----:B0-----:R-:W0:Y:S01]  /*e4c0*/  LDC R2, c[0x0][0xc3c] ;  /* 0x00030f00ff027b82 */ /* 0x001e220000000800 */
[----:B------:R-:W-:-:S05]  /*e4d0*/  VIADD R19, R19, 0x1f ;  /* 0x0000001f13137836 */ /* 0x000fca0000000000 */
        /* <DEDUP_REMOVED lines=12> */
.L_x_3689:
[----:B------:R-:W-:Y:S05]  /*e5a0*/  BSYNC B0 ;  /* 0x0000000000007941 */ /* 0x000fea0003800000 */
.L_x_3688:
        /* <DEDUP_REMOVED lines=18> */
.L_x_3786:
[----:B------:R-:W-:Y:S02]  /*e6d0*/  ULDC UR4, c[0x0][0xc38] ;  /* 0x00030e0000047ab9 */ /* 0x000fe40000000800 */
[----:B------:R-:W-:-:S04]  /*e6e0*/  IMAD.U32 R7, RZ, RZ, UR4 ;  /* 0x00000004ff077e24 */ /* 0x000fc8000f8e00ff */
[----:B--2---:R-:W-:-:S04]  /*e6f0*/  IMAD R14, R14, R7, RZ ;  /* 0x000000070e0e7224 */ /* 0x004fc800078e02ff */
[----:B------:R-:W-:-:S05]  /*e700*/  IMAD.IADD R9, R14, 0x1, R9 ;  /* 0x000000010e097824 */ /* 0x000fca00078e0209 */
[----:B------:R-:W-:-:S13]  /*e710*/  ISETP.GT.AND P6, PT, R9, R0, PT ;  /* 0x000000000900720c */ /* 0x000fda0003fc4270 */
[----:B------:R-:W-:Y:S05]  /*e720*/  @!P6 BRA `(.L_x_3691) ;  /* 0xfffffffc0064e947 */ /* 0x000fea000383ffff */
.L_x_3686:
        /* <DEDUP_REMOVED lines=8> */
.L_x_3790:
[----:B------:R-:W-:Y:S01]  /*e7b0*/  ISETP.NE.AND P0, PT, R3, RZ, PT ;  /* 0x000000ff0300720c */ /* 0x000fe20003f05270 */
[----:B------:R-:W-:-:S12]  /*e7c0*/  IMAD.MOV.U32 R14, RZ, RZ, RZ ;  /* 0x000000ffff0e7224 */ /* 0x000fd800078e00ff */
[----:B------:R-:W-:Y:S05]  /*e7d0*/  @!P0 BRA `(.L_x_3693) ;  /* 0x0000000000108947 */ /* 0x000fea0003800000 */
[----:B------:R-:W-:Y:S01]  /*e7e0*/  UMOV UR4, 0xffffffff ;  /* 0xffffffff00047882 */ /* 0x000fe20000000000 */
[----:B------:R-:W-:Y:S02]  /*e7f0*/  VIADD R12, R4, 0xffffffff ;  /* 0xffffffff040c7836 */ /* 0x000fe40000000000 */
[----:B------:R-:W-:Y:S05]  /*e800*/  BRA.DIV UR4, `(.L_x_3694) ;  /* 0x0000003204d07947 */ /* 0x000fea000b800000 */
[----:B------:R4:W0:Y:S02]  /*e810*/  SHFL.IDX PT, R14, R2, R12, 0x1f ;  /* 0x00001f0c020e7589 */ /* 0x00082400000e0000 */
.L_x_3693:
[----:B---3--:R-:W-:Y:S01]  /*e820*/  IABS R6, R5 ;  /* 0x0000000500067213 */ /* 0x008fe20000000000 */
[----:B0-----:R-:W-:Y:S01]  /*e830*/  IMAD R16, R14, R7, R16 ;  /* 0x000000070e107224 */ /* 0x001fe200078e0210 */
[----:B------:R-:W-:Y:S02]  /*e840*/  IADD3 R19, R4, R19, RZ ;  /* 0x0000001304137210 */ /* 0x000fe40007ffe0ff */
[----:B------:R-:W0:Y:S01]  /*e850*/  I2F.RP R8, R6 ;  /* 0x0000000600087306 */ /* 0x000e220000209400 */
[----:B------:R-:W-:-:S05]  /*e860*/  IMAD.IADD R10, R0, 0x1, -R16 ;  /* 0x00000001000a7824 */ /* 0x000fca00078e0a10 */
[----:B------:R-:W-:Y:S02]  /*e870*/  IABS R0, R10 ;  /* 0x0000000a00007213 */ /* 0x000fe40000000000 */
[----:B0-----:R-:W4:Y:S02]  /*e880*/  MUFU.RCP R8, R8 ;  /* 0x0000000800087308 */ /* 0x001f240000001000 */
[----:B----4-:R-:W-:-:S06]  /*e890*/  VIADD R2, R8, 0xffffffe ;  /* 0x0ffffffe08027836 */ /* 0x010fcc0000000000 */
[----:B------:R0:W3:Y:S02]  /*e8a0*/  F2I.FTZ.U32.TRUNC.NTZ R3, R2 ;  /* 0x0000000200037305 */ /* 0x0000e4000021f000 */
[----:B0-----:R-:W-:Y:S01]  /*e8b0*/  IMAD.MOV.U32 R2, RZ, RZ, RZ ;  /* 0x000000ffff027224 */ /* 0x001fe200078e00ff */
[----:B---3--:R-:W-:-:S05]  /*e8c0*/  IADD3 R7, RZ, -R3, RZ ;  /* 0x80000003ff077210 */ /* 0x008fca0007ffe0ff */
[----:B------:R-:W-:-:S04]  /*e8d0*/  IMAD R7, R7, R6, RZ ;  /* 0x0000000607077224 */ /* 0x000fc800078e02ff */
[----:B------:R-:W-:Y:S01]  /*e8e0*/  IMAD.HI.U32 R3, R3, R7, R2 ;  /* 0x0000000703037227 */ /* 0x000fe200078e0002 */
[----:B------:R-:W-:-:S05]  /*e8f0*/  IABS R7, R5 ;  /* 0x0000000500077213 */ /* 0x000fca0000000000 */
[----:B------:R-:W-:Y:S02]  /*e900*/  IMAD.MOV R7, RZ, RZ, -R7 ;  /* 0x000000ffff077224 */ /* 0x000fe400078e0a07 */
        /* <DEDUP_REMOVED lines=12> */
[--C-:B------:R-:W-:Y:S02]  /*e9d0*/  IMAD.MOV R0, RZ, RZ, -R3.reuse ;  /* 0x000000ffff007224 */ /* 0x100fe400078e0a03 */
[----:B------:R-:W-:Y:S02]  /*e9e0*/  IMAD.MOV.U32 R18, RZ, RZ, R3 ;  /* 0x000000ffff127224 */ /* 0x000fe400078e0003 */
[----:B------:R-:W-:Y:S01]  /*e9f0*/  IMAD R17, R5, R0, R10 ;  /* 0x0000000005117224 */ /* 0x000fe200078e020a */
[----:B------:R-:W-:Y:S06]  /*ea00*/  BRA `(.L_x_3695) ;  /* 0x00000000001c7947 */ /* 0x000fec0003800000 */
.L_x_3687:
[----:B------:R-:W-:Y:S01]  /*ea10*/  UMOV UR4, URZ ;  /* 0x0000003f00047c82 */ /* 0x000fe20008000000 */
[----:B------:R-:W-:Y:S01]  /*ea20*/  UMOV UR5, URZ ;  /* 0x0000003f00057c82 */ /* 0x000fe20008000000 */
[----:B------:R-:W-:Y:S01]  /*ea30*/  ULDC UR6, c[0x0][0xc3c] ;  /* 0x00030f0000067ab9 */ /* 0x000fe20000000800 */
[----:B------:R-:W-:Y:S02]  /*ea40*/  IMAD.MOV.U32 R16, RZ, RZ, R0 ;  /* 0x000000ffff107224 */ /* 0x000fe400078e0000 */
[----:B------:R-:W-:Y:S02]  /*ea50*/  IMAD.U32 R17, RZ, RZ, UR4 ;  /* 0x00000004ff117e24 */ /* 0x000fe4000f8e00ff */
[----:B------:R-:W-:Y:S02]  /*ea60*/  IMAD.U32 R18, RZ, RZ, UR5 ;  /* 0x00000005ff127e24 */ /* 0x000fe4000f8e00ff */
[----:B------:R-:W-:-:S07]  /*ea70*/  IMAD.U32 R19, RZ, RZ, UR6 ;  /* 0x00000006ff137e24 */ /* 0x000fce000f8e00ff */
.L_x_3695:
        /* <DEDUP_REMOVED lines=10> */
.L_x_3684:
[----:B------:R-:W-:Y:S02]  /*eb20*/  ULDC UR4, c[0x0][0xc3c] ;  /* 0x00030f0000047ab9 */ /* 0x000fe40000000800 */
[----:B0-----:R-:W-:-:S13]  /*eb30*/  ISETP.GE.AND P0, PT, R19, UR4, PT ;  /* 0x0000000413007c0c */ /* 0x001fda000bf06270 */
[----:B------:R-:W-:Y:S05]  /*eb40*/  @!P0 BRA `(.L_x_3696) ;  /* 0xffffffb800c48947 */ /* 0x000fea000383ffff */
[----:B------:R-:W-:Y:S05]  /*eb50*/  BSYNC B8 ;  /* 0x0000000000087941 */ /* 0x000fea0003800000 */
.L_x_3635:
[----:B-1----:R-:W5:Y:S01]  /*eb60*/  LDL.LU R0, [R1+0x24] ;  /* 0x0000240001007983 */ /* 0x002f620000300800 */
[----:B------:R-:W-:Y:S01]  /*eb70*/  BSSY B0, `(.L_x_3697) ;  /* 0x000000b000007945 */ /* 0x000fe20003800000 */
[----:B------:R-:W0:Y:S01]  /*eb80*/  S2R R5, SR_CgaCtaId ;  /* 0x0000000000057919 */ /* 0x000e220000008800 */
[----:B-----5:R-:W-:-:S05]  /*eb90*/  VIADD R0, R0, 0x1 ;  /* 0x0000000100007836 */ /* 0x020fca0000000000 */
[----:B------:R-:W-:-:S04]  /*eba0*/  LEA.HI R2, R0, R0, RZ, 0x1 ;  /* 0x0000000000027211 */ /* 0x000fc800078f08ff */
[----:B------:R-:W-:Y:S02]  /*ebb0*/  LOP3.LUT R3, R2, 0xfffffffe, RZ, 0xc0, !PT ;  /* 0xfffffffe02037812 */ /* 0x000fe400078ec0ff */
[----:B------:R-:W-:-:S03]  /*ebc0*/  MOV R2, 0x400 ;  /* 0x0000040000027802 */ /* 0x000fc60000000f00 */
[----:B------:R-:W-:Y:S01]  /*ebd0*/  IMAD.IADD R0, R0, 0x1, -R3 ;  /* 0x0000000100007824 */ /* 0x000fe200078e0a03 */
[----:B0-----:R-:W-:-:S04]  /*ebe0*/  LEA R5, R5, R2, 0x18 ;  /* 0x0000000205057211 */ /* 0x001fc800078ec0ff */
[----:B------:R-:W-:-:S04]  /*ebf0*/  SHF.L.U32 R0, R0, 0x1f, RZ ;  /* 0x0000001f00007819 */ /* 0x000fc800000006ff */
[----:B------:R-:W0:Y:S02]  /*ec00*/  SYNCS.PHASECHK.TRANS64.TRYWAIT P0, [R5+URZ+0x28c20], R0 ;  /* 0x028c2000050075a7 */ /* 0x000e24000800017f */
[----:B0-----:R-:W-:Y:S05]  /*ec10*/  @!P0 BRA `(.L_x_3698) ;  /* 0x0000002c00f08947 */ /* 0x001fea0003800000 */
.L_x_3793:
[----:B------:R-:W-:Y:S05]  /*ec20*/  BSYNC B0 ;  /* 0x0000000000007941 */ /* 0x000fea0003800000 */
.L_x_3697:
[----:B------:R-:W-:-:S03]  /*ec30*/  UMOV UR4, 0xffffffff ;  /* 0xffffffff00047882 */ /* 0x000fc60000000000 */
[----:B------:R-:W-:Y:S05]  /*ec40*/  BRA.DIV UR4, `(.L_x_3699) ;  /* 0x0000002e04f87947 */ /* 0x000fea000b800000 */
[----:B0-----:R-:W0:Y:S02]  /*ec50*/  S2R R0, SR_TID.X ;  /* 0x0000000000007919 */ /* 0x001e240000002100 */
[----:B0-----:R-:W-:-:S04]  /*ec60*/  SHF.R.U32.HI R0, RZ, 0x5, R0 ;  /* 0x00000005ff007819 */ /* 0x001fc80000011600 */
[----:B------:R-:W-:-:S05]  /*ec70*/  LOP3.LUT R0, R0, 0x3, RZ, 0xc0, !PT ;  /* 0x0000000300007812 */ /* 0x000fca00078ec0ff */
[----:B------:R0:W1:Y:S02]  /*ec80*/  SHFL.IDX PT, R14, R0, RZ, 0x1f ;  /* 0x00001fff000e7589 */ /* 0x00006400000e0000 */
.L_x_3796:
[----:B-1----:R-:W-:Y:S01]  /*ec90*/  ISETP.NE.AND P0, PT, R14, RZ, PT ;  /* 0x000000ff0e00720c */ /* 0x002fe20003f05270 */
[----:B------:R-:W-:-:S12]  /*eca0*/  BSSY B0, `(.L_x_3700) ;  /* 0x0000024000007945 */ /* 0x000fd80003800000 */
[----:B------:R-:W-:Y:S05]  /*ecb0*/  @P0 BRA `(.L_x_3701) ;  /* 0x0000000000880947 */ /* 0x000fea0003800000 */
[----:B------:R-:W-:-:S03]  /*ecc0*/  UMOV UR4, 0xffffffff ;  /* 0xffffffff00047882 */ /* 0x000fc60000000000 */
[----:B------:R-:W-:Y:S05]  /*ecd0*/  BRA.DIV UR4, `(.L_x_3702) ;  /* 0x0000003204087947 */ /* 0x000fea000b800000 */
[----:B------:R-:W-:-:S13]  /*ece0*/  ELECT P6, URZ, PT ;  /* 0x00000000003f782f */ /* 0x000fda00038c0000 */
.L_x_3799:
[----:B------:R-:W-:Y:S05]  /*ecf0*/  @!P6 BRA `(.L_x_3701) ;  /* 0x000000000078e947 */ /* 0x000fea0003800000 */
[----:B------:R-:W-:-:S06]  /*ed00*/  ULOP3.LUT UR4, UR39, 0x2, URZ, 0xfc, !UPT ;  /* 0x0000000227047892 */ /* 0x000fcc000f8efc3f */
[----:B0-----:R-:W-:-:S05]  /*ed10*/  IMAD.U32 R0, RZ, RZ, UR4 ;  /* 0x00000004ff007e24 */ /* 0x001fca000f8e00ff */
[----:B------:R-:W-:-:S13]  /*ed20*/  ISETP.NE.AND P0, PT, R0, 0x3, PT ;  /* 0x000000030000780c */ /* 0x000fda0003f05270 */
[----:B------:R-:W-:Y:S05]  /*ed30*/  @!P0 BRA `(.L_x_3703) ;  /* 0x0000000000048947 */ /* 0x000fea0003800000 */
[----:B------:R-:W-:Y:S01]  /*ed40*/  BPT.TRAP 0x1 ;  /* 0x000000040000795c */ /* 0x000fe20000300000 */
.L_x_3703:
[C---:B------:R-:W-:Y:S01]  /*ed50*/  LEA R3, R24.reuse, R5, 0x3 ;  /* 0x0000000518037211 */ /* 0x040fe200078e18ff */
[----:B------:R-:W-:Y:S01]  /*ed60*/  VIADD R24, R24, 0x1 ;  /* 0x0000000118187836 */ /* 0x000fe20000000000 */
[----:B------:R-:W-:-:S04]  /*ed70*/  SHF.L.U32 R2, R25, 0x1f, RZ ;  /* 0x0000001f19027819 */ /* 0x000fc800000006ff */
[----:B------:R-:W0:Y:S01]  /*ed80*/  SYNCS.PHASECHK.TRANS64.TRYWAIT P1, [R3+URZ+0x28c40], R2 ;  /* 0x028c4002030075a7 */ /* 0x000e22000802017f */
[----:B------:R-:W-:-:S04]  /*ed90*/  ISETP.NE.AND P2, PT, R24, 0x2, PT ;  /* 0x000000021800780c */ /* 0x000fc80003f45270 */
[----:B------:R-:W-:Y:S01]  /*eda0*/  SEL R0, RZ, 0x1, P2 ;  /* 0x00000001ff007807 */ /* 0x000fe20001000000 */
[----:B0-----:R-:W-:Y:S08]  /*edb0*/  @!P1 BRA `(.L_x_3704) ;  /* 0x0000002c00f09947 */ /* 0x001ff00003800000 */
.L_x_3800:
[----:B------:R-:W-:Y:S02]  /*edc0*/  SEL R24, R24, RZ, P2 ;  /* 0x000000ff18187207 */ /* 0x000fe40001000000 */
[----:B------:R-:W-:Y:S01]  /*edd0*/  LOP3.LUT R0, R25, R0, RZ, 0x3c, !PT ;  /* 0x0000000019007212 */ /* 0x000fe200078e3cff */
[----:B------:R-:W-:Y:S06]  /*ede0*/  @!P0 BRA `(.L_x_3705) ;  /* 0x0000000000048947 */ /* 0x000fec0003800000 */
[----:B------:R-:W-:Y:S01]  /*edf0*/  BPT.TRAP 0x1 ;  /* 0x000000040000795c */ /* 0x000fe20000300000 */
.L_x_3705:
[----:B------:R-:W-:Y:S01]  /*ee00*/  IMAD R5, R24, 0x8, R5 ;  /* 0x0000000818057824 */ /* 0x000fe200078e0205 */
[----:B------:R-:W-:-:S04]  /*ee10*/  SHF.L.U32 R0, R0, 0x1f, RZ ;  /* 0x0000001f00007819 */ /* 0x000fc800000006ff */
[----:B------:R-:W1:Y:S02]  /*ee20*/  SYNCS.PHASECHK.TRANS64.TRYWAIT P1, [R5+URZ+0x28c40], R0 ;  /* 0x028c4000050075a7 */ /* 0x000e64000802017f */
[----:B-1----:R-:W-:Y:S05]  /*ee30*/  @!P1 BRA `(.L_x_3706) ;  /* 0x0000002c00e49947 */ /* 0x002fea0003800000 */
.L_x_3801:
[----:B------:R-:W-:Y:S05]  /*ee40*/  @!P0 BRA `(.L_x_3707) ;  /* 0x0000000000048947 */ /* 0x000fea0003800000 */
[----:B------:R-:W-:Y:S01]  /*ee50*/  BPT.TRAP 0x1 ;  /* 0x000000040000795c */ /* 0x000fe20000300000 */
.L_x_3707:
[----:B------:R-:W5:Y:S02]  /*ee60*/  SYNCS.PHASECHK.TRANS64.TRYWAIT P1, [R3+URZ+0x28c60], R2 ;  /* 0x028c6002030075a7 */ /* 0x000f64000802017f */
[----:B-----5:R-:W-:Y:S05]  /*ee70*/  @!P1 BRA `(.L_x_3708) ;  /* 0x0000002c00e89947 */ /* 0x020fea0003800000 */
.L_x_3802:
[----:B------:R-:W-:Y:S05]  /*ee80*/  @!P0 BRA `(.L_x_3709) ;  /* 0x0000000000048947 */ /* 0x000fea0003800000 */
[----:B------:R-:W-:Y:S01]  /*ee90*/  BPT.TRAP 0x1 ;  /* 0x000000040000795c */ /* 0x000fe20000300000 */
.L_x_3709:
[----:B------:R0:W0:Y:S02]  /*eea0*/  SYNCS.PHASECHK.TRANS64.TRYWAIT P0, [R5+URZ+0x28c60], R0 ;  /* 0x028c6000050075a7 */ /* 0x000024000800017f */
[----:B0-----:R-:W-:Y:S05]  /*eeb0*/  @!P0 NANOSLEEP.SYNCS 0x989680 ;  /* 0x009896800000895d */ /* 0x001fea0003900000 */
[----:B------:R-:W0:Y:S02]  /*eec0*/  @!P0 SYNCS.PHASECHK.TRANS64 P0, [R5+URZ+0x28c60], R0 ;  /* 0x028c6000050085a7 */ /* 0x000e24000800007f */
[----:B0-----:R-:W-:Y:S05]  /*eed0*/  @!P0 BRA `(.L_x_3709) ;  /* 0xfffffffc00f08947 */ /* 0x001fea000383ffff */
.L_x_3701:
[----:B------:R-:W-:Y:S05]  /*eee0*/  BSYNC B0 ;  /* 0x0000000000007941 */ /* 0x000fea0003800000 */
.L_x_3700:
[----:B------:R-:W-:Y:S05]  /*eef0*/  EXIT ;  /* 0x000000000000794d */ /* 0x000fea0003800000 */
.L_x_3580:
[----:B0-----:R-:W-:-:S04]  /*ef00*/  IMAD.U32 R3, RZ, RZ, UR16 ;  /* 0x00000010ff037e24 */ /* 0x001fc8000f8e00ff */
[----:B------:R0:W1:Y:S03]  /*ef10*/  SYNCS.PHASECHK.TRANS64.TRYWAIT P1, [R3+URZ+0x28c50], R0 ;  /* 0x028c5000030075a7 */ /* 0x000066000802017f */
[----:B-1----:R-:W-:Y:S05]  /*ef20*/  @!P1 NANOSLEEP.SYNCS 0x989680 ;  /* 0x009896800000995d */ /* 0x002fea0003900000 */
[----:B------:R-:W1:Y:S02]  /*ef30*/  @!P1 SYNCS.PHASECHK.TRANS64 P1, [R3+URZ+0x28c50], R0 ;  /* 0x028c5000030095a7 */ /* 0x000e64000802007f */
[----:B-1----:R-:W-:Y:S05]  /*ef40*/  @!P1 BRA `(.L_x_3580) ;  /* 0xfffffffc00ec9947 */ /* 0x002fea000383ffff */
[----:B------:R-:W-:Y:S05]  /*ef50*/  BRA `(.L_x_3710) ;  /* 0xffffff2800647947 */ /* 0x000fea000383ffff */
.L_x_3586:
[----:B-1----:R-:W-:-:S04]  /*ef60*/  IMAD.U32 R4, RZ, RZ, UR21 ;  /* 0x00000015ff047e24 */ /* 0x002fc8000f8e00ff */
[----:B------:R1:W2:Y:S03]  /*ef70*/  SYNCS.PHASECHK.TRANS64.TRYWAIT P1, [R4+URZ+0x28c50], R3 ;  /* 0x028c5003040075a7 */ /* 0x0002a6000802017f */
[----:B--2---:R-:W-:Y:S05]  /*ef80*/  @!P1 NANOSLEEP.SYNCS 0x989680 ;  /* 0x009896800000995d */ /* 0x004fea0003900000 */
[----:B------:R-:W2:Y:S02]  /*ef90*/  @!P1 SYNCS.PHASECHK.TRANS64 P1, [R4+URZ+0x28c50], R3 ;  /* 0x028c5003040095a7 */ /* 0x000ea4000802007f */
[----:B--2---:R-:W-:Y:S05]  /*efa0*/  @!P1 BRA `(.L_x_3586) ;  /* 0xfffffffc00ec9947 */ /* 0x004fea000383ffff */
[----:B------:R-:W-:Y:S05]  /*efb0*/  BRA `(.L_x_3585) ;  /* 0xffffff34006c7947 */ /* 0x000fea000383ffff */
.L_x_3590:
[----:B0-----:R-:W-:-:S04]  /*efc0*/  IMAD.U32 R3, RZ, RZ, UR41 ;  /* 0x00000029ff037e24 */ /* 0x001fc8000f8e00ff */
[----:B------:R0:W1:Y:S03]  /*efd0*/  SYNCS.PHASECHK.TRANS64.TRYWAIT P1, [R3+URZ+0x28c00], R0 ;  /* 0x028c0000030075a7 */ /* 0x000066000802017f */
[----:B-1----:R-:W-:Y:S05]  /*efe0*/  @!P1 NANOSLEEP.SYNCS 0x989680 ;  /* 0x009896800000995d */ /* 0x002fea0003900000 */
[----:B------:R-:W1:Y:S02]  /*eff0*/  @!P1 SYNCS.PHASECHK.TRANS64 P1, [R3+URZ+0x28c00], R0 ;  /* 0x028c0000030095a7 */ /* 0x000e64000802007f */
[----:B-1----:R-:W-:Y:S05]  /*f000*/  @!P1 BRA `(.L_x_3590) ;  /* 0xfffffffc00ec9947 */ /* 0x002fea000383ffff */
[----:B------:R-:W-:Y:S05]  /*f010*/  BRA `(.L_x_3711) ;  /* 0xffffff4000c47947 */ /* 0x000fea000383ffff */
.L_x_3594:
[----:B--2---:R2:W3:Y:S02]  /*f020*/  SYNCS.PHASECHK.TRANS64.TRYWAIT P1, [R7+URZ+0x28c30], R8 ;  /* 0x028c3008070075a7 */ /* 0x0044e4000802017f */
[----:B---3--:R-:W-:Y:S05]  /*f030*/  @!P1 NANOSLEEP.SYNCS 0x989680 ;  /* 0x009896800000995d */ /* 0x008fea0003900000 */
[----:B------:R-:W3:Y:S02]  /*f040*/  @!P1 SYNCS.PHASECHK.TRANS64 P1, [R7+URZ+0x28c30], R8 ;  /* 0x028c3008070095a7 */ /* 0x000ee4000802007f */
[----:B---3--:R-:W-:Y:S05]  /*f050*/  @!P1 BRA `(.L_x_3594) ;  /* 0xfffffffc00f09947 */ /* 0x008fea000383ffff */
[----:B------:R-:W-:Y:S05]  /*f060*/  BRA `(.L_x_3593) ;  /* 0xffffff4000e07947 */ /* 0x000fea000383ffff */
.L_x_3599:
[----:B----4-:R4:W0:Y:S02]  /*f070*/  SYNCS.PHASECHK.TRANS64.TRYWAIT P1, [R7+URZ+0x28c50], R8 ;  /* 0x028c5008070075a7 */ /* 0x010824000802017f */
[----:B0-----:R-:W-:Y:S05]  /*f080*/  @!P1 NANOSLEEP.SYNCS 0x989680 ;  /* 0x009896800000995d */ /* 0x001fea0003900000 */
[----:B------:R-:W0:Y:S02]  /*f090*/  @!P1 SYNCS.PHASECHK.TRANS64 P1, [R7+URZ+0x28c50], R8 ;  /* 0x028c5008070095a7 */ /* 0x000e24000802007f */
[----:B0-----:R-:W-:Y:S05]  /*f0a0*/  @!P1 BRA `(.L_x_3599) ;  /* 0xfffffffc00f09947 */ /* 0x001fea000383ffff */
[----:B------:R-:W-:Y:S05]  /*f0b0*/  BRA `(.L_x_3598) ;  /* 0xffffff5000f47947 */ /* 0x000fea000383ffff */
.L_x_3605:
[----:B--2---:R-:W-:-:S04]  /*f0c0*/  IMAD.U32 R4, RZ, RZ, UR21 ;  /* 0x00000015ff047e24 */ /* 0x004fc8000f8e00ff */
[----:B------:R2:W3:Y:S03]  /*f0d0*/  SYNCS.PHASECHK.TRANS64.TRYWAIT P2, [R4+URZ+0x28c30], R7 ;  /* 0x028c3007040075a7 */ /* 0x0004e6000804017f */
[----:B---3--:R-:W-:Y:S05]  /*f0e0*/  @!P2 NANOSLEEP.SYNCS 0x989680 ;  /* 0x009896800000a95d */ /* 0x008fea0003900000 */
[----:B------:R-:W3:Y:S02]  /*f0f0*/  @!P2 SYNCS.PHASECHK.TRANS64 P2, [R4+URZ+0x28c30], R7 ;  /* 0x028c30070400a5a7 */ /* 0x000ee4000804007f */
[----:B---3--:R-:W-:Y:S05]  /*f100*/  @!P2 BRA `(.L_x_3605) ;  /* 0xfffffffc00eca947 */ /* 0x008fea000383ffff */
[----:B------:R-:W-:Y:S05]  /*f110*/  BRA `(.L_x_3604) ;  /* 0xffffff5400e07947 */ /* 0x000fea000383ffff */
.L_x_3610:
[----:B--2---:R-:W-:-:S04]  /*f120*/  IMAD.U32 R8, RZ, RZ, UR21 ;  /* 0x00000015ff087e24 */ /* 0x004fc8000f8e00ff */
[----:B------:R2:W4:Y:S03]  /*f130*/  SYNCS.PHASECHK.TRANS64.TRYWAIT P2, [R8+URZ+0x28c50], R7 ;  /* 0x028c5007080075a7 */ /* 0x000526000804017f */
[----:B----4-:R-:W-:Y:S05]  /*f140*/  @!P2 NANOSLEEP.SYNCS 0x989680 ;  /* 0x009896800000a95d */ /* 0x010fea0003900000 */
[----:B------:R-:W4:Y:S02]  /*f150*/  @!P2 SYNCS.PHASECHK.TRANS64 P2, [R8+URZ+0x28c50], R7 ;  /* 0x028c50070800a5a7 */ /* 0x000f24000804007f */
[----:B----4-:R-:W-:Y:S05]  /*f160*/  @!P2 BRA `(.L_x_3610) ;  /* 0xfffffffc00eca947 */ /* 0x010fea000383ffff */
[----:B------:R-:W-:Y:S05]  /*f170*/  BRA `(.L_x_3609) ;  /* 0xffffff6c00147947 */ /* 0x000fea000383ffff */
.L_x_3647:
[----:B------:R-:W-:Y:S01]  /*f180*/  SHF.R.U32.HI R2, RZ, 0x5, R2 ;  /* 0x00000005ff027819 */ /* 0x000fe20000011602 */
[----:B------:R-:W-:Y:S01]  /*f190*/  BSSY B0, `(.L_x_3712) ;  /* 0x0000009000007945 */ /* 0x000fe20003800000 */
[----:B------:R-:W-:Y:S01]  /*f1a0*/  MOV R12, RZ ;  /* 0x000000ff000c7202 */ /* 0x000fe20000000f00 */
[----:B------:R-:W-:Y:S01]  /*f1b0*/  IMAD.MOV.U32 R11, RZ, RZ, 0x1f ;  /* 0x0000001fff0b7424 */ /* 0x000fe200078e00ff */
[----:B------:R-:W-:Y:S01]  /*f1c0*/  LOP3.LUT R2, R2, 0x3, RZ, 0xc0, !PT ;  /* 0x0000000302027812 */ /* 0x000fe200078ec0ff */
[----:B------:R-:W-:-:S04]  /*f1d0*/  IMAD.MOV.U32 R15, RZ, RZ, -0x1 ;  /* 0xffffffffff0f7424 */ /* 0x000fc800078e00ff */
[----:B------:R-:W-:-:S07]  /*f1e0*/  IMAD.MOV.U32 R13, RZ, RZ, R2 ;  /* 0x000000ffff0d7224 */ /* 0x000fce00078e0002 */
[----:B0----5:R-:W-:Y:S05]  /*f1f0*/  WARPSYNC.COLLECTIVE R15, `(.L_x_3713) ;  /* 0x000000000f087348 */ /* 0x021fea0003c00000 */
[----:B------:R1:W2:Y:S02]  /*f200*/  SHFL.IDX P6, R14, R13, R12, R11 ;  /* 0x0000000c0d0e7389 */ /* 0x0002a400000c000b */
[----:B012--5:R-:W-:Y:S01]  /*f210*/  ENDCOLLECTIVE ;  /* 0x000000000000791b */ /* 0x027fe20003800000 */
.L_x_3713:
[----:B------:R-:W-:Y:S05]  /*f220*/  BSYNC B0 ;  /* 0x0000000000007941 */ /* 0x000fea0003800000 */
.L_x_3712:
[----:B------:R-:W-:Y:S05]  /*f230*/  BRA `(.L_x_3714) ;  /* 0xffffffc000407947 */ /* 0x000fea000383ffff */
.L_x_3650:
[----:B0-----:R0:W1:Y:S02]  /*f240*/  SYNCS.PHASECHK.TRANS64.TRYWAIT P0, [R27+URZ+0x28c40], R0 ;  /* 0x028c40001b0075a7 */ /* 0x001064000800017f */
[----:B-1----:R-:W-:Y:S05]  /*f250*/  @!P0 NANOSLEEP.SYNCS 0x989680 ;  /* 0x009896800000895d */ /* 0x002fea0003900000 */
[----:B------:R-:W1:Y:S02]  /*f260*/  @!P0 SYNCS.PHASECHK.TRANS64 P0, [R27+URZ+0x28c40], R0 ;  /* 0x028c40001b0085a7 */ /* 0x000e64000800007f */
[----:B-1----:R-:W-:Y:S05]  /*f270*/  @!P0 BRA `(.L_x_3650) ;  /* 0xfffffffc00f08947 */ /* 0x002fea000383ffff */
[----:B------:R-:W-:Y:S05]  /*f280*/  BRA `(.L_x_3715) ;  /* 0xffffffc400107947 */ /* 0x000fea000383ffff */
.L_x_3651:
        /* <DEDUP_REMOVED lines=8> */
.L_x_3717:
[----:B------:R-:W-:Y:S05]  /*f310*/  BSYNC B0 ;  /* 0x0000000000007941 */ /* 0x000fea0003800000 */
.L_x_3716:
        /* <DEDUP_REMOVED lines=9> */
.L_x_3718:
[----:B------:R-:W-:Y:S02]  /*f3b0*/  IMAD.MOV.U32 R13, RZ, RZ, R5 ;  /* 0x000000ffff0d7224 */ /* 0x000fe400078e0005 */
[----:B------:R-:W-:Y:S02]  /*f3c0*/  IMAD.MOV.U32 R12, RZ, RZ, 0x1 ;  /* 0x00000001ff0c7424 */ /* 0x000fe400078e00ff */
[----:B------:R-:W-:-:S07]  /*f3d0*/  IMAD.MOV.U32 R3, RZ, RZ, R14 ;  /* 0x000000ffff037224 */ /* 0x000fce00078e000e */
[----:B------:R-:W-:Y:S05]  /*f3e0*/  WARPSYNC.COLLECTIVE R15, `(.L_x_3719) ;  /* 0x000000000f087348 */ /* 0x000fea0003c00000 */
[----:B------:R0:W1:Y:S02]  /*f3f0*/  SHFL.IDX P6, R14, R13, R12, R11 ;  /* 0x0000000c0d0e7389 */ /* 0x00006400000c000b */
[----:B01----:R-:W-:Y:S01]  /*f400*/  ENDCOLLECTIVE ;  /* 0x000000000000791b */ /* 0x003fe20003800000 */
.L_x_3719:
        /* <DEDUP_REMOVED lines=15> */
.L_x_3720:
[----:B------:R-:W-:Y:S02]  /*f500*/  @P0 IMAD R6, R4, 0x2, R23 ;  /* 0x0000000204060824 */ /* 0x000fe400078e0217 */
[----:B------:R-:W-:Y:S02]  /*f510*/  IMAD.MOV.U32 R13, RZ, RZ, R5 ;  /* 0x000000ffff0d7224 */ /* 0x000fe400078e0005 */
[----:B------:R-:W-:Y:S02]  /*f520*/  IMAD.MOV.U32 R12, RZ, RZ, 0x2 ;  /* 0x00000002ff0c7424 */ /* 0x000fe400078e00ff */
[----:B------:R-:W-:-:S07]  /*f530*/  IMAD.MOV.U32 R3, RZ, RZ, R14 ;  /* 0x000000ffff037224 */ /* 0x000fce00078e000e */
[----:B------:R-:W-:Y:S05]  /*f540*/  WARPSYNC.COLLECTIVE R15, `(.L_x_3721) ;  /* 0x000000000f087348 */ /* 0x000fea0003c00000 */
[----:B------:R0:W1:Y:S02]  /*f550*/  SHFL.IDX P6, R14, R13, R12, R11 ;  /* 0x0000000c0d0e7389 */ /* 0x00006400000c000b */
[----:B01----:R-:W-:Y:S01]  /*f560*/  ENDCOLLECTIVE ;  /* 0x000000000000791b */ /* 0x003fe20003800000 */
.L_x_3721:
        /* <DEDUP_REMOVED lines=15> */
.L_x_3722:
[----:B------:R-:W-:Y:S02]  /*f660*/  @P0 IMAD R6, R4, 0x2, R23 ;  /* 0x0000000204060824 */ /* 0x000fe400078e0217 */
[----:B------:R-:W-:Y:S02]  /*f670*/  IMAD.MOV.U32 R13, RZ, RZ, R5 ;  /* 0x000000ffff0d7224 */ /* 0x000fe400078e0005 */
[----:B------:R-:W-:Y:S02]  /*f680*/  IMAD.MOV.U32 R12, RZ, RZ, 0x3 ;  /* 0x00000003ff0c7424 */ /* 0x000fe400078e00ff */
[----:B------:R-:W-:-:S07]  /*f690*/  IMAD.MOV.U32 R3, RZ, RZ, R14 ;  /* 0x000000ffff037224 */ /* 0x000fce00078e000e */
[----:B------:R-:W-:Y:S05]  /*f6a0*/  WARPSYNC.COLLECTIVE R15, `(.L_x_3723) ;  /* 0x000000000f087348 */ /* 0x000fea0003c00000 */
[----:B------:R0:W1:Y:S02]  /*f6b0*/  SHFL.IDX P6, R14, R13, R12, R11 ;  /* 0x0000000c0d0e7389 */ /* 0x00006400000c000b */
[----:B01----:R-:W-:Y:S01]  /*f6c0*/  ENDCOLLECTIVE ;  /* 0x000000000000791b */ /* 0x003fe20003800000 */
.L_x_3723:
[----:B------:R-:W-:-:S04]  /*f6d0*/  @P0 LEA R3, P1, R7, R3, 0x1 ;  /* 0x0000000307030211 */ /* 0x000fc800078208ff */
[----:B------:R-:W-:-:S04]  /*f6e0*/  @P0 IADD3.X R2, RZ, R2, RZ, P1, !PT ;  /* 0x00000002ff020210 */ /* 0x000fc80000ffe4ff */
[----:B------:R-:W-:Y:S01]  /*f6f0*/  @P0 LOP3.LUT R3, R3, R2, RZ, 0x3c, !PT ;  /* 0x0000000203030212 */ /* 0x000fe200078e3cff */
[----:B------:R-:W-:-:S03]  /*f700*/  IMAD.MOV.U32 R13, RZ, RZ, R0 ;  /* 0x000000ffff0d7224 */ /* 0x000fc600078e0000 */
        /* <DEDUP_REMOVED lines=10> */
.L_x_3724:
[----:B------:R-:W-:Y:S01]  /*f7b0*/  IMAD.MOV.U32 R0, RZ, RZ, R14 ;  /* 0x000000ffff007224 */ /* 0x000fe200078e000e */
[----:B------:R-:W-:Y:S06]  /*f7c0*/  BRA `(.L_x_3725) ;  /* 0xffffffc000cc7947 */ /* 0x000fec000383ffff */
.L_x_3656:
[----:B------:R-:W-:Y:S01]  /*f7d0*/  IMAD.MOV.U32 R13, RZ, RZ, R4 ;  /* 0x000000ffff0d7224 */ /* 0x000fe200078e0004 */
[----:B------:R-:W-:Y:S01]  /*f7e0*/  MOV R11, 0x181f ;  /* 0x0000181f000b7802 */ /* 0x000fe20000000f00 */
[----:B------:R-:W-:Y:S02]  /*f7f0*/  IMAD.MOV.U32 R12, RZ, RZ, RZ ;  /* 0x000000ffff0c7224 */ /* 0x000fe400078e00ff */
[----:B------:R-:W-:Y:S02]  /*f800*/  IMAD.MOV.U32 R15, RZ, RZ, -0x1 ;  /* 0xffffffffff0f7424 */ /* 0x000fe400078e00ff */
[----:B-----5:R-:W-:Y:S02]  /*f810*/  IMAD R5, R10, R7, RZ ;  /* 0x000000070a057224 */ /* 0x020fe400078e02ff */
[----:B------:R-:W-:-:S07]  /*f820*/  IMAD R17, R17, 0x40, R37 ;  /* 0x0000004011117824 */ /* 0x000fce00078e0225 */
[----:B------:R-:W-:Y:S05]  /*f830*/  WARPSYNC.COLLECTIVE R15, `(.L_x_3726) ;  /* 0x000000000f087348 */ /* 0x000fea0003c00000 */
[----:B------:R0:W1:Y:S02]  /*f840*/  SHFL.IDX P6, R14, R13, R12, R11 ;  /* 0x0000000c0d0e7389 */ /* 0x00006400000c000b */
[----:B01----:R-:W-:Y:S01]  /*f850*/  ENDCOLLECTIVE ;  /* 0x000000000000791b */ /* 0x003fe20003800000 */
.L_x_3726:
[C---:B------:R-:W-:Y:S01]  /*f860*/  VIADD R6, R17.reuse, 0x10 ;  /* 0x0000001011067836 */ /* 0x040fe20000000000 */
[----:B------:R-:W-:Y:S01]  /*f870*/  ISETP.GE.AND P0, PT, R17, R5, PT ;  /* 0x000000051100720c */ /* 0x000fe20003f06270 */
[----:B------:R-:W-:Y:S02]  /*f880*/  IMAD.MOV.U32 R13, RZ, RZ, R0 ;  /* 0x000000ffff0d7224 */ /* 0x000fe400078e0000 */
[----:B------:R-:W-:-:S10]  /*f890*/  IMAD.MOV.U32 R2, RZ, RZ, R14 ;  /* 0x000000ffff027224 */ /* 0x000fd400078e000e */
[----:B------:R-:W-:Y:S05]  /*f8a0*/  WARPSYNC.COLLECTIVE R15, `(.L_x_3727) ;  /* 0x000000000f087348 */ /* 0x000fea0003c00000 */
[----:B------:R0:W1:Y:S02]  /*f8b0*/  SHFL.IDX P6, R14, R13, R12, R11 ;  /* 0x0000000c0d0e7389 */ /* 0x00006400000c000b */
[----:B01----:R-:W-:Y:S01]  /*f8c0*/  ENDCOLLECTIVE ;  /* 0x000000000000791b */ /* 0x003fe20003800000 */
.L_x_3727:
[----:B------:R-:W-:Y:S01]  /*f8d0*/  IMAD.MOV.U32 R13, RZ, RZ, R4 ;  /* 0x000000ffff0d7224 */ /* 0x000fe200078e0004 */
[----:B------:R-:W-:Y:S01]  /*f8e0*/  MOV R12, 0x1 ;  /* 0x00000001000c7802 */ /* 0x000fe20000000f00 */
[----:B------:R-:W-:-:S07]  /*f8f0*/  IMAD.MOV.U32 R3, RZ, RZ, R14 ;  /* 0x000000ffff037224 */ /* 0x000fce00078e000e */
[----:B------:R-:W-:Y:S05]  /*f900*/  WARPSYNC.COLLECTIVE R15, `(.L_x_3728) ;  /* 0x000000000f087348 */ /* 0x000fea0003c00000 */
[----:B------:R0:W1:Y:S02]  /*f910*/  SHFL.IDX P6, R14, R13, R12, R11 ;  /* 0x0000000c0d0e7389 */ /* 0x00006400000c000b */
[----:B01----:R-:W-:Y:S01]  /*f920*/  ENDCOLLECTIVE ;  /* 0x000000000000791b */ /* 0x003fe20003800000 */
.L_x_3728:
        /* <DEDUP_REMOVED lines=9> */
[----:B------:R0:W-:Y:S01]  /*f9c0*/  @!P0 LDGSTS.E.BYPASS.LTC128B.128 [R8+0x20400], desc[UR50][R2.64], !P1 ;  /* 0x2040000002088fae */ /* 0x0001e2000c901d72 */
[----:B------:R-:W-:Y:S01]  /*f9d0*/  ISETP.GE.AND P0, PT, R6, R5, PT ;  /* 0x000000050600720c */ /* 0x000fe20003f06270 */
[----:B0-----:R-:W-:-:S12]  /*f9e0*/  IMAD.MOV.U32 R2, RZ, RZ, R14 ;  /* 0x000000ffff027224 */ /* 0x001fd800078e000e */
[----:B------:R-:W-:Y:S05]  /*f9f0*/  WARPSYNC.COLLECTIVE R15, `(.L_x_3729) ;  /* 0x000000000f087348 */ /* 0x000fea0003c00000 */
[----:B------:R0:W1:Y:S02]  /*fa00*/  SHFL.IDX P6, R14, R13, R12, R11 ;  /* 0x0000000c0d0e7389 */ /* 0x00006400000c000b */
[----:B01----:R-:W-:Y:S01]  /*fa10*/  ENDCOLLECTIVE ;  /* 0x000000000000791b */ /* 0x003fe20003800000 */
.L_x_3729:
[----:B------:R-:W-:Y:S02]  /*fa20*/  IMAD.MOV.U32 R13, RZ, RZ, R4 ;  /* 0x000000ffff0d7224 */ /* 0x000fe400078e0004 */
[----:B------:R-:W-:Y:S02]  /*fa30*/  IMAD.MOV.U32 R12, RZ, RZ, 0x2 ;  /* 0x00000002ff0c7424 */ /* 0x000fe400078e00ff */
[----:B------:R-:W-:-:S07]  /*fa40*/  IMAD.MOV.U32 R3, RZ, RZ, R14 ;  /* 0x000000ffff037224 */ /* 0x000fce00078e000e */
[----:B------:R-:W-:Y:S05]  /*fa50*/  WARPSYNC.COLLECTIVE R15, `(.L_x_3730) ;  /* 0x000000000f087348 */ /* 0x000fea0003c00000 */
[----:B------:R0:W1:Y:S02]  /*fa60*/  SHFL.IDX P6, R14, R13, R12, R11 ;  /* 0x0000000c0d0e7389 */ /* 0x00006400000c000b */
[----:B01----:R-:W-:Y:S01]  /*fa70*/  ENDCOLLECTIVE ;  /* 0x000000000000791b */ /* 0x003fe20003800000 */
.L_x_3730:
[----:B------:R-:W-:-:S05]  /*fa80*/  @!P0 LEA R3, P2, R9, R3, 0x1 ;  /* 0x0000000309038211 */ /* 0x000fca00078408ff */
[----:B------:R-:W-:-:S05]  /*fa90*/  @!P0 IMAD.X R2, RZ, RZ, R2, P2 ;  /* 0x000000ffff028224 */ /* 0x000fca00010e0602 */
[----:B------:R-:W-:Y:S02]  /*faa0*/  @!P0 LOP3.LUT R3, R3, R2, RZ, 0x3c, !PT ;  /* 0x0000000203038212 */ /* 0x000fe400078e3cff */
[----:B------:R-:W-:Y:S02]  /*fab0*/  MOV R13, R0 ;  /* 0x00000000000d7202 */ /* 0x000fe40000000f00 */
[----:B------:R-:W-:-:S04]  /*fac0*/  @!P0 LOP3.LUT R2, R3, R2, RZ, 0x3c, !PT ;  /* 0x0000000203028212 */ /* 0x000fc800078e3cff */
[----:B------:R-:W-:-:S05]  /*fad0*/  @!P0 LOP3.LUT R3, R3, R2, RZ, 0x3c, !PT ;  /* 0x0000000203038212 */ /* 0x000fca00078e3cff */
[----:B------:R-:W-:Y:S01]  /*fae0*/  @!PT LDS RZ, [RZ] ;  /* 0x00000000fffff984 */ /* 0x000fe20000000800 */
[----:B------:R-:W-:Y:S01]  /*faf0*/  @!PT LDS RZ, [RZ] ;  /* 0x00000000fffff984 */ /* 0x000fe20000000800 */
[----:B------:R-:W-:Y:S01]  /*fb00*/  @!PT LDS RZ, [RZ] ;  /* 0x00000000fffff984 */ /* 0x000fe20000000800 */
[----:B------:R0:W-:Y:S02]  /*fb10*/  @!P0 LDGSTS.E.BYPASS.LTC128B.128 [R8+0x20c00], desc[UR50][R2.64], !P1 ;  /* 0x20c0000002088fae */ /* 0x0001e4000c901d72 */
[----:B0-----:R-:W-:-:S05]  /*fb20*/  VIADD R2, R17, 0x20 ;  /* 0x0000002011027836 */ /* 0x001fca0000000000 */
[----:B------:R-:W-:Y:S01]  /*fb30*/  ISETP.GE.AND P0, PT, R2, R5, PT ;  /* 0x000000050200720c */ /* 0x000fe20003f06270 */
[----:B------:R-:W-:-:S12]  /*fb40*/  IMAD.MOV.U32 R2, RZ, RZ, R14 ;  /* 0x000000ffff027224 */ /* 0x000fd800078e000e */
[----:B------:R-:W-:Y:S05]  /*fb50*/  WARPSYNC.COLLECTIVE R15, `(.L_x_3731) ;  /* 0x000000000f087348 */ /* 0x000fea0003c00000 */
[----:B------:R0:W1:Y:S02]  /*fb60*/  SHFL.IDX P6, R14, R13, R12, R11 ;  /* 0x0000000c0d0e7389 */ /* 0x00006400000c000b */
[----:B01----:R-:W-:Y:S01]  /*fb70*/  ENDCOLLECTIVE ;  /* 0x000000000000791b */ /* 0x003fe20003800000 */
.L_x_3731:
[----:B------:R-:W-:Y:S02]  /*fb80*/  IMAD.MOV.U32 R13, RZ, RZ, R4 ;  /* 0x000000ffff0d7224 */ /* 0x000fe400078e0004 */
[----:B------:R-:W-:Y:S02]  /*fb90*/  IMAD.MOV.U32 R12, RZ, RZ, 0x3 ;  /* 0x00000003ff0c7424 */ /* 0x000fe400078e00ff */
[----:B------:R-:W-:-:S07]  /*fba0*/  IMAD.MOV.U32 R3, RZ, RZ, R14 ;  /* 0x000000ffff037224 */ /* 0x000fce00078e000e */
[----:B------:R-:W-:Y:S05]  /*fbb0*/  WARPSYNC.COLLECTIVE R15, `(.L_x_3732) ;  /* 0x000000000f087348 */ /* 0x000fea0003c00000 */
[----:B------:R0:W1:Y:S02]  /*fbc0*/  SHFL.IDX P6, R14, R13, R12, R11 ;  /* 0x0000000c0d0e7389 */ /* 0x00006400000c000b */
[----:B01----:R-:W-:Y:S01]  /*fbd0*/  ENDCOLLECTIVE ;  /* 0x000000000000791b */ /* 0x003fe20003800000 */
.L_x_3732:
[----:B------:R-:W-:-:S05]  /*fbe0*/  @!P0 LEA R3, P2, R9, R3, 0x1 ;  /* 0x0000000309038211 */ /* 0x000fca00078408ff */
[----:B------:R-:W-:-:S05]  /*fbf0*/  @!P0 IMAD.X R2, RZ, RZ, R2, P2 ;  /* 0x000000ffff028224 */ /* 0x000fca00010e0602 */
[----:B------:R-:W-:Y:S01]  /*fc00*/  @!P0 LOP3.LUT R3, R3, R2, RZ, 0x3c, !PT ;  /* 0x0000000203038212 */ /* 0x000fe200078e3cff */
[----:B------:R-:W-:-:S03]  /*fc10*/  IMAD.MOV.U32 R13, RZ, RZ, R0 ;  /* 0x000000ffff0d7224 */ /* 0x000fc600078e0000 */
[----:B------:R-:W-:-:S04]  /*fc20*/  @!P0 LOP3.LUT R2, R3, R2, RZ, 0x3c, !PT ;  /* 0x0000000203028212 */ /* 0x000fc800078e3cff */
[----:B------:R-:W-:Y:S01]  /*fc30*/  @!P0 LOP3.LUT R3, R3, R2, RZ, 0x3c, !PT ;  /* 0x0000000203038212 */ /* 0x000fe200078e3cff */
[----:B------:R-:W-:-:S07]  /*fc40*/  IMAD.MOV.U32 R4, RZ, RZ, R14 ;  /* 0x000000ffff047224 */ /* 0x000fce00078e000e */
[----:B------:R-:W-:Y:S05]  /*fc50*/  WARPSYNC.COLLECTIVE R15, `(.L_x_3733) ;  /* 0x000000000f087348 */ /* 0x000fea0003c00000 */
[----:B------:R0:W1:Y:S02]  /*fc60*/  SHFL.IDX P6, R14, R13, R12, R11 ;  /* 0x0000000c0d0e7389 */ /* 0x00006400000c000b */
[----:B01----:R-:W-:Y:S01]  /*fc70*/  ENDCOLLECTIVE ;  /* 0x000000000000791b */ /* 0x003fe20003800000 */
.L_x_3733:
[----:B------:R-:W-:Y:S01]  /*fc80*/  @!PT LDS RZ, [RZ] ;  /* 0x00000000fffff984 */ /* 0x000fe20000000800 */
[----:B------:R-:W-:Y:S01]  /*fc90*/  @!PT LDS RZ, [RZ] ;  /* 0x00000000fffff984 */ /* 0x000fe20000000800 */
[----:B------:R-:W-:Y:S01]  /*fca0*/  @!PT LDS RZ, [RZ] ;  /* 0x00000000fffff984 */ /* 0x000fe20000000800 */
[----:B------:R1:W-:Y:S01]  /*fcb0*/  @!P0 LDGSTS.E.BYPASS.LTC128B.128 [R8+0x21400], desc[UR50][R2.64], !P1 ;  /* 0x2140000002088fae */ /* 0x0003e2000c901d72 */
[----:B------:R-:W-:Y:S01]  /*fcc0*/  IMAD.MOV.U32 R0, RZ, RZ, R14 ;  /* 0x000000ffff007224 */ /* 0x000fe200078e000e */
[----:B------:R-:W-:Y:S06]  /*fcd0*/  BRA `(.L_x_3734) ;  /* 0xffffffc400dc7947 */ /* 0x000fec000383ffff */
.L_x_3659:
[----:B0-----:R0:W1:Y:S02]  /*fce0*/  SYNCS.PHASECHK.TRANS64.TRYWAIT P0, [R23+URZ+0x28c20], R0 ;  /* 0x028c2000170075a7 */ /* 0x001064000800017f */
[----:B-1----:R-:W-:Y:S05]  /*fcf0*/  @!P0 NANOSLEEP.SYNCS 0x989680 ;  /* 0x009896800000895d */ /* 0x002fea0003900000 */
[----:B------:R-:W1:Y:S02]  /*fd00*/  @!P0 SYNCS.PHASECHK.TRANS64 P0, [R23+URZ+0x28c20], R0 ;  /* 0x028c2000170085a7 */ /* 0x000e64000800007f */
[----:B-1----:R-:W-:Y:S05]  /*fd10*/  @!P0 BRA `(.L_x_3659) ;  /* 0xfffffffc00f08947 */ /* 0x002fea000383ffff */
[----:B------:R-:W-:Y:S05]  /*fd20*/  BRA `(.L_x_3735) ;  /* 0xffffffc800387947 */ /* 0x000fea000383ffff */
.L_x_3662:
[----:B0-----:R0:W1:Y:S02]  /*fd30*/  SYNCS.PHASECHK.TRANS64.TRYWAIT P0, [R27+URZ+0x28c60], R0 ;  /* 0x028c60001b0075a7 */ /* 0x001064000800017f */
[----:B-1----:R-:W-:Y:S05]  /*fd40*/  @!P0 NANOSLEEP.SYNCS 0x989680 ;  /* 0x009896800000895d */ /* 0x002fea0003900000 */
[----:B------:R-:W1:Y:S02]  /*fd50*/  @!P0 SYNCS.PHASECHK.TRANS64 P0, [R27+URZ+0x28c60], R0 ;  /* 0x028c60001b0085a7 */ /* 0x000e64000800007f */
[----:B-1----:R-:W-:Y:S05]  /*fd60*/  @!P0 BRA `(.L_x_3662) ;  /* 0xfffffffc00f08947 */ /* 0x002fea000383ffff */
[----:B------:R-:W-:Y:S05]  /*fd70*/  BRA `(.L_x_3736) ;  /* 0xffffffc800487947 */ /* 0x000fea000383ffff */
.L_x_3663:
        /* <DEDUP_REMOVED lines=8> */
.L_x_3738:
[----:B------:R-:W-:Y:S05]  /*fe00*/  BSYNC B0 ;  /* 0x0000000000007941 */ /* 0x000fea0003800000 */
.L_x_3737:
[----:B------:R0:W5:Y:S01]  /*fe10*/  LDL R8, [R1+0x4] ;  /* 0x0000040001087983 */ /* 0x0001620000100800 */
[----:B------:R-:W-:Y:S01]  /*fe20*/  IMAD.MOV.U32 R13, RZ, RZ, R4 ;  /* 0x000000ffff0d7224 */ /* 0x000fe200078e0004 */
[C---:B------:R-:W-:Y:S01]  /*fe30*/  LOP3.LUT P5, RZ, R30.reuse, 0x2, RZ, 0xc0, !PT ;  /* 0x000000021eff7812 */ /* 0x040fe200078ac0ff */
[----:B------:R-:W-:Y:S01]  /*fe40*/  IMAD.MOV.U32 R12, RZ, RZ, RZ ;  /* 0x000000ffff0c7224 */ /* 0x000fe200078e00ff */
[----:B------:R-:W1:Y:S01]  /*fe50*/  S2R R7, SR_TID.X ;  /* 0x0000000000077919 */ /* 0x000e620000002100 */
[----:B------:R-:W-:Y:S01]  /*fe60*/  IMAD.MOV.U32 R11, RZ, RZ, 0x181f ;  /* 0x0000181fff0b7424 */ /* 0x000fe200078e00ff */
[C---:B------:R-:W-:Y:S01]  /*fe70*/  LOP3.LUT P4, RZ, R30.reuse, 0x4, RZ, 0xc0, !PT ;  /* 0x000000041eff7812 */ /* 0x040fe2000788c0ff */
[----:B------:R-:W-:Y:S01]  /*fe80*/  IMAD.MOV.U32 R15, RZ, RZ, -0x1 ;  /* 0xffffffffff0f7424 */ /* 0x000fe200078e00ff */
[----:B------:R-:W-:Y:S01]  /*fe90*/  LOP3.LUT P3, RZ, R30, 0x8, RZ, 0xc0, !PT ;  /* 0x000000081eff7812 */ /* 0x000fe2000786c0ff */
[----:B------:R-:W-:Y:S01]  /*fea0*/  IMAD.MOV.U32 R3, RZ, RZ, R14 ;  /* 0x000000ffff037224 */ /* 0x000fe200078e000e */
[----:B------:R-:W-:Y:S01]  /*feb0*/  LOP3.LUT R22, R22, 0xfffffeff, RZ, 0xc0, !PT ;  /* 0xfffffeff16167812 */ /* 0x000fe200078ec0ff */
[----:B0-----:R-:W-:-:S10]  /*fec0*/  IMAD R5, R5, 0x2, R23 ;  /* 0x0000000205057824 */ /* 0x001fd400078e0217 */
[----:B-1---5:R-:W-:Y:S05]  /*fed0*/  WARPSYNC.COLLECTIVE R15, `(.L_x_3739) ;  /* 0x000000000f087348 */ /* 0x022fea0003c00000 */
[----:B------:R0:W2:Y:S02]  /*fee0*/  SHFL.IDX P6, R14, R13, R12, R11 ;  /* 0x0000000c0d0e7389 */ /* 0x0000a400000c000b */
[----:B012--5:R-:W-:Y:S01]  /*fef0*/  ENDCOLLECTIVE ;  /* 0x000000000000791b */ /* 0x027fe20003800000 */
.L_x_3739:
[----:B------:R-:W-:Y:S01]  /*ff00*/  LOP3.LUT P2, RZ, R30, 0x10, RZ, 0xc0, !PT ;  /* 0x000000101eff7812 */ /* 0x000fe2000784c0ff */
[----:B------:R-:W-:Y:S02]  /*ff10*/  IMAD.MOV.U32 R13, RZ, RZ, R6 ;  /* 0x000000ffff0d7224 */ /* 0x000fe400078e0006 */
[----:B------:R-:W-:Y:S02]  /*ff20*/  IMAD.MOV.U32 R12, RZ, RZ, 0x1 ;  /* 0x00000001ff0c7424 */ /* 0x000fe400078e00ff */
[----:B------:R-:W-:Y:S01]  /*ff30*/  IMAD.SHL.U32 R7, R7, 0x8, RZ ;  /* 0x0000000807077824 */ /* 0x000fe200078e00ff */
[----:B------:R-:W-:-:S04]  /*ff40*/  MOV R2, R14 ;  /* 0x0000000e00027202 */ /* 0x000fc80000000f00 */
[----:B------:R-:W-:-:S05]  /*ff50*/  LOP3.LUT R7, R7, 0x38, RZ, 0xc0, !PT ;  /* 0x0000003807077812 */ /* 0x000fca00078ec0ff */
[----:B------:R-:W-:Y:S01]  /*ff60*/  IMAD.SHL.U32 R0, R7, 0x2, RZ ;  /* 0x0000000207007824 */ /* 0x000fe200078e00ff */
[----:B------:R-:W-:-:S04]  /*ff70*/  LOP3.LUT R7, R30, 0x1, RZ, 0xc0, !PT ;  /* 0x000000011e077812 */ /* 0x000fc800078ec0ff */
[----:B------:R-:W-:Y:S02]  /*ff80*/  IADD3 R2, P0, R2, R0, RZ ;  /* 0x0000000002027210 */ /* 0x000fe40007f1e0ff */
[----:B------:R-:W-:-:S03]  /*ff90*/  ISETP.NE.U32.AND P1, PT, R7, 0x1, PT ;  /* 0x000000010700780c */ /* 0x000fc60003f25070 */
[----:B------:R-:W-:Y:S01]  /*ffa0*/  IMAD.X R3, RZ, RZ, R3, P0 ;  /* 0x000000ffff037224 */ /* 0x000fe200000e0603 */
[----:B------:R-:W-:-:S09]  /*ffb0*/  ISETP.LT.OR P0, PT, R29, 0x1, P1 ;  /* 0x000000011d00780c */ /* 0x000fd20000f01670 */
[----:B------:R-:W-:Y:S02]  /*ffc0*/  @P1 LOP3.LUT R22, R22, 0x100, RZ, 0xfc, !PT ;  /* 0x0000010016161812 */ /* 0x000fe400078efcff */
[----:B------:R-:W-:Y:S02]  /*ffd0*/  LOP3.LUT P1, RZ, R30, 0x20, RZ, 0xc0, !PT ;  /* 0x000000201eff7812 */ /* 0x000fe4000782c0ff */
[----:B------:R-:W-:Y:S01]  /*ffe0*/  @!PT LDS RZ, [RZ] ;  /* 0x00000000fffff984 */ /* 0x000fe20000000800 */
[----:B------:R-:W-:Y:S01]  /*fff0*/  @!PT LDS RZ, [RZ] ;  /* 0x00000000fffff984 */ /* 0x000fe20000000800 */
[----:B------:R-:W-:Y:S01]  /*10000*/  @!PT LDS RZ, [RZ] ;  /* 0x00000000fffff984 */ /* 0x000fe20000000800 */
[----:B------:R0:W-:Y:S01]  /*10010*/  LDGSTS.E.BYPASS.LTC128B.128 [R5+0x400], desc[UR50][R2.64], !P0 ;  /* 0x0040000002057fae */ /* 0x0001e2000c101d72 */
[C---:B------:R-:W-:Y:S02]  /*10020*/  ISETP.LT.OR P0, PT, R29.reuse, 0x1, !P5 ;  /* 0x000000011d00780c */ /* 0x040fe40006f01670 */
[----:B------:R-:W-:Y:S02]  /*10030*/  ISETP.LT.OR P6, PT, R29, 0x1, !P1 ;  /* 0x000000011d00780c */ /* 0x000fe40004fc1670 */
[----:B------:R-:W-:-:S09]  /*10040*/  LOP3.LUT R22, R22, 0xfffffdff, RZ, 0xc0, !PT ;  /* 0xfffffdff16167812 */ /* 0x000fd200078ec0ff */
[----:B------:R0:W-:Y:S01]  /*10050*/  LDGSTS.E.BYPASS.LTC128B.128 [R5+0x2400], desc[UR50][R2.64+0x80], !P0 ;  /* 0x0240008002057fae */ /* 0x0001e2000c101d72 */
[----:B------:R-:W-:-:S13]  /*10060*/  ISETP.LT.OR P0, PT, R29, 0x1, !P4 ;  /* 0x000000011d00780c */ /* 0x000fda0006701670 */
[----:B------:R0:W-:Y:S01]  /*10070*/  LDGSTS.E.BYPASS.LTC128B.128 [R5+0x4400], desc[UR50][R2.64+0x100], !P0 ;  /* 0x0440010002057fae */ /* 0x0001e2000c101d72 */
[----:B------:R-:W-:-:S13]  /*10080*/  ISETP.LT.OR P0, PT, R29, 0x1, !P3 ;  /* 0x000000011d00780c */ /* 0x000fda0005f01670 */
[----:B------:R0:W-:Y:S01]  /*10090*/  LDGSTS.E.BYPASS.LTC128B.128 [R5+0x6400], desc[UR50][R2.64+0x180], !P0 ;  /* 0x0640018002057fae */ /* 0x0001e2000c101d72 */
[----:B------:R-:W-:-:S13]  /*100a0*/  ISETP.LT.OR P0, PT, R29, 0x1, !P2 ;  /* 0x000000011d00780c */ /* 0x000fda0005701670 */
[----:B------:R0:W-:Y:S01]  /*100b0*/  LDGSTS.E.BYPASS.LTC128B.128 [R5+0x8400], desc[UR50][R2.64+0x200], !P0 ;  /* 0x0840020002057fae */ /* 0x0001e2000c101d72 */
[----:B------:R-:W-:-:S03]  /*100c0*/  LOP3.LUT P0, RZ, R30, 0x40, RZ, 0xc0, !PT ;  /* 0x000000401eff7812 */ /* 0x000fc6000780c0ff */
[----:B------:R0:W-:Y:S01]  /*100d0*/  LDGSTS.E.BYPASS.LTC128B.128 [R5+0xa400], desc[UR50][R2.64+0x280], !P6 ;  /* 0x0a40028002057fae */ /* 0x0001e2000f101d72 */
[----:B------:R-:W-:-:S13]  /*100e0*/  ISETP.LT.OR P6, PT, R29, 0x1, !P0 ;  /* 0x000000011d00780c */ /* 0x000fda00047c1670 */
[----:B------:R0:W-:Y:S01]  /*100f0*/  LDGSTS.E.BYPASS.LTC128B.128 [R5+0xc400], desc[UR50][R2.64+0x300], !P6 ;  /* 0x0c40030002057fae */ /* 0x0001e2000f101d72 */
[----:B------:R-:W-:-:S04]  /*10100*/  PRMT R7, R8, 0x8880, RZ ;  /* 0x0000888008077816 */ /* 0x000fc800000000ff */
[----:B------:R-:W-:-:S13]  /*10110*/  ISETP.GT.AND P6, PT, R7, -0x1, PT ;  /* 0xffffffff0700780c */ /* 0x000fda0003fc4270 */
[----:B------:R-:W-:Y:S02]  /*10120*/  @P6 LOP3.LUT R22, R22, 0x200, RZ, 0xfc, !PT ;  /* 0x0000020016166812 */ /* 0x000fe400078efcff */
[----:B------:R-:W-:-:S13]  /*10130*/  ISETP.LT.OR P6, PT, R29, 0x1, P6 ;  /* 0x000000011d00780c */ /* 0x000fda00037c1670 */
[----:B------:R0:W-:Y:S02]  /*10140*/  LDGSTS.E.BYPASS.LTC128B.128 [R5+0xe400], desc[UR50][R2.64+0x380], !P6 ;  /* 0x0e40038002057fae */ /* 0x0001e4000f101d72 */
[----:B0-----:R-:W-:Y:S05]  /*10150*/  WARPSYNC.COLLECTIVE R15, `(.L_x_3740) ;  /* 0x000000000f087348 */ /* 0x001fea0003c00000 */
[----:B------:R1:W2:Y:S02]  /*10160*/  SHFL.IDX P6, R14, R13, R12, R11 ;  /* 0x0000000c0d0e7389 */ /* 0x0002a400000c000b */
[----:B012---:R-:W-:Y:S01]  /*10170*/  ENDCOLLECTIVE ;  /* 0x000000000000791b */ /* 0x007fe20003800000 */
.L_x_3740:
[----:B------:R-:W-:Y:S02]  /*10180*/  IMAD.MOV.U32 R13, RZ, RZ, R4 ;  /* 0x000000ffff0d7224 */ /* 0x000fe400078e0004 */
[----:B------:R-:W-:-:S07]  /*10190*/  IMAD.MOV.U32 R3, RZ, RZ, R14 ;  /* 0x000000ffff037224 */ /* 0x000fce00078e000e */
[----:B------:R-:W-:Y:S05]  /*101a0*/  WARPSYNC.COLLECTIVE R15, `(.L_x_3741) ;  /* 0x000000000f087348 */ /* 0x000fea0003c00000 */
[----:B------:R0:W1:Y:S02]  /*101b0*/  SHFL.IDX P6, R14, R13, R12, R11 ;  /* 0x0000000c0d0e7389 */ /* 0x00006400000c000b */
[----:B01----:R-:W-:Y:S01]  /*101c0*/  ENDCOLLECTIVE ;  /* 0x000000000000791b */ /* 0x003fe20003800000 */
.L_x_3741:
[----:B------:R-:W-:Y:S02]  /*101d0*/  IMAD.MOV.U32 R13, RZ, RZ, R6 ;  /* 0x000000ffff0d7224 */ /* 0x000fe400078e0006 */
[----:B------:R-:W-:Y:S02]  /*101e0*/  IMAD.MOV.U32 R12, RZ, RZ, 0x2 ;  /* 0x00000002ff0c7424 */ /* 0x000fe400078e00ff */
[----:B------:R-:W-:-:S05]  /*101f0*/  IMAD.MOV.U32 R2, RZ, RZ, R14 ;  /* 0x000000ffff027224 */ /* 0x000fca00078e000e */
[----:B------:R-:W-:-:S04]  /*10200*/  IADD3 R2, P6, R2, R0, RZ ;  /* 0x0000000002027210 */ /* 0x000fc80007fde0ff */
[----:B------:R-:W-:Y:S02]  /*10210*/  IADD3.X R3, RZ, R3, RZ, P6, !PT ;  /* 0x00000003ff037210 */ /* 0x000fe400037fe4ff */
[----:B------:R-:W-:-:S04]  /*10220*/  LOP3.LUT P6, RZ, R22, 0x100, RZ, 0xc0, !PT ;  /* 0x0000010016ff7812 */ /* 0x000fc800078cc0ff */
[----:B------:R-:W-:-:S13]  /*10230*/  ISETP.LT.OR P6, PT, R29, 0x11, P6 ;  /* 0x000000111d00780c */ /* 0x000fda00037c1670 */
[----:B------:R-:W-:Y:S01]  /*10240*/  @!PT LDS RZ, [RZ] ;  /* 0x00000000fffff984 */ /* 0x000fe20000000800 */
[----:B------:R-:W-:Y:S01]  /*10250*/  @!PT LDS RZ, [RZ] ;  /* 0x00000000fffff984 */ /* 0x000fe20000000800 */
[----:B------:R-:W-:Y:S01]  /*10260*/  @!PT LDS RZ, [RZ] ;  /* 0x00000000fffff984 */ /* 0x000fe20000000800 */
[----:B------:R0:W-:Y:S01]  /*10270*/  LDGSTS.E.BYPASS.LTC128B.128 [R5+0xc00], desc[UR50][R2.64], !P6 ;  /* 0x00c0000002057fae */ /* 0x0001e2000f101d72 */
[----:B------:R-:W-:-:S13]  /*10280*/  ISETP.LT.OR P6, PT, R29, 0x11, !P5 ;  /* 0x000000111d00780c */ /* 0x000fda0006fc1670 */
        /* <DEDUP_REMOVED lines=11> */
[----:B------:R-:W-:-:S04]  /*10340*/  LOP3.LUT P6, RZ, R22, 0x200, RZ, 0xc0, !PT ;  /* 0x0000020016ff7812 */ /* 0x000fc800078cc0ff */
[----:B------:R-:W-:-:S13]  /*10350*/  ISETP.LT.OR P6, PT, R29, 0x11, P6 ;  /* 0x000000111d00780c */ /* 0x000fda00037c1670 */
[----:B------:R0:W-:Y:S02]  /*10360*/  LDGSTS.E.BYPASS.LTC128B.128 [R5+0xec00], desc[UR50][R2.64+0x380], !P6 ;  /* 0x0ec0038002057fae */ /* 0x0001e4000f101d72 */
[----:B0-----:R-:W-:Y:S05]  /*10370*/  WARPSYNC.COLLECTIVE R15, `(.L_x_3742) ;  /* 0x000000000f087348 */ /* 0x001fea0003c00000 */
[----:B------:R1:W2:Y:S02]  /*10380*/  SHFL.IDX P6, R14, R13, R12, R11 ;  /* 0x0000000c0d0e7389 */ /* 0x0002a400000c000b */
[----:B012---:R-:W-:Y:S01]  /*10390*/  ENDCOLLECTIVE ;  /* 0x000000000000791b */ /* 0x007fe20003800000 */
.L_x_3742:
[----:B------:R-:W-:Y:S02]  /*103a0*/  IMAD.MOV.U32 R13, RZ, RZ, R4 ;  /* 0x000000ffff0d7224 */ /* 0x000fe400078e0004 */
[----:B------:R-:W-:-:S07]  /*103b0*/  IMAD.MOV.U32 R7, RZ, RZ, R14 ;  /* 0x000000ffff077224 */ /* 0x000fce00078e000e */
[----:B------:R-:W-:Y:S05]  /*103c0*/  WARPSYNC.COLLECTIVE R15, `(.L_x_3743) ;  /* 0x000000000f087348 */ /* 0x000fea0003c00000 */
[----:B------:R0:W1:Y:S02]  /*103d0*/  SHFL.IDX P6, R14, R13, R12, R11 ;  /* 0x0000000c0d0e7389 */ /* 0x00006400000c000b */
[----:B01----:R-:W-:Y:S01]  /*103e0*/  ENDCOLLECTIVE ;  /* 0x000000000000791b */ /* 0x003fe20003800000 */
.L_x_3743:
[----:B------:R-:W-:Y:S02]  /*103f0*/  IMAD.MOV.U32 R13, RZ, RZ, R6 ;  /* 0x000000ffff0d7224 */ /* 0x000fe400078e0006 */
[----:B------:R-:W-:Y:S02]  /*10400*/  IMAD.MOV.U32 R12, RZ, RZ, 0x3 ;  /* 0x00000003ff0c7424 */ /* 0x000fe400078e00ff */
[----:B------:R-:W-:-:S05]  /*10410*/  IMAD.MOV.U32 R2, RZ, RZ, R14 ;  /* 0x000000ffff027224 */ /* 0x000fca00078e000e */
[----:B------:R-:W-:-:S05]  /*10420*/  IADD3 R2, P6, R2, R0, RZ ;  /* 0x0000000002027210 */ /* 0x000fca0007fde0ff */
[----:B------:R-:W-:Y:S01]  /*10430*/  IMAD.X R3, RZ, RZ, R7, P6 ;  /* 0x000000ffff037224 */ /* 0x000fe200030e0607 */
        /* <DEDUP_REMOVED lines=24> */
.L_x_3744:
[----:B------:R-:W-:Y:S01]  /*105c0*/  IMAD.MOV.U32 R13, RZ, RZ, R4 ;  /* 0x000000ffff0d7224 */ /* 0x000fe200078e0004 */
[----:B------:R-:W-:-:S07]  /*105d0*/  MOV R6, R14 ;  /* 0x0000000e00067202 */ /* 0x000fce0000000f00 */
[----:B------:R-:W-:Y:S05]  /*105e0*/  WARPSYNC.COLLECTIVE R15, `(.L_x_3745) ;  /* 0x000000000f087348 */ /* 0x000fea0003c00000 */
[----:B------:R0:W1:Y:S02]  /*105f0*/  SHFL.IDX P6, R14, R13, R12, R11 ;  /* 0x0000000c0d0e7389 */ /* 0x00006400000c000b */
[----:B01----:R-:W-:Y:S01]  /*10600*/  ENDCOLLECTIVE ;  /* 0x000000000000791b */ /* 0x003fe20003800000 */
.L_x_3745:
[----:B------:R-:W-:Y:S01]  /*10610*/  IMAD.MOV.U32 R2, RZ, RZ, R14 ;  /* 0x000000ffff027224 */ /* 0x000fe200078e000e */
[----:B------:R-:W-:Y:S06]  /*10620*/  BRA `(.L_x_3746) ;  /* 0xffffffc400dc7947 */ /* 0x000fec000383ffff */
.L_x_3670:
[----:B0-----:R0:W1:Y:S02]  /*10630*/  SYNCS.PHASECHK.TRANS64.TRYWAIT P0, [R6+URZ+0x28c40], R17 ;  /* 0x028c4011060075a7 */ /* 0x001064000800017f */
[----:B-1----:R-:W-:Y:S05]  /*10640*/  @!P0 NANOSLEEP.SYNCS 0x989680 ;  /* 0x009896800000895d */ /* 0x002fea0003900000 */
[----:B------:R-:W1:Y:S02]  /*10650*/  @!P0 SYNCS.PHASECHK.TRANS64 P0, [R6+URZ+0x28c40], R17 ;  /* 0x028c4011060085a7 */ /* 0x000e64000800007f */
[----:B-1----:R-:W-:Y:S05]  /*10660*/  @!P0 BRA `(.L_x_3670) ;  /* 0xfffffffc00f08947 */ /* 0x002fea000383ffff */
[----:B------:R-:W-:Y:S05]  /*10670*/  BRA `(.L_x_3747) ;  /* 0xffffffcc00687947 */ /* 0x000fea000383ffff */
.L_x_3671:
        /* <DEDUP_REMOVED lines=8> */
.L_x_3749:
[----:B------:R-:W-:Y:S05]  /*10700*/  BSYNC B1 ;  /* 0x0000000000017941 */ /* 0x000fea0003800000 */
.L_x_3748:
[----:B------:R-:W-:Y:S01]  /*10710*/  IMAD.MOV.U32 R13, RZ, RZ, R20 ;  /* 0x000000ffff0d7224 */ /* 0x000fe200078e0014 */
[----:B------:R-:W-:Y:S01]  /*10720*/  MOV R12, RZ ;  /* 0x000000ff000c7202 */ /* 0x000fe20000000f00 */
[----:B------:R-:W-:Y:S02]  /*10730*/  IMAD.MOV.U32 R11, RZ, RZ, 0x181f ;  /* 0x0000181fff0b7424 */ /* 0x000fe400078e00ff */
[----:B------:R-:W-:Y:S02]  /*10740*/  IMAD.MOV.U32 R15, RZ, RZ, -0x1 ;  /* 0xffffffffff0f7424 */ /* 0x000fe400078e00ff */
[----:B------:R-:W-:Y:S02]  /*10750*/  IMAD.MOV.U32 R3, RZ, RZ, R14 ;  /* 0x000000ffff037224 */ /* 0x000fe400078e000e */
[----:B------:R-:W-:-:S07]  /*10760*/  IMAD R21, R8, 0x2, R23 ;  /* 0x0000000208157824 */ /* 0x000fce00078e0217 */
[----:B------:R-:W-:Y:S05]  /*10770*/  WARPSYNC.COLLECTIVE R15, `(.L_x_3750) ;  /* 0x000000000f087348 */ /* 0x000fea0003c00000 */
[----:B------:R0:W1:Y:S02]  /*10780*/  SHFL.IDX P6, R14, R13, R12, R11 ;  /* 0x0000000c0d0e7389 */ /* 0x00006400000c000b */
[----:B01----:R-:W-:Y:S01]  /*10790*/  ENDCOLLECTIVE ;  /* 0x000000000000791b */ /* 0x003fe20003800000 */
.L_x_3750:
[----:B------:R-:W-:Y:S02]  /*107a0*/  IMAD.MOV.U32 R13, RZ, RZ, R27 ;  /* 0x000000ffff0d7224 */ /* 0x000fe400078e001b */
[----:B------:R-:W-:Y:S02]  /*107b0*/  IMAD.MOV.U32 R12, RZ, RZ, 0x1 ;  /* 0x00000001ff0c7424 */ /* 0x000fe400078e00ff */
[----:B------:R-:W-:-:S07]  /*107c0*/  IMAD.MOV.U32 R2, RZ, RZ, R14 ;  /* 0x000000ffff027224 */ /* 0x000fce00078e000e */
[----:B------:R-:W-:Y:S05]  /*107d0*/  WARPSYNC.COLLECTIVE R15, `(.L_x_3751) ;  /* 0x000000000f087348 */ /* 0x000fea0003c00000 */
[----:B------:R0:W1:Y:S02]  /*107e0*/  SHFL.IDX P6, R14, R13, R12, R11 ;  /* 0x0000000c0d0e7389 */ /* 0x00006400000c000b */
[----:B01----:R-:W-:Y:S01]  /*107f0*/  ENDCOLLECTIVE ;  /* 0x000000000000791b */ /* 0x003fe20003800000 */
.L_x_3751:
[----:B------:R-:W-:-:S05]  /*10800*/  IADD3 R2, P0, R2, R0, RZ ;  /* 0x0000000002027210 */ /* 0x000fca0007f1e0ff */
[----:B------:R-:W-:-:S05]  /*10810*/  IMAD.X R3, RZ, RZ, R3, P0 ;  /* 0x000000ffff037224 */ /* 0x000fca00000e0603 */
[----:B------:R-:W-:Y:S01]  /*10820*/  @!PT LDS RZ, [RZ] ;  /* 0x00000000fffff984 */ /* 0x000fe20000000800 */
[----:B------:R-:W-:Y:S01]  /*10830*/  @!PT LDS RZ, [RZ] ;  /* 0x00000000fffff984 */ /* 0x000fe20000000800 */
[----:B------:R-:W-:Y:S01]  /*10840*/  @!PT LDS RZ, [RZ] ;  /* 0x00000000fffff984 */ /* 0x000fe20000000800 */
[----:B------:R0:W-:Y:S01]  /*10850*/  LDGSTS.E.BYPASS.LTC128B.128 [R21+0x22400], desc[UR50][R2.64], !P1 ;  /* 0x2240000002157fae */ /* 0x0001e2000c901d72 */
[----:B------:R-:W-:Y:S01]  /*10860*/  MOV R13, R20 ;  /* 0x00000014000d7202 */ /* 0x000fe20000000f00 */
[----:B0-----:R-:W-:-:S07]  /*10870*/  IMAD.MOV.U32 R3, RZ, RZ, R14 ;  /* 0x000000ffff037224 */ /* 0x001fce00078e000e */
[----:B------:R-:W-:Y:S05]  /*10880*/  WARPSYNC.COLLECTIVE R15, `(.L_x_3752) ;  /* 0x000000000f087348 */ /* 0x000fea0003c00000 */
[----:B------:R0:W1:Y:S02]  /*10890*/  SHFL.IDX P6, R14, R13, R12, R11 ;  /* 0x0000000c0d0e7389 */ /* 0x00006400000c000b */
[----:B01----:R-:W-:Y:S01]  /*108a0*/  ENDCOLLECTIVE ;  /* 0x000000000000791b */ /* 0x003fe20003800000 */
.L_x_3752:
[----:B------:R-:W-:Y:S02]  /*108b0*/  IMAD.MOV.U32 R13, RZ, RZ, R27 ;  /* 0x000000ffff0d7224 */ /* 0x000fe400078e001b */
[----:B------:R-:W-:Y:S02]  /*108c0*/  IMAD.MOV.U32 R12, RZ, RZ, 0x2 ;  /* 0x00000002ff0c7424 */ /* 0x000fe400078e00ff */
[----:B------:R-:W-:-:S07]  /*108d0*/  IMAD.MOV.U32 R2, RZ, RZ, R14 ;  /* 0x000000ffff027224 */ /* 0x000fce00078e000e */
[----:B------:R-:W-:Y:S05]  /*108e0*/  WARPSYNC.COLLECTIVE R15, `(.L_x_3753) ;  /* 0x000000000f087348 */ /* 0x000fea0003c00000 */
[----:B------:R0:W1:Y:S02]  /*108f0*/  SHFL.IDX P6, R14, R13, R12, R11 ;  /* 0x0000000c0d0e7389 */ /* 0x00006400000c000b */
[----:B01----:R-:W-:Y:S01]  /*10900*/  ENDCOLLECTIVE ;  /* 0x000000000000791b */ /* 0x003fe20003800000 */
.L_x_3753:
        /* <DEDUP_REMOVED lines=11> */
.L_x_3754:
[----:B------:R-:W-:Y:S01]  /*109c0*/  MOV R13, R27 ;  /* 0x0000001b000d7202 */ /* 0x000fe20000000f00 */
[----:B------:R-:W-:Y:S02]  /*109d0*/  IMAD.MOV.U32 R12, RZ, RZ, 0x3 ;  /* 0x00000003ff0c7424 */ /* 0x000fe400078e00ff */
[----:B------:R-:W-:-:S07]  /*109e0*/  IMAD.MOV.U32 R2, RZ, RZ, R14 ;  /* 0x000000ffff027224 */ /* 0x000fce00078e000e */
[----:B------:R-:W-:Y:S05]  /*109f0*/  WARPSYNC.COLLECTIVE R15, `(.L_x_3755) ;  /* 0x000000000f087348 */ /* 0x000fea0003c00000 */
[----:B------:R0:W1:Y:S02]  /*10a00*/  SHFL.IDX P6, R14, R13, R12, R11 ;  /* 0x0000000c0d0e7389 */ /* 0x00006400000c000b */
[----:B01----:R-:W-:Y:S01]  /*10a10*/  ENDCOLLECTIVE ;  /* 0x000000000000791b */ /* 0x003fe20003800000 */
.L_x_3755:
        /* <DEDUP_REMOVED lines=11> */
.L_x_3756:
[----:B------:R-:W-:Y:S01]  /*10ad0*/  IMAD.MOV.U32 R2, RZ, RZ, R14 ;  /* 0x000000ffff027224 */ /* 0x000fe200078e000e */
[----:B------:R-:W-:Y:S06]  /*10ae0*/  BRA `(.L_x_3757) ;  /* 0xffffffc800f87947 */ /* 0x000fec000383ffff */
.L_x_3676:
[----:B---3--:R3:W4:Y:S02]  /*10af0*/  SYNCS.PHASECHK.TRANS64.TRYWAIT P0, [R6+URZ+0x28c60], R17 ;  /* 0x028c6011060075a7 */ /* 0x008724000800017f */
[----:B----4-:R-:W-:Y:S05]  /*10b00*/  @!P0 NANOSLEEP.SYNCS 0x989680 ;  /* 0x009896800000895d */ /* 0x010fea0003900000 */
[----:B------:R-:W4:Y:S02]  /*10b10*/  @!P0 SYNCS.PHASECHK.TRANS64 P0, [R6+URZ+0x28c60], R17 ;  /* 0x028c6011060085a7 */ /* 0x000f24000800007f */
[----:B----4-:R-:W-:Y:S05]  /*10b20*/  @!P0 BRA `(.L_x_3676) ;  /* 0xfffffffc00f08947 */ /* 0x010fea000383ffff */
[----:B------:R-:W-:Y:S05]  /*10b30*/  BRA `(.L_x_3758) ;  /* 0xffffffcc00487947 */ /* 0x000fea000383ffff */
.L_x_3677:
[----:B------:R-:W-:Y:S01]  /*10b40*/  BSSY B1, `(.L_x_3759) ;  /* 0x0000008000017945 */ /* 0x000fe20003800000 */
[----:B------:R-:W-:Y:S02]  /*10b50*/  IMAD.MOV.U32 R13, RZ, RZ, R10 ;  /* 0x000000ffff0d7224 */ /* 0x000fe400078e000a */
[----:B------:R-:W-:Y:S02]  /*10b60*/  IMAD.MOV.U32 R12, RZ, RZ, RZ ;  /* 0x000000ffff0c7224 */ /* 0x000fe400078e00ff */
[----:B------:R-:W-:Y:S02]  /*10b70*/  IMAD.MOV.U32 R11, RZ, RZ, 0x181f ;  /* 0x0000181fff0b7424 */ /* 0x000fe400078e00ff */
[----:B------:R-:W-:-:S07]  /*10b80*/  IMAD.MOV.U32 R15, RZ, RZ, -0x1 ;  /* 0xffffffffff0f7424 */ /* 0x000fce00078e00ff */
[----:B-12---:R-:W-:Y:S05]  /*10b90*/  WARPSYNC.COLLECTIVE R15, `(.L_x_3760) ;  /* 0x000000000f087348 */ /* 0x006fea0003c00000 */
[----:B------:R0:W3:Y:S02]  /*10ba0*/  SHFL.IDX P6, R14, R13, R12, R11 ;  /* 0x0000000c0d0e7389 */ /* 0x0000e400000c000b */
[----:B0123--:R-:W-:Y:S01]  /*10bb0*/  ENDCOLLECTIVE ;  /* 0x000000000000791b */ /* 0x00ffe20003800000 */
.L_x_3760:
[----:B------:R-:W-:Y:S05]  /*10bc0*/  BSYNC B1 ;  /* 0x0000000000017941 */ /* 0x000fea0003800000 */
.L_x_3759:
[----:B------:R-:W-:Y:S01]  /*10bd0*/  IMAD.MOV.U32 R13, RZ, RZ, R9 ;  /* 0x000000ffff0d7224 */ /* 0x000fe200078e0009 */
[----:B------:R-:W-:Y:S01]  /*10be0*/  MOV R3, R14 ;  /* 0x0000000e00037202 */ /* 0x000fe20000000f00 */
[----:B------:R-:W-:Y:S01]  /*10bf0*/  IMAD.MOV.U32 R12, RZ, RZ, RZ ;  /* 0x000000ffff0c7224 */ /* 0x000fe200078e00ff */
[C---:B------:R-:W-:Y:S01]  /*10c00*/  LOP3.LUT P2, RZ, R22.reuse, 0x40, RZ, 0xc0, !PT ;  /* 0x0000004016ff7812 */ /* 0x040fe2000784c0ff */
[----:B------:R-:W-:Y:S01]  /*10c10*/  IMAD.MOV.U32 R11, RZ, RZ, 0x181f ;  /* 0x0000181fff0b7424 */ /* 0x000fe200078e00ff */
[C---:B------:R-:W-:Y:S01]  /*10c20*/  LOP3.LUT P1, RZ, R22.reuse, 0x20, RZ, 0xc0, !PT ;  /* 0x0000002016ff7812 */ /* 0x040fe2000782c0ff */
[----:B------:R-:W-:Y:S01]  /*10c30*/  IMAD.MOV.U32 R15, RZ, RZ, -0x1 ;  /* 0xffffffffff0f7424 */ /* 0x000fe200078e00ff */
[----:B------:R-:W-:Y:S01]  /*10c40*/  LOP3.LUT R22, R22, 0xffffbfff, RZ, 0xc0, !PT ;  /* 0xffffbfff16167812 */ /* 0x000fe200078ec0ff */
[----:B------:R-:W-:-:S10]  /*10c50*/  IMAD R17, R17, 0x2, R23 ;  /* 0x0000000211117824 */ /* 0x000fd400078e0217 */
[----:B------:R-:W-:Y:S05]  /*10c60*/  WARPSYNC.COLLECTIVE R15, `(.L_x_3761) ;  /* 0x000000000f087348 */ /* 0x000fea0003c00000 */
[----:B------:R0:W1:Y:S02]  /*10c70*/  SHFL.IDX P6, R14, R13, R12, R11 ;  /* 0x0000000c0d0e7389 */ /* 0x00006400000c000b */
[----:B01----:R-:W-:Y:S01]  /*10c80*/  ENDCOLLECTIVE ;  /* 0x000000000000791b */ /* 0x003fe20003800000 */
.L_x_3761:
[----:B------:R-:W-:-:S04]  /*10c90*/  @P3 LOP3.LUT R22, R22, 0x4000, RZ, 0xfc, !PT ;  /* 0x0000400016163812 */ /* 0x000fc800078efcff */
[C---:B------:R-:W-:Y:S01]  /*10ca0*/  LOP3.LUT P3, RZ, R22.reuse, 0x10, RZ, 0xc0, !PT ;  /* 0x0000001016ff7812 */ /* 0x040fe2000786c0ff */
[----:B------:R-:W-:Y:S01]  /*10cb0*/  IMAD.MOV.U32 R13, RZ, RZ, R10 ;  /* 0x000000ffff0d7224 */ /* 0x000fe200078e000a */
[----:B------:R-:W-:Y:S01]  /*10cc0*/  MOV R12, 0x1 ;  /* 0x00000001000c7802 */ /* 0x000fe20000000f00 */
[----:B------:R-:W-:Y:S01]  /*10cd0*/  IMAD.MOV.U32 R2, RZ, RZ, R14 ;  /* 0x000000ffff027224 */ /* 0x000fe200078e000e */
[C---:B------:R-:W-:Y:S02]  /*10ce0*/  LOP3.LUT P6, RZ, R22.reuse, 0x80, RZ, 0xc0, !PT ;  /* 0x0000008016ff7812 */ /* 0x040fe400078cc0ff */
[----:B------:R-:W-:Y:S02]  /*10cf0*/  LOP3.LUT R22, R22, 0xfffeffff, RZ, 0xc0, !PT ;  /* 0xfffeffff16167812 */ /* 0x000fe400078ec0ff */
[----:B------:R-:W-:-:S05]  /*10d00*/  IADD3 R2, P0, R2, R0, RZ ;  /* 0x0000000002027210 */ /* 0x000fca0007f1e0ff */
[----:B------:R-:W-:Y:S01]  /*10d10*/  @P3 LOP3.LUT R22, R22, 0x10000, RZ, 0xfc, !PT ;  /* 0x0001000016163812 */ /* 0x000fe200078efcff */
[----:B------:R-:W-:Y:S01]  /*10d20*/  IMAD.X R3, RZ, RZ, R3, P0 ;  /* 0x000000ffff037224 */ /* 0x000fe200000e0603 */
[----:B------:R-:W-:-:S04]  /*10d30*/  ISETP.NE.U32.AND P0, PT, R30, RZ, PT ;  /* 0x000000ff1e00720c */ /* 0x000fc80003f05070 */
[----:B------:R-:W-:Y:S01]  /*10d40*/  @!PT LDS RZ, [RZ] ;  /* 0x00000000fffff984 */ /* 0x000fe20000000800 */
[----:B------:R-:W-:Y:S01]  /*10d50*/  @!PT LDS RZ, [RZ] ;  /* 0x00000000fffff984 */ /* 0x000fe20000000800 */
[----:B------:R-:W-:Y:S01]  /*10d60*/  @!PT LDS RZ, [RZ] ;  /* 0x00000000fffff984 */ /* 0x000fe20000000800 */
[----:B------:R0:W-:Y:S09]  /*10d70*/  LDGSTS.E.BYPASS.LTC128B.128 [R17+0x400], desc[UR50][R2.64], !P6 ;  /* 0x0040000002117fae */ /* 0x0001f2000f101d72 */
[----:B0-----:R-:W-:Y:S05]  /*10d80*/  WARPSYNC.COLLECTIVE R15, `(.L_x_3762) ;  /* 0x000000000f087348 */ /* 0x001fea0003c00000 */
[----:B------:R1:W2:Y:S02]  /*10d90*/  SHFL.IDX P6, R14, R13, R12, R11 ;  /* 0x0000000c0d0e7389 */ /* 0x0002a400000c000b */
[----:B012---:R-:W-:Y:S01]  /*10da0*/  ENDCOLLECTIVE ;  /* 0x000000000000791b */ /* 0x007fe20003800000 */
.L_x_3762:
[----:B------:R-:W-:Y:S01]  /*10db0*/  @!PT LDS RZ, [RZ] ;  /* 0x00000000fffff984 */ /* 0x000fe20000000800 */
[----:B------:R-:W-:Y:S01]  /*10dc0*/  @!PT LDS RZ, [RZ] ;  /* 0x00000000fffff984 */ /* 0x000fe20000000800 */
[----:B------:R-:W-:Y:S01]  /*10dd0*/  @!PT LDS RZ, [RZ] ;  /* 0x00000000fffff984 */ /* 0x000fe20000000800 */
[----:B------:R0:W-:Y:S04]  /*10de0*/  LDGSTS.E.BYPASS.LTC128B.128 [R17+0x2400], desc[UR50][R2.64+0x80], !P2 ;  /* 0x0240008002117fae */ /* 0x0001e8000d101d72 */
[----:B------:R0:W-:Y:S01]  /*10df0*/  LDGSTS.E.BYPASS.LTC128B.128 [R17+0x4400], desc[UR50][R2.64+0x100], !P1 ;  /* 0x0440010002117fae */ /* 0x0001e2000c901d72 */
[----:B------:R-:W-:-:S03]  /*10e00*/  ISETP.NE.U32.AND P1, PT, R29, RZ, PT ;  /* 0x000000ff1d00720c */ /* 0x000fc60003f25070 */
[----:B------:R0:W-:Y:S01]  /*10e10*/  LDGSTS.E.BYPASS.LTC128B.128 [R17+0x6400], desc[UR50][R2.64+0x180], !P3 ;  /* 0x0640018002117fae */ /* 0x0001e2000d901d72 */
[----:B------:R-:W-:Y:S01]  /*10e20*/  LOP3.LUT P3, RZ, R22, 0x80, RZ, 0xc0, !PT ;  /* 0x0000008016ff7812 */ /* 0x000fe2000786c0ff */
[----:B------:R-:W-:Y:S02]  /*10e30*/  IMAD.MOV.U32 R13, RZ, RZ, R9 ;  /* 0x000000ffff0d7224 */ /* 0x000fe400078e0009 */
[----:B------:R0:W-:Y:S04]  /*10e40*/  LDGSTS.E.BYPASS.LTC128B.128 [R17+0x8400], desc[UR50][R2.64+0x200], !P5 ;  /* 0x0840020002117fae */ /* 0x0001e8000e901d72 */
[----:B------:R0:W-:Y:S01]  /*10e50*/  LDGSTS.E.BYPASS.LTC128B.128 [R17+0xa400], desc[UR50][R2.64+0x280], !P4 ;  /* 0x0a40028002117fae */ /* 0x0001e2000e101d72 */
[----:B------:R-:W-:-:S03]  /*10e60*/  IMAD.MOV.U32 R5, RZ, RZ, R14 ;  /* 0x000000ffff057224 */ /* 0x000fc600078e000e */
[----:B------:R0:W-:Y:S04]  /*10e70*/  LDGSTS.E.BYPASS.LTC128B.128 [R17+0xc400], desc[UR50][R2.64+0x300], P0 ;  /* 0x0c40030002117fae */ /* 0x0001e80008101d72 */
[----:B0-----:R-:W-:Y:S05]  /*10e80*/  WARPSYNC.COLLECTIVE R15, `(.L_x_3763) ;  /* 0x000000000f087348 */ /* 0x001fea0003c00000 */
[----:B------:R1:W2:Y:S02]  /*10e90*/  SHFL.IDX P6, R14, R13, R12, R11 ;  /* 0x0000000c0d0e7389 */ /* 0x0002a400000c000b */
[----:B012---:R-:W-:Y:S01]  /*10ea0*/  ENDCOLLECTIVE ;  /* 0x000000000000791b */ /* 0x007fe20003800000 */
.L_x_3763:
[----:B------:R-:W-:Y:S01]  /*10eb0*/  @!PT LDS RZ, [RZ] ;  /* 0x00000000fffff984 */ /* 0x000fe20000000800 */
[----:B------:R-:W-:Y:S01]  /*10ec0*/  @!PT LDS RZ, [RZ] ;  /* 0x00000000fffff984 */ /* 0x000fe20000000800 */
[----:B------:R-:W-:Y:S01]  /*10ed0*/  @!PT LDS RZ, [RZ] ;  /* 0x00000000fffff984 */ /* 0x000fe20000000800 */
[----:B------:R0:W-:Y:S01]  /*10ee0*/  LDGSTS.E.BYPASS.LTC128B.128 [R17+0xe400], desc[UR50][R2.64+0x380], P1 ;  /* 0x0e40038002117fae */ /* 0x0001e20008901d72 */
[----:B------:R-:W-:Y:S02]  /*10ef0*/  IMAD.MOV.U32 R13, RZ, RZ, R10 ;  /* 0x000000ffff0d7224 */ /* 0x000fe400078e000a */
[----:B------:R-:W-:Y:S01]  /*10f00*/  IMAD.MOV.U32 R12, RZ, RZ, 0x2 ;  /* 0x00000002ff0c7424 */ /* 0x000fe200078e00ff */
[----:B0-----:R-:W-:Y:S02]  /*10f10*/  IADD3 R2, P2, R14, R0, RZ ;  /* 0x000000000e027210 */ /* 0x001fe40007f5e0ff */
[----:B------:R-:W-:-:S03]  /*10f20*/  LOP3.LUT P6, RZ, R22, 0x20, RZ, 0xc0, !PT ;  /* 0x0000002016ff7812 */ /* 0x000fc600078cc0ff */
[----:B------:R-:W-:Y:S01]  /*10f30*/  IMAD.X R3, RZ, RZ, R5, P2 ;  /* 0x000000ffff037224 */ /* 0x000fe200010e0605 */
[----:B------:R-:W-:-:S04]  /*10f40*/  LOP3.LUT P2, RZ, R22, 0x40, RZ, 0xc0, !PT ;  /* 0x0000004016ff7812 */ /* 0x000fc8000784c0ff */
[----:B------:R0:W-:Y:S01]  /*10f50*/  LDGSTS.E.BYPASS.LTC128B.128 [R17+0xc00], desc[UR50][R2.64], !P3 ;  /* 0x00c0000002117fae */ /* 0x0001e2000d901d72 */
[C---:B------:R-:W-:Y:S02]  /*10f60*/  LOP3.LUT P3, RZ, R22.reuse, 0x10000, RZ, 0xc0, !PT ;  /* 0x0001000016ff7812 */ /* 0x040fe4000786c0ff */
[----:B------:R-:W-:-:S06]  /*10f70*/  LOP3.LUT R22, R22, 0xffff7fff, RZ, 0xc0, !PT ;  /* 0xffff7fff16167812 */ /* 0x000fcc00078ec0ff */
[----:B------:R0:W-:Y:S04]  /*10f80*/  LDGSTS.E.BYPASS.LTC128B.128 [R17+0x2c00], desc[UR50][R2.64+0x80], !P2 ;  /* 0x02c0008002117fae */ /* 0x0001e8000d101d72 */
[----:B------:R0:W-:Y:S01]  /*10f90*/  LDGSTS.E.BYPASS.LTC128B.128 [R17+0x4c00], desc[UR50][R2.64+0x100], !P6 ;  /* 0x04c0010002117fae */ /* 0x0001e2000f101d72 */
[----:B------:R-:W-:-:S07]  /*10fa0*/  @P3 LOP3.LUT R22, R22, 0x8000, RZ, 0xfc, !PT ;  /* 0x0000800016163812 */ /* 0x000fce00078efcff */
[----:B0-----:R-:W-:Y:S05]  /*10fb0*/  WARPSYNC.COLLECTIVE R15, `(.L_x_3764) ;  /* 0x000000000f087348 */ /* 0x001fea0003c00000 */
[----:B------:R1:W2:Y:S02]  /*10fc0*/  SHFL.IDX P6, R14, R13, R12, R11 ;  /* 0x0000000c0d0e7389 */ /* 0x0002a400000c000b */
[----:B012---:R-:W-:Y:S01]  /*10fd0*/  ENDCOLLECTIVE ;  /* 0x000000000000791b */ /* 0x007fe20003800000 */
.L_x_3764:
[----:B------:R-:W-:Y:S01]  /*10fe0*/  @!PT LDS RZ, [RZ] ;  /* 0x00000000fffff984 */ /* 0x000fe20000000800 */
[----:B------:R-:W-:Y:S01]  /*10ff0*/  @!PT LDS RZ, [RZ] ;  /* 0x00000000fffff984 */ /* 0x000fe20000000800 */
[----:B------:R-:W-:Y:S01]  /*11000*/  @!PT LDS RZ, [RZ] ;  /* 0x00000000fffff984 */ /* 0x000fe20000000800 */
[----:B------:R0:W-:Y:S01]  /*11010*/  LDGSTS.E.BYPASS.LTC128B.128 [R17+0x6c00], desc[UR50][R2.64+0x180], !P3 ;  /* 0x06c0018002117fae */ /* 0x0001e2000d901d72 */
[----:B------:R-:W-:-:S03]  /*11020*/  LOP3.LUT P3, RZ, R22, 0x80, RZ, 0xc0, !PT ;  /* 0x0000008016ff7812 */ /* 0x000fc6000786c0ff */
        /* <DEDUP_REMOVED lines=9> */
.L_x_3765:
[----:B------:R-:W-:Y:S01]  /*110c0*/  MOV R13, R10 ;  /* 0x0000000a000d7202 */ /* 0x000fe20000000f00 */
        /* <DEDUP_REMOVED lines=9> */
[----:B------:R-:W-:-:S08]  /*11160*/  LOP3.LUT P3, RZ, R22, 0x8000, RZ, 0xc0, !PT ;  /* 0x0000800016ff7812 */ /* 0x000fd0000786c0ff */
[----:B------:R0:W-:Y:S04]  /*11170*/  LDGSTS.E.BYPASS.LTC128B.128 [R17+0x3400], desc[UR50][R2.64+0x80], !P2 ;  /* 0x0340008002117fae */ /* 0x0001e8000d101d72 */
[----:B------:R0:W-:Y:S02]  /*11180*/  LDGSTS.E.BYPASS.LTC128B.128 [R17+0x5400], desc[UR50][R2.64+0x100], !P6 ;  /* 0x0540010002117fae */ /* 0x0001e4000f101d72 */
[----:B0-----:R-:W-:Y:S05]  /*11190*/  WARPSYNC.COLLECTIVE R15, `(.L_x_3766) ;  /* 0x000000000f087348 */ /* 0x001fea0003c00000 */
[----:B------:R1:W2:Y:S02]  /*111a0*/  SHFL.IDX P6, R14, R13, R12, R11 ;  /* 0x0000000c0d0e7389 */ /* 0x0002a400000c000b */
[----:B012---:R-:W-:Y:S01]  /*111b0*/  ENDCOLLECTIVE ;  /* 0x000000000000791b */ /* 0x007fe20003800000 */
.L_x_3766:
        /* <DEDUP_REMOVED lines=14> */
.L_x_3767:
[----:B------:R-:W-:Y:S05]  /*112a0*/  BRA `(.L_x_3768) ;  /* 0xffffffc800b47947 */ /* 0x000fea000383ffff */
.L_x_3685:
[----:B------:R-:W-:Y:S01]  /*112b0*/  BSSY B0, `(.L_x_3769) ;  /* 0x0000008000007945 */ /* 0x000fe20003800000 */
[----:B------:R-:W-:Y:S02]  /*112c0*/  IMAD.MOV.U32 R13, RZ, RZ, R16 ;  /* 0x000000ffff0d7224 */ /* 0x000fe400078e0010 */
[----:B------:R-:W-:Y:S02]  /*112d0*/  IMAD.MOV.U32 R12, RZ, RZ, RZ ;  /* 0x000000ffff0c7224 */ /* 0x000fe400078e00ff */
[----:B------:R-:W-:Y:S02]  /*112e0*/  IMAD.MOV.U32 R11, RZ, RZ, 0x1f ;  /* 0x0000001fff0b7424 */ /* 0x000fe400078e00ff */
[----:B------:R-:W-:-:S07]  /*112f0*/  IMAD.MOV.U32 R15, RZ, RZ, -0x1 ;  /* 0xffffffffff0f7424 */ /* 0x000fce00078e00ff */
[----:B0123--:R-:W-:Y:S05]  /*11300*/  WARPSYNC.COLLECTIVE R15, `(.L_x_3770) ;  /* 0x000000000f087348 */ /* 0x00ffea0003c00000 */
[----:B------:R4:W0:Y:S02]  /*11310*/  SHFL.IDX P6, R14, R13, R12, R11 ;  /* 0x0000000c0d0e7389 */ /* 0x00082400000c000b */
[----:B01234-:R-:W-:Y:S01]  /*11320*/  ENDCOLLECTIVE ;  /* 0x000000000000791b */ /* 0x01ffe20003800000 */
.L_x_3770:
[----:B------:R-:W-:Y:S05]  /*11330*/  BSYNC B0 ;  /* 0x0000000000007941 */ /* 0x000fea0003800000 */
.L_x_3769:
[----:B------:R-:W-:Y:S01]  /*11340*/  MOV R13, R16 ;  /* 0x00000010000d7202 */ /* 0x000fe20000000f00 */
        /* <DEDUP_REMOVED lines=8> */
.L_x_3771:
        /* <DEDUP_REMOVED lines=18> */
.L_x_3772:
[----:B------:R-:W-:Y:S01]  /*114f0*/  IMAD.MOV.U32 R12, RZ, RZ, 0x2 ;  /* 0x00000002ff0c7424 */ /* 0x000fe200078e00ff */
[----:B------:R-:W-:-:S05]  /*11500*/  SEL R6, R14, RZ, P1 ;  /* 0x000000ff0e067207 */ /* 0x000fca0000800000 */
[----:B------:R-:W-:-:S04]  /*11510*/  IMAD.IADD R6, R5, 0x1, R6 ;  /* 0x0000000105067824 */ /* 0x000fc800078e0206 */
[----:B------:R-:W-:-:S07]  /*11520*/  IMAD.MOV.U32 R13, RZ, RZ, R6 ;  /* 0x000000ffff0d7224 */ /* 0x000fce00078e0006 */
[----:B------:R-:W-:Y:S05]  /*11530*/  WARPSYNC.COLLECTIVE R15, `(.L_x_3773) ;  /* 0x000000000f087348 */ /* 0x000fea0003c00000 */
[----:B------:R0:W1:Y:S02]  /*11540*/  SHFL.UP P6, R14, R13, R12, R11 ;  /* 0x0400000c0d0e7389 */ /* 0x00006400000c000b */
[----:B01----:R-:W-:Y:S01]  /*11550*/  ENDCOLLECTIVE ;  /* 0x000000000000791b */ /* 0x003fe20003800000 */
.L_x_3773:
[----:B------:R-:W-:Y:S01]  /*11560*/  IMAD.MOV.U32 R12, RZ, RZ, 0x4 ;  /* 0x00000004ff0c7424 */ /* 0x000fe200078e00ff */
[----:B------:R-:W-:-:S05]  /*11570*/  SEL R7, R14, RZ, P2 ;  /* 0x000000ff0e077207 */ /* 0x000fca0001000000 */
[----:B------:R-:W-:-:S04]  /*11580*/  IMAD.IADD R7, R6, 0x1, R7 ;  /* 0x0000000106077824 */ /* 0x000fc800078e0207 */
[----:B------:R-:W-:-:S07]  /*11590*/  IMAD.MOV.U32 R13, RZ, RZ, R7 ;  /* 0x000000ffff0d7224 */ /* 0x000fce00078e0007 */
[----:B------:R-:W-:Y:S05]  /*115a0*/  WARPSYNC.COLLECTIVE R15, `(.L_x_3774) ;  /* 0x000000000f087348 */ /* 0x000fea0003c00000 */
[----:B------:R0:W1:Y:S02]  /*115b0*/  SHFL.UP P6, R14, R13, R12, R11 ;  /* 0x0400000c0d0e7389 */ /* 0x00006400000c000b */
[----:B01----:R-:W-:Y:S01]  /*115c0*/  ENDCOLLECTIVE ;  /* 0x000000000000791b */ /* 0x003fe20003800000 */
.L_x_3774:
[----:B------:R-:W-:Y:S02]  /*115d0*/  MOV R12, 0x8 ;  /* 0x00000008000c7802 */ /* 0x000fe40000000f00 */
[----:B------:R-:W-:-:S05]  /*115e0*/  SEL R2, R14, RZ, P3 ;  /* 0x000000ff0e027207 */ /* 0x000fca0001800000 */
[----:B------:R-:W-:-:S04]  /*115f0*/  IMAD.IADD R2, R7, 0x1, R2 ;  /* 0x0000000107027824 */ /* 0x000fc800078e0202 */
[----:B------:R-:W-:-:S07]  /*11600*/  IMAD.MOV.U32 R13, RZ, RZ, R2 ;  /* 0x000000ffff0d7224 */ /* 0x000fce00078e0002 */
[----:B------:R-:W-:Y:S05]  /*11610*/  WARPSYNC.COLLECTIVE R15, `(.L_x_3775) ;  /* 0x000000000f087348 */ /* 0x000fea0003c00000 */
[----:B------:R0:W1:Y:S02]  /*11620*/  SHFL.UP P6, R14, R13, R12, R11 ;  /* 0x0400000c0d0e7389 */ /* 0x00006400000c000b */
[----:B01----:R-:W-:Y:S01]  /*11630*/  ENDCOLLECTIVE ;  /* 0x000000000000791b */ /* 0x003fe20003800000 */
.L_x_3775:
[----:B------:R-:W-:Y:S01]  /*11640*/  IMAD.MOV.U32 R12, RZ, RZ, 0x10 ;  /* 0x00000010ff0c7424 */ /* 0x000fe200078e00ff */
[----:B------:R-:W-:-:S05]  /*11650*/  SEL R3, R14, RZ, P4 ;  /* 0x000000ff0e037207 */ /* 0x000fca0002000000 */
[----:B------:R-:W-:-:S04]  /*11660*/  IMAD.IADD R3, R2, 0x1, R3 ;  /* 0x0000000102037824 */ /* 0x000fc800078e0203 */
[----:B------:R-:W-:-:S07]  /*11670*/  IMAD.MOV.U32 R13, RZ, RZ, R3 ;  /* 0x000000ffff0d7224 */ /* 0x000fce00078e0003 */
[----:B------:R-:W-:Y:S05]  /*11680*/  WARPSYNC.COLLECTIVE R15, `(.L_x_3776) ;  /* 0x000000000f087348 */ /* 0x000fea0003c00000 */
[----:B------:R0:W1:Y:S02]  /*11690*/  SHFL.UP P6, R14, R13, R12, R11 ;  /* 0x0400000c0d0e7389 */ /* 0x00006400000c000b */
[----:B01----:R-:W-:Y:S01]  /*116a0*/  ENDCOLLECTIVE ;  /* 0x000000000000791b */ /* 0x003fe20003800000 */
.L_x_3776:
        /* <DEDUP_REMOVED lines=8> */
.L_x_3777:
[----:B------:R-:W-:Y:S05]  /*11730*/  BRA `(.L_x_3778) ;  /* 0xffffffcc00487947 */ /* 0x000fea000383ffff */
.L_x_3690:
[----:B------:R-:W-:Y:S01]  /*11740*/  BSSY B0, `(.L_x_3779) ;  /* 0x0000008000007945 */ /* 0x000fe20003800000 */
[----:B-----5:R-:W-:Y:S01]  /*11750*/  IMAD.MOV.U32 R13, RZ, RZ, R5 ;  /* 0x000000ffff0d7224 */ /* 0x020fe200078e0005 */
[----:B------:R-:W-:Y:S01]  /*11760*/  MOV R12, 0x1 ;  /* 0x00000001000c7802 */ /* 0x000fe20000000f00 */
[----:B------:R-:W-:Y:S02]  /*11770*/  IMAD.MOV.U32 R11, RZ, RZ, RZ ;  /* 0x000000ffff0b7224 */ /* 0x000fe400078e00ff */
[----:B------:R-:W-:-:S07]  /*11780*/  IMAD.MOV.U32 R15, RZ, RZ, -0x1 ;  /* 0xffffffffff0f7424 */ /* 0x000fce00078e00ff */
[----:B01----:R-:W-:Y:S05]  /*11790*/  WARPSYNC.COLLECTIVE R15, `(.L_x_3780) ;  /* 0x000000000f087348 */ /* 0x003fea0003c00000 */
[----:B------:R2:W3:Y:S02]  /*117a0*/  SHFL.UP P6, R14, R13, R12, R11 ;  /* 0x0400000c0d0e7389 */ /* 0x0004e400000c000b */
[----:B0123--:R-:W-:Y:S01]  /*117b0*/  ENDCOLLECTIVE ;  /* 0x000000000000791b */ /* 0x00ffe20003800000 */
.L_x_3780:
[----:B------:R-:W-:Y:S05]  /*117c0*/  BSYNC B0 ;  /* 0x0000000000007941 */ /* 0x000fea0003800000 */
.L_x_3779:
        /* <DEDUP_REMOVED lines=8> */
.L_x_3781:
[----:B------:R-:W-:Y:S02]  /*11850*/  MOV R12, 0x4 ;  /* 0x00000004000c7802 */ /* 0x000fe40000000f00 */
[----:B------:R-:W-:-:S05]  /*11860*/  SEL R2, R14, RZ, P2 ;  /* 0x000000ff0e027207 */ /* 0x000fca0001000000 */
[----:B------:R-:W-:-:S04]  /*11870*/  IMAD.IADD R2, R13, 0x1, R2 ;  /* 0x000000010d027824 */ /* 0x000fc800078e0202 */
[----:B------:R-:W-:-:S07]  /*11880*/  IMAD.MOV.U32 R13, RZ, RZ, R2 ;  /* 0x000000ffff0d7224 */ /* 0x000fce00078e0002 */
[----:B------:R-:W-:Y:S05]  /*11890*/  WARPSYNC.COLLECTIVE R15, `(.L_x_3782) ;  /* 0x000000000f087348 */ /* 0x000fea0003c00000 */
[----:B------:R0:W1:Y:S02]  /*118a0*/  SHFL.UP P6, R14, R13, R12, R11 ;  /* 0x0400000c0d0e7389 */ /* 0x00006400000c000b */
[----:B01----:R-:W-:Y:S01]  /*118b0*/  ENDCOLLECTIVE ;  /* 0x000000000000791b */ /* 0x003fe20003800000 */
.L_x_3782:
[----:B------:R-:W-:Y:S01]  /*118c0*/  IMAD.MOV.U32 R12, RZ, RZ, 0x8 ;  /* 0x00000008ff0c7424 */ /* 0x000fe200078e00ff */
[----:B------:R-:W-:-:S05]  /*118d0*/  SEL R3, R14, RZ, P3 ;  /* 0x000000ff0e037207 */ /* 0x000fca0001800000 */
[----:B------:R-:W-:-:S04]  /*118e0*/  IMAD.IADD R3, R2, 0x1, R3 ;  /* 0x0000000102037824 */ /* 0x000fc800078e0203 */
[----:B------:R-:W-:-:S07]  /*118f0*/  IMAD.MOV.U32 R13, RZ, RZ, R3 ;  /* 0x000000ffff0d7224 */ /* 0x000fce00078e0003 */
[----:B------:R-:W-:Y:S05]  /*11900*/  WARPSYNC.COLLECTIVE R15, `(.L_x_3783) ;  /* 0x000000000f087348 */ /* 0x000fea0003c00000 */
[----:B------:R0:W1:Y:S02]  /*11910*/  SHFL.UP P6, R14, R13, R12, R11 ;  /* 0x0400000c0d0e7389 */ /* 0x00006400000c000b */
[----:B01----:R-:W-:Y:S01]  /*11920*/  ENDCOLLECTIVE ;  /* 0x000000000000791b */ /* 0x003fe20003800000 */
.L_x_3783:
[----:B------:R-:W-:Y:S01]  /*11930*/  IMAD.MOV.U32 R12, RZ, RZ, 0x10 ;  /* 0x00000010ff0c7424 */ /* 0x000fe200078e00ff */
[----:B------:R-:W-:-:S05]  /*11940*/  SEL R4, R14, RZ, P4 ;  /* 0x000000ff0e047207 */ /* 0x000fca0002000000 */
[----:B------:R-:W-:-:S04]  /*11950*/  IMAD.IADD R4, R3, 0x1, R4 ;  /* 0x0000000103047824 */ /* 0x000fc800078e0204 */
[----:B------:R-:W-:-:S07]  /*11960*/  IMAD.MOV.U32 R13, RZ, RZ, R4 ;  /* 0x000000ffff0d7224 */ /* 0x000fce00078e0004 */
[----:B------:R-:W-:Y:S05]  /*11970*/  WARPSYNC.COLLECTIVE R15, `(.L_x_3784) ;  /* 0x000000000f087348 */ /* 0x000fea0003c00000 */
[----:B------:R0:W1:Y:S02]  /*11980*/  SHFL.UP P6, R14, R13, R12, R11 ;  /* 0x0400000c0d0e7389 */ /* 0x00006400000c000b */
[----:B01----:R-:W-:Y:S01]  /*11990*/  ENDCOLLECTIVE ;  /* 0x000000000000791b */ /* 0x003fe20003800000 */
.L_x_3784:
[----:B------:R-:W-:Y:S01]  /*119a0*/  MOV R12, 0x1f ;  /* 0x0000001f000c7802 */ /* 0x000fe20000000f00 */
[----:B------:R-:W-:Y:S01]  /*119b0*/  IMAD.MOV.U32 R11, RZ, RZ, 0x1f ;  /* 0x0000001fff0b7424 */ /* 0x000fe200078e00ff */
[----:B------:R-:W-:-:S05]  /*119c0*/  SEL R3, R14, RZ, P5 ;  /* 0x000000ff0e037207 */ /* 0x000fca0002800000 */
[----:B------:R-:W-:-:S04]  /*119d0*/  IMAD.IADD R2, R4, 0x1, R3 ;  /* 0x0000000104027824 */ /* 0x000fc800078e0203 */
[----:B------:R-:W-:-:S07]  /*119e0*/  IMAD.MOV.U32 R13, RZ, RZ, R2 ;  /* 0x000000ffff0d7224 */ /* 0x000fce00078e0002 */
[----:B------:R-:W-:Y:S05]  /*119f0*/  WARPSYNC.COLLECTIVE R15, `(.L_x_3785) ;  /* 0x000000000f087348 */ /* 0x000fea0003c00000 */
[----:B------:R0:W1:Y:S02]  /*11a00*/  SHFL.IDX P6, R14, R13, R12, R11 ;  /* 0x0000000c0d0e7389 */ /* 0x00006400000c000b */
[----:B01----:R-:W-:Y:S01]  /*11a10*/  ENDCOLLECTIVE ;  /* 0x000000000000791b */ /* 0x003fe20003800000 */
.L_x_3785:
[----:B------:R-:W-:Y:S05]  /*11a20*/  BRA `(.L_x_3786) ;  /* 0xffffffcc00287947 */ /* 0x000fea000383ffff */
.L_x_3692:
[----:B------:R-:W-:Y:S01]  /*11a30*/  BSSY B0, `(.L_x_3787) ;  /* 0x0000006000007945 */ /* 0x000fe20003800000 */
[----:B------:R-:W-:Y:S01]  /*11a40*/  PLOP3.LUT P6, PT, P6, PT, PT, 0x8, 0x0 ;  /* 0x000000000000781c */ /* 0x000fe200037ce170 */
[----:B------:R-:W-:-:S12]  /*11a50*/  IMAD.MOV.U32 R15, RZ, RZ, -0x1 ;  /* 0xffffffffff0f7424 */ /* 0x000fd800078e00ff */
[----:B01----:R-:W-:Y:S05]  /*11a60*/  WARPSYNC.COLLECTIVE R15, `(.L_x_3788) ;  /* 0x000000000f087348 */ /* 0x003fea0003c00000 */
[----:B------:R-:W-:Y:S01]  /*11a70*/  VOTE.ANY R14, PT, P6 ;  /* 0x00000000000e7806 */ /* 0x000fe200030e0100 */
[----:B01----:R-:W-:Y:S06]  /*11a80*/  ENDCOLLECTIVE ;  /* 0x000000000000791b */ /* 0x003fec0003800000 */
.L_x_3788:
[----:B------:R-:W-:Y:S05]  /*11a90*/  BSYNC B0 ;  /* 0x0000000000007941 */ /* 0x000fea0003800000 */
.L_x_3787:
        /* <DEDUP_REMOVED lines=9> */
.L_x_3789:
[----:B------:R-:W-:Y:S01]  /*11b30*/  IMAD.MOV.U32 R5, RZ, RZ, R14 ;  /* 0x000000ffff057224 */ /* 0x000fe200078e000e */
[----:B------:R-:W-:Y:S06]  /*11b40*/  BRA `(.L_x_3790) ;  /* 0xffffffcc00187947 */ /* 0x000fec000383ffff */
.L_x_3694:
[----:B------:R-:W-:Y:S01]  /*11b50*/  BSSY B0, `(.L_x_3791) ;  /* 0x0000007000007945 */ /* 0x000fe20003800000 */
[----:B------:R-:W-:Y:S01]  /*11b60*/  MOV R13, R2 ;  /* 0x00000002000d7202 */ /* 0x000fe20000000f00 */
[----:B------:R-:W-:Y:S02]  /*11b70*/  IMAD.MOV.U32 R11, RZ, RZ, 0x1f ;  /* 0x0000001fff0b7424 */ /* 0x000fe400078e00ff */
[----:B------:R-:W-:-:S07]  /*11b80*/  IMAD.MOV.U32 R15, RZ, RZ, -0x1 ;  /* 0xffffffffff0f7424 */ /* 0x000fce00078e00ff */
[----:B0123--:R-:W-:Y:S05]  /*11b90*/  WARPSYNC.COLLECTIVE R15, `(.L_x_3792) ;  /* 0x000000000f087348 */ /* 0x00ffea0003c00000 */
[----:B------:R4:W0:Y:S02]  /*11ba0*/  SHFL.IDX P6, R14, R13, R12, R11 ;  /* 0x0000000c0d0e7389 */ /* 0x00082400000c000b */
[----:B01234-:R-:W-:Y:S01]  /*11bb0*/  ENDCOLLECTIVE ;  /* 0x000000000000791b */ /* 0x01ffe20003800000 */
.L_x_3792:
[----:B------:R-:W-:Y:S05]  /*11bc0*/  BSYNC B0 ;  /* 0x0000000000007941 */ /* 0x000fea0003800000 */
.L_x_3791:
[----:B------:R-:W-:Y:S05]  /*11bd0*/  BRA `(.L_x_3693) ;  /* 0xffffffcc00107947 */ /* 0x000fea000383ffff */
.L_x_3698:
[----:B0-----:R0:W1:Y:S02]  /*11be0*/  SYNCS.PHASECHK.TRANS64.TRYWAIT P0, [R5+URZ+0x28c20], R0 ;  /* 0x028c2000050075a7 */ /* 0x001064000800017f */
[----:B-1----:R-:W-:Y:S05]  /*11bf0*/  @!P0 NANOSLEEP.SYNCS 0x989680 ;  /* 0x009896800000895d */ /* 0x002fea0003900000 */
[----:B------:R-:W1:Y:S02]  /*11c00*/  @!P0 SYNCS.PHASECHK.TRANS64 P0, [R5+URZ+0x28c20], R0 ;  /* 0x028c2000050085a7 */ /* 0x000e64000800007f */
[----:B-1----:R-:W-:Y:S05]  /*11c10*/  @!P0 BRA `(.L_x_3698) ;  /* 0xfffffffc00f08947 */ /* 0x002fea000383ffff */
[----:B------:R-:W-:Y:S05]  /*11c20*/  BRA `(.L_x_3793) ;  /* 0xffffffcc00fc7947 */ /* 0x000fea000383ffff */
.L_x_3699:
[----:B------:R-:W1:Y:S01]  /*11c30*/  S2R R2, SR_TID.X ;  /* 0x0000000000027919 */ /* 0x000e620000002100 */
[----:B------:R-:W-:Y:S01]  /*11c40*/  BSSY B0, `(.L_x_3794) ;  /* 0x000000a000007945 */ /* 0x000fe20003800000 */
[----:B------:R-:W-:Y:S02]  /*11c50*/  IMAD.MOV.U32 R12, RZ, RZ, RZ ;  /* 0x000000ffff0c7224 */ /* 0x000fe400078e00ff */
[----:B------:R-:W-:Y:S02]  /*11c60*/  IMAD.MOV.U32 R11, RZ, RZ, 0x1f ;  /* 0x0000001fff0b7424 */ /* 0x000fe400078e00ff */
[----:B------:R-:W-:Y:S01]  /*11c70*/  IMAD.MOV.U32 R15, RZ, RZ, -0x1 ;  /* 0xffffffffff0f7424 */ /* 0x000fe200078e00ff */
[----:B-1----:R-:W-:-:S04]  /*11c80*/  SHF.R.U32.HI R2, RZ, 0x5, R2 ;  /* 0x00000005ff027819 */ /* 0x002fc80000011602 */
[----:B------:R-:W-:-:S05]  /*11c90*/  LOP3.LUT R2, R2, 0x3, RZ, 0xc0, !PT ;  /* 0x0000000302027812 */ /* 0x000fca00078ec0ff */
[----:B------:R-:W-:-:S07]  /*11ca0*/  IMAD.MOV.U32 R13, RZ, RZ, R2 ;  /* 0x000000ffff0d7224 */ /* 0x000fce00078e0002 */
[----:B0-234-:R-:W-:Y:S05]  /*11cb0*/  WARPSYNC.COLLECTIVE R15, `(.L_x_3795) ;  /* 0x000000000f087348 */ /* 0x01dfea0003c00000 */
[----:B------:R1:W0:Y:S02]  /*11cc0*/  SHFL.IDX P6, R14, R13, R12, R11 ;  /* 0x0000000c0d0e7389 */ /* 0x00022400000c000b */
[----:B01234-:R-:W-:Y:S01]  /*11cd0*/  ENDCOLLECTIVE ;  /* 0x000000000000791b */ /* 0x01ffe20003800000 */
.L_x_3795:
[----:B------:R-:W-:Y:S05]  /*11ce0*/  BSYNC B0 ;  /* 0x0000000000007941 */ /* 0x000fea0003800000 */
.L_x_3794:
[----:B------:R-:W-:Y:S05]  /*11cf0*/  BRA `(.L_x_3796) ;  /* 0xffffffcc00e47947 */ /* 0x000fea000383ffff */
.L_x_3702:
[----:B------:R-:W-:Y:S01]  /*11d00*/  BSSY B1, `(.L_x_3797) ;  /* 0x0000006000017945 */ /* 0x000fe20003800000 */
[----:B------:R-:W-:-:S07]  /*11d10*/  IMAD.MOV.U32 R15, RZ, RZ, -0x1 ;  /* 0xffffffffff0f7424 */ /* 0x000fce00078e00ff */
[----:B0-234-:R-:W-:Y:S05]  /*11d20*/  WARPSYNC.COLLECTIVE R15, `(.L_x_3798) ;  /* 0x000000000f0c7348 */ /* 0x01dfea0003c00000 */
[----:B------:R-:W-:Y:S02]  /*11d30*/  ELECT P6, UR62, PT ;  /* 0x00000000003e782f */ /* 0x000fe400038c0000 */
[----:B------:R-:W-:Y:S01]  /*11d40*/  MOV R14, UR62 ;  /* 0x0000003e000e7c02 */ /* 0x000fe20008000f00 */
[----:B0-234-:R-:W-:Y:S10]  /*11d50*/  ENDCOLLECTIVE ;  /* 0x000000000000791b */ /* 0x01dff40003800000 */
.L_x_3798:
[----:B------:R-:W-:Y:S05]  /*11d60*/  BSYNC B1 ;  /* 0x0000000000017941 */ /* 0x000fea0003800000 */
.L_x_3797:
[----:B------:R-:W-:Y:S05]  /*11d70*/  BRA `(.L_x_3799) ;  /* 0xffffffcc00dc7947 */ /* 0x000fea000383ffff */
.L_x_3704:
[----:B0-----:R0:W1:Y:S02]  /*11d80*/  SYNCS.PHASECHK.TRANS64.TRYWAIT P1, [R3+URZ+0x28c40], R2 ;  /* 0x028c4002030075a7 */ /* 0x001064000802017f */
[----:B-1----:R-:W-:Y:S05]  /*11d90*/  @!P1 NANOSLEEP.SYNCS 0x989680 ;  /* 0x009896800000995d */ /* 0x002fea0003900000 */
[----:B------:R-:W1:Y:S02]  /*11da0*/  @!P1 SYNCS.PHASECHK.TRANS64 P1, [R3+URZ+0x28c40], R2 ;  /* 0x028c4002030095a7 */ /* 0x000e64000802007f */
[----:B-1----:R-:W-:Y:S05]  /*11db0*/  @!P1 BRA `(.L_x_3704) ;  /* 0xfffffffc00f09947 */ /* 0x002fea000383ffff */
[----:B------:R-:W-:Y:S05]  /*11dc0*/  BRA `(.L_x_3800) ;  /* 0xffffffcc00fc7947 */ /* 0x000fea000383ffff */
.L_x_3706:
[----:B-1----:R1:W0:Y:S02]  /*11dd0*/  SYNCS.PHASECHK.TRANS64.TRYWAIT P1, [R5+URZ+0x28c40], R0 ;  /* 0x028c4000050075a7 */ /* 0x002224000802017f */
[----:B0-----:R-:W-:Y:S05]  /*11de0*/  @!P1 NANOSLEEP.SYNCS 0x989680 ;  /* 0x009896800000995d */ /* 0x001fea0003900000 */
[----:B------:R-:W0:Y:S02]  /*11df0*/  @!P1 SYNCS.PHASECHK.TRANS64 P1, [R5+URZ+0x28c40], R0 ;  /* 0x028c4000050095a7 */ /* 0x000e24000802007f */
[----:B0-----:R-:W-:Y:S05]  /*11e00*/  @!P1 BRA `(.L_x_3706) ;  /* 0xfffffffc00f09947 */ /* 0x001fea000383ffff */
[----:B------:R-:W-:Y:S05]  /*11e10*/  BRA `(.L_x_3801) ;  /* 0xffffffd000087947 */ /* 0x000fea000383ffff */
.L_x_3708:
[----:B------:R0:W0:Y:S02]  /*11e20*/  SYNCS.PHASECHK.TRANS64.TRYWAIT P1, [R3+URZ+0x28c60], R2 ;  /* 0x028c6002030075a7 */ /* 0x000024000802017f */
[----:B0-----:R-:W-:Y:S05]  /*11e30*/  @!P1 NANOSLEEP.SYNCS 0x989680 ;  /* 0x009896800000995d */ /* 0x001fea0003900000 */
[----:B------:R-:W0:Y:S02]  /*11e40*/  @!P1 SYNCS.PHASECHK.TRANS64 P1, [R3+URZ+0x28c60], R2 ;  /* 0x028c6002030095a7 */ /* 0x000e24000802007f */
[----:B0-----:R-:W-:Y:S05]  /*11e50*/  @!P1 BRA `(.L_x_3708) ;  /* 0xfffffffc00f09947 */ /* 0x001fea000383ffff */
[----:B------:R-:W-:Y:S05]  /*11e60*/  BRA `(.L_x_3802) ;  /* 0xffffffd000047947 */ /* 0x000fea000383ffff */
.L_x_3803:
        /* <DEDUP_REMOVED lines=9> */
.L_x_15532:


//--------------------- .text._ZN7cutlass13device_kernelIN5flash11enable_sm90INS1_16FlashAttnFwdSm90INS1_25CollectiveMainloopFwdSm90ILi2EN4cute5tupleIJNS5_1CILi1EEES8_S8_EEENS6_IJNS7_ILi64EEESA_SA_EEELi512ENS_6half_tEfNS_4arch4Sm90ELb0ELb0ELb0ELb1ELb1ELb1ELb0ELb0ELb0ELb1ELb0ELb0EEENS1_21CollectiveEpilogueFwdINS6_IJSA_NS7_ILi512EEESA_EEES9_SC_SE_Li256ELb1ELb1ELb0ELb0EEENS1_36VarlenDynamicPersistentTileSchedulerILi64ELi64ELi256ELi128ELb0ELb1ELb1ELb0ELb1ELb1EEEEEEEEEvNT_6ParamsE --------------------------
	.section	.text._ZN7cutlass13device_kernelIN5flash11enable_sm90INS1_16FlashAttnFwdSm90INS1_25CollectiveMainloopFwdSm90ILi2EN4cute5tupleIJNS5_1CILi1EEES8_S8_EEENS6_IJNS7_ILi64EEESA_SA_EEELi512ENS_6half_tEfNS_4arch4Sm90ELb0ELb0ELb0ELb1ELb1ELb1ELb0ELb0ELb0ELb1ELb0ELb0EEENS1_21CollectiveEpilogueFwdINS6_IJSA_NS7_ILi512EEESA_EEES9_SC_SE_Li256ELb1ELb1ELb0ELb0EEENS1_36VarlenDynamicPersistentTileSchedulerILi64ELi64ELi256ELi128ELb0ELb1ELb1ELb0ELb1ELb1EEEEEEEEEvNT_6ParamsE,"ax",@progbits
	.align	128
.text._ZN7cutlass13device_kernelIN5flash11enable_sm90INS1_16FlashAttnFwdSm90INS1_25CollectiveMainloopFwdSm90ILi2EN4cute5tupleIJNS5_1CILi1EEES8_S8_EEENS6_IJNS7_ILi64EEESA_SA_EEELi512ENS_6half_tEfNS_4arch4Sm90ELb0ELb0ELb0ELb1ELb1ELb1ELb0ELb0ELb0ELb1ELb0ELb0EEENS1_21CollectiveEpilogueFwdINS6_IJSA_NS7_ILi512EEESA_EEES9_SC_SE_Li256ELb1ELb1ELb0ELb0EEENS1_36VarlenDynamicPersistentTileSchedulerILi64ELi64ELi256ELi128ELb0ELb1ELb1ELb0ELb1ELb1EEEEEEEEEvNT_6ParamsE:
        .type           _ZN7cutlass13device_kernelIN5flash11enable_sm90INS1_16FlashAttnFwdSm90INS1_25CollectiveMainloopFwdSm90ILi2EN4cute5tupleIJNS5_1CILi1EEES8_S8_EEENS6_IJNS7_ILi64EEESA_SA_EEELi512ENS_6half_tEfNS_4arch4Sm90ELb0ELb0ELb0ELb1ELb1ELb1ELb0ELb0ELb0ELb1ELb0ELb0EEENS1_21CollectiveEpilogueFwdINS6_IJSA_NS7_ILi512EEESA_EEES9_SC_SE_Li256ELb1ELb1ELb0ELb0EEENS1_36VarlenDynamicPersistentTileSchedulerILi64ELi64ELi256ELi128ELb0ELb1ELb1ELb0ELb1ELb1EEEEEEEEEvNT_6ParamsE,@function
        .size           _ZN7cutlass13device_kernelIN5flash11enable_sm90INS1_16FlashAttnFwdSm90INS1_25CollectiveMainloopFwdSm90ILi2EN4cute5tupleIJNS5_1CILi1EEES8_S8_EEENS6_IJNS7_ILi64EEESA_SA_EEELi512ENS_6half_tEfNS_4arch4Sm90ELb0ELb0ELb0ELb1ELb1ELb1ELb0ELb0ELb0ELb1ELb0ELb0EEENS1_21CollectiveEpilogueFwdINS6_IJSA_NS7_ILi512EEESA_EEES9_SC_SE_Li256ELb1ELb1ELb0ELb0EEENS1_36VarlenDynamicPersistentTileSchedulerILi64ELi64ELi256ELi128ELb0ELb1ELb1ELb0ELb1ELb1EEEEEEEEEvNT_6ParamsE,(.L_x_15533 - _ZN7cutlass13device_kernelIN5flash11enable_sm90INS1_16FlashAttnFwdSm90INS1_25CollectiveMainloopFwdSm90ILi2EN4cute5tupleIJNS5_1CILi1EEES8_S8_EEENS6_IJNS7_ILi64EEESA_SA_EEELi512ENS_6half_tEfNS_4arch4Sm90ELb0ELb0ELb0ELb1ELb1ELb1ELb0ELb0ELb0ELb1ELb0ELb0EEENS1_21CollectiveEpilogueFwdINS6_IJSA_NS7_ILi512EEESA_EEES9_SC_SE_Li256ELb1ELb1ELb0ELb0EEENS1_36VarlenDynamicPersistentTileSchedulerILi64ELi64ELi256ELi128ELb0ELb1ELb1ELb0ELb1ELb1EEEEEEEEEvNT_6ParamsE)
        .other          _ZN7cutlass13device_kernelIN5flash11enable_sm90INS1_16FlashAttnFwdSm90INS1_25CollectiveMainloopFwdSm90ILi2EN4cute5tupleIJNS5_1CILi1EEES8_S8_EEENS6_IJNS7_ILi64EEESA_SA_EEELi512ENS_6half_tEfNS_4arch4Sm90ELb0ELb0ELb0ELb1ELb1ELb1ELb0ELb0ELb0ELb1ELb0ELb0EEENS1_21CollectiveEpilogueFwdINS6_IJSA_NS7_ILi512EEESA_EEES9_SC_SE_Li256ELb1ELb1ELb0ELb0EEENS1_36VarlenDynamicPersistentTileSchedulerILi64ELi64ELi256ELi128ELb0ELb1ELb1ELb0ELb1ELb1EEEEEEEEEvNT_6ParamsE,@"STO_CUDA_ENTRY STV_DEFAULT"
_ZN7cutlass13device_kernelIN5flash11enable_sm90INS1_16FlashAttnFwdSm90INS1_25CollectiveMainloopFwdSm90ILi2EN4cute5tupleIJNS5_1CILi1EEES8_S8_EEENS6_IJNS7_ILi64EEESA_SA_EEELi512ENS_6half_tEfNS_4arch4Sm90ELb0ELb0ELb0ELb1ELb1ELb1ELb0ELb0ELb0ELb1ELb0ELb0EEENS1_21CollectiveEpilogueFwdINS6_IJSA_NS7_ILi512EEESA_EEES9_SC_SE_Li256ELb1ELb1ELb0ELb0EEENS1_36VarlenDynamicPersistentTileSchedulerILi64ELi64ELi256ELi128ELb0ELb1ELb1ELb0ELb1ELb1EEEEEEEEEvNT_6ParamsE:
[----:B------:R-:W0:Y:S02]  /*0000*/  LDC R1, c[0x0][0x28] ;  /* 0x00000a00ff017b82 */ /* 0x000e240000000800 */
[----:B0-----:R-:W-:Y:S01]  /*0010*/  VIADD R1, R1, 0xffffffa0 ;  /* 0xffffffa001017836 */ /* 0x001fe20000000000 */
[----:B------:R-:W0:Y:S01]  /*0020*/  S2R R0, SR_TID.X ;  /* 0x0000000000007919 */ /* 0x000e220000002100 */
[----:B------:R-:W-:Y:S01]  /*0030*/  ELECT P0, URZ, PT ;  /* 0x00000000003f782f */ /* 0x000fe20003800000 */
[----:B------:R-:W-:Y:S01]  /*0040*/  BSSY B0, `(.L_x_3804) ;  /* 0x000000d000007945 */ /* 0x000fe20003800000 */
[----:B0-----:R-:W-:-:S05]  /*0050*/  SHF.R.U32.HI R2, RZ, 0x5, R0 ;  /* 0x00000005ff027819 */ /* 0x001fca0000011600 */
[----:B------:R-:W0:Y:S02]  /*0060*/  SHFL.IDX PT, R3, R2, RZ, 0x1f ;  /* 0x00001fff02037589 */ /* 0x000e2400000e0000 */
[----:B0-----:R-:W-:-:S13]  /*0070*/  ISETP.EQ.AND P0, PT, R3, RZ, P0 ;  /* 0x000000ff0300720c */ /* 0x001fda0000702270 */
        /* <DEDUP_REMOVED lines=9> */
.L_x_3805:
[----:B------:R-:W-:Y:S05]  /*0110*/  BSYNC B0 ;  /* 0x0000000000007941 */ /* 0x000fea0003800000 */
.L_x_3804:
[----:B------:R-:W-:Y:S01]  /*0120*/  SHF.R.U32.HI R4, RZ, 0x7, R0 ;  /* 0x00000007ff047819 */ /* 0x000fe20000011600 */
[----:B------:R-:W-:Y:S01]  /*0130*/  VOTEU.ANY UP0, P0 ;  /* 0x00000000003f7886 */ /* 0x000fe20000000100 */
[----:B------:R-:W0:Y:S01]  /*0140*/  SHFL.IDX PT, R3, R2, RZ, 0x1f ;  /* 0x00001fff02037589 */ /* 0x000e2200000e0000 */
[----:B------:R-:W-:Y:S01]  /*0150*/  UMOV UR4, 0x80 ;  /* 0x0000008000047882 */ /* 0x000fe20000000000 */
[----:B------:R-:W-:Y:S01]  /*0160*/  UMOV UR7, 0x100 ;  /* 0x0000010000077882 */ /* 0x000fe20000000000 */
[----:B------:R-:W-:Y:S01]  /*0170*/  VOTEU.ANY UP1, P0 ;  /* 0x00000000003f7886 */ /* 0x000fe20000020100 */
[----:B------:R-:W1:Y:S01]  /*0180*/  SHFL.IDX PT, R4, R4, RZ, 0x1f ;  /* 0x00001fff04047589 */ /* 0x000e6200000e0000 */
[----:B------:R-:W2:Y:S01]  /*0190*/  @UP0 S2UR UR8, SR_CgaCtaId ;  /* 0x00000000000809c3 */ /* 0x000ea20000008800 */
[----:B------:R-:W-:Y:S01]  /*01a0*/  @UP0 UMOV UR6, 0x400 ;  /* 0x0000040000060882 */ /* 0x000fe20000000000 */
[----:B------:R-:W-:-:S04]  /*01b0*/  @UP0 UIADD3 UR4, -UR4, 0x100000, URZ ;  /* 0x0010000004040890 */ /* 0x000fc8000fffe13f */
[----:B------:R-:W-:Y:S02]  /*01c0*/  @UP0 USHF.L.U32 UR5, UR4, 0xb, URZ ;  /* 0x0000000b04050899 */ /* 0x000fe4000800063f */
[----:B------:R-:W-:Y:S01]  /*01d0*/  @UP0 USHF.L.U32 UR4, UR4, 0x1, URZ ;  /* 0x0000000104040899 */ /* 0x000fe2000800063f */
[----:B0-----:R-:W-:Y:S01]  /*01e0*/  ISETP.NE.AND P1, PT, R3, RZ, PT ;  /* 0x000000ff0300720c */ /* 0x001fe20003f25270 */
[----:B-1----:R0:W-:Y:S01]  /*01f0*/  STL [R1+0x50], R4 ;  /* 0x0000500401007387 */ /* 0x0021e20000100800 */
[----:B--2---:R-:W-:Y:S02]  /*0200*/  @UP0 ULEA UR8, UR8, UR6, 0x18 ;  /* 0x0000000608080291 */ /* 0x004fe4000f8ec03f */
[----:B------:R-:W-:-:S04]  /*0210*/  @UP0 UIADD3 UR6, -UR7, 0x100000, URZ ;  /* 0x0010000007060890 */ /* 0x000fc8000fffe13f */
[----:B------:R-:W-:Y:S02]  /*0220*/  @UP0 USHF.L.U32 UR7, UR6, 0xb, URZ ;  /* 0x0000000b06070899 */ /* 0x000fe4000800063f */
[----:B------:R-:W-:Y:S01]  /*0230*/  @UP0 USHF.L.U32 UR6, UR6, 0x1, URZ ;  /* 0x0000000106060899 */ /* 0x000fe2000800063f */
[----:B------:R-:W-:Y:S01]  /*0240*/  VOTEU.ANY UP0, P0 ;  /* 0x00000000003f7886 */ /* 0x000fe20000000100 */
[----:B------:R-:W1:Y:S04]  /*0250*/  FENCE.VIEW.ASYNC.S ;  /* 0x00000000000073c6 */ /* 0x000e680000000000 */
[----:B-1----:R0:W1:Y:S06]  /*0260*/  @UP0 SYNCS.EXCH.64 URZ, [UR8+0x28c00], UR4 ;  /* 0x028c0004083f05b2 */ /* 0x00206c0008000100 */
[----:B------:R0:W2:Y:S02]  /*0270*/  @UP1 SYNCS.EXCH.64 URZ, [UR8+0x28c20], UR6 ;  /* 0x028c2006083f15b2 */ /* 0x0000a40008000100 */
        /* <DEDUP_REMOVED lines=10> */
[----:B0-----:R0:W3:Y:S01]  /*0320*/  SYNCS.EXCH.64 URZ, [UR6+0x28c30], UR4 ;  /* 0x028c3004063f75b2 */ /* 0x0010e20008000100 */
[----:B------:R0:W4:Y:S01]  /*0330*/  SYNCS.EXCH.64 URZ, [UR6+0x28c40], UR4 ;  /* 0x028c4004063f75b2 */ /* 0x0001220008000100 */
[----:B------:R0:W0:Y:S01]  /*0340*/  SYNCS.EXCH.64 URZ, [UR6+0x28c38], UR4 ;  /* 0x028c3804063f75b2 */ /* 0x0000220008000100 */
[----:B------:R0:W0:Y:S01]  /*0350*/  SYNCS.EXCH.64 URZ, [UR6+0x28c48], UR4 ;  /* 0x028c4804063f75b2 */ /* 0x0000220008000100 */
[----:B------:R-:W-:Y:S01]  /*0360*/  NOP ;  /* 0x0000000000007918 */ /* 0x000fe20000000000 */
.L_x_3806:
        /* <DEDUP_REMOVED lines=22> */
.L_x_3807:
        /* <DEDUP_REMOVED lines=18> */
.L_x_3808:
        /* <DEDUP_REMOVED lines=22> */
.L_x_3809:
        /* <DEDUP_REMOVED lines=22> */
.L_x_3810:
[----:B------:R-:W-:Y:S01]  /*08b0*/  ISETP.NE.AND P0, PT, R4, RZ, PT ;  /* 0x000000ff0400720c */ /* 0x000fe20003f05270 */
[----:B------:R-:W-:Y:S01]  /*08c0*/  IMAD.MOV.U32 R37, RZ, RZ, 0x1 ;  /* 0x00000001ff257424 */ /* 0x000fe200078e00ff */
[----:B------:R-:W-:Y:S01]  /*08d0*/  NOP ;  /* 0x0000000000007918 */ /* 0x000fe20000000000 */
[----:B------:R-:W-:Y:S01]  /*08e0*/  ULDC.64 UR40, c[0x0][0x208] ;  /* 0x0000820000287ab9 */ /* 0x000fe20000000a00 */
[----:B------:R-:W-:Y:S02]  /*08f0*/  BSSY B9, `(.L_x_3811) ;  /* 0x0001640000097945 */ /* 0x000fe40003800000 */
[----:B------:R-:W-:Y:S01]  /*0900*/  SEL R37, R37, 0x2, !P0 ;  /* 0x0000000225257807 */ /* 0x000fe20004000000 */
[----:B01234-:R-:W-:Y:S06]  /*0910*/  BAR.SYNC.DEFER_BLOCKING 0x0 ;  /* 0x0000000000007b1d */ /* 0x01ffec0000010000 */
[----:B------:R-:W-:Y:S05]  /*0920*/  @!P0 BRA `(.L_x_3812) ;  /* 0x000000f000e08947 */ /* 0x000fea0003800000 */
.L_x_3813:
[----:B------:R-:W-:-:S08]  /*0930*/  NOP ;  /* 0x0000000000007918 */ /* 0x000fd00000000000 */
[----:B------:R-:W0:Y:S02]  /*0940*/  USETMAXREG.TRY_ALLOC.CTAPOOL UP0, 0xe8 ;  /* 0x000000e8000079c8 */ /* 0x000e240008000600 */
[----:B0-----:R-:W-:-:S13]  /*0950*/  PLOP3.LUT P0, PT, PT, PT, UP0, 0x80, 0x0 ;  /* 0x000000000000781c */ /* 0x001fda0003f0f008 */
[----:B------:R-:W-:Y:S05]  /*0960*/  @!P0 BRA `(.L_x_3813) ;  /* 0xfffffffc00f08947 */ /* 0x000fea000383ffff */
[----:B------:R-:W-:Y:S01]  /*0970*/  SHF.R.U32.HI R2, RZ, 0x7, R0 ;  /* 0x00000007ff027819 */ /* 0x000fe20000011600 */
[----:B------:R-:W0:Y:S03]  /*0980*/  S2UR UR4, SR_CgaCtaId ;  /* 0x00000000000479c3 */ /* 0x000e260000008800 */
[----:B------:R-:W-:Y:S02]  /*0990*/  ISETP.NE.AND P0, PT, R2, 0x1, PT ;  /* 0x000000010200780c */ /* 0x000fe40003f05270 */
[----:B------:R-:W-:-:S11]  /*09a0*/  MOV R2, 0x400 ;  /* 0x0000040000027802 */ /* 0x000fd60000000f00 */
[----:B------:R-:W-:Y:S06]  /*09b0*/  @!P0 BAR.ARV 0x8, 0x100 ;  /* 0x0204000000008b1d */ /* 0x000fec0000002000 */
[----:B------:R-:W-:Y:S01]  /*09c0*/  ISETP.GE.U32.AND P0, PT, R0, 0x100, PT ;  /* 0x000001000000780c */ /* 0x000fe20003f06070 */
[----:B0-----:R-:W-:Y:S01]  /*09d0*/  IMAD.U32 R193, RZ, RZ, UR4 ;  /* 0x00000004ffc17e24 */ /* 0x001fe2000f8e00ff */
[----:B------:R-:W-:-:S04]  /*09e0*/  ULDC UR4, c[0x0][0xc3c] ;  /* 0x00030f0000047ab9 */ /* 0x000fc80000000800 */
[----:B------:R-:W-:-:S07]  /*09f0*/  LEA R2, R193, R2, 0x18 ;  /* 0x00000002c1027211 */ /* 0x000fce00078ec0ff */
[----:B------:R-:W-:Y:S08]  /*0a00*/  @P0 BAR.ARV 0xf, 0x100 ;  /* 0x03c4000000000b1d */ /* 0x000ff00000002000 */
[----:B------:R-:W-:Y:S06]  /*0a10*/  BAR.SYNC.DEFER_BLOCKING 0x5, 0x180 ;  /* 0x0146000000007b1d */ /* 0x000fec0000010000 */
[----:B------:R-:W0:Y:S02]  /*0a20*/  LDS.128 R24, [R2+0x28cd0] ;  /* 0x028cd00002187984 */ /* 0x000e240000000c00 */
[----:B------:R-:W-:Y:S06]  /*0a30*/  BAR.ARV 0x4, 0x180 ;  /* 0x0106000000007b1d */ /* 0x000fec0000002000 */
[----:B0-----:R-:W-:-:S13]  /*0a40*/  ISETP.GE.AND P0, PT, R27, UR4, PT ;  /* 0x000000041b007c0c */ /* 0x001fda000bf06270 */
[----:B------:R-:W-:Y:S05]  /*0a50*/  @P0 BRA `(.L_x_3814) ;  /* 0x0000016000a40947 */ /* 0x000fea0003800000 */
[----:B------:R-:W-:Y:S01]  /*0a60*/  VIADD R19, R0, 0xffffff80 ;  /* 0xffffff8000137836 */ /* 0x000fe20000000000 */
[----:B------:R-:W-:Y:S01]  /*0a70*/  LOP3.LUT R186, R37, 0x1, RZ, 0xfc, !PT ;  /* 0x0000000125ba7812 */ /* 0x000fe200078efcff */
[----:B------:R-:W-:Y:S01]  /*0a80*/  IMAD.MOV.U32 R219, RZ, RZ, 0x20 ;  /* 0x00000020ffdb7424 */ /* 0x000fe200078e00ff */
[----:B------:R-:W-:Y:S01]  /*0a90*/  CS2R R22, SRZ ;  /* 0x0000000000167805 */ /* 0x000fe2000001ff00 */
[----:B------:R-:W-:Y:S01]  /*0aa0*/  IMAD.MOV.U32 R187, RZ, RZ, RZ ;  /* 0x000000ffffbb7224 */ /* 0x000fe200078e00ff */
[----:B------:R-:W-:Y:S01]  /*0ab0*/  SHF.R.S32.HI R0, RZ, 0x1f, R19 ;  /* 0x0000001fff007819 */ /* 0x000fe20000011413 */
[----:B------:R-:W-:-:S03]  /*0ac0*/  IMAD.MOV.U32 R18, RZ, RZ, RZ ;  /* 0x000000ffff127224 */ /* 0x000fc600078e00ff */
[CC--:B------:R-:W-:Y:S02]  /*0ad0*/  LEA.HI R3, R0.reuse, R19.reuse, RZ, 0x7 ;  /* 0x0000001300037211 */ /* 0x0c0fe400078f38ff */
[-C--:B------:R-:W-:Y:S02]  /*0ae0*/  LEA.HI R6, R0, R19.reuse, RZ, 0x4 ;  /* 0x0000001300067211 */ /* 0x080fe400078f20ff */
[----:B------:R-:W-:Y:S02]  /*0af0*/  LOP3.LUT R4, R3, 0xffffff80, RZ, 0xc0, !PT ;  /* 0xffffff8003047812 */ /* 0x000fe400078ec0ff */
[----:B------:R-:W-:Y:S02]  /*0b00*/  LOP3.LUT R5, R6, 0xfffffff0, RZ, 0xc0, !PT ;  /* 0xfffffff006057812 */ /* 0x000fe400078ec0ff */
[----:B------:R-:W-:Y:S01]  /*0b10*/  LEA.HI R7, R0, R19, RZ, 0x5 ;  /* 0x0000001300077211 */ /* 0x000fe200078f28ff */
[C---:B------:R-:W-:Y:S01]  /*0b20*/  IMAD.IADD R4, R19.reuse, 0x1, -R4 ;  /* 0x0000000113047824 */ /* 0x040fe200078e0a04 */
[----:B------:R-:W-:Y:S01]  /*0b30*/  SHF.R.S32.HI R11, RZ, 0x4, R6 ;  /* 0x00000004ff0b7819 */ /* 0x000fe20000011406 */
[----:B------:R-:W-:Y:S01]  /*0b40*/  IMAD.IADD R9, R19, 0x1, -R5 ;  /* 0x0000000113097824 */ /* 0x000fe200078e0a05 */
[----:B------:R-:W-:-:S02]  /*0b50*/  SHF.R.S32.HI R213, RZ, 0x5, R7 ;  /* 0x00000005ffd57819 */ /* 0x000fc40000011407 */
[----:B------:R-:W-:Y:S02]  /*0b60*/  SHF.R.S32.HI R5, RZ, 0x1f, R4 ;  /* 0x0000001fff057819 */ /* 0x000fe40000011404 */
[----:B------:R-:W-:Y:S02]  /*0b70*/  SHF.R.S32.HI R12, RZ, 0x1f, R7 ;  /* 0x0000001fff0c7819 */ /* 0x000fe40000011407 */
[----:B------:R-:W-:Y:S02]  /*0b80*/  SHF.R.S32.HI R8, RZ, 0x1f, R9 ;  /* 0x0000001fff087819 */ /* 0x000fe40000011409 */
[----:B------:R-:W-:Y:S02]  /*0b90*/  LEA.HI R7, R6, R11, RZ, 0x1 ;  /* 0x0000000b06077211 */ /* 0x000fe400078f08ff */
[----:B------:R-:W-:Y:S02]  /*0ba0*/  LEA.HI R6, R5, R4, RZ, 0x2 ;  /* 0x0000000405067211 */ /* 0x000fe400078f10ff */
[----:B------:R-:W-:-:S02]  /*0bb0*/  LEA.HI R13, R12, R213, RZ, 0x2 ;  /* 0x000000d50c0d7211 */ /* 0x000fc400078f10ff */
[----:B------:R-:W-:Y:S02]  /*0bc0*/  LEA.HI R10, R8, R9, RZ, 0x3 ;  /* 0x00000009080a7211 */ /* 0x000fe400078f18ff */
[----:B------:R-:W-:Y:S02]  /*0bd0*/  LOP3.LUT R14, R7, 0x1ffffffe, RZ, 0xc0, !PT ;  /* 0x1ffffffe070e7812 */ /* 0x000fe400078ec0ff */
[--C-:B------:R-:W-:Y:S02]  /*0be0*/  SHF.R.S32.HI R7, RZ, 0x2, R6.reuse ;  /* 0x00000002ff077819 */ /* 0x100fe40000011406 */
[----:B------:R-:W-:Y:S01]  /*0bf0*/  SHF.R.S32.HI R8, RZ, 0x1f, R6 ;  /* 0x0000001fff087819 */ /* 0x000fe20000011406 */
[----:B------:R-:W-:Y:S01]  /*0c00*/  IMAD.IADD R14, R11, 0x1, -R14 ;  /* 0x000000010b0e7824 */ /* 0x000fe200078e0a0e */
[----:B------:R-:W-:Y:S02]  /*0c10*/  SHF.R.S32.HI R15, RZ, 0x7, R3 ;  /* 0x00000007ff0f7819 */ /* 0x000fe40000011403 */
[----:B------:R-:W-:Y:S01]  /*0c20*/  LOP3.LUT R16, R13, 0x3ffffc, RZ, 0xc0, !PT ;  /* 0x003ffffc0d107812 */ /* 0x000fe200078ec0ff */
[----:B------:R-:W-:Y:S01]  /*0c30*/  IMAD.SHL.U32 R14, R14, 0x8, RZ ;  /* 0x000000080e0e7824 */ /* 0x000fe200078e00ff */
[----:B------:R-:W-:Y:S01]  /*0c40*/  LEA.HI R8, R8, R7, RZ, 0x3 ;  /* 0x0000000708087211 */ /* 0x000fe200078f18ff */
[----:B------:R-:W-:Y:S01]  /*0c50*/  IMAD R13, R15, 0x100, R9 ;  /* 0x000001000f0d7824 */ /* 0x000fe200078e0209 */
[----:B------:R-:W-:-:S02]  /*0c60*/  IADD3 R16, R213, -R16, RZ ;  /* 0x80000010d5107210 */ /* 0x000fc40007ffe0ff */
[----:B------:R-:W-:Y:S02]  /*0c70*/  LOP3.LUT R8, R8, 0xfffffff8, RZ, 0xc0, !PT ;  /* 0xfffffff808087812 */ /* 0x000fe400078ec0ff */
[----:B------:R-:W-:Y:S01]  /*0c80*/  LOP3.LUT R12, R10, 0xfffffff8, RZ, 0xc0, !PT ;  /* 0xfffffff80a0c7812 */ /* 0x000fe200078ec0ff */
[----:B------:R-:W-:Y:S01]  /*0c90*/  IMAD R13, R16, 0x10, R13 ;  /* 0x00000010100d7824 */ /* 0x000fe200078e020d */
[----:B------:R-:W-:Y:S01]  /*0ca0*/  LEA.HI R5, R5, R4, RZ, 0x5 ;  /* 0x0000000405057211 */ /* 0x000fe200078f28ff */
[----:B------:R-:W-:Y:S01]  /*0cb0*/  IMAD.IADD R8, R7, 0x1, -R8 ;  /* 0x0000000107087824 */ /* 0x000fe200078e0a08 */
[----:B------:R-:W-:Y:S01]  /*0cc0*/  LEA.HI R3, R3, R15, RZ, 0x1 ;  /* 0x0000000f03037211 */ /* 0x000fe200078f08ff */
[----:B------:R-:W-:Y:S01]  /*0cd0*/  IMAD.U32 R7, R13, 0x40, R14 ;  /* 0x000000400d077824 */ /* 0x000fe200078e000e */
[----:B------:R-:W-:Y:S01]  /*0ce0*/  SHF.R.S32.HI R5, RZ, 0x5, R5 ;  /* 0x00000005ff057819 */ /* 0x000fe20000011405 */
[----:B------:R-:W-:Y:S01]  /*0cf0*/  IMAD.IADD R12, R9, 0x1, -R12 ;  /* 0x00000001090c7824 */ /* 0x000fe200078e0a0c */
[----:B------:R-:W-:Y:S01]  /*0d00*/  LOP3.LUT R3, R3, 0xfffffe, RZ, 0xc0, !PT ;  /* 0x00fffffe03037812 */ /* 0x000fe200078ec0ff */
[----:B------:R-:W-:Y:S01]  /*0d10*/  IMAD.SHL.U32 R10, R10, 0x40, RZ ;  /* 0x000000400a0a7824 */ /* 0x000fe200078e00ff */
[----:B------:R0:W-:Y:S01]  /*0d20*/  STL [R1+0x5c], R7 ;  /* 0x00005c0701007387 */ /* 0x0001e20000100800 */
[C---:B------:R-:W-:Y:S01]  /*0d30*/  IMAD.SHL.U32 R9, R12.reuse, 0x40, RZ ;  /* 0x000000400c097824 */ /* 0x040fe200078e00ff */
[----:B------:R-:W-:Y:S01]  /*0d40*/  R2P PR, R12, 0x6 ;  /* 0x000000060c007804 */ /* 0x000fe20000000000 */
[----:B------:R-:W-:Y:S01]  /*0d50*/  IMAD R198, R5, 0x10, R8 ;  /* 0x0000001005c67824 */ /* 0x000fe200078e0208 */
[----:B------:R-:W-:Y:S01]  /*0d60*/  LOP3.LUT R10, R10, 0x7ffffe00, RZ, 0xc0, !PT ;  /* 0x7ffffe000a0a7812 */ /* 0x000fe200078ec0ff */
[----:B------:R-:W-:Y:S01]  /*0d70*/  IMAD.IADD R3, R15, 0x1, -R3 ;  /* 0x000000010f037824 */ /* 0x000fe200078e0a03 */
[----:B------:R-:W-:Y:S01]  /*0d80*/  LOP3.LUT R9, R9, 0x1c0, RZ, 0xc0, !PT ;  /* 0x000001c009097812 */ /* 0x000fe200078ec0ff */
[----:B------:R-:W-:Y:S01]  /*0d90*/  STL [R1+0x34], RZ ;  /* 0x000034ff01007387 */ /* 0x000fe20000100800 */
[----:B------:R-:W-:Y:S01]  /*0da0*/  SEL R219, R219, 0xffffffe0, !P1 ;  /* 0xffffffe0dbdb7807 */ /* 0x000fe20004800000 */
[----:B------:R-:W-:Y:S01]  /*0db0*/  IMAD R10, R213, 0x400, R10 ;  /* 0x00000400d50a7824 */ /* 0x000fe200078e020a */
[----:B0-----:R-:W-:Y:S01]  /*0dc0*/  LOP3.LUT R7, R6, 0x7ffffffc, RZ, 0xc0, !PT ;  /* 0x7ffffffc06077812 */ /* 0x001fe200078ec0ff */
[----:B------:R-:W-:Y:S01]  /*0dd0*/  IMAD.SHL.U32 R216, R3, 0x100, RZ ;  /* 0x0000010003d87824 */ /* 0x000fe200078e00ff */
[----:B------:R-:W-:-:S02]  /*0de0*/  LOP3.LUT R14, R9, 0x8, R14, 0xf8, !PT ;  /* 0x00000008090e7812 */ /* 0x000fc400078ef80e */
[----:B------:R-:W-:Y:S02]  /*0df0*/  IADD3 R7, R4, -R7, RZ ;  /* 0x8000000704077210 */ /* 0x000fe40007ffe0ff */
[-C--:B------:R-:W-:Y:S02]  /*0e00*/  LEA.HI R4, R0, R19.reuse, RZ, 0x3 ;  /* 0x0000001300047211 */ /* 0x080fe400078f18ff */
[----:B------:R-:W-:Y:S02]  /*0e10*/  SHF.R.U32.HI R9, RZ, 0x3, R9 ;  /* 0x00000003ff097819 */ /* 0x000fe40000011609 */
[----:B------:R-:W-:Y:S02]  /*0e20*/  SHF.R.S32.HI R5, RZ, 0x3, R4 ;  /* 0x00000003ff057819 */ /* 0x000fe40000011404 */
[----:B------:R-:W-:Y:S02]  /*0e30*/  LOP3.LUT R4, R4, 0xfffffff8, RZ, 0xc0, !PT ;  /* 0xfffffff804047812 */ /* 0x000fe400078ec0ff */
[----:B------:R-:W-:-:S02]  /*0e40*/  LEA.HI R0, R0, R19, RZ, 0x2 ;  /* 0x0000001300007211 */ /* 0x000fc400078f10ff */
[----:B------:R-:W-:Y:S01]  /*0e50*/  LOP3.LUT R9, R14, R9, RZ, 0x3c, !PT ;  /* 0x000000090e097212 */ /* 0x000fe200078e3cff */
[----:B------:R-:W-:Y:S01]  /*0e60*/  IMAD.IADD R11, R19, 0x1, -R4 ;  /* 0x00000001130b7824 */ /* 0x000fe200078e0a04 */
[--C-:B------:R-:W-:Y:S02]  /*0e70*/  SHF.R.S32.HI R192, RZ, 0x2, R0.reuse ;  /* 0x00000002ffc07819 */ /* 0x100fe40000011400 */
[----:B------:R-:W-:Y:S01]  /*0e80*/  SHF.R.S32.HI R5, RZ, 0x1f, R0 ;  /* 0x0000001fff057819 */ /* 0x000fe20000011400 */
[----:B------:R-:W-:Y:S01]  /*0e90*/  IMAD.SHL.U32 R196, R11, 0x8, RZ ;  /* 0x000000080bc47824 */ /* 0x000fe200078e00ff */
[----:B------:R-:W-:Y:S01]  /*0ea0*/  LOP3.LUT R0, R0, 0xfffffffc, RZ, 0xc0, !PT ;  /* 0xfffffffc00007812 */ /* 0x000fe200078ec0ff */
[----:B------:R-:W-:Y:S01]  /*0eb0*/  IMAD.IADD R9, R10, 0x1, R9 ;  /* 0x000000010a097824 */ /* 0x000fe200078e0209 */
[----:B------:R-:W-:Y:S01]  /*0ec0*/  LEA.HI R5, R5, R192, RZ, 0x3 ;  /* 0x000000c005057211 */ /* 0x000fe200078f18ff */
[----:B------:R-:W-:Y:S01]  /*0ed0*/  VIADD R10, R192, 0x20 ;  /* 0x00000020c00a7836 */ /* 0x000fe20000000000 */
[C---:B------:R-:W-:Y:S01]  /*0ee0*/  IADD3 R15, R196.reuse, 0x180, RZ ;  /* 0x00000180c40f7810 */ /* 0x040fe20007ffe0ff */
[----:B------:R-:W-:Y:S01]  /*0ef0*/  IMAD.IADD R8, R19, 0x1, -R0 ;  /* 0x0000000113087824 */ /* 0x000fe200078e0a00 */
[----:B------:R-:W-:Y:S01]  /*0f00*/  LOP3.LUT R5, R5, 0xfffffff8, RZ, 0xc0, !PT ;  /* 0xfffffff805057812 */ /* 0x000fe200078ec0ff */
[C---:B------:R-:W-:Y:S01]  /*0f10*/  VIADD R29, R196.reuse, 0x40 ;  /* 0x00000040c41d7836 */ /* 0x040fe20000000000 */
[----:B------:R-:W-:Y:S01]  /*0f20*/  SHF.R.S32.HI R6, RZ, 0x1f, R10 ;  /* 0x0000001fff067819 */ /* 0x000fe2000001140a */
[----:B------:R-:W-:Y:S01]  /*0f30*/  VIADD R28, R196, 0x80 ;  /* 0x00000080c41c7836 */ /* 0x000fe20000000000 */
[----:B------:R-:W-:Y:S01]  /*0f40*/  LEA.HI R0, R8, R8, RZ, 0x1 ;  /* 0x0000000808007211 */ /* 0x000fe200078f08ff */
[----:B------:R-:W-:Y:S01]  /*0f50*/  VIADD R24, R196, 0xc0 ;  /* 0x000000c0c4187836 */ /* 0x000fe20000000000 */
[----:B------:R-:W-:Y:S01]  /*0f60*/  SHF.L.U32 R4, R10, 0x6, RZ ;  /* 0x000000060a047819 */ /* 0x000fe200000006ff */
[----:B------:R-:W-:Y:S01]  /*0f70*/  VIADD R21, R196, 0x100 ;  /* 0x00000100c4157836 */ /* 0x000fe20000000000 */
[----:B------:R-:W-:Y:S01]  /*0f80*/  SHF.R.S32.HI R30, RZ, 0x1f, R29 ;  /* 0x0000001fff1e7819 */ /* 0x000fe2000001141d */
[----:B------:R-:W-:Y:S01]  /*0f90*/  IMAD.SHL.U32 R184, R8, 0x4, RZ ;  /* 0x0000000408b87824 */ /* 0x000fe200078e00ff */
[----:B------:R-:W-:Y:S01]  /*0fa0*/  SHF.R.S32.HI R29, RZ, 0x1f, R28 ;  /* 0x0000001fff1d7819 */ /* 0x000fe2000001141c */
[----:B------:R-:W-:Y:S01]  /*0fb0*/  VIADD R20, R196, 0x140 ;  /* 0x00000140c4147836 */ /* 0x000fe20000000000 */
[----:B------:R-:W-:Y:S01]  /*0fc0*/  LOP3.LUT R0, R0, 0x1ffffffe, RZ, 0xc0, !PT ;  /* 0x1ffffffe00007812 */ /* 0x000fe200078ec0ff */
[----:B------:R-:W-:Y:S01]  /*0fd0*/  IMAD.SHL.U32 R16, R8, 0x8, RZ ;  /* 0x0000000808107824 */ /* 0x000fe200078e00ff */
[----:B------:R-:W-:Y:S01]  /*0fe0*/  LEA.HI R6, R6, R10, RZ, 0x3 ;  /* 0x0000000a06067211 */ /* 0x000fe200078f18ff */
[----:B------:R-:W-:Y:S01]  /*0ff0*/  VIADD R14, R196, 0x1c0 ;  /* 0x000001c0c40e7836 */ /* 0x000fe20000000000 */
[----:B------:R-:W-:Y:S01]  /*1000*/  SHF.R.S32.HI R28, RZ, 0x1f, R24 ;  /* 0x0000001fff1c7819 */ /* 0x000fe20000011418 */
[----:B------:R-:W-:Y:S01]  /*1010*/  VIADD R197, R184, 0x10 ;  /* 0x00000010b8c57836 */ /* 0x000fe20000000000 */
[----:B------:R-:W-:Y:S01]  /*1020*/  SHF.R.S32.HI R24, RZ, 0x1f, R21 ;  /* 0x0000001fff187819 */ /* 0x000fe20000011415 */
[----:B------:R-:W-:Y:S01]  /*1030*/  VIADD R201, R16, 0x160 ;  /* 0x0000016010c97836 */ /* 0x000fe20000000000 */
[----:B------:R-:W-:Y:S01]  /*1040*/  LOP3.LUT R4, R4, 0x1c0, RZ, 0xc0, !PT ;  /* 0x000001c004047812 */ /* 0x000fe200078ec0ff */
[----:B------:R-:W-:Y:S01]  /*1050*/  VIADD R200, R16, 0x180 ;  /* 0x0000018010c87836 */ /* 0x000fe20000000000 */
[----:B------:R-:W-:Y:S01]  /*1060*/  SHF.R.S32.HI R21, RZ, 0x1f, R20 ;  /* 0x0000001fff157819 */ /* 0x000fe20000011414 */
[----:B------:R-:W-:Y:S01]  /*1070*/  IMAD.IADD R3, R8, 0x1, -R0 ;  /* 0x0000000108037824 */ /* 0x000fe200078e0a00 */
[----:B------:R-:W-:Y:S01]  /*1080*/  SHF.R.S32.HI R20, RZ, 0x1f, R15 ;  /* 0x0000001fff147819 */ /* 0x000fe2000001140f */
[----:B------:R-:W-:Y:S01]  /*1090*/  IMAD.SHL.U32 R6, R6, 0x40, RZ ;  /* 0x0000004006067824 */ /* 0x000fe200078e00ff */
[----:B------:R-:W-:Y:S01]  /*10a0*/  SHF.R.S32.HI R15, RZ, 0x1f, R14 ;  /* 0x0000001fff0f7819 */ /* 0x000fe2000001140e */
[----:B------:R-:W-:Y:S01]  /*10b0*/  IMAD.SHL.U32 R14, R197, 0x2, RZ ;  /* 0x00000002c50e7824 */ /* 0x000fe200078e00ff */
[----:B------:R-:W-:Y:S01]  /*10c0*/  LOP3.LUT R0, R4, 0x38, R16, 0xf8, !PT ;  /* 0x0000003804007812 */ /* 0x000fe200078ef810 */
[----:B------:R-:W-:Y:S01]  /*10d0*/  IMAD.IADD R194, R192, 0x1, -R5 ;  /* 0x00000001c0c27824 */ /* 0x000fe200078e0a05 */
[----:B------:R-:W-:Y:S01]  /*10e0*/  SHF.R.U32.HI R13, RZ, 0x3, R4 ;  /* 0x00000003ff0d7819 */ /* 0x000fe20000011604 */
[C---:B------:R-:W-:Y:S01]  /*10f0*/  VIADD R199, R16.reuse, 0x1a0 ;  /* 0x000001a010c77836 */ /* 0x040fe20000000000 */
[----:B------:R-:W-:Y:S01]  /*1100*/  SHF.R.S32.HI R4, RZ, 0x1f, R201 ;  /* 0x0000001fff047819 */ /* 0x000fe200000114c9 */
[C---:B------:R-:W-:Y:S01]  /*1110*/  VIADD R211, R16.reuse, 0x1e0 ;  /* 0x000001e010d37836 */ /* 0x040fe20000000000 */
[----:B------:R-:W-:Y:S01]  /*1120*/  SHF.R.S32.HI R5, RZ, 0x1f, R200 ;  /* 0x0000001fff057819 */ /* 0x000fe200000114c8 */
[----:B------:R0:W-:Y:S01]  /*1130*/  STL [R1+0x48], R14 ;  /* 0x0000480e01007387 */ /* 0x0001e20000100800 */
[----:B------:R-:W-:Y:S01]  /*1140*/  IADD3 R212, R16, 0x1c0, RZ ;  /* 0x000001c010d47810 */ /* 0x000fe20007ffe0ff */
[----:B------:R-:W-:Y:S01]  /*1150*/  IMAD R217, R9, 0x2, R2 ;  /* 0x0000000209d97824 */ /* 0x000fe200078e0202 */
[----:B------:R-:W-:Y:S01]  /*1160*/  LOP3.LUT R6, R6, 0xfffffe00, RZ, 0xc0, !PT ;  /* 0xfffffe0006067812 */ /* 0x000fe200078ec0ff */
[C---:B------:R-:W-:Y:S01]  /*1170*/  VIADD R210, R16.reuse, 0x40 ;  /* 0x0000004010d27836 */ /* 0x040fe20000000000 */
[----:B------:R-:W-:Y:S01]  /*1180*/  SHF.R.S32.HI R8, RZ, 0x1f, R199 ;  /* 0x0000001fff087819 */ /* 0x000fe200000114c7 */
[----:B------:R-:W-:Y:S01]  /*1190*/  VIADD R209, R16, 0x60 ;  /* 0x0000006010d17836 */ /* 0x000fe20000000000 */
[----:B------:R-:W-:Y:S01]  /*11a0*/  SHF.L.U64.HI R5, R200, 0x1, R5 ;  /* 0x00000001c8057819 */ /* 0x000fe20000010205 */
[----:B------:R-:W-:Y:S01]  /*11b0*/  STL [R1+0x54], R6 ;  /* 0x0000540601007387 */ /* 0x000fe20000100800 */
[----:B------:R-:W-:Y:S01]  /*11c0*/  SHF.R.S32.HI R11, RZ, 0x1f, R212 ;  /* 0x0000001fff0b7819 */ /* 0x000fe200000114d4 */
[C---:B------:R-:W-:Y:S01]  /*11d0*/  VIADD R208, R16.reuse, 0x80 ;  /* 0x0000008010d07836 */ /* 0x040fe20000000000 */
[----:B0-----:R-:W-:Y:S01]  /*11e0*/  SHF.L.U64.HI R14, R201, 0x1, R4 ;  /* 0x00000001c90e7819 */ /* 0x001fe20000010204 */
[C---:B------:R-:W-:Y:S01]  /*11f0*/  VIADD R206, R16.reuse, 0xc0 ;  /* 0x000000c010ce7836 */ /* 0x040fe20000000000 */
[----:B------:R-:W-:Y:S01]  /*1200*/  SHF.R.S32.HI R10, RZ, 0x1f, R211 ;  /* 0x0000001fff0a7819 */ /* 0x000fe200000114d3 */
[----:B------:R-:W-:Y:S01]  /*1210*/  VIADD R205, R16, 0xe0 ;  /* 0x000000e010cd7836 */ /* 0x000fe20000000000 */
[----:B------:R-:W-:Y:S01]  /*1220*/  SHF.L.U64.HI R4, R199, 0x1, R8 ;  /* 0x00000001c7047819 */ /* 0x000fe20000010208 */
[----:B------:R-:W-:Y:S01]  /*1230*/  STL [R1], R14 ;  /* 0x0000000e01007387 */ /* 0x000fe20000100800 */
[----:B------:R-:W-:Y:S01]  /*1240*/  SHF.L.U64.HI R8, R212, 0x1, R11 ;  /* 0x00000001d4087819 */ /* 0x000fe2000001020b */
[C---:B------:R-:W-:Y:S01]  /*1250*/  VIADD R204, R16.reuse, 0x100 ;  /* 0x0000010010cc7836 */ /* 0x040fe20000000000 */
[----:B------:R-:W-:Y:S01]  /*1260*/  SHF.R.S32.HI R12, RZ, 0x1f, R197 ;  /* 0x0000001fff0c7819 */ /* 0x000fe200000114c5 */
[----:B------:R0:W-:Y:S01]  /*1270*/  STL [R1+0x4], R5 ;  /* 0x0000040501007387 */ /* 0x0001e20000100800 */
[C---:B------:R-:W-:Y:S01]  /*1280*/  VIADD R203, R16.reuse, 0x120 ;  /* 0x0000012010cb7836 */ /* 0x040fe20000000000 */
[C---:B------:R-:W-:Y:S01]  /*1290*/  IADD3 R207, R16.reuse, 0xa0, RZ ;  /* 0x000000a010cf7810 */ /* 0x040fe20007ffe0ff */
[C---:B------:R-:W-:Y:S01]  /*12a0*/  VIADD R202, R16.reuse, 0x140 ;  /* 0x0000014010ca7836 */ /* 0x040fe20000000000 */
[----:B------:R1:W-:Y:S01]  /*12b0*/  STL [R1+0x8], R4 ;  /* 0x0000080401007387 */ /* 0x0003e20000100800 */
[C---:B------:R-:W-:Y:S01]  /*12c0*/  VIADD R220, R217.reuse, 0x26800 ;  /* 0x00026800d9dc7836 */ /* 0x040fe20000000000 */
[----:B------:R-:W-:Y:S01]  /*12d0*/  SHF.R.S32.HI R221, RZ, 0x1f, R210 ;  /* 0x0000001fffdd7819 */ /* 0x000fe200000114d2 */
[----:B------:R-:W-:Y:S01]  /*12e0*/  VIADD R19, R16, 0x20 ;  /* 0x0000002010137836 */ /* 0x000fe20000000000 */
[----:B------:R-:W-:Y:S01]  /*12f0*/  STL [R1+0xc], R8 ;  /* 0x00000c0801007387 */ /* 0x000fe20000100800 */
[----:B------:R-:W-:Y:S01]  /*1300*/  VIADD R218, R217, 0x26840 ;  /* 0x00026840d9da7836 */ /* 0x000fe20000000000 */
[----:B0-----:R-:W-:Y:S01]  /*1310*/  SHF.L.U64.HI R5, R211, 0x1, R10 ;  /* 0x00000001d3057819 */ /* 0x001fe2000001020a */
[C---:B------:R-:W-:Y:S01]  /*1320*/  @P2 VIADD R218, R220.reuse, 0xffffffc0 ;  /* 0xffffffc0dcda2836 */ /* 0x040fe20000000000 */
[----:B------:R-:W-:Y:S01]  /*1330*/  SHF.R.S32.HI R222, RZ, 0x1f, R209 ;  /* 0x0000001fffde7819 */ /* 0x000fe200000114d1 */
[----:B------:R-:W-:Y:S01]  /*1340*/  IMAD.IADD R220, R220, 0x1, R219 ;  /* 0x00000001dcdc7824 */ /* 0x000fe200078e02db */
[----:B-1----:R-:W-:Y:S01]  /*1350*/  SHF.L.U64.HI R4, R197, 0x1, R12 ;  /* 0x00000001c5047819 */ /* 0x002fe2000001020c */
[----:B------:R0:W-:Y:S01]  /*1360*/  STL [R1+0x10], R5 ;  /* 0x0000100501007387 */ /* 0x0001e20000100800 */
[----:B------:R-:W-:Y:S01]  /*1370*/  SHF.R.S32.HI R223, RZ, 0x1f, R208 ;  /* 0x0000001fffdf7819 */ /* 0x000fe200000114d0 */
[----:B------:R-:W-:Y:S01]  /*1380*/  IMAD.IADD R219, R219, 0x1, R218 ;  /* 0x00000001dbdb7824 */ /* 0x000fe200078e02da */
[----:B------:R-:W-:Y:S01]  /*1390*/  SHF.R.S32.HI R224, RZ, 0x1f, R207 ;  /* 0x0000001fffe07819 */ /* 0x000fe200000114cf */
[----:B------:R1:W-:Y:S01]  /*13a0*/  STL [R1+0x44], R4 ;  /* 0x0000440401007387 */ /* 0x0003e20000100800 */
[----:B------:R-:W-:-:S02]  /*13b0*/  SHF.R.S32.HI R225, RZ, 0x1f, R206 ;  /* 0x0000001fffe17819 */ /* 0x000fc400000114ce */
[----:B------:R-:W-:Y:S02]  /*13c0*/  SHF.R.S32.HI R226, RZ, 0x1f, R205 ;  /* 0x0000001fffe27819 */ /* 0x000fe400000114cd */
[----:B------:R-:W-:Y:S02]  /*13d0*/  SHF.R.S32.HI R227, RZ, 0x1f, R204 ;  /* 0x0000001fffe37819 */ /* 0x000fe400000114cc */
[----:B0-----:R-:W-:Y:S01]  /*13e0*/  LOP3.LUT R5, R6, R0, R13, 0xf6, !PT ;  /* 0x0000000006057212 */ /* 0x001fe200078ef60d */
[----:B------:R-:W-:Y:S01]  /*13f0*/  IMAD R0, R3, 0x8, R198 ;  /* 0x0000000803007824 */ /* 0x000fe200078e02c6 */
[----:B------:R-:W-:Y:S02]  /*1400*/  SHF.R.S32.HI R228, RZ, 0x1f, R203 ;  /* 0x0000001fffe47819 */ /* 0x000fe400000114cb */
[----:B------:R-:W-:Y:S01]  /*1410*/  SHF.R.S32.HI R229, RZ, 0x1f, R202 ;  /* 0x0000001fffe57819 */ /* 0x000fe200000114ca */
[----:B-1----:R-:W-:Y:S01]  /*1420*/  IMAD R4, R5, 0x2, R2 ;  /* 0x0000000205047824 */ /* 0x002fe200078e0202 */
[----:B------:R-:W-:-:S02]  /*1430*/  SHF.R.S32.HI R17, RZ, 0x1f, R16 ;  /* 0x0000001fff117819 */ /* 0x000fc40000011410 */
[----:B------:R-:W-:Y:S02]  /*1440*/  SHF.R.S32.HI R195, RZ, 0x1f, R19 ;  /* 0x0000001fffc37819 */ /* 0x000fe40000011413 */
[----:B------:R0:W-:Y:S01]  /*1450*/  STL [R1+0x4c], R4 ;  /* 0x00004c0401007387 */ /* 0x0001e20000100800 */
[----:B------:R-:W-:Y:S02]  /*1460*/  SHF.L.U64.HI R221, R210, 0x1, R221 ;  /* 0x00000001d2dd7819 */ /* 0x000fe400000102dd */
[----:B------:R-:W-:Y:S01]  /*1470*/  SHF.L.U64.HI R222, R209, 0x1, R222 ;  /* 0x00000001d1de7819 */ /* 0x000fe200000102de */
[----:B------:R0:W-:Y:S01]  /*1480*/  STL [R1+0x58], R0 ;  /* 0x0000580001007387 */ /* 0x0001e20000100800 */
[----:B------:R-:W-:Y:S02]  /*1490*/  SHF.L.U64.HI R223, R208, 0x1, R223 ;  /* 0x00000001d0df7819 */ /* 0x000fe400000102df */
[----:B------:R-:W-:Y:S02]  /*14a0*/  SHF.L.U64.HI R224, R207, 0x1, R224 ;  /* 0x00000001cfe07819 */ /* 0x000fe400000102e0 */
[----:B------:R-:W-:-:S02]  /*14b0*/  SHF.L.U64.HI R225, R206, 0x1, R225 ;  /* 0x00000001cee17819 */ /* 0x000fc400000102e1 */
[----:B------:R-:W-:Y:S02]  /*14c0*/  SHF.L.U64.HI R226, R205, 0x1, R226 ;  /* 0x00000001cde27819 */ /* 0x000fe400000102e2 */
[----:B------:R-:W-:Y:S02]  /*14d0*/  SHF.L.U64.HI R227, R204, 0x1, R227 ;  /* 0x00000001cce37819 */ /* 0x000fe400000102e3 */
[----:B------:R-:W-:Y:S02]  /*14e0*/  SHF.L.U64.HI R228, R203, 0x1, R228 ;  /* 0x00000001cbe47819 */ /* 0x000fe400000102e4 */
[----:B------:R-:W-:Y:S02]  /*14f0*/  SHF.L.U64.HI R229, R202, 0x1, R229 ;  /* 0x00000001cae57819 */ /* 0x000fe400000102e5 */
[----:B0-----:R-:W-:-:S07]  /*1500*/  SHF.L.U32 R214, R7, 0x1, RZ ;  /* 0x0000000107d67819 */ /* 0x001fce00000006ff */
.L_x_3942:
        /* <DEDUP_REMOVED lines=11> */
[----:B------:R-:W-:-:S04]  /*15c0*/  ISETP.NE.U32.AND P0, PT, RZ, UR6, PT ;  /* 0x00000006ff007c0c */ /* 0x000fc8000bf05070 */
[----:B------:R-:W-:Y:S02]  /*15d0*/  ISETP.NE.AND.EX P0, PT, RZ, UR7, PT, P0 ;  /* 0x00000007ff007c0c */ /* 0x000fe4000bf05300 */
[----:B--2---:R-:W-:Y:S01]  /*15e0*/  SHF.R.S32.HI R3, RZ, 0x1f, R0 ;  /* 0x0000001fff037819 */ /* 0x004fe20000011400 */
[----:B------:R-:W-:Y:S02]  /*15f0*/  STL [R1+0x20], R0 ;  /* 0x0000200001007387 */ /* 0x000fe40000100800 */
[C---:B------:R-:W-:Y:S01]  /*1600*/  @P2 LEA R4, P3, R0.reuse, UR4, 0x2 ;  /* 0x0000000400042c11 */ /* 0x040fe2000f8610ff */
[C---:B------:R-:W-:Y:S01]  /*1610*/  IMAD.SHL.U32 R31, R0.reuse, 0x4, RZ ;  /* 0x00000004001f7824 */ /* 0x040fe200078e00ff */
[C-C-:B------:R-:W-:Y:S01]  /*1620*/  SHF.L.U64.HI R30, R0.reuse, 0x2, R3.reuse ;  /* 0x00000002001e7819 */ /* 0x140fe20000010203 */
[----:B------:R0:W-:Y:S01]  /*1630*/  STL [R1+0x40], R3 ;  /* 0x0000400301007387 */ /* 0x0001e20000100800 */
[----:B------:R-:W-:Y:S01]  /*1640*/  @P2 LEA.HI.X R5, R0, UR5, R3, 0x2, P3 ;  /* 0x0000000500052c11 */ /* 0x000fe200098f1403 */
[----:B------:R-:W-:Y:S01]  /*1650*/  ULDC UR4, c[0x0][0x288] ;  /* 0x0000a20000047ab9 */ /* 0x000fe20000000800 */
[----:B------:R-:W-:Y:S01]  /*1660*/  IADD3 R8, P4, R31, UR6, RZ ;  /* 0x000000061f087c10 */ /* 0x000fe2000ff9e0ff */
[----:B-1----:R1:W-:Y:S01]  /*1670*/  STL [R1+0x18], R31 ;  /* 0x0000181f01007387 */ /* 0x0023e20000100800 */
[----:B0-----:R-:W-:Y:S01]  /*1680*/  IMAD.MOV.U32 R3, RZ, RZ, RZ ;  /* 0x000000ffff037224 */ /* 0x001fe200078e00ff */
[----:B------:R-:W-:-:S02]  /*1690*/  MOV R27, UR4 ;  /* 0x00000004001b7c02 */ /* 0x000fc40008000f00 */
[----:B------:R1:W-:Y:S01]  /*16a0*/  STL [R1+0x1c], R30 ;  /* 0x00001c1e01007387 */ /* 0x0003e20000100800 */
[----:B------:R-:W-:Y:S01]  /*16b0*/  IADD3.X R9, R30, UR7, RZ, P4, !PT ;  /* 0x000000071e097c10 */ /* 0x000fe2000a7fe4ff */
[----:B------:R-:W-:Y:S02]  /*16c0*/  ULDC.64 UR4, c[0x0][0x418] ;  /* 0x0001060000047ab9 */ /* 0x000fe40000000a00 */
[----:B------:R1:W5:Y:S01]  /*16d0*/  @P2 LDG.E R3, desc[UR40][R4.64] ;  /* 0x0000002804032981 */ /* 0x000362000c1e1900 */
[----:B------:R-:W-:-:S03]  /*16e0*/  @P1 IADD3 R6, P2, R31, UR8, RZ ;  /* 0x000000081f061c10 */ /* 0x000fc6000ff5e0ff */
[----:B------:R1:W5:Y:S01]  /*16f0*/  @P0 LDG.E R29, desc[UR40][R8.64] ;  /* 0x00000028081d0981 */ /* 0x000362000c1e1900 */
[----:B---3--:R-:W-:-:S03]  /*1700*/  @P1 IADD3.X R7, R30, UR9, RZ, P2, !PT ;  /* 0x000000091e071c10 */ /* 0x008fc600097fe4ff */
[----:B------:R1:W-:Y:S01]  /*1710*/  STL [R1+0x38], R25 ;  /* 0x0000381901007387 */ /* 0x0003e20000100800 */
[----:B------:R-:W-:Y:S01]  /*1720*/  UISETP.NE.U32.AND UP0, UPT, UR4, URZ, UPT ;  /* 0x0000003f0400728c */ /* 0x000fe2000bf05070 */
[----:B------:R-:W-:Y:S02]  /*1730*/  ULDC.64 UR8, c[0x0][0xa20] ;  /* 0x0002880000087ab9 */ /* 0x000fe40000000a00 */
[----:B------:R1:W5:Y:S01]  /*1740*/  @P1 LDG.E R27, desc[UR40][R6.64] ;  /* 0x00000028061b1981 */ /* 0x000362000c1e1900 */
[----:B------:R-:W-:Y:S01]  /*1750*/  UISETP.NE.AND.EX UP0, UPT, UR5, URZ, UPT, UP0 ;  /* 0x0000003f0500728c */ /* 0x000fe2000bf05300 */
[----:B------:R-:W-:Y:S01]  /*1760*/  ISETP.NE.U32.AND P2, PT, RZ, UR8, PT ;  /* 0x00000008ff007c0c */ /* 0x000fe2000bf45070 */
[----:B------:R-:W-:Y:S01]  /*1770*/  ULDC UR4, c[0x0][0x424] ;  /* 0x0001090000047ab9 */ /* 0x000fe20000000800 */
[----:B------:R1:W-:Y:S01]  /*1780*/  STL [R1+0x14], R26 ;  /* 0x0000141a01007387 */ /* 0x0003e20000100800 */
[----:B------:R-:W-:Y:S01]  /*1790*/  USEL UR4, UR4, 0x1, UP0 ;  /* 0x0000000104047887 */ /* 0x000fe20008000000 */
[----:B------:R-:W-:Y:S01]  /*17a0*/  ISETP.NE.AND.EX P2, PT, RZ, UR9, PT, P2 ;  /* 0x00000009ff007c0c */ /* 0x000fe2000bf45320 */
[----:B------:R-:W-:Y:S01]  /*17b0*/  ULDC UR5, c[0x0][0x2f0] ;  /* 0x0000bc0000057ab9 */ /* 0x000fe20000000800 */
[----:B------:R-:W-:Y:S01]  /*17c0*/  IMAD.MOV.U32 R41, RZ, RZ, R0 ;  /* 0x000000ffff297224 */ /* 0x000fe200078e0000 */
[----:B------:R-:W-:-:S03]  /*17d0*/  UIMAD UR4, UR4, UR5, URZ ;  /* 0x00000005040472a4 */ /* 0x000fc6000f8e023f */
[----:B------:R-:W-:Y:S01]  /*17e0*/  ULDC UR5, c[0x0][0x348] ;  /* 0x0000d20000057ab9 */ /* 0x000fe20000000800 */
[----:B------:R-:W-:Y:S08]  /*17f0*/  @P1 BRA `(.L_x_3815) ;  /* 0x0000000000241947 */ /* 0x000ff00003800000 */
[----:B------:R-:W-:Y:S02]  /*1800*/  ULDC.64 UR6, c[0x0][0xa00] ;  /* 0x0002800000067ab9 */ /* 0x000fe40000000a00 */
[----:B------:R-:W-:-:S04]  /*1810*/  ISETP.NE.U32.AND P1, PT, RZ, UR6, PT ;  /* 0x00000006ff007c0c */ /* 0x000fc8000bf25070 */
[----:B------:R-:W-:-:S13]  /*1820*/  ISETP.NE.AND.EX P1, PT, RZ, UR7, PT, P1 ;  /* 0x00000007ff007c0c */ /* 0x000fda000bf25310 */
[----:B------:R-:W-:Y:S05]  /*1830*/  @!P1 BRA `(.L_x_3815) ;  /* 0x0000000000149947 */ /* 0x000fea0003800000 */
[----:B-1----:R-:W0:Y:S02]  /*1840*/  LDC.64 R4, c[0x0][0xa00] ;  /* 0x00028000ff047b82 */ /* 0x002e240000000a00 */
[----:B0-----:R-:W-:-:S05]  /*1850*/  IMAD.WIDE R4, R41, 0x4, R4 ;  /* 0x0000000429047825 */ /* 0x001fca00078e0204 */
[----:B-----5:R-:W2:Y:S04]  /*1860*/  LDG.E R27, desc[UR40][R4.64] ;  /* 0x00000028041b7981 */ /* 0x020ea8000c1e1900 */
[----:B------:R-:W2:Y:S02]  /*1870*/  LDG.E R0, desc[UR40][R4.64+0x4] ;  /* 0x0000042804007981 */ /* 0x000ea4000c1e1900 */
[----:B--2---:R-:W-:-:S07]  /*1880*/  IMAD.IADD R27, R0, 0x1, -R27 ;  /* 0x00000001001b7824 */ /* 0x004fce00078e0a1b */
.L_x_3815:
[----:B------:R-:W-:Y:S02]  /*1890*/  IMAD.U32 R40, RZ, RZ, UR5 ;  /* 0x00000005ff287e24 */ /* 0x000fe4000f8e00ff */
[----:B------:R-:W-:Y:S01]  /*18a0*/  IMAD.U32 R28, RZ, RZ, UR4 ;  /* 0x00000004ff1c7e24 */ /* 0x000fe2000f8e00ff */
[----:B------:R-:W-:Y:S06]  /*18b0*/  @!P2 BRA `(.L_x_3816) ;  /* 0x000000000010a947 */ /* 0x000fec0003800000 */
[----:B-1----:R-:W-:-:S04]  /*18c0*/  IADD3 R4, P0, R31, UR8, RZ ;  /* 0x000000081f047c10 */ /* 0x002fc8000ff1e0ff */
[----:B------:R-:W-:-:S05]  /*18d0*/  IADD3.X R5, R30, UR9, RZ, P0, !PT ;  /* 0x000000091e057c10 */ /* 0x000fca00087fe4ff */
[----:B------:R0:W5:Y:S01]  /*18e0*/  LDG.E R28, desc[UR40][R4.64] ;  /* 0x00000028041c7981 */ /* 0x000162000c1e1900 */
[----:B------:R-:W-:Y:S05]  /*18f0*/  BRA `(.L_x_3817) ;  /* 0x0000000000107947 */ /* 0x000fea0003800000 */
.L_x_3816:
[----:B------:R-:W-:Y:S05]  /*1900*/  @!P0 BRA `(.L_x_3817) ;  /* 0x00000000000c8947 */ /* 0x000fea0003800000 */
[----:B-1----:R-:W2:Y:S04]  /*1910*/  LDG.E R5, desc[UR40][R8.64] ;  /* 0x0000002808057981 */ /* 0x002ea8000c1e1900 */
[----:B------:R-:W2:Y:S02]  /*1920*/  LDG.E R28, desc[UR40][R8.64+0x4] ;  /* 0x00000428081c7981 */ /* 0x000ea4000c1e1900 */
[----:B--2---:R-:W-:-:S07]  /*1930*/  IMAD.IADD R28, R28, 0x1, -R5 ;  /* 0x000000011c1c7824 */ /* 0x004fce00078e0a05 */
.L_x_3817:
[----:B------:R-:W-:Y:S02]  /*1940*/  ULDC.64 UR4, c[0x0][0xa10] ;  /* 0x0002840000047ab9 */ /* 0x000fe40000000a00 */
[----:B------:R-:W-:-:S04]  /*1950*/  ISETP.NE.U32.AND P0, PT, RZ, UR4, PT ;  /* 0x00000004ff007c0c */ /* 0x000fc8000bf05070 */
[----:B------:R-:W-:Y:S01]  /*1960*/  ISETP.NE.AND.EX P0, PT, RZ, UR5, PT, P0 ;  /* 0x00000005ff007c0c */ /* 0x000fe2000bf05300 */
[----:B------:R-:W-:-:S12]  /*1970*/  ULDC.64 UR4, c[0x0][0xa30] ;  /* 0x00028c0000047ab9 */ /* 0x000fd80000000a00 */
[----:B01----:R-:W0:Y:S02]  /*1980*/  @P0 LDC.64 R4, c[0x0][0xa10] ;  /* 0x00028400ff040b82 */ /* 0x003e240000000a00 */
[----:B0-----:R-:W-:-:S05]  /*1990*/  @P0 IMAD.WIDE R4, R41, 0x4, R4 ;  /* 0x0000000429040825 */ /* 0x001fca00078e0204 */
[----:B------:R-:W2:Y:S04]  /*19a0*/  @P0 LDG.E R0, desc[UR40][R4.64] ;  /* 0x0000002804000981 */ /* 0x000ea8000c1e1900 */
[----:B------:R-:W2:Y:S01]  /*19b0*/  @P0 LDG.E R9, desc[UR40][R4.64+0x4] ;  /* 0x0000042804090981 */ /* 0x000ea2000c1e1900 */
[----:B------:R-:W-:Y:S01]  /*19c0*/  ISETP.NE.U32.AND P1, PT, RZ, UR4, PT ;  /* 0x00000004ff007c0c */ /* 0x000fe2000bf25070 */
[----:B-----5:R-:W-:-:S03]  /*19d0*/  IMAD.MOV.U32 R24, RZ, RZ, R28 ;  /* 0x000000ffff187224 */ /* 0x020fc600078e001c */
[----:B------:R-:W-:-:S13]  /*19e0*/  ISETP.NE.AND.EX P1, PT, RZ, UR5, PT, P1 ;  /* 0x00000005ff007c0c */ /* 0x000fda000bf25310 */
[----:B------:R-:W-:-:S04]  /*19f0*/  @P1 IADD3 R6, P2, R31, UR4, RZ ;  /* 0x000000041f061c10 */ /* 0x000fc8000ff5e0ff */
[----:B------:R-:W-:-:S05]  /*1a00*/  @P1 IADD3.X R7, R30, UR5, RZ, P2, !PT ;  /* 0x000000051e071c10 */ /* 0x000fca00097fe4ff */
[----:B------:R0:W5:Y:S01]  /*1a10*/  @P1 LDG.E R24, desc[UR40][R6.64] ;  /* 0x0000002806181981 */ /* 0x000162000c1e1900 */
[----:B------:R-:W-:Y:S01]  /*1a20*/  IMAD.IADD R11, R28, 0x1, -R3 ;  /* 0x000000011c0b7824 */ /* 0x000fe200078e0a03 */
[----:B------:R-:W-:-:S03]  /*1a30*/  PLOP3.LUT P3, PT, PT, PT, PT, 0x80, 0x0 ;  /* 0x000000000000781c */ /* 0x000fc60003f6f070 */
[----:B------:R-:W-:-:S05]  /*1a40*/  IMAD.MOV R39, RZ, RZ, -R11 ;  /* 0x000000ffff277224 */ /* 0x000fca00078e0a0b */
[----:B------:R-:W-:Y:S01]  /*1a50*/  VIMNMX R39, RZ, R39, !PT ;  /* 0x00000027ff277248 */ /* 0x000fe20007fe0100 */
[----:B--2---:R-:W-:-:S05]  /*1a60*/  @P0 IMAD.IADD R40, R9, 0x1, -R0 ;  /* 0x0000000109280824 */ /* 0x004fca00078e0a00 */
[----:B------:R-:W-:-:S05]  /*1a70*/  IADD3 R168, R11, R40, RZ ;  /* 0x000000280ba87210 */ /* 0x000fca0007ffe0ff */
[----:B------:R-:W-:-:S05]  /*1a80*/  VIADD R0, R168, 0x3f ;  /* 0x0000003fa8007836 */ /* 0x000fca0000000000 */
[----:B------:R-:W-:-:S04]  /*1a90*/  SHF.R.S32.HI R3, RZ, 0x1f, R0 ;  /* 0x0000001fff037819 */ /* 0x000fc80000011400 */
[----:B------:R-:W-:-:S04]  /*1aa0*/  LEA.HI R3, R3, R0, RZ, 0x6 ;  /* 0x0000000003037211 */ /* 0x000fc800078f30ff */
[----:B------:R-:W-:Y:S02]  /*1ab0*/  LOP3.LUT R5, R3, 0xffffffc0, RZ, 0xc0, !PT ;  /* 0xffffffc003057812 */ /* 0x000fe400078ec0ff */
[----:B------:R-:W-:Y:S02]  /*1ac0*/  SHF.R.S32.HI R215, RZ, 0x6, R3 ;  /* 0x00000006ffd77819 */ /* 0x000fe40000011403 */
[----:B------:R-:W-:-:S04]  /*1ad0*/  VIADDMNMX R0, R5, -R11, R40, PT ;  /* 0x8000000b05007246 */ /* 0x000fc80003800128 */
[----:B------:R-:W-:Y:S02]  /*1ae0*/  ISETP.GT.AND P0, PT, R0, R39, PT ;  /* 0x000000270000720c */ /* 0x000fe40003f04270 */
[----:B------:R-:W-:-:S05]  /*1af0*/  SHF.R.U32.HI R39, RZ, 0x6, R39 ;  /* 0x00000006ff277819 */ /* 0x000fca0000011627 */
[----:B------:R-:W-:-:S06]  /*1b00*/  IMAD.MOV.U32 R38, RZ, RZ, R39 ;  /* 0x000000ffff267224 */ /* 0x000fcc00078e0027 */
[----:B------:R-:W-:-:S05]  /*1b10*/  @P0 VIADD R0, R0, 0x3f ;  /* 0x0000003f00000836 */ /* 0x000fca0000000000 */
[----:B------:R-:W-:-:S04]  /*1b20*/  @P0 SHF.R.S32.HI R5, RZ, 0x1f, R0 ;  /* 0x0000001fff050819 */ /* 0x000fc80000011400 */
[----:B------:R-:W-:-:S04]  /*1b30*/  @P0 LEA.HI R5, R5, R0, RZ, 0x6 ;  /* 0x0000000005050211 */ /* 0x000fc800078f30ff */
[----:B------:R-:W-:-:S04]  /*1b40*/  @P0 SHF.R.S32.HI R38, RZ, 0x6, R5 ;  /* 0x00000006ff260819 */ /* 0x000fc80000011405 */
        /* <DEDUP_REMOVED lines=22> */
.L_x_3820:
[----:B------:R-:W-:Y:S05]  /*1cb0*/  BSYNC B6 ;  /* 0x0000000000067941 */ /* 0x000fea0003800000 */
.L_x_3819:
        /* <DEDUP_REMOVED lines=20> */
.L_x_3822:
[----:B------:R-:W-:Y:S05]  /*1e00*/  BSYNC B6 ;  /* 0x0000000000067941 */ /* 0x000fea0003800000 */
.L_x_3821:
[----:B------:R-:W-:Y:S01]  /*1e10*/  ULDC.64 UR4, c[0x0][0x9f8] ;  /* 0x00027e0000047ab9 */ /* 0x000fe20000000a00 */
[----:B------:R-:W0:Y:S01]  /*1e20*/  LDC.64 R4, c[0x0][0x3f8] ;  /* 0x0000fe00ff047b82 */ /* 0x000e220000000a00 */
[----:B------:R-:W-:-:S04]  /*1e30*/  ISETP.NE.U32.AND P0, PT, RZ, UR4, PT ;  /* 0x00000004ff007c0c */ /* 0x000fc8000bf05070 */
[----:B------:R-:W-:-:S03]  /*1e40*/  ISETP.NE.AND.EX P0, PT, RZ, UR5, PT, P0 ;  /* 0x00000005ff007c0c */ /* 0x000fc6000bf05300 */
[----:B------:R-:W1:Y:S08]  /*1e50*/  LDC.64 R46, c[0x0][0x408] ;  /* 0x00010200ff2e7b82 */ /* 0x000e700000000a00 */
[----:B------:R-:W2:Y:S02]  /*1e60*/  LDC R51, c[0x0][0x3f4] ;  /* 0x0000fd00ff337b82 */ /* 0x000ea40000000800 */
[----:B------:R-:W-:-:S02]  /*1e70*/  @P0 IADD3 R6, P1, R31, UR4, RZ ;  /* 0x000000041f060c10 */ /* 0x000fc4000ff3e0ff */
[----:B------:R-:W-:Y:S01]  /*1e80*/  SHF.R.S32.HI R3, RZ, 0x1f, R192 ;  /* 0x0000001fff037819 */ /* 0x000fe200000114c0 */
[----:B------:R-:W3:Y:S01]  /*1e90*/  S2R R12, SR_TID.X ;  /* 0x00000000000c7919 */ /* 0x000ee20000002100 */
[----:B------:R-:W-:Y:S02]  /*1ea0*/  @P0 IADD3.X R7, R30, UR5, RZ, P1, !PT ;  /* 0x000000051e070c10 */ /* 0x000fe40008ffe4ff */
[----:B------:R-:W-:Y:S01]  /*1eb0*/  SHF.R.S32.HI R185, RZ, 0x1f, R184 ;  /* 0x0000001fffb97819 */ /* 0x000fe200000114b8 */
[----:B0-----:R-:W-:-:S04]  /*1ec0*/  IMAD.WIDE.U32 R32, R192, R4, R16 ;  /* 0x00000004c0207225 */ /* 0x001fc800078e0010 */
[----:B------:R-:W-:Y:S01]  /*1ed0*/  IMAD.SHL.U32 R44, R194, 0x40, RZ ;  /* 0x00000040c22c7824 */ /* 0x000fe200078e00ff */
[----:B------:R0:W4:Y:S01]  /*1ee0*/  @P0 LDG.E R41, desc[UR40][R6.64] ;  /* 0x0000002806290981 */ /* 0x000122000c1e1900 */
[C---:B------:R-:W-:Y:S01]  /*1ef0*/  IMAD R0, R3.reuse, R4, RZ ;  /* 0x0000000403007224 */ /* 0x040fe200078e02ff */
[----:B------:R-:W-:Y:S01]  /*1f00*/  SHF.L.U64.HI R42, R4, 0x6, R5 ;  /* 0x00000006042a7819 */ /* 0x000fe20000010205 */
[----:B-1----:R-:W-:Y:S01]  /*1f10*/  IMAD R3, R3, R46, RZ ;  /* 0x0000002e03037224 */ /* 0x002fe200078e02ff */
[----:B------:R-:W1:Y:S01]  /*1f20*/  S2R R30, SR_TID.X ;  /* 0x00000000001e7919 */ /* 0x000e620000002100 */
[----:B------:R-:W-:Y:S01]  /*1f30*/  IMAD R9, R192, R5, R0 ;  /* 0x00000005c0097224 */ /* 0x000fe200078e0200 */
[----:B------:R-:W-:Y:S01]  /*1f40*/  LOP3.LUT R44, R44, 0x1c0, RZ, 0xc0, !PT ;  /* 0x000001c02c2c7812 */ /* 0x000fe200078ec0ff */
[-C--:B------:R-:W-:Y:S01]  /*1f50*/  IMAD.WIDE.U32 R20, R192, R4.reuse, R184 ;  /* 0x00000004c0147225 */ /* 0x080fe200078e00b8 */
[----:B------:R-:W-:Y:S01]  /*1f60*/  SHF.L.U64.HI R45, R46, 0x6, R47 ;  /* 0x000000062e2d7819 */ /* 0x000fe2000001022f */
[----:B------:R-:W-:Y:S01]  /*1f70*/  ULDC UR4, c[0x0][0x2f4] ;  /* 0x0000bd0000047ab9 */ /* 0x000fe20000000800 */
[----:B--2---:R-:W-:Y:S01]  /*1f80*/  ISETP.GE.AND P0, PT, R16, R51, PT ;  /* 0x000000331000720c */ /* 0x004fe20003f06270 */
[----:B------:R-:W-:Y:S01]  /*1f90*/  IMAD R11, R192, R47, R3 ;  /* 0x0000002fc00b7224 */ /* 0x000fe200078e0203 */
[----:B0----5:R-:W-:Y:S01]  /*1fa0*/  SHF.R.S32.HI R7, RZ, 0x1f, R24 ;  /* 0x0000001fff077819 */ /* 0x021fe20000011418 */
[----:B------:R-:W-:Y:S01]  /*1fb0*/  IMAD.IADD R21, R21, 0x1, R9 ;  /* 0x0000000115157824 */ /* 0x000fe200078e0209 */
[----:B------:R-:W-:Y:S01]  /*1fc0*/  SEL R3, R51, RZ, P0 ;  /* 0x000000ff33037207 */ /* 0x000fe20000000000 */
[----:B------:R-:W-:Y:S01]  /*1fd0*/  IMAD.SHL.U32 R43, R4, 0x40, RZ ;  /* 0x00000040042b7824 */ /* 0x000fe200078e00ff */
[----:B------:R-:W-:Y:S01]  /*1fe0*/  IADD3 R33, R9, R33, RZ ;  /* 0x0000002109217210 */ /* 0x000fe20007ffe0ff */
[C---:B------:R-:W-:Y:S01]  /*1ff0*/  IMAD R8, R7.reuse, R4, RZ ;  /* 0x0000000407087224 */ /* 0x040fe200078e02ff */
[C---:B------:R-:W-:Y:S01]  /*2000*/  ISETP.GE.AND P2, PT, R16.reuse, UR4, PT ;  /* 0x0000000410007c0c */ /* 0x040fe2000bf46270 */
[----:B------:R-:W-:Y:S01]  /*2010*/  IMAD R7, R7, R46, RZ ;  /* 0x0000002e07077224 */ /* 0x000fe200078e02ff */
[----:B------:R-:W-:Y:S01]  /*2020*/  SHF.R.S32.HI R48, RZ, 0x1f, R26 ;  /* 0x0000001fff307819 */ /* 0x000fe2000001141a */
[----:B------:R-:W-:Y:S01]  /*2030*/  IMAD.IADD R3, R16, 0x1, R3 ;  /* 0x0000000110037824 */ /* 0x000fe200078e0203 */
[----:B------:R-:W-:Y:S01]  /*2040*/  ISETP.GE.AND P1, PT, R19, UR4, PT ;  /* 0x0000000413007c0c */ /* 0x000fe2000bf26270 */
[----:B------:R-:W-:Y:S01]  /*2050*/  IMAD.WIDE.U32 R20, R24, R4, R20 ;  /* 0x0000000418147225 */ /* 0x000fe200078e0014 */
[----:B---3--:R-:W-:-:S02]  /*2060*/  SHF.R.U32.HI R12, RZ, 0x7, R12 ;  /* 0x00000007ff0c7819 */ /* 0x008fc4000001160c */
[----:B------:R-:W-:Y:S01]  /*2070*/  SHF.R.S32.HI R6, RZ, 0x1f, R3 ;  /* 0x0000001fff067819 */ /* 0x000fe20000011403 */
[----:B------:R-:W-:Y:S01]  /*2080*/  IMAD.WIDE.U32 R32, R24, R4, R32 ;  /* 0x0000000418207225 */ /* 0x000fe200078e0020 */
[----:B------:R-:W-:Y:S02]  /*2090*/  LOP3.LUT R4, R44, 0x18, R16, 0xf8, !PT ;  /* 0x000000182c047812 */ /* 0x000fe400078ef810 */
[----:B------:R-:W-:Y:S01]  /*20a0*/  LEA.HI R3, R6, R3, RZ, 0x3 ;  /* 0x0000000306037211 */ /* 0x000fe200078f18ff */
[----:B------:R-:W-:Y:S01]  /*20b0*/  IMAD R7, R24, R47, R7 ;  /* 0x0000002f18077224 */ /* 0x000fe200078e0207 */
[----:B------:R-:W-:Y:S01]  /*20c0*/  SHF.R.U32.HI R47, RZ, 0x3, R44 ;  /* 0x00000003ff2f7819 */ /* 0x000fe2000001162c */
[-C--:B------:R-:W-:Y:S01]  /*20d0*/  IMAD.WIDE.U32 R34, R192, R46.reuse, R184 ;  /* 0x0000002ec0227225 */ /* 0x080fe200078e00b8 */
[----:B------:R-:W-:Y:S02]  /*20e0*/  LOP3.LUT R56, R3, 0xfffffff8, RZ, 0xc0, !PT ;  /* 0xfffffff803387812 */ /* 0x000fe400078ec0ff */
[----:B------:R-:W-:Y:S01]  /*20f0*/  LOP3.LUT R4, R4, R47, RZ, 0x3c, !PT ;  /* 0x0000002f04047212 */ /* 0x000fe200078e3cff */
[----:B-1----:R-:W-:Y:S01]  /*2100*/  VIADD R30, R30, 0xffffff80 ;  /* 0xffffff801e1e7836 */ /* 0x002fe20000000000 */
[----:B------:R-:W-:Y:S01]  /*2110*/  IADD3 R49, R12, 0x8, RZ ;  /* 0x000000080c317810 */ /* 0x000fe20007ffe0ff */
[----:B------:R-:W-:Y:S01]  /*2120*/  IMAD.WIDE.U32 R36, R192, R46, R16 ;  /* 0x0000002ec0247225 */ /* 0x000fe200078e0010 */
[----:B------:R-:W-:-:S02]  /*2130*/  P2R R63, PR, RZ, 0x4 ;  /* 0x00000004ff3f7803 */ /* 0x000fc40000000000 */
[----:B------:R-:W-:Y:S01]  /*2140*/  SHF.R.S32.HI R10, RZ, 0x1f, R30 ;  /* 0x0000001fff0a7819 */ /* 0x000fe2000001141e */
[----:B------:R-:W-:Y:S01]  /*2150*/  IMAD R52, R213, 0x200, R4 ;  /* 0x00000200d5347824 */ /* 0x000fe200078e0204 */
[----:B------:R-:W-:Y:S01]  /*2160*/  LOP3.LUT R4, R44, 0x38, R3, 0xf8, !PT ;  /* 0x000000382c047812 */ /* 0x000fe200078ef803 */
[----:B------:R-:W-:Y:S01]  /*2170*/  IMAD.IADD R35, R35, 0x1, R11 ;  /* 0x0000000123237824 */ /* 0x000fe200078e020b */
[----:B------:R-:W-:Y:S01]  /*2180*/  LEA.HI R10, R10, R30, RZ, 0x2 ;  /* 0x0000001e0a0a7211 */ /* 0x000fe200078f10ff */
[----:B------:R-:W-:Y:S01]  /*2190*/  IMAD.IADD R37, R11, 0x1, R37 ;  /* 0x000000010b257824 */ /* 0x000fe200078e0225 */
[----:B------:R-:W-:Y:S01]  /*21a0*/  LOP3.LUT R4, R4, R47, RZ, 0x3c, !PT ;  /* 0x0000002f04047212 */ /* 0x000fe200078e3cff */
[----:B------:R-:W-:Y:S01]  /*21b0*/  IMAD R9, R24, R5, R8 ;  /* 0x0000000518097224 */ /* 0x000fe200078e0208 */
[----:B------:R-:W-:Y:S01]  /*21c0*/  LOP3.LUT R10, R10, 0xfffffffc, RZ, 0xc0, !PT ;  /* 0xfffffffc0a0a7812 */ /* 0x000fe200078ec0ff */
[----:B------:R-:W-:Y:S01]  /*21d0*/  IMAD.WIDE.U32 R34, R24, R46, R34 ;  /* 0x0000002e18227225 */ /* 0x000fe200078e0022 */
[----:B------:R-:W-:-:S03]  /*21e0*/  SHF.R.S32.HI R61, RZ, 0x1f, R56 ;  /* 0x0000001fff3d7819 */ /* 0x000fc60000011438 */
[----:B------:R-:W-:-:S04]  /*21f0*/  IMAD.WIDE.U32 R36, R24, R46, R36 ;  /* 0x0000002e18247225 */ /* 0x000fc800078e0024 */
[----:B------:R-:W-:Y:S02]  /*2200*/  IMAD.IADD R10, R30, 0x1, -R10 ;  /* 0x000000011e0a7824 */ /* 0x000fe400078e0a0a */
[----:B------:R-:W-:Y:S02]  /*2210*/  IMAD.IADD R0, R29, 0x1, R28 ;  /* 0x000000011d007824 */ /* 0x000fe400078e021c */
[----:B------:R-:W-:Y:S02]  /*2220*/  IMAD.SHL.U32 R46, R46, 0x40, RZ ;  /* 0x000000402e2e7824 */ /* 0x000fe400078e00ff */
[----:B------:R-:W-:Y:S02]  /*2230*/  IMAD R50, R10, 0x40, R192 ;  /* 0x000000400a327824 */ /* 0x000fe400078e02c0 */
[----:B------:R-:W-:Y:S02]  /*2240*/  IMAD.SHL.U32 R51, R51, 0x2, RZ ;  /* 0x0000000233337824 */ /* 0x000fe400078e00ff */
[----:B------:R-:W-:-:S02]  /*2250*/  IMAD.IADD R53, R21, 0x1, R9 ;  /* 0x0000000115357824 */ /* 0x000fc400078e0209 */
[----:B------:R-:W-:Y:S02]  /*2260*/  IMAD.IADD R54, R9, 0x1, R33 ;  /* 0x0000000109367824 */ /* 0x000fe400078e0221 */
[----:B------:R-:W-:Y:S02]  /*2270*/  IMAD.IADD R55, R35, 0x1, R7 ;  /* 0x0000000123377824 */ /* 0x000fe400078e0207 */
[----:B------:R-:W-:Y:S02]  /*2280*/  IMAD.IADD R57, R7, 0x1, R37 ;  /* 0x0000000107397824 */ /* 0x000fe400078e0225 */
[----:B------:R-:W-:Y:S01]  /*2290*/  IMAD R62, R213, 0x200, R4 ;  /* 0x00000200d53e7824 */ /* 0x000fe200078e0204 */
[----:B----4-:R-:W-:-:S07]  /*22a0*/  SHF.R.S32.HI R60, RZ, 0x1f, R41 ;  /* 0x0000001fff3c7819 */ /* 0x010fce0000011429 */
.L_x_3855:
[----:B0-----:R-:W0:Y:S01]  /*22b0*/  LDC R66, c[0x0][0x430] ;  /* 0x00010c00ff427b82 */ /* 0x001e220000000800 */
[----:B------:R-:W-:Y:S01]  /*22c0*/  IADD3 R38, R38, -0x1, RZ ;  /* 0xffffffff26267810 */ /* 0x000fe20007ffe0ff */
[----:B------:R-:W-:-:S04]  /*22d0*/  IMAD.MOV.U32 R65, RZ, RZ, RZ ;  /* 0x000000ffff417224 */ /* 0x000fc800078e00ff */
        /* <DEDUP_REMOVED lines=8> */
[----:B--2---:R-:W2:Y:S08]  /*2360*/  @!P2 LDC.64 R4, c[0x0][0x418] ;  /* 0x00010600ff04ab82 */ /* 0x004eb00000000a00 */
[----:B------:R-:W3:Y:S08]  /*2370*/  @P3 LDC R9, c[0x0][0x434] ;  /* 0x00010d00ff093b82 */ /* 0x000ef00000000800 */
[----:B------:R-:W4:Y:S01]  /*2380*/  @P3 LDC R10, c[0x0][0x438] ;  /* 0x00010e00ff0a3b82 */ /* 0x000f220000000800 */
[----:B---3--:R-:W-:-:S05]  /*2390*/  @P3 IMAD.HI.U32 R9, R12, R9, RZ ;  /* 0x000000090c093227 */ /* 0x008fca00078e00ff */
[----:B----4-:R-:W-:Y:S01]  /*23a0*/  @P3 SHF.R.U32.HI R8, RZ, R10, R9 ;  /* 0x0000000aff083219 */ /* 0x010fe20000011609 */
[----:B0-----:R-:W-:-:S03]  /*23b0*/  @!P2 IMAD R10, R60, R6, RZ ;  /* 0x000000063c0aa224 */ /* 0x001fc600078e02ff */
[----:B------:R-:W-:Y:S01]  /*23c0*/  @!P2 SHF.R.S32.HI R9, RZ, 0x1f, R8 ;  /* 0x0000001fff09a819 */ /* 0x000fe20000011408 */
[C---:B------:R-:W-:Y:S02]  /*23d0*/  @!P2 IMAD R11, R41.reuse, R7, R10 ;  /* 0x00000007290ba224 */ /* 0x040fe400078e020a */
[----:B------:R-:W-:-:S04]  /*23e0*/  @!P2 IMAD.WIDE.U32 R6, R41, R6, R8 ;  /* 0x000000062906a225 */ /* 0x000fc800078e0008 */
[----:B------:R-:W-:Y:S01]  /*23f0*/  @!P2 IMAD.IADD R7, R7, 0x1, R11 ;  /* 0x000000010707a824 */ /* 0x000fe200078e020b */
[----:B--2---:R-:W-:-:S04]  /*2400*/  @!P2 LEA R4, P3, R6, R4, 0x2 ;  /* 0x000000040604a211 */ /* 0x004fc800078610ff */
[----:B------:R-:W-:Y:S02]  /*2410*/  @!P2 LEA.HI.X R5, R6, R5, R7, 0x2, P3 ;  /* 0x000000050605a211 */ /* 0x000fe400018f1407 */
[----:B-1----:R-:W-:Y:S01]  /*2420*/  ISETP.GE.AND P3, PT, R77, 0x1, PT ;  /* 0x000000014d00780c */ /* 0x002fe20003f66270 */
[----:B------:R-:W-:Y:S02]  /*2430*/  IMAD.MOV R7, RZ, RZ, -R8 ;  /* 0x000000ffff077224 */ /* 0x000fe400078e0a08 */
[----:B------:R-:W-:Y:S01]  /*2440*/  IMAD.SHL.U32 R73, R22, 0x1000, RZ ;  /* 0x0000100016497824 */ /* 0x000fe200078e00ff */
[----:B------:R-:W-:Y:S05]  /*2450*/  YIELD ;  /* 0x0000000000007946 */ /* 0x000fea0003800000 */
[----:B------:R-:W-:Y:S01]  /*2460*/  IMAD R66, R66, R7, R12 ;  /* 0x0000000742427224 */ /* 0x000fe200078e020c */
[----:B------:R0:W5:Y:S01]  /*2470*/  @!P2 LDG.E R65, desc[UR40][R4.64] ;  /* 0x000000280441a981 */ /* 0x000162000c1e1900 */
[----:B------:R-:W-:Y:S01]  /*2480*/  IMAD.IADD R7, R52, 0x1, R73 ;  /* 0x0000000134077824 */ /* 0x000fe200078e0249 */
[----:B------:R-:W-:Y:S01]  /*2490*/  BSSY B0, `(.L_x_3823) ;  /* 0x00001a5000007945 */ /* 0x000fe20003800000 */
[----:B------:R-:W-:-:S03]  /*24a0*/  ISETP.GT.AND P2, PT, R38, R39, PT ;  /* 0x000000272600720c */ /* 0x000fc60003f44270 */
[----:B------:R-:W-:Y:S01]  /*24b0*/  LEA R72, R7, R2, 0x1 ;  /* 0x0000000207487211 */ /* 0x000fe200078e08ff */
[----:B------:R-:W-:Y:S09]  /*24c0*/  @!P3 BRA `(.L_x_3824) ;  /* 0x0000001400acb947 */ /* 0x000ff20003800000 */
[----:B------:R-:W-:Y:S01]  /*24d0*/  SHF.R.S32.HI R68, RZ, 0x1f, R66 ;  /* 0x0000001fff447819 */ /* 0x000fe20000011442 */
[----:B------:R-:W-:Y:S01]  /*24e0*/  ULDC.64 UR4, c[0x0][0x300] ;  /* 0x0000c00000047ab9 */ /* 0x000fe20000000a00 */
[----:B-----5:R-:W-:Y:S01]  /*24f0*/  SHF.R.S32.HI R67, RZ, 0x1f, R65 ;  /* 0x0000001fff437819 */ /* 0x020fe20000011441 */
[----:B0-----:R-:W-:Y:S01]  /*2500*/  IMAD.WIDE.U32 R4, R66, UR4, RZ ;  /* 0x0000000442047c25 */ /* 0x001fe2000f8e00ff */
[----:B------:R-:W-:Y:S01]  /*2510*/  ULDC.U8 UR6, c[0x0][0x410] ;  /* 0x0001040000067ab9 */ /* 0x000fe20000000000 */
[----:B------:R-:W-:Y:S02]  /*2520*/  SHF.R.S32.HI R15, RZ, 0x1f, R38 ;  /* 0x0000001fff0f7819 */ /* 0x000fe40000011426 */
[----:B------:R-:W-:Y:S01]  /*2530*/  IMAD R7, R68, UR4, RZ ;  /* 0x0000000444077c24 */ /* 0x000fe2000f8e02ff */
[----:B------:R-:W-:Y:S01]  /*2540*/  ISETP.NE.AND P3, PT, RZ, UR6, PT ;  /* 0x00000006ff007c0c */ /* 0x000fe2000bf65270 */
[----:B------:R-:W-:Y:S02]  /*2550*/  IMAD R8, R42, R38, RZ ;  /* 0x000000262a087224 */ /* 0x000fe400078e02ff */
[----:B------:R-:W-:Y:S01]  /*2560*/  IMAD R7, R66, UR5, R7 ;  /* 0x0000000542077c24 */ /* 0x000fe2000f8e0207 */
[----:B------:R-:W-:Y:S01]  /*2570*/  ULDC.64 UR4, c[0x0][0x310] ;  /* 0x0000c40000047ab9 */ /* 0x000fe20000000a00 */
[----:B------:R-:W-:-:S02]  /*2580*/  IMAD R11, R15, R43, R8 ;  /* 0x0000002b0f0b7224 */ /* 0x000fc400078e0208 */
[----:B------:R-:W-:Y:S02]  /*2590*/  IMAD R6, R67, UR4, RZ ;  /* 0x0000000443067c24 */ /* 0x000fe4000f8e02ff */
        /* <DEDUP_REMOVED lines=10> */
[----:B------:R-:W-:Y:S01]  /*2640*/  LEA R71, P4, R6, UR4, 0x1 ;  /* 0x0000000406477c11 */ /* 0x000fe2000f8808ff */
[----:B------:R-:W-:-:S03]  /*2650*/  IMAD.WIDE.U32 R4, R43, R38, RZ ;  /* 0x000000262b047225 */ /* 0x000fc600078e00ff */
[----:B------:R-:W-:Y:S01]  /*2660*/  LEA.HI.X R70, R6, UR5, R7, 0x1, P4 ;  /* 0x0000000506467c11 */ /* 0x000fe2000a0f0c07 */
[----:B------:R-:W-:Y:S01]  /*2670*/  IMAD.IADD R11, R5, 0x1, R11 ;  /* 0x00000001050b7824 */ /* 0x000fe200078e020b */
[----:B------:R-:W-:Y:S07]  /*2680*/  @!P3 BRA `(.L_x_3825) ;  /* 0x00000008009cb947 */ /* 0x000fee0003800000 */
[----:B------:R-:W-:Y:S01]  /*2690*/  IMAD R69, R38, -0x40, R40 ;  /* 0xffffffc026457824 */ /* 0x000fe200078e0228 */
[----:B------:R-:W-:Y:S01]  /*26a0*/  BSSY B1, `(.L_x_3826) ;  /* 0x000001e000017945 */ /* 0x000fe20003800000 */
[----:B------:R-:W-:Y:S02]  /*26b0*/  CS2R R8, SRZ ;  /* 0x0000000000087805 */ /* 0x000fe4000001ff00 */
[----:B------:R-:W-:Y:S02]  /*26c0*/  CS2R R30, SRZ ;  /* 0x00000000001e7805 */ /* 0x000fe4000001ff00 */
[----:B------:R-:W-:Y:S02]  /*26d0*/  CS2R R28, SRZ ;  /* 0x00000000001c7805 */ /* 0x000fe4000001ff00 */
[----:B------:R-:W-:Y:S02]  /*26e0*/  VIMNMX R69, R69, 0x40, PT ;  /* 0x0000004045457848 */ /* 0x000fe40003fe0100 */
[----:B------:R-:W-:-:S02]  /*26f0*/  CS2R R58, SRZ ;  /* 0x00000000003a7805 */ /* 0x000fc4000001ff00 */
[----:B------:R-:W-:-:S13]  /*2700*/  ISETP.GE.AND P4, PT, R192, R69, PT ;  /* 0x00000045c000720c */ /* 0x000fda0003f86270 */
[----:B------:R-:W-:Y:S05]  /*2710*/  @P4 BRA `(.L_x_3827) ;  /* 0x0000000000584947 */ /* 0x000fea0003800000 */
[----:B------:R-:W-:Y:S01]  /*2720*/  IMAD.MOV.U32 R6, RZ, RZ, R34 ;  /* 0x000000ffff067224 */ /* 0x000fe200078e0022 */
[----:B------:R-:W-:Y:S01]  /*2730*/  ULDC.64 UR4, c[0x0][0x3e8] ;  /* 0x0000fa0000047ab9 */ /* 0x000fe20000000a00 */
[----:B------:R-:W-:Y:S01]  /*2740*/  IMAD.MOV.U32 R7, RZ, RZ, R55 ;  /* 0x000000ffff077224 */ /* 0x000fe200078e0037 */
[----:B------:R-:W-:Y:S01]  /*2750*/  ULDC.64 UR6, c[0x0][0x400] ;  /* 0x0001000000067ab9 */ /* 0x000fe20000000a00 */
[----:B------:R-:W-:Y:S01]  /*2760*/  IMAD R5, R45, R38, RZ ;  /* 0x000000262d057224 */ /* 0x000fe200078e02ff */
[----:B------:R-:W-:Y:S01]  /*2770*/  CS2R R28, SRZ ;  /* 0x00000000001c7805 */ /* 0x000fe2000001ff00 */
[----:B------:R-:W-:Y:S01]  /*2780*/  IMAD.WIDE.U32 R8, R38, R46, R6 ;  /* 0x0000002e26087225 */ /* 0x000fe200078e0006 */
[----:B------:R-:W-:-:S03]  /*2790*/  IADD3 R7, P3, R20, R4, RZ ;  /* 0x0000000414077210 */ /* 0x000fc60007f7e0ff */
[----:B------:R-:W-:Y:S01]  /*27a0*/  IMAD R5, R15, R46, R5 ;  /* 0x0000002e0f057224 */ /* 0x000fe200078e0205 */
[----:B------:R-:W-:Y:S01]  /*27b0*/  LEA R4, P5, R8, UR6, 0x1 ;  /* 0x0000000608047c11 */ /* 0x000fe2000f8a08ff */
[----:B------:R-:W-:Y:S01]  /*27c0*/  IMAD.X R10, R11, 0x1, R53, P3 ;  /* 0x000000010b0a7824 */ /* 0x000fe200018e0635 */
[----:B------:R-:W-:Y:S01]  /*27d0*/  LEA R6, P3, R7, UR4, 0x1 ;  /* 0x0000000407067c11 */ /* 0x000fe2000f8608ff */
[----:B------:R-:W-:-:S03]  /*27e0*/  IMAD.IADD R5, R9, 0x1, R5 ;  /* 0x0000000109057824 */ /* 0x000fc600078e0205 */
[----:B------:R-:W-:Y:S02]  /*27f0*/  LEA.HI.X R7, R7, UR5, R10, 0x1, P3 ;  /* 0x0000000507077c11 */ /* 0x000fe400098f0c0a */
[----:B------:R-:W-:Y:S02]  /*2800*/  LEA.HI.X R5, R8, UR7, R5, 0x1, P5 ;  /* 0x0000000708057c11 */ /* 0x000fe4000a8f0c05 */
[----:B------:R-:W-:Y:S02]  /*2810*/  CS2R R8, SRZ ;  /* 0x0000000000087805 */ /* 0x000fe4000001ff00 */
[-C--:B------:R-:W-:Y:S02]  /*2820*/  ISETP.GE.AND P5, PT, R184, R77.reuse, PT ;  /* 0x0000004db800720c */ /* 0x080fe40003fa6270 */
[----:B------:R-:W-:-:S11]  /*2830*/  ISETP.GE.AND P3, PT, R197, R77, PT ;  /* 0x0000004dc500720c */ /* 0x000fd60003f66270 */
[----:B------:R0:W5:Y:S04]  /*2840*/  @!P5 LDG.E.64 R30, desc[UR40][R6.64] ;  /* 0x00000028061ed981 */ /* 0x000168000c1e1b00 */
[----:B------:R0:W5:Y:S04]  /*2850*/  @!P3 LDG.E.64 R8, desc[UR40][R6.64+0x20] ;  /* 0x000020280608b981 */ /* 0x000168000c1e1b00 */
[----:B------:R0:W5:Y:S04]  /*2860*/  @!P5 LDG.E.64 R58, desc[UR40][R4.64] ;  /* 0x00000028043ad981 */ /* 0x000168000c1e1b00 */
[----:B------:R0:W5:Y:S02]  /*2870*/  @!P3 LDG.E.64 R28, desc[UR40][R4.64+0x20] ;  /* 0x00002028041cb981 */ /* 0x000164000c1e1b00 */
.L_x_3827:
[----:B------:R-:W-:Y:S05]  /*2880*/  BSYNC B1 ;  /* 0x0000000000017941 */ /* 0x000fea0003800000 */
.L_x_3826:
[----:B------:R-:W-:Y:S01]  /*2890*/  ISETP.NE.AND P3, PT, R186, 0x3, PT ;  /* 0x00000003ba00780c */ /* 0x000fe20003f65270 */
[----:B0----5:R-:W-:Y:S01]  /*28a0*/  IMAD.MOV.U32 R5, RZ, RZ, R9 ;  /* 0x000000ffff057224 */ /* 0x021fe200078e0009 */
[----:B------:R-:W-:Y:S01]  /*28b0*/  MOV R4, R8 ;  /* 0x0000000800047202 */ /* 0x000fe20000000f00 */
        /* <DEDUP_REMOVED lines=8> */
[----:B------:R-:W-:-:S04]  /*2940*/  PRMT R80, R4, 0x5410, R5 ;  /* 0x0000541004507816 */ /* 0x000fc80000000005 */
[----:B------:R-:W-:Y:S01]  /*2950*/  PRMT R81, R6, 0x5410, R7 ;  /* 0x0000541006517816 */ /* 0x000fe20000000007 */
[----:B------:R-:W-:Y:S06]  /*2960*/  @!P3 BRA `(.L_x_3828) ;  /* 0x000000000004b947 */ /* 0x000fec0003800000 */
[----:B------:R-:W-:Y:S01]  /*2970*/  BPT.TRAP 0x1 ;  /* 0x000000040000795c */ /* 0x000fe20000300000 */
.L_x_3828:
[----:B------:R-:W-:Y:S01]  /*2980*/  IMAD R64, R22, 0x8, R2 ;  /* 0x0000000816407824 */ /* 0x000fe200078e0202 */
[----:B------:R-:W-:Y:S01]  /*2990*/  SHF.L.U32 R75, R187, 0x1f, RZ ;  /* 0x0000001fbb4b7819 */ /* 0x000fe200000006ff */
[----:B------:R-:W-:Y:S03]  /*29a0*/  BSSY B1, `(.L_x_3829) ;  /* 0x0000003000017945 */ /* 0x000fe60003800000 */
[----:B------:R-:W0:Y:S02]  /*29b0*/  SYNCS.PHASECHK.TRANS64.TRYWAIT P5, [R64+URZ+0x28c90], R75 ;  /* 0x028c904b400075a7 */ /* 0x000e2400080a017f */
[----:B0-----:R-:W-:Y:S05]  /*29c0*/  @!P5 BRA `(.L_x_3830) ;  /* 0x0000014000d0d947 */ /* 0x001fea0003800000 */
.L_x_4071:
[----:B------:R-:W-:Y:S05]  /*29d0*/  BSYNC B1 ;  /* 0x0000000000017941 */ /* 0x000fea0003800000 */
.L_x_3829:
[----:B------:R-:W-:-:S03]  /*29e0*/  UMOV UR4, 0xffffffff ;  /* 0xffffffff00047882 */ /* 0x000fc60000000000 */
[----:B------:R-:W-:Y:S05]  /*29f0*/  BRA.DIV UR4, `(.L_x_3831) ;  /* 0x0000014204d87947 */ /* 0x000fea000b800000 */
[----:B------:R-:W1:Y:S04]  /*2a00*/  SHFL.IDX PT, R70, R70, RZ, 0x1c1f ;  /* 0x001c1fff46467589 */ /* 0x000e6800000e0000 */
[----:B------:R2:W3:Y:S02]  /*2a10*/  SHFL.IDX PT, R14, R71, RZ, 0x1c1f ;  /* 0x001c1fff470e7589 */ /* 0x0004e400000e0000 */
.L_x_4075:
[----:B------:R-:W-:Y:S05]  /*2a20*/  @P4 BRA `(.L_x_3832) ;  /* 0x00000014002c4947 */ /* 0x000fea0003800000 */
[----:B------:R-:W-:Y:S01]  /*2a30*/  ISETP.NE.AND P5, PT, R63, RZ, PT ;  /* 0x000000ff3f00720c */ /* 0x000fe20003fa5270 */
[----:B------:R-:W-:-:S12]  /*2a40*/  BSSY B1, `(.L_x_3833) ;  /* 0x0000033000017945 */ /* 0x000fd80003800000 */
[----:B------:R-:W-:Y:S05]  /*2a50*/  @P5 BRA `(.L_x_3834) ;  /* 0x0000000000c45947 */ /* 0x000fea0003800000 */
[----:B------:R4:W0:Y:S01]  /*2a60*/  LDS.128 R4, [R72+0x22400] ;  /* 0x0224000048047984 */ /* 0x0008220000000c00 */
[----:B------:R-:W-:Y:S01]  /*2a70*/  ISETP.GE.AND P5, PT, R184, R77, PT ;  /* 0x0000004db800720c */ /* 0x000fe20003fa6270 */
[----:B------:R-:W-:Y:S01]  /*2a80*/  BSSY B2, `(.L_x_3835) ;  /* 0x000002d000027945 */ /* 0x000fe20003800000 */
[----:B---3--:R-:W-:-:S04]  /*2a90*/  LEA R10, P4, R16, R14, 0x1 ;  /* 0x0000000e100a7211 */ /* 0x008fc800078808ff */
[----:B-1----:R-:W-:-:S07]  /*2aa0*/  LEA.HI.X R11, R16, R70, R17, 0x1, P4 ;  /* 0x00000046100b7211 */ /* 0x002fce00020f0c11 */
[----:B----4-:R-:W-:Y:S05]  /*2ab0*/  @P5 BRA `(.L_x_3836) ;  /* 0x0000000000a45947 */ /* 0x010fea0003800000 */
[--C-:B------:R-:W-:Y:S01]  /*2ac0*/  SHF.R.U64 R15, R30, 0x10, R31.reuse ;  /* 0x000000101e0f7819 */ /* 0x100fe2000000121f */
[--C-:B0-----:R-:W-:Y:S01]  /*2ad0*/  HADD2.F32 R13, -RZ, R7.reuse.H1_H1 ;  /* 0x30000007ff0d7230 */ /* 0x101fe20000004100 */
[----:B------:R-:W-:Y:S01]  /*2ae0*/  SHF.R.U32.HI R30, RZ, 0x10, R31 ;  /* 0x00000010ff1e7819 */ /* 0x000fe2000001161f */
[----:B------:R-:W-:Y:S01]  /*2af0*/  HADD2.F32 R7, -RZ, R7.H0_H0 ;  /* 0x20000007ff077230 */ /* 0x000fe20000004100 */
[--C-:B------:R-:W-:Y:S01]  /*2b00*/  SHF.R.U64 R31, R58, 0x10, R59.reuse ;  /* 0x000000103a1f7819 */ /* 0x100fe2000000123b */
[----:B------:R-:W-:Y:S01]  /*2b10*/  HADD2.F32 R15, -RZ, R15.H0_H0 ;  /* 0x2000000fff0f7230 */ /* 0x000fe20000004100 */
[----:B------:R-:W-:Y:S01]  /*2b20*/  MOV R12, R6 ;  /* 0x00000006000c7202 */ /* 0x000fe20000000f00 */
[----:B------:R-:W-:Y:S01]  /*2b30*/  HADD2.F32 R6, -RZ, R5.H1_H1 ;  /* 0x30000005ff067230 */ /* 0x000fe20000004100 */
[----:B------:R-:W-:Y:S01]  /*2b40*/  SHF.R.U32.HI R58, RZ, 0x10, R59 ;  /* 0x00000010ff3a7819 */ /* 0x000fe2000001163b */
[----:B------:R-:W-:Y:S02]  /*2b50*/  HADD2.F32 R31, -RZ, R31.H0_H0 ;  /* 0x2000001fff1f7230 */ /* 0x000fe40000004100 */
[----:B------:R-:W-:-:S02]  /*2b60*/  HADD2.F32 R5, -RZ, R5.H0_H0 ;  /* 0x20000005ff057230 */ /* 0x000fc40000004100 */
[----:B------:R-:W-:Y:S02]  /*2b70*/  HADD2.F32 R58, -RZ, R58.H0_H0 ;  /* 0x2000003aff3a7230 */ /* 0x000fe40000004100 */
[CC--:B------:R-:W-:Y:S01]  /*2b80*/  FMUL.FTZ R72, R6.reuse, R31.reuse ;  /* 0x0000001f06487220 */ /* 0x0c0fe20000410000 */
[----:B------:R-:W-:Y:S02]  /*2b90*/  HADD2.F32 R30, -RZ, R30.H0_H0 ;  /* 0x2000001eff1e7230 */ /* 0x000fe40000004100 */
[C---:B------:R-:W-:Y:S01]  /*2ba0*/  FMUL.FTZ R31, R5.reuse, R31 ;  /* 0x0000001f051f7220 */ /* 0x040fe20000410000 */
[-C--:B------:R-:W-:Y:S01]  /*2bb0*/  FFMA.FTZ R72, R5, R15.reuse, -R72 ;  /* 0x0000000f05487223 */ /* 0x080fe20000010848 */
[----:B------:R-:W-:Y:S02]  /*2bc0*/  FMUL.FTZ R74, R13, R58 ;  /* 0x0000003a0d4a7220 */ /* 0x000fe40000410000 */
[----:B--2---:R-:W-:Y:S01]  /*2bd0*/  FFMA.FTZ R71, R6, R15, R31 ;  /* 0x0000000f06477223 */ /* 0x004fe2000001001f */
[----:B------:R-:W-:-:S02]  /*2be0*/  HADD2.F32 R5, -RZ, R4.H1_H1 ;  /* 0x30000004ff057230 */ /* 0x000fc40000004100 */
[C---:B------:R-:W-:Y:S01]  /*2bf0*/  FMUL.FTZ R58, R7.reuse, R58 ;  /* 0x0000003a073a7220 */ /* 0x040fe20000410000 */
[--C-:B------:R-:W-:Y:S02]  /*2c00*/  HADD2.F32 R15, -RZ, R81.reuse.H0_H0 ;  /* 0x20000051ff0f7230 */ /* 0x100fe40000004100 */
[-C--:B------:R-:W-:Y:S01]  /*2c10*/  FFMA.FTZ R74, R7, R30.reuse, -R74 ;  /* 0x0000001e074a7223 */ /* 0x080fe2000001084a */
[----:B------:R-:W-:Y:S02]  /*2c20*/  HADD2.F32 R4, -RZ, R4.H0_H0 ;  /* 0x20000004ff047230 */ /* 0x000fe40000004100 */
[----:B------:R-:W-:Y:S01]  /*2c30*/  FFMA.FTZ R79, R13, R30, R58 ;  /* 0x0000001e0d4f7223 */ /* 0x000fe2000001003a */
[----:B------:R-:W-:Y:S02]  /*2c40*/  HADD2.F32 R31, -RZ, R81.H1_H1 ;  /* 0x30000051ff1f7230 */ /* 0x000fe40000004100 */
[----:B------:R-:W-:Y:S01]  /*2c50*/  FMUL.FTZ R59, R5, R15 ;  /* 0x0000000f053b7220 */ /* 0x000fe20000410000 */
[----:B------:R-:W-:-:S02]  /*2c60*/  HADD2.F32 R6, -RZ, R12.H1_H1 ;  /* 0x3000000cff067230 */ /* 0x000fc40000004100 */
        /* <DEDUP_REMOVED lines=14> */
.L_x_3836:
[----:B------:R-:W-:Y:S05]  /*2d50*/  BSYNC B2 ;  /* 0x0000000000027941 */ /* 0x000fea0003800000 */
.L_x_3835:
[----:B0-----:R4:W-:Y:S02]  /*2d60*/  ST.E.128 desc[UR40][R10.64], R4 ;  /* 0x000000040a007985 */ /* 0x0019e4000c101d28 */
.L_x_3834:
[----:B------:R-:W-:Y:S05]  /*2d70*/  BSYNC B1 ;  /* 0x0000000000017941 */ /* 0x000fea0003800000 */
.L_x_3833:
[----:B------:R-:W-:Y:S05]  /*2d80*/  @P1 BRA `(.L_x_3832) ;  /* 0x0000001000541947 */ /* 0x000fea0003800000 */
[----:B----4-:R-:W-:Y:S01]  /*2d90*/  IMAD.MOV.U32 R4, RZ, RZ, 0x20 ;  /* 0x00000020ff047424 */ /* 0x010fe200078e00ff */
[----:B------:R-:W-:Y:S01]  /*2da0*/  LOP3.LUT P4, RZ, R194, 0x4, RZ, 0xc0, !PT ;  /* 0x00000004c2ff7812 */ /* 0x000fe2000788c0ff */
[----:B------:R-:W-:Y:S01]  /*2db0*/  BSSY B1, `(.L_x_3837) ;  /* 0x0000032000017945 */ /* 0x000fe20003800000 */
[----:B------:R-:W-:Y:S02]  /*2dc0*/  ISETP.GE.AND P5, PT, R197, R77, PT ;  /* 0x0000004dc500720c */ /* 0x000fe40003fa6270 */
[----:B------:R-:W-:Y:S02]  /*2dd0*/  SEL R4, R4, 0xffffffe0, !P4 ;  /* 0xffffffe004047807 */ /* 0x000fe40006000000 */
[C---:B---3--:R-:W-:Y:S02]  /*2de0*/  LEA R10, P4, R19.reuse, R14, 0x1 ;  /* 0x0000000e130a7211 */ /* 0x048fe400078808ff */
[----:B------:R-:W-:Y:S02]  /*2df0*/  IADD3 R73, R4, R52, R73 ;  /* 0x0000003404497210 */ /* 0x000fe40007ffe049 */
[----:B-1----:R-:W-:-:S03]  /*2e00*/  LEA.HI.X R11, R19, R70, R195, 0x1, P4 ;  /* 0x00000046130b7211 */ /* 0x002fc600020f0cc3 */
[----:B------:R-:W-:-:S06]  /*2e10*/  IMAD R4, R73, 0x2, R2 ;  /* 0x0000000249047824 */ /* 0x000fcc00078e0202 */
[----:B------:R-:W1:Y:S01]  /*2e20*/  LDS.128 R4, [R4+0x22400] ;  /* 0x0224000004047984 */ /* 0x000e620000000c00 */
[----:B------:R-:W-:Y:S05]  /*2e30*/  @P5 BRA `(.L_x_3838) ;  /* 0x0000000000a45947 */ /* 0x000fea0003800000 */
[----:B------:R-:W-:Y:S02]  /*2e40*/  SHF.R.U64 R13, R28, 0x10, R29 ;  /* 0x000000101c0d7819 */ /* 0x000fe4000000121d */
[----:B------:R-:W-:Y:S01]  /*2e50*/  SHF.R.U64 R12, R8, 0x10, R9 ;  /* 0x00000010080c7819 */ /* 0x000fe20000001209 */
[----:B-1----:R-:W-:Y:S01]  /*2e60*/  IMAD.MOV.U32 R8, RZ, RZ, R6 ;  /* 0x000000ffff087224 */ /* 0x002fe200078e0006 */
[----:B------:R-:W-:Y:S01]  /*2e70*/  SHF.R.U32.HI R28, RZ, 0x10, R29 ;  /* 0x00000010ff1c7819 */ /* 0x000fe2000001161d */
        /* <DEDUP_REMOVED lines=8> */
[--C-:B------:R-:W-:Y:S02]  /*2f00*/  HADD2.F32 R9, -RZ, R7.reuse.H1_H1 ;  /* 0x30000007ff097230 */ /* 0x100fe40000004100 */
[-C--:B------:R-:W-:Y:S01]  /*2f10*/  FFMA.FTZ R30, R5, R12.reuse, -R30 ;  /* 0x0000000c051e7223 */ /* 0x080fe2000001081e */
[----:B------:R-:W-:Y:S02]  /*2f20*/  HADD2.F32 R7, -RZ, R7.H0_H0 ;  /* 0x20000007ff077230 */ /* 0x000fe40000004100 */
[----:B------:R-:W-:Y:S01]  /*2f30*/  FFMA.FTZ R29, R6, R12, R13 ;  /* 0x0000000c061d7223 */ /* 0x000fe2000001000d */
[----:B------:R-:W-:-:S02]  /*2f40*/  HADD2.F32 R14, -RZ, R14.H0_H0 ;  /* 0x2000000eff0e7230 */ /* 0x000fc40000004100 */
[-C--:B------:R-:W-:Y:S01]  /*2f50*/  FMUL.FTZ R58, R9, R28.reuse ;  /* 0x0000001c093a7220 */ /* 0x080fe20000410000 */
[--C-:B------:R-:W-:Y:S02]  /*2f60*/  HADD2.F32 R12, -RZ, R80.reuse.H0_H0 ;  /* 0x20000050ff0c7230 */ /* 0x100fe40000004100 */
[C---:B------:R-:W-:Y:S01]  /*2f70*/  FMUL.FTZ R28, R7.reuse, R28 ;  /* 0x0000001c071c7220 */ /* 0x040fe20000410000 */
[----:B------:R-:W-:Y:S02]  /*2f80*/  HADD2.F32 R13, -RZ, R80.H1_H1 ;  /* 0x30000050ff0d7230 */ /* 0x000fe40000004100 */
[-C--:B------:R-:W-:Y:S01]  /*2f90*/  FFMA.FTZ R58, R7, R14.reuse, -R58 ;  /* 0x0000000e073a7223 */ /* 0x080fe2000001083a */
[----:B------:R-:W-:Y:S02]  /*2fa0*/  HADD2.F32 R5, -RZ, R4.H1_H1 ;  /* 0x30000004ff057230 */ /* 0x000fe40000004100 */
[----:B------:R-:W-:Y:S01]  /*2fb0*/  FFMA.FTZ R59, R9, R14, R28 ;  /* 0x0000000e093b7223 */ /* 0x000fe2000001001c */
[----:B------:R-:W-:-:S02]  /*2fc0*/  HADD2.F32 R6, -RZ, R8.H1_H1 ;  /* 0x30000008ff067230 */ /* 0x000fc40000004100 */
[----:B------:R-:W-:Y:S02]  /*2fd0*/  HADD2.F32 R4, -RZ, R4.H0_H0 ;  /* 0x20000004ff047230 */ /* 0x000fe40000004100 */
[CC--:B------:R-:W-:Y:S01]  /*2fe0*/  FMUL.FTZ R15, R5.reuse, R12.reuse ;  /* 0x0000000c050f7220 */ /* 0x0c0fe20000410000 */
[----:B------:R-:W-:Y:S02]  /*2ff0*/  HADD2.F32 R8, -RZ, R8.H0_H0 ;  /* 0x20000008ff087230 */ /* 0x000fe40000004100 */
        /* <DEDUP_REMOVED lines=13> */
.L_x_3838:
[----:B------:R-:W-:Y:S05]  /*30d0*/  BSYNC B1 ;  /* 0x0000000000017941 */ /* 0x000fea0003800000 */
.L_x_3837:
[----:B-1----:R1:W-:Y:S01]  /*30e0*/  ST.E.128 desc[UR40][R10.64], R4 ;  /* 0x000000040a007985 */ /* 0x0023e2000c101d28 */
[----:B------:R-:W-:Y:S05]  /*30f0*/  BRA `(.L_x_3832) ;  /* 0x0000000c00787947 */ /* 0x000fea0003800000 */
.L_x_3825:
[----:B------:R-:W-:-:S05]  /*3100*/  IMAD R69, R38, -0x40, R40 ;  /* 0xffffffc026457824 */ /* 0x000fca00078e0228 */
[----:B------:R-:W-:-:S04]  /*3110*/  VIMNMX R69, R69, 0x40, PT ;  /* 0x0000004045457848 */ /* 0x000fc80003fe0100 */
[----:B------:R-:W-:-:S04]  /*3120*/  ISETP.GE.AND P4, PT, R192, R69, PT ;  /* 0x00000045c000720c */ /* 0x000fc80003f86270 */
[----:B------:R-:W-:-:S13]  /*3130*/  ISETP.GE.OR P3, PT, R16, R77, P4 ;  /* 0x0000004d1000720c */ /* 0x000fda0002766670 */
[----:B------:R-:W0:Y:S01]  /*3140*/  @!P3 LDC.64 R12, c[0x0][0x3e8] ;  /* 0x0000fa00ff0cbb82 */ /* 0x000e220000000a00 */
[----:B------:R-:W-:Y:S01]  /*3150*/  @!P3 IADD3 R6, P5, R32, R4, RZ ;  /* 0x000000042006b210 */ /* 0x000fe20007fbe0ff */
[----:B------:R-:W-:Y:S02]  /*3160*/  @!P3 IMAD R4, R45, R38, RZ ;  /* 0x000000262d04b224 */ /* 0x000fe400078e02ff */
[----:B------:R-:W-:Y:S02]  /*3170*/  @!P3 IMAD.MOV.U32 R5, RZ, RZ, R57 ;  /* 0x000000ffff05b224 */ /* 0x000fe400078e0039 */
[----:B------:R-:W-:Y:S02]  /*3180*/  @!P3 IMAD R15, R15, R46, R4 ;  /* 0x0000002e0f0fb224 */ /* 0x000fe400078e0204 */
[----:B------:R-:W1:Y:S01]  /*3190*/  @!P3 LDC.64 R8, c[0x0][0x400] ;  /* 0x00010000ff08bb82 */ /* 0x000e620000000a00 */
[----:B------:R-:W-:Y:S02]  /*31a0*/  @!P3 IMAD.X R7, R11, 0x1, R54, P5 ;  /* 0x000000010b07b824 */ /* 0x000fe400028e0636 */
[----:B------:R-:W-:-:S04]  /*31b0*/  @!P3 IMAD.MOV.U32 R4, RZ, RZ, R36 ;  /* 0x000000ffff04b224 */ /* 0x000fc800078e0024 */
[----:B------:R-:W-:Y:S01]  /*31c0*/  @!P3 IMAD.WIDE.U32 R10, R38, R46, R4 ;  /* 0x0000002e260ab225 */ /* 0x000fe200078e0004 */
[----:B------:R-:W-:-:S03]  /*31d0*/  CS2R R4, SRZ ;  /* 0x0000000000047805 */ /* 0x000fc6000001ff00 */
[----:B------:R-:W-:Y:S01]  /*31e0*/  @!P3 IMAD.IADD R11, R15, 0x1, R11 ;  /* 0x000000010f0bb824 */ /* 0x000fe200078e020b */
[----:B0-----:R-:W-:-:S04]  /*31f0*/  @!P3 LEA R12, P5, R6, R12, 0x1 ;  /* 0x0000000c060cb211 */ /* 0x001fc800078a08ff */
[----:B------:R-:W-:Y:S02]  /*3200*/  @!P3 LEA.HI.X R13, R6, R13, R7, 0x1, P5 ;  /* 0x0000000d060db211 */ /* 0x000fe400028f0c07 */
[----:B------:R-:W-:Y:S02]  /*3210*/  CS2R R6, SRZ ;  /* 0x0000000000067805 */ /* 0x000fe4000001ff00 */
[C---:B-1----:R-:W-:Y:S02]  /*3220*/  @!P3 LEA R8, P5, R10.reuse, R8, 0x1 ;  /* 0x000000080a08b211 */ /* 0x042fe400078a08ff */
[----:B------:R-:W-:Y:S02]  /*3230*/  CS2R R30, SRZ ;  /* 0x00000000001e7805 */ /* 0x000fe4000001ff00 */
[----:B------:R-:W-:Y:S01]  /*3240*/  CS2R R28, SRZ ;  /* 0x00000000001c7805 */ /* 0x000fe2000001ff00 */
[----:B------:R-:W2:Y:S01]  /*3250*/  @!P3 LDG.E.128 R4, desc[UR40][R12.64] ;  /* 0x000000280c04b981 */ /* 0x000ea2000c1e1d00 */
[----:B------:R-:W-:-:S05]  /*3260*/  @!P3 LEA.HI.X R9, R10, R9, R11, 0x1, P5 ;  /* 0x000000090a09b211 */ /* 0x000fca00028f0c0b */
[----:B------:R-:W3:Y:S01]  /*3270*/  @!P3 LDG.E.128 R28, desc[UR40][R8.64] ;  /* 0x00000028081cb981 */ /* 0x000ee2000c1e1d00 */
[----:B------:R-:W-:Y:S02]  /*3280*/  ISETP.NE.AND P3, PT, R186, 0x3, PT ;  /* 0x00000003ba00780c */ /* 0x000fe40003f65270 */
[----:B------:R-:W-:Y:S01]  /*3290*/  ISETP.GE.AND P5, PT, R16, R77, PT ;  /* 0x0000004d1000720c */ /* 0x000fe20003fa6270 */
[----:B--2---:R-:W-:Y:S01]  /*32a0*/  IMAD.MOV.U32 R10, RZ, RZ, R4 ;  /* 0x000000ffff0a7224 */ /* 0x004fe200078e0004 */
[----:B------:R-:W-:Y:S01]  /*32b0*/  MOV R11, R5 ;  /* 0x00000005000b7202 */ /* 0x000fe20000000f00 */
[----:B------:R-:W-:Y:S02]  /*32c0*/  IMAD.MOV.U32 R14, RZ, RZ, R6 ;  /* 0x000000ffff0e7224 */ /* 0x000fe400078e0006 */
[----:B------:R-:W-:Y:S01]  /*32d0*/  IMAD.MOV.U32 R15, RZ, RZ, R7 ;  /* 0x000000ffff0f7224 */ /* 0x000fe200078e0007 */
[----:B------:R-:W-:Y:S01]  /*32e0*/  PRMT R86, R10, 0x7610, R86 ;  /* 0x000076100a567816 */ /* 0x000fe20000000056 */
[----:B---3--:R-:W-:Y:S01]  /*32f0*/  IMAD.MOV.U32 R8, RZ, RZ, R30 ;  /* 0x000000ffff087224 */ /* 0x008fe200078e001e */
[----:B------:R-:W-:Y:S01]  /*3300*/  PRMT R74, R11, 0x7610, R74 ;  /* 0x000076100b4a7816 */ /* 0x000fe2000000004a */
[----:B------:R-:W-:Y:S01]  /*3310*/  IMAD.MOV.U32 R9, RZ, RZ, R31 ;  /* 0x000000ffff097224 */ /* 0x000fe200078e001f */
[----:B------:R-:W-:Y:S01]  /*3320*/  PRMT R87, R87, 0x5410, R14 ;  /* 0x0000541057577816 */ /* 0x000fe2000000000e */
[----:B------:R-:W-:Y:S01]  /*3330*/  IMAD.MOV.U32 R10, RZ, RZ, R28 ;  /* 0x000000ffff0a7224 */ /* 0x000fe200078e001c */
[----:B------:R-:W-:Y:S01]  /*3340*/  PRMT R81, R81, 0x5410, R15 ;  /* 0x0000541051517816 */ /* 0x000fe2000000000f */
[----:B------:R-:W-:Y:S01]  /*3350*/  IMAD.MOV.U32 R11, RZ, RZ, R29 ;  /* 0x000000ffff0b7224 */ /* 0x000fe200078e001d */
[----:B------:R-:W-:-:S02]  /*3360*/  PRMT R86, R86, 0x5410, R8 ;  /* 0x0000541056567816 */ /* 0x000fc40000000008 */
[----:B------:R-:W-:Y:S02]  /*3370*/  PRMT R81, R9, 0x7610, R81 ;  /* 0x0000761009517816 */ /* 0x000fe40000000051 */
[----:B------:R-:W-:Y:S02]  /*3380*/  PRMT R87, R10, 0x7610, R87 ;  /* 0x000076100a577816 */ /* 0x000fe40000000057 */
[----:B------:R-:W-:Y:S01]  /*3390*/  PRMT R74, R74, 0x5410, R11 ;  /* 0x000054104a4a7816 */ /* 0x000fe2000000000b */
[----:B------:R-:W-:Y:S06]  /*33a0*/  @!P3 BRA `(.L_x_3839) ;  /* 0x000000000004b947 */ /* 0x000fec0003800000 */
[----:B------:R-:W-:Y:S01]  /*33b0*/  BPT.TRAP 0x1 ;  /* 0x000000040000795c */ /* 0x000fe20000300000 */
.L_x_3839:
[----:B------:R-:W-:Y:S01]  /*33c0*/  IMAD R64, R22, 0x8, R2 ;  /* 0x0000000816407824 */ /* 0x000fe200078e0202 */
[----:B------:R-:W-:Y:S01]  /*33d0*/  SHF.L.U32 R75, R187, 0x1f, RZ ;  /* 0x0000001fbb4b7819 */ /* 0x000fe200000006ff */
[----:B------:R-:W-:Y:S03]  /*33e0*/  BSSY B1, `(.L_x_3840) ;  /* 0x0000003000017945 */ /* 0x000fe60003800000 */
[----:B------:R-:W0:Y:S02]  /*33f0*/  SYNCS.PHASECHK.TRANS64.TRYWAIT P6, [R64+URZ+0x28c90], R75 ;  /* 0x028c904b400075a7 */ /* 0x000e2400080c017f */
[----:B0-----:R-:W-:Y:S05]  /*3400*/  @!P6 BRA `(.L_x_3841) ;  /* 0x00000138009ce947 */ /* 0x001fea0003800000 */
.L_x_4076:
[----:B------:R-:W-:Y:S05]  /*3410*/  BSYNC B1 ;  /* 0x0000000000017941 */ /* 0x000fea0003800000 */
.L_x_3840:
[----:B------:R-:W-:-:S03]  /*3420*/  UMOV UR4, 0xffffffff ;  /* 0xffffffff00047882 */ /* 0x000fc60000000000 */
[----:B------:R-:W-:Y:S05]  /*3430*/  BRA.DIV UR4, `(.L_x_3842) ;  /* 0x0000013a04a47947 */ /* 0x000fea000b800000 */
[----:B------:R-:W1:Y:S04]  /*3440*/  SHFL.IDX PT, R70, R70, RZ, 0x1c1f ;  /* 0x001c1fff46467589 */ /* 0x000e6800000e0000 */
[----:B------:R-:W2:Y:S02]  /*3450*/  SHFL.IDX PT, R71, R71, RZ, 0x1c1f ;  /* 0x001c1fff47477589 */ /* 0x000ea400000e0000 */
.L_x_4080:
[----:B------:R-:W3:Y:S02]  /*3460*/  LDC R72, c[0x0][0x2f4] ;  /* 0x0000bd00ff487b82 */ /* 0x000ee40000000800 */
[----:B---3--:R-:W-:-:S13]  /*3470*/  ISETP.GE.OR P4, PT, R16, R72, P4 ;  /* 0x000000481000720c */ /* 0x008fda0002786670 */
[----:B------:R-:W-:Y:S05]  /*3480*/  @P4 BRA `(.L_x_3832) ;  /* 0x0000000800944947 */ /* 0x000fea0003800000 */
[----:B------:R-:W-:Y:S01]  /*3490*/  IMAD.IADD R8, R72, 0x1, -R51 ;  /* 0x0000000148087824 */ /* 0x000fe200078e0a33 */
[C---:B--2---:R-:W-:Y:S01]  /*34a0*/  LEA R58, P4, R56.reuse, R71, 0x1 ;  /* 0x00000047383a7211 */ /* 0x044fe200078808ff */
[----:B------:R-:W-:Y:S03]  /*34b0*/  BSSY B1, `(.L_x_3843) ;  /* 0x0000064000017945 */ /* 0x000fe60003800000 */
[----:B------:R-:W-:Y:S02]  /*34c0*/  SEL R8, R51, R8, !P0 ;  /* 0x0000000833087207 */ /* 0x000fe40004000000 */
[----:B-1----:R-:W-:Y:S02]  /*34d0*/  LEA.HI.X R59, R56, R70, R61, 0x1, P4 ;  /* 0x00000046383b7211 */ /* 0x002fe400020f0c3d */
[----:B------:R-:W-:-:S04]  /*34e0*/  SHF.R.S32.HI R9, RZ, 0x1f, R8 ;  /* 0x0000001fff097819 */ /* 0x000fc80000011408 */
[----:B------:R-:W-:-:S04]  /*34f0*/  LEA.HI R9, R9, R8, RZ, 0x4 ;  /* 0x0000000809097211 */ /* 0x000fc800078f20ff */
[----:B------:R-:W-:Y:S01]  /*3500*/  SHF.R.S32.HI R8, RZ, 0x4, R9 ;  /* 0x00000004ff087819 */ /* 0x000fe20000011409 */
[----:B------:R-:W-:-:S03]  /*3510*/  IMAD.IADD R9, R62, 0x1, R73 ;  /* 0x000000013e097824 */ /* 0x000fc600078e0249 */
[----:B------:R-:W-:Y:S01]  /*3520*/  LEA.HI.SX32 R8, R3, R8, 0x1d ;  /* 0x0000000803087211 */ /* 0x000fe200078feaff */
[----:B------:R-:W-:-:S03]  /*3530*/  IMAD R9, R9, 0x2, R2 ;  /* 0x0000000209097824 */ /* 0x000fc600078e0202 */
[----:B------:R-:W-:-:S04]  /*3540*/  SHF.L.U32 R77, R8, 0x3, RZ ;  /* 0x00000003084d7819 */ /* 0x000fc800000006ff */
[----:B------:R-:W-:-:S04]  /*3550*/  LOP3.LUT R8, R44, 0x38, R77, 0xf8, !PT ;  /* 0x000000382c087812 */ /* 0x000fc800078ef84d */
[----:B------:R-:W-:-:S05]  /*3560*/  LOP3.LUT R8, R8, R47, RZ, 0x3c, !PT ;  /* 0x0000002f08087212 */ /* 0x000fca00078e3cff */
[----:B------:R-:W-:-:S04]  /*3570*/  IMAD R8, R213, 0x200, R8 ;  /* 0x00000200d5087824 */ /* 0x000fc800078e0208 */
[----:B------:R-:W-:Y:S02]  /*3580*/  IMAD.IADD R73, R73, 0x1, R8 ;  /* 0x0000000149497824 */ /* 0x000fe400078e0208 */
[----:B------:R-:W1:Y:S02]  /*3590*/  LDS.128 R8, [R9+0x22400] ;  /* 0x0224000009087984 */ /* 0x000e640000000c00 */
[----:B------:R-:W-:-:S05]  /*35a0*/  IMAD R73, R73, 0x2, R2 ;  /* 0x0000000249497824 */ /* 0x000fca00078e0202 */
[----:B------:R2:W3:Y:S01]  /*35b0*/  LDS.128 R12, [R73+0x22400] ;  /* 0x02240000490c7984 */ /* 0x0004e20000000c00 */
[----:B------:R-:W-:Y:S05]  /*35c0*/  @P5 BRA `(.L_x_3844) ;  /* 0x0000000400485947 */ /* 0x000fea0003800000 */
[--C-:B------:R-:W-:Y:S02]  /*35d0*/  SHF.R.U64 R84, R28, 0x10, R29.reuse ;  /* 0x000000101c547819 */ /* 0x100fe4000000121d */
[----:B------:R-:W-:Y:S01]  /*35e0*/  SHF.R.U32.HI R28, RZ, 0x10, R29 ;  /* 0x00000010ff1c7819 */ /* 0x000fe2000001161d */
[----:B------:R-:W-:Y:S01]  /*35f0*/  HADD2.F32 R29, -RZ, R74.H1_H1 ;  /* 0x3000004aff1d7230 */ /* 0x000fe20000004100 */
[----:B------:R-:W-:Y:S02]  /*3600*/  SHF.R.U64 R85, R4, 0x10, R5 ;  /* 0x0000001004557819 */ /* 0x000fe40000001205 */
[----:B------:R-:W-:Y:S01]  /*3610*/  SHF.R.U64 R4, R6, 0x10, R7 ;  /* 0x0000001006047819 */ /* 0x000fe20000001207 */
[--C-:B---3--:R-:W-:Y:S01]  /*3620*/  HADD2.F32 R6, -RZ, R13.reuse.H0_H0 ;  /* 0x2000000dff067230 */ /* 0x108fe20000004100 */
[----:B--2---:R-:W-:Y:S01]  /*3630*/  SHF.R.U32.HI R73, RZ, 0x10, R5 ;  /* 0x00000010ff497819 */ /* 0x004fe20000011605 */
[----:B------:R-:W-:Y:S01]  /*3640*/  HADD2.F32 R13, -RZ, R13.H1_H1 ;  /* 0x3000000dff0d7230 */ /* 0x000fe20000004100 */
[----:B------:R-:W-:Y:S01]  /*3650*/  SHF.R.U64 R79, R30, 0x10, R31 ;  /* 0x000000101e4f7819 */ /* 0x000fe2000000121f */
[--C-:B-1----:R-:W-:Y:S01]  /*3660*/  HADD2.F32 R5, -RZ, R9.reuse.H0_H0 ;  /* 0x20000009ff057230 */ /* 0x102fe20000004100 */
[----:B------:R-:W-:Y:S01]  /*3670*/  SHF.R.U32.HI R80, RZ, 0x10, R7 ;  /* 0x00000010ff507819 */ /* 0x000fe20000011607 */
[----:B------:R-:W-:Y:S01]  /*3680*/  HADD2.F32 R30, -RZ, R28.H0_H0 ;  /* 0x2000001cff1e7230 */ /* 0x000fe20000004100 */
[----:B------:R-:W-:Y:S01]  /*3690*/  SHF.R.U32.HI R78, RZ, 0x10, R31 ;  /* 0x00000010ff4e7819 */ /* 0x000fe2000001161f */
[----:B------:R-:W-:-:S02]  /*36a0*/  HADD2.F32 R9, -RZ, R9.H1_H1 ;  /* 0x30000009ff097230 */ /* 0x000fc40000004100 */
[----:B------:R-:W-:Y:S02]  /*36b0*/  HADD2.F32 R7, -RZ, R74.H0_H0 ;  /* 0x2000004aff077230 */ /* 0x000fe40000004100 */
[CC--:B------:R-:W-:Y:S01]  /*36c0*/  FMUL.FTZ R74, R6.reuse, R29.reuse ;  /* 0x0000001d064a7220 */ /* 0x0c0fe20000410000 */
        /* <DEDUP_REMOVED lines=9> */
[--C-:B------:R-:W-:Y:S02]  /*3760*/  HADD2.F32 R6, -RZ, R15.reuse.H0_H0 ;  /* 0x2000000fff067230 */ /* 0x100fe40000004100 */
[----:B------:R-:W-:Y:S01]  /*3770*/  HADD2.F32 R15, -RZ, R15.H1_H1 ;  /* 0x3000000fff0f7230 */ /* 0x000fe20000004100 */
[----:B------:R-:W-:Y:S01]  /*3780*/  F2FP.F16.F32.PACK_AB R31, R76, R31 ;  /* 0x0000001f4c1f723e */ /* 0x000fe200000000ff */
[--C-:B------:R-:W-:Y:S02]  /*3790*/  HADD2.F32 R5, -RZ, R11.reuse.H0_H0 ;  /* 0x2000000bff057230 */ /* 0x100fe40000004100 */
[----:B------:R-:W-:Y:S02]  /*37a0*/  HADD2.F32 R30, -RZ, R78.H0_H0 ;  /* 0x2000004eff1e7230 */ /* 0x000fe40000004100 */
[-C--:B------:R-:W-:Y:S01]  /*37b0*/  FMUL.FTZ R78, R6, R9.reuse ;  /* 0x00000009064e7220 */ /* 0x080fe20000410000 */
[----:B------:R-:W-:Y:S02]  /*37c0*/  HADD2.F32 R11, -RZ, R11.H1_H1 ;  /* 0x3000000bff0b7230 */ /* 0x000fe40000004100 */
[----:B------:R-:W-:Y:S01]  /*37d0*/  FMUL.FTZ R9, R5, R9 ;  /* 0x0000000905097220 */ /* 0x000fe20000410000 */
[----:B------:R-:W-:-:S02]  /*37e0*/  HADD2.F32 R7, -RZ, R81.H1_H1 ;  /* 0x30000051ff077230 */ /* 0x000fc40000004100 */
[----:B------:R-:W-:Y:S02]  /*37f0*/  HADD2.F32 R28, -RZ, R80.H0_H0 ;  /* 0x20000050ff1c7230 */ /* 0x000fe40000004100 */
[-C--:B------:R-:W-:Y:S01]  /*3800*/  FMUL.FTZ R80, R15, R30.reuse ;  /* 0x0000001e0f507220 */ /* 0x080fe20000410000 */
[----:B------:R-:W-:Y:S01]  /*3810*/  FMUL.FTZ R82, R11, R30 ;  /* 0x0000001e0b527220 */ /* 0x000fe20000410000 */
[-C--:B------:R-:W-:Y:S01]  /*3820*/  FFMA.FTZ R30, R6, R7.reuse, R9 ;  /* 0x00000007061e7223 */ /* 0x080fe20000010009 */
[----:B------:R-:W-:Y:S01]  /*3830*/  FFMA.FTZ R78, R5, R7, -R78 ;  /* 0x00000007054e7223 */ /* 0x000fe2000001084e */
[-C--:B------:R-:W-:Y:S01]  /*3840*/  FFMA.FTZ R81, R11, R28.reuse, -R80 ;  /* 0x0000001c0b517223 */ /* 0x080fe20000010850 */
[----:B------:R-:W-:Y:S02]  /*3850*/  HADD2.F32 R11, -RZ, R87.H0_H0 ;  /* 0x20000057ff0b7230 */ /* 0x000fe40000004100 */
[----:B------:R-:W-:Y:S01]  /*3860*/  FFMA.FTZ R83, R15, R28, R82 ;  /* 0x0000001c0f537223 */ /* 0x000fe20000010052 */
[----:B------:R-:W-:-:S02]  /*3870*/  HADD2.F32 R6, -RZ, R12.H0_H0 ;  /* 0x2000000cff067230 */ /* 0x000fc40000004100 */
[----:B------:R-:W-:Y:S02]  /*3880*/  HADD2.F32 R5, -RZ, R8.H0_H0 ;  /* 0x20000008ff057230 */ /* 0x000fe40000004100 */
        /* <DEDUP_REMOVED lines=9> */
[----:B------:R-:W-:Y:S01]  /*3920*/  FMUL.FTZ R29, R8, R13 ;  /* 0x0000000d081d7220 */ /* 0x000fe20000410000 */
[-C--:B------:R-:W-:Y:S01]  /*3930*/  FFMA.FTZ R13, R6, R7.reuse, R11 ;  /* 0x00000007060d7223 */ /* 0x080fe2000001000b */
[----:B------:R-:W-:Y:S01]  /*3940*/  FFMA.FTZ R28, R5, R7, -R28 ;  /* 0x00000007051c7223 */ /* 0x000fe2000001081c */
[----:B------:R-:W-:Y:S02]  /*3950*/  HADD2.F32 R6, -RZ, R14.H0_H0 ;  /* 0x2000000eff067230 */ /* 0x000fe40000004100 */
[-C--:B------:R-:W-:Y:S01]  /*3960*/  FFMA.FTZ R15, R8, R9.reuse, -R15 ;  /* 0x00000009080f7223 */ /* 0x080fe2000001080f */
[----:B------:R-:W-:Y:S02]  /*3970*/  HADD2.F32 R11, -RZ, R79.H0_H0 ;  /* 0x2000004fff0b7230 */ /* 0x000fe40000004100 */
[----:B------:R-:W-:Y:S01]  /*3980*/  FFMA.FTZ R12, R12, R9, R29 ;  /* 0x000000090c0c7223 */ /* 0x000fe2000001001d */
[----:B------:R-:W-:-:S02]  /*3990*/  HADD2.F32 R5, -RZ, R10.H0_H0 ;  /* 0x2000000aff057230 */ /* 0x000fc40000004100 */
[----:B------:R-:W-:Y:S02]  /*39a0*/  HADD2.F32 R14, -RZ, R14.H1_H1 ;  /* 0x3000000eff0e7230 */ /* 0x000fe40000004100 */
[----:B------:R-:W-:Y:S01]  /*39b0*/  HADD2.F32 R8, -RZ, R86.H1_H1 ;  /* 0x30000056ff087230 */ /* 0x000fe20000004100 */
[----:B------:R-:W-:Y:S01]  /*39c0*/  F2FP.F16.F32.PACK_AB R12, R12, R13 ;  /* 0x0000000d0c0c723e */ /* 0x000fe200000000ff */
[----:B------:R-:W-:Y:S02]  /*39d0*/  HADD2.F32 R10, -RZ, R10.H1_H1 ;  /* 0x3000000aff0a7230 */ /* 0x000fe40000004100 */
[----:B------:R-:W-:Y:S01]  /*39e0*/  FMUL.FTZ R79, R14, R11 ;  /* 0x0000000b0e4f7220 */ /* 0x000fe20000410000 */
[----:B------:R-:W-:Y:S02]  /*39f0*/  HADD2.F32 R7, -RZ, R87.H1_H1 ;  /* 0x30000057ff077230 */ /* 0x000fe40000004100 */
[----:B------:R-:W-:Y:S01]  /*3a00*/  FMUL.FTZ R29, R5, R8 ;  /* 0x00000008051d7220 */ /* 0x000fe20000410000 */
[----:B------:R-:W-:-:S02]  /*3a10*/  HADD2.F32 R9, -RZ, R4.H0_H0 ;  /* 0x20000004ff097230 */ /* 0x000fc40000004100 */
[----:B------:R-:W-:Y:S01]  /*3a20*/  FMUL.FTZ R4, R6, R8 ;  /* 0x0000000806047220 */ /* 0x000fe20000410000 */
[----:B------:R-:W-:Y:S01]  /*3a30*/  FMUL.FTZ R11, R10, R11 ;  /* 0x0000000b0a0b7220 */ /* 0x000fe20000410000 */
[-C--:B------:R-:W-:Y:S01]  /*3a40*/  FFMA.FTZ R29, R6, R7.reuse, R29 ;  /* 0x00000007061d7223 */ /* 0x080fe2000001001d */
[----:B------:R-:W-:Y:S01]  /*3a50*/  F2FP.F16.F32.PACK_AB R8, R15, R28 ;  /* 0x0000001c0f08723e */ /* 0x000fe200000000ff */
[----:B------:R-:W-:Y:S01]  /*3a60*/  FFMA.FTZ R4, R5, R7, -R4 ;  /* 0x0000000705047223 */ /* 0x000fe20000010804 */
[-C--:B------:R-:W-:Y:S01]  /*3a70*/  FFMA.FTZ R79, R10, R9.reuse, -R79 ;  /* 0x000000090a4f7223 */ /* 0x080fe2000001084f */
[----:B------:R-:W-:Y:S01]  /*3a80*/  FFMA.FTZ R14, R14, R9, R11 ;  /* 0x000000090e0e7223 */ /* 0x000fe2000001000b */
[----:B------:R-:W-:Y:S01]  /*3a90*/  F2FP.F16.F32.PACK_AB R9, R73, R74 ;  /* 0x0000004a4909723e */ /* 0x000fe200000000ff */
[----:B------:R-:W-:Y:S01]  /*3aa0*/  IMAD.MOV.U32 R13, RZ, RZ, R31 ;  /* 0x000000ffff0d7224 */ /* 0x000fe200078e001f */
[----:B------:R-:W-:Y:S01]  /*3ab0*/  F2FP.F16.F32.PACK_AB R11, R81, R78 ;  /* 0x0000004e510b723e */ /* 0x000fe200000000ff */
[----:B------:R-:W-:Y:S01]  /*3ac0*/  IMAD.MOV.U32 R15, RZ, RZ, R30 ;  /* 0x000000ffff0f7224 */ /* 0x000fe200078e001e */
[----:B------:R-:W-:-:S02]  /*3ad0*/  F2FP.F16.F32.PACK_AB R10, R79, R4 ;  /* 0x000000044f0a723e */ /* 0x000fc400000000ff */
[----:B------:R-:W-:-:S07]  /*3ae0*/  F2FP.F16.F32.PACK_AB R14, R14, R29 ;  /* 0x0000001d0e0e723e */ /* 0x000fce00000000ff */
.L_x_3844:
[----:B------:R-:W-:Y:S05]  /*3af0*/  BSYNC B1 ;  /* 0x0000000000017941 */ /* 0x000fea0003800000 */
.L_x_3843:
[----:B-1----:R1:W-:Y:S01]  /*3b00*/  ST.E.128 desc[UR40][R58.64], R8 ;  /* 0x000000083a007985 */ /* 0x0023e2000c101d28 */
[----:B------:R-:W-:Y:S01]  /*3b10*/  ISETP.GE.AND P4, PT, R77, R72, PT ;  /* 0x000000484d00720c */ /* 0x000fe20003f86270 */
[----:B------:R-:W-:Y:S01]  /*3b20*/  IMAD.MOV.U32 R4, RZ, RZ, R71 ;  /* 0x000000ffff047224 */ /* 0x000fe200078e0047 */
[----:B------:R-:W-:-:S11]  /*3b30*/  MOV R5, R70 ;  /* 0x0000004600057202 */ /* 0x000fd60000000f00 */
[----:B------:R-:W-:Y:S05]  /*3b40*/  @P4 BRA `(.L_x_3832) ;  /* 0x0000000000e44947 */ /* 0x000fea0003800000 */
[----:B------:R-:W-:-:S05]  /*3b50*/  IMAD.WIDE R4, R77, 0x2, R4 ;  /* 0x000000024d047825 */ /* 0x000fca00078e0204 */
[----:B---3--:R3:W-:Y:S01]  /*3b60*/  ST.E.128 desc[UR40][R4.64], R12 ;  /* 0x0000000c04007985 */ /* 0x0087e2000c101d28 */
[----:B------:R-:W-:Y:S05]  /*3b70*/  BRA `(.L_x_3832) ;  /* 0x0000000000d87947 */ /* 0x000fea0003800000 */
.L_x_3824:
[----:B------:R-:W-:-:S13]  /*3b80*/  ISETP.NE.AND P3, PT, R186, 0x3, PT ;  /* 0x00000003ba00780c */ /* 0x000fda0003f65270 */
[----:B------:R-:W-:Y:S05]  /*3b90*/  @!P3 BRA `(.L_x_3845) ;  /* 0x000000000004b947 */ /* 0x000fea0003800000 */
[----:B------:R-:W-:Y:S01]  /*3ba0*/  BPT.TRAP 0x1 ;  /* 0x000000040000795c */ /* 0x000fe20000300000 */
.L_x_3845:
[----:B------:R-:W-:Y:S01]  /*3bb0*/  IMAD R64, R22, 0x8, R2 ;  /* 0x0000000816407824 */ /* 0x000fe200078e0202 */
[----:B------:R-:W-:Y:S01]  /*3bc0*/  SHF.L.U32 R75, R187, 0x1f, RZ ;  /* 0x0000001fbb4b7819 */ /* 0x000fe200000006ff */
[----:B------:R-:W-:Y:S01]  /*3bd0*/  BSSY B1, `(.L_x_3846) ;  /* 0x0000004000017945 */ /* 0x000fe20003800000 */
[----:B------:R-:W-:Y:S02]  /*3be0*/  SHF.R.S32.HI R68, RZ, 0x1f, R66 ;  /* 0x0000001fff447819 */ /* 0x000fe40000011442 */
[----:B------:R-:W1:Y:S02]  /*3bf0*/  SYNCS.PHASECHK.TRANS64.TRYWAIT P4, [R64+URZ+0x28c90], R75 ;  /* 0x028c904b400075a7 */ /* 0x000e64000808017f */
[----:B-1----:R-:W-:Y:S05]  /*3c00*/  @!P4 BRA `(.L_x_3847) ;  /* 0x0000013000fcc947 */ /* 0x002fea0003800000 */
.L_x_4081:
[----:B------:R-:W-:Y:S05]  /*3c10*/  BSYNC B1 ;  /* 0x0000000000017941 */ /* 0x000fea0003800000 */
.L_x_3846:
[----:B------:R-:W-:Y:S01]  /*3c20*/  ULDC.64 UR4, c[0x0][0x300] ;  /* 0x0000c00000047ab9 */ /* 0x000fe20000000a00 */
[----:B-----5:R-:W-:Y:S01]  /*3c30*/  SHF.R.S32.HI R67, RZ, 0x1f, R65 ;  /* 0x0000001fff437819 */ /* 0x020fe20000011441 */
[----:B------:R-:W-:Y:S02]  /*3c40*/  IMAD R7, R68, UR4, RZ ;  /* 0x0000000444077c24 */ /* 0x000fe4000f8e02ff */
[----:B0-----:R-:W-:-:S04]  /*3c50*/  IMAD.WIDE.U32 R4, R66, UR4, RZ ;  /* 0x0000000442047c25 */ /* 0x001fc8000f8e00ff */
        /* <DEDUP_REMOVED lines=8> */
[----:B------:R-:W-:Y:S01]  /*3ce0*/  ULDC.64 UR4, c[0x0][0x308] ;  /* 0x0000c20000047ab9 */ /* 0x000fe20000000a00 */
[----:B------:R-:W-:-:S02]  /*3cf0*/  ISETP.GT.AND P4, PT, R69, R192, PT ;  /* 0x000000c04500720c */ /* 0x000fc40003f84270 */
        /* <DEDUP_REMOVED lines=10> */
[----:B------:R0:W2:Y:S04]  /*3da0*/  SHFL.IDX PT, R10, R13, RZ, 0x1c1f ;  /* 0x001c1fff0d0a7589 */ /* 0x0000a800000e0000 */
[----:B------:R0:W3:Y:S02]  /*3db0*/  SHFL.IDX PT, R14, R6, RZ, 0x1c1f ;  /* 0x001c1fff060e7589 */ /* 0x0000e400000e0000 */
.L_x_4085:
[----:B------:R-:W-:Y:S05]  /*3dc0*/  @!P4 BRA `(.L_x_3832) ;  /* 0x000000000044c947 */ /* 0x000fea0003800000 */
[----:B------:R-:W-:Y:S02]  /*3dd0*/  ULDC UR4, c[0x0][0x2f4] ;  /* 0x0000bd0000047ab9 */ /* 0x000fe40000000800 */
[----:B------:R-:W-:-:S13]  /*3de0*/  ISETP.GE.AND P4, PT, R16, UR4, PT ;  /* 0x0000000410007c0c */ /* 0x000fda000bf86270 */
[----:B0-----:R-:W0:Y:S01]  /*3df0*/  @!P4 LDS.128 R4, [R72+0x22400] ;  /* 0x022400004804c984 */ /* 0x001e220000000c00 */
[----:B---3--:R-:W-:-:S04]  /*3e00*/  @!P4 LEA R8, P5, R16, R14, 0x1 ;  /* 0x0000000e1008c211 */ /* 0x008fc800078a08ff */
[----:B--2---:R-:W-:-:S05]  /*3e10*/  @!P4 LEA.HI.X R9, R16, R10, R17, 0x1, P5 ;  /* 0x0000000a1009c211 */ /* 0x004fca00028f0c11 */
[----:B0-----:R4:W-:Y:S01]  /*3e20*/  @!P4 ST.E.128 desc[UR40][R8.64], R4 ;  /* 0x000000040800c985 */ /* 0x0019e2000c101d28 */
[----:B------:R-:W-:-:S13]  /*3e30*/  ISETP.GE.AND P4, PT, R19, UR4, PT ;  /* 0x0000000413007c0c */ /* 0x000fda000bf86270 */
[----:B------:R-:W-:Y:S05]  /*3e40*/  @P4 BRA `(.L_x_3832) ;  /* 0x0000000000244947 */ /* 0x000fea0003800000 */
[----:B------:R-:W-:Y:S01]  /*3e50*/  LOP3.LUT P4, RZ, R194, 0x4, RZ, 0xc0, !PT ;  /* 0x00000004c2ff7812 */ /* 0x000fe2000788c0ff */
[----:B----4-:R-:W-:-:S12]  /*3e60*/  VIADD R4, R52, 0x20 ;  /* 0x0000002034047836 */ /* 0x010fd80000000000 */
[----:B------:R-:W-:Y:S01]  /*3e70*/  @P4 VIADD R4, R52, 0xffffffe0 ;  /* 0xffffffe034044836 */ /* 0x000fe20000000000 */
[----:B------:R-:W-:-:S03]  /*3e80*/  LEA R8, P4, R19, R14, 0x1 ;  /* 0x0000000e13087211 */ /* 0x000fc600078808ff */
[----:B------:R-:W-:Y:S01]  /*3e90*/  IMAD.IADD R73, R73, 0x1, R4 ;  /* 0x0000000149497824 */ /* 0x000fe200078e0204 */
[----:B------:R-:W-:-:S03]  /*3ea0*/  LEA.HI.X R9, R19, R10, R195, 0x1, P4 ;  /* 0x0000000a13097211 */ /* 0x000fc600020f0cc3 */
[----:B------:R-:W-:-:S06]  /*3eb0*/  IMAD R4, R73, 0x2, R2 ;  /* 0x0000000249047824 */ /* 0x000fcc00078e0202 */
[----:B------:R-:W0:Y:S04]  /*3ec0*/  LDS.128 R4, [R4+0x22400] ;  /* 0x0224000004047984 */ /* 0x000e280000000c00 */
[----:B0-----:R0:W-:Y:S02]  /*3ed0*/  ST.E.128 desc[UR40][R8.64], R4 ;  /* 0x0000000408007985 */ /* 0x0011e4000c101d28 */
.L_x_3832:
[----:B------:R-:W-:Y:S05]  /*3ee0*/  BSYNC B0 ;  /* 0x0000000000007941 */ /* 0x000fea0003800000 */
.L_x_3823:
[----:B01-34-:R-:W0:Y:S01]  /*3ef0*/  S2R R4, SR_TID.X ;  /* 0x0000000000047919 */ /* 0x01be220000002100 */
[----:B------:R-:W-:Y:S01]  /*3f00*/  @!PT LDS RZ, [RZ] ;  /* 0x00000000fffff984 */ /* 0x000fe20000000800 */
[----:B------:R-:W-:Y:S01]  /*3f10*/  @!PT LDS RZ, [RZ] ;  /* 0x00000000fffff984 */ /* 0x000fe20000000800 */
[----:B------:R-:W-:Y:S01]  /*3f20*/  @!PT LDS RZ, [RZ] ;  /* 0x00000000fffff984 */ /* 0x000fe20000000800 */
[----:B------:R-:W-:Y:S01]  /*3f30*/  @!PT LDS RZ, [RZ] ;  /* 0x00000000fffff984 */ /* 0x000fe20000000800 */
[----:B------:R1:W-:Y:S06]  /*3f40*/  MEMBAR.ALL.CTA ;  /* 0x0000000000007992 */ /* 0x0003ec0000008000 */
[----:B-1----:R-:W1:Y:S01]  /*3f50*/  FENCE.VIEW.ASYNC.S ;  /* 0x00000000000073c6 */ /* 0x002e620000000000 */
[----:B------:R-:W-:Y:S05]  /*3f60*/  WARPSYNC.ALL ;  /* 0x0000000000007948 */ /* 0x000fea0003800000 */
[----:B------:R-:W-:Y:S01]  /*3f70*/  BSSY B0, `(.L_x_3849) ;  /* 0x0000009000007945 */ /* 0x000fe20003800000 */
[----:B0-----:R-:W-:Y:S01]  /*3f80*/  LOP3.LUT R4, R4, 0x7f, RZ, 0xc0, !PT ;  /* 0x0000007f04047812 */ /* 0x001fe200078ec0ff */
[----:B-1----:R0:W-:Y:S03]  /*3f90*/  BAR.SYNC.DEFER_BLOCKING R49, 0x80 ;  /* 0x000200310000751d */ /* 0x0021e60000010000 */
[----:B------:R-:W-:-:S13]  /*3fa0*/  ISETP.NE.AND P4, PT, R4, RZ, PT ;  /* 0x000000ff0400720c */ /* 0x000fda0003f85270 */
[----:B------:R-:W-:-:S04]  /*3fb0*/  @!P4 IADD3 R4, R64, 0x28ca0, RZ ;  /* 0x00028ca04004c810 */ /* 0x000fc80007ffe0ff */
[----:B------:R-:W-:-:S04]  /*3fc0*/  @!P4 PRMT R4, RZ, 0x654, R4 ;  /* 0x00000654ff04c816 */ /* 0x000fc80000000004 */
[----:B------:R0:W-:Y:S01]  /*3fd0*/  @!P4 SYNCS.ARRIVE.TRANS64.RED.A1T0 RZ, [R4+URZ], RZ ;  /* 0x000000ff04ffc9a7 */ /* 0x0001e2000810043f */
[----:B------:R-:W-:Y:S05]  /*3fe0*/  @!P3 BRA `(.L_x_3850) ;  /* 0x000000000004b947 */ /* 0x000fea0003800000 */
[----:B------:R-:W-:Y:S01]  /*3ff0*/  BPT.TRAP 0x1 ;  /* 0x000000040000795c */ /* 0x000fe20000300000 */
.L_x_3850:
[----:B------:R-:W-:Y:S05]  /*4000*/  BSYNC B0 ;  /* 0x0000000000007941 */ /* 0x000fea0003800000 */
.L_x_3849:
[----:B------:R-:W1:Y:S01]  /*4010*/  SYNCS.PHASECHK.TRANS64.TRYWAIT P3, [R64+URZ+0x28cb0], R75 ;  /* 0x028cb04b400075a7 */ /* 0x000e62000806017f */
[----:B------:R-:W-:Y:S04]  /*4020*/  BSSY B0, `(.L_x_3851) ;  /* 0x0000002000007945 */ /* 0x000fe80003800000 */
[----:B-1----:R-:W-:Y:S05]  /*4030*/  @!P3 BRA `(.L_x_3852) ;  /* 0x000001300048b947 */ /* 0x002fea0003800000 */
.L_x_4086:
[----:B------:R-:W-:Y:S05]  /*4040*/  BSYNC B0 ;  /* 0x0000000000007941 */ /* 0x000fea0003800000 */
.L_x_3851:
[----:B------:R-:W-:Y:S01]  /*4050*/  ULDC.64 UR4, c[0x0][0x328] ;  /* 0x0000ca0000047ab9 */ /* 0x000fe20000000a00 */
[----:B------:R-:W-:Y:S01]  /*4060*/  BSSY B0, `(.L_x_3853) ;  /* 0x0000072000007945 */ /* 0x000fe20003800000 */
[----:B------:R-:W-:Y:S02]  /*4070*/  IMAD R7, R68, UR4, RZ ;  /* 0x0000000444077c24 */ /* 0x000fe4000f8e02ff */
[----:B0-----:R-:W-:-:S04]  /*4080*/  IMAD.WIDE.U32 R4, R66, UR4, RZ ;  /* 0x0000000442047c25 */ /* 0x001fc8000f8e00ff */
[----:B------:R-:W-:Y:S01]  /*4090*/  IMAD R7, R66, UR5, R7 ;  /* 0x0000000542077c24 */ /* 0x000fe2000f8e0207 */
[----:B------:R-:W-:Y:S02]  /*40a0*/  ULDC.64 UR4, c[0x0][0x338] ;  /* 0x0000ce0000047ab9 */ /* 0x000fe40000000a00 */
        /* <DEDUP_REMOVED lines=11> */
[----:B------:R-:W-:-:S04]  /*4160*/  LEA R11, P3, R4, UR4, 0x1 ;  /* 0x00000004040b7c11 */ /* 0x000fc8000f8608ff */
[----:B--2---:R-:W-:Y:S02]  /*4170*/  LEA.HI.X R10, R4, UR5, R5, 0x1, P3 ;  /* 0x00000005040a7c11 */ /* 0x004fe400098f0c05 */
[----:B------:R-:W-:Y:S01]  /*4180*/  ISETP.GT.AND P3, PT, R69, R192, PT ;  /* 0x000000c04500720c */ /* 0x000fe20003f64270 */
[----:B------:R-:W0:Y:S04]  /*4190*/  SHFL.IDX PT, R11, R11, RZ, 0x1c1f ;  /* 0x001c1fff0b0b7589 */ /* 0x000e2800000e0000 */
[----:B------:R-:W2:Y:S08]  /*41a0*/  SHFL.IDX PT, R10, R10, RZ, 0x1c1f ;  /* 0x001c1fff0a0a7589 */ /* 0x000eb000000e0000 */
[----:B------:R-:W-:Y:S05]  /*41b0*/  @!P3 BRA `(.L_x_3854) ;  /* 0x000000040070b947 */ /* 0x000fea0003800000 */
[----:B------:R-:W-:Y:S01]  /*41c0*/  ULDC UR4, c[0x0][0x320] ;  /* 0x0000c80000047ab9 */ /* 0x000fe20000000800 */
[----:B------:R-:W3:Y:S01]  /*41d0*/  LDL R30, [R1] ;  /* 0x00000000011e7983 */ /* 0x000ee20000100800 */
[----:B------:R-:W-:Y:S01]  /*41e0*/  ISETP.GE.AND P5, PT, R16, UR4, PT ;  /* 0x0000000410007c0c */ /* 0x000fe2000bfa6270 */
[----:B------:R-:W-:Y:S02]  /*41f0*/  IMAD R9, R22, 0x8000, R52 ;  /* 0x0000800016097824 */ /* 0x000fe400078e0234 */
[----:B------:R-:W4:Y:S02]  /*4200*/  LDL R29, [R1+0x4] ;  /* 0x00000400011d7983 */ /* 0x000f240000100800 */
[C---:B------:R-:W-:Y:S02]  /*4210*/  IMAD R12, R9.reuse, 0x2, R2 ;  /* 0x00000002090c7824 */ /* 0x040fe400078e0202 */
[----:B------:R-:W5:Y:S04]  /*4220*/  LDL R28, [R1+0x8] ;  /* 0x00000800011c7983 */ /* 0x000f680000100800 */
[----:B------:R-:W5:Y:S04]  /*4230*/  LDL R15, [R1+0xc] ;  /* 0x00000c00010f7983 */ /* 0x000f680000100800 */
[----:B------:R-:W1:Y:S01]  /*4240*/  @!P5 LDS.128 R4, [R12+0x400] ;  /* 0x000400000c04d984 */ /* 0x000e620000000c00 */
[----:B------:R-:W-:Y:S01]  /*4250*/  LOP3.LUT P3, RZ, R194, 0x4, RZ, 0xc0, !PT ;  /* 0x00000004c2ff7812 */ /* 0x000fe2000786c0ff */
[----:B------:R-:W-:-:S02]  /*4260*/  VIADD R13, R9, 0x20 ;  /* 0x00000020090d7836 */ /* 0x000fc40000000000 */
[----:B------:R-:W5:Y:S10]  /*4270*/  LDL R14, [R1+0x10] ;  /* 0x00001000010e7983 */ /* 0x000f740000100800 */
[----:B------:R-:W-:Y:S01]  /*4280*/  @P3 VIADD R13, R9, 0xffffffe0 ;  /* 0xffffffe0090d3836 */ /* 0x000fe20000000000 */
[----:B0-----:R-:W-:-:S03]  /*4290*/  @!P5 LEA R8, P3, R16, R11, 0x1 ;  /* 0x0000000b1008d211 */ /* 0x001fc600078608ff */
[----:B------:R-:W-:Y:S01]  /*42a0*/  IMAD R13, R13, 0x2, R2 ;  /* 0x000000020d0d7824 */ /* 0x000fe200078e0202 */
[----:B--2---:R-:W-:Y:S02]  /*42b0*/  @!P5 LEA.HI.X R9, R16, R10, R17, 0x1, P3 ;  /* 0x0000000a1009d211 */ /* 0x004fe400018f0c11 */
[----:B------:R-:W-:-:S03]  /*42c0*/  ISETP.GE.AND P3, PT, R19, UR4, PT ;  /* 0x0000000413007c0c */ /* 0x000fc6000bf66270 */
[----:B-1----:R0:W-:Y:S10]  /*42d0*/  @!P5 ST.E.128 desc[UR40][R8.64], R4 ;  /* 0x000000040800d985 */ /* 0x0021f4000c101d28 */
[----:B------:R-:W1:Y:S01]  /*42e0*/  @!P3 LDS.128 R4, [R13+0x400] ;  /* 0x000400000d04b984 */ /* 0x000e620000000c00 */
[----:B0-----:R-:W-:-:S04]  /*42f0*/  @!P3 LEA R8, P5, R19, R11, 0x1 ;  /* 0x0000000b1308b211 */ /* 0x001fc800078a08ff */
[----:B------:R-:W-:Y:S02]  /*4300*/  @!P3 LEA.HI.X R9, R19, R10, R195, 0x1, P5 ;  /* 0x0000000a1309b211 */ /* 0x000fe400028f0cc3 */
[----:B------:R-:W-:-:S03]  /*4310*/  ISETP.GE.AND P5, PT, R210, UR4, PT ;  /* 0x00000004d2007c0c */ /* 0x000fc6000bfa6270 */
[----:B-1----:R0:W-:Y:S10]  /*4320*/  @!P3 ST.E.128 desc[UR40][R8.64], R4 ;  /* 0x000000040800b985 */ /* 0x0021f4000c101d28 */
[----:B------:R-:W1:Y:S01]  /*4330*/  @!P5 LDS.128 R4, [R12+0x2400] ;  /* 0x002400000c04d984 */ /* 0x000e620000000c00 */
[----:B0-----:R-:W-:-:S04]  /*4340*/  @!P5 LEA R8, P3, R210, R11, 0x1 ;  /* 0x0000000bd208d211 */ /* 0x001fc800078608ff */
[----:B------:R-:W-:Y:S02]  /*4350*/  @!P5 IADD3.X R9, R10, R221, RZ, P3, !PT ;  /* 0x000000dd0a09d210 */ /* 0x000fe40001ffe4ff */
[----:B------:R-:W-:-:S03]  /*4360*/  ISETP.GE.AND P3, PT, R209, UR4, PT ;  /* 0x00000004d1007c0c */ /* 0x000fc6000bf66270 */
[----:B-1----:R0:W-:Y:S10]  /*4370*/  @!P5 ST.E.128 desc[UR40][R8.64], R4 ;  /* 0x000000040800d985 */ /* 0x0021f4000c101d28 */
[----:B------:R-:W1:Y:S01]  /*4380*/  @!P3 LDS.128 R4, [R13+0x2400] ;  /* 0x002400000d04b984 */ /* 0x000e620000000c00 */
[----:B0-----:R-:W-:-:S05]  /*4390*/  @!P3 LEA R8, P5, R209, R11, 0x1 ;  /* 0x0000000bd108b211 */ /* 0x001fca00078a08ff */
[----:B------:R-:W-:Y:S01]  /*43a0*/  @!P3 IMAD.X R9, R10, 0x1, R222, P5 ;  /* 0x000000010a09b824 */ /* 0x000fe200028e06de */
[----:B------:R-:W-:-:S04]  /*43b0*/  ISETP.GE.AND P5, PT, R208, UR4, PT ;  /* 0x00000004d0007c0c */ /* 0x000fc8000bfa6270 */
[----:B-1----:R0:W-:Y:S09]  /*43c0*/  @!P3 ST.E.128 desc[UR40][R8.64], R4 ;  /* 0x000000040800b985 */ /* 0x0021f2000c101d28 */
        /* <DEDUP_REMOVED lines=36> */
[----:B0-----:R-:W-:-:S04]  /*4610*/  @!P3 LEA R8, P5, R201, R11, 0x1 ;  /* 0x0000000bc908b211 */ /* 0x001fc800078a08ff */
[----:B---3--:R-:W-:Y:S02]  /*4620*/  @!P3 IADD3.X R9, R10, R30, RZ, P5, !PT ;  /* 0x0000001e0a09b210 */ /* 0x008fe40002ffe4ff */
[----:B------:R-:W-:-:S03]  /*4630*/  ISETP.GE.AND P5, PT, R200, UR4, PT ;  /* 0x00000004c8007c0c */ /* 0x000fc6000bfa6270 */
[----:B-1----:R0:W-:Y:S10]  /*4640*/  @!P3 ST.E.128 desc[UR40][R8.64], R4 ;  /* 0x000000040800b985 */ /* 0x0021f4000c101d28 */
[----:B------:R-:W1:Y:S01]  /*4650*/  @!P5 LDS.128 R4, [R12+0xc400] ;  /* 0x00c400000c04d984 */ /* 0x000e620000000c00 */
[----:B0-----:R-:W-:-:S05]  /*4660*/  @!P5 LEA R8, P3, R200, R11, 0x1 ;  /* 0x0000000bc808d211 */ /* 0x001fca00078608ff */
[----:B----4-:R-:W-:Y:S01]  /*4670*/  @!P5 IMAD.X R9, R10, 0x1, R29, P3 ;  /* 0x000000010a09d824 */ /* 0x010fe200018e061d */
[----:B------:R-:W-:-:S04]  /*4680*/  ISETP.GE.AND P3, PT, R199, UR4, PT ;  /* 0x00000004c7007c0c */ /* 0x000fc8000bf66270 */
[----:B-1----:R0:W-:Y:S09]  /*4690*/  @!P5 ST.E.128 desc[UR40][R8.64], R4 ;  /* 0x000000040800d985 */ /* 0x0021f2000c101d28 */
[----:B------:R-:W1:Y:S01]  /*46a0*/  @!P3 LDS.128 R4, [R13+0xc400] ;  /* 0x00c400000d04b984 */ /* 0x000e620000000c00 */
[----:B0-----:R-:W-:-:S05]  /*46b0*/  @!P3 LEA R8, P5, R199, R11, 0x1 ;  /* 0x0000000bc708b211 */ /* 0x001fca00078a08ff */
[----:B-----5:R-:W-:Y:S01]  /*46c0*/  @!P3 IMAD.X R9, R10, 0x1, R28, P5 ;  /* 0x000000010a09b824 */ /* 0x020fe200028e061c */
        /* <DEDUP_REMOVED lines=9> */
[----:B------:R-:W-:-:S05]  /*4760*/  @!P3 IMAD.X R9, R10, 0x1, R14, P5 ;  /* 0x000000010a09b824 */ /* 0x000fca00028e060e */
[----:B-1----:R3:W-:Y:S03]  /*4770*/  @!P3 ST.E.128 desc[UR40][R8.64], R4 ;  /* 0x000000040800b985 */ /* 0x0027e6000c101d28 */
.L_x_3854:
[----:B------:R-:W-:Y:S05]  /*4780*/  BSYNC B0 ;  /* 0x0000000000007941 */ /* 0x000fea0003800000 */
.L_x_3853:
[----:B------:R-:W-:Y:S01]  /*4790*/  @!PT LDS RZ, [RZ] ;  /* 0x00000000fffff984 */ /* 0x000fe20000000800 */
[----:B------:R-:W-:Y:S01]  /*47a0*/  @!PT LDS RZ, [RZ] ;  /* 0x00000000fffff984 */ /* 0x000fe20000000800 */
[----:B------:R-:W-:Y:S01]  /*47b0*/  @!PT LDS RZ, [RZ] ;  /* 0x00000000fffff984 */ /* 0x000fe20000000800 */
[----:B------:R-:W-:Y:S01]  /*47c0*/  @!PT LDS RZ, [RZ] ;  /* 0x00000000fffff984 */ /* 0x000fe20000000800 */
[----:B------:R4:W-:Y:S06]  /*47d0*/  MEMBAR.ALL.CTA ;  /* 0x0000000000007992 */ /* 0x0009ec0000008000 */
[----:B----4-:R-:W4:Y:S01]  /*47e0*/  FENCE.VIEW.ASYNC.S ;  /* 0x00000000000073c6 */ /* 0x010f220000000000 */
[----:B-1----:R-:W-:Y:S01]  /*47f0*/  @!P4 VIADD R64, R64, 0x28cc0 ;  /* 0x00028cc04040c836 */ /* 0x002fe20000000000 */
[----:B----4-:R1:W-:Y:S04]  /*4800*/  BAR.SYNC.DEFER_BLOCKING R49, 0x80 ;  /* 0x000200310000751d */ /* 0x0103e80000010000 */
[----:B------:R-:W-:Y:S01]  /*4810*/  @!P4 PRMT R64, RZ, 0x654, R64 ;  /* 0x00000654ff40c816 */ /* 0x000fe20000000040 */
[----:B------:R-:W-:Y:S01]  /*4820*/  VIADD R22, R22, 0x1 ;  /* 0x0000000116167836 */ /* 0x000fe20000000000 */
[----:B------:R-:W-:-:S02]  /*4830*/  PLOP3.LUT P3, PT, PT, PT, PT, 0x8, 0x0 ;  /* 0x000000000000781c */ /* 0x000fc40003f6e170 */
[----:B------:R1:W-:Y:S02]  /*4840*/  @!P4 SYNCS.ARRIVE.TRANS64.RED.A1T0 RZ, [R64+URZ], RZ ;  /* 0x000000ff40ffc9a7 */ /* 0x0003e4000810043f */
[----:B------:R-:W-:-:S04]  /*4850*/  ISETP.NE.AND P4, PT, R22, 0x2, PT ;  /* 0x000000021600780c */ /* 0x000fc80003f85270 */
[----:B---3--:R-:W-:Y:S02]  /*4860*/  SEL R4, RZ, 0x1, P4 ;  /* 0x00000001ff047807 */ /* 0x008fe40002000000 */
[----:B------:R-:W-:Y:S02]  /*4870*/  SEL R22, R22, RZ, P4 ;  /* 0x000000ff16167207 */ /* 0x000fe40002000000 */
[----:B------:R-:W-:Y:S01]  /*4880*/  LOP3.LUT R187, R187, R4, RZ, 0x3c, !PT ;  /* 0x00000004bbbb7212 */ /* 0x000fe200078e3cff */
[----:B-1----:R-:W-:Y:S06]  /*4890*/  @P2 BRA `(.L_x_3855) ;  /* 0xffffffd800842947 */ /* 0x002fec000383ffff */
.L_x_3818:
[----:B------:R-:W3:Y:S01]  /*48a0*/  LDL R4, [R1+0x50] ;  /* 0x0000500001047983 */ /* 0x000ee20000100800 */
[----:B------:R-:W-:Y:S01]  /*48b0*/  BSSY B0, `(.L_x_3856) ;  /* 0x0000047000007945 */ /* 0x000fe20003800000 */
[----:B------:R-:W-:Y:S01]  /*48c0*/  IMAD.MOV.U32 R0, RZ, RZ, RZ ;  /* 0x000000ffff007224 */ /* 0x000fe200078e00ff */
        /* <DEDUP_REMOVED lines=29> */
[----:B------:R-:W-:-:S02]  /*4aa0*/  MOV R96, RZ ;  /* 0x000000ff00607202 */ /* 0x000fc40000000f00 */
[----:B------:R-:W-:Y:S02]  /*4ab0*/  CS2R R94, SRZ ;  /* 0x00000000005e7805 */ /* 0x000fe4000001ff00 */
[----:B------:R-:W-:Y:S01]  /*4ac0*/  CS2R R92, SRZ ;  /* 0x00000000005c7805 */ /* 0x000fe2000001ff00 */
[----:B------:R-:W-:Y:S01]  /*4ad0*/  IMAD.MOV.U32 R91, RZ, RZ, RZ ;  /* 0x000000ffff5b7224 */ /* 0x000fe200078e00ff */
[----:B------:R-:W-:Y:S01]  /*4ae0*/  CS2R R88, SRZ ;  /* 0x0000000000587805 */ /* 0x000fe2000001ff00 */
[----:B------:R-:W-:Y:S01]  /*4af0*/  IMAD.MOV.U32 R37, RZ, RZ, RZ ;  /* 0x000000ffff257224 */ /* 0x000fe200078e00ff */
[----:B------:R-:W-:Y:S02]  /*4b00*/  CS2R R86, SRZ ;  /* 0x0000000000567805 */ /* 0x000fe4000001ff00 */
[----:B------:R-:W-:Y:S01]  /*4b10*/  CS2R R84, SRZ ;  /* 0x0000000000547805 */ /* 0x000fe2000001ff00 */
[----:B------:R-:W-:Y:S01]  /*4b20*/  IMAD.MOV.U32 R83, RZ, RZ, RZ ;  /* 0x000000ffff537224 */ /* 0x000fe200078e00ff */
[----:B------:R-:W-:Y:S01]  /*4b30*/  CS2R R80, SRZ ;  /* 0x0000000000507805 */ /* 0x000fe2000001ff00 */
[----:B------:R-:W-:Y:S01]  /*4b40*/  IMAD.MOV.U32 R33, RZ, RZ, RZ ;  /* 0x000000ffff217224 */ /* 0x000fe200078e00ff */
[----:B------:R-:W-:-:S02]  /*4b50*/  CS2R R78, SRZ ;  /* 0x00000000004e7805 */ /* 0x000fc4000001ff00 */
[----:B------:R-:W-:Y:S01]  /*4b60*/  CS2R R76, SRZ ;  /* 0x00000000004c7805 */ /* 0x000fe2000001ff00 */
[----:B------:R-:W-:Y:S01]  /*4b70*/  IMAD.MOV.U32 R75, RZ, RZ, RZ ;  /* 0x000000ffff4b7224 */ /* 0x000fe200078e00ff */
[----:B------:R-:W-:Y:S02]  /*4b80*/  CS2R R28, SRZ ;  /* 0x00000000001c7805 */ /* 0x000fe4000001ff00 */
[----:B------:R-:W-:Y:S01]  /*4b90*/  CS2R R72, SRZ ;  /* 0x0000000000487805 */ /* 0x000fe2000001ff00 */
[----:B------:R-:W-:Y:S01]  /*4ba0*/  IMAD.MOV.U32 R71, RZ, RZ, RZ ;  /* 0x000000ffff477224 */ /* 0x000fe200078e00ff */
[----:B------:R-:W-:Y:S01]  /*4bb0*/  CS2R R68, SRZ ;  /* 0x0000000000447805 */ /* 0x000fe2000001ff00 */
[----:B------:R-:W-:Y:S01]  /*4bc0*/  IMAD.MOV.U32 R15, RZ, RZ, RZ ;  /* 0x000000ffff0f7224 */ /* 0x000fe200078e00ff */
[----:B------:R-:W-:Y:S01]  /*4bd0*/  CS2R R12, SRZ ;  /* 0x00000000000c7805 */ /* 0x000fe2000001ff00 */
[----:B------:R-:W-:Y:S01]  /*4be0*/  IMAD.MOV.U32 R67, RZ, RZ, RZ ;  /* 0x000000ffff437224 */ /* 0x000fe200078e00ff */
[----:B------:R-:W-:-:S02]  /*4bf0*/  CS2R R64, SRZ ;  /* 0x0000000000407805 */ /* 0x000fc4000001ff00 */
[----:B------:R-:W-:Y:S02]  /*4c00*/  CS2R R62, SRZ ;  /* 0x00000000003e7805 */ /* 0x000fe4000001ff00 */
[----:B------:R-:W-:Y:S02]  /*4c10*/  MOV R155, RZ ;  /* 0x000000ff009b7202 */ /* 0x000fe40000000f00 */
        /* <DEDUP_REMOVED lines=11> */
[----:B0-----:R-:W-:Y:S01]  /*4cd0*/  IMAD.MOV.U32 R11, RZ, RZ, RZ ;  /* 0x000000ffff0b7224 */ /* 0x001fe200078e00ff */
[----:B---3--:R-:W-:Y:S01]  /*4ce0*/  ISETP.NE.AND P0, PT, R4, 0x1, PT ;  /* 0x000000010400780c */ /* 0x008fe20003f05270 */
[----:B------:R-:W-:-:S12]  /*4cf0*/  @P3 BRA `(.L_x_3857) ;  /* 0x0000000000083947 */ /* 0x000fd80003800000 */
[----:B------:R-:W0:Y:S02]  /*4d00*/  FENCE.VIEW.ASYNC.G ;  /* 0x00000000000073c6 */ /* 0x000e240000000100 */
[----:B0-----:R-:W-:Y:S06]  /*4d10*/  BAR.ARV 0xc, 0x180 ;  /* 0x0306000000007b1d */ /* 0x001fec0000002000 */
.L_x_3857:
[----:B------:R-:W-:Y:S05]  /*4d20*/  BSYNC B0 ;  /* 0x0000000000007941 */ /* 0x000fea0003800000 */
.L_x_3856:
[----:B------:R-:W-:Y:S01]  /*4d30*/  BSSY B7, `(.L_x_3858) ;  /* 0x00007c8000077945 */ /* 0x000fe20003800000 */
[----:B------:R-:W-:Y:S01]  /*4d40*/  IMAD.MOV.U32 R14, RZ, RZ, RZ ;  /* 0x000000ffff0e7224 */ /* 0x000fe200078e00ff */
[----:B------:R-:W-:Y:S01]  /*4d50*/  CS2R R8, SRZ ;  /* 0x0000000000087805 */ /* 0x000fe2000001ff00 */
[----:B------:R-:W-:Y:S01]  /*4d60*/  IMAD.MOV.U32 R36, RZ, RZ, RZ ;  /* 0x000000ffff247224 */ /* 0x000fe200078e00ff */
[----:B------:R-:W-:Y:S01]  /*4d70*/  MOV R32, RZ ;  /* 0x000000ff00207202 */ /* 0x000fe20000000f00 */
[----:B------:R-:W-:Y:S01]  /*4d80*/  IMAD.MOV.U32 R35, RZ, RZ, RZ ;  /* 0x000000ffff237224 */ /* 0x000fe200078e00ff */
[----:B------:R-:W-:Y:S01]  /*4d90*/  CS2R R6, SRZ ;  /* 0x0000000000067805 */ /* 0x000fe2000001ff00 */
[----:B--2---:R-:W-:Y:S02]  /*4da0*/  IMAD.MOV.U32 R10, RZ, RZ, RZ ;  /* 0x000000ffff0a7224 */ /* 0x004fe400078e00ff */
[----:B------:R-:W-:Y:S02]  /*4db0*/  IMAD.MOV.U32 R31, RZ, RZ, RZ ;  /* 0x000000ffff1f7224 */ /* 0x000fe400078e00ff */
[----:B------:R-:W-:-:S02]  /*4dc0*/  IMAD.MOV.U32 R152, RZ, RZ, RZ ;  /* 0x000000ffff987224 */ /* 0x000fc400078e00ff */
[----:B------:R-:W-:Y:S02]  /*4dd0*/  IMAD.MOV.U32 R154, RZ, RZ, RZ ;  /* 0x000000ffff9a7224 */ /* 0x000fe400078e00ff */
[----:B------:R-:W-:Y:S02]  /*4de0*/  IMAD.MOV.U32 R3, RZ, RZ, RZ ;  /* 0x000000ffff037224 */ /* 0x000fe400078e00ff */
[----:B------:R-:W-:Y:S01]  /*4df0*/  IMAD.MOV.U32 R5, RZ, RZ, RZ ;  /* 0x000000ffff057224 */ /* 0x000fe200078e00ff */
[----:B------:R-:W-:Y:S06]  /*4e00*/  @!P0 BRA `(.L_x_3859) ;  /* 0x0000001800b88947 */ /* 0x000fec0003800000 */
[----:B------:R-:W-:Y:S02]  /*4e10*/  ISETP.GE.AND P1, PT, R168, 0x1, PT ;  /* 0x00000001a800780c */ /* 0x000fe40003f26270 */
[----:B------:R-:W-:-:S11]  /*4e20*/  PLOP3.LUT P0, PT, PT, PT, PT, 0x80, 0x0 ;  /* 0x000000000000781c */ /* 0x000fd60003f0f070 */
[----:B------:R-:W-:Y:S05]  /*4e30*/  @!P1 BRA `(.L_x_3860) ;  /* 0x0000007800dc9947 */ /* 0x000fea0003800000 */
[----:B------:R-:W0:Y:S01]  /*4e40*/  S2R R26, SR_TID.X ;  /* 0x00000000001a7919 */ /* 0x000e220000002100 */
[----:B------:R-:W-:Y:S01]  /*4e50*/  ISETP.NE.AND P0, PT, R186, 0x3, PT ;  /* 0x00000003ba00780c */ /* 0x000fe20003f05270 */
[----:B0-----:R-:W-:-:S05]  /*4e60*/  VIADD R26, R26, 0xffffff80 ;  /* 0xffffff801a1a7836 */ /* 0x001fca0000000000 */
[----:B------:R-:W-:-:S04]  /*4e70*/  SHF.R.S32.HI R4, RZ, 0x1f, R26 ;  /* 0x0000001fff047819 */ /* 0x000fc8000001141a */
[----:B------:R-:W-:-:S04]  /*4e80*/  LEA.HI R4, R4, R26, RZ, 0x7 ;  /* 0x0000001a04047211 */ /* 0x000fc800078f38ff */
[----:B------:R-:W-:-:S05]  /*4e90*/  SHF.R.S32.HI R4, RZ, 0x7, R4 ;  /* 0x00000007ff047819 */ /* 0x000fca0000011404 */
[----:B------:R-:W0:Y:S02]  /*4ea0*/  SHFL.IDX PT, R0, R4, RZ, 0x1f ;  /* 0x00001fff04007589 */ /* 0x000e2400000e0000 */
[----:B0-----:R-:W-:-:S04]  /*4eb0*/  LEA.HI R3, R0, R0, RZ, 0x1 ;  /* 0x0000000000037211 */ /* 0x001fc800078f08ff */
[----:B------:R-:W-:-:S05]  /*4ec0*/  LOP3.LUT R3, R3, 0x1fffe, RZ, 0xc0, !PT ;  /* 0x0001fffe03037812 */ /* 0x000fca00078ec0ff */
[----:B------:R-:W-:-:S04]  /*4ed0*/  IMAD.IADD R3, R0, 0x1, -R3 ;  /* 0x0000000100037824 */ /* 0x000fc800078e0a03 */
[----:B------:R-:W-:-:S05]  /*4ee0*/  IMAD R3, R3, 0x8000, R2 ;  /* 0x0000800003037824 */ /* 0x000fca00078e0202 */
[----:B------:R-:W-:-:S04]  /*4ef0*/  IADD3 R3, R3, 0x400, RZ ;  /* 0x0000040003037810 */ /* 0x000fc80007ffe0ff */
[----:B------:R-:W-:-:S04]  /*4f00*/  SHF.R.U32.HI R3, RZ, 0x4, R3 ;  /* 0x00000004ff037819 */ /* 0x000fc80000011603 */
[----:B------:R-:W-:-:S04]  /*4f10*/  LOP3.LUT R0, R3, 0x3fff, RZ, 0xc0, !PT ;  /* 0x00003fff03007812 */ /* 0x000fc800078ec0ff */
[----:B------:R-:W-:Y:S01]  /*4f20*/  LOP3.LUT R0, R0, 0x2000000, RZ, 0xfc, !PT ;  /* 0x0200000000007812 */ /* 0x000fe200078efcff */
[----:B------:R-:W-:Y:S06]  /*4f30*/  @!P0 BRA `(.L_x_3861) ;  /* 0x0000000000048947 */ /* 0x000fec0003800000 */
[----:B------:R-:W-:Y:S01]  /*4f40*/  BPT.TRAP 0x1 ;  /* 0x000000040000795c */ /* 0x000fe20000300000 */
.L_x_3861:
[----:B------:R-:W-:Y:S01]  /*4f50*/  IMAD R3, R18, 0x8, R2 ;  /* 0x0000000812037824 */ /* 0x000fe200078e0202 */
[----:B------:R-:W-:Y:S01]  /*4f60*/  SHF.L.U32 R6, R23, 0x1f, RZ ;  /* 0x0000001f17067819 */ /* 0x000fe200000006ff */
[----:B------:R-:W-:Y:S01]  /*4f70*/  VIADD R4, R2, 0x26800 ;  /* 0x0002680002047836 */ /* 0x000fe20000000000 */
[----:B------:R-:W-:Y:S02]  /*4f80*/  BSSY B0, `(.L_x_3862) ;  /* 0x0000008000007945 */ /* 0x000fe40003800000 */
[----:B------:R-:W0:Y:S02]  /*4f90*/  SYNCS.PHASECHK.TRANS64.TRYWAIT P1, [R3+URZ+0x28c50], R6 ;  /* 0x028c5006030075a7 */ /* 0x000e24000802017f */
[----:B------:R-:W-:Y:S01]  /*4fa0*/  SHF.R.U32.HI R5, RZ, 0x4, R4 ;  /* 0x00000004ff057819 */ /* 0x000fe20000011604 */
[----:B------:R-:W-:-:S03]  /*4fb0*/  IMAD R4, R18, 0x1000, R0 ;  /* 0x0000100012047824 */ /* 0x000fc600078e0200 */
[----:B------:R-:W-:-:S04]  /*4fc0*/  LOP3.LUT R5, R5, 0x3fff, RZ, 0xc0, !PT ;  /* 0x00003fff05057812 */ /* 0x000fc800078ec0ff */
[----:B------:R-:W-:Y:S01]  /*4fd0*/  LOP3.LUT R10, R5, 0x10000, RZ, 0xfc, !PT ;  /* 0x00010000050a7812 */ /* 0x000fe200078efcff */
[----:B------:R-:W-:Y:S01]  /*4fe0*/  IMAD.MOV.U32 R5, RZ, RZ, 0x40000040 ;  /* 0x40000040ff057424 */ /* 0x000fe200078e00ff */
[----:B0-----:R-:W-:Y:S06]  /*4ff0*/  @!P1 BRA `(.L_x_3863) ;  /* 0x00000120006c9947 */ /* 0x001fec0003800000 */
.L_x_4087:
[----:B------:R-:W-:Y:S05]  /*5000*/  BSYNC B0 ;  /* 0x0000000000007941 */ /* 0x000fea0003800000 */
.L_x_3862:
[----:B------:R-:W-:Y:S01]  /*5010*/  BAR.SYNC.DEFER_BLOCKING 0xe, 0x100 ;  /* 0x0384000000007b1d */ /* 0x000fe20000010000 */
[----:B------:R-:W-:Y:S01]  /*5020*/  IMAD.MOV.U32 R11, RZ, RZ, 0x40000040 ;  /* 0x40000040ff0b7424 */ /* 0x000fe200078e00ff */
[C---:B------:R-:W-:Y:S01]  /*5030*/  R2UR UR6, R4.reuse ;  /* 0x00000000040672ca */ /* 0x040fe200000e0000 */
[----:B0-----:R-:W-:Y:S01]  /*5040*/  VIADD R6, R4, 0x80 ;  /* 0x0000008004067836 */ /* 0x001fe20000000000 */
[----:B------:R-:W-:Y:S01]  /*5050*/  R2UR UR7, R5 ;  /* 0x00000000050772ca */ /* 0x000fe200000e0000 */
[----:B------:R-:W-:Y:S01]  /*5060*/  IMAD.MOV.U32 R7, RZ, RZ, 0x40000040 ;  /* 0x40000040ff077424 */ /* 0x000fe200078e00ff */
[C---:B------:R-:W-:Y:S01]  /*5070*/  R2UR UR4, R10.reuse ;  /* 0x000000000a0472ca */ /* 0x040fe200000e0000 */
[----:B------:R-:W-:Y:S01]  /*5080*/  VIADD R8, R10, 0x2 ;  /* 0x000000020a087836 */ /* 0x000fe20000000000 */
[----:B------:R-:W-:Y:S01]  /*5090*/  R2UR UR5, R11 ;  /* 0x000000000b0572ca */ /* 0x000fe200000e0000 */
[----:B------:R-:W-:Y:S02]  /*50a0*/  IMAD.MOV.U32 R9, RZ, RZ, 0x40000040 ;  /* 0x40000040ff097424 */ /* 0x000fe400078e00ff */
[----:B------:R-:W-:-:S05]  /*50b0*/  IMAD.MOV.U32 R5, RZ, RZ, 0x40000040 ;  /* 0x40000040ff057424 */ /* 0x000fca00078e00ff */
[----:B------:R-:W-:Y:S01]  /*50c0*/  R2UR UR15, R5 ;  /* 0x00000000050f72ca */ /* 0x000fe200000e0000 */
[----:B------:R-:W-:-:S05]  /*50d0*/  IMAD.MOV.U32 R5, RZ, RZ, 0x40000040 ;  /* 0x40000040ff057424 */ /* 0x000fca00078e00ff */
[----:B------:R-:W-:Y:S01]  /*50e0*/  R2UR UR13, R5 ;  /* 0x00000000050d72ca */ /* 0x000fe200000e0000 */
[----:B-----5:R-:W-:-:S06]  /*50f0*/  WARPGROUP.ARRIVE ;  /* 0x00000000000079c5 */ /* 0x020fcc0000000000 */
[----:B------:R-:W-:Y:S01]  /*5100*/  HGMMA.64x256x16.F32 R24, gdesc[UR4].tnspB, RZ, !UPT, gsb0 ;  /* 0x43e00000041879f0 */ /* 0x000fe2000c0008ff */
[----:B------:R-:W-:Y:S01]  /*5110*/  R2UR UR6, R6 ;  /* 0x00000000060672ca */ /* 0x000fe200000e0000 */
[C---:B------:R-:W-:Y:S01]  /*5120*/  VIADD R6, R4.reuse, 0x100 ;  /* 0x0000010004067836 */ /* 0x040fe20000000000 */
[----:B------:R-:W-:Y:S01]  /*5130*/  R2UR UR7, R7 ;  /* 0x00000000070772ca */ /* 0x000fe200000e0000 */
[----:B------:R-:W-:Y:S01]  /*5140*/  VIADD R4, R4, 0x180 ;  /* 0x0000018004047836 */ /* 0x000fe20000000000 */
[----:B------:R-:W-:Y:S02]  /*5150*/  R2UR UR4, R8 ;  /* 0x00000000080472ca */ /* 0x000fe400000e0000 */
[----:B------:R-:W-:Y:S02]  /*5160*/  R2UR UR5, R9 ;  /* 0x00000000090572ca */ /* 0x000fe400000e0000 */
[----:B------:R-:W-:Y:S02]  /*5170*/  MOV R7, 0x40000040 ;  /* 0x4000004000077802 */ /* 0x000fe40000000f00 */
[----:B------:R-:W-:Y:S01]  /*5180*/  R2UR UR10, R6 ;  /* 0x00000000060a72ca */ /* 0x000fe200000e0000 */
[----:B------:R-:W-:Y:S01]  /*5190*/  VIADD R6, R10, 0x4 ;  /* 0x000000040a067836 */ /* 0x000fe20000000000 */
[----:B------:R-:W-:Y:S01]  /*51a0*/  R2UR UR11, R7 ;  /* 0x00000000070b72ca */ /* 0x000fe200000e0000 */
[----:B------:R-:W-:Y:S01]  /*51b0*/  IMAD.MOV.U32 R7, RZ, RZ, 0x40000040 ;  /* 0x40000040ff077424 */ /* 0x000fe200078e00ff */
[----:B------:R-:W-:Y:S01]  /*51c0*/  R2UR UR14, R4 ;  /* 0x00000000040e72ca */ /* 0x000fe200000e0000 */
[----:B------:R-:W-:Y:S01]  /*51d0*/  VIADD R4, R10, 0x6 ;  /* 0x000000060a047836 */ /* 0x000fe20000000000 */
[----:B------:R-:W-:-:S02]  /*51e0*/  R2UR UR8, R6 ;  /* 0x00000000060872ca */ /* 0x000fc400000e0000 */
[----:B------:R-:W-:Y:S02]  /*51f0*/  R2UR UR9, R7 ;  /* 0x00000000070972ca */ /* 0x000fe400000e0000 */
[----:B------:R-:W-:Y:S01]  /*5200*/  R2UR UR12, R4 ;  /* 0x00000000040c72ca */ /* 0x000fe200000e0000 */
[----:B------:R-:W-:Y:S02]  /*5210*/  WARPGROUP.DEPBAR.LE gsb0, 0x0 ;  /* 0x00008000000079c5 */ /* 0x000fe40000010000 */
        /* <DEDUP_REMOVED lines=14> */
.L_x_3864:
[----:B------:R-:W-:Y:S01]  /*5300*/  ISETP.GE.AND P1, PT, R168, 0x41, PT ;  /* 0x00000041a800780c */ /* 0x000fe20003f26270 */
[----:B------:R-:W-:Y:S01]  /*5310*/  BSSY B0, `(.L_x_3865) ;  /* 0x00000ce000007945 */ /* 0x000fe20003800000 */
[----:B------:R-:W-:-:S04]  /*5320*/  IADD3 R10, R3, 0x28c60, RZ ;  /* 0x00028c60030a7810 */ /* 0x000fc80007ffe0ff */
[----:B------:R-:W-:-:S04]  /*5330*/  PRMT R10, R193, 0x654, R10 ;  /* 0x00000654c10a7816 */ /* 0x000fc8000000000a */
[----:B------:R0:W-:Y:S03]  /*5340*/  SYNCS.ARRIVE.TRANS64.RED.A1T0 RZ, [R10+URZ], RZ ;  /* 0x000000ff0aff79a7 */ /* 0x0001e6000810043f */
[----:B------:R-:W-:Y:S05]  /*5350*/  @!P1 BRA `(.L_x_3866) ;  /* 0x0000000c00249947 */ /* 0x000fea0003800000 */
[----:B------:R-:W-:-:S07]  /*5360*/  VIADD R215, R215, 0xfffffffe ;  /* 0xfffffffed7d77836 */ /* 0x000fce0000000000 */
.L_x_3873:
[----:B------:R-:W-:Y:S01]  /*5370*/  BAR.SYNC.DEFER_BLOCKING 0xe, 0x100 ;  /* 0x0384000000007b1d */ /* 0x000fe20000010000 */
[C---:B------:R-:W-:Y:S01]  /*5380*/  IMAD R3, R18.reuse, 0x40, R198 ;  /* 0x0000004012037824 */ /* 0x040fe200078e02c6 */
[----:B------:R-:W-:Y:S01]  /*5390*/  ISETP.GT.AND P2, PT, R215, RZ, PT ;  /* 0x000000ffd700720c */ /* 0x000fe20003f44270 */
[----:B------:R-:W-:Y:S02]  /*53a0*/  VIADD R18, R18, 0x1 ;  /* 0x0000000112127836 */ /* 0x000fe40000000000 */
[----:B------:R-:W-:Y:S02]  /*53b0*/  IMAD R3, R3, 0x4, R2 ;  /* 0x0000000403037824 */ /* 0x000fe400078e0202 */
[----:B------:R-:W-:Y:S01]  /*53c0*/  VIADD R215, R215, 0xffffffff ;  /* 0xffffffffd7d77836 */ /* 0x000fe20000000000 */
[----:B------:R-:W-:-:S04]  /*53d0*/  ISETP.NE.AND P1, PT, R18, 0x2, PT ;  /* 0x000000021200780c */ /* 0x000fc80003f25270 */
[----:B------:R-:W-:Y:S01]  /*53e0*/  SEL R18, R18, RZ, P1 ;  /* 0x000000ff12127207 */ /* 0x000fe20000800000 */
[----:B01----:R-:W0:Y:S04]  /*53f0*/  LDS R10, [R3+0x28800] ;  /* 0x02880000030a7984 */ /* 0x003e280000000800 */
        /* <DEDUP_REMOVED lines=130> */
[----:B------:R-:W-:Y:S01]  /*5c20*/  LOP3.LUT R23, R23, R10, RZ, 0x3c, !PT ;  /* 0x0000000a17177212 */ /* 0x000fe200078e3cff */
[----:B------:R-:W-:Y:S06]  /*5c30*/  @!P0 BRA `(.L_x_3867) ;  /* 0x0000000000048947 */ /* 0x000fec0003800000 */
[----:B------:R-:W-:Y:S01]  /*5c40*/  BPT.TRAP 0x1 ;  /* 0x000000040000795c */ /* 0x000fe20000300000 */
.L_x_3867:
[----:B------:R-:W-:Y:S01]  /*5c50*/  IMAD R3, R18, 0x8, R2 ;  /* 0x0000000812037824 */ /* 0x000fe200078e0202 */
[----:B------:R-:W-:-:S04]  /*5c60*/  SHF.L.U32 R10, R23, 0x1f, RZ ;  /* 0x0000001f170a7819 */ /* 0x000fc800000006ff */
[----:B------:R0:W1:Y:S01]  /*5c70*/  SYNCS.PHASECHK.TRANS64.TRYWAIT P1, [R3+URZ+0x28c50], R10 ;  /* 0x028c500a030075a7 */ /* 0x000062000802017f */
[----:B------:R-:W-:Y:S05]  /*5c80*/  @!P0 BRA `(.L_x_3868) ;  /* 0x0000000000048947 */ /* 0x000fea0003800000 */
[----:B------:R-:W-:Y:S01]  /*5c90*/  BPT.TRAP 0x1 ;  /* 0x000000040000795c */ /* 0x000fe20000300000 */
.L_x_3868:
[----:B------:R-:W-:Y:S04]  /*5ca0*/  BSSY B1, `(.L_x_3869) ;  /* 0x0000004000017945 */ /* 0x000fe80003800000 */
[----:B-1----:R-:W-:Y:S05]  /*5cb0*/  @P1 BRA `(.L_x_3870) ;  /* 0x0000000000081947 */ /* 0x002fea0003800000 */
[----:B------:R-:W1:Y:S02]  /*5cc0*/  SYNCS.PHASECHK.TRANS64.TRYWAIT P1, [R3+URZ+0x28c50], R10 ;  /* 0x028c500a030075a7 */ /* 0x000e64000802017f */
[----:B-1----:R-:W-:Y:S05]  /*5cd0*/  @!P1 BRA `(.L_x_3871) ;  /* 0x0000011400489947 */ /* 0x002fea0003800000 */
.L_x_3870:
[----:B------:R-:W-:Y:S05]  /*5ce0*/  BSYNC B1 ;  /* 0x0000000000017941 */ /* 0x000fea0003800000 */
.L_x_3869:
[----:B01----:R-:W-:Y:S01]  /*5cf0*/  IMAD R10, R18, 0x1000, R0 ;  /* 0x00001000120a7824 */ /* 0x003fe200078e0200 */
[----:B------:R-:W-:Y:S01]  /*5d00*/  WARPGROUP.ARRIVE ;  /* 0x00000000000079c5 */ /* 0x000fe20000000000 */
[----:B------:R-:W-:Y:S01]  /*5d10*/  IMAD.MOV.U32 R11, RZ, RZ, 0x40000040 ;  /* 0x40000040ff0b7424 */ /* 0x000fe200078e00ff */
[----:B------:R-:W-:Y:S01]  /*5d20*/  R2UR UR8, R8 ;  /* 0x00000000080872ca */ /* 0x000fe200000e0000 */
[----:B------:R-:W-:Y:S01]  /*5d30*/  IMAD.MOV.U32 R13, RZ, RZ, 0x40000040 ;  /* 0x40000040ff0d7424 */ /* 0x000fe200078e00ff */
[C---:B------:R-:W-:Y:S02]  /*5d40*/  IADD3 R12, R10.reuse, 0x80, RZ ;  /* 0x000000800a0c7810 */ /* 0x040fe40007ffe0ff */
[----:B------:R-:W-:Y:S02]  /*5d50*/  R2UR UR6, R10 ;  /* 0x000000000a0672ca */ /* 0x000fe400000e0000 */
[----:B------:R-:W-:Y:S01]  /*5d60*/  R2UR UR10, R12 ;  /* 0x000000000c0a72ca */ /* 0x000fe200000e0000 */
[C---:B------:R-:W-:Y:S01]  /*5d70*/  VIADD R12, R10.reuse, 0x100 ;  /* 0x000001000a0c7836 */ /* 0x040fe20000000000 */
[C---:B------:R-:W-:Y:S01]  /*5d80*/  R2UR UR7, R11.reuse ;  /* 0x000000000b0772ca */ /* 0x040fe200000e0000 */
[----:B------:R-:W-:Y:S01]  /*5d90*/  VIADD R10, R10, 0x180 ;  /* 0x000001800a0a7836 */ /* 0x000fe20000000000 */
[----:B------:R-:W-:-:S02]  /*5da0*/  R2UR UR5, R11 ;  /* 0x000000000b0572ca */ /* 0x000fc400000e0000 */
[----:B------:R-:W-:Y:S02]  /*5db0*/  R2UR UR11, R13 ;  /* 0x000000000d0b72ca */ /* 0x000fe400000e0000 */
[----:B------:R-:W-:Y:S01]  /*5dc0*/  R2UR UR18, R10 ;  /* 0x000000000a1272ca */ /* 0x000fe200000e0000 */
[----:B------:R-:W-:Y:S01]  /*5dd0*/  VIADD R10, R2, 0x26800 ;  /* 0x00026800020a7836 */ /* 0x000fe20000000000 */
[----:B------:R-:W-:Y:S02]  /*5de0*/  R2UR UR9, R9 ;  /* 0x00000000090972ca */ /* 0x000fe400000e0000 */
[----:B------:R-:W-:Y:S02]  /*5df0*/  R2UR UR14, R12 ;  /* 0x000000000c0e72ca */ /* 0x000fe400000e0000 */
[----:B------:R-:W-:Y:S02]  /*5e00*/  SHF.R.U32.HI R10, RZ, 0x4, R10 ;  /* 0x00000004ff0a7819 */ /* 0x000fe4000001160a */
[----:B------:R-:W-:-:S02]  /*5e10*/  R2UR UR15, R13 ;  /* 0x000000000d0f72ca */ /* 0x000fc400000e0000 */
[----:B------:R-:W-:Y:S02]  /*5e20*/  LOP3.LUT R10, R10, 0x3fff, RZ, 0xc0, !PT ;  /* 0x00003fff0a0a7812 */ /* 0x000fe400078ec0ff */
[----:B------:R-:W-:Y:S02]  /*5e30*/  R2UR UR12, R6 ;  /* 0x00000000060c72ca */ /* 0x000fe400000e0000 */
[----:B------:R-:W-:Y:S02]  /*5e40*/  LOP3.LUT R10, R10, 0x10000, RZ, 0xfc, !PT ;  /* 0x000100000a0a7812 */ /* 0x000fe400078efcff */
[----:B------:R-:W-:Y:S02]  /*5e50*/  R2UR UR13, R7 ;  /* 0x00000000070d72ca */ /* 0x000fe400000e0000 */
[----:B------:R-:W-:Y:S02]  /*5e60*/  R2UR UR4, R10 ;  /* 0x000000000a0472ca */ /* 0x000fe400000e0000 */
[----:B------:R-:W-:-:S02]  /*5e70*/  R2UR UR19, R11 ;  /* 0x000000000b1372ca */ /* 0x000fc400000e0000 */
[----:B------:R-:W-:Y:S02]  /*5e80*/  R2UR UR16, R4 ;  /* 0x00000000041072ca */ /* 0x000fe400000e0000 */
[----:B------:R-:W-:-:S07]  /*5e90*/  R2UR UR17, R5 ;  /* 0x00000000051172ca */ /* 0x000fce00000e0000 */
        /* <DEDUP_REMOVED lines=17> */
.L_x_3872:
[----:B------:R-:W-:-:S05]  /*5fb0*/  VIADD R10, R3, 0x28c60 ;  /* 0x00028c60030a7836 */ /* 0x000fca0000000000 */
[----:B------:R-:W-:-:S04]  /*5fc0*/  PRMT R10, R193, 0x654, R10 ;  /* 0x00000654c10a7816 */ /* 0x000fc8000000000a */
[----:B------:R1:W-:Y:S01]  /*5fd0*/  SYNCS.ARRIVE.TRANS64.RED.A1T0 RZ, [R10+URZ], RZ ;  /* 0x000000ff0aff79a7 */ /* 0x0003e2000810043f */
[----:B------:R-:W-:Y:S05]  /*5fe0*/  @P2 BRA `(.L_x_3873) ;  /* 0xfffffff000e02947 */ /* 0x000fea000383ffff */
.L_x_3866:
[----:B------:R-:W-:Y:S05]  /*5ff0*/  BSYNC B0 ;  /* 0x0000000000007941 */ /* 0x000fea0003800000 */
.L_x_3865:
[----:B------:R-:W-:Y:S01]  /*6000*/  BAR.SYNC.DEFER_BLOCKING 0xe, 0x100 ;  /* 0x0384000000007b1d */ /* 0x000fe20000010000 */
[C---:B------:R-:W-:Y:S01]  /*6010*/  IMAD R3, R18.reuse, 0x40, R198 ;  /* 0x0000004012037824 */ /* 0x040fe200078e02c6 */
[----:B------:R-:W-:Y:S01]  /*6020*/  PLOP3.LUT P0, PT, PT, PT, PT, 0x8, 0x0 ;  /* 0x000000000000781c */ /* 0x000fe20003f0e170 */
[----:B------:R-:W-:Y:S01]  /*6030*/  VIADD R18, R18, 0x1 ;  /* 0x0000000112127836 */ /* 0x000fe20000000000 */
[----:B------:R-:W-:Y:S01]  /*6040*/  MOV R21, RZ ;  /* 0x000000ff00157202 */ /* 0x000fe20000000f00 */
[----:B------:R-:W-:-:S03]  /*6050*/  IMAD R3, R3, 0x4, R2 ;  /* 0x0000000403037824 */ /* 0x000fc600078e0202 */
[----:B------:R-:W-:-:S04]  /*6060*/  ISETP.NE.AND P1, PT, R18, 0x2, PT ;  /* 0x000000021200780c */ /* 0x000fc80003f25270 */
[----:B------:R-:W-:Y:S01]  /*6070*/  SEL R18, R18, RZ, P1 ;  /* 0x000000ff12127207 */ /* 0x000fe20000800000 */
[----:B------:R-:W2:Y:S04]  /*6080*/  LDS R2, [R3+0x28800] ;  /* 0x0288000003027984 */ /* 0x000ea80000000800 */
[----:B------:R-:W3:Y:S01]  /*6090*/  LDS R0, [R3+0x28820] ;  /* 0x0288200003007984 */ /* 0x000ee20000000800 */
[-C--:B--2---:R-:W-:Y:S01]  /*60a0*/  FMUL.FTZ R152, R29, R2.reuse ;  /* 0x000000021d987220 */ /* 0x084fe20000410000 */
[-C--:B01----:R-:W-:Y:S01]  /*60b0*/  FMUL.FTZ R10, R33, R2.reuse ;  /* 0x00000002210a7220 */ /* 0x083fe20000410000 */
[-C--:B------:R-:W-:Y:S01]  /*60c0*/  FMUL.FTZ R14, R37, R2.reuse ;  /* 0x00000002250e7220 */ /* 0x080fe20000410000 */
[----:B------:R-:W-:Y:S01]  /*60d0*/  FMUL.FTZ R20, R41, R2 ;  /* 0x0000000229147220 */ /* 0x000fe20000410000 */
[-C--:B---3--:R-:W-:Y:S01]  /*60e0*/  FMUL.FTZ R5, R26, R0.reuse ;  /* 0x000000001a057220 */ /* 0x088fe20000410000 */
        /* <DEDUP_REMOVED lines=64> */
[-C--:B------:R-:W-:Y:S01]  /*64f0*/  FMUL.FTZ R154, R28, R2.reuse ;  /* 0x000000021c9a7220 */ /* 0x080fe20000410000 */
[-C--:B------:R-:W-:Y:S01]  /*6500*/  FMUL.FTZ R153, R40, R2.reuse ;  /* 0x0000000228997220 */ /* 0x080fe20000410000 */
[----:B------:R-:W-:Y:S01]  /*6510*/  FMUL.FTZ R8, R24, R2 ;  /* 0x0000000218087220 */ /* 0x000fe20000410000 */
[----:B------:R-:W-:Y:S01]  /*6520*/  LOP3.LUT R23, R23, R0, RZ, 0x3c, !PT ;  /* 0x0000000017177212 */ /* 0x000fe200078e3cff */
        /* <DEDUP_REMOVED lines=60> */
.L_x_3859:
[----:B------:R-:W-:Y:S02]  /*68f0*/  ISETP.GE.AND P1, PT, R168, 0x1, PT ;  /* 0x00000001a800780c */ /* 0x000fe40003f26270 */
[----:B------:R-:W-:-:S11]  /*6900*/  PLOP3.LUT P0, PT, PT, PT, PT, 0x80, 0x0 ;  /* 0x000000000000781c */ /* 0x000fd60003f0f070 */
[----:B------:R-:W-:Y:S05]  /*6910*/  @!P1 BRA `(.L_x_3860) ;  /* 0x0000006000249947 */ /* 0x000fea0003800000 */
[----:B------:R-:W0:Y:S01]  /*6920*/  S2R R26, SR_TID.X ;  /* 0x00000000001a7919 */ /* 0x000e220000002100 */
[----:B------:R-:W-:Y:S01]  /*6930*/  BSSY B6, `(.L_x_3874) ;  /* 0x0000020000067945 */ /* 0x000fe20003800000 */
[----:B0-----:R-:W-:-:S05]  /*6940*/  VIADD R26, R26, 0xffffff80 ;  /* 0xffffff801a1a7836 */ /* 0x001fca0000000000 */
[----:B------:R-:W-:-:S04]  /*6950*/  SHF.R.S32.HI R4, RZ, 0x1f, R26 ;  /* 0x0000001fff047819 */ /* 0x000fc8000001141a */
[----:B------:R-:W-:-:S04]  /*6960*/  LEA.HI R4, R4, R26, RZ, 0x7 ;  /* 0x0000001a04047211 */ /* 0x000fc800078f38ff */
[----:B------:R-:W-:-:S05]  /*6970*/  SHF.R.S32.HI R4, RZ, 0x7, R4 ;  /* 0x00000007ff047819 */ /* 0x000fca0000011404 */
[----:B------:R-:W0:Y:S02]  /*6980*/  SHFL.IDX PT, R0, R4, RZ, 0x1f ;  /* 0x00001fff04007589 */ /* 0x000e2400000e0000 */
[----:B0-----:R-:W-:-:S04]  /*6990*/  LEA.HI R3, R0, R0, RZ, 0x1 ;  /* 0x0000000000037211 */ /* 0x001fc800078f08ff */
[----:B------:R-:W-:-:S05]  /*69a0*/  LOP3.LUT R3, R3, 0x1fffe, RZ, 0xc0, !PT ;  /* 0x0001fffe03037812 */ /* 0x000fca00078ec0ff */
[----:B------:R-:W-:Y:S02]  /*69b0*/  IMAD.IADD R3, R0, 0x1, -R3 ;  /* 0x0000000100037824 */ /* 0x000fe400078e0a03 */
[----:B------:R-:W-:Y:S02]  /*69c0*/  VIADD R0, R2, 0x26800 ;  /* 0x0002680002007836 */ /* 0x000fe40000000000 */
[----:B------:R-:W-:-:S03]  /*69d0*/  IMAD R3, R3, 0x8000, R2 ;  /* 0x0000800003037824 */ /* 0x000fc600078e0202 */
[----:B------:R-:W-:Y:S01]  /*69e0*/  LOP3.LUT P0, RZ, R0, 0x3ff, RZ, 0xc0, !PT ;  /* 0x000003ff00ff7812 */ /* 0x000fe2000780c0ff */
[----:B------:R-:W-:-:S05]  /*69f0*/  VIADD R3, R3, 0x400 ;  /* 0x0000040003037836 */ /* 0x000fca0000000000 */
[----:B------:R-:W-:-:S04]  /*6a00*/  SHF.R.U32.HI R3, RZ, 0x4, R3 ;  /* 0x00000004ff037819 */ /* 0x000fc80000011603 */
[----:B------:R-:W-:-:S03]  /*6a10*/  LOP3.LUT R56, R3, 0x3fff, RZ, 0xc0, !PT ;  /* 0x00003fff03387812 */ /* 0x000fc600078ec0ff */
        /* <DEDUP_REMOVED lines=17> */
.L_x_3875:
[----:B------:R-:W-:Y:S05]  /*6b30*/  BSYNC B6 ;  /* 0x0000000000067941 */ /* 0x000fea0003800000 */
.L_x_3874:
[----:B------:R-:W-:Y:S02]  /*6b40*/  ULDC UR4, c[0x0][0x3f4] ;  /* 0x0000fd0000047ab9 */ /* 0x000fe40000000800 */
[----:B------:R-:W-:-:S13]  /*6b50*/  ISETP.LT.AND P0, PT, RZ, UR4, PT ;  /* 0x00000004ff007c0c */ /* 0x000fda000bf01270 */
[----:B------:R-:W-:Y:S05]  /*6b60*/  @P0 BRA `(.L_x_3876) ;  /* 0x0000000000400947 */ /* 0x000fea0003800000 */
[----:B------:R-:W2:Y:S02]  /*6b70*/  LDL R20, [R1+0x34] ;  /* 0x0000340001147983 */ /* 0x000ea40000100800 */
[----:B--2---:R-:W-:-:S04]  /*6b80*/  LEA.HI R0, R20, R20, RZ, 0x1 ;  /* 0x0000001414007211 */ /* 0x004fc800078f08ff */
[----:B------:R-:W-:-:S05]  /*6b90*/  LOP3.LUT R0, R0, 0xfffffffe, RZ, 0xc0, !PT ;  /* 0xfffffffe00007812 */ /* 0x000fca00078ec0ff */
[----:B------:R-:W-:-:S05]  /*6ba0*/  IMAD.IADD R0, R20, 0x1, -R0 ;  /* 0x0000000114007824 */ /* 0x000fca00078e0a00 */
[----:B------:R-:W-:-:S04]  /*6bb0*/  SHF.L.U32 R3, R0, 0x1f, RZ ;  /* 0x0000001f00037819 */ /* 0x000fc800000006ff */
[----:B------:R0:W1:Y:S03]  /*6bc0*/  SYNCS.PHASECHK.TRANS64.TRYWAIT P0, [R2+URZ+0x28c00], R3 ;  /* 0x028c0003020075a7 */ /* 0x000066000800017f */
[----:B-1----:R-:W-:Y:S05]  /*6bd0*/  @!P0 NANOSLEEP.SYNCS 0x989680 ;  /* 0x009896800000895d */ /* 0x002fea0003900000 */
[----:B------:R-:W1:Y:S01]  /*6be0*/  @!P0 SYNCS.PHASECHK.TRANS64 P0, [R2+URZ+0x28c00], R3 ;  /* 0x028c0003020085a7 */ /* 0x000e62000800007f */
[----:B------:R-:W-:Y:S04]  /*6bf0*/  BSSY B0, `(.L_x_3877) ;  /* 0x0000006000007945 */ /* 0x000fe80003800000 */
[----:B-1----:R-:W-:Y:S05]  /*6c00*/  @P0 BRA `(.L_x_3878) ;  /* 0x0000000000100947 */ /* 0x002fea0003800000 */
.L_x_3879:
[----:B-1----:R1:W2:Y:S02]  /*6c10*/  SYNCS.PHASECHK.TRANS64.TRYWAIT P0, [R2+URZ+0x28c00], R3 ;  /* 0x028c0003020075a7 */ /* 0x0022a4000800017f */
[----:B--2---:R-:W-:Y:S05]  /*6c20*/  @!P0 NANOSLEEP.SYNCS 0x989680 ;  /* 0x009896800000895d */ /* 0x004fea0003900000 */
[----:B------:R-:W2:Y:S02]  /*6c30*/  @!P0 SYNCS.PHASECHK.TRANS64 P0, [R2+URZ+0x28c00], R3 ;  /* 0x028c0003020085a7 */ /* 0x000ea4000800007f */
[----:B--2---:R-:W-:Y:S05]  /*6c40*/  @!P0 BRA `(.L_x_3879) ;  /* 0xfffffffc00f08947 */ /* 0x004fea000383ffff */
.L_x_3878:
[----:B------:R-:W-:Y:S05]  /*6c50*/  BSYNC B0 ;  /* 0x0000000000007941 */ /* 0x000fea0003800000 */
.L_x_3877:
[----:B------:R-:W-:Y:S05]  /*6c60*/  BRA `(.L_x_3880) ;  /* 0x0000002000b07947 */ /* 0x000fea0003800000 */
.L_x_3876:
[----:B-----5:R-:W-:Y:S01]  /*6c70*/  SHF.R.S32.HI R0, RZ, 0x1f, R24 ;  /* 0x0000001fff007819 */ /* 0x020fe20000011418 */
[----:B------:R-:W-:Y:S01]  /*6c80*/  VIADD R4, R2, 0x20400 ;  /* 0x0002040002047836 */ /* 0x000fe20000000000 */
[----:B------:R-:W-:Y:S01]  /*6c90*/  ULDC.64 UR4, c[0x0][0x3f8] ;  /* 0x0000fe0000047ab9 */ /* 0x000fe20000000a00 */
[----:B------:R-:W-:Y:S01]  /*6ca0*/  ULDC.64 UR6, c[0x0][0x408] ;  /* 0x0001020000067ab9 */ /* 0x000fe20000000a00 */
[----:B------:R-:W-:Y:S01]  /*6cb0*/  BSSY B6, `(.L_x_3881) ;  /* 0x0000021000067945 */ /* 0x000fe20003800000 */
[----:B------:R-:W-:Y:S01]  /*6cc0*/  IMAD R3, R0, UR4, RZ ;  /* 0x0000000400037c24 */ /* 0x000fe2000f8e02ff */
[----:B------:R-:W-:Y:S01]  /*6cd0*/  LOP3.LUT P0, RZ, R4, 0x3ff, RZ, 0xc0, !PT ;  /* 0x000003ff04ff7812 */ /* 0x000fe2000780c0ff */
[----:B------:R-:W-:Y:S02]  /*6ce0*/  IMAD R9, R0, UR6, RZ ;  /* 0x0000000600097c24 */ /* 0x000fe4000f8e02ff */
[----:B------:R-:W-:-:S04]  /*6cf0*/  IMAD.WIDE.U32 R4, R24, UR4, RZ ;  /* 0x0000000418047c25 */ /* 0x000fc8000f8e00ff */
[C---:B------:R-:W-:Y:S01]  /*6d00*/  IMAD R3, R24.reuse, UR5, R3 ;  /* 0x0000000518037c24 */ /* 0x040fe2000f8e0203 */
[----:B------:R-:W-:Y:S01]  /*6d10*/  ULDC.64 UR4, c[0x0][0x3e8] ;  /* 0x0000fa0000047ab9 */ /* 0x000fe20000000a00 */
[----:B------:R-:W-:-:S03]  /*6d20*/  IMAD.WIDE.U32 R6, R24, UR6, RZ ;  /* 0x0000000618067c25 */ /* 0x000fc6000f8e00ff */
[----:B------:R-:W-:Y:S01]  /*6d30*/  IADD3 R3, R3, R5, RZ ;  /* 0x0000000503037210 */ /* 0x000fe20007ffe0ff */
[----:B------:R-:W-:Y:S01]  /*6d40*/  IMAD R9, R24, UR7, R9 ;  /* 0x0000000718097c24 */ /* 0x000fe2000f8e0209 */
[----:B------:R-:W-:Y:S01]  /*6d50*/  ULDC.64 UR6, c[0x0][0x400] ;  /* 0x0001000000067ab9 */ /* 0x000fe20000000a00 */
[----:B------:R-:W-:Y:S02]  /*6d60*/  LEA R24, P1, R4, UR4, 0x1 ;  /* 0x0000000404187c11 */ /* 0x000fe4000f8208ff */
[----:B------:R-:W-:Y:S01]  /*6d70*/  IMAD.IADD R29, R9, 0x1, R7 ;  /* 0x00000001091d7824 */ /* 0x000fe200078e0207 */
[----:B------:R-:W-:Y:S02]  /*6d80*/  LEA R28, P2, R6, UR6, 0x1 ;  /* 0x00000006061c7c11 */ /* 0x000fe4000f8408ff */
[----:B------:R-:W-:Y:S02]  /*6d90*/  LEA.HI.X R26, R4, UR5, R3, 0x1, P1 ;  /* 0x00000005041a7c11 */ /* 0x000fe400088f0c03 */
[----:B------:R-:W-:Y:S01]  /*6da0*/  LEA.HI.X R29, R6, UR7, R29, 0x1, P2 ;  /* 0x00000007061d7c11 */ /* 0x000fe200090f0c1d */
[----:B------:R-:W-:Y:S08]  /*6db0*/  @!P0 BRA `(.L_x_3882) ;  /* 0x0000000000408947 */ /* 0x000ff00003800000 */
        /* <DEDUP_REMOVED lines=16> */
.L_x_3882:
[----:B------:R-:W-:Y:S05]  /*6ec0*/  BSYNC B6 ;  /* 0x0000000000067941 */ /* 0x000fea0003800000 */
.L_x_3881:
[----:B------:R-:W-:Y:S01]  /*6ed0*/  ULDC.U8 UR4, c[0x0][0x410] ;  /* 0x0001040000047ab9 */ /* 0x000fe20000000000 */
[----:B------:R-:W-:Y:S01]  /*6ee0*/  BSSY B0, `(.L_x_3883) ;  /* 0x00001fc000007945 */ /* 0x000fe20003800000 */
[----:B------:R-:W-:Y:S01]  /*6ef0*/  ISETP.NE.AND P0, PT, RZ, UR4, PT ;  /* 0x00000004ff007c0c */ /* 0x000fe2000bf05270 */
[----:B------:R-:W-:-:S12]  /*6f00*/  IMAD R4, R25, 0x40, R192 ;  /* 0x0000004019047824 */ /* 0x000fd800078e02c0 */
[----:B------:R-:W-:Y:S05]  /*6f10*/  @!P0 BRA `(.L_x_3884) ;  /* 0x0000001000008947 */ /* 0x000fea0003800000 */
[----:B------:R-:W-:-:S03]  /*6f20*/  UMOV UR4, 0xffffffff ;  /* 0xffffffff00047882 */ /* 0x000fc60000000000 */
[----:B------:R-:W-:Y:S05]  /*6f30*/  BRA.DIV UR4, `(.L_x_3885) ;  /* 0x0000010204c47947 */ /* 0x000fea000b800000 */
[----:B------:R0:W1:Y:S04]  /*6f40*/  SHFL.IDX PT, R3, R26, RZ, 0x1c1f ;  /* 0x001c1fff1a037589 */ /* 0x00006800000e0000 */
[----:B------:R0:W2:Y:S04]  /*6f50*/  SHFL.IDX PT, R0, R24, RZ, 0x1c1f ;  /* 0x001c1fff18007589 */ /* 0x0000a800000e0000 */
[----:B------:R0:W3:Y:S04]  /*6f60*/  SHFL.IDX PT, R5, R29, RZ, 0x1c1f ;  /* 0x001c1fff1d057589 */ /* 0x0000e800000e0000 */
[----:B------:R0:W4:Y:S02]  /*6f70*/  SHFL.IDX PT, R14, R28, RZ, 0x1c1f ;  /* 0x001c1fff1c0e7589 */ /* 0x00012400000e0000 */
.L_x_4093:
[----:B------:R-:W5:Y:S01]  /*6f80*/  LDL R9, [R1+0x34] ;  /* 0x0000340001097983 */ /* 0x000f620000100800 */
[----:B------:R-:W-:Y:S01]  /*6f90*/  ULDC UR4, c[0x0][0x448] ;  /* 0x0001120000047ab9 */ /* 0x000fe20000000800 */
[----:B------:R-:W-:Y:S01]  /*6fa0*/  IMAD.SHL.U32 R6, R194, 0x40, RZ ;  /* 0x00000040c2067824 */ /* 0x000fe200078e00ff */
[----:B------:R-:W-:Y:S01]  /*6fb0*/  BSSY B1, `(.L_x_3886) ;  /* 0x0000024000017945 */ /* 0x000fe20003800000 */
[----:B0-----:R-:W-:Y:S01]  /*6fc0*/  IMAD R26, R27, UR4, RZ ;  /* 0x000000041b1a7c24 */ /* 0x001fe2000f8e02ff */
[----:B------:R-:W-:Y:S02]  /*6fd0*/  CS2R R10, SRZ ;  /* 0x00000000000a7805 */ /* 0x000fe4000001ff00 */
[----:B------:R-:W-:Y:S02]  /*6fe0*/  CS2R R12, SRZ ;  /* 0x00000000000c7805 */ /* 0x000fe4000001ff00 */
[----:B------:R-:W-:Y:S02]  /*6ff0*/  LOP3.LUT R7, R6, 0x1c0, RZ, 0xc0, !PT ;  /* 0x000001c006077812 */ /* 0x000fe400078ec0ff */
[----:B------:R-:W-:Y:S01]  /*7000*/  ISETP.GE.AND P0, PT, R4, R26, PT ;  /* 0x0000001a0400720c */ /* 0x000fe20003f06270 */
[----:B------:R-:W-:Y:S01]  /*7010*/  IMAD R26, R25, -0x40, R26 ;  /* 0xffffffc0191a7824 */ /* 0x000fe200078e021a */
[----:B------:R-:W-:-:S02]  /*7020*/  LOP3.LUT R8, R7, 0x18, R16, 0xf8, !PT ;  /* 0x0000001807087812 */ /* 0x000fc400078ef810 */
[----:B------:R-:W-:-:S04]  /*7030*/  SHF.R.U32.HI R7, RZ, 0x3, R7 ;  /* 0x00000003ff077819 */ /* 0x000fc80000011607 */
[----:B------:R-:W-:Y:S02]  /*7040*/  LOP3.LUT R28, R8, R7, RZ, 0x3c, !PT ;  /* 0x00000007081c7212 */ /* 0x000fe400078e3cff */
[----:B-----5:R-:W-:-:S04]  /*7050*/  LEA.HI R6, R9, R9, RZ, 0x1 ;  /* 0x0000000909067211 */ /* 0x020fc800078f08ff */
[----:B------:R-:W-:Y:S02]  /*7060*/  LOP3.LUT R4, R6, 0xfffffffe, RZ, 0xc0, !PT ;  /* 0xfffffffe06047812 */ /* 0x000fe400078ec0ff */
[----:B------:R-:W-:-:S03]  /*7070*/  CS2R R6, SRZ ;  /* 0x0000000000067805 */ /* 0x000fc6000001ff00 */
[----:B------:R-:W-:Y:S01]  /*7080*/  IMAD.IADD R27, R9, 0x1, -R4 ;  /* 0x00000001091b7824 */ /* 0x000fe200078e0a04 */
[----:B------:R-:W-:Y:S01]  /*7090*/  CS2R R8, SRZ ;  /* 0x0000000000087805 */ /* 0x000fe2000001ff00 */
[----:B------:R-:W-:Y:S06]  /*70a0*/  @P0 BRA `(.L_x_3887) ;  /* 0x0000000000500947 */ /* 0x000fec0003800000 */
[----:B------:R-:W4:Y:S01]  /*70b0*/  LDL R30, [R1+0x48] ;  /* 0x00004800011e7983 */ /* 0x000f220000100800 */
[----:B------:R-:W-:-:S03]  /*70c0*/  ULDC UR4, c[0x0][0x3f4] ;  /* 0x0000fd0000047ab9 */ /* 0x000fc60000000800 */
[----:B------:R-:W4:Y:S01]  /*70d0*/  LDL R29, [R1+0x44] ;  /* 0x00004400011d7983 */ /* 0x000f220000100800 */
[----:B------:R-:W-:Y:S01]  /*70e0*/  ISETP.GE.AND P3, PT, R197, UR4, PT ;  /* 0x00000004c5007c0c */ /* 0x000fe2000bf66270 */
[----:B--2---:R-:W-:Y:S01]  /*70f0*/  IMAD.MOV.U32 R6, RZ, RZ, R0 ;  /* 0x000000ffff067224 */ /* 0x004fe200078e0000 */
[----:B------:R-:W-:Y:S01]  /*7100*/  ISETP.GE.AND P2, PT, R184, UR4, PT ;  /* 0x00000004b8007c0c */ /* 0x000fe2000bf46270 */
[----:B-1----:R-:W-:Y:S02]  /*7110*/  IMAD.MOV.U32 R7, RZ, RZ, R3 ;  /* 0x000000ffff077224 */ /* 0x002fe400078e0003 */
[----:B---3--:R-:W-:Y:S01]  /*7120*/  IMAD.MOV.U32 R15, RZ, RZ, R5 ;  /* 0x000000ffff0f7224 */ /* 0x008fe200078e0005 */
[----:B------:R-:W-:-:S09]  /*7130*/  CS2R R10, SRZ ;  /* 0x00000000000a7805 */ /* 0x000fd2000001ff00 */
[----:B------:R-:W-:Y:S01]  /*7140*/  @!P2 IMAD.WIDE R20, R184, 0x2, R6 ;  /* 0x00000002b814a825 */ /* 0x000fe200078e0206 */
[----:B------:R-:W-:-:S04]  /*7150*/  CS2R R6, SRZ ;  /* 0x0000000000067805 */ /* 0x000fc8000001ff00 */
[----:B------:R0:W5:Y:S01]  /*7160*/  @!P2 LD.E.64 R12, desc[UR40][R20.64] ;  /* 0x00000028140ca980 */ /* 0x000162000c101b00 */
[-C--:B----4-:R-:W-:Y:S02]  /*7170*/  @!P3 IADD3 R24, P0, R0, R30.reuse, RZ ;  /* 0x0000001e0018b210 */ /* 0x090fe40007f1e0ff */
[----:B------:R-:W-:Y:S01]  /*7180*/  @!P3 IADD3 R4, P1, R14, R30, RZ ;  /* 0x0000001e0e04b210 */ /* 0x000fe20007f3e0ff */
[----:B------:R-:W-:-:S03]  /*7190*/  @!P2 IMAD.WIDE R14, R184, 0x2, R14 ;  /* 0x00000002b80ea825 */ /* 0x000fc600078e020e */
[----:B------:R-:W-:Y:S01]  /*71a0*/  @!P3 IADD3.X R5, R5, R29, RZ, P1, !PT ;  /* 0x0000001d0505b210 */ /* 0x000fe20000ffe4ff */
[----:B------:R-:W-:Y:S01]  /*71b0*/  @!P3 IMAD.X R25, R3, 0x1, R29, P0 ;  /* 0x000000010319b824 */ /* 0x000fe200000e061d */
[----:B------:R0:W5:Y:S04]  /*71c0*/  @!P2 LD.E.64 R8, desc[UR40][R14.64] ;  /* 0x000000280e08a980 */ /* 0x000168000c101b00 */
[----:B------:R0:W5:Y:S04]  /*71d0*/  @!P3 LD.E.64 R10, desc[UR40][R24.64] ;  /* 0x00000028180ab980 */ /* 0x000168000c101b00 */
[----:B------:R0:W5:Y:S02]  /*71e0*/  @!P3 LD.E.64 R6, desc[UR40][R4.64] ;  /* 0x000000280406b980 */ /* 0x000164000c101b00 */
.L_x_3887:
[----:B------:R-:W-:Y:S05]  /*71f0*/  BSYNC B1 ;  /* 0x0000000000017941 */ /* 0x000fea0003800000 */
.L_x_3886:
[----:B0--3--:R-:W-:Y:S01]  /*7200*/  SHF.L.U32 R5, R27, 0x1f, RZ ;  /* 0x0000001f1b057819 */ /* 0x009fe200000006ff */
[----:B-1----:R-:W-:Y:S01]  /*7210*/  IMAD R3, R213, 0x200, R28 ;  /* 0x00000200d5037824 */ /* 0x002fe200078e021c */
[----:B------:R-:W-:Y:S01]  /*7220*/  LOP3.LUT P1, RZ, R194, 0x4, RZ, 0xc0, !PT ;  /* 0x00000004c2ff7812 */ /* 0x000fe2000782c0ff */
[----:B-----5:R-:W-:Y:S01]  /*7230*/  IMAD.MOV.U32 R29, RZ, RZ, R12 ;  /* 0x000000ffff1d7224 */ /* 0x020fe200078e000c */
[----:B------:R-:W0:Y:S01]  /*7240*/  SYNCS.PHASECHK.TRANS64.TRYWAIT P0, [R2+URZ+0x28c00], R5 ;  /* 0x028c0005020075a7 */ /* 0x000e22000800017f */
[----:B------:R-:W-:Y:S01]  /*7250*/  IMAD R3, R3, 0x2, R2 ;  /* 0x0000000203037824 */ /* 0x000fe200078e0202 */
[----:B------:R-:W-:Y:S01]  /*7260*/  SHF.R.U64 R32, R12, 0x10, R13 ;  /* 0x000000100c207819 */ /* 0x000fe2000000120d */
[----:B------:R-:W-:Y:S01]  /*7270*/  IMAD.MOV.U32 R28, RZ, RZ, R10 ;  /* 0x000000ffff1c7224 */ /* 0x000fe200078e000a */
[----:B------:R-:W-:Y:S01]  /*7280*/  SHF.R.U64 R33, R10, 0x10, R11 ;  /* 0x000000100a217819 */ /* 0x000fe2000000120b */
[----:B------:R-:W-:Y:S01]  /*7290*/  IMAD.MOV.U32 R31, RZ, RZ, R8 ;  /* 0x000000ffff1f7224 */ /* 0x000fe200078e0008 */
[----:B------:R-:W-:Y:S01]  /*72a0*/  SHF.R.U64 R34, R8, 0x10, R9 ;  /* 0x0000001008227819 */ /* 0x000fe20000001209 */
[--C-:B----4-:R-:W-:Y:S01]  /*72b0*/  IMAD.MOV.U32 R14, RZ, RZ, R13.reuse ;  /* 0x000000ffff0e7224 */ /* 0x110fe200078e000d */
[----:B------:R-:W-:Y:S01]  /*72c0*/  SHF.R.U32.HI R13, RZ, 0x10, R13 ;  /* 0x00000010ff0d7819 */ /* 0x000fe2000001160d */
[--C-:B------:R-:W-:Y:S01]  /*72d0*/  IMAD.MOV.U32 R12, RZ, RZ, R11.reuse ;  /* 0x000000ffff0c7224 */ /* 0x100fe200078e000b */
[----:B------:R-:W-:Y:S01]  /*72e0*/  SHF.R.U32.HI R11, RZ, 0x10, R11 ;  /* 0x00000010ff0b7819 */ /* 0x000fe2000001160b */
[--C-:B------:R-:W-:Y:S01]  /*72f0*/  IMAD.MOV.U32 R10, RZ, RZ, R9.reuse ;  /* 0x000000ffff0a7224 */ /* 0x100fe200078e0009 */
[----:B------:R-:W-:Y:S01]  /*7300*/  SHF.R.U32.HI R9, RZ, 0x10, R9 ;  /* 0x00000010ff097819 */ /* 0x000fe20000011609 */
[C---:B------:R-:W-:Y:S01]  /*7310*/  VIADD R4, R3.reuse, 0x20400 ;  /* 0x0002040003047836 */ /* 0x040fe20000000000 */
[----:B------:R-:W-:Y:S01]  /*7320*/  MOV R30, R6 ;  /* 0x00000006001e7202 */ /* 0x000fe20000000f00 */
[--C-:B------:R-:W-:Y:S01]  /*7330*/  IMAD.MOV.U32 R8, RZ, RZ, R7.reuse ;  /* 0x000000ffff087224 */ /* 0x100fe200078e0007 */
[----:B------:R-:W-:Y:S01]  /*7340*/  VIMNMX R27, R26, 0x40, PT ;  /* 0x000000401a1b7848 */ /* 0x000fe20003fe0100 */
[----:B------:R-:W-:Y:S01]  /*7350*/  BSSY B1, `(.L_x_3888) ;  /* 0x000000e000017945 */ /* 0x000fe20003800000 */
[----:B--2---:R-:W-:Y:S01]  /*7360*/  VIADD R0, R3, 0x20440 ;  /* 0x0002044003007836 */ /* 0x004fe20000000000 */
[--C-:B------:R-:W-:Y:S01]  /*7370*/  SHF.R.U64 R35, R6, 0x10, R7.reuse ;  /* 0x0000001006237819 */ /* 0x100fe20000001207 */
[----:B------:R-:W-:Y:S01]  /*7380*/  @P1 VIADD R0, R4, 0xffffffc0 ;  /* 0xffffffc004001836 */ /* 0x000fe20000000000 */
[----:B------:R-:W-:-:S02]  /*7390*/  SHF.R.U32.HI R6, RZ, 0x10, R7 ;  /* 0x00000010ff067819 */ /* 0x000fc40000011607 */
        /* <DEDUP_REMOVED lines=9> */
.L_x_4094:
[----:B------:R-:W-:Y:S05]  /*7430*/  BSYNC B1 ;  /* 0x0000000000017941 */ /* 0x000fea0003800000 */
.L_x_3888:
[----:B------:R-:W-:Y:S01]  /*7440*/  BSSY B1, `(.L_x_3890) ;  /* 0x0000056000017945 */ /* 0x000fe20003800000 */
[----:B------:R-:W-:-:S03]  /*7450*/  PRMT R35, R35, 0x5410, R6 ;  /* 0x0000541023237816 */ /* 0x000fc60000000006 */
[----:B------:R-:W-:Y:S05]  /*7460*/  @P1 BRA `(.L_x_3891) ;  /* 0x00000004004c1947 */ /* 0x000fea0003800000 */
[----:B------:R-:W1:Y:S01]  /*7470*/  LDC R4, c[0x0][0x3f4] ;  /* 0x0000fd00ff047b82 */ /* 0x000e620000000800 */
[----:B------:R-:W-:Y:S01]  /*7480*/  BSSY B2, `(.L_x_3892) ;  /* 0x000002a000027945 */ /* 0x000fe20003800000 */
[-C--:B-1----:R-:W-:Y:S02]  /*7490*/  ISETP.GE.AND P0, PT, R184, R4.reuse, PT ;  /* 0x00000004b800720c */ /* 0x082fe40003f06270 */
[----:B------:R-:W-:-:S11]  /*74a0*/  ISETP.GE.AND P1, PT, R197, R4, PT ;  /* 0x00000004c500720c */ /* 0x000fd60003f26270 */
        /* <DEDUP_REMOVED lines=39> */
.L_x_3893:
[----:B------:R-:W-:Y:S05]  /*7720*/  BSYNC B2 ;  /* 0x0000000000027941 */ /* 0x000fea0003800000 */
.L_x_3892:
[----:B------:R-:W-:Y:S05]  /*7730*/  @P1 BRA `(.L_x_3891) ;  /* 0x0000000000981947 */ /* 0x000fea0003800000 */
[----:B01----:R-:W0:Y:S01]  /*7740*/  LDS.128 R4, [R0] ;  /* 0x0000000000047984 */ /* 0x003e220000000c00 */
        /* <DEDUP_REMOVED lines=37> */
.L_x_3891:
[----:B------:R-:W-:Y:S05]  /*79a0*/  BSYNC B1 ;  /* 0x0000000000017941 */ /* 0x000fea0003800000 */
.L_x_3890:
[----:B-12---:R-:W-:-:S05]  /*79b0*/  VIADD R4, R192, 0x20 ;  /* 0x00000020c0047836 */ /* 0x006fca0000000000 */
[----:B------:R-:W-:-:S13]  /*79c0*/  ISETP.GE.AND P0, PT, R4, R27, PT ;  /* 0x0000001b0400720c */ /* 0x000fda0003f06270 */
        /* <DEDUP_REMOVED lines=8> */
[--C-:B------:R-:W-:Y:S02]  /*7a50*/  HADD2.F32 R20, -RZ, R31.reuse.H0_H0 ;  /* 0x2000001fff147230 */ /* 0x100fe40000004100 */
[----:B------:R-:W-:Y:S02]  /*7a60*/  HADD2.F32 R25, -RZ, R34.H0_H0 ;  /* 0x20000022ff197230 */ /* 0x000fe40000004100 */
[----:B------:R-:W-:Y:S02]  /*7a70*/  HADD2.F32 R21, -RZ, R32.H0_H0 ;  /* 0x20000020ff157230 */ /* 0x000fe40000004100 */
[----:B------:R-:W-:Y:S02]  /*7a80*/  HADD2.F32 R24, -RZ, R31.H1_H1 ;  /* 0x3000001fff187230 */ /* 0x000fe40000004100 */
[----:B------:R-:W-:-:S02]  /*7a90*/  HADD2.F32 R27, -RZ, R34.H1_H1 ;  /* 0x30000022ff1b7230 */ /* 0x000fc40000004100 */
[--C-:B0-----:R-:W-:Y:S02]  /*7aa0*/  HADD2.F32 R8, -RZ, R4.reuse.H0_H0 ;  /* 0x20000004ff087230 */ /* 0x101fe40000004100 */
[----:B------:R-:W-:Y:S02]  /*7ab0*/  HADD2.F32 R4, -RZ, R4.H1_H1 ;  /* 0x30000004ff047230 */ /* 0x000fe40000004100 */
[--C-:B------:R-:W-:Y:S02]  /*7ac0*/  HADD2.F32 R9, -RZ, R5.reuse.H0_H0 ;  /* 0x20000005ff097230 */ /* 0x100fe40000004100 */
[----:B------:R-:W-:Y:S02]  /*7ad0*/  HADD2.F32 R5, -RZ, R5.H1_H1 ;  /* 0x30000005ff057230 */ /* 0x000fe40000004100 */
[-C--:B------:R-:W-:Y:S01]  /*7ae0*/  FMUL.FTZ R13, R20, R4.reuse ;  /* 0x00000004140d7220 */ /* 0x080fe20000410000 */
[----:B------:R-:W-:Y:S01]  /*7af0*/  FMUL.FTZ R15, R14, R4 ;  /* 0x000000040e0f7220 */ /* 0x000fe20000410000 */
[----:B------:R-:W-:-:S02]  /*7b00*/  HADD2.F32 R10, -RZ, R6.H0_H0 ;  /* 0x20000006ff0a7230 */ /* 0x000fc40000004100 */
[-C--:B------:R-:W-:Y:S01]  /*7b10*/  FMUL.FTZ R12, R25, R5.reuse ;  /* 0x00000005190c7220 */ /* 0x080fe20000410000 */
[-C--:B------:R-:W-:Y:S01]  /*7b20*/  FFMA.FTZ R4, R14, R8.reuse, -R13 ;  /* 0x000000080e047223 */ /* 0x080fe2000001080d */
[----:B------:R-:W-:Y:S01]  /*7b30*/  FFMA.FTZ R15, R20, R8, R15 ;  /* 0x00000008140f7223 */ /* 0x000fe2000001000f */
[C---:B------:R-:W-:Y:S01]  /*7b40*/  FMUL.FTZ R8, R21.reuse, R5 ;  /* 0x0000000515087220 */ /* 0x040fe20000410000 */
[--C-:B------:R-:W-:Y:S02]  /*7b50*/  HADD2.F32 R11, -RZ, R7.reuse.H0_H0 ;  /* 0x20000007ff0b7230 */ /* 0x100fe40000004100 */
[-C--:B------:R-:W-:Y:S01]  /*7b60*/  FFMA.FTZ R5, R21, R9.reuse, -R12 ;  /* 0x0000000915057223 */ /* 0x080fe2000001080c */
[----:B------:R-:W-:Y:S02]  /*7b70*/  HADD2.F32 R6, -RZ, R6.H1_H1 ;  /* 0x30000006ff067230 */ /* 0x000fe40000004100 */
[----:B------:R-:W-:Y:S01]  /*7b80*/  FFMA.FTZ R8, R25, R9, R8 ;  /* 0x0000000919087223 */ /* 0x000fe20000010008 */
[----:B------:R-:W-:Y:S01]  /*7b90*/  HADD2.F32 R7, -RZ, R7.H1_H1 ;  /* 0x30000007ff077230 */ /* 0x000fe20000004100 */
[----:B------:R-:W-:Y:S01]  /*7ba0*/  F2FP.F16.F32.PACK_AB R4, R15, R4 ;  /* 0x000000040f04723e */ /* 0x000fe200000000ff */
[----:B------:R-:W-:-:S02]  /*7bb0*/  HADD2.F32 R20, -RZ, R29.H1_H1 ;  /* 0x3000001dff147230 */ /* 0x000fc40000004100 */
[-C--:B------:R-:W-:Y:S01]  /*7bc0*/  FMUL.FTZ R9, R24, R6.reuse ;  /* 0x0000000618097220 */ /* 0x080fe20000410000 */
[----:B------:R-:W-:Y:S02]  /*7bd0*/  HADD2.F32 R21, -RZ, R32.H1_H1 ;  /* 0x30000020ff157230 */ /* 0x000fe40000004100 */
[----:B------:R-:W-:Y:S01]  /*7be0*/  FMUL.FTZ R12, R27, R7 ;  /* 0x000000071b0c7220 */ /* 0x000fe20000410000 */
[----:B------:R-:W-:Y:S01]  /*7bf0*/  F2FP.F16.F32.PACK_AB R5, R8, R5 ;  /* 0x000000050805723e */ /* 0x000fe200000000ff */
[C---:B------:R-:W-:Y:S01]  /*7c00*/  FMUL.FTZ R13, R20.reuse, R6 ;  /* 0x00000006140d7220 */ /* 0x040fe20000410000 */
[-C--:B------:R-:W-:Y:S01]  /*7c10*/  FFMA.FTZ R6, R20, R10.reuse, -R9 ;  /* 0x0000000a14067223 */ /* 0x080fe20000010809 */
[C---:B------:R-:W-:Y:S01]  /*7c20*/  FMUL.FTZ R14, R21.reuse, R7 ;  /* 0x00000007150e7220 */ /* 0x040fe20000410000 */
[-C--:B------:R-:W-:Y:S01]  /*7c30*/  FFMA.FTZ R7, R21, R11.reuse, -R12 ;  /* 0x0000000b15077223 */ /* 0x080fe2000001080c */
[----:B------:R-:W-:Y:S02]  /*7c40*/  FFMA.FTZ R13, R24, R10, R13 ;  /* 0x0000000a180d7223 */ /* 0x000fe4000001000d */
[----:B------:R-:W-:-:S03]  /*7c50*/  FFMA.FTZ R14, R27, R11, R14 ;  /* 0x0000000b1b0e7223 */ /* 0x000fc6000001000e */
[----:B------:R-:W-:Y:S02]  /*7c60*/  F2FP.F16.F32.PACK_AB R6, R13, R6 ;  /* 0x000000060d06723e */ /* 0x000fe400000000ff */
[----:B------:R-:W-:-:S05]  /*7c70*/  F2FP.F16.F32.PACK_AB R7, R14, R7 ;  /* 0x000000070e07723e */ /* 0x000fca00000000ff */
[----:B------:R1:W-:Y:S02]  /*7c80*/  STS.128 [R3+0x21400], R4 ;  /* 0x0214000403007388 */ /* 0x0003e40000000c00 */
.L_x_3896:
[----:B------:R-:W-:Y:S05]  /*7c90*/  BSYNC B1 ;  /* 0x0000000000017941 */ /* 0x000fea0003800000 */
.L_x_3895:
[----:B------:R-:W-:Y:S05]  /*7ca0*/  @P1 BRA `(.L_x_3894) ;  /* 0x00000010007c1947 */ /* 0x000fea0003800000 */
[----:B01----:R-:W0:Y:S01]  /*7cb0*/  LDS.128 R4, [R0+0x1000] ;  /* 0x0010000000047984 */ /* 0x003e220000000c00 */
[----:B------:R-:W-:Y:S02]  /*7cc0*/  HADD2.F32 R15, -RZ, R30.H0_H0 ;  /* 0x2000001eff0f7230 */ /* 0x000fe40000004100 */
[----:B------:R-:W-:Y:S02]  /*7cd0*/  HADD2.F32 R13, -RZ, R28.H0_H0 ;  /* 0x2000001cff0d7230 */ /* 0x000fe40000004100 */
        /* <DEDUP_REMOVED lines=11> */
[----:B------:R-:W-:Y:S01]  /*7d90*/  FMUL.FTZ R11, R24, R5 ;  /* 0x00000005180b7220 */ /* 0x000fe20000410000 */
[----:B------:R-:W-:Y:S01]  /*7da0*/  FFMA.FTZ R4, R13, R3, -R12 ;  /* 0x000000030d047223 */ /* 0x000fe2000001080c */
[--C-:B------:R-:W-:Y:S02]  /*7db0*/  HADD2.F32 R10, -RZ, R7.reuse.H0_H0 ;  /* 0x20000007ff0a7230 */ /* 0x100fe40000004100 */
[C---:B------:R-:W-:Y:S01]  /*7dc0*/  FMUL.FTZ R13, R20.reuse, R5 ;  /* 0x00000005140d7220 */ /* 0x040fe20000410000 */
[----:B------:R-:W-:Y:S02]  /*7dd0*/  HADD2.F32 R6, -RZ, R6.H1_H1 ;  /* 0x30000006ff067230 */ /* 0x000fe40000004100 */
[----:B------:R-:W-:Y:S01]  /*7de0*/  FFMA.FTZ R3, R15, R3, R14 ;  /* 0x000000030f037223 */ /* 0x000fe2000001000e */
[----:B------:R-:W-:Y:S02]  /*7df0*/  HADD2.F32 R7, -RZ, R7.H1_H1 ;  /* 0x30000007ff077230 */ /* 0x000fe40000004100 */
[----:B------:R-:W-:Y:S01]  /*7e00*/  FFMA.FTZ R5, R20, R8, -R11 ;  /* 0x0000000814057223 */ /* 0x000fe2000001080b */
[----:B------:R-:W-:-:S02]  /*7e10*/  HADD2.F32 R15, -RZ, R28.H1_H1 ;  /* 0x3000001cff0f7230 */ /* 0x000fc40000004100 */
[----:B------:R-:W-:Y:S01]  /*7e20*/  FFMA.FTZ R8, R24, R8, R13 ;  /* 0x0000000818087223 */ /* 0x000fe2000001000d */
[----:B------:R-:W-:Y:S02]  /*7e30*/  HADD2.F32 R20, -RZ, R33.H1_H1 ;  /* 0x30000021ff147230 */ /* 0x000fe40000004100 */
[-C--:B------:R-:W-:Y:S01]  /*7e40*/  FMUL.FTZ R12, R21, R6.reuse ;  /* 0x00000006150c7220 */ /* 0x080fe20000410000 */
[-C--:B------:R-:W-:Y:S01]  /*7e50*/  FMUL.FTZ R11, R26, R7.reuse ;  /* 0x000000071a0b7220 */ /* 0x080fe20000410000 */
[----:B------:R-:W-:Y:S01]  /*7e60*/  FMUL.FTZ R14, R15, R6 ;  /* 0x000000060f0e7220 */ /* 0x000fe20000410000 */
[----:B------:R-:W-:Y:S01]  /*7e70*/  F2FP.F16.F32.PACK_AB R4, R3, R4 ;  /* 0x000000040304723e */ /* 0x000fe200000000ff */
[C---:B------:R-:W-:Y:S01]  /*7e80*/  FMUL.FTZ R13, R20.reuse, R7 ;  /* 0x00000007140d7220 */ /* 0x040fe20000410000 */
[-C--:B------:R-:W-:Y:S01]  /*7e90*/  FFMA.FTZ R6, R15, R9.reuse, -R12 ;  /* 0x000000090f067223 */ /* 0x080fe2000001080c */
[-C--:B------:R-:W-:Y:S01]  /*7ea0*/  FFMA.FTZ R7, R20, R10.reuse, -R11 ;  /* 0x0000000a14077223 */ /* 0x080fe2000001080b */
[----:B------:R-:W-:Y:S01]  /*7eb0*/  FFMA.FTZ R9, R21, R9, R14 ;  /* 0x0000000915097223 */ /* 0x000fe2000001000e */
[----:B------:R-:W-:Y:S01]  /*7ec0*/  FFMA.FTZ R10, R26, R10, R13 ;  /* 0x0000000a1a0a7223 */ /* 0x000fe2000001000d */
[----:B------:R-:W-:-:S03]  /*7ed0*/  F2FP.F16.F32.PACK_AB R5, R8, R5 ;  /* 0x000000050805723e */ /* 0x000fc600000000ff */
[----:B------:R-:W-:Y:S02]  /*7ee0*/  F2FP.F16.F32.PACK_AB R6, R9, R6 ;  /* 0x000000060906723e */ /* 0x000fe400000000ff */
[----:B------:R-:W-:-:S05]  /*7ef0*/  F2FP.F16.F32.PACK_AB R7, R10, R7 ;  /* 0x000000070a07723e */ /* 0x000fca00000000ff */
[----:B------:R4:W-:Y:S01]  /*7f00*/  STS.128 [R0+0x1000], R4 ;  /* 0x0010000400007388 */ /* 0x0009e20000000c00 */
[----:B------:R-:W-:Y:S05]  /*7f10*/  BRA `(.L_x_3894) ;  /* 0x0000000c00e07947 */ /* 0x000fea0003800000 */
.L_x_3884:
[----:B------:R-:W-:-:S03]  /*7f20*/  UMOV UR4, 0xffffffff ;  /* 0xffffffff00047882 */ /* 0x000fc60000000000 */
[----:B------:R-:W-:Y:S05]  /*7f30*/  BRA.DIV UR4, `(.L_x_3897) ;  /* 0x000000f604487947 */ /* 0x000fea000b800000 */
[----:B------:R0:W1:Y:S04]  /*7f40*/  SHFL.IDX PT, R0, R26, RZ, 0x1c1f ;  /* 0x001c1fff1a007589 */ /* 0x00006800000e0000 */
[----:B------:R0:W2:Y:S04]  /*7f50*/  SHFL.IDX PT, R3, R24, RZ, 0x1c1f ;  /* 0x001c1fff18037589 */ /* 0x0000a800000e0000 */
[----:B------:R0:W3:Y:S04]  /*7f60*/  SHFL.IDX PT, R20, R29, RZ, 0x1c1f ;  /* 0x001c1fff1d147589 */ /* 0x0000e800000e0000 */
[----:B------:R0:W4:Y:S02]  /*7f70*/  SHFL.IDX PT, R14, R28, RZ, 0x1c1f ;  /* 0x001c1fff1c0e7589 */ /* 0x00012400000e0000 */
.L_x_4100:
[----:B------:R-:W5:Y:S01]  /*7f80*/  LDL R6, [R1+0x34] ;  /* 0x0000340001067983 */ /* 0x000f620000100800 */
[----:B------:R-:W-:Y:S01]  /*7f90*/  ULDC UR4, c[0x0][0x448] ;  /* 0x0001120000047ab9 */ /* 0x000fe20000000800 */
[----:B------:R-:W-:Y:S01]  /*7fa0*/  BSSY B1, `(.L_x_3898) ;  /* 0x0000019000017945 */ /* 0x000fe20003800000 */
[----:B------:R-:W-:Y:S01]  /*7fb0*/  IMAD R21, R27, UR4, RZ ;  /* 0x000000041b157c24 */ /* 0x000fe2000f8e02ff */
[----:B------:R-:W-:Y:S02]  /*7fc0*/  CS2R R8, SRZ ;  /* 0x0000000000087805 */ /* 0x000fe4000001ff00 */
[----:B------:R-:W-:Y:S02]  /*7fd0*/  CS2R R10, SRZ ;  /* 0x00000000000a7805 */ /* 0x000fe4000001ff00 */
[----:B------:R-:W-:Y:S01]  /*7fe0*/  ISETP.GE.AND P0, PT, R4, R21, PT ;  /* 0x000000150400720c */ /* 0x000fe20003f06270 */
[----:B------:R-:W-:Y:S01]  /*7ff0*/  IMAD R21, R25, -0x40, R21 ;  /* 0xffffffc019157824 */ /* 0x000fe200078e0215 */
[----:B-----5:R-:W-:-:S04]  /*8000*/  LEA.HI R5, R6, R6, RZ, 0x1 ;  /* 0x0000000606057211 */ /* 0x020fc800078f08ff */
[----:B------:R-:W-:-:S05]  /*8010*/  LOP3.LUT R5, R5, 0xfffffffe, RZ, 0xc0, !PT ;  /* 0xfffffffe05057812 */ /* 0x000fca00078ec0ff */
[----:B------:R-:W-:Y:S01]  /*8020*/  IMAD.IADD R25, R6, 0x1, -R5 ;  /* 0x0000000106197824 */ /* 0x000fe200078e0a05 */
[----:B------:R-:W-:Y:S02]  /*8030*/  CS2R R4, SRZ ;  /* 0x0000000000047805 */ /* 0x000fe4000001ff00 */
[----:B------:R-:W-:Y:S02]  /*8040*/  CS2R R6, SRZ ;  /* 0x0000000000067805 */ /* 0x000fe4000001ff00 */
[----:B------:R-:W-:Y:S01]  /*8050*/  SHF.L.U32 R25, R25, 0x1f, RZ ;  /* 0x0000001f19197819 */ /* 0x000fe200000006ff */
[----:B------:R-:W-:Y:S06]  /*8060*/  @P0 BRA `(.L_x_3899) ;  /* 0x0000000000300947 */ /* 0x000fec0003800000 */
[----:B------:R-:W-:Y:S01]  /*8070*/  ULDC UR4, c[0x0][0x3f4] ;  /* 0x0000fd0000047ab9 */ /* 0x000fe20000000800 */
[C---:B------:R-:W-:Y:S01]  /*8080*/  IMAD.SHL.U32 R15, R16.reuse, 0x2, RZ ;  /* 0x00000002100f7824 */ /* 0x040fe200078e00ff */
[C---:B------:R-:W-:Y:S02]  /*8090*/  ISETP.GE.AND P2, PT, R16.reuse, UR4, PT ;  /* 0x0000000410007c0c */ /* 0x040fe4000bf46270 */
[----:B------:R-:W-:Y:S02]  /*80a0*/  SHF.L.U64.HI R5, R16, 0x1, R17 ;  /* 0x0000000110057819 */ /* 0x000fe40000010211 */
[-C--:B--2---:R-:W-:Y:S02]  /*80b0*/  IADD3 R12, P0, R3, R15.reuse, RZ ;  /* 0x0000000f030c7210 */ /* 0x084fe40007f1e0ff */
[----:B----4-:R-:W-:-:S03]  /*80c0*/  IADD3 R14, P1, R14, R15, RZ ;  /* 0x0000000f0e0e7210 */ /* 0x010fc60007f3e0ff */
[----:B-1----:R-:W-:Y:S01]  /*80d0*/  IMAD.X R13, R0, 0x1, R5, P0 ;  /* 0x00000001000d7824 */ /* 0x002fe200000e0605 */
[----:B---3--:R-:W-:Y:S02]  /*80e0*/  IADD3.X R15, R20, R5, RZ, P1, !PT ;  /* 0x00000005140f7210 */ /* 0x008fe40000ffe4ff */
[----:B------:R-:W-:Y:S01]  /*80f0*/  CS2R R4, SRZ ;  /* 0x0000000000047805 */ /* 0x000fe2000001ff00 */
[----:B------:R-:W-:Y:S06]  /*8100*/  @P2 BRA `(.L_x_3899) ;  /* 0x0000000000082947 */ /* 0x000fec0003800000 */
[----:B------:R1:W5:Y:S04]  /*8110*/  LD.E.128 R4, desc[UR40][R12.64] ;  /* 0x000000280c047980 */ /* 0x000368000c101d00 */
[----:B------:R1:W5:Y:S02]  /*8120*/  LD.E.128 R8, desc[UR40][R14.64] ;  /* 0x000000280e087980 */ /* 0x000364000c101d00 */
.L_x_3899:
[----:B------:R-:W-:Y:S05]  /*8130*/  BSYNC B1 ;  /* 0x0000000000017941 */ /* 0x000fea0003800000 */
.L_x_3898:
[----:B------:R-:W0:Y:S01]  /*8140*/  SYNCS.PHASECHK.TRANS64.TRYWAIT P1, [R2+URZ+0x28c00], R25 ;  /* 0x028c0019020075a7 */ /* 0x000e22000802017f */
[----:B-----5:R-:W-:Y:S01]  /*8150*/  IMAD.MOV.U32 R38, RZ, RZ, R4 ;  /* 0x000000ffff267224 */ /* 0x020fe200078e0004 */
[--C-:B-1----:R-:W-:Y:S01]  /*8160*/  SHF.R.U64 R12, R4, 0x10, R5.reuse ;  /* 0x00000010040c7819 */ /* 0x102fe20000001205 */
[--C-:B------:R-:W-:Y:S01]  /*8170*/  IMAD.MOV.U32 R0, RZ, RZ, R5.reuse ;  /* 0x000000ffff007224 */ /* 0x100fe200078e0005 */
[----:B------:R-:W-:Y:S01]  /*8180*/  SHF.R.U32.HI R42, RZ, 0x10, R5 ;  /* 0x00000010ff2a7819 */ /* 0x000fe20000011605 */
[----:B------:R-:W-:Y:S01]  /*8190*/  IMAD.MOV.U32 R40, RZ, RZ, R6 ;  /* 0x000000ffff287224 */ /* 0x000fe200078e0006 */
[----:B------:R-:W-:Y:S01]  /*81a0*/  SHF.R.U64 R13, R6, 0x10, R7 ;  /* 0x00000010060d7819 */ /* 0x000fe20000001207 */
[----:B------:R-:W-:Y:S01]  /*81b0*/  IMAD.MOV.U32 R39, RZ, RZ, R8 ;  /* 0x000000ffff277224 */ /* 0x000fe200078e0008 */
[----:B------:R-:W-:Y:S01]  /*81c0*/  SHF.R.U64 R43, R8, 0x10, R9 ;  /* 0x00000010082b7819 */ /* 0x000fe20000001209 */
[----:B------:R-:W-:Y:S01]  /*81d0*/  IMAD.MOV.U32 R4, RZ, RZ, R7 ;  /* 0x000000ffff047224 */ /* 0x000fe200078e0007 */
[--C-:B------:R-:W-:Y:S01]  /*81e0*/  SHF.R.U32.HI R8, RZ, 0x10, R9.reuse ;  /* 0x00000010ff087819 */ /* 0x100fe20000011609 */
[----:B------:R-:W-:Y:S01]  /*81f0*/  IMAD.MOV.U32 R5, RZ, RZ, R9 ;  /* 0x000000ffff057224 */ /* 0x000fe200078e0009 */
[----:B------:R-:W-:Y:S01]  /*8200*/  VIMNMX R21, R21, 0x40, PT ;  /* 0x0000004015157848 */ /* 0x000fe20003fe0100 */
[----:B------:R-:W-:Y:S01]  /*8210*/  IMAD.MOV.U32 R6, RZ, RZ, R10 ;  /* 0x000000ffff067224 */ /* 0x000fe200078e000a */
[----:B------:R-:W-:Y:S01]  /*8220*/  SHF.R.U32.HI R7, RZ, 0x10, R7 ;  /* 0x00000010ff077819 */ /* 0x000fe20000011607 */
[--C-:B------:R-:W-:Y:S01]  /*8230*/  IMAD.MOV.U32 R41, RZ, RZ, R11.reuse ;  /* 0x000000ffff297224 */ /* 0x100fe200078e000b */
[----:B--2---:R-:W1:Y:S01]  /*8240*/  LDC R3, c[0x0][0x3f4] ;  /* 0x0000fd00ff037b82 */ /* 0x004e620000000800 */
[--C-:B------:R-:W-:Y:S01]  /*8250*/  SHF.R.U64 R44, R10, 0x10, R11.reuse ;  /* 0x000000100a2c7819 */ /* 0x100fe2000000120b */
[----:B------:R-:W-:Y:S01]  /*8260*/  BSSY B1, `(.L_x_3900) ;  /* 0x0000010000017945 */ /* 0x000fe20003800000 */
[----:B------:R-:W-:-:S02]  /*8270*/  SHF.R.U32.HI R9, RZ, 0x10, R11 ;  /* 0x00000010ff097819 */ /* 0x000fc4000001160b */
[----:B----4-:R-:W-:Y:S02]  /*8280*/  IADD3 R14, R192, 0x20, RZ ;  /* 0x00000020c00e7810 */ /* 0x010fe40007ffe0ff */
        /* <DEDUP_REMOVED lines=8> */
[C---:B-1----:R-:W-:Y:S01]  /*8310*/  ISETP.GE.AND P0, PT, R16.reuse, R3, PT ;  /* 0x000000031000720c */ /* 0x042fe20003f06270 */
[----:B------:R-:W-:-:S03]  /*8320*/  IMAD.IADD R3, R16, 0x1, R3 ;  /* 0x0000000110037824 */ /* 0x000fc600078e0203 */
[-C--:B------:R-:W-:Y:S02]  /*8330*/  ISETP.GE.OR P2, PT, R192, R21.reuse, P0 ;  /* 0x00000015c000720c */ /* 0x080fe40000746670 */
[----:B------:R-:W-:Y:S01]  /*8340*/  ISETP.GE.OR P0, PT, R14, R21, P0 ;  /* 0x000000150e00720c */ /* 0x000fe20000706670 */
[----:B0-----:R-:W-:-:S12]  /*8350*/  @!P1 BRA `(.L_x_3901) ;  /* 0x000000f000b09947 */ /* 0x001fd80003800000 */
.L_x_4101:
[----:B------:R-:W-:Y:S05]  /*8360*/  BSYNC B1 ;  /* 0x0000000000017941 */ /* 0x000fea0003800000 */
.L_x_3900:
[----:B------:R-:W-:Y:S01]  /*8370*/  BSSY B1, `(.L_x_3902) ;  /* 0x0000059000017945 */ /* 0x000fe20003800000 */
[----:B------:R-:W-:-:S03]  /*8380*/  LOP3.LUT R3, R3, 0x38, RZ, 0xc0, !PT ;  /* 0x0000003803037812 */ /* 0x000fc600078ec0ff */
[----:B------:R-:W-:Y:S05]  /*8390*/  @P2 BRA `(.L_x_3903) ;  /* 0x0000000400582947 */ /* 0x000fea0003800000 */
[----:B------:R-:W-:Y:S02]  /*83a0*/  IMAD.SHL.U32 R4, R194, 0x40, RZ ;  /* 0x00000040c2047824 */ /* 0x000fe400078e00ff */
[----:B------:R-:W-:Y:S02]  /*83b0*/  HADD2.F32 R29, -RZ, R39.H0_H0 ;  /* 0x20000027ff1d7230 */ /* 0x000fe40000004100 */
[----:B------:R-:W-:Y:S01]  /*83c0*/  HADD2.F32 R27, -RZ, R38.H0_H0 ;  /* 0x20000026ff1b7230 */ /* 0x000fe20000004100 */
[----:B------:R-:W-:Y:S01]  /*83d0*/  LOP3.LUT R8, R4, 0x1c0, RZ, 0xc0, !PT ;  /* 0x000001c004087812 */ /* 0x000fe200078ec0ff */
[----:B------:R-:W-:-:S03]  /*83e0*/  HADD2.F32 R31, -RZ, R43.H0_H0 ;  /* 0x2000002bff1f7230 */ /* 0x000fc60000004100 */
[----:B------:R-:W-:Y:S02]  /*83f0*/  SHF.R.U32.HI R7, RZ, 0x3, R8 ;  /* 0x00000003ff077819 */ /* 0x000fe40000011608 */
[----:B------:R-:W-:Y:S02]  /*8400*/  LOP3.LUT R4, R8, 0x38, R16, 0xf8, !PT ;  /* 0x0000003808047812 */ /* 0x000fe400078ef810 */
[----:B------:R-:W-:Y:S02]  /*8410*/  LOP3.LUT R8, R7, R3, R8, 0x1e, !PT ;  /* 0x0000000307087212 */ /* 0x000fe400078e1e08 */
[----:B------:R-:W-:-:S03]  /*8420*/  LOP3.LUT R4, R4, R7, RZ, 0x3c, !PT ;  /* 0x0000000704047212 */ /* 0x000fc600078e3cff */
[C---:B------:R-:W-:Y:S02]  /*8430*/  IMAD R9, R213.reuse, 0x200, R8 ;  /* 0x00000200d5097824 */ /* 0x040fe400078e0208 */
[----:B------:R-:W-:Y:S02]  /*8440*/  IMAD R5, R213, 0x200, R4 ;  /* 0x00000200d5057824 */ /* 0x000fe400078e0204 */
[--C-:B------:R-:W-:Y:S02]  /*8450*/  IMAD R36, R9, 0x2, R2.reuse ;  /* 0x0000000209247824 */ /* 0x100fe400078e0202 */
[----:B------:R-:W-:-:S03]  /*8460*/  IMAD R34, R5, 0x2, R2 ;  /* 0x0000000205227824 */ /* 0x000fc600078e0202 */
[----:B------:R-:W3:Y:S04]  /*8470*/  LDS.128 R8, [R36+0x20400] ;  /* 0x0204000024087984 */ /* 0x000ee80000000c00 */
[----:B------:R-:W1:Y:S01]  /*8480*/  LDS.128 R4, [R34+0x20400] ;  /* 0x0204000022047984 */ /* 0x000e620000000c00 */
[--C-:B---3--:R-:W-:Y:S02]  /*8490*/  HADD2.F32 R20, -RZ, R8.reuse.H0_H0 ;  /* 0x20000008ff147230 */ /* 0x108fe40000004100 */
[----:B------:R-:W-:Y:S02]  /*84a0*/  HADD2.F32 R8, -RZ, R8.H1_H1 ;  /* 0x30000008ff087230 */ /* 0x000fe40000004100 */
[----:B-1----:R-:W-:Y:S02]  /*84b0*/  HADD2.F32 R12, -RZ, R4.H0_H0 ;  /* 0x20000004ff0c7230 */ /* 0x002fe40000004100 */
[C---:B------:R-:W-:Y:S01]  /*84c0*/  FMUL.FTZ R33, R20.reuse, R29 ;  /* 0x0000001d14217220 */ /* 0x040fe20000410000 */
[----:B------:R-:W-:Y:S01]  /*84d0*/  FMUL.FTZ R35, R20, R27 ;  /* 0x0000001b14237220 */ /* 0x000fe20000410000 */
[----:B------:R-:W-:-:S02]  /*84e0*/  HADD2.F32 R21, -RZ, R9.H0_H0 ;  /* 0x20000009ff157230 */ /* 0x000fc40000004100 */
[----:B------:R-:W-:Y:S01]  /*84f0*/  FMUL.FTZ R37, R8, R31 ;  /* 0x0000001f08257220 */ /* 0x000fe20000410000 */
[C---:B------:R-:W-:Y:S01]  /*8500*/  FFMA.FTZ R33, R12.reuse, R27, -R33 ;  /* 0x0000001b0c217223 */ /* 0x040fe20000010821 */
[----:B------:R-:W-:Y:S02]  /*8510*/  HADD2.F32 R27, -RZ, R41.H1_H1 ;  /* 0x30000029ff1b7230 */ /* 0x000fe40000004100 */
[----:B------:R-:W-:Y:S01]  /*8520*/  FFMA.FTZ R35, R12, R29, R35 ;  /* 0x0000001d0c237223 */ /* 0x000fe20000010023 */
[----:B------:R-:W-:Y:S02]  /*8530*/  HADD2.F32 R20, -RZ, R39.H1_H1 ;  /* 0x30000027ff147230 */ /* 0x000fe40000004100 */
[----:B------:R-:W-:Y:S02]  /*8540*/  HADD2.F32 R12, -RZ, R38.H1_H1 ;  /* 0x30000026ff0c7230 */ /* 0x000fe40000004100 */
[----:B------:R-:W-:Y:S01]  /*8550*/  FMUL.FTZ R29, R8, R27 ;  /* 0x0000001b081d7220 */ /* 0x000fe20000410000 */
[----:B------:R-:W-:-:S02]  /*8560*/  HADD2.F32 R4, -RZ, R4.H1_H1 ;  /* 0x30000004ff047230 */ /* 0x000fc40000004100 */
[C---:B------:R-:W-:Y:S01]  /*8570*/  FMUL.FTZ R30, R21.reuse, R20 ;  /* 0x00000014151e7220 */ /* 0x040fe20000410000 */
[----:B------:R-:W-:Y:S02]  /*8580*/  HADD2.F32 R13, -RZ, R5.H0_H0 ;  /* 0x20000005ff0d7230 */ /* 0x000fe40000004100 */
[----:B------:R-:W-:Y:S01]  /*8590*/  FMUL.FTZ R21, R21, R12 ;  /* 0x0000000c15157220 */ /* 0x000fe20000410000 */
[----:B------:R-:W-:Y:S02]  /*85a0*/  HADD2.F32 R9, -RZ, R9.H1_H1 ;  /* 0x30000009ff097230 */ /* 0x000fe40000004100 */
[C---:B------:R-:W-:Y:S01]  /*85b0*/  FFMA.FTZ R26, R4.reuse, R27, -R37 ;  /* 0x0000001b041a7223 */ /* 0x040fe20000010825 */
[----:B------:R-:W-:Y:S01]  /*85c0*/  FFMA.FTZ R28, R4, R31, R29 ;  /* 0x0000001f041c7223 */ /* 0x000fe2000001001d */
[----:B------:R-:W-:Y:S02]  /*85d0*/  HADD2.F32 R8, -RZ, R43.H1_H1 ;  /* 0x3000002bff087230 */ /* 0x000fe40000004100 */
[----:B------:R-:W-:Y:S01]  /*85e0*/  FFMA.FTZ R20, R13, R20, R21 ;  /* 0x000000140d147223 */ /* 0x000fe20000010015 */
[----:B------:R-:W-:-:S02]  /*85f0*/  HADD2.F32 R4, -RZ, R42.H0_H0 ;  /* 0x2000002aff047230 */ /* 0x000fc40000004100 */
[----:B------:R-:W-:Y:S01]  /*8600*/  FFMA.FTZ R30, R13, R12, -R30 ;  /* 0x0000000c0d1e7223 */ /* 0x000fe2000001081e */
[----:B------:R-:W-:Y:S02]  /*8610*/  HADD2.F32 R24, -RZ, R10.H0_H0 ;  /* 0x2000000aff187230 */ /* 0x000fe40000004100 */
[C---:B------:R-:W-:Y:S01]  /*8620*/  FMUL.FTZ R12, R9.reuse, R8 ;  /* 0x00000008090c7220 */ /* 0x040fe20000410000 */
[----:B------:R-:W-:Y:S02]  /*8630*/  HADD2.F32 R21, -RZ, R40.H1_H1 ;  /* 0x30000028ff157230 */ /* 0x000fe40000004100 */
[----:B------:R-:W-:Y:S01]  /*8640*/  FMUL.FTZ R32, R9, R4 ;  /* 0x0000000409207220 */ /* 0x000fe20000410000 */
[----:B------:R-:W-:Y:S02]  /*8650*/  HADD2.F32 R5, -RZ, R5.H1_H1 ;  /* 0x30000005ff057230 */ /* 0x000fe40000004100 */
[----:B------:R-:W-:Y:S02]  /*8660*/  HADD2.F32 R14, -RZ, R6.H0_H0 ;  /* 0x20000006ff0e7230 */ /* 0x000fe40000004100 */
[----:B------:R-:W-:Y:S01]  /*8670*/  FMUL.FTZ R37, R24, R21 ;  /* 0x0000001518257220 */ /* 0x000fe20000410000 */
[----:B------:R-:W-:-:S02]  /*8680*/  HADD2.F32 R13, -RZ, R40.H0_H0 ;  /* 0x20000028ff0d7230 */ /* 0x000fc40000004100 */
[C---:B------:R-:W-:Y:S01]  /*8690*/  FFMA.FTZ R29, R5.reuse, R4, -R12 ;  /* 0x00000004051d7223 */ /* 0x040fe2000001080c */
[----:B------:R-:W-:Y:S02]  /*86a0*/  HADD2.F32 R10, -RZ, R10.H1_H1 ;  /* 0x3000000aff0a7230 */ /* 0x000fe40000004100 */
[----:B------:R-:W-:Y:S01]  /*86b0*/  FFMA.FTZ R31, R5, R8, R32 ;  /* 0x00000008051f7223 */ /* 0x000fe20000010020 */
[----:B------:R-:W-:Y:S02]  /*86c0*/  HADD2.F32 R27, -RZ, R44.H0_H0 ;  /* 0x2000002cff1b7230 */ /* 0x000fe40000004100 */
[-C--:B------:R-:W-:Y:S01]  /*86d0*/  FMUL.FTZ R24, R24, R13.reuse ;  /* 0x0000000d18187220 */ /* 0x080fe20000410000 */
[----:B------:R-:W-:Y:S02]  /*86e0*/  HADD2.F32 R9, -RZ, R42.H1_H1 ;  /* 0x3000002aff097230 */ /* 0x000fe40000004100 */
[----:B------:R-:W-:Y:S01]  /*86f0*/  FFMA.FTZ R37, R14, R13, -R37 ;  /* 0x0000000d0e257223 */ /* 0x000fe20000010825 */
[----:B------:R-:W-:-:S02]  /*8700*/  HADD2.F32 R6, -RZ, R6.H1_H1 ;  /* 0x30000006ff067230 */ /* 0x000fc40000004100 */
[C---:B------:R-:W-:Y:S01]  /*8710*/  FMUL.FTZ R5, R10.reuse, R27 ;  /* 0x0000001b0a057220 */ /* 0x040fe20000410000 */
[--C-:B0-----:R-:W-:Y:S02]  /*8720*/  HADD2.F32 R25, -RZ, R11.reuse.H0_H0 ;  /* 0x2000000bff197230 */ /* 0x101fe40000004100 */
[----:B------:R-:W-:Y:S01]  /*8730*/  FMUL.FTZ R13, R10, R9 ;  /* 0x000000090a0d7220 */ /* 0x000fe20000410000 */
[----:B------:R-:W-:Y:S02]  /*8740*/  HADD2.F32 R11, -RZ, R11.H1_H1 ;  /* 0x3000000bff0b7230 */ /* 0x000fe40000004100 */
[----:B------:R-:W-:Y:S01]  /*8750*/  FFMA.FTZ R24, R14, R21, R24 ;  /* 0x000000150e187223 */ /* 0x000fe20000010018 */
[----:B------:R-:W-:Y:S02]  /*8760*/  HADD2.F32 R10, -RZ, R41.H0_H0 ;  /* 0x20000029ff0a7230 */ /* 0x000fe40000004100 */
[----:B------:R-:W-:Y:S01]  /*8770*/  FFMA.FTZ R14, R6, R9, -R5 ;  /* 0x00000009060e7223 */ /* 0x000fe20000010805 */
[----:B------:R-:W-:-:S02]  /*8780*/  HADD2.F32 R12, -RZ, R44.H1_H1 ;  /* 0x3000002cff0c7230 */ /* 0x000fc40000004100 */
[----:B------:R-:W-:Y:S01]  /*8790*/  FFMA.FTZ R13, R6, R27, R13 ;  /* 0x0000001b060d7223 */ /* 0x000fe2000001000d */
[--C-:B------:R-:W-:Y:S02]  /*87a0*/  HADD2.F32 R4, -RZ, R0.reuse.H1_H1 ;  /* 0x30000000ff047230 */ /* 0x100fe40000004100 */
[----:B------:R-:W-:Y:S01]  /*87b0*/  FMUL.FTZ R6, R25, R10 ;  /* 0x0000000a19067220 */ /* 0x000fe20000410000 */
[----:B------:R-:W-:Y:S02]  /*87c0*/  HADD2.F32 R8, -RZ, R0.H0_H0 ;  /* 0x20000000ff087230 */ /* 0x000fe40000004100 */
[----:B------:R-:W-:Y:S01]  /*87d0*/  FMUL.FTZ R32, R11, R12 ;  /* 0x0000000c0b207220 */ /* 0x000fe20000410000 */
[--C-:B------:R-:W-:Y:S02]  /*87e0*/  HADD2.F32 R15, -RZ, R7.reuse.H0_H0 ;  /* 0x20000007ff0f7230 */ /* 0x100fe40000004100 */
[----:B------:R-:W-:Y:S01]  /*87f0*/  FMUL.FTZ R25, R25, R4 ;  /* 0x0000000419197220 */ /* 0x000fe20000410000 */
[----:B------:R-:W-:-:S02]  /*8800*/  HADD2.F32 R7, -RZ, R7.H1_H1 ;  /* 0x30000007ff077230 */ /* 0x000fc40000004100 */
[----:B------:R-:W-:Y:S01]  /*8810*/  FMUL.FTZ R5, R11, R8 ;  /* 0x000000080b057220 */ /* 0x000fe20000410000 */
[----:B------:R-:W-:Y:S01]  /*8820*/  F2FP.F16.F32.PACK_AB R9, R31, R20 ;  /* 0x000000141f09723e */ /* 0x000fe200000000ff */
[C---:B------:R-:W-:Y:S01]  /*8830*/  FFMA.FTZ R11, R15.reuse, R4, -R6 ;  /* 0x000000040f0b7223 */ /* 0x040fe20000010806 */
[----:B------:R-:W-:Y:S01]  /*8840*/  FFMA.FTZ R25, R15, R10, R25 ;  /* 0x0000000a0f197223 */ /* 0x000fe20000010019 */
[C---:B------:R-:W-:Y:S01]  /*8850*/  FFMA.FTZ R32, R7.reuse, R8, -R32 ;  /* 0x0000000807207223 */ /* 0x040fe20000010820 */
[----:B------:R-:W-:Y:S01]  /*8860*/  FFMA.FTZ R12, R7, R12, R5 ;  /* 0x0000000c070c7223 */ /* 0x000fe20000010005 */
[----:B------:R-:W-:Y:S02]  /*8870*/  F2FP.F16.F32.PACK_AB R4, R26, R33 ;  /* 0x000000211a04723e */ /* 0x000fe400000000ff */
[----:B------:R-:W-:Y:S02]  /*8880*/  F2FP.F16.F32.PACK_AB R5, R29, R30 ;  /* 0x0000001e1d05723e */ /* 0x000fe400000000ff */
[----:B------:R-:W-:-:S02]  /*8890*/  F2FP.F16.F32.PACK_AB R6, R14, R37 ;  /* 0x000000250e06723e */ /* 0x000fc400000000ff */
[----:B------:R-:W-:Y:S02]  /*88a0*/  F2FP.F16.F32.PACK_AB R7, R32, R11 ;  /* 0x0000000b2007723e */ /* 0x000fe400000000ff */
[----:B------:R-:W-:Y:S02]  /*88b0*/  F2FP.F16.F32.PACK_AB R8, R28, R35 ;  /* 0x000000231c08723e */ /* 0x000fe400000000ff */
[----:B------:R-:W-:Y:S01]  /*88c0*/  F2FP.F16.F32.PACK_AB R10, R13, R24 ;  /* 0x000000180d0a723e */ /* 0x000fe200000000ff */
[----:B------:R1:W-:Y:S01]  /*88d0*/  STS.128 [R34+0x20400], R4 ;  /* 0x0204000422007388 */ /* 0x0003e20000000c00 */
[----:B------:R-:W-:-:S05]  /*88e0*/  F2FP.F16.F32.PACK_AB R11, R12, R25 ;  /* 0x000000190c0b723e */ /* 0x000fca00000000ff */
[----:B------:R1:W-:Y:S02]  /*88f0*/  STS.128 [R36+0x20400], R8 ;  /* 0x0204000824007388 */ /* 0x0003e40000000c00 */
.L_x_3903:
[----:B------:R-:W-:Y:S05]  /*8900*/  BSYNC B1 ;  /* 0x0000000000017941 */ /* 0x000fea0003800000 */
.L_x_3902:
[----:B------:R-:W-:Y:S05]  /*8910*/  @P0 BRA `(.L_x_3894) ;  /* 0x0000000400600947 */ /* 0x000fea0003800000 */
[----:B-1----:R-:W2:Y:S01]  /*8920*/  LDL R8, [R1+0x54] ;  /* 0x0000540001087983 */ /* 0x002ea20000100800 */
[C---:B------:R-:W-:Y:S01]  /*8930*/  VIADD R4, R192.reuse, 0x20 ;  /* 0x00000020c0047836 */ /* 0x040fe20000000000 */
[----:B------:R-:W-:Y:S02]  /*8940*/  IADD3 R5, R192, 0x20, RZ ;  /* 0x00000020c0057810 */ /* 0x000fe40007ffe0ff */
[----:B------:R-:W4:Y:S01]  /*8950*/  LDL R36, [R1+0x4c] ;  /* 0x00004c0001247983 */ /* 0x000f220000100800 */
[----:B------:R-:W-:Y:S02]  /*8960*/  IMAD.SHL.U32 R4, R4, 0x40, RZ ;  /* 0x0000004004047824 */ /* 0x000fe400078e00ff */
[----:B------:R-:W-:-:S03]  /*8970*/  IMAD.SHL.U32 R5, R5, 0x40, RZ ;  /* 0x0000004005057824 */ /* 0x000fc600078e00ff */
[----:B------:R-:W-:Y:S02]  /*8980*/  LOP3.LUT R4, R4, 0x1c0, RZ, 0xc0, !PT ;  /* 0x000001c004047812 */ /* 0x000fe400078ec0ff */
[----:B------:R-:W-:Y:S02]  /*8990*/  LOP3.LUT R5, R5, 0x1c0, RZ, 0xc0, !PT ;  /* 0x000001c005057812 */ /* 0x000fe400078ec0ff */
[----:B------:R-:W-:-:S04]  /*89a0*/  SHF.R.U32.HI R4, RZ, 0x3, R4 ;  /* 0x00000003ff047819 */ /* 0x000fc80000011604 */
[----:B------:R-:W-:Y:S01]  /*89b0*/  LOP3.LUT R3, R4, R3, R5, 0x1e, !PT ;  /* 0x0000000304037212 */ /* 0x000fe200078e1e05 */
[--C-:B------:R-:W-:Y:S02]  /*89c0*/  HADD2.F32 R26, -RZ, R38.reuse.H0_H0 ;  /* 0x20000026ff1a7230 */ /* 0x100fe40000004100 */
[----:B------:R-:W-:Y:S02]  /*89d0*/  HADD2.F32 R28, -RZ, R39.H0_H0 ;  /* 0x20000027ff1c7230 */ /* 0x000fe40000004100 */
[----:B------:R-:W-:Y:S02]  /*89e0*/  HADD2.F32 R30, -RZ, R43.H0_H0 ;  /* 0x2000002bff1e7230 */ /* 0x000fe40000004100 */
[----:B------:R-:W-:Y:S02]  /*89f0*/  HADD2.F32 R37, -RZ, R39.H1_H1 ;  /* 0x30000027ff257230 */ /* 0x000fe40000004100 */
[----:B------:R-:W-:Y:S02]  /*8a00*/  HADD2.F32 R35, -RZ, R38.H1_H1 ;  /* 0x30000026ff237230 */ /* 0x000fe40000004100 */
[----:B------:R-:W-:-:S02]  /*8a10*/  HADD2.F32 R39, -RZ, R43.H1_H1 ;  /* 0x3000002bff277230 */ /* 0x000fc40000004100 */
[----:B------:R-:W-:Y:S02]  /*8a20*/  HADD2.F32 R34, -RZ, R44.H0_H0 ;  /* 0x2000002cff227230 */ /* 0x000fe40000004100 */
[----:B------:R-:W-:Y:S02]  /*8a30*/  HADD2.F32 R32, -RZ, R40.H1_H1 ;  /* 0x30000028ff207230 */ /* 0x000fe40000004100 */
[----:B--2---:R-:W-:-:S04]  /*8a40*/  IMAD.IADD R3, R8, 0x1, R3 ;  /* 0x0000000108037824 */ /* 0x004fc800078e0203 */
[----:B------:R-:W-:Y:S01]  /*8a50*/  IMAD R3, R3, 0x2, R2 ;  /* 0x0000000203037824 */ /* 0x000fe200078e0202 */
[----:B----4-:R-:W-:Y:S04]  /*8a60*/  LDS.128 R4, [R36+0x20400] ;  /* 0x0204000024047984 */ /* 0x010fe80000000c00 */
[----:B------:R-:W3:Y:S02]  /*8a70*/  LDS.128 R8, [R3+0x20400] ;  /* 0x0204000003087984 */ /* 0x000ee40000000c00 */
[--C-:B---3--:R-:W-:Y:S02]  /*8a80*/  HADD2.F32 R20, -RZ, R8.reuse.H0_H0 ;  /* 0x20000008ff147230 */ /* 0x108fe40000004100 */
[----:B------:R-:W-:Y:S02]  /*8a90*/  HADD2.F32 R8, -RZ, R8.H1_H1 ;  /* 0x30000008ff087230 */ /* 0x000fe40000004100 */
[----:B------:R-:W-:-:S02]  /*8aa0*/  HADD2.F32 R12, -RZ, R4.H0_H0 ;  /* 0x20000004ff0c7230 */ /* 0x000fc40000004100 */
[-C--:B------:R-:W-:Y:S01]  /*8ab0*/  FMUL.FTZ R27, R28, R20.reuse ;  /* 0x000000141c1b7220 */ /* 0x080fe20000410000 */
[----:B------:R-:W-:Y:S01]  /*8ac0*/  FMUL.FTZ R29, R26, R20 ;  /* 0x000000141a1d7220 */ /* 0x000fe20000410000 */
[----:B------:R-:W-:Y:S02]  /*8ad0*/  HADD2.F32 R20, -RZ, R41.H1_H1 ;  /* 0x30000029ff147230 */ /* 0x000fe40000004100 */
[-C--:B------:R-:W-:Y:S01]  /*8ae0*/  FMUL.FTZ R31, R30, R8.reuse ;  /* 0x000000081e1f7220 */ /* 0x080fe20000410000 */
[----:B------:R-:W-:Y:S02]  /*8af0*/  HADD2.F32 R4, -RZ, R4.H1_H1 ;  /* 0x30000004ff047230 */ /* 0x000fe40000004100 */
[--C-:B------:R-:W-:Y:S02]  /*8b00*/  HADD2.F32 R21, -RZ, R9.reuse.H0_H0 ;  /* 0x20000009ff157230 */ /* 0x100fe40000004100 */
[----:B------:R-:W-:Y:S01]  /*8b10*/  FMUL.FTZ R33, R20, R8 ;  /* 0x0000000814217220 */ /* 0x000fe20000410000 */
[----:B------:R-:W-:-:S02]  /*8b20*/  HADD2.F32 R9, -RZ, R9.H1_H1 ;  /* 0x30000009ff097230 */ /* 0x000fc40000004100 */
[----:B------:R-:W-:Y:S01]  /*8b30*/  FFMA.FTZ R27, R26, R12, -R27 ;  /* 0x0000000c1a1b7223 */ /* 0x000fe2000001081b */
[----:B------:R-:W-:Y:S01]  /*8b40*/  FFMA.FTZ R8, R20, R4, -R31 ;  /* 0x0000000414087223 */ /* 0x000fe2000001081f */
[-C--:B------:R-:W-:Y:S01]  /*8b50*/  FMUL.FTZ R20, R37, R21.reuse ;  /* 0x0000001525147220 */ /* 0x080fe20000410000 */
[----:B------:R-:W-:Y:S01]  /*8b60*/  FMUL.FTZ R26, R35, R21 ;  /* 0x00000015231a7220 */ /* 0x000fe20000410000 */
[----:B------:R-:W-:Y:S02]  /*8b70*/  HADD2.F32 R21, -RZ, R42.H0_H0 ;  /* 0x2000002aff157230 */ /* 0x000fe40000004100 */
[----:B------:R-:W-:Y:S01]  /*8b80*/  FFMA.FTZ R29, R28, R12, R29 ;  /* 0x0000000c1c1d7223 */ /* 0x000fe2000001001d */
[--C-:B------:R-:W-:Y:S02]  /*8b90*/  HADD2.F32 R13, -RZ, R5.reuse.H0_H0 ;  /* 0x20000005ff0d7230 */ /* 0x100fe40000004100 */
[----:B------:R-:W-:Y:S01]  /*8ba0*/  FFMA.FTZ R12, R30, R4, R33 ;  /* 0x000000041e0c7223 */ /* 0x000fe20000010021 */
[----:B------:R-:W-:-:S02]  /*8bb0*/  HADD2.F32 R5, -RZ, R5.H1_H1 ;  /* 0x30000005ff057230 */ /* 0x000fc40000004100 */
[-C--:B------:R-:W-:Y:S01]  /*8bc0*/  FMUL.FTZ R4, R39, R9.reuse ;  /* 0x0000000927047220 */ /* 0x080fe20000410000 */
[--C-:B------:R-:W-:Y:S02]  /*8bd0*/  HADD2.F32 R24, -RZ, R10.reuse.H0_H0 ;  /* 0x2000000aff187230 */ /* 0x100fe40000004100 */
[C---:B------:R-:W-:Y:S01]  /*8be0*/  FMUL.FTZ R28, R21.reuse, R9 ;  /* 0x00000009151c7220 */ /* 0x040fe20000410000 */
[----:B------:R-:W-:Y:S02]  /*8bf0*/  HADD2.F32 R10, -RZ, R10.H1_H1 ;  /* 0x3000000aff0a7230 */ /* 0x000fe40000004100 */
[----:B------:R-:W-:Y:S01]  /*8c00*/  FFMA.FTZ R9, R21, R5, -R4 ;  /* 0x0000000515097223 */ /* 0x000fe20000010804 */
[----:B------:R-:W-:Y:S02]  /*8c10*/  HADD2.F32 R14, -RZ, R6.H0_H0 ;  /* 0x20000006ff0e7230 */ /* 0x000fe40000004100 */
[-C--:B------:R-:W-:Y:S01]  /*8c20*/  FFMA.FTZ R20, R35, R13.reuse, -R20 ;  /* 0x0000000d23147223 */ /* 0x080fe20000010814 */
[----:B------:R-:W-:Y:S01]  /*8c30*/  FFMA.FTZ R26, R37, R13, R26 ;  /* 0x0000000d251a7223 */ /* 0x000fe2000001001a */
[----:B------:R-:W-:-:S02]  /*8c40*/  HADD2.F32 R4, -RZ, R42.H1_H1 ;  /* 0x3000002aff047230 */ /* 0x000fc40000004100 */
[----:B------:R-:W-:Y:S01]  /*8c50*/  FFMA.FTZ R13, R39, R5, R28 ;  /* 0x00000005270d7223 */ /* 0x000fe2000001001c */
[----:B------:R-:W-:Y:S02]  /*8c60*/  HADD2.F32 R6, -RZ, R6.H1_H1 ;  /* 0x30000006ff067230 */ /* 0x000fe40000004100 */
[-C--:B------:R-:W-:Y:S01]  /*8c70*/  FMUL.FTZ R5, R34, R10.reuse ;  /* 0x0000000a22057220 */ /* 0x080fe20000410000 */
[----:B------:R-:W-:Y:S02]  /*8c80*/  HADD2.F32 R30, -RZ, R40.H0_H0 ;  /* 0x20000028ff1e7230 */ /* 0x000fe40000004100 */
[----:B------:R-:W-:Y:S01]  /*8c90*/  FMUL.FTZ R33, R4, R10 ;  /* 0x0000000a04217220 */ /* 0x000fe20000410000 */
[--C-:B0-----:R-:W-:Y:S02]  /*8ca0*/  HADD2.F32 R25, -RZ, R11.reuse.H0_H0 ;  /* 0x2000000bff197230 */ /* 0x101fe40000004100 */
[----:B------:R-:W-:Y:S01]  /*8cb0*/  FMUL.FTZ R21, R32, R24 ;  /* 0x0000001820157220 */ /* 0x000fe20000410000 */
[----:B------:R-:W-:-:S02]  /*8cc0*/  HADD2.F32 R11, -RZ, R11.H1_H1 ;  /* 0x3000000bff0b7230 */ /* 0x000fc40000004100 */
[----:B------:R-:W-:Y:S01]  /*8cd0*/  FMUL.FTZ R31, R30, R24 ;  /* 0x000000181e1f7220 */ /* 0x000fe20000410000 */
[----:B------:R-:W-:Y:S01]  /*8ce0*/  FFMA.FTZ R10, R4, R6, -R5 ;  /* 0x00000006040a7223 */ /* 0x000fe20000010805 */
[----:B------:R-:W-:Y:S02]  /*8cf0*/  HADD2.F32 R37, -RZ, R41.H0_H0 ;  /* 0x20000029ff257230 */ /* 0x000fe40000004100 */
[----:B------:R-:W-:Y:S02]  /*8d00*/  HADD2.F32 R39, -RZ, R44.H1_H1 ;  /* 0x3000002cff277230 */ /* 0x000fe40000004100 */
[--C-:B------:R-:W-:Y:S02]  /*8d10*/  HADD2.F32 R5, -RZ, R0.reuse.H1_H1 ;  /* 0x30000000ff057230 */ /* 0x100fe40000004100 */
[----:B------:R-:W-:Y:S02]  /*8d20*/  HADD2.F32 R35, -RZ, R0.H0_H0 ;  /* 0x20000000ff237230 */ /* 0x000fe40000004100 */
[----:B------:R-:W-:Y:S01]  /*8d30*/  FFMA.FTZ R21, R30, R14, -R21 ;  /* 0x0000000e1e157223 */ /* 0x000fe20000010815 */
[----:B------:R-:W-:-:S02]  /*8d40*/  HADD2.F32 R15, -RZ, R7.H0_H0 ;  /* 0x20000007ff0f7230 */ /* 0x000fc40000004100 */
[----:B------:R-:W-:Y:S01]  /*8d50*/  FFMA.FTZ R31, R32, R14, R31 ;  /* 0x0000000e201f7223 */ /* 0x000fe2000001001f */
        /* <DEDUP_REMOVED lines=18> */
[----:B------:R2:W-:Y:S04]  /*8e80*/  STS.128 [R36+0x20400], R4 ;  /* 0x0204000424007388 */ /* 0x0005e80000000c00 */
[----:B------:R2:W-:Y:S02]  /*8e90*/  STS.128 [R3+0x20400], R8 ;  /* 0x0204000803007388 */ /* 0x0005e40000000c00 */
.L_x_3894:
[----:B------:R-:W-:Y:S05]  /*8ea0*/  BSYNC B0 ;  /* 0x0000000000007941 */ /* 0x000fea0003800000 */
.L_x_3883:
        /* <DEDUP_REMOVED lines=8> */
.L_x_3880:
[----:B------:R-:W-:-:S13]  /*8f30*/  ISETP.NE.AND P0, PT, R186, 0x3, PT ;  /* 0x00000003ba00780c */ /* 0x000fda0003f05270 */
[----:B------:R-:W-:Y:S05]  /*8f40*/  @!P0 BRA `(.L_x_3904) ;  /* 0x0000000000048947 */ /* 0x000fea0003800000 */
[----:B------:R-:W-:Y:S01]  /*8f50*/  BPT.TRAP 0x1 ;  /* 0x000000040000795c */ /* 0x000fe20000300000 */
.L_x_3904:
[----:B------:R-:W-:Y:S01]  /*8f60*/  IMAD R14, R18, 0x8, R2 ;  /* 0x00000008120e7824 */ /* 0x000fe200078e0202 */
[----:B------:R-:W-:-:S04]  /*8f70*/  SHF.L.U32 R15, R23, 0x1f, RZ ;  /* 0x0000001f170f7819 */ /* 0x000fc800000006ff */
[----:B------:R0:W0:Y:S01]  /*8f80*/  SYNCS.PHASECHK.TRANS64.TRYWAIT P1, [R14+URZ+0x28c30], R15 ;  /* 0x028c300f0e0075a7 */ /* 0x000022000802017f */
[----:B------:R-:W-:Y:S05]  /*8f90*/  @!P0 BRA `(.L_x_3905) ;  /* 0x0000000000048947 */ /* 0x000fea0003800000 */
[----:B------:R-:W-:Y:S01]  /*8fa0*/  BPT.TRAP 0x1 ;  /* 0x000000040000795c */ /* 0x000fe20000300000 */
.L_x_3905:
[C---:B----4-:R-:W-:Y:S02]  /*8fb0*/  VIADD R0, R2.reuse, 0x22400 ;  /* 0x0002240002007836 */ /* 0x050fe40000000000 */
[----:B012---:R-:W-:-:S03]  /*8fc0*/  VIADD R3, R2, 0x20400 ;  /* 0x0002040002037836 */ /* 0x007fc60000000000 */
[----:B------:R-:W-:Y:S02]  /*8fd0*/  SHF.R.U32.HI R0, RZ, 0x4, R0 ;  /* 0x00000004ff007819 */ /* 0x000fe40000011600 */
[----:B------:R-:W-:Y:S02]  /*8fe0*/  SHF.R.U32.HI R3, RZ, 0x4, R3 ;  /* 0x00000004ff037819 */ /* 0x000fe40000011603 */
[----:B------:R-:W-:Y:S02]  /*8ff0*/  LOP3.LUT R0, R0, 0x3fff, RZ, 0xc0, !PT ;  /* 0x00003fff00007812 */ /* 0x000fe400078ec0ff */
[----:B------:R-:W-:Y:S02]  /*9000*/  LOP3.LUT R3, R3, 0x3fff, RZ, 0xc0, !PT ;  /* 0x00003fff03037812 */ /* 0x000fe400078ec0ff */
[----:B------:R-:W-:Y:S01]  /*9010*/  LOP3.LUT R13, R0, 0x10000, RZ, 0xfc, !PT ;  /* 0x00010000000d7812 */ /* 0x000fe200078efcff */
[----:B------:R-:W-:Y:S06]  /*9020*/  @P1 BRA `(.L_x_3906) ;  /* 0x0000000000081947 */ /* 0x000fec0003800000 */
[----:B------:R-:W0:Y:S02]  /*9030*/  SYNCS.PHASECHK.TRANS64.TRYWAIT P1, [R14+URZ+0x28c30], R15 ;  /* 0x028c300f0e0075a7 */ /* 0x000e24000802017f */
[----:B0-----:R-:W-:Y:S05]  /*9040*/  @!P1 BRA `(.L_x_3907) ;  /* 0x000000e400889947 */ /* 0x001fea0003800000 */
.L_x_3906:
[----:B------:R-:W-:Y:S01]  /*9050*/  IMAD R10, R18, 0x200, R13 ;  /* 0x00000200120a7824 */ /* 0x000fe200078e020d */
[----:B------:R-:W-:Y:S01]  /*9060*/  LOP3.LUT R4, R3, 0x10000, RZ, 0xfc, !PT ;  /* 0x0001000003047812 */ /* 0x000fe200078efcff */
[----:B------:R-:W-:Y:S01]  /*9070*/  IMAD.MOV.U32 R5, RZ, RZ, 0x40000040 ;  /* 0x40000040ff057424 */ /* 0x000fe200078e00ff */
[----:B------:R-:W-:Y:S01]  /*9080*/  MOV R11, 0x40000040 ;  /* 0x40000040000b7802 */ /* 0x000fe20000000f00 */
[----:B------:R-:W-:Y:S05]  /*9090*/  WARPSYNC.ALL ;  /* 0x0000000000007948 */ /* 0x000fea0003800000 */
[C---:B------:R-:W-:Y:S01]  /*90a0*/  R2UR UR4, R4.reuse ;  /* 0x00000000040472ca */ /* 0x040fe200000e0000 */
[----:B-----5:R-:W-:Y:S01]  /*90b0*/  WARPGROUP.ARRIVE ;  /* 0x00000000000079c5 */ /* 0x020fe20000000000 */
[----:B------:R-:W-:Y:S01]  /*90c0*/  R2UR UR5, R5 ;  /* 0x00000000050572ca */ /* 0x000fe200000e0000 */
[----:B------:R-:W-:Y:S01]  /*90d0*/  VIADD R8, R4, 0x2 ;  /* 0x0000000204087836 */ /* 0x000fe20000000000 */
[C---:B------:R-:W-:Y:S01]  /*90e0*/  R2UR UR6, R10.reuse ;  /* 0x000000000a0672ca */ /* 0x040fe200000e0000 */
[----:B------:R-:W-:Y:S01]  /*90f0*/  VIADD R6, R10, 0x2 ;  /* 0x000000020a067836 */ /* 0x000fe20000000000 */
[----:B------:R-:W-:Y:S01]  /*9100*/  R2UR UR7, R11 ;  /* 0x000000000b0772ca */ /* 0x000fe200000e0000 */
[----:B------:R-:W-:-:S02]  /*9110*/  IMAD.MOV.U32 R9, RZ, RZ, 0x40000040 ;  /* 0x40000040ff097424 */ /* 0x000fc400078e00ff */
[----:B------:R-:W-:Y:S02]  /*9120*/  IMAD.MOV.U32 R7, RZ, RZ, 0x40000040 ;  /* 0x40000040ff077424 */ /* 0x000fe400078e00ff */
[C---:B---3--:R-:W-:Y:S02]  /*9130*/  VIADD R20, R10.reuse, 0x4 ;  /* 0x000000040a147836 */ /* 0x048fe40000000000 */
[----:B------:R-:W-:Y:S02]  /*9140*/  IMAD.MOV.U32 R21, RZ, RZ, 0x40000040 ;  /* 0x40000040ff157424 */ /* 0x000fe400078e00ff */
[----:B------:R-:W-:Y:S02]  /*9150*/  VIADD R10, R10, 0x6 ;  /* 0x000000060a0a7836 */ /* 0x000fe40000000000 */
[----:B------:R-:W-:Y:S02]  /*9160*/  IMAD.MOV.U32 R5, RZ, RZ, 0x40000040 ;  /* 0x40000040ff057424 */ /* 0x000fe400078e00ff */
[----:B------:R-:W-:Y:S01]  /*9170*/  HGMMA.64x64x16.F32 R24, gdesc[UR4], RZ, !UPT, gsb0 ;  /* 0x00e00000041879f0 */ /* 0x000fe2000c0008ff */
[----:B------:R-:W-:Y:S01]  /*9180*/  R2UR UR4, R8 ;  /* 0x00000000080472ca */ /* 0x000fe200000e0000 */
[----:B------:R-:W-:Y:S01]  /*9190*/  IMAD.MOV.U32 R11, RZ, RZ, 0x40000040 ;  /* 0x40000040ff0b7424 */ /* 0x000fe200078e00ff */
[----:B------:R-:W-:-:S02]  /*91a0*/  R2UR UR5, R9 ;  /* 0x00000000090572ca */ /* 0x000fc400000e0000 */
[----:B------:R-:W-:Y:S01]  /*91b0*/  R2UR UR6, R6 ;  /* 0x00000000060672ca */ /* 0x000fe200000e0000 */
[C---:B------:R-:W-:Y:S01]  /*91c0*/  VIADD R6, R4.reuse, 0x4 ;  /* 0x0000000404067836 */ /* 0x040fe20000000000 */
[----:B------:R-:W-:Y:S01]  /*91d0*/  R2UR UR7, R7 ;  /* 0x00000000070772ca */ /* 0x000fe200000e0000 */
[----:B------:R-:W-:Y:S01]  /*91e0*/  IMAD.MOV.U32 R7, RZ, RZ, 0x40000040 ;  /* 0x40000040ff077424 */ /* 0x000fe200078e00ff */
[----:B------:R-:W-:Y:S01]  /*91f0*/  IADD3 R4, R4, 0x6, RZ ;  /* 0x0000000604047810 */ /* 0x000fe20007ffe0ff */
[----:B------:R-:W-:Y:S02]  /*9200*/  WARPGROUP.DEPBAR.LE gsb0, 0x0 ;  /* 0x00008000000079c5 */ /* 0x000fe40000010000 */
[----:B------:R-:W-:-:S08]  /*9210*/  WARPGROUP.ARRIVE ;  /* 0x00000000000079c5 */ /* 0x000fd00000000000 */
[----:B------:R-:W-:Y:S01]  /*9220*/  HGMMA.64x64x16.F32 R24, gdesc[UR4], R24, gsb0 ;  /* 0x00e00000041879f0 */ /* 0x000fe20008000818 */
[----:B------:R-:W-:Y:S02]  /*9230*/  R2UR UR4, R6 ;  /* 0x00000000060472ca */ /* 0x000fe400000e0000 */
[----:B------:R-:W-:Y:S02]  /*9240*/  R2UR UR5, R7 ;  /* 0x00000000070572ca */ /* 0x000fe400000e0000 */
[----:B------:R-:W-:Y:S02]  /*9250*/  R2UR UR6, R20 ;  /* 0x00000000140672ca */ /* 0x000fe400000e0000 */
[----:B------:R-:W-:Y:S01]  /*9260*/  R2UR UR7, R21 ;  /* 0x00000000150772ca */ /* 0x000fe200000e0000 */
[----:B------:R-:W-:Y:S02]  /*9270*/  WARPGROUP.DEPBAR.LE gsb0, 0x0 ;  /* 0x00008000000079c5 */ /* 0x000fe40000010000 */
[----:B------:R-:W-:-:S10]  /*9280*/  WARPGROUP.ARRIVE ;  /* 0x00000000000079c5 */ /* 0x000fd40000000000 */
[----:B------:R-:W-:Y:S01]  /*9290*/  HGMMA.64x64x16.F32 R24, gdesc[UR4], R24, gsb0 ;  /* 0x00e00000041879f0 */ /* 0x000fe20008000818 */
[----:B------:R-:W-:Y:S02]  /*92a0*/  R2UR UR4, R4 ;  /* 0x00000000040472ca */ /* 0x000fe400000e0000 */
[----:B------:R-:W-:Y:S02]  /*92b0*/  R2UR UR5, R5 ;  /* 0x00000000050572ca */ /* 0x000fe400000e0000 */
[----:B------:R-:W-:Y:S02]  /*92c0*/  R2UR UR6, R10 ;  /* 0x000000000a0672ca */ /* 0x000fe400000e0000 */
[----:B------:R-:W-:Y:S01]  /*92d0*/  R2UR UR7, R11 ;  /* 0x000000000b0772ca */ /* 0x000fe200000e0000 */
[----:B------:R-:W-:Y:S02]  /*92e0*/  WARPGROUP.DEPBAR.LE gsb0, 0x0 ;  /* 0x00008000000079c5 */ /* 0x000fe40000010000 */
[----:B------:R-:W-:-:S10]  /*92f0*/  WARPGROUP.ARRIVE ;  /* 0x00000000000079c5 */ /* 0x000fd40000000000 */
[----:B------:R-:W-:Y:S03]  /*9300*/  HGMMA.64x64x16.F32 R24, gdesc[UR4], R24, gsb0 ;  /* 0x00e00000041879f0 */ /* 0x000fe60008000818 */
[----:B------:R-:W-:Y:S02]  /*9310*/  WARPGROUP.DEPBAR.LE gsb0, 0x0 ;  /* 0x00008000000079c5 */ /* 0x000fe40000010000 */
[----:B------:R-:W-:Y:S05]  /*9320*/  @!P0 BRA `(.L_x_3908) ;  /* 0x0000000000048947 */ /* 0x000fea0003800000 */
[----:B------:R-:W-:Y:S01]  /*9330*/  BPT.TRAP 0x1 ;  /* 0x000000040000795c */ /* 0x000fe20000300000 */
.L_x_3908:
[----:B------:R-:W-:Y:S01]  /*9340*/  IMAD R3, R215, -0x40, R168 ;  /* 0xffffffc0d7037824 */ /* 0x000fe200078e02a8 */
[----:B------:R-:W-:-:S04]  /*9350*/  ULDC UR4, c[0x0][0x988] ;  /* 0x0002620000047ab9 */ /* 0x000fc80000000800 */
[----:B------:R-:W-:-:S04]  /*9360*/  IADD3 R3, -R214, 0x40, R3 ;  /* 0x00000040d6037810 */ /* 0x000fc80007ffe103 */
        /* <DEDUP_REMOVED lines=19> */
[C---:B------:R-:W-:Y:S02]  /*94a0*/  ISETP.GT.AND P4, PT, R3.reuse, 0x19, PT ;  /* 0x000000190300780c */ /* 0x040fe40003f84270 */
        /* <DEDUP_REMOVED lines=38> */
[----:B------:R-:W-:Y:S02]  /*9710*/  FMNMX.FTZ R3, R30, R3, !PT ;  /* 0x000000031e037209 */ /* 0x000fe40007810000 */
[----:B------:R-:W-:Y:S01]  /*9720*/  FSEL R46, R46, -INF , P1 ;  /* 0xff8000002e2e7808 */ /* 0x000fe20000800000 */
[----:B------:R-:W1:Y:S01]  /*9730*/  SHFL.BFLY PT, R0, R21, 0x2, 0x1f ;  /* 0x0c401f0015007f89 */ /* 0x000e6200000e0000 */
        /* <DEDUP_REMOVED lines=9> */
[----:B------:R-:W-:-:S04]  /*97d0*/  FMNMX.FTZ R11, R40, R11, !PT ;  /* 0x0000000b280b7209 */ /* 0x000fc80007810000 */
[----:B------:R-:W-:Y:S02]  /*97e0*/  FMNMX.FTZ R11, R42, R11, !PT ;  /* 0x0000000b2a0b7209 */ /* 0x000fe40007810000 */
[----:B-1----:R-:W-:Y:S02]  /*97f0*/  FMNMX.FTZ R29, R21, R0, !PT ;  /* 0x00000000151d7209 */ /* 0x002fe40007810000 */
[----:B------:R-:W-:-:S03]  /*9800*/  FMNMX.FTZ R11, R44, R11, !PT ;  /* 0x0000000b2c0b7209 */ /* 0x000fc60007810000 */
[----:B------:R-:W1:Y:S01]  /*9810*/  SHFL.BFLY PT, R0, R29, 0x1, 0x1f ;  /* 0x0c201f001d007f89 */ /* 0x000e6200000e0000 */
[----:B------:R-:W-:-:S04]  /*9820*/  FMNMX.FTZ R11, R46, R11, !PT ;  /* 0x0000000b2e0b7209 */ /* 0x000fc80007810000 */
[----:B------:R-:W-:-:S04]  /*9830*/  FMNMX.FTZ R11, R48, R11, !PT ;  /* 0x0000000b300b7209 */ /* 0x000fc80007810000 */
[----:B------:R-:W-:Y:S02]  /*9840*/  FMNMX.FTZ R11, R50, R11, !PT ;  /* 0x0000000b320b7209 */ /* 0x000fe40007810000 */
[----:B-1----:R-:W-:-:S04]  /*9850*/  FMNMX.FTZ R0, R29, R0, !PT ;  /* 0x000000001d007209 */ /* 0x002fc80007810000 */
[C---:B------:R-:W-:Y:S01]  /*9860*/  FSETP.NEU.FTZ.AND P1, PT, R0.reuse, -INF , PT ;  /* 0xff8000000000780b */ /* 0x040fe20003f3d000 */
[----:B------:R-:W-:-:S05]  /*9870*/  FMUL.FTZ R21, R0, R3 ;  /* 0x0000000300157220 */ /* 0x000fca0000410000 */
[----:B------:R-:W-:-:S05]  /*9880*/  FSEL R29, R21, RZ, P1 ;  /* 0x000000ff151d7208 */ /* 0x000fca0000800000 */
[-CC-:B------:R-:W-:Y:S01]  /*9890*/  FFMA.FTZ R21, R24, R3.reuse, -R29.reuse ;  /* 0x0000000318157223 */ /* 0x180fe2000001081d */
[----:B------:R-:W-:Y:S01]  /*98a0*/  FSEL R24, R51, -INF , P4 ;  /* 0xff80000033187808 */ /* 0x000fe20002000000 */
[-CC-:B------:R-:W-:Y:S01]  /*98b0*/  FFMA.FTZ R31, R20, R3.reuse, -R29.reuse ;  /* 0x00000003141f7223 */ /* 0x180fe2000001081d */
[--C-:B------:R-:W-:Y:S01]  /*98c0*/  FFMA.FTZ R25, R25, R3, -R29.reuse ;  /* 0x0000000319197223 */ /* 0x100fe2000001081d */
[----:B------:R-:W-:Y:S01]  /*98d0*/  MUFU.EX2 R152, R21 ;  /* 0x0000001500987308 */ /* 0x000fe20000000800 */
        /* <DEDUP_REMOVED lines=11> */
[-CC-:B------:R-:W-:Y:S01]  /*9990*/  FFMA.FTZ R66, R66, R3.reuse, -R29.reuse ;  /* 0x0000000342427223 */ /* 0x180fe2000001081d */
[-CC-:B------:R-:W-:Y:S01]  /*99a0*/  FFMA.FTZ R68, R68, R3.reuse, -R29.reuse ;  /* 0x0000000344447223 */ /* 0x180fe2000001081d */
[----:B------:R-:W2:Y:S01]  /*99b0*/  SHFL.BFLY PT, R20, R11, 0x2, 0x1f ;  /* 0x0c401f000b147f89 */ /* 0x000ea200000e0000 */
[-CC-:B------:R-:W-:Y:S01]  /*99c0*/  FFMA.FTZ R70, R70, R3.reuse, -R29.reuse ;  /* 0x0000000346467223 */ /* 0x180fe2000001081d */
[----:B------:R-:W-:Y:S01]  /*99d0*/  MUFU.EX2 R28, R28 ;  /* 0x0000001c001c7308 */ /* 0x000fe20000000800 */
[-CC-:B------:R-:W-:Y:S01]  /*99e0*/  FFMA.FTZ R72, R72, R3.reuse, -R29.reuse ;  /* 0x0000000348487223 */ /* 0x180fe2000001081d */
[-CC-:B------:R-:W-:Y:S01]  /*99f0*/  FFMA.FTZ R52, R52, R3.reuse, -R29.reuse ;  /* 0x0000000334347223 */ /* 0x180fe2000001081d */
[----:B------:R-:W-:-:S05]  /*9a00*/  FFMA.FTZ R29, R76, R3, -R29 ;  /* 0x000000034c1d7223 */ /* 0x000fca000001081d */
[----:B------:R-:W3:Y:S01]  /*9a10*/  MUFU.EX2 R31, R31 ;  /* 0x0000001f001f7308 */ /* 0x000ee20000000800 */
[----:B-1----:R-:W-:Y:S01]  /*9a20*/  FADD.FTZ R43, R152, R25 ;  /* 0x00000019982b7221 */ /* 0x002fe20000010000 */
[----:B------:R-:W-:-:S06]  /*9a30*/  F2FP.F16.F32.PACK_AB R152, R25, R152 ;  /* 0x000000981998723e */ /* 0x000fcc00000000ff */
[----:B------:R-:W-:Y:S01]  /*9a40*/  MUFU.EX2 R32, R32 ;  /* 0x0000002000207308 */ /* 0x000fe20000000800 */
[----:B--2---:R-:W-:-:S07]  /*9a50*/  FMNMX.FTZ R21, R11, R20, !PT ;  /* 0x000000140b157209 */ /* 0x004fce0007810000 */
[----:B------:R-:W1:Y:S01]  /*9a60*/  MUFU.EX2 R33, R58 ;  /* 0x0000003a00217308 */ /* 0x000e620000000800 */
[----:B---3--:R-:W-:Y:S01]  /*9a70*/  F2FP.F16.F32.PACK_AB R154, R31, R28 ;  /* 0x0000001c1f9a723e */ /* 0x008fe200000000ff */
[----:B------:R-:W2:Y:S06]  /*9a80*/  SHFL.BFLY PT, R20, R21, 0x1, 0x1f ;  /* 0x0c201f0015147f89 */ /* 0x000eac00000e0000 */
[----:B------:R-:W-:Y:S08]  /*9a90*/  MUFU.EX2 R36, R36 ;  /* 0x0000002400247308 */ /* 0x000ff00000000800 */
[----:B------:R-:W3:Y:S01]  /*9aa0*/  MUFU.EX2 R35, R60 ;  /* 0x0000003c00237308 */ /* 0x000ee20000000800 */
[----:B-1----:R-:W-:-:S07]  /*9ab0*/  F2FP.F16.F32.PACK_AB R156, R33, R32 ;  /* 0x00000020219c723e */ /* 0x002fce00000000ff */
[----:B------:R-:W-:Y:S01]  /*9ac0*/  MUFU.EX2 R62, R62 ;  /* 0x0000003e003e7308 */ /* 0x000fe20000000800 */
[----:B--2---:R-:W-:-:S04]  /*9ad0*/  FMNMX.FTZ R20, R21, R20, !PT ;  /* 0x0000001415147209 */ /* 0x004fc80007810000 */
[C---:B------:R-:W-:Y:S01]  /*9ae0*/  FSETP.NEU.FTZ.AND P1, PT, R20.reuse, -INF , PT ;  /* 0xff8000001400780b */ /* 0x040fe20003f3d000 */
[----:B------:R-:W-:Y:S02]  /*9af0*/  FMUL.FTZ R39, R20, R3 ;  /* 0x0000000314277220 */ /* 0x000fe40000410000 */
[----:B------:R-:W1:Y:S01]  /*9b00*/  MUFU.EX2 R11, R64 ;  /* 0x00000040000b7308 */ /* 0x000e620000000800 */
[----:B---3--:R-:W-:Y:S02]  /*9b10*/  F2FP.F16.F32.PACK_AB R158, R35, R36 ;  /* 0x00000024239e723e */ /* 0x008fe400000000ff */
        /* <DEDUP_REMOVED lines=18> */
[-CC-:B------:R-:W-:Y:S01]  /*9c40*/  FFMA.FTZ R54, R54, R3.reuse, -R39.reuse ;  /* 0x0000000336367223 */ /* 0x180fe20000010827 */
[----:B------:R-:W-:Y:S01]  /*9c50*/  FFMA.FTZ R39, R74, R3, -R39 ;  /* 0x000000034a277223 */ /* 0x000fe20000010827 */
[----:B-1----:R-:W-:-:S05]  /*9c60*/  F2FP.F16.F32.PACK_AB R160, R11, R62 ;  /* 0x0000003e0ba0723e */ /* 0x002fca00000000ff */
[----:B------:R-:W1:Y:S08]  /*9c70*/  MUFU.EX2 R30, R30 ;  /* 0x0000001e001e7308 */ /* 0x000e700000000800 */
[----:B------:R3:W4:Y:S01]  /*9c80*/  MUFU.EX2 R155, R10 ;  /* 0x0000000a009b7308 */ /* 0x0007220000000800 */
[----:B--2---:R-:W-:-:S07]  /*9c90*/  F2FP.F16.F32.PACK_AB R153, R27, R26 ;  /* 0x0000001a1b99723e */ /* 0x004fce00000000ff */
[----:B------:R-:W2:Y:S01]  /*9ca0*/  MUFU.EX2 R34, R34 ;  /* 0x0000002200227308 */ /* 0x000ea20000000800 */
[----:B---3--:R-:W-:-:S05]  /*9cb0*/  VIADD R10, R14, 0x28c40 ;  /* 0x00028c400e0a7836 */ /* 0x008fca0000000000 */
[----:B------:R-:W-:Y:S02]  /*9cc0*/  PRMT R10, R193, 0x654, R10 ;  /* 0x00000654c10a7816 */ /* 0x000fe4000000000a */
[----:B------:R3:W5:Y:S02]  /*9cd0*/  MUFU.EX2 R157, R12 ;  /* 0x0000000c009d7308 */ /* 0x0007640000000800 */
[----:B------:R2:W-:Y:S06]  /*9ce0*/  SYNCS.ARRIVE.TRANS64.RED.A1T0 RZ, [R10+URZ], RZ ;  /* 0x000000ff0aff79a7 */ /* 0x0005ec000810043f */
[----:B------:R-:W0:Y:S01]  /*9cf0*/  MUFU.EX2 R38, R38 ;  /* 0x0000002600267308 */ /* 0x000e220000000800 */
[----:B---3--:R-:W-:Y:S01]  /*9d00*/  FADD.FTZ R12, R28, R43 ;  /* 0x0000002b1c0c7221 */ /* 0x008fe20000010000 */
[----:B------:R-:W-:-:S03]  /*9d10*/  FADD.FTZ R43, R26, R27 ;  /* 0x0000001b1a2b7221 */ /* 0x000fc60000010000 */
[----:B------:R-:W-:Y:S01]  /*9d20*/  FADD.FTZ R45, R31, R12 ;  /* 0x0000000c1f2d7221 */ /* 0x000fe20000010000 */
[----:B-1----:R-:W-:Y:S02]  /*9d30*/  FADD.FTZ R12, R30, R43 ;  /* 0x0000002b1e0c7221 */ /* 0x002fe40000010000 */
[----:B------:R1:W3:Y:S08]  /*9d40*/  MUFU.EX2 R159, R40 ;  /* 0x00000028009f7308 */ /* 0x0002f00000000800 */
[----:B------:R-:W3:Y:S01]  /*9d50*/  MUFU.EX2 R42, R42 ;  /* 0x0000002a002a7308 */ /* 0x000ee20000000800 */
[----:B-1----:R-:W-:Y:S01]  /*9d60*/  FADD.FTZ R40, R32, R45 ;  /* 0x0000002d20287221 */ /* 0x002fe20000010000 */
[C---:B----4-:R-:W-:Y:S01]  /*9d70*/  FADD.FTZ R45, R155.reuse, R12 ;  /* 0x0000000c9b2d7221 */ /* 0x050fe20000010000 */
[----:B------:R-:W-:Y:S01]  /*9d80*/  F2FP.F16.F32.PACK_AB R155, R155, R30 ;  /* 0x0000001e9b9b723e */ /* 0x000fe200000000ff */
[----:B------:R-:W-:Y:S01]  /*9d90*/  BAR.SYNC.DEFER_BLOCKING 0xf, 0x100 ;  /* 0x03c4000000007b1d */ /* 0x000fe20000010000 */
[----:B------:R-:W-:Y:S01]  /*9da0*/  FADD.FTZ R47, R33, R40 ;  /* 0x00000028212f7221 */ /* 0x000fe20000010000 */
[----:B--2---:R-:W-:-:S03]  /*9db0*/  FADD.FTZ R10, R34, R45 ;  /* 0x0000002d220a7221 */ /* 0x004fc60000010000 */
[----:B------:R-:W-:Y:S01]  /*9dc0*/  FADD.FTZ R12, R36, R47 ;  /* 0x0000002f240c7221 */ /* 0x000fe20000010000 */
[----:B------:R-:W1:Y:S01]  /*9dd0*/  MUFU.EX2 R161, R44 ;  /* 0x0000002c00a17308 */ /* 0x000e620000000800 */
[C---:B-----5:R-:W-:Y:S01]  /*9de0*/  FADD.FTZ R25, R157.reuse, R10 ;  /* 0x0000000a9d197221 */ /* 0x060fe20000010000 */
[----:B------:R-:W-:Y:S01]  /*9df0*/  F2FP.F16.F32.PACK_AB R157, R157, R34 ;  /* 0x000000229d9d723e */ /* 0x000fe200000000ff */
[----:B------:R-:W-:Y:S02]  /*9e00*/  FADD.FTZ R45, R35, R12 ;  /* 0x0000000c232d7221 */ /* 0x000fe40000010000 */
[----:B0-----:R-:W-:Y:S02]  /*9e10*/  FADD.FTZ R10, R38, R25 ;  /* 0x00000019260a7221 */ /* 0x001fe40000010000 */
[----:B------:R-:W-:Y:S01]  /*9e20*/  FADD.FTZ R12, R62, R45 ;  /* 0x0000002d3e0c7221 */ /* 0x000fe20000010000 */
[----:B------:R-:W0:Y:S01]  /*9e30*/  MUFU.EX2 R46, R46 ;  /* 0x0000002e002e7308 */ /* 0x000e220000000800 */
[C---:B---3--:R-:W-:Y:S01]  /*9e40*/  FADD.FTZ R25, R159.reuse, R10 ;  /* 0x0000000a9f197221 */ /* 0x048fe20000010000 */
[----:B------:R-:W-:Y:S01]  /*9e50*/  F2FP.F16.F32.PACK_AB R159, R159, R38 ;  /* 0x000000269f9f723e */ /* 0x000fe200000000ff */
[----:B------:R-:W-:-:S02]  /*9e60*/  FADD.FTZ R31, R11, R12 ;  /* 0x0000000c0b1f7221 */ /* 0x000fc40000010000 */
[----:B------:R-:W-:-:S03]  /*9e70*/  FADD.FTZ R10, R42, R25 ;  /* 0x000000192a0a7221 */ /* 0x000fc60000010000 */
[----:B------:R-:W2:Y:S01]  /*9e80*/  MUFU.EX2 R37, R68 ;  /* 0x0000004400257308 */ /* 0x000ea20000000800 */
[C---:B-1----:R-:W-:Y:S01]  /*9e90*/  FADD.FTZ R11, R161.reuse, R10 ;  /* 0x0000000aa10b7221 */ /* 0x042fe20000010000 */
[----:B------:R-:W-:Y:S01]  /*9ea0*/  FADD.FTZ R10, R66, R31 ;  /* 0x0000001f420a7221 */ /* 0x000fe20000010000 */
[----:B------:R-:W-:Y:S01]  /*9eb0*/  F2FP.F16.F32.PACK_AB R161, R161, R42 ;  /* 0x0000002aa1a1723e */ /* 0x000fe200000000ff */
[----:B------:R1:W-:Y:S04]  /*9ec0*/  STSM.16.M88.4 [R217+0x26800], R152 ;  /* 0x02680098d9007844 */ /* 0x0003e80000000200 */
[----:B------:R-:W3:Y:S01]  /*9ed0*/  MUFU.EX2 R41, R48 ;  /* 0x0000003000297308 */ /* 0x000ee20000000800 */
[----:B0-----:R-:W-:Y:S01]  /*9ee0*/  FADD.FTZ R12, R46, R11 ;  /* 0x0000000b2e0c7221 */ /* 0x001fe20000010000 */
[----:B------:R1:W-:Y:S06]  /*9ef0*/  STSM.16.M88.4 [R220], R156 ;  /* 0x0000009cdc007844 */ /* 0x0003ec0000000200 */
[----:B------:R-:W-:Y:S01]  /*9f00*/  MUFU.EX2 R70, R70 ;  /* 0x0000004600467308 */ /* 0x000fe20000000800 */
[C---:B--2---:R-:W-:Y:S01]  /*9f10*/  F2FP.F16.F32.PACK_AB R162, R37.reuse, R66 ;  /* 0x0000004225a2723e */ /* 0x044fe200000000ff */
[----:B------:R-:W-:-:S06]  /*9f20*/  FADD.FTZ R37, R37, R10 ;  /* 0x0000000a25257221 */ /* 0x000fcc0000010000 */
[----:B------:R-:W0:Y:S01]  /*9f30*/  MUFU.EX2 R21, R72 ;  /* 0x0000004800157308 */ /* 0x000e220000000800 */
[C---:B---3--:R-:W-:Y:S01]  /*9f40*/  F2FP.F16.F32.PACK_AB R163, R41.reuse, R46 ;  /* 0x0000002e29a3723e */ /* 0x048fe200000000ff */
[----:B------:R-:W-:-:S04]  /*9f50*/  FADD.FTZ R41, R41, R12 ;  /* 0x0000000c29297221 */ /* 0x000fc80000010000 */
[----:B------:R1:W-:Y:S02]  /*9f60*/  STSM.16.M88.4 [R218], R160 ;  /* 0x000000a0da007844 */ /* 0x0003e40000000200 */
        /* <DEDUP_REMOVED lines=9> */
[----:B------:R-:W-:Y:S02]  /*a000*/  FADD.FTZ R43, R43, R50 ;  /* 0x000000322b2b7221 */ /* 0x000fe40000010000 */
[----:B------:R-:W-:Y:S01]  /*a010*/  MUFU.EX2 R54, R54 ;  /* 0x0000003600367308 */ /* 0x000fe20000000800 */
[----:B0-----:R-:W-:-:S07]  /*a020*/  FADD.FTZ R10, R52, R21 ;  /* 0x00000015340a7221 */ /* 0x001fce0000010000 */
[----:B------:R-:W0:Y:S01]  /*a030*/  MUFU.EX2 R39, R39 ;  /* 0x0000002700277308 */ /* 0x000e220000000800 */
[C---:B---3--:R-:W-:Y:S01]  /*a040*/  F2FP.F16.F32.PACK_AB R166, R29.reuse, R52 ;  /* 0x000000341da6723e */ /* 0x048fe200000000ff */
[----:B------:R-:W-:Y:S01]  /*a050*/  FADD.FTZ R10, R29, R10 ;  /* 0x0000000a1d0a7221 */ /* 0x000fe20000010000 */
[----:B0-----:R-:W-:Y:S01]  /*a060*/  F2FP.F16.F32.PACK_AB R167, R39, R54 ;  /* 0x0000003627a7723e */ /* 0x001fe200000000ff */
[----:B------:R-:W-:-:S04]  /*a070*/  FADD.FTZ R54, R54, R43 ;  /* 0x0000002b36367221 */ /* 0x000fc80000010000 */
[----:B------:R1:W-:Y:S01]  /*a080*/  STSM.16.M88.4 [R219], R164 ;  /* 0x000000a4db007844 */ /* 0x0003e20000000200 */
[----:B------:R-:W-:Y:S01]  /*a090*/  FADD.FTZ R11, R39, R54 ;  /* 0x00000036270b7221 */ /* 0x000fe20000010000 */
[----:B------:R-:W-:Y:S06]  /*a0a0*/  @!P0 BRA `(.L_x_3909) ;  /* 0x0000000000048947 */ /* 0x000fec0003800000 */
[----:B------:R-:W-:Y:S01]  /*a0b0*/  BPT.TRAP 0x1 ;  /* 0x000000040000795c */ /* 0x000fe20000300000 */
.L_x_3909:
[----:B------:R0:W2:Y:S01]  /*a0c0*/  SYNCS.PHASECHK.TRANS64.TRYWAIT P1, [R14+URZ+0x28c50], R15 ;  /* 0x028c500f0e0075a7 */ /* 0x0000a2000802017f */
[----:B------:R-:W-:Y:S05]  /*a0d0*/  @!P0 BRA `(.L_x_3910) ;  /* 0x0000000000048947 */ /* 0x000fea0003800000 */
[----:B------:R-:W-:Y:S01]  /*a0e0*/  BPT.TRAP 0x1 ;  /* 0x000000040000795c */ /* 0x000fe20000300000 */
.L_x_3910:
[----:B------:R-:W-:Y:S01]  /*a0f0*/  LOP3.LUT R12, R56, 0x2000000, RZ, 0xfc, !PT ;  /* 0x02000000380c7812 */ /* 0x000fe200078efcff */
[----:B------:R-:W-:Y:S01]  /*a100*/  ULDC UR36, c[0x0][0x988] ;  /* 0x0002620000247ab9 */ /* 0x000fe20000000800 */
[----:B------:R-:W-:Y:S01]  /*a110*/  BSSY B0, `(.L_x_3911) ;  /* 0x0000006000007945 */ /* 0x000fe20003800000 */
[----:B------:R-:W-:Y:S02]  /*a120*/  IMAD.MOV.U32 R25, RZ, RZ, 0x40000040 ;  /* 0x40000040ff197424 */ /* 0x000fe400078e00ff */
[----:B------:R-:W-:Y:S01]  /*a130*/  IMAD R24, R18, 0x1000, R12 ;  /* 0x0000100012187824 */ /* 0x000fe200078e020c */
[----:B--2---:R-:W-:Y:S06]  /*a140*/  @P1 BRA `(.L_x_3912) ;  /* 0x0000000000081947 */ /* 0x004fec0003800000 */
[----:B------:R-:W2:Y:S02]  /*a150*/  SYNCS.PHASECHK.TRANS64.TRYWAIT P1, [R14+URZ+0x28c50], R15 ;  /* 0x028c500f0e0075a7 */ /* 0x000ea4000802017f */
[----:B--2---:R-:W-:Y:S05]  /*a160*/  @!P1 BRA `(.L_x_3913) ;  /* 0x000000d400549947 */ /* 0x004fea0003800000 */
.L_x_3912:
[----:B------:R-:W-:Y:S05]  /*a170*/  BSYNC B0 ;  /* 0x0000000000007941 */ /* 0x000fea0003800000 */
.L_x_3911:
[C---:B------:R-:W-:Y:S01]  /*a180*/  R2UR UR6, R24.reuse ;  /* 0x00000000180672ca */ /* 0x040fe200000e0000 */
[C---:B------:R-:W-:Y:S01]  /*a190*/  VIADD R26, R24.reuse, 0x80 ;  /* 0x00000080181a7836 */ /* 0x040fe20000000000 */
[----:B------:R-:W-:Y:S01]  /*a1a0*/  R2UR UR7, R25 ;  /* 0x00000000190772ca */ /* 0x000fe200000e0000 */
[----:B------:R-:W-:Y:S01]  /*a1b0*/  IMAD.MOV.U32 R27, RZ, RZ, 0x40000040 ;  /* 0x40000040ff1b7424 */ /* 0x000fe200078e00ff */
[C---:B------:R-:W-:Y:S01]  /*a1c0*/  IADD3 R28, R24.reuse, 0x100, RZ ;  /* 0x00000100181c7810 */ /* 0x040fe20007ffe0ff */
[----:B------:R-:W-:Y:S01]  /*a1d0*/  VIADD R24, R24, 0x180 ;  /* 0x0000018018187836 */ /* 0x000fe20000000000 */
[----:B------:R-:W-:Y:S01]  /*a1e0*/  R2UR UR10, R26 ;  /* 0x000000001a0a72ca */ /* 0x000fe200000e0000 */
[----:B------:R-:W-:Y:S01]  /*a1f0*/  IMAD.MOV.U32 R29, RZ, RZ, 0x40000040 ;  /* 0x40000040ff1d7424 */ /* 0x000fe200078e00ff */
[----:B------:R-:W-:Y:S01]  /*a200*/  R2UR UR11, R27 ;  /* 0x000000001b0b72ca */ /* 0x000fe200000e0000 */
[----:B------:R-:W-:Y:S01]  /*a210*/  IMAD.MOV.U32 R25, RZ, RZ, 0x40000040 ;  /* 0x40000040ff197424 */ /* 0x000fe200078e00ff */
[----:B------:R-:W-:-:S02]  /*a220*/  R2UR UR14, R28 ;  /* 0x000000001c0e72ca */ /* 0x000fc400000e0000 */
[----:B------:R-:W-:Y:S02]  /*a230*/  R2UR UR15, R29 ;  /* 0x000000001d0f72ca */ /* 0x000fe400000e0000 */
[----:B------:R-:W-:Y:S02]  /*a240*/  R2UR UR18, R24 ;  /* 0x00000000181272ca */ /* 0x000fe400000e0000 */
[----:B------:R-:W-:Y:S02]  /*a250*/  R2UR UR19, R25 ;  /* 0x00000000191372ca */ /* 0x000fe400000e0000 */
[----:B------:R-:W-:-:S06]  /*a260*/  WARPGROUP.ARRIVE ;  /* 0x00000000000079c5 */ /* 0x000fcc0000000000 */
[----:B------:R-:W-:Y:S03]  /*a270*/  HGMMA.64x256x16.F32 R24, R152, gdesc[UR4].tnspB, RZ, !UPT, gsb0 ;  /* 0x43e0000498187df0 */ /* 0x000fe6000c0008ff */
[----:B------:R-:W-:Y:S02]  /*a280*/  WARPGROUP.DEPBAR.LE gsb0, 0x0 ;  /* 0x00008000000079c5 */ /* 0x000fe40000010000 */
[----:B------:R-:W-:-:S15]  /*a290*/  WARPGROUP.ARRIVE ;  /* 0x00000000000079c5 */ /* 0x000fde0000000000 */
[----:B------:R-:W-:-:S08]  /*a2a0*/  NOP ;  /* 0x0000000000007918 */ /* 0x000fd00000000000 */
[----:B------:R-:W-:Y:S03]  /*a2b0*/  HGMMA.64x256x16.F32 R24, R156, gdesc[UR8].tnspB, R24, gsb0 ;  /* 0x43e000089c187df0 */ /* 0x000fe60008000818 */
        /* <DEDUP_REMOVED lines=14> */
[----:B---3--:R-:W3:Y:S02]  /*a3a0*/  FENCE.VIEW.ASYNC.S ;  /* 0x00000000000073c6 */ /* 0x008ee40000000000 */
[----:B---3--:R-:W-:Y:S01]  /*a3b0*/  NOP ;  /* 0x0000000000007918 */ /* 0x008fe20000000000 */
[----:B------:R-:W-:Y:S06]  /*a3c0*/  BAR.ARV 0xe, 0x100 ;  /* 0x0384000000007b1d */ /* 0x000fec0000002000 */
[----:B------:R-:W-:Y:S05]  /*a3d0*/  @!P0 BRA `(.L_x_3914) ;  /* 0x0000000000048947 */ /* 0x000fea0003800000 */
[----:B------:R-:W-:Y:S01]  /*a3e0*/  BPT.TRAP 0x1 ;  /* 0x000000040000795c */ /* 0x000fe20000300000 */
.L_x_3914:
[----:B------:R-:W-:Y:S01]  /*a3f0*/  ISETP.GE.AND P1, PT, R168, 0x41, PT ;  /* 0x00000041a800780c */ /* 0x000fe20003f26270 */
[----:B0-2---:R-:W-:Y:S01]  /*a400*/  VIADD R14, R14, 0x28c60 ;  /* 0x00028c600e0e7836 */ /* 0x005fe20000000000 */
[----:B------:R-:W-:Y:S04]  /*a410*/  BSSY B0, `(.L_x_3915) ;  /* 0x00001af000007945 */ /* 0x000fe80003800000 */
[----:B------:R-:W-:-:S04]  /*a420*/  PRMT R14, R193, 0x654, R14 ;  /* 0x00000654c10e7816 */ /* 0x000fc8000000000e */
[----:B------:R0:W-:Y:S03]  /*a430*/  SYNCS.ARRIVE.TRANS64.RED.A1T0 RZ, [R14+URZ], RZ ;  /* 0x000000ff0eff79a7 */ /* 0x0001e6000810043f */
[----:B------:R-:W-:Y:S05]  /*a440*/  @!P1 BRA `(.L_x_3916) ;  /* 0x0000001800ac9947 */ /* 0x000fea0003800000 */
[----:B------:R-:W-:Y:S01]  /*a450*/  VIADD R215, R215, 0xfffffffe ;  /* 0xfffffffed7d77836 */ /* 0x000fe20000000000 */
[----:B------:R-:W-:Y:S01]  /*a460*/  MOV R189, R18 ;  /* 0x0000001200bd7202 */ /* 0x000fe20000000f00 */
[----:B------:R-:W-:Y:S02]  /*a470*/  IMAD.MOV.U32 R15, RZ, RZ, R20 ;  /* 0x000000ffff0f7224 */ /* 0x000fe400078e0014 */
[----:B------:R-:W-:-:S07]  /*a480*/  IMAD.MOV.U32 R188, RZ, RZ, R0 ;  /* 0x000000ffffbc7224 */ /* 0x000fce00078e0000 */
.L_x_3929:
[----:B------:R-:W-:Y:S02]  /*a490*/  VIADD R18, R189, 0x1 ;  /* 0x00000001bd127836 */ /* 0x000fe40000000000 */
[----:B------:R-:W-:Y:S02]  /*a4a0*/  IMAD.MOV.U32 R0, RZ, RZ, R215 ;  /* 0x000000ffff007224 */ /* 0x000fe400078e00d7 */
[----:B------:R-:W-:Y:S01]  /*a4b0*/  VIADD R215, R215, 0xffffffff ;  /* 0xffffffffd7d77836 */ /* 0x000fe20000000000 */
[----:B------:R-:W-:Y:S02]  /*a4c0*/  ISETP.NE.AND P2, PT, R18, 0x2, PT ;  /* 0x000000021200780c */ /* 0x000fe40003f45270 */
[----:B------:R-:W-:Y:S02]  /*a4d0*/  ISETP.GT.AND P1, PT, R0, RZ, PT ;  /* 0x000000ff0000720c */ /* 0x000fe40003f24270 */
[----:B------:R-:W-:Y:S02]  /*a4e0*/  SEL R0, RZ, 0x1, P2 ;  /* 0x00000001ff007807 */ /* 0x000fe40001000000 */
[----:B------:R-:W-:-:S02]  /*a4f0*/  SEL R18, R18, RZ, P2 ;  /* 0x000000ff12127207 */ /* 0x000fc40001000000 */
[----:B------:R-:W-:Y:S01]  /*a500*/  LOP3.LUT R23, R23, R0, RZ, 0x3c, !PT ;  /* 0x0000000017177212 */ /* 0x000fe200078e3cff */
[----:B--2---:R-:W-:Y:S06]  /*a510*/  @!P0 BRA `(.L_x_3917) ;  /* 0x0000000000048947 */ /* 0x004fec0003800000 */
[----:B------:R-:W-:Y:S01]  /*a520*/  BPT.TRAP 0x1 ;  /* 0x000000040000795c */ /* 0x000fe20000300000 */
.L_x_3917:
[----:B------:R-:W-:Y:S01]  /*a530*/  IMAD R21, R18, 0x8, R2 ;  /* 0x0000000812157824 */ /* 0x000fe200078e0202 */
[----:B0-----:R-:W-:-:S04]  /*a540*/  SHF.L.U32 R14, R23, 0x1f, RZ ;  /* 0x0000001f170e7819 */ /* 0x001fc800000006ff */
[----:B------:R0:W2:Y:S01]  /*a550*/  SYNCS.PHASECHK.TRANS64.TRYWAIT P2, [R21+URZ+0x28c30], R14 ;  /* 0x028c300e150075a7 */ /* 0x0000a2000804017f */
[----:B------:R-:W-:Y:S05]  /*a560*/  @!P0 BRA `(.L_x_3918) ;  /* 0x0000000000048947 */ /* 0x000fea0003800000 */
[----:B------:R-:W-:Y:S01]  /*a570*/  BPT.TRAP 0x1 ;  /* 0x000000040000795c */ /* 0x000fe20000300000 */
.L_x_3918:
[----:B------:R-:W-:Y:S01]  /*a580*/  VIADD R0, R2, 0x20400 ;  /* 0x0002040002007836 */ /* 0x000fe20000000000 */
[----:B------:R-:W-:Y:S01]  /*a590*/  BSSY B1, `(.L_x_3919) ;  /* 0x0000009000017945 */ /* 0x000fe20003800000 */
[----:B-1----:R-:W-:Y:S02]  /*a5a0*/  IMAD R156, R18, 0x200, R13 ;  /* 0x00000200129c7824 */ /* 0x002fe400078e020d */
[----:B------:R-:W-:Y:S01]  /*a5b0*/  IMAD.MOV.U32 R157, RZ, RZ, 0x40000040 ;  /* 0x40000040ff9d7424 */ /* 0x000fe200078e00ff */
[----:B------:R-:W-:-:S04]  /*a5c0*/  SHF.R.U32.HI R0, RZ, 0x4, R0 ;  /* 0x00000004ff007819 */ /* 0x000fc80000011600 */
[----:B------:R-:W-:-:S04]  /*a5d0*/  LOP3.LUT R0, R0, 0x3fff, RZ, 0xc0, !PT ;  /* 0x00003fff00007812 */ /* 0x000fc800078ec0ff */
[----:B------:R-:W-:Y:S01]  /*a5e0*/  LOP3.LUT R152, R0, 0x10000, RZ, 0xfc, !PT ;  /* 0x0001000000987812 */ /* 0x000fe200078efcff */
[----:B--2---:R-:W-:Y:S06]  /*a5f0*/  @P2 BRA `(.L_x_3920) ;  /* 0x0000000000082947 */ /* 0x004fec0003800000 */
[----:B------:R-:W1:Y:S02]  /*a600*/  SYNCS.PHASECHK.TRANS64.TRYWAIT P2, [R21+URZ+0x28c30], R14 ;  /* 0x028c300e150075a7 */ /* 0x000e64000804017f */
[----:B-1----:R-:W-:Y:S05]  /*a610*/  @!P2 BRA `(.L_x_3921) ;  /* 0x000000d0003ca947 */ /* 0x002fea0003800000 */
.L_x_3920:
[----:B------:R-:W-:Y:S05]  /*a620*/  BSYNC B1 ;  /* 0x0000000000017941 */ /* 0x000fea0003800000 */
.L_x_3919:
[----:B------:R-:W-:Y:S01]  /*a630*/  IMAD.MOV.U32 R153, RZ, RZ, 0x40000040 ;  /* 0x40000040ff997424 */ /* 0x000fe200078e00ff */
[----:B------:R-:W-:Y:S01]  /*a640*/  R2UR UR4, R152 ;  /* 0x00000000980472ca */ /* 0x000fe200000e0000 */
[C---:B------:R-:W-:Y:S01]  /*a650*/  VIADD R152, R156.reuse, 0x4 ;  /* 0x000000049c987836 */ /* 0x040fe20000000000 */
[C---:B------:R-:W-:Y:S01]  /*a660*/  R2UR UR6, R156.reuse ;  /* 0x000000009c0672ca */ /* 0x040fe200000e0000 */
[----:B------:R-:W-:Y:S01]  /*a670*/  IMAD.MOV.U32 R155, RZ, RZ, 0x40000040 ;  /* 0x40000040ff9b7424 */ /* 0x000fe200078e00ff */
[----:B------:R-:W-:Y:S01]  /*a680*/  R2UR UR7, R157 ;  /* 0x000000009d0772ca */ /* 0x000fe200000e0000 */
[----:B------:R-:W-:Y:S01]  /*a690*/  IMAD.MOV.U32 R157, RZ, RZ, 0x40000040 ;  /* 0x40000040ff9d7424 */ /* 0x000fe200078e00ff */
[----:B------:R-:W-:Y:S02]  /*a6a0*/  R2UR UR5, R153 ;  /* 0x00000000990572ca */ /* 0x000fe400000e0000 */
[C---:B------:R-:W-:Y:S01]  /*a6b0*/  IADD3 R154, R156.reuse, 0x2, RZ ;  /* 0x000000029c9a7810 */ /* 0x040fe20007ffe0ff */
[----:B------:R-:W-:Y:S01]  /*a6c0*/  VIADD R156, R156, 0x6 ;  /* 0x000000069c9c7836 */ /* 0x000fe20000000000 */
[----:B------:R-:W-:-:S02]  /*a6d0*/  R2UR UR11, R155 ;  /* 0x000000009b0b72ca */ /* 0x000fc400000e0000 */
[----:B------:R-:W-:Y:S02]  /*a6e0*/  R2UR UR10, R154 ;  /* 0x000000009a0a72ca */ /* 0x000fe400000e0000 */
[----:B------:R-:W-:Y:S02]  /*a6f0*/  R2UR UR14, R152 ;  /* 0x00000000980e72ca */ /* 0x000fe400000e0000 */
[----:B------:R-:W-:Y:S02]  /*a700*/  R2UR UR15, R153 ;  /* 0x00000000990f72ca */ /* 0x000fe400000e0000 */
[----:B------:R-:W-:Y:S02]  /*a710*/  R2UR UR18, R156 ;  /* 0x000000009c1272ca */ /* 0x000fe400000e0000 */
[----:B------:R-:W-:Y:S02]  /*a720*/  R2UR UR19, R157 ;  /* 0x000000009d1372ca */ /* 0x000fe400000e0000 */
[----:B------:R-:W-:Y:S01]  /*a730*/  WARPGROUP.ARRIVE ;  /* 0x00000000000079c5 */ /* 0x000fe20000000000 */
[----:B------:R-:W-:-:S02]  /*a740*/  R2UR UR8, R8 ;  /* 0x00000000080872ca */ /* 0x000fc400000e0000 */
[----:B------:R-:W-:Y:S02]  /*a750*/  R2UR UR9, R9 ;  /* 0x00000000090972ca */ /* 0x000fe400000e0000 */
[----:B------:R-:W-:Y:S01]  /*a760*/  R2UR UR12, R6 ;  /* 0x00000000060c72ca */ /* 0x000fe200000e0000 */
[----:B------:R-:W-:Y:S01]  /*a770*/  HGMMA.64x64x16.F32 R152, gdesc[UR4], RZ, !UPT, gsb0 ;  /* 0x00e00000049879f0 */ /* 0x000fe2000c0008ff */
[----:B------:R-:W-:Y:S02]  /*a780*/  R2UR UR13, R7 ;  /* 0x00000000070d72ca */ /* 0x000fe400000e0000 */
[----:B------:R-:W-:Y:S02]  /*a790*/  R2UR UR16, R4 ;  /* 0x00000000041072ca */ /* 0x000fe400000e0000 */
[----:B------:R-:W-:Y:S01]  /*a7a0*/  R2UR UR17, R5 ;  /* 0x00000000051172ca */ /* 0x000fe200000e0000 */
        /* <DEDUP_REMOVED lines=12> */
.L_x_3922:
        /* <DEDUP_REMOVED lines=16> */
[----:B------:R-:W2:Y:S02]  /*a970*/  SHFL.BFLY PT, R3, R0, 0x2, 0x1f ;  /* 0x0c401f0000037f89 */ /* 0x000ea400000e0000 */
[----:B--2---:R-:W-:-:S05]  /*a980*/  FMNMX.FTZ R0, R0, R3, !PT ;  /* 0x0000000300007209 */ /* 0x004fca0007810000 */
[----:B------:R-:W2:Y:S02]  /*a990*/  SHFL.BFLY PT, R3, R0, 0x1, 0x1f ;  /* 0x0c201f0000037f89 */ /* 0x000ea400000e0000 */
[----:B--2---:R-:W-:Y:S01]  /*a9a0*/  FMNMX.FTZ R0, R0, R3, !PT ;  /* 0x0000000300007209 */ /* 0x004fe20007810000 */
[----:B------:R-:W-:-:S04]  /*a9b0*/  IMAD.U32 R3, RZ, RZ, UR36 ;  /* 0x00000024ff037e24 */ /* 0x000fc8000f8e00ff */
[C---:B------:R-:W-:Y:S01]  /*a9c0*/  FMUL.FTZ R20, R0.reuse, R3 ;  /* 0x0000000300147220 */ /* 0x040fe20000410000 */
[----:B------:R-:W-:-:S03]  /*a9d0*/  FADD.FTZ R188, -R0, R188 ;  /* 0x000000bc00bc7221 */ /* 0x000fc60000010100 */
        /* <DEDUP_REMOVED lines=16> */
[----:B------:R-:W-:-:S02]  /*aae0*/  IMAD.MOV R20, RZ, RZ, -R216 ;  /* 0x000000ffff147224 */ /* 0x000fc400078e0ad8 */
[----:B------:R-:W-:Y:S01]  /*aaf0*/  FMUL.FTZ R188, R188, R3 ;  /* 0x00000003bcbc7220 */ /* 0x000fe20000410000 */
[----:B------:R-:W-:Y:S02]  /*ab00*/  MUFU.EX2 R152, R152 ;  /* 0x0000009800987308 */ /* 0x000fe40000000800 */
[----:B------:R-:W-:Y:S01]  /*ab10*/  ISETP.NE.AND P2, PT, R214, R20, PT ;  /* 0x00000014d600720c */ /* 0x000fe20003f45270 */
[----:B------:R-:W-:-:S05]  /*ab20*/  VIADD R20, R21, 0x28c40 ;  /* 0x00028c4015147836 */ /* 0x000fca0000000000 */
[----:B------:R-:W2:Y:S01]  /*ab30*/  MUFU.EX2 R164, R188 ;  /* 0x000000bc00a47308 */ /* 0x000ea20000000800 */
[----:B------:R-:W-:-:S04]  /*ab40*/  PRMT R20, R193, 0x654, R20 ;  /* 0x00000654c1147816 */ /* 0x000fc80000000014 */
[----:B------:R3:W-:Y:S03]  /*ab50*/  SYNCS.ARRIVE.TRANS64.RED.A1T0 RZ, [R20+URZ], RZ ;  /* 0x000000ff14ff79a7 */ /* 0x0007e6000810043f */
[----:B------:R-:W4:Y:S01]  /*ab60*/  MUFU.EX2 R153, R153 ;  /* 0x0000009900997308 */ /* 0x000f220000000800 */
[----:B---3--:R-:W-:-:S07]  /*ab70*/  FMNMX.FTZ R20, R154, R15, !PT ;  /* 0x0000000f9a147209 */ /* 0x008fce0007810000 */
[----:B------:R-:W3:Y:S01]  /*ab80*/  MUFU.EX2 R156, R156 ;  /* 0x0000009c009c7308 */ /* 0x000ee20000000800 */
[----:B------:R-:W-:Y:S01]  /*ab90*/  FMNMX.FTZ R20, R155, R20, !PT ;  /* 0x000000149b147209 */ /* 0x000fe20007810000 */
[----:B--2---:R-:W-:Y:S01]  /*aba0*/  FFMA.FTZ R10, R164, R10, R152 ;  /* 0x0000000aa40a7223 */ /* 0x004fe20000010098 */
[-C--:B------:R-:W-:Y:S01]  /*abb0*/  FMUL.FTZ R24, R24, R164.reuse ;  /* 0x000000a418187220 */ /* 0x080fe20000410000 */
[----:B------:R-:W-:Y:S01]  /*abc0*/  FMUL.FTZ R25, R25, R164 ;  /* 0x000000a419197220 */ /* 0x000fe20000410000 */
[----:B------:R-:W-:Y:S01]  /*abd0*/  FMNMX.FTZ R20, R158, R20, !PT ;  /* 0x000000149e147209 */ /* 0x000fe20007810000 */
[-C--:B------:R-:W-:Y:S01]  /*abe0*/  FMUL.FTZ R28, R28, R164.reuse ;  /* 0x000000a41c1c7220 */ /* 0x080fe20000410000 */
[----:B------:R-:W-:Y:S01]  /*abf0*/  FMUL.FTZ R29, R29, R164 ;  /* 0x000000a41d1d7220 */ /* 0x000fe20000410000 */
[----:B------:R-:W2:Y:S01]  /*ac00*/  MUFU.EX2 R157, R157 ;  /* 0x0000009d009d7308 */ /* 0x000ea20000000800 */
[----:B------:R-:W-:Y:S01]  /*ac10*/  FMNMX.FTZ R20, R159, R20, !PT ;  /* 0x000000149f147209 */ /* 0x000fe20007810000 */
[C---:B----4-:R-:W-:Y:S01]  /*ac20*/  FADD.FTZ R10, R153.reuse, R10 ;  /* 0x0000000a990a7221 */ /* 0x050fe20000010000 */
[----:B------:R-:W-:Y:S01]  /*ac30*/  F2FP.F16.F32.PACK_AB R188, R153, R152 ;  /* 0x0000009899bc723e */ /* 0x000fe200000000ff */
[----:B------:R-:W-:Y:S01]  /*ac40*/  FMUL.FTZ R32, R32, R164 ;  /* 0x000000a420207220 */ /* 0x000fe20000410000 */
[----:B------:R-:W-:Y:S01]  /*ac50*/  FMNMX.FTZ R20, R162, R20, !PT ;  /* 0x00000014a2147209 */ /* 0x000fe20007810000 */
[-C--:B------:R-:W-:Y:S01]  /*ac60*/  FMUL.FTZ R33, R33, R164.reuse ;  /* 0x000000a421217220 */ /* 0x080fe20000410000 */
[----:B------:R-:W-:Y:S01]  /*ac70*/  FMUL.FTZ R36, R36, R164 ;  /* 0x000000a424247220 */ /* 0x000fe20000410000 */
[----:B------:R-:W4:Y:S01]  /*ac80*/  MUFU.EX2 R152, R160 ;  /* 0x000000a000987308 */ /* 0x000f220000000800 */
[----:B------:R-:W-:Y:S01]  /*ac90*/  FMNMX.FTZ R20, R163, R20, !PT ;  /* 0x00000014a3147209 */ /* 0x000fe20007810000 */
[----:B---3--:R-:W-:Y:S01]  /*aca0*/  FADD.FTZ R10, R156, R10 ;  /* 0x0000000a9c0a7221 */ /* 0x008fe20000010000 */
[-C--:B------:R-:W-:Y:S01]  /*acb0*/  FMUL.FTZ R37, R37, R164.reuse ;  /* 0x000000a425257220 */ /* 0x080fe20000410000 */
[----:B------:R-:W-:Y:S01]  /*acc0*/  FMUL.FTZ R40, R40, R164 ;  /* 0x000000a428287220 */ /* 0x000fe20000410000 */
[----:B------:R-:W-:Y:S01]  /*acd0*/  FMNMX.FTZ R20, R166, R20, !PT ;  /* 0x00000014a6147209 */ /* 0x000fe20007810000 */
[-C--:B------:R-:W-:Y:S01]  /*ace0*/  FMUL.FTZ R41, R41, R164.reuse ;  /* 0x000000a429297220 */ /* 0x080fe20000410000 */
[----:B------:R-:W-:Y:S01]  /*acf0*/  FMUL.FTZ R44, R44, R164 ;  /* 0x000000a42c2c7220 */ /* 0x000fe20000410000 */
[----:B------:R-:W3:Y:S01]  /*ad00*/  MUFU.EX2 R191, R191 ;  /* 0x000000bf00bf7308 */ /* 0x000ee20000000800 */
[----:B------:R-:W-:Y:S01]  /*ad10*/  FMNMX.FTZ R20, R167, R20, !PT ;  /* 0x00000014a7147209 */ /* 0x000fe20007810000 */
[C---:B--2---:R-:W-:Y:S01]  /*ad20*/  FADD.FTZ R10, R157.reuse, R10 ;  /* 0x0000000a9d0a7221 */ /* 0x044fe20000010000 */
[----:B------:R-:W-:Y:S01]  /*ad30*/  F2FP.F16.F32.PACK_AB R190, R157, R156 ;  /* 0x0000009c9dbe723e */ /* 0x000fe200000000ff */
[----:B------:R-:W-:Y:S01]  /*ad40*/  FMUL.FTZ R45, R45, R164 ;  /* 0x000000a42d2d7220 */ /* 0x000fe20000410000 */
[----:B------:R-:W-:Y:S01]  /*ad50*/  FMNMX.FTZ R20, R170, R20, !PT ;  /* 0x00000014aa147209 */ /* 0x000fe20007810000 */
[-C--:B------:R-:W-:Y:S01]  /*ad60*/  FMUL.FTZ R48, R48, R164.reuse ;  /* 0x000000a430307220 */ /* 0x080fe20000410000 */
[----:B------:R-:W-:Y:S01]  /*ad70*/  FMUL.FTZ R49, R49, R164 ;  /* 0x000000a431317220 */ /* 0x000fe20000410000 */
[----:B------:R-:W2:Y:S01]  /*ad80*/  MUFU.EX2 R161, R161 ;  /* 0x000000a100a17308 */ /* 0x000ea20000000800 */
[----:B------:R-:W-:Y:S01]  /*ad90*/  FMNMX.FTZ R20, R171, R20, !PT ;  /* 0x00000014ab147209 */ /* 0x000fe20007810000 */
[----:B----4-:R-:W-:Y:S01]  /*ada0*/  FADD.FTZ R10, R152, R10 ;  /* 0x0000000a980a7221 */ /* 0x010fe20000010000 */
[-C--:B------:R-:W-:Y:S01]  /*adb0*/  FMUL.FTZ R52, R52, R164.reuse ;  /* 0x000000a434347220 */ /* 0x080fe20000410000 */
[----:B------:R-:W-:Y:S01]  /*adc0*/  FMUL.FTZ R53, R53, R164 ;  /* 0x000000a435357220 */ /* 0x000fe20000410000 */
[----:B------:R-:W-:Y:S01]  /*add0*/  FMNMX.FTZ R20, R174, R20, !PT ;  /* 0x00000014ae147209 */ /* 0x000fe20007810000 */
[-C--:B------:R-:W-:Y:S01]  /*ade0*/  FMUL.FTZ R56, R56, R164.reuse ;  /* 0x000000a438387220 */ /* 0x080fe20000410000 */
[----:B------:R-:W-:Y:S01]  /*adf0*/  FMUL.FTZ R57, R57, R164 ;  /* 0x000000a439397220 */ /* 0x000fe20000410000 */
[----:B------:R-:W4:Y:S01]  /*ae00*/  MUFU.EX2 R165, R165 ;  /* 0x000000a500a57308 */ /* 0x000f220000000800 */
[----:B------:R-:W-:Y:S01]  /*ae10*/  FMNMX.FTZ R20, R175, R20, !PT ;  /* 0x00000014af147209 */ /* 0x000fe20007810000 */
[C---:B---3--:R-:W-:Y:S01]  /*ae20*/  FADD.FTZ R10, R191.reuse, R10 ;  /* 0x0000000abf0a7221 */ /* 0x048fe20000010000 */
[----:B------:R-:W-:Y:S01]  /*ae30*/  F2FP.F16.F32.PACK_AB R152, R191, R152 ;  /* 0x00000098bf98723e */ /* 0x000fe200000000ff */
[----:B------:R-:W-:Y:S01]  /*ae40*/  FMUL.FTZ R60, R60, R164 ;  /* 0x000000a43c3c7220 */ /* 0x000fe20000410000 */
[----:B------:R-:W-:Y:S01]  /*ae50*/  FMNMX.FTZ R20, R178, R20, !PT ;  /* 0x00000014b2147209 */ /* 0x000fe20007810000 */
[-C--:B------:R-:W-:Y:S01]  /*ae60*/  FMUL.FTZ R61, R61, R164.reuse ;  /* 0x000000a43d3d7220 */ /* 0x080fe20000410000 */
[----:B------:R-:W-:Y:S01]  /*ae70*/  FMUL.FTZ R64, R64, R164 ;  /* 0x000000a440407220 */ /* 0x000fe20000410000 */
[----:B------:R-:W3:Y:S01]  /*ae80*/  MUFU.EX2 R156, R168 ;  /* 0x000000a8009c7308 */ /* 0x000ee20000000800 */
[----:B------:R-:W-:Y:S01]  /*ae90*/  FMNMX.FTZ R20, R179, R20, !PT ;  /* 0x00000014b3147209 */ /* 0x000fe20007810000 */
[----:B--2---:R-:W-:Y:S01]  /*aea0*/  FADD.FTZ R10, R161, R10 ;  /* 0x0000000aa10a7221 */ /* 0x004fe20000010000 */
[-C--:B------:R-:W-:Y:S01]  /*aeb0*/  FMUL.FTZ R65, R65, R164.reuse ;  /* 0x000000a441417220 */ /* 0x080fe20000410000 */
        /* <DEDUP_REMOVED lines=8> */
[-C--:B------:R-:W-:Y:S01]  /*af40*/  FMUL.FTZ R76, R76, R164.reuse ;  /* 0x000000a44c4c7220 */ /* 0x080fe20000410000 */
[-C--:B------:R-:W-:Y:S01]  /*af50*/  FMUL.FTZ R77, R77, R164.reuse ;  /* 0x000000a44d4d7220 */ /* 0x080fe20000410000 */
[----:B------:R-:W4:Y:S01]  /*af60*/  SHFL.BFLY PT, R153, R20, 0x2, 0x1f ;  /* 0x0c401f0014997f89 */ /* 0x000f2200000e0000 */
[-C--:B------:R-:W-:Y:S01]  /*af70*/  FMUL.FTZ R80, R80, R164.reuse ;  /* 0x000000a450507220 */ /* 0x080fe20000410000 */
[----:B------:R-:W5:Y:S01]  /*af80*/  MUFU.EX2 R172, R172 ;  /* 0x000000ac00ac7308 */ /* 0x000f620000000800 */
        /* <DEDUP_REMOVED lines=16> */
[----:B-----5:R-:W-:Y:S01]  /*b090*/  FADD.FTZ R10, R172, R10 ;  /* 0x0000000aac0a7221 */ /* 0x020fe20000010000 */
[-C--:B------:R-:W-:Y:S01]  /*b0a0*/  FMUL.FTZ R104, R104, R164.reuse ;  /* 0x000000a468687220 */ /* 0x080fe20000410000 */
[-C--:B------:R-:W-:Y:S01]  /*b0b0*/  FMUL.FTZ R105, R105, R164.reuse ;  /* 0x000000a469697220 */ /* 0x080fe20000410000 */
[-C--:B------:R-:W-:Y:S01]  /*b0c0*/  FMUL.FTZ R108, R108, R164.reuse ;  /* 0x000000a46c6c7220 */ /* 0x080fe20000410000 */
[-C--:B------:R-:W-:Y:S01]  /*b0d0*/  FMUL.FTZ R109, R109, R164.reuse ;  /* 0x000000a46d6d7220 */ /* 0x080fe20000410000 */
[----:B----4-:R-:W-:Y:S01]  /*b0e0*/  FMNMX.FTZ R20, R20, R153, !PT ;  /* 0x0000009914147209 */ /* 0x010fe20007810000 */
[-C--:B------:R-:W-:Y:S01]  /*b0f0*/  FMUL.FTZ R112, R112, R164.reuse ;  /* 0x000000a470707220 */ /* 0x080fe20000410000 */
[----:B------:R-:W4:Y:S01]  /*b100*/  MUFU.EX2 R177, R177 ;  /* 0x000000b100b17308 */ /* 0x000f220000000800 */
[----:B---3--:R-:W-:Y:S01]  /*b110*/  FADD.FTZ R10, R173, R10 ;  /* 0x0000000aad0a7221 */ /* 0x008fe20000010000 */
[-C--:B------:R-:W-:Y:S01]  /*b120*/  FMUL.FTZ R113, R113, R164.reuse ;  /* 0x000000a471717220 */ /* 0x080fe20000410000 */
[----:B------:R-:W3:Y:S01]  /*b130*/  SHFL.BFLY PT, R153, R20, 0x1, 0x1f ;  /* 0x0c201f0014997f89 */ /* 0x000ee200000e0000 */
[-C--:B------:R-:W-:Y:S01]  /*b140*/  FMUL.FTZ R116, R116, R164.reuse ;  /* 0x000000a474747220 */ /* 0x080fe20000410000 */
[-C--:B------:R-:W-:Y:S01]  /*b150*/  FMUL.FTZ R117, R117, R164.reuse ;  /* 0x000000a475757220 */ /* 0x080fe20000410000 */
[-C--:B------:R-:W-:Y:S01]  /*b160*/  FMUL.FTZ R120, R120, R164.reuse ;  /* 0x000000a478787220 */ /* 0x080fe20000410000 */
[-C--:B------:R-:W-:Y:S01]  /*b170*/  FMUL.FTZ R121, R121, R164.reuse ;  /* 0x000000a479797220 */ /* 0x080fe20000410000 */
[----:B------:R-:W5:Y:S01]  /*b180*/  MUFU.EX2 R180, R180 ;  /* 0x000000b400b47308 */ /* 0x000f620000000800 */
[----:B--2---:R-:W-:Y:S01]  /*b190*/  FADD.FTZ R10, R160, R10 ;  /* 0x0000000aa00a7221 */ /* 0x004fe20000010000 */
[-C--:B------:R-:W-:Y:S01]  /*b1a0*/  FMUL.FTZ R124, R124, R164.reuse ;  /* 0x000000a47c7c7220 */ /* 0x080fe20000410000 */
[-C--:B------:R-:W-:Y:S01]  /*b1b0*/  FMUL.FTZ R125, R125, R164.reuse ;  /* 0x000000a47d7d7220 */ /* 0x080fe20000410000 */
[-C--:B------:R-:W-:Y:S01]  /*b1c0*/  FMUL.FTZ R128, R128, R164.reuse ;  /* 0x000000a480807220 */ /* 0x080fe20000410000 */
[-C--:B------:R-:W-:Y:S01]  /*b1d0*/  FMUL.FTZ R129, R129, R164.reuse ;  /* 0x000000a481817220 */ /* 0x080fe20000410000 */
[-C--:B------:R-:W-:Y:S01]  /*b1e0*/  FMUL.FTZ R132, R132, R164.reuse ;  /* 0x000000a484847220 */ /* 0x080fe20000410000 */
[----:B------:R-:W-:Y:S01]  /*b1f0*/  FMUL.FTZ R133, R133, R164 ;  /* 0x000000a485857220 */ /* 0x000fe20000410000 */
[----:B------:R-:W2:Y:S01]  /*b200*/  MUFU.EX2 R181, R181 ;  /* 0x000000b500b57308 */ /* 0x000ea20000000800 */
[C---:B----4-:R-:W-:Y:S01]  /*b210*/  FADD.FTZ R10, R177.reuse, R10 ;  /* 0x0000000ab10a7221 */ /* 0x050fe20000010000 */
[----:B------:R-:W-:Y:S01]  /*b220*/  F2FP.F16.F32.PACK_AB R160, R177, R160 ;  /* 0x000000a0b1a0723e */ /* 0x000fe200000000ff */
[-C--:B------:R-:W-:Y:S01]  /*b230*/  FMUL.FTZ R136, R136, R164.reuse ;  /* 0x000000a488887220 */ /* 0x080fe20000410000 */
[-C--:B------:R-:W-:Y:S01]  /*b240*/  FMUL.FTZ R137, R137, R164.reuse ;  /* 0x000000a489897220 */ /* 0x080fe20000410000 */
[-C--:B------:R-:W-:Y:S01]  /*b250*/  FMUL.FTZ R140, R140, R164.reuse ;  /* 0x000000a48c8c7220 */ /* 0x080fe20000410000 */
[-C--:B------:R-:W-:Y:S01]  /*b260*/  FMUL.FTZ R141, R141, R164.reuse ;  /* 0x000000a48d8d7220 */ /* 0x080fe20000410000 */
[-C--:B------:R-:W-:Y:S01]  /*b270*/  FMUL.FTZ R144, R144, R164.reuse ;  /* 0x000000a490907220 */ /* 0x080fe20000410000 */
[-C--:B------:R-:W-:Y:S01]  /*b280*/  FMUL.FTZ R145, R145, R164.reuse ;  /* 0x000000a491917220 */ /* 0x080fe20000410000 */
[----:B-----5:R-:W-:Y:S01]  /*b290*/  FADD.FTZ R10, R180, R10 ;  /* 0x0000000ab40a7221 */ /* 0x020fe20000010000 */
[----:B------:R-:W-:Y:S01]  /*b2a0*/  FMUL.FTZ R148, R148, R164 ;  /* 0x000000a494947220 */ /* 0x000fe20000410000 */
[----:B---3--:R-:W-:Y:S01]  /*b2b0*/  FMNMX.FTZ R20, R20, R153, !PT ;  /* 0x0000009914147209 */ /* 0x008fe20007810000 */
[----:B------:R-:W-:-:S02]  /*b2c0*/  @!P2 IMAD R153, R189, 0x40, R198 ;  /* 0x00000040bd99a824 */ /* 0x000fc400078e02c6 */
[----:B------:R-:W-:Y:S02]  /*b2d0*/  FMUL.FTZ R149, R149, R164 ;  /* 0x000000a495957220 */ /* 0x000fe40000410000 */
[----:B------:R-:W-:Y:S01]  /*b2e0*/  FADD.FTZ R15, -R20, R15 ;  /* 0x0000000f140f7221 */ /* 0x000fe20000010100 */
[----:B------:R-:W-:Y:S01]  /*b2f0*/  @!P2 LEA R153, R153, R2, 0x2 ;  /* 0x000000029999a211 */ /* 0x000fe200078e10ff */
[----:B--2---:R-:W-:Y:S02]  /*b300*/  FADD.FTZ R10, R181, R10 ;  /* 0x0000000ab50a7221 */ /* 0x004fe40000010000 */
[----:B------:R-:W-:Y:S02]  /*b310*/  FMUL.FTZ R15, R15, R3 ;  /* 0x000000030f0f7220 */ /* 0x000fe40000410000 */
[----:B------:R-:W-:Y:S04]  /*b320*/  @!P2 STS [R153+0x28800], R164 ;  /* 0x028800a49900a388 */ /* 0x000fe80000000800 */
[----:B------:R-:W2:Y:S02]  /*b330*/  MUFU.EX2 R15, R15 ;  /* 0x0000000f000f7308 */ /* 0x000ea40000000800 */
[----:B--2---:R2:W-:Y:S01]  /*b340*/  @!P2 STS [R153+0x28820], R15 ;  /* 0x0288200f9900a388 */ /* 0x0045e20000000800 */
        /* <DEDUP_REMOVED lines=9> */
[----:B--2---:R-:W-:Y:S01]  /*b3e0*/  FMUL.FTZ R153, R20, R3 ;  /* 0x0000000314997220 */ /* 0x004fe20000410000 */
[-C--:B------:R-:W-:Y:S01]  /*b3f0*/  FMUL.FTZ R43, R43, R15.reuse ;  /* 0x0000000f2b2b7220 */ /* 0x080fe20000410000 */
[-C--:B------:R-:W-:Y:S01]  /*b400*/  FMUL.FTZ R46, R46, R15.reuse ;  /* 0x0000000f2e2e7220 */ /* 0x080fe20000410000 */
[----:B------:R-:W-:Y:S01]  /*b410*/  FMUL.FTZ R47, R47, R15 ;  /* 0x0000000f2f2f7220 */ /* 0x000fe20000410000 */
        /* <DEDUP_REMOVED lines=17> */
[----:B------:R-:W-:Y:S01]  /*b530*/  FFMA.FTZ R183, R183, R3, -R153 ;  /* 0x00000003b7b77223 */ /* 0x000fe20000010899 */
[-C--:B------:R-:W-:Y:S01]  /*b540*/  FMUL.FTZ R50, R50, R15.reuse ;  /* 0x0000000f32327220 */ /* 0x080fe20000410000 */
[-C--:B------:R-:W-:Y:S01]  /*b550*/  FMUL.FTZ R51, R51, R15.reuse ;  /* 0x0000000f33337220 */ /* 0x080fe20000410000 */
[-C--:B------:R-:W-:Y:S01]  /*b560*/  FMUL.FTZ R54, R54, R15.reuse ;  /* 0x0000000f36367220 */ /* 0x080fe20000410000 */
[----:B------:R-:W-:Y:S01]  /*b570*/  FMUL.FTZ R55, R55, R15 ;  /* 0x0000000f37377220 */ /* 0x000fe20000410000 */
[----:B------:R-:W4:Y:S01]  /*b580*/  MUFU.EX2 R191, R191 ;  /* 0x000000bf00bf7308 */ /* 0x000f220000000800 */
[----:B--2---:R-:W-:Y:S01]  /*b590*/  FFMA.FTZ R11, R15, R11, R189 ;  /* 0x0000000b0f0b7223 */ /* 0x004fe200000100bd */
[-C--:B------:R-:W-:Y:S01]  /*b5a0*/  FMUL.FTZ R58, R58, R15.reuse ;  /* 0x0000000f3a3a7220 */ /* 0x080fe20000410000 */
[-C--:B------:R-:W-:Y:S01]  /*b5b0*/  FMUL.FTZ R59, R59, R15.reuse ;  /* 0x0000000f3b3b7220 */ /* 0x080fe20000410000 */
[-C--:B------:R-:W-:Y:S01]  /*b5c0*/  FMUL.FTZ R62, R62, R15.reuse ;  /* 0x0000000f3e3e7220 */ /* 0x080fe20000410000 */
[-C--:B------:R-:W-:Y:S01]  /*b5d0*/  FMUL.FTZ R63, R63, R15.reuse ;  /* 0x0000000f3f3f7220 */ /* 0x080fe20000410000 */
[-C--:B------:R-:W-:Y:S01]  /*b5e0*/  FMUL.FTZ R66, R66, R15.reuse ;  /* 0x0000000f42427220 */ /* 0x080fe20000410000 */
[----:B------:R-:W-:Y:S01]  /*b5f0*/  FMUL.FTZ R67, R67, R15 ;  /* 0x0000000f43437220 */ /* 0x000fe20000410000 */
[----:B------:R-:W2:Y:S01]  /*b600*/  MUFU.EX2 R155, R155 ;  /* 0x0000009b009b7308 */ /* 0x000ea20000000800 */
        /* <DEDUP_REMOVED lines=8> */
[----:B----4-:R-:W-:Y:S01]  /*b690*/  FADD.FTZ R153, R191, R153 ;  /* 0x00000099bf997221 */ /* 0x010fe20000010000 */
[-C--:B------:R-:W-:Y:S01]  /*b6a0*/  FMUL.FTZ R79, R79, R15.reuse ;  /* 0x0000000f4f4f7220 */ /* 0x080fe20000410000 */
[-C--:B------:R-:W-:Y:S01]  /*b6b0*/  FMUL.FTZ R82, R82, R15.reuse ;  /* 0x0000000f52527220 */ /* 0x080fe20000410000 */
[-C--:B------:R-:W-:Y:S01]  /*b6c0*/  FMUL.FTZ R83, R83, R15.reuse ;  /* 0x0000000f53537220 */ /* 0x080fe20000410000 */
[-C--:B------:R-:W-:Y:S01]  /*b6d0*/  FMUL.FTZ R86, R86, R15.reuse ;  /* 0x0000000f56567220 */ /* 0x080fe20000410000 */
[-C--:B------:R-:W-:Y:S01]  /*b6e0*/  FMUL.FTZ R87, R87, R15.reuse ;  /* 0x0000000f57577220 */ /* 0x080fe20000410000 */
[----:B------:R-:W-:Y:S01]  /*b6f0*/  FMUL.FTZ R90, R90, R15 ;  /* 0x0000000f5a5a7220 */ /* 0x000fe20000410000 */
[----:B------:R-:W4:Y:S01]  /*b700*/  MUFU.EX2 R162, R162 ;  /* 0x000000a200a27308 */ /* 0x000f220000000800 */
[C---:B--2---:R-:W-:Y:S01]  /*b710*/  FADD.FTZ R153, R155.reuse, R153 ;  /* 0x000000999b997221 */ /* 0x044fe20000010000 */
[----:B------:R-:W-:Y:S01]  /*b720*/  F2FP.F16.F32.PACK_AB R191, R155, R191 ;  /* 0x000000bf9bbf723e */ /* 0x000fe200000000ff */
[----:B------:R-:W-:Y:S01]  /*b730*/  BAR.SYNC.DEFER_BLOCKING 0xf, 0x100 ;  /* 0x03c4000000007b1d */ /* 0x000fe20000010000 */
[-C--:B------:R-:W-:Y:S01]  /*b740*/  FMUL.FTZ R91, R91, R15.reuse ;  /* 0x0000000f5b5b7220 */ /* 0x080fe20000410000 */
[-C--:B------:R-:W-:Y:S01]  /*b750*/  FMUL.FTZ R94, R94, R15.reuse ;  /* 0x0000000f5e5e7220 */ /* 0x080fe20000410000 */
[-C--:B------:R-:W-:Y:S01]  /*b760*/  FMUL.FTZ R95, R95, R15.reuse ;  /* 0x0000000f5f5f7220 */ /* 0x080fe20000410000 */
[-C--:B------:R-:W-:Y:S01]  /*b770*/  FMUL.FTZ R98, R98, R15.reuse ;  /* 0x0000000f62627220 */ /* 0x080fe20000410000 */
[-C--:B------:R-:W-:Y:S01]  /*b780*/  FMUL.FTZ R99, R99, R15.reuse ;  /* 0x0000000f63637220 */ /* 0x080fe20000410000 */
[----:B------:R-:W2:Y:S01]  /*b790*/  MUFU.EX2 R157, R157 ;  /* 0x0000009d009d7308 */ /* 0x000ea20000000800 */
[----:B---3--:R-:W-:Y:S01]  /*b7a0*/  FADD.FTZ R153, R158, R153 ;  /* 0x000000999e997221 */ /* 0x008fe20000010000 */
[-C--:B------:R-:W-:Y:S01]  /*b7b0*/  FMUL.FTZ R102, R102, R15.reuse ;  /* 0x0000000f66667220 */ /* 0x080fe20000410000 */
        /* <DEDUP_REMOVED lines=12> */
[----:B------:R-:W-:Y:S01]  /*b880*/  FMUL.FTZ R122, R122, R15 ;  /* 0x0000000f7a7a7220 */ /* 0x000fe20000410000 */
[----:B------:R-:W4:Y:S01]  /*b890*/  MUFU.EX2 R159, R159 ;  /* 0x0000009f009f7308 */ /* 0x000f220000000800 */
[----:B--2---:R-:W-:Y:S01]  /*b8a0*/  FADD.FTZ R155, R157, R154 ;  /* 0x0000009a9d9b7221 */ /* 0x004fe20000010000 */
[----:B------:R-:W-:Y:S01]  /*b8b0*/  F2FP.F16.F32.PACK_AB R154, R165, R161 ;  /* 0x000000a1a59a723e */ /* 0x000fe200000000ff */
[----:B------:R2:W-:Y:S01]  /*b8c0*/  STSM.16.M88.4 [R217+0x26800], R188 ;  /* 0x026800bcd9007844 */ /* 0x0005e20000000200 */
[-C--:B------:R-:W-:Y:S01]  /*b8d0*/  FMUL.FTZ R123, R123, R15.reuse ;  /* 0x0000000f7b7b7220 */ /* 0x080fe20000410000 */
[-C--:B------:R-:W-:Y:S01]  /*b8e0*/  FMUL.FTZ R126, R126, R15.reuse ;  /* 0x0000000f7e7e7220 */ /* 0x080fe20000410000 */
[-C--:B------:R-:W-:Y:S01]  /*b8f0*/  FMUL.FTZ R127, R127, R15.reuse ;  /* 0x0000000f7f7f7220 */ /* 0x080fe20000410000 */
[----:B------:R-:W-:Y:S01]  /*b900*/  FMUL.FTZ R130, R130, R15 ;  /* 0x0000000f82827220 */ /* 0x000fe20000410000 */
[----:B------:R-:W5:Y:S01]  /*b910*/  MUFU.EX2 R166, R166 ;  /* 0x000000a600a67308 */ /* 0x000f620000000800 */
[C---:B---3--:R-:W-:Y:S01]  /*b920*/  FADD.FTZ R158, R163.reuse, R155 ;  /* 0x0000009ba39e7221 */ /* 0x048fe20000010000 */
[----:B------:R-:W-:Y:S01]  /*b930*/  F2FP.F16.F32.PACK_AB R155, R163, R157 ;  /* 0x0000009da39b723e */ /* 0x000fe200000000ff */
[-C--:B------:R-:W-:Y:S01]  /*b940*/  FMUL.FTZ R131, R131, R15.reuse ;  /* 0x0000000f83837220 */ /* 0x080fe20000410000 */
[-C--:B------:R-:W-:Y:S01]  /*b950*/  FMUL.FTZ R134, R134, R15.reuse ;  /* 0x0000000f86867220 */ /* 0x080fe20000410000 */
[-C--:B------:R-:W-:Y:S01]  /*b960*/  FMUL.FTZ R135, R135, R15.reuse ;  /* 0x0000000f87877220 */ /* 0x080fe20000410000 */
[-C--:B------:R-:W-:Y:S01]  /*b970*/  FMUL.FTZ R138, R138, R15.reuse ;  /* 0x0000000f8a8a7220 */ /* 0x080fe20000410000 */
[----:B------:R2:W-:Y:S01]  /*b980*/  STSM.16.M88.4 [R220], R152 ;  /* 0x00000098dc007844 */ /* 0x0005e20000000200 */
        /* <DEDUP_REMOVED lines=9> */
[C---:B-----5:R-:W-:Y:S01]  /*ba20*/  FADD.FTZ R158, R166.reuse, R158 ;  /* 0x0000009ea69e7221 */ /* 0x060fe20000010000 */
[----:B------:R-:W-:Y:S01]  /*ba30*/  F2FP.F16.F32.PACK_AB R157, R166, R159 ;  /* 0x0000009fa69d723e */ /* 0x000fe200000000ff */
[----:B------:R-:W-:-:S05]  /*ba40*/  FMUL.FTZ R151, R151, R15 ;  /* 0x0000000f97977220 */ /* 0x000fca0000410000 */
[----:B------:R-:W5:Y:S01]  /*ba50*/  MUFU.EX2 R178, R178 ;  /* 0x000000b200b27308 */ /* 0x000f620000000800 */
[----:B---3--:R-:W-:Y:S01]  /*ba60*/  FADD.FTZ R159, R11, R158 ;  /* 0x0000009e0b9f7221 */ /* 0x008fe20000010000 */
[----:B------:R-:W-:-:S06]  /*ba70*/  F2FP.F16.F32.PACK_AB R158, R173, R172 ;  /* 0x000000acad9e723e */ /* 0x000fcc00000000ff */
[----:B------:R-:W3:Y:S01]  /*ba80*/  MUFU.EX2 R161, R179 ;  /* 0x000000b300a17308 */ /* 0x000ee20000000800 */
[C---:B----4-:R-:W-:Y:S01]  /*ba90*/  FADD.FTZ R162, R175.reuse, R159 ;  /* 0x0000009fafa27221 */ /* 0x050fe20000010000 */
[----:B------:R-:W-:-:S05]  /*baa0*/  F2FP.F16.F32.PACK_AB R159, R175, R11 ;  /* 0x0000000baf9f723e */ /* 0x000fca00000000ff */
[----:B------:R2:W-:Y:S01]  /*bab0*/  STSM.16.M88.4 [R218], R156 ;  /* 0x0000009cda007844 */ /* 0x0005e20000000200 */
[----:B------:R-:W4:Y:S01]  /*bac0*/  MUFU.EX2 R163, R182 ;  /* 0x000000b600a37308 */ /* 0x000f220000000800 */
[----:B-----5:R-:W-:-:S07]  /*bad0*/  FADD.FTZ R162, R178, R162 ;  /* 0x000000a2b2a27221 */ /* 0x020fce0000010000 */
[----:B------:R-:W5:Y:S01]  /*bae0*/  MUFU.EX2 R183, R183 ;  /* 0x000000b700b77308 */ /* 0x000f620000000800 */
[C---:B---3--:R-:W-:Y:S01]  /*baf0*/  FADD.FTZ R162, R161.reuse, R162 ;  /* 0x000000a2a1a27221 */ /* 0x048fe20000010000 */
[----:B------:R-:W-:-:S03]  /*bb00*/  F2FP.F16.F32.PACK_AB R161, R161, R178 ;  /* 0x000000b2a1a1723e */ /* 0x000fc600000000ff */
[----:B----4-:R-:W-:Y:S01]  /*bb10*/  FADD.FTZ R11, R163, R162 ;  /* 0x000000a2a30b7221 */ /* 0x010fe20000010000 */
[----:B------:R-:W-:Y:S02]  /*bb20*/  F2FP.F16.F32.PACK_AB R162, R181, R180 ;  /* 0x000000b4b5a2723e */ /* 0x000fe400000000ff */
[C---:B-----5:R-:W-:Y:S01]  /*bb30*/  F2FP.F16.F32.PACK_AB R163, R183.reuse, R163 ;  /* 0x000000a3b7a3723e */ /* 0x060fe200000000ff */
[----:B------:R-:W-:-:S04]  /*bb40*/  FADD.FTZ R11, R183, R11 ;  /* 0x0000000bb70b7221 */ /* 0x000fc80000010000 */
[----:B------:R2:W-:Y:S01]  /*bb50*/  STSM.16.M88.4 [R219], R160 ;  /* 0x000000a0db007844 */ /* 0x0005e20000000200 */
[----:B------:R-:W-:Y:S05]  /*bb60*/  @!P0 BRA `(.L_x_3923) ;  /* 0x0000000000048947 */ /* 0x000fea0003800000 */
[----:B------:R-:W-:Y:S01]  /*bb70*/  BPT.TRAP 0x1 ;  /* 0x000000040000795c */ /* 0x000fe20000300000 */
.L_x_3923:
[----:B------:R3:W4:Y:S01]  /*bb80*/  SYNCS.PHASECHK.TRANS64.TRYWAIT P2, [R21+URZ+0x28c50], R14 ;  /* 0x028c500e150075a7 */ /* 0x000722000804017f */
[----:B------:R-:W-:Y:S05]  /*bb90*/  @!P0 BRA `(.L_x_3924) ;  /* 0x0000000000048947 */ /* 0x000fea0003800000 */
[----:B------:R-:W-:Y:S01]  /*bba0*/  BPT.TRAP 0x1 ;  /* 0x000000040000795c */ /* 0x000fe20000300000 */
.L_x_3924:
[----:B------:R-:W-:Y:S04]  /*bbb0*/  BSSY B1, `(.L_x_3925) ;  /* 0x0000004000017945 */ /* 0x000fe80003800000 */
[----:B----4-:R-:W-:Y:S05]  /*bbc0*/  @P2 BRA `(.L_x_3926) ;  /* 0x0000000000082947 */ /* 0x010fea0003800000 */
[----:B------:R-:W4:Y:S02]  /*bbd0*/  SYNCS.PHASECHK.TRANS64.TRYWAIT P2, [R21+URZ+0x28c50], R14 ;  /* 0x028c500e150075a7 */ /* 0x000f24000804017f */
[----:B----4-:R-:W-:Y:S05]  /*bbe0*/  @!P2 BRA `(.L_x_3927) ;  /* 0x000000b800dca947 */ /* 0x010fea0003800000 */
.L_x_3926:
[----:B------:R-:W-:Y:S05]  /*bbf0*/  BSYNC B1 ;  /* 0x0000000000017941 */ /* 0x000fea0003800000 */
.L_x_3925:
[----:B01-34-:R-:W-:Y:S01]  /*bc00*/  IMAD R14, R18, 0x1000, R12 ;  /* 0x00001000120e7824 */ /* 0x01bfe200078e020c */
[----:B------:R-:W-:Y:S01]  /*bc10*/  WARPGROUP.ARRIVE ;  /* 0x00000000000079c5 */ /* 0x000fe20000000000 */
[----:B------:R-:W-:Y:S02]  /*bc20*/  IMAD.MOV.U32 R15, RZ, RZ, 0x40000040 ;  /* 0x40000040ff0f7424 */ /* 0x000fe400078e00ff */
[C---:B------:R-:W-:Y:S01]  /*bc30*/  VIADD R164, R14.reuse, 0x80 ;  /* 0x000000800ea47836 */ /* 0x040fe20000000000 */
[----:B------:R-:W-:Y:S01]  /*bc40*/  R2UR UR6, R14 ;  /* 0x000000000e0672ca */ /* 0x000fe200000e0000 */
[----:B------:R-:W-:Y:S01]  /*bc50*/  IMAD.MOV.U32 R165, RZ, RZ, 0x40000040 ;  /* 0x40000040ffa57424 */ /* 0x000fe200078e00ff */
[----:B------:R-:W-:Y:S01]  /*bc60*/  R2UR UR7, R15 ;  /* 0x000000000f0772ca */ /* 0x000fe200000e0000 */
[----:B------:R-:W-:-:S12]  /*bc70*/  IMAD.MOV.U32 R15, RZ, RZ, 0x40000040 ;  /* 0x40000040ff0f7424 */ /* 0x000fd800078e00ff */
[----:B------:R-:W-:Y:S01]  /*bc80*/  HGMMA.64x256x16.F32 R24, R188, gdesc[UR4].tnspB, R24, gsb0 ;  /* 0x43e00004bc187df0 */ /* 0x000fe20008000818 */
[----:B------:R-:W-:Y:S02]  /*bc90*/  R2UR UR6, R164 ;  /* 0x00000000a40672ca */ /* 0x000fe400000e0000 */
[----:B------:R-:W-:Y:S01]  /*bca0*/  R2UR UR7, R165 ;  /* 0x00000000a50772ca */ /* 0x000fe200000e0000 */
[----:B------:R-:W-:Y:S02]  /*bcb0*/  WARPGROUP.DEPBAR.LE gsb0, 0x0 ;  /* 0x00008000000079c5 */ /* 0x000fe40000010000 */
[----:B------:R-:W-:-:S15]  /*bcc0*/  WARPGROUP.ARRIVE ;  /* 0x00000000000079c5 */ /* 0x000fde0000000000 */
[----:B------:R-:W-:-:S07]  /*bcd0*/  NOP ;  /* 0x0000000000007918 */ /* 0x000fce0000000000 */
[----:B------:R-:W-:Y:S03]  /*bce0*/  HGMMA.64x256x16.F32 R24, R152, gdesc[UR4].tnspB, R24, gsb0 ;  /* 0x43e0000498187df0 */ /* 0x000fe60008000818 */
[----:B------:R-:W-:Y:S02]  /*bcf0*/  WARPGROUP.DEPBAR.LE gsb0, 0x0 ;  /* 0x00008000000079c5 */ /* 0x000fe40000010000 */
[C---:B--2---:R-:W-:Y:S01]  /*bd00*/  VIADD R152, R14.reuse, 0x100 ;  /* 0x000001000e987836 */ /* 0x044fe20000000000 */
[----:B------:R-:W-:Y:S01]  /*bd10*/  WARPGROUP.ARRIVE ;  /* 0x00000000000079c5 */ /* 0x000fe20000000000 */
[----:B------:R-:W-:Y:S02]  /*bd20*/  IMAD.MOV.U32 R153, RZ, RZ, 0x40000040 ;  /* 0x40000040ff997424 */ /* 0x000fe400078e00ff */
[----:B------:R-:W-:Y:S01]  /*bd30*/  VIADD R14, R14, 0x180 ;  /* 0x000001800e0e7836 */ /* 0x000fe20000000000 */
[----:B------:R-:W-:-:S02]  /*bd40*/  R2UR UR6, R152 ;  /* 0x00000000980672ca */ /* 0x000fc400000e0000 */
[----:B------:R-:W-:-:S15]  /*bd50*/  R2UR UR7, R153 ;  /* 0x00000000990772ca */ /* 0x000fde00000e0000 */
[----:B------:R-:W-:-:S01]  /*bd60*/  NOP ;  /* 0x0000000000007918 */ /* 0x000fc20000000000 */
        /* <DEDUP_REMOVED lines=16> */
[----:B------:R-:W-:Y:S05]  /*be70*/  @!P0 BRA `(.L_x_3928) ;  /* 0x0000000000048947 */ /* 0x000fea0003800000 */
[----:B------:R-:W-:Y:S01]  /*be80*/  BPT.TRAP 0x1 ;  /* 0x000000040000795c */ /* 0x000fe20000300000 */
.L_x_3928:
[----:B------:R-:W-:Y:S01]  /*be90*/  IADD3 R21, R21, 0x28c60, RZ ;  /* 0x00028c6015157810 */ /* 0x000fe20007ffe0ff */
[----:B------:R-:W-:Y:S02]  /*bea0*/  IMAD.MOV.U32 R15, RZ, RZ, R20 ;  /* 0x000000ffff0f7224 */ /* 0x000fe400078e0014 */
[----:B------:R-:W-:Y:S01]  /*beb0*/  IMAD.MOV.U32 R188, RZ, RZ, R0 ;  /* 0x000000ffffbc7224 */ /* 0x000fe200078e0000 */
[----:B------:R-:W-:Y:S01]  /*bec0*/  PRMT R21, R193, 0x654, R21 ;  /* 0x00000654c1157816 */ /* 0x000fe20000000015 */
[----:B------:R-:W-:-:S03]  /*bed0*/  IMAD.MOV.U32 R189, RZ, RZ, R18 ;  /* 0x000000ffffbd7224 */ /* 0x000fc600078e0012 */
[----:B------:R2:W-:Y:S01]  /*bee0*/  SYNCS.ARRIVE.TRANS64.RED.A1T0 RZ, [R21+URZ], RZ ;  /* 0x000000ff15ff79a7 */ /* 0x0005e2000810043f */
[----:B------:R-:W-:Y:S05]  /*bef0*/  @P1 BRA `(.L_x_3929) ;  /* 0xffffffe400641947 */ /* 0x000fea000383ffff */
.L_x_3916:
[----:B------:R-:W-:Y:S05]  /*bf00*/  BSYNC B0 ;  /* 0x0000000000007941 */ /* 0x000fea0003800000 */
.L_x_3915:
[----:B-1----:R-:W3:Y:S01]  /*bf10*/  LDL.LU R163, [R1+0x34] ;  /* 0x0000340001a37983 */ /* 0x002ee20000300800 */
[----:B--2---:R-:W-:-:S03]  /*bf20*/  IMAD.MOV.U32 R21, RZ, RZ, -0x800000 ;  /* 0xff800000ff157424 */ /* 0x004fc600078e00ff */
[----:B------:R-:W1:Y:S04]  /*bf30*/  SHFL.BFLY PT, R5, R10, 0x2, 0x1f ;  /* 0x0c401f000a057f89 */ /* 0x000e6800000e0000 */
[----:B------:R-:W2:Y:S01]  /*bf40*/  SHFL.BFLY PT, R6, R11, 0x2, 0x1f ;  /* 0x0c401f000b067f89 */ /* 0x000ea200000e0000 */
[----:B-1----:R-:W-:Y:S01]  /*bf50*/  FADD.FTZ R4, R5, R10 ;  /* 0x0000000a05047221 */ /* 0x002fe20000010000 */
[----:B--2---:R-:W-:-:S04]  /*bf60*/  FADD.FTZ R6, R6, R11 ;  /* 0x0000000b06067221 */ /* 0x004fc80000010000 */
[----:B------:R-:W1:Y:S04]  /*bf70*/  SHFL.BFLY PT, R5, R4, 0x1, 0x1f ;  /* 0x0c201f0004057f89 */ /* 0x000e6800000e0000 */
[----:B------:R-:W2:Y:S01]  /*bf80*/  SHFL.BFLY PT, R7, R6, 0x1, 0x1f ;  /* 0x0c201f0006077f89 */ /* 0x000ea200000e0000 */
[----:B-1----:R-:W-:Y:S01]  /*bf90*/  FADD.FTZ R5, R4, R5 ;  /* 0x0000000504057221 */ /* 0x002fe20000010000 */
[----:B--2---:R-:W-:Y:S01]  /*bfa0*/  FADD.FTZ R7, R6, R7 ;  /* 0x0000000706077221 */ /* 0x004fe20000010000 */
[----:B------:R-:W-:Y:S08]  /*bfb0*/  BAR.ARV 0x8, 0x100 ;  /* 0x0204000000007b1d */ /* 0x000ff00000002000 */
[----:B------:R-:W-:Y:S01]  /*bfc0*/  BAR.SYNC.DEFER_BLOCKING 0xf, 0x100 ;  /* 0x03c4000000007b1d */ /* 0x000fe20000010000 */
[----:B------:R-:W-:-:S02]  /*bfd0*/  FSETP.NE.FTZ.AND P0, PT, R5, RZ, PT ;  /* 0x000000ff0500720b */ /* 0x000fc40003f15000 */
[----:B------:R-:W-:-:S11]  /*bfe0*/  FSETP.NE.FTZ.AND P1, PT, R7, RZ, PT ;  /* 0x000000ff0700720b */ /* 0x000fd60003f35000 */
[----:B------:R-:W1:Y:S01]  /*bff0*/  @P0 MUFU.LG2 R8, R5 ;  /* 0x0000000500080308 */ /* 0x000e620000000c00 */
[C---:B------:R-:W-:Y:S01]  /*c000*/  @P0 FMUL.FTZ R9, R3.reuse, 0.69314718246459960938 ;  /* 0x3f31721803090820 */ /* 0x040fe20000410000 */
[----:B------:R-:W-:-:S06]  /*c010*/  @P1 FMUL.FTZ R4, R3, 0.69314718246459960938 ;  /* 0x3f31721803041820 */ /* 0x000fcc0000410000 */
[----:B------:R-:W2:Y:S01]  /*c020*/  @P1 MUFU.LG2 R10, R7 ;  /* 0x00000007000a1308 */ /* 0x000ea20000000c00 */
[----:B-1----:R-:W-:-:S04]  /*c030*/  @P0 FMUL.FTZ R8, R8, 0.69314718246459960938 ;  /* 0x3f31721808080820 */ /* 0x002fc80000410000 */
[----:B------:R-:W-:Y:S01]  /*c040*/  @P0 FFMA.FTZ R21, R9, R0, R8 ;  /* 0x0000000009150223 */ /* 0x000fe20000010008 */
[----:B------:R-:W-:Y:S02]  /*c050*/  IMAD.MOV.U32 R0, RZ, RZ, -0x800000 ;  /* 0xff800000ff007424 */ /* 0x000fe400078e00ff */
[----:B--2---:R-:W-:-:S04]  /*c060*/  @P1 FMUL.FTZ R3, R10, 0.69314718246459960938 ;  /* 0x3f3172180a031820 */ /* 0x004fc80000410000 */
[----:B------:R-:W-:Y:S01]  /*c070*/  @P1 FFMA.FTZ R0, R4, R20, R3 ;  /* 0x0000001404001223 */ /* 0x000fe20000010003 */
[----:B------:R-:W-:Y:S02]  /*c080*/  IMAD.MOV R3, RZ, RZ, -R216 ;  /* 0x000000ffff037224 */ /* 0x000fe400078e0ad8 */
[----:B------:R-:W-:-:S03]  /*c090*/  IMAD.MOV.U32 R4, RZ, RZ, RZ ;  /* 0x000000ffff047224 */ /* 0x000fc600078e00ff */
[----:B------:R-:W-:Y:S01]  /*c0a0*/  ISETP.NE.AND P2, PT, R214, R3, PT ;  /* 0x00000003d600720c */ /* 0x000fe20003f45270 */
[----:B------:R-:W-:Y:S02]  /*c0b0*/  IMAD.MOV.U32 R3, RZ, RZ, RZ ;  /* 0x000000ffff037224 */ /* 0x000fe400078e00ff */
[----:B------:R-:W1:Y:S08]  /*c0c0*/  @P1 MUFU.RCP R4, R7 ;  /* 0x0000000700041308 */ /* 0x000e700000001000 */
[----:B------:R1:W2:Y:S01]  /*c0d0*/  @P0 MUFU.RCP R3, R5 ;  /* 0x0000000500030308 */ /* 0x0002a20000001000 */
[----:B------:R-:W-:-:S02]  /*c0e0*/  PLOP3.LUT P0, PT, PT, PT, PT, 0x8, 0x0 ;  /* 0x000000000000781c */ /* 0x000fc40003f0e170 */
[C---:B------:R-:W-:Y:S01]  /*c0f0*/  @!P2 LEA R9, R18.reuse, R198, 0x6 ;  /* 0x000000c61209a211 */ /* 0x040fe200078e30ff */
[----:B------:R-:W-:-:S04]  /*c100*/  VIADD R18, R18, 0x1 ;  /* 0x0000000112127836 */ /* 0x000fc80000000000 */
[----:B------:R-:W-:Y:S01]  /*c110*/  @!P2 IMAD R9, R9, 0x4, R2 ;  /* 0x000000040909a824 */ /* 0x000fe200078e0202 */
[----:B------:R-:W-:Y:S01]  /*c120*/  ISETP.NE.AND P1, PT, R18, 0x2, PT ;  /* 0x000000021200780c */ /* 0x000fe20003f25270 */
[-C--:B-1----:R-:W-:Y:S01]  /*c130*/  FMUL.FTZ R5, R26, R4.reuse ;  /* 0x000000041a057220 */ /* 0x082fe20000410000 */
[-C--:B------:R-:W-:Y:S01]  /*c140*/  FMUL.FTZ R7, R30, R4.reuse ;  /* 0x000000041e077220 */ /* 0x080fe20000410000 */
[-C--:B------:R-:W-:Y:S01]  /*c150*/  FMUL.FTZ R31, R31, R4.reuse ;  /* 0x000000041f1f7220 */ /* 0x080fe20000410000 */
[----:B------:R-:W-:Y:S01]  /*c160*/  @!P2 STS [R9+0x28820], R4 ;  /* 0x028820040900a388 */ /* 0x000fe20000000800 */
[----:B------:R-:W-:Y:S01]  /*c170*/  SEL R2, RZ, 0x1, P1 ;  /* 0x00000001ff027807 */ /* 0x000fe20000800000 */
[-C--:B------:R-:W-:Y:S01]  /*c180*/  FMUL.FTZ R35, R35, R4.reuse ;  /* 0x0000000423237220 */ /* 0x080fe20000410000 */
[-C--:B------:R-:W-:Y:S01]  /*c190*/  FMUL.FTZ R11, R38, R4.reuse ;  /* 0x00000004260b7220 */ /* 0x080fe20000410000 */
        /* <DEDUP_REMOVED lines=124> */
[----:B------:R-:W-:-:S02]  /*c960*/  LOP3.LUT R23, R23, R2, RZ, 0x3c, !PT ;  /* 0x0000000217177212 */ /* 0x000fc400078e3cff */
[----:B------:R-:W-:Y:S01]  /*c970*/  SEL R18, R18, RZ, P1 ;  /* 0x000000ff12127207 */ /* 0x000fe20000800000 */
[----:B---3--:R-:W-:-:S05]  /*c980*/  VIADD R163, R163, 0x1 ;  /* 0x00000001a3a37836 */ /* 0x008fca0000000000 */
[----:B------:R0:W-:Y:S01]  /*c990*/  STL [R1+0x34], R163 ;  /* 0x000034a301007387 */ /* 0x0001e20000100800 */
[----:B------:R-:W-:Y:S06]  /*c9a0*/  BAR.ARV 0xe, 0x100 ;  /* 0x0384000000007b1d */ /* 0x000fec0000002000 */
.L_x_3860:
[----:B------:R-:W-:Y:S05]  /*c9b0*/  BSYNC B7 ;  /* 0x0000000000077941 */ /* 0x000fea0003800000 */
.L_x_3858:
[----:B------:R-:W1:Y:S08]  /*c9c0*/  S2UR UR4, SR_CgaCtaId ;  /* 0x00000000000479c3 */ /* 0x000e700000008800 */
[----:B------:R-:W-:Y:S01]  /*c9d0*/  BAR.SYNC.DEFER_BLOCKING 0x5, 0x180 ;  /* 0x0146000000007b1d */ /* 0x000fe20000010000 */
[----:B------:R-:W-:-:S05]  /*c9e0*/  MOV R2, 0x400 ;  /* 0x0000040000027802 */ /* 0x000fca0000000f00 */
[----:B------:R-:W-:Y:S01]  /*c9f0*/  BSSY B0, `(.L_x_3930) ;  /* 0x0000327000007945 */ /* 0x000fe20003800000 */
[----:B-1----:R-:W-:-:S05]  /*ca00*/  IMAD.U32 R193, RZ, RZ, UR4 ;  /* 0x00000004ffc17e24 */ /* 0x002fca000f8e00ff */
[----:B------:R-:W-:-:S05]  /*ca10*/  LEA R2, R193, R2, 0x18 ;  /* 0x00000002c1027211 */ /* 0x000fca00078ec0ff */
[----:B-----5:R1:W2:Y:S01]  /*ca20*/  LDS.128 R24, [R2+0x28cd0] ;  /* 0x028cd00002187984 */ /* 0x0202a20000000c00 */
[----:B------:R-:W-:Y:S06]  /*ca30*/  BAR.ARV 0x4, 0x180 ;  /* 0x0106000000007b1d */ /* 0x000fec0000002000 */
[----:B------:R-:W-:Y:S05]  /*ca40*/  @P0 BRA `(.L_x_3931) ;  /* 0x0000002000a00947 */ /* 0x000fea0003800000 */
[----:B------:R-:W3:Y:S01]  /*ca50*/  LDL R30, [R1+0x5c] ;  /* 0x00005c00011e7983 */ /* 0x000ee20000100800 */
[----:B------:R-:W-:Y:S01]  /*ca60*/  F2FP.F16.F32.PACK_AB R5, R3, R5 ;  /* 0x000000050305723e */ /* 0x000fe200000000ff */
[----:B------:R-:W-:Y:S01]  /*ca70*/  ULDC.64 UR4, c[0x0][0xc00] ;  /* 0x0003000000047ab9 */ /* 0x000fe20000000a00 */
[----:B------:R-:W-:Y:S01]  /*ca80*/  F2FP.F16.F32.PACK_AB R4, R6, R8 ;  /* 0x000000080604723e */ /* 0x000fe200000000ff */
[----:B------:R-:W4:Y:S04]  /*ca90*/  LDL.LU R70, [R1+0x18] ;  /* 0x0000180001467983 */ /* 0x000f280000300800 */
[----:B------:R-:W4:Y:S01]  /*caa0*/  LDL.LU R66, [R1+0x1c] ;  /* 0x00001c0001427983 */ /* 0x000f220000300800 */
[----:B------:R-:W0:Y:S01]  /*cab0*/  S2R R49, SR_SWINHI ;  /* 0x0000000000317919 */ /* 0x000e220000002f00 */
[----:B------:R-:W-:-:S02]  /*cac0*/  F2FP.F16.F32.PACK_AB R7, R31, R7 ;  /* 0x000000071f07723e */ /* 0x000fc400000000ff */
[----:B------:R-:W-:Y:S02]  /*cad0*/  F2FP.F16.F32.PACK_AB R6, R152, R154 ;  /* 0x0000009a9806723e */ /* 0x000fe400000000ff */
[----:B------:R-:W-:Y:S02]  /*cae0*/  MOV R44, R2 ;  /* 0x00000002002c7202 */ /* 0x000fe40000000f00 */
[----:B0-----:R-:W-:Y:S02]  /*caf0*/  MOV R45, R49 ;  /* 0x00000031002d7202 */ /* 0x001fe40000000f00 */
        /* <DEDUP_REMOVED lines=12> */
[----:B------:R-:W-:Y:S01]  /*cbc0*/  F2FP.F16.F32.PACK_AB R41, R99, R41 ;  /* 0x000000296329723e */ /* 0x000fe200000000ff */
[----:B------:R-:W-:Y:S01]  /*cbd0*/  BAR.SYNC.DEFER_BLOCKING 0x1, 0x100 ;  /* 0x0044000000007b1d */ /* 0x000fe20000010000 */
[----:B---3--:R-:W-:-:S03]  /*cbe0*/  IMAD.WIDE R48, R30, 0x2, R44 ;  /* 0x000000021e307825 */ /* 0x008fc600078e022c */
[----:B------:R-:W-:Y:S01]  /*cbf0*/  LOP3.LUT R3, R48, 0x380, RZ, 0xc0, !PT ;  /* 0x0000038030037812 */ /* 0x000fe200078ec0ff */
[----:B------:R-:W-:-:S03]  /*cc00*/  IMAD.MOV.U32 R31, RZ, RZ, R49 ;  /* 0x000000ffff1f7224 */ /* 0x000fc600078e0031 */
[----:B------:R-:W-:-:S04]  /*cc10*/  SHF.R.U64 R3, R3, 0x3, RZ ;  /* 0x0000000303037819 */ /* 0x000fc800000012ff */
[----:B------:R-:W-:Y:S02]  /*cc20*/  LOP3.LUT R30, R3, R48, RZ, 0x3c, !PT ;  /* 0x00000030031e7212 */ /* 0x000fe400078e3cff */
[----:B--2---:R-:W-:Y:S02]  /*cc30*/  IADD3 R24, P0, R48, 0x20, RZ ;  /* 0x0000002030187810 */ /* 0x004fe40007f1e0ff */
[----:B------:R-:W-:-:S05]  /*cc40*/  MOV R30, R30 ;  /* 0x0000001e001e7202 */ /* 0x000fca0000000f00 */
[----:B------:R0:W-:Y:S01]  /*cc50*/  STSM.16.M88.4 [R30], R4 ;  /* 0x000000041e007844 */ /* 0x0001e20000000200 */
[----:B------:R-:W-:Y:S01]  /*cc60*/  LOP3.LUT R3, R24, 0x380, RZ, 0xc0, !PT ;  /* 0x0000038018037812 */ /* 0x000fe200078ec0ff */
[----:B0-----:R-:W-:Y:S01]  /*cc70*/  IMAD.X R5, RZ, RZ, R49, P0 ;  /* 0x000000ffff057224 */ /* 0x001fe200000e0631 */
[----:B------:R-:W-:-:S04]  /*cc80*/  IADD3 R7, P0, R48, 0x40, RZ ;  /* 0x0000004030077810 */ /* 0x000fc80007f1e0ff */
[----:B------:R-:W-:-:S04]  /*cc90*/  LOP3.LUT R6, R7, 0x380, RZ, 0xc0, !PT ;  /* 0x0000038007067812 */ /* 0x000fc800078ec0ff */
[----:B------:R-:W-:Y:S02]  /*cca0*/  SHF.R.U64 R6, R6, 0x3, RZ ;  /* 0x0000000306067819 */ /* 0x000fe400000012ff */
[----:B------:R-:W-:Y:S02]  /*ccb0*/  SHF.R.U64 R3, R3, 0x3, RZ ;  /* 0x0000000303037819 */ /* 0x000fe400000012ff */
[----:B------:R-:W-:Y:S01]  /*ccc0*/  LOP3.LUT R6, R6, R7, RZ, 0x3c, !PT ;  /* 0x0000000706067212 */ /* 0x000fe200078e3cff */
[----:B------:R-:W-:Y:S01]  /*ccd0*/  IMAD.X R7, RZ, RZ, R49, P0 ;  /* 0x000000ffff077224 */ /* 0x000fe200000e0631 */
[----:B------:R-:W-:-:S04]  /*cce0*/  LOP3.LUT R4, R3, R24, RZ, 0x3c, !PT ;  /* 0x0000001803047212 */ /* 0x000fc800078e3cff */
[----:B------:R-:W-:Y:S02]  /*ccf0*/  MOV R3, R6 ;  /* 0x0000000600037202 */ /* 0x000fe40000000f00 */
[----:B------:R-:W-:Y:S02]  /*cd00*/  F2FP.F16.F32.PACK_AB R7, R47, R46 ;  /* 0x0000002e2f07723e */ /* 0x000fe400000000ff */
[C---:B------:R-:W-:Y:S02]  /*cd10*/  IADD3 R47, P5, R48.reuse, 0x2060, RZ ;  /* 0x00002060302f7810 */ /* 0x040fe40007fbe0ff */
[C---:B------:R-:W-:Y:S02]  /*cd20*/  IADD3 R57, P2, R48.reuse, 0x2020, RZ ;  /* 0x0000202030397810 */ /* 0x040fe40007f5e0ff */
[C---:B------:R-:W-:Y:S02]  /*cd30*/  IADD3 R53, P6, R48.reuse, 0x2040, RZ ;  /* 0x0000204030357810 */ /* 0x040fe40007fde0ff */
[----:B------:R-:W-:-:S02]  /*cd40*/  IADD3 R39, P3, R48, 0x2000, RZ ;  /* 0x0000200030277810 */ /* 0x000fc40007f7e0ff */
[----:B------:R-:W-:Y:S02]  /*cd50*/  IADD3 R61, P4, R48, 0x60, RZ ;  /* 0x00000060303d7810 */ /* 0x000fe40007f9e0ff */
[----:B------:R-:W-:Y:S02]  /*cd60*/  LOP3.LUT R46, R47, 0x380, RZ, 0xc0, !PT ;  /* 0x000003802f2e7812 */ /* 0x000fe400078ec0ff */
[----:B------:R-:W-:Y:S02]  /*cd70*/  LOP3.LUT R56, R57, 0x380, RZ, 0xc0, !PT ;  /* 0x0000038039387812 */ /* 0x000fe400078ec0ff */
[----:B------:R-:W-:Y:S02]  /*cd80*/  LOP3.LUT R52, R53, 0x380, RZ, 0xc0, !PT ;  /* 0x0000038035347812 */ /* 0x000fe400078ec0ff */
[----:B------:R-:W-:Y:S02]  /*cd90*/  MOV R24, R4 ;  /* 0x0000000400187202 */ /* 0x000fe40000000f00 */
[----:B------:R-:W-:-:S02]  /*cda0*/  LOP3.LUT R38, R39, 0x380, RZ, 0xc0, !PT ;  /* 0x0000038027267812 */ /* 0x000fc400078ec0ff */
[----:B------:R-:W-:Y:S02]  /*cdb0*/  F2FP.F16.F32.PACK_AB R4, R20, R153 ;  /* 0x000000991404723e */ /* 0x000fe400000000ff */
[----:B------:R-:W-:Y:S02]  /*cdc0*/  F2FP.F16.F32.PACK_AB R5, R43, R42 ;  /* 0x0000002a2b05723e */ /* 0x000fe400000000ff */
[----:B------:R-:W-:Y:S02]  /*cdd0*/  F2FP.F16.F32.PACK_AB R6, R12, R28 ;  /* 0x0000001c0c06723e */ /* 0x000fe400000000ff */
[----:B------:R-:W-:Y:S02]  /*cde0*/  LOP3.LUT R60, R61, 0x380, RZ, 0xc0, !PT ;  /* 0x000003803d3c7812 */ /* 0x000fe400078ec0ff */
[----:B------:R-:W-:Y:S02]  /*cdf0*/  SHF.R.U64 R46, R46, 0x3, RZ ;  /* 0x000000032e2e7819 */ /* 0x000fe400000012ff */
[----:B------:R-:W-:-:S02]  /*ce00*/  SHF.R.U64 R56, R56, 0x3, RZ ;  /* 0x0000000338387819 */ /* 0x000fc400000012ff */
[----:B------:R-:W-:Y:S01]  /*ce10*/  SHF.R.U64 R52, R52, 0x3, RZ ;  /* 0x0000000334347819 */ /* 0x000fe200000012ff */
[----:B------:R0:W-:Y:S01]  /*ce20*/  STSM.16.M88.4 [R24], R8 ;  /* 0x0000000818007844 */ /* 0x0001e20000000200 */
[----:B------:R-:W-:Y:S02]  /*ce30*/  SHF.R.U64 R38, R38, 0x3, RZ ;  /* 0x0000000326267819 */ /* 0x000fe400000012ff */
[----:B------:R-:W-:Y:S01]  /*ce40*/  SHF.R.U64 R60, R60, 0x3, RZ ;  /* 0x000000033c3c7819 */ /* 0x000fe200000012ff */
[----:B------:R2:W-:Y:S01]  /*ce50*/  STSM.16.M88.4 [R3], R4 ;  /* 0x0000000403007844 */ /* 0x0005e20000000200 */
        /* <DEDUP_REMOVED lines=8> */
[----:B------:R-:W-:Y:S01]  /*cee0*/  IMAD.X R61, RZ, RZ, R49, P4 ;  /* 0x000000ffff3d7224 */ /* 0x000fe200020e0631 */
[C---:B------:R-:W-:Y:S02]  /*cef0*/  IADD3 R43, P1, R48.reuse, 0x4000, RZ ;  /* 0x00004000302b7810 */ /* 0x040fe40007f3e0ff */
[C---:B0-----:R-:W-:Y:S02]  /*cf00*/  IADD3 R9, P0, R48.reuse, 0x4020, RZ ;  /* 0x0000402030097810 */ /* 0x041fe40007f1e0ff */
[C---:B------:R-:W-:Y:S02]  /*cf10*/  IADD3 R11, P2, R48.reuse, 0x6000, RZ ;  /* 0x00006000300b7810 */ /* 0x040fe40007f5e0ff */
[C---:B--2---:R-:W-:Y:S02]  /*cf20*/  IADD3 R4, P5, R48.reuse, 0x6040, RZ ;  /* 0x0000604030047810 */ /* 0x044fe40007fbe0ff */
[----:B------:R-:W-:-:S02]  /*cf30*/  IADD3 R6, P6, R48, 0x6020, RZ ;  /* 0x0000602030067810 */ /* 0x000fc40007fde0ff */
[----:B------:R-:W-:Y:S02]  /*cf40*/  IADD3.X R39, RZ, R49, RZ, P3, !PT ;  /* 0x00000031ff277210 */ /* 0x000fe40001ffe4ff */
[C---:B------:R-:W-:Y:S02]  /*cf50*/  IADD3 R31, P3, R48.reuse, 0x4060, RZ ;  /* 0x00004060301f7810 */ /* 0x040fe40007f7e0ff */
[----:B------:R-:W-:Y:S02]  /*cf60*/  IADD3 R35, P4, R48, 0x4040, RZ ;  /* 0x0000404030237810 */ /* 0x000fe40007f9e0ff */
[----:B------:R-:W-:Y:S02]  /*cf70*/  LOP3.LUT R5, R4, 0x380, RZ, 0xc0, !PT ;  /* 0x0000038004057812 */ /* 0x000fe400078ec0ff */
[----:B------:R-:W-:Y:S02]  /*cf80*/  LOP3.LUT R8, R9, 0x380, RZ, 0xc0, !PT ;  /* 0x0000038009087812 */ /* 0x000fe400078ec0ff */
[----:B------:R-:W-:-:S02]  /*cf90*/  LOP3.LUT R10, R11, 0x380, RZ, 0xc0, !PT ;  /* 0x000003800b0a7812 */ /* 0x000fc400078ec0ff */
[----:B------:R-:W-:Y:S02]  /*cfa0*/  LOP3.LUT R7, R6, 0x380, RZ, 0xc0, !PT ;  /* 0x0000038006077812 */ /* 0x000fe400078ec0ff */
[----:B------:R-:W-:Y:S02]  /*cfb0*/  LOP3.LUT R42, R43, 0x380, RZ, 0xc0, !PT ;  /* 0x000003802b2a7812 */ /* 0x000fe400078ec0ff */
[----:B------:R-:W-:Y:S02]  /*cfc0*/  LOP3.LUT R30, R31, 0x380, RZ, 0xc0, !PT ;  /* 0x000003801f1e7812 */ /* 0x000fe400078ec0ff */
        /* <DEDUP_REMOVED lines=17> */
[----:B------:R-:W-:Y:S02]  /*d0e0*/  IADD3.X R7, RZ, R49, RZ, P6, !PT ;  /* 0x00000031ff077210 */ /* 0x000fe400037fe4ff */
[----:B------:R-:W-:Y:S01]  /*d0f0*/  LOP3.LUT R30, R30, R31, RZ, 0x3c, !PT ;  /* 0x0000001f1e1e7212 */ /* 0x000fe200078e3cff */
[--C-:B------:R-:W-:Y:S01]  /*d100*/  IMAD.X R31, RZ, RZ, R49.reuse, P3 ;  /* 0x000000ffff1f7224 */ /* 0x100fe200018e0631 */
[----:B------:R-:W-:Y:S01]  /*d110*/  LOP3.LUT R34, R34, R35, RZ, 0x3c, !PT ;  /* 0x0000002322227212 */ /* 0x000fe200078e3cff */
[----:B------:R-:W-:Y:S01]  /*d120*/  IMAD.X R35, RZ, RZ, R49, P4 ;  /* 0x000000ffff237224 */ /* 0x000fe200020e0631 */
[----:B------:R-:W-:Y:S02]  /*d130*/  IADD3 R48, P1, R48, 0x6060, RZ ;  /* 0x0000606030307810 */ /* 0x000fe40007f3e0ff */
[----:B------:R-:W-:-:S02]  /*d140*/  MOV R38, R38 ;  /* 0x0000002600267202 */ /* 0x000fc40000000f00 */
[----:B------:R-:W-:Y:S02]  /*d150*/  MOV R39, R46 ;  /* 0x0000002e00277202 */ /* 0x000fe40000000f00 */
[----:B------:R-:W-:Y:S02]  /*d160*/  MOV R36, R52 ;  /* 0x0000003400247202 */ /* 0x000fe40000000f00 */
[----:B------:R-:W-:Y:S02]  /*d170*/  MOV R20, R6 ;  /* 0x0000000600147202 */ /* 0x000fe40000000f00 */
[----:B------:R-:W-:Y:S02]  /*d180*/  MOV R46, R4 ;  /* 0x00000004002e7202 */ /* 0x000fe40000000f00 */
[----:B------:R-:W-:Y:S02]  /*d190*/  MOV R60, R60 ;  /* 0x0000003c003c7202 */ /* 0x000fe40000000f00 */
[----:B------:R-:W-:-:S02]  /*d1a0*/  MOV R24, R8 ;  /* 0x0000000800187202 */ /* 0x000fc40000000f00 */
[----:B------:R-:W-:Y:S02]  /*d1b0*/  MOV R53, R10 ;  /* 0x0000000a00357202 */ /* 0x000fe40000000f00 */
[----:B------:R-:W-:Y:S02]  /*d1c0*/  F2FP.F16.F32.PACK_AB R4, R160, R162 ;  /* 0x000000a2a004723e */ /* 0x000fe400000000ff */
[----:B------:R-:W-:Y:S02]  /*d1d0*/  F2FP.F16.F32.PACK_AB R5, R51, R50 ;  /* 0x000000323305723e */ /* 0x000fe400000000ff */
[----:B------:R-:W-:Y:S02]  /*d1e0*/  F2FP.F16.F32.PACK_AB R6, R158, R161 ;  /* 0x000000a19e06723e */ /* 0x000fe400000000ff */
[----:B------:R-:W-:Y:S02]  /*d1f0*/  F2FP.F16.F32.PACK_AB R7, R55, R54 ;  /* 0x000000363707723e */ /* 0x000fe400000000ff */
[----:B------:R-:W-:-:S02]  /*d200*/  LOP3.LUT R3, R48, 0x380, RZ, 0xc0, !PT ;  /* 0x0000038030037812 */ /* 0x000fc400078ec0ff */
[----:B------:R-:W-:Y:S02]  /*d210*/  F2FP.F16.F32.PACK_AB R8, R156, R159 ;  /* 0x0000009f9c08723e */ /* 0x000fe400000000ff */
[----:B------:R-:W-:Y:S02]  /*d220*/  F2FP.F16.F32.PACK_AB R9, R59, R58 ;  /* 0x0000003a3b09723e */ /* 0x000fe400000000ff */
[----:B------:R-:W-:Y:S02]  /*d230*/  F2FP.F16.F32.PACK_AB R10, R155, R157 ;  /* 0x0000009d9b0a723e */ /* 0x000fe400000000ff */
[----:B------:R-:W-:Y:S02]  /*d240*/  F2FP.F16.F32.PACK_AB R11, R63, R62 ;  /* 0x0000003e3f0b723e */ /* 0x000fe400000000ff */
[----:B------:R-:W-:Y:S02]  /*d250*/  MOV R56, R56 ;  /* 0x0000003800387202 */ /* 0x000fe40000000f00 */
[----:B------:R-:W-:-:S02]  /*d260*/  MOV R52, R30 ;  /* 0x0000001e00347202 */ /* 0x000fc40000000f00 */
[----:B------:R-:W-:Y:S02]  /*d270*/  F2FP.F16.F32.PACK_AB R12, R65, R64 ;  /* 0x00000040410c723e */ /* 0x000fe400000000ff */
[----:B------:R-:W-:Y:S02]  /*d280*/  MOV R47, R34 ;  /* 0x00000022002f7202 */ /* 0x000fe40000000f00 */
[----:B------:R-:W-:Y:S02]  /*d290*/  F2FP.F16.F32.PACK_AB R28, R73, R72 ;  /* 0x00000048491c723e */ /* 0x000fe400000000ff */
[----:B------:R-:W-:Y:S02]  /*d2a0*/  F2FP.F16.F32.PACK_AB R30, R77, R76 ;  /* 0x0000004c4d1e723e */ /* 0x000fe400000000ff */
[----:B------:R-:W-:Y:S01]  /*d2b0*/  F2FP.F16.F32.PACK_AB R31, R79, R78 ;  /* 0x0000004e4f1f723e */ /* 0x000fe200000000ff */
[----:B------:R-:W-:Y:S01]  /*d2c0*/  STSM.16.M88.4 [R60], R4 ;  /* 0x000000043c007844 */ /* 0x000fe20000000200 */
[----:B------:R-:W-:-:S02]  /*d2d0*/  F2FP.F16.F32.PACK_AB R34, R85, R84 ;  /* 0x000000545522723e */ /* 0x000fc400000000ff */
[----:B------:R-:W-:Y:S01]  /*d2e0*/  F2FP.F16.F32.PACK_AB R35, R87, R86 ;  /* 0x000000565723723e */ /* 0x000fe200000000ff */
[----:B------:R0:W-:Y:S01]  /*d2f0*/  STSM.16.M88.4 [R38], R8 ;  /* 0x0000000826007844 */ /* 0x0001e20000000200 */
[----:B------:R-:W-:-:S03]  /*d300*/  SHF.R.U64 R3, R3, 0x3, RZ ;  /* 0x0000000303037819 */ /* 0x000fc600000012ff */
[----:B------:R-:W-:Y:S01]  /*d310*/  STSM.16.M88.4 [R56], R12 ;  /* 0x0000000c38007844 */ /* 0x000fe20000000200 */
[----:B------:R-:W-:-:S03]  /*d320*/  LOP3.LUT R48, R3, R48, RZ, 0x3c, !PT ;  /* 0x0000003003307212 */ /* 0x000fc600078e3cff */
[----:B------:R2:W-:Y:S01]  /*d330*/  STSM.16.M88.4 [R36], R28 ;  /* 0x0000001c24007844 */ /* 0x0005e20000000200 */
[----:B------:R-:W-:-:S03]  /*d340*/  MOV R3, R42 ;  /* 0x0000002a00037202 */ /* 0x000fc60000000f00 */
[----:B------:R3:W-:Y:S01]  /*d350*/  STSM.16.M88.4 [R39], R32 ;  /* 0x0000002027007844 */ /* 0x0007e20000000200 */
[----:B------:R-:W-:Y:S02]  /*d360*/  F2FP.F16.F32.PACK_AB R42, R101, R100 ;  /* 0x00000064652a723e */ /* 0x000fe400000000ff */
[----:B------:R-:W-:Y:S02]  /*d370*/  F2FP.F16.F32.PACK_AB R43, R103, R102 ;  /* 0x00000066672b723e */ /* 0x000fe400000000ff */
[----:B0-----:R-:W-:Y:S02]  /*d380*/  F2FP.F16.F32.PACK_AB R38, R93, R92 ;  /* 0x0000005c5d26723e */ /* 0x001fe400000000ff */
[----:B------:R-:W-:Y:S02]  /*d390*/  F2FP.F16.F32.PACK_AB R4, R105, R104 ;  /* 0x000000686904723e */ /* 0x000fe400000000ff */
[----:B------:R-:W-:Y:S02]  /*d3a0*/  F2FP.F16.F32.PACK_AB R5, R107, R106 ;  /* 0x0000006a6b05723e */ /* 0x000fe400000000ff */
[----:B--2---:R-:W-:-:S02]  /*d3b0*/  F2FP.F16.F32.PACK_AB R36, R89, R88 ;  /* 0x000000585924723e */ /* 0x004fc400000000ff */
[----:B------:R-:W-:Y:S02]  /*d3c0*/  F2FP.F16.F32.PACK_AB R6, R109, R108 ;  /* 0x0000006c6d06723e */ /* 0x000fe400000000ff */
[----:B---3--:R-:W-:Y:S02]  /*d3d0*/  F2FP.F16.F32.PACK_AB R39, R95, R94 ;  /* 0x0000005e5f27723e */ /* 0x008fe400000000ff */
[----:B------:R-:W-:Y:S02]  /*d3e0*/  F2FP.F16.F32.PACK_AB R7, R111, R110 ;  /* 0x0000006e6f07723e */ /* 0x000fe400000000ff */
[----:B------:R-:W-:Y:S02]  /*d3f0*/  F2FP.F16.F32.PACK_AB R8, R113, R112 ;  /* 0x000000707108723e */ /* 0x000fe400000000ff */
[----:B------:R-:W-:Y:S02]  /*d400*/  F2FP.F16.F32.PACK_AB R9, R115, R114 ;  /* 0x000000727309723e */ /* 0x000fe400000000ff */
[----:B------:R-:W-:-:S02]  /*d410*/  F2FP.F16.F32.PACK_AB R10, R117, R116 ;  /* 0x00000074750a723e */ /* 0x000fc400000000ff */
[----:B------:R-:W-:Y:S01]  /*d420*/  F2FP.F16.F32.PACK_AB R11, R119, R118 ;  /* 0x00000076770b723e */ /* 0x000fe200000000ff */
[----:B------:R-:W-:Y:S01]  /*d430*/  STSM.16.M88.4 [R3], R36 ;  /* 0x0000002403007844 */ /* 0x000fe20000000200 */
[----:B------:R-:W-:-:S03]  /*d440*/  IMAD.X R49, RZ, RZ, R49, P1 ;  /* 0x000000ffff317224 */ /* 0x000fc600008e0631 */
[----:B------:R-:W-:Y:S01]  /*d450*/  STSM.16.M88.4 [R24], R40 ;  /* 0x0000002818007844 */ /* 0x000fe20000000200 */
[----:B------:R-:W-:-:S03]  /*d460*/  F2FP.F16.F32.PACK_AB R12, R121, R120 ;  /* 0x00000078790c723e */ /* 0x000fc600000000ff */
[----:B------:R-:W-:Y:S01]  /*d470*/  STSM.16.M88.4 [R47], R4 ;  /* 0x000000042f007844 */ /* 0x000fe20000000200 */
[----:B------:R-:W-:Y:S02]  /*d480*/  F2FP.F16.F32.PACK_AB R13, R123, R122 ;  /* 0x0000007a7b0d723e */ /* 0x000fe400000000ff */
[----:B------:R-:W-:Y:S01]  /*d490*/  F2FP.F16.F32.PACK_AB R14, R125, R124 ;  /* 0x0000007c7d0e723e */ /* 0x000fe200000000ff */
[----:B------:R4:W-:Y:S01]  /*d4a0*/  STSM.16.M88.4 [R52], R8 ;  /* 0x0000000834007844 */ /* 0x0009e20000000200 */
[----:B------:R-:W-:Y:S02]  /*d4b0*/  F2FP.F16.F32.PACK_AB R15, R127, R126 ;  /* 0x0000007e7f0f723e */ /* 0x000fe400000000ff */
[----:B------:R-:W-:Y:S02]  /*d4c0*/  ISETP.NE.U32.AND P0, PT, RZ, UR4, PT ;  /* 0x00000004ff007c0c */ /* 0x000fe4000bf05070 */
[----:B------:R-:W-:Y:S02]  /*d4d0*/  F2FP.F16.F32.PACK_AB R28, R129, R128 ;  /* 0x00000080811c723e */ /* 0x000fe400000000ff */
[----:B------:R-:W-:-:S02]  /*d4e0*/  F2FP.F16.F32.PACK_AB R29, R131, R130 ;  /* 0x00000082831d723e */ /* 0x000fc400000000ff */
[----:B------:R-:W-:Y:S02]  /*d4f0*/  F2FP.F16.F32.PACK_AB R30, R133, R132 ;  /* 0x00000084851e723e */ /* 0x000fe400000000ff */
[----:B------:R-:W-:Y:S02]  /*d500*/  F2FP.F16.F32.PACK_AB R31, R135, R134 ;  /* 0x00000086871f723e */ /* 0x000fe400000000ff */
[----:B------:R-:W-:Y:S02]  /*d510*/  F2FP.F16.F32.PACK_AB R32, R137, R136 ;  /* 0x000000888920723e */ /* 0x000fe400000000ff */
[----:B----4-:R-:W-:Y:S02]  /*d520*/  IADD3 R8, P1, R70, UR4, RZ ;  /* 0x0000000446087c10 */ /* 0x010fe4000ff3e0ff */
[----:B------:R-:W-:Y:S02]  /*d530*/  F2FP.F16.F32.PACK_AB R33, R139, R138 ;  /* 0x0000008a8b21723e */ /* 0x000fe400000000ff */
[----:B------:R-:W-:-:S02]  /*d540*/  F2FP.F16.F32.PACK_AB R34, R141, R140 ;  /* 0x0000008c8d22723e */ /* 0x000fc400000000ff */
[----:B------:R-:W-:Y:S02]  /*d550*/  F2FP.F16.F32.PACK_AB R35, R143, R142 ;  /* 0x0000008e8f23723e */ /* 0x000fe400000000ff */
[----:B------:R-:W-:Y:S02]  /*d560*/  MOV R48, R48 ;  /* 0x0000003000307202 */ /* 0x000fe40000000f00 */
[----:B------:R-:W-:Y:S02]  /*d570*/  F2FP.F16.F32.PACK_AB R4, R145, R144 ;  /* 0x000000909104723e */ /* 0x000fe400000000ff */
[----:B------:R-:W-:Y:S02]  /*d580*/  F2FP.F16.F32.PACK_AB R5, R147, R146 ;  /* 0x000000929305723e */ /* 0x000fe400000000ff */
[----:B------:R-:W-:Y:S02]  /*d590*/  F2FP.F16.F32.PACK_AB R6, R149, R148 ;  /* 0x000000949506723e */ /* 0x000fe400000000ff */
[----:B------:R-:W-:Y:S01]  /*d5a0*/  F2FP.F16.F32.PACK_AB R7, R151, R150 ;  /* 0x000000969707723e */ /* 0x000fe200000000ff */
[----:B------:R-:W-:Y:S01]  /*d5b0*/  STSM.16.M88.4 [R53], R12 ;  /* 0x0000000c35007844 */ /* 0x000fe20000000200 */
[----:B------:R-:W-:-:S02]  /*d5c0*/  ISETP.NE.AND.EX P0, PT, RZ, UR5, PT, P0 ;  /* 0x00000005ff007c0c */ /* 0x000fc4000bf05300 */
[----:B------:R-:W-:Y:S01]  /*d5d0*/  IADD3.X R9, R66, UR5, RZ, P1, !PT ;  /* 0x0000000542097c10 */ /* 0x000fe20008ffe4ff */
[----:B------:R-:W-:Y:S01]  /*d5e0*/  ULDC.64 UR4, c[0x0][0xc08] ;  /* 0x0003020000047ab9 */ /* 0x000fe20000000a00 */
[----:B------:R-:W-:Y:S01]  /*d5f0*/  STSM.16.M88.4 [R20], R28 ;  /* 0x0000001c14007844 */ /* 0x000fe20000000200 */
[----:B------:R-:W-:-:S03]  /*d600*/  ISETP.NE.U32.AND P6, PT, RZ, UR4, PT ;  /* 0x00000004ff007c0c */ /* 0x000fc6000bfc5070 */
[----:B------:R-:W-:Y:S01]  /*d610*/  STSM.16.M88.4 [R46], R32 ;  /* 0x000000202e007844 */ /* 0x000fe20000000200 */
[----:B------:R-:W-:-:S03]  /*d620*/  ISETP.NE.AND.EX P6, PT, RZ, UR5, PT, P6 ;  /* 0x00000005ff007c0c */ /* 0x000fc6000bfc5360 */
[----:B------:R0:W-:Y:S01]  /*d630*/  STSM.16.M88.4 [R48], R4 ;  /* 0x0000000430007844 */ /* 0x0001e20000000200 */
[----:B------:R-:W-:Y:S01]  /*d640*/  IMAD.MOV.U32 R24, RZ, RZ, RZ ;  /* 0x000000ffff187224 */ /* 0x000fe200078e00ff */
[----:B------:R-:W-:Y:S08]  /*d650*/  BAR.SYNC.DEFER_BLOCKING 0x1, 0x100 ;  /* 0x0044000000007b1d */ /* 0x000ff00000010000 */
[----:B0-----:R-:W-:Y:S01]  /*d660*/  @P6 IADD3 R4, P4, R70, UR4, RZ ;  /* 0x0000000446046c10 */ /* 0x001fe2000ff9e0ff */
[----:B------:R-:W-:-:S02]  /*d670*/  ULDC UR4, c[0x0][0xa88] ;  /* 0x0002a20000047ab9 */ /* 0x000fc40000000800 */
[----:B------:R-:W-:Y:S01]  /*d680*/  IMAD.U32 R3, RZ, RZ, UR4 ;  /* 0x00000004ff037e24 */ /* 0x000fe2000f8e00ff */
[----:B------:R-:W-:Y:S01]  /*d690*/  @P6 IADD3.X R5, R66, UR5, RZ, P4, !PT ;  /* 0x0000000542056c10 */ /* 0x000fe2000a7fe4ff */
[----:B------:R0:W5:Y:S04]  /*d6a0*/  @P0 LDG.E R24, desc[UR40][R8.64] ;  /* 0x0000002808180981 */ /* 0x000168000c1e1900 */
[----:B------:R0:W5:Y:S01]  /*d6b0*/  @P6 LDG.E R3, desc[UR40][R4.64] ;  /* 0x0000002804036981 */ /* 0x000162000c1e1900 */
[----:B------:R-:W2:Y:S02]  /*d6c0*/  S2R R90, SR_TID.X ;  /* 0x00000000005a7919 */ /* 0x000ea40000002100 */
[----:B--2---:R-:W-:-:S05]  /*d6d0*/  VIADD R90, R90, 0xffffff80 ;  /* 0xffffff805a5a7836 */ /* 0x004fca0000000000 */
[----:B------:R-:W-:-:S04]  /*d6e0*/  SHF.R.S32.HI R98, RZ, 0x1f, R90 ;  /* 0x0000001fff627819 */ /* 0x000fc8000001145a */
[----:B------:R-:W-:-:S04]  /*d6f0*/  LEA.HI R98, R98, R90, RZ, 0x3 ;  /* 0x0000005a62627211 */ /* 0x000fc800078f18ff */
[----:B------:R-:W-:-:S05]  /*d700*/  SHF.R.S32.HI R98, RZ, 0x3, R98 ;  /* 0x00000003ff627819 */ /* 0x000fca0000011462 */
[----:B------:R-:W-:-:S04]  /*d710*/  IMAD R15, R98, 0x40, R196 ;  /* 0x00000040620f7824 */ /* 0x000fc800078e02c4 */
[----:B------:R-:W-:-:S03]  /*d720*/  IMAD.WIDE R14, R15, 0x2, R44 ;  /* 0x000000020f0e7825 */ /* 0x000fc600078e022c */
[C---:B------:R-:W-:Y:S02]  /*d730*/  IADD3 R11, P1, R14.reuse, 0x1000, RZ ;  /* 0x000010000e0b7810 */ /* 0x040fe40007f3e0ff */
[C---:B------:R-:W-:Y:S02]  /*d740*/  IADD3 R13, P2, R14.reuse, 0x2000, RZ ;  /* 0x000020000e0d7810 */ /* 0x040fe40007f5e0ff */
[C---:B------:R-:W-:Y:S02]  /*d750*/  IADD3 R29, P3, R14.reuse, 0x3000, RZ ;  /* 0x000030000e1d7810 */ /* 0x040fe40007f7e0ff */
[----:B------:R-:W-:Y:S02]  /*d760*/  IADD3 R33, P4, R14, 0x4000, RZ ;  /* 0x000040000e217810 */ /* 0x000fe40007f9e0ff */
        /* <DEDUP_REMOVED lines=8> */
[----:B------:R-:W-:Y:S02]  /*d7f0*/  IADD3 R37, P5, R14, 0x5000, RZ ;  /* 0x000050000e257810 */ /* 0x000fe40007fbe0ff */
[----:B------:R-:W-:Y:S01]  /*d800*/  LOP3.LUT R10, R10, R11, RZ, 0x3c, !PT ;  /* 0x0000000b0a0a7212 */ /* 0x000fe200078e3cff */
[--C-:B------:R-:W-:Y:S01]  /*d810*/  IMAD.X R11, RZ, RZ, R15.reuse, P1 ;  /* 0x000000ffff0b7224 */ /* 0x100fe200008e060f */
[----:B------:R-:W-:Y:S01]  /*d820*/  LOP3.LUT R12, R12, R13, RZ, 0x3c, !PT ;  /* 0x0000000d0c0c7212 */ /* 0x000fe200078e3cff */
[--C-:B------:R-:W-:Y:S01]  /*d830*/  IMAD.X R13, RZ, RZ, R15.reuse, P2 ;  /* 0x000000ffff0d7224 */ /* 0x100fe200010e060f */
[----:B------:R-:W-:Y:S01]  /*d840*/  LOP3.LUT R28, R28, R29, RZ, 0x3c, !PT ;  /* 0x0000001d1c1c7212 */ /* 0x000fe200078e3cff */
[----:B------:R-:W-:Y:S01]  /*d850*/  IMAD.X R29, RZ, RZ, R15, P3 ;  /* 0x000000ffff1d7224 */ /* 0x000fe200018e060f */
[----:B------:R-:W-:Y:S02]  /*d860*/  LOP3.LUT R32, R32, R33, RZ, 0x3c, !PT ;  /* 0x0000002120207212 */ /* 0x000fe400078e3cff */
[----:B------:R-:W-:-:S02]  /*d870*/  P2R R6, PR, RZ, 0x20 ;  /* 0x00000020ff067803 */ /* 0x000fc40000000000 */
[----:B------:R-:W-:Y:S02]  /*d880*/  IADD3.X R33, RZ, R15, RZ, P4, !PT ;  /* 0x0000000fff217210 */ /* 0x000fe400027fe4ff */
        /* <DEDUP_REMOVED lines=11> */
[----:B------:R-:W-:Y:S02]  /*d940*/  SHF.R.U64 R36, R36, 0x3, RZ ;  /* 0x0000000324247819 */ /* 0x000fe400000012ff */
[----:B------:R-:W-:Y:S02]  /*d950*/  SHF.R.U64 R40, R40, 0x3, RZ ;  /* 0x0000000328287819 */ /* 0x000fe400000012ff */
[----:B------:R-:W-:Y:S02]  /*d960*/  SHF.R.U64 R44, R44, 0x3, RZ ;  /* 0x000000032c2c7819 */ /* 0x000fe400000012ff */
[----:B------:R-:W-:Y:S02]  /*d970*/  SHF.R.U64 R48, R48, 0x3, RZ ;  /* 0x0000000330307819 */ /* 0x000fe400000012ff */
[----:B------:R-:W-:Y:S02]  /*d980*/  SHF.R.U64 R52, R52, 0x3, RZ ;  /* 0x0000000334347819 */ /* 0x000fe400000012ff */
[----:B------:R-:W-:-:S02]  /*d990*/  SHF.R.U64 R56, R56, 0x3, RZ ;  /* 0x0000000338387819 */ /* 0x000fc400000012ff */
[----:B------:R-:W-:Y:S02]  /*d9a0*/  LOP3.LUT R36, R36, R37, RZ, 0x3c, !PT ;  /* 0x0000002524247212 */ /* 0x000fe400078e3cff */
[----:B------:R-:W-:Y:S02]  /*d9b0*/  LOP3.LUT R40, R40, R41, RZ, 0x3c, !PT ;  /* 0x0000002928287212 */ /* 0x000fe400078e3cff */
[----:B------:R-:W-:Y:S02]  /*d9c0*/  LOP3.LUT R44, R44, R45, RZ, 0x3c, !PT ;  /* 0x0000002d2c2c7212 */ /* 0x000fe400078e3cff */
[----:B------:R-:W-:Y:S02]  /*d9d0*/  LOP3.LUT R48, R48, R49, RZ, 0x3c, !PT ;  /* 0x0000003130307212 */ /* 0x000fe400078e3cff */
[----:B------:R-:W-:Y:S02]  /*d9e0*/  LOP3.LUT R52, R52, R53, RZ, 0x3c, !PT ;  /* 0x0000003534347212 */ /* 0x000fe400078e3cff */
[----:B------:R-:W-:Y:S01]  /*d9f0*/  LOP3.LUT R56, R56, R57, RZ, 0x3c, !PT ;  /* 0x0000003938387212 */ /* 0x000fe200078e3cff */
[----:B0-----:R-:W-:Y:S06]  /*da00*/  @P6 BRA `(.L_x_3932) ;  /* 0x0000000000106947 */ /* 0x001fec0003800000 */
[----:B------:R-:W-:Y:S05]  /*da10*/  @!P0 BRA `(.L_x_3932) ;  /* 0x00000000000c8947 */ /* 0x000fea0003800000 */
[----:B------:R-:W2:Y:S04]  /*da20*/  LDG.E R4, desc[UR40][R8.64] ;  /* 0x0000002808047981 */ /* 0x000ea8000c1e1900 */
[----:B-----5:R-:W2:Y:S02]  /*da30*/  LDG.E R3, desc[UR40][R8.64+0x4] ;  /* 0x0000042808037981 */ /* 0x020ea4000c1e1900 */
[----:B--2---:R-:W-:-:S07]  /*da40*/  IMAD.IADD R3, R3, 0x1, -R4 ;  /* 0x0000000103037824 */ /* 0x004fce00078e0a04 */
.L_x_3932:
[----:B------:R-:W2:Y:S01]  /*da50*/  LDL.LU R9, [R1+0x20] ;  /* 0x0000200001097983 */ /* 0x000ea20000300800 */
[----:B------:R-:W-:-:S03]  /*da60*/  ISETP.NE.AND P6, PT, R6, RZ, PT ;  /* 0x000000ff0600720c */ /* 0x000fc60003fc5270 */
[----:B------:R-:W3:Y:S01]  /*da70*/  LDL.LU R8, [R1+0x40] ;  /* 0x0000400001087983 */ /* 0x000ee20000300800 */
[----:B------:R-:W0:Y:S01]  /*da80*/  S2R R5, SR_TID.X ;  /* 0x0000000000057919 */ /* 0x000e220000002100 */
[----:B------:R-:W-:Y:S01]  /*da90*/  IADD3.X R57, RZ, R15, RZ, P5, !PT ;  /* 0x0000000fff397210 */ /* 0x000fe20002ffe4ff */
[----:B------:R-:W-:Y:S01]  /*daa0*/  IMAD.X R37, RZ, RZ, R15, P6 ;  /* 0x000000ffff257224 */ /* 0x000fe200030e060f */
[----:B------:R-:W4:Y:S04]  /*dab0*/  LDL R88, [R1+0x14] ;  /* 0x0000140001587983 */ /* 0x000f280000100800 */
[----:B------:R0:W5:Y:S02]  /*dac0*/  LDL R86, [R1+0x38] ;  /* 0x0000380001567983 */ /* 0x0001640000100800 */
[----:B0-----:R-:W-:-:S05]  /*dad0*/  VIADD R5, R5, 0xffffff80 ;  /* 0xffffff8005057836 */ /* 0x001fca0000000000 */
[----:B------:R-:W-:-:S04]  /*dae0*/  SHF.R.S32.HI R4, RZ, 0x1f, R5 ;  /* 0x0000001fff047819 */ /* 0x000fc80000011405 */
[----:B------:R-:W-:-:S04]  /*daf0*/  LEA.HI R4, R4, R5, RZ, 0x7 ;  /* 0x0000000504047211 */ /* 0x000fc800078f38ff */
[----:B------:R-:W-:-:S06]  /*db00*/  SHF.R.S32.HI R4, RZ, 0x7, R4 ;  /* 0x00000007ff047819 */ /* 0x000fcc0000011404 */
[----:B------:R-:W0:Y:S01]  /*db10*/  SHFL.IDX PT, R4, R4, RZ, 0x1f ;  /* 0x00001fff04047589 */ /* 0x000e2200000e0000 */
[--C-:B------:R-:W-:Y:S01]  /*db20*/  IMAD.X R41, RZ, RZ, R15.reuse, P1 ;  /* 0x000000ffff297224 */ /* 0x100fe200008e060f */
[C---:B------:R-:W-:Y:S01]  /*db30*/  IADD3 R61, P6, R14.reuse, 0xb000, RZ ;  /* 0x0000b0000e3d7810 */ /* 0x040fe20007fde0ff */
[--C-:B------:R-:W-:Y:S01]  /*db40*/  IMAD.X R45, RZ, RZ, R15.reuse, P2 ;  /* 0x000000ffff2d7224 */ /* 0x100fe200010e060f */
[C---:B------:R-:W-:Y:S01]  /*db50*/  IADD3 R65, P1, R14.reuse, 0xc000, RZ ;  /* 0x0000c0000e417810 */ /* 0x040fe20007f3e0ff */
[--C-:B------:R-:W-:Y:S01]  /*db60*/  IMAD.X R49, RZ, RZ, R15.reuse, P3 ;  /* 0x000000ffff317224 */ /* 0x100fe200018e060f */
[C---:B------:R-:W-:Y:S01]  /*db70*/  IADD3 R69, P2, R14.reuse, 0xd000, RZ ;  /* 0x0000d0000e457810 */ /* 0x040fe20007f5e0ff */
[----:B------:R-:W-:Y:S01]  /*db80*/  IMAD.X R53, RZ, RZ, R15, P4 ;  /* 0x000000ffff357224 */ /* 0x000fe200020e060f */
[C---:B------:R-:W-:Y:S02]  /*db90*/  IADD3 R73, P3, R14.reuse, 0xe000, RZ ;  /* 0x0000e0000e497810 */ /* 0x040fe40007f7e0ff */
[----:B------:R-:W-:-:S02]  /*dba0*/  IADD3 R7, P4, R14, 0xf000, RZ ;  /* 0x0000f0000e077810 */ /* 0x000fc40007f9e0ff */
[----:B------:R-:W-:Y:S02]  /*dbb0*/  LOP3.LUT R60, R61, 0x380, RZ, 0xc0, !PT ;  /* 0x000003803d3c7812 */ /* 0x000fe400078ec0ff */
[----:B------:R-:W-:Y:S02]  /*dbc0*/  LOP3.LUT R64, R65, 0x380, RZ, 0xc0, !PT ;  /* 0x0000038041407812 */ /* 0x000fe400078ec0ff */
[----:B------:R-:W-:Y:S02]  /*dbd0*/  LOP3.LUT R68, R69, 0x380, RZ, 0xc0, !PT ;  /* 0x0000038045447812 */ /* 0x000fe400078ec0ff */
[----:B------:R-:W-:Y:S02]  /*dbe0*/  LOP3.LUT R72, R73, 0x380, RZ, 0xc0, !PT ;  /* 0x0000038049487812 */ /* 0x000fe400078ec0ff */
[----:B0-----:R-:W-:Y:S02]  /*dbf0*/  ISETP.NE.AND P5, PT, R4, RZ, PT ;  /* 0x000000ff0400720c */ /* 0x001fe40003fa5270 */
[----:B------:R-:W-:-:S02]  /*dc00*/  LOP3.LUT R5, R14, 0x380, RZ, 0xc0, !PT ;  /* 0x000003800e057812 */ /* 0x000fc400078ec0ff */
[----:B------:R-:W-:Y:S02]  /*dc10*/  LOP3.LUT R6, R7, 0x380, RZ, 0xc0, !PT ;  /* 0x0000038007067812 */ /* 0x000fe400078ec0ff */
[----:B------:R-:W-:Y:S02]  /*dc20*/  SHF.R.U64 R60, R60, 0x3, RZ ;  /* 0x000000033c3c7819 */ /* 0x000fe400000012ff */
[----:B------:R-:W-:Y:S02]  /*dc30*/  SHF.R.U64 R64, R64, 0x3, RZ ;  /* 0x0000000340407819 */ /* 0x000fe400000012ff */
[----:B------:R-:W-:Y:S02]  /*dc40*/  SHF.R.U64 R68, R68, 0x3, RZ ;  /* 0x0000000344447819 */ /* 0x000fe400000012ff */
[----:B------:R-:W-:Y:S02]  /*dc50*/  SHF.R.U64 R72, R72, 0x3, RZ ;  /* 0x0000000348487819 */ /* 0x000fe400000012ff */
[----:B------:R-:W-:-:S02]  /*dc60*/  SHF.R.U64 R5, R5, 0x3, RZ ;  /* 0x0000000305057819 */ /* 0x000fc400000012ff */
[----:B------:R-:W-:Y:S01]  /*dc70*/  SHF.R.U64 R6, R6, 0x3, RZ ;  /* 0x0000000306067819 */ /* 0x000fe200000012ff */
        /* <DEDUP_REMOVED lines=10> */
[----:B------:R-:W-:Y:S01]  /*dd20*/  IMAD.MOV.U32 R5, RZ, RZ, R15 ;  /* 0x000000ffff057224 */ /* 0x000fe200078e000f */
[----:B------:R-:W-:-:S02]  /*dd30*/  LOP3.LUT R76, R6, R7, RZ, 0x3c, !PT ;  /* 0x00000007064c7212 */ /* 0x000fc400078e3cff */
[----:B-----5:R-:W-:Y:S02]  /*dd40*/  SHF.R.S32.HI R83, RZ, 0x1f, R24 ;  /* 0x0000001fff537819 */ /* 0x020fe40000011418 */
[----:B--2---:R-:W-:Y:S02]  /*dd50*/  SEL R81, R9, RZ, !P0 ;  /* 0x000000ff09517207 */ /* 0x004fe40004000000 */
[----:B---3--:R-:W-:Y:S02]  /*dd60*/  SEL R80, R8, RZ, !P0 ;  /* 0x000000ff08507207 */ /* 0x008fe40004000000 */
[----:B----4-:R-:W-:Y:S01]  /*dd70*/  SHF.R.S32.HI R82, RZ, 0x1f, R88 ;  /* 0x0000001fff527819 */ /* 0x010fe20000011458 */
[----:B------:R-:W-:Y:S06]  /*dd80*/  @P5 BRA `(.L_x_3933) ;  /* 0x0000000000bc5947 */ /* 0x000fec0003800000 */
[----:B------:R-:W2:Y:S01]  /*dd90*/  LDL R8, [R1+0x58] ;  /* 0x0000580001087983 */ /* 0x000ea20000100800 */
[----:B------:R-:W0:Y:S01]  /*dda0*/  LDC R20, c[0x0][0xbe8] ;  /* 0x0002fa00ff147b82 */ /* 0x000e220000000800 */
[----:B------:R-:W-:Y:S01]  /*ddb0*/  ULDC.64 UR4, c[0x0][0xb90] ;  /* 0x0002e40000047ab9 */ /* 0x000fe20000000a00 */
[----:B------:R-:W-:Y:S01]  /*ddc0*/  MOV R7, R83 ;  /* 0x0000005300077202 */ /* 0x000fe20000000f00 */
[----:B------:R-:W-:Y:S02]  /*ddd0*/  IMAD.MOV.U32 R6, RZ, RZ, R24 ;  /* 0x000000ffff067224 */ /* 0x000fe400078e0018 */
[----:B------:R-:W-:Y:S02]  /*dde0*/  IMAD.MOV R35, RZ, RZ, -R216 ;  /* 0x000000ffff237224 */ /* 0x000fe400078e0ad8 */
[----:B------:R-:W-:-:S04]  /*ddf0*/  IMAD.WIDE.U32 R6, R88, UR4, R6 ;  /* 0x0000000458067c25 */ /* 0x000fc8000f8e0006 */
[----:B------:R-:W-:Y:S01]  /*de00*/  IMAD R34, R86, 0x40, R198 ;  /* 0x0000004056227824 */ /* 0x000fe200078e02c6 */
[----:B0-----:R-:W-:-:S13]  /*de10*/  ISETP.NE.AND P0, PT, R20, 0x1, PT ;  /* 0x000000011400780c */ /* 0x001fda0003f05270 */
[----:B------:R-:W0:Y:S08]  /*de20*/  @P0 LDC R9, c[0x0][0xbec] ;  /* 0x0002fb00ff090b82 */ /* 0x000e300000000800 */
[----:B------:R-:W3:Y:S01]  /*de30*/  @P0 LDC R31, c[0x0][0xbf0] ;  /* 0x0002fc00ff1f0b82 */ /* 0x000ee20000000800 */
[----:B--2---:R-:W-:Y:S02]  /*de40*/  IMAD R14, R86, 0x40, R8 ;  /* 0x00000040560e7824 */ /* 0x004fe400078e0208 */
[----:B------:R-:W-:-:S04]  /*de50*/  IMAD R8, R82, UR4, RZ ;  /* 0x0000000452087c24 */ /* 0x000fc8000f8e02ff */
[----:B------:R-:W-:Y:S01]  /*de60*/  IMAD R15, R88, UR5, R8 ;  /* 0x00000005580f7c24 */ /* 0x000fe2000f8e0208 */
[----:B------:R-:W-:Y:S01]  /*de70*/  ULDC.64 UR4, c[0x0][0xb98] ;  /* 0x0002e60000047ab9 */ /* 0x000fe20000000a00 */
[----:B0-----:R-:W-:-:S04]  /*de80*/  @P0 IMAD.HI.U32 R8, R14, R9, RZ ;  /* 0x000000090e080227 */ /* 0x001fc800078e00ff */
[----:B------:R-:W-:Y:S01]  /*de90*/  IMAD.MOV.U32 R9, RZ, RZ, R14 ;  /* 0x000000ffff097224 */ /* 0x000fe200078e000e */
[----:B---3--:R-:W-:Y:S01]  /*dea0*/  @P0 SHF.R.U32.HI R9, RZ, R31, R8 ;  /* 0x0000001fff090219 */ /* 0x008fe20000011608 */
[----:B------:R-:W-:Y:S02]  /*deb0*/  IMAD.IADD R7, R7, 0x1, R15 ;  /* 0x0000000107077824 */ /* 0x000fe400078e020f */
[----:B------:R-:W-:Y:S01]  /*dec0*/  IMAD R8, R80, UR4, RZ ;  /* 0x0000000450087c24 */ /* 0x000fe2000f8e02ff */
[--C-:B------:R-:W-:Y:S01]  /*ded0*/  SHF.R.S32.HI R31, RZ, 0x1f, R9.reuse ;  /* 0x0000001fff1f7819 */ /* 0x100fe20000011409 */
[----:B------:R-:W-:Y:S02]  /*dee0*/  IMAD.MOV R15, RZ, RZ, -R9 ;  /* 0x000000ffff0f7224 */ /* 0x000fe400078e0a09 */
[----:B------:R-:W-:-:S04]  /*def0*/  IMAD.WIDE.U32 R6, R81, UR4, R6 ;  /* 0x0000000451067c25 */ /* 0x000fc8000f8e0006 */
[----:B------:R-:W-:Y:S01]  /*df00*/  IMAD R15, R20, R15, R14 ;  /* 0x0000000f140f7224 */ /* 0x000fe200078e020e */
[----:B------:R-:W-:Y:S01]  /*df10*/  IADD3 R6, P0, R9, R6, RZ ;  /* 0x0000000609067210 */ /* 0x000fe20007f1e0ff */
[----:B------:R-:W-:Y:S01]  /*df20*/  IMAD R14, R81, UR5, R8 ;  /* 0x00000005510e7c24 */ /* 0x000fe2000f8e0208 */
[----:B------:R-:W-:Y:S02]  /*df30*/  ULDC.64 UR4, c[0x0][0xb88] ;  /* 0x0002e20000047ab9 */ /* 0x000fe40000000a00 */
[----:B------:R-:W-:Y:S02]  /*df40*/  SHF.R.S32.HI R8, RZ, 0x1f, R15 ;  /* 0x0000001fff087819 */ /* 0x000fe4000001140f */
[----:B------:R-:W-:Y:S01]  /*df50*/  IADD3.X R7, R31, R7, R14, P0, !PT ;  /* 0x000000071f077210 */ /* 0x000fe200007fe40e */
[----:B------:R-:W-:Y:S02]  /*df60*/  IMAD R31, R3, R20, RZ ;  /* 0x00000014031f7224 */ /* 0x000fe400078e02ff */
[----:B------:R-:W-:-:S02]  /*df70*/  IMAD R8, R8, UR4, RZ ;  /* 0x0000000408087c24 */ /* 0x000fc4000f8e02ff */
[----:B------:R-:W-:-:S04]  /*df80*/  IMAD.WIDE.U32 R6, R15, UR4, R6 ;  /* 0x000000040f067c25 */ /* 0x000fc8000f8e0006 */
[----:B------:R-:W-:Y:S01]  /*df90*/  IMAD R15, R15, UR5, R8 ;  /* 0x000000050f0f7c24 */ /* 0x000fe2000f8e0208 */
[----:B------:R-:W-:Y:S01]  /*dfa0*/  ULDC.64 UR4, c[0x0][0xb50] ;  /* 0x0002d40000047ab9 */ /* 0x000fe20000000a00 */
[----:B------:R-:W-:Y:S02]  /*dfb0*/  VIADD R14, R34, 0x8 ;  /* 0x00000008220e7836 */ /* 0x000fe40000000000 */
[----:B------:R-:W-:Y:S01]  /*dfc0*/  IMAD.IADD R7, R7, 0x1, R15 ;  /* 0x0000000107077824 */ /* 0x000fe200078e020f */
[----:B------:R-:W-:-:S04]  /*dfd0*/  LEA R15, P0, R6, UR4, 0x2 ;  /* 0x00000004060f7c11 */ /* 0x000fc8000f8010ff */
[----:B------:R-:W-:Y:S01]  /*dfe0*/  LEA.HI.X R30, R6, UR5, R7, 0x2, P0 ;  /* 0x00000005061e7c11 */ /* 0x000fe200080f1407 */
[----:B------:R-:W-:Y:S01]  /*dff0*/  SHFL.IDX PT, R8, R15, 0x1, 0x1c1f ;  /* 0x003c1f000f087f89 */ /* 0x000fe200000e0000 */
[----:B------:R-:W-:-:S03]  /*e000*/  ISETP.NE.AND P0, PT, R214, R35, PT ;  /* 0x00000023d600720c */ /* 0x000fc60003f05270 */
[----:B------:R-:W-:Y:S01]  /*e010*/  SHFL.IDX PT, R6, R15, RZ, 0x1c1f ;  /* 0x001c1fff0f067589 */ /* 0x000fe200000e0000 */
[-C--:B------:R-:W-:Y:S02]  /*e020*/  ISETP.GE.OR P1, PT, R34, R31.reuse, P0 ;  /* 0x0000001f2200720c */ /* 0x080fe40000726670 */
[----:B------:R-:W-:Y:S01]  /*e030*/  ISETP.GE.OR P0, PT, R14, R31, P0 ;  /* 0x0000001f0e00720c */ /* 0x000fe20000706670 */
[----:B------:R-:W0:Y:S04]  /*e040*/  SHFL.IDX PT, R7, R30, RZ, 0x1c1f ;  /* 0x001c1fff1e077589 */ /* 0x000e2800000e0000 */
[----:B------:R-:W2:Y:S06]  /*e050*/  SHFL.IDX PT, R9, R30, 0x1, 0x1c1f ;  /* 0x003c1f001e097f89 */ /* 0x000eac00000e0000 */
[----:B0-----:R0:W-:Y:S04]  /*e060*/  @!P1 ST.E desc[UR40][R6.64], R21 ;  /* 0x0000001506009985 */ /* 0x0011e8000c101928 */
[----:B--2---:R0:W-:Y:S02]  /*e070*/  @!P0 ST.E desc[UR40][R8.64], R0 ;  /* 0x0000000008008985 */ /* 0x0041e4000c101928 */
.L_x_3933:
[----:B------:R-:W2:Y:S01]  /*e080*/  LDC R84, c[0x0][0xbe8] ;  /* 0x0002fa00ff547b82 */ /* 0x000ea20000000800 */
[----:B------:R-:W-:Y:S01]  /*e090*/  ULDC.64 UR4, c[0x0][0xaa0] ;  /* 0x0002a80000047ab9 */ /* 0x000fe20000000a00 */
[----:B0-----:R-:W-:Y:S01]  /*e0a0*/  SHF.R.S32.HI R0, RZ, 0x1f, R90 ;  /* 0x0000001fff007819 */ /* 0x001fe2000001145a */
[----:B------:R-:W-:Y:S01]  /*e0b0*/  IMAD R83, R83, UR4, RZ ;  /* 0x0000000453537c24 */ /* 0x000fe2000f8e02ff */
[----:B------:R-:W5:Y:S04]  /*e0c0*/  LD.E.128 R4, desc[UR40][R4.64] ;  /* 0x0000002804047980 */ /* 0x000f68000c101d00 */
[----:B------:R-:W0:Y:S01]  /*e0d0*/  LDC R85, c[0x0][0xac8] ;  /* 0x0002b200ff557b82 */ /* 0x000e220000000800 */
[----:B------:R-:W5:Y:S04]  /*e0e0*/  LD.E.128 R8, desc[UR40][R10.64] ;  /* 0x000000280a087980 */ /* 0x000f68000c101d00 */
[----:B------:R-:W5:Y:S04]  /*e0f0*/  LD.E.128 R12, desc[UR40][R12.64] ;  /* 0x000000280c0c7980 */ /* 0x000f68000c101d00 */
[----:B------:R-:W5:Y:S04]  /*e100*/  LD.E.128 R28, desc[UR40][R28.64] ;  /* 0x000000281c1c7980 */ /* 0x000f68000c101d00 */
[----:B------:R-:W5:Y:S01]  /*e110*/  LD.E.128 R32, desc[UR40][R32.64] ;  /* 0x0000002820207980 */ /* 0x000f62000c101d00 */
[----:B--2---:R-:W-:Y:S01]  /*e120*/  ISETP.NE.AND P1, PT, R84, 0x1, PT ;  /* 0x000000015400780c */ /* 0x004fe20003f25270 */
[----:B------:R-:W-:Y:S01]  /*e130*/  IMAD R83, R24, UR5, R83 ;  /* 0x0000000518537c24 */ /* 0x000fe2000f8e0253 */
[----:B------:R-:W-:Y:S01]  /*e140*/  LEA.HI R0, R0, R90, RZ, 0x3 ;  /* 0x0000005a00007211 */ /* 0x000fe200078f18ff */
[----:B------:R-:W-:Y:S01]  /*e150*/  IMAD.WIDE.U32 R20, R24, UR4, RZ ;  /* 0x0000000418147c25 */ /* 0x000fe2000f8e00ff */
[----:B------:R-:W-:Y:S01]  /*e160*/  ULDC.64 UR4, c[0x0][0xae8] ;  /* 0x0002ba0000047ab9 */ /* 0x000fe20000000a00 */
[----:B------:R-:W5:Y:S01]  /*e170*/  LD.E.128 R36, desc[UR40][R36.64] ;  /* 0x0000002824247980 */ /* 0x000f62000c101d00 */
[----:B------:R-:W-:-:S03]  /*e180*/  LOP3.LUT R0, R0, 0xfffffff8, RZ, 0xc0, !PT ;  /* 0xfffffff800007812 */ /* 0x000fc600078ec0ff */
[----:B------:R-:W5:Y:S04]  /*e190*/  LD.E.128 R40, desc[UR40][R40.64] ;  /* 0x0000002828287980 */ /* 0x000f68000c101d00 */
[----:B------:R-:W2:Y:S01]  /*e1a0*/  @P1 LDC R87, c[0x0][0xbec] ;  /* 0x0002fb00ff571b82 */ /* 0x000ea20000000800 */
[----:B------:R-:W-:Y:S01]  /*e1b0*/  IMAD.IADD R21, R21, 0x1, R83 ;  /* 0x0000000115157824 */ /* 0x000fe200078e0253 */
[----:B------:R-:W5:Y:S01]  /*e1c0*/  LD.E.128 R44, desc[UR40][R44.64] ;  /* 0x000000282c2c7980 */ /* 0x000f62000c101d00 */
[----:B------:R-:W-:-:S03]  /*e1d0*/  IMAD R82, R82, UR4, RZ ;  /* 0x0000000452527c24 */ /* 0x000fc6000f8e02ff */
[----:B------:R-:W5:Y:S02]  /*e1e0*/  LD.E.128 R48, desc[UR40][R48.64] ;  /* 0x0000002830307980 */ /* 0x000f64000c101d00 */
[----:B------:R-:W3:Y:S01]  /*e1f0*/  @P1 LDC R89, c[0x0][0xbf0] ;  /* 0x0002fc00ff591b82 */ /* 0x000ee20000000800 */
[----:B------:R-:W-:Y:S01]  /*e200*/  IADD3 R0, R90, -R0, RZ ;  /* 0x800000005a007210 */ /* 0x000fe20007ffe0ff */
[C---:B------:R-:W-:Y:S01]  /*e210*/  IMAD R83, R88.reuse, UR5, R82 ;  /* 0x0000000558537c24 */ /* 0x040fe2000f8e0252 */
[----:B------:R-:W5:Y:S01]  /*e220*/  LD.E.128 R52, desc[UR40][R52.64] ;  /* 0x0000002834347980 */ /* 0x000f62000c101d00 */
[----:B------:R-:W-:Y:S01]  /*e230*/  IMAD.WIDE.U32 R20, R88, UR4, R20 ;  /* 0x0000000458147c25 */ /* 0x000fe2000f8e0014 */
[----:B------:R-:W-:Y:S02]  /*e240*/  ULDC.64 UR4, c[0x0][0xaf0] ;  /* 0x0002bc0000047ab9 */ /* 0x000fe40000000a00 */
[----:B------:R-:W5:Y:S01]  /*e250*/  LD.E.128 R56, desc[UR40][R56.64] ;  /* 0x0000002838387980 */ /* 0x000f62000c101d00 */
[----:B------:R-:W-:-:S02]  /*e260*/  IMAD R80, R80, UR4, RZ ;  /* 0x0000000450507c24 */ /* 0x000fc4000f8e02ff */
[----:B------:R-:W-:Y:S01]  /*e270*/  IMAD R0, R0, 0x20, R98 ;  /* 0x0000002000007824 */ /* 0x000fe200078e0262 */
[----:B------:R-:W5:Y:S01]  /*e280*/  LD.E.128 R60, desc[UR40][R60.64] ;  /* 0x000000283c3c7980 */ /* 0x000f62000c101d00 */
[----:B------:R-:W-:Y:S02]  /*e290*/  IMAD.IADD R21, R21, 0x1, R83 ;  /* 0x0000000115157824 */ /* 0x000fe400078e0253 */
[----:B------:R-:W-:Y:S01]  /*e2a0*/  IMAD R83, R81, UR5, R80 ;  /* 0x0000000551537c24 */ /* 0x000fe2000f8e0250 */
[----:B------:R-:W5:Y:S01]  /*e2b0*/  LD.E.128 R64, desc[UR40][R64.64] ;  /* 0x0000002840407980 */ /* 0x000f62000c101d00 */
[----:B------:R-:W-:Y:S02]  /*e2c0*/  VIADD R101, R196, 0x40 ;  /* 0x00000040c4657836 */ /* 0x000fe40000000000 */
[----:B------:R-:W-:Y:S01]  /*e2d0*/  IMAD R80, R86, 0x40, R0 ;  /* 0x0000004056507824 */ /* 0x000fe200078e0200 */
[----:B------:R-:W5:Y:S01]  /*e2e0*/  LD.E.128 R68, desc[UR40][R68.64] ;  /* 0x0000002844447980 */ /* 0x000f62000c101d00 */
[----:B------:R-:W-:Y:S01]  /*e2f0*/  VIADD R99, R196, 0x80 ;  /* 0x00000080c4637836 */ /* 0x000fe20000000000 */
[----:B0-----:R-:W-:Y:S01]  /*e300*/  ISETP.GE.AND P0, PT, R101, R85, PT ;  /* 0x000000556500720c */ /* 0x001fe20003f06270 */
[----:B--2---:R-:W-:Y:S01]  /*e310*/  @P1 IMAD.HI.U32 R0, R80, R87, RZ ;  /* 0x0000005750001227 */ /* 0x004fe200078e00ff */
[----:B------:R-:W5:Y:S02]  /*e320*/  LD.E.128 R72, desc[UR40][R72.64] ;  /* 0x0000002848487980 */ /* 0x000f64000c101d00 */
[----:B------:R-:W-:Y:S01]  /*e330*/  SEL R24, RZ, 0xffffffff, P0 ;  /* 0xffffffffff187807 */ /* 0x000fe20000000000 */
[----:B------:R-:W-:Y:S01]  /*e340*/  IMAD.WIDE.U32 R20, R81, UR4, R20 ;  /* 0x0000000451147c25 */ /* 0x000fe2000f8e0014 */
[----:B------:R-:W-:Y:S01]  /*e350*/  ISETP.GE.AND P0, PT, R99, R85, PT ;  /* 0x000000556300720c */ /* 0x000fe20003f06270 */
[----:B------:R-:W-:Y:S01]  /*e360*/  ULDC.64 UR4, c[0x0][0xae0] ;  /* 0x0002b80000047ab9 */ /* 0x000fe20000000a00 */
[----:B------:R-:W5:Y:S01]  /*e370*/  LD.E.128 R76, desc[UR40][R76.64] ;  /* 0x000000284c4c7980 */ /* 0x000f62000c101d00 */
[----:B------:R-:W-:Y:S01]  /*e380*/  IMAD.MOV.U32 R81, RZ, RZ, R80 ;  /* 0x000000ffff517224 */ /* 0x000fe200078e0050 */
[----:B---3--:R-:W-:Y:S01]  /*e390*/  @P1 SHF.R.U32.HI R81, RZ, R89, R0 ;  /* 0x00000059ff511219 */ /* 0x008fe20000011600 */
[----:B------:R-:W-:Y:S01]  /*e3a0*/  IMAD.SHL.U32 R87, R24, 0x2, RZ ;  /* 0x0000000218577824 */ /* 0x000fe200078e00ff */
[CC--:B------:R-:W-:Y:S01]  /*e3b0*/  ISETP.GE.AND P1, PT, R196.reuse, R85.reuse, PT ;  /* 0x00000055c400720c */ /* 0x0c0fe20003f26270 */
[C---:B------:R-:W-:Y:S01]  /*e3c0*/  VIADD R95, R196.reuse, 0x100 ;  /* 0x00000100c45f7836 */ /* 0x040fe20000000000 */
[C---:B------:R-:W-:Y:S01]  /*e3d0*/  IADD3 R97, R196.reuse, 0xc0, RZ ;  /* 0x000000c0c4617810 */ /* 0x040fe20007ffe0ff */
[----:B------:R-:W-:Y:S01]  /*e3e0*/  IMAD.IADD R21, R21, 0x1, R83 ;  /* 0x0000000115157824 */ /* 0x000fe200078e0253 */
[----:B------:R-:W-:Y:S01]  /*e3f0*/  SEL R0, RZ, 0x1, P1 ;  /* 0x00000001ff007807 */ /* 0x000fe20000800000 */
[----:B------:R-:W-:Y:S01]  /*e400*/  IMAD.MOV R83, RZ, RZ, -R81 ;  /* 0x000000ffff537224 */ /* 0x000fe200078e0a51 */
[----:B------:R-:W-:Y:S01]  /*e410*/  SEL R24, RZ, 0xffffffff, P0 ;  /* 0xffffffffff187807 */ /* 0x000fe20000000000 */
[----:B------:R-:W-:Y:S01]  /*e420*/  VIADD R93, R196, 0x140 ;  /* 0x00000140c45d7836 */ /* 0x000fe20000000000 */
[----:B------:R-:W-:Y:S01]  /*e430*/  ISETP.GE.AND P0, PT, R97, R85, PT ;  /* 0x000000556100720c */ /* 0x000fe20003f06270 */
[----:B------:R-:W-:Y:S01]  /*e440*/  IMAD R83, R84, R83, R80 ;  /* 0x0000005354537224 */ /* 0x000fe200078e0250 */
[----:B------:R-:W-:Y:S01]  /*e450*/  LOP3.LUT R0, R87, 0x2, R0, 0xe2, !PT ;  /* 0x0000000257007812 */ /* 0x000fe200078ee200 */
[----:B------:R-:W-:Y:S01]  /*e460*/  IMAD.SHL.U32 R87, R24, 0x4, RZ ;  /* 0x0000000418577824 */ /* 0x000fe200078e00ff */
[----:B------:R-:W-:Y:S01]  /*e470*/  SEL R24, RZ, 0xffffffff, P0 ;  /* 0xffffffffff187807 */ /* 0x000fe20000000000 */
[----:B------:R-:W-:Y:S01]  /*e480*/  IMAD.WIDE.U32 R20, R81, UR4, R20 ;  /* 0x0000000451147c25 */ /* 0x000fe2000f8e0014 */
[-C--:B------:R-:W-:Y:S01]  /*e490*/  ISETP.GE.AND P0, PT, R95, R85.reuse, PT ;  /* 0x000000555f00720c */ /* 0x080fe20003f06270 */
[----:B------:R-:W-:Y:S01]  /*e4a0*/  @!PT LDS RZ, [RZ] ;  /* 0x00000000fffff984 */ /* 0x000fe20000000800 */
[----:B------:R-:W-:Y:S01]  /*e4b0*/  @!PT LDS RZ, [RZ] ;  /* 0x00000000fffff984 */ /* 0x000fe20000000800 */
[----:B------:R-:W-:Y:S01]  /*e4c0*/  @!PT LDS RZ, [RZ] ;  /* 0x00000000fffff984 */ /* 0x000fe20000000800 */
[----:B------:R-:W-:Y:S01]  /*e4d0*/  @!PT LDS RZ, [RZ] ;  /* 0x00000000fffff984 */ /* 0x000fe20000000800 */
[----:B------:R0:W-:Y:S06]  /*e4e0*/  MEMBAR.ALL.CTA ;  /* 0x0000000000007992 */ /* 0x0001ec0000008000 */
[----:B0-----:R-:W0:Y:S01]  /*e4f0*/  FENCE.VIEW.ASYNC.S ;  /* 0x00000000000073c6 */ /* 0x001e220000000000 */
[----:B------:R-:W-:Y:S01]  /*e500*/  SHF.R.S32.HI R80, RZ, 0x1f, R81 ;  /* 0x0000001fff507819 */ /* 0x000fe20000011451 */
[----:B------:R-:W-:Y:S01]  /*e510*/  VIADD R91, R196, 0x180 ;  /* 0x00000180c45b7836 */ /* 0x000fe20000000000 */
[----:B------:R-:W-:Y:S01]  /*e520*/  LOP3.LUT R0, R87, 0x4, R0, 0xe2, !PT ;  /* 0x0000000457007812 */ /* 0x000fe200078ee200 */
[----:B------:R-:W-:Y:S01]  /*e530*/  IMAD.SHL.U32 R87, R24, 0x8, RZ ;  /* 0x0000000818577824 */ /* 0x000fe200078e00ff */
[----:B------:R-:W-:Y:S01]  /*e540*/  SEL R24, RZ, 0xffffffff, P0 ;  /* 0xffffffffff187807 */ /* 0x000fe20000000000 */
[----:B------:R-:W-:Y:S01]  /*e550*/  IMAD R80, R80, UR4, RZ ;  /* 0x0000000450507c24 */ /* 0x000fe2000f8e02ff */
[----:B------:R-:W-:Y:S01]  /*e560*/  ISETP.GE.AND P0, PT, R93, R85, PT ;  /* 0x000000555d00720c */ /* 0x000fe20003f06270 */
[----:B------:R-:W-:Y:S01]  /*e570*/  IMAD R88, R3, R84, RZ ;  /* 0x0000005403587224 */ /* 0x000fe200078e02ff */
[----:B------:R-:W-:Y:S01]  /*e580*/  LOP3.LUT R0, R87, 0x8, R0, 0xe2, !PT ;  /* 0x0000000857007812 */ /* 0x000fe200078ee200 */
[----:B------:R-:W-:Y:S01]  /*e590*/  IMAD.SHL.U32 R89, R24, 0x10, RZ ;  /* 0x0000001018597824 */ /* 0x000fe200078e00ff */
[----:B------:R-:W-:Y:S01]  /*e5a0*/  SEL R24, RZ, 0xffffffff, P0 ;  /* 0xffffffffff187807 */ /* 0x000fe20000000000 */
[----:B------:R-:W-:Y:S01]  /*e5b0*/  IMAD R87, R81, UR5, R80 ;  /* 0x0000000551577c24 */ /* 0x000fe2000f8e0250 */
[----:B------:R-:W-:Y:S01]  /*e5c0*/  SHF.R.S32.HI R80, RZ, 0x1f, R83 ;  /* 0x0000001fff507819 */ /* 0x000fe20000011453 */
[----:B------:R-:W-:Y:S01]  /*e5d0*/  ULDC.64 UR4, c[0x0][0xad8] ;  /* 0x0002b60000047ab9 */ /* 0x000fe20000000a00 */
[----:B------:R-:W-:Y:S01]  /*e5e0*/  LOP3.LUT R0, R89, 0x10, R0, 0xe2, !PT ;  /* 0x0000001059007812 */ /* 0x000fe200078ee200 */
[----:B------:R-:W-:Y:S01]  /*e5f0*/  IMAD.SHL.U32 R81, R24, 0x20, RZ ;  /* 0x0000002018517824 */ /* 0x000fe200078e00ff */
[----:B------:R-:W-:Y:S01]  /*e600*/  IADD3 R21, R21, R87, RZ ;  /* 0x0000005715157210 */ /* 0x000fe20007ffe0ff */
[----:B------:R-:W-:Y:S01]  /*e610*/  IMAD R80, R80, UR4, RZ ;  /* 0x0000000450507c24 */ /* 0x000fe2000f8e02ff */
[----:B------:R-:W-:Y:S01]  /*e620*/  ISETP.GE.AND P0, PT, R91, R85, PT ;  /* 0x000000555b00720c */ /* 0x000fe20003f06270 */
[----:B------:R-:W-:Y:S01]  /*e630*/  IMAD R87, R86, 0x40, R98 ;  /* 0x0000004056577824 */ /* 0x000fe200078e0262 */
[----:B------:R-:W-:Y:S01]  /*e640*/  LOP3.LUT R0, R81, 0x20, R0, 0xe2, !PT ;  /* 0x0000002051007812 */ /* 0x000fe200078ee200 */
[C---:B------:R-:W-:Y:S01]  /*e650*/  IMAD R81, R83.reuse, UR5, R80 ;  /* 0x0000000553517c24 */ /* 0x040fe2000f8e0250 */
[----:B------:R-:W-:Y:S01]  /*e660*/  SEL R3, RZ, 0x40, P0 ;  /* 0x00000040ff037807 */ /* 0x000fe20000000000 */
[----:B------:R-:W-:Y:S01]  /*e670*/  IMAD.WIDE.U32 R20, R83, UR4, R20 ;  /* 0x0000000453147c25 */ /* 0x000fe2000f8e0014 */
[----:B------:R-:W-:Y:S01]  /*e680*/  ISETP.GE.AND P1, PT, R87, R88, PT ;  /* 0x000000585700720c */ /* 0x000fe20003f26270 */
[----:B------:R-:W-:Y:S01]  /*e690*/  ULDC.64 UR4, c[0x0][0xa80] ;  /* 0x0002a00000047ab9 */ /* 0x000fe20000000a00 */
[----:B------:R-:W-:Y:S01]  /*e6a0*/  LOP3.LUT R3, R0, R3, RZ, 0xfc, !PT ;  /* 0x0000000300037212 */ /* 0x000fe200078efcff */
[----:B------:R-:W-:Y:S01]  /*e6b0*/  VIADD R90, R196, 0x1c0 ;  /* 0x000001c0c45a7836 */ /* 0x000fe20000000000 */
[----:B------:R-:W-:Y:S01]  /*e6c0*/  LEA R84, P2, R20, UR4, 0x1 ;  /* 0x0000000414547c11 */ /* 0x000fe2000f8408ff */
[----:B------:R-:W-:Y:S01]  /*e6d0*/  IMAD.IADD R21, R21, 0x1, R81 ;  /* 0x0000000115157824 */ /* 0x000fe200078e0251 */
[----:B------:R-:W-:Y:S01]  /*e6e0*/  IADD3 R98, R196, 0xc0, RZ ;  /* 0x000000c0c4627810 */ /* 0x000fe20007ffe0ff */
[----:B------:R-:W-:Y:S01]  /*e6f0*/  VIADD R0, R2, 0x28c20 ;  /* 0x00028c2002007836 */ /* 0x000fe20000000000 */
[----:B------:R-:W-:Y:S01]  /*e700*/  ISETP.GE.AND P0, PT, R90, R85, PT ;  /* 0x000000555a00720c */ /* 0x000fe20003f06270 */
[----:B------:R-:W-:Y:S01]  /*e710*/  VIADD R89, R196, 0x1c0 ;  /* 0x000001c0c4597836 */ /* 0x000fe20000000000 */
[----:B------:R-:W-:Y:S01]  /*e720*/  LEA.HI.X R86, R20, UR5, R21, 0x1, P2 ;  /* 0x0000000514567c11 */ /* 0x000fe200090f0c15 */
[C---:B------:R-:W-:Y:S01]  /*e730*/  VIADD R92, R196.reuse, 0x180 ;  /* 0x00000180c45c7836 */ /* 0x040fe20000000000 */
[----:B------:R-:W-:Y:S01]  /*e740*/  PRMT R0, RZ, 0x654, R0 ;  /* 0x00000654ff007816 */ /* 0x000fe20000000000 */
[C---:B------:R-:W-:Y:S01]  /*e750*/  VIADD R94, R196.reuse, 0x140 ;  /* 0x00000140c45e7836 */ /* 0x040fe20000000000 */
[----:B------:R-:W-:Y:S01]  /*e760*/  SEL R24, RZ, 0x80, P0 ;  /* 0x00000080ff187807 */ /* 0x000fe20000000000 */
[C---:B------:R-:W-:Y:S01]  /*e770*/  VIADD R96, R196.reuse, 0x100 ;  /* 0x00000100c4607836 */ /* 0x040fe20000000000 */
[----:B0-----:R0:W-:Y:S01]  /*e780*/  SYNCS.ARRIVE.TRANS64.RED.A1T0 RZ, [R0+URZ], RZ ;  /* 0x000000ff00ff79a7 */ /* 0x0011e2000810043f */
[C---:B------:R-:W-:Y:S01]  /*e790*/  VIADD R100, R196.reuse, 0x80 ;  /* 0x00000080c4647836 */ /* 0x040fe20000000000 */
[----:B------:R0:W2:Y:S01]  /*e7a0*/  SHFL.IDX PT, R20, R84, RZ, 0x181f ;  /* 0x00181fff54147589 */ /* 0x0000a200000e0000 */
[----:B------:R-:W-:Y:S01]  /*e7b0*/  VIADD R102, R196, 0x40 ;  /* 0x00000040c4667836 */ /* 0x000fe20000000000 */
[----:B------:R-:W-:Y:S01]  /*e7c0*/  BSSY B1, `(.L_x_3934) ;  /* 0x000002a000017945 */ /* 0x000fe20003800000 */
[----:B------:R-:W-:Y:S01]  /*e7d0*/  LOP3.LUT R24, R3, R24, RZ, 0xfc, !PT ;  /* 0x0000001803187212 */ /* 0x000fe200078efcff */
[----:B------:R0:W3:Y:S01]  /*e7e0*/  SHFL.IDX PT, R21, R86, RZ, 0x181f ;  /* 0x00181fff56157589 */ /* 0x0000e200000e0000 */
[----:B------:R-:W-:-:S02]  /*e7f0*/  SHF.R.S32.HI R89, RZ, 0x1f, R89 ;  /* 0x0000001fff597819 */ /* 0x000fc40000011459 */
[----:B------:R-:W-:Y:S02]  /*e800*/  SHF.R.S32.HI R92, RZ, 0x1f, R92 ;  /* 0x0000001fff5c7819 */ /* 0x000fe4000001145c */
[----:B------:R-:W-:Y:S02]  /*e810*/  SHF.R.S32.HI R94, RZ, 0x1f, R94 ;  /* 0x0000001fff5e7819 */ /* 0x000fe4000001145e */
[----:B------:R-:W-:Y:S02]  /*e820*/  SHF.R.S32.HI R96, RZ, 0x1f, R96 ;  /* 0x0000001fff607819 */ /* 0x000fe40000011460 */
[----:B------:R-:W-:Y:S02]  /*e830*/  SHF.R.S32.HI R98, RZ, 0x1f, R98 ;  /* 0x0000001fff627819 */ /* 0x000fe40000011462 */
[----:B------:R-:W-:Y:S02]  /*e840*/  SHF.R.S32.HI R100, RZ, 0x1f, R100 ;  /* 0x0000001fff647819 */ /* 0x000fe40000011464 */
[----:B------:R-:W-:Y:S01]  /*e850*/  SHF.R.S32.HI R102, RZ, 0x1f, R102 ;  /* 0x0000001fff667819 */ /* 0x000fe20000011466 */
[----:B0-----:R-:W-:Y:S06]  /*e860*/  @P1 BRA `(.L_x_3935) ;  /* 0x00000000007c1947 */ /* 0x001fec0003800000 */
[-C--:B------:R-:W-:Y:S02]  /*e870*/  ISETP.GE.AND P1, PT, R101, R85.reuse, PT ;  /* 0x000000556500720c */ /* 0x080fe40003f26270 */
[-C--:B------:R-:W-:Y:S02]  /*e880*/  ISETP.GE.AND P0, PT, R196, R85.reuse, PT ;  /* 0x00000055c400720c */ /* 0x080fe40003f06270 */
[-C--:B------:R-:W-:Y:S02]  /*e890*/  ISETP.GE.AND P5, PT, R99, R85.reuse, PT ;  /* 0x000000556300720c */ /* 0x080fe40003fa6270 */
[----:B------:R-:W-:-:S07]  /*e8a0*/  ISETP.GE.AND P3, PT, R97, R85, PT ;  /* 0x000000556100720c */ /* 0x000fce0003f66270 */
[C---:B--2---:R-:W-:Y:S02]  /*e8b0*/  @!P1 LEA R80, P2, R101.reuse, R20, 0x1 ;  /* 0x0000001465509211 */ /* 0x044fe400078408ff */
[----:B---3--:R-:W-:Y:S02]  /*e8c0*/  @!P0 IMAD.WIDE R82, R196, 0x2, R20 ;  /* 0x00000002c4528825 */ /* 0x008fe400078e0214 */
[----:B------:R-:W-:Y:S02]  /*e8d0*/  @!P1 LEA.HI.X R81, R101, R21, R102, 0x1, P2 ;  /* 0x0000001565519211 */ /* 0x000fe400010f0c66 */
[----:B------:R-:W-:Y:S01]  /*e8e0*/  ISETP.GE.AND P2, PT, R95, R85, PT ;  /* 0x000000555f00720c */ /* 0x000fe20003f46270 */
[----:B-----5:R0:W-:Y:S01]  /*e8f0*/  @!P0 ST.E.128 desc[UR40][R82.64], R4 ;  /* 0x0000000452008985 */ /* 0x0201e2000c101d28 */
[----:B------:R-:W-:-:S03]  /*e900*/  LOP3.LUT P0, RZ, R3, 0x40, RZ, 0xc0, !PT ;  /* 0x0000004003ff7812 */ /* 0x000fc6000780c0ff */
[----:B------:R2:W-:Y:S01]  /*e910*/  @!P1 ST.E.128 desc[UR40][R80.64], R12 ;  /* 0x0000000c50009985 */ /* 0x0005e2000c101d28 */
[----:B------:R-:W-:Y:S02]  /*e920*/  ISETP.GE.AND P1, PT, R93, R85, PT ;  /* 0x000000555d00720c */ /* 0x000fe40003f26270 */
[-C--:B0-----:R-:W-:Y:S02]  /*e930*/  @!P5 LEA R4, P4, R99, R20.reuse, 0x1 ;  /* 0x000000146304d211 */ /* 0x081fe400078808ff */
[-C--:B------:R-:W-:Y:S02]  /*e940*/  @!P3 LEA R6, P6, R97, R20.reuse, 0x1 ;  /* 0x000000146106b211 */ /* 0x080fe400078c08ff */
[-C--:B------:R-:W-:Y:S02]  /*e950*/  @!P5 LEA.HI.X R5, R99, R21.reuse, R100, 0x1, P4 ;  /* 0x000000156305d211 */ /* 0x080fe400020f0c64 */
[----:B------:R-:W-:Y:S02]  /*e960*/  LOP3.LUT P4, RZ, R24, 0x80, RZ, 0xc0, !PT ;  /* 0x0000008018ff7812 */ /* 0x000fe4000788c0ff */
[----:B------:R-:W-:Y:S01]  /*e970*/  @!P3 LEA.HI.X R7, R97, R21, R98, 0x1, P6 ;  /* 0x000000156107b211 */ /* 0x000fe200030f0c62 */
[----:B------:R0:W-:Y:S01]  /*e980*/  @!P5 ST.E.128 desc[UR40][R4.64], R32 ;  /* 0x000000200400d985 */ /* 0x0001e2000c101d28 */
[----:B------:R-:W-:-:S02]  /*e990*/  @!P2 LEA R82, P5, R95, R20, 0x1 ;  /* 0x000000145f52a211 */ /* 0x000fc400078a08ff */
[-C--:B--2---:R-:W-:Y:S01]  /*e9a0*/  @!P1 LEA R12, P6, R93, R20.reuse, 0x1 ;  /* 0x000000145d0c9211 */ /* 0x084fe200078c08ff */
[----:B------:R0:W-:Y:S01]  /*e9b0*/  @!P3 ST.E.128 desc[UR40][R6.64], R40 ;  /* 0x000000280600b985 */ /* 0x0001e2000c101d28 */
[-C--:B------:R-:W-:Y:S02]  /*e9c0*/  @P0 LEA R14, P3, R91, R20.reuse, 0x1 ;  /* 0x000000145b0e0211 */ /* 0x080fe400078608ff */
[-C--:B------:R-:W-:Y:S02]  /*e9d0*/  @!P2 LEA.HI.X R83, R95, R21.reuse, R96, 0x1, P5 ;  /* 0x000000155f53a211 */ /* 0x080fe400028f0c60 */
[-C--:B------:R-:W-:Y:S02]  /*e9e0*/  @!P1 LEA.HI.X R13, R93, R21.reuse, R94, 0x1, P6 ;  /* 0x000000155d0d9211 */ /* 0x080fe400030f0c5e */
[----:B------:R-:W-:Y:S01]  /*e9f0*/  @P4 LEA R20, P5, R90, R20, 0x1 ;  /* 0x000000145a144211 */ /* 0x000fe200078a08ff */
[----:B------:R0:W-:Y:S01]  /*ea00*/  @!P2 ST.E.128 desc[UR40][R82.64], R48 ;  /* 0x000000305200a985 */ /* 0x0001e2000c101d28 */
[----:B------:R-:W-:-:S02]  /*ea10*/  @P0 LEA.HI.X R15, R91, R21, R92, 0x1, P3 ;  /* 0x000000155b0f0211 */ /* 0x000fc400018f0c5c */
[----:B------:R-:W-:Y:S01]  /*ea20*/  @P4 LEA.HI.X R21, R90, R21, R89, 0x1, P5 ;  /* 0x000000155a154211 */ /* 0x000fe200028f0c59 */
[----:B------:R0:W-:Y:S04]  /*ea30*/  @!P1 ST.E.128 desc[UR40][R12.64], R56 ;  /* 0x000000380c009985 */ /* 0x0001e8000c101d28 */
[----:B------:R0:W-:Y:S04]  /*ea40*/  @P0 ST.E.128 desc[UR40][R14.64], R64 ;  /* 0x000000400e000985 */ /* 0x0001e8000c101d28 */
[----:B------:R0:W-:Y:S02]  /*ea50*/  @P4 ST.E.128 desc[UR40][R20.64], R72 ;  /* 0x0000004814004985 */ /* 0x0001e4000c101d28 */
.L_x_3935:
[----:B------:R-:W-:Y:S05]  /*ea60*/  BSYNC B1 ;  /* 0x0000000000017941 */ /* 0x000fea0003800000 */
.L_x_3934:
[----:B------:R-:W-:Y:S01]  /*ea70*/  VIADD R0, R87, 0x20 ;  /* 0x0000002057007836 */ /* 0x000fe20000000000 */
[----:B0----5:R0:W4:Y:S04]  /*ea80*/  SHFL.IDX PT, R5, R86, 0x1, 0x181f ;  /* 0x00381f0056057f89 */ /* 0x02112800000e0000 */
[----:B------:R-:W-:Y:S01]  /*ea90*/  ISETP.GE.AND P0, PT, R0, R88, PT ;  /* 0x000000580000720c */ /* 0x000fe20003f06270 */
[----:B------:R0:W0:-:S12]  /*eaa0*/  SHFL.IDX PT, R4, R84, 0x1, 0x181f ;  /* 0x00381f0054047f89 */ /* 0x00001800000e0000 */
[----:B------:R-:W-:Y:S05]  /*eab0*/  @P0 BRA `(.L_x_3936) ;  /* 0x0000001000680947 */ /* 0x000fea0003800000 */
[-C--:B------:R-:W-:Y:S02]  /*eac0*/  ISETP.GE.AND P5, PT, R101, R85.reuse, PT ;  /* 0x000000556500720c */ /* 0x080fe40003fa6270 */
[-C--:B------:R-:W-:Y:S02]  /*ead0*/  ISETP.GE.AND P6, PT, R196, R85.reuse, PT ;  /* 0x00000055c400720c */ /* 0x080fe40003fc6270 */
[-C--:B------:R-:W-:Y:S02]  /*eae0*/  ISETP.GE.AND P3, PT, R99, R85.reuse, PT ;  /* 0x000000556300720c */ /* 0x080fe40003f66270 */
[-C--:B------:R-:W-:Y:S02]  /*eaf0*/  ISETP.GE.AND P2, PT, R97, R85.reuse, PT ;  /* 0x000000556100720c */ /* 0x080fe40003f46270 */
[-C--:B------:R-:W-:Y:S02]  /*eb00*/  ISETP.GE.AND P1, PT, R95, R85.reuse, PT ;  /* 0x000000555f00720c */ /* 0x080fe40003f26270 */
[----:B------:R-:W-:-:S03]  /*eb10*/  ISETP.GE.AND P0, PT, R93, R85, PT ;  /* 0x000000555d00720c */ /* 0x000fc60003f06270 */
[CC--:B0-----:R-:W-:Y:S02]  /*eb20*/  @!P5 LEA R12, P4, R101.reuse, R4.reuse, 0x1 ;  /* 0x00000004650cd211 */ /* 0x0c1fe400078808ff */
[----:B----4-:R-:W-:Y:S02]  /*eb30*/  @!P6 IMAD.WIDE R6, R196, 0x2, R4 ;  /* 0x00000002c406e825 */ /* 0x010fe400078e0204 */
[----:B------:R-:W-:Y:S02]  /*eb40*/  @!P5 LEA.HI.X R13, R101, R5, R102, 0x1, P4 ;  /* 0x00000005650dd211 */ /* 0x000fe400020f0c66 */
[----:B------:R-:W-:Y:S01]  /*eb50*/  LOP3.LUT P4, RZ, R3, 0x40, RZ, 0xc0, !PT ;  /* 0x0000004003ff7812 */ /* 0x000fe2000788c0ff */
[----:B------:R0:W-:Y:S01]  /*eb60*/  @!P6 ST.E.128 desc[UR40][R6.64], R8 ;  /* 0x000000080600e985 */ /* 0x0001e2000c101d28 */
[----:B------:R-:W-:-:S03]  /*eb70*/  @!P3 LEA R14, P6, R99, R4, 0x1 ;  /* 0x00000004630eb211 */ /* 0x000fc600078c08ff */
[----:B------:R4:W-:Y:S01]  /*eb80*/  @!P5 ST.E.128 desc[UR40][R12.64], R28 ;  /* 0x0000001c0c00d985 */ /* 0x0009e2000c101d28 */
[-C--:B------:R-:W-:Y:S02]  /*eb90*/  @!P3 LEA.HI.X R15, R99, R5.reuse, R100, 0x1, P6 ;  /* 0x00000005630fb211 */ /* 0x080fe400030f0c64 */
[-C--:B--2---:R-:W-:Y:S02]  /*eba0*/  @!P2 LEA R20, P5, R97, R4.reuse, 0x1 ;  /* 0x000000046114a211 */ /* 0x084fe400078a08ff */
[-C--:B------:R-:W-:Y:S01]  /*ebb0*/  @!P1 LEA R32, P6, R95, R4.reuse, 0x1 ;  /* 0x000000045f209211 */ /* 0x080fe200078c08ff */
[----:B------:R4:W-:Y:S01]  /*ebc0*/  @!P3 ST.E.128 desc[UR40][R14.64], R36 ;  /* 0x000000240e00b985 */ /* 0x0009e2000c101d28 */
[----:B------:R-:W-:Y:S02]  /*ebd0*/  @!P0 LEA R34, P3, R93, R4, 0x1 ;  /* 0x000000045d228211 */ /* 0x000fe400078608ff */
[-C--:B---3--:R-:W-:Y:S02]  /*ebe0*/  @!P2 LEA.HI.X R21, R97, R5.reuse, R98, 0x1, P5 ;  /* 0x000000056115a211 */ /* 0x088fe400028f0c62 */
[----:B------:R-:W-:-:S02]  /*ebf0*/  @!P1 LEA.HI.X R33, R95, R5, R96, 0x1, P6 ;  /* 0x000000055f219211 */ /* 0x000fc400030f0c60 */
[----:B------:R-:W-:Y:S01]  /*ec00*/  @!P0 LEA.HI.X R35, R93, R5, R94, 0x1, P3 ;  /* 0x000000055d238211 */ /* 0x000fe200018f0c5e */
[----:B------:R4:W-:Y:S01]  /*ec10*/  @!P2 ST.E.128 desc[UR40][R20.64], R44 ;  /* 0x0000002c1400a985 */ /* 0x0009e2000c101d28 */
[----:B0-----:R-:W-:-:S03]  /*ec20*/  @P4 LEA R6, P5, R91, R4, 0x1 ;  /* 0x000000045b064211 */ /* 0x001fc600078a08ff */
[----:B------:R4:W-:Y:S01]  /*ec30*/  @!P1 ST.E.128 desc[UR40][R32.64], R52 ;  /* 0x0000003420009985 */ /* 0x0009e2000c101d28 */
[----:B------:R-:W-:-:S03]  /*ec40*/  @P4 LEA.HI.X R7, R91, R5, R92, 0x1, P5 ;  /* 0x000000055b074211 */ /* 0x000fc600028f0c5c */
[----:B------:R4:W-:Y:S01]  /*ec50*/  @!P0 ST.E.128 desc[UR40][R34.64], R60 ;  /* 0x0000003c22008985 */ /* 0x0009e2000c101d28 */
[----:B------:R-:W-:-:S03]  /*ec60*/  LOP3.LUT P0, RZ, R24, 0x80, RZ, 0xc0, !PT ;  /* 0x0000008018ff7812 */ /* 0x000fc6000780c0ff */
[----:B------:R4:W-:Y:S10]  /*ec70*/  @P4 ST.E.128 desc[UR40][R6.64], R68 ;  /* 0x0000004406004985 */ /* 0x0009f4000c101d28 */
[----:B------:R-:W-:Y:S05]  /*ec80*/  @!P0 BRA `(.L_x_3936) ;  /* 0x0000000c00f48947 */ /* 0x000fea0003800000 */
[----:B------:R-:W-:-:S04]  /*ec90*/  LEA R4, P0, R90, R4, 0x1 ;  /* 0x000000045a047211 */ /* 0x000fc800078008ff */
[----:B------:R-:W-:-:S05]  /*eca0*/  LEA.HI.X R5, R90, R5, R89, 0x1, P0 ;  /* 0x000000055a057211 */ /* 0x000fca00000f0c59 */
[----:B------:R0:W-:Y:S01]  /*ecb0*/  ST.E.128 desc[UR40][R4.64], R76 ;  /* 0x0000004c04007985 */ /* 0x0001e2000c101d28 */
[----:B------:R-:W-:Y:S05]  /*ecc0*/  BRA `(.L_x_3936) ;  /* 0x0000000c00e47947 */ /* 0x000fea0003800000 */
.L_x_3931:
[----:B------:R-:W3:Y:S01]  /*ecd0*/  LDL.LU R6, [R1+0x18] ;  /* 0x0000180001067983 */ /* 0x000ee20000300800 */
[----:B------:R-:W-:Y:S01]  /*ece0*/  ULDC.64 UR4, c[0x0][0xc00] ;  /* 0x0003000000047ab9 */ /* 0x000fe20000000a00 */
[----:B------:R-:W-:Y:S01]  /*ecf0*/  IMAD.MOV.U32 R3, RZ, RZ, RZ ;  /* 0x000000ffff037224 */ /* 0x000fe200078e00ff */
[----:B------:R-:W4:Y:S01]  /*ed00*/  LDC R29, c[0x0][0xbe8] ;  /* 0x0002fa00ff1d7b82 */ /* 0x000f220000000800 */
[----:B------:R-:W2:Y:S01]  /*ed10*/  LDL.LU R0, [R1+0x1c] ;  /* 0x00001c0001007983 */ /* 0x000ea20000300800 */
[----:B------:R-:W-:-:S04]  /*ed20*/  ISETP.NE.U32.AND P0, PT, RZ, UR4, PT ;  /* 0x00000004ff007c0c */ /* 0x000fc8000bf05070 */
[----:B------:R-:W-:Y:S02]  /*ed30*/  ISETP.NE.AND.EX P0, PT, RZ, UR5, PT, P0 ;  /* 0x00000005ff007c0c */ /* 0x000fe4000bf05300 */
[----:B---3--:R-:W-:-:S04]  /*ed40*/  IADD3 R4, P1, R6, UR4, RZ ;  /* 0x0000000406047c10 */ /* 0x008fc8000ff3e0ff */
[----:B--2---:R-:W-:Y:S01]  /*ed50*/  IADD3.X R5, R0, UR5, RZ, P1, !PT ;  /* 0x0000000500057c10 */ /* 0x004fe20008ffe4ff */
[----:B------:R-:W-:Y:S02]  /*ed60*/  ULDC.64 UR4, c[0x0][0xc08] ;  /* 0x0003020000047ab9 */ /* 0x000fe40000000a00 */
[----:B------:R-:W-:-:S04]  /*ed70*/  ISETP.NE.U32.AND P1, PT, RZ, UR4, PT ;  /* 0x00000004ff007c0c */ /* 0x000fc8000bf25070 */
[----:B------:R2:W5:Y:S01]  /*ed80*/  @P0 LDG.E R3, desc[UR40][R4.64] ;  /* 0x0000002804030981 */ /* 0x000562000c1e1900 */
[----:B------:R-:W-:Y:S01]  /*ed90*/  ISETP.NE.AND.EX P1, PT, RZ, UR5, PT, P1 ;  /* 0x00000005ff007c0c */ /* 0x000fe2000bf25310 */
[----:B------:R-:W3:-:S12]  /*eda0*/  S2R R24, SR_TID.X ;  /* 0x0000000000187919 */ /* 0x000ed80000002100 */
[----:B------:R-:W-:Y:S01]  /*edb0*/  @P1 IADD3 R6, P2, R6, UR4, RZ ;  /* 0x0000000406061c10 */ /* 0x000fe2000ff5e0ff */
[----:B------:R-:W-:-:S03]  /*edc0*/  ULDC UR4, c[0x0][0xa88] ;  /* 0x0002a20000047ab9 */ /* 0x000fc60000000800 */
[----:B------:R-:W-:Y:S01]  /*edd0*/  @P1 IADD3.X R7, R0, UR5, RZ, P2, !PT ;  /* 0x0000000500071c10 */ /* 0x000fe200097fe4ff */
[----:B------:R-:W-:-:S06]  /*ede0*/  IMAD.U32 R0, RZ, RZ, UR4 ;  /* 0x00000004ff007e24 */ /* 0x000fcc000f8e00ff */
[----:B------:R2:W5:Y:S01]  /*edf0*/  @P1 LDG.E R0, desc[UR40][R6.64] ;  /* 0x0000002806001981 */ /* 0x000562000c1e1900 */
[----:B---3--:R-:W-:-:S05]  /*ee00*/  VIADD R24, R24, 0xffffff80 ;  /* 0xffffff8018187836 */ /* 0x008fca0000000000 */
[----:B------:R-:W-:Y:S01]  /*ee10*/  ISETP.GE.AND P2, PT, R24, 0x40, PT ;  /* 0x000000401800780c */ /* 0x000fe20003f46270 */
[----:B--2-4-:R-:W-:-:S12]  /*ee20*/  @P1 BRA `(.L_x_3937) ;  /* 0x0000000000101947 */ /* 0x014fd80003800000 */
[----:B------:R-:W-:Y:S05]  /*ee30*/  @!P0 BRA `(.L_x_3937) ;  /* 0x00000000000c8947 */ /* 0x000fea0003800000 */
[----:B------:R-:W2:Y:S04]  /*ee40*/  LDG.E R7, desc[UR40][R4.64] ;  /* 0x0000002804077981 */ /* 0x000ea8000c1e1900 */
[----:B-----5:R-:W2:Y:S02]  /*ee50*/  LDG.E R0, desc[UR40][R4.64+0x4] ;  /* 0x0000042804007981 */ /* 0x020ea4000c1e1900 */
[----:B--2---:R-:W-:-:S07]  /*ee60*/  IMAD.IADD R0, R0, 0x1, -R7 ;  /* 0x0000000100007824 */ /* 0x004fce00078e0a07 */
.L_x_3937:
[----:B------:R-:W2:Y:S04]  /*ee70*/  LDL.LU R5, [R1+0x20] ;  /* 0x0000200001057983 */ /* 0x000ea80000300800 */
[----:B------:R-:W3:Y:S04]  /*ee80*/  LDL.LU R4, [R1+0x40] ;  /* 0x0000400001047983 */ /* 0x000ee80000300800 */
[----:B------:R-:W4:Y:S04]  /*ee90*/  LDL R28, [R1+0x14] ;  /* 0x00001400011c7983 */ /* 0x000f280000100800 */
[----:B------:R0:W5:Y:S01]  /*eea0*/  LDL R20, [R1+0x38] ;  /* 0x0000380001147983 */ /* 0x0001620000100800 */
[----:B------:R-:W-:Y:S01]  /*eeb0*/  BSSY B1, `(.L_x_3938) ;  /* 0x000002e000017945 */ /* 0x000fe20003800000 */
[----:B-----5:R-:W-:-:S02]  /*eec0*/  SHF.R.S32.HI R10, RZ, 0x1f, R3 ;  /* 0x0000001fff0a7819 */ /* 0x020fc40000011403 */
[----:B--2---:R-:W-:Y:S02]  /*eed0*/  SEL R15, R5, RZ, !P0 ;  /* 0x000000ff050f7207 */ /* 0x004fe40004000000 */
[----:B---3--:R-:W-:Y:S02]  /*eee0*/  SEL R14, R4, RZ, !P0 ;  /* 0x000000ff040e7207 */ /* 0x008fe40004000000 */
[----:B----4-:R-:W-:Y:S01]  /*eef0*/  SHF.R.S32.HI R13, RZ, 0x1f, R28 ;  /* 0x0000001fff0d7819 */ /* 0x010fe2000001141c */
[----:B0-----:R-:W-:Y:S06]  /*ef00*/  @P2 BRA `(.L_x_3939) ;  /* 0x0000000000a02947 */ /* 0x001fec0003800000 */
[----:B------:R-:W0:Y:S01]  /*ef10*/  S2R R4, SR_TID.X ;  /* 0x0000000000047919 */ /* 0x000e220000002100 */
[----:B------:R-:W2:Y:S02]  /*ef20*/  LDC R11, c[0x0][0xbe8] ;  /* 0x0002fa00ff0b7b82 */ /* 0x000ea40000000800 */
[----:B--2---:R-:W-:Y:S02]  /*ef30*/  IMAD R5, R0, R11, RZ ;  /* 0x0000000b00057224 */ /* 0x004fe400078e02ff */
[----:B0-----:R-:W-:-:S05]  /*ef40*/  IMAD R4, R20, 0x40, R4 ;  /* 0x0000004014047824 */ /* 0x001fca00078e0204 */
[----:B------:R-:W-:-:S04]  /*ef50*/  IADD3 R12, R4, -0x80, RZ ;  /* 0xffffff80040c7810 */ /* 0x000fc80007ffe0ff */
        /* <DEDUP_REMOVED lines=9> */
[----:B------:R-:W0:Y:S08]  /*eff0*/  @P0 LDC R9, c[0x0][0xbec] ;  /* 0x0002fb00ff090b82 */ /* 0x000e300000000800 */
[----:B------:R-:W2:Y:S01]  /*f000*/  @P0 LDC R21, c[0x0][0xbf0] ;  /* 0x0002fc00ff150b82 */ /* 0x000ea20000000800 */
[----:B0-----:R-:W-:-:S04]  /*f010*/  @P0 IMAD.HI.U32 R6, R12, R9, RZ ;  /* 0x000000090c060227 */ /* 0x001fc800078e00ff */
[----:B------:R-:W-:Y:S01]  /*f020*/  IMAD R9, R28, UR5, R8 ;  /* 0x000000051c097c24 */ /* 0x000fe2000f8e0208 */
[----:B------:R-:W-:Y:S01]  /*f030*/  ULDC.64 UR4, c[0x0][0xb98] ;  /* 0x0002e60000047ab9 */ /* 0x000fe20000000a00 */
[----:B--2---:R-:W-:Y:S02]  /*f040*/  @P0 SHF.R.U32.HI R7, RZ, R21, R6 ;  /* 0x00000015ff070219 */ /* 0x004fe40000011606 */
        /* <DEDUP_REMOVED lines=20> */
.L_x_3939:
[----:B------:R-:W-:Y:S05]  /*f190*/  BSYNC B1 ;  /* 0x0000000000017941 */ /* 0x000fea0003800000 */
.L_x_3938:
[----:B------:R-:W-:Y:S01]  /*f1a0*/  ISETP.NE.AND P0, PT, R29, 0x1, PT ;  /* 0x000000011d00780c */ /* 0x000fe20003f05270 */
[----:B------:R-:W2:Y:S01]  /*f1b0*/  LDC R21, c[0x0][0xac8] ;  /* 0x0002b200ff157b82 */ /* 0x000ea20000000800 */
[----:B------:R-:W-:Y:S01]  /*f1c0*/  ULDC.64 UR4, c[0x0][0xaa0] ;  /* 0x0002a80000047ab9 */ /* 0x000fe20000000a00 */
[--C-:B------:R-:W-:Y:S01]  /*f1d0*/  SHF.R.S32.HI R8, RZ, 0x1f, R24.reuse ;  /* 0x0000001fff087819 */ /* 0x100fe20000011418 */
[----:B0-----:R-:W-:Y:S01]  /*f1e0*/  IMAD R6, R10, UR4, RZ ;  /* 0x000000040a067c24 */ /* 0x001fe2000f8e02ff */
[----:B------:R-:W-:Y:S01]  /*f1f0*/  SHF.R.S32.HI R12, RZ, 0x1f, R24 ;  /* 0x0000001fff0c7819 */ /* 0x000fe20000011418 */
[C---:B------:R-:W-:Y:S01]  /*f200*/  IMAD.WIDE.U32 R4, R3.reuse, UR4, RZ ;  /* 0x0000000403047c25 */ /* 0x040fe2000f8e00ff */
[-C--:B------:R-:W-:Y:S01]  /*f210*/  LEA.HI R8, R8, R24.reuse, RZ, 0x3 ;  /* 0x0000001808087211 */ /* 0x080fe200078f18ff */
[----:B------:R-:W-:Y:S01]  /*f220*/  BSSY B1, `(.L_x_3940) ;  /* 0x000007f000017945 */ /* 0x000fe20003800000 */
[----:B------:R-:W-:Y:S01]  /*f230*/  LEA.HI R12, R12, R24, RZ, 0x3 ;  /* 0x000000180c0c7211 */ /* 0x000fe200078f18ff */
[----:B------:R-:W-:Y:S01]  /*f240*/  IMAD R3, R3, UR5, R6 ;  /* 0x0000000503037c24 */ /* 0x000fe2000f8e0206 */
[----:B------:R-:W-:Y:S01]  /*f250*/  ULDC.64 UR4, c[0x0][0xae8] ;  /* 0x0002ba0000047ab9 */ /* 0x000fe20000000a00 */
[----:B------:R-:W-:Y:S01]  /*f260*/  LOP3.LUT R8, R8, 0xfffffff8, RZ, 0xc0, !PT ;  /* 0xfffffff808087812 */ /* 0x000fe200078ec0ff */
[----:B------:R-:W0:Y:S01]  /*f270*/  @P0 LDC R7, c[0x0][0xbec] ;  /* 0x0002fb00ff070b82 */ /* 0x000e220000000800 */
[----:B------:R-:W-:Y:S01]  /*f280*/  IMAD.IADD R5, R5, 0x1, R3 ;  /* 0x0000000105057824 */ /* 0x000fe200078e0203 */
[----:B------:R-:W-:Y:S01]  /*f290*/  SHF.R.S32.HI R12, RZ, 0x3, R12 ;  /* 0x00000003ff0c7819 */ /* 0x000fe2000001140c */
[----:B------:R-:W-:Y:S01]  /*f2a0*/  IMAD R3, R13, UR4, RZ ;  /* 0x000000040d037c24 */ /* 0x000fe2000f8e02ff */
[----:B------:R-:W-:Y:S01]  /*f2b0*/  IADD3 R33, R196, 0x180, RZ ;  /* 0x00000180c4217810 */ /* 0x000fe20007ffe0ff */
[----:B------:R-:W-:Y:S01]  /*f2c0*/  IMAD.IADD R8, R24, 0x1, -R8 ;  /* 0x0000000118087824 */ /* 0x000fe200078e0a08 */
[----:B------:R-:W-:Y:S01]  /*f2d0*/  IADD3 R42, R196, 0x80, RZ ;  /* 0x00000080c42a7810 */ /* 0x000fe20007ffe0ff */
[C---:B------:R-:W-:Y:S01]  /*f2e0*/  IMAD R3, R28.reuse, UR5, R3 ;  /* 0x000000051c037c24 */ /* 0x040fe2000f8e0203 */
[----:B------:R-:W3:Y:S01]  /*f2f0*/  @P0 LDC R9, c[0x0][0xbf0] ;  /* 0x0002fc00ff090b82 */ /* 0x000ee20000000800 */
[----:B------:R-:W-:Y:S01]  /*f300*/  IMAD.WIDE.U32 R4, R28, UR4, R4 ;  /* 0x000000041c047c25 */ /* 0x000fe2000f8e0004 */
[----:B------:R-:W-:Y:S01]  /*f310*/  ULDC.64 UR4, c[0x0][0xaf0] ;  /* 0x0002bc0000047ab9 */ /* 0x000fe20000000a00 */
[----:B------:R-:W-:-:S02]  /*f320*/  SHF.R.S32.HI R42, RZ, 0x1f, R42 ;  /* 0x0000001fff2a7819 */ /* 0x000fc4000001142a */
[----:B------:R-:W-:Y:S01]  /*f330*/  VIADD R43, R196, 0x40 ;  /* 0x00000040c42b7836 */ /* 0x000fe20000000000 */
[----:B------:R-:W-:Y:S01]  /*f340*/  IADD3 R5, R5, R3, RZ ;  /* 0x0000000305057210 */ /* 0x000fe20007ffe0ff */
[----:B------:R-:W-:Y:S01]  /*f350*/  IMAD R6, R8, 0x20, R12 ;  /* 0x0000002008067824 */ /* 0x000fe200078e020c */
[-C--:B--2---:R-:W-:Y:S01]  /*f360*/  ISETP.GE.AND P2, PT, R196, R21.reuse, PT ;  /* 0x00000015c400720c */ /* 0x084fe20003f46270 */
[----:B------:R-:W-:Y:S01]  /*f370*/  IMAD R3, R14, UR4, RZ ;  /* 0x000000040e037c24 */ /* 0x000fe2000f8e02ff */
[----:B------:R-:W-:Y:S01]  /*f380*/  ISETP.GE.AND P1, PT, R43, R21, PT ;  /* 0x000000152b00720c */ /* 0x000fe20003f26270 */
[----:B------:R-:W-:Y:S02]  /*f390*/  IMAD R8, R20, 0x40, R6 ;  /* 0x0000004014087824 */ /* 0x000fe400078e0206 */
[----:B------:R-:W-:Y:S01]  /*f3a0*/  VIADD R41, R196, 0x80 ;  /* 0x00000080c4297836 */ /* 0x000fe20000000000 */
[----:B------:R-:W-:Y:S01]  /*f3b0*/  SEL R10, RZ, 0xffffffff, P1 ;  /* 0xffffffffff0a7807 */ /* 0x000fe20000800000 */
[----:B------:R-:W-:-:S02]  /*f3c0*/  IMAD R3, R15, UR5, R3 ;  /* 0x000000050f037c24 */ /* 0x000fc4000f8e0203 */
[----:B------:R-:W-:Y:S01]  /*f3d0*/  IMAD.WIDE.U32 R4, R15, UR4, R4 ;  /* 0x000000040f047c25 */ /* 0x000fe2000f8e0004 */
[----:B------:R-:W-:Y:S01]  /*f3e0*/  SHF.L.U32 R10, R10, 0x1, RZ ;  /* 0x000000010a0a7819 */ /* 0x000fe200000006ff */
[----:B------:R-:W-:Y:S02]  /*f3f0*/  ULDC.64 UR4, c[0x0][0xae0] ;  /* 0x0002b80000047ab9 */ /* 0x000fe40000000a00 */
[----:B0-----:R-:W-:Y:S01]  /*f400*/  @P0 IMAD.HI.U32 R6, R8, R7, RZ ;  /* 0x0000000708060227 */ /* 0x001fe200078e00ff */
[----:B------:R-:W-:Y:S02]  /*f410*/  SEL R7, RZ, 0x1, P2 ;  /* 0x00000001ff077807 */ /* 0x000fe40001000000 */
[----:B------:R-:W-:Y:S01]  /*f420*/  ISETP.GE.AND P2, PT, R41, R21, PT ;  /* 0x000000152900720c */ /* 0x000fe20003f46270 */
[----:B------:R-:W-:Y:S02]  /*f430*/  VIADD R39, R196, 0xc0 ;  /* 0x000000c0c4277836 */ /* 0x000fe40000000000 */
[----:B------:R-:W-:-:S02]  /*f440*/  IMAD.IADD R5, R5, 0x1, R3 ;  /* 0x0000000105057824 */ /* 0x000fc400078e0203 */
[----:B------:R-:W-:Y:S01]  /*f450*/  IMAD.MOV.U32 R3, RZ, RZ, R8 ;  /* 0x000000ffff037224 */ /* 0x000fe200078e0008 */
[----:B---3--:R-:W-:Y:S01]  /*f460*/  @P0 SHF.R.U32.HI R3, RZ, R9, R6 ;  /* 0x00000009ff030219 */ /* 0x008fe20000011606 */
[----:B------:R-:W-:Y:S01]  /*f470*/  VIADD R37, R196, 0x100 ;  /* 0x00000100c4257836 */ /* 0x000fe20000000000 */
[----:B------:R-:W-:Y:S01]  /*f480*/  LOP3.LUT R9, R10, 0x2, R7, 0xe2, !PT ;  /* 0x000000020a097812 */ /* 0x000fe200078ee207 */
[----:B------:R-:W-:Y:S01]  /*f490*/  IMAD R31, R0, R29, RZ ;  /* 0x0000001d001f7224 */ /* 0x000fe200078e02ff */
[-C--:B------:R-:W-:Y:S01]  /*f4a0*/  ISETP.GE.AND P1, PT, R39, R21.reuse, PT ;  /* 0x000000152700720c */ /* 0x080fe20003f26270 */
[----:B------:R-:W-:Y:S01]  /*f4b0*/  IMAD.MOV R7, RZ, RZ, -R3 ;  /* 0x000000ffff077224 */ /* 0x000fe200078e0a03 */
[----:B------:R-:W-:Y:S01]  /*f4c0*/  SEL R10, RZ, 0xffffffff, P2 ;  /* 0xffffffffff0a7807 */ /* 0x000fe20001000000 */
[----:B------:R-:W-:Y:S01]  /*f4d0*/  IMAD.WIDE.U32 R4, R3, UR4, R4 ;  /* 0x0000000403047c25 */ /* 0x000fe2000f8e0004 */
[----:B------:R-:W-:Y:S02]  /*f4e0*/  SHF.R.S32.HI R6, RZ, 0x1f, R3 ;  /* 0x0000001fff067819 */ /* 0x000fe40000011403 */
[----:B------:R-:W-:Y:S01]  /*f4f0*/  SEL R11, RZ, 0xffffffff, P1 ;  /* 0xffffffffff0b7807 */ /* 0x000fe20000800000 */
[----:B------:R-:W-:Y:S01]  /*f500*/  IMAD.SHL.U32 R10, R10, 0x4, RZ ;  /* 0x000000040a0a7824 */ /* 0x000fe200078e00ff */
[----:B------:R-:W-:Y:S01]  /*f510*/  ISETP.GE.AND P0, PT, R37, R21, PT ;  /* 0x000000152500720c */ /* 0x000fe20003f06270 */
[----:B------:R-:W-:-:S02]  /*f520*/  IMAD R6, R6, UR4, RZ ;  /* 0x0000000406067c24 */ /* 0x000fc4000f8e02ff */
[----:B------:R-:W-:Y:S01]  /*f530*/  IMAD.SHL.U32 R11, R11, 0x8, RZ ;  /* 0x000000080b0b7824 */ /* 0x000fe200078e00ff */
[----:B------:R-:W-:Y:S01]  /*f540*/  LOP3.LUT R0, R10, 0x4, R9, 0xe2, !PT ;  /* 0x000000040a007812 */ /* 0x000fe200078ee209 */
[----:B------:R-:W-:Y:S02]  /*f550*/  IMAD R7, R29, R7, R8 ;  /* 0x000000071d077224 */ /* 0x000fe400078e0208 */
[----:B------:R-:W-:Y:S01]  /*f560*/  IMAD R9, R3, UR5, R6 ;  /* 0x0000000503097c24 */ /* 0x000fe2000f8e0206 */
[----:B------:R-:W-:Y:S01]  /*f570*/  SEL R6, RZ, 0xffffffff, P0 ;  /* 0xffffffffff067807 */ /* 0x000fe20000000000 */
[----:B------:R-:W-:Y:S01]  /*f580*/  VIADD R35, R196, 0x140 ;  /* 0x00000140c4237836 */ /* 0x000fe20000000000 */
[----:B------:R-:W-:Y:S01]  /*f590*/  LOP3.LUT R3, R11, 0x8, R0, 0xe2, !PT ;  /* 0x000000080b037812 */ /* 0x000fe200078ee200 */
[----:B------:R-:W-:Y:S01]  /*f5a0*/  ULDC.64 UR4, c[0x0][0xad8] ;  /* 0x0002b60000047ab9 */ /* 0x000fe20000000a00 */
[----:B------:R-:W-:Y:S01]  /*f5b0*/  SHF.R.S32.HI R0, RZ, 0x1f, R7 ;  /* 0x0000001fff007819 */ /* 0x000fe20000011407 */
[----:B------:R-:W-:Y:S01]  /*f5c0*/  IMAD.SHL.U32 R6, R6, 0x10, RZ ;  /* 0x0000001006067824 */ /* 0x000fe200078e00ff */
[----:B------:R-:W-:Y:S01]  /*f5d0*/  ISETP.GE.AND P0, PT, R35, R21, PT ;  /* 0x000000152300720c */ /* 0x000fe20003f06270 */
[----:B------:R-:W-:-:S02]  /*f5e0*/  IMAD.IADD R5, R5, 0x1, R9 ;  /* 0x0000000105057824 */ /* 0x000fc400078e0209 */
[----:B------:R-:W-:Y:S01]  /*f5f0*/  IMAD R0, R0, UR4, RZ ;  /* 0x0000000400007c24 */ /* 0x000fe2000f8e02ff */
[----:B------:R-:W-:Y:S01]  /*f600*/  LOP3.LUT R6, R6, 0x10, R3, 0xe2, !PT ;  /* 0x0000001006067812 */ /* 0x000fe200078ee203 */
[----:B------:R-:W-:Y:S01]  /*f610*/  IMAD.WIDE.U32 R4, R7, UR4, R4 ;  /* 0x0000000407047c25 */ /* 0x000fe2000f8e0004 */
[----:B------:R-:W-:Y:S02]  /*f620*/  SEL R8, RZ, 0xffffffff, P0 ;  /* 0xffffffffff087807 */ /* 0x000fe40000000000 */
[----:B------:R-:W-:Y:S01]  /*f630*/  ISETP.GE.AND P0, PT, R33, R21, PT ;  /* 0x000000152100720c */ /* 0x000fe20003f06270 */
[----:B------:R-:W-:Y:S01]  /*f640*/  IMAD R3, R7, UR5, R0 ;  /* 0x0000000507037c24 */ /* 0x000fe2000f8e0200 */
[----:B------:R-:W-:Y:S01]  /*f650*/  ULDC.64 UR4, c[0x0][0xa80] ;  /* 0x0002a00000047ab9 */ /* 0x000fe20000000a00 */
[----:B------:R-:W-:Y:S01]  /*f660*/  IMAD R0, R20, 0x40, R12 ;  /* 0x0000004014007824 */ /* 0x000fe200078e020c */
[----:B------:R-:W-:Y:S01]  /*f670*/  SEL R7, RZ, 0x40, P0 ;  /* 0x00000040ff077807 */ /* 0x000fe20000000000 */
[----:B------:R-:W-:Y:S01]  /*f680*/  IMAD.SHL.U32 R9, R8, 0x20, RZ ;  /* 0x0000002008097824 */ /* 0x000fe200078e00ff */
[----:B------:R-:W-:Y:S01]  /*f690*/  LEA R20, P1, R4, UR4, 0x1 ;  /* 0x0000000404147c11 */ /* 0x000fe2000f8208ff */
[----:B------:R-:W-:Y:S01]  /*f6a0*/  VIADD R30, R196, 0x1c0 ;  /* 0x000001c0c41e7836 */ /* 0x000fe20000000000 */
[----:B------:R-:W-:Y:S01]  /*f6b0*/  ISETP.GE.AND P0, PT, R0, R31, PT ;  /* 0x0000001f0000720c */ /* 0x000fe20003f06270 */
[----:B------:R-:W-:Y:S01]  /*f6c0*/  IMAD.IADD R3, R5, 0x1, R3 ;  /* 0x0000000105037824 */ /* 0x000fe200078e0203 */
[----:B------:R-:W-:Y:S01]  /*f6d0*/  LOP3.LUT R6, R9, 0x20, R6, 0xe2, !PT ;  /* 0x0000002009067812 */ /* 0x000fe200078ee206 */
[----:B------:R-:W-:Y:S01]  /*f6e0*/  VIADD R32, R196, 0x1c0 ;  /* 0x000001c0c4207836 */ /* 0x000fe20000000000 */
[----:B------:R-:W-:Y:S01]  /*f6f0*/  ISETP.GE.AND P2, PT, R30, R21, PT ;  /* 0x000000151e00720c */ /* 0x000fe20003f46270 */
[----:B------:R-:W-:Y:S01]  /*f700*/  VIADD R34, R196, 0x180 ;  /* 0x00000180c4227836 */ /* 0x000fe20000000000 */
[----:B------:R-:W-:Y:S01]  /*f710*/  LEA.HI.X R3, R4, UR5, R3, 0x1, P1 ;  /* 0x0000000504037c11 */ /* 0x000fe200088f0c03 */
[----:B------:R-:W-:Y:S01]  /*f720*/  VIADD R36, R196, 0x140 ;  /* 0x00000140c4247836 */ /* 0x000fe20000000000 */
[----:B------:R-:W-:Y:S01]  /*f730*/  LOP3.LUT R24, R6, R7, RZ, 0xfc, !PT ;  /* 0x0000000706187212 */ /* 0x000fe200078efcff */
[C---:B------:R-:W-:Y:S01]  /*f740*/  VIADD R38, R196.reuse, 0x100 ;  /* 0x00000100c4267836 */ /* 0x040fe20000000000 */
[----:B------:R-:W-:Y:S01]  /*f750*/  SEL R5, RZ, 0x80, P2 ;  /* 0x00000080ff057807 */ /* 0x000fe20001000000 */
[C---:B------:R-:W-:Y:S01]  /*f760*/  VIADD R40, R196.reuse, 0xc0 ;  /* 0x000000c0c4287836 */ /* 0x040fe20000000000 */
[----:B------:R0:W2:Y:S01]  /*f770*/  SHFL.IDX PT, R6, R20, RZ, 0x181f ;  /* 0x00181fff14067589 */ /* 0x0000a200000e0000 */
[----:B------:R-:W-:Y:S01]  /*f780*/  VIADD R44, R196, 0x40 ;  /* 0x00000040c42c7836 */ /* 0x000fe20000000000 */
[----:B------:R-:W-:-:S02]  /*f790*/  LOP3.LUT R28, R24, R5, RZ, 0xfc, !PT ;  /* 0x00000005181c7212 */ /* 0x000fc400078efcff */
[----:B------:R0:W3:Y:S01]  /*f7a0*/  SHFL.IDX PT, R7, R3, RZ, 0x181f ;  /* 0x00181fff03077589 */ /* 0x0000e200000e0000 */
        /* <DEDUP_REMOVED lines=11> */
[CC--:B--2---:R-:W-:Y:S02]  /*f860*/  @!P2 LEA R8, P0, R43.reuse, R6.reuse, 0x1 ;  /* 0x000000062b08a211 */ /* 0x0c4fe400078008ff */
[----:B---3--:R-:W-:Y:S02]  /*f870*/  @!P1 IMAD.WIDE R4, R196, 0x2, R6 ;  /* 0x00000002c4049825 */ /* 0x008fe400078e0206 */
[----:B------:R-:W-:Y:S02]  /*f880*/  @!P2 LEA.HI.X R9, R43, R7, R44, 0x1, P0 ;  /* 0x000000072b09a211 */ /* 0x000fe400000f0c2c */
[----:B------:R-:W-:Y:S01]  /*f890*/  @!P5 LEA R10, P4, R41, R6, 0x1 ;  /* 0x00000006290ad211 */ /* 0x000fe200078808ff */
[----:B------:R-:W-:Y:S01]  /*f8a0*/  @!P1 ST.E.128 desc[UR40][R4.64], RZ ;  /* 0x000000ff04009985 */ /* 0x000fe2000c101d28 */
[-C--:B------:R-:W-:Y:S02]  /*f8b0*/  ISETP.GE.AND P1, PT, R35, R21.reuse, PT ;  /* 0x000000152300720c */ /* 0x080fe40003f26270 */
[----:B------:R-:W-:Y:S01]  /*f8c0*/  LOP3.LUT P0, RZ, R24, 0x40, RZ, 0xc0, !PT ;  /* 0x0000004018ff7812 */ /* 0x000fe2000780c0ff */
[----:B------:R0:W-:Y:S01]  /*f8d0*/  @!P2 ST.E.128 desc[UR40][R8.64], RZ ;  /* 0x000000ff0800a985 */ /* 0x0001e2000c101d28 */
[----:B------:R-:W-:-:S02]  /*f8e0*/  ISETP.GE.AND P2, PT, R37, R21, PT ;  /* 0x000000152500720c */ /* 0x000fc40003f46270 */
[-C--:B------:R-:W-:Y:S02]  /*f8f0*/  @!P5 LEA.HI.X R11, R41, R7.reuse, R42, 0x1, P4 ;  /* 0x00000007290bd211 */ /* 0x080fe400020f0c2a */
[----:B------:R-:W-:Y:S02]  /*f900*/  LOP3.LUT P4, RZ, R28, 0x80, RZ, 0xc0, !PT ;  /* 0x000000801cff7812 */ /* 0x000fe4000788c0ff */
[CC--:B------:R-:W-:Y:S01]  /*f910*/  @!P3 LEA R12, P6, R39.reuse, R6.reuse, 0x1 ;  /* 0x00000006270cb211 */ /* 0x0c0fe200078c08ff */
[----:B------:R4:W-:Y:S03]  /*f920*/  @!P5 ST.E.128 desc[UR40][R10.64], RZ ;  /* 0x000000ff0a00d985 */ /* 0x0009e6000c101d28 */
[----:B------:R-:W-:Y:S02]  /*f930*/  @!P3 LEA.HI.X R13, R39, R7, R40, 0x1, P6 ;  /* 0x00000007270db211 */ /* 0x000fe400030f0c28 */
[----:B0-----:R-:W-:-:S02]  /*f940*/  @!P1 LEA R8, P6, R35, R6, 0x1 ;  /* 0x0000000623089211 */ /* 0x001fc400078c08ff */
        /* <DEDUP_REMOVED lines=12> */
.L_x_3941:
[----:B------:R-:W-:Y:S05]  /*fa10*/  BSYNC B1 ;  /* 0x0000000000017941 */ /* 0x000fea0003800000 */
.L_x_3940:
[----:B------:R-:W-:Y:S01]  /*fa20*/  VIADD R0, R0, 0x20 ;  /* 0x0000002000007836 */ /* 0x000fe20000000000 */
[----:B---34-:R0:W3:Y:S04]  /*fa30*/  SHFL.IDX PT, R7, R3, 0x1, 0x181f ;  /* 0x00381f0003077f89 */ /* 0x0180e800000e0000 */
[----:B------:R-:W-:Y:S01]  /*fa40*/  ISETP.GE.AND P0, PT, R0, R31, PT ;  /* 0x0000001f0000720c */ /* 0x000fe20003f06270 */
[----:B--2---:R0:W2:-:S12]  /*fa50*/  SHFL.IDX PT, R6, R20, 0x1, 0x181f ;  /* 0x00381f0014067f89 */ /* 0x00409800000e0000 */
[----:B0-----:R-:W-:Y:S05]  /*fa60*/  @P0 BRA `(.L_x_3936) ;  /* 0x00000000007c0947 */ /* 0x001fea0003800000 */
[-C--:B------:R-:W-:Y:S02]  /*fa70*/  ISETP.GE.AND P6, PT, R196, R21.reuse, PT ;  /* 0x00000015c400720c */ /* 0x080fe40003fc6270 */
[-C--:B------:R-:W-:Y:S02]  /*fa80*/  ISETP.GE.AND P5, PT, R43, R21.reuse, PT ;  /* 0x000000152b00720c */ /* 0x080fe40003fa6270 */
[-C--:B------:R-:W-:Y:S02]  /*fa90*/  ISETP.GE.AND P4, PT, R41, R21.reuse, PT ;  /* 0x000000152900720c */ /* 0x080fe40003f86270 */
[-C--:B------:R-:W-:Y:S02]  /*faa0*/  ISETP.GE.AND P3, PT, R39, R21.reuse, PT ;  /* 0x000000152700720c */ /* 0x080fe40003f66270 */
[-C--:B------:R-:W-:Y:S02]  /*fab0*/  ISETP.GE.AND P2, PT, R37, R21.reuse, PT ;  /* 0x000000152500720c */ /* 0x080fe40003f46270 */
[----:B------:R-:W-:-:S03]  /*fac0*/  ISETP.GE.AND P1, PT, R35, R21, PT ;  /* 0x000000152300720c */ /* 0x000fc60003f26270 */
[----:B--23--:R-:W-:Y:S02]  /*fad0*/  @!P6 IMAD.WIDE R4, R196, 0x2, R6 ;  /* 0x00000002c404e825 */ /* 0x00cfe400078e0206 */
[----:B------:R-:W-:-:S03]  /*fae0*/  @!P5 LEA R8, P0, R43, R6, 0x1 ;  /* 0x000000062b08d211 */ /* 0x000fc600078008ff */
[----:B------:R0:W-:Y:S01]  /*faf0*/  @!P6 ST.E.128 desc[UR40][R4.64], RZ ;  /* 0x000000ff0400e985 */ /* 0x0001e2000c101d28 */
[-C--:B------:R-:W-:Y:S02]  /*fb00*/  @!P4 LEA R10, P6, R41, R6.reuse, 0x1 ;  /* 0x00000006290ac211 */ /* 0x080fe400078c08ff */
[-C--:B------:R-:W-:Y:S02]  /*fb10*/  @!P5 LEA.HI.X R9, R43, R7.reuse, R44, 0x1, P0 ;  /* 0x000000072b09d211 */ /* 0x080fe400000f0c2c */
[----:B------:R-:W-:Y:S02]  /*fb20*/  LOP3.LUT P0, RZ, R24, 0x40, RZ, 0xc0, !PT ;  /* 0x0000004018ff7812 */ /* 0x000fe4000780c0ff */
[----:B------:R-:W-:Y:S01]  /*fb30*/  @!P4 LEA.HI.X R11, R41, R7, R42, 0x1, P6 ;  /* 0x00000007290bc211 */ /* 0x000fe200030f0c2a */
[----:B------:R2:W-:Y:S01]  /*fb40*/  @!P5 ST.E.128 desc[UR40][R8.64], RZ ;  /* 0x000000ff0800d985 */ /* 0x0005e2000c101d28 */
[----:B------:R-:W-:Y:S02]  /*fb50*/  LOP3.LUT P6, RZ, R28, 0x80, RZ, 0xc0, !PT ;  /* 0x000000801cff7812 */ /* 0x000fe400078cc0ff */
[-C--:B------:R-:W-:Y:S01]  /*fb60*/  @!P3 LEA R12, P5, R39, R6.reuse, 0x1 ;  /* 0x00000006270cb211 */ /* 0x080fe200078a08ff */
[----:B------:R2:W-:Y:S01]  /*fb70*/  @!P4 ST.E.128 desc[UR40][R10.64], RZ ;  /* 0x000000ff0a00c985 */ /* 0x0005e2000c101d28 */
[----:B------:R-:W-:-:S02]  /*fb80*/  @!P2 LEA R14, P4, R37, R6, 0x1 ;  /* 0x00000006250ea211 */ /* 0x000fc400078808ff */
[-C--:B------:R-:W-:Y:S02]  /*fb90*/  @!P3 LEA.HI.X R13, R39, R7.reuse, R40, 0x1, P5 ;  /* 0x00000007270db211 */ /* 0x080fe400028f0c28 */
[-C--:B0-----:R-:W-:Y:S02]  /*fba0*/  @!P1 LEA R4, P5, R35, R6.reuse, 0x1 ;  /* 0x0000000623049211 */ /* 0x081fe400078a08ff */
[-C--:B------:R-:W-:Y:S01]  /*fbb0*/  @!P2 LEA.HI.X R15, R37, R7.reuse, R38, 0x1, P4 ;  /* 0x00000007250fa211 */ /* 0x080fe200020f0c26 */
[----:B------:R2:W-:Y:S01]  /*fbc0*/  @!P3 ST.E.128 desc[UR40][R12.64], RZ ;  /* 0x000000ff0c00b985 */ /* 0x0005e2000c101d28 */
[-C--:B------:R-:W-:Y:S02]  /*fbd0*/  @P0 LEA R20, P3, R33, R6.reuse, 0x1 ;  /* 0x0000000621140211 */ /* 0x080fe400078608ff */
[----:B------:R-:W-:Y:S01]  /*fbe0*/  @P6 LEA R6, P4, R30, R6, 0x1 ;  /* 0x000000061e066211 */ /* 0x000fe200078808ff */
[----:B------:R2:W-:Y:S01]  /*fbf0*/  @!P2 ST.E.128 desc[UR40][R14.64], RZ ;  /* 0x000000ff0e00a985 */ /* 0x0005e2000c101d28 */
[----:B------:R-:W-:-:S02]  /*fc00*/  @!P1 LEA.HI.X R5, R35, R7, R36, 0x1, P5 ;  /* 0x0000000723059211 */ /* 0x000fc400028f0c24 */
[-C--:B------:R-:W-:Y:S02]  /*fc10*/  @P0 LEA.HI.X R21, R33, R7.reuse, R34, 0x1, P3 ;  /* 0x0000000721150211 */ /* 0x080fe400018f0c22 */
[----:B------:R-:W-:Y:S01]  /*fc20*/  @P6 LEA.HI.X R7, R30, R7, R32, 0x1, P4 ;  /* 0x000000071e076211 */ /* 0x000fe200020f0c20 */
[----:B------:R2:W-:Y:S04]  /*fc30*/  @!P1 ST.E.128 desc[UR40][R4.64], RZ ;  /* 0x000000ff04009985 */ /* 0x0005e8000c101d28 */
[----:B------:R2:W-:Y:S04]  /*fc40*/  @P0 ST.E.128 desc[UR40][R20.64], RZ ;  /* 0x000000ff14000985 */ /* 0x0005e8000c101d28 */
[----:B------:R2:W-:Y:S02]  /*fc50*/  @P6 ST.E.128 desc[UR40][R6.64], RZ ;  /* 0x000000ff06006985 */ /* 0x0005e4000c101d28 */
.L_x_3936:
[----:B------:R-:W-:Y:S05]  /*fc60*/  BSYNC B0 ;  /* 0x0000000000007941 */ /* 0x000fea0003800000 */
.L_x_3930:
[----:B------:R-:W-:Y:S02]  /*fc70*/  ULDC UR4, c[0x0][0xc3c] ;  /* 0x00030f0000047ab9 */ /* 0x000fe40000000800 */
[----:B------:R-:W-:-:S13]  /*fc80*/  ISETP.GE.AND P0, PT, R27, UR4, PT ;  /* 0x000000041b007c0c */ /* 0x000fda000bf06270 */
[----:B------:R-:W-:Y:S05]  /*fc90*/  @!P0 BRA `(.L_x_3942) ;  /* 0xffffff18001c8947 */ /* 0x000fea000383ffff */
[----:B------:R-:W-:Y:S05]  /*fca0*/  BRA `(.L_x_3814) ;  /* 0x0000007000107947 */ /* 0x000fea0003800000 */
.L_x_3812:
[----:B------:R-:W-:-:S08]  /*fcb0*/  NOP ;  /* 0x0000000000007918 */ /* 0x000fd00000000000 */
[----:B------:R-:W0:-:S00]  /*fcc0*/  USETMAXREG.DEALLOC.CTAPOOL 0x28 ;  /* 0x00000028000079c8 */ /* 0x000e0000080e0500 */
        /* <DEDUP_REMOVED lines=14> */
.L_x_3943:
        /* <DEDUP_REMOVED lines=41> */
.L_x_3949:
[----:B------:R-:W-:Y:S01]  /*10040*/  UIADD3 UR4, UR4, 0x1f, URZ ;  /* 0x0000001f04047890 */ /* 0x000fe2000fffe03f */
[----:B------:R-:W-:-:S05]  /*10050*/  IMAD.U32 R19, RZ, RZ, UR7 ;  /* 0x00000007ff137e24 */ /* 0x000fca000f8e00ff */
        /* <DEDUP_REMOVED lines=10> */
.L_x_3948:
[----:B------:R-:W-:Y:S05]  /*10100*/  BSYNC B0 ;  /* 0x0000000000007941 */ /* 0x000fea0003800000 */
.L_x_3947:
        /* <DEDUP_REMOVED lines=21> */
.L_x_3945:
        /* <DEDUP_REMOVED lines=15> */
.L_x_3950:
[----:B---3--:R-:W-:Y:S01]  /*10350*/  IMAD R16, R16, UR5, R9 ;  /* 0x0000000510107c24 */ /* 0x008fe2000f8e0209 */
[----:B0-----:R-:W-:Y:S01]  /*10360*/  IABS R2, R4 ;  /* 0x0000000400027213 */ /* 0x001fe20000000000 */
[----:B-12---:R-:W-:Y:S02]  /*10370*/  IMAD.MOV R7, RZ, RZ, -R3 ;  /* 0x000000ffff077224 */ /* 0x006fe400078e0a03 */
[----:B------:R-:W-:Y:S01]  /*10380*/  VIADD R19, R19, UR4 ;  /* 0x0000000413137c36 */ /* 0x000fe20008000000 */
[----:B------:R-:W-:Y:S01]  /*10390*/  IADD3 R9, -R16, UR6, RZ ;  /* 0x0000000610097c10 */ /* 0x000fe2000fffe1ff */
        /* <DEDUP_REMOVED lines=19> */
[----:B------:R-:W-:Y:S01]  /*104d0*/  MOV R18, R2 ;  /* 0x0000000200127202 */ /* 0x000fe20000000f00 */
[----:B------:R-:W-:-:S04]  /*104e0*/  IMAD.MOV R17, RZ, RZ, -R2 ;  /* 0x000000ffff117224 */ /* 0x000fc800078e0a02 */
[----:B------:R-:W-:Y:S01]  /*104f0*/  IMAD R17, R4, R17, R9 ;  /* 0x0000001104117224 */ /* 0x000fe200078e0209 */
[----:B------:R-:W-:Y:S06]  /*10500*/  BRA `(.L_x_3951) ;  /* 0x00000000000c7947 */ /* 0x000fec0003800000 */
.L_x_3946:
[----:B------:R-:W-:Y:S02]  /*10510*/  IMAD.MOV.U32 R17, RZ, RZ, RZ ;  /* 0x000000ffff117224 */ /* 0x000fe400078e00ff */
[----:B------:R-:W-:Y:S02]  /*10520*/  IMAD.U32 R16, RZ, RZ, UR6 ;  /* 0x00000006ff107e24 */ /* 0x000fe4000f8e00ff */
[----:B------:R-:W-:-:S07]  /*10530*/  IMAD.MOV.U32 R18, RZ, RZ, RZ ;  /* 0x000000ffff127224 */ /* 0x000fce00078e00ff */
.L_x_3951:
[----:B------:R-:W-:-:S13]  /*10540*/  ISETP.NE.AND P0, PT, R5, RZ, PT ;  /* 0x000000ff0500720c */ /* 0x000fda0003f05270 */
[----:B------:R-:W0:Y:S01]  /*10550*/  @!P0 S2R R3, SR_CgaCtaId ;  /* 0x0000000000038919 */ /* 0x000e220000008800 */
[----:B------:R-:W-:-:S04]  /*10560*/  @!P0 MOV R2, 0x400 ;  /* 0x0000040000028802 */ /* 0x000fc80000000f00 */
[----:B0-----:R-:W-:-:S05]  /*10570*/  @!P0 LEA R2, R3, R2, 0x18 ;  /* 0x0000000203028211 */ /* 0x001fca00078ec0ff */
[----:B------:R1:W-:Y:S01]  /*10580*/  @!P0 STS.128 [R2+0x28cd0], R16 ;  /* 0x028cd01002008388 */ /* 0x0003e20000000c00 */
[----:B------:R-:W-:Y:S06]  /*10590*/  BAR.ARV 0x5, 0x180 ;  /* 0x0146000000007b1d */ /* 0x000fec0000002000 */
.L_x_3944:
[----:B------:R2:W-:Y:S01]  /*105a0*/  STL [R1+0x1c], RZ ;  /* 0x00001cff01007387 */ /* 0x0005e20000100800 */
[----:B------:R-:W-:Y:S01]  /*105b0*/  ULDC UR4, c[0x0][0xc3c] ;  /* 0x00030f0000047ab9 */ /* 0x000fe20000000800 */
[----:B------:R-:W-:Y:S01]  /*105c0*/  IMAD.MOV.U32 R26, RZ, RZ, 0x1 ;  /* 0x00000001ff1a7424 */ /* 0x000fe200078e00ff */
[----:B0-----:R-:W-:Y:S01]  /*105d0*/  ISETP.GE.AND P0, PT, R19, UR4, PT ;  /* 0x0000000413007c0c */ /* 0x001fe2000bf06270 */
[----:B------:R-:W-:-:S12]  /*105e0*/  IMAD.MOV.U32 R25, RZ, RZ, RZ ;  /* 0x000000ffff197224 */ /* 0x000fd800078e00ff */
[----:B--2---:R-:W-:Y:S05]  /*105f0*/  @P0 BRA `(.L_x_3952) ;  /* 0x0000006000e40947 */ /* 0x004fea0003800000 */
[----:B------:R-:W0:Y:S01]  /*10600*/  S2UR UR5, SR_CgaCtaId ;  /* 0x00000000000579c3 */ /* 0x000e220000008800 */
[C---:B-1----:R-:W-:Y:S01]  /*10610*/  IMAD.SHL.U32 R2, R0.reuse, 0x8, RZ ;  /* 0x0000000800027824 */ /* 0x042fe200078e00ff */
[----:B------:R-:W-:Y:S01]  /*10620*/  LOP3.LUT R5, R0, 0x7f, RZ, 0xc0, !PT ;  /* 0x0000007f00057812 */ /* 0x000fe200078ec0ff */
[----:B------:R-:W-:Y:S01]  /*10630*/  UMOV UR4, 0x400 ;  /* 0x0000040000047882 */ /* 0x000fe20000000000 */
[----:B------:R1:W-:Y:S01]  /*10640*/  STL [R1+0x1c], RZ ;  /* 0x00001cff01007387 */ /* 0x0003e20000100800 */
[----:B------:R-:W-:Y:S01]  /*10650*/  BSSY B8, `(.L_x_3952) ;  /* 0x0000633000087945 */ /* 0x000fe20003800000 */
[C---:B------:R-:W-:Y:S01]  /*10660*/  LOP3.LUT R3, R2.reuse, 0x1f8, RZ, 0xc0, !PT ;  /* 0x000001f802037812 */ /* 0x040fe200078ec0ff */
[----:B------:R-:W-:Y:S01]  /*10670*/  IMAD.SHL.U32 R35, R5, 0x8, RZ ;  /* 0x0000000805237824 */ /* 0x000fe200078e00ff */
[----:B------:R-:W-:Y:S02]  /*10680*/  LOP3.LUT R2, R2, 0x38, RZ, 0xc0, !PT ;  /* 0x0000003802027812 */ /* 0x000fe400078ec0ff */
[----:B------:R-:W-:-:S02]  /*10690*/  CS2R R24, SRZ ;  /* 0x0000000000187805 */ /* 0x000fc4000001ff00 */
[----:B------:R-:W-:Y:S01]  /*106a0*/  LOP3.LUT R4, R3, 0x38, R0, 0x78, !PT ;  /* 0x0000003803047812 */ /* 0x000fe200078e7800 */
[----:B------:R-:W-:Y:S01]  /*106b0*/  IMAD.SHL.U32 R0, R0, 0x10, RZ ;  /* 0x0000001000007824 */ /* 0x000fe200078e00ff */
[----:B------:R-:W-:Y:S01]  /*106c0*/  SHF.R.U32.HI R3, RZ, 0x3, R5 ;  /* 0x00000003ff037819 */ /* 0x000fe20000011605 */
[----:B------:R-:W-:Y:S01]  /*106d0*/  IMAD.MOV.U32 R26, RZ, RZ, 0x1 ;  /* 0x00000001ff1a7424 */ /* 0x000fe200078e00ff */
[----:B------:R-:W-:Y:S01]  /*106e0*/  LOP3.LUT R35, R4, 0x200, R35, 0xf8, !PT ;  /* 0x0000020004237812 */ /* 0x000fe200078ef823 */
[----:B------:R-:W-:Y:S01]  /*106f0*/  ULDC.64 UR38, c[0x0][0x198] ;  /* 0x0000660000267ab9 */ /* 0x000fe20000000a00 */
[----:B------:R-:W-:Y:S01]  /*10700*/  LOP3.LUT R0, R3, 0x70, R0, 0xf8, !PT ;  /* 0x0000007003007812 */ /* 0x000fe200078ef800 */
[----:B------:R-:W-:Y:S01]  /*10710*/  ULDC UR36, c[0x0][0xc] ;  /* 0x0000030000247ab9 */ /* 0x000fe20000000800 */
[C---:B------:R-:W-:Y:S02]  /*10720*/  LOP3.LUT R0, R2.reuse, 0xc0, RZ, 0xfc, !PT ;  /* 0x000000c002007812 */ /* 0x040fe400078efcff */
[----:B------:R-:W-:-:S02]  /*10730*/  LOP3.LUT R0, R2, 0x140, RZ, 0xfc, !PT ;  /* 0x0000014002007812 */ /* 0x000fc400078efcff */
[C---:B------:R-:W-:Y:S01]  /*10740*/  LOP3.LUT R3, R2.reuse, 0x40, RZ, 0xfc, !PT ;  /* 0x0000004002037812 */ /* 0x040fe200078efcff */
[----:B0-----:R-:W-:Y:S01]  /*10750*/  ULEA UR4, UR5, UR4, 0x18 ;  /* 0x0000000405047291 */ /* 0x001fe2000f8ec03f */
[----:B------:R-:W-:Y:S02]  /*10760*/  LOP3.LUT R4, R37, 0x2, RZ, 0xfc, !PT ;  /* 0x0000000225047812 */ /* 0x000fe400078efcff */
[C---:B------:R-:W-:Y:S02]  /*10770*/  LOP3.LUT R3, R2.reuse, 0x100, RZ, 0xfc, !PT ;  /* 0x0000010002037812 */ /* 0x040fe400078efcff */
[C---:B------:R-:W-:Y:S01]  /*10780*/  LOP3.LUT R4, R2.reuse, 0x80, RZ, 0xfc, !PT ;  /* 0x0000008002047812 */ /* 0x040fe200078efcff */
[----:B------:R-:W-:Y:S01]  /*10790*/  IMAD.U32 R23, RZ, RZ, UR4 ;  /* 0x00000004ff177e24 */ /* 0x000fe2000f8e00ff */
[C---:B------:R-:W-:Y:S02]  /*107a0*/  LOP3.LUT R3, R2.reuse, 0x180, RZ, 0xfc, !PT ;  /* 0x0000018002037812 */ /* 0x040fe400078efcff */
[----:B------:R-:W-:Y:S01]  /*107b0*/  MOV R28, 0x1 ;  /* 0x00000001001c7802 */ /* 0x000fe20000000f00 */
[----:B------:R-:W-:Y:S01]  /*107c0*/  IMAD R0, R35, 0x2, R23 ;  /* 0x0000000223007824 */ /* 0x000fe200078e0217 */
[----:B------:R-:W-:-:S04]  /*107d0*/  LOP3.LUT R2, R2, 0x1c0, RZ, 0xfc, !PT ;  /* 0x000001c002027812 */ /* 0x000fc800078efcff */
[----:B------:R1:W-:Y:S03]  /*107e0*/  STL [R1+0x34], R0 ;  /* 0x0000340001007387 */ /* 0x0003e60000100800 */
.L_x_4059:
[----:B0-----:R-:W0:Y:S02]  /*107f0*/  LDC.64 R32, c[0x0][0xc88] ;  /* 0x00032200ff207b82 */ /* 0x001e240000000a00 */
[----:B0-----:R-:W-:-:S06]  /*10800*/  IMAD.WIDE R32, R19, 0x4, R32 ;  /* 0x0000000413207825 */ /* 0x001fcc00078e0220 */
[----:B-1----:R0:W1:Y:S01]  /*10810*/  LDG.E R32, desc[UR40][R32.64] ;  /* 0x0000002820207981 */ /* 0x002062000c1e1900 */
[----:B------:R-:W-:Y:S05]  /*10820*/  YIELD ;  /* 0x0000000000007946 */ /* 0x000fea0003800000 */
[----:B------:R-:W-:Y:S01]  /*10830*/  ULDC.64 UR4, c[0x0][0xa28] ;  /* 0x00028a0000047ab9 */ /* 0x000fe20000000a00 */
[----:B--23--:R-:W-:Y:S01]  /*10840*/  IMAD.MOV.U32 R6, RZ, RZ, RZ ;  /* 0x000000ffff067224 */ /* 0x00cfe200078e00ff */
[----:B------:R-:W-:Y:S01]  /*10850*/  ISETP.NE.U32.AND P0, PT, RZ, UR4, PT ;  /* 0x00000004ff007c0c */ /* 0x000fe2000bf05070 */
[----:B------:R-:W-:Y:S01]  /*10860*/  ULDC.64 UR8, c[0x0][0xa18] ;  /* 0x0002860000087ab9 */ /* 0x000fe20000000a00 */
[----:B0-----:R-:W-:Y:S01]  /*10870*/  IMAD.MOV.U32 R33, RZ, RZ, RZ ;  /* 0x000000ffff217224 */ /* 0x001fe200078e00ff */
[----:B------:R-:W-:Y:S01]  /*10880*/  ULDC.64 UR6, c[0x0][0xa10] ;  /* 0x0002840000067ab9 */ /* 0x000fe20000000a00 */
[----:B------:R-:W-:-:S02]  /*10890*/  ISETP.NE.AND.EX P0, PT, RZ, UR5, PT, P0 ;  /* 0x00000005ff007c0c */ /* 0x000fc4000bf05300 */
[----:B-1----:R-:W-:-:S11]  /*108a0*/  SHF.R.S32.HI R0, RZ, 0x1f, R32 ;  /* 0x0000001fff007819 */ /* 0x002fd60000011420 */
        /* <DEDUP_REMOVED lines=8> */
[----:B------:R-:W-:Y:S01]  /*10930*/  ISETP.NE.U32.AND P2, PT, RZ, UR8, PT ;  /* 0x00000008ff007c0c */ /* 0x000fe2000bf45070 */
[----:B0-----:R-:W-:Y:S01]  /*10940*/  IMAD.MOV.U32 R0, RZ, RZ, RZ ;  /* 0x000000ffff007224 */ /* 0x001fe200078e00ff */
[----:B------:R-:W-:Y:S02]  /*10950*/  ISETP.NE.AND.EX P0, PT, RZ, UR5, PT, P0 ;  /* 0x00000005ff007c0c */ /* 0x000fe4000bf05300 */
[----:B------:R-:W-:Y:S02]  /*10960*/  ISETP.NE.AND.EX P2, PT, RZ, UR9, PT, P2 ;  /* 0x00000009ff007c0c */ /* 0x000fe4000bf45320 */
[----:B------:R-:W-:Y:S02]  /*10970*/  ISETP.NE.U32.AND P1, PT, RZ, UR6, PT ;  /* 0x00000006ff007c0c */ /* 0x000fe4000bf25070 */
[----:B-1----:R-:W-:-:S02]  /*10980*/  IADD3 R2, P3, R27, UR4, RZ ;  /* 0x000000041b027c10 */ /* 0x002fc4000ff7e0ff */
[----:B------:R-:W-:Y:S02]  /*10990*/  ISETP.NE.AND.EX P1, PT, RZ, UR7, PT, P1 ;  /* 0x00000007ff007c0c */ /* 0x000fe4000bf25310 */
[----:B------:R-:W-:Y:S02]  /*109a0*/  IADD3.X R3, R29, UR5, RZ, P3, !PT ;  /* 0x000000051d037c10 */ /* 0x000fe40009ffe4ff */
[----:B------:R-:W-:-:S03]  /*109b0*/  IADD3 R4, P4, R27, UR6, RZ ;  /* 0x000000061b047c10 */ /* 0x000fc6000ff9e0ff */
[----:B------:R-:W2:Y:S01]  /*109c0*/  @P0 LDG.E R6, desc[UR40][R2.64] ;  /* 0x0000002802060981 */ /* 0x000ea2000c1e1900 */
[----:B------:R-:W-:Y:S01]  /*109d0*/  ULDC UR4, c[0x0][0x288] ;  /* 0x0000a20000047ab9 */ /* 0x000fe20000000800 */
[----:B------:R-:W-:Y:S01]  /*109e0*/  IADD3.X R5, R29, UR7, RZ, P4, !PT ;  /* 0x000000071d057c10 */ /* 0x000fe2000a7fe4ff */
[----:B------:R-:W-:Y:S01]  /*109f0*/  IMAD.U32 R8, RZ, RZ, UR4 ;  /* 0x00000004ff087e24 */ /* 0x000fe2000f8e00ff */
[----:B------:R-:W-:-:S03]  /*10a00*/  ULDC.64 UR4, c[0x0][0x418] ;  /* 0x0001060000047ab9 */ /* 0x000fc60000000a00 */
[----:B------:R-:W5:Y:S04]  /*10a10*/  @P1 LDG.E R0, desc[UR40][R4.64] ;  /* 0x0000002804001981 */ /* 0x000f68000c1e1900 */
[----:B--2---:R0:W-:Y:S02]  /*10a20*/  STL [R1+0xc], R6 ;  /* 0x00000c0601007387 */ /* 0x0041e40000100800 */
[----:B0-----:R-:W-:-:S04]  /*10a30*/  @P2 IADD3 R6, P3, R27, UR8, RZ ;  /* 0x000000081b062c10 */ /* 0x001fc8000ff7e0ff */
[----:B------:R-:W-:-:S05]  /*10a40*/  @P2 IADD3.X R7, R29, UR9, RZ, P3, !PT ;  /* 0x000000091d072c10 */ /* 0x000fca0009ffe4ff */
[----:B------:R0:W2:Y:S01]  /*10a50*/  @P2 LDG.E R8, desc[UR40][R6.64] ;  /* 0x0000002806082981 */ /* 0x0000a2000c1e1900 */
        /* <DEDUP_REMOVED lines=9> */
[----:B--2---:R0:W-:Y:S01]  /*10af0*/  STL [R1+0x18], R8 ;  /* 0x0000180801007387 */ /* 0x0041e20000100800 */
[----:B------:R-:W-:Y:S05]  /*10b00*/  @P2 BRA `(.L_x_3953) ;  /* 0x0000000000142947 */ /* 0x000fea0003800000 */
[----:B------:R-:W-:Y:S05]  /*10b10*/  @!P0 BRA `(.L_x_3953) ;  /* 0x0000000000108947 */ /* 0x000fea0003800000 */
[----:B0-----:R-:W2:Y:S04]  /*10b20*/  LDG.E R8, desc[UR40][R2.64] ;  /* 0x0000002802087981 */ /* 0x001ea8000c1e1900 */
[----:B------:R-:W2:Y:S02]  /*10b30*/  LDG.E R2, desc[UR40][R2.64+0x4] ;  /* 0x0000042802027981 */ /* 0x000ea4000c1e1900 */
[----:B--2---:R-:W-:-:S05]  /*10b40*/  IMAD.IADD R2, R2, 0x1, -R8 ;  /* 0x0000000102027824 */ /* 0x004fca00078e0a08 */
[----:B------:R1:W-:Y:S02]  /*10b50*/  STL [R1+0x18], R2 ;  /* 0x0000180201007387 */ /* 0x0003e40000100800 */
.L_x_3953:
        /* <DEDUP_REMOVED lines=9> */
.L_x_3954:
[----:B------:R-:W-:Y:S02]  /*10bf0*/  ULDC.64 UR4, c[0x0][0xa08] ;  /* 0x0002820000047ab9 */ /* 0x000fe40000000a00 */
[----:B------:R-:W-:-:S04]  /*10c00*/  ISETP.NE.U32.AND P0, PT, RZ, UR4, PT ;  /* 0x00000004ff007c0c */ /* 0x000fc8000bf05070 */
[----:B------:R-:W-:-:S13]  /*10c10*/  ISETP.NE.AND.EX P0, PT, RZ, UR5, PT, P0 ;  /* 0x00000005ff007c0c */ /* 0x000fda000bf05300 */
[----:B------:R-:W-:Y:S05]  /*10c20*/  @!P0 BRA `(.L_x_3955) ;  /* 0x0000000000148947 */ /* 0x000fea0003800000 */
[----:B-1----:R-:W1:Y:S02]  /*10c30*/  LDC.64 R2, c[0x0][0xa08] ;  /* 0x00028200ff027b82 */ /* 0x002e640000000a00 */
[----:B-1----:R-:W-:-:S05]  /*10c40*/  IMAD.WIDE R2, R30, 0x4, R2 ;  /* 0x000000041e027825 */ /* 0x002fca00078e0202 */
[----:B------:R-:W2:Y:S04]  /*10c50*/  LDG.E R7, desc[UR40][R2.64] ;  /* 0x0000002802077981 */ /* 0x000ea8000c1e1900 */
[----:B------:R-:W2:Y:S02]  /*10c60*/  LDG.E R2, desc[UR40][R2.64+0x4] ;  /* 0x0000042802027981 */ /* 0x000ea4000c1e1900 */
[----:B--2---:R-:W-:-:S07]  /*10c70*/  IMAD.IADD R7, R2, 0x1, -R7 ;  /* 0x0000000102077824 */ /* 0x004fce00078e0a07 */
.L_x_3955:
[----:B-1----:R-:W2:Y:S04]  /*10c80*/  @P1 LDG.E R2, desc[UR40][R4.64] ;  /* 0x0000002804021981 */ /* 0x002ea8000c1e1900 */
[----:B------:R-:W2:Y:S01]  /*10c90*/  @P1 LDG.E R4, desc[UR40][R4.64+0x4] ;  /* 0x0000042804041981 */ /* 0x000ea2000c1e1900 */
[----:B-----5:R-:W-:Y:S01]  /*10ca0*/  IMAD.IADD R7, R7, 0x1, -R33 ;  /* 0x0000000107077824 */ /* 0x020fe200078e0a21 */
[----:B------:R-:W-:Y:S01]  /*10cb0*/  BSSY B0, `(.L_x_3956) ;  /* 0x00001ae000007945 */ /* 0x000fe20003800000 */
[----:B--2---:R-:W-:-:S04]  /*10cc0*/  @P1 IMAD.IADD R6, R4, 0x1, -R2 ;  /* 0x0000000104061824 */ /* 0x004fc800078e0a02 */
[----:B------:R-:W-:-:S04]  /*10cd0*/  IMAD.IADD R3, R7, 0x1, R6 ;  /* 0x0000000107037824 */ /* 0x000fc800078e0206 */
[----:B------:R-:W-:Y:S01]  /*10ce0*/  VIADD R2, R3, 0x3f ;  /* 0x0000003f03027836 */ /* 0x000fe20000000000 */
[----:B------:R1:W-:Y:S04]  /*10cf0*/  STL [R1+0x4], R3 ;  /* 0x0000040301007387 */ /* 0x0003e80000100800 */
[----:B-1----:R-:W-:-:S04]  /*10d00*/  SHF.R.S32.HI R3, RZ, 0x1f, R2 ;  /* 0x0000001fff037819 */ /* 0x002fc80000011402 */
[----:B------:R-:W-:Y:S02]  /*10d10*/  LEA.HI R4, R3, R2, RZ, 0x6 ;  /* 0x0000000203047211 */ /* 0x000fe400078f30ff */
[----:B------:R-:W-:Y:S02]  /*10d20*/  IADD3 R2, -R7, RZ, RZ ;  /* 0x000000ff07027210 */ /* 0x000fe40007ffe1ff */
[----:B------:R-:W-:Y:S01]  /*10d30*/  LOP3.LUT R31, R4, 0xffffffc0, RZ, 0xc0, !PT ;  /* 0xffffffc0041f7812 */ /* 0x000fe200078ec0ff */
[----:B------:R1:W-:Y:S01]  /*10d40*/  STL [R1+0x3c], R4 ;  /* 0x00003c0401007387 */ /* 0x0003e20000100800 */
[----:B------:R-:W-:Y:S02]  /*10d50*/  VIMNMX R5, RZ, R2, !PT ;  /* 0x00000002ff057248 */ /* 0x000fe40007fe0100 */
[----:B------:R-:W-:-:S04]  /*10d60*/  VIADDMNMX R6, R31, -R7, R6, PT ;  /* 0x800000071f067246 */ /* 0x000fc80003800106 */
[----:B------:R-:W-:Y:S02]  /*10d70*/  ISETP.GT.AND P0, PT, R6, R5, PT ;  /* 0x000000050600720c */ /* 0x000fe40003f04270 */
[----:B------:R-:W-:-:S11]  /*10d80*/  SHF.R.U32.HI R5, RZ, 0x6, R5 ;  /* 0x00000006ff057819 */ /* 0x000fd60000011605 */
[----:B------:R-:W-:-:S05]  /*10d90*/  @P0 VIADD R2, R6, 0x3f ;  /* 0x0000003f06020836 */ /* 0x000fca0000000000 */
[----:B------:R-:W-:-:S04]  /*10da0*/  @P0 SHF.R.S32.HI R3, RZ, 0x1f, R2 ;  /* 0x0000001fff030819 */ /* 0x000fc80000011402 */
[----:B------:R-:W-:Y:S01]  /*10db0*/  @P0 LEA.HI R3, R3, R2, RZ, 0x6 ;  /* 0x0000000203030211 */ /* 0x000fe200078f30ff */
[----:B------:R-:W-:-:S03]  /*10dc0*/  IMAD.MOV.U32 R2, RZ, RZ, R5 ;  /* 0x000000ffff027224 */ /* 0x000fc600078e0005 */
[----:B------:R-:W-:Y:S02]  /*10dd0*/  @P0 SHF.R.S32.HI R2, RZ, 0x6, R3 ;  /* 0x00000006ff020819 */ /* 0x000fe40000011403 */
[----:B------:R-:W-:Y:S02]  /*10de0*/  PLOP3.LUT P0, PT, PT, PT, PT, 0x80, 0x0 ;  /* 0x000000000000781c */ /* 0x000fe40003f0f070 */
[----:B------:R-:W-:-:S13]  /*10df0*/  ISETP.GT.AND P2, PT, R2, R5, PT ;  /* 0x000000050200720c */ /* 0x000fda0003f44270 */
[----:B-1----:R-:W-:Y:S05]  /*10e00*/  @!P2 BRA `(.L_x_3957) ;  /* 0x000000180060a947 */ /* 0x002fea0003800000 */
[----:B------:R-:W-:Y:S01]  /*10e10*/  UMOV UR4, 0xffffffff ;  /* 0xffffffff00047882 */ /* 0x000fe20000000000 */
[----:B------:R-:W-:Y:S02]  /*10e20*/  SEL R4, R30, RZ, !P1 ;  /* 0x000000ff1e047207 */ /* 0x000fe40004800000 */
[----:B------:R-:W-:Y:S05]  /*10e30*/  BRA.DIV UR4, `(.L_x_3958) ;  /* 0x0000006a045c7947 */ /* 0x000fea000b800000 */
[----:B------:R-:W1:Y:S02]  /*10e40*/  S2R R3, SR_TID.X ;  /* 0x0000000000037919 */ /* 0x000e640000002100 */
[----:B-1----:R-:W-:-:S04]  /*10e50*/  SHF.R.U32.HI R3, RZ, 0x5, R3 ;  /* 0x00000005ff037819 */ /* 0x002fc80000011603 */
[----:B------:R-:W-:-:S05]  /*10e60*/  LOP3.LUT R3, R3, 0x3, RZ, 0xc0, !PT ;  /* 0x0000000303037812 */ /* 0x000fca00078ec0ff */
[----:B------:R1:W2:Y:S02]  /*10e70*/  SHFL.IDX PT, R14, R3, RZ, 0x1f ;  /* 0x00001fff030e7589 */ /* 0x0002a400000e0000 */
.L_x_4104:
[----:B--2---:R-:W-:Y:S02]  /*10e80*/  ISETP.NE.AND P0, PT, R14, RZ, PT ;  /* 0x000000ff0e00720c */ /* 0x004fe40003f05270 */
[----:B------:R-:W-:-:S11]  /*10e90*/  PLOP3.LUT P6, PT, PT, PT, PT, 0x8, 0x0 ;  /* 0x000000000000781c */ /* 0x000fd60003fce170 */
[----:B------:R-:W-:Y:S05]  /*10ea0*/  @P0 BRA `(.L_x_3959) ;  /* 0x00000000000c0947 */ /* 0x000fea0003800000 */
[----:B------:R-:W-:-:S03]  /*10eb0*/  UMOV UR4, 0xffffffff ;  /* 0xffffffff00047882 */ /* 0x000fc60000000000 */
[----:B------:R-:W-:Y:S05]  /*10ec0*/  BRA.DIV UR4, `(.L_x_3960) ;  /* 0x0000006a046c7947 */ /* 0x000fea000b800000 */
[----:B------:R-:W-:-:S13]  /*10ed0*/  ELECT P6, URZ, PT ;  /* 0x00000000003f782f */ /* 0x000fda00038c0000 */
.L_x_3959:
[----:B-1----:R-:W2:Y:S01]  /*10ee0*/  LDL R3, [R1+0x1c] ;  /* 0x00001c0001037983 */ /* 0x002ea20000100800 */
[----:B------:R-:W-:Y:S01]  /*10ef0*/  BSSY B1, `(.L_x_3961) ;  /* 0x0000008000017945 */ /* 0x000fe20003800000 */
[----:B--2---:R-:W-:-:S05]  /*10f00*/  VIADD R3, R3, 0x1 ;  /* 0x0000000103037836 */ /* 0x004fca0000000000 */
[----:B------:R-:W-:-:S04]  /*10f10*/  LEA.HI R6, R3, R3, RZ, 0x1 ;  /* 0x0000000303067211 */ /* 0x000fc800078f08ff */
[----:B------:R-:W-:-:S05]  /*10f20*/  LOP3.LUT R6, R6, 0xfffffffe, RZ, 0xc0, !PT ;  /* 0xfffffffe06067812 */ /* 0x000fca00078ec0ff */
[----:B------:R-:W-:-:S05]  /*10f30*/  IMAD.IADD R3, R3, 0x1, -R6 ;  /* 0x0000000103037824 */ /* 0x000fca00078e0a06 */
[----:B------:R-:W-:-:S04]  /*10f40*/  SHF.L.U32 R3, R3, 0x1f, RZ ;  /* 0x0000001f03037819 */ /* 0x000fc800000006ff */
[----:B------:R-:W1:Y:S02]  /*10f50*/  SYNCS.PHASECHK.TRANS64.TRYWAIT P0, [R23+URZ+0x28c20], R3 ;  /* 0x028c2003170075a7 */ /* 0x000e64000800017f */
[----:B-1----:R-:W-:Y:S05]  /*10f60*/  @!P0 BRA `(.L_x_3962) ;  /* 0x0000006800648947 */ /* 0x002fea0003800000 */
.L_x_4107:
[----:B------:R-:W-:Y:S05]  /*10f70*/  BSYNC B1 ;  /* 0x0000000000017941 */ /* 0x000fea0003800000 */
.L_x_3961:
        /* <DEDUP_REMOVED lines=10> */
.L_x_4108:
[----:B------:R-:W-:Y:S05]  /*11020*/  BSYNC B2 ;  /* 0x0000000000027941 */ /* 0x000fea0003800000 */
.L_x_3965:
        /* <DEDUP_REMOVED lines=9> */
.L_x_3968:
[----:B------:R-:W-:Y:S05]  /*110c0*/  BSYNC B2 ;  /* 0x0000000000027941 */ /* 0x000fea0003800000 */
.L_x_3967:
[----:B------:R-:W-:Y:S01]  /*110d0*/  IMAD.MOV.U32 R12, RZ, RZ, RZ ;  /* 0x000000ffff0c7224 */ /* 0x000fe200078e00ff */
[----:B0-----:R-:W-:Y:S01]  /*110e0*/  LEA R8, R24, R23, 0xd ;  /* 0x0000001718087211 */ /* 0x001fe200078e68ff */
[----:B------:R-:W-:Y:S01]  /*110f0*/  IMAD R7, R2, 0x40, R0 ;  /* 0x0000004002077824 */ /* 0x000fe200078e0200 */
[----:B------:R-:W-:Y:S01]  /*11100*/  UIADD3 UR4, UP0, UR38, 0x570, URZ ;  /* 0x0000057026047890 */ /* 0x000fe2000ff1e03f */
[----:B------:R-:W-:Y:S01]  /*11110*/  PLOP3.LUT P0, PT, PT, PT, PT, 0x80, 0x0 ;  /* 0x000000000000781c */ /* 0x000fe20003f0f070 */
[----:B------:R-:W-:Y:S01]  /*11120*/  VIADD R9, R3, 0x28c90 ;  /* 0x00028c9003097836 */ /* 0x000fe20000000000 */
[----:B------:R-:W-:Y:S01]  /*11130*/  R2UR UR10, R12 ;  /* 0x000000000c0a72ca */ /* 0x000fe200000e0000 */
[----:B------:R-:W-:Y:S01]  /*11140*/  VIADD R7, R7, 0xffffffc0 ;  /* 0xffffffc007077836 */ /* 0x000fe20000000000 */
[----:B------:R-:W-:Y:S01]  /*11150*/  UIADD3.X UR5, URZ, UR39, URZ, UP0, !UPT ;  /* 0x000000273f057290 */ /* 0x000fe200087fe43f */
[----:B------:R-:W-:Y:S01]  /*11160*/  VIADD R8, R8, 0x22400 ;  /* 0x0002240008087836 */ /* 0x000fe20000000000 */
[----:B------:R-:W-:Y:S01]  /*11170*/  UMOV UR6, 0x0 ;  /* 0x0000000000067882 */ /* 0x000fe20000000000 */
[----:B------:R-:W-:-:S10]  /*11180*/  UMOV UR7, 0x12f00000 ;  /* 0x12f0000000077882 */ /* 0x000fd40000000000 */
.L_x_3969:
        /* <DEDUP_REMOVED lines=13> */
.L_x_4109:
[----:B------:R-:W-:Y:S05]  /*11260*/  BSYNC B2 ;  /* 0x0000000000027941 */ /* 0x000fea0003800000 */
.L_x_3970:
        /* <DEDUP_REMOVED lines=11> */
.L_x_3973:
[----:B------:R-:W-:Y:S05]  /*11320*/  BSYNC B2 ;  /* 0x0000000000027941 */ /* 0x000fea0003800000 */
.L_x_3972:
        /* <DEDUP_REMOVED lines=9> */
.L_x_3974:
        /* <DEDUP_REMOVED lines=12> */
[----:B------:R-:W-:Y:S01]  /*11480*/  R2UR UR7, R11 ;  /* 0x000000000b0772ca */ /* 0x000fe200000e0000 */
[----:B------:R-:W-:Y:S01]  /*11490*/  UMOV UR10, 0x40 ;  /* 0x00000040000a7882 */ /* 0x000fe20000000000 */
[----:B------:R-:W-:-:S13]  /*114a0*/  PLOP3.LUT P0, PT, PT, PT, PT, 0x80, 0x0 ;  /* 0x000000000000781c */ /* 0x000fda0003f0f070 */
.L_x_3975:
        /* <DEDUP_REMOVED lines=15> */
.L_x_3976:
        /* <DEDUP_REMOVED lines=15> */
.L_x_3977:
        /* <DEDUP_REMOVED lines=15> */
.L_x_3978:
        /* <DEDUP_REMOVED lines=15> */
.L_x_3979:
        /* <DEDUP_REMOVED lines=15> */
.L_x_3980:
        /* <DEDUP_REMOVED lines=15> */
.L_x_3981:
        /* <DEDUP_REMOVED lines=10> */
.L_x_3964:
[----:B------:R-:W-:Y:S05]  /*11af0*/  BSYNC B1 ;  /* 0x0000000000017941 */ /* 0x000fea0003800000 */
.L_x_3963:
        /* <DEDUP_REMOVED lines=9> */
.L_x_4001:
[----:B------:R-:W-:Y:S05]  /*11b90*/  YIELD ;  /* 0x0000000000007946 */ /* 0x000fea0003800000 */
[----:B------:R-:W-:Y:S04]  /*11ba0*/  BSSY B1, `(.L_x_3982) ;  /* 0x00000b6000017945 */ /* 0x000fe80003800000 */
[----:B------:R-:W-:Y:S05]  /*11bb0*/  @!P6 BRA `(.L_x_3983) ;  /* 0x0000000800d0e947 */ /* 0x000fea0003800000 */
[----:B------:R-:W-:Y:S01]  /*11bc0*/  IMAD R6, R24, 0x8, R23 ;  /* 0x0000000818067824 */ /* 0x000fe200078e0217 */
[----:B------:R-:W-:Y:S01]  /*11bd0*/  SHF.L.U32 R2, R28, 0x1f, RZ ;  /* 0x0000001f1c027819 */ /* 0x000fe200000006ff */
[----:B-1----:R-:W1:Y:S01]  /*11be0*/  S2R R3, SR_TID.X ;  /* 0x0000000000037919 */ /* 0x002e620000002100 */
[----:B------:R-:W-:Y:S02]  /*11bf0*/  BSSY B2, `(.L_x_3984) ;  /* 0x0000005000027945 */ /* 0x000fe40003800000 */
[----:B------:R-:W2:Y:S01]  /*11c00*/  SYNCS.PHASECHK.TRANS64.TRYWAIT P1, [R6+URZ+0x28ca0], R2 ;  /* 0x028ca002060075a7 */ /* 0x000ea2000802017f */
[----:B-1----:R-:W-:-:S04]  /*11c10*/  LOP3.LUT R3, R3, 0x7f, RZ, 0xc0, !PT ;  /* 0x0000007f03037812 */ /* 0x002fc800078ec0ff */
[----:B------:R-:W-:Y:S01]  /*11c20*/  ISETP.NE.AND P2, PT, R3, RZ, PT ;  /* 0x000000ff0300720c */ /* 0x000fe20003f45270 */
[----:B--2---:R-:W-:-:S12]  /*11c30*/  @!P1 BRA `(.L_x_3985) ;  /* 0x0000005c006c9947 */ /* 0x004fd80003800000 */
.L_x_4110:
[----:B------:R-:W-:Y:S05]  /*11c40*/  BSYNC B2 ;  /* 0x0000000000027941 */ /* 0x000fea0003800000 */
.L_x_3984:
[----:B------:R-:W-:Y:S04]  /*11c50*/  BSSY B2, `(.L_x_3986) ;  /* 0x0000009000027945 */ /* 0x000fe80003800000 */
        /* <DEDUP_REMOVED lines=8> */
.L_x_3987:
[----:B------:R-:W-:Y:S05]  /*11ce0*/  BSYNC B2 ;  /* 0x0000000000027941 */ /* 0x000fea0003800000 */
.L_x_3986:
        /* <DEDUP_REMOVED lines=11> */
.L_x_3988:
        /* <DEDUP_REMOVED lines=13> */
.L_x_4111:
[----:B------:R-:W-:Y:S05]  /*11e70*/  BSYNC B2 ;  /* 0x0000000000027941 */ /* 0x000fea0003800000 */
.L_x_3989:
[----:B------:R-:W-:Y:S01]  /*11e80*/  BSSY B2, `(.L_x_3991) ;  /* 0x000000b000027945 */ /* 0x000fe20003800000 */
[----:B01----:R-:W-:Y:S01]  /*11e90*/  IMAD.MOV.U32 R2, RZ, RZ, 0x0 ;  /* 0x00000000ff027424 */ /* 0x003fe200078e00ff */
[----:B------:R-:W-:Y:S02]  /*11ea0*/  MOV R3, 0x12f00000 ;  /* 0x12f0000000037802 */ /* 0x000fe40000000f00 */
[----:B------:R-:W-:Y:S05]  /*11eb0*/  @P2 BRA `(.L_x_3992) ;  /* 0x00000000001c2947 */ /* 0x000fea0003800000 */
[----:B------:R-:W0:Y:S01]  /*11ec0*/  S2R R11, SR_TID.X ;  /* 0x00000000000b7919 */ /* 0x000e220000002100 */
[----:B------:R-:W-:-:S04]  /*11ed0*/  IMAD.MOV.U32 R7, RZ, RZ, 0x10000 ;  /* 0x00010000ff077424 */ /* 0x000fc800078e00ff */
[----:B------:R1:W-:Y:S01]  /*11ee0*/  SYNCS.ARRIVE.TRANS64 RZ, [R6+URZ+0x28cb0], R7 ;  /* 0x028cb00706ff79a7 */ /* 0x0003e2000800003f */
[----:B0-----:R-:W-:-:S04]  /*11ef0*/  LOP3.LUT R11, R11, 0x1f, RZ, 0xc0, !PT ;  /* 0x0000001f0b0b7812 */ /* 0x001fc800078ec0ff */
[----:B------:R-:W-:-:S13]  /*11f00*/  ISETP.NE.AND P1, PT, R11, RZ, PT ;  /* 0x000000ff0b00720c */ /* 0x000fda0003f25270 */
[----:B-1----:R-:W-:Y:S05]  /*11f10*/  @!P1 BRA `(.L_x_3992) ;  /* 0x0000000000049947 */ /* 0x002fea0003800000 */
[----:B------:R-:W-:Y:S01]  /*11f20*/  BPT.TRAP 0x1 ;  /* 0x000000040000795c */ /* 0x000fe20000300000 */
.L_x_3992:
[----:B------:R-:W-:Y:S05]  /*11f30*/  BSYNC B2 ;  /* 0x0000000000027941 */ /* 0x000fea0003800000 */
.L_x_3991:
[----:B------:R-:W-:Y:S01]  /*11f40*/  R2UR UR6, R2 ;  /* 0x00000000020672ca */ /* 0x000fe200000e0000 */
[----:B------:R-:W-:Y:S01]  /*11f50*/  IMAD R7, R24, 0x10000, R23 ;  /* 0x0001000018077824 */ /* 0x000fe200078e0217 */
[----:B------:R-:W-:Y:S01]  /*11f60*/  R2UR UR7, R3 ;  /* 0x00000000030772ca */ /* 0x000fe200000e0000 */
[----:B------:R-:W-:Y:S01]  /*11f70*/  UIADD3 UR4, UP0, UR38, 0x670, URZ ;  /* 0x0000067026047890 */ /* 0x000fe2000ff1e03f */
[----:B------:R-:W-:Y:S01]  /*11f80*/  R2UR UR10, R10 ;  /* 0x000000000a0a72ca */ /* 0x000fe200000e0000 */
[----:B------:R-:W-:Y:S01]  /*11f90*/  VIADD R6, R6, 0x28cb0 ;  /* 0x00028cb006067836 */ /* 0x000fe20000000000 */
[----:B------:R-:W-:Y:S01]  /*11fa0*/  PLOP3.LUT P1, PT, PT, PT, PT, 0x80, 0x0 ;  /* 0x000000000000781c */ /* 0x000fe20003f2f070 */
[----:B------:R-:W-:Y:S01]  /*11fb0*/  VIADD R10, R7, 0x400 ;  /* 0x00000400070a7836 */ /* 0x000fe20000000000 */
[----:B------:R-:W-:-:S12]  /*11fc0*/  UIADD3.X UR5, URZ, UR39, URZ, UP0, !UPT ;  /* 0x000000273f057290 */ /* 0x000fd800087fe43f */
.L_x_3993:
        /* <DEDUP_REMOVED lines=15> */
.L_x_3994:
        /* <DEDUP_REMOVED lines=15> */
.L_x_3995:
        /* <DEDUP_REMOVED lines=15> */
.L_x_3996:
        /* <DEDUP_REMOVED lines=15> */
.L_x_3997:
        /* <DEDUP_REMOVED lines=11> */
[----:B------:R-:W-:Y:S01]  /*12440*/  UMOV UR10, 0x140 ;  /* 0x00000140000a7882 */ /* 0x000fe20000000000 */
[----:B------:R-:W-:Y:S02]  /*12450*/  R2UR UR7, R3 ;  /* 0x00000000030772ca */ /* 0x000fe400000e0000 */
[----:B------:R-:W-:Y:S02]  /*12460*/  PLOP3.LUT P1, PT, PT, PT, PT, 0x80, 0x0 ;  /* 0x000000000000781c */ /* 0x000fe40003f2f070 */
[----:B------:R-:W-:-:S11]  /*12470*/  IADD3 R10, R7, 0xa400, RZ ;  /* 0x0000a400070a7810 */ /* 0x000fd60007ffe0ff */
.L_x_3998:
        /* <DEDUP_REMOVED lines=15> */
.L_x_3999:
        /* <DEDUP_REMOVED lines=15> */
.L_x_4000:
        /* <DEDUP_REMOVED lines=10> */
.L_x_3983:
[----:B------:R-:W-:Y:S05]  /*12700*/  BSYNC B1 ;  /* 0x0000000000017941 */ /* 0x000fea0003800000 */
.L_x_3982:
        /* <DEDUP_REMOVED lines=8> */
.L_x_3957:
[----:B------:R-:W-:Y:S05]  /*12790*/  BSYNC B0 ;  /* 0x0000000000007941 */ /* 0x000fea0003800000 */
.L_x_3956:
[----:B------:R-:W2:Y:S01]  /*127a0*/  LDL R2, [R1+0x4] ;  /* 0x0000040001027983 */ /* 0x000ea20000100800 */
[----:B------:R-:W-:Y:S05]  /*127b0*/  @!P0 WARPSYNC.ALL ;  /* 0x0000000000008948 */ /* 0x000fea0003800000 */
[----:B------:R-:W-:Y:S06]  /*127c0*/  @!P0 BAR.SYNC.DEFER_BLOCKING 0xc, 0x180 ;  /* 0x0306000000008b1d */ /* 0x000fec0000010000 */
[----:B------:R-:W-:Y:S01]  /*127d0*/  BSSY B7, `(.L_x_4002) ;  /* 0x000037c000077945 */ /* 0x000fe20003800000 */
[----:B--2---:R-:W-:-:S13]  /*127e0*/  ISETP.GT.AND P0, PT, R2, RZ, PT ;  /* 0x000000ff0200720c */ /* 0x004fda0003f04270 */
[----:B------:R-:W-:Y:S05]  /*127f0*/  @P0 BRA `(.L_x_4003) ;  /* 0x0000000000440947 */ /* 0x000fea0003800000 */
[----:B------:R-:W2:Y:S02]  /*12800*/  S2R R2, SR_TID.X ;  /* 0x0000000000027919 */ /* 0x000ea40000002100 */
[----:B--2---:R-:W-:-:S04]  /*12810*/  LOP3.LUT R2, R2, 0x7f, RZ, 0xc0, !PT ;  /* 0x0000007f02027812 */ /* 0x004fc800078ec0ff */
[----:B------:R-:W-:-:S13]  /*12820*/  ISETP.NE.AND P0, PT, R2, RZ, PT ;  /* 0x000000ff0200720c */ /* 0x000fda0003f05270 */
[----:B------:R-:W-:Y:S05]  /*12830*/  @P0 BRA `(.L_x_4004) ;  /* 0x0000003400d40947 */ /* 0x000fea0003800000 */
[----:B------:R-:W2:Y:S01]  /*12840*/  S2R R5, SR_LANEID ;  /* 0x0000000000057919 */ /* 0x000ea20000000000 */
[----:B------:R-:W-:Y:S01]  /*12850*/  VOTEU.ANY UR4, UPT, PT ;  /* 0x0000000000047886 */ /* 0x000fe200038e0100 */
[----:B-1----:R-:W1:Y:S01]  /*12860*/  LDC.64 R2, c[0x0][0xc60] ;  /* 0x00031800ff027b82 */ /* 0x002e620000000a00 */
[----:B------:R-:W2:Y:S02]  /*12870*/  FLO.U32 R0, UR4 ;  /* 0x0000000400007d00 */ /* 0x000ea400080e0000 */
[----:B--2---:R-:W-:-:S06]  /*12880*/  ISETP.EQ.U32.AND P0, PT, R0, R5, PT ;  /* 0x000000050000720c */ /* 0x004fcc0003f02070 */
[----:B------:R-:W1:Y:S07]  /*12890*/  POPC R5, UR4 ;  /* 0x0000000400057d09 */ /* 0x000e6e0008000000 */
[----:B-1----:R-:W2:Y:S01]  /*128a0*/  @P0 ATOMG.E.ADD.STRONG.GPU PT, R3, desc[UR40][R2.64], R5 ;  /* 0x00000005020309a8 */ /* 0x002ea200081ee1e8 */
[----:B------:R-:W1:Y:S02]  /*128b0*/  S2R R4, SR_LTMASK ;  /* 0x0000000000047919 */ /* 0x000e640000003900 */
[----:B-1----:R-:W-:-:S04]  /*128c0*/  LOP3.LUT R4, R4, UR4, RZ, 0xc0, !PT ;  /* 0x0000000404047c12 */ /* 0x002fc8000f8ec0ff */
[----:B------:R-:W1:Y:S01]  /*128d0*/  POPC R7, R4 ;  /* 0x0000000400077309 */ /* 0x000e620000000000 */
[----:B--2---:R-:W1:Y:S02]  /*128e0*/  SHFL.IDX PT, R0, R3, R0, 0x1f ;  /* 0x00001f0003007589 */ /* 0x004e6400000e0000 */
[----:B-1----:R-:W-:Y:S01]  /*128f0*/  IADD3 R16, R0, UR36, R7 ;  /* 0x0000002400107c10 */ /* 0x002fe2000fffe007 */
[----:B------:R-:W-:Y:S06]  /*12900*/  BRA `(.L_x_4004) ;  /* 0x0000003400a07947 */ /* 0x000fec0003800000 */
.L_x_4003:
        /* <DEDUP_REMOVED lines=10> */
[----:B-1----:R-:W1:Y:S01]  /*129b0*/  LDC.64 R2, c[0x4][R2] ;  /* 0x0100000002027b82 */ /* 0x002e620000000a00 */
[----:B------:R-:W-:Y:S02]  /*129c0*/  IMAD.U32 R5, RZ, RZ, UR7 ;  /* 0x00000007ff057e24 */ /* 0x000fe4000f8e00ff */
[----:B------:R-:W-:Y:S02]  /*129d0*/  IMAD.U32 R6, RZ, RZ, UR8 ;  /* 0x00000008ff067e24 */ /* 0x000fe4000f8e00ff */
[----:B------:R-:W-:-:S02]  /*129e0*/  IMAD.U32 R10, RZ, RZ, UR4 ;  /* 0x00000004ff0a7e24 */ /* 0x000fc4000f8e00ff */
[----:B------:R-:W-:Y:S02]  /*129f0*/  IMAD.U32 R11, RZ, RZ, UR5 ;  /* 0x00000005ff0b7e24 */ /* 0x000fe4000f8e00ff */
[----:B0-----:R-:W-:Y:S02]  /*12a00*/  IMAD.MOV.U32 R8, RZ, RZ, 0x70 ;  /* 0x00000070ff087424 */ /* 0x001fe400078e00ff */
[----:B------:R-:W-:Y:S02]  /*12a10*/  IMAD.MOV.U32 R12, RZ, RZ, 0x1 ;  /* 0x00000001ff0c7424 */ /* 0x000fe400078e00ff */
[----:B------:R-:W-:-:S07]  /*12a20*/  IMAD.MOV.U32 R13, RZ, RZ, RZ ;  /* 0x000000ffff0d7224 */ /* 0x000fce00078e00ff */
[----:B------:R-:W-:-:S07]  /*12a30*/  LEPC R20, `(.L_x_4006) ;  /* 0x000000001014794e */ /* 0x000fce0000000000 */
[----:B-1----:R-:W-:Y:S05]  /*12a40*/  CALL.ABS.NOINC R2 ;  /* 0x0000000002007343 */ /* 0x002fea0003c00000 */
.L_x_4006:
[----:B------:R-:W-:Y:S05]  /*12a50*/  BSYNC B6 ;  /* 0x0000000000067941 */ /* 0x000fea0003800000 */
.L_x_4005:
        /* <DEDUP_REMOVED lines=8> */
[----:B-1----:R1:W2:Y:S01]  /*12ae0*/  LDC.64 R2, c[0x4][R34] ;  /* 0x0100000022027b82 */ /* 0x0022a20000000a00 */
[----:B------:R-:W-:Y:S01]  /*12af0*/  IMAD.U32 R4, RZ, RZ, UR6 ;  /* 0x00000006ff047e24 */ /* 0x000fe2000f8e00ff */
[----:B------:R-:W-:Y:S01]  /*12b00*/  MOV R6, UR8 ;  /* 0x0000000800067c02 */ /* 0x000fe20008000f00 */
[----:B------:R-:W-:Y:S02]  /*12b10*/  IMAD.U32 R5, RZ, RZ, UR7 ;  /* 0x00000007ff057e24 */ /* 0x000fe4000f8e00ff */
[----:B------:R-:W-:Y:S02]  /*12b20*/  IMAD.U32 R7, RZ, RZ, UR9 ;  /* 0x00000009ff077e24 */ /* 0x000fe4000f8e00ff */
[----:B------:R-:W-:-:S02]  /*12b30*/  IMAD.U32 R10, RZ, RZ, UR4 ;  /* 0x00000004ff0a7e24 */ /* 0x000fc4000f8e00ff */
[----:B------:R-:W-:Y:S02]  /*12b40*/  IMAD.U32 R11, RZ, RZ, UR5 ;  /* 0x00000005ff0b7e24 */ /* 0x000fe4000f8e00ff */
[----:B0-----:R-:W-:Y:S02]  /*12b50*/  IMAD.MOV.U32 R8, RZ, RZ, 0x70 ;  /* 0x00000070ff087424 */ /* 0x001fe400078e00ff */
[----:B------:R-:W-:Y:S02]  /*12b60*/  IMAD.MOV.U32 R12, RZ, RZ, 0x1 ;  /* 0x00000001ff0c7424 */ /* 0x000fe400078e00ff */
[----:B-1----:R-:W-:-:S07]  /*12b70*/  IMAD.MOV.U32 R13, RZ, RZ, RZ ;  /* 0x000000ffff0d7224 */ /* 0x002fce00078e00ff */
[----:B------:R-:W-:-:S07]  /*12b80*/  LEPC R20, `(.L_x_4009) ;  /* 0x000000001014794e */ /* 0x000fce0000000000 */
[----:B--2---:R-:W-:Y:S05]  /*12b90*/  CALL.ABS.NOINC R2 ;  /* 0x0000000002007343 */ /* 0x004fea0003c00000 */
.L_x_4009:
        /* <DEDUP_REMOVED lines=15> */
.L_x_4008:
[----:B------:R-:W-:Y:S05]  /*12c90*/  BSYNC B6 ;  /* 0x0000000000067941 */ /* 0x000fea0003800000 */
.L_x_4007:
[----:B------:R-:W2:Y:S01]  /*12ca0*/  LDL R34, [R1+0x4] ;  /* 0x0000040001227983 */ /* 0x000ea20000100800 */
[----:B------:R-:W-:Y:S01]  /*12cb0*/  ULDC.64 UR4, c[0x0][0x9f8] ;  /* 0x00027e0000047ab9 */ /* 0x000fe20000000a00 */
[----:B------:R-:W3:Y:S01]  /*12cc0*/  LDC R10, c[0x0][0x430] ;  /* 0x00010c00ff0a7b82 */ /* 0x000ee20000000800 */
[----:B------:R-:W-:Y:S01]  /*12cd0*/  ISETP.NE.U32.AND P0, PT, RZ, UR4, PT ;  /* 0x00000004ff007c0c */ /* 0x000fe2000bf05070 */
[----:B------:R-:W4:Y:S03]  /*12ce0*/  S2R R20, SR_TID.X ;  /* 0x0000000000147919 */ /* 0x000f260000002100 */
[----:B------:R-:W-:-:S13]  /*12cf0*/  ISETP.NE.AND.EX P0, PT, RZ, UR5, PT, P0 ;  /* 0x00000005ff007c0c */ /* 0x000fda000bf05300 */
[----:B------:R-:W-:Y:S01]  /*12d00*/  @P0 IADD3 R2, P1, R27, UR4, RZ ;  /* 0x000000041b020c10 */ /* 0x000fe2000ff3e0ff */
[----:B------:R-:W0:Y:S01]  /*12d10*/  S2R R11, SR_TID.X ;  /* 0x00000000000b7919 */ /* 0x000e220000002100 */
[----:B------:R-:W-:Y:S02]  /*12d20*/  ULDC UR4, c[0x0][0x320] ;  /* 0x0000c80000047ab9 */ /* 0x000fe40000000800 */
[----:B-1----:R-:W-:-:S05]  /*12d30*/  @P0 IADD3.X R3, R29, UR5, RZ, P1, !PT ;  /* 0x000000051d030c10 */ /* 0x002fca0008ffe4ff */
[----:B------:R1:W2:Y:S01]  /*12d40*/  @P0 LDG.E R30, desc[UR40][R2.64] ;  /* 0x00000028021e0981 */ /* 0x0002a2000c1e1900 */
[----:B----4-:R-:W-:-:S04]  /*12d50*/  LOP3.LUT R20, R20, 0x7f, RZ, 0xc0, !PT ;  /* 0x0000007f14147812 */ /* 0x010fc800078ec0ff */
[----:B------:R-:W-:Y:S02]  /*12d60*/  SHF.R.U32.HI R21, RZ, 0x3, R20 ;  /* 0x00000003ff157819 */ /* 0x000fe40000011614 */
[----:B------:R-:W4:Y:S02]  /*12d70*/  S2R R20, SR_TID.X ;  /* 0x0000000000147919 */ /* 0x000f240000002100 */
[----:B----4-:R-:W-:-:S05]  /*12d80*/  IMAD.SHL.U32 R20, R20, 0x10, RZ ;  /* 0x0000001014147824 */ /* 0x010fca00078e00ff */
[----:B------:R-:W-:Y:S02]  /*12d90*/  LOP3.LUT R20, R21, 0x70, R20, 0xf8, !PT ;  /* 0x0000007015147812 */ /* 0x000fe400078ef814 */
[----:B------:R-:W4:Y:S01]  /*12da0*/  S2R R21, SR_TID.X ;  /* 0x0000000000157919 */ /* 0x000f220000002100 */
[----:B---3--:R-:W-:Y:S01]  /*12db0*/  ISETP.NE.AND P1, PT, R10, 0x1, PT ;  /* 0x000000010a00780c */ /* 0x008fe20003f25270 */
[----:B------:R-:W-:-:S12]  /*12dc0*/  VIADD R31, R31, 0xffffffc0 ;  /* 0xffffffc01f1f7836 */ /* 0x000fd80000000000 */
[----:B------:R-:W3:Y:S08]  /*12dd0*/  @P1 LDC R0, c[0x0][0x434] ;  /* 0x00010d00ff001b82 */ /* 0x000ef00000000800 */
[----:B-1----:R-:W1:Y:S01]  /*12de0*/  @P1 LDC R2, c[0x0][0x438] ;  /* 0x00010e00ff021b82 */ /* 0x002e620000000800 */
[----:B----4-:R-:W-:-:S05]  /*12df0*/  IMAD.SHL.U32 R21, R21, 0x8, RZ ;  /* 0x0000000815157824 */ /* 0x010fca00078e00ff */
[----:B------:R-:W-:-:S04]  /*12e00*/  LOP3.LUT R21, R21, 0x38, RZ, 0xc0, !PT ;  /* 0x0000003815157812 */ /* 0x000fc800078ec0ff */
[----:B------:R-:W-:-:S04]  /*12e10*/  LOP3.LUT R21, R21, 0x40, RZ, 0xfc, !PT ;  /* 0x0000004015157812 */ /* 0x000fc800078efcff */
[----:B------:R-:W-:Y:S02]  /*12e20*/  ISETP.GE.AND P2, PT, R21, UR4, PT ;  /* 0x0000000415007c0c */ /* 0x000fe4000bf46270 */
[----:B------:R-:W4:Y:S01]  /*12e30*/  S2R R21, SR_TID.X ;  /* 0x0000000000157919 */ /* 0x000f220000002100 */
[----:B------:R-:W-:Y:S01]  /*12e40*/  IADD3 R3, R20, R31, RZ ;  /* 0x0000001f14037210 */ /* 0x000fe20007ffe0ff */
[----:B0-----:R-:W-:-:S04]  /*12e50*/  IMAD.SHL.U32 R11, R11, 0x8, RZ ;  /* 0x000000080b0b7824 */ /* 0x001fc800078e00ff */
[----:B------:R-:W-:Y:S01]  /*12e60*/  IMAD.IADD R8, R3, 0x1, R33 ;  /* 0x0000000103087824 */ /* 0x000fe200078e0221 */
[----:B------:R-:W-:Y:S02]  /*12e70*/  LOP3.LUT R11, R11, 0x38, RZ, 0xc0, !PT ;  /* 0x000000380b0b7812 */ /* 0x000fe400078ec0ff */
[----:B------:R-:W-:-:S04]  /*12e80*/  LOP3.LUT R22, R22, 0xffffffbf, RZ, 0xc0, !PT ;  /* 0xffffffbf16167812 */ /* 0x000fc800078ec0ff */
[----:B------:R-:W-:Y:S01]  /*12e90*/  @P2 LOP3.LUT R22, R22, 0x40, RZ, 0xfc, !PT ;  /* 0x0000004016162812 */ /* 0x000fe200078efcff */
[----:B------:R-:W0:Y:S01]  /*12ea0*/  S2R R12, SR_TID.X ;  /* 0x00000000000c7919 */ /* 0x000e220000002100 */
[----:B------:R-:W-:Y:S02]  /*12eb0*/  SEL R9, RZ, 0xffffffff, P2 ;  /* 0xffffffffff097807 */ /* 0x000fe40001000000 */
[----:B------:R-:W-:Y:S01]  /*12ec0*/  LOP3.LUT R22, R22, 0xffffff7f, RZ, 0xc0, !PT ;  /* 0xffffff7f16167812 */ /* 0x000fe200078ec0ff */
[----:B----4-:R-:W-:-:S05]  /*12ed0*/  IMAD.SHL.U32 R21, R21, 0x8, RZ ;  /* 0x0000000815157824 */ /* 0x010fca00078e00ff */
[----:B------:R-:W-:Y:S01]  /*12ee0*/  LOP3.LUT R21, R21, 0x38, RZ, 0xc0, !PT ;  /* 0x0000003815157812 */ /* 0x000fe200078ec0ff */
[----:B------:R-:W-:Y:S02]  /*12ef0*/  IMAD.SHL.U32 R9, R9, 0x2, RZ ;  /* 0x0000000209097824 */ /* 0x000fe400078e00ff */
[----:B------:R-:W-:Y:S01]  /*12f00*/  IMAD.MOV.U32 R36, RZ, RZ, RZ ;  /* 0x000000ffff247224 */ /* 0x000fe200078e00ff */
[----:B0-----:R-:W-:-:S04]  /*12f10*/  SHF.L.U32 R12, R12, 0x3, RZ ;  /* 0x000000030c0c7819 */ /* 0x001fc800000006ff */
[----:B------:R-:W-:-:S04]  /*12f20*/  LOP3.LUT R12, R12, 0x38, RZ, 0xc0, !PT ;  /* 0x000000380c0c7812 */ /* 0x000fc800078ec0ff */
[----:B------:R-:W-:Y:S01]  /*12f30*/  LOP3.LUT R12, R12, 0x180, RZ, 0xfc, !PT ;  /* 0x000001800c0c7812 */ /* 0x000fe200078efcff */
[----:B------:R-:W-:Y:S01]  /*12f40*/  UMOV UR5, 0xffffffff ;  /* 0xffffffff00057882 */ /* 0x000fe20000000000 */
[----:B--2---:R-:W-:Y:S01]  /*12f50*/  ISETP.GE.AND P0, PT, R3, R34, PT ;  /* 0x000000220300720c */ /* 0x004fe20003f06270 */
[----:B---3--:R-:W-:-:S03]  /*12f60*/  @P1 IMAD.HI.U32 R3, R8, R0, RZ ;  /* 0x0000000008031227 */ /* 0x008fc600078e00ff */
[----:B------:R-:W-:Y:S01]  /*12f70*/  ISETP.GT.U32.OR P0, PT, R20, 0x3f, P0 ;  /* 0x0000003f1400780c */ /* 0x000fe20000704470 */
[----:B------:R-:W-:Y:S01]  /*12f80*/  IMAD.MOV.U32 R0, RZ, RZ, R8 ;  /* 0x000000ffff007224 */ /* 0x000fe200078e0008 */
[----:B-1----:R-:W-:Y:S02]  /*12f90*/  @P1 SHF.R.U32.HI R0, RZ, R2, R3 ;  /* 0x00000002ff001219 */ /* 0x002fe40000011603 */
[----:B------:R-:W-:Y:S02]  /*12fa0*/  ISETP.GE.AND P1, PT, R11, UR4, PT ;  /* 0x000000040b007c0c */ /* 0x000fe4000bf26270 */
[C---:B------:R-:W-:Y:S02]  /*12fb0*/  LOP3.LUT R34, R21.reuse, 0x80, RZ, 0xfc, !PT ;  /* 0x0000008015227812 */ /* 0x040fe400078efcff */
[----:B------:R-:W-:Y:S02]  /*12fc0*/  LOP3.LUT R21, R21, 0xc0, RZ, 0xfc, !PT ;  /* 0x000000c015157812 */ /* 0x000fe400078efcff */
[----:B------:R-:W-:-:S03]  /*12fd0*/  SEL R4, RZ, 0x1, P1 ;  /* 0x00000001ff047807 */ /* 0x000fc60000800000 */
[----:B------:R-:W0:Y:S04]  /*12fe0*/  @!P0 LDC.64 R2, c[0x0][0x428] ;  /* 0x00010a00ff028b82 */ /* 0x000e280000000a00 */
[----:B------:R-:W-:Y:S02]  /*12ff0*/  @P1 LOP3.LUT R22, R22, 0x80, RZ, 0xfc, !PT ;  /* 0x0000008016161812 */ /* 0x000fe400078efcff */
[----:B------:R-:W-:Y:S02]  /*13000*/  ISETP.GE.AND P1, PT, R21, UR4, PT ;  /* 0x0000000415007c0c */ /* 0x000fe4000bf26270 */
[----:B------:R-:W1:Y:S01]  /*13010*/  S2R R21, SR_TID.X ;  /* 0x0000000000157919 */ /* 0x000e620000002100 */
[----:B------:R-:W-:Y:S02]  /*13020*/  LOP3.LUT R9, R9, 0x2, R4, 0xe2, !PT ;  /* 0x0000000209097812 */ /* 0x000fe400078ee204 */
[----:B------:R-:W-:Y:S01]  /*13030*/  ISETP.GE.AND P2, PT, R34, UR4, PT ;  /* 0x0000000422007c0c */ /* 0x000fe2000bf46270 */
[----:B------:R-:W2:Y:S01]  /*13040*/  @!P0 LDC.64 R4, c[0x0][0x418] ;  /* 0x00010600ff048b82 */ /* 0x000ea20000000a00 */
[----:B------:R-:W-:-:S02]  /*13050*/  SEL R7, RZ, 0x8, P1 ;  /* 0x00000008ff077807 */ /* 0x000fc40000800000 */
[----:B------:R-:W-:Y:S02]  /*13060*/  SEL R6, RZ, 0x4, P2 ;  /* 0x00000004ff067807 */ /* 0x000fe40001000000 */
[----:B------:R-:W-:Y:S02]  /*13070*/  SHF.R.S32.HI R34, RZ, 0x1f, R30 ;  /* 0x0000001fff227819 */ /* 0x000fe4000001141e */
[----:B------:R-:W-:Y:S01]  /*13080*/  LOP3.LUT R9, R7, R9, R6, 0xfe, !PT ;  /* 0x0000000907097212 */ /* 0x000fe200078efe06 */
[--C-:B------:R-:W-:Y:S01]  /*13090*/  @!P0 IMAD.MOV.U32 R6, RZ, RZ, R0.reuse ;  /* 0x000000ffff068224 */ /* 0x100fe200078e0000 */
[----:B------:R-:W-:Y:S02]  /*130a0*/  @!P0 SHF.R.S32.HI R7, RZ, 0x1f, R0 ;  /* 0x0000001fff078819 */ /* 0x000fe40000011400 */
[----:B------:R-:W-:Y:S01]  /*130b0*/  LOP3.LUT R22, R22, 0xffffffdf, RZ, 0xc0, !PT ;  /* 0xffffffdf16167812 */ /* 0x000fe200078ec0ff */
[----:B0-----:R-:W-:-:S03]  /*130c0*/  @!P0 IMAD.WIDE.U32 R6, R30, R2, R6 ;  /* 0x000000021e068225 */ /* 0x001fc600078e0006 */
[----:B------:R-:W-:Y:S01]  /*130d0*/  @P2 LOP3.LUT R22, R22, 0x20, RZ, 0xfc, !PT ;  /* 0x0000002016162812 */ /* 0x000fe200078efcff */
[----:B------:R-:W-:-:S03]  /*130e0*/  @!P0 IMAD R2, R34, R2, RZ ;  /* 0x0000000222028224 */ /* 0x000fc600078e02ff */
[----:B------:R-:W-:Y:S01]  /*130f0*/  LOP3.LUT R22, R22, 0xffffffef, RZ, 0xc0, !PT ;  /* 0xffffffef16167812 */ /* 0x000fe200078ec0ff */
[----:B------:R-:W-:-:S03]  /*13100*/  @!P0 IMAD R3, R30, R3, R2 ;  /* 0x000000031e038224 */ /* 0x000fc600078e0202 */
[----:B------:R-:W-:Y:S02]  /*13110*/  @P1 LOP3.LUT R22, R22, 0x10, RZ, 0xfc, !PT ;  /* 0x0000001016161812 */ /* 0x000fe400078efcff */
[----:B--2---:R-:W-:Y:S01]  /*13120*/  @!P0 LEA R4, P1, R6, R4, 0x2 ;  /* 0x0000000406048211 */ /* 0x004fe200078210ff */
[----:B------:R-:W-:Y:S02]  /*13130*/  @!P0 IMAD.IADD R3, R7, 0x1, R3 ;  /* 0x0000000107038824 */ /* 0x000fe400078e0203 */
[----:B-1----:R-:W-:-:S03]  /*13140*/  IMAD.SHL.U32 R21, R21, 0x8, RZ ;  /* 0x0000000815157824 */ /* 0x002fc600078e00ff */
[----:B------:R-:W-:Y:S02]  /*13150*/  @!P0 LEA.HI.X R5, R6, R5, R3, 0x2, P1 ;  /* 0x0000000506058211 */ /* 0x000fe400008f1403 */
[----:B------:R-:W-:-:S03]  /*13160*/  LOP3.LUT R21, R21, 0x38, RZ, 0xc0, !PT ;  /* 0x0000003815157812 */ /* 0x000fc600078ec0ff */
[----:B------:R0:W5:Y:S01]  /*13170*/  @!P0 LDG.E R36, desc[UR40][R4.64] ;  /* 0x0000002804248981 */ /* 0x000162000c1e1900 */
[----:B------:R-:W-:Y:S02]  /*13180*/  ISETP.GE.AND P0, PT, R12, UR4, PT ;  /* 0x000000040c007c0c */ /* 0x000fe4000bf06270 */
[C---:B------:R-:W-:Y:S02]  /*13190*/  LOP3.LUT R13, R21.reuse, 0x100, RZ, 0xfc, !PT ;  /* 0x00000100150d7812 */ /* 0x040fe400078efcff */
[----:B------:R-:W-:Y:S02]  /*131a0*/  LOP3.LUT R12, R21, 0x140, RZ, 0xfc, !PT ;  /* 0x00000140150c7812 */ /* 0x000fe400078efcff */
[----:B------:R-:W-:Y:S02]  /*131b0*/  ISETP.GE.AND P3, PT, R13, UR4, PT ;  /* 0x000000040d007c0c */ /* 0x000fe4000bf66270 */
[----:B------:R-:W-:Y:S02]  /*131c0*/  ISETP.GE.AND P2, PT, R12, UR4, PT ;  /* 0x000000040c007c0c */ /* 0x000fe4000bf46270 */
[----:B0-----:R-:W-:-:S02]  /*131d0*/  SEL R4, RZ, 0x10, P3 ;  /* 0x00000010ff047807 */ /* 0x001fc40001800000 */
[----:B------:R-:W-:Y:S01]  /*131e0*/  SEL R5, RZ, 0x20, P2 ;  /* 0x00000020ff057807 */ /* 0x000fe20001000000 */
[----:B------:R-:W-:Y:S01]  /*131f0*/  IMAD.MOV R0, RZ, RZ, -R0 ;  /* 0x000000ffff007224 */ /* 0x000fe200078e0a00 */
[----:B------:R-:W-:Y:S02]  /*13200*/  SEL R3, RZ, 0x40, P0 ;  /* 0x00000040ff037807 */ /* 0x000fe40000000000 */
[----:B------:R-:W-:Y:S01]  /*13210*/  LOP3.LUT R4, R5, R9, R4, 0xfe, !PT ;  /* 0x0000000905047212 */ /* 0x000fe200078efe04 */
[----:B------:R-:W-:-:S03]  /*13220*/  IMAD R0, R10, R0, R8 ;  /* 0x000000000a007224 */ /* 0x000fc600078e0208 */
[----:B------:R-:W-:Y:S02]  /*13230*/  LOP3.LUT R3, R4, R3, RZ, 0xfc, !PT ;  /* 0x0000000304037212 */ /* 0x000fe400078efcff */
[----:B------:R-:W-:Y:S02]  /*13240*/  LOP3.LUT R14, R21, 0x1c0, RZ, 0xfc, !PT ;  /* 0x000001c0150e7812 */ /* 0x000fe400078efcff */
[----:B------:R-:W-:Y:S01]  /*13250*/  LOP3.LUT R22, R22, 0xfffffff7, RZ, 0xc0, !PT ;  /* 0xfffffff716167812 */ /* 0x000fe200078ec0ff */
[----:B------:R0:W-:Y:S01]  /*13260*/  STL [R1+0x38], R3 ;  /* 0x0000380301007387 */ /* 0x0001e20000100800 */
[----:B------:R-:W-:Y:S01]  /*13270*/  ISETP.GE.AND P0, PT, R14, UR4, PT ;  /* 0x000000040e007c0c */ /* 0x000fe2000bf06270 */
[----:B------:R-:W-:Y:S02]  /*13280*/  ULDC UR4, c[0x0][0x2f4] ;  /* 0x0000bd0000047ab9 */ /* 0x000fe40000000800 */
[----:B------:R0:W-:Y:S01]  /*13290*/  STL [R1], R0 ;  /* 0x0000000001007387 */ /* 0x0001e20000100800 */
[----:B------:R-:W-:-:S02]  /*132a0*/  @P3 LOP3.LUT R22, R22, 0x8, RZ, 0xfc, !PT ;  /* 0x0000000816163812 */ /* 0x000fc400078efcff */
[----:B------:R-:W-:Y:S02]  /*132b0*/  SEL R2, RZ, 0x80, P0 ;  /* 0x00000080ff027807 */ /* 0x000fe40000000000 */
[----:B------:R-:W-:Y:S02]  /*132c0*/  ISETP.GE.AND P0, PT, R11, UR4, PT ;  /* 0x000000040b007c0c */ /* 0x000fe4000bf06270 */
[----:B------:R-:W-:-:S04]  /*132d0*/  LOP3.LUT R22, R22, 0xfffffffb, RZ, 0xc0, !PT ;  /* 0xfffffffb16167812 */ /* 0x000fc800078ec0ff */
[----:B------:R-:W-:-:S04]  /*132e0*/  @P2 LOP3.LUT R22, R22, 0x4, RZ, 0xfc, !PT ;  /* 0x0000000416162812 */ /* 0x000fc800078efcff */
[----:B------:R-:W-:-:S04]  /*132f0*/  LOP3.LUT R22, R22, 0xfffffffd, RZ, 0xc0, !PT ;  /* 0xfffffffd16167812 */ /* 0x000fc800078ec0ff */
[----:B------:R-:W-:Y:S01]  /*13300*/  @P0 LOP3.LUT R22, R22, 0x2, RZ, 0xfc, !PT ;  /* 0x0000000216160812 */ /* 0x000fe200078efcff */
[----:B0-----:R-:W-:Y:S06]  /*13310*/  BRA.DIV UR5, `(.L_x_4010) ;  /* 0x0000004605dc7947 */ /* 0x001fec000b800000 */
.L_x_4114:
[----:B------:R-:W-:Y:S02]  /*13320*/  LOP3.LUT R2, R3, R2, RZ, 0xfc, !PT ;  /* 0x0000000203027212 */ /* 0x000fe400078efcff */
[----:B------:R-:W-:Y:S02]  /*13330*/  LOP3.LUT R0, R37, 0x2, RZ, 0xfc, !PT ;  /* 0x0000000225007812 */ /* 0x000fe400078efcff */
[----:B------:R-:W-:Y:S01]  /*13340*/  ISETP.GT.U32.AND P1, PT, R20, 0x3f, PT ;  /* 0x0000003f1400780c */ /* 0x000fe20003f24070 */
[----:B------:R0:W-:Y:S01]  /*13350*/  STL [R1+0x10], R2 ;  /* 0x0000100201007387 */ /* 0x0001e20000100800 */
[----:B------:R-:W-:Y:S02]  /*13360*/  ISETP.NE.AND P0, PT, R0, 0x3, PT ;  /* 0x000000030000780c */ /* 0x000fe40003f05270 */
[----:B------:R-:W-:Y:S02]  /*13370*/  LOP3.LUT R22, R22, 0xfffffeff, RZ, 0xc0, !PT ;  /* 0xfffffeff16167812 */ /* 0x000fe400078ec0ff */
[----:B------:R-:W-:-:S02]  /*13380*/  SHF.R.S32.HI R29, RZ, 0x1f, R18 ;  /* 0x0000001fff1d7819 */ /* 0x000fc40000011412 */
[----:B------:R-:W-:-:S05]  /*13390*/  LOP3.LUT R22, R22, 0xfffffffe, RZ, 0xc0, !PT ;  /* 0xfffffffe16167812 */ /* 0x000fca00078ec0ff */
[----:B------:R-:W-:-:S04]  /*133a0*/  @P1 LOP3.LUT R22, R22, 0x1, RZ, 0xfc, !PT ;  /* 0x0000000116161812 */ /* 0x000fc800078efcff */
[----:B------:R-:W-:Y:S01]  /*133b0*/  @P0 LOP3.LUT R22, R22, 0x100, RZ, 0xfc, !PT ;  /* 0x0000010016160812 */ /* 0x000fe200078efcff */
[----:B0-----:R-:W-:Y:S06]  /*133c0*/  @!P0 BRA `(.L_x_4011) ;  /* 0x0000000000048947 */ /* 0x001fec0003800000 */
[----:B------:R-:W-:Y:S01]  /*133d0*/  BPT.TRAP 0x1 ;  /* 0x000000040000795c */ /* 0x000fe20000300000 */
.L_x_4011:
[----:B------:R-:W-:Y:S01]  /*133e0*/  IMAD R27, R25, 0x8, R23 ;  /* 0x00000008191b7824 */ /* 0x000fe200078e0217 */
[----:B------:R-:W-:Y:S01]  /*133f0*/  SHF.L.U32 R0, R26, 0x1f, RZ ;  /* 0x0000001f1a007819 */ /* 0x000fe200000006ff */
[----:B------:R-:W-:Y:S03]  /*13400*/  BSSY B0, `(.L_x_4012) ;  /* 0x0000003000007945 */ /* 0x000fe60003800000 */
[----:B------:R-:W0:Y:S02]  /*13410*/  SYNCS.PHASECHK.TRANS64.TRYWAIT P0, [R27+URZ+0x28c40], R0 ;  /* 0x028c40001b0075a7 */ /* 0x000e24000800017f */
[----:B0-----:R-:W-:Y:S05]  /*13420*/  @!P0 BRA `(.L_x_4013) ;  /* 0x0000004400cc8947 */ /* 0x001fea0003800000 */
.L_x_4115:
[----:B------:R-:W-:Y:S05]  /*13430*/  BSYNC B0 ;  /* 0x0000000000007941 */ /* 0x000fea0003800000 */
.L_x_4012:
[----:B------:R-:W0:Y:S01]  /*13440*/  LDL R2, [R1] ;  /* 0x0000000001027983 */ /* 0x000e220000100800 */
[----:B------:R-:W-:-:S03]  /*13450*/  ULDC.64 UR4, c[0x0][0x300] ;  /* 0x0000c00000047ab9 */ /* 0x000fc60000000a00 */
[----:B------:R-:W2:Y:S01]  /*13460*/  LDL R6, [R1+0x4] ;  /* 0x0000040001067983 */ /* 0x000ea20000100800 */
[----:B-----5:R-:W-:Y:S02]  /*13470*/  SHF.R.S32.HI R4, RZ, 0x1f, R36 ;  /* 0x0000001fff047819 */ /* 0x020fe40000011424 */
[----:B------:R-:W-:Y:S01]  /*13480*/  LOP3.LUT P2, RZ, R22, 0x2, RZ, 0xc0, !PT ;  /* 0x0000000216ff7812 */ /* 0x000fe2000784c0ff */
[----:B------:R-:W1:Y:S02]  /*13490*/  S2R R7, SR_TID.X ;  /* 0x0000000000077919 */ /* 0x000e640000002100 */
[----:B-1----:R-:W-:-:S04]  /*134a0*/  SHF.L.U32 R7, R7, 0x3, RZ ;  /* 0x0000000307077819 */ /* 0x002fc800000006ff */
        /* <DEDUP_REMOVED lines=10> */
[----:B-1----:R-:W0:Y:S01]  /*13550*/  S2R R4, SR_TID.X ;  /* 0x0000000000047919 */ /* 0x002e220000002100 */
[----:B------:R-:W-:-:S04]  /*13560*/  IMAD.WIDE.U32 R2, R36, UR4, R2 ;  /* 0x0000000424027c25 */ /* 0x000fc8000f8e0002 */
[----:B------:R-:W-:Y:S01]  /*13570*/  IMAD R0, R36, UR5, R0 ;  /* 0x0000000524007c24 */ /* 0x000fe2000f8e0200 */
[----:B------:R-:W-:-:S03]  /*13580*/  ULDC.64 UR4, c[0x0][0x308] ;  /* 0x0000c20000047ab9 */ /* 0x000fc60000000a00 */
[----:B------:R-:W-:Y:S02]  /*13590*/  IMAD.IADD R3, R3, 0x1, R0 ;  /* 0x0000000103037824 */ /* 0x000fe400078e0200 */
[----:B------:R-:W-:Y:S02]  /*135a0*/  IMAD R0, R29, UR4, RZ ;  /* 0x000000041d007c24 */ /* 0x000fe4000f8e02ff */
[----:B------:R-:W-:-:S04]  /*135b0*/  IMAD.WIDE.U32 R2, R18, UR4, R2 ;  /* 0x0000000412027c25 */ /* 0x000fc8000f8e0002 */
[----:B------:R-:W-:Y:S01]  /*135c0*/  IMAD R0, R18, UR5, R0 ;  /* 0x0000000512007c24 */ /* 0x000fe2000f8e0200 */
[----:B------:R-:W-:Y:S01]  /*135d0*/  ULDC.64 UR4, c[0x0][0x2e8] ;  /* 0x0000ba0000047ab9 */ /* 0x000fe20000000a00 */
[----:B0-----:R-:W-:-:S04]  /*135e0*/  LOP3.LUT R4, R4, 0x7f, RZ, 0xc0, !PT ;  /* 0x0000007f04047812 */ /* 0x001fc800078ec0ff */
[----:B------:R-:W-:Y:S01]  /*135f0*/  SHF.R.U32.HI R5, RZ, 0x3, R4 ;  /* 0x00000003ff057819 */ /* 0x000fe20000011604 */
[----:B------:R-:W-:Y:S01]  /*13600*/  IMAD.IADD R4, R3, 0x1, R0 ;  /* 0x0000000103047824 */ /* 0x000fe200078e0200 */
[C---:B------:R-:W-:Y:S01]  /*13610*/  LEA R0, P0, R2.reuse, UR4, 0x1 ;  /* 0x0000000402007c11 */ /* 0x040fe2000f8008ff */
[----:B------:R-:W-:Y:S01]  /*13620*/  UMOV UR4, 0xffffffff ;  /* 0xffffffff00047882 */ /* 0x000fe20000000000 */
[----:B--2---:R-:W-:Y:S01]  /*13630*/  IADD3 R31, -R5, R6, -R31 ;  /* 0x00000006051f7210 */ /* 0x004fe20007ffe91f */
[----:B------:R-:W-:Y:S01]  /*13640*/  IMAD R5, R25, 0x1000, R35 ;  /* 0x0000100019057824 */ /* 0x000fe200078e0223 */
[----:B------:R-:W-:Y:S02]  /*13650*/  LEA.HI.X R4, R2, UR5, R4, 0x1, P0 ;  /* 0x0000000502047c11 */ /* 0x000fe400080f0c04 */
[----:B------:R-:W-:Y:S01]  /*13660*/  ISETP.GE.AND P0, PT, R31, 0x1, PT ;  /* 0x000000011f00780c */ /* 0x000fe20003f06270 */
[----:B------:R-:W-:-:S12]  /*13670*/  BRA.DIV UR4, `(.L_x_4014) ;  /* 0x00000046044c7947 */ /* 0x000fd8000b800000 */
        /* <DEDUP_REMOVED lines=22> */
[----:B------:R-:W-:Y:S01]  /*137e0*/  @P0 IMAD R6, R5, 0x2, R23 ;  /* 0x0000000205060824 */ /* 0x000fe200078e0217 */
        /* <DEDUP_REMOVED lines=9> */
.L_x_4125:
[----:B------:R-:W-:-:S13]  /*13880*/  ISETP.GE.AND P0, PT, R31, 0x31, PT ;  /* 0x000000311f00780c */ /* 0x000fda0003f06270 */
[----:B01----:R-:W-:Y:S01]  /*13890*/  @P0 LEA R2, P1, R7, R0, 0x1 ;  /* 0x0000000007020211 */ /* 0x003fe200078208ff */
        /* <DEDUP_REMOVED lines=8> */
.L_x_4015:
        /* <DEDUP_REMOVED lines=11> */
.L_x_4016:
[----:B------:R1:W5:Y:S01]  /*139d0*/  LDL.LU R0, [R1+0x14] ;  /* 0x0000140001007983 */ /* 0x0003620000300800 */
[----:B------:R1:W-:Y:S03]  /*139e0*/  SYNCS.ARRIVE.TRANS64.A1T0 RZ, [R27+URZ+0x28c30], RZ ;  /* 0x028c30ff1bff79a7 */ /* 0x0003e6000810003f */
[----:B------:R1:W5:Y:S04]  /*139f0*/  LDL.LU R4, [R1+0xc] ;  /* 0x00000c0001047983 */ /* 0x0003680000300800 */
[----:B0-----:R1:W5:Y:S02]  /*13a00*/  LDL R3, [R1+0x10] ;  /* 0x0000100001037983 */ /* 0x0013640000100800 */
[----:B------:R-:W-:Y:S05]  /*13a10*/  WARPSYNC.ALL ;  /* 0x0000000000007948 */ /* 0x000fea0003800000 */
[----:B------:R-:W-:Y:S01]  /*13a20*/  ULDC.64 UR4, c[0x0][0xa00] ;  /* 0x0002800000047ab9 */ /* 0x000fe20000000a00 */
[----:B------:R-:W-:Y:S01]  /*13a30*/  BSSY B6, `(.L_x_4017) ;  /* 0x0000025000067945 */ /* 0x000fe20003800000 */
[----:B------:R-:W-:Y:S01]  /*13a40*/  BAR.SYNC.DEFER_BLOCKING 0x8, 0x100 ;  /* 0x0204000000007b1d */ /* 0x000fe20000010000 */
[----:B------:R-:W-:-:S04]  /*13a50*/  ISETP.NE.U32.AND P0, PT, RZ, UR4, PT ;  /* 0x00000004ff007c0c */ /* 0x000fc8000bf05070 */
[----:B------:R-:W-:Y:S01]  /*13a60*/  ISETP.NE.AND.EX P0, PT, RZ, UR5, PT, P0 ;  /* 0x00000005ff007c0c */ /* 0x000fe2000bf05300 */
[----:B------:R-:W-:-:S03]  /*13a70*/  ULDC.64 UR4, c[0x0][0x298] ;  /* 0x0000a60000047ab9 */ /* 0x000fc60000000a00 */
[----:B------:R-:W-:-:S05]  /*13a80*/  SEL R5, R32, RZ, !P0 ;  /* 0x000000ff20057207 */ /* 0x000fca0004000000 */
[----:B------:R0:W-:Y:S01]  /*13a90*/  STL [R1+0x28], R5 ;  /* 0x0000280501007387 */ /* 0x0001e20000100800 */
[----:B-----5:R-:W-:Y:S02]  /*13aa0*/  SEL R2, R0, RZ, !P0 ;  /* 0x000000ff00027207 */ /* 0x020fe40004000000 */
[----:B------:R-:W-:-:S03]  /*13ab0*/  SHF.R.S32.HI R0, RZ, 0x1f, R4 ;  /* 0x0000001fff007819 */ /* 0x000fc60000011404 */
[----:B------:R2:W-:Y:S01]  /*13ac0*/  STL [R1+0x14], R2 ;  /* 0x0000140201007387 */ /* 0x0005e20000100800 */
[----:B------:R-:W-:Y:S01]  /*13ad0*/  PRMT R32, R3, 0x8880, RZ ;  /* 0x0000888003207816 */ /* 0x000fe200000000ff */
[----:B------:R-:W-:-:S03]  /*13ae0*/  IMAD R0, R0, UR4, RZ ;  /* 0x0000000400007c24 */ /* 0x000fc6000f8e02ff */
[----:B------:R-:W-:Y:S01]  /*13af0*/  PRMT R32, R32, 0x7710, RZ ;  /* 0x0000771020207816 */ /* 0x000fe200000000ff */
[C---:B------:R-:W-:Y:S02]  /*13b00*/  IMAD R0, R4.reuse, UR5, R0 ;  /* 0x0000000504007c24 */ /* 0x040fe4000f8e0200 */
[----:B0-----:R-:W-:Y:S01]  /*13b10*/  IMAD.WIDE.U32 R4, R4, UR4, RZ ;  /* 0x0000000404047c25 */ /* 0x001fe2000f8e00ff */
[----:B--2---:R-:W-:-:S03]  /*13b20*/  IADD3 R2, R23, 0x20400, RZ ;  /* 0x0002040017027810 */ /* 0x004fc60007ffe0ff */
[----:B------:R-:W-:Y:S01]  /*13b30*/  IMAD.IADD R0, R5, 0x1, R0 ;  /* 0x0000000105007824 */ /* 0x000fe200078e0200 */
[----:B------:R0:W-:Y:S01]  /*13b40*/  STL.64 [R1+0x20], R4 ;  /* 0x0000200401007387 */ /* 0x0001e20000100a00 */
[----:B------:R-:W-:-:S03]  /*13b50*/  LOP3.LUT P0, RZ, R2, 0x3ff, RZ, 0xc0, !PT ;  /* 0x000003ff02ff7812 */ /* 0x000fc6000780c0ff */
[----:B------:R0:W-:Y:S10]  /*13b60*/  STL [R1+0xc], R0 ;  /* 0x00000c0001007387 */ /* 0x0001f40000100800 */
[----:B0-----:R-:W-:Y:S05]  /*13b70*/  @!P0 BRA `(.L_x_4018) ;  /* 0x0000000000408947 */ /* 0x001fea0003800000 */
        /* <DEDUP_REMOVED lines=16> */
.L_x_4018:
[----:B------:R-:W-:Y:S05]  /*13c80*/  BSYNC B6 ;  /* 0x0000000000067941 */ /* 0x000fea0003800000 */
.L_x_4017:
[----:B------:R-:W2:Y:S01]  /*13c90*/  LDL.LU R0, [R1+0xc] ;  /* 0x00000c0001007983 */ /* 0x000ea20000300800 */
[----:B------:R-:W-:Y:S01]  /*13ca0*/  ULDC.64 UR4, c[0x0][0x2d8] ;  /* 0x0000b60000047ab9 */ /* 0x000fe20000000a00 */
[----:B------:R-:W0:Y:S02]  /*13cb0*/  LDC R7, c[0x0][0x448] ;  /* 0x00011200ff077b82 */ /* 0x000e240000000800 */
[----:B------:R-:W2:Y:S04]  /*13cc0*/  LDL.LU.64 R2, [R1+0x20] ;  /* 0x0000200001027983 */ /* 0x000ea80000300a00 */
[----:B------:R-:W3:Y:S04]  /*13cd0*/  LDL.LU R20, [R1+0x14] ;  /* 0x0000140001147983 */ /* 0x000ee80000300800 */
[----:B------:R-:W4:Y:S04]  /*13ce0*/  LDL.LU R21, [R1+0x28] ;  /* 0x0000280001157983 */ /* 0x000f280000300800 */
[----:B------:R0:W5:Y:S02]  /*13cf0*/  LDL R8, [R1+0x34] ;  /* 0x0000340001087983 */ /* 0x0001640000100800 */
[----:B0-----:R-:W-:-:S13]  /*13d00*/  ISETP.NE.AND P0, PT, R7, 0x1, PT ;  /* 0x000000010700780c */ /* 0x001fda0003f05270 */
[----:B------:R-:W0:Y:S08]  /*13d10*/  @P0 LDC R5, c[0x0][0x44c] ;  /* 0x00011300ff050b82 */ /* 0x000e300000000800 */
[----:B------:R-:W1:Y:S01]  /*13d20*/  @P0 LDC R6, c[0x0][0x450] ;  /* 0x00011400ff060b82 */ /* 0x000e620000000800 */
[----:B--2---:R-:W-:Y:S02]  /*13d30*/  IMAD.MOV.U32 R3, RZ, RZ, R0 ;  /* 0x000000ffff037224 */ /* 0x004fe400078e0000 */
[----:B------:R-:W-:-:S02]  /*13d40*/  IMAD R0, R29, UR4, RZ ;  /* 0x000000041d007c24 */ /* 0x000fc4000f8e02ff */
[----:B------:R-:W-:-:S04]  /*13d50*/  IMAD.WIDE.U32 R2, R18, UR4, R2 ;  /* 0x0000000412027c25 */ /* 0x000fc8000f8e0002 */
[----:B------:R-:W-:Y:S01]  /*13d60*/  IMAD R0, R18, UR5, R0 ;  /* 0x0000000512007c24 */ /* 0x000fe2000f8e0200 */
[----:B------:R-:W-:-:S03]  /*13d70*/  ULDC.64 UR4, c[0x0][0x2e0] ;  /* 0x0000b80000047ab9 */ /* 0x000fc60000000a00 */
[----:B------:R-:W-:Y:S02]  /*13d80*/  IMAD.IADD R3, R3, 0x1, R0 ;  /* 0x0000000103037824 */ /* 0x000fe400078e0200 */
[----:B---3--:R-:W-:Y:S02]  /*13d90*/  IMAD R0, R20, UR4, RZ ;  /* 0x0000000414007c24 */ /* 0x008fe4000f8e02ff */
[----:B------:R-:W2:Y:S01]  /*13da0*/  S2R R20, SR_TID.X ;  /* 0x0000000000147919 */ /* 0x000ea20000002100 */
[----:B----4-:R-:W-:-:S04]  /*13db0*/  IMAD.WIDE.U32 R2, R21, UR4, R2 ;  /* 0x0000000415027c25 */ /* 0x010fc8000f8e0002 */
[----:B------:R-:W-:Y:S01]  /*13dc0*/  IMAD R0, R21, UR5, R0 ;  /* 0x0000000515007c24 */ /* 0x000fe2000f8e0200 */
[----:B------:R-:W3:Y:S01]  /*13dd0*/  S2R R9, SR_TID.X ;  /* 0x0000000000097919 */ /* 0x000ee20000002100 */
[----:B------:R-:W-:Y:S02]  /*13de0*/  ULDC.64 UR4, c[0x0][0x2d0] ;  /* 0x0000b40000047ab9 */ /* 0x000fe40000000a00 */
[----:B------:R-:W-:Y:S01]  /*13df0*/  IMAD.IADD R3, R3, 0x1, R0 ;  /* 0x0000000103037824 */ /* 0x000fe200078e0200 */
[----:B--2---:R-:W-:-:S04]  /*13e00*/  LOP3.LUT R20, R20, 0x7f, RZ, 0xc0, !PT ;  /* 0x0000007f14147812 */ /* 0x004fc800078ec0ff */
[----:B------:R-:W-:Y:S02]  /*13e10*/  SHF.R.U32.HI R21, RZ, 0x3, R20 ;  /* 0x00000003ff157819 */ /* 0x000fe40000011614 */
[----:B------:R-:W2:Y:S02]  /*13e20*/  S2R R20, SR_TID.X ;  /* 0x0000000000147919 */ /* 0x000ea40000002100 */
[----:B--2---:R-:W-:-:S05]  /*13e30*/  IMAD.SHL.U32 R20, R20, 0x10, RZ ;  /* 0x0000001014147824 */ /* 0x004fca00078e00ff */
[----:B------:R-:W-:-:S05]  /*13e40*/  LOP3.LUT R20, R21, 0x70, R20, 0xf8, !PT ;  /* 0x0000007015147812 */ /* 0x000fca00078ef814 */
[----:B------:R-:W-:Y:S02]  /*13e50*/  IMAD R0, R17, 0x40, R20 ;  /* 0x0000004011007824 */ /* 0x000fe400078e0214 */
[----:B------:R2:W5:Y:S02]  /*13e60*/  LDL R20, [R1+0x18] ;  /* 0x0000180001147983 */ /* 0x0005640000100800 */
[----:B0-----:R-:W-:-:S04]  /*13e70*/  @P0 IMAD.HI.U32 R5, R0, R5, RZ ;  /* 0x0000000500050227 */ /* 0x001fc800078e00ff */
[----:B------:R-:W-:Y:S01]  /*13e80*/  IMAD.MOV.U32 R4, RZ, RZ, R0 ;  /* 0x000000ffff047224 */ /* 0x000fe200078e0000 */
[----:B-1----:R-:W-:Y:S01]  /*13e90*/  @P0 SHF.R.U32.HI R4, RZ, R6, R5 ;  /* 0x00000006ff040219 */ /* 0x002fe20000011605 */
[----:B------:R-:W0:Y:S04]  /*13ea0*/  S2R R21, SR_TID.X ;  /* 0x0000000000157919 */ /* 0x000e280000002100 */
        /* <DEDUP_REMOVED lines=9> */
[----:B------:R-:W-:Y:S02]  /*13f40*/  IMAD R4, R4, UR4, RZ ;  /* 0x0000000404047c24 */ /* 0x000fe4000f8e02ff */
[----:B------:R-:W-:-:S04]  /*13f50*/  IMAD.WIDE.U32 R2, R0, UR4, R2 ;  /* 0x0000000400027c25 */ /* 0x000fc8000f8e0002 */
[----:B------:R-:W-:Y:S01]  /*13f60*/  IMAD R4, R0, UR5, R4 ;  /* 0x0000000500047c24 */ /* 0x000fe2000f8e0204 */
[----:B------:R-:W-:Y:S01]  /*13f70*/  ULDC.64 UR4, c[0x0][0x280] ;  /* 0x0000a00000047ab9 */ /* 0x000fe20000000a00 */
[----:B---3--:R-:W-:Y:S01]  /*13f80*/  IMAD.SHL.U32 R9, R9, 0x8, RZ ;  /* 0x0000000809097824 */ /* 0x008fe200078e00ff */
[C---:B------:R-:W-:Y:S01]  /*13f90*/  LEA R0, P0, R2.reuse, UR4, 0x1 ;  /* 0x0000000402007c11 */ /* 0x040fe2000f8008ff */
[----:B------:R-:W-:Y:S01]  /*13fa0*/  IMAD.IADD R3, R3, 0x1, R4 ;  /* 0x0000000103037824 */ /* 0x000fe200078e0204 */
[----:B------:R-:W-:Y:S02]  /*13fb0*/  ULDC UR4, c[0x0][0x2b8] ;  /* 0x0000ae0000047ab9 */ /* 0x000fe40000000800 */
[----:B------:R-:W-:Y:S02]  /*13fc0*/  LOP3.LUT R9, R9, 0x38, RZ, 0xc0, !PT ;  /* 0x0000003809097812 */ /* 0x000fe400078ec0ff */
[----:B------:R-:W-:Y:S01]  /*13fd0*/  LEA.HI.X R2, R2, UR5, R3, 0x1, P0 ;  /* 0x0000000502027c11 */ /* 0x000fe200080f0c03 */
[----:B------:R-:W-:Y:S01]  /*13fe0*/  UMOV UR5, 0xffffffff ;  /* 0xffffffff00057882 */ /* 0x000fe20000000000 */
[----:B0-----:R-:W-:-:S02]  /*13ff0*/  LOP3.LUT R21, R21, 0x7f, RZ, 0xc0, !PT ;  /* 0x0000007f15157812 */ /* 0x001fc400078ec0ff */
[----:B------:R-:W-:Y:S02]  /*14000*/  ISETP.GE.AND P1, PT, R9, UR4, PT ;  /* 0x0000000409007c0c */ /* 0x000fe4000bf26270 */
[----:B------:R-:W-:Y:S01]  /*14010*/  SHF.R.U32.HI R10, RZ, 0x3, R21 ;  /* 0x00000003ff0a7819 */ /* 0x000fe20000011615 */
[----:B--2---:R-:W-:Y:S10]  /*14020*/  BRA.DIV UR5, `(.L_x_4019) ;  /* 0x0000004205307947 */ /* 0x004ff4000b800000 */
        /* <DEDUP_REMOVED lines=12> */
[----:B0-----:R-:W-:Y:S02]  /*140f0*/  VIADD R4, R17, 0x10 ;  /* 0x0000001011047836 */ /* 0x001fe40000000000 */
[----:B------:R-:W0:Y:S03]  /*14100*/  SHFL.IDX PT, R5, R0, 0x1, 0x181f ;  /* 0x00381f0000057f89 */ /* 0x000e2600000e0000 */
        /* <DEDUP_REMOVED lines=12> */
[----:B------:R-:W1:Y:S08]  /*141d0*/  SHFL.IDX PT, R4, R2, 0x2, 0x181f ;  /* 0x00581f0002047f89 */ /* 0x000e7000000e0000 */
[----:B0-----:R-:W-:-:S05]  /*141e0*/  @!P0 LEA R5, P2, R9, R5, 0x1 ;  /* 0x0000000509058211 */ /* 0x001fca00078408ff */
[----:B-1----:R-:W-:-:S05]  /*141f0*/  @!P0 IMAD.X R4, RZ, RZ, R4, P2 ;  /* 0x000000ffff048224 */ /* 0x002fca00010e0604 */
[----:B------:R-:W-:-:S04]  /*14200*/  @!P0 LOP3.LUT R5, R5, R4, RZ, 0x3c, !PT ;  /* 0x0000000405058212 */ /* 0x000fc800078e3cff */
[----:B------:R-:W-:-:S04]  /*14210*/  @!P0 LOP3.LUT R4, R5, R4, RZ, 0x3c, !PT ;  /* 0x0000000405048212 */ /* 0x000fc800078e3cff */
[----:B------:R-:W-:-:S05]  /*14220*/  @!P0 LOP3.LUT R5, R5, R4, RZ, 0x3c, !PT ;  /* 0x0000000405058212 */ /* 0x000fca00078e3cff */
[----:B------:R0:W-:Y:S04]  /*14230*/  @!P0 LDGSTS.E.BYPASS.LTC128B.128 [R8+0x21400], desc[UR40][R4.64], !P1 ;  /* 0x2140000004088fae */ /* 0x0001e8000c901d68 */
[----:B0-----:R0:W1:Y:S02]  /*14240*/  SHFL.IDX PT, R4, R2, 0x3, 0x181f ;  /* 0x00781f0002047f89 */ /* 0x00106400000e0000 */
.L_x_4134:
[----:B------:R-:W-:-:S04]  /*14250*/  IADD3 R17, R17, 0x30, RZ ;  /* 0x0000003011117810 */ /* 0x000fc80007ffe0ff */
[----:B------:R-:W-:-:S13]  /*14260*/  ISETP.GE.AND P0, PT, R17, R3, PT ;  /* 0x000000031100720c */ /* 0x000fda0003f06270 */
[----:B0-----:R-:W-:-:S05]  /*14270*/  @!P0 LEA R2, P2, R9, R0, 0x1 ;  /* 0x0000000009028211 */ /* 0x001fca00078408ff */
[----:B-1----:R-:W-:-:S05]  /*14280*/  @!P0 IMAD.X R3, RZ, RZ, R4, P2 ;  /* 0x000000ffff038224 */ /* 0x002fca00010e0604 */
[----:B------:R-:W-:Y:S01]  /*14290*/  @!PT LDS RZ, [RZ] ;  /* 0x00000000fffff984 */ /* 0x000fe20000000800 */
[----:B------:R-:W-:Y:S01]  /*142a0*/  @!PT LDS RZ, [RZ] ;  /* 0x00000000fffff984 */ /* 0x000fe20000000800 */
[----:B------:R-:W-:Y:S01]  /*142b0*/  @!PT LDS RZ, [RZ] ;  /* 0x00000000fffff984 */ /* 0x000fe20000000800 */
[----:B------:R0:W-:Y:S01]  /*142c0*/  @!P0 LDGSTS.E.BYPASS.LTC128B.128 [R8+0x21c00], desc[UR40][R2.64], !P1 ;  /* 0x21c0000002088fae */ /* 0x0001e2000c901d68 */
[----:B------:R-:W-:Y:S01]  /*142d0*/  PLOP3.LUT P0, PT, PT, PT, PT, 0x80, 0x0 ;  /* 0x000000000000781c */ /* 0x000fe20003f0f070 */
[----:B------:R-:W-:-:S12]  /*142e0*/  NOP ;  /* 0x0000000000007918 */ /* 0x000fd80000000000 */
.L_x_4020:
        /* <DEDUP_REMOVED lines=18> */
.L_x_4135:
[----:B------:R-:W-:Y:S05]  /*14410*/  BSYNC B0 ;  /* 0x0000000000007941 */ /* 0x000fea0003800000 */
.L_x_4021:
[----:B------:R-:W-:-:S04]  /*14420*/  LOP3.LUT R2, R37, 0x2, RZ, 0xfc, !PT ;  /* 0x0000000225027812 */ /* 0x000fc800078efcff */
[----:B------:R-:W-:-:S13]  /*14430*/  ISETP.NE.AND P0, PT, R2, 0x3, PT ;  /* 0x000000030200780c */ /* 0x000fda0003f05270 */
[----:B------:R-:W-:Y:S05]  /*14440*/  @!P0 BRA `(.L_x_4023) ;  /* 0x0000000000048947 */ /* 0x000fea0003800000 */
[----:B------:R-:W-:Y:S01]  /*14450*/  BPT.TRAP 0x1 ;  /* 0x000000040000795c */ /* 0x000fe20000300000 */
.L_x_4023:
[----:B0-----:R-:W-:Y:S01]  /*14460*/  SHF.L.U32 R0, R26, 0x1f, RZ ;  /* 0x0000001f1a007819 */ /* 0x001fe200000006ff */
[----:B------:R-:W-:Y:S03]  /*14470*/  BSSY B0, `(.L_x_4024) ;  /* 0x0000003000007945 */ /* 0x000fe60003800000 */
[----:B------:R-:W0:Y:S02]  /*14480*/  SYNCS.PHASECHK.TRANS64.TRYWAIT P0, [R27+URZ+0x28c60], R0 ;  /* 0x028c60001b0075a7 */ /* 0x000e24000800017f */
[----:B0-----:R-:W-:Y:S05]  /*14490*/  @!P0 BRA `(.L_x_4025) ;  /* 0x00000040006c8947 */ /* 0x001fea0003800000 */
.L_x_4136:
[----:B------:R-:W-:Y:S05]  /*144a0*/  BSYNC B0 ;  /* 0x0000000000007941 */ /* 0x000fea0003800000 */
.L_x_4024:
[----:B------:R-:W0:Y:S01]  /*144b0*/  LDL.LU R3, [R1+0x2c] ;  /* 0x00002c0001037983 */ /* 0x000e220000300800 */
[----:B------:R-:W-:-:S03]  /*144c0*/  ULDC.64 UR4, c[0x0][0x328] ;  /* 0x0000ca0000047ab9 */ /* 0x000fc60000000a00 */
[----:B------:R-:W2:Y:S04]  /*144d0*/  LDL.LU R2, [R1] ;  /* 0x0000000001027983 */ /* 0x000ea80000300800 */
[----:B------:R-:W3:Y:S01]  /*144e0*/  LDL.LU R4, [R1+0x30] ;  /* 0x0000300001047983 */ /* 0x000ee20000300800 */
        /* <DEDUP_REMOVED lines=36> */
[----:B------:R-:W-:Y:S02]  /*14730*/  LOP3.LUT R22, R22, 0xfffffbff, RZ, 0xc0, !PT ;  /* 0xfffffbff16167812 */ /* 0x000fe400078ec0ff */
[----:B--2---:R-:W-:Y:S02]  /*14740*/  MOV R8, R3 ;  /* 0x0000000300087202 */ /* 0x004fe40000000f00 */
[----:B------:R-:W0:Y:S02]  /*14750*/  SHFL.IDX PT, R3, R6, RZ, 0x181f ;  /* 0x00181fff06037589 */ /* 0x000e2400000e0000 */
        /* <DEDUP_REMOVED lines=27> */
[----:B0-----:R-:W-:-:S05]  /*14910*/  IADD3 R2, P6, R2, R0, RZ ;  /* 0x0000000002027210 */ /* 0x001fca0007fde0ff */
[----:B-1----:R-:W-:Y:S01]  /*14920*/  IMAD.X R3, RZ, RZ, R3, P6 ;  /* 0x000000ffff037224 */ /* 0x002fe200030e0603 */
        /* <DEDUP_REMOVED lines=40> */
.L_x_4146:
        /* <DEDUP_REMOVED lines=34> */
.L_x_4027:
        /* <DEDUP_REMOVED lines=11> */
.L_x_4028:
[----:B------:R-:W2:Y:S01]  /*14e80*/  LDL.LU R2, [R1+0x4] ;  /* 0x0000040001027983 */ /* 0x000ea20000300800 */
[----:B------:R1:W-:Y:S01]  /*14e90*/  SYNCS.ARRIVE.TRANS64.A1T0 RZ, [R27+URZ+0x28c50], RZ ;  /* 0x028c50ff1bff79a7 */ /* 0x0003e2000810003f */
[----:B------:R-:W-:Y:S01]  /*14ea0*/  BSSY B0, `(.L_x_4029) ;  /* 0x00000f7000007945 */ /* 0x000fe20003800000 */
[----:B--2---:R-:W-:-:S13]  /*14eb0*/  ISETP.GE.AND P0, PT, R2, 0x41, PT ;  /* 0x000000410200780c */ /* 0x004fda0003f06270 */
[----:B-1----:R-:W-:Y:S05]  /*14ec0*/  @!P0 BRA `(.L_x_4030) ;  /* 0x0000000c00d08947 */ /* 0x002fea0003800000 */
[----:B------:R-:W2:Y:S04]  /*14ed0*/  LDL.LU R4, [R1+0x38] ;  /* 0x0000380001047983 */ /* 0x000ea80000300800 */
[----:B------:R-:W3:Y:S04]  /*14ee0*/  LDL.LU R3, [R1+0x10] ;  /* 0x0000100001037983 */ /* 0x000ee80000300800 */
[----:B------:R-:W4:Y:S01]  /*14ef0*/  LDL.LU R2, [R1+0x3c] ;  /* 0x00003c0001027983 */ /* 0x000f220000300800 */
[----:B--2---:R-:W-:Y:S02]  /*14f00*/  LOP3.LUT R32, R4, 0x40, RZ, 0xc0, !PT ;  /* 0x0000004004207812 */ /* 0x004fe400078ec0ff */
[----:B---3--:R-:W-:-:S02]  /*14f10*/  LOP3.LUT R31, R3, 0x80, RZ, 0xc0, !PT ;  /* 0x00000080031f7812 */ /* 0x008fc400078ec0ff */
[----:B------:R-:W-:Y:S02]  /*14f20*/  SHF.R.U32.HI R32, RZ, 0x2, R32 ;  /* 0x00000002ff207819 */ /* 0x000fe40000011620 */
[----:B----4-:R-:W-:Y:S02]  /*14f30*/  LEA.HI.SX32 R7, R2, 0xfffffffe, 0x1a ;  /* 0xfffffffe02077811 */ /* 0x010fe400078fd2ff */
[----:B------:R-:W-:-:S07]  /*14f40*/  SHF.R.U32.HI R31, RZ, 0x3, R31 ;  /* 0x00000003ff1f7819 */ /* 0x000fce000001161f */
.L_x_4043:
[----:B-1----:R-:W1:Y:S01]  /*14f50*/  S2R R2, SR_TID.X ;  /* 0x0000000000027919 */ /* 0x002e620000002100 */
[----:B0-----:R-:W0:Y:S01]  /*14f60*/  LDC R5, c[0x0][0x430] ;  /* 0x00010c00ff057b82 */ /* 0x001e220000000800 */
[----:B------:R-:W-:Y:S01]  /*14f70*/  IMAD R4, R7, 0x40, R33 ;  /* 0x0000004007047824 */ /* 0x000fe200078e0221 */
[----:B------:R-:W-:Y:S01]  /*14f80*/  LOP3.LUT R10, R37, 0x2, RZ, 0xfc, !PT ;  /* 0x00000002250a7812 */ /* 0x000fe200078efcff */
[----:B--2---:R-:W2:Y:S01]  /*14f90*/  S2R R8, SR_TID.X ;  /* 0x0000000000087919 */ /* 0x004ea20000002100 */
[----:B------:R-:W-:Y:S01]  /*14fa0*/  VIADD R25, R25, 0x1 ;  /* 0x0000000119197836 */ /* 0x000fe20000000000 */
[----:B0-----:R-:W-:Y:S02]  /*14fb0*/  ISETP.NE.AND P0, PT, R5, 0x1, PT ;  /* 0x000000010500780c */ /* 0x001fe40003f05270 */
[----:B-1----:R-:W-:Y:S01]  /*14fc0*/  LOP3.LUT R2, R2, 0x7f, RZ, 0xc0, !PT ;  /* 0x0000007f02027812 */ /* 0x002fe200078ec0ff */
[----:B--2---:R-:W-:-:S03]  /*14fd0*/  IMAD.SHL.U32 R8, R8, 0x10, RZ ;  /* 0x0000001008087824 */ /* 0x004fc600078e00ff */
[----:B------:R-:W-:-:S07]  /*14fe0*/  SHF.R.U32.HI R2, RZ, 0x3, R2 ;  /* 0x00000003ff027819 */ /* 0x000fce0000011602 */
[----:B---3--:R-:W0:Y:S01]  /*14ff0*/  @P0 LDC R6, c[0x0][0x434] ;  /* 0x00010d00ff060b82 */ /* 0x008e220000000800 */
[----:B------:R-:W-:-:S04]  /*15000*/  LOP3.LUT R8, R2, 0x70, R8, 0xf8, !PT ;  /* 0x0000007002087812 */ /* 0x000fc800078ef808 */
[----:B------:R-:W-:-:S03]  /*15010*/  ISETP.GT.U32.AND P1, PT, R8, 0x3f, PT ;  /* 0x0000003f0800780c */ /* 0x000fc60003f24070 */
[----:B------:R-:W1:Y:S01]  /*15020*/  @P0 LDC R3, c[0x0][0x438] ;  /* 0x00010e00ff030b82 */ /* 0x000e620000000800 */
[----:B------:R-:W-:-:S05]  /*15030*/  IADD3 R4, R8, R4, RZ ;  /* 0x0000000408047210 */ /* 0x000fca0007ffe0ff */
[----:B------:R-:W-:-:S04]  /*15040*/  IMAD.MOV.U32 R2, RZ, RZ, R4 ;  /* 0x000000ffff027224 */ /* 0x000fc800078e0004 */
[----:B------:R-:W2:Y:S01]  /*15050*/  @!P1 LDC.64 R8, c[0x0][0x428] ;  /* 0x00010a00ff089b82 */ /* 0x000ea20000000a00 */
[----:B0-----:R-:W-:-:S05]  /*15060*/  @P0 IMAD.HI.U32 R6, R4, R6, RZ ;  /* 0x0000000604060227 */ /* 0x001fca00078e00ff */
[----:B-1----:R-:W-:-:S05]  /*15070*/  @P0 SHF.R.U32.HI R2, RZ, R3, R6 ;  /* 0x00000003ff020219 */ /* 0x002fca0000011606 */
[----:B------:R-:W-:-:S04]  /*15080*/  IMAD.MOV R3, RZ, RZ, -R2 ;  /* 0x000000ffff037224 */ /* 0x000fc800078e0a02 */
[----:B------:R-:W-:Y:S01]  /*15090*/  IMAD R5, R5, R3, R4 ;  /* 0x0000000305057224 */ /* 0x000fe200078e0204 */
[--C-:B------:R-:W-:Y:S01]  /*150a0*/  @!P1 SHF.R.S32.HI R3, RZ, 0x1f, R2.reuse ;  /* 0x0000001fff039819 */ /* 0x100fe20000011402 */
[-C--:B--2---:R-:W-:Y:S02]  /*150b0*/  @!P1 IMAD R4, R34, R8.reuse, RZ ;  /* 0x0000000822049224 */ /* 0x084fe400078e02ff */
[----:B------:R-:W-:-:S04]  /*150c0*/  @!P1 IMAD.WIDE.U32 R2, R30, R8, R2 ;  /* 0x000000081e029225 */ /* 0x000fc800078e0002 */
[----:B------:R-:W-:Y:S02]  /*150d0*/  @!P1 IMAD R4, R30, R9, R4 ;  /* 0x000000091e049224 */ /* 0x000fe400078e0204 */
[----:B------:R-:W0:Y:S02]  /*150e0*/  @!P1 LDC.64 R8, c[0x0][0x418] ;  /* 0x00010600ff089b82 */ /* 0x000e240000000a00 */
[----:B------:R-:W-:Y:S02]  /*150f0*/  @!P1 IMAD.IADD R3, R4, 0x1, R3 ;  /* 0x0000000104039824 */ /* 0x000fe400078e0203 */
[----:B------:R-:W-:Y:S01]  /*15100*/  IMAD.MOV.U32 R4, RZ, RZ, RZ ;  /* 0x000000ffff047224 */ /* 0x000fe200078e00ff */
[----:B0-----:R-:W-:-:S04]  /*15110*/  @!P1 LEA R8, P0, R2, R8, 0x2 ;  /* 0x0000000802089211 */ /* 0x001fc800078010ff */
[----:B------:R-:W-:Y:S02]  /*15120*/  @!P1 LEA.HI.X R9, R2, R9, R3, 0x2, P0 ;  /* 0x0000000902099211 */ /* 0x000fe400000f1403 */
[----:B------:R-:W-:-:S03]  /*15130*/  ISETP.NE.AND P0, PT, R25, 0x2, PT ;  /* 0x000000021900780c */ /* 0x000fc60003f05270 */
[----:B------:R0:W5:Y:S01]  /*15140*/  @!P1 LDG.E R4, desc[UR40][R8.64] ;  /* 0x0000002808049981 */ /* 0x000162000c1e1900 */
[----:B------:R-:W-:Y:S02]  /*15150*/  ISETP.NE.AND P1, PT, R10, 0x3, PT ;  /* 0x000000030a00780c */ /* 0x000fe40003f25270 */
[----:B------:R-:W-:Y:S01]  /*15160*/  SEL R2, RZ, 0x1, P0 ;  /* 0x00000001ff027807 */ /* 0x000fe20000000000 */
[----:B------:R-:W-:Y:S05]  /*15170*/  YIELD ;  /* 0x0000000000007946 */ /* 0x000fea0003800000 */
[----:B------:R-:W-:Y:S01]  /*15180*/  LOP3.LUT R26, R26, R2, RZ, 0x3c, !PT ;  /* 0x000000021a1a7212 */ /* 0x000fe200078e3cff */
[----:B------:R-:W-:Y:S01]  /*15190*/  IMAD.MOV.U32 R2, RZ, RZ, R7 ;  /* 0x000000ffff027224 */ /* 0x000fe200078e0007 */
[----:B------:R-:W-:Y:S01]  /*151a0*/  SEL R25, R25, RZ, P0 ;  /* 0x000000ff19197207 */ /* 0x000fe20000000000 */
[----:B------:R-:W-:-:S03]  /*151b0*/  VIADD R7, R7, 0xffffffff ;  /* 0xffffffff07077836 */ /* 0x000fc60000000000 */
[----:B------:R-:W-:Y:S01]  /*151c0*/  ISETP.GT.AND P3, PT, R2, RZ, PT ;  /* 0x000000ff0200720c */ /* 0x000fe20003f64270 */
[----:B0-----:R-:W-:-:S12]  /*151d0*/  @!P1 BRA `(.L_x_4031) ;  /* 0x0000000000049947 */ /* 0x001fd80003800000 */
[----:B------:R-:W-:Y:S01]  /*151e0*/  BPT.TRAP 0x1 ;  /* 0x000000040000795c */ /* 0x000fe20000300000 */
.L_x_4031:
[----:B------:R-:W-:Y:S01]  /*151f0*/  IMAD R6, R25, 0x8, R23 ;  /* 0x0000000819067824 */ /* 0x000fe200078e0217 */
[----:B------:R-:W-:Y:S01]  /*15200*/  SHF.L.U32 R17, R26, 0x1f, RZ ;  /* 0x0000001f1a117819 */ /* 0x000fe200000006ff */
[----:B------:R-:W-:Y:S01]  /*15210*/  BSSY B1, `(.L_x_4032) ;  /* 0x0000004000017945 */ /* 0x000fe20003800000 */
[----:B------:R-:W-:Y:S02]  /*15220*/  SHF.R.S32.HI R9, RZ, 0x1f, R5 ;  /* 0x0000001fff097819 */ /* 0x000fe40000011405 */
[----:B------:R-:W0:Y:S02]  /*15230*/  SYNCS.PHASECHK.TRANS64.TRYWAIT P0, [R6+URZ+0x28c40], R17 ;  /* 0x028c4011060075a7 */ /* 0x000e24000800017f */
[----:B0-----:R-:W-:Y:S05]  /*15240*/  @!P0 BRA `(.L_x_4033) ;  /* 0x0000003c00408947 */ /* 0x001fea0003800000 */
.L_x_4147:
[----:B------:R-:W-:Y:S05]  /*15250*/  BSYNC B1 ;  /* 0x0000000000017941 */ /* 0x000fea0003800000 */
.L_x_4032:
        /* <DEDUP_REMOVED lines=42> */
.L_x_4157:
        /* <DEDUP_REMOVED lines=8> */
.L_x_4035:
[----:B------:R-:W-:Y:S02]  /*15580*/  PLOP3.LUT P1, PT, P1, P0, PT, 0xa2, 0x0 ;  /* 0x000000000000781c */ /* 0x000fe40000f21472 */
[----:B------:R-:W-:-:S08]  /*15590*/  @P0 R2UR P1, UR4, R6 ;  /* 0x00000000060402ca */ /* 0x000fd00000020000 */
[----:B------:R-:W-:-:S05]  /*155a0*/  @P0 PLOP3.LUT P0, PT, P1, PT, PT, 0x80, 0x0 ;  /* 0x000000000000081c */ /* 0x000fca0000f0f070 */
[----:B------:R-:W-:Y:S01]  /*155b0*/  @!P1 SYNCS.ARRIVE.TRANS64.RED.A0T1 RZ, [UR4+0x28c30], RZ ;  /* 0x028c30ffffff99a7 */ /* 0x000fe20008200404 */
[----:B------:R-:W-:Y:S07]  /*155c0*/  @!P1 ARRIVES.LDGSTSBAR.64.TRANSCNT [UR4+0x28c30] ;  /* 0x028c3000ff0099b0 */ /* 0x000fee0008000a84 */
[----:B------:R-:W-:Y:S05]  /*155d0*/  @P0 BRA.U.ANY `(.L_x_4035) ;  /* 0xfffffffd00e80947 */ /* 0x000fea000393ffff */
[----:B------:R-:W-:Y:S01]  /*155e0*/  NOP ;  /* 0x0000000000007918 */ /* 0x000fe20000000000 */
[----:B--2---:R-:W-:-:S04]  /*155f0*/  LOP3.LUT R2, R37, 0x2, RZ, 0xfc, !PT ;  /* 0x0000000225027812 */ /* 0x004fc800078efcff */
[----:B------:R-:W-:-:S13]  /*15600*/  ISETP.NE.AND P2, PT, R2, 0x3, PT ;  /* 0x000000030200780c */ /* 0x000fda0003f45270 */
[----:B------:R-:W-:Y:S05]  /*15610*/  @!P2 BRA `(.L_x_4036) ;  /* 0x000000000004a947 */ /* 0x000fea0003800000 */
[----:B------:R-:W-:Y:S01]  /*15620*/  BPT.TRAP 0x1 ;  /* 0x000000040000795c */ /* 0x000fe20000300000 */
.L_x_4036:
[----:B------:R2:W-:Y:S01]  /*15630*/  SYNCS.ARRIVE.TRANS64.A1T0 RZ, [R6+URZ+0x28c30], RZ ;  /* 0x028c30ff06ff79a7 */ /* 0x0005e2000810003f */
[----:B------:R-:W-:Y:S05]  /*15640*/  @!P2 BRA `(.L_x_4037) ;  /* 0x000000000004a947 */ /* 0x000fea0003800000 */
[----:B------:R-:W-:Y:S01]  /*15650*/  BPT.TRAP 0x1 ;  /* 0x000000040000795c */ /* 0x000fe20000300000 */
.L_x_4037:
[----:B------:R-:W3:Y:S01]  /*15660*/  SYNCS.PHASECHK.TRANS64.TRYWAIT P0, [R6+URZ+0x28c60], R17 ;  /* 0x028c6011060075a7 */ /* 0x000ee2000800017f */
[----:B------:R-:W-:Y:S04]  /*15670*/  BSSY B1, `(.L_x_4038) ;  /* 0x0000002000017945 */ /* 0x000fe80003800000 */
[----:B---3--:R-:W-:Y:S05]  /*15680*/  @!P0 BRA `(.L_x_4039) ;  /* 0x0000003c00608947 */ /* 0x008fea0003800000 */
.L_x_4158:
[----:B------:R-:W-:Y:S05]  /*15690*/  BSYNC B1 ;  /* 0x0000000000017941 */ /* 0x000fea0003800000 */
.L_x_4038:
        /* <DEDUP_REMOVED lines=8> */
[----:B------:R-:W-:Y:S01]  /*15720*/  IMAD R10, R10, UR4, RZ ;  /* 0x000000040a0a7c24 */ /* 0x000fe2000f8e02ff */
[----:B------:R-:W-:-:S03]  /*15730*/  IADD3 R3, R3, R9, RZ ;  /* 0x0000000903037210 */ /* 0x000fc60007ffe0ff */
        /* <DEDUP_REMOVED lines=71> */
.L_x_4168:
        /* <DEDUP_REMOVED lines=25> */
.L_x_4041:
        /* <DEDUP_REMOVED lines=11> */
.L_x_4042:
[----:B------:R3:W-:Y:S01]  /*15df0*/  SYNCS.ARRIVE.TRANS64.A1T0 RZ, [R6+URZ+0x28c50], RZ ;  /* 0x028c50ff06ff79a7 */ /* 0x0007e2000810003f */
[----:B------:R-:W-:Y:S05]  /*15e00*/  @P3 BRA `(.L_x_4043) ;  /* 0xfffffff000503947 */ /* 0x000fea000383ffff */
.L_x_4030:
[----:B------:R-:W-:Y:S05]  /*15e10*/  BSYNC B0 ;  /* 0x0000000000007941 */ /* 0x000fea0003800000 */
.L_x_4029:
        /* <DEDUP_REMOVED lines=9> */
[----:B0-----:R-:W0:Y:S01]  /*15eb0*/  S2R R5, SR_LANEID ;  /* 0x0000000000057919 */ /* 0x001e220000000000 */
[----:B------:R-:W-:Y:S01]  /*15ec0*/  VOTEU.ANY UR4, UPT, PT ;  /* 0x0000000000047886 */ /* 0x000fe200038e0100 */
[----:B------:R-:W4:Y:S01]  /*15ed0*/  LDC.64 R2, c[0x0][0xc60] ;  /* 0x00031800ff027b82 */ /* 0x000f220000000a00 */
[----:B------:R-:W0:Y:S02]  /*15ee0*/  FLO.U32 R0, UR4 ;  /* 0x0000000400007d00 */ /* 0x000e2400080e0000 */
[----:B0-----:R-:W-:-:S06]  /*15ef0*/  ISETP.EQ.U32.AND P1, PT, R0, R5, PT ;  /* 0x000000050000720c */ /* 0x001fcc0003f22070 */
[----:B------:R-:W4:Y:S07]  /*15f00*/  POPC R5, UR4 ;  /* 0x0000000400057d09 */ /* 0x000f2e0008000000 */
[----:B----4-:R-:W4:Y:S01]  /*15f10*/  @P1 ATOMG.E.ADD.STRONG.GPU PT, R3, desc[UR40][R2.64], R5 ;  /* 0x00000005020319a8 */ /* 0x010f2200081ee1e8 */
[----:B------:R-:W0:Y:S02]  /*15f20*/  S2R R4, SR_LTMASK ;  /* 0x0000000000047919 */ /* 0x000e240000003900 */
[----:B0-----:R-:W-:-:S04]  /*15f30*/  LOP3.LUT R4, R4, UR4, RZ, 0xc0, !PT ;  /* 0x0000000404047c12 */ /* 0x001fc8000f8ec0ff */
[----:B------:R-:W0:Y:S01]  /*15f40*/  POPC R7, R4 ;  /* 0x0000000400077309 */ /* 0x000e220000000000 */
[----:B----4-:R-:W0:Y:S02]  /*15f50*/  SHFL.IDX PT, R0, R3, R0, 0x1f ;  /* 0x00001f0003007589 */ /* 0x010e2400000e0000 */
[----:B0-----:R-:W-:-:S07]  /*15f60*/  IADD3 R16, R0, UR36, R7 ;  /* 0x0000002400107c10 */ /* 0x001fce000fffe007 */
.L_x_4045:
[----:B------:R-:W-:Y:S05]  /*15f70*/  BSYNC B0 ;  /* 0x0000000000007941 */ /* 0x000fea0003800000 */
.L_x_4044:
[----:B------:R-:W-:-:S07]  /*15f80*/  SEL R25, R25, RZ, P0 ;  /* 0x000000ff19197207 */ /* 0x000fce0000000000 */
.L_x_4004:
[----:B------:R-:W-:Y:S05]  /*15f90*/  BSYNC B7 ;  /* 0x0000000000077941 */ /* 0x000fea0003800000 */
.L_x_4002:
[----:B------:R-:W-:-:S13]  /*15fa0*/  LOP3.LUT P0, RZ, R22, 0x1000, RZ, 0xc0, !PT ;  /* 0x0000100016ff7812 */ /* 0x000fda000780c0ff */
[----:B------:R-:W-:Y:S05]  /*15fb0*/  @!P0 BRA `(.L_x_4046) ;  /* 0x0000000000248947 */ /* 0x000fea0003800000 */
[----:B------:R-:W-:Y:S05]  /*15fc0*/  WARPSYNC.ALL ;  /* 0x0000000000007948 */ /* 0x000fea0003800000 */
[----:B------:R-:W4:Y:S08]  /*15fd0*/  S2UR UR5, SR_CgaCtaId ;  /* 0x00000000000579c3 */ /* 0x000f300000008800 */
[----:B------:R-:W-:Y:S06]  /*15fe0*/  BAR.SYNC.DEFER_BLOCKING 0x5, 0x180 ;  /* 0x0146000000007b1d */ /* 0x000fec0000010000 */
[----:B------:R-:W-:-:S02]  /*15ff0*/  UMOV UR4, 0x400 ;  /* 0x0000040000047882 */ /* 0x000fc40000000000 */
[----:B----4-:R-:W-:-:S06]  /*16000*/  ULEA UR4, UR5, UR4, 0x18 ;  /* 0x0000000405047291 */ /* 0x010fcc000f8ec03f */
[----:B-1----:R-:W-:-:S05]  /*16010*/  MOV R23, UR4 ;  /* 0x0000000400177c02 */ /* 0x002fca0008000f00 */
[----:B------:R1:W4:Y:S01]  /*16020*/  LDS.128 R16, [R23+0x28cd0] ;  /* 0x028cd00017107984 */ /* 0x0003220000000c00 */
[----:B------:R-:W-:Y:S06]  /*16030*/  BAR.ARV 0x4, 0x180 ;  /* 0x0106000000007b1d */ /* 0x000fec0000002000 */
[----:B------:R-:W-:Y:S05]  /*16040*/  BRA `(.L_x_4047) ;  /* 0x0000000800407947 */ /* 0x000fea0003800000 */
.L_x_4046:
[----:B0-----:R-:W0:Y:S01]  /*16050*/  S2R R8, SR_TID.X ;  /* 0x0000000000087919 */ /* 0x001e220000002100 */
[----:B------:R-:W-:Y:S01]  /*16060*/  UMOV UR4, 0xffffffff ;  /* 0xffffffff00047882 */ /* 0x000fe20000000000 */
[----:B0-----:R-:W-:-:S04]  /*16070*/  LOP3.LUT R8, R8, 0x1f, RZ, 0xc0, !PT ;  /* 0x0000001f08087812 */ /* 0x001fc800078ec0ff */
[----:B------:R-:W-:Y:S01]  /*16080*/  ISETP.NE.AND P0, PT, R8, 0x1f, PT ;  /* 0x0000001f0800780c */ /* 0x000fe20003f05270 */
[----:B------:R-:W-:-:S12]  /*16090*/  BRA.DIV UR4, `(.L_x_4048) ;  /* 0x0000003a04cc7947 */ /* 0x000fd8000b800000 */
[----:B------:R-:W-:Y:S01]  /*160a0*/  IMAD.IADD R5, R19, 0x1, R8 ;  /* 0x0000000113057824 */ /* 0x000fe200078e0208 */
[----:B------:R-:W-:-:S04]  /*160b0*/  ULDC UR4, c[0x0][0xc3c] ;  /* 0x00030f0000047ab9 */ /* 0x000fc80000000800 */
[----:B------:R-:W-:-:S13]  /*160c0*/  ISETP.GE.OR P1, PT, R5, UR4, !P0 ;  /* 0x0000000405007c0c */ /* 0x000fda000c726670 */
[----:B-1----:R-:W0:Y:S02]  /*160d0*/  @!P1 LDC.64 R2, c[0x0][0xc80] ;  /* 0x00032000ff029b82 */ /* 0x002e240000000a00 */
[----:B0-----:R-:W-:-:S06]  /*160e0*/  @!P1 IMAD.WIDE R2, R5, 0x4, R2 ;  /* 0x0000000405029825 */ /* 0x001fcc00078e0202 */
[----:B------:R0:W4:Y:S01]  /*160f0*/  @!P1 LDG.E R3, desc[UR40][R2.64] ;  /* 0x0000002802039981 */ /* 0x000122000c1e1900 */
[C---:B------:R-:W-:Y:S02]  /*16100*/  ISETP.GE.U32.AND P2, PT, R8.reuse, 0x2, PT ;  /* 0x000000020800780c */ /* 0x040fe40003f46070 */
[C---:B------:R-:W-:Y:S01]  /*16110*/  ISETP.GE.U32.AND P3, PT, R8.reuse, 0x4, PT ;  /* 0x000000040800780c */ /* 0x040fe20003f66070 */
[----:B------:R-:W-:Y:S01]  /*16120*/  SHFL.IDX PT, R0, R16, RZ, 0x1f ;  /* 0x00001fff10007589 */ /* 0x000fe200000e0000 */
[C---:B------:R-:W-:Y:S02]  /*16130*/  ISETP.GE.U32.AND P4, PT, R8.reuse, 0x8, PT ;  /* 0x000000080800780c */ /* 0x040fe40003f86070 */
[C---:B------:R-:W-:Y:S01]  /*16140*/  ISETP.GE.U32.AND P5, PT, R8.reuse, 0x10, PT ;  /* 0x000000100800780c */ /* 0x040fe20003fa6070 */
[----:B------:R-:W-:Y:S01]  /*16150*/  SHFL.IDX PT, R4, R16, 0x1, 0x1f ;  /* 0x00201f0010047f89 */ /* 0x000fe200000e0000 */
[----:B0-----:R-:W-:Y:S02]  /*16160*/  IMAD.MOV.U32 R2, RZ, RZ, RZ ;  /* 0x000000ffff027224 */ /* 0x001fe400078e00ff */
[----:B----4-:R-:W-:Y:S01]  /*16170*/  @!P1 IMAD.MOV.U32 R2, RZ, RZ, R3 ;  /* 0x000000ffff029224 */ /* 0x010fe200078e0003 */
[----:B------:R-:W-:-:S04]  /*16180*/  ISETP.NE.AND P1, PT, R8, RZ, PT ;  /* 0x000000ff0800720c */ /* 0x000fc80003f25270 */
[----:B------:R-:W0:Y:S02]  /*16190*/  SHFL.UP PT, R14, R2, 0x1, RZ ;  /* 0x04200000020e7989 */ /* 0x000e2400000e00ff */
[----:B0-----:R-:W-:-:S05]  /*161a0*/  SEL R5, R14, RZ, P1 ;  /* 0x000000ff0e057207 */ /* 0x001fca0000800000 */
[----:B------:R-:W-:-:S05]  /*161b0*/  IMAD.IADD R5, R2, 0x1, R5 ;  /* 0x0000000102057824 */ /* 0x000fca00078e0205 */
        /* <DEDUP_REMOVED lines=13> */
.L_x_4178:
[----:B------:R-:W-:Y:S02]  /*16290*/  ULDC UR4, c[0x0][0xc38] ;  /* 0x00030e0000047ab9 */ /* 0x000fe40000000800 */
[----:B------:R-:W-:-:S05]  /*162a0*/  MOV R16, UR4 ;  /* 0x0000000400107c02 */ /* 0x000fca0008000f00 */
[----:B-1----:R-:W-:-:S04]  /*162b0*/  IMAD R5, R14, R16, RZ ;  /* 0x000000100e057224 */ /* 0x002fc800078e02ff */
[----:B------:R-:W-:-:S05]  /*162c0*/  IMAD.IADD R4, R4, 0x1, R5 ;  /* 0x0000000104047824 */ /* 0x000fca00078e0205 */
[----:B------:R-:W-:-:S13]  /*162d0*/  ISETP.GT.AND P6, PT, R4, R0, PT ;  /* 0x000000000400720c */ /* 0x000fda0003fc4270 */
[----:B------:R-:W-:Y:S05]  /*162e0*/  @P6 BRA `(.L_x_4049) ;  /* 0x00000000009c6947 */ /* 0x000fea0003800000 */
.L_x_4054:
[----:B------:R-:W1:Y:S01]  /*162f0*/  LDC R6, c[0x0][0xc3c] ;  /* 0x00030f00ff067b82 */ /* 0x000e620000000800 */
[----:B------:R-:W-:-:S05]  /*16300*/  VIADD R19, R19, 0x1f ;  /* 0x0000001f13137836 */ /* 0x000fca0000000000 */
[----:B-1----:R-:W-:-:S13]  /*16310*/  ISETP.GE.AND P6, PT, R19, R6, PT ;  /* 0x000000061300720c */ /* 0x002fda0003fc6270 */
[----:B------:R-:W-:Y:S05]  /*16320*/  @P6 BRA `(.L_x_4050) ;  /* 0x0000000400446947 */ /* 0x000fea0003800000 */
[----:B------:R-:W1:Y:S01]  /*16330*/  S2R R2, SR_TID.X ;  /* 0x0000000000027919 */ /* 0x000e620000002100 */
[----:B------:R-:W-:Y:S01]  /*16340*/  BSSY B0, `(.L_x_4051) ;  /* 0x0000009000007945 */ /* 0x000fe20003800000 */
[----:B-1----:R-:W-:-:S05]  /*16350*/  LOP3.LUT R2, R2, 0x1f, RZ, 0xc0, !PT ;  /* 0x0000001f02027812 */ /* 0x002fca00078ec0ff */
[----:B------:R-:W-:Y:S02]  /*16360*/  IMAD.IADD R5, R19, 0x1, R2 ;  /* 0x0000000113057824 */ /* 0x000fe400078e0202 */
[----:B------:R-:W-:-:S03]  /*16370*/  IMAD.MOV.U32 R2, RZ, RZ, RZ ;  /* 0x000000ffff027224 */ /* 0x000fc600078e00ff */
[----:B------:R-:W-:-:S13]  /*16380*/  ISETP.GE.OR P6, PT, R5, R6, !P0 ;  /* 0x000000060500720c */ /* 0x000fda00047c6670 */
[----:B------:R-:W-:Y:S05]  /*16390*/  @P6 BRA `(.L_x_4052) ;  /* 0x00000000000c6947 */ /* 0x000fea0003800000 */
[----:B0-----:R-:W0:Y:S02]  /*163a0*/  LDC.64 R2, c[0x0][0xc80] ;  /* 0x00032000ff027b82 */ /* 0x001e240000000a00 */
[----:B0-----:R-:W-:-:S06]  /*163b0*/  IMAD.WIDE R2, R5, 0x4, R2 ;  /* 0x0000000405027825 */ /* 0x001fcc00078e0202 */
[----:B------:R1:W5:Y:S02]  /*163c0*/  LDG.E R2, desc[UR40][R2.64] ;  /* 0x0000002802027981 */ /* 0x000364000c1e1900 */
.L_x_4052:
[----:B------:R-:W-:Y:S05]  /*163d0*/  BSYNC B0 ;  /* 0x0000000000007941 */ /* 0x000fea0003800000 */
.L_x_4051:
[----:B------:R-:W-:-:S03]  /*163e0*/  UMOV UR4, 0xffffffff ;  /* 0xffffffff00047882 */ /* 0x000fc60000000000 */
[----:B------:R-:W-:Y:S05]  /*163f0*/  BRA.DIV UR4, `(.L_x_4053) ;  /* 0x0000003e04187947 */ /* 0x000fea000b800000 */
[----:B-----5:R-:W2:Y:S02]  /*16400*/  SHFL.UP PT, R14, R2, 0x1, RZ ;  /* 0x04200000020e7989 */ /* 0x020ea400000e00ff */
[----:B--2---:R-:W-:-:S05]  /*16410*/  SEL R13, R14, RZ, P1 ;  /* 0x000000ff0e0d7207 */ /* 0x004fca0000800000 */
[----:B------:R-:W-:-:S05]  /*16420*/  IMAD.IADD R13, R2, 0x1, R13 ;  /* 0x00000001020d7824 */ /* 0x000fca00078e020d */
[----:B------:R-:W2:Y:S02]  /*16430*/  SHFL.UP PT, R14, R13, 0x2, RZ ;  /* 0x044000000d0e7989 */ /* 0x000ea400000e00ff */
[----:B--2---:R-:W-:-:S05]  /*16440*/  SEL R14, R14, RZ, P2 ;  /* 0x000000ff0e0e7207 */ /* 0x004fca0001000000 */
[----:B01----:R-:W-:-:S05]  /*16450*/  IMAD.IADD R3, R13, 0x1, R14 ;  /* 0x000000010d037824 */ /* 0x003fca00078e020e */
        /* <DEDUP_REMOVED lines=9> */
[----:B------:R0:W1:Y:S02]  /*164f0*/  SHFL.IDX PT, R14, R3, 0x1f, 0x1f ;  /* 0x03e01f00030e7f89 */ /* 0x00006400000e0000 */
.L_x_4186:
[----:B------:R-:W-:Y:S02]  /*16500*/  ULDC UR4, c[0x0][0xc38] ;  /* 0x00030e0000047ab9 */ /* 0x000fe40000000800 */
[----:B------:R-:W-:-:S04]  /*16510*/  IMAD.U32 R16, RZ, RZ, UR4 ;  /* 0x00000004ff107e24 */ /* 0x000fc8000f8e00ff */
[----:B-1----:R-:W-:-:S04]  /*16520*/  IMAD R5, R14, R16, RZ ;  /* 0x000000100e057224 */ /* 0x002fc800078e02ff */
[----:B------:R-:W-:-:S05]  /*16530*/  IMAD.IADD R4, R5, 0x1, R4 ;  /* 0x0000000105047824 */ /* 0x000fca00078e0204 */
[----:B------:R-:W-:-:S13]  /*16540*/  ISETP.GT.AND P6, PT, R4, R0, PT ;  /* 0x000000000400720c */ /* 0x000fda0003fc4270 */
[----:B------:R-:W-:Y:S05]  /*16550*/  @!P6 BRA `(.L_x_4054) ;  /* 0xfffffffc0064e947 */ /* 0x000fea000383ffff */
.L_x_4049:
        /* <DEDUP_REMOVED lines=8> */
.L_x_4190:
[----:B------:R-:W-:Y:S01]  /*165e0*/  ISETP.NE.AND P0, PT, R6, RZ, PT ;  /* 0x000000ff0600720c */ /* 0x000fe20003f05270 */
[----:B------:R-:W-:-:S12]  /*165f0*/  IMAD.MOV.U32 R14, RZ, RZ, RZ ;  /* 0x000000ffff0e7224 */ /* 0x000fd800078e00ff */
[----:B------:R-:W-:Y:S05]  /*16600*/  @!P0 BRA `(.L_x_4056) ;  /* 0x0000000000108947 */ /* 0x000fea0003800000 */
[----:B------:R-:W-:Y:S01]  /*16610*/  UMOV UR4, 0xffffffff ;  /* 0xffffffff00047882 */ /* 0x000fe20000000000 */
[----:B------:R-:W-:Y:S02]  /*16620*/  VIADD R12, R4, 0xffffffff ;  /* 0xffffffff040c7836 */ /* 0x000fe40000000000 */
[----:B------:R-:W-:Y:S05]  /*16630*/  BRA.DIV UR4, `(.L_x_4057) ;  /* 0x0000003e048c7947 */ /* 0x000fea000b800000 */
[----:B------:R3:W4:Y:S02]  /*16640*/  SHFL.IDX PT, R14, R3, R12, 0x1f ;  /* 0x00001f0c030e7589 */ /* 0x00072400000e0000 */
.L_x_4056:
[----:B--2---:R-:W-:Y:S01]  /*16650*/  IABS R6, R17 ;  /* 0x0000001100067213 */ /* 0x004fe20000000000 */
[----:B----4-:R-:W-:Y:S02]  /*16660*/  IMAD R16, R14, R16, R5 ;  /* 0x000000100e107224 */ /* 0x010fe400078e0205 */
[----:B------:R-:W-:Y:S01]  /*16670*/  IMAD.IADD R19, R4, 0x1, R19 ;  /* 0x0000000104137824 */ /* 0x000fe200078e0213 */
[----:B------:R-:W2:Y:S02]  /*16680*/  I2F.RP R7, R6 ;  /* 0x0000000600077306 */ /* 0x000ea40000209400 */
[----:B------:R-:W-:-:S06]  /*16690*/  IADD3 R0, R0, -R16, RZ ;  /* 0x8000001000007210 */ /* 0x000fcc0007ffe0ff */
[----:B--2---:R-:W1:Y:S02]  /*166a0*/  MUFU.RCP R7, R7 ;  /* 0x0000000700077308 */ /* 0x004e640000001000 */
[----:B-1----:R-:W-:-:S06]  /*166b0*/  VIADD R2, R7, 0xffffffe ;  /* 0x0ffffffe07027836 */ /* 0x002fcc0000000000 */
[----:B0--3--:R0:W1:Y:S02]  /*166c0*/  F2I.FTZ.U32.TRUNC.NTZ R3, R2 ;  /* 0x0000000200037305 */ /* 0x009064000021f000 */
[----:B0-----:R-:W-:Y:S02]  /*166d0*/  IMAD.MOV.U32 R2, RZ, RZ, RZ ;  /* 0x000000ffff027224 */ /* 0x001fe400078e00ff */
[----:B-1----:R-:W-:-:S04]  /*166e0*/  IMAD.MOV R5, RZ, RZ, -R3 ;  /* 0x000000ffff057224 */ /* 0x002fc800078e0a03 */
[----:B------:R-:W-:-:S04]  /*166f0*/  IMAD R5, R5, R6, RZ ;  /* 0x0000000605057224 */ /* 0x000fc800078e02ff */
[----:B------:R-:W-:Y:S01]  /*16700*/  IMAD.HI.U32 R3, R3, R5, R2 ;  /* 0x0000000503037227 */ /* 0x000fe200078e0002 */
        /* <DEDUP_REMOVED lines=19> */
.L_x_4050:
[----:B------:R-:W-:Y:S01]  /*16840*/  UMOV UR4, URZ ;  /* 0x0000003f00047c82 */ /* 0x000fe20008000000 */
[----:B------:R-:W-:Y:S01]  /*16850*/  UMOV UR5, URZ ;  /* 0x0000003f00057c82 */ /* 0x000fe20008000000 */
[----:B------:R-:W-:Y:S01]  /*16860*/  ULDC UR6, c[0x0][0xc3c] ;  /* 0x00030f0000067ab9 */ /* 0x000fe20000000800 */
[----:B------:R-:W-:Y:S01]  /*16870*/  MOV R16, R0 ;  /* 0x0000000000107202 */ /* 0x000fe20000000f00 */
[----:B------:R-:W-:Y:S02]  /*16880*/  IMAD.U32 R17, RZ, RZ, UR4 ;  /* 0x00000004ff117e24 */ /* 0x000fe4000f8e00ff */
[----:B------:R-:W-:Y:S02]  /*16890*/  IMAD.U32 R18, RZ, RZ, UR5 ;  /* 0x00000005ff127e24 */ /* 0x000fe4000f8e00ff */
[----:B------:R-:W-:-:S07]  /*168a0*/  IMAD.U32 R19, RZ, RZ, UR6 ;  /* 0x00000006ff137e24 */ /* 0x000fce000f8e00ff */
.L_x_4058:
[----:B------:R-:W1:Y:S01]  /*168b0*/  S2R R0, SR_TID.X ;  /* 0x0000000000007919 */ /* 0x000e620000002100 */
[----:B------:R-:W-:Y:S05]  /*168c0*/  WARPSYNC.ALL ;  /* 0x0000000000007948 */ /* 0x000fea0003800000 */
[----:B------:R-:W-:Y:S01]  /*168d0*/  BAR.SYNC.DEFER_BLOCKING 0x4, 0x180 ;  /* 0x0106000000007b1d */ /* 0x000fe20000010000 */
[----:B-1----:R-:W-:-:S04]  /*168e0*/  LOP3.LUT R0, R0, 0x1f, RZ, 0xc0, !PT ;  /* 0x0000001f00007812 */ /* 0x002fc800078ec0ff */
[----:B------:R-:W-:-:S13]  /*168f0*/  ISETP.NE.AND P0, PT, R0, RZ, PT ;  /* 0x000000ff0000720c */ /* 0x000fda0003f05270 */
[----:B0-----:R-:W0:Y:S01]  /*16900*/  @!P0 S2R R3, SR_CgaCtaId ;  /* 0x0000000000038919 */ /* 0x001e220000008800 */
[----:B------:R-:W-:-:S04]  /*16910*/  @!P0 MOV R0, 0x400 ;  /* 0x0000040000008802 */ /* 0x000fc80000000f00 */
[----:B0-----:R-:W-:-:S05]  /*16920*/  @!P0 LEA R23, R3, R0, 0x18 ;  /* 0x0000000003178211 */ /* 0x001fca00078ec0ff */
[----:B------:R0:W-:Y:S01]  /*16930*/  @!P0 STS.128 [R23+0x28cd0], R16 ;  /* 0x028cd01017008388 */ /* 0x0001e20000000c00 */
[----:B------:R-:W-:Y:S06]  /*16940*/  BAR.ARV 0x5, 0x180 ;  /* 0x0146000000007b1d */ /* 0x000fec0000002000 */
.L_x_4047:
[----:B------:R-:W-:Y:S02]  /*16950*/  ULDC UR4, c[0x0][0xc3c] ;  /* 0x00030f0000047ab9 */ /* 0x000fe40000000800 */
[----:B----4-:R-:W-:-:S13]  /*16960*/  ISETP.GE.AND P0, PT, R19, UR4, PT ;  /* 0x0000000413007c0c */ /* 0x010fda000bf06270 */
[----:B------:R-:W-:Y:S05]  /*16970*/  @!P0 BRA `(.L_x_4059) ;  /* 0xffffff9c009c8947 */ /* 0x000fea000383ffff */
[----:B------:R-:W-:Y:S05]  /*16980*/  BSYNC B8 ;  /* 0x0000000000087941 */ /* 0x000fea0003800000 */
.L_x_3952:
[----:B------:R-:W4:Y:S01]  /*16990*/  LDL.LU R0, [R1+0x1c] ;  /* 0x00001c0001007983 */ /* 0x000f220000300800 */
[----:B------:R-:W-:Y:S01]  /*169a0*/  BSSY B0, `(.L_x_4060) ;  /* 0x000000b000007945 */ /* 0x000fe20003800000 */
[----:B0-----:R-:W0:Y:S01]  /*169b0*/  S2R R5, SR_CgaCtaId ;  /* 0x0000000000057919 */ /* 0x001e220000008800 */
[----:B----4-:R-:W-:-:S05]  /*169c0*/  VIADD R0, R0, 0x1 ;  /* 0x0000000100007836 */ /* 0x010fca0000000000 */
[----:B-1----:R-:W-:-:S04]  /*169d0*/  LEA.HI R2, R0, R0, RZ, 0x1 ;  /* 0x0000000000027211 */ /* 0x002fc800078f08ff */
[----:B------:R-:W-:Y:S02]  /*169e0*/  LOP3.LUT R3, R2, 0xfffffffe, RZ, 0xc0, !PT ;  /* 0xfffffffe02037812 */ /* 0x000fe400078ec0ff */
[----:B------:R-:W-:-:S03]  /*169f0*/  MOV R2, 0x400 ;  /* 0x0000040000027802 */ /* 0x000fc60000000f00 */
[----:B------:R-:W-:Y:S01]  /*16a00*/  IMAD.IADD R0, R0, 0x1, -R3 ;  /* 0x0000000100007824 */ /* 0x000fe200078e0a03 */
[----:B0-----:R-:W-:-:S04]  /*16a10*/  LEA R4, R5, R2, 0x18 ;  /* 0x0000000205047211 */ /* 0x001fc800078ec0ff */
[----:B------:R-:W-:-:S04]  /*16a20*/  SHF.L.U32 R0, R0, 0x1f, RZ ;  /* 0x0000001f00007819 */ /* 0x000fc800000006ff */
[----:B------:R-:W0:Y:S02]  /*16a30*/  SYNCS.PHASECHK.TRANS64.TRYWAIT P0, [R4+URZ+0x28c20], R0 ;  /* 0x028c2000040075a7 */ /* 0x000e24000800017f */
[----:B0-----:R-:W-:Y:S05]  /*16a40*/  @!P0 BRA `(.L_x_4061) ;  /* 0x0000003800ac8947 */ /* 0x001fea0003800000 */
.L_x_4193:
[----:B------:R-:W-:Y:S05]  /*16a50*/  BSYNC B0 ;  /* 0x0000000000007941 */ /* 0x000fea0003800000 */
.L_x_4060:
[----:B------:R-:W-:-:S03]  /*16a60*/  UMOV UR4, 0xffffffff ;  /* 0xffffffff00047882 */ /* 0x000fc60000000000 */
[----:B------:R-:W-:Y:S05]  /*16a70*/  BRA.DIV UR4, `(.L_x_4062) ;  /* 0x0000003a04b47947 */ /* 0x000fea000b800000 */
[----:B0-----:R-:W0:Y:S02]  /*16a80*/  S2R R0, SR_TID.X ;  /* 0x0000000000007919 */ /* 0x001e240000002100 */
[----:B0-----:R-:W-:-:S04]  /*16a90*/  SHF.R.U32.HI R0, RZ, 0x5, R0 ;  /* 0x00000005ff007819 */ /* 0x001fc80000011600 */
[----:B------:R-:W-:-:S05]  /*16aa0*/  LOP3.LUT R0, R0, 0x3, RZ, 0xc0, !PT ;  /* 0x0000000300007812 */ /* 0x000fca00078ec0ff */
[----:B------:R0:W1:Y:S02]  /*16ab0*/  SHFL.IDX PT, R14, R0, RZ, 0x1f ;  /* 0x00001fff000e7589 */ /* 0x00006400000e0000 */
.L_x_4196:
[----:B-1----:R-:W-:-:S13]  /*16ac0*/  ISETP.NE.AND P0, PT, R14, RZ, PT ;  /* 0x000000ff0e00720c */ /* 0x002fda0003f05270 */
[----:B------:R-:W-:Y:S05]  /*16ad0*/  @P0 BRA `(.L_x_3814) ;  /* 0x0000000000840947 */ /* 0x000fea0003800000 */
[----:B------:R-:W-:-:S03]  /*16ae0*/  UMOV UR4, 0xffffffff ;  /* 0xffffffff00047882 */ /* 0x000fc60000000000 */
[----:B------:R-:W-:Y:S05]  /*16af0*/  BRA.DIV UR4, `(.L_x_4063) ;  /* 0x0000003a04c87947 */ /* 0x000fea000b800000 */
[----:B------:R-:W-:-:S13]  /*16b00*/  ELECT P6, URZ, PT ;  /* 0x00000000003f782f */ /* 0x000fda00038c0000 */
.L_x_4199:
[----:B------:R-:W-:Y:S05]  /*16b10*/  @!P6 BRA `(.L_x_3814) ;  /* 0x000000000074e947 */ /* 0x000fea0003800000 */
[----:B------:R-:W-:-:S04]  /*16b20*/  LOP3.LUT R37, R37, 0x2, RZ, 0xfc, !PT ;  /* 0x0000000225257812 */ /* 0x000fc800078efcff */
[----:B------:R-:W-:-:S13]  /*16b30*/  ISETP.NE.AND P0, PT, R37, 0x3, PT ;  /* 0x000000032500780c */ /* 0x000fda0003f05270 */
[----:B------:R-:W-:Y:S05]  /*16b40*/  @!P0 BRA `(.L_x_4064) ;  /* 0x0000000000048947 */ /* 0x000fea0003800000 */
[----:B------:R-:W-:Y:S01]  /*16b50*/  BPT.TRAP 0x1 ;  /* 0x000000040000795c */ /* 0x000fe20000300000 */
.L_x_4064:
[C---:B------:R-:W-:Y:S01]  /*16b60*/  IMAD R5, R25.reuse, 0x8, R4 ;  /* 0x0000000819057824 */ /* 0x040fe200078e0204 */
[----:B0-----:R-:W-:Y:S01]  /*16b70*/  SHF.L.U32 R0, R26, 0x1f, RZ ;  /* 0x0000001f1a007819 */ /* 0x001fe200000006ff */
[----:B------:R-:W-:-:S03]  /*16b80*/  VIADD R25, R25, 0x1 ;  /* 0x0000000119197836 */ /* 0x000fc60000000000 */
[----:B------:R-:W0:Y:S02]  /*16b90*/  SYNCS.PHASECHK.TRANS64.TRYWAIT P1, [R5+URZ+0x28c40], R0 ;  /* 0x028c4000050075a7 */ /* 0x000e24000802017f */
[----:B------:R-:W-:-:S04]  /*16ba0*/  ISETP.NE.AND P2, PT, R25, 0x2, PT ;  /* 0x000000021900780c */ /* 0x000fc80003f45270 */
[----:B------:R-:W-:Y:S01]  /*16bb0*/  SEL R3, RZ, 0x1, P2 ;  /* 0x00000001ff037807 */ /* 0x000fe20001000000 */
[----:B0-----:R-:W-:Y:S08]  /*16bc0*/  @!P1 BRA `(.L_x_4065) ;  /* 0x0000003800b49947 */ /* 0x001ff00003800000 */
.L_x_4200:
[----:B------:R-:W-:Y:S02]  /*16bd0*/  SEL R25, R25, RZ, P2 ;  /* 0x000000ff19197207 */ /* 0x000fe40001000000 */
[----:B------:R-:W-:Y:S01]  /*16be0*/  LOP3.LUT R2, R26, R3, RZ, 0x3c, !PT ;  /* 0x000000031a027212 */ /* 0x000fe200078e3cff */
[----:B------:R-:W-:Y:S06]  /*16bf0*/  @!P0 BRA `(.L_x_4066) ;  /* 0x0000000000048947 */ /* 0x000fec0003800000 */
[----:B------:R-:W-:Y:S01]  /*16c00*/  BPT.TRAP 0x1 ;  /* 0x000000040000795c */ /* 0x000fe20000300000 */
.L_x_4066:
[----:B------:R-:W-:Y:S01]  /*16c10*/  IMAD R25, R25, 0x8, R4 ;  /* 0x0000000819197824 */ /* 0x000fe200078e0204 */
[----:B------:R-:W-:-:S04]  /*16c20*/  SHF.L.U32 R2, R2, 0x1f, RZ ;  /* 0x0000001f02027819 */ /* 0x000fc800000006ff */
[----:B------:R-:W1:Y:S02]  /*16c30*/  SYNCS.PHASECHK.TRANS64.TRYWAIT P1, [R25+URZ+0x28c40], R2 ;  /* 0x028c4002190075a7 */ /* 0x000e64000802017f */
[----:B-1----:R-:W-:Y:S05]  /*16c40*/  @!P1 BRA `(.L_x_4067) ;  /* 0x0000003800a89947 */ /* 0x002fea0003800000 */
.L_x_4201:
[----:B------:R-:W-:Y:S05]  /*16c50*/  @!P0 BRA `(.L_x_4068) ;  /* 0x0000000000048947 */ /* 0x000fea0003800000 */
[----:B------:R-:W-:Y:S01]  /*16c60*/  BPT.TRAP 0x1 ;  /* 0x000000040000795c */ /* 0x000fe20000300000 */
.L_x_4068:
[----:B------:R-:W4:Y:S02]  /*16c70*/  SYNCS.PHASECHK.TRANS64.TRYWAIT P1, [R5+URZ+0x28c60], R0 ;  /* 0x028c6000050075a7 */ /* 0x000f24000802017f */
[----:B----4-:R-:W-:Y:S05]  /*16c80*/  @!P1 BRA `(.L_x_4069) ;  /* 0x0000003800ac9947 */ /* 0x010fea0003800000 */
.L_x_4202:
[----:B------:R-:W-:Y:S05]  /*16c90*/  @!P0 BRA `(.L_x_4070) ;  /* 0x0000000000048947 */ /* 0x000fea0003800000 */
[----:B------:R-:W-:Y:S01]  /*16ca0*/  BPT.TRAP 0x1 ;  /* 0x000000040000795c */ /* 0x000fe20000300000 */
.L_x_4070:
[----:B------:R0:W0:Y:S02]  /*16cb0*/  SYNCS.PHASECHK.TRANS64.TRYWAIT P0, [R25+URZ+0x28c60], R2 ;  /* 0x028c6002190075a7 */ /* 0x000024000800017f */
[----:B0-----:R-:W-:Y:S05]  /*16cc0*/  @!P0 NANOSLEEP.SYNCS 0x989680 ;  /* 0x009896800000895d */ /* 0x001fea0003900000 */
[----:B------:R-:W0:Y:S02]  /*16cd0*/  @!P0 SYNCS.PHASECHK.TRANS64 P0, [R25+URZ+0x28c60], R2 ;  /* 0x028c6002190085a7 */ /* 0x000e24000800007f */
[----:B0-----:R-:W-:Y:S05]  /*16ce0*/  @!P0 BRA `(.L_x_4070) ;  /* 0xfffffffc00f08947 */ /* 0x001fea000383ffff */
.L_x_3814:
[----:B------:R-:W-:Y:S05]  /*16cf0*/  BSYNC B9 ;  /* 0x0000000000097941 */ /* 0x000fea0003800000 */
.L_x_3811:
[----:B------:R-:W-:Y:S05]  /*16d00*/  EXIT ;  /* 0x000000000000794d */ /* 0x000fea0003800000 */
.L_x_3830:
[----:B0-----:R0:W1:Y:S02]  /*16d10*/  SYNCS.PHASECHK.TRANS64.TRYWAIT P5, [R64+URZ+0x28c90], R75 ;  /* 0x028c904b400075a7 */ /* 0x00106400080a017f */
[----:B-1----:R-:W-:Y:S05]  /*16d20*/  @!P5 NANOSLEEP.SYNCS 0x989680 ;  /* 0x009896800000d95d */ /* 0x002fea0003900000 */
[----:B------:R-:W1:Y:S02]  /*16d30*/  @!P5 SYNCS.PHASECHK.TRANS64 P5, [R64+URZ+0x28c90], R75 ;  /* 0x028c904b4000d5a7 */ /* 0x000e6400080a007f */
[----:B-1----:R-:W-:Y:S05]  /*16d40*/  @!P5 BRA `(.L_x_3830) ;  /* 0xfffffffc00f0d947 */ /* 0x002fea000383ffff */
[----:B------:R-:W-:Y:S05]  /*16d50*/  BRA `(.L_x_4071) ;  /* 0xfffffebc001c7947 */ /* 0x000fea000383ffff */
.L_x_3831:
        /* <DEDUP_REMOVED lines=8> */
.L_x_4073:
[----:B------:R-:W-:Y:S05]  /*16de0*/  BSYNC B1 ;  /* 0x0000000000017941 */ /* 0x000fea0003800000 */
.L_x_4072:
[----:B------:R-:W-:Y:S02]  /*16df0*/  IMAD.MOV.U32 R13, RZ, RZ, R71 ;  /* 0x000000ffff0d7224 */ /* 0x000fe400078e0047 */
[----:B------:R-:W-:Y:S02]  /*16e00*/  IMAD.MOV.U32 R12, RZ, RZ, RZ ;  /* 0x000000ffff0c7224 */ /* 0x000fe400078e00ff */
[----:B------:R-:W-:Y:S02]  /*16e10*/  IMAD.MOV.U32 R11, RZ, RZ, 0x1c1f ;  /* 0x00001c1fff0b7424 */ /* 0x000fe400078e00ff */
[----:B------:R-:W-:Y:S02]  /*16e20*/  IMAD.MOV.U32 R15, RZ, RZ, -0x1 ;  /* 0xffffffffff0f7424 */ /* 0x000fe400078e00ff */
[----:B------:R-:W-:-:S07]  /*16e30*/  IMAD.MOV.U32 R70, RZ, RZ, R14 ;  /* 0x000000ffff467224 */ /* 0x000fce00078e000e */
[----:B------:R-:W-:Y:S05]  /*16e40*/  WARPSYNC.COLLECTIVE R15, `(.L_x_4074) ;  /* 0x000000000f087348 */ /* 0x000fea0003c00000 */
[----:B------:R0:W1:Y:S02]  /*16e50*/  SHFL.IDX P6, R14, R13, R12, R11 ;  /* 0x0000000c0d0e7389 */ /* 0x00006400000c000b */
[----:B01----:R-:W-:Y:S01]  /*16e60*/  ENDCOLLECTIVE ;  /* 0x000000000000791b */ /* 0x003fe20003800000 */
.L_x_4074:
[----:B------:R-:W-:Y:S05]  /*16e70*/  BRA `(.L_x_4075) ;  /* 0xfffffeb800e87947 */ /* 0x000fea000383ffff */
.L_x_3841:
[----:B0-----:R0:W1:Y:S02]  /*16e80*/  SYNCS.PHASECHK.TRANS64.TRYWAIT P6, [R64+URZ+0x28c90], R75 ;  /* 0x028c904b400075a7 */ /* 0x00106400080c017f */
[----:B-1----:R-:W-:Y:S05]  /*16e90*/  @!P6 NANOSLEEP.SYNCS 0x989680 ;  /* 0x009896800000e95d */ /* 0x002fea0003900000 */
[----:B------:R-:W1:Y:S02]  /*16ea0*/  @!P6 SYNCS.PHASECHK.TRANS64 P6, [R64+URZ+0x28c90], R75 ;  /* 0x028c904b4000e5a7 */ /* 0x000e6400080c007f */
[----:B-1----:R-:W-:Y:S05]  /*16eb0*/  @!P6 BRA `(.L_x_3841) ;  /* 0xfffffffc00f0e947 */ /* 0x002fea000383ffff */
[----:B------:R-:W-:Y:S05]  /*16ec0*/  BRA `(.L_x_4076) ;  /* 0xfffffec400507947 */ /* 0x000fea000383ffff */
.L_x_3842:
        /* <DEDUP_REMOVED lines=8> */
.L_x_4078:
[----:B------:R-:W-:Y:S05]  /*16f50*/  BSYNC B1 ;  /* 0x0000000000017941 */ /* 0x000fea0003800000 */
.L_x_4077:
        /* <DEDUP_REMOVED lines=8> */
.L_x_4079:
[----:B------:R-:W-:Y:S01]  /*16fe0*/  MOV R71, R14 ;  /* 0x0000000e00477202 */ /* 0x000fe20000000f00 */
[----:B------:R-:W-:Y:S06]  /*16ff0*/  BRA `(.L_x_4080) ;  /* 0xfffffec400187947 */ /* 0x000fec000383ffff */
.L_x_3847:
[----:B-1----:R1:W2:Y:S02]  /*17000*/  SYNCS.PHASECHK.TRANS64.TRYWAIT P4, [R64+URZ+0x28c90], R75 ;  /* 0x028c904b400075a7 */ /* 0x0022a4000808017f */
[----:B--2---:R-:W-:Y:S05]  /*17010*/  @!P4 NANOSLEEP.SYNCS 0x989680 ;  /* 0x009896800000c95d */ /* 0x004fea0003900000 */
[----:B------:R-:W2:Y:S02]  /*17020*/  @!P4 SYNCS.PHASECHK.TRANS64 P4, [R64+URZ+0x28c90], R75 ;  /* 0x028c904b4000c5a7 */ /* 0x000ea4000808007f */
[----:B--2---:R-:W-:Y:S05]  /*17030*/  @!P4 BRA `(.L_x_3847) ;  /* 0xfffffffc00f0c947 */ /* 0x004fea000383ffff */
[----:B------:R-:W-:Y:S05]  /*17040*/  BRA `(.L_x_4081) ;  /* 0xfffffec800f07947 */ /* 0x000fea000383ffff */
.L_x_3848:
[----:B------:R-:W-:Y:S01]  /*17050*/  BSSY B1, `(.L_x_4082) ;  /* 0x0000007000017945 */ /* 0x000fe20003800000 */
[----:B------:R-:W-:Y:S02]  /*17060*/  IMAD.MOV.U32 R12, RZ, RZ, RZ ;  /* 0x000000ffff0c7224 */ /* 0x000fe400078e00ff */
[----:B------:R-:W-:Y:S02]  /*17070*/  IMAD.MOV.U32 R11, RZ, RZ, 0x1c1f ;  /* 0x00001c1fff0b7424 */ /* 0x000fe400078e00ff */
[----:B------:R-:W-:-:S07]  /*17080*/  IMAD.MOV.U32 R15, RZ, RZ, -0x1 ;  /* 0xffffffffff0f7424 */ /* 0x000fce00078e00ff */
[----:B-1----:R-:W-:Y:S05]  /*17090*/  WARPSYNC.COLLECTIVE R15, `(.L_x_4083) ;  /* 0x000000000f087348 */ /* 0x002fea0003c00000 */
[----:B------:R0:W2:Y:S02]  /*170a0*/  SHFL.IDX P6, R14, R13, R12, R11 ;  /* 0x0000000c0d0e7389 */ /* 0x0000a400000c000b */
[----:B012---:R-:W-:Y:S01]  /*170b0*/  ENDCOLLECTIVE ;  /* 0x000000000000791b */ /* 0x007fe20003800000 */
.L_x_4083:
[----:B------:R-:W-:Y:S05]  /*170c0*/  BSYNC B1 ;  /* 0x0000000000017941 */ /* 0x000fea0003800000 */
.L_x_4082:
        /* <DEDUP_REMOVED lines=8> */
.L_x_4084:
[----:B------:R-:W-:Y:S05]  /*17150*/  BRA `(.L_x_4085) ;  /* 0xfffffecc00187947 */ /* 0x000fea000383ffff */
.L_x_3852:
[----:B-1----:R1:W3:Y:S02]  /*17160*/  SYNCS.PHASECHK.TRANS64.TRYWAIT P3, [R64+URZ+0x28cb0], R75 ;  /* 0x028cb04b400075a7 */ /* 0x0022e4000806017f */
[----:B---3--:R-:W-:Y:S05]  /*17170*/  @!P3 NANOSLEEP.SYNCS 0x989680 ;  /* 0x009896800000b95d */ /* 0x008fea0003900000 */
[----:B------:R-:W3:Y:S02]  /*17180*/  @!P3 SYNCS.PHASECHK.TRANS64 P3, [R64+URZ+0x28cb0], R75 ;  /* 0x028cb04b4000b5a7 */ /* 0x000ee4000806007f */
[----:B---3--:R-:W-:Y:S05]  /*17190*/  @!P3 BRA `(.L_x_3852) ;  /* 0xfffffffc00f0b947 */ /* 0x008fea000383ffff */
[----:B------:R-:W-:Y:S05]  /*171a0*/  BRA `(.L_x_4086) ;  /* 0xfffffecc00a47947 */ /* 0x000fea000383ffff */
.L_x_3863:
[----:B0-----:R0:W1:Y:S02]  /*171b0*/  SYNCS.PHASECHK.TRANS64.TRYWAIT P1, [R3+URZ+0x28c50], R6 ;  /* 0x028c5006030075a7 */ /* 0x001064000802017f */
[----:B-1----:R-:W-:Y:S05]  /*171c0*/  @!P1 NANOSLEEP.SYNCS 0x989680 ;  /* 0x009896800000995d */ /* 0x002fea0003900000 */
[----:B------:R-:W1:Y:S02]  /*171d0*/  @!P1 SYNCS.PHASECHK.TRANS64 P1, [R3+URZ+0x28c50], R6 ;  /* 0x028c5006030095a7 */ /* 0x000e64000802007f */
[----:B-1----:R-:W-:Y:S05]  /*171e0*/  @!P1 BRA `(.L_x_3863) ;  /* 0xfffffffc00f09947 */ /* 0x002fea000383ffff */
[----:B------:R-:W-:Y:S05]  /*171f0*/  BRA `(.L_x_4087) ;  /* 0xfffffedc00807947 */ /* 0x000fea000383ffff */
.L_x_3871:
[----:B-1----:R1:W2:Y:S02]  /*17200*/  SYNCS.PHASECHK.TRANS64.TRYWAIT P1, [R3+URZ+0x28c50], R10 ;  /* 0x028c500a030075a7 */ /* 0x0022a4000802017f */
[----:B--2---:R-:W-:Y:S05]  /*17210*/  @!P1 NANOSLEEP.SYNCS 0x989680 ;  /* 0x009896800000995d */ /* 0x004fea0003900000 */
[----:B------:R-:W2:Y:S02]  /*17220*/  @!P1 SYNCS.PHASECHK.TRANS64 P1, [R3+URZ+0x28c50], R10 ;  /* 0x028c500a030095a7 */ /* 0x000ea4000802007f */
[----:B--2---:R-:W-:Y:S05]  /*17230*/  @!P1 BRA `(.L_x_3871) ;  /* 0xfffffffc00f09947 */ /* 0x004fea000383ffff */
[----:B------:R-:W-:Y:S05]  /*17240*/  BRA `(.L_x_3870) ;  /* 0xfffffee800a47947 */ /* 0x000fea000383ffff */
.L_x_3885:
        /* <DEDUP_REMOVED lines=8> */
.L_x_4089:
[----:B------:R-:W-:Y:S05]  /*172d0*/  BSYNC B1 ;  /* 0x0000000000017941 */ /* 0x000fea0003800000 */
.L_x_4088:
        /* <DEDUP_REMOVED lines=8> */
.L_x_4090:
[----:B------:R-:W-:Y:S01]  /*17360*/  IMAD.MOV.U32 R13, RZ, RZ, R29 ;  /* 0x000000ffff0d7224 */ /* 0x000fe200078e001d */
[----:B------:R-:W-:-:S07]  /*17370*/  MOV R0, R14 ;  /* 0x0000000e00007202 */ /* 0x000fce0000000f00 */
[----:B------:R-:W-:Y:S05]  /*17380*/  WARPSYNC.COLLECTIVE R15, `(.L_x_4091) ;  /* 0x000000000f087348 */ /* 0x000fea0003c00000 */
[----:B------:R0:W1:Y:S02]  /*17390*/  SHFL.IDX P6, R14, R13, R12, R11 ;  /* 0x0000000c0d0e7389 */ /* 0x00006400000c000b */
[----:B01----:R-:W-:Y:S01]  /*173a0*/  ENDCOLLECTIVE ;  /* 0x000000000000791b */ /* 0x003fe20003800000 */
.L_x_4091:
[----:B------:R-:W-:Y:S02]  /*173b0*/  IMAD.MOV.U32 R13, RZ, RZ, R28 ;  /* 0x000000ffff0d7224 */ /* 0x000fe400078e001c */
[----:B------:R-:W-:-:S07]  /*173c0*/  IMAD.MOV.U32 R5, RZ, RZ, R14 ;  /* 0x000000ffff057224 */ /* 0x000fce00078e000e */
[----:B------:R-:W-:Y:S05]  /*173d0*/  WARPSYNC.COLLECTIVE R15, `(.L_x_4092) ;  /* 0x000000000f087348 */ /* 0x000fea0003c00000 */
[----:B------:R0:W1:Y:S02]  /*173e0*/  SHFL.IDX P6, R14, R13, R12, R11 ;  /* 0x0000000c0d0e7389 */ /* 0x00006400000c000b */
[----:B01----:R-:W-:Y:S01]  /*173f0*/  ENDCOLLECTIVE ;  /* 0x000000000000791b */ /* 0x003fe20003800000 */
.L_x_4092:
[----:B------:R-:W-:Y:S05]  /*17400*/  BRA `(.L_x_4093) ;  /* 0xfffffef800dc7947 */ /* 0x000fea000383ffff */
.L_x_3889:
[----:B0-----:R0:W1:Y:S02]  /*17410*/  SYNCS.PHASECHK.TRANS64.TRYWAIT P0, [R2+URZ+0x28c00], R5 ;  /* 0x028c0005020075a7 */ /* 0x001064000800017f */
[----:B-1----:R-:W-:Y:S05]  /*17420*/  @!P0 NANOSLEEP.SYNCS 0x989680 ;  /* 0x009896800000895d */ /* 0x002fea0003900000 */
[----:B------:R-:W1:Y:S02]  /*17430*/  @!P0 SYNCS.PHASECHK.TRANS64 P0, [R2+URZ+0x28c00], R5 ;  /* 0x028c0005020085a7 */ /* 0x000e64000800007f */
[----:B-1----:R-:W-:Y:S05]  /*17440*/  @!P0 BRA `(.L_x_3889) ;  /* 0xfffffffc00f08947 */ /* 0x002fea000383ffff */
[----:B------:R-:W-:Y:S05]  /*17450*/  BRA `(.L_x_4094) ;  /* 0xfffffefc00f47947 */ /* 0x000fea000383ffff */
.L_x_3897:
        /* <DEDUP_REMOVED lines=8> */
.L_x_4096:
[----:B------:R-:W-:Y:S05]  /*174e0*/  BSYNC B1 ;  /* 0x0000000000017941 */ /* 0x000fea0003800000 */
.L_x_4095:
[----:B------:R-:W-:Y:S01]  /*174f0*/  MOV R13, R24 ;  /* 0x00000018000d7202 */ /* 0x000fe20000000f00 */
[----:B------:R-:W-:Y:S02]  /*17500*/  IMAD.MOV.U32 R12, RZ, RZ, RZ ;  /* 0x000000ffff0c7224 */ /* 0x000fe400078e00ff */
[----:B------:R-:W-:Y:S02]  /*17510*/  IMAD.MOV.U32 R11, RZ, RZ, 0x1c1f ;  /* 0x00001c1fff0b7424 */ /* 0x000fe400078e00ff */
[----:B------:R-:W-:Y:S02]  /*17520*/  IMAD.MOV.U32 R15, RZ, RZ, -0x1 ;  /* 0xffffffffff0f7424 */ /* 0x000fe400078e00ff */
[----:B------:R-:W-:-:S07]  /*17530*/  IMAD.MOV.U32 R0, RZ, RZ, R14 ;  /* 0x000000ffff007224 */ /* 0x000fce00078e000e */
[----:B------:R-:W-:Y:S05]  /*17540*/  WARPSYNC.COLLECTIVE R15, `(.L_x_4097) ;  /* 0x000000000f087348 */ /* 0x000fea0003c00000 */
[----:B------:R0:W1:Y:S02]  /*17550*/  SHFL.IDX P6, R14, R13, R12, R11 ;  /* 0x0000000c0d0e7389 */ /* 0x00006400000c000b */
[----:B01----:R-:W-:Y:S01]  /*17560*/  ENDCOLLECTIVE ;  /* 0x000000000000791b */ /* 0x003fe20003800000 */
.L_x_4097:
[----:B------:R-:W-:Y:S02]  /*17570*/  IMAD.MOV.U32 R13, RZ, RZ, R29 ;  /* 0x000000ffff0d7224 */ /* 0x000fe400078e001d */
[----:B------:R-:W-:-:S07]  /*17580*/  IMAD.MOV.U32 R3, RZ, RZ, R14 ;  /* 0x000000ffff037224 */ /* 0x000fce00078e000e */
[----:B------:R-:W-:Y:S05]  /*17590*/  WARPSYNC.COLLECTIVE R15, `(.L_x_4098) ;  /* 0x000000000f087348 */ /* 0x000fea0003c00000 */
[----:B------:R0:W1:Y:S02]  /*175a0*/  SHFL.IDX P6, R14, R13, R12, R11 ;  /* 0x0000000c0d0e7389 */ /* 0x00006400000c000b */
[----:B01----:R-:W-:Y:S01]  /*175b0*/  ENDCOLLECTIVE ;  /* 0x000000000000791b */ /* 0x003fe20003800000 */
.L_x_4098:
[----:B------:R-:W-:Y:S02]  /*175c0*/  IMAD.MOV.U32 R13, RZ, RZ, R28 ;  /* 0x000000ffff0d7224 */ /* 0x000fe400078e001c */
[----:B------:R-:W-:-:S07]  /*175d0*/  IMAD.MOV.U32 R20, RZ, RZ, R14 ;  /* 0x000000ffff147224 */ /* 0x000fce00078e000e */
[----:B------:R-:W-:Y:S05]  /*175e0*/  WARPSYNC.COLLECTIVE R15, `(.L_x_4099) ;  /* 0x000000000f087348 */ /* 0x000fea0003c00000 */
[----:B------:R0:W1:Y:S02]  /*175f0*/  SHFL.IDX P6, R14, R13, R12, R11 ;  /* 0x0000000c0d0e7389 */ /* 0x00006400000c000b */
[----:B01----:R-:W-:Y:S01]  /*17600*/  ENDCOLLECTIVE ;  /* 0x000000000000791b */ /* 0x003fe20003800000 */
.L_x_4099:
[----:B------:R-:W-:Y:S05]  /*17610*/  BRA `(.L_x_4100) ;  /* 0xffffff0800587947 */ /* 0x000fea000383ffff */
.L_x_3901:
[----:B0-----:R0:W1:Y:S02]  /*17620*/  SYNCS.PHASECHK.TRANS64.TRYWAIT P1, [R2+URZ+0x28c00], R25 ;  /* 0x028c0019020075a7 */ /* 0x001064000802017f */
[----:B-1----:R-:W-:Y:S05]  /*17630*/  @!P1 NANOSLEEP.SYNCS 0x989680 ;  /* 0x009896800000995d */ /* 0x002fea0003900000 */
[----:B------:R-:W1:Y:S02]  /*17640*/  @!P1 SYNCS.PHASECHK.TRANS64 P1, [R2+URZ+0x28c00], R25 ;  /* 0x028c0019020095a7 */ /* 0x000e64000802007f */
[----:B-1----:R-:W-:Y:S05]  /*17650*/  @!P1 BRA `(.L_x_3901) ;  /* 0xfffffffc00f09947 */ /* 0x002fea000383ffff */
[----:B------:R-:W-:Y:S05]  /*17660*/  BRA `(.L_x_4101) ;  /* 0xffffff0c003c7947 */ /* 0x000fea000383ffff */
.L_x_3907:
[----:B0-----:R0:W1:Y:S02]  /*17670*/  SYNCS.PHASECHK.TRANS64.TRYWAIT P1, [R14+URZ+0x28c30], R15 ;  /* 0x028c300f0e0075a7 */ /* 0x001064000802017f */
[----:B-1----:R-:W-:Y:S05]  /*17680*/  @!P1 NANOSLEEP.SYNCS 0x989680 ;  /* 0x009896800000995d */ /* 0x002fea0003900000 */
[----:B------:R-:W1:Y:S02]  /*17690*/  @!P1 SYNCS.PHASECHK.TRANS64 P1, [R14+URZ+0x28c30], R15 ;  /* 0x028c300f0e0095a7 */ /* 0x000e64000802007f */
[----:B-1----:R-:W-:Y:S05]  /*176a0*/  @!P1 BRA `(.L_x_3907) ;  /* 0xfffffffc00f09947 */ /* 0x002fea000383ffff */
[----:B------:R-:W-:Y:S05]  /*176b0*/  BRA `(.L_x_3906) ;  /* 0xffffff1800647947 */ /* 0x000fea000383ffff */
.L_x_3913:
[----:B--2---:R2:W3:Y:S02]  /*176c0*/  SYNCS.PHASECHK.TRANS64.TRYWAIT P1, [R14+URZ+0x28c50], R15 ;  /* 0x028c500f0e0075a7 */ /* 0x0044e4000802017f */
[----:B---3--:R-:W-:Y:S05]  /*176d0*/  @!P1 NANOSLEEP.SYNCS 0x989680 ;  /* 0x009896800000995d */ /* 0x008fea0003900000 */
[----:B------:R-:W3:Y:S02]  /*176e0*/  @!P1 SYNCS.PHASECHK.TRANS64 P1, [R14+URZ+0x28c50], R15 ;  /* 0x028c500f0e0095a7 */ /* 0x000ee4000802007f */
[----:B---3--:R-:W-:Y:S05]  /*176f0*/  @!P1 BRA `(.L_x_3913) ;  /* 0xfffffffc00f09947 */ /* 0x008fea000383ffff */
[----:B------:R-:W-:Y:S05]  /*17700*/  BRA `(.L_x_3912) ;  /* 0xffffff2800987947 */ /* 0x000fea000383ffff */
.L_x_3921:
[----:B-1----:R1:W2:Y:S02]  /*17710*/  SYNCS.PHASECHK.TRANS64.TRYWAIT P2, [R21+URZ+0x28c30], R14 ;  /* 0x028c300e150075a7 */ /* 0x0022a4000804017f */
[----:B--2---:R-:W-:Y:S05]  /*17720*/  @!P2 NANOSLEEP.SYNCS 0x989680 ;  /* 0x009896800000a95d */ /* 0x004fea0003900000 */
[----:B------:R-:W2:Y:S02]  /*17730*/  @!P2 SYNCS.PHASECHK.TRANS64 P2, [R21+URZ+0x28c30], R14 ;  /* 0x028c300e1500a5a7 */ /* 0x000ea4000804007f */
[----:B--2---:R-:W-:Y:S05]  /*17740*/  @!P2 BRA `(.L_x_3921) ;  /* 0xfffffffc00f0a947 */ /* 0x004fea000383ffff */
[----:B------:R-:W-:Y:S05]  /*17750*/  BRA `(.L_x_3920) ;  /* 0xffffff2c00b07947 */ /* 0x000fea000383ffff */
.L_x_3927:
[----:B----4-:R4:W0:Y:S02]  /*17760*/  SYNCS.PHASECHK.TRANS64.TRYWAIT P2, [R21+URZ+0x28c50], R14 ;  /* 0x028c500e150075a7 */ /* 0x010824000804017f */
[----:B0-----:R-:W-:Y:S05]  /*17770*/  @!P2 NANOSLEEP.SYNCS 0x989680 ;  /* 0x009896800000a95d */ /* 0x001fea0003900000 */
[----:B------:R-:W0:Y:S02]  /*17780*/  @!P2 SYNCS.PHASECHK.TRANS64 P2, [R21+URZ+0x28c50], R14 ;  /* 0x028c500e1500a5a7 */ /* 0x000e24000804007f */
[----:B0-----:R-:W-:Y:S05]  /*17790*/  @!P2 BRA `(.L_x_3927) ;  /* 0xfffffffc00f0a947 */ /* 0x001fea000383ffff */
[----:B------:R-:W-:Y:S05]  /*177a0*/  BRA `(.L_x_3926) ;  /* 0xffffff4400107947 */ /* 0x000fea000383ffff */
.L_x_3958:
[----:B0-----:R-:W0:Y:S01]  /*177b0*/  S2R R8, SR_TID.X ;  /* 0x0000000000087919 */ /* 0x001e220000002100 */
[----:B------:R-:W-:Y:S01]  /*177c0*/  BSSY B1, `(.L_x_4102) ;  /* 0x000000a000017945 */ /* 0x000fe20003800000 */
[----:B------:R-:W-:Y:S01]  /*177d0*/  MOV R12, RZ ;  /* 0x000000ff000c7202 */ /* 0x000fe20000000f00 */
[----:B------:R-:W-:Y:S02]  /*177e0*/  IMAD.MOV.U32 R11, RZ, RZ, 0x1f ;  /* 0x0000001fff0b7424 */ /* 0x000fe400078e00ff */
[----:B------:R-:W-:Y:S01]  /*177f0*/  IMAD.MOV.U32 R15, RZ, RZ, -0x1 ;  /* 0xffffffffff0f7424 */ /* 0x000fe200078e00ff */
[----:B0-----:R-:W-:-:S04]  /*17800*/  SHF.R.U32.HI R8, RZ, 0x5, R8 ;  /* 0x00000005ff087819 */ /* 0x001fc80000011608 */
[----:B------:R-:W-:-:S05]  /*17810*/  LOP3.LUT R8, R8, 0x3, RZ, 0xc0, !PT ;  /* 0x0000000308087812 */ /* 0x000fca00078ec0ff */
[----:B------:R-:W-:-:S07]  /*17820*/  IMAD.MOV.U32 R13, RZ, RZ, R8 ;  /* 0x000000ffff0d7224 */ /* 0x000fce00078e0008 */
[----:B------:R-:W-:Y:S05]  /*17830*/  WARPSYNC.COLLECTIVE R15, `(.L_x_4103) ;  /* 0x000000000f087348 */ /* 0x000fea0003c00000 */
[----:B------:R0:W1:Y:S02]  /*17840*/  SHFL.IDX P6, R14, R13, R12, R11 ;  /* 0x0000000c0d0e7389 */ /* 0x00006400000c000b */
[----:B01----:R-:W-:Y:S01]  /*17850*/  ENDCOLLECTIVE ;  /* 0x000000000000791b */ /* 0x003fe20003800000 */
.L_x_4103:
[----:B------:R-:W-:Y:S05]  /*17860*/  BSYNC B1 ;  /* 0x0000000000017941 */ /* 0x000fea0003800000 */
.L_x_4102:
[----:B------:R-:W-:Y:S05]  /*17870*/  BRA `(.L_x_4104) ;  /* 0xffffff9400807947 */ /* 0x000fea000383ffff */
.L_x_3960:
[----:B------:R-:W-:Y:S01]  /*17880*/  BSSY B1, `(.L_x_4105) ;  /* 0x0000006000017945 */ /* 0x000fe20003800000 */
[----:B------:R-:W-:-:S07]  /*17890*/  IMAD.MOV.U32 R15, RZ, RZ, -0x1 ;  /* 0xffffffffff0f7424 */ /* 0x000fce00078e00ff */
[----:B01----:R-:W-:Y:S05]  /*178a0*/  WARPSYNC.COLLECTIVE R15, `(.L_x_4106) ;  /* 0x000000000f0c7348 */ /* 0x003fea0003c00000 */
[----:B------:R-:W-:Y:S02]  /*178b0*/  ELECT P6, UR62, PT ;  /* 0x00000000003e782f */ /* 0x000fe400038c0000 */
[----:B------:R-:W-:Y:S01]  /*178c0*/  MOV R14, UR62 ;  /* 0x0000003e000e7c02 */ /* 0x000fe20008000f00 */
[----:B01----:R-:W-:Y:S10]  /*178d0*/  ENDCOLLECTIVE ;  /* 0x000000000000791b */ /* 0x003ff40003800000 */
.L_x_4106:
[----:B------:R-:W-:Y:S05]  /*178e0*/  BSYNC B1 ;  /* 0x0000000000017941 */ /* 0x000fea0003800000 */
.L_x_4105:
[----:B------:R-:W-:Y:S05]  /*178f0*/  BRA `(.L_x_3959) ;  /* 0xffffff9400787947 */ /* 0x000fea000383ffff */
.L_x_3962:
[----:B-1----:R1:W2:Y:S02]  /*17900*/  SYNCS.PHASECHK.TRANS64.TRYWAIT P0, [R23+URZ+0x28c20], R3 ;  /* 0x028c2003170075a7 */ /* 0x0022a4000800017f */
[----:B--2---:R-:W-:Y:S05]  /*17910*/  @!P0 NANOSLEEP.SYNCS 0x989680 ;  /* 0x009896800000895d */ /* 0x004fea0003900000 */
[----:B------:R-:W2:Y:S02]  /*17920*/  @!P0 SYNCS.PHASECHK.TRANS64 P0, [R23+URZ+0x28c20], R3 ;  /* 0x028c2003170085a7 */ /* 0x000ea4000800007f */
[----:B--2---:R-:W-:Y:S05]  /*17930*/  @!P0 BRA `(.L_x_3962) ;  /* 0xfffffffc00f08947 */ /* 0x004fea000383ffff */
[----:B------:R-:W-:Y:S05]  /*17940*/  BRA `(.L_x_4107) ;  /* 0xffffff9400887947 */ /* 0x000fea000383ffff */
.L_x_3966:
[----:B-1----:R1:W2:Y:S02]  /*17950*/  SYNCS.PHASECHK.TRANS64.TRYWAIT P0, [R3+URZ+0x28ca0], R6 ;  /* 0x028ca006030075a7 */ /* 0x0022a4000800017f */
[----:B--2---:R-:W-:Y:S05]  /*17960*/  @!P0 NANOSLEEP.SYNCS 0x989680 ;  /* 0x009896800000895d */ /* 0x004fea0003900000 */
[----:B------:R-:W2:Y:S02]  /*17970*/  @!P0 SYNCS.PHASECHK.TRANS64 P0, [R3+URZ+0x28ca0], R6 ;  /* 0x028ca006030085a7 */ /* 0x000ea4000800007f */
[----:B--2---:R-:W-:Y:S05]  /*17980*/  @!P0 BRA `(.L_x_3966) ;  /* 0xfffffffc00f08947 */ /* 0x004fea000383ffff */
[----:B------:R-:W-:Y:S05]  /*17990*/  BRA `(.L_x_4108) ;  /* 0xffffff9400a07947 */ /* 0x000fea000383ffff */
.L_x_3971:
[----:B0-----:R0:W2:Y:S02]  /*179a0*/  SYNCS.PHASECHK.TRANS64.TRYWAIT P0, [R3+URZ+0x28cc0], R6 ;  /* 0x028cc006030075a7 */ /* 0x0010a4000800017f */
[----:B--2---:R-:W-:Y:S05]  /*179b0*/  @!P0 NANOSLEEP.SYNCS 0x989680 ;  /* 0x009896800000895d */ /* 0x004fea0003900000 */
[----:B------:R-:W2:Y:S02]  /*179c0*/  @!P0 SYNCS.PHASECHK.TRANS64 P0, [R3+URZ+0x28cc0], R6 ;  /* 0x028cc006030085a7 */ /* 0x000ea4000800007f */
[----:B--2---:R-:W-:Y:S05]  /*179d0*/  @!P0 BRA `(.L_x_3971) ;  /* 0xfffffffc00f08947 */ /* 0x004fea000383ffff */
[----:B------:R-:W-:Y:S05]  /*179e0*/  BRA `(.L_x_4109) ;  /* 0xffffff98001c7947 */ /* 0x000fea000383ffff */
.L_x_3985:
[----:B-1----:R1:W2:Y:S02]  /*179f0*/  SYNCS.PHASECHK.TRANS64.TRYWAIT P1, [R6+URZ+0x28ca0], R2 ;  /* 0x028ca002060075a7 */ /* 0x0022a4000802017f */
[----:B--2---:R-:W-:Y:S05]  /*17a00*/  @!P1 NANOSLEEP.SYNCS 0x989680 ;  /* 0x009896800000995d */ /* 0x004fea0003900000 */
[----:B------:R-:W2:Y:S02]  /*17a10*/  @!P1 SYNCS.PHASECHK.TRANS64 P1, [R6+URZ+0x28ca0], R2 ;  /* 0x028ca002060095a7 */ /* 0x000ea4000802007f */
[----:B--2---:R-:W-:Y:S05]  /*17a20*/  @!P1 BRA `(.L_x_3985) ;  /* 0xfffffffc00f09947 */ /* 0x004fea000383ffff */
[----:B------:R-:W-:Y:S05]  /*17a30*/  BRA `(.L_x_4110) ;  /* 0xffffffa000807947 */ /* 0x000fea000383ffff */
.L_x_3990:
[----:B0-----:R0:W2:Y:S02]  /*17a40*/  SYNCS.PHASECHK.TRANS64.TRYWAIT P1, [R6+URZ+0x28cc0], R2 ;  /* 0x028cc002060075a7 */ /* 0x0010a4000802017f */
[----:B--2---:R-:W-:Y:S05]  /*17a50*/  @!P1 NANOSLEEP.SYNCS 0x989680 ;  /* 0x009896800000995d */ /* 0x004fea0003900000 */
[----:B------:R-:W2:Y:S02]  /*17a60*/  @!P1 SYNCS.PHASECHK.TRANS64 P1, [R6+URZ+0x28cc0], R2 ;  /* 0x028cc002060095a7 */ /* 0x000ea4000802007f */
[----:B--2---:R-:W-:Y:S05]  /*17a70*/  @!P1 BRA `(.L_x_3990) ;  /* 0xfffffffc00f09947 */ /* 0x004fea000383ffff */
[----:B------:R-:W-:Y:S05]  /*17a80*/  BRA `(.L_x_4111) ;  /* 0xffffffa000f87947 */ /* 0x000fea000383ffff */
.L_x_4010:
[----:B------:R-:W0:Y:S01]  /*17a90*/  S2R R11, SR_TID.X ;  /* 0x00000000000b7919 */ /* 0x000e220000002100 */
[----:B------:R-:W-:Y:S01]  /*17aa0*/  BSSY B0, `(.L_x_4112) ;  /* 0x000000a000007945 */ /* 0x000fe20003800000 */
[----:B------:R-:W-:Y:S02]  /*17ab0*/  IMAD.MOV.U32 R12, RZ, RZ, RZ ;  /* 0x000000ffff0c7224 */ /* 0x000fe400078e00ff */
[----:B------:R-:W-:Y:S01]  /*17ac0*/  IMAD.MOV.U32 R15, RZ, RZ, -0x1 ;  /* 0xffffffffff0f7424 */ /* 0x000fe200078e00ff */
[----:B0-----:R-:W-:-:S04]  /*17ad0*/  SHF.R.U32.HI R11, RZ, 0x5, R11 ;  /* 0x00000005ff0b7819 */ /* 0x001fc8000001160b */
[----:B------:R-:W-:-:S05]  /*17ae0*/  LOP3.LUT R11, R11, 0x3, RZ, 0xc0, !PT ;  /* 0x000000030b0b7812 */ /* 0x000fca00078ec0ff */
[----:B------:R-:W-:Y:S02]  /*17af0*/  IMAD.MOV.U32 R13, RZ, RZ, R11 ;  /* 0x000000ffff0d7224 */ /* 0x000fe400078e000b */
[----:B------:R-:W-:-:S07]  /*17b00*/  IMAD.MOV.U32 R11, RZ, RZ, 0x1f ;  /* 0x0000001fff0b7424 */ /* 0x000fce00078e00ff */
[----:B-----5:R-:W-:Y:S05]  /*17b10*/  WARPSYNC.COLLECTIVE R15, `(.L_x_4113) ;  /* 0x000000000f087348 */ /* 0x020fea0003c00000 */
[----:B------:R0:W1:Y:S02]  /*17b20*/  SHFL.IDX P6, R14, R13, R12, R11 ;  /* 0x0000000c0d0e7389 */ /* 0x00006400000c000b */
[----:B01---5:R-:W-:Y:S01]  /*17b30*/  ENDCOLLECTIVE ;  /* 0x000000000000791b */ /* 0x023fe20003800000 */
.L_x_4113:
[----:B------:R-:W-:Y:S05]  /*17b40*/  BSYNC B0 ;  /* 0x0000000000007941 */ /* 0x000fea0003800000 */
.L_x_4112:
[----:B------:R-:W-:Y:S05]  /*17b50*/  BRA `(.L_x_4114) ;  /* 0xffffffb400f07947 */ /* 0x000fea000383ffff */
.L_x_4013:
[----:B0-----:R0:W1:Y:S02]  /*17b60*/  SYNCS.PHASECHK.TRANS64.TRYWAIT P0, [R27+URZ+0x28c40], R0 ;  /* 0x028c40001b0075a7 */ /* 0x001064000800017f */
[----:B-1----:R-:W-:Y:S05]  /*17b70*/  @!P0 NANOSLEEP.SYNCS 0x989680 ;  /* 0x009896800000895d */ /* 0x002fea0003900000 */
[----:B------:R-:W1:Y:S02]  /*17b80*/  @!P0 SYNCS.PHASECHK.TRANS64 P0, [R27+URZ+0x28c40], R0 ;  /* 0x028c40001b0085a7 */ /* 0x000e64000800007f */
[----:B-1----:R-:W-:Y:S05]  /*17b90*/  @!P0 BRA `(.L_x_4013) ;  /* 0xfffffffc00f08947 */ /* 0x002fea000383ffff */
[----:B------:R-:W-:Y:S05]  /*17ba0*/  BRA `(.L_x_4115) ;  /* 0xffffffb800207947 */ /* 0x000fea000383ffff */
.L_x_4014:
        /* <DEDUP_REMOVED lines=8> */
.L_x_4117:
[----:B------:R-:W-:Y:S05]  /*17c30*/  BSYNC B0 ;  /* 0x0000000000007941 */ /* 0x000fea0003800000 */
.L_x_4116:
        /* <DEDUP_REMOVED lines=9> */
.L_x_4118:
[----:B------:R-:W-:Y:S02]  /*17cd0*/  IMAD.MOV.U32 R13, RZ, RZ, R4 ;  /* 0x000000ffff0d7224 */ /* 0x000fe400078e0004 */
[----:B------:R-:W-:Y:S02]  /*17ce0*/  IMAD.MOV.U32 R12, RZ, RZ, 0x1 ;  /* 0x00000001ff0c7424 */ /* 0x000fe400078e00ff */
[----:B------:R-:W-:-:S07]  /*17cf0*/  IMAD.MOV.U32 R3, RZ, RZ, R14 ;  /* 0x000000ffff037224 */ /* 0x000fce00078e000e */
[----:B------:R-:W-:Y:S05]  /*17d00*/  WARPSYNC.COLLECTIVE R15, `(.L_x_4119) ;  /* 0x000000000f087348 */ /* 0x000fea0003c00000 */
[----:B------:R0:W1:Y:S02]  /*17d10*/  SHFL.IDX P6, R14, R13, R12, R11 ;  /* 0x0000000c0d0e7389 */ /* 0x00006400000c000b */
[----:B01----:R-:W-:Y:S01]  /*17d20*/  ENDCOLLECTIVE ;  /* 0x000000000000791b */ /* 0x003fe20003800000 */
.L_x_4119:
        /* <DEDUP_REMOVED lines=15> */
.L_x_4120:
[----:B------:R-:W-:Y:S01]  /*17e20*/  @P0 IMAD R6, R5, 0x2, R23 ;  /* 0x0000000205060824 */ /* 0x000fe200078e0217 */
[----:B------:R-:W-:Y:S01]  /*17e30*/  MOV R13, R4 ;  /* 0x00000004000d7202 */ /* 0x000fe20000000f00 */
[----:B------:R-:W-:Y:S02]  /*17e40*/  IMAD.MOV.U32 R12, RZ, RZ, 0x2 ;  /* 0x00000002ff0c7424 */ /* 0x000fe400078e00ff */
[----:B------:R-:W-:-:S07]  /*17e50*/  IMAD.MOV.U32 R3, RZ, RZ, R14 ;  /* 0x000000ffff037224 */ /* 0x000fce00078e000e */
[----:B------:R-:W-:Y:S05]  /*17e60*/  WARPSYNC.COLLECTIVE R15, `(.L_x_4121) ;  /* 0x000000000f087348 */ /* 0x000fea0003c00000 */
[----:B------:R0:W1:Y:S02]  /*17e70*/  SHFL.IDX P6, R14, R13, R12, R11 ;  /* 0x0000000c0d0e7389 */ /* 0x00006400000c000b */
[----:B01----:R-:W-:Y:S01]  /*17e80*/  ENDCOLLECTIVE ;  /* 0x000000000000791b */ /* 0x003fe20003800000 */
.L_x_4121:
        /* <DEDUP_REMOVED lines=15> */
.L_x_4122:
[----:B------:R-:W-:Y:S02]  /*17f80*/  @P0 IMAD R6, R5, 0x2, R23 ;  /* 0x0000000205060824 */ /* 0x000fe400078e0217 */
[----:B------:R-:W-:Y:S02]  /*17f90*/  IMAD.MOV.U32 R13, RZ, RZ, R4 ;  /* 0x000000ffff0d7224 */ /* 0x000fe400078e0004 */
[----:B------:R-:W-:Y:S02]  /*17fa0*/  IMAD.MOV.U32 R12, RZ, RZ, 0x3 ;  /* 0x00000003ff0c7424 */ /* 0x000fe400078e00ff */
[----:B------:R-:W-:-:S07]  /*17fb0*/  IMAD.MOV.U32 R3, RZ, RZ, R14 ;  /* 0x000000ffff037224 */ /* 0x000fce00078e000e */
[----:B------:R-:W-:Y:S05]  /*17fc0*/  WARPSYNC.COLLECTIVE R15, `(.L_x_4123) ;  /* 0x000000000f087348 */ /* 0x000fea0003c00000 */
[----:B------:R0:W1:Y:S02]  /*17fd0*/  SHFL.IDX P6, R14, R13, R12, R11 ;  /* 0x0000000c0d0e7389 */ /* 0x00006400000c000b */
[----:B01----:R-:W-:Y:S01]  /*17fe0*/  ENDCOLLECTIVE ;  /* 0x000000000000791b */ /* 0x003fe20003800000 */
.L_x_4123:
        /* <DEDUP_REMOVED lines=10> */
.L_x_4124:
[----:B------:R-:W-:Y:S01]  /*18090*/  @!PT LDS RZ, [RZ] ;  /* 0x00000000fffff984 */ /* 0x000fe20000000800 */
[----:B------:R-:W-:Y:S01]  /*180a0*/  @!PT LDS RZ, [RZ] ;  /* 0x00000000fffff984 */ /* 0x000fe20000000800 */
[----:B------:R-:W-:Y:S01]  /*180b0*/  @!PT LDS RZ, [RZ] ;  /* 0x00000000fffff984 */ /* 0x000fe20000000800 */
[----:B------:R0:W-:Y:S01]  /*180c0*/  @P0 LDGSTS.E.BYPASS.LTC128B.128 [R6+0x23400], desc[UR40][R2.64], !P2 ;  /* 0x2340000002060fae */ /* 0x0001e2000d101d68 */
[----:B------:R-:W-:Y:S01]  /*180d0*/  IMAD.MOV.U32 R0, RZ, RZ, R14 ;  /* 0x000000ffff007224 */ /* 0x000fe200078e000e */
[----:B------:R-:W-:Y:S06]  /*180e0*/  BRA `(.L_x_4125) ;  /* 0xffffffb400e47947 */ /* 0x000fec000383ffff */
.L_x_4019:
[----:B------:R-:W-:Y:S02]  /*180f0*/  IMAD.MOV.U32 R13, RZ, RZ, R2 ;  /* 0x000000ffff0d7224 */ /* 0x000fe400078e0002 */
[----:B------:R-:W-:Y:S02]  /*18100*/  IMAD.MOV.U32 R12, RZ, RZ, RZ ;  /* 0x000000ffff0c7224 */ /* 0x000fe400078e00ff */
[----:B------:R-:W-:Y:S02]  /*18110*/  IMAD.MOV.U32 R11, RZ, RZ, 0x181f ;  /* 0x0000181fff0b7424 */ /* 0x000fe400078e00ff */
[----:B------:R-:W-:Y:S02]  /*18120*/  IMAD.MOV.U32 R15, RZ, RZ, -0x1 ;  /* 0xffffffffff0f7424 */ /* 0x000fe400078e00ff */
[----:B-----5:R-:W-:Y:S02]  /*18130*/  IMAD R3, R20, R7, RZ ;  /* 0x0000000714037224 */ /* 0x020fe400078e02ff */
[----:B------:R-:W-:-:S07]  /*18140*/  IMAD R17, R17, 0x40, R10 ;  /* 0x0000004011117824 */ /* 0x000fce00078e020a */
[----:B------:R-:W-:Y:S05]  /*18150*/  WARPSYNC.COLLECTIVE R15, `(.L_x_4126) ;  /* 0x000000000f087348 */ /* 0x000fea0003c00000 */
[----:B------:R0:W1:Y:S02]  /*18160*/  SHFL.IDX P6, R14, R13, R12, R11 ;  /* 0x0000000c0d0e7389 */ /* 0x00006400000c000b */
[----:B01----:R-:W-:Y:S01]  /*18170*/  ENDCOLLECTIVE ;  /* 0x000000000000791b */ /* 0x003fe20003800000 */
.L_x_4126:
[C---:B------:R-:W-:Y:S01]  /*18180*/  VIADD R6, R17.reuse, 0x10 ;  /* 0x0000001011067836 */ /* 0x040fe20000000000 */
[----:B------:R-:W-:Y:S01]  /*18190*/  ISETP.GE.AND P0, PT, R17, R3, PT ;  /* 0x000000031100720c */ /* 0x000fe20003f06270 */
[----:B------:R-:W-:Y:S02]  /*181a0*/  IMAD.MOV.U32 R13, RZ, RZ, R0 ;  /* 0x000000ffff0d7224 */ /* 0x000fe400078e0000 */
[----:B------:R-:W-:-:S10]  /*181b0*/  IMAD.MOV.U32 R4, RZ, RZ, R14 ;  /* 0x000000ffff047224 */ /* 0x000fd400078e000e */
[----:B------:R-:W-:Y:S05]  /*181c0*/  WARPSYNC.COLLECTIVE R15, `(.L_x_4127) ;  /* 0x000000000f087348 */ /* 0x000fea0003c00000 */
[----:B------:R0:W1:Y:S02]  /*181d0*/  SHFL.IDX P6, R14, R13, R12, R11 ;  /* 0x0000000c0d0e7389 */ /* 0x00006400000c000b */
[----:B01----:R-:W-:Y:S01]  /*181e0*/  ENDCOLLECTIVE ;  /* 0x000000000000791b */ /* 0x003fe20003800000 */
.L_x_4127:
[----:B------:R-:W-:Y:S02]  /*181f0*/  IMAD.MOV.U32 R13, RZ, RZ, R2 ;  /* 0x000000ffff0d7224 */ /* 0x000fe400078e0002 */
[----:B------:R-:W-:Y:S01]  /*18200*/  IMAD.MOV.U32 R12, RZ, RZ, 0x1 ;  /* 0x00000001ff0c7424 */ /* 0x000fe200078e00ff */
[----:B------:R-:W-:-:S07]  /*18210*/  MOV R5, R14 ;  /* 0x0000000e00057202 */ /* 0x000fce0000000f00 */
[----:B------:R-:W-:Y:S05]  /*18220*/  WARPSYNC.COLLECTIVE R15, `(.L_x_4128) ;  /* 0x000000000f087348 */ /* 0x000fea0003c00000 */
[----:B------:R0:W1:Y:S02]  /*18230*/  SHFL.IDX P6, R14, R13, R12, R11 ;  /* 0x0000000c0d0e7389 */ /* 0x00006400000c000b */
[----:B01----:R-:W-:Y:S01]  /*18240*/  ENDCOLLECTIVE ;  /* 0x000000000000791b */ /* 0x003fe20003800000 */
.L_x_4128:
        /* <DEDUP_REMOVED lines=15> */
.L_x_4129:
[----:B------:R-:W-:Y:S02]  /*18340*/  IMAD.MOV.U32 R13, RZ, RZ, R2 ;  /* 0x000000ffff0d7224 */ /* 0x000fe400078e0002 */
[----:B------:R-:W-:Y:S01]  /*18350*/  IMAD.MOV.U32 R12, RZ, RZ, 0x2 ;  /* 0x00000002ff0c7424 */ /* 0x000fe200078e00ff */
[----:B------:R-:W-:-:S07]  /*18360*/  MOV R5, R14 ;  /* 0x0000000e00057202 */ /* 0x000fce0000000f00 */
[----:B------:R-:W-:Y:S05]  /*18370*/  WARPSYNC.COLLECTIVE R15, `(.L_x_4130) ;  /* 0x000000000f087348 */ /* 0x000fea0003c00000 */
[----:B------:R0:W1:Y:S02]  /*18380*/  SHFL.IDX P6, R14, R13, R12, R11 ;  /* 0x0000000c0d0e7389 */ /* 0x00006400000c000b */
[----:B01----:R-:W-:Y:S01]  /*18390*/  ENDCOLLECTIVE ;  /* 0x000000000000791b */ /* 0x003fe20003800000 */
.L_x_4130:
        /* <DEDUP_REMOVED lines=16> */
.L_x_4131:
[----:B------:R-:W-:Y:S02]  /*184a0*/  IMAD.MOV.U32 R13, RZ, RZ, R2 ;  /* 0x000000ffff0d7224 */ /* 0x000fe400078e0002 */
[----:B------:R-:W-:Y:S02]  /*184b0*/  IMAD.MOV.U32 R12, RZ, RZ, 0x3 ;  /* 0x00000003ff0c7424 */ /* 0x000fe400078e00ff */
[----:B------:R-:W-:-:S07]  /*184c0*/  IMAD.MOV.U32 R5, RZ, RZ, R14 ;  /* 0x000000ffff057224 */ /* 0x000fce00078e000e */
[----:B------:R-:W-:Y:S05]  /*184d0*/  WARPSYNC.COLLECTIVE R15, `(.L_x_4132) ;  /* 0x000000000f087348 */ /* 0x000fea0003c00000 */
[----:B------:R0:W1:Y:S02]  /*184e0*/  SHFL.IDX P6, R14, R13, R12, R11 ;  /* 0x0000000c0d0e7389 */ /* 0x00006400000c000b */
[----:B01----:R-:W-:Y:S01]  /*184f0*/  ENDCOLLECTIVE ;  /* 0x000000000000791b */ /* 0x003fe20003800000 */
.L_x_4132:
[----:B------:R-:W-:-:S04]  /*18500*/  @!P0 LEA R5, P2, R9, R5, 0x1 ;  /* 0x0000000509058211 */ /* 0x000fc800078408ff */
[----:B------:R-:W-:-:S04]  /*18510*/  @!P0 IADD3.X R4, RZ, R4, RZ, P2, !PT ;  /* 0x00000004ff048210 */ /* 0x000fc800017fe4ff */
        /* <DEDUP_REMOVED lines=8> */
[----:B0-----:R-:W-:-:S07]  /*185a0*/  IMAD.MOV.U32 R4, RZ, RZ, R14 ;  /* 0x000000ffff047224 */ /* 0x001fce00078e000e */
[----:B------:R-:W-:Y:S05]  /*185b0*/  WARPSYNC.COLLECTIVE R15, `(.L_x_4133) ;  /* 0x000000000f087348 */ /* 0x000fea0003c00000 */
[----:B------:R0:W1:Y:S02]  /*185c0*/  SHFL.IDX P6, R14, R13, R12, R11 ;  /* 0x0000000c0d0e7389 */ /* 0x00006400000c000b */
[----:B01----:R-:W-:Y:S01]  /*185d0*/  ENDCOLLECTIVE ;  /* 0x000000000000791b */ /* 0x003fe20003800000 */
.L_x_4133:
[----:B------:R-:W-:Y:S01]  /*185e0*/  IMAD.MOV.U32 R0, RZ, RZ, R14 ;  /* 0x000000ffff007224 */ /* 0x000fe200078e000e */
[----:B------:R-:W-:Y:S06]  /*185f0*/  BRA `(.L_x_4134) ;  /* 0xffffffbc00147947 */ /* 0x000fec000383ffff */
.L_x_4022:
[----:B0-----:R0:W1:Y:S02]  /*18600*/  SYNCS.PHASECHK.TRANS64.TRYWAIT P0, [R23+URZ+0x28c20], R0 ;  /* 0x028c2000170075a7 */ /* 0x001064000800017f */
[----:B-1----:R-:W-:Y:S05]  /*18610*/  @!P0 NANOSLEEP.SYNCS 0x989680 ;  /* 0x009896800000895d */ /* 0x002fea0003900000 */
[----:B------:R-:W1:Y:S02]  /*18620*/  @!P0 SYNCS.PHASECHK.TRANS64 P0, [R23+URZ+0x28c20], R0 ;  /* 0x028c2000170085a7 */ /* 0x000e64000800007f */
[----:B-1----:R-:W-:Y:S05]  /*18630*/  @!P0 BRA `(.L_x_4022) ;  /* 0xfffffffc00f08947 */ /* 0x002fea000383ffff */
[----:B------:R-:W-:Y:S05]  /*18640*/  BRA `(.L_x_4135) ;  /* 0xffffffbc00707947 */ /* 0x000fea000383ffff */
.L_x_4025:
[----:B0-----:R0:W1:Y:S02]  /*18650*/  SYNCS.PHASECHK.TRANS64.TRYWAIT P0, [R27+URZ+0x28c60], R0 ;  /* 0x028c60001b0075a7 */ /* 0x001064000800017f */
[----:B-1----:R-:W-:Y:S05]  /*18660*/  @!P0 NANOSLEEP.SYNCS 0x989680 ;  /* 0x009896800000895d */ /* 0x002fea0003900000 */
[----:B------:R-:W1:Y:S02]  /*18670*/  @!P0 SYNCS.PHASECHK.TRANS64 P0, [R27+URZ+0x28c60], R0 ;  /* 0x028c60001b0085a7 */ /* 0x000e64000800007f */
[----:B-1----:R-:W-:Y:S05]  /*18680*/  @!P0 BRA `(.L_x_4025) ;  /* 0xfffffffc00f08947 */ /* 0x002fea000383ffff */
[----:B------:R-:W-:Y:S05]  /*18690*/  BRA `(.L_x_4136) ;  /* 0xffffffbc00807947 */ /* 0x000fea000383ffff */
.L_x_4026:
        /* <DEDUP_REMOVED lines=8> */
.L_x_4138:
[----:B------:R-:W-:Y:S05]  /*18720*/  BSYNC B0 ;  /* 0x0000000000007941 */ /* 0x000fea0003800000 */
.L_x_4137:
        /* <DEDUP_REMOVED lines=15> */
.L_x_4139:
        /* <DEDUP_REMOVED lines=40> */
.L_x_4140:
[----:B------:R-:W-:Y:S02]  /*18aa0*/  IMAD.MOV.U32 R13, RZ, RZ, R5 ;  /* 0x000000ffff0d7224 */ /* 0x000fe400078e0005 */
[----:B------:R-:W-:-:S07]  /*18ab0*/  IMAD.MOV.U32 R3, RZ, RZ, R14 ;  /* 0x000000ffff037224 */ /* 0x000fce00078e000e */
[----:B------:R-:W-:Y:S05]  /*18ac0*/  WARPSYNC.COLLECTIVE R15, `(.L_x_4141) ;  /* 0x000000000f087348 */ /* 0x000fea0003c00000 */
[----:B------:R0:W1:Y:S02]  /*18ad0*/  SHFL.IDX P6, R14, R13, R12, R11 ;  /* 0x0000000c0d0e7389 */ /* 0x00006400000c000b */
[----:B01----:R-:W-:Y:S01]  /*18ae0*/  ENDCOLLECTIVE ;  /* 0x000000000000791b */ /* 0x003fe20003800000 */
.L_x_4141:
[----:B------:R-:W-:Y:S02]  /*18af0*/  IMAD.MOV.U32 R13, RZ, RZ, R6 ;  /* 0x000000ffff0d7224 */ /* 0x000fe400078e0006 */
[----:B------:R-:W-:Y:S01]  /*18b00*/  IMAD.MOV.U32 R12, RZ, RZ, 0x2 ;  /* 0x00000002ff0c7424 */ /* 0x000fe200078e00ff */
[----:B------:R-:W-:-:S04]  /*18b10*/  MOV R2, R14 ;  /* 0x0000000e00027202 */ /* 0x000fc80000000f00 */
        /* <DEDUP_REMOVED lines=26> */
.L_x_4142:
[----:B------:R-:W-:Y:S02]  /*18cc0*/  IMAD.MOV.U32 R13, RZ, RZ, R5 ;  /* 0x000000ffff0d7224 */ /* 0x000fe400078e0005 */
[----:B------:R-:W-:-:S07]  /*18cd0*/  IMAD.MOV.U32 R7, RZ, RZ, R14 ;  /* 0x000000ffff077224 */ /* 0x000fce00078e000e */
[----:B------:R-:W-:Y:S05]  /*18ce0*/  WARPSYNC.COLLECTIVE R15, `(.L_x_4143) ;  /* 0x000000000f087348 */ /* 0x000fea0003c00000 */
[----:B------:R0:W1:Y:S02]  /*18cf0*/  SHFL.IDX P6, R14, R13, R12, R11 ;  /* 0x0000000c0d0e7389 */ /* 0x00006400000c000b */
[----:B01----:R-:W-:Y:S01]  /*18d00*/  ENDCOLLECTIVE ;  /* 0x000000000000791b */ /* 0x003fe20003800000 */
.L_x_4143:
[----:B------:R-:W-:Y:S01]  /*18d10*/  MOV R13, R6 ;  /* 0x00000006000d7202 */ /* 0x000fe20000000f00 */
        /* <DEDUP_REMOVED lines=28> */
.L_x_4144:
[----:B------:R-:W-:Y:S02]  /*18ee0*/  IMAD.MOV.U32 R13, RZ, RZ, R5 ;  /* 0x000000ffff0d7224 */ /* 0x000fe400078e0005 */
[----:B------:R-:W-:-:S07]  /*18ef0*/  IMAD.MOV.U32 R6, RZ, RZ, R14 ;  /* 0x000000ffff067224 */ /* 0x000fce00078e000e */
[----:B------:R-:W-:Y:S05]  /*18f00*/  WARPSYNC.COLLECTIVE R15, `(.L_x_4145) ;  /* 0x000000000f087348 */ /* 0x000fea0003c00000 */
[----:B------:R0:W1:Y:S02]  /*18f10*/  SHFL.IDX P6, R14, R13, R12, R11 ;  /* 0x0000000c0d0e7389 */ /* 0x00006400000c000b */
[----:B01----:R-:W-:Y:S01]  /*18f20*/  ENDCOLLECTIVE ;  /* 0x000000000000791b */ /* 0x003fe20003800000 */
.L_x_4145:
[----:B------:R-:W-:Y:S01]  /*18f30*/  IMAD.MOV.U32 R2, RZ, RZ, R14 ;  /* 0x000000ffff027224 */ /* 0x000fe200078e000e */
[----:B------:R-:W-:Y:S06]  /*18f40*/  BRA `(.L_x_4146) ;  /* 0xffffffbc00187947 */ /* 0x000fec000383ffff */
.L_x_4033:
[----:B0-----:R0:W1:Y:S02]  /*18f50*/  SYNCS.PHASECHK.TRANS64.TRYWAIT P0, [R6+URZ+0x28c40], R17 ;  /* 0x028c4011060075a7 */ /* 0x001064000800017f */
[----:B-1----:R-:W-:Y:S05]  /*18f60*/  @!P0 NANOSLEEP.SYNCS 0x989680 ;  /* 0x009896800000895d */ /* 0x002fea0003900000 */
[----:B------:R-:W1:Y:S02]  /*18f70*/  @!P0 SYNCS.PHASECHK.TRANS64 P0, [R6+URZ+0x28c40], R17 ;  /* 0x028c4011060085a7 */ /* 0x000e64000800007f */
[----:B-1----:R-:W-:Y:S05]  /*18f80*/  @!P0 BRA `(.L_x_4033) ;  /* 0xfffffffc00f08947 */ /* 0x002fea000383ffff */
[----:B------:R-:W-:Y:S05]  /*18f90*/  BRA `(.L_x_4147) ;  /* 0xffffffc000ac7947 */ /* 0x000fea000383ffff */
.L_x_4034:
        /* <DEDUP_REMOVED lines=8> */
.L_x_4149:
[----:B------:R-:W-:Y:S05]  /*19020*/  BSYNC B1 ;  /* 0x0000000000017941 */ /* 0x000fea0003800000 */
.L_x_4148:
        /* <DEDUP_REMOVED lines=9> */
.L_x_4150:
[----:B------:R-:W-:Y:S02]  /*190c0*/  IMAD.MOV.U32 R13, RZ, RZ, R27 ;  /* 0x000000ffff0d7224 */ /* 0x000fe400078e001b */
[----:B------:R-:W-:Y:S02]  /*190d0*/  IMAD.MOV.U32 R12, RZ, RZ, 0x1 ;  /* 0x00000001ff0c7424 */ /* 0x000fe400078e00ff */
[----:B------:R-:W-:-:S07]  /*190e0*/  IMAD.MOV.U32 R2, RZ, RZ, R14 ;  /* 0x000000ffff027224 */ /* 0x000fce00078e000e */
[----:B------:R-:W-:Y:S05]  /*190f0*/  WARPSYNC.COLLECTIVE R15, `(.L_x_4151) ;  /* 0x000000000f087348 */ /* 0x000fea0003c00000 */
[----:B------:R0:W1:Y:S02]  /*19100*/  SHFL.IDX P6, R14, R13, R12, R11 ;  /* 0x0000000c0d0e7389 */ /* 0x00006400000c000b */
[----:B01----:R-:W-:Y:S01]  /*19110*/  ENDCOLLECTIVE ;  /* 0x000000000000791b */ /* 0x003fe20003800000 */
.L_x_4151:
        /* <DEDUP_REMOVED lines=11> */
.L_x_4152:
[----:B------:R-:W-:Y:S01]  /*191d0*/  IMAD.MOV.U32 R13, RZ, RZ, R27 ;  /* 0x000000ffff0d7224 */ /* 0x000fe200078e001b */
[----:B------:R-:W-:Y:S01]  /*191e0*/  MOV R12, 0x2 ;  /* 0x00000002000c7802 */ /* 0x000fe20000000f00 */
[----:B------:R-:W-:-:S07]  /*191f0*/  IMAD.MOV.U32 R2, RZ, RZ, R14 ;  /* 0x000000ffff027224 */ /* 0x000fce00078e000e */
[----:B------:R-:W-:Y:S05]  /*19200*/  WARPSYNC.COLLECTIVE R15, `(.L_x_4153) ;  /* 0x000000000f087348 */ /* 0x000fea0003c00000 */
[----:B------:R0:W1:Y:S02]  /*19210*/  SHFL.IDX P6, R14, R13, R12, R11 ;  /* 0x0000000c0d0e7389 */ /* 0x00006400000c000b */
[----:B01----:R-:W-:Y:S01]  /*19220*/  ENDCOLLECTIVE ;  /* 0x000000000000791b */ /* 0x003fe20003800000 */
.L_x_4153:
        /* <DEDUP_REMOVED lines=11> */
.L_x_4154:
[----:B------:R-:W-:Y:S02]  /*192e0*/  IMAD.MOV.U32 R13, RZ, RZ, R27 ;  /* 0x000000ffff0d7224 */ /* 0x000fe400078e001b */
[----:B------:R-:W-:Y:S02]  /*192f0*/  IMAD.MOV.U32 R12, RZ, RZ, 0x3 ;  /* 0x00000003ff0c7424 */ /* 0x000fe400078e00ff */
[----:B------:R-:W-:-:S07]  /*19300*/  IMAD.MOV.U32 R2, RZ, RZ, R14 ;  /* 0x000000ffff027224 */ /* 0x000fce00078e000e */
[----:B------:R-:W-:Y:S05]  /*19310*/  WARPSYNC.COLLECTIVE R15, `(.L_x_4155) ;  /* 0x000000000f087348 */ /* 0x000fea0003c00000 */
[----:B------:R0:W1:Y:S02]  /*19320*/  SHFL.IDX P6, R14, R13, R12, R11 ;  /* 0x0000000c0d0e7389 */ /* 0x00006400000c000b */
[----:B01----:R-:W-:Y:S01]  /*19330*/  ENDCOLLECTIVE ;  /* 0x000000000000791b */ /* 0x003fe20003800000 */
.L_x_4155:
[----:B------:R-:W-:-:S05]  /*19340*/  IADD3 R2, P0, R2, R0, RZ ;  /* 0x0000000002027210 */ /* 0x000fca0007f1e0ff */
[----:B------:R-:W-:-:S05]  /*19350*/  IMAD.X R3, RZ, RZ, R3, P0 ;  /* 0x000000ffff037224 */ /* 0x000fca00000e0603 */
[----:B------:R-:W-:Y:S01]  /*19360*/  @!PT LDS RZ, [RZ] ;  /* 0x00000000fffff984 */ /* 0x000fe20000000800 */
[----:B------:R-:W-:Y:S01]  /*19370*/  @!PT LDS RZ, [RZ] ;  /* 0x00000000fffff984 */ /* 0x000fe20000000800 */
[----:B------:R-:W-:Y:S01]  /*19380*/  @!PT LDS RZ, [RZ] ;  /* 0x00000000fffff984 */ /* 0x000fe20000000800 */
[----:B------:R0:W-:Y:S01]  /*19390*/  LDGSTS.E.BYPASS.LTC128B.128 [R21+0x23400], desc[UR40][R2.64], !P1 ;  /* 0x2340000002157fae */ /* 0x0001e2000c901d68 */
[----:B------:R-:W-:Y:S01]  /*193a0*/  MOV R13, R20 ;  /* 0x00000014000d7202 */ /* 0x000fe20000000f00 */
[----:B------:R-:W-:-:S07]  /*193b0*/  IMAD.MOV.U32 R27, RZ, RZ, R14 ;  /* 0x000000ffff1b7224 */ /* 0x000fce00078e000e */
[----:B0-----:R-:W-:Y:S05]  /*193c0*/  WARPSYNC.COLLECTIVE R15, `(.L_x_4156) ;  /* 0x000000000f087348 */ /* 0x001fea0003c00000 */
[----:B------:R1:W2:Y:S02]  /*193d0*/  SHFL.IDX P6, R14, R13, R12, R11 ;  /* 0x0000000c0d0e7389 */ /* 0x0002a400000c000b */
[----:B012---:R-:W-:Y:S01]  /*193e0*/  ENDCOLLECTIVE ;  /* 0x000000000000791b */ /* 0x007fe20003800000 */
.L_x_4156:
[----:B------:R-:W-:Y:S01]  /*193f0*/  IMAD.MOV.U32 R2, RZ, RZ, R14 ;  /* 0x000000ffff027224 */ /* 0x000fe200078e000e */
[----:B------:R-:W-:Y:S06]  /*19400*/  BRA `(.L_x_4157) ;  /* 0xffffffc0003c7947 */ /* 0x000fec000383ffff */
.L_x_4039:
[----:B---3--:R3:W4:Y:S02]  /*19410*/  SYNCS.PHASECHK.TRANS64.TRYWAIT P0, [R6+URZ+0x28c60], R17 ;  /* 0x028c6011060075a7 */ /* 0x008724000800017f */
[----:B----4-:R-:W-:Y:S05]  /*19420*/  @!P0 NANOSLEEP.SYNCS 0x989680 ;  /* 0x009896800000895d */ /* 0x010fea0003900000 */
[----:B------:R-:W4:Y:S02]  /*19430*/  @!P0 SYNCS.PHASECHK.TRANS64 P0, [R6+URZ+0x28c60], R17 ;  /* 0x028c6011060085a7 */ /* 0x000f24000800007f */
[----:B----4-:R-:W-:Y:S05]  /*19440*/  @!P0 BRA `(.L_x_4039) ;  /* 0xfffffffc00f08947 */ /* 0x010fea000383ffff */
[----:B------:R-:W-:Y:S05]  /*19450*/  BRA `(.L_x_4158) ;  /* 0xffffffc0008c7947 */ /* 0x000fea000383ffff */
.L_x_4040:
        /* <DEDUP_REMOVED lines=8> */
.L_x_4160:
[----:B------:R-:W-:Y:S05]  /*194e0*/  BSYNC B1 ;  /* 0x0000000000017941 */ /* 0x000fea0003800000 */
.L_x_4159:
[----:B------:R-:W-:Y:S01]  /*194f0*/  IMAD.MOV.U32 R13, RZ, RZ, R9 ;  /* 0x000000ffff0d7224 */ /* 0x000fe200078e0009 */
[----:B------:R-:W-:Y:S01]  /*19500*/  MOV R12, RZ ;  /* 0x000000ff000c7202 */ /* 0x000fe20000000f00 */
[----:B------:R-:W-:Y:S01]  /*19510*/  IMAD.MOV.U32 R11, RZ, RZ, 0x181f ;  /* 0x0000181fff0b7424 */ /* 0x000fe200078e00ff */
[C---:B------:R-:W-:Y:S01]  /*19520*/  LOP3.LUT P2, RZ, R22.reuse, 0x40, RZ, 0xc0, !PT ;  /* 0x0000004016ff7812 */ /* 0x040fe2000784c0ff */
[----:B------:R-:W-:Y:S01]  /*19530*/  IMAD.MOV.U32 R15, RZ, RZ, -0x1 ;  /* 0xffffffffff0f7424 */ /* 0x000fe200078e00ff */
[C---:B------:R-:W-:Y:S01]  /*19540*/  LOP3.LUT P1, RZ, R22.reuse, 0x20, RZ, 0xc0, !PT ;  /* 0x0000002016ff7812 */ /* 0x040fe2000782c0ff */
[----:B------:R-:W-:Y:S01]  /*19550*/  IMAD.MOV.U32 R3, RZ, RZ, R14 ;  /* 0x000000ffff037224 */ /* 0x000fe200078e000e */
[----:B------:R-:W-:Y:S01]  /*19560*/  LOP3.LUT R22, R22, 0xffffdfff, RZ, 0xc0, !PT ;  /* 0xffffdfff16167812 */ /* 0x000fe200078ec0ff */
[----:B------:R-:W-:-:S10]  /*19570*/  IMAD R17, R17, 0x2, R23 ;  /* 0x0000000211117824 */ /* 0x000fd400078e0217 */
[----:B------:R-:W-:Y:S05]  /*19580*/  WARPSYNC.COLLECTIVE R15, `(.L_x_4161) ;  /* 0x000000000f087348 */ /* 0x000fea0003c00000 */
[----:B------:R0:W1:Y:S02]  /*19590*/  SHFL.IDX P6, R14, R13, R12, R11 ;  /* 0x0000000c0d0e7389 */ /* 0x00006400000c000b */
[----:B01----:R-:W-:Y:S01]  /*195a0*/  ENDCOLLECTIVE ;  /* 0x000000000000791b */ /* 0x003fe20003800000 */
.L_x_4161:
[----:B------:R-:W-:-:S04]  /*195b0*/  @P3 LOP3.LUT R22, R22, 0x2000, RZ, 0xfc, !PT ;  /* 0x0000200016163812 */ /* 0x000fc800078efcff */
[C---:B------:R-:W-:Y:S01]  /*195c0*/  LOP3.LUT P3, RZ, R22.reuse, 0x10, RZ, 0xc0, !PT ;  /* 0x0000001016ff7812 */ /* 0x040fe2000786c0ff */
[----:B------:R-:W-:Y:S02]  /*195d0*/  IMAD.MOV.U32 R13, RZ, RZ, R10 ;  /* 0x000000ffff0d7224 */ /* 0x000fe400078e000a */
[----:B------:R-:W-:Y:S02]  /*195e0*/  IMAD.MOV.U32 R12, RZ, RZ, 0x1 ;  /* 0x00000001ff0c7424 */ /* 0x000fe400078e00ff */
[----:B------:R-:W-:Y:S01]  /*195f0*/  IMAD.MOV.U32 R2, RZ, RZ, R14 ;  /* 0x000000ffff027224 */ /* 0x000fe200078e000e */
[C---:B------:R-:W-:Y:S02]  /*19600*/  LOP3.LUT P6, RZ, R22.reuse, 0x80, RZ, 0xc0, !PT ;  /* 0x0000008016ff7812 */ /* 0x040fe400078cc0ff */
[----:B------:R-:W-:Y:S02]  /*19610*/  LOP3.LUT R22, R22, 0xffff7fff, RZ, 0xc0, !PT ;  /* 0xffff7fff16167812 */ /* 0x000fe400078ec0ff */
[----:B------:R-:W-:-:S03]  /*19620*/  IADD3 R2, P0, R2, R0, RZ ;  /* 0x0000000002027210 */ /* 0x000fc60007f1e0ff */
[----:B------:R-:W-:Y:S02]  /*19630*/  @P3 LOP3.LUT R22, R22, 0x8000, RZ, 0xfc, !PT ;  /* 0x0000800016163812 */ /* 0x000fe400078efcff */
        /* <DEDUP_REMOVED lines=9> */
.L_x_4162:
        /* <DEDUP_REMOVED lines=11> */
[----:B------:R-:W-:-:S03]  /*19780*/  MOV R5, R14 ;  /* 0x0000000e00057202 */ /* 0x000fc60000000f00 */
[----:B------:R0:W-:Y:S04]  /*19790*/  LDGSTS.E.BYPASS.LTC128B.128 [R17+0xc400], desc[UR40][R2.64+0x300], P0 ;  /* 0x0c40030002117fae */ /* 0x0001e80008101d68 */
[----:B0-----:R-:W-:Y:S05]  /*197a0*/  WARPSYNC.COLLECTIVE R15, `(.L_x_4163) ;  /* 0x000000000f087348 */ /* 0x001fea0003c00000 */
[----:B------:R1:W2:Y:S02]  /*197b0*/  SHFL.IDX P6, R14, R13, R12, R11 ;  /* 0x0000000c0d0e7389 */ /* 0x0002a400000c000b */
[----:B012---:R-:W-:Y:S01]  /*197c0*/  ENDCOLLECTIVE ;  /* 0x000000000000791b */ /* 0x007fe20003800000 */
.L_x_4163:
        /* <DEDUP_REMOVED lines=19> */
.L_x_4164:
        /* <DEDUP_REMOVED lines=14> */
.L_x_4165:
        /* <DEDUP_REMOVED lines=16> */
.L_x_4166:
        /* <DEDUP_REMOVED lines=14> */
.L_x_4167:
[----:B------:R-:W-:Y:S05]  /*19bc0*/  BRA `(.L_x_4168) ;  /* 0xffffffbc00f87947 */ /* 0x000fea000383ffff */
.L_x_4048:
[----:B------:R-:W-:Y:S01]  /*19bd0*/  BSSY B0, `(.L_x_4169) ;  /* 0x0000008000007945 */ /* 0x000fe20003800000 */
[----:B------:R-:W-:Y:S02]  /*19be0*/  IMAD.MOV.U32 R13, RZ, RZ, R16 ;  /* 0x000000ffff0d7224 */ /* 0x000fe400078e0010 */
[----:B------:R-:W-:Y:S02]  /*19bf0*/  IMAD.MOV.U32 R12, RZ, RZ, RZ ;  /* 0x000000ffff0c7224 */ /* 0x000fe400078e00ff */
[----:B------:R-:W-:Y:S02]  /*19c00*/  IMAD.MOV.U32 R11, RZ, RZ, 0x1f ;  /* 0x0000001fff0b7424 */ /* 0x000fe400078e00ff */
[----:B------:R-:W-:-:S07]  /*19c10*/  IMAD.MOV.U32 R15, RZ, RZ, -0x1 ;  /* 0xffffffffff0f7424 */ /* 0x000fce00078e00ff */
[----:B-123--:R-:W-:Y:S05]  /*19c20*/  WARPSYNC.COLLECTIVE R15, `(.L_x_4170) ;  /* 0x000000000f087348 */ /* 0x00efea0003c00000 */
[----:B------:R0:W4:Y:S02]  /*19c30*/  SHFL.IDX P6, R14, R13, R12, R11 ;  /* 0x0000000c0d0e7389 */ /* 0x00012400000c000b */
[----:B01234-:R-:W-:Y:S01]  /*19c40*/  ENDCOLLECTIVE ;  /* 0x000000000000791b */ /* 0x01ffe20003800000 */
.L_x_4170:
[----:B------:R-:W-:Y:S05]  /*19c50*/  BSYNC B0 ;  /* 0x0000000000007941 */ /* 0x000fea0003800000 */
.L_x_4169:
        /* <DEDUP_REMOVED lines=9> */
.L_x_4171:
[----:B------:R-:W-:Y:S02]  /*19cf0*/  ULDC UR4, c[0x0][0xc3c] ;  /* 0x00030f0000047ab9 */ /* 0x000fe40000000800 */
[----:B------:R-:W-:-:S13]  /*19d00*/  ISETP.GE.OR P1, PT, R5, UR4, !P0 ;  /* 0x0000000405007c0c */ /* 0x000fda000c726670 */
[----:B------:R-:W0:Y:S01]  /*19d10*/  @!P1 LDC.64 R2, c[0x0][0xc80] ;  /* 0x00032000ff029b82 */ /* 0x000e220000000a00 */
[----:B------:R-:W-:Y:S02]  /*19d20*/  IMAD.MOV.U32 R11, RZ, RZ, RZ ;  /* 0x000000ffff0b7224 */ /* 0x000fe400078e00ff */
[----:B------:R-:W-:Y:S02]  /*19d30*/  IMAD.MOV.U32 R4, RZ, RZ, R14 ;  /* 0x000000ffff047224 */ /* 0x000fe400078e000e */
[----:B0-----:R-:W-:-:S06]  /*19d40*/  @!P1 IMAD.WIDE R2, R5, 0x4, R2 ;  /* 0x0000000405029825 */ /* 0x001fcc00078e0202 */
[----:B------:R0:W2:Y:S01]  /*19d50*/  @!P1 LDG.E R3, desc[UR40][R2.64] ;  /* 0x0000002802039981 */ /* 0x0000a2000c1e1900 */
[C---:B------:R-:W-:Y:S02]  /*19d60*/  ISETP.GE.U32.AND P2, PT, R8.reuse, 0x2, PT ;  /* 0x000000020800780c */ /* 0x040fe40003f46070 */
[C---:B------:R-:W-:Y:S02]  /*19d70*/  ISETP.GE.U32.AND P3, PT, R8.reuse, 0x4, PT ;  /* 0x000000040800780c */ /* 0x040fe40003f66070 */
[C---:B------:R-:W-:Y:S02]  /*19d80*/  ISETP.GE.U32.AND P4, PT, R8.reuse, 0x8, PT ;  /* 0x000000080800780c */ /* 0x040fe40003f86070 */
[C---:B------:R-:W-:Y:S01]  /*19d90*/  ISETP.GE.U32.AND P5, PT, R8.reuse, 0x10, PT ;  /* 0x000000100800780c */ /* 0x040fe20003fa6070 */
[----:B0-----:R-:W-:Y:S01]  /*19da0*/  IMAD.MOV.U32 R2, RZ, RZ, RZ ;  /* 0x000000ffff027224 */ /* 0x001fe200078e00ff */
[----:B--2---:R-:W-:Y:S02]  /*19db0*/  @!P1 MOV R2, R3 ;  /* 0x0000000300029202 */ /* 0x004fe40000000f00 */
[----:B------:R-:W-:-:S03]  /*19dc0*/  ISETP.NE.AND P1, PT, R8, RZ, PT ;  /* 0x000000ff0800720c */ /* 0x000fc60003f25270 */
[----:B------:R-:W-:-:S10]  /*19dd0*/  IMAD.MOV.U32 R13, RZ, RZ, R2 ;  /* 0x000000ffff0d7224 */ /* 0x000fd400078e0002 */
[----:B------:R-:W-:Y:S05]  /*19de0*/  WARPSYNC.COLLECTIVE R15, `(.L_x_4172) ;  /* 0x000000000f087348 */ /* 0x000fea0003c00000 */
[----:B------:R0:W1:Y:S02]  /*19df0*/  SHFL.UP P6, R14, R13, R12, R11 ;  /* 0x0400000c0d0e7389 */ /* 0x00006400000c000b */
[----:B01----:R-:W-:Y:S01]  /*19e00*/  ENDCOLLECTIVE ;  /* 0x000000000000791b */ /* 0x003fe20003800000 */
.L_x_4172:
[----:B------:R-:W-:Y:S01]  /*19e10*/  IMAD.MOV.U32 R12, RZ, RZ, 0x2 ;  /* 0x00000002ff0c7424 */ /* 0x000fe200078e00ff */
[----:B------:R-:W-:-:S05]  /*19e20*/  SEL R5, R14, RZ, P1 ;  /* 0x000000ff0e057207 */ /* 0x000fca0000800000 */
[----:B------:R-:W-:-:S04]  /*19e30*/  IMAD.IADD R5, R2, 0x1, R5 ;  /* 0x0000000102057824 */ /* 0x000fc800078e0205 */
[----:B------:R-:W-:-:S07]  /*19e40*/  IMAD.MOV.U32 R13, RZ, RZ, R5 ;  /* 0x000000ffff0d7224 */ /* 0x000fce00078e0005 */
[----:B------:R-:W-:Y:S05]  /*19e50*/  WARPSYNC.COLLECTIVE R15, `(.L_x_4173) ;  /* 0x000000000f087348 */ /* 0x000fea0003c00000 */
[----:B------:R0:W1:Y:S02]  /*19e60*/  SHFL.UP P6, R14, R13, R12, R11 ;  /* 0x0400000c0d0e7389 */ /* 0x00006400000c000b */
[----:B01----:R-:W-:Y:S01]  /*19e70*/  ENDCOLLECTIVE ;  /* 0x000000000000791b */ /* 0x003fe20003800000 */
.L_x_4173:
[----:B------:R-:W-:Y:S02]  /*19e80*/  MOV R12, 0x4 ;  /* 0x00000004000c7802 */ /* 0x000fe40000000f00 */
[----:B------:R-:W-:-:S05]  /*19e90*/  SEL R6, R14, RZ, P2 ;  /* 0x000000ff0e067207 */ /* 0x000fca0001000000 */
[----:B------:R-:W-:-:S04]  /*19ea0*/  IMAD.IADD R6, R5, 0x1, R6 ;  /* 0x0000000105067824 */ /* 0x000fc800078e0206 */
[----:B------:R-:W-:-:S07]  /*19eb0*/  IMAD.MOV.U32 R13, RZ, RZ, R6 ;  /* 0x000000ffff0d7224 */ /* 0x000fce00078e0006 */
[----:B------:R-:W-:Y:S05]  /*19ec0*/  WARPSYNC.COLLECTIVE R15, `(.L_x_4174) ;  /* 0x000000000f087348 */ /* 0x000fea0003c00000 */
[----:B------:R0:W1:Y:S02]  /*19ed0*/  SHFL.UP P6, R14, R13, R12, R11 ;  /* 0x0400000c0d0e7389 */ /* 0x00006400000c000b */
[----:B01----:R-:W-:Y:S01]  /*19ee0*/  ENDCOLLECTIVE ;  /* 0x000000000000791b */ /* 0x003fe20003800000 */
.L_x_4174:
[----:B------:R-:W-:Y:S01]  /*19ef0*/  IMAD.MOV.U32 R12, RZ, RZ, 0x8 ;  /* 0x00000008ff0c7424 */ /* 0x000fe200078e00ff */
[----:B------:R-:W-:-:S05]  /*19f00*/  SEL R7, R14, RZ, P3 ;  /* 0x000000ff0e077207 */ /* 0x000fca0001800000 */
[----:B------:R-:W-:-:S04]  /*19f10*/  IMAD.IADD R7, R6, 0x1, R7 ;  /* 0x0000000106077824 */ /* 0x000fc800078e0207 */
[----:B------:R-:W-:-:S07]  /*19f20*/  IMAD.MOV.U32 R13, RZ, RZ, R7 ;  /* 0x000000ffff0d7224 */ /* 0x000fce00078e0007 */
[----:B------:R-:W-:Y:S05]  /*19f30*/  WARPSYNC.COLLECTIVE R15, `(.L_x_4175) ;  /* 0x000000000f087348 */ /* 0x000fea0003c00000 */
[----:B------:R0:W1:Y:S02]  /*19f40*/  SHFL.UP P6, R14, R13, R12, R11 ;  /* 0x0400000c0d0e7389 */ /* 0x00006400000c000b */
[----:B01----:R-:W-:Y:S01]  /*19f50*/  ENDCOLLECTIVE ;  /* 0x000000000000791b */ /* 0x003fe20003800000 */
.L_x_4175:
[----:B------:R-:W-:Y:S01]  /*19f60*/  IMAD.MOV.U32 R12, RZ, RZ, 0x10 ;  /* 0x00000010ff0c7424 */ /* 0x000fe200078e00ff */
[----:B------:R-:W-:-:S05]  /*19f70*/  SEL R14, R14, RZ, P4 ;  /* 0x000000ff0e0e7207 */ /* 0x000fca0002000000 */
[----:B------:R-:W-:-:S04]  /*19f80*/  IMAD.IADD R5, R7, 0x1, R14 ;  /* 0x0000000107057824 */ /* 0x000fc800078e020e */
[----:B------:R-:W-:-:S07]  /*19f90*/  IMAD.MOV.U32 R13, RZ, RZ, R5 ;  /* 0x000000ffff0d7224 */ /* 0x000fce00078e0005 */
[----:B------:R-:W-:Y:S05]  /*19fa0*/  WARPSYNC.COLLECTIVE R15, `(.L_x_4176) ;  /* 0x000000000f087348 */ /* 0x000fea0003c00000 */
[----:B------:R0:W1:Y:S02]  /*19fb0*/  SHFL.UP P6, R14, R13, R12, R11 ;  /* 0x0400000c0d0e7389 */ /* 0x00006400000c000b */
[----:B01----:R-:W-:Y:S01]  /*19fc0*/  ENDCOLLECTIVE ;  /* 0x000000000000791b */ /* 0x003fe20003800000 */
.L_x_4176:
        /* <DEDUP_REMOVED lines=8> */
.L_x_4177:
[----:B------:R-:W-:Y:S05]  /*1a050*/  BRA `(.L_x_4178) ;  /* 0xffffffc0008c7947 */ /* 0x000fea000383ffff */
.L_x_4053:
        /* <DEDUP_REMOVED lines=8> */
.L_x_4180:
[----:B------:R-:W-:Y:S05]  /*1a0e0*/  BSYNC B0 ;  /* 0x0000000000007941 */ /* 0x000fea0003800000 */
.L_x_4179:
        /* <DEDUP_REMOVED lines=8> */
.L_x_4181:
[----:B------:R-:W-:Y:S01]  /*1a170*/  IMAD.MOV.U32 R12, RZ, RZ, 0x4 ;  /* 0x00000004ff0c7424 */ /* 0x000fe200078e00ff */
[----:B------:R-:W-:-:S05]  /*1a180*/  SEL R14, R14, RZ, P2 ;  /* 0x000000ff0e0e7207 */ /* 0x000fca0001000000 */
[----:B------:R-:W-:-:S04]  /*1a190*/  IMAD.IADD R3, R13, 0x1, R14 ;  /* 0x000000010d037824 */ /* 0x000fc800078e020e */
[----:B------:R-:W-:-:S07]  /*1a1a0*/  IMAD.MOV.U32 R13, RZ, RZ, R3 ;  /* 0x000000ffff0d7224 */ /* 0x000fce00078e0003 */
[----:B------:R-:W-:Y:S05]  /*1a1b0*/  WARPSYNC.COLLECTIVE R15, `(.L_x_4182) ;  /* 0x000000000f087348 */ /* 0x000fea0003c00000 */
[----:B------:R0:W1:Y:S02]  /*1a1c0*/  SHFL.UP P6, R14, R13, R12, R11 ;  /* 0x0400000c0d0e7389 */ /* 0x00006400000c000b */
[----:B01----:R-:W-:Y:S01]  /*1a1d0*/  ENDCOLLECTIVE ;  /* 0x000000000000791b */ /* 0x003fe20003800000 */
.L_x_4182:
[----:B------:R-:W-:Y:S02]  /*1a1e0*/  MOV R12, 0x8 ;  /* 0x00000008000c7802 */ /* 0x000fe40000000f00 */
[----:B------:R-:W-:-:S05]  /*1a1f0*/  SEL R14, R14, RZ, P3 ;  /* 0x000000ff0e0e7207 */ /* 0x000fca0001800000 */
[----:B------:R-:W-:-:S04]  /*1a200*/  IMAD.IADD R5, R3, 0x1, R14 ;  /* 0x0000000103057824 */ /* 0x000fc800078e020e */
[----:B------:R-:W-:-:S07]  /*1a210*/  IMAD.MOV.U32 R13, RZ, RZ, R5 ;  /* 0x000000ffff0d7224 */ /* 0x000fce00078e0005 */
[----:B------:R-:W-:Y:S05]  /*1a220*/  WARPSYNC.COLLECTIVE R15, `(.L_x_4183) ;  /* 0x000000000f087348 */ /* 0x000fea0003c00000 */
[----:B------:R0:W1:Y:S02]  /*1a230*/  SHFL.UP P6, R14, R13, R12, R11 ;  /* 0x0400000c0d0e7389 */ /* 0x00006400000c000b */
[----:B01----:R-:W-:Y:S01]  /*1a240*/  ENDCOLLECTIVE ;  /* 0x000000000000791b */ /* 0x003fe20003800000 */
.L_x_4183:
[----:B------:R-:W-:Y:S01]  /*1a250*/  IMAD.MOV.U32 R12, RZ, RZ, 0x10 ;  /* 0x00000010ff0c7424 */ /* 0x000fe200078e00ff */
[----:B------:R-:W-:-:S05]  /*1a260*/  SEL R6, R14, RZ, P4 ;  /* 0x000000ff0e067207 */ /* 0x000fca0002000000 */
[----:B------:R-:W-:-:S04]  /*1a270*/  IMAD.IADD R6, R5, 0x1, R6 ;  /* 0x0000000105067824 */ /* 0x000fc800078e0206 */
[----:B------:R-:W-:-:S07]  /*1a280*/  IMAD.MOV.U32 R13, RZ, RZ, R6 ;  /* 0x000000ffff0d7224 */ /* 0x000fce00078e0006 */
[----:B------:R-:W-:Y:S05]  /*1a290*/  WARPSYNC.COLLECTIVE R15, `(.L_x_4184) ;  /* 0x000000000f087348 */ /* 0x000fea0003c00000 */
[----:B------:R0:W1:Y:S02]  /*1a2a0*/  SHFL.UP P6, R14, R13, R12, R11 ;  /* 0x0400000c0d0e7389 */ /* 0x00006400000c000b */
[----:B01----:R-:W-:Y:S01]  /*1a2b0*/  ENDCOLLECTIVE ;  /* 0x000000000000791b */ /* 0x003fe20003800000 */
.L_x_4184:
        /* <DEDUP_REMOVED lines=8> */
.L_x_4185:
[----:B------:R-:W-:Y:S05]  /*1a340*/  BRA `(.L_x_4186) ;  /* 0xffffffc0006c7947 */ /* 0x000fea000383ffff */
.L_x_4055:
[----:B------:R-:W-:Y:S01]  /*1a350*/  BSSY B0, `(.L_x_4187) ;  /* 0x0000006000007945 */ /* 0x000fe20003800000 */
[----:B------:R-:W-:Y:S02]  /*1a360*/  PLOP3.LUT P6, PT, P6, PT, PT, 0x8, 0x0 ;  /* 0x000000000000781c */ /* 0x000fe400037ce170 */
[----:B------:R-:W-:-:S11]  /*1a370*/  MOV R15, 0xffffffff ;  /* 0xffffffff000f7802 */ /* 0x000fd60000000f00 */
[----:B0-----:R-:W-:Y:S05]  /*1a380*/  WARPSYNC.COLLECTIVE R15, `(.L_x_4188) ;  /* 0x000000000f087348 */ /* 0x001fea0003c00000 */
[----:B------:R-:W-:Y:S01]  /*1a390*/  VOTE.ANY R14, PT, P6 ;  /* 0x00000000000e7806 */ /* 0x000fe200030e0100 */
[----:B0-----:R-:W-:Y:S06]  /*1a3a0*/  ENDCOLLECTIVE ;  /* 0x000000000000791b */ /* 0x001fec0003800000 */
.L_x_4188:
[----:B------:R-:W-:Y:S05]  /*1a3b0*/  BSYNC B0 ;  /* 0x0000000000007941 */ /* 0x000fea0003800000 */
.L_x_4187:
        /* <DEDUP_REMOVED lines=9> */
.L_x_4189:
[----:B------:R-:W-:Y:S01]  /*1a450*/  IMAD.MOV.U32 R17, RZ, RZ, R14 ;  /* 0x000000ffff117224 */ /* 0x000fe200078e000e */
[----:B------:R-:W-:Y:S06]  /*1a460*/  BRA `(.L_x_4190) ;  /* 0xffffffc0005c7947 */ /* 0x000fec000383ffff */
.L_x_4057:
[----:B------:R-:W-:Y:S01]  /*1a470*/  BSSY B0, `(.L_x_4191) ;  /* 0x0000007000007945 */ /* 0x000fe20003800000 */
[----:B------:R-:W-:Y:S01]  /*1a480*/  IMAD.MOV.U32 R13, RZ, RZ, R3 ;  /* 0x000000ffff0d7224 */ /* 0x000fe200078e0003 */
[----:B------:R-:W-:Y:S01]  /*1a490*/  MOV R11, 0x1f ;  /* 0x0000001f000b7802 */ /* 0x000fe20000000f00 */
[----:B------:R-:W-:-:S07]  /*1a4a0*/  IMAD.MOV.U32 R15, RZ, RZ, -0x1 ;  /* 0xffffffffff0f7424 */ /* 0x000fce00078e00ff */
[----:B012---:R-:W-:Y:S05]  /*1a4b0*/  WARPSYNC.COLLECTIVE R15, `(.L_x_4192) ;  /* 0x000000000f087348 */ /* 0x007fea0003c00000 */
[----:B------:R3:W4:Y:S02]  /*1a4c0*/  SHFL.IDX P6, R14, R13, R12, R11 ;  /* 0x0000000c0d0e7389 */ /* 0x00072400000c000b */
[----:B01234-:R-:W-:Y:S01]  /*1a4d0*/  ENDCOLLECTIVE ;  /* 0x000000000000791b */ /* 0x01ffe20003800000 */
.L_x_4192:
[----:B------:R-:W-:Y:S05]  /*1a4e0*/  BSYNC B0 ;  /* 0x0000000000007941 */ /* 0x000fea0003800000 */
.L_x_4191:
[----:B------:R-:W-:Y:S05]  /*1a4f0*/  BRA `(.L_x_4056) ;  /* 0xffffffc000547947 */ /* 0x000fea000383ffff */
.L_x_4061:
[----:B0-----:R0:W1:Y:S02]  /*1a500*/  SYNCS.PHASECHK.TRANS64.TRYWAIT P0, [R4+URZ+0x28c20], R0 ;  /* 0x028c2000040075a7 */ /* 0x001064000800017f */
[----:B-1----:R-:W-:Y:S05]  /*1a510*/  @!P0 NANOSLEEP.SYNCS 0x989680 ;  /* 0x009896800000895d */ /* 0x002fea0003900000 */
[----:B------:R-:W1:Y:S02]  /*1a520*/  @!P0 SYNCS.PHASECHK.TRANS64 P0, [R4+URZ+0x28c20], R0 ;  /* 0x028c2000040085a7 */ /* 0x000e64000800007f */
[----:B-1----:R-:W-:Y:S05]  /*1a530*/  @!P0 BRA `(.L_x_4061) ;  /* 0xfffffffc00f08947 */ /* 0x002fea000383ffff */
[----:B------:R-:W-:Y:S05]  /*1a540*/  BRA `(.L_x_4193) ;  /* 0xffffffc400407947 */ /* 0x000fea000383ffff */
.L_x_4062:
        /* <DEDUP_REMOVED lines=8> */
[----:B0-23--:R-:W-:Y:S05]  /*1a5d0*/  WARPSYNC.COLLECTIVE R15, `(.L_x_4195) ;  /* 0x000000000f087348 */ /* 0x00dfea0003c00000 */
[----:B------:R1:W4:Y:S02]  /*1a5e0*/  SHFL.IDX P6, R14, R13, R12, R11 ;  /* 0x0000000c0d0e7389 */ /* 0x00032400000c000b */
[----:B01234-:R-:W-:Y:S01]  /*1a5f0*/  ENDCOLLECTIVE ;  /* 0x000000000000791b */ /* 0x01ffe20003800000 */
.L_x_4195:
[----:B------:R-:W-:Y:S05]  /*1a600*/  BSYNC B0 ;  /* 0x0000000000007941 */ /* 0x000fea0003800000 */
.L_x_4194:
[----:B------:R-:W-:Y:S05]  /*1a610*/  BRA `(.L_x_4196) ;  /* 0xffffffc400287947 */ /* 0x000fea000383ffff */
.L_x_4063:
[----:B------:R-:W-:Y:S01]  /*1a620*/  BSSY B0, `(.L_x_4197) ;  /* 0x0000006000007945 */ /* 0x000fe20003800000 */
[----:B------:R-:W-:-:S07]  /*1a630*/  IMAD.MOV.U32 R15, RZ, RZ, -0x1 ;  /* 0xffffffffff0f7424 */ /* 0x000fce00078e00ff */
[----:B0-23--:R-:W-:Y:S05]  /*1a640*/  WARPSYNC.COLLECTIVE R15, `(.L_x_4198) ;  /* 0x000000000f0c7348 */ /* 0x00dfea0003c00000 */
[----:B------:R-:W-:Y:S02]  /*1a650*/  ELECT P6, UR62, PT ;  /* 0x00000000003e782f */ /* 0x000fe400038c0000 */
[----:B------:R-:W-:Y:S01]  /*1a660*/  MOV R14, UR62 ;  /* 0x0000003e000e7c02 */ /* 0x000fe20008000f00 */
[----:B0-23--:R-:W-:Y:S10]  /*1a670*/  ENDCOLLECTIVE ;  /* 0x000000000000791b */ /* 0x00dff40003800000 */
.L_x_4198:
[----:B------:R-:W-:Y:S05]  /*1a680*/  BSYNC B0 ;  /* 0x0000000000007941 */ /* 0x000fea0003800000 */
.L_x_4197:
[----:B------:R-:W-:Y:S05]  /*1a690*/  BRA `(.L_x_4199) ;  /* 0xffffffc4001c7947 */ /* 0x000fea000383ffff */
.L_x_4065:
[----:B0-----:R0:W1:Y:S02]  /*1a6a0*/  SYNCS.PHASECHK.TRANS64.TRYWAIT P1, [R5+URZ+0x28c40], R0 ;  /* 0x028c4000050075a7 */ /* 0x001064000802017f */
[----:B-1----:R-:W-:Y:S05]  /*1a6b0*/  @!P1 NANOSLEEP.SYNCS 0x989680 ;  /* 0x009896800000995d */ /* 0x002fea0003900000 */
[----:B------:R-:W1:Y:S02]  /*1a6c0*/  @!P1 SYNCS.PHASECHK.TRANS64 P1, [R5+URZ+0x28c40], R0 ;  /* 0x028c4000050095a7 */ /* 0x000e64000802007f */
[----:B-1----:R-:W-:Y:S05]  /*1a6d0*/  @!P1 BRA `(.L_x_4065) ;  /* 0xfffffffc00f09947 */ /* 0x002fea000383ffff */
[----:B------:R-:W-:Y:S05]  /*1a6e0*/  BRA `(.L_x_4200) ;  /* 0xffffffc400387947 */ /* 0x000fea000383ffff */
.L_x_4067:
[----:B-1----:R1:W4:Y:S02]  /*1a6f0*/  SYNCS.PHASECHK.TRANS64.TRYWAIT P1, [R25+URZ+0x28c40], R2 ;  /* 0x028c4002190075a7 */ /* 0x002324000802017f */
[----:B----4-:R-:W-:Y:S05]  /*1a700*/  @!P1 NANOSLEEP.SYNCS 0x989680 ;  /* 0x009896800000995d */ /* 0x010fea0003900000 */
[----:B------:R-:W4:Y:S02]  /*1a710*/  @!P1 SYNCS.PHASECHK.TRANS64 P1, [R25+URZ+0x28c40], R2 ;  /* 0x028c4002190095a7 */ /* 0x000f24000802007f */
[----:B----4-:R-:W-:Y:S05]  /*1a720*/  @!P1 BRA `(.L_x_4067) ;  /* 0xfffffffc00f09947 */ /* 0x010fea000383ffff */
[----:B------:R-:W-:Y:S05]  /*1a730*/  BRA `(.L_x_4201) ;  /* 0xffffffc400447947 */ /* 0x000fea000383ffff */
.L_x_4069:
[----:B----4-:R4:W0:Y:S02]  /*1a740*/  SYNCS.PHASECHK.TRANS64.TRYWAIT P1, [R5+URZ+0x28c60], R0 ;  /* 0x028c6000050075a7 */ /* 0x010824000802017f */
[----:B0-----:R-:W-:Y:S05]  /*1a750*/  @!P1 NANOSLEEP.SYNCS 0x989680 ;  /* 0x009896800000995d */ /* 0x001fea0003900000 */
[----:B------:R-:W0:Y:S02]  /*1a760*/  @!P1 SYNCS.PHASECHK.TRANS64 P1, [R5+URZ+0x28c60], R0 ;  /* 0x028c6000050095a7 */ /* 0x000e24000802007f */
[----:B0-----:R-:W-:Y:S05]  /*1a770*/  @!P1 BRA `(.L_x_4069) ;  /* 0xfffffffc00f09947 */ /* 0x001fea000383ffff */
[----:B------:R-:W-:Y:S05]  /*1a780*/  BRA `(.L_x_4202) ;  /* 0xffffffc400407947 */ /* 0x000fea000383ffff */
.L_x_4203:
        /* <DEDUP_REMOVED lines=15> */
.L_x_15533:


//--------------------- .text._ZN7cutlass13device_kernelIN5flash11enable_sm90INS1_16FlashAttnFwdSm90INS1_25CollectiveMainloopFwdSm90ILi2EN4cute5tupleIJNS5_1CILi1EEES8_S8_EEENS6_IJNS7_ILi64EEESA_SA_EEELi512ENS_6half_tEfNS_4arch4Sm90ELb0ELb0ELb0ELb1ELb1ELb0ELb1ELb0ELb0ELb1ELb0ELb0EEENS1_21CollectiveEpilogueFwdINS6_IJSA_NS7_ILi512EEESA_EEES9_SC_SE_Li256ELb1ELb1ELb0ELb0EEENS1_36VarlenDynamicPersistentTileSchedulerILi64ELi64ELi256ELi128ELb0ELb1ELb1ELb0ELb1ELb1EEEEEEEEEvNT_6ParamsE --------------------------
	.section	.text._ZN7cutlass13device_kernelIN5flash11enable_sm90INS1_16FlashAttnFwdSm90INS1_25CollectiveMainloopFwdSm90ILi2EN4cute5tupleIJNS5_1CILi1EEES8_S8_EEENS6_IJNS7_ILi64EEESA_SA_EEELi512ENS_6half_tEfNS_4arch4Sm90ELb0ELb0ELb0ELb1ELb1ELb0ELb1ELb0ELb0ELb1ELb0ELb0EEENS1_21CollectiveEpilogueFwdINS6_IJSA_NS7_ILi512EEESA_EEES9_SC_SE_Li256ELb1ELb1ELb0ELb0EEENS1_36VarlenDynamicPersistentTileSchedulerILi64ELi64ELi256ELi128ELb0ELb1ELb1ELb0ELb1ELb1EEEEEEEEEvNT_6ParamsE,"ax",@progbits
	.align	128
.text._ZN7cutlass13device_kernelIN5flash11enable_sm90INS1_16FlashAttnFwdSm90INS1_25CollectiveMainloopFwdSm90ILi2EN4cute5tupleIJNS5_1CILi1EEES8_S8_EEENS6_IJNS7_ILi64EEESA_SA_EEELi512ENS_6half_tEfNS_4arch4Sm90ELb0ELb0ELb0ELb1ELb1ELb0ELb1ELb0ELb0ELb1ELb0ELb0EEENS1_21CollectiveEpilogueFwdINS6_IJSA_NS7_ILi512EEESA_EEES9_SC_SE_Li256ELb1ELb1ELb0ELb0EEENS1_36VarlenDynamicPersistentTileSchedulerILi64ELi64ELi256ELi128ELb0ELb1ELb1ELb0ELb1ELb1EEEEEEEEEvNT_6ParamsE:
        .type           _ZN7cutlass13device_kernelIN5flash11enable_sm90INS1_16FlashAttnFwdSm90INS1_25CollectiveMainloopFwdSm90ILi2EN4cute5tupleIJNS5_1CILi1EEES8_S8_EEENS6_IJNS7_ILi64EEESA_SA_EEELi512ENS_6half_tEfNS_4arch4Sm90ELb0ELb0ELb0ELb1ELb1ELb0ELb1ELb0ELb0ELb1ELb0ELb0EEENS1_21CollectiveEpilogueFwdINS6_IJSA_NS7_ILi512EEESA_EEES9_SC_SE_Li256ELb1ELb1ELb0ELb0EEENS1_36VarlenDynamicPersistentTileSchedulerILi64ELi64ELi256ELi128ELb0ELb1ELb1ELb0ELb1ELb1EEEEEEEEEvNT_6ParamsE,@function
        .size           _ZN7cutlass13device_kernelIN5flash11enable_sm90INS1_16FlashAttnFwdSm90INS1_25CollectiveMainloopFwdSm90ILi2EN4cute5tupleIJNS5_1CILi1EEES8_S8_EEENS6_IJNS7_ILi64EEESA_SA_EEELi512ENS_6half_tEfNS_4arch4Sm90ELb0ELb0ELb0ELb1ELb1ELb0ELb1ELb0ELb0ELb1ELb0ELb0EEENS1_21CollectiveEpilogueFwdINS6_IJSA_NS7_ILi512EEESA_EEES9_SC_SE_Li256ELb1ELb1ELb0ELb0EEENS1_36VarlenDynamicPersistentTileSchedulerILi64ELi64ELi256ELi128ELb0ELb1ELb1ELb0ELb1ELb1EEEEEEEEEvNT_6ParamsE,(.L_x_15534 - _ZN7cutlass13device_kernelIN5flash11enable_sm90INS1_16FlashAttnFwdSm90INS1_25CollectiveMainloopFwdSm90ILi2EN4cute5tupleIJNS5_1CILi1EEES8_S8_EEENS6_IJNS7_ILi64EEESA_SA_EEELi512ENS_6half_tEfNS_4arch4Sm90ELb0ELb0ELb0ELb1ELb1ELb0ELb1ELb0ELb0ELb1ELb0ELb0EEENS1_21CollectiveEpilogueFwdINS6_IJSA_NS7_ILi512EEESA_EEES9_SC_SE_Li256ELb1ELb1ELb0ELb0EEENS1_36VarlenDynamicPersistentTileSchedulerILi64ELi64ELi256ELi128ELb0ELb1ELb1ELb0ELb1ELb1EEEEEEEEEvNT_6ParamsE)
        .other          _ZN7cutlass13device_kernelIN5flash11enable_sm90INS1_16FlashAttnFwdSm90INS1_25CollectiveMainloopFwdSm90ILi2EN4cute5tupleIJNS5_1CILi1EEES8_S8_EEENS6_IJNS7_ILi64EEESA_SA_EEELi512ENS_6half_tEfNS_4arch4Sm90ELb0ELb0ELb0ELb1ELb1ELb0ELb1ELb0ELb0ELb1ELb0ELb0EEENS1_21CollectiveEpilogueFwdINS6_IJSA_NS7_ILi512EEESA_EEES9_SC_SE_Li256ELb1ELb1ELb0ELb0EEENS1_36VarlenDynamicPersistentTileSchedulerILi64ELi64ELi256ELi128ELb0ELb1ELb1ELb0ELb1ELb1EEEEEEEEEvNT_6ParamsE,@"STO_CUDA_ENTRY STV_DEFAULT"
_ZN7cutlass13device_kernelIN5flash11enable_sm90INS1_16FlashAttnFwdSm90INS1_25CollectiveMainloopFwdSm90ILi2EN4cute5tupleIJNS5_1CILi1EEES8_S8_EEENS6_IJNS7_ILi64EEESA_SA_EEELi512ENS_6half_tEfNS_4arch4Sm90ELb0ELb0ELb0ELb1ELb1ELb0ELb1ELb0ELb0ELb1ELb0ELb0EEENS1_21CollectiveEpilogueFwdINS6_IJSA_NS7_ILi512EEESA_EEES9_SC_SE_Li256ELb1ELb1ELb0ELb0EEENS1_36VarlenDynamicPersistentTileSchedulerILi64ELi64ELi256ELi128ELb0ELb1ELb1ELb0ELb1ELb1EEEEEEEEEvNT_6ParamsE:
        /* <DEDUP_REMOVED lines=11> */
[----:B------:R-:W-:-:S11]  /*00b0*/  ISETP.NE.AND P1, PT, R2, RZ, PT ;  /* 0x000000ff0200720c */ /* 0x000fd60003f25270 */
[----:B------:R-:W-:Y:S01]  /*00c0*/  VOTEU.ALL UP0, P0 ;  /* 0x00000000003f7886 */ /* 0x000fe20000000000 */
[----:B------:R-:W-:Y:S01]  /*00d0*/  VOTEU.ALL UP1, P0 ;  /* 0x00000000003f7886 */ /* 0x000fe20000020000 */
[----:B------:R-:W-:-:S03]  /*00e0*/  VOTEU.ALL UP2, P0 ;  /* 0x00000000003f7886 */ /* 0x000fc60000040000 */
[----:B------:R-:W0:Y:S01]  /*00f0*/  @!UP0 S2UR UR8, SR_CgaCtaId ;  /* 0x00000000000889c3 */ /* 0x000e220000008800 */
[----:B------:R-:W-:Y:S01]  /*0100*/  @!UP0 UMOV UR6, 0x400 ;  /* 0x0000040000068882 */ /* 0x000fe20000000000 */
[----:B------:R-:W-:-:S04]  /*0110*/  @!UP0 UIADD3 UR4, -UR4, 0x100000, URZ ;  /* 0x0010000004048890 */ /* 0x000fc8000fffe13f */
[----:B------:R-:W-:Y:S02]  /*0120*/  @!UP0 USHF.L.U32 UR5, UR4, 0xb, URZ ;  /* 0x0000000b04058899 */ /* 0x000fe4000800063f */
[----:B------:R-:W-:Y:S02]  /*0130*/  @!UP0 USHF.L.U32 UR4, UR4, 0x1, URZ ;  /* 0x0000000104048899 */ /* 0x000fe4000800063f */
[----:B0-----:R-:W-:Y:S02]  /*0140*/  @!UP0 ULEA UR8, UR8, UR6, 0x18 ;  /* 0x0000000608088291 */ /* 0x001fe4000f8ec03f */
[----:B------:R-:W-:-:S04]  /*0150*/  @!UP0 UIADD3 UR6, -UR7, 0x100000, URZ ;  /* 0x0010000007068890 */ /* 0x000fc8000fffe13f */
[----:B------:R-:W-:Y:S02]  /*0160*/  @!UP0 USHF.L.U32 UR7, UR6, 0xb, URZ ;  /* 0x0000000b06078899 */ /* 0x000fe4000800063f */
[----:B------:R-:W-:Y:S01]  /*0170*/  @!UP0 USHF.L.U32 UR6, UR6, 0x1, URZ ;  /* 0x0000000106068899 */ /* 0x000fe2000800063f */
[----:B------:R-:W-:-:S05]  /*0180*/  VOTEU.ALL UP0, P0 ;  /* 0x00000000003f7886 */ /* 0x000fca0000000000 */
[----:B------:R0:W2:Y:S01]  /*0190*/  @!UP0 SYNCS.EXCH.64 URZ, [UR8+0x38800], UR4 ;  /* 0x03880004083f85b2 */ /* 0x0000a20008000100 */
[----:B------:R0:W3:Y:S05]  /*01a0*/  @!UP1 SYNCS.EXCH.64 URZ, [UR8+0x38810], UR4 ;  /* 0x03881004083f95b2 */ /* 0x0000ea0008000100 */
[----:B------:R0:W4:Y:S02]  /*01b0*/  @!UP2 SYNCS.EXCH.64 URZ, [UR8+0x38820], UR6 ;  /* 0x03882006083fa5b2 */ /* 0x0001240008000100 */
        /* <DEDUP_REMOVED lines=11> */
[----:B------:R0:W0:Y:S01]  /*0270*/  SYNCS.EXCH.64 URZ, [UR6+0x38840], UR4 ;  /* 0x03884004063f75b2 */ /* 0x0000220008000100 */
[----:B------:R0:W0:Y:S01]  /*0280*/  SYNCS.EXCH.64 URZ, [UR6+0x38838], UR4 ;  /* 0x03883804063f75b2 */ /* 0x0000220008000100 */
[----:B------:R0:W0:Y:S01]  /*0290*/  SYNCS.EXCH.64 URZ, [UR6+0x38848], UR4 ;  /* 0x03884804063f75b2 */ /* 0x0000220008000100 */
[----:B------:R-:W-:Y:S01]  /*02a0*/  NOP ;  /* 0x0000000000007918 */ /* 0x000fe20000000000 */
.L_x_4204:
        /* <DEDUP_REMOVED lines=22> */
.L_x_4205:
        /* <DEDUP_REMOVED lines=18> */
.L_x_4206:
        /* <DEDUP_REMOVED lines=22> */
.L_x_4207:
        /* <DEDUP_REMOVED lines=23> */
.L_x_4208:
        /* <DEDUP_REMOVED lines=8> */
.L_x_4210:
        /* <DEDUP_REMOVED lines=23> */
[----:B------:R-:W-:Y:S01]  /*09f0*/  IMAD.MOV.U32 R196, RZ, RZ, RZ ;  /* 0x000000ffffc47224 */ /* 0x000fe200078e00ff */
[----:B------:R-:W-:Y:S01]  /*0a00*/  SHF.R.S32.HI R3, RZ, 0x1f, R202 ;  /* 0x0000001fff037819 */ /* 0x000fe200000114ca */
[----:B------:R-:W-:Y:S01]  /*0a10*/  ULOP3.LUT UR41, UR38, 0x1, URZ, 0xfc, !UPT ;  /* 0x0000000126297892 */ /* 0x000fe2000f8efc3f */
[----:B------:R-:W-:Y:S02]  /*0a20*/  UMOV UR36, URZ ;  /* 0x0000003f00247c82 */ /* 0x000fe40008000000 */
[CC--:B------:R-:W-:Y:S02]  /*0a30*/  LEA.HI R2, R3.reuse, R202.reuse, RZ, 0x4 ;  /* 0x000000ca03027211 */ /* 0x0c0fe400078f20ff */
[----:B------:R-:W-:-:S02]  /*0a40*/  LEA.HI R4, R3, R202, RZ, 0x5 ;  /* 0x000000ca03047211 */ /* 0x000fc400078f28ff */
[----:B------:R-:W-:Y:S02]  /*0a50*/  SHF.R.S32.HI R5, RZ, 0x4, R2 ;  /* 0x00000004ff057819 */ /* 0x000fe40000011402 */
[C---:B------:R-:W-:Y:S02]  /*0a60*/  LOP3.LUT R7, R2.reuse, 0xfffffff0, RZ, 0xc0, !PT ;  /* 0xfffffff002077812 */ /* 0x040fe400078ec0ff */
[----:B------:R-:W-:Y:S02]  /*0a70*/  LEA.HI R0, R2, R5, RZ, 0x1 ;  /* 0x0000000502007211 */ /* 0x000fe400078f08ff */
[--C-:B------:R-:W-:Y:S01]  /*0a80*/  SHF.R.S32.HI R11, RZ, 0x5, R4.reuse ;  /* 0x00000005ff0b7819 */ /* 0x100fe20000011404 */
[----:B------:R-:W-:Y:S01]  /*0a90*/  IMAD.IADD R6, R202, 0x1, -R7 ;  /* 0x00000001ca067824 */ /* 0x000fe200078e0a07 */
[----:B------:R-:W-:Y:S02]  /*0aa0*/  LOP3.LUT R0, R0, 0x1ffffffe, RZ, 0xc0, !PT ;  /* 0x1ffffffe00007812 */ /* 0x000fe400078ec0ff */
[----:B------:R-:W-:-:S02]  /*0ab0*/  SHF.R.S32.HI R4, RZ, 0x1f, R4 ;  /* 0x0000001fff047819 */ /* 0x000fc40000011404 */
[----:B------:R-:W-:Y:S01]  /*0ac0*/  SHF.R.S32.HI R7, RZ, 0x1f, R6 ;  /* 0x0000001fff077819 */ /* 0x000fe20000011406 */
[----:B------:R-:W-:Y:S01]  /*0ad0*/  IMAD.IADD R8, R5, 0x1, -R0 ;  /* 0x0000000105087824 */ /* 0x000fe200078e0a00 */
[CC--:B------:R-:W-:Y:S02]  /*0ae0*/  LEA.HI R5, R3.reuse, R202.reuse, RZ, 0x2 ;  /* 0x000000ca03057211 */ /* 0x0c0fe400078f10ff */
[----:B------:R-:W-:Y:S02]  /*0af0*/  LEA.HI R0, R3, R202, RZ, 0x7 ;  /* 0x000000ca03007211 */ /* 0x000fe400078f38ff */
[----:B------:R-:W-:Y:S02]  /*0b00*/  LOP3.LUT R9, R5, 0xfffffffc, RZ, 0xc0, !PT ;  /* 0xfffffffc05097812 */ /* 0x000fe400078ec0ff */
[----:B------:R-:W-:Y:S02]  /*0b10*/  LOP3.LUT R5, R0, 0xffffff80, RZ, 0xc0, !PT ;  /* 0xffffff8000057812 */ /* 0x000fe400078ec0ff */
[----:B------:R-:W-:Y:S01]  /*0b20*/  LEA.HI R4, R4, R11, RZ, 0x2 ;  /* 0x0000000b04047211 */ /* 0x000fe200078f10ff */
[C---:B------:R-:W-:Y:S01]  /*0b30*/  IMAD.IADD R12, R202.reuse, 0x1, -R9 ;  /* 0x00000001ca0c7824 */ /* 0x040fe200078e0a09 */
[----:B------:R-:W-:Y:S01]  /*0b40*/  SHF.R.S32.HI R197, RZ, 0x7, R0 ;  /* 0x00000007ffc57819 */ /* 0x000fe20000011400 */
[----:B------:R-:W-:Y:S01]  /*0b50*/  IMAD.IADD R5, R202, 0x1, -R5 ;  /* 0x00000001ca057824 */ /* 0x000fe200078e0a05 */
[----:B------:R-:W-:-:S02]  /*0b60*/  LOP3.LUT R4, R4, 0x3ffffc, RZ, 0xc0, !PT ;  /* 0x003ffffc04047812 */ /* 0x000fc400078ec0ff */
[----:B------:R-:W-:Y:S01]  /*0b70*/  LEA.HI R9, R12, R12, RZ, 0x1 ;  /* 0x0000000c0c097211 */ /* 0x000fe200078f08ff */
[----:B------:R-:W-:Y:S01]  /*0b80*/  IMAD R15, R197, 0x100, R6 ;  /* 0x00000100c50f7824 */ /* 0x000fe200078e0206 */
[----:B------:R-:W-:Y:S01]  /*0b90*/  SHF.R.S32.HI R2, RZ, 0x1f, R5 ;  /* 0x0000001fff027819 */ /* 0x000fe20000011405 */
[----:B------:R-:W-:Y:S01]  /*0ba0*/  IMAD.IADD R10, R11, 0x1, -R4 ;  /* 0x000000010b0a7824 */ /* 0x000fe200078e0a04 */
[----:B------:R-:W-:Y:S02]  /*0bb0*/  LEA.HI R7, R7, R6, RZ, 0x3 ;  /* 0x0000000607077211 */ /* 0x000fe400078f18ff */
[----:B------:R-:W-:Y:S01]  /*0bc0*/  LEA.HI R4, R2, R5, RZ, 0x2 ;  /* 0x0000000502047211 */ /* 0x000fe200078f10ff */
[----:B------:R-:W-:Y:S01]  /*0bd0*/  IMAD R16, R10, 0x10, R15 ;  /* 0x000000100a107824 */ /* 0x000fe200078e020f */
[----:B------:R-:W-:Y:S02]  /*0be0*/  LOP3.LUT R13, R9, 0x1ffffffe, RZ, 0xc0, !PT ;  /* 0x1ffffffe090d7812 */ /* 0x000fe400078ec0ff */
[----:B------:R-:W-:-:S02]  /*0bf0*/  LOP3.LUT R9, R7, 0xfffffff8, RZ, 0xc0, !PT ;  /* 0xfffffff807097812 */ /* 0x000fc400078ec0ff */
[----:B------:R-:W-:Y:S01]  /*0c00*/  LOP3.LUT R10, R4, 0x7ffffffc, RZ, 0xc0, !PT ;  /* 0x7ffffffc040a7812 */ /* 0x000fe200078ec0ff */
[----:B------:R-:W-:Y:S01]  /*0c10*/  IMAD.IADD R200, R12, 0x1, -R13 ;  /* 0x000000010cc87824 */ /* 0x000fe200078e0a0d */
[----:B------:R-:W-:Y:S01]  /*0c20*/  LEA.HI R3, R3, R202, RZ, 0x3 ;  /* 0x000000ca03037211 */ /* 0x000fe200078f18ff */
[----:B------:R-:W-:Y:S01]  /*0c30*/  IMAD.IADD R9, R6, 0x1, -R9 ;  /* 0x0000000106097824 */ /* 0x000fe200078e0a09 */
[----:B------:R-:W-:Y:S01]  /*0c40*/  LEA.HI R6, R2, R5, RZ, 0x5 ;  /* 0x0000000502067211 */ /* 0x000fe200078f28ff */
[----:B------:R-:W-:Y:S01]  /*0c50*/  IMAD.IADD R18, R5, 0x1, -R10 ;  /* 0x0000000105127824 */ /* 0x000fe200078e0a0a */
[--C-:B------:R-:W-:Y:S01]  /*0c60*/  SHF.R.S32.HI R2, RZ, 0x2, R4.reuse ;  /* 0x00000002ff027819 */ /* 0x100fe20000011404 */
[----:B------:R-:W-:Y:S01]  /*0c70*/  IMAD.SHL.U32 R10, R7, 0x40, RZ ;  /* 0x00000040070a7824 */ /* 0x000fe200078e00ff */
[----:B------:R-:W-:Y:S01]  /*0c80*/  SHF.R.S32.HI R5, RZ, 0x1f, R4 ;  /* 0x0000001fff057819 */ /* 0x000fe20000011404 */
[----:B------:R-:W-:Y:S01]  /*0c90*/  IMAD.SHL.U32 R4, R9, 0x40, RZ ;  /* 0x0000004009047824 */ /* 0x000fe200078e00ff */
[----:B------:R-:W-:Y:S01]  /*0ca0*/  SHF.R.S32.HI R6, RZ, 0x5, R6 ;  /* 0x00000005ff067819 */ /* 0x000fe20000011406 */
[----:B------:R-:W-:Y:S01]  /*0cb0*/  IMAD.SHL.U32 R7, R8, 0x8, RZ ;  /* 0x0000000808077824 */ /* 0x000fe200078e00ff */
[----:B------:R-:W-:Y:S01]  /*0cc0*/  LEA.HI R5, R5, R2, RZ, 0x3 ;  /* 0x0000000205057211 */ /* 0x000fe200078f18ff */
[----:B------:R-:W-:Y:S01]  /*0cd0*/  IMAD.SHL.U32 R18, R18, 0x2, RZ ;  /* 0x0000000212127824 */ /* 0x000fe200078e00ff */
[----:B------:R-:W-:Y:S01]  /*0ce0*/  LOP3.LUT R4, R4, 0x1c0, RZ, 0xc0, !PT ;  /* 0x000001c004047812 */ /* 0x000fe200078ec0ff */
[----:B------:R-:W-:Y:S01]  /*0cf0*/  IMAD.U32 R201, R16, 0x40, R7 ;  /* 0x0000004010c97824 */ /* 0x000fe200078e0007 */
[----:B------:R-:W-:-:S02]  /*0d00*/  LOP3.LUT R5, R5, 0xfffffff8, RZ, 0xc0, !PT ;  /* 0xfffffff805057812 */ /* 0x000fc400078ec0ff */
[----:B------:R-:W-:Y:S02]  /*0d10*/  LOP3.LUT R7, R4, 0x8, R7, 0xf8, !PT ;  /* 0x0000000804077812 */ /* 0x000fe400078ef807 */
[----:B------:R-:W-:Y:S01]  /*0d20*/  LOP3.LUT R10, R10, 0x7ffffe00, RZ, 0xc0, !PT ;  /* 0x7ffffe000a0a7812 */ /* 0x000fe200078ec0ff */
[----:B------:R-:W-:Y:S01]  /*0d30*/  IMAD.IADD R5, R2, 0x1, -R5 ;  /* 0x0000000102057824 */ /* 0x000fe200078e0a05 */
[----:B------:R-:W-:Y:S01]  /*0d40*/  SHF.R.U32.HI R4, RZ, 0x3, R4 ;  /* 0x00000003ff047819 */ /* 0x000fe20000011604 */
[----:B------:R-:W-:Y:S01]  /*0d50*/  IMAD.MOV.U32 R2, RZ, RZ, RZ ;  /* 0x000000ffff027224 */ /* 0x000fe200078e00ff */
[----:B------:R-:W-:Y:S01]  /*0d60*/  R2P PR, R9, 0x6 ;  /* 0x0000000609007804 */ /* 0x000fe20000000000 */
[----:B------:R-:W-:Y:S01]  /*0d70*/  IMAD R10, R11, 0x400, R10 ;  /* 0x000004000b0a7824 */ /* 0x000fe200078e020a */
[----:B------:R-:W-:Y:S01]  /*0d80*/  LOP3.LUT R7, R7, R4, RZ, 0x3c, !PT ;  /* 0x0000000407077212 */ /* 0x000fe200078e3cff */
[----:B------:R-:W-:Y:S01]  /*0d90*/  IMAD R17, R6, 0x10, R5 ;  /* 0x0000001006117824 */ /* 0x000fe200078e0205 */
[----:B------:R-:W-:Y:S01]  /*0da0*/  LOP3.LUT R5, R3, 0xfffffff8, RZ, 0xc0, !PT ;  /* 0xfffffff803057812 */ /* 0x000fe200078ec0ff */
[----:B------:R-:W-:Y:S01]  /*0db0*/  IMAD.MOV.U32 R6, RZ, RZ, R14 ;  /* 0x000000ffff067224 */ /* 0x000fe200078e000e */
[----:B------:R-:W-:Y:S01]  /*0dc0*/  LEA.HI R0, R0, R197, RZ, 0x1 ;  /* 0x000000c500007211 */ /* 0x000fe200078f08ff */
[----:B------:R-:W-:Y:S01]  /*0dd0*/  IMAD.IADD R7, R10, 0x1, R7 ;  /* 0x000000010a077824 */ /* 0x000fe200078e0207 */
[----:B------:R-:W-:Y:S01]  /*0de0*/  SEL R184, R184, 0xffffffe0, !P1 ;  /* 0xffffffe0b8b87807 */ /* 0x000fe20004800000 */
[----:B------:R-:W-:Y:S01]  /*0df0*/  IMAD.IADD R194, R202, 0x1, -R5 ;  /* 0x00000001cac27824 */ /* 0x000fe200078e0a05 */
[----:B------:R-:W-:Y:S01]  /*0e00*/  LOP3.LUT R0, R0, 0xfffffe, RZ, 0xc0, !PT ;  /* 0x00fffffe00007812 */ /* 0x000fe200078ec0ff */
[----:B------:R-:W-:Y:S01]  /*0e10*/  IMAD R200, R200, 0x8, R17 ;  /* 0x00000008c8c87824 */ /* 0x000fe200078e0211 */
[----:B------:R-:W-:Y:S01]  /*0e20*/  LEA R22, R7, UR40, 0x1 ;  /* 0x0000002807167c11 */ /* 0x000fe2000f8e08ff */
[----:B------:R-:W-:Y:S01]  /*0e30*/  IMAD.SHL.U32 R16, R194, 0x8, RZ ;  /* 0x00000008c2107824 */ /* 0x000fe200078e00ff */
[----:B------:R-:W-:Y:S01]  /*0e40*/  SHF.R.S32.HI R195, RZ, 0x3, R3 ;  /* 0x00000003ffc37819 */ /* 0x000fe20000011403 */
[----:B------:R-:W-:-:S02]  /*0e50*/  IMAD.IADD R0, R197, 0x1, -R0 ;  /* 0x00000001c5007824 */ /* 0x000fc400078e0a00 */
[----:B------:R-:W-:Y:S02]  /*0e60*/  VIADD R185, R22, 0x36400 ;  /* 0x0003640016b97836 */ /* 0x000fe40000000000 */
[C---:B------:R-:W-:Y:S02]  /*0e70*/  VIADD R192, R16.reuse, 0x40 ;  /* 0x0000004010c07836 */ /* 0x040fe40000000000 */
[C---:B------:R-:W-:Y:S02]  /*0e80*/  VIADD R191, R16.reuse, 0x80 ;  /* 0x0000008010bf7836 */ /* 0x040fe40000000000 */
[C---:B------:R-:W-:Y:S01]  /*0e90*/  VIADD R190, R16.reuse, 0xc0 ;  /* 0x000000c010be7836 */ /* 0x040fe20000000000 */
[----:B------:R-:W-:Y:S01]  /*0ea0*/  SHF.R.S32.HI R209, RZ, 0x1f, R192 ;  /* 0x0000001fffd17819 */ /* 0x000fe200000114c0 */
[C---:B------:R-:W-:Y:S01]  /*0eb0*/  VIADD R189, R16.reuse, 0x100 ;  /* 0x0000010010bd7836 */ /* 0x040fe20000000000 */
[----:B------:R-:W-:Y:S01]  /*0ec0*/  SHF.R.S32.HI R208, RZ, 0x1f, R191 ;  /* 0x0000001fffd07819 */ /* 0x000fe200000114bf */
[C---:B------:R-:W-:Y:S01]  /*0ed0*/  VIADD R188, R16.reuse, 0x140 ;  /* 0x0000014010bc7836 */ /* 0x040fe20000000000 */
[----:B------:R-:W-:Y:S01]  /*0ee0*/  SHF.R.S32.HI R207, RZ, 0x1f, R190 ;  /* 0x0000001fffcf7819 */ /* 0x000fe200000114be */
[C---:B------:R-:W-:Y:S01]  /*0ef0*/  VIADD R199, R16.reuse, 0x180 ;  /* 0x0000018010c77836 */ /* 0x040fe20000000000 */
[----:B------:R-:W-:Y:S01]  /*0f00*/  SHF.R.S32.HI R206, RZ, 0x1f, R189 ;  /* 0x0000001fffce7819 */ /* 0x000fe200000114bd */
[----:B------:R-:W-:Y:S01]  /*0f10*/  VIADD R198, R16, 0x1c0 ;  /* 0x000001c010c67836 */ /* 0x000fe20000000000 */
[----:B------:R-:W-:Y:S01]  /*0f20*/  SHF.R.S32.HI R205, RZ, 0x1f, R188 ;  /* 0x0000001fffcd7819 */ /* 0x000fe200000114bc */
[----:B------:R-:W-:Y:S01]  /*0f30*/  VIADD R23, R22, 0x36440 ;  /* 0x0003644016177836 */ /* 0x000fe20000000000 */
[----:B------:R-:W-:Y:S01]  /*0f40*/  SHF.R.S32.HI R204, RZ, 0x1f, R199 ;  /* 0x0000001fffcc7819 */ /* 0x000fe200000114c7 */
[C---:B------:R-:W-:Y:S01]  /*0f50*/  @P2 VIADD R23, R185.reuse, 0xffffffc0 ;  /* 0xffffffc0b9172836 */ /* 0x040fe20000000000 */
[----:B------:R-:W-:Y:S01]  /*0f60*/  SHF.R.S32.HI R203, RZ, 0x1f, R198 ;  /* 0x0000001fffcb7819 */ /* 0x000fe200000114c6 */
[----:B------:R-:W-:-:S02]  /*0f70*/  IMAD.IADD R185, R185, 0x1, R184 ;  /* 0x00000001b9b97824 */ /* 0x000fc400078e02b8 */
[----:B------:R-:W-:Y:S02]  /*0f80*/  IMAD.SHL.U32 R19, R0, 0x100, RZ ;  /* 0x0000010000137824 */ /* 0x000fe400078e00ff */
[----:B------:R-:W-:-:S07]  /*0f90*/  IMAD.IADD R184, R184, 0x1, R23 ;  /* 0x00000001b8b87824 */ /* 0x000fce00078e0217 */
.L_x_4255:
[----:B------:R-:W-:Y:S01]  /*0fa0*/  ULDC.64 UR6, c[0x0][0xd88] ;  /* 0x0003620000067ab9 */ /* 0x000fe20000000a00 */
[----:B0-----:R-:W-:Y:S01]  /*0fb0*/  IMAD.MOV.U32 R3, RZ, RZ, RZ ;  /* 0x000000ffff037224 */ /* 0x001fe200078e00ff */
[----:B------:R-:W-:Y:S01]  /*0fc0*/  UIMAD.WIDE UR6, UR5, 0x4, UR6 ;  /* 0x00000004050678a5 */ /* 0x000fe2000f8e0206 */
[----:B------:R-:W-:Y:S02]  /*0fd0*/  ULDC.64 UR8, c[0x0][0xb18] ;  /* 0x0002c60000087ab9 */ /* 0x000fe40000000a00 */
[----:B------:R-:W-:-:S03]  /*0fe0*/  ULDC UR5, c[0x0][0x424] ;  /* 0x0001090000057ab9 */ /* 0x000fc60000000800 */
[----:B------:R-:W-:Y:S02]  /*0ff0*/  IMAD.U32 R186, RZ, RZ, UR6 ;  /* 0x00000006ffba7e24 */ /* 0x000fe4000f8e00ff */
[----:B------:R-:W-:Y:S01]  /*1000*/  IMAD.U32 R187, RZ, RZ, UR7 ;  /* 0x00000007ffbb7e24 */ /* 0x000fe2000f8e00ff */
[----:B------:R-:W-:-:S04]  /*1010*/  ULDC.64 UR6, c[0x0][0xb20] ;  /* 0x0002c80000067ab9 */ /* 0x000fc80000000a00 */
[----:B--2---:R-:W2:Y:S01]  /*1020*/  LDG.E R186, desc[UR44][R186.64] ;  /* 0x0000002cbaba7981 */ /* 0x004ea2000c1e1900 */
[----:B------:R-:W-:-:S04]  /*1030*/  ISETP.NE.U32.AND P0, PT, RZ, UR6, PT ;  /* 0x00000006ff007c0c */ /* 0x000fc8000bf05070 */
[----:B------:R-:W-:Y:S02]  /*1040*/  ISETP.NE.AND.EX P0, PT, RZ, UR7, PT, P0 ;  /* 0x00000007ff007c0c */ /* 0x000fe4000bf05300 */
[----:B--2---:R-:W-:-:S11]  /*1050*/  SHF.R.S32.HI R193, RZ, 0x1f, R186 ;  /* 0x0000001fffc17819 */ /* 0x004fd600000114ba */
[----:B----4-:R-:W-:-:S04]  /*1060*/  @P0 LEA R4, P1, R186, UR6, 0x2 ;  /* 0x00000006ba040c11 */ /* 0x010fc8000f8210ff */
[----:B------:R-:W-:Y:S01]  /*1070*/  @P0 LEA.HI.X R5, R186, UR7, R193, 0x2, P1 ;  /* 0x00000007ba050c11 */ /* 0x000fe200088f14c1 */
[----:B------:R-:W-:-:S04]  /*1080*/  ULDC.64 UR6, c[0x0][0x418] ;  /* 0x0001060000067ab9 */ /* 0x000fc80000000a00 */
[----:B------:R0:W5:Y:S01]  /*1090*/  @P0 LDG.E R3, desc[UR44][R4.64] ;  /* 0x0000002c04030981 */ /* 0x000162000c1e1900 */
[----:B------:R-:W-:Y:S01]  /*10a0*/  ISETP.NE.U32.AND P0, PT, RZ, UR8, PT ;  /* 0x00000008ff007c0c */ /* 0x000fe2000bf05070 */
[----:B------:R-:W-:-:S03]  /*10b0*/  UISETP.NE.U32.AND UP0, UPT, UR6, URZ, UPT ;  /* 0x0000003f0600728c */ /* 0x000fc6000bf05070 */
[----:B------:R-:W-:Y:S01]  /*10c0*/  ISETP.NE.AND.EX P0, PT, RZ, UR9, PT, P0 ;  /* 0x00000009ff007c0c */ /* 0x000fe2000bf05300 */
[----:B------:R-:W-:Y:S01]  /*10d0*/  UISETP.NE.AND.EX UP0, UPT, UR7, URZ, UPT, UP0 ;  /* 0x0000003f0700728c */ /* 0x000fe2000bf05300 */
[----:B------:R-:W-:-:S03]  /*10e0*/  ULDC UR6, c[0x0][0x2f0] ;  /* 0x0000bc0000067ab9 */ /* 0x000fc60000000800 */
[----:B------:R-:W-:-:S04]  /*10f0*/  USEL UR5, UR5, 0x1, UP0 ;  /* 0x0000000105057887 */ /* 0x000fc80008000000 */
[----:B------:R-:W-:-:S04]  /*1100*/  UIMAD UR5, UR5, UR6, URZ ;  /* 0x00000006050572a4 */ /* 0x000fc8000f8e023f */
[C---:B0-----:R-:W-:Y:S02]  /*1110*/  @P0 LEA R4, P1, R186.reuse, UR8, 0x2 ;  /* 0x00000008ba040c11 */ /* 0x041fe4000f8210ff */
[----:B------:R-:W-:Y:S02]  /*1120*/  IMAD.U32 R168, RZ, RZ, UR5 ;  /* 0x00000005ffa87e24 */ /* 0x000fe4000f8e00ff */
[----:B------:R-:W-:-:S05]  /*1130*/  @P0 LEA.HI.X R5, R186, UR9, R193, 0x2, P1 ;  /* 0x00000009ba050c11 */ /* 0x000fca00088f14c1 */
[----:B------:R0:W5:Y:S01]  /*1140*/  @P0 LDG.E R168, desc[UR44][R4.64] ;  /* 0x0000002c04a80981 */ /* 0x000162000c1e1900 */
[----:B------:R-:W-:Y:S01]  /*1150*/  UMOV UR42, UR4 ;  /* 0x00000004002a7c82 */ /* 0x000fe20008000000 */
[----:B-1-3--:R-:W-:Y:S05]  /*1160*/  @P0 BRA `(.L_x_4211) ;  /* 0x0000000000240947 */ /* 0x00afea0003800000 */
        /* <DEDUP_REMOVED lines=9> */
.L_x_4211:
[----:B------:R-:W-:Y:S01]  /*1200*/  UISETP.NE.AND UP0, UPT, UR37, 0x1, UPT ;  /* 0x000000012500788c */ /* 0x000fe2000bf05270 */
[----:B-----5:R-:W-:Y:S01]  /*1210*/  IMAD.IADD R168, R168, 0x1, -R3 ;  /* 0x00000001a8a87824 */ /* 0x020fe200078e0a03 */
[----:B------:R-:W-:Y:S01]  /*1220*/  CS2R R164, SRZ ;  /* 0x0000000000a47805 */ /* 0x000fe2000001ff00 */
[----:B------:R-:W-:Y:S01]  /*1230*/  IMAD.MOV.U32 R187, RZ, RZ, R6 ;  /* 0x000000ffffbb7224 */ /* 0x000fe200078e0006 */
[----:B------:R-:W-:Y:S01]  /*1240*/  CS2R R150, SRZ ;  /* 0x0000000000967805 */ /* 0x000fe2000001ff00 */
[----:B------:R-:W-:Y:S01]  /*1250*/  VIADD R0, R168, 0x3f ;  /* 0x0000003fa8007836 */ /* 0x000fe20000000000 */
[----:B------:R-:W-:Y:S02]  /*1260*/  PLOP3.LUT P0, PT, PT, PT, UP0, 0x80, 0x0 ;  /* 0x000000000000781c */ /* 0x000fe40003f0f008 */
[----:B------:R-:W-:Y:S02]  /*1270*/  CS2R R148, SRZ ;  /* 0x0000000000947805 */ /* 0x000fe4000001ff00 */
[----:B------:R-:W-:-:S02]  /*1280*/  CS2R R146, SRZ ;  /* 0x0000000000927805 */ /* 0x000fc4000001ff00 */
[----:B------:R-:W-:Y:S02]  /*1290*/  CS2R R144, SRZ ;  /* 0x0000000000907805 */ /* 0x000fe4000001ff00 */
[----:B------:R-:W-:Y:S02]  /*12a0*/  SHF.R.S32.HI R3, RZ, 0x1f, R0 ;  /* 0x0000001fff037819 */ /* 0x000fe40000011400 */
[----:B------:R-:W-:Y:S02]  /*12b0*/  CS2R R142, SRZ ;  /* 0x00000000008e7805 */ /* 0x000fe4000001ff00 */
[----:B------:R-:W-:Y:S02]  /*12c0*/  CS2R R140, SRZ ;  /* 0x00000000008c7805 */ /* 0x000fe4000001ff00 */
[----:B------:R-:W-:Y:S02]  /*12d0*/  CS2R R138, SRZ ;  /* 0x00000000008a7805 */ /* 0x000fe4000001ff00 */
[----:B------:R-:W-:Y:S01]  /*12e0*/  LEA.HI R3, R3, R0, RZ, 0x6 ;  /* 0x0000000003037211 */ /* 0x000fe200078f30ff */
        /* <DEDUP_REMOVED lines=52> */
[----:B------:R-:W-:Y:S02]  /*1630*/  CS2R R172, SRZ ;  /* 0x0000000000ac7805 */ /* 0x000fe4000001ff00 */
[----:B------:R-:W-:Y:S01]  /*1640*/  CS2R R34, SRZ ;  /* 0x0000000000227805 */ /* 0x000fe2000001ff00 */
[----:B------:R-:W-:Y:S01]  /*1650*/  IMAD.MOV.U32 R31, RZ, RZ, RZ ;  /* 0x000000ffff1f7224 */ /* 0x000fe200078e00ff */
[----:B------:R-:W-:Y:S02]  /*1660*/  CS2R R10, SRZ ;  /* 0x00000000000a7805 */ /* 0x000fe4000001ff00 */
[----:B------:R-:W-:Y:S01]  /*1670*/  CS2R R174, SRZ ;  /* 0x0000000000ae7805 */ /* 0x000fe2000001ff00 */
[----:B------:R-:W-:Y:S01]  /*1680*/  IMAD.MOV.U32 R27, RZ, RZ, RZ ;  /* 0x000000ffff1b7224 */ /* 0x000fe200078e00ff */
[----:B------:R-:W-:-:S02]  /*1690*/  CS2R R8, SRZ ;  /* 0x0000000000087805 */ /* 0x000fc4000001ff00 */
[----:B------:R-:W-:Y:S01]  /*16a0*/  SHF.R.S32.HI R176, RZ, 0x6, R3 ;  /* 0x00000006ffb07819 */ /* 0x000fe20000011403 */
[----:B------:R-:W-:Y:S06]  /*16b0*/  @!P0 BRA `(.L_x_4212) ;  /* 0x0000001400d88947 */ /* 0x000fec0003800000 */
[----:B------:R-:W-:Y:S02]  /*16c0*/  ISETP.GE.AND P1, PT, R168, 0x1, PT ;  /* 0x00000001a800780c */ /* 0x000fe40003f26270 */
[----:B------:R-:W-:-:S11]  /*16d0*/  PLOP3.LUT P0, PT, PT, PT, PT, 0x80, 0x0 ;  /* 0x000000000000781c */ /* 0x000fd60003f0f070 */
[----:B------:R-:W-:Y:S05]  /*16e0*/  @!P1 BRA `(.L_x_4213) ;  /* 0x0000007000c89947 */ /* 0x000fea0003800000 */
[----:B------:R-:W1:Y:S01]  /*16f0*/  SHFL.IDX PT, R3, R197, RZ, 0x1f ;  /* 0x00001fffc5037589 */ /* 0x000e6200000e0000 */
[----:B------:R-:W-:Y:S01]  /*1700*/  UMOV UR7, 0x40000040 ;  /* 0x4000004000077882 */ /* 0x000fe20000000000 */
[----:B------:R-:W-:Y:S01]  /*1710*/  UMOV UR13, 0x40000040 ;  /* 0x40000040000d7882 */ /* 0x000fe20000000000 */
[----:B------:R-:W-:Y:S01]  /*1720*/  UMOV UR15, 0x40000040 ;  /* 0x40000040000f7882 */ /* 0x000fe20000000000 */
[----:B------:R-:W-:Y:S01]  /*1730*/  BAR.SYNC.DEFER_BLOCKING 0xe, 0x100 ;  /* 0x0384000000007b1d */ /* 0x000fe20000010000 */
[----:B------:R-:W-:-:S05]  /*1740*/  UISETP.NE.AND UP0, UPT, UR41, 0x3, UPT ;  /* 0x000000032900788c */ /* 0x000fca000bf05270 */
[----:B------:R-:W-:Y:S01]  /*1750*/  UMOV UR17, 0x40000040 ;  /* 0x4000004000117882 */ /* 0x000fe20000000000 */
[----:B------:R-:W-:Y:S01]  /*1760*/  UMOV UR19, 0x40000040 ;  /* 0x4000004000137882 */ /* 0x000fe20000000000 */
[----:B------:R-:W-:Y:S01]  /*1770*/  UMOV UR9, 0x40000040 ;  /* 0x4000004000097882 */ /* 0x000fe20000000000 */
[----:B------:R-:W-:Y:S01]  /*1780*/  UMOV UR11, 0x40000040 ;  /* 0x40000040000b7882 */ /* 0x000fe20000000000 */
[----:B------:R-:W-:Y:S02]  /*1790*/  PLOP3.LUT P1, PT, PT, PT, UP0, 0x80, 0x0 ;  /* 0x000000000000781c */ /* 0x000fe40003f2f008 */
[----:B-1----:R-:W-:Y:S01]  /*17a0*/  R2UR UR4, R3 ;  /* 0x00000000030472ca */ /* 0x002fe200000e0000 */
        /* <DEDUP_REMOVED lines=15> */
[----:B------:R-:W-:Y:S01]  /*18a0*/  ULEA UR6, UR36, UR20, 0xc ;  /* 0x0000001424067291 */ /* 0x000fe2000f8e603f */
[----:B------:R-:W-:Y:S01]  /*18b0*/  UMOV UR5, 0x40000040 ;  /* 0x4000004000057882 */ /* 0x000fe20000000000 */
[----:B------:R-:W-:Y:S02]  /*18c0*/  UIADD3 UR8, UR4, 0x6, URZ ;  /* 0x0000000604087890 */ /* 0x000fe4000fffe03f */
[----:B------:R-:W-:Y:S02]  /*18d0*/  UIADD3 UR14, UR6, 0x80, URZ ;  /* 0x00000080060e7890 */ /* 0x000fe4000fffe03f */
[----:B------:R-:W-:-:S03]  /*18e0*/  UIADD3 UR18, UR6, 0x100, URZ ;  /* 0x0000010006127890 */ /* 0x000fc6000fffe03f */
[----:B------:R-:W-:Y:S01]  /*18f0*/  HGMMA.64x256x16.F32 R24, gdesc[UR4].tnspB, RZ, !UPT, gsb0 ;  /* 0x43e00000041879f0 */ /* 0x000fe2000c0008ff */
[----:B------:R-:W-:Y:S02]  /*1900*/  UIADD3 UR10, UR6, 0x180, URZ ;  /* 0x00000180060a7890 */ /* 0x000fe4000fffe03f */
        /* <DEDUP_REMOVED lines=16> */
.L_x_4214:
[----:B------:R-:W-:Y:S01]  /*1a10*/  ULEA UR6, UR36, UR40, 0x3 ;  /* 0x0000002824067291 */ /* 0x000fe2000f8e183f */
[----:B------:R-:W-:-:S03]  /*1a20*/  ISETP.GE.AND P0, PT, R168, 0x41, PT ;  /* 0x00000041a800780c */ /* 0x000fc60003f06270 */
[----:B------:R-:W-:-:S04]  /*1a30*/  UIADD3 UR6, UR6, 0x38860, URZ ;  /* 0x0003886006067890 */ /* 0x000fc8000fffe03f */
[----:B------:R-:W-:-:S09]  /*1a40*/  UPRMT UR6, UR39, 0x654, UR6 ;  /* 0x0000065427067896 */ /* 0x000fd20008000006 */
[----:B------:R-:W-:Y:S01]  /*1a50*/  SYNCS.ARRIVE.TRANS64.RED.A1T0 RZ, [UR6], RZ ;  /* 0x000000ffffff79a7 */ /* 0x000fe20008100406 */
[----:B------:R-:W-:Y:S05]  /*1a60*/  @!P0 BRA `(.L_x_4215) ;  /* 0x0000000800b48947 */ /* 0x000fea0003800000 */
[----:B------:R-:W-:-:S07]  /*1a70*/  VIADD R176, R176, 0xfffffffe ;  /* 0xfffffffeb0b07836 */ /* 0x000fce0000000000 */
.L_x_4217:
[----:B------:R-:W-:Y:S01]  /*1a80*/  BAR.SYNC.DEFER_BLOCKING 0xe, 0x100 ;  /* 0x0384000000007b1d */ /* 0x000fe20000010000 */
[----:B0-----:R-:W-:Y:S01]  /*1a90*/  IMAD.U32 R4, RZ, RZ, UR36 ;  /* 0x00000024ff047e24 */ /* 0x001fe2000f8e00ff */
        /* <DEDUP_REMOVED lines=146> */
[----:B------:R-:W-:Y:S01]  /*23c0*/  HGMMA.64x256x16.F32 R24, gdesc[UR4].tnspB, R24, gsb0 ;  /* 0x43e00000041879f0 */ /* 0x000fe20008000818 */
[----:B------:R-:W-:-:S06]  /*23d0*/  USEL UR6, URZ, 0x1, UP0 ;  /* 0x000000013f067887 */ /* 0x000fcc0008000000 */
[----:B------:R-:W-:Y:S01]  /*23e0*/  LOP3.LUT R2, R2, UR6, RZ, 0x3c, !PT ;  /* 0x0000000602027c12 */ /* 0x000fe2000f8e3cff */
[----:B------:R-:W-:Y:S02]  /*23f0*/  WARPGROUP.DEPBAR.LE gsb0, 0x0 ;  /* 0x00008000000079c5 */ /* 0x000fe40000010000 */
[----:B------:R-:W-:-:S15]  /*2400*/  WARPGROUP.ARRIVE ;  /* 0x00000000000079c5 */ /* 0x000fde0000000000 */
[----:B------:R-:W-:-:S03]  /*2410*/  NOP ;  /* 0x0000000000007918 */ /* 0x000fc60000000000 */
        /* <DEDUP_REMOVED lines=13> */
.L_x_4216:
[----:B------:R-:W-:-:S04]  /*24f0*/  ULEA UR6, UR36, UR40, 0x3 ;  /* 0x0000002824067291 */ /* 0x000fc8000f8e183f */
[----:B------:R-:W-:-:S04]  /*2500*/  UIADD3 UR6, UR6, 0x38860, URZ ;  /* 0x0003886006067890 */ /* 0x000fc8000fffe03f */
[----:B------:R-:W-:-:S09]  /*2510*/  UPRMT UR6, UR39, 0x654, UR6 ;  /* 0x0000065427067896 */ /* 0x000fd20008000006 */
[----:B------:R-:W-:Y:S01]  /*2520*/  SYNCS.ARRIVE.TRANS64.RED.A1T0 RZ, [UR6], RZ ;  /* 0x000000ffffff79a7 */ /* 0x000fe20008100406 */
[----:B------:R-:W-:Y:S05]  /*2530*/  @P0 BRA `(.L_x_4217) ;  /* 0xfffffff400500947 */ /* 0x000fea000383ffff */
.L_x_4215:
[----:B------:R-:W-:Y:S01]  /*2540*/  BAR.SYNC.DEFER_BLOCKING 0xe, 0x100 ;  /* 0x0384000000007b1d */ /* 0x000fe20000010000 */
[----:B0-----:R-:W-:Y:S01]  /*2550*/  IMAD.U32 R4, RZ, RZ, UR36 ;  /* 0x00000024ff047e24 */ /* 0x001fe2000f8e00ff */
[----:B------:R-:W-:Y:S01]  /*2560*/  UIADD3 UR36, UR36, 0x1, URZ ;  /* 0x0000000124247890 */ /* 0x000fe2000fffe03f */
[----:B------:R-:W-:Y:S02]  /*2570*/  PLOP3.LUT P0, PT, PT, PT, PT, 0x8, 0x0 ;  /* 0x000000000000781c */ /* 0x000fe40003f0e170 */
        /* <DEDUP_REMOVED lines=138> */
.L_x_4212:
[----:B------:R-:W-:Y:S02]  /*2e20*/  ISETP.GE.AND P1, PT, R168, 0x1, PT ;  /* 0x00000001a800780c */ /* 0x000fe40003f26270 */
[----:B------:R-:W-:-:S11]  /*2e30*/  PLOP3.LUT P0, PT, PT, PT, PT, 0x80, 0x0 ;  /* 0x000000000000781c */ /* 0x000fd60003f0f070 */
[----:B------:R-:W-:Y:S05]  /*2e40*/  @!P1 BRA `(.L_x_4213) ;  /* 0x0000005800f09947 */ /* 0x000fea0003800000 */
[----:B------:R-:W1:Y:S02]  /*2e50*/  SHFL.IDX PT, R0, R197, RZ, 0x1f ;  /* 0x00001fffc5007589 */ /* 0x000e6400000e0000 */
[----:B-1----:R-:W-:-:S13]  /*2e60*/  R2UR UR4, R0 ;  /* 0x00000000000472ca */ /* 0x002fda00000e0000 */
        /* <DEDUP_REMOVED lines=14> */
[----:B0-----:R-:W-:Y:S01]  /*2f50*/  IMAD.U32 R4, RZ, RZ, UR4 ;  /* 0x00000004ff047e24 */ /* 0x001fe2000f8e00ff */
        /* <DEDUP_REMOVED lines=12> */
.L_x_4218:
[----:B------:R-:W-:-:S04]  /*3020*/  LEA.HI R0, R196, R196, RZ, 0x1 ;  /* 0x000000c4c4007211 */ /* 0x000fc800078f08ff */
[----:B------:R-:W-:Y:S01]  /*3030*/  LOP3.LUT R3, R0, 0xfffffffe, RZ, 0xc0, !PT ;  /* 0xfffffffe00037812 */ /* 0x000fe200078ec0ff */
[----:B------:R-:W-:-:S04]  /*3040*/  IMAD.U32 R0, RZ, RZ, UR41 ;  /* 0x00000029ff007e24 */ /* 0x000fc8000f8e00ff */
[----:B------:R-:W-:Y:S01]  /*3050*/  IMAD.IADD R3, R196, 0x1, -R3 ;  /* 0x00000001c4037824 */ /* 0x000fe200078e0a03 */
[----:B------:R-:W-:-:S04]  /*3060*/  ISETP.NE.AND P0, PT, R0, 0x3, PT ;  /* 0x000000030000780c */ /* 0x000fc80003f05270 */
[----:B------:R-:W-:-:S04]  /*3070*/  SHF.L.U32 R3, R3, 0x1f, RZ ;  /* 0x0000001f03037819 */ /* 0x000fc800000006ff */
[----:B------:R-:W1:Y:S02]  /*3080*/  SYNCS.PHASECHK.TRANS64.TRYWAIT P1, [UR40+0x38800], R3 ;  /* 0x03880003ff0075a7 */ /* 0x000e640008020168 */
[----:B-1----:R-:W-:Y:S05]  /*3090*/  @!P1 BRA `(.L_x_4219) ;  /* 0x000000e800a89947 */ /* 0x002fea0003800000 */
.L_x_4346:
[----:B------:R-:W-:Y:S05]  /*30a0*/  @!P0 BRA `(.L_x_4220) ;  /* 0x0000000000048947 */ /* 0x000fea0003800000 */
[----:B------:R-:W-:Y:S01]  /*30b0*/  BPT.TRAP 0x1 ;  /* 0x000000040000795c */ /* 0x000fe20000300000 */
.L_x_4220:
[----:B------:R-:W-:Y:S01]  /*30c0*/  IMAD.U32 R7, RZ, RZ, UR36 ;  /* 0x00000024ff077e24 */ /* 0x000fe2000f8e00ff */
[----:B0-----:R-:W-:-:S04]  /*30d0*/  SHF.L.U32 R4, R2, 0x1f, RZ ;  /* 0x0000001f02047819 */ /* 0x001fc800000006ff */
[----:B------:R-:W-:-:S04]  /*30e0*/  LEA R7, R7, UR40, 0x3 ;  /* 0x0000002807077c11 */ /* 0x000fc8000f8e18ff */
[----:B------:R0:W2:Y:S01]  /*30f0*/  SYNCS.PHASECHK.TRANS64.TRYWAIT P1, [R7+URZ+0x38830], R4 ;  /* 0x03883004070075a7 */ /* 0x0000a2000802017f */
[----:B------:R-:W-:Y:S05]  /*3100*/  @!P0 BRA `(.L_x_4221) ;  /* 0x0000000000048947 */ /* 0x000fea0003800000 */
[----:B------:R-:W-:Y:S01]  /*3110*/  BPT.TRAP 0x1 ;  /* 0x000000040000795c */ /* 0x000fe20000300000 */
.L_x_4221:
[----:B--2---:R-:W-:Y:S05]  /*3120*/  @P1 BRA `(.L_x_4222) ;  /* 0x0000000000081947 */ /* 0x004fea0003800000 */
[----:B------:R-:W2:Y:S02]  /*3130*/  SYNCS.PHASECHK.TRANS64.TRYWAIT P1, [R7+URZ+0x38830], R4 ;  /* 0x03883004070075a7 */ /* 0x000ea4000802017f */
[----:B--2---:R-:W-:Y:S05]  /*3140*/  @!P1 BRA `(.L_x_4223) ;  /* 0x000000e800949947 */ /* 0x004fea0003800000 */
.L_x_4222:
[----:B------:R-:W-:-:S04]  /*3150*/  UIADD3 UR4, UR40, 0x22400, URZ ;  /* 0x0002240028047890 */ /* 0x000fc8000fffe03f */
[----:B------:R-:W-:-:S04]  /*3160*/  USHF.R.U32.HI UR4, URZ, 0x4, UR4 ;  /* 0x000000043f047899 */ /* 0x000fc80008011604 */
[----:B------:R-:W-:-:S06]  /*3170*/  ULOP3.LUT UR4, UR4, 0x3fff, URZ, 0xc0, !UPT ;  /* 0x00003fff04047892 */ /* 0x000fcc000f8ec03f */
[----:B-1----:R-:W-:Y:S01]  /*3180*/  IMAD.U32 R0, RZ, RZ, UR4 ;  /* 0x00000004ff007e24 */ /* 0x002fe2000f8e00ff */
        /* <DEDUP_REMOVED lines=34> */
[----:B------:R-:W1:Y:S02]  /*33b0*/  SYNCS.PHASECHK.TRANS64.TRYWAIT P1, [UR40+0x38810], R3 ;  /* 0x03881003ff0075a7 */ /* 0x000e640008020168 */
[----:B-1----:R-:W-:Y:S05]  /*33c0*/  @!P1 BRA `(.L_x_4224) ;  /* 0x000000e800089947 */ /* 0x002fea0003800000 */
.L_x_4347:
[----:B------:R-:W-:Y:S05]  /*33d0*/  @!P0 BRA `(.L_x_4225) ;  /* 0x0000000000048947 */ /* 0x000fea0003800000 */
[----:B------:R-:W-:Y:S01]  /*33e0*/  BPT.TRAP 0x1 ;  /* 0x000000040000795c */ /* 0x000fe20000300000 */
.L_x_4225:
[----:B------:R3:W4:Y:S01]  /*33f0*/  SYNCS.PHASECHK.TRANS64.TRYWAIT P1, [R7+URZ+0x38850], R4 ;  /* 0x03885004070075a7 */ /* 0x000722000802017f */
[----:B------:R-:W-:Y:S05]  /*3400*/  @!P0 BRA `(.L_x_4226) ;  /* 0x0000000000048947 */ /* 0x000fea0003800000 */
[----:B------:R-:W-:Y:S01]  /*3410*/  BPT.TRAP 0x1 ;  /* 0x000000040000795c */ /* 0x000fe20000300000 */
.L_x_4226:
[----:B----4-:R-:W-:Y:S05]  /*3420*/  @P1 BRA `(.L_x_4227) ;  /* 0x0000000000081947 */ /* 0x010fea0003800000 */
[----:B------:R-:W4:Y:S02]  /*3430*/  SYNCS.PHASECHK.TRANS64.TRYWAIT P1, [R7+URZ+0x38850], R4 ;  /* 0x03885004070075a7 */ /* 0x000f24000802017f */
[----:B----4-:R-:W-:Y:S05]  /*3440*/  @!P1 BRA `(.L_x_4228) ;  /* 0x000000e800009947 */ /* 0x010fea0003800000 */
.L_x_4227:
[----:B------:R-:W-:Y:S01]  /*3450*/  UIADD3 UR4, UR40, 0x400, URZ ;  /* 0x0000040028047890 */ /* 0x000fe2000fffe03f */
[----:B------:R-:W-:Y:S01]  /*3460*/  WARPGROUP.ARRIVE ;  /* 0x00000000000079c5 */ /* 0x000fe20000000000 */
[----:B------:R-:W-:-:S05]  /*3470*/  UIADD3 UR5, UR40, 0x26400, URZ ;  /* 0x0002640028057890 */ /* 0x000fca000fffe03f */
[----:B-1----:R-:W1:Y:S01]  /*3480*/  S2R R3, SR_TID.X ;  /* 0x0000000000037919 */ /* 0x002e620000002100 */
        /* <DEDUP_REMOVED lines=18> */
[----:B-1----:R-:W-:-:S06]  /*35b0*/  SHF.R.U32.HI R3, RZ, 0x7, R3 ;  /* 0x00000007ff037819 */ /* 0x002fcc0000011603 */
[----:B------:R-:W1:Y:S02]  /*35c0*/  SHFL.IDX PT, R3, R3, RZ, 0x1f ;  /* 0x00001fff03037589 */ /* 0x000e6400000e0000 */
[----:B-1----:R-:W-:-:S13]  /*35d0*/  R2UR UR7, R3 ;  /* 0x00000000030772ca */ /* 0x002fda00000e0000 */
        /* <DEDUP_REMOVED lines=251> */
.L_x_4229:
[----:B------:R-:W-:Y:S01]  /*4590*/  IMAD R3, R176, -0x40, R168 ;  /* 0xffffffc0b0037824 */ /* 0x000fe200078e02a8 */
[----:B------:R-:W-:Y:S01]  /*45a0*/  ULDC UR18, c[0x0][0xa80] ;  /* 0x0002a00000127ab9 */ /* 0x000fe20000000800 */
[----:B------:R-:W-:Y:S01]  /*45b0*/  R2UR UR5, R7 ;  /* 0x00000000070572ca */ /* 0x000fe200000e0000 */
[----:B------:R-:W-:Y:S02]  /*45c0*/  ULOP3.LUT UR43, UR43, 0x2000000, URZ, 0xfc, !UPT ;  /* 0x020000002b2b7892 */ /* 0x000fe4000f8efc3f */
[----:B------:R-:W-:Y:S01]  /*45d0*/  IADD3 R3, -R18, 0x40, R3 ;  /* 0x0000004012037810 */ /* 0x000fe20007ffe103 */
[----:B------:R-:W-:Y:S01]  /*45e0*/  UMOV UR11, 0x40000040 ;  /* 0x40000040000b7882 */ /* 0x000fe20000000000 */
[----:B------:R-:W-:Y:S02]  /*45f0*/  ULEA UR10, UR36, UR43, 0xc ;  /* 0x0000002b240a7291 */ /* 0x000fe4000f8e603f */
[C---:B------:R-:W-:Y:S01]  /*4600*/  ISETP.GT.AND P5, PT, R3.reuse, RZ, PT ;  /* 0x000000ff0300720c */ /* 0x040fe20003fa4270 */
[----:B------:R-:W-:Y:S01]  /*4610*/  UMOV UR15, 0x40000040 ;  /* 0x40000040000f7882 */ /* 0x000fe20000000000 */
[C---:B------:R-:W-:Y:S01]  /*4620*/  ISETP.GT.AND P4, PT, R3.reuse, 0x1, PT ;  /* 0x000000010300780c */ /* 0x040fe20003f84270 */
[----:B------:R-:W-:Y:S01]  /*4630*/  UIADD3 UR14, UR10, 0x80, URZ ;  /* 0x000000800a0e7890 */ /* 0x000fe2000fffe03f */
[----:B------:R-:W-:-:S02]  /*4640*/  ISETP.GT.AND P3, PT, R3, 0x8, PT ;  /* 0x000000080300780c */ /* 0x000fc40003f64270 */
[----:B------:R-:W-:Y:S01]  /*4650*/  FSEL R24, R24, -INF , P5 ;  /* 0xff80000018187808 */ /* 0x000fe20002800000 */
[----:B------:R-:W-:Y:S01]  /*4660*/  UIADD3 UR5, UR5, 0x38840, URZ ;  /* 0x0003884005057890 */ /* 0x000fe2000fffe03f */
[----:B------:R-:W-:Y:S02]  /*4670*/  FSEL R25, R25, -INF , P4 ;  /* 0xff80000019197808 */ /* 0x000fe40002000000 */
[C---:B------:R-:W-:Y:S01]  /*4680*/  ISETP.GT.AND P2, PT, R3.reuse, 0x9, PT ;  /* 0x000000090300780c */ /* 0x040fe20003f44270 */
[----:B------:R-:W-:Y:S01]  /*4690*/  UPRMT UR5, UR39, 0x654, UR5 ;  /* 0x0000065427057896 */ /* 0x000fe20008000005 */
[----:B------:R-:W-:Y:S02]  /*46a0*/  FSEL R28, R28, -INF , P3 ;  /* 0xff8000001c1c7808 */ /* 0x000fe40001800000 */
[----:B------:R-:W-:Y:S02]  /*46b0*/  FMNMX.FTZ R5, R24, R25, !PT ;  /* 0x0000001918057209 */ /* 0x000fe40007810000 */
[----:B------:R-:W-:-:S02]  /*46c0*/  ISETP.GT.AND P1, PT, R3, 0x10, PT ;  /* 0x000000100300780c */ /* 0x000fc40003f24270 */
[----:B------:R-:W-:Y:S02]  /*46d0*/  FSEL R29, R29, -INF , P2 ;  /* 0xff8000001d1d7808 */ /* 0x000fe40001000000 */
[----:B0-234-:R-:W-:Y:S01]  /*46e0*/  FMNMX.FTZ R4, R28, R5, !PT ;  /* 0x000000051c047209 */ /* 0x01dfe20007810000 */
[----:B------:R-:W-:Y:S01]  /*46f0*/  SYNCS.ARRIVE.TRANS64.RED.A1T0 RZ, [UR5], RZ ;  /* 0x000000ffffff79a7 */ /* 0x000fe20008100405 */
        /* <DEDUP_REMOVED lines=40> */
[----:B------:R-:W-:Y:S01]  /*4980*/  BAR.SYNC.DEFER_BLOCKING 0xf, 0x100 ;  /* 0x03c4000000007b1d */ /* 0x000fe20000010000 */
[----:B------:R-:W-:-:S02]  /*4990*/  ISETP.GT.AND P2, PT, R3, 0x39, PT ;  /* 0x000000390300780c */ /* 0x000fc40003f44270 */
[----:B------:R-:W-:Y:S02]  /*49a0*/  FSEL R52, R52, -INF , P3 ;  /* 0xff80000034347808 */ /* 0x000fe40001800000 */
[----:B------:R-:W-:Y:S02]  /*49b0*/  FMNMX.FTZ R3, R49, R4, !PT ;  /* 0x0000000431037209 */ /* 0x000fe40007810000 */
[----:B------:R-:W-:Y:S02]  /*49c0*/  FSEL R53, R53, -INF , P2 ;  /* 0xff80000035357808 */ /* 0x000fe40001000000 */
[----:B------:R-:W-:Y:S02]  /*49d0*/  FMNMX.FTZ R4, R52, R3, !PT ;  /* 0x0000000334047209 */ /* 0x000fe40007810000 */
[----:B------:R-:W-:Y:S02]  /*49e0*/  FSEL R46, R46, -INF , P1 ;  /* 0xff8000002e2e7808 */ /* 0x000fe40000800000 */
[----:B------:R-:W-:-:S02]  /*49f0*/  FMNMX.FTZ R6, R53, R4, !PT ;  /* 0x0000000435067209 */ /* 0x000fc40007810000 */
[----:B------:R-:W-:Y:S02]  /*4a00*/  FSEL R47, R47, -INF , P6 ;  /* 0xff8000002f2f7808 */ /* 0x000fe40003000000 */
[----:B------:R-:W-:Y:S01]  /*4a10*/  FSEL R50, R50, -INF , P5 ;  /* 0xff80000032327808 */ /* 0x000fe20002800000 */
[----:B------:R-:W0:Y:S01]  /*4a20*/  SHFL.BFLY PT, R3, R6, 0x2, 0x1f ;  /* 0x0c401f0006037f89 */ /* 0x000e2200000e0000 */
[----:B------:R-:W-:Y:S02]  /*4a30*/  FSEL R51, R51, -INF , P4 ;  /* 0xff80000033337808 */ /* 0x000fe40002000000 */
[----:B------:R-:W-:Y:S02]  /*4a40*/  FSEL R54, R54, -INF , P3 ;  /* 0xff80000036367808 */ /* 0x000fe40001800000 */
[----:B------:R-:W-:Y:S02]  /*4a50*/  FSEL R55, R55, -INF , P2 ;  /* 0xff80000037377808 */ /* 0x000fe40001000000 */
[----:B0-----:R-:W-:-:S02]  /*4a60*/  FMNMX.FTZ R8, R6, R3, !PT ;  /* 0x0000000306087209 */ /* 0x001fc40007810000 */
[----:B------:R-:W-:-:S03]  /*4a70*/  FMNMX.FTZ R3, R26, R27, !PT ;  /* 0x0000001b1a037209 */ /* 0x000fc60007810000 */
[----:B------:R-:W0:Y:S01]  /*4a80*/  SHFL.BFLY PT, R5, R8, 0x1, 0x1f ;  /* 0x0c201f0008057f89 */ /* 0x000e2200000e0000 */
        /* <DEDUP_REMOVED lines=32> */
[----:B------:R-:W-:Y:S01]  /*4c90*/  FFMA.FTZ R172, R53, UR18, -R56 ;  /* 0x0000001235ac7c23 */ /* 0x000fe20008010838 */
[----:B------:R-:W-:Y:S02]  /*4ca0*/  MUFU.EX2 R5, R5 ;  /* 0x0000000500057308 */ /* 0x000fe40000000800 */
[----:B------:R-:W0:Y:S06]  /*4cb0*/  SHFL.BFLY PT, R15, R4, 0x2, 0x1f ;  /* 0x0c401f00040f7f89 */ /* 0x000e2c00000e0000 */
[----:B------:R-:W1:Y:S08]  /*4cc0*/  MUFU.EX2 R6, R6 ;  /* 0x0000000600067308 */ /* 0x000e700000000800 */
[----:B------:R-:W-:Y:S08]  /*4cd0*/  MUFU.EX2 R8, R8 ;  /* 0x0000000800087308 */ /* 0x000ff00000000800 */
[----:B------:R-:W2:Y:S01]  /*4ce0*/  MUFU.EX2 R9, R9 ;  /* 0x0000000900097308 */ /* 0x000ea20000000800 */
[----:B-1----:R-:W-:Y:S01]  /*4cf0*/  F2FP.F16.F32.PACK_AB R152, R6, R5 ;  /* 0x000000050698723e */ /* 0x002fe200000000ff */
[----:B------:R-:W-:Y:S01]  /*4d00*/  FADD.FTZ R5, R5, R6 ;  /* 0x0000000605057221 */ /* 0x000fe20000010000 */
[----:B0-----:R-:W-:Y:S01]  /*4d10*/  FMNMX.FTZ R24, R4, R15, !PT ;  /* 0x0000000f04187209 */ /* 0x001fe20007810000 */
[----:B------:R-:W-:-:S04]  /*4d20*/  FFMA.FTZ R15, R41, UR18, -R56 ;  /* 0x00000012290f7c23 */ /* 0x000fc80008010838 */
[----:B------:R-:W0:Y:S01]  /*4d30*/  SHFL.BFLY PT, R25, R24, 0x1, 0x1f ;  /* 0x0c201f0018197f89 */ /* 0x000e2200000e0000 */
[----:B------:R-:W-:Y:S08]  /*4d40*/  MUFU.EX2 R10, R10 ;  /* 0x0000000a000a7308 */ /* 0x000ff00000000800 */
[----:B------:R-:W1:Y:S01]  /*4d50*/  MUFU.EX2 R11, R11 ;  /* 0x0000000b000b7308 */ /* 0x000e620000000800 */
[----:B--2---:R-:W-:Y:S01]  /*4d60*/  F2FP.F16.F32.PACK_AB R154, R9, R8 ;  /* 0x00000008099a723e */ /* 0x004fe200000000ff */
[----:B------:R-:W-:-:S04]  /*4d70*/  FADD.FTZ R8, R8, R5 ;  /* 0x0000000508087221 */ /* 0x000fc80000010000 */
[----:B------:R-:W-:Y:S02]  /*4d80*/  FADD.FTZ R9, R9, R8 ;  /* 0x0000000809097221 */ /* 0x000fe40000010000 */
[----:B------:R-:W-:Y:S01]  /*4d90*/  MUFU.EX2 R12, R12 ;  /* 0x0000000c000c7308 */ /* 0x000fe20000000800 */
[----:B0-----:R-:W-:-:S07]  /*4da0*/  FMNMX.FTZ R4, R24, R25, !PT ;  /* 0x0000001918047209 */ /* 0x001fce0007810000 */
[----:B------:R-:W0:Y:S01]  /*4db0*/  MUFU.EX2 R13, R13 ;  /* 0x0000000d000d7308 */ /* 0x000e220000000800 */
[C---:B-1----:R-:W-:Y:S01]  /*4dc0*/  F2FP.F16.F32.PACK_AB R156, R11.reuse, R10 ;  /* 0x0000000a0b9c723e */ /* 0x042fe200000000ff */
[----:B------:R-:W-:Y:S01]  /*4dd0*/  FADD.FTZ R10, R10, R9 ;  /* 0x000000090a0a7221 */ /* 0x000fe20000010000 */
[C---:B------:R-:W-:Y:S01]  /*4de0*/  FSETP.NEU.FTZ.AND P1, PT, R4.reuse, -INF , PT ;  /* 0xff8000000400780b */ /* 0x040fe20003f3d000 */
[----:B------:R-:W-:Y:S02]  /*4df0*/  FMUL.FTZ R24, R4, UR18 ;  /* 0x0000001204187c20 */ /* 0x000fe40008410000 */
[----:B------:R-:W-:Y:S02]  /*4e00*/  FADD.FTZ R11, R11, R10 ;  /* 0x0000000a0b0b7221 */ /* 0x000fe40000010000 */
[----:B------:R-:W-:Y:S01]  /*4e10*/  MUFU.EX2 R14, R14 ;  /* 0x0000000e000e7308 */ /* 0x000fe20000000800 */
[----:B------:R-:W-:-:S05]  /*4e20*/  FSEL R24, R24, RZ, P1 ;  /* 0x000000ff18187208 */ /* 0x000fca0000800000 */
[--C-:B------:R-:W-:Y:S01]  /*4e30*/  FFMA.FTZ R173, R26, UR18, -R24.reuse ;  /* 0x000000121aad7c23 */ /* 0x100fe20008010818 */
        /* <DEDUP_REMOVED lines=14> */
[----:B------:R-:W-:Y:S01]  /*4f20*/  FFMA.FTZ R216, R55, UR18, -R24 ;  /* 0x0000001237d87c23 */ /* 0x000fe20008010818 */
[----:B------:R-:W-:Y:S01]  /*4f30*/  MUFU.EX2 R173, R173 ;  /* 0x000000ad00ad7308 */ /* 0x000fe20000000800 */
[----:B0-----:R-:W-:Y:S01]  /*4f40*/  F2FP.F16.F32.PACK_AB R158, R13, R12 ;  /* 0x0000000c0d9e723e */ /* 0x001fe200000000ff */
[----:B------:R-:W-:-:S04]  /*4f50*/  FADD.FTZ R12, R12, R11 ;  /* 0x0000000b0c0c7221 */ /* 0x000fc80000010000 */
[----:B------:R-:W-:Y:S02]  /*4f60*/  FADD.FTZ R13, R13, R12 ;  /* 0x0000000c0d0d7221 */ /* 0x000fe40000010000 */
[----:B------:R-:W0:Y:S08]  /*4f70*/  MUFU.EX2 R174, R174 ;  /* 0x000000ae00ae7308 */ /* 0x000e300000000800 */
        /* <DEDUP_REMOVED lines=15> */
[----:B------:R-:W0:Y:S08]  /*5070*/  MUFU.EX2 R15, R15 ;  /* 0x0000000f000f7308 */ /* 0x000e300000000800 */
[----:B------:R-:W-:Y:S01]  /*5080*/  MUFU.EX2 R20, R20 ;  /* 0x0000001400147308 */ /* 0x000fe20000000800 */
[----:B--2---:R-:W-:Y:S01]  /*5090*/  F2FP.F16.F32.PACK_AB R159, R182, R179 ;  /* 0x000000b3b69f723e */ /* 0x004fe200000000ff */
[----:B------:R-:W-:-:S04]  /*50a0*/  FADD.FTZ R179, R179, R180 ;  /* 0x000000b4b3b37221 */ /* 0x000fc80000010000 */
[----:B------:R1:W-:Y:S01]  /*50b0*/  STSM.16.M88.4 [R185], R156 ;  /* 0x0000009cb9007844 */ /* 0x0003e20000000200 */
[----:B------:R-:W-:Y:S01]  /*50c0*/  FADD.FTZ R182, R182, R179 ;  /* 0x000000b3b6b67221 */ /* 0x000fe20000010000 */
        /* <DEDUP_REMOVED lines=20> */
[----:B------:R-:W2:Y:S08]  /*5210*/  MUFU.EX2 R171, R171 ;  /* 0x000000ab00ab7308 */ /* 0x000eb00000000800 */
[----:B------:R-:W3:Y:S01]  /*5220*/  MUFU.EX2 R172, R172 ;  /* 0x000000ac00ac7308 */ /* 0x000ee20000000800 */
[----:B0-----:R-:W-:Y:S01]  /*5230*/  F2FP.F16.F32.PACK_AB R164, R170, R169 ;  /* 0x000000a9aaa4723e */ /* 0x001fe200000000ff */
[----:B------:R-:W-:-:S04]  /*5240*/  FADD.FTZ R169, R169, R20 ;  /* 0x00000014a9a97221 */ /* 0x000fc80000010000 */
[----:B------:R-:W-:Y:S02]  /*5250*/  FADD.FTZ R170, R170, R169 ;  /* 0x000000a9aaaa7221 */ /* 0x000fe40000010000 */
[----:B------:R-:W-:Y:S02]  /*5260*/  MUFU.EX2 R211, R211 ;  /* 0x000000d300d37308 */ /* 0x000fe40000000800 */
[----:B--2---:R-:W-:-:S06]  /*5270*/  FADD.FTZ R5, R171, R170 ;  /* 0x000000aaab057221 */ /* 0x004fcc0000010000 */
[----:B------:R-:W0:Y:S01]  /*5280*/  MUFU.EX2 R214, R214 ;  /* 0x000000d600d67308 */ /* 0x000e220000000800 */
[C---:B---3--:R-:W-:Y:S01]  /*5290*/  F2FP.F16.F32.PACK_AB R166, R172.reuse, R171 ;  /* 0x000000abaca6723e */ /* 0x048fe200000000ff */
[----:B------:R-:W-:-:S06]  /*52a0*/  FADD.FTZ R5, R172, R5 ;  /* 0x00000005ac057221 */ /* 0x000fcc0000010000 */
[----:B------:R-:W-:Y:S08]  /*52b0*/  MUFU.EX2 R213, R213 ;  /* 0x000000d500d57308 */ /* 0x000ff00000000800 */
[----:B------:R-:W2:Y:S01]  /*52c0*/  MUFU.EX2 R216, R216 ;  /* 0x000000d800d87308 */ /* 0x000ea20000000800 */
[----:B0-----:R-:W-:Y:S01]  /*52d0*/  F2FP.F16.F32.PACK_AB R165, R214, R211 ;  /* 0x000000d3d6a5723e */ /* 0x001fe200000000ff */
[----:B------:R-:W-:-:S04]  /*52e0*/  FADD.FTZ R211, R211, R212 ;  /* 0x000000d4d3d37221 */ /* 0x000fc80000010000 */
[----:B------:R-:W-:Y:S01]  /*52f0*/  FADD.FTZ R214, R214, R211 ;  /* 0x000000d3d6d67221 */ /* 0x000fe20000010000 */
[----:B--2---:R-:W-:-:S03]  /*5300*/  F2FP.F16.F32.PACK_AB R167, R216, R213 ;  /* 0x000000d5d8a7723e */ /* 0x004fc600000000ff */
[----:B------:R-:W-:Y:S02]  /*5310*/  FADD.FTZ R213, R213, R214 ;  /* 0x000000d6d5d57221 */ /* 0x000fe40000010000 */
[----:B------:R1:W-:Y:S01]  /*5320*/  STSM.16.M88.4 [R184], R164 ;  /* 0x000000a4b8007844 */ /* 0x0003e20000000200 */
[----:B------:R-:W-:Y:S01]  /*5330*/  WARPGROUP.ARRIVE ;  /* 0x00000000000079c5 */ /* 0x000fe20000000000 */
[----:B------:R-:W-:-:S05]  /*5340*/  FADD.FTZ R6, R216, R213 ;  /* 0x000000d5d8067221 */ /* 0x000fca0000010000 */
        /* <DEDUP_REMOVED lines=24> */
.L_x_4230:
        /* <DEDUP_REMOVED lines=10> */
.L_x_4242:
        /* <DEDUP_REMOVED lines=9> */
.L_x_4232:
[----:B------:R-:W-:Y:S01]  /*5600*/  ULEA UR5, UR36, UR40, 0x3 ;  /* 0x0000002824057291 */ /* 0x000fe2000f8e183f */
[----:B------:R-:W-:-:S08]  /*5610*/  SHF.L.U32 R3, R2, 0x1f, RZ ;  /* 0x0000001f02037819 */ /* 0x000fd000000006ff */
[----:B------:R0:W1:Y:S01]  /*5620*/  SYNCS.PHASECHK.TRANS64.TRYWAIT P2, [UR5+0x38830], R3 ;  /* 0x03883003ff0075a7 */ /* 0x0000620008040145 */
[----:B------:R-:W-:Y:S05]  /*5630*/  @!P0 BRA `(.L_x_4233) ;  /* 0x0000000000048947 */ /* 0x000fea0003800000 */
[----:B------:R-:W-:Y:S01]  /*5640*/  BPT.TRAP 0x1 ;  /* 0x000000040000795c */ /* 0x000fe20000300000 */
.L_x_4233:
[----:B-1----:R-:W-:Y:S05]  /*5650*/  @P2 BRA `(.L_x_4234) ;  /* 0x0000000000082947 */ /* 0x002fea0003800000 */
[----:B------:R-:W1:Y:S02]  /*5660*/  SYNCS.PHASECHK.TRANS64.TRYWAIT P2, [UR5+0x38830], R3 ;  /* 0x03883003ff0075a7 */ /* 0x000e640008040145 */
[----:B-1----:R-:W-:Y:S05]  /*5670*/  @!P2 BRA `(.L_x_4235) ;  /* 0x000000c40088a947 */ /* 0x002fea0003800000 */
.L_x_4234:
        /* <DEDUP_REMOVED lines=28> */
.L_x_4236:
[----:B------:R2:W3:Y:S01]  /*5840*/  SYNCS.PHASECHK.TRANS64.TRYWAIT P2, [UR5+0x38850], R3 ;  /* 0x03885003ff0075a7 */ /* 0x0004e20008040145 */
[----:B------:R-:W-:Y:S05]  /*5850*/  @!P0 BRA `(.L_x_4237) ;  /* 0x0000000000048947 */ /* 0x000fea0003800000 */
[----:B------:R-:W-:Y:S01]  /*5860*/  BPT.TRAP 0x1 ;  /* 0x000000040000795c */ /* 0x000fe20000300000 */
.L_x_4237:
[----:B---3--:R-:W-:Y:S05]  /*5870*/  @P2 BRA `(.L_x_4238) ;  /* 0x0000000000082947 */ /* 0x008fea0003800000 */
[----:B------:R-:W3:Y:S02]  /*5880*/  SYNCS.PHASECHK.TRANS64.TRYWAIT P2, [UR5+0x38850], R3 ;  /* 0x03885003ff0075a7 */ /* 0x000ee40008040145 */
[----:B---3--:R-:W-:Y:S05]  /*5890*/  @!P2 BRA `(.L_x_4239) ;  /* 0x000000c40018a947 */ /* 0x008fea0003800000 */
.L_x_4238:
        /* <DEDUP_REMOVED lines=17> */
[----:B------:R-:W-:Y:S01]  /*59b0*/  UIADD3 UR22, UR10, 0x2, URZ ;  /* 0x000000020a167890 */ /* 0x000fe2000fffe03f */
[----:B------:R-:W-:Y:S01]  /*59c0*/  UMOV UR20, UR18 ;  /* 0x0000001200147c82 */ /* 0x000fe20008000000 */
[----:B------:R-:W-:Y:S01]  /*59d0*/  UMOV UR21, 0x40000040 ;  /* 0x4000004000157882 */ /* 0x000fe20000000000 */
[----:B------:R-:W-:Y:S01]  /*59e0*/  UMOV UR23, 0x40000040 ;  /* 0x4000004000177882 */ /* 0x000fe20000000000 */
[----:B------:R-:W-:Y:S01]  /*59f0*/  UIADD3 UR18, UR10, 0x800, URZ ;  /* 0x000008000a127890 */ /* 0x000fe2000fffe03f */
        /* <DEDUP_REMOVED lines=254> */
.L_x_4240:
[----:B------:R-:W-:Y:S01]  /*69e0*/  FMNMX.FTZ R4, R152, R8, !PT ;  /* 0x0000000898047209 */ /* 0x000fe20007810000 */
[----:B------:R-:W-:Y:S01]  /*69f0*/  ULDC UR18, c[0x0][0xa80] ;  /* 0x0002a00000127ab9 */ /* 0x000fe20000000800 */
[----:B------:R-:W-:Y:S02]  /*6a00*/  UIADD3 UR10, UR5, 0x38840, URZ ;  /* 0x00038840050a7890 */ /* 0x000fe4000fffe03f */
[----:B------:R-:W-:Y:S01]  /*6a10*/  FMNMX.FTZ R3, R153, R4, !PT ;  /* 0x0000000499037209 */ /* 0x000fe20007810000 */
[----:B------:R-:W-:Y:S02]  /*6a20*/  ULEA UR14, UR36, UR43, 0xc ;  /* 0x0000002b240e7291 */ /* 0x000fe4000f8e603f */
[----:B------:R-:W-:Y:S01]  /*6a30*/  UPRMT UR10, UR39, 0x654, UR10 ;  /* 0x00000654270a7896 */ /* 0x000fe2000800000a */
[----:B------:R-:W-:Y:S01]  /*6a40*/  FMNMX.FTZ R4, R156, R3, !PT ;  /* 0x000000039c047209 */ /* 0x000fe20007810000 */
[----:B------:R-:W-:Y:S01]  /*6a50*/  UMOV UR15, 0x40000040 ;  /* 0x40000040000f7882 */ /* 0x000fe20000000000 */
[----:B------:R-:W-:-:S02]  /*6a60*/  UMOV UR11, 0x40000040 ;  /* 0x40000040000b7882 */ /* 0x000fc40000000000 */
[----:B------:R-:W-:-:S04]  /*6a70*/  FMNMX.FTZ R3, R157, R4, !PT ;  /* 0x000000049d037209 */ /* 0x000fc80007810000 */
[----:B------:R-:W-:Y:S01]  /*6a80*/  FMNMX.FTZ R4, R160, R3, !PT ;  /* 0x00000003a0047209 */ /* 0x000fe20007810000 */
[----:B------:R-:W-:Y:S01]  /*6a90*/  SYNCS.ARRIVE.TRANS64.RED.A1T0 RZ, [UR10], RZ ;  /* 0x000000ffffff79a7 */ /* 0x000fe2000810040a */
[----:B------:R-:W-:Y:S02]  /*6aa0*/  UIADD3 UR10, UR14, 0x80, URZ ;  /* 0x000000800e0a7890 */ /* 0x000fe4000fffe03f */
        /* <DEDUP_REMOVED lines=41> */
[----:B------:R-:W-:Y:S01]  /*6d40*/  FMUL.FTZ R8, R8, UR18 ;  /* 0x0000001208087c20 */ /* 0x000fe20008410000 */
[--C-:B------:R-:W-:Y:S01]  /*6d50*/  FFMA.FTZ R11, R156, UR18, -R210.reuse ;  /* 0x000000129c0b7c23 */ /* 0x100fe200080108d2 */
[--C-:B------:R-:W-:Y:S01]  /*6d60*/  FFMA.FTZ R12, R157, UR18, -R210.reuse ;  /* 0x000000129d0c7c23 */ /* 0x100fe200080108d2 */
[----:B------:R-:W-:Y:S01]  /*6d70*/  FMNMX.FTZ R4, R182, R13, !PT ;  /* 0x0000000db6047209 */ /* 0x000fe20007810000 */
[--C-:B------:R-:W-:Y:S01]  /*6d80*/  FFMA.FTZ R13, R160, UR18, -R210.reuse ;  /* 0x00000012a00d7c23 */ /* 0x100fe200080108d2 */
[--C-:B------:R-:W-:Y:S01]  /*6d90*/  FFMA.FTZ R14, R161, UR18, -R210.reuse ;  /* 0x00000012a10e7c23 */ /* 0x100fe200080108d2 */
[----:B------:R-:W0:Y:S01]  /*6da0*/  MUFU.EX2 R8, R8 ;  /* 0x0000000800087308 */ /* 0x000e220000000800 */
[----:B------:R-:W-:Y:S01]  /*6db0*/  FMNMX.FTZ R4, R183, R4, !PT ;  /* 0x00000004b7047209 */ /* 0x000fe20007810000 */
[--C-:B------:R-:W-:Y:S01]  /*6dc0*/  FFMA.FTZ R15, R164, UR18, -R210.reuse ;  /* 0x00000012a40f7c23 */ /* 0x100fe200080108d2 */
[----:B------:R-:W-:-:S03]  /*6dd0*/  FFMA.FTZ R20, R165, UR18, -R210 ;  /* 0x00000012a5147c23 */ /* 0x000fc600080108d2 */
[----:B------:R-:W1:Y:S02]  /*6de0*/  SHFL.BFLY PT, R153, R4, 0x2, 0x1f ;  /* 0x0c401f0004997f89 */ /* 0x000e6400000e0000 */
[----:B------:R-:W-:Y:S08]  /*6df0*/  MUFU.EX2 R9, R9 ;  /* 0x0000000900097308 */ /* 0x000ff00000000800 */
[----:B------:R-:W-:Y:S01]  /*6e00*/  MUFU.EX2 R10, R10 ;  /* 0x0000000a000a7308 */ /* 0x000fe20000000800 */
[-C--:B0-----:R-:W-:Y:S01]  /*6e10*/  FMUL.FTZ R24, R24, R8.reuse ;  /* 0x0000000818187220 */ /* 0x081fe20000410000 */
        /* <DEDUP_REMOVED lines=12> */
[----:B-1----:R-:W-:Y:S01]  /*6ee0*/  FMNMX.FTZ R153, R4, R153, !PT ;  /* 0x0000009904997209 */ /* 0x002fe20007810000 */
[-C--:B------:R-:W-:Y:S01]  /*6ef0*/  FMUL.FTZ R48, R48, R8.reuse ;  /* 0x0000000830307220 */ /* 0x080fe20000410000 */
[----:B------:R-:W-:Y:S01]  /*6f00*/  MUFU.EX2 R12, R12 ;  /* 0x0000000c000c7308 */ /* 0x000fe20000000800 */
[-C--:B------:R-:W-:Y:S01]  /*6f10*/  FMUL.FTZ R49, R49, R8.reuse ;  /* 0x0000000831317220 */ /* 0x080fe20000410000 */
[-C--:B------:R-:W-:Y:S01]  /*6f20*/  FMUL.FTZ R52, R52, R8.reuse ;  /* 0x0000000834347220 */ /* 0x080fe20000410000 */
[----:B------:R-:W0:Y:S01]  /*6f30*/  SHFL.BFLY PT, R4, R153, 0x1, 0x1f ;  /* 0x0c201f0099047f89 */ /* 0x000e2200000e0000 */
        /* <DEDUP_REMOVED lines=22> */
[----:B------:R-:W-:Y:S01]  /*70a0*/  FMUL.FTZ R92, R92, R8 ;  /* 0x000000085c5c7220 */ /* 0x000fe20000410000 */
[----:B0-----:R-:W-:Y:S01]  /*70b0*/  FMNMX.FTZ R4, R153, R4, !PT ;  /* 0x0000000499047209 */ /* 0x001fe20007810000 */
[----:B------:R-:W-:-:S02]  /*70c0*/  IMAD.MOV R153, RZ, RZ, -R19 ;  /* 0x000000ffff997224 */ /* 0x000fc400078e0a13 */
[-C--:B------:R-:W-:Y:S01]  /*70d0*/  FMUL.FTZ R93, R93, R8.reuse ;  /* 0x000000085d5d7220 */ /* 0x080fe20000410000 */
[-C--:B------:R-:W-:Y:S01]  /*70e0*/  FMUL.FTZ R96, R96, R8.reuse ;  /* 0x0000000860607220 */ /* 0x080fe20000410000 */
[-C--:B------:R-:W-:Y:S01]  /*70f0*/  FMUL.FTZ R97, R97, R8.reuse ;  /* 0x0000000861617220 */ /* 0x080fe20000410000 */
[----:B------:R-:W-:Y:S01]  /*7100*/  FADD.FTZ R152, -R4, R211 ;  /* 0x000000d304987221 */ /* 0x000fe20000010100 */
[----:B------:R-:W-:Y:S01]  /*7110*/  ISETP.NE.AND P2, PT, R18, R153, PT ;  /* 0x000000991200720c */ /* 0x000fe20003f45270 */
[----:B------:R-:W-:Y:S01]  /*7120*/  MUFU.EX2 R20, R20 ;  /* 0x0000001400147308 */ /* 0x000fe20000000800 */
[----:B-1----:R-:W-:Y:S01]  /*7130*/  F2FP.F16.F32.PACK_AB R156, R14, R13 ;  /* 0x0000000d0e9c723e */ /* 0x002fe200000000ff */
[----:B------:R-:W-:Y:S01]  /*7140*/  FMUL.FTZ R181, R152, UR18 ;  /* 0x0000001298b57c20 */ /* 0x000fe20008410000 */
[----:B------:R-:W-:Y:S01]  /*7150*/  FMUL.FTZ R152, R4, UR18 ;  /* 0x0000001204987c20 */ /* 0x000fe20008410000 */
[-C--:B------:R-:W-:Y:S01]  /*7160*/  FMUL.FTZ R100, R100, R8.reuse ;  /* 0x0000000864647220 */ /* 0x080fe20000410000 */
[-C--:B------:R-:W-:Y:S01]  /*7170*/  FMUL.FTZ R101, R101, R8.reuse ;  /* 0x0000000865657220 */ /* 0x080fe20000410000 */
[----:B------:R-:W-:Y:S01]  /*7180*/  FMUL.FTZ R104, R104, R8 ;  /* 0x0000000868687220 */ /* 0x000fe20000410000 */
[----:B------:R-:W-:Y:S01]  /*7190*/  FFMA.FTZ R210, R154, UR18, -R152 ;  /* 0x000000129ad27c23 */ /* 0x000fe20008010898 */
[----:B------:R-:W0:Y:S01]  /*71a0*/  MUFU.EX2 R181, R181 ;  /* 0x000000b500b57308 */ /* 0x000e220000000800 */
[----:B------:R-:W-:-:S02]  /*71b0*/  IMAD.U32 R154, RZ, RZ, UR7 ;  /* 0x00000007ff9a7e24 */ /* 0x000fc4000f8e00ff */
[--C-:B------:R-:W-:Y:S01]  /*71c0*/  FFMA.FTZ R211, R155, UR18, -R152.reuse ;  /* 0x000000129bd37c23 */ /* 0x100fe20008010898 */
[--C-:B------:R-:W-:Y:S01]  /*71d0*/  FFMA.FTZ R212, R158, UR18, -R152.reuse ;  /* 0x000000129ed47c23 */ /* 0x100fe20008010898 */
[--C-:B------:R-:W-:Y:S01]  /*71e0*/  FFMA.FTZ R213, R159, UR18, -R152.reuse ;  /* 0x000000129fd57c23 */ /* 0x100fe20008010898 */
[----:B------:R-:W-:Y:S02]  /*71f0*/  @!P2 IMAD R153, R154, 0x40, R17 ;  /* 0x000000409a99a824 */ /* 0x000fe400078e0211 */
[--C-:B------:R-:W-:Y:S01]  /*7200*/  FFMA.FTZ R214, R162, UR18, -R152.reuse ;  /* 0x00000012a2d67c23 */ /* 0x100fe20008010898 */
[--C-:B------:R-:W-:Y:S01]  /*7210*/  FFMA.FTZ R215, R163, UR18, -R152.reuse ;  /* 0x00000012a3d77c23 */ /* 0x100fe20008010898 */
[--C-:B------:R-:W-:Y:S01]  /*7220*/  FFMA.FTZ R216, R166, UR18, -R152.reuse ;  /* 0x00000012a6d87c23 */ /* 0x100fe20008010898 */
[--C-:B------:R-:W-:Y:S01]  /*7230*/  FFMA.FTZ R217, R167, UR18, -R152.reuse ;  /* 0x00000012a7d97c23 */ /* 0x100fe20008010898 */
[----:B------:R-:W-:Y:S01]  /*7240*/  @!P2 LEA R153, R153, UR40, 0x2 ;  /* 0x000000289999ac11 */ /* 0x000fe2000f8e10ff */
        /* <DEDUP_REMOVED lines=17> */
[----:B------:R-:W0:Y:S01]  /*7360*/  MUFU.EX2 R211, R211 ;  /* 0x000000d300d37308 */ /* 0x000e220000000800 */
        /* <DEDUP_REMOVED lines=60> */
[----:B------:R-:W-:Y:S01]  /*7730*/  FMUL.FTZ R117, R117, R8 ;  /* 0x0000000875757220 */ /* 0x000fe20000410000 */
        /* <DEDUP_REMOVED lines=39> */
[----:B------:R-:W-:Y:S01]  /*79b0*/  FMUL.FTZ R149, R149, R8 ;  /* 0x0000000895957220 */ /* 0x000fe20000410000 */
[-C--:B------:R-:W-:Y:S01]  /*79c0*/  FMUL.FTZ R150, R150, R181.reuse ;  /* 0x000000b596967220 */ /* 0x080fe20000410000 */
[----:B------:R-:W-:Y:S01]  /*79d0*/  FMUL.FTZ R151, R151, R181 ;  /* 0x000000b597977220 */ /* 0x000fe20000410000 */
[----:B------:R-:W-:Y:S01]  /*79e0*/  MUFU.EX2 R174, R174 ;  /* 0x000000ae00ae7308 */ /* 0x000fe20000000800 */
[----:B------:R1:W-:Y:S01]  /*79f0*/  STSM.16.M88.4 [R22+0x36400], R152 ;  /* 0x0364009816007844 */ /* 0x0003e20000000200 */
[----:B------:R-:W-:Y:S01]  /*7a00*/  FFMA.FTZ R5, R8, R5, R9 ;  /* 0x0000000508057223 */ /* 0x000fe20000010009 */
[----:B------:R-:W-:-:S02]  /*7a10*/  FFMA.FTZ R6, R181, R6, R210 ;  /* 0x00000006b5067223 */ /* 0x000fc400000100d2 */
[----:B------:R1:W-:Y:S01]  /*7a20*/  STSM.16.M88.4 [R185], R156 ;  /* 0x0000009cb9007844 */ /* 0x0003e20000000200 */
[----:B------:R-:W-:Y:S01]  /*7a30*/  FADD.FTZ R10, R10, R5 ;  /* 0x000000050a0a7221 */ /* 0x000fe20000010000 */
        /* <DEDUP_REMOVED lines=31> */
[----:B------:R-:W-:-:S04]  /*7c30*/  FADD.FTZ R173, R173, R172 ;  /* 0x000000acadad7221 */ /* 0x000fc80000010000 */
[----:B------:R-:W-:Y:S01]  /*7c40*/  FADD.FTZ R176, R176, R173 ;  /* 0x000000adb0b07221 */ /* 0x000fe20000010000 */
[----:B------:R-:W0:Y:S01]  /*7c50*/  MUFU.EX2 R179, R179 ;  /* 0x000000b300b37308 */ /* 0x000e220000000800 */
[----:B--2---:R-:W-:Y:S02]  /*7c60*/  F2FP.F16.F32.PACK_AB R166, R180, R177 ;  /* 0x000000b1b4a6723e */ /* 0x004fe400000000ff */
[----:B------:R-:W-:-:S04]  /*7c70*/  FADD.FTZ R5, R177, R176 ;  /* 0x000000b0b1057221 */ /* 0x000fc80000010000 */
[----:B------:R-:W-:Y:S01]  /*7c80*/  FADD.FTZ R5, R180, R5 ;  /* 0x00000005b4057221 */ /* 0x000fe20000010000 */
[----:B------:R-:W2:Y:S08]  /*7c90*/  MUFU.EX2 R182, R182 ;  /* 0x000000b600b67308 */ /* 0x000eb00000000800 */
[----:B------:R-:W3:Y:S01]  /*7ca0*/  MUFU.EX2 R183, R183 ;  /* 0x000000b700b77308 */ /* 0x000ee20000000800 */
[----:B0-----:R-:W-:Y:S01]  /*7cb0*/  F2FP.F16.F32.PACK_AB R165, R179, R178 ;  /* 0x000000b2b3a5723e */ /* 0x001fe200000000ff */
[----:B------:R-:W-:-:S04]  /*7cc0*/  FADD.FTZ R178, R178, R175 ;  /* 0x000000afb2b27221 */ /* 0x000fc80000010000 */
[----:B------:R-:W-:-:S04]  /*7cd0*/  FADD.FTZ R179, R179, R178 ;  /* 0x000000b2b3b37221 */ /* 0x000fc80000010000 */
[----:B--2---:R-:W-:Y:S01]  /*7ce0*/  FADD.FTZ R6, R182, R179 ;  /* 0x000000b3b6067221 */ /* 0x004fe20000010000 */
[----:B---3--:R-:W-:-:S03]  /*7cf0*/  F2FP.F16.F32.PACK_AB R167, R183, R182 ;  /* 0x000000b6b7a7723e */ /* 0x008fc600000000ff */
[----:B------:R-:W-:Y:S02]  /*7d00*/  FADD.FTZ R6, R183, R6 ;  /* 0x00000006b7067221 */ /* 0x000fe40000010000 */
[----:B------:R1:W-:Y:S01]  /*7d10*/  STSM.16.M88.4 [R184], R164 ;  /* 0x000000a4b8007844 */ /* 0x0003e20000000200 */
[----:B------:R-:W-:-:S06]  /*7d20*/  WARPGROUP.ARRIVE ;  /* 0x00000000000079c5 */ /* 0x000fcc0000000000 */
        /* <DEDUP_REMOVED lines=28> */
.L_x_4241:
[----:B------:R-:W-:Y:S01]  /*7ef0*/  UIADD3 UR5, UR5, 0x38860, URZ ;  /* 0x0003886005057890 */ /* 0x000fe2000fffe03f */
[----:B------:R-:W-:Y:S01]  /*7f00*/  IMAD.MOV.U32 R211, RZ, RZ, R4 ;  /* 0x000000ffffd37224 */ /* 0x000fe200078e0004 */
[----:B------:R-:W-:Y:S01]  /*7f10*/  UMOV UR7, UR36 ;  /* 0x0000002400077c82 */ /* 0x000fe20008000000 */
[----:B------:R-:W-:Y:S01]  /*7f20*/  IMAD.MOV.U32 R8, RZ, RZ, R3 ;  /* 0x000000ffff087224 */ /* 0x000fe200078e0003 */
[----:B------:R-:W-:-:S09]  /*7f30*/  UPRMT UR5, UR39, 0x654, UR5 ;  /* 0x0000065427057896 */ /* 0x000fd20008000005 */
[----:B------:R-:W-:Y:S01]  /*7f40*/  SYNCS.ARRIVE.TRANS64.RED.A1T0 RZ, [UR5], RZ ;  /* 0x000000ffffff79a7 */ /* 0x000fe20008100405 */
[----:B------:R-:W-:Y:S05]  /*7f50*/  @P1 BRA `(.L_x_4242) ;  /* 0xffffffd400841947 */ /* 0x000fea000383ffff */
.L_x_4231:
[----:B------:R-:W0:Y:S01]  /*7f60*/  SHFL.BFLY PT, R0, R5, 0x2, 0x1f ;  /* 0x0c401f0005007f89 */ /* 0x000e2200000e0000 */
[----:B------:R-:W-:Y:S02]  /*7f70*/  IMAD.U32 R11, RZ, RZ, UR18 ;  /* 0x00000012ff0b7e24 */ /* 0x000fe4000f8e00ff */
[----:B------:R-:W-:Y:S01]  /*7f80*/  IMAD.MOV.U32 R165, RZ, RZ, -0x800000 ;  /* 0xff800000ffa57424 */ /* 0x000fe200078e00ff */
[----:B------:R-:W1:Y:S01]  /*7f90*/  SHFL.BFLY PT, R9, R6, 0x2, 0x1f ;  /* 0x0c401f0006097f89 */ /* 0x000e6200000e0000 */
[----:B------:R-:W-:Y:S01]  /*7fa0*/  VIADD R196, R196, 0x1 ;  /* 0x00000001c4c47836 */ /* 0x000fe20000000000 */
[----:B------:R-:W-:Y:S08]  /*7fb0*/  BAR.ARV 0x8, 0x100 ;  /* 0x0204000000007b1d */ /* 0x000ff00000002000 */
[----:B------:R-:W-:Y:S01]  /*7fc0*/  BAR.SYNC.DEFER_BLOCKING 0xf, 0x100 ;  /* 0x03c4000000007b1d */ /* 0x000fe20000010000 */
[----:B0-----:R-:W-:Y:S01]  /*7fd0*/  FADD.FTZ R8, R0, R5 ;  /* 0x0000000500087221 */ /* 0x001fe20000010000 */
[----:B------:R-:W-:-:S02]  /*7fe0*/  IMAD.MOV.U32 R0, RZ, RZ, RZ ;  /* 0x000000ffff007224 */ /* 0x000fc400078e00ff */
[----:B------:R-:W-:Y:S02]  /*7ff0*/  IMAD.MOV.U32 R5, RZ, RZ, RZ ;  /* 0x000000ffff057224 */ /* 0x000fe400078e00ff */
[----:B-1----:R-:W-:Y:S01]  /*8000*/  FADD.FTZ R9, R9, R6 ;  /* 0x0000000609097221 */ /* 0x002fe20000010000 */
[----:B------:R-:W0:Y:S01]  /*8010*/  SHFL.BFLY PT, R7, R8, 0x1, 0x1f ;  /* 0x0c201f0008077f89 */ /* 0x000e2200000e0000 */
[----:B------:R-:W-:Y:S01]  /*8020*/  IMAD.U32 R6, RZ, RZ, UR36 ;  /* 0x00000024ff067e24 */ /* 0x000fe2000f8e00ff */
[----:B------:R-:W-:Y:S02]  /*8030*/  UIADD3 UR36, UR36, 0x1, URZ ;  /* 0x0000000124247890 */ /* 0x000fe4000fffe03f */
[----:B------:R-:W1:Y:S02]  /*8040*/  SHFL.BFLY PT, R10, R9, 0x1, 0x1f ;  /* 0x0c201f00090a7f89 */ /* 0x000e6400000e0000 */
[----:B------:R-:W-:-:S04]  /*8050*/  UISETP.NE.AND UP0, UPT, UR36, 0x2, UPT ;  /* 0x000000022400788c */ /* 0x000fc8000bf05270 */
[----:B------:R-:W-:Y:S02]  /*8060*/  USEL UR4, URZ, 0x1, UP0 ;  /* 0x000000013f047887 */ /* 0x000fe40008000000 */
[----:B------:R-:W-:-:S04]  /*8070*/  USEL UR36, UR36, URZ, UP0 ;  /* 0x0000003f24247287 */ /* 0x000fc80008000000 */
[----:B------:R-:W-:Y:S01]  /*8080*/  LOP3.LUT R2, R2, UR4, RZ, 0x3c, !PT ;  /* 0x0000000402027c12 */ /* 0x000fe2000f8e3cff */
[----:B0-----:R-:W-:Y:S01]  /*8090*/  FADD.FTZ R20, R8, R7 ;  /* 0x0000000708147221 */ /* 0x001fe20000010000 */
[----:B------:R-:W-:-:S04]  /*80a0*/  IMAD.MOV R7, RZ, RZ, -R19 ;  /* 0x000000ffff077224 */ /* 0x000fc800078e0a13 */
[----:B------:R-:W-:Y:S02]  /*80b0*/  FSETP.NE.FTZ.AND P1, PT, R20, RZ, PT ;  /* 0x000000ff1400720b */ /* 0x000fe40003f35000 */
[----:B------:R-:W-:Y:S01]  /*80c0*/  ISETP.NE.AND P0, PT, R18, R7, PT ;  /* 0x000000071200720c */ /* 0x000fe20003f05270 */
[----:B-1----:R-:W-:Y:S01]  /*80d0*/  FADD.FTZ R7, R9, R10 ;  /* 0x0000000a09077221 */ /* 0x002fe20000010000 */
[----:B------:R-:W-:-:S04]  /*80e0*/  IMAD.U32 R9, RZ, RZ, UR18 ;  /* 0x00000012ff097e24 */ /* 0x000fc8000f8e00ff */
[----:B------:R-:W-:-:S05]  /*80f0*/  FSETP.NE.FTZ.AND P2, PT, R7, RZ, PT ;  /* 0x000000ff0700720b */ /* 0x000fca0003f55000 */
[----:B------:R-:W0:Y:S02]  /*8100*/  @P1 MUFU.RCP R0, R20 ;  /* 0x0000001400001308 */ /* 0x000e240000001000 */
[----:B------:R-:W-:-:S05]  /*8110*/  @!P0 IMAD R6, R6, 0x40, R17 ;  /* 0x0000004006068824 */ /* 0x000fca00078e0211 */
[----:B------:R-:W-:Y:S01]  /*8120*/  @!P0 LEA R6, R6, UR40, 0x2 ;  /* 0x0000002806068c11 */ /* 0x000fe2000f8e10ff */
[----:B------:R-:W1:Y:S08]  /*8130*/  @P2 MUFU.RCP R5, R7 ;  /* 0x0000000700052308 */ /* 0x000e700000001000 */
[----:B------:R-:W2:Y:S01]  /*8140*/  @P1 MUFU.LG2 R20, R20 ;  /* 0x0000001400141308 */ /* 0x000ea20000000c00 */
[----:B0-----:R-:W-:Y:S01]  /*8150*/  @!P0 STS [R6+0x38400], R0 ;  /* 0x0384000006008388 */ /* 0x001fe20000000800 */
[-C--:B------:R-:W-:Y:S01]  /*8160*/  FMUL.FTZ R169, R37, R0.reuse ;  /* 0x0000000025a97220 */ /* 0x080fe20000410000 */
[-C--:B------:R-:W-:Y:S01]  /*8170*/  FMUL.FTZ R175, R24, R0.reuse ;  /* 0x0000000018af7220 */ /* 0x080fe20000410000 */
[-C--:B------:R-:W-:Y:S01]  /*8180*/  FMUL.FTZ R174, R28, R0.reuse ;  /* 0x000000001cae7220 */ /* 0x080fe20000410000 */
[-C--:B------:R-:W-:Y:S01]  /*8190*/  FMUL.FTZ R173, R32, R0.reuse ;  /* 0x0000000020ad7220 */ /* 0x080fe20000410000 */
[-C--:B------:R-:W-:Y:S01]  /*81a0*/  FMUL.FTZ R8, R25, R0.reuse ;  /* 0x0000000019087220 */ /* 0x080fe20000410000 */
[-C--:B------:R-:W-:Y:S01]  /*81b0*/  FMUL.FTZ R10, R29, R0.reuse ;  /* 0x000000001d0a7220 */ /* 0x080fe20000410000 */
[----:B------:R0:W3:Y:S01]  /*81c0*/  @P2 MUFU.LG2 R21, R7 ;  /* 0x0000000700152308 */ /* 0x0000e20000000c00 */
        /* <DEDUP_REMOVED lines=8> */
[----:B--2---:R-:W-:Y:S01]  /*8250*/  @P1 FMUL.FTZ R37, R20, 0.69314718246459960938 ;  /* 0x3f31721814251820 */ /* 0x004fe20000410000 */
[----:B0-----:R-:W-:Y:S01]  /*8260*/  @P2 FMUL.FTZ R7, R11, 0.69314718246459960938 ;  /* 0x3f3172180b072820 */ /* 0x001fe20000410000 */
[----:B-1----:R-:W-:Y:S01]  /*8270*/  @P1 FMUL.FTZ R6, R9, 0.69314718246459960938 ;  /* 0x3f31721809061820 */ /* 0x002fe20000410000 */
[-C--:B------:R-:W-:Y:S01]  /*8280*/  FMUL.FTZ R24, R49, R0.reuse ;  /* 0x0000000031187220 */ /* 0x080fe20000410000 */
[-C--:B------:R-:W-:Y:S01]  /*8290*/  FMUL.FTZ R164, R52, R0.reuse ;  /* 0x0000000034a47220 */ /* 0x080fe20000410000 */
[-C--:B------:R-:W-:Y:S01]  /*82a0*/  FMUL.FTZ R160, R53, R0.reuse ;  /* 0x0000000035a07220 */ /* 0x080fe20000410000 */
[-C--:B------:R-:W-:Y:S01]  /*82b0*/  FMUL.FTZ R163, R56, R0.reuse ;  /* 0x0000000038a37220 */ /* 0x080fe20000410000 */
[-C--:B------:R-:W-:Y:S01]  /*82c0*/  FMUL.FTZ R28, R57, R0.reuse ;  /* 0x00000000391c7220 */ /* 0x080fe20000410000 */
        /* <DEDUP_REMOVED lines=47> */
[----:B------:R-:W-:-:S02]  /*85c0*/  IMAD.MOV.U32 R0, RZ, RZ, -0x800000 ;  /* 0xff800000ff007424 */ /* 0x000fc400078e00ff */
        /* <DEDUP_REMOVED lines=68> */
.L_x_4213:
[----:B------:R-:W1:Y:S08]  /*8a10*/  S2UR UR39, SR_CgaCtaId ;  /* 0x00000000002779c3 */ /* 0x000e700000008800 */
[----:B------:R-:W-:Y:S06]  /*8a20*/  BAR.SYNC.DEFER_BLOCKING 0x5, 0x180 ;  /* 0x0146000000007b1d */ /* 0x000fec0000010000 */
[----:B------:R-:W-:Y:S01]  /*8a30*/  UMOV UR40, 0x400 ;  /* 0x0000040000287882 */ /* 0x000fe20000000000 */
[----:B------:R-:W-:Y:S01]  /*8a40*/  BSSY B0, `(.L_x_4243) ;  /* 0x00002e1000007945 */ /* 0x000fe20003800000 */
[----:B-1----:R-:W-:-:S09]  /*8a50*/  ULEA UR40, UR39, UR40, 0x18 ;  /* 0x0000002827287291 */ /* 0x002fd2000f8ec03f */
[----:B0-----:R-:W0:Y:S02]  /*8a60*/  LDS.128 R4, [UR40+0x388d0] ;  /* 0x0388d028ff047984 */ /* 0x001e240008000c00 */
[----:B0-----:R-:W-:Y:S02]  /*8a70*/  R2UR UR4, R5 ;  /* 0x00000000050472ca */ /* 0x001fe400000e0000 */
        /* <DEDUP_REMOVED lines=23> */
[----:B------:R-:W-:Y:S01]  /*8bf0*/  ULDC.64 UR6, c[0x0][0xd08] ;  /* 0x0003420000067ab9 */ /* 0x000fe20000000a00 */
[----:B------:R-:W-:Y:S01]  /*8c00*/  F2FP.F16.F32.PACK_AB R33, R67, R33 ;  /* 0x000000214321723e */ /* 0x000fe200000000ff */
[----:B------:R-:W-:Y:S01]  /*8c10*/  IMAD.WIDE R122, R201, 0x2, R176 ;  /* 0x00000002c97a7825 */ /* 0x000fe200078e02b0 */
[----:B------:R-:W-:-:S02]  /*8c20*/  F2FP.F16.F32.PACK_AB R73, R75, R74 ;  /* 0x0000004a4b49723e */ /* 0x000fc400000000ff */
[----:B------:R-:W-:Y:S02]  /*8c30*/  F2FP.F16.F32.PACK_AB R80, R81, R80 ;  /* 0x000000505150723e */ /* 0x000fe400000000ff */
[C---:B------:R-:W-:Y:S02]  /*8c40*/  IADD3 R179, P1, R122.reuse, 0x20, RZ ;  /* 0x000000207ab37810 */ /* 0x040fe40007f3e0ff */
[----:B------:R-:W-:Y:S02]  /*8c50*/  IADD3 R211, P3, R122, 0x2000, RZ ;  /* 0x000020007ad37810 */ /* 0x000fe40007f7e0ff */
[----:B------:R-:W-:Y:S01]  /*8c60*/  LOP3.LUT R20, R179, 0x380, RZ, 0xc0, !PT ;  /* 0x00000380b3147812 */ /* 0x000fe200078ec0ff */
[--C-:B------:R-:W-:Y:S01]  /*8c70*/  IMAD.X R21, RZ, RZ, R123.reuse, P1 ;  /* 0x000000ffff157224 */ /* 0x100fe200008e067b */
[----:B------:R-:W-:Y:S01]  /*8c80*/  LOP3.LUT R44, R211, 0x380, RZ, 0xc0, !PT ;  /* 0x00000380d32c7812 */ /* 0x000fe200078ec0ff */
[----:B------:R-:W-:Y:S01]  /*8c90*/  IMAD.X R45, RZ, RZ, R123, P3 ;  /* 0x000000ffff2d7224 */ /* 0x000fe200018e067b */
[----:B------:R-:W-:-:S02]  /*8ca0*/  SHF.R.U64 R20, R20, 0x3, RZ ;  /* 0x0000000314147819 */ /* 0x000fc400000012ff */
[----:B------:R-:W-:Y:S02]  /*8cb0*/  IADD3 R48, P6, R122, 0x2020, RZ ;  /* 0x000020207a307810 */ /* 0x000fe40007fde0ff */
[----:B------:R-:W-:Y:S02]  /*8cc0*/  SHF.R.U64 R44, R44, 0x3, RZ ;  /* 0x000000032c2c7819 */ /* 0x000fe400000012ff */
[C---:B------:R-:W-:Y:S01]  /*8cd0*/  IADD3 R60, P1, R122.reuse, 0x4000, RZ ;  /* 0x000040007a3c7810 */ /* 0x040fe20007f3e0ff */
[--C-:B------:R-:W-:Y:S01]  /*8ce0*/  IMAD.X R49, RZ, RZ, R123.reuse, P6 ;  /* 0x000000ffff317224 */ /* 0x100fe200030e067b */
[C---:B------:R-:W-:Y:S02]  /*8cf0*/  IADD3 R181, P0, R122.reuse, 0x40, RZ ;  /* 0x000000407ab57810 */ /* 0x040fe40007f1e0ff */
[----:B------:R-:W-:Y:S01]  /*8d00*/  IADD3 R183, P4, R122, 0x60, RZ ;  /* 0x000000607ab77810 */ /* 0x000fe20007f9e0ff */
[--C-:B------:R-:W-:Y:S01]  /*8d10*/  IMAD.X R61, RZ, RZ, R123.reuse, P1 ;  /* 0x000000ffff3d7224 */ /* 0x100fe200008e067b */
[----:B------:R-:W-:Y:S01]  /*8d20*/  LOP3.LUT R20, R20, R179, RZ, 0x3c, !PT ;  /* 0x000000b314147212 */ /* 0x000fe200078e3cff */
[--C-:B------:R-:W-:Y:S01]  /*8d30*/  IMAD.X R37, RZ, RZ, R123.reuse, P0 ;  /* 0x000000ffff257224 */ /* 0x100fe200000e067b */
[----:B------:R-:W-:Y:S01]  /*8d40*/  LOP3.LUT R44, R44, R211, RZ, 0x3c, !PT ;  /* 0x000000d32c2c7212 */ /* 0x000fe200078e3cff */
[----:B------:R-:W-:Y:S01]  /*8d50*/  IMAD.X R41, RZ, RZ, R123, P4 ;  /* 0x000000ffff297224 */ /* 0x000fe200020e067b */
[----:B------:R-:W-:-:S02]  /*8d60*/  LOP3.LUT R179, R48, 0x380, RZ, 0xc0, !PT ;  /* 0x0000038030b37812 */ /* 0x000fc400078ec0ff */
[----:B------:R-:W-:Y:S02]  /*8d70*/  LOP3.LUT R211, R60, 0x380, RZ, 0xc0, !PT ;  /* 0x000003803cd37812 */ /* 0x000fe400078ec0ff */
[----:B------:R-:W-:Y:S02]  /*8d80*/  LOP3.LUT R40, R183, 0x380, RZ, 0xc0, !PT ;  /* 0x00000380b7287812 */ /* 0x000fe400078ec0ff */
[----:B------:R-:W-:Y:S02]  /*8d90*/  LOP3.LUT R36, R181, 0x380, RZ, 0xc0, !PT ;  /* 0x00000380b5247812 */ /* 0x000fe400078ec0ff */
[----:B------:R-:W-:Y:S02]  /*8da0*/  SHF.R.U64 R179, R179, 0x3, RZ ;  /* 0x00000003b3b37819 */ /* 0x000fe400000012ff */
[----:B------:R-:W-:Y:S02]  /*8db0*/  IADD3 R26, P0, R122, 0x4020, RZ ;  /* 0x000040207a1a7810 */ /* 0x000fe40007f1e0ff */
[----:B------:R-:W-:-:S02]  /*8dc0*/  SHF.R.U64 R211, R211, 0x3, RZ ;  /* 0x00000003d3d37819 */ /* 0x000fc400000012ff */
[C---:B------:R-:W-:Y:S01]  /*8dd0*/  IADD3 R30, P6, R122.reuse, 0x6000, RZ ;  /* 0x000060007a1e7810 */ /* 0x040fe20007fde0ff */
[--C-:B------:R-:W-:Y:S01]  /*8de0*/  IMAD.X R99, RZ, RZ, R123.reuse, P0 ;  /* 0x000000ffff637224 */ /* 0x100fe200000e067b */
[C---:B------:R-:W-:Y:S02]  /*8df0*/  LOP3.LUT R5, R122.reuse, 0x380, RZ, 0xc0, !PT ;  /* 0x000003807a057812 */ /* 0x040fe400078ec0ff */
[C---:B------:R-:W-:Y:S01]  /*8e00*/  IADD3 R52, P5, R122.reuse, 0x2040, RZ ;  /* 0x000020407a347810 */ /* 0x040fe20007fbe0ff */
[--C-:B------:R-:W-:Y:S01]  /*8e10*/  IMAD.X R111, RZ, RZ, R123.reuse, P6 ;  /* 0x000000ffff6f7224 */ /* 0x100fe200030e067b */
[----:B------:R-:W-:Y:S02]  /*8e20*/  IADD3 R56, P2, R122, 0x2060, RZ ;  /* 0x000020607a387810 */ /* 0x000fe40007f5e0ff */
[----:B------:R-:W-:Y:S01]  /*8e30*/  SHF.R.U64 R40, R40, 0x3, RZ ;  /* 0x0000000328287819 */ /* 0x000fe200000012ff */
[--C-:B------:R-:W-:Y:S01]  /*8e40*/  IMAD.X R53, RZ, RZ, R123.reuse, P5 ;  /* 0x000000ffff357224 */ /* 0x100fe200028e067b */
[----:B------:R-:W-:Y:S01]  /*8e50*/  SHF.R.U64 R36, R36, 0x3, RZ ;  /* 0x0000000324247819 */ /* 0x000fe200000012ff */
[----:B------:R-:W-:Y:S01]  /*8e60*/  IMAD.X R57, RZ, RZ, R123, P2 ;  /* 0x000000ffff397224 */ /* 0x000fe200010e067b */
[----:B------:R-:W-:-:S02]  /*8e70*/  LOP3.LUT R48, R179, R48, RZ, 0x3c, !PT ;  /* 0x00000030b3307212 */ /* 0x000fc400078e3cff */
[----:B------:R-:W-:Y:S02]  /*8e80*/  LOP3.LUT R60, R211, R60, RZ, 0x3c, !PT ;  /* 0x0000003cd33c7212 */ /* 0x000fe400078e3cff */
[----:B------:R-:W-:Y:S02]  /*8e90*/  LOP3.LUT R179, R26, 0x380, RZ, 0xc0, !PT ;  /* 0x000003801ab37812 */ /* 0x000fe400078ec0ff */
[----:B------:R-:W-:Y:S02]  /*8ea0*/  IADD3 R4, P1, R122, 0x6060, RZ ;  /* 0x000060607a047810 */ /* 0x000fe40007f3e0ff */
[----:B------:R-:W-:Y:S02]  /*8eb0*/  LOP3.LUT R211, R30, 0x380, RZ, 0xc0, !PT ;  /* 0x000003801ed37812 */ /* 0x000fe400078ec0ff */
[----:B------:R-:W-:Y:S02]  /*8ec0*/  SHF.R.U64 R5, R5, 0x3, RZ ;  /* 0x0000000305057819 */ /* 0x000fe400000012ff */
[----:B------:R-:W-:-:S02]  /*8ed0*/  LOP3.LUT R40, R40, R183, RZ, 0x3c, !PT ;  /* 0x000000b728287212 */ /* 0x000fc400078e3cff */
[----:B------:R-:W-:Y:S02]  /*8ee0*/  LOP3.LUT R36, R36, R181, RZ, 0x3c, !PT ;  /* 0x000000b524247212 */ /* 0x000fe400078e3cff */
[----:B------:R-:W-:Y:S02]  /*8ef0*/  LOP3.LUT R183, R56, 0x380, RZ, 0xc0, !PT ;  /* 0x0000038038b77812 */ /* 0x000fe400078ec0ff */
[C---:B------:R-:W-:Y:S02]  /*8f00*/  IADD3 R102, P4, R122.reuse, 0x4040, RZ ;  /* 0x000040407a667810 */ /* 0x040fe40007f9e0ff */
[C---:B------:R-:W-:Y:S02]  /*8f10*/  IADD3 R106, P3, R122.reuse, 0x4060, RZ ;  /* 0x000040607a6a7810 */ /* 0x040fe40007f7e0ff */
[C---:B------:R-:W-:Y:S01]  /*8f20*/  IADD3 R3, P5, R122.reuse, 0x6020, RZ ;  /* 0x000060207a037810 */ /* 0x040fe20007fbe0ff */
[--C-:B------:R-:W-:Y:S01]  /*8f30*/  IMAD.X R103, RZ, RZ, R123.reuse, P4 ;  /* 0x000000ffff677224 */ /* 0x100fe200020e067b */
[----:B------:R-:W-:Y:S01]  /*8f40*/  IADD3 R7, P2, R122, 0x6040, RZ ;  /* 0x000060407a077810 */ /* 0x000fe20007f5e0ff */
[--C-:B------:R-:W-:Y:S01]  /*8f50*/  IMAD.X R107, RZ, RZ, R123.reuse, P3 ;  /* 0x000000ffff6b7224 */ /* 0x100fe200018e067b */
[----:B------:R-:W-:Y:S01]  /*8f60*/  LOP3.LUT R181, R52, 0x380, RZ, 0xc0, !PT ;  /* 0x0000038034b57812 */ /* 0x000fe200078ec0ff */
[--C-:B------:R-:W-:Y:S01]  /*8f70*/  IMAD.X R115, RZ, RZ, R123.reuse, P5 ;  /* 0x000000ffff737224 */ /* 0x100fe200028e067b */
[----:B------:R-:W-:Y:S01]  /*8f80*/  SHF.R.U64 R179, R179, 0x3, RZ ;  /* 0x00000003b3b37819 */ /* 0x000fe200000012ff */
[----:B------:R-:W-:Y:S01]  /*8f90*/  IMAD.X R119, RZ, RZ, R123, P2 ;  /* 0x000000ffff777224 */ /* 0x000fe200010e067b */
[----:B------:R-:W-:-:S02]  /*8fa0*/  SHF.R.U64 R211, R211, 0x3, RZ ;  /* 0x00000003d3d37819 */ /* 0x000fc400000012ff */
[----:B------:R-:W-:Y:S02]  /*8fb0*/  LOP3.LUT R27, R4, 0x380, RZ, 0xc0, !PT ;  /* 0x00000380041b7812 */ /* 0x000fe400078ec0ff */
[----:B------:R-:W-:Y:S01]  /*8fc0*/  LOP3.LUT R122, R5, R122, RZ, 0x3c, !PT ;  /* 0x0000007a057a7212 */ /* 0x000fe200078e3cff */
[----:B------:R-:W-:Y:S01]  /*8fd0*/  IMAD.X R5, RZ, RZ, R123, P1 ;  /* 0x000000ffff057224 */ /* 0x000fe200008e067b */
[----:B------:R-:W-:Y:S02]  /*8fe0*/  SHF.R.U64 R183, R183, 0x3, RZ ;  /* 0x00000003b7b77819 */ /* 0x000fe400000012ff */
[----:B------:R-:W-:Y:S02]  /*8ff0*/  SHF.R.U64 R181, R181, 0x3, RZ ;  /* 0x00000003b5b57819 */ /* 0x000fe400000012ff */
[----:B------:R-:W-:Y:S02]  /*9000*/  LOP3.LUT R98, R179, R26, RZ, 0x3c, !PT ;  /* 0x0000001ab3627212 */ /* 0x000fe400078e3cff */
[----:B------:R-:W-:-:S02]  /*9010*/  LOP3.LUT R110, R211, R30, RZ, 0x3c, !PT ;  /* 0x0000001ed36e7212 */ /* 0x000fc400078e3cff */
[----:B------:R-:W-:Y:S02]  /*9020*/  LOP3.LUT R26, R3, 0x380, RZ, 0xc0, !PT ;  /* 0x00000380031a7812 */ /* 0x000fe400078ec0ff */
[----:B------:R-:W-:Y:S02]  /*9030*/  SHF.R.U64 R27, R27, 0x3, RZ ;  /* 0x000000031b1b7819 */ /* 0x000fe400000012ff */
[----:B------:R-:W-:Y:S02]  /*9040*/  MOV R123, R122 ;  /* 0x0000007a007b7202 */ /* 0x000fe40000000f00 */
[----:B------:R-:W-:Y:S02]  /*9050*/  LOP3.LUT R30, R7, 0x380, RZ, 0xc0, !PT ;  /* 0x00000380071e7812 */ /* 0x000fe400078ec0ff */
[----:B------:R-:W-:Y:S01]  /*9060*/  LOP3.LUT R56, R183, R56, RZ, 0x3c, !PT ;  /* 0x00000038b7387212 */ /* 0x000fe200078e3cff */
[----:B------:R0:W-:Y:S01]  /*9070*/  STSM.16.M88.4 [R123], R8 ;  /* 0x000000087b007844 */ /* 0x0001e20000000200 */
[----:B------:R-:W-:-:S02]  /*9080*/  LOP3.LUT R52, R181, R52, RZ, 0x3c, !PT ;  /* 0x00000034b5347212 */ /* 0x000fc400078e3cff */
[----:B------:R-:W-:Y:S02]  /*9090*/  LOP3.LUT R183, R106, 0x380, RZ, 0xc0, !PT ;  /* 0x000003806ab77812 */ /* 0x000fe400078ec0ff */
[----:B------:R-:W-:Y:S02]  /*90a0*/  LOP3.LUT R181, R102, 0x380, RZ, 0xc0, !PT ;  /* 0x0000038066b57812 */ /* 0x000fe400078ec0ff */
[----:B------:R-:W-:Y:S02]  /*90b0*/  SHF.R.U64 R26, R26, 0x3, RZ ;  /* 0x000000031a1a7819 */ /* 0x000fe400000012ff */
[----:B------:R-:W-:Y:S02]  /*90c0*/  LOP3.LUT R4, R27, R4, RZ, 0x3c, !PT ;  /* 0x000000041b047212 */ /* 0x000fe400078e3cff */
[----:B------:R-:W-:Y:S02]  /*90d0*/  SHF.R.U64 R30, R30, 0x3, RZ ;  /* 0x000000031e1e7819 */ /* 0x000fe400000012ff */
[----:B------:R-:W-:-:S02]  /*90e0*/  SHF.R.U64 R183, R183, 0x3, RZ ;  /* 0x00000003b7b77819 */ /* 0x000fc400000012ff */
[----:B------:R-:W-:Y:S02]  /*90f0*/  MOV R122, R20 ;  /* 0x00000014007a7202 */ /* 0x000fe40000000f00 */
[----:B0-----:R-:W-:Y:S02]  /*9100*/  F2FP.F16.F32.PACK_AB R8, R171, R173 ;  /* 0x000000adab08723e */ /* 0x001fe400000000ff */
[----:B------:R-:W-:Y:S02]  /*9110*/  F2FP.F16.F32.PACK_AB R9, R35, R34 ;  /* 0x000000222309723e */ /* 0x000fe400000000ff */
[----:B------:R-:W-:Y:S02]  /*9120*/  F2FP.F16.F32.PACK_AB R10, R169, R172 ;  /* 0x000000aca90a723e */ /* 0x000fe400000000ff */
[----:B------:R-:W-:Y:S02]  /*9130*/  F2FP.F16.F32.PACK_AB R11, R39, R38 ;  /* 0x00000026270b723e */ /* 0x000fe400000000ff */
[----:B------:R-:W-:-:S02]  /*9140*/  SHF.R.U64 R181, R181, 0x3, RZ ;  /* 0x00000003b5b57819 */ /* 0x000fc400000012ff */
[----:B------:R-:W-:Y:S01]  /*9150*/  LOP3.LUT R114, R26, R3, RZ, 0x3c, !PT ;  /* 0x000000031a727212 */ /* 0x000fe200078e3cff */
[----:B------:R0:W-:Y:S01]  /*9160*/  STSM.16.M88.4 [R122], R8 ;  /* 0x000000087a007844 */ /* 0x0001e20000000200 */
[----:B------:R-:W-:Y:S02]  /*9170*/  MOV R36, R36 ;  /* 0x0000002400247202 */ /* 0x000fe40000000f00 */
[----:B------:R-:W-:Y:S02]  /*9180*/  LOP3.LUT R118, R30, R7, RZ, 0x3c, !PT ;  /* 0x000000071e767212 */ /* 0x000fe400078e3cff */
[----:B------:R-:W-:Y:S01]  /*9190*/  MOV R40, R40 ;  /* 0x0000002800287202 */ /* 0x000fe20000000f00 */
[----:B------:R-:W-:Y:S01]  /*91a0*/  STSM.16.M88.4 [R36], R12 ;  /* 0x0000000c24007844 */ /* 0x000fe20000000200 */
[----:B------:R-:W-:Y:S02]  /*91b0*/  F2FP.F16.F32.PACK_AB R26, R160, R164 ;  /* 0x000000a4a01a723e */ /* 0x000fe400000000ff */
[----:B------:R-:W-:-:S02]  /*91c0*/  F2FP.F16.F32.PACK_AB R27, R55, R54 ;  /* 0x00000036371b723e */ /* 0x000fc400000000ff */
[----:B------:R-:W-:Y:S02]  /*91d0*/  MOV R21, R4 ;  /* 0x0000000400157202 */ /* 0x000fe40000000f00 */
[----:B------:R-:W-:Y:S01]  /*91e0*/  MOV R44, R44 ;  /* 0x0000002c002c7202 */ /* 0x000fe20000000f00 */
[----:B------:R-:W1:Y:S01]  /*91f0*/  LDC.64 R4, c[0x0][0xd00] ;  /* 0x00034000ff047b82 */ /* 0x000e620000000a00 */
[----:B------:R-:W-:Y:S01]  /*9200*/  F2FP.F16.F32.PACK_AB R30, R32, R158 ;  /* 0x0000009e201e723e */ /* 0x000fe200000000ff */
[----:B------:R-:W-:Y:S01]  /*9210*/  STSM.16.M88.4 [R40], R24 ;  /* 0x0000001828007844 */ /* 0x000fe20000000200 */
[----:B------:R-:W-:Y:S02]  /*9220*/  LOP3.LUT R106, R183, R106, RZ, 0x3c, !PT ;  /* 0x0000006ab76a7212 */ /* 0x000fe400078e3cff */
[----:B------:R-:W-:Y:S01]  /*9230*/  MOV R48, R48 ;  /* 0x0000003000307202 */ /* 0x000fe20000000f00 */
[----:B------:R-:W-:Y:S01]  /*9240*/  STSM.16.M88.4 [R44], R28 ;  /* 0x0000001c2c007844 */ /* 0x000fe20000000200 */
[----:B------:R-:W-:Y:S01]  /*9250*/  F2FP.F16.F32.PACK_AB R32, R65, R152 ;  /* 0x000000984120723e */ /* 0x000fe200000000ff */
[----:B0-----:R-:W0:Y:S01]  /*9260*/  LDC.64 R8, c[0x0][0xd00] ;  /* 0x00034000ff087b82 */ /* 0x001e220000000a00 */
[----:B------:R-:W-:-:S02]  /*9270*/  F2FP.F16.F32.PACK_AB R34, R69, R68 ;  /* 0x000000444522723e */ /* 0x000fc400000000ff */
[----:B------:R-:W-:Y:S02]  /*9280*/  F2FP.F16.F32.PACK_AB R35, R71, R70 ;  /* 0x000000464723723e */ /* 0x000fe400000000ff */
[----:B------:R-:W-:Y:S02]  /*9290*/  LOP3.LUT R102, R181, R102, RZ, 0x3c, !PT ;  /* 0x00000066b5667212 */ /* 0x000fe400078e3cff */
[----:B------:R-:W-:Y:S01]  /*92a0*/  MOV R52, R52 ;  /* 0x0000003400347202 */ /* 0x000fe20000000f00 */
[----:B------:R-:W-:Y:S01]  /*92b0*/  STSM.16.M88.4 [R48], R32 ;  /* 0x0000002030007844 */ /* 0x000fe20000000200 */
[----:B------:R-:W-:Y:S02]  /*92c0*/  F2FP.F16.F32.PACK_AB R74, R77, R76 ;  /* 0x0000004c4d4a723e */ /* 0x000fe400000000ff */
[----:B------:R-:W-:Y:S02]  /*92d0*/  F2FP.F16.F32.PACK_AB R75, R79, R78 ;  /* 0x0000004e4f4b723e */ /* 0x000fe400000000ff */
[----:B------:R-:W-:-:S02]  /*92e0*/  F2FP.F16.F32.PACK_AB R81, R83, R82 ;  /* 0x000000525351723e */ /* 0x000fc400000000ff */
[----:B------:R-:W-:Y:S01]  /*92f0*/  F2FP.F16.F32.PACK_AB R88, R89, R88 ;  /* 0x000000585958723e */ /* 0x000fe200000000ff */
[----:B------:R-:W-:Y:S01]  /*9300*/  STSM.16.M88.4 [R52], R72 ;  /* 0x0000004834007844 */ /* 0x000fe20000000200 */
[----:B------:R-:W-:Y:S02]  /*9310*/  MOV R56, R56 ;  /* 0x0000003800387202 */ /* 0x000fe40000000f00 */
[----:B------:R-:W-:Y:S02]  /*9320*/  F2FP.F16.F32.PACK_AB R82, R85, R84 ;  /* 0x000000545552723e */ /* 0x000fe400000000ff */
[----:B------:R-:W-:Y:S02]  /*9330*/  F2FP.F16.F32.PACK_AB R83, R87, R86 ;  /* 0x000000565753723e */ /* 0x000fe400000000ff */
[----:B------:R-:W-:Y:S01]  /*9340*/  F2FP.F16.F32.PACK_AB R89, R91, R90 ;  /* 0x0000005a5b59723e */ /* 0x000fe200000000ff */
[----:B0-----:R-:W-:Y:S01]  /*9350*/  IMAD.WIDE R8, R186, 0x4, R8 ;  /* 0x00000004ba087825 */ /* 0x001fe200078e0208 */
[----:B------:R-:W-:Y:S01]  /*9360*/  MOV R60, R60 ;  /* 0x0000003c003c7202 */ /* 0x000fe20000000f00 */
[----:B------:R-:W-:Y:S01]  /*9370*/  STSM.16.M88.4 [R56], R80 ;  /* 0x0000005038007844 */ /* 0x000fe20000000200 */
[----:B------:R-:W-:-:S02]  /*9380*/  MOV R7, R98 ;  /* 0x0000006200077202 */ /* 0x000fc40000000f00 */
[----:B------:R-:W-:Y:S02]  /*9390*/  F2FP.F16.F32.PACK_AB R90, R93, R92 ;  /* 0x0000005c5d5a723e */ /* 0x000fe400000000ff */
[----:B------:R-:W-:Y:S02]  /*93a0*/  F2FP.F16.F32.PACK_AB R91, R95, R94 ;  /* 0x0000005e5f5b723e */ /* 0x000fe400000000ff */
[----:B------:R-:W-:Y:S02]  /*93b0*/  F2FP.F16.F32.PACK_AB R96, R97, R96 ;  /* 0x000000606160723e */ /* 0x000fe400000000ff */
[----:B------:R-:W-:Y:S01]  /*93c0*/  MOV R20, R106 ;  /* 0x0000006a00147202 */ /* 0x000fe20000000f00 */
[----:B------:R-:W-:Y:S01]  /*93d0*/  STSM.16.M88.4 [R60], R88 ;  /* 0x000000583c007844 */ /* 0x000fe20000000200 */
[----:B------:R-:W-:Y:S02]  /*93e0*/  F2FP.F16.F32.PACK_AB R97, R46, R42 ;  /* 0x0000002a2e61723e */ /* 0x000fe400000000ff */
[----:B------:R-:W-:-:S02]  /*93f0*/  F2FP.F16.F32.PACK_AB R98, R101, R100 ;  /* 0x000000646562723e */ /* 0x000fc400000000ff */
[----:B------:R-:W-:Y:S02]  /*9400*/  F2FP.F16.F32.PACK_AB R99, R58, R50 ;  /* 0x000000323a63723e */ /* 0x000fe400000000ff */
[----:B------:R-:W-:Y:S02]  /*9410*/  F2FP.F16.F32.PACK_AB R104, R105, R104 ;  /* 0x000000686968723e */ /* 0x000fe400000000ff */
[----:B------:R-:W-:Y:S01]  /*9420*/  MOV R102, R102 ;  /* 0x0000006600667202 */ /* 0x000fe20000000f00 */
[----:B------:R-:W-:Y:S01]  /*9430*/  STSM.16.M88.4 [R7], R96 ;  /* 0x0000006007007844 */ /* 0x000fe20000000200 */
[----:B------:R-:W-:Y:S02]  /*9440*/  MOV R3, R114 ;  /* 0x0000007200037202 */ /* 0x000fe40000000f00 */
[----:B------:R-:W-:Y:S02]  /*9450*/  F2FP.F16.F32.PACK_AB R105, R66, R64 ;  /* 0x000000404269723e */ /* 0x000fe400000000ff */
[----:B------:R-:W-:-:S02]  /*9460*/  F2FP.F16.F32.PACK_AB R106, R109, R108 ;  /* 0x0000006c6d6a723e */ /* 0x000fc400000000ff */
[----:B------:R-:W-:Y:S02]  /*9470*/  F2FP.F16.F32.PACK_AB R107, R154, R153 ;  /* 0x000000999a6b723e */ /* 0x000fe400000000ff */
[----:B------:R-:W-:Y:S02]  /*9480*/  F2FP.F16.F32.PACK_AB R112, R113, R112 ;  /* 0x000000707170723e */ /* 0x000fe400000000ff */
[----:B------:R-:W-:Y:S01]  /*9490*/  F2FP.F16.F32.PACK_AB R113, R156, R155 ;  /* 0x0000009b9c71723e */ /* 0x000fe200000000ff */
        /* <DEDUP_REMOVED lines=9> */
[----:B------:R-:W-:Y:S02]  /*9530*/  F2FP.F16.F32.PACK_AB R123, R127, R126 ;  /* 0x0000007e7f7b723e */ /* 0x000fe400000000ff */
[----:B------:R-:W-:-:S02]  /*9540*/  F2FP.F16.F32.PACK_AB R129, R131, R130 ;  /* 0x000000828381723e */ /* 0x000fc400000000ff */
[----:B------:R-:W-:Y:S01]  /*9550*/  F2FP.F16.F32.PACK_AB R136, R137, R136 ;  /* 0x000000888988723e */ /* 0x000fe200000000ff */
[----:B------:R-:W-:Y:S01]  /*9560*/  STSM.16.M88.4 [R110], R120 ;  /* 0x000000786e007844 */ /* 0x000fe20000000200 */
[----:B------:R-:W-:Y:S02]  /*9570*/  F2FP.F16.F32.PACK_AB R130, R133, R132 ;  /* 0x000000848582723e */ /* 0x000fe400000000ff */
[----:B------:R-:W-:Y:S02]  /*9580*/  F2FP.F16.F32.PACK_AB R131, R135, R134 ;  /* 0x000000868783723e */ /* 0x000fe400000000ff */
[----:B------:R-:W-:Y:S02]  /*9590*/  F2FP.F16.F32.PACK_AB R137, R139, R138 ;  /* 0x0000008a8b89723e */ /* 0x000fe400000000ff */
[----:B------:R-:W-:Y:S01]  /*95a0*/  F2FP.F16.F32.PACK_AB R144, R145, R144 ;  /* 0x000000909190723e */ /* 0x000fe200000000ff */
[----:B------:R0:W-:Y:S01]  /*95b0*/  STSM.16.M88.4 [R3], R128 ;  /* 0x0000008003007844 */ /* 0x0001e20000000200 */
[----:B------:R-:W-:-:S02]  /*95c0*/  MOV R118, R118 ;  /* 0x0000007600767202 */ /* 0x000fc40000000f00 */
[----:B------:R-:W-:Y:S02]  /*95d0*/  F2FP.F16.F32.PACK_AB R138, R141, R140 ;  /* 0x0000008c8d8a723e */ /* 0x000fe400000000ff */
[----:B------:R-:W-:Y:S02]  /*95e0*/  F2FP.F16.F32.PACK_AB R139, R143, R142 ;  /* 0x0000008e8f8b723e */ /* 0x000fe400000000ff */
[----:B------:R-:W-:Y:S02]  /*95f0*/  F2FP.F16.F32.PACK_AB R145, R147, R146 ;  /* 0x000000929391723e */ /* 0x000fe400000000ff */
[----:B------:R-:W-:Y:S01]  /*9600*/  F2FP.F16.F32.PACK_AB R146, R149, R148 ;  /* 0x000000949592723e */ /* 0x000fe200000000ff */
[----:B------:R2:W-:Y:S01]  /*9610*/  STSM.16.M88.4 [R118], R136 ;  /* 0x0000008876007844 */ /* 0x0005e20000000200 */
[----:B------:R-:W-:Y:S02]  /*9620*/  F2FP.F16.F32.PACK_AB R147, R151, R150 ;  /* 0x000000969793723e */ /* 0x000fe400000000ff */
[----:B------:R-:W-:-:S02]  /*9630*/  ISETP.NE.U32.AND P6, PT, RZ, UR6, PT ;  /* 0x00000006ff007c0c */ /* 0x000fc4000bfc5070 */
[----:B-1----:R-:W-:Y:S01]  /*9640*/  ISETP.NE.U32.AND P0, PT, R4, RZ, PT ;  /* 0x000000ff0400720c */ /* 0x002fe20003f05070 */
[----:B------:R2:W-:Y:S01]  /*9650*/  STSM.16.M88.4 [R21], R144 ;  /* 0x0000009015007844 */ /* 0x0005e20000000200 */
[----:B------:R-:W-:Y:S01]  /*9660*/  BAR.SYNC.DEFER_BLOCKING 0x1, 0x100 ;  /* 0x0044000000007b1d */ /* 0x000fe20000010000 */
[----:B------:R-:W-:Y:S01]  /*9670*/  ISETP.NE.AND.EX P6, PT, RZ, UR7, PT, P6 ;  /* 0x00000007ff007c0c */ /* 0x000fe2000bfc5360 */
[----:B------:R-:W-:Y:S01]  /*9680*/  IMAD.MOV.U32 R4, RZ, RZ, RZ ;  /* 0x000000ffff047224 */ /* 0x000fe200078e00ff */
[----:B------:R-:W-:-:S11]  /*9690*/  ISETP.NE.AND.EX P0, PT, R5, RZ, PT, P0 ;  /* 0x000000ff0500720c */ /* 0x000fd60003f05300 */
[C---:B------:R-:W-:Y:S01]  /*96a0*/  @P6 LEA R10, P4, R186.reuse, UR6, 0x2 ;  /* 0x00000006ba0a6c11 */ /* 0x040fe2000f8810ff */
[----:B------:R-:W-:Y:S02]  /*96b0*/  ULDC UR6, c[0x0][0xb88] ;  /* 0x0002e20000067ab9 */ /* 0x000fe40000000800 */
[----:B0-----:R-:W-:Y:S01]  /*96c0*/  IMAD.U32 R3, RZ, RZ, UR6 ;  /* 0x00000006ff037e24 */ /* 0x001fe2000f8e00ff */
[----:B------:R-:W-:Y:S01]  /*96d0*/  @P6 LEA.HI.X R11, R186, UR7, R193, 0x2, P4 ;  /* 0x00000007ba0b6c11 */ /* 0x000fe2000a0f14c1 */
[----:B------:R2:W5:Y:S01]  /*96e0*/  @P0 LDG.E R4, desc[UR44][R8.64] ;  /* 0x0000002c08040981 */ /* 0x000562000c1e1900 */
[----:B------:R-:W-:-:S03]  /*96f0*/  IMAD R5, R195, 0x40, R16 ;  /* 0x00000040c3057824 */ /* 0x000fc600078e0210 */
[----:B------:R2:W5:Y:S01]  /*9700*/  @P6 LDG.E R3, desc[UR44][R10.64] ;  /* 0x0000002c0a036981 */ /* 0x000562000c1e1900 */
        /* <DEDUP_REMOVED lines=22> */
[----:B------:R-:W-:-:S02]  /*9870*/  P2R R5, PR, RZ, 0x20 ;  /* 0x00000020ff057803 */ /* 0x000fc40000000000 */
[C---:B------:R-:W-:Y:S02]  /*9880*/  IADD3 R41, P1, R176.reuse, 0x6000, RZ ;  /* 0x00006000b0297810 */ /* 0x040fe40007f3e0ff */
[C---:B------:R-:W-:Y:S02]  /*9890*/  IADD3 R45, P2, R176.reuse, 0x7000, RZ ;  /* 0x00007000b02d7810 */ /* 0x040fe40007f5e0ff */
[C---:B------:R-:W-:Y:S02]  /*98a0*/  IADD3 R49, P3, R176.reuse, 0x8000, RZ ;  /* 0x00008000b0317810 */ /* 0x040fe40007f7e0ff */
[C---:B------:R-:W-:Y:S02]  /*98b0*/  IADD3 R53, P4, R176.reuse, 0x9000, RZ ;  /* 0x00009000b0357810 */ /* 0x040fe40007f9e0ff */
[----:B------:R-:W-:Y:S02]  /*98c0*/  IADD3 R57, P5, R176, 0xa000, RZ ;  /* 0x0000a000b0397810 */ /* 0x000fe40007fbe0ff */
[----:B------:R-:W-:-:S02]  /*98d0*/  LOP3.LUT R36, R37, 0x380, RZ, 0xc0, !PT ;  /* 0x0000038025247812 */ /* 0x000fc400078ec0ff */
[----:B------:R-:W-:Y:S02]  /*98e0*/  LOP3.LUT R40, R41, 0x380, RZ, 0xc0, !PT ;  /* 0x0000038029287812 */ /* 0x000fe400078ec0ff */
[----:B------:R-:W-:Y:S02]  /*98f0*/  LOP3.LUT R44, R45, 0x380, RZ, 0xc0, !PT ;  /* 0x000003802d2c7812 */ /* 0x000fe400078ec0ff */
[----:B------:R-:W-:Y:S02]  /*9900*/  LOP3.LUT R48, R49, 0x380, RZ, 0xc0, !PT ;  /* 0x0000038031307812 */ /* 0x000fe400078ec0ff */
[----:B------:R-:W-:Y:S02]  /*9910*/  LOP3.LUT R52, R53, 0x380, RZ, 0xc0, !PT ;  /* 0x0000038035347812 */ /* 0x000fe400078ec0ff */
[----:B------:R-:W-:Y:S02]  /*9920*/  LOP3.LUT R56, R57, 0x380, RZ, 0xc0, !PT ;  /* 0x0000038039387812 */ /* 0x000fe400078ec0ff */
[----:B------:R-:W-:-:S02]  /*9930*/  SHF.R.U64 R36, R36, 0x3, RZ ;  /* 0x0000000324247819 */ /* 0x000fc400000012ff */
[----:B------:R-:W-:Y:S02]  /*9940*/  SHF.R.U64 R40, R40, 0x3, RZ ;  /* 0x0000000328287819 */ /* 0x000fe400000012ff */
[----:B------:R-:W-:Y:S02]  /*9950*/  SHF.R.U64 R44, R44, 0x3, RZ ;  /* 0x000000032c2c7819 */ /* 0x000fe400000012ff */
[----:B------:R-:W-:Y:S02]  /*9960*/  SHF.R.U64 R48, R48, 0x3, RZ ;  /* 0x0000000330307819 */ /* 0x000fe400000012ff */
[----:B------:R-:W-:Y:S02]  /*9970*/  SHF.R.U64 R52, R52, 0x3, RZ ;  /* 0x0000000334347819 */ /* 0x000fe400000012ff */
[----:B------:R-:W-:Y:S02]  /*9980*/  SHF.R.U64 R56, R56, 0x3, RZ ;  /* 0x0000000338387819 */ /* 0x000fe400000012ff */
[----:B------:R-:W-:-:S02]  /*9990*/  LOP3.LUT R36, R36, R37, RZ, 0x3c, !PT ;  /* 0x0000002524247212 */ /* 0x000fc400078e3cff */
[----:B------:R-:W-:Y:S02]  /*99a0*/  LOP3.LUT R40, R40, R41, RZ, 0x3c, !PT ;  /* 0x0000002928287212 */ /* 0x000fe400078e3cff */
[----:B------:R-:W-:Y:S02]  /*99b0*/  LOP3.LUT R44, R44, R45, RZ, 0x3c, !PT ;  /* 0x0000002d2c2c7212 */ /* 0x000fe400078e3cff */
[----:B------:R-:W-:Y:S02]  /*99c0*/  LOP3.LUT R48, R48, R49, RZ, 0x3c, !PT ;  /* 0x0000003130307212 */ /* 0x000fe400078e3cff */
[----:B------:R-:W-:Y:S02]  /*99d0*/  LOP3.LUT R52, R52, R53, RZ, 0x3c, !PT ;  /* 0x0000003534347212 */ /* 0x000fe400078e3cff */
[----:B------:R-:W-:Y:S01]  /*99e0*/  LOP3.LUT R56, R56, R57, RZ, 0x3c, !PT ;  /* 0x0000003938387212 */ /* 0x000fe200078e3cff */
[----:B--2---:R-:W-:Y:S06]  /*99f0*/  @P6 BRA `(.L_x_4245) ;  /* 0x0000000000106947 */ /* 0x004fec0003800000 */
[----:B------:R-:W-:Y:S05]  /*9a00*/  @!P0 BRA `(.L_x_4245) ;  /* 0x00000000000c8947 */ /* 0x000fea0003800000 */
[----:B------:R-:W2:Y:S04]  /*9a10*/  LDG.E R10, desc[UR44][R8.64] ;  /* 0x0000002c080a7981 */ /* 0x000ea8000c1e1900 */
[----:B-----5:R-:W2:Y:S02]  /*9a20*/  LDG.E R3, desc[UR44][R8.64+0x4] ;  /* 0x0000042c08037981 */ /* 0x020ea4000c1e1900 */
[----:B--2---:R-:W-:-:S07]  /*9a30*/  IMAD.IADD R3, R3, 0x1, -R10 ;  /* 0x0000000103037824 */ /* 0x004fce00078e0a0a */
.L_x_4245:
[----:B------:R-:W-:Y:S01]  /*9a40*/  ISETP.NE.AND P6, PT, R5, RZ, PT ;  /* 0x000000ff0500720c */ /* 0x000fe20003fc5270 */
[--C-:B------:R-:W-:Y:S01]  /*9a50*/  IMAD.X R57, RZ, RZ, R177.reuse, P5 ;  /* 0x000000ffff397224 */ /* 0x100fe200028e06b1 */
[----:B------:R-:W0:Y:S01]  /*9a60*/  SHFL.IDX PT, R5, R197, RZ, 0x1f ;  /* 0x00001fffc5057589 */ /* 0x000e2200000e0000 */
[--C-:B------:R-:W-:Y:S01]  /*9a70*/  IMAD.X R41, RZ, RZ, R177.reuse, P1 ;  /* 0x000000ffff297224 */ /* 0x100fe200008e06b1 */
[C---:B------:R-:W-:Y:S01]  /*9a80*/  IADD3 R65, P1, R176.reuse, 0xc000, RZ ;  /* 0x0000c000b0417810 */ /* 0x040fe20007f3e0ff */
[--C-:B------:R-:W-:Y:S01]  /*9a90*/  IMAD.X R37, RZ, RZ, R177.reuse, P6 ;  /* 0x000000ffff257224 */ /* 0x100fe200030e06b1 */
[C---:B------:R-:W-:Y:S01]  /*9aa0*/  IADD3 R61, P6, R176.reuse, 0xb000, RZ ;  /* 0x0000b000b03d7810 */ /* 0x040fe20007fde0ff */
[--C-:B------:R-:W-:Y:S01]  /*9ab0*/  IMAD.X R45, RZ, RZ, R177.reuse, P2 ;  /* 0x000000ffff2d7224 */ /* 0x100fe200010e06b1 */
[C---:B------:R-:W-:Y:S01]  /*9ac0*/  IADD3 R69, P2, R176.reuse, 0xd000, RZ ;  /* 0x0000d000b0457810 */ /* 0x040fe20007f5e0ff */
[--C-:B------:R-:W-:Y:S01]  /*9ad0*/  IMAD.X R49, RZ, RZ, R177.reuse, P3 ;  /* 0x000000ffff317224 */ /* 0x100fe200018e06b1 */
[C---:B------:R-:W-:Y:S01]  /*9ae0*/  IADD3 R73, P3, R176.reuse, 0xe000, RZ ;  /* 0x0000e000b0497810 */ /* 0x040fe20007f7e0ff */
[----:B------:R-:W-:Y:S01]  /*9af0*/  IMAD.X R53, RZ, RZ, R177, P4 ;  /* 0x000000ffff357224 */ /* 0x000fe200020e06b1 */
[----:B------:R-:W-:-:S02]  /*9b00*/  IADD3 R8, P4, R176, 0xf000, RZ ;  /* 0x0000f000b0087810 */ /* 0x000fc40007f9e0ff */
[----:B------:R-:W-:Y:S02]  /*9b10*/  LOP3.LUT R60, R61, 0x380, RZ, 0xc0, !PT ;  /* 0x000003803d3c7812 */ /* 0x000fe400078ec0ff */
[----:B------:R-:W-:Y:S01]  /*9b20*/  LOP3.LUT R64, R65, 0x380, RZ, 0xc0, !PT ;  /* 0x0000038041407812 */ /* 0x000fe200078ec0ff */
[----:B------:R-:W-:Y:S01]  /*9b30*/  IMAD.X R77, RZ, RZ, R177, P4 ;  /* 0x000000ffff4d7224 */ /* 0x000fe200020e06b1 */
[----:B------:R-:W-:Y:S02]  /*9b40*/  LOP3.LUT R68, R69, 0x380, RZ, 0xc0, !PT ;  /* 0x0000038045447812 */ /* 0x000fe400078ec0ff */
[----:B------:R-:W-:Y:S02]  /*9b50*/  LOP3.LUT R72, R73, 0x380, RZ, 0xc0, !PT ;  /* 0x0000038049487812 */ /* 0x000fe400078ec0ff */
[----:B------:R-:W-:Y:S02]  /*9b60*/  LOP3.LUT R7, R176, 0x380, RZ, 0xc0, !PT ;  /* 0x00000380b0077812 */ /* 0x000fe400078ec0ff */
[----:B------:R-:W-:-:S02]  /*9b70*/  SHF.R.U64 R60, R60, 0x3, RZ ;  /* 0x000000033c3c7819 */ /* 0x000fc400000012ff */
[----:B0-----:R-:W-:Y:S02]  /*9b80*/  ISETP.NE.AND P5, PT, R5, RZ, PT ;  /* 0x000000ff0500720c */ /* 0x001fe40003fa5270 */
[----:B------:R-:W-:Y:S02]  /*9b90*/  LOP3.LUT R5, R8, 0x380, RZ, 0xc0, !PT ;  /* 0x0000038008057812 */ /* 0x000fe400078ec0ff */
[----:B------:R-:W-:Y:S02]  /*9ba0*/  SHF.R.U64 R64, R64, 0x3, RZ ;  /* 0x0000000340407819 */ /* 0x000fe400000012ff */
[----:B------:R-:W-:Y:S02]  /*9bb0*/  SHF.R.U64 R68, R68, 0x3, RZ ;  /* 0x0000000344447819 */ /* 0x000fe400000012ff */
[----:B------:R-:W-:Y:S02]  /*9bc0*/  SHF.R.U64 R72, R72, 0x3, RZ ;  /* 0x0000000348487819 */ /* 0x000fe400000012ff */
[----:B------:R-:W-:-:S02]  /*9bd0*/  SHF.R.U64 R7, R7, 0x3, RZ ;  /* 0x0000000307077819 */ /* 0x000fc400000012ff */
        /* <DEDUP_REMOVED lines=9> */
[----:B------:R-:W-:-:S02]  /*9c70*/  LOP3.LUT R176, R7, R176, RZ, 0x3c, !PT ;  /* 0x000000b007b07212 */ /* 0x000fc400078e3cff */
[----:B------:R-:W-:Y:S02]  /*9c80*/  LOP3.LUT R76, R5, R8, RZ, 0x3c, !PT ;  /* 0x00000008054c7212 */ /* 0x000fe400078e3cff */
[----:B------:R-:W-:Y:S02]  /*9c90*/  SHF.R.S32.HI R80, RZ, 0x1f, R187 ;  /* 0x0000001fff507819 */ /* 0x000fe400000114bb */
[----:B------:R-:W-:Y:S02]  /*9ca0*/  SEL R81, R186, RZ, !P0 ;  /* 0x000000ffba517207 */ /* 0x000fe40004000000 */
[----:B------:R-:W-:Y:S02]  /*9cb0*/  SEL R193, R193, RZ, !P0 ;  /* 0x000000ffc1c17207 */ /* 0x000fe40004000000 */
[----:B-----5:R-:W-:Y:S01]  /*9cc0*/  SHF.R.S32.HI R21, RZ, 0x1f, R4 ;  /* 0x0000001fff157819 */ /* 0x020fe20000011404 */
[----:B------:R-:W-:Y:S06]  /*9cd0*/  @P5 BRA `(.L_x_4246) ;  /* 0x0000000000bc5947 */ /* 0x000fec0003800000 */
[----:B------:R-:W0:Y:S01]  /*9ce0*/  LDC R14, c[0x0][0xce8] ;  /* 0x00033a00ff0e7b82 */ /* 0x000e220000000800 */
[----:B------:R-:W-:Y:S01]  /*9cf0*/  IMAD.U32 R5, RZ, RZ, UR42 ;  /* 0x0000002aff057e24 */ /* 0x000fe2000f8e00ff */
[----:B------:R-:W-:Y:S02]  /*9d00*/  ULDC.64 UR6, c[0x0][0xc90] ;  /* 0x0003240000067ab9 */ /* 0x000fe40000000a00 */
[----:B------:R-:W-:Y:S02]  /*9d10*/  IMAD R10, R80, UR6, RZ ;  /* 0x00000006500a7c24 */ /* 0x000fe4000f8e02ff */
[----:B------:R-:W-:Y:S02]  /*9d20*/  IMAD R26, R5, 0x40, R200 ;  /* 0x00000040051a7824 */ /* 0x000fe400078e02c8 */
[----:B------:R-:W-:Y:S02]  /*9d30*/  IMAD.MOV.U32 R5, RZ, RZ, R21 ;  /* 0x000000ffff057224 */ /* 0x000fe400078e0015 */
[----:B------:R-:W-:-:S02]  /*9d40*/  IMAD R11, R187, UR7, R10 ;  /* 0x00000007bb0b7c24 */ /* 0x000fc4000f8e020a */
[----:B------:R-:W-:Y:S01]  /*9d50*/  IMAD.WIDE.U32 R8, R187, UR6, R4 ;  /* 0x00000006bb087c25 */ /* 0x000fe2000f8e0004 */
[----:B------:R-:W-:-:S03]  /*9d60*/  ULDC.64 UR6, c[0x0][0xc98] ;  /* 0x0003260000067ab9 */ /* 0x000fc60000000a00 */
[----:B------:R-:W-:Y:S02]  /*9d70*/  IMAD.MOV.U32 R5, RZ, RZ, R26 ;  /* 0x000000ffff057224 */ /* 0x000fe400078e001a */
[----:B------:R-:W-:Y:S02]  /*9d80*/  IMAD.IADD R9, R9, 0x1, R11 ;  /* 0x0000000109097824 */ /* 0x000fe400078e020b */
[----:B------:R-:W-:Y:S02]  /*9d90*/  IMAD R10, R193, UR6, RZ ;  /* 0x00000006c10a7c24 */ /* 0x000fe4000f8e02ff */
[----:B------:R-:W-:Y:S01]  /*9da0*/  IMAD.WIDE.U32 R8, R81, UR6, R8 ;  /* 0x0000000651087c25 */ /* 0x000fe2000f8e0008 */
[----:B0-----:R-:W-:-:S03]  /*9db0*/  ISETP.NE.AND P0, PT, R14, 0x1, PT ;  /* 0x000000010e00780c */ /* 0x001fc60003f05270 */
[----:B------:R-:W-:Y:S01]  /*9dc0*/  IMAD R10, R81, UR7, R10 ;  /* 0x00000007510a7c24 */ /* 0x000fe2000f8e020a */
[----:B------:R-:W-:-:S09]  /*9dd0*/  ULDC.64 UR6, c[0x0][0xc88] ;  /* 0x0003220000067ab9 */ /* 0x000fd20000000a00 */
[----:B------:R-:W0:Y:S08]  /*9de0*/  @P0 LDC R7, c[0x0][0xcec] ;  /* 0x00033b00ff070b82 */ /* 0x000e300000000800 */
[----:B------:R-:W1:Y:S01]  /*9df0*/  @P0 LDC R20, c[0x0][0xcf0] ;  /* 0x00033c00ff140b82 */ /* 0x000e620000000800 */
[----:B0-----:R-:W-:-:S05]  /*9e00*/  @P0 IMAD.HI.U32 R7, R26, R7, RZ ;  /* 0x000000071a070227 */ /* 0x001fca00078e00ff */
[----:B-1----:R-:W-:Y:S01]  /*9e10*/  @P0 SHF.R.U32.HI R5, RZ, R20, R7 ;  /* 0x00000014ff050219 */ /* 0x002fe20000011607 */
[----:B------:R-:W-:-:S03]  /*9e20*/  IMAD.U32 R20, RZ, RZ, UR42 ;  /* 0x0000002aff147e24 */ /* 0x000fc6000f8e00ff */
[--C-:B------:R-:W-:Y:S01]  /*9e30*/  SHF.R.S32.HI R11, RZ, 0x1f, R5.reuse ;  /* 0x0000001fff0b7819 */ /* 0x100fe20000011405 */
[----:B------:R-:W-:Y:S01]  /*9e40*/  IMAD.MOV R7, RZ, RZ, -R5 ;  /* 0x000000ffff077224 */ /* 0x000fe200078e0a05 */
[----:B------:R-:W-:Y:S01]  /*9e50*/  IADD3 R8, P0, R5, R8, RZ ;  /* 0x0000000805087210 */ /* 0x000fe20007f1e0ff */
[----:B------:R-:W-:Y:S02]  /*9e60*/  IMAD R27, R20, 0x40, R17 ;  /* 0x00000040141b7824 */ /* 0x000fe400078e0211 */
[----:B------:R-:W-:Y:S01]  /*9e70*/  IMAD R7, R14, R7, R26 ;  /* 0x000000070e077224 */ /* 0x000fe200078e021a */
[----:B------:R-:W-:Y:S01]  /*9e80*/  IADD3.X R9, R11, R9, R10, P0, !PT ;  /* 0x000000090b097210 */ /* 0x000fe200007fe40a */
[----:B------:R-:W-:-:S03]  /*9e90*/  IMAD R14, R3, R14, RZ ;  /* 0x0000000e030e7224 */ /* 0x000fc600078e02ff */
[----:B------:R-:W-:Y:S01]  /*9ea0*/  SHF.R.S32.HI R5, RZ, 0x1f, R7 ;  /* 0x0000001fff057819 */ /* 0x000fe20000011407 */
[----:B------:R-:W-:-:S04]  /*9eb0*/  IMAD.WIDE.U32 R8, R7, UR6, R8 ;  /* 0x0000000607087c25 */ /* 0x000fc8000f8e0008 */
[----:B------:R-:W-:-:S04]  /*9ec0*/  IMAD R10, R5, UR6, RZ ;  /* 0x00000006050a7c24 */ /* 0x000fc8000f8e02ff */
[----:B------:R-:W-:Y:S01]  /*9ed0*/  IMAD R5, R7, UR7, R10 ;  /* 0x0000000707057c24 */ /* 0x000fe2000f8e020a */
[----:B------:R-:W-:Y:S02]  /*9ee0*/  ULDC.64 UR6, c[0x0][0xc50] ;  /* 0x0003140000067ab9 */ /* 0x000fe40000000a00 */
[----:B------:R-:W-:Y:S01]  /*9ef0*/  LEA R7, P0, R8, UR6, 0x2 ;  /* 0x0000000608077c11 */ /* 0x000fe2000f8010ff */
[----:B------:R-:W-:-:S04]  /*9f00*/  IMAD.IADD R5, R9, 0x1, R5 ;  /* 0x0000000109057824 */ /* 0x000fc800078e0205 */
[----:B------:R-:W-:Y:S01]  /*9f10*/  SHFL.IDX PT, R10, R7, 0x1, 0x1c1f ;  /* 0x003c1f00070a7f89 */ /* 0x000fe200000e0000 */
[----:B------:R-:W-:Y:S01]  /*9f20*/  LEA.HI.X R15, R8, UR7, R5, 0x2, P0 ;  /* 0x00000007080f7c11 */ /* 0x000fe200080f1405 */
[----:B------:R-:W-:Y:S02]  /*9f30*/  IMAD.MOV R5, RZ, RZ, -R19 ;  /* 0x000000ffff057224 */ /* 0x000fe400078e0a13 */
[----:B------:R-:W-:Y:S03]  /*9f40*/  SHFL.IDX PT, R8, R7, RZ, 0x1c1f ;  /* 0x001c1fff07087589 */ /* 0x000fe600000e0000 */
[----:B------:R-:W-:Y:S01]  /*9f50*/  ISETP.NE.AND P0, PT, R18, R5, PT ;  /* 0x000000051200720c */ /* 0x000fe20003f05270 */
[----:B------:R-:W0:Y:S01]  /*9f60*/  SHFL.IDX PT, R9, R15, RZ, 0x1c1f ;  /* 0x001c1fff0f097589 */ /* 0x000e2200000e0000 */
[C---:B------:R-:W-:Y:S02]  /*9f70*/  VIADD R5, R27.reuse, 0x8 ;  /* 0x000000081b057836 */ /* 0x040fe40000000000 */
[-C--:B------:R-:W-:Y:S01]  /*9f80*/  ISETP.GE.OR P1, PT, R27, R14.reuse, P0 ;  /* 0x0000000e1b00720c */ /* 0x080fe20000726670 */
[----:B------:R-:W1:Y:S02]  /*9f90*/  SHFL.IDX PT, R11, R15, 0x1, 0x1c1f ;  /* 0x003c1f000f0b7f89 */ /* 0x000e6400000e0000 */
[----:B------:R-:W-:-:S10]  /*9fa0*/  ISETP.GE.OR P0, PT, R5, R14, P0 ;  /* 0x0000000e0500720c */ /* 0x000fd40000706670 */
[----:B0-----:R0:W-:Y:S04]  /*9fb0*/  @!P1 ST.E desc[UR44][R8.64], R0 ;  /* 0x0000000008009985 */ /* 0x0011e8000c10192c */
[----:B-1----:R0:W-:Y:S02]  /*9fc0*/  @!P0 ST.E desc[UR44][R10.64], R165 ;  /* 0x000000a50a008985 */ /* 0x0021e4000c10192c */
.L_x_4246:
[----:B------:R-:W1:Y:S01]  /*9fd0*/  LDC R84, c[0x0][0xce8] ;  /* 0x00033a00ff547b82 */ /* 0x000e620000000800 */
[----:B------:R-:W-:Y:S01]  /*9fe0*/  ULDC UR10, c[0x0][0xbc8] ;  /* 0x0002f200000a7ab9 */ /* 0x000fe20000000800 */
[----:B------:R-:W-:Y:S01]  /*9ff0*/  ULDC.64 UR6, c[0x0][0xba0] ;  /* 0x0002e80000067ab9 */ /* 0x000fe20000000a00 */
[----:B------:R-:W-:Y:S01]  /*a000*/  ISETP.GE.AND P0, PT, R192, UR10, PT ;  /* 0x0000000ac0007c0c */ /* 0x000fe2000bf06270 */
[----:B------:R-:W-:Y:S01]  /*a010*/  IMAD.U32 R87, RZ, RZ, UR42 ;  /* 0x0000002aff577e24 */ /* 0x000fe2000f8e00ff */
[----:B------:R-:W-:Y:S01]  /*a020*/  ISETP.GE.AND P1, PT, R16, UR10, PT ;  /* 0x0000000a10007c0c */ /* 0x000fe2000bf26270 */
[----:B0-----:R0:W5:Y:S01]  /*a030*/  LD.E.128 R8, desc[UR44][R176.64] ;  /* 0x0000002cb0087980 */ /* 0x001162000c101d00 */
[----:B------:R-:W-:-:S03]  /*a040*/  SEL R7, RZ, 0xffffffff, P0 ;  /* 0xffffffffff077807 */ /* 0x000fc60000000000 */
[----:B------:R-:W5:Y:S01]  /*a050*/  LD.E.128 R12, desc[UR44][R12.64] ;  /* 0x0000002c0c0c7980 */ /* 0x000f62000c101d00 */
[----:B------:R-:W-:Y:S01]  /*a060*/  SEL R0, RZ, 0x1, P1 ;  /* 0x00000001ff007807 */ /* 0x000fe20000800000 */
[----:B------:R-:W-:Y:S01]  /*a070*/  IMAD.SHL.U32 R7, R7, 0x2, RZ ;  /* 0x0000000207077824 */ /* 0x000fe200078e00ff */
[----:B------:R-:W-:Y:S01]  /*a080*/  ULDC.64 UR8, c[0x0][0xb80] ;  /* 0x0002e00000087ab9 */ /* 0x000fe20000000a00 */
[----:B------:R-:W5:Y:S04]  /*a090*/  LD.E.128 R24, desc[UR44][R24.64] ;  /* 0x0000002c18187980 */ /* 0x000f68000c101d00 */
[----:B------:R-:W5:Y:S04]  /*a0a0*/  LD.E.128 R28, desc[UR44][R28.64] ;  /* 0x0000002c1c1c7980 */ /* 0x000f68000c101d00 */
[----:B------:R-:W5:Y:S01]  /*a0b0*/  LD.E.128 R32, desc[UR44][R32.64] ;  /* 0x0000002c20207980 */ /* 0x000f62000c101d00 */
[----:B-1----:R-:W-:-:S02]  /*a0c0*/  ISETP.NE.AND P2, PT, R84, 0x1, PT ;  /* 0x000000015400780c */ /* 0x002fc40003f45270 */
[----:B------:R-:W-:Y:S01]  /*a0d0*/  ISETP.GE.AND P0, PT, R191, UR10, PT ;  /* 0x0000000abf007c0c */ /* 0x000fe2000bf06270 */
[----:B------:R-:W-:Y:S01]  /*a0e0*/  IMAD R5, R21, UR6, RZ ;  /* 0x0000000615057c24 */ /* 0x000fe2000f8e02ff */
[----:B------:R-:W-:Y:S01]  /*a0f0*/  LOP3.LUT R0, R7, 0x2, R0, 0xe2, !PT ;  /* 0x0000000207007812 */ /* 0x000fe200078ee200 */
[----:B------:R-:W5:Y:S01]  /*a100*/  LD.E.128 R36, desc[UR44][R36.64] ;  /* 0x0000002c24247980 */ /* 0x000f62000c101d00 */
[----:B------:R-:W-:-:S03]  /*a110*/  SEL R7, RZ, 0xffffffff, P0 ;  /* 0xffffffffff077807 */ /* 0x000fc60000000000 */
[----:B------:R-:W5:Y:S04]  /*a120*/  LD.E.128 R40, desc[UR44][R40.64] ;  /* 0x0000002c28287980 */ /* 0x000f68000c101d00 */
[----:B------:R-:W1:Y:S01]  /*a130*/  @P2 LDC R83, c[0x0][0xcec] ;  /* 0x00033b00ff532b82 */ /* 0x000e620000000800 */
[C---:B------:R-:W-:Y:S01]  /*a140*/  IMAD R21, R4.reuse, UR7, R5 ;  /* 0x0000000704157c24 */ /* 0x040fe2000f8e0205 */
[----:B------:R-:W5:Y:S01]  /*a150*/  LD.E.128 R44, desc[UR44][R44.64] ;  /* 0x0000002c2c2c7980 */ /* 0x000f62000c101d00 */
[----:B------:R-:W-:Y:S01]  /*a160*/  IMAD.WIDE.U32 R4, R4, UR6, RZ ;  /* 0x0000000604047c25 */ /* 0x000fe2000f8e00ff */
[----:B------:R-:W-:Y:S02]  /*a170*/  ULDC.64 UR6, c[0x0][0xbe8] ;  /* 0x0002fa0000067ab9 */ /* 0x000fe40000000a00 */
[----:B------:R-:W5:Y:S02]  /*a180*/  LD.E.128 R48, desc[UR44][R48.64] ;  /* 0x0000002c30307980 */ /* 0x000f64000c101d00 */
[----:B------:R-:W2:Y:S01]  /*a190*/  @P2 LDC R85, c[0x0][0xcf0] ;  /* 0x00033c00ff552b82 */ /* 0x000ea20000000800 */
[----:B------:R-:W-:Y:S01]  /*a1a0*/  IMAD.SHL.U32 R7, R7, 0x4, RZ ;  /* 0x0000000407077824 */ /* 0x000fe200078e00ff */
[----:B------:R-:W-:Y:S01]  /*a1b0*/  ISETP.GE.AND P0, PT, R190, UR10, PT ;  /* 0x0000000abe007c0c */ /* 0x000fe2000bf06270 */
[----:B------:R-:W-:Y:S01]  /*a1c0*/  IMAD R20, R80, UR6, RZ ;  /* 0x0000000650147c24 */ /* 0x000fe2000f8e02ff */
[----:B------:R-:W5:Y:S01]  /*a1d0*/  LD.E.128 R52, desc[UR44][R52.64] ;  /* 0x0000002c34347980 */ /* 0x000f62000c101d00 */
[----:B------:R-:W-:Y:S01]  /*a1e0*/  IMAD.IADD R5, R5, 0x1, R21 ;  /* 0x0000000105057824 */ /* 0x000fe200078e0215 */
[----:B------:R-:W-:Y:S01]  /*a1f0*/  LOP3.LUT R7, R7, 0x4, R0, 0xe2, !PT ;  /* 0x0000000407077812 */ /* 0x000fe200078ee200 */
[----:B------:R-:W-:Y:S01]  /*a200*/  IMAD R21, R187, UR7, R20 ;  /* 0x00000007bb157c24 */ /* 0x000fe2000f8e0214 */
[----:B------:R-:W-:Y:S01]  /*a210*/  SEL R20, RZ, 0xffffffff, P0 ;  /* 0xffffffffff147807 */ /* 0x000fe20000000000 */
[----:B------:R-:W-:Y:S01]  /*a220*/  IMAD R0, R194, 0x20, R195 ;  /* 0x00000020c2007824 */ /* 0x000fe200078e02c3 */
[----:B------:R-:W-:Y:S01]  /*a230*/  ISETP.GE.AND P0, PT, R189, UR10, PT ;  /* 0x0000000abd007c0c */ /* 0x000fe2000bf06270 */
[----:B------:R-:W-:Y:S01]  /*a240*/  IMAD.WIDE.U32 R4, R187, UR6, R4 ;  /* 0x00000006bb047c25 */ /* 0x000fe2000f8e0004 */
[----:B------:R-:W-:Y:S01]  /*a250*/  ULDC.64 UR6, c[0x0][0xbf0] ;  /* 0x0002fc0000067ab9 */ /* 0x000fe20000000a00 */
[----:B------:R-:W5:Y:S02]  /*a260*/  LD.E.128 R56, desc[UR44][R56.64] ;  /* 0x0000002c38387980 */ /* 0x000f64000c101d00 */
[----:B------:R-:W-:-:S02]  /*a270*/  IMAD R82, R87, 0x40, R0 ;  /* 0x0000004057527824 */ /* 0x000fc400078e0200 */
[----:B------:R-:W-:Y:S01]  /*a280*/  IMAD.IADD R5, R5, 0x1, R21 ;  /* 0x0000000105057824 */ /* 0x000fe200078e0215 */
[----:B------:R-:W-:Y:S01]  /*a290*/  SEL R21, RZ, 0xffffffff, P0 ;  /* 0xffffffffff157807 */ /* 0x000fe20000000000 */
[----:B------:R-:W-:Y:S01]  /*a2a0*/  IMAD.SHL.U32 R20, R20, 0x8, RZ ;  /* 0x0000000814147824 */ /* 0x000fe200078e00ff */
[----:B------:R-:W5:Y:S01]  /*a2b0*/  LD.E.128 R60, desc[UR44][R60.64] ;  /* 0x0000002c3c3c7980 */ /* 0x000f62000c101d00 */
[----:B------:R-:W-:Y:S02]  /*a2c0*/  IMAD R80, R193, UR6, RZ ;  /* 0x00000006c1507c24 */ /* 0x000fe4000f8e02ff */
[----:B-1----:R-:W-:Y:S01]  /*a2d0*/  @P2 IMAD.HI.U32 R0, R82, R83, RZ ;  /* 0x0000005352002227 */ /* 0x002fe200078e00ff */
[----:B------:R-:W-:Y:S01]  /*a2e0*/  LOP3.LUT R20, R20, 0x8, R7, 0xe2, !PT ;  /* 0x0000000814147812 */ /* 0x000fe200078ee207 */
[----:B------:R-:W5:Y:S02]  /*a2f0*/  LD.E.128 R64, desc[UR44][R64.64] ;  /* 0x0000002c40407980 */ /* 0x000f64000c101d00 */
[----:B------:R-:W-:-:S02]  /*a300*/  IMAD.SHL.U32 R83, R21, 0x10, RZ ;  /* 0x0000001015537824 */ /* 0x000fc400078e00ff */
[----:B------:R-:W-:Y:S01]  /*a310*/  IMAD.MOV.U32 R7, RZ, RZ, R82 ;  /* 0x000000ffff077224 */ /* 0x000fe200078e0052 */
[----:B--2---:R-:W-:Y:S01]  /*a320*/  @P2 SHF.R.U32.HI R7, RZ, R85, R0 ;  /* 0x00000055ff072219 */ /* 0x004fe20000011600 */
[C---:B------:R-:W-:Y:S01]  /*a330*/  IMAD R21, R81.reuse, UR7, R80 ;  /* 0x0000000751157c24 */ /* 0x040fe2000f8e0250 */
[----:B------:R-:W5:Y:S01]  /*a340*/  LD.E.128 R68, desc[UR44][R68.64] ;  /* 0x0000002c44447980 */ /* 0x000f62000c101d00 */
[----:B------:R-:W-:Y:S01]  /*a350*/  IMAD.WIDE.U32 R4, R81, UR6, R4 ;  /* 0x0000000651047c25 */ /* 0x000fe2000f8e0004 */
[----:B------:R-:W-:Y:S01]  /*a360*/  ISETP.GE.AND P0, PT, R188, UR10, PT ;  /* 0x0000000abc007c0c */ /* 0x000fe2000bf06270 */
[----:B------:R-:W-:Y:S01]  /*a370*/  ULDC.64 UR6, c[0x0][0xbe0] ;  /* 0x0002f80000067ab9 */ /* 0x000fe20000000a00 */
[----:B------:R-:W5:Y:S01]  /*a380*/  LD.E.128 R72, desc[UR44][R72.64] ;  /* 0x0000002c48487980 */ /* 0x000f62000c101d00 */
[----:B------:R-:W-:Y:S01]  /*a390*/  IMAD.IADD R5, R5, 0x1, R21 ;  /* 0x0000000105057824 */ /* 0x000fe200078e0215 */
[--C-:B------:R-:W-:Y:S01]  /*a3a0*/  SHF.R.S32.HI R21, RZ, 0x1f, R7.reuse ;  /* 0x0000001fff157819 */ /* 0x100fe20000011407 */
[----:B------:R-:W-:Y:S01]  /*a3b0*/  IMAD.MOV R81, RZ, RZ, -R7 ;  /* 0x000000ffff517224 */ /* 0x000fe200078e0a07 */
[----:B------:R-:W-:Y:S01]  /*a3c0*/  SEL R0, RZ, 0xffffffff, P0 ;  /* 0xffffffffff007807 */ /* 0x000fe20000000000 */
[----:B------:R-:W5:Y:S01]  /*a3d0*/  LD.E.128 R76, desc[UR44][R76.64] ;  /* 0x0000002c4c4c7980 */ /* 0x000f62000c101d00 */
[----:B------:R-:W-:Y:S01]  /*a3e0*/  LOP3.LUT R20, R83, 0x10, R20, 0xe2, !PT ;  /* 0x0000001053147812 */ /* 0x000fe200078ee214 */
[----:B------:R-:W-:Y:S01]  /*a3f0*/  IMAD R80, R21, UR6, RZ ;  /* 0x0000000615507c24 */ /* 0x000fe2000f8e02ff */
[----:B------:R-:W-:Y:S01]  /*a400*/  ISETP.GE.AND P0, PT, R199, UR10, PT ;  /* 0x0000000ac7007c0c */ /* 0x000fe2000bf06270 */
[----:B------:R-:W-:Y:S01]  /*a410*/  IMAD R21, R84, R81, R82 ;  /* 0x0000005154157224 */ /* 0x000fe200078e0252 */
[----:B------:R-:W-:Y:S01]  /*a420*/  @!PT LDS RZ, [RZ] ;  /* 0x00000000fffff984 */ /* 0x000fe20000000800 */
[----:B------:R-:W-:Y:S01]  /*a430*/  @!PT LDS RZ, [RZ] ;  /* 0x00000000fffff984 */ /* 0x000fe20000000800 */
[----:B------:R-:W-:Y:S01]  /*a440*/  @!PT LDS RZ, [RZ] ;  /* 0x00000000fffff984 */ /* 0x000fe20000000800 */
[----:B------:R-:W-:Y:S01]  /*a450*/  @!PT LDS RZ, [RZ] ;  /* 0x00000000fffff984 */ /* 0x000fe20000000800 */
[----:B------:R1:W-:Y:S06]  /*a460*/  MEMBAR.ALL.CTA ;  /* 0x0000000000007992 */ /* 0x0003ec0000008000 */
[----:B-1----:R-:W1:Y:S01]  /*a470*/  FENCE.VIEW.ASYNC.S ;  /* 0x00000000000073c6 */ /* 0x002e620000000000 */
[----:B------:R-:W-:Y:S01]  /*a480*/  IMAD.SHL.U32 R83, R0, 0x20, RZ ;  /* 0x0000002000537824 */ /* 0x000fe200078e00ff */
[----:B------:R-:W-:Y:S01]  /*a490*/  BSSY B1, `(.L_x_4247) ;  /* 0x000003b000017945 */ /* 0x000fe20003800000 */
[C---:B------:R-:W-:Y:S01]  /*a4a0*/  IMAD R81, R7.reuse, UR7, R80 ;  /* 0x0000000707517c24 */ /* 0x040fe2000f8e0250 */
[----:B------:R-:W-:Y:S01]  /*a4b0*/  SHF.R.S32.HI R0, RZ, 0x1f, R21 ;  /* 0x0000001fff007819 */ /* 0x000fe20000011415 */
[----:B------:R-:W-:Y:S01]  /*a4c0*/  IMAD.WIDE.U32 R4, R7, UR6, R4 ;  /* 0x0000000607047c25 */ /* 0x000fe2000f8e0004 */
[----:B------:R-:W-:Y:S01]  /*a4d0*/  ULDC.64 UR6, c[0x0][0xbd8] ;  /* 0x0002f60000067ab9 */ /* 0x000fe20000000a00 */
[----:B------:R-:W-:-:S02]  /*a4e0*/  SEL R7, RZ, 0x40, P0 ;  /* 0x00000040ff077807 */ /* 0x000fc40000000000 */
[----:B------:R-:W-:Y:S01]  /*a4f0*/  IMAD.U32 R88, RZ, RZ, UR42 ;  /* 0x0000002aff587e24 */ /* 0x000fe2000f8e00ff */
[----:B------:R-:W-:Y:S01]  /*a500*/  ISETP.GE.AND P0, PT, R198, UR10, PT ;  /* 0x0000000ac6007c0c */ /* 0x000fe2000bf06270 */
[----:B------:R-:W-:Y:S01]  /*a510*/  IMAD.IADD R5, R5, 0x1, R81 ;  /* 0x0000000105057824 */ /* 0x000fe200078e0251 */
[----:B------:R-:W-:Y:S01]  /*a520*/  LOP3.LUT R20, R83, 0x20, R20, 0xe2, !PT ;  /* 0x0000002053147812 */ /* 0x000fe200078ee214 */
[----:B------:R-:W-:Y:S02]  /*a530*/  IMAD R0, R0, UR6, RZ ;  /* 0x0000000600007c24 */ /* 0x000fe4000f8e02ff */
[----:B------:R-:W-:Y:S01]  /*a540*/  IMAD R89, R3, R84, RZ ;  /* 0x0000005403597224 */ /* 0x000fe200078e02ff */
[----:B------:R-:W-:Y:S01]  /*a550*/  LOP3.LUT R7, R20, R7, RZ, 0xfc, !PT ;  /* 0x0000000714077212 */ /* 0x000fe200078efcff */
[----:B------:R-:W-:Y:S02]  /*a560*/  IMAD R88, R88, 0x40, R195 ;  /* 0x0000004058587824 */ /* 0x000fe400078e02c3 */
[C---:B------:R-:W-:Y:S01]  /*a570*/  IMAD R3, R21.reuse, UR7, R0 ;  /* 0x0000000715037c24 */ /* 0x040fe2000f8e0200 */
[----:B------:R-:W-:Y:S01]  /*a580*/  SEL R0, RZ, 0x80, P0 ;  /* 0x00000080ff007807 */ /* 0x000fe20000000000 */
[----:B------:R-:W-:Y:S01]  /*a590*/  IMAD.WIDE.U32 R4, R21, UR6, R4 ;  /* 0x0000000615047c25 */ /* 0x000fe2000f8e0004 */
[----:B------:R-:W-:Y:S01]  /*a5a0*/  UIADD3 UR6, UR40, 0x38820, URZ ;  /* 0x0003882028067890 */ /* 0x000fe2000fffe03f */
[----:B------:R-:W-:-:S02]  /*a5b0*/  ISETP.GE.AND P0, PT, R88, R89, PT ;  /* 0x000000595800720c */ /* 0x000fc40003f06270 */
[----:B------:R-:W-:Y:S01]  /*a5c0*/  IMAD.IADD R3, R5, 0x1, R3 ;  /* 0x0000000105037824 */ /* 0x000fe200078e0203 */
[----:B------:R-:W-:Y:S01]  /*a5d0*/  UPRMT UR6, URZ, 0x654, UR6 ;  /* 0x000006543f067896 */ /* 0x000fe20008000006 */
[C---:B------:R-:W-:Y:S02]  /*a5e0*/  LEA R86, P1, R4.reuse, UR8, 0x1 ;  /* 0x0000000804567c11 */ /* 0x040fe4000f8208ff */
[----:B------:R-:W-:Y:S02]  /*a5f0*/  LOP3.LUT R0, R7, R0, RZ, 0xfc, !PT ;  /* 0x0000000007007212 */ /* 0x000fe400078efcff */
[----:B------:R-:W-:Y:S01]  /*a600*/  LEA.HI.X R87, R4, UR9, R3, 0x1, P1 ;  /* 0x0000000904577c11 */ /* 0x000fe200088f0c03 */
[----:B-1----:R0:W1:Y:S03]  /*a610*/  SHFL.IDX PT, R20, R86, RZ, 0x181f ;  /* 0x00181fff56147589 */ /* 0x00206600000e0000 */
[----:B------:R-:W-:Y:S01]  /*a620*/  SYNCS.ARRIVE.TRANS64.RED.A1T0 RZ, [UR6], RZ ;  /* 0x000000ffffff79a7 */ /* 0x000fe20008100406 */
[----:B------:R0:W2:Y:S01]  /*a630*/  SHFL.IDX PT, R21, R87, RZ, 0x181f ;  /* 0x00181fff57157589 */ /* 0x0000a200000e0000 */
[----:B------:R-:W-:Y:S05]  /*a640*/  @P0 BRA `(.L_x_4248) ;  /* 0x00000000007c0947 */ /* 0x000fea0003800000 */
        /* <DEDUP_REMOVED lines=31> */
.L_x_4248:
[----:B------:R-:W-:Y:S05]  /*a840*/  BSYNC B1 ;  /* 0x0000000000017941 */ /* 0x000fea0003800000 */
.L_x_4247:
[----:B------:R-:W-:Y:S01]  /*a850*/  VIADD R3, R88, 0x20 ;  /* 0x0000002058037836 */ /* 0x000fe20000000000 */
[----:B---3-5:R4:W3:Y:S04]  /*a860*/  SHFL.IDX PT, R9, R87, 0x1, 0x181f ;  /* 0x00381f0057097f89 */ /* 0x0288e800000e0000 */
        /* <DEDUP_REMOVED lines=10> */
[----:B-1----:R-:W-:Y:S01]  /*a910*/  @!P3 LEA R20, P6, R191, R8, 0x1 ;  /* 0x00000008bf14b211 */ /* 0x002fe200078c08ff */
[----:B------:R0:W-:Y:S01]  /*a920*/  @!P0 ST.E.128 desc[UR44][R4.64], R12 ;  /* 0x0000000c04008985 */ /* 0x0001e2000c101d2c */
[----:B------:R-:W-:Y:S02]  /*a930*/  ISETP.GE.AND P0, PT, R188, UR10, PT ;  /* 0x0000000abc007c0c */ /* 0x000fe4000bf06270 */
[----:B------:R-:W-:Y:S02]  /*a940*/  @!P5 LEA.HI.X R11, R192, R9, R209, 0x1, P4 ;  /* 0x00000009c00bd211 */ /* 0x000fe400020f0cd1 */
[----:B------:R-:W-:-:S02]  /*a950*/  LOP3.LUT P4, RZ, R7, 0x40, RZ, 0xc0, !PT ;  /* 0x0000004007ff7812 */ /* 0x000fc4000788c0ff */
[----:B--2---:R-:W-:Y:S01]  /*a960*/  @!P3 LEA.HI.X R21, R191, R9, R208, 0x1, P6 ;  /* 0x00000009bf15b211 */ /* 0x004fe200030f0cd0 */
        /* <DEDUP_REMOVED lines=20> */
.L_x_4244:
[----:B------:R-:W0:Y:S01]  /*aab0*/  LDC.64 R8, c[0x0][0xd00] ;  /* 0x00034000ff087b82 */ /* 0x000e220000000a00 */
[C---:B------:R-:W-:Y:S01]  /*aac0*/  IMAD.SHL.U32 R5, R186.reuse, 0x4, RZ ;  /* 0x00000004ba057824 */ /* 0x040fe200078e00ff */
[----:B------:R-:W-:Y:S01]  /*aad0*/  SHF.L.U64.HI R0, R186, 0x2, R193 ;  /* 0x00000002ba007819 */ /* 0x000fe200000102c1 */
[----:B------:R-:W-:Y:S01]  /*aae0*/  ULDC.64 UR6, c[0x0][0xd08] ;  /* 0x0003420000067ab9 */ /* 0x000fe20000000a00 */
[----:B------:R-:W-:-:S04]  /*aaf0*/  IMAD.MOV.U32 R3, RZ, RZ, RZ ;  /* 0x000000ffff037224 */ /* 0x000fc800078e00ff */
[----:B------:R-:W1:Y:S01]  /*ab00*/  LDC R25, c[0x0][0xce8] ;  /* 0x00033a00ff197b82 */ /* 0x000e620000000800 */
[----:B0-----:R-:W-:Y:S02]  /*ab10*/  ISETP.NE.U32.AND P0, PT, R8, RZ, PT ;  /* 0x000000ff0800720c */ /* 0x001fe40003f05070 */
        /* <DEDUP_REMOVED lines=11> */
[----:B------:R-:W-:Y:S01]  /*abd0*/  ISETP.GE.AND P2, PT, R202, 0x40, PT ;  /* 0x00000040ca00780c */ /* 0x000fe20003f46270 */
[----:B-1----:R-:W-:-:S12]  /*abe0*/  @P1 BRA `(.L_x_4250) ;  /* 0x0000000000101947 */ /* 0x002fd80003800000 */
[----:B------:R-:W-:Y:S05]  /*abf0*/  @!P0 BRA `(.L_x_4250) ;  /* 0x00000000000c8947 */ /* 0x000fea0003800000 */
[----:B0-----:R-:W2:Y:S04]  /*ac00*/  LDG.E R5, desc[UR44][R8.64] ;  /* 0x0000002c08057981 */ /* 0x001ea8000c1e1900 */
[----:B-----5:R-:W2:Y:S02]  /*ac10*/  LDG.E R0, desc[UR44][R8.64+0x4] ;  /* 0x0000042c08007981 */ /* 0x020ea4000c1e1900 */
[----:B--2---:R-:W-:-:S07]  /*ac20*/  IMAD.IADD R0, R0, 0x1, -R5 ;  /* 0x0000000100007824 */ /* 0x004fce00078e0a05 */
.L_x_4250:
[----:B------:R-:W-:Y:S01]  /*ac30*/  BSSY B1, `(.L_x_4251) ;  /* 0x000002f000017945 */ /* 0x000fe20003800000 */
[----:B------:R-:W-:Y:S02]  /*ac40*/  SHF.R.S32.HI R13, RZ, 0x1f, R187 ;  /* 0x0000001fff0d7819 */ /* 0x000fe400000114bb */
[----:B------:R-:W-:Y:S02]  /*ac50*/  SEL R15, R186, RZ, !P0 ;  /* 0x000000ffba0f7207 */ /* 0x000fe40004000000 */
[----:B------:R-:W-:Y:S02]  /*ac60*/  SEL R193, R193, RZ, !P0 ;  /* 0x000000ffc1c17207 */ /* 0x000fe40004000000 */
[----:B-----5:R-:W-:Y:S01]  /*ac70*/  SHF.R.S32.HI R12, RZ, 0x1f, R3 ;  /* 0x0000001fff0c7819 */ /* 0x020fe20000011403 */
[----:B------:R-:W-:Y:S06]  /*ac80*/  @P2 BRA `(.L_x_4252) ;  /* 0x0000000000a42947 */ /* 0x000fec0003800000 */
[----:B0-----:R-:W0:Y:S01]  /*ac90*/  S2R R5, SR_TID.X ;  /* 0x0000000000057919 */ /* 0x001e220000002100 */
[----:B------:R-:W1:Y:S01]  /*aca0*/  LDC R11, c[0x0][0xce8] ;  /* 0x00033a00ff0b7b82 */ /* 0x000e620000000800 */
[----:B------:R-:W-:-:S04]  /*acb0*/  IMAD.U32 R4, RZ, RZ, UR42 ;  /* 0x0000002aff047e24 */ /* 0x000fc8000f8e00ff */
[----:B0-----:R-:W-:Y:S02]  /*acc0*/  IMAD R4, R4, 0x40, R5 ;  /* 0x0000004004047824 */ /* 0x001fe400078e0205 */
[----:B-1----:R-:W-:Y:S02]  /*acd0*/  IMAD R5, R0, R11, RZ ;  /* 0x0000000b00057224 */ /* 0x002fe400078e02ff */
[----:B------:R-:W-:-:S05]  /*ace0*/  VIADD R14, R4, 0xffffff80 ;  /* 0xffffff80040e7836 */ /* 0x000fca0000000000 */
        /* <DEDUP_REMOVED lines=10> */
[----:B------:R-:W1:Y:S01]  /*ad90*/  @P0 LDC R21, c[0x0][0xcf0] ;  /* 0x00033c00ff150b82 */ /* 0x000e620000000800 */
[----:B0-----:R-:W-:-:S04]  /*ada0*/  @P0 IMAD.HI.U32 R8, R14, R9, RZ ;  /* 0x000000090e080227 */ /* 0x001fc800078e00ff */
[----:B------:R-:W-:Y:S01]  /*adb0*/  IMAD R9, R187, UR7, R10 ;  /* 0x00000007bb097c24 */ /* 0x000fe2000f8e020a */
[----:B------:R-:W-:Y:S01]  /*adc0*/  ULDC.64 UR6, c[0x0][0xc98] ;  /* 0x0003260000067ab9 */ /* 0x000fe20000000a00 */
[----:B-1----:R-:W-:Y:S02]  /*add0*/  @P0 SHF.R.U32.HI R7, RZ, R21, R8 ;  /* 0x00000015ff070219 */ /* 0x002fe40000011608 */
        /* <DEDUP_REMOVED lines=20> */
.L_x_4252:
[----:B------:R-:W-:Y:S05]  /*af20*/  BSYNC B1 ;  /* 0x0000000000017941 */ /* 0x000fea0003800000 */
.L_x_4251:
[----:B------:R-:W-:Y:S01]  /*af30*/  ISETP.NE.AND P0, PT, R25, 0x1, PT ;  /* 0x000000011900780c */ /* 0x000fe20003f05270 */
[----:B------:R-:W-:Y:S01]  /*af40*/  ULDC.64 UR6, c[0x0][0xba0] ;  /* 0x0002e80000067ab9 */ /* 0x000fe20000000a00 */
[----:B------:R-:W-:Y:S01]  /*af50*/  ULDC UR8, c[0x0][0xbc8] ;  /* 0x0002f20000087ab9 */ /* 0x000fe20000000800 */
[----:B01----:R-:W-:Y:S01]  /*af60*/  IMAD R8, R12, UR6, RZ ;  /* 0x000000060c087c24 */ /* 0x003fe2000f8e02ff */
[----:B------:R-:W-:Y:S01]  /*af70*/  ISETP.GE.AND P1, PT, R192, UR8, PT ;  /* 0x00000008c0007c0c */ /* 0x000fe2000bf26270 */
[C---:B------:R-:W-:Y:S01]  /*af80*/  IMAD.WIDE.U32 R4, R3.reuse, UR6, RZ ;  /* 0x0000000603047c25 */ /* 0x040fe2000f8e00ff */
[----:B------:R-:W-:Y:S01]  /*af90*/  ISETP.GE.AND P2, PT, R16, UR8, PT ;  /* 0x0000000810007c0c */ /* 0x000fe2000bf46270 */
[----:B------:R-:W-:Y:S01]  /*afa0*/  BSSY B1, `(.L_x_4253) ;  /* 0x0000066000017945 */ /* 0x000fe20003800000 */
[----:B------:R-:W-:Y:S01]  /*afb0*/  SEL R9, RZ, 0xffffffff, P1 ;  /* 0xffffffffff097807 */ /* 0x000fe20000800000 */
[----:B------:R-:W-:Y:S01]  /*afc0*/  IMAD R3, R3, UR7, R8 ;  /* 0x0000000703037c24 */ /* 0x000fe2000f8e0208 */
[----:B------:R-:W-:Y:S01]  /*afd0*/  ULDC.64 UR6, c[0x0][0xbe8] ;  /* 0x0002fa0000067ab9 */ /* 0x000fe20000000a00 */
[----:B------:R-:W-:Y:S01]  /*afe0*/  IMAD R7, R194, 0x20, R195 ;  /* 0x00000020c2077824 */ /* 0x000fe200078e02c3 */
[----:B------:R-:W-:Y:S01]  /*aff0*/  ISETP.GE.AND P1, PT, R191, UR8, PT ;  /* 0x00000008bf007c0c */ /* 0x000fe2000bf26270 */
[----:B------:R-:W0:Y:S01]  /*b000*/  @P0 LDC R11, c[0x0][0xcec] ;  /* 0x00033b00ff0b0b82 */ /* 0x000e220000000800 */
[----:B------:R-:W-:-:S02]  /*b010*/  IMAD.U32 R10, RZ, RZ, UR42 ;  /* 0x0000002aff0a7e24 */ /* 0x000fc4000f8e00ff */
[----:B------:R-:W-:Y:S02]  /*b020*/  IMAD R8, R13, UR6, RZ ;  /* 0x000000060d087c24 */ /* 0x000fe4000f8e02ff */
[----:B------:R-:W-:Y:S01]  /*b030*/  IMAD.IADD R5, R5, 0x1, R3 ;  /* 0x0000000105057824 */ /* 0x000fe200078e0203 */
[----:B------:R-:W-:Y:S01]  /*b040*/  LEA R10, R10, R7, 0x6 ;  /* 0x000000070a0a7211 */ /* 0x000fe200078e30ff */
[----:B------:R-:W-:Y:S01]  /*b050*/  IMAD R3, R187, UR7, R8 ;  /* 0x00000007bb037c24 */ /* 0x000fe2000f8e0208 */
[----:B------:R-:W1:Y:S01]  /*b060*/  @P0 LDC R12, c[0x0][0xcf0] ;  /* 0x00033c00ff0c0b82 */ /* 0x000e620000000800 */
[----:B------:R-:W-:Y:S01]  /*b070*/  SEL R7, RZ, 0xffffffff, P1 ;  /* 0xffffffffff077807 */ /* 0x000fe20000800000 */
[----:B------:R-:W-:Y:S01]  /*b080*/  IMAD.SHL.U32 R9, R9, 0x2, RZ ;  /* 0x0000000209097824 */ /* 0x000fe200078e00ff */
[----:B------:R-:W-:Y:S01]  /*b090*/  SEL R8, RZ, 0x1, P2 ;  /* 0x00000001ff087807 */ /* 0x000fe20001000000 */
[----:B------:R-:W-:Y:S01]  /*b0a0*/  IMAD.WIDE.U32 R4, R187, UR6, R4 ;  /* 0x00000006bb047c25 */ /* 0x000fe2000f8e0004 */
[----:B------:R-:W-:Y:S01]  /*b0b0*/  ULDC.64 UR6, c[0x0][0xbf0] ;  /* 0x0002fc0000067ab9 */ /* 0x000fe20000000a00 */
[----:B------:R-:W-:-:S02]  /*b0c0*/  ISETP.GE.AND P1, PT, R190, UR8, PT ;  /* 0x00000008be007c0c */ /* 0x000fc4000bf26270 */
[----:B------:R-:W-:Y:S01]  /*b0d0*/  IMAD.SHL.U32 R7, R7, 0x4, RZ ;  /* 0x0000000407077824 */ /* 0x000fe200078e00ff */
[----:B------:R-:W-:Y:S01]  /*b0e0*/  LOP3.LUT R8, R9, 0x2, R8, 0xe2, !PT ;  /* 0x0000000209087812 */ /* 0x000fe200078ee208 */
[----:B------:R-:W-:Y:S01]  /*b0f0*/  IMAD.IADD R5, R5, 0x1, R3 ;  /* 0x0000000105057824 */ /* 0x000fe200078e0203 */
[----:B------:R-:W-:Y:S01]  /*b100*/  SEL R13, RZ, 0xffffffff, P1 ;  /* 0xffffffffff0d7807 */ /* 0x000fe20000800000 */
[----:B------:R-:W-:Y:S01]  /*b110*/  IMAD R3, R193, UR6, RZ ;  /* 0x00000006c1037c24 */ /* 0x000fe2000f8e02ff */
[----:B------:R-:W-:Y:S01]  /*b120*/  LOP3.LUT R8, R7, 0x4, R8, 0xe2, !PT ;  /* 0x0000000407087812 */ /* 0x000fe200078ee208 */
[----:B------:R-:W-:Y:S01]  /*b130*/  IMAD.WIDE.U32 R4, R15, UR6, R4 ;  /* 0x000000060f047c25 */ /* 0x000fe2000f8e0004 */
[----:B------:R-:W-:-:S03]  /*b140*/  ISETP.GE.AND P2, PT, R198, UR8, PT ;  /* 0x00000008c6007c0c */ /* 0x000fc6000bf46270 */
[----:B0-----:R-:W-:-:S04]  /*b150*/  @P0 IMAD.HI.U32 R7, R10, R11, RZ ;  /* 0x0000000b0a070227 */ /* 0x001fc800078e00ff */
[----:B------:R-:W-:Y:S01]  /*b160*/  IMAD R9, R15, UR7, R3 ;  /* 0x000000070f097c24 */ /* 0x000fe2000f8e0203 */
[----:B------:R-:W-:Y:S01]  /*b170*/  ULDC.64 UR6, c[0x0][0xbe0] ;  /* 0x0002f80000067ab9 */ /* 0x000fe20000000a00 */
[----:B------:R-:W-:Y:S01]  /*b180*/  IMAD.MOV.U32 R3, RZ, RZ, R10 ;  /* 0x000000ffff037224 */ /* 0x000fe200078e000a */
[----:B-1----:R-:W-:Y:S01]  /*b190*/  @P0 SHF.R.U32.HI R3, RZ, R12, R7 ;  /* 0x0000000cff030219 */ /* 0x002fe20000011607 */
[----:B------:R-:W-:Y:S01]  /*b1a0*/  IMAD.SHL.U32 R11, R13, 0x8, RZ ;  /* 0x000000080d0b7824 */ /* 0x000fe200078e00ff */
[----:B------:R-:W-:Y:S01]  /*b1b0*/  ISETP.GE.AND P0, PT, R189, UR8, PT ;  /* 0x00000008bd007c0c */ /* 0x000fe2000bf06270 */
[----:B------:R-:W-:Y:S01]  /*b1c0*/  IMAD.IADD R5, R5, 0x1, R9 ;  /* 0x0000000105057824 */ /* 0x000fe200078e0209 */
[--C-:B------:R-:W-:Y:S01]  /*b1d0*/  SHF.R.S32.HI R7, RZ, 0x1f, R3.reuse ;  /* 0x0000001fff077819 */ /* 0x100fe20000011403 */
[----:B------:R-:W-:Y:S01]  /*b1e0*/  IMAD.MOV R9, RZ, RZ, -R3 ;  /* 0x000000ffff097224 */ /* 0x000fe200078e0a03 */
[----:B------:R-:W-:Y:S01]  /*b1f0*/  LOP3.LUT R11, R11, 0x8, R8, 0xe2, !PT ;  /* 0x000000080b0b7812 */ /* 0x000fe200078ee208 */
[----:B------:R-:W-:Y:S01]  /*b200*/  IMAD.WIDE.U32 R4, R3, UR6, R4 ;  /* 0x0000000603047c25 */ /* 0x000fe2000f8e0004 */
[----:B------:R-:W-:-:S02]  /*b210*/  SEL R12, RZ, 0xffffffff, P0 ;  /* 0xffffffffff0c7807 */ /* 0x000fc40000000000 */
[----:B------:R-:W-:Y:S01]  /*b220*/  ISETP.GE.AND P0, PT, R188, UR8, PT ;  /* 0x00000008bc007c0c */ /* 0x000fe2000bf06270 */
[----:B------:R-:W-:Y:S02]  /*b230*/  IMAD R8, R7, UR6, RZ ;  /* 0x0000000607087c24 */ /* 0x000fe4000f8e02ff */
[----:B------:R-:W-:Y:S01]  /*b240*/  IMAD R7, R25, R9, R10 ;  /* 0x0000000919077224 */ /* 0x000fe200078e020a */
[----:B------:R-:W-:Y:S01]  /*b250*/  SEL R10, RZ, 0xffffffff, P0 ;  /* 0xffffffffff0a7807 */ /* 0x000fe20000000000 */
[----:B------:R-:W-:Y:S01]  /*b260*/  IMAD R9, R3, UR7, R8 ;  /* 0x0000000703097c24 */ /* 0x000fe2000f8e0208 */
[----:B------:R-:W-:Y:S01]  /*b270*/  ULDC.64 UR6, c[0x0][0xbd8] ;  /* 0x0002f60000067ab9 */ /* 0x000fe20000000a00 */
[----:B------:R-:W-:Y:S01]  /*b280*/  IMAD.U32 R26, RZ, RZ, UR42 ;  /* 0x0000002aff1a7e24 */ /* 0x000fe2000f8e00ff */
[----:B------:R-:W-:Y:S01]  /*b290*/  SHF.R.S32.HI R3, RZ, 0x1f, R7 ;  /* 0x0000001fff037819 */ /* 0x000fe20000011407 */
[----:B------:R-:W-:Y:S01]  /*b2a0*/  IMAD R27, R0, R25, RZ ;  /* 0x00000019001b7224 */ /* 0x000fe200078e02ff */
[----:B------:R-:W-:Y:S01]  /*b2b0*/  ISETP.GE.AND P0, PT, R199, UR8, PT ;  /* 0x00000008c7007c0c */ /* 0x000fe2000bf06270 */
[----:B------:R-:W-:-:S02]  /*b2c0*/  IMAD.IADD R5, R5, 0x1, R9 ;  /* 0x0000000105057824 */ /* 0x000fc400078e0209 */
[----:B------:R-:W-:Y:S02]  /*b2d0*/  IMAD R0, R3, UR6, RZ ;  /* 0x0000000603007c24 */ /* 0x000fe4000f8e02ff */
[----:B------:R-:W-:Y:S02]  /*b2e0*/  IMAD R26, R26, 0x40, R195 ;  /* 0x000000401a1a7824 */ /* 0x000fe400078e02c3 */
[----:B------:R-:W-:Y:S02]  /*b2f0*/  IMAD.SHL.U32 R12, R12, 0x10, RZ ;  /* 0x000000100c0c7824 */ /* 0x000fe400078e00ff */
[C---:B------:R-:W-:Y:S01]  /*b300*/  IMAD R3, R7.reuse, UR7, R0 ;  /* 0x0000000707037c24 */ /* 0x040fe2000f8e0200 */
[----:B------:R-:W-:Y:S01]  /*b310*/  SEL R0, RZ, 0x40, P0 ;  /* 0x00000040ff007807 */ /* 0x000fe20000000000 */
[----:B------:R-:W-:Y:S01]  /*b320*/  IMAD.WIDE.U32 R4, R7, UR6, R4 ;  /* 0x0000000607047c25 */ /* 0x000fe2000f8e0004 */
[----:B------:R-:W-:Y:S01]  /*b330*/  ISETP.GE.AND P0, PT, R26, R27, PT ;  /* 0x0000001b1a00720c */ /* 0x000fe20003f06270 */
[----:B------:R-:W-:Y:S01]  /*b340*/  ULDC.64 UR6, c[0x0][0xb80] ;  /* 0x0002e00000067ab9 */ /* 0x000fe20000000a00 */
[----:B------:R-:W-:Y:S01]  /*b350*/  LOP3.LUT R11, R12, 0x10, R11, 0xe2, !PT ;  /* 0x000000100c0b7812 */ /* 0x000fe200078ee20b */
[----:B------:R-:W-:Y:S01]  /*b360*/  IMAD.SHL.U32 R10, R10, 0x20, RZ ;  /* 0x000000200a0a7824 */ /* 0x000fe200078e00ff */
[----:B------:R-:W-:Y:S01]  /*b370*/  LEA R7, P1, R4, UR6, 0x1 ;  /* 0x0000000604077c11 */ /* 0x000fe2000f8208ff */
[----:B------:R-:W-:Y:S01]  /*b380*/  IMAD.IADD R3, R5, 0x1, R3 ;  /* 0x0000000105037824 */ /* 0x000fe200078e0203 */
[----:B------:R-:W-:-:S02]  /*b390*/  SEL R5, RZ, 0x80, P2 ;  /* 0x00000080ff057807 */ /* 0x000fc40001000000 */
[----:B------:R-:W-:Y:S01]  /*b3a0*/  LOP3.LUT R11, R10, 0x20, R11, 0xe2, !PT ;  /* 0x000000200a0b7812 */ /* 0x000fe200078ee20b */
[----:B------:R0:W1:Y:S01]  /*b3b0*/  SHFL.IDX PT, R8, R7, RZ, 0x181f ;  /* 0x00181fff07087589 */ /* 0x00006200000e0000 */
[----:B------:R-:W-:Y:S02]  /*b3c0*/  LEA.HI.X R3, R4, UR7, R3, 0x1, P1 ;  /* 0x0000000704037c11 */ /* 0x000fe400088f0c03 */
[----:B------:R-:W-:-:S03]  /*b3d0*/  LOP3.LUT R24, R11, R0, RZ, 0xfc, !PT ;  /* 0x000000000b187212 */ /* 0x000fc600078efcff */
        /* <DEDUP_REMOVED lines=34> */
.L_x_4254:
[----:B------:R-:W-:Y:S05]  /*b600*/  BSYNC B1 ;  /* 0x0000000000017941 */ /* 0x000fea0003800000 */
.L_x_4253:
        /* <DEDUP_REMOVED lines=10> */
[-C--:B-1----:R-:W-:Y:S02]  /*b6b0*/  @!P2 LEA R10, P0, R192, R8.reuse, 0x1 ;  /* 0x00000008c00aa211 */ /* 0x082fe400078008ff */
        /* <DEDUP_REMOVED lines=25> */
.L_x_4249:
[----:B------:R-:W-:Y:S05]  /*b850*/  BSYNC B0 ;  /* 0x0000000000007941 */ /* 0x000fea0003800000 */
.L_x_4243:
[----:B------:R-:W-:Y:S02]  /*b860*/  ULDC UR6, c[0x0][0xd3c] ;  /* 0x00034f0000067ab9 */ /* 0x000fe40000000800 */
[----:B------:R-:W-:-:S06]  /*b870*/  UISETP.GE.AND UP0, UPT, UR5, UR6, UPT ;  /* 0x000000060500728c */ /* 0x000fcc000bf06270 */
[----:B------:R-:W-:-:S13]  /*b880*/  PLOP3.LUT P0, PT, PT, PT, UP0, 0x80, 0x0 ;  /* 0x000000000000781c */ /* 0x000fda0003f0f008 */
[----:B------:R-:W-:Y:S05]  /*b890*/  @!P0 BRA `(.L_x_4255) ;  /* 0xffffff5400c08947 */ /* 0x000fea000383ffff */
[----:B------:R-:W-:Y:S05]  /*b8a0*/  EXIT ;  /* 0x000000000000794d */ /* 0x000fea0003800000 */
.L_x_4209:
        /* <DEDUP_REMOVED lines=16> */
.L_x_4256:
        /* <DEDUP_REMOVED lines=40> */
.L_x_4262:
        /* <DEDUP_REMOVED lines=12> */
.L_x_4261:
[----:B------:R-:W-:Y:S05]  /*bcf0*/  BSYNC B0 ;  /* 0x0000000000007941 */ /* 0x000fea0003800000 */
.L_x_4260:
        /* <DEDUP_REMOVED lines=21> */
.L_x_4258:
        /* <DEDUP_REMOVED lines=15> */
.L_x_4263:
        /* <DEDUP_REMOVED lines=28> */
.L_x_4259:
[----:B------:R-:W-:Y:S01]  /*c100*/  ULDC UR4, c[0x0][0xd3c] ;  /* 0x00034f0000047ab9 */ /* 0x000fe20000000800 */
[----:B------:R-:W-:Y:S02]  /*c110*/  IMAD.MOV.U32 R17, RZ, RZ, RZ ;  /* 0x000000ffff117224 */ /* 0x000fe400078e00ff */
[----:B------:R-:W-:Y:S02]  /*c120*/  IMAD.U32 R16, RZ, RZ, UR6 ;  /* 0x00000006ff107e24 */ /* 0x000fe4000f8e00ff */
[----:B------:R-:W-:Y:S02]  /*c130*/  IMAD.MOV.U32 R18, RZ, RZ, RZ ;  /* 0x000000ffff127224 */ /* 0x000fe400078e00ff */
[----:B------:R-:W-:-:S07]  /*c140*/  IMAD.U32 R19, RZ, RZ, UR4 ;  /* 0x00000004ff137e24 */ /* 0x000fce000f8e00ff */
.L_x_4264:
[----:B------:R-:W-:-:S13]  /*c150*/  ISETP.NE.AND P0, PT, R5, RZ, PT ;  /* 0x000000ff0500720c */ /* 0x000fda0003f05270 */
[----:B------:R-:W0:Y:S01]  /*c160*/  @!P0 S2R R3, SR_CgaCtaId ;  /* 0x0000000000038919 */ /* 0x000e220000008800 */
[----:B------:R-:W-:-:S04]  /*c170*/  @!P0 MOV R0, 0x400 ;  /* 0x0000040000008802 */ /* 0x000fc80000000f00 */
[----:B0-----:R-:W-:-:S05]  /*c180*/  @!P0 LEA R0, R3, R0, 0x18 ;  /* 0x0000000003008211 */ /* 0x001fca00078ec0ff */
[----:B------:R1:W-:Y:S01]  /*c190*/  @!P0 STS.128 [R0+0x388d0], R16 ;  /* 0x0388d01000008388 */ /* 0x0003e20000000c00 */
[----:B------:R-:W-:Y:S06]  /*c1a0*/  BAR.ARV 0x5, 0x180 ;  /* 0x0146000000007b1d */ /* 0x000fec0000002000 */
.L_x_4257:
        /* <DEDUP_REMOVED lines=18> */
[----:B-1----:R-:W-:-:S05]  /*c2d0*/  IMAD.SHL.U32 R0, R5, 0x8, RZ ;  /* 0x0000000805007824 */ /* 0x002fca00078e00ff */
[----:B------:R-:W-:-:S04]  /*c2e0*/  LOP3.LUT R2, R0, 0x1f8, RZ, 0xc0, !PT ;  /* 0x000001f800027812 */ /* 0x000fc800078ec0ff */
[----:B------:R-:W-:Y:S01]  /*c2f0*/  LOP3.LUT R3, R2, 0x38, R5, 0x78, !PT ;  /* 0x0000003802037812 */ /* 0x000fe200078e7805 */
[----:B------:R-:W-:Y:S01]  /*c300*/  IMAD.SHL.U32 R2, R5, 0x10, RZ ;  /* 0x0000001005027824 */ /* 0x000fe200078e00ff */
[----:B------:R-:W-:Y:S02]  /*c310*/  SHF.R.U32.HI R5, RZ, 0x3, R4 ;  /* 0x00000003ff057819 */ /* 0x000fe40000011604 */
[----:B------:R-:W-:Y:S02]  /*c320*/  LOP3.LUT R4, R0, 0x38, RZ, 0xc0, !PT ;  /* 0x0000003800047812 */ /* 0x000fe400078ec0ff */
[----:B------:R-:W-:Y:S02]  /*c330*/  LOP3.LUT R34, R3, 0x200, R0, 0xf8, !PT ;  /* 0x0000020003227812 */ /* 0x000fe400078ef800 */
[----:B------:R-:W-:Y:S02]  /*c340*/  LOP3.LUT R2, R5, 0x70, R2, 0xf8, !PT ;  /* 0x0000007005027812 */ /* 0x000fe400078ef802 */
[----:B------:R-:W-:Y:S01]  /*c350*/  LOP3.LUT R0, R4, 0x40, RZ, 0xfc, !PT ;  /* 0x0000004004007812 */ /* 0x000fe200078efcff */
[----:B------:R-:W-:Y:S01]  /*c360*/  IMAD R25, R34, 0x2, R23 ;  /* 0x0000000222197824 */ /* 0x000fe200078e0217 */
[----:B------:R-:W-:-:S02]  /*c370*/  LOP3.LUT R3, R4, 0x80, RZ, 0xfc, !PT ;  /* 0x0000008004037812 */ /* 0x000fc400078efcff */
[C---:B------:R-:W-:Y:S02]  /*c380*/  LOP3.LUT R2, R4.reuse, 0xc0, RZ, 0xfc, !PT ;  /* 0x000000c004027812 */ /* 0x040fe400078efcff */
[C---:B------:R-:W-:Y:S02]  /*c390*/  LOP3.LUT R0, R4.reuse, 0x100, RZ, 0xfc, !PT ;  /* 0x0000010004007812 */ /* 0x040fe400078efcff */
[C---:B------:R-:W-:Y:S02]  /*c3a0*/  LOP3.LUT R3, R4.reuse, 0x140, RZ, 0xfc, !PT ;  /* 0x0000014004037812 */ /* 0x040fe400078efcff */
[C---:B------:R-:W-:Y:S02]  /*c3b0*/  LOP3.LUT R2, R4.reuse, 0x180, RZ, 0xfc, !PT ;  /* 0x0000018004027812 */ /* 0x040fe400078efcff */
[----:B---3--:R-:W-:-:S07]  /*c3c0*/  LOP3.LUT R0, R4, 0x1c0, RZ, 0xfc, !PT ;  /* 0x000001c004007812 */ /* 0x008fce00078efcff */
.L_x_4332:
[----:B------:R-:W0:Y:S02]  /*c3d0*/  LDC.64 R2, c[0x0][0xd88] ;  /* 0x00036200ff027b82 */ /* 0x000e240000000a00 */
[----:B0-----:R-:W-:-:S05]  /*c3e0*/  IMAD.WIDE R2, R19, 0x4, R2 ;  /* 0x0000000413027825 */ /* 0x001fca00078e0202 */
[----:B--2---:R-:W2:Y:S01]  /*c3f0*/  LDG.E R35, desc[UR44][R2.64] ;  /* 0x0000002c02237981 */ /* 0x004ea2000c1e1900 */
        /* <DEDUP_REMOVED lines=36> */
[----:B---34-:R-:W-:Y:S05]  /*c640*/  @P0 BRA `(.L_x_4266) ;  /* 0x0000000000200947 */ /* 0x018fea0003800000 */
        /* <DEDUP_REMOVED lines=8> */
.L_x_4266:
        /* <DEDUP_REMOVED lines=9> */
.L_x_4267:
[----:B------:R-:W-:Y:S02]  /*c760*/  ULDC.64 UR4, c[0x0][0xb00] ;  /* 0x0002c00000047ab9 */ /* 0x000fe40000000a00 */
[----:B------:R-:W-:-:S04]  /*c770*/  ISETP.NE.U32.AND P0, PT, RZ, UR4, PT ;  /* 0x00000004ff007c0c */ /* 0x000fc8000bf05070 */
[----:B------:R-:W-:-:S13]  /*c780*/  ISETP.NE.AND.EX P0, PT, RZ, UR5, PT, P0 ;  /* 0x00000005ff007c0c */ /* 0x000fda000bf05300 */
[----:B------:R-:W-:Y:S05]  /*c790*/  @!P0 BRA `(.L_x_4268) ;  /* 0x0000000000148947 */ /* 0x000fea0003800000 */
[----:B-1----:R-:W1:Y:S02]  /*c7a0*/  LDC.64 R2, c[0x0][0xb00] ;  /* 0x0002c000ff027b82 */ /* 0x002e640000000a00 */
[----:B-1----:R-:W-:-:S05]  /*c7b0*/  IMAD.WIDE R2, R29, 0x4, R2 ;  /* 0x000000041d027825 */ /* 0x002fca00078e0202 */
[----:B------:R-:W3:Y:S04]  /*c7c0*/  LDG.E R7, desc[UR44][R2.64] ;  /* 0x0000002c02077981 */ /* 0x000ee8000c1e1900 */
[----:B0-2---:R-:W3:Y:S02]  /*c7d0*/  LDG.E R0, desc[UR44][R2.64+0x4] ;  /* 0x0000042c02007981 */ /* 0x005ee4000c1e1900 */
[----:B---3--:R-:W-:-:S07]  /*c7e0*/  IMAD.IADD R7, R0, 0x1, -R7 ;  /* 0x0000000100077824 */ /* 0x008fce00078e0a07 */
.L_x_4268:
[----:B-----5:R-:W-:Y:S01]  /*c7f0*/  IMAD.IADD R33, R7, 0x1, -R32 ;  /* 0x0000000107217824 */ /* 0x020fe200078e0a20 */
[----:B------:R-:W-:Y:S03]  /*c800*/  BSSY B7, `(.L_x_4269) ;  /* 0x000045a000077945 */ /* 0x000fe60003800000 */
[C---:B012---:R-:W-:Y:S01]  /*c810*/  VIADD R0, R33.reuse, 0x3f ;  /* 0x0000003f21007836 */ /* 0x047fe20000000000 */
[----:B------:R0:W-:Y:S01]  /*c820*/  STL [R1+0x4], R33 ;  /* 0x0000042101007387 */ /* 0x0001e20000100800 */
[----:B------:R-:W-:-:S03]  /*c830*/  ISETP.GT.AND P0, PT, R33, RZ, PT ;  /* 0x000000ff2100720c */ /* 0x000fc60003f04270 */
[----:B------:R-:W-:-:S04]  /*c840*/  SHF.R.S32.HI R3, RZ, 0x1f, R0 ;  /* 0x0000001fff037819 */ /* 0x000fc80000011400 */
        /* <DEDUP_REMOVED lines=11> */
[----:B0-----:R-:W1:Y:S02]  /*c900*/  FLO.U32 R0, UR4 ;  /* 0x0000000400007d00 */ /* 0x001e6400080e0000 */
[----:B-1----:R-:W-:-:S06]  /*c910*/  ISETP.EQ.U32.AND P0, PT, R0, R5, PT ;  /* 0x000000050000720c */ /* 0x002fcc0003f02070 */
        /* <DEDUP_REMOVED lines=8> */
.L_x_4270:
[----:B0-----:R-:W-:Y:S01]  /*c9a0*/  VIADD R0, R23, 0x22400 ;  /* 0x0002240017007836 */ /* 0x001fe20000000000 */
        /* <DEDUP_REMOVED lines=19> */
.L_x_4273:
[----:B------:R-:W-:Y:S05]  /*cae0*/  BSYNC B6 ;  /* 0x0000000000067941 */ /* 0x000fea0003800000 */
.L_x_4272:
        /* <DEDUP_REMOVED lines=20> */
.L_x_4276:
        /* <DEDUP_REMOVED lines=15> */
.L_x_4275:
[----:B------:R-:W-:Y:S05]  /*cd20*/  BSYNC B6 ;  /* 0x0000000000067941 */ /* 0x000fea0003800000 */
.L_x_4274:
[----:B------:R-:W2:Y:S01]  /*cd30*/  LDL R5, [R1+0x28] ;  /* 0x0000280001057983 */ /* 0x000ea20000100800 */
[----:B------:R-:W-:Y:S01]  /*cd40*/  ULDC.64 UR4, c[0x0][0xaf0] ;  /* 0x0002bc0000047ab9 */ /* 0x000fe20000000a00 */
[----:B------:R-:W0:Y:S01]  /*cd50*/  LDC R20, c[0x0][0x430] ;  /* 0x00010c00ff147b82 */ /* 0x000e220000000800 */
[----:B------:R-:W-:Y:S01]  /*cd60*/  ISETP.NE.U32.AND P0, PT, RZ, UR4, PT ;  /* 0x00000004ff007c0c */ /* 0x000fe2000bf05070 */
[----:B------:R-:W1:Y:S03]  /*cd70*/  S2R R21, SR_TID.X ;  /* 0x0000000000157919 */ /* 0x000e660000002100 */
[----:B------:R-:W-:Y:S01]  /*cd80*/  ISETP.NE.AND.EX P0, PT, RZ, UR5, PT, P0 ;  /* 0x00000005ff007c0c */ /* 0x000fe2000bf05300 */
[----:B------:R-:W3:-:S12]  /*cd90*/  S2R R4, SR_TID.X ;  /* 0x0000000000047919 */ /* 0x000ed80000002100 */
        /* <DEDUP_REMOVED lines=8> */
[----:B------:R-:W-:-:S04]  /*ce20*/  LOP3.LUT R21, R21, 0x38, RZ, 0xc0, !PT ;  /* 0x0000003815157812 */ /* 0x000fc800078ec0ff */
[C---:B------:R-:W-:Y:S02]  /*ce30*/  LOP3.LUT R0, R21.reuse, 0x40, RZ, 0xfc, !PT ;  /* 0x0000004015007812 */ /* 0x040fe400078efcff */
[----:B------:R-:W-:Y:S02]  /*ce40*/  LOP3.LUT R31, R21, 0x180, RZ, 0xfc, !PT ;  /* 0x00000180151f7812 */ /* 0x000fe400078efcff */
[----:B------:R-:W1:Y:S01]  /*ce50*/  S2R R21, SR_TID.X ;  /* 0x0000000000157919 */ /* 0x000e620000002100 */
[----:B------:R-:W-:Y:S02]  /*ce60*/  ISETP.GE.AND P0, PT, R0, UR4, PT ;  /* 0x0000000400007c0c */ /* 0x000fe4000bf06270 */
[----:B------:R-:W-:Y:S02]  /*ce70*/  ISETP.GE.AND P1, PT, R31, UR4, PT ;  /* 0x000000041f007c0c */ /* 0x000fe4000bf26270 */
[----:B------:R-:W-:-:S04]  /*ce80*/  LOP3.LUT R30, R30, 0x38, RZ, 0xc0, !PT ;  /* 0x000000381e1e7812 */ /* 0x000fc800078ec0ff */
[C---:B------:R-:W-:Y:S02]  /*ce90*/  ISETP.GE.AND P2, PT, R30.reuse, UR4, PT ;  /* 0x000000041e007c0c */ /* 0x040fe4000bf46270 */
[----:B------:R-:W-:-:S03]  /*cea0*/  LOP3.LUT R30, R30, 0x140, RZ, 0xfc, !PT ;  /* 0x000001401e1e7812 */ /* 0x000fc600078efcff */
        /* <DEDUP_REMOVED lines=9> */
[----:B------:R-:W-:Y:S02]  /*cf40*/  LOP3.LUT R0, R31, 0x80, RZ, 0xfc, !PT ;  /* 0x000000801f007812 */ /* 0x000fe400078efcff */
[----:B------:R-:W-:Y:S02]  /*cf50*/  LOP3.LUT R21, R21, 0xc0, RZ, 0xfc, !PT ;  /* 0x000000c015157812 */ /* 0x000fe400078efcff */
[----:B------:R-:W-:Y:S02]  /*cf60*/  ISETP.GE.AND P5, PT, R0, UR4, PT ;  /* 0x0000000400007c0c */ /* 0x000fe4000bfa6270 */
[----:B------:R-:W-:-:S02]  /*cf70*/  ISETP.GE.AND P4, PT, R21, UR4, PT ;  /* 0x0000000415007c0c */ /* 0x000fc4000bf86270 */
[----:B------:R-:W1:Y:S01]  /*cf80*/  S2R R21, SR_TID.X ;  /* 0x0000000000157919 */ /* 0x000e620000002100 */
[----:B------:R-:W-:Y:S02]  /*cf90*/  LOP3.LUT R31, R31, 0x1c0, RZ, 0xfc, !PT ;  /* 0x000001c01f1f7812 */ /* 0x000fe400078efcff */
[----:B------:R-:W-:Y:S02]  /*cfa0*/  SEL R0, RZ, 0x40, P1 ;  /* 0x00000040ff007807 */ /* 0x000fe40000800000 */
[----:B------:R-:W-:Y:S01]  /*cfb0*/  ISETP.GE.AND P0, PT, R31, UR4, PT ;  /* 0x000000041f007c0c */ /* 0x000fe2000bf06270 */
[C---:B------:R-:W-:Y:S01]  /*cfc0*/  IMAD.SHL.U32 R31, R4.reuse, 0x8, RZ ;  /* 0x00000008041f7824 */ /* 0x040fe200078e00ff */
[----:B------:R-:W-:Y:S02]  /*cfd0*/  LOP3.LUT R4, R4, 0x7f, RZ, 0xc0, !PT ;  /* 0x0000007f04047812 */ /* 0x000fe400078ec0ff */
[----:B------:R-:W-:Y:S02]  /*cfe0*/  @P5 LOP3.LUT R22, R22, 0x20, RZ, 0xfc, !PT ;  /* 0x0000002016165812 */ /* 0x000fe400078efcff */
[----:B------:R-:W-:-:S02]  /*cff0*/  LOP3.LUT R31, R31, 0x38, RZ, 0xc0, !PT ;  /* 0x000000381f1f7812 */ /* 0x000fc400078ec0ff */
[----:B------:R-:W-:-:S04]  /*d000*/  LOP3.LUT R22, R22, 0xffffffef, RZ, 0xc0, !PT ;  /* 0xffffffef16167812 */ /* 0x000fc800078ec0ff */
[----:B------:R-:W-:-:S04]  /*d010*/  @P4 LOP3.LUT R22, R22, 0x10, RZ, 0xfc, !PT ;  /* 0x0000001016164812 */ /* 0x000fc800078efcff */
[----:B------:R-:W-:-:S04]  /*d020*/  LOP3.LUT R22, R22, 0xfffffffb, RZ, 0xc0, !PT ;  /* 0xfffffffb16167812 */ /* 0x000fc800078ec0ff */
[----:B------:R-:W-:Y:S01]  /*d030*/  LOP3.LUT R22, R22, 0xfffffff7, RZ, 0xc0, !PT ;  /* 0xfffffff716167812 */ /* 0x000fe200078ec0ff */
[----:B-1----:R-:W-:Y:S01]  /*d040*/  IMAD.SHL.U32 R9, R21, 0x10, RZ ;  /* 0x0000001015097824 */ /* 0x002fe200078e00ff */
[----:B--2---:R-:W-:Y:S02]  /*d050*/  LEA R27, R5, 0xffffffc0, 0x6 ;  /* 0xffffffc0051b7811 */ /* 0x004fe400078e30ff */
[----:B------:R-:W-:Y:S02]  /*d060*/  SHF.R.U32.HI R5, RZ, 0x3, R4 ;  /* 0x00000003ff057819 */ /* 0x000fe40000011604 */
[----:B------:R-:W-:Y:S02]  /*d070*/  LOP3.LUT R4, R31, 0x100, RZ, 0xfc, !PT ;  /* 0x000001001f047812 */ /* 0x000fe400078efcff */
[----:B------:R-:W-:Y:S02]  /*d080*/  LOP3.LUT R9, R5, 0x70, R9, 0xf8, !PT ;  /* 0x0000007005097812 */ /* 0x000fe400078ef809 */
[----:B------:R-:W-:-:S02]  /*d090*/  ISETP.GE.AND P3, PT, R4, UR4, PT ;  /* 0x0000000404007c0c */ /* 0x000fc4000bf66270 */
[----:B------:R-:W-:Y:S01]  /*d0a0*/  SEL R31, RZ, 0x80, P0 ;  /* 0x00000080ff1f7807 */ /* 0x000fe20000000000 */
[----:B------:R-:W-:-:S10]  /*d0b0*/  IMAD.IADD R6, R9, 0x1, R27 ;  /* 0x0000000109067824 */ /* 0x000fd400078e021b */
[----:B------:R-:W-:-:S04]  /*d0c0*/  @P3 LOP3.LUT R22, R22, 0x8, RZ, 0xfc, !PT ;  /* 0x0000000816163812 */ /* 0x000fc800078efcff */
[----:B------:R-:W-:Y:S01]  /*d0d0*/  @P2 LOP3.LUT R22, R22, 0x4, RZ, 0xfc, !PT ;  /* 0x0000000416162812 */ /* 0x000fe200078efcff */
[----:B0---4-:R-:W-:Y:S06]  /*d0e0*/  BRA.DIV UR5, `(.L_x_4277) ;  /* 0x0000004e051c7947 */ /* 0x011fec000b800000 */
.L_x_4350:
[----:B------:R-:W-:Y:S01]  /*d0f0*/  ISETP.NE.AND P1, PT, R20, 0x1, PT ;  /* 0x000000011400780c */ /* 0x000fe20003f25270 */
[----:B------:R-:W-:Y:S01]  /*d100*/  IMAD.MOV.U32 R37, RZ, RZ, RZ ;  /* 0x000000ffff257224 */ /* 0x000fe200078e00ff */
[C---:B------:R-:W-:Y:S01]  /*d110*/  ISETP.GE.AND P0, PT, R6.reuse, R33, PT ;  /* 0x000000210600720c */ /* 0x040fe20003f06270 */
[----:B------:R-:W-:Y:S01]  /*d120*/  IMAD.IADD R6, R6, 0x1, R32 ;  /* 0x0000000106067824 */ /* 0x000fe200078e0220 */
[----:B-----5:R-:W-:Y:S02]  /*d130*/  SHF.R.S32.HI R33, RZ, 0x1f, R29 ;  /* 0x0000001fff217819 */ /* 0x020fe4000001141d */
[----:B------:R-:W-:Y:S01]  /*d140*/  ISETP.GT.U32.OR P0, PT, R9, 0x3f, P0 ;  /* 0x0000003f0900780c */ /* 0x000fe20000704470 */
[----:B------:R-:W-:Y:S01]  /*d150*/  IMAD.MOV.U32 R7, RZ, RZ, R6 ;  /* 0x000000ffff077224 */ /* 0x000fe200078e0006 */
[C---:B------:R-:W-:Y:S02]  /*d160*/  LOP3.LUT P6, RZ, R22.reuse, 0x400, RZ, 0xc0, !PT ;  /* 0x0000040016ff7812 */ /* 0x040fe400078cc0ff */
[----:B------:R-:W-:-:S03]  /*d170*/  LOP3.LUT R22, R22, 0xffffdfff, RZ, 0xc0, !PT ;  /* 0xffffdfff16167812 */ /* 0x000fc600078ec0ff */
[----:B------:R-:W0:Y:S01]  /*d180*/  @P1 LDC R3, c[0x0][0x434] ;  /* 0x00010d00ff031b82 */ /* 0x000e220000000800 */
[----:B------:R-:W-:-:S07]  /*d190*/  @P1 LOP3.LUT R22, R22, 0x2000, RZ, 0xfc, !PT ;  /* 0x0000200016161812 */ /* 0x000fce00078efcff */
        /* <DEDUP_REMOVED lines=30> */
[----:B------:R-:W-:Y:S01]  /*d380*/  IMAD.U32 R2, RZ, RZ, UR36 ;  /* 0x00000024ff027e24 */ /* 0x000fe2000f8e00ff */
[----:B------:R-:W-:Y:S01]  /*d390*/  LOP3.LUT R31, R10, R31, RZ, 0xfc, !PT ;  /* 0x0000001f0a1f7212 */ /* 0x000fe200078efcff */
[----:B------:R-:W-:Y:S01]  /*d3a0*/  IMAD R0, R20, R0, R6 ;  /* 0x0000000014007224 */ /* 0x000fe200078e0206 */
[----:B------:R0:W-:Y:S02]  /*d3b0*/  STL [R1+0x24], R10 ;  /* 0x0000240a01007387 */ /* 0x0001e40000100800 */
[----:B------:R-:W-:Y:S02]  /*d3c0*/  ISETP.NE.AND P0, PT, R2, 0x3, PT ;  /* 0x000000030200780c */ /* 0x000fe40003f05270 */
[----:B------:R0:W-:Y:S11]  /*d3d0*/  STL [R1], R0 ;  /* 0x0000000001007387 */ /* 0x0001f60000100800 */
[----:B------:R-:W-:-:S04]  /*d3e0*/  @P0 LOP3.LUT R22, R22, 0x1000, RZ, 0xfc, !PT ;  /* 0x0000100016160812 */ /* 0x000fc800078efcff */
[----:B------:R-:W-:-:S04]  /*d3f0*/  LOP3.LUT R22, R22, 0xfffffffe, RZ, 0xc0, !PT ;  /* 0xfffffffe16167812 */ /* 0x000fc800078ec0ff */
[----:B------:R-:W-:Y:S01]  /*d400*/  @P1 LOP3.LUT R22, R22, 0x1, RZ, 0xfc, !PT ;  /* 0x0000000116161812 */ /* 0x000fe200078efcff */
[----:B0-----:R-:W-:Y:S06]  /*d410*/  @!P0 BRA `(.L_x_4278) ;  /* 0x0000000000048947 */ /* 0x001fec0003800000 */
[----:B------:R-:W-:Y:S01]  /*d420*/  BPT.TRAP 0x1 ;  /* 0x000000040000795c */ /* 0x000fe20000300000 */
.L_x_4278:
[----:B------:R-:W-:Y:S01]  /*d430*/  IMAD R30, R24, 0x8, R23 ;  /* 0x00000008181e7824 */ /* 0x000fe200078e0217 */
[----:B------:R-:W-:Y:S01]  /*d440*/  SHF.L.U32 R0, R26, 0x1f, RZ ;  /* 0x0000001f1a007819 */ /* 0x000fe200000006ff */
[----:B------:R-:W-:Y:S03]  /*d450*/  BSSY B0, `(.L_x_4279) ;  /* 0x0000003000007945 */ /* 0x000fe60003800000 */
[----:B------:R-:W0:Y:S02]  /*d460*/  SYNCS.PHASECHK.TRANS64.TRYWAIT P0, [R30+URZ+0x38840], R0 ;  /* 0x038840001e0075a7 */ /* 0x000e24000800017f */
[----:B0-----:R-:W-:Y:S05]  /*d470*/  @!P0 BRA `(.L_x_4280) ;  /* 0x0000004800688947 */ /* 0x001fea0003800000 */
.L_x_4351:
[----:B------:R-:W-:Y:S05]  /*d480*/  BSYNC B0 ;  /* 0x0000000000007941 */ /* 0x000fea0003800000 */
.L_x_4279:
[----:B------:R-:W0:Y:S01]  /*d490*/  LDL R2, [R1] ;  /* 0x0000000001027983 */ /* 0x000e220000100800 */
[----:B------:R-:W-:-:S03]  /*d4a0*/  ULDC.64 UR4, c[0x0][0x300] ;  /* 0x0000c00000047ab9 */ /* 0x000fc60000000a00 */
[----:B------:R-:W2:Y:S01]  /*d4b0*/  LDL R7, [R1+0x4] ;  /* 0x0000040001077983 */ /* 0x000ea20000100800 */
[----:B-----5:R-:W-:Y:S02]  /*d4c0*/  SHF.R.S32.HI R4, RZ, 0x1f, R37 ;  /* 0x0000001fff047819 */ /* 0x020fe40000011425 */
        /* <DEDUP_REMOVED lines=19> */
[----:B0-----:R-:W-:Y:S02]  /*d600*/  LOP3.LUT R5, R4, 0x7f, RZ, 0xc0, !PT ;  /* 0x0000007f04057812 */ /* 0x001fe400078ec0ff */
[----:B------:R-:W-:Y:S01]  /*d610*/  IMAD.IADD R4, R3, 0x1, R0 ;  /* 0x0000000103047824 */ /* 0x000fe200078e0200 */
[C---:B------:R-:W-:Y:S01]  /*d620*/  LEA R0, P0, R2.reuse, UR4, 0x1 ;  /* 0x0000000402007c11 */ /* 0x040fe2000f8008ff */
[----:B------:R-:W-:Y:S01]  /*d630*/  ULDC UR4, c[0x0][0x2f4] ;  /* 0x0000bd0000047ab9 */ /* 0x000fe20000000800 */
[----:B------:R-:W-:Y:S02]  /*d640*/  SHF.R.U32.HI R6, RZ, 0x3, R5 ;  /* 0x00000003ff067819 */ /* 0x000fe40000011605 */
[----:B------:R-:W0:Y:S01]  /*d650*/  S2R R5, SR_TID.X ;  /* 0x0000000000057919 */ /* 0x000e220000002100 */
[----:B------:R-:W-:Y:S01]  /*d660*/  LEA.HI.X R4, R2, UR5, R4, 0x1, P0 ;  /* 0x0000000502047c11 */ /* 0x000fe200080f0c04 */
[----:B------:R-:W-:Y:S01]  /*d670*/  UMOV UR5, 0xffffffff ;  /* 0xffffffff00057882 */ /* 0x000fe20000000000 */
[----:B--2---:R-:W-:-:S04]  /*d680*/  IADD3 R27, -R6, R7, -R27 ;  /* 0x00000007061b7210 */ /* 0x004fc80007ffe91b */
        /* <DEDUP_REMOVED lines=39> */
.L_x_4361:
        /* <DEDUP_REMOVED lines=10> */
.L_x_4282:
        /* <DEDUP_REMOVED lines=11> */
.L_x_4283:
[----:B------:R1:W5:Y:S01]  /*da50*/  LDL.LU R0, [R1+0xc] ;  /* 0x00000c0001007983 */ /* 0x0003620000300800 */
[----:B------:R-:W-:Y:S01]  /*da60*/  LOP3.LUT P0, RZ, R22, 0x40, RZ, 0xc0, !PT ;  /* 0x0000004016ff7812 */ /* 0x000fe2000780c0ff */
[----:B------:R1:W-:-:S12]  /*da70*/  SYNCS.ARRIVE.TRANS64.A1T0 RZ, [R30+URZ+0x38830], RZ ;  /* 0x038830ff1eff79a7 */ /* 0x0003d8000810003f */
[----:B------:R-:W-:Y:S05]  /*da80*/  WARPSYNC.ALL ;  /* 0x0000000000007948 */ /* 0x000fea0003800000 */
[----:B0-----:R-:W-:Y:S01]  /*da90*/  SEL R2, R35, RZ, !P0 ;  /* 0x000000ff23027207 */ /* 0x001fe20004000000 */
[----:B------:R-:W-:Y:S04]  /*daa0*/  BSSY B6, `(.L_x_4284) ;  /* 0x000001a000067945 */ /* 0x000fe80003800000 */
[----:B------:R0:W-:Y:S01]  /*dab0*/  STL [R1+0x8], R2 ;  /* 0x0000080201007387 */ /* 0x0001e20000100800 */
[----:B------:R-:W-:Y:S01]  /*dac0*/  BAR.SYNC.DEFER_BLOCKING 0x8, 0x100 ;  /* 0x0204000000007b1d */ /* 0x000fe20000010000 */
[----:B-----5:R-:W-:Y:S01]  /*dad0*/  SEL R35, R0, RZ, !P0 ;  /* 0x000000ff00237207 */ /* 0x020fe20004000000 */
[----:B------:R-:W-:-:S04]  /*dae0*/  VIADD R0, R23, 0x20400 ;  /* 0x0002040017007836 */ /* 0x000fc80000000000 */
[----:B------:R0:W-:Y:S01]  /*daf0*/  STL [R1+0x14], R35 ;  /* 0x0000142301007387 */ /* 0x0001e20000100800 */
[----:B------:R-:W-:Y:S02]  /*db00*/  LOP3.LUT P0, RZ, R0, 0x3ff, RZ, 0xc0, !PT ;  /* 0x000003ff00ff7812 */ /* 0x000fe4000780c0ff */
[----:B------:R-:W-:-:S05]  /*db10*/  SHF.R.S32.HI R0, RZ, 0x1f, R36 ;  /* 0x0000001fff007819 */ /* 0x000fca0000011424 */
[----:B------:R0:W-:Y:S06]  /*db20*/  STL [R1+0xc], R0 ;  /* 0x00000c0001007387 */ /* 0x0001ec0000100800 */
        /* <DEDUP_REMOVED lines=17> */
.L_x_4285:
[----:B------:R-:W-:Y:S05]  /*dc40*/  BSYNC B6 ;  /* 0x0000000000067941 */ /* 0x000fea0003800000 */
.L_x_4284:
[----:B------:R-:W2:Y:S01]  /*dc50*/  LDL R4, [R1+0xc] ;  /* 0x00000c0001047983 */ /* 0x000ea20000100800 */
[----:B------:R-:W3:Y:S01]  /*dc60*/  LDC R10, c[0x0][0x448] ;  /* 0x00011200ff0a7b82 */ /* 0x000ee20000000800 */
[----:B0-----:R-:W0:Y:S01]  /*dc70*/  S2R R2, SR_TID.X ;  /* 0x0000000000027919 */ /* 0x001e220000002100 */
[----:B------:R-:W-:Y:S01]  /*dc80*/  IMAD.MOV.U32 R21, RZ, RZ, R35 ;  /* 0x000000ffff157224 */ /* 0x000fe200078e0023 */
[----:B------:R-:W-:Y:S01]  /*dc90*/  ULDC.64 UR4, c[0x0][0x298] ;  /* 0x0000a60000047ab9 */ /* 0x000fe20000000a00 */
[----:B------:R-:W4:Y:S04]  /*dca0*/  LDL R20, [R1+0x8] ;  /* 0x0000080001147983 */ /* 0x000f280000100800 */
[----:B------:R0:W5:Y:S01]  /*dcb0*/  LDL R9, [R1+0x10] ;  /* 0x0000100001097983 */ /* 0x0001620000100800 */
[----:B------:R-:W1:Y:S01]  /*dcc0*/  S2R R35, SR_TID.X ;  /* 0x0000000000237919 */ /* 0x000e620000002100 */
[----:B---3--:R-:W-:-:S02]  /*dcd0*/  ISETP.NE.AND P0, PT, R10, 0x1, PT ;  /* 0x000000010a00780c */ /* 0x008fc40003f05270 */
[----:B0-----:R-:W-:-:S11]  /*dce0*/  LOP3.LUT R2, R2, 0x7f, RZ, 0xc0, !PT ;  /* 0x0000007f02027812 */ /* 0x001fd600078ec0ff */
[----:B------:R-:W0:Y:S01]  /*dcf0*/  @P0 LDC R3, c[0x0][0x44c] ;  /* 0x00011300ff030b82 */ /* 0x000e220000000800 */
[----:B------:R-:W-:Y:S01]  /*dd00*/  SHF.R.U32.HI R2, RZ, 0x3, R2 ;  /* 0x00000003ff027819 */ /* 0x000fe20000011602 */
[----:B-1----:R-:W-:-:S05]  /*dd10*/  IMAD.SHL.U32 R35, R35, 0x10, RZ ;  /* 0x0000001023237824 */ /* 0x002fca00078e00ff */
[----:B------:R-:W-:Y:S02]  /*dd20*/  LOP3.LUT R35, R2, 0x70, R35, 0xf8, !PT ;  /* 0x0000007002237812 */ /* 0x000fe400078ef823 */
[----:B------:R-:W1:Y:S03]  /*dd30*/  @P0 LDC R2, c[0x0][0x450] ;  /* 0x00011400ff020b82 */ /* 0x000e660000000800 */
[----:B------:R-:W-:-:S04]  /*dd40*/  IMAD R35, R17, 0x40, R35 ;  /* 0x0000004011237824 */ /* 0x000fc800078e0223 */
[----:B0-----:R-:W-:-:S04]  /*dd50*/  @P0 IMAD.HI.U32 R3, R35, R3, RZ ;  /* 0x0000000323030227 */ /* 0x001fc800078e00ff */
[----:B------:R-:W-:Y:S01]  /*dd60*/  IMAD.MOV.U32 R0, RZ, RZ, R35 ;  /* 0x000000ffff007224 */ /* 0x000fe200078e0023 */
[----:B-1----:R-:W-:Y:S01]  /*dd70*/  @P0 SHF.R.U32.HI R0, RZ, R2, R3 ;  /* 0x00000002ff000219 */ /* 0x002fe20000011603 */
[----:B------:R-:W-:Y:S01]  /*dd80*/  IMAD.WIDE.U32 R2, R36, UR4, RZ ;  /* 0x0000000424027c25 */ /* 0x000fe2000f8e00ff */
[----:B------:R-:W0:Y:S01]  /*dd90*/  S2R R5, SR_TID.X ;  /* 0x0000000000057919 */ /* 0x000e220000002100 */
[----:B------:R-:W-:-:S04]  /*dda0*/  LOP3.LUT R22, R22, 0xfffff7ff, RZ, 0xc0, !PT ;  /* 0xfffff7ff16167812 */ /* 0x000fc800078ec0ff */
[----:B------:R-:W-:Y:S01]  /*ddb0*/  @P0 LOP3.LUT R22, R22, 0x800, RZ, 0xfc, !PT ;  /* 0x0000080016160812 */ /* 0x000fe200078efcff */
[----:B0-----:R-:W-:-:S05]  /*ddc0*/  IMAD.SHL.U32 R7, R5, 0x8, RZ ;  /* 0x0000000805077824 */ /* 0x001fca00078e00ff */
[----:B------:R-:W-:Y:S01]  /*ddd0*/  LOP3.LUT R7, R7, 0x38, RZ, 0xc0, !PT ;  /* 0x0000003807077812 */ /* 0x000fe200078ec0ff */
[----:B--2---:R-:W-:-:S04]  /*dde0*/  IMAD R4, R4, UR4, RZ ;  /* 0x0000000404047c24 */ /* 0x004fc8000f8e02ff */
        /* <DEDUP_REMOVED lines=9> */
[----:B----4-:R-:W-:-:S04]  /*de80*/  IMAD.WIDE.U32 R2, R20, UR4, R2 ;  /* 0x0000000414027c25 */ /* 0x010fc8000f8e0002 */
[----:B------:R-:W-:Y:S01]  /*de90*/  IMAD R4, R20, UR5, R4 ;  /* 0x0000000514047c24 */ /* 0x000fe2000f8e0204 */
[----:B------:R-:W-:-:S03]  /*dea0*/  ULDC.64 UR4, c[0x0][0x2d0] ;  /* 0x0000b40000047ab9 */ /* 0x000fc60000000a00 */
[----:B------:R-:W-:Y:S01]  /*deb0*/  IMAD.IADD R3, R3, 0x1, R4 ;  /* 0x0000000103037824 */ /* 0x000fe200078e0204 */
[----:B------:R-:W-:-:S05]  /*dec0*/  SHF.R.S32.HI R4, RZ, 0x1f, R0 ;  /* 0x0000001fff047819 */ /* 0x000fca0000011400 */
[----:B------:R-:W-:Y:S02]  /*ded0*/  IMAD R4, R4, UR4, RZ ;  /* 0x0000000404047c24 */ /* 0x000fe4000f8e02ff */
[----:B------:R-:W-:-:S04]  /*dee0*/  IMAD.WIDE.U32 R2, R0, UR4, R2 ;  /* 0x0000000400027c25 */ /* 0x000fc8000f8e0002 */
[----:B------:R-:W-:Y:S01]  /*def0*/  IMAD R4, R0, UR5, R4 ;  /* 0x0000000500047c24 */ /* 0x000fe2000f8e0204 */
[----:B------:R-:W-:Y:S01]  /*df00*/  ULDC.64 UR4, c[0x0][0x2c8] ;  /* 0x0000b20000047ab9 */ /* 0x000fe20000000a00 */
[----:B------:R-:W-:-:S04]  /*df10*/  IMAD.MOV R0, RZ, RZ, -R0 ;  /* 0x000000ffff007224 */ /* 0x000fc800078e0a00 */
[----:B------:R-:W-:Y:S02]  /*df20*/  IMAD R0, R10, R0, R35 ;  /* 0x000000000a007224 */ /* 0x000fe400078e0223 */
[----:B------:R-:W-:-:S03]  /*df30*/  IMAD.IADD R3, R3, 0x1, R4 ;  /* 0x0000000103037824 */ /* 0x000fc600078e0204 */
[----:B------:R-:W-:Y:S01]  /*df40*/  SHF.R.S32.HI R4, RZ, 0x1f, R0 ;  /* 0x0000001fff047819 */ /* 0x000fe20000011400 */
[----:B------:R-:W-:-:S04]  /*df50*/  IMAD.WIDE.U32 R2, R0, UR4, R2 ;  /* 0x0000000400027c25 */ /* 0x000fc8000f8e0002 */
[----:B------:R-:W-:-:S04]  /*df60*/  IMAD R4, R4, UR4, RZ ;  /* 0x0000000404047c24 */ /* 0x000fc8000f8e02ff */
[----:B------:R-:W-:Y:S01]  /*df70*/  IMAD R4, R0, UR5, R4 ;  /* 0x0000000500047c24 */ /* 0x000fe2000f8e0204 */
[----:B------:R-:W-:Y:S02]  /*df80*/  ULDC.64 UR4, c[0x0][0x280] ;  /* 0x0000a00000047ab9 */ /* 0x000fe40000000a00 */
[----:B------:R-:W-:Y:S01]  /*df90*/  LEA R0, P0, R2, UR4, 0x1 ;  /* 0x0000000402007c11 */ /* 0x000fe2000f8008ff */
[----:B------:R-:W-:Y:S01]  /*dfa0*/  IMAD.IADD R3, R3, 0x1, R4 ;  /* 0x0000000103037824 */ /* 0x000fe200078e0204 */
[----:B------:R-:W-:Y:S01]  /*dfb0*/  ULDC UR4, c[0x0][0x2b8] ;  /* 0x0000ae0000047ab9 */ /* 0x000fe20000000800 */
[----:B------:R-:W-:-:S03]  /*dfc0*/  LOP3.LUT R20, R5, 0x7f, RZ, 0xc0, !PT ;  /* 0x0000007f05147812 */ /* 0x000fc600078ec0ff */
[----:B------:R-:W-:Y:S01]  /*dfd0*/  LEA.HI.X R2, R2, UR5, R3, 0x1, P0 ;  /* 0x0000000502027c11 */ /* 0x000fe200080f0c03 */
[----:B------:R-:W-:Y:S01]  /*dfe0*/  UMOV UR5, 0xffffffff ;  /* 0xffffffff00057882 */ /* 0x000fe20000000000 */
[----:B------:R-:W-:Y:S02]  /*dff0*/  ISETP.GE.AND P0, PT, R7, UR4, PT ;  /* 0x0000000407007c0c */ /* 0x000fe4000bf06270 */
[----:B------:R-:W-:Y:S01]  /*e000*/  SHF.R.U32.HI R8, RZ, 0x3, R20 ;  /* 0x00000003ff087819 */ /* 0x000fe20000011614 */
[----:B------:R-:W-:Y:S10]  /*e010*/  BRA.DIV UR5, `(.L_x_4286) ;  /* 0x0000004205e47947 */ /* 0x000ff4000b800000 */
[----:B------:R-:W0:Y:S01]  /*e020*/  SHFL.IDX PT, R5, R0, RZ, 0x181f ;  /* 0x00181fff00057589 */ /* 0x000e2200000e0000 */
[----:B-----5:R-:W-:Y:S01]  /*e030*/  IMAD R3, R9, R10, RZ ;  /* 0x0000000a09037224 */ /* 0x020fe200078e02ff */
[----:B------:R-:W-:Y:S01]  /*e040*/  LOP3.LUT R22, R22, 0xfffffeff, RZ, 0xc0, !PT ;  /* 0xfffffeff16167812 */ /* 0x000fe200078ec0ff */
[----:B------:R-:W-:Y:S01]  /*e050*/  IMAD R17, R17, 0x40, R8 ;  /* 0x0000004011117824 */ /* 0x000fe200078e0208 */
[----:B------:R-:W1:Y:S04]  /*e060*/  SHFL.IDX PT, R4, R2, RZ, 0x181f ;  /* 0x00181fff02047589 */ /* 0x000e6800000e0000 */
[----:B------:R-:W-:-:S13]  /*e070*/  ISETP.GE.AND P2, PT, R17, R3, PT ;  /* 0x000000031100720c */ /* 0x000fda0003f46270 */
[----:B------:R-:W-:Y:S02]  /*e080*/  @P2 LOP3.LUT R22, R22, 0x100, RZ, 0xfc, !PT ;  /* 0x0000010016162812 */ /* 0x000fe400078efcff */
[----:B0-----:R-:W-:Y:S02]  /*e090*/  @!P2 LEA R5, P1, R7, R5, 0x1 ;  /* 0x000000050705a211 */ /* 0x001fe400078208ff */
[----:B------:R-:W-:-:S03]  /*e0a0*/  LOP3.LUT R22, R22, 0xffffff7f, RZ, 0xc0, !PT ;  /* 0xffffff7f16167812 */ /* 0x000fc600078ec0ff */
        /* <DEDUP_REMOVED lines=10> */
[----:B------:R-:W-:-:S04]  /*e150*/  @P2 LOP3.LUT R22, R22, 0x80, RZ, 0xfc, !PT ;  /* 0x0000008016162812 */ /* 0x000fc800078efcff */
[----:B------:R-:W-:Y:S02]  /*e160*/  LOP3.LUT R22, R22, 0xffffffbf, RZ, 0xc0, !PT ;  /* 0xffffffbf16167812 */ /* 0x000fe400078ec0ff */
        /* <DEDUP_REMOVED lines=11> */
[----:B------:R-:W-:-:S02]  /*e220*/  @P2 LOP3.LUT R22, R22, 0x40, RZ, 0xfc, !PT ;  /* 0x0000004016162812 */ /* 0x000fc400078efcff */
[----:B0-----:R-:W-:-:S05]  /*e230*/  @!P2 LEA R5, P1, R7, R5, 0x1 ;  /* 0x000000050705a211 */ /* 0x001fca00078208ff */
[----:B-1----:R-:W-:-:S05]  /*e240*/  @!P2 IMAD.X R4, RZ, RZ, R4, P1 ;  /* 0x000000ffff04a224 */ /* 0x002fca00008e0604 */
[----:B------:R-:W-:-:S04]  /*e250*/  @!P2 LOP3.LUT R5, R5, R4, RZ, 0x3c, !PT ;  /* 0x000000040505a212 */ /* 0x000fc800078e3cff */
[----:B------:R-:W-:-:S04]  /*e260*/  @!P2 LOP3.LUT R4, R5, R4, RZ, 0x3c, !PT ;  /* 0x000000040504a212 */ /* 0x000fc800078e3cff */
[----:B------:R-:W-:-:S05]  /*e270*/  @!P2 LOP3.LUT R5, R5, R4, RZ, 0x3c, !PT ;  /* 0x000000040505a212 */ /* 0x000fca00078e3cff */
[----:B------:R0:W-:Y:S04]  /*e280*/  @!P2 LDGSTS.E.BYPASS.LTC128B.128 [R25+0x21400], desc[UR44][R4.64], !P0 ;  /* 0x214000000419afae */ /* 0x0001e8000c101d6c */
[----:B0-----:R0:W1:Y:S02]  /*e290*/  SHFL.IDX PT, R4, R2, 0x3, 0x181f ;  /* 0x00781f0002047f89 */ /* 0x00106400000e0000 */
.L_x_4370:
[----:B------:R-:W-:Y:S01]  /*e2a0*/  VIADD R17, R17, 0x30 ;  /* 0x0000003011117836 */ /* 0x000fe20000000000 */
[----:B------:R-:W-:-:S04]  /*e2b0*/  LOP3.LUT R22, R22, 0xfffeffff, RZ, 0xc0, !PT ;  /* 0xfffeffff16167812 */ /* 0x000fc800078ec0ff */
[----:B------:R-:W-:-:S13]  /*e2c0*/  ISETP.GE.AND P2, PT, R17, R3, PT ;  /* 0x000000031100720c */ /* 0x000fda0003f46270 */
[----:B0-----:R-:W-:Y:S02]  /*e2d0*/  @!P2 LEA R2, P1, R7, R0, 0x1 ;  /* 0x000000000702a211 */ /* 0x001fe400078208ff */
[----:B------:R-:W-:-:S03]  /*e2e0*/  @P2 LOP3.LUT R22, R22, 0x10000, RZ, 0xfc, !PT ;  /* 0x0001000016162812 */ /* 0x000fc600078efcff */
[----:B-1----:R-:W-:-:S05]  /*e2f0*/  @!P2 IMAD.X R3, RZ, RZ, R4, P1 ;  /* 0x000000ffff03a224 */ /* 0x002fca00008e0604 */
[----:B------:R-:W-:Y:S01]  /*e300*/  @!PT LDS RZ, [RZ] ;  /* 0x00000000fffff984 */ /* 0x000fe20000000800 */
[----:B------:R-:W-:Y:S01]  /*e310*/  @!PT LDS RZ, [RZ] ;  /* 0x00000000fffff984 */ /* 0x000fe20000000800 */
[----:B------:R-:W-:Y:S01]  /*e320*/  @!PT LDS RZ, [RZ] ;  /* 0x00000000fffff984 */ /* 0x000fe20000000800 */
[----:B------:R0:W-:Y:S01]  /*e330*/  @!P2 LDGSTS.E.BYPASS.LTC128B.128 [R25+0x21c00], desc[UR44][R2.64], !P0 ;  /* 0x21c000000219afae */ /* 0x0001e2000c101d6c */
[----:B------:R-:W-:Y:S01]  /*e340*/  PLOP3.LUT P0, PT, PT, PT, PT, 0x80, 0x0 ;  /* 0x000000000000781c */ /* 0x000fe20003f0f070 */
[----:B------:R-:W-:-:S12]  /*e350*/  NOP ;  /* 0x0000000000007918 */ /* 0x000fd80000000000 */
.L_x_4287:
[----:B------:R-:W-:Y:S02]  /*e360*/  PLOP3.LUT P1, PT, P1, P0, PT, 0xa2, 0x0 ;  /* 0x000000000000781c */ /* 0x000fe40000f21472 */
[----:B------:R-:W-:-:S08]  /*e370*/  @P0 R2UR P1, UR4, R23 ;  /* 0x00000000170402ca */ /* 0x000fd00000020000 */
[----:B------:R-:W-:-:S05]  /*e380*/  @P0 PLOP3.LUT P0, PT, P1, PT, PT, 0x80, 0x0 ;  /* 0x000000000000081c */ /* 0x000fca0000f0f070 */
[----:B------:R-:W-:Y:S01]  /*e390*/  @!P1 SYNCS.ARRIVE.TRANS64.RED.A0T1 RZ, [UR4+0x38800], RZ ;  /* 0x038800ffffff99a7 */ /* 0x000fe20008200404 */
[----:B------:R-:W-:Y:S07]  /*e3a0*/  @!P1 ARRIVES.LDGSTSBAR.64.TRANSCNT [UR4+0x38800] ;  /* 0x03880000ff0099b0 */ /* 0x000fee0008000a84 */
[----:B------:R-:W-:Y:S05]  /*e3b0*/  @P0 BRA.U.ANY `(.L_x_4287) ;  /* 0xfffffffd00e80947 */ /* 0x000fea000393ffff */
[----:B------:R-:W-:Y:S01]  /*e3c0*/  NOP ;  /* 0x0000000000007918 */ /* 0x000fe20000000000 */
[----:B------:R-:W-:Y:S01]  /*e3d0*/  VIADD R0, R23, 0x26400 ;  /* 0x0002640017007836 */ /* 0x000fe20000000000 */
[----:B------:R1:W-:Y:S01]  /*e3e0*/  SYNCS.ARRIVE.TRANS64.A1T0 RZ, [R23+URZ+0x38800], RZ ;  /* 0x038800ff17ff79a7 */ /* 0x0003e2000810003f */
[----:B------:R-:W-:Y:S03]  /*e3f0*/  BSSY B6, `(.L_x_4288) ;  /* 0x0000013000067945 */ /* 0x000fe60003800000 */
[----:B------:R-:W-:-:S13]  /*e400*/  LOP3.LUT P0, RZ, R0, 0x3ff, RZ, 0xc0, !PT ;  /* 0x000003ff00ff7812 */ /* 0x000fda000780c0ff */
[----:B-1----:R-:W-:Y:S05]  /*e410*/  @!P0 BRA `(.L_x_4289) ;  /* 0x0000000000408947 */ /* 0x002fea0003800000 */
        /* <DEDUP_REMOVED lines=16> */
.L_x_4289:
[----:B------:R-:W-:Y:S05]  /*e520*/  BSYNC B6 ;  /* 0x0000000000067941 */ /* 0x000fea0003800000 */
.L_x_4288:
[----:B------:R-:W2:Y:S01]  /*e530*/  LDL.LU R21, [R1+0xc] ;  /* 0x00000c0001157983 */ /* 0x000ea20000300800 */
[----:B0-----:R-:W0:Y:S01]  /*e540*/  LDC R2, c[0x0][0x448] ;  /* 0x00011200ff027b82 */ /* 0x001e220000000800 */
[----:B------:R-:W-:Y:S02]  /*e550*/  ULDC.64 UR4, c[0x0][0x398] ;  /* 0x0000e60000047ab9 */ /* 0x000fe40000000a00 */
[----:B------:R-:W3:Y:S04]  /*e560*/  LDL.LU R20, [R1+0x14] ;  /* 0x0000140001147983 */ /* 0x000ee80000300800 */
[----:B------:R-:W4:Y:S01]  /*e570*/  LDL.LU R17, [R1+0x8] ;  /* 0x0000080001117983 */ /* 0x000f220000300800 */
[----:B0-----:R-:W-:-:S13]  /*e580*/  ISETP.NE.AND P6, PT, R2, 0x1, PT ;  /* 0x000000010200780c */ /* 0x001fda0003fc5270 */
[----:B------:R-:W0:Y:S08]  /*e590*/  @P6 LDC R3, c[0x0][0x44c] ;  /* 0x00011300ff036b82 */ /* 0x000e300000000800 */
[----:B------:R-:W1:Y:S01]  /*e5a0*/  @P6 LDC R2, c[0x0][0x450] ;  /* 0x00011400ff026b82 */ /* 0x000e620000000800 */
[----:B------:R-:W-:Y:S01]  /*e5b0*/  IMAD.MOV.U32 R0, RZ, RZ, R35 ;  /* 0x000000ffff007224 */ /* 0x000fe200078e0023 */
[----:B------:R-:W5:Y:S01]  /*e5c0*/  S2R R7, SR_TID.X ;  /* 0x0000000000077919 */ /* 0x000f620000002100 */
[----:B0-----:R-:W-:-:S05]  /*e5d0*/  @P6 IMAD.HI.U32 R3, R35, R3, RZ ;  /* 0x0000000323036227 */ /* 0x001fca00078e00ff */
[----:B-1----:R-:W-:Y:S01]  /*e5e0*/  @P6 SHF.R.U32.HI R0, RZ, R2, R3 ;  /* 0x00000002ff006219 */ /* 0x002fe20000011603 */
[----:B------:R-:W-:Y:S01]  /*e5f0*/  IMAD.WIDE.U32 R2, R36, UR4, RZ ;  /* 0x0000000424027c25 */ /* 0x000fe2000f8e00ff */
[----:B------:R-:W0:Y:S02]  /*e600*/  S2R R10, SR_TID.X ;  /* 0x00000000000a7919 */ /* 0x000e240000002100 */
[----:B------:R-:W-:Y:S01]  /*e610*/  SHF.R.S32.HI R5, RZ, 0x1f, R0 ;  /* 0x0000001fff057819 */ /* 0x000fe20000011400 */
[----:B------:R-:W1:Y:S01]  /*e620*/  S2R R9, SR_TID.X ;  /* 0x0000000000097919 */ /* 0x000e620000002100 */
[----:B------:R-:W-:Y:S01]  /*e630*/  LOP3.LUT R22, R22, 0xfffff7ff, RZ, 0xc0, !PT ;  /* 0xfffff7ff16167812 */ /* 0x000fe200078ec0ff */
[----:B-1----:R-:W-:-:S05]  /*e640*/  IMAD.SHL.U32 R8, R9, 0x8, RZ ;  /* 0x0000000809087824 */ /* 0x002fca00078e00ff */
        /* <DEDUP_REMOVED lines=10> */
[----:B---3--:R-:W-:Y:S02]  /*e6f0*/  IMAD R4, R20, UR4, RZ ;  /* 0x0000000414047c24 */ /* 0x008fe4000f8e02ff */
[----:B----4-:R-:W-:Y:S01]  /*e700*/  IMAD.WIDE.U32 R2, R17, UR4, R2 ;  /* 0x0000000411027c25 */ /* 0x010fe2000f8e0002 */
        /* <DEDUP_REMOVED lines=10> */
[----:B------:R-:W-:Y:S01]  /*e7b0*/  ULDC.64 UR4, c[0x0][0x3c8] ;  /* 0x0000f20000047ab9 */ /* 0x000fe20000000a00 */
[----:B-----5:R-:W-:Y:S02]  /*e7c0*/  IMAD.SHL.U32 R20, R7, 0x8, RZ ;  /* 0x0000000807147824 */ /* 0x020fe400078e00ff */
[----:B------:R-:W-:Y:S02]  /*e7d0*/  IMAD.IADD R3, R3, 0x1, R5 ;  /* 0x0000000103037824 */ /* 0x000fe400078e0205 */
[----:B------:R-:W-:Y:S01]  /*e7e0*/  IMAD R0, R0, UR4, RZ ;  /* 0x0000000400007c24 */ /* 0x000fe2000f8e02ff */
[----:B------:R-:W-:Y:S01]  /*e7f0*/  LOP3.LUT R20, R20, 0x38, RZ, 0xc0, !PT ;  /* 0x0000003814147812 */ /* 0x000fe200078ec0ff */
[----:B------:R-:W-:-:S04]  /*e800*/  IMAD.WIDE.U32 R2, R4, UR4, R2 ;  /* 0x0000000404027c25 */ /* 0x000fc8000f8e0002 */
[----:B------:R-:W-:Y:S01]  /*e810*/  IMAD R0, R4, UR5, R0 ;  /* 0x0000000504007c24 */ /* 0x000fe2000f8e0200 */
[----:B------:R-:W-:Y:S01]  /*e820*/  ULDC.64 UR4, c[0x0][0x390] ;  /* 0x0000e40000047ab9 */ /* 0x000fe20000000a00 */
[----:B------:R-:W-:Y:S01]  /*e830*/  IMAD.SHL.U32 R17, R7, 0x8, RZ ;  /* 0x0000000807117824 */ /* 0x000fe200078e00ff */
[----:B------:R-:W-:Y:S01]  /*e840*/  LOP3.LUT R7, R20, 0x80, RZ, 0xfc, !PT ;  /* 0x0000008014077812 */ /* 0x000fe200078efcff */
[----:B------:R-:W-:Y:S01]  /*e850*/  IMAD.IADD R6, R3, 0x1, R0 ;  /* 0x0000000103067824 */ /* 0x000fe200078e0200 */
[----:B------:R-:W-:Y:S01]  /*e860*/  LEA R0, P0, R2, UR4, 0x1 ;  /* 0x0000000402007c11 */ /* 0x000fe2000f8008ff */
[----:B------:R-:W-:Y:S01]  /*e870*/  ULDC UR4, c[0x0][0x3b8] ;  /* 0x0000ee0000047ab9 */ /* 0x000fe20000000800 */
[----:B------:R-:W-:Y:S02]  /*e880*/  LOP3.LUT R17, R17, 0x38, RZ, 0xc0, !PT ;  /* 0x0000003811117812 */ /* 0x000fe400078ec0ff */
[----:B------:R-:W-:Y:S02]  /*e890*/  ISETP.GE.AND P4, PT, R7, UR4, PT ;  /* 0x0000000407007c0c */ /* 0x000fe4000bf86270 */
[----:B------:R-:W-:Y:S01]  /*e8a0*/  LOP3.LUT R7, R17, 0x40, RZ, 0xfc, !PT ;  /* 0x0000004011077812 */ /* 0x000fe200078efcff */
[----:B0-----:R-:W-:-:S05]  /*e8b0*/  IMAD.SHL.U32 R17, R10, 0x8, RZ ;  /* 0x000000080a117824 */ /* 0x001fca00078e00ff */
[----:B------:R-:W-:Y:S02]  /*e8c0*/  LOP3.LUT R17, R17, 0x38, RZ, 0xc0, !PT ;  /* 0x0000003811117812 */ /* 0x000fe400078ec0ff */
[----:B------:R-:W-:Y:S02]  /*e8d0*/  ISETP.GE.AND P5, PT, R7, UR4, PT ;  /* 0x0000000407007c0c */ /* 0x000fe4000bfa6270 */
[----:B------:R-:W-:Y:S01]  /*e8e0*/  LOP3.LUT R7, R17, 0x100, RZ, 0xfc, !PT ;  /* 0x0000010011077812 */ /* 0x000fe200078efcff */
[----:B------:R-:W-:Y:S01]  /*e8f0*/  IMAD.SHL.U32 R17, R10, 0x8, RZ ;  /* 0x000000080a117824 */ /* 0x000fe200078e00ff */
[----:B------:R-:W-:-:S04]  /*e900*/  ISETP.GE.AND P1, PT, R8, UR4, PT ;  /* 0x0000000408007c0c */ /* 0x000fc8000bf26270 */
[----:B------:R-:W-:Y:S01]  /*e910*/  LOP3.LUT R17, R17, 0x38, RZ, 0xc0, !PT ;  /* 0x0000003811117812 */ /* 0x000fe200078ec0ff */
[----:B------:R-:W-:Y:S01]  /*e920*/  IMAD.SHL.U32 R20, R9, 0x8, RZ ;  /* 0x0000000809147824 */ /* 0x000fe200078e00ff */
[----:B------:R-:W-:Y:S02]  /*e930*/  ISETP.GE.AND P2, PT, R7, UR4, PT ;  /* 0x0000000407007c0c */ /* 0x000fe4000bf46270 */
[----:B------:R-:W-:Y:S01]  /*e940*/  LOP3.LUT R7, R17, 0xc0, RZ, 0xfc, !PT ;  /* 0x000000c011077812 */ /* 0x000fe200078efcff */
[----:B------:R-:W-:Y:S01]  /*e950*/  IMAD.SHL.U32 R17, R9, 0x8, RZ ;  /* 0x0000000809117824 */ /* 0x000fe200078e00ff */
[----:B------:R-:W-:Y:S02]  /*e960*/  LOP3.LUT R20, R20, 0x38, RZ, 0xc0, !PT ;  /* 0x0000003814147812 */ /* 0x000fe400078ec0ff */
[----:B------:R-:W-:Y:S02]  /*e970*/  LEA.HI.X R6, R2, UR5, R6, 0x1, P0 ;  /* 0x0000000502067c11 */ /* 0x000fe400080f0c06 */
[----:B------:R-:W-:-:S02]  /*e980*/  LOP3.LUT R17, R17, 0x38, RZ, 0xc0, !PT ;  /* 0x0000003811117812 */ /* 0x000fc400078ec0ff */
[----:B------:R-:W-:Y:S02]  /*e990*/  SEL R2, RZ, 0x1, P1 ;  /* 0x00000001ff027807 */ /* 0x000fe40000800000 */
[----:B------:R-:W-:Y:S02]  /*e9a0*/  SEL R3, RZ, 0x4, P4 ;  /* 0x00000004ff037807 */ /* 0x000fe40002000000 */
[----:B------:R-:W-:Y:S02]  /*e9b0*/  SEL R4, RZ, 0x2, P5 ;  /* 0x00000002ff047807 */ /* 0x000fe40002800000 */
[----:B------:R-:W-:Y:S02]  /*e9c0*/  ISETP.GE.AND P3, PT, R7, UR4, PT ;  /* 0x0000000407007c0c */ /* 0x000fe4000bf66270 */
[----:B------:R-:W-:Y:S02]  /*e9d0*/  LOP3.LUT R7, R20, 0x180, RZ, 0xfc, !PT ;  /* 0x0000018014077812 */ /* 0x000fe400078efcff */
[----:B------:R-:W-:-:S02]  /*e9e0*/  LOP3.LUT R9, R17, 0x140, RZ, 0xfc, !PT ;  /* 0x0000014011097812 */ /* 0x000fc400078efcff */
[----:B------:R-:W-:Y:S02]  /*e9f0*/  IADD3 R2, R3, R4, R2 ;  /* 0x0000000403027210 */ /* 0x000fe40007ffe002 */
[----:B------:R-:W-:Y:S02]  /*ea00*/  SEL R3, RZ, 0x10, P2 ;  /* 0x00000010ff037807 */ /* 0x000fe40001000000 */
[----:B------:R-:W-:Y:S02]  /*ea10*/  SEL R4, RZ, 0x8, P3 ;  /* 0x00000008ff047807 */ /* 0x000fe40001800000 */
[----:B------:R-:W-:Y:S02]  /*ea20*/  @P1 LOP3.LUT R22, R22, 0x800, RZ, 0xfc, !PT ;  /* 0x0000080016161812 */ /* 0x000fe400078efcff */
[----:B------:R-:W-:Y:S02]  /*ea30*/  ISETP.GE.AND P0, PT, R7, UR4, PT ;  /* 0x0000000407007c0c */ /* 0x000fe4000bf06270 */
[----:B------:R-:W-:-:S02]  /*ea40*/  LOP3.LUT R7, R17, 0x1c0, RZ, 0xfc, !PT ;  /* 0x000001c011077812 */ /* 0x000fc400078efcff */
[----:B------:R-:W-:Y:S02]  /*ea50*/  ISETP.GE.AND P1, PT, R9, UR4, PT ;  /* 0x0000000409007c0c */ /* 0x000fe4000bf26270 */
[----:B------:R-:W-:Y:S02]  /*ea60*/  IADD3 R4, R3, R2, R4 ;  /* 0x0000000203047210 */ /* 0x000fe40007ffe004 */
[----:B------:R-:W-:Y:S02]  /*ea70*/  SEL R2, RZ, 0x40, P0 ;  /* 0x00000040ff027807 */ /* 0x000fe40000000000 */
[----:B------:R-:W-:Y:S02]  /*ea80*/  SEL R3, RZ, 0x20, P1 ;  /* 0x00000020ff037807 */ /* 0x000fe40000800000 */
[----:B------:R-:W-:Y:S01]  /*ea90*/  ISETP.GE.AND P0, PT, R7, UR4, PT ;  /* 0x0000000407007c0c */ /* 0x000fe2000bf06270 */
[----:B------:R-:W-:Y:S01]  /*eaa0*/  UMOV UR4, 0xffffffff ;  /* 0xffffffff00047882 */ /* 0x000fe20000000000 */
[----:B------:R-:W-:-:S02]  /*eab0*/  IADD3 R4, R2, R4, R3 ;  /* 0x0000000402047210 */ /* 0x000fc40007ffe003 */
[----:B------:R-:W-:-:S05]  /*eac0*/  SEL R5, RZ, 0x80, P0 ;  /* 0x00000080ff057807 */ /* 0x000fca0000000000 */
[----:B------:R-:W-:Y:S01]  /*ead0*/  IMAD.IADD R5, R4, 0x1, R5 ;  /* 0x0000000104057824 */ /* 0x000fe200078e0205 */
[----:B------:R-:W-:Y:S06]  /*eae0*/  BRA.DIV UR4, `(.L_x_4290) ;  /* 0x0000003e048c7947 */ /* 0x000fec000b800000 */
[C---:B------:R-:W-:Y:S01]  /*eaf0*/  LOP3.LUT P6, RZ, R22.reuse, 0x40, RZ, 0xc0, !PT ;  /* 0x0000004016ff7812 */ /* 0x040fe200078cc0ff */
[----:B------:R-:W0:Y:S01]  /*eb00*/  SHFL.IDX PT, R3, R0, RZ, 0x181f ;  /* 0x00181fff00037589 */ /* 0x000e2200000e0000 */
[----:B------:R-:W-:-:S03]  /*eb10*/  LOP3.LUT R22, R22, 0xffbfffff, RZ, 0xc0, !PT ;  /* 0xffbfffff16167812 */ /* 0x000fc600078ec0ff */
[----:B------:R-:W1:Y:S08]  /*eb20*/  SHFL.IDX PT, R2, R6, RZ, 0x181f ;  /* 0x00181fff06027589 */ /* 0x000e7000000e0000 */
[----:B------:R-:W-:-:S04]  /*eb30*/  @P6 LOP3.LUT R22, R22, 0x400000, RZ, 0xfc, !PT ;  /* 0x0040000016166812 */ /* 0x000fc800078efcff */
[C---:B------:R-:W-:Y:S02]  /*eb40*/  LOP3.LUT P6, RZ, R22.reuse, 0x80, RZ, 0xc0, !PT ;  /* 0x0000008016ff7812 */ /* 0x040fe400078cc0ff */
[----:B------:R-:W-:-:S11]  /*eb50*/  LOP3.LUT R22, R22, 0xff7fffff, RZ, 0xc0, !PT ;  /* 0xff7fffff16167812 */ /* 0x000fd600078ec0ff */
[----:B------:R-:W-:-:S04]  /*eb60*/  @P6 LOP3.LUT R22, R22, 0x800000, RZ, 0xfc, !PT ;  /* 0x0080000016166812 */ /* 0x000fc800078efcff */
[----:B------:R-:W-:-:S13]  /*eb70*/  LOP3.LUT P6, RZ, R22, 0x100, RZ, 0xc0, !PT ;  /* 0x0000010016ff7812 */ /* 0x000fda00078cc0ff */
[----:B0-----:R-:W-:Y:S02]  /*eb80*/  @!P6 LEA R3, P0, R8, R3, 0x1 ;  /* 0x000000030803e211 */ /* 0x001fe400078008ff */
[----:B------:R-:W-:-:S03]  /*eb90*/  @!P6 LOP3.LUT R7, R4, 0x40, RZ, 0xc0, !PT ;  /* 0x000000400407e812 */ /* 0x000fc600078ec0ff */
[----:B-1----:R-:W-:Y:S01]  /*eba0*/  @!P6 IMAD.X R2, RZ, RZ, R2, P0 ;  /* 0x000000ffff02e224 */ /* 0x002fe200000e0602 */
[----:B------:R-:W-:Y:S02]  /*ebb0*/  LOP3.LUT P0, RZ, R22, 0x800, RZ, 0xc0, !PT ;  /* 0x0000080016ff7812 */ /* 0x000fe4000780c0ff */
[----:B------:R-:W-:Y:S02]  /*ebc0*/  @!P6 SHF.R.U32.HI R7, RZ, 0x2, R7 ;  /* 0x00000002ff07e819 */ /* 0x000fe40000011607 */
[----:B------:R-:W-:-:S04]  /*ebd0*/  @!P6 LOP3.LUT R3, R3, R2, RZ, 0x3c, !PT ;  /* 0x000000020303e212 */ /* 0x000fc800078e3cff */
[----:B------:R-:W-:-:S04]  /*ebe0*/  @!P6 LOP3.LUT R2, R3, R2, RZ, 0x3c, !PT ;  /* 0x000000020302e212 */ /* 0x000fc800078e3cff */
[----:B------:R-:W-:-:S05]  /*ebf0*/  @!P6 LOP3.LUT R3, R3, R2, RZ, 0x3c, !PT ;  /* 0x000000020303e212 */ /* 0x000fca00078e3cff */
[----:B------:R-:W-:Y:S01]  /*ec00*/  @!PT LDS RZ, [RZ] ;  /* 0x00000000fffff984 */ /* 0x000fe20000000800 */
[----:B------:R-:W-:Y:S01]  /*ec10*/  @!P6 LDGSTS.E.BYPASS.LTC128B.128 [R25+0x26400], desc[UR44][R2.64], !P0 ;  /* 0x264000000219efae */ /* 0x000fe2000c101d6c */
[----:B------:R-:W-:Y:S02]  /*ec20*/  @!P6 ISETP.NE.U32.AND P0, PT, R7, RZ, PT ;  /* 0x000000ff0700e20c */ /* 0x000fe40003f05070 */
[----:B------:R-:W-:Y:S01]  /*ec30*/  @!P6 LOP3.LUT R7, R5, 0x80, RZ, 0xc0, !PT ;  /* 0x000000800507e812 */ /* 0x000fe200078ec0ff */
[----:B------:R-:W-:Y:S03]  /*ec40*/  @!P6 LDGSTS.E.BYPASS.LTC128B.128 [R25+0x28400], desc[UR44][R2.64+0x80], !P5 ;  /* 0x284000800219efae */ /* 0x000fe6000e901d6c */
[----:B------:R-:W-:Y:S01]  /*ec50*/  @!P6 SHF.R.U32.HI R7, RZ, 0x3, R7 ;  /* 0x00000003ff07e819 */ /* 0x000fe20000011607 */
[----:B------:R-:W-:Y:S04]  /*ec60*/  @!P6 LDGSTS.E.BYPASS.LTC128B.128 [R25+0x2a400], desc[UR44][R2.64+0x100], !P4 ;  /* 0x2a4001000219efae */ /* 0x000fe8000e101d6c */
[----:B------:R-:W-:Y:S04]  /*ec70*/  @!P6 LDGSTS.E.BYPASS.LTC128B.128 [R25+0x2c400], desc[UR44][R2.64+0x180], !P3 ;  /* 0x2c4001800219efae */ /* 0x000fe8000d901d6c */
[----:B------:R-:W-:Y:S04]  /*ec80*/  @!P6 LDGSTS.E.BYPASS.LTC128B.128 [R25+0x2e400], desc[UR44][R2.64+0x200], !P2 ;  /* 0x2e4002000219efae */ /* 0x000fe8000d101d6c */
[----:B------:R-:W-:Y:S04]  /*ec90*/  @!P6 LDGSTS.E.BYPASS.LTC128B.128 [R25+0x30400], desc[UR44][R2.64+0x280], !P1 ;  /* 0x304002800219efae */ /* 0x000fe8000c901d6c */
[----:B------:R-:W-:Y:S01]  /*eca0*/  @!P6 LDGSTS.E.BYPASS.LTC128B.128 [R25+0x32400], desc[UR44][R2.64+0x300], P0 ;  /* 0x324003000219efae */ /* 0x000fe20008101d6c */
[----:B------:R-:W-:-:S03]  /*ecb0*/  @!P6 ISETP.NE.U32.AND P0, PT, R7, RZ, PT ;  /* 0x000000ff0700e20c */ /* 0x000fc60003f05070 */
[----:B------:R-:W-:Y:S10]  /*ecc0*/  SHFL.IDX PT, R7, R6, 0x1, 0x181f ;  /* 0x00381f0006077f89 */ /* 0x000ff400000e0000 */
[----:B------:R0:W-:Y:S01]  /*ecd0*/  @!P6 LDGSTS.E.BYPASS.LTC128B.128 [R25+0x34400], desc[UR44][R2.64+0x380], P0 ;  /* 0x344003800219efae */ /* 0x0001e20008101d6c */
[----:B------:R-:W-:-:S03]  /*ece0*/  LOP3.LUT P6, RZ, R22, 0x800000, RZ, 0xc0, !PT ;  /* 0x0080000016ff7812 */ /* 0x000fc600078cc0ff */
[----:B0-----:R-:W0:Y:S10]  /*ecf0*/  SHFL.IDX PT, R2, R0, 0x1, 0x181f ;  /* 0x00381f0000027f89 */ /* 0x001e3400000e0000 */
[----:B0-----:R-:W-:-:S05]  /*ed00*/  @!P6 LEA R2, P0, R8, R2, 0x1 ;  /* 0x000000020802e211 */ /* 0x001fca00078008ff */
[----:B------:R-:W-:Y:S01]  /*ed10*/  @!P6 IMAD.X R3, RZ, RZ, R7, P0 ;  /* 0x000000ffff03e224 */ /* 0x000fe200000e0607 */
[----:B------:R-:W-:Y:S02]  /*ed20*/  LOP3.LUT P0, RZ, R22, 0x800, RZ, 0xc0, !PT ;  /* 0x0000080016ff7812 */ /* 0x000fe4000780c0ff */
[----:B------:R-:W-:-:S04]  /*ed30*/  @!P6 LOP3.LUT R7, R4, 0x40, RZ, 0xc0, !PT ;  /* 0x000000400407e812 */ /* 0x000fc800078ec0ff */
[----:B------:R-:W-:-:S07]  /*ed40*/  @!P6 SHF.R.U32.HI R7, RZ, 0x2, R7 ;  /* 0x00000002ff07e819 */ /* 0x000fce0000011607 */
        /* <DEDUP_REMOVED lines=11> */
[----:B------:R-:W-:Y:S04]  /*ee00*/  SHFL.IDX PT, R7, R6, 0x2, 0x181f ;  /* 0x00581f0006077f89 */ /* 0x000fe800000e0000 */
[----:B------:R-:W-:Y:S06]  /*ee10*/  SHFL.IDX PT, R6, R6, 0x3, 0x181f ;  /* 0x00781f0006067f89 */ /* 0x000fec00000e0000 */
[----:B------:R0:W-:Y:S01]  /*ee20*/  @!P6 LDGSTS.E.BYPASS.LTC128B.128 [R25+0x34c00], desc[UR44][R2.64+0x380], P0 ;  /* 0x34c003800219efae */ /* 0x0001e20008101d6c */
[----:B------:R-:W-:-:S03]  /*ee30*/  LOP3.LUT P6, RZ, R22, 0x400000, RZ, 0xc0, !PT ;  /* 0x0040000016ff7812 */ /* 0x000fc600078cc0ff */
[----:B0-----:R-:W0:Y:S04]  /*ee40*/  SHFL.IDX PT, R2, R0, 0x2, 0x181f ;  /* 0x00581f0000027f89 */ /* 0x001e2800000e0000 */
[----:B------:R-:W1:Y:S06]  /*ee50*/  SHFL.IDX PT, R0, R0, 0x3, 0x181f ;  /* 0x00781f0000007f89 */ /* 0x000e6c00000e0000 */
[----:B0-----:R-:W-:-:S05]  /*ee60*/  @!P6 LEA R2, P0, R8, R2, 0x1 ;  /* 0x000000020802e211 */ /* 0x001fca00078008ff */
[----:B------:R-:W-:Y:S01]  /*ee70*/  @!P6 IMAD.X R3, RZ, RZ, R7, P0 ;  /* 0x000000ffff03e224 */ /* 0x000fe200000e0607 */
[----:B------:R-:W-:Y:S02]  /*ee80*/  LOP3.LUT P0, RZ, R22, 0x800, RZ, 0xc0, !PT ;  /* 0x0000080016ff7812 */ /* 0x000fe4000780c0ff */
[----:B------:R-:W-:-:S04]  /*ee90*/  @!P6 LOP3.LUT R7, R4, 0x40, RZ, 0xc0, !PT ;  /* 0x000000400407e812 */ /* 0x000fc800078ec0ff */
[----:B------:R-:W-:-:S07]  /*eea0*/  @!P6 SHF.R.U32.HI R7, RZ, 0x2, R7 ;  /* 0x00000002ff07e819 */ /* 0x000fce0000011607 */
[----:B------:R0:W-:Y:S01]  /*eeb0*/  @!P6 LDGSTS.E.BYPASS.LTC128B.128 [R25+0x27400], desc[UR44][R2.64], !P0 ;  /* 0x274000000219efae */ /* 0x0001e2000c101d6c */
[----:B------:R-:W-:Y:S02]  /*eec0*/  @!P6 ISETP.NE.U32.AND P0, PT, R7, RZ, PT ;  /* 0x000000ff0700e20c */ /* 0x000fe40003f05070 */
[----:B------:R-:W-:Y:S01]  /*eed0*/  @!P6 LOP3.LUT R7, R5, 0x80, RZ, 0xc0, !PT ;  /* 0x000000800507e812 */ /* 0x000fe200078ec0ff */
[----:B------:R0:W-:Y:S03]  /*eee0*/  @!P6 LDGSTS.E.BYPASS.LTC128B.128 [R25+0x29400], desc[UR44][R2.64+0x80], !P5 ;  /* 0x294000800219efae */ /* 0x0001e6000e901d6c */
[----:B------:R-:W-:Y:S01]  /*eef0*/  @!P6 SHF.R.U32.HI R7, RZ, 0x3, R7 ;  /* 0x00000003ff07e819 */ /* 0x000fe20000011607 */
[----:B------:R0:W-:Y:S04]  /*ef00*/  @!P6 LDGSTS.E.BYPASS.LTC128B.128 [R25+0x2b400], desc[UR44][R2.64+0x100], !P4 ;  /* 0x2b4001000219efae */ /* 0x0001e8000e101d6c */
[----:B------:R0:W-:Y:S04]  /*ef10*/  @!P6 LDGSTS.E.BYPASS.LTC128B.128 [R25+0x2d400], desc[UR44][R2.64+0x180], !P3 ;  /* 0x2d4001800219efae */ /* 0x0001e8000d901d6c */
[----:B------:R0:W-:Y:S04]  /*ef20*/  @!P6 LDGSTS.E.BYPASS.LTC128B.128 [R25+0x2f400], desc[UR44][R2.64+0x200], !P2 ;  /* 0x2f4002000219efae */ /* 0x0001e8000d101d6c */
[----:B------:R0:W-:Y:S04]  /*ef30*/  @!P6 LDGSTS.E.BYPASS.LTC128B.128 [R25+0x31400], desc[UR44][R2.64+0x280], !P1 ;  /* 0x314002800219efae */ /* 0x0001e8000c901d6c */
[----:B------:R0:W-:Y:S01]  /*ef40*/  @!P6 LDGSTS.E.BYPASS.LTC128B.128 [R25+0x33400], desc[UR44][R2.64+0x300], P0 ;  /* 0x334003000219efae */ /* 0x0001e20008101d6c */
[----:B------:R-:W-:-:S13]  /*ef50*/  @!P6 ISETP.NE.U32.AND P0, PT, R7, RZ, PT ;  /* 0x000000ff0700e20c */ /* 0x000fda0003f05070 */
[----:B-1----:R0:W-:Y:S02]  /*ef60*/  @!P6 LDGSTS.E.BYPASS.LTC128B.128 [R25+0x35400], desc[UR44][R2.64+0x380], P0 ;  /* 0x354003800219efae */ /* 0x0021e40008101d6c */
.L_x_4380:
[----:B------:R-:W-:Y:S01]  /*ef70*/  LOP3.LUT P0, RZ, R22, 0x10000, RZ, 0xc0, !PT ;  /* 0x0001000016ff7812 */ /* 0x000fe2000780c0ff */
[----:B------:R-:W-:-:S12]  /*ef80*/  BSSY B0, `(.L_x_4291) ;  /* 0x0000016000007945 */ /* 0x000fd80003800000 */
[----:B------:R-:W-:Y:S05]  /*ef90*/  @P0 BRA `(.L_x_4292) ;  /* 0x0000000000500947 */ /* 0x000fea0003800000 */
[----:B------:R-:W-:Y:S02]  /*efa0*/  LOP3.LUT R4, R4, 0x40, RZ, 0xc0, !PT ;  /* 0x0000004004047812 */ /* 0x000fe400078ec0ff */
[----:B------:R-:W-:Y:S02]  /*efb0*/  LOP3.LUT P6, RZ, R22, 0x800, RZ, 0xc0, !PT ;  /* 0x0000080016ff7812 */ /* 0x000fe400078cc0ff */
[----:B0-----:R-:W-:Y:S02]  /*efc0*/  LEA R2, P0, R8, R0, 0x1 ;  /* 0x0000000008027211 */ /* 0x001fe400078008ff */
[----:B------:R-:W-:Y:S02]  /*efd0*/  SHF.R.U32.HI R4, RZ, 0x2, R4 ;  /* 0x00000002ff047819 */ /* 0x000fe40000011604 */
[----:B------:R-:W-:Y:S01]  /*efe0*/  LOP3.LUT R5, R5, 0x80, RZ, 0xc0, !PT ;  /* 0x0000008005057812 */ /* 0x000fe200078ec0ff */
[----:B------:R-:W-:Y:S01]  /*eff0*/  IMAD.X R3, RZ, RZ, R6, P0 ;  /* 0x000000ffff037224 */ /* 0x000fe200000e0606 */
[----:B------:R-:W-:-:S02]  /*f000*/  ISETP.NE.U32.AND P0, PT, R4, RZ, PT ;  /* 0x000000ff0400720c */ /* 0x000fc40003f05070 */
[----:B------:R-:W-:-:S03]  /*f010*/  SHF.R.U32.HI R5, RZ, 0x3, R5 ;  /* 0x00000003ff057819 */ /* 0x000fc60000011605 */
[----:B------:R-:W-:Y:S01]  /*f020*/  @!PT LDS RZ, [RZ] ;  /* 0x00000000fffff984 */ /* 0x000fe20000000800 */
[----:B------:R-:W-:Y:S01]  /*f030*/  @!PT LDS RZ, [RZ] ;  /* 0x00000000fffff984 */ /* 0x000fe20000000800 */
[----:B------:R-:W-:Y:S01]  /*f040*/  @!PT LDS RZ, [RZ] ;  /* 0x00000000fffff984 */ /* 0x000fe20000000800 */
[----:B------:R1:W-:Y:S04]  /*f050*/  LDGSTS.E.BYPASS.LTC128B.128 [R25+0x27c00], desc[UR44][R2.64], !P6 ;  /* 0x27c0000002197fae */ /* 0x0003e8000f101d6c */
[----:B------:R1:W-:Y:S04]  /*f060*/  LDGSTS.E.BYPASS.LTC128B.128 [R25+0x29c00], desc[UR44][R2.64+0x80], !P5 ;  /* 0x29c0008002197fae */ /* 0x0003e8000e901d6c */
[----:B------:R1:W-:Y:S04]  /*f070*/  LDGSTS.E.BYPASS.LTC128B.128 [R25+0x2bc00], desc[UR44][R2.64+0x100], !P4 ;  /* 0x2bc0010002197fae */ /* 0x0003e8000e101d6c */
[----:B------:R1:W-:Y:S04]  /*f080*/  LDGSTS.E.BYPASS.LTC128B.128 [R25+0x2dc00], desc[UR44][R2.64+0x180], !P3 ;  /* 0x2dc0018002197fae */ /* 0x0003e8000d901d6c */
[----:B------:R1:W-:Y:S04]  /*f090*/  LDGSTS.E.BYPASS.LTC128B.128 [R25+0x2fc00], desc[UR44][R2.64+0x200], !P2 ;  /* 0x2fc0020002197fae */ /* 0x0003e8000d101d6c */
[----:B------:R1:W-:Y:S04]  /*f0a0*/  LDGSTS.E.BYPASS.LTC128B.128 [R25+0x31c00], desc[UR44][R2.64+0x280], !P1 ;  /* 0x31c0028002197fae */ /* 0x0003e8000c901d6c */
[----:B------:R1:W-:Y:S01]  /*f0b0*/  LDGSTS.E.BYPASS.LTC128B.128 [R25+0x33c00], desc[UR44][R2.64+0x300], P0 ;  /* 0x33c0030002197fae */ /* 0x0003e20008101d6c */
[----:B------:R-:W-:-:S13]  /*f0c0*/  ISETP.NE.U32.AND P0, PT, R5, RZ, PT ;  /* 0x000000ff0500720c */ /* 0x000fda0003f05070 */
[----:B------:R1:W-:Y:S02]  /*f0d0*/  LDGSTS.E.BYPASS.LTC128B.128 [R25+0x35c00], desc[UR44][R2.64+0x380], P0 ;  /* 0x35c0038002197fae */ /* 0x0003e40008101d6c */
.L_x_4292:
[----:B------:R-:W-:Y:S05]  /*f0e0*/  BSYNC B0 ;  /* 0x0000000000007941 */ /* 0x000fea0003800000 */
.L_x_4291:
[----:B------:R-:W-:Y:S01]  /*f0f0*/  NOP ;  /* 0x0000000000007918 */ /* 0x000fe20000000000 */
[----:B------:R-:W-:-:S13]  /*f100*/  PLOP3.LUT P0, PT, PT, PT, PT, 0x80, 0x0 ;  /* 0x000000000000781c */ /* 0x000fda0003f0f070 */
.L_x_4293:
[----:B------:R-:W-:Y:S02]  /*f110*/  PLOP3.LUT P1, PT, P1, P0, PT, 0xa2, 0x0 ;  /* 0x000000000000781c */ /* 0x000fe40000f21472 */
[----:B------:R-:W-:-:S08]  /*f120*/  @P0 R2UR P1, UR4, R23 ;  /* 0x00000000170402ca */ /* 0x000fd00000020000 */
[----:B------:R-:W-:-:S05]  /*f130*/  @P0 PLOP3.LUT P0, PT, P1, PT, PT, 0x80, 0x0 ;  /* 0x000000000000081c */ /* 0x000fca0000f0f070 */
[----:B------:R-:W-:Y:S01]  /*f140*/  @!P1 SYNCS.ARRIVE.TRANS64.RED.A0T1 RZ, [UR4+0x38810], RZ ;  /* 0x038810ffffff99a7 */ /* 0x000fe20008200404 */
[----:B------:R-:W-:Y:S07]  /*f150*/  @!P1 ARRIVES.LDGSTSBAR.64.TRANSCNT [UR4+0x38810] ;  /* 0x03881000ff0099b0 */ /* 0x000fee0008000a84 */
[----:B------:R-:W-:Y:S05]  /*f160*/  @P0 BRA.U.ANY `(.L_x_4293) ;  /* 0xfffffffd00e80947 */ /* 0x000fea000393ffff */
[----:B01----:R-:W2:Y:S02]  /*f170*/  LDL.LU R2, [R1+0x20] ;  /* 0x0000200001027983 */ /* 0x003ea40000300800 */
        /* <DEDUP_REMOVED lines=11> */
.L_x_4381:
[----:B------:R-:W-:Y:S05]  /*f230*/  BSYNC B0 ;  /* 0x0000000000007941 */ /* 0x000fea0003800000 */
.L_x_4294:
[----:B------:R-:W-:-:S05]  /*f240*/  IMAD.U32 R2, RZ, RZ, UR36 ;  /* 0x00000024ff027e24 */ /* 0x000fca000f8e00ff */
[----:B------:R-:W-:-:S13]  /*f250*/  ISETP.NE.AND P0, PT, R2, 0x3, PT ;  /* 0x000000030200780c */ /* 0x000fda0003f05270 */
[----:B------:R-:W-:Y:S05]  /*f260*/  @!P0 BRA `(.L_x_4296) ;  /* 0x0000000000048947 */ /* 0x000fea0003800000 */
[----:B------:R-:W-:Y:S01]  /*f270*/  BPT.TRAP 0x1 ;  /* 0x000000040000795c */ /* 0x000fe20000300000 */
.L_x_4296:
[----:B0-----:R-:W-:Y:S01]  /*f280*/  SHF.L.U32 R0, R26, 0x1f, RZ ;  /* 0x0000001f1a007819 */ /* 0x001fe200000006ff */
[----:B------:R-:W-:Y:S03]  /*f290*/  BSSY B0, `(.L_x_4297) ;  /* 0x0000003000007945 */ /* 0x000fe60003800000 */
[----:B------:R-:W0:Y:S02]  /*f2a0*/  SYNCS.PHASECHK.TRANS64.TRYWAIT P0, [R30+URZ+0x38860], R0 ;  /* 0x038860001e0075a7 */ /* 0x000e24000800017f */
[----:B0-----:R-:W-:Y:S05]  /*f2b0*/  @!P0 BRA `(.L_x_4298) ;  /* 0x0000004000688947 */ /* 0x001fea0003800000 */
.L_x_4382:
[----:B------:R-:W-:Y:S05]  /*f2c0*/  BSYNC B0 ;  /* 0x0000000000007941 */ /* 0x000fea0003800000 */
.L_x_4297:
        /* <DEDUP_REMOVED lines=26> */
[C---:B------:R-:W-:Y:S01]  /*f470*/  LOP3.LUT P5, RZ, R31.reuse, 0x2, RZ, 0xc0, !PT ;  /* 0x000000021fff7812 */ /* 0x040fe200078ac0ff */
[----:B------:R-:W1:Y:S01]  /*f480*/  SHFL.IDX PT, R2, R4, RZ, 0x181f ;  /* 0x00181fff04027589 */ /* 0x000e6200000e0000 */
[C---:B------:R-:W-:Y:S02]  /*f490*/  LOP3.LUT P4, RZ, R31.reuse, 0x4, RZ, 0xc0, !PT ;  /* 0x000000041fff7812 */ /* 0x040fe4000788c0ff */
[C---:B------:R-:W-:Y:S02]  /*f4a0*/  LOP3.LUT P3, RZ, R31.reuse, 0x8, RZ, 0xc0, !PT ;  /* 0x000000081fff7812 */ /* 0x040fe4000786c0ff */
[----:B------:R-:W-:Y:S02]  /*f4b0*/  LOP3.LUT P2, RZ, R31, 0x10, RZ, 0xc0, !PT ;  /* 0x000000101fff7812 */ /* 0x000fe4000784c0ff */
[----:B------:R-:W-:Y:S01]  /*f4c0*/  LOP3.LUT R22, R22, 0xffffffbf, RZ, 0xc0, !PT ;  /* 0xffffffbf16167812 */ /* 0x000fe200078ec0ff */
[----:B0-----:R-:W-:-:S02]  /*f4d0*/  IMAD.SHL.U32 R7, R3, 0x8, RZ ;  /* 0x0000000803077824 */ /* 0x001fc400078e00ff */
[----:B------:R-:W0:Y:S03]  /*f4e0*/  SHFL.IDX PT, R3, R6, RZ, 0x181f ;  /* 0x00181fff06037589 */ /* 0x000e2600000e0000 */
[----:B------:R-:W-:-:S05]  /*f4f0*/  LOP3.LUT R7, R7, 0x38, RZ, 0xc0, !PT ;  /* 0x0000003807077812 */ /* 0x000fca00078ec0ff */
[----:B------:R-:W-:Y:S01]  /*f500*/  IMAD.SHL.U32 R0, R7, 0x2, RZ ;  /* 0x0000000207007824 */ /* 0x000fe200078e00ff */
[----:B------:R-:W-:-:S04]  /*f510*/  LOP3.LUT R7, R31, 0x1, RZ, 0xc0, !PT ;  /* 0x000000011f077812 */ /* 0x000fc800078ec0ff */
[----:B-1----:R-:W-:Y:S02]  /*f520*/  IADD3 R2, P0, R2, R0, RZ ;  /* 0x0000000002027210 */ /* 0x002fe40007f1e0ff */
[----:B------:R-:W-:Y:S02]  /*f530*/  ISETP.NE.U32.AND P1, PT, R7, 0x1, PT ;  /* 0x000000010700780c */ /* 0x000fe40003f25070 */
[----:B------:R-:W-:Y:S01]  /*f540*/  PRMT R7, R31, 0x8880, RZ ;  /* 0x000088801f077816 */ /* 0x000fe200000000ff */
[----:B0-----:R-:W-:Y:S01]  /*f550*/  IMAD.X R3, RZ, RZ, R3, P0 ;  /* 0x000000ffff037224 */ /* 0x001fe200000e0603 */
[----:B------:R-:W-:-:S09]  /*f560*/  ISETP.LT.OR P0, PT, R27, 0x1, P1 ;  /* 0x000000011b00780c */ /* 0x000fd20000f01670 */
[----:B------:R-:W-:Y:S02]  /*f570*/  @P1 LOP3.LUT R22, R22, 0x40, RZ, 0xfc, !PT ;  /* 0x0000004016161812 */ /* 0x000fe400078efcff */
[----:B------:R-:W-:Y:S02]  /*f580*/  LOP3.LUT P1, RZ, R31, 0x20, RZ, 0xc0, !PT ;  /* 0x000000201fff7812 */ /* 0x000fe4000782c0ff */
[----:B------:R-:W-:Y:S01]  /*f590*/  LOP3.LUT R22, R22, 0xffffff7f, RZ, 0xc0, !PT ;  /* 0xffffff7f16167812 */ /* 0x000fe200078ec0ff */
        /* <DEDUP_REMOVED lines=65> */
.L_x_4392:
        /* <DEDUP_REMOVED lines=34> */
.L_x_4300:
        /* <DEDUP_REMOVED lines=11> */
.L_x_4301:
[----:B------:R-:W2:Y:S01]  /*fc80*/  LDL.LU R2, [R1+0x4] ;  /* 0x0000040001027983 */ /* 0x000ea20000300800 */
[----:B------:R1:W-:Y:S01]  /*fc90*/  SYNCS.ARRIVE.TRANS64.A1T0 RZ, [R30+URZ+0x38850], RZ ;  /* 0x038850ff1eff79a7 */ /* 0x0003e2000810003f */
[----:B------:R-:W-:Y:S01]  /*fca0*/  BSSY B0, `(.L_x_4302) ;  /* 0x00000f8000007945 */ /* 0x000fe20003800000 */
[----:B--2---:R-:W-:-:S13]  /*fcb0*/  ISETP.GE.AND P0, PT, R2, 0x41, PT ;  /* 0x000000410200780c */ /* 0x004fda0003f06270 */
[----:B-1----:R-:W-:Y:S05]  /*fcc0*/  @!P0 BRA `(.L_x_4303) ;  /* 0x0000000c00d48947 */ /* 0x002fea0003800000 */
[----:B------:R-:W2:Y:S04]  /*fcd0*/  LDL.LU R2, [R1+0x24] ;  /* 0x0000240001027983 */ /* 0x000ea80000300800 */
[----:B------:R-:W3:Y:S01]  /*fce0*/  LDL.LU R3, [R1+0x28] ;  /* 0x0000280001037983 */ /* 0x000ee20000300800 */
[----:B------:R-:W-:-:S04]  /*fcf0*/  LOP3.LUT R30, R31, 0x80, RZ, 0xc0, !PT ;  /* 0x000000801f1e7812 */ /* 0x000fc800078ec0ff */
[----:B------:R-:W-:Y:S02]  /*fd00*/  SHF.R.U32.HI R30, RZ, 0x3, R30 ;  /* 0x00000003ff1e7819 */ /* 0x000fe4000001161e */
[----:B--2---:R-:W-:Y:S01]  /*fd10*/  LOP3.LUT R2, R2, 0x40, RZ, 0xc0, !PT ;  /* 0x0000004002027812 */ /* 0x004fe200078ec0ff */
[----:B---3--:R-:W-:-:S03]  /*fd20*/  VIADD R7, R3, 0xfffffffe ;  /* 0xfffffffe03077836 */ /* 0x008fc60000000000 */
[----:B------:R-:W-:-:S07]  /*fd30*/  SHF.R.U32.HI R31, RZ, 0x2, R2 ;  /* 0x00000002ff1f7819 */ /* 0x000fce0000011602 */
.L_x_4316:
[----:B-1----:R-:W1:Y:S01]  /*fd40*/  S2R R2, SR_TID.X ;  /* 0x0000000000027919 */ /* 0x002e620000002100 */
[----:B0-----:R-:W0:Y:S01]  /*fd50*/  LDC R4, c[0x0][0x430] ;  /* 0x00010c00ff047b82 */ /* 0x001e220000000800 */
[----:B--23--:R-:W-:Y:S01]  /*fd60*/  IMAD R6, R7, 0x40, R32 ;  /* 0x0000004007067824 */ /* 0x00cfe200078e0220 */
[----:B------:R-:W-:Y:S05]  /*fd70*/  YIELD ;  /* 0x0000000000007946 */ /* 0x000fea0003800000 */
[----:B------:R-:W2:Y:S01]  /*fd80*/  S2R R3, SR_TID.X ;  /* 0x0000000000037919 */ /* 0x000ea20000002100 */
[----:B------:R-:W-:Y:S01]  /*fd90*/  IMAD.U32 R11, RZ, RZ, UR36 ;  /* 0x00000024ff0b7e24 */ /* 0x000fe2000f8e00ff */
[----:B------:R-:W-:Y:S01]  /*fda0*/  ULDC UR4, c[0x0][0x430] ;  /* 0x00010c0000047ab9 */ /* 0x000fe20000000800 */
[----:B------:R-:W-:Y:S01]  /*fdb0*/  VIADD R24, R24, 0x1 ;  /* 0x0000000118187836 */ /* 0x000fe20000000000 */
[----:B0-----:R-:W-:-:S02]  /*fdc0*/  ISETP.NE.AND P0, PT, R4, 0x1, PT ;  /* 0x000000010400780c */ /* 0x001fc40003f05270 */
[----:B-1----:R-:W-:-:S04]  /*fdd0*/  LOP3.LUT R2, R2, 0x7f, RZ, 0xc0, !PT ;  /* 0x0000007f02027812 */ /* 0x002fc800078ec0ff */
[----:B------:R-:W-:Y:S01]  /*fde0*/  SHF.R.U32.HI R2, RZ, 0x3, R2 ;  /* 0x00000003ff027819 */ /* 0x000fe20000011602 */
[----:B--2---:R-:W-:-:S06]  /*fdf0*/  IMAD.SHL.U32 R4, R3, 0x10, RZ ;  /* 0x0000001003047824 */ /* 0x004fcc00078e00ff */
[----:B------:R-:W0:Y:S01]  /*fe00*/  @P0 LDC R3, c[0x0][0x434] ;  /* 0x00010d00ff030b82 */ /* 0x000e220000000800 */
[----:B------:R-:W-:-:S04]  /*fe10*/  LOP3.LUT R4, R2, 0x70, R4, 0xf8, !PT ;  /* 0x0000007002047812 */ /* 0x000fc800078ef804 */
[----:B------:R-:W-:-:S03]  /*fe20*/  ISETP.GT.U32.AND P1, PT, R4, 0x3f, PT ;  /* 0x0000003f0400780c */ /* 0x000fc60003f24070 */
[----:B------:R-:W1:Y:S01]  /*fe30*/  @P0 LDC R2, c[0x0][0x438] ;  /* 0x00010e00ff020b82 */ /* 0x000e620000000800 */
[----:B------:R-:W-:-:S04]  /*fe40*/  IMAD.IADD R6, R4, 0x1, R6 ;  /* 0x0000000104067824 */ /* 0x000fc800078e0206 */
[----:B------:R-:W-:-:S05]  /*fe50*/  IMAD.MOV.U32 R10, RZ, RZ, R6 ;  /* 0x000000ffff0a7224 */ /* 0x000fca00078e0006 */
[----:B------:R-:W2:Y:S01]  /*fe60*/  @!P1 LDC.64 R4, c[0x0][0x428] ;  /* 0x00010a00ff049b82 */ /* 0x000ea20000000a00 */
[----:B0-----:R-:W-:-:S07]  /*fe70*/  @P0 IMAD.HI.U32 R3, R6, R3, RZ ;  /* 0x0000000306030227 */ /* 0x001fce00078e00ff */
[----:B------:R-:W0:Y:S01]  /*fe80*/  @!P1 LDC.64 R8, c[0x0][0x418] ;  /* 0x00010600ff089b82 */ /* 0x000e220000000a00 */
[----:B-1----:R-:W-:-:S04]  /*fe90*/  @P0 SHF.R.U32.HI R10, RZ, R2, R3 ;  /* 0x00000002ff0a0219 */ /* 0x002fc80000011603 */
[--C-:B------:R-:W-:Y:S01]  /*fea0*/  @!P1 SHF.R.S32.HI R3, RZ, 0x1f, R10.reuse ;  /* 0x0000001fff039819 */ /* 0x100fe2000001140a */
[----:B------:R-:W-:-:S04]  /*feb0*/  @!P1 IMAD.MOV.U32 R2, RZ, RZ, R10 ;  /* 0x000000ffff029224 */ /* 0x000fc800078e000a */
[----:B--2---:R-:W-:-:S04]  /*fec0*/  @!P1 IMAD.WIDE.U32 R2, R29, R4, R2 ;  /* 0x000000041d029225 */ /* 0x004fc800078e0002 */
[----:B------:R-:W-:-:S04]  /*fed0*/  @!P1 IMAD R4, R33, R4, RZ ;  /* 0x0000000421049224 */ /* 0x000fc800078e02ff */
[----:B------:R-:W-:Y:S01]  /*fee0*/  @!P1 IMAD R5, R29, R5, R4 ;  /* 0x000000051d059224 */ /* 0x000fe200078e0204 */
[----:B0-----:R-:W-:Y:S01]  /*fef0*/  @!P1 LEA R8, P0, R2, R8, 0x2 ;  /* 0x0000000802089211 */ /* 0x001fe200078010ff */
        /* <DEDUP_REMOVED lines=16> */
.L_x_4304:
[----:B------:R-:W-:Y:S01]  /*10000*/  IMAD R6, R24, 0x8, R23 ;  /* 0x0000000818067824 */ /* 0x000fe200078e0217 */
[----:B------:R-:W-:Y:S01]  /*10010*/  SHF.L.U32 R17, R26, 0x1f, RZ ;  /* 0x0000001f1a117819 */ /* 0x000fe200000006ff */
[----:B------:R-:W-:Y:S01]  /*10020*/  BSSY B1, `(.L_x_4305) ;  /* 0x0000004000017945 */ /* 0x000fe20003800000 */
[----:B------:R-:W-:Y:S02]  /*10030*/  SHF.R.S32.HI R9, RZ, 0x1f, R5 ;  /* 0x0000001fff097819 */ /* 0x000fe40000011405 */
[----:B------:R-:W0:Y:S02]  /*10040*/  SYNCS.PHASECHK.TRANS64.TRYWAIT P0, [R6+URZ+0x38840], R17 ;  /* 0x03884011060075a7 */ /* 0x000e24000800017f */
[----:B0-----:R-:W-:Y:S05]  /*10050*/  @!P0 BRA `(.L_x_4306) ;  /* 0x0000003c003c8947 */ /* 0x001fea0003800000 */
.L_x_4393:
[----:B------:R-:W-:Y:S05]  /*10060*/  BSYNC B1 ;  /* 0x0000000000017941 */ /* 0x000fea0003800000 */
.L_x_4305:
        /* <DEDUP_REMOVED lines=42> */
.L_x_4403:
        /* <DEDUP_REMOVED lines=8> */
.L_x_4308:
[----:B------:R-:W-:Y:S02]  /*10390*/  PLOP3.LUT P1, PT, P1, P0, PT, 0xa2, 0x0 ;  /* 0x000000000000781c */ /* 0x000fe40000f21472 */
[----:B------:R-:W-:-:S08]  /*103a0*/  @P0 R2UR P1, UR4, R6 ;  /* 0x00000000060402ca */ /* 0x000fd00000020000 */
[----:B------:R-:W-:-:S05]  /*103b0*/  @P0 PLOP3.LUT P0, PT, P1, PT, PT, 0x80, 0x0 ;  /* 0x000000000000081c */ /* 0x000fca0000f0f070 */
[----:B------:R-:W-:Y:S01]  /*103c0*/  @!P1 SYNCS.ARRIVE.TRANS64.RED.A0T1 RZ, [UR4+0x38830], RZ ;  /* 0x038830ffffff99a7 */ /* 0x000fe20008200404 */
[----:B------:R-:W-:Y:S07]  /*103d0*/  @!P1 ARRIVES.LDGSTSBAR.64.TRANSCNT [UR4+0x38830] ;  /* 0x03883000ff0099b0 */ /* 0x000fee0008000a84 */
[----:B------:R-:W-:Y:S05]  /*103e0*/  @P0 BRA.U.ANY `(.L_x_4308) ;  /* 0xfffffffd00e80947 */ /* 0x000fea000393ffff */
[----:B------:R-:W-:Y:S01]  /*103f0*/  NOP ;  /* 0x0000000000007918 */ /* 0x000fe20000000000 */
[----:B--2---:R-:W-:-:S05]  /*10400*/  IMAD.U32 R2, RZ, RZ, UR36 ;  /* 0x00000024ff027e24 */ /* 0x004fca000f8e00ff */
[----:B------:R-:W-:-:S13]  /*10410*/  ISETP.NE.AND P2, PT, R2, 0x3, PT ;  /* 0x000000030200780c */ /* 0x000fda0003f45270 */
[----:B------:R-:W-:Y:S05]  /*10420*/  @!P2 BRA `(.L_x_4309) ;  /* 0x000000000004a947 */ /* 0x000fea0003800000 */
[----:B------:R-:W-:Y:S01]  /*10430*/  BPT.TRAP 0x1 ;  /* 0x000000040000795c */ /* 0x000fe20000300000 */
.L_x_4309:
[----:B------:R2:W-:Y:S01]  /*10440*/  SYNCS.ARRIVE.TRANS64.A1T0 RZ, [R6+URZ+0x38830], RZ ;  /* 0x038830ff06ff79a7 */ /* 0x0005e2000810003f */
[----:B------:R-:W-:Y:S05]  /*10450*/  @!P2 BRA `(.L_x_4310) ;  /* 0x000000000004a947 */ /* 0x000fea0003800000 */
[----:B------:R-:W-:Y:S01]  /*10460*/  BPT.TRAP 0x1 ;  /* 0x000000040000795c */ /* 0x000fe20000300000 */
.L_x_4310:
[----:B------:R-:W3:Y:S01]  /*10470*/  SYNCS.PHASECHK.TRANS64.TRYWAIT P0, [R6+URZ+0x38860], R17 ;  /* 0x03886011060075a7 */ /* 0x000ee2000800017f */
[----:B------:R-:W-:Y:S04]  /*10480*/  BSSY B1, `(.L_x_4311) ;  /* 0x0000002000017945 */ /* 0x000fe80003800000 */
[----:B---3--:R-:W-:Y:S05]  /*10490*/  @!P0 BRA `(.L_x_4312) ;  /* 0x0000003c005c8947 */ /* 0x008fea0003800000 */
.L_x_4404:
[----:B------:R-:W-:Y:S05]  /*104a0*/  BSYNC B1 ;  /* 0x0000000000017941 */ /* 0x000fea0003800000 */
.L_x_4311:
        /* <DEDUP_REMOVED lines=81> */
.L_x_4414:
        /* <DEDUP_REMOVED lines=25> */
.L_x_4314:
        /* <DEDUP_REMOVED lines=11> */
.L_x_4315:
[----:B------:R3:W-:Y:S01]  /*10c00*/  SYNCS.ARRIVE.TRANS64.A1T0 RZ, [R6+URZ+0x38850], RZ ;  /* 0x038850ff06ff79a7 */ /* 0x0007e2000810003f */
[----:B------:R-:W-:Y:S05]  /*10c10*/  @P3 BRA `(.L_x_4316) ;  /* 0xfffffff000483947 */ /* 0x000fea000383ffff */
.L_x_4303:
[----:B------:R-:W-:Y:S05]  /*10c20*/  BSYNC B0 ;  /* 0x0000000000007941 */ /* 0x000fea0003800000 */
.L_x_4302:
        /* <DEDUP_REMOVED lines=21> */
.L_x_4318:
[----:B------:R-:W-:Y:S05]  /*10d80*/  BSYNC B0 ;  /* 0x0000000000007941 */ /* 0x000fea0003800000 */
.L_x_4317:
[----:B------:R-:W-:-:S07]  /*10d90*/  SEL R24, R24, RZ, P0 ;  /* 0x000000ff18187207 */ /* 0x000fce0000000000 */
.L_x_4271:
[----:B------:R-:W-:Y:S05]  /*10da0*/  BSYNC B7 ;  /* 0x0000000000077941 */ /* 0x000fea0003800000 */
.L_x_4269:
        /* <DEDUP_REMOVED lines=11> */
.L_x_4319:
        /* <DEDUP_REMOVED lines=10> */
[----:B------:R-:W4:Y:S01]  /*10f00*/  @!P1 LDG.E R2, desc[UR44][R2.64] ;  /* 0x0000002c02029981 */ /* 0x000f22000c1e1900 */
[----:B------:R-:W-:Y:S01]  /*10f10*/  IMAD.MOV.U32 R5, RZ, RZ, RZ ;  /* 0x000000ffff057224 */ /* 0x000fe200078e00ff */
[C---:B------:R-:W-:Y:S02]  /*10f20*/  ISETP.GE.U32.AND P2, PT, R8.reuse, 0x2, PT ;  /* 0x000000020800780c */ /* 0x040fe40003f46070 */
[C---:B------:R-:W-:Y:S01]  /*10f30*/  ISETP.GE.U32.AND P3, PT, R8.reuse, 0x4, PT ;  /* 0x000000040800780c */ /* 0x040fe20003f66070 */
[----:B------:R-:W-:Y:S01]  /*10f40*/  SHFL.IDX PT, R0, R16, RZ, 0x1f ;  /* 0x00001fff10007589 */ /* 0x000fe200000e0000 */
[C---:B------:R-:W-:Y:S02]  /*10f50*/  ISETP.GE.U32.AND P4, PT, R8.reuse, 0x8, PT ;  /* 0x000000080800780c */ /* 0x040fe40003f86070 */
[C---:B------:R-:W-:Y:S01]  /*10f60*/  ISETP.GE.U32.AND P5, PT, R8.reuse, 0x10, PT ;  /* 0x000000100800780c */ /* 0x040fe20003fa6070 */
[----:B------:R-:W-:Y:S01]  /*10f70*/  SHFL.IDX PT, R4, R16, 0x1, 0x1f ;  /* 0x00201f0010047f89 */ /* 0x000fe200000e0000 */
        /* <DEDUP_REMOVED lines=17> */
[----:B------:R0:W2:Y:S02]  /*11090*/  SHFL.IDX PT, R14, R2, 0x1f, 0x1f ;  /* 0x03e01f00020e7f89 */ /* 0x0000a400000e0000 */
.L_x_4424:
[----:B------:R-:W-:Y:S02]  /*110a0*/  ULDC UR4, c[0x0][0xd38] ;  /* 0x00034e0000047ab9 */ /* 0x000fe40000000800 */
[----:B------:R-:W-:-:S04]  /*110b0*/  IMAD.U32 R7, RZ, RZ, UR4 ;  /* 0x00000004ff077e24 */ /* 0x000fc8000f8e00ff */
[----:B--2---:R-:W-:-:S04]  /*110c0*/  IMAD R14, R14, R7, RZ ;  /* 0x000000070e0e7224 */ /* 0x004fc800078e02ff */
[----:B------:R-:W-:-:S05]  /*110d0*/  IMAD.IADD R9, R4, 0x1, R14 ;  /* 0x0000000104097824 */ /* 0x000fca00078e020e */
[----:B------:R-:W-:-:S13]  /*110e0*/  ISETP.GT.AND P6, PT, R9, R0, PT ;  /* 0x000000000900720c */ /* 0x000fda0003fc4270 */
[----:B------:R-:W-:Y:S05]  /*110f0*/  @P6 BRA `(.L_x_4322) ;  /* 0x00000000009c6947 */ /* 0x000fea0003800000 */
.L_x_4327:
        /* <DEDUP_REMOVED lines=14> */
.L_x_4325:
[----:B------:R-:W-:Y:S05]  /*111e0*/  BSYNC B0 ;  /* 0x0000000000007941 */ /* 0x000fea0003800000 */
.L_x_4324:
        /* <DEDUP_REMOVED lines=18> */
.L_x_4432:
[----:B------:R-:W-:Y:S02]  /*11310*/  ULDC UR4, c[0x0][0xd38] ;  /* 0x00034e0000047ab9 */ /* 0x000fe40000000800 */
[----:B------:R-:W-:-:S04]  /*11320*/  IMAD.U32 R7, RZ, RZ, UR4 ;  /* 0x00000004ff077e24 */ /* 0x000fc8000f8e00ff */
[----:B--2---:R-:W-:-:S04]  /*11330*/  IMAD R14, R14, R7, RZ ;  /* 0x000000070e0e7224 */ /* 0x004fc800078e02ff */
[----:B------:R-:W-:-:S05]  /*11340*/  IMAD.IADD R9, R14, 0x1, R9 ;  /* 0x000000010e097824 */ /* 0x000fca00078e0209 */
[----:B------:R-:W-:-:S13]  /*11350*/  ISETP.GT.AND P6, PT, R9, R0, PT ;  /* 0x000000000900720c */ /* 0x000fda0003fc4270 */
[----:B------:R-:W-:Y:S05]  /*11360*/  @!P6 BRA `(.L_x_4327) ;  /* 0xfffffffc0064e947 */ /* 0x000fea000383ffff */
.L_x_4322:
        /* <DEDUP_REMOVED lines=8> */
.L_x_4436:
[----:B------:R-:W-:Y:S01]  /*113f0*/  ISETP.NE.AND P0, PT, R3, RZ, PT ;  /* 0x000000ff0300720c */ /* 0x000fe20003f05270 */
[----:B------:R-:W-:-:S12]  /*11400*/  IMAD.MOV.U32 R14, RZ, RZ, RZ ;  /* 0x000000ffff0e7224 */ /* 0x000fd800078e00ff */
[----:B------:R-:W-:Y:S05]  /*11410*/  @!P0 BRA `(.L_x_4329) ;  /* 0x0000000000108947 */ /* 0x000fea0003800000 */
[----:B------:R-:W-:Y:S01]  /*11420*/  UMOV UR4, 0xffffffff ;  /* 0xffffffff00047882 */ /* 0x000fe20000000000 */
[----:B------:R-:W-:Y:S02]  /*11430*/  VIADD R12, R4, 0xffffffff ;  /* 0xffffffff040c7836 */ /* 0x000fe40000000000 */
[----:B------:R-:W-:Y:S05]  /*11440*/  BRA.DIV UR4, `(.L_x_4330) ;  /* 0x0000003e04887947 */ /* 0x000fea000b800000 */
[----:B------:R4:W0:Y:S02]  /*11450*/  SHFL.IDX PT, R14, R2, R12, 0x1f ;  /* 0x00001f0c020e7589 */ /* 0x00082400000e0000 */
.L_x_4329:
[----:B---3--:R-:W-:Y:S01]  /*11460*/  IABS R6, R5 ;  /* 0x0000000500067213 */ /* 0x008fe20000000000 */
[----:B0-----:R-:W-:Y:S02]  /*11470*/  IMAD R16, R14, R7, R16 ;  /* 0x000000070e107224 */ /* 0x001fe400078e0210 */
[----:B------:R-:W-:Y:S01]  /*11480*/  IMAD.IADD R19, R4, 0x1, R19 ;  /* 0x0000000104137824 */ /* 0x000fe200078e0213 */
[----:B------:R-:W0:Y:S01]  /*11490*/  I2F.RP R8, R6 ;  /* 0x0000000600087306 */ /* 0x000e220000209400 */
[----:B------:R-:W-:-:S05]  /*114a0*/  IMAD.IADD R10, R0, 0x1, -R16 ;  /* 0x00000001000a7824 */ /* 0x000fca00078e0a10 */
[----:B------:R-:W-:Y:S02]  /*114b0*/  IABS R0, R10 ;  /* 0x0000000a00007213 */ /* 0x000fe40000000000 */
[----:B0-----:R-:W4:Y:S02]  /*114c0*/  MUFU.RCP R8, R8 ;  /* 0x0000000800087308 */ /* 0x001f240000001000 */
[----:B----4-:R-:W-:-:S06]  /*114d0*/  VIADD R2, R8, 0xffffffe ;  /* 0x0ffffffe08027836 */ /* 0x010fcc0000000000 */
[----:B------:R0:W3:Y:S02]  /*114e0*/  F2I.FTZ.U32.TRUNC.NTZ R3, R2 ;  /* 0x0000000200037305 */ /* 0x0000e4000021f000 */
[----:B0-----:R-:W-:Y:S02]  /*114f0*/  IMAD.MOV.U32 R2, RZ, RZ, RZ ;  /* 0x000000ffff027224 */ /* 0x001fe400078e00ff */
[----:B---3--:R-:W-:-:S04]  /*11500*/  IMAD.MOV R7, RZ, RZ, -R3 ;  /* 0x000000ffff077224 */ /* 0x008fc800078e0a03 */
        /* <DEDUP_REMOVED lines=13> */
[----:B------:R-:W-:-:S05]  /*115e0*/  @P0 IADD3 R3, R3, 0x1, RZ ;  /* 0x0000000103030810 */ /* 0x000fca0007ffe0ff */
[----:B------:R-:W-:Y:S01]  /*115f0*/  @!P2 IMAD.MOV R3, RZ, RZ, -R3 ;  /* 0x000000ffff03a224 */ /* 0x000fe200078e0a03 */
[----:B------:R-:W-:-:S05]  /*11600*/  @!P1 LOP3.LUT R3, RZ, R5, RZ, 0x33, !PT ;  /* 0x00000005ff039212 */ /* 0x000fca00078e33ff */
[--C-:B------:R-:W-:Y:S02]  /*11610*/  IMAD.MOV R0, RZ, RZ, -R3.reuse ;  /* 0x000000ffff007224 */ /* 0x100fe400078e0a03 */
[----:B------:R-:W-:Y:S02]  /*11620*/  IMAD.MOV.U32 R18, RZ, RZ, R3 ;  /* 0x000000ffff127224 */ /* 0x000fe400078e0003 */
[----:B------:R-:W-:Y:S01]  /*11630*/  IMAD R17, R5, R0, R10 ;  /* 0x0000000005117224 */ /* 0x000fe200078e020a */
[----:B------:R-:W-:Y:S06]  /*11640*/  BRA `(.L_x_4331) ;  /* 0x00000000001c7947 */ /* 0x000fec0003800000 */
.L_x_4323:
[----:B------:R-:W-:Y:S01]  /*11650*/  UMOV UR4, URZ ;  /* 0x0000003f00047c82 */ /* 0x000fe20008000000 */
[----:B------:R-:W-:Y:S01]  /*11660*/  UMOV UR5, URZ ;  /* 0x0000003f00057c82 */ /* 0x000fe20008000000 */
[----:B------:R-:W-:Y:S01]  /*11670*/  ULDC UR6, c[0x0][0xd3c] ;  /* 0x00034f0000067ab9 */ /* 0x000fe20000000800 */
[----:B------:R-:W-:Y:S02]  /*11680*/  IMAD.MOV.U32 R16, RZ, RZ, R0 ;  /* 0x000000ffff107224 */ /* 0x000fe400078e0000 */
[----:B------:R-:W-:Y:S02]  /*11690*/  IMAD.U32 R17, RZ, RZ, UR4 ;  /* 0x00000004ff117e24 */ /* 0x000fe4000f8e00ff */
[----:B------:R-:W-:Y:S02]  /*116a0*/  IMAD.U32 R18, RZ, RZ, UR5 ;  /* 0x00000005ff127e24 */ /* 0x000fe4000f8e00ff */
[----:B------:R-:W-:-:S07]  /*116b0*/  IMAD.U32 R19, RZ, RZ, UR6 ;  /* 0x00000006ff137e24 */ /* 0x000fce000f8e00ff */
.L_x_4331:
        /* <DEDUP_REMOVED lines=10> */
.L_x_4320:
[----:B------:R-:W-:Y:S02]  /*11760*/  ULDC UR4, c[0x0][0xd3c] ;  /* 0x00034f0000047ab9 */ /* 0x000fe40000000800 */
[----:B0-----:R-:W-:-:S13]  /*11770*/  ISETP.GE.AND P0, PT, R19, UR4, PT ;  /* 0x0000000413007c0c */ /* 0x001fda000bf06270 */
[----:B------:R-:W-:Y:S05]  /*11780*/  @!P0 BRA `(.L_x_4332) ;  /* 0xffffffac00108947 */ /* 0x000fea000383ffff */
[----:B------:R-:W-:Y:S05]  /*11790*/  BSYNC B8 ;  /* 0x0000000000087941 */ /* 0x000fea0003800000 */
.L_x_4265:
        /* <DEDUP_REMOVED lines=12> */
.L_x_4439:
[----:B------:R-:W-:Y:S05]  /*11860*/  BSYNC B0 ;  /* 0x0000000000007941 */ /* 0x000fea0003800000 */
.L_x_4333:
[----:B------:R-:W-:-:S03]  /*11870*/  UMOV UR4, 0xffffffff ;  /* 0xffffffff00047882 */ /* 0x000fc60000000000 */
[----:B------:R-:W-:Y:S05]  /*11880*/  BRA.DIV UR4, `(.L_x_4335) ;  /* 0x0000003a04b07947 */ /* 0x000fea000b800000 */
[----:B0-----:R-:W0:Y:S02]  /*11890*/  S2R R0, SR_TID.X ;  /* 0x0000000000007919 */ /* 0x001e240000002100 */
[----:B0-----:R-:W-:-:S04]  /*118a0*/  SHF.R.U32.HI R0, RZ, 0x5, R0 ;  /* 0x00000005ff007819 */ /* 0x001fc80000011600 */
[----:B------:R-:W-:-:S05]  /*118b0*/  LOP3.LUT R0, R0, 0x3, RZ, 0xc0, !PT ;  /* 0x0000000300007812 */ /* 0x000fca00078ec0ff */
[----:B------:R0:W1:Y:S02]  /*118c0*/  SHFL.IDX PT, R14, R0, RZ, 0x1f ;  /* 0x00001fff000e7589 */ /* 0x00006400000e0000 */
.L_x_4442:
[----:B-1----:R-:W-:Y:S01]  /*118d0*/  ISETP.NE.AND P0, PT, R14, RZ, PT ;  /* 0x000000ff0e00720c */ /* 0x002fe20003f05270 */
[----:B------:R-:W-:-:S12]  /*118e0*/  BSSY B0, `(.L_x_4336) ;  /* 0x0000024000007945 */ /* 0x000fd80003800000 */
[----:B------:R-:W-:Y:S05]  /*118f0*/  @P0 BRA `(.L_x_4337) ;  /* 0x0000000000880947 */ /* 0x000fea0003800000 */
[----:B------:R-:W-:-:S03]  /*11900*/  UMOV UR4, 0xffffffff ;  /* 0xffffffff00047882 */ /* 0x000fc60000000000 */
[----:B------:R-:W-:Y:S05]  /*11910*/  BRA.DIV UR4, `(.L_x_4338) ;  /* 0x0000003a04c07947 */ /* 0x000fea000b800000 */
[----:B------:R-:W-:-:S13]  /*11920*/  ELECT P6, URZ, PT ;  /* 0x00000000003f782f */ /* 0x000fda00038c0000 */
.L_x_4445:
[----:B------:R-:W-:Y:S05]  /*11930*/  @!P6 BRA `(.L_x_4337) ;  /* 0x000000000078e947 */ /* 0x000fea0003800000 */
[----:B------:R-:W-:-:S06]  /*11940*/  ULOP3.LUT UR4, UR38, 0x2, URZ, 0xfc, !UPT ;  /* 0x0000000226047892 */ /* 0x000fcc000f8efc3f */
[----:B0-----:R-:W-:-:S05]  /*11950*/  IMAD.U32 R0, RZ, RZ, UR4 ;  /* 0x00000004ff007e24 */ /* 0x001fca000f8e00ff */
[----:B------:R-:W-:-:S13]  /*11960*/  ISETP.NE.AND P0, PT, R0, 0x3, PT ;  /* 0x000000030000780c */ /* 0x000fda0003f05270 */
[----:B------:R-:W-:Y:S05]  /*11970*/  @!P0 BRA `(.L_x_4339) ;  /* 0x0000000000048947 */ /* 0x000fea0003800000 */
[----:B------:R-:W-:Y:S01]  /*11980*/  BPT.TRAP 0x1 ;  /* 0x000000040000795c */ /* 0x000fe20000300000 */
.L_x_4339:
[----:B------:R-:W-:Y:S01]  /*11990*/  IMAD R5, R24, 0x8, R7 ;  /* 0x0000000818057824 */ /* 0x000fe200078e0207 */
[----:B------:R-:W-:Y:S01]  /*119a0*/  SHF.L.U32 R0, R26, 0x1f, RZ ;  /* 0x0000001f1a007819 */ /* 0x000fe200000006ff */
[----:B------:R-:W-:-:S03]  /*119b0*/  VIADD R24, R24, 0x1 ;  /* 0x0000000118187836 */ /* 0x000fc60000000000 */
[----:B------:R-:W0:Y:S02]  /*119c0*/  SYNCS.PHASECHK.TRANS64.TRYWAIT P1, [R5+URZ+0x38840], R0 ;  /* 0x03884000050075a7 */ /* 0x000e24000802017f */
[----:B------:R-:W-:-:S04]  /*119d0*/  ISETP.NE.AND P2, PT, R24, 0x2, PT ;  /* 0x000000021800780c */ /* 0x000fc80003f45270 */
[----:B------:R-:W-:Y:S01]  /*119e0*/  SEL R3, RZ, 0x1, P2 ;  /* 0x00000001ff037807 */ /* 0x000fe20001000000 */
[----:B0-----:R-:W-:Y:S08]  /*119f0*/  @!P1 BRA `(.L_x_4340) ;  /* 0x0000003800a89947 */ /* 0x001ff00003800000 */
.L_x_4446:
[----:B------:R-:W-:Y:S02]  /*11a00*/  SEL R24, R24, RZ, P2 ;  /* 0x000000ff18187207 */ /* 0x000fe40001000000 */
[----:B------:R-:W-:Y:S01]  /*11a10*/  LOP3.LUT R2, R26, R3, RZ, 0x3c, !PT ;  /* 0x000000031a027212 */ /* 0x000fe200078e3cff */
[----:B------:R-:W-:Y:S06]  /*11a20*/  @!P0 BRA `(.L_x_4341) ;  /* 0x0000000000048947 */ /* 0x000fec0003800000 */
[----:B------:R-:W-:Y:S01]  /*11a30*/  BPT.TRAP 0x1 ;  /* 0x000000040000795c */ /* 0x000fe20000300000 */
.L_x_4341:
[----:B------:R-:W-:Y:S01]  /*11a40*/  IMAD R3, R24, 0x8, R7 ;  /* 0x0000000818037824 */ /* 0x000fe200078e0207 */
[----:B------:R-:W-:-:S04]  /*11a50*/  SHF.L.U32 R2, R2, 0x1f, RZ ;  /* 0x0000001f02027819 */ /* 0x000fc800000006ff */
[----:B------:R-:W1:Y:S02]  /*11a60*/  SYNCS.PHASECHK.TRANS64.TRYWAIT P1, [R3+URZ+0x38840], R2 ;  /* 0x03884002030075a7 */ /* 0x000e64000802017f */
[----:B-1----:R-:W-:Y:S05]  /*11a70*/  @!P1 BRA `(.L_x_4342) ;  /* 0x00000038009c9947 */ /* 0x002fea0003800000 */
.L_x_4447:
[----:B------:R-:W-:Y:S05]  /*11a80*/  @!P0 BRA `(.L_x_4343) ;  /* 0x0000000000048947 */ /* 0x000fea0003800000 */
[----:B------:R-:W-:Y:S01]  /*11a90*/  BPT.TRAP 0x1 ;  /* 0x000000040000795c */ /* 0x000fe20000300000 */
.L_x_4343:
[----:B------:R-:W5:Y:S02]  /*11aa0*/  SYNCS.PHASECHK.TRANS64.TRYWAIT P1, [R5+URZ+0x38860], R0 ;  /* 0x03886000050075a7 */ /* 0x000f64000802017f */
[----:B-----5:R-:W-:Y:S05]  /*11ab0*/  @!P1 BRA `(.L_x_4344) ;  /* 0x0000003800a09947 */ /* 0x020fea0003800000 */
.L_x_4448:
[----:B------:R-:W-:Y:S05]  /*11ac0*/  @!P0 BRA `(.L_x_4345) ;  /* 0x0000000000048947 */ /* 0x000fea0003800000 */
[----:B------:R-:W-:Y:S01]  /*11ad0*/  BPT.TRAP 0x1 ;  /* 0x000000040000795c */ /* 0x000fe20000300000 */
.L_x_4345:
[----:B------:R0:W0:Y:S02]  /*11ae0*/  SYNCS.PHASECHK.TRANS64.TRYWAIT P0, [R3+URZ+0x38860], R2 ;  /* 0x03886002030075a7 */ /* 0x000024000800017f */
[----:B0-----:R-:W-:Y:S05]  /*11af0*/  @!P0 NANOSLEEP.SYNCS 0x989680 ;  /* 0x009896800000895d */ /* 0x001fea0003900000 */
[----:B------:R-:W0:Y:S02]  /*11b00*/  @!P0 SYNCS.PHASECHK.TRANS64 P0, [R3+URZ+0x38860], R2 ;  /* 0x03886002030085a7 */ /* 0x000e24000800007f */
[----:B0-----:R-:W-:Y:S05]  /*11b10*/  @!P0 BRA `(.L_x_4345) ;  /* 0xfffffffc00f08947 */ /* 0x001fea000383ffff */
.L_x_4337:
[----:B------:R-:W-:Y:S05]  /*11b20*/  BSYNC B0 ;  /* 0x0000000000007941 */ /* 0x000fea0003800000 */
.L_x_4336:
[----:B------:R-:W-:Y:S05]  /*11b30*/  EXIT ;  /* 0x000000000000794d */ /* 0x000fea0003800000 */
.L_x_4219:
[----:B-1----:R-:W-:-:S04]  /*11b40*/  IMAD.U32 R0, RZ, RZ, UR40 ;  /* 0x00000028ff007e24 */ /* 0x002fc8000f8e00ff */
[----:B------:R1:W2:Y:S03]  /*11b50*/  SYNCS.PHASECHK.TRANS64.TRYWAIT P1, [R0+URZ+0x38800], R3 ;  /* 0x03880003000075a7 */ /* 0x0002a6000802017f */
[----:B--2---:R-:W-:Y:S05]  /*11b60*/  @!P1 NANOSLEEP.SYNCS 0x989680 ;  /* 0x009896800000995d */ /* 0x004fea0003900000 */
[----:B------:R-:W2:Y:S02]  /*11b70*/  @!P1 SYNCS.PHASECHK.TRANS64 P1, [R0+URZ+0x38800], R3 ;  /* 0x03880003000095a7 */ /* 0x000ea4000802007f */
[----:B--2---:R-:W-:Y:S05]  /*11b80*/  @!P1 BRA `(.L_x_4219) ;  /* 0xfffffffc00ec9947 */ /* 0x004fea000383ffff */
[----:B------:R-:W-:Y:S05]  /*11b90*/  BRA `(.L_x_4346) ;  /* 0xffffff1400407947 */ /* 0x000fea000383ffff */
.L_x_4223:
[----:B--2---:R2:W3:Y:S02]  /*11ba0*/  SYNCS.PHASECHK.TRANS64.TRYWAIT P1, [R7+URZ+0x38830], R4 ;  /* 0x03883004070075a7 */ /* 0x0044e4000802017f */
[----:B---3--:R-:W-:Y:S05]  /*11bb0*/  @!P1 NANOSLEEP.SYNCS 0x989680 ;  /* 0x009896800000995d */ /* 0x008fea0003900000 */
[----:B------:R-:W3:Y:S02]  /*11bc0*/  @!P1 SYNCS.PHASECHK.TRANS64 P1, [R7+URZ+0x38830], R4 ;  /* 0x03883004070095a7 */ /* 0x000ee4000802007f */
[----:B---3--:R-:W-:Y:S05]  /*11bd0*/  @!P1 BRA `(.L_x_4223) ;  /* 0xfffffffc00f09947 */ /* 0x008fea000383ffff */
[----:B------:R-:W-:Y:S05]  /*11be0*/  BRA `(.L_x_4222) ;  /* 0xffffff1400587947 */ /* 0x000fea000383ffff */
.L_x_4224:
[----:B-1----:R-:W-:-:S04]  /*11bf0*/  IMAD.U32 R6, RZ, RZ, UR40 ;  /* 0x00000028ff067e24 */ /* 0x002fc8000f8e00ff */
[----:B------:R1:W3:Y:S03]  /*11c00*/  SYNCS.PHASECHK.TRANS64.TRYWAIT P1, [R6+URZ+0x38810], R3 ;  /* 0x03881003060075a7 */ /* 0x0002e6000802017f */
[----:B---3--:R-:W-:Y:S05]  /*11c10*/  @!P1 NANOSLEEP.SYNCS 0x989680 ;  /* 0x009896800000995d */ /* 0x008fea0003900000 */
[----:B------:R-:W3:Y:S02]  /*11c20*/  @!P1 SYNCS.PHASECHK.TRANS64 P1, [R6+URZ+0x38810], R3 ;  /* 0x03881003060095a7 */ /* 0x000ee4000802007f */
[----:B---3--:R-:W-:Y:S05]  /*11c30*/  @!P1 BRA `(.L_x_4224) ;  /* 0xfffffffc00ec9947 */ /* 0x008fea000383ffff */
[----:B------:R-:W-:Y:S05]  /*11c40*/  BRA `(.L_x_4347) ;  /* 0xffffff1400e07947 */ /* 0x000fea000383ffff */
.L_x_4228:
[----:B----4-:R4:W0:Y:S02]  /*11c50*/  SYNCS.PHASECHK.TRANS64.TRYWAIT P1, [R7+URZ+0x38850], R4 ;  /* 0x03885004070075a7 */ /* 0x010824000802017f */
[----:B0-----:R-:W-:Y:S05]  /*11c60*/  @!P1 NANOSLEEP.SYNCS 0x989680 ;  /* 0x009896800000995d */ /* 0x001fea0003900000 */
[----:B------:R-:W0:Y:S02]  /*11c70*/  @!P1 SYNCS.PHASECHK.TRANS64 P1, [R7+URZ+0x38850], R4 ;  /* 0x03885004070095a7 */ /* 0x000e24000802007f */
[----:B0-----:R-:W-:Y:S05]  /*11c80*/  @!P1 BRA `(.L_x_4228) ;  /* 0xfffffffc00f09947 */ /* 0x001fea000383ffff */
[----:B------:R-:W-:Y:S05]  /*11c90*/  BRA `(.L_x_4227) ;  /* 0xffffff1400ec7947 */ /* 0x000fea000383ffff */
.L_x_4235:
[----:B-1----:R-:W-:-:S04]  /*11ca0*/  IMAD.U32 R4, RZ, RZ, UR5 ;  /* 0x00000005ff047e24 */ /* 0x002fc8000f8e00ff */
[----:B------:R1:W2:Y:S03]  /*11cb0*/  SYNCS.PHASECHK.TRANS64.TRYWAIT P2, [R4+URZ+0x38830], R3 ;  /* 0x03883003040075a7 */ /* 0x0002a6000804017f */
[----:B--2---:R-:W-:Y:S05]  /*11cc0*/  @!P2 NANOSLEEP.SYNCS 0x989680 ;  /* 0x009896800000a95d */ /* 0x004fea0003900000 */
[----:B------:R-:W2:Y:S02]  /*11cd0*/  @!P2 SYNCS.PHASECHK.TRANS64 P2, [R4+URZ+0x38830], R3 ;  /* 0x038830030400a5a7 */ /* 0x000ea4000804007f */
[----:B--2---:R-:W-:Y:S05]  /*11ce0*/  @!P2 BRA `(.L_x_4235) ;  /* 0xfffffffc00eca947 */ /* 0x004fea000383ffff */
[----:B------:R-:W-:Y:S05]  /*11cf0*/  BRA `(.L_x_4234) ;  /* 0xffffff3800607947 */ /* 0x000fea000383ffff */
.L_x_4239:
[----:B-1----:R-:W-:-:S04]  /*11d00*/  IMAD.U32 R4, RZ, RZ, UR5 ;  /* 0x00000005ff047e24 */ /* 0x002fc8000f8e00ff */
[----:B------:R1:W3:Y:S03]  /*11d10*/  SYNCS.PHASECHK.TRANS64.TRYWAIT P2, [R4+URZ+0x38850], R3 ;  /* 0x03885003040075a7 */ /* 0x0002e6000804017f */
[----:B---3--:R-:W-:Y:S05]  /*11d20*/  @!P2 NANOSLEEP.SYNCS 0x989680 ;  /* 0x009896800000a95d */ /* 0x008fea0003900000 */
[----:B------:R-:W3:Y:S02]  /*11d30*/  @!P2 SYNCS.PHASECHK.TRANS64 P2, [R4+URZ+0x38850], R3 ;  /* 0x038850030400a5a7 */ /* 0x000ee4000804007f */
[----:B---3--:R-:W-:Y:S05]  /*11d40*/  @!P2 BRA `(.L_x_4239) ;  /* 0xfffffffc00eca947 */ /* 0x008fea000383ffff */
[----:B------:R-:W-:Y:S05]  /*11d50*/  BRA `(.L_x_4238) ;  /* 0xffffff3800d07947 */ /* 0x000fea000383ffff */
.L_x_4277:
        /* <DEDUP_REMOVED lines=10> */
.L_x_4349:
[----:B------:R-:W-:Y:S05]  /*11e00*/  BSYNC B0 ;  /* 0x0000000000007941 */ /* 0x000fea0003800000 */
.L_x_4348:
[----:B------:R-:W-:Y:S05]  /*11e10*/  BRA `(.L_x_4350) ;  /* 0xffffffb000b47947 */ /* 0x000fea000383ffff */
.L_x_4280:
[----:B0-----:R0:W1:Y:S02]  /*11e20*/  SYNCS.PHASECHK.TRANS64.TRYWAIT P0, [R30+URZ+0x38840], R0 ;  /* 0x038840001e0075a7 */ /* 0x001064000800017f */
[----:B-1----:R-:W-:Y:S05]  /*11e30*/  @!P0 NANOSLEEP.SYNCS 0x989680 ;  /* 0x009896800000895d */ /* 0x002fea0003900000 */
[----:B------:R-:W1:Y:S02]  /*11e40*/  @!P0 SYNCS.PHASECHK.TRANS64 P0, [R30+URZ+0x38840], R0 ;  /* 0x038840001e0085a7 */ /* 0x000e64000800007f */
[----:B-1----:R-:W-:Y:S05]  /*11e50*/  @!P0 BRA `(.L_x_4280) ;  /* 0xfffffffc00f08947 */ /* 0x002fea000383ffff */
[----:B------:R-:W-:Y:S05]  /*11e60*/  BRA `(.L_x_4351) ;  /* 0xffffffb400847947 */ /* 0x000fea000383ffff */
.L_x_4281:
        /* <DEDUP_REMOVED lines=8> */
.L_x_4353:
[----:B------:R-:W-:Y:S05]  /*11ef0*/  BSYNC B0 ;  /* 0x0000000000007941 */ /* 0x000fea0003800000 */
.L_x_4352:
        /* <DEDUP_REMOVED lines=9> */
.L_x_4354:
[----:B------:R-:W-:Y:S02]  /*11f90*/  IMAD.MOV.U32 R13, RZ, RZ, R4 ;  /* 0x000000ffff0d7224 */ /* 0x000fe400078e0004 */
[----:B------:R-:W-:Y:S02]  /*11fa0*/  IMAD.MOV.U32 R12, RZ, RZ, 0x1 ;  /* 0x00000001ff0c7424 */ /* 0x000fe400078e00ff */
[----:B------:R-:W-:-:S07]  /*11fb0*/  IMAD.MOV.U32 R3, RZ, RZ, R14 ;  /* 0x000000ffff037224 */ /* 0x000fce00078e000e */
[----:B------:R-:W-:Y:S05]  /*11fc0*/  WARPSYNC.COLLECTIVE R15, `(.L_x_4355) ;  /* 0x000000000f087348 */ /* 0x000fea0003c00000 */
[----:B------:R0:W1:Y:S02]  /*11fd0*/  SHFL.IDX P6, R14, R13, R12, R11 ;  /* 0x0000000c0d0e7389 */ /* 0x00006400000c000b */
[----:B01----:R-:W-:Y:S01]  /*11fe0*/  ENDCOLLECTIVE ;  /* 0x000000000000791b */ /* 0x003fe20003800000 */
.L_x_4355:
        /* <DEDUP_REMOVED lines=15> */
.L_x_4356:
[----:B------:R-:W-:Y:S02]  /*120e0*/  @P0 IMAD R6, R5, 0x2, R23 ;  /* 0x0000000205060824 */ /* 0x000fe400078e0217 */
[----:B------:R-:W-:Y:S02]  /*120f0*/  IMAD.MOV.U32 R13, RZ, RZ, R4 ;  /* 0x000000ffff0d7224 */ /* 0x000fe400078e0004 */
[----:B------:R-:W-:Y:S02]  /*12100*/  IMAD.MOV.U32 R12, RZ, RZ, 0x2 ;  /* 0x00000002ff0c7424 */ /* 0x000fe400078e00ff */
[----:B------:R-:W-:-:S07]  /*12110*/  IMAD.MOV.U32 R3, RZ, RZ, R14 ;  /* 0x000000ffff037224 */ /* 0x000fce00078e000e */
[----:B------:R-:W-:Y:S05]  /*12120*/  WARPSYNC.COLLECTIVE R15, `(.L_x_4357) ;  /* 0x000000000f087348 */ /* 0x000fea0003c00000 */
[----:B------:R0:W1:Y:S02]  /*12130*/  SHFL.IDX P6, R14, R13, R12, R11 ;  /* 0x0000000c0d0e7389 */ /* 0x00006400000c000b */
[----:B01----:R-:W-:Y:S01]  /*12140*/  ENDCOLLECTIVE ;  /* 0x000000000000791b */ /* 0x003fe20003800000 */
.L_x_4357:
        /* <DEDUP_REMOVED lines=15> */
.L_x_4358:
[----:B------:R-:W-:Y:S02]  /*12240*/  @P0 IMAD R6, R5, 0x2, R23 ;  /* 0x0000000205060824 */ /* 0x000fe400078e0217 */
[----:B------:R-:W-:Y:S02]  /*12250*/  IMAD.MOV.U32 R13, RZ, RZ, R4 ;  /* 0x000000ffff0d7224 */ /* 0x000fe400078e0004 */
[----:B------:R-:W-:Y:S02]  /*12260*/  IMAD.MOV.U32 R12, RZ, RZ, 0x3 ;  /* 0x00000003ff0c7424 */ /* 0x000fe400078e00ff */
[----:B------:R-:W-:-:S07]  /*12270*/  IMAD.MOV.U32 R3, RZ, RZ, R14 ;  /* 0x000000ffff037224 */ /* 0x000fce00078e000e */
[----:B------:R-:W-:Y:S05]  /*12280*/  WARPSYNC.COLLECTIVE R15, `(.L_x_4359) ;  /* 0x000000000f087348 */ /* 0x000fea0003c00000 */
[----:B------:R0:W1:Y:S02]  /*12290*/  SHFL.IDX P6, R14, R13, R12, R11 ;  /* 0x0000000c0d0e7389 */ /* 0x00006400000c000b */
[----:B01----:R-:W-:Y:S01]  /*122a0*/  ENDCOLLECTIVE ;  /* 0x000000000000791b */ /* 0x003fe20003800000 */
.L_x_4359:
        /* <DEDUP_REMOVED lines=10> */
.L_x_4360:
[----:B------:R-:W-:Y:S01]  /*12350*/  @!PT LDS RZ, [RZ] ;  /* 0x00000000fffff984 */ /* 0x000fe20000000800 */
[----:B------:R-:W-:Y:S01]  /*12360*/  @!PT LDS RZ, [RZ] ;  /* 0x00000000fffff984 */ /* 0x000fe20000000800 */
[----:B------:R-:W-:Y:S01]  /*12370*/  @!PT LDS RZ, [RZ] ;  /* 0x00000000fffff984 */ /* 0x000fe20000000800 */
[----:B------:R0:W-:Y:S01]  /*12380*/  @P0 LDGSTS.E.BYPASS.LTC128B.128 [R6+0x23400], desc[UR44][R2.64], !P2 ;  /* 0x2340000002060fae */ /* 0x0001e2000d101d6c */
[----:B------:R-:W-:Y:S01]  /*12390*/  IMAD.MOV.U32 R0, RZ, RZ, R14 ;  /* 0x000000ffff007224 */ /* 0x000fe200078e000e */
[----:B------:R-:W-:Y:S06]  /*123a0*/  BRA `(.L_x_4361) ;  /* 0xffffffb400547947 */ /* 0x000fec000383ffff */
.L_x_4286:
[----:B------:R-:W-:Y:S01]  /*123b0*/  IMAD.MOV.U32 R13, RZ, RZ, R2 ;  /* 0x000000ffff0d7224 */ /* 0x000fe200078e0002 */
[----:B------:R-:W-:Y:S01]  /*123c0*/  LOP3.LUT R22, R22, 0xfffffeff, RZ, 0xc0, !PT ;  /* 0xfffffeff16167812 */ /* 0x000fe200078ec0ff */
        /* <DEDUP_REMOVED lines=8> */
.L_x_4362:
[C---:B------:R-:W-:Y:S01]  /*12450*/  VIADD R6, R17.reuse, 0x10 ;  /* 0x0000001011067836 */ /* 0x040fe20000000000 */
[----:B------:R-:W-:Y:S01]  /*12460*/  ISETP.GE.AND P2, PT, R17, R3, PT ;  /* 0x000000031100720c */ /* 0x000fe20003f46270 */
[----:B------:R-:W-:-:S12]  /*12470*/  IMAD.MOV.U32 R13, RZ, RZ, R0 ;  /* 0x000000ffff0d7224 */ /* 0x000fd800078e0000 */
[----:B------:R-:W-:-:S04]  /*12480*/  @P2 LOP3.LUT R22, R22, 0x100, RZ, 0xfc, !PT ;  /* 0x0000010016162812 */ /* 0x000fc800078efcff */
[----:B------:R-:W-:Y:S01]  /*12490*/  LOP3.LUT R22, R22, 0xffffff7f, RZ, 0xc0, !PT ;  /* 0xffffff7f16167812 */ /* 0x000fe200078ec0ff */
[----:B------:R-:W-:-:S07]  /*124a0*/  IMAD.MOV.U32 R4, RZ, RZ, R14 ;  /* 0x000000ffff047224 */ /* 0x000fce00078e000e */
[----:B------:R-:W-:Y:S05]  /*124b0*/  WARPSYNC.COLLECTIVE R15, `(.L_x_4363) ;  /* 0x000000000f087348 */ /* 0x000fea0003c00000 */
[----:B------:R0:W1:Y:S02]  /*124c0*/  SHFL.IDX P6, R14, R13, R12, R11 ;  /* 0x0000000c0d0e7389 */ /* 0x00006400000c000b */
[----:B01----:R-:W-:Y:S01]  /*124d0*/  ENDCOLLECTIVE ;  /* 0x000000000000791b */ /* 0x003fe20003800000 */
.L_x_4363:
[----:B------:R-:W-:Y:S02]  /*124e0*/  IMAD.MOV.U32 R13, RZ, RZ, R2 ;  /* 0x000000ffff0d7224 */ /* 0x000fe400078e0002 */
[----:B------:R-:W-:Y:S02]  /*124f0*/  IMAD.MOV.U32 R12, RZ, RZ, 0x1 ;  /* 0x00000001ff0c7424 */ /* 0x000fe400078e00ff */
[----:B------:R-:W-:-:S07]  /*12500*/  IMAD.MOV.U32 R5, RZ, RZ, R14 ;  /* 0x000000ffff057224 */ /* 0x000fce00078e000e */
[----:B------:R-:W-:Y:S05]  /*12510*/  WARPSYNC.COLLECTIVE R15, `(.L_x_4364) ;  /* 0x000000000f087348 */ /* 0x000fea0003c00000 */
[----:B------:R0:W1:Y:S02]  /*12520*/  SHFL.IDX P6, R14, R13, R12, R11 ;  /* 0x0000000c0d0e7389 */ /* 0x00006400000c000b */
[----:B01----:R-:W-:Y:S01]  /*12530*/  ENDCOLLECTIVE ;  /* 0x000000000000791b */ /* 0x003fe20003800000 */
.L_x_4364:
        /* <DEDUP_REMOVED lines=15> */
.L_x_4365:
        /* <DEDUP_REMOVED lines=8> */
.L_x_4366:
        /* <DEDUP_REMOVED lines=16> */
.L_x_4367:
[----:B------:R-:W-:Y:S01]  /*127b0*/  @P2 LOP3.LUT R22, R22, 0x40, RZ, 0xfc, !PT ;  /* 0x0000004016162812 */ /* 0x000fe200078efcff */
[----:B------:R-:W-:Y:S02]  /*127c0*/  IMAD.MOV.U32 R13, RZ, RZ, R2 ;  /* 0x000000ffff0d7224 */ /* 0x000fe400078e0002 */
[----:B------:R-:W-:Y:S02]  /*127d0*/  IMAD.MOV.U32 R12, RZ, RZ, 0x3 ;  /* 0x00000003ff0c7424 */ /* 0x000fe400078e00ff */
[----:B------:R-:W-:-:S07]  /*127e0*/  IMAD.MOV.U32 R5, RZ, RZ, R14 ;  /* 0x000000ffff057224 */ /* 0x000fce00078e000e */
[----:B------:R-:W-:Y:S05]  /*127f0*/  WARPSYNC.COLLECTIVE R15, `(.L_x_4368) ;  /* 0x000000000f087348 */ /* 0x000fea0003c00000 */
[----:B------:R0:W1:Y:S02]  /*12800*/  SHFL.IDX P6, R14, R13, R12, R11 ;  /* 0x0000000c0d0e7389 */ /* 0x00006400000c000b */
[----:B01----:R-:W-:Y:S01]  /*12810*/  ENDCOLLECTIVE ;  /* 0x000000000000791b */ /* 0x003fe20003800000 */
.L_x_4368:
        /* <DEDUP_REMOVED lines=14> */
.L_x_4369:
[----:B------:R-:W-:Y:S01]  /*12900*/  IMAD.MOV.U32 R0, RZ, RZ, R14 ;  /* 0x000000ffff007224 */ /* 0x000fe200078e000e */
[----:B------:R-:W-:Y:S06]  /*12910*/  BRA `(.L_x_4370) ;  /* 0xffffffb800607947 */ /* 0x000fec000383ffff */
.L_x_4290:
[----:B------:R-:W-:Y:S01]  /*12920*/  LOP3.LUT R22, R22, 0xff7fffff, RZ, 0xc0, !PT ;  /* 0xff7fffff16167812 */ /* 0x000fe200078ec0ff */
[----:B------:R-:W-:Y:S01]  /*12930*/  BSSY B0, `(.L_x_4371) ;  /* 0x000002e000007945 */ /* 0x000fe20003800000 */
[----:B------:R-:W-:Y:S02]  /*12940*/  IMAD.MOV.U32 R13, RZ, RZ, R6 ;  /* 0x000000ffff0d7224 */ /* 0x000fe400078e0006 */
[----:B------:R-:W-:Y:S01]  /*12950*/  @P2 LOP3.LUT R22, R22, 0x800000, RZ, 0xfc, !PT ;  /* 0x0080000016162812 */ /* 0x000fe200078efcff */
[----:B------:R-:W-:Y:S02]  /*12960*/  IMAD.MOV.U32 R12, RZ, RZ, RZ ;  /* 0x000000ffff0c7224 */ /* 0x000fe400078e00ff */
[----:B------:R-:W-:Y:S01]  /*12970*/  IMAD.MOV.U32 R11, RZ, RZ, 0x181f ;  /* 0x0000181fff0b7424 */ /* 0x000fe200078e00ff */
[----:B------:R-:W-:Y:S01]  /*12980*/  LOP3.LUT R22, R22, 0xffbfffff, RZ, 0xc0, !PT ;  /* 0xffbfffff16167812 */ /* 0x000fe200078ec0ff */
[----:B------:R-:W-:-:S03]  /*12990*/  IMAD.MOV.U32 R15, RZ, RZ, -0x1 ;  /* 0xffffffffff0f7424 */ /* 0x000fc600078e00ff */
[----:B------:R-:W-:-:S04]  /*129a0*/  @P1 LOP3.LUT R22, R22, 0x400000, RZ, 0xfc, !PT ;  /* 0x0040000016161812 */ /* 0x000fc800078efcff */
[C---:B------:R-:W-:Y:S02]  /*129b0*/  LOP3.LUT P1, RZ, R22.reuse, 0x100, RZ, 0xc0, !PT ;  /* 0x0000010016ff7812 */ /* 0x040fe4000782c0ff */
[C---:B------:R-:W-:Y:S02]  /*129c0*/  LOP3.LUT P0, RZ, R22.reuse, 0x80, RZ, 0xc0, !PT ;  /* 0x0000008016ff7812 */ /* 0x040fe4000780c0ff */
[C---:B------:R-:W-:Y:S02]  /*129d0*/  LOP3.LUT P6, RZ, R22.reuse, 0x40, RZ, 0xc0, !PT ;  /* 0x0000004016ff7812 */ /* 0x040fe400078cc0ff */
[----:B------:R-:W-:-:S07]  /*129e0*/  LOP3.LUT R22, R22, 0xffff7fff, RZ, 0xc0, !PT ;  /* 0xffff7fff16167812 */ /* 0x000fce00078ec0ff */
[----:B------:R-:W-:-:S04]  /*129f0*/  @!P1 LOP3.LUT R7, R4, 0x40, RZ, 0xc0, !PT ;  /* 0x0000004004079812 */ /* 0x000fc800078ec0ff */
[----:B------:R-:W-:-:S04]  /*12a00*/  @!P1 SHF.R.U32.HI R7, RZ, 0x2, R7 ;  /* 0x00000002ff079819 */ /* 0x000fc80000011607 */
[----:B------:R-:W-:Y:S02]  /*12a10*/  @!P1 ISETP.NE.U32.AND P2, PT, R7, RZ, PT ;  /* 0x000000ff0700920c */ /* 0x000fe40003f45070 */
[----:B------:R-:W-:-:S04]  /*12a20*/  @!P1 LOP3.LUT R7, R5, 0x80, RZ, 0xc0, !PT ;  /* 0x0000008005079812 */ /* 0x000fc800078ec0ff */
[----:B------:R-:W-:-:S04]  /*12a30*/  @!P1 SHF.R.U32.HI R7, RZ, 0x3, R7 ;  /* 0x00000003ff079819 */ /* 0x000fc80000011607 */
[----:B------:R-:W-:Y:S02]  /*12a40*/  @!P1 ISETP.NE.U32.AND P1, PT, R7, RZ, PT ;  /* 0x000000ff0700920c */ /* 0x000fe40003f25070 */
[----:B------:R-:W-:Y:S02]  /*12a50*/  @!P0 LOP3.LUT R7, R4, 0x40, RZ, 0xc0, !PT ;  /* 0x0000004004078812 */ /* 0x000fe400078ec0ff */
[----:B------:R-:W-:Y:S02]  /*12a60*/  @P2 LOP3.LUT R22, R22, 0x8000, RZ, 0xfc, !PT ;  /* 0x0000800016162812 */ /* 0x000fe400078efcff */
[----:B------:R-:W-:Y:S02]  /*12a70*/  @!P0 SHF.R.U32.HI R7, RZ, 0x2, R7 ;  /* 0x00000002ff078819 */ /* 0x000fe40000011607 */
[C---:B------:R-:W-:Y:S02]  /*12a80*/  LOP3.LUT P2, RZ, R22.reuse, 0x800000, RZ, 0xc0, !PT ;  /* 0x0080000016ff7812 */ /* 0x040fe4000784c0ff */
[----:B------:R-:W-:-:S04]  /*12a90*/  LOP3.LUT R22, R22, 0xffffbfff, RZ, 0xc0, !PT ;  /* 0xffffbfff16167812 */ /* 0x000fc800078ec0ff */
[----:B------:R-:W-:Y:S02]  /*12aa0*/  @P1 LOP3.LUT R22, R22, 0x4000, RZ, 0xfc, !PT ;  /* 0x0000400016161812 */ /* 0x000fe400078efcff */
[----:B------:R-:W-:Y:S02]  /*12ab0*/  @!P0 ISETP.NE.U32.AND P1, PT, R7, RZ, PT ;  /* 0x000000ff0700820c */ /* 0x000fe40003f25070 */
[----:B------:R-:W-:Y:S02]  /*12ac0*/  @!P0 LOP3.LUT R7, R5, 0x80, RZ, 0xc0, !PT ;  /* 0x0000008005078812 */ /* 0x000fe400078ec0ff */
[----:B------:R-:W-:Y:S02]  /*12ad0*/  LOP3.LUT R22, R22, 0xfffbffff, RZ, 0xc0, !PT ;  /* 0xfffbffff16167812 */ /* 0x000fe400078ec0ff */
        /* <DEDUP_REMOVED lines=11> */
[----:B------:R-:W-:-:S07]  /*12b90*/  @!P6 SHF.R.U32.HI R7, RZ, 0x3, R7 ;  /* 0x00000003ff07e819 */ /* 0x000fce0000011607 */
[----:B------:R-:W-:Y:S02]  /*12ba0*/  @P0 LOP3.LUT R22, R22, 0x100000, RZ, 0xfc, !PT ;  /* 0x0010000016160812 */ /* 0x000fe400078efcff */
[----:B------:R-:W-:Y:S02]  /*12bb0*/  @!P6 ISETP.NE.U32.AND P0, PT, R7, RZ, PT ;  /* 0x000000ff0700e20c */ /* 0x000fe40003f05070 */
[----:B------:R-:W-:-:S11]  /*12bc0*/  LOP3.LUT R22, R22, 0xfff7ffff, RZ, 0xc0, !PT ;  /* 0xfff7ffff16167812 */ /* 0x000fd600078ec0ff */
[----:B------:R-:W-:-:S07]  /*12bd0*/  @P0 LOP3.LUT R22, R22, 0x80000, RZ, 0xfc, !PT ;  /* 0x0008000016160812 */ /* 0x000fce00078efcff */
[----:B------:R-:W-:Y:S05]  /*12be0*/  WARPSYNC.COLLECTIVE R15, `(.L_x_4372) ;  /* 0x000000000f087348 */ /* 0x000fea0003c00000 */
[----:B------:R0:W1:Y:S02]  /*12bf0*/  SHFL.IDX P6, R14, R13, R12, R11 ;  /* 0x0000000c0d0e7389 */ /* 0x00006400000c000b */
[----:B01----:R-:W-:Y:S01]  /*12c00*/  ENDCOLLECTIVE ;  /* 0x000000000000791b */ /* 0x003fe20003800000 */
.L_x_4372:
[----:B------:R-:W-:Y:S05]  /*12c10*/  BSYNC B0 ;  /* 0x0000000000007941 */ /* 0x000fea0003800000 */
.L_x_4371:
[----:B------:R-:W-:Y:S01]  /*12c20*/  IMAD.MOV.U32 R13, RZ, RZ, R0 ;  /* 0x000000ffff0d7224 */ /* 0x000fe200078e0000 */
[----:B------:R-:W-:Y:S01]  /*12c30*/  LOP3.LUT R22, R22, 0xbfffffff, RZ, 0xc0, !PT ;  /* 0xbfffffff16167812 */ /* 0x000fe200078ec0ff */
[----:B------:R-:W-:Y:S02]  /*12c40*/  IMAD.MOV.U32 R12, RZ, RZ, RZ ;  /* 0x000000ffff0c7224 */ /* 0x000fe400078e00ff */
[----:B------:R-:W-:Y:S01]  /*12c50*/  IMAD.MOV.U32 R11, RZ, RZ, 0x181f ;  /* 0x0000181fff0b7424 */ /* 0x000fe200078e00ff */
[----:B------:R-:W-:Y:S01]  /*12c60*/  @P2 LOP3.LUT R22, R22, 0x40000000, RZ, 0xfc, !PT ;  /* 0x4000000016162812 */ /* 0x000fe200078efcff */
[----:B------:R-:W-:Y:S02]  /*12c70*/  IMAD.MOV.U32 R15, RZ, RZ, -0x1 ;  /* 0xffffffffff0f7424 */ /* 0x000fe400078e00ff */
[----:B------:R-:W-:Y:S01]  /*12c80*/  IMAD.MOV.U32 R2, RZ, RZ, R14 ;  /* 0x000000ffff027224 */ /* 0x000fe200078e000e */
[----:B------:R-:W-:-:S13]  /*12c90*/  LOP3.LUT P2, RZ, R22, 0x100, RZ, 0xc0, !PT ;  /* 0x0000010016ff7812 */ /* 0x000fda000784c0ff */
[----:B------:R-:W-:Y:S05]  /*12ca0*/  WARPSYNC.COLLECTIVE R15, `(.L_x_4373) ;  /* 0x000000000f087348 */ /* 0x000fea0003c00000 */
[----:B------:R0:W1:Y:S02]  /*12cb0*/  SHFL.IDX P6, R14, R13, R12, R11 ;  /* 0x0000000c0d0e7389 */ /* 0x00006400000c000b */
[----:B01----:R-:W-:Y:S01]  /*12cc0*/  ENDCOLLECTIVE ;  /* 0x000000000000791b */ /* 0x003fe20003800000 */
.L_x_4373:
[----:B------:R-:W-:-:S04]  /*12cd0*/  LOP3.LUT R22, R22, 0xdfffffff, RZ, 0xc0, !PT ;  /* 0xdfffffff16167812 */ /* 0x000fc800078ec0ff */
[----:B------:R-:W-:-:S04]  /*12ce0*/  @P1 LOP3.LUT R22, R22, 0x20000000, RZ, 0xfc, !PT ;  /* 0x2000000016161812 */ /* 0x000fc800078efcff */
[C---:B------:R-:W-:Y:S01]  /*12cf0*/  LOP3.LUT P1, RZ, R22.reuse, 0x800, RZ, 0xc0, !PT ;  /* 0x0000080016ff7812 */ /* 0x040fe2000782c0ff */
[----:B------:R-:W-:Y:S02]  /*12d00*/  IMAD.MOV.U32 R13, RZ, RZ, R6 ;  /* 0x000000ffff0d7224 */ /* 0x000fe400078e0006 */
[----:B------:R-:W-:Y:S01]  /*12d10*/  IMAD.MOV.U32 R12, RZ, RZ, 0x1 ;  /* 0x00000001ff0c7424 */ /* 0x000fe200078e00ff */
[C---:B------:R-:W-:Y:S01]  /*12d20*/  LOP3.LUT P6, RZ, R22.reuse, 0x4000, RZ, 0xc0, !PT ;  /* 0x0000400016ff7812 */ /* 0x040fe200078cc0ff */
[----:B------:R-:W-:Y:S01]  /*12d30*/  IMAD.MOV.U32 R3, RZ, RZ, R14 ;  /* 0x000000ffff037224 */ /* 0x000fe200078e000e */
[----:B------:R-:W-:-:S04]  /*12d40*/  LOP3.LUT R22, R22, 0xefffffff, RZ, 0xc0, !PT ;  /* 0xefffffff16167812 */ /* 0x000fc800078ec0ff */
[----:B------:R-:W-:-:S05]  /*12d50*/  @!P2 LEA R3, P0, R8, R3, 0x1 ;  /* 0x000000030803a211 */ /* 0x000fca00078008ff */
[----:B------:R-:W-:Y:S02]  /*12d60*/  @!P2 IMAD.X R2, RZ, RZ, R2, P0 ;  /* 0x000000ffff02a224 */ /* 0x000fe400000e0602 */
[----:B------:R-:W-:-:S04]  /*12d70*/  @P6 LOP3.LUT R22, R22, 0x10000000, RZ, 0xfc, !PT ;  /* 0x1000000016166812 */ /* 0x000fc800078efcff */
[C---:B------:R-:W-:Y:S02]  /*12d80*/  LOP3.LUT P0, RZ, R22.reuse, 0x100, RZ, 0xc0, !PT ;  /* 0x0000010016ff7812 */ /* 0x040fe4000780c0ff */
[C---:B------:R-:W-:Y:S02]  /*12d90*/  LOP3.LUT P6, RZ, R22.reuse, 0x8000, RZ, 0xc0, !PT ;  /* 0x0000800016ff7812 */ /* 0x040fe400078cc0ff */
[----:B------:R-:W-:-:S09]  /*12da0*/  LOP3.LUT P2, RZ, R22, 0x40000000, RZ, 0xc0, !PT ;  /* 0x4000000016ff7812 */ /* 0x000fd2000784c0ff */
[----:B------:R-:W-:-:S04]  /*12db0*/  @!P0 LOP3.LUT R3, R3, R2, RZ, 0x3c, !PT ;  /* 0x0000000203038212 */ /* 0x000fc800078e3cff */
[----:B------:R-:W-:-:S04]  /*12dc0*/  @!P0 LOP3.LUT R2, R3, R2, RZ, 0x3c, !PT ;  /* 0x0000000203028212 */ /* 0x000fc800078e3cff */
[----:B------:R-:W-:-:S05]  /*12dd0*/  @!P0 LOP3.LUT R3, R3, R2, RZ, 0x3c, !PT ;  /* 0x0000000203038212 */ /* 0x000fca00078e3cff */
[----:B------:R-:W-:Y:S01]  /*12de0*/  @!PT LDS RZ, [RZ] ;  /* 0x00000000fffff984 */ /* 0x000fe20000000800 */
[----:B------:R-:W-:Y:S01]  /*12df0*/  @!PT LDS RZ, [RZ] ;  /* 0x00000000fffff984 */ /* 0x000fe20000000800 */
[----:B------:R-:W-:Y:S01]  /*12e00*/  @!PT LDS RZ, [RZ] ;  /* 0x00000000fffff984 */ /* 0x000fe20000000800 */
[----:B------:R0:W-:Y:S01]  /*12e10*/  @!P0 LDGSTS.E.BYPASS.LTC128B.128 [R25+0x26400], desc[UR44][R2.64], !P1 ;  /* 0x2640000002198fae */ /* 0x0001e2000c901d6c */
[C---:B------:R-:W-:Y:S02]  /*12e20*/  LOP3.LUT P1, RZ, R22.reuse, 0x20000000, RZ, 0xc0, !PT ;  /* 0x2000000016ff7812 */ /* 0x040fe4000782c0ff */
[----:B------:R-:W-:Y:S01]  /*12e30*/  LOP3.LUT R22, R22, 0xfbffffff, RZ, 0xc0, !PT ;  /* 0xfbffffff16167812 */ /* 0x000fe200078ec0ff */
[----:B------:R0:W-:Y:S03]  /*12e40*/  @!P0 LDGSTS.E.BYPASS.LTC128B.128 [R25+0x28400], desc[UR44][R2.64+0x80], !P5 ;  /* 0x2840008002198fae */ /* 0x0001e6000e901d6c */
[----:B------:R-:W-:Y:S01]  /*12e50*/  @P5 LOP3.LUT R22, R22, 0x4000000, RZ, 0xfc, !PT ;  /* 0x0400000016165812 */ /* 0x000fe200078efcff */
[----:B------:R0:W-:Y:S03]  /*12e60*/  @!P0 LDGSTS.E.BYPASS.LTC128B.128 [R25+0x2a400], desc[UR44][R2.64+0x100], !P4 ;  /* 0x2a40010002198fae */ /* 0x0001e6000e101d6c */
[C---:B------:R-:W-:Y:S01]  /*12e70*/  LOP3.LUT P5, RZ, R22.reuse, 0x800, RZ, 0xc0, !PT ;  /* 0x0000080016ff7812 */ /* 0x040fe200078ac0ff */
[----:B------:R0:W-:Y:S01]  /*12e80*/  @!P0 LDGSTS.E.BYPASS.LTC128B.128 [R25+0x2c400], desc[UR44][R2.64+0x180], !P3 ;  /* 0x2c40018002198fae */ /* 0x0001e2000d901d6c */
[----:B------:R-:W-:-:S03]  /*12e90*/  LOP3.LUT R22, R22, 0xf7ffffff, RZ, 0xc0, !PT ;  /* 0xf7ffffff16167812 */ /* 0x000fc600078ec0ff */
[----:B------:R0:W-:Y:S04]  /*12ea0*/  @!P0 LDGSTS.E.BYPASS.LTC128B.128 [R25+0x2e400], desc[UR44][R2.64+0x200], !P2 ;  /* 0x2e40020002198fae */ /* 0x0001e8000d101d6c */
[----:B------:R0:W-:Y:S04]  /*12eb0*/  @!P0 LDGSTS.E.BYPASS.LTC128B.128 [R25+0x30400], desc[UR44][R2.64+0x280], !P1 ;  /* 0x3040028002198fae */ /* 0x0001e8000c901d6c */
[----:B------:R-:W-:Y:S01]  /*12ec0*/  @P5 LOP3.LUT R22, R22, 0x8000000, RZ, 0xfc, !PT ;  /* 0x0800000016165812 */ /* 0x000fe200078efcff */
[----:B------:R0:W-:Y:S03]  /*12ed0*/  @!P0 LDGSTS.E.BYPASS.LTC128B.128 [R25+0x32400], desc[UR44][R2.64+0x300], P6 ;  /* 0x3240030002198fae */ /* 0x0001e6000b101d6c */
[----:B------:R-:W-:-:S02]  /*12ee0*/  LOP3.LUT P6, RZ, R22, 0x10000000, RZ, 0xc0, !PT ;  /* 0x1000000016ff7812 */ /* 0x000fc400078cc0ff */
[----:B------:R-:W-:-:S11]  /*12ef0*/  LOP3.LUT P5, RZ, R22, 0x80, RZ, 0xc0, !PT ;  /* 0x0000008016ff7812 */ /* 0x000fd600078ac0ff */
[----:B------:R0:W-:Y:S02]  /*12f00*/  @!P0 LDGSTS.E.BYPASS.LTC128B.128 [R25+0x34400], desc[UR44][R2.64+0x380], P6 ;  /* 0x3440038002198fae */ /* 0x0001e4000b101d6c */
[----:B0-----:R-:W-:Y:S05]  /*12f10*/  WARPSYNC.COLLECTIVE R15, `(.L_x_4374) ;  /* 0x000000000f087348 */ /* 0x001fea0003c00000 */
[----:B------:R1:W2:Y:S02]  /*12f20*/  SHFL.IDX P6, R14, R13, R12, R11 ;  /* 0x0000000c0d0e7389 */ /* 0x0002a400000c000b */
[----:B012---:R-:W-:Y:S01]  /*12f30*/  ENDCOLLECTIVE ;  /* 0x000000000000791b */ /* 0x007fe20003800000 */
.L_x_4374:
[----:B------:R-:W-:Y:S02]  /*12f40*/  IMAD.MOV.U32 R13, RZ, RZ, R0 ;  /* 0x000000ffff0d7224 */ /* 0x000fe400078e0000 */
[----:B------:R-:W-:-:S07]  /*12f50*/  IMAD.MOV.U32 R7, RZ, RZ, R14 ;  /* 0x000000ffff077224 */ /* 0x000fce00078e000e */
[----:B------:R-:W-:Y:S05]  /*12f60*/  WARPSYNC.COLLECTIVE R15, `(.L_x_4375) ;  /* 0x000000000f087348 */ /* 0x000fea0003c00000 */
[----:B------:R0:W1:Y:S02]  /*12f70*/  SHFL.IDX P6, R14, R13, R12, R11 ;  /* 0x0000000c0d0e7389 */ /* 0x00006400000c000b */
[----:B01----:R-:W-:Y:S01]  /*12f80*/  ENDCOLLECTIVE ;  /* 0x000000000000791b */ /* 0x003fe20003800000 */
.L_x_4375:
        /* <DEDUP_REMOVED lines=10> */
[----:B------:R-:W-:-:S11]  /*13030*/  LOP3.LUT P6, RZ, R22, 0x40000, RZ, 0xc0, !PT ;  /* 0x0004000016ff7812 */ /* 0x000fd600078cc0ff */
[----:B------:R-:W-:Y:S01]  /*13040*/  @!PT LDS RZ, [RZ] ;  /* 0x00000000fffff984 */ /* 0x000fe20000000800 */
[----:B------:R-:W-:Y:S01]  /*13050*/  @!PT LDS RZ, [RZ] ;  /* 0x00000000fffff984 */ /* 0x000fe20000000800 */
[----:B------:R-:W-:Y:S01]  /*13060*/  @!PT LDS RZ, [RZ] ;  /* 0x00000000fffff984 */ /* 0x000fe20000000800 */
[----:B------:R0:W-:Y:S01]  /*13070*/  @!P0 LDGSTS.E.BYPASS.LTC128B.128 [R25+0x26c00], desc[UR44][R2.64], !P5 ;  /* 0x26c0000002198fae */ /* 0x0001e2000e901d6c */
[C---:B------:R-:W-:Y:S02]  /*13080*/  LOP3.LUT P5, RZ, R22.reuse, 0x4000000, RZ, 0xc0, !PT ;  /* 0x0400000016ff7812 */ /* 0x040fe400078ac0ff */
[----:B------:R-:W-:-:S11]  /*13090*/  LOP3.LUT R22, R22, 0xff7fffff, RZ, 0xc0, !PT ;  /* 0xff7fffff16167812 */ /* 0x000fd600078ec0ff */
        /* <DEDUP_REMOVED lines=8> */
[----:B------:R0:W-:Y:S03]  /*13120*/  @!P0 LDGSTS.E.BYPASS.LTC128B.128 [R25+0x30c00], desc[UR44][R2.64+0x280], !P1 ;  /* 0x30c0028002198fae */ /* 0x0001e6000c901d6c */
[C---:B------:R-:W-:Y:S01]  /*13130*/  LOP3.LUT P5, RZ, R22.reuse, 0x40, RZ, 0xc0, !PT ;  /* 0x0000004016ff7812 */ /* 0x040fe200078ac0ff */
[----:B------:R0:W-:Y:S01]  /*13140*/  @!P0 LDGSTS.E.BYPASS.LTC128B.128 [R25+0x32c00], desc[UR44][R2.64+0x300], P6 ;  /* 0x32c0030002198fae */ /* 0x0001e2000b101d6c */
[----:B------:R-:W-:-:S13]  /*13150*/  LOP3.LUT P6, RZ, R22, 0x2000000, RZ, 0xc0, !PT ;  /* 0x0200000016ff7812 */ /* 0x000fda00078cc0ff */
[----:B------:R0:W-:Y:S02]  /*13160*/  @!P0 LDGSTS.E.BYPASS.LTC128B.128 [R25+0x34c00], desc[UR44][R2.64+0x380], P6 ;  /* 0x34c0038002198fae */ /* 0x0001e4000b101d6c */
[----:B0-----:R-:W-:Y:S05]  /*13170*/  WARPSYNC.COLLECTIVE R15, `(.L_x_4376) ;  /* 0x000000000f087348 */ /* 0x001fea0003c00000 */
[----:B------:R1:W2:Y:S02]  /*13180*/  SHFL.IDX P6, R14, R13, R12, R11 ;  /* 0x0000000c0d0e7389 */ /* 0x0002a400000c000b */
[----:B012---:R-:W-:Y:S01]  /*13190*/  ENDCOLLECTIVE ;  /* 0x000000000000791b */ /* 0x007fe20003800000 */
.L_x_4376:
[----:B------:R-:W-:Y:S02]  /*131a0*/  IMAD.MOV.U32 R13, RZ, RZ, R0 ;  /* 0x000000ffff0d7224 */ /* 0x000fe400078e0000 */
[----:B------:R-:W-:-:S07]  /*131b0*/  IMAD.MOV.U32 R7, RZ, RZ, R14 ;  /* 0x000000ffff077224 */ /* 0x000fce00078e000e */
[----:B------:R-:W-:Y:S05]  /*131c0*/  WARPSYNC.COLLECTIVE R15, `(.L_x_4377) ;  /* 0x000000000f087348 */ /* 0x000fea0003c00000 */
[----:B------:R0:W1:Y:S02]  /*131d0*/  SHFL.IDX P6, R14, R13, R12, R11 ;  /* 0x0000000c0d0e7389 */ /* 0x00006400000c000b */
[----:B01----:R-:W-:Y:S01]  /*131e0*/  ENDCOLLECTIVE ;  /* 0x000000000000791b */ /* 0x003fe20003800000 */
.L_x_4377:
        /* <DEDUP_REMOVED lines=15> */
[----:B------:R-:W-:-:S13]  /*132e0*/  LOP3.LUT P5, RZ, R22, 0x800000, RZ, 0xc0, !PT ;  /* 0x0080000016ff7812 */ /* 0x000fda00078ac0ff */
[----:B------:R0:W-:Y:S04]  /*132f0*/  @!P0 LDGSTS.E.BYPASS.LTC128B.128 [R25+0x29400], desc[UR44][R2.64+0x80], !P5 ;  /* 0x2940008002198fae */ /* 0x0001e8000e901d6c */
[----:B------:R0:W-:Y:S04]  /*13300*/  @!P0 LDGSTS.E.BYPASS.LTC128B.128 [R25+0x2b400], desc[UR44][R2.64+0x100], !P4 ;  /* 0x2b40010002198fae */ /* 0x0001e8000e101d6c */
[----:B------:R0:W-:Y:S04]  /*13310*/  @!P0 LDGSTS.E.BYPASS.LTC128B.128 [R25+0x2d400], desc[UR44][R2.64+0x180], !P3 ;  /* 0x2d40018002198fae */ /* 0x0001e8000d901d6c */
[----:B------:R0:W-:Y:S04]  /*13320*/  @!P0 LDGSTS.E.BYPASS.LTC128B.128 [R25+0x2f400], desc[UR44][R2.64+0x200], !P2 ;  /* 0x2f40020002198fae */ /* 0x0001e8000d101d6c */
[----:B------:R0:W-:Y:S04]  /*13330*/  @!P0 LDGSTS.E.BYPASS.LTC128B.128 [R25+0x31400], desc[UR44][R2.64+0x280], !P1 ;  /* 0x3140028002198fae */ /* 0x0001e8000c901d6c */
[----:B------:R0:W-:Y:S01]  /*13340*/  @!P0 LDGSTS.E.BYPASS.LTC128B.128 [R25+0x33400], desc[UR44][R2.64+0x300], P6 ;  /* 0x3340030002198fae */ /* 0x0001e2000b101d6c */
[----:B------:R-:W-:-:S13]  /*13350*/  LOP3.LUT P6, RZ, R22, 0x400000, RZ, 0xc0, !PT ;  /* 0x0040000016ff7812 */ /* 0x000fda00078cc0ff */
[----:B------:R0:W-:Y:S02]  /*13360*/  @!P0 LDGSTS.E.BYPASS.LTC128B.128 [R25+0x35400], desc[UR44][R2.64+0x380], P6 ;  /* 0x3540038002198fae */ /* 0x0001e4000b101d6c */
[----:B0-----:R-:W-:Y:S05]  /*13370*/  WARPSYNC.COLLECTIVE R15, `(.L_x_4378) ;  /* 0x000000000f087348 */ /* 0x001fea0003c00000 */
[----:B------:R1:W2:Y:S02]  /*13380*/  SHFL.IDX P6, R14, R13, R12, R11 ;  /* 0x0000000c0d0e7389 */ /* 0x0002a400000c000b */
[----:B012---:R-:W-:Y:S01]  /*13390*/  ENDCOLLECTIVE ;  /* 0x000000000000791b */ /* 0x007fe20003800000 */
.L_x_4378:
[----:B------:R-:W-:Y:S02]  /*133a0*/  IMAD.MOV.U32 R13, RZ, RZ, R0 ;  /* 0x000000ffff0d7224 */ /* 0x000fe400078e0000 */
[----:B------:R-:W-:-:S07]  /*133b0*/  IMAD.MOV.U32 R6, RZ, RZ, R14 ;  /* 0x000000ffff067224 */ /* 0x000fce00078e000e */
[----:B------:R-:W-:Y:S05]  /*133c0*/  WARPSYNC.COLLECTIVE R15, `(.L_x_4379) ;  /* 0x000000000f087348 */ /* 0x000fea0003c00000 */
[----:B------:R0:W1:Y:S02]  /*133d0*/  SHFL.IDX P6, R14, R13, R12, R11 ;  /* 0x0000000c0d0e7389 */ /* 0x00006400000c000b */
[----:B01----:R-:W-:Y:S01]  /*133e0*/  ENDCOLLECTIVE ;  /* 0x000000000000791b */ /* 0x003fe20003800000 */
.L_x_4379:
[----:B------:R-:W-:Y:S01]  /*133f0*/  IMAD.MOV.U32 R0, RZ, RZ, R14 ;  /* 0x000000ffff007224 */ /* 0x000fe200078e000e */
[----:B------:R-:W-:Y:S06]  /*13400*/  BRA `(.L_x_4380) ;  /* 0xffffffb800d87947 */ /* 0x000fec000383ffff */
.L_x_4295:
[----:B0-----:R0:W1:Y:S02]  /*13410*/  SYNCS.PHASECHK.TRANS64.TRYWAIT P0, [R23+URZ+0x38820], R0 ;  /* 0x03882000170075a7 */ /* 0x001064000800017f */
[----:B-1----:R-:W-:Y:S05]  /*13420*/  @!P0 NANOSLEEP.SYNCS 0x989680 ;  /* 0x009896800000895d */ /* 0x002fea0003900000 */
[----:B------:R-:W1:Y:S02]  /*13430*/  @!P0 SYNCS.PHASECHK.TRANS64 P0, [R23+URZ+0x38820], R0 ;  /* 0x03882000170085a7 */ /* 0x000e64000800007f */
[----:B-1----:R-:W-:Y:S05]  /*13440*/  @!P0 BRA `(.L_x_4295) ;  /* 0xfffffffc00f08947 */ /* 0x002fea000383ffff */
[----:B------:R-:W-:Y:S05]  /*13450*/  BRA `(.L_x_4381) ;  /* 0xffffffbc00747947 */ /* 0x000fea000383ffff */
.L_x_4298:
[----:B0-----:R0:W1:Y:S02]  /*13460*/  SYNCS.PHASECHK.TRANS64.TRYWAIT P0, [R30+URZ+0x38860], R0 ;  /* 0x038860001e0075a7 */ /* 0x001064000800017f */
[----:B-1----:R-:W-:Y:S05]  /*13470*/  @!P0 NANOSLEEP.SYNCS 0x989680 ;  /* 0x009896800000895d */ /* 0x002fea0003900000 */
[----:B------:R-:W1:Y:S02]  /*13480*/  @!P0 SYNCS.PHASECHK.TRANS64 P0, [R30+URZ+0x38860], R0 ;  /* 0x038860001e0085a7 */ /* 0x000e64000800007f */
[----:B-1----:R-:W-:Y:S05]  /*13490*/  @!P0 BRA `(.L_x_4298) ;  /* 0xfffffffc00f08947 */ /* 0x002fea000383ffff */
[----:B------:R-:W-:Y:S05]  /*134a0*/  BRA `(.L_x_4382) ;  /* 0xffffffbc00847947 */ /* 0x000fea000383ffff */
.L_x_4299:
        /* <DEDUP_REMOVED lines=8> */
.L_x_4384:
[----:B------:R-:W-:Y:S05]  /*13530*/  BSYNC B0 ;  /* 0x0000000000007941 */ /* 0x000fea0003800000 */
.L_x_4383:
[----:B------:R-:W0:Y:S01]  /*13540*/  S2R R7, SR_TID.X ;  /* 0x0000000000077919 */ /* 0x000e220000002100 */
[----:B------:R-:W-:Y:S01]  /*13550*/  IMAD.MOV.U32 R13, RZ, RZ, R4 ;  /* 0x000000ffff0d7224 */ /* 0x000fe200078e0004 */
[C---:B------:R-:W-:Y:S01]  /*13560*/  LOP3.LUT P5, RZ, R31.reuse, 0x2, RZ, 0xc0, !PT ;  /* 0x000000021fff7812 */ /* 0x040fe200078ac0ff */
[----:B------:R-:W-:Y:S01]  /*13570*/  IMAD.MOV.U32 R12, RZ, RZ, RZ ;  /* 0x000000ffff0c7224 */ /* 0x000fe200078e00ff */
[C---:B------:R-:W-:Y:S01]  /*13580*/  LOP3.LUT P4, RZ, R31.reuse, 0x4, RZ, 0xc0, !PT ;  /* 0x000000041fff7812 */ /* 0x040fe2000788c0ff */
[----:B------:R-:W-:Y:S01]  /*13590*/  IMAD.MOV.U32 R11, RZ, RZ, 0x181f ;  /* 0x0000181fff0b7424 */ /* 0x000fe200078e00ff */
[C---:B------:R-:W-:Y:S01]  /*135a0*/  LOP3.LUT P3, RZ, R31.reuse, 0x8, RZ, 0xc0, !PT ;  /* 0x000000081fff7812 */ /* 0x040fe2000786c0ff */
[----:B------:R-:W-:Y:S01]  /*135b0*/  IMAD.MOV.U32 R15, RZ, RZ, -0x1 ;  /* 0xffffffffff0f7424 */ /* 0x000fe200078e00ff */
[----:B------:R-:W-:Y:S01]  /*135c0*/  LOP3.LUT P2, RZ, R31, 0x10, RZ, 0xc0, !PT ;  /* 0x000000101fff7812 */ /* 0x000fe2000784c0ff */
[----:B------:R-:W-:Y:S01]  /*135d0*/  IMAD.MOV.U32 R3, RZ, RZ, R14 ;  /* 0x000000ffff037224 */ /* 0x000fe200078e000e */
[----:B------:R-:W-:Y:S01]  /*135e0*/  LOP3.LUT R22, R22, 0xffffffbf, RZ, 0xc0, !PT ;  /* 0xffffffbf16167812 */ /* 0x000fe200078ec0ff */
[----:B------:R-:W-:-:S10]  /*135f0*/  IMAD R5, R5, 0x2, R23 ;  /* 0x0000000205057824 */ /* 0x000fd400078e0217 */
[----:B0-----:R-:W-:Y:S05]  /*13600*/  WARPSYNC.COLLECTIVE R15, `(.L_x_4385) ;  /* 0x000000000f087348 */ /* 0x001fea0003c00000 */
[----:B------:R1:W2:Y:S02]  /*13610*/  SHFL.IDX P6, R14, R13, R12, R11 ;  /* 0x0000000c0d0e7389 */ /* 0x0002a400000c000b */
[----:B012---:R-:W-:Y:S01]  /*13620*/  ENDCOLLECTIVE ;  /* 0x000000000000791b */ /* 0x007fe20003800000 */
.L_x_4385:
[----:B------:R-:W-:Y:S02]  /*13630*/  IMAD.MOV.U32 R13, RZ, RZ, R6 ;  /* 0x000000ffff0d7224 */ /* 0x000fe400078e0006 */
[----:B------:R-:W-:Y:S02]  /*13640*/  IMAD.MOV.U32 R12, RZ, RZ, 0x1 ;  /* 0x00000001ff0c7424 */ /* 0x000fe400078e00ff */
[----:B------:R-:W-:Y:S02]  /*13650*/  IMAD.SHL.U32 R7, R7, 0x8, RZ ;  /* 0x0000000807077824 */ /* 0x000fe400078e00ff */
[----:B------:R-:W-:-:S03]  /*13660*/  IMAD.MOV.U32 R2, RZ, RZ, R14 ;  /* 0x000000ffff027224 */ /* 0x000fc600078e000e */
[----:B------:R-:W-:-:S05]  /*13670*/  LOP3.LUT R7, R7, 0x38, RZ, 0xc0, !PT ;  /* 0x0000003807077812 */ /* 0x000fca00078ec0ff */
[----:B------:R-:W-:Y:S01]  /*13680*/  IMAD.SHL.U32 R0, R7, 0x2, RZ ;  /* 0x0000000207007824 */ /* 0x000fe200078e00ff */
[----:B------:R-:W-:-:S04]  /*13690*/  LOP3.LUT R7, R31, 0x1, RZ, 0xc0, !PT ;  /* 0x000000011f077812 */ /* 0x000fc800078ec0ff */
[----:B------:R-:W-:Y:S02]  /*136a0*/  IADD3 R2, P0, R2, R0, RZ ;  /* 0x0000000002027210 */ /* 0x000fe40007f1e0ff */
[----:B------:R-:W-:Y:S02]  /*136b0*/  ISETP.NE.U32.AND P1, PT, R7, 0x1, PT ;  /* 0x000000010700780c */ /* 0x000fe40003f25070 */
[----:B------:R-:W-:Y:S01]  /*136c0*/  PRMT R7, R31, 0x8880, RZ ;  /* 0x000088801f077816 */ /* 0x000fe200000000ff */
        /* <DEDUP_REMOVED lines=8> */
[----:B------:R-:W-:Y:S02]  /*13750*/  ISETP.LT.OR P0, PT, R27, 0x1, !P5 ;  /* 0x000000011b00780c */ /* 0x000fe40006f01670 */
[----:B------:R-:W-:-:S11]  /*13760*/  LOP3.LUT R22, R22, 0xffffff7f, RZ, 0xc0, !PT ;  /* 0xffffff7f16167812 */ /* 0x000fd600078ec0ff */
        /* <DEDUP_REMOVED lines=10> */
[----:B------:R-:W-:-:S13]  /*13810*/  ISETP.LT.OR P6, PT, R27, 0x1, !P0 ;  /* 0x000000011b00780c */ /* 0x000fda00047c1670 */
[----:B------:R0:W-:Y:S01]  /*13820*/  LDGSTS.E.BYPASS.LTC128B.128 [R5+0xc400], desc[UR44][R2.64+0x300], !P6 ;  /* 0x0c40030002057fae */ /* 0x0001e2000f101d6c */
[----:B------:R-:W-:-:S13]  /*13830*/  ISETP.GT.AND P6, PT, R7, -0x1, PT ;  /* 0xffffffff0700780c */ /* 0x000fda0003fc4270 */
[----:B------:R-:W-:Y:S02]  /*13840*/  @P6 LOP3.LUT R22, R22, 0x80, RZ, 0xfc, !PT ;  /* 0x0000008016166812 */ /* 0x000fe400078efcff */
[----:B------:R-:W-:-:S13]  /*13850*/  ISETP.LT.OR P6, PT, R27, 0x1, P6 ;  /* 0x000000011b00780c */ /* 0x000fda00037c1670 */
[----:B------:R0:W-:Y:S02]  /*13860*/  LDGSTS.E.BYPASS.LTC128B.128 [R5+0xe400], desc[UR44][R2.64+0x380], !P6 ;  /* 0x0e40038002057fae */ /* 0x0001e4000f101d6c */
[----:B0-----:R-:W-:Y:S05]  /*13870*/  WARPSYNC.COLLECTIVE R15, `(.L_x_4386) ;  /* 0x000000000f087348 */ /* 0x001fea0003c00000 */
[----:B------:R1:W2:Y:S02]  /*13880*/  SHFL.IDX P6, R14, R13, R12, R11 ;  /* 0x0000000c0d0e7389 */ /* 0x0002a400000c000b */
[----:B012---:R-:W-:Y:S01]  /*13890*/  ENDCOLLECTIVE ;  /* 0x000000000000791b */ /* 0x007fe20003800000 */
.L_x_4386:
[----:B------:R-:W-:Y:S02]  /*138a0*/  IMAD.MOV.U32 R13, RZ, RZ, R4 ;  /* 0x000000ffff0d7224 */ /* 0x000fe400078e0004 */
[----:B------:R-:W-:-:S07]  /*138b0*/  IMAD.MOV.U32 R3, RZ, RZ, R14 ;  /* 0x000000ffff037224 */ /* 0x000fce00078e000e */
[----:B------:R-:W-:Y:S05]  /*138c0*/  WARPSYNC.COLLECTIVE R15, `(.L_x_4387) ;  /* 0x000000000f087348 */ /* 0x000fea0003c00000 */
[----:B------:R0:W1:Y:S02]  /*138d0*/  SHFL.IDX P6, R14, R13, R12, R11 ;  /* 0x0000000c0d0e7389 */ /* 0x00006400000c000b */
[----:B01----:R-:W-:Y:S01]  /*138e0*/  ENDCOLLECTIVE ;  /* 0x000000000000791b */ /* 0x003fe20003800000 */
.L_x_4387:
        /* <DEDUP_REMOVED lines=29> */
.L_x_4388:
[----:B------:R-:W-:Y:S01]  /*13ac0*/  IMAD.MOV.U32 R13, RZ, RZ, R4 ;  /* 0x000000ffff0d7224 */ /* 0x000fe200078e0004 */
[----:B------:R-:W-:-:S07]  /*13ad0*/  MOV R7, R14 ;  /* 0x0000000e00077202 */ /* 0x000fce0000000f00 */
[----:B------:R-:W-:Y:S05]  /*13ae0*/  WARPSYNC.COLLECTIVE R15, `(.L_x_4389) ;  /* 0x000000000f087348 */ /* 0x000fea0003c00000 */
[----:B------:R0:W1:Y:S02]  /*13af0*/  SHFL.IDX P6, R14, R13, R12, R11 ;  /* 0x0000000c0d0e7389 */ /* 0x00006400000c000b */
[----:B01----:R-:W-:Y:S01]  /*13b00*/  ENDCOLLECTIVE ;  /* 0x000000000000791b */ /* 0x003fe20003800000 */
.L_x_4389:
        /* <DEDUP_REMOVED lines=29> */
.L_x_4390:
[----:B------:R-:W-:Y:S02]  /*13ce0*/  IMAD.MOV.U32 R13, RZ, RZ, R4 ;  /* 0x000000ffff0d7224 */ /* 0x000fe400078e0004 */
[----:B------:R-:W-:-:S07]  /*13cf0*/  IMAD.MOV.U32 R6, RZ, RZ, R14 ;  /* 0x000000ffff067224 */ /* 0x000fce00078e000e */
[----:B------:R-:W-:Y:S05]  /*13d00*/  WARPSYNC.COLLECTIVE R15, `(.L_x_4391) ;  /* 0x000000000f087348 */ /* 0x000fea0003c00000 */
[----:B------:R0:W1:Y:S02]  /*13d10*/  SHFL.IDX P6, R14, R13, R12, R11 ;  /* 0x0000000c0d0e7389 */ /* 0x00006400000c000b */
[----:B01----:R-:W-:Y:S01]  /*13d20*/  ENDCOLLECTIVE ;  /* 0x000000000000791b */ /* 0x003fe20003800000 */
.L_x_4391:
[----:B------:R-:W-:Y:S01]  /*13d30*/  IMAD.MOV.U32 R2, RZ, RZ, R14 ;  /* 0x000000ffff027224 */ /* 0x000fe200078e000e */
[----:B------:R-:W-:Y:S06]  /*13d40*/  BRA `(.L_x_4392) ;  /* 0xffffffbc00187947 */ /* 0x000fec000383ffff */
.L_x_4306:
[----:B0-----:R0:W1:Y:S02]  /*13d50*/  SYNCS.PHASECHK.TRANS64.TRYWAIT P0, [R6+URZ+0x38840], R17 ;  /* 0x03884011060075a7 */ /* 0x001064000800017f */
[----:B-1----:R-:W-:Y:S05]  /*13d60*/  @!P0 NANOSLEEP.SYNCS 0x989680 ;  /* 0x009896800000895d */ /* 0x002fea0003900000 */
[----:B------:R-:W1:Y:S02]  /*13d70*/  @!P0 SYNCS.PHASECHK.TRANS64 P0, [R6+URZ+0x38840], R17 ;  /* 0x03884011060085a7 */ /* 0x000e64000800007f */
[----:B-1----:R-:W-:Y:S05]  /*13d80*/  @!P0 BRA `(.L_x_4306) ;  /* 0xfffffffc00f08947 */ /* 0x002fea000383ffff */
[----:B------:R-:W-:Y:S05]  /*13d90*/  BRA `(.L_x_4393) ;  /* 0xffffffc000b07947 */ /* 0x000fea000383ffff */
.L_x_4307:
        /* <DEDUP_REMOVED lines=8> */
.L_x_4395:
[----:B------:R-:W-:Y:S05]  /*13e20*/  BSYNC B1 ;  /* 0x0000000000017941 */ /* 0x000fea0003800000 */
.L_x_4394:
        /* <DEDUP_REMOVED lines=9> */
.L_x_4396:
[----:B------:R-:W-:Y:S02]  /*13ec0*/  IMAD.MOV.U32 R13, RZ, RZ, R27 ;  /* 0x000000ffff0d7224 */ /* 0x000fe400078e001b */
[----:B------:R-:W-:Y:S02]  /*13ed0*/  IMAD.MOV.U32 R12, RZ, RZ, 0x1 ;  /* 0x00000001ff0c7424 */ /* 0x000fe400078e00ff */
[----:B------:R-:W-:-:S07]  /*13ee0*/  IMAD.MOV.U32 R2, RZ, RZ, R14 ;  /* 0x000000ffff027224 */ /* 0x000fce00078e000e */
[----:B------:R-:W-:Y:S05]  /*13ef0*/  WARPSYNC.COLLECTIVE R15, `(.L_x_4397) ;  /* 0x000000000f087348 */ /* 0x000fea0003c00000 */
[----:B------:R0:W1:Y:S02]  /*13f00*/  SHFL.IDX P6, R14, R13, R12, R11 ;  /* 0x0000000c0d0e7389 */ /* 0x00006400000c000b */
[----:B01----:R-:W-:Y:S01]  /*13f10*/  ENDCOLLECTIVE ;  /* 0x000000000000791b */ /* 0x003fe20003800000 */
.L_x_4397:
        /* <DEDUP_REMOVED lines=11> */
.L_x_4398:
[----:B------:R-:W-:Y:S02]  /*13fd0*/  IMAD.MOV.U32 R13, RZ, RZ, R27 ;  /* 0x000000ffff0d7224 */ /* 0x000fe400078e001b */
[----:B------:R-:W-:Y:S02]  /*13fe0*/  IMAD.MOV.U32 R12, RZ, RZ, 0x2 ;  /* 0x00000002ff0c7424 */ /* 0x000fe400078e00ff */
[----:B------:R-:W-:-:S07]  /*13ff0*/  IMAD.MOV.U32 R2, RZ, RZ, R14 ;  /* 0x000000ffff027224 */ /* 0x000fce00078e000e */
[----:B------:R-:W-:Y:S05]  /*14000*/  WARPSYNC.COLLECTIVE R15, `(.L_x_4399) ;  /* 0x000000000f087348 */ /* 0x000fea0003c00000 */
[----:B------:R0:W1:Y:S02]  /*14010*/  SHFL.IDX P6, R14, R13, R12, R11 ;  /* 0x0000000c0d0e7389 */ /* 0x00006400000c000b */
[----:B01----:R-:W-:Y:S01]  /*14020*/  ENDCOLLECTIVE ;  /* 0x000000000000791b */ /* 0x003fe20003800000 */
.L_x_4399:
        /* <DEDUP_REMOVED lines=11> */
.L_x_4400:
[----:B------:R-:W-:Y:S02]  /*140e0*/  IMAD.MOV.U32 R13, RZ, RZ, R27 ;  /* 0x000000ffff0d7224 */ /* 0x000fe400078e001b */
[----:B------:R-:W-:Y:S02]  /*140f0*/  IMAD.MOV.U32 R12, RZ, RZ, 0x3 ;  /* 0x00000003ff0c7424 */ /* 0x000fe400078e00ff */
[----:B------:R-:W-:-:S07]  /*14100*/  IMAD.MOV.U32 R2, RZ, RZ, R14 ;  /* 0x000000ffff027224 */ /* 0x000fce00078e000e */
[----:B------:R-:W-:Y:S05]  /*14110*/  WARPSYNC.COLLECTIVE R15, `(.L_x_4401) ;  /* 0x000000000f087348 */ /* 0x000fea0003c00000 */
[----:B------:R0:W1:Y:S02]  /*14120*/  SHFL.IDX P6, R14, R13, R12, R11 ;  /* 0x0000000c0d0e7389 */ /* 0x00006400000c000b */
[----:B01----:R-:W-:Y:S01]  /*14130*/  ENDCOLLECTIVE ;  /* 0x000000000000791b */ /* 0x003fe20003800000 */
.L_x_4401:
        /* <DEDUP_REMOVED lines=11> */
.L_x_4402:
[----:B------:R-:W-:Y:S01]  /*141f0*/  IMAD.MOV.U32 R2, RZ, RZ, R14 ;  /* 0x000000ffff027224 */ /* 0x000fe200078e000e */
[----:B------:R-:W-:Y:S06]  /*14200*/  BRA `(.L_x_4403) ;  /* 0xffffffc000407947 */ /* 0x000fec000383ffff */
.L_x_4312:
[----:B---3--:R3:W4:Y:S02]  /*14210*/  SYNCS.PHASECHK.TRANS64.TRYWAIT P0, [R6+URZ+0x38860], R17 ;  /* 0x03886011060075a7 */ /* 0x008724000800017f */
[----:B----4-:R-:W-:Y:S05]  /*14220*/  @!P0 NANOSLEEP.SYNCS 0x989680 ;  /* 0x009896800000895d */ /* 0x010fea0003900000 */
[----:B------:R-:W4:Y:S02]  /*14230*/  @!P0 SYNCS.PHASECHK.TRANS64 P0, [R6+URZ+0x38860], R17 ;  /* 0x03886011060085a7 */ /* 0x000f24000800007f */
[----:B----4-:R-:W-:Y:S05]  /*14240*/  @!P0 BRA `(.L_x_4312) ;  /* 0xfffffffc00f08947 */ /* 0x010fea000383ffff */
[----:B------:R-:W-:Y:S05]  /*14250*/  BRA `(.L_x_4404) ;  /* 0xffffffc000907947 */ /* 0x000fea000383ffff */
.L_x_4313:
        /* <DEDUP_REMOVED lines=8> */
.L_x_4406:
[----:B------:R-:W-:Y:S05]  /*142e0*/  BSYNC B1 ;  /* 0x0000000000017941 */ /* 0x000fea0003800000 */
.L_x_4405:
[----:B------:R-:W-:Y:S01]  /*142f0*/  IMAD.MOV.U32 R13, RZ, RZ, R9 ;  /* 0x000000ffff0d7224 */ /* 0x000fe200078e0009 */
[C---:B------:R-:W-:Y:S01]  /*14300*/  LOP3.LUT P2, RZ, R22.reuse, 0x200, RZ, 0xc0, !PT ;  /* 0x0000020016ff7812 */ /* 0x040fe2000784c0ff */
[----:B------:R-:W-:Y:S01]  /*14310*/  IMAD.MOV.U32 R12, RZ, RZ, RZ ;  /* 0x000000ffff0c7224 */ /* 0x000fe200078e00ff */
[C---:B------:R-:W-:Y:S01]  /*14320*/  LOP3.LUT P1, RZ, R22.reuse, 0x20, RZ, 0xc0, !PT ;  /* 0x0000002016ff7812 */ /* 0x040fe2000782c0ff */
[----:B------:R-:W-:Y:S01]  /*14330*/  IMAD.MOV.U32 R11, RZ, RZ, 0x181f ;  /* 0x0000181fff0b7424 */ /* 0x000fe200078e00ff */
[----:B------:R-:W-:Y:S01]  /*14340*/  LOP3.LUT R22, R22, 0xffbfffff, RZ, 0xc0, !PT ;  /* 0xffbfffff16167812 */ /* 0x000fe200078ec0ff */
[----:B------:R-:W-:Y:S02]  /*14350*/  IMAD.MOV.U32 R15, RZ, RZ, -0x1 ;  /* 0xffffffffff0f7424 */ /* 0x000fe400078e00ff */
[----:B------:R-:W-:Y:S01]  /*14360*/  IMAD.MOV.U32 R3, RZ, RZ, R14 ;  /* 0x000000ffff037224 */ /* 0x000fe200078e000e */
[----:B------:R-:W-:Y:S01]  /*14370*/  @P3 LOP3.LUT R22, R22, 0x400000, RZ, 0xfc, !PT ;  /* 0x0040000016163812 */ /* 0x000fe200078efcff */
[----:B------:R-:W-:-:S07]  /*14380*/  IMAD R17, R17, 0x2, R23 ;  /* 0x0000000211117824 */ /* 0x000fce00078e0217 */
[----:B------:R-:W-:Y:S05]  /*14390*/  WARPSYNC.COLLECTIVE R15, `(.L_x_4407) ;  /* 0x000000000f087348 */ /* 0x000fea0003c00000 */
[----:B------:R0:W1:Y:S02]  /*143a0*/  SHFL.IDX P6, R14, R13, R12, R11 ;  /* 0x0000000c0d0e7389 */ /* 0x00006400000c000b */
[----:B01----:R-:W-:Y:S01]  /*143b0*/  ENDCOLLECTIVE ;  /* 0x000000000000791b */ /* 0x003fe20003800000 */
.L_x_4407:
        /* <DEDUP_REMOVED lines=17> */
.L_x_4408:
        /* <DEDUP_REMOVED lines=16> */
.L_x_4409:
        /* <DEDUP_REMOVED lines=19> */
.L_x_4410:
        /* <DEDUP_REMOVED lines=14> */
.L_x_4411:
        /* <DEDUP_REMOVED lines=16> */
.L_x_4412:
        /* <DEDUP_REMOVED lines=14> */
.L_x_4413:
[----:B------:R-:W-:Y:S05]  /*149c0*/  BRA `(.L_x_4414) ;  /* 0xffffffbc00fc7947 */ /* 0x000fea000383ffff */
.L_x_4321:
        /* <DEDUP_REMOVED lines=8> */
.L_x_4416:
[----:B------:R-:W-:Y:S05]  /*14a50*/  BSYNC B0 ;  /* 0x0000000000007941 */ /* 0x000fea0003800000 */
.L_x_4415:
        /* <DEDUP_REMOVED lines=9> */
.L_x_4417:
        /* <DEDUP_REMOVED lines=18> */
.L_x_4418:
[----:B------:R-:W-:Y:S01]  /*14c10*/  IMAD.MOV.U32 R12, RZ, RZ, 0x2 ;  /* 0x00000002ff0c7424 */ /* 0x000fe200078e00ff */
[----:B------:R-:W-:-:S05]  /*14c20*/  SEL R6, R14, RZ, P1 ;  /* 0x000000ff0e067207 */ /* 0x000fca0000800000 */
[----:B------:R-:W-:-:S04]  /*14c30*/  IMAD.IADD R6, R5, 0x1, R6 ;  /* 0x0000000105067824 */ /* 0x000fc800078e0206 */
[----:B------:R-:W-:-:S07]  /*14c40*/  IMAD.MOV.U32 R13, RZ, RZ, R6 ;  /* 0x000000ffff0d7224 */ /* 0x000fce00078e0006 */
[----:B------:R-:W-:Y:S05]  /*14c50*/  WARPSYNC.COLLECTIVE R15, `(.L_x_4419) ;  /* 0x000000000f087348 */ /* 0x000fea0003c00000 */
[----:B------:R0:W1:Y:S02]  /*14c60*/  SHFL.UP P6, R14, R13, R12, R11 ;  /* 0x0400000c0d0e7389 */ /* 0x00006400000c000b */
[----:B01----:R-:W-:Y:S01]  /*14c70*/  ENDCOLLECTIVE ;  /* 0x000000000000791b */ /* 0x003fe20003800000 */
.L_x_4419:
[----:B------:R-:W-:Y:S01]  /*14c80*/  IMAD.MOV.U32 R12, RZ, RZ, 0x4 ;  /* 0x00000004ff0c7424 */ /* 0x000fe200078e00ff */
[----:B------:R-:W-:-:S05]  /*14c90*/  SEL R7, R14, RZ, P2 ;  /* 0x000000ff0e077207 */ /* 0x000fca0001000000 */
[----:B------:R-:W-:-:S04]  /*14ca0*/  IMAD.IADD R7, R6, 0x1, R7 ;  /* 0x0000000106077824 */ /* 0x000fc800078e0207 */
[----:B------:R-:W-:-:S07]  /*14cb0*/  IMAD.MOV.U32 R13, RZ, RZ, R7 ;  /* 0x000000ffff0d7224 */ /* 0x000fce00078e0007 */
[----:B------:R-:W-:Y:S05]  /*14cc0*/  WARPSYNC.COLLECTIVE R15, `(.L_x_4420) ;  /* 0x000000000f087348 */ /* 0x000fea0003c00000 */
[----:B------:R0:W1:Y:S02]  /*14cd0*/  SHFL.UP P6, R14, R13, R12, R11 ;  /* 0x0400000c0d0e7389 */ /* 0x00006400000c000b */
[----:B01----:R-:W-:Y:S01]  /*14ce0*/  ENDCOLLECTIVE ;  /* 0x000000000000791b */ /* 0x003fe20003800000 */
.L_x_4420:
[----:B------:R-:W-:Y:S01]  /*14cf0*/  IMAD.MOV.U32 R12, RZ, RZ, 0x8 ;  /* 0x00000008ff0c7424 */ /* 0x000fe200078e00ff */
[----:B------:R-:W-:-:S05]  /*14d00*/  SEL R2, R14, RZ, P3 ;  /* 0x000000ff0e027207 */ /* 0x000fca0001800000 */
[----:B------:R-:W-:-:S04]  /*14d10*/  IMAD.IADD R2, R7, 0x1, R2 ;  /* 0x0000000107027824 */ /* 0x000fc800078e0202 */
[----:B------:R-:W-:-:S07]  /*14d20*/  IMAD.MOV.U32 R13, RZ, RZ, R2 ;  /* 0x000000ffff0d7224 */ /* 0x000fce00078e0002 */
[----:B------:R-:W-:Y:S05]  /*14d30*/  WARPSYNC.COLLECTIVE R15, `(.L_x_4421) ;  /* 0x000000000f087348 */ /* 0x000fea0003c00000 */
[----:B------:R0:W1:Y:S02]  /*14d40*/  SHFL.UP P6, R14, R13, R12, R11 ;  /* 0x0400000c0d0e7389 */ /* 0x00006400000c000b */
[----:B01----:R-:W-:Y:S01]  /*14d50*/  ENDCOLLECTIVE ;  /* 0x000000000000791b */ /* 0x003fe20003800000 */
.L_x_4421:
[----:B------:R-:W-:Y:S01]  /*14d60*/  IMAD.MOV.U32 R12, RZ, RZ, 0x10 ;  /* 0x00000010ff0c7424 */ /* 0x000fe200078e00ff */
[----:B------:R-:W-:-:S05]  /*14d70*/  SEL R3, R14, RZ, P4 ;  /* 0x000000ff0e037207 */ /* 0x000fca0002000000 */
[----:B------:R-:W-:-:S04]  /*14d80*/  IMAD.IADD R3, R2, 0x1, R3 ;  /* 0x0000000102037824 */ /* 0x000fc800078e0203 */
[----:B------:R-:W-:-:S07]  /*14d90*/  IMAD.MOV.U32 R13, RZ, RZ, R3 ;  /* 0x000000ffff0d7224 */ /* 0x000fce00078e0003 */
[----:B------:R-:W-:Y:S05]  /*14da0*/  WARPSYNC.COLLECTIVE R15, `(.L_x_4422) ;  /* 0x000000000f087348 */ /* 0x000fea0003c00000 */
[----:B------:R0:W1:Y:S02]  /*14db0*/  SHFL.UP P6, R14, R13, R12, R11 ;  /* 0x0400000c0d0e7389 */ /* 0x00006400000c000b */
[----:B01----:R-:W-:Y:S01]  /*14dc0*/  ENDCOLLECTIVE ;  /* 0x000000000000791b */ /* 0x003fe20003800000 */
.L_x_4422:
        /* <DEDUP_REMOVED lines=8> */
.L_x_4423:
[----:B------:R-:W-:Y:S05]  /*14e50*/  BRA `(.L_x_4424) ;  /* 0xffffffc000907947 */ /* 0x000fea000383ffff */
.L_x_4326:
        /* <DEDUP_REMOVED lines=8> */
.L_x_4426:
[----:B------:R-:W-:Y:S05]  /*14ee0*/  BSYNC B0 ;  /* 0x0000000000007941 */ /* 0x000fea0003800000 */
.L_x_4425:
        /* <DEDUP_REMOVED lines=8> */
.L_x_4427:
[----:B------:R-:W-:Y:S01]  /*14f70*/  IMAD.MOV.U32 R12, RZ, RZ, 0x4 ;  /* 0x00000004ff0c7424 */ /* 0x000fe200078e00ff */
[----:B------:R-:W-:-:S05]  /*14f80*/  SEL R2, R14, RZ, P2 ;  /* 0x000000ff0e027207 */ /* 0x000fca0001000000 */
[----:B------:R-:W-:-:S04]  /*14f90*/  IMAD.IADD R2, R13, 0x1, R2 ;  /* 0x000000010d027824 */ /* 0x000fc800078e0202 */
[----:B------:R-:W-:-:S07]  /*14fa0*/  IMAD.MOV.U32 R13, RZ, RZ, R2 ;  /* 0x000000ffff0d7224 */ /* 0x000fce00078e0002 */
[----:B------:R-:W-:Y:S05]  /*14fb0*/  WARPSYNC.COLLECTIVE R15, `(.L_x_4428) ;  /* 0x000000000f087348 */ /* 0x000fea0003c00000 */
[----:B------:R0:W1:Y:S02]  /*14fc0*/  SHFL.UP P6, R14, R13, R12, R11 ;  /* 0x0400000c0d0e7389 */ /* 0x00006400000c000b */
[----:B01----:R-:W-:Y:S01]  /*14fd0*/  ENDCOLLECTIVE ;  /* 0x000000000000791b */ /* 0x003fe20003800000 */
.L_x_4428:
[----:B------:R-:W-:Y:S01]  /*14fe0*/  IMAD.MOV.U32 R12, RZ, RZ, 0x8 ;  /* 0x00000008ff0c7424 */ /* 0x000fe200078e00ff */
[----:B------:R-:W-:-:S05]  /*14ff0*/  SEL R3, R14, RZ, P3 ;  /* 0x000000ff0e037207 */ /* 0x000fca0001800000 */
[----:B------:R-:W-:-:S04]  /*15000*/  IMAD.IADD R3, R2, 0x1, R3 ;  /* 0x0000000102037824 */ /* 0x000fc800078e0203 */
[----:B------:R-:W-:-:S07]  /*15010*/  IMAD.MOV.U32 R13, RZ, RZ, R3 ;  /* 0x000000ffff0d7224 */ /* 0x000fce00078e0003 */
[----:B------:R-:W-:Y:S05]  /*15020*/  WARPSYNC.COLLECTIVE R15, `(.L_x_4429) ;  /* 0x000000000f087348 */ /* 0x000fea0003c00000 */
[----:B------:R0:W1:Y:S02]  /*15030*/  SHFL.UP P6, R14, R13, R12, R11 ;  /* 0x0400000c0d0e7389 */ /* 0x00006400000c000b */
[----:B01----:R-:W-:Y:S01]  /*15040*/  ENDCOLLECTIVE ;  /* 0x000000000000791b */ /* 0x003fe20003800000 */
.L_x_4429:
[----:B------:R-:W-:Y:S01]  /*15050*/  IMAD.MOV.U32 R12, RZ, RZ, 0x10 ;  /* 0x00000010ff0c7424 */ /* 0x000fe200078e00ff */
[----:B------:R-:W-:-:S05]  /*15060*/  SEL R4, R14, RZ, P4 ;  /* 0x000000ff0e047207 */ /* 0x000fca0002000000 */
[----:B------:R-:W-:-:S04]  /*15070*/  IMAD.IADD R4, R3, 0x1, R4 ;  /* 0x0000000103047824 */ /* 0x000fc800078e0204 */
[----:B------:R-:W-:-:S07]  /*15080*/  IMAD.MOV.U32 R13, RZ, RZ, R4 ;  /* 0x000000ffff0d7224 */ /* 0x000fce00078e0004 */
[----:B------:R-:W-:Y:S05]  /*15090*/  WARPSYNC.COLLECTIVE R15, `(.L_x_4430) ;  /* 0x000000000f087348 */ /* 0x000fea0003c00000 */
[----:B------:R0:W1:Y:S02]  /*150a0*/  SHFL.UP P6, R14, R13, R12, R11 ;  /* 0x0400000c0d0e7389 */ /* 0x00006400000c000b */
[----:B01----:R-:W-:Y:S01]  /*150b0*/  ENDCOLLECTIVE ;  /* 0x000000000000791b */ /* 0x003fe20003800000 */
.L_x_4430:
        /* <DEDUP_REMOVED lines=8> */
.L_x_4431:
[----:B------:R-:W-:Y:S05]  /*15140*/  BRA `(.L_x_4432) ;  /* 0xffffffc000707947 */ /* 0x000fea000383ffff */
.L_x_4328:
[----:B------:R-:W-:Y:S01]  /*15150*/  BSSY B0, `(.L_x_4433) ;  /* 0x0000006000007945 */ /* 0x000fe20003800000 */
[----:B------:R-:W-:Y:S01]  /*15160*/  PLOP3.LUT P6, PT, P6, PT, PT, 0x8, 0x0 ;  /* 0x000000000000781c */ /* 0x000fe200037ce170 */
[----:B------:R-:W-:-:S12]  /*15170*/  IMAD.MOV.U32 R15, RZ, RZ, -0x1 ;  /* 0xffffffffff0f7424 */ /* 0x000fd800078e00ff */
[----:B01----:R-:W-:Y:S05]  /*15180*/  WARPSYNC.COLLECTIVE R15, `(.L_x_4434) ;  /* 0x000000000f087348 */ /* 0x003fea0003c00000 */
[----:B------:R-:W-:Y:S01]  /*15190*/  VOTE.ANY R14, PT, P6 ;  /* 0x00000000000e7806 */ /* 0x000fe200030e0100 */
[----:B01----:R-:W-:Y:S06]  /*151a0*/  ENDCOLLECTIVE ;  /* 0x000000000000791b */ /* 0x003fec0003800000 */
.L_x_4434:
[----:B------:R-:W-:Y:S05]  /*151b0*/  BSYNC B0 ;  /* 0x0000000000007941 */ /* 0x000fea0003800000 */
.L_x_4433:
        /* <DEDUP_REMOVED lines=9> */
.L_x_4435:
[----:B------:R-:W-:Y:S01]  /*15250*/  IMAD.MOV.U32 R5, RZ, RZ, R14 ;  /* 0x000000ffff057224 */ /* 0x000fe200078e000e */
[----:B------:R-:W-:Y:S06]  /*15260*/  BRA `(.L_x_4436) ;  /* 0xffffffc000607947 */ /* 0x000fec000383ffff */
.L_x_4330:
[----:B------:R-:W-:Y:S01]  /*15270*/  BSSY B0, `(.L_x_4437) ;  /* 0x0000007000007945 */ /* 0x000fe20003800000 */
[----:B------:R-:W-:Y:S02]  /*15280*/  IMAD.MOV.U32 R13, RZ, RZ, R2 ;  /* 0x000000ffff0d7224 */ /* 0x000fe400078e0002 */
[----:B------:R-:W-:Y:S02]  /*15290*/  IMAD.MOV.U32 R11, RZ, RZ, 0x1f ;  /* 0x0000001fff0b7424 */ /* 0x000fe400078e00ff */
[----:B------:R-:W-:-:S07]  /*152a0*/  IMAD.MOV.U32 R15, RZ, RZ, -0x1 ;  /* 0xffffffffff0f7424 */ /* 0x000fce00078e00ff */
[----:B0123--:R-:W-:Y:S05]  /*152b0*/  WARPSYNC.COLLECTIVE R15, `(.L_x_4438) ;  /* 0x000000000f087348 */ /* 0x00ffea0003c00000 */
[----:B------:R4:W0:Y:S02]  /*152c0*/  SHFL.IDX P6, R14, R13, R12, R11 ;  /* 0x0000000c0d0e7389 */ /* 0x00082400000c000b */
[----:B01234-:R-:W-:Y:S01]  /*152d0*/  ENDCOLLECTIVE ;  /* 0x000000000000791b */ /* 0x01ffe20003800000 */
.L_x_4438:
[----:B------:R-:W-:Y:S05]  /*152e0*/  BSYNC B0 ;  /* 0x0000000000007941 */ /* 0x000fea0003800000 */
.L_x_4437:
[----:B------:R-:W-:Y:S05]  /*152f0*/  BRA `(.L_x_4329) ;  /* 0xffffffc000587947 */ /* 0x000fea000383ffff */
.L_x_4334:
[----:B0-----:R0:W1:Y:S02]  /*15300*/  SYNCS.PHASECHK.TRANS64.TRYWAIT P0, [R7+URZ+0x38820], R0 ;  /* 0x03882000070075a7 */ /* 0x001064000800017f */
[----:B-1----:R-:W-:Y:S05]  /*15310*/  @!P0 NANOSLEEP.SYNCS 0x989680 ;  /* 0x009896800000895d */ /* 0x002fea0003900000 */
[----:B------:R-:W1:Y:S02]  /*15320*/  @!P0 SYNCS.PHASECHK.TRANS64 P0, [R7+URZ+0x38820], R0 ;  /* 0x03882000070085a7 */ /* 0x000e64000800007f */
[----:B-1----:R-:W-:Y:S05]  /*15330*/  @!P0 BRA `(.L_x_4334) ;  /* 0xfffffffc00f08947 */ /* 0x002fea000383ffff */
[----:B------:R-:W-:Y:S05]  /*15340*/  BRA `(.L_x_4439) ;  /* 0xffffffc400447947 */ /* 0x000fea000383ffff */
.L_x_4335:
        /* <DEDUP_REMOVED lines=11> */
.L_x_4441:
[----:B------:R-:W-:Y:S05]  /*15400*/  BSYNC B0 ;  /* 0x0000000000007941 */ /* 0x000fea0003800000 */
.L_x_4440:
[----:B------:R-:W-:Y:S05]  /*15410*/  BRA `(.L_x_4442) ;  /* 0xffffffc4002c7947 */ /* 0x000fea000383ffff */
.L_x_4338:
[----:B------:R-:W-:Y:S01]  /*15420*/  BSSY B1, `(.L_x_4443) ;  /* 0x0000006000017945 */ /* 0x000fe20003800000 */
[----:B------:R-:W-:-:S07]  /*15430*/  IMAD.MOV.U32 R15, RZ, RZ, -0x1 ;  /* 0xffffffffff0f7424 */ /* 0x000fce00078e00ff */
[----:B0-234-:R-:W-:Y:S05]  /*15440*/  WARPSYNC.COLLECTIVE R15, `(.L_x_4444) ;  /* 0x000000000f0c7348 */ /* 0x01dfea0003c00000 */
[----:B------:R-:W-:Y:S02]  /*15450*/  ELECT P6, UR62, PT ;  /* 0x00000000003e782f */ /* 0x000fe400038c0000 */
[----:B------:R-:W-:Y:S01]  /*15460*/  MOV R14, UR62 ;  /* 0x0000003e000e7c02 */ /* 0x000fe20008000f00 */
[----:B0-234-:R-:W-:Y:S10]  /*15470*/  ENDCOLLECTIVE ;  /* 0x000000000000791b */ /* 0x01dff40003800000 */
.L_x_4444:
[----:B------:R-:W-:Y:S05]  /*15480*/  BSYNC B1 ;  /* 0x0000000000017941 */ /* 0x000fea0003800000 */
.L_x_4443:
[----:B------:R-:W-:Y:S05]  /*15490*/  BRA `(.L_x_4445) ;  /* 0xffffffc400247947 */ /* 0x000fea000383ffff */
.L_x_4340:
[----:B0-----:R0:W1:Y:S02]  /*154a0*/  SYNCS.PHASECHK.TRANS64.TRYWAIT P1, [R5+URZ+0x38840], R0 ;  /* 0x03884000050075a7 */ /* 0x001064000802017f */
[----:B-1----:R-:W-:Y:S05]  /*154b0*/  @!P1 NANOSLEEP.SYNCS 0x989680 ;  /* 0x009896800000995d */ /* 0x002fea0003900000 */
[----:B------:R-:W1:Y:S02]  /*154c0*/  @!P1 SYNCS.PHASECHK.TRANS64 P1, [R5+URZ+0x38840], R0 ;  /* 0x03884000050095a7 */ /* 0x000e64000802007f */
[----:B-1----:R-:W-:Y:S05]  /*154d0*/  @!P1 BRA `(.L_x_4340) ;  /* 0xfffffffc00f09947 */ /* 0x002fea000383ffff */
[----:B------:R-:W-:Y:S05]  /*154e0*/  BRA `(.L_x_4446) ;  /* 0xffffffc400447947 */ /* 0x000fea000383ffff */
.L_x_4342:
[----:B-1----:R1:W0:Y:S02]  /*154f0*/  SYNCS.PHASECHK.TRANS64.TRYWAIT P1, [R3+URZ+0x38840], R2 ;  /* 0x03884002030075a7 */ /* 0x002224000802017f */
[----:B0-----:R-:W-:Y:S05]  /*15500*/  @!P1 NANOSLEEP.SYNCS 0x989680 ;  /* 0x009896800000995d */ /* 0x001fea0003900000 */
[----:B------:R-:W0:Y:S02]  /*15510*/  @!P1 SYNCS.PHASECHK.TRANS64 P1, [R3+URZ+0x38840], R2 ;  /* 0x03884002030095a7 */ /* 0x000e24000802007f */
[----:B0-----:R-:W-:Y:S05]  /*15520*/  @!P1 BRA `(.L_x_4342) ;  /* 0xfffffffc00f09947 */ /* 0x001fea000383ffff */
[----:B------:R-:W-:Y:S05]  /*15530*/  BRA `(.L_x_4447) ;  /* 0xffffffc400507947 */ /* 0x000fea000383ffff */
.L_x_4344:
[----:B------:R0:W0:Y:S02]  /*15540*/  SYNCS.PHASECHK.TRANS64.TRYWAIT P1, [R5+URZ+0x38860], R0 ;  /* 0x03886000050075a7 */ /* 0x000024000802017f */
[----:B0-----:R-:W-:Y:S05]  /*15550*/  @!P1 NANOSLEEP.SYNCS 0x989680 ;  /* 0x009896800000995d */ /* 0x001fea0003900000 */
[----:B------:R-:W0:Y:S02]  /*15560*/  @!P1 SYNCS.PHASECHK.TRANS64 P1, [R5+URZ+0x38860], R0 ;  /* 0x03886000050095a7 */ /* 0x000e24000802007f */
[----:B0-----:R-:W-:Y:S05]  /*15570*/  @!P1 BRA `(.L_x_4344) ;  /* 0xfffffffc00f09947 */ /* 0x001fea000383ffff */
[----:B------:R-:W-:Y:S05]  /*15580*/  BRA `(.L_x_4448) ;  /* 0xffffffc4004c7947 */ /* 0x000fea000383ffff */
.L_x_4449:
        /* <DEDUP_REMOVED lines=15> */
.L_x_15534:


//--------------------- .text._ZN7cutlass13device_kernelIN5flash11enable_sm90INS1_16FlashAttnFwdSm90INS1_25CollectiveMainloopFwdSm90ILi2EN4cute5tupleIJNS5_1CILi1EEES8_S8_EEENS6_IJNS7_ILi64EEESA_SA_EEELi512ENS_6half_tEfNS_4arch4Sm90ELb0ELb0ELb0ELb1ELb1ELb1ELb1ELb0ELb0ELb1ELb0ELb0EEENS1_21CollectiveEpilogueFwdINS6_IJSA_NS7_ILi512EEESA_EEES9_SC_SE_Li256ELb1ELb1ELb0ELb0EEENS1_36VarlenDynamicPersistentTileSchedulerILi64ELi64ELi256ELi128ELb0ELb1ELb1ELb0ELb1ELb1EEEEEEEEEvNT_6ParamsE --------------------------
	.section	.text._ZN7cutlass13device_kernelIN5flash11enable_sm90INS1_16FlashAttnFwdSm90INS1_25CollectiveMainloopFwdSm90ILi2EN4cute5tupleIJNS5_1CILi1EEES8_S8_EEENS6_IJNS7_ILi64EEESA_SA_EEELi512ENS_6half_tEfNS_4arch4Sm90ELb0ELb0ELb0ELb1ELb1ELb1ELb1ELb0ELb0ELb1ELb0ELb0EEENS1_21CollectiveEpilogueFwdINS6_IJSA_NS7_ILi512EEESA_EEES9_SC_SE_Li256ELb1ELb1ELb0ELb0EEENS1_36VarlenDynamicPersistentTileSchedulerILi64ELi64ELi256ELi128ELb0ELb1ELb1ELb0ELb1ELb1EEEEEEEEEvNT_6ParamsE,"ax",@progbits
	.align	128
.text._ZN7cutlass13device_kernelIN5flash11enable_sm90INS1_16FlashAttnFwdSm90INS1_25CollectiveMainloopFwdSm90ILi2EN4cute5tupleIJNS5_1CILi1EEES8_S8_EEENS6_IJNS7_ILi64EEESA_SA_EEELi512ENS_6half_tEfNS_4arch4Sm90ELb0ELb0ELb0ELb1ELb1ELb1ELb1ELb0ELb0ELb1ELb0ELb0EEENS1_21CollectiveEpilogueFwdINS6_IJSA_NS7_ILi512EEESA_EEES9_SC_SE_Li256ELb1ELb1ELb0ELb0EEENS1_36VarlenDynamicPersistentTileSchedulerILi64ELi64ELi256ELi128ELb0ELb1ELb1ELb0ELb1ELb1EEEEEEEEEvNT_6ParamsE:
        .type           _ZN7cutlass13device_kernelIN5flash11enable_sm90INS1_16FlashAttnFwdSm90INS1_25CollectiveMainloopFwdSm90ILi2EN4cute5tupleIJNS5_1CILi1EEES8_S8_EEENS6_IJNS7_ILi64EEESA_SA_EEELi512ENS_6half_tEfNS_4arch4Sm90ELb0ELb0ELb0ELb1ELb1ELb1ELb1ELb0ELb0ELb1ELb0ELb0EEENS1_21CollectiveEpilogueFwdINS6_IJSA_NS7_ILi512EEESA_EEES9_SC_SE_Li256ELb1ELb1ELb0ELb0EEENS1_36VarlenDynamicPersistentTileSchedulerILi64ELi64ELi256ELi128ELb0ELb1ELb1ELb0ELb1ELb1EEEEEEEEEvNT_6ParamsE,@function
        .size           _ZN7cutlass13device_kernelIN5flash11enable_sm90INS1_16FlashAttnFwdSm90INS1_25CollectiveMainloopFwdSm90ILi2EN4cute5tupleIJNS5_1CILi1EEES8_S8_EEENS6_IJNS7_ILi64EEESA_SA_EEELi512ENS_6half_tEfNS_4arch4Sm90ELb0ELb0ELb0ELb1ELb1ELb1ELb1ELb0ELb0ELb1ELb0ELb0EEENS1_21CollectiveEpilogueFwdINS6_IJSA_NS7_ILi512EEESA_EEES9_SC_SE_Li256ELb1ELb1ELb0ELb0EEENS1_36VarlenDynamicPersistentTileSchedulerILi64ELi64ELi256ELi128ELb0ELb1ELb1ELb0ELb1ELb1EEEEEEEEEvNT_6ParamsE,(.L_x_15535 - _ZN7cutlass13device_kernelIN5flash11enable_sm90INS1_16FlashAttnFwdSm90INS1_25CollectiveMainloopFwdSm90ILi2EN4cute5tupleIJNS5_1CILi1EEES8_S8_EEENS6_IJNS7_ILi64EEESA_SA_EEELi512ENS_6half_tEfNS_4arch4Sm90ELb0ELb0ELb0ELb1ELb1ELb1ELb1ELb0ELb0ELb1ELb0ELb0EEENS1_21CollectiveEpilogueFwdINS6_IJSA_NS7_ILi512EEESA_EEES9_SC_SE_Li256ELb1ELb1ELb0ELb0EEENS1_36VarlenDynamicPersistentTileSchedulerILi64ELi64ELi256ELi128ELb0ELb1ELb1ELb0ELb1ELb1EEEEEEEEEvNT_6ParamsE)
        .other          _ZN7cutlass13device_kernelIN5flash11enable_sm90INS1_16FlashAttnFwdSm90INS1_25CollectiveMainloopFwdSm90ILi2EN4cute5tupleIJNS5_1CILi1EEES8_S8_EEENS6_IJNS7_ILi64EEESA_SA_EEELi512ENS_6half_tEfNS_4arch4Sm90ELb0ELb0ELb0ELb1ELb1ELb1ELb1ELb0ELb0ELb1ELb0ELb0EEENS1_21CollectiveEpilogueFwdINS6_IJSA_NS7_ILi512EEESA_EEES9_SC_SE_Li256ELb1ELb1ELb0ELb0EEENS1_36VarlenDynamicPersistentTileSchedulerILi64ELi64ELi256ELi128ELb0ELb1ELb1ELb0ELb1ELb1EEEEEEEEEvNT_6ParamsE,@"STO_CUDA_ENTRY STV_DEFAULT"
_ZN7cutlass13device_kernelIN5flash11enable_sm90INS1_16FlashAttnFwdSm90INS1_25CollectiveMainloopFwdSm90ILi2EN4cute5tupleIJNS5_1CILi1EEES8_S8_EEENS6_IJNS7_ILi64EEESA_SA_EEELi512ENS_6half_tEfNS_4arch4Sm90ELb0ELb0ELb0ELb1ELb1ELb1ELb1ELb0ELb0ELb1ELb0ELb0EEENS1_21CollectiveEpilogueFwdINS6_IJSA_NS7_ILi512EEESA_EEES9_SC_SE_Li256ELb1ELb1ELb0ELb0EEENS1_36VarlenDynamicPersistentTileSchedulerILi64ELi64ELi256ELi128ELb0ELb1ELb1ELb0ELb1ELb1EEEEEEEEEvNT_6ParamsE:
        /* <DEDUP_REMOVED lines=17> */
.L_x_4451:
[----:B------:R-:W-:Y:S05]  /*0110*/  BSYNC B0 ;  /* 0x0000000000007941 */ /* 0x000fea0003800000 */
.L_x_4450:
        /* <DEDUP_REMOVED lines=12> */
[----:B------:R-:W-:Y:S01]  /*01e0*/  VOTEU.ANY UP2, P0 ;  /* 0x00000000003f7886 */ /* 0x000fe20000040100 */
        /* <DEDUP_REMOVED lines=8> */
[----:B-1----:R0:W1:Y:S01]  /*0270*/  @UP0 SYNCS.EXCH.64 URZ, [UR8+0x38800], UR4 ;  /* 0x03880004083f05b2 */ /* 0x0020620008000100 */
[----:B------:R0:W2:Y:S05]  /*0280*/  @UP1 SYNCS.EXCH.64 URZ, [UR8+0x38810], UR4 ;  /* 0x03881004083f15b2 */ /* 0x0000aa0008000100 */
[----:B------:R0:W3:Y:S02]  /*0290*/  @UP2 SYNCS.EXCH.64 URZ, [UR8+0x38820], UR6 ;  /* 0x03882006083f25b2 */ /* 0x0000e40008000100 */
        /* <DEDUP_REMOVED lines=15> */
.L_x_4452:
        /* <DEDUP_REMOVED lines=22> */
.L_x_4453:
        /* <DEDUP_REMOVED lines=18> */
.L_x_4454:
        /* <DEDUP_REMOVED lines=22> */
.L_x_4455:
        /* <DEDUP_REMOVED lines=22> */
.L_x_4456:
[----:B------:R-:W-:Y:S01]  /*08d0*/  IMAD.MOV.U32 R3, RZ, RZ, 0x1 ;  /* 0x00000001ff037424 */ /* 0x000fe200078e00ff */
[----:B------:R-:W-:Y:S01]  /*08e0*/  ISETP.NE.AND P0, PT, R4, RZ, PT ;  /* 0x000000ff0400720c */ /* 0x000fe20003f05270 */
[----:B------:R-:W-:Y:S01]  /*08f0*/  NOP ;  /* 0x0000000000007918 */ /* 0x000fe20000000000 */
[----:B------:R-:W-:Y:S01]  /*0900*/  ULDC.64 UR40, c[0x0][0x208] ;  /* 0x0000820000287ab9 */ /* 0x000fe20000000a00 */
[----:B------:R-:W-:Y:S01]  /*0910*/  BSSY B9, `(.L_x_4457) ;  /* 0x0001a50000097945 */ /* 0x000fe20003800000 */
[----:B------:R-:W-:-:S05]  /*0920*/  SEL R3, R3, 0x2, !P0 ;  /* 0x0000000203037807 */ /* 0x000fca0004000000 */
[----:B------:R0:W-:Y:S02]  /*0930*/  STL [R1+0x8], R3 ;  /* 0x0000080301007387 */ /* 0x0001e40000100800 */
[----:B01234-:R-:W-:Y:S06]  /*0940*/  BAR.SYNC.DEFER_BLOCKING 0x0 ;  /* 0x0000000000007b1d */ /* 0x01ffec0000010000 */
[----:B------:R-:W-:Y:S05]  /*0950*/  @!P0 BRA `(.L_x_4458) ;  /* 0x0000012400448947 */ /* 0x000fea0003800000 */
.L_x_4459:
        /* <DEDUP_REMOVED lines=19> */
[----:B------:R-:W2:Y:S01]  /*0a90*/  LDL.LU R18, [R1+0x8] ;  /* 0x0000080001127983 */ /* 0x000ea20000300800 */
[----:B------:R-:W-:Y:S01]  /*0aa0*/  VIADD R19, R0, 0xffffff80 ;  /* 0xffffff8000137836 */ /* 0x000fe20000000000 */
[----:B------:R-:W-:Y:S01]  /*0ab0*/  CS2R R22, SRZ ;  /* 0x0000000000167805 */ /* 0x000fe2000001ff00 */
[----:B------:R-:W-:Y:S02]  /*0ac0*/  IMAD.MOV.U32 R227, RZ, RZ, 0x20 ;  /* 0x00000020ffe37424 */ /* 0x000fe400078e00ff */
[----:B------:R-:W-:Y:S01]  /*0ad0*/  IMAD.MOV.U32 R186, RZ, RZ, RZ ;  /* 0x000000ffffba7224 */ /* 0x000fe200078e00ff */
[----:B------:R-:W-:-:S04]  /*0ae0*/  SHF.R.S32.HI R0, RZ, 0x1f, R19 ;  /* 0x0000001fff007819 */ /* 0x000fc80000011413 */
        /* <DEDUP_REMOVED lines=15> */
[----:B------:R-:W-:Y:S02]  /*0be0*/  LOP3.LUT R14, R7, 0x1ffffffe, RZ, 0xc0, !PT ;  /* 0x1ffffffe070e7812 */ /* 0x000fe400078ec0ff */
[----:B------:R-:W-:Y:S02]  /*0bf0*/  LEA.HI R13, R13, R222, RZ, 0x2 ;  /* 0x000000de0d0d7211 */ /* 0x000fe400078f10ff */
[----:B------:R-:W-:Y:S01]  /*0c00*/  SHF.R.S32.HI R7, RZ, 0x2, R6 ;  /* 0x00000002ff077819 */ /* 0x000fe20000011406 */
[----:B------:R-:W-:Y:S01]  /*0c10*/  IMAD.IADD R14, R11, 0x1, -R14 ;  /* 0x000000010b0e7824 */ /* 0x000fe200078e0a0e */
[----:B------:R-:W-:Y:S02]  /*0c20*/  SHF.R.S32.HI R8, RZ, 0x1f, R6 ;  /* 0x0000001fff087819 */ /* 0x000fe40000011406 */
[----:B------:R-:W-:Y:S01]  /*0c30*/  SHF.R.S32.HI R15, RZ, 0x7, R3 ;  /* 0x00000007ff0f7819 */ /* 0x000fe20000011403 */
[----:B------:R-:W-:Y:S01]  /*0c40*/  IMAD.SHL.U32 R14, R14, 0x8, RZ ;  /* 0x000000080e0e7824 */ /* 0x000fe200078e00ff */
[----:B------:R-:W-:-:S02]  /*0c50*/  LOP3.LUT R13, R13, 0x3ffffc, RZ, 0xc0, !PT ;  /* 0x003ffffc0d0d7812 */ /* 0x000fc400078ec0ff */
[----:B------:R-:W-:Y:S01]  /*0c60*/  LEA.HI R8, R8, R7, RZ, 0x3 ;  /* 0x0000000708087211 */ /* 0x000fe200078f18ff */
[----:B------:R-:W-:Y:S01]  /*0c70*/  IMAD R16, R15, 0x100, R9 ;  /* 0x000001000f107824 */ /* 0x000fe200078e0209 */
[----:B------:R-:W-:Y:S01]  /*0c80*/  LOP3.LUT R12, R10, 0xfffffff8, RZ, 0xc0, !PT ;  /* 0xfffffff80a0c7812 */ /* 0x000fe200078ec0ff */
[----:B------:R-:W-:Y:S01]  /*0c90*/  IMAD.IADD R13, R222, 0x1, -R13 ;  /* 0x00000001de0d7824 */ /* 0x000fe200078e0a0d */
[----:B------:R-:W-:Y:S01]  /*0ca0*/  LOP3.LUT R8, R8, 0xfffffff8, RZ, 0xc0, !PT ;  /* 0xfffffff808087812 */ /* 0x000fe200078ec0ff */
[----:B------:R-:W-:Y:S01]  /*0cb0*/  IMAD.SHL.U32 R10, R10, 0x40, RZ ;  /* 0x000000400a0a7824 */ /* 0x000fe200078e00ff */
[----:B------:R-:W-:Y:S01]  /*0cc0*/  LEA.HI R5, R5, R4, RZ, 0x5 ;  /* 0x0000000405057211 */ /* 0x000fe200078f28ff */
[----:B------:R-:W-:Y:S01]  /*0cd0*/  IMAD.IADD R12, R9, 0x1, -R12 ;  /* 0x00000001090c7824 */ /* 0x000fe200078e0a0c */
[----:B------:R-:W-:Y:S01]  /*0ce0*/  LOP3.LUT R11, R6, 0x7ffffffc, RZ, 0xc0, !PT ;  /* 0x7ffffffc060b7812 */ /* 0x000fe200078ec0ff */
[----:B------:R-:W-:Y:S01]  /*0cf0*/  IMAD R13, R13, 0x10, R16 ;  /* 0x000000100d0d7824 */ /* 0x000fe200078e0210 */
[----:B------:R-:W-:Y:S01]  /*0d00*/  SHF.R.S32.HI R5, RZ, 0x5, R5 ;  /* 0x00000005ff057819 */ /* 0x000fe20000011405 */
[----:B------:R-:W-:Y:S01]  /*0d10*/  IMAD.IADD R8, R7, 0x1, -R8 ;  /* 0x0000000107087824 */ /* 0x000fe200078e0a08 */
[----:B------:R-:W-:Y:S01]  /*0d20*/  LEA.HI R3, R3, R15, RZ, 0x1 ;  /* 0x0000000f03037211 */ /* 0x000fe200078f08ff */
[----:B------:R-:W-:Y:S01]  /*0d30*/  IMAD.IADD R11, R4, 0x1, -R11 ;  /* 0x00000001040b7824 */ /* 0x000fe200078e0a0b */
[-C--:B------:R-:W-:Y:S01]  /*0d40*/  LEA.HI R4, R0, R19.reuse, RZ, 0x3 ;  /* 0x0000001300047211 */ /* 0x080fe200078f18ff */
[----:B------:R-:W-:Y:S01]  /*0d50*/  IMAD.SHL.U32 R9, R12, 0x40, RZ ;  /* 0x000000400c097824 */ /* 0x000fe200078e00ff */
[----:B------:R-:W-:Y:S01]  /*0d60*/  LEA.HI R0, R0, R19, RZ, 0x2 ;  /* 0x0000001300007211 */ /* 0x000fe200078f10ff */
[----:B------:R-:W-:Y:S01]  /*0d70*/  IMAD.U32 R7, R13, 0x40, R14 ;  /* 0x000000400d077824 */ /* 0x000fe200078e000e */
[----:B------:R-:W-:Y:S01]  /*0d80*/  LOP3.LUT R3, R3, 0xfffffe, RZ, 0xc0, !PT ;  /* 0x00fffffe03037812 */ /* 0x000fe200078ec0ff */
[----:B------:R-:W-:Y:S01]  /*0d90*/  IMAD R194, R5, 0x10, R8 ;  /* 0x0000001005c27824 */ /* 0x000fe200078e0208 */
[----:B------:R-:W-:Y:S01]  /*0da0*/  SHF.R.S32.HI R5, RZ, 0x3, R4 ;  /* 0x00000003ff057819 */ /* 0x000fe20000011404 */
[----:B------:R-:W-:Y:S01]  /*0db0*/  IMAD.SHL.U32 R223, R11, 0x2, RZ ;  /* 0x000000020bdf7824 */ /* 0x000fe200078e00ff */
[----:B------:R-:W-:Y:S01]  /*0dc0*/  LOP3.LUT R4, R4, 0xfffffff8, RZ, 0xc0, !PT ;  /* 0xfffffff804047812 */ /* 0x000fe200078ec0ff */
[----:B------:R0:W-:Y:S01]  /*0dd0*/  STL [R1+0x78], R7 ;  /* 0x0000780701007387 */ /* 0x0001e20000100800 */
[----:B------:R-:W-:Y:S01]  /*0de0*/  LOP3.LUT R9, R9, 0x1c0, RZ, 0xc0, !PT ;  /* 0x000001c009097812 */ /* 0x000fe200078ec0ff */
[----:B------:R-:W-:Y:S01]  /*0df0*/  IMAD.IADD R3, R15, 0x1, -R3 ;  /* 0x000000010f037824 */ /* 0x000fe200078e0a03 */
[----:B------:R-:W-:Y:S01]  /*0e00*/  SHF.R.S32.HI R187, RZ, 0x2, R0 ;  /* 0x00000002ffbb7819 */ /* 0x000fe20000011400 */
[----:B------:R-:W-:Y:S01]  /*0e10*/  STL [R1+0x54], RZ ;  /* 0x000054ff01007387 */ /* 0x000fe20000100800 */
[----:B------:R-:W-:Y:S01]  /*0e20*/  LOP3.LUT R14, R9, 0x8, R14, 0xf8, !PT ;  /* 0x00000008090e7812 */ /* 0x000fe200078ef80e */
[----:B------:R-:W-:Y:S01]  /*0e30*/  IMAD.SHL.U32 R224, R3, 0x100, RZ ;  /* 0x0000010003e07824 */ /* 0x000fe200078e00ff */
[----:B------:R-:W-:-:S02]  /*0e40*/  SHF.R.S32.HI R6, RZ, 0x1f, R0 ;  /* 0x0000001fff067819 */ /* 0x000fc40000011400 */
[----:B------:R-:W-:Y:S02]  /*0e50*/  SHF.R.U32.HI R9, RZ, 0x3, R9 ;  /* 0x00000003ff097819 */ /* 0x000fe40000011609 */
[----:B0-----:R-:W-:Y:S01]  /*0e60*/  LOP3.LUT R7, R10, 0x7ffffe00, RZ, 0xc0, !PT ;  /* 0x7ffffe000a077812 */ /* 0x001fe200078ec0ff */
[C---:B------:R-:W-:Y:S01]  /*0e70*/  IMAD.IADD R10, R19.reuse, 0x1, -R4 ;  /* 0x00000001130a7824 */ /* 0x040fe200078e0a04 */
[----:B------:R-:W-:Y:S02]  /*0e80*/  LOP3.LUT R0, R0, 0xfffffffc, RZ, 0xc0, !PT ;  /* 0xfffffffc00007812 */ /* 0x000fe400078ec0ff */
[----:B------:R-:W-:Y:S01]  /*0e90*/  LOP3.LUT R14, R14, R9, RZ, 0x3c, !PT ;  /* 0x000000090e0e7212 */ /* 0x000fe200078e3cff */
[----:B------:R-:W-:Y:S01]  /*0ea0*/  IMAD.SHL.U32 R192, R10, 0x8, RZ ;  /* 0x000000080ac07824 */ /* 0x000fe200078e00ff */
[----:B------:R-:W-:Y:S01]  /*0eb0*/  LEA.HI R6, R6, R187, RZ, 0x3 ;  /* 0x000000bb06067211 */ /* 0x000fe200078f18ff */
[----:B------:R-:W-:Y:S01]  /*0ec0*/  IMAD.IADD R8, R19, 0x1, -R0 ;  /* 0x0000000113087824 */ /* 0x000fe200078e0a00 */
[----:B------:R-:W-:Y:S01]  /*0ed0*/  R2P PR, R12, 0x6 ;  /* 0x000000060c007804 */ /* 0x000fe20000000000 */
[----:B------:R-:W-:Y:S01]  /*0ee0*/  VIADD R9, R187, 0x20 ;  /* 0x00000020bb097836 */ /* 0x000fe20000000000 */
[----:B------:R-:W-:Y:S01]  /*0ef0*/  LOP3.LUT R6, R6, 0xfffffff8, RZ, 0xc0, !PT ;  /* 0xfffffff806067812 */ /* 0x000fe200078ec0ff */
[----:B------:R-:W-:Y:S01]  /*0f00*/  VIADD R37, R192, 0x40 ;  /* 0x00000040c0257836 */ /* 0x000fe20000000000 */
[----:B------:R-:W-:Y:S01]  /*0f10*/  SHF.L.U32 R184, R8, 0x2, RZ ;  /* 0x0000000208b87819 */ /* 0x000fe200000006ff */
[C---:B------:R-:W-:Y:S01]  /*0f20*/  VIADD R36, R192.reuse, 0x80 ;  /* 0x00000080c0247836 */ /* 0x040fe20000000000 */
[----:B------:R-:W-:Y:S01]  /*0f30*/  SHF.R.S32.HI R5, RZ, 0x1f, R9 ;  /* 0x0000001fff057819 */ /* 0x000fe20000011409 */
[----:B------:R-:W-:Y:S01]  /*0f40*/  VIADD R35, R192, 0xc0 ;  /* 0x000000c0c0237836 */ /* 0x000fe20000000000 */
[----:B------:R-:W-:Y:S01]  /*0f50*/  LEA.HI R0, R8, R8, RZ, 0x1 ;  /* 0x0000000808007211 */ /* 0x000fe200078f08ff */
[C---:B------:R-:W-:Y:S01]  /*0f60*/  VIADD R34, R192.reuse, 0x100 ;  /* 0x00000100c0227836 */ /* 0x040fe20000000000 */
[----:B------:R-:W-:Y:S01]  /*0f70*/  SHF.R.S32.HI R38, RZ, 0x1f, R37 ;  /* 0x0000001fff267819 */ /* 0x000fe20000011425 */
[----:B------:R-:W-:Y:S01]  /*0f80*/  IMAD.SHL.U32 R4, R9, 0x40, RZ ;  /* 0x0000004009047824 */ /* 0x000fe200078e00ff */
[----:B------:R-:W-:Y:S01]  /*0f90*/  SHF.R.S32.HI R37, RZ, 0x1f, R36 ;  /* 0x0000001fff257819 */ /* 0x000fe20000011424 */
[----:B------:R-:W-:Y:S01]  /*0fa0*/  VIADD R33, R192, 0x140 ;  /* 0x00000140c0217836 */ /* 0x000fe20000000000 */
[----:B------:R-:W-:Y:S01]  /*0fb0*/  LEA.HI R5, R5, R9, RZ, 0x3 ;  /* 0x0000000905057211 */ /* 0x000fe200078f18ff */
[----:B------:R-:W-:Y:S01]  /*0fc0*/  IMAD.SHL.U32 R16, R8, 0x8, RZ ;  /* 0x0000000808107824 */ /* 0x000fe200078e00ff */
[----:B------:R-:W-:Y:S01]  /*0fd0*/  SHF.R.S32.HI R36, RZ, 0x1f, R35 ;  /* 0x0000001fff247819 */ /* 0x000fe20000011423 */
[----:B------:R-:W-:Y:S01]  /*0fe0*/  VIADD R32, R192, 0x180 ;  /* 0x00000180c0207836 */ /* 0x000fe20000000000 */
[----:B------:R-:W-:Y:S01]  /*0ff0*/  LOP3.LUT R0, R0, 0x1ffffffe, RZ, 0xc0, !PT ;  /* 0x1ffffffe00007812 */ /* 0x000fe200078ec0ff */
[----:B------:R-:W-:Y:S01]  /*1000*/  VIADD R30, R192, 0x1c0 ;  /* 0x000001c0c01e7836 */ /* 0x000fe20000000000 */
[----:B------:R-:W-:Y:S01]  /*1010*/  SHF.R.S32.HI R35, RZ, 0x1f, R34 ;  /* 0x0000001fff237819 */ /* 0x000fe20000011422 */
[----:B------:R-:W-:Y:S01]  /*1020*/  VIADD R193, R184, 0x10 ;  /* 0x00000010b8c17836 */ /* 0x000fe20000000000 */
[----:B------:R-:W-:Y:S01]  /*1030*/  LOP3.LUT R4, R4, 0x1c0, RZ, 0xc0, !PT ;  /* 0x000001c004047812 */ /* 0x000fe200078ec0ff */
[C---:B------:R-:W-:Y:S01]  /*1040*/  VIADD R215, R16.reuse, 0x60 ;  /* 0x0000006010d77836 */ /* 0x040fe20000000000 */
[----:B------:R-:W-:Y:S01]  /*1050*/  SHF.R.S32.HI R34, RZ, 0x1f, R33 ;  /* 0x0000001fff227819 */ /* 0x000fe20000011421 */
[----:B------:R-:W-:Y:S01]  /*1060*/  VIADD R214, R16, 0x80 ;  /* 0x0000008010d67836 */ /* 0x000fe20000000000 */
[----:B------:R-:W-:Y:S01]  /*1070*/  SHF.R.S32.HI R33, RZ, 0x1f, R32 ;  /* 0x0000001fff217819 */ /* 0x000fe20000011420 */
[----:B------:R-:W-:Y:S01]  /*1080*/  IMAD.SHL.U32 R5, R5, 0x40, RZ ;  /* 0x0000004005057824 */ /* 0x000fe200078e00ff */
[----:B------:R-:W-:Y:S01]  /*1090*/  SHF.R.S32.HI R32, RZ, 0x1f, R30 ;  /* 0x0000001fff207819 */ /* 0x000fe2000001141e */
[----:B------:R-:W-:Y:S01]  /*10a0*/  IMAD.SHL.U32 R30, R193, 0x2, RZ ;  /* 0x00000002c11e7824 */ /* 0x000fe200078e00ff */
[----:B------:R-:W-:Y:S01]  /*10b0*/  IADD3 R3, R8, -R0, RZ ;  /* 0x8000000008037210 */ /* 0x000fe20007ffe0ff */
[----:B------:R-:W-:Y:S01]  /*10c0*/  VIADD R213, R16, 0xa0 ;  /* 0x000000a010d57836 */ /* 0x000fe20000000000 */
[----:B------:R-:W-:Y:S01]  /*10d0*/  LOP3.LUT R0, R4, 0x38, R16, 0xf8, !PT ;  /* 0x0000003804007812 */ /* 0x000fe200078ef810 */
[C---:B------:R-:W-:Y:S01]  /*10e0*/  VIADD R212, R16.reuse, 0xc0 ;  /* 0x000000c010d47836 */ /* 0x040fe20000000000 */
[----:B------:R-:W-:Y:S01]  /*10f0*/  SHF.R.U32.HI R28, RZ, 0x3, R4 ;  /* 0x00000003ff1c7819 */ /* 0x000fe20000011604 */
[C---:B------:R-:W-:Y:S01]  /*1100*/  VIADD R211, R16.reuse, 0xe0 ;  /* 0x000000e010d37836 */ /* 0x040fe20000000000 */
[----:B------:R-:W-:Y:S01]  /*1110*/  SHF.R.S32.HI R4, RZ, 0x1f, R215 ;  /* 0x0000001fff047819 */ /* 0x000fe200000114d7 */
[----:B------:R0:W-:Y:S01]  /*1120*/  STL [R1+0x64], R30 ;  /* 0x0000641e01007387 */ /* 0x0001e20000100800 */
[----:B------:R-:W-:Y:S01]  /*1130*/  SHF.R.S32.HI R9, RZ, 0x1f, R214 ;  /* 0x0000001fff097819 */ /* 0x000fe200000114d6 */
[----:B------:R-:W-:Y:S01]  /*1140*/  IMAD.IADD R190, R187, 0x1, -R6 ;  /* 0x00000001bbbe7824 */ /* 0x000fe200078e0a06 */
[----:B------:R-:W-:Y:S01]  /*1150*/  LOP3.LUT R5, R5, 0xfffffe00, RZ, 0xc0, !PT ;  /* 0xfffffe0005057812 */ /* 0x000fe200078ec0ff */
[C---:B------:R-:W-:Y:S01]  /*1160*/  VIADD R210, R16.reuse, 0x100 ;  /* 0x0000010010d27836 */ /* 0x040fe20000000000 */
[----:B------:R-:W-:Y:S01]  /*1170*/  SHF.R.S32.HI R6, RZ, 0x1f, R213 ;  /* 0x0000001fff067819 */ /* 0x000fe200000114d5 */
[C---:B------:R-:W-:Y:S01]  /*1180*/  VIADD R209, R16.reuse, 0x120 ;  /* 0x0000012010d17836 */ /* 0x040fe20000000000 */
[----:B------:R-:W-:Y:S01]  /*1190*/  SHF.R.S32.HI R13, RZ, 0x1f, R212 ;  /* 0x0000001fff0d7819 */ /* 0x000fe200000114d4 */
[C---:B------:R-:W-:Y:S01]  /*11a0*/  VIADD R208, R16.reuse, 0x140 ;  /* 0x0000014010d07836 */ /* 0x040fe20000000000 */
[----:B------:R-:W-:Y:S01]  /*11b0*/  SHF.R.S32.HI R8, RZ, 0x1f, R211 ;  /* 0x0000001fff087819 */ /* 0x000fe200000114d3 */
[----:B------:R-:W-:Y:S01]  /*11c0*/  STL [R1+0x70], R5 ;  /* 0x0000700501007387 */ /* 0x000fe20000100800 */
[----:B0-----:R-:W-:Y:S01]  /*11d0*/  SHF.L.U64.HI R30, R215, 0x1, R4 ;  /* 0x00000001d71e7819 */ /* 0x001fe20000010204 */
[----:B------:R-:W-:Y:S01]  /*11e0*/  VIADD R207, R16, 0x160 ;  /* 0x0000016010cf7836 */ /* 0x000fe20000000000 */
[----:B------:R-:W-:Y:S01]  /*11f0*/  SHF.L.U64.HI R4, R214, 0x1, R9 ;  /* 0x00000001d6047819 */ /* 0x000fe20000010209 */
[----:B------:R-:W-:Y:S01]  /*1200*/  VIADD R206, R16, 0x180 ;  /* 0x0000018010ce7836 */ /* 0x000fe20000000000 */
[----:B------:R-:W-:Y:S01]  /*1210*/  SHF.L.U64.HI R9, R213, 0x1, R6 ;  /* 0x00000001d5097819 */ /* 0x000fe20000010206 */
[----:B------:R-:W-:Y:S01]  /*1220*/  STL [R1], R30 ;  /* 0x0000001e01007387 */ /* 0x000fe20000100800 */
[----:B------:R-:W-:Y:S01]  /*1230*/  SHF.L.U64.HI R6, R212, 0x1, R13 ;  /* 0x00000001d4067819 */ /* 0x000fe2000001020d */
[----:B------:R-:W-:Y:S01]  /*1240*/  IMAD R7, R222, 0x400, R7 ;  /* 0x00000400de077824 */ /* 0x000fe200078e0207 */
[----:B------:R-:W-:Y:S01]  /*1250*/  SHF.R.S32.HI R15, RZ, 0x1f, R210 ;  /* 0x0000001fff0f7819 */ /* 0x000fe200000114d2 */
[----:B------:R0:W-:Y:S01]  /*1260*/  STL [R1+0x4], R4 ;  /* 0x0000040401007387 */ /* 0x0001e20000100800 */
[----:B------:R-:W-:Y:S01]  /*1270*/  SHF.R.S32.HI R10, RZ, 0x1f, R209 ;  /* 0x0000001fff0a7819 */ /* 0x000fe200000114d1 */
[C---:B------:R-:W-:Y:S01]  /*1280*/  VIADD R195, R16.reuse, 0x1a0 ;  /* 0x000001a010c37836 */ /* 0x040fe20000000000 */
[----:B------:R-:W-:Y:S01]  /*1290*/  SHF.R.S32.HI R21, RZ, 0x1f, R208 ;  /* 0x0000001fff157819 */ /* 0x000fe200000114d0 */
[----:B------:R-:W-:Y:S01]  /*12a0*/  STL [R1+0x8], R9 ;  /* 0x0000080901007387 */ /* 0x000fe20000100800 */
[----:B------:R-:W-:Y:S01]  /*12b0*/  SHF.R.S32.HI R12, RZ, 0x1f, R207 ;  /* 0x0000001fff0c7819 */ /* 0x000fe200000114cf */
[----:B------:R-:W-:Y:S01]  /*12c0*/  IMAD.IADD R7, R7, 0x1, R14 ;  /* 0x0000000107077824 */ /* 0x000fe200078e020e */
[----:B------:R-:W-:Y:S01]  /*12d0*/  SHF.R.S32.HI R29, RZ, 0x1f, R206 ;  /* 0x0000001fff1d7819 */ /* 0x000fe200000114ce */
[----:B------:R1:W-:Y:S01]  /*12e0*/  STL [R1+0xc], R6 ;  /* 0x00000c0601007387 */ /* 0x0003e20000100800 */
[C---:B------:R-:W-:Y:S01]  /*12f0*/  VIADD R218, R16.reuse, 0x1c0 ;  /* 0x000001c010da7836 */ /* 0x040fe20000000000 */
[----:B0-----:R-:W-:Y:S01]  /*1300*/  SHF.L.U64.HI R4, R211, 0x1, R8 ;  /* 0x00000001d3047819 */ /* 0x001fe20000010208 */
[----:B------:R-:W-:Y:S01]  /*1310*/  VIADD R217, R16, 0x1e0 ;  /* 0x000001e010d97836 */ /* 0x000fe20000000000 */
[----:B------:R-:W-:Y:S01]  /*1320*/  SHF.L.U64.HI R8, R210, 0x1, R15 ;  /* 0x00000001d2087819 */ /* 0x000fe2000001020f */
[----:B------:R-:W-:Y:S01]  /*1330*/  IMAD R225, R7, 0x2, R2 ;  /* 0x0000000207e17824 */ /* 0x000fe200078e0202 */
[----:B------:R-:W-:Y:S01]  /*1340*/  SHF.R.S32.HI R14, RZ, 0x1f, R195 ;  /* 0x0000001fff0e7819 */ /* 0x000fe200000114c3 */
[----:B------:R0:W-:Y:S01]  /*1350*/  STL [R1+0x10], R4 ;  /* 0x0000100401007387 */ /* 0x0001e20000100800 */
[----:B------:R-:W-:Y:S01]  /*1360*/  SHF.R.S32.HI R31, RZ, 0x1f, R218 ;  /* 0x0000001fff1f7819 */ /* 0x000fe200000114da */
[----:B------:R-:W-:Y:S01]  /*1370*/  VIADD R216, R16, 0x40 ;  /* 0x0000004010d87836 */ /* 0x000fe20000000000 */
[----:B-1----:R-:W-:Y:S01]  /*1380*/  SHF.L.U64.HI R6, R209, 0x1, R10 ;  /* 0x00000001d1067819 */ /* 0x002fe2000001020a */
[----:B------:R1:W-:Y:S01]  /*1390*/  STL [R1+0x14], R8 ;  /* 0x0000140801007387 */ /* 0x0003e20000100800 */
[----:B------:R-:W-:Y:S01]  /*13a0*/  SHF.R.S32.HI R20, RZ, 0x1f, R217 ;  /* 0x0000001fff147819 */ /* 0x000fe200000114d9 */
[C---:B------:R-:W-:Y:S01]  /*13b0*/  VIADD R228, R225.reuse, 0x36400 ;  /* 0x00036400e1e47836 */ /* 0x040fe20000000000 */
[----:B------:R-:W-:Y:S01]  /*13c0*/  SHF.R.S32.HI R24, RZ, 0x1f, R193 ;  /* 0x0000001fff187819 */ /* 0x000fe200000114c1 */
[----:B------:R3:W-:Y:S01]  /*13d0*/  STL [R1+0x18], R6 ;  /* 0x0000180601007387 */ /* 0x0007e20000100800 */
[----:B------:R-:W-:Y:S01]  /*13e0*/  SHF.L.U64.HI R7, R218, 0x1, R31 ;  /* 0x00000001da077819 */ /* 0x000fe2000001021f */
[----:B------:R-:W-:Y:S01]  /*13f0*/  VIADD R19, R16, 0x20 ;  /* 0x0000002010137836 */ /* 0x000fe20000000000 */
[----:B0-----:R-:W-:Y:S01]  /*1400*/  SHF.L.U64.HI R4, R208, 0x1, R21 ;  /* 0x00000001d0047819 */ /* 0x001fe20000010215 */
[----:B------:R-:W-:Y:S01]  /*1410*/  VIADD R226, R225, 0x36440 ;  /* 0x00036440e1e27836 */ /* 0x000fe20000000000 */
[----:B------:R-:W-:Y:S01]  /*1420*/  LOP3.LUT R5, R5, R0, R28, 0xf6, !PT ;  /* 0x0000000005057212 */ /* 0x000fe200078ef61c */
[----:B------:R-:W-:Y:S01]  /*1430*/  IMAD R0, R3, 0x8, R194 ;  /* 0x0000000803007824 */ /* 0x000fe200078e02c2 */
[----:B-1----:R-:W-:Y:S01]  /*1440*/  SHF.L.U64.HI R8, R207, 0x1, R12 ;  /* 0x00000001cf087819 */ /* 0x002fe2000001020c */
[----:B------:R0:W-:Y:S01]  /*1450*/  STL [R1+0x1c], R4 ;  /* 0x00001c0401007387 */ /* 0x0001e20000100800 */
[----:B------:R-:W-:Y:S01]  /*1460*/  SEL R227, R227, 0xffffffe0, !P1 ;  /* 0xffffffe0e3e37807 */ /* 0x000fe20004800000 */
[----:B------:R-:W-:Y:S01]  /*1470*/  @P2 VIADD R226, R228, 0xffffffc0 ;  /* 0xffffffc0e4e22836 */ /* 0x000fe20000000000 */
[----:B---3--:R-:W-:Y:S01]  /*1480*/  SHF.L.U64.HI R6, R206, 0x1, R29 ;  /* 0x00000001ce067819 */ /* 0x008fe2000001021d */
[----:B------:R-:W-:Y:S01]  /*1490*/  STL [R1+0x20], R8 ;  /* 0x0000200801007387 */ /* 0x000fe20000100800 */
[----:B------:R-:W-:Y:S01]  /*14a0*/  SHF.R.S32.HI R229, RZ, 0x1f, R216 ;  /* 0x0000001fffe57819 */ /* 0x000fe200000114d8 */
[----:B------:R-:W-:Y:S01]  /*14b0*/  IMAD.IADD R228, R228, 0x1, R227 ;  /* 0x00000001e4e47824 */ /* 0x000fe200078e02e3 */
[----:B------:R-:W-:Y:S01]  /*14c0*/  SHF.R.S32.HI R17, RZ, 0x1f, R16 ;  /* 0x0000001fff117819 */ /* 0x000fe20000011410 */
[----:B------:R1:W-:Y:S01]  /*14d0*/  STL [R1+0x24], R6 ;  /* 0x0000240601007387 */ /* 0x0003e20000100800 */
[----:B------:R-:W-:Y:S01]  /*14e0*/  SHF.R.S32.HI R191, RZ, 0x1f, R19 ;  /* 0x0000001fffbf7819 */ /* 0x000fe20000011413 */
[----:B------:R-:W-:Y:S01]  /*14f0*/  IMAD.IADD R227, R227, 0x1, R226 ;  /* 0x00000001e3e37824 */ /* 0x000fe200078e02e2 */
[----:B0-----:R-:W-:-:S02]  /*1500*/  SHF.L.U64.HI R4, R195, 0x1, R14 ;  /* 0x00000001c3047819 */ /* 0x001fc4000001020e */
[----:B------:R-:W-:-:S03]  /*1510*/  SHF.L.U64.HI R229, R216, 0x1, R229 ;  /* 0x00000001d8e57819 */ /* 0x000fc600000102e5 */
[----:B------:R0:W-:Y:S01]  /*1520*/  STL [R1+0x28], R4 ;  /* 0x0000280401007387 */ /* 0x0001e20000100800 */
[----:B-1----:R-:W-:-:S03]  /*1530*/  SHF.L.U64.HI R6, R217, 0x1, R20 ;  /* 0x00000001d9067819 */ /* 0x002fc60000010214 */
[----:B------:R-:W-:Y:S04]  /*1540*/  STL [R1+0x2c], R7 ;  /* 0x00002c0701007387 */ /* 0x000fe80000100800 */
[----:B------:R-:W-:Y:S01]  /*1550*/  STL [R1+0x30], R6 ;  /* 0x0000300601007387 */ /* 0x000fe20000100800 */
[----:B0-----:R-:W-:-:S05]  /*1560*/  SHF.L.U64.HI R4, R193, 0x1, R24 ;  /* 0x00000001c1047819 */ /* 0x001fca0000010218 */
[----:B------:R0:W-:Y:S02]  /*1570*/  STL [R1+0x60], R4 ;  /* 0x0000600401007387 */ /* 0x0001e40000100800 */
[----:B0-----:R-:W-:-:S05]  /*1580*/  IMAD R4, R5, 0x2, R2 ;  /* 0x0000000205047824 */ /* 0x001fca00078e0202 */
[----:B------:R0:W-:Y:S04]  /*1590*/  STL [R1+0x68], R4 ;  /* 0x0000680401007387 */ /* 0x0001e80000100800 */
[----:B------:R0:W-:Y:S01]  /*15a0*/  STL [R1+0x74], R0 ;  /* 0x0000740001007387 */ /* 0x0001e20000100800 */
[----:B--2---:R-:W-:Y:S01]  /*15b0*/  LOP3.LUT R188, R18, 0x1, RZ, 0xfc, !PT ;  /* 0x0000000112bc7812 */ /* 0x004fe200078efcff */
[----:B0-----:R-:W-:-:S07]  /*15c0*/  IMAD.MOV.U32 R18, RZ, RZ, RZ ;  /* 0x000000ffff127224 */ /* 0x001fce00078e00ff */
.L_x_4581:
        /* <DEDUP_REMOVED lines=23> */
[----:B0-----:R-:W-:-:S02]  /*1740*/  IMAD.MOV.U32 R3, RZ, RZ, RZ ;  /* 0x000000ffff037224 */ /* 0x001fc400078e00ff */
[----:B------:R-:W-:Y:S01]  /*1750*/  IADD3.X R9, R30, UR7, RZ, P4, !PT ;  /* 0x000000071e097c10 */ /* 0x000fe2000a7fe4ff */
[----:B------:R-:W-:Y:S01]  /*1760*/  IMAD.U32 R24, RZ, RZ, UR4 ;  /* 0x00000004ff187e24 */ /* 0x000fe2000f8e00ff */
[----:B------:R1:W-:Y:S01]  /*1770*/  STL [R1+0x3c], R30 ;  /* 0x00003c1e01007387 */ /* 0x0003e20000100800 */
[----:B------:R-:W-:-:S03]  /*1780*/  ULDC.64 UR4, c[0x0][0x418] ;  /* 0x0001060000047ab9 */ /* 0x000fc60000000a00 */
        /* <DEDUP_REMOVED lines=28> */
.L_x_4461:
[----:B------:R-:W-:Y:S02]  /*1950*/  IMAD.U32 R40, RZ, RZ, UR5 ;  /* 0x00000005ff287e24 */ /* 0x000fe4000f8e00ff */
[----:B------:R-:W-:Y:S01]  /*1960*/  IMAD.U32 R28, RZ, RZ, UR4 ;  /* 0x00000004ff1c7e24 */ /* 0x000fe2000f8e00ff */
[----:B------:R-:W-:Y:S06]  /*1970*/  @!P2 BRA `(.L_x_4462) ;  /* 0x000000000010a947 */ /* 0x000fec0003800000 */
[----:B-1----:R-:W-:-:S04]  /*1980*/  IADD3 R4, P0, R31, UR8, RZ ;  /* 0x000000081f047c10 */ /* 0x002fc8000ff1e0ff */
[----:B------:R-:W-:-:S05]  /*1990*/  IADD3.X R5, R30, UR9, RZ, P0, !PT ;  /* 0x000000091e057c10 */ /* 0x000fca00087fe4ff */
[----:B------:R0:W5:Y:S01]  /*19a0*/  LDG.E R28, desc[UR40][R4.64] ;  /* 0x00000028041c7981 */ /* 0x000162000c1e1900 */
[----:B------:R-:W-:Y:S05]  /*19b0*/  BRA `(.L_x_4463) ;  /* 0x0000000000107947 */ /* 0x000fea0003800000 */
.L_x_4462:
[----:B------:R-:W-:Y:S05]  /*19c0*/  @!P0 BRA `(.L_x_4463) ;  /* 0x00000000000c8947 */ /* 0x000fea0003800000 */
[----:B-1----:R-:W2:Y:S04]  /*19d0*/  LDG.E R5, desc[UR40][R8.64] ;  /* 0x0000002808057981 */ /* 0x002ea8000c1e1900 */
[----:B------:R-:W2:Y:S02]  /*19e0*/  LDG.E R28, desc[UR40][R8.64+0x4] ;  /* 0x00000428081c7981 */ /* 0x000ea4000c1e1900 */
[----:B--2---:R-:W-:-:S07]  /*19f0*/  IMAD.IADD R28, R28, 0x1, -R5 ;  /* 0x000000011c1c7824 */ /* 0x004fce00078e0a05 */
.L_x_4463:
        /* <DEDUP_REMOVED lines=18> */
[----:B--2---:R-:W-:-:S04]  /*1b20*/  @P0 IMAD.IADD R40, R9, 0x1, -R0 ;  /* 0x0000000109280824 */ /* 0x004fc800078e0a00 */
[----:B------:R-:W-:-:S04]  /*1b30*/  IMAD.IADD R169, R11, 0x1, R40 ;  /* 0x000000010ba97824 */ /* 0x000fc800078e0228 */
[----:B------:R-:W-:-:S05]  /*1b40*/  VIADD R0, R169, 0x3f ;  /* 0x0000003fa9007836 */ /* 0x000fca0000000000 */
[----:B------:R-:W-:-:S04]  /*1b50*/  SHF.R.S32.HI R3, RZ, 0x1f, R0 ;  /* 0x0000001fff037819 */ /* 0x000fc80000011400 */
[----:B------:R-:W-:-:S04]  /*1b60*/  LEA.HI R3, R3, R0, RZ, 0x6 ;  /* 0x0000000003037211 */ /* 0x000fc800078f30ff */
[----:B------:R-:W-:Y:S02]  /*1b70*/  LOP3.LUT R5, R3, 0xffffffc0, RZ, 0xc0, !PT ;  /* 0xffffffc003057812 */ /* 0x000fe400078ec0ff */
[----:B------:R-:W-:Y:S02]  /*1b80*/  SHF.R.S32.HI R170, RZ, 0x6, R3 ;  /* 0x00000006ffaa7819 */ /* 0x000fe40000011403 */
[----:B------:R-:W-:-:S04]  /*1b90*/  VIADDMNMX R0, R5, -R11, R40, PT ;  /* 0x8000000b05007246 */ /* 0x000fc80003800128 */
[----:B------:R-:W-:Y:S02]  /*1ba0*/  ISETP.GT.AND P0, PT, R0, R39, PT ;  /* 0x000000270000720c */ /* 0x000fe40003f04270 */
[----:B------:R-:W-:-:S04]  /*1bb0*/  SHF.R.U32.HI R39, RZ, 0x6, R39 ;  /* 0x00000006ff277819 */ /* 0x000fc80000011627 */
[----:B------:R-:W-:-:S07]  /*1bc0*/  MOV R38, R39 ;  /* 0x0000002700267202 */ /* 0x000fce0000000f00 */
        /* <DEDUP_REMOVED lines=26> */
.L_x_4466:
[----:B------:R-:W-:Y:S05]  /*1d70*/  BSYNC B6 ;  /* 0x0000000000067941 */ /* 0x000fea0003800000 */
.L_x_4465:
        /* <DEDUP_REMOVED lines=20> */
.L_x_4468:
[----:B------:R-:W-:Y:S05]  /*1ec0*/  BSYNC B6 ;  /* 0x0000000000067941 */ /* 0x000fea0003800000 */
.L_x_4467:
[----:B------:R-:W-:Y:S01]  /*1ed0*/  ULDC.64 UR4, c[0x0][0xaf0] ;  /* 0x0002bc0000047ab9 */ /* 0x000fe20000000a00 */
[----:B------:R-:W0:Y:S01]  /*1ee0*/  LDC R51, c[0x0][0x3f4] ;  /* 0x0000fd00ff337b82 */ /* 0x000e220000000800 */
[----:B------:R-:W-:-:S04]  /*1ef0*/  ISETP.NE.U32.AND P0, PT, RZ, UR4, PT ;  /* 0x00000004ff007c0c */ /* 0x000fc8000bf05070 */
[----:B------:R-:W-:-:S03]  /*1f00*/  ISETP.NE.AND.EX P0, PT, RZ, UR5, PT, P0 ;  /* 0x00000005ff007c0c */ /* 0x000fc6000bf05300 */
[----:B------:R-:W1:Y:S08]  /*1f10*/  LDC.64 R4, c[0x0][0x3f8] ;  /* 0x0000fe00ff047b82 */ /* 0x000e700000000a00 */
[----:B------:R-:W2:Y:S02]  /*1f20*/  LDC.64 R46, c[0x0][0x408] ;  /* 0x00010200ff2e7b82 */ /* 0x000ea40000000a00 */
[----:B------:R-:W-:-:S02]  /*1f30*/  @P0 IADD3 R6, P1, R31, UR4, RZ ;  /* 0x000000041f060c10 */ /* 0x000fc4000ff3e0ff */
[----:B------:R-:W-:Y:S01]  /*1f40*/  SHF.R.S32.HI R3, RZ, 0x1f, R187 ;  /* 0x0000001fff037819 */ /* 0x000fe200000114bb */
[----:B------:R-:W3:Y:S01]  /*1f50*/  S2R R12, SR_TID.X ;  /* 0x00000000000c7919 */ /* 0x000ee20000002100 */
[----:B------:R-:W-:Y:S02]  /*1f60*/  @P0 IADD3.X R7, R30, UR5, RZ, P1, !PT ;  /* 0x000000051e070c10 */ /* 0x000fe40008ffe4ff */
[--C-:B------:R-:W-:Y:S01]  /*1f70*/  SHF.R.S32.HI R185, RZ, 0x1f, R184.reuse ;  /* 0x0000001fffb97819 */ /* 0x100fe200000114b8 */
[----:B------:R-:W-:Y:S01]  /*1f80*/  IMAD.SHL.U32 R44, R190, 0x40, RZ ;  /* 0x00000040be2c7824 */ /* 0x000fe200078e00ff */
[----:B------:R-:W-:Y:S01]  /*1f90*/  ULDC UR4, c[0x0][0x2f4] ;  /* 0x0000bd0000047ab9 */ /* 0x000fe20000000800 */
[----:B------:R4:W3:Y:S01]  /*1fa0*/  @P0 LDG.E R41, desc[UR40][R6.64] ;  /* 0x0000002806290981 */ /* 0x0008e2000c1e1900 */
[----:B0-----:R-:W-:Y:S02]  /*1fb0*/  ISETP.GE.AND P0, PT, R16, R51, PT ;  /* 0x000000331000720c */ /* 0x001fe40003f06270 */
[----:B------:R-:W-:Y:S01]  /*1fc0*/  LOP3.LUT R44, R44, 0x1c0, RZ, 0xc0, !PT ;  /* 0x000001c02c2c7812 */ /* 0x000fe200078ec0ff */
[----:B------:R-:W0:Y:S01]  /*1fd0*/  S2R R30, SR_TID.X ;  /* 0x00000000001e7919 */ /* 0x000e220000002100 */
[-C--:B-1----:R-:W-:Y:S01]  /*1fe0*/  IMAD R0, R3, R4.reuse, RZ ;  /* 0x0000000403007224 */ /* 0x082fe200078e02ff */
[C---:B------:R-:W-:Y:S01]  /*1ff0*/  SHF.L.U64.HI R42, R4.reuse, 0x6, R5 ;  /* 0x00000006042a7819 */ /* 0x040fe20000010205 */
[----:B------:R-:W-:Y:S01]  /*2000*/  IMAD.WIDE.U32 R20, R187, R4, R184 ;  /* 0x00000004bb147225 */ /* 0x000fe200078e00b8 */
[----:B------:R-:W-:-:S02]  /*2010*/  SHF.L.U32 R43, R4, 0x6, RZ ;  /* 0x00000006042b7819 */ /* 0x000fc400000006ff */
[----:B----45:R-:W-:Y:S01]  /*2020*/  SHF.R.S32.HI R7, RZ, 0x1f, R27 ;  /* 0x0000001fff077819 */ /* 0x030fe2000001141b */
[----:B------:R-:W-:Y:S01]  /*2030*/  IMAD R9, R187, R5, R0 ;  /* 0x00000005bb097224 */ /* 0x000fe200078e0200 */
[----:B------:R-:W-:Y:S01]  /*2040*/  ISETP.GE.AND P2, PT, R16, UR4, PT ;  /* 0x0000000410007c0c */ /* 0x000fe2000bf46270 */
[----:B--2---:R-:W-:Y:S01]  /*2050*/  IMAD R8, R3, R46, RZ ;  /* 0x0000002e03087224 */ /* 0x004fe200078e02ff */
[----:B------:R-:W-:Y:S01]  /*2060*/  SEL R3, R51, RZ, P0 ;  /* 0x000000ff33037207 */ /* 0x000fe20000000000 */
[-C--:B------:R-:W-:Y:S01]  /*2070*/  IMAD.WIDE.U32 R32, R187, R4.reuse, R16 ;  /* 0x00000004bb207225 */ /* 0x080fe200078e0010 */
[----:B------:R-:W-:Y:S02]  /*2080*/  SHF.L.U64.HI R45, R46, 0x6, R47 ;  /* 0x000000062e2d7819 */ /* 0x000fe4000001022f */
[----:B------:R-:W-:Y:S01]  /*2090*/  SHF.R.S32.HI R48, RZ, 0x1f, R26 ;  /* 0x0000001fff307819 */ /* 0x000fe2000001141a */
[----:B------:R-:W-:Y:S01]  /*20a0*/  IMAD.IADD R3, R16, 0x1, R3 ;  /* 0x0000000110037824 */ /* 0x000fe200078e0203 */
[----:B------:R-:W-:Y:S01]  /*20b0*/  ISETP.GE.AND P1, PT, R19, UR4, PT ;  /* 0x0000000413007c0c */ /* 0x000fe2000bf26270 */
[----:B------:R-:W-:Y:S01]  /*20c0*/  IMAD.IADD R21, R21, 0x1, R9 ;  /* 0x0000000115157824 */ /* 0x000fe200078e0209 */
[----:B------:R-:W-:Y:S01]  /*20d0*/  P2R R63, PR, RZ, 0x4 ;  /* 0x00000004ff3f7803 */ /* 0x000fe20000000000 */
[----:B------:R-:W-:Y:S01]  /*20e0*/  IMAD.IADD R33, R9, 0x1, R33 ;  /* 0x0000000109217824 */ /* 0x000fe200078e0221 */
[----:B------:R-:W-:Y:S01]  /*20f0*/  SHF.R.S32.HI R6, RZ, 0x1f, R3 ;  /* 0x0000001fff067819 */ /* 0x000fe20000011403 */
[----:B------:R-:W-:Y:S01]  /*2100*/  IMAD R11, R187, R47, R8 ;  /* 0x0000002fbb0b7224 */ /* 0x000fe200078e0208 */
[----:B---3--:R-:W-:Y:S01]  /*2110*/  SHF.R.U32.HI R12, RZ, 0x7, R12 ;  /* 0x00000007ff0c7819 */ /* 0x008fe2000001160c */
[C---:B------:R-:W-:Y:S01]  /*2120*/  IMAD R8, R7.reuse, R4, RZ ;  /* 0x0000000407087224 */ /* 0x040fe200078e02ff */
[----:B------:R-:W-:Y:S01]  /*2130*/  LEA.HI R3, R6, R3, RZ, 0x3 ;  /* 0x0000000306037211 */ /* 0x000fe200078f18ff */
[----:B------:R-:W-:-:S02]  /*2140*/  IMAD R6, R7, R46, RZ ;  /* 0x0000002e07067224 */ /* 0x000fc400078e02ff */
[----:B------:R-:W-:Y:S01]  /*2150*/  IMAD.WIDE.U32 R20, R27, R4, R20 ;  /* 0x000000041b147225 */ /* 0x000fe200078e0014 */
[----:B------:R-:W-:-:S03]  /*2160*/  LOP3.LUT R56, R3, 0xfffffff8, RZ, 0xc0, !PT ;  /* 0xfffffff803387812 */ /* 0x000fc600078ec0ff */
[C---:B------:R-:W-:Y:S01]  /*2170*/  IMAD.WIDE.U32 R32, R27.reuse, R4, R32 ;  /* 0x000000041b207225 */ /* 0x040fe200078e0020 */
[----:B------:R-:W-:Y:S02]  /*2180*/  LOP3.LUT R4, R44, 0x18, R16, 0xf8, !PT ;  /* 0x000000182c047812 */ /* 0x000fe400078ef810 */
[----:B------:R-:W-:Y:S01]  /*2190*/  SHF.R.S32.HI R61, RZ, 0x1f, R56 ;  /* 0x0000001fff3d7819 */ /* 0x000fe20000011438 */
[----:B0-----:R-:W-:Y:S02]  /*21a0*/  VIADD R30, R30, 0xffffff80 ;  /* 0xffffff801e1e7836 */ /* 0x001fe40000000000 */
[----:B------:R-:W-:Y:S01]  /*21b0*/  IMAD R57, R27, R47, R6 ;  /* 0x0000002f1b397224 */ /* 0x000fe200078e0206 */
[----:B------:R-:W-:Y:S01]  /*21c0*/  SHF.R.U32.HI R47, RZ, 0x3, R44 ;  /* 0x00000003ff2f7819 */ /* 0x000fe2000001162c */
[----:B------:R-:W-:Y:S01]  /*21d0*/  IMAD.WIDE.U32 R34, R187, R46, R184 ;  /* 0x0000002ebb227225 */ /* 0x000fe200078e00b8 */
[----:B------:R-:W-:-:S03]  /*21e0*/  SHF.R.S32.HI R10, RZ, 0x1f, R30 ;  /* 0x0000001fff0a7819 */ /* 0x000fc6000001141e */
[----:B------:R-:W-:Y:S01]  /*21f0*/  IMAD.WIDE.U32 R36, R187, R46, R16 ;  /* 0x0000002ebb247225 */ /* 0x000fe200078e0010 */
[----:B------:R-:W-:-:S03]  /*2200*/  LEA.HI R10, R10, R30, RZ, 0x2 ;  /* 0x0000001e0a0a7211 */ /* 0x000fc600078f10ff */
[----:B------:R-:W-:Y:S01]  /*2210*/  IMAD R9, R27, R5, R8 ;  /* 0x000000051b097224 */ /* 0x000fe200078e0208 */
[-C--:B------:R-:W-:Y:S01]  /*2220*/  LOP3.LUT R5, R4, R47.reuse, RZ, 0x3c, !PT ;  /* 0x0000002f04057212 */ /* 0x080fe200078e3cff */
[----:B------:R-:W-:Y:S01]  /*2230*/  IMAD.IADD R35, R35, 0x1, R11 ;  /* 0x0000000123237824 */ /* 0x000fe200078e020b */
[----:B------:R-:W-:Y:S01]  /*2240*/  LOP3.LUT R10, R10, 0xfffffffc, RZ, 0xc0, !PT ;  /* 0xfffffffc0a0a7812 */ /* 0x000fe200078ec0ff */
[----:B------:R-:W-:Y:S01]  /*2250*/  IMAD.IADD R37, R11, 0x1, R37 ;  /* 0x000000010b257824 */ /* 0x000fe200078e0225 */
[----:B------:R-:W-:Y:S01]  /*2260*/  LOP3.LUT R4, R44, 0x38, R3, 0xf8, !PT ;  /* 0x000000382c047812 */ /* 0x000fe200078ef803 */
[----:B------:R-:W-:Y:S02]  /*2270*/  IMAD R52, R222, 0x200, R5 ;  /* 0x00000200de347824 */ /* 0x000fe400078e0205 */
[----:B------:R-:W-:Y:S01]  /*2280*/  IMAD.WIDE.U32 R34, R27, R46, R34 ;  /* 0x0000002e1b227225 */ /* 0x000fe200078e0022 */
[----:B------:R-:W-:-:S03]  /*2290*/  LOP3.LUT R5, R4, R47, RZ, 0x3c, !PT ;  /* 0x0000002f04057212 */ /* 0x000fc600078e3cff */
[----:B------:R-:W-:-:S04]  /*22a0*/  IMAD.WIDE.U32 R36, R27, R46, R36 ;  /* 0x0000002e1b247225 */ /* 0x000fc800078e0024 */
[----:B------:R-:W-:Y:S02]  /*22b0*/  IMAD.IADD R10, R30, 0x1, -R10 ;  /* 0x000000011e0a7824 */ /* 0x000fe400078e0a0a */
[----:B------:R-:W-:Y:S02]  /*22c0*/  IMAD.IADD R55, R35, 0x1, R57 ;  /* 0x0000000123377824 */ /* 0x000fe400078e0239 */
[----:B------:R-:W-:Y:S02]  /*22d0*/  IMAD.IADD R0, R29, 0x1, R28 ;  /* 0x000000011d007824 */ /* 0x000fe400078e021c */
[----:B------:R-:W-:Y:S02]  /*22e0*/  IMAD.SHL.U32 R46, R46, 0x40, RZ ;  /* 0x000000402e2e7824 */ /* 0x000fe400078e00ff */
[----:B------:R-:W-:Y:S02]  /*22f0*/  VIADD R49, R12, 0x8 ;  /* 0x000000080c317836 */ /* 0x000fe40000000000 */
[----:B------:R-:W-:-:S02]  /*2300*/  IMAD R50, R10, 0x40, R187 ;  /* 0x000000400a327824 */ /* 0x000fc400078e02bb */
[----:B------:R-:W-:Y:S02]  /*2310*/  IMAD.SHL.U32 R51, R51, 0x2, RZ ;  /* 0x0000000233337824 */ /* 0x000fe400078e00ff */
[----:B------:R-:W-:Y:S02]  /*2320*/  IMAD.IADD R53, R21, 0x1, R9 ;  /* 0x0000000115357824 */ /* 0x000fe400078e0209 */
[----:B------:R-:W-:Y:S02]  /*2330*/  IMAD.IADD R54, R9, 0x1, R33 ;  /* 0x0000000109367824 */ /* 0x000fe400078e0221 */
[----:B------:R-:W-:Y:S02]  /*2340*/  IMAD.IADD R57, R57, 0x1, R37 ;  /* 0x0000000139397824 */ /* 0x000fe400078e0225 */
[----:B------:R-:W-:Y:S01]  /*2350*/  IMAD R62, R222, 0x200, R5 ;  /* 0x00000200de3e7824 */ /* 0x000fe200078e0205 */
[----:B------:R-:W-:-:S07]  /*2360*/  SHF.R.S32.HI R60, RZ, 0x1f, R41 ;  /* 0x0000001fff3c7819 */ /* 0x000fce0000011429 */
.L_x_4501:
[----:B0-----:R-:W0:Y:S01]  /*2370*/  LDC R66, c[0x0][0x430] ;  /* 0x00010c00ff427b82 */ /* 0x001e220000000800 */
[----:B------:R-:W-:Y:S02]  /*2380*/  VIADD R38, R38, 0xffffffff ;  /* 0xffffffff26267836 */ /* 0x000fe40000000000 */
[----:B------:R-:W-:Y:S02]  /*2390*/  IMAD.MOV.U32 R65, RZ, RZ, RZ ;  /* 0x000000ffff417224 */ /* 0x000fe400078e00ff */
[----:B------:R-:W-:-:S03]  /*23a0*/  IMAD R5, R38, 0x40, R50 ;  /* 0x0000004026057824 */ /* 0x000fc600078e0232 */
[----:B------:R-:W1:Y:S01]  /*23b0*/  LDC R77, c[0x0][0x3f4] ;  /* 0x0000fd00ff4d7b82 */ /* 0x000e620000000800 */
        /* <DEDUP_REMOVED lines=23> */
[----:B------:R-:W-:Y:S01]  /*2530*/  BSSY B0, `(.L_x_4469) ;  /* 0x00001a7000007945 */ /* 0x000fe20003800000 */
[----:B------:R-:W-:Y:S01]  /*2540*/  IMAD.IADD R7, R52, 0x1, R73 ;  /* 0x0000000134077824 */ /* 0x000fe200078e0249 */
[----:B------:R0:W5:Y:S01]  /*2550*/  @!P2 LDG.E R65, desc[UR40][R4.64] ;  /* 0x000000280441a981 */ /* 0x000162000c1e1900 */
[----:B------:R-:W-:-:S02]  /*2560*/  ISETP.GT.AND P2, PT, R38, R39, PT ;  /* 0x000000272600720c */ /* 0x000fc40003f44270 */
[----:B------:R-:W-:Y:S01]  /*2570*/  IMAD R72, R7, 0x2, R2 ;  /* 0x0000000207487824 */ /* 0x000fe200078e0202 */
[----:B------:R-:W-:Y:S10]  /*2580*/  @!P3 BRA `(.L_x_4470) ;  /* 0x0000001400acb947 */ /* 0x000ff40003800000 */
        /* <DEDUP_REMOVED lines=37> */
[----:B------:R-:W-:Y:S01]  /*27e0*/  MOV R7, R55 ;  /* 0x0000003700077202 */ /* 0x000fe20000000f00 */
[----:B------:R-:W-:Y:S01]  /*27f0*/  IMAD.MOV.U32 R6, RZ, RZ, R34 ;  /* 0x000000ffff067224 */ /* 0x000fe200078e0022 */
[----:B------:R-:W-:Y:S01]  /*2800*/  ULDC.64 UR4, c[0x0][0x3e8] ;  /* 0x0000fa0000047ab9 */ /* 0x000fe20000000a00 */
[----:B------:R-:W-:Y:S01]  /*2810*/  IMAD R5, R45, R38, RZ ;  /* 0x000000262d057224 */ /* 0x000fe200078e02ff */
[----:B------:R-:W-:Y:S01]  /*2820*/  ULDC.64 UR6, c[0x0][0x400] ;  /* 0x0001000000067ab9 */ /* 0x000fe20000000a00 */
[----:B------:R-:W-:Y:S01]  /*2830*/  IMAD.WIDE.U32 R8, R38, R46, R6 ;  /* 0x0000002e26087225 */ /* 0x000fe200078e0006 */
[----:B------:R-:W-:Y:S02]  /*2840*/  IADD3 R7, P3, R20, R4, RZ ;  /* 0x0000000414077210 */ /* 0x000fe40007f7e0ff */
[----:B------:R-:W-:Y:S01]  /*2850*/  CS2R R28, SRZ ;  /* 0x00000000001c7805 */ /* 0x000fe2000001ff00 */
        /* <DEDUP_REMOVED lines=14> */
.L_x_4473:
[----:B------:R-:W-:Y:S05]  /*2940*/  BSYNC B1 ;  /* 0x0000000000017941 */ /* 0x000fea0003800000 */
.L_x_4472:
[----:B------:R-:W-:Y:S01]  /*2950*/  ISETP.NE.AND P3, PT, R188, 0x3, PT ;  /* 0x00000003bc00780c */ /* 0x000fe20003f65270 */
[----:B0----5:R-:W-:Y:S02]  /*2960*/  IMAD.MOV.U32 R4, RZ, RZ, R8 ;  /* 0x000000ffff047224 */ /* 0x021fe400078e0008 */
        /* <DEDUP_REMOVED lines=13> */
.L_x_4474:
[----:B------:R-:W-:Y:S01]  /*2a40*/  IMAD R64, R22, 0x8, R2 ;  /* 0x0000000816407824 */ /* 0x000fe200078e0202 */
[----:B------:R-:W-:Y:S01]  /*2a50*/  SHF.L.U32 R75, R186, 0x1f, RZ ;  /* 0x0000001fba4b7819 */ /* 0x000fe200000006ff */
[----:B------:R-:W-:Y:S03]  /*2a60*/  BSSY B1, `(.L_x_4475) ;  /* 0x0000003000017945 */ /* 0x000fe60003800000 */
[----:B------:R-:W0:Y:S02]  /*2a70*/  SYNCS.PHASECHK.TRANS64.TRYWAIT P5, [R64+URZ+0x38890], R75 ;  /* 0x0388904b400075a7 */ /* 0x000e2400080a017f */
[----:B0-----:R-:W-:Y:S05]  /*2a80*/  @!P5 BRA `(.L_x_4476) ;  /* 0x0000018000e8d947 */ /* 0x001fea0003800000 */
.L_x_4716:
[----:B------:R-:W-:Y:S05]  /*2a90*/  BSYNC B1 ;  /* 0x0000000000017941 */ /* 0x000fea0003800000 */
.L_x_4475:
[----:B------:R-:W-:-:S03]  /*2aa0*/  UMOV UR4, 0xffffffff ;  /* 0xffffffff00047882 */ /* 0x000fc60000000000 */
[----:B------:R-:W-:Y:S05]  /*2ab0*/  BRA.DIV UR4, `(.L_x_4477) ;  /* 0x0000018204f07947 */ /* 0x000fea000b800000 */
[----:B------:R-:W1:Y:S04]  /*2ac0*/  SHFL.IDX PT, R70, R70, RZ, 0x1c1f ;  /* 0x001c1fff46467589 */ /* 0x000e6800000e0000 */
[----:B------:R2:W3:Y:S02]  /*2ad0*/  SHFL.IDX PT, R14, R71, RZ, 0x1c1f ;  /* 0x001c1fff470e7589 */ /* 0x0004e400000e0000 */
.L_x_4720:
        /* <DEDUP_REMOVED lines=11> */
[----:B0-----:R-:W-:Y:S01]  /*2b90*/  IMAD.MOV.U32 R12, RZ, RZ, R6 ;  /* 0x000000ffff0c7224 */ /* 0x001fe200078e0006 */
[----:B------:R-:W-:Y:S01]  /*2ba0*/  SHF.R.U32.HI R30, RZ, 0x10, R31 ;  /* 0x00000010ff1e7819 */ /* 0x000fe2000001161f */
[--C-:B------:R-:W-:Y:S01]  /*2bb0*/  HADD2.F32 R6, -RZ, R5.reuse.H1_H1 ;  /* 0x30000005ff067230 */ /* 0x100fe20000004100 */
[--C-:B------:R-:W-:Y:S01]  /*2bc0*/  SHF.R.U64 R31, R58, 0x10, R59.reuse ;  /* 0x000000103a1f7819 */ /* 0x100fe2000000123b */
[----:B------:R-:W-:Y:S01]  /*2bd0*/  HADD2.F32 R5, -RZ, R5.H0_H0 ;  /* 0x20000005ff057230 */ /* 0x000fe20000004100 */
[----:B------:R-:W-:Y:S01]  /*2be0*/  SHF.R.U32.HI R58, RZ, 0x10, R59 ;  /* 0x00000010ff3a7819 */ /* 0x000fe2000001163b */
[----:B------:R-:W-:Y:S02]  /*2bf0*/  HADD2.F32 R15, -RZ, R15.H0_H0 ;  /* 0x2000000fff0f7230 */ /* 0x000fe40000004100 */
[----:B------:R-:W-:Y:S02]  /*2c00*/  HADD2.F32 R31, -RZ, R31.H0_H0 ;  /* 0x2000001fff1f7230 */ /* 0x000fe40000004100 */
[----:B------:R-:W-:-:S02]  /*2c10*/  HADD2.F32 R58, -RZ, R58.H0_H0 ;  /* 0x2000003aff3a7230 */ /* 0x000fc40000004100 */
[--C-:B------:R-:W-:Y:S02]  /*2c20*/  HADD2.F32 R13, -RZ, R7.reuse.H1_H1 ;  /* 0x30000007ff0d7230 */ /* 0x100fe40000004100 */
[CC--:B------:R-:W-:Y:S01]  /*2c30*/  FMUL.FTZ R72, R6.reuse, R31.reuse ;  /* 0x0000001f06487220 */ /* 0x0c0fe20000410000 */
[----:B------:R-:W-:Y:S02]  /*2c40*/  HADD2.F32 R7, -RZ, R7.H0_H0 ;  /* 0x20000007ff077230 */ /* 0x000fe40000004100 */
[C---:B------:R-:W-:Y:S01]  /*2c50*/  FMUL.FTZ R31, R5.reuse, R31 ;  /* 0x0000001f051f7220 */ /* 0x040fe20000410000 */
[----:B------:R-:W-:Y:S02]  /*2c60*/  HADD2.F32 R30, -RZ, R30.H0_H0 ;  /* 0x2000001eff1e7230 */ /* 0x000fe40000004100 */
[-C--:B------:R-:W-:Y:S01]  /*2c70*/  FFMA.FTZ R72, R5, R15.reuse, -R72 ;  /* 0x0000000f05487223 */ /* 0x080fe20000010848 */
[----:B------:R-:W-:Y:S01]  /*2c80*/  FMUL.FTZ R74, R13, R58 ;  /* 0x0000003a0d4a7220 */ /* 0x000fe20000410000 */
        /* <DEDUP_REMOVED lines=24> */
.L_x_4482:
[----:B------:R-:W-:Y:S05]  /*2e10*/  BSYNC B2 ;  /* 0x0000000000027941 */ /* 0x000fea0003800000 */
.L_x_4481:
[----:B0-----:R4:W-:Y:S02]  /*2e20*/  ST.E.128 desc[UR40][R10.64], R4 ;  /* 0x000000040a007985 */ /* 0x0019e4000c101d28 */
.L_x_4480:
[----:B------:R-:W-:Y:S05]  /*2e30*/  BSYNC B1 ;  /* 0x0000000000017941 */ /* 0x000fea0003800000 */
.L_x_4479:
        /* <DEDUP_REMOVED lines=53> */
.L_x_4484:
[----:B------:R-:W-:Y:S05]  /*3190*/  BSYNC B1 ;  /* 0x0000000000017941 */ /* 0x000fea0003800000 */
.L_x_4483:
[----:B-1----:R1:W-:Y:S01]  /*31a0*/  ST.E.128 desc[UR40][R10.64], R4 ;  /* 0x000000040a007985 */ /* 0x0023e2000c101d28 */
[----:B------:R-:W-:Y:S05]  /*31b0*/  BRA `(.L_x_4478) ;  /* 0x0000000c00787947 */ /* 0x000fea0003800000 */
.L_x_4471:
        /* <DEDUP_REMOVED lines=26> */
[----:B--2---:R-:W-:Y:S02]  /*3360*/  IMAD.MOV.U32 R10, RZ, RZ, R4 ;  /* 0x000000ffff0a7224 */ /* 0x004fe400078e0004 */
[----:B------:R-:W-:Y:S02]  /*3370*/  IMAD.MOV.U32 R11, RZ, RZ, R5 ;  /* 0x000000ffff0b7224 */ /* 0x000fe400078e0005 */
[----:B------:R-:W-:Y:S01]  /*3380*/  IMAD.MOV.U32 R14, RZ, RZ, R6 ;  /* 0x000000ffff0e7224 */ /* 0x000fe200078e0006 */
[----:B------:R-:W-:Y:S01]  /*3390*/  PRMT R86, R10, 0x7610, R86 ;  /* 0x000076100a567816 */ /* 0x000fe20000000056 */
        /* <DEDUP_REMOVED lines=11> */
[----:B------:R-:W-:Y:S01]  /*3450*/  PRMT R74, R74, 0x5410, R11 ;  /* 0x000054104a4a7816 */ /* 0x000fe2000000000b */
[----:B------:R-:W-:Y:S06]  /*3460*/  @!P3 BRA `(.L_x_4485) ;  /* 0x000000000004b947 */ /* 0x000fec0003800000 */
[----:B------:R-:W-:Y:S01]  /*3470*/  BPT.TRAP 0x1 ;  /* 0x000000040000795c */ /* 0x000fe20000300000 */
.L_x_4485:
[----:B------:R-:W-:Y:S01]  /*3480*/  LEA R64, R22, R2, 0x3 ;  /* 0x0000000216407211 */ /* 0x000fe200078e18ff */
[----:B------:R-:W-:Y:S01]  /*3490*/  BSSY B1, `(.L_x_4486) ;  /* 0x0000004000017945 */ /* 0x000fe20003800000 */
[----:B------:R-:W-:-:S04]  /*34a0*/  SHF.L.U32 R75, R186, 0x1f, RZ ;  /* 0x0000001fba4b7819 */ /* 0x000fc800000006ff */
[----:B------:R-:W0:Y:S02]  /*34b0*/  SYNCS.PHASECHK.TRANS64.TRYWAIT P6, [R64+URZ+0x38890], R75 ;  /* 0x0388904b400075a7 */ /* 0x000e2400080c017f */
[----:B0-----:R-:W-:Y:S05]  /*34c0*/  @!P6 BRA `(.L_x_4487) ;  /* 0x0000017800b4e947 */ /* 0x001fea0003800000 */
.L_x_4721:
[----:B------:R-:W-:Y:S05]  /*34d0*/  BSYNC B1 ;  /* 0x0000000000017941 */ /* 0x000fea0003800000 */
.L_x_4486:
[----:B------:R-:W-:-:S03]  /*34e0*/  UMOV UR4, 0xffffffff ;  /* 0xffffffff00047882 */ /* 0x000fc60000000000 */
[----:B------:R-:W-:Y:S05]  /*34f0*/  BRA.DIV UR4, `(.L_x_4488) ;  /* 0x0000017a04bc7947 */ /* 0x000fea000b800000 */
[----:B------:R-:W1:Y:S04]  /*3500*/  SHFL.IDX PT, R70, R70, RZ, 0x1c1f ;  /* 0x001c1fff46467589 */ /* 0x000e6800000e0000 */
[----:B------:R-:W2:Y:S02]  /*3510*/  SHFL.IDX PT, R71, R71, RZ, 0x1c1f ;  /* 0x001c1fff47477589 */ /* 0x000ea400000e0000 */
.L_x_4725:
        /* <DEDUP_REMOVED lines=10> */
[----:B------:R-:W-:-:S04]  /*35c0*/  SHF.R.S32.HI R8, RZ, 0x4, R9 ;  /* 0x00000004ff087819 */ /* 0x000fc80000011409 */
[----:B------:R-:W-:-:S05]  /*35d0*/  LEA.HI.SX32 R8, R3, R8, 0x1d ;  /* 0x0000000803087211 */ /* 0x000fca00078feaff */
[----:B------:R-:W-:-:S05]  /*35e0*/  IMAD.SHL.U32 R77, R8, 0x8, RZ ;  /* 0x00000008084d7824 */ /* 0x000fca00078e00ff */
[----:B------:R-:W-:-:S04]  /*35f0*/  LOP3.LUT R8, R44, 0x38, R77, 0xf8, !PT ;  /* 0x000000382c087812 */ /* 0x000fc800078ef84d */
[----:B------:R-:W-:-:S05]  /*3600*/  LOP3.LUT R9, R8, R47, RZ, 0x3c, !PT ;  /* 0x0000002f08097212 */ /* 0x000fca00078e3cff */
[----:B------:R-:W-:Y:S02]  /*3610*/  IMAD R8, R222, 0x200, R9 ;  /* 0x00000200de087824 */ /* 0x000fe400078e0209 */
[----:B------:R-:W-:Y:S02]  /*3620*/  IMAD.IADD R9, R62, 0x1, R73 ;  /* 0x000000013e097824 */ /* 0x000fe400078e0249 */
[----:B------:R-:W-:Y:S02]  /*3630*/  IMAD.IADD R73, R73, 0x1, R8 ;  /* 0x0000000149497824 */ /* 0x000fe400078e0208 */
[--C-:B------:R-:W-:Y:S02]  /*3640*/  IMAD R9, R9, 0x2, R2.reuse ;  /* 0x0000000209097824 */ /* 0x100fe400078e0202 */
[----:B------:R-:W-:-:S04]  /*3650*/  IMAD R73, R73, 0x2, R2 ;  /* 0x0000000249497824 */ /* 0x000fc800078e0202 */
[----:B------:R-:W1:Y:S04]  /*3660*/  LDS.128 R8, [R9+0x22400] ;  /* 0x0224000009087984 */ /* 0x000e680000000c00 */
        /* <DEDUP_REMOVED lines=84> */
.L_x_4490:
[----:B------:R-:W-:Y:S05]  /*3bb0*/  BSYNC B1 ;  /* 0x0000000000017941 */ /* 0x000fea0003800000 */
.L_x_4489:
[----:B-1----:R1:W-:Y:S01]  /*3bc0*/  ST.E.128 desc[UR40][R58.64], R8 ;  /* 0x000000083a007985 */ /* 0x0023e2000c101d28 */
[----:B------:R-:W-:Y:S01]  /*3bd0*/  ISETP.GE.AND P4, PT, R77, R72, PT ;  /* 0x000000484d00720c */ /* 0x000fe20003f86270 */
[----:B------:R-:W-:Y:S02]  /*3be0*/  IMAD.MOV.U32 R4, RZ, RZ, R71 ;  /* 0x000000ffff047224 */ /* 0x000fe400078e0047 */
[----:B------:R-:W-:-:S10]  /*3bf0*/  IMAD.MOV.U32 R5, RZ, RZ, R70 ;  /* 0x000000ffff057224 */ /* 0x000fd400078e0046 */
[----:B------:R-:W-:Y:S05]  /*3c00*/  @P4 BRA `(.L_x_4478) ;  /* 0x0000000000e44947 */ /* 0x000fea0003800000 */
[----:B------:R-:W-:-:S05]  /*3c10*/  IMAD.WIDE R4, R77, 0x2, R4 ;  /* 0x000000024d047825 */ /* 0x000fca00078e0204 */
[----:B---3--:R3:W-:Y:S01]  /*3c20*/  ST.E.128 desc[UR40][R4.64], R12 ;  /* 0x0000000c04007985 */ /* 0x0087e2000c101d28 */
[----:B------:R-:W-:Y:S05]  /*3c30*/  BRA `(.L_x_4478) ;  /* 0x0000000000d87947 */ /* 0x000fea0003800000 */
.L_x_4470:
[----:B------:R-:W-:-:S13]  /*3c40*/  ISETP.NE.AND P3, PT, R188, 0x3, PT ;  /* 0x00000003bc00780c */ /* 0x000fda0003f65270 */
[----:B------:R-:W-:Y:S05]  /*3c50*/  @!P3 BRA `(.L_x_4491) ;  /* 0x000000000004b947 */ /* 0x000fea0003800000 */
[----:B------:R-:W-:Y:S01]  /*3c60*/  BPT.TRAP 0x1 ;  /* 0x000000040000795c */ /* 0x000fe20000300000 */
.L_x_4491:
[----:B------:R-:W-:Y:S01]  /*3c70*/  IMAD R64, R22, 0x8, R2 ;  /* 0x0000000816407824 */ /* 0x000fe200078e0202 */
[----:B------:R-:W-:Y:S01]  /*3c80*/  SHF.L.U32 R75, R186, 0x1f, RZ ;  /* 0x0000001fba4b7819 */ /* 0x000fe200000006ff */
[----:B------:R-:W-:Y:S01]  /*3c90*/  BSSY B1, `(.L_x_4492) ;  /* 0x0000004000017945 */ /* 0x000fe20003800000 */
[----:B------:R-:W-:Y:S02]  /*3ca0*/  SHF.R.S32.HI R68, RZ, 0x1f, R66 ;  /* 0x0000001fff447819 */ /* 0x000fe40000011442 */
[----:B------:R-:W1:Y:S02]  /*3cb0*/  SYNCS.PHASECHK.TRANS64.TRYWAIT P4, [R64+URZ+0x38890], R75 ;  /* 0x0388904b400075a7 */ /* 0x000e64000808017f */
[----:B-1----:R-:W-:Y:S05]  /*3cc0*/  @!P4 BRA `(.L_x_4493) ;  /* 0x000001740014c947 */ /* 0x002fea0003800000 */
.L_x_4726:
[----:B------:R-:W-:Y:S05]  /*3cd0*/  BSYNC B1 ;  /* 0x0000000000017941 */ /* 0x000fea0003800000 */
.L_x_4492:
        /* <DEDUP_REMOVED lines=26> */
.L_x_4730:
        /* <DEDUP_REMOVED lines=18> */
.L_x_4478:
[----:B------:R-:W-:Y:S05]  /*3fa0*/  BSYNC B0 ;  /* 0x0000000000007941 */ /* 0x000fea0003800000 */
.L_x_4469:
        /* <DEDUP_REMOVED lines=12> */
[----:B------:R-:W-:-:S05]  /*4070*/  @!P4 VIADD R4, R64, 0x388a0 ;  /* 0x000388a04004c836 */ /* 0x000fca0000000000 */
[----:B------:R-:W-:-:S04]  /*4080*/  @!P4 PRMT R4, RZ, 0x654, R4 ;  /* 0x00000654ff04c816 */ /* 0x000fc80000000004 */
[----:B------:R0:W-:Y:S01]  /*4090*/  @!P4 SYNCS.ARRIVE.TRANS64.RED.A1T0 RZ, [R4+URZ], RZ ;  /* 0x000000ff04ffc9a7 */ /* 0x0001e2000810043f */
[----:B------:R-:W-:Y:S05]  /*40a0*/  @!P3 BRA `(.L_x_4496) ;  /* 0x000000000004b947 */ /* 0x000fea0003800000 */
[----:B------:R-:W-:Y:S01]  /*40b0*/  BPT.TRAP 0x1 ;  /* 0x000000040000795c */ /* 0x000fe20000300000 */
.L_x_4496:
[----:B------:R-:W-:Y:S05]  /*40c0*/  BSYNC B0 ;  /* 0x0000000000007941 */ /* 0x000fea0003800000 */
.L_x_4495:
[----:B------:R-:W1:Y:S01]  /*40d0*/  SYNCS.PHASECHK.TRANS64.TRYWAIT P3, [R64+URZ+0x388b0], R75 ;  /* 0x0388b04b400075a7 */ /* 0x000e62000806017f */
[----:B------:R-:W-:Y:S04]  /*40e0*/  BSSY B0, `(.L_x_4497) ;  /* 0x0000002000007945 */ /* 0x000fe80003800000 */
[----:B-1----:R-:W-:Y:S05]  /*40f0*/  @!P3 BRA `(.L_x_4498) ;  /* 0x000001700060b947 */ /* 0x002fea0003800000 */
.L_x_4731:
[----:B------:R-:W-:Y:S05]  /*4100*/  BSYNC B0 ;  /* 0x0000000000007941 */ /* 0x000fea0003800000 */
.L_x_4497:
        /* <DEDUP_REMOVED lines=23> */
[----:B------:R-:W3:Y:S01]  /*4280*/  LDL R31, [R1] ;  /* 0x00000000011f7983 */ /* 0x000ee20000100800 */
[----:B------:R-:W-:-:S03]  /*4290*/  ULDC UR4, c[0x0][0x320] ;  /* 0x0000c80000047ab9 */ /* 0x000fc60000000800 */
[----:B------:R-:W4:Y:S04]  /*42a0*/  LDL R30, [R1+0x4] ;  /* 0x00000400011e7983 */ /* 0x000f280000100800 */
[----:B------:R-:W5:Y:S04]  /*42b0*/  LDL R29, [R1+0x8] ;  /* 0x00000800011d7983 */ /* 0x000f680000100800 */
[----:B------:R-:W5:Y:S01]  /*42c0*/  LDL R28, [R1+0xc] ;  /* 0x00000c00011c7983 */ /* 0x000f620000100800 */
[----:B------:R-:W-:Y:S01]  /*42d0*/  ISETP.GE.AND P5, PT, R16, UR4, PT ;  /* 0x0000000410007c0c */ /* 0x000fe2000bfa6270 */
[----:B------:R-:W-:-:S02]  /*42e0*/  IMAD R9, R22, 0x8000, R52 ;  /* 0x0000800016097824 */ /* 0x000fc400078e0234 */
[----:B------:R-:W5:Y:S02]  /*42f0*/  LDL R15, [R1+0x10] ;  /* 0x00001000010f7983 */ /* 0x000f640000100800 */
[C---:B------:R-:W-:Y:S01]  /*4300*/  IMAD R12, R9.reuse, 0x2, R2 ;  /* 0x00000002090c7824 */ /* 0x040fe200078e0202 */
[----:B------:R-:W-:Y:S01]  /*4310*/  LOP3.LUT P3, RZ, R190, 0x4, RZ, 0xc0, !PT ;  /* 0x00000004beff7812 */ /* 0x000fe2000786c0ff */
[----:B------:R-:W5:Y:S01]  /*4320*/  LDL R14, [R1+0x14] ;  /* 0x00001400010e7983 */ /* 0x000f620000100800 */
[----:B------:R-:W-:-:S03]  /*4330*/  VIADD R13, R9, 0x20 ;  /* 0x00000020090d7836 */ /* 0x000fc60000000000 */
[----:B------:R-:W5:Y:S04]  /*4340*/  LDL R58, [R1+0x18] ;  /* 0x00001800013a7983 */ /* 0x000f680000100800 */
[----:B------:R-:W1:Y:S04]  /*4350*/  @!P5 LDS.128 R4, [R12+0x400] ;  /* 0x000400000c04d984 */ /* 0x000e680000000c00 */
[----:B------:R-:W-:Y:S01]  /*4360*/  @P3 VIADD R13, R9, 0xffffffe0 ;  /* 0xffffffe0090d3836 */ /* 0x000fe20000000000 */
[----:B0-----:R-:W-:-:S04]  /*4370*/  @!P5 LEA R8, P3, R16, R11, 0x1 ;  /* 0x0000000b1008d211 */ /* 0x001fc800078608ff */
[----:B--2---:R-:W-:Y:S02]  /*4380*/  @!P5 LEA.HI.X R9, R16, R10, R17, 0x1, P3 ;  /* 0x0000000a1009d211 */ /* 0x004fe400018f0c11 */
[----:B------:R-:W-:Y:S02]  /*4390*/  ISETP.GE.AND P3, PT, R19, UR4, PT ;  /* 0x0000000413007c0c */ /* 0x000fe4000bf66270 */
[----:B------:R-:W-:Y:S01]  /*43a0*/  LEA R13, R13, R2, 0x1 ;  /* 0x000000020d0d7211 */ /* 0x000fe200078e08ff */
[----:B-1----:R0:W-:Y:S10]  /*43b0*/  @!P5 ST.E.128 desc[UR40][R8.64], R4 ;  /* 0x000000040800d985 */ /* 0x0021f4000c101d28 */
[----:B------:R-:W1:Y:S01]  /*43c0*/  @!P3 LDS.128 R4, [R13+0x400] ;  /* 0x000400000d04b984 */ /* 0x000e620000000c00 */
[----:B0-----:R-:W-:-:S04]  /*43d0*/  @!P3 LEA R8, P5, R19, R11, 0x1 ;  /* 0x0000000b1308b211 */ /* 0x001fc800078a08ff */
[----:B------:R-:W-:Y:S02]  /*43e0*/  @!P3 LEA.HI.X R9, R19, R10, R191, 0x1, P5 ;  /* 0x0000000a1309b211 */ /* 0x000fe400028f0cbf */
        /* <DEDUP_REMOVED lines=9> */
[----:B---3--:R-:W-:Y:S01]  /*4480*/  @!P3 IMAD.X R9, R10, 0x1, R31, P5 ;  /* 0x000000010a09b824 */ /* 0x008fe200028e061f */
[C---:B------:R-:W-:Y:S01]  /*4490*/  ISETP.GE.AND P5, PT, R214.reuse, UR4, PT ;  /* 0x00000004d6007c0c */ /* 0x040fe2000bfa6270 */
[----:B------:R-:W2:Y:S04]  /*44a0*/  LDL R31, [R1+0x1c] ;  /* 0x00001c00011f7983 */ /* 0x000ea80000100800 */
[----:B-1----:R0:W-:Y:S08]  /*44b0*/  @!P3 ST.E.128 desc[UR40][R8.64], R4 ;  /* 0x000000040800b985 */ /* 0x0021f0000c101d28 */
[----:B------:R-:W1:Y:S01]  /*44c0*/  @!P5 LDS.128 R4, [R12+0x4400] ;  /* 0x004400000c04d984 */ /* 0x000e620000000c00 */
[----:B0-----:R-:W-:-:S05]  /*44d0*/  @!P5 LEA R8, P3, R214, R11, 0x1 ;  /* 0x0000000bd608d211 */ /* 0x001fca00078608ff */
[----:B----4-:R-:W-:Y:S02]  /*44e0*/  @!P5 IMAD.X R9, R10, 0x1, R30, P3 ;  /* 0x000000010a09d824 */ /* 0x010fe400018e061e */
[----:B------:R-:W3:Y:S01]  /*44f0*/  LDL R30, [R1+0x20] ;  /* 0x00002000011e7983 */ /* 0x000ee20000100800 */
[----:B------:R-:W-:-:S03]  /*4500*/  ISETP.GE.AND P3, PT, R213, UR4, PT ;  /* 0x00000004d5007c0c */ /* 0x000fc6000bf66270 */
[----:B-1----:R0:W-:Y:S10]  /*4510*/  @!P5 ST.E.128 desc[UR40][R8.64], R4 ;  /* 0x000000040800d985 */ /* 0x0021f4000c101d28 */
[----:B------:R-:W1:Y:S01]  /*4520*/  @!P3 LDS.128 R4, [R13+0x4400] ;  /* 0x004400000d04b984 */ /* 0x000e620000000c00 */
[----:B0-----:R-:W-:-:S05]  /*4530*/  @!P3 LEA R8, P5, R213, R11, 0x1 ;  /* 0x0000000bd508b211 */ /* 0x001fca00078a08ff */
[----:B-----5:R-:W-:Y:S02]  /*4540*/  @!P3 IMAD.X R9, R10, 0x1, R29, P5 ;  /* 0x000000010a09b824 */ /* 0x020fe400028e061d */
[----:B------:R-:W4:Y:S01]  /*4550*/  LDL R29, [R1+0x24] ;  /* 0x00002400011d7983 */ /* 0x000f220000100800 */
[----:B------:R-:W-:-:S03]  /*4560*/  ISETP.GE.AND P5, PT, R212, UR4, PT ;  /* 0x00000004d4007c0c */ /* 0x000fc6000bfa6270 */
[----:B-1----:R0:W-:Y:S10]  /*4570*/  @!P3 ST.E.128 desc[UR40][R8.64], R4 ;  /* 0x000000040800b985 */ /* 0x0021f4000c101d28 */
[----:B------:R-:W1:Y:S01]  /*4580*/  @!P5 LDS.128 R4, [R12+0x6400] ;  /* 0x006400000c04d984 */ /* 0x000e620000000c00 */
[----:B0-----:R-:W-:-:S05]  /*4590*/  @!P5 LEA R8, P3, R212, R11, 0x1 ;  /* 0x0000000bd408d211 */ /* 0x001fca00078608ff */
[----:B------:R-:W-:Y:S02]  /*45a0*/  @!P5 IMAD.X R9, R10, 0x1, R28, P3 ;  /* 0x000000010a09d824 */ /* 0x000fe400018e061c */
[----:B------:R-:W5:Y:S01]  /*45b0*/  LDL R28, [R1+0x28] ;  /* 0x00002800011c7983 */ /* 0x000f620000100800 */
        /* <DEDUP_REMOVED lines=21> */
[----:B--2---:R-:W-:Y:S01]  /*4710*/  @!P5 IMAD.X R9, R10, 0x1, R31, P3 ;  /* 0x000000010a09d824 */ /* 0x004fe200018e061f */
[----:B------:R-:W-:-:S04]  /*4720*/  ISETP.GE.AND P3, PT, R207, UR4, PT ;  /* 0x00000004cf007c0c */ /* 0x000fc8000bf66270 */
[----:B-1----:R0:W-:Y:S09]  /*4730*/  @!P5 ST.E.128 desc[UR40][R8.64], R4 ;  /* 0x000000040800d985 */ /* 0x0021f2000c101d28 */
[----:B------:R-:W1:Y:S01]  /*4740*/  @!P3 LDS.128 R4, [R13+0xa400] ;  /* 0x00a400000d04b984 */ /* 0x000e620000000c00 */
[----:B0-----:R-:W-:-:S05]  /*4750*/  @!P3 LEA R8, P5, R207, R11, 0x1 ;  /* 0x0000000bcf08b211 */ /* 0x001fca00078a08ff */
[----:B---3--:R-:W-:Y:S01]  /*4760*/  @!P3 IMAD.X R9, R10, 0x1, R30, P5 ;  /* 0x000000010a09b824 */ /* 0x008fe200028e061e */
[----:B------:R-:W-:-:S04]  /*4770*/  ISETP.GE.AND P5, PT, R206, UR4, PT ;  /* 0x00000004ce007c0c */ /* 0x000fc8000bfa6270 */
[----:B-1----:R0:W-:Y:S09]  /*4780*/  @!P3 ST.E.128 desc[UR40][R8.64], R4 ;  /* 0x000000040800b985 */ /* 0x0021f2000c101d28 */
        /* <DEDUP_REMOVED lines=19> */
.L_x_4500:
[----:B------:R-:W-:Y:S05]  /*48c0*/  BSYNC B0 ;  /* 0x0000000000007941 */ /* 0x000fea0003800000 */
.L_x_4499:
        /* <DEDUP_REMOVED lines=17> */
.L_x_4464:
[----:B------:R-:W3:Y:S01]  /*49e0*/  LDL R4, [R1+0x6c] ;  /* 0x00006c0001047983 */ /* 0x000ee20000100800 */
[----:B------:R-:W-:Y:S01]  /*49f0*/  BSSY B0, `(.L_x_4502) ;  /* 0x0000046000007945 */ /* 0x000fe20003800000 */
[----:B------:R-:W-:Y:S01]  /*4a00*/  CS2R R160, SRZ ;  /* 0x0000000000a07805 */ /* 0x000fe2000001ff00 */
[----:B------:R-:W-:Y:S01]  /*4a10*/  IMAD.MOV.U32 R162, RZ, RZ, RZ ;  /* 0x000000ffffa27224 */ /* 0x000fe200078e00ff */
        /* <DEDUP_REMOVED lines=60> */
[----:B------:R-:W-:Y:S01]  /*4de0*/  MOV R153, RZ ;  /* 0x000000ff00997202 */ /* 0x000fe20000000f00 */
[----:B------:R-:W-:Y:S02]  /*4df0*/  IMAD.MOV.U32 R39, RZ, RZ, RZ ;  /* 0x000000ffff277224 */ /* 0x000fe400078e00ff */
[----:B0-----:R-:W-:Y:S01]  /*4e00*/  IMAD.MOV.U32 R11, RZ, RZ, RZ ;  /* 0x000000ffff0b7224 */ /* 0x001fe200078e00ff */
[----:B---3--:R-:W-:Y:S01]  /*4e10*/  ISETP.NE.AND P0, PT, R4, 0x1, PT ;  /* 0x000000010400780c */ /* 0x008fe20003f05270 */
[----:B------:R-:W-:-:S12]  /*4e20*/  @P3 BRA `(.L_x_4503) ;  /* 0x0000000000083947 */ /* 0x000fd80003800000 */
[----:B------:R-:W0:Y:S02]  /*4e30*/  FENCE.VIEW.ASYNC.G ;  /* 0x00000000000073c6 */ /* 0x000e240000000100 */
[----:B0-----:R-:W-:Y:S06]  /*4e40*/  BAR.ARV 0xc, 0x180 ;  /* 0x0306000000007b1d */ /* 0x001fec0000002000 */
.L_x_4503:
[----:B------:R-:W-:Y:S05]  /*4e50*/  BSYNC B0 ;  /* 0x0000000000007941 */ /* 0x000fea0003800000 */
.L_x_4502:
[----:B------:R-:W-:Y:S01]  /*4e60*/  BSSY B7, `(.L_x_4504) ;  /* 0x0000ad1000077945 */ /* 0x000fe20003800000 */
[----:B--2---:R-:W-:Y:S01]  /*4e70*/  IMAD.MOV.U32 R10, RZ, RZ, RZ ;  /* 0x000000ffff0a7224 */ /* 0x004fe200078e00ff */
[----:B------:R-:W-:Y:S01]  /*4e80*/  CS2R R8, SRZ ;  /* 0x0000000000087805 */ /* 0x000fe2000001ff00 */
[----:B------:R-:W-:Y:S01]  /*4e90*/  IMAD.MOV.U32 R36, RZ, RZ, RZ ;  /* 0x000000ffff247224 */ /* 0x000fe200078e00ff */
[----:B------:R-:W-:Y:S01]  /*4ea0*/  CS2R R6, SRZ ;  /* 0x0000000000067805 */ /* 0x000fe2000001ff00 */
[----:B------:R-:W-:Y:S01]  /*4eb0*/  IMAD.MOV.U32 R35, RZ, RZ, RZ ;  /* 0x000000ffff237224 */ /* 0x000fe200078e00ff */
[----:B------:R-:W-:Y:S01]  /*4ec0*/  CS2R R4, SRZ ;  /* 0x0000000000047805 */ /* 0x000fe2000001ff00 */
[----:B------:R-:W-:Y:S02]  /*4ed0*/  IMAD.MOV.U32 R32, RZ, RZ, RZ ;  /* 0x000000ffff207224 */ /* 0x000fe400078e00ff */
[----:B------:R-:W-:Y:S02]  /*4ee0*/  IMAD.MOV.U32 R31, RZ, RZ, RZ ;  /* 0x000000ffff1f7224 */ /* 0x000fe400078e00ff */
[----:B------:R-:W-:-:S02]  /*4ef0*/  IMAD.MOV.U32 R152, RZ, RZ, RZ ;  /* 0x000000ffff987224 */ /* 0x000fc400078e00ff */
[----:B------:R-:W-:Y:S02]  /*4f00*/  IMAD.MOV.U32 R154, RZ, RZ, RZ ;  /* 0x000000ffff9a7224 */ /* 0x000fe400078e00ff */
[----:B------:R-:W-:Y:S01]  /*4f10*/  IMAD.MOV.U32 R0, RZ, RZ, RZ ;  /* 0x000000ffff007224 */ /* 0x000fe200078e00ff */
[----:B------:R-:W-:Y:S06]  /*4f20*/  @!P0 BRA `(.L_x_4505) ;  /* 0x0000001800688947 */ /* 0x000fec0003800000 */
[----:B------:R-:W-:Y:S02]  /*4f30*/  ISETP.GE.AND P1, PT, R169, 0x1, PT ;  /* 0x00000001a900780c */ /* 0x000fe40003f26270 */
[----:B------:R-:W-:-:S11]  /*4f40*/  PLOP3.LUT P0, PT, PT, PT, PT, 0x80, 0x0 ;  /* 0x000000000000781c */ /* 0x000fd60003f0f070 */
[----:B------:R-:W-:Y:S05]  /*4f50*/  @!P1 BRA `(.L_x_4506) ;  /* 0x000000ac00049947 */ /* 0x000fea0003800000 */
[----:B------:R-:W0:Y:S01]  /*4f60*/  S2R R20, SR_TID.X ;  /* 0x0000000000147919 */ /* 0x000e220000002100 */
[----:B------:R-:W-:Y:S01]  /*4f70*/  IMAD.MOV.U32 R5, RZ, RZ, 0x40000040 ;  /* 0x40000040ff057424 */ /* 0x000fe200078e00ff */
[----:B------:R-:W-:Y:S01]  /*4f80*/  BAR.SYNC.DEFER_BLOCKING 0xe, 0x100 ;  /* 0x0384000000007b1d */ /* 0x000fe20000010000 */
[----:B------:R-:W-:-:S03]  /*4f90*/  IMAD.MOV.U32 R7, RZ, RZ, 0x40000040 ;  /* 0x40000040ff077424 */ /* 0x000fc600078e00ff */
[----:B------:R-:W-:Y:S01]  /*4fa0*/  R2UR UR5, R5 ;  /* 0x00000000050572ca */ /* 0x000fe200000e0000 */
[----:B------:R-:W-:Y:S01]  /*4fb0*/  IMAD.MOV.U32 R11, RZ, RZ, 0x40000040 ;  /* 0x40000040ff0b7424 */ /* 0x000fe200078e00ff */
[----:B------:R-:W-:Y:S01]  /*4fc0*/  ISETP.NE.AND P2, PT, R188, 0x3, PT ;  /* 0x00000003bc00780c */ /* 0x000fe20003f45270 */
[----:B------:R-:W-:Y:S01]  /*4fd0*/  IMAD.MOV.U32 R9, RZ, RZ, 0x40000040 ;  /* 0x40000040ff097424 */ /* 0x000fe200078e00ff */
[----:B------:R-:W-:Y:S01]  /*4fe0*/  R2UR UR7, R7 ;  /* 0x00000000070772ca */ /* 0x000fe200000e0000 */
[----:B------:R-:W-:Y:S01]  /*4ff0*/  IMAD.MOV.U32 R7, RZ, RZ, 0x40000040 ;  /* 0x40000040ff077424 */ /* 0x000fe200078e00ff */
[----:B------:R-:W-:Y:S01]  /*5000*/  R2UR UR15, R11 ;  /* 0x000000000b0f72ca */ /* 0x000fe200000e0000 */
[----:B------:R-:W-:Y:S01]  /*5010*/  IMAD.MOV.U32 R11, RZ, RZ, 0x40000040 ;  /* 0x40000040ff0b7424 */ /* 0x000fe200078e00ff */
[----:B------:R-:W-:Y:S02]  /*5020*/  R2UR UR11, R9 ;  /* 0x00000000090b72ca */ /* 0x000fe400000e0000 */
[----:B------:R-:W-:-:S02]  /*5030*/  MOV R9, 0x40000040 ;  /* 0x4000004000097802 */ /* 0x000fc40000000f00 */
[----:B------:R-:W-:Y:S02]  /*5040*/  R2UR UR9, R11 ;  /* 0x000000000b0972ca */ /* 0x000fe400000e0000 */
[----:B------:R-:W-:Y:S01]  /*5050*/  R2UR UR13, R9 ;  /* 0x00000000090d72ca */ /* 0x000fe200000e0000 */
[----:B-----5:R-:W-:Y:S01]  /*5060*/  WARPGROUP.ARRIVE ;  /* 0x00000000000079c5 */ /* 0x020fe20000000000 */
        /* <DEDUP_REMOVED lines=10> */
[----:B------:R-:W-:Y:S01]  /*5110*/  SHF.R.U32.HI R4, RZ, 0x4, R0 ;  /* 0x00000004ff047819 */ /* 0x000fe20000011600 */
[----:B------:R-:W-:-:S03]  /*5120*/  VIADD R3, R3, 0x400 ;  /* 0x0000040003037836 */ /* 0x000fc60000000000 */
[----:B------:R-:W-:Y:S02]  /*5130*/  LOP3.LUT R4, R4, 0x3fff, RZ, 0xc0, !PT ;  /* 0x00003fff04047812 */ /* 0x000fe400078ec0ff */
[----:B------:R-:W-:Y:S02]  /*5140*/  SHF.R.U32.HI R3, RZ, 0x4, R3 ;  /* 0x00000004ff037819 */ /* 0x000fe40000011603 */
[----:B------:R-:W-:Y:S02]  /*5150*/  LOP3.LUT R4, R4, 0x10000, RZ, 0xfc, !PT ;  /* 0x0001000004047812 */ /* 0x000fe400078efcff */
[----:B------:R-:W-:Y:S02]  /*5160*/  LOP3.LUT R0, R3, 0x3fff, RZ, 0xc0, !PT ;  /* 0x00003fff03007812 */ /* 0x000fe400078ec0ff */
[----:B------:R-:W-:Y:S02]  /*5170*/  R2UR UR4, R4 ;  /* 0x00000000040472ca */ /* 0x000fe400000e0000 */
[----:B------:R-:W-:-:S05]  /*5180*/  LOP3.LUT R0, R0, 0x2000000, RZ, 0xfc, !PT ;  /* 0x0200000000007812 */ /* 0x000fca00078efcff */
[----:B------:R-:W-:-:S04]  /*5190*/  IMAD R6, R18, 0x1000, R0 ;  /* 0x0000100012067824 */ /* 0x000fc800078e0200 */
[C---:B------:R-:W-:Y:S01]  /*51a0*/  VIADD R10, R6.reuse, 0x100 ;  /* 0x00000100060a7836 */ /* 0x040fe20000000000 */
[C---:B------:R-:W-:Y:S01]  /*51b0*/  R2UR UR6, R6.reuse ;  /* 0x00000000060672ca */ /* 0x040fe200000e0000 */
[C---:B------:R-:W-:Y:S02]  /*51c0*/  VIADD R8, R6.reuse, 0x80 ;  /* 0x0000008006087836 */ /* 0x040fe40000000000 */
[----:B------:R-:W-:Y:S01]  /*51d0*/  VIADD R6, R6, 0x180 ;  /* 0x0000018006067836 */ /* 0x000fe20000000000 */
[----:B------:R-:W-:Y:S01]  /*51e0*/  R2UR UR14, R10 ;  /* 0x000000000a0e72ca */ /* 0x000fe200000e0000 */
[----:B------:R-:W-:Y:S01]  /*51f0*/  VIADD R10, R4, 0x2 ;  /* 0x00000002040a7836 */ /* 0x000fe20000000000 */
[----:B------:R-:W-:Y:S01]  /*5200*/  R2UR UR10, R8 ;  /* 0x00000000080a72ca */ /* 0x000fe200000e0000 */
[----:B------:R-:W-:-:S03]  /*5210*/  VIADD R8, R4, 0x4 ;  /* 0x0000000404087836 */ /* 0x000fc60000000000 */
[----:B------:R-:W-:Y:S02]  /*5220*/  R2UR UR8, R10 ;  /* 0x000000000a0872ca */ /* 0x000fe400000e0000 */
[----:B------:R-:W-:Y:S01]  /*5230*/  R2UR UR12, R8 ;  /* 0x00000000080c72ca */ /* 0x000fe200000e0000 */
[----:B------:R-:W-:Y:S01]  /*5240*/  HGMMA.64x256x16.F32 R24, gdesc[UR4].tnspB, RZ, !UPT, gsb0 ;  /* 0x43e00000041879f0 */ /* 0x000fe2000c0008ff */
[----:B------:R-:W-:Y:S01]  /*5250*/  R2UR UR6, R6 ;  /* 0x00000000060672ca */ /* 0x000fe200000e0000 */
[----:B------:R-:W-:Y:S01]  /*5260*/  VIADD R6, R4, 0x6 ;  /* 0x0000000604067836 */ /* 0x000fe20000000000 */
[----:B------:R-:W-:Y:S01]  /*5270*/  R2UR UR7, R7 ;  /* 0x00000000070772ca */ /* 0x000fe200000e0000 */
[----:B------:R-:W-:-:S03]  /*5280*/  IMAD.MOV.U32 R7, RZ, RZ, 0x40000040 ;  /* 0x40000040ff077424 */ /* 0x000fc600078e00ff */
[----:B------:R-:W-:Y:S02]  /*5290*/  R2UR UR4, R6 ;  /* 0x00000000060472ca */ /* 0x000fe400000e0000 */
[----:B------:R-:W-:Y:S01]  /*52a0*/  R2UR UR5, R7 ;  /* 0x00000000070572ca */ /* 0x000fe200000e0000 */
        /* <DEDUP_REMOVED lines=16> */
.L_x_4507:
[----:B------:R-:W-:Y:S01]  /*53b0*/  IMAD R3, R18, 0x8, R2 ;  /* 0x0000000812037824 */ /* 0x000fe200078e0202 */
[----:B------:R-:W-:Y:S01]  /*53c0*/  ISETP.GE.AND P0, PT, R169, 0x41, PT ;  /* 0x00000041a900780c */ /* 0x000fe20003f06270 */
[----:B------:R-:W-:Y:S02]  /*53d0*/  BSSY B0, `(.L_x_4508) ;  /* 0x00000c2000007945 */ /* 0x000fe40003800000 */
[----:B------:R-:W-:-:S05]  /*53e0*/  VIADD R3, R3, 0x38860 ;  /* 0x0003886003037836 */ /* 0x000fca0000000000 */
[----:B------:R-:W-:-:S04]  /*53f0*/  PRMT R3, R189, 0x654, R3 ;  /* 0x00000654bd037816 */ /* 0x000fc80000000003 */
[----:B------:R0:W-:Y:S01]  /*5400*/  SYNCS.ARRIVE.TRANS64.RED.A1T0 RZ, [R3+URZ], RZ ;  /* 0x000000ff03ff79a7 */ /* 0x0001e2000810043f */
[----:B------:R-:W-:Y:S05]  /*5410*/  @!P0 BRA `(.L_x_4509) ;  /* 0x0000000800f48947 */ /* 0x000fea0003800000 */
[----:B------:R-:W-:-:S07]  /*5420*/  VIADD R170, R170, 0xfffffffe ;  /* 0xfffffffeaaaa7836 */ /* 0x000fce0000000000 */
.L_x_4511:
[----:B------:R-:W-:Y:S01]  /*5430*/  BAR.SYNC.DEFER_BLOCKING 0xe, 0x100 ;  /* 0x0384000000007b1d */ /* 0x000fe20000010000 */
[----:B01----:R-:W-:Y:S01]  /*5440*/  IMAD R3, R18, 0x40, R194 ;  /* 0x0000004012037824 */ /* 0x003fe200078e02c2 */
[----:B------:R-:W-:Y:S01]  /*5450*/  R2UR UR4, R4 ;  /* 0x00000000040472ca */ /* 0x000fe200000e0000 */
[----:B------:R-:W-:Y:S01]  /*5460*/  VIADD R18, R18, 0x1 ;  /* 0x0000000112127836 */ /* 0x000fe20000000000 */
[----:B------:R-:W-:Y:S01]  /*5470*/  R2UR UR5, R5 ;  /* 0x00000000050572ca */ /* 0x000fe200000e0000 */
[----:B------:R-:W-:Y:S02]  /*5480*/  IMAD R3, R3, 0x4, R2 ;  /* 0x0000000403037824 */ /* 0x000fe400078e0202 */
[----:B------:R-:W-:Y:S01]  /*5490*/  IMAD.MOV.U32 R13, RZ, RZ, 0x40000040 ;  /* 0x40000040ff0d7424 */ /* 0x000fe200078e00ff */
[----:B------:R-:W-:Y:S01]  /*54a0*/  ISETP.NE.AND P0, PT, R18, 0x2, PT ;  /* 0x000000021200780c */ /* 0x000fe20003f05270 */
[----:B------:R-:W-:-:S03]  /*54b0*/  IMAD.MOV.U32 R15, RZ, RZ, 0x40000040 ;  /* 0x40000040ff0f7424 */ /* 0x000fc600078e00ff */
[----:B------:R-:W-:Y:S02]  /*54c0*/  SEL R18, R18, RZ, P0 ;  /* 0x000000ff12127207 */ /* 0x000fe40000000000 */
[----:B------:R-:W-:Y:S01]  /*54d0*/  R2UR UR7, R13 ;  /* 0x000000000d0772ca */ /* 0x000fe200000e0000 */
[----:B------:R-:W-:Y:S01]  /*54e0*/  IMAD.MOV.U32 R13, RZ, RZ, 0x40000040 ;  /* 0x40000040ff0d7424 */ /* 0x000fe200078e00ff */
        /* <DEDUP_REMOVED lines=66> */
[----:B------:R-:W-:-:S02]  /*5910*/  IMAD R12, R18, 0x1000, R0 ;  /* 0x00001000120c7824 */ /* 0x000fc400078e0200 */
[-C--:B-1----:R-:W-:Y:S01]  /*5920*/  FMUL.FTZ R26, R26, R3.reuse ;  /* 0x000000031a1a7220 */ /* 0x082fe20000410000 */
[-C--:B------:R-:W-:Y:S01]  /*5930*/  FMUL.FTZ R27, R27, R3.reuse ;  /* 0x000000031b1b7220 */ /* 0x080fe20000410000 */
[-C--:B------:R-:W-:Y:S01]  /*5940*/  FMUL.FTZ R30, R30, R3.reuse ;  /* 0x000000031e1e7220 */ /* 0x080fe20000410000 */
[-C--:B------:R-:W-:Y:S01]  /*5950*/  FMUL.FTZ R31, R31, R3.reuse ;  /* 0x000000031f1f7220 */ /* 0x080fe20000410000 */
[----:B------:R-:W-:Y:S01]  /*5960*/  R2UR UR6, R12 ;  /* 0x000000000c0672ca */ /* 0x000fe200000e0000 */
        /* <DEDUP_REMOVED lines=60> */
[----:B------:R-:W-:-:S02]  /*5d30*/  VIADD R14, R12, 0x80 ;  /* 0x000000800c0e7836 */ /* 0x000fc40000000000 */
[----:B------:R-:W-:Y:S02]  /*5d40*/  IMAD.MOV.U32 R3, RZ, RZ, R170 ;  /* 0x000000ffff037224 */ /* 0x000fe400078e00aa */
[----:B------:R-:W-:Y:S01]  /*5d50*/  VIADD R170, R170, 0xffffffff ;  /* 0xffffffffaaaa7836 */ /* 0x000fe20000000000 */
[----:B------:R-:W-:Y:S02]  /*5d60*/  WARPGROUP.ARRIVE ;  /* 0x00000000000079c5 */ /* 0x000fe40000000000 */
[----:B------:R-:W-:Y:S02]  /*5d70*/  ISETP.GT.AND P1, PT, R3, RZ, PT ;  /* 0x000000ff0300720c */ /* 0x000fe40003f24270 */
[----:B------:R-:W-:Y:S02]  /*5d80*/  SEL R3, RZ, 0x1, P0 ;  /* 0x00000001ff037807 */ /* 0x000fe40000000000 */
[----:B------:R-:W-:Y:S01]  /*5d90*/  HGMMA.64x256x16.F32 R24, gdesc[UR4].tnspB, R24, gsb0 ;  /* 0x43e00000041879f0 */ /* 0x000fe20008000818 */
[----:B------:R-:W-:Y:S01]  /*5da0*/  R2UR UR6, R14 ;  /* 0x000000000e0672ca */ /* 0x000fe200000e0000 */
[----:B------:R-:W-:Y:S01]  /*5db0*/  VIADD R14, R12, 0x100 ;  /* 0x000001000c0e7836 */ /* 0x000fe20000000000 */
[----:B------:R-:W-:Y:S01]  /*5dc0*/  R2UR UR7, R15 ;  /* 0x000000000f0772ca */ /* 0x000fe200000e0000 */
[----:B------:R-:W-:Y:S01]  /*5dd0*/  IMAD.MOV.U32 R15, RZ, RZ, 0x40000040 ;  /* 0x40000040ff0f7424 */ /* 0x000fe200078e00ff */
[----:B------:R-:W-:Y:S01]  /*5de0*/  R2UR UR4, R10 ;  /* 0x000000000a0472ca */ /* 0x000fe200000e0000 */
[----:B------:R-:W-:Y:S01]  /*5df0*/  VIADD R12, R12, 0x180 ;  /* 0x000001800c0c7836 */ /* 0x000fe20000000000 */
[----:B------:R-:W-:-:S02]  /*5e00*/  R2UR UR5, R11 ;  /* 0x000000000b0572ca */ /* 0x000fc400000e0000 */
[----:B------:R-:W-:Y:S01]  /*5e10*/  LOP3.LUT R23, R23, R3, RZ, 0x3c, !PT ;  /* 0x0000000317177212 */ /* 0x000fe200078e3cff */
[----:B------:R-:W-:Y:S02]  /*5e20*/  WARPGROUP.DEPBAR.LE gsb0, 0x0 ;  /* 0x00008000000079c5 */ /* 0x000fe40000010000 */
[----:B------:R-:W-:-:S15]  /*5e30*/  WARPGROUP.ARRIVE ;  /* 0x00000000000079c5 */ /* 0x000fde0000000000 */
[----:B------:R-:W-:-:S01]  /*5e40*/  NOP ;  /* 0x0000000000007918 */ /* 0x000fc20000000000 */
[----:B------:R-:W-:Y:S01]  /*5e50*/  HGMMA.64x256x16.F32 R24, gdesc[UR4].tnspB, R24, gsb0 ;  /* 0x43e00000041879f0 */ /* 0x000fe20008000818 */
[----:B------:R-:W-:Y:S02]  /*5e60*/  R2UR UR6, R14 ;  /* 0x000000000e0672ca */ /* 0x000fe400000e0000 */
[----:B------:R-:W-:Y:S02]  /*5e70*/  R2UR UR7, R15 ;  /* 0x000000000f0772ca */ /* 0x000fe400000e0000 */
[----:B------:R-:W-:Y:S02]  /*5e80*/  R2UR UR4, R8 ;  /* 0x00000000080472ca */ /* 0x000fe400000e0000 */
[----:B------:R-:W-:Y:S01]  /*5e90*/  R2UR UR5, R9 ;  /* 0x00000000090572ca */ /* 0x000fe200000e0000 */
[----:B------:R-:W-:Y:S02]  /*5ea0*/  WARPGROUP.DEPBAR.LE gsb0, 0x0 ;  /* 0x00008000000079c5 */ /* 0x000fe40000010000 */
[----:B------:R-:W-:-:S15]  /*5eb0*/  WARPGROUP.ARRIVE ;  /* 0x00000000000079c5 */ /* 0x000fde0000000000 */
[----:B------:R-:W-:-:S03]  /*5ec0*/  NOP ;  /* 0x0000000000007918 */ /* 0x000fc60000000000 */
        /* <DEDUP_REMOVED lines=8> */
[----:B------:R-:W-:Y:S03]  /*5f50*/  HGMMA.64x256x16.F32 R24, gdesc[UR4].tnspB, R24, gsb0 ;  /* 0x43e00000041879f0 */ /* 0x000fe60008000818 */
[----:B------:R-:W-:Y:S02]  /*5f60*/  WARPGROUP.DEPBAR.LE gsb0, 0x0 ;  /* 0x00008000000079c5 */ /* 0x000fe40000010000 */
[----:B------:R-:W-:Y:S06]  /*5f70*/  BAR.ARV 0xf, 0x100 ;  /* 0x03c4000000007b1d */ /* 0x000fec0000002000 */
[----:B------:R-:W-:Y:S05]  /*5f80*/  @!P2 BRA `(.L_x_4510) ;  /* 0x000000000004a947 */ /* 0x000fea0003800000 */
[----:B------:R-:W-:Y:S01]  /*5f90*/  BPT.TRAP 0x1 ;  /* 0x000000040000795c */ /* 0x000fe20000300000 */
.L_x_4510:
[----:B------:R-:W-:-:S04]  /*5fa0*/  IMAD R3, R18, 0x8, R2 ;  /* 0x0000000812037824 */ /* 0x000fc800078e0202 */
[----:B------:R-:W-:-:S05]  /*5fb0*/  VIADD R3, R3, 0x38860 ;  /* 0x0003886003037836 */ /* 0x000fca0000000000 */
[----:B------:R-:W-:-:S04]  /*5fc0*/  PRMT R3, R189, 0x654, R3 ;  /* 0x00000654bd037816 */ /* 0x000fc80000000003 */
[----:B------:R1:W-:Y:S01]  /*5fd0*/  SYNCS.ARRIVE.TRANS64.RED.A1T0 RZ, [R3+URZ], RZ ;  /* 0x000000ff03ff79a7 */ /* 0x0003e2000810043f */
[----:B------:R-:W-:Y:S05]  /*5fe0*/  @P1 BRA `(.L_x_4511) ;  /* 0xfffffff400101947 */ /* 0x000fea000383ffff */
.L_x_4509:
[----:B------:R-:W-:Y:S05]  /*5ff0*/  BSYNC B0 ;  /* 0x0000000000007941 */ /* 0x000fea0003800000 */
.L_x_4508:
[----:B------:R-:W-:Y:S01]  /*6000*/  BAR.SYNC.DEFER_BLOCKING 0xe, 0x100 ;  /* 0x0384000000007b1d */ /* 0x000fe20000010000 */
[C---:B01----:R-:W-:Y:S01]  /*6010*/  IMAD R3, R18.reuse, 0x40, R194 ;  /* 0x0000004012037824 */ /* 0x043fe200078e02c2 */
[----:B------:R-:W-:Y:S01]  /*6020*/  PLOP3.LUT P0, PT, PT, PT, PT, 0x8, 0x0 ;  /* 0x000000000000781c */ /* 0x000fe20003f0e170 */
[----:B------:R-:W-:Y:S02]  /*6030*/  VIADD R18, R18, 0x1 ;  /* 0x0000000112127836 */ /* 0x000fe40000000000 */
[----:B------:R-:W-:-:S03]  /*6040*/  IMAD R3, R3, 0x4, R2 ;  /* 0x0000000403037824 */ /* 0x000fc600078e0202 */
[----:B------:R-:W-:-:S04]  /*6050*/  ISETP.NE.AND P1, PT, R18, 0x2, PT ;  /* 0x000000021200780c */ /* 0x000fc80003f25270 */
[----:B------:R-:W-:Y:S01]  /*6060*/  SEL R18, R18, RZ, P1 ;  /* 0x000000ff12127207 */ /* 0x000fe20000800000 */
        /* <DEDUP_REMOVED lines=130> */
[----:B------:R-:W-:-:S04]  /*6890*/  SEL R2, RZ, 0x1, P1 ;  /* 0x00000001ff027807 */ /* 0x000fc80000800000 */
[----:B------:R-:W-:Y:S01]  /*68a0*/  LOP3.LUT R23, R23, R2, RZ, 0x3c, !PT ;  /* 0x0000000217177212 */ /* 0x000fe200078e3cff */
[----:B------:R-:W-:Y:S06]  /*68b0*/  BAR.ARV 0xf, 0x100 ;  /* 0x03c4000000007b1d */ /* 0x000fec0000002000 */
[----:B------:R-:W-:Y:S05]  /*68c0*/  BRA `(.L_x_4506) ;  /* 0x0000009000a87947 */ /* 0x000fea0003800000 */
.L_x_4505:
        /* <DEDUP_REMOVED lines=15> */
[----:B------:R-:W-:Y:S02]  /*69c0*/  LOP3.LUT P0, RZ, R0, 0x3ff, RZ, 0xc0, !PT ;  /* 0x000003ff00ff7812 */ /* 0x000fe4000780c0ff */
[----:B------:R-:W-:-:S04]  /*69d0*/  IADD3 R3, R3, 0x400, RZ ;  /* 0x0000040003037810 */ /* 0x000fc80007ffe0ff */
        /* <DEDUP_REMOVED lines=19> */
.L_x_4513:
[----:B------:R-:W-:Y:S05]  /*6b10*/  BSYNC B6 ;  /* 0x0000000000067941 */ /* 0x000fea0003800000 */
.L_x_4512:
        /* <DEDUP_REMOVED lines=13> */
.L_x_4517:
[----:B-1----:R1:W2:Y:S02]  /*6bf0*/  SYNCS.PHASECHK.TRANS64.TRYWAIT P0, [R2+URZ+0x38800], R3 ;  /* 0x03880003020075a7 */ /* 0x0022a4000800017f */
[----:B--2---:R-:W-:Y:S05]  /*6c00*/  @!P0 NANOSLEEP.SYNCS 0x989680 ;  /* 0x009896800000895d */ /* 0x004fea0003900000 */
[----:B------:R-:W2:Y:S02]  /*6c10*/  @!P0 SYNCS.PHASECHK.TRANS64 P0, [R2+URZ+0x38800], R3 ;  /* 0x03880003020085a7 */ /* 0x000ea4000800007f */
[----:B--2---:R-:W-:Y:S05]  /*6c20*/  @!P0 BRA `(.L_x_4517) ;  /* 0xfffffffc00f08947 */ /* 0x004fea000383ffff */
.L_x_4516:
[----:B------:R-:W-:Y:S05]  /*6c30*/  BSYNC B0 ;  /* 0x0000000000007941 */ /* 0x000fea0003800000 */
.L_x_4515:
[----:B------:R-:W-:Y:S05]  /*6c40*/  BRA `(.L_x_4518) ;  /* 0x0000002000b07947 */ /* 0x000fea0003800000 */
.L_x_4514:
[----:B-----5:R-:W-:Y:S01]  /*6c50*/  SHF.R.S32.HI R0, RZ, 0x1f, R27 ;  /* 0x0000001fff007819 */ /* 0x020fe2000001141b */
[----:B------:R-:W-:Y:S01]  /*6c60*/  VIADD R3, R2, 0x20400 ;  /* 0x0002040002037836 */ /* 0x000fe20000000000 */
[----:B------:R-:W-:Y:S01]  /*6c70*/  ULDC.64 UR4, c[0x0][0x3f8] ;  /* 0x0000fe0000047ab9 */ /* 0x000fe20000000a00 */
[----:B------:R-:W-:Y:S01]  /*6c80*/  ULDC.64 UR6, c[0x0][0x408] ;  /* 0x0001020000067ab9 */ /* 0x000fe20000000a00 */
[----:B------:R-:W-:Y:S01]  /*6c90*/  IMAD.WIDE.U32 R4, R27, UR4, RZ ;  /* 0x000000041b047c25 */ /* 0x000fe2000f8e00ff */
[----:B------:R-:W-:Y:S01]  /*6ca0*/  BSSY B6, `(.L_x_4519) ;  /* 0x0000020000067945 */ /* 0x000fe20003800000 */
[----:B------:R-:W-:Y:S02]  /*6cb0*/  LOP3.LUT P0, RZ, R3, 0x3ff, RZ, 0xc0, !PT ;  /* 0x000003ff03ff7812 */ /* 0x000fe4000780c0ff */
[C---:B------:R-:W-:Y:S02]  /*6cc0*/  IMAD R6, R0.reuse, UR4, RZ ;  /* 0x0000000400067c24 */ /* 0x040fe4000f8e02ff */
[----:B------:R-:W-:-:S02]  /*6cd0*/  IMAD R0, R0, UR6, RZ ;  /* 0x0000000600007c24 */ /* 0x000fc4000f8e02ff */
[C---:B------:R-:W-:Y:S01]  /*6ce0*/  IMAD R3, R27.reuse, UR5, R6 ;  /* 0x000000051b037c24 */ /* 0x040fe2000f8e0206 */
[----:B------:R-:W-:Y:S01]  /*6cf0*/  ULDC.64 UR4, c[0x0][0x3e8] ;  /* 0x0000fa0000047ab9 */ /* 0x000fe20000000a00 */
[----:B------:R-:W-:Y:S01]  /*6d00*/  IMAD.WIDE.U32 R6, R27, UR6, RZ ;  /* 0x000000061b067c25 */ /* 0x000fe2000f8e00ff */
[----:B------:R-:W-:-:S03]  /*6d10*/  LEA R26, P1, R4, UR4, 0x1 ;  /* 0x00000004041a7c11 */ /* 0x000fc6000f8208ff */
[----:B------:R-:W-:Y:S01]  /*6d20*/  IMAD R29, R27, UR7, R0 ;  /* 0x000000071b1d7c24 */ /* 0x000fe2000f8e0200 */
[----:B------:R-:W-:Y:S01]  /*6d30*/  ULDC.64 UR6, c[0x0][0x400] ;  /* 0x0001000000067ab9 */ /* 0x000fe20000000a00 */
[----:B------:R-:W-:Y:S01]  /*6d40*/  IMAD.IADD R27, R3, 0x1, R5 ;  /* 0x00000001031b7824 */ /* 0x000fe200078e0205 */
[----:B------:R-:W-:Y:S01]  /*6d50*/  LEA R28, P2, R6, UR6, 0x1 ;  /* 0x00000006061c7c11 */ /* 0x000fe2000f8408ff */
[----:B------:R-:W-:-:S03]  /*6d60*/  IMAD.IADD R29, R29, 0x1, R7 ;  /* 0x000000011d1d7824 */ /* 0x000fc600078e0207 */
[----:B------:R-:W-:Y:S02]  /*6d70*/  LEA.HI.X R27, R4, UR5, R27, 0x1, P1 ;  /* 0x00000005041b7c11 */ /* 0x000fe400088f0c1b */
[----:B------:R-:W-:Y:S01]  /*6d80*/  LEA.HI.X R29, R6, UR7, R29, 0x1, P2 ;  /* 0x00000007061d7c11 */ /* 0x000fe200090f0c1d */
        /* <DEDUP_REMOVED lines=17> */
.L_x_4520:
[----:B------:R-:W-:Y:S05]  /*6ea0*/  BSYNC B6 ;  /* 0x0000000000067941 */ /* 0x000fea0003800000 */
.L_x_4519:
        /* <DEDUP_REMOVED lines=11> */
.L_x_4737:
[----:B------:R-:W5:Y:S01]  /*6f60*/  LDL R9, [R1+0x54] ;  /* 0x0000540001097983 */ /* 0x000f620000100800 */
[----:B------:R-:W-:Y:S01]  /*6f70*/  ULDC UR4, c[0x0][0x448] ;  /* 0x0001120000047ab9 */ /* 0x000fe20000000800 */
[----:B------:R-:W-:Y:S01]  /*6f80*/  IMAD.SHL.U32 R6, R190, 0x40, RZ ;  /* 0x00000040be067824 */ /* 0x000fe200078e00ff */
[----:B------:R-:W-:Y:S01]  /*6f90*/  BSSY B1, `(.L_x_4524) ;  /* 0x0000024000017945 */ /* 0x000fe20003800000 */
[----:B------:R-:W-:Y:S01]  /*6fa0*/  IMAD R13, R24, UR4, RZ ;  /* 0x00000004180d7c24 */ /* 0x000fe2000f8e02ff */
[----:B------:R-:W-:Y:S02]  /*6fb0*/  CS2R R10, SRZ ;  /* 0x00000000000a7805 */ /* 0x000fe4000001ff00 */
[----:B------:R-:W-:Y:S02]  /*6fc0*/  CS2R R20, SRZ ;  /* 0x0000000000147805 */ /* 0x000fe4000001ff00 */
[----:B------:R-:W-:Y:S02]  /*6fd0*/  LOP3.LUT R7, R6, 0x1c0, RZ, 0xc0, !PT ;  /* 0x000001c006077812 */ /* 0x000fe400078ec0ff */
[----:B------:R-:W-:Y:S01]  /*6fe0*/  ISETP.GE.AND P0, PT, R4, R13, PT ;  /* 0x0000000d0400720c */ /* 0x000fe20003f06270 */
[----:B------:R-:W-:Y:S01]  /*6ff0*/  IMAD R13, R25, -0x40, R13 ;  /* 0xffffffc0190d7824 */ /* 0x000fe200078e020d */
[----:B------:R-:W-:-:S02]  /*7000*/  LOP3.LUT R8, R7, 0x18, R16, 0xf8, !PT ;  /* 0x0000001807087812 */ /* 0x000fc400078ef810 */
[----:B------:R-:W-:-:S04]  /*7010*/  SHF.R.U32.HI R7, RZ, 0x3, R7 ;  /* 0x00000003ff077819 */ /* 0x000fc80000011607 */
[----:B0-----:R-:W-:Y:S02]  /*7020*/  LOP3.LUT R29, R8, R7, RZ, 0x3c, !PT ;  /* 0x00000007081d7212 */ /* 0x001fe400078e3cff */
        /* <DEDUP_REMOVED lines=12> */
[----:B-1----:R-:W-:Y:S01]  /*70f0*/  IMAD.MOV.U32 R7, RZ, RZ, R3 ;  /* 0x000000ffff077224 */ /* 0x002fe200078e0003 */
[----:B---3--:R-:W-:Y:S02]  /*7100*/  MOV R15, R5 ;  /* 0x00000005000f7202 */ /* 0x008fe40000000f00 */
[----:B------:R-:W-:-:S09]  /*7110*/  CS2R R10, SRZ ;  /* 0x00000000000a7805 */ /* 0x000fd2000001ff00 */
[----:B------:R-:W-:Y:S01]  /*7120*/  @!P2 IMAD.WIDE R24, R184, 0x2, R6 ;  /* 0x00000002b818a825 */ /* 0x000fe200078e0206 */
[----:B------:R-:W-:-:S04]  /*7130*/  CS2R R6, SRZ ;  /* 0x0000000000067805 */ /* 0x000fc8000001ff00 */
[----:B------:R0:W5:Y:S01]  /*7140*/  @!P2 LD.E.64 R20, desc[UR40][R24.64] ;  /* 0x000000281814a980 */ /* 0x000162000c101b00 */
[-C--:B----4-:R-:W-:Y:S02]  /*7150*/  @!P3 IADD3 R26, P0, R0, R30.reuse, RZ ;  /* 0x0000001e001ab210 */ /* 0x090fe40007f1e0ff */
[----:B------:R-:W-:Y:S01]  /*7160*/  @!P3 IADD3 R4, P1, R14, R30, RZ ;  /* 0x0000001e0e04b210 */ /* 0x000fe20007f3e0ff */
[----:B------:R-:W-:-:S04]  /*7170*/  @!P2 IMAD.WIDE R14, R184, 0x2, R14 ;  /* 0x00000002b80ea825 */ /* 0x000fc800078e020e */
[--C-:B------:R-:W-:Y:S01]  /*7180*/  @!P3 IMAD.X R27, R3, 0x1, R28.reuse, P0 ;  /* 0x00000001031bb824 */ /* 0x100fe200000e061c */
[----:B------:R0:W5:Y:S01]  /*7190*/  @!P2 LD.E.64 R8, desc[UR40][R14.64] ;  /* 0x000000280e08a980 */ /* 0x000162000c101b00 */
[----:B------:R-:W-:-:S03]  /*71a0*/  @!P3 IMAD.X R5, R5, 0x1, R28, P1 ;  /* 0x000000010505b824 */ /* 0x000fc600008e061c */
[----:B------:R0:W5:Y:S04]  /*71b0*/  @!P3 LD.E.64 R10, desc[UR40][R26.64] ;  /* 0x000000281a0ab980 */ /* 0x000168000c101b00 */
[----:B------:R0:W5:Y:S02]  /*71c0*/  @!P3 LD.E.64 R6, desc[UR40][R4.64] ;  /* 0x000000280406b980 */ /* 0x000164000c101b00 */
.L_x_4525:
[----:B------:R-:W-:Y:S05]  /*71d0*/  BSYNC B1 ;  /* 0x0000000000017941 */ /* 0x000fea0003800000 */
.L_x_4524:
        /* <DEDUP_REMOVED lines=10> */
[--C-:B------:R-:W-:Y:S01]  /*7280*/  SHF.R.U64 R33, R20, 0x10, R21.reuse ;  /* 0x0000001014217819 */ /* 0x100fe20000001215 */
[--C-:B------:R-:W-:Y:S01]  /*7290*/  IMAD.MOV.U32 R15, RZ, RZ, R21.reuse ;  /* 0x000000ffff0f7224 */ /* 0x100fe200078e0015 */
[----:B------:R-:W-:Y:S01]  /*72a0*/  SHF.R.U32.HI R20, RZ, 0x10, R21 ;  /* 0x00000010ff147819 */ /* 0x000fe20000011615 */
[--C-:B----4-:R-:W-:Y:S01]  /*72b0*/  IMAD.MOV.U32 R14, RZ, RZ, R11.reuse ;  /* 0x000000ffff0e7224 */ /* 0x110fe200078e000b */
[----:B------:R-:W-:Y:S01]  /*72c0*/  SHF.R.U32.HI R11, RZ, 0x10, R11 ;  /* 0x00000010ff0b7819 */ /* 0x000fe2000001160b */
[--C-:B------:R-:W-:Y:S01]  /*72d0*/  IMAD.MOV.U32 R10, RZ, RZ, R9.reuse ;  /* 0x000000ffff0a7224 */ /* 0x100fe200078e0009 */
[----:B------:R-:W-:Y:S01]  /*72e0*/  SHF.R.U32.HI R9, RZ, 0x10, R9 ;  /* 0x00000010ff097819 */ /* 0x000fe20000011609 */
[----:B------:R-:W-:Y:S01]  /*72f0*/  IMAD.MOV.U32 R31, RZ, RZ, R6 ;  /* 0x000000ffff1f7224 */ /* 0x000fe200078e0006 */
[----:B------:R-:W-:Y:S01]  /*7300*/  VIMNMX R30, R13, 0x40, PT ;  /* 0x000000400d1e7848 */ /* 0x000fe20003fe0100 */
[C---:B------:R-:W-:Y:S01]  /*7310*/  VIADD R4, R3.reuse, 0x20400 ;  /* 0x0002040003047836 */ /* 0x040fe20000000000 */
[----:B------:R-:W-:Y:S01]  /*7320*/  BSSY B1, `(.L_x_4526) ;  /* 0x000000f000017945 */ /* 0x000fe20003800000 */
[--C-:B------:R-:W-:Y:S01]  /*7330*/  IMAD.MOV.U32 R8, RZ, RZ, R7.reuse ;  /* 0x000000ffff087224 */ /* 0x100fe200078e0007 */
[--C-:B------:R-:W-:Y:S01]  /*7340*/  SHF.R.U64 R36, R6, 0x10, R7.reuse ;  /* 0x0000001006247819 */ /* 0x100fe20000001207 */
[----:B--2---:R-:W-:Y:S01]  /*7350*/  VIADD R0, R3, 0x20440 ;  /* 0x0002044003007836 */ /* 0x004fe20000000000 */
[----:B------:R-:W-:Y:S01]  /*7360*/  SHF.R.U32.HI R6, RZ, 0x10, R7 ;  /* 0x00000010ff067819 */ /* 0x000fe20000011607 */
[----:B------:R-:W-:Y:S01]  /*7370*/  @P1 VIADD R0, R4, 0xffffffc0 ;  /* 0xffffffc004001836 */ /* 0x000fe20000000000 */
[----:B------:R-:W-:-:S02]  /*7380*/  PRMT R27, R27, 0x5410, R15 ;  /* 0x000054101b1b7816 */ /* 0x000fc4000000000f */
[----:B------:R-:W-:Y:S02]  /*7390*/  PRMT R33, R33, 0x5410, R20 ;  /* 0x0000541021217816 */ /* 0x000fe40000000014 */
[----:B------:R-:W-:Y:S02]  /*73a0*/  PRMT R29, R29, 0x5410, R14 ;  /* 0x000054101d1d7816 */ /* 0x000fe4000000000e */
[----:B------:R-:W-:Y:S02]  /*73b0*/  PRMT R34, R34, 0x5410, R11 ;  /* 0x0000541022227816 */ /* 0x000fe4000000000b */
[----:B------:R-:W-:Y:S02]  /*73c0*/  ISETP.GE.AND P1, PT, R187, R30, PT ;  /* 0x0000001ebb00720c */ /* 0x000fe40003f26270 */
[----:B------:R-:W-:Y:S02]  /*73d0*/  PRMT R32, R32, 0x5410, R10 ;  /* 0x0000541020207816 */ /* 0x000fe4000000000a */
[----:B------:R-:W-:-:S02]  /*73e0*/  PRMT R35, R35, 0x5410, R9 ;  /* 0x0000541023237816 */ /* 0x000fc40000000009 */
[----:B------:R-:W-:Y:S01]  /*73f0*/  PRMT R31, R31, 0x5410, R8 ;  /* 0x000054101f1f7816 */ /* 0x000fe20000000008 */
[----:B0-----:R-:W-:Y:S06]  /*7400*/  @!P0 BRA `(.L_x_4527) ;  /* 0x0000014000208947 */ /* 0x001fec0003800000 */
.L_x_4738:
[----:B------:R-:W-:Y:S05]  /*7410*/  BSYNC B1 ;  /* 0x0000000000017941 */ /* 0x000fea0003800000 */
.L_x_4526:
        /* <DEDUP_REMOVED lines=46> */
.L_x_4531:
[----:B------:R-:W-:Y:S05]  /*7700*/  BSYNC B2 ;  /* 0x0000000000027941 */ /* 0x000fea0003800000 */
.L_x_4530:
        /* <DEDUP_REMOVED lines=39> */
.L_x_4529:
[----:B------:R-:W-:Y:S05]  /*7980*/  BSYNC B1 ;  /* 0x0000000000017941 */ /* 0x000fea0003800000 */
.L_x_4528:
        /* <DEDUP_REMOVED lines=32> */
[----:B------:R-:W-:Y:S02]  /*7b90*/  HADD2.F32 R27, -RZ, R35.H1_H1 ;  /* 0x30000023ff1b7230 */ /* 0x000fe40000004100 */
[----:B------:R-:W-:Y:S01]  /*7ba0*/  FMUL.FTZ R9, R26, R6 ;  /* 0x000000061a097220 */ /* 0x000fe20000410000 */
[----:B------:R-:W-:-:S02]  /*7bb0*/  HADD2.F32 R21, -RZ, R33.H1_H1 ;  /* 0x30000021ff157230 */ /* 0x000fc40000004100 */
[----:B------:R-:W-:Y:S01]  /*7bc0*/  FMUL.FTZ R13, R24, R6 ;  /* 0x00000006180d7220 */ /* 0x000fe20000410000 */
[----:B------:R-:W-:Y:S01]  /*7bd0*/  F2FP.F16.F32.PACK_AB R5, R8, R5 ;  /* 0x000000050805723e */ /* 0x000fe200000000ff */
[-C--:B------:R-:W-:Y:S01]  /*7be0*/  FMUL.FTZ R14, R27, R7.reuse ;  /* 0x000000071b0e7220 */ /* 0x080fe20000410000 */
[-C--:B------:R-:W-:Y:S01]  /*7bf0*/  FFMA.FTZ R6, R24, R10.reuse, -R9 ;  /* 0x0000000a18067223 */ /* 0x080fe20000010809 */
[C---:B------:R-:W-:Y:S01]  /*7c00*/  FMUL.FTZ R20, R21.reuse, R7 ;  /* 0x0000000715147220 */ /* 0x040fe20000410000 */
[----:B------:R-:W-:Y:S01]  /*7c10*/  FFMA.FTZ R13, R26, R10, R13 ;  /* 0x0000000a1a0d7223 */ /* 0x000fe2000001000d */
[-C--:B------:R-:W-:Y:S02]  /*7c20*/  FFMA.FTZ R7, R21, R11.reuse, -R14 ;  /* 0x0000000b15077223 */ /* 0x080fe4000001080e */
[----:B------:R-:W-:Y:S02]  /*7c30*/  FFMA.FTZ R20, R27, R11, R20 ;  /* 0x0000000b1b147223 */ /* 0x000fe40000010014 */
[----:B------:R-:W-:-:S03]  /*7c40*/  F2FP.F16.F32.PACK_AB R6, R13, R6 ;  /* 0x000000060d06723e */ /* 0x000fc600000000ff */
[----:B------:R-:W-:-:S05]  /*7c50*/  F2FP.F16.F32.PACK_AB R7, R20, R7 ;  /* 0x000000071407723e */ /* 0x000fca00000000ff */
[----:B------:R1:W-:Y:S02]  /*7c60*/  STS.128 [R3+0x21400], R4 ;  /* 0x0214000403007388 */ /* 0x0003e40000000c00 */
.L_x_4534:
[----:B------:R-:W-:Y:S05]  /*7c70*/  BSYNC B1 ;  /* 0x0000000000017941 */ /* 0x000fea0003800000 */
.L_x_4533:
        /* <DEDUP_REMOVED lines=40> */
.L_x_4522:
[----:B------:R-:W-:-:S03]  /*7f00*/  UMOV UR4, 0xffffffff ;  /* 0xffffffff00047882 */ /* 0x000fc60000000000 */
[----:B------:R-:W-:Y:S05]  /*7f10*/  BRA.DIV UR4, `(.L_x_4535) ;  /* 0x0000013604707947 */ /* 0x000fea000b800000 */
[----:B------:R0:W1:Y:S04]  /*7f20*/  SHFL.IDX PT, R0, R27, RZ, 0x1c1f ;  /* 0x001c1fff1b007589 */ /* 0x00006800000e0000 */
[----:B------:R0:W2:Y:S04]  /*7f30*/  SHFL.IDX PT, R3, R26, RZ, 0x1c1f ;  /* 0x001c1fff1a037589 */ /* 0x0000a800000e0000 */
[----:B------:R0:W3:Y:S04]  /*7f40*/  SHFL.IDX PT, R20, R29, RZ, 0x1c1f ;  /* 0x001c1fff1d147589 */ /* 0x0000e800000e0000 */
[----:B------:R0:W4:Y:S02]  /*7f50*/  SHFL.IDX PT, R14, R28, RZ, 0x1c1f ;  /* 0x001c1fff1c0e7589 */ /* 0x00012400000e0000 */
.L_x_4744:
        /* <DEDUP_REMOVED lines=21> */
[--C-:B-1----:R-:W-:Y:S02]  /*80b0*/  IMAD.X R25, R0, 0x1, R5.reuse, P0 ;  /* 0x0000000100197824 */ /* 0x102fe400000e0605 */
[----:B---3--:R-:W-:Y:S01]  /*80c0*/  IMAD.X R15, R20, 0x1, R5, P1 ;  /* 0x00000001140f7824 */ /* 0x008fe200008e0605 */
[----:B------:R-:W-:Y:S01]  /*80d0*/  CS2R R4, SRZ ;  /* 0x0000000000047805 */ /* 0x000fe2000001ff00 */
[----:B------:R-:W-:Y:S06]  /*80e0*/  @P2 BRA `(.L_x_4537) ;  /* 0x0000000000082947 */ /* 0x000fec0003800000 */
[----:B------:R1:W5:Y:S04]  /*80f0*/  LD.E.128 R4, desc[UR40][R24.64] ;  /* 0x0000002818047980 */ /* 0x000368000c101d00 */
[----:B------:R1:W5:Y:S02]  /*8100*/  LD.E.128 R8, desc[UR40][R14.64] ;  /* 0x000000280e087980 */ /* 0x000364000c101d00 */
.L_x_4537:
[----:B------:R-:W-:Y:S05]  /*8110*/  BSYNC B1 ;  /* 0x0000000000017941 */ /* 0x000fea0003800000 */
.L_x_4536:
[----:B------:R-:W0:Y:S01]  /*8120*/  SYNCS.PHASECHK.TRANS64.TRYWAIT P1, [R2+URZ+0x38800], R21 ;  /* 0x03880015020075a7 */ /* 0x000e22000802017f */
[----:B-----5:R-:W-:Y:S01]  /*8130*/  IMAD.MOV.U32 R38, RZ, RZ, R4 ;  /* 0x000000ffff267224 */ /* 0x020fe200078e0004 */
[--C-:B-1--4-:R-:W-:Y:S01]  /*8140*/  SHF.R.U64 R14, R4, 0x10, R5.reuse ;  /* 0x00000010040e7819 */ /* 0x112fe20000001205 */
[----:B------:R-:W-:Y:S01]  /*8150*/  IMAD.MOV.U32 R39, RZ, RZ, R5 ;  /* 0x000000ffff277224 */ /* 0x000fe200078e0005 */
[----:B------:R-:W-:Y:S01]  /*8160*/  SHF.R.U64 R15, R6, 0x10, R7 ;  /* 0x00000010060f7819 */ /* 0x000fe20000001207 */
[----:B------:R-:W-:Y:S01]  /*8170*/  IMAD.MOV.U32 R0, RZ, RZ, R6 ;  /* 0x000000ffff007224 */ /* 0x000fe200078e0006 */
[----:B------:R-:W-:Y:S01]  /*8180*/  SHF.R.U32.HI R42, RZ, 0x10, R5 ;  /* 0x00000010ff2a7819 */ /* 0x000fe20000011605 */
[--C-:B------:R-:W-:Y:S01]  /*8190*/  IMAD.MOV.U32 R4, RZ, RZ, R7.reuse ;  /* 0x000000ffff047224 */ /* 0x100fe200078e0007 */
[----:B------:R-:W-:Y:S01]  /*81a0*/  SHF.R.U32.HI R7, RZ, 0x10, R7 ;  /* 0x00000010ff077819 */ /* 0x000fe20000011607 */
[----:B------:R-:W-:Y:S01]  /*81b0*/  IMAD.MOV.U32 R5, RZ, RZ, R8 ;  /* 0x000000ffff057224 */ /* 0x000fe200078e0008 */
[----:B------:R-:W-:Y:S01]  /*81c0*/  PRMT R39, R39, 0x5410, R0 ;  /* 0x0000541027277816 */ /* 0x000fe20000000000 */
[--C-:B------:R-:W-:Y:S01]  /*81d0*/  IMAD.MOV.U32 R40, RZ, RZ, R9.reuse ;  /* 0x000000ffff287224 */ /* 0x100fe200078e0009 */
[--C-:B------:R-:W-:Y:S01]  /*81e0*/  SHF.R.U64 R43, R8, 0x10, R9.reuse ;  /* 0x00000010082b7819 */ /* 0x100fe20000001209 */
[----:B------:R-:W-:Y:S01]  /*81f0*/  IMAD.MOV.U32 R6, RZ, RZ, R10 ;  /* 0x000000ffff067224 */ /* 0x000fe200078e000a */
[----:B------:R-:W-:Y:S01]  /*8200*/  PRMT R0, R7, 0x5410, R4 ;  /* 0x0000541007007816 */ /* 0x000fe20000000004 */
[----:B---3--:R-:W-:Y:S01]  /*8210*/  VIADD R20, R187, 0x20 ;  /* 0x00000020bb147836 */ /* 0x008fe20000000000 */
[----:B--2---:R-:W1:Y:S01]  /*8220*/  LDC R3, c[0x0][0x3f4] ;  /* 0x0000fd00ff037b82 */ /* 0x004e620000000800 */
[----:B------:R-:W-:Y:S01]  /*8230*/  SHF.R.U32.HI R8, RZ, 0x10, R9 ;  /* 0x00000010ff087819 */ /* 0x000fe20000011609 */
[----:B------:R-:W-:Y:S01]  /*8240*/  BSSY B1, `(.L_x_4538) ;  /* 0x0000010000017945 */ /* 0x000fe20003800000 */
[----:B------:R-:W-:-:S02]  /*8250*/  VIMNMX R4, R13, 0x40, PT ;  /* 0x000000400d047848 */ /* 0x000fc40003fe0100 */
[----:B------:R-:W-:Y:S02]  /*8260*/  MOV R41, R11 ;  /* 0x0000000b00297202 */ /* 0x000fe40000000f00 */
        /* <DEDUP_REMOVED lines=13> */
.L_x_4745:
[----:B------:R-:W-:Y:S05]  /*8340*/  BSYNC B1 ;  /* 0x0000000000017941 */ /* 0x000fea0003800000 */
.L_x_4538:
[----:B------:R-:W-:Y:S01]  /*8350*/  BSSY B1, `(.L_x_4540) ;  /* 0x0000059000017945 */ /* 0x000fe20003800000 */
[----:B------:R-:W-:-:S03]  /*8360*/  LOP3.LUT R3, R3, 0x38, RZ, 0xc0, !PT ;  /* 0x0000003803037812 */ /* 0x000fc600078ec0ff */
[----:B------:R-:W-:Y:S05]  /*8370*/  @P2 BRA `(.L_x_4541) ;  /* 0x0000000400582947 */ /* 0x000fea0003800000 */
[----:B------:R-:W-:Y:S02]  /*8380*/  IMAD.SHL.U32 R4, R190, 0x40, RZ ;  /* 0x00000040be047824 */ /* 0x000fe400078e00ff */
[--C-:B------:R-:W-:Y:S02]  /*8390*/  HADD2.F32 R28, -RZ, R38.reuse.H0_H0 ;  /* 0x20000026ff1c7230 */ /* 0x100fe40000004100 */
[----:B------:R-:W-:Y:S01]  /*83a0*/  HADD2.F32 R30, -RZ, R38.H1_H1 ;  /* 0x30000026ff1e7230 */ /* 0x000fe20000004100 */
[----:B------:R-:W-:Y:S01]  /*83b0*/  LOP3.LUT R9, R4, 0x1c0, RZ, 0xc0, !PT ;  /* 0x000001c004097812 */ /* 0x000fe200078ec0ff */
[----:B------:R-:W-:Y:S02]  /*83c0*/  HADD2.F32 R27, -RZ, R43.H0_H0 ;  /* 0x2000002bff1b7230 */ /* 0x000fe40000004100 */
[----:B------:R-:W-:Y:S01]  /*83d0*/  HADD2.F32 R29, -RZ, R40.H0_H0 ;  /* 0x20000028ff1d7230 */ /* 0x000fe20000004100 */
[----:B------:R-:W-:Y:S02]  /*83e0*/  SHF.R.U32.HI R6, RZ, 0x3, R9 ;  /* 0x00000003ff067819 */ /* 0x000fe40000011609 */
[----:B------:R-:W-:-:S02]  /*83f0*/  LOP3.LUT R4, R9, 0x38, R16, 0xf8, !PT ;  /* 0x0000003809047812 */ /* 0x000fc400078ef810 */
[----:B------:R-:W-:Y:S02]  /*8400*/  LOP3.LUT R9, R6, R3, R9, 0x1e, !PT ;  /* 0x0000000306097212 */ /* 0x000fe400078e1e09 */
[----:B------:R-:W-:-:S03]  /*8410*/  LOP3.LUT R5, R4, R6, RZ, 0x3c, !PT ;  /* 0x0000000604057212 */ /* 0x000fc600078e3cff */
[C---:B------:R-:W-:Y:S02]  /*8420*/  IMAD R9, R222.reuse, 0x200, R9 ;  /* 0x00000200de097824 */ /* 0x040fe400078e0209 */
[----:B------:R-:W-:Y:S02]  /*8430*/  IMAD R5, R222, 0x200, R5 ;  /* 0x00000200de057824 */ /* 0x000fe400078e0205 */
[--C-:B------:R-:W-:Y:S02]  /*8440*/  IMAD R37, R9, 0x2, R2.reuse ;  /* 0x0000000209257824 */ /* 0x100fe400078e0202 */
[----:B------:R-:W-:-:S03]  /*8450*/  IMAD R35, R5, 0x2, R2 ;  /* 0x0000000205237824 */ /* 0x000fc600078e0202 */
[----:B------:R-:W0:Y:S04]  /*8460*/  LDS.128 R8, [R37+0x20400] ;  /* 0x0204000025087984 */ /* 0x000e280000000c00 */
[----:B------:R-:W1:Y:S01]  /*8470*/  LDS.128 R4, [R35+0x20400] ;  /* 0x0204000023047984 */ /* 0x000e620000000c00 */
[--C-:B0-----:R-:W-:Y:S02]  /*8480*/  HADD2.F32 R21, -RZ, R8.reuse.H0_H0 ;  /* 0x20000008ff157230 */ /* 0x101fe40000004100 */
[----:B------:R-:W-:Y:S02]  /*8490*/  HADD2.F32 R8, -RZ, R8.H1_H1 ;  /* 0x30000008ff087230 */ /* 0x000fe40000004100 */
[----:B-1----:R-:W-:Y:S02]  /*84a0*/  HADD2.F32 R13, -RZ, R4.H0_H0 ;  /* 0x20000004ff0d7230 */ /* 0x002fe40000004100 */
[C---:B------:R-:W-:Y:S01]  /*84b0*/  FMUL.FTZ R32, R21.reuse, R30 ;  /* 0x0000001e15207220 */ /* 0x040fe20000410000 */
[----:B------:R-:W-:Y:S01]  /*84c0*/  FMUL.FTZ R34, R21, R28 ;  /* 0x0000001c15227220 */ /* 0x000fe20000410000 */
[----:B------:R-:W-:-:S02]  /*84d0*/  HADD2.F32 R21, -RZ, R41.H1_H1 ;  /* 0x30000029ff157230 */ /* 0x000fc40000004100 */
[C---:B------:R-:W-:Y:S01]  /*84e0*/  FMUL.FTZ R31, R8.reuse, R27 ;  /* 0x0000001b081f7220 */ /* 0x040fe20000410000 */
[----:B------:R-:W-:Y:S02]  /*84f0*/  HADD2.F32 R4, -RZ, R4.H1_H1 ;  /* 0x30000004ff047230 */ /* 0x000fe40000004100 */
[C---:B------:R-:W-:Y:S01]  /*8500*/  FFMA.FTZ R32, R13.reuse, R28, -R32 ;  /* 0x0000001c0d207223 */ /* 0x040fe20000010820 */
[----:B------:R-:W-:Y:S02]  /*8510*/  HADD2.F32 R24, -RZ, R9.H0_H0 ;  /* 0x20000009ff187230 */ /* 0x000fe40000004100 */
[----:B------:R-:W-:Y:S01]  /*8520*/  FFMA.FTZ R34, R13, R30, R34 ;  /* 0x0000001e0d227223 */ /* 0x000fe20000010022 */
[----:B------:R-:W-:Y:S02]  /*8530*/  HADD2.F32 R13, -RZ, R39.H0_H0 ;  /* 0x20000027ff0d7230 */ /* 0x000fe40000004100 */
[-C--:B------:R-:W-:Y:S01]  /*8540*/  FMUL.FTZ R33, R8, R21.reuse ;  /* 0x0000001508217220 */ /* 0x080fe20000410000 */
[----:B------:R-:W-:Y:S01]  /*8550*/  FFMA.FTZ R31, R4, R21, -R31 ;  /* 0x00000015041f7223 */ /* 0x000fe2000001081f */
[----:B------:R-:W-:-:S02]  /*8560*/  HADD2.F32 R14, -RZ, R5.H0_H0 ;  /* 0x20000005ff0e7230 */ /* 0x000fc40000004100 */
[C---:B------:R-:W-:Y:S01]  /*8570*/  FMUL.FTZ R21, R24.reuse, R29 ;  /* 0x0000001d18157220 */ /* 0x040fe20000410000 */
[----:B------:R-:W-:Y:S02]  /*8580*/  HADD2.F32 R9, -RZ, R9.H1_H1 ;  /* 0x30000009ff097230 */ /* 0x000fe40000004100 */
[----:B------:R-:W-:Y:S01]  /*8590*/  FMUL.FTZ R24, R24, R13 ;  /* 0x0000000d18187220 */ /* 0x000fe20000410000 */
[----:B------:R-:W-:Y:S02]  /*85a0*/  HADD2.F32 R28, -RZ, R43.H1_H1 ;  /* 0x3000002bff1c7230 */ /* 0x000fe40000004100 */
[----:B------:R-:W-:Y:S01]  /*85b0*/  FFMA.FTZ R33, R4, R27, R33 ;  /* 0x0000001b04217223 */ /* 0x000fe20000010021 */
[----:B------:R-:W-:Y:S02]  /*85c0*/  HADD2.F32 R4, -RZ, R42.H0_H0 ;  /* 0x2000002aff047230 */ /* 0x000fe40000004100 */
[----:B------:R-:W-:Y:S01]  /*85d0*/  FFMA.FTZ R21, R14, R13, -R21 ;  /* 0x0000000d0e157223 */ /* 0x000fe20000010815 */
[----:B------:R-:W-:-:S02]  /*85e0*/  HADD2.F32 R5, -RZ, R5.H1_H1 ;  /* 0x30000005ff057230 */ /* 0x000fc40000004100 */
[----:B------:R-:W-:Y:S01]  /*85f0*/  FFMA.FTZ R24, R14, R29, R24 ;  /* 0x0000001d0e187223 */ /* 0x000fe20000010018 */
[----:B------:R-:W-:Y:S02]  /*8600*/  HADD2.F32 R25, -RZ, R10.H0_H0 ;  /* 0x2000000aff197230 */ /* 0x000fe40000004100 */
[C---:B------:R-:W-:Y:S01]  /*8610*/  FMUL.FTZ R30, R9.reuse, R28 ;  /* 0x0000001c091e7220 */ /* 0x040fe20000410000 */
[----:B------:R-:W-:Y:S02]  /*8620*/  HADD2.F32 R8, -RZ, R39.H1_H1 ;  /* 0x30000027ff087230 */ /* 0x000fe40000004100 */
[-C--:B------:R-:W-:Y:S01]  /*8630*/  FMUL.FTZ R36, R9, R4.reuse ;  /* 0x0000000409247220 */ /* 0x080fe20000410000 */
[----:B------:R-:W-:Y:S02]  /*8640*/  HADD2.F32 R14, -RZ, R40.H1_H1 ;  /* 0x30000028ff0e7230 */ /* 0x000fe40000004100 */
[----:B------:R-:W-:Y:S01]  /*8650*/  FFMA.FTZ R30, R5, R4, -R30 ;  /* 0x00000004051e7223 */ /* 0x000fe2000001081e */
[----:B------:R-:W-:-:S02]  /*8660*/  HADD2.F32 R10, -RZ, R10.H1_H1 ;  /* 0x3000000aff0a7230 */ /* 0x000fc40000004100 */
[C---:B------:R-:W-:Y:S01]  /*8670*/  FMUL.FTZ R29, R25.reuse, R8 ;  /* 0x00000008191d7220 */ /* 0x040fe20000410000 */
[----:B------:R-:W-:Y:S02]  /*8680*/  HADD2.F32 R13, -RZ, R44.H0_H0 ;  /* 0x2000002cff0d7230 */ /* 0x000fe40000004100 */
[----:B------:R-:W-:Y:S01]  /*8690*/  FMUL.FTZ R4, R25, R14 ;  /* 0x0000000e19047220 */ /* 0x000fe20000410000 */
[----:B------:R-:W-:Y:S02]  /*86a0*/  HADD2.F32 R15, -RZ, R6.H0_H0 ;  /* 0x20000006ff0f7230 */ /* 0x000fe40000004100 */
[----:B------:R-:W-:Y:S01]  /*86b0*/  FFMA.FTZ R25, R5, R28, R36 ;  /* 0x0000001c05197223 */ /* 0x000fe20000010024 */
[----:B------:R-:W-:Y:S02]  /*86c0*/  HADD2.F32 R9, -RZ, R42.H1_H1 ;  /* 0x3000002aff097230 */ /* 0x000fe40000004100 */
[----:B------:R-:W-:Y:S01]  /*86d0*/  FMUL.FTZ R5, R10, R13 ;  /* 0x0000000d0a057220 */ /* 0x000fe20000410000 */
[----:B------:R-:W-:-:S02]  /*86e0*/  HADD2.F32 R6, -RZ, R6.H1_H1 ;  /* 0x30000006ff067230 */ /* 0x000fc40000004100 */
[C---:B------:R-:W-:Y:S01]  /*86f0*/  FFMA.FTZ R27, R15.reuse, R8, -R4 ;  /* 0x000000080f1b7223 */ /* 0x040fe20000010804 */
[----:B------:R-:W-:Y:S01]  /*8700*/  FFMA.FTZ R29, R15, R14, R29 ;  /* 0x0000000e0f1d7223 */ /* 0x000fe2000001001d */
[-C--:B------:R-:W-:Y:S01]  /*8710*/  FMUL.FTZ R15, R10, R9.reuse ;  /* 0x000000090a0f7220 */ /* 0x080fe20000410000 */
[----:B------:R-:W-:Y:S02]  /*8720*/  HADD2.F32 R26, -RZ, R11.H0_H0 ;  /* 0x2000000bff1a7230 */ /* 0x000fe40000004100 */
[C---:B------:R-:W-:Y:S01]  /*8730*/  FFMA.FTZ R10, R6.reuse, R9, -R5 ;  /* 0x00000009060a7223 */ /* 0x040fe20000010805 */
[----:B------:R-:W-:Y:S02]  /*8740*/  HADD2.F32 R9, -RZ, R41.H0_H0 ;  /* 0x20000029ff097230 */ /* 0x000fe40000004100 */
[----:B------:R-:W-:Y:S01]  /*8750*/  FFMA.FTZ R14, R6, R13, R15 ;  /* 0x0000000d060e7223 */ /* 0x000fe2000001000f */
[----:B------:R-:W-:Y:S02]  /*8760*/  HADD2.F32 R5, -RZ, R0.H1_H1 ;  /* 0x30000000ff057230 */ /* 0x000fe40000004100 */
[----:B------:R-:W-:-:S02]  /*8770*/  HADD2.F32 R11, -RZ, R11.H1_H1 ;  /* 0x3000000bff0b7230 */ /* 0x000fc40000004100 */
[C---:B------:R-:W-:Y:S01]  /*8780*/  FMUL.FTZ R13, R26.reuse, R9 ;  /* 0x000000091a0d7220 */ /* 0x040fe20000410000 */
[----:B------:R-:W-:Y:S02]  /*8790*/  HADD2.F32 R8, -RZ, R44.H1_H1 ;  /* 0x3000002cff087230 */ /* 0x000fe40000004100 */
[-C--:B------:R-:W-:Y:S01]  /*87a0*/  FMUL.FTZ R26, R26, R5.reuse ;  /* 0x000000051a1a7220 */ /* 0x080fe20000410000 */
[----:B------:R-:W-:Y:S02]  /*87b0*/  HADD2.F32 R4, -RZ, R0.H0_H0 ;  /* 0x20000000ff047230 */ /* 0x000fe40000004100 */
[--C-:B------:R-:W-:Y:S02]  /*87c0*/  HADD2.F32 R20, -RZ, R7.reuse.H0_H0 ;  /* 0x20000007ff147230 */ /* 0x100fe40000004100 */
[C---:B------:R-:W-:Y:S01]  /*87d0*/  FMUL.FTZ R6, R11.reuse, R8 ;  /* 0x000000080b067220 */ /* 0x040fe20000410000 */
[----:B------:R-:W-:Y:S02]  /*87e0*/  HADD2.F32 R7, -RZ, R7.H1_H1 ;  /* 0x30000007ff077230 */ /* 0x000fe40000004100 */
        /* <DEDUP_REMOVED lines=11> */
[----:B------:R1:W-:Y:S01]  /*88a0*/  STS.128 [R35+0x20400], R4 ;  /* 0x0204000423007388 */ /* 0x0003e20000000c00 */
[----:B------:R-:W-:-:S02]  /*88b0*/  F2FP.F16.F32.PACK_AB R10, R14, R29 ;  /* 0x0000001d0e0a723e */ /* 0x000fc400000000ff */
[----:B------:R-:W-:-:S05]  /*88c0*/  F2FP.F16.F32.PACK_AB R11, R26, R11 ;  /* 0x0000000b1a0b723e */ /* 0x000fca00000000ff */
[----:B------:R1:W-:Y:S02]  /*88d0*/  STS.128 [R37+0x20400], R8 ;  /* 0x0204000825007388 */ /* 0x0003e40000000c00 */
.L_x_4541:
[----:B------:R-:W-:Y:S05]  /*88e0*/  BSYNC B1 ;  /* 0x0000000000017941 */ /* 0x000fea0003800000 */
.L_x_4540:
[----:B------:R-:W-:Y:S05]  /*88f0*/  @P0 BRA `(.L_x_4532) ;  /* 0x0000000400600947 */ /* 0x000fea0003800000 */
[----:B-1----:R-:W2:Y:S01]  /*8900*/  LDL R8, [R1+0x70] ;  /* 0x0000700001087983 */ /* 0x002ea20000100800 */
[C---:B------:R-:W-:Y:S02]  /*8910*/  VIADD R4, R187.reuse, 0x20 ;  /* 0x00000020bb047836 */ /* 0x040fe40000000000 */
[----:B------:R-:W-:Y:S01]  /*8920*/  VIADD R5, R187, 0x20 ;  /* 0x00000020bb057836 */ /* 0x000fe20000000000 */
[----:B------:R-:W3:Y:S01]  /*8930*/  LDL R45, [R1+0x68] ;  /* 0x00006800012d7983 */ /* 0x000ee20000100800 */
[----:B------:R-:W-:Y:S02]  /*8940*/  IMAD.SHL.U32 R4, R4, 0x40, RZ ;  /* 0x0000004004047824 */ /* 0x000fe400078e00ff */
[----:B------:R-:W-:-:S03]  /*8950*/  IMAD.SHL.U32 R5, R5, 0x40, RZ ;  /* 0x0000004005057824 */ /* 0x000fc600078e00ff */
[----:B------:R-:W-:Y:S02]  /*8960*/  LOP3.LUT R4, R4, 0x1c0, RZ, 0xc0, !PT ;  /* 0x000001c004047812 */ /* 0x000fe400078ec0ff */
[----:B------:R-:W-:Y:S02]  /*8970*/  LOP3.LUT R5, R5, 0x1c0, RZ, 0xc0, !PT ;  /* 0x000001c005057812 */ /* 0x000fe400078ec0ff */
[----:B------:R-:W-:-:S04]  /*8980*/  SHF.R.U32.HI R4, RZ, 0x3, R4 ;  /* 0x00000003ff047819 */ /* 0x000fc80000011604 */
[----:B------:R-:W-:Y:S01]  /*8990*/  LOP3.LUT R3, R4, R3, R5, 0x1e, !PT ;  /* 0x0000000304037212 */ /* 0x000fe200078e1e05 */
[--C-:B------:R-:W-:Y:S02]  /*89a0*/  HADD2.F32 R27, -RZ, R38.reuse.H0_H0 ;  /* 0x20000026ff1b7230 */ /* 0x100fe40000004100 */
[----:B------:R-:W-:Y:S02]  /*89b0*/  HADD2.F32 R29, -RZ, R38.H1_H1 ;  /* 0x30000026ff1d7230 */ /* 0x000fe40000004100 */
[----:B------:R-:W-:Y:S02]  /*89c0*/  HADD2.F32 R36, -RZ, R43.H0_H0 ;  /* 0x2000002bff247230 */ /* 0x000fe40000004100 */
[----:B------:R-:W-:Y:S02]  /*89d0*/  HADD2.F32 R32, -RZ, R41.H1_H1 ;  /* 0x30000029ff207230 */ /* 0x000fe40000004100 */
[----:B------:R-:W-:Y:S02]  /*89e0*/  HADD2.F32 R38, -RZ, R40.H0_H0 ;  /* 0x20000028ff267230 */ /* 0x000fe40000004100 */
[----:B------:R-:W-:-:S02]  /*89f0*/  HADD2.F32 R34, -RZ, R39.H0_H0 ;  /* 0x20000027ff227230 */ /* 0x000fc40000004100 */
[----:B------:R-:W-:Y:S02]  /*8a00*/  HADD2.F32 R35, -RZ, R43.H1_H1 ;  /* 0x3000002bff237230 */ /* 0x000fe40000004100 */
[----:B------:R-:W-:Y:S02]  /*8a10*/  HADD2.F32 R31, -RZ, R42.H0_H0 ;  /* 0x2000002aff1f7230 */ /* 0x000fe40000004100 */
[----:B------:R-:W-:Y:S02]  /*8a20*/  HADD2.F32 R37, -RZ, R40.H1_H1 ;  /* 0x30000028ff257230 */ /* 0x000fe40000004100 */
[----:B------:R-:W-:Y:S02]  /*8a30*/  HADD2.F32 R33, -RZ, R39.H1_H1 ;  /* 0x30000027ff217230 */ /* 0x000fe40000004100 */
[----:B--2---:R-:W-:-:S04]  /*8a40*/  IMAD.IADD R3, R8, 0x1, R3 ;  /* 0x0000000108037824 */ /* 0x004fc800078e0203 */
[----:B------:R-:W-:Y:S01]  /*8a50*/  IMAD R3, R3, 0x2, R2 ;  /* 0x0000000203037824 */ /* 0x000fe200078e0202 */
[----:B---3--:R-:W1:Y:S04]  /*8a60*/  LDS.128 R4, [R45+0x20400] ;  /* 0x020400002d047984 */ /* 0x008e680000000c00 */
[----:B------:R-:W0:Y:S01]  /*8a70*/  LDS.128 R8, [R3+0x20400] ;  /* 0x0204000003087984 */ /* 0x000e220000000c00 */
[----:B-1----:R-:W-:Y:S02]  /*8a80*/  HADD2.F32 R13, -RZ, R4.H0_H0 ;  /* 0x20000004ff0d7230 */ /* 0x002fe40000004100 */
[--C-:B0-----:R-:W-:Y:S02]  /*8a90*/  HADD2.F32 R21, -RZ, R8.reuse.H0_H0 ;  /* 0x20000008ff157230 */ /* 0x101fe40000004100 */
[----:B------:R-:W-:-:S03]  /*8aa0*/  HADD2.F32 R8, -RZ, R8.H1_H1 ;  /* 0x30000008ff087230 */ /* 0x000fc60000004100 */
[-C--:B------:R-:W-:Y:S01]  /*8ab0*/  FMUL.FTZ R28, R29, R21.reuse ;  /* 0x000000151d1c7220 */ /* 0x080fe20000410000 */
[C---:B------:R-:W-:Y:S01]  /*8ac0*/  FMUL.FTZ R30, R27.reuse, R21 ;  /* 0x000000151b1e7220 */ /* 0x040fe20000410000 */
[--C-:B------:R-:W-:Y:S02]  /*8ad0*/  HADD2.F32 R24, -RZ, R9.reuse.H0_H0 ;  /* 0x20000009ff187230 */ /* 0x100fe40000004100 */
[-C--:B------:R-:W-:Y:S01]  /*8ae0*/  FMUL.FTZ R21, R36, R8.reuse ;  /* 0x0000000824157220 */ /* 0x080fe20000410000 */
[----:B------:R-:W-:Y:S02]  /*8af0*/  HADD2.F32 R4, -RZ, R4.H1_H1 ;  /* 0x30000004ff047230 */ /* 0x000fe40000004100 */
[-C--:B------:R-:W-:Y:S01]  /*8b00*/  FFMA.FTZ R28, R27, R13.reuse, -R28 ;  /* 0x0000000d1b1c7223 */ /* 0x080fe2000001081c */
[----:B------:R-:W-:Y:S01]  /*8b10*/  FFMA.FTZ R30, R29, R13, R30 ;  /* 0x0000000d1d1e7223 */ /* 0x000fe2000001001e */
[----:B------:R-:W-:Y:S02]  /*8b20*/  HADD2.F32 R9, -RZ, R9.H1_H1 ;  /* 0x30000009ff097230 */ /* 0x000fe40000004100 */
[----:B------:R-:W-:Y:S01]  /*8b30*/  FMUL.FTZ R13, R32, R8 ;  /* 0x00000008200d7220 */ /* 0x000fe20000410000 */
[----:B------:R-:W-:-:S02]  /*8b40*/  HADD2.F32 R14, -RZ, R5.H0_H0 ;  /* 0x20000005ff0e7230 */ /* 0x000fc40000004100 */
[----:B------:R-:W-:Y:S01]  /*8b50*/  FMUL.FTZ R27, R38, R24 ;  /* 0x00000018261b7220 */ /* 0x000fe20000410000 */
[----:B------:R-:W-:Y:S02]  /*8b60*/  HADD2.F32 R5, -RZ, R5.H1_H1 ;  /* 0x30000005ff057230 */ /* 0x000fe40000004100 */
[----:B------:R-:W-:Y:S01]  /*8b70*/  FFMA.FTZ R21, R32, R4, -R21 ;  /* 0x0000000420157223 */ /* 0x000fe20000010815 */
[--C-:B------:R-:W-:Y:S02]  /*8b80*/  HADD2.F32 R25, -RZ, R10.reuse.H0_H0 ;  /* 0x2000000aff197230 */ /* 0x100fe40000004100 */
[----:B------:R-:W-:Y:S01]  /*8b90*/  FMUL.FTZ R29, R34, R24 ;  /* 0x00000018221d7220 */ /* 0x000fe20000410000 */
[----:B------:R-:W-:Y:S01]  /*8ba0*/  FFMA.FTZ R13, R36, R4, R13 ;  /* 0x00000004240d7223 */ /* 0x000fe2000001000d */
[----:B------:R-:W-:Y:S02]  /*8bb0*/  HADD2.F32 R10, -RZ, R10.H1_H1 ;  /* 0x3000000aff0a7230 */ /* 0x000fe40000004100 */
[-C--:B------:R-:W-:Y:S01]  /*8bc0*/  FMUL.FTZ R4, R35, R9.reuse ;  /* 0x0000000923047220 */ /* 0x080fe20000410000 */
[----:B------:R-:W-:Y:S01]  /*8bd0*/  FMUL.FTZ R8, R31, R9 ;  /* 0x000000091f087220 */ /* 0x000fe20000410000 */
[----:B------:R-:W-:-:S02]  /*8be0*/  HADD2.F32 R36, -RZ, R44.H0_H0 ;  /* 0x2000002cff247230 */ /* 0x000fc40000004100 */
[-C--:B------:R-:W-:Y:S01]  /*8bf0*/  FFMA.FTZ R27, R34, R14.reuse, -R27 ;  /* 0x0000000e221b7223 */ /* 0x080fe2000001081b */
[----:B------:R-:W-:Y:S02]  /*8c00*/  HADD2.F32 R15, -RZ, R6.H0_H0 ;  /* 0x20000006ff0f7230 */ /* 0x000fe40000004100 */
[----:B------:R-:W-:Y:S01]  /*8c10*/  FFMA.FTZ R29, R38, R14, R29 ;  /* 0x0000000e261d7223 */ /* 0x000fe2000001001d */
[----:B------:R-:W-:Y:S02]  /*8c20*/  HADD2.F32 R34, -RZ, R42.H1_H1 ;  /* 0x3000002aff227230 */ /* 0x000fe40000004100 */
[-C--:B------:R-:W-:Y:S01]  /*8c30*/  FFMA.FTZ R14, R31, R5.reuse, -R4 ;  /* 0x000000051f0e7223 */ /* 0x080fe20000010804 */
[----:B------:R-:W-:Y:S02]  /*8c40*/  HADD2.F32 R6, -RZ, R6.H1_H1 ;  /* 0x30000006ff067230 */ /* 0x000fe40000004100 */
[----:B------:R-:W-:Y:S01]  /*8c50*/  FFMA.FTZ R24, R35, R5, R8 ;  /* 0x0000000523187223 */ /* 0x000fe20000010008 */
[-C--:B------:R-:W-:Y:S01]  /*8c60*/  FMUL.FTZ R4, R37, R25.reuse ;  /* 0x0000001925047220 */ /* 0x080fe20000410000 */
[-C--:B------:R-:W-:Y:S01]  /*8c70*/  FMUL.FTZ R5, R36, R10.reuse ;  /* 0x0000000a24057220 */ /* 0x080fe20000410000 */
[----:B------:R-:W-:Y:S01]  /*8c80*/  FMUL.FTZ R32, R33, R25 ;  /* 0x0000001921207220 */ /* 0x000fe20000410000 */
[----:B------:R-:W-:Y:S01]  /*8c90*/  FMUL.FTZ R9, R34, R10 ;  /* 0x0000000a22097220 */ /* 0x000fe20000410000 */
[----:B------:R-:W-:-:S02]  /*8ca0*/  HADD2.F32 R26, -RZ, R11.H0_H0 ;  /* 0x2000000bff1a7230 */ /* 0x000fc40000004100 */
[----:B------:R-:W-:Y:S01]  /*8cb0*/  FFMA.FTZ R25, R33, R15, -R4 ;  /* 0x0000000f21197223 */ /* 0x000fe20000010804 */
[----:B------:R-:W-:Y:S01]  /*8cc0*/  FFMA.FTZ R10, R34, R6, -R5 ;  /* 0x00000006220a7223 */ /* 0x000fe20000010805 */
[----:B------:R-:W-:Y:S02]  /*8cd0*/  HADD2.F32 R11, -RZ, R11.H1_H1 ;  /* 0x3000000bff0b7230 */ /* 0x000fe40000004100 */
[----:B------:R-:W-:Y:S02]  /*8ce0*/  HADD2.F32 R34, -RZ, R41.H0_H0 ;  /* 0x20000029ff227230 */ /* 0x000fe40000004100 */
[----:B------:R-:W-:Y:S02]  /*8cf0*/  HADD2.F32 R8, -RZ, R0.H1_H1 ;  /* 0x30000000ff087230 */ /* 0x000fe40000004100 */
[----:B------:R-:W-:Y:S02]  /*8d00*/  HADD2.F32 R33, -RZ, R44.H1_H1 ;  /* 0x3000002cff217230 */ /* 0x000fe40000004100 */
[----:B------:R-:W-:-:S02]  /*8d10*/  HADD2.F32 R31, -RZ, R0.H0_H0 ;  /* 0x20000000ff1f7230 */ /* 0x000fc40000004100 */
[----:B------:R-:W-:Y:S01]  /*8d20*/  FFMA.FTZ R32, R37, R15, R32 ;  /* 0x0000000f25207223 */ /* 0x000fe20000010020 */
[--C-:B------:R-:W-:Y:S02]  /*8d30*/  HADD2.F32 R20, -RZ, R7.reuse.H0_H0 ;  /* 0x20000007ff147230 */ /* 0x100fe40000004100 */
[----:B------:R-:W-:Y:S01]  /*8d40*/  FFMA.FTZ R15, R36, R6, R9 ;  /* 0x00000006240f7223 */ /* 0x000fe20000010009 */
        /* <DEDUP_REMOVED lines=19> */
.L_x_4532:
[----:B------:R-:W-:Y:S05]  /*8e80*/  BSYNC B0 ;  /* 0x0000000000007941 */ /* 0x000fea0003800000 */
.L_x_4521:
[----:B------:R-:W-:Y:S01]  /*8e90*/  @!PT LDS RZ, [RZ] ;  /* 0x00000000fffff984 */ /* 0x000fe20000000800 */
[----:B------:R-:W-:Y:S01]  /*8ea0*/  @!PT LDS RZ, [RZ] ;  /* 0x00000000fffff984 */ /* 0x000fe20000000800 */
[----:B------:R-:W-:Y:S01]  /*8eb0*/  @!PT LDS RZ, [RZ] ;  /* 0x00000000fffff984 */ /* 0x000fe20000000800 */
[----:B------:R-:W-:Y:S01]  /*8ec0*/  @!PT LDS RZ, [RZ] ;  /* 0x00000000fffff984 */ /* 0x000fe20000000800 */
[----:B------:R4:W-:Y:S06]  /*8ed0*/  MEMBAR.ALL.CTA ;  /* 0x0000000000007992 */ /* 0x0009ec0000008000 */
[----:B----4-:R-:W4:Y:S01]  /*8ee0*/  FENCE.VIEW.ASYNC.S ;  /* 0x00000000000073c6 */ /* 0x010f220000000000 */
[----:B------:R-:W-:Y:S05]  /*8ef0*/  WARPSYNC.ALL ;  /* 0x0000000000007948 */ /* 0x000fea0003800000 */
[----:B----4-:R-:W-:Y:S06]  /*8f00*/  BAR.SYNC.DEFER_BLOCKING 0xd, 0x80 ;  /* 0x0342000000007b1d */ /* 0x010fec0000010000 */
.L_x_4518:
[----:B------:R-:W-:-:S13]  /*8f10*/  ISETP.NE.AND P0, PT, R188, 0x3, PT ;  /* 0x00000003bc00780c */ /* 0x000fda0003f05270 */
[----:B------:R-:W-:Y:S05]  /*8f20*/  @!P0 BRA `(.L_x_4542) ;  /* 0x0000000000048947 */ /* 0x000fea0003800000 */
[----:B------:R-:W-:Y:S01]  /*8f30*/  BPT.TRAP 0x1 ;  /* 0x000000040000795c */ /* 0x000fe20000300000 */
.L_x_4542:
[----:B------:R-:W-:Y:S01]  /*8f40*/  IMAD R13, R18, 0x8, R2 ;  /* 0x00000008120d7824 */ /* 0x000fe200078e0202 */
[----:B------:R-:W-:-:S04]  /*8f50*/  SHF.L.U32 R20, R23, 0x1f, RZ ;  /* 0x0000001f17147819 */ /* 0x000fc800000006ff */
[----:B------:R4:W0:Y:S01]  /*8f60*/  SYNCS.PHASECHK.TRANS64.TRYWAIT P1, [R13+URZ+0x38830], R20 ;  /* 0x038830140d0075a7 */ /* 0x000822000802017f */
[----:B------:R-:W-:Y:S05]  /*8f70*/  @!P0 BRA `(.L_x_4543) ;  /* 0x0000000000048947 */ /* 0x000fea0003800000 */
[----:B------:R-:W-:Y:S01]  /*8f80*/  BPT.TRAP 0x1 ;  /* 0x000000040000795c */ /* 0x000fe20000300000 */
.L_x_4543:
[C---:B--2---:R-:W-:Y:S02]  /*8f90*/  VIADD R0, R2.reuse, 0x22400 ;  /* 0x0002240002007836 */ /* 0x044fe40000000000 */
[----:B01-3--:R-:W-:-:S03]  /*8fa0*/  VIADD R3, R2, 0x20400 ;  /* 0x0002040002037836 */ /* 0x00bfc60000000000 */
        /* <DEDUP_REMOVED lines=8> */
.L_x_4544:
[----:B------:R-:W-:Y:S01]  /*9030*/  IMAD R10, R18, 0x200, R220 ;  /* 0x00000200120a7824 */ /* 0x000fe200078e02dc */
[----:B------:R-:W-:Y:S01]  /*9040*/  LOP3.LUT R8, R3, 0x10000, RZ, 0xfc, !PT ;  /* 0x0001000003087812 */ /* 0x000fe200078efcff */
[----:B------:R-:W-:Y:S01]  /*9050*/  IMAD.MOV.U32 R9, RZ, RZ, 0x40000040 ;  /* 0x40000040ff097424 */ /* 0x000fe200078e00ff */
[----:B------:R-:W-:Y:S05]  /*9060*/  WARPSYNC.ALL ;  /* 0x0000000000007948 */ /* 0x000fea0003800000 */
[----:B------:R-:W-:Y:S01]  /*9070*/  IMAD.MOV.U32 R11, RZ, RZ, 0x40000040 ;  /* 0x40000040ff0b7424 */ /* 0x000fe200078e00ff */
[C---:B------:R-:W-:Y:S01]  /*9080*/  R2UR UR4, R8.reuse ;  /* 0x00000000080472ca */ /* 0x040fe200000e0000 */
[----:B-----5:R-:W-:Y:S01]  /*9090*/  WARPGROUP.ARRIVE ;  /* 0x00000000000079c5 */ /* 0x020fe20000000000 */
[----:B------:R-:W-:Y:S01]  /*90a0*/  R2UR UR5, R9 ;  /* 0x00000000090572ca */ /* 0x000fe200000e0000 */
[----:B------:R-:W-:Y:S01]  /*90b0*/  VIADD R4, R8, 0x2 ;  /* 0x0000000208047836 */ /* 0x000fe20000000000 */
[C---:B------:R-:W-:Y:S01]  /*90c0*/  R2UR UR6, R10.reuse ;  /* 0x000000000a0672ca */ /* 0x040fe200000e0000 */
[----:B------:R-:W-:Y:S01]  /*90d0*/  VIADD R6, R10, 0x2 ;  /* 0x000000020a067836 */ /* 0x000fe20000000000 */
[----:B------:R-:W-:Y:S01]  /*90e0*/  R2UR UR7, R11 ;  /* 0x000000000b0772ca */ /* 0x000fe200000e0000 */
[----:B------:R-:W-:Y:S01]  /*90f0*/  IMAD.MOV.U32 R5, RZ, RZ, 0x40000040 ;  /* 0x40000040ff057424 */ /* 0x000fe200078e00ff */
[----:B------:R-:W-:Y:S01]  /*9100*/  SHF.L.U32 R3, R12, 0x1f, RZ ;  /* 0x0000001f0c037819 */ /* 0x000fe200000006ff */
[----:B------:R-:W-:Y:S01]  /*9110*/  IMAD.MOV.U32 R7, RZ, RZ, 0x40000040 ;  /* 0x40000040ff077424 */ /* 0x000fe200078e00ff */
[----:B------:R-:W-:Y:S01]  /*9120*/  BSSY B0, `(.L_x_4546) ;  /* 0x0000022000007945 */ /* 0x000fe20003800000 */
[----:B------:R-:W-:-:S02]  /*9130*/  VIADD R14, R10, 0x4 ;  /* 0x000000040a0e7836 */ /* 0x000fc40000000000 */
[----:B------:R-:W-:Y:S02]  /*9140*/  IMAD.MOV.U32 R15, RZ, RZ, 0x40000040 ;  /* 0x40000040ff0f7424 */ /* 0x000fe400078e00ff */
[----:B------:R-:W-:Y:S02]  /*9150*/  VIADD R10, R10, 0x6 ;  /* 0x000000060a0a7836 */ /* 0x000fe40000000000 */
[----:B------:R-:W-:Y:S02]  /*9160*/  IMAD.MOV.U32 R9, RZ, RZ, 0x40000040 ;  /* 0x40000040ff097424 */ /* 0x000fe400078e00ff */
[----:B------:R-:W-:Y:S01]  /*9170*/  HGMMA.64x64x16.F32 R24, gdesc[UR4], RZ, !UPT, gsb0 ;  /* 0x00e00000041879f0 */ /* 0x000fe2000c0008ff */
[----:B------:R-:W-:Y:S01]  /*9180*/  R2UR UR4, R4 ;  /* 0x00000000040472ca */ /* 0x000fe200000e0000 */
[----:B------:R-:W-:Y:S01]  /*9190*/  IMAD.MOV.U32 R11, RZ, RZ, 0x40000040 ;  /* 0x40000040ff0b7424 */ /* 0x000fe200078e00ff */
[----:B------:R-:W-:Y:S02]  /*91a0*/  R2UR UR5, R5 ;  /* 0x00000000050572ca */ /* 0x000fe400000e0000 */
[----:B------:R-:W-:Y:S01]  /*91b0*/  R2UR UR6, R6 ;  /* 0x00000000060672ca */ /* 0x000fe200000e0000 */
[C---:B------:R-:W-:Y:S01]  /*91c0*/  VIADD R6, R8.reuse, 0x4 ;  /* 0x0000000408067836 */ /* 0x040fe20000000000 */
[----:B------:R-:W-:Y:S01]  /*91d0*/  R2UR UR7, R7 ;  /* 0x00000000070772ca */ /* 0x000fe200000e0000 */
[----:B------:R-:W-:Y:S01]  /*91e0*/  IMAD.MOV.U32 R7, RZ, RZ, 0x40000040 ;  /* 0x40000040ff077424 */ /* 0x000fe200078e00ff */
[----:B------:R-:W-:Y:S01]  /*91f0*/  IADD3 R8, R8, 0x6, RZ ;  /* 0x0000000608087810 */ /* 0x000fe20007ffe0ff */
[----:B------:R-:W-:-:S02]  /*9200*/  WARPGROUP.DEPBAR.LE gsb0, 0x0 ;  /* 0x00008000000079c5 */ /* 0x000fc40000010000 */
        /* <DEDUP_REMOVED lines=17> */
[----:B------:R-:W1:Y:S02]  /*9320*/  SYNCS.PHASECHK.TRANS64.TRYWAIT P1, [R2+URZ+0x38810], R3 ;  /* 0x03881003020075a7 */ /* 0x000e64000802017f */
[----:B-1----:R-:W-:Y:S05]  /*9330*/  @!P1 BRA `(.L_x_4547) ;  /* 0x0000012400009947 */ /* 0x002fea0003800000 */
.L_x_4746:
[----:B------:R-:W-:Y:S05]  /*9340*/  BSYNC B0 ;  /* 0x0000000000007941 */ /* 0x000fea0003800000 */
.L_x_4546:
[----:B------:R-:W-:Y:S05]  /*9350*/  @!P0 BRA `(.L_x_4548) ;  /* 0x0000000000048947 */ /* 0x000fea0003800000 */
[----:B------:R-:W-:Y:S01]  /*9360*/  BPT.TRAP 0x1 ;  /* 0x000000040000795c */ /* 0x000fe20000300000 */
.L_x_4548:
[----:B------:R2:W3:Y:S01]  /*9370*/  SYNCS.PHASECHK.TRANS64.TRYWAIT P1, [R13+URZ+0x38850], R20 ;  /* 0x038850140d0075a7 */ /* 0x0004e2000802017f */
[----:B------:R-:W-:Y:S05]  /*9380*/  @!P0 BRA `(.L_x_4549) ;  /* 0x0000000000048947 */ /* 0x000fea0003800000 */
[----:B------:R-:W-:Y:S01]  /*9390*/  BPT.TRAP 0x1 ;  /* 0x000000040000795c */ /* 0x000fe20000300000 */
.L_x_4549:
[C---:B------:R-:W-:Y:S02]  /*93a0*/  VIADD R0, R2.reuse, 0x400 ;  /* 0x0000040002007836 */ /* 0x040fe40000000000 */
[----:B-1----:R-:W-:-:S03]  /*93b0*/  VIADD R3, R2, 0x26400 ;  /* 0x0002640002037836 */ /* 0x002fc60000000000 */
[----:B------:R-:W-:Y:S02]  /*93c0*/  SHF.R.U32.HI R0, RZ, 0x4, R0 ;  /* 0x00000004ff007819 */ /* 0x000fe40000011600 */
[----:B------:R-:W-:Y:S02]  /*93d0*/  SHF.R.U32.HI R3, RZ, 0x4, R3 ;  /* 0x00000004ff037819 */ /* 0x000fe40000011603 */
[----:B------:R-:W-:Y:S02]  /*93e0*/  LOP3.LUT R0, R0, 0x3fff, RZ, 0xc0, !PT ;  /* 0x00003fff00007812 */ /* 0x000fe400078ec0ff */
[----:B------:R-:W-:Y:S02]  /*93f0*/  LOP3.LUT R3, R3, 0x3fff, RZ, 0xc0, !PT ;  /* 0x00003fff03037812 */ /* 0x000fe400078ec0ff */
[----:B------:R-:W-:Y:S01]  /*9400*/  LOP3.LUT R221, R0, 0x10000, RZ, 0xfc, !PT ;  /* 0x0001000000dd7812 */ /* 0x000fe200078efcff */
[----:B---3--:R-:W-:Y:S06]  /*9410*/  @P1 BRA `(.L_x_4550) ;  /* 0x0000000000081947 */ /* 0x008fec0003800000 */
[----:B------:R-:W1:Y:S02]  /*9420*/  SYNCS.PHASECHK.TRANS64.TRYWAIT P1, [R13+URZ+0x38850], R20 ;  /* 0x038850140d0075a7 */ /* 0x000e64000802017f */
[----:B-1----:R-:W-:Y:S05]  /*9430*/  @!P1 BRA `(.L_x_4551) ;  /* 0x0000012000d49947 */ /* 0x002fea0003800000 */
.L_x_4550:
[----:B------:R-:W-:Y:S01]  /*9440*/  LOP3.LUT R0, R3, 0x10000, RZ, 0xfc, !PT ;  /* 0x0001000003007812 */ /* 0x000fe200078efcff */
[----:B------:R-:W-:Y:S01]  /*9450*/  IMAD R10, R18, 0x1000, R221 ;  /* 0x00001000120a7824 */ /* 0x000fe200078e02dd */
[----:B------:R-:W-:Y:S05]  /*9460*/  WARPSYNC.ALL ;  /* 0x0000000000007948 */ /* 0x000fea0003800000 */
[----:B------:R-:W-:Y:S01]  /*9470*/  IMAD.MOV.U32 R14, RZ, RZ, R0 ;  /* 0x000000ffff0e7224 */ /* 0x000fe200078e0000 */
[----:B------:R-:W-:Y:S01]  /*9480*/  R2UR UR6, R10 ;  /* 0x000000000a0672ca */ /* 0x000fe200000e0000 */
[----:B------:R-:W-:Y:S01]  /*9490*/  IMAD.MOV.U32 R15, RZ, RZ, 0x40000040 ;  /* 0x40000040ff0f7424 */ /* 0x000fe200078e00ff */
[----:B------:R-:W-:Y:S01]  /*94a0*/  WARPGROUP.ARRIVE ;  /* 0x00000000000079c5 */ /* 0x000fe20000000000 */
[----:B------:R-:W-:Y:S01]  /*94b0*/  IMAD.MOV.U32 R11, RZ, RZ, 0x40000040 ;  /* 0x40000040ff0b7424 */ /* 0x000fe200078e00ff */
[----:B------:R-:W-:Y:S01]  /*94c0*/  R2UR UR4, R14 ;  /* 0x000000000e0472ca */ /* 0x000fe200000e0000 */
[----:B------:R-:W-:Y:S01]  /*94d0*/  VIADD R14, R0, 0x2 ;  /* 0x00000002000e7836 */ /* 0x000fe20000000000 */
[----:B------:R-:W-:Y:S01]  /*94e0*/  R2UR UR5, R15 ;  /* 0x000000000f0572ca */ /* 0x000fe200000e0000 */
[----:B012-4-:R-:W-:Y:S01]  /*94f0*/  VIADD R20, R10, 0x2 ;  /* 0x000000020a147836 */ /* 0x017fe20000000000 */
[----:B------:R-:W-:Y:S01]  /*9500*/  R2UR UR7, R11 ;  /* 0x000000000b0772ca */ /* 0x000fe200000e0000 */
[----:B------:R-:W-:Y:S01]  /*9510*/  IMAD.MOV.U32 R15, RZ, RZ, 0x40000040 ;  /* 0x40000040ff0f7424 */ /* 0x000fe200078e00ff */
[----:B------:R-:W0:Y:S01]  /*9520*/  S2R R12, SR_TID.X ;  /* 0x00000000000c7919 */ /* 0x000e220000002100 */
[----:B------:R-:W-:-:S02]  /*9530*/  IMAD.MOV.U32 R21, RZ, RZ, 0x40000040 ;  /* 0x40000040ff157424 */ /* 0x000fc400078e00ff */
[----:B------:R-:W-:Y:S02]  /*9540*/  VIADD R56, R10, 0x800 ;  /* 0x000008000a387836 */ /* 0x000fe40000000000 */
[----:B------:R-:W-:-:S06]  /*9550*/  IMAD.MOV.U32 R57, RZ, RZ, 0x4 ;  /* 0x00000004ff397424 */ /* 0x000fcc00078e00ff */
[----:B------:R-:W-:Y:S01]  /*9560*/  HGMMA.64x64x16.F32 R24, gdesc[UR4], R24, gsb0 ;  /* 0x00e00000041879f0 */ /* 0x000fe20008000818 */
[----:B------:R-:W-:Y:S01]  /*9570*/  R2UR UR4, R14 ;  /* 0x000000000e0472ca */ /* 0x000fe200000e0000 */
[----:B------:R-:W-:Y:S01]  /*9580*/  VIADD R14, R0, 0x4 ;  /* 0x00000004000e7836 */ /* 0x000fe20000000000 */
[----:B------:R-:W-:Y:S01]  /*9590*/  R2UR UR5, R15 ;  /* 0x000000000f0572ca */ /* 0x000fe200000e0000 */
[----:B------:R-:W-:Y:S01]  /*95a0*/  IMAD.MOV.U32 R15, RZ, RZ, 0x40000040 ;  /* 0x40000040ff0f7424 */ /* 0x000fe200078e00ff */
[----:B------:R-:W-:Y:S01]  /*95b0*/  R2UR UR6, R20 ;  /* 0x00000000140672ca */ /* 0x000fe200000e0000 */
[----:B------:R-:W-:Y:S01]  /*95c0*/  VIADD R20, R10, 0x4 ;  /* 0x000000040a147836 */ /* 0x000fe20000000000 */
[----:B------:R-:W-:Y:S01]  /*95d0*/  R2UR UR7, R21 ;  /* 0x00000000150772ca */ /* 0x000fe200000e0000 */
[----:B------:R-:W-:Y:S01]  /*95e0*/  IMAD.MOV.U32 R21, RZ, RZ, 0x40000040 ;  /* 0x40000040ff157424 */ /* 0x000fe200078e00ff */
[----:B0-----:R-:W-:-:S05]  /*95f0*/  SHF.R.U32.HI R12, RZ, 0x7, R12 ;  /* 0x00000007ff0c7819 */ /* 0x001fca000001160c */
[----:B------:R0:W1:Y:S02]  /*9600*/  SHFL.IDX PT, R3, R12, RZ, 0x1f ;  /* 0x00001fff0c037589 */ /* 0x00006400000e0000 */
[----:B0-----:R-:W-:Y:S01]  /*9610*/  VIADD R12, R0, 0x800 ;  /* 0x00000800000c7836 */ /* 0x001fe20000000000 */
[----:B-1----:R-:W-:-:S04]  /*9620*/  ISETP.GT.AND P1, PT, R3, 0x7f, PT ;  /* 0x0000007f0300780c */ /* 0x002fc80003f24270 */
[----:B------:R-:W-:Y:S02]  /*9630*/  SEL R3, RZ, 0x2, !P1 ;  /* 0x00000002ff037807 */ /* 0x000fe40004800000 */
[C---:B------:R-:W-:Y:S02]  /*9640*/  SEL R11, R57.reuse, 0x2, P1 ;  /* 0x00000002390b7807 */ /* 0x040fe40000800000 */
[----:B------:R-:W-:Y:S01]  /*9650*/  SEL R57, R57, 0x6, !P1 ;  /* 0x0000000639397807 */ /* 0x000fe20004800000 */
[----:B------:R-:W-:Y:S02]  /*9660*/  WARPGROUP.DEPBAR.LE gsb0, 0x0 ;  /* 0x00008000000079c5 */ /* 0x000fe40000010000 */
[----:B------:R-:W-:-:S06]  /*9670*/  WARPGROUP.ARRIVE ;  /* 0x00000000000079c5 */ /* 0x000fcc0000000000 */
        /* <DEDUP_REMOVED lines=9> */
[----:B------:R-:W-:Y:S02]  /*9710*/  WARPGROUP.DEPBAR.LE gsb0, 0x0 ;  /* 0x00008000000079c5 */ /* 0x000fe40000010000 */
[----:B------:R-:W-:-:S09]  /*9720*/  WARPGROUP.ARRIVE ;  /* 0x00000000000079c5 */ /* 0x000fd20000000000 */
        /* <DEDUP_REMOVED lines=14> */
[----:B------:R-:W-:Y:S02]  /*9810*/  R2UR UR5, R15 ;  /* 0x000000000f0572ca */ /* 0x000fe400000e0000 */
[----:B------:R-:W-:Y:S01]  /*9820*/  R2UR UR6, R20 ;  /* 0x00000000140672ca */ /* 0x000fe200000e0000 */
[----:B------:R-:W-:Y:S01]  /*9830*/  VIADD R20, R10, 0x202 ;  /* 0x000002020a147836 */ /* 0x000fe20000000000 */
[----:B------:R-:W-:Y:S01]  /*9840*/  R2UR UR7, R21 ;  /* 0x00000000150772ca */ /* 0x000fe200000e0000 */
[----:B------:R-:W-:Y:S01]  /*9850*/  IMAD.MOV.U32 R21, RZ, RZ, 0x40000040 ;  /* 0x40000040ff157424 */ /* 0x000fe200078e00ff */
[----:B------:R-:W-:Y:S01]  /*9860*/  MOV R15, 0x40000040 ;  /* 0x40000040000f7802 */ /* 0x000fe20000000f00 */
[----:B------:R-:W-:-:S02]  /*9870*/  WARPGROUP.DEPBAR.LE gsb0, 0x0 ;  /* 0x00008000000079c5 */ /* 0x000fc40000010000 */
[----:B------:R-:W-:-:S08]  /*9880*/  WARPGROUP.ARRIVE ;  /* 0x00000000000079c5 */ /* 0x000fd00000000000 */
        /* <DEDUP_REMOVED lines=112> */
[----:B------:R-:W-:Y:S01]  /*9f90*/  IMAD.IADD R14, R3, 0x1, R56 ;  /* 0x00000001030e7824 */ /* 0x000fe200078e0238 */
[----:B------:R-:W-:Y:S01]  /*9fa0*/  R2UR UR5, R15 ;  /* 0x000000000f0572ca */ /* 0x000fe200000e0000 */
[----:B------:R-:W-:Y:S01]  /*9fb0*/  IMAD.MOV.U32 R15, RZ, RZ, 0x40000040 ;  /* 0x40000040ff0f7424 */ /* 0x000fe200078e00ff */
[----:B------:R-:W-:Y:S01]  /*9fc0*/  R2UR UR6, R20 ;  /* 0x00000000140672ca */ /* 0x000fe200000e0000 */
[----:B------:R-:W-:Y:S01]  /*9fd0*/  IMAD.IADD R20, R3, 0x1, R12 ;  /* 0x0000000103147824 */ /* 0x000fe200078e020c */
[----:B------:R-:W-:Y:S01]  /*9fe0*/  R2UR UR7, R21 ;  /* 0x00000000150772ca */ /* 0x000fe200000e0000 */
[----:B------:R-:W-:Y:S01]  /*9ff0*/  IMAD.MOV.U32 R21, RZ, RZ, 0x40000040 ;  /* 0x40000040ff157424 */ /* 0x000fe200078e00ff */
[----:B------:R-:W-:Y:S02]  /*a000*/  WARPGROUP.DEPBAR.LE gsb0, 0x0 ;  /* 0x00008000000079c5 */ /* 0x000fe40000010000 */
[----:B------:R-:W-:-:S09]  /*a010*/  WARPGROUP.ARRIVE ;  /* 0x00000000000079c5 */ /* 0x000fd20000000000 */
[----:B------:R-:W-:Y:S01]  /*a020*/  HGMMA.64x64x16.F32 R24, gdesc[UR4], R24, gsb0 ;  /* 0x00e00000041879f0 */ /* 0x000fe20008000818 */
[----:B------:R-:W-:Y:S01]  /*a030*/  R2UR UR6, R14 ;  /* 0x000000000e0672ca */ /* 0x000fe200000e0000 */
[--C-:B------:R-:W-:Y:S01]  /*a040*/  IMAD.IADD R14, R56, 0x1, R11.reuse ;  /* 0x00000001380e7824 */ /* 0x100fe200078e020b */
        /* <DEDUP_REMOVED lines=17> */
[----:B------:R-:W-:Y:S01]  /*a160*/  MOV R21, 0x40000040 ;  /* 0x4000004000157802 */ /* 0x000fe20000000f00 */
[----:B------:R-:W-:-:S03]  /*a170*/  VIADD R56, R10, 0xa00 ;  /* 0x00000a000a387836 */ /* 0x000fc60000000000 */
[----:B------:R-:W-:Y:S01]  /*a180*/  SEL R12, R12, 0x26, P1 ;  /* 0x000000260c0c7807 */ /* 0x000fe20000800000 */
[----:B------:R-:W-:Y:S02]  /*a190*/  WARPGROUP.DEPBAR.LE gsb0, 0x0 ;  /* 0x00008000000079c5 */ /* 0x000fe40000010000 */
[----:B------:R-:W-:-:S06]  /*a1a0*/  WARPGROUP.ARRIVE ;  /* 0x00000000000079c5 */ /* 0x000fcc0000000000 */
[----:B------:R-:W-:Y:S01]  /*a1b0*/  HGMMA.64x64x16.F32 R24, gdesc[UR4], R24, gsb0 ;  /* 0x00e00000041879f0 */ /* 0x000fe20008000818 */
[----:B------:R-:W-:Y:S01]  /*a1c0*/  R2UR UR4, R14 ;  /* 0x000000000e0472ca */ /* 0x000fe200000e0000 */
[----:B------:R-:W-:Y:S01]  /*a1d0*/  IMAD.MOV.U32 R14, RZ, RZ, 0xa00 ;  /* 0x00000a00ff0e7424 */ /* 0x000fe200078e00ff */
[----:B------:R-:W-:Y:S01]  /*a1e0*/  R2UR UR5, R15 ;  /* 0x000000000f0572ca */ /* 0x000fe200000e0000 */
[----:B------:R-:W-:Y:S01]  /*a1f0*/  IMAD.MOV.U32 R15, RZ, RZ, 0x40000040 ;  /* 0x40000040ff0f7424 */ /* 0x000fe200078e00ff */
[----:B------:R-:W-:Y:S02]  /*a200*/  R2UR UR6, R20 ;  /* 0x00000000140672ca */ /* 0x000fe400000e0000 */
[----:B------:R-:W-:Y:S02]  /*a210*/  R2UR UR7, R21 ;  /* 0x00000000150772ca */ /* 0x000fe400000e0000 */
[----:B------:R-:W-:Y:S02]  /*a220*/  SEL R14, R14, 0x980, P1 ;  /* 0x000009800e0e7807 */ /* 0x000fe40000800000 */
[----:B------:R-:W-:Y:S01]  /*a230*/  LOP3.LUT R21, R12, 0x6, RZ, 0xc0, !PT ;  /* 0x000000060c157812 */ /* 0x000fe200078ec0ff */
[----:B------:R-:W-:Y:S01]  /*a240*/  VIADD R12, R0, 0xa00 ;  /* 0x00000a00000c7836 */ /* 0x000fe20000000000 */
[----:B------:R-:W-:-:S04]  /*a250*/  LOP3.LUT R20, R14, 0xa00, RZ, 0xc0, !PT ;  /* 0x00000a000e147812 */ /* 0x000fc800078ec0ff */
[CC--:B------:R-:W-:Y:S02]  /*a260*/  IADD3 R14, R21.reuse, R20.reuse, R0 ;  /* 0x00000014150e7210 */ /* 0x0c0fe40007ffe000 */
[----:B------:R-:W-:Y:S01]  /*a270*/  IADD3 R20, R21, R20, R10 ;  /* 0x0000001415147210 */ /* 0x000fe20007ffe00a */
[----:B------:R-:W-:Y:S01]  /*a280*/  IMAD.MOV.U32 R21, RZ, RZ, 0x40000040 ;  /* 0x40000040ff157424 */ /* 0x000fe200078e00ff */
[----:B------:R-:W-:Y:S02]  /*a290*/  WARPGROUP.DEPBAR.LE gsb0, 0x0 ;  /* 0x00008000000079c5 */ /* 0x000fe40000010000 */
[----:B------:R-:W-:-:S06]  /*a2a0*/  WARPGROUP.ARRIVE ;  /* 0x00000000000079c5 */ /* 0x000fcc0000000000 */
        /* <DEDUP_REMOVED lines=30> */
[----:B------:R-:W-:Y:S02]  /*a490*/  IMAD.MOV.U32 R21, RZ, RZ, 0x40000040 ;  /* 0x40000040ff157424 */ /* 0x000fe400078e00ff */
[----:B------:R-:W-:-:S02]  /*a4a0*/  IMAD.MOV.U32 R12, RZ, RZ, 0x30 ;  /* 0x00000030ff0c7424 */ /* 0x000fc400078e00ff */
        /* <DEDUP_REMOVED lines=27> */
[----:B------:R-:W-:Y:S02]  /*a660*/  R2UR UR7, R21 ;  /* 0x00000000150772ca */ /* 0x000fe400000e0000 */
[----:B------:R-:W-:Y:S01]  /*a670*/  MOV R21, 0x40000040 ;  /* 0x4000004000157802 */ /* 0x000fe20000000f00 */
[----:B------:R-:W-:-:S02]  /*a680*/  WARPGROUP.DEPBAR.LE gsb0, 0x0 ;  /* 0x00008000000079c5 */ /* 0x000fc40000010000 */
[----:B------:R-:W-:-:S08]  /*a690*/  WARPGROUP.ARRIVE ;  /* 0x00000000000079c5 */ /* 0x000fd00000000000 */
        /* <DEDUP_REMOVED lines=50> */
[----:B------:R-:W-:-:S05]  /*a9c0*/  IMAD.MOV.U32 R3, RZ, RZ, 0x40 ;  /* 0x00000040ff037424 */ /* 0x000fca00078e00ff */
[----:B------:R-:W-:-:S04]  /*a9d0*/  SEL R3, R3, 0x3e, P1 ;  /* 0x0000003e03037807 */ /* 0x000fc80000800000 */
[----:B------:R-:W-:Y:S01]  /*a9e0*/  LOP3.LUT R3, R3, 0x6, RZ, 0xc0, !PT ;  /* 0x0000000603037812 */ /* 0x000fe200078ec0ff */
        /* <DEDUP_REMOVED lines=11> */
[----:B------:R-:W-:-:S04]  /*aaa0*/  MOV R11, 0x1000 ;  /* 0x00001000000b7802 */ /* 0x000fc80000000f00 */
[----:B------:R-:W-:-:S04]  /*aab0*/  SEL R11, R11, 0xf80, P1 ;  /* 0x00000f800b0b7807 */ /* 0x000fc80000800000 */
[----:B------:R-:W-:-:S04]  /*aac0*/  LOP3.LUT R11, R11, 0x1e00, RZ, 0xc0, !PT ;  /* 0x00001e000b0b7812 */ /* 0x000fc800078ec0ff */
[----:B------:R-:W-:Y:S01]  /*aad0*/  IADD3 R10, R3, R11, R10 ;  /* 0x0000000b030a7210 */ /* 0x000fe20007ffe00a */
        /* <DEDUP_REMOVED lines=14> */
[----:B------:R-:W-:Y:S02]  /*abc0*/  R2UR UR4, R14 ;  /* 0x000000000e0472ca */ /* 0x000fe400000e0000 */
[----:B------:R-:W-:Y:S01]  /*abd0*/  R2UR UR5, R15 ;  /* 0x000000000f0572ca */ /* 0x000fe200000e0000 */
[----:B------:R-:W-:Y:S01]  /*abe0*/  IMAD.MOV.U32 R15, RZ, RZ, 0x40000040 ;  /* 0x40000040ff0f7424 */ /* 0x000fe200078e00ff */
[----:B------:R-:W-:Y:S02]  /*abf0*/  R2UR UR6, R20 ;  /* 0x00000000140672ca */ /* 0x000fe400000e0000 */
[----:B------:R-:W-:Y:S02]  /*ac00*/  R2UR UR7, R21 ;  /* 0x00000000150772ca */ /* 0x000fe400000e0000 */
[----:B------:R-:W-:Y:S01]  /*ac10*/  IADD3 R14, R3, R11, R0 ;  /* 0x0000000b030e7210 */ /* 0x000fe20007ffe000 */
[----:B------:R-:W-:Y:S01]  /*ac20*/  IMAD.MOV.U32 R11, RZ, RZ, 0x40000040 ;  /* 0x40000040ff0b7424 */ /* 0x000fe200078e00ff */
[----:B------:R-:W-:-:S02]  /*ac30*/  WARPGROUP.DEPBAR.LE gsb0, 0x0 ;  /* 0x00008000000079c5 */ /* 0x000fc40000010000 */
[----:B------:R-:W-:-:S07]  /*ac40*/  WARPGROUP.ARRIVE ;  /* 0x00000000000079c5 */ /* 0x000fce0000000000 */
        /* <DEDUP_REMOVED lines=11> */
.L_x_4552:
[----:B------:R-:W-:Y:S01]  /*ad00*/  IMAD R10, R170, -0x40, R169 ;  /* 0xffffffc0aa0a7824 */ /* 0x000fe200078e02a9 */
[----:B------:R-:W-:Y:S01]  /*ad10*/  ULDC UR4, c[0x0][0xa80] ;  /* 0x0002a00000047ab9 */ /* 0x000fe20000000800 */
[----:B------:R-:W-:-:S03]  /*ad20*/  LOP3.LUT R219, R219, 0x2000000, RZ, 0xfc, !PT ;  /* 0x02000000dbdb7812 */ /* 0x000fc600078efcff */
        /* <DEDUP_REMOVED lines=57> */
[----:B------:R-:W-:Y:S02]  /*b0c0*/  FSEL R46, R46, -INF , P1 ;  /* 0xff8000002e2e7808 */ /* 0x000fe40000800000 */
        /* <DEDUP_REMOVED lines=10> */
[----:B------:R-:W-:-:S04]  /*b170*/  FMNMX.FTZ R3, R14, R3, !PT ;  /* 0x000000030e037209 */ /* 0x000fc80007810000 */
[----:B------:R-:W-:Y:S01]  /*b180*/  FMNMX.FTZ R11, R38, R3, !PT ;  /* 0x00000003260b7209 */ /* 0x000fe20007810000 */
[----:B------:R-:W-:-:S03]  /*b190*/  IMAD.U32 R3, RZ, RZ, UR4 ;  /* 0x00000004ff037e24 */ /* 0x000fc6000f8e00ff */
[----:B------:R-:W-:Y:S02]  /*b1a0*/  FMNMX.FTZ R11, R40, R11, !PT ;  /* 0x0000000b280b7209 */ /* 0x000fe40007810000 */
[----:B0-----:R-:W-:Y:S02]  /*b1b0*/  FMNMX.FTZ R21, R15, R10, !PT ;  /* 0x0000000a0f157209 */ /* 0x001fe40007810000 */
[----:B------:R-:W-:-:S03]  /*b1c0*/  FMNMX.FTZ R11, R42, R11, !PT ;  /* 0x0000000b2a0b7209 */ /* 0x000fc60007810000 */
[----:B------:R-:W0:Y:S01]  /*b1d0*/  SHFL.BFLY PT, R10, R21, 0x1, 0x1f ;  /* 0x0c201f00150a7f89 */ /* 0x000e2200000e0000 */
[----:B------:R-:W-:-:S04]  /*b1e0*/  FMNMX.FTZ R11, R20, R11, !PT ;  /* 0x0000000b140b7209 */ /* 0x000fc80007810000 */
[----:B------:R-:W-:-:S04]  /*b1f0*/  FMNMX.FTZ R11, R46, R11, !PT ;  /* 0x0000000b2e0b7209 */ /* 0x000fc80007810000 */
[----:B------:R-:W-:-:S04]  /*b200*/  FMNMX.FTZ R11, R48, R11, !PT ;  /* 0x0000000b300b7209 */ /* 0x000fc80007810000 */
[----:B------:R-:W-:Y:S02]  /*b210*/  FMNMX.FTZ R11, R50, R11, !PT ;  /* 0x0000000b320b7209 */ /* 0x000fe40007810000 */
[----:B0-----:R-:W-:-:S04]  /*b220*/  FMNMX.FTZ R10, R21, R10, !PT ;  /* 0x0000000a150a7209 */ /* 0x001fc80007810000 */
[C---:B------:R-:W-:Y:S01]  /*b230*/  FSETP.NEU.FTZ.AND P1, PT, R10.reuse, -INF , PT ;  /* 0xff8000000a00780b */ /* 0x040fe20003f3d000 */
[----:B------:R-:W-:-:S05]  /*b240*/  FMUL.FTZ R15, R10, R3 ;  /* 0x000000030a0f7220 */ /* 0x000fca0000410000 */
[----:B------:R-:W-:-:S05]  /*b250*/  FSEL R21, R15, RZ, P1 ;  /* 0x000000ff0f157208 */ /* 0x000fca0000800000 */
[-CC-:B------:R-:W-:Y:S01]  /*b260*/  FFMA.FTZ R152, R24, R3.reuse, -R21.reuse ;  /* 0x0000000318987223 */ /* 0x180fe20000010815 */
[----:B------:R-:W-:Y:S01]  /*b270*/  FSEL R24, R51, -INF , P4 ;  /* 0xff80000033187808 */ /* 0x000fe20002000000 */
        /* <DEDUP_REMOVED lines=15> */
[-CC-:B------:R-:W-:Y:S01]  /*b370*/  FFMA.FTZ R70, R70, R3.reuse, -R21.reuse ;  /* 0x0000000346467223 */ /* 0x180fe20000010815 */
[----:B------:R-:W1:Y:S01]  /*b380*/  SHFL.BFLY PT, R28, R15, 0x2, 0x1f ;  /* 0x0c401f000f1c7f89 */ /* 0x000e6200000e0000 */
[----:B------:R-:W-:-:S03]  /*b390*/  FFMA.FTZ R166, R52, R3, -R21 ;  /* 0x0000000334a67223 */ /* 0x000fc60000010815 */
[----:B------:R2:W-:Y:S01]  /*b3a0*/  MUFU.EX2 R154, R29 ;  /* 0x0000001d009a7308 */ /* 0x0005e20000000800 */
[----:B0-----:R-:W-:-:S07]  /*b3b0*/  FFMA.FTZ R25, R64, R3, -R21 ;  /* 0x0000000340197223 */ /* 0x001fce0000010815 */
[----:B------:R-:W-:Y:S01]  /*b3c0*/  MUFU.EX2 R33, R56 ;  /* 0x0000003800217308 */ /* 0x000fe20000000800 */
[-CC-:B--2---:R-:W-:Y:S01]  /*b3d0*/  FFMA.FTZ R29, R66, R3.reuse, -R21.reuse ;  /* 0x00000003421d7223 */ /* 0x184fe20000010815 */
[----:B------:R-:W-:-:S06]  /*b3e0*/  FFMA.FTZ R21, R74, R3, -R21 ;  /* 0x000000034a157223 */ /* 0x000fcc0000010815 */
[----:B------:R-:W-:Y:S01]  /*b3f0*/  MUFU.EX2 R32, R32 ;  /* 0x0000002000207308 */ /* 0x000fe20000000800 */
[----:B-1----:R-:W-:-:S07]  /*b400*/  FMNMX.FTZ R28, R15, R28, !PT ;  /* 0x0000001c0f1c7209 */ /* 0x002fce0007810000 */
[----:B------:R-:W0:Y:S01]  /*b410*/  MUFU.EX2 R35, R58 ;  /* 0x0000003a00237308 */ /* 0x000e220000000800 */
[----:B------:R-:W1:Y:S07]  /*b420*/  SHFL.BFLY PT, R15, R28, 0x1, 0x1f ;  /* 0x0c201f001c0f7f89 */ /* 0x000e6e00000e0000 */
[----:B------:R-:W-:Y:S08]  /*b430*/  MUFU.EX2 R158, R158 ;  /* 0x0000009e009e7308 */ /* 0x000ff00000000800 */
[----:B------:R-:W-:Y:S01]  /*b440*/  MUFU.EX2 R11, R11 ;  /* 0x0000000b000b7308 */ /* 0x000fe20000000800 */
[----:B0-----:R-:W-:-:S07]  /*b450*/  F2FP.F16.F32.PACK_AB R156, R35, R32 ;  /* 0x00000020239c723e */ /* 0x001fce00000000ff */
[----:B------:R0:W-:Y:S01]  /*b460*/  MUFU.EX2 R39, R21 ;  /* 0x0000001500277308 */ /* 0x0001e20000000800 */
[----:B-1----:R-:W-:-:S04]  /*b470*/  FMNMX.FTZ R168, R28, R15, !PT ;  /* 0x0000000f1ca87209 */ /* 0x002fc80007810000 */
[C---:B------:R-:W-:Y:S01]  /*b480*/  FSETP.NEU.FTZ.AND P1, PT, R168.reuse, -INF , PT ;  /* 0xff800000a800780b */ /* 0x040fe20003f3d000 */
[----:B------:R-:W-:Y:S02]  /*b490*/  FMUL.FTZ R15, R168, R3 ;  /* 0x00000003a80f7220 */ /* 0x000fe40000410000 */
[----:B------:R-:W-:Y:S01]  /*b4a0*/  MUFU.EX2 R160, R160 ;  /* 0x000000a000a07308 */ /* 0x000fe20000000800 */
[----:B0-----:R-:W-:Y:S02]  /*b4b0*/  IMAD.MOV.U32 R21, RZ, RZ, 0x40000040 ;  /* 0x40000040ff157424 */ /* 0x001fe400078e00ff */
[----:B------:R-:W-:-:S03]  /*b4c0*/  FSEL R15, R15, RZ, P1 ;  /* 0x000000ff0f0f7208 */ /* 0x000fc60000800000 */
[----:B------:R-:W-:Y:S02]  /*b4d0*/  R2UR UR11, R21 ;  /* 0x00000000150b72ca */ /* 0x000fe400000e0000 */
[-CC-:B------:R-:W-:Y:S01]  /*b4e0*/  FFMA.FTZ R26, R26, R3.reuse, -R15.reuse ;  /* 0x000000031a1a7223 */ /* 0x180fe2000001080f */
[-CC-:B------:R-:W-:Y:S01]  /*b4f0*/  FFMA.FTZ R27, R27, R3.reuse, -R15.reuse ;  /* 0x000000031b1b7223 */ /* 0x180fe2000001080f */
[-CC-:B------:R-:W-:Y:S01]  /*b500*/  FFMA.FTZ R30, R30, R3.reuse, -R15.reuse ;  /* 0x000000031e1e7223 */ /* 0x180fe2000001080f */
[-CC-:B------:R-:W-:Y:S01]  /*b510*/  FFMA.FTZ R28, R12, R3.reuse, -R15.reuse ;  /* 0x000000030c1c7223 */ /* 0x180fe2000001080f */
[----:B------:R-:W-:Y:S02]  /*b520*/  VIADD R12, R13, 0x38840 ;  /* 0x000388400d0c7836 */ /* 0x000fe40000000000 */
[-CC-:B------:R-:W-:Y:S01]  /*b530*/  FFMA.FTZ R34, R34, R3.reuse, -R15.reuse ;  /* 0x0000000322227223 */ /* 0x180fe2000001080f */
[----:B------:R-:W-:Y:S01]  /*b540*/  MUFU.EX2 R26, R26 ;  /* 0x0000001a001a7308 */ /* 0x000fe20000000800 */
[-CC-:B------:R-:W-:Y:S01]  /*b550*/  FFMA.FTZ R14, R14, R3.reuse, -R15.reuse ;  /* 0x000000030e0e7223 */ /* 0x180fe2000001080f */
[-CC-:B------:R-:W-:Y:S01]  /*b560*/  FFMA.FTZ R38, R38, R3.reuse, -R15.reuse ;  /* 0x0000000326267223 */ /* 0x180fe2000001080f */
[----:B------:R-:W-:Y:S01]  /*b570*/  PRMT R12, R189, 0x654, R12 ;  /* 0x00000654bd0c7816 */ /* 0x000fe2000000000c */
[-CC-:B------:R-:W-:Y:S01]  /*b580*/  FFMA.FTZ R40, R40, R3.reuse, -R15.reuse ;  /* 0x0000000328287223 */ /* 0x180fe2000001080f */
[-CC-:B------:R-:W-:Y:S01]  /*b590*/  FFMA.FTZ R42, R42, R3.reuse, -R15.reuse ;  /* 0x000000032a2a7223 */ /* 0x180fe2000001080f */
[-CC-:B------:R-:W-:Y:S01]  /*b5a0*/  FFMA.FTZ R46, R46, R3.reuse, -R15.reuse ;  /* 0x000000032e2e7223 */ /* 0x180fe2000001080f */
[----:B------:R0:W-:Y:S01]  /*b5b0*/  SYNCS.ARRIVE.TRANS64.RED.A1T0 RZ, [R12+URZ], RZ ;  /* 0x000000ff0cff79a7 */ /* 0x0001e2000810043f */
[----:B------:R-:W1:Y:S01]  /*b5c0*/  MUFU.EX2 R27, R27 ;  /* 0x0000001b001b7308 */ /* 0x000e620000000800 */
[-CC-:B------:R-:W-:Y:S01]  /*b5d0*/  FFMA.FTZ R48, R48, R3.reuse, -R15.reuse ;  /* 0x0000000330307223 */ /* 0x180fe2000001080f */
[-CC-:B------:R-:W-:Y:S01]  /*b5e0*/  FFMA.FTZ R50, R50, R3.reuse, -R15.reuse ;  /* 0x0000000332327223 */ /* 0x180fe2000001080f */
[-CC-:B------:R-:W-:Y:S01]  /*b5f0*/  FFMA.FTZ R24, R24, R3.reuse, -R15.reuse ;  /* 0x0000000318187223 */ /* 0x180fe2000001080f */
[-CC-:B------:R-:W-:Y:S01]  /*b600*/  FFMA.FTZ R54, R54, R3.reuse, -R15.reuse ;  /* 0x0000000336367223 */ /* 0x180fe2000001080f */
[-CC-:B------:R-:W-:Y:S01]  /*b610*/  FFMA.FTZ R72, R72, R3.reuse, -R15.reuse ;  /* 0x0000000348487223 */ /* 0x180fe2000001080f */
[----:B------:R-:W-:Y:S01]  /*b620*/  R2UR UR15, R21 ;  /* 0x00000000150f72ca */ /* 0x000fe200000e0000 */
[----:B0-----:R-:W-:Y:S01]  /*b630*/  FFMA.FTZ R12, R20, R3, -R15 ;  /* 0x00000003140c7223 */ /* 0x001fe2000001080f */
[----:B------:R-:W0:Y:S01]  /*b640*/  MUFU.EX2 R30, R30 ;  /* 0x0000001e001e7308 */ /* 0x000e220000000800 */
[----:B------:R-:W-:-:S05]  /*b650*/  IMAD.MOV.U32 R15, RZ, RZ, 0x40000040 ;  /* 0x40000040ff0f7424 */ /* 0x000fca00078e00ff */
[----:B------:R-:W-:Y:S01]  /*b660*/  R2UR UR7, R15 ;  /* 0x000000000f0772ca */ /* 0x000fe200000e0000 */
[----:B------:R-:W-:Y:S01]  /*b670*/  FADD.FTZ R15, R152, R31 ;  /* 0x0000001f980f7221 */ /* 0x000fe20000010000 */
[----:B------:R0:W2:Y:S01]  /*b680*/  MUFU.EX2 R155, R28 ;  /* 0x0000001c009b7308 */ /* 0x0000a20000000800 */
[----:B-1----:R-:W-:Y:S01]  /*b690*/  FADD.FTZ R41, R26, R27 ;  /* 0x0000001b1a297221 */ /* 0x002fe20000010000 */
[----:B------:R-:W-:Y:S02]  /*b6a0*/  F2FP.F16.F32.PACK_AB R152, R31, R152 ;  /* 0x000000981f98723e */ /* 0x000fe400000000ff */
[----:B------:R-:W-:-:S04]  /*b6b0*/  F2FP.F16.F32.PACK_AB R153, R27, R26 ;  /* 0x0000001a1b99723e */ /* 0x000fc800000000ff */
[----:B------:R-:W1:Y:S01]  /*b6c0*/  MUFU.EX2 R34, R34 ;  /* 0x0000002200227308 */ /* 0x000e620000000800 */
[----:B0-----:R-:W-:-:S07]  /*b6d0*/  FADD.FTZ R28, R30, R41 ;  /* 0x000000291e1c7221 */ /* 0x001fce0000010000 */
[----:B------:R0:W3:Y:S01]  /*b6e0*/  MUFU.EX2 R157, R14 ;  /* 0x0000000e009d7308 */ /* 0x0000e20000000800 */
[C---:B--2---:R-:W-:Y:S01]  /*b6f0*/  FADD.FTZ R41, R155.reuse, R28 ;  /* 0x0000001c9b297221 */ /* 0x044fe20000010000 */
[----:B------:R-:W-:-:S06]  /*b700*/  F2FP.F16.F32.PACK_AB R155, R155, R30 ;  /* 0x0000001e9b9b723e */ /* 0x000fcc00000000ff */
[----:B------:R2:W-:Y:S01]  /*b710*/  MUFU.EX2 R161, R12 ;  /* 0x0000000c00a17308 */ /* 0x0005e20000000800 */
[----:B0-----:R-:W-:Y:S02]  /*b720*/  IMAD R14, R18, 0x1000, R219 ;  /* 0x00001000120e7824 */ /* 0x001fe400078e02db */
[----:B-1----:R-:W-:Y:S02]  /*b730*/  FADD.FTZ R28, R34, R41 ;  /* 0x00000029221c7221 */ /* 0x002fe40000010000 */
[C---:B------:R-:W-:Y:S01]  /*b740*/  VIADD R20, R14.reuse, 0x80 ;  /* 0x000000800e147836 */ /* 0x040fe20000000000 */
[----:B------:R-:W-:Y:S02]  /*b750*/  R2UR UR6, R14 ;  /* 0x000000000e0672ca */ /* 0x000fe400000e0000 */
[----:B------:R-:W0:Y:S01]  /*b760*/  MUFU.EX2 R38, R38 ;  /* 0x0000002600267308 */ /* 0x000e220000000800 */
[----:B--2---:R-:W-:Y:S01]  /*b770*/  FADD.FTZ R12, R154, R15 ;  /* 0x0000000f9a0c7221 */ /* 0x004fe20000010000 */
[----:B------:R-:W-:Y:S01]  /*b780*/  R2UR UR10, R20 ;  /* 0x00000000140a72ca */ /* 0x000fe200000e0000 */
[----:B------:R-:W-:-:S02]  /*b790*/  VIADD R20, R14, 0x100 ;  /* 0x000001000e147836 */ /* 0x000fc40000000000 */
[----:B---3--:R-:W-:Y:S01]  /*b7a0*/  FADD.FTZ R41, R157, R28 ;  /* 0x0000001c9d297221 */ /* 0x008fe20000010000 */
[C---:B------:R-:W-:Y:S01]  /*b7b0*/  FADD.FTZ R15, R33.reuse, R12 ;  /* 0x0000000c210f7221 */ /* 0x040fe20000010000 */
[----:B------:R-:W-:Y:S01]  /*b7c0*/  VIADD R14, R14, 0x180 ;  /* 0x000001800e0e7836 */ /* 0x000fe20000000000 */
[----:B------:R-:W-:Y:S01]  /*b7d0*/  F2FP.F16.F32.PACK_AB R154, R33, R154 ;  /* 0x0000009a219a723e */ /* 0x000fe200000000ff */
[----:B------:R-:W1:Y:S01]  /*b7e0*/  MUFU.EX2 R159, R40 ;  /* 0x00000028009f7308 */ /* 0x000e620000000800 */
[----:B------:R-:W-:Y:S01]  /*b7f0*/  FADD.FTZ R12, R32, R15 ;  /* 0x0000000f200c7221 */ /* 0x000fe20000010000 */
[----:B------:R-:W-:Y:S01]  /*b800*/  IMAD.MOV.U32 R15, RZ, RZ, 0x40000040 ;  /* 0x40000040ff0f7424 */ /* 0x000fe200078e00ff */
[----:B------:R-:W-:Y:S01]  /*b810*/  R2UR UR18, R14 ;  /* 0x000000000e1272ca */ /* 0x000fe200000e0000 */
[----:B------:R-:W-:Y:S01]  /*b820*/  BAR.SYNC.DEFER_BLOCKING 0xf, 0x100 ;  /* 0x03c4000000007b1d */ /* 0x000fe20000010000 */
[----:B------:R-:W-:Y:S01]  /*b830*/  FADD.FTZ R21, R35, R12 ;  /* 0x0000000c23157221 */ /* 0x000fe20000010000 */
[----:B------:R-:W-:-:S02]  /*b840*/  F2FP.F16.F32.PACK_AB R157, R157, R34 ;  /* 0x000000229d9d723e */ /* 0x000fc400000000ff */
[----:B------:R-:W-:Y:S01]  /*b850*/  R2UR UR19, R15 ;  /* 0x000000000f1372ca */ /* 0x000fe200000e0000 */
[----:B------:R-:W-:Y:S01]  /*b860*/  FADD.FTZ R12, R158, R21 ;  /* 0x000000159e0c7221 */ /* 0x000fe20000010000 */
[----:B------:R-:W2:Y:S01]  /*b870*/  MUFU.EX2 R42, R42 ;  /* 0x0000002a002a7308 */ /* 0x000ea20000000800 */
[----:B0-----:R-:W-:Y:S01]  /*b880*/  FADD.FTZ R14, R38, R41 ;  /* 0x00000029260e7221 */ /* 0x001fe20000010000 */
[C---:B------:R-:W-:Y:S01]  /*b890*/  F2FP.F16.F32.PACK_AB R158, R11.reuse, R158 ;  /* 0x0000009e0b9e723e */ /* 0x040fe200000000ff */
[----:B------:R-:W-:Y:S01]  /*b8a0*/  FADD.FTZ R15, R11, R12 ;  /* 0x0000000c0b0f7221 */ /* 0x000fe20000010000 */
[----:B------:R-:W-:Y:S01]  /*b8b0*/  R2UR UR14, R20 ;  /* 0x00000000140e72ca */ /* 0x000fe200000e0000 */
[----:B-1----:R-:W-:-:S03]  /*b8c0*/  FADD.FTZ R21, R159, R14 ;  /* 0x0000000e9f157221 */ /* 0x002fc60000010000 */
[----:B------:R-:W0:Y:S01]  /*b8d0*/  MUFU.EX2 R25, R25 ;  /* 0x0000001900197308 */ /* 0x000e220000000800 */
[----:B------:R-:W-:Y:S01]  /*b8e0*/  FADD.FTZ R12, R160, R15 ;  /* 0x0000000fa00c7221 */ /* 0x000fe20000010000 */
[----:B------:R-:W-:-:S06]  /*b8f0*/  F2FP.F16.F32.PACK_AB R159, R159, R38 ;  /* 0x000000269f9f723e */ /* 0x000fcc00000000ff */
[----:B------:R-:W1:Y:S01]  /*b900*/  MUFU.EX2 R162, R162 ;  /* 0x000000a200a27308 */ /* 0x000e620000000800 */
[----:B--2---:R-:W-:Y:S01]  /*b910*/  FADD.FTZ R14, R42, R21 ;  /* 0x000000152a0e7221 */ /* 0x004fe20000010000 */
[----:B------:R2:W-:Y:S03]  /*b920*/  STSM.16.M88.4 [R225+0x36400], R152 ;  /* 0x03640098e1007844 */ /* 0x0005e60000000200 */
[C---:B------:R-:W-:Y:S01]  /*b930*/  FADD.FTZ R21, R161.reuse, R14 ;  /* 0x0000000ea1157221 */ /* 0x040fe20000010000 */
[----:B------:R-:W-:Y:S01]  /*b940*/  F2FP.F16.F32.PACK_AB R161, R161, R42 ;  /* 0x0000002aa1a1723e */ /* 0x000fe200000000ff */
[----:B------:R2:W-:Y:S01]  /*b950*/  STSM.16.M88.4 [R228], R156 ;  /* 0x0000009ce4007844 */ /* 0x0005e20000000200 */
[----:B------:R-:W3:Y:S01]  /*b960*/  MUFU.EX2 R46, R46 ;  /* 0x0000002e002e7308 */ /* 0x000ee20000000800 */
[C---:B0-----:R-:W-:Y:S01]  /*b970*/  FADD.FTZ R15, R25.reuse, R12 ;  /* 0x0000000c190f7221 */ /* 0x041fe20000010000 */
[----:B------:R-:W-:-:S06]  /*b980*/  F2FP.F16.F32.PACK_AB R160, R25, R160 ;  /* 0x000000a019a0723e */ /* 0x000fcc00000000ff */
[----:B------:R-:W0:Y:S01]  /*b990*/  MUFU.EX2 R29, R29 ;  /* 0x0000001d001d7308 */ /* 0x000e220000000800 */
[----:B-1----:R-:W-:-:S07]  /*b9a0*/  FADD.FTZ R12, R162, R15 ;  /* 0x0000000fa20c7221 */ /* 0x002fce0000010000 */
[----:B------:R-:W1:Y:S01]  /*b9b0*/  MUFU.EX2 R163, R48 ;  /* 0x0000003000a37308 */ /* 0x000e620000000800 */
[----:B---3--:R-:W-:-:S07]  /*b9c0*/  FADD.FTZ R14, R46, R21 ;  /* 0x000000152e0e7221 */ /* 0x008fce0000010000 */
[----:B------:R-:W3:Y:S01]  /*b9d0*/  MUFU.EX2 R164, R164 ;  /* 0x000000a400a47308 */ /* 0x000ee20000000800 */
[C---:B0-----:R-:W-:Y:S01]  /*b9e0*/  FADD.FTZ R11, R29.reuse, R12 ;  /* 0x0000000c1d0b7221 */ /* 0x041fe20000010000 */
[----:B------:R-:W-:-:S06]  /*b9f0*/  F2FP.F16.F32.PACK_AB R162, R29, R162 ;  /* 0x000000a21da2723e */ /* 0x000fcc00000000ff */
[----:B------:R-:W0:Y:S01]  /*ba00*/  MUFU.EX2 R50, R50 ;  /* 0x0000003200327308 */ /* 0x000e220000000800 */
[C---:B-1----:R-:W-:Y:S01]  /*ba10*/  FADD.FTZ R15, R163.reuse, R14 ;  /* 0x0000000ea30f7221 */ /* 0x042fe20000010000 */
[----:B------:R-:W-:-:S05]  /*ba20*/  F2FP.F16.F32.PACK_AB R163, R163, R46 ;  /* 0x0000002ea3a3723e */ /* 0x000fca00000000ff */
[----:B------:R2:W-:Y:S01]  /*ba30*/  STSM.16.M88.4 [R226], R160 ;  /* 0x000000a0e2007844 */ /* 0x0005e20000000200 */
[----:B------:R-:W1:Y:S01]  /*ba40*/  MUFU.EX2 R37, R70 ;  /* 0x0000004600257308 */ /* 0x000e620000000800 */
[----:B---3--:R-:W-:-:S07]  /*ba50*/  FADD.FTZ R12, R164, R11 ;  /* 0x0000000ba40c7221 */ /* 0x008fce0000010000 */
[----:B------:R-:W3:Y:S01]  /*ba60*/  MUFU.EX2 R165, R24 ;  /* 0x0000001800a57308 */ /* 0x000ee20000000800 */
[----:B0-----:R-:W-:-:S07]  /*ba70*/  FADD.FTZ R14, R50, R15 ;  /* 0x0000000f320e7221 */ /* 0x001fce0000010000 */
[----:B------:R-:W0:Y:S01]  /*ba80*/  MUFU.EX2 R166, R166 ;  /* 0x000000a600a67308 */ /* 0x000e220000000800 */
[C---:B-1----:R-:W-:Y:S01]  /*ba90*/  FADD.FTZ R11, R37.reuse, R12 ;  /* 0x0000000c250b7221 */ /* 0x042fe20000010000 */
[----:B------:R-:W-:-:S06]  /*baa0*/  F2FP.F16.F32.PACK_AB R164, R37, R164 ;  /* 0x000000a425a4723e */ /* 0x000fcc00000000ff */
[----:B------:R-:W1:Y:S01]  /*bab0*/  MUFU.EX2 R54, R54 ;  /* 0x0000003600367308 */ /* 0x000e620000000800 */
[C---:B---3--:R-:W-:Y:S01]  /*bac0*/  FADD.FTZ R15, R165.reuse, R14 ;  /* 0x0000000ea50f7221 */ /* 0x048fe20000010000 */
[----:B------:R-:W-:-:S06]  /*bad0*/  F2FP.F16.F32.PACK_AB R165, R165, R50 ;  /* 0x00000032a5a5723e */ /* 0x000fcc00000000ff */
[----:B------:R-:W3:Y:S01]  /*bae0*/  MUFU.EX2 R167, R72 ;  /* 0x0000004800a77308 */ /* 0x000ee20000000800 */
[----:B0-----:R-:W-:Y:S01]  /*baf0*/  FADD.FTZ R12, R166, R11 ;  /* 0x0000000ba60c7221 */ /* 0x001fe20000010000 */
[----:B------:R-:W-:-:S03]  /*bb00*/  F2FP.F16.F32.PACK_AB R166, R39, R166 ;  /* 0x000000a627a6723e */ /* 0x000fc600000000ff */
[----:B------:R-:W-:Y:S01]  /*bb10*/  FADD.FTZ R11, R39, R12 ;  /* 0x0000000c270b7221 */ /* 0x000fe20000010000 */
[----:B-1----:R-:W-:-:S04]  /*bb20*/  FADD.FTZ R14, R54, R15 ;  /* 0x0000000f360e7221 */ /* 0x002fc80000010000 */
[C---:B---3--:R-:W-:Y:S01]  /*bb30*/  FADD.FTZ R12, R167.reuse, R14 ;  /* 0x0000000ea70c7221 */ /* 0x048fe20000010000 */
[----:B------:R-:W-:-:S05]  /*bb40*/  F2FP.F16.F32.PACK_AB R167, R167, R54 ;  /* 0x00000036a7a7723e */ /* 0x000fca00000000ff */
[----:B------:R2:W-:Y:S01]  /*bb50*/  STSM.16.M88.4 [R227], R164 ;  /* 0x000000a4e3007844 */ /* 0x0005e20000000200 */
        /* <DEDUP_REMOVED lines=23> */
[----:B--2---:R-:W-:Y:S05]  /*bcd0*/  @!P0 BRA `(.L_x_4553) ;  /* 0x0000000000048947 */ /* 0x004fea0003800000 */
[----:B------:R-:W-:Y:S01]  /*bce0*/  BPT.TRAP 0x1 ;  /* 0x000000040000795c */ /* 0x000fe20000300000 */
.L_x_4553:
[----:B------:R-:W-:Y:S01]  /*bcf0*/  ISETP.GE.AND P1, PT, R169, 0x41, PT ;  /* 0x00000041a900780c */ /* 0x000fe20003f26270 */
[----:B------:R-:W-:Y:S01]  /*bd00*/  VIADD R13, R13, 0x38860 ;  /* 0x000388600d0d7836 */ /* 0x000fe20000000000 */
[----:B------:R-:W-:Y:S01]  /*bd10*/  ULDC UR36, c[0x0][0xa80] ;  /* 0x0002a00000247ab9 */ /* 0x000fe20000000800 */
[----:B------:R-:W-:Y:S03]  /*bd20*/  BSSY B0, `(.L_x_4554) ;  /* 0x000033a000007945 */ /* 0x000fe60003800000 */
[----:B------:R-:W-:-:S04]  /*bd30*/  PRMT R13, R189, 0x654, R13 ;  /* 0x00000654bd0d7816 */ /* 0x000fc8000000000d */
[----:B------:R0:W-:Y:S03]  /*bd40*/  SYNCS.ARRIVE.TRANS64.RED.A1T0 RZ, [R13+URZ], RZ ;  /* 0x000000ff0dff79a7 */ /* 0x0001e6000810043f */
[----:B------:R-:W-:Y:S05]  /*bd50*/  @!P1 BRA `(.L_x_4555) ;  /* 0x0000003000d89947 */ /* 0x000fea0003800000 */
[----:B0-----:R-:W-:Y:S02]  /*bd60*/  VIADD R13, R170, 0xfffffffe ;  /* 0xfffffffeaa0d7836 */ /* 0x001fe40000000000 */
[----:B------:R-:W-:Y:S02]  /*bd70*/  IMAD.MOV.U32 R15, RZ, RZ, R168 ;  /* 0x000000ffff0f7224 */ /* 0x000fe400078e00a8 */
[----:B------:R-:W-:Y:S02]  /*bd80*/  IMAD.MOV.U32 R21, RZ, RZ, R10 ;  /* 0x000000ffff157224 */ /* 0x000fe400078e000a */
[----:B------:R-:W-:-:S07]  /*bd90*/  IMAD.MOV.U32 R20, RZ, RZ, R18 ;  /* 0x000000ffff147224 */ /* 0x000fce00078e0012 */
.L_x_4568:
[----:B------:R-:W-:Y:S02]  /*bda0*/  VIADD R18, R20, 0x1 ;  /* 0x0000000114127836 */ /* 0x000fe40000000000 */
[----:B------:R-:W-:Y:S02]  /*bdb0*/  IMAD.MOV.U32 R3, RZ, RZ, R13 ;  /* 0x000000ffff037224 */ /* 0x000fe400078e000d */
[----:B------:R-:W-:Y:S01]  /*bdc0*/  VIADD R13, R13, 0xffffffff ;  /* 0xffffffff0d0d7836 */ /* 0x000fe20000000000 */
[C---:B------:R-:W-:Y:S02]  /*bdd0*/  ISETP.NE.AND P2, PT, R18.reuse, 0x2, PT ;  /* 0x000000021200780c */ /* 0x040fe40003f45270 */
[----:B------:R-:W-:Y:S02]  /*bde0*/  ISETP.GT.AND P1, PT, R3, RZ, PT ;  /* 0x000000ff0300720c */ /* 0x000fe40003f24270 */
[----:B------:R-:W-:Y:S02]  /*bdf0*/  SEL R3, RZ, 0x1, P2 ;  /* 0x00000001ff037807 */ /* 0x000fe40001000000 */
[----:B------:R-:W-:-:S02]  /*be00*/  SEL R18, R18, RZ, P2 ;  /* 0x000000ff12127207 */ /* 0x000fc40001000000 */
[----:B------:R-:W-:Y:S01]  /*be10*/  LOP3.LUT R23, R23, R3, RZ, 0x3c, !PT ;  /* 0x0000000317177212 */ /* 0x000fe200078e3cff */
[----:B-1----:R-:W-:Y:S06]  /*be20*/  @!P0 BRA `(.L_x_4556) ;  /* 0x0000000000048947 */ /* 0x002fec0003800000 */
[----:B------:R-:W-:Y:S01]  /*be30*/  BPT.TRAP 0x1 ;  /* 0x000000040000795c */ /* 0x000fe20000300000 */
.L_x_4556:
[----:B------:R-:W-:Y:S01]  /*be40*/  IMAD R14, R18, 0x8, R2 ;  /* 0x00000008120e7824 */ /* 0x000fe200078e0202 */
[----:B------:R-:W-:-:S04]  /*be50*/  SHF.L.U32 R3, R23, 0x1f, RZ ;  /* 0x0000001f17037819 */ /* 0x000fc800000006ff */
[----:B------:R0:W1:Y:S01]  /*be60*/  SYNCS.PHASECHK.TRANS64.TRYWAIT P2, [R14+URZ+0x38830], R3 ;  /* 0x038830030e0075a7 */ /* 0x000062000804017f */
[----:B------:R-:W-:Y:S05]  /*be70*/  @!P0 BRA `(.L_x_4557) ;  /* 0x0000000000048947 */ /* 0x000fea0003800000 */
[----:B------:R-:W-:Y:S01]  /*be80*/  BPT.TRAP 0x1 ;  /* 0x000000040000795c */ /* 0x000fe20000300000 */
.L_x_4557:
[----:B------:R-:W-:Y:S01]  /*be90*/  VIADD R10, R2, 0x20400 ;  /* 0x00020400020a7836 */ /* 0x000fe20000000000 */
[----:B------:R-:W-:Y:S01]  /*bea0*/  BSSY B1, `(.L_x_4558) ;  /* 0x0000009000017945 */ /* 0x000fe20003800000 */
[----:B------:R-:W-:Y:S02]  /*beb0*/  IMAD R156, R18, 0x200, R220 ;  /* 0x00000200129c7824 */ /* 0x000fe400078e02dc */
[----:B------:R-:W-:Y:S01]  /*bec0*/  IMAD.MOV.U32 R157, RZ, RZ, 0x40000040 ;  /* 0x40000040ff9d7424 */ /* 0x000fe200078e00ff */
[----:B------:R-:W-:-:S04]  /*bed0*/  SHF.R.U32.HI R10, RZ, 0x4, R10 ;  /* 0x00000004ff0a7819 */ /* 0x000fc8000001160a */
[----:B------:R-:W-:-:S04]  /*bee0*/  LOP3.LUT R10, R10, 0x3fff, RZ, 0xc0, !PT ;  /* 0x00003fff0a0a7812 */ /* 0x000fc800078ec0ff */
[----:B------:R-:W-:Y:S01]  /*bef0*/  LOP3.LUT R152, R10, 0x10000, RZ, 0xfc, !PT ;  /* 0x000100000a987812 */ /* 0x000fe200078efcff */
[----:B-1----:R-:W-:Y:S06]  /*bf00*/  @P2 BRA `(.L_x_4559) ;  /* 0x0000000000082947 */ /* 0x002fec0003800000 */
[----:B------:R-:W1:Y:S02]  /*bf10*/  SYNCS.PHASECHK.TRANS64.TRYWAIT P2, [R14+URZ+0x38830], R3 ;  /* 0x038830030e0075a7 */ /* 0x000e64000804017f */
[----:B-1----:R-:W-:Y:S05]  /*bf20*/  @!P2 BRA `(.L_x_4560) ;  /* 0x000000f8002ca947 */ /* 0x002fea0003800000 */
.L_x_4559:
[----:B------:R-:W-:Y:S05]  /*bf30*/  BSYNC B1 ;  /* 0x0000000000017941 */ /* 0x000fea0003800000 */
.L_x_4558:
[----:B------:R-:W-:Y:S01]  /*bf40*/  IMAD.MOV.U32 R153, RZ, RZ, 0x40000040 ;  /* 0x40000040ff997424 */ /* 0x000fe200078e00ff */
[----:B------:R-:W-:Y:S01]  /*bf50*/  R2UR UR4, R152 ;  /* 0x00000000980472ca */ /* 0x000fe200000e0000 */
[C---:B------:R-:W-:Y:S01]  /*bf60*/  VIADD R154, R156.reuse, 0x2 ;  /* 0x000000029c9a7836 */ /* 0x040fe20000000000 */
[C---:B------:R-:W-:Y:S01]  /*bf70*/  R2UR UR6, R156.reuse ;  /* 0x000000009c0672ca */ /* 0x040fe200000e0000 */
[C---:B------:R-:W-:Y:S01]  /*bf80*/  VIADD R152, R156.reuse, 0x4 ;  /* 0x000000049c987836 */ /* 0x040fe20000000000 */
[----:B------:R-:W-:Y:S01]  /*bf90*/  R2UR UR7, R157 ;  /* 0x000000009d0772ca */ /* 0x000fe200000e0000 */
[----:B------:R-:W-:Y:S01]  /*bfa0*/  VIADD R156, R156, 0x6 ;  /* 0x000000069c9c7836 */ /* 0x000fe20000000000 */
[----:B------:R-:W-:Y:S01]  /*bfb0*/  R2UR UR5, R153 ;  /* 0x00000000990572ca */ /* 0x000fe200000e0000 */
[----:B------:R-:W-:Y:S01]  /*bfc0*/  IMAD.MOV.U32 R157, RZ, RZ, 0x40000040 ;  /* 0x40000040ff9d7424 */ /* 0x000fe200078e00ff */
[----:B------:R-:W-:Y:S02]  /*bfd0*/  MOV R155, 0x40000040 ;  /* 0x40000040009b7802 */ /* 0x000fe40000000f00 */
        /* <DEDUP_REMOVED lines=26> */
.L_x_4561:
[----:B------:R2:W3:Y:S01]  /*c180*/  SYNCS.PHASECHK.TRANS64.TRYWAIT P2, [R14+URZ+0x38850], R3 ;  /* 0x038850030e0075a7 */ /* 0x0004e2000804017f */
[----:B------:R-:W-:Y:S05]  /*c190*/  @!P0 BRA `(.L_x_4562) ;  /* 0x0000000000048947 */ /* 0x000fea0003800000 */
[----:B------:R-:W-:Y:S01]  /*c1a0*/  BPT.TRAP 0x1 ;  /* 0x000000040000795c */ /* 0x000fe20000300000 */
.L_x_4562:
[----:B------:R-:W-:Y:S01]  /*c1b0*/  VIADD R10, R2, 0x26400 ;  /* 0x00026400020a7836 */ /* 0x000fe20000000000 */
[----:B------:R-:W-:Y:S04]  /*c1c0*/  BSSY B1, `(.L_x_4563) ;  /* 0x0000005000017945 */ /* 0x000fe80003800000 */
[----:B------:R-:W-:Y:S01]  /*c1d0*/  SHF.R.U32.HI R10, RZ, 0x4, R10 ;  /* 0x00000004ff0a7819 */ /* 0x000fe2000001160a */
[----:B---3--:R-:W-:Y:S06]  /*c1e0*/  @P2 BRA `(.L_x_4564) ;  /* 0x0000000000082947 */ /* 0x008fec0003800000 */
[----:B------:R-:W3:Y:S02]  /*c1f0*/  SYNCS.PHASECHK.TRANS64.TRYWAIT P2, [R14+URZ+0x38850], R3 ;  /* 0x038850030e0075a7 */ /* 0x000ee4000804017f */
[----:B---3--:R-:W-:Y:S05]  /*c200*/  @!P2 BRA `(.L_x_4565) ;  /* 0x000000f40088a947 */ /* 0x008fea0003800000 */
.L_x_4564:
[----:B------:R-:W-:Y:S05]  /*c210*/  BSYNC B1 ;  /* 0x0000000000017941 */ /* 0x000fea0003800000 */
.L_x_4563:
[----:B0123--:R-:W-:Y:S01]  /*c220*/  LOP3.LUT R3, R10, 0x3fff, RZ, 0xc0, !PT ;  /* 0x00003fff0a037812 */ /* 0x00ffe200078ec0ff */
[C---:B------:R-:W-:Y:S01]  /*c230*/  VIADD R198, R0.reuse, 0x2 ;  /* 0x0000000200c67836 */ /* 0x040fe20000000000 */
[----:B------:R-:W-:Y:S01]  /*c240*/  WARPGROUP.ARRIVE ;  /* 0x00000000000079c5 */ /* 0x000fe20000000000 */
[----:B------:R-:W-:-:S05]  /*c250*/  VIADD R200, R0, 0x6 ;  /* 0x0000000600c87836 */ /* 0x000fca0000000000 */
[----:B------:R-:W0:Y:S01]  /*c260*/  S2R R10, SR_TID.X ;  /* 0x00000000000a7919 */ /* 0x000e220000002100 */
[----:B------:R-:W-:Y:S01]  /*c270*/  VIADD R202, R0, 0x4 ;  /* 0x0000000400ca7836 */ /* 0x000fe20000000000 */
[----:B------:R-:W-:Y:S01]  /*c280*/  LOP3.LUT R0, R3, 0x10000, RZ, 0xfc, !PT ;  /* 0x0001000003007812 */ /* 0x000fe200078efcff */
[----:B------:R-:W-:Y:S02]  /*c290*/  IMAD R196, R18, 0x1000, R221 ;  /* 0x0000100012c47824 */ /* 0x000fe400078e02dd */
[----:B------:R-:W-:Y:S02]  /*c2a0*/  IMAD.MOV.U32 R197, RZ, RZ, 0x40000040 ;  /* 0x40000040ffc57424 */ /* 0x000fe400078e00ff */
[----:B------:R-:W-:Y:S01]  /*c2b0*/  IMAD.MOV.U32 R204, RZ, RZ, R0 ;  /* 0x000000ffffcc7224 */ /* 0x000fe200078e0000 */
[----:B------:R-:W-:Y:S01]  /*c2c0*/  R2UR UR6, R196 ;  /* 0x00000000c40672ca */ /* 0x000fe200000e0000 */
[----:B------:R-:W-:Y:S01]  /*c2d0*/  IMAD.MOV.U32 R205, RZ, RZ, 0x40000040 ;  /* 0x40000040ffcd7424 */ /* 0x000fe200078e00ff */
[----:B------:R-:W-:Y:S01]  /*c2e0*/  R2UR UR7, R197 ;  /* 0x00000000c50772ca */ /* 0x000fe200000e0000 */
[----:B------:R-:W-:Y:S01]  /*c2f0*/  IMAD.MOV.U32 R199, RZ, RZ, 0x40000040 ;  /* 0x40000040ffc77424 */ /* 0x000fe200078e00ff */
[----:B------:R-:W-:Y:S01]  /*c300*/  R2UR UR4, R204 ;  /* 0x00000000cc0472ca */ /* 0x000fe200000e0000 */
[----:B------:R-:W-:Y:S01]  /*c310*/  IMAD.MOV.U32 R203, RZ, RZ, 0x40000040 ;  /* 0x40000040ffcb7424 */ /* 0x000fe200078e00ff */
[----:B------:R-:W-:Y:S01]  /*c320*/  R2UR UR5, R205 ;  /* 0x00000000cd0572ca */ /* 0x000fe200000e0000 */
[----:B------:R-:W-:-:S12]  /*c330*/  IMAD.MOV.U32 R201, RZ, RZ, 0x40000040 ;  /* 0x40000040ffc97424 */ /* 0x000fd800078e00ff */
[----:B------:R-:W-:Y:S01]  /*c340*/  HGMMA.64x64x16.F32 R152, gdesc[UR4], R152, gsb0 ;  /* 0x00e00000049879f0 */ /* 0x000fe20008000898 */
[----:B------:R-:W-:Y:S01]  /*c350*/  R2UR UR4, R198 ;  /* 0x00000000c60472ca */ /* 0x000fe200000e0000 */
[----:B------:R-:W-:Y:S01]  /*c360*/  VIADD R198, R196, 0x2 ;  /* 0x00000002c4c67836 */ /* 0x000fe20000000000 */
[----:B------:R-:W-:Y:S01]  /*c370*/  R2UR UR5, R199 ;  /* 0x00000000c70572ca */ /* 0x000fe200000e0000 */
[----:B------:R-:W-:Y:S01]  /*c380*/  IMAD.MOV.U32 R199, RZ, RZ, 0x40000040 ;  /* 0x40000040ffc77424 */ /* 0x000fe200078e00ff */
[----:B0-----:R-:W-:Y:S02]  /*c390*/  SHF.R.U32.HI R10, RZ, 0x7, R10 ;  /* 0x00000007ff0a7819 */ /* 0x001fe4000001160a */
[----:B------:R-:W-:Y:S01]  /*c3a0*/  R2UR UR6, R198 ;  /* 0x00000000c60672ca */ /* 0x000fe200000e0000 */
[----:B------:R-:W-:Y:S01]  /*c3b0*/  VIADD R198, R196, 0x4 ;  /* 0x00000004c4c67836 */ /* 0x000fe20000000000 */
[----:B------:R-:W-:Y:S01]  /*c3c0*/  R2UR UR7, R199 ;  /* 0x00000000c70772ca */ /* 0x000fe200000e0000 */
[----:B------:R-:W-:Y:S01]  /*c3d0*/  IMAD.MOV.U32 R199, RZ, RZ, 0x40000040 ;  /* 0x40000040ffc77424 */ /* 0x000fe200078e00ff */
[----:B------:R0:W1:Y:S02]  /*c3e0*/  SHFL.IDX PT, R3, R10, RZ, 0x1f ;  /* 0x00001fff0a037589 */ /* 0x00006400000e0000 */
[----:B0-----:R-:W-:Y:S01]  /*c3f0*/  IMAD.MOV.U32 R10, RZ, RZ, 0x4 ;  /* 0x00000004ff0a7424 */ /* 0x001fe200078e00ff */
[----:B-1----:R-:W-:-:S04]  /*c400*/  ISETP.GT.AND P2, PT, R3, 0x7f, PT ;  /* 0x0000007f0300780c */ /* 0x002fc80003f44270 */
[----:B------:R-:W-:Y:S02]  /*c410*/  SEL R3, RZ, 0x2, !P2 ;  /* 0x00000002ff037807 */ /* 0x000fe40005000000 */
[C---:B------:R-:W-:Y:S02]  /*c420*/  SEL R197, R10.reuse, 0x2, P2 ;  /* 0x000000020ac57807 */ /* 0x040fe40001000000 */
[----:B------:R-:W-:Y:S01]  /*c430*/  SEL R10, R10, 0x6, !P2 ;  /* 0x000000060a0a7807 */ /* 0x000fe20005000000 */
[----:B------:R-:W-:Y:S02]  /*c440*/  WARPGROUP.DEPBAR.LE gsb0, 0x0 ;  /* 0x00008000000079c5 */ /* 0x000fe40000010000 */
[----:B------:R-:W-:-:S06]  /*c450*/  WARPGROUP.ARRIVE ;  /* 0x00000000000079c5 */ /* 0x000fcc0000000000 */
[----:B------:R-:W-:Y:S01]  /*c460*/  HGMMA.64x64x16.F32 R152, gdesc[UR4], R152, gsb0 ;  /* 0x00e00000049879f0 */ /* 0x000fe20008000898 */
[----:B------:R-:W-:Y:S02]  /*c470*/  R2UR UR4, R202 ;  /* 0x00000000ca0472ca */ /* 0x000fe400000e0000 */
[----:B------:R-:W-:Y:S02]  /*c480*/  R2UR UR5, R203 ;  /* 0x00000000cb0572ca */ /* 0x000fe400000e0000 */
        /* <DEDUP_REMOVED lines=10> */
[----:B------:R-:W-:Y:S01]  /*c530*/  VIADD R201, R0, 0x800 ;  /* 0x0000080000c97836 */ /* 0x000fe20000000000 */
        /* <DEDUP_REMOVED lines=10> */
[----:B------:R-:W-:-:S03]  /*c5e0*/  IMAD.MOV.U32 R199, RZ, RZ, 0x40000040 ;  /* 0x40000040ffc77424 */ /* 0x000fc600078e00ff */
        /* <DEDUP_REMOVED lines=13> */
[----:B------:R-:W-:Y:S02]  /*c6c0*/  R2UR UR5, R199 ;  /* 0x00000000c70572ca */ /* 0x000fe400000e0000 */
[----:B------:R-:W-:Y:S01]  /*c6d0*/  MOV R199, 0x40000040 ;  /* 0x4000004000c77802 */ /* 0x000fe20000000f00 */
[----:B------:R-:W-:Y:S02]  /*c6e0*/  WARPGROUP.DEPBAR.LE gsb0, 0x0 ;  /* 0x00008000000079c5 */ /* 0x000fe40000010000 */
[----:B------:R-:W-:-:S08]  /*c6f0*/  WARPGROUP.ARRIVE ;  /* 0x00000000000079c5 */ /* 0x000fd00000000000 */
        /* <DEDUP_REMOVED lines=139> */
[----:B------:R-:W-:Y:S02]  /*cfb0*/  IMAD.MOV.U32 R199, RZ, RZ, 0x40000040 ;  /* 0x40000040ffc77424 */ /* 0x000fe400078e00ff */
[----:B------:R-:W-:Y:S01]  /*cfc0*/  IMAD.MOV.U32 R200, RZ, RZ, 0x28 ;  /* 0x00000028ffc87424 */ /* 0x000fe200078e00ff */
[----:B------:R-:W-:Y:S02]  /*cfd0*/  R2UR UR6, R198 ;  /* 0x00000000c60672ca */ /* 0x000fe400000e0000 */
[----:B------:R-:W-:Y:S02]  /*cfe0*/  R2UR UR7, R199 ;  /* 0x00000000c70772ca */ /* 0x000fe400000e0000 */
[----:B------:R-:W-:-:S02]  /*cff0*/  SEL R200, R200, 0x26, P2 ;  /* 0x00000026c8c87807 */ /* 0x000fc40001000000 */
[----:B------:R-:W-:Y:S02]  /*d000*/  MOV R199, 0x40000040 ;  /* 0x4000004000c77802 */ /* 0x000fe40000000f00 */
[----:B------:R-:W-:-:S04]  /*d010*/  LOP3.LUT R200, R200, 0x6, RZ, 0xc0, !PT ;  /* 0x00000006c8c87812 */ /* 0x000fc800078ec0ff */
[CC--:B------:R-:W-:Y:S02]  /*d020*/  IADD3 R198, R200.reuse, R201.reuse, R0 ;  /* 0x000000c9c8c67210 */ /* 0x0c0fe40007ffe000 */
[----:B------:R-:W-:Y:S01]  /*d030*/  IADD3 R200, R200, R201, R196 ;  /* 0x000000c9c8c87210 */ /* 0x000fe20007ffe0c4 */
[----:B------:R-:W-:Y:S01]  /*d040*/  IMAD.MOV.U32 R201, RZ, RZ, 0x40000040 ;  /* 0x40000040ffc97424 */ /* 0x000fe200078e00ff */
[----:B------:R-:W-:Y:S02]  /*d050*/  WARPGROUP.DEPBAR.LE gsb0, 0x0 ;  /* 0x00008000000079c5 */ /* 0x000fe40000010000 */
[----:B------:R-:W-:-:S06]  /*d060*/  WARPGROUP.ARRIVE ;  /* 0x00000000000079c5 */ /* 0x000fcc0000000000 */
[----:B------:R-:W-:Y:S01]  /*d070*/  HGMMA.64x64x16.F32 R152, gdesc[UR4], R152, gsb0 ;  /* 0x00e00000049879f0 */ /* 0x000fe20008000898 */
[----:B------:R-:W-:Y:S02]  /*d080*/  R2UR UR4, R198 ;  /* 0x00000000c60472ca */ /* 0x000fe400000e0000 */
[----:B------:R-:W-:Y:S01]  /*d090*/  R2UR UR5, R199 ;  /* 0x00000000c70572ca */ /* 0x000fe200000e0000 */
[----:B------:R-:W-:Y:S01]  /*d0a0*/  IMAD.MOV.U32 R199, RZ, RZ, 0x40000040 ;  /* 0x40000040ffc77424 */ /* 0x000fe200078e00ff */
[----:B------:R-:W-:Y:S01]  /*d0b0*/  R2UR UR6, R200 ;  /* 0x00000000c80672ca */ /* 0x000fe200000e0000 */
[----:B------:R-:W-:Y:S01]  /*d0c0*/  VIADD R200, R0, 0xa00 ;  /* 0x00000a0000c87836 */ /* 0x000fe20000000000 */
[----:B------:R-:W-:Y:S01]  /*d0d0*/  R2UR UR7, R201 ;  /* 0x00000000c90772ca */ /* 0x000fe200000e0000 */
[----:B------:R-:W-:Y:S02]  /*d0e0*/  VIADD R201, R196, 0xa00 ;  /* 0x00000a00c4c97836 */ /* 0x000fe40000000000 */
[----:B------:R-:W-:Y:S01]  /*d0f0*/  IMAD.IADD R198, R200, 0x1, R3 ;  /* 0x00000001c8c67824 */ /* 0x000fe200078e0203 */
[----:B------:R-:W-:-:S02]  /*d100*/  WARPGROUP.DEPBAR.LE gsb0, 0x0 ;  /* 0x00008000000079c5 */ /* 0x000fc40000010000 */
[----:B------:R-:W-:-:S07]  /*d110*/  WARPGROUP.ARRIVE ;  /* 0x00000000000079c5 */ /* 0x000fce0000000000 */
        /* <DEDUP_REMOVED lines=32> */
[----:B------:R-:W-:Y:S01]  /*d320*/  R2UR UR7, R199 ;  /* 0x00000000c70772ca */ /* 0x000fe200000e0000 */
[----:B------:R-:W-:Y:S01]  /*d330*/  IMAD.MOV.U32 R199, RZ, RZ, 0x40000040 ;  /* 0x40000040ffc77424 */ /* 0x000fe200078e00ff */
[----:B------:R-:W-:-:S04]  /*d340*/  SEL R201, R201, 0xb80, P2 ;  /* 0x00000b80c9c97807 */ /* 0x000fc80001000000 */
        /* <DEDUP_REMOVED lines=30> */
[----:B------:R-:W-:Y:S01]  /*d530*/  IMAD.MOV.U32 R199, RZ, RZ, 0x40000040 ;  /* 0x40000040ffc77424 */ /* 0x000fe200078e00ff */
[----:B------:R-:W-:Y:S02]  /*d540*/  R2UR UR4, R198 ;  /* 0x00000000c60472ca */ /* 0x000fe400000e0000 */
[----:B------:R-:W-:Y:S02]  /*d550*/  IADD3 R198, R197, R201, RZ ;  /* 0x000000c9c5c67210 */ /* 0x000fe40007ffe0ff */
[----:B------:R-:W-:Y:S01]  /*d560*/  R2UR UR7, R199 ;  /* 0x00000000c70772ca */ /* 0x000fe200000e0000 */
[----:B------:R-:W-:Y:S01]  /*d570*/  IMAD.MOV.U32 R199, RZ, RZ, 0x40000040 ;  /* 0x40000040ffc77424 */ /* 0x000fe200078e00ff */
[----:B------:R-:W-:Y:S01]  /*d580*/  R2UR UR6, R198 ;  /* 0x00000000c60672ca */ /* 0x000fe200000e0000 */
[----:B------:R-:W-:-:S02]  /*d590*/  IMAD.IADD R198, R200, 0x1, R10 ;  /* 0x00000001c8c67824 */ /* 0x000fc400078e020a */
        /* <DEDUP_REMOVED lines=36> */
[----:B------:R-:W-:Y:S02]  /*d7e0*/  IMAD.MOV.U32 R199, RZ, RZ, 0x40000040 ;  /* 0x40000040ffc77424 */ /* 0x000fe400078e00ff */
[----:B------:R-:W-:Y:S01]  /*d7f0*/  IMAD.MOV.U32 R3, RZ, RZ, 0x1000 ;  /* 0x00001000ff037424 */ /* 0x000fe200078e00ff */
[----:B------:R-:W-:Y:S01]  /*d800*/  R2UR UR4, R198 ;  /* 0x00000000c60472ca */ /* 0x000fe200000e0000 */
[----:B------:R-:W-:Y:S01]  /*d810*/  IMAD.IADD R198, R201, 0x1, R197 ;  /* 0x00000001c9c67824 */ /* 0x000fe200078e02c5 */
[----:B------:R-:W-:Y:S01]  /*d820*/  R2UR UR5, R199 ;  /* 0x00000000c70572ca */ /* 0x000fe200000e0000 */
[----:B------:R-:W-:Y:S01]  /*d830*/  IMAD.MOV.U32 R199, RZ, RZ, 0x40000040 ;  /* 0x40000040ffc77424 */ /* 0x000fe200078e00ff */
[----:B------:R-:W-:-:S04]  /*d840*/  SEL R3, R3, 0xf80, P2 ;  /* 0x00000f8003037807 */ /* 0x000fc80001000000 */
[----:B------:R-:W-:Y:S01]  /*d850*/  LOP3.LUT R3, R3, 0x1e00, RZ, 0xc0, !PT ;  /* 0x00001e0003037812 */ /* 0x000fe200078ec0ff */
[----:B------:R-:W-:Y:S02]  /*d860*/  WARPGROUP.DEPBAR.LE gsb0, 0x0 ;  /* 0x00008000000079c5 */ /* 0x000fe40000010000 */
[----:B------:R-:W-:-:S06]  /*d870*/  WARPGROUP.ARRIVE ;  /* 0x00000000000079c5 */ /* 0x000fcc0000000000 */
[----:B------:R-:W-:Y:S01]  /*d880*/  HGMMA.64x64x16.F32 R152, gdesc[UR4], R152, gsb0 ;  /* 0x00e00000049879f0 */ /* 0x000fe20008000898 */
[----:B------:R-:W-:Y:S01]  /*d890*/  R2UR UR4, R198 ;  /* 0x00000000c60472ca */ /* 0x000fe200000e0000 */
[--C-:B------:R-:W-:Y:S01]  /*d8a0*/  IMAD.IADD R198, R197, 0x1, R200.reuse ;  /* 0x00000001c5c67824 */ /* 0x100fe200078e02c8 */
[----:B------:R-:W-:Y:S01]  /*d8b0*/  R2UR UR5, R199 ;  /* 0x00000000c70572ca */ /* 0x000fe200000e0000 */
[----:B------:R-:W-:Y:S02]  /*d8c0*/  IMAD.MOV.U32 R199, RZ, RZ, 0x40000040 ;  /* 0x40000040ffc77424 */ /* 0x000fe400078e00ff */
[----:B------:R-:W-:Y:S01]  /*d8d0*/  IMAD.IADD R200, R10, 0x1, R200 ;  /* 0x000000010ac87824 */ /* 0x000fe200078e02c8 */
[----:B------:R-:W-:Y:S01]  /*d8e0*/  R2UR UR6, R198 ;  /* 0x00000000c60672ca */ /* 0x000fe200000e0000 */
[----:B------:R-:W-:Y:S01]  /*d8f0*/  IMAD.IADD R198, R201, 0x1, R10 ;  /* 0x00000001c9c67824 */ /* 0x000fe200078e020a */
[----:B------:R-:W-:Y:S01]  /*d900*/  R2UR UR7, R199 ;  /* 0x00000000c70772ca */ /* 0x000fe200000e0000 */
[----:B------:R-:W-:-:S02]  /*d910*/  IMAD.MOV.U32 R199, RZ, RZ, 0x40000040 ;  /* 0x40000040ffc77424 */ /* 0x000fc400078e00ff */
[----:B------:R-:W-:Y:S02]  /*d920*/  IMAD.MOV.U32 R201, RZ, RZ, 0x40000040 ;  /* 0x40000040ffc97424 */ /* 0x000fe400078e00ff */
[----:B------:R-:W-:-:S05]  /*d930*/  IMAD.MOV.U32 R197, RZ, RZ, 0x40 ;  /* 0x00000040ffc57424 */ /* 0x000fca00078e00ff */
[----:B------:R-:W-:-:S04]  /*d940*/  SEL R197, R197, 0x3e, P2 ;  /* 0x0000003ec5c57807 */ /* 0x000fc80001000000 */
[----:B------:R-:W-:-:S04]  /*d950*/  LOP3.LUT R197, R197, 0x6, RZ, 0xc0, !PT ;  /* 0x00000006c5c57812 */ /* 0x000fc800078ec0ff */
[----:B------:R-:W-:Y:S01]  /*d960*/  IADD3 R196, R197, R3, R196 ;  /* 0x00000003c5c47210 */ /* 0x000fe20007ffe0c4 */
[----:B------:R-:W-:Y:S02]  /*d970*/  WARPGROUP.DEPBAR.LE gsb0, 0x0 ;  /* 0x00008000000079c5 */ /* 0x000fe40000010000 */
[----:B------:R-:W-:-:S06]  /*d980*/  WARPGROUP.ARRIVE ;  /* 0x00000000000079c5 */ /* 0x000fcc0000000000 */
        /* <DEDUP_REMOVED lines=21> */
.L_x_4566:
        /* <DEDUP_REMOVED lines=17> */
[----:B0-----:R-:W-:-:S05]  /*dbf0*/  FMNMX.FTZ R10, R3, R10, !PT ;  /* 0x0000000a030a7209 */ /* 0x001fca0007810000 */
[----:B------:R-:W0:Y:S02]  /*dc00*/  SHFL.BFLY PT, R3, R10, 0x1, 0x1f ;  /* 0x0c201f000a037f89 */ /* 0x000e2400000e0000 */
[----:B0-----:R-:W-:Y:S02]  /*dc10*/  FMNMX.FTZ R10, R10, R3, !PT ;  /* 0x000000030a0a7209 */ /* 0x001fe40007810000 */
[----:B------:R-:W-:-:S03]  /*dc20*/  MOV R3, UR36 ;  /* 0x0000002400037c02 */ /* 0x000fc60008000f00 */
[C---:B------:R-:W-:Y:S02]  /*dc30*/  FADD.FTZ R197, -R10.reuse, R21 ;  /* 0x000000150ac57221 */ /* 0x040fe40000010100 */
[----:B------:R-:W-:-:S04]  /*dc40*/  FMUL.FTZ R196, R10, R3 ;  /* 0x000000030ac47220 */ /* 0x000fc80000410000 */
        /* <DEDUP_REMOVED lines=18> */
[----:B------:R-:W-:-:S05]  /*dd70*/  FFMA.FTZ R181, R181, R3, -R196 ;  /* 0x00000003b5b57223 */ /* 0x000fca00000108c4 */
[----:B------:R-:W1:Y:S08]  /*dd80*/  MUFU.EX2 R153, R153 ;  /* 0x0000009900997308 */ /* 0x000e700000000800 */
[----:B------:R-:W2:Y:S01]  /*dd90*/  MUFU.EX2 R156, R156 ;  /* 0x0000009c009c7308 */ /* 0x000ea20000000800 */
[----:B0-----:R-:W-:Y:S01]  /*dda0*/  FFMA.FTZ R11, R157, R11, R152 ;  /* 0x0000000b9d0b7223 */ /* 0x001fe20000010098 */
[-C--:B------:R-:W-:Y:S01]  /*ddb0*/  FMUL.FTZ R24, R24, R157.reuse ;  /* 0x0000009d18187220 */ /* 0x080fe20000410000 */
[-C--:B------:R-:W-:Y:S01]  /*ddc0*/  FMUL.FTZ R25, R25, R157.reuse ;  /* 0x0000009d19197220 */ /* 0x080fe20000410000 */
[-C--:B------:R-:W-:Y:S01]  /*ddd0*/  FMUL.FTZ R28, R28, R157.reuse ;  /* 0x0000009d1c1c7220 */ /* 0x080fe20000410000 */
[-C--:B------:R-:W-:Y:S01]  /*dde0*/  FMUL.FTZ R29, R29, R157.reuse ;  /* 0x0000009d1d1d7220 */ /* 0x080fe20000410000 */
[-C--:B------:R-:W-:Y:S01]  /*ddf0*/  FMUL.FTZ R32, R32, R157.reuse ;  /* 0x0000009d20207220 */ /* 0x080fe20000410000 */
[----:B------:R-:W-:Y:S01]  /*de00*/  FMUL.FTZ R33, R33, R157 ;  /* 0x0000009d21217220 */ /* 0x000fe20000410000 */
[----:B------:R-:W0:Y:S01]  /*de10*/  MUFU.EX2 R196, R21 ;  /* 0x0000001500c47308 */ /* 0x000e220000000800 */
[C---:B-1----:R-:W-:Y:S01]  /*de20*/  FADD.FTZ R11, R153.reuse, R11 ;  /* 0x0000000b990b7221 */ /* 0x042fe20000010000 */
[----:B------:R-:W-:Y:S01]  /*de30*/  F2FP.F16.F32.PACK_AB R152, R153, R152 ;  /* 0x000000989998723e */ /* 0x000fe200000000ff */
[----:B------:R-:W-:-:S02]  /*de40*/  IMAD.MOV R153, RZ, RZ, -R224 ;  /* 0x000000ffff997224 */ /* 0x000fc400078e0ae0 */
[-C--:B------:R-:W-:Y:S01]  /*de50*/  FMUL.FTZ R36, R36, R157.reuse ;  /* 0x0000009d24247220 */ /* 0x080fe20000410000 */
[-C--:B------:R-:W-:Y:S01]  /*de60*/  FMUL.FTZ R37, R37, R157.reuse ;  /* 0x0000009d25257220 */ /* 0x080fe20000410000 */
[-C--:B------:R-:W-:Y:S01]  /*de70*/  FMUL.FTZ R40, R40, R157.reuse ;  /* 0x0000009d28287220 */ /* 0x080fe20000410000 */
[----:B------:R-:W-:Y:S01]  /*de80*/  FMUL.FTZ R41, R41, R157 ;  /* 0x0000009d29297220 */ /* 0x000fe20000410000 */
[----:B------:R-:W-:Y:S01]  /*de90*/  ISETP.NE.AND P2, PT, R223, R153, PT ;  /* 0x00000099df00720c */ /* 0x000fe20003f45270 */
[----:B------:R-:W-:Y:S01]  /*dea0*/  VIADD R153, R14, 0x38840 ;  /* 0x000388400e997836 */ /* 0x000fe20000000000 */
[----:B------:R-:W1:Y:S01]  /*deb0*/  MUFU.EX2 R160, R160 ;  /* 0x000000a000a07308 */ /* 0x000e620000000800 */
[----:B--2---:R-:W-:Y:S01]  /*dec0*/  FADD.FTZ R11, R156, R11 ;  /* 0x0000000b9c0b7221 */ /* 0x004fe20000010000 */
[-C--:B------:R-:W-:Y:S01]  /*ded0*/  FMUL.FTZ R44, R44, R157.reuse ;  /* 0x0000009d2c2c7220 */ /* 0x080fe20000410000 */
[-C--:B------:R-:W-:Y:S01]  /*dee0*/  FMUL.FTZ R45, R45, R157.reuse ;  /* 0x0000009d2d2d7220 */ /* 0x080fe20000410000 */
[----:B------:R-:W-:Y:S01]  /*def0*/  PRMT R153, R189, 0x654, R153 ;  /* 0x00000654bd997816 */ /* 0x000fe20000000099 */
[-C--:B------:R-:W-:Y:S01]  /*df00*/  FMUL.FTZ R48, R48, R157.reuse ;  /* 0x0000009d30307220 */ /* 0x080fe20000410000 */
[-C--:B------:R-:W-:Y:S01]  /*df10*/  FMUL.FTZ R49, R49, R157.reuse ;  /* 0x0000009d31317220 */ /* 0x080fe20000410000 */
[----:B0-----:R-:W-:Y:S01]  /*df20*/  FADD.FTZ R11, R196, R11 ;  /* 0x0000000bc40b7221 */ /* 0x001fe20000010000 */
[----:B------:R0:W-:Y:S01]  /*df30*/  SYNCS.ARRIVE.TRANS64.RED.A1T0 RZ, [R153+URZ], RZ ;  /* 0x000000ff99ff79a7 */ /* 0x0001e2000810043f */
[----:B------:R-:W2:Y:S01]  /*df40*/  MUFU.EX2 R161, R161 ;  /* 0x000000a100a17308 */ /* 0x000ea20000000800 */
[----:B------:R-:W-:Y:S01]  /*df50*/  FMUL.FTZ R52, R52, R157 ;  /* 0x0000009d34347220 */ /* 0x000fe20000410000 */
[----:B------:R-:W-:-:S02]  /*df60*/  @!P2 IMAD R20, R20, 0x40, R194 ;  /* 0x000000401414a824 */ /* 0x000fc400078e02c2 */
[-C--:B------:R-:W-:Y:S01]  /*df70*/  FMUL.FTZ R53, R53, R157.reuse ;  /* 0x0000009d35357220 */ /* 0x080fe20000410000 */
[-C--:B------:R-:W-:Y:S01]  /*df80*/  FMUL.FTZ R56, R56, R157.reuse ;  /* 0x0000009d38387220 */ /* 0x080fe20000410000 */
[----:B------:R-:W-:Y:S01]  /*df90*/  FMUL.FTZ R57, R57, R157 ;  /* 0x0000009d39397220 */ /* 0x000fe20000410000 */
[----:B------:R-:W-:Y:S01]  /*dfa0*/  @!P2 IMAD R20, R20, 0x4, R2 ;  /* 0x000000041414a824 */ /* 0x000fe200078e0202 */
[----:B0-----:R-:W-:Y:S01]  /*dfb0*/  FMNMX.FTZ R153, R154, R15, !PT ;  /* 0x0000000f9a997209 */ /* 0x001fe20007810000 */
[----:B------:R-:W0:Y:S01]  /*dfc0*/  MUFU.EX2 R164, R164 ;  /* 0x000000a400a47308 */ /* 0x000e220000000800 */
[----:B-1----:R-:W-:Y:S01]  /*dfd0*/  FADD.FTZ R11, R160, R11 ;  /* 0x0000000ba00b7221 */ /* 0x002fe20000010000 */
[----:B------:R-:W-:Y:S01]  /*dfe0*/  FMUL.FTZ R60, R60, R157 ;  /* 0x0000009d3c3c7220 */ /* 0x000fe20000410000 */
[----:B------:R-:W-:Y:S01]  /*dff0*/  FMNMX.FTZ R153, R155, R153, !PT ;  /* 0x000000999b997209 */ /* 0x000fe20007810000 */
[----:B------:R-:W-:Y:S01]  /*e000*/  @!P2 STS [R20+0x38400], R157 ;  /* 0x0384009d1400a388 */ /* 0x000fe20000000800 */
[-C--:B------:R-:W-:Y:S01]  /*e010*/  FMUL.FTZ R61, R61, R157.reuse ;  /* 0x0000009d3d3d7220 */ /* 0x080fe20000410000 */
[----:B------:R-:W-:Y:S01]  /*e020*/  FMUL.FTZ R64, R64, R157 ;  /* 0x0000009d40407220 */ /* 0x000fe20000410000 */
[----:B------:R-:W-:Y:S01]  /*e030*/  FMNMX.FTZ R153, R158, R153, !PT ;  /* 0x000000999e997209 */ /* 0x000fe20007810000 */
[----:B------:R-:W1:Y:S01]  /*e040*/  MUFU.EX2 R197, R197 ;  /* 0x000000c500c57308 */ /* 0x000e620000000800 */
[----:B--2---:R-:W-:Y:S01]  /*e050*/  FADD.FTZ R11, R161, R11 ;  /* 0x0000000ba10b7221 */ /* 0x004fe20000010000 */
[----:B------:R-:W-:Y:S01]  /*e060*/  FMUL.FTZ R65, R65, R157 ;  /* 0x0000009d41417220 */ /* 0x000fe20000410000 */
[----:B------:R-:W-:Y:S01]  /*e070*/  FMNMX.FTZ R153, R159, R153, !PT ;  /* 0x000000999f997209 */ /* 0x000fe20007810000 */
[-C--:B------:R-:W-:Y:S01]  /*e080*/  FMUL.FTZ R68, R68, R157.reuse ;  /* 0x0000009d44447220 */ /* 0x080fe20000410000 */
[-C--:B------:R-:W-:Y:S01]  /*e090*/  FMUL.FTZ R69, R69, R157.reuse ;  /* 0x0000009d45457220 */ /* 0x080fe20000410000 */
[----:B------:R-:W-:Y:S01]  /*e0a0*/  FMUL.FTZ R72, R72, R157 ;  /* 0x0000009d48487220 */ /* 0x000fe20000410000 */
[----:B------:R-:W-:Y:S01]  /*e0b0*/  FMNMX.FTZ R153, R162, R153, !PT ;  /* 0x00000099a2997209 */ /* 0x000fe20007810000 */
[----:B------:R-:W2:Y:S01]  /*e0c0*/  MUFU.EX2 R165, R165 ;  /* 0x000000a500a57308 */ /* 0x000ea20000000800 */
[----:B0-----:R-:W-:Y:S01]  /*e0d0*/  FADD.FTZ R11, R164, R11 ;  /* 0x0000000ba40b7221 */ /* 0x001fe20000010000 */
[----:B------:R-:W-:Y:S01]  /*e0e0*/  FMUL.FTZ R73, R73, R157 ;  /* 0x0000009d49497220 */ /* 0x000fe20000410000 */
[----:B------:R-:W-:Y:S01]  /*e0f0*/  FMNMX.FTZ R153, R163, R153, !PT ;  /* 0x00000099a3997209 */ /* 0x000fe20007810000 */
[-C--:B------:R-:W-:Y:S01]  /*e100*/  FMUL.FTZ R76, R76, R157.reuse ;  /* 0x0000009d4c4c7220 */ /* 0x080fe20000410000 */
[-C--:B------:R-:W-:Y:S01]  /*e110*/  FMUL.FTZ R77, R77, R157.reuse ;  /* 0x0000009d4d4d7220 */ /* 0x080fe20000410000 */
[----:B------:R-:W-:Y:S01]  /*e120*/  FMUL.FTZ R80, R80, R157 ;  /* 0x0000009d50507220 */ /* 0x000fe20000410000 */
[----:B------:R-:W-:Y:S01]  /*e130*/  FMNMX.FTZ R153, R166, R153, !PT ;  /* 0x00000099a6997209 */ /* 0x000fe20007810000 */
[----:B------:R-:W0:Y:S01]  /*e140*/  MUFU.EX2 R169, R169 ;  /* 0x000000a900a97308 */ /* 0x000e220000000800 */
[----:B-1----:R-:W-:Y:S01]  /*e150*/  FADD.FTZ R11, R197, R11 ;  /* 0x0000000bc50b7221 */ /* 0x002fe20000010000 */
[----:B------:R-:W-:Y:S01]  /*e160*/  FMUL.FTZ R81, R81, R157 ;  /* 0x0000009d51517220 */ /* 0x000fe20000410000 */
[----:B------:R-:W-:Y:S01]  /*e170*/  FMNMX.FTZ R153, R167, R153, !PT ;  /* 0x00000099a7997209 */ /* 0x000fe20007810000 */
[-C--:B------:R-:W-:Y:S01]  /*e180*/  FMUL.FTZ R84, R84, R157.reuse ;  /* 0x0000009d54547220 */ /* 0x080fe20000410000 */
        /* <DEDUP_REMOVED lines=33> */
[-C--:B------:R-:W-:Y:S01]  /*e3a0*/  FMUL.FTZ R120, R120, R157.reuse ;  /* 0x0000009d78787220 */ /* 0x080fe20000410000 */
[-C--:B------:R-:W-:Y:S01]  /*e3b0*/  FMUL.FTZ R121, R121, R157.reuse ;  /* 0x0000009d79797220 */ /* 0x080fe20000410000 */
[----:B------:R-:W2:Y:S01]  /*e3c0*/  SHFL.BFLY PT, R153, R168, 0x2, 0x1f ;  /* 0x0c401f00a8997f89 */ /* 0x000ea200000e0000 */
[----:B------:R-:W-:Y:S01]  /*e3d0*/  MUFU.EX2 R199, R181 ;  /* 0x000000b500c77308 */ /* 0x000fe20000000800 */
[----:B0-----:R-:W-:Y:S01]  /*e3e0*/  FADD.FTZ R11, R176, R11 ;  /* 0x0000000bb00b7221 */ /* 0x001fe20000010000 */
[-C--:B------:R-:W-:Y:S01]  /*e3f0*/  FMUL.FTZ R124, R124, R157.reuse ;  /* 0x0000009d7c7c7220 */ /* 0x080fe20000410000 */
[-C--:B------:R-:W-:Y:S01]  /*e400*/  FMUL.FTZ R125, R125, R157.reuse ;  /* 0x0000009d7d7d7220 */ /* 0x080fe20000410000 */
[-C--:B------:R-:W-:Y:S01]  /*e410*/  FMUL.FTZ R128, R128, R157.reuse ;  /* 0x0000009d80807220 */ /* 0x080fe20000410000 */
[-C--:B------:R-:W-:Y:S01]  /*e420*/  FMUL.FTZ R129, R129, R157.reuse ;  /* 0x0000009d81817220 */ /* 0x080fe20000410000 */
[-C--:B------:R-:W-:Y:S01]  /*e430*/  FMUL.FTZ R132, R132, R157.reuse ;  /* 0x0000009d84847220 */ /* 0x080fe20000410000 */
[-C--:B------:R-:W-:Y:S01]  /*e440*/  FMUL.FTZ R133, R133, R157.reuse ;  /* 0x0000009d85857220 */ /* 0x080fe20000410000 */
[----:B-1----:R-:W-:Y:S01]  /*e450*/  FADD.FTZ R11, R177, R11 ;  /* 0x0000000bb10b7221 */ /* 0x002fe20000010000 */
        /* <DEDUP_REMOVED lines=8> */
[----:B--2---:R-:W-:-:S05]  /*e4e0*/  FMNMX.FTZ R168, R168, R153, !PT ;  /* 0x00000099a8a87209 */ /* 0x004fca0007810000 */
[----:B------:R-:W0:Y:S02]  /*e4f0*/  SHFL.BFLY PT, R153, R168, 0x1, 0x1f ;  /* 0x0c201f00a8997f89 */ /* 0x000e2400000e0000 */
[----:B0-----:R-:W-:-:S05]  /*e500*/  FMNMX.FTZ R168, R168, R153, !PT ;  /* 0x00000099a8a87209 */ /* 0x001fca0007810000 */
[----:B------:R-:W-:-:S04]  /*e510*/  FADD.FTZ R15, -R168, R15 ;  /* 0x0000000fa80f7221 */ /* 0x000fc80000010100 */
[----:B------:R-:W-:-:S06]  /*e520*/  FMUL.FTZ R15, R15, R3 ;  /* 0x000000030f0f7220 */ /* 0x000fcc0000410000 */
[----:B------:R-:W0:Y:S02]  /*e530*/  MUFU.EX2 R15, R15 ;  /* 0x0000000f000f7308 */ /* 0x000e240000000800 */
[----:B0-----:R0:W-:Y:S01]  /*e540*/  @!P2 STS [R20+0x38420], R15 ;  /* 0x0384200f1400a388 */ /* 0x0011e20000000800 */
        /* <DEDUP_REMOVED lines=9> */
[----:B0-----:R-:W-:Y:S01]  /*e5e0*/  FMUL.FTZ R20, R168, R3 ;  /* 0x00000003a8147220 */ /* 0x001fe20000410000 */
        /* <DEDUP_REMOVED lines=20> */
[----:B------:R-:W-:Y:S01]  /*e730*/  FFMA.FTZ R163, R179, R3, -R20 ;  /* 0x00000003b3a37223 */ /* 0x000fe20000010814 */
[----:B------:R-:W-:-:S02]  /*e740*/  IMAD R20, R18, 0x1000, R219 ;  /* 0x0000100012147824 */ /* 0x000fc400078e02db */
[-C--:B------:R-:W-:Y:S01]  /*e750*/  FMUL.FTZ R50, R50, R15.reuse ;  /* 0x0000000f32327220 */ /* 0x080fe20000410000 */
[-C--:B------:R-:W-:Y:S01]  /*e760*/  FMUL.FTZ R51, R51, R15.reuse ;  /* 0x0000000f33337220 */ /* 0x080fe20000410000 */
[-C--:B------:R-:W-:Y:S01]  /*e770*/  FMUL.FTZ R54, R54, R15.reuse ;  /* 0x0000000f36367220 */ /* 0x080fe20000410000 */
[----:B------:R-:W2:Y:S01]  /*e780*/  MUFU.EX2 R166, R180 ;  /* 0x000000b400a67308 */ /* 0x000ea20000000800 */
[----:B0-----:R-:W-:Y:S01]  /*e790*/  FFMA.FTZ R12, R15, R12, R21 ;  /* 0x0000000c0f0c7223 */ /* 0x001fe20000010015 */
[----:B------:R-:W-:Y:S01]  /*e7a0*/  R2UR UR6, R20 ;  /* 0x00000000140672ca */ /* 0x000fe200000e0000 */
[-C--:B------:R-:W-:Y:S01]  /*e7b0*/  FMUL.FTZ R55, R55, R15.reuse ;  /* 0x0000000f37377220 */ /* 0x080fe20000410000 */
[-C--:B------:R-:W-:Y:S01]  /*e7c0*/  FMUL.FTZ R58, R58, R15.reuse ;  /* 0x0000000f3a3a7220 */ /* 0x080fe20000410000 */
[-C--:B------:R-:W-:Y:S01]  /*e7d0*/  FMUL.FTZ R59, R59, R15.reuse ;  /* 0x0000000f3b3b7220 */ /* 0x080fe20000410000 */
[-C--:B------:R-:W-:Y:S01]  /*e7e0*/  FMUL.FTZ R62, R62, R15.reuse ;  /* 0x0000000f3e3e7220 */ /* 0x080fe20000410000 */
[----:B------:R-:W-:Y:S01]  /*e7f0*/  FMUL.FTZ R63, R63, R15 ;  /* 0x0000000f3f3f7220 */ /* 0x000fe20000410000 */
[----:B------:R0:W-:Y:S01]  /*e800*/  MUFU.EX2 R180, R154 ;  /* 0x0000009a00b47308 */ /* 0x0001e20000000800 */
[C---:B-1----:R-:W-:Y:S01]  /*e810*/  FADD.FTZ R12, R153.reuse, R12 ;  /* 0x0000000c990c7221 */ /* 0x042fe20000010000 */
[----:B------:R-:W-:Y:S01]  /*e820*/  F2FP.F16.F32.PACK_AB R153, R153, R21 ;  /* 0x000000159999723e */ /* 0x000fe200000000ff */
[----:B------:R-:W-:-:S02]  /*e830*/  IMAD.MOV.U32 R21, RZ, RZ, 0x40000040 ;  /* 0x40000040ff157424 */ /* 0x000fc400078e00ff */
[-C--:B------:R-:W-:Y:S01]  /*e840*/  FMUL.FTZ R66, R66, R15.reuse ;  /* 0x0000000f42427220 */ /* 0x080fe20000410000 */
[-C--:B------:R-:W-:Y:S01]  /*e850*/  FMUL.FTZ R67, R67, R15.reuse ;  /* 0x0000000f43437220 */ /* 0x080fe20000410000 */
[-C--:B------:R-:W-:Y:S01]  /*e860*/  FMUL.FTZ R70, R70, R15.reuse ;  /* 0x0000000f46467220 */ /* 0x080fe20000410000 */
[-C--:B------:R-:W-:Y:S01]  /*e870*/  FMUL.FTZ R71, R71, R15.reuse ;  /* 0x0000000f47477220 */ /* 0x080fe20000410000 */
[----:B------:R-:W-:Y:S01]  /*e880*/  MUFU.EX2 R170, R200 ;  /* 0x000000c800aa7308 */ /* 0x000fe20000000800 */
[----:B0-----:R-:W-:Y:S01]  /*e890*/  F2FP.F16.F32.PACK_AB R154, R196, R156 ;  /* 0x0000009cc49a723e */ /* 0x001fe200000000ff */
[----:B--2---:R-:W-:Y:S01]  /*e8a0*/  FADD.FTZ R11, R166, R11 ;  /* 0x0000000ba60b7221 */ /* 0x004fe20000010000 */
[----:B------:R-:W-:Y:S01]  /*e8b0*/  F2FP.F16.F32.PACK_AB R156, R161, R160 ;  /* 0x000000a0a19c723e */ /* 0x000fe200000000ff */
[----:B------:R-:W-:Y:S01]  /*e8c0*/  FMUL.FTZ R74, R74, R15 ;  /* 0x0000000f4a4a7220 */ /* 0x000fe20000410000 */
[----:B------:R-:W-:Y:S01]  /*e8d0*/  F2FP.F16.F32.PACK_AB R160, R169, R165 ;  /* 0x000000a5a9a0723e */ /* 0x000fe200000000ff */
[-C--:B------:R-:W-:Y:S01]  /*e8e0*/  FMUL.FTZ R75, R75, R15.reuse ;  /* 0x0000000f4b4b7220 */ /* 0x080fe20000410000 */
[----:B------:R-:W-:Y:S01]  /*e8f0*/  R2UR UR7, R21 ;  /* 0x00000000150772ca */ /* 0x000fe200000e0000 */
[----:B------:R-:W-:Y:S01]  /*e900*/  MUFU.EX2 R171, R201 ;  /* 0x000000c900ab7308 */ /* 0x000fe20000000800 */
[----:B------:R-:W-:Y:S01]  /*e910*/  F2FP.F16.F32.PACK_AB R166, R199, R166 ;  /* 0x000000a6c7a6723e */ /* 0x000fe200000000ff */
[-C--:B------:R-:W-:Y:S01]  /*e920*/  FMUL.FTZ R78, R78, R15.reuse ;  /* 0x0000000f4e4e7220 */ /* 0x080fe20000410000 */
[-C--:B------:R-:W-:Y:S01]  /*e930*/  FMUL.FTZ R79, R79, R15.reuse ;  /* 0x0000000f4f4f7220 */ /* 0x080fe20000410000 */
[-C--:B------:R-:W-:Y:S01]  /*e940*/  FMUL.FTZ R82, R82, R15.reuse ;  /* 0x0000000f52527220 */ /* 0x080fe20000410000 */
[-C--:B------:R-:W-:Y:S01]  /*e950*/  FMUL.FTZ R83, R83, R15.reuse ;  /* 0x0000000f53537220 */ /* 0x080fe20000410000 */
[-C--:B------:R-:W-:Y:S01]  /*e960*/  FMUL.FTZ R86, R86, R15.reuse ;  /* 0x0000000f56567220 */ /* 0x080fe20000410000 */
[-C--:B------:R-:W-:Y:S01]  /*e970*/  FMUL.FTZ R87, R87, R15.reuse ;  /* 0x0000000f57577220 */ /* 0x080fe20000410000 */
[----:B------:R0:W1:Y:S01]  /*e980*/  MUFU.EX2 R181, R158 ;  /* 0x0000009e00b57308 */ /* 0x0000620000000800 */
        /* <DEDUP_REMOVED lines=10> */
[----:B------:R-:W-:Y:S01]  /*ea30*/  F2FP.F16.F32.PACK_AB R164, R177, R176 ;  /* 0x000000b0b1a4723e */ /* 0x000fe200000000ff */
        /* <DEDUP_REMOVED lines=20> */
[----:B------:R-:W2:Y:S01]  /*eb80*/  MUFU.EX2 R179, R167 ;  /* 0x000000a700b37308 */ /* 0x000ea20000000800 */
[----:B0-----:R-:W-:Y:S01]  /*eb90*/  F2FP.F16.F32.PACK_AB R157, R175, R174 ;  /* 0x000000aeaf9d723e */ /* 0x001fe200000000ff */
[-C--:B------:R-:W-:Y:S01]  /*eba0*/  FMUL.FTZ R139, R139, R15.reuse ;  /* 0x0000000f8b8b7220 */ /* 0x080fe20000410000 */
[-C--:B------:R-:W-:Y:S01]  /*ebb0*/  FMUL.FTZ R142, R142, R15.reuse ;  /* 0x0000000f8e8e7220 */ /* 0x080fe20000410000 */
[-C--:B------:R-:W-:Y:S01]  /*ebc0*/  FMUL.FTZ R143, R143, R15.reuse ;  /* 0x0000000f8f8f7220 */ /* 0x080fe20000410000 */
[-C--:B------:R-:W-:Y:S01]  /*ebd0*/  FMUL.FTZ R146, R146, R15.reuse ;  /* 0x0000000f92927220 */ /* 0x080fe20000410000 */
[-C--:B------:R-:W-:Y:S01]  /*ebe0*/  FMUL.FTZ R147, R147, R15.reuse ;  /* 0x0000000f93937220 */ /* 0x080fe20000410000 */
[-C--:B------:R-:W-:Y:S01]  /*ebf0*/  FMUL.FTZ R150, R150, R15.reuse ;  /* 0x0000000f96967220 */ /* 0x080fe20000410000 */
[----:B------:R0:W-:Y:S01]  /*ec00*/  MUFU.EX2 R169, R162 ;  /* 0x000000a200a97308 */ /* 0x0001e20000000800 */
[----:B------:R-:W-:Y:S01]  /*ec10*/  FMUL.FTZ R151, R151, R15 ;  /* 0x0000000f97977220 */ /* 0x000fe20000410000 */
[----:B------:R-:W-:-:S02]  /*ec20*/  IMAD.MOV.U32 R21, RZ, RZ, 0x40000040 ;  /* 0x40000040ff157424 */ /* 0x000fc400078e00ff */
[----:B------:R-:W-:Y:S01]  /*ec30*/  FADD.FTZ R12, R170, R12 ;  /* 0x0000000caa0c7221 */ /* 0x000fe20000010000 */
[----:B------:R-:W-:-:S03]  /*ec40*/  FADD.FTZ R11, R199, R11 ;  /* 0x0000000bc70b7221 */ /* 0x000fc60000010000 */
[----:B------:R-:W-:Y:S01]  /*ec50*/  FADD.FTZ R12, R171, R12 ;  /* 0x0000000cab0c7221 */ /* 0x000fe20000010000 */
[----:B------:R3:W-:Y:S01]  /*ec60*/  MUFU.EX2 R196, R155 ;  /* 0x0000009b00c47308 */ /* 0x0007e20000000800 */
[----:B0-----:R-:W-:Y:S02]  /*ec70*/  F2FP.F16.F32.PACK_AB R162, R173, R172 ;  /* 0x000000acada2723e */ /* 0x001fe400000000ff */
[----:B------:R-:W-:-:S04]  /*ec80*/  FADD.FTZ R12, R174, R12 ;  /* 0x0000000cae0c7221 */ /* 0x000fc80000010000 */
[----:B------:R-:W-:Y:S01]  /*ec90*/  FADD.FTZ R12, R175, R12 ;  /* 0x0000000caf0c7221 */ /* 0x000fe20000010000 */
[----:B------:R0:W4:Y:S01]  /*eca0*/  MUFU.EX2 R197, R159 ;  /* 0x0000009f00c57308 */ /* 0x0001220000000800 */
[----:B---3--:R-:W-:Y:S01]  /*ecb0*/  F2FP.F16.F32.PACK_AB R155, R171, R170 ;  /* 0x000000aaab9b723e */ /* 0x008fe200000000ff */
[----:B------:R-:W-:Y:S01]  /*ecc0*/  BAR.SYNC.DEFER_BLOCKING 0xf, 0x100 ;  /* 0x03c4000000007b1d */ /* 0x000fe20000010000 */
[----:B-1----:R-:W-:-:S04]  /*ecd0*/  FADD.FTZ R12, R178, R12 ;  /* 0x0000000cb20c7221 */ /* 0x002fc80000010000 */
[C---:B--2---:R-:W-:Y:S01]  /*ece0*/  FADD.FTZ R12, R179.reuse, R12 ;  /* 0x0000000cb30c7221 */ /* 0x044fe20000010000 */
[----:B------:R4:W1:Y:S01]  /*ecf0*/  MUFU.EX2 R172, R163 ;  /* 0x000000a300ac7308 */ /* 0x0008620000000800 */
[----:B0-----:R-:W-:Y:S02]  /*ed00*/  F2FP.F16.F32.PACK_AB R159, R179, R178 ;  /* 0x000000b2b39f723e */ /* 0x001fe400000000ff */
[----:B------:R-:W-:-:S04]  /*ed10*/  FADD.FTZ R12, R180, R12 ;  /* 0x0000000cb40c7221 */ /* 0x000fc80000010000 */
[----:B------:R-:W-:Y:S01]  /*ed20*/  FADD.FTZ R12, R181, R12 ;  /* 0x0000000cb50c7221 */ /* 0x000fe20000010000 */
[----:B------:R-:W0:Y:S01]  /*ed30*/  MUFU.EX2 R182, R182 ;  /* 0x000000b600b67308 */ /* 0x000e220000000800 */
[----:B----4-:R-:W-:Y:S02]  /*ed40*/  F2FP.F16.F32.PACK_AB R163, R197, R196 ;  /* 0x000000c4c5a3723e */ /* 0x010fe400000000ff */
[----:B------:R-:W-:-:S04]  /*ed50*/  FADD.FTZ R12, R196, R12 ;  /* 0x0000000cc40c7221 */ /* 0x000fc80000010000 */
[----:B------:R-:W-:Y:S01]  /*ed60*/  FADD.FTZ R12, R197, R12 ;  /* 0x0000000cc50c7221 */ /* 0x000fe20000010000 */
[----:B------:R-:W2:Y:S01]  /*ed70*/  MUFU.EX2 R183, R183 ;  /* 0x000000b700b77308 */ /* 0x000ea20000000800 */
[----:B-1----:R-:W-:Y:S01]  /*ed80*/  F2FP.F16.F32.PACK_AB R165, R172, R169 ;  /* 0x000000a9aca5723e */ /* 0x002fe200000000ff */
[----:B------:R1:W-:Y:S01]  /*ed90*/  STSM.16.M88.4 [R225+0x36400], R152 ;  /* 0x03640098e1007844 */ /* 0x0003e20000000200 */
[----:B------:R-:W-:-:S03]  /*eda0*/  FADD.FTZ R12, R169, R12 ;  /* 0x0000000ca90c7221 */ /* 0x000fc60000010000 */
[----:B------:R3:W-:Y:S01]  /*edb0*/  STSM.16.M88.4 [R228], R156 ;  /* 0x0000009ce4007844 */ /* 0x0007e20000000200 */
[----:B------:R-:W-:-:S03]  /*edc0*/  FADD.FTZ R12, R172, R12 ;  /* 0x0000000cac0c7221 */ /* 0x000fc60000010000 */
[----:B------:R3:W-:Y:S01]  /*edd0*/  STSM.16.M88.4 [R226], R160 ;  /* 0x000000a0e2007844 */ /* 0x0007e20000000200 */
[----:B0-----:R-:W-:Y:S01]  /*ede0*/  FADD.FTZ R12, R182, R12 ;  /* 0x0000000cb60c7221 */ /* 0x001fe20000010000 */
[----:B--2---:R-:W-:-:S03]  /*edf0*/  F2FP.F16.F32.PACK_AB R167, R183, R182 ;  /* 0x000000b6b7a7723e */ /* 0x004fc600000000ff */
[----:B------:R-:W-:Y:S02]  /*ee00*/  FADD.FTZ R12, R183, R12 ;  /* 0x0000000cb70c7221 */ /* 0x000fe40000010000 */
[----:B------:R3:W-:Y:S01]  /*ee10*/  STSM.16.M88.4 [R227], R164 ;  /* 0x000000a4e3007844 */ /* 0x0007e20000000200 */
[----:B------:R-:W-:-:S06]  /*ee20*/  WARPGROUP.ARRIVE ;  /* 0x00000000000079c5 */ /* 0x000fcc0000000000 */
[----:B------:R-:W-:Y:S03]  /*ee30*/  HGMMA.64x256x16.F32 R24, R152, gdesc[UR4].tnspB, R24, gsb0 ;  /* 0x43e0000498187df0 */ /* 0x000fe60008000818 */
[----:B------:R-:W-:Y:S02]  /*ee40*/  WARPGROUP.DEPBAR.LE gsb0, 0x0 ;  /* 0x00008000000079c5 */ /* 0x000fe40000010000 */
[----:B-1----:R-:W-:Y:S01]  /*ee50*/  VIADD R152, R20, 0x80 ;  /* 0x0000008014987836 */ /* 0x002fe20000000000 */
[----:B------:R-:W-:Y:S01]  /*ee60*/  WARPGROUP.ARRIVE ;  /* 0x00000000000079c5 */ /* 0x000fe20000000000 */
[----:B------:R-:W-:-:S03]  /*ee70*/  IMAD.MOV.U32 R153, RZ, RZ, 0x40000040 ;  /* 0x40000040ff997424 */ /* 0x000fc600078e00ff */
[----:B------:R-:W-:Y:S01]  /*ee80*/  R2UR UR6, R152 ;  /* 0x00000000980672ca */ /* 0x000fe200000e0000 */
[C---:B------:R-:W-:Y:S01]  /*ee90*/  VIADD R152, R20.reuse, 0x100 ;  /* 0x0000010014987836 */ /* 0x040fe20000000000 */
[----:B------:R-:W-:Y:S01]  /*eea0*/  R2UR UR7, R153 ;  /* 0x00000000990772ca */ /* 0x000fe200000e0000 */
[----:B------:R-:W-:Y:S02]  /*eeb0*/  IMAD.MOV.U32 R153, RZ, RZ, 0x40000040 ;  /* 0x40000040ff997424 */ /* 0x000fe400078e00ff */
[----:B------:R-:W-:-:S13]  /*eec0*/  VIADD R20, R20, 0x180 ;  /* 0x0000018014147836 */ /* 0x000fda0000000000 */
[----:B------:R-:W-:Y:S01]  /*eed0*/  HGMMA.64x256x16.F32 R24, R156, gdesc[UR4].tnspB, R24, gsb0 ;  /* 0x43e000049c187df0 */ /* 0x000fe20008000818 */
[----:B------:R-:W-:Y:S02]  /*eee0*/  R2UR UR6, R152 ;  /* 0x00000000980672ca */ /* 0x000fe400000e0000 */
[----:B------:R-:W-:Y:S01]  /*eef0*/  R2UR UR7, R153 ;  /* 0x00000000990772ca */ /* 0x000fe200000e0000 */
[----:B------:R-:W-:Y:S02]  /*ef00*/  WARPGROUP.DEPBAR.LE gsb0, 0x0 ;  /* 0x00008000000079c5 */ /* 0x000fe40000010000 */
[----:B------:R-:W-:-:S15]  /*ef10*/  WARPGROUP.ARRIVE ;  /* 0x00000000000079c5 */ /* 0x000fde0000000000 */
[----:B------:R-:W-:-:S07]  /*ef20*/  NOP ;  /* 0x0000000000007918 */ /* 0x000fce0000000000 */
        /* <DEDUP_REMOVED lines=16> */
[----:B---3--:R-:W-:Y:S05]  /*f030*/  @!P0 BRA `(.L_x_4567) ;  /* 0x0000000000048947 */ /* 0x008fea0003800000 */
[----:B------:R-:W-:Y:S01]  /*f040*/  BPT.TRAP 0x1 ;  /* 0x000000040000795c */ /* 0x000fe20000300000 */
.L_x_4567:
[----:B------:R-:W-:Y:S02]  /*f050*/  VIADD R14, R14, 0x38860 ;  /* 0x000388600e0e7836 */ /* 0x000fe40000000000 */
[----:B------:R-:W-:Y:S02]  /*f060*/  IMAD.MOV.U32 R15, RZ, RZ, R168 ;  /* 0x000000ffff0f7224 */ /* 0x000fe400078e00a8 */
[----:B------:R-:W-:Y:S01]  /*f070*/  IMAD.MOV.U32 R21, RZ, RZ, R10 ;  /* 0x000000ffff157224 */ /* 0x000fe200078e000a */
[----:B------:R-:W-:Y:S01]  /*f080*/  PRMT R14, R189, 0x654, R14 ;  /* 0x00000654bd0e7816 */ /* 0x000fe2000000000e */
[----:B------:R-:W-:-:S03]  /*f090*/  IMAD.MOV.U32 R20, RZ, RZ, R18 ;  /* 0x000000ffff147224 */ /* 0x000fc600078e0012 */
[----:B------:R1:W-:Y:S01]  /*f0a0*/  SYNCS.ARRIVE.TRANS64.RED.A1T0 RZ, [R14+URZ], RZ ;  /* 0x000000ff0eff79a7 */ /* 0x0003e2000810043f */
[----:B------:R-:W-:Y:S05]  /*f0b0*/  @P1 BRA `(.L_x_4568) ;  /* 0xffffffcc00381947 */ /* 0x000fea000383ffff */
.L_x_4555:
[----:B------:R-:W-:Y:S05]  /*f0c0*/  BSYNC B0 ;  /* 0x0000000000007941 */ /* 0x000fea0003800000 */
.L_x_4554:
[----:B------:R-:W2:Y:S01]  /*f0d0*/  LDL.LU R163, [R1+0x54] ;  /* 0x0000540001a37983 */ /* 0x000ea20000300800 */
[----:B------:R-:W-:Y:S02]  /*f0e0*/  IMAD.MOV.U32 R161, RZ, RZ, -0x800000 ;  /* 0xff800000ffa17424 */ /* 0x000fe400078e00ff */
[----:B------:R-:W-:Y:S01]  /*f0f0*/  IMAD.MOV.U32 R162, RZ, RZ, -0x800000 ;  /* 0xff800000ffa27424 */ /* 0x000fe200078e00ff */
[----:B------:R-:W3:Y:S04]  /*f100*/  SHFL.BFLY PT, R5, R12, 0x2, 0x1f ;  /* 0x0c401f000c057f89 */ /* 0x000ee800000e0000 */
[----:B------:R-:W4:Y:S01]  /*f110*/  SHFL.BFLY PT, R0, R11, 0x2, 0x1f ;  /* 0x0c401f000b007f89 */ /* 0x000f2200000e0000 */
[----:B---3--:R-:W-:Y:S01]  /*f120*/  FADD.FTZ R4, R5, R12 ;  /* 0x0000000c05047221 */ /* 0x008fe20000010000 */
[----:B----4-:R-:W-:-:S04]  /*f130*/  FADD.FTZ R0, R0, R11 ;  /* 0x0000000b00007221 */ /* 0x010fc80000010000 */
[----:B------:R-:W3:Y:S04]  /*f140*/  SHFL.BFLY PT, R7, R4, 0x1, 0x1f ;  /* 0x0c201f0004077f89 */ /* 0x000ee800000e0000 */
[----:B------:R-:W4:Y:S01]  /*f150*/  SHFL.BFLY PT, R5, R0, 0x1, 0x1f ;  /* 0x0c201f0000057f89 */ /* 0x000f2200000e0000 */
[----:B---3--:R-:W-:Y:S01]  /*f160*/  FADD.FTZ R7, R4, R7 ;  /* 0x0000000704077221 */ /* 0x008fe20000010000 */
[----:B----4-:R-:W-:Y:S01]  /*f170*/  FADD.FTZ R5, R0, R5 ;  /* 0x0000000500057221 */ /* 0x010fe20000010000 */
[----:B------:R-:W-:Y:S08]  /*f180*/  BAR.ARV 0x8, 0x100 ;  /* 0x0204000000007b1d */ /* 0x000ff00000002000 */
[----:B------:R-:W-:Y:S01]  /*f190*/  BAR.SYNC.DEFER_BLOCKING 0xf, 0x100 ;  /* 0x03c4000000007b1d */ /* 0x000fe20000010000 */
[----:B------:R-:W-:-:S02]  /*f1a0*/  FSETP.NE.FTZ.AND P1, PT, R7, RZ, PT ;  /* 0x000000ff0700720b */ /* 0x000fc40003f35000 */
[----:B------:R-:W-:-:S11]  /*f1b0*/  FSETP.NE.FTZ.AND P0, PT, R5, RZ, PT ;  /* 0x000000ff0500720b */ /* 0x000fd60003f15000 */
[----:B------:R-:W3:Y:S01]  /*f1c0*/  @P1 MUFU.LG2 R8, R7 ;  /* 0x0000000700081308 */ /* 0x000ee20000000c00 */
[C---:B------:R-:W-:Y:S01]  /*f1d0*/  @P1 FMUL.FTZ R0, R3.reuse, 0.69314718246459960938 ;  /* 0x3f31721803001820 */ /* 0x040fe20000410000 */
[----:B------:R-:W-:-:S06]  /*f1e0*/  @P0 FMUL.FTZ R9, R3, 0.69314718246459960938 ;  /* 0x3f31721803090820 */ /* 0x000fcc0000410000 */
[----:B------:R-:W4:Y:S01]  /*f1f0*/  @P0 MUFU.LG2 R6, R5 ;  /* 0x0000000500060308 */ /* 0x000f220000000c00 */
[----:B---3--:R-:W-:-:S04]  /*f200*/  @P1 FMUL.FTZ R3, R8, 0.69314718246459960938 ;  /* 0x3f31721808031820 */ /* 0x008fc80000410000 */
[----:B------:R-:W-:Y:S01]  /*f210*/  @P1 FFMA.FTZ R161, R0, R168, R3 ;  /* 0x000000a800a11223 */ /* 0x000fe20000010003 */
[----:B------:R-:W-:Y:S02]  /*f220*/  IMAD.MOV R0, RZ, RZ, -R224 ;  /* 0x000000ffff007224 */ /* 0x000fe400078e0ae0 */
[----:B------:R-:W-:Y:S02]  /*f230*/  IMAD.MOV.U32 R3, RZ, RZ, RZ ;  /* 0x000000ffff037224 */ /* 0x000fe400078e00ff */
[----:B----4-:R-:W-:Y:S01]  /*f240*/  @P0 FMUL.FTZ R6, R6, 0.69314718246459960938 ;  /* 0x3f31721806060820 */ /* 0x010fe20000410000 */
[----:B------:R-:W-:Y:S01]  /*f250*/  ISETP.NE.AND P2, PT, R223, R0, PT ;  /* 0x00000000df00720c */ /* 0x000fe20003f45270 */
[----:B------:R-:W-:Y:S02]  /*f260*/  IMAD.MOV.U32 R0, RZ, RZ, RZ ;  /* 0x000000ffff007224 */ /* 0x000fe400078e00ff */
[----:B------:R-:W-:Y:S01]  /*f270*/  @P0 FFMA.FTZ R162, R9, R10, R6 ;  /* 0x0000000a09a20223 */ /* 0x000fe20000010006 */
[----:B------:R-:W3:Y:S08]  /*f280*/  @P1 MUFU.RCP R3, R7 ;  /* 0x0000000700031308 */ /* 0x000ef00000001000 */
[----:B------:R3:W4:Y:S01]  /*f290*/  @P0 MUFU.RCP R0, R5 ;  /* 0x0000000500000308 */ /* 0x0007220000001000 */
[----:B------:R-:W-:Y:S01]  /*f2a0*/  PLOP3.LUT P0, PT, PT, PT, PT, 0x8, 0x0 ;  /* 0x000000000000781c */ /* 0x000fe20003f0e170 */
[----:B------:R-:W-:-:S02]  /*f2b0*/  @!P2 IMAD R9, R18, 0x40, R194 ;  /* 0x000000401209a824 */ /* 0x000fc400078e02c2 */
[----:B------:R-:W-:Y:S02]  /*f2c0*/  VIADD R18, R18, 0x1 ;  /* 0x0000000112127836 */ /* 0x000fe40000000000 */
[----:B------:R-:W-:-:S03]  /*f2d0*/  @!P2 IMAD R9, R9, 0x4, R2 ;  /* 0x000000040909a824 */ /* 0x000fc600078e0202 */
[----:B------:R-:W-:Y:S01]  /*f2e0*/  ISETP.NE.AND P1, PT, R18, 0x2, PT ;  /* 0x000000021200780c */ /* 0x000fe20003f25270 */
[-C--:B---3--:R-:W-:Y:S01]  /*f2f0*/  FMUL.FTZ R5, R26, R3.reuse ;  /* 0x000000031a057220 */ /* 0x088fe20000410000 */
[----:B------:R-:W-:Y:S01]  /*f300*/  @!P2 STS [R9+0x38420], R3 ;  /* 0x038420030900a388 */ /* 0x000fe20000000800 */
[-C--:B------:R-:W-:Y:S01]  /*f310*/  FMUL.FTZ R7, R30, R3.reuse ;  /* 0x000000031e077220 */ /* 0x080fe20000410000 */
[----:B------:R-:W-:Y:S01]  /*f320*/  SEL R2, RZ, 0x1, P1 ;  /* 0x00000001ff027807 */ /* 0x000fe20000800000 */
[-C--:B------:R-:W-:Y:S01]  /*f330*/  FMUL.FTZ R31, R31, R3.reuse ;  /* 0x000000031f1f7220 */ /* 0x080fe20000410000 */
[-C--:B------:R-:W-:Y:S01]  /*f340*/  FMUL.FTZ R35, R35, R3.reuse ;  /* 0x0000000323237220 */ /* 0x080fe20000410000 */
[-C--:B------:R-:W-:Y:S01]  /*f350*/  FMUL.FTZ R11, R38, R3.reuse ;  /* 0x00000003260b7220 */ /* 0x080fe20000410000 */
[----:B----4-:R3:W-:Y:S01]  /*f360*/  @!P2 STS [R9+0x38400], R0 ;  /* 0x038400000900a388 */ /* 0x0107e20000000800 */
        /* <DEDUP_REMOVED lines=125> */
[----:B--2---:R-:W-:-:S05]  /*fb40*/  VIADD R163, R163, 0x1 ;  /* 0x00000001a3a37836 */ /* 0x004fca0000000000 */
[----:B------:R0:W-:Y:S01]  /*fb50*/  STL [R1+0x54], R163 ;  /* 0x000054a301007387 */ /* 0x0001e20000100800 */
[----:B------:R-:W-:Y:S06]  /*fb60*/  BAR.ARV 0xe, 0x100 ;  /* 0x0384000000007b1d */ /* 0x000fec0000002000 */
.L_x_4506:
[----:B------:R-:W-:Y:S05]  /*fb70*/  BSYNC B7 ;  /* 0x0000000000077941 */ /* 0x000fea0003800000 */
.L_x_4504:
        /* <DEDUP_REMOVED lines=10> */
[----:B------:R-:W4:Y:S01]  /*fc20*/  S2R R3, SR_SWINHI ;  /* 0x0000000000037919 */ /* 0x000f220000002f00 */
[----:B------:R-:W-:Y:S01]  /*fc30*/  F2FP.F16.F32.PACK_AB R7, R31, R7 ;  /* 0x000000071f07723e */ /* 0x000fe200000000ff */
[----:B------:R-:W-:Y:S01]  /*fc40*/  ULDC.64 UR4, c[0x0][0xd00] ;  /* 0x0003400000047ab9 */ /* 0x000fe20000000a00 */
[----:B------:R-:W-:Y:S01]  /*fc50*/  F2FP.F16.F32.PACK_AB R4, R4, R6 ;  /* 0x000000060404723e */ /* 0x000fe200000000ff */
[----:B------:R-:W2:Y:S01]  /*fc60*/  LDL.LU R70, [R1+0x38] ;  /* 0x0000380001467983 */ /* 0x000ea20000300800 */
[----:B------:R-:W-:-:S03]  /*fc70*/  F2FP.F16.F32.PACK_AB R5, R0, R5 ;  /* 0x000000050005723e */ /* 0x000fc600000000ff */
[----:B------:R-:W2:Y:S01]  /*fc80*/  LDL.LU R66, [R1+0x3c] ;  /* 0x00003c0001427983 */ /* 0x000ea20000300800 */
[----:B------:R-:W-:Y:S02]  /*fc90*/  F2FP.F16.F32.PACK_AB R6, R152, R154 ;  /* 0x0000009a9806723e */ /* 0x000fe400000000ff */
[----:B------:R-:W-:Y:S02]  /*fca0*/  MOV R20, R2 ;  /* 0x0000000200147202 */ /* 0x000fe40000000f00 */
[----:B----4-:R-:W-:Y:S02]  /*fcb0*/  MOV R21, R3 ;  /* 0x0000000300157202 */ /* 0x010fe40000000f00 */
        /* <DEDUP_REMOVED lines=18> */
[----:B------:R-:W-:Y:S02]  /*fde0*/  IADD3 R3, P0, R44, 0x20, RZ ;  /* 0x000000202c037810 */ /* 0x000fe40007f1e0ff */
[----:B------:R-:W-:-:S05]  /*fdf0*/  MOV R30, R30 ;  /* 0x0000001e001e7202 */ /* 0x000fca0000000f00 */
[----:B------:R3:W-:Y:S01]  /*fe00*/  STSM.16.M88.4 [R30], R4 ;  /* 0x000000041e007844 */ /* 0x0007e20000000200 */
[----:B------:R-:W-:Y:S02]  /*fe10*/  LOP3.LUT R0, R3, 0x380, RZ, 0xc0, !PT ;  /* 0x0000038003007812 */ /* 0x000fe400078ec0ff */
[----:B---3--:R-:W-:Y:S02]  /*fe20*/  IADD3.X R5, RZ, R45, RZ, P0, !PT ;  /* 0x0000002dff057210 */ /* 0x008fe400007fe4ff */
[----:B------:R-:W-:-:S04]  /*fe30*/  IADD3 R7, P0, R44, 0x40, RZ ;  /* 0x000000402c077810 */ /* 0x000fc80007f1e0ff */
[----:B------:R-:W-:-:S04]  /*fe40*/  LOP3.LUT R6, R7, 0x380, RZ, 0xc0, !PT ;  /* 0x0000038007067812 */ /* 0x000fc800078ec0ff */
[----:B------:R-:W-:Y:S02]  /*fe50*/  SHF.R.U64 R6, R6, 0x3, RZ ;  /* 0x0000000306067819 */ /* 0x000fe400000012ff */
[----:B------:R-:W-:Y:S02]  /*fe60*/  SHF.R.U64 R0, R0, 0x3, RZ ;  /* 0x0000000300007819 */ /* 0x000fe400000012ff */
[----:B------:R-:W-:Y:S01]  /*fe70*/  LOP3.LUT R6, R6, R7, RZ, 0x3c, !PT ;  /* 0x0000000706067212 */ /* 0x000fe200078e3cff */
[----:B------:R-:W-:Y:S01]  /*fe80*/  IMAD.X R7, RZ, RZ, R45, P0 ;  /* 0x000000ffff077224 */ /* 0x000fe200000e062d */
[----:B------:R-:W-:Y:S02]  /*fe90*/  LOP3.LUT R4, R0, R3, RZ, 0x3c, !PT ;  /* 0x0000000300047212 */ /* 0x000fe400078e3cff */
[----:B------:R-:W-:Y:S02]  /*fea0*/  IADD3 R49, P6, R44, 0x2040, RZ ;  /* 0x000020402c317810 */ /* 0x000fe40007fde0ff */
[----:B------:R-:W-:-:S02]  /*feb0*/  MOV R0, R6 ;  /* 0x0000000600007202 */ /* 0x000fc40000000f00 */
[----:B------:R-:W-:Y:S02]  /*fec0*/  F2FP.F16.F32.PACK_AB R7, R47, R46 ;  /* 0x0000002e2f07723e */ /* 0x000fe400000000ff */
[C---:B------:R-:W-:Y:S02]  /*fed0*/  IADD3 R47, P5, R44.reuse, 0x2060, RZ ;  /* 0x000020602c2f7810 */ /* 0x040fe40007fbe0ff */
[C---:B------:R-:W-:Y:S02]  /*fee0*/  IADD3 R53, P2, R44.reuse, 0x2020, RZ ;  /* 0x000020202c357810 */ /* 0x040fe40007f5e0ff */
[C---:B------:R-:W-:Y:S02]  /*fef0*/  IADD3 R39, P3, R44.reuse, 0x2000, RZ ;  /* 0x000020002c277810 */ /* 0x040fe40007f7e0ff */
[----:B------:R-:W-:Y:S02]  /*ff00*/  IADD3 R57, P4, R44, 0x60, RZ ;  /* 0x000000602c397810 */ /* 0x000fe40007f9e0ff */
[----:B------:R-:W-:-:S02]  /*ff10*/  LOP3.LUT R48, R49, 0x380, RZ, 0xc0, !PT ;  /* 0x0000038031307812 */ /* 0x000fc400078ec0ff */
[----:B------:R-:W-:Y:S02]  /*ff20*/  LOP3.LUT R46, R47, 0x380, RZ, 0xc0, !PT ;  /* 0x000003802f2e7812 */ /* 0x000fe400078ec0ff */
[----:B------:R-:W-:Y:S02]  /*ff30*/  LOP3.LUT R52, R53, 0x380, RZ, 0xc0, !PT ;  /* 0x0000038035347812 */ /* 0x000fe400078ec0ff */
[----:B------:R-:W-:Y:S02]  /*ff40*/  MOV R3, R4 ;  /* 0x0000000400037202 */ /* 0x000fe40000000f00 */
[----:B------:R-:W-:Y:S02]  /*ff50*/  LOP3.LUT R38, R39, 0x380, RZ, 0xc0, !PT ;  /* 0x0000038027267812 */ /* 0x000fe400078ec0ff */
[----:B------:R-:W-:Y:S02]  /*ff60*/  F2FP.F16.F32.PACK_AB R4, R14, R153 ;  /* 0x000000990e04723e */ /* 0x000fe400000000ff */
[----:B------:R-:W-:-:S02]  /*ff70*/  F2FP.F16.F32.PACK_AB R5, R43, R42 ;  /* 0x0000002a2b05723e */ /* 0x000fc400000000ff */
[----:B------:R-:W-:Y:S02]  /*ff80*/  F2FP.F16.F32.PACK_AB R6, R12, R28 ;  /* 0x0000001c0c06723e */ /* 0x000fe400000000ff */
[----:B------:R-:W-:Y:S02]  /*ff90*/  LOP3.LUT R56, R57, 0x380, RZ, 0xc0, !PT ;  /* 0x0000038039387812 */ /* 0x000fe400078ec0ff */
[----:B------:R-:W-:Y:S02]  /*ffa0*/  SHF.R.U64 R48, R48, 0x3, RZ ;  /* 0x0000000330307819 */ /* 0x000fe400000012ff */
[----:B------:R-:W-:Y:S02]  /*ffb0*/  SHF.R.U64 R46, R46, 0x3, RZ ;  /* 0x000000032e2e7819 */ /* 0x000fe400000012ff */
[----:B------:R-:W-:Y:S01]  /*ffc0*/  SHF.R.U64 R52, R52, 0x3, RZ ;  /* 0x0000000334347819 */ /* 0x000fe200000012ff */
[----:B------:R3:W-:Y:S01]  /*ffd0*/  STSM.16.M88.4 [R3], R8 ;  /* 0x0000000803007844 */ /* 0x0007e20000000200 */
[----:B------:R-:W-:-:S02]  /*ffe0*/  SHF.R.U64 R38, R38, 0x3, RZ ;  /* 0x0000000326267819 */ /* 0x000fc400000012ff */
[----:B------:R-:W-:Y:S01]  /*fff0*/  SHF.R.U64 R56, R56, 0x3, RZ ;  /* 0x0000000338387819 */ /* 0x000fe200000012ff */
[----:B------:R4:W-:Y:S01]  /*10000*/  STSM.16.M88.4 [R0], R4 ;  /* 0x0000000400007844 */ /* 0x0009e20000000200 */
        /* <DEDUP_REMOVED lines=11> */
[C---:B---3--:R-:W-:Y:S02]  /*100c0*/  IADD3 R9, P0, R44.reuse, 0x4020, RZ ;  /* 0x000040202c097810 */ /* 0x048fe40007f1e0ff */
[C---:B------:R-:W-:Y:S02]  /*100d0*/  IADD3 R11, P2, R44.reuse, 0x6000, RZ ;  /* 0x000060002c0b7810 */ /* 0x040fe40007f5e0ff */
[C---:B----4-:R-:W-:Y:S02]  /*100e0*/  IADD3 R6, P6, R44.reuse, 0x6020, RZ ;  /* 0x000060202c067810 */ /* 0x050fe40007fde0ff */
        /* <DEDUP_REMOVED lines=32> */
[----:B------:R-:W-:Y:S02]  /*102f0*/  MOV R38, R38 ;  /* 0x0000002600267202 */ /* 0x000fe40000000f00 */
[----:B------:R-:W-:Y:S02]  /*10300*/  MOV R39, R46 ;  /* 0x0000002e00277202 */ /* 0x000fe40000000f00 */
[----:B------:R-:W-:Y:S02]  /*10310*/  MOV R36, R48 ;  /* 0x0000003000247202 */ /* 0x000fe40000000f00 */
[----:B------:R-:W-:Y:S02]  /*10320*/  MOV R3, R6 ;  /* 0x0000000600037202 */ /* 0x000fe40000000f00 */
[----:B------:R-:W-:Y:S02]  /*10330*/  MOV R46, R4 ;  /* 0x00000004002e7202 */ /* 0x000fe40000000f00 */
[----:B------:R-:W-:-:S02]  /*10340*/  MOV R56, R56 ;  /* 0x0000003800387202 */ /* 0x000fc40000000f00 */
[----:B--2---:R-:W-:Y:S02]  /*10350*/  MOV R24, R8 ;  /* 0x0000000800187202 */ /* 0x004fe40000000f00 */
[----:B------:R-:W-:Y:S02]  /*10360*/  MOV R49, R10 ;  /* 0x0000000a00317202 */ /* 0x000fe40000000f00 */
[----:B------:R-:W-:Y:S02]  /*10370*/  F2FP.F16.F32.PACK_AB R4, R158, R160 ;  /* 0x000000a09e04723e */ /* 0x000fe400000000ff */
[----:B------:R-:W-:Y:S02]  /*10380*/  F2FP.F16.F32.PACK_AB R5, R51, R50 ;  /* 0x000000323305723e */ /* 0x000fe400000000ff */
[----:B------:R-:W-:Y:S02]  /*10390*/  F2FP.F16.F32.PACK_AB R6, R156, R159 ;  /* 0x0000009f9c06723e */ /* 0x000fe400000000ff */
[----:B------:R-:W-:-:S02]  /*103a0*/  F2FP.F16.F32.PACK_AB R7, R55, R54 ;  /* 0x000000363707723e */ /* 0x000fc400000000ff */
[----:B------:R-:W-:Y:S02]  /*103b0*/  LOP3.LUT R0, R44, 0x380, RZ, 0xc0, !PT ;  /* 0x000003802c007812 */ /* 0x000fe400078ec0ff */
[----:B------:R-:W-:Y:S02]  /*103c0*/  F2FP.F16.F32.PACK_AB R8, R155, R157 ;  /* 0x0000009d9b08723e */ /* 0x000fe400000000ff */
[----:B------:R-:W-:Y:S02]  /*103d0*/  F2FP.F16.F32.PACK_AB R9, R59, R58 ;  /* 0x0000003a3b09723e */ /* 0x000fe400000000ff */
[----:B------:R-:W-:Y:S02]  /*103e0*/  F2FP.F16.F32.PACK_AB R10, R61, R60 ;  /* 0x0000003c3d0a723e */ /* 0x000fe400000000ff */
[----:B------:R-:W-:Y:S02]  /*103f0*/  F2FP.F16.F32.PACK_AB R11, R63, R62 ;  /* 0x0000003e3f0b723e */ /* 0x000fe400000000ff */
[----:B------:R-:W-:-:S02]  /*10400*/  MOV R52, R52 ;  /* 0x0000003400347202 */ /* 0x000fc40000000f00 */
[----:B------:R-:W-:Y:S02]  /*10410*/  MOV R48, R30 ;  /* 0x0000001e00307202 */ /* 0x000fe40000000f00 */
[----:B------:R-:W-:Y:S02]  /*10420*/  F2FP.F16.F32.PACK_AB R12, R65, R64 ;  /* 0x00000040410c723e */ /* 0x000fe400000000ff */
[----:B------:R-:W-:Y:S02]  /*10430*/  F2FP.F16.F32.PACK_AB R14, R69, R68 ;  /* 0x00000044450e723e */ /* 0x000fe400000000ff */
[----:B------:R-:W-:Y:S02]  /*10440*/  MOV R47, R34 ;  /* 0x00000022002f7202 */ /* 0x000fe40000000f00 */
[----:B------:R-:W-:Y:S02]  /*10450*/  F2FP.F16.F32.PACK_AB R28, R73, R72 ;  /* 0x00000048491c723e */ /* 0x000fe400000000ff */
[----:B------:R-:W-:-:S02]  /*10460*/  F2FP.F16.F32.PACK_AB R30, R77, R76 ;  /* 0x0000004c4d1e723e */ /* 0x000fc400000000ff */
[----:B------:R-:W-:Y:S01]  /*10470*/  F2FP.F16.F32.PACK_AB R31, R79, R78 ;  /* 0x0000004e4f1f723e */ /* 0x000fe200000000ff */
[----:B------:R-:W-:Y:S01]  /*10480*/  STSM.16.M88.4 [R56], R4 ;  /* 0x0000000438007844 */ /* 0x000fe20000000200 */
[----:B------:R-:W-:Y:S02]  /*10490*/  F2FP.F16.F32.PACK_AB R34, R85, R84 ;  /* 0x000000545522723e */ /* 0x000fe400000000ff */
        /* <DEDUP_REMOVED lines=10> */
[----:B--2---:R-:W-:Y:S02]  /*10540*/  F2FP.F16.F32.PACK_AB R38, R93, R92 ;  /* 0x0000005c5d26723e */ /* 0x004fe400000000ff */
[----:B------:R-:W-:Y:S02]  /*10550*/  F2FP.F16.F32.PACK_AB R4, R105, R104 ;  /* 0x000000686904723e */ /* 0x000fe400000000ff */
[----:B------:R-:W-:Y:S02]  /*10560*/  F2FP.F16.F32.PACK_AB R5, R107, R106 ;  /* 0x0000006a6b05723e */ /* 0x000fe400000000ff */
[----:B---3--:R-:W-:-:S02]  /*10570*/  F2FP.F16.F32.PACK_AB R36, R89, R88 ;  /* 0x000000585924723e */ /* 0x008fc400000000ff */
[----:B------:R-:W-:Y:S02]  /*10580*/  F2FP.F16.F32.PACK_AB R6, R109, R108 ;  /* 0x0000006c6d06723e */ /* 0x000fe400000000ff */
[----:B----4-:R-:W-:Y:S02]  /*10590*/  F2FP.F16.F32.PACK_AB R39, R95, R94 ;  /* 0x0000005e5f27723e */ /* 0x010fe400000000ff */
        /* <DEDUP_REMOVED lines=20> */
[----:B--2---:R-:W-:Y:S02]  /*106e0*/  IADD3 R8, P1, R70, UR4, RZ ;  /* 0x0000000446087c10 */ /* 0x004fe4000ff3e0ff */
        /* <DEDUP_REMOVED lines=19> */
[----:B--2---:R-:W-:Y:S01]  /*10820*/  @P6 IADD3 R4, P4, R70, UR4, RZ ;  /* 0x0000000446046c10 */ /* 0x004fe2000ff9e0ff */
[----:B------:R-:W-:-:S02]  /*10830*/  ULDC UR4, c[0x0][0xb88] ;  /* 0x0002e20000047ab9 */ /* 0x000fc40000000800 */
[----:B------:R-:W-:Y:S01]  /*10840*/  IMAD.U32 R0, RZ, RZ, UR4 ;  /* 0x00000004ff007e24 */ /* 0x000fe2000f8e00ff */
[----:B------:R-:W-:Y:S01]  /*10850*/  @P6 IADD3.X R5, R66, UR5, RZ, P4, !PT ;  /* 0x0000000542056c10 */ /* 0x000fe2000a7fe4ff */
[----:B------:R2:W5:Y:S04]  /*10860*/  @P0 LDG.E R24, desc[UR40][R8.64] ;  /* 0x0000002808180981 */ /* 0x000568000c1e1900 */
[----:B------:R2:W5:Y:S01]  /*10870*/  @P6 LDG.E R0, desc[UR40][R4.64] ;  /* 0x0000002804006981 */ /* 0x000562000c1e1900 */
[----:B------:R-:W3:Y:S02]  /*10880*/  S2R R90, SR_TID.X ;  /* 0x00000000005a7919 */ /* 0x000ee40000002100 */
[----:B---3--:R-:W-:-:S05]  /*10890*/  VIADD R90, R90, 0xffffff80 ;  /* 0xffffff805a5a7836 */ /* 0x008fca0000000000 */
        /* <DEDUP_REMOVED lines=55> */
.L_x_4571:
[----:B------:R-:W2:Y:S01]  /*10c10*/  LDL.LU R8, [R1+0x40] ;  /* 0x0000400001087983 */ /* 0x000ea20000300800 */
[----:B------:R-:W-:-:S03]  /*10c20*/  ISETP.NE.AND P6, PT, R6, RZ, PT ;  /* 0x000000ff0600720c */ /* 0x000fc60003fc5270 */
[----:B------:R-:W3:Y:S01]  /*10c30*/  LDL.LU R7, [R1+0x5c] ;  /* 0x00005c0001077983 */ /* 0x000ee20000300800 */
[----:B------:R-:W4:Y:S01]  /*10c40*/  S2R R4, SR_TID.X ;  /* 0x0000000000047919 */ /* 0x000f220000002100 */
[--C-:B------:R-:W-:Y:S01]  /*10c50*/  IMAD.X R57, RZ, RZ, R21.reuse, P5 ;  /* 0x000000ffff397224 */ /* 0x100fe200028e0615 */
[----:B------:R-:W-:Y:S01]  /*10c60*/  IADD3.X R49, RZ, R21, RZ, P3, !PT ;  /* 0x00000015ff317210 */ /* 0x000fe20001ffe4ff */
[----:B------:R-:W-:Y:S01]  /*10c70*/  IMAD.X R37, RZ, RZ, R21, P6 ;  /* 0x000000ffff257224 */ /* 0x000fe200030e0615 */
[----:B------:R-:W3:Y:S04]  /*10c80*/  LDL R82, [R1+0x34] ;  /* 0x0000340001527983 */ /* 0x000ee80000100800 */
[----:B------:R0:W5:Y:S01]  /*10c90*/  LDL R84, [R1+0x58] ;  /* 0x0000580001547983 */ /* 0x0001620000100800 */
[----:B----4-:R-:W-:-:S05]  /*10ca0*/  VIADD R4, R4, 0xffffff80 ;  /* 0xffffff8004047836 */ /* 0x010fca0000000000 */
[----:B------:R-:W-:-:S04]  /*10cb0*/  SHF.R.S32.HI R3, RZ, 0x1f, R4 ;  /* 0x0000001fff037819 */ /* 0x000fc80000011404 */
[----:B------:R-:W-:-:S04]  /*10cc0*/  LEA.HI R3, R3, R4, RZ, 0x7 ;  /* 0x0000000403037211 */ /* 0x000fc800078f38ff */
[----:B------:R-:W-:-:S06]  /*10cd0*/  SHF.R.S32.HI R3, RZ, 0x7, R3 ;  /* 0x00000007ff037819 */ /* 0x000fcc0000011403 */
[----:B------:R-:W4:Y:S01]  /*10ce0*/  SHFL.IDX PT, R3, R3, RZ, 0x1f ;  /* 0x00001fff03037589 */ /* 0x000f2200000e0000 */
[--C-:B------:R-:W-:Y:S01]  /*10cf0*/  IMAD.X R41, RZ, RZ, R21.reuse, P1 ;  /* 0x000000ffff297224 */ /* 0x100fe200008e0615 */
[C---:B------:R-:W-:Y:S01]  /*10d00*/  IADD3 R61, P6, R20.reuse, 0xb000, RZ ;  /* 0x0000b000143d7810 */ /* 0x040fe20007fde0ff */
[--C-:B------:R-:W-:Y:S01]  /*10d10*/  IMAD.X R45, RZ, RZ, R21.reuse, P2 ;  /* 0x000000ffff2d7224 */ /* 0x100fe200010e0615 */
[C---:B------:R-:W-:Y:S01]  /*10d20*/  IADD3 R65, P1, R20.reuse, 0xc000, RZ ;  /* 0x0000c00014417810 */ /* 0x040fe20007f3e0ff */
[----:B------:R-:W-:Y:S01]  /*10d30*/  IMAD.X R53, RZ, RZ, R21, P4 ;  /* 0x000000ffff357224 */ /* 0x000fe200020e0615 */
[C---:B------:R-:W-:Y:S02]  /*10d40*/  IADD3 R69, P2, R20.reuse, 0xd000, RZ ;  /* 0x0000d00014457810 */ /* 0x040fe40007f5e0ff */
[C---:B------:R-:W-:Y:S02]  /*10d50*/  IADD3 R73, P3, R20.reuse, 0xe000, RZ ;  /* 0x0000e00014497810 */ /* 0x040fe40007f7e0ff */
[----:B------:R-:W-:-:S02]  /*10d60*/  IADD3 R6, P4, R20, 0xf000, RZ ;  /* 0x0000f00014067810 */ /* 0x000fc40007f9e0ff */
[----:B------:R-:W-:Y:S02]  /*10d70*/  LOP3.LUT R60, R61, 0x380, RZ, 0xc0, !PT ;  /* 0x000003803d3c7812 */ /* 0x000fe400078ec0ff */
[----:B------:R-:W-:Y:S02]  /*10d80*/  LOP3.LUT R64, R65, 0x380, RZ, 0xc0, !PT ;  /* 0x0000038041407812 */ /* 0x000fe400078ec0ff */
[----:B------:R-:W-:Y:S02]  /*10d90*/  LOP3.LUT R68, R69, 0x380, RZ, 0xc0, !PT ;  /* 0x0000038045447812 */ /* 0x000fe400078ec0ff */
[----:B------:R-:W-:Y:S02]  /*10da0*/  LOP3.LUT R72, R73, 0x380, RZ, 0xc0, !PT ;  /* 0x0000038049487812 */ /* 0x000fe400078ec0ff */
[----:B----4-:R-:W-:Y:S02]  /*10db0*/  ISETP.NE.AND P5, PT, R3, RZ, PT ;  /* 0x000000ff0300720c */ /* 0x010fe40003fa5270 */
        /* <DEDUP_REMOVED lines=23> */
[----:B------:R-:W-:Y:S01]  /*10f30*/  SHF.R.S32.HI R81, RZ, 0x1f, R82 ;  /* 0x0000001fff517819 */ /* 0x000fe20000011452 */
[----:B0-----:R-:W-:Y:S06]  /*10f40*/  @P5 BRA `(.L_x_4572) ;  /* 0x0000000000bc5947 */ /* 0x001fec0003800000 */
[----:B------:R-:W2:Y:S01]  /*10f50*/  LDL R7, [R1+0x74] ;  /* 0x0000740001077983 */ /* 0x000ea20000100800 */
[----:B------:R-:W0:Y:S01]  /*10f60*/  LDC R35, c[0x0][0xce8] ;  /* 0x00033a00ff237b82 */ /* 0x000e220000000800 */
[----:B------:R-:W-:Y:S01]  /*10f70*/  ULDC.64 UR4, c[0x0][0xc90] ;  /* 0x0003240000047ab9 */ /* 0x000fe20000000a00 */
[----:B------:R-:W-:Y:S02]  /*10f80*/  IMAD.MOV.U32 R6, RZ, RZ, R24 ;  /* 0x000000ffff067224 */ /* 0x000fe400078e0018 */
[----:B------:R-:W-:Y:S02]  /*10f90*/  IMAD R8, R81, UR4, RZ ;  /* 0x0000000451087c24 */ /* 0x000fe4000f8e02ff */
[----:B------:R-:W-:Y:S02]  /*10fa0*/  IMAD R30, R84, 0x40, R194 ;  /* 0x00000040541e7824 */ /* 0x000fe400078e02c2 */
[----:B------:R-:W-:Y:S01]  /*10fb0*/  IMAD R15, R82, UR5, R8 ;  /* 0x00000005520f7c24 */ /* 0x000fe2000f8e0208 */
[----:B0-----:R-:W-:-:S13]  /*10fc0*/  ISETP.NE.AND P0, PT, R35, 0x1, PT ;  /* 0x000000012300780c */ /* 0x001fda0003f05270 */
[----:B------:R-:W0:Y:S08]  /*10fd0*/  @P0 LDC R9, c[0x0][0xcec] ;  /* 0x00033b00ff090b82 */ /* 0x000e300000000800 */
[----:B------:R-:W3:Y:S01]  /*10fe0*/  @P0 LDC R31, c[0x0][0xcf0] ;  /* 0x00033c00ff1f0b82 */ /* 0x000ee20000000800 */
[----:B--2---:R-:W-:Y:S02]  /*10ff0*/  IMAD R20, R84, 0x40, R7 ;  /* 0x0000004054147824 */ /* 0x004fe400078e0207 */
[----:B------:R-:W-:-:S02]  /*11000*/  IMAD.MOV.U32 R7, RZ, RZ, R21 ;  /* 0x000000ffff077224 */ /* 0x000fc400078e0015 */
[----:B0-----:R-:W-:-:S04]  /*11010*/  @P0 IMAD.HI.U32 R8, R20, R9, RZ ;  /* 0x0000000914080227 */ /* 0x001fc800078e00ff */
[----:B------:R-:W-:Y:S01]  /*11020*/  IMAD.MOV.U32 R9, RZ, RZ, R20 ;  /* 0x000000ffff097224 */ /* 0x000fe200078e0014 */
[----:B---3--:R-:W-:Y:S01]  /*11030*/  @P0 SHF.R.U32.HI R9, RZ, R31, R8 ;  /* 0x0000001fff090219 */ /* 0x008fe20000011608 */
[----:B------:R-:W-:Y:S01]  /*11040*/  IMAD.WIDE.U32 R6, R82, UR4, R6 ;  /* 0x0000000452067c25 */ /* 0x000fe2000f8e0006 */
[----:B------:R-:W-:Y:S02]  /*11050*/  ULDC.64 UR4, c[0x0][0xc98] ;  /* 0x0003260000047ab9 */ /* 0x000fe40000000a00 */
[----:B------:R-:W-:Y:S01]  /*11060*/  SHF.R.S32.HI R31, RZ, 0x1f, R9 ;  /* 0x0000001fff1f7819 */ /* 0x000fe20000011409 */
[----:B------:R-:W-:Y:S02]  /*11070*/  IMAD.IADD R7, R7, 0x1, R15 ;  /* 0x0000000107077824 */ /* 0x000fe400078e020f */
[----:B------:R-:W-:Y:S02]  /*11080*/  IMAD.MOV R14, RZ, RZ, -R9 ;  /* 0x000000ffff0e7224 */ /* 0x000fe400078e0a09 */
[----:B------:R-:W-:-:S02]  /*11090*/  IMAD R8, R80, UR4, RZ ;  /* 0x0000000450087c24 */ /* 0x000fc4000f8e02ff */
[----:B------:R-:W-:-:S04]  /*110a0*/  IMAD.WIDE.U32 R6, R3, UR4, R6 ;  /* 0x0000000403067c25 */ /* 0x000fc8000f8e0006 */
[----:B------:R-:W-:Y:S01]  /*110b0*/  IMAD R15, R35, R14, R20 ;  /* 0x0000000e230f7224 */ /* 0x000fe200078e0214 */
[----:B------:R-:W-:Y:S01]  /*110c0*/  IADD3 R6, P0, R9, R6, RZ ;  /* 0x0000000609067210 */ /* 0x000fe20007f1e0ff */
[----:B------:R-:W-:Y:S01]  /*110d0*/  IMAD R14, R3, UR5, R8 ;  /* 0x00000005030e7c24 */ /* 0x000fe2000f8e0208 */
[----:B------:R-:W-:Y:S01]  /*110e0*/  ULDC.64 UR4, c[0x0][0xc88] ;  /* 0x0003220000047ab9 */ /* 0x000fe20000000a00 */
[----:B------:R-:W-:Y:S01]  /*110f0*/  IMAD R35, R0, R35, RZ ;  /* 0x0000002300237224 */ /* 0x000fe200078e02ff */
[----:B------:R-:W-:Y:S02]  /*11100*/  SHF.R.S32.HI R8, RZ, 0x1f, R15 ;  /* 0x0000001fff087819 */ /* 0x000fe4000001140f */
[----:B------:R-:W-:Y:S01]  /*11110*/  IADD3.X R7, R31, R7, R14, P0, !PT ;  /* 0x000000071f077210 */ /* 0x000fe200007fe40e */
[----:B------:R-:W-:Y:S02]  /*11120*/  IMAD.MOV R14, RZ, RZ, -R224 ;  /* 0x000000ffff0e7224 */ /* 0x000fe400078e0ae0 */
[----:B------:R-:W-:-:S02]  /*11130*/  IMAD R8, R8, UR4, RZ ;  /* 0x0000000408087c24 */ /* 0x000fc4000f8e02ff */
[----:B------:R-:W-:-:S04]  /*11140*/  IMAD.WIDE.U32 R6, R15, UR4, R6 ;  /* 0x000000040f067c25 */ /* 0x000fc8000f8e0006 */
[----:B------:R-:W-:Y:S01]  /*11150*/  IMAD R15, R15, UR5, R8 ;  /* 0x000000050f0f7c24 */ /* 0x000fe2000f8e0208 */
[----:B------:R-:W-:-:S03]  /*11160*/  ULDC.64 UR4, c[0x0][0xc50] ;  /* 0x0003140000047ab9 */ /* 0x000fc60000000a00 */
[----:B------:R-:W-:Y:S01]  /*11170*/  IMAD.IADD R7, R7, 0x1, R15 ;  /* 0x0000000107077824 */ /* 0x000fe200078e020f */
[----:B------:R-:W-:-:S04]  /*11180*/  LEA R15, P0, R6, UR4, 0x2 ;  /* 0x00000004060f7c11 */ /* 0x000fc8000f8010ff */
[----:B------:R-:W-:Y:S01]  /*11190*/  LEA.HI.X R20, R6, UR5, R7, 0x2, P0 ;  /* 0x0000000506147c11 */ /* 0x000fe200080f1407 */
[----:B------:R-:W-:Y:S01]  /*111a0*/  SHFL.IDX PT, R8, R15, 0x1, 0x1c1f ;  /* 0x003c1f000f087f89 */ /* 0x000fe200000e0000 */
[----:B------:R-:W-:Y:S01]  /*111b0*/  ISETP.NE.AND P0, PT, R223, R14, PT ;  /* 0x0000000edf00720c */ /* 0x000fe20003f05270 */
[C---:B------:R-:W-:Y:S02]  /*111c0*/  VIADD R14, R30.reuse, 0x8 ;  /* 0x000000081e0e7836 */ /* 0x040fe40000000000 */
[----:B------:R-:W-:Y:S01]  /*111d0*/  SHFL.IDX PT, R6, R15, RZ, 0x1c1f ;  /* 0x001c1fff0f067589 */ /* 0x000fe200000e0000 */
[-C--:B------:R-:W-:Y:S02]  /*111e0*/  ISETP.GE.OR P1, PT, R30, R35.reuse, P0 ;  /* 0x000000231e00720c */ /* 0x080fe40000726670 */
[----:B------:R-:W-:Y:S01]  /*111f0*/  ISETP.GE.OR P0, PT, R14, R35, P0 ;  /* 0x000000230e00720c */ /* 0x000fe20000706670 */
[----:B------:R-:W0:Y:S04]  /*11200*/  SHFL.IDX PT, R7, R20, RZ, 0x1c1f ;  /* 0x001c1fff14077589 */ /* 0x000e2800000e0000 */
[----:B------:R-:W2:Y:S06]  /*11210*/  SHFL.IDX PT, R9, R20, 0x1, 0x1c1f ;  /* 0x003c1f0014097f89 */ /* 0x000eac00000e0000 */
[----:B0-----:R0:W-:Y:S04]  /*11220*/  @!P1 ST.E desc[UR40][R6.64], R162 ;  /* 0x000000a206009985 */ /* 0x0011e8000c101928 */
[----:B--2---:R0:W-:Y:S02]  /*11230*/  @!P0 ST.E desc[UR40][R8.64], R161 ;  /* 0x000000a108008985 */ /* 0x0041e4000c101928 */
.L_x_4572:
[----:B------:R-:W2:Y:S01]  /*11240*/  LDC R87, c[0x0][0xce8] ;  /* 0x00033a00ff577b82 */ /* 0x000ea20000000800 */
[----:B------:R-:W-:Y:S01]  /*11250*/  ULDC.64 UR4, c[0x0][0xba0] ;  /* 0x0002e80000047ab9 */ /* 0x000fe20000000a00 */
[----:B0-----:R-:W5:Y:S01]  /*11260*/  LD.E.128 R4, desc[UR40][R4.64] ;  /* 0x0000002804047980 */ /* 0x001f62000c101d00 */
[----:B------:R-:W-:-:S03]  /*11270*/  IMAD R21, R21, UR4, RZ ;  /* 0x0000000415157c24 */ /* 0x000fc6000f8e02ff */
[----:B------:R-:W5:Y:S01]  /*11280*/  LD.E.128 R8, desc[UR40][R10.64] ;  /* 0x000000280a087980 */ /* 0x000f62000c101d00 */
[C---:B------:R-:W-:Y:S01]  /*11290*/  IMAD R83, R24.reuse, UR5, R21 ;  /* 0x0000000518537c24 */ /* 0x040fe2000f8e0215 */
[----:B------:R-:W0:Y:S01]  /*112a0*/  LDC R85, c[0x0][0xbc8] ;  /* 0x0002f200ff557b82 */ /* 0x000e220000000800 */
[----:B------:R-:W-:Y:S01]  /*112b0*/  IMAD.WIDE.U32 R20, R24, UR4, RZ ;  /* 0x0000000418147c25 */ /* 0x000fe2000f8e00ff */
[----:B------:R-:W-:Y:S01]  /*112c0*/  ULDC.64 UR4, c[0x0][0xbe8] ;  /* 0x0002fa0000047ab9 */ /* 0x000fe20000000a00 */
[----:B------:R-:W5:Y:S02]  /*112d0*/  LD.E.128 R12, desc[UR40][R12.64] ;  /* 0x000000280c0c7980 */ /* 0x000f64000c101d00 */
[----:B------:R-:W-:Y:S02]  /*112e0*/  IMAD.IADD R21, R21, 0x1, R83 ;  /* 0x0000000115157824 */ /* 0x000fe400078e0253 */
[----:B------:R-:W-:Y:S01]  /*112f0*/  IMAD R81, R81, UR4, RZ ;  /* 0x0000000451517c24 */ /* 0x000fe2000f8e02ff */
[----:B------:R-:W5:Y:S04]  /*11300*/  LD.E.128 R28, desc[UR40][R28.64] ;  /* 0x000000281c1c7980 */ /* 0x000f68000c101d00 */
[----:B------:R-:W5:Y:S01]  /*11310*/  LD.E.128 R32, desc[UR40][R32.64] ;  /* 0x0000002820207980 */ /* 0x000f62000c101d00 */
[----:B--2---:R-:W-:Y:S01]  /*11320*/  ISETP.NE.AND P1, PT, R87, 0x1, PT ;  /* 0x000000015700780c */ /* 0x004fe20003f25270 */
[----:B------:R-:W-:-:S02]  /*11330*/  IMAD R81, R82, UR5, R81 ;  /* 0x0000000552517c24 */ /* 0x000fc4000f8e0251 */
[----:B------:R-:W5:Y:S01]  /*11340*/  LD.E.128 R36, desc[UR40][R36.64] ;  /* 0x0000002824247980 */ /* 0x000f62000c101d00 */
[----:B------:R-:W-:Y:S01]  /*11350*/  IMAD.WIDE.U32 R20, R82, UR4, R20 ;  /* 0x0000000452147c25 */ /* 0x000fe2000f8e0014 */
[----:B------:R-:W-:Y:S01]  /*11360*/  SHF.R.S32.HI R82, RZ, 0x1f, R90 ;  /* 0x0000001fff527819 */ /* 0x000fe2000001145a */
[----:B------:R-:W-:Y:S01]  /*11370*/  ULDC.64 UR4, c[0x0][0xbf0] ;  /* 0x0002fc0000047ab9 */ /* 0x000fe20000000a00 */
[----:B------:R-:W5:Y:S02]  /*11380*/  LD.E.128 R40, desc[UR40][R40.64] ;  /* 0x0000002828287980 */ /* 0x000f64000c101d00 */
[----:B------:R-:W-:Y:S02]  /*11390*/  LEA.HI R82, R82, R90, RZ, 0x3 ;  /* 0x0000005a52527211 */ /* 0x000fe400078f18ff */
[----:B------:R-:W5:Y:S02]  /*113a0*/  LD.E.128 R44, desc[UR40][R44.64] ;  /* 0x000000282c2c7980 */ /* 0x000f64000c101d00 */
[----:B------:R-:W2:Y:S01]  /*113b0*/  @P1 LDC R83, c[0x0][0xcec] ;  /* 0x00033b00ff531b82 */ /* 0x000ea20000000800 */
[----:B------:R-:W-:Y:S01]  /*113c0*/  LOP3.LUT R82, R82, 0xfffffff8, RZ, 0xc0, !PT ;  /* 0xfffffff852527812 */ /* 0x000fe200078ec0ff */
[----:B------:R-:W5:Y:S04]  /*113d0*/  LD.E.128 R48, desc[UR40][R48.64] ;  /* 0x0000002830307980 */ /* 0x000f68000c101d00 */
[----:B------:R-:W5:Y:S02]  /*113e0*/  LD.E.128 R52, desc[UR40][R52.64] ;  /* 0x0000002834347980 */ /* 0x000f64000c101d00 */
[----:B------:R-:W3:Y:S01]  /*113f0*/  @P1 LDC R89, c[0x0][0xcf0] ;  /* 0x00033c00ff591b82 */ /* 0x000ee20000000800 */
[----:B------:R-:W-:Y:S01]  /*11400*/  IMAD.IADD R82, R90, 0x1, -R82 ;  /* 0x000000015a527824 */ /* 0x000fe200078e0a52 */
[----:B------:R-:W5:Y:S03]  /*11410*/  LD.E.128 R56, desc[UR40][R56.64] ;  /* 0x0000002838387980 */ /* 0x000f66000c101d00 */
[----:B------:R-:W-:Y:S01]  /*11420*/  IMAD R24, R82, 0x20, R98 ;  /* 0x0000002052187824 */ /* 0x000fe200078e0262 */
[----:B------:R-:W5:Y:S01]  /*11430*/  LD.E.128 R60, desc[UR40][R60.64] ;  /* 0x000000283c3c7980 */ /* 0x000f62000c101d00 */
[----:B------:R-:W-:-:S02]  /*11440*/  VIADD R101, R192, 0x40 ;  /* 0x00000040c0657836 */ /* 0x000fc40000000000 */
[----:B------:R-:W-:Y:S01]  /*11450*/  IMAD R82, R84, 0x40, R24 ;  /* 0x0000004054527824 */ /* 0x000fe200078e0218 */
[----:B------:R-:W5:Y:S01]  /*11460*/  LD.E.128 R64, desc[UR40][R64.64] ;  /* 0x0000002840407980 */ /* 0x000f62000c101d00 */
[----:B------:R-:W-:Y:S01]  /*11470*/  IMAD.IADD R21, R21, 0x1, R81 ;  /* 0x0000000115157824 */ /* 0x000fe200078e0251 */
[----:B0-----:R-:W-:Y:S01]  /*11480*/  ISETP.GE.AND P0, PT, R101, R85, PT ;  /* 0x000000556500720c */ /* 0x001fe20003f06270 */
[----:B------:R-:W-:Y:S01]  /*11490*/  IMAD R80, R80, UR4, RZ ;  /* 0x0000000450507c24 */ /* 0x000fe2000f8e02ff */
[----:B------:R-:W5:Y:S01]  /*114a0*/  LD.E.128 R68, desc[UR40][R68.64] ;  /* 0x0000002844447980 */ /* 0x000f62000c101d00 */
[----:B------:R-:W-:Y:S02]  /*114b0*/  VIADD R99, R192, 0x80 ;  /* 0x00000080c0637836 */ /* 0x000fe40000000000 */
[----:B--2---:R-:W-:Y:S01]  /*114c0*/  @P1 IMAD.HI.U32 R24, R82, R83, RZ ;  /* 0x0000005352181227 */ /* 0x004fe200078e00ff */
[----:B------:R-:W5:Y:S03]  /*114d0*/  LD.E.128 R72, desc[UR40][R72.64] ;  /* 0x0000002848487980 */ /* 0x000f66000c101d00 */
[C---:B------:R-:W-:Y:S01]  /*114e0*/  IMAD R81, R3.reuse, UR5, R80 ;  /* 0x0000000503517c24 */ /* 0x040fe2000f8e0250 */
[----:B------:R-:W-:Y:S01]  /*114f0*/  SEL R80, RZ, 0xffffffff, P0 ;  /* 0xffffffffff507807 */ /* 0x000fe20000000000 */
[----:B------:R-:W-:Y:S01]  /*11500*/  IMAD.WIDE.U32 R20, R3, UR4, R20 ;  /* 0x0000000403147c25 */ /* 0x000fe2000f8e0014 */
[----:B------:R-:W-:Y:S01]  /*11510*/  ISETP.GE.AND P0, PT, R99, R85, PT ;  /* 0x000000556300720c */ /* 0x000fe20003f06270 */
[----:B------:R-:W-:Y:S01]  /*11520*/  ULDC.64 UR4, c[0x0][0xbe0] ;  /* 0x0002f80000047ab9 */ /* 0x000fe20000000a00 */
[----:B------:R-:W5:Y:S01]  /*11530*/  LD.E.128 R76, desc[UR40][R76.64] ;  /* 0x000000284c4c7980 */ /* 0x000f62000c101d00 */
[----:B------:R-:W-:Y:S01]  /*11540*/  IMAD.MOV.U32 R3, RZ, RZ, R82 ;  /* 0x000000ffff037224 */ /* 0x000fe200078e0052 */
[----:B---3--:R-:W-:Y:S01]  /*11550*/  @P1 SHF.R.U32.HI R3, RZ, R89, R24 ;  /* 0x00000059ff031219 */ /* 0x008fe20000011618 */
[C---:B------:R-:W-:Y:S01]  /*11560*/  VIADD R97, R192.reuse, 0xc0 ;  /* 0x000000c0c0617836 */ /* 0x040fe20000000000 */
[-C--:B------:R-:W-:Y:S01]  /*11570*/  ISETP.GE.AND P1, PT, R192, R85.reuse, PT ;  /* 0x00000055c000720c */ /* 0x080fe20003f26270 */
[----:B------:R-:W-:Y:S01]  /*11580*/  IMAD.SHL.U32 R83, R80, 0x2, RZ ;  /* 0x0000000250537824 */ /* 0x000fe200078e00ff */
[----:B------:R-:W-:Y:S01]  /*11590*/  SEL R80, RZ, 0xffffffff, P0 ;  /* 0xffffffffff507807 */ /* 0x000fe20000000000 */
[----:B------:R-:W-:Y:S01]  /*115a0*/  IMAD.IADD R21, R21, 0x1, R81 ;  /* 0x0000000115157824 */ /* 0x000fe200078e0251 */
[----:B------:R-:W-:Y:S01]  /*115b0*/  SEL R24, RZ, 0x1, P1 ;  /* 0x00000001ff187807 */ /* 0x000fe20000800000 */
[C---:B------:R-:W-:Y:S01]  /*115c0*/  VIADD R95, R192.reuse, 0x100 ;  /* 0x00000100c05f7836 */ /* 0x040fe20000000000 */
[----:B------:R-:W-:Y:S01]  /*115d0*/  ISETP.GE.AND P0, PT, R97, R85, PT ;  /* 0x000000556100720c */ /* 0x000fe20003f06270 */
[----:B------:R-:W-:Y:S01]  /*115e0*/  VIADD R93, R192, 0x140 ;  /* 0x00000140c05d7836 */ /* 0x000fe20000000000 */
[----:B------:R-:W-:Y:S01]  /*115f0*/  IADD3 R81, -R3, RZ, RZ ;  /* 0x000000ff03517210 */ /* 0x000fe20007ffe1ff */
[----:B------:R-:W-:Y:S01]  /*11600*/  @!PT LDS RZ, [RZ] ;  /* 0x00000000fffff984 */ /* 0x000fe20000000800 */
[----:B------:R-:W-:Y:S01]  /*11610*/  @!PT LDS RZ, [RZ] ;  /* 0x00000000fffff984 */ /* 0x000fe20000000800 */
[----:B------:R-:W-:Y:S01]  /*11620*/  @!PT LDS RZ, [RZ] ;  /* 0x00000000fffff984 */ /* 0x000fe20000000800 */
[----:B------:R-:W-:Y:S01]  /*11630*/  @!PT LDS RZ, [RZ] ;  /* 0x00000000fffff984 */ /* 0x000fe20000000800 */
[----:B------:R0:W-:Y:S06]  /*11640*/  MEMBAR.ALL.CTA ;  /* 0x0000000000007992 */ /* 0x0001ec0000008000 */
[----:B0-----:R-:W0:Y:S01]  /*11650*/  FENCE.VIEW.ASYNC.S ;  /* 0x00000000000073c6 */ /* 0x001e220000000000 */
[----:B------:R-:W-:Y:S01]  /*11660*/  LOP3.LUT R24, R83, 0x2, R24, 0xe2, !PT ;  /* 0x0000000253187812 */ /* 0x000fe200078ee218 */
[----:B------:R-:W-:Y:S01]  /*11670*/  IMAD.SHL.U32 R83, R80, 0x4, RZ ;  /* 0x0000000450537824 */ /* 0x000fe200078e00ff */
[----:B------:R-:W-:Y:S01]  /*11680*/  SEL R80, RZ, 0xffffffff, P0 ;  /* 0xffffffffff507807 */ /* 0x000fe20000000000 */
[----:B------:R-:W-:Y:S01]  /*11690*/  IMAD R81, R87, R81, R82 ;  /* 0x0000005157517224 */ /* 0x000fe200078e0252 */
[-C--:B------:R-:W-:Y:S01]  /*116a0*/  ISETP.GE.AND P0, PT, R95, R85.reuse, PT ;  /* 0x000000555f00720c */ /* 0x080fe20003f06270 */
[----:B------:R-:W-:Y:S01]  /*116b0*/  IMAD.WIDE.U32 R20, R3, UR4, R20 ;  /* 0x0000000403147c25 */ /* 0x000fe2000f8e0014 */
[----:B------:R-:W-:Y:S01]  /*116c0*/  SHF.R.S32.HI R82, RZ, 0x1f, R3 ;  /* 0x0000001fff527819 */ /* 0x000fe20000011403 */
[----:B------:R-:W-:Y:S01]  /*116d0*/  BSSY B1, `(.L_x_4573) ;  /* 0x0000055000017945 */ /* 0x000fe20003800000 */
        /* <DEDUP_REMOVED lines=8> */
[----:B------:R-:W-:Y:S01]  /*11760*/  SHF.R.S32.HI R80, RZ, 0x1f, R81 ;  /* 0x0000001fff507819 */ /* 0x000fe20000011451 */
[----:B------:R-:W-:Y:S01]  /*11770*/  IMAD R83, R3, UR5, R82 ;  /* 0x0000000503537c24 */ /* 0x000fe2000f8e0252 */
[----:B------:R-:W-:Y:S01]  /*11780*/  ULDC.64 UR4, c[0x0][0xbd8] ;  /* 0x0002f60000047ab9 */ /* 0x000fe20000000a00 */
[----:B------:R-:W-:Y:S01]  /*11790*/  SEL R3, RZ, 0xffffffff, P0 ;  /* 0xffffffffff037807 */ /* 0x000fe20000000000 */
[----:B------:R-:W-:Y:S01]  /*117a0*/  IMAD R87, R84, 0x40, R98 ;  /* 0x0000004054577824 */ /* 0x000fe200078e0262 */
[----:B------:R-:W-:Y:S01]  /*117b0*/  LOP3.LUT R24, R89, 0x10, R24, 0xe2, !PT ;  /* 0x0000001059187812 */ /* 0x000fe200078ee218 */
[----:B------:R-:W-:-:S02]  /*117c0*/  IMAD.IADD R21, R21, 0x1, R83 ;  /* 0x0000000115157824 */ /* 0x000fc400078e0253 */
[----:B------:R-:W-:Y:S01]  /*117d0*/  IMAD R80, R80, UR4, RZ ;  /* 0x0000000450507c24 */ /* 0x000fe2000f8e02ff */
[----:B------:R-:W-:Y:S01]  /*117e0*/  ISETP.GE.AND P1, PT, R87, R88, PT ;  /* 0x000000585700720c */ /* 0x000fe20003f26270 */
[----:B------:R-:W-:Y:S02]  /*117f0*/  VIADD R91, R192, 0x180 ;  /* 0x00000180c05b7836 */ /* 0x000fe40000000000 */
[C---:B------:R-:W-:Y:S02]  /*11800*/  IMAD R83, R81.reuse, UR5, R80 ;  /* 0x0000000551537c24 */ /* 0x040fe4000f8e0250 */
[----:B------:R-:W-:Y:S01]  /*11810*/  IMAD.WIDE.U32 R20, R81, UR4, R20 ;  /* 0x0000000451147c25 */ /* 0x000fe2000f8e0014 */
[----:B------:R-:W-:Y:S01]  /*11820*/  ULDC.64 UR4, c[0x0][0xb80] ;  /* 0x0002e00000047ab9 */ /* 0x000fe20000000a00 */
[----:B------:R-:W-:Y:S02]  /*11830*/  ISETP.GE.AND P0, PT, R91, R85, PT ;  /* 0x000000555b00720c */ /* 0x000fe40003f06270 */
[----:B------:R-:W-:Y:S01]  /*11840*/  IMAD.SHL.U32 R3, R3, 0x20, RZ ;  /* 0x0000002003037824 */ /* 0x000fe200078e00ff */
[----:B------:R-:W-:Y:S01]  /*11850*/  LEA R84, P2, R20, UR4, 0x1 ;  /* 0x0000000414547c11 */ /* 0x000fe2000f8408ff */
[----:B------:R-:W-:-:S02]  /*11860*/  VIADD R90, R192, 0x1c0 ;  /* 0x000001c0c05a7836 */ /* 0x000fc40000000000 */
[----:B------:R-:W-:Y:S01]  /*11870*/  IMAD.IADD R21, R21, 0x1, R83 ;  /* 0x0000000115157824 */ /* 0x000fe200078e0253 */
[----:B------:R-:W-:Y:S01]  /*11880*/  LOP3.LUT R24, R3, 0x20, R24, 0xe2, !PT ;  /* 0x0000002003187812 */ /* 0x000fe200078ee218 */
[----:B------:R-:W-:Y:S01]  /*11890*/  VIADD R0, R2, 0x38820 ;  /* 0x0003882002007836 */ /* 0x000fe20000000000 */
[----:B------:R-:W-:Y:S01]  /*118a0*/  SEL R3, RZ, 0x40, P0 ;  /* 0x00000040ff037807 */ /* 0x000fe20000000000 */
[----:B------:R-:W-:Y:S01]  /*118b0*/  VIADD R89, R192, 0x1c0 ;  /* 0x000001c0c0597836 */ /* 0x000fe20000000000 */
[----:B------:R-:W-:Y:S01]  /*118c0*/  ISETP.GE.AND P0, PT, R90, R85, PT ;  /* 0x000000555a00720c */ /* 0x000fe20003f06270 */
[----:B------:R-:W-:Y:S01]  /*118d0*/  VIADD R92, R192, 0x180 ;  /* 0x00000180c05c7836 */ /* 0x000fe20000000000 */
[----:B------:R-:W-:Y:S01]  /*118e0*/  LEA.HI.X R86, R20, UR5, R21, 0x1, P2 ;  /* 0x0000000514567c11 */ /* 0x000fe200090f0c15 */
[C---:B------:R-:W-:Y:S01]  /*118f0*/  VIADD R94, R192.reuse, 0x140 ;  /* 0x00000140c05e7836 */ /* 0x040fe20000000000 */
[----:B------:R-:W-:Y:S01]  /*11900*/  PRMT R0, RZ, 0x654, R0 ;  /* 0x00000654ff007816 */ /* 0x000fe20000000000 */
[----:B------:R-:W-:Y:S01]  /*11910*/  VIADD R96, R192, 0x100 ;  /* 0x00000100c0607836 */ /* 0x000fe20000000000 */
[----:B------:R-:W-:Y:S01]  /*11920*/  LOP3.LUT R3, R24, R3, RZ, 0xfc, !PT ;  /* 0x0000000318037212 */ /* 0x000fe200078efcff */
[C---:B------:R-:W-:Y:S01]  /*11930*/  VIADD R98, R192.reuse, 0xc0 ;  /* 0x000000c0c0627836 */ /* 0x040fe20000000000 */
[----:B------:R-:W-:Y:S01]  /*11940*/  SEL R24, RZ, 0x80, P0 ;  /* 0x00000080ff187807 */ /* 0x000fe20000000000 */
[C---:B------:R-:W-:Y:S01]  /*11950*/  VIADD R100, R192.reuse, 0x80 ;  /* 0x00000080c0647836 */ /* 0x040fe20000000000 */
[----:B0-----:R0:W-:Y:S01]  /*11960*/  SYNCS.ARRIVE.TRANS64.RED.A1T0 RZ, [R0+URZ], RZ ;  /* 0x000000ff00ff79a7 */ /* 0x0011e2000810043f */
[----:B------:R-:W-:Y:S01]  /*11970*/  VIADD R102, R192, 0x40 ;  /* 0x00000040c0667836 */ /* 0x000fe20000000000 */
[----:B------:R0:W2:Y:S01]  /*11980*/  SHFL.IDX PT, R20, R84, RZ, 0x181f ;  /* 0x00181fff54147589 */ /* 0x0000a200000e0000 */
[----:B------:R-:W-:-:S02]  /*11990*/  LOP3.LUT R24, R3, R24, RZ, 0xfc, !PT ;  /* 0x0000001803187212 */ /* 0x000fc400078efcff */
[----:B------:R-:W-:Y:S01]  /*119a0*/  SHF.R.S32.HI R89, RZ, 0x1f, R89 ;  /* 0x0000001fff597819 */ /* 0x000fe20000011459 */
[----:B------:R0:W3:Y:S01]  /*119b0*/  SHFL.IDX PT, R21, R86, RZ, 0x181f ;  /* 0x00181fff56157589 */ /* 0x0000e200000e0000 */
[----:B------:R-:W-:Y:S02]  /*119c0*/  SHF.R.S32.HI R92, RZ, 0x1f, R92 ;  /* 0x0000001fff5c7819 */ /* 0x000fe4000001145c */
[----:B------:R-:W-:Y:S02]  /*119d0*/  SHF.R.S32.HI R94, RZ, 0x1f, R94 ;  /* 0x0000001fff5e7819 */ /* 0x000fe4000001145e */
[----:B------:R-:W-:Y:S02]  /*119e0*/  SHF.R.S32.HI R96, RZ, 0x1f, R96 ;  /* 0x0000001fff607819 */ /* 0x000fe40000011460 */
[----:B------:R-:W-:Y:S02]  /*119f0*/  SHF.R.S32.HI R98, RZ, 0x1f, R98 ;  /* 0x0000001fff627819 */ /* 0x000fe40000011462 */
[----:B------:R-:W-:-:S02]  /*11a00*/  SHF.R.S32.HI R100, RZ, 0x1f, R100 ;  /* 0x0000001fff647819 */ /* 0x000fc40000011464 */
        /* <DEDUP_REMOVED lines=33> */
.L_x_4574:
[----:B------:R-:W-:Y:S05]  /*11c20*/  BSYNC B1 ;  /* 0x0000000000017941 */ /* 0x000fea0003800000 */
.L_x_4573:
        /* <DEDUP_REMOVED lines=38> */
.L_x_4570:
        /* <DEDUP_REMOVED lines=26> */
.L_x_4576:
        /* <DEDUP_REMOVED lines=50> */
.L_x_4578:
[----:B------:R-:W-:Y:S05]  /*12350*/  BSYNC B1 ;  /* 0x0000000000017941 */ /* 0x000fea0003800000 */
.L_x_4577:
        /* <DEDUP_REMOVED lines=11> */
[----:B------:R-:W-:Y:S01]  /*12410*/  LOP3.LUT R8, R8, 0xfffffff8, RZ, 0xc0, !PT ;  /* 0xfffffff808087812 */ /* 0x000fe200078ec0ff */
[----:B------:R-:W-:Y:S01]  /*12420*/  ULDC.64 UR4, c[0x0][0xbe8] ;  /* 0x0002fa0000047ab9 */ /* 0x000fe20000000a00 */
[----:B------:R-:W0:Y:S01]  /*12430*/  @P0 LDC R7, c[0x0][0xcec] ;  /* 0x00033b00ff070b82 */ /* 0x000e220000000800 */
[----:B------:R-:W-:Y:S01]  /*12440*/  IMAD.IADD R5, R5, 0x1, R3 ;  /* 0x0000000105057824 */ /* 0x000fe200078e0203 */
[----:B------:R-:W-:Y:S01]  /*12450*/  SHF.R.S32.HI R12, RZ, 0x3, R12 ;  /* 0x00000003ff0c7819 */ /* 0x000fe2000001140c */
[----:B------:R-:W-:Y:S01]  /*12460*/  IMAD R3, R13, UR4, RZ ;  /* 0x000000040d037c24 */ /* 0x000fe2000f8e02ff */
[C---:B------:R-:W-:Y:S01]  /*12470*/  IADD3 R30, R192.reuse, 0x1c0, RZ ;  /* 0x000001c0c01e7810 */ /* 0x040fe20007ffe0ff */
[----:B------:R-:W-:-:S02]  /*12480*/  VIADD R43, R192, 0x40 ;  /* 0x00000040c02b7836 */ /* 0x000fc40000000000 */
[----:B------:R-:W-:Y:S01]  /*12490*/  IMAD.IADD R8, R24, 0x1, -R8 ;  /* 0x0000000118087824 */ /* 0x000fe200078e0a08 */
[----:B------:R-:W3:Y:S01]  /*124a0*/  @P0 LDC R9, c[0x0][0xcf0] ;  /* 0x00033c00ff090b82 */ /* 0x000ee20000000800 */
[C---:B------:R-:W-:Y:S02]  /*124b0*/  IMAD R3, R28.reuse, UR5, R3 ;  /* 0x000000051c037c24 */ /* 0x040fe4000f8e0203 */
[----:B------:R-:W-:Y:S01]  /*124c0*/  IMAD.WIDE.U32 R4, R28, UR4, R4 ;  /* 0x000000041c047c25 */ /* 0x000fe2000f8e0004 */
[-C--:B--2---:R-:W-:Y:S01]  /*124d0*/  ISETP.GE.AND P1, PT, R43, R21.reuse, PT ;  /* 0x000000152b00720c */ /* 0x084fe20003f26270 */
[----:B------:R-:W-:Y:S01]  /*124e0*/  ULDC.64 UR4, c[0x0][0xbf0] ;  /* 0x0002fc0000047ab9 */ /* 0x000fe20000000a00 */
[----:B------:R-:W-:Y:S01]  /*124f0*/  ISETP.GE.AND P2, PT, R192, R21, PT ;  /* 0x00000015c000720c */ /* 0x000fe20003f46270 */
[----:B------:R-:W-:Y:S01]  /*12500*/  IMAD R6, R8, 0x20, R12 ;  /* 0x0000002008067824 */ /* 0x000fe200078e020c */
[----:B------:R-:W-:Y:S01]  /*12510*/  SEL R10, RZ, 0xffffffff, P1 ;  /* 0xffffffffff0a7807 */ /* 0x000fe20000800000 */
[----:B------:R-:W-:-:S02]  /*12520*/  IMAD.IADD R5, R5, 0x1, R3 ;  /* 0x0000000105057824 */ /* 0x000fc400078e0203 */
[----:B------:R-:W-:Y:S02]  /*12530*/  IMAD R3, R14, UR4, RZ ;  /* 0x000000040e037c24 */ /* 0x000fe4000f8e02ff */
[----:B------:R-:W-:Y:S02]  /*12540*/  IMAD R8, R20, 0x40, R6 ;  /* 0x0000004014087824 */ /* 0x000fe400078e0206 */
[----:B------:R-:W-:Y:S02]  /*12550*/  VIADD R41, R192, 0x80 ;  /* 0x00000080c0297836 */ /* 0x000fe40000000000 */
[C---:B------:R-:W-:Y:S02]  /*12560*/  IMAD R3, R15.reuse, UR5, R3 ;  /* 0x000000050f037c24 */ /* 0x040fe4000f8e0203 */
[----:B------:R-:W-:Y:S01]  /*12570*/  IMAD.WIDE.U32 R4, R15, UR4, R4 ;  /* 0x000000040f047c25 */ /* 0x000fe2000f8e0004 */
[----:B------:R-:W-:-:S03]  /*12580*/  ULDC.64 UR4, c[0x0][0xbe0] ;  /* 0x0002f80000047ab9 */ /* 0x000fc60000000a00 */
[----:B0-----:R-:W-:Y:S01]  /*12590*/  @P0 IMAD.HI.U32 R6, R8, R7, RZ ;  /* 0x0000000708060227 */ /* 0x001fe200078e00ff */
[----:B------:R-:W-:Y:S02]  /*125a0*/  SEL R7, RZ, 0x1, P2 ;  /* 0x00000001ff077807 */ /* 0x000fe40001000000 */
[----:B------:R-:W-:Y:S01]  /*125b0*/  ISETP.GE.AND P2, PT, R41, R21, PT ;  /* 0x000000152900720c */ /* 0x000fe20003f46270 */
[----:B------:R-:W-:Y:S02]  /*125c0*/  IMAD.SHL.U32 R10, R10, 0x2, RZ ;  /* 0x000000020a0a7824 */ /* 0x000fe400078e00ff */
[C---:B------:R-:W-:Y:S02]  /*125d0*/  VIADD R39, R192.reuse, 0xc0 ;  /* 0x000000c0c0277836 */ /* 0x040fe40000000000 */
[----:B------:R-:W-:Y:S02]  /*125e0*/  IMAD.IADD R5, R5, 0x1, R3 ;  /* 0x0000000105057824 */ /* 0x000fe400078e0203 */
[----:B------:R-:W-:Y:S01]  /*125f0*/  IMAD.MOV.U32 R3, RZ, RZ, R8 ;  /* 0x000000ffff037224 */ /* 0x000fe200078e0008 */
[----:B---3--:R-:W-:Y:S01]  /*12600*/  @P0 SHF.R.U32.HI R3, RZ, R9, R6 ;  /* 0x00000009ff030219 */ /* 0x008fe20000011606 */
[----:B------:R-:W-:Y:S01]  /*12610*/  VIADD R37, R192, 0x100 ;  /* 0x00000100c0257836 */ /* 0x000fe20000000000 */
[----:B------:R-:W-:Y:S01]  /*12620*/  LOP3.LUT R9, R10, 0x2, R7, 0xe2, !PT ;  /* 0x000000020a097812 */ /* 0x000fe200078ee207 */
[----:B------:R-:W-:Y:S01]  /*12630*/  IMAD R31, R0, R29, RZ ;  /* 0x0000001d001f7224 */ /* 0x000fe200078e02ff */
[----:B------:R-:W-:Y:S01]  /*12640*/  ISETP.GE.AND P1, PT, R39, R21, PT ;  /* 0x000000152700720c */ /* 0x000fe20003f26270 */
[----:B------:R-:W-:Y:S01]  /*12650*/  IMAD.MOV R7, RZ, RZ, -R3 ;  /* 0x000000ffff077224 */ /* 0x000fe200078e0a03 */
[----:B------:R-:W-:Y:S01]  /*12660*/  SEL R10, RZ, 0xffffffff, P2 ;  /* 0xffffffffff0a7807 */ /* 0x000fe20001000000 */
[----:B------:R-:W-:Y:S01]  /*12670*/  IMAD.WIDE.U32 R4, R3, UR4, R4 ;  /* 0x0000000403047c25 */ /* 0x000fe2000f8e0004 */
[----:B------:R-:W-:-:S02]  /*12680*/  SHF.R.S32.HI R6, RZ, 0x1f, R3 ;  /* 0x0000001fff067819 */ /* 0x000fc40000011403 */
[----:B------:R-:W-:Y:S01]  /*12690*/  SEL R11, RZ, 0xffffffff, P1 ;  /* 0xffffffffff0b7807 */ /* 0x000fe20000800000 */
[----:B------:R-:W-:Y:S01]  /*126a0*/  IMAD.SHL.U32 R10, R10, 0x4, RZ ;  /* 0x000000040a0a7824 */ /* 0x000fe200078e00ff */
[-C--:B------:R-:W-:Y:S01]  /*126b0*/  ISETP.GE.AND P0, PT, R37, R21.reuse, PT ;  /* 0x000000152500720c */ /* 0x080fe20003f06270 */
[----:B------:R-:W-:Y:S01]  /*126c0*/  IMAD R6, R6, UR4, RZ ;  /* 0x0000000406067c24 */ /* 0x000fe2000f8e02ff */
[----:B------:R-:W-:Y:S01]  /*126d0*/  ISETP.GE.AND P2, PT, R30, R21, PT ;  /* 0x000000151e00720c */ /* 0x000fe20003f46270 */
        /* <DEDUP_REMOVED lines=11> */
[----:B------:R-:W-:-:S02]  /*12790*/  VIADD R33, R192, 0x180 ;  /* 0x00000180c0217836 */ /* 0x000fc40000000000 */
[----:B------:R-:W-:Y:S01]  /*127a0*/  IMAD R0, R0, UR4, RZ ;  /* 0x0000000400007c24 */ /* 0x000fe2000f8e02ff */
[----:B------:R-:W-:Y:S01]  /*127b0*/  LOP3.LUT R6, R6, 0x10, R3, 0xe2, !PT ;  /* 0x0000001006067812 */ /* 0x000fe200078ee203 */
[----:B------:R-:W-:Y:S01]  /*127c0*/  IMAD.IADD R5, R5, 0x1, R9 ;  /* 0x0000000105057824 */ /* 0x000fe200078e0209 */
[----:B------:R-:W-:Y:S01]  /*127d0*/  SEL R8, RZ, 0xffffffff, P0 ;  /* 0xffffffffff087807 */ /* 0x000fe20000000000 */
[----:B------:R-:W-:Y:S01]  /*127e0*/  IMAD R3, R7, UR5, R0 ;  /* 0x0000000507037c24 */ /* 0x000fe2000f8e0200 */
[----:B------:R-:W-:Y:S01]  /*127f0*/  ISETP.GE.AND P0, PT, R33, R21, PT ;  /* 0x000000152100720c */ /* 0x000fe20003f06270 */
[----:B------:R-:W-:Y:S02]  /*12800*/  IMAD R0, R20, 0x40, R12 ;  /* 0x0000004014007824 */ /* 0x000fe400078e020c */
[----:B------:R-:W-:Y:S01]  /*12810*/  IMAD.WIDE.U32 R4, R7, UR4, R4 ;  /* 0x0000000407047c25 */ /* 0x000fe2000f8e0004 */
[----:B------:R-:W-:Y:S01]  /*12820*/  SEL R7, RZ, 0x40, P0 ;  /* 0x00000040ff077807 */ /* 0x000fe20000000000 */
[----:B------:R-:W-:Y:S01]  /*12830*/  ULDC.64 UR4, c[0x0][0xb80] ;  /* 0x0002e00000047ab9 */ /* 0x000fe20000000a00 */
[----:B------:R-:W-:Y:S01]  /*12840*/  ISETP.GE.AND P0, PT, R0, R31, PT ;  /* 0x0000001f0000720c */ /* 0x000fe20003f06270 */
[----:B------:R-:W-:Y:S01]  /*12850*/  IMAD.SHL.U32 R9, R8, 0x20, RZ ;  /* 0x0000002008097824 */ /* 0x000fe200078e00ff */
[----:B------:R-:W-:Y:S01]  /*12860*/  LEA R20, P1, R4, UR4, 0x1 ;  /* 0x0000000404147c11 */ /* 0x000fe2000f8208ff */
[----:B------:R-:W-:Y:S01]  /*12870*/  IMAD.IADD R3, R5, 0x1, R3 ;  /* 0x0000000105037824 */ /* 0x000fe200078e0203 */
[----:B------:R-:W-:Y:S01]  /*12880*/  SEL R5, RZ, 0x80, P2 ;  /* 0x00000080ff057807 */ /* 0x000fe20001000000 */
[C---:B------:R-:W-:Y:S01]  /*12890*/  VIADD R32, R192.reuse, 0x1c0 ;  /* 0x000001c0c0207836 */ /* 0x040fe20000000000 */
[----:B------:R-:W-:Y:S01]  /*128a0*/  LOP3.LUT R6, R9, 0x20, R6, 0xe2, !PT ;  /* 0x0000002009067812 */ /* 0x000fe200078ee206 */
[----:B------:R-:W-:Y:S01]  /*128b0*/  VIADD R34, R192, 0x180 ;  /* 0x00000180c0227836 */ /* 0x000fe20000000000 */
[----:B------:R-:W-:Y:S01]  /*128c0*/  LEA.HI.X R3, R4, UR5, R3, 0x1, P1 ;  /* 0x0000000504037c11 */ /* 0x000fe200088f0c03 */
[----:B------:R-:W-:Y:S01]  /*128d0*/  VIADD R36, R192, 0x140 ;  /* 0x00000140c0247836 */ /* 0x000fe20000000000 */
[----:B------:R-:W-:Y:S01]  /*128e0*/  LOP3.LUT R24, R6, R7, RZ, 0xfc, !PT ;  /* 0x0000000706187212 */ /* 0x000fe200078efcff */
[C---:B------:R-:W-:Y:S01]  /*128f0*/  VIADD R38, R192.reuse, 0x100 ;  /* 0x00000100c0267836 */ /* 0x040fe20000000000 */
[----:B------:R0:W2:Y:S01]  /*12900*/  SHFL.IDX PT, R6, R20, RZ, 0x181f ;  /* 0x00181fff14067589 */ /* 0x0000a200000e0000 */
[----:B------:R-:W-:Y:S01]  /*12910*/  VIADD R40, R192, 0xc0 ;  /* 0x000000c0c0287836 */ /* 0x000fe20000000000 */
[----:B------:R-:W-:Y:S01]  /*12920*/  LOP3.LUT R28, R24, R5, RZ, 0xfc, !PT ;  /* 0x00000005181c7212 */ /* 0x000fe200078efcff */
[C---:B------:R-:W-:Y:S01]  /*12930*/  VIADD R42, R192.reuse, 0x80 ;  /* 0x00000080c02a7836 */ /* 0x040fe20000000000 */
[----:B------:R0:W3:Y:S01]  /*12940*/  SHFL.IDX PT, R7, R3, RZ, 0x181f ;  /* 0x00181fff03077589 */ /* 0x0000e200000e0000 */
[----:B------:R-:W-:Y:S01]  /*12950*/  VIADD R44, R192, 0x40 ;  /* 0x00000040c02c7836 */ /* 0x000fe20000000000 */
        /* <DEDUP_REMOVED lines=39> */
.L_x_4580:
[----:B------:R-:W-:Y:S05]  /*12bd0*/  BSYNC B1 ;  /* 0x0000000000017941 */ /* 0x000fea0003800000 */
.L_x_4579:
        /* <DEDUP_REMOVED lines=36> */
.L_x_4575:
[----:B------:R-:W-:Y:S05]  /*12e20*/  BSYNC B0 ;  /* 0x0000000000007941 */ /* 0x000fea0003800000 */
.L_x_4569:
[----:B------:R-:W-:Y:S02]  /*12e30*/  ULDC UR4, c[0x0][0xd3c] ;  /* 0x00034f0000047ab9 */ /* 0x000fe40000000800 */
[----:B------:R-:W-:-:S13]  /*12e40*/  ISETP.GE.AND P0, PT, R27, UR4, PT ;  /* 0x000000041b007c0c */ /* 0x000fda000bf06270 */
[----:B------:R-:W-:Y:S05]  /*12e50*/  @!P0 BRA `(.L_x_4581) ;  /* 0xfffffee400dc8947 */ /* 0x000fea000383ffff */
[----:B------:R-:W-:Y:S05]  /*12e60*/  BRA `(.L_x_4460) ;  /* 0x0000007c00e87947 */ /* 0x000fea0003800000 */
.L_x_4458:
        /* <DEDUP_REMOVED lines=16> */
.L_x_4582:
        /* <DEDUP_REMOVED lines=41> */
.L_x_4588:
        /* <DEDUP_REMOVED lines=12> */
.L_x_4587:
[----:B------:R-:W-:Y:S05]  /*132c0*/  BSYNC B0 ;  /* 0x0000000000007941 */ /* 0x000fea0003800000 */
.L_x_4586:
        /* <DEDUP_REMOVED lines=21> */
.L_x_4584:
        /* <DEDUP_REMOVED lines=15> */
.L_x_4589:
[----:B---3--:R-:W-:Y:S01]  /*13510*/  IMAD R16, R16, UR5, R9 ;  /* 0x0000000510107c24 */ /* 0x008fe2000f8e0209 */
[----:B0-----:R-:W-:Y:S01]  /*13520*/  IABS R2, R4 ;  /* 0x0000000400027213 */ /* 0x001fe20000000000 */
[----:B-12---:R-:W-:Y:S02]  /*13530*/  IMAD.MOV R7, RZ, RZ, -R3 ;  /* 0x000000ffff077224 */ /* 0x006fe400078e0a03 */
[----:B------:R-:W-:Y:S01]  /*13540*/  VIADD R19, R19, UR4 ;  /* 0x0000000413137c36 */ /* 0x000fe20008000000 */
[----:B------:R-:W-:Y:S01]  /*13550*/  IADD3 R9, -R16, UR6, RZ ;  /* 0x0000000610097c10 */ /* 0x000fe2000fffe1ff */
[----:B------:R-:W-:Y:S02]  /*13560*/  IMAD.MOV R8, RZ, RZ, -R2 ;  /* 0x000000ffff087224 */ /* 0x000fe400078e0a02 */
[----:B------:R-:W-:Y:S01]  /*13570*/  IMAD R7, R7, R10, RZ ;  /* 0x0000000a07077224 */ /* 0x000fe200078e02ff */
        /* <DEDUP_REMOVED lines=21> */
.L_x_4585:
[----:B------:R-:W-:Y:S02]  /*136d0*/  IMAD.MOV.U32 R17, RZ, RZ, RZ ;  /* 0x000000ffff117224 */ /* 0x000fe400078e00ff */
[----:B------:R-:W-:Y:S02]  /*136e0*/  IMAD.U32 R16, RZ, RZ, UR6 ;  /* 0x00000006ff107e24 */ /* 0x000fe4000f8e00ff */
[----:B------:R-:W-:-:S07]  /*136f0*/  IMAD.MOV.U32 R18, RZ, RZ, RZ ;  /* 0x000000ffff127224 */ /* 0x000fce00078e00ff */
.L_x_4590:
[----:B------:R-:W-:-:S13]  /*13700*/  ISETP.NE.AND P0, PT, R5, RZ, PT ;  /* 0x000000ff0500720c */ /* 0x000fda0003f05270 */
[----:B------:R-:W0:Y:S01]  /*13710*/  @!P0 S2R R3, SR_CgaCtaId ;  /* 0x0000000000038919 */ /* 0x000e220000008800 */
[----:B------:R-:W-:-:S04]  /*13720*/  @!P0 MOV R2, 0x400 ;  /* 0x0000040000028802 */ /* 0x000fc80000000f00 */
[----:B0-----:R-:W-:-:S05]  /*13730*/  @!P0 LEA R2, R3, R2, 0x18 ;  /* 0x0000000203028211 */ /* 0x001fca00078ec0ff */
[----:B------:R1:W-:Y:S01]  /*13740*/  @!P0 STS.128 [R2+0x388d0], R16 ;  /* 0x0388d01002008388 */ /* 0x0003e20000000c00 */
[----:B------:R-:W-:Y:S06]  /*13750*/  BAR.ARV 0x5, 0x180 ;  /* 0x0146000000007b1d */ /* 0x000fec0000002000 */
.L_x_4583:
[----:B------:R2:W-:Y:S01]  /*13760*/  STL [R1+0x28], RZ ;  /* 0x000028ff01007387 */ /* 0x0005e20000100800 */
[----:B------:R-:W-:Y:S01]  /*13770*/  ULDC UR4, c[0x0][0xd3c] ;  /* 0x00034f0000047ab9 */ /* 0x000fe20000000800 */
[----:B------:R-:W-:Y:S01]  /*13780*/  IMAD.MOV.U32 R28, RZ, RZ, 0x1 ;  /* 0x00000001ff1c7424 */ /* 0x000fe200078e00ff */
[----:B0-----:R-:W-:Y:S01]  /*13790*/  ISETP.GE.AND P0, PT, R19, UR4, PT ;  /* 0x0000000413007c0c */ /* 0x001fe2000bf06270 */
[----:B------:R-:W-:-:S12]  /*137a0*/  IMAD.MOV.U32 R25, RZ, RZ, RZ ;  /* 0x000000ffff197224 */ /* 0x000fd800078e00ff */
[----:B--2---:R-:W-:Y:S05]  /*137b0*/  @P0 BRA `(.L_x_4591) ;  /* 0x0000007000b80947 */ /* 0x004fea0003800000 */
[----:B------:R-:W2:Y:S01]  /*137c0*/  LDL R4, [R1+0x8] ;  /* 0x0000080001047983 */ /* 0x000ea20000100800 */
[----:B------:R-:W0:Y:S01]  /*137d0*/  S2UR UR5, SR_CgaCtaId ;  /* 0x00000000000579c3 */ /* 0x000e220000008800 */
[C---:B-1----:R-:W-:Y:S01]  /*137e0*/  IMAD.SHL.U32 R2, R0.reuse, 0x8, RZ ;  /* 0x0000000800027824 */ /* 0x042fe200078e00ff */
[----:B------:R-:W-:Y:S01]  /*137f0*/  LOP3.LUT R5, R0, 0x7f, RZ, 0xc0, !PT ;  /* 0x0000007f00057812 */ /* 0x000fe200078ec0ff */
[----:B------:R-:W-:Y:S01]  /*13800*/  UMOV UR4, 0x400 ;  /* 0x0000040000047882 */ /* 0x000fe20000000000 */
[----:B------:R-:W-:Y:S01]  /*13810*/  BSSY B8, `(.L_x_4591) ;  /* 0x0000728000087945 */ /* 0x000fe20003800000 */
[----:B------:R-:W-:Y:S01]  /*13820*/  IMAD.MOV.U32 R29, RZ, RZ, 0x1 ;  /* 0x00000001ff1d7424 */ /* 0x000fe200078e00ff */
[C---:B------:R-:W-:Y:S01]  /*13830*/  LOP3.LUT R3, R2.reuse, 0x1f8, RZ, 0xc0, !PT ;  /* 0x000001f802037812 */ /* 0x040fe200078ec0ff */
[----:B------:R-:W-:Y:S01]  /*13840*/  IMAD.SHL.U32 R36, R5, 0x8, RZ ;  /* 0x0000000805247824 */ /* 0x000fe200078e00ff */
[----:B------:R-:W-:Y:S02]  /*13850*/  LOP3.LUT R2, R2, 0x38, RZ, 0xc0, !PT ;  /* 0x0000003802027812 */ /* 0x000fe400078ec0ff */
[----:B------:R-:W-:-:S02]  /*13860*/  CS2R R24, SRZ ;  /* 0x0000000000187805 */ /* 0x000fc4000001ff00 */
[----:B------:R-:W-:Y:S01]  /*13870*/  LOP3.LUT R3, R3, 0x38, R0, 0x78, !PT ;  /* 0x0000003803037812 */ /* 0x000fe200078e7800 */
[----:B------:R-:W-:Y:S01]  /*13880*/  IMAD.SHL.U32 R0, R0, 0x10, RZ ;  /* 0x0000001000007824 */ /* 0x000fe200078e00ff */
[----:B------:R-:W-:Y:S01]  /*13890*/  ULDC.64 UR38, c[0x0][0x198] ;  /* 0x0000660000267ab9 */ /* 0x000fe20000000a00 */
[----:B------:R-:W-:Y:S01]  /*138a0*/  IMAD.MOV.U32 R28, RZ, RZ, 0x1 ;  /* 0x00000001ff1c7424 */ /* 0x000fe200078e00ff */
[----:B------:R-:W-:Y:S01]  /*138b0*/  LOP3.LUT R36, R3, 0x200, R36, 0xf8, !PT ;  /* 0x0000020003247812 */ /* 0x000fe200078ef824 */
[----:B------:R-:W-:Y:S01]  /*138c0*/  ULDC UR36, c[0x0][0xc] ;  /* 0x0000030000247ab9 */ /* 0x000fe20000000800 */
[----:B------:R-:W-:-:S04]  /*138d0*/  SHF.R.U32.HI R3, RZ, 0x3, R5 ;  /* 0x00000003ff037819 */ /* 0x000fc80000011605 */
[----:B------:R-:W-:Y:S02]  /*138e0*/  LOP3.LUT R3, R3, 0x70, R0, 0xf8, !PT ;  /* 0x0000007003037812 */ /* 0x000fe400078ef800 */
[C---:B------:R-:W-:Y:S01]  /*138f0*/  LOP3.LUT R0, R2.reuse, 0x40, RZ, 0xfc, !PT ;  /* 0x0000004002007812 */ /* 0x040fe200078efcff */
[----:B0-----:R-:W-:Y:S01]  /*13900*/  ULEA UR4, UR5, UR4, 0x18 ;  /* 0x0000000405047291 */ /* 0x001fe2000f8ec03f */
[C---:B------:R-:W-:Y:S02]  /*13910*/  LOP3.LUT R3, R2.reuse, 0xc0, RZ, 0xfc, !PT ;  /* 0x000000c002037812 */ /* 0x040fe400078efcff */
[C---:B------:R-:W-:Y:S02]  /*13920*/  LOP3.LUT R0, R2.reuse, 0x100, RZ, 0xfc, !PT ;  /* 0x0000010002007812 */ /* 0x040fe400078efcff */
[C---:B------:R-:W-:Y:S01]  /*13930*/  LOP3.LUT R3, R2.reuse, 0x180, RZ, 0xfc, !PT ;  /* 0x0000018002037812 */ /* 0x040fe200078efcff */
[----:B------:R-:W-:Y:S01]  /*13940*/  IMAD.U32 R23, RZ, RZ, UR4 ;  /* 0x00000004ff177e24 */ /* 0x000fe2000f8e00ff */
[----:B------:R-:W-:-:S04]  /*13950*/  LOP3.LUT R0, R2, 0x1c0, RZ, 0xfc, !PT ;  /* 0x000001c002007812 */ /* 0x000fc800078efcff */
[----:B------:R-:W-:Y:S02]  /*13960*/  LEA R26, R36, R23, 0x1 ;  /* 0x00000017241a7211 */ /* 0x000fe400078e08ff */
[----:B--2---:R-:W-:-:S05]  /*13970*/  LOP3.LUT R4, R4, 0x2, RZ, 0xfc, !PT ;  /* 0x0000000204047812 */ /* 0x004fca00078efcff */
[----:B------:R0:W-:Y:S04]  /*13980*/  STL [R1+0x50], R4 ;  /* 0x0000500401007387 */ /* 0x0001e80000100800 */
[----:B------:R1:W-:Y:S01]  /*13990*/  STL [R1+0x28], RZ ;  /* 0x000028ff01007387 */ /* 0x0003e20000100800 */
[C---:B0-----:R-:W-:Y:S02]  /*139a0*/  LOP3.LUT R4, R2.reuse, 0x80, RZ, 0xfc, !PT ;  /* 0x0000008002047812 */ /* 0x041fe400078efcff */
[----:B-1----:R-:W-:-:S07]  /*139b0*/  LOP3.LUT R4, R2, 0x140, RZ, 0xfc, !PT ;  /* 0x0000014002047812 */ /* 0x002fce00078efcff */
.L_x_4704:
[----:B0-----:R-:W0:Y:S02]  /*139c0*/  LDC.64 R2, c[0x0][0xd88] ;  /* 0x00036200ff027b82 */ /* 0x001e240000000a00 */
[----:B0-----:R-:W-:-:S05]  /*139d0*/  IMAD.WIDE R2, R19, 0x4, R2 ;  /* 0x0000000413027825 */ /* 0x001fca00078e0202 */
[----:B--2---:R-:W2:Y:S01]  /*139e0*/  LDG.E R37, desc[UR40][R2.64] ;  /* 0x0000002802257981 */ /* 0x004ea2000c1e1900 */
[----:B------:R-:W-:Y:S05]  /*139f0*/  YIELD ;  /* 0x0000000000007946 */ /* 0x000fea0003800000 */
[----:B------:R-:W-:Y:S01]  /*13a00*/  ULDC.64 UR4, c[0x0][0xb20] ;  /* 0x0002c80000047ab9 */ /* 0x000fe20000000a00 */
[----:B------:R-:W-:Y:S01]  /*13a10*/  IMAD.MOV.U32 R34, RZ, RZ, RZ ;  /* 0x000000ffff227224 */ /* 0x000fe200078e00ff */
[----:B------:R-:W-:Y:S01]  /*13a20*/  ISETP.NE.U32.AND P0, PT, RZ, UR4, PT ;  /* 0x00000004ff007c0c */ /* 0x000fe2000bf05070 */
[----:B---3--:R-:W-:Y:S01]  /*13a30*/  IMAD.MOV.U32 R6, RZ, RZ, RZ ;  /* 0x000000ffff067224 */ /* 0x008fe200078e00ff */
[----:B------:R-:W-:Y:S01]  /*13a40*/  ULDC.64 UR8, c[0x0][0xb10] ;  /* 0x0002c40000087ab9 */ /* 0x000fe20000000a00 */
[----:B------:R-:W-:Y:S01]  /*13a50*/  ULDC.64 UR6, c[0x0][0xb08] ;  /* 0x0002c20000067ab9 */ /* 0x000fe20000000a00 */
[----:B------:R-:W-:-:S02]  /*13a60*/  ISETP.NE.AND.EX P0, PT, RZ, UR5, PT, P0 ;  /* 0x00000005ff007c0c */ /* 0x000fc4000bf05300 */
        /* <DEDUP_REMOVED lines=24> */
[----:B--2---:R0:W-:Y:S02]  /*13bf0*/  STL [R1], R6 ;  /* 0x0000000601007387 */ /* 0x0041e40000100800 */
        /* <DEDUP_REMOVED lines=10> */
[----:B0-----:R-:W-:Y:S02]  /*13ca0*/  IMAD.U32 R6, RZ, RZ, UR5 ;  /* 0x00000005ff067e24 */ /* 0x001fe4000f8e00ff */
        /* <DEDUP_REMOVED lines=8> */
.L_x_4592:
        /* <DEDUP_REMOVED lines=9> */
.L_x_4593:
        /* <DEDUP_REMOVED lines=9> */
.L_x_4594:
        /* <DEDUP_REMOVED lines=9> */
[----:B------:R-:W-:Y:S01]  /*13ee0*/  LEA.HI R4, R3, R2, RZ, 0x6 ;  /* 0x0000000203047211 */ /* 0x000fe200078f30ff */
[----:B------:R-:W-:-:S03]  /*13ef0*/  IMAD.MOV R2, RZ, RZ, -R7 ;  /* 0x000000ffff027224 */ /* 0x000fc600078e0a07 */
        /* <DEDUP_REMOVED lines=21> */
.L_x_4749:
[----:B--2---:R-:W-:Y:S02]  /*14050*/  ISETP.NE.AND P0, PT, R14, RZ, PT ;  /* 0x000000ff0e00720c */ /* 0x004fe40003f05270 */
[----:B------:R-:W-:-:S11]  /*14060*/  PLOP3.LUT P6, PT, PT, PT, PT, 0x8, 0x0 ;  /* 0x000000000000781c */ /* 0x000fd60003fce170 */
[----:B------:R-:W-:Y:S05]  /*14070*/  @P0 BRA `(.L_x_4598) ;  /* 0x00000000000c0947 */ /* 0x000fea0003800000 */
[----:B------:R-:W-:-:S03]  /*14080*/  UMOV UR4, 0xffffffff ;  /* 0xffffffff00047882 */ /* 0x000fc60000000000 */
[----:B------:R-:W-:Y:S05]  /*14090*/  BRA.DIV UR4, `(.L_x_4599) ;  /* 0x0000007a042c7947 */ /* 0x000fea000b800000 */
[----:B------:R-:W-:-:S13]  /*140a0*/  ELECT P6, URZ, PT ;  /* 0x00000000003f782f */ /* 0x000fda00038c0000 */
.L_x_4598:
        /* <DEDUP_REMOVED lines=9> */
.L_x_4752:
[----:B------:R-:W-:Y:S05]  /*14140*/  BSYNC B1 ;  /* 0x0000000000017941 */ /* 0x000fea0003800000 */
.L_x_4600:
        /* <DEDUP_REMOVED lines=10> */
.L_x_4753:
[----:B------:R-:W-:Y:S05]  /*141f0*/  BSYNC B2 ;  /* 0x0000000000027941 */ /* 0x000fea0003800000 */
.L_x_4604:
        /* <DEDUP_REMOVED lines=9> */
.L_x_4607:
[----:B------:R-:W-:Y:S05]  /*14290*/  BSYNC B2 ;  /* 0x0000000000027941 */ /* 0x000fea0003800000 */
.L_x_4606:
        /* <DEDUP_REMOVED lines=10> */
[----:B------:R-:W-:Y:S01]  /*14340*/  VIADD R9, R3, 0x38890 ;  /* 0x0003889003097836 */ /* 0x000fe20000000000 */
[----:B------:R-:W-:-:S09]  /*14350*/  UMOV UR7, 0x12f00000 ;  /* 0x12f0000000077882 */ /* 0x000fd20000000000 */
.L_x_4608:
        /* <DEDUP_REMOVED lines=13> */
.L_x_4754:
[----:B------:R-:W-:Y:S05]  /*14430*/  BSYNC B2 ;  /* 0x0000000000027941 */ /* 0x000fea0003800000 */
.L_x_4609:
[----:B------:R-:W-:Y:S01]  /*14440*/  BSSY B2, `(.L_x_4611) ;  /* 0x000000b000027945 */ /* 0x000fe20003800000 */
[----:B------:R-:W-:Y:S01]  /*14450*/  MOV R10, 0x0 ;  /* 0x00000000000a7802 */ /* 0x000fe20000000f00 */
[----:B------:R-:W-:Y:S02]  /*14460*/  IMAD.MOV.U32 R11, RZ, RZ, 0x12f00000 ;  /* 0x12f00000ff0b7424 */ /* 0x000fe400078e00ff */
        /* <DEDUP_REMOVED lines=8> */
.L_x_4612:
[----:B------:R-:W-:Y:S05]  /*144f0*/  BSYNC B2 ;  /* 0x0000000000027941 */ /* 0x000fea0003800000 */
.L_x_4611:
[----:B------:R-:W-:Y:S01]  /*14500*/  R2UR UR10, R12 ;  /* 0x000000000c0a72ca */ /* 0x000fe200000e0000 */
[----:B01----:R-:W-:Y:S01]  /*14510*/  IMAD R6, R24, 0x10000, R23 ;  /* 0x0001000018067824 */ /* 0x003fe200078e0217 */
[----:B------:R-:W-:Y:S01]  /*14520*/  R2UR UR6, R10 ;  /* 0x000000000a0672ca */ /* 0x000fe200000e0000 */
[----:B------:R-:W-:Y:S01]  /*14530*/  UIADD3 UR4, UP0, UR38, 0x670, URZ ;  /* 0x0000067026047890 */ /* 0x000fe2000ff1e03f */
[----:B------:R-:W-:Y:S01]  /*14540*/  R2UR UR7, R11 ;  /* 0x000000000b0772ca */ /* 0x000fe200000e0000 */
[----:B------:R-:W-:Y:S01]  /*14550*/  VIADD R3, R3, 0x388b0 ;  /* 0x000388b003037836 */ /* 0x000fe20000000000 */
[----:B------:R-:W-:Y:S01]  /*14560*/  PLOP3.LUT P0, PT, PT, PT, PT, 0x80, 0x0 ;  /* 0x000000000000781c */ /* 0x000fe20003f0f070 */
[----:B------:R-:W-:Y:S01]  /*14570*/  VIADD R8, R6, 0x400 ;  /* 0x0000040006087836 */ /* 0x000fe20000000000 */
[----:B------:R-:W-:-:S12]  /*14580*/  UIADD3.X UR5, URZ, UR39, URZ, UP0, !UPT ;  /* 0x000000273f057290 */ /* 0x000fd800087fe43f */
.L_x_4613:
        /* <DEDUP_REMOVED lines=15> */
.L_x_4614:
        /* <DEDUP_REMOVED lines=15> */
.L_x_4615:
        /* <DEDUP_REMOVED lines=15> */
.L_x_4616:
        /* <DEDUP_REMOVED lines=15> */
.L_x_4617:
        /* <DEDUP_REMOVED lines=15> */
.L_x_4618:
        /* <DEDUP_REMOVED lines=15> */
.L_x_4619:
        /* <DEDUP_REMOVED lines=15> */
.L_x_4620:
        /* <DEDUP_REMOVED lines=10> */
.L_x_4603:
[----:B------:R-:W-:Y:S05]  /*14cc0*/  BSYNC B1 ;  /* 0x0000000000017941 */ /* 0x000fea0003800000 */
.L_x_4602:
        /* <DEDUP_REMOVED lines=9> */
.L_x_4640:
        /* <DEDUP_REMOVED lines=11> */
.L_x_4755:
[----:B------:R-:W-:Y:S05]  /*14e10*/  BSYNC B2 ;  /* 0x0000000000027941 */ /* 0x000fea0003800000 */
.L_x_4623:
        /* <DEDUP_REMOVED lines=9> */
.L_x_4626:
[----:B------:R-:W-:Y:S05]  /*14eb0*/  BSYNC B2 ;  /* 0x0000000000027941 */ /* 0x000fea0003800000 */
.L_x_4625:
        /* <DEDUP_REMOVED lines=11> */
.L_x_4627:
        /* <DEDUP_REMOVED lines=13> */
.L_x_4756:
[----:B------:R-:W-:Y:S05]  /*15040*/  BSYNC B2 ;  /* 0x0000000000027941 */ /* 0x000fea0003800000 */
.L_x_4628:
        /* <DEDUP_REMOVED lines=11> */
.L_x_4631:
[----:B------:R-:W-:Y:S05]  /*15100*/  BSYNC B2 ;  /* 0x0000000000027941 */ /* 0x000fea0003800000 */
.L_x_4630:
        /* <DEDUP_REMOVED lines=9> */
.L_x_4632:
        /* <DEDUP_REMOVED lines=15> */
.L_x_4633:
        /* <DEDUP_REMOVED lines=15> */
.L_x_4634:
        /* <DEDUP_REMOVED lines=15> */
.L_x_4635:
        /* <DEDUP_REMOVED lines=15> */
.L_x_4636:
        /* <DEDUP_REMOVED lines=15> */
.L_x_4637:
        /* <DEDUP_REMOVED lines=15> */
.L_x_4638:
        /* <DEDUP_REMOVED lines=15> */
.L_x_4639:
        /* <DEDUP_REMOVED lines=10> */
.L_x_4622:
[----:B------:R-:W-:Y:S05]  /*158d0*/  BSYNC B1 ;  /* 0x0000000000017941 */ /* 0x000fea0003800000 */
.L_x_4621:
        /* <DEDUP_REMOVED lines=8> */
.L_x_4596:
[----:B------:R-:W-:Y:S05]  /*15960*/  BSYNC B0 ;  /* 0x0000000000007941 */ /* 0x000fea0003800000 */
.L_x_4595:
        /* <DEDUP_REMOVED lines=23> */
.L_x_4642:
        /* <DEDUP_REMOVED lines=9> */
[----:B-1----:R-:W1:Y:S01]  /*15b70*/  LDC.64 R2, c[0x4][R2] ;  /* 0x0100000002027b82 */ /* 0x002e620000000a00 */
[----:B------:R-:W-:Y:S02]  /*15b80*/  IMAD.U32 R5, RZ, RZ, UR7 ;  /* 0x00000007ff057e24 */ /* 0x000fe4000f8e00ff */
[----:B------:R-:W-:Y:S02]  /*15b90*/  IMAD.U32 R6, RZ, RZ, UR8 ;  /* 0x00000008ff067e24 */ /* 0x000fe4000f8e00ff */
[----:B------:R-:W-:-:S02]  /*15ba0*/  IMAD.U32 R7, RZ, RZ, UR9 ;  /* 0x00000009ff077e24 */ /* 0x000fc4000f8e00ff */
[----:B------:R-:W-:Y:S02]  /*15bb0*/  IMAD.U32 R10, RZ, RZ, UR4 ;  /* 0x00000004ff0a7e24 */ /* 0x000fe4000f8e00ff */
[----:B------:R-:W-:Y:S02]  /*15bc0*/  IMAD.U32 R11, RZ, RZ, UR5 ;  /* 0x00000005ff0b7e24 */ /* 0x000fe4000f8e00ff */
[----:B0-----:R-:W-:Y:S02]  /*15bd0*/  IMAD.MOV.U32 R8, RZ, RZ, 0x70 ;  /* 0x00000070ff087424 */ /* 0x001fe400078e00ff */
[----:B------:R-:W-:Y:S02]  /*15be0*/  IMAD.MOV.U32 R12, RZ, RZ, 0x1 ;  /* 0x00000001ff0c7424 */ /* 0x000fe400078e00ff */
[----:B------:R-:W-:-:S07]  /*15bf0*/  IMAD.MOV.U32 R13, RZ, RZ, RZ ;  /* 0x000000ffff0d7224 */ /* 0x000fce00078e00ff */
[----:B------:R-:W-:-:S07]  /*15c00*/  LEPC R20, `(.L_x_4645) ;  /* 0x000000001014794e */ /* 0x000fce0000000000 */
[----:B-1----:R-:W-:Y:S05]  /*15c10*/  CALL.ABS.NOINC R2 ;  /* 0x0000000002007343 */ /* 0x002fea0003c00000 */
.L_x_4645:
[----:B------:R-:W-:Y:S05]  /*15c20*/  BSYNC B6 ;  /* 0x0000000000067941 */ /* 0x000fea0003800000 */
.L_x_4644:
        /* <DEDUP_REMOVED lines=10> */
[----:B------:R-:W-:Y:S01]  /*15cd0*/  MOV R13, RZ ;  /* 0x000000ff000d7202 */ /* 0x000fe20000000f00 */
[----:B------:R-:W-:Y:S02]  /*15ce0*/  IMAD.U32 R5, RZ, RZ, UR7 ;  /* 0x00000007ff057e24 */ /* 0x000fe4000f8e00ff */
[----:B------:R-:W-:Y:S02]  /*15cf0*/  IMAD.U32 R6, RZ, RZ, UR8 ;  /* 0x00000008ff067e24 */ /* 0x000fe4000f8e00ff */
[----:B------:R-:W-:-:S02]  /*15d00*/  IMAD.U32 R7, RZ, RZ, UR9 ;  /* 0x00000009ff077e24 */ /* 0x000fc4000f8e00ff */
[----:B------:R-:W-:Y:S02]  /*15d10*/  IMAD.U32 R10, RZ, RZ, UR4 ;  /* 0x00000004ff0a7e24 */ /* 0x000fe4000f8e00ff */
[----:B------:R-:W-:Y:S02]  /*15d20*/  IMAD.U32 R11, RZ, RZ, UR5 ;  /* 0x00000005ff0b7e24 */ /* 0x000fe4000f8e00ff */
[----:B0-----:R-:W-:Y:S02]  /*15d30*/  IMAD.MOV.U32 R8, RZ, RZ, 0x70 ;  /* 0x00000070ff087424 */ /* 0x001fe400078e00ff */
[----:B-1----:R-:W-:-:S07]  /*15d40*/  IMAD.MOV.U32 R12, RZ, RZ, 0x1 ;  /* 0x00000001ff0c7424 */ /* 0x002fce00078e00ff */
[----:B------:R-:W-:-:S07]  /*15d50*/  LEPC R20, `(.L_x_4648) ;  /* 0x000000001014794e */ /* 0x000fce0000000000 */
[----:B--2---:R-:W-:Y:S05]  /*15d60*/  CALL.ABS.NOINC R2 ;  /* 0x0000000002007343 */ /* 0x004fea0003c00000 */
.L_x_4648:
        /* <DEDUP_REMOVED lines=15> */
.L_x_4647:
[----:B------:R-:W-:Y:S05]  /*15e60*/  BSYNC B6 ;  /* 0x0000000000067941 */ /* 0x000fea0003800000 */
.L_x_4646:
[----:B------:R-:W-:Y:S01]  /*15e70*/  ULDC.64 UR4, c[0x0][0xaf0] ;  /* 0x0002bc0000047ab9 */ /* 0x000fe20000000a00 */
[----:B------:R-:W2:Y:S01]  /*15e80*/  S2R R20, SR_TID.X ;  /* 0x0000000000147919 */ /* 0x000ea20000002100 */
[----:B------:R-:W-:Y:S01]  /*15e90*/  ISETP.NE.U32.AND P0, PT, RZ, UR4, PT ;  /* 0x00000004ff007c0c */ /* 0x000fe2000bf05070 */
[----:B------:R-:W3:Y:S03]  /*15ea0*/  LDC R10, c[0x0][0x430] ;  /* 0x00010c00ff0a7b82 */ /* 0x000ee60000000800 */
[----:B------:R-:W-:-:S13]  /*15eb0*/  ISETP.NE.AND.EX P0, PT, RZ, UR5, PT, P0 ;  /* 0x00000005ff007c0c */ /* 0x000fda000bf05300 */
[----:B------:R-:W-:Y:S01]  /*15ec0*/  @P0 IADD3 R2, P1, R27, UR4, RZ ;  /* 0x000000041b020c10 */ /* 0x000fe2000ff3e0ff */
[----:B------:R-:W4:Y:S01]  /*15ed0*/  S2R R11, SR_TID.X ;  /* 0x00000000000b7919 */ /* 0x000f220000002100 */
[----:B------:R-:W-:Y:S02]  /*15ee0*/  ULDC UR4, c[0x0][0x320] ;  /* 0x0000c80000047ab9 */ /* 0x000fe40000000800 */
[----:B-1----:R-:W-:-:S05]  /*15ef0*/  @P0 IADD3.X R3, R30, UR5, RZ, P1, !PT ;  /* 0x000000051e030c10 */ /* 0x002fca0008ffe4ff */
[----:B------:R1:W5:Y:S01]  /*15f00*/  @P0 LDG.E R32, desc[UR40][R2.64] ;  /* 0x0000002802200981 */ /* 0x000362000c1e1900 */
[----:B--2---:R-:W-:-:S04]  /*15f10*/  LOP3.LUT R20, R20, 0x7f, RZ, 0xc0, !PT ;  /* 0x0000007f14147812 */ /* 0x004fc800078ec0ff */
[----:B------:R-:W-:Y:S02]  /*15f20*/  SHF.R.U32.HI R21, RZ, 0x3, R20 ;  /* 0x00000003ff157819 */ /* 0x000fe40000011614 */
[----:B------:R-:W2:Y:S02]  /*15f30*/  S2R R20, SR_TID.X ;  /* 0x0000000000147919 */ /* 0x000ea40000002100 */
[----:B--2---:R-:W-:-:S05]  /*15f40*/  IMAD.SHL.U32 R20, R20, 0x10, RZ ;  /* 0x0000001014147824 */ /* 0x004fca00078e00ff */
[----:B------:R-:W-:Y:S02]  /*15f50*/  LOP3.LUT R20, R21, 0x70, R20, 0xf8, !PT ;  /* 0x0000007015147812 */ /* 0x000fe400078ef814 */
[----:B------:R-:W2:Y:S01]  /*15f60*/  S2R R21, SR_TID.X ;  /* 0x0000000000157919 */ /* 0x000ea20000002100 */
[----:B---3--:R-:W-:Y:S01]  /*15f70*/  ISETP.NE.AND P1, PT, R10, 0x1, PT ;  /* 0x000000010a00780c */ /* 0x008fe20003f25270 */
[----:B------:R-:W-:-:S12]  /*15f80*/  VIADD R31, R31, 0xffffffc0 ;  /* 0xffffffc01f1f7836 */ /* 0x000fd80000000000 */
[----:B-1----:R-:W1:Y:S01]  /*15f90*/  @P1 LDC R3, c[0x0][0x434] ;  /* 0x00010d00ff031b82 */ /* 0x002e620000000800 */
[----:B--2---:R-:W-:-:S07]  /*15fa0*/  IMAD.SHL.U32 R21, R21, 0x8, RZ ;  /* 0x0000000815157824 */ /* 0x004fce00078e00ff */
[----:B------:R-:W2:Y:S01]  /*15fb0*/  @P1 LDC R2, c[0x0][0x438] ;  /* 0x00010e00ff021b82 */ /* 0x000ea20000000800 */
[----:B------:R-:W-:-:S04]  /*15fc0*/  LOP3.LUT R21, R21, 0x38, RZ, 0xc0, !PT ;  /* 0x0000003815157812 */ /* 0x000fc800078ec0ff */
[----:B------:R-:W-:-:S04]  /*15fd0*/  LOP3.LUT R21, R21, 0x40, RZ, 0xfc, !PT ;  /* 0x0000004015157812 */ /* 0x000fc800078efcff */
[----:B------:R-:W-:Y:S02]  /*15fe0*/  ISETP.GE.AND P2, PT, R21, UR4, PT ;  /* 0x0000000415007c0c */ /* 0x000fe4000bf46270 */
[----:B------:R-:W3:Y:S01]  /*15ff0*/  S2R R21, SR_TID.X ;  /* 0x0000000000157919 */ /* 0x000ee20000002100 */
[----:B------:R-:W-:-:S05]  /*16000*/  IMAD.IADD R4, R20, 0x1, R31 ;  /* 0x0000000114047824 */ /* 0x000fca00078e021f */
[C---:B------:R-:W-:Y:S01]  /*16010*/  ISETP.GE.AND P0, PT, R4.reuse, R35, PT ;  /* 0x000000230400720c */ /* 0x040fe20003f06270 */
[----:B------:R-:W-:Y:S02]  /*16020*/  IMAD.IADD R0, R4, 0x1, R34 ;  /* 0x0000000104007824 */ /* 0x000fe400078e0222 */
[----:B----4-:R-:W-:Y:S01]  /*16030*/  IMAD.SHL.U32 R11, R11, 0x8, RZ ;  /* 0x000000080b0b7824 */ /* 0x010fe200078e00ff */
[----:B------:R-:W-:Y:S01]  /*16040*/  ISETP.GT.U32.OR P0, PT, R20, 0x3f, P0 ;  /* 0x0000003f1400780c */ /* 0x000fe20000704470 */
[----:B-1----:R-:W-:-:S03]  /*16050*/  @P1 IMAD.HI.U32 R3, R0, R3, RZ ;  /* 0x0000000300031227 */ /* 0x002fc600078e00ff */
[----:B------:R-:W-:Y:S01]  /*16060*/  LOP3.LUT R11, R11, 0x38, RZ, 0xc0, !PT ;  /* 0x000000380b0b7812 */ /* 0x000fe200078ec0ff */
[----:B0-----:R-:W-:Y:S01]  /*16070*/  IMAD.MOV.U32 R8, RZ, RZ, R0 ;  /* 0x000000ffff087224 */ /* 0x001fe200078e0000 */
[----:B--2---:R-:W-:Y:S02]  /*16080*/  @P1 SHF.R.U32.HI R8, RZ, R2, R3 ;  /* 0x00000002ff081219 */ /* 0x004fe40000011603 */
[----:B------:R-:W-:Y:S02]  /*16090*/  ISETP.GE.AND P1, PT, R11, UR4, PT ;  /* 0x000000040b007c0c */ /* 0x000fe4000bf26270 */
[----:B------:R-:W-:Y:S02]  /*160a0*/  LOP3.LUT R22, R22, 0xffffffbf, RZ, 0xc0, !PT ;  /* 0xffffffbf16167812 */ /* 0x000fe400078ec0ff */
[----:B------:R-:W-:Y:S01]  /*160b0*/  SEL R9, RZ, 0xffffffff, P2 ;  /* 0xffffffffff097807 */ /* 0x000fe20001000000 */
[----:B------:R-:W0:Y:S01]  /*160c0*/  @!P0 LDC.64 R2, c[0x0][0x428] ;  /* 0x00010a00ff028b82 */ /* 0x000e220000000a00 */
[----:B------:R-:W-:Y:S01]  /*160d0*/  @P2 LOP3.LUT R22, R22, 0x40, RZ, 0xfc, !PT ;  /* 0x0000004016162812 */ /* 0x000fe200078efcff */
[----:B---3--:R-:W-:Y:S01]  /*160e0*/  IMAD.SHL.U32 R21, R21, 0x8, RZ ;  /* 0x0000000815157824 */ /* 0x008fe200078e00ff */
[----:B------:R-:W-:Y:S01]  /*160f0*/  SEL R4, RZ, 0x1, P1 ;  /* 0x00000001ff047807 */ /* 0x000fe20000800000 */
[----:B------:R-:W-:-:S03]  /*16100*/  IMAD.SHL.U32 R9, R9, 0x2, RZ ;  /* 0x0000000209097824 */ /* 0x000fc600078e00ff */
[----:B------:R-:W-:Y:S02]  /*16110*/  LOP3.LUT R21, R21, 0x38, RZ, 0xc0, !PT ;  /* 0x0000003815157812 */ /* 0x000fe400078ec0ff */
[----:B------:R-:W-:Y:S02]  /*16120*/  LOP3.LUT R22, R22, 0xffffff7f, RZ, 0xc0, !PT ;  /* 0xffffff7f16167812 */ /* 0x000fe400078ec0ff */
[C---:B------:R-:W-:Y:S02]  /*16130*/  LOP3.LUT R33, R21.reuse, 0x80, RZ, 0xfc, !PT ;  /* 0x0000008015217812 */ /* 0x040fe400078efcff */
[----:B------:R-:W-:Y:S02]  /*16140*/  LOP3.LUT R21, R21, 0xc0, RZ, 0xfc, !PT ;  /* 0x000000c015157812 */ /* 0x000fe400078efcff */
[----:B------:R-:W-:Y:S02]  /*16150*/  @P1 LOP3.LUT R22, R22, 0x80, RZ, 0xfc, !PT ;  /* 0x0000008016161812 */ /* 0x000fe400078efcff */
[----:B------:R-:W-:-:S02]  /*16160*/  LOP3.LUT R9, R9, 0x2, R4, 0xe2, !PT ;  /* 0x0000000209097812 */ /* 0x000fc400078ee204 */
[----:B------:R-:W-:Y:S01]  /*16170*/  ISETP.GE.AND P2, PT, R33, UR4, PT ;  /* 0x0000000421007c0c */ /* 0x000fe2000bf46270 */
[----:B------:R-:W1:Y:S01]  /*16180*/  @!P0 LDC.64 R4, c[0x0][0x418] ;  /* 0x00010600ff048b82 */ /* 0x000e620000000a00 */
[----:B------:R-:W-:Y:S02]  /*16190*/  ISETP.GE.AND P1, PT, R21, UR4, PT ;  /* 0x0000000415007c0c */ /* 0x000fe4000bf26270 */
[----:B------:R-:W-:Y:S02]  /*161a0*/  SEL R6, RZ, 0x4, P2 ;  /* 0x00000004ff067807 */ /* 0x000fe40001000000 */
[----:B------:R-:W-:-:S04]  /*161b0*/  SEL R7, RZ, 0x8, P1 ;  /* 0x00000008ff077807 */ /* 0x000fc80000800000 */
[----:B------:R-:W-:Y:S01]  /*161c0*/  LOP3.LUT R9, R7, R9, R6, 0xfe, !PT ;  /* 0x0000000907097212 */ /* 0x000fe200078efe06 */
[--C-:B------:R-:W-:Y:S01]  /*161d0*/  @!P0 IMAD.MOV.U32 R6, RZ, RZ, R8.reuse ;  /* 0x000000ffff068224 */ /* 0x100fe200078e0008 */
[----:B------:R-:W-:Y:S02]  /*161e0*/  @!P0 SHF.R.S32.HI R7, RZ, 0x1f, R8 ;  /* 0x0000001fff078819 */ /* 0x000fe40000011408 */
[----:B------:R-:W-:-:S04]  /*161f0*/  LOP3.LUT R22, R22, 0xffffffdf, RZ, 0xc0, !PT ;  /* 0xffffffdf16167812 */ /* 0x000fc800078ec0ff */
[----:B------:R-:W-:-:S04]  /*16200*/  @P2 LOP3.LUT R22, R22, 0x20, RZ, 0xfc, !PT ;  /* 0x0000002016162812 */ /* 0x000fc800078efcff */
[----:B------:R-:W-:-:S04]  /*16210*/  LOP3.LUT R22, R22, 0xffffffef, RZ, 0xc0, !PT ;  /* 0xffffffef16167812 */ /* 0x000fc800078ec0ff */
[----:B------:R-:W-:Y:S02]  /*16220*/  @P1 LOP3.LUT R22, R22, 0x10, RZ, 0xfc, !PT ;  /* 0x0000001016161812 */ /* 0x000fe400078efcff */
[----:B-----5:R-:W-:Y:S01]  /*16230*/  SHF.R.S32.HI R35, RZ, 0x1f, R32 ;  /* 0x0000001fff237819 */ /* 0x020fe20000011420 */
[----:B0-----:R-:W-:-:S04]  /*16240*/  @!P0 IMAD.WIDE.U32 R6, R32, R2, R6 ;  /* 0x0000000220068225 */ /* 0x001fc800078e0006 */
[----:B------:R-:W-:-:S04]  /*16250*/  @!P0 IMAD R2, R35, R2, RZ ;  /* 0x0000000223028224 */ /* 0x000fc800078e02ff */
[----:B------:R-:W-:Y:S01]  /*16260*/  @!P0 IMAD R3, R32, R3, R2 ;  /* 0x0000000320038224 */ /* 0x000fe200078e0202 */
[----:B-1----:R-:W-:-:S03]  /*16270*/  @!P0 LEA R4, P1, R6, R4, 0x2 ;  /* 0x0000000406048211 */ /* 0x002fc600078210ff */
[----:B------:R-:W-:Y:S02]  /*16280*/  @!P0 IMAD.IADD R3, R7, 0x1, R3 ;  /* 0x0000000107038824 */ /* 0x000fe400078e0203 */
[----:B------:R-:W-:-:S03]  /*16290*/  IMAD.MOV.U32 R2, RZ, RZ, RZ ;  /* 0x000000ffff027224 */ /* 0x000fc600078e00ff */
[----:B------:R-:W-:-:S05]  /*162a0*/  @!P0 LEA.HI.X R5, R6, R5, R3, 0x2, P1 ;  /* 0x0000000506058211 */ /* 0x000fca00008f1403 */
[----:B------:R0:W2:Y:S01]  /*162b0*/  @!P0 LDG.E R2, desc[UR40][R4.64] ;  /* 0x0000002804028981 */ /* 0x0000a2000c1e1900 */
[----:B------:R-:W1:Y:S01]  /*162c0*/  S2R R33, SR_TID.X ;  /* 0x0000000000217919 */ /* 0x000e620000002100 */
[----:B------:R-:W3:Y:S01]  /*162d0*/  S2R R21, SR_TID.X ;  /* 0x0000000000157919 */ /* 0x000ee20000002100 */
[----:B-1----:R-:W-:Y:S02]  /*162e0*/  IMAD.SHL.U32 R33, R33, 0x8, RZ ;  /* 0x0000000821217824 */ /* 0x002fe400078e00ff */
[----:B---3--:R-:W-:-:S03]  /*162f0*/  IMAD.SHL.U32 R21, R21, 0x8, RZ ;  /* 0x0000000815157824 */ /* 0x008fc600078e00ff */
[----:B------:R-:W-:-:S04]  /*16300*/  LOP3.LUT R33, R33, 0x38, RZ, 0xc0, !PT ;  /* 0x0000003821217812 */ /* 0x000fc800078ec0ff */
[----:B------:R-:W-:Y:S02]  /*16310*/  LOP3.LUT R12, R33, 0x180, RZ, 0xfc, !PT ;  /* 0x00000180210c7812 */ /* 0x000fe400078efcff */
[----:B------:R-:W-:Y:S02]  /*16320*/  LOP3.LUT R21, R21, 0x38, RZ, 0xc0, !PT ;  /* 0x0000003815157812 */ /* 0x000fe400078ec0ff */
[----:B------:R-:W-:Y:S02]  /*16330*/  ISETP.GE.AND P0, PT, R12, UR4, PT ;  /* 0x000000040c007c0c */ /* 0x000fe4000bf06270 */
[C---:B------:R-:W-:Y:S02]  /*16340*/  LOP3.LUT R13, R21.reuse, 0x100, RZ, 0xfc, !PT ;  /* 0x00000100150d7812 */ /* 0x040fe400078efcff */
[----:B------:R-:W-:Y:S02]  /*16350*/  LOP3.LUT R12, R21, 0x140, RZ, 0xfc, !PT ;  /* 0x00000140150c7812 */ /* 0x000fe400078efcff */
[----:B------:R-:W-:-:S02]  /*16360*/  ISETP.GE.AND P3, PT, R13, UR4, PT ;  /* 0x000000040d007c0c */ /* 0x000fc4000bf66270 */
[----:B------:R-:W-:Y:S02]  /*16370*/  ISETP.GE.AND P2, PT, R12, UR4, PT ;  /* 0x000000040c007c0c */ /* 0x000fe4000bf46270 */
[----:B------:R-:W-:Y:S02]  /*16380*/  SEL R3, RZ, 0x10, P3 ;  /* 0x00000010ff037807 */ /* 0x000fe40001800000 */
[----:B0-----:R-:W-:-:S04]  /*16390*/  SEL R4, RZ, 0x20, P2 ;  /* 0x00000020ff047807 */ /* 0x001fc80001000000 */
[----:B------:R-:W-:Y:S02]  /*163a0*/  LOP3.LUT R3, R4, R9, R3, 0xfe, !PT ;  /* 0x0000000904037212 */ /* 0x000fe400078efe03 */
[----:B------:R-:W-:Y:S02]  /*163b0*/  LOP3.LUT R14, R21, 0x1c0, RZ, 0xfc, !PT ;  /* 0x000001c0150e7812 */ /* 0x000fe400078efcff */
[----:B------:R-:W-:-:S04]  /*163c0*/  LOP3.LUT R22, R22, 0xfffffff7, RZ, 0xc0, !PT ;  /* 0xfffffff716167812 */ /* 0x000fc800078ec0ff */
[----:B------:R-:W-:-:S04]  /*163d0*/  @P3 LOP3.LUT R22, R22, 0x8, RZ, 0xfc, !PT ;  /* 0x0000000816163812 */ /* 0x000fc800078efcff */
[----:B------:R-:W-:Y:S01]  /*163e0*/  LOP3.LUT R22, R22, 0xfffffffb, RZ, 0xc0, !PT ;  /* 0xfffffffb16167812 */ /* 0x000fe200078ec0ff */
[----:B------:R-:W-:-:S03]  /*163f0*/  UMOV UR5, 0xffffffff ;  /* 0xffffffff00057882 */ /* 0x000fc60000000000 */
[----:B------:R-:W-:-:S04]  /*16400*/  @P2 LOP3.LUT R22, R22, 0x4, RZ, 0xfc, !PT ;  /* 0x0000000416162812 */ /* 0x000fc800078efcff */
[----:B------:R-:W-:Y:S01]  /*16410*/  LOP3.LUT R22, R22, 0xfffffffd, RZ, 0xc0, !PT ;  /* 0xfffffffd16167812 */ /* 0x000fe200078ec0ff */
[----:B--2---:R0:W-:Y:S02]  /*16420*/  STL [R1+0x4], R2 ;  /* 0x0000040201007387 */ /* 0x0041e40000100800 */
[----:B0-----:R-:W-:-:S04]  /*16430*/  SEL R2, RZ, 0x40, P0 ;  /* 0x00000040ff027807 */ /* 0x001fc80000000000 */
[----:B------:R-:W-:Y:S01]  /*16440*/  LOP3.LUT R5, R3, R2, RZ, 0xfc, !PT ;  /* 0x0000000203057212 */ /* 0x000fe200078efcff */
[----:B------:R-:W-:-:S04]  /*16450*/  IMAD.MOV R2, RZ, RZ, -R8 ;  /* 0x000000ffff027224 */ /* 0x000fc800078e0a08 */
[----:B------:R-:W-:Y:S01]  /*16460*/  IMAD R0, R10, R2, R0 ;  /* 0x000000020a007224 */ /* 0x000fe200078e0200 */
[----:B------:R0:W-:Y:S01]  /*16470*/  STL [R1+0x48], R5 ;  /* 0x0000480501007387 */ /* 0x0001e20000100800 */
[----:B------:R-:W-:Y:S01]  /*16480*/  ISETP.GE.AND P0, PT, R14, UR4, PT ;  /* 0x000000040e007c0c */ /* 0x000fe2000bf06270 */
[----:B------:R-:W-:Y:S02]  /*16490*/  ULDC UR4, c[0x0][0x2f4] ;  /* 0x0000bd0000047ab9 */ /* 0x000fe40000000800 */
[----:B------:R0:W-:Y:S01]  /*164a0*/  STL [R1+0xc], R0 ;  /* 0x00000c0001007387 */ /* 0x0001e20000100800 */
[----:B------:R-:W-:Y:S02]  /*164b0*/  SEL R33, RZ, 0x80, P0 ;  /* 0x00000080ff217807 */ /* 0x000fe40000000000 */
[----:B------:R-:W-:-:S13]  /*164c0*/  ISETP.GE.AND P0, PT, R11, UR4, PT ;  /* 0x000000040b007c0c */ /* 0x000fda000bf06270 */
[----:B------:R-:W-:Y:S01]  /*164d0*/  @P0 LOP3.LUT R22, R22, 0x2, RZ, 0xfc, !PT ;  /* 0x0000000216160812 */ /* 0x000fe200078efcff */
[----:B0-----:R-:W-:Y:S06]  /*164e0*/  BRA.DIV UR5, `(.L_x_4649) ;  /* 0x00000056059c7947 */ /* 0x001fec000b800000 */
.L_x_4759:
[----:B------:R-:W2:Y:S01]  /*164f0*/  LDL R0, [R1+0x50] ;  /* 0x0000500001007983 */ /* 0x000ea20000100800 */
[----:B------:R-:W-:Y:S02]  /*16500*/  ISETP.GT.U32.AND P1, PT, R20, 0x3f, PT ;  /* 0x0000003f1400780c */ /* 0x000fe40003f24070 */
[----:B------:R-:W-:Y:S02]  /*16510*/  LOP3.LUT R22, R22, 0xfffffeff, RZ, 0xc0, !PT ;  /* 0xfffffeff16167812 */ /* 0x000fe400078ec0ff */
[----:B------:R-:W-:Y:S02]  /*16520*/  LOP3.LUT R33, R5, R33, RZ, 0xfc, !PT ;  /* 0x0000002105217212 */ /* 0x000fe400078efcff */
[----:B------:R-:W-:Y:S02]  /*16530*/  LOP3.LUT R22, R22, 0xfffffffe, RZ, 0xc0, !PT ;  /* 0xfffffffe16167812 */ /* 0x000fe400078ec0ff */
[----:B------:R-:W-:-:S05]  /*16540*/  SHF.R.S32.HI R30, RZ, 0x1f, R18 ;  /* 0x0000001fff1e7819 */ /* 0x000fca0000011412 */
[----:B------:R-:W-:Y:S02]  /*16550*/  @P1 LOP3.LUT R22, R22, 0x1, RZ, 0xfc, !PT ;  /* 0x0000000116161812 */ /* 0x000fe400078efcff */
[----:B--2---:R-:W-:-:S13]  /*16560*/  ISETP.NE.AND P0, PT, R0, 0x3, PT ;  /* 0x000000030000780c */ /* 0x004fda0003f05270 */
[----:B------:R-:W-:Y:S01]  /*16570*/  @P0 LOP3.LUT R22, R22, 0x100, RZ, 0xfc, !PT ;  /* 0x0000010016160812 */ /* 0x000fe200078efcff */
[----:B------:R-:W-:Y:S06]  /*16580*/  @!P0 BRA `(.L_x_4650) ;  /* 0x0000000000048947 */ /* 0x000fec0003800000 */
[----:B------:R-:W-:Y:S01]  /*16590*/  BPT.TRAP 0x1 ;  /* 0x000000040000795c */ /* 0x000fe20000300000 */
.L_x_4650:
[----:B------:R-:W-:Y:S01]  /*165a0*/  IMAD R27, R25, 0x8, R23 ;  /* 0x00000008191b7824 */ /* 0x000fe200078e0217 */
[----:B------:R-:W-:Y:S01]  /*165b0*/  SHF.L.U32 R0, R28, 0x1f, RZ ;  /* 0x0000001f1c007819 */ /* 0x000fe200000006ff */
[----:B------:R-:W-:Y:S03]  /*165c0*/  BSSY B0, `(.L_x_4651) ;  /* 0x0000003000007945 */ /* 0x000fe60003800000 */
[----:B------:R-:W0:Y:S02]  /*165d0*/  SYNCS.PHASECHK.TRANS64.TRYWAIT P0, [R27+URZ+0x38840], R0 ;  /* 0x038840001b0075a7 */ /* 0x000e24000800017f */
[----:B0-----:R-:W-:Y:S05]  /*165e0*/  @!P0 BRA `(.L_x_4652) ;  /* 0x0000005400908947 */ /* 0x001fea0003800000 */
.L_x_4760:
[----:B------:R-:W-:Y:S05]  /*165f0*/  BSYNC B0 ;  /* 0x0000000000007941 */ /* 0x000fea0003800000 */
.L_x_4651:
[----:B------:R-:W0:Y:S01]  /*16600*/  LDL R2, [R1+0xc] ;  /* 0x00000c0001027983 */ /* 0x000e220000100800 */
[----:B------:R-:W-:-:S03]  /*16610*/  ULDC.64 UR4, c[0x0][0x300] ;  /* 0x0000c00000047ab9 */ /* 0x000fc60000000a00 */
[----:B------:R-:W2:Y:S04]  /*16620*/  LDL R4, [R1+0x4] ;  /* 0x0000040001047983 */ /* 0x000ea80000100800 */
[----:B------:R-:W3:Y:S01]  /*16630*/  LDL R6, [R1+0x10] ;  /* 0x0000100001067983 */ /* 0x000ee20000100800 */
[----:B------:R-:W-:Y:S01]  /*16640*/  LOP3.LUT P2, RZ, R22, 0x2, RZ, 0xc0, !PT ;  /* 0x0000000216ff7812 */ /* 0x000fe2000784c0ff */
[----:B------:R-:W1:Y:S02]  /*16650*/  S2R R7, SR_TID.X ;  /* 0x0000000000077919 */ /* 0x000e640000002100 */
[----:B-1----:R-:W-:-:S05]  /*16660*/  IMAD.SHL.U32 R7, R7, 0x8, RZ ;  /* 0x0000000807077824 */ /* 0x002fca00078e00ff */
[----:B------:R-:W-:Y:S02]  /*16670*/  LOP3.LUT R7, R7, 0x38, RZ, 0xc0, !PT ;  /* 0x0000003807077812 */ /* 0x000fe400078ec0ff */
[----:B0-----:R-:W-:Y:S02]  /*16680*/  SHF.R.S32.HI R0, RZ, 0x1f, R2 ;  /* 0x0000001fff007819 */ /* 0x001fe40000011402 */
[----:B--2---:R-:W-:-:S03]  /*16690*/  SHF.R.S32.HI R5, RZ, 0x1f, R4 ;  /* 0x0000001fff057819 */ /* 0x004fc60000011404 */
        /* <DEDUP_REMOVED lines=10> */
[----:B------:R-:W-:Y:S01]  /*16740*/  ULDC.64 UR4, c[0x0][0x308] ;  /* 0x0000c20000047ab9 */ /* 0x000fe20000000a00 */
[----:B------:R-:W0:Y:S02]  /*16750*/  S2R R4, SR_TID.X ;  /* 0x0000000000047919 */ /* 0x000e240000002100 */
[----:B------:R-:W-:Y:S02]  /*16760*/  IMAD.IADD R3, R3, 0x1, R0 ;  /* 0x0000000103037824 */ /* 0x000fe400078e0200 */
[----:B------:R-:W-:Y:S02]  /*16770*/  IMAD R0, R30, UR4, RZ ;  /* 0x000000041e007c24 */ /* 0x000fe4000f8e02ff */
[----:B------:R-:W-:-:S04]  /*16780*/  IMAD.WIDE.U32 R2, R18, UR4, R2 ;  /* 0x0000000412027c25 */ /* 0x000fc8000f8e0002 */
[----:B------:R-:W-:Y:S01]  /*16790*/  IMAD R0, R18, UR5, R0 ;  /* 0x0000000512007c24 */ /* 0x000fe2000f8e0200 */
[----:B------:R-:W-:Y:S01]  /*167a0*/  ULDC.64 UR4, c[0x0][0x2e8] ;  /* 0x0000ba0000047ab9 */ /* 0x000fe20000000a00 */
[----:B0-----:R-:W-:-:S04]  /*167b0*/  LOP3.LUT R4, R4, 0x7f, RZ, 0xc0, !PT ;  /* 0x0000007f04047812 */ /* 0x001fc800078ec0ff */
[----:B-1----:R-:W-:Y:S02]  /*167c0*/  SHF.R.U32.HI R5, RZ, 0x3, R4 ;  /* 0x00000003ff057819 */ /* 0x002fe40000011604 */
[----:B------:R-:W-:Y:S02]  /*167d0*/  IADD3 R4, R3, R0, RZ ;  /* 0x0000000003047210 */ /* 0x000fe40007ffe0ff */
[C---:B------:R-:W-:Y:S01]  /*167e0*/  LEA R0, P0, R2.reuse, UR4, 0x1 ;  /* 0x0000000402007c11 */ /* 0x040fe2000f8008ff */
[----:B------:R-:W-:Y:S01]  /*167f0*/  UMOV UR4, 0xffffffff ;  /* 0xffffffff00047882 */ /* 0x000fe20000000000 */
[----:B---3--:R-:W-:Y:S01]  /*16800*/  IADD3 R31, -R5, R6, -R31 ;  /* 0x00000006051f7210 */ /* 0x008fe20007ffe91f */
        /* <DEDUP_REMOVED lines=36> */
.L_x_4770:
        /* <DEDUP_REMOVED lines=10> */
.L_x_4654:
        /* <DEDUP_REMOVED lines=11> */
.L_x_4655:
[----:B------:R1:W5:Y:S01]  /*16ba0*/  LDL.LU R0, [R1+0x20] ;  /* 0x0000200001007983 */ /* 0x0003620000300800 */
[----:B------:R1:W-:Y:S03]  /*16bb0*/  SYNCS.ARRIVE.TRANS64.A1T0 RZ, [R27+URZ+0x38830], RZ ;  /* 0x038830ff1bff79a7 */ /* 0x0003e6000810003f */
[----:B0-----:R1:W5:Y:S02]  /*16bc0*/  LDL R2, [R1] ;  /* 0x0000000001027983 */ /* 0x0013640000100800 */
[----:B------:R-:W-:Y:S05]  /*16bd0*/  WARPSYNC.ALL ;  /* 0x0000000000007948 */ /* 0x000fea0003800000 */
[----:B------:R-:W-:Y:S01]  /*16be0*/  ULDC.64 UR4, c[0x0][0xaf8] ;  /* 0x0002be0000047ab9 */ /* 0x000fe20000000a00 */
[----:B------:R-:W-:Y:S01]  /*16bf0*/  BSSY B6, `(.L_x_4656) ;  /* 0x000001d000067945 */ /* 0x000fe20003800000 */
[----:B------:R-:W-:Y:S01]  /*16c00*/  BAR.SYNC.DEFER_BLOCKING 0x8, 0x100 ;  /* 0x0204000000007b1d */ /* 0x000fe20000010000 */
[----:B------:R-:W-:-:S04]  /*16c10*/  ISETP.NE.U32.AND P0, PT, RZ, UR4, PT ;  /* 0x00000004ff007c0c */ /* 0x000fc8000bf05070 */
[----:B------:R-:W-:-:S04]  /*16c20*/  ISETP.NE.AND.EX P0, PT, RZ, UR5, PT, P0 ;  /* 0x00000005ff007c0c */ /* 0x000fc8000bf05300 */
[----:B------:R-:W-:-:S05]  /*16c30*/  SEL R4, R37, RZ, !P0 ;  /* 0x000000ff25047207 */ /* 0x000fca0004000000 */
[----:B------:R0:W-:Y:S01]  /*16c40*/  STL [R1+0x14], R4 ;  /* 0x0000140401007387 */ /* 0x0001e20000100800 */
[----:B-----5:R-:W-:Y:S01]  /*16c50*/  SEL R3, R0, RZ, !P0 ;  /* 0x000000ff00037207 */ /* 0x020fe20004000000 */
[----:B------:R-:W-:-:S04]  /*16c60*/  VIADD R0, R23, 0x20400 ;  /* 0x0002040017007836 */ /* 0x000fc80000000000 */
[----:B------:R0:W-:Y:S01]  /*16c70*/  STL [R1+0x30], R3 ;  /* 0x0000300301007387 */ /* 0x0001e20000100800 */
[----:B------:R-:W-:Y:S02]  /*16c80*/  LOP3.LUT P0, RZ, R0, 0x3ff, RZ, 0xc0, !PT ;  /* 0x000003ff00ff7812 */ /* 0x000fe4000780c0ff */
[----:B------:R-:W-:-:S05]  /*16c90*/  SHF.R.S32.HI R0, RZ, 0x1f, R2 ;  /* 0x0000001fff007819 */ /* 0x000fca0000011402 */
[----:B------:R0:W-:Y:S06]  /*16ca0*/  STL [R1+0x2c], R0 ;  /* 0x00002c0001007387 */ /* 0x0001ec0000100800 */
[----:B------:R-:W-:Y:S05]  /*16cb0*/  @!P0 BRA `(.L_x_4657) ;  /* 0x0000000000408947 */ /* 0x000fea0003800000 */
[----:B------:R-:W-:Y:S01]  /*16cc0*/  MOV R2, 0x0 ;  /* 0x0000000000027802 */ /* 0x000fe20000000f00 */
[----:B------:R-:W-:Y:S01]  /*16cd0*/  ULDC.64 UR4, c[0x4][0xf0] ;  /* 0x01003c0000047ab9 */ /* 0x000fe20000000a00 */
[----:B------:R-:W-:Y:S01]  /*16ce0*/  ULDC.64 UR6, c[0x4][0xf8] ;  /* 0x01003e0000067ab9 */ /* 0x000fe20000000a00 */
[----:B------:R-:W-:Y:S01]  /*16cf0*/  ULDC.64 UR8, c[0x4][0x58] ;  /* 0x0100160000087ab9 */ /* 0x000fe20000000a00 */
[----:B0-----:R-:W-:Y:S02]  /*16d00*/  IMAD.U32 R4, RZ, RZ, UR4 ;  /* 0x00000004ff047e24 */ /* 0x001fe4000f8e00ff */
        /* <DEDUP_REMOVED lines=11> */
.L_x_4657:
[----:B------:R-:W-:Y:S05]  /*16dc0*/  BSYNC B6 ;  /* 0x0000000000067941 */ /* 0x000fea0003800000 */
.L_x_4656:
[----:B------:R-:W2:Y:S01]  /*16dd0*/  LDL R20, [R1+0x30] ;  /* 0x0000300001147983 */ /* 0x000ea20000100800 */
[----:B------:R-:W3:Y:S01]  /*16de0*/  LDC R6, c[0x0][0x448] ;  /* 0x00011200ff067b82 */ /* 0x000ee20000000800 */
[----:B------:R-:W-:Y:S02]  /*16df0*/  ULDC.64 UR4, c[0x0][0x298] ;  /* 0x0000a60000047ab9 */ /* 0x000fe40000000a00 */
[----:B0-----:R-:W4:Y:S04]  /*16e00*/  LDL R4, [R1+0x2c] ;  /* 0x00002c0001047983 */ /* 0x001f280000100800 */
[----:B------:R-:W4:Y:S04]  /*16e10*/  LDL R5, [R1] ;  /* 0x0000000001057983 */ /* 0x000f280000100800 */
[----:B------:R0:W5:Y:S01]  /*16e20*/  LDL R9, [R1+0x1c] ;  /* 0x00001c0001097983 */ /* 0x0001620000100800 */
[----:B------:R-:W1:Y:S01]  /*16e30*/  S2R R2, SR_TID.X ;  /* 0x0000000000027919 */ /* 0x000e620000002100 */
[----:B------:R-:W0:Y:S01]  /*16e40*/  S2R R0, SR_TID.X ;  /* 0x0000000000007919 */ /* 0x000e220000002100 */
[----:B---3--:R-:W-:-:S13]  /*16e50*/  ISETP.NE.AND P0, PT, R6, 0x1, PT ;  /* 0x000000010600780c */ /* 0x008fda0003f05270 */
[----:B------:R-:W3:Y:S01]  /*16e60*/  @P0 LDC R3, c[0x0][0x450] ;  /* 0x00011400ff030b82 */ /* 0x000ee20000000800 */
[----:B-1----:R-:W-:-:S04]  /*16e70*/  LOP3.LUT R2, R2, 0x7f, RZ, 0xc0, !PT ;  /* 0x0000007f02027812 */ /* 0x002fc800078ec0ff */
[----:B------:R-:W-:Y:S01]  /*16e80*/  SHF.R.U32.HI R2, RZ, 0x3, R2 ;  /* 0x00000003ff027819 */ /* 0x000fe20000011602 */
[----:B0-----:R-:W-:Y:S02]  /*16e90*/  IMAD.SHL.U32 R0, R0, 0x10, RZ ;  /* 0x0000001000007824 */ /* 0x001fe400078e00ff */
[----:B--2---:R-:W-:Y:S02]  /*16ea0*/  IMAD.MOV.U32 R21, RZ, RZ, R20 ;  /* 0x000000ffff157224 */ /* 0x004fe400078e0014 */
[----:B------:R-:W2:Y:S01]  /*16eb0*/  LDL R20, [R1+0x14] ;  /* 0x0000140001147983 */ /* 0x000ea20000100800 */
[----:B------:R-:W-:Y:S02]  /*16ec0*/  LOP3.LUT R0, R2, 0x70, R0, 0xf8, !PT ;  /* 0x0000007002007812 */ /* 0x000fe400078ef800 */
[----:B------:R-:W0:Y:S03]  /*16ed0*/  @P0 LDC R2, c[0x0][0x44c] ;  /* 0x00011300ff020b82 */ /* 0x000e260000000800 */
[----:B------:R-:W-:-:S02]  /*16ee0*/  IMAD R37, R17, 0x40, R0 ;  /* 0x0000004011257824 */ /* 0x000fc400078e0200 */
[----:B----4-:R-:W-:Y:S02]  /*16ef0*/  IMAD R4, R4, UR4, RZ ;  /* 0x0000000404047c24 */ /* 0x010fe4000f8e02ff */
[----:B------:R-:W-:Y:S02]  /*16f00*/  IMAD.MOV.U32 R0, RZ, RZ, R37 ;  /* 0x000000ffff007224 */ /* 0x000fe400078e0025 */
[----:B------:R-:W-:Y:S02]  /*16f10*/  IMAD R4, R5, UR5, R4 ;  /* 0x0000000505047c24 */ /* 0x000fe4000f8e0204 */
[----:B0-----:R-:W-:-:S05]  /*16f20*/  @P0 IMAD.HI.U32 R2, R37, R2, RZ ;  /* 0x0000000225020227 */ /* 0x001fca00078e00ff */
[----:B---3--:R-:W-:Y:S01]  /*16f30*/  @P0 SHF.R.U32.HI R0, RZ, R3, R2 ;  /* 0x00000003ff000219 */ /* 0x008fe20000011602 */
        /* <DEDUP_REMOVED lines=8> */
[----:B------:R-:W-:Y:S01]  /*16fc0*/  IMAD R4, R21, UR4, RZ ;  /* 0x0000000415047c24 */ /* 0x000fe2000f8e02ff */
[----:B------:R-:W0:Y:S02]  /*16fd0*/  S2R R7, SR_TID.X ;  /* 0x0000000000077919 */ /* 0x000e240000002100 */
[----:B0-----:R-:W-:-:S05]  /*16fe0*/  IMAD.SHL.U32 R7, R7, 0x8, RZ ;  /* 0x0000000807077824 */ /* 0x001fca00078e00ff */
[----:B------:R-:W-:Y:S01]  /*16ff0*/  LOP3.LUT R7, R7, 0x38, RZ, 0xc0, !PT ;  /* 0x0000003807077812 */ /* 0x000fe200078ec0ff */
[C---:B--2---:R-:W-:Y:S02]  /*17000*/  IMAD R4, R20.reuse, UR5, R4 ;  /* 0x0000000514047c24 */ /* 0x044fe4000f8e0204 */
[----:B------:R-:W-:Y:S01]  /*17010*/  IMAD.WIDE.U32 R2, R20, UR4, R2 ;  /* 0x0000000414027c25 */ /* 0x000fe2000f8e0002 */
[----:B------:R-:W-:-:S03]  /*17020*/  ULDC.64 UR4, c[0x0][0x2d0] ;  /* 0x0000b40000047ab9 */ /* 0x000fc60000000a00 */
[----:B------:R-:W-:Y:S01]  /*17030*/  IMAD.IADD R3, R3, 0x1, R4 ;  /* 0x0000000103037824 */ /* 0x000fe200078e0204 */
[----:B------:R-:W-:Y:S01]  /*17040*/  SHF.R.S32.HI R4, RZ, 0x1f, R0 ;  /* 0x0000001fff047819 */ /* 0x000fe20000011400 */
[----:B------:R-:W0:Y:S04]  /*17050*/  S2R R20, SR_TID.X ;  /* 0x0000000000147919 */ /* 0x000e280000002100 */
[----:B------:R-:W-:Y:S02]  /*17060*/  IMAD R4, R4, UR4, RZ ;  /* 0x0000000404047c24 */ /* 0x000fe4000f8e02ff */
[----:B------:R-:W-:-:S04]  /*17070*/  IMAD.WIDE.U32 R2, R0, UR4, R2 ;  /* 0x0000000400027c25 */ /* 0x000fc8000f8e0002 */
[C---:B------:R-:W-:Y:S01]  /*17080*/  IMAD R4, R0.reuse, UR5, R4 ;  /* 0x0000000500047c24 */ /* 0x040fe2000f8e0204 */
[----:B------:R-:W-:Y:S01]  /*17090*/  IADD3 R0, -R0, RZ, RZ ;  /* 0x000000ff00007210 */ /* 0x000fe20007ffe1ff */
[----:B------:R-:W-:-:S04]  /*170a0*/  ULDC.64 UR4, c[0x0][0x2c8] ;  /* 0x0000b20000047ab9 */ /* 0x000fc80000000a00 */
        /* <DEDUP_REMOVED lines=10> */
[----:B0-----:R-:W-:-:S03]  /*17150*/  LOP3.LUT R20, R20, 0x7f, RZ, 0xc0, !PT ;  /* 0x0000007f14147812 */ /* 0x001fc600078ec0ff */
[----:B------:R-:W-:Y:S01]  /*17160*/  LEA.HI.X R3, R2, UR5, R3, 0x1, P0 ;  /* 0x0000000502037c11 */ /* 0x000fe200080f0c03 */
[----:B------:R-:W-:Y:S01]  /*17170*/  UMOV UR5, 0xffffffff ;  /* 0xffffffff00057882 */ /* 0x000fe20000000000 */
[----:B------:R-:W-:Y:S02]  /*17180*/  ISETP.GE.AND P1, PT, R7, UR4, PT ;  /* 0x0000000407007c0c */ /* 0x000fe4000bf26270 */
[----:B------:R-:W-:Y:S01]  /*17190*/  SHF.R.U32.HI R8, RZ, 0x3, R20 ;  /* 0x00000003ff087819 */ /* 0x000fe20000011614 */
[----:B------:R-:W-:Y:S10]  /*171a0*/  BRA.DIV UR5, `(.L_x_4658) ;  /* 0x0000005205047947 */ /* 0x000ff4000b800000 */
[----:B------:R-:W0:Y:S01]  /*171b0*/  SHFL.IDX PT, R4, R0, RZ, 0x181f ;  /* 0x00181fff00047589 */ /* 0x000e2200000e0000 */
[----:B-----5:R-:W-:Y:S02]  /*171c0*/  IMAD R2, R9, R6, RZ ;  /* 0x0000000609027224 */ /* 0x020fe400078e02ff */
[----:B------:R-:W-:Y:S01]  /*171d0*/  IMAD R17, R17, 0x40, R8 ;  /* 0x0000004011117824 */ /* 0x000fe200078e0208 */
[----:B------:R-:W1:Y:S03]  /*171e0*/  SHFL.IDX PT, R5, R3, RZ, 0x181f ;  /* 0x00181fff03057589 */ /* 0x000e6600000e0000 */
[C---:B------:R-:W-:Y:S01]  /*171f0*/  VIADD R6, R17.reuse, 0x10 ;  /* 0x0000001011067836 */ /* 0x040fe20000000000 */
[C---:B------:R-:W-:Y:S01]  /*17200*/  ISETP.GE.AND P0, PT, R17.reuse, R2, PT ;  /* 0x000000021100720c */ /* 0x040fe20003f06270 */
[----:B------:R-:W-:-:S03]  /*17210*/  VIADD R8, R17, 0x20 ;  /* 0x0000002011087836 */ /* 0x000fc60000000000 */
[----:B------:R-:W-:Y:S04]  /*17220*/  STL [R1+0x20], R6 ;  /* 0x0000200601007387 */ /* 0x000fe80000100800 */
[----:B------:R-:W-:Y:S05]  /*17230*/  STL [R1+0x24], R8 ;  /* 0x0000240801007387 */ /* 0x000fea0000100800 */
[----:B0-----:R-:W-:-:S05]  /*17240*/  @!P0 LEA R4, P2, R7, R4, 0x1 ;  /* 0x0000000407048211 */ /* 0x001fca00078408ff */
[----:B-1----:R-:W-:-:S05]  /*17250*/  @!P0 IMAD.X R5, RZ, RZ, R5, P2 ;  /* 0x000000ffff058224 */ /* 0x002fca00010e0605 */
[----:B------:R-:W-:Y:S01]  /*17260*/  @!PT LDS RZ, [RZ] ;  /* 0x00000000fffff984 */ /* 0x000fe20000000800 */
[----:B------:R0:W-:Y:S01]  /*17270*/  @!P0 LDGSTS.E.BYPASS.LTC128B.128 [R26+0x20400], desc[UR40][R4.64], !P1 ;  /* 0x20400000041a8fae */ /* 0x0001e2000c901d68 */
[----:B------:R-:W-:-:S03]  /*17280*/  ISETP.GE.AND P0, PT, R6, R2, PT ;  /* 0x000000020600720c */ /* 0x000fc60003f06270 */
[----:B------:R-:W-:Y:S04]  /*17290*/  SHFL.IDX PT, R6, R3, 0x2, 0x181f ;  /* 0x00581f0003067f89 */ /* 0x000fe800000e0000 */
[----:B0-----:R-:W0:Y:S04]  /*172a0*/  SHFL.IDX PT, R5, R0, 0x1, 0x181f ;  /* 0x00381f0000057f89 */ /* 0x001e2800000e0000 */
[----:B------:R-:W1:Y:S04]  /*172b0*/  SHFL.IDX PT, R4, R3, 0x1, 0x181f ;  /* 0x00381f0003047f89 */ /* 0x000e6800000e0000 */
[----:B------:R-:W-:Y:S01]  /*172c0*/  SHFL.IDX PT, R3, R3, 0x3, 0x181f ;  /* 0x00781f0003037f89 */ /* 0x000fe200000e0000 */
[----:B0-----:R-:W-:-:S05]  /*172d0*/  @!P0 LEA R5, P2, R7, R5, 0x1 ;  /* 0x0000000507058211 */ /* 0x001fca00078408ff */
[----:B-1----:R-:W-:-:S05]  /*172e0*/  @!P0 IMAD.X R4, RZ, RZ, R4, P2 ;  /* 0x000000ffff048224 */ /* 0x002fca00010e0604 */
[----:B------:R-:W-:-:S04]  /*172f0*/  @!P0 LOP3.LUT R5, R5, R4, RZ, 0x3c, !PT ;  /* 0x0000000405058212 */ /* 0x000fc800078e3cff */
[----:B------:R-:W-:-:S04]  /*17300*/  @!P0 LOP3.LUT R4, R5, R4, RZ, 0x3c, !PT ;  /* 0x0000000405048212 */ /* 0x000fc800078e3cff */
[----:B------:R-:W-:-:S05]  /*17310*/  @!P0 LOP3.LUT R5, R5, R4, RZ, 0x3c, !PT ;  /* 0x0000000405058212 */ /* 0x000fca00078e3cff */
[----:B------:R0:W-:Y:S01]  /*17320*/  @!P0 LDGSTS.E.BYPASS.LTC128B.128 [R26+0x20c00], desc[UR40][R4.64], !P1 ;  /* 0x20c00000041a8fae */ /* 0x0001e2000c901d68 */
[----:B------:R-:W-:-:S03]  /*17330*/  ISETP.GE.AND P0, PT, R8, R2, PT ;  /* 0x000000020800720c */ /* 0x000fc60003f06270 */
[----:B0-----:R-:W0:Y:S04]  /*17340*/  SHFL.IDX PT, R4, R0, 0x2, 0x181f ;  /* 0x00581f0000047f89 */ /* 0x001e2800000e0000 */
[----:B------:R-:W1:Y:S06]  /*17350*/  SHFL.IDX PT, R0, R0, 0x3, 0x181f ;  /* 0x00781f0000007f89 */ /* 0x000e6c00000e0000 */
[----:B0-----:R-:W-:-:S05]  /*17360*/  @!P0 LEA R5, P2, R7, R4, 0x1 ;  /* 0x0000000407058211 */ /* 0x001fca00078408ff */
[----:B------:R-:W-:-:S05]  /*17370*/  @!P0 IMAD.X R4, RZ, RZ, R6, P2 ;  /* 0x000000ffff048224 */ /* 0x000fca00010e0606 */
[----:B------:R-:W-:-:S04]  /*17380*/  @!P0 LOP3.LUT R5, R5, R4, RZ, 0x3c, !PT ;  /* 0x0000000405058212 */ /* 0x000fc800078e3cff */
[----:B------:R-:W-:-:S04]  /*17390*/  @!P0 LOP3.LUT R4, R5, R4, RZ, 0x3c, !PT ;  /* 0x0000000405048212 */ /* 0x000fc800078e3cff */
[----:B------:R-:W-:-:S05]  /*173a0*/  @!P0 LOP3.LUT R5, R5, R4, RZ, 0x3c, !PT ;  /* 0x0000000405058212 */ /* 0x000fca00078e3cff */
[----:B-1----:R0:W-:Y:S02]  /*173b0*/  @!P0 LDGSTS.E.BYPASS.LTC128B.128 [R26+0x21400], desc[UR40][R4.64], !P1 ;  /* 0x21400000041a8fae */ /* 0x0021e4000c901d68 */
.L_x_4779:
[----:B0-----:R-:W-:-:S05]  /*173c0*/  VIADD R4, R17, 0x30 ;  /* 0x0000003011047836 */ /* 0x001fca0000000000 */
[----:B------:R-:W-:Y:S01]  /*173d0*/  ISETP.GE.AND P0, PT, R4, R2, PT ;  /* 0x000000020400720c */ /* 0x000fe20003f06270 */
[----:B------:R0:W-:-:S12]  /*173e0*/  STL [R1+0x34], R4 ;  /* 0x0000340401007387 */ /* 0x0001d80000100800 */
[----:B------:R-:W-:-:S05]  /*173f0*/  @!P0 LEA R2, P2, R7, R0, 0x1 ;  /* 0x0000000007028211 */ /* 0x000fca00078408ff */
[----:B------:R-:W-:-:S05]  /*17400*/  @!P0 IMAD.X R3, RZ, RZ, R3, P2 ;  /* 0x000000ffff038224 */ /* 0x000fca00010e0603 */
[----:B------:R-:W-:Y:S01]  /*17410*/  @!PT LDS RZ, [RZ] ;  /* 0x00000000fffff984 */ /* 0x000fe20000000800 */
[----:B------:R-:W-:Y:S01]  /*17420*/  @!PT LDS RZ, [RZ] ;  /* 0x00000000fffff984 */ /* 0x000fe20000000800 */
[----:B------:R-:W-:Y:S01]  /*17430*/  @!PT LDS RZ, [RZ] ;  /* 0x00000000fffff984 */ /* 0x000fe20000000800 */
[----:B------:R0:W-:Y:S01]  /*17440*/  @!P0 LDGSTS.E.BYPASS.LTC128B.128 [R26+0x21c00], desc[UR40][R2.64], !P1 ;  /* 0x21c00000021a8fae */ /* 0x0001e2000c901d68 */
[----:B------:R-:W-:Y:S01]  /*17450*/  PLOP3.LUT P0, PT, PT, PT, PT, 0x80, 0x0 ;  /* 0x000000000000781c */ /* 0x000fe20003f0f070 */
[----:B------:R-:W-:-:S12]  /*17460*/  NOP ;  /* 0x0000000000007918 */ /* 0x000fd80000000000 */
.L_x_4659:
        /* <DEDUP_REMOVED lines=28> */
.L_x_4661:
[----:B------:R-:W-:Y:S05]  /*17630*/  BSYNC B6 ;  /* 0x0000000000067941 */ /* 0x000fea0003800000 */
.L_x_4660:
[----:B------:R-:W2:Y:S01]  /*17640*/  LDL.LU R0, [R1+0x2c] ;  /* 0x00002c0001007983 */ /* 0x000ea20000300800 */
[----:B------:R-:W1:Y:S01]  /*17650*/  LDC R6, c[0x0][0x448] ;  /* 0x00011200ff067b82 */ /* 0x000e620000000800 */
[----:B------:R-:W-:Y:S02]  /*17660*/  ULDC.64 UR4, c[0x0][0x398] ;  /* 0x0000e60000047ab9 */ /* 0x000fe40000000a00 */
[----:B0-----:R-:W3:Y:S04]  /*17670*/  LDL.LU R2, [R1] ;  /* 0x0000000001027983 */ /* 0x001ee80000300800 */
[----:B------:R-:W4:Y:S04]  /*17680*/  LDL.LU R21, [R1+0x30] ;  /* 0x0000300001157983 */ /* 0x000f280000300800 */
[----:B------:R-:W5:Y:S01]  /*17690*/  LDL.LU R20, [R1+0x14] ;  /* 0x0000140001147983 */ /* 0x000f620000300800 */
[----:B------:R-:W-:Y:S01]  /*176a0*/  IMAD.MOV.U32 R4, RZ, RZ, R37 ;  /* 0x000000ffff047224 */ /* 0x000fe200078e0025 */
[----:B------:R-:W-:Y:S01]  /*176b0*/  LOP3.LUT R22, R22, 0xfffff7ff, RZ, 0xc0, !PT ;  /* 0xfffff7ff16167812 */ /* 0x000fe200078ec0ff */
[----:B------:R-:W0:Y:S01]  /*176c0*/  S2R R8, SR_TID.X ;  /* 0x0000000000087919 */ /* 0x000e220000002100 */
[----:B-1----:R-:W-:-:S13]  /*176d0*/  ISETP.NE.AND P0, PT, R6, 0x1, PT ;  /* 0x000000010600780c */ /* 0x002fda0003f05270 */
[----:B------:R-:W1:Y:S01]  /*176e0*/  @P0 LDC R5, c[0x0][0x450] ;  /* 0x00011400ff050b82 */ /* 0x000e620000000800 */
[----:B0-----:R-:W-:-:S05]  /*176f0*/  IMAD.SHL.U32 R8, R8, 0x8, RZ ;  /* 0x0000000808087824 */ /* 0x001fca00078e00ff */
[----:B------:R-:W-:-:S04]  /*17700*/  LOP3.LUT R8, R8, 0x38, RZ, 0xc0, !PT ;  /* 0x0000003808087812 */ /* 0x000fc800078ec0ff */
[----:B------:R-:W-:Y:S01]  /*17710*/  LOP3.LUT R8, R8, 0xc0, RZ, 0xfc, !PT ;  /* 0x000000c008087812 */ /* 0x000fe200078efcff */
[----:B--2---:R-:W-:-:S04]  /*17720*/  IMAD R0, R0, UR4, RZ ;  /* 0x0000000400007c24 */ /* 0x004fc8000f8e02ff */
[C---:B---3--:R-:W-:Y:S02]  /*17730*/  IMAD R0, R2.reuse, UR5, R0 ;  /* 0x0000000502007c24 */ /* 0x048fe4000f8e0200 */
        /* <DEDUP_REMOVED lines=8> */
[----:B----4-:R-:W-:Y:S02]  /*177c0*/  IMAD R0, R21, UR4, RZ ;  /* 0x0000000415007c24 */ /* 0x010fe4000f8e02ff */
[C---:B-----5:R-:W-:Y:S01]  /*177d0*/  IMAD.WIDE.U32 R2, R20.reuse, UR4, R2 ;  /* 0x0000000414027c25 */ /* 0x060fe2000f8e0002 */
[----:B------:R-:W0:Y:S03]  /*177e0*/  S2R R21, SR_TID.X ;  /* 0x0000000000157919 */ /* 0x000e260000002100 */
[----:B------:R-:W-:Y:S01]  /*177f0*/  IMAD R0, R20, UR5, R0 ;  /* 0x0000000514007c24 */ /* 0x000fe2000f8e0200 */
[----:B------:R-:W-:Y:S01]  /*17800*/  ULDC.64 UR4, c[0x0][0x3d0] ;  /* 0x0000f40000047ab9 */ /* 0x000fe20000000a00 */
[----:B------:R-:W2:Y:S02]  /*17810*/  S2R R20, SR_TID.X ;  /* 0x0000000000147919 */ /* 0x000ea40000002100 */
[----:B------:R-:W-:-:S02]  /*17820*/  IMAD.IADD R3, R3, 0x1, R0 ;  /* 0x0000000103037824 */ /* 0x000fc400078e0200 */
[----:B------:R-:W3:Y:S01]  /*17830*/  @P0 LDC R0, c[0x0][0x44c] ;  /* 0x00011300ff000b82 */ /* 0x000ee20000000800 */
[----:B0-----:R-:W-:Y:S02]  /*17840*/  IMAD.SHL.U32 R21, R21, 0x8, RZ ;  /* 0x0000000815157824 */ /* 0x001fe400078e00ff */
[----:B---3--:R-:W-:-:S03]  /*17850*/  @P0 IMAD.HI.U32 R0, R37, R0, RZ ;  /* 0x0000000025000227 */ /* 0x008fc600078e00ff */
[----:B------:R-:W-:Y:S01]  /*17860*/  LOP3.LUT R21, R21, 0x38, RZ, 0xc0, !PT ;  /* 0x0000003815157812 */ /* 0x000fe200078ec0ff */
[----:B--2---:R-:W-:Y:S01]  /*17870*/  IMAD.SHL.U32 R20, R20, 0x8, RZ ;  /* 0x0000000814147824 */ /* 0x004fe200078e00ff */
[----:B-1----:R-:W-:Y:S02]  /*17880*/  @P0 SHF.R.U32.HI R4, RZ, R5, R0 ;  /* 0x00000005ff040219 */ /* 0x002fe40000011600 */
[----:B------:R-:W-:Y:S02]  /*17890*/  LOP3.LUT R7, R21, 0x80, RZ, 0xfc, !PT ;  /* 0x0000008015077812 */ /* 0x000fe400078efcff */
[--C-:B------:R-:W-:Y:S01]  /*178a0*/  SHF.R.S32.HI R5, RZ, 0x1f, R4.reuse ;  /* 0x0000001fff057819 */ /* 0x100fe20000011404 */
[----:B------:R-:W-:Y:S01]  /*178b0*/  IMAD.MOV R0, RZ, RZ, -R4 ;  /* 0x000000ffff007224 */ /* 0x000fe200078e0a04 */
[----:B------:R-:W0:Y:S01]  /*178c0*/  S2R R21, SR_TID.X ;  /* 0x0000000000157919 */ /* 0x000e220000002100 */
[----:B------:R-:W-:Y:S01]  /*178d0*/  IMAD.WIDE.U32 R2, R4, UR4, R2 ;  /* 0x0000000404027c25 */ /* 0x000fe2000f8e0002 */
[----:B------:R-:W-:-:S03]  /*178e0*/  LOP3.LUT R20, R20, 0x38, RZ, 0xc0, !PT ;  /* 0x0000003814147812 */ /* 0x000fc600078ec0ff */
[----:B------:R-:W-:Y:S02]  /*178f0*/  IMAD R0, R6, R0, R37 ;  /* 0x0000000006007224 */ /* 0x000fe400078e0225 */
        /* <DEDUP_REMOVED lines=10> */
[----:B------:R-:W-:Y:S01]  /*179a0*/  ULDC UR4, c[0x0][0x3b8] ;  /* 0x0000ee0000047ab9 */ /* 0x000fe20000000800 */
[----:B------:R-:W-:Y:S02]  /*179b0*/  IADD3 R4, R3, R4, RZ ;  /* 0x0000000403047210 */ /* 0x000fe40007ffe0ff */
[----:B------:R-:W-:Y:S02]  /*179c0*/  ISETP.GE.AND P1, PT, R20, UR4, PT ;  /* 0x0000000414007c0c */ /* 0x000fe4000bf26270 */
[----:B------:R-:W-:Y:S01]  /*179d0*/  LEA.HI.X R4, R2, UR5, R4, 0x1, P0 ;  /* 0x0000000502047c11 */ /* 0x000fe200080f0c04 */
[----:B0-----:R-:W-:Y:S01]  /*179e0*/  IMAD.SHL.U32 R21, R21, 0x8, RZ ;  /* 0x0000000815157824 */ /* 0x001fe200078e00ff */
[----:B------:R-:W-:-:S02]  /*179f0*/  ISETP.GE.AND P0, PT, R7, UR4, PT ;  /* 0x0000000407007c0c */ /* 0x000fc4000bf06270 */
[----:B------:R-:W0:Y:S01]  /*17a00*/  S2R R7, SR_TID.X ;  /* 0x0000000000077919 */ /* 0x000e220000002100 */
[----:B------:R-:W-:Y:S02]  /*17a10*/  SEL R0, RZ, 0x1, P1 ;  /* 0x00000001ff007807 */ /* 0x000fe40000800000 */
[----:B------:R-:W-:Y:S02]  /*17a20*/  LOP3.LUT R21, R21, 0x38, RZ, 0xc0, !PT ;  /* 0x0000003815157812 */ /* 0x000fe400078ec0ff */
[----:B------:R-:W-:Y:S02]  /*17a30*/  SEL R2, RZ, 0x4, P0 ;  /* 0x00000004ff027807 */ /* 0x000fe40000000000 */
[----:B------:R-:W-:Y:S02]  /*17a40*/  @P1 LOP3.LUT R22, R22, 0x800, RZ, 0xfc, !PT ;  /* 0x0000080016161812 */ /* 0x000fe400078efcff */
[----:B------:R-:W-:Y:S02]  /*17a50*/  ISETP.GE.AND P5, PT, R8, UR4, PT ;  /* 0x0000000408007c0c */ /* 0x000fe4000bfa6270 */
[----:B------:R-:W-:-:S04]  /*17a60*/  LOP3.LUT R22, R22, 0xfffffdff, RZ, 0xc0, !PT ;  /* 0xfffffdff16167812 */ /* 0x000fc800078ec0ff */
[----:B------:R-:W-:-:S04]  /*17a70*/  @P0 LOP3.LUT R22, R22, 0x200, RZ, 0xfc, !PT ;  /* 0x0000020016160812 */ /* 0x000fc800078efcff */
[----:B------:R-:W-:Y:S01]  /*17a80*/  LOP3.LUT R22, R22, 0xfffffbff, RZ, 0xc0, !PT ;  /* 0xfffffbff16167812 */ /* 0x000fe200078ec0ff */
[----:B0-----:R-:W-:-:S05]  /*17a90*/  IMAD.SHL.U32 R7, R7, 0x8, RZ ;  /* 0x0000000807077824 */ /* 0x001fca00078e00ff */
[----:B------:R-:W-:-:S04]  /*17aa0*/  LOP3.LUT R7, R7, 0x38, RZ, 0xc0, !PT ;  /* 0x0000003807077812 */ /* 0x000fc800078ec0ff */
[----:B------:R-:W-:-:S04]  /*17ab0*/  LOP3.LUT R7, R7, 0x40, RZ, 0xfc, !PT ;  /* 0x0000004007077812 */ /* 0x000fc800078efcff */
[----:B------:R-:W-:Y:S02]  /*17ac0*/  ISETP.GE.AND P0, PT, R7, UR4, PT ;  /* 0x0000000407007c0c */ /* 0x000fe4000bf06270 */
[----:B------:R-:W-:Y:S02]  /*17ad0*/  LOP3.LUT R7, R21, 0x100, RZ, 0xfc, !PT ;  /* 0x0000010015077812 */ /* 0x000fe400078efcff */
[----:B------:R-:W0:Y:S01]  /*17ae0*/  S2R R21, SR_TID.X ;  /* 0x0000000000157919 */ /* 0x000e220000002100 */
[----:B------:R-:W-:Y:S02]  /*17af0*/  SEL R3, RZ, 0x2, P0 ;  /* 0x00000002ff037807 */ /* 0x000fe40000000000 */
[----:B------:R-:W-:Y:S02]  /*17b00*/  ISETP.GE.AND P4, PT, R7, UR4, PT ;  /* 0x0000000407007c0c */ /* 0x000fe4000bf86270 */
[----:B------:R-:W1:Y:S01]  /*17b10*/  S2R R7, SR_TID.X ;  /* 0x0000000000077919 */ /* 0x000e620000002100 */
[----:B------:R-:W-:-:S02]  /*17b20*/  IADD3 R0, R2, R3, R0 ;  /* 0x0000000302007210 */ /* 0x000fc40007ffe000 */
[----:B------:R-:W-:Y:S02]  /*17b30*/  SEL R2, RZ, 0x10, P4 ;  /* 0x00000010ff027807 */ /* 0x000fe40002000000 */
[----:B------:R-:W-:Y:S02]  /*17b40*/  @P0 LOP3.LUT R22, R22, 0x400, RZ, 0xfc, !PT ;  /* 0x0000040016160812 */ /* 0x000fe400078efcff */
[----:B------:R-:W-:-:S04]  /*17b50*/  SEL R3, RZ, 0x8, P5 ;  /* 0x00000008ff037807 */ /* 0x000fc80002800000 */
[----:B------:R-:W-:Y:S01]  /*17b60*/  IADD3 R0, R2, R0, R3 ;  /* 0x0000000002007210 */ /* 0x000fe20007ffe003 */
[----:B0-----:R-:W-:Y:S02]  /*17b70*/  IMAD.SHL.U32 R21, R21, 0x8, RZ ;  /* 0x0000000815157824 */ /* 0x001fe400078e00ff */
[----:B-1----:R-:W-:-:S03]  /*17b80*/  IMAD.SHL.U32 R7, R7, 0x8, RZ ;  /* 0x0000000807077824 */ /* 0x002fc600078e00ff */
[----:B------:R-:W-:Y:S02]  /*17b90*/  LOP3.LUT R21, R21, 0x38, RZ, 0xc0, !PT ;  /* 0x0000003815157812 */ /* 0x000fe400078ec0ff */
[----:B------:R-:W-:Y:S02]  /*17ba0*/  LOP3.LUT R7, R7, 0x38, RZ, 0xc0, !PT ;  /* 0x0000003807077812 */ /* 0x000fe400078ec0ff */
[----:B------:R-:W-:Y:S02]  /*17bb0*/  LOP3.LUT R8, R21, 0x140, RZ, 0xfc, !PT ;  /* 0x0000014015087812 */ /* 0x000fe400078efcff */
[----:B------:R-:W-:Y:S02]  /*17bc0*/  LOP3.LUT R7, R7, 0x180, RZ, 0xfc, !PT ;  /* 0x0000018007077812 */ /* 0x000fe400078efcff */
[----:B------:R-:W-:Y:S02]  /*17bd0*/  ISETP.GE.AND P3, PT, R8, UR4, PT ;  /* 0x0000000408007c0c */ /* 0x000fe4000bf66270 */
[----:B------:R-:W-:-:S02]  /*17be0*/  ISETP.GE.AND P0, PT, R7, UR4, PT ;  /* 0x0000000407007c0c */ /* 0x000fc4000bf06270 */
[----:B------:R-:W-:Y:S02]  /*17bf0*/  LOP3.LUT R7, R21, 0x1c0, RZ, 0xfc, !PT ;  /* 0x000001c015077812 */ /* 0x000fe400078efcff */
[----:B------:R-:W-:Y:S02]  /*17c00*/  SEL R2, RZ, 0x40, P0 ;  /* 0x00000040ff027807 */ /* 0x000fe40000000000 */
[----:B------:R-:W-:Y:S02]  /*17c10*/  SEL R3, RZ, 0x20, P3 ;  /* 0x00000020ff037807 */ /* 0x000fe40001800000 */
[----:B------:R-:W-:Y:S01]  /*17c20*/  ISETP.GE.AND P0, PT, R7, UR4, PT ;  /* 0x0000000407007c0c */ /* 0x000fe2000bf06270 */
[----:B------:R-:W-:Y:S01]  /*17c30*/  UMOV UR4, 0xffffffff ;  /* 0xffffffff00047882 */ /* 0x000fe20000000000 */
[----:B------:R-:W-:Y:S02]  /*17c40*/  IADD3 R0, R2, R0, R3 ;  /* 0x0000000002007210 */ /* 0x000fe40007ffe003 */
[----:B------:R-:W-:-:S05]  /*17c50*/  SEL R7, RZ, 0x80, P0 ;  /* 0x00000080ff077807 */ /* 0x000fca0000000000 */
[----:B------:R-:W-:Y:S01]  /*17c60*/  IMAD.IADD R7, R0, 0x1, R7 ;  /* 0x0000000100077824 */ /* 0x000fe200078e0207 */
[----:B------:R-:W-:Y:S06]  /*17c70*/  BRA.DIV UR4, `(.L_x_4662) ;  /* 0x0000004a04907947 */ /* 0x000fec000b800000 */
[----:B------:R-:W2:Y:S04]  /*17c80*/  LDL.LU R9, [R1+0x1c] ;  /* 0x00001c0001097983 */ /* 0x000ea80000300800 */
[----:B------:R-:W3:Y:S04]  /*17c90*/  LDL.LU R3, [R1+0x24] ;  /* 0x0000240001037983 */ /* 0x000ee80000300800 */
[----:B------:R-:W4:Y:S01]  /*17ca0*/  LDL.LU R8, [R1+0x20] ;  /* 0x0000200001087983 */ /* 0x000f220000300800 */
[----:B------:R-:W-:-:S03]  /*17cb0*/  LOP3.LUT R22, R22, 0xffbfffff, RZ, 0xc0, !PT ;  /* 0xffbfffff16167812 */ /* 0x000fc600078ec0ff */
[----:B------:R-:W-:Y:S01]  /*17cc0*/  SHFL.IDX PT, R14, R5, 0x2, 0x181f ;  /* 0x00581f00050e7f89 */ /* 0x000fe200000e0000 */
[----:B------:R-:W-:-:S04]  /*17cd0*/  @P4 LOP3.LUT R22, R22, 0x400000, RZ, 0xfc, !PT ;  /* 0x0040000016164812 */ /* 0x000fc800078efcff */
[C---:B------:R-:W-:Y:S02]  /*17ce0*/  LOP3.LUT P4, RZ, R22.reuse, 0x800, RZ, 0xc0, !PT ;  /* 0x0000080016ff7812 */ /* 0x040fe4000788c0ff */
[----:B------:R-:W-:-:S04]  /*17cf0*/  LOP3.LUT R22, R22, 0xffdfffff, RZ, 0xc0, !PT ;  /* 0xffdfffff16167812 */ /* 0x000fc800078ec0ff */
[----:B------:R-:W-:-:S04]  /*17d00*/  @P3 LOP3.LUT R22, R22, 0x200000, RZ, 0xfc, !PT ;  /* 0x0020000016163812 */ /* 0x000fc800078efcff */
[----:B------:R-:W-:Y:S01]  /*17d10*/  LOP3.LUT P3, RZ, R22, 0x400, RZ, 0xc0, !PT ;  /* 0x0000040016ff7812 */ /* 0x000fe2000786c0ff */
[----:B--2---:R-:W-:Y:S02]  /*17d20*/  IMAD R6, R9, R6, RZ ;  /* 0x0000000609067224 */ /* 0x004fe400078e02ff */
[----:B---3--:R-:W-:-:S03]  /*17d30*/  IMAD.MOV.U32 R9, RZ, RZ, R3 ;  /* 0x000000ffff097224 */ /* 0x008fc600078e0003 */
[----:B------:R-:W-:Y:S01]  /*17d40*/  ISETP.GE.AND P0, PT, R17, R6, PT ;  /* 0x000000061100720c */ /* 0x000fe20003f06270 */
[----:B------:R-:W0:-:S12]  /*17d50*/  SHFL.IDX PT, R3, R5, RZ, 0x181f ;  /* 0x00181fff05037589 */ /* 0x000e1800000e0000 */
[----:B------:R-:W-:-:S04]  /*17d60*/  @!P0 LOP3.LUT R2, R0, 0x40, RZ, 0xc0, !PT ;  /* 0x0000004000028812 */ /* 0x000fc800078ec0ff */
[----:B------:R-:W-:-:S04]  /*17d70*/  @!P0 SHF.R.U32.HI R2, RZ, 0x2, R2 ;  /* 0x00000002ff028819 */ /* 0x000fc80000011602 */
[----:B------:R-:W-:Y:S02]  /*17d80*/  @!P0 ISETP.NE.U32.AND P2, PT, R2, RZ, PT ;  /* 0x000000ff0200820c */ /* 0x000fe40003f45070 */
[----:B------:R-:W-:Y:S02]  /*17d90*/  @!P0 LOP3.LUT R2, R7, 0x80, RZ, 0xc0, !PT ;  /* 0x0000008007028812 */ /* 0x000fe400078ec0ff */
[----:B0-----:R-:W-:Y:S02]  /*17da0*/  @!P0 LEA R3, P6, R20, R3, 0x1 ;  /* 0x0000000314038211 */ /* 0x001fe400078c08ff */
[----:B------:R-:W-:-:S04]  /*17db0*/  @!P0 SHF.R.U32.HI R2, RZ, 0x3, R2 ;  /* 0x00000003ff028819 */ /* 0x000fc80000011602 */
[----:B------:R-:W-:Y:S02]  /*17dc0*/  @!P0 ISETP.NE.U32.AND P1, PT, R2, RZ, PT ;  /* 0x000000ff0200820c */ /* 0x000fe40003f25070 */
[----:B------:R-:W0:Y:S02]  /*17dd0*/  SHFL.IDX PT, R2, R4, RZ, 0x181f ;  /* 0x00181fff04027589 */ /* 0x000e2400000e0000 */
[----:B0-----:R-:W-:Y:S01]  /*17de0*/  @!P0 IMAD.X R2, RZ, RZ, R2, P6 ;  /* 0x000000ffff028224 */ /* 0x001fe200030e0602 */
[----:B------:R-:W-:-:S04]  /*17df0*/  LOP3.LUT P6, RZ, R22, 0x200, RZ, 0xc0, !PT ;  /* 0x0000020016ff7812 */ /* 0x000fc800078cc0ff */
[----:B------:R-:W-:-:S04]  /*17e00*/  @!P0 LOP3.LUT R3, R3, R2, RZ, 0x3c, !PT ;  /* 0x0000000203038212 */ /* 0x000fc800078e3cff */
[----:B------:R-:W-:-:S04]  /*17e10*/  @!P0 LOP3.LUT R2, R3, R2, RZ, 0x3c, !PT ;  /* 0x0000000203028212 */ /* 0x000fc800078e3cff */
[----:B------:R-:W-:-:S05]  /*17e20*/  @!P0 LOP3.LUT R3, R3, R2, RZ, 0x3c, !PT ;  /* 0x0000000203038212 */ /* 0x000fca00078e3cff */
[----:B------:R-:W-:Y:S01]  /*17e30*/  @!P0 LDGSTS.E.BYPASS.LTC128B.128 [R26+0x26400], desc[UR40][R2.64], !P4 ;  /* 0x26400000021a8fae */ /* 0x000fe2000e101d68 */
[----:B------:R-:W-:-:S03]  /*17e40*/  LOP3.LUT P4, RZ, R22, 0x400000, RZ, 0xc0, !PT ;  /* 0x0040000016ff7812 */ /* 0x000fc6000788c0ff */
[----:B------:R-:W-:Y:S01]  /*17e50*/  @!P0 LDGSTS.E.BYPASS.LTC128B.128 [R26+0x28400], desc[UR40][R2.64+0x80], !P3 ;  /* 0x28400080021a8fae */ /* 0x000fe2000d901d68 */
[C---:B------:R-:W-:Y:S02]  /*17e60*/  LOP3.LUT P3, RZ, R22.reuse, 0x200000, RZ, 0xc0, !PT ;  /* 0x0020000016ff7812 */ /* 0x040fe4000786c0ff */
[----:B------:R-:W-:Y:S01]  /*17e70*/  LOP3.LUT R22, R22, 0xffefffff, RZ, 0xc0, !PT ;  /* 0xffefffff16167812 */ /* 0x000fe200078ec0ff */
[----:B------:R-:W-:Y:S03]  /*17e80*/  @!P0 LDGSTS.E.BYPASS.LTC128B.128 [R26+0x2a400], desc[UR40][R2.64+0x100], !P6 ;  /* 0x2a400100021a8fae */ /* 0x000fe6000f101d68 */
[----:B------:R-:W-:Y:S01]  /*17e90*/  @P6 LOP3.LUT R22, R22, 0x100000, RZ, 0xfc, !PT ;  /* 0x0010000016166812 */ /* 0x000fe200078efcff */
[----:B------:R-:W-:Y:S03]  /*17ea0*/  @!P0 LDGSTS.E.BYPASS.LTC128B.128 [R26+0x2c400], desc[UR40][R2.64+0x180], !P5 ;  /* 0x2c400180021a8fae */ /* 0x000fe6000e901d68 */
[C---:B------:R-:W-:Y:S01]  /*17eb0*/  LOP3.LUT P6, RZ, R22.reuse, 0x800, RZ, 0xc0, !PT ;  /* 0x0000080016ff7812 */ /* 0x040fe200078cc0ff */
[----:B------:R-:W-:Y:S01]  /*17ec0*/  @!P0 LDGSTS.E.BYPASS.LTC128B.128 [R26+0x2e400], desc[UR40][R2.64+0x200], !P4 ;  /* 0x2e400200021a8fae */ /* 0x000fe2000e101d68 */
[----:B------:R-:W-:-:S03]  /*17ed0*/  LOP3.LUT R22, R22, 0xffff7fff, RZ, 0xc0, !PT ;  /* 0xffff7fff16167812 */ /* 0x000fc600078ec0ff */
[----:B------:R-:W-:Y:S04]  /*17ee0*/  @!P0 LDGSTS.E.BYPASS.LTC128B.128 [R26+0x30400], desc[UR40][R2.64+0x280], !P3 ;  /* 0x30400280021a8fae */ /* 0x000fe8000d901d68 */
[----:B------:R-:W-:Y:S04]  /*17ef0*/  @!P0 LDGSTS.E.BYPASS.LTC128B.128 [R26+0x32400], desc[UR40][R2.64+0x300], P2 ;  /* 0x32400300021a8fae */ /* 0x000fe80009101d68 */
[----:B------:R0:W-:Y:S01]  /*17f00*/  @!P0 LDGSTS.E.BYPASS.LTC128B.128 [R26+0x34400], desc[UR40][R2.64+0x380], P1 ;  /* 0x34400380021a8fae */ /* 0x0001e20008901d68 */
[----:B----4-:R-:W-:-:S03]  /*17f10*/  ISETP.GE.AND P0, PT, R8, R6, PT ;  /* 0x000000060800720c */ /* 0x010fc60003f06270 */
[----:B------:R-:W-:Y:S10]  /*17f20*/  SHFL.IDX PT, R8, R4, 0x2, 0x181f ;  /* 0x00581f0004087f89 */ /* 0x000ff400000e0000 */
[----:B0-----:R-:W-:-:S02]  /*17f30*/  @!P0 LOP3.LUT R3, R0, 0x40, RZ, 0xc0, !PT ;  /* 0x0000004000038812 */ /* 0x001fc400078ec0ff */
[----:B------:R-:W-:Y:S02]  /*17f40*/  @!P0 LOP3.LUT R2, R7, 0x80, RZ, 0xc0, !PT ;  /* 0x0000008007028812 */ /* 0x000fe400078ec0ff */
[----:B------:R-:W-:Y:S02]  /*17f50*/  @!P0 SHF.R.U32.HI R3, RZ, 0x2, R3 ;  /* 0x00000002ff038819 */ /* 0x000fe40000011603 */
[----:B------:R-:W-:Y:S02]  /*17f60*/  @!P0 SHF.R.U32.HI R2, RZ, 0x3, R2 ;  /* 0x00000003ff028819 */ /* 0x000fe40000011602 */
[----:B------:R-:W-:Y:S02]  /*17f70*/  @!P0 ISETP.NE.U32.AND P2, PT, R3, RZ, PT ;  /* 0x000000ff0300820c */ /* 0x000fe40003f45070 */
[----:B------:R-:W0:Y:S01]  /*17f80*/  SHFL.IDX PT, R3, R5, 0x1, 0x181f ;  /* 0x00381f0005037f89 */ /* 0x000e2200000e0000 */
[----:B------:R-:W-:-:S03]  /*17f90*/  @!P0 ISETP.NE.U32.AND P1, PT, R2, RZ, PT ;  /* 0x000000ff0200820c */ /* 0x000fc60003f25070 */
[----:B------:R-:W1:Y:S04]  /*17fa0*/  SHFL.IDX PT, R2, R4, 0x1, 0x181f ;  /* 0x00381f0004027f89 */ /* 0x000e6800000e0000 */
[----:B------:R-:W2:Y:S03]  /*17fb0*/  SHFL.IDX PT, R4, R4, 0x3, 0x181f ;  /* 0x00781f0004047f89 */ /* 0x000ea600000e0000 */
[----:B------:R-:W-:-:S04]  /*17fc0*/  @P2 LOP3.LUT R22, R22, 0x8000, RZ, 0xfc, !PT ;  /* 0x0000800016162812 */ /* 0x000fc800078efcff */
[----:B------:R-:W-:-:S04]  /*17fd0*/  LOP3.LUT R22, R22, 0xfff7ffff, RZ, 0xc0, !PT ;  /* 0xfff7ffff16167812 */ /* 0x000fc800078ec0ff */
[----:B------:R-:W-:-:S04]  /*17fe0*/  @P1 LOP3.LUT R22, R22, 0x80000, RZ, 0xfc, !PT ;  /* 0x0008000016161812 */ /* 0x000fc800078efcff */
[----:B------:R-:W-:Y:S02]  /*17ff0*/  LOP3.LUT P1, RZ, R22, 0x8000, RZ, 0xc0, !PT ;  /* 0x0000800016ff7812 */ /* 0x000fe4000782c0ff */
[----:B0-----:R-:W-:-:S05]  /*18000*/  @!P0 LEA R3, P2, R20, R3, 0x1 ;  /* 0x0000000314038211 */ /* 0x001fca00078408ff */
[----:B-1----:R-:W-:Y:S01]  /*18010*/  @!P0 IMAD.X R2, RZ, RZ, R2, P2 ;  /* 0x000000ffff028224 */ /* 0x002fe200010e0602 */
[----:B------:R-:W-:-:S04]  /*18020*/  LOP3.LUT P2, RZ, R22, 0x400, RZ, 0xc0, !PT ;  /* 0x0000040016ff7812 */ /* 0x000fc8000784c0ff */
[----:B------:R-:W-:-:S04]  /*18030*/  @!P0 LOP3.LUT R3, R3, R2, RZ, 0x3c, !PT ;  /* 0x0000000203038212 */ /* 0x000fc800078e3cff */
[----:B------:R-:W-:-:S04]  /*18040*/  @!P0 LOP3.LUT R2, R3, R2, RZ, 0x3c, !PT ;  /* 0x0000000203028212 */ /* 0x000fc800078e3cff */
[----:B------:R-:W-:-:S05]  /*18050*/  @!P0 LOP3.LUT R3, R3, R2, RZ, 0x3c, !PT ;  /* 0x0000000203038212 */ /* 0x000fca00078e3cff */
[----:B------:R-:W-:Y:S01]  /*18060*/  @!P0 LDGSTS.E.BYPASS.LTC128B.128 [R26+0x26c00], desc[UR40][R2.64], !P6 ;  /* 0x26c00000021a8fae */ /* 0x000fe2000f101d68 */
[----:B------:R-:W-:-:S03]  /*18070*/  LOP3.LUT P6, RZ, R22, 0x100000, RZ, 0xc0, !PT ;  /* 0x0010000016ff7812 */ /* 0x000fc600078cc0ff */
[----:B------:R-:W-:Y:S10]  /*18080*/  @!P0 LDGSTS.E.BYPASS.LTC128B.128 [R26+0x28c00], desc[UR40][R2.64+0x80], !P2 ;  /* 0x28c00080021a8fae */ /* 0x000ff4000d101d68 */
[----:B------:R-:W-:Y:S04]  /*18090*/  @!P0 LDGSTS.E.BYPASS.LTC128B.128 [R26+0x2ac00], desc[UR40][R2.64+0x100], !P6 ;  /* 0x2ac00100021a8fae */ /* 0x000fe8000f101d68 */
[----:B------:R-:W-:Y:S04]  /*180a0*/  @!P0 LDGSTS.E.BYPASS.LTC128B.128 [R26+0x2cc00], desc[UR40][R2.64+0x180], !P5 ;  /* 0x2cc00180021a8fae */ /* 0x000fe8000e901d68 */
[----:B------:R-:W-:Y:S04]  /*180b0*/  @!P0 LDGSTS.E.BYPASS.LTC128B.128 [R26+0x2ec00], desc[UR40][R2.64+0x200], !P4 ;  /* 0x2ec00200021a8fae */ /* 0x000fe8000e101d68 */
[----:B------:R-:W-:Y:S04]  /*180c0*/  @!P0 LDGSTS.E.BYPASS.LTC128B.128 [R26+0x30c00], desc[UR40][R2.64+0x280], !P3 ;  /* 0x30c00280021a8fae */ /* 0x000fe8000d901d68 */
[----:B------:R-:W-:Y:S01]  /*180d0*/  @!P0 LDGSTS.E.BYPASS.LTC128B.128 [R26+0x32c00], desc[UR40][R2.64+0x300], P1 ;  /* 0x32c00300021a8fae */ /* 0x000fe20008901d68 */
[----:B------:R-:W-:-:S13]  /*180e0*/  LOP3.LUT P1, RZ, R22, 0x80000, RZ, 0xc0, !PT ;  /* 0x0008000016ff7812 */ /* 0x000fda000782c0ff */
[----:B------:R0:W-:Y:S01]  /*180f0*/  @!P0 LDGSTS.E.BYPASS.LTC128B.128 [R26+0x34c00], desc[UR40][R2.64+0x380], P1 ;  /* 0x34c00380021a8fae */ /* 0x0001e20008901d68 */
[----:B------:R-:W-:-:S13]  /*18100*/  ISETP.GE.AND P0, PT, R9, R6, PT ;  /* 0x000000060900720c */ /* 0x000fda0003f06270 */
[----:B------:R-:W-:-:S05]  /*18110*/  @!P0 LEA R9, P1, R20, R14, 0x1 ;  /* 0x0000000e14098211 */ /* 0x000fca00078208ff */
[----:B------:R-:W-:Y:S01]  /*18120*/  @!P0 IMAD.X R10, RZ, RZ, R8, P1 ;  /* 0x000000ffff0a8224 */ /* 0x000fe200008e0608 */
[----:B------:R-:W-:Y:S01]  /*18130*/  LOP3.LUT P1, RZ, R22, 0x800, RZ, 0xc0, !PT ;  /* 0x0000080016ff7812 */ /* 0x000fe2000782c0ff */
[----:B0-----:R-:W-:Y:S01]  /*18140*/  @!P0 IMAD.MOV.U32 R2, RZ, RZ, R9 ;  /* 0x000000ffff028224 */ /* 0x001fe200078e0009 */
[----:B------:R-:W-:Y:S01]  /*18150*/  @!P0 LOP3.LUT R8, R0, 0x40, RZ, 0xc0, !PT ;  /* 0x0000004000088812 */ /* 0x000fe200078ec0ff */
[----:B------:R-:W-:-:S03]  /*18160*/  @!P0 IMAD.MOV.U32 R3, RZ, RZ, R10 ;  /* 0x000000ffff038224 */ /* 0x000fc600078e000a */
        /* <DEDUP_REMOVED lines=11> */
[----:B------:R-:W-:-:S13]  /*18220*/  @!P0 ISETP.NE.U32.AND P1, PT, R8, RZ, PT ;  /* 0x000000ff0800820c */ /* 0x000fda0003f25070 */
[----:B------:R0:W-:Y:S04]  /*18230*/  @!P0 LDGSTS.E.BYPASS.LTC128B.128 [R26+0x35400], desc[UR40][R2.64+0x380], P1 ;  /* 0x35400380021a8fae */ /* 0x0001e80008901d68 */
[----:B0-2---:R0:W1:Y:S02]  /*18240*/  SHFL.IDX PT, R2, R5, 0x3, 0x181f ;  /* 0x00781f0005027f89 */ /* 0x00506400000e0000 */
.L_x_4789:
[----:B------:R-:W2:Y:S01]  /*18250*/  LDL.LU R3, [R1+0x34] ;  /* 0x0000340001037983 */ /* 0x000ea20000300800 */
[----:B------:R-:W-:Y:S01]  /*18260*/  BSSY B0, `(.L_x_4663) ;  /* 0x0000019000007945 */ /* 0x000fe20003800000 */
[----:B--2---:R-:W-:-:S13]  /*18270*/  ISETP.GE.AND P0, PT, R3, R6, PT ;  /* 0x000000060300720c */ /* 0x004fda0003f06270 */
[----:B------:R-:W-:Y:S05]  /*18280*/  @P0 BRA `(.L_x_4664) ;  /* 0x0000000000580947 */ /* 0x000fea0003800000 */
[----:B------:R-:W-:Y:S02]  /*18290*/  LOP3.LUT R0, R0, 0x40, RZ, 0xc0, !PT ;  /* 0x0000004000007812 */ /* 0x000fe400078ec0ff */
[----:B------:R-:W-:Y:S02]  /*182a0*/  LOP3.LUT P6, RZ, R22, 0x800, RZ, 0xc0, !PT ;  /* 0x0000080016ff7812 */ /* 0x000fe400078cc0ff */
[----:B-1----:R-:W-:Y:S02]  /*182b0*/  LEA R2, P0, R20, R2, 0x1 ;  /* 0x0000000214027211 */ /* 0x002fe400078008ff */
[C---:B------:R-:W-:Y:S02]  /*182c0*/  LOP3.LUT P2, RZ, R22.reuse, 0x400, RZ, 0xc0, !PT ;  /* 0x0000040016ff7812 */ /* 0x040fe4000784c0ff */
[----:B------:R-:W-:Y:S01]  /*182d0*/  LOP3.LUT P1, RZ, R22, 0x200, RZ, 0xc0, !PT ;  /* 0x0000020016ff7812 */ /* 0x000fe2000782c0ff */
[----:B------:R-:W-:Y:S01]  /*182e0*/  IMAD.X R3, RZ, RZ, R4, P0 ;  /* 0x000000ffff037224 */ /* 0x000fe200000e0604 */
[----:B------:R-:W-:-:S02]  /*182f0*/  SHF.R.U32.HI R0, RZ, 0x2, R0 ;  /* 0x00000002ff007819 */ /* 0x000fc40000011600 */
[----:B------:R-:W-:Y:S02]  /*18300*/  LOP3.LUT R7, R7, 0x80, RZ, 0xc0, !PT ;  /* 0x0000008007077812 */ /* 0x000fe400078ec0ff */
[----:B------:R-:W-:Y:S01]  /*18310*/  ISETP.NE.U32.AND P0, PT, R0, RZ, PT ;  /* 0x000000ff0000720c */ /* 0x000fe20003f05070 */
[----:B------:R-:W-:Y:S01]  /*18320*/  @!PT LDS RZ, [RZ] ;  /* 0x00000000fffff984 */ /* 0x000fe20000000800 */
[----:B------:R-:W-:Y:S01]  /*18330*/  @!PT LDS RZ, [RZ] ;  /* 0x00000000fffff984 */ /* 0x000fe20000000800 */
[----:B------:R-:W-:Y:S01]  /*18340*/  @!PT LDS RZ, [RZ] ;  /* 0x00000000fffff984 */ /* 0x000fe20000000800 */
[----:B------:R2:W-:Y:S01]  /*18350*/  LDGSTS.E.BYPASS.LTC128B.128 [R26+0x27c00], desc[UR40][R2.64], !P6 ;  /* 0x27c00000021a7fae */ /* 0x0005e2000f101d68 */
[----:B------:R-:W-:-:S03]  /*18360*/  SHF.R.U32.HI R7, RZ, 0x3, R7 ;  /* 0x00000003ff077819 */ /* 0x000fc60000011607 */
        /* <DEDUP_REMOVED lines=8> */
.L_x_4664:
[----:B------:R-:W-:Y:S05]  /*183f0*/  BSYNC B0 ;  /* 0x0000000000007941 */ /* 0x000fea0003800000 */
.L_x_4663:
[----:B------:R-:W-:Y:S01]  /*18400*/  NOP ;  /* 0x0000000000007918 */ /* 0x000fe20000000000 */
[----:B------:R-:W-:-:S13]  /*18410*/  PLOP3.LUT P0, PT, PT, PT, PT, 0x80, 0x0 ;  /* 0x000000000000781c */ /* 0x000fda0003f0f070 */
.L_x_4665:
[----:B------:R-:W-:Y:S02]  /*18420*/  PLOP3.LUT P1, PT, P1, P0, PT, 0xa2, 0x0 ;  /* 0x000000000000781c */ /* 0x000fe40000f21472 */
[----:B------:R-:W-:-:S08]  /*18430*/  @P0 R2UR P1, UR4, R23 ;  /* 0x00000000170402ca */ /* 0x000fd00000020000 */
[----:B------:R-:W-:-:S05]  /*18440*/  @P0 PLOP3.LUT P0, PT, P1, PT, PT, 0x80, 0x0 ;  /* 0x000000000000081c */ /* 0x000fca0000f0f070 */
[----:B------:R-:W-:Y:S01]  /*18450*/  @!P1 SYNCS.ARRIVE.TRANS64.RED.A0T1 RZ, [UR4+0x38810], RZ ;  /* 0x038810ffffff99a7 */ /* 0x000fe20008200404 */
[----:B------:R-:W-:Y:S07]  /*18460*/  @!P1 ARRIVES.LDGSTSBAR.64.TRANSCNT [UR4+0x38810] ;  /* 0x03881000ff0099b0 */ /* 0x000fee0008000a84 */
[----:B------:R-:W-:Y:S05]  /*18470*/  @P0 BRA.U.ANY `(.L_x_4665) ;  /* 0xfffffffd00e80947 */ /* 0x000fea000393ffff */
[----:B-12---:R-:W2:Y:S02]  /*18480*/  LDL.LU R2, [R1+0x28] ;  /* 0x0000280001027983 */ /* 0x006ea40000300800 */
        /* <DEDUP_REMOVED lines=9> */
[----:B------:R-:W2:Y:S03]  /*18520*/  SYNCS.PHASECHK.TRANS64.TRYWAIT P0, [R23+URZ+0x38820], R0 ;  /* 0x03882000170075a7 */ /* 0x000ea6000800017f */
[----:B-12---:R-:W-:Y:S05]  /*18530*/  @!P0 BRA `(.L_x_4667) ;  /* 0x0000004c00208947 */ /* 0x006fea0003800000 */
.L_x_4790:
[----:B------:R-:W-:Y:S05]  /*18540*/  BSYNC B0 ;  /* 0x0000000000007941 */ /* 0x000fea0003800000 */
.L_x_4666:
[----:B------:R-:W2:Y:S02]  /*18550*/  LDL R2, [R1+0x50] ;  /* 0x0000500001027983 */ /* 0x000ea40000100800 */
[----:B--2---:R-:W-:-:S13]  /*18560*/  ISETP.NE.AND P0, PT, R2, 0x3, PT ;  /* 0x000000030200780c */ /* 0x004fda0003f05270 */
[----:B------:R-:W-:Y:S05]  /*18570*/  @!P0 BRA `(.L_x_4668) ;  /* 0x0000000000048947 */ /* 0x000fea0003800000 */
[----:B------:R-:W-:Y:S01]  /*18580*/  BPT.TRAP 0x1 ;  /* 0x000000040000795c */ /* 0x000fe20000300000 */
.L_x_4668:
[----:B-1----:R-:W-:Y:S01]  /*18590*/  SHF.L.U32 R0, R28, 0x1f, RZ ;  /* 0x0000001f1c007819 */ /* 0x002fe200000006ff */
[----:B------:R-:W-:Y:S03]  /*185a0*/  BSSY B0, `(.L_x_4669) ;  /* 0x0000003000007945 */ /* 0x000fe60003800000 */
[----:B------:R-:W1:Y:S02]  /*185b0*/  SYNCS.PHASECHK.TRANS64.TRYWAIT P0, [R27+URZ+0x38860], R0 ;  /* 0x038860001b0075a7 */ /* 0x000e64000800017f */
[----:B-1----:R-:W-:Y:S05]  /*185c0*/  @!P0 BRA `(.L_x_4670) ;  /* 0x0000004c00108947 */ /* 0x002fea0003800000 */
.L_x_4791:
[----:B------:R-:W-:Y:S05]  /*185d0*/  BSYNC B0 ;  /* 0x0000000000007941 */ /* 0x000fea0003800000 */
.L_x_4669:
[----:B------:R-:W1:Y:S01]  /*185e0*/  LDL.LU R3, [R1+0x3c] ;  /* 0x00003c0001037983 */ /* 0x000e620000300800 */
[----:B------:R-:W-:-:S03]  /*185f0*/  ULDC.64 UR4, c[0x0][0x328] ;  /* 0x0000ca0000047ab9 */ /* 0x000fc60000000a00 */
[----:B------:R-:W2:Y:S04]  /*18600*/  LDL.LU R2, [R1+0xc] ;  /* 0x00000c0001027983 */ /* 0x000ea80000300800 */
[----:B0-----:R-:W3:Y:S04]  /*18610*/  LDL.LU R5, [R1+0x44] ;  /* 0x0000440001057983 */ /* 0x001ee80000300800 */
[----:B------:R-:W4:Y:S01]  /*18620*/  LDL.LU R4, [R1+0x4] ;  /* 0x0000040001047983 */ /* 0x000f220000300800 */
[----:B-1----:R-:W-:-:S04]  /*18630*/  IMAD R0, R3, UR4, RZ ;  /* 0x0000000403007c24 */ /* 0x002fc8000f8e02ff */
[C---:B--2---:R-:W-:Y:S02]  /*18640*/  IMAD R0, R2.reuse, UR5, R0 ;  /* 0x0000000502007c24 */ /* 0x044fe4000f8e0200 */
[----:B------:R-:W-:Y:S01]  /*18650*/  IMAD.WIDE.U32 R2, R2, UR4, RZ ;  /* 0x0000000402027c25 */ /* 0x000fe2000f8e00ff */
[----:B------:R-:W-:-:S03]  /*18660*/  ULDC.64 UR4, c[0x0][0x338] ;  /* 0x0000ce0000047ab9 */ /* 0x000fc60000000a00 */
[----:B------:R-:W-:Y:S02]  /*18670*/  IMAD.IADD R3, R3, 0x1, R0 ;  /* 0x0000000103037824 */ /* 0x000fe400078e0200 */
[----:B---3--:R-:W-:Y:S02]  /*18680*/  IMAD R0, R5, UR4, RZ ;  /* 0x0000000405007c24 */ /* 0x008fe4000f8e02ff */
[----:B----4-:R-:W-:-:S04]  /*18690*/  IMAD.WIDE.U32 R2, R4, UR4, R2 ;  /* 0x0000000404027c25 */ /* 0x010fc8000f8e0002 */
        /* <DEDUP_REMOVED lines=18> */
[C---:B------:R-:W-:Y:S01]  /*187c0*/  LOP3.LUT P3, RZ, R33.reuse, 0x8, RZ, 0xc0, !PT ;  /* 0x0000000821ff7812 */ /* 0x040fe2000786c0ff */
[----:B------:R-:W2:Y:S01]  /*187d0*/  SHFL.IDX PT, R3, R6, RZ, 0x181f ;  /* 0x00181fff06037589 */ /* 0x000ea200000e0000 */
[----:B------:R-:W-:Y:S02]  /*187e0*/  LOP3.LUT P2, RZ, R33, 0x10, RZ, 0xc0, !PT ;  /* 0x0000001021ff7812 */ /* 0x000fe4000784c0ff */
[----:B------:R-:W-:Y:S01]  /*187f0*/  LOP3.LUT R22, R22, 0xfffffdff, RZ, 0xc0, !PT ;  /* 0xfffffdff16167812 */ /* 0x000fe200078ec0ff */
[----:B0-----:R-:W-:-:S05]  /*18800*/  IMAD.SHL.U32 R7, R7, 0x8, RZ ;  /* 0x0000000807077824 */ /* 0x001fca00078e00ff */
[----:B------:R-:W-:-:S05]  /*18810*/  LOP3.LUT R7, R7, 0x38, RZ, 0xc0, !PT ;  /* 0x0000003807077812 */ /* 0x000fca00078ec0ff */
[----:B------:R-:W-:Y:S01]  /*18820*/  IMAD.SHL.U32 R0, R7, 0x2, RZ ;  /* 0x0000000207007824 */ /* 0x000fe200078e00ff */
[----:B------:R-:W-:-:S04]  /*18830*/  LOP3.LUT R7, R33, 0x1, RZ, 0xc0, !PT ;  /* 0x0000000121077812 */ /* 0x000fc800078ec0ff */
[----:B-1----:R-:W-:Y:S02]  /*18840*/  IADD3 R2, P0, R2, R0, RZ ;  /* 0x0000000002027210 */ /* 0x002fe40007f1e0ff */
[----:B------:R-:W-:Y:S02]  /*18850*/  ISETP.NE.U32.AND P1, PT, R7, 0x1, PT ;  /* 0x000000010700780c */ /* 0x000fe40003f25070 */
[----:B------:R-:W-:Y:S01]  /*18860*/  PRMT R7, R33, 0x8880, RZ ;  /* 0x0000888021077816 */ /* 0x000fe200000000ff */
[----:B--2---:R-:W-:Y:S01]  /*18870*/  IMAD.X R3, RZ, RZ, R3, P0 ;  /* 0x000000ffff037224 */ /* 0x004fe200000e0603 */
[----:B------:R-:W-:-:S09]  /*18880*/  ISETP.LT.OR P0, PT, R31, 0x1, P1 ;  /* 0x000000011f00780c */ /* 0x000fd20000f01670 */
[----:B------:R-:W-:Y:S02]  /*18890*/  @P1 LOP3.LUT R22, R22, 0x200, RZ, 0xfc, !PT ;  /* 0x0000020016161812 */ /* 0x000fe400078efcff */
[----:B------:R-:W-:Y:S02]  /*188a0*/  LOP3.LUT P1, RZ, R33, 0x20, RZ, 0xc0, !PT ;  /* 0x0000002021ff7812 */ /* 0x000fe4000782c0ff */
[----:B------:R-:W-:Y:S01]  /*188b0*/  @!PT LDS RZ, [RZ] ;  /* 0x00000000fffff984 */ /* 0x000fe20000000800 */
[----:B------:R-:W-:Y:S01]  /*188c0*/  LDGSTS.E.BYPASS.LTC128B.128 [R4+0x400], desc[UR40][R2.64], !P0 ;  /* 0x0040000002047fae */ /* 0x000fe2000c101d68 */
[----:B------:R-:W-:Y:S02]  /*188d0*/  ISETP.LT.OR P0, PT, R31, 0x1, !P5 ;  /* 0x000000011f00780c */ /* 0x000fe40006f01670 */
[----:B------:R-:W-:-:S11]  /*188e0*/  LOP3.LUT R22, R22, 0xfffffbff, RZ, 0xc0, !PT ;  /* 0xfffffbff16167812 */ /* 0x000fd600078ec0ff */
        /* <DEDUP_REMOVED lines=62> */
.L_x_4801:
        /* <DEDUP_REMOVED lines=13> */
[----:B------:R-:W-:Y:S02]  /*18da0*/  IADD3.X R3, RZ, R6, RZ, P0, !PT ;  /* 0x00000006ff037210 */ /* 0x000fe400007fe4ff */
[----:B------:R-:W-:Y:S02]  /*18db0*/  LOP3.LUT P6, RZ, R22, 0x800, RZ, 0xc0, !PT ;  /* 0x0000080016ff7812 */ /* 0x000fe400078cc0ff */
[----:B------:R-:W-:-:S02]  /*18dc0*/  ISETP.LT.OR P5, PT, R31, 0x31, !P3 ;  /* 0x000000311f00780c */ /* 0x000fc40005fa1670 */
[C---:B------:R-:W-:Y:S02]  /*18dd0*/  LOP3.LUT P0, RZ, R22.reuse, 0x200, RZ, 0xc0, !PT ;  /* 0x0000020016ff7812 */ /* 0x040fe4000780c0ff */
[----:B------:R-:W-:Y:S02]  /*18de0*/  ISETP.LT.OR P3, PT, R31, 0x31, !P1 ;  /* 0x000000311f00780c */ /* 0x000fe40004f61670 */
[----:B------:R-:W-:-:S04]  /*18df0*/  LOP3.LUT P1, RZ, R22, 0x400, RZ, 0xc0, !PT ;  /* 0x0000040016ff7812 */ /* 0x000fc8000782c0ff */
[----:B------:R-:W-:Y:S01]  /*18e00*/  ISETP.LT.OR P1, PT, R31, 0x31, P1 ;  /* 0x000000311f00780c */ /* 0x000fe20000f21670 */
        /* <DEDUP_REMOVED lines=14> */
.L_x_4672:
        /* <DEDUP_REMOVED lines=11> */
.L_x_4673:
        /* <DEDUP_REMOVED lines=9> */
[----:B--2---:R-:W-:Y:S02]  /*19030*/  LOP3.LUT R2, R2, 0x40, RZ, 0xc0, !PT ;  /* 0x0000004002027812 */ /* 0x004fe400078ec0ff */
[----:B---3--:R-:W-:Y:S02]  /*19040*/  LEA.HI.SX32 R7, R3, 0xfffffffe, 0x1a ;  /* 0xfffffffe03077811 */ /* 0x008fe400078fd2ff */
[----:B------:R-:W-:-:S07]  /*19050*/  SHF.R.U32.HI R33, RZ, 0x2, R2 ;  /* 0x00000002ff217819 */ /* 0x000fce0000011602 */
.L_x_4688:
[----:B--2---:R-:W2:Y:S01]  /*19060*/  LDL R10, [R1+0x50] ;  /* 0x00005000010a7983 */ /* 0x004ea20000100800 */
[----:B0-----:R-:W0:Y:S01]  /*19070*/  LDC R5, c[0x0][0x430] ;  /* 0x00010c00ff057b82 */ /* 0x001e220000000800 */
[----:B-1----:R-:W1:Y:S01]  /*19080*/  S2R R2, SR_TID.X ;  /* 0x0000000000027919 */ /* 0x002e620000002100 */
[----:B---3--:R-:W3:Y:S01]  /*19090*/  S2R R8, SR_TID.X ;  /* 0x0000000000087919 */ /* 0x008ee20000002100 */
[----:B0-----:R-:W-:Y:S02]  /*190a0*/  ISETP.NE.AND P0, PT, R5, 0x1, PT ;  /* 0x000000010500780c */ /* 0x001fe40003f05270 */
[----:B-1----:R-:W-:-:S11]  /*190b0*/  LOP3.LUT R2, R2, 0x7f, RZ, 0xc0, !PT ;  /* 0x0000007f02027812 */ /* 0x002fd600078ec0ff */
[----:B------:R-:W0:Y:S01]  /*190c0*/  @P0 LDC R6, c[0x0][0x434] ;  /* 0x00010d00ff060b82 */ /* 0x000e220000000800 */
[----:B---3--:R-:W-:Y:S01]  /*190d0*/  IMAD.SHL.U32 R8, R8, 0x10, RZ ;  /* 0x0000001008087824 */ /* 0x008fe200078e00ff */
[----:B------:R-:W-:-:S04]  /*190e0*/  SHF.R.U32.HI R2, RZ, 0x3, R2 ;  /* 0x00000003ff027819 */ /* 0x000fc80000011602 */
[----:B------:R-:W-:Y:S02]  /*190f0*/  LOP3.LUT R8, R2, 0x70, R8, 0xf8, !PT ;  /* 0x0000007002087812 */ /* 0x000fe400078ef808 */
[----:B------:R-:W1:Y:S02]  /*19100*/  @P0 LDC R3, c[0x0][0x438] ;  /* 0x00010e00ff030b82 */ /* 0x000e640000000800 */
[----:B------:R-:W-:Y:S01]  /*19110*/  ISETP.GT.U32.AND P1, PT, R8, 0x3f, PT ;  /* 0x0000003f0800780c */ /* 0x000fe20003f24070 */
[----:B------:R-:W-:-:S04]  /*19120*/  IMAD R4, R7, 0x40, R34 ;  /* 0x0000004007047824 */ /* 0x000fc800078e0222 */
[----:B------:R-:W-:-:S08]  /*19130*/  IMAD.IADD R4, R8, 0x1, R4 ;  /* 0x0000000108047824 */ /* 0x000fd000078e0204 */
[----:B------:R-:W3:Y:S01]  /*19140*/  @!P1 LDC.64 R8, c[0x0][0x428] ;  /* 0x00010a00ff089b82 */ /* 0x000ee20000000a00 */
[----:B0-----:R-:W-:-:S04]  /*19150*/  @P0 IMAD.HI.U32 R6, R4, R6, RZ ;  /* 0x0000000604060227 */ /* 0x001fc800078e00ff */
[----:B------:R-:W-:Y:S01]  /*19160*/  IMAD.MOV.U32 R2, RZ, RZ, R4 ;  /* 0x000000ffff027224 */ /* 0x000fe200078e0004 */
[----:B-1----:R-:W-:-:S05]  /*19170*/  @P0 SHF.R.U32.HI R2, RZ, R3, R6 ;  /* 0x00000003ff020219 */ /* 0x002fca0000011606 */
[----:B------:R-:W-:-:S04]  /*19180*/  IMAD.MOV R3, RZ, RZ, -R2 ;  /* 0x000000ffff037224 */ /* 0x000fc800078e0a02 */
[----:B------:R-:W-:Y:S01]  /*19190*/  IMAD R5, R5, R3, R4 ;  /* 0x0000000305057224 */ /* 0x000fe200078e0204 */
[--C-:B------:R-:W-:Y:S01]  /*191a0*/  @!P1 SHF.R.S32.HI R3, RZ, 0x1f, R2.reuse ;  /* 0x0000001fff039819 */ /* 0x100fe20000011402 */
[-C--:B---3--:R-:W-:Y:S02]  /*191b0*/  @!P1 IMAD R4, R35, R8.reuse, RZ ;  /* 0x0000000823049224 */ /* 0x088fe400078e02ff */
[----:B------:R-:W-:-:S04]  /*191c0*/  @!P1 IMAD.WIDE.U32 R2, R32, R8, R2 ;  /* 0x0000000820029225 */ /* 0x000fc800078e0002 */
[----:B------:R-:W-:Y:S02]  /*191d0*/  @!P1 IMAD R4, R32, R9, R4 ;  /* 0x0000000920049224 */ /* 0x000fe400078e0204 */
[----:B------:R-:W0:Y:S02]  /*191e0*/  @!P1 LDC.64 R8, c[0x0][0x418] ;  /* 0x00010600ff089b82 */ /* 0x000e240000000a00 */
[----:B------:R-:W-:Y:S02]  /*191f0*/  @!P1 IMAD.IADD R3, R4, 0x1, R3 ;  /* 0x0000000104039824 */ /* 0x000fe400078e0203 */
[----:B------:R-:W-:Y:S02]  /*19200*/  IMAD.MOV.U32 R4, RZ, RZ, RZ ;  /* 0x000000ffff047224 */ /* 0x000fe400078e00ff */
[----:B------:R-:W-:Y:S01]  /*19210*/  VIADD R25, R25, 0x1 ;  /* 0x0000000119197836 */ /* 0x000fe20000000000 */
[----:B0-----:R-:W-:-:S04]  /*19220*/  @!P1 LEA R8, P0, R2, R8, 0x2 ;  /* 0x0000000802089211 */ /* 0x001fc800078010ff */
[----:B------:R-:W-:Y:S02]  /*19230*/  @!P1 LEA.HI.X R9, R2, R9, R3, 0x2, P0 ;  /* 0x0000000902099211 */ /* 0x000fe400000f1403 */
[----:B------:R-:W-:-:S03]  /*19240*/  ISETP.NE.AND P0, PT, R25, 0x2, PT ;  /* 0x000000021900780c */ /* 0x000fc60003f05270 */
[----:B------:R0:W5:Y:S01]  /*19250*/  @!P1 LDG.E R4, desc[UR40][R8.64] ;  /* 0x0000002808049981 */ /* 0x000162000c1e1900 */
[----:B------:R-:W-:Y:S01]  /*19260*/  SEL R2, RZ, 0x1, P0 ;  /* 0x00000001ff027807 */ /* 0x000fe20000000000 */
[----:B------:R-:W-:Y:S05]  /*19270*/  YIELD ;  /* 0x0000000000007946 */ /* 0x000fea0003800000 */
[----:B------:R-:W-:Y:S01]  /*19280*/  LOP3.LUT R28, R28, R2, RZ, 0x3c, !PT ;  /* 0x000000021c1c7212 */ /* 0x000fe200078e3cff */
[----:B------:R-:W-:Y:S01]  /*19290*/  IMAD.MOV.U32 R2, RZ, RZ, R7 ;  /* 0x000000ffff027224 */ /* 0x000fe200078e0007 */
[----:B------:R-:W-:Y:S01]  /*192a0*/  SEL R25, R25, RZ, P0 ;  /* 0x000000ff19197207 */ /* 0x000fe20000000000 */
[----:B------:R-:W-:-:S03]  /*192b0*/  VIADD R7, R7, 0xffffffff ;  /* 0xffffffff07077836 */ /* 0x000fc60000000000 */
[----:B------:R-:W-:Y:S02]  /*192c0*/  ISETP.GT.AND P3, PT, R2, RZ, PT ;  /* 0x000000ff0200720c */ /* 0x000fe40003f64270 */
[----:B--2---:R-:W-:-:S13]  /*192d0*/  ISETP.NE.AND P1, PT, R10, 0x3, PT ;  /* 0x000000030a00780c */ /* 0x004fda0003f25270 */
[----:B0-----:R-:W-:Y:S05]  /*192e0*/  @!P1 BRA `(.L_x_4676) ;  /* 0x0000000000049947 */ /* 0x001fea0003800000 */
[----:B------:R-:W-:Y:S01]  /*192f0*/  BPT.TRAP 0x1 ;  /* 0x000000040000795c */ /* 0x000fe20000300000 */
.L_x_4676:
[----:B------:R-:W-:Y:S01]  /*19300*/  IMAD R6, R25, 0x8, R23 ;  /* 0x0000000819067824 */ /* 0x000fe200078e0217 */
[----:B------:R-:W-:Y:S01]  /*19310*/  SHF.L.U32 R21, R28, 0x1f, RZ ;  /* 0x0000001f1c157819 */ /* 0x000fe200000006ff */
[----:B------:R-:W-:Y:S01]  /*19320*/  BSSY B1, `(.L_x_4677) ;  /* 0x0000004000017945 */ /* 0x000fe20003800000 */
[----:B------:R-:W-:Y:S02]  /*19330*/  SHF.R.S32.HI R9, RZ, 0x1f, R5 ;  /* 0x0000001fff097819 */ /* 0x000fe40000011405 */
[----:B------:R-:W0:Y:S02]  /*19340*/  SYNCS.PHASECHK.TRANS64.TRYWAIT P0, [R6+URZ+0x38840], R21 ;  /* 0x03884015060075a7 */ /* 0x000e24000800017f */
[----:B0-----:R-:W-:Y:S05]  /*19350*/  @!P0 BRA `(.L_x_4678) ;  /* 0x0000004400e88947 */ /* 0x001fea0003800000 */
.L_x_4802:
[----:B------:R-:W-:Y:S05]  /*19360*/  BSYNC B1 ;  /* 0x0000000000017941 */ /* 0x000fea0003800000 */
.L_x_4677:
        /* <DEDUP_REMOVED lines=42> */
.L_x_4812:
        /* <DEDUP_REMOVED lines=8> */
.L_x_4680:
[----:B------:R-:W-:Y:S02]  /*19690*/  PLOP3.LUT P1, PT, P1, P0, PT, 0xa2, 0x0 ;  /* 0x000000000000781c */ /* 0x000fe40000f21472 */
[----:B------:R-:W-:-:S08]  /*196a0*/  @P0 R2UR P1, UR4, R6 ;  /* 0x00000000060402ca */ /* 0x000fd00000020000 */
[----:B------:R-:W-:-:S05]  /*196b0*/  @P0 PLOP3.LUT P0, PT, P1, PT, PT, 0x80, 0x0 ;  /* 0x000000000000081c */ /* 0x000fca0000f0f070 */
[----:B------:R-:W-:Y:S01]  /*196c0*/  @!P1 SYNCS.ARRIVE.TRANS64.RED.A0T1 RZ, [UR4+0x38830], RZ ;  /* 0x038830ffffff99a7 */ /* 0x000fe20008200404 */
[----:B------:R-:W-:Y:S07]  /*196d0*/  @!P1 ARRIVES.LDGSTSBAR.64.TRANSCNT [UR4+0x38830] ;  /* 0x03883000ff0099b0 */ /* 0x000fee0008000a84 */
[----:B------:R-:W-:Y:S05]  /*196e0*/  @P0 BRA.U.ANY `(.L_x_4680) ;  /* 0xfffffffd00e80947 */ /* 0x000fea000393ffff */
[----:B------:R-:W-:Y:S01]  /*196f0*/  NOP ;  /* 0x0000000000007918 */ /* 0x000fe20000000000 */
[----:B--2---:R-:W2:Y:S02]  /*19700*/  LDL R2, [R1+0x50] ;  /* 0x0000500001027983 */ /* 0x004ea40000100800 */
[----:B--2---:R-:W-:-:S13]  /*19710*/  ISETP.NE.AND P2, PT, R2, 0x3, PT ;  /* 0x000000030200780c */ /* 0x004fda0003f45270 */
[----:B------:R-:W-:Y:S05]  /*19720*/  @!P2 BRA `(.L_x_4681) ;  /* 0x000000000004a947 */ /* 0x000fea0003800000 */
[----:B------:R-:W-:Y:S01]  /*19730*/  BPT.TRAP 0x1 ;  /* 0x000000040000795c */ /* 0x000fe20000300000 */
.L_x_4681:
[----:B------:R2:W-:Y:S01]  /*19740*/  SYNCS.ARRIVE.TRANS64.A1T0 RZ, [R6+URZ+0x38830], RZ ;  /* 0x038830ff06ff79a7 */ /* 0x0005e2000810003f */
[----:B------:R-:W-:Y:S05]  /*19750*/  @!P2 BRA `(.L_x_4682) ;  /* 0x000000000004a947 */ /* 0x000fea0003800000 */
[----:B------:R-:W-:Y:S01]  /*19760*/  BPT.TRAP 0x1 ;  /* 0x000000040000795c */ /* 0x000fe20000300000 */
.L_x_4682:
[----:B------:R-:W3:Y:S01]  /*19770*/  SYNCS.PHASECHK.TRANS64.TRYWAIT P0, [R6+URZ+0x38860], R21 ;  /* 0x03886015060075a7 */ /* 0x000ee2000800017f */
[----:B------:R-:W-:Y:S04]  /*19780*/  BSSY B1, `(.L_x_4683) ;  /* 0x0000002000017945 */ /* 0x000fe80003800000 */
[----:B---3--:R-:W-:Y:S05]  /*19790*/  @!P0 BRA `(.L_x_4684) ;  /* 0x0000004800088947 */ /* 0x008fea0003800000 */
.L_x_4813:
[----:B------:R-:W-:Y:S05]  /*197a0*/  BSYNC B1 ;  /* 0x0000000000017941 */ /* 0x000fea0003800000 */
.L_x_4683:
[----:B------:R-:W-:Y:S01]  /*197b0*/  ULDC.64 UR4, c[0x0][0x328] ;  /* 0x0000ca0000047ab9 */ /* 0x000fe20000000a00 */
[C---:B------:R-:W-:Y:S01]  /*197c0*/  LOP3.LUT P5, RZ, R22.reuse, 0x8, RZ, 0xc0, !PT ;  /* 0x0000000816ff7812 */ /* 0x040fe200078ac0ff */
[----:B------:R-:W-:Y:S01]  /*197d0*/  IMAD R9, R9, UR4, RZ ;  /* 0x0000000409097c24 */ /* 0x000fe2000f8e02ff */
[----:B------:R-:W-:Y:S01]  /*197e0*/  LOP3.LUT P4, RZ, R22, 0x4, RZ, 0xc0, !PT ;  /* 0x0000000416ff7812 */ /* 0x000fe2000788c0ff */
[----:B------:R-:W-:-:S04]  /*197f0*/  IMAD.WIDE.U32 R2, R5, UR4, RZ ;  /* 0x0000000405027c25 */ /* 0x000fc8000f8e00ff */
[----:B------:R-:W-:Y:S01]  /*19800*/  IMAD R9, R5, UR5, R9 ;  /* 0x0000000505097c24 */ /* 0x000fe2000f8e0209 */
[----:B------:R-:W-:Y:S01]  /*19810*/  ULDC.64 UR4, c[0x0][0x338] ;  /* 0x0000ce0000047ab9 */ /* 0x000fe20000000a00 */
[----:B-1----:R-:W-:Y:S02]  /*19820*/  IMAD R17, R25, 0x7000, R8 ;  /* 0x0000700019117824 */ /* 0x002fe400078e0208 */
        /* <DEDUP_REMOVED lines=15> */
[----:B------:R-:W1:Y:S01]  /*19920*/  SHFL.IDX PT, R2, R9, RZ, 0x181f ;  /* 0x00181fff09027589 */ /* 0x000e6200000e0000 */
[C---:B------:R-:W-:Y:S01]  /*19930*/  LOP3.LUT P1, RZ, R22.reuse, 0x80, RZ, 0xc0, !PT ;  /* 0x0000008016ff7812 */ /* 0x040fe2000782c0ff */
[----:B------:R-:W-:Y:S01]  /*19940*/  IMAD R17, R17, 0x2, R23 ;  /* 0x0000000211117824 */ /* 0x000fe200078e0217 */
[C---:B------:R-:W-:Y:S01]  /*19950*/  LOP3.LUT P2, RZ, R22.reuse, 0x40, RZ, 0xc0, !PT ;  /* 0x0000004016ff7812 */ /* 0x040fe2000784c0ff */
[----:B------:R-:W4:Y:S01]  /*19960*/  SHFL.IDX PT, R3, R10, RZ, 0x181f ;  /* 0x00181fff0a037589 */ /* 0x000f2200000e0000 */
[----:B------:R-:W-:-:S03]  /*19970*/  LOP3.LUT R22, R22, 0xfff7ffff, RZ, 0xc0, !PT ;  /* 0xfff7ffff16167812 */ /* 0x000fc600078ec0ff */
[----:B------:R-:W5:Y:S01]  /*19980*/  SHFL.IDX PT, R14, R9, 0x1, 0x181f ;  /* 0x00381f00090e7f89 */ /* 0x000f6200000e0000 */
[----:B------:R-:W-:-:S03]  /*19990*/  @P3 LOP3.LUT R22, R22, 0x80000, RZ, 0xfc, !PT ;  /* 0x0008000016163812 */ /* 0x000fc600078efcff */
[----:B------:R-:W0:Y:S01]  /*199a0*/  SHFL.IDX PT, R5, R10, 0x1, 0x181f ;  /* 0x00381f000a057f89 */ /* 0x000e2200000e0000 */
[C---:B------:R-:W-:Y:S02]  /*199b0*/  LOP3.LUT P3, RZ, R22.reuse, 0x20, RZ, 0xc0, !PT ;  /* 0x0000002016ff7812 */ /* 0x040fe4000786c0ff */
[C---:B------:R-:W-:Y:S01]  /*199c0*/  LOP3.LUT P6, RZ, R22.reuse, 0x10, RZ, 0xc0, !PT ;  /* 0x0000001016ff7812 */ /* 0x040fe200078cc0ff */
[----:B------:R-:W-:Y:S01]  /*199d0*/  SHFL.IDX PT, R8, R10, 0x2, 0x181f ;  /* 0x00581f000a087f89 */ /* 0x000fe200000e0000 */
[----:B------:R-:W-:-:S03]  /*199e0*/  LOP3.LUT R22, R22, 0xffdfffff, RZ, 0xc0, !PT ;  /* 0xffdfffff16167812 */ /* 0x000fc600078ec0ff */
[----:B------:R-:W-:Y:S01]  /*199f0*/  SHFL.IDX PT, R10, R10, 0x3, 0x181f ;  /* 0x00781f000a0a7f89 */ /* 0x000fe200000e0000 */
[----:B-1----:R-:W-:-:S05]  /*19a00*/  IADD3 R2, P0, R2, R0, RZ ;  /* 0x0000000002027210 */ /* 0x002fca0007f1e0ff */
[----:B------:R-:W-:Y:S01]  /*19a10*/  @P3 LOP3.LUT R22, R22, 0x200000, RZ, 0xfc, !PT ;  /* 0x0020000016163812 */ /* 0x000fe200078efcff */
[----:B----4-:R-:W-:Y:S01]  /*19a20*/  IMAD.X R3, RZ, RZ, R3, P0 ;  /* 0x000000ffff037224 */ /* 0x010fe200000e0603 */
[----:B------:R-:W-:-:S04]  /*19a30*/  ISETP.NE.U32.AND P0, PT, R33, RZ, PT ;  /* 0x000000ff2100720c */ /* 0x000fc80003f05070 */
[----:B------:R-:W-:Y:S01]  /*19a40*/  LDGSTS.E.BYPASS.LTC128B.128 [R17+0x400], desc[UR40][R2.64], !P1 ;  /* 0x0040000002117fae */ /* 0x000fe2000c901d68 */
[----:B------:R-:W-:-:S03]  /*19a50*/  ISETP.NE.U32.AND P1, PT, R31, RZ, PT ;  /* 0x000000ff1f00720c */ /* 0x000fc60003f25070 */
[----:B------:R-:W-:Y:S01]  /*19a60*/  LDGSTS.E.BYPASS.LTC128B.128 [R17+0x2400], desc[UR40][R2.64+0x80], !P2 ;  /* 0x0240008002117fae */ /* 0x000fe2000d101d68 */
[----:B-----5:R-:W-:-:S03]  /*19a70*/  IADD3 R4, P2, R14, R0, RZ ;  /* 0x000000000e047210 */ /* 0x020fc60007f5e0ff */
[----:B------:R-:W-:Y:S01]  /*19a80*/  LDGSTS.E.BYPASS.LTC128B.128 [R17+0x4400], desc[UR40][R2.64+0x100], !P3 ;  /* 0x0440010002117fae */ /* 0x000fe2000d901d68 */
[C---:B------:R-:W-:Y:S01]  /*19a90*/  LOP3.LUT P3, RZ, R22.reuse, 0x80, RZ, 0xc0, !PT ;  /* 0x0000008016ff7812 */ /* 0x040fe2000786c0ff */
[----:B0-----:R-:W-:Y:S01]  /*19aa0*/  IMAD.X R5, RZ, RZ, R5, P2 ;  /* 0x000000ffff057224 */ /* 0x001fe200010e0605 */
        /* <DEDUP_REMOVED lines=33> */
.L_x_4823:
[----:B------:R-:W-:Y:S02]  /*19cc0*/  LOP3.LUT R22, R22, 0xffefffff, RZ, 0xc0, !PT ;  /* 0xffefffff16167812 */ /* 0x000fe400078ec0ff */
[----:B-1----:R-:W-:Y:S02]  /*19cd0*/  IADD3 R2, P2, R14, R0, RZ ;  /* 0x000000000e027210 */ /* 0x002fe40007f5e0ff */
[----:B------:R-:W-:Y:S02]  /*19ce0*/  @P1 LOP3.LUT R22, R22, 0x100000, RZ, 0xfc, !PT ;  /* 0x0010000016161812 */ /* 0x000fe400078efcff */
[----:B------:R-:W-:Y:S02]  /*19cf0*/  IADD3.X R3, RZ, R10, RZ, P2, !PT ;  /* 0x0000000aff037210 */ /* 0x000fe400017fe4ff */
        /* <DEDUP_REMOVED lines=21> */
.L_x_4686:
[----:B------:R-:W-:Y:S02]  /*19e50*/  PLOP3.LUT P1, PT, P1, P0, PT, 0xa2, 0x0 ;  /* 0x000000000000781c */ /* 0x000fe40000f21472 */
[----:B------:R-:W-:-:S08]  /*19e60*/  @P0 R2UR P1, UR4, R6 ;  /* 0x00000000060402ca */ /* 0x000fd00000020000 */
[----:B------:R-:W-:-:S05]  /*19e70*/  @P0 PLOP3.LUT P0, PT, P1, PT, PT, 0x80, 0x0 ;  /* 0x000000000000081c */ /* 0x000fca0000f0f070 */
[----:B------:R-:W-:Y:S01]  /*19e80*/  @!P1 SYNCS.ARRIVE.TRANS64.RED.A0T1 RZ, [UR4+0x38850], RZ ;  /* 0x038850ffffff99a7 */ /* 0x000fe20008200404 */
[----:B------:R-:W-:Y:S07]  /*19e90*/  @!P1 ARRIVES.LDGSTSBAR.64.TRANSCNT [UR4+0x38850] ;  /* 0x03885000ff0099b0 */ /* 0x000fee0008000a84 */
[----:B------:R-:W-:Y:S05]  /*19ea0*/  @P0 BRA.U.ANY `(.L_x_4686) ;  /* 0xfffffffd00e80947 */ /* 0x000fea000393ffff */
[----:B------:R-:W-:Y:S01]  /*19eb0*/  NOP ;  /* 0x0000000000007918 */ /* 0x000fe20000000000 */
[----:B0-----:R-:W4:Y:S02]  /*19ec0*/  LDL R2, [R1+0x50] ;  /* 0x0000500001027983 */ /* 0x001f240000100800 */
[----:B----4-:R-:W-:-:S13]  /*19ed0*/  ISETP.NE.AND P2, PT, R2, 0x3, PT ;  /* 0x000000030200780c */ /* 0x010fda0003f45270 */
[----:B------:R-:W-:Y:S05]  /*19ee0*/  @!P2 BRA `(.L_x_4687) ;  /* 0x000000000004a947 */ /* 0x000fea0003800000 */
[----:B------:R-:W-:Y:S01]  /*19ef0*/  BPT.TRAP 0x1 ;  /* 0x000000040000795c */ /* 0x000fe20000300000 */
.L_x_4687:
[----:B------:R1:W-:Y:S01]  /*19f00*/  SYNCS.ARRIVE.TRANS64.A1T0 RZ, [R6+URZ+0x38850], RZ ;  /* 0x038850ff06ff79a7 */ /* 0x0003e2000810003f */
[----:B------:R-:W-:Y:S05]  /*19f10*/  @P3 BRA `(.L_x_4688) ;  /* 0xfffffff000503947 */ /* 0x000fea000383ffff */
.L_x_4675:
[----:B------:R-:W-:Y:S05]  /*19f20*/  BSYNC B0 ;  /* 0x0000000000007941 */ /* 0x000fea0003800000 */
.L_x_4674:
        /* <DEDUP_REMOVED lines=21> */
.L_x_4690:
[----:B------:R-:W-:Y:S05]  /*1a080*/  BSYNC B0 ;  /* 0x0000000000007941 */ /* 0x000fea0003800000 */
.L_x_4689:
[----:B------:R-:W-:-:S07]  /*1a090*/  SEL R25, R25, RZ, P0 ;  /* 0x000000ff19197207 */ /* 0x000fce0000000000 */
.L_x_4643:
[----:B------:R-:W-:Y:S05]  /*1a0a0*/  BSYNC B7 ;  /* 0x0000000000077941 */ /* 0x000fea0003800000 */
.L_x_4641:
[----:B------:R-:W-:-:S13]  /*1a0b0*/  LOP3.LUT P0, RZ, R22, 0x40000, RZ, 0xc0, !PT ;  /* 0x0004000016ff7812 */ /* 0x000fda000780c0ff */
[----:B------:R-:W-:Y:S05]  /*1a0c0*/  @!P0 BRA `(.L_x_4691) ;  /* 0x0000000000248947 */ /* 0x000fea0003800000 */
[----:B------:R-:W-:Y:S05]  /*1a0d0*/  WARPSYNC.ALL ;  /* 0x0000000000007948 */ /* 0x000fea0003800000 */
[----:B------:R-:W4:Y:S08]  /*1a0e0*/  S2UR UR5, SR_CgaCtaId ;  /* 0x00000000000579c3 */ /* 0x000f300000008800 */
[----:B------:R-:W-:Y:S06]  /*1a0f0*/  BAR.SYNC.DEFER_BLOCKING 0x5, 0x180 ;  /* 0x0146000000007b1d */ /* 0x000fec0000010000 */
[----:B------:R-:W-:-:S02]  /*1a100*/  UMOV UR4, 0x400 ;  /* 0x0000040000047882 */ /* 0x000fc40000000000 */
[----:B----4-:R-:W-:-:S06]  /*1a110*/  ULEA UR4, UR5, UR4, 0x18 ;  /* 0x0000000405047291 */ /* 0x010fcc000f8ec03f */
[----:B-1----:R-:W-:-:S05]  /*1a120*/  IMAD.U32 R23, RZ, RZ, UR4 ;  /* 0x00000004ff177e24 */ /* 0x002fca000f8e00ff */
[----:B------:R1:W4:Y:S01]  /*1a130*/  LDS.128 R16, [R23+0x388d0] ;  /* 0x0388d00017107984 */ /* 0x0003220000000c00 */
[----:B------:R-:W-:Y:S06]  /*1a140*/  BAR.ARV 0x4, 0x180 ;  /* 0x0106000000007b1d */ /* 0x000fec0000002000 */
[----:B------:R-:W-:Y:S05]  /*1a150*/  BRA `(.L_x_4692) ;  /* 0x0000000800407947 */ /* 0x000fea0003800000 */
.L_x_4691:
        /* <DEDUP_REMOVED lines=36> */
.L_x_4833:
[----:B------:R-:W-:Y:S02]  /*1a3a0*/  ULDC UR4, c[0x0][0xd38] ;  /* 0x00034e0000047ab9 */ /* 0x000fe40000000800 */
[----:B------:R-:W-:-:S04]  /*1a3b0*/  IMAD.U32 R16, RZ, RZ, UR4 ;  /* 0x00000004ff107e24 */ /* 0x000fc8000f8e00ff */
[----:B-1----:R-:W-:-:S04]  /*1a3c0*/  IMAD R5, R14, R16, RZ ;  /* 0x000000100e057224 */ /* 0x002fc800078e02ff */
[----:B------:R-:W-:-:S05]  /*1a3d0*/  IMAD.IADD R4, R4, 0x1, R5 ;  /* 0x0000000104047824 */ /* 0x000fca00078e0205 */
[----:B------:R-:W-:-:S13]  /*1a3e0*/  ISETP.GT.AND P6, PT, R4, R0, PT ;  /* 0x000000000400720c */ /* 0x000fda0003fc4270 */
[----:B------:R-:W-:Y:S05]  /*1a3f0*/  @P6 BRA `(.L_x_4694) ;  /* 0x00000000009c6947 */ /* 0x000fea0003800000 */
.L_x_4699:
        /* <DEDUP_REMOVED lines=14> */
.L_x_4697:
[----:B------:R-:W-:Y:S05]  /*1a4e0*/  BSYNC B0 ;  /* 0x0000000000007941 */ /* 0x000fea0003800000 */
.L_x_4696:
        /* <DEDUP_REMOVED lines=18> */
.L_x_4841:
[----:B------:R-:W-:Y:S02]  /*1a610*/  ULDC UR4, c[0x0][0xd38] ;  /* 0x00034e0000047ab9 */ /* 0x000fe40000000800 */
[----:B------:R-:W-:-:S04]  /*1a620*/  IMAD.U32 R16, RZ, RZ, UR4 ;  /* 0x00000004ff107e24 */ /* 0x000fc8000f8e00ff */
[----:B-1----:R-:W-:-:S04]  /*1a630*/  IMAD R5, R14, R16, RZ ;  /* 0x000000100e057224 */ /* 0x002fc800078e02ff */
[----:B------:R-:W-:-:S05]  /*1a640*/  IMAD.IADD R4, R5, 0x1, R4 ;  /* 0x0000000105047824 */ /* 0x000fca00078e0204 */
[----:B------:R-:W-:-:S13]  /*1a650*/  ISETP.GT.AND P6, PT, R4, R0, PT ;  /* 0x000000000400720c */ /* 0x000fda0003fc4270 */
[----:B------:R-:W-:Y:S05]  /*1a660*/  @!P6 BRA `(.L_x_4699) ;  /* 0xfffffffc0064e947 */ /* 0x000fea000383ffff */
.L_x_4694:
        /* <DEDUP_REMOVED lines=8> */
.L_x_4845:
[----:B------:R-:W-:Y:S01]  /*1a6f0*/  ISETP.NE.AND P0, PT, R6, RZ, PT ;  /* 0x000000ff0600720c */ /* 0x000fe20003f05270 */
[----:B------:R-:W-:-:S12]  /*1a700*/  IMAD.MOV.U32 R14, RZ, RZ, RZ ;  /* 0x000000ffff0e7224 */ /* 0x000fd800078e00ff */
[----:B------:R-:W-:Y:S05]  /*1a710*/  @!P0 BRA `(.L_x_4701) ;  /* 0x0000000000108947 */ /* 0x000fea0003800000 */
[----:B------:R-:W-:Y:S01]  /*1a720*/  UMOV UR4, 0xffffffff ;  /* 0xffffffff00047882 */ /* 0x000fe20000000000 */
[----:B------:R-:W-:Y:S02]  /*1a730*/  VIADD R12, R4, 0xffffffff ;  /* 0xffffffff040c7836 */ /* 0x000fe40000000000 */
[----:B------:R-:W-:Y:S05]  /*1a740*/  BRA.DIV UR4, `(.L_x_4702) ;  /* 0x0000004a04347947 */ /* 0x000fea000b800000 */
[----:B------:R3:W4:Y:S02]  /*1a750*/  SHFL.IDX PT, R14, R3, R12, 0x1f ;  /* 0x00001f0c030e7589 */ /* 0x00072400000e0000 */
.L_x_4701:
[----:B--2---:R-:W-:Y:S01]  /*1a760*/  IABS R6, R17 ;  /* 0x0000001100067213 */ /* 0x004fe20000000000 */
[----:B----4-:R-:W-:Y:S02]  /*1a770*/  IMAD R16, R14, R16, R5 ;  /* 0x000000100e107224 */ /* 0x010fe400078e0205 */
[----:B------:R-:W-:Y:S01]  /*1a780*/  IMAD.IADD R19, R4, 0x1, R19 ;  /* 0x0000000104137824 */ /* 0x000fe200078e0213 */
[----:B------:R-:W2:Y:S01]  /*1a790*/  I2F.RP R7, R6 ;  /* 0x0000000600077306 */ /* 0x000ea20000209400 */
[----:B------:R-:W-:-:S07]  /*1a7a0*/  IMAD.IADD R0, R0, 0x1, -R16 ;  /* 0x0000000100007824 */ /* 0x000fce00078e0a10 */
[----:B--2---:R-:W1:Y:S02]  /*1a7b0*/  MUFU.RCP R7, R7 ;  /* 0x0000000700077308 */ /* 0x004e640000001000 */
[----:B-1----:R-:W-:-:S06]  /*1a7c0*/  VIADD R2, R7, 0xffffffe ;  /* 0x0ffffffe07027836 */ /* 0x002fcc0000000000 */
[----:B0--3--:R0:W1:Y:S02]  /*1a7d0*/  F2I.FTZ.U32.TRUNC.NTZ R3, R2 ;  /* 0x0000000200037305 */ /* 0x009064000021f000 */
[----:B0-----:R-:W-:Y:S01]  /*1a7e0*/  IMAD.MOV.U32 R2, RZ, RZ, RZ ;  /* 0x000000ffff027224 */ /* 0x001fe200078e00ff */
[----:B-1----:R-:W-:-:S05]  /*1a7f0*/  IADD3 R5, RZ, -R3, RZ ;  /* 0x80000003ff057210 */ /* 0x002fca0007ffe0ff */
        /* <DEDUP_REMOVED lines=21> */
.L_x_4695:
[----:B------:R-:W-:Y:S01]  /*1a950*/  UMOV UR4, URZ ;  /* 0x0000003f00047c82 */ /* 0x000fe20008000000 */
[----:B------:R-:W-:Y:S01]  /*1a960*/  UMOV UR5, URZ ;  /* 0x0000003f00057c82 */ /* 0x000fe20008000000 */
[----:B------:R-:W-:Y:S01]  /*1a970*/  ULDC UR6, c[0x0][0xd3c] ;  /* 0x00034f0000067ab9 */ /* 0x000fe20000000800 */
[----:B------:R-:W-:Y:S02]  /*1a980*/  IMAD.MOV.U32 R16, RZ, RZ, R0 ;  /* 0x000000ffff107224 */ /* 0x000fe400078e0000 */
[----:B------:R-:W-:Y:S02]  /*1a990*/  IMAD.U32 R17, RZ, RZ, UR4 ;  /* 0x00000004ff117e24 */ /* 0x000fe4000f8e00ff */
[----:B------:R-:W-:Y:S02]  /*1a9a0*/  IMAD.U32 R18, RZ, RZ, UR5 ;  /* 0x00000005ff127e24 */ /* 0x000fe4000f8e00ff */
[----:B------:R-:W-:-:S07]  /*1a9b0*/  IMAD.U32 R19, RZ, RZ, UR6 ;  /* 0x00000006ff137e24 */ /* 0x000fce000f8e00ff */
.L_x_4703:
        /* <DEDUP_REMOVED lines=10> */
.L_x_4692:
[----:B------:R-:W-:Y:S02]  /*1aa60*/  ULDC UR4, c[0x0][0xd3c] ;  /* 0x00034f0000047ab9 */ /* 0x000fe40000000800 */
[----:B----4-:R-:W-:-:S13]  /*1aa70*/  ISETP.GE.AND P0, PT, R19, UR4, PT ;  /* 0x0000000413007c0c */ /* 0x010fda000bf06270 */
[----:B------:R-:W-:Y:S05]  /*1aa80*/  @!P0 BRA `(.L_x_4704) ;  /* 0xffffff8c00cc8947 */ /* 0x000fea000383ffff */
[----:B------:R-:W-:Y:S05]  /*1aa90*/  BSYNC B8 ;  /* 0x0000000000087941 */ /* 0x000fea0003800000 */
.L_x_4591:
        /* <DEDUP_REMOVED lines=12> */
.L_x_4848:
[----:B------:R-:W-:Y:S05]  /*1ab60*/  BSYNC B0 ;  /* 0x0000000000007941 */ /* 0x000fea0003800000 */
.L_x_4705:
[----:B------:R-:W-:-:S03]  /*1ab70*/  UMOV UR4, 0xffffffff ;  /* 0xffffffff00047882 */ /* 0x000fc60000000000 */
[----:B------:R-:W-:Y:S05]  /*1ab80*/  BRA.DIV UR4, `(.L_x_4707) ;  /* 0x00000046045c7947 */ /* 0x000fea000b800000 */
[----:B0-----:R-:W0:Y:S02]  /*1ab90*/  S2R R0, SR_TID.X ;  /* 0x0000000000007919 */ /* 0x001e240000002100 */
[----:B0-----:R-:W-:-:S04]  /*1aba0*/  SHF.R.U32.HI R0, RZ, 0x5, R0 ;  /* 0x00000005ff007819 */ /* 0x001fc80000011600 */
[----:B------:R-:W-:-:S05]  /*1abb0*/  LOP3.LUT R0, R0, 0x3, RZ, 0xc0, !PT ;  /* 0x0000000300007812 */ /* 0x000fca00078ec0ff */
[----:B------:R0:W1:Y:S02]  /*1abc0*/  SHFL.IDX PT, R14, R0, RZ, 0x1f ;  /* 0x00001fff000e7589 */ /* 0x00006400000e0000 */
.L_x_4851:
[----:B-1----:R-:W-:-:S13]  /*1abd0*/  ISETP.NE.AND P0, PT, R14, RZ, PT ;  /* 0x000000ff0e00720c */ /* 0x002fda0003f05270 */
[----:B------:R-:W-:Y:S05]  /*1abe0*/  @P0 BRA `(.L_x_4460) ;  /* 0x0000000000880947 */ /* 0x000fea0003800000 */
[----:B------:R-:W-:-:S03]  /*1abf0*/  UMOV UR4, 0xffffffff ;  /* 0xffffffff00047882 */ /* 0x000fc60000000000 */
[----:B------:R-:W-:Y:S05]  /*1ac00*/  BRA.DIV UR4, `(.L_x_4708) ;  /* 0x0000004604707947 */ /* 0x000fea000b800000 */
[----:B------:R-:W-:-:S13]  /*1ac10*/  ELECT P6, URZ, PT ;  /* 0x00000000003f782f */ /* 0x000fda00038c0000 */
.L_x_4854:
[----:B------:R-:W-:Y:S05]  /*1ac20*/  @!P6 BRA `(.L_x_4460) ;  /* 0x000000000078e947 */ /* 0x000fea0003800000 */
[----:B0-----:R-:W4:Y:S02]  /*1ac30*/  LDL.LU R0, [R1+0x8] ;  /* 0x0000080001007983 */ /* 0x001f240000300800 */
[----:B----4-:R-:W-:-:S04]  /*1ac40*/  LOP3.LUT R0, R0, 0x2, RZ, 0xfc, !PT ;  /* 0x0000000200007812 */ /* 0x010fc800078efcff */
[----:B------:R-:W-:-:S13]  /*1ac50*/  ISETP.NE.AND P0, PT, R0, 0x3, PT ;  /* 0x000000030000780c */ /* 0x000fda0003f05270 */
[----:B------:R-:W-:Y:S05]  /*1ac60*/  @!P0 BRA `(.L_x_4709) ;  /* 0x0000000000048947 */ /* 0x000fea0003800000 */
[----:B------:R-:W-:Y:S01]  /*1ac70*/  BPT.TRAP 0x1 ;  /* 0x000000040000795c */ /* 0x000fe20000300000 */
.L_x_4709:
[C---:B------:R-:W-:Y:S01]  /*1ac80*/  IMAD R5, R25.reuse, 0x8, R4 ;  /* 0x0000000819057824 */ /* 0x040fe200078e0204 */
[----:B------:R-:W-:Y:S01]  /*1ac90*/  SHF.L.U32 R0, R28, 0x1f, RZ ;  /* 0x0000001f1c007819 */ /* 0x000fe200000006ff */
[----:B------:R-:W-:-:S03]  /*1aca0*/  VIADD R25, R25, 0x1 ;  /* 0x0000000119197836 */ /* 0x000fc60000000000 */
[----:B------:R-:W0:Y:S02]  /*1acb0*/  SYNCS.PHASECHK.TRANS64.TRYWAIT P1, [R5+URZ+0x38840], R0 ;  /* 0x03884000050075a7 */ /* 0x000e24000802017f */
[----:B------:R-:W-:-:S04]  /*1acc0*/  ISETP.NE.AND P2, PT, R25, 0x2, PT ;  /* 0x000000021900780c */ /* 0x000fc80003f45270 */
[----:B------:R-:W-:Y:S01]  /*1acd0*/  SEL R3, RZ, 0x1, P2 ;  /* 0x00000001ff037807 */ /* 0x000fe20001000000 */
[----:B0-----:R-:W-:Y:S08]  /*1ace0*/  @!P1 BRA `(.L_x_4710) ;  /* 0x0000004400589947 */ /* 0x001ff00003800000 */
.L_x_4855:
[----:B------:R-:W-:Y:S02]  /*1acf0*/  SEL R25, R25, RZ, P2 ;  /* 0x000000ff19197207 */ /* 0x000fe40001000000 */
[----:B------:R-:W-:Y:S01]  /*1ad00*/  LOP3.LUT R2, R28, R3, RZ, 0x3c, !PT ;  /* 0x000000031c027212 */ /* 0x000fe200078e3cff */
[----:B------:R-:W-:Y:S06]  /*1ad10*/  @!P0 BRA `(.L_x_4711) ;  /* 0x0000000000048947 */ /* 0x000fec0003800000 */
[----:B------:R-:W-:Y:S01]  /*1ad20*/  BPT.TRAP 0x1 ;  /* 0x000000040000795c */ /* 0x000fe20000300000 */
.L_x_4711:
[----:B------:R-:W-:Y:S01]  /*1ad30*/  IMAD R25, R25, 0x8, R4 ;  /* 0x0000000819197824 */ /* 0x000fe200078e0204 */
[----:B------:R-:W-:-:S04]  /*1ad40*/  SHF.L.U32 R2, R2, 0x1f, RZ ;  /* 0x0000001f02027819 */ /* 0x000fc800000006ff */
[----:B------:R-:W1:Y:S02]  /*1ad50*/  SYNCS.PHASECHK.TRANS64.TRYWAIT P1, [R25+URZ+0x38840], R2 ;  /* 0x03884002190075a7 */ /* 0x000e64000802017f */
[----:B-1----:R-:W-:Y:S05]  /*1ad60*/  @!P1 BRA `(.L_x_4712) ;  /* 0x00000044004c9947 */ /* 0x002fea0003800000 */
.L_x_4856:
[----:B------:R-:W-:Y:S05]  /*1ad70*/  @!P0 BRA `(.L_x_4713) ;  /* 0x0000000000048947 */ /* 0x000fea0003800000 */
[----:B------:R-:W-:Y:S01]  /*1ad80*/  BPT.TRAP 0x1 ;  /* 0x000000040000795c */ /* 0x000fe20000300000 */
.L_x_4713:
[----:B------:R-:W4:Y:S02]  /*1ad90*/  SYNCS.PHASECHK.TRANS64.TRYWAIT P1, [R5+URZ+0x38860], R0 ;  /* 0x03886000050075a7 */ /* 0x000f24000802017f */
[----:B----4-:R-:W-:Y:S05]  /*1ada0*/  @!P1 BRA `(.L_x_4714) ;  /* 0x0000004400509947 */ /* 0x010fea0003800000 */
.L_x_4857:
[----:B------:R-:W-:Y:S05]  /*1adb0*/  @!P0 BRA `(.L_x_4715) ;  /* 0x0000000000048947 */ /* 0x000fea0003800000 */
[----:B------:R-:W-:Y:S01]  /*1adc0*/  BPT.TRAP 0x1 ;  /* 0x000000040000795c */ /* 0x000fe20000300000 */
.L_x_4715:
[----:B------:R0:W0:Y:S02]  /*1add0*/  SYNCS.PHASECHK.TRANS64.TRYWAIT P0, [R25+URZ+0x38860], R2 ;  /* 0x03886002190075a7 */ /* 0x000024000800017f */
[----:B0-----:R-:W-:Y:S05]  /*1ade0*/  @!P0 NANOSLEEP.SYNCS 0x989680 ;  /* 0x009896800000895d */ /* 0x001fea0003900000 */
[----:B------:R-:W0:Y:S02]  /*1adf0*/  @!P0 SYNCS.PHASECHK.TRANS64 P0, [R25+URZ+0x38860], R2 ;  /* 0x03886002190085a7 */ /* 0x000e24000800007f */
[----:B0-----:R-:W-:Y:S05]  /*1ae00*/  @!P0 BRA `(.L_x_4715) ;  /* 0xfffffffc00f08947 */ /* 0x001fea000383ffff */
.L_x_4460:
[----:B------:R-:W-:Y:S05]  /*1ae10*/  BSYNC B9 ;  /* 0x0000000000097941 */ /* 0x000fea0003800000 */
.L_x_4457:
[----:B------:R-:W-:Y:S05]  /*1ae20*/  EXIT ;  /* 0x000000000000794d */ /* 0x000fea0003800000 */
.L_x_4476:
[----:B0-----:R0:W1:Y:S02]  /*1ae30*/  SYNCS.PHASECHK.TRANS64.TRYWAIT P5, [R64+URZ+0x38890], R75 ;  /* 0x0388904b400075a7 */ /* 0x00106400080a017f */
[----:B-1----:R-:W-:Y:S05]  /*1ae40*/  @!P5 NANOSLEEP.SYNCS 0x989680 ;  /* 0x009896800000d95d */ /* 0x002fea0003900000 */
[----:B------:R-:W1:Y:S02]  /*1ae50*/  @!P5 SYNCS.PHASECHK.TRANS64 P5, [R64+URZ+0x38890], R75 ;  /* 0x0388904b4000d5a7 */ /* 0x000e6400080a007f */
[----:B-1----:R-:W-:Y:S05]  /*1ae60*/  @!P5 BRA `(.L_x_4476) ;  /* 0xfffffffc00f0d947 */ /* 0x002fea000383ffff */
[----:B------:R-:W-:Y:S05]  /*1ae70*/  BRA `(.L_x_4716) ;  /* 0xfffffe7c00047947 */ /* 0x000fea000383ffff */
.L_x_4477:
        /* <DEDUP_REMOVED lines=8> */
.L_x_4718:
[----:B------:R-:W-:Y:S05]  /*1af00*/  BSYNC B1 ;  /* 0x0000000000017941 */ /* 0x000fea0003800000 */
.L_x_4717:
        /* <DEDUP_REMOVED lines=8> */
.L_x_4719:
[----:B------:R-:W-:Y:S05]  /*1af90*/  BRA `(.L_x_4720) ;  /* 0xfffffe7800d07947 */ /* 0x000fea000383ffff */
.L_x_4487:
[----:B0-----:R0:W1:Y:S02]  /*1afa0*/  SYNCS.PHASECHK.TRANS64.TRYWAIT P6, [R64+URZ+0x38890], R75 ;  /* 0x0388904b400075a7 */ /* 0x00106400080c017f */
[----:B-1----:R-:W-:Y:S05]  /*1afb0*/  @!P6 NANOSLEEP.SYNCS 0x989680 ;  /* 0x009896800000e95d */ /* 0x002fea0003900000 */
[----:B------:R-:W1:Y:S02]  /*1afc0*/  @!P6 SYNCS.PHASECHK.TRANS64 P6, [R64+URZ+0x38890], R75 ;  /* 0x0388904b4000e5a7 */ /* 0x000e6400080c007f */
[----:B-1----:R-:W-:Y:S05]  /*1afd0*/  @!P6 BRA `(.L_x_4487) ;  /* 0xfffffffc00f0e947 */ /* 0x002fea000383ffff */
[----:B------:R-:W-:Y:S05]  /*1afe0*/  BRA `(.L_x_4721) ;  /* 0xfffffe8400387947 */ /* 0x000fea000383ffff */
.L_x_4488:
        /* <DEDUP_REMOVED lines=8> */
.L_x_4723:
[----:B------:R-:W-:Y:S05]  /*1b070*/  BSYNC B1 ;  /* 0x0000000000017941 */ /* 0x000fea0003800000 */
.L_x_4722:
        /* <DEDUP_REMOVED lines=8> */
.L_x_4724:
[----:B------:R-:W-:Y:S01]  /*1b100*/  IMAD.MOV.U32 R71, RZ, RZ, R14 ;  /* 0x000000ffff477224 */ /* 0x000fe200078e000e */
[----:B------:R-:W-:Y:S06]  /*1b110*/  BRA `(.L_x_4725) ;  /* 0xfffffe8400007947 */ /* 0x000fec000383ffff */
.L_x_4493:
[----:B-1----:R1:W2:Y:S02]  /*1b120*/  SYNCS.PHASECHK.TRANS64.TRYWAIT P4, [R64+URZ+0x38890], R75 ;  /* 0x0388904b400075a7 */ /* 0x0022a4000808017f */
[----:B--2---:R-:W-:Y:S05]  /*1b130*/  @!P4 NANOSLEEP.SYNCS 0x989680 ;  /* 0x009896800000c95d */ /* 0x004fea0003900000 */
[----:B------:R-:W2:Y:S02]  /*1b140*/  @!P4 SYNCS.PHASECHK.TRANS64 P4, [R64+URZ+0x38890], R75 ;  /* 0x0388904b4000c5a7 */ /* 0x000ea4000808007f */
[----:B--2---:R-:W-:Y:S05]  /*1b150*/  @!P4 BRA `(.L_x_4493) ;  /* 0xfffffffc00f0c947 */ /* 0x004fea000383ffff */
[----:B------:R-:W-:Y:S05]  /*1b160*/  BRA `(.L_x_4726) ;  /* 0xfffffe8800d87947 */ /* 0x000fea000383ffff */
.L_x_4494:
[----:B------:R-:W-:Y:S01]  /*1b170*/  BSSY B1, `(.L_x_4727) ;  /* 0x0000007000017945 */ /* 0x000fe20003800000 */
[----:B------:R-:W-:Y:S02]  /*1b180*/  IMAD.MOV.U32 R12, RZ, RZ, RZ ;  /* 0x000000ffff0c7224 */ /* 0x000fe400078e00ff */
[----:B------:R-:W-:Y:S02]  /*1b190*/  IMAD.MOV.U32 R11, RZ, RZ, 0x1c1f ;  /* 0x00001c1fff0b7424 */ /* 0x000fe400078e00ff */
[----:B------:R-:W-:-:S07]  /*1b1a0*/  IMAD.MOV.U32 R15, RZ, RZ, -0x1 ;  /* 0xffffffffff0f7424 */ /* 0x000fce00078e00ff */
[----:B-1----:R-:W-:Y:S05]  /*1b1b0*/  WARPSYNC.COLLECTIVE R15, `(.L_x_4728) ;  /* 0x000000000f087348 */ /* 0x002fea0003c00000 */
[----:B------:R0:W2:Y:S02]  /*1b1c0*/  SHFL.IDX P6, R14, R13, R12, R11 ;  /* 0x0000000c0d0e7389 */ /* 0x0000a400000c000b */
[----:B012---:R-:W-:Y:S01]  /*1b1d0*/  ENDCOLLECTIVE ;  /* 0x000000000000791b */ /* 0x007fe20003800000 */
.L_x_4728:
[----:B------:R-:W-:Y:S05]  /*1b1e0*/  BSYNC B1 ;  /* 0x0000000000017941 */ /* 0x000fea0003800000 */
.L_x_4727:
        /* <DEDUP_REMOVED lines=8> */
.L_x_4729:
[----:B------:R-:W-:Y:S05]  /*1b270*/  BRA `(.L_x_4730) ;  /* 0xfffffe8c00007947 */ /* 0x000fea000383ffff */
.L_x_4498:
[----:B-1----:R1:W3:Y:S02]  /*1b280*/  SYNCS.PHASECHK.TRANS64.TRYWAIT P3, [R64+URZ+0x388b0], R75 ;  /* 0x0388b04b400075a7 */ /* 0x0022e4000806017f */
[----:B---3--:R-:W-:Y:S05]  /*1b290*/  @!P3 NANOSLEEP.SYNCS 0x989680 ;  /* 0x009896800000b95d */ /* 0x008fea0003900000 */
[----:B------:R-:W3:Y:S02]  /*1b2a0*/  @!P3 SYNCS.PHASECHK.TRANS64 P3, [R64+URZ+0x388b0], R75 ;  /* 0x0388b04b4000b5a7 */ /* 0x000ee4000806007f */
[----:B---3--:R-:W-:Y:S05]  /*1b2b0*/  @!P3 BRA `(.L_x_4498) ;  /* 0xfffffffc00f0b947 */ /* 0x008fea000383ffff */
[----:B------:R-:W-:Y:S05]  /*1b2c0*/  BRA `(.L_x_4731) ;  /* 0xfffffe8c008c7947 */ /* 0x000fea000383ffff */
.L_x_4523:
        /* <DEDUP_REMOVED lines=8> */
.L_x_4733:
[----:B------:R-:W-:Y:S05]  /*1b350*/  BSYNC B1 ;  /* 0x0000000000017941 */ /* 0x000fea0003800000 */
.L_x_4732:
        /* <DEDUP_REMOVED lines=8> */
.L_x_4734:
[----:B------:R-:W-:Y:S02]  /*1b3e0*/  IMAD.MOV.U32 R13, RZ, RZ, R29 ;  /* 0x000000ffff0d7224 */ /* 0x000fe400078e001d */
[----:B------:R-:W-:-:S07]  /*1b3f0*/  IMAD.MOV.U32 R0, RZ, RZ, R14 ;  /* 0x000000ffff007224 */ /* 0x000fce00078e000e */
[----:B------:R-:W-:Y:S05]  /*1b400*/  WARPSYNC.COLLECTIVE R15, `(.L_x_4735) ;  /* 0x000000000f087348 */ /* 0x000fea0003c00000 */
[----:B------:R0:W1:Y:S02]  /*1b410*/  SHFL.IDX P6, R14, R13, R12, R11 ;  /* 0x0000000c0d0e7389 */ /* 0x00006400000c000b */
[----:B01----:R-:W-:Y:S01]  /*1b420*/  ENDCOLLECTIVE ;  /* 0x000000000000791b */ /* 0x003fe20003800000 */
.L_x_4735:
[----:B------:R-:W-:Y:S02]  /*1b430*/  IMAD.MOV.U32 R13, RZ, RZ, R28 ;  /* 0x000000ffff0d7224 */ /* 0x000fe400078e001c */
[----:B------:R-:W-:-:S07]  /*1b440*/  IMAD.MOV.U32 R5, RZ, RZ, R14 ;  /* 0x000000ffff057224 */ /* 0x000fce00078e000e */
[----:B------:R-:W-:Y:S05]  /*1b450*/  WARPSYNC.COLLECTIVE R15, `(.L_x_4736) ;  /* 0x000000000f087348 */ /* 0x000fea0003c00000 */
[----:B------:R0:W1:Y:S02]  /*1b460*/  SHFL.IDX P6, R14, R13, R12, R11 ;  /* 0x0000000c0d0e7389 */ /* 0x00006400000c000b */
[----:B01----:R-:W-:Y:S01]  /*1b470*/  ENDCOLLECTIVE ;  /* 0x000000000000791b */ /* 0x003fe20003800000 */
.L_x_4736:
[----:B------:R-:W-:Y:S05]  /*1b480*/  BRA `(.L_x_4737) ;  /* 0xfffffeb800b47947 */ /* 0x000fea000383ffff */
.L_x_4527:
[----:B0-----:R0:W1:Y:S02]  /*1b490*/  SYNCS.PHASECHK.TRANS64.TRYWAIT P0, [R2+URZ+0x38800], R5 ;  /* 0x03880005020075a7 */ /* 0x001064000800017f */
[----:B-1----:R-:W-:Y:S05]  /*1b4a0*/  @!P0 NANOSLEEP.SYNCS 0x989680 ;  /* 0x009896800000895d */ /* 0x002fea0003900000 */
[----:B------:R-:W1:Y:S02]  /*1b4b0*/  @!P0 SYNCS.PHASECHK.TRANS64 P0, [R2+URZ+0x38800], R5 ;  /* 0x03880005020085a7 */ /* 0x000e64000800007f */
[----:B-1----:R-:W-:Y:S05]  /*1b4c0*/  @!P0 BRA `(.L_x_4527) ;  /* 0xfffffffc00f08947 */ /* 0x002fea000383ffff */
[----:B------:R-:W-:Y:S05]  /*1b4d0*/  BRA `(.L_x_4738) ;  /* 0xfffffebc00cc7947 */ /* 0x000fea000383ffff */
.L_x_4535:
        /* <DEDUP_REMOVED lines=8> */
.L_x_4740:
[----:B------:R-:W-:Y:S05]  /*1b560*/  BSYNC B1 ;  /* 0x0000000000017941 */ /* 0x000fea0003800000 */
.L_x_4739:
        /* <DEDUP_REMOVED lines=8> */
.L_x_4741:
[----:B------:R-:W-:Y:S02]  /*1b5f0*/  IMAD.MOV.U32 R13, RZ, RZ, R29 ;  /* 0x000000ffff0d7224 */ /* 0x000fe400078e001d */
[----:B------:R-:W-:-:S07]  /*1b600*/  IMAD.MOV.U32 R3, RZ, RZ, R14 ;  /* 0x000000ffff037224 */ /* 0x000fce00078e000e */
[----:B------:R-:W-:Y:S05]  /*1b610*/  WARPSYNC.COLLECTIVE R15, `(.L_x_4742) ;  /* 0x000000000f087348 */ /* 0x000fea0003c00000 */
[----:B------:R0:W1:Y:S02]  /*1b620*/  SHFL.IDX P6, R14, R13, R12, R11 ;  /* 0x0000000c0d0e7389 */ /* 0x00006400000c000b */
[----:B01----:R-:W-:Y:S01]  /*1b630*/  ENDCOLLECTIVE ;  /* 0x000000000000791b */ /* 0x003fe20003800000 */
.L_x_4742:
[----:B------:R-:W-:Y:S02]  /*1b640*/  IMAD.MOV.U32 R13, RZ, RZ, R28 ;  /* 0x000000ffff0d7224 */ /* 0x000fe400078e001c */
[----:B------:R-:W-:-:S07]  /*1b650*/  IMAD.MOV.U32 R20, RZ, RZ, R14 ;  /* 0x000000ffff147224 */ /* 0x000fce00078e000e */
[----:B------:R-:W-:Y:S05]  /*1b660*/  WARPSYNC.COLLECTIVE R15, `(.L_x_4743) ;  /* 0x000000000f087348 */ /* 0x000fea0003c00000 */
[----:B------:R0:W1:Y:S02]  /*1b670*/  SHFL.IDX P6, R14, R13, R12, R11 ;  /* 0x0000000c0d0e7389 */ /* 0x00006400000c000b */
[----:B01----:R-:W-:Y:S01]  /*1b680*/  ENDCOLLECTIVE ;  /* 0x000000000000791b */ /* 0x003fe20003800000 */
.L_x_4743:
[----:B------:R-:W-:Y:S05]  /*1b690*/  BRA `(.L_x_4744) ;  /* 0xfffffec800307947 */ /* 0x000fea000383ffff */
.L_x_4539:
[----:B0-----:R0:W1:Y:S02]  /*1b6a0*/  SYNCS.PHASECHK.TRANS64.TRYWAIT P1, [R2+URZ+0x38800], R21 ;  /* 0x03880015020075a7 */ /* 0x001064000802017f */
[----:B-1----:R-:W-:Y:S05]  /*1b6b0*/  @!P1 NANOSLEEP.SYNCS 0x989680 ;  /* 0x009896800000995d */ /* 0x002fea0003900000 */
[----:B------:R-:W1:Y:S02]  /*1b6c0*/  @!P1 SYNCS.PHASECHK.TRANS64 P1, [R2+URZ+0x38800], R21 ;  /* 0x03880015020095a7 */ /* 0x000e64000802007f */
[----:B-1----:R-:W-:Y:S05]  /*1b6d0*/  @!P1 BRA `(.L_x_4539) ;  /* 0xfffffffc00f09947 */ /* 0x002fea000383ffff */
[----:B------:R-:W-:Y:S05]  /*1b6e0*/  BRA `(.L_x_4745) ;  /* 0xfffffecc00147947 */ /* 0x000fea000383ffff */
.L_x_4545:
[----:B0-----:R0:W1:Y:S02]  /*1b6f0*/  SYNCS.PHASECHK.TRANS64.TRYWAIT P1, [R13+URZ+0x38830], R20 ;  /* 0x038830140d0075a7 */ /* 0x001064000802017f */
[----:B-1----:R-:W-:Y:S05]  /*1b700*/  @!P1 NANOSLEEP.SYNCS 0x989680 ;  /* 0x009896800000995d */ /* 0x002fea0003900000 */
[----:B------:R-:W1:Y:S02]  /*1b710*/  @!P1 SYNCS.PHASECHK.TRANS64 P1, [R13+URZ+0x38830], R20 ;  /* 0x038830140d0095a7 */ /* 0x000e64000802007f */
[----:B-1----:R-:W-:Y:S05]  /*1b720*/  @!P1 BRA `(.L_x_4545) ;  /* 0xfffffffc00f09947 */ /* 0x002fea000383ffff */
[----:B------:R-:W-:Y:S05]  /*1b730*/  BRA `(.L_x_4544) ;  /* 0xfffffed8003c7947 */ /* 0x000fea000383ffff */
.L_x_4547:
[----:B-1----:R1:W2:Y:S02]  /*1b740*/  SYNCS.PHASECHK.TRANS64.TRYWAIT P1, [R2+URZ+0x38810], R3 ;  /* 0x03881003020075a7 */ /* 0x0022a4000802017f */
[----:B--2---:R-:W-:Y:S05]  /*1b750*/  @!P1 NANOSLEEP.SYNCS 0x989680 ;  /* 0x009896800000995d */ /* 0x004fea0003900000 */
[----:B------:R-:W2:Y:S02]  /*1b760*/  @!P1 SYNCS.PHASECHK.TRANS64 P1, [R2+URZ+0x38810], R3 ;  /* 0x03881003020095a7 */ /* 0x000ea4000802007f */
[----:B--2---:R-:W-:Y:S05]  /*1b770*/  @!P1 BRA `(.L_x_4547) ;  /* 0xfffffffc00f09947 */ /* 0x004fea000383ffff */
[----:B------:R-:W-:Y:S05]  /*1b780*/  BRA `(.L_x_4746) ;  /* 0xfffffed800ec7947 */ /* 0x000fea000383ffff */
.L_x_4551:
[----:B-1----:R1:W3:Y:S02]  /*1b790*/  SYNCS.PHASECHK.TRANS64.TRYWAIT P1, [R13+URZ+0x38850], R20 ;  /* 0x038850140d0075a7 */ /* 0x0022e4000802017f */
[----:B---3--:R-:W-:Y:S05]  /*1b7a0*/  @!P1 NANOSLEEP.SYNCS 0x989680 ;  /* 0x009896800000995d */ /* 0x008fea0003900000 */
[----:B------:R-:W3:Y:S02]  /*1b7b0*/  @!P1 SYNCS.PHASECHK.TRANS64 P1, [R13+URZ+0x38850], R20 ;  /* 0x038850140d0095a7 */ /* 0x000ee4000802007f */
[----:B---3--:R-:W-:Y:S05]  /*1b7c0*/  @!P1 BRA `(.L_x_4551) ;  /* 0xfffffffc00f09947 */ /* 0x008fea000383ffff */
[----:B------:R-:W-:Y:S05]  /*1b7d0*/  BRA `(.L_x_4550) ;  /* 0xfffffedc00187947 */ /* 0x000fea000383ffff */
.L_x_4560:
[----:B-1----:R1:W2:Y:S02]  /*1b7e0*/  SYNCS.PHASECHK.TRANS64.TRYWAIT P2, [R14+URZ+0x38830], R3 ;  /* 0x038830030e0075a7 */ /* 0x0022a4000804017f */
[----:B--2---:R-:W-:Y:S05]  /*1b7f0*/  @!P2 NANOSLEEP.SYNCS 0x989680 ;  /* 0x009896800000a95d */ /* 0x004fea0003900000 */
[----:B------:R-:W2:Y:S02]  /*1b800*/  @!P2 SYNCS.PHASECHK.TRANS64 P2, [R14+URZ+0x38830], R3 ;  /* 0x038830030e00a5a7 */ /* 0x000ea4000804007f */
[----:B--2---:R-:W-:Y:S05]  /*1b810*/  @!P2 BRA `(.L_x_4560) ;  /* 0xfffffffc00f0a947 */ /* 0x004fea000383ffff */
[----:B------:R-:W-:Y:S05]  /*1b820*/  BRA `(.L_x_4559) ;  /* 0xffffff0400c07947 */ /* 0x000fea000383ffff */
.L_x_4565:
[----:B---3--:R3:W4:Y:S02]  /*1b830*/  SYNCS.PHASECHK.TRANS64.TRYWAIT P2, [R14+URZ+0x38850], R3 ;  /* 0x038850030e0075a7 */ /* 0x008724000804017f */
[----:B----4-:R-:W-:Y:S05]  /*1b840*/  @!P2 NANOSLEEP.SYNCS 0x989680 ;  /* 0x009896800000a95d */ /* 0x010fea0003900000 */
[----:B------:R-:W4:Y:S02]  /*1b850*/  @!P2 SYNCS.PHASECHK.TRANS64 P2, [R14+URZ+0x38850], R3 ;  /* 0x038850030e00a5a7 */ /* 0x000f24000804007f */
[----:B----4-:R-:W-:Y:S05]  /*1b860*/  @!P2 BRA `(.L_x_4565) ;  /* 0xfffffffc00f0a947 */ /* 0x010fea000383ffff */
[----:B------:R-:W-:Y:S05]  /*1b870*/  BRA `(.L_x_4564) ;  /* 0xffffff0800647947 */ /* 0x000fea000383ffff */
.L_x_4597:
[----:B0-----:R-:W0:Y:S01]  /*1b880*/  S2R R8, SR_TID.X ;  /* 0x0000000000087919 */ /* 0x001e220000002100 */
[----:B------:R-:W-:Y:S01]  /*1b890*/  BSSY B1, `(.L_x_4747) ;  /* 0x000000a000017945 */ /* 0x000fe20003800000 */
[----:B------:R-:W-:Y:S02]  /*1b8a0*/  IMAD.MOV.U32 R12, RZ, RZ, RZ ;  /* 0x000000ffff0c7224 */ /* 0x000fe400078e00ff */
        /* <DEDUP_REMOVED lines=8> */
.L_x_4748:
[----:B------:R-:W-:Y:S05]  /*1b930*/  BSYNC B1 ;  /* 0x0000000000017941 */ /* 0x000fea0003800000 */
.L_x_4747:
[----:B------:R-:W-:Y:S05]  /*1b940*/  BRA `(.L_x_4749) ;  /* 0xffffff8400c07947 */ /* 0x000fea000383ffff */
.L_x_4599:
[----:B------:R-:W-:Y:S01]  /*1b950*/  BSSY B1, `(.L_x_4750) ;  /* 0x0000006000017945 */ /* 0x000fe20003800000 */
[----:B------:R-:W-:-:S07]  /*1b960*/  IMAD.MOV.U32 R15, RZ, RZ, -0x1 ;  /* 0xffffffffff0f7424 */ /* 0x000fce00078e00ff */
[----:B01----:R-:W-:Y:S05]  /*1b970*/  WARPSYNC.COLLECTIVE R15, `(.L_x_4751) ;  /* 0x000000000f0c7348 */ /* 0x003fea0003c00000 */
[----:B------:R-:W-:Y:S02]  /*1b980*/  ELECT P6, UR62, PT ;  /* 0x00000000003e782f */ /* 0x000fe400038c0000 */
[----:B------:R-:W-:Y:S01]  /*1b990*/  MOV R14, UR62 ;  /* 0x0000003e000e7c02 */ /* 0x000fe20008000f00 */
[----:B01----:R-:W-:Y:S10]  /*1b9a0*/  ENDCOLLECTIVE ;  /* 0x000000000000791b */ /* 0x003ff40003800000 */
.L_x_4751:
[----:B------:R-:W-:Y:S05]  /*1b9b0*/  BSYNC B1 ;  /* 0x0000000000017941 */ /* 0x000fea0003800000 */
.L_x_4750:
[----:B------:R-:W-:Y:S05]  /*1b9c0*/  BRA `(.L_x_4598) ;  /* 0xffffff8400b87947 */ /* 0x000fea000383ffff */
.L_x_4601:
[----:B-1----:R1:W2:Y:S02]  /*1b9d0*/  SYNCS.PHASECHK.TRANS64.TRYWAIT P0, [R23+URZ+0x38820], R3 ;  /* 0x03882003170075a7 */ /* 0x0022a4000800017f */
[----:B--2---:R-:W-:Y:S05]  /*1b9e0*/  @!P0 NANOSLEEP.SYNCS 0x989680 ;  /* 0x009896800000895d */ /* 0x004fea0003900000 */
[----:B------:R-:W2:Y:S02]  /*1b9f0*/  @!P0 SYNCS.PHASECHK.TRANS64 P0, [R23+URZ+0x38820], R3 ;  /* 0x03882003170085a7 */ /* 0x000ea4000800007f */
[----:B--2---:R-:W-:Y:S05]  /*1ba00*/  @!P0 BRA `(.L_x_4601) ;  /* 0xfffffffc00f08947 */ /* 0x004fea000383ffff */
[----:B------:R-:W-:Y:S05]  /*1ba10*/  BRA `(.L_x_4752) ;  /* 0xffffff8400c87947 */ /* 0x000fea000383ffff */
.L_x_4605:
[----:B-1----:R1:W2:Y:S02]  /*1ba20*/  SYNCS.PHASECHK.TRANS64.TRYWAIT P0, [R3+URZ+0x388a0], R6 ;  /* 0x0388a006030075a7 */ /* 0x0022a4000800017f */
[----:B--2---:R-:W-:Y:S05]  /*1ba30*/  @!P0 NANOSLEEP.SYNCS 0x989680 ;  /* 0x009896800000895d */ /* 0x004fea0003900000 */
[----:B------:R-:W2:Y:S02]  /*1ba40*/  @!P0 SYNCS.PHASECHK.TRANS64 P0, [R3+URZ+0x388a0], R6 ;  /* 0x0388a006030085a7 */ /* 0x000ea4000800007f */
[----:B--2---:R-:W-:Y:S05]  /*1ba50*/  @!P0 BRA `(.L_x_4605) ;  /* 0xfffffffc00f08947 */ /* 0x004fea000383ffff */
[----:B------:R-:W-:Y:S05]  /*1ba60*/  BRA `(.L_x_4753) ;  /* 0xffffff8400e07947 */ /* 0x000fea000383ffff */
.L_x_4610:
[----:B0-----:R0:W2:Y:S02]  /*1ba70*/  SYNCS.PHASECHK.TRANS64.TRYWAIT P0, [R3+URZ+0x388c0], R6 ;  /* 0x0388c006030075a7 */ /* 0x0010a4000800017f */
[----:B--2---:R-:W-:Y:S05]  /*1ba80*/  @!P0 NANOSLEEP.SYNCS 0x989680 ;  /* 0x009896800000895d */ /* 0x004fea0003900000 */
[----:B------:R-:W2:Y:S02]  /*1ba90*/  @!P0 SYNCS.PHASECHK.TRANS64 P0, [R3+URZ+0x388c0], R6 ;  /* 0x0388c006030085a7 */ /* 0x000ea4000800007f */
[----:B--2---:R-:W-:Y:S05]  /*1baa0*/  @!P0 BRA `(.L_x_4610) ;  /* 0xfffffffc00f08947 */ /* 0x004fea000383ffff */
[----:B------:R-:W-:Y:S05]  /*1bab0*/  BRA `(.L_x_4754) ;  /* 0xffffff88005c7947 */ /* 0x000fea000383ffff */
.L_x_4624:
[----:B-1----:R1:W2:Y:S02]  /*1bac0*/  SYNCS.PHASECHK.TRANS64.TRYWAIT P1, [R6+URZ+0x388a0], R2 ;  /* 0x0388a002060075a7 */ /* 0x0022a4000802017f */
[----:B--2---:R-:W-:Y:S05]  /*1bad0*/  @!P1 NANOSLEEP.SYNCS 0x989680 ;  /* 0x009896800000995d */ /* 0x004fea0003900000 */
[----:B------:R-:W2:Y:S02]  /*1bae0*/  @!P1 SYNCS.PHASECHK.TRANS64 P1, [R6+URZ+0x388a0], R2 ;  /* 0x0388a002060095a7 */ /* 0x000ea4000802007f */
[----:B--2---:R-:W-:Y:S05]  /*1baf0*/  @!P1 BRA `(.L_x_4624) ;  /* 0xfffffffc00f09947 */ /* 0x004fea000383ffff */
[----:B------:R-:W-:Y:S05]  /*1bb00*/  BRA `(.L_x_4755) ;  /* 0xffffff9000c07947 */ /* 0x000fea000383ffff */
.L_x_4629:
[----:B0-----:R0:W2:Y:S02]  /*1bb10*/  SYNCS.PHASECHK.TRANS64.TRYWAIT P1, [R6+URZ+0x388c0], R2 ;  /* 0x0388c002060075a7 */ /* 0x0010a4000802017f */
[----:B--2---:R-:W-:Y:S05]  /*1bb20*/  @!P1 NANOSLEEP.SYNCS 0x989680 ;  /* 0x009896800000995d */ /* 0x004fea0003900000 */
[----:B------:R-:W2:Y:S02]  /*1bb30*/  @!P1 SYNCS.PHASECHK.TRANS64 P1, [R6+URZ+0x388c0], R2 ;  /* 0x0388c002060095a7 */ /* 0x000ea4000802007f */
[----:B--2---:R-:W-:Y:S05]  /*1bb40*/  @!P1 BRA `(.L_x_4629) ;  /* 0xfffffffc00f09947 */ /* 0x004fea000383ffff */
[----:B------:R-:W-:Y:S05]  /*1bb50*/  BRA `(.L_x_4756) ;  /* 0xffffff9400387947 */ /* 0x000fea000383ffff */
.L_x_4649:
[----:B------:R-:W0:Y:S01]  /*1bb60*/  S2R R11, SR_TID.X ;  /* 0x00000000000b7919 */ /* 0x000e220000002100 */
[----:B------:R-:W-:Y:S01]  /*1bb70*/  BSSY B0, `(.L_x_4757) ;  /* 0x000000a000007945 */ /* 0x000fe20003800000 */
[----:B------:R-:W-:Y:S01]  /*1bb80*/  IMAD.MOV.U32 R12, RZ, RZ, RZ ;  /* 0x000000ffff0c7224 */ /* 0x000fe200078e00ff */
[----:B------:R-:W-:Y:S02]  /*1bb90*/  MOV R15, 0xffffffff ;  /* 0xffffffff000f7802 */ /* 0x000fe40000000f00 */
[----:B0-----:R-:W-:-:S04]  /*1bba0*/  SHF.R.U32.HI R11, RZ, 0x5, R11 ;  /* 0x00000005ff0b7819 */ /* 0x001fc8000001160b */
[----:B------:R-:W-:-:S05]  /*1bbb0*/  LOP3.LUT R11, R11, 0x3, RZ, 0xc0, !PT ;  /* 0x000000030b0b7812 */ /* 0x000fca00078ec0ff */
[----:B------:R-:W-:Y:S02]  /*1bbc0*/  IMAD.MOV.U32 R13, RZ, RZ, R11 ;  /* 0x000000ffff0d7224 */ /* 0x000fe400078e000b */
[----:B------:R-:W-:-:S07]  /*1bbd0*/  IMAD.MOV.U32 R11, RZ, RZ, 0x1f ;  /* 0x0000001fff0b7424 */ /* 0x000fce00078e00ff */
[----:B------:R-:W-:Y:S05]  /*1bbe0*/  WARPSYNC.COLLECTIVE R15, `(.L_x_4758) ;  /* 0x000000000f087348 */ /* 0x000fea0003c00000 */
[----:B------:R0:W1:Y:S02]  /*1bbf0*/  SHFL.IDX P6, R14, R13, R12, R11 ;  /* 0x0000000c0d0e7389 */ /* 0x00006400000c000b */
[----:B01----:R-:W-:Y:S01]  /*1bc00*/  ENDCOLLECTIVE ;  /* 0x000000000000791b */ /* 0x003fe20003800000 */
.L_x_4758:
[----:B------:R-:W-:Y:S05]  /*1bc10*/  BSYNC B0 ;  /* 0x0000000000007941 */ /* 0x000fea0003800000 */
.L_x_4757:
[----:B------:R-:W-:Y:S05]  /*1bc20*/  BRA `(.L_x_4759) ;  /* 0xffffffa800307947 */ /* 0x000fea000383ffff */
.L_x_4652:
[----:B0-----:R0:W1:Y:S02]  /*1bc30*/  SYNCS.PHASECHK.TRANS64.TRYWAIT P0, [R27+URZ+0x38840], R0 ;  /* 0x038840001b0075a7 */ /* 0x001064000800017f */
[----:B-1----:R-:W-:Y:S05]  /*1bc40*/  @!P0 NANOSLEEP.SYNCS 0x989680 ;  /* 0x009896800000895d */ /* 0x002fea0003900000 */
[----:B------:R-:W1:Y:S02]  /*1bc50*/  @!P0 SYNCS.PHASECHK.TRANS64 P0, [R27+URZ+0x38840], R0 ;  /* 0x038840001b0085a7 */ /* 0x000e64000800007f */
[----:B-1----:R-:W-:Y:S05]  /*1bc60*/  @!P0 BRA `(.L_x_4652) ;  /* 0xfffffffc00f08947 */ /* 0x002fea000383ffff */
[----:B------:R-:W-:Y:S05]  /*1bc70*/  BRA `(.L_x_4760) ;  /* 0xffffffa8005c7947 */ /* 0x000fea000383ffff */
.L_x_4653:
        /* <DEDUP_REMOVED lines=8> */
.L_x_4762:
[----:B------:R-:W-:Y:S05]  /*1bd00*/  BSYNC B0 ;  /* 0x0000000000007941 */ /* 0x000fea0003800000 */
.L_x_4761:
        /* <DEDUP_REMOVED lines=9> */
.L_x_4763:
[----:B------:R-:W-:Y:S02]  /*1bda0*/  IMAD.MOV.U32 R13, RZ, RZ, R4 ;  /* 0x000000ffff0d7224 */ /* 0x000fe400078e0004 */
[----:B------:R-:W-:Y:S02]  /*1bdb0*/  IMAD.MOV.U32 R12, RZ, RZ, 0x1 ;  /* 0x00000001ff0c7424 */ /* 0x000fe400078e00ff */
[----:B------:R-:W-:-:S07]  /*1bdc0*/  IMAD.MOV.U32 R3, RZ, RZ, R14 ;  /* 0x000000ffff037224 */ /* 0x000fce00078e000e */
[----:B------:R-:W-:Y:S05]  /*1bdd0*/  WARPSYNC.COLLECTIVE R15, `(.L_x_4764) ;  /* 0x000000000f087348 */ /* 0x000fea0003c00000 */
[----:B------:R0:W1:Y:S02]  /*1bde0*/  SHFL.IDX P6, R14, R13, R12, R11 ;  /* 0x0000000c0d0e7389 */ /* 0x00006400000c000b */
[----:B01----:R-:W-:Y:S01]  /*1bdf0*/  ENDCOLLECTIVE ;  /* 0x000000000000791b */ /* 0x003fe20003800000 */
.L_x_4764:
        /* <DEDUP_REMOVED lines=15> */
.L_x_4765:
[----:B------:R-:W-:Y:S02]  /*1bef0*/  @P0 IMAD R6, R5, 0x2, R23 ;  /* 0x0000000205060824 */ /* 0x000fe400078e0217 */
[----:B------:R-:W-:Y:S02]  /*1bf00*/  IMAD.MOV.U32 R13, RZ, RZ, R4 ;  /* 0x000000ffff0d7224 */ /* 0x000fe400078e0004 */
[----:B------:R-:W-:Y:S02]  /*1bf10*/  IMAD.MOV.U32 R12, RZ, RZ, 0x2 ;  /* 0x00000002ff0c7424 */ /* 0x000fe400078e00ff */
[----:B------:R-:W-:-:S07]  /*1bf20*/  IMAD.MOV.U32 R3, RZ, RZ, R14 ;  /* 0x000000ffff037224 */ /* 0x000fce00078e000e */
[----:B------:R-:W-:Y:S05]  /*1bf30*/  WARPSYNC.COLLECTIVE R15, `(.L_x_4766) ;  /* 0x000000000f087348 */ /* 0x000fea0003c00000 */
[----:B------:R0:W1:Y:S02]  /*1bf40*/  SHFL.IDX P6, R14, R13, R12, R11 ;  /* 0x0000000c0d0e7389 */ /* 0x00006400000c000b */
[----:B01----:R-:W-:Y:S01]  /*1bf50*/  ENDCOLLECTIVE ;  /* 0x000000000000791b */ /* 0x003fe20003800000 */
.L_x_4766:
        /* <DEDUP_REMOVED lines=15> */
.L_x_4767:
[----:B------:R-:W-:Y:S01]  /*1c050*/  @P0 IMAD R6, R5, 0x2, R23 ;  /* 0x0000000205060824 */ /* 0x000fe200078e0217 */
[----:B------:R-:W-:Y:S01]  /*1c060*/  MOV R13, R4 ;  /* 0x00000004000d7202 */ /* 0x000fe20000000f00 */
[----:B------:R-:W-:Y:S02]  /*1c070*/  IMAD.MOV.U32 R12, RZ, RZ, 0x3 ;  /* 0x00000003ff0c7424 */ /* 0x000fe400078e00ff */
[----:B------:R-:W-:-:S07]  /*1c080*/  IMAD.MOV.U32 R3, RZ, RZ, R14 ;  /* 0x000000ffff037224 */ /* 0x000fce00078e000e */
[----:B------:R-:W-:Y:S05]  /*1c090*/  WARPSYNC.COLLECTIVE R15, `(.L_x_4768) ;  /* 0x000000000f087348 */ /* 0x000fea0003c00000 */
[----:B------:R0:W1:Y:S02]  /*1c0a0*/  SHFL.IDX P6, R14, R13, R12, R11 ;  /* 0x0000000c0d0e7389 */ /* 0x00006400000c000b */
[----:B01----:R-:W-:Y:S01]  /*1c0b0*/  ENDCOLLECTIVE ;  /* 0x000000000000791b */ /* 0x003fe20003800000 */
.L_x_4768:
        /* <DEDUP_REMOVED lines=10> */
.L_x_4769:
[----:B------:R-:W-:Y:S01]  /*1c160*/  @!PT LDS RZ, [RZ] ;  /* 0x00000000fffff984 */ /* 0x000fe20000000800 */
[----:B------:R-:W-:Y:S01]  /*1c170*/  @!PT LDS RZ, [RZ] ;  /* 0x00000000fffff984 */ /* 0x000fe20000000800 */
[----:B------:R-:W-:Y:S01]  /*1c180*/  @!PT LDS RZ, [RZ] ;  /* 0x00000000fffff984 */ /* 0x000fe20000000800 */
[----:B------:R1:W-:Y:S01]  /*1c190*/  @P0 LDGSTS.E.BYPASS.LTC128B.128 [R6+0x23400], desc[UR40][R2.64], !P2 ;  /* 0x2340000002060fae */ /* 0x0003e2000d101d68 */
[----:B------:R-:W-:Y:S01]  /*1c1a0*/  IMAD.MOV.U32 R0, RZ, RZ, R14 ;  /* 0x000000ffff007224 */ /* 0x000fe200078e000e */
[----:B------:R-:W-:Y:S06]  /*1c1b0*/  BRA `(.L_x_4770) ;  /* 0xffffffa800247947 */ /* 0x000fec000383ffff */
.L_x_4658:
        /* <DEDUP_REMOVED lines=9> */
.L_x_4771:
[C---:B------:R-:W-:Y:S01]  /*1c250*/  VIADD R10, R17.reuse, 0x10 ;  /* 0x00000010110a7836 */ /* 0x040fe20000000000 */
[C---:B------:R-:W-:Y:S01]  /*1c260*/  ISETP.GE.AND P0, PT, R17.reuse, R2, PT ;  /* 0x000000021100720c */ /* 0x040fe20003f06270 */
[----:B------:R-:W-:-:S03]  /*1c270*/  VIADD R8, R17, 0x20 ;  /* 0x0000002011087836 */ /* 0x000fc60000000000 */
[----:B------:R0:W-:Y:S04]  /*1c280*/  STL [R1+0x20], R10 ;  /* 0x0000200a01007387 */ /* 0x0001e80000100800 */
[----:B------:R0:W-:Y:S01]  /*1c290*/  STL [R1+0x24], R8 ;  /* 0x0000240801007387 */ /* 0x0001e20000100800 */
[----:B------:R-:W-:Y:S02]  /*1c2a0*/  IMAD.MOV.U32 R13, RZ, RZ, R0 ;  /* 0x000000ffff0d7224 */ /* 0x000fe400078e0000 */
[----:B------:R-:W-:-:S07]  /*1c2b0*/  IMAD.MOV.U32 R5, RZ, RZ, R14 ;  /* 0x000000ffff057224 */ /* 0x000fce00078e000e */
[----:B0-----:R-:W-:Y:S05]  /*1c2c0*/  WARPSYNC.COLLECTIVE R15, `(.L_x_4772) ;  /* 0x000000000f087348 */ /* 0x001fea0003c00000 */
[----:B------:R1:W2:Y:S02]  /*1c2d0*/  SHFL.IDX P6, R14, R13, R12, R11 ;  /* 0x0000000c0d0e7389 */ /* 0x0002a400000c000b */
[----:B012---:R-:W-:Y:S01]  /*1c2e0*/  ENDCOLLECTIVE ;  /* 0x000000000000791b */ /* 0x007fe20003800000 */
.L_x_4772:
[----:B------:R-:W-:Y:S02]  /*1c2f0*/  IMAD.MOV.U32 R13, RZ, RZ, R3 ;  /* 0x000000ffff0d7224 */ /* 0x000fe400078e0003 */
[----:B------:R-:W-:Y:S02]  /*1c300*/  IMAD.MOV.U32 R12, RZ, RZ, 0x1 ;  /* 0x00000001ff0c7424 */ /* 0x000fe400078e00ff */
[----:B------:R-:W-:-:S07]  /*1c310*/  IMAD.MOV.U32 R4, RZ, RZ, R14 ;  /* 0x000000ffff047224 */ /* 0x000fce00078e000e */
[----:B------:R-:W-:Y:S05]  /*1c320*/  WARPSYNC.COLLECTIVE R15, `(.L_x_4773) ;  /* 0x000000000f087348 */ /* 0x000fea0003c00000 */
[----:B------:R0:W1:Y:S02]  /*1c330*/  SHFL.IDX P6, R14, R13, R12, R11 ;  /* 0x0000000c0d0e7389 */ /* 0x00006400000c000b */
[----:B01----:R-:W-:Y:S01]  /*1c340*/  ENDCOLLECTIVE ;  /* 0x000000000000791b */ /* 0x003fe20003800000 */
.L_x_4773:
[----:B------:R-:W-:-:S05]  /*1c350*/  @!P0 LEA R4, P2, R7, R4, 0x1 ;  /* 0x0000000407048211 */ /* 0x000fca00078408ff */
[----:B------:R-:W-:-:S05]  /*1c360*/  @!P0 IMAD.X R5, RZ, RZ, R5, P2 ;  /* 0x000000ffff058224 */ /* 0x000fca00010e0605 */
[----:B------:R-:W-:Y:S01]  /*1c370*/  @!PT LDS RZ, [RZ] ;  /* 0x00000000fffff984 */ /* 0x000fe20000000800 */
[----:B------:R-:W-:Y:S01]  /*1c380*/  @!PT LDS RZ, [RZ] ;  /* 0x00000000fffff984 */ /* 0x000fe20000000800 */
[----:B------:R-:W-:Y:S01]  /*1c390*/  @!PT LDS RZ, [RZ] ;  /* 0x00000000fffff984 */ /* 0x000fe20000000800 */
[----:B------:R0:W-:Y:S01]  /*1c3a0*/  @!P0 LDGSTS.E.BYPASS.LTC128B.128 [R26+0x20400], desc[UR40][R4.64], !P1 ;  /* 0x20400000041a8fae */ /* 0x0001e2000c901d68 */
[----:B------:R-:W-:Y:S01]  /*1c3b0*/  IMAD.MOV.U32 R13, RZ, RZ, R0 ;  /* 0x000000ffff0d7224 */ /* 0x000fe200078e0000 */
[----:B------:R-:W-:Y:S01]  /*1c3c0*/  ISETP.GE.AND P0, PT, R10, R2, PT ;  /* 0x000000020a00720c */ /* 0x000fe20003f06270 */
[----:B0-----:R-:W-:-:S12]  /*1c3d0*/  IMAD.MOV.U32 R4, RZ, RZ, R14 ;  /* 0x000000ffff047224 */ /* 0x001fd800078e000e */
[----:B------:R-:W-:Y:S05]  /*1c3e0*/  WARPSYNC.COLLECTIVE R15, `(.L_x_4774) ;  /* 0x000000000f087348 */ /* 0x000fea0003c00000 */
[----:B------:R0:W1:Y:S02]  /*1c3f0*/  SHFL.IDX P6, R14, R13, R12, R11 ;  /* 0x0000000c0d0e7389 */ /* 0x00006400000c000b */
[----:B01----:R-:W-:Y:S01]  /*1c400*/  ENDCOLLECTIVE ;  /* 0x000000000000791b */ /* 0x003fe20003800000 */
.L_x_4774:
[----:B------:R-:W-:Y:S02]  /*1c410*/  IMAD.MOV.U32 R13, RZ, RZ, R3 ;  /* 0x000000ffff0d7224 */ /* 0x000fe400078e0003 */
[----:B------:R-:W-:Y:S02]  /*1c420*/  IMAD.MOV.U32 R12, RZ, RZ, 0x2 ;  /* 0x00000002ff0c7424 */ /* 0x000fe400078e00ff */
[----:B------:R-:W-:-:S07]  /*1c430*/  IMAD.MOV.U32 R5, RZ, RZ, R14 ;  /* 0x000000ffff057224 */ /* 0x000fce00078e000e */
[----:B------:R-:W-:Y:S05]  /*1c440*/  WARPSYNC.COLLECTIVE R15, `(.L_x_4775) ;  /* 0x000000000f087348 */ /* 0x000fea0003c00000 */
[----:B------:R0:W1:Y:S02]  /*1c450*/  SHFL.IDX P6, R14, R13, R12, R11 ;  /* 0x0000000c0d0e7389 */ /* 0x00006400000c000b */
[----:B01----:R-:W-:Y:S01]  /*1c460*/  ENDCOLLECTIVE ;  /* 0x000000000000791b */ /* 0x003fe20003800000 */
.L_x_4775:
        /* <DEDUP_REMOVED lines=10> */
.L_x_4776:
[----:B------:R-:W-:Y:S01]  /*1c510*/  @!PT LDS RZ, [RZ] ;  /* 0x00000000fffff984 */ /* 0x000fe20000000800 */
[----:B------:R-:W-:Y:S01]  /*1c520*/  @!PT LDS RZ, [RZ] ;  /* 0x00000000fffff984 */ /* 0x000fe20000000800 */
[----:B------:R-:W-:Y:S01]  /*1c530*/  @!PT LDS RZ, [RZ] ;  /* 0x00000000fffff984 */ /* 0x000fe20000000800 */
[----:B------:R0:W-:Y:S01]  /*1c540*/  @!P0 LDGSTS.E.BYPASS.LTC128B.128 [R26+0x20c00], desc[UR40][R4.64], !P1 ;  /* 0x20c00000041a8fae */ /* 0x0001e2000c901d68 */
[----:B------:R-:W-:Y:S01]  /*1c550*/  ISETP.GE.AND P0, PT, R8, R2, PT ;  /* 0x000000020800720c */ /* 0x000fe20003f06270 */
[----:B------:R-:W-:Y:S02]  /*1c560*/  IMAD.MOV.U32 R13, RZ, RZ, R3 ;  /* 0x000000ffff0d7224 */ /* 0x000fe400078e0003 */
[----:B------:R-:W-:Y:S02]  /*1c570*/  IMAD.MOV.U32 R12, RZ, RZ, 0x3 ;  /* 0x00000003ff0c7424 */ /* 0x000fe400078e00ff */
[----:B0-----:R-:W-:-:S08]  /*1c580*/  IMAD.MOV.U32 R4, RZ, RZ, R14 ;  /* 0x000000ffff047224 */ /* 0x001fd000078e000e */
[----:B------:R-:W-:Y:S05]  /*1c590*/  WARPSYNC.COLLECTIVE R15, `(.L_x_4777) ;  /* 0x000000000f087348 */ /* 0x000fea0003c00000 */
[----:B------:R0:W1:Y:S02]  /*1c5a0*/  SHFL.IDX P6, R14, R13, R12, R11 ;  /* 0x0000000c0d0e7389 */ /* 0x00006400000c000b */
[----:B01----:R-:W-:Y:S01]  /*1c5b0*/  ENDCOLLECTIVE ;  /* 0x000000000000791b */ /* 0x003fe20003800000 */
.L_x_4777:
[----:B------:R-:W-:-:S04]  /*1c5c0*/  @!P0 LEA R5, P2, R7, R4, 0x1 ;  /* 0x0000000407058211 */ /* 0x000fc800078408ff */
[----:B------:R-:W-:-:S04]  /*1c5d0*/  @!P0 IADD3.X R4, RZ, R6, RZ, P2, !PT ;  /* 0x00000006ff048210 */ /* 0x000fc800017fe4ff */
        /* <DEDUP_REMOVED lines=8> */
[----:B------:R0:W-:Y:S03]  /*1c660*/  @!P0 LDGSTS.E.BYPASS.LTC128B.128 [R26+0x21400], desc[UR40][R4.64], !P1 ;  /* 0x21400000041a8fae */ /* 0x0001e6000c901d68 */
[----:B0-----:R-:W-:Y:S05]  /*1c670*/  WARPSYNC.COLLECTIVE R15, `(.L_x_4778) ;  /* 0x000000000f087348 */ /* 0x001fea0003c00000 */
[----:B------:R1:W2:Y:S02]  /*1c680*/  SHFL.IDX P6, R14, R13, R12, R11 ;  /* 0x0000000c0d0e7389 */ /* 0x0002a400000c000b */
[----:B012---:R-:W-:Y:S01]  /*1c690*/  ENDCOLLECTIVE ;  /* 0x000000000000791b */ /* 0x007fe20003800000 */
.L_x_4778:
[----:B------:R-:W-:Y:S01]  /*1c6a0*/  IMAD.MOV.U32 R0, RZ, RZ, R14 ;  /* 0x000000ffff007224 */ /* 0x000fe200078e000e */
[----:B------:R-:W-:Y:S06]  /*1c6b0*/  BRA `(.L_x_4779) ;  /* 0xffffffac00407947 */ /* 0x000fec000383ffff */
.L_x_4662:
[----:B------:R-:W2:Y:S04]  /*1c6c0*/  LDL.LU R10, [R1+0x1c] ;  /* 0x00001c00010a7983 */ /* 0x000ea80000300800 */
[----:B------:R-:W3:Y:S04]  /*1c6d0*/  LDL.LU R9, [R1+0x20] ;  /* 0x0000200001097983 */ /* 0x000ee80000300800 */
[----:B------:R-:W4:Y:S01]  /*1c6e0*/  LDL.LU R8, [R1+0x24] ;  /* 0x0000240001087983 */ /* 0x000f220000300800 */
[----:B------:R-:W-:Y:S01]  /*1c6f0*/  LOP3.LUT R22, R22, 0xffffdfff, RZ, 0xc0, !PT ;  /* 0xffffdfff16167812 */ /* 0x000fe200078ec0ff */
[----:B------:R-:W-:Y:S01]  /*1c700*/  BSSY B0, `(.L_x_4780) ;  /* 0x0000029000007945 */ /* 0x000fe20003800000 */
[----:B------:R-:W-:-:S02]  /*1c710*/  IMAD.MOV.U32 R13, RZ, RZ, R4 ;  /* 0x000000ffff0d7224 */ /* 0x000fc400078e0004 */
[----:B------:R-:W-:Y:S02]  /*1c720*/  IMAD.MOV.U32 R12, RZ, RZ, RZ ;  /* 0x000000ffff0c7224 */ /* 0x000fe400078e00ff */
[----:B------:R-:W-:Y:S02]  /*1c730*/  IMAD.MOV.U32 R11, RZ, RZ, 0x181f ;  /* 0x0000181fff0b7424 */ /* 0x000fe400078e00ff */
[----:B------:R-:W-:Y:S02]  /*1c740*/  IMAD.MOV.U32 R15, RZ, RZ, -0x1 ;  /* 0xffffffffff0f7424 */ /* 0x000fe400078e00ff */
[----:B--2---:R-:W-:-:S05]  /*1c750*/  IMAD R6, R10, R6, RZ ;  /* 0x000000060a067224 */ /* 0x004fca00078e02ff */
[-C--:B------:R-:W-:Y:S02]  /*1c760*/  ISETP.GE.AND P2, PT, R17, R6.reuse, PT ;  /* 0x000000061100720c */ /* 0x080fe40003f46270 */
[-C--:B---3--:R-:W-:Y:S02]  /*1c770*/  ISETP.GE.AND P1, PT, R9, R6.reuse, PT ;  /* 0x000000060900720c */ /* 0x088fe40003f26270 */
[----:B----4-:R-:W-:-:S09]  /*1c780*/  ISETP.GE.AND P0, PT, R8, R6, PT ;  /* 0x000000060800720c */ /* 0x010fd20003f06270 */
[C---:B------:R-:W-:Y:S02]  /*1c790*/  @!P2 LOP3.LUT R2, R0.reuse, 0x40, RZ, 0xc0, !PT ;  /* 0x000000400002a812 */ /* 0x040fe400078ec0ff */
[----:B------:R-:W-:Y:S02]  /*1c7a0*/  @!P1 LOP3.LUT R3, R0, 0x40, RZ, 0xc0, !PT ;  /* 0x0000004000039812 */ /* 0x000fe400078ec0ff */
[----:B------:R-:W-:Y:S02]  /*1c7b0*/  @!P2 SHF.R.U32.HI R2, RZ, 0x2, R2 ;  /* 0x00000002ff02a819 */ /* 0x000fe40000011602 */
[----:B------:R-:W-:Y:S02]  /*1c7c0*/  @!P1 SHF.R.U32.HI R3, RZ, 0x2, R3 ;  /* 0x00000002ff039819 */ /* 0x000fe40000011603 */
[----:B------:R-:W-:Y:S02]  /*1c7d0*/  @!P2 ISETP.NE.U32.AND P6, PT, R2, RZ, PT ;  /* 0x000000ff0200a20c */ /* 0x000fe40003fc5070 */
[----:B------:R-:W-:-:S02]  /*1c7e0*/  @!P2 LOP3.LUT R2, R7, 0x80, RZ, 0xc0, !PT ;  /* 0x000000800702a812 */ /* 0x000fc400078ec0ff */
[----:B------:R-:W-:Y:S02]  /*1c7f0*/  @!P0 LOP3.LUT R8, R0, 0x40, RZ, 0xc0, !PT ;  /* 0x0000004000088812 */ /* 0x000fe400078ec0ff */
[----:B------:R-:W-:Y:S02]  /*1c800*/  @!P2 SHF.R.U32.HI R2, RZ, 0x3, R2 ;  /* 0x00000003ff02a819 */ /* 0x000fe40000011602 */
[----:B------:R-:W-:-:S05]  /*1c810*/  @!P0 SHF.R.U32.HI R8, RZ, 0x2, R8 ;  /* 0x00000002ff088819 */ /* 0x000fca0000011608 */
[----:B------:R-:W-:Y:S02]  /*1c820*/  @P6 LOP3.LUT R22, R22, 0x2000, RZ, 0xfc, !PT ;  /* 0x0000200016166812 */ /* 0x000fe400078efcff */
[----:B------:R-:W-:Y:S02]  /*1c830*/  @!P2 ISETP.NE.U32.AND P6, PT, R2, RZ, PT ;  /* 0x000000ff0200a20c */ /* 0x000fe40003fc5070 */
[----:B------:R-:W-:Y:S02]  /*1c840*/  LOP3.LUT R22, R22, 0xffffefff, RZ, 0xc0, !PT ;  /* 0xffffefff16167812 */ /* 0x000fe400078ec0ff */
[----:B------:R-:W-:-:S04]  /*1c850*/  @!P1 LOP3.LUT R2, R7, 0x80, RZ, 0xc0, !PT ;  /* 0x0000008007029812 */ /* 0x000fc800078ec0ff */
[----:B------:R-:W-:-:S05]  /*1c860*/  @!P1 SHF.R.U32.HI R2, RZ, 0x3, R2 ;  /* 0x00000003ff029819 */ /* 0x000fca0000011602 */
[----:B------:R-:W-:Y:S02]  /*1c870*/  @P6 LOP3.LUT R22, R22, 0x1000, RZ, 0xfc, !PT ;  /* 0x0000100016166812 */ /* 0x000fe400078efcff */
[----:B------:R-:W-:Y:S02]  /*1c880*/  @!P1 ISETP.NE.U32.AND P6, PT, R3, RZ, PT ;  /* 0x000000ff0300920c */ /* 0x000fe40003fc5070 */
[----:B------:R-:W-:-:S11]  /*1c890*/  LOP3.LUT R22, R22, 0xffff7fff, RZ, 0xc0, !PT ;  /* 0xffff7fff16167812 */ /* 0x000fd600078ec0ff */
[----:B------:R-:W-:Y:S02]  /*1c8a0*/  @P6 LOP3.LUT R22, R22, 0x8000, RZ, 0xfc, !PT ;  /* 0x0000800016166812 */ /* 0x000fe400078efcff */
[----:B------:R-:W-:Y:S02]  /*1c8b0*/  @!P1 ISETP.NE.U32.AND P6, PT, R2, RZ, PT ;  /* 0x000000ff0200920c */ /* 0x000fe40003fc5070 */
[----:B------:R-:W-:-:S11]  /*1c8c0*/  LOP3.LUT R22, R22, 0xffffbfff, RZ, 0xc0, !PT ;  /* 0xffffbfff16167812 */ /* 0x000fd600078ec0ff */
        /* <DEDUP_REMOVED lines=12> */
.L_x_4781:
[----:B------:R-:W-:Y:S05]  /*1c990*/  BSYNC B0 ;  /* 0x0000000000007941 */ /* 0x000fea0003800000 */
.L_x_4780:
        /* <DEDUP_REMOVED lines=11> */
.L_x_4782:
[----:B------:R-:W-:-:S04]  /*1ca50*/  LOP3.LUT R22, R22, 0xfdffffff, RZ, 0xc0, !PT ;  /* 0xfdffffff16167812 */ /* 0x000fc800078ec0ff */
[----:B------:R-:W-:-:S04]  /*1ca60*/  @P3 LOP3.LUT R22, R22, 0x2000000, RZ, 0xfc, !PT ;  /* 0x0200000016163812 */ /* 0x000fc800078efcff */
[C---:B------:R-:W-:Y:S02]  /*1ca70*/  LOP3.LUT P3, RZ, R22.reuse, 0x400, RZ, 0xc0, !PT ;  /* 0x0000040016ff7812 */ /* 0x040fe4000786c0ff */
[----:B------:R-:W-:Y:S01]  /*1ca80*/  LOP3.LUT R22, R22, 0xfeffffff, RZ, 0xc0, !PT ;  /* 0xfeffffff16167812 */ /* 0x000fe200078ec0ff */
[----:B------:R-:W-:-:S03]  /*1ca90*/  IMAD.MOV.U32 R13, RZ, RZ, R4 ;  /* 0x000000ffff0d7224 */ /* 0x000fc600078e0004 */
[----:B------:R-:W-:Y:S01]  /*1caa0*/  @P1 LOP3.LUT R22, R22, 0x1000000, RZ, 0xfc, !PT ;  /* 0x0100000016161812 */ /* 0x000fe200078efcff */
[----:B------:R-:W-:-:S03]  /*1cab0*/  IMAD.MOV.U32 R12, RZ, RZ, 0x1 ;  /* 0x00000001ff0c7424 */ /* 0x000fc600078e00ff */
[C---:B------:R-:W-:Y:S02]  /*1cac0*/  LOP3.LUT P1, RZ, R22.reuse, 0x200, RZ, 0xc0, !PT ;  /* 0x0000020016ff7812 */ /* 0x040fe4000782c0ff */
[----:B------:R-:W-:Y:S01]  /*1cad0*/  LOP3.LUT R22, R22, 0xffdfffff, RZ, 0xc0, !PT ;  /* 0xffdfffff16167812 */ /* 0x000fe200078ec0ff */
[----:B------:R-:W-:-:S03]  /*1cae0*/  IMAD.MOV.U32 R3, RZ, RZ, R14 ;  /* 0x000000ffff037224 */ /* 0x000fc600078e000e */
[----:B------:R-:W-:Y:S02]  /*1caf0*/  @P0 LOP3.LUT R22, R22, 0x200000, RZ, 0xfc, !PT ;  /* 0x0020000016160812 */ /* 0x000fe400078efcff */
[----:B------:R-:W-:Y:S02]  /*1cb00*/  @!P2 LEA R3, P6, R20, R3, 0x1 ;  /* 0x000000031403a211 */ /* 0x000fe400078c08ff */
[----:B------:R-:W-:-:S03]  /*1cb10*/  LOP3.LUT P0, RZ, R22, 0x2000, RZ, 0xc0, !PT ;  /* 0x0000200016ff7812 */ /* 0x000fc6000780c0ff */
        /* <DEDUP_REMOVED lines=9> */
[----:B------:R-:W-:-:S03]  /*1cbb0*/  LOP3.LUT P4, RZ, R22, 0x4000000, RZ, 0xc0, !PT ;  /* 0x0400000016ff7812 */ /* 0x000fc6000788c0ff */
[----:B------:R0:W-:Y:S01]  /*1cbc0*/  @!P2 LDGSTS.E.BYPASS.LTC128B.128 [R26+0x28400], desc[UR40][R2.64+0x80], !P3 ;  /* 0x28400080021aafae */ /* 0x0001e2000d901d68 */
[----:B------:R-:W-:-:S03]  /*1cbd0*/  LOP3.LUT P3, RZ, R22, 0x2000000, RZ, 0xc0, !PT ;  /* 0x0200000016ff7812 */ /* 0x000fc6000786c0ff */
        /* <DEDUP_REMOVED lines=9> */
[----:B------:R0:W-:Y:S04]  /*1cc70*/  @!P2 LDGSTS.E.BYPASS.LTC128B.128 [R26+0x32400], desc[UR40][R2.64+0x300], P0 ;  /* 0x32400300021aafae */ /* 0x0001e80008101d68 */
[----:B------:R0:W-:Y:S04]  /*1cc80*/  @!P2 LDGSTS.E.BYPASS.LTC128B.128 [R26+0x34400], desc[UR40][R2.64+0x380], P6 ;  /* 0x34400380021aafae */ /* 0x0001e8000b101d68 */
[----:B0-----:R-:W-:Y:S05]  /*1cc90*/  WARPSYNC.COLLECTIVE R15, `(.L_x_4783) ;  /* 0x000000000f087348 */ /* 0x001fea0003c00000 */
[----:B------:R1:W2:Y:S02]  /*1cca0*/  SHFL.IDX P6, R14, R13, R12, R11 ;  /* 0x0000000c0d0e7389 */ /* 0x0002a400000c000b */
[----:B012---:R-:W-:Y:S01]  /*1ccb0*/  ENDCOLLECTIVE ;  /* 0x000000000000791b */ /* 0x007fe20003800000 */
.L_x_4783:
[----:B------:R-:W-:-:S04]  /*1ccc0*/  @P5 LOP3.LUT R22, R22, 0x800000, RZ, 0xfc, !PT ;  /* 0x0080000016165812 */ /* 0x000fc800078efcff */
[C---:B------:R-:W-:Y:S02]  /*1ccd0*/  LOP3.LUT P5, RZ, R22.reuse, 0x800, RZ, 0xc0, !PT ;  /* 0x0000080016ff7812 */ /* 0x040fe400078ac0ff */
[----:B------:R-:W-:Y:S01]  /*1cce0*/  LOP3.LUT P0, RZ, R22, 0x8000, RZ, 0xc0, !PT ;  /* 0x0000800016ff7812 */ /* 0x000fe2000780c0ff */
[----:B------:R-:W-:Y:S02]  /*1ccf0*/  IMAD.MOV.U32 R13, RZ, RZ, R5 ;  /* 0x000000ffff0d7224 */ /* 0x000fe400078e0005 */
[----:B------:R-:W-:-:S10]  /*1cd00*/  IMAD.MOV.U32 R2, RZ, RZ, R14 ;  /* 0x000000ffff027224 */ /* 0x000fd400078e000e */
[----:B------:R-:W-:Y:S05]  /*1cd10*/  WARPSYNC.COLLECTIVE R15, `(.L_x_4784) ;  /* 0x000000000f087348 */ /* 0x000fea0003c00000 */
[----:B------:R0:W1:Y:S02]  /*1cd20*/  SHFL.IDX P6, R14, R13, R12, R11 ;  /* 0x0000000c0d0e7389 */ /* 0x00006400000c000b */
[----:B01----:R-:W-:Y:S01]  /*1cd30*/  ENDCOLLECTIVE ;  /* 0x000000000000791b */ /* 0x003fe20003800000 */
.L_x_4784:
[----:B------:R-:W-:Y:S02]  /*1cd40*/  IMAD.MOV.U32 R13, RZ, RZ, R4 ;  /* 0x000000ffff0d7224 */ /* 0x000fe400078e0004 */
[----:B------:R-:W-:Y:S02]  /*1cd50*/  IMAD.MOV.U32 R12, RZ, RZ, 0x2 ;  /* 0x00000002ff0c7424 */ /* 0x000fe400078e00ff */
[----:B------:R-:W-:Y:S01]  /*1cd60*/  IMAD.MOV.U32 R3, RZ, RZ, R14 ;  /* 0x000000ffff037224 */ /* 0x000fe200078e000e */
[----:B------:R-:W-:-:S04]  /*1cd70*/  LOP3.LUT P6, RZ, R22, 0x4000, RZ, 0xc0, !PT ;  /* 0x0000400016ff7812 */ /* 0x000fc800078cc0ff */
[----:B------:R-:W-:-:S05]  /*1cd80*/  @!P1 LEA R3, P2, R20, R3, 0x1 ;  /* 0x0000000314039211 */ /* 0x000fca00078408ff */
[----:B------:R-:W-:Y:S01]  /*1cd90*/  @!P1 IMAD.X R2, RZ, RZ, R2, P2 ;  /* 0x000000ffff029224 */ /* 0x000fe200010e0602 */
[C---:B------:R-:W-:Y:S02]  /*1cda0*/  LOP3.LUT P2, RZ, R22.reuse, 0x10000, RZ, 0xc0, !PT ;  /* 0x0001000016ff7812 */ /* 0x040fe4000784c0ff */
[----:B------:R-:W-:Y:S02]  /*1cdb0*/  LOP3.LUT R22, R22, 0xfff7ffff, RZ, 0xc0, !PT ;  /* 0xfff7ffff16167812 */ /* 0x000fe400078ec0ff */
[----:B------:R-:W-:-:S04]  /*1cdc0*/  @!P1 LOP3.LUT R3, R3, R2, RZ, 0x3c, !PT ;  /* 0x0000000203039212 */ /* 0x000fc800078e3cff */
[----:B------:R-:W-:-:S04]  /*1cdd0*/  @!P1 LOP3.LUT R2, R3, R2, RZ, 0x3c, !PT ;  /* 0x0000000203029212 */ /* 0x000fc800078e3cff */
[----:B------:R-:W-:Y:S02]  /*1cde0*/  @!P1 LOP3.LUT R3, R3, R2, RZ, 0x3c, !PT ;  /* 0x0000000203039212 */ /* 0x000fe400078e3cff */
[----:B------:R-:W-:-:S03]  /*1cdf0*/  @P2 LOP3.LUT R22, R22, 0x80000, RZ, 0xfc, !PT ;  /* 0x0008000016162812 */ /* 0x000fc600078efcff */
[----:B------:R-:W-:Y:S01]  /*1ce00*/  @!PT LDS RZ, [RZ] ;  /* 0x00000000fffff984 */ /* 0x000fe20000000800 */
[----:B------:R-:W-:Y:S01]  /*1ce10*/  @!PT LDS RZ, [RZ] ;  /* 0x00000000fffff984 */ /* 0x000fe20000000800 */
[----:B------:R-:W-:Y:S01]  /*1ce20*/  @!PT LDS RZ, [RZ] ;  /* 0x00000000fffff984 */ /* 0x000fe20000000800 */
[----:B------:R0:W-:Y:S01]  /*1ce30*/  @!P1 LDGSTS.E.BYPASS.LTC128B.128 [R26+0x26c00], desc[UR40][R2.64], !P5 ;  /* 0x26c00000021a9fae */ /* 0x0001e2000e901d68 */
[C---:B------:R-:W-:Y:S02]  /*1ce40*/  LOP3.LUT P2, RZ, R22.reuse, 0x400, RZ, 0xc0, !PT ;  /* 0x0000040016ff7812 */ /* 0x040fe4000784c0ff */
[C---:B------:R-:W-:Y:S02]  /*1ce50*/  LOP3.LUT P5, RZ, R22.reuse, 0x800000, RZ, 0xc0, !PT ;  /* 0x0080000016ff7812 */ /* 0x040fe400078ac0ff */
[----:B------:R-:W-:-:S09]  /*1ce60*/  LOP3.LUT R22, R22, 0xffefffff, RZ, 0xc0, !PT ;  /* 0xffefffff16167812 */ /* 0x000fd200078ec0ff */
[----:B------:R-:W-:Y:S01]  /*1ce70*/  @P2 LOP3.LUT R22, R22, 0x100000, RZ, 0xfc, !PT ;  /* 0x0010000016162812 */ /* 0x000fe200078efcff */
[----:B------:R0:W-:Y:S03]  /*1ce80*/  @!P1 LDGSTS.E.BYPASS.LTC128B.128 [R26+0x28c00], desc[UR40][R2.64+0x80], !P2 ;  /* 0x28c00080021a9fae */ /* 0x0001e6000d101d68 */
[C---:B------:R-:W-:Y:S01]  /*1ce90*/  LOP3.LUT P2, RZ, R22.reuse, 0x800, RZ, 0xc0, !PT ;  /* 0x0000080016ff7812 */ /* 0x040fe2000784c0ff */
[----:B------:R0:W-:Y:S01]  /*1cea0*/  @!P1 LDGSTS.E.BYPASS.LTC128B.128 [R26+0x2ac00], desc[UR40][R2.64+0x100], !P5 ;  /* 0x2ac00100021a9fae */ /* 0x0001e2000e901d68 */
[----:B------:R-:W-:-:S13]  /*1ceb0*/  LOP3.LUT P5, RZ, R22, 0x400000, RZ, 0xc0, !PT ;  /* 0x0040000016ff7812 */ /* 0x000fda00078ac0ff */
[----:B------:R0:W-:Y:S04]  /*1cec0*/  @!P1 LDGSTS.E.BYPASS.LTC128B.128 [R26+0x2cc00], desc[UR40][R2.64+0x180], !P5 ;  /* 0x2cc00180021a9fae */ /* 0x0001e8000e901d68 */
[----:B------:R0:W-:Y:S04]  /*1ced0*/  @!P1 LDGSTS.E.BYPASS.LTC128B.128 [R26+0x2ec00], desc[UR40][R2.64+0x200], !P4 ;  /* 0x2ec00200021a9fae */ /* 0x0001e8000e101d68 */
[----:B------:R0:W-:Y:S04]  /*1cee0*/  @!P1 LDGSTS.E.BYPASS.LTC128B.128 [R26+0x30c00], desc[UR40][R2.64+0x280], !P3 ;  /* 0x30c00280021a9fae */ /* 0x0001e8000d901d68 */
[----:B------:R0:W-:Y:S01]  /*1cef0*/  @!P1 LDGSTS.E.BYPASS.LTC128B.128 [R26+0x32c00], desc[UR40][R2.64+0x300], P0 ;  /* 0x32c00300021a9fae */ /* 0x0001e20008101d68 */
[----:B------:R-:W-:-:S03]  /*1cf00*/  LOP3.LUT P0, RZ, R22, 0x200000, RZ, 0xc0, !PT ;  /* 0x0020000016ff7812 */ /* 0x000fc6000780c0ff */
[----:B------:R0:W-:Y:S10]  /*1cf10*/  @!P1 LDGSTS.E.BYPASS.LTC128B.128 [R26+0x34c00], desc[UR40][R2.64+0x380], P6 ;  /* 0x34c00380021a9fae */ /* 0x0001f4000b101d68 */
[----:B0-----:R-:W-:Y:S05]  /*1cf20*/  WARPSYNC.COLLECTIVE R15, `(.L_x_4785) ;  /* 0x000000000f087348 */ /* 0x001fea0003c00000 */
[----:B------:R1:W2:Y:S02]  /*1cf30*/  SHFL.IDX P6, R14, R13, R12, R11 ;  /* 0x0000000c0d0e7389 */ /* 0x0002a400000c000b */
[----:B012---:R-:W-:Y:S01]  /*1cf40*/  ENDCOLLECTIVE ;  /* 0x000000000000791b */ /* 0x007fe20003800000 */
.L_x_4785:
[----:B------:R-:W-:Y:S02]  /*1cf50*/  IMAD.MOV.U32 R13, RZ, RZ, R5 ;  /* 0x000000ffff0d7224 */ /* 0x000fe400078e0005 */
[----:B------:R-:W-:-:S07]  /*1cf60*/  IMAD.MOV.U32 R8, RZ, RZ, R14 ;  /* 0x000000ffff087224 */ /* 0x000fce00078e000e */
[----:B------:R-:W-:Y:S05]  /*1cf70*/  WARPSYNC.COLLECTIVE R15, `(.L_x_4786) ;  /* 0x000000000f087348 */ /* 0x000fea0003c00000 */
[----:B------:R0:W1:Y:S02]  /*1cf80*/  SHFL.IDX P6, R14, R13, R12, R11 ;  /* 0x0000000c0d0e7389 */ /* 0x00006400000c000b */
[----:B01----:R-:W-:Y:S01]  /*1cf90*/  ENDCOLLECTIVE ;  /* 0x000000000000791b */ /* 0x003fe20003800000 */
.L_x_4786:
[----:B------:R-:W-:Y:S02]  /*1cfa0*/  IMAD.MOV.U32 R13, RZ, RZ, R4 ;  /* 0x000000ffff0d7224 */ /* 0x000fe400078e0004 */
[----:B------:R-:W-:Y:S01]  /*1cfb0*/  IMAD.MOV.U32 R12, RZ, RZ, 0x3 ;  /* 0x00000003ff0c7424 */ /* 0x000fe200078e00ff */
[----:B------:R-:W-:Y:S02]  /*1cfc0*/  @!P0 LEA R9, P1, R20, R14, 0x1 ;  /* 0x0000000e14098211 */ /* 0x000fe400078208ff */
[C---:B------:R-:W-:Y:S02]  /*1cfd0*/  LOP3.LUT P6, RZ, R22.reuse, 0x20000, RZ, 0xc0, !PT ;  /* 0x0002000016ff7812 */ /* 0x040fe400078cc0ff */
[----:B------:R-:W-:Y:S01]  /*1cfe0*/  @!P0 IADD3.X R10, RZ, R8, RZ, P1, !PT ;  /* 0x00000008ff0a8210 */ /* 0x000fe20000ffe4ff */
[----:B------:R-:W-:Y:S01]  /*1cff0*/  @!P0 IMAD.MOV.U32 R2, RZ, RZ, R9 ;  /* 0x000000ffff028224 */ /* 0x000fe200078e0009 */
[----:B------:R-:W-:-:S03]  /*1d000*/  LOP3.LUT P1, RZ, R22, 0x200, RZ, 0xc0, !PT ;  /* 0x0000020016ff7812 */ /* 0x000fc6000782c0ff */
[----:B------:R-:W-:-:S05]  /*1d010*/  @!P0 IMAD.MOV.U32 R3, RZ, RZ, R10 ;  /* 0x000000ffff038224 */ /* 0x000fca00078e000a */
[----:B------:R-:W-:Y:S01]  /*1d020*/  @!PT LDS RZ, [RZ] ;  /* 0x00000000fffff984 */ /* 0x000fe20000000800 */
[----:B------:R-:W-:Y:S01]  /*1d030*/  @!PT LDS RZ, [RZ] ;  /* 0x00000000fffff984 */ /* 0x000fe20000000800 */
[----:B------:R-:W-:Y:S01]  /*1d040*/  @!PT LDS RZ, [RZ] ;  /* 0x00000000fffff984 */ /* 0x000fe20000000800 */
[----:B------:R0:W-:Y:S01]  /*1d050*/  @!P0 LDGSTS.E.BYPASS.LTC128B.128 [R26+0x27400], desc[UR40][R2.64], !P2 ;  /* 0x27400000021a8fae */ /* 0x0001e2000d101d68 */
[----:B------:R-:W-:-:S13]  /*1d060*/  LOP3.LUT P2, RZ, R22, 0x100000, RZ, 0xc0, !PT ;  /* 0x0010000016ff7812 */ /* 0x000fda000784c0ff */
[----:B------:R0:W-:Y:S01]  /*1d070*/  @!P0 LDGSTS.E.BYPASS.LTC128B.128 [R26+0x29400], desc[UR40][R2.64+0x80], !P2 ;  /* 0x29400080021a8fae */ /* 0x0001e2000d101d68 */
[----:B------:R-:W-:-:S03]  /*1d080*/  LOP3.LUT P2, RZ, R22, 0x80000, RZ, 0xc0, !PT ;  /* 0x0008000016ff7812 */ /* 0x000fc6000784c0ff */
[----:B------:R0:W-:Y:S04]  /*1d090*/  @!P0 LDGSTS.E.BYPASS.LTC128B.128 [R26+0x2b400], desc[UR40][R2.64+0x100], !P1 ;  /* 0x2b400100021a8fae */ /* 0x0001e8000c901d68 */
[----:B------:R0:W-:Y:S04]  /*1d0a0*/  @!P0 LDGSTS.E.BYPASS.LTC128B.128 [R26+0x2d400], desc[UR40][R2.64+0x180], !P5 ;  /* 0x2d400180021a8fae */ /* 0x0001e8000e901d68 */
[----:B------:R0:W-:Y:S04]  /*1d0b0*/  @!P0 LDGSTS.E.BYPASS.LTC128B.128 [R26+0x2f400], desc[UR40][R2.64+0x200], !P4 ;  /* 0x2f400200021a8fae */ /* 0x0001e8000e101d68 */
[----:B------:R0:W-:Y:S04]  /*1d0c0*/  @!P0 LDGSTS.E.BYPASS.LTC128B.128 [R26+0x31400], desc[UR40][R2.64+0x280], !P3 ;  /* 0x31400280021a8fae */ /* 0x0001e8000d901d68 */
[----:B------:R0:W-:Y:S02]  /*1d0d0*/  @!P0 LDGSTS.E.BYPASS.LTC128B.128 [R26+0x33400], desc[UR40][R2.64+0x300], P6 ;  /* 0x33400300021a8fae */ /* 0x0001e4000b101d68 */
[----:B0-----:R-:W-:Y:S05]  /*1d0e0*/  WARPSYNC.COLLECTIVE R15, `(.L_x_4787) ;  /* 0x000000000f087348 */ /* 0x001fea0003c00000 */
[----:B------:R1:W2:Y:S02]  /*1d0f0*/  SHFL.IDX P6, R14, R13, R12, R11 ;  /* 0x0000000c0d0e7389 */ /* 0x0002a400000c000b */
[----:B012---:R-:W-:Y:S01]  /*1d100*/  ENDCOLLECTIVE ;  /* 0x000000000000791b */ /* 0x007fe20003800000 */
.L_x_4787:
[----:B------:R-:W-:Y:S01]  /*1d110*/  @!PT LDS RZ, [RZ] ;  /* 0x00000000fffff984 */ /* 0x000fe20000000800 */
[----:B------:R-:W-:Y:S01]  /*1d120*/  @!PT LDS RZ, [RZ] ;  /* 0x00000000fffff984 */ /* 0x000fe20000000800 */
[----:B------:R-:W-:Y:S01]  /*1d130*/  @!PT LDS RZ, [RZ] ;  /* 0x00000000fffff984 */ /* 0x000fe20000000800 */
[----:B------:R0:W-:Y:S01]  /*1d140*/  @!P0 LDGSTS.E.BYPASS.LTC128B.128 [R26+0x35400], desc[UR40][R2.64+0x380], P2 ;  /* 0x35400380021a8fae */ /* 0x0001e20009101d68 */
[----:B------:R-:W-:Y:S02]  /*1d150*/  IMAD.MOV.U32 R13, RZ, RZ, R5 ;  /* 0x000000ffff0d7224 */ /* 0x000fe400078e0005 */
[----:B------:R-:W-:-:S07]  /*1d160*/  IMAD.MOV.U32 R4, RZ, RZ, R14 ;  /* 0x000000ffff047224 */ /* 0x000fce00078e000e */
[----:B0-----:R-:W-:Y:S05]  /*1d170*/  WARPSYNC.COLLECTIVE R15, `(.L_x_4788) ;  /* 0x000000000f087348 */ /* 0x001fea0003c00000 */
[----:B------:R1:W2:Y:S02]  /*1d180*/  SHFL.IDX P6, R14, R13, R12, R11 ;  /* 0x0000000c0d0e7389 */ /* 0x0002a400000c000b */
[----:B012---:R-:W-:Y:S01]  /*1d190*/  ENDCOLLECTIVE ;  /* 0x000000000000791b */ /* 0x007fe20003800000 */
.L_x_4788:
[----:B------:R-:W-:Y:S01]  /*1d1a0*/  IMAD.MOV.U32 R2, RZ, RZ, R14 ;  /* 0x000000ffff027224 */ /* 0x000fe200078e000e */
[----:B------:R-:W-:Y:S06]  /*1d1b0*/  BRA `(.L_x_4789) ;  /* 0xffffffb000247947 */ /* 0x000fec000383ffff */
.L_x_4667:
[----:B-1----:R1:W2:Y:S02]  /*1d1c0*/  SYNCS.PHASECHK.TRANS64.TRYWAIT P0, [R23+URZ+0x38820], R0 ;  /* 0x03882000170075a7 */ /* 0x0022a4000800017f */
[----:B--2---:R-:W-:Y:S05]  /*1d1d0*/  @!P0 NANOSLEEP.SYNCS 0x989680 ;  /* 0x009896800000895d */ /* 0x004fea0003900000 */
[----:B------:R-:W2:Y:S02]  /*1d1e0*/  @!P0 SYNCS.PHASECHK.TRANS64 P0, [R23+URZ+0x38820], R0 ;  /* 0x03882000170085a7 */ /* 0x000ea4000800007f */
[----:B--2---:R-:W-:Y:S05]  /*1d1f0*/  @!P0 BRA `(.L_x_4667) ;  /* 0xfffffffc00f08947 */ /* 0x004fea000383ffff */
[----:B------:R-:W-:Y:S05]  /*1d200*/  BRA `(.L_x_4790) ;  /* 0xffffffb000cc7947 */ /* 0x000fea000383ffff */
.L_x_4670:
[----:B-1----:R1:W2:Y:S02]  /*1d210*/  SYNCS.PHASECHK.TRANS64.TRYWAIT P0, [R27+URZ+0x38860], R0 ;  /* 0x038860001b0075a7 */ /* 0x0022a4000800017f */
[----:B--2---:R-:W-:Y:S05]  /*1d220*/  @!P0 NANOSLEEP.SYNCS 0x989680 ;  /* 0x009896800000895d */ /* 0x004fea0003900000 */
[----:B------:R-:W2:Y:S02]  /*1d230*/  @!P0 SYNCS.PHASECHK.TRANS64 P0, [R27+URZ+0x38860], R0 ;  /* 0x038860001b0085a7 */ /* 0x000ea4000800007f */
[----:B--2---:R-:W-:Y:S05]  /*1d240*/  @!P0 BRA `(.L_x_4670) ;  /* 0xfffffffc00f08947 */ /* 0x004fea000383ffff */
[----:B------:R-:W-:Y:S05]  /*1d250*/  BRA `(.L_x_4791) ;  /* 0xffffffb000dc7947 */ /* 0x000fea000383ffff */
.L_x_4671:
        /* <DEDUP_REMOVED lines=8> */
.L_x_4793:
[----:B------:R-:W-:Y:S05]  /*1d2e0*/  BSYNC B0 ;  /* 0x0000000000007941 */ /* 0x000fea0003800000 */
.L_x_4792:
        /* <DEDUP_REMOVED lines=15> */
.L_x_4794:
        /* <DEDUP_REMOVED lines=39> */
.L_x_4795:
[----:B------:R-:W-:Y:S02]  /*1d650*/  IMAD.MOV.U32 R13, RZ, RZ, R5 ;  /* 0x000000ffff0d7224 */ /* 0x000fe400078e0005 */
[----:B------:R-:W-:-:S07]  /*1d660*/  IMAD.MOV.U32 R3, RZ, RZ, R14 ;  /* 0x000000ffff037224 */ /* 0x000fce00078e000e */
[----:B------:R-:W-:Y:S05]  /*1d670*/  WARPSYNC.COLLECTIVE R15, `(.L_x_4796) ;  /* 0x000000000f087348 */ /* 0x000fea0003c00000 */
[----:B------:R0:W1:Y:S02]  /*1d680*/  SHFL.IDX P6, R14, R13, R12, R11 ;  /* 0x0000000c0d0e7389 */ /* 0x00006400000c000b */
[----:B01----:R-:W-:Y:S01]  /*1d690*/  ENDCOLLECTIVE ;  /* 0x000000000000791b */ /* 0x003fe20003800000 */
.L_x_4796:
        /* <DEDUP_REMOVED lines=29> */
.L_x_4797:
[----:B------:R-:W-:Y:S02]  /*1d870*/  IMAD.MOV.U32 R13, RZ, RZ, R5 ;  /* 0x000000ffff0d7224 */ /* 0x000fe400078e0005 */
[----:B------:R-:W-:-:S07]  /*1d880*/  IMAD.MOV.U32 R7, RZ, RZ, R14 ;  /* 0x000000ffff077224 */ /* 0x000fce00078e000e */
[----:B------:R-:W-:Y:S05]  /*1d890*/  WARPSYNC.COLLECTIVE R15, `(.L_x_4798) ;  /* 0x000000000f087348 */ /* 0x000fea0003c00000 */
[----:B------:R0:W1:Y:S02]  /*1d8a0*/  SHFL.IDX P6, R14, R13, R12, R11 ;  /* 0x0000000c0d0e7389 */ /* 0x00006400000c000b */
[----:B01----:R-:W-:Y:S01]  /*1d8b0*/  ENDCOLLECTIVE ;  /* 0x000000000000791b */ /* 0x003fe20003800000 */
.L_x_4798:
        /* <DEDUP_REMOVED lines=29> */
.L_x_4799:
[----:B------:R-:W-:Y:S02]  /*1da90*/  IMAD.MOV.U32 R13, RZ, RZ, R5 ;  /* 0x000000ffff0d7224 */ /* 0x000fe400078e0005 */
[----:B------:R-:W-:-:S07]  /*1daa0*/  IMAD.MOV.U32 R6, RZ, RZ, R14 ;  /* 0x000000ffff067224 */ /* 0x000fce00078e000e */
[----:B------:R-:W-:Y:S05]  /*1dab0*/  WARPSYNC.COLLECTIVE R15, `(.L_x_4800) ;  /* 0x000000000f087348 */ /* 0x000fea0003c00000 */
[----:B------:R0:W1:Y:S02]  /*1dac0*/  SHFL.IDX P6, R14, R13, R12, R11 ;  /* 0x0000000c0d0e7389 */ /* 0x00006400000c000b */
[----:B01----:R-:W-:Y:S01]  /*1dad0*/  ENDCOLLECTIVE ;  /* 0x000000000000791b */ /* 0x003fe20003800000 */
.L_x_4800:
[----:B------:R-:W-:Y:S01]  /*1dae0*/  IMAD.MOV.U32 R2, RZ, RZ, R14 ;  /* 0x000000ffff027224 */ /* 0x000fe200078e000e */
[----:B------:R-:W-:Y:S06]  /*1daf0*/  BRA `(.L_x_4801) ;  /* 0xffffffb000747947 */ /* 0x000fec000383ffff */
.L_x_4678:
[----:B0-----:R0:W1:Y:S02]  /*1db00*/  SYNCS.PHASECHK.TRANS64.TRYWAIT P0, [R6+URZ+0x38840], R21 ;  /* 0x03884015060075a7 */ /* 0x001064000800017f */
[----:B-1----:R-:W-:Y:S05]  /*1db10*/  @!P0 NANOSLEEP.SYNCS 0x989680 ;  /* 0x009896800000895d */ /* 0x002fea0003900000 */
[----:B------:R-:W1:Y:S02]  /*1db20*/  @!P0 SYNCS.PHASECHK.TRANS64 P0, [R6+URZ+0x38840], R21 ;  /* 0x03884015060085a7 */ /* 0x000e64000800007f */
[----:B-1----:R-:W-:Y:S05]  /*1db30*/  @!P0 BRA `(.L_x_4678) ;  /* 0xfffffffc00f08947 */ /* 0x002fea000383ffff */
[----:B------:R-:W-:Y:S05]  /*1db40*/  BRA `(.L_x_4802) ;  /* 0xffffffb800047947 */ /* 0x000fea000383ffff */
.L_x_4679:
        /* <DEDUP_REMOVED lines=8> */
.L_x_4804:
[----:B------:R-:W-:Y:S05]  /*1dbd0*/  BSYNC B1 ;  /* 0x0000000000017941 */ /* 0x000fea0003800000 */
.L_x_4803:
        /* <DEDUP_REMOVED lines=9> */
.L_x_4805:
[----:B------:R-:W-:Y:S02]  /*1dc70*/  IMAD.MOV.U32 R13, RZ, RZ, R27 ;  /* 0x000000ffff0d7224 */ /* 0x000fe400078e001b */
[----:B------:R-:W-:Y:S02]  /*1dc80*/  IMAD.MOV.U32 R12, RZ, RZ, 0x1 ;  /* 0x00000001ff0c7424 */ /* 0x000fe400078e00ff */
[----:B------:R-:W-:-:S07]  /*1dc90*/  IMAD.MOV.U32 R2, RZ, RZ, R14 ;  /* 0x000000ffff027224 */ /* 0x000fce00078e000e */
[----:B------:R-:W-:Y:S05]  /*1dca0*/  WARPSYNC.COLLECTIVE R15, `(.L_x_4806) ;  /* 0x000000000f087348 */ /* 0x000fea0003c00000 */
[----:B------:R0:W1:Y:S02]  /*1dcb0*/  SHFL.IDX P6, R14, R13, R12, R11 ;  /* 0x0000000c0d0e7389 */ /* 0x00006400000c000b */
[----:B01----:R-:W-:Y:S01]  /*1dcc0*/  ENDCOLLECTIVE ;  /* 0x000000000000791b */ /* 0x003fe20003800000 */
.L_x_4806:
        /* <DEDUP_REMOVED lines=11> */
.L_x_4807:
[----:B------:R-:W-:Y:S02]  /*1dd80*/  IMAD.MOV.U32 R13, RZ, RZ, R27 ;  /* 0x000000ffff0d7224 */ /* 0x000fe400078e001b */
[----:B------:R-:W-:Y:S02]  /*1dd90*/  IMAD.MOV.U32 R12, RZ, RZ, 0x2 ;  /* 0x00000002ff0c7424 */ /* 0x000fe400078e00ff */
[----:B------:R-:W-:-:S07]  /*1dda0*/  IMAD.MOV.U32 R2, RZ, RZ, R14 ;  /* 0x000000ffff027224 */ /* 0x000fce00078e000e */
[----:B------:R-:W-:Y:S05]  /*1ddb0*/  WARPSYNC.COLLECTIVE R15, `(.L_x_4808) ;  /* 0x000000000f087348 */ /* 0x000fea0003c00000 */
[----:B------:R0:W1:Y:S02]  /*1ddc0*/  SHFL.IDX P6, R14, R13, R12, R11 ;  /* 0x0000000c0d0e7389 */ /* 0x00006400000c000b */
[----:B01----:R-:W-:Y:S01]  /*1ddd0*/  ENDCOLLECTIVE ;  /* 0x000000000000791b */ /* 0x003fe20003800000 */
.L_x_4808:
        /* <DEDUP_REMOVED lines=11> */
.L_x_4809:
[----:B------:R-:W-:Y:S02]  /*1de90*/  IMAD.MOV.U32 R13, RZ, RZ, R27 ;  /* 0x000000ffff0d7224 */ /* 0x000fe400078e001b */
[----:B------:R-:W-:Y:S02]  /*1dea0*/  IMAD.MOV.U32 R12, RZ, RZ, 0x3 ;  /* 0x00000003ff0c7424 */ /* 0x000fe400078e00ff */
[----:B------:R-:W-:-:S07]  /*1deb0*/  IMAD.MOV.U32 R2, RZ, RZ, R14 ;  /* 0x000000ffff027224 */ /* 0x000fce00078e000e */
[----:B------:R-:W-:Y:S05]  /*1dec0*/  WARPSYNC.COLLECTIVE R15, `(.L_x_4810) ;  /* 0x000000000f087348 */ /* 0x000fea0003c00000 */
[----:B------:R0:W1:Y:S02]  /*1ded0*/  SHFL.IDX P6, R14, R13, R12, R11 ;  /* 0x0000000c0d0e7389 */ /* 0x00006400000c000b */
[----:B01----:R-:W-:Y:S01]  /*1dee0*/  ENDCOLLECTIVE ;  /* 0x000000000000791b */ /* 0x003fe20003800000 */
.L_x_4810:
        /* <DEDUP_REMOVED lines=11> */
.L_x_4811:
[----:B------:R-:W-:Y:S01]  /*1dfa0*/  IMAD.MOV.U32 R2, RZ, RZ, R14 ;  /* 0x000000ffff027224 */ /* 0x000fe200078e000e */
[----:B------:R-:W-:Y:S06]  /*1dfb0*/  BRA `(.L_x_4812) ;  /* 0xffffffb400947947 */ /* 0x000fec000383ffff */
.L_x_4684:
[----:B---3--:R3:W4:Y:S02]  /*1dfc0*/  SYNCS.PHASECHK.TRANS64.TRYWAIT P0, [R6+URZ+0x38860], R21 ;  /* 0x03886015060075a7 */ /* 0x008724000800017f */
[----:B----4-:R-:W-:Y:S05]  /*1dfd0*/  @!P0 NANOSLEEP.SYNCS 0x989680 ;  /* 0x009896800000895d */ /* 0x010fea0003900000 */
[----:B------:R-:W4:Y:S02]  /*1dfe0*/  @!P0 SYNCS.PHASECHK.TRANS64 P0, [R6+URZ+0x38860], R21 ;  /* 0x03886015060085a7 */ /* 0x000f24000800007f */
[----:B----4-:R-:W-:Y:S05]  /*1dff0*/  @!P0 BRA `(.L_x_4684) ;  /* 0xfffffffc00f08947 */ /* 0x010fea000383ffff */
[----:B------:R-:W-:Y:S05]  /*1e000*/  BRA `(.L_x_4813) ;  /* 0xffffffb400e47947 */ /* 0x000fea000383ffff */
.L_x_4685:
[----:B------:R-:W-:Y:S01]  /*1e010*/  BSSY B1, `(.L_x_4814) ;  /* 0x0000008000017945 */ /* 0x000fe20003800000 */
[----:B------:R-:W-:Y:S02]  /*1e020*/  IMAD.MOV.U32 R13, RZ, RZ, R10 ;  /* 0x000000ffff0d7224 */ /* 0x000fe400078e000a */
[----:B------:R-:W-:Y:S02]  /*1e030*/  IMAD.MOV.U32 R12, RZ, RZ, RZ ;  /* 0x000000ffff0c7224 */ /* 0x000fe400078e00ff */
[----:B------:R-:W-:Y:S02]  /*1e040*/  IMAD.MOV.U32 R11, RZ, RZ, 0x181f ;  /* 0x0000181fff0b7424 */ /* 0x000fe400078e00ff */
[----:B------:R-:W-:-:S07]  /*1e050*/  IMAD.MOV.U32 R15, RZ, RZ, -0x1 ;  /* 0xffffffffff0f7424 */ /* 0x000fce00078e00ff */
[----:B0-23--:R-:W-:Y:S05]  /*1e060*/  WARPSYNC.COLLECTIVE R15, `(.L_x_4815) ;  /* 0x000000000f087348 */ /* 0x00dfea0003c00000 */
[----:B------:R1:W4:Y:S02]  /*1e070*/  SHFL.IDX P6, R14, R13, R12, R11 ;  /* 0x0000000c0d0e7389 */ /* 0x00032400000c000b */
[----:B01234-:R-:W-:Y:S01]  /*1e080*/  ENDCOLLECTIVE ;  /* 0x000000000000791b */ /* 0x01ffe20003800000 */
.L_x_4815:
[----:B------:R-:W-:Y:S05]  /*1e090*/  BSYNC B1 ;  /* 0x0000000000017941 */ /* 0x000fea0003800000 */
.L_x_4814:
        /* <DEDUP_REMOVED lines=13> */
.L_x_4816:
        /* <DEDUP_REMOVED lines=17> */
.L_x_4817:
        /* <DEDUP_REMOVED lines=16> */
.L_x_4818:
        /* <DEDUP_REMOVED lines=19> */
.L_x_4819:
        /* <DEDUP_REMOVED lines=14> */
.L_x_4820:
        /* <DEDUP_REMOVED lines=16> */
.L_x_4821:
        /* <DEDUP_REMOVED lines=14> */
.L_x_4822:
[----:B------:R-:W-:Y:S05]  /*1e770*/  BRA `(.L_x_4823) ;  /* 0xffffffb400507947 */ /* 0x000fea000383ffff */
.L_x_4693:
        /* <DEDUP_REMOVED lines=8> */
.L_x_4825:
[----:B------:R-:W-:Y:S05]  /*1e800*/  BSYNC B0 ;  /* 0x0000000000007941 */ /* 0x000fea0003800000 */
.L_x_4824:
        /* <DEDUP_REMOVED lines=9> */
.L_x_4826:
[----:B------:R-:W-:Y:S02]  /*1e8a0*/  ULDC UR4, c[0x0][0xd3c] ;  /* 0x00034f0000047ab9 */ /* 0x000fe40000000800 */
[----:B------:R-:W-:-:S13]  /*1e8b0*/  ISETP.GE.OR P1, PT, R5, UR4, !P0 ;  /* 0x0000000405007c0c */ /* 0x000fda000c726670 */
[----:B------:R-:W0:Y:S01]  /*1e8c0*/  @!P1 LDC.64 R2, c[0x0][0xd80] ;  /* 0x00036000ff029b82 */ /* 0x000e220000000a00 */
[----:B------:R-:W-:Y:S01]  /*1e8d0*/  MOV R11, RZ ;  /* 0x000000ff000b7202 */ /* 0x000fe20000000f00 */
[----:B------:R-:W-:Y:S02]  /*1e8e0*/  IMAD.MOV.U32 R4, RZ, RZ, R14 ;  /* 0x000000ffff047224 */ /* 0x000fe400078e000e */
[----:B0-----:R-:W-:-:S06]  /*1e8f0*/  @!P1 IMAD.WIDE R2, R5, 0x4, R2 ;  /* 0x0000000405029825 */ /* 0x001fcc00078e0202 */
[----:B------:R0:W2:Y:S01]  /*1e900*/  @!P1 LDG.E R3, desc[UR40][R2.64] ;  /* 0x0000002802039981 */ /* 0x0000a2000c1e1900 */
[C---:B------:R-:W-:Y:S02]  /*1e910*/  ISETP.GE.U32.AND P2, PT, R8.reuse, 0x2, PT ;  /* 0x000000020800780c */ /* 0x040fe40003f46070 */
[C---:B------:R-:W-:Y:S02]  /*1e920*/  ISETP.GE.U32.AND P3, PT, R8.reuse, 0x4, PT ;  /* 0x000000040800780c */ /* 0x040fe40003f66070 */
[C---:B------:R-:W-:Y:S02]  /*1e930*/  ISETP.GE.U32.AND P4, PT, R8.reuse, 0x8, PT ;  /* 0x000000080800780c */ /* 0x040fe40003f86070 */
[C---:B------:R-:W-:Y:S01]  /*1e940*/  ISETP.GE.U32.AND P5, PT, R8.reuse, 0x10, PT ;  /* 0x000000100800780c */ /* 0x040fe20003fa6070 */
[----:B0-----:R-:W-:Y:S02]  /*1e950*/  IMAD.MOV.U32 R2, RZ, RZ, RZ ;  /* 0x000000ffff027224 */ /* 0x001fe400078e00ff */
[----:B--2---:R-:W-:Y:S01]  /*1e960*/  @!P1 IMAD.MOV.U32 R2, RZ, RZ, R3 ;  /* 0x000000ffff029224 */ /* 0x004fe200078e0003 */
[----:B------:R-:W-:-:S03]  /*1e970*/  ISETP.NE.AND P1, PT, R8, RZ, PT ;  /* 0x000000ff0800720c */ /* 0x000fc60003f25270 */
[----:B------:R-:W-:-:S10]  /*1e980*/  IMAD.MOV.U32 R13, RZ, RZ, R2 ;  /* 0x000000ffff0d7224 */ /* 0x000fd400078e0002 */
[----:B------:R-:W-:Y:S05]  /*1e990*/  WARPSYNC.COLLECTIVE R15, `(.L_x_4827) ;  /* 0x000000000f087348 */ /* 0x000fea0003c00000 */
[----:B------:R0:W1:Y:S02]  /*1e9a0*/  SHFL.UP P6, R14, R13, R12, R11 ;  /* 0x0400000c0d0e7389 */ /* 0x00006400000c000b */
[----:B01----:R-:W-:Y:S01]  /*1e9b0*/  ENDCOLLECTIVE ;  /* 0x000000000000791b */ /* 0x003fe20003800000 */
.L_x_4827:
[----:B------:R-:W-:Y:S01]  /*1e9c0*/  IMAD.MOV.U32 R12, RZ, RZ, 0x2 ;  /* 0x00000002ff0c7424 */ /* 0x000fe200078e00ff */
[----:B------:R-:W-:-:S05]  /*1e9d0*/  SEL R5, R14, RZ, P1 ;  /* 0x000000ff0e057207 */ /* 0x000fca0000800000 */
[----:B------:R-:W-:-:S04]  /*1e9e0*/  IMAD.IADD R5, R2, 0x1, R5 ;  /* 0x0000000102057824 */ /* 0x000fc800078e0205 */
[----:B------:R-:W-:-:S07]  /*1e9f0*/  IMAD.MOV.U32 R13, RZ, RZ, R5 ;  /* 0x000000ffff0d7224 */ /* 0x000fce00078e0005 */
[----:B------:R-:W-:Y:S05]  /*1ea00*/  WARPSYNC.COLLECTIVE R15, `(.L_x_4828) ;  /* 0x000000000f087348 */ /* 0x000fea0003c00000 */
[----:B------:R0:W1:Y:S02]  /*1ea10*/  SHFL.UP P6, R14, R13, R12, R11 ;  /* 0x0400000c0d0e7389 */ /* 0x00006400000c000b */
[----:B01----:R-:W-:Y:S01]  /*1ea20*/  ENDCOLLECTIVE ;  /* 0x000000000000791b */ /* 0x003fe20003800000 */
.L_x_4828:
[----:B------:R-:W-:Y:S01]  /*1ea30*/  IMAD.MOV.U32 R12, RZ, RZ, 0x4 ;  /* 0x00000004ff0c7424 */ /* 0x000fe200078e00ff */
[----:B------:R-:W-:-:S05]  /*1ea40*/  SEL R6, R14, RZ, P2 ;  /* 0x000000ff0e067207 */ /* 0x000fca0001000000 */
[----:B------:R-:W-:-:S04]  /*1ea50*/  IMAD.IADD R6, R5, 0x1, R6 ;  /* 0x0000000105067824 */ /* 0x000fc800078e0206 */
[----:B------:R-:W-:-:S07]  /*1ea60*/  IMAD.MOV.U32 R13, RZ, RZ, R6 ;  /* 0x000000ffff0d7224 */ /* 0x000fce00078e0006 */
[----:B------:R-:W-:Y:S05]  /*1ea70*/  WARPSYNC.COLLECTIVE R15, `(.L_x_4829) ;  /* 0x000000000f087348 */ /* 0x000fea0003c00000 */
[----:B------:R0:W1:Y:S02]  /*1ea80*/  SHFL.UP P6, R14, R13, R12, R11 ;  /* 0x0400000c0d0e7389 */ /* 0x00006400000c000b */
[----:B01----:R-:W-:Y:S01]  /*1ea90*/  ENDCOLLECTIVE ;  /* 0x000000000000791b */ /* 0x003fe20003800000 */
.L_x_4829:
[----:B------:R-:W-:Y:S01]  /*1eaa0*/  IMAD.MOV.U32 R12, RZ, RZ, 0x8 ;  /* 0x00000008ff0c7424 */ /* 0x000fe200078e00ff */
[----:B------:R-:W-:-:S05]  /*1eab0*/  SEL R7, R14, RZ, P3 ;  /* 0x000000ff0e077207 */ /* 0x000fca0001800000 */
[----:B------:R-:W-:-:S04]  /*1eac0*/  IMAD.IADD R7, R6, 0x1, R7 ;  /* 0x0000000106077824 */ /* 0x000fc800078e0207 */
[----:B------:R-:W-:-:S07]  /*1ead0*/  IMAD.MOV.U32 R13, RZ, RZ, R7 ;  /* 0x000000ffff0d7224 */ /* 0x000fce00078e0007 */
[----:B------:R-:W-:Y:S05]  /*1eae0*/  WARPSYNC.COLLECTIVE R15, `(.L_x_4830) ;  /* 0x000000000f087348 */ /* 0x000fea0003c00000 */
[----:B------:R0:W1:Y:S02]  /*1eaf0*/  SHFL.UP P6, R14, R13, R12, R11 ;  /* 0x0400000c0d0e7389 */ /* 0x00006400000c000b */
[----:B01----:R-:W-:Y:S01]  /*1eb00*/  ENDCOLLECTIVE ;  /* 0x000000000000791b */ /* 0x003fe20003800000 */
.L_x_4830:
[----:B------:R-:W-:Y:S01]  /*1eb10*/  IMAD.MOV.U32 R12, RZ, RZ, 0x10 ;  /* 0x00000010ff0c7424 */ /* 0x000fe200078e00ff */
[----:B------:R-:W-:-:S05]  /*1eb20*/  SEL R14, R14, RZ, P4 ;  /* 0x000000ff0e0e7207 */ /* 0x000fca0002000000 */
[----:B------:R-:W-:-:S04]  /*1eb30*/  IMAD.IADD R5, R7, 0x1, R14 ;  /* 0x0000000107057824 */ /* 0x000fc800078e020e */
[----:B------:R-:W-:-:S07]  /*1eb40*/  IMAD.MOV.U32 R13, RZ, RZ, R5 ;  /* 0x000000ffff0d7224 */ /* 0x000fce00078e0005 */
[----:B------:R-:W-:Y:S05]  /*1eb50*/  WARPSYNC.COLLECTIVE R15, `(.L_x_4831) ;  /* 0x000000000f087348 */ /* 0x000fea0003c00000 */
[----:B------:R0:W1:Y:S02]  /*1eb60*/  SHFL.UP P6, R14, R13, R12, R11 ;  /* 0x0400000c0d0e7389 */ /* 0x00006400000c000b */
[----:B01----:R-:W-:Y:S01]  /*1eb70*/  ENDCOLLECTIVE ;  /* 0x000000000000791b */ /* 0x003fe20003800000 */
.L_x_4831:
        /* <DEDUP_REMOVED lines=8> */
.L_x_4832:
[----:B------:R-:W-:Y:S05]  /*1ec00*/  BRA `(.L_x_4833) ;  /* 0xffffffb400e47947 */ /* 0x000fea000383ffff */
.L_x_4698:
        /* <DEDUP_REMOVED lines=8> */
.L_x_4835:
[----:B------:R-:W-:Y:S05]  /*1ec90*/  BSYNC B0 ;  /* 0x0000000000007941 */ /* 0x000fea0003800000 */
.L_x_4834:
        /* <DEDUP_REMOVED lines=8> */
.L_x_4836:
[----:B------:R-:W-:Y:S02]  /*1ed20*/  MOV R12, 0x4 ;  /* 0x00000004000c7802 */ /* 0x000fe40000000f00 */
[----:B------:R-:W-:-:S05]  /*1ed30*/  SEL R14, R14, RZ, P2 ;  /* 0x000000ff0e0e7207 */ /* 0x000fca0001000000 */
[----:B------:R-:W-:-:S04]  /*1ed40*/  IMAD.IADD R3, R13, 0x1, R14 ;  /* 0x000000010d037824 */ /* 0x000fc800078e020e */
[----:B------:R-:W-:-:S07]  /*1ed50*/  IMAD.MOV.U32 R13, RZ, RZ, R3 ;  /* 0x000000ffff0d7224 */ /* 0x000fce00078e0003 */
[----:B------:R-:W-:Y:S05]  /*1ed60*/  WARPSYNC.COLLECTIVE R15, `(.L_x_4837) ;  /* 0x000000000f087348 */ /* 0x000fea0003c00000 */
[----:B------:R0:W1:Y:S02]  /*1ed70*/  SHFL.UP P6, R14, R13, R12, R11 ;  /* 0x0400000c0d0e7389 */ /* 0x00006400000c000b */
[----:B01----:R-:W-:Y:S01]  /*1ed80*/  ENDCOLLECTIVE ;  /* 0x000000000000791b */ /* 0x003fe20003800000 */
.L_x_4837:
[----:B------:R-:W-:Y:S01]  /*1ed90*/  IMAD.MOV.U32 R12, RZ, RZ, 0x8 ;  /* 0x00000008ff0c7424 */ /* 0x000fe200078e00ff */
[----:B------:R-:W-:-:S05]  /*1eda0*/  SEL R14, R14, RZ, P3 ;  /* 0x000000ff0e0e7207 */ /* 0x000fca0001800000 */
[----:B------:R-:W-:-:S04]  /*1edb0*/  IMAD.IADD R5, R3, 0x1, R14 ;  /* 0x0000000103057824 */ /* 0x000fc800078e020e */
[----:B------:R-:W-:-:S07]  /*1edc0*/  IMAD.MOV.U32 R13, RZ, RZ, R5 ;  /* 0x000000ffff0d7224 */ /* 0x000fce00078e0005 */
[----:B------:R-:W-:Y:S05]  /*1edd0*/  WARPSYNC.COLLECTIVE R15, `(.L_x_4838) ;  /* 0x000000000f087348 */ /* 0x000fea0003c00000 */
[----:B------:R0:W1:Y:S02]  /*1ede0*/  SHFL.UP P6, R14, R13, R12, R11 ;  /* 0x0400000c0d0e7389 */ /* 0x00006400000c000b */
[----:B01----:R-:W-:Y:S01]  /*1edf0*/  ENDCOLLECTIVE ;  /* 0x000000000000791b */ /* 0x003fe20003800000 */
.L_x_4838:
[----:B------:R-:W-:Y:S01]  /*1ee00*/  IMAD.MOV.U32 R12, RZ, RZ, 0x10 ;  /* 0x00000010ff0c7424 */ /* 0x000fe200078e00ff */
[----:B------:R-:W-:-:S05]  /*1ee10*/  SEL R6, R14, RZ, P4 ;  /* 0x000000ff0e067207 */ /* 0x000fca0002000000 */
[----:B------:R-:W-:-:S04]  /*1ee20*/  IMAD.IADD R6, R5, 0x1, R6 ;  /* 0x0000000105067824 */ /* 0x000fc800078e0206 */
[----:B------:R-:W-:-:S07]  /*1ee30*/  IMAD.MOV.U32 R13, RZ, RZ, R6 ;  /* 0x000000ffff0d7224 */ /* 0x000fce00078e0006 */
[----:B------:R-:W-:Y:S05]  /*1ee40*/  WARPSYNC.COLLECTIVE R15, `(.L_x_4839) ;  /* 0x000000000f087348 */ /* 0x000fea0003c00000 */
[----:B------:R0:W1:Y:S02]  /*1ee50*/  SHFL.UP P6, R14, R13, R12, R11 ;  /* 0x0400000c0d0e7389 */ /* 0x00006400000c000b */
[----:B01----:R-:W-:Y:S01]  /*1ee60*/  ENDCOLLECTIVE ;  /* 0x000000000000791b */ /* 0x003fe20003800000 */
.L_x_4839:
        /* <DEDUP_REMOVED lines=8> */
.L_x_4840:
[----:B------:R-:W-:Y:S05]  /*1eef0*/  BRA `(.L_x_4841) ;  /* 0xffffffb400c47947 */ /* 0x000fea000383ffff */
.L_x_4700:
[----:B------:R-:W-:Y:S01]  /*1ef00*/  BSSY B0, `(.L_x_4842) ;  /* 0x0000006000007945 */ /* 0x000fe20003800000 */
[----:B------:R-:W-:Y:S01]  /*1ef10*/  PLOP3.LUT P6, PT, P6, PT, PT, 0x8, 0x0 ;  /* 0x000000000000781c */ /* 0x000fe200037ce170 */
[----:B------:R-:W-:-:S12]  /*1ef20*/  IMAD.MOV.U32 R15, RZ, RZ, -0x1 ;  /* 0xffffffffff0f7424 */ /* 0x000fd800078e00ff */
[----:B0-----:R-:W-:Y:S05]  /*1ef30*/  WARPSYNC.COLLECTIVE R15, `(.L_x_4843) ;  /* 0x000000000f087348 */ /* 0x001fea0003c00000 */
[----:B------:R-:W-:Y:S01]  /*1ef40*/  VOTE.ANY R14, PT, P6 ;  /* 0x00000000000e7806 */ /* 0x000fe200030e0100 */
[----:B0-----:R-:W-:Y:S06]  /*1ef50*/  ENDCOLLECTIVE ;  /* 0x000000000000791b */ /* 0x001fec0003800000 */
.L_x_4843:
[----:B------:R-:W-:Y:S05]  /*1ef60*/  BSYNC B0 ;  /* 0x0000000000007941 */ /* 0x000fea0003800000 */
.L_x_4842:
        /* <DEDUP_REMOVED lines=9> */
.L_x_4844:
[----:B------:R-:W-:Y:S01]  /*1f000*/  IMAD.MOV.U32 R17, RZ, RZ, R14 ;  /* 0x000000ffff117224 */ /* 0x000fe200078e000e */
[----:B------:R-:W-:Y:S06]  /*1f010*/  BRA `(.L_x_4845) ;  /* 0xffffffb400b47947 */ /* 0x000fec000383ffff */
.L_x_4702:
[----:B------:R-:W-:Y:S01]  /*1f020*/  BSSY B0, `(.L_x_4846) ;  /* 0x0000007000007945 */ /* 0x000fe20003800000 */
[----:B------:R-:W-:Y:S02]  /*1f030*/  IMAD.MOV.U32 R13, RZ, RZ, R3 ;  /* 0x000000ffff0d7224 */ /* 0x000fe400078e0003 */
[----:B------:R-:W-:Y:S02]  /*1f040*/  IMAD.MOV.U32 R11, RZ, RZ, 0x1f ;  /* 0x0000001fff0b7424 */ /* 0x000fe400078e00ff */
[----:B------:R-:W-:-:S07]  /*1f050*/  IMAD.MOV.U32 R15, RZ, RZ, -0x1 ;  /* 0xffffffffff0f7424 */ /* 0x000fce00078e00ff */
[----:B012---:R-:W-:Y:S05]  /*1f060*/  WARPSYNC.COLLECTIVE R15, `(.L_x_4847) ;  /* 0x000000000f087348 */ /* 0x007fea0003c00000 */
[----:B------:R3:W4:Y:S02]  /*1f070*/  SHFL.IDX P6, R14, R13, R12, R11 ;  /* 0x0000000c0d0e7389 */ /* 0x00072400000c000b */
[----:B01234-:R-:W-:Y:S01]  /*1f080*/  ENDCOLLECTIVE ;  /* 0x000000000000791b */ /* 0x01ffe20003800000 */
.L_x_4847:
[----:B------:R-:W-:Y:S05]  /*1f090*/  BSYNC B0 ;  /* 0x0000000000007941 */ /* 0x000fea0003800000 */
.L_x_4846:
[----:B------:R-:W-:Y:S05]  /*1f0a0*/  BRA `(.L_x_4701) ;  /* 0xffffffb400ac7947 */ /* 0x000fea000383ffff */
.L_x_4706:
[----:B0-----:R0:W1:Y:S02]  /*1f0b0*/  SYNCS.PHASECHK.TRANS64.TRYWAIT P0, [R4+URZ+0x38820], R0 ;  /* 0x03882000040075a7 */ /* 0x001064000800017f */
[----:B-1----:R-:W-:Y:S05]  /*1f0c0*/  @!P0 NANOSLEEP.SYNCS 0x989680 ;  /* 0x009896800000895d */ /* 0x002fea0003900000 */
[----:B------:R-:W1:Y:S02]  /*1f0d0*/  @!P0 SYNCS.PHASECHK.TRANS64 P0, [R4+URZ+0x38820], R0 ;  /* 0x03882000040085a7 */ /* 0x000e64000800007f */
[----:B-1----:R-:W-:Y:S05]  /*1f0e0*/  @!P0 BRA `(.L_x_4706) ;  /* 0xfffffffc00f08947 */ /* 0x002fea000383ffff */
[----:B------:R-:W-:Y:S05]  /*1f0f0*/  BRA `(.L_x_4848) ;  /* 0xffffffb800987947 */ /* 0x000fea000383ffff */
.L_x_4707:
        /* <DEDUP_REMOVED lines=11> */
.L_x_4850:
[----:B------:R-:W-:Y:S05]  /*1f1b0*/  BSYNC B0 ;  /* 0x0000000000007941 */ /* 0x000fea0003800000 */
.L_x_4849:
[----:B------:R-:W-:Y:S05]  /*1f1c0*/  BRA `(.L_x_4851) ;  /* 0xffffffb800807947 */ /* 0x000fea000383ffff */
.L_x_4708:
[----:B------:R-:W-:Y:S01]  /*1f1d0*/  BSSY B0, `(.L_x_4852) ;  /* 0x0000006000007945 */ /* 0x000fe20003800000 */
[----:B------:R-:W-:-:S07]  /*1f1e0*/  IMAD.MOV.U32 R15, RZ, RZ, -0x1 ;  /* 0xffffffffff0f7424 */ /* 0x000fce00078e00ff */
[----:B0-23--:R-:W-:Y:S05]  /*1f1f0*/  WARPSYNC.COLLECTIVE R15, `(.L_x_4853) ;  /* 0x000000000f0c7348 */ /* 0x00dfea0003c00000 */
[----:B------:R-:W-:Y:S02]  /*1f200*/  ELECT P6, UR62, PT ;  /* 0x00000000003e782f */ /* 0x000fe400038c0000 */
[----:B------:R-:W-:Y:S01]  /*1f210*/  MOV R14, UR62 ;  /* 0x0000003e000e7c02 */ /* 0x000fe20008000f00 */
[----:B0-23--:R-:W-:Y:S10]  /*1f220*/  ENDCOLLECTIVE ;  /* 0x000000000000791b */ /* 0x00dff40003800000 */
.L_x_4853:
[----:B------:R-:W-:Y:S05]  /*1f230*/  BSYNC B0 ;  /* 0x0000000000007941 */ /* 0x000fea0003800000 */
.L_x_4852:
[----:B------:R-:W-:Y:S05]  /*1f240*/  BRA `(.L_x_4854) ;  /* 0xffffffb800747947 */ /* 0x000fea000383ffff */
.L_x_4710:
[----:B0-----:R0:W1:Y:S02]  /*1f250*/  SYNCS.PHASECHK.TRANS64.TRYWAIT P1, [R5+URZ+0x38840], R0 ;  /* 0x03884000050075a7 */ /* 0x001064000802017f */
[----:B-1----:R-:W-:Y:S05]  /*1f260*/  @!P1 NANOSLEEP.SYNCS 0x989680 ;  /* 0x009896800000995d */ /* 0x002fea0003900000 */
[----:B------:R-:W1:Y:S02]  /*1f270*/  @!P1 SYNCS.PHASECHK.TRANS64 P1, [R5+URZ+0x38840], R0 ;  /* 0x03884000050095a7 */ /* 0x000e64000802007f */
[----:B-1----:R-:W-:Y:S05]  /*1f280*/  @!P1 BRA `(.L_x_4710) ;  /* 0xfffffffc00f09947 */ /* 0x002fea000383ffff */
[----:B------:R-:W-:Y:S05]  /*1f290*/  BRA `(.L_x_4855) ;  /* 0xffffffb800947947 */ /* 0x000fea000383ffff */
.L_x_4712:
[----:B-1----:R1:W4:Y:S02]  /*1f2a0*/  SYNCS.PHASECHK.TRANS64.TRYWAIT P1, [R25+URZ+0x38840], R2 ;  /* 0x03884002190075a7 */ /* 0x002324000802017f */
[----:B----4-:R-:W-:Y:S05]  /*1f2b0*/  @!P1 NANOSLEEP.SYNCS 0x989680 ;  /* 0x009896800000995d */ /* 0x010fea0003900000 */
[----:B------:R-:W4:Y:S02]  /*1f2c0*/  @!P1 SYNCS.PHASECHK.TRANS64 P1, [R25+URZ+0x38840], R2 ;  /* 0x03884002190095a7 */ /* 0x000f24000802007f */
[----:B----4-:R-:W-:Y:S05]  /*1f2d0*/  @!P1 BRA `(.L_x_4712) ;  /* 0xfffffffc00f09947 */ /* 0x010fea000383ffff */
[----:B------:R-:W-:Y:S05]  /*1f2e0*/  BRA `(.L_x_4856) ;  /* 0xffffffb800a07947 */ /* 0x000fea000383ffff */
.L_x_4714:
[----:B----4-:R4:W0:Y:S02]  /*1f2f0*/  SYNCS.PHASECHK.TRANS64.TRYWAIT P1, [R5+URZ+0x38860], R0 ;  /* 0x03886000050075a7 */ /* 0x010824000802017f */
[----:B0-----:R-:W-:Y:S05]  /*1f300*/  @!P1 NANOSLEEP.SYNCS 0x989680 ;  /* 0x009896800000995d */ /* 0x001fea0003900000 */
[----:B------:R-:W0:Y:S02]  /*1f310*/  @!P1 SYNCS.PHASECHK.TRANS64 P1, [R5+URZ+0x38860], R0 ;  /* 0x03886000050095a7 */ /* 0x000e24000802007f */
[----:B0-----:R-:W-:Y:S05]  /*1f320*/  @!P1 BRA `(.L_x_4714) ;  /* 0xfffffffc00f09947 */ /* 0x001fea000383ffff */
[----:B------:R-:W-:Y:S05]  /*1f330*/  BRA `(.L_x_4857) ;  /* 0xffffffb8009c7947 */ /* 0x000fea000383ffff */
.L_x_4858:
        /* <DEDUP_REMOVED lines=12> */
.L_x_15535:


//--------------------- .text._ZN7cutlass13device_kernelIN5flash11enable_sm90INS1_16FlashAttnFwdSm90INS1_25CollectiveMainloopFwdSm90ILi2EN4cute5tupleIJNS5_1CILi1EEES8_S8_EEENS6_IJNS7_ILi64EEESA_SA_EEELi512ENS_6half_tEfNS_4arch4Sm90ELb0ELb1ELb0ELb0ELb1ELb0ELb0ELb0ELb0ELb1ELb0ELb0EEENS1_21CollectiveEpilogueFwdINS6_IJSA_NS7_ILi512EEESA_EEES9_SC_SE_Li256ELb0ELb1ELb0ELb0EEENS1_30DynamicPersistentTileSchedulerILi256ELi128ELb0ELb1ELb1EEEEEEEEEvNT_6ParamsE --------------------------
	.section	.text._ZN7cutlass13device_kernelIN5flash11enable_sm90INS1_16FlashAttnFwdSm90INS1_25CollectiveMainloopFwdSm90ILi2EN4cute5tupleIJNS5_1CILi1EEES8_S8_EEENS6_IJNS7_ILi64EEESA_SA_EEELi512ENS_6half_tEfNS_4arch4Sm90ELb0ELb1ELb0ELb0ELb1ELb0ELb0ELb0ELb0ELb1ELb0ELb0EEENS1_21CollectiveEpilogueFwdINS6_IJSA_NS7_ILi512EEESA_EEES9_SC_SE_Li256ELb0ELb1ELb0ELb0EEENS1_30DynamicPersistentTileSchedulerILi256ELi128ELb0ELb1ELb1EEEEEEEEEvNT_6ParamsE,"ax",@progbits
	.align	128
.text._ZN7cutlass13device_kernelIN5flash11enable_sm90INS1_16FlashAttnFwdSm90INS1_25CollectiveMainloopFwdSm90ILi2EN4cute5tupleIJNS5_1CILi1EEES8_S8_EEENS6_IJNS7_ILi64EEESA_SA_EEELi512ENS_6half_tEfNS_4arch4Sm90ELb0ELb1ELb0ELb0ELb1ELb0ELb0ELb0ELb0ELb1ELb0ELb0EEENS1_21CollectiveEpilogueFwdINS6_IJSA_NS7_ILi512EEESA_EEES9_SC_SE_Li256ELb0ELb1ELb0ELb0EEENS1_30DynamicPersistentTileSchedulerILi256ELi128ELb0ELb1ELb1EEEEEEEEEvNT_6ParamsE:
        .type           _ZN7cutlass13device_kernelIN5flash11enable_sm90INS1_16FlashAttnFwdSm90INS1_25CollectiveMainloopFwdSm90ILi2EN4cute5tupleIJNS5_1CILi1EEES8_S8_EEENS6_IJNS7_ILi64EEESA_SA_EEELi512ENS_6half_tEfNS_4arch4Sm90ELb0ELb1ELb0ELb0ELb1ELb0ELb0ELb0ELb0ELb1ELb0ELb0EEENS1_21CollectiveEpilogueFwdINS6_IJSA_NS7_ILi512EEESA_EEES9_SC_SE_Li256ELb0ELb1ELb0ELb0EEENS1_30DynamicPersistentTileSchedulerILi256ELi128ELb0ELb1ELb1EEEEEEEEEvNT_6ParamsE,@function
        .size           _ZN7cutlass13device_kernelIN5flash11enable_sm90INS1_16FlashAttnFwdSm90INS1_25CollectiveMainloopFwdSm90ILi2EN4cute5tupleIJNS5_1CILi1EEES8_S8_EEENS6_IJNS7_ILi64EEESA_SA_EEELi512ENS_6half_tEfNS_4arch4Sm90ELb0ELb1ELb0ELb0ELb1ELb0ELb0ELb0ELb0ELb1ELb0ELb0EEENS1_21CollectiveEpilogueFwdINS6_IJSA_NS7_ILi512EEESA_EEES9_SC_SE_Li256ELb0ELb1ELb0ELb0EEENS1_30DynamicPersistentTileSchedulerILi256ELi128ELb0ELb1ELb1EEEEEEEEEvNT_6ParamsE,(.L_x_15536 - _ZN7cutlass13device_kernelIN5flash11enable_sm90INS1_16FlashAttnFwdSm90INS1_25CollectiveMainloopFwdSm90ILi2EN4cute5tupleIJNS5_1CILi1EEES8_S8_EEENS6_IJNS7_ILi64EEESA_SA_EEELi512ENS_6half_tEfNS_4arch4Sm90ELb0ELb1ELb0ELb0ELb1ELb0ELb0ELb0ELb0ELb1ELb0ELb0EEENS1_21CollectiveEpilogueFwdINS6_IJSA_NS7_ILi512EEESA_EEES9_SC_SE_Li256ELb0ELb1ELb0ELb0EEENS1_30DynamicPersistentTileSchedulerILi256ELi128ELb0ELb1ELb1EEEEEEEEEvNT_6ParamsE)
        .other          _ZN7cutlass13device_kernelIN5flash11enable_sm90INS1_16FlashAttnFwdSm90INS1_25CollectiveMainloopFwdSm90ILi2EN4cute5tupleIJNS5_1CILi1EEES8_S8_EEENS6_IJNS7_ILi64EEESA_SA_EEELi512ENS_6half_tEfNS_4arch4Sm90ELb0ELb1ELb0ELb0ELb1ELb0ELb0ELb0ELb0ELb1ELb0ELb0EEENS1_21CollectiveEpilogueFwdINS6_IJSA_NS7_ILi512EEESA_EEES9_SC_SE_Li256ELb0ELb1ELb0ELb0EEENS1_30DynamicPersistentTileSchedulerILi256ELi128ELb0ELb1ELb1EEEEEEEEEvNT_6ParamsE,@"STO_CUDA_ENTRY STV_DEFAULT"
_ZN7cutlass13device_kernelIN5flash11enable_sm90INS1_16FlashAttnFwdSm90INS1_25CollectiveMainloopFwdSm90ILi2EN4cute5tupleIJNS5_1CILi1EEES8_S8_EEENS6_IJNS7_ILi64EEESA_SA_EEELi512ENS_6half_tEfNS_4arch4Sm90ELb0ELb1ELb0ELb0ELb1ELb0ELb0ELb0ELb0ELb1ELb0ELb0EEENS1_21CollectiveEpilogueFwdINS6_IJSA_NS7_ILi512EEESA_EEES9_SC_SE_Li256ELb0ELb1ELb0ELb0EEENS1_30DynamicPersistentTileSchedulerILi256ELi128ELb0ELb1ELb1EEEEEEEEEvNT_6ParamsE:
        /* <DEDUP_REMOVED lines=41> */
.L_x_4859:
        /* <DEDUP_REMOVED lines=22> */
.L_x_4860:
        /* <DEDUP_REMOVED lines=18> */
.L_x_4861:
        /* <DEDUP_REMOVED lines=22> */
.L_x_4862:
        /* <DEDUP_REMOVED lines=23> */
.L_x_4863:
        /* <DEDUP_REMOVED lines=8> */
.L_x_4865:
[----:B------:R-:W-:-:S08]  /*0860*/  NOP ;  /* 0x0000000000007918 */ /* 0x000fd00000000000 */
[----:B------:R-:W0:Y:S02]  /*0870*/  USETMAXREG.TRY_ALLOC.CTAPOOL UP0, 0xe8 ;  /* 0x000000e8000079c8 */ /* 0x000e240008000600 */
[----:B0-----:R-:W-:-:S13]  /*0880*/  PLOP3.LUT P0, PT, PT, PT, UP0, 0x80, 0x0 ;  /* 0x000000000000781c */ /* 0x001fda0003f0f008 */
[----:B------:R-:W-:Y:S05]  /*0890*/  @!P0 BRA `(.L_x_4865) ;  /* 0xfffffffc00f08947 */ /* 0x000fea000383ffff */
[----:B------:R-:W-:Y:S01]  /*08a0*/  LOP3.LUT R2, R0, 0xffffff80, RZ, 0xc0, !PT ;  /* 0xffffff8000027812 */ /* 0x000fe200078ec0ff */
[----:B------:R-:W0:Y:S08]  /*08b0*/  S2UR UR4, SR_CTAID.X ;  /* 0x00000000000479c3 */ /* 0x000e300000002500 */
[----:B------:R-:W-:Y:S06]  /*08c0*/  BAR.ARV 0x4, 0x180 ;  /* 0x0106000000007b1d */ /* 0x000fec0000002000 */
[----:B------:R-:W-:-:S02]  /*08d0*/  ISETP.NE.AND P0, PT, R2, 0x80, PT ;  /* 0x000000800200780c */ /* 0x000fc40003f05270 */
[----:B------:R-:W0:Y:S11]  /*08e0*/  LDC R2, c[0x0][0xc38] ;  /* 0x00030e00ff027b82 */ /* 0x000e360000000800 */
        /* <DEDUP_REMOVED lines=17> */
[CC--:B------:R-:W-:Y:S02]  /*0a00*/  LEA.HI R6, R3.reuse, R0.reuse, RZ, 0x7 ;  /* 0x0000000003067211 */ /* 0x0c0fe400078f38ff */
[----:B------:R-:W-:Y:S02]  /*0a10*/  LEA.HI R212, R3, R0, RZ, 0x3 ;  /* 0x0000000003d47211 */ /* 0x000fe400078f18ff */
[----:B------:R-:W-:Y:S02]  /*0a20*/  LOP3.LUT R11, R7, 0xfffffffc, RZ, 0xc0, !PT ;  /* 0xfffffffc070b7812 */ /* 0x000fe400078ec0ff */
[----:B------:R-:W-:Y:S02]  /*0a30*/  SHF.R.S32.HI R7, RZ, 0x4, R2 ;  /* 0x00000004ff077819 */ /* 0x000fe40000011402 */
[----:B------:R-:W-:Y:S01]  /*0a40*/  LOP3.LUT R3, R2, 0xfffffff0, RZ, 0xc0, !PT ;  /* 0xfffffff002037812 */ /* 0x000fe200078ec0ff */
[----:B------:R-:W-:Y:S01]  /*0a50*/  IMAD.IADD R10, R0, 0x1, -R11 ;  /* 0x00000001000a7824 */ /* 0x000fe200078e0a0b */
[--C-:B------:R-:W-:Y:S01]  /*0a60*/  SHF.R.S32.HI R5, RZ, 0x5, R4.reuse ;  /* 0x00000005ff057819 */ /* 0x100fe20000011404 */
[----:B0-----:R-:W-:Y:S01]  /*0a70*/  ULEA UR42, UR40, UR42, 0x18 ;  /* 0x0000002a282a7291 */ /* 0x001fe2000f8ec03f */
[----:B------:R-:W-:-:S02]  /*0a80*/  SHF.R.S32.HI R8, RZ, 0x1f, R4 ;  /* 0x0000001fff087819 */ /* 0x000fc40000011404 */
[----:B------:R-:W-:Y:S02]  /*0a90*/  LOP3.LUT R9, R6, 0xffffff80, RZ, 0xc0, !PT ;  /* 0xffffff8006097812 */ /* 0x000fe400078ec0ff */
[----:B------:R-:W-:Y:S01]  /*0aa0*/  LEA.HI R4, R2, R7, RZ, 0x1 ;  /* 0x0000000702047211 */ /* 0x000fe200078f08ff */
[----:B------:R-:W-:Y:S01]  /*0ab0*/  IMAD.IADD R2, R0, 0x1, -R3 ;  /* 0x0000000100027824 */ /* 0x000fe200078e0a03 */
[----:B------:R-:W-:Y:S01]  /*0ac0*/  LOP3.LUT R211, R212, 0xfffffff8, RZ, 0xc0, !PT ;  /* 0xfffffff8d4d37812 */ /* 0x000fe200078ec0ff */
[----:B------:R-:W-:Y:S01]  /*0ad0*/  IMAD.IADD R9, R0, 0x1, -R9 ;  /* 0x0000000100097824 */ /* 0x000fe200078e0a09 */
[----:B------:R-:W-:Y:S02]  /*0ae0*/  LEA.HI R8, R8, R5, RZ, 0x2 ;  /* 0x0000000508087211 */ /* 0x000fe400078f10ff */
[----:B------:R-:W-:Y:S01]  /*0af0*/  LOP3.LUT R4, R4, 0x1ffffffe, RZ, 0xc0, !PT ;  /* 0x1ffffffe04047812 */ /* 0x000fe200078ec0ff */
[----:B------:R-:W-:Y:S01]  /*0b00*/  IMAD.IADD R211, R0, 0x1, -R211 ;  /* 0x0000000100d37824 */ /* 0x000fe200078e0ad3 */
[----:B------:R-:W-:-:S02]  /*0b10*/  SHF.R.S32.HI R3, RZ, 0x1f, R2 ;  /* 0x0000001fff037819 */ /* 0x000fc40000011402 */
[----:B------:R-:W-:Y:S01]  /*0b20*/  SHF.R.S32.HI R213, RZ, 0x7, R6 ;  /* 0x00000007ffd57819 */ /* 0x000fe20000011406 */
[----:B------:R-:W-:Y:S01]  /*0b30*/  IMAD.IADD R4, R7, 0x1, -R4 ;  /* 0x0000000107047824 */ /* 0x000fe200078e0a04 */
[----:B------:R-:W-:Y:S01]  /*0b40*/  LOP3.LUT R8, R8, 0x3ffffc, RZ, 0xc0, !PT ;  /* 0x003ffffc08087812 */ /* 0x000fe200078ec0ff */
[----:B------:R-:W-:Y:S01]  /*0b50*/  IMAD.SHL.U32 R184, R211, 0x8, RZ ;  /* 0x00000008d3b87824 */ /* 0x000fe200078e00ff */
[----:B------:R-:W-:Y:S01]  /*0b60*/  SHF.R.S32.HI R0, RZ, 0x1f, R9 ;  /* 0x0000001fff007819 */ /* 0x000fe20000011409 */
[----:B------:R-:W-:Y:S01]  /*0b70*/  IMAD R15, R213, 0x100, R2 ;  /* 0x00000100d50f7824 */ /* 0x000fe200078e0202 */
[----:B------:R-:W-:Y:S01]  /*0b80*/  LEA.HI R11, R10, R10, RZ, 0x1 ;  /* 0x0000000a0a0b7211 */ /* 0x000fe200078f08ff */
[----:B------:R-:W-:Y:S01]  /*0b90*/  IMAD.IADD R8, R5, 0x1, -R8 ;  /* 0x0000000105087824 */ /* 0x000fe200078e0a08 */
[----:B------:R-:W-:Y:S01]  /*0ba0*/  LEA.HI R7, R3, R2, RZ, 0x3 ;  /* 0x0000000203077211 */ /* 0x000fe200078f18ff */
[----:B------:R-:W-:Y:S01]  /*0bb0*/  IMAD.SHL.U32 R4, R4, 0x8, RZ ;  /* 0x0000000804047824 */ /* 0x000fe200078e00ff */
[-C--:B------:R-:W-:Y:S01]  /*0bc0*/  LEA.HI R3, R0, R9.reuse, RZ, 0x2 ;  /* 0x0000000900037211 */ /* 0x080fe200078f10ff */
[----:B------:R-:W-:Y:S01]  /*0bd0*/  IMAD R15, R8, 0x10, R15 ;  /* 0x00000010080f7824 */ /* 0x000fe200078e020f */
[----:B------:R-:W-:Y:S01]  /*0be0*/  LOP3.LUT R13, R11, 0x1ffffffe, RZ, 0xc0, !PT ;  /* 0x1ffffffe0b0d7812 */ /* 0x000fe200078ec0ff */
[C---:B------:R-:W-:Y:S01]  /*0bf0*/  VIADD R190, R184.reuse, 0x40 ;  /* 0x00000040b8be7836 */ /* 0x040fe20000000000 */
[----:B------:R-:W-:Y:S01]  /*0c00*/  LOP3.LUT R11, R7, 0xfffffff8, RZ, 0xc0, !PT ;  /* 0xfffffff8070b7812 */ /* 0x000fe200078ec0ff */
[----:B------:R-:W-:Y:S01]  /*0c10*/  VIADD R189, R184, 0x80 ;  /* 0x00000080b8bd7836 */ /* 0x000fe20000000000 */
[----:B------:R-:W-:Y:S01]  /*0c20*/  LOP3.LUT R8, R3, 0x7ffffffc, RZ, 0xc0, !PT ;  /* 0x7ffffffc03087812 */ /* 0x000fe200078ec0ff */
[----:B------:R-:W-:Y:S01]  /*0c30*/  IMAD.IADD R13, R10, 0x1, -R13 ;  /* 0x000000010a0d7824 */ /* 0x000fe200078e0a0d */
[----:B------:R-:W-:Y:S01]  /*0c40*/  LEA R216, R15, R4, 0x6 ;  /* 0x000000040fd87211 */ /* 0x000fe200078e30ff */
[----:B------:R-:W-:Y:S01]  /*0c50*/  IMAD.IADD R11, R2, 0x1, -R11 ;  /* 0x00000001020b7824 */ /* 0x000fe200078e0a0b */
[----:B------:R-:W-:Y:S01]  /*0c60*/  LEA.HI R2, R0, R9, RZ, 0x5 ;  /* 0x0000000900027211 */ /* 0x000fe200078f28ff */
[----:B------:R-:W-:Y:S01]  /*0c70*/  IMAD.IADD R10, R9, 0x1, -R8 ;  /* 0x00000001090a7824 */ /* 0x000fe200078e0a08 */
[--C-:B------:R-:W-:Y:S01]  /*0c80*/  SHF.R.S32.HI R0, RZ, 0x2, R3.reuse ;  /* 0x00000002ff007819 */ /* 0x100fe20000011403 */
[----:B------:R-:W-:Y:S01]  /*0c90*/  IMAD.SHL.U32 R8, R11, 0x40, RZ ;  /* 0x000000400b087824 */ /* 0x000fe200078e00ff */
[----:B------:R-:W-:Y:S01]  /*0ca0*/  SHF.R.S32.HI R3, RZ, 0x1f, R3 ;  /* 0x0000001fff037819 */ /* 0x000fe20000011403 */
[----:B------:R-:W-:Y:S01]  /*0cb0*/  IMAD.SHL.U32 R9, R7, 0x40, RZ ;  /* 0x0000004007097824 */ /* 0x000fe200078e00ff */
[----:B------:R-:W-:Y:S01]  /*0cc0*/  R2P PR, R11, 0x6 ;  /* 0x000000060b007804 */ /* 0x000fe20000000000 */
[----:B------:R-:W-:Y:S01]  /*0cd0*/  VIADD R188, R184, 0xc0 ;  /* 0x000000c0b8bc7836 */ /* 0x000fe20000000000 */
[----:B------:R-:W-:Y:S01]  /*0ce0*/  LOP3.LUT R7, R8, 0x1c0, RZ, 0xc0, !PT ;  /* 0x000001c008077812 */ /* 0x000fe200078ec0ff */
[C---:B------:R-:W-:Y:S01]  /*0cf0*/  VIADD R187, R184.reuse, 0x100 ;  /* 0x00000100b8bb7836 */ /* 0x040fe20000000000 */
[----:B------:R-:W-:Y:S01]  /*0d00*/  LOP3.LUT R8, R9, 0x7ffffe00, RZ, 0xc0, !PT ;  /* 0x7ffffe0009087812 */ /* 0x000fe200078ec0ff */
[C---:B------:R-:W-:Y:S01]  /*0d10*/  VIADD R186, R184.reuse, 0x140 ;  /* 0x00000140b8ba7836 */ /* 0x040fe20000000000 */
[----:B------:R-:W-:Y:S01]  /*0d20*/  LOP3.LUT R4, R7, 0x8, R4, 0xf8, !PT ;  /* 0x0000000807047812 */ /* 0x000fe200078ef804 */
[C---:B------:R-:W-:Y:S01]  /*0d30*/  VIADD R215, R184.reuse, 0x180 ;  /* 0x00000180b8d77836 */ /* 0x040fe20000000000 */
[----:B------:R-:W-:Y:S01]  /*0d40*/  SHF.R.U32.HI R7, RZ, 0x3, R7 ;  /* 0x00000003ff077819 */ /* 0x000fe20000011607 */
[----:B------:R-:W-:Y:S01]  /*0d50*/  IMAD R8, R5, 0x400, R8 ;  /* 0x0000040005087824 */ /* 0x000fe200078e0208 */
[----:B------:R-:W-:Y:S01]  /*0d60*/  LEA.HI R3, R3, R0, RZ, 0x3 ;  /* 0x0000000003037211 */ /* 0x000fe200078f18ff */
[----:B------:R-:W-:Y:S01]  /*0d70*/  VIADD R214, R184, 0x1c0 ;  /* 0x000001c0b8d67836 */ /* 0x000fe20000000000 */
[----:B------:R-:W-:-:S02]  /*0d80*/  LOP3.LUT R7, R4, R7, RZ, 0x3c, !PT ;  /* 0x0000000704077212 */ /* 0x000fc400078e3cff */
[----:B------:R-:W-:Y:S02]  /*0d90*/  LOP3.LUT R3, R3, 0xfffffff8, RZ, 0xc0, !PT ;  /* 0xfffffff803037812 */ /* 0x000fe400078ec0ff */
[----:B------:R-:W-:Y:S01]  /*0da0*/  LEA.HI R6, R6, R213, RZ, 0x1 ;  /* 0x000000d506067211 */ /* 0x000fe200078f08ff */
[----:B------:R-:W-:Y:S01]  /*0db0*/  IMAD.IADD R7, R8, 0x1, R7 ;  /* 0x0000000108077824 */ /* 0x000fe200078e0207 */
[----:B------:R-:W-:Y:S01]  /*0dc0*/  SHF.R.S32.HI R2, RZ, 0x5, R2 ;  /* 0x00000005ff027819 */ /* 0x000fe20000011402 */
[----:B------:R-:W-:Y:S01]  /*0dd0*/  IMAD.IADD R3, R0, 0x1, -R3 ;  /* 0x0000000100037824 */ /* 0x000fe200078e0a03 */
[----:B------:R-:W-:Y:S02]  /*0de0*/  LOP3.LUT R6, R6, 0xfffffe, RZ, 0xc0, !PT ;  /* 0x00fffffe06067812 */ /* 0x000fe400078ec0ff */
[----:B------:R-:W-:Y:S01]  /*0df0*/  LEA R18, R7, UR42, 0x1 ;  /* 0x0000002a07127c11 */ /* 0x000fe2000f8e08ff */
[----:B------:R-:W-:Y:S01]  /*0e00*/  IMAD R16, R2, 0x10, R3 ;  /* 0x0000001002107824 */ /* 0x000fe200078e0203 */
[----:B------:R-:W-:Y:S01]  /*0e10*/  SEL R22, R22, 0xffffffe0, !P1 ;  /* 0xffffffe016167807 */ /* 0x000fe20004800000 */
[----:B------:R-:W-:Y:S01]  /*0e20*/  IMAD.IADD R6, R213, 0x1, -R6 ;  /* 0x00000001d5067824 */ /* 0x000fe200078e0a06 */
[C---:B------:R-:W-:Y:S01]  /*0e30*/  IADD3 R23, R18.reuse, 0x26800, RZ ;  /* 0x0002680012177810 */ /* 0x040fe20007ffe0ff */
[----:B------:R-:W-:Y:S01]  /*0e40*/  VIADD R19, R18, 0x26840 ;  /* 0x0002684012137836 */ /* 0x000fe20000000000 */
[----:B------:R-:W-:Y:S01]  /*0e50*/  SHF.R.S32.HI R212, RZ, 0x3, R212 ;  /* 0x00000003ffd47819 */ /* 0x000fe200000114d4 */
[----:B------:R-:W-:Y:S01]  /*0e60*/  IMAD.SHL.U32 R17, R6, 0x100, RZ ;  /* 0x0000010006117824 */ /* 0x000fe200078e00ff */
        /* <DEDUP_REMOVED lines=9> */
[----:B------:R-:W-:Y:S01]  /*0f00*/  IMAD.IADD R22, R22, 0x1, R19 ;  /* 0x0000000116167824 */ /* 0x000fe200078e0213 */
[----:B------:R-:W-:-:S02]  /*0f10*/  SHF.R.S32.HI R218, RZ, 0x1f, R215 ;  /* 0x0000001fffda7819 */ /* 0x000fc400000114d7 */
[----:B------:R-:W-:-:S07]  /*0f20*/  SHF.R.S32.HI R217, RZ, 0x1f, R214 ;  /* 0x0000001fffd97819 */ /* 0x000fce00000114d6 */
.L_x_4980:
[----:B------:R-:W-:Y:S01]  /*0f30*/  ULDC UR5, c[0x0][0xc60] ;  /* 0x0003180000057ab9 */ /* 0x000fe20000000800 */
[----:B------:R-:W-:Y:S01]  /*0f40*/  UMOV UR8, UR4 ;  /* 0x0000000400087c82 */ /* 0x000fe20008000000 */
[----:B------:R-:W-:-:S11]  /*0f50*/  UISETP.NE.AND UP0, UPT, UR5, 0x1, UPT ;  /* 0x000000010500788c */ /* 0x000fd6000bf05270 */
        /* <DEDUP_REMOVED lines=9> */
[----:B012345:R-:W-:Y:S05]  /*0ff0*/  @!P0 BRA `(.L_x_4866) ;  /* 0x0000000000208947 */ /* 0x03ffea0003800000 */
        /* <DEDUP_REMOVED lines=8> */
.L_x_4866:
[----:B------:R-:W-:Y:S01]  /*1080*/  ULDC UR7, c[0x0][0xc54] ;  /* 0x0003150000077ab9 */ /* 0x000fe20000000800 */
[----:B------:R-:W-:Y:S01]  /*1090*/  UMOV UR6, UR9 ;  /* 0x0000000900067c82 */ /* 0x000fe20008000000 */
[----:B------:R-:W-:-:S11]  /*10a0*/  UISETP.NE.AND UP0, UPT, UR7, 0x1, UPT ;  /* 0x000000010700788c */ /* 0x000fd6000bf05270 */
[----:B------:R-:W-:Y:S02]  /*10b0*/  @UP0 ULDC.64 UR10, c[0x0][0xc58] ;  /* 0x00031600000a0ab9 */ /* 0x000fe40000000a00 */
[----:B------:R-:W-:-:S04]  /*10c0*/  UIMAD.WIDE.U32 UR4, UR9, UR10, URZ ;  /* 0x0000000a090472a5 */ /* 0x000fc8000f8e003f */
[----:B------:R-:W-:-:S04]  /*10d0*/  @UP0 USHF.R.U32.HI UR6, URZ, UR11, UR5 ;  /* 0x0000000b3f060299 */ /* 0x000fc80008011605 */
[----:B------:R-:W-:-:S12]  /*10e0*/  UIMAD UR4, UR6, UR7, URZ ;  /* 0x00000007060472a4 */ /* 0x000fd8000f8e023f */
.L_x_4867:
[----:B------:R-:W-:Y:S01]  /*10f0*/  ULDC UR45, c[0x0][0xc48] ;  /* 0x00031200002d7ab9 */ /* 0x000fe20000000800 */
[----:B------:R-:W-:Y:S01]  /*1100*/  ULDC.64 UR10, c[0x0][0x418] ;  /* 0x00010600000a7ab9 */ /* 0x000fe20000000a00 */
[----:B------:R-:W-:Y:S02]  /*1110*/  UISETP.NE.AND UP1, UPT, UR45, 0x1, UPT ;  /* 0x000000012d00788c */ /* 0x000fe4000bf25270 */
[----:B------:R-:W-:Y:S02]  /*1120*/  UISETP.NE.U32.AND UP0, UPT, UR10, URZ, UPT ;  /* 0x0000003f0a00728c */ /* 0x000fe4000bf05070 */
[----:B------:R-:W-:Y:S02]  /*1130*/  UIADD3 UR4, UR9, -UR4, URZ ;  /* 0x8000000409047290 */ /* 0x000fe4000fffe03f */
[----:B------:R-:W-:Y:S01]  /*1140*/  UISETP.NE.AND.EX UP0, UPT, UR11, URZ, UPT, UP0 ;  /* 0x0000003f0b00728c */ /* 0x000fe2000bf05300 */
[----:B------:R-:W-:Y:S01]  /*1150*/  ULDC UR7, c[0x0][0xc54] ;  /* 0x0003150000077ab9 */ /* 0x000fe20000000800 */
[----:B------:R-:W-:Y:S01]  /*1160*/  ULDC UR49, c[0x0][0x424] ;  /* 0x0001090000317ab9 */ /* 0x000fe20000000800 */
[----:B------:R-:W-:-:S02]  /*1170*/  UISETP.NE.AND UP2, UPT, UR46, 0x1, UPT ;  /* 0x000000012e00788c */ /* 0x000fc4000bf45270 */
[----:B------:R-:W-:Y:S02]  /*1180*/  ULOP3.LUT UR5, URZ, UR6, URZ, 0x33, !UPT ;  /* 0x000000063f057292 */ /* 0x000fe4000f8e333f */
[----:B------:R-:W-:Y:S02]  /*1190*/  UIMAD UR8, UR8, UR7, UR4 ;  /* 0x00000007080872a4 */ /* 0x000fe4000f8e0204 */
[----:B------:R-:W-:Y:S01]  /*11a0*/  USEL UR49, UR49, 0x1, UP0 ;  /* 0x0000000131317887 */ /* 0x000fe20008000000 */
[----:B------:R-:W-:Y:S01]  /*11b0*/  PLOP3.LUT P0, PT, PT, PT, UP2, 0x80, 0x0 ;  /* 0x000000000000781c */ /* 0x000fe20003f0f028 */
[----:B------:R-:W-:Y:S01]  /*11c0*/  ULDC UR44, c[0x0][0xc3c] ;  /* 0x00030f00002c7ab9 */ /* 0x000fe20000000800 */
[----:B------:R-:W-:Y:S01]  /*11d0*/  ULDC UR6, c[0x0][0x2f0] ;  /* 0x0000bc0000067ab9 */ /* 0x000fe20000000800 */
[----:B------:R-:W-:Y:S01]  /*11e0*/  @UP1 ULDC UR4, c[0x0][0xc4c] ;  /* 0x0003130000041ab9 */ /* 0x000fe20000000800 */
[----:B------:R-:W-:Y:S02]  /*11f0*/  UIADD3 UR44, UR5, UR44, URZ ;  /* 0x0000002c052c7290 */ /* 0x000fe4000fffe03f */
[----:B------:R-:W-:-:S02]  /*1200*/  UIMAD.WIDE.U32 UR4, UR8, UR4, URZ ;  /* 0x00000004080472a5 */ /* 0x000fc4000f8e003f */
[----:B------:R-:W-:Y:S01]  /*1210*/  UIMAD UR7, UR49, UR6, 0x3f ;  /* 0x0000003f310774a4 */ /* 0x000fe2000f8e0206 */
[----:B------:R-:W-:Y:S01]  /*1220*/  @UP1 ULDC UR9, c[0x0][0xc50] ;  /* 0x0003140000091ab9 */ /* 0x000fe20000000800 */
[----:B------:R-:W-:Y:S01]  /*1230*/  UMOV UR43, UR8 ;  /* 0x00000008002b7c82 */ /* 0x000fe20008000000 */
[----:B------:R-:W-:Y:S02]  /*1240*/  @UP1 USHF.R.U32.HI UR43, URZ, UR9, UR5 ;  /* 0x000000093f2b1299 */ /* 0x000fe40008011605 */
[----:B------:R-:W-:Y:S02]  /*1250*/  USHF.R.S32.HI UR4, URZ, 0x1f, UR7 ;  /* 0x0000001f3f047899 */ /* 0x000fe40008011407 */
[----:B------:R-:W-:Y:S02]  /*1260*/  UIADD3 UR5, -UR43, URZ, URZ ;  /* 0x0000003f2b057290 */ /* 0x000fe4000fffe13f */
[----:B------:R-:W-:Y:S02]  /*1270*/  ULEA.HI UR7, UR4, UR7, URZ, 0x6 ;  /* 0x0000000704077291 */ /* 0x000fe4000f8f303f */
[----:B------:R-:W-:-:S02]  /*1280*/  USHF.L.U32 UR44, UR44, 0x6, URZ ;  /* 0x000000062c2c7899 */ /* 0x000fc4000800063f */
[----:B------:R-:W-:Y:S02]  /*1290*/  UIMAD UR45, UR45, UR5, UR8 ;  /* 0x000000052d2d72a4 */ /* 0x000fe4000f8e0208 */
[----:B------:R-:W-:Y:S01]  /*12a0*/  USHF.R.S32.HI UR7, URZ, 0x6, UR7 ;  /* 0x000000063f077899 */ /* 0x000fe20008011407 */
[----:B------:R-:W-:Y:S11]  /*12b0*/  @!P0 BRA `(.L_x_4868) ;  /* 0x0000002000388947 */ /* 0x000ff60003800000 */
[----:B------:R-:W0:Y:S01]  /*12c0*/  LDC R0, c[0x0][0x448] ;  /* 0x00011200ff007b82 */ /* 0x000e220000000800 */
[----:B------:R-:W-:Y:S01]  /*12d0*/  UIADD3 UR8, UR44, 0x3f, URZ ;  /* 0x0000003f2c087890 */ /* 0x000fe2000fffe03f */
[----:B------:R-:W-:Y:S02]  /*12e0*/  ULDC UR5, c[0x0][0x288] ;  /* 0x0000a20000057ab9 */ /* 0x000fe40000000800 */
[----:B------:R-:W-:-:S04]  /*12f0*/  UIADD3 UR4, -UR5, 0x1, URZ ;  /* 0x0000000105047890 */ /* 0x000fc8000fffe13f */
[----:B------:R-:W1:Y:S01]  /*1300*/  LDC.64 R6, c[0x0][0x9e0] ;  /* 0x00027800ff067b82 */ /* 0x000e620000000a00 */
[----:B------:R-:W-:Y:S01]  /*1310*/  UIMAD UR4, UR49, UR6, UR4 ;  /* 0x00000006310472a4 */ /* 0x000fe2000f8e0204 */
[----:B0-----:R-:W-:Y:S01]  /*1320*/  ISETP.NE.AND P1, PT, R0, 0x1, PT ;  /* 0x000000010000780c */ /* 0x001fe20003f25270 */
[----:B------:R-:W-:Y:S01]  /*1330*/  IMAD.U32 R0, RZ, RZ, UR8 ;  /* 0x00000008ff007e24 */ /* 0x000fe2000f8e00ff */
[----:B-1----:R-:W-:-:S11]  /*1340*/  ISETP.GE.AND P2, PT, R7, 0x1, PT ;  /* 0x000000010700780c */ /* 0x002fd60003f46270 */
[----:B------:R-:W0:Y:S08]  /*1350*/  @P1 LDC R3, c[0x0][0x44c] ;  /* 0x00011300ff031b82 */ /* 0x000e300000000800 */
[----:B------:R-:W1:Y:S01]  /*1360*/  @P1 LDC R4, c[0x0][0x450] ;  /* 0x00011400ff041b82 */ /* 0x000e620000000800 */
[----:B0-----:R-:W-:-:S05]  /*1370*/  @P1 IMAD.HI.U32 R3, R3, UR8, RZ ;  /* 0x0000000803031c27 */ /* 0x001fca000f8e00ff */
[----:B-1----:R-:W-:-:S05]  /*1380*/  @P1 SHF.R.U32.HI R0, RZ, R4, R3 ;  /* 0x00000004ff001219 */ /* 0x002fca0000011603 */
[----:B------:R-:W-:-:S04]  /*1390*/  VIADD R9, R0, UR4 ;  /* 0x0000000400097c36 */ /* 0x000fc80008000000 */
        /* <DEDUP_REMOVED lines=12> */
.L_x_4870:
[----:B------:R-:W-:-:S13]  /*1460*/  ISETP.NE.AND P0, PT, R7, 0x1, PT ;  /* 0x000000010700780c */ /* 0x000fda0003f05270 */
[----:B------:R-:W0:Y:S02]  /*1470*/  @P0 LDC.64 R4, c[0x0][0x9e8] ;  /* 0x00027a00ff040b82 */ /* 0x000e240000000a00 */
[----:B0-----:R-:W-:-:S05]  /*1480*/  @P0 IMAD.HI.U32 R4, R3, R4, RZ ;  /* 0x0000000403040227 */ /* 0x001fca00078e00ff */
[----:B------:R-:W-:-:S07]  /*1490*/  @P0 SHF.R.U32.HI R3, RZ, R5, R4 ;  /* 0x00000005ff030219 */ /* 0x000fce0000011604 */
.L_x_4871:
[----:B------:R-:W-:-:S05]  /*14a0*/  IMAD R3, R3, R7, R7 ;  /* 0x0000000703037224 */ /* 0x000fca00078e0207 */
[----:B------:R-:W-:-:S07]  /*14b0*/  VIMNMX R0, R0, R3, PT ;  /* 0x0000000300007248 */ /* 0x000fce0003fe0100 */
.L_x_4869:
[----:B------:R-:W0:Y:S01]  /*14c0*/  @P1 LDC R5, c[0x0][0x44c] ;  /* 0x00011300ff051b82 */ /* 0x000e220000000800 */
[----:B------:R-:W-:Y:S01]  /*14d0*/  VIADD R0, R0, 0x3f ;  /* 0x0000003f00007836 */ /* 0x000fe20000000000 */
[----:B------:R-:W-:Y:S01]  /*14e0*/  UIMAD UR6, UR49, UR6, -UR5 ;  /* 0x00000006310672a4 */ /* 0x000fe2000f8e0a05 */
[----:B------:R-:W-:Y:S01]  /*14f0*/  IMAD.U32 R4, RZ, RZ, UR44 ;  /* 0x0000002cff047e24 */ /* 0x000fe2000f8e00ff */
[----:B------:R-:W-:Y:S02]  /*1500*/  ULDC UR4, c[0x0][0x9dc] ;  /* 0x0002770000047ab9 */ /* 0x000fe40000000800 */
[----:B------:R-:W-:Y:S02]  /*1510*/  SHF.R.S32.HI R3, RZ, 0x1f, R0 ;  /* 0x0000001fff037819 */ /* 0x000fe40000011400 */
[----:B------:R-:W1:Y:S02]  /*1520*/  @P1 LDC R6, c[0x0][0x450] ;  /* 0x00011400ff061b82 */ /* 0x000e640000000800 */
[----:B------:R-:W-:-:S04]  /*1530*/  LEA.HI R3, R3, R0, RZ, 0x6 ;  /* 0x0000000003037211 */ /* 0x000fc800078f30ff */
[----:B------:R-:W-:Y:S01]  /*1540*/  SHF.R.S32.HI R3, RZ, 0x6, R3 ;  /* 0x00000006ff037819 */ /* 0x000fe20000011403 */
[----:B0-----:R-:W-:-:S05]  /*1550*/  @P1 IMAD.HI.U32 R5, R5, UR44, RZ ;  /* 0x0000002c05051c27 */ /* 0x001fca000f8e00ff */
[----:B-1----:R-:W-:-:S05]  /*1560*/  @P1 SHF.R.U32.HI R4, RZ, R6, R5 ;  /* 0x00000006ff041219 */ /* 0x002fca0000011605 */
[----:B------:R-:W-:Y:S01]  /*1570*/  VIADD R0, R4, UR6 ;  /* 0x0000000604007c36 */ /* 0x000fe20008000000 */
[----:B------:R-:W-:-:S03]  /*1580*/  VIMNMX R4, R3, UR7, PT ;  /* 0x0000000703047c48 */ /* 0x000fc6000bfe0100 */
        /* <DEDUP_REMOVED lines=11> */
.L_x_4873:
[----:B------:R-:W-:-:S13]  /*1640*/  ISETP.NE.AND P0, PT, R7, 0x1, PT ;  /* 0x000000010700780c */ /* 0x000fda0003f05270 */
[----:B------:R-:W0:Y:S02]  /*1650*/  @P0 LDC.64 R8, c[0x0][0x9e8] ;  /* 0x00027a00ff080b82 */ /* 0x000e240000000a00 */
[----:B0-----:R-:W-:-:S05]  /*1660*/  @P0 IMAD.HI.U32 R6, R0, R8, RZ ;  /* 0x0000000800060227 */ /* 0x001fca00078e00ff */
[----:B------:R-:W-:-:S07]  /*1670*/  @P0 SHF.R.U32.HI R0, RZ, R9, R6 ;  /* 0x00000009ff000219 */ /* 0x000fce0000011606 */
.L_x_4874:
[----:B------:R-:W-:-:S05]  /*1680*/  IMAD R0, R0, R7, RZ ;  /* 0x0000000700007224 */ /* 0x000fca00078e02ff */
[----:B------:R-:W-:-:S07]  /*1690*/  VIMNMX R3, R3, R0, !PT ;  /* 0x0000000003037248 */ /* 0x000fce0007fe0100 */
.L_x_4872:
[----:B------:R-:W-:Y:S02]  /*16a0*/  SHF.R.S32.HI R6, RZ, 0x1f, R3 ;  /* 0x0000001fff067819 */ /* 0x000fe40000011403 */
[----:B------:R-:W-:Y:S02]  /*16b0*/  CS2R R150, SRZ ;  /* 0x0000000000967805 */ /* 0x000fe4000001ff00 */
[----:B------:R-:W-:Y:S02]  /*16c0*/  PLOP3.LUT P0, PT, PT, PT, PT, 0x80, 0x0 ;  /* 0x000000000000781c */ /* 0x000fe40003f0f070 */
[----:B------:R-:W-:Y:S02]  /*16d0*/  CS2R R148, SRZ ;  /* 0x0000000000947805 */ /* 0x000fe4000001ff00 */
[----:B------:R-:W-:Y:S01]  /*16e0*/  LEA.HI R6, R6, R3, RZ, 0x6 ;  /* 0x0000000306067211 */ /* 0x000fe200078f30ff */
[----:B------:R-:W-:Y:S01]  /*16f0*/  IMAD.MOV.U32 R3, RZ, RZ, RZ ;  /* 0x000000ffff037224 */ /* 0x000fe200078e00ff */
[----:B------:R-:W-:-:S02]  /*1700*/  MOV R0, RZ ;  /* 0x000000ff00007202 */ /* 0x000fc40000000f00 */
[----:B------:R-:W-:Y:S02]  /*1710*/  CS2R R146, SRZ ;  /* 0x0000000000927805 */ /* 0x000fe4000001ff00 */
[----:B------:R-:W-:Y:S02]  /*1720*/  SHF.R.S32.HI R5, RZ, 0x6, R6 ;  /* 0x00000006ff057819 */ /* 0x000fe40000011406 */
[----:B------:R-:W-:Y:S02]  /*1730*/  CS2R R144, SRZ ;  /* 0x0000000000907805 */ /* 0x000fe4000001ff00 */
        /* <DEDUP_REMOVED lines=11> */
[----:B------:R-:W-:Y:S01]  /*17f0*/  CS2R R154, SRZ ;  /* 0x00000000009a7805 */ /* 0x000fe2000001ff00 */
[----:B------:R-:W-:Y:S01]  /*1800*/  IMAD.MOV.U32 R153, RZ, RZ, RZ ;  /* 0x000000ffff997224 */ /* 0x000fe200078e00ff */
        /* <DEDUP_REMOVED lines=49> */
[----:B------:R-:W-:Y:S01]  /*1b20*/  CS2R R26, SRZ ;  /* 0x00000000001a7805 */ /* 0x000fe2000001ff00 */
[----:B------:R-:W-:Y:S01]  /*1b30*/  IMAD.MOV.U32 R210, RZ, RZ, RZ ;  /* 0x000000ffffd27224 */ /* 0x000fe200078e00ff */
[----:B------:R-:W-:Y:S06]  /*1b40*/  @!P1 BRA `(.L_x_4875) ;  /* 0x000000b000c49947 */ /* 0x000fec0003800000 */
        /* <DEDUP_REMOVED lines=14> */
.L_x_4876:
[----:B------:R-:W-:Y:S01]  /*1c30*/  ULEA UR21, UR38, UR42, 0x3 ;  /* 0x0000002a26157291 */ /* 0x000fe2000f8e183f */
[----:B------:R-:W-:-:S05]  /*1c40*/  IMAD.U32 R0, RZ, RZ, UR37 ;  /* 0x00000025ff007e24 */ /* 0x000fca000f8e00ff */
[----:B------:R-:W-:-:S04]  /*1c50*/  SHF.L.U32 R0, R0, 0x1f, RZ ;  /* 0x0000001f00007819 */ /* 0x000fc800000006ff */
[----:B------:R-:W0:Y:S02]  /*1c60*/  SYNCS.PHASECHK.TRANS64.TRYWAIT P1, [UR21+0x28c50], R0 ;  /* 0x028c5000ff0075a7 */ /* 0x000e240008020155 */
[----:B0-----:R-:W-:Y:S05]  /*1c70*/  @!P1 BRA `(.L_x_4877) ;  /* 0x0000012000009947 */ /* 0x001fea0003800000 */
.L_x_5050:
[----:B------:R-:W-:Y:S01]  /*1c80*/  BAR.SYNC.DEFER_BLOCKING 0xe, 0x100 ;  /* 0x0384000000007b1d */ /* 0x000fe20000010000 */
[----:B------:R-:W-:Y:S02]  /*1c90*/  UIADD3 UR4, UR42, 0x26800, URZ ;  /* 0x000268002a047890 */ /* 0x000fe4000fffe03f */
[----:B------:R-:W-:Y:S02]  /*1ca0*/  ULEA UR18, UR38, UR20, 0xc ;  /* 0x0000001426127291 */ /* 0x000fe4000f8e603f */
[----:B------:R-:W-:Y:S01]  /*1cb0*/  USHF.R.U32.HI UR4, URZ, 0x4, UR4 ;  /* 0x000000043f047899 */ /* 0x000fe20008011604 */
[----:B------:R-:W-:Y:S01]  /*1cc0*/  UMOV UR19, 0x40000040 ;  /* 0x4000004000137882 */ /* 0x000fe20000000000 */
[----:B------:R-:W-:Y:S02]  /*1cd0*/  UMOV UR17, 0x40000040 ;  /* 0x4000004000117882 */ /* 0x000fe40000000000 */
[----:B------:R-:W-:Y:S02]  /*1ce0*/  ULOP3.LUT UR4, UR4, 0x3fff, URZ, 0xc0, !UPT ;  /* 0x00003fff04047892 */ /* 0x000fe4000f8ec03f */
[----:B------:R-:W-:-:S02]  /*1cf0*/  UIADD3 UR6, UR18, 0x80, URZ ;  /* 0x0000008012067890 */ /* 0x000fc4000fffe03f */
[----:B------:R-:W-:Y:S01]  /*1d00*/  ULOP3.LUT UR16, UR4, 0x10000, URZ, 0xfc, !UPT ;  /* 0x0001000004107892 */ /* 0x000fe2000f8efc3f */
[----:B------:R-:W-:Y:S01]  /*1d10*/  UMOV UR7, 0x40000040 ;  /* 0x4000004000077882 */ /* 0x000fe20000000000 */
[----:B------:R-:W-:Y:S02]  /*1d20*/  UMOV UR5, 0x40000040 ;  /* 0x4000004000057882 */ /* 0x000fe40000000000 */
[----:B------:R-:W-:Y:S02]  /*1d30*/  UIADD3 UR4, UR16, 0x2, URZ ;  /* 0x0000000210047890 */ /* 0x000fe4000fffe03f */
[----:B------:R-:W-:Y:S02]  /*1d40*/  UIADD3 UR10, UR18, 0x100, URZ ;  /* 0x00000100120a7890 */ /* 0x000fe4000fffe03f */
[----:B------:R-:W-:Y:S01]  /*1d50*/  UIADD3 UR8, UR16, 0x4, URZ ;  /* 0x0000000410087890 */ /* 0x000fe2000fffe03f */
[----:B------:R-:W-:Y:S01]  /*1d60*/  UMOV UR11, 0x40000040 ;  /* 0x40000040000b7882 */ /* 0x000fe20000000000 */
[----:B------:R-:W-:Y:S01]  /*1d70*/  WARPGROUP.ARRIVE ;  /* 0x00000000000079c5 */ /* 0x000fe20000000000 */
[----:B------:R-:W-:Y:S01]  /*1d80*/  UMOV UR9, 0x40000040 ;  /* 0x4000004000097882 */ /* 0x000fe20000000000 */
[----:B------:R-:W-:-:S02]  /*1d90*/  UIADD3 UR14, UR18, 0x180, URZ ;  /* 0x00000180120e7890 */ /* 0x000fc4000fffe03f */
[----:B------:R-:W-:Y:S02]  /*1da0*/  UIADD3 UR12, UR16, 0x6, URZ ;  /* 0x00000006100c7890 */ /* 0x000fe4000fffe03f */
[----:B------:R-:W-:Y:S01]  /*1db0*/  HGMMA.64x256x16.F32 R24, gdesc[UR16].tnspB, RZ, !UPT, gsb0 ;  /* 0x43e00000101879f0 */ /* 0x000fe2000c0008ff */
[----:B------:R-:W-:Y:S01]  /*1dc0*/  UMOV UR15, 0x40000040 ;  /* 0x40000040000f7882 */ /* 0x000fe20000000000 */
[----:B------:R-:W-:Y:S01]  /*1dd0*/  UMOV UR13, 0x40000040 ;  /* 0x40000040000d7882 */ /* 0x000fe20000000000 */
        /* <DEDUP_REMOVED lines=16> */
.L_x_4878:
[----:B------:R-:W-:Y:S01]  /*1ee0*/  VIADD R4, R4, 0xfffffffe ;  /* 0xfffffffe04047836 */ /* 0x000fe20000000000 */
[----:B------:R-:W-:-:S04]  /*1ef0*/  UIADD3 UR6, UR21, 0x28c60, URZ ;  /* 0x00028c6015067890 */ /* 0x000fc8000fffe03f */
[----:B------:R-:W-:Y:S01]  /*1f00*/  ISETP.GE.AND P1, PT, R4, R5, PT ;  /* 0x000000050400720c */ /* 0x000fe20003f26270 */
[----:B------:R-:W-:-:S09]  /*1f10*/  UPRMT UR6, UR40, 0x654, UR6 ;  /* 0x0000065428067896 */ /* 0x000fd20008000006 */
[----:B------:R-:W-:Y:S03]  /*1f20*/  SYNCS.ARRIVE.TRANS64.RED.A1T0 RZ, [UR6], RZ ;  /* 0x000000ffffff79a7 */ /* 0x000fe60008100406 */
[----:B------:R-:W-:Y:S05]  /*1f30*/  @!P1 BRA `(.L_x_4879) ;  /* 0x0000000800d89947 */ /* 0x000fea0003800000 */
.L_x_4885:
[----:B------:R-:W-:Y:S01]  /*1f40*/  BAR.SYNC.DEFER_BLOCKING 0xe, 0x100 ;  /* 0x0384000000007b1d */ /* 0x000fe20000010000 */
[----:B01----:R-:W-:Y:S01]  /*1f50*/  IMAD.U32 R3, RZ, RZ, UR38 ;  /* 0x00000026ff037e24 */ /* 0x003fe2000f8e00ff */
[----:B------:R-:W-:Y:S01]  /*1f60*/  UIADD3 UR38, UR38, 0x1, URZ ;  /* 0x0000000126267890 */ /* 0x000fe2000fffe03f */
[C---:B------:R-:W-:Y:S01]  /*1f70*/  ISETP.GT.AND P2, PT, R4.reuse, R5, PT ;  /* 0x000000050400720c */ /* 0x040fe20003f44270 */
[----:B------:R-:W-:Y:S02]  /*1f80*/  VIADD R4, R4, 0xffffffff ;  /* 0xffffffff04047836 */ /* 0x000fe40000000000 */
        /* <DEDUP_REMOVED lines=138> */
.L_x_4880:
[----:B------:R-:W-:Y:S01]  /*2830*/  ULEA UR21, UR38, UR42, 0x3 ;  /* 0x0000002a26157291 */ /* 0x000fe2000f8e183f */
[----:B------:R-:W-:-:S05]  /*2840*/  IMAD.U32 R0, RZ, RZ, UR37 ;  /* 0x00000025ff007e24 */ /* 0x000fca000f8e00ff */
[----:B------:R-:W-:-:S04]  /*2850*/  SHF.L.U32 R0, R0, 0x1f, RZ ;  /* 0x0000001f00007819 */ /* 0x000fc800000006ff */
[----:B------:R0:W1:Y:S01]  /*2860*/  SYNCS.PHASECHK.TRANS64.TRYWAIT P1, [UR21+0x28c50], R0 ;  /* 0x028c5000ff0075a7 */ /* 0x0000620008020155 */
[----:B------:R-:W-:Y:S05]  /*2870*/  @!P0 BRA `(.L_x_4881) ;  /* 0x0000000000048947 */ /* 0x000fea0003800000 */
[----:B------:R-:W-:Y:S01]  /*2880*/  BPT.TRAP 0x1 ;  /* 0x000000040000795c */ /* 0x000fe20000300000 */
.L_x_4881:
[----:B-1----:R-:W-:Y:S05]  /*2890*/  @P1 BRA `(.L_x_4882) ;  /* 0x0000000000081947 */ /* 0x002fea0003800000 */
[----:B------:R-:W1:Y:S02]  /*28a0*/  SYNCS.PHASECHK.TRANS64.TRYWAIT P1, [UR21+0x28c50], R0 ;  /* 0x028c5000ff0075a7 */ /* 0x000e640008020155 */
[----:B-1----:R-:W-:Y:S05]  /*28b0*/  @!P1 BRA `(.L_x_4883) ;  /* 0x0000011400089947 */ /* 0x002fea0003800000 */
.L_x_4882:
[----:B------:R-:W-:Y:S01]  /*28c0*/  ULEA UR18, UR38, UR20, 0xc ;  /* 0x0000001426127291 */ /* 0x000fe2000f8e603f */
[----:B------:R-:W-:Y:S01]  /*28d0*/  WARPGROUP.ARRIVE ;  /* 0x00000000000079c5 */ /* 0x000fe20000000000 */
[----:B------:R-:W-:Y:S01]  /*28e0*/  UMOV UR19, 0x40000040 ;  /* 0x4000004000137882 */ /* 0x000fe20000000000 */
[----:B------:R-:W-:Y:S01]  /*28f0*/  UMOV UR7, 0x40000040 ;  /* 0x4000004000077882 */ /* 0x000fe20000000000 */
[----:B------:R-:W-:Y:S02]  /*2900*/  UIADD3 UR6, UR18, 0x80, URZ ;  /* 0x0000008012067890 */ /* 0x000fe4000fffe03f */
[----:B------:R-:W-:Y:S01]  /*2910*/  UIADD3 UR10, UR18, 0x100, URZ ;  /* 0x00000100120a7890 */ /* 0x000fe2000fffe03f */
[----:B------:R-:W-:Y:S02]  /*2920*/  UMOV UR11, 0x40000040 ;  /* 0x40000040000b7882 */ /* 0x000fe40000000000 */
[----:B------:R-:W-:Y:S01]  /*2930*/  HGMMA.64x256x16.F32 R24, gdesc[UR16].tnspB, R24, gsb0 ;  /* 0x43e00000101879f0 */ /* 0x000fe20008000818 */
[----:B------:R-:W-:Y:S01]  /*2940*/  UIADD3 UR14, UR18, 0x180, URZ ;  /* 0x00000180120e7890 */ /* 0x000fe2000fffe03f */
[----:B------:R-:W-:Y:S01]  /*2950*/  UMOV UR15, 0x40000040 ;  /* 0x40000040000f7882 */ /* 0x000fe20000000000 */
[----:B------:R-:W-:-:S02]  /*2960*/  WARPGROUP.DEPBAR.LE gsb0, 0x0 ;  /* 0x00008000000079c5 */ /* 0x000fc40000010000 */
        /* <DEDUP_REMOVED lines=15> */
.L_x_4884:
[----:B------:R-:W-:-:S04]  /*2a60*/  UIADD3 UR6, UR21, 0x28c60, URZ ;  /* 0x00028c6015067890 */ /* 0x000fc8000fffe03f */
[----:B------:R-:W-:-:S09]  /*2a70*/  UPRMT UR6, UR40, 0x654, UR6 ;  /* 0x0000065428067896 */ /* 0x000fd20008000006 */
[----:B------:R-:W-:Y:S01]  /*2a80*/  SYNCS.ARRIVE.TRANS64.RED.A1T0 RZ, [UR6], RZ ;  /* 0x000000ffffff79a7 */ /* 0x000fe20008100406 */
[----:B------:R-:W-:Y:S05]  /*2a90*/  @P2 BRA `(.L_x_4885) ;  /* 0xfffffff400282947 */ /* 0x000fea000383ffff */
.L_x_4879:
[----:B------:R-:W-:Y:S01]  /*2aa0*/  BAR.SYNC.DEFER_BLOCKING 0xe, 0x100 ;  /* 0x0384000000007b1d */ /* 0x000fe20000010000 */
[----:B01----:R-:W-:Y:S01]  /*2ab0*/  IMAD.U32 R3, RZ, RZ, UR38 ;  /* 0x00000026ff037e24 */ /* 0x003fe2000f8e00ff */
[----:B------:R-:W-:Y:S01]  /*2ac0*/  UIADD3 UR38, UR38, 0x1, URZ ;  /* 0x0000000126267890 */ /* 0x000fe2000fffe03f */
[----:B------:R-:W-:Y:S02]  /*2ad0*/  PLOP3.LUT P0, PT, PT, PT, PT, 0x8, 0x0 ;  /* 0x000000000000781c */ /* 0x000fe40003f0e170 */
        /* <DEDUP_REMOVED lines=136> */
[----:B------:R-:W-:-:S02]  /*3360*/  IMAD.MOV.U32 R0, RZ, RZ, RZ ;  /* 0x000000ffff007224 */ /* 0x000fc400078e00ff */
[----:B------:R-:W-:Y:S01]  /*3370*/  IMAD.MOV.U32 R3, RZ, RZ, RZ ;  /* 0x000000ffff037224 */ /* 0x000fe200078e00ff */
[----:B------:R-:W-:Y:S06]  /*3380*/  BAR.ARV 0xf, 0x100 ;  /* 0x03c4000000007b1d */ /* 0x000fec0000002000 */
[----:B------:R-:W-:Y:S05]  /*3390*/  BRA `(.L_x_4875) ;  /* 0x0000009800b07947 */ /* 0x000fea0003800000 */
.L_x_4868:
[----:B------:R-:W-:Y:S01]  /*33a0*/  ULDC UR4, c[0x0][0x448] ;  /* 0x0001120000047ab9 */ /* 0x000fe20000000800 */
[----:B------:R-:W-:Y:S02]  /*33b0*/  UIADD3 UR10, UR44, 0x3f, URZ ;  /* 0x0000003f2c0a7890 */ /* 0x000fe4000fffe03f */
[----:B------:R-:W-:Y:S01]  /*33c0*/  UISETP.NE.AND UP0, UPT, UR4, 0x1, UPT ;  /* 0x000000010400788c */ /* 0x000fe2000bf05270 */
[----:B------:R-:W-:Y:S02]  /*33d0*/  ULDC UR11, c[0x0][0x288] ;  /* 0x0000a200000b7ab9 */ /* 0x000fe40000000800 */
[----:B------:R-:W-:Y:S01]  /*33e0*/  ULDC.64 UR4, c[0x0][0x9e0] ;  /* 0x0002780000047ab9 */ /* 0x000fe20000000a00 */
[----:B------:R-:W-:Y:S02]  /*33f0*/  UP2UR UR51, UPR, URZ, 0x1 ;  /* 0x000000013f337883 */ /* 0x000fe40008000000 */
[----:B------:R-:W-:-:S04]  /*3400*/  UIADD3 UR12, -UR11, 0x1, URZ ;  /* 0x000000010b0c7890 */ /* 0x000fc8000fffe13f */
[----:B------:R-:W-:Y:S01]  /*3410*/  UIMAD UR12, UR49, UR6, UR12 ;  /* 0x00000006310c72a4 */ /* 0x000fe2000f8e020c */
[----:B------:R-:W-:Y:S01]  /*3420*/  @UP0 ULDC UR8, c[0x0][0x44c] ;  /* 0x0001130000080ab9 */ /* 0x000fe20000000800 */
[----:B------:R-:W-:Y:S01]  /*3430*/  @UP0 ULDC UR13, c[0x0][0x450] ;  /* 0x00011400000d0ab9 */ /* 0x000fe20000000800 */
[----:B------:R-:W-:-:S04]  /*3440*/  UIMAD.WIDE.U32 UR8, UR10, UR8, URZ ;  /* 0x000000080a0872a5 */ /* 0x000fc8000f8e003f */
[----:B------:R-:W-:Y:S02]  /*3450*/  @UP0 USHF.R.U32.HI UR10, URZ, UR13, UR9 ;  /* 0x0000000d3f0a0299 */ /* 0x000fe40008011609 */
[----:B------:R-:W-:Y:S02]  /*3460*/  UISETP.GE.AND UP0, UPT, UR5, 0x1, UPT ;  /* 0x000000010500788c */ /* 0x000fe4000bf06270 */
[----:B------:R-:W-:Y:S02]  /*3470*/  UIADD3 UR10, UR12, UR10, URZ ;  /* 0x0000000a0c0a7290 */ /* 0x000fe4000fffe03f */
[----:B------:R-:W-:Y:S02]  /*3480*/  UP2UR UR50, UPR, URZ, 0x1 ;  /* 0x000000013f327883 */ /* 0x000fe40008000000 */
[----:B------:R-:W-:Y:S01]  /*3490*/  PLOP3.LUT P0, PT, PT, PT, UP0, 0x40, 0x0 ;  /* 0x000000000000781c */ /* 0x000fe20003f0e808 */
[----:B------:R-:W-:-:S06]  /*34a0*/  UIADD3 UR4, UR10, UR4, URZ ;  /* 0x000000040a047290 */ /* 0x000fcc000fffe03f */
[----:B------:R-:W-:-:S06]  /*34b0*/  MOV R0, UR4 ;  /* 0x0000000400007c02 */ /* 0x000fcc0008000f00 */
[----:B------:R-:W-:Y:S05]  /*34c0*/  @P0 BRA `(.L_x_4886) ;  /* 0x0000000000400947 */ /* 0x000fea0003800000 */
        /* <DEDUP_REMOVED lines=10> */
.L_x_4887:
[----:B------:R-:W-:-:S11]  /*3570*/  UISETP.NE.AND UP0, UPT, UR5, 0x1, UPT ;  /* 0x000000010500788c */ /* 0x000fd6000bf05270 */
[----:B------:R-:W-:Y:S02]  /*3580*/  @UP0 ULDC.64 UR12, c[0x0][0x9e8] ;  /* 0x00027a00000c0ab9 */ /* 0x000fe40000000a00 */
[----:B------:R-:W-:-:S04]  /*3590*/  UIMAD.WIDE.U32 UR8, UR4, UR12, URZ ;  /* 0x0000000c040872a5 */ /* 0x000fc8000f8e003f */
[----:B------:R-:W-:-:S12]  /*35a0*/  @UP0 USHF.R.U32.HI UR4, URZ, UR13, UR9 ;  /* 0x0000000d3f040299 */ /* 0x000fd80008011609 */
.L_x_4888:
[----:B------:R-:W-:-:S06]  /*35b0*/  UIMAD UR4, UR4, UR5, UR5 ;  /* 0x00000005040472a4 */ /* 0x000fcc000f8e0205 */
[----:B------:R-:W-:-:S07]  /*35c0*/  VIMNMX R0, R0, UR4, PT ;  /* 0x0000000400007c48 */ /* 0x000fce000bfe0100 */
.L_x_4886:
[----:B------:R-:W-:Y:S01]  /*35d0*/  UISETP.NE.AND UP0, UPT, UR51, URZ, UPT ;  /* 0x0000003f3300728c */ /* 0x000fe2000bf05270 */
[----:B------:R-:W-:Y:S01]  /*35e0*/  VIADD R0, R0, 0x3f ;  /* 0x0000003f00007836 */ /* 0x000fe20000000000 */
[----:B------:R-:W-:Y:S01]  /*35f0*/  UMOV UR4, UR44 ;  /* 0x0000002c00047c82 */ /* 0x000fe20008000000 */
[----:B------:R-:W-:-:S03]  /*3600*/  UIMAD UR6, UR49, UR6, -UR11 ;  /* 0x00000006310672a4 */ /* 0x000fc6000f8e0a0b */
[----:B------:R-:W-:-:S04]  /*3610*/  SHF.R.S32.HI R3, RZ, 0x1f, R0 ;  /* 0x0000001fff037819 */ /* 0x000fc80000011400 */
[----:B------:R-:W-:Y:S01]  /*3620*/  LEA.HI R3, R3, R0, RZ, 0x6 ;  /* 0x0000000003037211 */ /* 0x000fe200078f30ff */
[----:B------:R-:W-:Y:S01]  /*3630*/  @UP0 ULDC UR8, c[0x0][0x44c] ;  /* 0x0001130000080ab9 */ /* 0x000fe20000000800 */
[----:B------:R-:W-:Y:S01]  /*3640*/  @UP0 ULDC UR10, c[0x0][0x450] ;  /* 0x00011400000a0ab9 */ /* 0x000fe20000000800 */
[----:B------:R-:W-:Y:S01]  /*3650*/  UIMAD.WIDE.U32 UR8, UR44, UR8, URZ ;  /* 0x000000082c0872a5 */ /* 0x000fe2000f8e003f */
[----:B------:R-:W-:-:S03]  /*3660*/  SHF.R.S32.HI R3, RZ, 0x6, R3 ;  /* 0x00000006ff037819 */ /* 0x000fc60000011403 */
[----:B------:R-:W-:Y:S01]  /*3670*/  @UP0 USHF.R.U32.HI UR4, URZ, UR10, UR9 ;  /* 0x0000000a3f040299 */ /* 0x000fe20008011609 */
[----:B------:R-:W-:Y:S01]  /*3680*/  VIMNMX R152, R3, UR7, PT ;  /* 0x0000000703987c48 */ /* 0x000fe2000bfe0100 */
[----:B------:R-:W-:Y:S02]  /*3690*/  UISETP.GE.AND UP0, UPT, UR5, 0x1, UPT ;  /* 0x000000010500788c */ /* 0x000fe4000bf06270 */
[----:B------:R-:W-:Y:S01]  /*36a0*/  UIADD3 UR4, UR6, UR4, URZ ;  /* 0x0000000406047290 */ /* 0x000fe2000fffe03f */
[----:B------:R-:W-:-:S03]  /*36b0*/  ULDC UR8, c[0x0][0x9dc] ;  /* 0x0002770000087ab9 */ /* 0x000fc60000000800 */
[----:B------:R-:W-:Y:S01]  /*36c0*/  PLOP3.LUT P0, PT, PT, PT, UP0, 0x40, 0x0 ;  /* 0x000000000000781c */ /* 0x000fe20003f0e808 */
[----:B------:R-:W-:-:S12]  /*36d0*/  UIADD3 UR8, UR4, -UR8, URZ ;  /* 0x8000000804087290 */ /* 0x000fd8000fffe03f */
[----:B------:R-:W-:Y:S05]  /*36e0*/  @P0 BRA `(.L_x_4889) ;  /* 0x0000000000440947 */ /* 0x000fea0003800000 */
        /* <DEDUP_REMOVED lines=10> */
.L_x_4890:
[----:B------:R-:W-:-:S11]  /*3790*/  UISETP.NE.AND UP0, UPT, UR5, 0x1, UPT ;  /* 0x000000010500788c */ /* 0x000fd6000bf05270 */
[----:B------:R-:W-:Y:S02]  /*37a0*/  @UP0 ULDC.64 UR10, c[0x0][0x9e8] ;  /* 0x00027a00000a0ab9 */ /* 0x000fe40000000a00 */
[----:B------:R-:W-:-:S04]  /*37b0*/  UIMAD.WIDE.U32 UR6, UR4, UR10, URZ ;  /* 0x0000000a040672a5 */ /* 0x000fc8000f8e003f */
[----:B------:R-:W-:-:S12]  /*37c0*/  @UP0 USHF.R.U32.HI UR4, URZ, UR11, UR7 ;  /* 0x0000000b3f040299 */ /* 0x000fd80008011607 */
.L_x_4891:
[----:B------:R-:W-:-:S04]  /*37d0*/  UIMAD UR4, UR4, UR5, URZ ;  /* 0x00000005040472a4 */ /* 0x000fc8000f8e023f */
[----:B------:R-:W-:-:S04]  /*37e0*/  UISETP.LT.AND UP0, UPT, UR8, UR4, UPT ;  /* 0x000000040800728c */ /* 0x000fc8000bf01270 */
[----:B------:R-:W-:-:S12]  /*37f0*/  USEL UR8, UR8, UR4, !UP0 ;  /* 0x0000000408087287 */ /* 0x000fd8000c000000 */
.L_x_4889:
[----:B------:R-:W-:Y:S01]  /*3800*/  USHF.R.S32.HI UR4, URZ, 0x1f, UR8 ;  /* 0x0000001f3f047899 */ /* 0x000fe20008011408 */
[----:B------:R-:W-:Y:S01]  /*3810*/  PLOP3.LUT P0, PT, PT, PT, PT, 0x80, 0x0 ;  /* 0x000000000000781c */ /* 0x000fe20003f0f070 */
[----:B------:R-:W-:Y:S01]  /*3820*/  IMAD.MOV.U32 R0, RZ, RZ, RZ ;  /* 0x000000ffff007224 */ /* 0x000fe200078e00ff */
[----:B------:R-:W-:Y:S01]  /*3830*/  CS2R R150, SRZ ;  /* 0x0000000000967805 */ /* 0x000fe2000001ff00 */
[----:B------:R-:W-:Y:S01]  /*3840*/  ULEA.HI UR4, UR4, UR8, URZ, 0x6 ;  /* 0x0000000804047291 */ /* 0x000fe2000f8f303f */
[----:B------:R-:W-:Y:S01]  /*3850*/  IMAD.MOV.U32 R3, RZ, RZ, RZ ;  /* 0x000000ffff037224 */ /* 0x000fe200078e00ff */
[----:B------:R-:W-:Y:S02]  /*3860*/  CS2R R148, SRZ ;  /* 0x0000000000947805 */ /* 0x000fe4000001ff00 */
[----:B------:R-:W-:Y:S01]  /*3870*/  CS2R R146, SRZ ;  /* 0x0000000000927805 */ /* 0x000fe2000001ff00 */
[----:B------:R-:W-:Y:S01]  /*3880*/  USHF.R.S32.HI UR4, URZ, 0x6, UR4 ;  /* 0x000000063f047899 */ /* 0x000fe20008011404 */
[----:B------:R-:W-:-:S02]  /*3890*/  CS2R R144, SRZ ;  /* 0x0000000000907805 */ /* 0x000fc4000001ff00 */
[----:B------:R-:W-:Y:S02]  /*38a0*/  CS2R R164, SRZ ;  /* 0x0000000000a47805 */ /* 0x000fe4000001ff00 */
[----:B------:R-:W-:Y:S01]  /*38b0*/  CS2R R140, SRZ ;  /* 0x00000000008c7805 */ /* 0x000fe2000001ff00 */
[----:B------:R-:W-:Y:S01]  /*38c0*/  UISETP.LT.AND UP0, UPT, URZ, UR4, UPT ;  /* 0x000000043f00728c */ /* 0x000fe2000bf01270 */
[----:B------:R-:W-:Y:S02]  /*38d0*/  CS2R R162, SRZ ;  /* 0x0000000000a27805 */ /* 0x000fe4000001ff00 */
[----:B------:R-:W-:Y:S02]  /*38e0*/  CS2R R136, SRZ ;  /* 0x0000000000887805 */ /* 0x000fe4000001ff00 */
[----:B------:R-:W-:Y:S01]  /*38f0*/  CS2R R160, SRZ ;  /* 0x0000000000a07805 */ /* 0x000fe2000001ff00 */
[----:B------:R-:W-:Y:S01]  /*3900*/  USEL UR47, URZ, UR4, !UP0 ;  /* 0x000000043f2f7287 */ /* 0x000fe2000c000000 */
[----:B------:R-:W-:-:S02]  /*3910*/  CS2R R132, SRZ ;  /* 0x0000000000847805 */ /* 0x000fc4000001ff00 */
[----:B------:R-:W-:Y:S02]  /*3920*/  CS2R R158, SRZ ;  /* 0x00000000009e7805 */ /* 0x000fe4000001ff00 */
[----:B------:R-:W-:Y:S02]  /*3930*/  CS2R R156, SRZ ;  /* 0x00000000009c7805 */ /* 0x000fe4000001ff00 */
[----:B------:R-:W-:Y:S02]  /*3940*/  CS2R R128, SRZ ;  /* 0x0000000000807805 */ /* 0x000fe4000001ff00 */
[----:B------:R-:W-:Y:S02]  /*3950*/  CS2R R154, SRZ ;  /* 0x00000000009a7805 */ /* 0x000fe4000001ff00 */
[----:B------:R-:W-:Y:S01]  /*3960*/  ISETP.GT.AND P1, PT, R152, UR47, PT ;  /* 0x0000002f98007c0c */ /* 0x000fe2000bf24270 */
        /* <DEDUP_REMOVED lines=52> */
[----:B------:R-:W-:Y:S06]  /*3cb0*/  @!P1 BRA `(.L_x_4875) ;  /* 0x0000009000689947 */ /* 0x000fec0003800000 */
        /* <DEDUP_REMOVED lines=11> */
[----:B------:R-:W-:-:S04]  /*3d70*/  ULOP3.LUT UR5, UR5, 0x3fff, URZ, 0xc0, !UPT ;  /* 0x00003fff05057892 */ /* 0x000fc8000f8ec03f */
[----:B------:R-:W-:-:S04]  /*3d80*/  ULOP3.LUT UR48, UR5, 0x2000000, URZ, 0xfc, !UPT ;  /* 0x0200000005307892 */ /* 0x000fc8000f8efc3f */
        /* <DEDUP_REMOVED lines=9> */
[----:B------:R-:W-:Y:S01]  /*3e20*/  MOV R13, RZ ;  /* 0x000000ff000d7202 */ /* 0x000fe20000000f00 */
[----:B------:R-:W-:Y:S02]  /*3e30*/  IMAD.U32 R6, RZ, RZ, UR4 ;  /* 0x00000004ff067e24 */ /* 0x000fe4000f8e00ff */
[----:B------:R-:W-:-:S02]  /*3e40*/  IMAD.U32 R7, RZ, RZ, UR5 ;  /* 0x00000005ff077e24 */ /* 0x000fc4000f8e00ff */
[----:B------:R-:W-:Y:S02]  /*3e50*/  IMAD.U32 R11, RZ, RZ, UR7 ;  /* 0x00000007ff0b7e24 */ /* 0x000fe4000f8e00ff */
[----:B------:R-:W-:Y:S02]  /*3e60*/  IMAD.MOV.U32 R8, RZ, RZ, 0x70 ;  /* 0x00000070ff087424 */ /* 0x000fe400078e00ff */
[----:B0-----:R-:W-:-:S07]  /*3e70*/  IMAD.MOV.U32 R12, RZ, RZ, 0x1 ;  /* 0x00000001ff0c7424 */ /* 0x001fce00078e00ff */
[----:B------:R-:W-:-:S07]  /*3e80*/  LEPC R20, `(.L_x_4892) ;  /* 0x000000001014794e */ /* 0x000fce0000000000 */
[----:B-1----:R-:W-:Y:S05]  /*3e90*/  CALL.ABS.NOINC R14 ;  /* 0x000000000e007343 */ /* 0x002fea0003c00000 */
.L_x_4892:
        /* <DEDUP_REMOVED lines=9> */
.L_x_5051:
[----:B------:R-:W-:Y:S05]  /*3f30*/  @!P0 BRA `(.L_x_4894) ;  /* 0x0000000000048947 */ /* 0x000fea0003800000 */
[----:B------:R-:W-:Y:S01]  /*3f40*/  BPT.TRAP 0x1 ;  /* 0x000000040000795c */ /* 0x000fe20000300000 */
.L_x_4894:
[----:B------:R-:W-:Y:S02]  /*3f50*/  IMAD.U32 R9, RZ, RZ, UR38 ;  /* 0x00000026ff097e24 */ /* 0x000fe4000f8e00ff */
[----:B------:R-:W-:-:S03]  /*3f60*/  IMAD.U32 R10, RZ, RZ, UR37 ;  /* 0x00000025ff0a7e24 */ /* 0x000fc6000f8e00ff */
[----:B------:R-:W-:Y:S02]  /*3f70*/  LEA R9, R9, UR42, 0x3 ;  /* 0x0000002a09097c11 */ /* 0x000fe4000f8e18ff */
[----:B------:R-:W-:-:S04]  /*3f80*/  SHF.L.U32 R10, R10, 0x1f, RZ ;  /* 0x0000001f0a0a7819 */ /* 0x000fc800000006ff */
[----:B------:R1:W2:Y:S01]  /*3f90*/  SYNCS.PHASECHK.TRANS64.TRYWAIT P1, [R9+URZ+0x28c30], R10 ;  /* 0x028c300a090075a7 */ /* 0x0002a2000802017f */
[----:B------:R-:W-:Y:S05]  /*3fa0*/  @!P0 BRA `(.L_x_4895) ;  /* 0x0000000000048947 */ /* 0x000fea0003800000 */
[----:B------:R-:W-:Y:S01]  /*3fb0*/  BPT.TRAP 0x1 ;  /* 0x000000040000795c */ /* 0x000fe20000300000 */
.L_x_4895:
[----:B--2---:R-:W-:Y:S05]  /*3fc0*/  @P1 BRA `(.L_x_4896) ;  /* 0x0000000000081947 */ /* 0x004fea0003800000 */
[----:B------:R-:W2:Y:S02]  /*3fd0*/  SYNCS.PHASECHK.TRANS64.TRYWAIT P1, [R9+URZ+0x28c30], R10 ;  /* 0x028c300a090075a7 */ /* 0x000ea4000802017f */
[----:B--2---:R-:W-:Y:S05]  /*3fe0*/  @!P1 BRA `(.L_x_4897) ;  /* 0x000000fc006c9947 */ /* 0x004fea0003800000 */
.L_x_4896:
        /* <DEDUP_REMOVED lines=40> */
.L_x_4898:
[----:B------:R-:W-:Y:S01]  /*4270*/  UISETP.NE.AND UP1, UPT, UR51, URZ, UPT ;  /* 0x0000003f3300728c */ /* 0x000fe2000bf25270 */
[----:B------:R-:W0:Y:S01]  /*4280*/  LDC R7, c[0x0][0x2f0] ;  /* 0x0000bc00ff077b82 */ /* 0x000e220000000800 */
[----:B------:R-:W-:Y:S01]  /*4290*/  VIADD R3, R185, UR44 ;  /* 0x0000002cb9037c36 */ /* 0x000fe20008000000 */
[----:B------:R-:W-:Y:S01]  /*42a0*/  R2UR UR6, R9 ;  /* 0x00000000090672ca */ /* 0x000fe200000e0000 */
[----:B------:R-:W-:Y:S01]  /*42b0*/  UISETP.NE.AND UP0, UPT, UR50, URZ, UPT ;  /* 0x0000003f3200728c */ /* 0x000fe2000bf05270 */
[----:B------:R-:W-:Y:S01]  /*42c0*/  LEA R12, R152, 0xffffffc0, 0x6 ;  /* 0xffffffc0980c7811 */ /* 0x000fe200078e30ff */
[----:B------:R-:W-:Y:S01]  /*42d0*/  IMAD.MOV.U32 R4, RZ, RZ, R3 ;  /* 0x000000ffff047224 */ /* 0x000fe200078e0003 */
[----:B------:R-:W-:Y:S01]  /*42e0*/  PLOP3.LUT P1, PT, PT, PT, UP1, 0x80, 0x0 ;  /* 0x000000000000781c */ /* 0x000fe20003f2f018 */
[----:B------:R-:W-:Y:S01]  /*42f0*/  ULDC UR11, c[0x0][0x9dc] ;  /* 0x00027700000b7ab9 */ /* 0x000fe20000000800 */
[----:B------:R-:W-:Y:S01]  /*4300*/  PLOP3.LUT P2, PT, PT, PT, UP1, 0x80, 0x0 ;  /* 0x000000000000781c */ /* 0x000fe20003f4f018 */
[----:B------:R-:W3:Y:S01]  /*4310*/  LDC R8, c[0x0][0x288] ;  /* 0x0000a200ff087b82 */ /* 0x000ee20000000800 */
[----:B------:R-:W-:Y:S01]  /*4320*/  @UP1 ULDC UR7, c[0x0][0x44c] ;  /* 0x0001130000071ab9 */ /* 0x000fe20000000800 */
[----:B------:R-:W-:-:S04]  /*4330*/  ULDC UR18, c[0x0][0x9e0] ;  /* 0x0002780000127ab9 */ /* 0x000fc80000000800 */
[----:B------:R-:W-:-:S04]  /*4340*/  UIADD3 UR6, UR6, 0x28c40, URZ ;  /* 0x00028c4006067890 */ /* 0x000fc8000fffe03f */
[----:B------:R-:W-:Y:S01]  /*4350*/  @P1 IMAD.HI.U32 R5, R3, UR7, RZ ;  /* 0x0000000703051c27 */ /* 0x000fe2000f8e00ff */
[----:B------:R-:W-:Y:S01]  /*4360*/  @UP1 ULDC UR7, c[0x0][0x450] ;  /* 0x0001140000071ab9 */ /* 0x000fe20000000800 */
[----:B------:R-:W-:Y:S01]  /*4370*/  UPRMT UR6, UR40, 0x654, UR6 ;  /* 0x0000065428067896 */ /* 0x000fe20008000006 */
[----:B------:R-:W-:Y:S01]  /*4380*/  PLOP3.LUT P1, PT, PT, PT, UP0, 0x40, 0x0 ;  /* 0x000000000000781c */ /* 0x000fe20003f2e808 */
[----:B------:R-:W-:Y:S01]  /*4390*/  IMAD.MOV.U32 R3, RZ, RZ, -0x40 ;  /* 0xffffffc0ff037424 */ /* 0x000fe200078e00ff */
[----:B------:R-:W-:-:S03]  /*43a0*/  @P2 SHF.R.U32.HI R4, RZ, UR7, R5 ;  /* 0x00000007ff042c19 */ /* 0x000fc60008011605 */
[----:B------:R-:W-:Y:S02]  /*43b0*/  IMAD R6, R152, R3, 0x41 ;  /* 0x0000004198067424 */ /* 0x000fe400078e0203 */
[----:B------:R-:W4:Y:S01]  /*43c0*/  SHFL.IDX PT, R56, R4, RZ, 0x1c1f ;  /* 0x001c1fff04387589 */ /* 0x000f2200000e0000 */
[----:B------:R-:W-:Y:S01]  /*43d0*/  SYNCS.ARRIVE.TRANS64.RED.A1T0 RZ, [UR6], RZ ;  /* 0x000000ffffff79a7 */ /* 0x000fe20008100406 */
[C---:B0-----:R-:W-:Y:S01]  /*43e0*/  IMAD R5, R7.reuse, UR49, R6 ;  /* 0x0000003107057c24 */ /* 0x041fe2000f8e0206 */
[----:B------:R-:W-:Y:S01]  /*43f0*/  ULOP3.LUT UR6, URZ, UR11, URZ, 0x33, !UPT ;  /* 0x0000000b3f067292 */ /* 0x000fe2000f8e333f */
[----:B------:R-:W-:Y:S02]  /*4400*/  IMAD R3, R7, UR49, -R12 ;  /* 0x0000003107037c24 */ /* 0x000fe4000f8e0a0c */
[----:B------:R-:W-:Y:S01]  /*4410*/  VIADD R20, R6, 0xffffffff ;  /* 0xffffffff06147836 */ /* 0x000fe20000000000 */
[--C-:B---3--:R-:W-:Y:S01]  /*4420*/  IADD3 R5, R5, -R8, -R2.reuse ;  /* 0x8000000805057210 */ /* 0x108fe20007ffe802 */
[----:B------:R-:W-:-:S04]  /*4430*/  IMAD.IADD R13, R3, 0x1, -R2 ;  /* 0x00000001030d7824 */ /* 0x000fc800078e0a02 */
[C---:B------:R-:W-:Y:S02]  /*4440*/  VIADD R14, R5.reuse, UR18 ;  /* 0x00000012050e7c36 */ /* 0x040fe40008000000 */
[----:B------:R-:W-:-:S03]  /*4450*/  VIADD R15, R5, UR6 ;  /* 0x00000006050f7c36 */ /* 0x000fc60008000000 */
[----:B----4-:R-:W-:Y:S01]  /*4460*/  VIADDMNMX R3, R56, R14, R13, PT ;  /* 0x0000000e38037246 */ /* 0x010fe2000380010d */
[----:B------:R-:W-:Y:S01]  /*4470*/  IMAD.IADD R5, R15, 0x1, R56 ;  /* 0x000000010f057824 */ /* 0x000fe200078e0238 */
[----:B------:R-:W-:Y:S06]  /*4480*/  @P1 BRA `(.L_x_4899) ;  /* 0x0000000000641947 */ /* 0x000fec0003800000 */
[----:B------:R-:W-:Y:S01]  /*4490*/  IMAD R11, R7, UR49, R56 ;  /* 0x00000031070b7c24 */ /* 0x000fe2000f8e0238 */
[----:B------:R-:W-:Y:S03]  /*44a0*/  BSSY B0, `(.L_x_4900) ;  /* 0x0000013000007945 */ /* 0x000fe60003800000 */
[----:B------:R-:W-:-:S05]  /*44b0*/  IMAD.IADD R11, R11, 0x1, -R8 ;  /* 0x000000010b0b7824 */ /* 0x000fca00078e0a08 */
        /* <DEDUP_REMOVED lines=11> */
.L_x_4901:
[----:B------:R-:W-:Y:S02]  /*4570*/  ULDC UR6, c[0x0][0x9e4] ;  /* 0x0002790000067ab9 */ /* 0x000fe40000000800 */
[----:B------:R-:W-:-:S04]  /*4580*/  MOV R21, UR6 ;  /* 0x0000000600157c02 */ /* 0x000fc80008000f00 */
[----:B------:R-:W-:-:S13]  /*4590*/  ISETP.NE.AND P1, PT, R21, 0x1, PT ;  /* 0x000000011500780c */ /* 0x000fda0003f25270 */
[----:B------:R-:W0:Y:S02]  /*45a0*/  @P1 LDC.64 R56, c[0x0][0x9e8] ;  /* 0x00027a00ff381b82 */ /* 0x000e240000000a00 */
[----:B0-----:R-:W-:-:S05]  /*45b0*/  @P1 IMAD.HI.U32 R6, R11, R56, RZ ;  /* 0x000000380b061227 */ /* 0x001fca00078e00ff */
[----:B------:R-:W-:-:S07]  /*45c0*/  @P1 SHF.R.U32.HI R11, RZ, R57, R6 ;  /* 0x00000039ff0b1219 */ /* 0x000fce0000011606 */
.L_x_4902:
[----:B------:R-:W-:Y:S05]  /*45d0*/  BSYNC B0 ;  /* 0x0000000000007941 */ /* 0x000fea0003800000 */
.L_x_4900:
[----:B------:R-:W-:-:S04]  /*45e0*/  IMAD R11, R11, R21, -R12 ;  /* 0x000000150b0b7224 */ /* 0x000fc800078e0a0c */
[----:B------:R-:W-:-:S05]  /*45f0*/  IMAD.IADD R6, R11, 0x1, -R2 ;  /* 0x000000010b067824 */ /* 0x000fca00078e0a02 */
[----:B------:R-:W-:Y:S02]  /*4600*/  VIADDMNMX R3, R6, R21, R3, PT ;  /* 0x0000001506037246 */ /* 0x000fe40003800103 */
[----:B------:R-:W-:-:S07]  /*4610*/  VIMNMX R5, R5, R6, !PT ;  /* 0x0000000605057248 */ /* 0x000fce0007fe0100 */
.L_x_4899:
[C---:B------:R-:W-:Y:S01]  /*4620*/  ISETP.GE.AND P2, PT, R20.reuse, 0x9, PT ;  /* 0x000000091400780c */ /* 0x040fe20003f46270 */
[----:B------:R-:W0:Y:S01]  /*4630*/  SHFL.IDX PT, R4, R4, 0x1, 0x1c1f ;  /* 0x003c1f0004047f89 */ /* 0x000e2200000e0000 */
[C---:B------:R-:W-:Y:S01]  /*4640*/  ISETP.GE.AND P1, PT, R20.reuse, 0x2, PT ;  /* 0x000000021400780c */ /* 0x040fe20003f26270 */
[----:B------:R-:W-:Y:S01]  /*4650*/  UISETP.NE.AND UP0, UPT, UR50, URZ, UPT ;  /* 0x0000003f3200728c */ /* 0x000fe2000bf05270 */
[C---:B------:R-:W-:Y:S02]  /*4660*/  ISETP.GT.AND P3, PT, R5.reuse, 0x8, !P2 ;  /* 0x000000080500780c */ /* 0x040fe40005764270 */
[----:B------:R-:W-:Y:S02]  /*4670*/  ISETP.GT.AND P4, PT, R5, 0x1, !P1 ;  /* 0x000000010500780c */ /* 0x000fe40004f84270 */
[----:B------:R-:W-:Y:S02]  /*4680*/  ISETP.LT.OR P3, PT, R3, 0x9, P3 ;  /* 0x000000090300780c */ /* 0x000fe40001f61670 */
[----:B------:R-:W-:-:S02]  /*4690*/  ISETP.GE.AND P5, PT, R20, 0x11, PT ;  /* 0x000000111400780c */ /* 0x000fc40003fa6270 */
[----:B------:R-:W-:Y:S02]  /*46a0*/  FSEL R57, R28, -INF , !P3 ;  /* 0xff8000001c397808 */ /* 0x000fe40005800000 */
[----:B------:R-:W-:Y:S02]  /*46b0*/  ISETP.LT.OR P4, PT, R3, 0x2, P4 ;  /* 0x000000020300780c */ /* 0x000fe40002781670 */
[----:B------:R-:W-:Y:S02]  /*46c0*/  ISETP.GT.AND P3, PT, R5, 0x10, !P5 ;  /* 0x000000100500780c */ /* 0x000fe40006f64270 */
[----:B------:R-:W-:Y:S02]  /*46d0*/  ISETP.GE.AND P6, PT, R20, 0xa, PT ;  /* 0x0000000a1400780c */ /* 0x000fe40003fc6270 */
[----:B------:R-:W-:Y:S02]  /*46e0*/  FSEL R25, R25, -INF , !P4 ;  /* 0xff80000019197808 */ /* 0x000fe40006000000 */
[----:B------:R-:W-:-:S02]  /*46f0*/  P2R R58, PR, RZ, 0x20 ;  /* 0x00000020ff3a7803 */ /* 0x000fc40000000000 */
[----:B------:R-:W-:Y:S01]  /*4700*/  ISETP.LT.OR P3, PT, R3, 0x11, P3 ;  /* 0x000000110300780c */ /* 0x000fe20001f61670 */
[----:B0-----:R-:W-:Y:S01]  /*4710*/  IMAD.IADD R6, R15, 0x1, R4 ;  /* 0x000000010f067824 */ /* 0x001fe200078e0204 */
[----:B------:R-:W-:Y:S02]  /*4720*/  ISETP.GT.AND P4, PT, R5, 0x9, !P6 ;  /* 0x000000090500780c */ /* 0x000fe40007784270 */
[----:B------:R-:W-:Y:S02]  /*4730*/  ISETP.GE.AND P5, PT, R20, 0x12, PT ;  /* 0x000000121400780c */ /* 0x000fe40003fa6270 */
[----:B------:R-:W-:Y:S02]  /*4740*/  FSEL R59, R32, -INF , !P3 ;  /* 0xff800000203b7808 */ /* 0x000fe40005800000 */
[----:B------:R-:W-:Y:S02]  /*4750*/  ISETP.LT.OR P4, PT, R3, 0xa, P4 ;  /* 0x0000000a0300780c */ /* 0x000fe40002781670 */
[----:B------:R-:W-:-:S02]  /*4760*/  ISETP.GT.AND P3, PT, R5, 0x11, !P5 ;  /* 0x000000110500780c */ /* 0x000fc40006f64270 */
[----:B------:R-:W-:Y:S02]  /*4770*/  FSEL R29, R29, -INF , !P4 ;  /* 0xff8000001d1d7808 */ /* 0x000fe40006000000 */
        /* <DEDUP_REMOVED lines=11> */
[C---:B------:R-:W-:Y:S02]  /*4830*/  ISETP.GE.AND P4, PT, R20.reuse, 0x21, PT ;  /* 0x000000211400780c */ /* 0x040fe40003f86270 */
        /* <DEDUP_REMOVED lines=19> */
[----:B------:R-:W-:Y:S02]  /*4970*/  P2R R28, PR, RZ, 0x20 ;  /* 0x00000020ff1c7803 */ /* 0x000fe40000000000 */
[----:B------:R-:W-:Y:S02]  /*4980*/  FSEL R45, R45, -INF , !P3 ;  /* 0xff8000002d2d7808 */ /* 0x000fe40005800000 */
[----:B------:R-:W-:Y:S02]  /*4990*/  ISETP.GE.AND P3, PT, R20, 0x31, PT ;  /* 0x000000311400780c */ /* 0x000fe40003f66270 */
[----:B------:R-:W-:-:S02]  /*49a0*/  P2R R56, PR, RZ, 0x40 ;  /* 0x00000040ff387803 */ /* 0x000fc40000000000 */
        /* <DEDUP_REMOVED lines=18> */
[----:B------:R-:W-:-:S04]  /*4ad0*/  ISETP.GT.AND P6, PT, R5, 0x39, !P6 ;  /* 0x000000390500780c */ /* 0x000fc800077c4270 */
[----:B------:R-:W-:Y:S02]  /*4ae0*/  ISETP.LT.OR P6, PT, R3, 0x3a, P6 ;  /* 0x0000003a0300780c */ /* 0x000fe400037c1670 */
[----:B------:R-:W-:Y:S02]  /*4af0*/  VIADDMNMX R3, R4, R14, R13, PT ;  /* 0x0000000e04037246 */ /* 0x000fe4000380010d */
[----:B------:R-:W-:Y:S02]  /*4b00*/  FSEL R53, R53, -INF , !P6 ;  /* 0xff80000035357808 */ /* 0x000fe40007000000 */
[----:B------:R-:W-:-:S13]  /*4b10*/  PLOP3.LUT P6, PT, PT, PT, UP0, 0x40, 0x0 ;  /* 0x000000000000781c */ /* 0x000fda0003fce808 */
[----:B------:R-:W-:Y:S05]  /*4b20*/  @P6 BRA `(.L_x_4903) ;  /* 0x0000000000646947 */ /* 0x000fea0003800000 */
        /* <DEDUP_REMOVED lines=14> */
.L_x_4905:
[----:B------:R-:W-:Y:S02]  /*4c10*/  ULDC UR6, c[0x0][0x9e4] ;  /* 0x0002790000067ab9 */ /* 0x000fe40000000800 */
[----:B------:R-:W-:-:S05]  /*4c20*/  IMAD.U32 R14, RZ, RZ, UR6 ;  /* 0x00000006ff0e7e24 */ /* 0x000fca000f8e00ff */
[----:B------:R-:W-:-:S13]  /*4c30*/  ISETP.NE.AND P6, PT, R14, 0x1, PT ;  /* 0x000000010e00780c */ /* 0x000fda0003fc5270 */
[----:B------:R-:W0:Y:S02]  /*4c40*/  @P6 LDC.64 R70, c[0x0][0x9e8] ;  /* 0x00027a00ff466b82 */ /* 0x000e240000000a00 */
[----:B0-----:R-:W-:-:S05]  /*4c50*/  @P6 IMAD.HI.U32 R4, R5, R70, RZ ;  /* 0x0000004605046227 */ /* 0x001fca00078e00ff */
[----:B------:R-:W-:-:S07]  /*4c60*/  @P6 SHF.R.U32.HI R5, RZ, R71, R4 ;  /* 0x00000047ff056219 */ /* 0x000fce0000011604 */
.L_x_4906:
[----:B------:R-:W-:Y:S05]  /*4c70*/  BSYNC B0 ;  /* 0x0000000000007941 */ /* 0x000fea0003800000 */
.L_x_4904:
[----:B------:R-:W-:-:S04]  /*4c80*/  IMAD R5, R5, R14, -R12 ;  /* 0x0000000e05057224 */ /* 0x000fc800078e0a0c */
[----:B------:R-:W-:-:S05]  /*4c90*/  IMAD.IADD R5, R5, 0x1, -R2 ;  /* 0x0000000105057824 */ /* 0x000fca00078e0a02 */
[----:B------:R-:W-:Y:S02]  /*4ca0*/  VIADDMNMX R3, R5, R14, R3, PT ;  /* 0x0000000e05037246 */ /* 0x000fe40003800103 */
[----:B------:R-:W-:-:S07]  /*4cb0*/  VIMNMX R6, R6, R5, !PT ;  /* 0x0000000506067248 */ /* 0x000fce0007fe0100 */
.L_x_4903:
[----:B------:R-:W-:Y:S01]  /*4cc0*/  ISETP.GT.AND P1, PT, R6, 0x1, !P1 ;  /* 0x000000010600780c */ /* 0x000fe20004f24270 */
[----:B------:R-:W-:Y:S01]  /*4cd0*/  ULDC UR10, c[0x0][0x988] ;  /* 0x00026200000a7ab9 */ /* 0x000fe20000000800 */
[----:B------:R-:W-:Y:S01]  /*4ce0*/  FMNMX.FTZ R4, R21, R25, !PT ;  /* 0x0000001915047209 */ /* 0x000fe20007810000 */
[----:B------:R-:W-:Y:S01]  /*4cf0*/  BAR.SYNC.DEFER_BLOCKING 0xf, 0x100 ;  /* 0x03c4000000007b1d */ /* 0x000fe20000010000 */
[----:B------:R-:W-:Y:S02]  /*4d00*/  ISETP.LT.OR P1, PT, R3, 0x2, P1 ;  /* 0x000000020300780c */ /* 0x000fe40000f21670 */
[----:B------:R-:W-:Y:S02]  /*4d10*/  FMNMX.FTZ R4, R57, R4, !PT ;  /* 0x0000000439047209 */ /* 0x000fe40007810000 */
[----:B------:R-:W-:Y:S02]  /*4d20*/  FSEL R27, R27, -INF , !P1 ;  /* 0xff8000001b1b7808 */ /* 0x000fe40004800000 */
[----:B------:R-:W-:-:S02]  /*4d30*/  ISETP.NE.AND P1, PT, R56, RZ, PT ;  /* 0x000000ff3800720c */ /* 0x000fc40003f25270 */
[----:B------:R-:W-:Y:S02]  /*4d40*/  FMNMX.FTZ R4, R29, R4, !PT ;  /* 0x000000041d047209 */ /* 0x000fe40007810000 */
        /* <DEDUP_REMOVED lines=24> */
[----:B------:R-:W-:Y:S02]  /*4ed0*/  ISETP.GT.AND P2, PT, R6, 0x8, !P2 ;  /* 0x000000080600780c */ /* 0x000fe40005744270 */
[----:B------:R-:W-:Y:S02]  /*4ee0*/  FSEL R38, R38, -INF , !P1 ;  /* 0xff80000026267808 */ /* 0x000fe40004800000 */
[----:B------:R-:W-:Y:S02]  /*4ef0*/  ISETP.NE.AND P1, PT, R36, RZ, PT ;  /* 0x000000ff2400720c */ /* 0x000fe40003f25270 */
[----:B------:R-:W-:Y:S02]  /*4f00*/  FMNMX.FTZ R4, R69, R4, !PT ;  /* 0x0000000445047209 */ /* 0x000fe40007810000 */
[----:B------:R-:W-:-:S02]  /*4f10*/  ISETP.GT.AND P1, PT, R6, 0x19, !P1 ;  /* 0x000000190600780c */ /* 0x000fc40004f24270 */
[C---:B------:R-:W-:Y:S02]  /*4f20*/  ISETP.LT.OR P2, PT, R3.reuse, 0x9, P2 ;  /* 0x000000090300780c */ /* 0x040fe40001741670 */
[----:B------:R-:W-:Y:S02]  /*4f30*/  ISETP.LT.OR P1, PT, R3, 0x1a, P1 ;  /* 0x0000001a0300780c */ /* 0x000fe40000f21670 */
[----:B------:R-:W-:Y:S02]  /*4f40*/  FMNMX.FTZ R12, R53, R4, !PT ;  /* 0x00000004350c7209 */ /* 0x000fe40007810000 */
[----:B------:R-:W-:Y:S02]  /*4f50*/  FSEL R39, R39, -INF , !P1 ;  /* 0xff80000027277808 */ /* 0x000fe40004800000 */
[----:B------:R-:W-:Y:S01]  /*4f60*/  ISETP.NE.AND P1, PT, R60, RZ, PT ;  /* 0x000000ff3c00720c */ /* 0x000fe20003f25270 */
[----:B------:R-:W0:Y:S01]  /*4f70*/  SHFL.BFLY PT, R5, R12, 0x2, 0x1f ;  /* 0x0c401f000c057f89 */ /* 0x000e2200000e0000 */
[----:B------:R-:W-:-:S02]  /*4f80*/  FSEL R30, R30, -INF , !P2 ;  /* 0xff8000001e1e7808 */ /* 0x000fc40005000000 */
[----:B------:R-:W-:Y:S02]  /*4f90*/  ISETP.GT.AND P1, PT, R6, 0x20, !P1 ;  /* 0x000000200600780c */ /* 0x000fe40004f24270 */
[----:B------:R-:W-:Y:S02]  /*4fa0*/  ISETP.NE.AND P2, PT, R40, RZ, PT ;  /* 0x000000ff2800720c */ /* 0x000fe40003f45270 */
[----:B------:R-:W-:Y:S02]  /*4fb0*/  ISETP.LT.OR P1, PT, R3, 0x21, P1 ;  /* 0x000000210300780c */ /* 0x000fe40000f21670 */
[----:B------:R-:W-:Y:S02]  /*4fc0*/  ISETP.NE.AND P6, PT, R11, RZ, PT ;  /* 0x000000ff0b00720c */ /* 0x000fe40003fc5270 */
[----:B------:R-:W-:Y:S02]  /*4fd0*/  FSEL R42, R42, -INF , !P1 ;  /* 0xff8000002a2a7808 */ /* 0x000fe40004800000 */
[----:B------:R-:W-:-:S02]  /*4fe0*/  ISETP.GT.AND P1, PT, R6, 0x21, !P2 ;  /* 0x000000210600780c */ /* 0x000fc40005724270 */
[----:B------:R-:W-:Y:S02]  /*4ff0*/  ISETP.NE.AND P2, PT, R44, RZ, PT ;  /* 0x000000ff2c00720c */ /* 0x000fe40003f45270 */
[----:B------:R-:W-:Y:S02]  /*5000*/  ISETP.LT.OR P1, PT, R3, 0x22, P1 ;  /* 0x000000220300780c */ /* 0x000fe40000f21670 */
[C---:B------:R-:W-:Y:S02]  /*5010*/  ISETP.GT.AND P2, PT, R6.reuse, 0x29, !P2 ;  /* 0x000000290600780c */ /* 0x040fe40005744270 */
[----:B------:R-:W-:Y:S02]  /*5020*/  FSEL R43, R43, -INF , !P1 ;  /* 0xff8000002b2b7808 */ /* 0x000fe40004800000 */
[----:B------:R-:W-:Y:S02]  /*5030*/  ISETP.GT.AND P1, PT, R6, RZ, !P6 ;  /* 0x000000ff0600720c */ /* 0x000fe40007724270 */
[----:B0-----:R-:W-:-:S02]  /*5040*/  FMNMX.FTZ R13, R12, R5, !PT ;  /* 0x000000050c0d7209 */ /* 0x001fc40007810000 */
[----:B------:R-:W-:Y:S02]  /*5050*/  ISETP.LT.OR P1, PT, R3, 0x1, P1 ;  /* 0x000000010300780c */ /* 0x000fe40000f21670 */
[----:B------:R-:W-:Y:S01]  /*5060*/  ISETP.GT.AND P3, PT, R6, 0x30, !P3 ;  /* 0x000000300600780c */ /* 0x000fe20005f64270 */
[----:B------:R-:W0:Y:S01]  /*5070*/  SHFL.BFLY PT, R14, R13, 0x1, 0x1f ;  /* 0x0c201f000d0e7f89 */ /* 0x000e2200000e0000 */
        /* <DEDUP_REMOVED lines=9> */
[----:B------:R-:W-:-:S02]  /*5110*/  ISETP.LT.OR P2, PT, R3, 0x2a, P2 ;  /* 0x0000002a0300780c */ /* 0x000fc40001741670 */
[----:B------:R-:W-:Y:S02]  /*5120*/  FMNMX.FTZ R11, R35, R4, !PT ;  /* 0x00000004230b7209 */ /* 0x000fe40007810000 */
[----:B------:R-:W-:Y:S02]  /*5130*/  ISETP.GT.AND P4, PT, R6, 0x31, !P4 ;  /* 0x000000310600780c */ /* 0x000fe40006784270 */
[----:B------:R-:W-:Y:S02]  /*5140*/  FMNMX.FTZ R4, R38, R11, !PT ;  /* 0x0000000b26047209 */ /* 0x000fe40007810000 */
[----:B0-----:R-:W-:Y:S02]  /*5150*/  FMNMX.FTZ R5, R13, R14, !PT ;  /* 0x0000000e0d057209 */ /* 0x001fe40007810000 */
[----:B------:R-:W-:Y:S02]  /*5160*/  FMNMX.FTZ R11, R39, R4, !PT ;  /* 0x00000004270b7209 */ /* 0x000fe40007810000 */
[----:B------:R-:W-:Y:S01]  /*5170*/  ISETP.LT.OR P3, PT, R3, 0x31, P3 ;  /* 0x000000310300780c */ /* 0x000fe20001f61670 */
[----:B------:R-:W-:Y:S01]  /*5180*/  FMUL.FTZ R12, R5, UR10 ;  /* 0x0000000a050c7c20 */ /* 0x000fe20008410000 */
[----:B------:R-:W-:-:S02]  /*5190*/  FMNMX.FTZ R4, R42, R11, !PT ;  /* 0x0000000b2a047209 */ /* 0x000fc40007810000 */
[----:B------:R-:W-:Y:S02]  /*51a0*/  FSEL R47, R47, -INF , !P2 ;  /* 0xff8000002f2f7808 */ /* 0x000fe40005000000 */
[----:B------:R-:W-:Y:S02]  /*51b0*/  FMNMX.FTZ R11, R43, R4, !PT ;  /* 0x000000042b0b7209 */ /* 0x000fe40007810000 */
[----:B------:R-:W-:Y:S02]  /*51c0*/  FSETP.NEU.FTZ.AND P1, PT, R5, -INF , PT ;  /* 0xff8000000500780b */ /* 0x000fe40003f3d000 */
[----:B------:R-:W-:Y:S02]  /*51d0*/  FMNMX.FTZ R4, R46, R11, !PT ;  /* 0x0000000b2e047209 */ /* 0x000fe40007810000 */
[----:B------:R-:W-:Y:S02]  /*51e0*/  ISETP.NE.AND P6, PT, R20, RZ, PT ;  /* 0x000000ff1400720c */ /* 0x000fe40003fc5270 */
[----:B------:R-:W-:-:S02]  /*51f0*/  ISETP.GT.AND P5, PT, R6, 0x38, !P5 ;  /* 0x000000380600780c */ /* 0x000fc40006fa4270 */
[----:B------:R-:W-:Y:S02]  /*5200*/  ISETP.LT.OR P4, PT, R3, 0x32, P4 ;  /* 0x000000320300780c */ /* 0x000fe40002781670 */
[----:B------:R-:W-:Y:S02]  /*5210*/  FSEL R50, R50, -INF , !P3 ;  /* 0xff80000032327808 */ /* 0x000fe40005800000 */
[----:B------:R-:W-:Y:S02]  /*5220*/  FMNMX.FTZ R11, R47, R4, !PT ;  /* 0x000000042f0b7209 */ /* 0x000fe40007810000 */
[----:B------:R-:W-:Y:S02]  /*5230*/  FSEL R12, R12, RZ, P1 ;  /* 0x000000ff0c0c7208 */ /* 0x000fe40000800000 */
[----:B------:R-:W-:Y:S02]  /*5240*/  ISETP.GT.AND P1, PT, R6, 0x39, !P6 ;  /* 0x000000390600780c */ /* 0x000fe40007724270 */
[----:B------:R-:W-:Y:S01]  /*5250*/  ISETP.LT.OR P5, PT, R3, 0x39, P5 ;  /* 0x000000390300780c */ /* 0x000fe20002fa1670 */
[--C-:B------:R-:W-:Y:S01]  /*5260*/  FFMA.FTZ R6, R21, UR10, -R12.reuse ;  /* 0x0000000a15067c23 */ /* 0x100fe2000801080c */
[----:B------:R-:W-:Y:S01]  /*5270*/  FSEL R51, R51, -INF , !P4 ;  /* 0xff80000033337808 */ /* 0x000fe20006000000 */
[--C-:B------:R-:W-:Y:S01]  /*5280*/  FFMA.FTZ R13, R25, UR10, -R12.reuse ;  /* 0x0000000a190d7c23 */ /* 0x100fe2000801080c */
[----:B------:R-:W-:Y:S01]  /*5290*/  FMNMX.FTZ R4, R50, R11, !PT ;  /* 0x0000000b32047209 */ /* 0x000fe20007810000 */
[----:B------:R0:W-:Y:S01]  /*52a0*/  MUFU.EX2 R156, R6 ;  /* 0x00000006009c7308 */ /* 0x0001e20000000800 */
[----:B------:R-:W-:Y:S01]  /*52b0*/  ISETP.LT.OR P1, PT, R3, 0x3a, P1 ;  /* 0x0000003a0300780c */ /* 0x000fe20000f21670 */
[--C-:B------:R-:W-:Y:S01]  /*52c0*/  FFMA.FTZ R11, R29, UR10, -R12.reuse ;  /* 0x0000000a1d0b7c23 */ /* 0x100fe2000801080c */
[----:B------:R-:W-:Y:S01]  /*52d0*/  FSEL R54, R54, -INF , !P5 ;  /* 0xff80000036367808 */ /* 0x000fe20006800000 */
[--C-:B------:R-:W-:Y:S01]  /*52e0*/  FFMA.FTZ R14, R59, UR10, -R12.reuse ;  /* 0x0000000a3b0e7c23 */ /* 0x100fe2000801080c */
[----:B------:R-:W-:Y:S01]  /*52f0*/  FMNMX.FTZ R3, R51, R4, !PT ;  /* 0x0000000433037209 */ /* 0x000fe20007810000 */
[--C-:B------:R-:W-:Y:S01]  /*5300*/  FFMA.FTZ R15, R33, UR10, -R12.reuse ;  /* 0x0000000a210f7c23 */ /* 0x100fe2000801080c */
[----:B------:R-:W-:Y:S01]  /*5310*/  FSEL R55, R55, -INF , !P1 ;  /* 0xff80000037377808 */ /* 0x000fe20004800000 */
[----:B------:R-:W3:Y:S01]  /*5320*/  MUFU.EX2 R13, R13 ;  /* 0x0000000d000d7308 */ /* 0x000ee20000000800 */
[----:B------:R-:W-:Y:S01]  /*5330*/  FMNMX.FTZ R4, R54, R3, !PT ;  /* 0x0000000336047209 */ /* 0x000fe20007810000 */
[--C-:B0-----:R-:W-:Y:S01]  /*5340*/  FFMA.FTZ R6, R57, UR10, -R12.reuse ;  /* 0x0000000a39067c23 */ /* 0x101fe2000801080c */
[--C-:B------:R-:W-:Y:S01]  /*5350*/  FFMA.FTZ R21, R37, UR10, -R12.reuse ;  /* 0x0000000a25157c23 */ /* 0x100fe2000801080c */
[--C-:B------:R-:W-:Y:S01]  /*5360*/  FFMA.FTZ R20, R61, UR10, -R12.reuse ;  /* 0x0000000a3d147c23 */ /* 0x100fe2000801080c */
[----:B------:R-:W-:Y:S01]  /*5370*/  FMNMX.FTZ R4, R55, R4, !PT ;  /* 0x0000000437047209 */ /* 0x000fe20007810000 */
[--C-:B------:R-:W-:Y:S01]  /*5380*/  FFMA.FTZ R24, R63, UR10, -R12.reuse ;  /* 0x0000000a3f187c23 */ /* 0x100fe2000801080c */
[--C-:B------:R-:W-:Y:S01]  /*5390*/  FFMA.FTZ R28, R65, UR10, -R12.reuse ;  /* 0x0000000a411c7c23 */ /* 0x100fe2000801080c */
[----:B------:R-:W0:Y:S01]  /*53a0*/  MUFU.EX2 R158, R6 ;  /* 0x00000006009e7308 */ /* 0x000e220000000800 */
[--C-:B------:R-:W-:Y:S01]  /*53b0*/  FFMA.FTZ R29, R45, UR10, -R12.reuse ;  /* 0x0000000a2d1d7c23 */ /* 0x100fe2000801080c */
[----:B------:R-:W4:Y:S01]  /*53c0*/  SHFL.BFLY PT, R3, R4, 0x2, 0x1f ;  /* 0x0c401f0004037f89 */ /* 0x000f2200000e0000 */
[--C-:B------:R-:W-:Y:S01]  /*53d0*/  FFMA.FTZ R32, R67, UR10, -R12.reuse ;  /* 0x0000000a43207c23 */ /* 0x100fe2000801080c */
[----:B------:R-:W-:-:S04]  /*53e0*/  FFMA.FTZ R33, R49, UR10, -R12 ;  /* 0x0000000a31217c23 */ /* 0x000fc8000801080c */
[----:B------:R-:W5:Y:S01]  /*53f0*/  MUFU.EX2 R11, R11 ;  /* 0x0000000b000b7308 */ /* 0x000f620000000800 */
[----:B---3--:R-:W-:Y:S01]  /*5400*/  FADD.FTZ R37, R156, R13 ;  /* 0x0000000d9c257221 */ /* 0x008fe20000010000 */
[----:B------:R-:W-:-:S06]  /*5410*/  F2FP.F16.F32.PACK_AB R156, R13, R156 ;  /* 0x0000009c0d9c723e */ /* 0x000fcc00000000ff */
[----:B------:R-:W3:Y:S01]  /*5420*/  MUFU.EX2 R14, R14 ;  /* 0x0000000e000e7308 */ /* 0x000ee20000000800 */
[----:B0-----:R-:W-:-:S07]  /*5430*/  FADD.FTZ R36, R158, R37 ;  /* 0x000000259e247221 */ /* 0x001fce0000010000 */
[----:B------:R-:W0:Y:S01]  /*5440*/  MUFU.EX2 R15, R15 ;  /* 0x0000000f000f7308 */ /* 0x000e220000000800 */
[----:B-----5:R-:W-:Y:S02]  /*5450*/  F2FP.F16.F32.PACK_AB R158, R11, R158 ;  /* 0x0000009e0b9e723e */ /* 0x020fe400000000ff */
[----:B----4-:R-:W-:Y:S01]  /*5460*/  FMNMX.FTZ R3, R4, R3, !PT ;  /* 0x0000000304037209 */ /* 0x010fe20007810000 */
[----:B------:R-:W-:Y:S01]  /*5470*/  FFMA.FTZ R4, R41, UR10, -R12 ;  /* 0x0000000a29047c23 */ /* 0x000fe2000801080c */
[----:B------:R-:W-:-:S03]  /*5480*/  FADD.FTZ R41, R11, R36 ;  /* 0x000000240b297221 */ /* 0x000fc60000010000 */
[----:B------:R-:W4:Y:S01]  /*5490*/  SHFL.BFLY PT, R6, R3, 0x1, 0x1f ;  /* 0x0c201f0003067f89 */ /* 0x000f2200000e0000 */
[----:B------:R-:W-:Y:S01]  /*54a0*/  MUFU.EX2 R25, R4 ;  /* 0x0000000400197308 */ /* 0x000fe20000000800 */
[----:B---3--:R-:W-:-:S07]  /*54b0*/  FADD.FTZ R40, R14, R41 ;  /* 0x000000290e287221 */ /* 0x008fce0000010000 */
[----:B------:R-:W3:Y:S01]  /*54c0*/  MUFU.EX2 R20, R20 ;  /* 0x0000001400147308 */ /* 0x000ee20000000800 */
[C---:B0-----:R-:W-:Y:S01]  /*54d0*/  FADD.FTZ R41, R15.reuse, R40 ;  /* 0x000000280f297221 */ /* 0x041fe20000010000 */
[----:B------:R-:W-:-:S06]  /*54e0*/  F2FP.F16.F32.PACK_AB R160, R15, R14 ;  /* 0x0000000e0fa0723e */ /* 0x000fcc00000000ff */
[----:B------:R-:W0:Y:S01]  /*54f0*/  MUFU.EX2 R21, R21 ;  /* 0x0000001500157308 */ /* 0x000e220000000800 */
[----:B----4-:R-:W-:-:S07]  /*5500*/  FMNMX.FTZ R6, R3, R6, !PT ;  /* 0x0000000603067209 */ /* 0x010fce0007810000 */
[----:B------:R-:W4:Y:S01]  /*5510*/  MUFU.EX2 R24, R24 ;  /* 0x0000001800187308 */ /* 0x000f220000000800 */
[----:B---3--:R-:W-:Y:S01]  /*5520*/  FADD.FTZ R40, R20, R41 ;  /* 0x0000002914287221 */ /* 0x008fe20000010000 */
[--C-:B------:R-:W-:Y:S01]  /*5530*/  FFMA.FTZ R3, R69, UR10, -R12.reuse ;  /* 0x0000000a45037c23 */ /* 0x100fe2000801080c */
[C---:B------:R-:W-:Y:S01]  /*5540*/  FSETP.NEU.FTZ.AND P1, PT, R6.reuse, -INF , PT ;  /* 0xff8000000600780b */ /* 0x040fe20003f3d000 */
[----:B------:R-:W-:Y:S01]  /*5550*/  FMUL.FTZ R4, R6, UR10 ;  /* 0x0000000a06047c20 */ /* 0x000fe20008410000 */
[----:B------:R-:W-:-:S03]  /*5560*/  FFMA.FTZ R12, R53, UR10, -R12 ;  /* 0x0000000a350c7c23 */ /* 0x000fc6000801080c */
[----:B------:R-:W-:Y:S01]  /*5570*/  MUFU.EX2 R28, R28 ;  /* 0x0000001c001c7308 */ /* 0x000fe20000000800 */
[----:B------:R-:W-:Y:S02]  /*5580*/  FSEL R4, R4, RZ, P1 ;  /* 0x000000ff04047208 */ /* 0x000fe40000800000 */
[----:B0-----:R-:W-:-:S03]  /*5590*/  F2FP.F16.F32.PACK_AB R162, R21, R20 ;  /* 0x0000001415a2723e */ /* 0x001fc600000000ff */
        /* <DEDUP_REMOVED lines=14> */
[----:B------:R-:W0:Y:S01]  /*5680*/  MUFU.EX2 R27, R27 ;  /* 0x0000001b001b7308 */ /* 0x000e220000000800 */
[--C-:B------:R-:W-:Y:S01]  /*5690*/  FFMA.FTZ R51, R51, UR10, -R4.reuse ;  /* 0x0000000a33337c23 */ /* 0x100fe20008010804 */
[--C-:B------:R-:W-:Y:S01]  /*56a0*/  FFMA.FTZ R54, R54, UR10, -R4.reuse ;  /* 0x0000000a36367c23 */ /* 0x100fe20008010804 */
[----:B------:R-:W-:Y:S01]  /*56b0*/  FFMA.FTZ R4, R55, UR10, -R4 ;  /* 0x0000000a37047c23 */ /* 0x000fe20008010804 */
[----:B----4-:R-:W-:-:S04]  /*56c0*/  F2FP.F16.F32.PACK_AB R164, R25, R24 ;  /* 0x0000001819a4723e */ /* 0x010fc800000000ff */
[----:B------:R-:W3:Y:S08]  /*56d0*/  MUFU.EX2 R30, R30 ;  /* 0x0000001e001e7308 */ /* 0x000ef00000000800 */
[----:B------:R-:W4:Y:S01]  /*56e0*/  MUFU.EX2 R31, R31 ;  /* 0x0000001f001f7308 */ /* 0x000f220000000800 */
[----:B0-----:R-:W-:Y:S01]  /*56f0*/  FADD.FTZ R37, R26, R27 ;  /* 0x0000001b1a257221 */ /* 0x001fe20000010000 */
[----:B------:R-:W-:-:S06]  /*5700*/  F2FP.F16.F32.PACK_AB R157, R27, R26 ;  /* 0x0000001a1b9d723e */ /* 0x000fcc00000000ff */
[----:B------:R-:W0:Y:S01]  /*5710*/  MUFU.EX2 R34, R34 ;  /* 0x0000002200227308 */ /* 0x000e220000000800 */
[----:B---3--:R-:W-:-:S07]  /*5720*/  FADD.FTZ R36, R30, R37 ;  /* 0x000000251e247221 */ /* 0x008fce0000010000 */
[----:B------:R-:W3:Y:S01]  /*5730*/  MUFU.EX2 R35, R35 ;  /* 0x0000002300237308 */ /* 0x000ee20000000800 */
[C---:B----4-:R-:W-:Y:S01]  /*5740*/  FADD.FTZ R37, R31.reuse, R36 ;  /* 0x000000241f257221 */ /* 0x050fe20000010000 */
[----:B------:R-:W-:-:S05]  /*5750*/  F2FP.F16.F32.PACK_AB R159, R31, R30 ;  /* 0x0000001e1f9f723e */ /* 0x000fca00000000ff */
[----:B------:R4:W-:Y:S01]  /*5760*/  STSM.16.M88.4 [R18+0x26800], R156 ;  /* 0x0268009c12007844 */ /* 0x0009e20000000200 */
[----:B------:R-:W5:Y:S01]  /*5770*/  MUFU.EX2 R38, R38 ;  /* 0x0000002600267308 */ /* 0x000f620000000800 */
[----:B0-----:R-:W-:Y:S01]  /*5780*/  FADD.FTZ R36, R34, R37 ;  /* 0x0000002522247221 */ /* 0x001fe20000010000 */
[----:B------:R-:W-:-:S06]  /*5790*/  FADD.FTZ R37, R21, R40 ;  /* 0x0000002815257221 */ /* 0x000fcc0000010000 */
[----:B------:R-:W0:Y:S01]  /*57a0*/  MUFU.EX2 R39, R39 ;  /* 0x0000002700277308 */ /* 0x000e220000000800 */
[C---:B---3--:R-:W-:Y:S01]  /*57b0*/  FADD.FTZ R13, R35.reuse, R36 ;  /* 0x00000024230d7221 */ /* 0x048fe20000010000 */
[----:B------:R-:W-:Y:S01]  /*57c0*/  FADD.FTZ R36, R24, R37 ;  /* 0x0000002518247221 */ /* 0x000fe20000010000 */
[----:B------:R-:W-:-:S03]  /*57d0*/  F2FP.F16.F32.PACK_AB R161, R35, R34 ;  /* 0x0000002223a1723e */ /* 0x000fc600000000ff */
[----:B------:R-:W-:Y:S02]  /*57e0*/  FADD.FTZ R15, R25, R36 ;  /* 0x00000024190f7221 */ /* 0x000fe40000010000 */
[----:B------:R-:W3:Y:S01]  /*57f0*/  MUFU.EX2 R42, R42 ;  /* 0x0000002a002a7308 */ /* 0x000ee20000000800 */
[----:B-----5:R-:W-:-:S07]  /*5800*/  FADD.FTZ R14, R38, R13 ;  /* 0x0000000d260e7221 */ /* 0x020fce0000010000 */
[----:B------:R-:W5:Y:S01]  /*5810*/  MUFU.EX2 R43, R43 ;  /* 0x0000002b002b7308 */ /* 0x000f620000000800 */
[C---:B0-----:R-:W-:Y:S01]  /*5820*/  FADD.FTZ R13, R39.reuse, R14 ;  /* 0x0000000e270d7221 */ /* 0x041fe20000010000 */
[----:B------:R-:W-:-:S05]  /*5830*/  F2FP.F16.F32.PACK_AB R163, R39, R38 ;  /* 0x0000002627a3723e */ /* 0x000fca00000000ff */
[----:B------:R4:W-:Y:S01]  /*5840*/  STSM.16.M88.4 [R23], R160 ;  /* 0x000000a017007844 */ /* 0x0009e20000000200 */
[----:B------:R-:W0:Y:S01]  /*5850*/  MUFU.EX2 R46, R46 ;  /* 0x0000002e002e7308 */ /* 0x000e220000000800 */
[----:B---3--:R-:W-:-:S07]  /*5860*/  FADD.FTZ R14, R42, R13 ;  /* 0x0000000d2a0e7221 */ /* 0x008fce0000010000 */
[----:B------:R-:W3:Y:S01]  /*5870*/  MUFU.EX2 R29, R29 ;  /* 0x0000001d001d7308 */ /* 0x000ee20000000800 */
[C---:B-----5:R-:W-:Y:S01]  /*5880*/  FADD.FTZ R13, R43.reuse, R14 ;  /* 0x0000000e2b0d7221 */ /* 0x060fe20000010000 */
[----:B------:R-:W-:-:S06]  /*5890*/  F2FP.F16.F32.PACK_AB R165, R43, R42 ;  /* 0x0000002a2ba5723e */ /* 0x000fcc00000000ff */
[----:B------:R-:W5:Y:S01]  /*58a0*/  MUFU.EX2 R47, R47 ;  /* 0x0000002f002f7308 */ /* 0x000f620000000800 */
[----:B0-----:R-:W-:-:S07]  /*58b0*/  FADD.FTZ R14, R46, R13 ;  /* 0x0000000d2e0e7221 */ /* 0x001fce0000010000 */
[----:B------:R-:W-:Y:S01]  /*58c0*/  MUFU.EX2 R32, R32 ;  /* 0x0000002000207308 */ /* 0x000fe20000000800 */
[----:B---3--:R-:W-:-:S07]  /*58d0*/  F2FP.F16.F32.PACK_AB R166, R29, R28 ;  /* 0x0000001c1da6723e */ /* 0x008fce00000000ff */
[----:B------:R-:W0:Y:S01]  /*58e0*/  MUFU.EX2 R33, R33 ;  /* 0x0000002100217308 */ /* 0x000e220000000800 */
[C---:B-----5:R-:W-:Y:S01]  /*58f0*/  F2FP.F16.F32.PACK_AB R167, R47.reuse, R46 ;  /* 0x0000002e2fa7723e */ /* 0x060fe200000000ff */
[----:B------:R-:W-:-:S04]  /*5900*/  FADD.FTZ R47, R47, R14 ;  /* 0x0000000e2f2f7221 */ /* 0x000fc80000010000 */
[----:B------:R4:W-:Y:S02]  /*5910*/  STSM.16.M88.4 [R19], R164 ;  /* 0x000000a413007844 */ /* 0x0009e40000000200 */
[----:B------:R-:W-:Y:S08]  /*5920*/  MUFU.EX2 R50, R50 ;  /* 0x0000003200327308 */ /* 0x000ff00000000800 */
[----:B------:R-:W3:Y:S01]  /*5930*/  MUFU.EX2 R51, R51 ;  /* 0x0000003300337308 */ /* 0x000ee20000000800 */
[----:B0-----:R-:W-:-:S07]  /*5940*/  F2FP.F16.F32.PACK_AB R168, R33, R32 ;  /* 0x0000002021a8723e */ /* 0x001fce00000000ff */
[----:B------:R-:W-:Y:S08]  /*5950*/  MUFU.EX2 R3, R3 ;  /* 0x0000000300037308 */ /* 0x000ff00000000800 */
[----:B------:R-:W0:Y:S01]  /*5960*/  MUFU.EX2 R12, R12 ;  /* 0x0000000c000c7308 */ /* 0x000e220000000800 */
[----:B---3--:R-:W-:Y:S01]  /*5970*/  F2FP.F16.F32.PACK_AB R169, R51, R50 ;  /* 0x0000003233a9723e */ /* 0x008fe200000000ff */
[----:B------:R-:W-:-:S04]  /*5980*/  FADD.FTZ R50, R50, R47 ;  /* 0x0000002f32327221 */ /* 0x000fc80000010000 */
[----:B------:R-:W-:Y:S02]  /*5990*/  FADD.FTZ R51, R51, R50 ;  /* 0x0000003233337221 */ /* 0x000fe40000010000 */
[----:B------:R-:W3:Y:S08]  /*59a0*/  MUFU.EX2 R54, R54 ;  /* 0x0000003600367308 */ /* 0x000ef00000000800 */
[----:B------:R5:W1:Y:S01]  /*59b0*/  MUFU.EX2 R11, R4 ;  /* 0x00000004000b7308 */ /* 0x000a620000000800 */
[----:B0-----:R-:W-:Y:S01]  /*59c0*/  F2FP.F16.F32.PACK_AB R170, R12, R3 ;  /* 0x000000030caa723e */ /* 0x001fe200000000ff */
[----:B-----5:R-:W-:-:S04]  /*59d0*/  FADD.FTZ R4, R28, R15 ;  /* 0x0000000f1c047221 */ /* 0x020fc80000010000 */
[----:B------:R-:W-:Y:S01]  /*59e0*/  FADD.FTZ R29, R29, R4 ;  /* 0x000000041d1d7221 */ /* 0x000fe20000010000 */
[----:B---3--:R-:W-:-:S03]  /*59f0*/  FADD.FTZ R4, R54, R51 ;  /* 0x0000003336047221 */ /* 0x008fc60000010000 */
[----:B------:R-:W-:Y:S01]  /*5a00*/  FADD.FTZ R32, R32, R29 ;  /* 0x0000001d20207221 */ /* 0x000fe20000010000 */
[C---:B-1----:R-:W-:Y:S01]  /*5a10*/  F2FP.F16.F32.PACK_AB R171, R11.reuse, R54 ;  /* 0x000000360bab723e */ /* 0x042fe200000000ff */
[----:B------:R-:W-:Y:S02]  /*5a20*/  FADD.FTZ R4, R11, R4 ;  /* 0x000000040b047221 */ /* 0x000fe40000010000 */
[----:B------:R-:W-:Y:S02]  /*5a30*/  FADD.FTZ R32, R33, R32 ;  /* 0x0000002021207221 */ /* 0x000fe40000010000 */
[----:B------:R4:W-:Y:S02]  /*5a40*/  STSM.16.M88.4 [R22], R168 ;  /* 0x000000a816007844 */ /* 0x0009e40000000200 */
[----:B------:R-:W-:-:S04]  /*5a50*/  FADD.FTZ R3, R3, R32 ;  /* 0x0000002003037221 */ /* 0x000fc80000010000 */
[----:B------:R-:W-:Y:S01]  /*5a60*/  FADD.FTZ R3, R12, R3 ;  /* 0x000000030c037221 */ /* 0x000fe20000010000 */
[----:B------:R-:W-:Y:S06]  /*5a70*/  @!P0 BRA `(.L_x_4907) ;  /* 0x0000000000048947 */ /* 0x000fec0003800000 */
[----:B------:R-:W-:Y:S01]  /*5a80*/  BPT.TRAP 0x1 ;  /* 0x000000040000795c */ /* 0x000fe20000300000 */
.L_x_4907:
[----:B------:R0:W1:Y:S01]  /*5a90*/  SYNCS.PHASECHK.TRANS64.TRYWAIT P1, [R9+URZ+0x28c50], R10 ;  /* 0x028c500a090075a7 */ /* 0x000062000802017f */
[----:B------:R-:W-:Y:S05]  /*5aa0*/  @!P0 BRA `(.L_x_4908) ;  /* 0x0000000000048947 */ /* 0x000fea0003800000 */
[----:B------:R-:W-:Y:S01]  /*5ab0*/  BPT.TRAP 0x1 ;  /* 0x000000040000795c */ /* 0x000fe20000300000 */
.L_x_4908:
[----:B-1----:R-:W-:Y:S05]  /*5ac0*/  @P1 BRA `(.L_x_4909) ;  /* 0x0000000000081947 */ /* 0x002fea0003800000 */
[----:B------:R-:W1:Y:S02]  /*5ad0*/  SYNCS.PHASECHK.TRANS64.TRYWAIT P1, [R9+URZ+0x28c50], R10 ;  /* 0x028c500a090075a7 */ /* 0x000e64000802017f */
[----:B-1----:R-:W-:Y:S05]  /*5ae0*/  @!P1 BRA `(.L_x_4910) ;  /* 0x000000e000c09947 */ /* 0x002fea0003800000 */
.L_x_4909:
        /* <DEDUP_REMOVED lines=34> */
.L_x_4911:
[----:B------:R-:W-:Y:S01]  /*5d10*/  UISETP.NE.AND UP1, UPT, UR51, URZ, UPT ;  /* 0x0000003f3300728c */ /* 0x000fe2000bf25270 */
[----:B------:R-:W-:Y:S01]  /*5d20*/  R2UR UR14, R9 ;  /* 0x00000000090e72ca */ /* 0x000fe200000e0000 */
[----:B------:R-:W-:Y:S01]  /*5d30*/  UISETP.NE.AND UP0, UPT, UR50, URZ, UPT ;  /* 0x0000003f3200728c */ /* 0x000fe2000bf05270 */
[----:B012---:R-:W-:Y:S01]  /*5d40*/  IMAD R9, R7, UR49, -R8 ;  /* 0x0000003107097c24 */ /* 0x007fe2000f8e0a08 */
[----:B------:R-:W-:Y:S01]  /*5d50*/  UMOV UR15, UR44 ;  /* 0x0000002c000f7c82 */ /* 0x000fe20008000000 */
[----:B------:R-:W-:-:S03]  /*5d60*/  VIADD R12, R152, 0xfffffffe ;  /* 0xfffffffe980c7836 */ /* 0x000fc60000000000 */
[----:B------:R-:W-:-:S03]  /*5d70*/  PLOP3.LUT P1, PT, PT, PT, UP0, 0x40, 0x0 ;  /* 0x000000000000781c */ /* 0x000fc60003f2e808 */
[----:B------:R-:W-:Y:S01]  /*5d80*/  @UP1 ULDC UR6, c[0x0][0x44c] ;  /* 0x0001130000061ab9 */ /* 0x000fe20000000800 */
[----:B------:R-:W-:Y:S01]  /*5d90*/  @UP1 ULDC UR19, c[0x0][0x450] ;  /* 0x0001140000131ab9 */ /* 0x000fe20000000800 */
[----:B------:R-:W-:Y:S02]  /*5da0*/  UIMAD.WIDE.U32 UR6, UR44, UR6, URZ ;  /* 0x000000062c0672a5 */ /* 0x000fe4000f8e003f */
[----:B------:R-:W-:Y:S02]  /*5db0*/  UIADD3 UR14, UR14, 0x28c60, URZ ;  /* 0x00028c600e0e7890 */ /* 0x000fe4000fffe03f */
[----:B------:R-:W-:Y:S02]  /*5dc0*/  @UP1 USHF.R.U32.HI UR15, URZ, UR19, UR7 ;  /* 0x000000133f0f1299 */ /* 0x000fe40008011607 */
[----:B------:R-:W-:-:S04]  /*5dd0*/  UPRMT UR14, UR40, 0x654, UR14 ;  /* 0x00000654280e7896 */ /* 0x000fc8000800000e */
[----:B------:R-:W-:-:S04]  /*5de0*/  VIADD R9, R9, UR15 ;  /* 0x0000000f09097c36 */ /* 0x000fc80008000000 */
[----:B------:R-:W-:Y:S01]  /*5df0*/  VIADD R10, R9, UR18 ;  /* 0x00000012090a7c36 */ /* 0x000fe20008000000 */
[----:B------:R-:W-:Y:S04]  /*5e00*/  SYNCS.ARRIVE.TRANS64.RED.A1T0 RZ, [UR14], RZ ;  /* 0x000000ffffff79a7 */ /* 0x000fe8000810040e */
[----:B------:R-:W-:Y:S01]  /*5e10*/  R2UR UR14, R10 ;  /* 0x000000000a0e72ca */ /* 0x000fe200000e0000 */
[----:B------:R-:W-:-:S14]  /*5e20*/  @P1 BRA `(.L_x_4912) ;  /* 0x0000000000541947 */ /* 0x000fdc0003800000 */
[C---:B------:R-:W-:Y:S01]  /*5e30*/  ISETP.GT.AND P1, PT, R9.reuse, RZ, PT ;  /* 0x000000ff0900720c */ /* 0x040fe20003f24270 */
[----:B------:R-:W-:-:S05]  /*5e40*/  VIADD R10, R9, 0xffffffff ;  /* 0xffffffff090a7836 */ /* 0x000fca0000000000 */
[----:B------:R-:W-:-:S07]  /*5e50*/  R2UR UR15, R10 ;  /* 0x000000000a0f72ca */ /* 0x000fce00000e0000 */
[----:B------:R-:W-:Y:S08]  /*5e60*/  @P1 BRA `(.L_x_4913) ;  /* 0x0000000000241947 */ /* 0x000ff00003800000 */
[----:B------:R-:W-:Y:S01]  /*5e70*/  R2UR UR15, R9 ;  /* 0x00000000090f72ca */ /* 0x000fe200000e0000 */
[----:B------:R-:W-:Y:S02]  /*5e80*/  ULDC UR18, c[0x0][0x9e4] ;  /* 0x0002790000127ab9 */ /* 0x000fe40000000800 */
[----:B------:R-:W-:-:S10]  /*5e90*/  UISETP.NE.AND UP0, UPT, UR18, 0x1, UPT ;  /* 0x000000011200788c */ /* 0x000fd4000bf05270 */
[----:B------:R-:W-:Y:S01]  /*5ea0*/  UIADD3 UR15, -UR15, URZ, URZ ;  /* 0x0000003f0f0f7290 */ /* 0x000fe2000fffe13f */
[----:B------:R-:W-:-:S03]  /*5eb0*/  @UP0 ULDC.64 UR20, c[0x0][0x9e8] ;  /* 0x00027a0000140ab9 */ /* 0x000fc60000000a00 */
[----:B------:R-:W-:-:S04]  /*5ec0*/  UIMAD.WIDE.U32 UR6, UR15, UR20, URZ ;  /* 0x000000140f0672a5 */ /* 0x000fc8000f8e003f */
[----:B------:R-:W-:-:S04]  /*5ed0*/  @UP0 USHF.R.U32.HI UR15, URZ, UR21, UR7 ;  /* 0x000000153f0f0299 */ /* 0x000fc80008011607 */
[----:B------:R-:W-:Y:S01]  /*5ee0*/  ULOP3.LUT UR15, URZ, UR15, URZ, 0x33, !UPT ;  /* 0x0000000f3f0f7292 */ /* 0x000fe2000f8e333f */
[----:B------:R-:W-:Y:S11]  /*5ef0*/  BRA `(.L_x_4914) ;  /* 0x0000000000147947 */ /* 0x000ff60003800000 */
.L_x_4913:
[----:B------:R-:W-:Y:S02]  /*5f00*/  ULDC UR18, c[0x0][0x9e4] ;  /* 0x0002790000127ab9 */ /* 0x000fe40000000800 */
[----:B------:R-:W-:-:S11]  /*5f10*/  UISETP.NE.AND UP0, UPT, UR18, 0x1, UPT ;  /* 0x000000011200788c */ /* 0x000fd6000bf05270 */
[----:B------:R-:W-:Y:S02]  /*5f20*/  @UP0 ULDC.64 UR20, c[0x0][0x9e8] ;  /* 0x00027a0000140ab9 */ /* 0x000fe40000000a00 */
[----:B------:R-:W-:-:S04]  /*5f30*/  UIMAD.WIDE.U32 UR6, UR15, UR20, URZ ;  /* 0x000000140f0672a5 */ /* 0x000fc8000f8e003f */
[----:B------:R-:W-:-:S12]  /*5f40*/  @UP0 USHF.R.U32.HI UR15, URZ, UR21, UR7 ;  /* 0x000000153f0f0299 */ /* 0x000fd80008011607 */
.L_x_4914:
[----:B------:R-:W-:-:S04]  /*5f50*/  UIMAD UR15, UR15, UR18, UR18 ;  /* 0x000000120f0f72a4 */ /* 0x000fc8000f8e0212 */
[----:B------:R-:W-:-:S04]  /*5f60*/  UISETP.LT.AND UP0, UPT, UR14, UR15, UPT ;  /* 0x0000000f0e00728c */ /* 0x000fc8000bf01270 */
[----:B------:R-:W-:-:S12]  /*5f70*/  USEL UR14, UR14, UR15, UP0 ;  /* 0x0000000f0e0e7287 */ /* 0x000fd80008000000 */
.L_x_4912:
[----:B------:R-:W-:-:S04]  /*5f80*/  USHF.R.S32.HI UR6, URZ, 0x1f, UR14 ;  /* 0x0000001f3f067899 */ /* 0x000fc8000801140e */
[----:B------:R-:W-:-:S04]  /*5f90*/  ULEA.HI UR6, UR6, UR14, URZ, 0x6 ;  /* 0x0000000e06067291 */ /* 0x000fc8000f8f303f */
[----:B------:R-:W-:-:S04]  /*5fa0*/  USHF.R.S32.HI UR6, URZ, 0x6, UR6 ;  /* 0x000000063f067899 */ /* 0x000fc80008011406 */
[----:B------:R-:W-:-:S04]  /*5fb0*/  UISETP.LT.AND UP0, UPT, UR47, UR6, UPT ;  /* 0x000000062f00728c */ /* 0x000fc8000bf01270 */
[----:B------:R-:W-:-:S06]  /*5fc0*/  USEL UR20, UR47, UR6, !UP0 ;  /* 0x000000062f147287 */ /* 0x000fcc000c000000 */
[----:B------:R-:W-:-:S13]  /*5fd0*/  ISETP.GE.AND P1, PT, R12, UR20, PT ;  /* 0x000000140c007c0c */ /* 0x000fda000bf26270 */
[----:B------:R-:W-:Y:S05]  /*5fe0*/  @!P1 BRA `(.L_x_4915) ;  /* 0x0000002400109947 */ /* 0x000fea0003800000 */
[----:B------:R-:W-:Y:S01]  /*5ff0*/  IMAD.MOV.U32 R13, RZ, RZ, R6 ;  /* 0x000000ffff0d7224 */ /* 0x000fe200078e0006 */
[----:B------:R-:W-:Y:S01]  /*6000*/  UMOV UR26, UR38 ;  /* 0x00000026001a7c82 */ /* 0x000fe20008000000 */
[----:B------:R-:W-:Y:S01]  /*6010*/  IMAD.MOV.U32 R14, RZ, RZ, R5 ;  /* 0x000000ffff0e7224 */ /* 0x000fe200078e0005 */
[----:B------:R-:W-:Y:S01]  /*6020*/  ULDC UR24, c[0x0][0x9e4] ;  /* 0x0002790000187ab9 */ /* 0x000fe20000000800 */
[----:B------:R-:W-:Y:S01]  /*6030*/  ULDC UR22, c[0x0][0x9dc] ;  /* 0x0002770000167ab9 */ /* 0x000fe20000000800 */
[----:B------:R-:W-:Y:S01]  /*6040*/  ULDC UR23, c[0x0][0x988] ;  /* 0x0002620000177ab9 */ /* 0x000fe20000000800 */
[----:B------:R-:W-:-:S05]  /*6050*/  ULDC UR25, c[0x0][0x9e0] ;  /* 0x0002780000197ab9 */ /* 0x000fca0000000800 */
.L_x_4934:
[----:B------:R-:W-:-:S04]  /*6060*/  UIADD3 UR38, UR26, 0x1, URZ ;  /* 0x000000011a267890 */ /* 0x000fc8000fffe03f */
[----:B------:R-:W-:-:S04]  /*6070*/  UISETP.NE.AND UP0, UPT, UR38, 0x2, UPT ;  /* 0x000000022600788c */ /* 0x000fc8000bf05270 */
[----:B------:R-:W-:Y:S02]  /*6080*/  USEL UR6, URZ, 0x1, UP0 ;  /* 0x000000013f067887 */ /* 0x000fe40008000000 */
[----:B------:R-:W-:Y:S02]  /*6090*/  USEL UR38, UR38, URZ, UP0 ;  /* 0x0000003f26267287 */ /* 0x000fe40008000000 */
[----:B------:R-:W-:Y:S01]  /*60a0*/  ULOP3.LUT UR37, UR37, UR6, URZ, 0x3c, !UPT ;  /* 0x0000000625257292 */ /* 0x000fe2000f8e3c3f */
[----:B012---:R-:W-:Y:S11]  /*60b0*/  @!P0 BRA `(.L_x_4916) ;  /* 0x0000000000048947 */ /* 0x007ff60003800000 */
[----:B------:R-:W-:Y:S01]  /*60c0*/  BPT.TRAP 0x1 ;  /* 0x000000040000795c */ /* 0x000fe20000300000 */
.L_x_4916:
[----:B------:R-:W-:Y:S01]  /*60d0*/  ULEA UR21, UR38, UR42, 0x3 ;  /* 0x0000002a26157291 */ /* 0x000fe2000f8e183f */
[----:B------:R-:W-:-:S05]  /*60e0*/  IMAD.U32 R9, RZ, RZ, UR37 ;  /* 0x00000025ff097e24 */ /* 0x000fca000f8e00ff */
[----:B------:R-:W-:-:S04]  /*60f0*/  SHF.L.U32 R9, R9, 0x1f, RZ ;  /* 0x0000001f09097819 */ /* 0x000fc800000006ff */
[----:B------:R0:W1:Y:S01]  /*6100*/  SYNCS.PHASECHK.TRANS64.TRYWAIT P1, [UR21+0x28c30], R9 ;  /* 0x028c3009ff0075a7 */ /* 0x0000620008020155 */
[----:B------:R-:W-:Y:S05]  /*6110*/  @!P0 BRA `(.L_x_4917) ;  /* 0x0000000000048947 */ /* 0x000fea0003800000 */
[----:B------:R-:W-:Y:S01]  /*6120*/  BPT.TRAP 0x1 ;  /* 0x000000040000795c */ /* 0x000fe20000300000 */
.L_x_4917:
[----:B-1----:R-:W-:Y:S05]  /*6130*/  @P1 BRA `(.L_x_4918) ;  /* 0x0000000000081947 */ /* 0x002fea0003800000 */
[----:B------:R-:W1:Y:S02]  /*6140*/  SYNCS.PHASECHK.TRANS64.TRYWAIT P1, [UR21+0x28c30], R9 ;  /* 0x028c3009ff0075a7 */ /* 0x000e640008020155 */
[----:B-1----:R-:W-:Y:S05]  /*6150*/  @!P1 BRA `(.L_x_4919) ;  /* 0x000000dc00389947 */ /* 0x002fea0003800000 */
.L_x_4918:
[----:B------:R-:W-:Y:S01]  /*6160*/  R2UR UR18, R0 ;  /* 0x00000000001272ca */ /* 0x000fe200000e0000 */
[----:B----4-:R-:W-:Y:S01]  /*6170*/  WARPGROUP.ARRIVE ;  /* 0x00000000000079c5 */ /* 0x010fe20000000000 */
[----:B------:R-:W-:Y:S01]  /*6180*/  UMOV UR19, 0x40000040 ;  /* 0x4000004000137882 */ /* 0x000fe20000000000 */
[----:B------:R-:W-:Y:S01]  /*6190*/  UMOV UR7, 0x40000040 ;  /* 0x4000004000077882 */ /* 0x000fe20000000000 */
[----:B------:R-:W-:Y:S01]  /*61a0*/  UMOV UR11, 0x40000040 ;  /* 0x40000040000b7882 */ /* 0x000fe20000000000 */
[----:B------:R-:W-:-:S08]  /*61b0*/  UMOV UR15, 0x40000040 ;  /* 0x40000040000f7882 */ /* 0x000fd00000000000 */
[----:B------:R-:W-:-:S04]  /*61c0*/  ULEA UR18, UR38, UR18, 0x9 ;  /* 0x0000001226127291 */ /* 0x000fc8000f8e483f */
[----:B------:R-:W-:Y:S02]  /*61d0*/  UIADD3 UR6, UR18, 0x2, URZ ;  /* 0x0000000212067890 */ /* 0x000fe4000fffe03f */
[----:B------:R-:W-:Y:S02]  /*61e0*/  UIADD3 UR10, UR18, 0x4, URZ ;  /* 0x00000004120a7890 */ /* 0x000fe4000fffe03f */
[----:B------:R-:W-:Y:S02]  /*61f0*/  UIADD3 UR14, UR18, 0x6, URZ ;  /* 0x00000006120e7890 */ /* 0x000fe4000fffe03f */
        /* <DEDUP_REMOVED lines=13> */
.L_x_4920:
[----:B------:R-:W-:Y:S01]  /*62d0*/  UISETP.NE.AND UP1, UPT, UR51, URZ, UPT ;  /* 0x0000003f3300728c */ /* 0x000fe2000bf25270 */
[----:B-1----:R-:W-:Y:S01]  /*62e0*/  VIADD R6, R185, UR44 ;  /* 0x0000002cb9067c36 */ /* 0x002fe20008000000 */
[----:B------:R-:W1:Y:S01]  /*62f0*/  LDC R7, c[0x0][0x2f0] ;  /* 0x0000bc00ff077b82 */ /* 0x000e620000000800 */
[----:B------:R-:W-:Y:S01]  /*6300*/  UISETP.NE.AND UP0, UPT, UR50, URZ, UPT ;  /* 0x0000003f3200728c */ /* 0x000fe2000bf05270 */
[----:B------:R-:W-:Y:S02]  /*6310*/  UMOV UR11, UR22 ;  /* 0x00000016000b7c82 */ /* 0x000fe40008000000 */
[----:B------:R-:W-:Y:S02]  /*6320*/  PLOP3.LUT P1, PT, PT, PT, UP1, 0x80, 0x0 ;  /* 0x000000000000781c */ /* 0x000fe40003f2f018 */
[----:B------:R-:W-:Y:S02]  /*6330*/  PLOP3.LUT P2, PT, PT, PT, UP1, 0x80, 0x0 ;  /* 0x000000000000781c */ /* 0x000fe40003f4f018 */
[----:B------:R-:W2:Y:S01]  /*6340*/  LDC R8, c[0x0][0x288] ;  /* 0x0000a200ff087b82 */ /* 0x000ea20000000800 */
[----:B------:R-:W-:-:S08]  /*6350*/  @UP1 ULDC UR6, c[0x0][0x44c] ;  /* 0x0001130000061ab9 */ /* 0x000fd00000000800 */
[----:B------:R-:W-:Y:S01]  /*6360*/  @P1 IMAD.HI.U32 R5, R6, UR6, RZ ;  /* 0x0000000606051c27 */ /* 0x000fe2000f8e00ff */
[----:B------:R-:W-:Y:S01]  /*6370*/  @UP1 ULDC UR6, c[0x0][0x450] ;  /* 0x0001140000061ab9 */ /* 0x000fe20000000800 */
[----:B------:R-:W-:-:S03]  /*6380*/  PLOP3.LUT P1, PT, PT, PT, UP0, 0x40, 0x0 ;  /* 0x000000000000781c */ /* 0x000fc60003f2e808 */
[----:B------:R-:W-:Y:S01]  /*6390*/  @P2 SHF.R.U32.HI R6, RZ, UR6, R5 ;  /* 0x00000006ff062c19 */ /* 0x000fe20008011605 */
[----:B------:R-:W-:Y:S01]  /*63a0*/  UIADD3 UR6, UR21, 0x28c40, URZ ;  /* 0x00028c4015067890 */ /* 0x000fe2000fffe03f */
[----:B------:R-:W-:-:S03]  /*63b0*/  IMAD.SHL.U32 R5, R12, 0x40, RZ ;  /* 0x000000400c057824 */ /* 0x000fc600078e00ff */
[----:B------:R-:W3:Y:S01]  /*63c0*/  SHFL.IDX PT, R192, R6, RZ, 0x1c1f ;  /* 0x001c1fff06c07589 */ /* 0x000ee200000e0000 */
[----:B------:R-:W-:Y:S01]  /*63d0*/  UPRMT UR6, UR40, 0x654, UR6 ;  /* 0x0000065428067896 */ /* 0x000fe20008000006 */
[----:B------:R-:W-:-:S05]  /*63e0*/  IADD3 R10, -R2, 0x1, -R5 ;  /* 0x00000001020a7810 */ /* 0x000fca0007ffe905 */
[----:B-1----:R-:W-:-:S03]  /*63f0*/  IMAD R11, R7, UR49, R10 ;  /* 0x00000031070b7c24 */ /* 0x002fc6000f8e020a */
[----:B------:R-:W-:Y:S01]  /*6400*/  SYNCS.ARRIVE.TRANS64.RED.A1T0 RZ, [UR6], RZ ;  /* 0x000000ffffff79a7 */ /* 0x000fe20008100406 */
[----:B------:R-:W-:Y:S01]  /*6410*/  ULOP3.LUT UR6, URZ, UR11, URZ, 0x33, !UPT ;  /* 0x0000000b3f067292 */ /* 0x000fe2000f8e333f */
[----:B--2---:R-:W-:-:S05]  /*6420*/  IADD3 R11, R11, -R8, RZ ;  /* 0x800000080b0b7210 */ /* 0x004fca0007ffe0ff */
[C---:B------:R-:W-:Y:S02]  /*6430*/  VIADD R191, R11.reuse, UR25 ;  /* 0x000000190bbf7c36 */ /* 0x040fe40008000000 */
[----:B------:R-:W-:Y:S02]  /*6440*/  VIADD R193, R11, UR6 ;  /* 0x000000060bc17c36 */ /* 0x000fe40008000000 */
[----:B---3--:R-:W-:Y:S02]  /*6450*/  IMAD.IADD R20, R191, 0x1, R192 ;  /* 0x00000001bf147824 */ /* 0x008fe400078e02c0 */
[----:B------:R-:W-:Y:S01]  /*6460*/  IMAD.IADD R21, R192, 0x1, R193 ;  /* 0x00000001c0157824 */ /* 0x000fe200078e02c1 */
[----:B------:R-:W-:Y:S06]  /*6470*/  @P1 BRA `(.L_x_4921) ;  /* 0x00000000005c1947 */ /* 0x000fec0003800000 */
[----:B------:R-:W-:Y:S01]  /*6480*/  IMAD R11, R7, UR49, R192 ;  /* 0x00000031070b7c24 */ /* 0x000fe2000f8e02c0 */
[----:B------:R-:W-:Y:S03]  /*6490*/  BSSY B0, `(.L_x_4922) ;  /* 0x0000011000007945 */ /* 0x000fe60003800000 */
[----:B------:R-:W-:-:S05]  /*64a0*/  IMAD.IADD R15, R11, 0x1, -R8 ;  /* 0x000000010b0f7824 */ /* 0x000fca00078e0a08 */
[----:B------:R-:W-:-:S13]  /*64b0*/  ISETP.GT.AND P1, PT, R15, -0x1, PT ;  /* 0xffffffff0f00780c */ /* 0x000fda0003f24270 */
[----:B------:R-:W-:Y:S05]  /*64c0*/  @P1 BRA `(.L_x_4923) ;  /* 0x0000000000201947 */ /* 0x000fea0003800000 */
[----:B------:R-:W-:Y:S01]  /*64d0*/  IMAD.U32 R192, RZ, RZ, UR24 ;  /* 0x00000018ffc07e24 */ /* 0x000fe2000f8e00ff */
[----:B------:R-:W-:-:S04]  /*64e0*/  LOP3.LUT R15, RZ, R15, RZ, 0x33, !PT ;  /* 0x0000000fff0f7212 */ /* 0x000fc800078e33ff */
[----:B------:R-:W-:-:S13]  /*64f0*/  ISETP.NE.AND P1, PT, R192, 0x1, PT ;  /* 0x00000001c000780c */ /* 0x000fda0003f25270 */
[----:B------:R-:W1:Y:S02]  /*6500*/  @P1 LDC.64 R10, c[0x0][0x9e8] ;  /* 0x00027a00ff0a1b82 */ /* 0x000e640000000a00 */
[----:B-1----:R-:W-:-:S05]  /*6510*/  @P1 IMAD.HI.U32 R10, R15, R10, RZ ;  /* 0x0000000a0f0a1227 */ /* 0x002fca00078e00ff */
[----:B------:R-:W-:-:S04]  /*6520*/  @P1 SHF.R.U32.HI R15, RZ, R11, R10 ;  /* 0x0000000bff0f1219 */ /* 0x000fc8000001160a */
[----:B------:R-:W-:Y:S01]  /*6530*/  LOP3.LUT R15, RZ, R15, RZ, 0x33, !PT ;  /* 0x0000000fff0f7212 */ /* 0x000fe200078e33ff */
[----:B------:R-:W-:Y:S06]  /*6540*/  BRA `(.L_x_4924) ;  /* 0x0000000000147947 */ /* 0x000fec0003800000 */
.L_x_4923:
[----:B------:R-:W-:-:S05]  /*6550*/  IMAD.U32 R192, RZ, RZ, UR24 ;  /* 0x00000018ffc07e24 */ /* 0x000fca000f8e00ff */
[----:B------:R-:W-:-:S13]  /*6560*/  ISETP.NE.AND P1, PT, R192, 0x1, PT ;  /* 0x00000001c000780c */ /* 0x000fda0003f25270 */
[----:B------:R-:W1:Y:S02]  /*6570*/  @P1 LDC.64 R10, c[0x0][0x9e8] ;  /* 0x00027a00ff0a1b82 */ /* 0x000e640000000a00 */
[----:B-1----:R-:W-:-:S05]  /*6580*/  @P1 IMAD.HI.U32 R10, R15, R10, RZ ;  /* 0x0000000a0f0a1227 */ /* 0x002fca00078e00ff */
[----:B------:R-:W-:-:S07]  /*6590*/  @P1 SHF.R.U32.HI R15, RZ, R11, R10 ;  /* 0x0000000bff0f1219 */ /* 0x000fce000001160a */
.L_x_4924:
[----:B------:R-:W-:Y:S05]  /*65a0*/  BSYNC B0 ;  /* 0x0000000000007941 */ /* 0x000fea0003800000 */
.L_x_4922:
[----:B------:R-:W-:-:S04]  /*65b0*/  IMAD R15, R15, R192, -R5 ;  /* 0x000000c00f0f7224 */ /* 0x000fc800078e0a05 */
[----:B------:R-:W-:-:S05]  /*65c0*/  IMAD.IADD R15, R15, 0x1, -R2 ;  /* 0x000000010f0f7824 */ /* 0x000fca00078e0a02 */
[----:B------:R-:W-:Y:S02]  /*65d0*/  VIADDMNMX R20, R15, R192, R20, PT ;  /* 0x000000c00f147246 */ /* 0x000fe40003800114 */
[----:B------:R-:W-:-:S07]  /*65e0*/  VIMNMX R21, R21, R15, !PT ;  /* 0x0000000f15157248 */ /* 0x000fce0007fe0100 */
.L_x_4921:
[----:B------:R-:W-:Y:S01]  /*65f0*/  ISETP.GT.AND P1, PT, R12, -0x1, PT ;  /* 0xffffffff0c00780c */ /* 0x000fe20003f24270 */
[----:B------:R-:W1:Y:S01]  /*6600*/  SHFL.IDX PT, R10, R6, 0x1, 0x1c1f ;  /* 0x003c1f00060a7f89 */ /* 0x000e6200000e0000 */
[----:B------:R-:W-:Y:S02]  /*6610*/  UISETP.NE.AND UP0, UPT, UR50, URZ, UPT ;  /* 0x0000003f3200728c */ /* 0x000fe4000bf05270 */
[C---:B------:R-:W-:Y:S02]  /*6620*/  ISETP.GT.AND P4, PT, R21.reuse, 0x1, P1 ;  /* 0x000000011500780c */ /* 0x040fe40000f84270 */
[----:B------:R-:W-:Y:S02]  /*6630*/  ISETP.GT.AND P5, PT, R21, RZ, P1 ;  /* 0x000000ff1500720c */ /* 0x000fe40000fa4270 */
[C---:B------:R-:W-:Y:S02]  /*6640*/  ISETP.LT.OR P4, PT, R20.reuse, 0x2, P4 ;  /* 0x000000021400780c */ /* 0x040fe40002781670 */
[----:B------:R-:W-:-:S02]  /*6650*/  ISETP.LT.OR P5, PT, R20, 0x1, P5 ;  /* 0x000000011400780c */ /* 0x000fc40002fa1670 */
[----:B------:R-:W-:Y:S02]  /*6660*/  FSEL R153, R153, -INF , !P4 ;  /* 0xff80000099997808 */ /* 0x000fe40006000000 */
[C---:B------:R-:W-:Y:S02]  /*6670*/  ISETP.GT.AND P4, PT, R21.reuse, 0x18, P1 ;  /* 0x000000181500780c */ /* 0x040fe40000f84270 */
[----:B------:R-:W-:Y:S02]  /*6680*/  FSEL R15, R152, -INF , !P5 ;  /* 0xff800000980f7808 */ /* 0x000fe40006800000 */
[----:B------:R-:W-:Y:S02]  /*6690*/  ISETP.LT.OR P4, PT, R20, 0x19, P4 ;  /* 0x000000191400780c */ /* 0x000fe40002781670 */
[C---:B------:R-:W-:Y:S02]  /*66a0*/  ISETP.GT.AND P6, PT, R21.reuse, 0x8, P1 ;  /* 0x000000081500780c */ /* 0x040fe40000fc4270 */
[----:B------:R-:W-:-:S02]  /*66b0*/  ISETP.GT.AND P2, PT, R21, 0x9, P1 ;  /* 0x000000091500780c */ /* 0x000fc40000f44270 */
[----:B------:R-:W-:Y:S01]  /*66c0*/  ISETP.GT.AND P3, PT, R21, 0x10, P1 ;  /* 0x000000101500780c */ /* 0x000fe20000f64270 */
[----:B-1----:R-:W-:Y:S01]  /*66d0*/  IMAD.IADD R6, R191, 0x1, R10 ;  /* 0x00000001bf067824 */ /* 0x002fe200078e020a */
[C---:B------:R-:W-:Y:S02]  /*66e0*/  ISETP.GT.AND P5, PT, R21.reuse, 0x11, P1 ;  /* 0x000000111500780c */ /* 0x040fe40000fa4270 */
[----:B------:R-:W-:Y:S02]  /*66f0*/  FSEL R164, R164, -INF , !P4 ;  /* 0xff800000a4a47808 */ /* 0x000fe40006000000 */
[----:B------:R-:W-:Y:S02]  /*6700*/  ISETP.GT.AND P4, PT, R21, 0x29, P1 ;  /* 0x000000291500780c */ /* 0x000fe40000f84270 */
[C---:B------:R-:W-:Y:S02]  /*6710*/  ISETP.LT.OR P6, PT, R20.reuse, 0x9, P6 ;  /* 0x000000091400780c */ /* 0x040fe400037c1670 */
[----:B------:R-:W-:-:S02]  /*6720*/  ISETP.LT.OR P2, PT, R20, 0xa, P2 ;  /* 0x0000000a1400780c */ /* 0x000fc40001741670 */
[C---:B------:R-:W-:Y:S02]  /*6730*/  ISETP.LT.OR P3, PT, R20.reuse, 0x11, P3 ;  /* 0x000000111400780c */ /* 0x040fe40001f61670 */
[C---:B------:R-:W-:Y:S02]  /*6740*/  ISETP.LT.OR P5, PT, R20.reuse, 0x12, P5 ;  /* 0x000000121400780c */ /* 0x040fe40002fa1670 */
[----:B------:R-:W-:Y:S02]  /*6750*/  ISETP.LT.OR P4, PT, R20, 0x2a, P4 ;  /* 0x0000002a1400780c */ /* 0x000fe40002781670 */
[----:B------:R-:W-:Y:S02]  /*6760*/  FSEL R156, R156, -INF , !P6 ;  /* 0xff8000009c9c7808 */ /* 0x000fe40007000000 */
[----:B------:R-:W-:Y:S02]  /*6770*/  FSEL R157, R157, -INF , !P2 ;  /* 0xff8000009d9d7808 */ /* 0x000fe40005000000 */
[----:B------:R-:W-:-:S02]  /*6780*/  FSEL R160, R160, -INF , !P3 ;  /* 0xff800000a0a07808 */ /* 0x000fc40005800000 */
[----:B------:R-:W-:Y:S02]  /*6790*/  FSEL R161, R161, -INF , !P5 ;  /* 0xff800000a1a17808 */ /* 0x000fe40006800000 */
[C---:B------:R-:W-:Y:S02]  /*67a0*/  ISETP.GT.AND P6, PT, R21.reuse, 0x19, P1 ;  /* 0x000000191500780c */ /* 0x040fe40000fc4270 */
[C---:B------:R-:W-:Y:S02]  /*67b0*/  ISETP.GT.AND P2, PT, R21.reuse, 0x20, P1 ;  /* 0x000000201500780c */ /* 0x040fe40000f44270 */
[C---:B------:R-:W-:Y:S02]  /*67c0*/  ISETP.GT.AND P3, PT, R21.reuse, 0x21, P1 ;  /* 0x000000211500780c */ /* 0x040fe40000f64270 */
[----:B------:R-:W-:Y:S02]  /*67d0*/  ISETP.GT.AND P5, PT, R21, 0x28, P1 ;  /* 0x000000281500780c */ /* 0x000fe40000fa4270 */
[----:B------:R-:W-:-:S02]  /*67e0*/  FSEL R173, R173, -INF , !P4 ;  /* 0xff800000adad7808 */ /* 0x000fc40006000000 */
[----:B------:R-:W-:Y:S02]  /*67f0*/  PLOP3.LUT P4, PT, PT, PT, UP0, 0x40, 0x0 ;  /* 0x000000000000781c */ /* 0x000fe40003f8e808 */
[C---:B------:R-:W-:Y:S02]  /*6800*/  ISETP.LT.OR P6, PT, R20.reuse, 0x1a, P6 ;  /* 0x0000001a1400780c */ /* 0x040fe400037c1670 */
[C---:B------:R-:W-:Y:S02]  /*6810*/  ISETP.LT.OR P2, PT, R20.reuse, 0x21, P2 ;  /* 0x000000211400780c */ /* 0x040fe40001741670 */
[C---:B------:R-:W-:Y:S02]  /*6820*/  ISETP.LT.OR P3, PT, R20.reuse, 0x22, P3 ;  /* 0x000000221400780c */ /* 0x040fe40001f61670 */
[----:B------:R-:W-:Y:S02]  /*6830*/  ISETP.LT.OR P5, PT, R20, 0x29, P5 ;  /* 0x000000291400780c */ /* 0x000fe40002fa1670 */
[----:B------:R-:W-:-:S02]  /*6840*/  FSEL R165, R165, -INF , !P6 ;  /* 0xff800000a5a57808 */ /* 0x000fc40007000000 */
[----:B------:R-:W-:Y:S02]  /*6850*/  FSEL R168, R168, -INF , !P2 ;  /* 0xff800000a8a87808 */ /* 0x000fe40005000000 */
[----:B------:R-:W-:Y:S02]  /*6860*/  FSEL R169, R169, -INF , !P3 ;  /* 0xff800000a9a97808 */ /* 0x000fe40005800000 */
[----:B------:R-:W-:Y:S02]  /*6870*/  FSEL R172, R172, -INF , !P5 ;  /* 0xff800000acac7808 */ /* 0x000fe40006800000 */
[C---:B------:R-:W-:Y:S02]  /*6880*/  ISETP.GT.AND P6, PT, R21.reuse, 0x30, P1 ;  /* 0x000000301500780c */ /* 0x040fe40000fc4270 */
[C---:B------:R-:W-:Y:S02]  /*6890*/  ISETP.GT.AND P2, PT, R21.reuse, 0x31, P1 ;  /* 0x000000311500780c */ /* 0x040fe40000f44270 */
[----:B------:R-:W-:-:S02]  /*68a0*/  ISETP.GT.AND P3, PT, R21, 0x38, P1 ;  /* 0x000000381500780c */ /* 0x000fc40000f64270 */
[----:B------:R-:W-:Y:S02]  /*68b0*/  ISETP.GT.AND P5, PT, R21, 0x39, P1 ;  /* 0x000000391500780c */ /* 0x000fe40000fa4270 */
[C---:B------:R-:W-:Y:S02]  /*68c0*/  ISETP.LT.OR P6, PT, R20.reuse, 0x31, P6 ;  /* 0x000000311400780c */ /* 0x040fe400037c1670 */
[C---:B------:R-:W-:Y:S02]  /*68d0*/  ISETP.LT.OR P2, PT, R20.reuse, 0x32, P2 ;  /* 0x000000321400780c */ /* 0x040fe40001741670 */
[C---:B------:R-:W-:Y:S02]  /*68e0*/  ISETP.LT.OR P3, PT, R20.reuse, 0x39, P3 ;  /* 0x000000391400780c */ /* 0x040fe40001f61670 */
[----:B------:R-:W-:Y:S01]  /*68f0*/  ISETP.LT.OR P5, PT, R20, 0x3a, P5 ;  /* 0x0000003a1400780c */ /* 0x000fe20002fa1670 */
[----:B------:R-:W-:Y:S01]  /*6900*/  IMAD.IADD R20, R193, 0x1, R10 ;  /* 0x00000001c1147824 */ /* 0x000fe200078e020a */
[----:B------:R-:W-:-:S02]  /*6910*/  FSEL R176, R176, -INF , !P6 ;  /* 0xff800000b0b07808 */ /* 0x000fc40007000000 */
[----:B------:R-:W-:Y:S02]  /*6920*/  FSEL R177, R177, -INF , !P2 ;  /* 0xff800000b1b17808 */ /* 0x000fe40005000000 */
[----:B------:R-:W-:Y:S02]  /*6930*/  FSEL R180, R180, -INF , !P3 ;  /* 0xff800000b4b47808 */ /* 0x000fe40005800000 */
[----:B------:R-:W-:Y:S01]  /*6940*/  FSEL R181, R181, -INF , !P5 ;  /* 0xff800000b5b57808 */ /* 0x000fe20006800000 */
        /* <DEDUP_REMOVED lines=14> */
.L_x_4927:
[----:B------:R-:W-:-:S05]  /*6a30*/  IMAD.U32 R152, RZ, RZ, UR24 ;  /* 0x00000018ff987e24 */ /* 0x000fca000f8e00ff */
[----:B------:R-:W-:-:S13]  /*6a40*/  ISETP.NE.AND P2, PT, R152, 0x1, PT ;  /* 0x000000019800780c */ /* 0x000fda0003f45270 */
[----:B------:R-:W1:Y:S02]  /*6a50*/  @P2 LDC.64 R10, c[0x0][0x9e8] ;  /* 0x00027a00ff0a2b82 */ /* 0x000e640000000a00 */
[----:B-1----:R-:W-:-:S05]  /*6a60*/  @P2 IMAD.HI.U32 R10, R21, R10, RZ ;  /* 0x0000000a150a2227 */ /* 0x002fca00078e00ff */
[----:B------:R-:W-:-:S07]  /*6a70*/  @P2 SHF.R.U32.HI R21, RZ, R11, R10 ;  /* 0x0000000bff152219 */ /* 0x000fce000001160a */
.L_x_4928:
[----:B------:R-:W-:Y:S05]  /*6a80*/  BSYNC B0 ;  /* 0x0000000000007941 */ /* 0x000fea0003800000 */
.L_x_4926:
[----:B------:R-:W-:-:S04]  /*6a90*/  IMAD R5, R21, R152, -R5 ;  /* 0x0000009815057224 */ /* 0x000fc800078e0a05 */
[----:B------:R-:W-:-:S05]  /*6aa0*/  IMAD.IADD R5, R5, 0x1, -R2 ;  /* 0x0000000105057824 */ /* 0x000fca00078e0a02 */
[----:B------:R-:W-:Y:S02]  /*6ab0*/  VIADDMNMX R6, R5, R152, R6, PT ;  /* 0x0000009805067246 */ /* 0x000fe40003800106 */
[----:B------:R-:W-:-:S07]  /*6ac0*/  VIMNMX R20, R20, R5, !PT ;  /* 0x0000000514147248 */ /* 0x000fce0007fe0100 */
.L_x_4925:
[----:B------:R-:W-:Y:S01]  /*6ad0*/  FMNMX.FTZ R10, R15, R14, !PT ;  /* 0x0000000e0f0a7209 */ /* 0x000fe20007810000 */
[----:B------:R-:W-:Y:S01]  /*6ae0*/  UMOV UR10, UR23 ;  /* 0x00000017000a7c82 */ /* 0x000fe20008000000 */
[C---:B------:R-:W-:Y:S02]  /*6af0*/  ISETP.GT.AND P3, PT, R20.reuse, RZ, P1 ;  /* 0x000000ff1400720c */ /* 0x040fe40000f64270 */
[----:B------:R-:W-:Y:S02]  /*6b00*/  FMNMX.FTZ R5, R153, R10, !PT ;  /* 0x0000000a99057209 */ /* 0x000fe40007810000 */
[----:B------:R-:W-:Y:S02]  /*6b10*/  ISETP.GT.AND P4, PT, R20, 0x1, P1 ;  /* 0x000000011400780c */ /* 0x000fe40000f84270 */
[----:B------:R-:W-:Y:S02]  /*6b20*/  FMNMX.FTZ R10, R156, R5, !PT ;  /* 0x000000059c0a7209 */ /* 0x000fe40007810000 */
[----:B------:R-:W-:-:S02]  /*6b30*/  ISETP.LT.OR P3, PT, R6, 0x1, P3 ;  /* 0x000000010600780c */ /* 0x000fc40001f61670 */
[----:B------:R-:W-:Y:S02]  /*6b40*/  FMNMX.FTZ R5, R157, R10, !PT ;  /* 0x0000000a9d057209 */ /* 0x000fe40007810000 */
[----:B------:R-:W-:Y:S02]  /*6b50*/  ISETP.GT.AND P6, PT, R20, 0x8, P1 ;  /* 0x000000081400780c */ /* 0x000fe40000fc4270 */
[----:B------:R-:W-:Y:S02]  /*6b60*/  FMNMX.FTZ R10, R160, R5, !PT ;  /* 0x00000005a00a7209 */ /* 0x000fe40007810000 */
[----:B------:R-:W-:Y:S02]  /*6b70*/  ISETP.LT.OR P4, PT, R6, 0x2, P4 ;  /* 0x000000020600780c */ /* 0x000fe40002781670 */
[----:B------:R-:W-:Y:S02]  /*6b80*/  FMNMX.FTZ R5, R161, R10, !PT ;  /* 0x0000000aa1057209 */ /* 0x000fe40007810000 */
[----:B------:R-:W-:-:S02]  /*6b90*/  FSEL R154, R154, -INF , !P3 ;  /* 0xff8000009a9a7808 */ /* 0x000fc40005800000 */
        /* <DEDUP_REMOVED lines=15> */
[----:B------:R-:W-:Y:S02]  /*6c90*/  FSEL R159, R159, -INF , !P2 ;  /* 0xff8000009f9f7808 */ /* 0x000fe40005000000 */
[----:B------:R-:W-:Y:S02]  /*6ca0*/  FMNMX.FTZ R10, R180, R5, !PT ;  /* 0x00000005b40a7209 */ /* 0x000fe40007810000 */
[----:B------:R-:W-:-:S02]  /*6cb0*/  ISETP.LT.OR P5, PT, R6, 0x11, P5 ;  /* 0x000000110600780c */ /* 0x000fc40002fa1670 */
[----:B------:R-:W-:Y:S02]  /*6cc0*/  FMNMX.FTZ R10, R181, R10, !PT ;  /* 0x0000000ab50a7209 */ /* 0x000fe40007810000 */
[----:B------:R-:W-:Y:S02]  /*6cd0*/  ISETP.GT.AND P6, PT, R20, 0x18, P1 ;  /* 0x000000181400780c */ /* 0x000fe40000fc4270 */
[----:B------:R-:W-:Y:S01]  /*6ce0*/  ISETP.LT.OR P4, PT, R6, 0x12, P4 ;  /* 0x000000120600780c */ /* 0x000fe20002781670 */
[----:B------:R-:W1:Y:S01]  /*6cf0*/  SHFL.BFLY PT, R5, R10, 0x2, 0x1f ;  /* 0x0c401f000a057f89 */ /* 0x000e6200000e0000 */
[----:B------:R-:W-:Y:S02]  /*6d00*/  FSEL R162, R162, -INF , !P5 ;  /* 0xff800000a2a27808 */ /* 0x000fe40006800000 */
[----:B------:R-:W-:Y:S02]  /*6d10*/  ISETP.GT.AND P2, PT, R20, 0x19, P1 ;  /* 0x000000191400780c */ /* 0x000fe40000f44270 */
[----:B------:R-:W-:-:S02]  /*6d20*/  ISETP.LT.OR P6, PT, R6, 0x19, P6 ;  /* 0x000000190600780c */ /* 0x000fc400037c1670 */
[----:B------:R-:W-:Y:S02]  /*6d30*/  FSEL R163, R163, -INF , !P4 ;  /* 0xff800000a3a37808 */ /* 0x000fe40006000000 */
[----:B------:R-:W-:Y:S02]  /*6d40*/  ISETP.GT.AND P3, PT, R20, 0x20, P1 ;  /* 0x000000201400780c */ /* 0x000fe40000f64270 */
[----:B------:R-:W-:Y:S02]  /*6d50*/  FSEL R166, R166, -INF , !P6 ;  /* 0xff800000a6a67808 */ /* 0x000fe40007000000 */
[C---:B------:R-:W-:Y:S02]  /*6d60*/  ISETP.LT.OR P2, PT, R6.reuse, 0x1a, P2 ;  /* 0x0000001a0600780c */ /* 0x040fe40001741670 */
[----:B------:R-:W-:Y:S02]  /*6d70*/  ISETP.LT.OR P3, PT, R6, 0x21, P3 ;  /* 0x000000210600780c */ /* 0x000fe40001f61670 */
[----:B------:R-:W-:-:S02]  /*6d80*/  ISETP.GT.AND P5, PT, R20, 0x21, P1 ;  /* 0x000000211400780c */ /* 0x000fc40000fa4270 */
[----:B------:R-:W-:Y:S02]  /*6d90*/  FSEL R167, R167, -INF , !P2 ;  /* 0xff800000a7a77808 */ /* 0x000fe40005000000 */
[----:B------:R-:W-:Y:S02]  /*6da0*/  FSEL R170, R170, -INF , !P3 ;  /* 0xff800000aaaa7808 */ /* 0x000fe40005800000 */
[----:B------:R-:W-:Y:S02]  /*6db0*/  ISETP.GT.AND P4, PT, R20, 0x28, P1 ;  /* 0x000000281400780c */ /* 0x000fe40000f84270 */
[----:B-1----:R-:W-:Y:S02]  /*6dc0*/  FMNMX.FTZ R11, R10, R5, !PT ;  /* 0x000000050a0b7209 */ /* 0x002fe40007810000 */
[----:B------:R-:W-:Y:S02]  /*6dd0*/  FMNMX.FTZ R10, R154, R13, !PT ;  /* 0x0000000d9a0a7209 */ /* 0x000fe40007810000 */
[----:B------:R-:W-:Y:S01]  /*6de0*/  ISETP.LT.OR P5, PT, R6, 0x22, P5 ;  /* 0x000000220600780c */ /* 0x000fe20002fa1670 */
[----:B------:R-:W1:Y:S01]  /*6df0*/  SHFL.BFLY PT, R152, R11, 0x1, 0x1f ;  /* 0x0c201f000b987f89 */ /* 0x000e6200000e0000 */
[----:B------:R-:W-:-:S02]  /*6e00*/  ISETP.GT.AND P6, PT, R20, 0x29, P1 ;  /* 0x000000291400780c */ /* 0x000fc40000fc4270 */
[----:B------:R-:W-:Y:S02]  /*6e10*/  ISETP.LT.OR P4, PT, R6, 0x29, P4 ;  /* 0x000000290600780c */ /* 0x000fe40002781670 */
[----:B------:R-:W-:Y:S02]  /*6e20*/  FSEL R171, R171, -INF , !P5 ;  /* 0xff800000abab7808 */ /* 0x000fe40006800000 */
[----:B------:R-:W-:Y:S02]  /*6e30*/  ISETP.GT.AND P2, PT, R20, 0x30, P1 ;  /* 0x000000301400780c */ /* 0x000fe40000f44270 */
[----:B------:R-:W-:Y:S02]  /*6e40*/  FSEL R174, R174, -INF , !P4 ;  /* 0xff800000aeae7808 */ /* 0x000fe40006000000 */
[----:B------:R-:W-:Y:S02]  /*6e50*/  ISETP.LT.OR P6, PT, R6, 0x2a, P6 ;  /* 0x0000002a0600780c */ /* 0x000fe400037c1670 */
[----:B------:R-:W-:-:S02]  /*6e60*/  ISETP.GT.AND P5, PT, R20, 0x31, P1 ;  /* 0x000000311400780c */ /* 0x000fc40000fa4270 */
[C---:B------:R-:W-:Y:S02]  /*6e70*/  ISETP.GT.AND P4, PT, R20.reuse, 0x38, P1 ;  /* 0x000000381400780c */ /* 0x040fe40000f84270 */
[----:B------:R-:W-:Y:S02]  /*6e80*/  ISETP.GT.AND P1, PT, R20, 0x39, P1 ;  /* 0x000000391400780c */ /* 0x000fe40000f24270 */
[C---:B------:R-:W-:Y:S02]  /*6e90*/  ISETP.LT.OR P2, PT, R6.reuse, 0x31, P2 ;  /* 0x000000310600780c */ /* 0x040fe40001741670 */
[----:B------:R-:W-:Y:S02]  /*6ea0*/  FSEL R175, R175, -INF , !P6 ;  /* 0xff800000afaf7808 */ /* 0x000fe40007000000 */
[----:B------:R-:W-:Y:S02]  /*6eb0*/  ISETP.LT.OR P5, PT, R6, 0x32, P5 ;  /* 0x000000320600780c */ /* 0x000fe40002fa1670 */
[----:B-1----:R-:W-:-:S02]  /*6ec0*/  FMNMX.FTZ R5, R11, R152, !PT ;  /* 0x000000980b057209 */ /* 0x002fc40007810000 */
[----:B------:R-:W-:Y:S02]  /*6ed0*/  FMNMX.FTZ R11, R155, R10, !PT ;  /* 0x0000000a9b0b7209 */ /* 0x000fe40007810000 */
[C---:B------:R-:W-:Y:S01]  /*6ee0*/  FSETP.NEU.FTZ.AND P3, PT, R5.reuse, -INF , PT ;  /* 0xff8000000500780b */ /* 0x040fe20003f7d000 */
[----:B------:R-:W-:Y:S01]  /*6ef0*/  FMUL.FTZ R21, R5, UR10 ;  /* 0x0000000a05157c20 */ /* 0x000fe20008410000 */
[----:B------:R-:W-:Y:S02]  /*6f00*/  FMNMX.FTZ R10, R158, R11, !PT ;  /* 0x0000000b9e0a7209 */ /* 0x000fe40007810000 */
[----:B------:R-:W-:Y:S02]  /*6f10*/  FSEL R178, R178, -INF , !P2 ;  /* 0xff800000b2b27808 */ /* 0x000fe40005000000 */
[----:B------:R-:W-:Y:S02]  /*6f20*/  FMNMX.FTZ R11, R159, R10, !PT ;  /* 0x0000000a9f0b7209 */ /* 0x000fe40007810000 */
[----:B------:R-:W-:-:S02]  /*6f30*/  ISETP.LT.OR P4, PT, R6, 0x39, P4 ;  /* 0x000000390600780c */ /* 0x000fc40002781670 */
[----:B------:R-:W-:Y:S02]  /*6f40*/  FMNMX.FTZ R10, R162, R11, !PT ;  /* 0x0000000ba20a7209 */ /* 0x000fe40007810000 */
[----:B------:R-:W-:Y:S02]  /*6f50*/  FSEL R179, R179, -INF , !P5 ;  /* 0xff800000b3b37808 */ /* 0x000fe40006800000 */
[----:B------:R-:W-:Y:S02]  /*6f60*/  FMNMX.FTZ R11, R163, R10, !PT ;  /* 0x0000000aa30b7209 */ /* 0x000fe40007810000 */
[----:B------:R-:W-:Y:S02]  /*6f70*/  FSEL R10, R21, RZ, P3 ;  /* 0x000000ff150a7208 */ /* 0x000fe40001800000 */
[----:B------:R-:W-:Y:S02]  /*6f80*/  FMNMX.FTZ R152, R166, R11, !PT ;  /* 0x0000000ba6987209 */ /* 0x000fe40007810000 */
[----:B------:R-:W-:Y:S01]  /*6f90*/  ISETP.LT.OR P1, PT, R6, 0x3a, P1 ;  /* 0x0000003a0600780c */ /* 0x000fe20000f21670 */
[--C-:B------:R-:W-:Y:S01]  /*6fa0*/  FFMA.FTZ R21, R15, UR10, -R10.reuse ;  /* 0x0000000a0f157c23 */ /* 0x100fe2000801080a */
[----:B------:R-:W-:Y:S01]  /*6fb0*/  FMNMX.FTZ R11, R167, R152, !PT ;  /* 0x00000098a70b7209 */ /* 0x000fe20007810000 */
[--C-:B------:R-:W-:Y:S01]  /*6fc0*/  FFMA.FTZ R157, R157, UR10, -R10.reuse ;  /* 0x0000000a9d9d7c23 */ /* 0x100fe2000801080a */
[----:B------:R-:W-:Y:S01]  /*6fd0*/  FSEL R182, R182, -INF , !P4 ;  /* 0xff800000b6b67808 */ /* 0x000fe20006000000 */
[----:B------:R1:W-:Y:S01]  /*6fe0*/  MUFU.EX2 R152, R21 ;  /* 0x0000001500987308 */ /* 0x0003e20000000800 */
[----:B------:R-:W-:Y:S01]  /*6ff0*/  FMNMX.FTZ R192, R170, R11, !PT ;  /* 0x0000000baac07209 */ /* 0x000fe20007810000 */
[--C-:B------:R-:W-:Y:S01]  /*7000*/  FFMA.FTZ R11, R153, UR10, -R10.reuse ;  /* 0x0000000a990b7c23 */ /* 0x100fe2000801080a */
[----:B------:R-:W-:Y:S01]  /*7010*/  FSEL R183, R183, -INF , !P1 ;  /* 0xff800000b7b77808 */ /* 0x000fe20004800000 */
[--C-:B------:R-:W-:Y:S01]  /*7020*/  FFMA.FTZ R153, R164, UR10, -R10.reuse ;  /* 0x0000000aa4997c23 */ /* 0x100fe2000801080a */
[----:B------:R-:W-:Y:S01]  /*7030*/  FMNMX.FTZ R15, R171, R192, !PT ;  /* 0x000000c0ab0f7209 */ /* 0x000fe20007810000 */
[--C-:B------:R-:W-:Y:S01]  /*7040*/  FFMA.FTZ R164, R169, UR10, -R10.reuse ;  /* 0x0000000aa9a47c23 */ /* 0x100fe2000801080a */
[--C-:B------:R-:W-:Y:S01]  /*7050*/  FFMA.FTZ R169, R177, UR10, -R10.reuse ;  /* 0x0000000ab1a97c23 */ /* 0x100fe2000801080a */
[----:B------:R-:W-:Y:S01]  /*7060*/  MUFU.EX2 R11, R11 ;  /* 0x0000000b000b7308 */ /* 0x000fe20000000800 */
[----:B------:R-:W-:Y:S01]  /*7070*/  FMNMX.FTZ R20, R174, R15, !PT ;  /* 0x0000000fae147209 */ /* 0x000fe20007810000 */
[--C-:B------:R-:W-:Y:S01]  /*7080*/  FFMA.FTZ R15, R156, UR10, -R10.reuse ;  /* 0x0000000a9c0f7c23 */ /* 0x100fe2000801080a */
[--C-:B------:R-:W-:Y:S01]  /*7090*/  FFMA.FTZ R156, R160, UR10, -R10.reuse ;  /* 0x0000000aa09c7c23 */ /* 0x100fe2000801080a */
[--C-:B------:R-:W-:Y:S01]  /*70a0*/  FFMA.FTZ R160, R165, UR10, -R10.reuse ;  /* 0x0000000aa5a07c23 */ /* 0x100fe2000801080a */
[----:B-1----:R-:W-:Y:S01]  /*70b0*/  FMNMX.FTZ R21, R175, R20, !PT ;  /* 0x00000014af157209 */ /* 0x002fe20007810000 */
[----:B------:R-:W-:Y:S01]  /*70c0*/  IMAD.MOV R177, RZ, RZ, -R17 ;  /* 0x000000ffffb17224 */ /* 0x000fe200078e0a11 */
[----:B------:R-:W-:Y:S01]  /*70d0*/  FSEL R165, R5, RZ, P3 ;  /* 0x000000ff05a57208 */ /* 0x000fe20001800000 */
[----:B------:R-:W-:Y:S01]  /*70e0*/  MUFU.EX2 R15, R15 ;  /* 0x0000000f000f7308 */ /* 0x000fe20000000800 */
[----:B------:R-:W-:Y:S01]  /*70f0*/  FMNMX.FTZ R20, R178, R21, !PT ;  /* 0x00000015b2147209 */ /* 0x000fe20007810000 */
[----:B------:R-:W-:Y:S01]  /*7100*/  FFMA.FTZ R173, R173, UR10, -R10 ;  /* 0x0000000aadad7c23 */ /* 0x000fe2000801080a */
[----:B------:R-:W-:Y:S01]  /*7110*/  ISETP.NE.AND P1, PT, R2, R177, PT ;  /* 0x000000b10200720c */ /* 0x000fe20003f25270 */
[----:B------:R-:W-:Y:S01]  /*7120*/  FADD.FTZ R165, -R165, R14 ;  /* 0x0000000ea5a57221 */ /* 0x000fe20000010100 */
[----:B------:R-:W-:Y:S01]  /*7130*/  FMNMX.FTZ R21, R179, R20, !PT ;  /* 0x00000014b3157209 */ /* 0x000fe20007810000 */
[----:B------:R-:W-:-:S02]  /*7140*/  FFMA.FTZ R177, R181, UR10, -R10 ;  /* 0x0000000ab5b17c23 */ /* 0x000fc4000801080a */
[----:B------:R-:W-:Y:S01]  /*7150*/  FMUL.FTZ R165, R165, UR10 ;  /* 0x0000000aa5a57c20 */ /* 0x000fe20008410000 */
[----:B------:R-:W-:Y:S01]  /*7160*/  FMNMX.FTZ R6, R182, R21, !PT ;  /* 0x00000015b6067209 */ /* 0x000fe20007810000 */
[----:B------:R-:W-:Y:S01]  /*7170*/  FFMA.FTZ R21, R161, UR10, -R10 ;  /* 0x0000000aa1157c23 */ /* 0x000fe2000801080a */
[----:B------:R1:W-:Y:S02]  /*7180*/  MUFU.EX2 R20, R157 ;  /* 0x0000009d00147308 */ /* 0x0003e40000000800 */
[----:B------:R-:W-:-:S05]  /*7190*/  FMNMX.FTZ R6, R183, R6, !PT ;  /* 0x00000006b7067209 */ /* 0x000fca0007810000 */
[----:B------:R-:W2:Y:S01]  /*71a0*/  SHFL.BFLY PT, R161, R6, 0x2, 0x1f ;  /* 0x0c401f0006a17f89 */ /* 0x000ea200000e0000 */
[----:B------:R-:W3:Y:S01]  /*71b0*/  MUFU.EX2 R165, R165 ;  /* 0x000000a500a57308 */ /* 0x000ee20000000800 */
[--C-:B-1----:R-:W-:Y:S01]  /*71c0*/  FFMA.FTZ R157, R168, UR10, -R10.reuse ;  /* 0x0000000aa89d7c23 */ /* 0x102fe2000801080a */
[----:B------:R-:W-:-:S06]  /*71d0*/  FFMA.FTZ R168, R176, UR10, -R10 ;  /* 0x0000000ab0a87c23 */ /* 0x000fcc000801080a */
[----:B------:R-:W1:Y:S08]  /*71e0*/  MUFU.EX2 R156, R156 ;  /* 0x0000009c009c7308 */ /* 0x000e700000000800 */
[----:B------:R-:W4:Y:S01]  /*71f0*/  MUFU.EX2 R21, R21 ;  /* 0x0000001500157308 */ /* 0x000f220000000800 */
[----:B---3--:R-:W-:Y:S01]  /*7200*/  FFMA.FTZ R176, R165, R3, R152 ;  /* 0x00000003a5b07223 */ /* 0x008fe20000010098 */
[----:B------:R-:W-:Y:S01]  /*7210*/  F2FP.F16.F32.PACK_AB R152, R11, R152 ;  /* 0x000000980b98723e */ /* 0x000fe200000000ff */
[-C--:B------:R-:W-:Y:S01]  /*7220*/  FMUL.FTZ R24, R24, R165.reuse ;  /* 0x000000a518187220 */ /* 0x080fe20000410000 */
[-C--:B------:R-:W-:Y:S01]  /*7230*/  FMUL.FTZ R25, R25, R165.reuse ;  /* 0x000000a519197220 */ /* 0x080fe20000410000 */
[----:B------:R-:W-:Y:S01]  /*7240*/  FADD.FTZ R176, R11, R176 ;  /* 0x000000b00bb07221 */ /* 0x000fe20000010000 */
[----:B------:R-:W-:Y:S01]  /*7250*/  FMUL.FTZ R28, R28, R165 ;  /* 0x000000a51c1c7220 */ /* 0x000fe20000410000 */
[----:B--2---:R-:W-:Y:S01]  /*7260*/  FMNMX.FTZ R191, R6, R161, !PT ;  /* 0x000000a106bf7209 */ /* 0x004fe20007810000 */
[----:B------:R-:W2:Y:S01]  /*7270*/  MUFU.EX2 R153, R153 ;  /* 0x0000009900997308 */ /* 0x000ea20000000800 */
[----:B------:R-:W-:Y:S01]  /*7280*/  FADD.FTZ R181, R15, R176 ;  /* 0x000000b00fb57221 */ /* 0x000fe20000010000 */
[--C-:B------:R-:W-:Y:S01]  /*7290*/  FFMA.FTZ R161, R172, UR10, -R10.reuse ;  /* 0x0000000aaca17c23 */ /* 0x100fe2000801080a */
[----:B------:R-:W-:Y:S01]  /*72a0*/  FFMA.FTZ R172, R180, UR10, -R10 ;  /* 0x0000000ab4ac7c23 */ /* 0x000fe2000801080a */
[----:B------:R-:W3:Y:S01]  /*72b0*/  SHFL.BFLY PT, R6, R191, 0x1, 0x1f ;  /* 0x0c201f00bf067f89 */ /* 0x000ee200000e0000 */
[----:B------:R-:W-:Y:S01]  /*72c0*/  FADD.FTZ R181, R20, R181 ;  /* 0x000000b514b57221 */ /* 0x000fe20000010000 */
[-C--:B------:R-:W-:Y:S01]  /*72d0*/  FMUL.FTZ R29, R29, R165.reuse ;  /* 0x000000a51d1d7220 */ /* 0x080fe20000410000 */
[-C--:B------:R-:W-:Y:S01]  /*72e0*/  FMUL.FTZ R32, R32, R165.reuse ;  /* 0x000000a520207220 */ /* 0x080fe20000410000 */
[----:B------:R-:W5:Y:S01]  /*72f0*/  MUFU.EX2 R160, R160 ;  /* 0x000000a000a07308 */ /* 0x000f620000000800 */
[----:B-1----:R-:W-:Y:S01]  /*7300*/  FADD.FTZ R180, R156, R181 ;  /* 0x000000b59cb47221 */ /* 0x002fe20000010000 */
[----:B----4-:R-:W-:Y:S01]  /*7310*/  F2FP.F16.F32.PACK_AB R156, R21, R156 ;  /* 0x0000009c159c723e */ /* 0x010fe200000000ff */
[-C--:B------:R-:W-:Y:S01]  /*7320*/  FMUL.FTZ R33, R33, R165.reuse ;  /* 0x000000a521217220 */ /* 0x080fe20000410000 */
[-C--:B------:R-:W-:Y:S01]  /*7330*/  FMUL.FTZ R36, R36, R165.reuse ;  /* 0x000000a524247220 */ /* 0x080fe20000410000 */
[----:B------:R-:W-:Y:S01]  /*7340*/  FADD.FTZ R180, R21, R180 ;  /* 0x000000b415b47221 */ /* 0x000fe20000010000 */
[-C--:B------:R-:W-:Y:S01]  /*7350*/  FMUL.FTZ R37, R37, R165.reuse ;  /* 0x000000a525257220 */ /* 0x080fe20000410000 */
[-C--:B------:R-:W-:Y:S01]  /*7360*/  FMUL.FTZ R40, R40, R165.reuse ;  /* 0x000000a528287220 */ /* 0x080fe20000410000 */
[----:B------:R-:W1:Y:S01]  /*7370*/  MUFU.EX2 R157, R157 ;  /* 0x0000009d009d7308 */ /* 0x000e620000000800 */
        /* <DEDUP_REMOVED lines=8> */
[-C--:B------:R-:W-:Y:S01]  /*7400*/  FMUL.FTZ R53, R53, R165.reuse ;  /* 0x000000a535357220 */ /* 0x080fe20000410000 */
[-C--:B------:R-:W-:Y:S01]  /*7410*/  FMUL.FTZ R56, R56, R165.reuse ;  /* 0x000000a538387220 */ /* 0x080fe20000410000 */
[-C--:B------:R-:W-:Y:S01]  /*7420*/  FMUL.FTZ R57, R57, R165.reuse ;  /* 0x000000a539397220 */ /* 0x080fe20000410000 */
[----:B---3--:R-:W-:Y:S01]  /*7430*/  FMNMX.FTZ R6, R191, R6, !PT ;  /* 0x00000006bf067209 */ /* 0x008fe20007810000 */
[-C--:B------:R-:W-:Y:S01]  /*7440*/  FMUL.FTZ R60, R60, R165.reuse ;  /* 0x000000a53c3c7220 */ /* 0x080fe20000410000 */
[----:B------:R-:W-:Y:S01]  /*7450*/  MOV R191, UR26 ;  /* 0x0000001a00bf7c02 */ /* 0x000fe20008000f00 */
[-C--:B------:R-:W-:Y:S01]  /*7460*/  FMUL.FTZ R61, R61, R165.reuse ;  /* 0x000000a53d3d7220 */ /* 0x080fe20000410000 */
[C---:B------:R-:W-:Y:S01]  /*7470*/  FSETP.NEU.FTZ.AND P2, PT, R6.reuse, -INF , PT ;  /* 0xff8000000600780b */ /* 0x040fe20003f5d000 */
[----:B------:R-:W-:Y:S01]  /*7480*/  FMUL.FTZ R3, R6, UR10 ;  /* 0x0000000a06037c20 */ /* 0x000fe20008410000 */
[----:B------:R3:W-:Y:S01]  /*7490*/  MUFU.EX2 R14, R173 ;  /* 0x000000ad000e7308 */ /* 0x0007e20000000800 */
[-C--:B------:R-:W-:Y:S01]  /*74a0*/  FMUL.FTZ R64, R64, R165.reuse ;  /* 0x000000a540407220 */ /* 0x080fe20000410000 */
[----:B------:R-:W-:Y:S01]  /*74b0*/  FSEL R10, R6, RZ, P2 ;  /* 0x000000ff060a7208 */ /* 0x000fe20001000000 */
[-C--:B------:R-:W-:Y:S01]  /*74c0*/  FMUL.FTZ R65, R65, R165.reuse ;  /* 0x000000a541417220 */ /* 0x080fe20000410000 */
[----:B------:R-:W-:Y:S01]  /*74d0*/  FSEL R3, R3, RZ, P2 ;  /* 0x000000ff03037208 */ /* 0x000fe20001000000 */
[-C--:B------:R-:W-:Y:S01]  /*74e0*/  FMUL.FTZ R68, R68, R165.reuse ;  /* 0x000000a544447220 */ /* 0x080fe20000410000 */
[----:B------:R-:W-:Y:S01]  /*74f0*/  FMUL.FTZ R69, R69, R165 ;  /* 0x000000a545457220 */ /* 0x000fe20000410000 */
[----:B------:R-:W-:Y:S01]  /*7500*/  FADD.FTZ R10, -R10, R13 ;  /* 0x0000000d0a0a7221 */ /* 0x000fe20000010100 */
[----:B------:R-:W4:Y:S01]  /*7510*/  MUFU.EX2 R161, R161 ;  /* 0x000000a100a17308 */ /* 0x000f220000000800 */
[----:B---3--:R-:W-:Y:S01]  /*7520*/  FFMA.FTZ R173, R154, UR10, -R3 ;  /* 0x0000000a9aad7c23 */ /* 0x008fe20008010803 */
[----:B------:R-:W-:-:S02]  /*7530*/  @!P1 IMAD R154, R191, 0x40, R16 ;  /* 0x00000040bf9a9824 */ /* 0x000fc400078e0210 */
[----:B------:R-:W-:Y:S01]  /*7540*/  FMUL.FTZ R10, R10, UR10 ;  /* 0x0000000a0a0a7c20 */ /* 0x000fe20008410000 */
[--C-:B------:R-:W-:Y:S01]  /*7550*/  FFMA.FTZ R176, R155, UR10, -R3.reuse ;  /* 0x0000000a9bb07c23 */ /* 0x100fe20008010803 */
[--C-:B------:R-:W-:Y:S01]  /*7560*/  FFMA.FTZ R155, R158, UR10, -R3.reuse ;  /* 0x0000000a9e9b7c23 */ /* 0x100fe20008010803 */
[----:B------:R-:W-:Y:S01]  /*7570*/  FFMA.FTZ R159, R159, UR10, -R3 ;  /* 0x0000000a9f9f7c23 */ /* 0x000fe20008010803 */
[----:B------:R-:W-:Y:S01]  /*7580*/  @!P1 LEA R13, R154, UR42, 0x2 ;  /* 0x0000002a9a0d9c11 */ /* 0x000fe2000f8e10ff */
[----:B-----5:R-:W-:Y:S01]  /*7590*/  FADD.FTZ R154, R160, R181 ;  /* 0x000000b5a09a7221 */ /* 0x020fe20000010000 */
[----:B------:R-:W3:Y:S01]  /*75a0*/  MUFU.EX2 R168, R168 ;  /* 0x000000a800a87308 */ /* 0x000ee20000000800 */
[--C-:B------:R-:W-:Y:S01]  /*75b0*/  FFMA.FTZ R180, R162, UR10, -R3.reuse ;  /* 0x0000000aa2b47c23 */ /* 0x100fe20008010803 */
[--C-:B------:R-:W-:Y:S01]  /*75c0*/  FFMA.FTZ R191, R170, UR10, -R3.reuse ;  /* 0x0000000aaabf7c23 */ /* 0x100fe20008010803 */
[----:B-1----:R-:W-:Y:S01]  /*75d0*/  FADD.FTZ R193, R157, R154 ;  /* 0x0000009a9dc17221 */ /* 0x002fe20000010000 */
[--C-:B------:R-:W-:Y:S01]  /*75e0*/  FFMA.FTZ R163, R163, UR10, -R3.reuse ;  /* 0x0000000aa3a37c23 */ /* 0x100fe20008010803 */
[--C-:B------:R-:W-:Y:S01]  /*75f0*/  FFMA.FTZ R181, R166, UR10, -R3.reuse ;  /* 0x0000000aa6b57c23 */ /* 0x100fe20008010803 */
[----:B------:R-:W-:Y:S01]  /*7600*/  FFMA.FTZ R167, R167, UR10, -R3 ;  /* 0x0000000aa7a77c23 */ /* 0x000fe20008010803 */
[----:B--2---:R-:W-:Y:S01]  /*7610*/  FADD.FTZ R154, R164, R193 ;  /* 0x000000c1a49a7221 */ /* 0x004fe20000010000 */
[----:B------:R-:W1:Y:S01]  /*7620*/  MUFU.EX2 R169, R169 ;  /* 0x000000a900a97308 */ /* 0x000e620000000800 */
[--C-:B------:R-:W-:Y:S01]  /*7630*/  FFMA.FTZ R171, R171, UR10, -R3.reuse ;  /* 0x0000000aabab7c23 */ /* 0x100fe20008010803 */
[--C-:B------:R-:W-:Y:S01]  /*7640*/  FFMA.FTZ R174, R174, UR10, -R3.reuse ;  /* 0x0000000aaeae7c23 */ /* 0x100fe20008010803 */
[----:B----4-:R-:W-:Y:S01]  /*7650*/  FADD.FTZ R193, R161, R154 ;  /* 0x0000009aa1c17221 */ /* 0x010fe20000010000 */
[--C-:B------:R-:W-:Y:S01]  /*7660*/  FFMA.FTZ R175, R175, UR10, -R3.reuse ;  /* 0x0000000aafaf7c23 */ /* 0x100fe20008010803 */
[--C-:B------:R-:W-:Y:S01]  /*7670*/  FFMA.FTZ R178, R178, UR10, -R3.reuse ;  /* 0x0000000ab2b27c23 */ /* 0x100fe20008010803 */
[----:B------:R-:W-:Y:S01]  /*7680*/  FFMA.FTZ R179, R179, UR10, -R3 ;  /* 0x0000000ab3b37c23 */ /* 0x000fe20008010803 */
[----:B------:R-:W-:Y:S01]  /*7690*/  FADD.FTZ R193, R14, R193 ;  /* 0x000000c10ec17221 */ /* 0x000fe20000010000 */
[----:B------:R-:W-:Y:S01]  /*76a0*/  MUFU.EX2 R173, R173 ;  /* 0x000000ad00ad7308 */ /* 0x000fe20000000800 */
[--C-:B------:R-:W-:Y:S01]  /*76b0*/  FFMA.FTZ R182, R182, UR10, -R3.reuse ;  /* 0x0000000ab6b67c23 */ /* 0x100fe20008010803 */
[----:B------:R-:W-:Y:S01]  /*76c0*/  FFMA.FTZ R183, R183, UR10, -R3 ;  /* 0x0000000ab7b77c23 */ /* 0x000fe20008010803 */
[----:B---3--:R-:W-:Y:S01]  /*76d0*/  FADD.FTZ R158, R168, R193 ;  /* 0x000000c1a89e7221 */ /* 0x008fe20000010000 */
[----:B------:R-:W-:Y:S01]  /*76e0*/  F2FP.F16.F32.PACK_AB R162, R14, R161 ;  /* 0x000000a10ea2723e */ /* 0x000fe200000000ff */
[----:B------:R2:W-:Y:S01]  /*76f0*/  @!P1 STS [R13+0x28800], R165 ;  /* 0x028800a50d009388 */ /* 0x0005e20000000800 */
[----:B------:R-:W-:Y:S01]  /*7700*/  F2FP.F16.F32.PACK_AB R154, R20, R15 ;  /* 0x0000000f149a723e */ /* 0x000fe200000000ff */
[----:B------:R-:W-:Y:S01]  /*7710*/  FMUL.FTZ R72, R72, R165 ;  /* 0x000000a548487220 */ /* 0x000fe20000410000 */
[----:B------:R-:W3:Y:S01]  /*7720*/  MUFU.EX2 R10, R10 ;  /* 0x0000000a000a7308 */ /* 0x000ee20000000800 */
[----:B-1----:R-:W-:Y:S01]  /*7730*/  FADD.FTZ R3, R169, R158 ;  /* 0x0000009ea9037221 */ /* 0x002fe20000010000 */
[----:B------:R-:W-:Y:S01]  /*7740*/  F2FP.F16.F32.PACK_AB R158, R160, R153 ;  /* 0x00000099a09e723e */ /* 0x000fe200000000ff */
[----:B------:R-:W-:Y:S01]  /*7750*/  FMUL.FTZ R73, R73, R165 ;  /* 0x000000a549497220 */ /* 0x000fe20000410000 */
[----:B------:R-:W-:Y:S01]  /*7760*/  F2FP.F16.F32.PACK_AB R160, R164, R157 ;  /* 0x0000009da4a0723e */ /* 0x000fe200000000ff */
[-C--:B------:R-:W-:Y:S01]  /*7770*/  FMUL.FTZ R76, R76, R165.reuse ;  /* 0x000000a54c4c7220 */ /* 0x080fe20000410000 */
[----:B------:R-:W-:Y:S01]  /*7780*/  F2FP.F16.F32.PACK_AB R164, R169, R168 ;  /* 0x000000a8a9a4723e */ /* 0x000fe200000000ff */
        /* <DEDUP_REMOVED lines=9> */
[----:B------:R-:W4:Y:S01]  /*7820*/  MUFU.EX2 R155, R155 ;  /* 0x0000009b009b7308 */ /* 0x000f220000000800 */
[----:B---3--:R-:W-:Y:S01]  /*7830*/  FFMA.FTZ R11, R10, R4, R173 ;  /* 0x000000040a0b7223 */ /* 0x008fe200000100ad */
[----:B------:R3:W-:Y:S01]  /*7840*/  @!P1 STS [R13+0x28820], R10 ;  /* 0x0288200a0d009388 */ /* 0x0007e20000000800 */
[-C--:B------:R-:W-:Y:S01]  /*7850*/  FMUL.FTZ R93, R93, R165.reuse ;  /* 0x000000a55d5d7220 */ /* 0x080fe20000410000 */
[-C--:B------:R-:W-:Y:S01]  /*7860*/  FMUL.FTZ R96, R96, R165.reuse ;  /* 0x000000a560607220 */ /* 0x080fe20000410000 */
[-C--:B------:R-:W-:Y:S01]  /*7870*/  FMUL.FTZ R97, R97, R165.reuse ;  /* 0x000000a561617220 */ /* 0x080fe20000410000 */
[-C--:B------:R-:W-:Y:S01]  /*7880*/  FMUL.FTZ R100, R100, R165.reuse ;  /* 0x000000a564647220 */ /* 0x080fe20000410000 */
[----:B------:R-:W-:Y:S01]  /*7890*/  FMUL.FTZ R101, R101, R165 ;  /* 0x000000a565657220 */ /* 0x000fe20000410000 */
[----:B------:R-:W5:Y:S01]  /*78a0*/  MUFU.EX2 R170, R159 ;  /* 0x0000009f00aa7308 */ /* 0x000f620000000800 */
[C---:B-1----:R-:W-:Y:S01]  /*78b0*/  FADD.FTZ R4, R176.reuse, R11 ;  /* 0x0000000bb0047221 */ /* 0x042fe20000010000 */
[----:B------:R-:W-:Y:S01]  /*78c0*/  F2FP.F16.F32.PACK_AB R153, R176, R173 ;  /* 0x000000adb099723e */ /* 0x000fe200000000ff */
[-C--:B------:R-:W-:Y:S01]  /*78d0*/  FMUL.FTZ R104, R104, R165.reuse ;  /* 0x000000a568687220 */ /* 0x080fe20000410000 */
[-C--:B------:R-:W-:Y:S01]  /*78e0*/  FMUL.FTZ R105, R105, R165.reuse ;  /* 0x000000a569697220 */ /* 0x080fe20000410000 */
[-C--:B------:R-:W-:Y:S01]  /*78f0*/  FMUL.FTZ R108, R108, R165.reuse ;  /* 0x000000a56c6c7220 */ /* 0x080fe20000410000 */
[-C--:B------:R-:W-:Y:S01]  /*7900*/  FMUL.FTZ R109, R109, R165.reuse ;  /* 0x000000a56d6d7220 */ /* 0x080fe20000410000 */
[-C--:B------:R-:W-:Y:S01]  /*7910*/  FMUL.FTZ R112, R112, R165.reuse ;  /* 0x000000a570707220 */ /* 0x080fe20000410000 */
[----:B------:R-:W1:Y:S01]  /*7920*/  MUFU.EX2 R172, R172 ;  /* 0x000000ac00ac7308 */ /* 0x000e620000000800 */
        /* <DEDUP_REMOVED lines=10> */
[----:B------:R-:W-:Y:S01]  /*79d0*/  BAR.SYNC.DEFER_BLOCKING 0xf, 0x100 ;  /* 0x03c4000000007b1d */ /* 0x000fe20000010000 */
[-C--:B------:R-:W-:Y:S01]  /*79e0*/  FMUL.FTZ R125, R125, R165.reuse ;  /* 0x000000a57d7d7220 */ /* 0x080fe20000410000 */
[-C--:B------:R-:W-:Y:S01]  /*79f0*/  FMUL.FTZ R128, R128, R165.reuse ;  /* 0x000000a580807220 */ /* 0x080fe20000410000 */
[-C--:B------:R-:W-:Y:S01]  /*7a00*/  FMUL.FTZ R129, R129, R165.reuse ;  /* 0x000000a581817220 */ /* 0x080fe20000410000 */
[-C--:B------:R-:W-:Y:S01]  /*7a10*/  FMUL.FTZ R132, R132, R165.reuse ;  /* 0x000000a584847220 */ /* 0x080fe20000410000 */
[-C--:B------:R-:W-:Y:S01]  /*7a20*/  FMUL.FTZ R133, R133, R165.reuse ;  /* 0x000000a585857220 */ /* 0x080fe20000410000 */
[----:B------:R-:W5:Y:S01]  /*7a30*/  MUFU.EX2 R177, R177 ;  /* 0x000000b100b17308 */ /* 0x000f620000000800 */
[----:B-1----:R-:W-:Y:S01]  /*7a40*/  FADD.FTZ R20, R172, R3 ;  /* 0x00000003ac147221 */ /* 0x002fe20000010000 */
[-C--:B------:R-:W-:Y:S01]  /*7a50*/  FMUL.FTZ R136, R136, R165.reuse ;  /* 0x000000a588887220 */ /* 0x080fe20000410000 */
        /* <DEDUP_REMOVED lines=8> */
[----:B------:R-:W-:Y:S01]  /*7ae0*/  FMUL.FTZ R149, R149, R165 ;  /* 0x000000a595957220 */ /* 0x000fe20000410000 */
[-C--:B------:R-:W-:Y:S01]  /*7af0*/  FMUL.FTZ R26, R26, R10.reuse ;  /* 0x0000000a1a1a7220 */ /* 0x080fe20000410000 */
[-C--:B------:R-:W-:Y:S01]  /*7b00*/  FMUL.FTZ R27, R27, R10.reuse ;  /* 0x0000000a1b1b7220 */ /* 0x080fe20000410000 */
[-C--:B------:R-:W-:Y:S01]  /*7b10*/  FMUL.FTZ R30, R30, R10.reuse ;  /* 0x0000000a1e1e7220 */ /* 0x080fe20000410000 */
[----:B------:R-:W-:Y:S01]  /*7b20*/  FMUL.FTZ R31, R31, R10 ;  /* 0x0000000a1f1f7220 */ /* 0x000fe20000410000 */
[----:B------:R-:W4:Y:S01]  /*7b30*/  MUFU.EX2 R159, R181 ;  /* 0x000000b5009f7308 */ /* 0x000f220000000800 */
[C---:B-----5:R-:W-:Y:S01]  /*7b40*/  FADD.FTZ R3, R177.reuse, R20 ;  /* 0x00000014b1037221 */ /* 0x060fe20000010000 */
[----:B------:R-:W-:Y:S01]  /*7b50*/  F2FP.F16.F32.PACK_AB R166, R177, R172 ;  /* 0x000000acb1a6723e */ /* 0x000fe200000000ff */
[----:B------:R3:W-:Y:S01]  /*7b60*/  STSM.16.M88.4 [R18+0x26800], R152 ;  /* 0x0268009812007844 */ /* 0x0007e20000000200 */
        /* <DEDUP_REMOVED lines=19> */
[-C--:B------:R-:W-:Y:S01]  /*7ca0*/  FMUL.FTZ R62, R62, R10.reuse ;  /* 0x0000000a3e3e7220 */ /* 0x080fe20000410000 */
[----:B------:R-:W4:Y:S01]  /*7cb0*/  MUFU.EX2 R20, R171 ;  /* 0x000000ab00147308 */ /* 0x000f220000000800 */
[C---:B-----5:R-:W-:Y:S01]  /*7cc0*/  FADD.FTZ R168, R14.reuse, R11 ;  /* 0x0000000b0ea87221 */ /* 0x060fe20000010000 */
[----:B------:R-:W-:Y:S01]  /*7cd0*/  F2FP.F16.F32.PACK_AB R159, R14, R159 ;  /* 0x0000009f0e9f723e */ /* 0x000fe200000000ff */
[-C--:B------:R-:W-:Y:S01]  /*7ce0*/  FMUL.FTZ R63, R63, R10.reuse ;  /* 0x0000000a3f3f7220 */ /* 0x080fe20000410000 */
[-C--:B------:R-:W-:Y:S01]  /*7cf0*/  FMUL.FTZ R66, R66, R10.reuse ;  /* 0x0000000a42427220 */ /* 0x080fe20000410000 */
[-C--:B------:R-:W-:Y:S01]  /*7d00*/  FMUL.FTZ R67, R67, R10.reuse ;  /* 0x0000000a43437220 */ /* 0x080fe20000410000 */
[-C--:B------:R-:W-:Y:S01]  /*7d10*/  FMUL.FTZ R70, R70, R10.reuse ;  /* 0x0000000a46467220 */ /* 0x080fe20000410000 */
[----:B------:R3:W-:Y:S01]  /*7d20*/  STSM.16.M88.4 [R23], R156 ;  /* 0x0000009c17007844 */ /* 0x0007e20000000200 */
        /* <DEDUP_REMOVED lines=17> */
[----:B-----5:R-:W-:Y:S01]  /*7e40*/  FADD.FTZ R11, R163, R168 ;  /* 0x000000a8a30b7221 */ /* 0x020fe20000010000 */
[-C--:B------:R-:W-:Y:S01]  /*7e50*/  FMUL.FTZ R94, R94, R10.reuse ;  /* 0x0000000a5e5e7220 */ /* 0x080fe20000410000 */
[-C--:B------:R-:W-:Y:S01]  /*7e60*/  FMUL.FTZ R95, R95, R10.reuse ;  /* 0x0000000a5f5f7220 */ /* 0x080fe20000410000 */
[-C--:B------:R-:W-:Y:S01]  /*7e70*/  FMUL.FTZ R98, R98, R10.reuse ;  /* 0x0000000a62627220 */ /* 0x080fe20000410000 */
[-C--:B------:R-:W-:Y:S01]  /*7e80*/  FMUL.FTZ R99, R99, R10.reuse ;  /* 0x0000000a63637220 */ /* 0x080fe20000410000 */
[-C--:B------:R-:W-:Y:S01]  /*7e90*/  FMUL.FTZ R102, R102, R10.reuse ;  /* 0x0000000a66667220 */ /* 0x080fe20000410000 */
[-C--:B------:R-:W-:Y:S01]  /*7ea0*/  FMUL.FTZ R103, R103, R10.reuse ;  /* 0x0000000a67677220 */ /* 0x080fe20000410000 */
[----:B------:R-:W5:Y:S01]  /*7eb0*/  MUFU.EX2 R179, R179 ;  /* 0x000000b300b37308 */ /* 0x000f620000000800 */
[C---:B-1----:R-:W-:Y:S01]  /*7ec0*/  FADD.FTZ R11, R4.reuse, R11 ;  /* 0x0000000b040b7221 */ /* 0x042fe20000010000 */
[----:B------:R-:W-:Y:S01]  /*7ed0*/  F2FP.F16.F32.PACK_AB R163, R4, R163 ;  /* 0x000000a304a3723e */ /* 0x000fe200000000ff */
[-C--:B------:R-:W-:Y:S01]  /*7ee0*/  FMUL.FTZ R106, R106, R10.reuse ;  /* 0x0000000a6a6a7220 */ /* 0x080fe20000410000 */
[-C--:B------:R-:W-:Y:S01]  /*7ef0*/  FMUL.FTZ R107, R107, R10.reuse ;  /* 0x0000000a6b6b7220 */ /* 0x080fe20000410000 */
[-C--:B------:R-:W-:Y:S01]  /*7f00*/  FMUL.FTZ R110, R110, R10.reuse ;  /* 0x0000000a6e6e7220 */ /* 0x080fe20000410000 */
[-C--:B------:R-:W-:Y:S01]  /*7f10*/  FMUL.FTZ R111, R111, R10.reuse ;  /* 0x0000000a6f6f7220 */ /* 0x080fe20000410000 */
[----:B------:R3:W-:Y:S01]  /*7f20*/  STSM.16.M88.4 [R19], R160 ;  /* 0x000000a013007844 */ /* 0x0007e20000000200 */
        /* <DEDUP_REMOVED lines=10> */
[----:B--2---:R-:W-:Y:S01]  /*7fd0*/  F2FP.F16.F32.PACK_AB R165, R179, R178 ;  /* 0x000000b2b3a5723e */ /* 0x004fe200000000ff */
        /* <DEDUP_REMOVED lines=14> */
[C---:B----4-:R-:W-:Y:S01]  /*80c0*/  F2FP.F16.F32.PACK_AB R167, R168.reuse, R167 ;  /* 0x000000a7a8a7723e */ /* 0x050fe200000000ff */
[----:B------:R-:W-:Y:S01]  /*80d0*/  FADD.FTZ R4, R168, R11 ;  /* 0x0000000ba8047221 */ /* 0x000fe20000010000 */
[----:B------:R-:W-:-:S03]  /*80e0*/  FMUL.FTZ R151, R151, R10 ;  /* 0x0000000a97977220 */ /* 0x000fc60000410000 */
[----:B------:R3:W-:Y:S01]  /*80f0*/  STSM.16.M88.4 [R22], R164 ;  /* 0x000000a416007844 */ /* 0x0007e20000000200 */
[----:B------:R-:W-:Y:S05]  /*8100*/  @!P0 BRA `(.L_x_4929) ;  /* 0x0000000000048947 */ /* 0x000fea0003800000 */
[----:B------:R-:W-:Y:S01]  /*8110*/  BPT.TRAP 0x1 ;  /* 0x000000040000795c */ /* 0x000fe20000300000 */
.L_x_4929:
[----:B------:R1:W2:Y:S01]  /*8120*/  SYNCS.PHASECHK.TRANS64.TRYWAIT P1, [UR21+0x28c50], R9 ;  /* 0x028c5009ff0075a7 */ /* 0x0002a20008020155 */
[----:B------:R-:W-:Y:S05]  /*8130*/  @!P0 BRA `(.L_x_4930) ;  /* 0x0000000000048947 */ /* 0x000fea0003800000 */
[----:B------:R-:W-:Y:S01]  /*8140*/  BPT.TRAP 0x1 ;  /* 0x000000040000795c */ /* 0x000fe20000300000 */
.L_x_4930:
[----:B--2---:R-:W-:Y:S05]  /*8150*/  @P1 BRA `(.L_x_4931) ;  /* 0x0000000000081947 */ /* 0x004fea0003800000 */
[----:B------:R-:W2:Y:S02]  /*8160*/  SYNCS.PHASECHK.TRANS64.TRYWAIT P1, [UR21+0x28c50], R9 ;  /* 0x028c5009ff0075a7 */ /* 0x000ea40008020155 */
[----:B--2---:R-:W-:Y:S05]  /*8170*/  @!P1 BRA `(.L_x_4932) ;  /* 0x000000bc00489947 */ /* 0x004fea0003800000 */
.L_x_4931:
        /* <DEDUP_REMOVED lines=34> */
.L_x_4933:
[----:B------:R-:W-:Y:S01]  /*83a0*/  UIADD3 UR21, UR21, 0x28c60, URZ ;  /* 0x00028c6015157890 */ /* 0x000fe2000fffe03f */
[C---:B------:R-:W-:Y:S01]  /*83b0*/  ISETP.GT.AND P1, PT, R12.reuse, UR20, PT ;  /* 0x000000140c007c0c */ /* 0x040fe2000bf24270 */
[----:B------:R-:W-:Y:S01]  /*83c0*/  UMOV UR26, UR38 ;  /* 0x00000026001a7c82 */ /* 0x000fe20008000000 */
[----:B------:R-:W-:Y:S01]  /*83d0*/  VIADD R12, R12, 0xffffffff ;  /* 0xffffffff0c0c7836 */ /* 0x000fe20000000000 */
[----:B------:R-:W-:Y:S01]  /*83e0*/  UPRMT UR21, UR40, 0x654, UR21 ;  /* 0x0000065428157896 */ /* 0x000fe20008000015 */
[----:B---3--:R-:W-:Y:S02]  /*83f0*/  IMAD.MOV.U32 R13, RZ, RZ, R6 ;  /* 0x000000ffff0d7224 */ /* 0x008fe400078e0006 */
[----:B------:R-:W-:-:S06]  /*8400*/  IMAD.MOV.U32 R14, RZ, RZ, R5 ;  /* 0x000000ffff0e7224 */ /* 0x000fcc00078e0005 */
[----:B------:R-:W-:Y:S01]  /*8410*/  SYNCS.ARRIVE.TRANS64.RED.A1T0 RZ, [UR21], RZ ;  /* 0x000000ffffff79a7 */ /* 0x000fe20008100415 */
[----:B------:R-:W-:Y:S05]  /*8420*/  @P1 BRA `(.L_x_4934) ;  /* 0xffffffdc000c1947 */ /* 0x000fea000383ffff */
.L_x_4915:
[----:B------:R-:W-:Y:S01]  /*8430*/  UISETP.NE.AND UP1, UPT, UR51, URZ, UPT ;  /* 0x0000003f3300728c */ /* 0x000fe2000bf25270 */
[----:B------:R-:W-:Y:S01]  /*8440*/  IADD3 R8, -R8, 0x1, RZ ;  /* 0x0000000108087810 */ /* 0x000fe20007ffe1ff */
[----:B------:R-:W-:Y:S02]  /*8450*/  UISETP.NE.AND UP0, UPT, UR50, URZ, UPT ;  /* 0x0000003f3200728c */ /* 0x000fe4000bf05270 */
[----:B------:R-:W-:Y:S02]  /*8460*/  UIADD3 UR14, UR44, 0x3f, URZ ;  /* 0x0000003f2c0e7890 */ /* 0x000fe4000fffe03f */
[----:B------:R-:W-:Y:S02]  /*8470*/  IMAD R7, R7, UR49, R8 ;  /* 0x0000003107077c24 */ /* 0x000fe4000f8e0208 */
[----:B------:R-:W-:-:S03]  /*8480*/  PLOP3.LUT P1, PT, PT, PT, UP0, 0x40, 0x0 ;  /* 0x000000000000781c */ /* 0x000fc60003f2e808 */
[----:B------:R-:W-:Y:S01]  /*8490*/  @UP1 ULDC UR6, c[0x0][0x44c] ;  /* 0x0001130000061ab9 */ /* 0x000fe20000000800 */
[----:B------:R-:W-:Y:S01]  /*84a0*/  @UP1 ULDC UR15, c[0x0][0x450] ;  /* 0x00011400000f1ab9 */ /* 0x000fe20000000800 */
[----:B------:R-:W-:-:S04]  /*84b0*/  UIMAD.WIDE.U32 UR6, UR14, UR6, URZ ;  /* 0x000000060e0672a5 */ /* 0x000fc8000f8e003f */
[----:B------:R-:W-:-:S06]  /*84c0*/  @UP1 USHF.R.U32.HI UR14, URZ, UR15, UR7 ;  /* 0x0000000f3f0e1299 */ /* 0x000fcc0008011607 */
[----:B------:R-:W-:-:S04]  /*84d0*/  VIADD R7, R7, UR14 ;  /* 0x0000000e07077c36 */ /* 0x000fc80008000000 */
[----:B------:R-:W-:Y:S01]  /*84e0*/  VIADD R8, R7, -UR11 ;  /* 0x8000000b07087c36 */ /* 0x000fe20008000000 */
[----:B------:R-:W-:Y:S06]  /*84f0*/  @P1 BRA `(.L_x_4935) ;  /* 0x0000000000441947 */ /* 0x000fec0003800000 */
[----:B------:R-:W-:-:S13]  /*8500*/  ISETP.GT.AND P1, PT, R7, -0x1, PT ;  /* 0xffffffff0700780c */ /* 0x000fda0003f24270 */
[----:B------:R-:W-:Y:S05]  /*8510*/  @P1 BRA `(.L_x_4936) ;  /* 0x0000000000201947 */ /* 0x000fea0003800000 */
[----:B------:R-:W3:Y:S01]  /*8520*/  LDC R14, c[0x0][0x9e4] ;  /* 0x00027900ff0e7b82 */ /* 0x000ee20000000800 */
[----:B------:R-:W-:Y:S02]  /*8530*/  LOP3.LUT R7, RZ, R7, RZ, 0x33, !PT ;  /* 0x00000007ff077212 */ /* 0x000fe400078e33ff */
[----:B---3--:R-:W-:-:S13]  /*8540*/  ISETP.NE.AND P1, PT, R14, 0x1, PT ;  /* 0x000000010e00780c */ /* 0x008fda0003f25270 */
[----:B--2---:R-:W2:Y:S02]  /*8550*/  @P1 LDC.64 R10, c[0x0][0x9e8] ;  /* 0x00027a00ff0a1b82 */ /* 0x004ea40000000a00 */
[----:B--2---:R-:W-:-:S05]  /*8560*/  @P1 IMAD.HI.U32 R10, R7, R10, RZ ;  /* 0x0000000a070a1227 */ /* 0x004fca00078e00ff */
[----:B------:R-:W-:-:S04]  /*8570*/  @P1 SHF.R.U32.HI R7, RZ, R11, R10 ;  /* 0x0000000bff071219 */ /* 0x000fc8000001160a */
[----:B------:R-:W-:Y:S01]  /*8580*/  LOP3.LUT R7, RZ, R7, RZ, 0x33, !PT ;  /* 0x00000007ff077212 */ /* 0x000fe200078e33ff */
[----:B------:R-:W-:Y:S06]  /*8590*/  BRA `(.L_x_4937) ;  /* 0x0000000000147947 */ /* 0x000fec0003800000 */
.L_x_4936:
[----:B------:R-:W3:Y:S02]  /*85a0*/  LDC R14, c[0x0][0x9e4] ;  /* 0x00027900ff0e7b82 */ /* 0x000ee40000000800 */
[----:B---3--:R-:W-:-:S13]  /*85b0*/  ISETP.NE.AND P1, PT, R14, 0x1, PT ;  /* 0x000000010e00780c */ /* 0x008fda0003f25270 */
[----:B--2---:R-:W2:Y:S02]  /*85c0*/  @P1 LDC.64 R10, c[0x0][0x9e8] ;  /* 0x00027a00ff0a1b82 */ /* 0x004ea40000000a00 */
[----:B--2---:R-:W-:-:S05]  /*85d0*/  @P1 IMAD.HI.U32 R10, R7, R10, RZ ;  /* 0x0000000a070a1227 */ /* 0x004fca00078e00ff */
[----:B------:R-:W-:-:S07]  /*85e0*/  @P1 SHF.R.U32.HI R7, RZ, R11, R10 ;  /* 0x0000000bff071219 */ /* 0x000fce000001160a */
.L_x_4937:
[----:B------:R-:W-:-:S05]  /*85f0*/  IMAD R7, R7, R14, RZ ;  /* 0x0000000e07077224 */ /* 0x000fca00078e02ff */
[----:B------:R-:W-:-:S07]  /*8600*/  VIMNMX R8, R8, R7, !PT ;  /* 0x0000000708087248 */ /* 0x000fce0007fe0100 */
.L_x_4935:
[----:B------:R-:W-:-:S05]  /*8610*/  VIADD R8, R8, 0x3f ;  /* 0x0000003f08087836 */ /* 0x000fca0000000000 */
[----:B------:R-:W-:-:S04]  /*8620*/  SHF.R.S32.HI R7, RZ, 0x1f, R8 ;  /* 0x0000001fff077819 */ /* 0x000fc80000011408 */
[----:B------:R-:W-:-:S04]  /*8630*/  LEA.HI R7, R7, R8, RZ, 0x6 ;  /* 0x0000000807077211 */ /* 0x000fc800078f30ff */
[----:B------:R-:W-:-:S04]  /*8640*/  SHF.R.S32.HI R7, RZ, 0x6, R7 ;  /* 0x00000006ff077819 */ /* 0x000fc80000011407 */
[----:B------:R-:W-:-:S04]  /*8650*/  VIMNMX R7, R7, UR47, !PT ;  /* 0x0000002f07077c48 */ /* 0x000fc8000ffe0100 */
[----:B------:R-:W-:-:S13]  /*8660*/  ISETP.GE.AND P1, PT, R12, R7, PT ;  /* 0x000000070c00720c */ /* 0x000fda0003f26270 */
[----:B------:R-:W-:Y:S05]  /*8670*/  @!P1 BRA `(.L_x_4938) ;  /* 0x0000001800389947 */ /* 0x000fea0003800000 */
[----:B------:R-:W-:Y:S01]  /*8680*/  IMAD.MOV.U32 R11, RZ, RZ, R6 ;  /* 0x000000ffff0b7224 */ /* 0x000fe200078e0006 */
[----:B------:R-:W-:Y:S01]  /*8690*/  UMOV UR22, UR38 ;  /* 0x0000002600167c82 */ /* 0x000fe20008000000 */
[----:B------:R-:W-:Y:S01]  /*86a0*/  IMAD.MOV.U32 R8, RZ, RZ, R5 ;  /* 0x000000ffff087224 */ /* 0x000fe200078e0005 */
[----:B------:R-:W-:-:S06]  /*86b0*/  ULDC UR20, c[0x0][0x988] ;  /* 0x0002620000147ab9 */ /* 0x000fcc0000000800 */
.L_x_4949:
[----:B------:R-:W-:Y:S01]  /*86c0*/  UIADD3 UR38, UR22, 0x1, URZ ;  /* 0x0000000116267890 */ /* 0x000fe2000fffe03f */
[C---:B------:R-:W-:Y:S01]  /*86d0*/  ISETP.GT.AND P1, PT, R12.reuse, R7, PT ;  /* 0x000000070c00720c */ /* 0x040fe20003f24270 */
[----:B------:R-:W-:Y:S02]  /*86e0*/  VIADD R12, R12, 0xffffffff ;  /* 0xffffffff0c0c7836 */ /* 0x000fe40000000000 */
[----:B------:R-:W-:-:S04]  /*86f0*/  UISETP.NE.AND UP0, UPT, UR38, 0x2, UPT ;  /* 0x000000022600788c */ /* 0x000fc8000bf05270 */
[----:B------:R-:W-:Y:S02]  /*8700*/  USEL UR6, URZ, 0x1, UP0 ;  /* 0x000000013f067887 */ /* 0x000fe40008000000 */
[----:B------:R-:W-:Y:S02]  /*8710*/  USEL UR38, UR38, URZ, UP0 ;  /* 0x0000003f26267287 */ /* 0x000fe40008000000 */
[----:B------:R-:W-:Y:S01]  /*8720*/  ULOP3.LUT UR37, UR37, UR6, URZ, 0x3c, !UPT ;  /* 0x0000000625257292 */ /* 0x000fe2000f8e3c3f */
[----:B---3--:R-:W-:Y:S11]  /*8730*/  @!P0 BRA `(.L_x_4939) ;  /* 0x0000000000048947 */ /* 0x008ff60003800000 */
[----:B------:R-:W-:Y:S01]  /*8740*/  BPT.TRAP 0x1 ;  /* 0x000000040000795c */ /* 0x000fe20000300000 */
.L_x_4939:
[----:B------:R-:W-:Y:S01]  /*8750*/  ULEA UR21, UR38, UR42, 0x3 ;  /* 0x0000002a26157291 */ /* 0x000fe2000f8e183f */
[----:B012---:R-:W-:-:S05]  /*8760*/  IMAD.U32 R9, RZ, RZ, UR37 ;  /* 0x00000025ff097e24 */ /* 0x007fca000f8e00ff */
[----:B------:R-:W-:-:S04]  /*8770*/  SHF.L.U32 R9, R9, 0x1f, RZ ;  /* 0x0000001f09097819 */ /* 0x000fc800000006ff */
[----:B------:R0:W1:Y:S01]  /*8780*/  SYNCS.PHASECHK.TRANS64.TRYWAIT P2, [UR21+0x28c30], R9 ;  /* 0x028c3009ff0075a7 */ /* 0x0000620008040155 */
[----:B------:R-:W-:Y:S05]  /*8790*/  @!P0 BRA `(.L_x_4940) ;  /* 0x0000000000048947 */ /* 0x000fea0003800000 */
[----:B------:R-:W-:Y:S01]  /*87a0*/  BPT.TRAP 0x1 ;  /* 0x000000040000795c */ /* 0x000fe20000300000 */
.L_x_4940:
[----:B-1----:R-:W-:Y:S05]  /*87b0*/  @P2 BRA `(.L_x_4941) ;  /* 0x0000000000082947 */ /* 0x002fea0003800000 */
[----:B------:R-:W1:Y:S02]  /*87c0*/  SYNCS.PHASECHK.TRANS64.TRYWAIT P2, [UR21+0x28c30], R9 ;  /* 0x028c3009ff0075a7 */ /* 0x000e640008040155 */
[----:B-1----:R-:W-:Y:S05]  /*87d0*/  @!P2 BRA `(.L_x_4942) ;  /* 0x000000b400c8a947 */ /* 0x002fea0003800000 */
.L_x_4941:
        /* <DEDUP_REMOVED lines=23> */
.L_x_4943:
[----:B-1----:R-:W-:Y:S01]  /*8950*/  FMNMX.FTZ R6, R152, R8, !PT ;  /* 0x0000000898067209 */ /* 0x002fe20007810000 */
[----:B------:R-:W-:Y:S01]  /*8960*/  UMOV UR10, UR20 ;  /* 0x00000014000a7c82 */ /* 0x000fe20008000000 */
[----:B------:R-:W-:Y:S02]  /*8970*/  UIADD3 UR6, UR21, 0x28c40, URZ ;  /* 0x00028c4015067890 */ /* 0x000fe4000fffe03f */
[----:B------:R-:W-:Y:S02]  /*8980*/  FMNMX.FTZ R5, R153, R6, !PT ;  /* 0x0000000699057209 */ /* 0x000fe40007810000 */
[----:B------:R-:W-:Y:S02]  /*8990*/  UPRMT UR6, UR40, 0x654, UR6 ;  /* 0x0000065428067896 */ /* 0x000fe40008000006 */
[----:B------:R-:W-:-:S04]  /*89a0*/  FMNMX.FTZ R6, R156, R5, !PT ;  /* 0x000000059c067209 */ /* 0x000fc80007810000 */
[----:B------:R-:W-:-:S03]  /*89b0*/  FMNMX.FTZ R5, R157, R6, !PT ;  /* 0x000000069d057209 */ /* 0x000fc60007810000 */
[----:B------:R-:W-:Y:S01]  /*89c0*/  SYNCS.ARRIVE.TRANS64.RED.A1T0 RZ, [UR6], RZ ;  /* 0x000000ffffff79a7 */ /* 0x000fe20008100406 */
        /* <DEDUP_REMOVED lines=13> */
[----:B------:R-:W1:Y:S02]  /*8aa0*/  SHFL.BFLY PT, R5, R10, 0x2, 0x1f ;  /* 0x0c401f000a057f89 */ /* 0x000e6400000e0000 */
[----:B-1----:R-:W-:Y:S02]  /*8ab0*/  FMNMX.FTZ R14, R10, R5, !PT ;  /* 0x000000050a0e7209 */ /* 0x002fe40007810000 */
[----:B------:R-:W-:-:S03]  /*8ac0*/  FMNMX.FTZ R5, R155, R6, !PT ;  /* 0x000000069b057209 */ /* 0x000fc60007810000 */
[----:B------:R-:W1:Y:S01]  /*8ad0*/  SHFL.BFLY PT, R13, R14, 0x1, 0x1f ;  /* 0x0c201f000e0d7f89 */ /* 0x000e6200000e0000 */
[----:B------:R-:W-:-:S04]  /*8ae0*/  FMNMX.FTZ R6, R158, R5, !PT ;  /* 0x000000059e067209 */ /* 0x000fc80007810000 */
[----:B------:R-:W-:-:S04]  /*8af0*/  FMNMX.FTZ R5, R159, R6, !PT ;  /* 0x000000069f057209 */ /* 0x000fc80007810000 */
[----:B------:R-:W-:Y:S02]  /*8b00*/  FMNMX.FTZ R6, R162, R5, !PT ;  /* 0x00000005a2067209 */ /* 0x000fe40007810000 */
[----:B-1----:R-:W-:Y:S02]  /*8b10*/  FMNMX.FTZ R5, R14, R13, !PT ;  /* 0x0000000d0e057209 */ /* 0x002fe40007810000 */
[----:B------:R-:W-:-:S03]  /*8b20*/  FMNMX.FTZ R13, R163, R6, !PT ;  /* 0x00000006a30d7209 */ /* 0x000fc60007810000 */
[C---:B------:R-:W-:Y:S01]  /*8b30*/  FMUL.FTZ R191, R5.reuse, UR10 ;  /* 0x0000000a05bf7c20 */ /* 0x040fe20008410000 */
[----:B------:R-:W-:Y:S01]  /*8b40*/  FMNMX.FTZ R6, R166, R13, !PT ;  /* 0x0000000da6067209 */ /* 0x000fe20007810000 */
[----:B------:R-:W-:Y:S02]  /*8b50*/  FADD.FTZ R8, -R5, R8 ;  /* 0x0000000805087221 */ /* 0x000fe40000010100 */
[--C-:B------:R-:W-:Y:S01]  /*8b60*/  FFMA.FTZ R21, R165, UR10, -R191.reuse ;  /* 0x0000000aa5157c23 */ /* 0x100fe200080108bf */
[----:B------:R-:W-:Y:S01]  /*8b70*/  FMNMX.FTZ R13, R167, R6, !PT ;  /* 0x00000006a70d7209 */ /* 0x000fe20007810000 */
[--C-:B------:R-:W-:Y:S01]  /*8b80*/  FFMA.FTZ R165, R173, UR10, -R191.reuse ;  /* 0x0000000aada57c23 */ /* 0x100fe200080108bf */
[----:B------:R-:W-:Y:S01]  /*8b90*/  FMUL.FTZ R8, R8, UR10 ;  /* 0x0000000a08087c20 */ /* 0x000fe20008410000 */
        /* <DEDUP_REMOVED lines=8> */
[----:B------:R-:W1:Y:S01]  /*8c20*/  MUFU.EX2 R8, R8 ;  /* 0x0000000800087308 */ /* 0x000e620000000800 */
[----:B------:R-:W-:Y:S01]  /*8c30*/  FMNMX.FTZ R6, R174, R15, !PT ;  /* 0x0000000fae067209 */ /* 0x000fe20007810000 */
[--C-:B------:R-:W-:Y:S01]  /*8c40*/  FFMA.FTZ R10, R156, UR10, -R191.reuse ;  /* 0x0000000a9c0a7c23 */ /* 0x100fe200080108bf */
[--C-:B------:R-:W-:Y:S01]  /*8c50*/  FFMA.FTZ R156, R160, UR10, -R191.reuse ;  /* 0x0000000aa09c7c23 */ /* 0x100fe200080108bf */
[--C-:B------:R-:W-:Y:S01]  /*8c60*/  FFMA.FTZ R160, R168, UR10, -R191.reuse ;  /* 0x0000000aa8a07c23 */ /* 0x100fe200080108bf */
[----:B------:R-:W-:Y:S01]  /*8c70*/  FMNMX.FTZ R15, R175, R6, !PT ;  /* 0x00000006af0f7209 */ /* 0x000fe20007810000 */
[--C-:B------:R-:W-:Y:S01]  /*8c80*/  FFMA.FTZ R168, R180, UR10, -R191.reuse ;  /* 0x0000000ab4a87c23 */ /* 0x100fe200080108bf */
[----:B------:R-:W-:Y:S01]  /*8c90*/  FFMA.FTZ R181, R181, UR10, -R191 ;  /* 0x0000000ab5b57c23 */ /* 0x000fe200080108bf */
[----:B------:R-:W2:Y:S01]  /*8ca0*/  MUFU.EX2 R13, R13 ;  /* 0x0000000d000d7308 */ /* 0x000ea20000000800 */
[----:B------:R-:W-:-:S04]  /*8cb0*/  FMNMX.FTZ R6, R178, R15, !PT ;  /* 0x0000000fb2067209 */ /* 0x000fc80007810000 */
[----:B------:R-:W-:-:S03]  /*8cc0*/  FMNMX.FTZ R15, R179, R6, !PT ;  /* 0x00000006b30f7209 */ /* 0x000fc60007810000 */
[----:B------:R-:W3:Y:S01]  /*8cd0*/  MUFU.EX2 R152, R152 ;  /* 0x0000009800987308 */ /* 0x000ee20000000800 */
[----:B------:R-:W-:Y:S01]  /*8ce0*/  FMNMX.FTZ R6, R182, R15, !PT ;  /* 0x0000000fb6067209 */ /* 0x000fe20007810000 */
[--C-:B------:R-:W-:Y:S01]  /*8cf0*/  FFMA.FTZ R15, R161, UR10, -R191.reuse ;  /* 0x0000000aa10f7c23 */ /* 0x100fe200080108bf */
[--C-:B------:R-:W-:Y:S01]  /*8d00*/  FFMA.FTZ R161, R169, UR10, -R191.reuse ;  /* 0x0000000aa9a17c23 */ /* 0x100fe200080108bf */
[----:B------:R-:W-:Y:S01]  /*8d10*/  FFMA.FTZ R169, R177, UR10, -R191 ;  /* 0x0000000ab1a97c23 */ /* 0x000fe200080108bf */
[----:B------:R-:W-:Y:S01]  /*8d20*/  FMNMX.FTZ R6, R183, R6, !PT ;  /* 0x00000006b7067209 */ /* 0x000fe20007810000 */
[-C--:B-1----:R-:W-:Y:S01]  /*8d30*/  FMUL.FTZ R24, R24, R8.reuse ;  /* 0x0000000818187220 */ /* 0x082fe20000410000 */
[-C--:B------:R-:W-:Y:S01]  /*8d40*/  FMUL.FTZ R25, R25, R8.reuse ;  /* 0x0000000819197220 */ /* 0x080fe20000410000 */
[----:B------:R-:W-:Y:S01]  /*8d50*/  MUFU.EX2 R10, R10 ;  /* 0x0000000a000a7308 */ /* 0x000fe20000000800 */
[-C--:B------:R-:W-:Y:S01]  /*8d60*/  FMUL.FTZ R28, R28, R8.reuse ;  /* 0x000000081c1c7220 */ /* 0x080fe20000410000 */
[----:B------:R-:W1:Y:S01]  /*8d70*/  SHFL.BFLY PT, R157, R6, 0x2, 0x1f ;  /* 0x0c401f00069d7f89 */ /* 0x000e6200000e0000 */
        /* <DEDUP_REMOVED lines=23> */
[----:B-1----:R-:W-:Y:S01]  /*8ef0*/  FMNMX.FTZ R157, R6, R157, !PT ;  /* 0x0000009d069d7209 */ /* 0x002fe20007810000 */
[-C--:B------:R-:W-:Y:S01]  /*8f00*/  FMUL.FTZ R69, R69, R8.reuse ;  /* 0x0000000845457220 */ /* 0x080fe20000410000 */
[-C--:B------:R-:W-:Y:S01]  /*8f10*/  FMUL.FTZ R72, R72, R8.reuse ;  /* 0x0000000848487220 */ /* 0x080fe20000410000 */
[-C--:B------:R-:W-:Y:S01]  /*8f20*/  FMUL.FTZ R73, R73, R8.reuse ;  /* 0x0000000849497220 */ /* 0x080fe20000410000 */
[-C--:B------:R-:W-:Y:S01]  /*8f30*/  FMUL.FTZ R76, R76, R8.reuse ;  /* 0x000000084c4c7220 */ /* 0x080fe20000410000 */
[----:B------:R-:W1:Y:S01]  /*8f40*/  SHFL.BFLY PT, R6, R157, 0x1, 0x1f ;  /* 0x0c201f009d067f89 */ /* 0x000e6200000e0000 */
        /* <DEDUP_REMOVED lines=23> */
[----:B-1----:R-:W-:Y:S01]  /*90c0*/  FMNMX.FTZ R6, R157, R6, !PT ;  /* 0x000000069d067209 */ /* 0x002fe20007810000 */
[----:B------:R-:W-:Y:S01]  /*90d0*/  MUFU.EX2 R161, R161 ;  /* 0x000000a100a17308 */ /* 0x000fe20000000800 */
[-C--:B------:R-:W-:Y:S01]  /*90e0*/  FMUL.FTZ R117, R117, R8.reuse ;  /* 0x0000000875757220 */ /* 0x080fe20000410000 */
[-C--:B------:R-:W-:Y:S01]  /*90f0*/  FMUL.FTZ R120, R120, R8.reuse ;  /* 0x0000000878787220 */ /* 0x080fe20000410000 */
[-C--:B------:R-:W-:Y:S01]  /*9100*/  FMUL.FTZ R121, R121, R8.reuse ;  /* 0x0000000879797220 */ /* 0x080fe20000410000 */
[----:B------:R-:W-:Y:S01]  /*9110*/  FADD.FTZ R157, -R6, R11 ;  /* 0x0000000b069d7221 */ /* 0x000fe20000010100 */
[-C--:B------:R-:W-:Y:S01]  /*9120*/  FMUL.FTZ R124, R124, R8.reuse ;  /* 0x000000087c7c7220 */ /* 0x080fe20000410000 */
[-C--:B------:R-:W-:Y:S01]  /*9130*/  FMUL.FTZ R125, R125, R8.reuse ;  /* 0x000000087d7d7220 */ /* 0x080fe20000410000 */
[-C--:B------:R-:W-:Y:S01]  /*9140*/  FMUL.FTZ R128, R128, R8.reuse ;  /* 0x0000000880807220 */ /* 0x080fe20000410000 */
[----:B------:R-:W-:Y:S01]  /*9150*/  FMUL.FTZ R173, R157, UR10 ;  /* 0x0000000a9dad7c20 */ /* 0x000fe20008410000 */
[----:B------:R-:W-:Y:S01]  /*9160*/  FMUL.FTZ R157, R6, UR10 ;  /* 0x0000000a069d7c20 */ /* 0x000fe20008410000 */
[----:B------:R-:W-:Y:S01]  /*9170*/  MUFU.EX2 R20, R20 ;  /* 0x0000001400147308 */ /* 0x000fe20000000800 */
[-C--:B------:R-:W-:Y:S01]  /*9180*/  FMUL.FTZ R129, R129, R8.reuse ;  /* 0x0000000881817220 */ /* 0x080fe20000410000 */
[----:B------:R-:W-:Y:S01]  /*9190*/  FMUL.FTZ R132, R132, R8 ;  /* 0x0000000884847220 */ /* 0x000fe20000410000 */
[--C-:B------:R-:W-:Y:S01]  /*91a0*/  FFMA.FTZ R172, R154, UR10, -R157.reuse ;  /* 0x0000000a9aac7c23 */ /* 0x100fe2000801089d */
[--C-:B------:R-:W-:Y:S01]  /*91b0*/  FFMA.FTZ R176, R163, UR10, -R157.reuse ;  /* 0x0000000aa3b07c23 */ /* 0x100fe2000801089d */
[----:B------:R-:W-:Y:S01]  /*91c0*/  FFMA.FTZ R163, R167, UR10, -R157 ;  /* 0x0000000aa7a37c23 */ /* 0x000fe2000801089d */
[----:B------:R-:W-:-:S02]  /*91d0*/  IMAD.MOV R167, RZ, RZ, -R17 ;  /* 0x000000ffffa77224 */ /* 0x000fc400078e0a11 */
[--C-:B------:R-:W-:Y:S01]  /*91e0*/  FFMA.FTZ R155, R155, UR10, -R157.reuse ;  /* 0x0000000a9b9b7c23 */ /* 0x100fe2000801089d */
[----:B------:R-:W-:Y:S01]  /*91f0*/  MUFU.EX2 R173, R173 ;  /* 0x000000ad00ad7308 */ /* 0x000fe20000000800 */
[--C-:B------:R-:W-:Y:S01]  /*9200*/  FFMA.FTZ R158, R158, UR10, -R157.reuse ;  /* 0x0000000a9e9e7c23 */ /* 0x100fe2000801089d */
[--C-:B------:R-:W-:Y:S01]  /*9210*/  FFMA.FTZ R177, R159, UR10, -R157.reuse ;  /* 0x0000000a9fb17c23 */ /* 0x100fe2000801089d */
[----:B------:R-:W-:Y:S01]  /*9220*/  ISETP.NE.AND P2, PT, R2, R167, PT ;  /* 0x000000a70200720c */ /* 0x000fe20003f45270 */
[--C-:B------:R-:W-:Y:S01]  /*9230*/  FFMA.FTZ R159, R162, UR10, -R157.reuse ;  /* 0x0000000aa29f7c23 */ /* 0x100fe2000801089d */
[--C-:B------:R-:W-:Y:S01]  /*9240*/  FFMA.FTZ R167, R171, UR10, -R157.reuse ;  /* 0x0000000aaba77c23 */ /* 0x100fe2000801089d */
[----:B------:R-:W-:Y:S02]  /*9250*/  IMAD.U32 R171, RZ, RZ, UR22 ;  /* 0x00000016ffab7e24 */ /* 0x000fe4000f8e00ff */
[--C-:B------:R-:W-:Y:S01]  /*9260*/  FFMA.FTZ R162, R166, UR10, -R157.reuse ;  /* 0x0000000aa6a27c23 */ /* 0x100fe2000801089d */
[----:B------:R-:W1:Y:S01]  /*9270*/  MUFU.EX2 R172, R172 ;  /* 0x000000ac00ac7308 */ /* 0x000e620000000800 */
[--C-:B------:R-:W-:Y:S01]  /*9280*/  FFMA.FTZ R166, R170, UR10, -R157.reuse ;  /* 0x0000000aaaa67c23 */ /* 0x100fe2000801089d */
[--C-:B------:R-:W-:Y:S01]  /*9290*/  FFMA.FTZ R179, R179, UR10, -R157.reuse ;  /* 0x0000000ab3b37c23 */ /* 0x100fe2000801089d */
[--C-:B------:R-:W-:Y:S01]  /*92a0*/  FFMA.FTZ R182, R182, UR10, -R157.reuse ;  /* 0x0000000ab6b67c23 */ /* 0x100fe2000801089d */
[----:B------:R-:W-:Y:S01]  /*92b0*/  FFMA.FTZ R183, R183, UR10, -R157 ;  /* 0x0000000ab7b77c23 */ /* 0x000fe2000801089d */
[-C--:B------:R-:W-:Y:S01]  /*92c0*/  FMUL.FTZ R133, R133, R8.reuse ;  /* 0x0000000885857220 */ /* 0x080fe20000410000 */
[-C--:B------:R-:W-:Y:S01]  /*92d0*/  FMUL.FTZ R136, R136, R8.reuse ;  /* 0x0000000888887220 */ /* 0x080fe20000410000 */
[----:B------:R-:W-:Y:S01]  /*92e0*/  FMUL.FTZ R137, R137, R8 ;  /* 0x0000000889897220 */ /* 0x000fe20000410000 */
[----:B------:R-:W4:Y:S01]  /*92f0*/  MUFU.EX2 R155, R155 ;  /* 0x0000009b009b7308 */ /* 0x000f220000000800 */
[----:B------:R-:W-:-:S02]  /*9300*/  @!P2 IMAD R154, R171, 0x40, R16 ;  /* 0x00000040ab9aa824 */ /* 0x000fc400078e0210 */
[----:B--2---:R-:W-:Y:S01]  /*9310*/  FFMA.FTZ R171, R8, R3, R13 ;  /* 0x0000000308ab7223 */ /* 0x004fe2000001000d */
[----:B------:R-:W-:Y:S01]  /*9320*/  FFMA.FTZ R3, R174, UR10, -R157 ;  /* 0x0000000aae037c23 */ /* 0x000fe2000801089d */
[-C--:B------:R-:W-:Y:S01]  /*9330*/  FMUL.FTZ R140, R140, R8.reuse ;  /* 0x000000088c8c7220 */ /* 0x080fe20000410000 */
[----:B------:R-:W-:Y:S01]  /*9340*/  FMUL.FTZ R141, R141, R8 ;  /* 0x000000088d8d7220 */ /* 0x000fe20000410000 */
[C---:B---3--:R-:W-:Y:S01]  /*9350*/  FADD.FTZ R171, R152.reuse, R171 ;  /* 0x000000ab98ab7221 */ /* 0x048fe20000010000 */
[----:B------:R-:W-:Y:S01]  /*9360*/  F2FP.F16.F32.PACK_AB R152, R152, R13 ;  /* 0x0000000d9898723e */ /* 0x000fe200000000ff */
[----:B------:R-:W2:Y:S01]  /*9370*/  MUFU.EX2 R158, R158 ;  /* 0x0000009e009e7308 */ /* 0x000ea20000000800 */
[----:B-1----:R-:W-:Y:S01]  /*9380*/  FFMA.FTZ R170, R173, R4, R172 ;  /* 0x00000004adaa7223 */ /* 0x002fe200000100ac */
[----:B------:R-:W-:Y:S01]  /*9390*/  FFMA.FTZ R4, R175, UR10, -R157 ;  /* 0x0000000aaf047c23 */ /* 0x000fe2000801089d */
[----:B------:R-:W-:Y:S01]  /*93a0*/  FADD.FTZ R174, R10, R171 ;  /* 0x000000ab0aae7221 */ /* 0x000fe20000010000 */
[-C--:B------:R-:W-:Y:S01]  /*93b0*/  FMUL.FTZ R144, R144, R8.reuse ;  /* 0x0000000890907220 */ /* 0x080fe20000410000 */
[-C--:B------:R-:W-:Y:S01]  /*93c0*/  FMUL.FTZ R145, R145, R8.reuse ;  /* 0x0000000891917220 */ /* 0x080fe20000410000 */
[-C--:B------:R-:W-:Y:S01]  /*93d0*/  FMUL.FTZ R148, R148, R8.reuse ;  /* 0x0000000894947220 */ /* 0x080fe20000410000 */
[----:B------:R-:W-:Y:S01]  /*93e0*/  FADD.FTZ R171, R153, R174 ;  /* 0x000000ae99ab7221 */ /* 0x000fe20000010000 */
[----:B------:R-:W1:Y:S01]  /*93f0*/  MUFU.EX2 R177, R177 ;  /* 0x000000b100b17308 */ /* 0x000e620000000800 */
[----:B----4-:R-:W-:Y:S01]  /*9400*/  FADD.FTZ R175, R155, R170 ;  /* 0x000000aa9baf7221 */ /* 0x010fe20000010000 */
[----:B------:R-:W-:Y:S01]  /*9410*/  FFMA.FTZ R170, R178, UR10, -R157 ;  /* 0x0000000ab2aa7c23 */ /* 0x000fe2000801089d */
[----:B------:R-:W-:Y:S01]  /*9420*/  FADD.FTZ R174, R156, R171 ;  /* 0x000000ab9cae7221 */ /* 0x000fe20000010000 */
[----:B------:R-:W-:Y:S01]  /*9430*/  @!P2 LEA R157, R154, UR42, 0x2 ;  /* 0x0000002a9a9dac11 */ /* 0x000fe2000f8e10ff */
[----:B------:R-:W-:Y:S01]  /*9440*/  FMUL.FTZ R149, R149, R8 ;  /* 0x0000000895957220 */ /* 0x000fe20000410000 */
[C---:B------:R-:W-:Y:S01]  /*9450*/  F2FP.F16.F32.PACK_AB R156, R15.reuse, R156 ;  /* 0x0000009c0f9c723e */ /* 0x040fe200000000ff */
[-C--:B------:R-:W-:Y:S01]  /*9460*/  FMUL.FTZ R26, R26, R173.reuse ;  /* 0x000000ad1a1a7220 */ /* 0x080fe20000410000 */
[----:B------:R-:W3:Y:S01]  /*9470*/  MUFU.EX2 R159, R159 ;  /* 0x0000009f009f7308 */ /* 0x000ee20000000800 */
[----:B--2---:R-:W-:Y:S01]  /*9480*/  FADD.FTZ R178, R158, R175 ;  /* 0x000000af9eb27221 */ /* 0x004fe20000010000 */
[----:B------:R-:W-:Y:S01]  /*9490*/  FADD.FTZ R175, R15, R174 ;  /* 0x000000ae0faf7221 */ /* 0x000fe20000010000 */
[----:B------:R-:W-:Y:S01]  /*94a0*/  @!P2 STS [R157+0x28800], R8 ;  /* 0x028800089d00a388 */ /* 0x000fe20000000800 */
[-C--:B------:R-:W-:Y:S01]  /*94b0*/  FMUL.FTZ R27, R27, R173.reuse ;  /* 0x000000ad1b1b7220 */ /* 0x080fe20000410000 */
[-C--:B------:R-:W-:Y:S01]  /*94c0*/  FMUL.FTZ R30, R30, R173.reuse ;  /* 0x000000ad1e1e7220 */ /* 0x080fe20000410000 */
[----:B------:R-:W-:Y:S01]  /*94d0*/  FADD.FTZ R154, R14, R175 ;  /* 0x000000af0e9a7221 */ /* 0x000fe20000010000 */
[----:B------:R2:W-:Y:S01]  /*94e0*/  @!P2 STS [R157+0x28820], R173 ;  /* 0x028820ad9d00a388 */ /* 0x0005e20000000800 */
[----:B------:R-:W4:Y:S01]  /*94f0*/  MUFU.EX2 R176, R176 ;  /* 0x000000b000b07308 */ /* 0x000f220000000800 */
[----:B-1----:R-:W-:Y:S01]  /*9500*/  FADD.FTZ R178, R177, R178 ;  /* 0x000000b2b1b27221 */ /* 0x002fe20000010000 */
[----:B------:R-:W-:Y:S01]  /*9510*/  FADD.FTZ R13, R21, R154 ;  /* 0x0000009a150d7221 */ /* 0x000fe20000010000 */
[----:B------:R-:W-:Y:S01]  /*9520*/  F2FP.F16.F32.PACK_AB R154, R153, R10 ;  /* 0x0000000a999a723e */ /* 0x000fe200000000ff */
[-C--:B------:R-:W-:Y:S01]  /*9530*/  FMUL.FTZ R31, R31, R173.reuse ;  /* 0x000000ad1f1f7220 */ /* 0x080fe20000410000 */
[----:B------:R-:W-:Y:S01]  /*9540*/  F2FP.F16.F32.PACK_AB R153, R155, R172 ;  /* 0x000000ac9b99723e */ /* 0x000fe200000000ff */
[----:B------:R-:W-:Y:S01]  /*9550*/  FADD.FTZ R10, R160, R13 ;  /* 0x0000000da00a7221 */ /* 0x000fe20000010000 */
[----:B------:R-:W-:Y:S01]  /*9560*/  F2FP.F16.F32.PACK_AB R155, R177, R158 ;  /* 0x0000009eb19b723e */ /* 0x000fe200000000ff */
[----:B------:R-:W1:Y:S01]  /*9570*/  MUFU.EX2 R162, R162 ;  /* 0x000000a200a27308 */ /* 0x000e620000000800 */
[----:B---3--:R-:W-:Y:S01]  /*9580*/  FADD.FTZ R171, R159, R178 ;  /* 0x000000b29fab7221 */ /* 0x008fe20000010000 */
[----:B------:R-:W-:Y:S01]  /*9590*/  BAR.SYNC.DEFER_BLOCKING 0xf, 0x100 ;  /* 0x03c4000000007b1d */ /* 0x000fe20000010000 */
[----:B------:R-:W-:Y:S01]  /*95a0*/  FADD.FTZ R13, R161, R10 ;  /* 0x0000000aa10d7221 */ /* 0x000fe20000010000 */
[----:B------:R-:W-:Y:S01]  /*95b0*/  F2FP.F16.F32.PACK_AB R158, R21, R14 ;  /* 0x0000000e159e723e */ /* 0x000fe200000000ff */
[----:B------:R-:W-:Y:S01]  /*95c0*/  FMUL.FTZ R34, R34, R173 ;  /* 0x000000ad22227220 */ /* 0x000fe20000410000 */
[----:B------:R-:W-:Y:S01]  /*95d0*/  F2FP.F16.F32.PACK_AB R160, R161, R160 ;  /* 0x000000a0a1a0723e */ /* 0x000fe200000000ff */
[----:B------:R-:W-:Y:S01]  /*95e0*/  FADD.FTZ R10, R20, R13 ;  /* 0x0000000d140a7221 */ /* 0x000fe20000010000 */
[----:B------:R-:W3:Y:S01]  /*95f0*/  MUFU.EX2 R163, R163 ;  /* 0x000000a300a37308 */ /* 0x000ee20000000800 */
[C---:B----4-:R-:W-:Y:S01]  /*9600*/  FADD.FTZ R171, R176.reuse, R171 ;  /* 0x000000abb0ab7221 */ /* 0x050fe20000010000 */
[----:B--2---:R-:W-:Y:S01]  /*9610*/  F2FP.F16.F32.PACK_AB R157, R176, R159 ;  /* 0x0000009fb09d723e */ /* 0x004fe200000000ff */
[-C--:B------:R-:W-:Y:S01]  /*9620*/  FMUL.FTZ R35, R35, R173.reuse ;  /* 0x000000ad23237220 */ /* 0x080fe20000410000 */
[-C--:B------:R-:W-:Y:S01]  /*9630*/  FMUL.FTZ R38, R38, R173.reuse ;  /* 0x000000ad26267220 */ /* 0x080fe20000410000 */
[-C--:B------:R-:W-:Y:S01]  /*9640*/  FMUL.FTZ R39, R39, R173.reuse ;  /* 0x000000ad27277220 */ /* 0x080fe20000410000 */
[-C--:B------:R-:W-:Y:S01]  /*9650*/  FMUL.FTZ R42, R42, R173.reuse ;  /* 0x000000ad2a2a7220 */ /* 0x080fe20000410000 */
[-C--:B------:R-:W-:Y:S01]  /*9660*/  FMUL.FTZ R43, R43, R173.reuse ;  /* 0x000000ad2b2b7220 */ /* 0x080fe20000410000 */
[----:B------:R-:W2:Y:S01]  /*9670*/  MUFU.EX2 R166, R166 ;  /* 0x000000a600a67308 */ /* 0x000ea20000000800 */
        /* <DEDUP_REMOVED lines=40> */
[C---:B--2---:R-:W-:Y:S01]  /*9900*/  FADD.FTZ R15, R165.reuse, R10 ;  /* 0x0000000aa50f7221 */ /* 0x044fe20000010000 */
[----:B------:R-:W-:Y:S01]  /*9910*/  F2FP.F16.F32.PACK_AB R162, R165, R20 ;  /* 0x00000014a5a2723e */ /* 0x000fe200000000ff */
[-C--:B------:R-:W-:Y:S01]  /*9920*/  FMUL.FTZ R98, R98, R173.reuse ;  /* 0x000000ad62627220 */ /* 0x080fe20000410000 */
[-C--:B------:R-:W-:Y:S01]  /*9930*/  FMUL.FTZ R99, R99, R173.reuse ;  /* 0x000000ad63637220 */ /* 0x080fe20000410000 */
[-C--:B------:R-:W-:Y:S01]  /*9940*/  FMUL.FTZ R102, R102, R173.reuse ;  /* 0x000000ad66667220 */ /* 0x080fe20000410000 */
[-C--:B------:R-:W-:Y:S01]  /*9950*/  FMUL.FTZ R103, R103, R173.reuse ;  /* 0x000000ad67677220 */ /* 0x080fe20000410000 */
[----:B------:R-:W-:Y:S01]  /*9960*/  FMUL.FTZ R106, R106, R173 ;  /* 0x000000ad6a6a7220 */ /* 0x000fe20000410000 */
[----:B------:R-:W2:Y:S01]  /*9970*/  MUFU.EX2 R170, R170 ;  /* 0x000000aa00aa7308 */ /* 0x000ea20000000800 */
        /* <DEDUP_REMOVED lines=34> */
[----:B------:R-:W-:-:S05]  /*9ba0*/  FMUL.FTZ R151, R151, R173 ;  /* 0x000000ad97977220 */ /* 0x000fca0000410000 */
[----:B------:R-:W4:Y:S01]  /*9bb0*/  MUFU.EX2 R182, R182 ;  /* 0x000000b600b67308 */ /* 0x000f220000000800 */
[C---:B--2---:R-:W-:Y:S01]  /*9bc0*/  F2FP.F16.F32.PACK_AB R166, R11.reuse, R168 ;  /* 0x000000a80ba6723e */ /* 0x044fe200000000ff */
[----:B------:R-:W-:-:S06]  /*9bd0*/  FADD.FTZ R3, R11, R4 ;  /* 0x000000040b037221 */ /* 0x000fcc0000010000 */
[----:B------:R-:W2:Y:S01]  /*9be0*/  MUFU.EX2 R183, R183 ;  /* 0x000000b700b77308 */ /* 0x000ea20000000800 */
[C---:B-1----:R-:W-:Y:S01]  /*9bf0*/  FADD.FTZ R15, R179.reuse, R14 ;  /* 0x0000000eb30f7221 */ /* 0x042fe20000010000 */
[----:B------:R-:W-:-:S03]  /*9c00*/  F2FP.F16.F32.PACK_AB R165, R179, R170 ;  /* 0x000000aab3a5723e */ /* 0x000fc600000000ff */
[----:B----4-:R-:W-:Y:S01]  /*9c10*/  FADD.FTZ R10, R182, R15 ;  /* 0x0000000fb60a7221 */ /* 0x010fe20000010000 */
[----:B--2---:R-:W-:-:S03]  /*9c20*/  F2FP.F16.F32.PACK_AB R167, R183, R182 ;  /* 0x000000b6b7a7723e */ /* 0x004fc600000000ff */
[----:B------:R-:W-:Y:S02]  /*9c30*/  FADD.FTZ R4, R183, R10 ;  /* 0x0000000ab7047221 */ /* 0x000fe40000010000 */
[----:B------:R3:W-:Y:S01]  /*9c40*/  STSM.16.M88.4 [R22], R164 ;  /* 0x000000a416007844 */ /* 0x0007e20000000200 */
[----:B------:R-:W-:Y:S05]  /*9c50*/  @!P0 BRA `(.L_x_4944) ;  /* 0x0000000000048947 */ /* 0x000fea0003800000 */
[----:B------:R-:W-:Y:S01]  /*9c60*/  BPT.TRAP 0x1 ;  /* 0x000000040000795c */ /* 0x000fe20000300000 */
.L_x_4944:
[----:B------:R1:W2:Y:S01]  /*9c70*/  SYNCS.PHASECHK.TRANS64.TRYWAIT P2, [UR21+0x28c50], R9 ;  /* 0x028c5009ff0075a7 */ /* 0x0002a20008040155 */
[----:B------:R-:W-:Y:S05]  /*9c80*/  @!P0 BRA `(.L_x_4945) ;  /* 0x0000000000048947 */ /* 0x000fea0003800000 */
[----:B------:R-:W-:Y:S01]  /*9c90*/  BPT.TRAP 0x1 ;  /* 0x000000040000795c */ /* 0x000fe20000300000 */
.L_x_4945:
[----:B--2---:R-:W-:Y:S05]  /*9ca0*/  @P2 BRA `(.L_x_4946) ;  /* 0x0000000000082947 */ /* 0x004fea0003800000 */
[----:B------:R-:W2:Y:S02]  /*9cb0*/  SYNCS.PHASECHK.TRANS64.TRYWAIT P2, [UR21+0x28c50], R9 ;  /* 0x028c5009ff0075a7 */ /* 0x000ea40008040155 */
[----:B--2---:R-:W-:Y:S05]  /*9cc0*/  @!P2 BRA `(.L_x_4947) ;  /* 0x000000a000a4a947 */ /* 0x004fea0003800000 */
.L_x_4946:
        /* <DEDUP_REMOVED lines=34> */
.L_x_4948:
[----:B------:R-:W-:Y:S01]  /*9ef0*/  UIADD3 UR21, UR21, 0x28c60, URZ ;  /* 0x00028c6015157890 */ /* 0x000fe2000fffe03f */
[----:B------:R-:W-:Y:S01]  /*9f00*/  IMAD.MOV.U32 R11, RZ, RZ, R6 ;  /* 0x000000ffff0b7224 */ /* 0x000fe200078e0006 */
[----:B------:R-:W-:Y:S01]  /*9f10*/  UMOV UR22, UR38 ;  /* 0x0000002600167c82 */ /* 0x000fe20008000000 */
[----:B--2---:R-:W-:Y:S01]  /*9f20*/  MOV R8, R5 ;  /* 0x0000000500087202 */ /* 0x004fe20000000f00 */
[----:B------:R-:W-:-:S09]  /*9f30*/  UPRMT UR21, UR40, 0x654, UR21 ;  /* 0x0000065428157896 */ /* 0x000fd20008000015 */
[----:B------:R-:W-:Y:S01]  /*9f40*/  SYNCS.ARRIVE.TRANS64.RED.A1T0 RZ, [UR21], RZ ;  /* 0x000000ffffff79a7 */ /* 0x000fe20008100415 */
[----:B------:R-:W-:Y:S05]  /*9f50*/  @P1 BRA `(.L_x_4949) ;  /* 0xffffffe400d81947 */ /* 0x000fea000383ffff */
.L_x_4938:
[----:B------:R-:W-:-:S13]  /*9f60*/  ISETP.GE.AND P1, PT, R12, UR47, PT ;  /* 0x0000002f0c007c0c */ /* 0x000fda000bf26270 */
[----:B------:R-:W-:Y:S05]  /*9f70*/  @!P1 BRA `(.L_x_4950) ;  /* 0x00000024000c9947 */ /* 0x000fea0003800000 */
[----:B012---:R-:W-:Y:S01]  /*9f80*/  IMAD.MOV.U32 R9, RZ, RZ, R6 ;  /* 0x000000ffff097224 */ /* 0x007fe200078e0006 */
[----:B------:R-:W-:Y:S01]  /*9f90*/  UMOV UR22, UR38 ;  /* 0x0000002600167c82 */ /* 0x000fe20008000000 */
[----:B------:R-:W-:Y:S01]  /*9fa0*/  IMAD.MOV.U32 R10, RZ, RZ, R5 ;  /* 0x000000ffff0a7224 */ /* 0x000fe200078e0005 */
[----:B------:R-:W-:Y:S01]  /*9fb0*/  ULDC UR24, c[0x0][0x9e4] ;  /* 0x0002790000187ab9 */ /* 0x000fe20000000800 */
[----:B------:R-:W-:Y:S01]  /*9fc0*/  ULDC UR25, c[0x0][0x9dc] ;  /* 0x0002770000197ab9 */ /* 0x000fe20000000800 */
[----:B------:R-:W-:Y:S01]  /*9fd0*/  ULDC UR26, c[0x0][0x288] ;  /* 0x0000a200001a7ab9 */ /* 0x000fe20000000800 */
[----:B------:R-:W-:Y:S01]  /*9fe0*/  ULDC UR20, c[0x0][0x988] ;  /* 0x0002620000147ab9 */ /* 0x000fe20000000800 */
[----:B------:R-:W-:-:S05]  /*9ff0*/  ULDC UR23, c[0x0][0x9e0] ;  /* 0x0002780000177ab9 */ /* 0x000fca0000000800 */
.L_x_4969:
[----:B------:R-:W-:-:S04]  /*a000*/  UIADD3 UR38, UR22, 0x1, URZ ;  /* 0x0000000116267890 */ /* 0x000fc8000fffe03f */
[----:B------:R-:W-:-:S04]  /*a010*/  UISETP.NE.AND UP0, UPT, UR38, 0x2, UPT ;  /* 0x000000022600788c */ /* 0x000fc8000bf05270 */
[----:B------:R-:W-:Y:S02]  /*a020*/  USEL UR6, URZ, 0x1, UP0 ;  /* 0x000000013f067887 */ /* 0x000fe40008000000 */
[----:B------:R-:W-:Y:S02]  /*a030*/  USEL UR38, UR38, URZ, UP0 ;  /* 0x0000003f26267287 */ /* 0x000fe40008000000 */
[----:B------:R-:W-:Y:S01]  /*a040*/  ULOP3.LUT UR37, UR37, UR6, URZ, 0x3c, !UPT ;  /* 0x0000000625257292 */ /* 0x000fe2000f8e3c3f */
[----:B-12---:R-:W-:Y:S11]  /*a050*/  @!P0 BRA `(.L_x_4951) ;  /* 0x0000000000048947 */ /* 0x006ff60003800000 */
[----:B------:R-:W-:Y:S01]  /*a060*/  BPT.TRAP 0x1 ;  /* 0x000000040000795c */ /* 0x000fe20000300000 */
.L_x_4951:
[----:B------:R-:W-:Y:S01]  /*a070*/  ULEA UR21, UR38, UR42, 0x3 ;  /* 0x0000002a26157291 */ /* 0x000fe2000f8e183f */
[----:B------:R-:W-:-:S05]  /*a080*/  IMAD.U32 R8, RZ, RZ, UR37 ;  /* 0x00000025ff087e24 */ /* 0x000fca000f8e00ff */
[----:B------:R-:W-:-:S04]  /*a090*/  SHF.L.U32 R8, R8, 0x1f, RZ ;  /* 0x0000001f08087819 */ /* 0x000fc800000006ff */
[----:B------:R0:W1:Y:S01]  /*a0a0*/  SYNCS.PHASECHK.TRANS64.TRYWAIT P1, [UR21+0x28c30], R8 ;  /* 0x028c3008ff0075a7 */ /* 0x0000620008020155 */
[----:B------:R-:W-:Y:S05]  /*a0b0*/  @!P0 BRA `(.L_x_4952) ;  /* 0x0000000000048947 */ /* 0x000fea0003800000 */
[----:B------:R-:W-:Y:S01]  /*a0c0*/  BPT.TRAP 0x1 ;  /* 0x000000040000795c */ /* 0x000fe20000300000 */
.L_x_4952:
[----:B-1----:R-:W-:Y:S05]  /*a0d0*/  @P1 BRA `(.L_x_4953) ;  /* 0x0000000000081947 */ /* 0x002fea0003800000 */
[----:B------:R-:W1:Y:S02]  /*a0e0*/  SYNCS.PHASECHK.TRANS64.TRYWAIT P1, [UR21+0x28c30], R8 ;  /* 0x028c3008ff0075a7 */ /* 0x000e640008020155 */
[----:B-1----:R-:W-:Y:S05]  /*a0f0*/  @!P1 BRA `(.L_x_4954) ;  /* 0x0000009c00b09947 */ /* 0x002fea0003800000 */
.L_x_4953:
[----:B------:R-:W-:Y:S01]  /*a100*/  R2UR UR18, R0 ;  /* 0x00000000001272ca */ /* 0x000fe200000e0000 */
[----:B---34-:R-:W-:Y:S01]  /*a110*/  WARPGROUP.ARRIVE ;  /* 0x00000000000079c5 */ /* 0x018fe20000000000 */
        /* <DEDUP_REMOVED lines=21> */
.L_x_4955:
[----:B------:R-:W-:Y:S01]  /*a270*/  UISETP.NE.AND UP1, UPT, UR51, URZ, UPT ;  /* 0x0000003f3300728c */ /* 0x000fe2000bf25270 */
[----:B------:R-:W-:Y:S01]  /*a280*/  VIADD R14, R185, UR44 ;  /* 0x0000002cb90e7c36 */ /* 0x000fe20008000000 */
[----:B------:R-:W2:Y:S01]  /*a290*/  LDC R13, c[0x0][0x2f0] ;  /* 0x0000bc00ff0d7b82 */ /* 0x000ea20000000800 */
[----:B------:R-:W-:-:S03]  /*a2a0*/  UISETP.NE.AND UP0, UPT, UR50, URZ, UPT ;  /* 0x0000003f3200728c */ /* 0x000fc6000bf05270 */
[----:B------:R-:W-:Y:S02]  /*a2b0*/  PLOP3.LUT P1, PT, PT, PT, UP1, 0x80, 0x0 ;  /* 0x000000000000781c */ /* 0x000fe40003f2f018 */
[----:B------:R-:W-:-:S03]  /*a2c0*/  PLOP3.LUT P2, PT, PT, PT, UP1, 0x80, 0x0 ;  /* 0x000000000000781c */ /* 0x000fc60003f4f018 */
[----:B------:R-:W-:Y:S01]  /*a2d0*/  @UP1 ULDC UR6, c[0x0][0x44c] ;  /* 0x0001130000061ab9 */ /* 0x000fe20000000800 */
[----:B------:R-:W-:-:S07]  /*a2e0*/  @UP1 ULDC UR7, c[0x0][0x450] ;  /* 0x0001140000071ab9 */ /* 0x000fce0000000800 */
[----:B-1----:R-:W-:Y:S01]  /*a2f0*/  @P1 IMAD.HI.U32 R5, R14, UR6, RZ ;  /* 0x000000060e051c27 */ /* 0x002fe2000f8e00ff */
[----:B------:R-:W-:Y:S01]  /*a300*/  UIADD3 UR6, UR21, 0x28c40, URZ ;  /* 0x00028c4015067890 */ /* 0x000fe2000fffe03f */
[----:B------:R-:W-:-:S03]  /*a310*/  PLOP3.LUT P1, PT, PT, PT, UP0, 0x40, 0x0 ;  /* 0x000000000000781c */ /* 0x000fc60003f2e808 */
[----:B------:R-:W-:Y:S01]  /*a320*/  @P2 SHF.R.U32.HI R14, RZ, UR7, R5 ;  /* 0x00000007ff0e2c19 */ /* 0x000fe20008011605 */
[----:B------:R-:W-:Y:S01]  /*a330*/  IMAD.SHL.U32 R5, R12, 0x40, RZ ;  /* 0x000000400c057824 */ /* 0x000fe200078e00ff */
[----:B------:R-:W-:-:S03]  /*a340*/  UPRMT UR6, UR40, 0x654, UR6 ;  /* 0x0000065428067896 */ /* 0x000fc60008000006 */
[----:B------:R-:W1:Y:S01]  /*a350*/  SHFL.IDX PT, R192, R14, RZ, 0x1c1f ;  /* 0x001c1fff0ec07589 */ /* 0x000e6200000e0000 */
[----:B------:R-:W-:-:S05]  /*a360*/  IADD3 R6, -R2, 0x1, -R5 ;  /* 0x0000000102067810 */ /* 0x000fca0007ffe905 */
[----:B--2---:R-:W-:Y:S01]  /*a370*/  IMAD R6, R13, UR49, R6 ;  /* 0x000000310d067c24 */ /* 0x004fe2000f8e0206 */
[----:B------:R-:W-:Y:S01]  /*a380*/  SYNCS.ARRIVE.TRANS64.RED.A1T0 RZ, [UR6], RZ ;  /* 0x000000ffffff79a7 */ /* 0x000fe20008100406 */
[----:B------:R-:W-:Y:S02]  /*a390*/  ULOP3.LUT UR6, URZ, UR25, URZ, 0x33, !UPT ;  /* 0x000000193f067292 */ /* 0x000fe4000f8e333f */
[----:B------:R-:W-:-:S04]  /*a3a0*/  VIADD R6, R6, -UR26 ;  /* 0x8000001a06067c36 */ /* 0x000fc80008000000 */
[C---:B------:R-:W-:Y:S02]  /*a3b0*/  VIADD R21, R6.reuse, UR23 ;  /* 0x0000001706157c36 */ /* 0x040fe40008000000 */
[----:B------:R-:W-:Y:S02]  /*a3c0*/  VIADD R191, R6, UR6 ;  /* 0x0000000606bf7c36 */ /* 0x000fe40008000000 */
[--C-:B-1----:R-:W-:Y:S02]  /*a3d0*/  IMAD.IADD R15, R21, 0x1, R192.reuse ;  /* 0x00000001150f7824 */ /* 0x102fe400078e02c0 */
[----:B------:R-:W-:Y:S01]  /*a3e0*/  IMAD.IADD R20, R191, 0x1, R192 ;  /* 0x00000001bf147824 */ /* 0x000fe200078e02c0 */
[----:B------:R-:W-:Y:S06]  /*a3f0*/  @P1 BRA `(.L_x_4956) ;  /* 0x00000000005c1947 */ /* 0x000fec0003800000 */
[----:B------:R-:W-:Y:S01]  /*a400*/  IMAD R6, R13, UR49, R192 ;  /* 0x000000310d067c24 */ /* 0x000fe2000f8e02c0 */
[----:B------:R-:W-:Y:S03]  /*a410*/  BSSY B0, `(.L_x_4957) ;  /* 0x0000011000007945 */ /* 0x000fe60003800000 */
[----:B------:R-:W-:-:S05]  /*a420*/  VIADD R11, R6, -UR26 ;  /* 0x8000001a060b7c36 */ /* 0x000fca0008000000 */
        /* <DEDUP_REMOVED lines=10> */
.L_x_4958:
[----:B------:R-:W-:-:S05]  /*a4d0*/  IMAD.U32 R192, RZ, RZ, UR24 ;  /* 0x00000018ffc07e24 */ /* 0x000fca000f8e00ff */
[----:B------:R-:W-:-:S13]  /*a4e0*/  ISETP.NE.AND P1, PT, R192, 0x1, PT ;  /* 0x00000001c000780c */ /* 0x000fda0003f25270 */
[----:B------:R-:W1:Y:S02]  /*a4f0*/  @P1 LDC.64 R6, c[0x0][0x9e8] ;  /* 0x00027a00ff061b82 */ /* 0x000e640000000a00 */
[----:B-1----:R-:W-:-:S05]  /*a500*/  @P1 IMAD.HI.U32 R6, R11, R6, RZ ;  /* 0x000000060b061227 */ /* 0x002fca00078e00ff */
[----:B------:R-:W-:-:S07]  /*a510*/  @P1 SHF.R.U32.HI R11, RZ, R7, R6 ;  /* 0x00000007ff0b1219 */ /* 0x000fce0000011606 */
.L_x_4959:
[----:B------:R-:W-:Y:S05]  /*a520*/  BSYNC B0 ;  /* 0x0000000000007941 */ /* 0x000fea0003800000 */
.L_x_4957:
[----:B------:R-:W-:-:S04]  /*a530*/  IMAD R11, R11, R192, -R5 ;  /* 0x000000c00b0b7224 */ /* 0x000fc800078e0a05 */
[----:B------:R-:W-:-:S05]  /*a540*/  IMAD.IADD R11, R11, 0x1, -R2 ;  /* 0x000000010b0b7824 */ /* 0x000fca00078e0a02 */
[----:B------:R-:W-:Y:S02]  /*a550*/  VIADDMNMX R15, R11, R192, R15, PT ;  /* 0x000000c00b0f7246 */ /* 0x000fe4000380010f */
[----:B------:R-:W-:-:S07]  /*a560*/  VIMNMX R20, R20, R11, !PT ;  /* 0x0000000b14147248 */ /* 0x000fce0007fe0100 */
.L_x_4956:
        /* <DEDUP_REMOVED lines=8> */
[----:B------:R-:W-:Y:S02]  /*a5f0*/  ISETP.GT.AND P4, PT, R20, 0x18, P1 ;  /* 0x000000181400780c */ /* 0x000fe40000f84270 */
[----:B------:R-:W-:Y:S02]  /*a600*/  FSEL R11, R152, -INF , !P5 ;  /* 0xff800000980b7808 */ /* 0x000fe40006800000 */
[----:B------:R-:W-:Y:S02]  /*a610*/  ISETP.LT.OR P4, PT, R15, 0x19, P4 ;  /* 0x000000190f00780c */ /* 0x000fe40002781670 */
[C---:B------:R-:W-:Y:S02]  /*a620*/  ISETP.GT.AND P6, PT, R20.reuse, 0x8, P1 ;  /* 0x000000081400780c */ /* 0x040fe40000fc4270 */
[----:B------:R-:W-:-:S02]  /*a630*/  ISETP.GT.AND P2, PT, R20, 0x9, P1 ;  /* 0x000000091400780c */ /* 0x000fc40000f44270 */
[C---:B------:R-:W-:Y:S01]  /*a640*/  ISETP.GT.AND P3, PT, R20.reuse, 0x10, P1 ;  /* 0x000000101400780c */ /* 0x040fe20000f64270 */
[----:B-1----:R-:W-:Y:S01]  /*a650*/  IMAD.IADD R14, R21, 0x1, R6 ;  /* 0x00000001150e7824 */ /* 0x002fe200078e0206 */
[----:B------:R-:W-:Y:S02]  /*a660*/  ISETP.GT.AND P5, PT, R20, 0x11, P1 ;  /* 0x000000111400780c */ /* 0x000fe40000fa4270 */
        /* <DEDUP_REMOVED lines=32> */
[----:B------:R-:W-:Y:S02]  /*a870*/  ISETP.LT.OR P5, PT, R15, 0x3a, P5 ;  /* 0x0000003a0f00780c */ /* 0x000fe40002fa1670 */
[----:B------:R-:W-:-:S02]  /*a880*/  IADD3 R15, R191, R6, RZ ;  /* 0x00000006bf0f7210 */ /* 0x000fc40007ffe0ff */
[----:B------:R-:W-:Y:S02]  /*a890*/  FSEL R176, R176, -INF , !P6 ;  /* 0xff800000b0b07808 */ /* 0x000fe40007000000 */
[----:B------:R-:W-:Y:S02]  /*a8a0*/  FSEL R177, R177, -INF , !P2 ;  /* 0xff800000b1b17808 */ /* 0x000fe40005000000 */
[----:B------:R-:W-:Y:S02]  /*a8b0*/  FSEL R180, R180, -INF , !P3 ;  /* 0xff800000b4b47808 */ /* 0x000fe40005800000 */
[----:B------:R-:W-:Y:S01]  /*a8c0*/  FSEL R181, R181, -INF , !P5 ;  /* 0xff800000b5b57808 */ /* 0x000fe20006800000 */
        /* <DEDUP_REMOVED lines=14> */
.L_x_4962:
[----:B------:R-:W-:-:S05]  /*a9b0*/  IMAD.U32 R20, RZ, RZ, UR24 ;  /* 0x00000018ff147e24 */ /* 0x000fca000f8e00ff */
[----:B------:R-:W-:-:S13]  /*a9c0*/  ISETP.NE.AND P2, PT, R20, 0x1, PT ;  /* 0x000000011400780c */ /* 0x000fda0003f45270 */
[----:B------:R-:W1:Y:S02]  /*a9d0*/  @P2 LDC.64 R6, c[0x0][0x9e8] ;  /* 0x00027a00ff062b82 */ /* 0x000e640000000a00 */
[----:B-1----:R-:W-:-:S05]  /*a9e0*/  @P2 IMAD.HI.U32 R6, R13, R6, RZ ;  /* 0x000000060d062227 */ /* 0x002fca00078e00ff */
[----:B------:R-:W-:-:S07]  /*a9f0*/  @P2 SHF.R.U32.HI R13, RZ, R7, R6 ;  /* 0x00000007ff0d2219 */ /* 0x000fce0000011606 */
.L_x_4963:
[----:B------:R-:W-:Y:S05]  /*aa00*/  BSYNC B0 ;  /* 0x0000000000007941 */ /* 0x000fea0003800000 */
.L_x_4961:
[----:B------:R-:W-:-:S04]  /*aa10*/  IMAD R5, R13, R20, -R5 ;  /* 0x000000140d057224 */ /* 0x000fc800078e0a05 */
[----:B------:R-:W-:-:S05]  /*aa20*/  IMAD.IADD R5, R5, 0x1, -R2 ;  /* 0x0000000105057824 */ /* 0x000fca00078e0a02 */
[----:B------:R-:W-:Y:S02]  /*aa30*/  VIADDMNMX R14, R5, R20, R14, PT ;  /* 0x00000014050e7246 */ /* 0x000fe4000380010e */
[----:B------:R-:W-:-:S07]  /*aa40*/  VIMNMX R15, R15, R5, !PT ;  /* 0x000000050f0f7248 */ /* 0x000fce0007fe0100 */
.L_x_4960:
[----:B------:R-:W-:Y:S01]  /*aa50*/  FMNMX.FTZ R6, R11, R10, !PT ;  /* 0x0000000a0b067209 */ /* 0x000fe20007810000 */
[----:B------:R-:W-:Y:S01]  /*aa60*/  UMOV UR10, UR20 ;  /* 0x00000014000a7c82 */ /* 0x000fe20008000000 */
[----:B------:R-:W-:Y:S02]  /*aa70*/  ISETP.GT.AND P3, PT, R15, RZ, P1 ;  /* 0x000000ff0f00720c */ /* 0x000fe40000f64270 */
        /* <DEDUP_REMOVED lines=29> */
[C---:B------:R-:W-:Y:S02]  /*ac50*/  ISETP.GT.AND P6, PT, R15.reuse, 0x18, P1 ;  /* 0x000000180f00780c */ /* 0x040fe40000fc4270 */
[----:B------:R-:W-:Y:S01]  /*ac60*/  ISETP.LT.OR P4, PT, R14, 0x12, P4 ;  /* 0x000000120e00780c */ /* 0x000fe20002781670 */
[----:B------:R-:W1:Y:S01]  /*ac70*/  SHFL.BFLY PT, R5, R6, 0x2, 0x1f ;  /* 0x0c401f0006057f89 */ /* 0x000e6200000e0000 */
[----:B------:R-:W-:Y:S02]  /*ac80*/  FSEL R162, R162, -INF , !P5 ;  /* 0xff800000a2a27808 */ /* 0x000fe40006800000 */
[----:B------:R-:W-:Y:S02]  /*ac90*/  ISETP.GT.AND P2, PT, R15, 0x19, P1 ;  /* 0x000000190f00780c */ /* 0x000fe40000f44270 */
[----:B------:R-:W-:-:S02]  /*aca0*/  ISETP.LT.OR P6, PT, R14, 0x19, P6 ;  /* 0x000000190e00780c */ /* 0x000fc400037c1670 */
[----:B------:R-:W-:Y:S02]  /*acb0*/  FSEL R163, R163, -INF , !P4 ;  /* 0xff800000a3a37808 */ /* 0x000fe40006000000 */
[C---:B------:R-:W-:Y:S02]  /*acc0*/  ISETP.GT.AND P3, PT, R15.reuse, 0x20, P1 ;  /* 0x000000200f00780c */ /* 0x040fe40000f64270 */
[----:B------:R-:W-:Y:S02]  /*acd0*/  FSEL R166, R166, -INF , !P6 ;  /* 0xff800000a6a67808 */ /* 0x000fe40007000000 */
[C---:B------:R-:W-:Y:S02]  /*ace0*/  ISETP.LT.OR P2, PT, R14.reuse, 0x1a, P2 ;  /* 0x0000001a0e00780c */ /* 0x040fe40001741670 */
[----:B------:R-:W-:Y:S02]  /*acf0*/  ISETP.LT.OR P3, PT, R14, 0x21, P3 ;  /* 0x000000210e00780c */ /* 0x000fe40001f61670 */
[----:B------:R-:W-:-:S02]  /*ad00*/  ISETP.GT.AND P5, PT, R15, 0x21, P1 ;  /* 0x000000210f00780c */ /* 0x000fc40000fa4270 */
[----:B------:R-:W-:Y:S02]  /*ad10*/  FSEL R167, R167, -INF , !P2 ;  /* 0xff800000a7a77808 */ /* 0x000fe40005000000 */
[----:B------:R-:W-:Y:S02]  /*ad20*/  FSEL R170, R170, -INF , !P3 ;  /* 0xff800000aaaa7808 */ /* 0x000fe40005800000 */
[C---:B------:R-:W-:Y:S02]  /*ad30*/  ISETP.GT.AND P4, PT, R15.reuse, 0x28, P1 ;  /* 0x000000280f00780c */ /* 0x040fe40000f84270 */
[----:B-1----:R-:W-:Y:S02]  /*ad40*/  FMNMX.FTZ R7, R6, R5, !PT ;  /* 0x0000000506077209 */ /* 0x002fe40007810000 */
[----:B------:R-:W-:Y:S02]  /*ad50*/  FMNMX.FTZ R6, R154, R9, !PT ;  /* 0x000000099a067209 */ /* 0x000fe40007810000 */
[----:B------:R-:W-:Y:S01]  /*ad60*/  ISETP.LT.OR P5, PT, R14, 0x22, P5 ;  /* 0x000000220e00780c */ /* 0x000fe20002fa1670 */
[----:B------:R-:W1:Y:S01]  /*ad70*/  SHFL.BFLY PT, R20, R7, 0x1, 0x1f ;  /* 0x0c201f0007147f89 */ /* 0x000e6200000e0000 */
[----:B------:R-:W-:-:S02]  /*ad80*/  ISETP.GT.AND P6, PT, R15, 0x29, P1 ;  /* 0x000000290f00780c */ /* 0x000fc40000fc4270 */
[----:B------:R-:W-:Y:S02]  /*ad90*/  ISETP.LT.OR P4, PT, R14, 0x29, P4 ;  /* 0x000000290e00780c */ /* 0x000fe40002781670 */
[----:B------:R-:W-:Y:S02]  /*ada0*/  FSEL R171, R171, -INF , !P5 ;  /* 0xff800000abab7808 */ /* 0x000fe40006800000 */
[C---:B------:R-:W-:Y:S02]  /*adb0*/  ISETP.GT.AND P2, PT, R15.reuse, 0x30, P1 ;  /* 0x000000300f00780c */ /* 0x040fe40000f44270 */
[----:B------:R-:W-:Y:S02]  /*adc0*/  FSEL R174, R174, -INF , !P4 ;  /* 0xff800000aeae7808 */ /* 0x000fe40006000000 */
[----:B------:R-:W-:Y:S02]  /*add0*/  ISETP.LT.OR P6, PT, R14, 0x2a, P6 ;  /* 0x0000002a0e00780c */ /* 0x000fe400037c1670 */
[----:B------:R-:W-:-:S02]  /*ade0*/  ISETP.GT.AND P5, PT, R15, 0x31, P1 ;  /* 0x000000310f00780c */ /* 0x000fc40000fa4270 */
[C---:B------:R-:W-:Y:S02]  /*adf0*/  ISETP.LT.OR P2, PT, R14.reuse, 0x31, P2 ;  /* 0x000000310e00780c */ /* 0x040fe40001741670 */
[----:B------:R-:W-:Y:S02]  /*ae00*/  FSEL R175, R175, -INF , !P6 ;  /* 0xff800000afaf7808 */ /* 0x000fe40007000000 */
[----:B------:R-:W-:Y:S02]  /*ae10*/  ISETP.GT.AND P4, PT, R15, 0x38, P1 ;  /* 0x000000380f00780c */ /* 0x000fe40000f84270 */
[----:B------:R-:W-:Y:S02]  /*ae20*/  ISETP.LT.OR P5, PT, R14, 0x32, P5 ;  /* 0x000000320e00780c */ /* 0x000fe40002fa1670 */
[----:B------:R-:W-:Y:S02]  /*ae30*/  FSEL R178, R178, -INF , !P2 ;  /* 0xff800000b2b27808 */ /* 0x000fe40005000000 */
[----:B-1----:R-:W-:-:S02]  /*ae40*/  FMNMX.FTZ R5, R7, R20, !PT ;  /* 0x0000001407057209 */ /* 0x002fc40007810000 */
[----:B------:R-:W-:Y:S02]  /*ae50*/  FMNMX.FTZ R7, R155, R6, !PT ;  /* 0x000000069b077209 */ /* 0x000fe40007810000 */
[C---:B------:R-:W-:Y:S01]  /*ae60*/  FSETP.NEU.FTZ.AND P3, PT, R5.reuse, -INF , PT ;  /* 0xff8000000500780b */ /* 0x040fe20003f7d000 */
[----:B------:R-:W-:Y:S01]  /*ae70*/  FMUL.FTZ R20, R5, UR10 ;  /* 0x0000000a05147c20 */ /* 0x000fe20008410000 */
[----:B------:R-:W-:Y:S02]  /*ae80*/  FMNMX.FTZ R6, R158, R7, !PT ;  /* 0x000000079e067209 */ /* 0x000fe40007810000 */
[----:B------:R-:W-:Y:S02]  /*ae90*/  ISETP.GT.AND P1, PT, R15, 0x39, P1 ;  /* 0x000000390f00780c */ /* 0x000fe40000f24270 */
[----:B------:R-:W-:Y:S02]  /*aea0*/  FMNMX.FTZ R7, R159, R6, !PT ;  /* 0x000000069f077209 */ /* 0x000fe40007810000 */
[----:B------:R-:W-:-:S02]  /*aeb0*/  FSEL R20, R20, RZ, P3 ;  /* 0x000000ff14147208 */ /* 0x000fc40001800000 */
[----:B------:R-:W-:Y:S02]  /*aec0*/  FMNMX.FTZ R6, R162, R7, !PT ;  /* 0x00000007a2067209 */ /* 0x000fe40007810000 */
[----:B------:R-:W-:Y:S01]  /*aed0*/  ISETP.LT.OR P4, PT, R14, 0x39, P4 ;  /* 0x000000390e00780c */ /* 0x000fe20002781670 */
[--C-:B------:R-:W-:Y:S01]  /*aee0*/  FFMA.FTZ R152, R11, UR10, -R20.reuse ;  /* 0x0000000a0b987c23 */ /* 0x100fe20008010814 */
[----:B------:R-:W-:Y:S01]  /*aef0*/  FMNMX.FTZ R7, R163, R6, !PT ;  /* 0x00000006a3077209 */ /* 0x000fe20007810000 */
[--C-:B------:R-:W-:Y:S01]  /*af00*/  FFMA.FTZ R15, R164, UR10, -R20.reuse ;  /* 0x0000000aa40f7c23 */ /* 0x100fe20008010814 */
[----:B------:R-:W-:Y:S01]  /*af10*/  FSEL R179, R179, -INF , !P5 ;  /* 0xff800000b3b37808 */ /* 0x000fe20006800000 */
[--C-:B------:R-:W-:Y:S01]  /*af20*/  FFMA.FTZ R164, R169, UR10, -R20.reuse ;  /* 0x0000000aa9a47c23 */ /* 0x100fe20008010814 */
[----:B------:R-:W-:Y:S01]  /*af30*/  FMNMX.FTZ R6, R166, R7, !PT ;  /* 0x00000007a6067209 */ /* 0x000fe20007810000 */
[----:B------:R-:W-:Y:S01]  /*af40*/  MUFU.EX2 R152, R152 ;  /* 0x0000009800987308 */ /* 0x000fe20000000800 */
[----:B------:R-:W-:Y:S01]  /*af50*/  ISETP.LT.OR P1, PT, R14, 0x3a, P1 ;  /* 0x0000003a0e00780c */ /* 0x000fe20000f21670 */
[--C-:B------:R-:W-:Y:S01]  /*af60*/  FFMA.FTZ R14, R157, UR10, -R20.reuse ;  /* 0x0000000a9d0e7c23 */ /* 0x100fe20008010814 */
[----:B------:R-:W-:Y:S01]  /*af70*/  FMNMX.FTZ R7, R167, R6, !PT ;  /* 0x00000006a7077209 */ /* 0x000fe20007810000 */
[--C-:B------:R-:W-:Y:S01]  /*af80*/  FFMA.FTZ R173, R173, UR10, -R20.reuse ;  /* 0x0000000aadad7c23 */ /* 0x100fe20008010814 */
[----:B------:R-:W-:Y:S01]  /*af90*/  FSEL R182, R182, -INF , !P4 ;  /* 0xff800000b6b67808 */ /* 0x000fe20006000000 */
[----:B------:R-:W-:Y:S01]  /*afa0*/  IMAD.MOV R169, RZ, RZ, -R17 ;  /* 0x000000ffffa97224 */ /* 0x000fe200078e0a11 */
[----:B------:R-:W-:Y:S01]  /*afb0*/  FMNMX.FTZ R6, R170, R7, !PT ;  /* 0x00000007aa067209 */ /* 0x000fe20007810000 */
[--C-:B------:R-:W-:Y:S01]  /*afc0*/  FFMA.FTZ R7, R153, UR10, -R20.reuse ;  /* 0x0000000a99077c23 */ /* 0x100fe20008010814 */
[----:B------:R-:W-:Y:S01]  /*afd0*/  FSEL R183, R183, -INF , !P1 ;  /* 0xff800000b7b77808 */ /* 0x000fe20004800000 */
[----:B------:R-:W-:Y:S01]  /*afe0*/  MUFU.EX2 R14, R14 ;  /* 0x0000000e000e7308 */ /* 0x000fe20000000800 */
[----:B------:R-:W-:Y:S01]  /*aff0*/  FMNMX.FTZ R11, R171, R6, !PT ;  /* 0x00000006ab0b7209 */ /* 0x000fe20007810000 */
[--C-:B------:R-:W-:Y:S01]  /*b000*/  FFMA.FTZ R21, R168, UR10, -R20.reuse ;  /* 0x0000000aa8157c23 */ /* 0x100fe20008010814 */
[----:B------:R-:W-:Y:S01]  /*b010*/  FSEL R157, R5, RZ, P3 ;  /* 0x000000ff059d7208 */ /* 0x000fe20001800000 */
[--C-:B------:R-:W-:Y:S01]  /*b020*/  FFMA.FTZ R180, R180, UR10, -R20.reuse ;  /* 0x0000000ab4b47c23 */ /* 0x100fe20008010814 */
[----:B------:R-:W-:Y:S01]  /*b030*/  FMNMX.FTZ R6, R174, R11, !PT ;  /* 0x0000000bae067209 */ /* 0x000fe20007810000 */
[--C-:B------:R-:W-:Y:S01]  /*b040*/  FFMA.FTZ R11, R156, UR10, -R20.reuse ;  /* 0x0000000a9c0b7c23 */ /* 0x100fe20008010814 */
[----:B------:R-:W-:Y:S01]  /*b050*/  FFMA.FTZ R156, R160, UR10, -R20 ;  /* 0x0000000aa09c7c23 */ /* 0x000fe20008010814 */
[----:B------:R-:W-:Y:S01]  /*b060*/  FADD.FTZ R157, -R157, R10 ;  /* 0x0000000a9d9d7221 */ /* 0x000fe20000010100 */
[----:B------:R-:W-:Y:S01]  /*b070*/  FMNMX.FTZ R13, R175, R6, !PT ;  /* 0x00000006af0d7209 */ /* 0x000fe20007810000 */
[--C-:B------:R-:W-:Y:S01]  /*b080*/  FFMA.FTZ R160, R165, UR10, -R20.reuse ;  /* 0x0000000aa5a07c23 */ /* 0x100fe20008010814 */
[----:B------:R-:W-:Y:S01]  /*b090*/  MUFU.EX2 R7, R7 ;  /* 0x0000000700077308 */ /* 0x000fe20000000800 */
[----:B------:R-:W-:Y:S01]  /*b0a0*/  FMUL.FTZ R157, R157, UR10 ;  /* 0x0000000a9d9d7c20 */ /* 0x000fe20008410000 */
[----:B------:R-:W-:Y:S01]  /*b0b0*/  FMNMX.FTZ R6, R178, R13, !PT ;  /* 0x0000000db2067209 */ /* 0x000fe20007810000 */
[----:B------:R-:W-:Y:S01]  /*b0c0*/  FFMA.FTZ R168, R177, UR10, -R20 ;  /* 0x0000000ab1a87c23 */ /* 0x000fe20008010814 */
[----:B------:R-:W-:Y:S01]  /*b0d0*/  ISETP.NE.AND P2, PT, R2, R169, PT ;  /* 0x000000a90200720c */ /* 0x000fe20003f45270 */
[----:B------:R-:W-:Y:S01]  /*b0e0*/  IMAD.U32 R177, RZ, RZ, UR22 ;  /* 0x00000016ffb17e24 */ /* 0x000fe2000f8e00ff */
[----:B------:R-:W-:-:S02]  /*b0f0*/  FMNMX.FTZ R13, R179, R6, !PT ;  /* 0x00000006b30d7209 */ /* 0x000fc40007810000 */
[----:B------:R-:W1:Y:S02]  /*b100*/  MUFU.EX2 R157, R157 ;  /* 0x0000009d009d7308 */ /* 0x000e640000000800 */
[----:B------:R-:W-:Y:S01]  /*b110*/  FMNMX.FTZ R6, R182, R13, !PT ;  /* 0x0000000db6067209 */ /* 0x000fe20007810000 */
[--C-:B------:R-:W-:Y:S01]  /*b120*/  FFMA.FTZ R13, R161, UR10, -R20.reuse ;  /* 0x0000000aa10d7c23 */ /* 0x100fe20008010814 */
[----:B------:R-:W-:Y:S02]  /*b130*/  FFMA.FTZ R161, R176, UR10, -R20 ;  /* 0x0000000ab0a17c23 */ /* 0x000fe40008010814 */
[----:B------:R-:W-:Y:S02]  /*b140*/  FMNMX.FTZ R6, R183, R6, !PT ;  /* 0x00000006b7067209 */ /* 0x000fe40007810000 */
[----:B------:R-:W2:Y:S03]  /*b150*/  MUFU.EX2 R11, R11 ;  /* 0x0000000b000b7308 */ /* 0x000ea60000000800 */
[----:B------:R-:W3:Y:S05]  /*b160*/  SHFL.BFLY PT, R153, R6, 0x2, 0x1f ;  /* 0x0c401f0006997f89 */ /* 0x000eea00000e0000 */
[----:B------:R-:W4:Y:S01]  /*b170*/  MUFU.EX2 R156, R156 ;  /* 0x0000009c009c7308 */ /* 0x000f220000000800 */
[----:B-1----:R-:W-:Y:S01]  /*b180*/  FFMA.FTZ R176, R157, R3, R152 ;  /* 0x000000039db07223 */ /* 0x002fe20000010098 */
[----:B------:R-:W-:Y:S01]  /*b190*/  F2FP.F16.F32.PACK_AB R152, R7, R152 ;  /* 0x000000980798723e */ /* 0x000fe200000000ff */
[-C--:B------:R-:W-:Y:S01]  /*b1a0*/  FMUL.FTZ R24, R24, R157.reuse ;  /* 0x0000009d18187220 */ /* 0x080fe20000410000 */
[-C--:B------:R-:W-:Y:S01]  /*b1b0*/  FMUL.FTZ R25, R25, R157.reuse ;  /* 0x0000009d19197220 */ /* 0x080fe20000410000 */
[----:B------:R-:W-:Y:S01]  /*b1c0*/  FADD.FTZ R176, R7, R176 ;  /* 0x000000b007b07221 */ /* 0x000fe20000010000 */
        /* <DEDUP_REMOVED lines=10> */
[----:B------:R-:W5:Y:S01]  /*b270*/  MUFU.EX2 R15, R15 ;  /* 0x0000000f000f7308 */ /* 0x000f620000000800 */
[-C--:B------:R-:W-:Y:S01]  /*b280*/  FMUL.FTZ R45, R45, R157.reuse ;  /* 0x0000009d2d2d7220 */ /* 0x080fe20000410000 */
[----:B------:R-:W-:Y:S01]  /*b290*/  FMUL.FTZ R48, R48, R157 ;  /* 0x0000009d30307220 */ /* 0x000fe20000410000 */
[----:B---3--:R-:W-:Y:S01]  /*b2a0*/  FMNMX.FTZ R165, R6, R153, !PT ;  /* 0x0000009906a57209 */ /* 0x008fe20007810000 */
[--C-:B------:R-:W-:Y:S01]  /*b2b0*/  FFMA.FTZ R153, R172, UR10, -R20.reuse ;  /* 0x0000000aac997c23 */ /* 0x100fe20008010814 */
[----:B------:R-:W-:Y:S01]  /*b2c0*/  FFMA.FTZ R172, R181, UR10, -R20 ;  /* 0x0000000ab5ac7c23 */ /* 0x000fe20008010814 */
[-C--:B------:R-:W-:Y:S01]  /*b2d0*/  FMUL.FTZ R49, R49, R157.reuse ;  /* 0x0000009d31317220 */ /* 0x080fe20000410000 */
[-C--:B------:R-:W-:Y:S01]  /*b2e0*/  FMUL.FTZ R52, R52, R157.reuse ;  /* 0x0000009d34347220 */ /* 0x080fe20000410000 */
[----:B------:R-:W3:Y:S01]  /*b2f0*/  SHFL.BFLY PT, R6, R165, 0x1, 0x1f ;  /* 0x0c201f00a5067f89 */ /* 0x000ee200000e0000 */
[----:B------:R2:W-:Y:S01]  /*b300*/  MUFU.EX2 R10, R173 ;  /* 0x000000ad000a7308 */ /* 0x0005e20000000800 */
        /* <DEDUP_REMOVED lines=8> */
[----:B--2---:R-:W-:Y:S01]  /*b390*/  FADD.FTZ R173, R11, R176 ;  /* 0x000000b00bad7221 */ /* 0x004fe20000010000 */
[-C--:B------:R-:W-:Y:S01]  /*b3a0*/  FMUL.FTZ R68, R68, R157.reuse ;  /* 0x0000009d44447220 */ /* 0x080fe20000410000 */
[-C--:B------:R-:W-:Y:S01]  /*b3b0*/  FMUL.FTZ R69, R69, R157.reuse ;  /* 0x0000009d45457220 */ /* 0x080fe20000410000 */
[-C--:B------:R-:W-:Y:S01]  /*b3c0*/  FMUL.FTZ R72, R72, R157.reuse ;  /* 0x0000009d48487220 */ /* 0x080fe20000410000 */
[----:B------:R-:W-:Y:S01]  /*b3d0*/  FADD.FTZ R173, R14, R173 ;  /* 0x000000ad0ead7221 */ /* 0x000fe20000010000 */
[-C--:B------:R-:W-:Y:S01]  /*b3e0*/  FMUL.FTZ R73, R73, R157.reuse ;  /* 0x0000009d49497220 */ /* 0x080fe20000410000 */
[-C--:B------:R-:W-:Y:S01]  /*b3f0*/  FMUL.FTZ R76, R76, R157.reuse ;  /* 0x0000009d4c4c7220 */ /* 0x080fe20000410000 */
[----:B------:R-:W2:Y:S01]  /*b400*/  MUFU.EX2 R21, R21 ;  /* 0x0000001500157308 */ /* 0x000ea20000000800 */
[-C--:B------:R-:W-:Y:S01]  /*b410*/  FMUL.FTZ R77, R77, R157.reuse ;  /* 0x0000009d4d4d7220 */ /* 0x080fe20000410000 */
[-C--:B------:R-:W-:Y:S01]  /*b420*/  FMUL.FTZ R80, R80, R157.reuse ;  /* 0x0000009d50507220 */ /* 0x080fe20000410000 */
[-C--:B------:R-:W-:Y:S01]  /*b430*/  FMUL.FTZ R81, R81, R157.reuse ;  /* 0x0000009d51517220 */ /* 0x080fe20000410000 */
[-C--:B------:R-:W-:Y:S01]  /*b440*/  FMUL.FTZ R84, R84, R157.reuse ;  /* 0x0000009d54547220 */ /* 0x080fe20000410000 */
[-C--:B------:R-:W-:Y:S01]  /*b450*/  FMUL.FTZ R85, R85, R157.reuse ;  /* 0x0000009d55557220 */ /* 0x080fe20000410000 */
[-C--:B------:R-:W-:Y:S01]  /*b460*/  FMUL.FTZ R88, R88, R157.reuse ;  /* 0x0000009d58587220 */ /* 0x080fe20000410000 */
[----:B---3--:R-:W-:Y:S01]  /*b470*/  FMNMX.FTZ R6, R165, R6, !PT ;  /* 0x00000006a5067209 */ /* 0x008fe20007810000 */
[----:B------:R-:W3:Y:S01]  /*b480*/  MUFU.EX2 R164, R164 ;  /* 0x000000a400a47308 */ /* 0x000ee20000000800 */
[-C--:B------:R-:W-:Y:S01]  /*b490*/  FMUL.FTZ R89, R89, R157.reuse ;  /* 0x0000009d59597220 */ /* 0x080fe20000410000 */
[-C--:B------:R-:W-:Y:S01]  /*b4a0*/  FMUL.FTZ R92, R92, R157.reuse ;  /* 0x0000009d5c5c7220 */ /* 0x080fe20000410000 */
[C---:B------:R-:W-:Y:S01]  /*b4b0*/  FSETP.NEU.FTZ.AND P1, PT, R6.reuse, -INF , PT ;  /* 0xff8000000600780b */ /* 0x040fe20003f3d000 */
[----:B------:R-:W-:Y:S01]  /*b4c0*/  FMUL.FTZ R3, R6, UR10 ;  /* 0x0000000a06037c20 */ /* 0x000fe20008410000 */
[-C--:B------:R-:W-:Y:S01]  /*b4d0*/  FMUL.FTZ R93, R93, R157.reuse ;  /* 0x0000009d5d5d7220 */ /* 0x080fe20000410000 */
[-C--:B------:R-:W-:Y:S01]  /*b4e0*/  FMUL.FTZ R96, R96, R157.reuse ;  /* 0x0000009d60607220 */ /* 0x080fe20000410000 */
[----:B------:R-:W-:Y:S01]  /*b4f0*/  FSEL R20, R6, RZ, P1 ;  /* 0x000000ff06147208 */ /* 0x000fe20000800000 */
[----:B------:R4:W-:Y:S01]  /*b500*/  MUFU.EX2 R165, R180 ;  /* 0x000000b400a57308 */ /* 0x0009e20000000800 */
[----:B------:R-:W-:Y:S01]  /*b510*/  FSEL R3, R3, RZ, P1 ;  /* 0x000000ff03037208 */ /* 0x000fe20000800000 */
[-C--:B------:R-:W-:Y:S01]  /*b520*/  FMUL.FTZ R97, R97, R157.reuse ;  /* 0x0000009d61617220 */ /* 0x080fe20000410000 */
[-C--:B------:R-:W-:Y:S01]  /*b530*/  FMUL.FTZ R100, R100, R157.reuse ;  /* 0x0000009d64647220 */ /* 0x080fe20000410000 */
[----:B------:R-:W-:Y:S01]  /*b540*/  FADD.FTZ R20, -R20, R9 ;  /* 0x0000000914147221 */ /* 0x000fe20000010100 */
[----:B------:R-:W-:Y:S01]  /*b550*/  FMUL.FTZ R101, R101, R157 ;  /* 0x0000009d65657220 */ /* 0x000fe20000410000 */
[----:B------:R-:W-:Y:S01]  /*b560*/  FFMA.FTZ R169, R154, UR10, -R3 ;  /* 0x0000000a9aa97c23 */ /* 0x000fe20008010803 */
[----:B------:R-:W-:Y:S01]  /*b570*/  @!P2 IMAD R154, R177, 0x40, R16 ;  /* 0x00000040b19aa824 */ /* 0x000fe200078e0210 */
[----:B------:R-:W3:Y:S01]  /*b580*/  MUFU.EX2 R153, R153 ;  /* 0x0000009900997308 */ /* 0x000ee20000000800 */
[----:B----4-:R-:W-:Y:S01]  /*b590*/  FADD.FTZ R180, R156, R173 ;  /* 0x000000ad9cb47221 */ /* 0x010fe20000010000 */
[----:B------:R-:W-:Y:S01]  /*b5a0*/  FMUL.FTZ R20, R20, UR10 ;  /* 0x0000000a14147c20 */ /* 0x000fe20008410000 */
[--C-:B------:R-:W-:Y:S01]  /*b5b0*/  FFMA.FTZ R176, R155, UR10, -R3.reuse ;  /* 0x0000000a9bb07c23 */ /* 0x100fe20008010803 */
[----:B------:R-:W-:Y:S01]  /*b5c0*/  @!P2 LEA R9, R154, UR42, 0x2 ;  /* 0x0000002a9a09ac11 */ /* 0x000fe2000f8e10ff */
[----:B-1----:R-:W-:Y:S01]  /*b5d0*/  FADD.FTZ R180, R13, R180 ;  /* 0x000000b40db47221 */ /* 0x002fe20000010000 */
[--C-:B------:R-:W-:Y:S01]  /*b5e0*/  FFMA.FTZ R155, R158, UR10, -R3.reuse ;  /* 0x0000000a9e9b7c23 */ /* 0x100fe20008010803 */
[--C-:B------:R-:W-:Y:S01]  /*b5f0*/  FFMA.FTZ R159, R159, UR10, -R3.reuse ;  /* 0x0000000a9f9f7c23 */ /* 0x100fe20008010803 */
[----:B------:R-:W1:Y:S01]  /*b600*/  MUFU.EX2 R161, R161 ;  /* 0x000000a100a17308 */ /* 0x000e620000000800 */
[----:B-----5:R-:W-:Y:S01]  /*b610*/  FADD.FTZ R177, R15, R180 ;  /* 0x000000b40fb17221 */ /* 0x020fe20000010000 */
[--C-:B------:R-:W-:Y:S01]  /*b620*/  FFMA.FTZ R173, R162, UR10, -R3.reuse ;  /* 0x0000000aa2ad7c23 */ /* 0x100fe20008010803 */
[--C-:B------:R-:W-:Y:S01]  /*b630*/  FFMA.FTZ R180, R170, UR10, -R3.reuse ;  /* 0x0000000aaab47c23 */ /* 0x100fe20008010803 */
[----:B------:R-:W-:Y:S01]  /*b640*/  FFMA.FTZ R163, R163, UR10, -R3 ;  /* 0x0000000aa3a37c23 */ /* 0x000fe20008010803 */
[----:B0-----:R-:W-:Y:S01]  /*b650*/  FADD.FTZ R154, R160, R177 ;  /* 0x000000b1a09a7221 */ /* 0x001fe20000010000 */
[--C-:B------:R-:W-:Y:S01]  /*b660*/  FFMA.FTZ R177, R166, UR10, -R3.reuse ;  /* 0x0000000aa6b17c23 */ /* 0x100fe20008010803 */
[--C-:B------:R-:W-:Y:S01]  /*b670*/  FFMA.FTZ R167, R167, UR10, -R3.reuse ;  /* 0x0000000aa7a77c23 */ /* 0x100fe20008010803 */
[----:B------:R-:W-:Y:S01]  /*b680*/  MUFU.EX2 R169, R169 ;  /* 0x000000a900a97308 */ /* 0x000fe20000000800 */
[----:B--2---:R-:W-:Y:S01]  /*b690*/  FADD.FTZ R181, R21, R154 ;  /* 0x0000009a15b57221 */ /* 0x004fe20000010000 */
[--C-:B------:R-:W-:Y:S01]  /*b6a0*/  FFMA.FTZ R171, R171, UR10, -R3.reuse ;  /* 0x0000000aabab7c23 */ /* 0x100fe20008010803 */
[--C-:B------:R-:W-:Y:S01]  /*b6b0*/  FFMA.FTZ R174, R174, UR10, -R3.reuse ;  /* 0x0000000aaeae7c23 */ /* 0x100fe20008010803 */
[----:B------:R-:W-:Y:S01]  /*b6c0*/  FFMA.FTZ R175, R175, UR10, -R3 ;  /* 0x0000000aafaf7c23 */ /* 0x000fe20008010803 */
[----:B---3--:R-:W-:Y:S01]  /*b6d0*/  FADD.FTZ R154, R164, R181 ;  /* 0x000000b5a49a7221 */ /* 0x008fe20000010000 */
[--C-:B------:R-:W-:Y:S01]  /*b6e0*/  FFMA.FTZ R178, R178, UR10, -R3.reuse ;  /* 0x0000000ab2b27c23 */ /* 0x100fe20008010803 */
[--C-:B------:R-:W-:Y:S01]  /*b6f0*/  FFMA.FTZ R179, R179, UR10, -R3.reuse ;  /* 0x0000000ab3b37c23 */ /* 0x100fe20008010803 */
[----:B------:R-:W0:Y:S01]  /*b700*/  MUFU.EX2 R20, R20 ;  /* 0x0000001400147308 */ /* 0x000e220000000800 */
[----:B------:R-:W-:Y:S01]  /*b710*/  FADD.FTZ R181, R153, R154 ;  /* 0x0000009a99b57221 */ /* 0x000fe20000010000 */
[--C-:B------:R-:W-:Y:S01]  /*b720*/  FFMA.FTZ R182, R182, UR10, -R3.reuse ;  /* 0x0000000ab6b67c23 */ /* 0x100fe20008010803 */
[----:B------:R-:W-:Y:S01]  /*b730*/  FFMA.FTZ R183, R183, UR10, -R3 ;  /* 0x0000000ab7b77c23 */ /* 0x000fe20008010803 */
[C---:B------:R-:W-:Y:S01]  /*b740*/  F2FP.F16.F32.PACK_AB R162, R10.reuse, R153 ;  /* 0x000000990aa2723e */ /* 0x040fe200000000ff */
[----:B------:R-:W-:Y:S01]  /*b750*/  FADD.FTZ R154, R10, R181 ;  /* 0x000000b50a9a7221 */ /* 0x000fe20000010000 */
[----:B------:R-:W-:Y:S01]  /*b760*/  F2FP.F16.F32.PACK_AB R158, R160, R15 ;  /* 0x0000000fa09e723e */ /* 0x000fe200000000ff */
[----:B------:R2:W-:Y:S01]  /*b770*/  @!P2 STS [R9+0x28800], R157 ;  /* 0x0288009d0900a388 */ /* 0x0005e20000000800 */
[----:B------:R-:W3:Y:S01]  /*b780*/  MUFU.EX2 R168, R168 ;  /* 0x000000a800a87308 */ /* 0x000ee20000000800 */
[----:B-1----:R-:W-:Y:S01]  /*b790*/  FADD.FTZ R3, R161, R154 ;  /* 0x0000009aa1037221 */ /* 0x002fe20000010000 */
[----:B------:R-:W-:Y:S01]  /*b7a0*/  F2FP.F16.F32.PACK_AB R154, R14, R11 ;  /* 0x0000000b0e9a723e */ /* 0x000fe200000000ff */
[----:B------:R-:W-:Y:S01]  /*b7b0*/  FMUL.FTZ R104, R104, R157 ;  /* 0x0000009d68687220 */ /* 0x000fe20000410000 */
[----:B------:R-:W-:Y:S01]  /*b7c0*/  F2FP.F16.F32.PACK_AB R160, R164, R21 ;  /* 0x00000015a4a0723e */ /* 0x000fe200000000ff */
[-C--:B------:R-:W-:Y:S01]  /*b7d0*/  FMUL.FTZ R105, R105, R157.reuse ;  /* 0x0000009d69697220 */ /* 0x080fe20000410000 */
[-C--:B------:R-:W-:Y:S01]  /*b7e0*/  FMUL.FTZ R108, R108, R157.reuse ;  /* 0x0000009d6c6c7220 */ /* 0x080fe20000410000 */
[-C--:B------:R-:W-:Y:S01]  /*b7f0*/  FMUL.FTZ R109, R109, R157.reuse ;  /* 0x0000009d6d6d7220 */ /* 0x080fe20000410000 */
[----:B------:R-:W1:Y:S01]  /*b800*/  MUFU.EX2 R176, R176 ;  /* 0x000000b000b07308 */ /* 0x000e620000000800 */
[----:B0-----:R-:W-:Y:S01]  /*b810*/  FFMA.FTZ R7, R20, R4, R169 ;  /* 0x0000000414077223 */ /* 0x001fe200000100a9 */
[----:B------:R0:W-:Y:S01]  /*b820*/  @!P2 STS [R9+0x28820], R20 ;  /* 0x028820140900a388 */ /* 0x0001e20000000800 */
[-C--:B------:R-:W-:Y:S01]  /*b830*/  FMUL.FTZ R112, R112, R157.reuse ;  /* 0x0000009d70707220 */ /* 0x080fe20000410000 */
[-C--:B------:R-:W-:Y:S01]  /*b840*/  FMUL.FTZ R113, R113, R157.reuse ;  /* 0x0000009d71717220 */ /* 0x080fe20000410000 */
[-C--:B------:R-:W-:Y:S01]  /*b850*/  FMUL.FTZ R116, R116, R157.reuse ;  /* 0x0000009d74747220 */ /* 0x080fe20000410000 */
[-C--:B------:R-:W-:Y:S01]  /*b860*/  FMUL.FTZ R117, R117, R157.reuse ;  /* 0x0000009d75757220 */ /* 0x080fe20000410000 */
[----:B------:R-:W-:Y:S01]  /*b870*/  FMUL.FTZ R120, R120, R157 ;  /* 0x0000009d78787220 */ /* 0x000fe20000410000 */
[----:B------:R-:W4:Y:S01]  /*b880*/  MUFU.EX2 R155, R155 ;  /* 0x0000009b009b7308 */ /* 0x000f220000000800 */
[C---:B---3--:R-:W-:Y:S01]  /*b890*/  FADD.FTZ R14, R168.reuse, R3 ;  /* 0x00000003a80e7221 */ /* 0x048fe20000010000 */
[----:B------:R-:W-:Y:S01]  /*b8a0*/  F2FP.F16.F32.PACK_AB R164, R168, R161 ;  /* 0x000000a1a8a4723e */ /* 0x000fe200000000ff */
[-C--:B------:R-:W-:Y:S01]  /*b8b0*/  FMUL.FTZ R121, R121, R157.reuse ;  /* 0x0000009d79797220 */ /* 0x080fe20000410000 */
[-C--:B------:R-:W-:Y:S01]  /*b8c0*/  FMUL.FTZ R124, R124, R157.reuse ;  /* 0x0000009d7c7c7220 */ /* 0x080fe20000410000 */
[----:B------:R-:W-:Y:S01]  /*b8d0*/  FADD.FTZ R3, R165, R14 ;  /* 0x0000000ea5037221 */ /* 0x000fe20000010000 */
[-C--:B------:R-:W-:Y:S01]  /*b8e0*/  FMUL.FTZ R125, R125, R157.reuse ;  /* 0x0000009d7d7d7220 */ /* 0x080fe20000410000 */
[----:B------:R-:W-:Y:S01]  /*b8f0*/  FMUL.FTZ R128, R128, R157 ;  /* 0x0000009d80807220 */ /* 0x000fe20000410000 */
[----:B------:R-:W3:Y:S01]  /*b900*/  MUFU.EX2 R172, R172 ;  /* 0x000000ac00ac7308 */ /* 0x000ee20000000800 */
        /* <DEDUP_REMOVED lines=18> */
[----:B------:R-:W-:Y:S01]  /*ba30*/  FMUL.FTZ R26, R26, R20 ;  /* 0x000000141a1a7220 */ /* 0x000fe20000410000 */
[----:B------:R-:W-:Y:S01]  /*ba40*/  F2FP.F16.F32.PACK_AB R156, R13, R156 ;  /* 0x0000009c0d9c723e */ /* 0x000fe200000000ff */
[-C--:B------:R-:W-:Y:S01]  /*ba50*/  FMUL.FTZ R27, R27, R20.reuse ;  /* 0x000000141b1b7220 */ /* 0x080fe20000410000 */
[-C--:B------:R-:W-:Y:S01]  /*ba60*/  FMUL.FTZ R30, R30, R20.reuse ;  /* 0x000000141e1e7220 */ /* 0x080fe20000410000 */
[-C--:B------:R-:W-:Y:S01]  /*ba70*/  FMUL.FTZ R31, R31, R20.reuse ;  /* 0x000000141f1f7220 */ /* 0x080fe20000410000 */
[----:B------:R-:W3:Y:S01]  /*ba80*/  MUFU.EX2 R10, R163 ;  /* 0x000000a3000a7308 */ /* 0x000ee20000000800 */
[C---:B-1----:R-:W-:Y:S01]  /*ba90*/  FADD.FTZ R172, R170.reuse, R7 ;  /* 0x00000007aaac7221 */ /* 0x042fe20000010000 */
[----:B------:R-:W-:Y:S01]  /*baa0*/  F2FP.F16.F32.PACK_AB R155, R170, R155 ;  /* 0x0000009baa9b723e */ /* 0x000fe200000000ff */
[----:B------:R-:W-:Y:S01]  /*bab0*/  BAR.SYNC.DEFER_BLOCKING 0xf, 0x100 ;  /* 0x03c4000000007b1d */ /* 0x000fe20000010000 */
        /* <DEDUP_REMOVED lines=14> */
[C---:B---3--:R-:W-:Y:S01]  /*bba0*/  FADD.FTZ R172, R10.reuse, R7 ;  /* 0x000000070aac7221 */ /* 0x048fe20000010000 */
        /* <DEDUP_REMOVED lines=8> */
[----:B------:R0:W-:Y:S01]  /*bc30*/  STSM.16.M88.4 [R18+0x26800], R152 ;  /* 0x0268009812007844 */ /* 0x0001e20000000200 */
[-C--:B------:R-:W-:Y:S01]  /*bc40*/  FMUL.FTZ R66, R66, R20.reuse ;  /* 0x0000001442427220 */ /* 0x080fe20000410000 */
[-C--:B------:R-:W-:Y:S01]  /*bc50*/  FMUL.FTZ R67, R67, R20.reuse ;  /* 0x0000001443437220 */ /* 0x080fe20000410000 */
[-C--:B------:R-:W-:Y:S01]  /*bc60*/  FMUL.FTZ R70, R70, R20.reuse ;  /* 0x0000001446467220 */ /* 0x080fe20000410000 */
[-C--:B------:R-:W-:Y:S01]  /*bc70*/  FMUL.FTZ R71, R71, R20.reuse ;  /* 0x0000001447477220 */ /* 0x080fe20000410000 */
[-C--:B------:R-:W-:Y:S01]  /*bc80*/  FMUL.FTZ R74, R74, R20.reuse ;  /* 0x000000144a4a7220 */ /* 0x080fe20000410000 */
[----:B------:R-:W1:Y:S01]  /*bc90*/  MUFU.EX2 R168, R171 ;  /* 0x000000ab00a87308 */ /* 0x000e620000000800 */
[----:B----4-:R-:W-:Y:S01]  /*bca0*/  F2FP.F16.F32.PACK_AB R159, R14, R159 ;  /* 0x0000009f0e9f723e */ /* 0x010fe200000000ff */
[-C--:B------:R-:W-:Y:S01]  /*bcb0*/  FMUL.FTZ R75, R75, R20.reuse ;  /* 0x000000144b4b7220 */ /* 0x080fe20000410000 */
[-C--:B------:R-:W-:Y:S01]  /*bcc0*/  FMUL.FTZ R78, R78, R20.reuse ;  /* 0x000000144e4e7220 */ /* 0x080fe20000410000 */
[-C--:B------:R-:W-:Y:S01]  /*bcd0*/  FMUL.FTZ R79, R79, R20.reuse ;  /* 0x000000144f4f7220 */ /* 0x080fe20000410000 */
[-C--:B------:R-:W-:Y:S01]  /*bce0*/  FMUL.FTZ R82, R82, R20.reuse ;  /* 0x0000001452527220 */ /* 0x080fe20000410000 */
[----:B------:R0:W-:Y:S01]  /*bcf0*/  STSM.16.M88.4 [R23], R156 ;  /* 0x0000009c17007844 */ /* 0x0001e20000000200 */
[-C--:B------:R-:W-:Y:S01]  /*bd00*/  FMUL.FTZ R83, R83, R20.reuse ;  /* 0x0000001453537220 */ /* 0x080fe20000410000 */
[----:B------:R3:W4:Y:S01]  /*bd10*/  MUFU.EX2 R163, R174 ;  /* 0x000000ae00a37308 */ /* 0x0007220000000800 */
        /* <DEDUP_REMOVED lines=8> */
[----:B---3--:R-:W-:Y:S01]  /*bda0*/  FADD.FTZ R174, R14, R7 ;  /* 0x000000070eae7221 */ /* 0x008fe20000010000 */
[-C--:B------:R-:W-:Y:S01]  /*bdb0*/  FMUL.FTZ R99, R99, R20.reuse ;  /* 0x0000001463637220 */ /* 0x080fe20000410000 */
[-C--:B------:R-:W-:Y:S01]  /*bdc0*/  FMUL.FTZ R102, R102, R20.reuse ;  /* 0x0000001466667220 */ /* 0x080fe20000410000 */
[-C--:B------:R-:W-:Y:S01]  /*bdd0*/  FMUL.FTZ R103, R103, R20.reuse ;  /* 0x0000001467677220 */ /* 0x080fe20000410000 */
[----:B--2---:R-:W-:Y:S01]  /*bde0*/  FADD.FTZ R7, R161, R174 ;  /* 0x000000aea1077221 */ /* 0x004fe20000010000 */
[----:B-1----:R-:W-:Y:S01]  /*bdf0*/  F2FP.F16.F32.PACK_AB R161, R168, R161 ;  /* 0x000000a1a8a1723e */ /* 0x002fe200000000ff */
[-C--:B------:R-:W-:Y:S01]  /*be00*/  FMUL.FTZ R106, R106, R20.reuse ;  /* 0x000000146a6a7220 */ /* 0x080fe20000410000 */
[----:B------:R5:W1:Y:S01]  /*be10*/  MUFU.EX2 R165, R178 ;  /* 0x000000b200a57308 */ /* 0x000a620000000800 */
[----:B------:R-:W-:Y:S01]  /*be20*/  FADD.FTZ R174, R168, R7 ;  /* 0x00000007a8ae7221 */ /* 0x000fe20000010000 */
[-C--:B------:R-:W-:Y:S01]  /*be30*/  FMUL.FTZ R107, R107, R20.reuse ;  /* 0x000000146b6b7220 */ /* 0x080fe20000410000 */
[-C--:B------:R-:W-:Y:S01]  /*be40*/  FMUL.FTZ R110, R110, R20.reuse ;  /* 0x000000146e6e7220 */ /* 0x080fe20000410000 */
[-C--:B------:R-:W-:Y:S01]  /*be50*/  FMUL.FTZ R111, R111, R20.reuse ;  /* 0x000000146f6f7220 */ /* 0x080fe20000410000 */
[----:B----4-:R-:W-:Y:S01]  /*be60*/  FADD.FTZ R7, R163, R174 ;  /* 0x000000aea3077221 */ /* 0x010fe20000010000 */
[-C--:B------:R-:W-:Y:S01]  /*be70*/  FMUL.FTZ R114, R114, R20.reuse ;  /* 0x0000001472727220 */ /* 0x080fe20000410000 */
[-C--:B------:R-:W-:Y:S01]  /*be80*/  FMUL.FTZ R115, R115, R20.reuse ;  /* 0x0000001473737220 */ /* 0x080fe20000410000 */
[----:B------:R-:W2:Y:S01]  /*be90*/  MUFU.EX2 R172, R179 ;  /* 0x000000b300ac7308 */ /* 0x000ea20000000800 */
[C---:B-----5:R-:W-:Y:S01]  /*bea0*/  FADD.FTZ R178, R4.reuse, R7 ;  /* 0x0000000704b27221 */ /* 0x060fe20000010000 */
[----:B------:R-:W-:Y:S01]  /*beb0*/  F2FP.F16.F32.PACK_AB R163, R4, R163 ;  /* 0x000000a304a3723e */ /* 0x000fe200000000ff */
[-C--:B------:R-:W-:Y:S01]  /*bec0*/  FMUL.FTZ R118, R118, R20.reuse ;  /* 0x0000001476767220 */ /* 0x080fe20000410000 */
[-C--:B------:R-:W-:Y:S01]  /*bed0*/  FMUL.FTZ R119, R119, R20.reuse ;  /* 0x0000001477777220 */ /* 0x080fe20000410000 */
[-C--:B------:R-:W-:Y:S01]  /*bee0*/  FMUL.FTZ R122, R122, R20.reuse ;  /* 0x000000147a7a7220 */ /* 0x080fe20000410000 */
[-C--:B------:R-:W-:Y:S01]  /*bef0*/  FMUL.FTZ R123, R123, R20.reuse ;  /* 0x000000147b7b7220 */ /* 0x080fe20000410000 */
[----:B------:R0:W-:Y:S01]  /*bf00*/  STSM.16.M88.4 [R19], R160 ;  /* 0x000000a013007844 */ /* 0x0001e20000000200 */
[----:B------:R-:W3:Y:S01]  /*bf10*/  MUFU.EX2 R167, R182 ;  /* 0x000000b600a77308 */ /* 0x000ee20000000800 */
        /* <DEDUP_REMOVED lines=8> */
[C---:B--2---:R-:W-:Y:S01]  /*bfa0*/  FADD.FTZ R176, R172.reuse, R7 ;  /* 0x00000007acb07221 */ /* 0x044fe20000010000 */
[----:B------:R-:W-:Y:S01]  /*bfb0*/  F2FP.F16.F32.PACK_AB R165, R172, R165 ;  /* 0x000000a5aca5723e */ /* 0x000fe200000000ff */
[-C--:B------:R-:W-:Y:S01]  /*bfc0*/  FMUL.FTZ R138, R138, R20.reuse ;  /* 0x000000148a8a7220 */ /* 0x080fe20000410000 */
[-C--:B------:R-:W-:Y:S01]  /*bfd0*/  FMUL.FTZ R139, R139, R20.reuse ;  /* 0x000000148b8b7220 */ /* 0x080fe20000410000 */
[-C--:B------:R-:W-:Y:S01]  /*bfe0*/  FMUL.FTZ R142, R142, R20.reuse ;  /* 0x000000148e8e7220 */ /* 0x080fe20000410000 */
[-C--:B------:R-:W-:Y:S01]  /*bff0*/  FMUL.FTZ R143, R143, R20.reuse ;  /* 0x000000148f8f7220 */ /* 0x080fe20000410000 */
[-C--:B------:R-:W-:Y:S01]  /*c000*/  FMUL.FTZ R146, R146, R20.reuse ;  /* 0x0000001492927220 */ /* 0x080fe20000410000 */
[-C--:B------:R-:W-:Y:S01]  /*c010*/  FMUL.FTZ R147, R147, R20.reuse ;  /* 0x0000001493937220 */ /* 0x080fe20000410000 */
[----:B---3--:R-:W-:Y:S01]  /*c020*/  FADD.FTZ R7, R167, R176 ;  /* 0x000000b0a7077221 */ /* 0x008fe20000010000 */
[-C--:B------:R-:W-:Y:S01]  /*c030*/  FMUL.FTZ R150, R150, R20.reuse ;  /* 0x0000001496967220 */ /* 0x080fe20000410000 */
[----:B------:R-:W-:Y:S01]  /*c040*/  FMUL.FTZ R151, R151, R20 ;  /* 0x0000001497977220 */ /* 0x000fe20000410000 */
[C---:B-1----:R-:W-:Y:S01]  /*c050*/  F2FP.F16.F32.PACK_AB R167, R174.reuse, R167 ;  /* 0x000000a7aea7723e */ /* 0x042fe200000000ff */
[----:B------:R-:W-:-:S04]  /*c060*/  FADD.FTZ R4, R174, R7 ;  /* 0x00000007ae047221 */ /* 0x000fc80000010000 */
[----:B------:R0:W-:Y:S01]  /*c070*/  STSM.16.M88.4 [R22], R164 ;  /* 0x000000a416007844 */ /* 0x0001e20000000200 */
[----:B------:R-:W-:Y:S05]  /*c080*/  @!P0 BRA `(.L_x_4964) ;  /* 0x0000000000048947 */ /* 0x000fea0003800000 */
[----:B------:R-:W-:Y:S01]  /*c090*/  BPT.TRAP 0x1 ;  /* 0x000000040000795c */ /* 0x000fe20000300000 */
.L_x_4964:
[----:B------:R1:W2:Y:S01]  /*c0a0*/  SYNCS.PHASECHK.TRANS64.TRYWAIT P1, [UR21+0x28c50], R8 ;  /* 0x028c5008ff0075a7 */ /* 0x0002a20008020155 */
[----:B------:R-:W-:Y:S05]  /*c0b0*/  @!P0 BRA `(.L_x_4965) ;  /* 0x0000000000048947 */ /* 0x000fea0003800000 */
[----:B------:R-:W-:Y:S01]  /*c0c0*/  BPT.TRAP 0x1 ;  /* 0x000000040000795c */ /* 0x000fe20000300000 */
.L_x_4965:
[----:B--2---:R-:W-:Y:S05]  /*c0d0*/  @P1 BRA `(.L_x_4966) ;  /* 0x0000000000081947 */ /* 0x004fea0003800000 */
[----:B------:R-:W2:Y:S02]  /*c0e0*/  SYNCS.PHASECHK.TRANS64.TRYWAIT P1, [UR21+0x28c50], R8 ;  /* 0x028c5008ff0075a7 */ /* 0x000ea40008020155 */
[----:B--2---:R-:W-:Y:S05]  /*c0f0*/  @!P1 BRA `(.L_x_4967) ;  /* 0x0000007c00c89947 */ /* 0x004fea0003800000 */
.L_x_4966:
        /* <DEDUP_REMOVED lines=34> */
.L_x_4968:
[----:B------:R-:W-:Y:S01]  /*c320*/  UIADD3 UR21, UR21, 0x28c60, URZ ;  /* 0x00028c6015157890 */ /* 0x000fe2000fffe03f */
[C---:B------:R-:W-:Y:S01]  /*c330*/  ISETP.GT.AND P1, PT, R12.reuse, UR47, PT ;  /* 0x0000002f0c007c0c */ /* 0x040fe2000bf24270 */
[----:B------:R-:W-:Y:S01]  /*c340*/  UMOV UR22, UR38 ;  /* 0x0000002600167c82 */ /* 0x000fe20008000000 */
[----:B------:R-:W-:Y:S01]  /*c350*/  VIADD R12, R12, 0xffffffff ;  /* 0xffffffff0c0c7836 */ /* 0x000fe20000000000 */
[----:B------:R-:W-:Y:S01]  /*c360*/  UPRMT UR21, UR40, 0x654, UR21 ;  /* 0x0000065428157896 */ /* 0x000fe20008000015 */
[----:B0-----:R-:W-:Y:S02]  /*c370*/  IMAD.MOV.U32 R9, RZ, RZ, R6 ;  /* 0x000000ffff097224 */ /* 0x001fe400078e0006 */
[----:B------:R-:W-:-:S06]  /*c380*/  IMAD.MOV.U32 R10, RZ, RZ, R5 ;  /* 0x000000ffff0a7224 */ /* 0x000fcc00078e0005 */
[----:B------:R-:W-:Y:S01]  /*c390*/  SYNCS.ARRIVE.TRANS64.RED.A1T0 RZ, [UR21], RZ ;  /* 0x000000ffffff79a7 */ /* 0x000fe20008100415 */
[----:B------:R-:W-:Y:S05]  /*c3a0*/  @P1 BRA `(.L_x_4969) ;  /* 0xffffffdc00141947 */ /* 0x000fea000383ffff */
.L_x_4950:
[----:B------:R-:W5:Y:S01]  /*c3b0*/  SHFL.BFLY PT, R0, R3, 0x2, 0x1f ;  /* 0x0c401f0003007f89 */ /* 0x000f6200000e0000 */
[----:B------:R-:W-:Y:S01]  /*c3c0*/  IMAD.MOV R13, RZ, RZ, -R17 ;  /* 0x000000ffff0d7224 */ /* 0x000fe200078e0a11 */
[----:B-12---:R-:W-:Y:S01]  /*c3d0*/  MOV R8, UR10 ;  /* 0x0000000a00087c02 */ /* 0x006fe20008000f00 */
[----:B------:R-:W-:Y:S01]  /*c3e0*/  IMAD.U32 R12, RZ, RZ, UR10 ;  /* 0x0000000aff0c7e24 */ /* 0x000fe2000f8e00ff */
[----:B0-----:R-:W0:Y:S01]  /*c3f0*/  SHFL.BFLY PT, R9, R4, 0x2, 0x1f ;  /* 0x0c401f0004097f89 */ /* 0x001e2200000e0000 */
[----:B------:R-:W-:Y:S01]  /*c400*/  UIADD3 UR36, UR36, 0x1, URZ ;  /* 0x0000000124247890 */ /* 0x000fe2000fffe03f */
[----:B------:R-:W-:Y:S08]  /*c410*/  BAR.ARV 0x8, 0x100 ;  /* 0x0204000000007b1d */ /* 0x000ff00000002000 */
[----:B------:R-:W-:Y:S01]  /*c420*/  BAR.SYNC.DEFER_BLOCKING 0xf, 0x100 ;  /* 0x03c4000000007b1d */ /* 0x000fe20000010000 */
[----:B------:R-:W-:Y:S01]  /*c430*/  ISETP.NE.AND P0, PT, R2, R13, PT ;  /* 0x0000000d0200720c */ /* 0x000fe20003f05270 */
[----:B-----5:R-:W-:Y:S01]  /*c440*/  FADD.FTZ R7, R0, R3 ;  /* 0x0000000300077221 */ /* 0x020fe20000010000 */
[----:B------:R-:W-:Y:S01]  /*c450*/  IMAD.U32 R3, RZ, RZ, UR38 ;  /* 0x00000026ff037e24 */ /* 0x000fe2000f8e00ff */
[----:B------:R-:W-:Y:S01]  /*c460*/  UIADD3 UR38, UR38, 0x1, URZ ;  /* 0x0000000126267890 */ /* 0x000fe2000fffe03f */
[----:B0-----:R-:W-:-:S02]  /*c470*/  FADD.FTZ R9, R9, R4 ;  /* 0x0000000409097221 */ /* 0x001fc40000010000 */
[----:B------:R-:W0:Y:S01]  /*c480*/  SHFL.BFLY PT, R0, R7, 0x1, 0x1f ;  /* 0x0c201f0007007f89 */ /* 0x000e2200000e0000 */
[----:B------:R-:W-:Y:S01]  /*c490*/  IMAD.MOV.U32 R4, RZ, RZ, RZ ;  /* 0x000000ffff047224 */ /* 0x000fe200078e00ff */
[----:B------:R-:W-:-:S05]  /*c4a0*/  UISETP.NE.AND UP0, UPT, UR38, 0x2, UPT ;  /* 0x000000022600788c */ /* 0x000fca000bf05270 */
[----:B------:R-:W-:Y:S01]  /*c4b0*/  @!P0 IMAD R3, R3, 0x40, R16 ;  /* 0x0000004003038824 */ /* 0x000fe200078e0210 */
[----:B------:R-:W1:Y:S01]  /*c4c0*/  SHFL.BFLY PT, R10, R9, 0x1, 0x1f ;  /* 0x0c201f00090a7f89 */ /* 0x000e6200000e0000 */
[----:B------:R-:W-:Y:S02]  /*c4d0*/  USEL UR4, URZ, 0x1, UP0 ;  /* 0x000000013f047887 */ /* 0x000fe40008000000 */
[----:B------:R-:W-:Y:S02]  /*c4e0*/  USEL UR38, UR38, URZ, UP0 ;  /* 0x0000003f26267287 */ /* 0x000fe40008000000 */
[----:B------:R-:W-:Y:S01]  /*c4f0*/  ULOP3.LUT UR37, UR37, UR4, URZ, 0x3c, !UPT ;  /* 0x0000000425257292 */ /* 0x000fe2000f8e3c3f */
[----:B0-----:R-:W-:Y:S01]  /*c500*/  FADD.FTZ R11, R7, R0 ;  /* 0x00000000070b7221 */ /* 0x001fe20000010000 */
[----:B------:R-:W-:Y:S02]  /*c510*/  IMAD.MOV.U32 R0, RZ, RZ, RZ ;  /* 0x000000ffff007224 */ /* 0x000fe400078e00ff */
[----:B-1----:R-:W-:-:S02]  /*c520*/  FADD.FTZ R10, R9, R10 ;  /* 0x0000000a090a7221 */ /* 0x002fc40000010000 */
[----:B------:R-:W-:Y:S02]  /*c530*/  FSETP.NE.FTZ.AND P1, PT, R11, RZ, PT ;  /* 0x000000ff0b00720b */ /* 0x000fe40003f35000 */
[----:B------:R-:W-:Y:S01]  /*c540*/  @!P0 LEA R9, R3, UR42, 0x2 ;  /* 0x0000002a03098c11 */ /* 0x000fe2000f8e10ff */
[----:B------:R-:W-:Y:S01]  /*c550*/  IMAD.MOV.U32 R3, RZ, RZ, -0x800000 ;  /* 0xff800000ff037424 */ /* 0x000fe200078e00ff */
[----:B------:R-:W-:-:S09]  /*c560*/  FSETP.NE.FTZ.AND P2, PT, R10, RZ, PT ;  /* 0x000000ff0a00720b */ /* 0x000fd20003f55000 */
[----:B------:R-:W0:Y:S01]  /*c570*/  @P1 MUFU.RCP R0, R11 ;  /* 0x0000000b00001308 */ /* 0x000e220000001000 */
[----:B------:R-:W-:-:S07]  /*c580*/  @P1 FMUL.FTZ R8, R8, 0.69314718246459960938 ;  /* 0x3f31721808081820 */ /* 0x000fce0000410000 */
        /* <DEDUP_REMOVED lines=19> */
[-C--:B------:R-:W-:Y:S01]  /*c6c0*/  FMUL.FTZ R197, R49, R0.reuse ;  /* 0x0000000031c57220 */ /* 0x080fe20000410000 */
[----:B-1----:R-:W-:Y:S01]  /*c6d0*/  @P2 FMUL.FTZ R9, R12, 0.69314718246459960938 ;  /* 0x3f3172180c092820 */ /* 0x002fe20000410000 */
[-C--:B------:R-:W-:Y:S01]  /*c6e0*/  FMUL.FTZ R198, R52, R0.reuse ;  /* 0x0000000034c67220 */ /* 0x080fe20000410000 */
[-C--:B------:R-:W-:Y:S01]  /*c6f0*/  FMUL.FTZ R195, R53, R0.reuse ;  /* 0x0000000035c37220 */ /* 0x080fe20000410000 */
[-C--:B------:R-:W-:Y:S01]  /*c700*/  FMUL.FTZ R196, R56, R0.reuse ;  /* 0x0000000038c47220 */ /* 0x080fe20000410000 */
[-C--:B------:R-:W-:Y:S01]  /*c710*/  FMUL.FTZ R193, R57, R0.reuse ;  /* 0x0000000039c17220 */ /* 0x080fe20000410000 */
[-C--:B------:R-:W-:Y:S01]  /*c720*/  FMUL.FTZ R194, R60, R0.reuse ;  /* 0x000000003cc27220 */ /* 0x080fe20000410000 */
[----:B0-----:R-:W-:Y:S01]  /*c730*/  @P2 FMUL.FTZ R10, R10, 0.69314718246459960938 ;  /* 0x3f3172180a0a2820 */ /* 0x001fe20000410000 */
        /* <DEDUP_REMOVED lines=14> */
[-C--:B----4-:R-:W-:Y:S01]  /*c820*/  FMUL.FTZ R170, R89, R0.reuse ;  /* 0x0000000059aa7220 */ /* 0x090fe20000410000 */
[-C--:B------:R-:W-:Y:S01]  /*c830*/  FMUL.FTZ R171, R92, R0.reuse ;  /* 0x000000005cab7220 */ /* 0x080fe20000410000 */
[-C--:B------:R-:W-:Y:S01]  /*c840*/  FMUL.FTZ R168, R93, R0.reuse ;  /* 0x000000005da87220 */ /* 0x080fe20000410000 */
[-C--:B------:R-:W-:Y:S01]  /*c850*/  FMUL.FTZ R169, R96, R0.reuse ;  /* 0x0000000060a97220 */ /* 0x080fe20000410000 */
        /* <DEDUP_REMOVED lines=27> */
[----:B------:R-:W-:Y:S01]  /*ca10*/  IMAD.MOV.U32 R0, RZ, RZ, -0x800000 ;  /* 0xff800000ff007424 */ /* 0x000fe200078e00ff */
        /* <DEDUP_REMOVED lines=68> */
.L_x_4875:
[----:B------:R-:W0:Y:S08]  /*ce60*/  S2UR UR40, SR_CgaCtaId ;  /* 0x00000000002879c3 */ /* 0x000e300000008800 */
[----:B------:R-:W-:Y:S06]  /*ce70*/  BAR.SYNC.DEFER_BLOCKING 0x5, 0x180 ;  /* 0x0146000000007b1d */ /* 0x000fec0000010000 */
[----:B------:R-:W-:Y:S01]  /*ce80*/  UMOV UR42, 0x400 ;  /* 0x00000400002a7882 */ /* 0x000fe20000000000 */
[----:B------:R-:W-:Y:S01]  /*ce90*/  BSSY B0, `(.L_x_4970) ;  /* 0x00002a9000007945 */ /* 0x000fe20003800000 */
[----:B0-----:R-:W-:-:S09]  /*cea0*/  ULEA UR42, UR40, UR42, 0x18 ;  /* 0x0000002a282a7291 */ /* 0x001fd2000f8ec03f */
[----:B------:R-:W0:Y:S02]  /*ceb0*/  LDS R4, [UR42+0x28cd0] ;  /* 0x028cd02aff047984 */ /* 0x000e240008000800 */
[----:B0-----:R-:W-:Y:S01]  /*cec0*/  R2UR UR4, R4 ;  /* 0x00000000040472ca */ /* 0x001fe200000e0000 */
[----:B------:R-:W-:Y:S06]  /*ced0*/  BAR.ARV 0x4, 0x180 ;  /* 0x0106000000007b1d */ /* 0x000fec0000002000 */
[----:B------:R-:W-:Y:S08]  /*cee0*/  @P0 BRA `(.L_x_4971) ;  /* 0x0000001c00900947 */ /* 0x000ff00003800000 */
[----:B------:R-:W0:Y:S01]  /*cef0*/  S2UR UR5, SR_SWINHI ;  /* 0x00000000000579c3 */ /* 0x000e220000002f00 */
[----:B------:R-:W-:-:S07]  /*cf00*/  IMAD R9, R212, 0x40, R184 ;  /* 0x00000040d4097824 */ /* 0x000fce00078e02b8 */
[----:B------:R-:W-:Y:S01]  /*cf10*/  BAR.SYNC.DEFER_BLOCKING 0x1, 0x100 ;  /* 0x0044000000007b1d */ /* 0x000fe20000010000 */
[----:B------:R-:W-:Y:S01]  /*cf20*/  F2FP.F16.F32.PACK_AB R6, R7, R208 ;  /* 0x000000d00706723e */ /* 0x000fe200000000ff */
[----:B------:R-:W-:Y:S01]  /*cf30*/  USHF.R.S32.HI UR12, URZ, 0x1f, UR45 ;  /* 0x0000001f3f0c7899 */ /* 0x000fe2000801142d */
[----:B------:R-:W-:Y:S01]  /*cf40*/  F2FP.F16.F32.PACK_AB R7, R31, R30 ;  /* 0x0000001e1f07723e */ /* 0x000fe200000000ff */
[----:B------:R-:W-:Y:S01]  /*cf50*/  USHF.R.S32.HI UR13, URZ, 0x1f, UR43 ;  /* 0x0000001f3f0d7899 */ /* 0x000fe2000801142b */
        /* <DEDUP_REMOVED lines=15> */
[----:B------:R-:W-:-:S02]  /*d050*/  F2FP.F16.F32.PACK_AB R145, R147, R146 ;  /* 0x000000929391723e */ /* 0x000fc400000000ff */
[----:B------:R-:W-:Y:S01]  /*d060*/  F2FP.F16.F32.PACK_AB R146, R149, R148 ;  /* 0x000000949592723e */ /* 0x000fe200000000ff */
[----:B------:R-:W-:Y:S01]  /*d070*/  IMAD.WIDE R4, R216, 0x2, R96 ;  /* 0x00000002d8047825 */ /* 0x000fe200078e0260 */
[----:B------:R-:W-:-:S03]  /*d080*/  F2FP.F16.F32.PACK_AB R147, R151, R150 ;  /* 0x000000969793723e */ /* 0x000fc600000000ff */
[----:B------:R-:W-:Y:S01]  /*d090*/  IMAD.WIDE R96, R9, 0x2, R96 ;  /* 0x0000000209607825 */ /* 0x000fe200078e0260 */
[C---:B------:R-:W-:Y:S02]  /*d0a0*/  IADD3 R25, P2, R4.reuse, 0x60, RZ ;  /* 0x0000006004197810 */ /* 0x040fe40007f5e0ff */
[----:B------:R-:W-:Y:S02]  /*d0b0*/  IADD3 R29, P1, R4, 0x2000, RZ ;  /* 0x00002000041d7810 */ /* 0x000fe40007f3e0ff */
[----:B------:R-:W-:Y:S02]  /*d0c0*/  LOP3.LUT R24, R25, 0x380, RZ, 0xc0, !PT ;  /* 0x0000038019187812 */ /* 0x000fe400078ec0ff */
[----:B------:R-:W-:Y:S02]  /*d0d0*/  LOP3.LUT R28, R29, 0x380, RZ, 0xc0, !PT ;  /* 0x000003801d1c7812 */ /* 0x000fe400078ec0ff */
[----:B------:R-:W-:Y:S02]  /*d0e0*/  SHF.R.U64 R24, R24, 0x3, RZ ;  /* 0x0000000318187819 */ /* 0x000fe400000012ff */
[----:B------:R-:W-:-:S02]  /*d0f0*/  SHF.R.U64 R28, R28, 0x3, RZ ;  /* 0x000000031c1c7819 */ /* 0x000fc400000012ff */
[----:B------:R-:W-:Y:S01]  /*d100*/  LOP3.LUT R24, R24, R25, RZ, 0x3c, !PT ;  /* 0x0000001918187212 */ /* 0x000fe200078e3cff */
[----:B------:R-:W-:Y:S01]  /*d110*/  IMAD.X R25, RZ, RZ, R5, P2 ;  /* 0x000000ffff197224 */ /* 0x000fe200010e0605 */
[C---:B------:R-:W-:Y:S02]  /*d120*/  IADD3 R131, P2, R4.reuse, 0x4040, RZ ;  /* 0x0000404004837810 */ /* 0x040fe40007f5e0ff */
[C---:B------:R-:W-:Y:S02]  /*d130*/  IADD3 R13, P4, R4.reuse, 0x20, RZ ;  /* 0x00000020040d7810 */ /* 0x040fe40007f9e0ff */
[----:B------:R-:W-:Y:S02]  /*d140*/  LOP3.LUT R130, R131, 0x380, RZ, 0xc0, !PT ;  /* 0x0000038083827812 */ /* 0x000fe400078ec0ff */
[----:B------:R-:W-:Y:S02]  /*d150*/  IADD3 R15, P3, R4, 0x40, RZ ;  /* 0x00000040040f7810 */ /* 0x000fe40007f7e0ff */
[----:B------:R-:W-:-:S02]  /*d160*/  SHF.R.U64 R130, R130, 0x3, RZ ;  /* 0x0000000382827819 */ /* 0x000fc400000012ff */
[----:B------:R-:W-:Y:S01]  /*d170*/  LOP3.LUT R28, R28, R29, RZ, 0x3c, !PT ;  /* 0x0000001d1c1c7212 */ /* 0x000fe200078e3cff */
[----:B------:R-:W-:Y:S01]  /*d180*/  IMAD.X R29, RZ, RZ, R5, P1 ;  /* 0x000000ffff1d7224 */ /* 0x000fe200008e0605 */
[----:B------:R-:W-:Y:S02]  /*d190*/  LOP3.LUT R130, R130, R131, RZ, 0x3c, !PT ;  /* 0x0000008382827212 */ /* 0x000fe400078e3cff */
[----:B------:R-:W-:Y:S02]  /*d1a0*/  LOP3.LUT R12, R13, 0x380, RZ, 0xc0, !PT ;  /* 0x000003800d0c7812 */ /* 0x000fe400078ec0ff */
[----:B------:R-:W-:Y:S02]  /*d1b0*/  LOP3.LUT R14, R15, 0x380, RZ, 0xc0, !PT ;  /* 0x000003800f0e7812 */ /* 0x000fe400078ec0ff */
[----:B------:R-:W-:Y:S02]  /*d1c0*/  IADD3 R135, P1, R4, 0x4060, RZ ;  /* 0x0000406004877810 */ /* 0x000fe40007f3e0ff */
[----:B------:R-:W-:-:S02]  /*d1d0*/  IADD3.X R131, RZ, R5, RZ, P2, !PT ;  /* 0x00000005ff837210 */ /* 0x000fc400017fe4ff */
[----:B------:R-:W-:Y:S02]  /*d1e0*/  IADD3 R33, P2, R96, 0x2000, RZ ;  /* 0x0000200060217810 */ /* 0x000fe40007f5e0ff */
[----:B------:R-:W-:Y:S02]  /*d1f0*/  SHF.R.U64 R12, R12, 0x3, RZ ;  /* 0x000000030c0c7819 */ /* 0x000fe400000012ff */
[----:B------:R-:W-:Y:S02]  /*d200*/  SHF.R.U64 R14, R14, 0x3, RZ ;  /* 0x000000030e0e7819 */ /* 0x000fe400000012ff */
[----:B------:R-:W-:Y:S02]  /*d210*/  LOP3.LUT R134, R135, 0x380, RZ, 0xc0, !PT ;  /* 0x0000038087867812 */ /* 0x000fe400078ec0ff */
[----:B------:R-:W-:Y:S02]  /*d220*/  LOP3.LUT R32, R33, 0x380, RZ, 0xc0, !PT ;  /* 0x0000038021207812 */ /* 0x000fe400078ec0ff */
[----:B------:R-:W-:Y:S01]  /*d230*/  LOP3.LUT R12, R12, R13, RZ, 0x3c, !PT ;  /* 0x0000000d0c0c7212 */ /* 0x000fe200078e3cff */
[--C-:B------:R-:W-:Y:S01]  /*d240*/  IMAD.X R13, RZ, RZ, R5.reuse, P4 ;  /* 0x000000ffff0d7224 */ /* 0x100fe200020e0605 */
[----:B------:R-:W-:Y:S01]  /*d250*/  LOP3.LUT R14, R14, R15, RZ, 0x3c, !PT ;  /* 0x0000000f0e0e7212 */ /* 0x000fe200078e3cff */
[----:B------:R-:W-:Y:S01]  /*d260*/  IMAD.X R15, RZ, RZ, R5, P3 ;  /* 0x000000ffff0f7224 */ /* 0x000fe200018e0605 */
[----:B------:R-:W-:-:S02]  /*d270*/  SHF.R.U64 R134, R134, 0x3, RZ ;  /* 0x0000000386867819 */ /* 0x000fc400000012ff */
[----:B------:R-:W-:Y:S02]  /*d280*/  SHF.R.U64 R32, R32, 0x3, RZ ;  /* 0x0000000320207819 */ /* 0x000fe400000012ff */
[C---:B------:R-:W-:Y:S02]  /*d290*/  IADD3 R49, P0, R4.reuse, 0x2020, RZ ;  /* 0x0000202004317810 */ /* 0x040fe40007f1e0ff */
[C---:B------:R-:W-:Y:S02]  /*d2a0*/  IADD3 R65, P6, R4.reuse, 0x2040, RZ ;  /* 0x0000204004417810 */ /* 0x040fe40007fde0ff */
[C---:B------:R-:W-:Y:S02]  /*d2b0*/  IADD3 R101, P5, R4.reuse, 0x2060, RZ ;  /* 0x0000206004657810 */ /* 0x040fe40007fbe0ff */
[C---:B------:R-:W-:Y:S02]  /*d2c0*/  IADD3 R123, P4, R4.reuse, 0x4000, RZ ;  /* 0x00004000047b7810 */ /* 0x040fe40007f9e0ff */
[----:B------:R-:W-:-:S02]  /*d2d0*/  IADD3 R127, P3, R4, 0x4020, RZ ;  /* 0x00004020047f7810 */ /* 0x000fc40007f7e0ff */
[----:B------:R-:W-:Y:S01]  /*d2e0*/  LOP3.LUT R134, R134, R135, RZ, 0x3c, !PT ;  /* 0x0000008786867212 */ /* 0x000fe200078e3cff */
[----:B------:R-:W-:Y:S01]  /*d2f0*/  IMAD.X R135, RZ, RZ, R5, P1 ;  /* 0x000000ffff877224 */ /* 0x000fe200008e0605 */
[----:B------:R-:W-:Y:S01]  /*d300*/  LOP3.LUT R32, R32, R33, RZ, 0x3c, !PT ;  /* 0x0000002120207212 */ /* 0x000fe200078e3cff */
[----:B------:R-:W-:Y:S01]  /*d310*/  IMAD.X R33, RZ, RZ, R97, P2 ;  /* 0x000000ffff217224 */ /* 0x000fe200010e0661 */
[----:B------:R-:W-:Y:S02]  /*d320*/  LOP3.LUT R48, R49, 0x380, RZ, 0xc0, !PT ;  /* 0x0000038031307812 */ /* 0x000fe400078ec0ff */
[----:B------:R-:W-:Y:S02]  /*d330*/  LOP3.LUT R64, R65, 0x380, RZ, 0xc0, !PT ;  /* 0x0000038041407812 */ /* 0x000fe400078ec0ff */
[----:B------:R-:W-:Y:S02]  /*d340*/  LOP3.LUT R100, R101, 0x380, RZ, 0xc0, !PT ;  /* 0x0000038065647812 */ /* 0x000fe400078ec0ff */
[----:B------:R-:W-:-:S02]  /*d350*/  LOP3.LUT R122, R123, 0x380, RZ, 0xc0, !PT ;  /* 0x000003807b7a7812 */ /* 0x000fc400078ec0ff */
[----:B------:R-:W-:Y:S02]  /*d360*/  LOP3.LUT R126, R127, 0x380, RZ, 0xc0, !PT ;  /* 0x000003807f7e7812 */ /* 0x000fe400078ec0ff */
[C---:B------:R-:W-:Y:S02]  /*d370*/  IADD3 R37, P1, R96.reuse, 0x3000, RZ ;  /* 0x0000300060257810 */ /* 0x040fe40007f3e0ff */
[----:B------:R-:W-:Y:S02]  /*d380*/  IADD3 R69, P2, R96, 0x9000, RZ ;  /* 0x0000900060457810 */ /* 0x000fe40007f5e0ff */
[----:B------:R-:W-:Y:S02]  /*d390*/  SHF.R.U64 R48, R48, 0x3, RZ ;  /* 0x0000000330307819 */ /* 0x000fe400000012ff */
[----:B------:R-:W-:Y:S02]  /*d3a0*/  SHF.R.U64 R64, R64, 0x3, RZ ;  /* 0x0000000340407819 */ /* 0x000fe400000012ff */
[----:B------:R-:W-:-:S02]  /*d3b0*/  SHF.R.U64 R100, R100, 0x3, RZ ;  /* 0x0000000364647819 */ /* 0x000fc400000012ff */
[----:B------:R-:W-:Y:S02]  /*d3c0*/  SHF.R.U64 R122, R122, 0x3, RZ ;  /* 0x000000037a7a7819 */ /* 0x000fe400000012ff */
[----:B------:R-:W-:Y:S02]  /*d3d0*/  SHF.R.U64 R126, R126, 0x3, RZ ;  /* 0x000000037e7e7819 */ /* 0x000fe400000012ff */
[----:B------:R-:W-:Y:S02]  /*d3e0*/  LOP3.LUT R36, R37, 0x380, RZ, 0xc0, !PT ;  /* 0x0000038025247812 */ /* 0x000fe400078ec0ff */
[----:B------:R-:W-:Y:S02]  /*d3f0*/  LOP3.LUT R68, R69, 0x380, RZ, 0xc0, !PT ;  /* 0x0000038045447812 */ /* 0x000fe400078ec0ff */
        /* <DEDUP_REMOVED lines=15> */
[----:B------:R-:W-:Y:S02]  /*d4f0*/  IADD3 R11, P4, R4, 0x6060, RZ ;  /* 0x00006060040b7810 */ /* 0x000fe40007f9e0ff */
[----:B------:R-:W-:-:S02]  /*d500*/  IADD3 R21, P3, R96, 0x1000, RZ ;  /* 0x0000100060157810 */ /* 0x000fc40007f7e0ff */
[----:B------:R-:W-:Y:S01]  /*d510*/  LOP3.LUT R36, R36, R37, RZ, 0x3c, !PT ;  /* 0x0000002524247212 */ /* 0x000fe200078e3cff */
[----:B------:R-:W-:Y:S01]  /*d520*/  IMAD.X R37, RZ, RZ, R97, P1 ;  /* 0x000000ffff257224 */ /* 0x000fe200008e0661 */
[----:B------:R-:W-:Y:S02]  /*d530*/  LOP3.LUT R68, R68, R69, RZ, 0x3c, !PT ;  /* 0x0000004544447212 */ /* 0x000fe400078e3cff */
[----:B------:R-:W-:Y:S02]  /*d540*/  LOP3.LUT R138, R139, 0x380, RZ, 0xc0, !PT ;  /* 0x000003808b8a7812 */ /* 0x000fe400078ec0ff */
[----:B------:R-:W-:Y:S02]  /*d550*/  LOP3.LUT R142, R143, 0x380, RZ, 0xc0, !PT ;  /* 0x000003808f8e7812 */ /* 0x000fe400078ec0ff */
[----:B------:R-:W-:Y:S02]  /*d560*/  LOP3.LUT R8, R9, 0x380, RZ, 0xc0, !PT ;  /* 0x0000038009087812 */ /* 0x000fe400078ec0ff */
[----:B------:R-:W-:-:S02]  /*d570*/  LOP3.LUT R10, R11, 0x380, RZ, 0xc0, !PT ;  /* 0x000003800b0a7812 */ /* 0x000fc400078ec0ff */
[----:B------:R-:W-:Y:S02]  /*d580*/  LOP3.LUT R20, R21, 0x380, RZ, 0xc0, !PT ;  /* 0x0000038015147812 */ /* 0x000fe400078ec0ff */
[----:B------:R-:W-:Y:S02]  /*d590*/  IADD3 R73, P1, R96, 0xa000, RZ ;  /* 0x0000a00060497810 */ /* 0x000fe40007f3e0ff */
[----:B------:R-:W-:Y:S02]  /*d5a0*/  LOP3.LUT R69, R4, 0x380, RZ, 0xc0, !PT ;  /* 0x0000038004457812 */ /* 0x000fe400078ec0ff */
[----:B------:R-:W-:Y:S02]  /*d5b0*/  SHF.R.U64 R138, R138, 0x3, RZ ;  /* 0x000000038a8a7819 */ /* 0x000fe400000012ff */
[----:B------:R-:W-:Y:S02]  /*d5c0*/  SHF.R.U64 R142, R142, 0x3, RZ ;  /* 0x000000038e8e7819 */ /* 0x000fe400000012ff */
[----:B------:R-:W-:-:S02]  /*d5d0*/  SHF.R.U64 R8, R8, 0x3, RZ ;  /* 0x0000000308087819 */ /* 0x000fc400000012ff */
[----:B------:R-:W-:Y:S02]  /*d5e0*/  SHF.R.U64 R10, R10, 0x3, RZ ;  /* 0x000000030a0a7819 */ /* 0x000fe400000012ff */
[----:B------:R-:W-:Y:S02]  /*d5f0*/  SHF.R.U64 R20, R20, 0x3, RZ ;  /* 0x0000000314147819 */ /* 0x000fe400000012ff */
[----:B------:R-:W-:Y:S02]  /*d600*/  LOP3.LUT R72, R73, 0x380, RZ, 0xc0, !PT ;  /* 0x0000038049487812 */ /* 0x000fe400078ec0ff */
        /* <DEDUP_REMOVED lines=9> */
[----:B------:R-:W-:Y:S01]  /*d6a0*/  LOP3.LUT R20, R20, R21, RZ, 0x3c, !PT ;  /* 0x0000001514147212 */ /* 0x000fe200078e3cff */
[----:B------:R-:W-:Y:S01]  /*d6b0*/  IMAD.X R21, RZ, RZ, R97, P3 ;  /* 0x000000ffff157224 */ /* 0x000fe200018e0661 */
[----:B------:R-:W-:-:S02]  /*d6c0*/  SHF.R.U64 R72, R72, 0x3, RZ ;  /* 0x0000000348487819 */ /* 0x000fc400000012ff */
[----:B------:R-:W-:Y:S01]  /*d6d0*/  LOP3.LUT R4, R69, R4, RZ, 0x3c, !PT ;  /* 0x0000000445047212 */ /* 0x000fe200078e3cff */
[----:B------:R-:W-:Y:S01]  /*d6e0*/  IMAD.X R69, RZ, RZ, R97, P2 ;  /* 0x000000ffff457224 */ /* 0x000fe200010e0661 */
[C---:B------:R-:W-:Y:S02]  /*d6f0*/  IADD3 R41, P0, R96.reuse, 0x4000, RZ ;  /* 0x0000400060297810 */ /* 0x040fe40007f1e0ff */
[C---:B------:R-:W-:Y:S02]  /*d700*/  IADD3 R45, P6, R96.reuse, 0x5000, RZ ;  /* 0x00005000602d7810 */ /* 0x040fe40007fde0ff */
[C---:B------:R-:W-:Y:S02]  /*d710*/  IADD3 R53, P5, R96.reuse, 0x6000, RZ ;  /* 0x0000600060357810 */ /* 0x040fe40007fbe0ff */
[C---:B------:R-:W-:Y:S02]  /*d720*/  IADD3 R57, P4, R96.reuse, 0x7000, RZ ;  /* 0x0000700060397810 */ /* 0x040fe40007f9e0ff */
[----:B------:R-:W-:-:S02]  /*d730*/  IADD3 R61, P3, R96, 0x8000, RZ ;  /* 0x00008000603d7810 */ /* 0x000fc40007f7e0ff */
[----:B------:R-:W-:Y:S02]  /*d740*/  LOP3.LUT R72, R72, R73, RZ, 0x3c, !PT ;  /* 0x0000004948487212 */ /* 0x000fe400078e3cff */
[----:B------:R-:W-:Y:S01]  /*d750*/  MOV R224, R4 ;  /* 0x0000000400e07202 */ /* 0x000fe20000000f00 */
[----:B------:R-:W0:Y:S01]  /*d760*/  SHFL.IDX PT, R73, R213, RZ, 0x1f ;  /* 0x00001fffd5497589 */ /* 0x000e2200000e0000 */
[----:B------:R-:W-:Y:S02]  /*d770*/  F2FP.F16.F32.PACK_AB R4, R207, R210 ;  /* 0x000000d2cf04723e */ /* 0x000fe400000000ff */
[----:B------:R-:W-:Y:S02]  /*d780*/  F2FP.F16.F32.PACK_AB R5, R27, R26 ;  /* 0x0000001a1b05723e */ /* 0x000fe400000000ff */
[----:B------:R-:W-:Y:S02]  /*d790*/  LOP3.LUT R40, R41, 0x380, RZ, 0xc0, !PT ;  /* 0x0000038029287812 */ /* 0x000fe400078ec0ff */
[----:B------:R-:W-:Y:S01]  /*d7a0*/  LOP3.LUT R44, R45, 0x380, RZ, 0xc0, !PT ;  /* 0x000003802d2c7812 */ /* 0x000fe200078ec0ff */
[----:B------:R1:W-:Y:S01]  /*d7b0*/  STSM.16.M88.4 [R224], R4 ;  /* 0x00000004e0007844 */ /* 0x0003e20000000200 */
        /* <DEDUP_REMOVED lines=8> */
[----:B------:R-:W-:Y:S02]  /*d840*/  SHF.R.U64 R60, R60, 0x3, RZ ;  /* 0x000000033c3c7819 */ /* 0x000fe400000012ff */
[----:B------:R-:W-:Y:S02]  /*d850*/  MOV R26, R12 ;  /* 0x0000000c001a7202 */ /* 0x000fe40000000f00 */
[----:B-1----:R-:W-:Y:S02]  /*d860*/  F2FP.F16.F32.PACK_AB R4, R205, R209 ;  /* 0x000000d1cd04723e */ /* 0x002fe400000000ff */
[----:B------:R-:W-:Y:S02]  /*d870*/  F2FP.F16.F32.PACK_AB R5, R35, R34 ;  /* 0x000000222305723e */ /* 0x000fe400000000ff */
[----:B------:R-:W-:-:S02]  /*d880*/  F2FP.F16.F32.PACK_AB R6, R203, R206 ;  /* 0x000000cecb06723e */ /* 0x000fc400000000ff */
[----:B------:R-:W-:Y:S02]  /*d890*/  F2FP.F16.F32.PACK_AB R7, R39, R38 ;  /* 0x000000262707723e */ /* 0x000fe400000000ff */
        /* <DEDUP_REMOVED lines=11> */
[----:B------:R-:W-:Y:S01]  /*d950*/  MOV R34, R8 ;  /* 0x0000000800227202 */ /* 0x000fe20000000f00 */
[----:B------:R1:W-:Y:S01]  /*d960*/  STSM.16.M88.4 [R26], R4 ;  /* 0x000000041a007844 */ /* 0x0003e20000000200 */
[----:B------:R-:W-:-:S02]  /*d970*/  MOV R35, R10 ;  /* 0x0000000a00237202 */ /* 0x000fc40000000f00 */
[----:B------:R-:W-:Y:S02]  /*d980*/  MOV R152, R14 ;  /* 0x0000000e00987202 */ /* 0x000fe40000000f00 */
[----:B------:R-:W-:Y:S02]  /*d990*/  F2FP.F16.F32.PACK_AB R8, R201, R204 ;  /* 0x000000ccc908723e */ /* 0x000fe400000000ff */
[----:B------:R-:W-:Y:S02]  /*d9a0*/  F2FP.F16.F32.PACK_AB R9, R43, R42 ;  /* 0x0000002a2b09723e */ /* 0x000fe400000000ff */
[----:B------:R-:W-:Y:S02]  /*d9b0*/  F2FP.F16.F32.PACK_AB R10, R199, R202 ;  /* 0x000000cac70a723e */ /* 0x000fe400000000ff */
[----:B------:R-:W-:Y:S02]  /*d9c0*/  F2FP.F16.F32.PACK_AB R11, R47, R46 ;  /* 0x0000002e2f0b723e */ /* 0x000fe400000000ff */
[----:B------:R-:W-:-:S02]  /*d9d0*/  IADD3 R77, P0, R96, 0xb000, RZ ;  /* 0x0000b000604d7810 */ /* 0x000fc40007f1e0ff */
[C---:B------:R-:W-:Y:S01]  /*d9e0*/  IADD3 R81, P6, R96.reuse, 0xc000, RZ ;  /* 0x0000c00060517810 */ /* 0x040fe20007fde0ff */
[----:B------:R-:W-:Y:S01]  /*d9f0*/  STSM.16.M88.4 [R152], R8 ;  /* 0x0000000898007844 */ /* 0x000fe20000000200 */
[C---:B------:R-:W-:Y:S02]  /*da00*/  IADD3 R85, P5, R96.reuse, 0xd000, RZ ;  /* 0x0000d00060557810 */ /* 0x040fe40007fbe0ff */
[C---:B------:R-:W-:Y:S02]  /*da10*/  IADD3 R89, P4, R96.reuse, 0xe000, RZ ;  /* 0x0000e00060597810 */ /* 0x040fe40007f9e0ff */
[----:B------:R-:W-:Y:S02]  /*da20*/  IADD3 R92, P3, R96, 0xf000, RZ ;  /* 0x0000f000605c7810 */ /* 0x000fe40007f7e0ff */
[----:B------:R-:W-:Y:S02]  /*da30*/  MOV R207, R24 ;  /* 0x0000001800cf7202 */ /* 0x000fe40000000f00 */
[----:B------:R-:W-:-:S02]  /*da40*/  F2FP.F16.F32.PACK_AB R12, R197, R200 ;  /* 0x000000c8c50c723e */ /* 0x000fc400000000ff */
[----:B------:R-:W-:Y:S02]  /*da50*/  F2FP.F16.F32.PACK_AB R13, R51, R50 ;  /* 0x00000032330d723e */ /* 0x000fe400000000ff */
[----:B------:R-:W-:Y:S02]  /*da60*/  F2FP.F16.F32.PACK_AB R14, R195, R198 ;  /* 0x000000c6c30e723e */ /* 0x000fe400000000ff */
[----:B------:R-:W-:Y:S02]  /*da70*/  F2FP.F16.F32.PACK_AB R15, R55, R54 ;  /* 0x00000036370f723e */ /* 0x000fe400000000ff */
[----:B------:R-:W-:Y:S02]  /*da80*/  LOP3.LUT R96, R27, R96, RZ, 0x3c, !PT ;  /* 0x000000601b607212 */ /* 0x000fe400078e3cff */
[----:B------:R-:W-:Y:S01]  /*da90*/  MOV R208, R28 ;  /* 0x0000001c00d07202 */ /* 0x000fe20000000f00 */
[----:B------:R-:W-:Y:S01]  /*daa0*/  STSM.16.M88.4 [R207], R12 ;  /* 0x0000000ccf007844 */ /* 0x000fe20000000200 */
[----:B-1----:R-:W-:-:S02]  /*dab0*/  F2FP.F16.F32.PACK_AB R4, R193, R196 ;  /* 0x000000c4c104723e */ /* 0x002fc400000000ff */
[----:B------:R-:W-:Y:S02]  /*dac0*/  F2FP.F16.F32.PACK_AB R5, R59, R58 ;  /* 0x0000003a3b05723e */ /* 0x000fe400000000ff */
[----:B------:R-:W-:Y:S02]  /*dad0*/  F2FP.F16.F32.PACK_AB R6, R191, R194 ;  /* 0x000000c2bf06723e */ /* 0x000fe400000000ff */
[----:B------:R-:W-:Y:S02]  /*dae0*/  F2FP.F16.F32.PACK_AB R7, R63, R62 ;  /* 0x0000003e3f07723e */ /* 0x000fe400000000ff */
[----:B------:R-:W-:Y:S02]  /*daf0*/  MOV R48, R48 ;  /* 0x0000003000307202 */ /* 0x000fe40000000f00 */
[----:B------:R-:W-:Y:S01]  /*db00*/  F2FP.F16.F32.PACK_AB R24, R182, R192 ;  /* 0x000000c0b618723e */ /* 0x000fe200000000ff */
[----:B------:R-:W-:Y:S01]  /*db10*/  STSM.16.M88.4 [R208], R4 ;  /* 0x00000004d0007844 */ /* 0x000fe20000000200 */
[----:B------:R-:W-:-:S02]  /*db20*/  F2FP.F16.F32.PACK_AB R25, R67, R66 ;  /* 0x000000424319723e */ /* 0x000fc400000000ff */
[----:B------:R-:W-:Y:S02]  /*db30*/  F2FP.F16.F32.PACK_AB R26, R180, R183 ;  /* 0x000000b7b41a723e */ /* 0x000fe400000000ff */
[----:B------:R-:W-:Y:S02]  /*db40*/  F2FP.F16.F32.PACK_AB R27, R71, R70 ;  /* 0x00000046471b723e */ /* 0x000fe400000000ff */
[----:B------:R-:W-:Y:S02]  /*db50*/  MOV R64, R64 ;  /* 0x0000004000407202 */ /* 0x000fe40000000f00 */
[----:B------:R-:W-:Y:S01]  /*db60*/  F2FP.F16.F32.PACK_AB R28, R178, R181 ;  /* 0x000000b5b21c723e */ /* 0x000fe200000000ff */
[----:B------:R1:W-:Y:S01]  /*db70*/  STSM.16.M88.4 [R48], R24 ;  /* 0x0000001830007844 */ /* 0x0003e20000000200 */
[----:B------:R-:W-:Y:S02]  /*db80*/  F2FP.F16.F32.PACK_AB R29, R75, R74 ;  /* 0x0000004a4b1d723e */ /* 0x000fe400000000ff */
[----:B------:R-:W-:-:S02]  /*db90*/  MOV R100, R100 ;  /* 0x0000006400647202 */ /* 0x000fc40000000f00 */
[----:B------:R-:W-:Y:S01]  /*dba0*/  F2FP.F16.F32.PACK_AB R49, R83, R82 ;  /* 0x000000525331723e */ /* 0x000fe200000000ff */
[----:B------:R2:W-:Y:S01]  /*dbb0*/  STSM.16.M88.4 [R64], R28 ;  /* 0x0000001c40007844 */ /* 0x0005e20000000200 */
[----:B------:R-:W-:Y:S02]  /*dbc0*/  F2FP.F16.F32.PACK_AB R50, R172, R175 ;  /* 0x000000afac32723e */ /* 0x000fe400000000ff */
[----:B------:R-:W-:Y:S02]  /*dbd0*/  F2FP.F16.F32.PACK_AB R51, R87, R86 ;  /* 0x000000565733723e */ /* 0x000fe400000000ff */
[----:B------:R-:W-:Y:S02]  /*dbe0*/  MOV R122, R122 ;  /* 0x0000007a007a7202 */ /* 0x000fe40000000f00 */
[----:B------:R-:W-:Y:S02]  /*dbf0*/  F2FP.F16.F32.PACK_AB R65, R91, R90 ;  /* 0x0000005a5b41723e */ /* 0x000fe400000000ff */
[----:B------:R-:W-:-:S02]  /*dc00*/  F2FP.F16.F32.PACK_AB R66, R168, R171 ;  /* 0x000000aba842723e */ /* 0x000fc400000000ff */
[----:B-1----:R-:W-:Y:S02]  /*dc10*/  F2FP.F16.F32.PACK_AB R48, R174, R177 ;  /* 0x000000b1ae30723e */ /* 0x002fe400000000ff */
[----:B------:R-:W-:Y:S02]  /*dc20*/  F2FP.F16.F32.PACK_AB R67, R95, R94 ;  /* 0x0000005e5f43723e */ /* 0x000fe400000000ff */
[----:B------:R-:W-:Y:S01]  /*dc30*/  MOV R126, R126 ;  /* 0x0000007e007e7202 */ /* 0x000fe20000000f00 */
[----:B------:R-:W-:Y:S01]  /*dc40*/  STSM.16.M88.4 [R100], R48 ;  /* 0x0000003064007844 */ /* 0x000fe20000000200 */
[----:B--2---:R-:W-:Y:S02]  /*dc50*/  F2FP.F16.F32.PACK_AB R64, R170, R173 ;  /* 0x000000adaa40723e */ /* 0x004fe400000000ff */
[----:B------:R-:W-:Y:S02]  /*dc60*/  F2FP.F16.F32.PACK_AB R4, R166, R169 ;  /* 0x000000a9a604723e */ /* 0x000fe400000000ff */
[----:B------:R-:W-:Y:S01]  /*dc70*/  F2FP.F16.F32.PACK_AB R5, R99, R98 ;  /* 0x000000626305723e */ /* 0x000fe200000000ff */
[----:B------:R1:W-:Y:S01]  /*dc80*/  STSM.16.M88.4 [R122], R64 ;  /* 0x000000407a007844 */ /* 0x0003e20000000200 */
        /* <DEDUP_REMOVED lines=8> */
[----:B0-----:R-:W-:Y:S01]  /*dd10*/  ISETP.NE.AND P2, PT, R73, RZ, PT ;  /* 0x000000ff4900720c */ /* 0x001fe20003f45270 */
[----:B------:R-:W-:Y:S01]  /*dd20*/  IMAD.X R73, RZ, RZ, R97, P1 ;  /* 0x000000ffff497224 */ /* 0x000fe200008e0661 */
[----:B------:R-:W-:Y:S01]  /*dd30*/  MOV R134, R134 ;  /* 0x0000008600867202 */ /* 0x000fe20000000f00 */
[----:B------:R0:W-:Y:S01]  /*dd40*/  STSM.16.M88.4 [R130], R8 ;  /* 0x0000000882007844 */ /* 0x0001e20000000200 */
[----:B------:R-:W-:Y:S02]  /*dd50*/  MOV R138, R138 ;  /* 0x0000008a008a7202 */ /* 0x000fe40000000f00 */
[----:B-1----:R-:W-:Y:S01]  /*dd60*/  F2FP.F16.F32.PACK_AB R122, R125, R124 ;  /* 0x0000007c7d7a723e */ /* 0x002fe200000000ff */
[----:B------:R1:W-:Y:S01]  /*dd70*/  STSM.16.M88.4 [R134], R112 ;  /* 0x0000007086007844 */ /* 0x0003e20000000200 */
[----:B------:R-:W-:Y:S02]  /*dd80*/  F2FP.F16.F32.PACK_AB R123, R155, R153 ;  /* 0x000000999b7b723e */ /* 0x000fe400000000ff */
[----:B------:R-:W-:-:S02]  /*dd90*/  MOV R142, R142 ;  /* 0x0000008e008e7202 */ /* 0x000fc40000000f00 */
[----:B------:R-:W-:Y:S01]  /*dda0*/  F2FP.F16.F32.PACK_AB R131, R161, R160 ;  /* 0x000000a0a183723e */ /* 0x000fe200000000ff */
[----:B------:R1:W-:Y:S01]  /*ddb0*/  STSM.16.M88.4 [R138], R120 ;  /* 0x000000788a007844 */ /* 0x0003e20000000200 */
[----:B--2---:R-:W-:Y:S02]  /*ddc0*/  F2FP.F16.F32.PACK_AB R4, R137, R136 ;  /* 0x000000888904723e */ /* 0x004fe400000000ff */
[----:B------:R-:W-:Y:S02]  /*ddd0*/  F2FP.F16.F32.PACK_AB R5, R163, R162 ;  /* 0x000000a2a305723e */ /* 0x000fe400000000ff */
[----:B------:R-:W-:Y:S02]  /*dde0*/  F2FP.F16.F32.PACK_AB R6, R141, R140 ;  /* 0x0000008c8d06723e */ /* 0x000fe400000000ff */
[----:B0-----:R-:W-:Y:S02]  /*ddf0*/  F2FP.F16.F32.PACK_AB R130, R133, R132 ;  /* 0x000000848582723e */ /* 0x001fe400000000ff */
[----:B------:R-:W-:-:S02]  /*de00*/  F2FP.F16.F32.PACK_AB R7, R165, R164 ;  /* 0x000000a4a507723e */ /* 0x000fc400000000ff */
[----:B------:R-:W-:Y:S01]  /*de10*/  LOP3.LUT R76, R77, 0x380, RZ, 0xc0, !PT ;  /* 0x000003804d4c7812 */ /* 0x000fe200078ec0ff */
[----:B------:R1:W-:Y:S01]  /*de20*/  STSM.16.M88.4 [R142], R128 ;  /* 0x000000808e007844 */ /* 0x0003e20000000200 */
[----:B------:R-:W-:Y:S02]  /*de30*/  LOP3.LUT R80, R81, 0x380, RZ, 0xc0, !PT ;  /* 0x0000038051507812 */ /* 0x000fe400078ec0ff */
[----:B------:R-:W-:Y:S01]  /*de40*/  LOP3.LUT R84, R85, 0x380, RZ, 0xc0, !PT ;  /* 0x0000038055547812 */ /* 0x000fe200078ec0ff */
[----:B------:R1:W-:Y:S01]  /*de50*/  STSM.16.M88.4 [R34], R4 ;  /* 0x0000000422007844 */ /* 0x0003e20000000200 */
[----:B------:R-:W-:Y:S02]  /*de60*/  LOP3.LUT R88, R89, 0x380, RZ, 0xc0, !PT ;  /* 0x0000038059587812 */ /* 0x000fe400078ec0ff */
[----:B------:R-:W-:Y:S01]  /*de70*/  LOP3.LUT R93, R92, 0x380, RZ, 0xc0, !PT ;  /* 0x000003805c5d7812 */ /* 0x000fe200078ec0ff */
[----:B------:R1:W-:Y:S01]  /*de80*/  STSM.16.M88.4 [R35], R144 ;  /* 0x0000009023007844 */ /* 0x0003e20000000200 */
[----:B------:R-:W-:-:S02]  /*de90*/  SHF.R.U64 R76, R76, 0x3, RZ ;  /* 0x000000034c4c7819 */ /* 0x000fc400000012ff */
[----:B------:R-:W-:Y:S02]  /*dea0*/  SHF.R.U64 R80, R80, 0x3, RZ ;  /* 0x0000000350507819 */ /* 0x000fe400000012ff */
        /* <DEDUP_REMOVED lines=16> */
[----:B------:R-:W-:Y:S01]  /*dfb0*/  VIADD R10, R185, UR44 ;  /* 0x0000002cb90a7c36 */ /* 0x000fe20008000000 */
[----:B------:R-:W-:Y:S01]  /*dfc0*/  ULDC.64 UR8, c[0x0][0xb90] ;  /* 0x0002e40000087ab9 */ /* 0x000fe20000000a00 */
[----:B------:R-:W-:Y:S01]  /*dfd0*/  ULDC.64 UR10, c[0x0][0xb98] ;  /* 0x0002e600000a7ab9 */ /* 0x000fe20000000a00 */
[----:B------:R-:W-:Y:S01]  /*dfe0*/  UIMAD UR5, UR12, UR8, URZ ;  /* 0x000000080c0572a4 */ /* 0x000fe2000f8e023f */
[----:B------:R-:W-:Y:S01]  /*dff0*/  IMAD.MOV.U32 R4, RZ, RZ, R10 ;  /* 0x000000ffff047224 */ /* 0x000fe200078e000a */
[----:B------:R-:W-:Y:S01]  /*e000*/  UIMAD.WIDE.U32 UR6, UR45, UR8, URZ ;  /* 0x000000082d0672a5 */ /* 0x000fe2000f8e003f */
[----:B------:R-:W-:Y:S01]  /*e010*/  IMAD.MOV R9, RZ, RZ, -R17 ;  /* 0x000000ffff097224 */ /* 0x000fe200078e0a11 */
[----:B------:R-:W-:Y:S01]  /*e020*/  UIMAD UR5, UR45, UR9, UR5 ;  /* 0x000000092d0572a4 */ /* 0x000fe2000f8e0205 */
[----:B------:R-:W-:Y:S01]  /*e030*/  VIADD R13, R16, UR44 ;  /* 0x0000002c100d7c36 */ /* 0x000fe20008000000 */
[----:B------:R-:W-:-:S02]  /*e040*/  UIMAD UR8, UR13, UR10, URZ ;  /* 0x0000000a0d0872a4 */ /* 0x000fc4000f8e023f */
[----:B------:R-:W-:Y:S02]  /*e050*/  UIADD3 UR7, UR7, UR5, URZ ;  /* 0x0000000507077290 */ /* 0x000fe4000fffe03f */
[----:B------:R-:W-:Y:S02]  /*e060*/  UIMAD UR8, UR43, UR11, UR8 ;  /* 0x0000000b2b0872a4 */ /* 0x000fe4000f8e0208 */
[----:B------:R-:W-:Y:S01]  /*e070*/  UIMAD.WIDE.U32 UR6, UR43, UR10, UR6 ;  /* 0x0000000a2b0672a5 */ /* 0x000fe2000f8e0006 */
[----:B------:R-:W-:Y:S01]  /*e080*/  ULDC UR5, c[0x0][0xa88] ;  /* 0x0002a20000057ab9 */ /* 0x000fe20000000800 */
[----:B0-----:R-:W-:-:S13]  /*e090*/  ISETP.NE.AND P0, PT, R8, 0x1, PT ;  /* 0x000000010800780c */ /* 0x001fda0003f05270 */
[----:B------:R-:W0:Y:S08]  /*e0a0*/  @P0 LDC R5, c[0x0][0xbec] ;  /* 0x0002fb00ff050b82 */ /* 0x000e300000000800 */
[----:B------:R-:W1:Y:S01]  /*e0b0*/  @P0 LDC R6, c[0x0][0xbf0] ;  /* 0x0002fc00ff060b82 */ /* 0x000e620000000800 */
[----:B0-----:R-:W-:-:S05]  /*e0c0*/  @P0 IMAD.HI.U32 R5, R10, R5, RZ ;  /* 0x000000050a050227 */ /* 0x001fca00078e00ff */
[----:B-1----:R-:W-:-:S04]  /*e0d0*/  @P0 SHF.R.U32.HI R4, RZ, R6, R5 ;  /* 0x00000006ff040219 */ /* 0x002fc80000011605 */
[--C-:B------:R-:W-:Y:S01]  /*e0e0*/  SHF.R.S32.HI R5, RZ, 0x1f, R4.reuse ;  /* 0x0000001fff057819 */ /* 0x100fe20000011404 */
[----:B------:R-:W-:Y:S01]  /*e0f0*/  IMAD.MOV R7, RZ, RZ, -R4 ;  /* 0x000000ffff077224 */ /* 0x000fe200078e0a04 */
[----:B------:R-:W-:-:S03]  /*e100*/  IADD3 R4, P0, R4, UR6, RZ ;  /* 0x0000000604047c10 */ /* 0x000fc6000ff1e0ff */
[C---:B------:R-:W-:Y:S02]  /*e110*/  IMAD R7, R8.reuse, R7, R10 ;  /* 0x0000000708077224 */ /* 0x040fe400078e020a */
[----:B------:R-:W-:Y:S02]  /*e120*/  IMAD.U32 R10, RZ, RZ, UR8 ;  /* 0x00000008ff0a7e24 */ /* 0x000fe4000f8e00ff */
[----:B------:R-:W-:Y:S01]  /*e130*/  IMAD R8, R8, UR5, RZ ;  /* 0x0000000508087c24 */ /* 0x000fe2000f8e02ff */
[----:B------:R-:W-:Y:S02]  /*e140*/  SHF.R.S32.HI R6, RZ, 0x1f, R7 ;  /* 0x0000001fff067819 */ /* 0x000fe40000011407 */
[----:B------:R-:W-:Y:S01]  /*e150*/  IADD3.X R5, R5, UR7, R10, P0, !PT ;  /* 0x0000000705057c10 */ /* 0x000fe200087fe40a */
[----:B------:R-:W-:Y:S02]  /*e160*/  ULDC.64 UR6, c[0x0][0xb88] ;  /* 0x0002e20000067ab9 */ /* 0x000fe40000000a00 */
[----:B------:R-:W-:-:S02]  /*e170*/  IMAD R6, R6, UR6, RZ ;  /* 0x0000000606067c24 */ /* 0x000fc4000f8e02ff */
[----:B------:R-:W-:-:S04]  /*e180*/  IMAD.WIDE.U32 R4, R7, UR6, R4 ;  /* 0x0000000607047c25 */ /* 0x000fc8000f8e0004 */
[----:B------:R-:W-:Y:S01]  /*e190*/  IMAD R7, R7, UR7, R6 ;  /* 0x0000000707077c24 */ /* 0x000fe2000f8e0206 */
[----:B------:R-:W-:Y:S02]  /*e1a0*/  ULDC.64 UR6, c[0x0][0xb50] ;  /* 0x0002d40000067ab9 */ /* 0x000fe40000000a00 */
[----:B------:R-:W-:Y:S01]  /*e1b0*/  LEA R10, P0, R4, UR6, 0x2 ;  /* 0x00000006040a7c11 */ /* 0x000fe2000f8010ff */
[----:B------:R-:W-:-:S04]  /*e1c0*/  IMAD.IADD R5, R5, 0x1, R7 ;  /* 0x0000000105057824 */ /* 0x000fc800078e0207 */
[----:B------:R-:W-:Y:S01]  /*e1d0*/  SHFL.IDX PT, R6, R10, 0x1, 0x1c1f ;  /* 0x003c1f000a067f89 */ /* 0x000fe200000e0000 */
[----:B------:R-:W-:Y:S02]  /*e1e0*/  LEA.HI.X R11, R4, UR7, R5, 0x2, P0 ;  /* 0x00000007040b7c11 */ /* 0x000fe400080f1405 */
        /* <DEDUP_REMOVED lines=9> */
.L_x_4972:
[----:B------:R-:W1:Y:S01]  /*e280*/  LDC R15, c[0x0][0xbe8] ;  /* 0x0002fa00ff0f7b82 */ /* 0x000e620000000800 */
[----:B------:R-:W-:Y:S01]  /*e290*/  ULDC UR10, c[0x0][0xac8] ;  /* 0x0002b200000a7ab9 */ /* 0x000fe20000000800 */
[----:B------:R-:W-:Y:S01]  /*e2a0*/  ULDC.64 UR8, c[0x0][0xae8] ;  /* 0x0002ba0000087ab9 */ /* 0x000fe20000000a00 */
[----:B------:R-:W-:Y:S01]  /*e2b0*/  ISETP.GE.AND P0, PT, R190, UR10, PT ;  /* 0x0000000abe007c0c */ /* 0x000fe2000bf06270 */
[----:B------:R-:W5:Y:S01]  /*e2c0*/  LD.E.128 R96, desc[UR52][R96.64] ;  /* 0x0000003460607980 */ /* 0x000f62000c101d00 */
[----:B------:R-:W-:Y:S02]  /*e2d0*/  ISETP.GE.AND P1, PT, R184, UR10, PT ;  /* 0x0000000ab8007c0c */ /* 0x000fe4000bf26270 */
[----:B0-----:R-:W-:Y:S01]  /*e2e0*/  SEL R3, RZ, 0xffffffff, P0 ;  /* 0xffffffffff037807 */ /* 0x001fe20000000000 */
[----:B------:R0:W5:Y:S01]  /*e2f0*/  LD.E.128 R4, desc[UR52][R20.64] ;  /* 0x0000003414047980 */ /* 0x000162000c101d00 */
[----:B------:R-:W-:Y:S02]  /*e300*/  ISETP.GE.AND P0, PT, R189, UR10, PT ;  /* 0x0000000abd007c0c */ /* 0x000fe4000bf06270 */
[----:B------:R-:W-:Y:S01]  /*e310*/  SEL R0, RZ, 0x1, P1 ;  /* 0x00000001ff007807 */ /* 0x000fe20000800000 */
[----:B------:R-:W-:Y:S01]  /*e320*/  IMAD.SHL.U32 R11, R3, 0x2, RZ ;  /* 0x00000002030b7824 */ /* 0x000fe200078e00ff */
[----:B------:R-:W5:Y:S04]  /*e330*/  LD.E.128 R32, desc[UR52][R32.64] ;  /* 0x0000003420207980 */ /* 0x000f68000c101d00 */
[----:B------:R-:W5:Y:S04]  /*e340*/  LD.E.128 R36, desc[UR52][R36.64] ;  /* 0x0000003424247980 */ /* 0x000f68000c101d00 */
[----:B------:R-:W5:Y:S01]  /*e350*/  LD.E.128 R40, desc[UR52][R40.64] ;  /* 0x0000003428287980 */ /* 0x000f62000c101d00 */
[----:B-1----:R-:W-:-:S03]  /*e360*/  ISETP.NE.AND P2, PT, R15, 0x1, PT ;  /* 0x000000010f00780c */ /* 0x002fc60003f45270 */
[----:B------:R-:W5:Y:S01]  /*e370*/  LD.E.128 R44, desc[UR52][R44.64] ;  /* 0x000000342c2c7980 */ /* 0x000f62000c101d00 */
[----:B------:R-:W-:Y:S02]  /*e380*/  SEL R3, RZ, 0xffffffff, P0 ;  /* 0xffffffffff037807 */ /* 0x000fe40000000000 */
[----:B------:R-:W-:Y:S01]  /*e390*/  LOP3.LUT R0, R11, 0x2, R0, 0xe2, !PT ;  /* 0x000000020b007812 */ /* 0x000fe200078ee200 */
[----:B------:R-:W5:Y:S04]  /*e3a0*/  LD.E.128 R52, desc[UR52][R52.64] ;  /* 0x0000003434347980 */ /* 0x000f68000c101d00 */
[----:B------:R-:W5:Y:S02]  /*e3b0*/  LD.E.128 R56, desc[UR52][R56.64] ;  /* 0x0000003438387980 */ /* 0x000f64000c101d00 */
[----:B------:R-:W1:Y:S01]  /*e3c0*/  @P2 LDC R9, c[0x0][0xbec] ;  /* 0x0002fb00ff092b82 */ /* 0x000e620000000800 */
[----:B------:R-:W-:Y:S01]  /*e3d0*/  IMAD.SHL.U32 R3, R3, 0x4, RZ ;  /* 0x0000000403037824 */ /* 0x000fe200078e00ff */
[----:B------:R-:W-:Y:S01]  /*e3e0*/  ISETP.GE.AND P0, PT, R188, UR10, PT ;  /* 0x0000000abc007c0c */ /* 0x000fe2000bf06270 */
[----:B------:R-:W5:Y:S04]  /*e3f0*/  LD.E.128 R60, desc[UR52][R60.64] ;  /* 0x000000343c3c7980 */ /* 0x000f68000c101d00 */
[----:B------:R-:W5:Y:S01]  /*e400*/  LD.E.128 R68, desc[UR52][R68.64] ;  /* 0x0000003444447980 */ /* 0x000f62000c101d00 */
[----:B------:R-:W2:Y:S01]  /*e410*/  @P2 LDC R11, c[0x0][0xbf0] ;  /* 0x0002fc00ff0b2b82 */ /* 0x000ea20000000800 */
[----:B------:R-:W-:Y:S01]  /*e420*/  LOP3.LUT R3, R3, 0x4, R0, 0xe2, !PT ;  /* 0x0000000403037812 */ /* 0x000fe200078ee200 */
[----:B------:R-:W-:Y:S01]  /*e430*/  IMAD R0, R211, 0x20, R212 ;  /* 0x00000020d3007824 */ /* 0x000fe200078e02d4 */
[----:B------:R-:W-:Y:S01]  /*e440*/  SEL R8, RZ, 0xffffffff, P0 ;  /* 0xffffffffff087807 */ /* 0x000fe20000000000 */
[----:B------:R-:W5:Y:S01]  /*e450*/  LD.E.128 R72, desc[UR52][R72.64] ;  /* 0x0000003448487980 */ /* 0x000f62000c101d00 */
[----:B------:R-:W-:Y:S01]  /*e460*/  ISETP.GE.AND P0, PT, R187, UR10, PT ;  /* 0x0000000abb007c0c */ /* 0x000fe2000bf06270 */
[----:B------:R-:W-:Y:S01]  /*e470*/  UIMAD UR5, UR12, UR8, URZ ;  /* 0x000000080c0572a4 */ /* 0x000fe2000f8e023f */
[----:B------:R-:W-:Y:S01]  /*e480*/  VIADD R14, R0, UR44 ;  /* 0x0000002c000e7c36 */ /* 0x000fe20008000000 */
[----:B------:R-:W5:Y:S01]  /*e490*/  LD.E.128 R76, desc[UR52][R76.64] ;  /* 0x000000344c4c7980 */ /* 0x000f62000c101d00 */
[----:B------:R-:W-:Y:S01]  /*e4a0*/  SEL R0, RZ, 0xffffffff, P0 ;  /* 0xffffffffff007807 */ /* 0x000fe20000000000 */
[----:B------:R-:W-:-:S02]  /*e4b0*/  UIMAD.WIDE.U32 UR6, UR45, UR8, URZ ;  /* 0x000000082d0672a5 */ /* 0x000fc4000f8e003f */
[----:B------:R-:W-:Y:S01]  /*e4c0*/  UIMAD UR5, UR45, UR9, UR5 ;  /* 0x000000092d0572a4 */ /* 0x000fe2000f8e0205 */
[----:B------:R-:W-:Y:S01]  /*e4d0*/  SHF.L.U32 R8, R8, 0x3, RZ ;  /* 0x0000000308087819 */ /* 0x000fe200000006ff */
[----:B------:R-:W-:Y:S01]  /*e4e0*/  IMAD.SHL.U32 R13, R0, 0x10, RZ ;  /* 0x00000010000d7824 */ /* 0x000fe200078e00ff */
[----:B------:R-:W-:Y:S01]  /*e4f0*/  ULDC.64 UR8, c[0x0][0xaf0] ;  /* 0x0002bc0000087ab9 */ /* 0x000fe20000000a00 */
[----:B-1----:R-:W-:Y:S01]  /*e500*/  @P2 IMAD.HI.U32 R0, R14, R9, RZ ;  /* 0x000000090e002227 */ /* 0x002fe200078e00ff */
[----:B------:R-:W-:Y:S01]  /*e510*/  UIADD3 UR7, UR7, UR5, URZ ;  /* 0x0000000507077290 */ /* 0x000fe2000fffe03f */
[----:B------:R-:W-:Y:S01]  /*e520*/  LOP3.LUT R8, R8, 0x8, R3, 0xe2, !PT ;  /* 0x0000000808087812 */ /* 0x000fe200078ee203 */
[----:B------:R-:W-:Y:S01]  /*e530*/  UIMAD UR5, UR13, UR8, URZ ;  /* 0x000000080d0572a4 */ /* 0x000fe2000f8e023f */
[----:B------:R-:W-:Y:S01]  /*e540*/  IMAD.MOV.U32 R3, RZ, RZ, R14 ;  /* 0x000000ffff037224 */ /* 0x000fe200078e000e */
[----:B------:R-:W-:Y:S01]  /*e550*/  UIMAD.WIDE.U32 UR6, UR43, UR8, UR6 ;  /* 0x000000082b0672a5 */ /* 0x000fe2000f8e0006 */
[----:B------:R-:W5:Y:S01]  /*e560*/  LD.E.128 R80, desc[UR52][R80.64] ;  /* 0x0000003450507980 */ /* 0x000f62000c101d00 */
[----:B--2---:R-:W-:Y:S01]  /*e570*/  @P2 SHF.R.U32.HI R3, RZ, R11, R0 ;  /* 0x0000000bff032219 */ /* 0x004fe20000011600 */
[----:B------:R-:W-:Y:S01]  /*e580*/  UIMAD UR5, UR43, UR9, UR5 ;  /* 0x000000092b0572a4 */ /* 0x000fe2000f8e0205 */
[----:B------:R-:W-:Y:S01]  /*e590*/  LOP3.LUT R10, R13, 0x10, R8, 0xe2, !PT ;  /* 0x000000100d0a7812 */ /* 0x000fe200078ee208 */
[----:B------:R-:W5:Y:S01]  /*e5a0*/  LD.E.128 R84, desc[UR52][R84.64] ;  /* 0x0000003454547980 */ /* 0x000f62000c101d00 */
[--C-:B------:R-:W-:Y:S01]  /*e5b0*/  SHF.R.S32.HI R11, RZ, 0x1f, R3.reuse ;  /* 0x0000001fff0b7819 */ /* 0x100fe20000011403 */
[----:B------:R-:W-:Y:S01]  /*e5c0*/  UIADD3 UR5, UR7, UR5, URZ ;  /* 0x0000000507057290 */ /* 0x000fe2000fffe03f */
[----:B------:R-:W-:Y:S01]  /*e5d0*/  ISETP.GE.AND P0, PT, R186, UR10, PT ;  /* 0x0000000aba007c0c */ /* 0x000fe2000bf06270 */
[----:B------:R-:W-:Y:S01]  /*e5e0*/  IMAD.U32 R8, RZ, RZ, UR6 ;  /* 0x00000006ff087e24 */ /* 0x000fe2000f8e00ff */
[----:B------:R-:W5:Y:S01]  /*e5f0*/  LD.E.128 R88, desc[UR52][R88.64] ;  /* 0x0000003458587980 */ /* 0x000f62000c101d00 */
[----:B------:R-:W-:Y:S01]  /*e600*/  IMAD.U32 R9, RZ, RZ, UR7 ;  /* 0x00000007ff097e24 */ /* 0x000fe2000f8e00ff */
[----:B------:R-:W-:Y:S01]  /*e610*/  ULDC.64 UR6, c[0x0][0xae0] ;  /* 0x0002b80000067ab9 */ /* 0x000fe20000000a00 */
[----:B------:R-:W-:Y:S01]  /*e620*/  IMAD.MOV R13, RZ, RZ, -R3 ;  /* 0x000000ffff0d7224 */ /* 0x000fe200078e0a03 */
[----:B------:R-:W-:Y:S01]  /*e630*/  SEL R0, RZ, 0xffffffff, P0 ;  /* 0xffffffffff007807 */ /* 0x000fe20000000000 */
[----:B------:R-:W-:Y:S01]  /*e640*/  IMAD R12, R11, UR6, RZ ;  /* 0x000000060b0c7c24 */ /* 0x000fe2000f8e02ff */
[----:B------:R-:W5:Y:S01]  /*e650*/  LD.E.128 R92, desc[UR52][R92.64] ;  /* 0x000000345c5c7980 */ /* 0x000f62000c101d00 */
[----:B------:R-:W-:Y:S01]  /*e660*/  IMAD R11, R15, R13, R14 ;  /* 0x0000000d0f0b7224 */ /* 0x000fe200078e020e */
[----:B------:R-:W-:Y:S01]  /*e670*/  ISETP.GE.AND P0, PT, R215, UR10, PT ;  /* 0x0000000ad7007c0c */ /* 0x000fe2000bf06270 */
[----:B------:R-:W-:Y:S01]  /*e680*/  IMAD.U32 R9, RZ, RZ, UR5 ;  /* 0x00000005ff097e24 */ /* 0x000fe2000f8e00ff */
[----:B------:R-:W-:Y:S01]  /*e690*/  @!PT LDS RZ, [RZ] ;  /* 0x00000000fffff984 */ /* 0x000fe20000000800 */
[----:B------:R-:W-:Y:S01]  /*e6a0*/  @!PT LDS RZ, [RZ] ;  /* 0x00000000fffff984 */ /* 0x000fe20000000800 */
[----:B------:R-:W-:Y:S01]  /*e6b0*/  @!PT LDS RZ, [RZ] ;  /* 0x00000000fffff984 */ /* 0x000fe20000000800 */
[----:B------:R-:W-:Y:S01]  /*e6c0*/  @!PT LDS RZ, [RZ] ;  /* 0x00000000fffff984 */ /* 0x000fe20000000800 */
[----:B------:R1:W-:Y:S06]  /*e6d0*/  MEMBAR.ALL.CTA ;  /* 0x0000000000007992 */ /* 0x0003ec0000008000 */
[----:B-1----:R-:W1:Y:S01]  /*e6e0*/  FENCE.VIEW.ASYNC.S ;  /* 0x00000000000073c6 */ /* 0x002e620000000000 */
[----:B0-----:R-:W-:Y:S01]  /*e6f0*/  IMAD.SHL.U32 R21, R0, 0x20, RZ ;  /* 0x0000002000157824 */ /* 0x001fe200078e00ff */
[----:B------:R-:W-:Y:S01]  /*e700*/  SHF.R.S32.HI R0, RZ, 0x1f, R11 ;  /* 0x0000001fff007819 */ /* 0x000fe2000001140b */
[C---:B------:R-:W-:Y:S01]  /*e710*/  IMAD R13, R3.reuse, UR7, R12 ;  /* 0x00000007030d7c24 */ /* 0x040fe2000f8e020c */
[----:B------:R-:W-:Y:S01]  /*e720*/  ULDC UR8, c[0x0][0xa88] ;  /* 0x0002a20000087ab9 */ /* 0x000fe20000000800 */
[----:B------:R-:W-:Y:S01]  /*e730*/  IMAD.WIDE.U32 R8, R3, UR6, R8 ;  /* 0x0000000603087c25 */ /* 0x000fe2000f8e0008 */
[----:B------:R-:W-:Y:S01]  /*e740*/  ULDC.64 UR6, c[0x0][0xad8] ;  /* 0x0002b60000067ab9 */ /* 0x000fe20000000a00 */
[----:B------:R-:W-:Y:S01]  /*e750*/  SEL R3, RZ, 0x40, P0 ;  /* 0x00000040ff037807 */ /* 0x000fe20000000000 */
[----:B------:R-:W-:Y:S01]  /*e760*/  UIADD3 UR5, UR42, 0x28c20, URZ ;  /* 0x00028c202a057890 */ /* 0x000fe2000fffe03f */
[----:B------:R-:W-:Y:S01]  /*e770*/  IMAD.IADD R9, R9, 0x1, R13 ;  /* 0x0000000109097824 */ /* 0x000fe200078e020d */
[----:B------:R-:W-:Y:S01]  /*e780*/  ISETP.GE.AND P0, PT, R214, UR10, PT ;  /* 0x0000000ad6007c0c */ /* 0x000fe2000bf06270 */
[----:B------:R-:W-:Y:S01]  /*e790*/  IMAD R0, R0, UR6, RZ ;  /* 0x0000000600007c24 */ /* 0x000fe2000f8e02ff */
[----:B------:R-:W-:Y:S01]  /*e7a0*/  UPRMT UR5, URZ, 0x654, UR5 ;  /* 0x000006543f057896 */ /* 0x000fe20008000005 */
[----:B------:R-:W-:Y:S01]  /*e7b0*/  VIADD R28, R212, UR44 ;  /* 0x0000002cd41c7c36 */ /* 0x000fe20008000000 */
[----:B------:R-:W-:Y:S01]  /*e7c0*/  LOP3.LUT R10, R21, 0x20, R10, 0xe2, !PT ;  /* 0x00000020150a7812 */ /* 0x000fe200078ee20a */
[----:B------:R-:W-:Y:S01]  /*e7d0*/  IMAD R29, R15, UR8, RZ ;  /* 0x000000080f1d7c24 */ /* 0x000fe2000f8e02ff */
[----:B------:R-:W-:Y:S01]  /*e7e0*/  BSSY B1, `(.L_x_4973) ;  /* 0x000002e000017945 */ /* 0x000fe20003800000 */
[C---:B------:R-:W-:Y:S01]  /*e7f0*/  IMAD R13, R11.reuse, UR7, R0 ;  /* 0x000000070b0d7c24 */ /* 0x040fe2000f8e0200 */
[----:B------:R-:W-:Y:S01]  /*e800*/  SEL R0, RZ, 0x80, P0 ;  /* 0x00000080ff007807 */ /* 0x000fe20000000000 */
[----:B------:R-:W-:Y:S01]  /*e810*/  IMAD.WIDE.U32 R8, R11, UR6, R8 ;  /* 0x000000060b087c25 */ /* 0x000fe2000f8e0008 */
[----:B------:R-:W-:Y:S01]  /*e820*/  ISETP.GE.AND P0, PT, R28, R29, PT ;  /* 0x0000001d1c00720c */ /* 0x000fe20003f06270 */
[----:B------:R-:W-:Y:S01]  /*e830*/  ULDC.64 UR6, c[0x0][0xa80] ;  /* 0x0002a00000067ab9 */ /* 0x000fe20000000a00 */
[----:B------:R-:W-:Y:S01]  /*e840*/  LOP3.LUT R3, R10, R3, RZ, 0xfc, !PT ;  /* 0x000000030a037212 */ /* 0x000fe200078efcff */
[----:B------:R-:W-:Y:S01]  /*e850*/  IMAD.IADD R9, R9, 0x1, R13 ;  /* 0x0000000109097824 */ /* 0x000fe200078e020d */
[----:B------:R-:W-:Y:S01]  /*e860*/  LEA R26, P1, R8, UR6, 0x1 ;  /* 0x00000006081a7c11 */ /* 0x000fe2000f8208ff */
[----:B-1----:R-:W-:Y:S01]  /*e870*/  SYNCS.ARRIVE.TRANS64.RED.A1T0 RZ, [UR5], RZ ;  /* 0x000000ffffff79a7 */ /* 0x002fe20008100405 */
[----:B------:R-:W-:-:S02]  /*e880*/  LOP3.LUT R0, R3, R0, RZ, 0xfc, !PT ;  /* 0x0000000003007212 */ /* 0x000fc400078efcff */
[----:B------:R-:W-:Y:S01]  /*e890*/  LEA.HI.X R27, R8, UR7, R9, 0x1, P1 ;  /* 0x00000007081b7c11 */ /* 0x000fe200088f0c09 */
[----:B------:R0:W1:Y:S04]  /*e8a0*/  SHFL.IDX PT, R10, R26, RZ, 0x181f ;  /* 0x00181fff1a0a7589 */ /* 0x00006800000e0000 */
        /* <DEDUP_REMOVED lines=22> */
[-C--:B------:R-:W-:Y:S02]  /*ea10*/  @P0 LEA R24, P3, R215, R10.reuse, 0x1 ;  /* 0x0000000ad7180211 */ /* 0x080fe400078608ff */
[-C--:B--2---:R-:W-:Y:S02]  /*ea20*/  @!P1 LEA R12, P6, R186, R10.reuse, 0x1 ;  /* 0x0000000aba0c9211 */ /* 0x084fe400078c08ff */
        /* <DEDUP_REMOVED lines=9> */
.L_x_4974:
[----:B------:R-:W-:Y:S05]  /*eac0*/  BSYNC B1 ;  /* 0x0000000000017941 */ /* 0x000fea0003800000 */
.L_x_4973:
[----:B---3--:R-:W-:Y:S01]  /*ead0*/  VIADD R8, R28, 0x20 ;  /* 0x000000201c087836 */ /* 0x008fe20000000000 */
[----:B--2---:R4:W2:Y:S04]  /*eae0*/  SHFL.IDX PT, R11, R27, 0x1, 0x181f ;  /* 0x00381f001b0b7f89 */ /* 0x0048a800000e0000 */
[----:B------:R-:W-:Y:S01]  /*eaf0*/  ISETP.GE.AND P0, PT, R8, R29, PT ;  /* 0x0000001d0800720c */ /* 0x000fe20003f06270 */
[----:B-1----:R4:W1:-:S12]  /*eb00*/  SHFL.IDX PT, R10, R26, 0x1, 0x181f ;  /* 0x00381f001a0a7f89 */ /* 0x00285800000e0000 */
[----:B----4-:R-:W-:Y:S05]  /*eb10*/  @P0 BRA `(.L_x_4975) ;  /* 0x0000000c00800947 */ /* 0x010fea0003800000 */
[----:B------:R-:W-:Y:S02]  /*eb20*/  ISETP.GE.AND P0, PT, R184, UR10, PT ;  /* 0x0000000ab8007c0c */ /* 0x000fe4000bf06270 */
[----:B------:R-:W-:Y:S02]  /*eb30*/  ISETP.GE.AND P5, PT, R190, UR10, PT ;  /* 0x0000000abe007c0c */ /* 0x000fe4000bfa6270 */
[----:B------:R-:W-:Y:S02]  /*eb40*/  ISETP.GE.AND P3, PT, R189, UR10, PT ;  /* 0x0000000abd007c0c */ /* 0x000fe4000bf66270 */
[----:B------:R-:W-:Y:S02]  /*eb50*/  ISETP.GE.AND P2, PT, R188, UR10, PT ;  /* 0x0000000abc007c0c */ /* 0x000fe4000bf46270 */
[----:B------:R-:W-:-:S05]  /*eb60*/  ISETP.GE.AND P1, PT, R187, UR10, PT ;  /* 0x0000000abb007c0c */ /* 0x000fca000bf26270 */
[----:B-12---:R-:W-:Y:S02]  /*eb70*/  @!P0 IMAD.WIDE R8, R184, 0x2, R10 ;  /* 0x00000002b8088825 */ /* 0x006fe400078e020a */
[-C--:B------:R-:W-:Y:S02]  /*eb80*/  @!P5 LEA R12, P4, R190, R10.reuse, 0x1 ;  /* 0x0000000abe0cd211 */ /* 0x080fe400078808ff */
[----:B------:R-:W-:Y:S01]  /*eb90*/  @!P3 LEA R14, P6, R189, R10, 0x1 ;  /* 0x0000000abd0eb211 */ /* 0x000fe200078c08ff */
[----:B-----5:R1:W-:Y:S01]  /*eba0*/  @!P0 ST.E.128 desc[UR52][R8.64], R4 ;  /* 0x0000000408008985 */ /* 0x0203e2000c101d34 */
        /* <DEDUP_REMOVED lines=8> */
[----:B-1----:R-:W-:-:S03]  /*ec30*/  @!P1 LEA R4, P6, R187, R10, 0x1 ;  /* 0x0000000abb049211 */ /* 0x002fc600078c08ff */
        /* <DEDUP_REMOVED lines=15> */
.L_x_4971:
[----:B------:R-:W0:Y:S01]  /*ed30*/  LDC R10, c[0x0][0xbe8] ;  /* 0x0002fa00ff0a7b82 */ /* 0x000e220000000800 */
[----:B------:R-:W1:Y:S01]  /*ed40*/  S2R R6, SR_TID.X ;  /* 0x0000000000067919 */ /* 0x000e620000002100 */
[----:B------:R-:W-:Y:S01]  /*ed50*/  ULDC UR12, c[0x0][0xac8] ;  /* 0x0002b200000c7ab9 */ /* 0x000fe20000000800 */
[----:B------:R-:W-:Y:S01]  /*ed60*/  USHF.R.S32.HI UR8, URZ, 0x1f, UR45 ;  /* 0x0000001f3f087899 */ /* 0x000fe2000801142d */
[----:B------:R-:W-:Y:S01]  /*ed70*/  BSSY B1, `(.L_x_4976) ;  /* 0x0000031000017945 */ /* 0x000fe20003800000 */
[----:B------:R-:W-:Y:S01]  /*ed80*/  USHF.R.S32.HI UR9, URZ, 0x1f, UR43 ;  /* 0x0000001f3f097899 */ /* 0x000fe2000801142b */
[----:B------:R-:W-:Y:S01]  /*ed90*/  ISETP.GE.AND P1, PT, R190, UR12, PT ;  /* 0x0000000cbe007c0c */ /* 0x000fe2000bf26270 */
[----:B------:R-:W-:Y:S01]  /*eda0*/  IMAD R8, R211, 0x20, R212 ;  /* 0x00000020d3087824 */ /* 0x000fe200078e02d4 */
[----:B0-----:R-:W-:Y:S01]  /*edb0*/  ISETP.NE.AND P0, PT, R10, 0x1, PT ;  /* 0x000000010a00780c */ /* 0x001fe20003f05270 */
[----:B-1----:R-:W-:-:S12]  /*edc0*/  VIADD R0, R6, 0xffffff80 ;  /* 0xffffff8006007836 */ /* 0x002fd80000000000 */
[----:B------:R-:W0:Y:S01]  /*edd0*/  @P0 LDC R9, c[0x0][0xbec] ;  /* 0x0002fb00ff090b82 */ /* 0x000e220000000800 */
[----:B------:R-:W-:-:S07]  /*ede0*/  ISETP.GE.AND P2, PT, R0, 0x40, PT ;  /* 0x000000400000780c */ /* 0x000fce0003f46270 */
[----:B------:R-:W1:Y:S06]  /*edf0*/  @P0 LDC R11, c[0x0][0xbf0] ;  /* 0x0002fc00ff0b0b82 */ /* 0x000e6c0000000800 */
[----:B------:R-:W-:Y:S05]  /*ee00*/  @P2 BRA `(.L_x_4977) ;  /* 0x00000000009c2947 */ /* 0x000fea0003800000 */
[----:B------:R-:W2:Y:S01]  /*ee10*/  LDC R5, c[0x0][0xbe8] ;  /* 0x0002fa00ff057b82 */ /* 0x000ea20000000800 */
[----:B------:R-:W-:Y:S01]  /*ee20*/  IMAD.U32 R7, RZ, RZ, UR44 ;  /* 0x0000002cff077e24 */ /* 0x000fe2000f8e00ff */
[----:B------:R-:W-:-:S04]  /*ee30*/  ULDC UR5, c[0x0][0xa88] ;  /* 0x0002a20000057ab9 */ /* 0x000fc80000000800 */
[----:B------:R-:W-:Y:S01]  /*ee40*/  IADD3 R6, R7, -0x80, R6 ;  /* 0xffffff8007067810 */ /* 0x000fe20007ffe006 */
[----:B--2---:R-:W-:-:S05]  /*ee50*/  IMAD R3, R5, UR5, RZ ;  /* 0x0000000505037c24 */ /* 0x004fca000f8e02ff */
[----:B------:R-:W-:-:S13]  /*ee60*/  ISETP.GE.AND P2, PT, R6, R3, PT ;  /* 0x000000030600720c */ /* 0x000fda0003f46270 */
[----:B------:R-:W-:Y:S05]  /*ee70*/  @P2 BRA `(.L_x_4977) ;  /* 0x0000000000802947 */ /* 0x000fea0003800000 */
[----:B------:R-:W-:Y:S01]  /*ee80*/  ISETP.NE.AND P2, PT, R5, 0x1, PT ;  /* 0x000000010500780c */ /* 0x000fe20003f45270 */
[----:B------:R-:W-:Y:S01]  /*ee90*/  ULDC.64 UR10, c[0x0][0xb90] ;  /* 0x0002e400000a7ab9 */ /* 0x000fe20000000a00 */
[----:B------:R-:W-:Y:S01]  /*eea0*/  MOV R4, R6 ;  /* 0x0000000600047202 */ /* 0x000fe20000000f00 */
[----:B------:R-:W-:Y:S02]  /*eeb0*/  UIMAD UR5, UR8, UR10, URZ ;  /* 0x0000000a080572a4 */ /* 0x000fe4000f8e023f */
[----:B------:R-:W-:Y:S02]  /*eec0*/  UIMAD.WIDE.U32 UR6, UR45, UR10, URZ ;  /* 0x0000000a2d0672a5 */ /* 0x000fe4000f8e003f */
[----:B------:R-:W-:-:S03]  /*eed0*/  UIMAD UR5, UR45, UR11, UR5 ;  /* 0x0000000b2d0572a4 */ /* 0x000fc6000f8e0205 */
[----:B------:R-:W-:Y:S01]  /*eee0*/  ULDC.64 UR10, c[0x0][0xb98] ;  /* 0x0002e600000a7ab9 */ /* 0x000fe20000000a00 */
[----:B------:R-:W-:Y:S02]  /*eef0*/  UIADD3 UR7, UR7, UR5, URZ ;  /* 0x0000000507077290 */ /* 0x000fe4000fffe03f */
[----:B------:R-:W2:Y:S01]  /*ef00*/  @P2 LDC R3, c[0x0][0xbec] ;  /* 0x0002fb00ff032b82 */ /* 0x000ea20000000800 */
[----:B------:R-:W-:Y:S02]  /*ef10*/  UIMAD UR5, UR9, UR10, URZ ;  /* 0x0000000a090572a4 */ /* 0x000fe4000f8e023f */
[----:B------:R-:W-:Y:S02]  /*ef20*/  UIMAD.WIDE.U32 UR6, UR43, UR10, UR6 ;  /* 0x0000000a2b0672a5 */ /* 0x000fe4000f8e0006 */
[----:B------:R-:W-:-:S03]  /*ef30*/  UIMAD UR5, UR43, UR11, UR5 ;  /* 0x0000000b2b0572a4 */ /* 0x000fc6000f8e0205 */
[----:B------:R-:W3:Y:S01]  /*ef40*/  @P2 LDC R7, c[0x0][0xbf0] ;  /* 0x0002fc00ff072b82 */ /* 0x000ee20000000800 */
[----:B------:R-:W-:Y:S01]  /*ef50*/  ULDC.64 UR10, c[0x0][0xb88] ;  /* 0x0002e200000a7ab9 */ /* 0x000fe20000000a00 */
[----:B--2---:R-:W-:-:S05]  /*ef60*/  @P2 IMAD.HI.U32 R0, R6, R3, RZ ;  /* 0x0000000306002227 */ /* 0x004fca00078e00ff */
[----:B---3--:R-:W-:-:S05]  /*ef70*/  @P2 SHF.R.U32.HI R4, RZ, R7, R0 ;  /* 0x00000007ff042219 */ /* 0x008fca0000011600 */
[----:B------:R-:W-:-:S04]  /*ef80*/  IMAD.MOV R3, RZ, RZ, -R4 ;  /* 0x000000ffff037224 */ /* 0x000fc800078e0a04 */
[----:B------:R-:W-:Y:S01]  /*ef90*/  IMAD R3, R5, R3, R6 ;  /* 0x0000000305037224 */ /* 0x000fe200078e0206 */
[----:B------:R-:W-:Y:S01]  /*efa0*/  SHF.R.S32.HI R5, RZ, 0x1f, R4 ;  /* 0x0000001fff057819 */ /* 0x000fe20000011404 */
[----:B------:R-:W-:Y:S01]  /*efb0*/  IMAD.U32 R6, RZ, RZ, UR5 ;  /* 0x00000005ff067e24 */ /* 0x000fe2000f8e00ff */
        /* <DEDUP_REMOVED lines=12> */
.L_x_4977:
[----:B------:R-:W-:Y:S05]  /*f080*/  BSYNC B1 ;  /* 0x0000000000017941 */ /* 0x000fea0003800000 */
.L_x_4976:
[----:B--2---:R-:W-:Y:S01]  /*f090*/  SEL R3, RZ, 0xffffffff, P1 ;  /* 0xffffffffff037807 */ /* 0x004fe20000800000 */
[----:B------:R-:W-:Y:S01]  /*f0a0*/  ULDC.64 UR10, c[0x0][0xae8] ;  /* 0x0002ba00000a7ab9 */ /* 0x000fe20000000a00 */
[----:B------:R-:W-:Y:S01]  /*f0b0*/  ISETP.GE.AND P2, PT, R184, UR12, PT ;  /* 0x0000000cb8007c0c */ /* 0x000fe2000bf46270 */
[----:B------:R-:W-:Y:S01]  /*f0c0*/  VIADD R8, R8, UR44 ;  /* 0x0000002c08087c36 */ /* 0x000fe20008000000 */
[----:B------:R-:W-:Y:S01]  /*f0d0*/  ISETP.GE.AND P1, PT, R189, UR12, PT ;  /* 0x0000000cbd007c0c */ /* 0x000fe2000bf26270 */
[----:B------:R-:W-:Y:S01]  /*f0e0*/  IMAD.SHL.U32 R3, R3, 0x2, RZ ;  /* 0x0000000203037824 */ /* 0x000fe200078e00ff */
[----:B------:R-:W-:Y:S01]  /*f0f0*/  SEL R0, RZ, 0x1, P2 ;  /* 0x00000001ff007807 */ /* 0x000fe20001000000 */
[----:B------:R-:W-:Y:S01]  /*f100*/  UIMAD UR5, UR8, UR10, URZ ;  /* 0x0000000a080572a4 */ /* 0x000fe2000f8e023f */
[----:B------:R-:W-:Y:S01]  /*f110*/  SEL R5, RZ, 0xffffffff, P1 ;  /* 0xffffffffff057807 */ /* 0x000fe20000800000 */
[----:B------:R-:W-:Y:S01]  /*f120*/  UIMAD.WIDE.U32 UR6, UR45, UR10, URZ ;  /* 0x0000000a2d0672a5 */ /* 0x000fe2000f8e003f */
[----:B------:R-:W-:Y:S01]  /*f130*/  LOP3.LUT R4, R3, 0x2, R0, 0xe2, !PT ;  /* 0x0000000203047812 */ /* 0x000fe200078ee200 */
[----:B0-----:R-:W-:Y:S01]  /*f140*/  @P0 IMAD.HI.U32 R0, R8, R9, RZ ;  /* 0x0000000908000227 */ /* 0x001fe200078e00ff */
[----:B------:R-:W-:Y:S01]  /*f150*/  UIMAD UR5, UR45, UR11, UR5 ;  /* 0x0000000b2d0572a4 */ /* 0x000fe2000f8e0205 */
[----:B------:R-:W-:Y:S01]  /*f160*/  ISETP.GE.AND P1, PT, R188, UR12, PT ;  /* 0x0000000cbc007c0c */ /* 0x000fe2000bf26270 */
[----:B------:R-:W-:Y:S01]  /*f170*/  BSSY B1, `(.L_x_4978) ;  /* 0x0000056000017945 */ /* 0x000fe20003800000 */
[----:B------:R-:W-:Y:S01]  /*f180*/  IMAD.MOV.U32 R3, RZ, RZ, R8 ;  /* 0x000000ffff037224 */ /* 0x000fe200078e0008 */
[----:B------:R-:W-:Y:S01]  /*f190*/  ULDC.64 UR10, c[0x0][0xaf0] ;  /* 0x0002bc00000a7ab9 */ /* 0x000fe20000000a00 */
[----:B------:R-:W-:Y:S01]  /*f1a0*/  UIADD3 UR7, UR7, UR5, URZ ;  /* 0x0000000507077290 */ /* 0x000fe2000fffe03f */
[----:B-1----:R-:W-:Y:S01]  /*f1b0*/  @P0 SHF.R.U32.HI R3, RZ, R11, R0 ;  /* 0x0000000bff030219 */ /* 0x002fe20000011600 */
[----:B------:R-:W-:Y:S01]  /*f1c0*/  UIMAD UR5, UR9, UR10, URZ ;  /* 0x0000000a090572a4 */ /* 0x000fe2000f8e023f */
[----:B------:R-:W-:Y:S01]  /*f1d0*/  SEL R0, RZ, 0xffffffff, P1 ;  /* 0xffffffffff007807 */ /* 0x000fe20000800000 */
[----:B------:R-:W-:Y:S01]  /*f1e0*/  IMAD.SHL.U32 R5, R5, 0x4, RZ ;  /* 0x0000000405057824 */ /* 0x000fe200078e00ff */
[----:B------:R-:W-:Y:S01]  /*f1f0*/  UIMAD.WIDE.U32 UR6, UR43, UR10, UR6 ;  /* 0x0000000a2b0672a5 */ /* 0x000fe2000f8e0006 */
[--C-:B------:R-:W-:Y:S01]  /*f200*/  IMAD.MOV R7, RZ, RZ, -R3.reuse ;  /* 0x000000ffff077224 */ /* 0x100fe200078e0a03 */
[----:B------:R-:W-:Y:S01]  /*f210*/  UIMAD UR5, UR43, UR11, UR5 ;  /* 0x0000000b2b0572a4 */ /* 0x000fe2000f8e0205 */
[----:B------:R-:W-:Y:S01]  /*f220*/  IMAD.SHL.U32 R11, R0, 0x8, RZ ;  /* 0x00000008000b7824 */ /* 0x000fe200078e00ff */
[----:B------:R-:W-:Y:S01]  /*f230*/  LOP3.LUT R4, R5, 0x4, R4, 0xe2, !PT ;  /* 0x0000000405047812 */ /* 0x000fe200078ee204 */
[----:B------:R-:W-:Y:S01]  /*f240*/  IMAD R7, R10, R7, R8 ;  /* 0x000000070a077224 */ /* 0x000fe200078e0208 */
[----:B------:R-:W-:Y:S01]  /*f250*/  UIADD3 UR5, UR7, UR5, URZ ;  /* 0x0000000507057290 */ /* 0x000fe2000fffe03f */
[----:B------:R-:W-:Y:S01]  /*f260*/  SHF.R.S32.HI R0, RZ, 0x1f, R3 ;  /* 0x0000001fff007819 */ /* 0x000fe20000011403 */
[----:B------:R-:W-:Y:S01]  /*f270*/  IMAD.U32 R5, RZ, RZ, UR7 ;  /* 0x00000007ff057e24 */ /* 0x000fe2000f8e00ff */
[----:B------:R-:W-:Y:S01]  /*f280*/  LOP3.LUT R11, R11, 0x8, R4, 0xe2, !PT ;  /* 0x000000080b0b7812 */ /* 0x000fe200078ee204 */
[----:B------:R-:W-:Y:S01]  /*f290*/  IMAD.U32 R4, RZ, RZ, UR6 ;  /* 0x00000006ff047e24 */ /* 0x000fe2000f8e00ff */
[----:B------:R-:W-:Y:S01]  /*f2a0*/  ULDC.64 UR6, c[0x0][0xae0] ;  /* 0x0002b80000067ab9 */ /* 0x000fe20000000a00 */
[----:B------:R-:W-:Y:S01]  /*f2b0*/  IMAD.U32 R5, RZ, RZ, UR5 ;  /* 0x00000005ff057e24 */ /* 0x000fe2000f8e00ff */
[----:B------:R-:W-:Y:S01]  /*f2c0*/  ISETP.GE.AND P1, PT, R187, UR12, PT ;  /* 0x0000000cbb007c0c */ /* 0x000fe2000bf26270 */
[----:B------:R-:W-:Y:S01]  /*f2d0*/  IMAD R6, R0, UR6, RZ ;  /* 0x0000000600067c24 */ /* 0x000fe2000f8e02ff */
[----:B------:R-:W-:Y:S01]  /*f2e0*/  SHF.R.S32.HI R0, RZ, 0x1f, R7 ;  /* 0x0000001fff007819 */ /* 0x000fe20000011407 */
[C---:B------:R-:W-:Y:S01]  /*f2f0*/  IMAD.WIDE.U32 R4, R3.reuse, UR6, R4 ;  /* 0x0000000603047c25 */ /* 0x040fe2000f8e0004 */
[----:B------:R-:W-:Y:S01]  /*f300*/  ISETP.GE.AND P0, PT, R186, UR12, PT ;  /* 0x0000000cba007c0c */ /* 0x000fe2000bf06270 */
[----:B------:R-:W-:Y:S01]  /*f310*/  ULDC UR5, c[0x0][0xa88] ;  /* 0x0002a20000057ab9 */ /* 0x000fe20000000800 */
[----:B------:R-:W-:Y:S01]  /*f320*/  SEL R8, RZ, 0xffffffff, P1 ;  /* 0xffffffffff087807 */ /* 0x000fe20000800000 */
[----:B------:R-:W-:Y:S01]  /*f330*/  IMAD R9, R3, UR7, R6 ;  /* 0x0000000703097c24 */ /* 0x000fe2000f8e0206 */
[----:B------:R-:W-:Y:S01]  /*f340*/  ULDC.64 UR6, c[0x0][0xad8] ;  /* 0x0002b60000067ab9 */ /* 0x000fe20000000a00 */
[----:B------:R-:W-:Y:S01]  /*f350*/  SEL R12, RZ, 0xffffffff, P0 ;  /* 0xffffffffff0c7807 */ /* 0x000fe20000000000 */
[----:B------:R-:W-:Y:S01]  /*f360*/  IMAD R0, R0, UR6, RZ ;  /* 0x0000000600007c24 */ /* 0x000fe2000f8e02ff */
[----:B------:R-:W-:Y:S01]  /*f370*/  ISETP.GE.AND P0, PT, R215, UR12, PT ;  /* 0x0000000cd7007c0c */ /* 0x000fe2000bf06270 */
[----:B------:R-:W-:Y:S01]  /*f380*/  VIADD R26, R212, UR44 ;  /* 0x0000002cd41a7c36 */ /* 0x000fe20008000000 */
[----:B------:R-:W-:Y:S01]  /*f390*/  IADD3 R5, R5, R9, RZ ;  /* 0x0000000905057210 */ /* 0x000fe20007ffe0ff */
[----:B------:R-:W-:Y:S01]  /*f3a0*/  IMAD R25, R10, UR5, RZ ;  /* 0x000000050a197c24 */ /* 0x000fe2000f8e02ff */
[----:B------:R-:W-:Y:S01]  /*f3b0*/  ISETP.GE.AND P2, PT, R214, UR12, PT ;  /* 0x0000000cd6007c0c */ /* 0x000fe2000bf46270 */
[----:B------:R-:W-:-:S02]  /*f3c0*/  IMAD.SHL.U32 R8, R8, 0x10, RZ ;  /* 0x0000001008087824 */ /* 0x000fc400078e00ff */
        /* <DEDUP_REMOVED lines=8> */
[----:B------:R-:W-:-:S03]  /*f450*/  IMAD.IADD R3, R5, 0x1, R3 ;  /* 0x0000000105037824 */ /* 0x000fc600078e0203 */
[----:B------:R-:W-:Y:S01]  /*f460*/  LOP3.LUT R11, R12, 0x20, R11, 0xe2, !PT ;  /* 0x000000200c0b7812 */ /* 0x000fe200078ee20b */
[----:B------:R0:W1:Y:S01]  /*f470*/  SHFL.IDX PT, R6, R20, RZ, 0x181f ;  /* 0x00181fff14067589 */ /* 0x00006200000e0000 */
[----:B------:R-:W-:Y:S02]  /*f480*/  LEA.HI.X R3, R4, UR7, R3, 0x1, P1 ;  /* 0x0000000704037c11 */ /* 0x000fe400088f0c03 */
[----:B------:R-:W-:Y:S02]  /*f490*/  LOP3.LUT R21, R11, R0, RZ, 0xfc, !PT ;  /* 0x000000000b157212 */ /* 0x000fe400078efcff */
[----:B------:R-:W-:Y:S01]  /*f4a0*/  SEL R0, RZ, 0x80, P2 ;  /* 0x00000080ff007807 */ /* 0x000fe20001000000 */
[----:B------:R0:W2:Y:S03]  /*f4b0*/  SHFL.IDX PT, R7, R3, RZ, 0x181f ;  /* 0x00181fff03077589 */ /* 0x0000a600000e0000 */
        /* <DEDUP_REMOVED lines=33> */
.L_x_4979:
[----:B------:R-:W-:Y:S05]  /*f6d0*/  BSYNC B1 ;  /* 0x0000000000017941 */ /* 0x000fea0003800000 */
.L_x_4978:
        /* <DEDUP_REMOVED lines=36> */
.L_x_4975:
[----:B------:R-:W-:Y:S05]  /*f920*/  BSYNC B0 ;  /* 0x0000000000007941 */ /* 0x000fea0003800000 */
.L_x_4970:
[----:B------:R-:W-:Y:S02]  /*f930*/  ULDC UR5, c[0x0][0xc38] ;  /* 0x00030e0000057ab9 */ /* 0x000fe40000000800 */
[----:B------:R-:W-:-:S06]  /*f940*/  UISETP.GE.AND UP0, UPT, UR4, UR5, UPT ;  /* 0x000000050400728c */ /* 0x000fcc000bf06270 */
[----:B------:R-:W-:-:S13]  /*f950*/  PLOP3.LUT P0, PT, PT, PT, UP0, 0x80, 0x0 ;  /* 0x000000000000781c */ /* 0x000fda0003f0f008 */
[----:B------:R-:W-:Y:S05]  /*f960*/  @!P0 BRA `(.L_x_4980) ;  /* 0xffffff1400708947 */ /* 0x000fea000383ffff */
[----:B------:R-:W-:Y:S05]  /*f970*/  EXIT ;  /* 0x000000000000794d */ /* 0x000fea0003800000 */
.L_x_4864:
[----:B------:R-:W-:-:S08]  /*f980*/  NOP ;  /* 0x0000000000007918 */ /* 0x000fd00000000000 */
[----:B------:R-:W0:-:S00]  /*f990*/  USETMAXREG.DEALLOC.CTAPOOL 0x28 ;  /* 0x00000028000079c8 */ /* 0x000e0000080e0500 */
[----:B0-----:R-:W-:-:S06]  /*f9a0*/  LOP3.LUT R2, R2, 0x3, RZ, 0xc0, !PT ;  /* 0x0000000302027812 */ /* 0x001fcc00078ec0ff */
[----:B------:R-:W0:Y:S01]  /*f9b0*/  S2UR UR10, SR_CTAID.X ;  /* 0x00000000000a79c3 */ /* 0x000e220000002500 */
[----:B------:R-:W-:Y:S01]  /*f9c0*/  LOP3.LUT R16, R16, 0xffffdfff, RZ, 0xc0, !PT ;  /* 0xffffdfff10107812 */ /* 0x000fe200078ec0ff */
[----:B------:R-:W-:Y:S01]  /*f9d0*/  STL [R1+0x4], RZ ;  /* 0x000004ff01007387 */ /* 0x000fe20000100800 */
        /* <DEDUP_REMOVED lines=9> */
[----:B------:R-:W-:Y:S01]  /*fa70*/  IMAD.SHL.U32 R31, R0, 0x8, RZ ;  /* 0x00000008001f7824 */ /* 0x000fe200078e00ff */
[----:B------:R-:W-:Y:S01]  /*fa80*/  ULDC UR4, c[0x0][0x320] ;  /* 0x0000c80000047ab9 */ /* 0x000fe20000000800 */
[----:B------:R-:W-:Y:S01]  /*fa90*/  LOP3.LUT R16, R16, 0xffffffbf, RZ, 0xc0, !PT ;  /* 0xffffffbf10107812 */ /* 0x000fe200078ec0ff */
[----:B------:R-:W0:Y:S01]  /*faa0*/  S2UR UR8, SR_CgaCtaId ;  /* 0x00000000000879c3 */ /* 0x000e220000008800 */
[----:B------:R-:W-:Y:S01]  /*fab0*/  LOP3.LUT R10, R0, 0x7f, RZ, 0xc0, !PT ;  /* 0x0000007f000a7812 */ /* 0x000fe200078ec0ff */
[----:B------:R-:W-:Y:S01]  /*fac0*/  ULDC.64 UR6, c[0x0][0x2f0] ;  /* 0x0000bc0000067ab9 */ /* 0x000fe20000000a00 */
[----:B------:R-:W-:Y:S01]  /*fad0*/  LOP3.LUT R8, R31, 0x38, RZ, 0xc0, !PT ;  /* 0x000000381f087812 */ /* 0x000fe200078ec0ff */
[----:B------:R1:W-:Y:S01]  /*fae0*/  STL [R1+0x4], RZ ;  /* 0x000004ff01007387 */ /* 0x0003e20000100800 */
[----:B------:R-:W-:Y:S01]  /*faf0*/  SHF.R.U32.HI R36, RZ, 0x3, R10 ;  /* 0x00000003ff247819 */ /* 0x000fe2000001160a */
[----:B------:R-:W-:Y:S01]  /*fb00*/  ULDC UR9, c[0x0][0x2b8] ;  /* 0x0000ae0000097ab9 */ /* 0x000fe20000000800 */
[C---:B------:R-:W-:Y:S01]  /*fb10*/  LOP3.LUT R2, R8.reuse, 0x40, RZ, 0xfc, !PT ;  /* 0x0000004008027812 */ /* 0x040fe200078efcff */
[----:B------:R-:W-:Y:S01]  /*fb20*/  ULDC UR38, c[0x0][0x288] ;  /* 0x0000a20000267ab9 */ /* 0x000fe20000000800 */
[----:B------:R-:W-:Y:S01]  /*fb30*/  ISETP.GE.AND P0, PT, R8, UR4, PT ;  /* 0x0000000408007c0c */ /* 0x000fe2000bf06270 */
[----:B------:R-:W-:Y:S01]  /*fb40*/  ULDC UR36, c[0x0][0x448] ;  /* 0x0001120000247ab9 */ /* 0x000fe20000000800 */
[----:B------:R-:W-:Y:S01]  /*fb50*/  ISETP.GE.AND P1, PT, R2, UR4, PT ;  /* 0x0000000402007c0c */ /* 0x000fe2000bf26270 */
[----:B------:R-:W-:Y:S01]  /*fb60*/  IMAD.U32 R33, RZ, RZ, UR10 ;  /* 0x0000000aff217e24 */ /* 0x000fe2000f8e00ff */
[C---:B------:R-:W-:Y:S01]  /*fb70*/  LOP3.LUT R3, R8.reuse, 0x80, RZ, 0xfc, !PT ;  /* 0x0000008008037812 */ /* 0x040fe200078efcff */
[----:B------:R-:W-:Y:S01]  /*fb80*/  IMAD.MOV.U32 R22, RZ, RZ, 0x1 ;  /* 0x00000001ff167424 */ /* 0x000fe200078e00ff */
[----:B------:R-:W-:Y:S01]  /*fb90*/  LOP3.LUT R4, R8, 0xc0, RZ, 0xfc, !PT ;  /* 0x000000c008047812 */ /* 0x000fe200078efcff */
[----:B------:R-:W-:Y:S01]  /*fba0*/  IMAD.MOV.U32 R18, RZ, RZ, RZ ;  /* 0x000000ffff127224 */ /* 0x000fe200078e00ff */
[----:B------:R-:W-:Y:S01]  /*fbb0*/  ISETP.GE.AND P3, PT, R3, UR4, PT ;  /* 0x0000000403007c0c */ /* 0x000fe2000bf66270 */
[----:B------:R-:W-:Y:S01]  /*fbc0*/  UIMAD UR36, UR36, UR38, URZ ;  /* 0x00000026242472a4 */ /* 0x000fe2000f8e023f */
[----:B------:R-:W-:Y:S01]  /*fbd0*/  ISETP.GE.AND P2, PT, R4, UR4, PT ;  /* 0x0000000404007c0c */ /* 0x000fe2000bf46270 */
[----:B------:R-:W-:Y:S01]  /*fbe0*/  ULDC UR46, c[0x0][0xc] ;  /* 0x00000300002e7ab9 */ /* 0x000fe20000000800 */
[----:B------:R-:W-:Y:S01]  /*fbf0*/  SEL R3, RZ, 0xffffffff, P1 ;  /* 0xffffffffff037807 */ /* 0x000fe20000800000 */
[----:B------:R-:W-:Y:S01]  /*fc00*/  ULOP3.LUT UR47, UR39, 0x2, URZ, 0xfc, !UPT ;  /* 0x00000002272f7892 */ /* 0x000fe2000f8efc3f */
[----:B------:R-:W-:-:S02]  /*fc10*/  LOP3.LUT R5, R8, 0x180, RZ, 0xfc, !PT ;  /* 0x0000018008057812 */ /* 0x000fc400078efcff */
[----:B------:R-:W-:Y:S01]  /*fc20*/  @P1 LOP3.LUT R16, R16, 0x40, RZ, 0xfc, !PT ;  /* 0x0000004010101812 */ /* 0x000fe200078efcff */
[----:B------:R-:W-:Y:S01]  /*fc30*/  IMAD.SHL.U32 R3, R3, 0x2, RZ ;  /* 0x0000000203037824 */ /* 0x000fe200078e00ff */
[----:B------:R-:W-:Y:S02]  /*fc40*/  LOP3.LUT R6, R8, 0x1c0, RZ, 0xfc, !PT ;  /* 0x000001c008067812 */ /* 0x000fe400078efcff */
[----:B------:R-:W-:Y:S02]  /*fc50*/  LOP3.LUT R16, R16, 0xffffff7f, RZ, 0xc0, !PT ;  /* 0xffffff7f10107812 */ /* 0x000fe400078ec0ff */
[----:B------:R-:W-:Y:S02]  /*fc60*/  SEL R2, RZ, 0x1, P0 ;  /* 0x00000001ff027807 */ /* 0x000fe40000000000 */
[----:B------:R-:W-:Y:S02]  /*fc70*/  @P0 LOP3.LUT R16, R16, 0x80, RZ, 0xfc, !PT ;  /* 0x0000008010100812 */ /* 0x000fe400078efcff */
[----:B------:R-:W-:-:S02]  /*fc80*/  ISETP.GE.AND P1, PT, R5, UR4, PT ;  /* 0x0000000405007c0c */ /* 0x000fc4000bf26270 */
[----:B------:R-:W-:Y:S02]  /*fc90*/  LOP3.LUT R16, R16, 0xffffffdf, RZ, 0xc0, !PT ;  /* 0xffffffdf10107812 */ /* 0x000fe400078ec0ff */
[----:B------:R-:W-:Y:S02]  /*fca0*/  ISETP.GE.AND P0, PT, R6, UR4, PT ;  /* 0x0000000406007c0c */ /* 0x000fe4000bf06270 */
[----:B------:R-:W-:Y:S02]  /*fcb0*/  @P3 LOP3.LUT R16, R16, 0x20, RZ, 0xfc, !PT ;  /* 0x0000002010103812 */ /* 0x000fe400078efcff */
[----:B------:R-:W-:Y:S02]  /*fcc0*/  LOP3.LUT R5, R8, 0x100, RZ, 0xfc, !PT ;  /* 0x0000010008057812 */ /* 0x000fe400078efcff */
[----:B------:R-:W-:Y:S02]  /*fcd0*/  LOP3.LUT R16, R16, 0xffffffef, RZ, 0xc0, !PT ;  /* 0xffffffef10107812 */ /* 0x000fe400078ec0ff */
[----:B------:R-:W-:-:S02]  /*fce0*/  LOP3.LUT R6, R8, 0x140, RZ, 0xfc, !PT ;  /* 0x0000014008067812 */ /* 0x000fc400078efcff */
[----:B------:R-:W-:Y:S02]  /*fcf0*/  LOP3.LUT R2, R3, 0x2, R2, 0xe2, !PT ;  /* 0x0000000203027812 */ /* 0x000fe400078ee202 */
[----:B------:R-:W-:Y:S02]  /*fd00*/  @P2 LOP3.LUT R16, R16, 0x10, RZ, 0xfc, !PT ;  /* 0x0000001010102812 */ /* 0x000fe400078efcff */
[----:B------:R-:W-:Y:S02]  /*fd10*/  SEL R3, RZ, 0x4, P3 ;  /* 0x00000004ff037807 */ /* 0x000fe40001800000 */
[----:B------:R-:W-:Y:S02]  /*fd20*/  SEL R4, RZ, 0x8, P2 ;  /* 0x00000008ff047807 */ /* 0x000fe40001000000 */
[----:B------:R-:W-:Y:S02]  /*fd30*/  ISETP.GE.AND P3, PT, R5, UR4, PT ;  /* 0x0000000405007c0c */ /* 0x000fe4000bf66270 */
[----:B------:R-:W-:Y:S01]  /*fd40*/  ISETP.GE.AND P2, PT, R6, UR4, PT ;  /* 0x0000000406007c0c */ /* 0x000fe2000bf46270 */
[----:B------:R-:W-:Y:S01]  /*fd50*/  ULDC.64 UR4, c[0x0][0x418] ;  /* 0x0001060000047ab9 */ /* 0x000fe20000000a00 */
[----:B------:R-:W-:Y:S01]  /*fd60*/  LOP3.LUT R4, R4, R2, R3, 0xfe, !PT ;  /* 0x0000000204047212 */ /* 0x000fe200078efe03 */
[----:B------:R-:W-:Y:S01]  /*fd70*/  UISETP.NE.U32.AND UP0, UPT, UR4, URZ, UPT ;  /* 0x0000003f0400728c */ /* 0x000fe2000bf05070 */
[----:B------:R-:W-:-:S02]  /*fd80*/  LOP3.LUT R3, R31, 0x1f8, RZ, 0xc0, !PT ;  /* 0x000001f81f037812 */ /* 0x000fc400078ec0ff */
[----:B------:R-:W-:Y:S01]  /*fd90*/  LOP3.LUT R16, R16, 0xfffffff7, RZ, 0xc0, !PT ;  /* 0xfffffff710107812 */ /* 0x000fe200078ec0ff */
[----:B------:R-:W-:Y:S01]  /*fda0*/  UISETP.NE.AND.EX UP0, UPT, UR5, URZ, UPT, UP0 ;  /* 0x0000003f0500728c */ /* 0x000fe2000bf05300 */
[----:B------:R-:W-:Y:S01]  /*fdb0*/  LOP3.LUT R2, R3, 0x38, R0, 0x78, !PT ;  /* 0x0000003803027812 */ /* 0x000fe200078e7800 */
[----:B------:R-:W-:Y:S01]  /*fdc0*/  IMAD.SHL.U32 R3, R0, 0x10, RZ ;  /* 0x0000001000037824 */ /* 0x000fe200078e00ff */
[----:B------:R-:W-:Y:S01]  /*fdd0*/  UMOV UR5, 0x400 ;  /* 0x0000040000057882 */ /* 0x000fe20000000000 */
[----:B------:R-:W-:Y:S01]  /*fde0*/  @P3 LOP3.LUT R16, R16, 0x8, RZ, 0xfc, !PT ;  /* 0x0000000810103812 */ /* 0x000fe200078efcff */
[----:B0-----:R-:W-:Y:S01]  /*fdf0*/  ULEA UR8, UR8, UR5, 0x18 ;  /* 0x0000000508087291 */ /* 0x001fe2000f8ec03f */
[----:B------:R-:W-:Y:S01]  /*fe00*/  LOP3.LUT R31, R2, 0x200, R31, 0xf8, !PT ;  /* 0x00000200021f7812 */ /* 0x000fe200078ef81f */
[----:B------:R-:W-:Y:S01]  /*fe10*/  ULDC UR4, c[0x0][0x424] ;  /* 0x0001090000047ab9 */ /* 0x000fe20000000800 */
[----:B------:R-:W-:Y:S01]  /*fe20*/  LOP3.LUT R0, R36, 0x70, R3, 0xf8, !PT ;  /* 0x0000007024007812 */ /* 0x000fe200078ef803 */
[----:B------:R-:W-:Y:S01]  /*fe30*/  USEL UR4, UR4, 0x1, UP0 ;  /* 0x0000000104047887 */ /* 0x000fe20008000000 */
[----:B------:R-:W-:Y:S01]  /*fe40*/  SEL R7, RZ, 0x40, P1 ;  /* 0x00000040ff077807 */ /* 0x000fe20000800000 */
[----:B------:R-:W-:Y:S01]  /*fe50*/  IMAD.U32 R17, RZ, RZ, UR8 ;  /* 0x00000008ff117e24 */ /* 0x000fe2000f8e00ff */
[----:B------:R-:W-:Y:S01]  /*fe60*/  ISETP.GE.AND P1, PT, R8, UR7, PT ;  /* 0x0000000708007c0c */ /* 0x000fe2000bf26270 */
[----:B------:R-:W-:Y:S01]  /*fe70*/  UIMAD UR37, UR4, UR6, URZ ;  /* 0x00000006042572a4 */ /* 0x000fe2000f8e023f */
[----:B------:R-:W-:Y:S01]  /*fe80*/  LOP3.LUT R16, R16, 0xfffffffb, RZ, 0xc0, !PT ;  /* 0xfffffffb10107812 */ /* 0x000fe200078ec0ff */
[----:B------:R-:W-:Y:S01]  /*fe90*/  IMAD R0, R31, 0x2, R17 ;  /* 0x000000021f007824 */ /* 0x000fe200078e0211 */
[----:B------:R-:W-:Y:S01]  /*fea0*/  SEL R5, RZ, 0x10, P3 ;  /* 0x00000010ff057807 */ /* 0x000fe20001800000 */
[----:B------:R-:W-:Y:S01]  /*feb0*/  UIADD3 UR4, UR37, 0x3f, URZ ;  /* 0x0000003f25047890 */ /* 0x000fe2000fffe03f */
[----:B------:R-:W-:Y:S01]  /*fec0*/  SEL R6, RZ, 0x20, P2 ;  /* 0x00000020ff067807 */ /* 0x000fe20001000000 */
[----:B------:R-:W-:Y:S01]  /*fed0*/  UIADD3 UR48, UR37, 0x1, -UR38 ;  /* 0x0000000125307890 */ /* 0x000fe2000fffe826 */
[----:B------:R1:W-:Y:S01]  /*fee0*/  STL [R1+0x8], R0 ;  /* 0x0000080001007387 */ /* 0x0003e20000100800 */
[----:B------:R-:W-:Y:S01]  /*fef0*/  @P2 LOP3.LUT R16, R16, 0x4, RZ, 0xfc, !PT ;  /* 0x0000000410102812 */ /* 0x000fe200078efcff */
[----:B------:R-:W-:Y:S01]  /*ff00*/  USHF.R.S32.HI UR5, URZ, 0x1f, UR4 ;  /* 0x0000001f3f057899 */ /* 0x000fe20008011404 */
[----:B------:R-:W-:Y:S01]  /*ff10*/  LOP3.LUT R4, R6, R4, R5, 0xfe, !PT ;  /* 0x0000000406047212 */ /* 0x000fe200078efe05 */
[----:B------:R-:W-:Y:S01]  /*ff20*/  UIADD3 UR38, UR37, -UR38, URZ ;  /* 0x8000002625267290 */ /* 0x000fe2000fffe03f */
[----:B------:R-:W-:Y:S01]  /*ff30*/  SEL R9, RZ, 0x80, P0 ;  /* 0x00000080ff097807 */ /* 0x000fe20000000000 */
[----:B------:R-:W-:Y:S01]  /*ff40*/  ULEA.HI UR5, UR5, UR4, URZ, 0x6 ;  /* 0x0000000405057291 */ /* 0x000fe2000f8f303f */
[----:B------:R-:W-:-:S02]  /*ff50*/  ISETP.GE.AND P0, PT, R8, UR9, PT ;  /* 0x0000000908007c0c */ /* 0x000fc4000bf06270 */
[----:B------:R-:W-:Y:S01]  /*ff60*/  LOP3.LUT R4, R4, R7, RZ, 0xfc, !PT ;  /* 0x0000000704047212 */ /* 0x000fe200078efcff */
[----:B------:R-:W-:Y:S01]  /*ff70*/  USHF.R.S32.HI UR40, URZ, 0x6, UR5 ;  /* 0x000000063f287899 */ /* 0x000fe20008011405 */
[----:B------:R-:W-:Y:S02]  /*ff80*/  LOP3.LUT R16, R16, 0xfffffffd, RZ, 0xc0, !PT ;  /* 0xfffffffd10107812 */ /* 0x000fe400078ec0ff */
[----:B------:R-:W-:Y:S02]  /*ff90*/  LOP3.LUT R32, R4, R9, RZ, 0xfc, !PT ;  /* 0x0000000904207212 */ /* 0x000fe400078efcff */
[----:B------:R-:W-:Y:S02]  /*ffa0*/  @P1 LOP3.LUT R16, R16, 0x2, RZ, 0xfc, !PT ;  /* 0x0000000210101812 */ /* 0x000fe400078efcff */
[----:B------:R-:W-:Y:S02]  /*ffb0*/  LOP3.LUT R28, R4, 0x40, RZ, 0xc0, !PT ;  /* 0x00000040041c7812 */ /* 0x000fe400078ec0ff */
[----:B------:R-:W-:-:S02]  /*ffc0*/  LOP3.LUT R26, R32, 0x80, RZ, 0xc0, !PT ;  /* 0x00000080201a7812 */ /* 0x000fc400078ec0ff */
[----:B------:R-:W-:Y:S02]  /*ffd0*/  LOP3.LUT R16, R16, 0xffffefff, RZ, 0xc0, !PT ;  /* 0xffffefff10107812 */ /* 0x000fe400078ec0ff */
[----:B------:R-:W-:Y:S02]  /*ffe0*/  SHF.R.U32.HI R28, RZ, 0x2, R28 ;  /* 0x00000002ff1c7819 */ /* 0x000fe4000001161c */
[----:B------:R-:W-:Y:S02]  /*fff0*/  SHF.R.U32.HI R26, RZ, 0x3, R26 ;  /* 0x00000003ff1a7819 */ /* 0x000fe4000001161a */
[----:B-1----:R-:W-:-:S07]  /*10000*/  @P0 LOP3.LUT R16, R16, 0x1000, RZ, 0xfc, !PT ;  /* 0x0000100010100812 */ /* 0x002fce00078efcff */
.L_x_5036:
        /* <DEDUP_REMOVED lines=13> */
[----:B012--5:R-:W-:Y:S05]  /*100e0*/  @P0 BRA `(.L_x_4982) ;  /* 0x0000000000200947 */ /* 0x027fea0003800000 */
        /* <DEDUP_REMOVED lines=8> */
.L_x_4982:
[----:B------:R-:W-:Y:S01]  /*10170*/  ULDC UR8, c[0x0][0xc54] ;  /* 0x0003150000087ab9 */ /* 0x000fe20000000800 */
[----:B------:R-:W-:Y:S01]  /*10180*/  UMOV UR6, UR7 ;  /* 0x0000000700067c82 */ /* 0x000fe20008000000 */
[----:B------:R-:W-:-:S11]  /*10190*/  UISETP.NE.AND UP0, UPT, UR8, 0x1, UPT ;  /* 0x000000010800788c */ /* 0x000fd6000bf05270 */
[----:B------:R-:W-:Y:S02]  /*101a0*/  @UP0 ULDC.64 UR10, c[0x0][0xc58] ;  /* 0x00031600000a0ab9 */ /* 0x000fe40000000a00 */
[----:B------:R-:W-:-:S04]  /*101b0*/  UIMAD.WIDE.U32 UR4, UR7, UR10, URZ ;  /* 0x0000000a070472a5 */ /* 0x000fc8000f8e003f */
[----:B------:R-:W-:-:S04]  /*101c0*/  @UP0 USHF.R.U32.HI UR6, URZ, UR11, UR5 ;  /* 0x0000000b3f060299 */ /* 0x000fc80008011605 */
[----:B------:R-:W-:-:S12]  /*101d0*/  UIMAD UR4, UR6, UR8, URZ ;  /* 0x00000008060472a4 */ /* 0x000fd8000f8e023f */
.L_x_4983:
        /* <DEDUP_REMOVED lines=18> */
[----:B------:R-:W-:Y:S01]  /*10300*/  MOV R3, UR5 ;  /* 0x0000000500037c02 */ /* 0x000fe20008000f00 */
[----:B------:R-:W-:Y:S01]  /*10310*/  IMAD.U32 R2, RZ, RZ, UR4 ;  /* 0x00000004ff027e24 */ /* 0x000fe2000f8e00ff */
[----:B------:R-:W-:Y:S01]  /*10320*/  ULDC UR5, c[0x0][0x448] ;  /* 0x0001120000057ab9 */ /* 0x000fe20000000800 */
        /* <DEDUP_REMOVED lines=27> */
.L_x_4985:
[----:B------:R-:W-:-:S11]  /*104e0*/  UISETP.NE.AND UP1, UPT, UR5, 0x1, UPT ;  /* 0x000000010500788c */ /* 0x000fd6000bf25270 */
[----:B------:R-:W-:Y:S02]  /*104f0*/  @UP1 ULDC.64 UR10, c[0x0][0x9e8] ;  /* 0x00027a00000a1ab9 */ /* 0x000fe40000000a00 */
[----:B------:R-:W-:-:S04]  /*10500*/  UIMAD.WIDE.U32 UR6, UR8, UR10, URZ ;  /* 0x0000000a080672a5 */ /* 0x000fc8000f8e003f */
[----:B------:R-:W-:-:S12]  /*10510*/  @UP1 USHF.R.U32.HI UR8, URZ, UR11, UR7 ;  /* 0x0000000b3f081299 */ /* 0x000fd80008011607 */
.L_x_4986:
[----:B------:R-:W-:-:S04]  /*10520*/  UIMAD UR8, UR8, UR5, UR5 ;  /* 0x00000005080872a4 */ /* 0x000fc8000f8e0205 */
[----:B------:R-:W-:-:S04]  /*10530*/  UISETP.LT.AND UP1, UPT, UR4, UR8, UPT ;  /* 0x000000080400728c */ /* 0x000fc8000bf21270 */
[----:B------:R-:W-:-:S12]  /*10540*/  USEL UR4, UR4, UR8, UP1 ;  /* 0x0000000804047287 */ /* 0x000fd80008800000 */
.L_x_4984:
[----:B------:R-:W-:Y:S01]  /*10550*/  UISETP.NE.AND UP1, UPT, UR49, URZ, UPT ;  /* 0x0000003f3100728c */ /* 0x000fe2000bf25270 */
[----:B------:R-:W-:Y:S01]  /*10560*/  PLOP3.LUT P0, PT, PT, PT, UP0, 0x40, 0x0 ;  /* 0x000000000000781c */ /* 0x000fe20003f0e808 */
[----:B------:R-:W-:-:S04]  /*10570*/  UIADD3 UR4, UR4, 0x3f, URZ ;  /* 0x0000003f04047890 */ /* 0x000fc8000fffe03f */
[----:B------:R-:W-:-:S04]  /*10580*/  USHF.R.S32.HI UR8, URZ, 0x1f, UR4 ;  /* 0x0000001f3f087899 */ /* 0x000fc80008011404 */
[----:B------:R-:W-:Y:S01]  /*10590*/  ULEA.HI UR8, UR8, UR4, URZ, 0x6 ;  /* 0x0000000408087291 */ /* 0x000fe2000f8f303f */
[----:B------:R-:W-:Y:S01]  /*105a0*/  @UP1 ULDC UR6, c[0x0][0x44c] ;  /* 0x0001130000061ab9 */ /* 0x000fe20000000800 */
[----:B------:R-:W-:Y:S01]  /*105b0*/  @UP1 ULDC UR9, c[0x0][0x450] ;  /* 0x0001140000091ab9 */ /* 0x000fe20000000800 */
[----:B------:R-:W-:Y:S02]  /*105c0*/  UIMAD.WIDE.U32 UR6, UR43, UR6, URZ ;  /* 0x000000062b0672a5 */ /* 0x000fe4000f8e003f */
[----:B------:R-:W-:Y:S01]  /*105d0*/  UMOV UR4, UR43 ;  /* 0x0000002b00047c82 */ /* 0x000fe20008000000 */
[----:B------:R-:W-:Y:S02]  /*105e0*/  USHF.R.S32.HI UR8, URZ, 0x6, UR8 ;  /* 0x000000063f087899 */ /* 0x000fe40008011408 */
[----:B------:R-:W-:Y:S02]  /*105f0*/  @UP1 USHF.R.U32.HI UR4, URZ, UR9, UR7 ;  /* 0x000000093f041299 */ /* 0x000fe40008011607 */
[----:B------:R-:W-:-:S02]  /*10600*/  UISETP.LT.AND UP1, UPT, UR40, UR8, UPT ;  /* 0x000000082800728c */ /* 0x000fc4000bf21270 */
[----:B------:R-:W-:Y:S01]  /*10610*/  UIADD3 UR4, UR38, UR4, URZ ;  /* 0x0000000426047290 */ /* 0x000fe2000fffe03f */
[----:B------:R-:W-:Y:S01]  /*10620*/  ULDC UR6, c[0x0][0x9dc] ;  /* 0x0002770000067ab9 */ /* 0x000fe20000000800 */
[----:B------:R-:W-:Y:S02]  /*10630*/  USEL UR44, UR40, UR8, UP1 ;  /* 0x00000008282c7287 */ /* 0x000fe40008800000 */
[----:B------:R-:W-:Y:S01]  /*10640*/  UIADD3 UR8, UR4, -UR6, URZ ;  /* 0x8000000604087290 */ /* 0x000fe2000fffe03f */
[----:B------:R-:W-:Y:S11]  /*10650*/  @P0 BRA `(.L_x_4987) ;  /* 0x0000000000440947 */ /* 0x000ff60003800000 */
        /* <DEDUP_REMOVED lines=10> */
.L_x_4988:
[----:B------:R-:W-:-:S11]  /*10700*/  UISETP.NE.AND UP0, UPT, UR5, 0x1, UPT ;  /* 0x000000010500788c */ /* 0x000fd6000bf05270 */
[----:B------:R-:W-:Y:S02]  /*10710*/  @UP0 ULDC.64 UR10, c[0x0][0x9e8] ;  /* 0x00027a00000a0ab9 */ /* 0x000fe40000000a00 */
[----:B------:R-:W-:-:S04]  /*10720*/  UIMAD.WIDE.U32 UR6, UR4, UR10, URZ ;  /* 0x0000000a040672a5 */ /* 0x000fc8000f8e003f */
[----:B------:R-:W-:-:S12]  /*10730*/  @UP0 USHF.R.U32.HI UR4, URZ, UR11, UR7 ;  /* 0x0000000b3f040299 */ /* 0x000fd80008011607 */
.L_x_4989:
[----:B------:R-:W-:-:S04]  /*10740*/  UIMAD UR4, UR4, UR5, URZ ;  /* 0x00000005040472a4 */ /* 0x000fc8000f8e023f */
[----:B------:R-:W-:-:S04]  /*10750*/  UISETP.LT.AND UP0, UPT, UR8, UR4, UPT ;  /* 0x000000040800728c */ /* 0x000fc8000bf01270 */
[----:B------:R-:W-:-:S12]  /*10760*/  USEL UR8, UR8, UR4, !UP0 ;  /* 0x0000000408087287 */ /* 0x000fd8000c000000 */
.L_x_4987:
[----:B------:R-:W-:Y:S01]  /*10770*/  USHF.R.S32.HI UR4, URZ, 0x1f, UR8 ;  /* 0x0000001f3f047899 */ /* 0x000fe20008011408 */
[----:B------:R-:W-:Y:S03]  /*10780*/  BSSY B7, `(.L_x_4990) ;  /* 0x00002fc000077945 */ /* 0x000fe60003800000 */
[----:B------:R-:W-:-:S04]  /*10790*/  ULEA.HI UR4, UR4, UR8, URZ, 0x6 ;  /* 0x0000000804047291 */ /* 0x000fc8000f8f303f */
[----:B------:R-:W-:-:S04]  /*107a0*/  USHF.R.S32.HI UR4, URZ, 0x6, UR4 ;  /* 0x000000063f047899 */ /* 0x000fc80008011404 */
        /* <DEDUP_REMOVED lines=22> */
.L_x_4991:
        /* <DEDUP_REMOVED lines=20> */
.L_x_4994:
[----:B------:R-:W-:Y:S05]  /*10a50*/  BSYNC B6 ;  /* 0x0000000000067941 */ /* 0x000fea0003800000 */
.L_x_4993:
        /* <DEDUP_REMOVED lines=20> */
.L_x_4997:
        /* <DEDUP_REMOVED lines=15> */
.L_x_4996:
[----:B------:R-:W-:Y:S05]  /*10c90*/  BSYNC B6 ;  /* 0x0000000000067941 */ /* 0x000fea0003800000 */
.L_x_4995:
        /* <DEDUP_REMOVED lines=9> */
[----:B------:R-:W-:Y:S01]  /*10d30*/  MOV R3, UR5 ;  /* 0x0000000500037c02 */ /* 0x000fe20008000f00 */
[----:B------:R-:W-:Y:S01]  /*10d40*/  IMAD.U32 R27, RZ, RZ, UR44 ;  /* 0x0000002cff1b7e24 */ /* 0x000fe2000f8e00ff */
[----:B------:R-:W-:-:S03]  /*10d50*/  ULDC UR4, c[0x0][0xc48] ;  /* 0x0003120000047ab9 */ /* 0x000fc60000000800 */
[----:B------:R1:W5:Y:S01]  /*10d60*/  @P0 LDG.E R24, desc[UR52][R2.64] ;  /* 0x0000003402180981 */ /* 0x000362000c1e1900 */
[----:B------:R-:W-:Y:S01]  /*10d70*/  UMOV UR5, 0xffffffff ;  /* 0xffffffff00057882 */ /* 0x000fe20000000000 */
[----:B------:R-:W-:Y:S01]  /*10d80*/  IMAD.U32 R19, RZ, RZ, UR4 ;  /* 0x00000004ff137e24 */ /* 0x000fe2000f8e00ff */
[----:B------:R-:W-:Y:S01]  /*10d90*/  LEA R27, R27, 0xffffffc0, 0x6 ;  /* 0xffffffc01b1b7811 */ /* 0x000fe200078e30ff */
[----:B------:R-:W-:Y:S06]  /*10da0*/  BRA.DIV UR5, `(.L_x_4998) ;  /* 0x0000003205b47947 */ /* 0x000fec000b800000 */
.L_x_5053:
[----:B------:R-:W2:Y:S01]  /*10db0*/  S2R R8, SR_TID.X ;  /* 0x0000000000087919 */ /* 0x000ea20000002100 */
[----:B0-----:R-:W-:Y:S01]  /*10dc0*/  ISETP.NE.AND P1, PT, R10, 0x1, PT ;  /* 0x000000010a00780c */ /* 0x001fe20003f25270 */
[----:B------:R-:W-:Y:S01]  /*10dd0*/  IMAD.MOV.U32 R34, RZ, RZ, RZ ;  /* 0x000000ffff227224 */ /* 0x000fe200078e00ff */
[----:B-----5:R-:W-:Y:S02]  /*10de0*/  SHF.R.S32.HI R29, RZ, 0x1f, R24 ;  /* 0x0000001fff1d7819 */ /* 0x020fe40000011418 */
[----:B------:R-:W-:-:S09]  /*10df0*/  LOP3.LUT R16, R16, 0xfffffbff, RZ, 0xc0, !PT ;  /* 0xfffffbff10107812 */ /* 0x000fd200078ec0ff */
[----:B------:R-:W0:Y:S01]  /*10e00*/  @P1 LDC R0, c[0x0][0x434] ;  /* 0x00010d00ff001b82 */ /* 0x000e220000000800 */
[----:B------:R-:W-:-:S07]  /*10e10*/  @P1 LOP3.LUT R16, R16, 0x400, RZ, 0xfc, !PT ;  /* 0x0000040010101812 */ /* 0x000fce00078efcff */
[----:B-1----:R-:W1:Y:S01]  /*10e20*/  @P1 LDC R3, c[0x0][0x438] ;  /* 0x00010e00ff031b82 */ /* 0x002e620000000800 */
[----:B--2---:R-:W-:-:S05]  /*10e30*/  IMAD.SHL.U32 R8, R8, 0x10, RZ ;  /* 0x0000001008087824 */ /* 0x004fca00078e00ff */
[----:B------:R-:W-:-:S05]  /*10e40*/  LOP3.LUT R8, R36, 0x70, R8, 0xf8, !PT ;  /* 0x0000007024087812 */ /* 0x000fca00078ef808 */
[----:B------:R-:W-:-:S05]  /*10e50*/  IMAD.IADD R35, R8, 0x1, R27 ;  /* 0x0000000108237824 */ /* 0x000fca00078e021b */
[C---:B------:R-:W-:Y:S01]  /*10e60*/  ISETP.GE.AND P0, PT, R35.reuse, UR37, PT ;  /* 0x0000002523007c0c */ /* 0x040fe2000bf06270 */
[----:B------:R-:W-:-:S03]  /*10e70*/  IMAD.IADD R35, R35, 0x1, R30 ;  /* 0x0000000123237824 */ /* 0x000fc600078e021e */
[----:B------:R-:W-:Y:S01]  /*10e80*/  ISETP.GT.U32.OR P0, PT, R8, 0x3f, P0 ;  /* 0x0000003f0800780c */ /* 0x000fe20000704470 */
[----:B0-----:R-:W-:-:S04]  /*10e90*/  @P1 IMAD.HI.U32 R0, R35, R0, RZ ;  /* 0x0000000023001227 */ /* 0x001fc800078e00ff */
[----:B------:R-:W-:Y:S01]  /*10ea0*/  IMAD.MOV.U32 R9, RZ, RZ, R35 ;  /* 0x000000ffff097224 */ /* 0x000fe200078e0023 */
[----:B-1----:R-:W-:-:S07]  /*10eb0*/  @P1 SHF.R.U32.HI R9, RZ, R3, R0 ;  /* 0x00000003ff091219 */ /* 0x002fce0000011600 */
[----:B------:R-:W0:Y:S01]  /*10ec0*/  @!P0 LDC.64 R6, c[0x0][0x428] ;  /* 0x00010a00ff068b82 */ /* 0x000e220000000a00 */
[--C-:B------:R-:W-:Y:S01]  /*10ed0*/  @!P0 SHF.R.S32.HI R3, RZ, 0x1f, R9.reuse ;  /* 0x0000001fff038819 */ /* 0x100fe20000011409 */
[----:B------:R-:W-:-:S06]  /*10ee0*/  @!P0 IMAD.MOV.U32 R2, RZ, RZ, R9 ;  /* 0x000000ffff028224 */ /* 0x000fcc00078e0009 */
[----:B------:R-:W1:Y:S01]  /*10ef0*/  @!P0 LDC.64 R4, c[0x0][0x418] ;  /* 0x00010600ff048b82 */ /* 0x000e620000000a00 */
[-C--:B0-----:R-:W-:Y:S02]  /*10f00*/  @!P0 IMAD R0, R29, R6.reuse, RZ ;  /* 0x000000061d008224 */ /* 0x081fe400078e02ff */
[----:B------:R-:W-:-:S04]  /*10f10*/  @!P0 IMAD.WIDE.U32 R2, R24, R6, R2 ;  /* 0x0000000618028225 */ /* 0x000fc800078e0002 */
[----:B------:R-:W-:Y:S01]  /*10f20*/  @!P0 IMAD R7, R24, R7, R0 ;  /* 0x0000000718078224 */ /* 0x000fe200078e0200 */
[----:B-1----:R-:W-:-:S03]  /*10f30*/  @!P0 LEA R4, P1, R2, R4, 0x2 ;  /* 0x0000000402048211 */ /* 0x002fc600078210ff */
[----:B------:R-:W-:-:S05]  /*10f40*/  @!P0 IMAD.IADD R0, R3, 0x1, R7 ;  /* 0x0000000103008824 */ /* 0x000fca00078e0207 */
[----:B------:R-:W-:Y:S01]  /*10f50*/  @!P0 LEA.HI.X R5, R2, R5, R0, 0x2, P1 ;  /* 0x0000000502058211 */ /* 0x000fe200008f1400 */
[----:B------:R-:W-:Y:S02]  /*10f60*/  IMAD.U32 R2, RZ, RZ, UR47 ;  /* 0x0000002fff027e24 */ /* 0x000fe4000f8e00ff */
[----:B------:R-:W-:Y:S02]  /*10f70*/  IMAD.MOV R0, RZ, RZ, -R9 ;  /* 0x000000ffff007224 */ /* 0x000fe400078e0a09 */
[----:B------:R0:W5:Y:S01]  /*10f80*/  @!P0 LDG.E R34, desc[UR52][R4.64] ;  /* 0x0000003404228981 */ /* 0x000162000c1e1900 */
[----:B------:R-:W-:Y:S01]  /*10f90*/  ISETP.NE.AND P2, PT, R2, 0x3, PT ;  /* 0x000000030200780c */ /* 0x000fe20003f45270 */
[----:B------:R-:W-:Y:S01]  /*10fa0*/  IMAD R35, R10, R0, R35 ;  /* 0x000000000a237224 */ /* 0x000fe200078e0223 */
[----:B------:R-:W-:Y:S01]  /*10fb0*/  ISETP.GT.U32.AND P0, PT, R8, 0x3f, PT ;  /* 0x0000003f0800780c */ /* 0x000fe20003f04070 */
[----:B------:R-:W-:Y:S01]  /*10fc0*/  IMAD R0, RZ, RZ, -UR42 ;  /* 0x8000002aff007e24 */ /* 0x000fe2000f8e02ff */
[----:B------:R-:W-:-:S03]  /*10fd0*/  LOP3.LUT R16, R16, 0xfffffeff, RZ, 0xc0, !PT ;  /* 0xfffffeff10107812 */ /* 0x000fc600078ec0ff */
[----:B------:R-:W-:-:S05]  /*10fe0*/  IMAD R19, R19, R0, UR41 ;  /* 0x0000002913137e24 */ /* 0x000fca000f8e0200 */
[----:B------:R-:W-:Y:S02]  /*10ff0*/  SHF.R.S32.HI R23, RZ, 0x1f, R19 ;  /* 0x0000001fff177819 */ /* 0x000fe40000011413 */
[----:B------:R-:W-:-:S04]  /*11000*/  @P2 LOP3.LUT R16, R16, 0x100, RZ, 0xfc, !PT ;  /* 0x0000010010102812 */ /* 0x000fc800078efcff */
[----:B------:R-:W-:-:S04]  /*11010*/  LOP3.LUT R16, R16, 0xfffffffe, RZ, 0xc0, !PT ;  /* 0xfffffffe10107812 */ /* 0x000fc800078ec0ff */
[----:B------:R-:W-:Y:S01]  /*11020*/  @P0 LOP3.LUT R16, R16, 0x1, RZ, 0xfc, !PT ;  /* 0x0000000110100812 */ /* 0x000fe200078efcff */
[----:B0-----:R-:W-:Y:S06]  /*11030*/  @!P2 BRA `(.L_x_4999) ;  /* 0x000000000004a947 */ /* 0x001fec0003800000 */
[----:B------:R-:W-:Y:S01]  /*11040*/  BPT.TRAP 0x1 ;  /* 0x000000040000795c */ /* 0x000fe20000300000 */
.L_x_4999:
[----:B------:R-:W-:Y:S01]  /*11050*/  IMAD R25, R18, 0x8, R17 ;  /* 0x0000000812197824 */ /* 0x000fe200078e0211 */
[----:B------:R-:W-:Y:S01]  /*11060*/  SHF.L.U32 R0, R22, 0x1f, RZ ;  /* 0x0000001f16007819 */ /* 0x000fe200000006ff */
[----:B------:R-:W-:Y:S03]  /*11070*/  BSSY B0, `(.L_x_5000) ;  /* 0x0000003000007945 */ /* 0x000fe60003800000 */
[----:B------:R-:W0:Y:S02]  /*11080*/  SYNCS.PHASECHK.TRANS64.TRYWAIT P0, [R25+URZ+0x28c40], R0 ;  /* 0x028c4000190075a7 */ /* 0x000e24000800017f */
[----:B0-----:R-:W-:Y:S05]  /*11090*/  @!P0 BRA `(.L_x_5001) ;  /* 0x0000003000248947 */ /* 0x001fea0003800000 */
.L_x_5054:
[----:B------:R-:W-:Y:S05]  /*110a0*/  BSYNC B0 ;  /* 0x0000000000007941 */ /* 0x000fea0003800000 */
.L_x_5000:
[----:B------:R-:W-:Y:S01]  /*110b0*/  SHF.R.S32.HI R37, RZ, 0x1f, R35 ;  /* 0x0000001fff257819 */ /* 0x000fe20000011423 */
[----:B------:R-:W1:Y:S01]  /*110c0*/  S2R R6, SR_TID.X ;  /* 0x0000000000067919 */ /* 0x000e620000002100 */
[----:B------:R-:W-:Y:S01]  /*110d0*/  ULDC.64 UR4, c[0x0][0x300] ;  /* 0x0000c00000047ab9 */ /* 0x000fe20000000a00 */
[----:B-----5:R-:W-:Y:S01]  /*110e0*/  SHF.R.S32.HI R4, RZ, 0x1f, R34 ;  /* 0x0000001fff047819 */ /* 0x020fe20000011422 */
[----:B------:R-:W-:Y:S01]  /*110f0*/  IMAD.WIDE.U32 R2, R35, UR4, RZ ;  /* 0x0000000423027c25 */ /* 0x000fe2000f8e00ff */
[----:B------:R-:W-:Y:S02]  /*11100*/  IADD3 R27, -R36, UR37, -R27 ;  /* 0x00000025241b7c10 */ /* 0x000fe4000fffe91b */
[----:B------:R-:W-:Y:S01]  /*11110*/  LOP3.LUT P2, RZ, R16, 0x2, RZ, 0xc0, !PT ;  /* 0x0000000210ff7812 */ /* 0x000fe2000784c0ff */
[----:B0-----:R-:W-:Y:S01]  /*11120*/  IMAD R0, R37, UR4, RZ ;  /* 0x0000000425007c24 */ /* 0x001fe2000f8e02ff */
[----:B------:R0:W-:Y:S03]  /*11130*/  STL [R1], R4 ;  /* 0x0000000401007387 */ /* 0x0001e60000100800 */
[----:B------:R-:W-:Y:S01]  /*11140*/  IMAD R5, R35, UR5, R0 ;  /* 0x0000000523057c24 */ /* 0x000fe2000f8e0200 */
[----:B------:R-:W-:-:S03]  /*11150*/  ULDC.64 UR4, c[0x0][0x310] ;  /* 0x0000c40000047ab9 */ /* 0x000fc60000000a00 */
[----:B------:R-:W-:Y:S02]  /*11160*/  IMAD.IADD R3, R3, 0x1, R5 ;  /* 0x0000000103037824 */ /* 0x000fe400078e0205 */
[----:B------:R-:W-:Y:S02]  /*11170*/  IMAD R5, R4, UR4, RZ ;  /* 0x0000000404057c24 */ /* 0x000fe4000f8e02ff */
[----:B------:R-:W-:-:S04]  /*11180*/  IMAD.WIDE.U32 R2, R34, UR4, R2 ;  /* 0x0000000422027c25 */ /* 0x000fc8000f8e0002 */
[----:B------:R-:W-:Y:S01]  /*11190*/  IMAD R5, R34, UR5, R5 ;  /* 0x0000000522057c24 */ /* 0x000fe2000f8e0205 */
[----:B------:R-:W-:Y:S01]  /*111a0*/  ULDC.64 UR4, c[0x0][0x308] ;  /* 0x0000c20000047ab9 */ /* 0x000fe20000000a00 */
[----:B0-----:R-:W-:Y:S02]  /*111b0*/  IMAD R4, R18, 0x1000, R31 ;  /* 0x0000100012047824 */ /* 0x001fe400078e021f */
[----:B------:R-:W-:Y:S02]  /*111c0*/  IMAD.IADD R3, R3, 0x1, R5 ;  /* 0x0000000103037824 */ /* 0x000fe400078e0205 */
[----:B------:R-:W-:Y:S02]  /*111d0*/  IMAD R0, R23, UR4, RZ ;  /* 0x0000000417007c24 */ /* 0x000fe4000f8e02ff */
[----:B------:R-:W-:-:S04]  /*111e0*/  IMAD.WIDE.U32 R2, R19, UR4, R2 ;  /* 0x0000000413027c25 */ /* 0x000fc8000f8e0002 */
[----:B------:R-:W-:Y:S01]  /*111f0*/  IMAD R5, R19, UR5, R0 ;  /* 0x0000000513057c24 */ /* 0x000fe2000f8e0200 */
[----:B------:R-:W-:Y:S01]  /*11200*/  ULDC.64 UR4, c[0x0][0x2e8] ;  /* 0x0000ba0000047ab9 */ /* 0x000fe20000000a00 */
[----:B-1----:R-:W-:Y:S01]  /*11210*/  IMAD.SHL.U32 R6, R6, 0x8, RZ ;  /* 0x0000000806067824 */ /* 0x002fe200078e00ff */
[----:B------:R-:W-:Y:S01]  /*11220*/  LEA R0, P0, R2, UR4, 0x1 ;  /* 0x0000000402007c11 */ /* 0x000fe2000f8008ff */
[----:B------:R-:W-:Y:S01]  /*11230*/  UMOV UR4, 0xffffffff ;  /* 0xffffffff00047882 */ /* 0x000fe20000000000 */
[----:B------:R-:W-:Y:S02]  /*11240*/  IADD3 R5, R3, R5, RZ ;  /* 0x0000000503057210 */ /* 0x000fe40007ffe0ff */
[----:B------:R-:W-:Y:S02]  /*11250*/  LOP3.LUT R6, R6, 0x38, RZ, 0xc0, !PT ;  /* 0x0000003806067812 */ /* 0x000fe400078ec0ff */
[----:B------:R-:W-:Y:S02]  /*11260*/  LEA.HI.X R5, R2, UR5, R5, 0x1, P0 ;  /* 0x0000000502057c11 */ /* 0x000fe400080f0c05 */
[----:B------:R-:W-:Y:S01]  /*11270*/  ISETP.GE.AND P0, PT, R27, 0x1, PT ;  /* 0x000000011b00780c */ /* 0x000fe20003f06270 */
[----:B------:R-:W-:-:S12]  /*11280*/  BRA.DIV UR4, `(.L_x_5002) ;  /* 0x0000002e04bc7947 */ /* 0x000fd8000b800000 */
[----:B------:R-:W0:Y:S01]  /*11290*/  SHFL.IDX PT, R14, R0, RZ, 0x181f ;  /* 0x00181fff000e7589 */ /* 0x000e2200000e0000 */
[----:B------:R-:W-:-:S03]  /*112a0*/  @P0 IMAD R7, R4, 0x2, R17 ;  /* 0x0000000204070824 */ /* 0x000fc600078e0211 */
[----:B------:R-:W1:Y:S01]  /*112b0*/  SHFL.IDX PT, R2, R5, RZ, 0x181f ;  /* 0x00181fff05027589 */ /* 0x000e6200000e0000 */
[----:B0-----:R-:W-:-:S05]  /*112c0*/  @P0 LEA R14, P1, R6, R14, 0x1 ;  /* 0x0000000e060e0211 */ /* 0x001fca00078208ff */
[----:B-1----:R-:W-:Y:S02]  /*112d0*/  @P0 IMAD.X R3, RZ, RZ, R2, P1 ;  /* 0x000000ffff030224 */ /* 0x002fe400008e0602 */
[----:B------:R-:W-:Y:S02]  /*112e0*/  @P0 IMAD.MOV.U32 R2, RZ, RZ, R14 ;  /* 0x000000ffff020224 */ /* 0x000fe400078e000e */
[----:B------:R-:W0:Y:S04]  /*112f0*/  SHFL.IDX PT, R14, R0, 0x1, 0x181f ;  /* 0x00381f00000e7f89 */ /* 0x000e2800000e0000 */
[----:B------:R1:W-:Y:S01]  /*11300*/  @P0 LDGSTS.E.BYPASS.LTC128B.128 [R7+0x22400], desc[UR52][R2.64], !P2 ;  /* 0x2240000002070fae */ /* 0x0003e2000d101d74 */
[----:B------:R-:W-:-:S03]  /*11310*/  ISETP.GE.AND P0, PT, R27, 0x11, PT ;  /* 0x000000111b00780c */ /* 0x000fc60003f06270 */
[----:B-1----:R-:W1:Y:S10]  /*11320*/  SHFL.IDX PT, R2, R5, 0x1, 0x181f ;  /* 0x00381f0005027f89 */ /* 0x002e7400000e0000 */
[----:B------:R-:W-:Y:S01]  /*11330*/  @P0 IMAD R9, R4, 0x2, R17 ;  /* 0x0000000204090824 */ /* 0x000fe200078e0211 */
        /* <DEDUP_REMOVED lines=8> */
[----:B------:R-:W2:Y:S01]  /*113c0*/  SHFL.IDX PT, R5, R5, 0x3, 0x181f ;  /* 0x00781f0005057f89 */ /* 0x000ea200000e0000 */
[----:B0-----:R-:W-:-:S05]  /*113d0*/  @P0 LEA R14, P1, R6, R14, 0x1 ;  /* 0x0000000e060e0211 */ /* 0x001fca00078208ff */
[----:B-1----:R-:W-:Y:S02]  /*113e0*/  @P0 IMAD.X R3, RZ, RZ, R2, P1 ;  /* 0x000000ffff030224 */ /* 0x002fe400008e0602 */
[----:B------:R-:W-:Y:S02]  /*113f0*/  @P0 IMAD.MOV.U32 R2, RZ, RZ, R14 ;  /* 0x000000ffff020224 */ /* 0x000fe400078e000e */
[----:B------:R0:W1:Y:S04]  /*11400*/  SHFL.IDX PT, R14, R0, 0x3, 0x181f ;  /* 0x00781f00000e7f89 */ /* 0x00006800000e0000 */
[----:B--2---:R0:W-:Y:S02]  /*11410*/  @P0 LDGSTS.E.BYPASS.LTC128B.128 [R7+0x23400], desc[UR52][R2.64], !P2 ;  /* 0x2340000002070fae */ /* 0x0041e4000d101d74 */
.L_x_5064:
[----:B------:R-:W-:-:S13]  /*11420*/  ISETP.GE.AND P0, PT, R27, 0x31, PT ;  /* 0x000000311b00780c */ /* 0x000fda0003f06270 */
[----:B01----:R-:W-:-:S05]  /*11430*/  @P0 LEA R2, P1, R6, R14, 0x1 ;  /* 0x0000000e06020211 */ /* 0x003fca00078208ff */
[----:B------:R-:W-:Y:S02]  /*11440*/  @P0 IMAD.X R3, RZ, RZ, R5, P1 ;  /* 0x000000ffff030224 */ /* 0x000fe400008e0605 */
[----:B------:R-:W-:-:S05]  /*11450*/  @P0 IMAD R5, R4, 0x2, R17 ;  /* 0x0000000204050824 */ /* 0x000fca00078e0211 */
[----:B------:R-:W-:Y:S01]  /*11460*/  @!PT LDS RZ, [RZ] ;  /* 0x00000000fffff984 */ /* 0x000fe20000000800 */
[----:B------:R-:W-:Y:S01]  /*11470*/  @!PT LDS RZ, [RZ] ;  /* 0x00000000fffff984 */ /* 0x000fe20000000800 */
[----:B------:R-:W-:Y:S01]  /*11480*/  @!PT LDS RZ, [RZ] ;  /* 0x00000000fffff984 */ /* 0x000fe20000000800 */
[----:B------:R0:W-:Y:S01]  /*11490*/  @P0 LDGSTS.E.BYPASS.LTC128B.128 [R5+0x23c00], desc[UR52][R2.64], !P2 ;  /* 0x23c0000002050fae */ /* 0x0001e2000d101d74 */
[----:B------:R-:W-:Y:S01]  /*114a0*/  PLOP3.LUT P0, PT, PT, PT, PT, 0x80, 0x0 ;  /* 0x000000000000781c */ /* 0x000fe20003f0f070 */
[----:B------:R-:W-:-:S12]  /*114b0*/  NOP ;  /* 0x0000000000007918 */ /* 0x000fd80000000000 */
.L_x_5003:
        /* <DEDUP_REMOVED lines=11> */
.L_x_5004:
[----:B------:R-:W-:Y:S01]  /*11570*/  VIADD R0, R17, 0x20400 ;  /* 0x0002040011007836 */ /* 0x000fe20000000000 */
[----:B------:R1:W-:Y:S06]  /*11580*/  SYNCS.ARRIVE.TRANS64.A1T0 RZ, [R25+URZ+0x28c30], RZ ;  /* 0x028c30ff19ff79a7 */ /* 0x0003ec000810003f */
[----:B------:R-:W-:Y:S05]  /*11590*/  WARPSYNC.ALL ;  /* 0x0000000000007948 */ /* 0x000fea0003800000 */
[----:B------:R-:W-:Y:S01]  /*115a0*/  BAR.SYNC.DEFER_BLOCKING 0x8, 0x100 ;  /* 0x0204000000007b1d */ /* 0x000fe20000010000 */
[----:B------:R-:W-:-:S05]  /*115b0*/  LOP3.LUT P0, RZ, R0, 0x3ff, RZ, 0xc0, !PT ;  /* 0x000003ff00ff7812 */ /* 0x000fca000780c0ff */
[----:B------:R-:W-:Y:S08]  /*115c0*/  BSSY B6, `(.L_x_5005) ;  /* 0x0000012000067945 */ /* 0x000ff00003800000 */
        /* <DEDUP_REMOVED lines=17> */
.L_x_5006:
[----:B------:R-:W-:Y:S05]  /*116e0*/  BSYNC B6 ;  /* 0x0000000000067941 */ /* 0x000fea0003800000 */
.L_x_5005:
[----:B------:R2:W5:Y:S01]  /*116f0*/  LDL R8, [R1+0x8] ;  /* 0x0000080001087983 */ /* 0x0005620000100800 */
[----:B------:R-:W-:Y:S01]  /*11700*/  UISETP.NE.AND UP0, UPT, UR49, URZ, UPT ;  /* 0x0000003f3100728c */ /* 0x000fe2000bf05270 */
[----:B0-----:R-:W0:Y:S01]  /*11710*/  S2R R2, SR_TID.X ;  /* 0x0000000000027919 */ /* 0x001e220000002100 */
[----:B------:R-:W-:Y:S01]  /*11720*/  R2UR UR6, R23 ;  /* 0x00000000170672ca */ /* 0x000fe200000e0000 */
[----:B------:R-:W-:-:S03]  /*11730*/  ULDC.64 UR8, c[0x0][0x2d8] ;  /* 0x0000b60000087ab9 */ /* 0x000fc60000000a00 */
[----:B------:R-:W-:Y:S02]  /*11740*/  PLOP3.LUT P0, PT, PT, PT, UP0, 0x80, 0x0 ;  /* 0x000000000000781c */ /* 0x000fe40003f0f008 */
[----:B------:R-:W-:-:S03]  /*11750*/  LOP3.LUT P5, RZ, R16, 0x1000, RZ, 0xc0, !PT ;  /* 0x0000100010ff7812 */ /* 0x000fc600078ac0ff */
[----:B------:R-:W-:Y:S01]  /*11760*/  @UP0 ULDC UR4, c[0x0][0x44c] ;  /* 0x0001130000040ab9 */ /* 0x000fe20000000800 */
[----:B0-----:R-:W-:-:S05]  /*11770*/  IMAD.SHL.U32 R2, R2, 0x10, RZ ;  /* 0x0000001002027824 */ /* 0x001fca00078e00ff */
[----:B------:R-:W-:-:S05]  /*11780*/  LOP3.LUT R2, R36, 0x70, R2, 0xf8, !PT ;  /* 0x0000007024027812 */ /* 0x000fca00078ef802 */
[----:B------:R-:W-:-:S04]  /*11790*/  VIADD R0, R2, UR43 ;  /* 0x0000002b02007c36 */ /* 0x000fc80008000000 */
[----:B------:R-:W-:Y:S01]  /*117a0*/  @P0 IMAD.HI.U32 R3, R0, UR4, RZ ;  /* 0x0000000400030c27 */ /* 0x000fe2000f8e00ff */
[----:B------:R-:W-:Y:S01]  /*117b0*/  PLOP3.LUT P0, PT, PT, PT, UP0, 0x80, 0x0 ;  /* 0x000000000000781c */ /* 0x000fe20003f0f008 */
[----:B------:R-:W-:Y:S01]  /*117c0*/  @UP0 ULDC UR4, c[0x0][0x450] ;  /* 0x0001140000040ab9 */ /* 0x000fe20000000800 */
[----:B------:R-:W-:Y:S01]  /*117d0*/  R2UR UR7, R19 ;  /* 0x00000000130772ca */ /* 0x000fe200000e0000 */
[----:B------:R-:W-:Y:S01]  /*117e0*/  IMAD.MOV.U32 R2, RZ, RZ, R0 ;  /* 0x000000ffff027224 */ /* 0x000fe200078e0000 */
[----:B------:R-:W-:-:S09]  /*117f0*/  UIMAD UR6, UR6, UR8, URZ ;  /* 0x00000008060672a4 */ /* 0x000fd2000f8e023f */
[----:B------:R-:W-:Y:S02]  /*11800*/  @P0 SHF.R.U32.HI R2, RZ, UR4, R3 ;  /* 0x00000004ff020c19 */ /* 0x000fe40008011603 */
[----:B------:R-:W-:Y:S01]  /*11810*/  R2UR UR4, R19 ;  /* 0x00000000130472ca */ /* 0x000fe200000e0000 */
[----:B------:R-:W-:Y:S02]  /*11820*/  UIMAD UR7, UR7, UR9, UR6 ;  /* 0x00000009070772a4 */ /* 0x000fe4000f8e0206 */
[----:B------:R-:W-:Y:S01]  /*11830*/  USHF.R.S32.HI UR6, URZ, 0x1f, UR42 ;  /* 0x0000001f3f067899 */ /* 0x000fe2000801142a */
[----:B------:R-:W0:Y:S01]  /*11840*/  S2R R10, SR_TID.X ;  /* 0x00000000000a7919 */ /* 0x000e220000002100 */
[----:B------:R-:W-:-:S08]  /*11850*/  IMAD.MOV R5, RZ, RZ, -R2 ;  /* 0x000000ffff057224 */ /* 0x000fd000078e0a02 */
        /* <DEDUP_REMOVED lines=24> */
[----:B------:R-:W-:Y:S01]  /*119e0*/  UMOV UR4, 0xffffffff ;  /* 0xffffffff00047882 */ /* 0x000fe20000000000 */
[----:B0-----:R-:W-:-:S03]  /*119f0*/  SHF.L.U32 R10, R10, 0x3, RZ ;  /* 0x000000030a0a7819 */ /* 0x001fc600000006ff */
[----:B------:R-:W-:Y:S02]  /*11a00*/  LEA.HI.X R5, R2, UR5, R5, 0x1, P0 ;  /* 0x0000000502057c11 */ /* 0x000fe400080f0c05 */
[----:B------:R-:W-:Y:S01]  /*11a10*/  LOP3.LUT R10, R10, 0x38, RZ, 0xc0, !PT ;  /* 0x000000380a0a7812 */ /* 0x000fe200078ec0ff */
[----:B--2---:R-:W-:Y:S06]  /*11a20*/  BRA.DIV UR4, `(.L_x_5007) ;  /* 0x0000002a04fc7947 */ /* 0x004fec000b800000 */
[----:B------:R-:W0:Y:S01]  /*11a30*/  SHFL.IDX PT, R14, R0, RZ, 0x181f ;  /* 0x00181fff000e7589 */ /* 0x000e2200000e0000 */
[----:B------:R-:W-:-:S03]  /*11a40*/  VIADD R4, R36, UR43 ;  /* 0x0000002b24047c36 */ /* 0x000fc60008000000 */
[----:B------:R-:W2:Y:S01]  /*11a50*/  SHFL.IDX PT, R2, R5, RZ, 0x181f ;  /* 0x00181fff05027589 */ /* 0x000ea200000e0000 */
[C---:B------:R-:W-:Y:S01]  /*11a60*/  VIADD R6, R4.reuse, 0x10 ;  /* 0x0000001004067836 */ /* 0x040fe20000000000 */
[----:B------:R-:W-:-:S13]  /*11a70*/  ISETP.GE.AND P0, PT, R4, UR36, PT ;  /* 0x0000002404007c0c */ /* 0x000fda000bf06270 */
[----:B0-----:R-:W-:-:S05]  /*11a80*/  @!P0 LEA R14, P1, R10, R14, 0x1 ;  /* 0x0000000e0a0e8211 */ /* 0x001fca00078208ff */
[----:B--2---:R-:W-:Y:S02]  /*11a90*/  @!P0 IMAD.X R3, RZ, RZ, R2, P1 ;  /* 0x000000ffff038224 */ /* 0x004fe400008e0602 */
[----:B------:R-:W-:Y:S02]  /*11aa0*/  @!P0 IMAD.MOV.U32 R2, RZ, RZ, R14 ;  /* 0x000000ffff028224 */ /* 0x000fe400078e000e */
[----:B------:R-:W0:Y:S04]  /*11ab0*/  SHFL.IDX PT, R14, R0, 0x1, 0x181f ;  /* 0x00381f00000e7f89 */ /* 0x000e2800000e0000 */
[----:B-----5:R2:W-:Y:S01]  /*11ac0*/  @!P0 LDGSTS.E.BYPASS.LTC128B.128 [R8+0x20400], desc[UR52][R2.64], !P5 ;  /* 0x2040000002088fae */ /* 0x0205e2000e901d74 */
[----:B------:R-:W-:Y:S01]  /*11ad0*/  ISETP.GE.AND P0, PT, R6, UR36, PT ;  /* 0x0000002406007c0c */ /* 0x000fe2000bf06270 */
[----:B------:R-:W-:-:S02]  /*11ae0*/  VIADD R6, R4, 0x20 ;  /* 0x0000002004067836 */ /* 0x000fc40000000000 */
[----:B--2---:R-:W2:Y:S10]  /*11af0*/  SHFL.IDX PT, R2, R5, 0x1, 0x181f ;  /* 0x00381f0005027f89 */ /* 0x004eb400000e0000 */
[----:B0-----:R-:W-:-:S05]  /*11b00*/  @!P0 LEA R14, P1, R10, R14, 0x1 ;  /* 0x0000000e0a0e8211 */ /* 0x001fca00078208ff */
[----:B--2---:R-:W-:Y:S02]  /*11b10*/  @!P0 IMAD.X R3, RZ, RZ, R2, P1 ;  /* 0x000000ffff038224 */ /* 0x004fe400008e0602 */
[----:B------:R-:W-:Y:S02]  /*11b20*/  @!P0 IMAD.MOV.U32 R2, RZ, RZ, R14 ;  /* 0x000000ffff028224 */ /* 0x000fe400078e000e */
[----:B------:R-:W0:Y:S04]  /*11b30*/  SHFL.IDX PT, R14, R0, 0x2, 0x181f ;  /* 0x00581f00000e7f89 */ /* 0x000e2800000e0000 */
[----:B------:R2:W-:Y:S01]  /*11b40*/  @!P0 LDGSTS.E.BYPASS.LTC128B.128 [R8+0x20c00], desc[UR52][R2.64], !P5 ;  /* 0x20c0000002088fae */ /* 0x0005e2000e901d74 */
[----:B------:R-:W-:-:S03]  /*11b50*/  ISETP.GE.AND P0, PT, R6, UR36, PT ;  /* 0x0000002406007c0c */ /* 0x000fc6000bf06270 */
[----:B--2---:R-:W2:Y:S04]  /*11b60*/  SHFL.IDX PT, R2, R5, 0x2, 0x181f ;  /* 0x00581f0005027f89 */ /* 0x004ea800000e0000 */
[----:B------:R-:W3:Y:S06]  /*11b70*/  SHFL.IDX PT, R5, R5, 0x3, 0x181f ;  /* 0x00781f0005057f89 */ /* 0x000eec00000e0000 */
[----:B0-----:R-:W-:-:S05]  /*11b80*/  @!P0 LEA R14, P1, R10, R14, 0x1 ;  /* 0x0000000e0a0e8211 */ /* 0x001fca00078208ff */
[----:B--2---:R-:W-:Y:S02]  /*11b90*/  @!P0 IMAD.X R3, RZ, RZ, R2, P1 ;  /* 0x000000ffff038224 */ /* 0x004fe400008e0602 */
[----:B------:R-:W-:Y:S02]  /*11ba0*/  @!P0 IMAD.MOV.U32 R2, RZ, RZ, R14 ;  /* 0x000000ffff028224 */ /* 0x000fe400078e000e */
[----:B------:R0:W2:Y:S04]  /*11bb0*/  SHFL.IDX PT, R14, R0, 0x3, 0x181f ;  /* 0x00781f00000e7f89 */ /* 0x0000a800000e0000 */
[----:B---3--:R0:W-:Y:S02]  /*11bc0*/  @!P0 LDGSTS.E.BYPASS.LTC128B.128 [R8+0x21400], desc[UR52][R2.64], !P5 ;  /* 0x2140000002088fae */ /* 0x0081e4000e901d74 */
.L_x_5073:
[----:B------:R-:W-:-:S05]  /*11bd0*/  VIADD R4, R4, 0x30 ;  /* 0x0000003004047836 */ /* 0x000fca0000000000 */
[----:B------:R-:W-:-:S13]  /*11be0*/  ISETP.GE.AND P0, PT, R4, UR36, PT ;  /* 0x0000002404007c0c */ /* 0x000fda000bf06270 */
[----:B0-2---:R-:W-:-:S05]  /*11bf0*/  @!P0 LEA R2, P1, R10, R14, 0x1 ;  /* 0x0000000e0a028211 */ /* 0x005fca00078208ff */
[----:B------:R-:W-:-:S05]  /*11c00*/  @!P0 IMAD.X R3, RZ, RZ, R5, P1 ;  /* 0x000000ffff038224 */ /* 0x000fca00008e0605 */
[----:B------:R-:W-:Y:S01]  /*11c10*/  @!PT LDS RZ, [RZ] ;  /* 0x00000000fffff984 */ /* 0x000fe20000000800 */
[----:B------:R-:W-:Y:S01]  /*11c20*/  @!PT LDS RZ, [RZ] ;  /* 0x00000000fffff984 */ /* 0x000fe20000000800 */
[----:B------:R-:W-:Y:S01]  /*11c30*/  @!PT LDS RZ, [RZ] ;  /* 0x00000000fffff984 */ /* 0x000fe20000000800 */
[----:B------:R0:W-:Y:S01]  /*11c40*/  @!P0 LDGSTS.E.BYPASS.LTC128B.128 [R8+0x21c00], desc[UR52][R2.64], !P5 ;  /* 0x21c0000002088fae */ /* 0x0001e2000e901d74 */
[----:B------:R-:W-:Y:S01]  /*11c50*/  PLOP3.LUT P0, PT, PT, PT, PT, 0x80, 0x0 ;  /* 0x000000000000781c */ /* 0x000fe20003f0f070 */
[----:B------:R-:W-:-:S12]  /*11c60*/  NOP ;  /* 0x0000000000007918 */ /* 0x000fd80000000000 */
.L_x_5008:
        /* <DEDUP_REMOVED lines=17> */
[----:B0-2---:R-:W-:Y:S05]  /*11d80*/  @!P0 BRA `(.L_x_5010) ;  /* 0x0000002c003c8947 */ /* 0x005fea0003800000 */
.L_x_5074:
[----:B------:R-:W-:Y:S05]  /*11d90*/  BSYNC B0 ;  /* 0x0000000000007941 */ /* 0x000fea0003800000 */
.L_x_5009:
[----:B------:R-:W-:-:S05]  /*11da0*/  IMAD.U32 R2, RZ, RZ, UR47 ;  /* 0x0000002fff027e24 */ /* 0x000fca000f8e00ff */
[----:B------:R-:W-:-:S13]  /*11db0*/  ISETP.NE.AND P0, PT, R2, 0x3, PT ;  /* 0x000000030200780c */ /* 0x000fda0003f05270 */
[----:B------:R-:W-:Y:S05]  /*11dc0*/  @!P0 BRA `(.L_x_5011) ;  /* 0x0000000000048947 */ /* 0x000fea0003800000 */
[----:B------:R-:W-:Y:S01]  /*11dd0*/  BPT.TRAP 0x1 ;  /* 0x000000040000795c */ /* 0x000fe20000300000 */
.L_x_5011:
[----:B0-----:R-:W-:Y:S01]  /*11de0*/  SHF.L.U32 R0, R22, 0x1f, RZ ;  /* 0x0000001f16007819 */ /* 0x001fe200000006ff */
[----:B------:R-:W-:Y:S03]  /*11df0*/  BSSY B0, `(.L_x_5012) ;  /* 0x0000003000007945 */ /* 0x000fe60003800000 */
[----:B------:R-:W0:Y:S02]  /*11e00*/  SYNCS.PHASECHK.TRANS64.TRYWAIT P0, [R25+URZ+0x28c60], R0 ;  /* 0x028c6000190075a7 */ /* 0x000e24000800017f */
[----:B0-----:R-:W-:Y:S05]  /*11e10*/  @!P0 BRA `(.L_x_5013) ;  /* 0x0000002c002c8947 */ /* 0x001fea0003800000 */
.L_x_5075:
[----:B------:R-:W-:Y:S05]  /*11e20*/  BSYNC B0 ;  /* 0x0000000000007941 */ /* 0x000fea0003800000 */
.L_x_5012:
[----:B------:R-:W2:Y:S01]  /*11e30*/  LDL.LU R4, [R1] ;  /* 0x0000000001047983 */ /* 0x000ea20000300800 */
[----:B------:R-:W-:Y:S01]  /*11e40*/  ULDC.64 UR4, c[0x0][0x328] ;  /* 0x0000ca0000047ab9 */ /* 0x000fe20000000a00 */
[----:B------:R-:W-:Y:S01]  /*11e50*/  LOP3.LUT R16, R16, 0xfffff7ff, RZ, 0xc0, !PT ;  /* 0xfffff7ff10107812 */ /* 0x000fe200078ec0ff */
[----:B0-----:R-:W-:Y:S02]  /*11e60*/  IMAD R0, R37, UR4, RZ ;  /* 0x0000000425007c24 */ /* 0x001fe4000f8e02ff */
[----:B------:R-:W-:-:S04]  /*11e70*/  IMAD.WIDE.U32 R2, R35, UR4, RZ ;  /* 0x0000000423027c25 */ /* 0x000fc8000f8e00ff */
[----:B------:R-:W-:Y:S01]  /*11e80*/  IMAD R5, R35, UR5, R0 ;  /* 0x0000000523057c24 */ /* 0x000fe2000f8e0200 */
[----:B------:R-:W-:-:S03]  /*11e90*/  ULDC.64 UR4, c[0x0][0x338] ;  /* 0x0000ce0000047ab9 */ /* 0x000fc60000000a00 */
[----:B------:R-:W-:Y:S02]  /*11ea0*/  IMAD.IADD R3, R3, 0x1, R5 ;  /* 0x0000000103037824 */ /* 0x000fe400078e0205 */
[----:B------:R-:W-:-:S04]  /*11eb0*/  IMAD.WIDE.U32 R2, R34, UR4, R2 ;  /* 0x0000000422027c25 */ /* 0x000fc8000f8e0002 */
[----:B--2---:R-:W-:Y:S01]  /*11ec0*/  IMAD R5, R4, UR4, RZ ;  /* 0x0000000404057c24 */ /* 0x004fe2000f8e02ff */
[----:B------:R-:W-:-:S03]  /*11ed0*/  PRMT R4, R32, 0x8880, RZ ;  /* 0x0000888020047816 */ /* 0x000fc600000000ff */
[----:B------:R-:W-:Y:S01]  /*11ee0*/  IMAD R5, R34, UR5, R5 ;  /* 0x0000000522057c24 */ /* 0x000fe2000f8e0205 */
[----:B------:R-:W-:Y:S02]  /*11ef0*/  ULDC.64 UR4, c[0x0][0x330] ;  /* 0x0000cc0000047ab9 */ /* 0x000fe40000000a00 */
[----:B------:R-:W-:Y:S02]  /*11f00*/  IMAD R0, R23, UR4, RZ ;  /* 0x0000000417007c24 */ /* 0x000fe4000f8e02ff */
[----:B------:R-:W-:Y:S01]  /*11f10*/  IADD3 R3, R3, R5, RZ ;  /* 0x0000000503037210 */ /* 0x000fe20007ffe0ff */
[----:B------:R-:W-:Y:S02]  /*11f20*/  IMAD R5, R18, 0x8000, R31 ;  /* 0x0000800012057824 */ /* 0x000fe400078e021f */
[C---:B------:R-:W-:Y:S02]  /*11f30*/  IMAD R7, R19.reuse, UR5, R0 ;  /* 0x0000000513077c24 */ /* 0x040fe4000f8e0200 */
[----:B------:R-:W-:Y:S01]  /*11f40*/  IMAD.WIDE.U32 R2, R19, UR4, R2 ;  /* 0x0000000413027c25 */ /* 0x000fe2000f8e0002 */
[----:B------:R-:W-:-:S03]  /*11f50*/  ULDC.64 UR4, c[0x0][0x318] ;  /* 0x0000c60000047ab9 */ /* 0x000fc60000000a00 */
[----:B------:R-:W-:Y:S01]  /*11f60*/  IMAD.IADD R7, R3, 0x1, R7 ;  /* 0x0000000103077824 */ /* 0x000fe200078e0207 */
[----:B------:R-:W-:Y:S01]  /*11f70*/  LEA R6, P0, R2, UR4, 0x1 ;  /* 0x0000000402067c11 */ /* 0x000fe2000f8008ff */
[----:B------:R-:W-:-:S03]  /*11f80*/  UMOV UR4, 0xffffffff ;  /* 0xffffffff00047882 */ /* 0x000fc60000000000 */
[----:B------:R-:W-:Y:S02]  /*11f90*/  LEA.HI.X R7, R2, UR5, R7, 0x1, P0 ;  /* 0x0000000502077c11 */ /* 0x000fe400080f0c07 */
[----:B------:R-:W-:-:S13]  /*11fa0*/  ISETP.GT.AND P0, PT, R4, -0x1, PT ;  /* 0xffffffff0400780c */ /* 0x000fda0003f04270 */
[----:B------:R-:W-:Y:S01]  /*11fb0*/  @P0 LOP3.LUT R16, R16, 0x800, RZ, 0xfc, !PT ;  /* 0x0000080010100812 */ /* 0x000fe200078efcff */
[----:B------:R-:W-:Y:S06]  /*11fc0*/  BRA.DIV UR4, `(.L_x_5014) ;  /* 0x0000002a04d47947 */ /* 0x000fec000b800000 */
[----:B------:R-:W0:Y:S01]  /*11fd0*/  S2R R2, SR_TID.X ;  /* 0x0000000000027919 */ /* 0x000e220000002100 */
[C---:B------:R-:W-:Y:S01]  /*11fe0*/  LOP3.LUT P1, RZ, R32.reuse, 0x1, RZ, 0xc0, !PT ;  /* 0x0000000120ff7812 */ /* 0x040fe2000782c0ff */
[----:B------:R-:W-:Y:S01]  /*11ff0*/  IMAD R5, R5, 0x2, R17 ;  /* 0x0000000205057824 */ /* 0x000fe200078e0211 */
[C---:B------:R-:W-:Y:S01]  /*12000*/  LOP3.LUT P5, RZ, R32.reuse, 0x2, RZ, 0xc0, !PT ;  /* 0x0000000220ff7812 */ /* 0x040fe200078ac0ff */
[----:B------:R-:W2:Y:S01]  /*12010*/  SHFL.IDX PT, R14, R6, RZ, 0x181f ;  /* 0x00181fff060e7589 */ /* 0x000ea200000e0000 */
[C---:B------:R-:W-:Y:S02]  /*12020*/  LOP3.LUT P4, RZ, R32.reuse, 0x4, RZ, 0xc0, !PT ;  /* 0x0000000420ff7812 */ /* 0x040fe4000788c0ff */
[C---:B------:R-:W-:Y:S01]  /*12030*/  LOP3.LUT P3, RZ, R32.reuse, 0x8, RZ, 0xc0, !PT ;  /* 0x0000000820ff7812 */ /* 0x040fe2000786c0ff */
[----:B------:R-:W3:Y:S01]  /*12040*/  SHFL.IDX PT, R3, R7, RZ, 0x181f ;  /* 0x00181fff07037589 */ /* 0x000ee200000e0000 */
[----:B------:R-:W-:Y:S02]  /*12050*/  LOP3.LUT P2, RZ, R32, 0x10, RZ, 0xc0, !PT ;  /* 0x0000001020ff7812 */ /* 0x000fe4000784c0ff */
[----:B------:R-:W-:Y:S01]  /*12060*/  LOP3.LUT R16, R16, 0xfffffdff, RZ, 0xc0, !PT ;  /* 0xfffffdff10107812 */ /* 0x000fe200078ec0ff */
[----:B------:R-:W-:Y:S03]  /*12070*/  SHFL.IDX PT, R8, R7, 0x2, 0x181f ;  /* 0x00581f0007087f89 */ /* 0x000fe600000e0000 */
[----:B------:R-:W-:Y:S01]  /*12080*/  @P1 LOP3.LUT R16, R16, 0x200, RZ, 0xfc, !PT ;  /* 0x0000020010101812 */ /* 0x000fe200078efcff */
[----:B0-----:R-:W-:-:S05]  /*12090*/  IMAD.SHL.U32 R2, R2, 0x8, RZ ;  /* 0x0000000802027824 */ /* 0x001fca00078e00ff */
[----:B------:R-:W-:-:S05]  /*120a0*/  LOP3.LUT R2, R2, 0x38, RZ, 0xc0, !PT ;  /* 0x0000003802027812 */ /* 0x000fca00078ec0ff */
[----:B------:R-:W-:-:S05]  /*120b0*/  IMAD.SHL.U32 R0, R2, 0x2, RZ ;  /* 0x0000000202007824 */ /* 0x000fca00078e00ff */
[----:B--2---:R-:W-:Y:S02]  /*120c0*/  IADD3 R2, P0, R14, R0, RZ ;  /* 0x000000000e027210 */ /* 0x004fe40007f1e0ff */
[----:B------:R-:W0:Y:S03]  /*120d0*/  SHFL.IDX PT, R14, R6, 0x1, 0x181f ;  /* 0x00381f00060e7f89 */ /* 0x000e2600000e0000 */
[----:B---3--:R-:W-:Y:S01]  /*120e0*/  IMAD.X R3, RZ, RZ, R3, P0 ;  /* 0x000000ffff037224 */ /* 0x008fe200000e0603 */
[----:B------:R-:W-:Y:S02]  /*120f0*/  ISETP.LT.OR P0, PT, R27, 0x1, !P1 ;  /* 0x000000011b00780c */ /* 0x000fe40004f01670 */
[----:B------:R-:W-:-:S11]  /*12100*/  LOP3.LUT P1, RZ, R32, 0x20, RZ, 0xc0, !PT ;  /* 0x0000002020ff7812 */ /* 0x000fd6000782c0ff */
        /* <DEDUP_REMOVED lines=14> */
[----:B------:R-:W-:-:S04]  /*121f0*/  ISETP.GT.AND P6, PT, R4, -0x1, PT ;  /* 0xffffffff0400780c */ /* 0x000fc80003fc4270 */
[----:B------:R-:W-:-:S13]  /*12200*/  ISETP.LT.OR P6, PT, R27, 0x1, P6 ;  /* 0x000000011b00780c */ /* 0x000fda00037c1670 */
[----:B------:R2:W-:Y:S04]  /*12210*/  LDGSTS.E.BYPASS.LTC128B.128 [R5+0xe400], desc[UR52][R2.64+0x380], !P6 ;  /* 0x0e40038002057fae */ /* 0x0005e8000f101d74 */
[----:B--2---:R-:W2:Y:S01]  /*12220*/  SHFL.IDX PT, R3, R7, 0x1, 0x181f ;  /* 0x00381f0007037f89 */ /* 0x004ea200000e0000 */
[----:B0-----:R-:W-:-:S03]  /*12230*/  IADD3 R2, P6, R14, R0, RZ ;  /* 0x000000000e027210 */ /* 0x001fc60007fde0ff */
[----:B------:R-:W0:Y:S04]  /*12240*/  SHFL.IDX PT, R14, R6, 0x2, 0x181f ;  /* 0x00581f00060e7f89 */ /* 0x000e2800000e0000 */
[----:B------:R-:W3:Y:S01]  /*12250*/  SHFL.IDX PT, R7, R7, 0x3, 0x181f ;  /* 0x00781f0007077f89 */ /* 0x000ee200000e0000 */
[----:B--2---:R-:W-:Y:S01]  /*12260*/  IMAD.X R3, RZ, RZ, R3, P6 ;  /* 0x000000ffff037224 */ /* 0x004fe200030e0603 */
[----:B------:R-:W-:-:S04]  /*12270*/  LOP3.LUT P6, RZ, R16, 0x200, RZ, 0xc0, !PT ;  /* 0x0000020010ff7812 */ /* 0x000fc800078cc0ff */
        /* <DEDUP_REMOVED lines=14> */
[----:B------:R-:W-:-:S04]  /*12360*/  ISETP.GT.AND P6, PT, R4, -0x1, PT ;  /* 0xffffffff0400780c */ /* 0x000fc80003fc4270 */
[----:B------:R-:W-:-:S13]  /*12370*/  ISETP.LT.OR P6, PT, R27, 0x11, P6 ;  /* 0x000000111b00780c */ /* 0x000fda00037c1670 */
[----:B------:R0:W-:Y:S02]  /*12380*/  LDGSTS.E.BYPASS.LTC128B.128 [R5+0xec00], desc[UR52][R2.64+0x380], !P6 ;  /* 0x0ec0038002057fae */ /* 0x0001e4000f101d74 */
[----:B0-----:R-:W-:Y:S02]  /*12390*/  IADD3 R2, P6, R14, R0, RZ ;  /* 0x000000000e027210 */ /* 0x001fe40007fde0ff */
[----:B------:R0:W2:Y:S03]  /*123a0*/  SHFL.IDX PT, R14, R6, 0x3, 0x181f ;  /* 0x00781f00060e7f89 */ /* 0x0000a600000e0000 */
[----:B------:R-:W-:Y:S01]  /*123b0*/  IMAD.X R3, RZ, RZ, R8, P6 ;  /* 0x000000ffff037224 */ /* 0x000fe200030e0608 */
[----:B------:R-:W-:-:S04]  /*123c0*/  LOP3.LUT P6, RZ, R16, 0x200, RZ, 0xc0, !PT ;  /* 0x0000020010ff7812 */ /* 0x000fc800078cc0ff */
        /* <DEDUP_REMOVED lines=14> */
[----:B------:R-:W-:-:S04]  /*124b0*/  ISETP.GT.AND P6, PT, R4, -0x1, PT ;  /* 0xffffffff0400780c */ /* 0x000fc80003fc4270 */
[----:B------:R-:W-:-:S13]  /*124c0*/  ISETP.LT.OR P6, PT, R27, 0x21, P6 ;  /* 0x000000211b00780c */ /* 0x000fda00037c1670 */
[----:B--23--:R0:W-:Y:S02]  /*124d0*/  LDGSTS.E.BYPASS.LTC128B.128 [R5+0xf400], desc[UR52][R2.64+0x380], !P6 ;  /* 0x0f40038002057fae */ /* 0x00c1e4000f101d74 */
.L_x_5085:
[----:B0-----:R-:W-:Y:S02]  /*124e0*/  IADD3 R2, P6, R14, R0, RZ ;  /* 0x000000000e027210 */ /* 0x001fe40007fde0ff */
[C---:B------:R-:W-:Y:S02]  /*124f0*/  ISETP.LT.OR P5, PT, R27.reuse, 0x31, !P5 ;  /* 0x000000311b00780c */ /* 0x040fe40006fa1670 */
[C---:B------:R-:W-:Y:S01]  /*12500*/  ISETP.LT.OR P4, PT, R27.reuse, 0x31, !P4 ;  /* 0x000000311b00780c */ /* 0x040fe20006781670 */
[----:B------:R-:W-:Y:S01]  /*12510*/  IMAD.X R3, RZ, RZ, R7, P6 ;  /* 0x000000ffff037224 */ /* 0x000fe200030e0607 */
[----:B------:R-:W-:Y:S02]  /*12520*/  LOP3.LUT P6, RZ, R16, 0x200, RZ, 0xc0, !PT ;  /* 0x0000020010ff7812 */ /* 0x000fe400078cc0ff */
[C---:B------:R-:W-:Y:S02]  /*12530*/  ISETP.LT.OR P3, PT, R27.reuse, 0x31, !P3 ;  /* 0x000000311b00780c */ /* 0x040fe40005f61670 */
[----:B------:R-:W-:-:S02]  /*12540*/  ISETP.LT.OR P6, PT, R27, 0x31, !P6 ;  /* 0x000000311b00780c */ /* 0x000fc400077c1670 */
[C---:B------:R-:W-:Y:S02]  /*12550*/  ISETP.LT.OR P2, PT, R27.reuse, 0x31, !P2 ;  /* 0x000000311b00780c */ /* 0x040fe40005741670 */
[C---:B------:R-:W-:Y:S02]  /*12560*/  ISETP.LT.OR P1, PT, R27.reuse, 0x31, !P1 ;  /* 0x000000311b00780c */ /* 0x040fe40004f21670 */
[----:B------:R-:W-:-:S07]  /*12570*/  ISETP.LT.OR P0, PT, R27, 0x31, !P0 ;  /* 0x000000311b00780c */ /* 0x000fce0004701670 */
[----:B------:R-:W-:Y:S01]  /*12580*/  @!PT LDS RZ, [RZ] ;  /* 0x00000000fffff984 */ /* 0x000fe20000000800 */
[----:B------:R-:W-:Y:S01]  /*12590*/  @!PT LDS RZ, [RZ] ;  /* 0x00000000fffff984 */ /* 0x000fe20000000800 */
[----:B------:R-:W-:Y:S01]  /*125a0*/  @!PT LDS RZ, [RZ] ;  /* 0x00000000fffff984 */ /* 0x000fe20000000800 */
[----:B------:R0:W-:Y:S01]  /*125b0*/  LDGSTS.E.BYPASS.LTC128B.128 [R5+0x1c00], desc[UR52][R2.64], !P6 ;  /* 0x01c0000002057fae */ /* 0x0001e2000f101d74 */
[----:B------:R-:W-:-:S03]  /*125c0*/  ISETP.GT.AND P6, PT, R4, -0x1, PT ;  /* 0xffffffff0400780c */ /* 0x000fc60003fc4270 */
[----:B------:R0:W-:Y:S04]  /*125d0*/  LDGSTS.E.BYPASS.LTC128B.128 [R5+0x3c00], desc[UR52][R2.64+0x80], !P5 ;  /* 0x03c0008002057fae */ /* 0x0001e8000e901d74 */
[----:B------:R0:W-:Y:S04]  /*125e0*/  LDGSTS.E.BYPASS.LTC128B.128 [R5+0x5c00], desc[UR52][R2.64+0x100], !P4 ;  /* 0x05c0010002057fae */ /* 0x0001e8000e101d74 */
[----:B------:R0:W-:Y:S04]  /*125f0*/  LDGSTS.E.BYPASS.LTC128B.128 [R5+0x7c00], desc[UR52][R2.64+0x180], !P3 ;  /* 0x07c0018002057fae */ /* 0x0001e8000d901d74 */
[----:B------:R0:W-:Y:S04]  /*12600*/  LDGSTS.E.BYPASS.LTC128B.128 [R5+0x9c00], desc[UR52][R2.64+0x200], !P2 ;  /* 0x09c0020002057fae */ /* 0x0001e8000d101d74 */
[----:B------:R0:W-:Y:S04]  /*12610*/  LDGSTS.E.BYPASS.LTC128B.128 [R5+0xbc00], desc[UR52][R2.64+0x280], !P1 ;  /* 0x0bc0028002057fae */ /* 0x0001e8000c901d74 */
[----:B------:R0:W-:Y:S01]  /*12620*/  LDGSTS.E.BYPASS.LTC128B.128 [R5+0xdc00], desc[UR52][R2.64+0x300], !P0 ;  /* 0x0dc0030002057fae */ /* 0x0001e2000c101d74 */
[----:B------:R-:W-:-:S13]  /*12630*/  ISETP.LT.OR P0, PT, R27, 0x31, P6 ;  /* 0x000000311b00780c */ /* 0x000fda0003701670 */
[----:B------:R0:W-:Y:S01]  /*12640*/  LDGSTS.E.BYPASS.LTC128B.128 [R5+0xfc00], desc[UR52][R2.64+0x380], !P0 ;  /* 0x0fc0038002057fae */ /* 0x0001e2000c101d74 */
[----:B------:R-:W-:Y:S01]  /*12650*/  PLOP3.LUT P0, PT, PT, PT, PT, 0x80, 0x0 ;  /* 0x000000000000781c */ /* 0x000fe20003f0f070 */
[----:B------:R-:W-:-:S12]  /*12660*/  NOP ;  /* 0x0000000000007918 */ /* 0x000fd80000000000 */
.L_x_5015:
        /* <DEDUP_REMOVED lines=11> */
.L_x_5016:
[----:B------:R-:W-:Y:S01]  /*12720*/  UIADD3 UR4, UR44, -0x2, URZ ;  /* 0xfffffffe2c047890 */ /* 0x000fe2000fffe03f */
[----:B------:R0:W-:Y:S03]  /*12730*/  SYNCS.ARRIVE.TRANS64.A1T0 RZ, [R25+URZ+0x28c50], RZ ;  /* 0x028c50ff19ff79a7 */ /* 0x0001e6000810003f */
[----:B------:R-:W-:-:S06]  /*12740*/  UISETP.GE.AND UP0, UPT, UR4, UR45, UPT ;  /* 0x0000002d0400728c */ /* 0x000fcc000bf06270 */
[----:B------:R-:W-:-:S13]  /*12750*/  PLOP3.LUT P0, PT, PT, PT, UP0, 0x40, 0x0 ;  /* 0x000000000000781c */ /* 0x000fda0003f0e808 */
[----:B0-----:R-:W-:Y:S05]  /*12760*/  @P0 BRA `(.L_x_5017) ;  /* 0x0000000c00980947 */ /* 0x001fea0003800000 */
[----:B------:R-:W-:Y:S01]  /*12770*/  BSSY B0, `(.L_x_5017) ;  /* 0x00000e5000007945 */ /* 0x000fe20003800000 */
[----:B------:R-:W-:-:S07]  /*12780*/  IMAD.U32 R9, RZ, RZ, UR4 ;  /* 0x00000004ff097e24 */ /* 0x000fce000f8e00ff */
.L_x_5030:
[----:B0-----:R-:W0:Y:S01]  /*12790*/  S2R R2, SR_TID.X ;  /* 0x0000000000027919 */ /* 0x001e220000002100 */
[----:B------:R-:W2:Y:S01]  /*127a0*/  LDC R3, c[0x0][0x430] ;  /* 0x00010c00ff037b82 */ /* 0x000ea20000000800 */
[----:B-1----:R-:W-:Y:S02]  /*127b0*/  IMAD R8, R9, 0x40, R30 ;  /* 0x0000004009087824 */ /* 0x002fe400078e021e */
[----:B------:R-:W-:Y:S01]  /*127c0*/  VIADD R18, R18, 0x1 ;  /* 0x0000000112127836 */ /* 0x000fe20000000000 */
[----:B--2---:R-:W-:Y:S01]  /*127d0*/  ISETP.NE.AND P0, PT, R3, 0x1, PT ;  /* 0x000000010300780c */ /* 0x004fe20003f05270 */
[----:B0-----:R-:W-:-:S05]  /*127e0*/  IMAD.SHL.U32 R2, R2, 0x10, RZ ;  /* 0x0000001002027824 */ /* 0x001fca00078e00ff */
[----:B------:R-:W-:-:S07]  /*127f0*/  LOP3.LUT R2, R36, 0x70, R2, 0xf8, !PT ;  /* 0x0000007024027812 */ /* 0x000fce00078ef802 */
[----:B------:R-:W0:Y:S01]  /*12800*/  @P0 LDC R3, c[0x0][0x434] ;  /* 0x00010d00ff030b82 */ /* 0x000e220000000800 */
[C---:B------:R-:W-:Y:S01]  /*12810*/  ISETP.GT.U32.AND P1, PT, R2.reuse, 0x3f, PT ;  /* 0x0000003f0200780c */ /* 0x040fe20003f24070 */
[----:B------:R-:W-:-:S06]  /*12820*/  IMAD.IADD R8, R2, 0x1, R8 ;  /* 0x0000000102087824 */ /* 0x000fcc00078e0208 */
[----:B------:R-:W2:Y:S01]  /*12830*/  @P0 LDC R7, c[0x0][0x438] ;  /* 0x00010e00ff070b82 */ /* 0x000ea20000000800 */
[----:B------:R-:W-:-:S07]  /*12840*/  IMAD.MOV.U32 R10, RZ, RZ, R8 ;  /* 0x000000ffff0a7224 */ /* 0x000fce00078e0008 */
[----:B------:R-:W3:Y:S01]  /*12850*/  @!P1 LDC.64 R4, c[0x0][0x428] ;  /* 0x00010a00ff049b82 */ /* 0x000ee20000000a00 */
[----:B0-----:R-:W-:-:S05]  /*12860*/  @P0 IMAD.HI.U32 R2, R8, R3, RZ ;  /* 0x0000000308020227 */ /* 0x001fca00078e00ff */
[----:B--2---:R-:W-:Y:S02]  /*12870*/  @P0 SHF.R.U32.HI R10, RZ, R7, R2 ;  /* 0x00000007ff0a0219 */ /* 0x004fe40000011602 */
[----:B------:R-:W0:Y:S02]  /*12880*/  @!P1 LDC.64 R6, c[0x0][0x418] ;  /* 0x00010600ff069b82 */ /* 0x000e240000000a00 */
[----:B------:R-:W-:Y:S01]  /*12890*/  @!P1 SHF.R.S32.HI R3, RZ, 0x1f, R10 ;  /* 0x0000001fff039819 */ /* 0x000fe2000001140a */
[----:B---3--:R-:W-:-:S04]  /*128a0*/  @!P1 IMAD R2, R29, R4, RZ ;  /* 0x000000041d029224 */ /* 0x008fc800078e02ff */
[----:B------:R-:W-:Y:S01]  /*128b0*/  @!P1 IMAD R5, R24, R5, R2 ;  /* 0x0000000518059224 */ /* 0x000fe200078e0202 */
[----:B------:R-:W-:-:S05]  /*128c0*/  @!P1 MOV R2, R10 ;  /* 0x0000000a00029202 */ /* 0x000fca0000000f00 */
[----:B------:R-:W-:-:S04]  /*128d0*/  @!P1 IMAD.WIDE.U32 R2, R24, R4, R2 ;  /* 0x0000000418029225 */ /* 0x000fc800078e0002 */
[----:B------:R-:W-:Y:S02]  /*128e0*/  @!P1 IMAD.IADD R3, R5, 0x1, R3 ;  /* 0x0000000105039824 */ /* 0x000fe400078e0203 */
[----:B------:R-:W-:Y:S01]  /*128f0*/  IMAD.MOV.U32 R4, RZ, RZ, RZ ;  /* 0x000000ffff047224 */ /* 0x000fe200078e00ff */
[----:B0-----:R-:W-:Y:S01]  /*12900*/  @!P1 LEA R6, P0, R2, R6, 0x2 ;  /* 0x0000000602069211 */ /* 0x001fe200078010ff */
[----:B------:R-:W-:-:S03]  /*12910*/  IMAD.U32 R11, RZ, RZ, UR47 ;  /* 0x0000002fff0b7e24 */ /* 0x000fc6000f8e00ff */
[----:B------:R-:W-:Y:S01]  /*12920*/  @!P1 LEA.HI.X R7, R2, R7, R3, 0x2, P0 ;  /* 0x0000000702079211 */ /* 0x000fe200000f1403 */
[----:B------:R-:W-:Y:S01]  /*12930*/  IMAD.MOV R5, RZ, RZ, -R10 ;  /* 0x000000ffff057224 */ /* 0x000fe200078e0a0a */
[----:B------:R-:W-:-:S03]  /*12940*/  ISETP.NE.AND P0, PT, R18, 0x2, PT ;  /* 0x000000021200780c */ /* 0x000fc60003f05270 */
[----:B------:R0:W5:Y:S01]  /*12950*/  @!P1 LDG.E R4, desc[UR52][R6.64] ;  /* 0x0000003406049981 */ /* 0x000162000c1e1900 */
[----:B------:R-:W-:Y:S01]  /*12960*/  ISETP.NE.AND P1, PT, R11, 0x3, PT ;  /* 0x000000030b00780c */ /* 0x000fe20003f25270 */
[----:B------:R-:W-:Y:S05]  /*12970*/  YIELD ;  /* 0x0000000000007946 */ /* 0x000fea0003800000 */
[----:B------:R-:W-:Y:S01]  /*12980*/  ULDC UR4, c[0x0][0x430] ;  /* 0x00010c0000047ab9 */ /* 0x000fe20000000800 */
[----:B------:R-:W-:Y:S01]  /*12990*/  IMAD.MOV.U32 R2, RZ, RZ, R9 ;  /* 0x000000ffff027224 */ /* 0x000fe200078e0009 */
[----:B------:R-:W-:Y:S01]  /*129a0*/  SEL R3, RZ, 0x1, P0 ;  /* 0x00000001ff037807 */ /* 0x000fe20000000000 */
[----:B------:R-:W-:Y:S01]  /*129b0*/  IMAD R5, R5, UR4, R8 ;  /* 0x0000000405057c24 */ /* 0x000fe2000f8e0208 */
[----:B------:R-:W-:Y:S01]  /*129c0*/  SEL R18, R18, RZ, P0 ;  /* 0x000000ff12127207 */ /* 0x000fe20000000000 */
[----:B------:R-:W-:Y:S01]  /*129d0*/  VIADD R9, R9, 0xffffffff ;  /* 0xffffffff09097836 */ /* 0x000fe20000000000 */
[----:B------:R-:W-:-:S02]  /*129e0*/  LOP3.LUT R22, R22, R3, RZ, 0x3c, !PT ;  /* 0x0000000316167212 */ /* 0x000fc400078e3cff */
[----:B------:R-:W-:Y:S01]  /*129f0*/  ISETP.GT.AND P3, PT, R2, UR45, PT ;  /* 0x0000002d02007c0c */ /* 0x000fe2000bf64270 */
[----:B0-----:R-:W-:-:S12]  /*12a00*/  @!P1 BRA `(.L_x_5018) ;  /* 0x0000000000049947 */ /* 0x001fd80003800000 */
[----:B------:R-:W-:Y:S01]  /*12a10*/  BPT.TRAP 0x1 ;  /* 0x000000040000795c */ /* 0x000fe20000300000 */
.L_x_5018:
[----:B------:R-:W-:Y:S01]  /*12a20*/  IMAD R8, R18, 0x8, R17 ;  /* 0x0000000812087824 */ /* 0x000fe200078e0211 */
[----:B------:R-:W-:Y:S01]  /*12a30*/  SHF.L.U32 R20, R22, 0x1f, RZ ;  /* 0x0000001f16147819 */ /* 0x000fe200000006ff */
[----:B------:R-:W-:Y:S01]  /*12a40*/  BSSY B1, `(.L_x_5019) ;  /* 0x0000004000017945 */ /* 0x000fe20003800000 */
[----:B------:R-:W-:Y:S02]  /*12a50*/  SHF.R.S32.HI R7, RZ, 0x1f, R5 ;  /* 0x0000001fff077819 */ /* 0x000fe40000011405 */
[----:B------:R-:W0:Y:S02]  /*12a60*/  SYNCS.PHASECHK.TRANS64.TRYWAIT P0, [R8+URZ+0x28c40], R20 ;  /* 0x028c4014080075a7 */ /* 0x000e24000800017f */
[----:B0-----:R-:W-:Y:S05]  /*12a70*/  @!P0 BRA `(.L_x_5020) ;  /* 0x0000002800308947 */ /* 0x001fea0003800000 */
.L_x_5086:
[----:B------:R-:W-:Y:S05]  /*12a80*/  BSYNC B1 ;  /* 0x0000000000017941 */ /* 0x000fea0003800000 */
.L_x_5019:
[----:B------:R-:W-:Y:S01]  /*12a90*/  ULDC.64 UR4, c[0x0][0x300] ;  /* 0x0000c00000047ab9 */ /* 0x000fe20000000a00 */
[----:B-----5:R-:W-:Y:S01]  /*12aa0*/  SHF.R.S32.HI R10, RZ, 0x1f, R4 ;  /* 0x0000001fff0a7819 */ /* 0x020fe20000011404 */
[----:B------:R-:W-:Y:S01]  /*12ab0*/  IMAD R2, R7, UR4, RZ ;  /* 0x0000000407027c24 */ /* 0x000fe2000f8e02ff */
[----:B------:R-:W-:-:S03]  /*12ac0*/  LOP3.LUT P1, RZ, R16, 0x2, RZ, 0xc0, !PT ;  /* 0x0000000210ff7812 */ /* 0x000fc6000782c0ff */
        /* <DEDUP_REMOVED lines=15> */
[----:B------:R-:W-:Y:S01]  /*12bc0*/  UMOV UR4, 0xffffffff ;  /* 0xffffffff00047882 */ /* 0x000fe20000000000 */
[----:B------:R-:W-:Y:S02]  /*12bd0*/  IMAD R6, R18, 0x1000, R31 ;  /* 0x0000100012067824 */ /* 0x000fe400078e021f */
[----:B------:R-:W-:Y:S01]  /*12be0*/  LEA.HI.X R27, R2, UR5, R27, 0x1, P0 ;  /* 0x00000005021b7c11 */ /* 0x000fe200080f0c1b */
[----:B------:R-:W-:Y:S08]  /*12bf0*/  BRA.DIV UR4, `(.L_x_5021) ;  /* 0x0000002604e47947 */ /* 0x000ff0000b800000 */
[----:B------:R-:W2:Y:S01]  /*12c00*/  SHFL.IDX PT, R14, R21, RZ, 0x181f ;  /* 0x00181fff150e7589 */ /* 0x000ea200000e0000 */
[----:B-1----:R-:W-:-:S03]  /*12c10*/  IMAD R25, R6, 0x2, R17 ;  /* 0x0000000206197824 */ /* 0x002fc600078e0211 */
[----:B------:R-:W1:Y:S01]  /*12c20*/  SHFL.IDX PT, R3, R27, RZ, 0x181f ;  /* 0x00181fff1b037589 */ /* 0x000e6200000e0000 */
[----:B--2---:R-:W-:-:S03]  /*12c30*/  IADD3 R2, P0, R14, R0, RZ ;  /* 0x000000000e027210 */ /* 0x004fc60007f1e0ff */
[----:B------:R-:W2:Y:S02]  /*12c40*/  SHFL.IDX PT, R14, R21, 0x1, 0x181f ;  /* 0x00381f00150e7f89 */ /* 0x000ea400000e0000 */
[----:B-1----:R-:W-:-:S05]  /*12c50*/  IMAD.X R3, RZ, RZ, R3, P0 ;  /* 0x000000ffff037224 */ /* 0x002fca00000e0603 */
[----:B------:R1:W-:Y:S04]  /*12c60*/  LDGSTS.E.BYPASS.LTC128B.128 [R25+0x22400], desc[UR52][R2.64], !P1 ;  /* 0x2240000002197fae */ /* 0x0003e8000c901d74 */
[----:B-1----:R-:W1:Y:S01]  /*12c70*/  SHFL.IDX PT, R3, R27, 0x1, 0x181f ;  /* 0x00381f001b037f89 */ /* 0x002e6200000e0000 */
[----:B--2---:R-:W-:-:S03]  /*12c80*/  IADD3 R2, P0, R14, R0, RZ ;  /* 0x000000000e027210 */ /* 0x004fc60007f1e0ff */
[----:B------:R-:W2:Y:S01]  /*12c90*/  SHFL.IDX PT, R14, R21, 0x2, 0x181f ;  /* 0x00581f00150e7f89 */ /* 0x000ea200000e0000 */
[----:B-1----:R-:W-:-:S05]  /*12ca0*/  IADD3.X R3, RZ, R3, RZ, P0, !PT ;  /* 0x00000003ff037210 */ /* 0x002fca00007fe4ff */
[----:B------:R1:W-:Y:S04]  /*12cb0*/  LDGSTS.E.BYPASS.LTC128B.128 [R25+0x22c00], desc[UR52][R2.64], !P1 ;  /* 0x22c0000002197fae */ /* 0x0003e8000c901d74 */
[----:B-1----:R-:W1:Y:S01]  /*12cc0*/  SHFL.IDX PT, R3, R27, 0x2, 0x181f ;  /* 0x00581f001b037f89 */ /* 0x002e6200000e0000 */
[----:B--2---:R-:W-:-:S03]  /*12cd0*/  IADD3 R2, P0, R14, R0, RZ ;  /* 0x000000000e027210 */ /* 0x004fc60007f1e0ff */
[----:B------:R2:W3:Y:S04]  /*12ce0*/  SHFL.IDX PT, R14, R21, 0x3, 0x181f ;  /* 0x00781f00150e7f89 */ /* 0x0004e800000e0000 */
[----:B------:R-:W4:Y:S01]  /*12cf0*/  SHFL.IDX PT, R27, R27, 0x3, 0x181f ;  /* 0x00781f001b1b7f89 */ /* 0x000f2200000e0000 */
[----:B-1----:R-:W-:-:S05]  /*12d00*/  IMAD.X R3, RZ, RZ, R3, P0 ;  /* 0x000000ffff037224 */ /* 0x002fca00000e0603 */
[----:B---3--:R2:W-:Y:S02]  /*12d10*/  LDGSTS.E.BYPASS.LTC128B.128 [R25+0x23400], desc[UR52][R2.64], !P1 ;  /* 0x2340000002197fae */ /* 0x0085e4000c901d74 */
.L_x_5096:
[----:B--2---:R-:W-:-:S05]  /*12d20*/  IADD3 R2, P0, R14, R0, RZ ;  /* 0x000000000e027210 */ /* 0x004fca0007f1e0ff */
[----:B----4-:R-:W-:Y:S01]  /*12d30*/  IMAD.X R3, RZ, RZ, R27, P0 ;  /* 0x000000ffff037224 */ /* 0x010fe200000e061b */
[----:B------:R-:W-:-:S04]  /*12d40*/  PLOP3.LUT P0, PT, PT, PT, PT, 0x80, 0x0 ;  /* 0x000000000000781c */ /* 0x000fc80003f0f070 */
[----:B------:R-:W-:Y:S01]  /*12d50*/  @!PT LDS RZ, [RZ] ;  /* 0x00000000fffff984 */ /* 0x000fe20000000800 */
[----:B------:R-:W-:Y:S01]  /*12d60*/  @!PT LDS RZ, [RZ] ;  /* 0x00000000fffff984 */ /* 0x000fe20000000800 */
[----:B------:R-:W-:Y:S01]  /*12d70*/  @!PT LDS RZ, [RZ] ;  /* 0x00000000fffff984 */ /* 0x000fe20000000800 */
[----:B------:R1:W-:Y:S01]  /*12d80*/  LDGSTS.E.BYPASS.LTC128B.128 [R25+0x23c00], desc[UR52][R2.64], !P1 ;  /* 0x23c0000002197fae */ /* 0x0003e2000c901d74 */
[----:B------:R-:W-:-:S08]  /*12d90*/  NOP ;  /* 0x0000000000007918 */ /* 0x000fd00000000000 */
.L_x_5022:
        /* <DEDUP_REMOVED lines=11> */
.L_x_5023:
[----:B------:R1:W-:Y:S01]  /*12e50*/  SYNCS.ARRIVE.TRANS64.A1T0 RZ, [R8+URZ+0x28c30], RZ ;  /* 0x028c30ff08ff79a7 */ /* 0x0003e2000810003f */
[----:B------:R-:W-:Y:S05]  /*12e60*/  @!P2 BRA `(.L_x_5024) ;  /* 0x000000000004a947 */ /* 0x000fea0003800000 */
[----:B------:R-:W-:Y:S01]  /*12e70*/  BPT.TRAP 0x1 ;  /* 0x000000040000795c */ /* 0x000fe20000300000 */
.L_x_5024:
[----:B------:R-:W2:Y:S01]  /*12e80*/  SYNCS.PHASECHK.TRANS64.TRYWAIT P0, [R8+URZ+0x28c60], R20 ;  /* 0x028c6014080075a7 */ /* 0x000ea2000800017f */
[----:B------:R-:W-:Y:S04]  /*12e90*/  BSSY B1, `(.L_x_5025) ;  /* 0x0000002000017945 */ /* 0x000fe80003800000 */
[----:B--2---:R-:W-:Y:S05]  /*12ea0*/  @!P0 BRA `(.L_x_5026) ;  /* 0x0000002800448947 */ /* 0x004fea0003800000 */
.L_x_5097:
[----:B------:R-:W-:Y:S05]  /*12eb0*/  BSYNC B1 ;  /* 0x0000000000017941 */ /* 0x000fea0003800000 */
.L_x_5025:
[----:B------:R-:W-:Y:S01]  /*12ec0*/  ULDC.64 UR4, c[0x0][0x328] ;  /* 0x0000ca0000047ab9 */ /* 0x000fe20000000a00 */
[C---:B------:R-:W-:Y:S01]  /*12ed0*/  LOP3.LUT P5, RZ, R16.reuse, 0x8, RZ, 0xc0, !PT ;  /* 0x0000000810ff7812 */ /* 0x040fe200078ac0ff */
        /* <DEDUP_REMOVED lines=19> */
[----:B0-2---:R-:W-:Y:S01]  /*13010*/  LEA.HI.X R20, R2, UR5, R3, 0x1, P0 ;  /* 0x0000000502147c11 */ /* 0x005fe200080f0c03 */
[----:B------:R-:W-:Y:S08]  /*13020*/  BRA.DIV UR4, `(.L_x_5027) ;  /* 0x0000002604f87947 */ /* 0x000ff0000b800000 */
[----:B------:R-:W0:Y:S01]  /*13030*/  SHFL.IDX PT, R14, R10, RZ, 0x181f ;  /* 0x00181fff0a0e7589 */ /* 0x000e2200000e0000 */
[C---:B------:R-:W-:Y:S01]  /*13040*/  LOP3.LUT P1, RZ, R16.reuse, 0x80, RZ, 0xc0, !PT ;  /* 0x0000008010ff7812 */ /* 0x040fe2000782c0ff */
[----:B------:R-:W-:Y:S01]  /*13050*/  IMAD R21, R21, 0x2, R17 ;  /* 0x0000000215157824 */ /* 0x000fe200078e0211 */
[----:B------:R-:W-:Y:S01]  /*13060*/  P2R R11, PR, RZ, 0x8 ;  /* 0x00000008ff0b7803 */ /* 0x000fe20000000000 */
[----:B------:R-:W2:Y:S01]  /*13070*/  SHFL.IDX PT, R3, R20, RZ, 0x181f ;  /* 0x00181fff14037589 */ /* 0x000ea200000e0000 */
[C---:B------:R-:W-:Y:S02]  /*13080*/  LOP3.LUT P3, RZ, R16.reuse, 0x40, RZ, 0xc0, !PT ;  /* 0x0000004010ff7812 */ /* 0x040fe4000786c0ff */
[C---:B------:R-:W-:Y:S01]  /*13090*/  LOP3.LUT P6, RZ, R16.reuse, 0x20, RZ, 0xc0, !PT ;  /* 0x0000002010ff7812 */ /* 0x040fe200078cc0ff */
[----:B------:R-:W-:Y:S01]  /*130a0*/  SHFL.IDX PT, R2, R10, 0x2, 0x181f ;  /* 0x00581f000a027f89 */ /* 0x000fe200000e0000 */
[----:B------:R-:W-:Y:S02]  /*130b0*/  LOP3.LUT P2, RZ, R16, 0x10, RZ, 0xc0, !PT ;  /* 0x0000001010ff7812 */ /* 0x000fe4000784c0ff */
[----:B------:R-:W-:-:S02]  /*130c0*/  P2R R12, PR, RZ, 0x8 ;  /* 0x00000008ff0c7803 */ /* 0x000fc40000000000 */
[----:B0-----:R-:W-:Y:S02]  /*130d0*/  IADD3 R6, P0, R14, R0, RZ ;  /* 0x000000000e067210 */ /* 0x001fe40007f1e0ff */
        /* <DEDUP_REMOVED lines=10> */
[----:B------:R-:W-:Y:S02]  /*13180*/  LDGSTS.E.BYPASS.LTC128B.128 [R21+0x8400], desc[UR52][R6.64+0x200], !P5 ;  /* 0x0840020006157fae */ /* 0x000fe4000e901d74 */
[----:B--2---:R-:W-:Y:S01]  /*13190*/  IMAD.X R5, RZ, RZ, R3, P0 ;  /* 0x000000ffff057224 */ /* 0x004fe200000e0603 */
[----:B------:R-:W-:Y:S01]  /*131a0*/  IADD3 R2, P0, R2, R0, RZ ;  /* 0x0000000002027210 */ /* 0x000fe20007f1e0ff */
[----:B------:R-:W0:Y:S04]  /*131b0*/  SHFL.IDX PT, R3, R20, 0x2, 0x181f ;  /* 0x00581f0014037f89 */ /* 0x000e2800000e0000 */
[----:B------:R-:W-:Y:S04]  /*131c0*/  LDGSTS.E.BYPASS.LTC128B.128 [R21+0xa400], desc[UR52][R6.64+0x280], !P4 ;  /* 0x0a40028006157fae */ /* 0x000fe8000e101d74 */
[----:B------:R2:W3:Y:S04]  /*131d0*/  SHFL.IDX PT, R14, R10, 0x3, 0x181f ;  /* 0x00781f000a0e7f89 */ /* 0x0004e800000e0000 */
[----:B------:R-:W4:Y:S01]  /*131e0*/  SHFL.IDX PT, R20, R20, 0x3, 0x181f ;  /* 0x00781f0014147f89 */ /* 0x000f2200000e0000 */
[----:B0-----:R-:W-:Y:S01]  /*131f0*/  IMAD.X R3, RZ, RZ, R3, P0 ;  /* 0x000000ffff037224 */ /* 0x001fe200000e0603 */
[----:B------:R-:W-:-:S13]  /*13200*/  ISETP.NE.U32.AND P0, PT, R28, RZ, PT ;  /* 0x000000ff1c00720c */ /* 0x000fda0003f05070 */
[----:B------:R-:W-:Y:S04]  /*13210*/  LDGSTS.E.BYPASS.LTC128B.128 [R21+0xc400], desc[UR52][R6.64+0x300], P0 ;  /* 0x0c40030006157fae */ /* 0x000fe80008101d74 */
[----:B------:R0:W-:Y:S04]  /*13220*/  LDGSTS.E.BYPASS.LTC128B.128 [R21+0xe400], desc[UR52][R6.64+0x380], P1 ;  /* 0x0e40038006157fae */ /* 0x0001e80008901d74 */
[----:B------:R2:W-:Y:S01]  /*13230*/  LDGSTS.E.BYPASS.LTC128B.128 [R21+0xc00], desc[UR52][R4.64], !P3 ;  /* 0x00c0000004157fae */ /* 0x0005e2000d901d74 */
[----:B------:R-:W-:-:S04]  /*13240*/  ISETP.NE.AND P3, PT, R12, RZ, PT ;  /* 0x000000ff0c00720c */ /* 0x000fc80003f65270 */
[----:B0-----:R-:W-:-:S09]  /*13250*/  P2R R6, PR, RZ, 0x8 ;  /* 0x00000008ff067803 */ /* 0x001fd20000000000 */
        /* <DEDUP_REMOVED lines=10> */
[----:B------:R2:W-:Y:S01]  /*13300*/  LDGSTS.E.BYPASS.LTC128B.128 [R21+0x3400], desc[UR52][R2.64+0x80], !P3 ;  /* 0x0340008002157fae */ /* 0x0005e2000d901d74 */
[----:B------:R-:W-:-:S03]  /*13310*/  ISETP.NE.AND P3, PT, R11, RZ, PT ;  /* 0x000000ff0b00720c */ /* 0x000fc60003f65270 */
[----:B------:R2:W-:Y:S04]  /*13320*/  LDGSTS.E.BYPASS.LTC128B.128 [R21+0x5400], desc[UR52][R2.64+0x100], !P6 ;  /* 0x0540010002157fae */ /* 0x0005e8000f101d74 */
[----:B------:R2:W-:Y:S04]  /*13330*/  LDGSTS.E.BYPASS.LTC128B.128 [R21+0x7400], desc[UR52][R2.64+0x180], !P2 ;  /* 0x0740018002157fae */ /* 0x0005e8000d101d74 */
[----:B------:R2:W-:Y:S04]  /*13340*/  LDGSTS.E.BYPASS.LTC128B.128 [R21+0x9400], desc[UR52][R2.64+0x200], !P5 ;  /* 0x0940020002157fae */ /* 0x0005e8000e901d74 */
[----:B------:R2:W-:Y:S04]  /*13350*/  LDGSTS.E.BYPASS.LTC128B.128 [R21+0xb400], desc[UR52][R2.64+0x280], !P4 ;  /* 0x0b40028002157fae */ /* 0x0005e8000e101d74 */
[----:B------:R2:W-:Y:S04]  /*13360*/  LDGSTS.E.BYPASS.LTC128B.128 [R21+0xd400], desc[UR52][R2.64+0x300], P0 ;  /* 0x0d40030002157fae */ /* 0x0005e80008101d74 */
[----:B---34-:R2:W-:Y:S02]  /*13370*/  LDGSTS.E.BYPASS.LTC128B.128 [R21+0xf400], desc[UR52][R2.64+0x380], P1 ;  /* 0x0f40038002157fae */ /* 0x0185e40008901d74 */
.L_x_5107:
[----:B--2---:R-:W-:Y:S02]  /*13380*/  P2R R4, PR, RZ, 0x2 ;  /* 0x00000002ff047803 */ /* 0x004fe40000000000 */
[----:B------:R-:W-:Y:S02]  /*13390*/  LOP3.LUT P1, RZ, R16, 0x80, RZ, 0xc0, !PT ;  /* 0x0000008010ff7812 */ /* 0x000fe4000782c0ff */
[----:B------:R-:W-:Y:S02]  /*133a0*/  IADD3 R2, P2, R14, R0, RZ ;  /* 0x000000000e027210 */ /* 0x000fe40007f5e0ff */
[----:B------:R-:W-:Y:S02]  /*133b0*/  P2R R5, PR, RZ, 0x8 ;  /* 0x00000008ff057803 */ /* 0x000fe40000000000 */
[C---:B------:R-:W-:Y:S01]  /*133c0*/  LOP3.LUT P3, RZ, R16.reuse, 0x40, RZ, 0xc0, !PT ;  /* 0x0000004010ff7812 */ /* 0x040fe2000786c0ff */
[----:B------:R-:W-:Y:S01]  /*133d0*/  IMAD.X R3, RZ, RZ, R20, P2 ;  /* 0x000000ffff037224 */ /* 0x000fe200010e0614 */
[----:B------:R-:W-:-:S02]  /*133e0*/  LOP3.LUT P2, RZ, R16, 0x20, RZ, 0xc0, !PT ;  /* 0x0000002010ff7812 */ /* 0x000fc4000784c0ff */
[----:B------:R-:W-:-:S03]  /*133f0*/  LOP3.LUT P6, RZ, R16, 0x10, RZ, 0xc0, !PT ;  /* 0x0000001010ff7812 */ /* 0x000fc600078cc0ff */
[----:B------:R-:W-:Y:S01]  /*13400*/  @!PT LDS RZ, [RZ] ;  /* 0x00000000fffff984 */ /* 0x000fe20000000800 */
[----:B------:R-:W-:Y:S01]  /*13410*/  @!PT LDS RZ, [RZ] ;  /* 0x00000000fffff984 */ /* 0x000fe20000000800 */
[----:B------:R-:W-:Y:S01]  /*13420*/  @!PT LDS RZ, [RZ] ;  /* 0x00000000fffff984 */ /* 0x000fe20000000800 */
[----:B------:R0:W-:Y:S01]  /*13430*/  LDGSTS.E.BYPASS.LTC128B.128 [R21+0x1c00], desc[UR52][R2.64], !P1 ;  /* 0x01c0000002157fae */ /* 0x0001e2000c901d74 */
[----:B------:R-:W-:-:S05]  /*13440*/  ISETP.NE.AND P1, PT, R4, RZ, PT ;  /* 0x000000ff0400720c */ /* 0x000fca0003f25270 */
[----:B------:R0:W-:Y:S01]  /*13450*/  LDGSTS.E.BYPASS.LTC128B.128 [R21+0x3c00], desc[UR52][R2.64+0x80], !P3 ;  /* 0x03c0008002157fae */ /* 0x0001e2000d901d74 */
[----:B------:R-:W-:-:S03]  /*13460*/  ISETP.NE.AND P3, PT, R5, RZ, PT ;  /* 0x000000ff0500720c */ /* 0x000fc60003f65270 */
        /* <DEDUP_REMOVED lines=8> */
.L_x_5028:
        /* <DEDUP_REMOVED lines=11> */
.L_x_5029:
[----:B------:R0:W-:Y:S01]  /*135a0*/  SYNCS.ARRIVE.TRANS64.A1T0 RZ, [R8+URZ+0x28c50], RZ ;  /* 0x028c50ff08ff79a7 */ /* 0x0001e2000810003f */
[----:B------:R-:W-:Y:S05]  /*135b0*/  @P3 BRA `(.L_x_5030) ;  /* 0xfffffff000743947 */ /* 0x000fea000383ffff */
[----:B------:R-:W-:Y:S05]  /*135c0*/  BSYNC B0 ;  /* 0x0000000000007941 */ /* 0x000fea0003800000 */
.L_x_5017:
[----:B------:R-:W2:Y:S01]  /*135d0*/  S2R R0, SR_TID.X ;  /* 0x0000000000007919 */ /* 0x000ea20000002100 */
[----:B------:R-:W-:Y:S01]  /*135e0*/  VIADD R18, R18, 0x1 ;  /* 0x0000000112127836 */ /* 0x000fe20000000000 */
[----:B------:R-:W-:Y:S04]  /*135f0*/  BSSY B0, `(.L_x_5031) ;  /* 0x0000013000007945 */ /* 0x000fe80003800000 */
[----:B------:R-:W-:-:S04]  /*13600*/  ISETP.NE.AND P0, PT, R18, 0x2, PT ;  /* 0x000000021200780c */ /* 0x000fc80003f05270 */
[----:B------:R-:W-:Y:S02]  /*13610*/  SEL R18, R18, RZ, P0 ;  /* 0x000000ff12127207 */ /* 0x000fe40000000000 */
[----:B------:R-:W-:Y:S02]  /*13620*/  SEL R5, RZ, 0x1, P0 ;  /* 0x00000001ff057807 */ /* 0x000fe40000000000 */
[----:B--2---:R-:W-:-:S04]  /*13630*/  LOP3.LUT R0, R0, 0x7f, RZ, 0xc0, !PT ;  /* 0x0000007f00007812 */ /* 0x004fc800078ec0ff */
[----:B------:R-:W-:-:S13]  /*13640*/  ISETP.NE.AND P1, PT, R0, RZ, PT ;  /* 0x000000ff0000720c */ /* 0x000fda0003f25270 */
[----:B------:R-:W-:Y:S05]  /*13650*/  @P1 BRA `(.L_x_5032) ;  /* 0x0000000000301947 */ /* 0x000fea0003800000 */
[----:B------:R-:W2:Y:S01]  /*13660*/  S2R R9, SR_LANEID ;  /* 0x0000000000097919 */ /* 0x000ea20000000000 */
[----:B------:R-:W-:Y:S01]  /*13670*/  VOTEU.ANY UR4, UPT, PT ;  /* 0x0000000000047886 */ /* 0x000fe200038e0100 */
[----:B------:R-:W3:Y:S01]  /*13680*/  LDC.64 R2, c[0x0][0xc80] ;  /* 0x00032000ff027b82 */ /* 0x000ee20000000a00 */
[----:B------:R-:W2:Y:S08]  /*13690*/  FLO.U32 R0, UR4 ;  /* 0x0000000400007d00 */ /* 0x000eb000080e0000 */
[----:B------:R-:W3:Y:S01]  /*136a0*/  POPC R7, UR4 ;  /* 0x0000000400077d09 */ /* 0x000ee20008000000 */
[----:B--2---:R-:W-:-:S13]  /*136b0*/  ISETP.EQ.U32.AND P0, PT, R0, R9, PT ;  /* 0x000000090000720c */ /* 0x004fda0003f02070 */
[----:B---3--:R-:W2:Y:S01]  /*136c0*/  @P0 ATOMG.E.ADD.STRONG.GPU PT, R3, desc[UR52][R2.64], R7 ;  /* 0x00000007020309a8 */ /* 0x008ea200081ee1f4 */
[----:B------:R-:W3:Y:S02]  /*136d0*/  S2R R4, SR_LTMASK ;  /* 0x0000000000047919 */ /* 0x000ee40000003900 */
[----:B---3--:R-:W-:-:S04]  /*136e0*/  LOP3.LUT R4, R4, UR4, RZ, 0xc0, !PT ;  /* 0x0000000404047c12 */ /* 0x008fc8000f8ec0ff */
[----:B------:R-:W3:Y:S01]  /*136f0*/  POPC R33, R4 ;  /* 0x0000000400217309 */ /* 0x000ee20000000000 */
[----:B--2---:R-:W3:Y:S02]  /*13700*/  SHFL.IDX PT, R0, R3, R0, 0x1f ;  /* 0x00001f0003007589 */ /* 0x004ee400000e0000 */
[----:B---3--:R-:W-:-:S07]  /*13710*/  IADD3 R33, R0, UR46, R33 ;  /* 0x0000002e00217c10 */ /* 0x008fce000fffe021 */
.L_x_5032:
[----:B------:R-:W-:Y:S05]  /*13720*/  BSYNC B0 ;  /* 0x0000000000007941 */ /* 0x000fea0003800000 */
.L_x_5031:
[----:B------:R-:W-:-:S07]  /*13730*/  LOP3.LUT R22, R22, R5, RZ, 0x3c, !PT ;  /* 0x0000000516167212 */ /* 0x000fce00078e3cff */
.L_x_4992:
[----:B------:R-:W-:Y:S05]  /*13740*/  BSYNC B7 ;  /* 0x0000000000077941 */ /* 0x000fea0003800000 */
.L_x_4990:
        /* <DEDUP_REMOVED lines=8> */
[----:B------:R2:W3:Y:S01]  /*137d0*/  LDS R33, [R17+0x28cd0] ;  /* 0x028cd00011217984 */ /* 0x0004e20000000800 */
[----:B------:R-:W-:Y:S06]  /*137e0*/  BAR.ARV 0x4, 0x180 ;  /* 0x0106000000007b1d */ /* 0x000fec0000002000 */
[----:B------:R-:W-:Y:S05]  /*137f0*/  BRA `(.L_x_5034) ;  /* 0x00000000002c7947 */ /* 0x000fea0003800000 */
.L_x_5033:
[----:B------:R-:W-:-:S03]  /*13800*/  UMOV UR4, 0xffffffff ;  /* 0xffffffff00047882 */ /* 0x000fc60000000000 */
[----:B------:R-:W-:Y:S05]  /*13810*/  BRA.DIV UR4, `(.L_x_5035) ;  /* 0x0000002604cc7947 */ /* 0x000fea000b800000 */
[----:B------:R2:W3:Y:S02]  /*13820*/  SHFL.IDX PT, R14, R33, RZ, 0x1f ;  /* 0x00001fff210e7589 */ /* 0x0004e400000e0000 */
.L_x_5110:
[----:B------:R-:W4:Y:S01]  /*13830*/  @!P1 S2R R3, SR_CgaCtaId ;  /* 0x0000000000039919 */ /* 0x000f220000008800 */
[----:B------:R-:W-:Y:S05]  /*13840*/  WARPSYNC.ALL ;  /* 0x0000000000007948 */ /* 0x000fea0003800000 */
[----:B------:R-:W-:Y:S01]  /*13850*/  BAR.SYNC.DEFER_BLOCKING 0x4, 0x180 ;  /* 0x0106000000007b1d */ /* 0x000fe20000010000 */
[----:B------:R-:W-:-:S04]  /*13860*/  @!P1 MOV R0, 0x400 ;  /* 0x0000040000009802 */ /* 0x000fc80000000f00 */
[----:B----4-:R-:W-:-:S05]  /*13870*/  @!P1 LEA R17, R3, R0, 0x18 ;  /* 0x0000000003119211 */ /* 0x010fca00078ec0ff */
[----:B------:R2:W-:Y:S02]  /*13880*/  @!P1 STS [R17+0x28cd0], R33 ;  /* 0x028cd02111009388 */ /* 0x0005e40000000800 */
[----:B--23--:R-:W-:Y:S01]  /*13890*/  MOV R33, R14 ;  /* 0x0000000e00217202 */ /* 0x00cfe20000000f00 */
[----:B------:R-:W-:Y:S06]  /*138a0*/  BAR.ARV 0x5, 0x180 ;  /* 0x0146000000007b1d */ /* 0x000fec0000002000 */
.L_x_5034:
[----:B------:R-:W-:Y:S02]  /*138b0*/  ULDC UR4, c[0x0][0xc38] ;  /* 0x00030e0000047ab9 */ /* 0x000fe40000000800 */
[----:B---3--:R-:W-:-:S13]  /*138c0*/  ISETP.GE.AND P0, PT, R33, UR4, PT ;  /* 0x0000000421007c0c */ /* 0x008fda000bf06270 */
[----:B------:R-:W-:Y:S05]  /*138d0*/  @!P0 BRA `(.L_x_5036) ;  /* 0xffffffc400cc8947 */ /* 0x000fea000383ffff */
.L_x_4981:
[----:B------:R-:W3:Y:S01]  /*138e0*/  LDL.LU R0, [R1+0x4] ;  /* 0x0000040001007983 */ /* 0x000ee20000300800 */
[----:B------:R-:W-:Y:S01]  /*138f0*/  BSSY B0, `(.L_x_5037) ;  /* 0x000000b000007945 */ /* 0x000fe20003800000 */
[----:B------:R-:W4:Y:S01]  /*13900*/  S2R R5, SR_CgaCtaId ;  /* 0x0000000000057919 */ /* 0x000f220000008800 */
[----:B---3--:R-:W-:-:S05]  /*13910*/  VIADD R0, R0, 0x1 ;  /* 0x0000000100007836 */ /* 0x008fca0000000000 */
[----:B------:R-:W-:-:S04]  /*13920*/  LEA.HI R2, R0, R0, RZ, 0x1 ;  /* 0x0000000000027211 */ /* 0x000fc800078f08ff */
[----:B------:R-:W-:Y:S02]  /*13930*/  LOP3.LUT R3, R2, 0xfffffffe, RZ, 0xc0, !PT ;  /* 0xfffffffe02037812 */ /* 0x000fe400078ec0ff */
[----:B------:R-:W-:-:S03]  /*13940*/  MOV R2, 0x400 ;  /* 0x0000040000027802 */ /* 0x000fc60000000f00 */
[----:B------:R-:W-:Y:S01]  /*13950*/  IMAD.IADD R0, R0, 0x1, -R3 ;  /* 0x0000000100007824 */ /* 0x000fe200078e0a03 */
[----:B----4-:R-:W-:-:S04]  /*13960*/  LEA R7, R5, R2, 0x18 ;  /* 0x0000000205077211 */ /* 0x010fc800078ec0ff */
[----:B------:R-:W-:-:S04]  /*13970*/  SHF.L.U32 R0, R0, 0x1f, RZ ;  /* 0x0000001f00007819 */ /* 0x000fc800000006ff */
[----:B------:R-:W3:Y:S02]  /*13980*/  SYNCS.PHASECHK.TRANS64.TRYWAIT P0, [R7+URZ+0x28c20], R0 ;  /* 0x028c2000070075a7 */ /* 0x000ee4000800017f */
[----:B---3--:R-:W-:Y:S05]  /*13990*/  @!P0 BRA `(.L_x_5038) ;  /* 0x0000002400948947 */ /* 0x008fea0003800000 */
.L_x_5111:
[----:B------:R-:W-:Y:S05]  /*139a0*/  BSYNC B0 ;  /* 0x0000000000007941 */ /* 0x000fea0003800000 */
.L_x_5037:
[----:B------:R-:W-:-:S03]  /*139b0*/  UMOV UR4, 0xffffffff ;  /* 0xffffffff00047882 */ /* 0x000fc60000000000 */
[----:B------:R-:W-:Y:S05]  /*139c0*/  BRA.DIV UR4, `(.L_x_5039) ;  /* 0x00000026049c7947 */ /* 0x000fea000b800000 */
[----:B---3--:R-:W3:Y:S02]  /*139d0*/  S2R R0, SR_TID.X ;  /* 0x0000000000007919 */ /* 0x008ee40000002100 */
[----:B---3--:R-:W-:-:S04]  /*139e0*/  SHF.R.U32.HI R0, RZ, 0x5, R0 ;  /* 0x00000005ff007819 */ /* 0x008fc80000011600 */
[----:B------:R-:W-:-:S05]  /*139f0*/  LOP3.LUT R0, R0, 0x3, RZ, 0xc0, !PT ;  /* 0x0000000300007812 */ /* 0x000fca00078ec0ff */
[----:B------:R3:W4:Y:S02]  /*13a00*/  SHFL.IDX PT, R14, R0, RZ, 0x1f ;  /* 0x00001fff000e7589 */ /* 0x00072400000e0000 */
.L_x_5114:
[----:B----4-:R-:W-:Y:S01]  /*13a10*/  ISETP.NE.AND P0, PT, R14, RZ, PT ;  /* 0x000000ff0e00720c */ /* 0x010fe20003f05270 */
[----:B------:R-:W-:-:S12]  /*13a20*/  BSSY B0, `(.L_x_5040) ;  /* 0x0000024000007945 */ /* 0x000fd80003800000 */
[----:B------:R-:W-:Y:S05]  /*13a30*/  @P0 BRA `(.L_x_5041) ;  /* 0x0000000000880947 */ /* 0x000fea0003800000 */
[----:B------:R-:W-:-:S03]  /*13a40*/  UMOV UR4, 0xffffffff ;  /* 0xffffffff00047882 */ /* 0x000fc60000000000 */
[----:B------:R-:W-:Y:S05]  /*13a50*/  BRA.DIV UR4, `(.L_x_5042) ;  /* 0x0000002604ac7947 */ /* 0x000fea000b800000 */
[----:B------:R-:W-:-:S13]  /*13a60*/  ELECT P6, URZ, PT ;  /* 0x00000000003f782f */ /* 0x000fda00038c0000 */
.L_x_5117:
[----:B------:R-:W-:Y:S05]  /*13a70*/  @!P6 BRA `(.L_x_5041) ;  /* 0x000000000078e947 */ /* 0x000fea0003800000 */
[----:B------:R-:W-:-:S06]  /*13a80*/  ULOP3.LUT UR4, UR39, 0x2, URZ, 0xfc, !UPT ;  /* 0x0000000227047892 */ /* 0x000fcc000f8efc3f */
[----:B---3--:R-:W-:-:S05]  /*13a90*/  IMAD.U32 R0, RZ, RZ, UR4 ;  /* 0x00000004ff007e24 */ /* 0x008fca000f8e00ff */
[----:B------:R-:W-:-:S13]  /*13aa0*/  ISETP.NE.AND P0, PT, R0, 0x3, PT ;  /* 0x000000030000780c */ /* 0x000fda0003f05270 */
[----:B------:R-:W-:Y:S05]  /*13ab0*/  @!P0 BRA `(.L_x_5043) ;  /* 0x0000000000048947 */ /* 0x000fea0003800000 */
[----:B------:R-:W-:Y:S01]  /*13ac0*/  BPT.TRAP 0x1 ;  /* 0x000000040000795c */ /* 0x000fe20000300000 */
.L_x_5043:
[----:B------:R-:W-:Y:S01]  /*13ad0*/  IMAD R5, R18, 0x8, R7 ;  /* 0x0000000812057824 */ /* 0x000fe200078e0207 */
[----:B------:R-:W-:Y:S01]  /*13ae0*/  SHF.L.U32 R0, R22, 0x1f, RZ ;  /* 0x0000001f16007819 */ /* 0x000fe200000006ff */
[----:B------:R-:W-:-:S03]  /*13af0*/  VIADD R18, R18, 0x1 ;  /* 0x0000000112127836 */ /* 0x000fc60000000000 */
[----:B------:R-:W3:Y:S02]  /*13b00*/  SYNCS.PHASECHK.TRANS64.TRYWAIT P1, [R5+URZ+0x28c40], R0 ;  /* 0x028c4000050075a7 */ /* 0x000ee4000802017f */
[----:B------:R-:W-:-:S04]  /*13b10*/  ISETP.NE.AND P2, PT, R18, 0x2, PT ;  /* 0x000000021200780c */ /* 0x000fc80003f45270 */
[----:B------:R-:W-:Y:S01]  /*13b20*/  SEL R3, RZ, 0x1, P2 ;  /* 0x00000001ff037807 */ /* 0x000fe20001000000 */
[----:B---3--:R-:W-:Y:S08]  /*13b30*/  @!P1 BRA `(.L_x_5044) ;  /* 0x0000002400949947 */ /* 0x008ff00003800000 */
.L_x_5118:
[----:B------:R-:W-:Y:S02]  /*13b40*/  SEL R18, R18, RZ, P2 ;  /* 0x000000ff12127207 */ /* 0x000fe40001000000 */
[----:B------:R-:W-:Y:S01]  /*13b50*/  LOP3.LUT R2, R22, R3, RZ, 0x3c, !PT ;  /* 0x0000000316027212 */ /* 0x000fe200078e3cff */
[----:B------:R-:W-:Y:S06]  /*13b60*/  @!P0 BRA `(.L_x_5045) ;  /* 0x0000000000048947 */ /* 0x000fec0003800000 */
[----:B------:R-:W-:Y:S01]  /*13b70*/  BPT.TRAP 0x1 ;  /* 0x000000040000795c */ /* 0x000fe20000300000 */
.L_x_5045:
[----:B------:R-:W-:Y:S01]  /*13b80*/  IMAD R3, R18, 0x8, R7 ;  /* 0x0000000812037824 */ /* 0x000fe200078e0207 */
[----:B------:R-:W-:-:S04]  /*13b90*/  SHF.L.U32 R2, R2, 0x1f, RZ ;  /* 0x0000001f02027819 */ /* 0x000fc800000006ff */
[----:B------:R-:W4:Y:S02]  /*13ba0*/  SYNCS.PHASECHK.TRANS64.TRYWAIT P1, [R3+URZ+0x28c40], R2 ;  /* 0x028c4002030075a7 */ /* 0x000f24000802017f */
[----:B----4-:R-:W-:Y:S05]  /*13bb0*/  @!P1 BRA `(.L_x_5046) ;  /* 0x0000002400889947 */ /* 0x010fea0003800000 */
.L_x_5119:
[----:B------:R-:W-:Y:S05]  /*13bc0*/  @!P0 BRA `(.L_x_5047) ;  /* 0x0000000000048947 */ /* 0x000fea0003800000 */
[----:B------:R-:W-:Y:S01]  /*13bd0*/  BPT.TRAP 0x1 ;  /* 0x000000040000795c */ /* 0x000fe20000300000 */
.L_x_5047:
[----:B------:R-:W0:Y:S02]  /*13be0*/  SYNCS.PHASECHK.TRANS64.TRYWAIT P1, [R5+URZ+0x28c60], R0 ;  /* 0x028c6000050075a7 */ /* 0x000e24000802017f */
[----:B0-----:R-:W-:Y:S05]  /*13bf0*/  @!P1 BRA `(.L_x_5048) ;  /* 0x00000024008c9947 */ /* 0x001fea0003800000 */
.L_x_5120:
[----:B------:R-:W-:Y:S05]  /*13c00*/  @!P0 BRA `(.L_x_5049) ;  /* 0x0000000000048947 */ /* 0x000fea0003800000 */
[----:B------:R-:W-:Y:S01]  /*13c10*/  BPT.TRAP 0x1 ;  /* 0x000000040000795c */ /* 0x000fe20000300000 */
.L_x_5049:
[----:B------:R0:W0:Y:S02]  /*13c20*/  SYNCS.PHASECHK.TRANS64.TRYWAIT P0, [R3+URZ+0x28c60], R2 ;  /* 0x028c6002030075a7 */ /* 0x000024000800017f */
[----:B0-----:R-:W-:Y:S05]  /*13c30*/  @!P0 NANOSLEEP.SYNCS 0x989680 ;  /* 0x009896800000895d */ /* 0x001fea0003900000 */
[----:B------:R-:W0:Y:S02]  /*13c40*/  @!P0 SYNCS.PHASECHK.TRANS64 P0, [R3+URZ+0x28c60], R2 ;  /* 0x028c6002030085a7 */ /* 0x000e24000800007f */
[----:B0-----:R-:W-:Y:S05]  /*13c50*/  @!P0 BRA `(.L_x_5049) ;  /* 0xfffffffc00f08947 */ /* 0x001fea000383ffff */
.L_x_5041:
[----:B------:R-:W-:Y:S05]  /*13c60*/  BSYNC B0 ;  /* 0x0000000000007941 */ /* 0x000fea0003800000 */
.L_x_5040:
[----:B------:R-:W-:Y:S05]  /*13c70*/  EXIT ;  /* 0x000000000000794d */ /* 0x000fea0003800000 */
.L_x_4877:
[----:B0-----:R-:W-:-:S04]  /*13c80*/  IMAD.U32 R3, RZ, RZ, UR21 ;  /* 0x00000015ff037e24 */ /* 0x001fc8000f8e00ff */
[----:B------:R0:W1:Y:S03]  /*13c90*/  SYNCS.PHASECHK.TRANS64.TRYWAIT P1, [R3+URZ+0x28c50], R0 ;  /* 0x028c5000030075a7 */ /* 0x000066000802017f */
[----:B-1----:R-:W-:Y:S05]  /*13ca0*/  @!P1 NANOSLEEP.SYNCS 0x989680 ;  /* 0x009896800000995d */ /* 0x002fea0003900000 */
[----:B------:R-:W1:Y:S02]  /*13cb0*/  @!P1 SYNCS.PHASECHK.TRANS64 P1, [R3+URZ+0x28c50], R0 ;  /* 0x028c5000030095a7 */ /* 0x000e64000802007f */
[----:B-1----:R-:W-:Y:S05]  /*13cc0*/  @!P1 BRA `(.L_x_4877) ;  /* 0xfffffffc00ec9947 */ /* 0x002fea000383ffff */
[----:B------:R-:W-:Y:S05]  /*13cd0*/  BRA `(.L_x_5050) ;  /* 0xfffffedc00e87947 */ /* 0x000fea000383ffff */
.L_x_4883:
[----:B-1----:R-:W-:-:S04]  /*13ce0*/  IMAD.U32 R3, RZ, RZ, UR21 ;  /* 0x00000015ff037e24 */ /* 0x002fc8000f8e00ff */
[----:B------:R1:W2:Y:S03]  /*13cf0*/  SYNCS.PHASECHK.TRANS64.TRYWAIT P1, [R3+URZ+0x28c50], R0 ;  /* 0x028c5000030075a7 */ /* 0x0002a6000802017f */
[----:B--2---:R-:W-:Y:S05]  /*13d00*/  @!P1 NANOSLEEP.SYNCS 0x989680 ;  /* 0x009896800000995d */ /* 0x004fea0003900000 */
[----:B------:R-:W2:Y:S02]  /*13d10*/  @!P1 SYNCS.PHASECHK.TRANS64 P1, [R3+URZ+0x28c50], R0 ;  /* 0x028c5000030095a7 */ /* 0x000ea4000802007f */
[----:B--2---:R-:W-:Y:S05]  /*13d20*/  @!P1 BRA `(.L_x_4883) ;  /* 0xfffffffc00ec9947 */ /* 0x004fea000383ffff */
[----:B------:R-:W-:Y:S05]  /*13d30*/  BRA `(.L_x_4882) ;  /* 0xfffffee800e07947 */ /* 0x000fea000383ffff */
.L_x_4893:
[----:B0-----:R-:W-:-:S04]  /*13d40*/  IMAD.U32 R3, RZ, RZ, UR42 ;  /* 0x0000002aff037e24 */ /* 0x001fc8000f8e00ff */
[----:B------:R0:W1:Y:S03]  /*13d50*/  SYNCS.PHASECHK.TRANS64.TRYWAIT P1, [R3+URZ+0x28c00], R0 ;  /* 0x028c0000030075a7 */ /* 0x000066000802017f */
[----:B-1----:R-:W-:Y:S05]  /*13d60*/  @!P1 NANOSLEEP.SYNCS 0x989680 ;  /* 0x009896800000995d */ /* 0x002fea0003900000 */
[----:B------:R-:W1:Y:S02]  /*13d70*/  @!P1 SYNCS.PHASECHK.TRANS64 P1, [R3+URZ+0x28c00], R0 ;  /* 0x028c0000030095a7 */ /* 0x000e64000802007f */
[----:B-1----:R-:W-:Y:S05]  /*13d80*/  @!P1 BRA `(.L_x_4893) ;  /* 0xfffffffc00ec9947 */ /* 0x002fea000383ffff */
[----:B------:R-:W-:Y:S05]  /*13d90*/  BRA `(.L_x_5051) ;  /* 0xffffff0000647947 */ /* 0x000fea000383ffff */
.L_x_4897:
[----:B--2---:R2:W3:Y:S02]  /*13da0*/  SYNCS.PHASECHK.TRANS64.TRYWAIT P1, [R9+URZ+0x28c30], R10 ;  /* 0x028c300a090075a7 */ /* 0x0044e4000802017f */
[----:B---3--:R-:W-:Y:S05]  /*13db0*/  @!P1 NANOSLEEP.SYNCS 0x989680 ;  /* 0x009896800000995d */ /* 0x008fea0003900000 */
[----:B------:R-:W3:Y:S02]  /*13dc0*/  @!P1 SYNCS.PHASECHK.TRANS64 P1, [R9+URZ+0x28c30], R10 ;  /* 0x028c300a090095a7 */ /* 0x000ee4000802007f */
[----:B---3--:R-:W-:Y:S05]  /*13dd0*/  @!P1 BRA `(.L_x_4897) ;  /* 0xfffffffc00f09947 */ /* 0x008fea000383ffff */
[----:B------:R-:W-:Y:S05]  /*13de0*/  BRA `(.L_x_4896) ;  /* 0xffffff0000807947 */ /* 0x000fea000383ffff */
.L_x_4910:
[----:B-1----:R1:W3:Y:S02]  /*13df0*/  SYNCS.PHASECHK.TRANS64.TRYWAIT P1, [R9+URZ+0x28c50], R10 ;  /* 0x028c500a090075a7 */ /* 0x0022e4000802017f */
[----:B---3--:R-:W-:Y:S05]  /*13e00*/  @!P1 NANOSLEEP.SYNCS 0x989680 ;  /* 0x009896800000995d */ /* 0x008fea0003900000 */
[----:B------:R-:W3:Y:S02]  /*13e10*/  @!P1 SYNCS.PHASECHK.TRANS64 P1, [R9+URZ+0x28c50], R10 ;  /* 0x028c500a090095a7 */ /* 0x000ee4000802007f */
[----:B---3--:R-:W-:Y:S05]  /*13e20*/  @!P1 BRA `(.L_x_4910) ;  /* 0xfffffffc00f09947 */ /* 0x008fea000383ffff */
[----:B------:R-:W-:Y:S05]  /*13e30*/  BRA `(.L_x_4909) ;  /* 0xffffff1c002c7947 */ /* 0x000fea000383ffff */
.L_x_4919:
[----:B-1----:R-:W-:-:S04]  /*13e40*/  IMAD.U32 R6, RZ, RZ, UR21 ;  /* 0x00000015ff067e24 */ /* 0x002fc8000f8e00ff */
[----:B------:R1:W2:Y:S03]  /*13e50*/  SYNCS.PHASECHK.TRANS64.TRYWAIT P1, [R6+URZ+0x28c30], R9 ;  /* 0x028c3009060075a7 */ /* 0x0002a6000802017f */
[----:B--2---:R-:W-:Y:S05]  /*13e60*/  @!P1 NANOSLEEP.SYNCS 0x989680 ;  /* 0x009896800000995d */ /* 0x004fea0003900000 */
[----:B------:R-:W2:Y:S02]  /*13e70*/  @!P1 SYNCS.PHASECHK.TRANS64 P1, [R6+URZ+0x28c30], R9 ;  /* 0x028c3009060095a7 */ /* 0x000ea4000802007f */
[----:B--2---:R-:W-:Y:S05]  /*13e80*/  @!P1 BRA `(.L_x_4919) ;  /* 0xfffffffc00ec9947 */ /* 0x004fea000383ffff */
[----:B------:R-:W-:Y:S05]  /*13e90*/  BRA `(.L_x_4918) ;  /* 0xffffff2000b07947 */ /* 0x000fea000383ffff */
.L_x_4932:
[----:B--23--:R-:W-:-:S04]  /*13ea0*/  IMAD.U32 R10, RZ, RZ, UR21 ;  /* 0x00000015ff0a7e24 */ /* 0x00cfc8000f8e00ff */
[----:B------:R2:W3:Y:S03]  /*13eb0*/  SYNCS.PHASECHK.TRANS64.TRYWAIT P1, [R10+URZ+0x28c50], R9 ;  /* 0x028c50090a0075a7 */ /* 0x0004e6000802017f */
[----:B---3--:R-:W-:Y:S05]  /*13ec0*/  @!P1 NANOSLEEP.SYNCS 0x989680 ;  /* 0x009896800000995d */ /* 0x008fea0003900000 */
[----:B------:R-:W3:Y:S02]  /*13ed0*/  @!P1 SYNCS.PHASECHK.TRANS64 P1, [R10+URZ+0x28c50], R9 ;  /* 0x028c50090a0095a7 */ /* 0x000ee4000802007f */
[----:B---3--:R-:W-:Y:S05]  /*13ee0*/  @!P1 BRA `(.L_x_4932) ;  /* 0xfffffffc00ec9947 */ /* 0x008fea000383ffff */
[----:B------:R-:W-:Y:S05]  /*13ef0*/  BRA `(.L_x_4931) ;  /* 0xffffff4000a07947 */ /* 0x000fea000383ffff */
.L_x_4942:
[----:B-1----:R-:W-:-:S04]  /*13f00*/  IMAD.U32 R6, RZ, RZ, UR21 ;  /* 0x00000015ff067e24 */ /* 0x002fc8000f8e00ff */
[----:B------:R1:W2:Y:S03]  /*13f10*/  SYNCS.PHASECHK.TRANS64.TRYWAIT P2, [R6+URZ+0x28c30], R9 ;  /* 0x028c3009060075a7 */ /* 0x0002a6000804017f */
[----:B--2---:R-:W-:Y:S05]  /*13f20*/  @!P2 NANOSLEEP.SYNCS 0x989680 ;  /* 0x009896800000a95d */ /* 0x004fea0003900000 */
[----:B------:R-:W2:Y:S02]  /*13f30*/  @!P2 SYNCS.PHASECHK.TRANS64 P2, [R6+URZ+0x28c30], R9 ;  /* 0x028c30090600a5a7 */ /* 0x000ea4000804007f */
[----:B--2---:R-:W-:Y:S05]  /*13f40*/  @!P2 BRA `(.L_x_4942) ;  /* 0xfffffffc00eca947 */ /* 0x004fea000383ffff */
[----:B------:R-:W-:Y:S05]  /*13f50*/  BRA `(.L_x_4941) ;  /* 0xffffff4800207947 */ /* 0x000fea000383ffff */
.L_x_4947:
[----:B--2---:R-:W-:-:S04]  /*13f60*/  IMAD.U32 R8, RZ, RZ, UR21 ;  /* 0x00000015ff087e24 */ /* 0x004fc8000f8e00ff */
[----:B------:R2:W4:Y:S03]  /*13f70*/  SYNCS.PHASECHK.TRANS64.TRYWAIT P2, [R8+URZ+0x28c50], R9 ;  /* 0x028c5009080075a7 */ /* 0x000526000804017f */
[----:B----4-:R-:W-:Y:S05]  /*13f80*/  @!P2 NANOSLEEP.SYNCS 0x989680 ;  /* 0x009896800000a95d */ /* 0x010fea0003900000 */
[----:B------:R-:W4:Y:S02]  /*13f90*/  @!P2 SYNCS.PHASECHK.TRANS64 P2, [R8+URZ+0x28c50], R9 ;  /* 0x028c50090800a5a7 */ /* 0x000f24000804007f */
[----:B----4-:R-:W-:Y:S05]  /*13fa0*/  @!P2 BRA `(.L_x_4947) ;  /* 0xfffffffc00eca947 */ /* 0x010fea000383ffff */
[----:B------:R-:W-:Y:S05]  /*13fb0*/  BRA `(.L_x_4946) ;  /* 0xffffff5c00447947 */ /* 0x000fea000383ffff */
.L_x_4954:
[----:B-1----:R-:W-:-:S04]  /*13fc0*/  IMAD.U32 R5, RZ, RZ, UR21 ;  /* 0x00000015ff057e24 */ /* 0x002fc8000f8e00ff */
[----:B------:R1:W2:Y:S03]  /*13fd0*/  SYNCS.PHASECHK.TRANS64.TRYWAIT P1, [R5+URZ+0x28c30], R8 ;  /* 0x028c3008050075a7 */ /* 0x0002a6000802017f */
[----:B--2---:R-:W-:Y:S05]  /*13fe0*/  @!P1 NANOSLEEP.SYNCS 0x989680 ;  /* 0x009896800000995d */ /* 0x004fea0003900000 */
[----:B------:R-:W2:Y:S02]  /*13ff0*/  @!P1 SYNCS.PHASECHK.TRANS64 P1, [R5+URZ+0x28c30], R8 ;  /* 0x028c3008050095a7 */ /* 0x000ea4000802007f */
[----:B--2---:R-:W-:Y:S05]  /*14000*/  @!P1 BRA `(.L_x_4954) ;  /* 0xfffffffc00ec9947 */ /* 0x004fea000383ffff */
[----:B------:R-:W-:Y:S05]  /*14010*/  BRA `(.L_x_4953) ;  /* 0xffffff6000387947 */ /* 0x000fea000383ffff */
.L_x_4967:
[----:B--2---:R-:W-:-:S04]  /*14020*/  MOV R7, UR21 ;  /* 0x0000001500077c02 */ /* 0x004fc80008000f00 */
[----:B------:R2:W3:Y:S03]  /*14030*/  SYNCS.PHASECHK.TRANS64.TRYWAIT P1, [R7+URZ+0x28c50], R8 ;  /* 0x028c5008070075a7 */ /* 0x0004e6000802017f */
[----:B---3--:R-:W-:Y:S05]  /*14040*/  @!P1 NANOSLEEP.SYNCS 0x989680 ;  /* 0x009896800000995d */ /* 0x008fea0003900000 */
[----:B------:R-:W3:Y:S02]  /*14050*/  @!P1 SYNCS.PHASECHK.TRANS64 P1, [R7+URZ+0x28c50], R8 ;  /* 0x028c5008070095a7 */ /* 0x000ee4000802007f */
[----:B---3--:R-:W-:Y:S05]  /*14060*/  @!P1 BRA `(.L_x_4967) ;  /* 0xfffffffc00ec9947 */ /* 0x008fea000383ffff */
[----:B------:R-:W-:Y:S05]  /*14070*/  BRA `(.L_x_4966) ;  /* 0xffffff8000207947 */ /* 0x000fea000383ffff */
.L_x_4998:
        /* <DEDUP_REMOVED lines=10> */
.L_x_5052:
[----:B------:R-:W-:Y:S05]  /*14120*/  BRA `(.L_x_5053) ;  /* 0xffffffcc00207947 */ /* 0x000fea000383ffff */
.L_x_5001:
[----:B0-----:R0:W1:Y:S02]  /*14130*/  SYNCS.PHASECHK.TRANS64.TRYWAIT P0, [R25+URZ+0x28c40], R0 ;  /* 0x028c4000190075a7 */ /* 0x001064000800017f */
[----:B-1----:R-:W-:Y:S05]  /*14140*/  @!P0 NANOSLEEP.SYNCS 0x989680 ;  /* 0x009896800000895d */ /* 0x002fea0003900000 */
[----:B------:R-:W1:Y:S02]  /*14150*/  @!P0 SYNCS.PHASECHK.TRANS64 P0, [R25+URZ+0x28c40], R0 ;  /* 0x028c4000190085a7 */ /* 0x000e64000800007f */
[----:B-1----:R-:W-:Y:S05]  /*14160*/  @!P0 BRA `(.L_x_5001) ;  /* 0xfffffffc00f08947 */ /* 0x002fea000383ffff */
[----:B------:R-:W-:Y:S05]  /*14170*/  BRA `(.L_x_5054) ;  /* 0xffffffcc00c87947 */ /* 0x000fea000383ffff */
.L_x_5002:
        /* <DEDUP_REMOVED lines=8> */
.L_x_5056:
[----:B------:R-:W-:Y:S05]  /*14200*/  BSYNC B0 ;  /* 0x0000000000007941 */ /* 0x000fea0003800000 */
.L_x_5055:
[----:B------:R-:W-:Y:S01]  /*14210*/  IMAD.MOV.U32 R13, RZ, RZ, R0 ;  /* 0x000000ffff0d7224 */ /* 0x000fe200078e0000 */
[----:B------:R-:W-:Y:S01]  /*14220*/  @P0 LEA R7, R4, R17, 0x1 ;  /* 0x0000001104070211 */ /* 0x000fe200078e08ff */
[----:B------:R-:W-:Y:S02]  /*14230*/  IMAD.MOV.U32 R12, RZ, RZ, RZ ;  /* 0x000000ffff0c7224 */ /* 0x000fe400078e00ff */
[----:B------:R-:W-:Y:S02]  /*14240*/  IMAD.MOV.U32 R11, RZ, RZ, 0x181f ;  /* 0x0000181fff0b7424 */ /* 0x000fe400078e00ff */
[----:B------:R-:W-:Y:S02]  /*14250*/  IMAD.MOV.U32 R15, RZ, RZ, -0x1 ;  /* 0xffffffffff0f7424 */ /* 0x000fe400078e00ff */
[----:B------:R-:W-:-:S07]  /*14260*/  IMAD.MOV.U32 R2, RZ, RZ, R14 ;  /* 0x000000ffff027224 */ /* 0x000fce00078e000e */
[----:B------:R-:W-:Y:S05]  /*14270*/  WARPSYNC.COLLECTIVE R15, `(.L_x_5057) ;  /* 0x000000000f087348 */ /* 0x000fea0003c00000 */
[----:B------:R0:W1:Y:S02]  /*14280*/  SHFL.IDX P6, R14, R13, R12, R11 ;  /* 0x0000000c0d0e7389 */ /* 0x00006400000c000b */
[----:B01----:R-:W-:Y:S01]  /*14290*/  ENDCOLLECTIVE ;  /* 0x000000000000791b */ /* 0x003fe20003800000 */
.L_x_5057:
        /* <DEDUP_REMOVED lines=8> */
.L_x_5058:
[----:B------:R-:W-:Y:S01]  /*14320*/  @!PT LDS RZ, [RZ] ;  /* 0x00000000fffff984 */ /* 0x000fe20000000800 */
[----:B------:R-:W-:Y:S01]  /*14330*/  @!PT LDS RZ, [RZ] ;  /* 0x00000000fffff984 */ /* 0x000fe20000000800 */
[----:B------:R-:W-:Y:S01]  /*14340*/  @!PT LDS RZ, [RZ] ;  /* 0x00000000fffff984 */ /* 0x000fe20000000800 */
[----:B------:R0:W-:Y:S01]  /*14350*/  @P0 LDGSTS.E.BYPASS.LTC128B.128 [R7+0x22400], desc[UR52][R2.64], !P2 ;  /* 0x2240000002070fae */ /* 0x0001e2000d101d74 */
[----:B------:R-:W-:Y:S01]  /*14360*/  ISETP.GE.AND P0, PT, R27, 0x11, PT ;  /* 0x000000111b00780c */ /* 0x000fe20003f06270 */
[----:B------:R-:W-:-:S12]  /*14370*/  IMAD.MOV.U32 R13, RZ, RZ, R0 ;  /* 0x000000ffff0d7224 */ /* 0x000fd800078e0000 */
[----:B------:R-:W-:Y:S02]  /*14380*/  @P0 IMAD R9, R4, 0x2, R17 ;  /* 0x0000000204090824 */ /* 0x000fe400078e0211 */
[----:B0-----:R-:W-:-:S07]  /*14390*/  IMAD.MOV.U32 R2, RZ, RZ, R14 ;  /* 0x000000ffff027224 */ /* 0x001fce00078e000e */
[----:B------:R-:W-:Y:S05]  /*143a0*/  WARPSYNC.COLLECTIVE R15, `(.L_x_5059) ;  /* 0x000000000f087348 */ /* 0x000fea0003c00000 */
[----:B------:R0:W1:Y:S02]  /*143b0*/  SHFL.IDX P6, R14, R13, R12, R11 ;  /* 0x0000000c0d0e7389 */ /* 0x00006400000c000b */
[----:B01----:R-:W-:Y:S01]  /*143c0*/  ENDCOLLECTIVE ;  /* 0x000000000000791b */ /* 0x003fe20003800000 */
.L_x_5059:
        /* <DEDUP_REMOVED lines=8> */
.L_x_5060:
        /* <DEDUP_REMOVED lines=11> */
.L_x_5061:
        /* <DEDUP_REMOVED lines=8> */
.L_x_5062:
[----:B------:R-:W-:Y:S01]  /*14580*/  @!PT LDS RZ, [RZ] ;  /* 0x00000000fffff984 */ /* 0x000fe20000000800 */
[----:B------:R-:W-:Y:S01]  /*14590*/  @!PT LDS RZ, [RZ] ;  /* 0x00000000fffff984 */ /* 0x000fe20000000800 */
[----:B------:R-:W-:Y:S01]  /*145a0*/  @!PT LDS RZ, [RZ] ;  /* 0x00000000fffff984 */ /* 0x000fe20000000800 */
[----:B------:R0:W-:Y:S01]  /*145b0*/  @P0 LDGSTS.E.BYPASS.LTC128B.128 [R7+0x23400], desc[UR52][R2.64], !P2 ;  /* 0x2340000002070fae */ /* 0x0001e2000d101d74 */
[----:B------:R-:W-:Y:S02]  /*145c0*/  IMAD.MOV.U32 R13, RZ, RZ, R0 ;  /* 0x000000ffff0d7224 */ /* 0x000fe400078e0000 */
[----:B------:R-:W-:-:S07]  /*145d0*/  IMAD.MOV.U32 R5, RZ, RZ, R14 ;  /* 0x000000ffff057224 */ /* 0x000fce00078e000e */
[----:B0-----:R-:W-:Y:S05]  /*145e0*/  WARPSYNC.COLLECTIVE R15, `(.L_x_5063) ;  /* 0x000000000f087348 */ /* 0x001fea0003c00000 */
[----:B------:R1:W2:Y:S02]  /*145f0*/  SHFL.IDX P6, R14, R13, R12, R11 ;  /* 0x0000000c0d0e7389 */ /* 0x0002a400000c000b */
[----:B012---:R-:W-:Y:S01]  /*14600*/  ENDCOLLECTIVE ;  /* 0x000000000000791b */ /* 0x007fe20003800000 */
.L_x_5063:
[----:B------:R-:W-:Y:S05]  /*14610*/  BRA `(.L_x_5064) ;  /* 0xffffffcc00807947 */ /* 0x000fea000383ffff */
.L_x_5007:
[----:B------:R-:W-:Y:S02]  /*14620*/  IMAD.MOV.U32 R13, RZ, RZ, R5 ;  /* 0x000000ffff0d7224 */ /* 0x000fe400078e0005 */
[----:B------:R-:W-:Y:S02]  /*14630*/  IMAD.MOV.U32 R12, RZ, RZ, RZ ;  /* 0x000000ffff0c7224 */ /* 0x000fe400078e00ff */
[----:B------:R-:W-:Y:S02]  /*14640*/  IMAD.MOV.U32 R11, RZ, RZ, 0x181f ;  /* 0x0000181fff0b7424 */ /* 0x000fe400078e00ff */
[----:B------:R-:W-:Y:S02]  /*14650*/  IMAD.MOV.U32 R15, RZ, RZ, -0x1 ;  /* 0xffffffffff0f7424 */ /* 0x000fe400078e00ff */
[----:B------:R-:W-:-:S07]  /*14660*/  VIADD R4, R36, UR43 ;  /* 0x0000002b24047c36 */ /* 0x000fce0008000000 */
[----:B-1---5:R-:W-:Y:S05]  /*14670*/  WARPSYNC.COLLECTIVE R15, `(.L_x_5065) ;  /* 0x000000000f087348 */ /* 0x022fea0003c00000 */
[----:B------:R0:W2:Y:S02]  /*14680*/  SHFL.IDX P6, R14, R13, R12, R11 ;  /* 0x0000000c0d0e7389 */ /* 0x0000a400000c000b */
[----:B012--5:R-:W-:Y:S01]  /*14690*/  ENDCOLLECTIVE ;  /* 0x000000000000791b */ /* 0x027fe20003800000 */
.L_x_5065:
[C---:B------:R-:W-:Y:S01]  /*146a0*/  VIADD R6, R4.reuse, 0x10 ;  /* 0x0000001004067836 */ /* 0x040fe20000000000 */
[----:B------:R-:W-:Y:S01]  /*146b0*/  ISETP.GE.AND P0, PT, R4, UR36, PT ;  /* 0x0000002404007c0c */ /* 0x000fe2000bf06270 */
[----:B------:R-:W-:Y:S02]  /*146c0*/  IMAD.MOV.U32 R13, RZ, RZ, R0 ;  /* 0x000000ffff0d7224 */ /* 0x000fe400078e0000 */
[----:B------:R-:W-:-:S10]  /*146d0*/  IMAD.MOV.U32 R2, RZ, RZ, R14 ;  /* 0x000000ffff027224 */ /* 0x000fd400078e000e */
[----:B------:R-:W-:Y:S05]  /*146e0*/  WARPSYNC.COLLECTIVE R15, `(.L_x_5066) ;  /* 0x000000000f087348 */ /* 0x000fea0003c00000 */
[----:B------:R0:W1:Y:S02]  /*146f0*/  SHFL.IDX P6, R14, R13, R12, R11 ;  /* 0x0000000c0d0e7389 */ /* 0x00006400000c000b */
[----:B01----:R-:W-:Y:S01]  /*14700*/  ENDCOLLECTIVE ;  /* 0x000000000000791b */ /* 0x003fe20003800000 */
.L_x_5066:
        /* <DEDUP_REMOVED lines=8> */
.L_x_5067:
[----:B------:R-:W-:Y:S01]  /*14790*/  @!PT LDS RZ, [RZ] ;  /* 0x00000000fffff984 */ /* 0x000fe20000000800 */
[----:B------:R-:W-:Y:S01]  /*147a0*/  @!PT LDS RZ, [RZ] ;  /* 0x00000000fffff984 */ /* 0x000fe20000000800 */
[----:B------:R-:W-:Y:S01]  /*147b0*/  @!PT LDS RZ, [RZ] ;  /* 0x00000000fffff984 */ /* 0x000fe20000000800 */
[----:B------:R0:W-:Y:S01]  /*147c0*/  @!P0 LDGSTS.E.BYPASS.LTC128B.128 [R8+0x20400], desc[UR52][R2.64], !P5 ;  /* 0x2040000002088fae */ /* 0x0001e2000e901d74 */
[----:B------:R-:W-:Y:S01]  /*147d0*/  ISETP.GE.AND P0, PT, R6, UR36, PT ;  /* 0x0000002406007c0c */ /* 0x000fe2000bf06270 */
[----:B------:R-:W-:Y:S02]  /*147e0*/  VIADD R6, R4, 0x20 ;  /* 0x0000002004067836 */ /* 0x000fe40000000000 */
[----:B------:R-:W-:Y:S02]  /*147f0*/  IMAD.MOV.U32 R13, RZ, RZ, R0 ;  /* 0x000000ffff0d7224 */ /* 0x000fe400078e0000 */
[----:B0-----:R-:W-:-:S08]  /*14800*/  IMAD.MOV.U32 R2, RZ, RZ, R14 ;  /* 0x000000ffff027224 */ /* 0x001fd000078e000e */
[----:B------:R-:W-:Y:S05]  /*14810*/  WARPSYNC.COLLECTIVE R15, `(.L_x_5068) ;  /* 0x000000000f087348 */ /* 0x000fea0003c00000 */
[----:B------:R0:W1:Y:S02]  /*14820*/  SHFL.IDX P6, R14, R13, R12, R11 ;  /* 0x0000000c0d0e7389 */ /* 0x00006400000c000b */
[----:B01----:R-:W-:Y:S01]  /*14830*/  ENDCOLLECTIVE ;  /* 0x000000000000791b */ /* 0x003fe20003800000 */
.L_x_5068:
        /* <DEDUP_REMOVED lines=8> */
.L_x_5069:
[----:B------:R-:W-:Y:S01]  /*148c0*/  @!PT LDS RZ, [RZ] ;  /* 0x00000000fffff984 */ /* 0x000fe20000000800 */
[----:B------:R-:W-:Y:S01]  /*148d0*/  @!PT LDS RZ, [RZ] ;  /* 0x00000000fffff984 */ /* 0x000fe20000000800 */
[----:B------:R-:W-:Y:S01]  /*148e0*/  @!PT LDS RZ, [RZ] ;  /* 0x00000000fffff984 */ /* 0x000fe20000000800 */
[----:B------:R0:W-:Y:S01]  /*148f0*/  @!P0 LDGSTS.E.BYPASS.LTC128B.128 [R8+0x20c00], desc[UR52][R2.64], !P5 ;  /* 0x20c0000002088fae */ /* 0x0001e2000e901d74 */
[----:B------:R-:W-:Y:S01]  /*14900*/  ISETP.GE.AND P0, PT, R6, UR36, PT ;  /* 0x0000002406007c0c */ /* 0x000fe2000bf06270 */
[----:B------:R-:W-:Y:S02]  /*14910*/  IMAD.MOV.U32 R13, RZ, RZ, R0 ;  /* 0x000000ffff0d7224 */ /* 0x000fe400078e0000 */
[----:B0-----:R-:W-:-:S10]  /*14920*/  IMAD.MOV.U32 R2, RZ, RZ, R14 ;  /* 0x000000ffff027224 */ /* 0x001fd400078e000e */
[----:B------:R-:W-:Y:S05]  /*14930*/  WARPSYNC.COLLECTIVE R15, `(.L_x_5070) ;  /* 0x000000000f087348 */ /* 0x000fea0003c00000 */
[----:B------:R0:W1:Y:S02]  /*14940*/  SHFL.IDX P6, R14, R13, R12, R11 ;  /* 0x0000000c0d0e7389 */ /* 0x00006400000c000b */
[----:B01----:R-:W-:Y:S01]  /*14950*/  ENDCOLLECTIVE ;  /* 0x000000000000791b */ /* 0x003fe20003800000 */
.L_x_5070:
        /* <DEDUP_REMOVED lines=8> */
.L_x_5071:
[----:B------:R-:W-:Y:S01]  /*149e0*/  @!PT LDS RZ, [RZ] ;  /* 0x00000000fffff984 */ /* 0x000fe20000000800 */
[----:B------:R-:W-:Y:S01]  /*149f0*/  @!PT LDS RZ, [RZ] ;  /* 0x00000000fffff984 */ /* 0x000fe20000000800 */
[----:B------:R-:W-:Y:S01]  /*14a00*/  @!PT LDS RZ, [RZ] ;  /* 0x00000000fffff984 */ /* 0x000fe20000000800 */
[----:B------:R0:W-:Y:S01]  /*14a10*/  @!P0 LDGSTS.E.BYPASS.LTC128B.128 [R8+0x21400], desc[UR52][R2.64], !P5 ;  /* 0x2140000002088fae */ /* 0x0001e2000e901d74 */
[----:B------:R-:W-:Y:S01]  /*14a20*/  IMAD.MOV.U32 R13, RZ, RZ, R0 ;  /* 0x000000ffff0d7224 */ /* 0x000fe200078e0000 */
[----:B------:R-:W-:-:S07]  /*14a30*/  MOV R5, R14 ;  /* 0x0000000e00057202 */ /* 0x000fce0000000f00 */
[----:B0-----:R-:W-:Y:S05]  /*14a40*/  WARPSYNC.COLLECTIVE R15, `(.L_x_5072) ;  /* 0x000000000f087348 */ /* 0x001fea0003c00000 */
[----:B------:R1:W2:Y:S02]  /*14a50*/  SHFL.IDX P6, R14, R13, R12, R11 ;  /* 0x0000000c0d0e7389 */ /* 0x0002a400000c000b */
[----:B012---:R-:W-:Y:S01]  /*14a60*/  ENDCOLLECTIVE ;  /* 0x000000000000791b */ /* 0x007fe20003800000 */
.L_x_5072:
[----:B------:R-:W-:Y:S05]  /*14a70*/  BRA `(.L_x_5073) ;  /* 0xffffffd000547947 */ /* 0x000fea000383ffff */
.L_x_5010:
[----:B0-----:R0:W2:Y:S02]  /*14a80*/  SYNCS.PHASECHK.TRANS64.TRYWAIT P0, [R17+URZ+0x28c20], R0 ;  /* 0x028c2000110075a7 */ /* 0x0010a4000800017f */
[----:B--2---:R-:W-:Y:S05]  /*14a90*/  @!P0 NANOSLEEP.SYNCS 0x989680 ;  /* 0x009896800000895d */ /* 0x004fea0003900000 */
[----:B------:R-:W2:Y:S02]  /*14aa0*/  @!P0 SYNCS.PHASECHK.TRANS64 P0, [R17+URZ+0x28c20], R0 ;  /* 0x028c2000110085a7 */ /* 0x000ea4000800007f */
[----:B--2---:R-:W-:Y:S05]  /*14ab0*/  @!P0 BRA `(.L_x_5010) ;  /* 0xfffffffc00f08947 */ /* 0x004fea000383ffff */
[----:B------:R-:W-:Y:S05]  /*14ac0*/  BRA `(.L_x_5074) ;  /* 0xffffffd000b07947 */ /* 0x000fea000383ffff */
.L_x_5013:
[----:B0-----:R0:W2:Y:S02]  /*14ad0*/  SYNCS.PHASECHK.TRANS64.TRYWAIT P0, [R25+URZ+0x28c60], R0 ;  /* 0x028c6000190075a7 */ /* 0x0010a4000800017f */
[----:B--2---:R-:W-:Y:S05]  /*14ae0*/  @!P0 NANOSLEEP.SYNCS 0x989680 ;  /* 0x009896800000895d */ /* 0x004fea0003900000 */
[----:B------:R-:W2:Y:S02]  /*14af0*/  @!P0 SYNCS.PHASECHK.TRANS64 P0, [R25+URZ+0x28c60], R0 ;  /* 0x028c6000190085a7 */ /* 0x000ea4000800007f */
[----:B--2---:R-:W-:Y:S05]  /*14b00*/  @!P0 BRA `(.L_x_5013) ;  /* 0xfffffffc00f08947 */ /* 0x004fea000383ffff */
[----:B------:R-:W-:Y:S05]  /*14b10*/  BRA `(.L_x_5075) ;  /* 0xffffffd000c07947 */ /* 0x000fea000383ffff */
.L_x_5014:
        /* <DEDUP_REMOVED lines=8> */
.L_x_5077:
[----:B------:R-:W-:Y:S05]  /*14ba0*/  BSYNC B0 ;  /* 0x0000000000007941 */ /* 0x000fea0003800000 */
.L_x_5076:
        /* <DEDUP_REMOVED lines=8> */
[C---:B------:R-:W-:Y:S01]  /*14c30*/  LOP3.LUT P3, RZ, R32.reuse, 0x8, RZ, 0xc0, !PT ;  /* 0x0000000820ff7812 */ /* 0x040fe2000786c0ff */
[----:B------:R-:W-:Y:S01]  /*14c40*/  IMAD.MOV.U32 R3, RZ, RZ, R14 ;  /* 0x000000ffff037224 */ /* 0x000fe200078e000e */
[----:B------:R-:W-:Y:S01]  /*14c50*/  LOP3.LUT P2, RZ, R32, 0x10, RZ, 0xc0, !PT ;  /* 0x0000001020ff7812 */ /* 0x000fe2000784c0ff */
[----:B------:R-:W-:-:S12]  /*14c60*/  IMAD R5, R5, 0x2, R17 ;  /* 0x0000000205057824 */ /* 0x000fd800078e0211 */
[----:B0-----:R-:W-:Y:S05]  /*14c70*/  WARPSYNC.COLLECTIVE R15, `(.L_x_5078) ;  /* 0x000000000f087348 */ /* 0x001fea0003c00000 */
[----:B------:R1:W2:Y:S02]  /*14c80*/  SHFL.IDX P6, R14, R13, R12, R11 ;  /* 0x0000000c0d0e7389 */ /* 0x0002a400000c000b */
[----:B012---:R-:W-:Y:S01]  /*14c90*/  ENDCOLLECTIVE ;  /* 0x000000000000791b */ /* 0x007fe20003800000 */
.L_x_5078:
[----:B------:R-:W-:-:S04]  /*14ca0*/  LOP3.LUT R16, R16, 0xfffffdff, RZ, 0xc0, !PT ;  /* 0xfffffdff10107812 */ /* 0x000fc800078ec0ff */
[----:B------:R-:W-:Y:S02]  /*14cb0*/  @P1 LOP3.LUT R16, R16, 0x200, RZ, 0xfc, !PT ;  /* 0x0000020010101812 */ /* 0x000fe400078efcff */
[----:B------:R-:W-:Y:S01]  /*14cc0*/  MOV R13, R7 ;  /* 0x00000007000d7202 */ /* 0x000fe20000000f00 */
[----:B------:R-:W-:Y:S02]  /*14cd0*/  IMAD.MOV.U32 R12, RZ, RZ, 0x1 ;  /* 0x00000001ff0c7424 */ /* 0x000fe400078e00ff */
[----:B------:R-:W-:-:S05]  /*14ce0*/  IMAD.SHL.U32 R8, R8, 0x8, RZ ;  /* 0x0000000808087824 */ /* 0x000fca00078e00ff */
[----:B------:R-:W-:-:S05]  /*14cf0*/  LOP3.LUT R8, R8, 0x38, RZ, 0xc0, !PT ;  /* 0x0000003808087812 */ /* 0x000fca00078ec0ff */
[----:B------:R-:W-:-:S05]  /*14d00*/  IMAD.SHL.U32 R0, R8, 0x2, RZ ;  /* 0x0000000208007824 */ /* 0x000fca00078e00ff */
[----:B------:R-:W-:-:S05]  /*14d10*/  IADD3 R2, P0, R14, R0, RZ ;  /* 0x000000000e027210 */ /* 0x000fca0007f1e0ff */
[----:B------:R-:W-:Y:S01]  /*14d20*/  IMAD.X R3, RZ, RZ, R3, P0 ;  /* 0x000000ffff037224 */ /* 0x000fe200000e0603 */
[----:B------:R-:W-:Y:S02]  /*14d30*/  ISETP.LT.OR P0, PT, R27, 0x1, !P1 ;  /* 0x000000011b00780c */ /* 0x000fe40004f01670 */
[----:B------:R-:W-:-:S11]  /*14d40*/  LOP3.LUT P1, RZ, R32, 0x20, RZ, 0xc0, !PT ;  /* 0x0000002020ff7812 */ /* 0x000fd6000782c0ff */
        /* <DEDUP_REMOVED lines=17> */
[----:B------:R-:W-:-:S04]  /*14e60*/  ISETP.GT.AND P6, PT, R4, -0x1, PT ;  /* 0xffffffff0400780c */ /* 0x000fc80003fc4270 */
[----:B------:R-:W-:-:S13]  /*14e70*/  ISETP.LT.OR P6, PT, R27, 0x1, P6 ;  /* 0x000000011b00780c */ /* 0x000fda00037c1670 */
[----:B------:R0:W-:Y:S02]  /*14e80*/  LDGSTS.E.BYPASS.LTC128B.128 [R5+0xe400], desc[UR52][R2.64+0x380], !P6 ;  /* 0x0e40038002057fae */ /* 0x0001e4000f101d74 */
[----:B0-----:R-:W-:Y:S05]  /*14e90*/  WARPSYNC.COLLECTIVE R15, `(.L_x_5079) ;  /* 0x000000000f087348 */ /* 0x001fea0003c00000 */
[----:B------:R1:W2:Y:S02]  /*14ea0*/  SHFL.IDX P6, R14, R13, R12, R11 ;  /* 0x0000000c0d0e7389 */ /* 0x0002a400000c000b */
[----:B012---:R-:W-:Y:S01]  /*14eb0*/  ENDCOLLECTIVE ;  /* 0x000000000000791b */ /* 0x007fe20003800000 */
.L_x_5079:
[----:B------:R-:W-:Y:S02]  /*14ec0*/  IMAD.MOV.U32 R13, RZ, RZ, R6 ;  /* 0x000000ffff0d7224 */ /* 0x000fe400078e0006 */
[----:B------:R-:W-:-:S07]  /*14ed0*/  IMAD.MOV.U32 R3, RZ, RZ, R14 ;  /* 0x000000ffff037224 */ /* 0x000fce00078e000e */
[----:B------:R-:W-:Y:S05]  /*14ee0*/  WARPSYNC.COLLECTIVE R15, `(.L_x_5080) ;  /* 0x000000000f087348 */ /* 0x000fea0003c00000 */
[----:B------:R0:W1:Y:S02]  /*14ef0*/  SHFL.IDX P6, R14, R13, R12, R11 ;  /* 0x0000000c0d0e7389 */ /* 0x00006400000c000b */
[----:B01----:R-:W-:Y:S01]  /*14f00*/  ENDCOLLECTIVE ;  /* 0x000000000000791b */ /* 0x003fe20003800000 */
.L_x_5080:
[----:B------:R-:W-:Y:S02]  /*14f10*/  IMAD.MOV.U32 R13, RZ, RZ, R7 ;  /* 0x000000ffff0d7224 */ /* 0x000fe400078e0007 */
[----:B------:R-:W-:Y:S01]  /*14f20*/  IMAD.MOV.U32 R12, RZ, RZ, 0x2 ;  /* 0x00000002ff0c7424 */ /* 0x000fe200078e00ff */
[----:B------:R-:W-:-:S05]  /*14f30*/  IADD3 R2, P6, R14, R0, RZ ;  /* 0x000000000e027210 */ /* 0x000fca0007fde0ff */
[----:B------:R-:W-:Y:S01]  /*14f40*/  IMAD.X R3, RZ, RZ, R3, P6 ;  /* 0x000000ffff037224 */ /* 0x000fe200030e0603 */
[----:B------:R-:W-:-:S04]  /*14f50*/  LOP3.LUT P6, RZ, R16, 0x200, RZ, 0xc0, !PT ;  /* 0x0000020010ff7812 */ /* 0x000fc800078cc0ff */
[----:B------:R-:W-:-:S13]  /*14f60*/  ISETP.LT.OR P6, PT, R27, 0x11, !P6 ;  /* 0x000000111b00780c */ /* 0x000fda00077c1670 */
        /* <DEDUP_REMOVED lines=22> */
.L_x_5081:
[----:B------:R-:W-:Y:S02]  /*150d0*/  IMAD.MOV.U32 R13, RZ, RZ, R6 ;  /* 0x000000ffff0d7224 */ /* 0x000fe400078e0006 */
[----:B------:R-:W-:-:S07]  /*150e0*/  IMAD.MOV.U32 R8, RZ, RZ, R14 ;  /* 0x000000ffff087224 */ /* 0x000fce00078e000e */
[----:B------:R-:W-:Y:S05]  /*150f0*/  WARPSYNC.COLLECTIVE R15, `(.L_x_5082) ;  /* 0x000000000f087348 */ /* 0x000fea0003c00000 */
[----:B------:R0:W1:Y:S02]  /*15100*/  SHFL.IDX P6, R14, R13, R12, R11 ;  /* 0x0000000c0d0e7389 */ /* 0x00006400000c000b */
[----:B01----:R-:W-:Y:S01]  /*15110*/  ENDCOLLECTIVE ;  /* 0x000000000000791b */ /* 0x003fe20003800000 */
.L_x_5082:
        /* <DEDUP_REMOVED lines=28> */
.L_x_5083:
[----:B------:R-:W-:Y:S02]  /*152e0*/  IMAD.MOV.U32 R13, RZ, RZ, R6 ;  /* 0x000000ffff0d7224 */ /* 0x000fe400078e0006 */
[----:B------:R-:W-:-:S07]  /*152f0*/  IMAD.MOV.U32 R7, RZ, RZ, R14 ;  /* 0x000000ffff077224 */ /* 0x000fce00078e000e */
[----:B------:R-:W-:Y:S05]  /*15300*/  WARPSYNC.COLLECTIVE R15, `(.L_x_5084) ;  /* 0x000000000f087348 */ /* 0x000fea0003c00000 */
[----:B------:R0:W1:Y:S02]  /*15310*/  SHFL.IDX P6, R14, R13, R12, R11 ;  /* 0x0000000c0d0e7389 */ /* 0x00006400000c000b */
[----:B01----:R-:W-:Y:S01]  /*15320*/  ENDCOLLECTIVE ;  /* 0x000000000000791b */ /* 0x003fe20003800000 */
.L_x_5084:
[----:B------:R-:W-:Y:S05]  /*15330*/  BRA `(.L_x_5085) ;  /* 0xffffffd000687947 */ /* 0x000fea000383ffff */
.L_x_5020:
[----:B0-----:R0:W2:Y:S02]  /*15340*/  SYNCS.PHASECHK.TRANS64.TRYWAIT P0, [R8+URZ+0x28c40], R20 ;  /* 0x028c4014080075a7 */ /* 0x0010a4000800017f */
[----:B--2---:R-:W-:Y:S05]  /*15350*/  @!P0 NANOSLEEP.SYNCS 0x989680 ;  /* 0x009896800000895d */ /* 0x004fea0003900000 */
[----:B------:R-:W2:Y:S02]  /*15360*/  @!P0 SYNCS.PHASECHK.TRANS64 P0, [R8+URZ+0x28c40], R20 ;  /* 0x028c4014080085a7 */ /* 0x000ea4000800007f */
[----:B--2---:R-:W-:Y:S05]  /*15370*/  @!P0 BRA `(.L_x_5020) ;  /* 0xfffffffc00f08947 */ /* 0x004fea000383ffff */
[----:B------:R-:W-:Y:S05]  /*15380*/  BRA `(.L_x_5086) ;  /* 0xffffffd400bc7947 */ /* 0x000fea000383ffff */
.L_x_5021:
        /* <DEDUP_REMOVED lines=8> */
.L_x_5088:
[----:B------:R-:W-:Y:S05]  /*15410*/  BSYNC B1 ;  /* 0x0000000000017941 */ /* 0x000fea0003800000 */
.L_x_5087:
        /* <DEDUP_REMOVED lines=9> */
.L_x_5089:
[----:B------:R-:W-:Y:S02]  /*154b0*/  IMAD.MOV.U32 R13, RZ, RZ, R27 ;  /* 0x000000ffff0d7224 */ /* 0x000fe400078e001b */
[----:B------:R-:W-:Y:S01]  /*154c0*/  IMAD.MOV.U32 R12, RZ, RZ, 0x1 ;  /* 0x00000001ff0c7424 */ /* 0x000fe200078e00ff */
[----:B------:R-:W-:-:S13]  /*154d0*/  IADD3 R2, P0, R14, R0, RZ ;  /* 0x000000000e027210 */ /* 0x000fda0007f1e0ff */
[----:B------:R-:W-:Y:S05]  /*154e0*/  WARPSYNC.COLLECTIVE R15, `(.L_x_5090) ;  /* 0x000000000f087348 */ /* 0x000fea0003c00000 */
[----:B------:R0:W1:Y:S02]  /*154f0*/  SHFL.IDX P6, R14, R13, R12, R11 ;  /* 0x0000000c0d0e7389 */ /* 0x00006400000c000b */
[----:B01----:R-:W-:Y:S01]  /*15500*/  ENDCOLLECTIVE ;  /* 0x000000000000791b */ /* 0x003fe20003800000 */
.L_x_5090:
        /* <DEDUP_REMOVED lines=10> */
.L_x_5091:
[----:B------:R-:W-:Y:S01]  /*155b0*/  MOV R13, R27 ;  /* 0x0000001b000d7202 */ /* 0x000fe20000000f00 */
[----:B------:R-:W-:Y:S01]  /*155c0*/  IMAD.MOV.U32 R12, RZ, RZ, 0x2 ;  /* 0x00000002ff0c7424 */ /* 0x000fe200078e00ff */
[----:B------:R-:W-:-:S13]  /*155d0*/  IADD3 R2, P0, R14, R0, RZ ;  /* 0x000000000e027210 */ /* 0x000fda0007f1e0ff */
[----:B------:R-:W-:Y:S05]  /*155e0*/  WARPSYNC.COLLECTIVE R15, `(.L_x_5092) ;  /* 0x000000000f087348 */ /* 0x000fea0003c00000 */
[----:B------:R0:W1:Y:S02]  /*155f0*/  SHFL.IDX P6, R14, R13, R12, R11 ;  /* 0x0000000c0d0e7389 */ /* 0x00006400000c000b */
[----:B01----:R-:W-:Y:S01]  /*15600*/  ENDCOLLECTIVE ;  /* 0x000000000000791b */ /* 0x003fe20003800000 */
.L_x_5092:
        /* <DEDUP_REMOVED lines=10> */
.L_x_5093:
[----:B------:R-:W-:Y:S02]  /*156b0*/  IMAD.MOV.U32 R13, RZ, RZ, R27 ;  /* 0x000000ffff0d7224 */ /* 0x000fe400078e001b */
[----:B------:R-:W-:Y:S01]  /*156c0*/  IMAD.MOV.U32 R12, RZ, RZ, 0x3 ;  /* 0x00000003ff0c7424 */ /* 0x000fe200078e00ff */
[----:B------:R-:W-:-:S13]  /*156d0*/  IADD3 R2, P0, R14, R0, RZ ;  /* 0x000000000e027210 */ /* 0x000fda0007f1e0ff */
[----:B------:R-:W-:Y:S05]  /*156e0*/  WARPSYNC.COLLECTIVE R15, `(.L_x_5094) ;  /* 0x000000000f087348 */ /* 0x000fea0003c00000 */
[----:B------:R0:W1:Y:S02]  /*156f0*/  SHFL.IDX P6, R14, R13, R12, R11 ;  /* 0x0000000c0d0e7389 */ /* 0x00006400000c000b */
[----:B01----:R-:W-:Y:S01]  /*15700*/  ENDCOLLECTIVE ;  /* 0x000000000000791b */ /* 0x003fe20003800000 */
.L_x_5094:
        /* <DEDUP_REMOVED lines=10> */
.L_x_5095:
[----:B------:R-:W-:Y:S05]  /*157b0*/  BRA `(.L_x_5096) ;  /* 0xffffffd400587947 */ /* 0x000fea000383ffff */
.L_x_5026:
[----:B--2---:R2:W3:Y:S02]  /*157c0*/  SYNCS.PHASECHK.TRANS64.TRYWAIT P0, [R8+URZ+0x28c60], R20 ;  /* 0x028c6014080075a7 */ /* 0x0044e4000800017f */
[----:B---3--:R-:W-:Y:S05]  /*157d0*/  @!P0 NANOSLEEP.SYNCS 0x989680 ;  /* 0x009896800000895d */ /* 0x008fea0003900000 */
[----:B------:R-:W3:Y:S02]  /*157e0*/  @!P0 SYNCS.PHASECHK.TRANS64 P0, [R8+URZ+0x28c60], R20 ;  /* 0x028c6014080085a7 */ /* 0x000ee4000800007f */
[----:B---3--:R-:W-:Y:S05]  /*157f0*/  @!P0 BRA `(.L_x_5026) ;  /* 0xfffffffc00f08947 */ /* 0x008fea000383ffff */
[----:B------:R-:W-:Y:S05]  /*15800*/  BRA `(.L_x_5097) ;  /* 0xffffffd400a87947 */ /* 0x000fea000383ffff */
.L_x_5027:
        /* <DEDUP_REMOVED lines=8> */
.L_x_5099:
[----:B------:R-:W-:Y:S05]  /*15890*/  BSYNC B1 ;  /* 0x0000000000017941 */ /* 0x000fea0003800000 */
.L_x_5098:
[----:B------:R-:W-:Y:S01]  /*158a0*/  IMAD.MOV.U32 R13, RZ, RZ, R10 ;  /* 0x000000ffff0d7224 */ /* 0x000fe200078e000a */
[----:B------:R-:W-:Y:S01]  /*158b0*/  MOV R12, RZ ;  /* 0x000000ff000c7202 */ /* 0x000fe20000000f00 */
[----:B------:R-:W-:Y:S01]  /*158c0*/  IMAD.MOV.U32 R11, RZ, RZ, 0x181f ;  /* 0x0000181fff0b7424 */ /* 0x000fe200078e00ff */
[C---:B------:R-:W-:Y:S01]  /*158d0*/  LOP3.LUT P2, RZ, R16.reuse, 0x40, RZ, 0xc0, !PT ;  /* 0x0000004010ff7812 */ /* 0x040fe2000784c0ff */
[----:B------:R-:W-:Y:S01]  /*158e0*/  IMAD.MOV.U32 R15, RZ, RZ, -0x1 ;  /* 0xffffffffff0f7424 */ /* 0x000fe200078e00ff */
[----:B------:R-:W-:Y:S01]  /*158f0*/  LOP3.LUT P1, RZ, R16, 0x20, RZ, 0xc0, !PT ;  /* 0x0000002010ff7812 */ /* 0x000fe2000782c0ff */
[----:B------:R-:W-:Y:S01]  /*15900*/  IMAD.MOV.U32 R3, RZ, RZ, R14 ;  /* 0x000000ffff037224 */ /* 0x000fe200078e000e */
[----:B------:R-:W-:Y:S01]  /*15910*/  P2R R4, PR, RZ, 0x8 ;  /* 0x00000008ff047803 */ /* 0x000fe20000000000 */
[----:B------:R-:W-:-:S10]  /*15920*/  IMAD R21, R21, 0x2, R17 ;  /* 0x0000000215157824 */ /* 0x000fd400078e0211 */
[----:B------:R-:W-:Y:S05]  /*15930*/  WARPSYNC.COLLECTIVE R15, `(.L_x_5100) ;  /* 0x000000000f087348 */ /* 0x000fea0003c00000 */
[----:B------:R0:W1:Y:S02]  /*15940*/  SHFL.IDX P6, R14, R13, R12, R11 ;  /* 0x0000000c0d0e7389 */ /* 0x00006400000c000b */
[----:B01----:R-:W-:Y:S01]  /*15950*/  ENDCOLLECTIVE ;  /* 0x000000000000791b */ /* 0x003fe20003800000 */
.L_x_5100:
[----:B------:R-:W-:-:S04]  /*15960*/  LOP3.LUT P3, RZ, R16, 0x10, RZ, 0xc0, !PT ;  /* 0x0000001010ff7812 */ /* 0x000fc8000786c0ff */
[----:B------:R-:W-:Y:S01]  /*15970*/  P2R R5, PR, RZ, 0x8 ;  /* 0x00000008ff057803 */ /* 0x000fe20000000000 */
        /* <DEDUP_REMOVED lines=13> */
.L_x_5101:
        /* <DEDUP_REMOVED lines=17> */
.L_x_5102:
        /* <DEDUP_REMOVED lines=17> */
.L_x_5103:
        /* <DEDUP_REMOVED lines=14> */
.L_x_5104:
[----:B------:R-:W-:Y:S02]  /*15d50*/  IMAD.MOV.U32 R13, RZ, RZ, R20 ;  /* 0x000000ffff0d7224 */ /* 0x000fe400078e0014 */
[----:B------:R-:W-:Y:S02]  /*15d60*/  IMAD.MOV.U32 R12, RZ, RZ, 0x3 ;  /* 0x00000003ff0c7424 */ /* 0x000fe400078e00ff */
[----:B------:R-:W-:Y:S01]  /*15d70*/  IMAD.MOV.U32 R2, RZ, RZ, R14 ;  /* 0x000000ffff027224 */ /* 0x000fe200078e000e */
[----:B------:R-:W-:-:S04]  /*15d80*/  LOP3.LUT P6, RZ, R16, 0x20, RZ, 0xc0, !PT ;  /* 0x0000002010ff7812 */ /* 0x000fc800078cc0ff */
[----:B------:R-:W-:-:S04]  /*15d90*/  IADD3 R2, P2, R2, R0, RZ ;  /* 0x0000000002027210 */ /* 0x000fc80007f5e0ff */
[----:B------:R-:W-:Y:S02]  /*15da0*/  IADD3.X R3, RZ, R3, RZ, P2, !PT ;  /* 0x00000003ff037210 */ /* 0x000fe400017fe4ff */
[----:B------:R-:W-:-:S03]  /*15db0*/  LOP3.LUT P2, RZ, R16, 0x40, RZ, 0xc0, !PT ;  /* 0x0000004010ff7812 */ /* 0x000fc6000784c0ff */
[----:B------:R-:W-:Y:S01]  /*15dc0*/  @!PT LDS RZ, [RZ] ;  /* 0x00000000fffff984 */ /* 0x000fe20000000800 */
[----:B------:R-:W-:Y:S01]  /*15dd0*/  @!PT LDS RZ, [RZ] ;  /* 0x00000000fffff984 */ /* 0x000fe20000000800 */
[----:B------:R-:W-:Y:S01]  /*15de0*/  @!PT LDS RZ, [RZ] ;  /* 0x00000000fffff984 */ /* 0x000fe20000000800 */
[----:B------:R0:W-:Y:S01]  /*15df0*/  LDGSTS.E.BYPASS.LTC128B.128 [R21+0x1400], desc[UR52][R2.64], !P3 ;  /* 0x0140000002157fae */ /* 0x0001e2000d901d74 */
[----:B------:R-:W-:-:S09]  /*15e00*/  ISETP.NE.AND P3, PT, R5, RZ, PT ;  /* 0x000000ff0500720c */ /* 0x000fd20003f65270 */
[----:B------:R0:W-:Y:S04]  /*15e10*/  LDGSTS.E.BYPASS.LTC128B.128 [R21+0x3400], desc[UR52][R2.64+0x80], !P2 ;  /* 0x0340008002157fae */ /* 0x0001e8000d101d74 */
[----:B------:R0:W-:Y:S02]  /*15e20*/  LDGSTS.E.BYPASS.LTC128B.128 [R21+0x5400], desc[UR52][R2.64+0x100], !P6 ;  /* 0x0540010002157fae */ /* 0x0001e4000f101d74 */
[----:B0-----:R-:W-:Y:S05]  /*15e30*/  WARPSYNC.COLLECTIVE R15, `(.L_x_5105) ;  /* 0x000000000f087348 */ /* 0x001fea0003c00000 */
[----:B------:R1:W2:Y:S02]  /*15e40*/  SHFL.IDX P6, R14, R13, R12, R11 ;  /* 0x0000000c0d0e7389 */ /* 0x0002a400000c000b */
[----:B012---:R-:W-:Y:S01]  /*15e50*/  ENDCOLLECTIVE ;  /* 0x000000000000791b */ /* 0x007fe20003800000 */
.L_x_5105:
[----:B------:R-:W-:Y:S01]  /*15e60*/  @!PT LDS RZ, [RZ] ;  /* 0x00000000fffff984 */ /* 0x000fe20000000800 */
[----:B------:R-:W-:Y:S01]  /*15e70*/  @!PT LDS RZ, [RZ] ;  /* 0x00000000fffff984 */ /* 0x000fe20000000800 */
[----:B------:R-:W-:Y:S01]  /*15e80*/  @!PT LDS RZ, [RZ] ;  /* 0x00000000fffff984 */ /* 0x000fe20000000800 */
[----:B------:R0:W-:Y:S01]  /*15e90*/  LDGSTS.E.BYPASS.LTC128B.128 [R21+0x7400], desc[UR52][R2.64+0x180], !P3 ;  /* 0x0740018002157fae */ /* 0x0001e2000d901d74 */
[----:B------:R-:W-:-:S03]  /*15ea0*/  ISETP.NE.AND P3, PT, R4, RZ, PT ;  /* 0x000000ff0400720c */ /* 0x000fc60003f65270 */
        /* <DEDUP_REMOVED lines=9> */
.L_x_5106:
[----:B------:R-:W-:Y:S05]  /*15f40*/  BRA `(.L_x_5107) ;  /* 0xffffffd4000c7947 */ /* 0x000fea000383ffff */
.L_x_5035:
[----:B------:R-:W-:Y:S01]  /*15f50*/  BSSY B0, `(.L_x_5108) ;  /* 0x0000008000007945 */ /* 0x000fe20003800000 */
[----:B------:R-:W-:Y:S02]  /*15f60*/  IMAD.MOV.U32 R13, RZ, RZ, R33 ;  /* 0x000000ffff0d7224 */ /* 0x000fe400078e0021 */
[----:B------:R-:W-:Y:S02]  /*15f70*/  IMAD.MOV.U32 R12, RZ, RZ, RZ ;  /* 0x000000ffff0c7224 */ /* 0x000fe400078e00ff */
[----:B------:R-:W-:Y:S02]  /*15f80*/  IMAD.MOV.U32 R11, RZ, RZ, 0x1f ;  /* 0x0000001fff0b7424 */ /* 0x000fe400078e00ff */
[----:B------:R-:W-:-:S07]  /*15f90*/  IMAD.MOV.U32 R15, RZ, RZ, -0x1 ;  /* 0xffffffffff0f7424 */ /* 0x000fce00078e00ff */
[----:B01---5:R-:W-:Y:S05]  /*15fa0*/  WARPSYNC.COLLECTIVE R15, `(.L_x_5109) ;  /* 0x000000000f087348 */ /* 0x023fea0003c00000 */
[----:B------:R2:W3:Y:S02]  /*15fb0*/  SHFL.IDX P6, R14, R13, R12, R11 ;  /* 0x0000000c0d0e7389 */ /* 0x0004e400000c000b */
[----:B0123-5:R-:W-:Y:S01]  /*15fc0*/  ENDCOLLECTIVE ;  /* 0x000000000000791b */ /* 0x02ffe20003800000 */
.L_x_5109:
[----:B------:R-:W-:Y:S05]  /*15fd0*/  BSYNC B0 ;  /* 0x0000000000007941 */ /* 0x000fea0003800000 */
.L_x_5108:
[----:B------:R-:W-:Y:S05]  /*15fe0*/  BRA `(.L_x_5110) ;  /* 0xffffffd800107947 */ /* 0x000fea000383ffff */
.L_x_5038:
[----:B---3--:R3:W4:Y:S02]  /*15ff0*/  SYNCS.PHASECHK.TRANS64.TRYWAIT P0, [R7+URZ+0x28c20], R0 ;  /* 0x028c2000070075a7 */ /* 0x008724000800017f */
[----:B----4-:R-:W-:Y:S05]  /*16000*/  @!P0 NANOSLEEP.SYNCS 0x989680 ;  /* 0x009896800000895d */ /* 0x010fea0003900000 */
[----:B------:R-:W4:Y:S02]  /*16010*/  @!P0 SYNCS.PHASECHK.TRANS64 P0, [R7+URZ+0x28c20], R0 ;  /* 0x028c2000070085a7 */ /* 0x000f24000800007f */
[----:B----4-:R-:W-:Y:S05]  /*16020*/  @!P0 BRA `(.L_x_5038) ;  /* 0xfffffffc00f08947 */ /* 0x010fea000383ffff */
[----:B------:R-:W-:Y:S05]  /*16030*/  BRA `(.L_x_5111) ;  /* 0xffffffd800587947 */ /* 0x000fea000383ffff */
.L_x_5039:
[----:B------:R-:W4:Y:S01]  /*16040*/  S2R R2, SR_TID.X ;  /* 0x0000000000027919 */ /* 0x000f220000002100 */
[----:B------:R-:W-:Y:S01]  /*16050*/  BSSY B0, `(.L_x_5112) ;  /* 0x000000a000007945 */ /* 0x000fe20003800000 */
[----:B------:R-:W-:Y:S02]  /*16060*/  IMAD.MOV.U32 R12, RZ, RZ, RZ ;  /* 0x000000ffff0c7224 */ /* 0x000fe400078e00ff */
[----:B------:R-:W-:Y:S02]  /*16070*/  IMAD.MOV.U32 R11, RZ, RZ, 0x1f ;  /* 0x0000001fff0b7424 */ /* 0x000fe400078e00ff */
[----:B------:R-:W-:Y:S01]  /*16080*/  IMAD.MOV.U32 R15, RZ, RZ, -0x1 ;  /* 0xffffffffff0f7424 */ /* 0x000fe200078e00ff */
[----:B----4-:R-:W-:-:S04]  /*16090*/  SHF.R.U32.HI R2, RZ, 0x5, R2 ;  /* 0x00000005ff027819 */ /* 0x010fc80000011602 */
[----:B------:R-:W-:-:S05]  /*160a0*/  LOP3.LUT R2, R2, 0x3, RZ, 0xc0, !PT ;  /* 0x0000000302027812 */ /* 0x000fca00078ec0ff */
[----:B------:R-:W-:-:S07]  /*160b0*/  IMAD.MOV.U32 R13, RZ, RZ, R2 ;  /* 0x000000ffff0d7224 */ /* 0x000fce00078e0002 */
[----:B0123-5:R-:W-:Y:S05]  /*160c0*/  WARPSYNC.COLLECTIVE R15, `(.L_x_5113) ;  /* 0x000000000f087348 */ /* 0x02ffea0003c00000 */
[----:B------:R4:W0:Y:S02]  /*160d0*/  SHFL.IDX P6, R14, R13, R12, R11 ;  /* 0x0000000c0d0e7389 */ /* 0x00082400000c000b */
[----:B012345:R-:W-:Y:S01]  /*160e0*/  ENDCOLLECTIVE ;  /* 0x000000000000791b */ /* 0x03ffe20003800000 */
.L_x_5113:
[----:B------:R-:W-:Y:S05]  /*160f0*/  BSYNC B0 ;  /* 0x0000000000007941 */ /* 0x000fea0003800000 */
.L_x_5112:
[----:B------:R-:W-:Y:S05]  /*16100*/  BRA `(.L_x_5114) ;  /* 0xffffffd800407947 */ /* 0x000fea000383ffff */
.L_x_5042:
[----:B------:R-:W-:Y:S01]  /*16110*/  BSSY B1, `(.L_x_5115) ;  /* 0x0000006000017945 */ /* 0x000fe20003800000 */
[----:B------:R-:W-:-:S07]  /*16120*/  IMAD.MOV.U32 R15, RZ, RZ, -0x1 ;  /* 0xffffffffff0f7424 */ /* 0x000fce00078e00ff */
[----:B0123-5:R-:W-:Y:S05]  /*16130*/  WARPSYNC.COLLECTIVE R15, `(.L_x_5116) ;  /* 0x000000000f0c7348 */ /* 0x02ffea0003c00000 */
[----:B------:R-:W-:Y:S02]  /*16140*/  ELECT P6, UR62, PT ;  /* 0x00000000003e782f */ /* 0x000fe400038c0000 */
[----:B------:R-:W-:Y:S01]  /*16150*/  MOV R14, UR62 ;  /* 0x0000003e000e7c02 */ /* 0x000fe20008000f00 */
[----:B0123-5:R-:W-:Y:S10]  /*16160*/  ENDCOLLECTIVE ;  /* 0x000000000000791b */ /* 0x02fff40003800000 */
.L_x_5116:
[----:B------:R-:W-:Y:S05]  /*16170*/  BSYNC B1 ;  /* 0x0000000000017941 */ /* 0x000fea0003800000 */
.L_x_5115:
[----:B------:R-:W-:Y:S05]  /*16180*/  BRA `(.L_x_5117) ;  /* 0xffffffd800387947 */ /* 0x000fea000383ffff */
.L_x_5044:
[----:B---3--:R3:W4:Y:S02]  /*16190*/  SYNCS.PHASECHK.TRANS64.TRYWAIT P1, [R5+URZ+0x28c40], R0 ;  /* 0x028c4000050075a7 */ /* 0x008724000802017f */
[----:B----4-:R-:W-:Y:S05]  /*161a0*/  @!P1 NANOSLEEP.SYNCS 0x989680 ;  /* 0x009896800000995d */ /* 0x010fea0003900000 */
[----:B------:R-:W4:Y:S02]  /*161b0*/  @!P1 SYNCS.PHASECHK.TRANS64 P1, [R5+URZ+0x28c40], R0 ;  /* 0x028c4000050095a7 */ /* 0x000f24000802007f */
[----:B----4-:R-:W-:Y:S05]  /*161c0*/  @!P1 BRA `(.L_x_5044) ;  /* 0xfffffffc00f09947 */ /* 0x010fea000383ffff */
[----:B------:R-:W-:Y:S05]  /*161d0*/  BRA `(.L_x_5118) ;  /* 0xffffffd800587947 */ /* 0x000fea000383ffff */
.L_x_5046:
[----:B----4-:R4:W0:Y:S02]  /*161e0*/  SYNCS.PHASECHK.TRANS64.TRYWAIT P1, [R3+URZ+0x28c40], R2 ;  /* 0x028c4002030075a7 */ /* 0x010824000802017f */
[----:B0-----:R-:W-:Y:S05]  /*161f0*/  @!P1 NANOSLEEP.SYNCS 0x989680 ;  /* 0x009896800000995d */ /* 0x001fea0003900000 */
[----:B------:R-:W0:Y:S02]  /*16200*/  @!P1 SYNCS.PHASECHK.TRANS64 P1, [R3+URZ+0x28c40], R2 ;  /* 0x028c4002030095a7 */ /* 0x000e24000802007f */
[----:B0-----:R-:W-:Y:S05]  /*16210*/  @!P1 BRA `(.L_x_5046) ;  /* 0xfffffffc00f09947 */ /* 0x001fea000383ffff */
[----:B------:R-:W-:Y:S05]  /*16220*/  BRA `(.L_x_5119) ;  /* 0xffffffd800647947 */ /* 0x000fea000383ffff */
.L_x_5048:
[----:B------:R0:W0:Y:S02]  /*16230*/  SYNCS.PHASECHK.TRANS64.TRYWAIT P1, [R5+URZ+0x28c60], R0 ;  /* 0x028c6000050075a7 */ /* 0x000024000802017f */
[----:B0-----:R-:W-:Y:S05]  /*16240*/  @!P1 NANOSLEEP.SYNCS 0x989680 ;  /* 0x009896800000995d */ /* 0x001fea0003900000 */
[----:B------:R-:W0:Y:S02]  /*16250*/  @!P1 SYNCS.PHASECHK.TRANS64 P1, [R5+URZ+0x28c60], R0 ;  /* 0x028c6000050095a7 */ /* 0x000e24000802007f */
[----:B0-----:R-:W-:Y:S05]  /*16260*/  @!P1 BRA `(.L_x_5048) ;  /* 0xfffffffc00f09947 */ /* 0x001fea000383ffff */
[----:B------:R-:W-:Y:S05]  /*16270*/  BRA `(.L_x_5120) ;  /* 0xffffffd800607947 */ /* 0x000fea000383ffff */
.L_x_5121:
        /* <DEDUP_REMOVED lines=16> */
.L_x_15536:


//--------------------- .text._ZN7cutlass13device_kernelIN5flash11enable_sm90INS1_16FlashAttnFwdSm90INS1_25CollectiveMainloopFwdSm90ILi2EN4cute5tupleIJNS5_1CILi1EEES8_S8_EEENS6_IJNS7_ILi64EEESA_SA_EEELi512ENS_6half_tEfNS_4arch4Sm90ELb0ELb1ELb0ELb0ELb1ELb0ELb1ELb0ELb0ELb1ELb0ELb0EEENS1_21CollectiveEpilogueFwdINS6_IJSA_NS7_ILi512EEESA_EEES9_SC_SE_Li256ELb0ELb1ELb0ELb0EEENS1_30DynamicPersistentTileSchedulerILi256ELi128ELb0ELb1ELb1EEEEEEEEEvNT_6ParamsE --------------------------
	.section	.text._ZN7cutlass13device_kernelIN5flash11enable_sm90INS1_16FlashAttnFwdSm90INS1_25CollectiveMainloopFwdSm90ILi2EN4cute5tupleIJNS5_1CILi1EEES8_S8_EEENS6_IJNS7_ILi64EEESA_SA_EEELi512ENS_6half_tEfNS_4arch4Sm90ELb0ELb1ELb0ELb0ELb1ELb0ELb1ELb0ELb0ELb1ELb0ELb0EEENS1_21CollectiveEpilogueFwdINS6_IJSA_NS7_ILi512EEESA_EEES9_SC_SE_Li256ELb0ELb1ELb0ELb0EEENS1_30DynamicPersistentTileSchedulerILi256ELi128ELb0ELb1ELb1EEEEEEEEEvNT_6ParamsE,"ax",@progbits
	.align	128
.text._ZN7cutlass13device_kernelIN5flash11enable_sm90INS1_16FlashAttnFwdSm90INS1_25CollectiveMainloopFwdSm90ILi2EN4cute5tupleIJNS5_1CILi1EEES8_S8_EEENS6_IJNS7_ILi64EEESA_SA_EEELi512ENS_6half_tEfNS_4arch4Sm90ELb0ELb1ELb0ELb0ELb1ELb0ELb1ELb0ELb0ELb1ELb0ELb0EEENS1_21CollectiveEpilogueFwdINS6_IJSA_NS7_ILi512EEESA_EEES9_SC_SE_Li256ELb0ELb1ELb0ELb0EEENS1_30DynamicPersistentTileSchedulerILi256ELi128ELb0ELb1ELb1EEEEEEEEEvNT_6ParamsE:
        .type           _ZN7cutlass13device_kernelIN5flash11enable_sm90INS1_16FlashAttnFwdSm90INS1_25CollectiveMainloopFwdSm90ILi2EN4cute5tupleIJNS5_1CILi1EEES8_S8_EEENS6_IJNS7_ILi64EEESA_SA_EEELi512ENS_6half_tEfNS_4arch4Sm90ELb0ELb1ELb0ELb0ELb1ELb0ELb1ELb0ELb0ELb1ELb0ELb0EEENS1_21CollectiveEpilogueFwdINS6_IJSA_NS7_ILi512EEESA_EEES9_SC_SE_Li256ELb0ELb1ELb0ELb0EEENS1_30DynamicPersistentTileSchedulerILi256ELi128ELb0ELb1ELb1EEEEEEEEEvNT_6ParamsE,@function
        .size           _ZN7cutlass13device_kernelIN5flash11enable_sm90INS1_16FlashAttnFwdSm90INS1_25CollectiveMainloopFwdSm90ILi2EN4cute5tupleIJNS5_1CILi1EEES8_S8_EEENS6_IJNS7_ILi64EEESA_SA_EEELi512ENS_6half_tEfNS_4arch4Sm90ELb0ELb1ELb0ELb0ELb1ELb0ELb1ELb0ELb0ELb1ELb0ELb0EEENS1_21CollectiveEpilogueFwdINS6_IJSA_NS7_ILi512EEESA_EEES9_SC_SE_Li256ELb0ELb1ELb0ELb0EEENS1_30DynamicPersistentTileSchedulerILi256ELi128ELb0ELb1ELb1EEEEEEEEEvNT_6ParamsE,(.L_x_15537 - _ZN7cutlass13device_kernelIN5flash11enable_sm90INS1_16FlashAttnFwdSm90INS1_25CollectiveMainloopFwdSm90ILi2EN4cute5tupleIJNS5_1CILi1EEES8_S8_EEENS6_IJNS7_ILi64EEESA_SA_EEELi512ENS_6half_tEfNS_4arch4Sm90ELb0ELb1ELb0ELb0ELb1ELb0ELb1ELb0ELb0ELb1ELb0ELb0EEENS1_21CollectiveEpilogueFwdINS6_IJSA_NS7_ILi512EEESA_EEES9_SC_SE_Li256ELb0ELb1ELb0ELb0EEENS1_30DynamicPersistentTileSchedulerILi256ELi128ELb0ELb1ELb1EEEEEEEEEvNT_6ParamsE)
        .other          _ZN7cutlass13device_kernelIN5flash11enable_sm90INS1_16FlashAttnFwdSm90INS1_25CollectiveMainloopFwdSm90ILi2EN4cute5tupleIJNS5_1CILi1EEES8_S8_EEENS6_IJNS7_ILi64EEESA_SA_EEELi512ENS_6half_tEfNS_4arch4Sm90ELb0ELb1ELb0ELb0ELb1ELb0ELb1ELb0ELb0ELb1ELb0ELb0EEENS1_21CollectiveEpilogueFwdINS6_IJSA_NS7_ILi512EEESA_EEES9_SC_SE_Li256ELb0ELb1ELb0ELb0EEENS1_30DynamicPersistentTileSchedulerILi256ELi128ELb0ELb1ELb1EEEEEEEEEvNT_6ParamsE,@"STO_CUDA_ENTRY STV_DEFAULT"
_ZN7cutlass13device_kernelIN5flash11enable_sm90INS1_16FlashAttnFwdSm90INS1_25CollectiveMainloopFwdSm90ILi2EN4cute5tupleIJNS5_1CILi1EEES8_S8_EEENS6_IJNS7_ILi64EEESA_SA_EEELi512ENS_6half_tEfNS_4arch4Sm90ELb0ELb1ELb0ELb0ELb1ELb0ELb1ELb0ELb0ELb1ELb0ELb0EEENS1_21CollectiveEpilogueFwdINS6_IJSA_NS7_ILi512EEESA_EEES9_SC_SE_Li256ELb0ELb1ELb0ELb0EEENS1_30DynamicPersistentTileSchedulerILi256ELi128ELb0ELb1ELb1EEEEEEEEEvNT_6ParamsE:
        /* <DEDUP_REMOVED lines=43> */
.L_x_5122:
        /* <DEDUP_REMOVED lines=22> */
.L_x_5123:
        /* <DEDUP_REMOVED lines=18> */
.L_x_5124:
        /* <DEDUP_REMOVED lines=22> */
.L_x_5125:
[----:B------:R-:W5:Y:S01]  /*0690*/  SHFL.IDX PT, R2, R0, RZ, 0x1f ;  /* 0x00001fff00027589 */ /* 0x000f6200000e0000 */
[----:B0-----:R-:W-:Y:S01]  /*06a0*/  R2UR UR4, R3 ;  /* 0x00000000030472ca */ /* 0x001fe200000e0000 */
[----:B------:R-:W-:-:S12]  /*06b0*/  NOP ;  /* 0x0000000000007918 */ /* 0x000fd80000000000 */
[----:B------:R-:W-:-:S05]  /*06c0*/  IMAD.U32 R4, RZ, RZ, UR4 ;  /* 0x00000004ff047e24 */ /* 0x000fca000f8e00ff */
[----:B------:R0:W-:Y:S01]  /*06d0*/  STL [R1+0x410], R4 ;  /* 0x0004100401007387 */ /* 0x0001e20000100800 */
[----:B-----5:R-:W-:-:S13]  /*06e0*/  ISETP.NE.AND P0, PT, R2, RZ, PT ;  /* 0x000000ff0200720c */ /* 0x020fda0003f05270 */
[----:B0-----:R-:W-:Y:S05]  /*06f0*/  @P0 BRA `(.L_x_5126) ;  /* 0x0000000000480947 */ /* 0x001fea0003800000 */
        /* <DEDUP_REMOVED lines=18> */
.L_x_5126:
[----:B0-----:R-:W-:Y:S01]  /*0820*/  R2UR UR4, R4 ;  /* 0x00000000040472ca */ /* 0x001fe200000e0000 */
[----:B------:R-:W-:Y:S01]  /*0830*/  UMOV UR61, 0x1 ;  /* 0x00000001003d7882 */ /* 0x000fe20000000000 */
[----:B------:R-:W-:Y:S01]  /*0840*/  NOP ;  /* 0x0000000000007918 */ /* 0x000fe20000000000 */
[----:B------:R-:W-:-:S10]  /*0850*/  ULDC.64 UR36, c[0x0][0x208] ;  /* 0x0000820000247ab9 */ /* 0x000fd40000000a00 */
[----:B------:R-:W-:-:S03]  /*0860*/  UISETP.NE.AND UP0, UPT, UR4, URZ, UPT ;  /* 0x0000003f0400728c */ /* 0x000fc6000bf05270 */
[----:B------:R-:W-:Y:S01]  /*0870*/  ULDC UR4, c[0x0][0x20] ;  /* 0x0000080000047ab9 */ /* 0x000fe20000000800 */
[----:B------:R-:W-:Y:S01]  /*0880*/  USEL UR61, UR61, 0x2, !UP0 ;  /* 0x000000023d3d7887 */ /* 0x000fe2000c000000 */
[----:B-1234-:R-:W-:Y:S01]  /*0890*/  BAR.SYNC.DEFER_BLOCKING 0x0 ;  /* 0x0000000000007b1d */ /* 0x01efe20000010000 */
[----:B------:R-:W-:Y:S02]  /*08a0*/  PLOP3.LUT P1, PT, PT, PT, UP0, 0x80, 0x0 ;  /* 0x000000000000781c */ /* 0x000fe40003f2f008 */
[----:B------:R-:W-:-:S03]  /*08b0*/  IADD3 R2, P0, R1, UR4, RZ ;  /* 0x0000000401027c10 */ /* 0x000fc6000ff1e0ff */
[----:B------:R-:W-:Y:S02]  /*08c0*/  ULDC UR4, c[0x0][0x24] ;  /* 0x0000090000047ab9 */ /* 0x000fe40000000800 */
[----:B------:R-:W-:-:S06]  /*08d0*/  IMAD.X R18, RZ, RZ, UR4, P0 ;  /* 0x00000004ff127e24 */ /* 0x000fcc00080e06ff */
[----:B------:R-:W-:Y:S05]  /*08e0*/  @!P1 BRA `(.L_x_5127) ;  /* 0x0000023800509947 */ /* 0x000fea0003800000 */
.L_x_5128:
[----:B------:R-:W-:-:S08]  /*08f0*/  NOP ;  /* 0x0000000000007918 */ /* 0x000fd00000000000 */
[----:B------:R-:W0:Y:S02]  /*0900*/  USETMAXREG.TRY_ALLOC.CTAPOOL UP0, 0xe8 ;  /* 0x000000e8000079c8 */ /* 0x000e240008000600 */
[----:B0-----:R-:W-:-:S13]  /*0910*/  PLOP3.LUT P0, PT, PT, PT, UP0, 0x80, 0x0 ;  /* 0x000000000000781c */ /* 0x001fda0003f0f008 */
[----:B------:R-:W-:Y:S05]  /*0920*/  @!P0 BRA `(.L_x_5128) ;  /* 0xfffffffc00f08947 */ /* 0x000fea000383ffff */
[----:B------:R-:W0:Y:S01]  /*0930*/  S2R R3, SR_TID.X ;  /* 0x0000000000037919 */ /* 0x000e220000002100 */
[----:B------:R-:W1:Y:S08]  /*0940*/  S2UR UR5, SR_CTAID.X ;  /* 0x00000000000579c3 */ /* 0x000e700000002500 */
[----:B------:R-:W-:Y:S06]  /*0950*/  BAR.ARV 0x4, 0x180 ;  /* 0x0106000000007b1d */ /* 0x000fec0000002000 */
[----:B------:R-:W-:-:S02]  /*0960*/  IADD3 R210, P1, R2, 0x1c0, RZ ;  /* 0x000001c002d27810 */ /* 0x000fc40007f3e0ff */
[----:B------:R-:W-:Y:S01]  /*0970*/  IADD3 R212, P2, R2, 0x1cc, RZ ;  /* 0x000001cc02d47810 */ /* 0x000fe20007f5e0ff */
[----:B------:R2:W-:Y:S02]  /*0980*/  STL.64 [R1+0x1c0], RZ ;  /* 0x0001c0ff01007387 */ /* 0x0005e40000100a00 */
[--C-:B------:R-:W-:Y:S02]  /*0990*/  IMAD.X R207, RZ, RZ, R18.reuse, P1 ;  /* 0x000000ffffcf7224 */ /* 0x100fe400008e0612 */
[----:B------:R2:W-:Y:S01]  /*09a0*/  STL [R1+0x1c8], RZ ;  /* 0x0001c8ff01007387 */ /* 0x0005e20000100800 */
[----:B------:R-:W-:-:S03]  /*09b0*/  IMAD.X R211, RZ, RZ, R18, P2 ;  /* 0x000000ffffd37224 */ /* 0x000fc600010e0612 */
[----:B------:R2:W-:Y:S01]  /*09c0*/  STL [R1+0x1cc], RZ ;  /* 0x0001ccff01007387 */ /* 0x0005e20000100800 */
[----:B0-----:R-:W-:-:S04]  /*09d0*/  LOP3.LUT R0, R3, 0xffffff80, RZ, 0xc0, !PT ;  /* 0xffffff8003007812 */ /* 0x001fc800078ec0ff */
[----:B------:R-:W-:Y:S02]  /*09e0*/  ISETP.NE.AND P0, PT, R0, 0x80, PT ;  /* 0x000000800000780c */ /* 0x000fe40003f05270 */
[----:B------:R-:W1:Y:S11]  /*09f0*/  LDC R0, c[0x0][0xd38] ;  /* 0x00034e00ff007b82 */ /* 0x000e760000000800 */
[----:B------:R-:W-:Y:S06]  /*0a00*/  @!P0 BAR.ARV 0x8, 0x100 ;  /* 0x0204000000008b1d */ /* 0x000fec0000002000 */
[----:B------:R-:W-:-:S13]  /*0a10*/  ISETP.GE.U32.AND P0, PT, R3, 0x100, PT ;  /* 0x000001000300780c */ /* 0x000fda0003f06070 */
[----:B------:R-:W-:Y:S06]  /*0a20*/  @P0 BAR.ARV 0xf, 0x100 ;  /* 0x03c4000000000b1d */ /* 0x000fec0000002000 */
[----:B-1----:R-:W-:-:S13]  /*0a30*/  ISETP.LE.AND P0, PT, R0, UR5, PT ;  /* 0x0000000500007c0c */ /* 0x002fda000bf03270 */
[----:B--2---:R-:W-:Y:S05]  /*0a40*/  @P0 EXIT ;  /* 0x000000000000094d */ /* 0x004fea0003800000 */
[----:B------:R-:W0:Y:S01]  /*0a50*/  S2R R7, SR_CgaCtaId ;  /* 0x0000000000077919 */ /* 0x000e220000008800 */
[----:B------:R-:W-:Y:S01]  /*0a60*/  VIADD R204, R3, 0xffffff80 ;  /* 0xffffff8003cc7836 */ /* 0x000fe20000000000 */
[----:B------:R-:W-:Y:S01]  /*0a70*/  MOV R0, 0x400 ;  /* 0x0000040000007802 */ /* 0x000fe20000000f00 */
[----:B------:R-:W1:Y:S01]  /*0a80*/  S2UR UR4, SR_SWINHI ;  /* 0x00000000000479c3 */ /* 0x000e620000002f00 */
[----:B------:R-:W-:Y:S02]  /*0a90*/  ULOP3.LUT UR6, UR61, 0x1, URZ, 0xfc, !UPT ;  /* 0x000000013d067892 */ /* 0x000fe4000f8efc3f */
[----:B------:R-:W-:-:S04]  /*0aa0*/  SHF.R.S32.HI R3, RZ, 0x1f, R204 ;  /* 0x0000001fff037819 */ /* 0x000fc800000114cc */
[CC--:B------:R-:W-:Y:S02]  /*0ab0*/  LEA.HI R6, R3.reuse, R204.reuse, RZ, 0x7 ;  /* 0x000000cc03067211 */ /* 0x0c0fe400078f38ff */
[CC--:B------:R-:W-:Y:S02]  /*0ac0*/  LEA.HI R4, R3.reuse, R204.reuse, RZ, 0x5 ;  /* 0x000000cc03047211 */ /* 0x0c0fe400078f28ff */
[----:B------:R-:W-:Y:S02]  /*0ad0*/  LOP3.LUT R5, R6, 0xffffff80, RZ, 0xc0, !PT ;  /* 0xffffff8006057812 */ /* 0x000fe400078ec0ff */
[--C-:B------:R-:W-:Y:S02]  /*0ae0*/  SHF.R.S32.HI R214, RZ, 0x5, R4.reuse ;  /* 0x00000005ffd67819 */ /* 0x100fe40000011404 */
[----:B------:R-:W-:Y:S01]  /*0af0*/  SHF.R.S32.HI R9, RZ, 0x1f, R4 ;  /* 0x0000001fff097819 */ /* 0x000fe20000011404 */
[----:B------:R-:W-:Y:S01]  /*0b00*/  IMAD.IADD R8, R204, 0x1, -R5 ;  /* 0x00000001cc087824 */ /* 0x000fe200078e0a05 */
[----:B------:R-:W-:-:S02]  /*0b10*/  LEA.HI R5, R3, R204, RZ, 0x2 ;  /* 0x000000cc03057211 */ /* 0x000fc400078f10ff */
[----:B------:R-:W-:Y:S02]  /*0b20*/  LEA.HI R9, R9, R214, RZ, 0x2 ;  /* 0x000000d609097211 */ /* 0x000fe400078f10ff */
[----:B------:R-:W-:Y:S02]  /*0b30*/  SHF.R.S32.HI R11, RZ, 0x1f, R8 ;  /* 0x0000001fff0b7819 */ /* 0x000fe40000011408 */
[----:B------:R-:W-:Y:S02]  /*0b40*/  LOP3.LUT R15, R5, 0xfffffffc, RZ, 0xc0, !PT ;  /* 0xfffffffc050f7812 */ /* 0x000fe400078ec0ff */
[----:B------:R-:W-:Y:S02]  /*0b50*/  LEA.HI R4, R11, R8, RZ, 0x2 ;  /* 0x000000080b047211 */ /* 0x000fe400078f10ff */
[----:B------:R-:W-:Y:S01]  /*0b60*/  SHF.R.S32.HI R205, RZ, 0x7, R6 ;  /* 0x00000007ffcd7819 */ /* 0x000fe20000011406 */
[----:B------:R-:W-:Y:S01]  /*0b70*/  IMAD.IADD R15, R204, 0x1, -R15 ;  /* 0x00000001cc0f7824 */ /* 0x000fe200078e0a0f */
[----:B0-----:R-:W-:-:S02]  /*0b80*/  LEA R0, R7, R0, 0x18 ;  /* 0x0000000007007211 */ /* 0x001fc400078ec0ff */
[--C-:B------:R-:W-:Y:S02]  /*0b90*/  SHF.R.S32.HI R10, RZ, 0x2, R4.reuse ;  /* 0x00000002ff0a7819 */ /* 0x100fe40000011404 */
[----:B------:R-:W-:Y:S02]  /*0ba0*/  R2UR UR44, R0 ;  /* 0x00000000002c72ca */ /* 0x000fe400000e0000 */
[----:B------:R-:W-:Y:S02]  /*0bb0*/  LEA.HI R0, R3, R204, RZ, 0x4 ;  /* 0x000000cc03007211 */ /* 0x000fe400078f20ff */
[----:B------:R-:W-:Y:S02]  /*0bc0*/  SHF.R.S32.HI R13, RZ, 0x1f, R4 ;  /* 0x0000001fff0d7819 */ /* 0x000fe40000011404 */
[----:B------:R-:W-:Y:S02]  /*0bd0*/  SHF.R.S32.HI R5, RZ, 0x4, R0 ;  /* 0x00000004ff057819 */ /* 0x000fe40000011400 */
[----:B------:R-:W-:-:S02]  /*0be0*/  LOP3.LUT R215, R0, 0xfffffff0, RZ, 0xc0, !PT ;  /* 0xfffffff000d77812 */ /* 0x000fc400078ec0ff */
[----:B------:R-:W-:Y:S02]  /*0bf0*/  LEA.HI R0, R0, R5, RZ, 0x1 ;  /* 0x0000000500007211 */ /* 0x000fe400078f08ff */
[----:B------:R-:W-:Y:S01]  /*0c00*/  LEA.HI R13, R13, R10, RZ, 0x3 ;  /* 0x0000000a0d0d7211 */ /* 0x000fe200078f18ff */
[----:B------:R-:W-:Y:S01]  /*0c10*/  IMAD.IADD R215, R204, 0x1, -R215 ;  /* 0x00000001ccd77824 */ /* 0x000fe200078e0ad7 */
[----:B------:R-:W-:Y:S01]  /*0c20*/  LOP3.LUT R0, R0, 0x1ffffffe, RZ, 0xc0, !PT ;  /* 0x1ffffffe00007812 */ /* 0x000fe200078ec0ff */
[----:B------:R-:W-:Y:S01]  /*0c30*/  UMOV UR38, UR44 ;  /* 0x0000002c00267c82 */ /* 0x000fe20008000000 */
[----:B-1----:R-:W-:Y:S01]  /*0c40*/  UMOV UR39, UR4 ;  /* 0x0000000400277c82 */ /* 0x002fe20008000000 */
[----:B------:R-:W-:Y:S01]  /*0c50*/  LOP3.LUT R13, R13, 0xfffffff8, RZ, 0xc0, !PT ;  /* 0xfffffff80d0d7812 */ /* 0x000fe200078ec0ff */
[----:B------:R-:W-:Y:S01]  /*0c60*/  IMAD R12, R205, 0x100, R215 ;  /* 0x00000100cd0c7824 */ /* 0x000fe200078e02d7 */
[----:B------:R-:W-:Y:S01]  /*0c70*/  LOP3.LUT R9, R9, 0x3ffffc, RZ, 0xc0, !PT ;  /* 0x003ffffc09097812 */ /* 0x000fe200078ec0ff */
[----:B------:R-:W-:Y:S01]  /*0c80*/  IMAD.IADD R0, R5, 0x1, -R0 ;  /* 0x0000000105007824 */ /* 0x000fe200078e0a00 */
[----:B------:R-:W-:Y:S01]  /*0c90*/  LEA.HI R5, R15, R15, RZ, 0x1 ;  /* 0x0000000f0f057211 */ /* 0x000fe200078f08ff */
[----:B------:R-:W-:Y:S01]  /*0ca0*/  IMAD.IADD R22, R10, 0x1, -R13 ;  /* 0x000000010a167824 */ /* 0x000fe200078e0a0d */
[----:B------:R-:W-:Y:S01]  /*0cb0*/  LEA.HI R3, R3, R204, RZ, 0x3 ;  /* 0x000000cc03037211 */ /* 0x000fe200078f18ff */
[----:B------:R-:W-:Y:S01]  /*0cc0*/  IMAD.IADD R9, R214, 0x1, -R9 ;  /* 0x00000001d6097824 */ /* 0x000fe200078e0a09 */
[----:B------:R-:W-:Y:S01]  /*0cd0*/  LOP3.LUT R10, R5, 0x1ffffffe, RZ, 0xc0, !PT ;  /* 0x1ffffffe050a7812 */ /* 0x000fe200078ec0ff */
[----:B------:R-:W-:Y:S01]  /*0ce0*/  IMAD.SHL.U32 R226, R0, 0x8, RZ ;  /* 0x0000000800e27824 */ /* 0x000fe200078e00ff */
[----:B------:R-:W-:Y:S01]  /*0cf0*/  LOP3.LUT R5, R3, 0xfffffff8, RZ, 0xc0, !PT ;  /* 0xfffffff803057812 */ /* 0x000fe200078ec0ff */
[----:B------:R-:W-:Y:S01]  /*0d00*/  IMAD R17, R9, 0x10, R12 ;  /* 0x0000001009117824 */ /* 0x000fe200078e020c */
[----:B------:R-:W-:Y:S01]  /*0d10*/  LEA.HI R6, R6, R205, RZ, 0x1 ;  /* 0x000000cd06067211 */ /* 0x000fe200078f08ff */
[----:B------:R-:W-:Y:S01]  /*0d20*/  IMAD.IADD R227, R15, 0x1, -R10 ;  /* 0x000000010fe37824 */ /* 0x000fe200078e0a0a */
[----:B------:R-:W-:Y:S01]  /*0d30*/  LEA.HI R11, R11, R8, RZ, 0x5 ;  /* 0x000000080b0b7211 */ /* 0x000fe200078f28ff */
[----:B------:R-:W-:Y:S01]  /*0d40*/  IMAD.IADD R206, R204, 0x1, -R5 ;  /* 0x00000001ccce7824 */ /* 0x000fe200078e0a05 */
[----:B------:R-:W-:Y:S01]  /*0d50*/  LOP3.LUT R9, R4, 0x7ffffffc, RZ, 0xc0, !PT ;  /* 0x7ffffffc04097812 */ /* 0x000fe200078ec0ff */
[----:B------:R-:W-:Y:S01]  /*0d60*/  IMAD.U32 R208, RZ, RZ, UR38 ;  /* 0x00000026ffd07e24 */ /* 0x000fe2000f8e00ff */
[----:B------:R-:W-:Y:S01]  /*0d70*/  LOP3.LUT R6, R6, 0xfffffe, RZ, 0xc0, !PT ;  /* 0x00fffffe06067812 */ /* 0x000fe200078ec0ff */
[----:B------:R-:W-:Y:S01]  /*0d80*/  IMAD.SHL.U32 R192, R206, 0x8, RZ ;  /* 0x00000008cec07824 */ /* 0x000fe200078e00ff */
[----:B------:R-:W-:Y:S01]  /*0d90*/  SHF.R.S32.HI R11, RZ, 0x5, R11 ;  /* 0x00000005ff0b7819 */ /* 0x000fe2000001140b */
[----:B------:R-:W-:Y:S01]  /*0da0*/  IMAD.IADD R9, R8, 0x1, -R9 ;  /* 0x0000000108097824 */ /* 0x000fe200078e0a09 */
[----:B------:R-:W-:Y:S01]  /*0db0*/  SHF.R.S32.HI R195, RZ, 0x3, R3 ;  /* 0x00000003ffc37819 */ /* 0x000fe20000011403 */
[----:B------:R-:W-:Y:S01]  /*0dc0*/  IMAD.IADD R6, R205, 0x1, -R6 ;  /* 0x00000001cd067824 */ /* 0x000fe200078e0a06 */
[----:B------:R-:W-:Y:S01]  /*0dd0*/  UMOV UR4, UR5 ;  /* 0x0000000500047c82 */ /* 0x000fe20008000000 */
[----:B------:R-:W-:-:S02]  /*0de0*/  VIADD R190, R192, 0x40 ;  /* 0x00000040c0be7836 */ /* 0x000fc40000000000 */
        /* <DEDUP_REMOVED lines=11> */
[----:B------:R-:W-:Y:S01]  /*0ea0*/  IMAD R22, R11, 0x10, R22 ;  /* 0x000000100b167824 */ /* 0x000fe200078e0216 */
[----:B------:R-:W-:Y:S01]  /*0eb0*/  SHF.R.S32.HI R198, RZ, 0x1f, R194 ;  /* 0x0000001fffc67819 */ /* 0x000fe200000114c2 */
[----:B------:R-:W-:Y:S01]  /*0ec0*/  IMAD.U32 R209, RZ, RZ, UR39 ;  /* 0x00000027ffd17e24 */ /* 0x000fe2000f8e00ff */
[----:B------:R-:W-:Y:S01]  /*0ed0*/  SHF.R.S32.HI R197, RZ, 0x1f, R193 ;  /* 0x0000001fffc57819 */ /* 0x000fe200000114c1 */
[----:B------:R-:W-:-:S02]  /*0ee0*/  IMAD.SHL.U32 R213, R6, 0x100, RZ ;  /* 0x0000010006d57824 */ /* 0x000fc400078e00ff */
[----:B------:R-:W-:Y:S02]  /*0ef0*/  IMAD.U32 R17, R17, 0x40, R226 ;  /* 0x0000004011117824 */ /* 0x000fe400078e00e2 */
[----:B------:R-:W-:Y:S02]  /*0f00*/  IMAD.SHL.U32 R216, R9, 0x2, RZ ;  /* 0x0000000209d87824 */ /* 0x000fe400078e00ff */
[----:B------:R-:W-:-:S04]  /*0f10*/  IMAD.WIDE R16, R17, 0x2, R208 ;  /* 0x0000000211107825 */ /* 0x000fc800078e02d0 */
[----:B------:R-:W-:Y:S02]  /*0f20*/  IMAD.IADD R23, R216, 0x1, R213 ;  /* 0x00000001d8177824 */ /* 0x000fe400078e02d5 */
[----:B------:R-:W-:-:S07]  /*0f30*/  IMAD R227, R227, 0x8, R22 ;  /* 0x00000008e3e37824 */ /* 0x000fce00078e0216 */
.L_x_5265:
        /* <DEDUP_REMOVED lines=12> */
[----:B01234-:R-:W-:Y:S05]  /*1000*/  @!P0 BRA `(.L_x_5129) ;  /* 0x0000000000208947 */ /* 0x01ffea0003800000 */
        /* <DEDUP_REMOVED lines=8> */
.L_x_5129:
[----:B------:R-:W-:Y:S01]  /*1090*/  ULDC UR7, c[0x0][0xd54] ;  /* 0x0003550000077ab9 */ /* 0x000fe20000000800 */
[----:B------:R-:W-:Y:S01]  /*10a0*/  UMOV UR6, UR9 ;  /* 0x0000000900067c82 */ /* 0x000fe20008000000 */
[----:B------:R-:W-:-:S11]  /*10b0*/  UISETP.NE.AND UP0, UPT, UR7, 0x1, UPT ;  /* 0x000000010700788c */ /* 0x000fd6000bf05270 */
[----:B------:R-:W-:Y:S02]  /*10c0*/  @UP0 ULDC.64 UR10, c[0x0][0xd58] ;  /* 0x00035600000a0ab9 */ /* 0x000fe40000000a00 */
[----:B------:R-:W-:-:S04]  /*10d0*/  UIMAD.WIDE.U32 UR4, UR9, UR10, URZ ;  /* 0x0000000a090472a5 */ /* 0x000fc8000f8e003f */
[----:B------:R-:W-:-:S04]  /*10e0*/  @UP0 USHF.R.U32.HI UR6, URZ, UR11, UR5 ;  /* 0x0000000b3f060299 */ /* 0x000fc80008011605 */
[----:B------:R-:W-:-:S12]  /*10f0*/  UIMAD UR4, UR6, UR7, URZ ;  /* 0x00000007060472a4 */ /* 0x000fd8000f8e023f */
.L_x_5130:
[----:B------:R-:W2:Y:S01]  /*1100*/  LDL R0, [R1+0x410] ;  /* 0x0004100001007983 */ /* 0x000ea20000100800 */
[----:B------:R-:W-:Y:S01]  /*1110*/  ULDC UR60, c[0x0][0xd48] ;  /* 0x00035200003c7ab9 */ /* 0x000fe20000000800 */
[----:B------:R-:W-:Y:S01]  /*1120*/  UIADD3 UR4, UR9, -UR4, URZ ;  /* 0x8000000409047290 */ /* 0x000fe2000fffe03f */
[----:B------:R-:W-:Y:S01]  /*1130*/  IADD3 R32, P0, R2, 0x3e0, RZ ;  /* 0x000003e002207810 */ /* 0x000fe20007f1e0ff */
[----:B------:R-:W-:Y:S01]  /*1140*/  UISETP.NE.AND UP1, UPT, UR60, 0x1, UPT ;  /* 0x000000013c00788c */ /* 0x000fe2000bf25270 */
[----:B------:R0:W-:Y:S01]  /*1150*/  STL.128 [R1+0x3e0], RZ ;  /* 0x0003e0ff01007387 */ /* 0x0001e20000100c00 */
[----:B------:R-:W-:Y:S01]  /*1160*/  ULDC UR5, c[0x0][0xd54] ;  /* 0x0003550000057ab9 */ /* 0x000fe20000000800 */
[----:B------:R-:W-:Y:S01]  /*1170*/  ULOP3.LUT UR59, URZ, UR6, URZ, 0x33, !UPT ;  /* 0x000000063f3b7292 */ /* 0x000fe2000f8e333f */
[----:B------:R-:W-:Y:S01]  /*1180*/  IMAD.X R37, RZ, RZ, R18, P0 ;  /* 0x000000ffff257224 */ /* 0x000fe200000e0612 */
[----:B------:R0:W-:Y:S01]  /*1190*/  STL.128 [R1+0x3f0], RZ ;  /* 0x0003f0ff01007387 */ /* 0x0001e20000100c00 */
[----:B------:R-:W-:Y:S01]  /*11a0*/  UIMAD UR8, UR8, UR5, UR4 ;  /* 0x00000005080872a4 */ /* 0x000fe2000f8e0204 */
[----:B------:R-:W-:-:S02]  /*11b0*/  ULDC.64 UR10, c[0x0][0x418] ;  /* 0x00010600000a7ab9 */ /* 0x000fc40000000a00 */
[----:B------:R0:W-:Y:S01]  /*11c0*/  STL.128 [R1+0x1d0], RZ ;  /* 0x0001d0ff01007387 */ /* 0x0001e20000100c00 */
[----:B------:R-:W-:Y:S01]  /*11d0*/  ULDC UR6, c[0x0][0xd3c] ;  /* 0x00034f0000067ab9 */ /* 0x000fe20000000800 */
[----:B------:R-:W-:Y:S01]  /*11e0*/  @UP1 ULDC UR4, c[0x0][0xd4c] ;  /* 0x0003530000041ab9 */ /* 0x000fe20000000800 */
[----:B------:R-:W-:Y:S01]  /*11f0*/  UISETP.NE.U32.AND UP0, UPT, UR10, URZ, UPT ;  /* 0x0000003f0a00728c */ /* 0x000fe2000bf05070 */
[----:B------:R0:W-:Y:S01]  /*1200*/  STL.128 [R1+0x1e0], RZ ;  /* 0x0001e0ff01007387 */ /* 0x0001e20000100c00 */
[----:B------:R-:W-:Y:S02]  /*1210*/  UIMAD.WIDE.U32 UR4, UR8, UR4, URZ ;  /* 0x00000004080472a5 */ /* 0x000fe4000f8e003f */
[----:B------:R-:W-:Y:S01]  /*1220*/  UIADD3 UR59, UR59, UR6, URZ ;  /* 0x000000063b3b7290 */ /* 0x000fe2000fffe03f */
[----:B------:R0:W-:Y:S01]  /*1230*/  STL.128 [R1+0x1f0], RZ ;  /* 0x0001f0ff01007387 */ /* 0x0001e20000100c00 */
[----:B------:R-:W-:Y:S01]  /*1240*/  UMOV UR58, UR8 ;  /* 0x00000008003a7c82 */ /* 0x000fe20008000000 */
[----:B------:R-:W-:Y:S01]  /*1250*/  @UP1 ULDC UR6, c[0x0][0xd50] ;  /* 0x0003540000061ab9 */ /* 0x000fe20000000800 */
[----:B------:R-:W-:Y:S01]  /*1260*/  UISETP.NE.AND.EX UP0, UPT, UR11, URZ, UPT, UP0 ;  /* 0x0000003f0b00728c */ /* 0x000fe2000bf05300 */
[----:B------:R0:W-:Y:S01]  /*1270*/  STL.128 [R1+0x200], RZ ;  /* 0x000200ff01007387 */ /* 0x0001e20000100c00 */
[----:B------:R-:W-:Y:S01]  /*1280*/  @UP1 USHF.R.U32.HI UR58, URZ, UR6, UR5 ;  /* 0x000000063f3a1299 */ /* 0x000fe20008011605 */
[----:B------:R-:W-:-:S02]  /*1290*/  ULDC UR47, c[0x0][0x424] ;  /* 0x00010900002f7ab9 */ /* 0x000fc40000000800 */
[----:B------:R0:W-:Y:S01]  /*12a0*/  STL.128 [R1+0x210], RZ ;  /* 0x000210ff01007387 */ /* 0x0001e20000100c00 */
[----:B------:R-:W-:Y:S02]  /*12b0*/  USEL UR47, UR47, 0x1, UP0 ;  /* 0x000000012f2f7887 */ /* 0x000fe40008000000 */
[----:B------:R-:W-:Y:S01]  /*12c0*/  UIADD3 UR4, -UR58, URZ, URZ ;  /* 0x0000003f3a047290 */ /* 0x000fe2000fffe13f */
[----:B------:R0:W-:Y:S01]  /*12d0*/  STL.128 [R1+0x220], RZ ;  /* 0x000220ff01007387 */ /* 0x0001e20000100c00 */
[----:B------:R-:W-:Y:S02]  /*12e0*/  ULDC UR7, c[0x0][0x2f0] ;  /* 0x0000bc0000077ab9 */ /* 0x000fe40000000800 */
[----:B------:R-:W-:Y:S01]  /*12f0*/  UIMAD UR47, UR47, UR7, URZ ;  /* 0x000000072f2f72a4 */ /* 0x000fe2000f8e023f */
[----:B------:R0:W-:Y:S01]  /*1300*/  STL.128 [R1+0x230], RZ ;  /* 0x000230ff01007387 */ /* 0x0001e20000100c00 */
[----:B------:R-:W-:-:S03]  /*1310*/  UIMAD UR60, UR60, UR4, UR8 ;  /* 0x000000043c3c72a4 */ /* 0x000fc6000f8e0208 */
[----:B------:R0:W-:Y:S04]  /*1320*/  STL.128 [R1+0x240], RZ ;  /* 0x000240ff01007387 */ /* 0x0001e80000100c00 */
        /* <DEDUP_REMOVED lines=23> */
[----:B------:R0:W-:Y:S01]  /*14a0*/  STL.128 [R1+0x3c0], RZ ;  /* 0x0003c0ff01007387 */ /* 0x0001e20000100c00 */
[----:B--2---:R-:W-:-:S02]  /*14b0*/  R2UR UR12, R0 ;  /* 0x00000000000c72ca */ /* 0x004fc400000e0000 */
[----:B------:R-:W1:Y:S11]  /*14c0*/  LDC R0, c[0x0][0xa80] ;  /* 0x0002a000ff007b82 */ /* 0x000e760000000800 */
[----:B------:R-:W-:-:S06]  /*14d0*/  UISETP.NE.AND UP2, UPT, UR12, 0x1, UPT ;  /* 0x000000010c00788c */ /* 0x000fcc000bf45270 */
[----:B------:R-:W-:Y:S01]  /*14e0*/  PLOP3.LUT P1, PT, PT, PT, UP2, 0x80, 0x0 ;  /* 0x000000000000781c */ /* 0x000fe20003f2f028 */
[----:B-1----:R0:W-:-:S12]  /*14f0*/  STL [R1+0x400], R0 ;  /* 0x0004000001007387 */ /* 0x0021d80000100800 */
[----:B------:R-:W-:Y:S05]  /*1500*/  @!P1 BRA `(.L_x_5131) ;  /* 0x0000007c00e09947 */ /* 0x000fea0003800000 */
[----:B------:R-:W1:Y:S01]  /*1510*/  LDC.64 R8, c[0x0][0xad8] ;  /* 0x0002b600ff087b82 */ /* 0x000e620000000a00 */
[----:B------:R-:W-:Y:S01]  /*1520*/  ULDC UR4, c[0x0][0x448] ;  /* 0x0001120000047ab9 */ /* 0x000fe20000000800 */
[----:B------:R-:W-:Y:S02]  /*1530*/  USHF.L.U32 UR6, UR59, 0x6, URZ ;  /* 0x000000063b067899 */ /* 0x000fe4000800063f */
[----:B------:R-:W-:Y:S01]  /*1540*/  UISETP.NE.AND UP0, UPT, UR4, 0x1, UPT ;  /* 0x000000010400788c */ /* 0x000fe2000bf05270 */
[----:B------:R-:W-:Y:S01]  /*1550*/  ULDC UR9, c[0x0][0x288] ;  /* 0x0000a20000097ab9 */ /* 0x000fe20000000800 */
[----:B------:R-:W-:Y:S02]  /*1560*/  UIADD3 UR7, UR6, 0x3f, URZ ;  /* 0x0000003f06077890 */ /* 0x000fe4000fffe03f */
[----:B------:R-:W-:-:S07]  /*1570*/  UIADD3 UR8, UR47, 0x1, -UR9 ;  /* 0x000000012f087890 */ /* 0x000fce000fffe809 */
[----:B------:R-:W-:Y:S01]  /*1580*/  @UP0 UIADD3 UR4, UR6, 0x3f, URZ ;  /* 0x0000003f06040890 */ /* 0x000fe2000fffe03f */
[----:B------:R-:W-:Y:S01]  /*1590*/  @UP0 ULDC UR5, c[0x0][0x44c] ;  /* 0x0001130000050ab9 */ /* 0x000fe20000000800 */
[----:B------:R-:W-:Y:S02]  /*15a0*/  @UP0 ULDC UR10, c[0x0][0x450] ;  /* 0x00011400000a0ab9 */ /* 0x000fe40000000800 */
[----:B------:R-:W-:-:S04]  /*15b0*/  UIMAD.WIDE.U32 UR4, UR4, UR5, URZ ;  /* 0x00000005040472a5 */ /* 0x000fc8000f8e003f */
[----:B------:R-:W-:Y:S01]  /*15c0*/  @UP0 USHF.R.U32.HI UR7, URZ, UR10, UR5 ;  /* 0x0000000a3f070299 */ /* 0x000fe20008011605 */
[----:B-1----:R-:W-:-:S03]  /*15d0*/  ISETP.GE.AND P1, PT, R9, 0x1, PT ;  /* 0x000000010900780c */ /* 0x002fc60003f26270 */
[----:B------:R-:W-:-:S06]  /*15e0*/  UIADD3 UR7, UR8, UR7, URZ ;  /* 0x0000000708077290 */ /* 0x000fcc000fffe03f */
[----:B0-----:R-:W-:-:S04]  /*15f0*/  VIADD R0, R8, UR7 ;  /* 0x0000000708007c36 */ /* 0x001fc80008000000 */
[----:B------:R-:W-:Y:S05]  /*1600*/  @!P1 BRA `(.L_x_5132) ;  /* 0x0000000000449947 */ /* 0x000fea0003800000 */
[----:B------:R-:W-:Y:S01]  /*1610*/  ISETP.LT.AND P0, PT, RZ, UR7, PT ;  /* 0x00000007ff007c0c */ /* 0x000fe2000bf01270 */
[----:B------:R-:W-:-:S06]  /*1620*/  UIADD3 UR4, UR7, -0x1, URZ ;  /* 0xffffffff07047890 */ /* 0x000fcc000fffe03f */
[----:B------:R-:W-:-:S06]  /*1630*/  IMAD.U32 R3, RZ, RZ, UR4 ;  /* 0x00000004ff037e24 */ /* 0x000fcc000f8e00ff */
[----:B------:R-:W-:Y:S05]  /*1640*/  @P0 BRA `(.L_x_5133) ;  /* 0x00000000001c0947 */ /* 0x000fea0003800000 */
[----:B------:R-:W-:Y:S01]  /*1650*/  ISETP.NE.AND P0, PT, R9, 0x1, PT ;  /* 0x000000010900780c */ /* 0x000fe20003f05270 */
[----:B------:R-:W-:-:S12]  /*1660*/  IMAD R3, RZ, RZ, -UR7 ;  /* 0x80000007ff037e24 */ /* 0x000fd8000f8e02ff */
[----:B------:R-:W0:Y:S02]  /*1670*/  @P0 LDC.64 R4, c[0x0][0xae0] ;  /* 0x0002b800ff040b82 */ /* 0x000e240000000a00 */
[----:B0-----:R-:W-:-:S05]  /*1680*/  @P0 IMAD.HI.U32 R4, R3, R4, RZ ;  /* 0x0000000403040227 */ /* 0x001fca00078e00ff */
[----:B------:R-:W-:-:S04]  /*1690*/  @P0 SHF.R.U32.HI R3, RZ, R5, R4 ;  /* 0x00000005ff030219 */ /* 0x000fc80000011604 */
[----:B------:R-:W-:Y:S01]  /*16a0*/  LOP3.LUT R3, RZ, R3, RZ, 0x33, !PT ;  /* 0x00000003ff037212 */ /* 0x000fe200078e33ff */
[----:B------:R-:W-:Y:S06]  /*16b0*/  BRA `(.L_x_5134) ;  /* 0x0000000000107947 */ /* 0x000fec0003800000 */
.L_x_5133:
[----:B------:R-:W-:-:S13]  /*16c0*/  ISETP.NE.AND P0, PT, R9, 0x1, PT ;  /* 0x000000010900780c */ /* 0x000fda0003f05270 */
[----:B------:R-:W0:Y:S02]  /*16d0*/  @P0 LDC.64 R4, c[0x0][0xae0] ;  /* 0x0002b800ff040b82 */ /* 0x000e240000000a00 */
[----:B0-----:R-:W-:-:S05]  /*16e0*/  @P0 IMAD.HI.U32 R4, R3, R4, RZ ;  /* 0x0000000403040227 */ /* 0x001fca00078e00ff */
[----:B------:R-:W-:-:S07]  /*16f0*/  @P0 SHF.R.U32.HI R3, RZ, R5, R4 ;  /* 0x00000005ff030219 */ /* 0x000fce0000011604 */
.L_x_5134:
[----:B------:R-:W-:-:S05]  /*1700*/  IMAD R3, R3, R9, R9 ;  /* 0x0000000903037224 */ /* 0x000fca00078e0209 */
[----:B------:R-:W-:-:S07]  /*1710*/  VIMNMX R0, R0, R3, PT ;  /* 0x0000000300007248 */ /* 0x000fce0003fe0100 */
.L_x_5132:
[----:B------:R-:W-:Y:S01]  /*1720*/  @UP0 ULDC UR4, c[0x0][0x44c] ;  /* 0x0001130000040ab9 */ /* 0x000fe20000000800 */
[----:B------:R-:W-:Y:S01]  /*1730*/  UIADD3 UR7, UR47, 0x3f, URZ ;  /* 0x0000003f2f077890 */ /* 0x000fe2000fffe03f */
[----:B------:R-:W-:Y:S01]  /*1740*/  VIADD R0, R0, 0x3f ;  /* 0x0000003f00007836 */ /* 0x000fe20000000000 */
[----:B------:R-:W-:Y:S01]  /*1750*/  UIMAD.WIDE.U32 UR4, UR6, UR4, URZ ;  /* 0x00000004060472a5 */ /* 0x000fe2000f8e003f */
[----:B------:R-:W-:Y:S01]  /*1760*/  @UP0 ULDC UR10, c[0x0][0x450] ;  /* 0x00011400000a0ab9 */ /* 0x000fe20000000800 */
[----:B------:R-:W-:Y:S02]  /*1770*/  USHF.R.S32.HI UR8, URZ, 0x1f, UR7 ;  /* 0x0000001f3f087899 */ /* 0x000fe40008011407 */
[----:B------:R-:W-:Y:S01]  /*1780*/  SHF.R.S32.HI R3, RZ, 0x1f, R0 ;  /* 0x0000001fff037819 */ /* 0x000fe20000011400 */
[----:B------:R-:W-:Y:S02]  /*1790*/  @UP0 USHF.R.U32.HI UR6, URZ, UR10, UR5 ;  /* 0x0000000a3f060299 */ /* 0x000fe40008011605 */
[----:B------:R-:W-:Y:S01]  /*17a0*/  ULEA.HI UR8, UR8, UR7, URZ, 0x6 ;  /* 0x0000000708087291 */ /* 0x000fe2000f8f303f */
[----:B------:R-:W-:Y:S01]  /*17b0*/  LEA.HI R3, R3, R0, RZ, 0x6 ;  /* 0x0000000003037211 */ /* 0x000fe200078f30ff */
[----:B------:R-:W-:Y:S01]  /*17c0*/  UIADD3 UR6, UR6, -UR9, UR47 ;  /* 0x8000000906067290 */ /* 0x000fe2000fffe02f */
[----:B------:R-:W-:Y:S01]  /*17d0*/  ULDC UR4, c[0x0][0xad4] ;  /* 0x0002b50000047ab9 */ /* 0x000fe20000000800 */
[----:B------:R-:W-:Y:S01]  /*17e0*/  USHF.R.S32.HI UR8, URZ, 0x6, UR8 ;  /* 0x000000063f087899 */ /* 0x000fe20008011408 */
[----:B------:R-:W-:Y:S01]  /*17f0*/  SHF.R.S32.HI R3, RZ, 0x6, R3 ;  /* 0x00000006ff037819 */ /* 0x000fe20000011403 */
[----:B------:R-:W-:-:S04]  /*1800*/  UIADD3 UR4, UR6, -UR4, URZ ;  /* 0x8000000406047290 */ /* 0x000fc8000fffe03f */
[----:B------:R-:W-:Y:S02]  /*1810*/  VIMNMX R219, R3, UR8, PT ;  /* 0x0000000803db7c48 */ /* 0x000fe4000bfe0100 */
[----:B------:R-:W-:Y:S01]  /*1820*/  IMAD.U32 R3, RZ, RZ, UR4 ;  /* 0x00000004ff037e24 */ /* 0x000fe2000f8e00ff */
[----:B------:R-:W-:Y:S06]  /*1830*/  @!P1 BRA `(.L_x_5135) ;  /* 0x0000000000409947 */ /* 0x000fec0003800000 */
[----:B------:R-:W-:-:S05]  /*1840*/  IMAD.U32 R0, RZ, RZ, UR6 ;  /* 0x00000006ff007e24 */ /* 0x000fca000f8e00ff */
        /* <DEDUP_REMOVED lines=9> */
.L_x_5136:
[----:B------:R-:W-:-:S13]  /*18e0*/  ISETP.NE.AND P0, PT, R9, 0x1, PT ;  /* 0x000000010900780c */ /* 0x000fda0003f05270 */
[----:B------:R-:W0:Y:S02]  /*18f0*/  @P0 LDC.64 R4, c[0x0][0xae0] ;  /* 0x0002b800ff040b82 */ /* 0x000e240000000a00 */
[----:B0-----:R-:W-:-:S05]  /*1900*/  @P0 IMAD.HI.U32 R4, R0, R4, RZ ;  /* 0x0000000400040227 */ /* 0x001fca00078e00ff */
[----:B------:R-:W-:-:S07]  /*1910*/  @P0 SHF.R.U32.HI R0, RZ, R5, R4 ;  /* 0x00000005ff000219 */ /* 0x000fce0000011604 */
.L_x_5137:
[----:B------:R-:W-:-:S05]  /*1920*/  IMAD R0, R0, R9, RZ ;  /* 0x0000000900007224 */ /* 0x000fca00078e02ff */
[----:B------:R-:W-:-:S07]  /*1930*/  VIMNMX R3, R3, R0, !PT ;  /* 0x0000000003037248 */ /* 0x000fce0007fe0100 */
.L_x_5135:
[----:B------:R-:W-:-:S04]  /*1940*/  SHF.R.S32.HI R0, RZ, 0x1f, R3 ;  /* 0x0000001fff007819 */ /* 0x000fc80000011403 */
[----:B------:R-:W-:Y:S02]  /*1950*/  LEA.HI R0, R0, R3, RZ, 0x6 ;  /* 0x0000000300007211 */ /* 0x000fe400078f30ff */
[----:B------:R-:W-:Y:S02]  /*1960*/  PRMT R3, RZ, 0x7610, R3 ;  /* 0x00007610ff037816 */ /* 0x000fe40000000003 */
[----:B------:R-:W-:-:S04]  /*1970*/  SHF.R.S32.HI R0, RZ, 0x6, R0 ;  /* 0x00000006ff007819 */ /* 0x000fc80000011400 */
[----:B------:R-:W-:-:S04]  /*1980*/  VIMNMX R0, RZ, R0, !PT ;  /* 0x00000000ff007248 */ /* 0x000fc80007fe0100 */
[----:B------:R-:W-:-:S13]  /*1990*/  ISETP.GT.AND P0, PT, R219, R0, PT ;  /* 0x00000000db00720c */ /* 0x000fda0003f04270 */
[----:B------:R-:W-:Y:S05]  /*19a0*/  @!P0 BRA `(.L_x_5138) ;  /* 0x000001f800bc8947 */ /* 0x000fea0003800000 */
[----:B------:R-:W2:Y:S04]  /*19b0*/  LDL R24, [R1+0x1c0] ;  /* 0x0001c00001187983 */ /* 0x000ea80000100800 */
[----:B------:R-:W3:Y:S04]  /*19c0*/  LDL R26, [R1+0x1d0] ;  /* 0x0001d000011a7983 */ /* 0x000ee80000100800 */
[----:B------:R-:W4:Y:S04]  /*19d0*/  LDL R60, [R1+0x1d4] ;  /* 0x0001d400013c7983 */ /* 0x000f280000100800 */
        /* <DEDUP_REMOVED lines=126> */
[----:B------:R-:W0:Y:S02]  /*21c0*/  SHFL.IDX PT, R3, R205, RZ, 0x1f ;  /* 0x00001fffcd037589 */ /* 0x000e2400000e0000 */
[----:B0-----:R-:W-:-:S04]  /*21d0*/  LEA.HI R4, R3, R3, RZ, 0x1 ;  /* 0x0000000303047211 */ /* 0x001fc800078f08ff */
[----:B------:R-:W-:-:S05]  /*21e0*/  LOP3.LUT R4, R4, 0x1fffe, RZ, 0xc0, !PT ;  /* 0x0001fffe04047812 */ /* 0x000fca00078ec0ff */
[----:B------:R-:W-:-:S05]  /*21f0*/  IMAD.IADD R4, R3, 0x1, -R4 ;  /* 0x0000000103047824 */ /* 0x000fca00078e0a04 */
[----:B------:R-:W-:-:S05]  /*2200*/  LEA R4, R4, UR44, 0xf ;  /* 0x0000002c04047c11 */ /* 0x000fca000f8e78ff */
[----:B------:R-:W-:-:S05]  /*2210*/  VIADD R4, R4, 0x400 ;  /* 0x0000040004047836 */ /* 0x000fca0000000000 */
[----:B------:R-:W-:-:S04]  /*2220*/  SHF.R.U32.HI R4, RZ, 0x4, R4 ;  /* 0x00000004ff047819 */ /* 0x000fc80000011604 */
[----:B------:R-:W-:Y:S01]  /*2230*/  LOP3.LUT R3, R4, 0x3fff, RZ, 0xc0, !PT ;  /* 0x00003fff04037812 */ /* 0x000fe200078ec0ff */
[----:B------:R-:W-:-:S03]  /*2240*/  UIADD3 UR4, UR44, 0x36400, URZ ;  /* 0x000364002c047890 */ /* 0x000fc6000fffe03f */
[----:B------:R-:W-:Y:S01]  /*2250*/  LOP3.LUT R3, R3, 0x2000000, RZ, 0xfc, !PT ;  /* 0x0200000003037812 */ /* 0x000fe200078efcff */
[----:B------:R-:W-:Y:S01]  /*2260*/  IMAD.MOV.U32 R5, RZ, RZ, 0x40000040 ;  /* 0x40000040ff057424 */ /* 0x000fe200078e00ff */
[----:B------:R-:W-:-:S03]  /*2270*/  USHF.R.U32.HI UR4, URZ, 0x4, UR4 ;  /* 0x000000043f047899 */ /* 0x000fc60008011604 */
[----:B--2---:R-:W-:Y:S01]  /*2280*/  IMAD R4, R24, 0x1000, R3 ;  /* 0x0000100018047824 */ /* 0x004fe200078e0203 */
[----:B------:R-:W-:Y:S01]  /*2290*/  R2UR UR15, R5 ;  /* 0x00000000050f72ca */ /* 0x000fe200000e0000 */
[----:B------:R-:W-:-:S03]  /*22a0*/  ULOP3.LUT UR4, UR4, 0x3fff, URZ, 0xc0, !UPT ;  /* 0x00003fff04047892 */ /* 0x000fc6000f8ec03f */
[----:B------:R-:W-:Y:S01]  /*22b0*/  R2UR UR14, R4 ;  /* 0x00000000040e72ca */ /* 0x000fe200000e0000 */
[----:B------:R-:W-:Y:S01]  /*22c0*/  ULOP3.LUT UR12, UR4, 0x10000, URZ, 0xfc, !UPT ;  /* 0x00010000040c7892 */ /* 0x000fe2000f8efc3f */
[----:B---3--:R-:W-:Y:S04]  /*22d0*/  STL [R1+0x1d0], R26 ;  /* 0x0001d01a01007387 */ /* 0x008fe80000100800 */
[----:B----4-:R-:W-:Y:S04]  /*22e0*/  STL [R1+0x1d4], R60 ;  /* 0x0001d43c01007387 */ /* 0x010fe80000100800 */
[----:B------:R-:W-:Y:S04]  /*22f0*/  STL [R1+0x1d8], R62 ;  /* 0x0001d83e01007387 */ /* 0x000fe80000100800 */
        /* <DEDUP_REMOVED lines=66> */
[----:B------:R0:W-:Y:S01]  /*2720*/  STL [R1+0x2f4], R37 ;  /* 0x0002f42501007387 */ /* 0x0001e20000100800 */
[----:B------:R-:W-:Y:S06]  /*2730*/  BAR.SYNC.DEFER_BLOCKING 0xe, 0x100 ;  /* 0x0384000000007b1d */ /* 0x000fec0000010000 */
[----:B------:R-:W-:Y:S01]  /*2740*/  UMOV UR13, 0x40000040 ;  /* 0x40000040000d7882 */ /* 0x000fe20000000000 */
[----:B0-----:R-:W-:-:S06]  /*2750*/  WARPGROUP.ARRIVE ;  /* 0x00000000000079c5 */ /* 0x001fcc0000000000 */
[----:B------:R-:W-:Y:S01]  /*2760*/  HGMMA.64x256x16.F32 R24, gdesc[UR12].tnspB, RZ, !UPT, gsb0 ;  /* 0x43e000000c1879f0 */ /* 0x000fe2000c0008ff */
[----:B------:R0:W-:Y:S04]  /*2770*/  STL [R1+0x2fc], R8 ;  /* 0x0002fc0801007387 */ /* 0x0001e80000100800 */
[----:B------:R1:W-:Y:S01]  /*2780*/  STL [R1+0x370], R9 ;  /* 0x0003700901007387 */ /* 0x0003e20000100800 */
[----:B0-----:R-:W-:Y:S02]  /*2790*/  VIADD R8, R4, 0x80 ;  /* 0x0000008004087836 */ /* 0x001fe40000000000 */
[----:B-1----:R-:W-:-:S03]  /*27a0*/  IMAD.MOV.U32 R9, RZ, RZ, 0x40000040 ;  /* 0x40000040ff097424 */ /* 0x002fc600078e00ff */
[----:B------:R-:W-:Y:S02]  /*27b0*/  R2UR UR18, R8 ;  /* 0x00000000081272ca */ /* 0x000fe400000e0000 */
[----:B------:R-:W-:Y:S01]  /*27c0*/  R2UR UR19, R9 ;  /* 0x00000000091372ca */ /* 0x000fe200000e0000 */
[----:B------:R-:W-:Y:S01]  /*27d0*/  UIADD3 UR16, UR12, 0x2, URZ ;  /* 0x000000020c107890 */ /* 0x000fe2000fffe03f */
        /* <DEDUP_REMOVED lines=55> */
[----:B------:R-:W-:Y:S01]  /*2b50*/  STL [R1+0x3cc], R187 ;  /* 0x0003ccbb01007387 */ /* 0x000fe20000100800 */
[----:B------:R-:W-:Y:S01]  /*2b60*/  UMOV UR17, 0x40000040 ;  /* 0x4000004000117882 */ /* 0x000fe20000000000 */
[----:B------:R-:W-:-:S02]  /*2b70*/  WARPGROUP.DEPBAR.LE gsb0, 0x0 ;  /* 0x00008000000079c5 */ /* 0x000fc40000010000 */
[----:B------:R-:W-:Y:S04]  /*2b80*/  STL.128 [R1+0x1d0], R24 ;  /* 0x0001d01801007387 */ /* 0x000fe80000100c00 */
        /* <DEDUP_REMOVED lines=30> */
[----:B------:R0:W-:Y:S02]  /*2d70*/  STL.128 [R1+0x3c0], R148 ;  /* 0x0003c09401007387 */ /* 0x0001e40000100c00 */
[----:B0-----:R-:W-:-:S06]  /*2d80*/  WARPGROUP.ARRIVE ;  /* 0x00000000000079c5 */ /* 0x001fcc0000000000 */
[----:B------:R-:W-:Y:S01]  /*2d90*/  HGMMA.64x256x16.F32 R24, gdesc[UR16].tnspB, R24, gsb0 ;  /* 0x43e00000101879f0 */ /* 0x000fe20008000818 */
[----:B------:R-:W-:Y:S02]  /*2da0*/  VIADD R8, R4, 0x100 ;  /* 0x0000010004087836 */ /* 0x000fe40000000000 */
[----:B------:R-:W-:-:S03]  /*2db0*/  IMAD.MOV.U32 R9, RZ, RZ, 0x40000040 ;  /* 0x40000040ff097424 */ /* 0x000fc600078e00ff */
[----:B------:R-:W-:Y:S02]  /*2dc0*/  R2UR UR6, R8 ;  /* 0x00000000080672ca */ /* 0x000fe400000e0000 */
[----:B------:R-:W-:Y:S01]  /*2dd0*/  R2UR UR7, R9 ;  /* 0x00000000090772ca */ /* 0x000fe200000e0000 */
[----:B------:R-:W-:Y:S01]  /*2de0*/  UIADD3 UR4, UR12, 0x4, URZ ;  /* 0x000000040c047890 */ /* 0x000fe2000fffe03f */
[----:B------:R-:W-:Y:S01]  /*2df0*/  UMOV UR5, 0x40000040 ;  /* 0x4000004000057882 */ /* 0x000fe20000000000 */
[----:B------:R-:W-:Y:S02]  /*2e00*/  VIADD R4, R4, 0x180 ;  /* 0x0000018004047836 */ /* 0x000fe40000000000 */
[----:B------:R-:W-:-:S03]  /*2e10*/  IMAD.MOV.U32 R5, RZ, RZ, 0x40000040 ;  /* 0x40000040ff057424 */ /* 0x000fc600078e00ff */
[----:B------:R-:W-:Y:S02]  /*2e20*/  R2UR UR10, R4 ;  /* 0x00000000040a72ca */ /* 0x000fe400000e0000 */
[----:B------:R-:W-:Y:S01]  /*2e30*/  R2UR UR11, R5 ;  /* 0x00000000050b72ca */ /* 0x000fe200000e0000 */
[----:B------:R-:W-:Y:S01]  /*2e40*/  UIADD3 UR8, UR12, 0x6, URZ ;  /* 0x000000060c087890 */ /* 0x000fe2000fffe03f */
[----:B------:R0:W5:Y:S01]  /*2e50*/  LDL R5, [R1+0x1c0] ;  /* 0x0001c00001057983 */ /* 0x0001620000100800 */
[----:B------:R-:W-:Y:S01]  /*2e60*/  UMOV UR9, 0x40000040 ;  /* 0x4000004000097882 */ /* 0x000fe20000000000 */
[----:B------:R-:W-:Y:S02]  /*2e70*/  WARPGROUP.DEPBAR.LE gsb0, 0x0 ;  /* 0x00008000000079c5 */ /* 0x000fe40000010000 */
        /* <DEDUP_REMOVED lines=32> */
[----:B-1----:R-:W-:-:S06]  /*3080*/  WARPGROUP.ARRIVE ;  /* 0x00000000000079c5 */ /* 0x002fcc0000000000 */
[----:B------:R-:W-:Y:S03]  /*3090*/  HGMMA.64x256x16.F32 R24, gdesc[UR4].tnspB, R24, gsb0 ;  /* 0x43e00000041879f0 */ /* 0x000fe60008000818 */
        /* <DEDUP_REMOVED lines=48> */
[----:B------:R1:W-:Y:S04]  /*33a0*/  STL.128 [R1+0x290], R72 ;  /* 0x0002904801007387 */ /* 0x0003e80000100c00 */
        /* <DEDUP_REMOVED lines=19> */
[----:B------:R-:W4:Y:S04]  /*34e0*/  LDL R4, [R1+0x1d0] ;  /* 0x0001d00001047983 */ /* 0x000f280000100800 */
[----:B-1----:R-:W4:Y:S04]  /*34f0*/  LDL R74, [R1+0x1d4] ;  /* 0x0001d400014a7983 */ /* 0x002f280000100800 */
[----:B--2---:R-:W2:Y:S04]  /*3500*/  LDL R76, [R1+0x1d8] ;  /* 0x0001d800014c7983 */ /* 0x004ea80000100800 */
[----:B------:R-:W2:Y:S04]  /*3510*/  LDL R78, [R1+0x1dc] ;  /* 0x0001dc00014e7983 */ /* 0x000ea80000100800 */
[----:B------:R-:W2:Y:S04]  /*3520*/  LDL R6, [R1+0x1e0] ;  /* 0x0001e00001067983 */ /* 0x000ea80000100800 */
[----:B---3--:R-:W3:Y:S04]  /*3530*/  LDL R80, [R1+0x1e4] ;  /* 0x0001e40001507983 */ /* 0x008ee80000100800 */
[----:B------:R-:W3:Y:S04]  /*3540*/  LDL R82, [R1+0x1e8] ;  /* 0x0001e80001527983 */ /* 0x000ee80000100800 */
[----:B----4-:R-:W4:Y:S04]  /*3550*/  LDL R84, [R1+0x1ec] ;  /* 0x0001ec0001547983 */ /* 0x010f280000100800 */
[----:B------:R-:W4:Y:S04]  /*3560*/  LDL R8, [R1+0x1f0] ;  /* 0x0001f00001087983 */ /* 0x000f280000100800 */
[----:B------:R-:W4:Y:S04]  /*3570*/  LDL R86, [R1+0x1f4] ;  /* 0x0001f40001567983 */ /* 0x000f280000100800 */
[----:B0-----:R-:W4:Y:S04]  /*3580*/  LDL R88, [R1+0x1f8] ;  /* 0x0001f80001587983 */ /* 0x001f280000100800 */
        /* <DEDUP_REMOVED lines=116> */
[----:B------:R-:W4:Y:S01]  /*3cd0*/  LDL R79, [R1+0x3cc] ;  /* 0x0003cc00014f7983 */ /* 0x000f220000100800 */
[----:B------:R-:W-:-:S03]  /*3ce0*/  ULOP3.LUT UR20, UR61, 0x1, URZ, 0xfc, !UPT ;  /* 0x000000013d147892 */ /* 0x000fc6000f8efc3f */
[----:B------:R0:W-:Y:S01]  /*3cf0*/  STL [R1+0x1d0], R4 ;  /* 0x0001d00401007387 */ /* 0x0001e20000100800 */
[----:B------:R-:W-:-:S03]  /*3d00*/  UISETP.NE.AND UP0, UPT, UR20, 0x3, UPT ;  /* 0x000000031400788c */ /* 0x000fc6000bf05270 */
[----:B------:R0:W-:Y:S04]  /*3d10*/  STL [R1+0x1d4], R74 ;  /* 0x0001d44a01007387 */ /* 0x0001e80000100800 */
[----:B--2---:R0:W-:Y:S04]  /*3d20*/  STL [R1+0x1d8], R76 ;  /* 0x0001d84c01007387 */ /* 0x0041e80000100800 */
[----:B------:R0:W-:Y:S04]  /*3d30*/  STL [R1+0x1dc], R78 ;  /* 0x0001dc4e01007387 */ /* 0x0001e80000100800 */
[----:B------:R0:W-:Y:S04]  /*3d40*/  STL [R1+0x1e0], R6 ;  /* 0x0001e00601007387 */ /* 0x0001e80000100800 */
[----:B---3--:R0:W-:Y:S04]  /*3d50*/  STL [R1+0x1e4], R80 ;  /* 0x0001e45001007387 */ /* 0x0081e80000100800 */
[----:B------:R0:W-:Y:S04]  /*3d60*/  STL [R1+0x1e8], R82 ;  /* 0x0001e85201007387 */ /* 0x0001e80000100800 */
[----:B----4-:R0:W-:Y:S04]  /*3d70*/  STL [R1+0x1ec], R84 ;  /* 0x0001ec5401007387 */ /* 0x0101e80000100800 */
[----:B------:R0:W-:Y:S04]  /*3d80*/  STL [R1+0x1f0], R8 ;  /* 0x0001f00801007387 */ /* 0x0001e80000100800 */
        /* <DEDUP_REMOVED lines=118> */
[----:B------:R0:W-:Y:S01]  /*44f0*/  STL [R1+0x3cc], R79 ;  /* 0x0003cc4f01007387 */ /* 0x0001e20000100800 */
[----:B------:R-:W-:Y:S06]  /*4500*/  BAR.ARV 0xf, 0x100 ;  /* 0x03c4000000007b1d */ /* 0x000fec0000002000 */
[----:B------:R-:W-:-:S13]  /*4510*/  PLOP3.LUT P1, PT, PT, PT, UP0, 0x80, 0x0 ;  /* 0x000000000000781c */ /* 0x000fda0003f2f008 */
[----:B0-----:R-:W-:Y:S05]  /*4520*/  @!P1 BRA `(.L_x_5139) ;  /* 0x0000000000049947 */ /* 0x001fea0003800000 */
[----:B------:R-:W-:Y:S01]  /*4530*/  BPT.TRAP 0x1 ;  /* 0x000000040000795c */ /* 0x000fe20000300000 */
.L_x_5139:
[----:B-----5:R-:W-:-:S05]  /*4540*/  LEA R5, R5, UR44, 0x3 ;  /* 0x0000002c05057c11 */ /* 0x020fca000f8e18ff */
[----:B------:R-:W-:-:S05]  /*4550*/  VIADD R4, R5, 0x38860 ;  /* 0x0003886005047836 */ /* 0x000fca0000000000 */
[----:B------:R-:W-:-:S04]  /*4560*/  PRMT R4, R7, 0x654, R4 ;  /* 0x0000065407047816 */ /* 0x000fc80000000004 */
[----:B------:R0:W-:Y:S02]  /*4570*/  SYNCS.ARRIVE.TRANS64.RED.A1T0 RZ, [R4+URZ], RZ ;  /* 0x000000ff04ff79a7 */ /* 0x0001e4000810043f */
[----:B0-----:R-:W-:-:S05]  /*4580*/  VIADD R4, R219, 0xfffffffe ;  /* 0xfffffffedb047836 */ /* 0x001fca0000000000 */
[----:B------:R-:W-:-:S13]  /*4590*/  ISETP.GE.AND P0, PT, R4, R0, PT ;  /* 0x000000000400720c */ /* 0x000fda0003f06270 */
[----:B------:R-:W-:Y:S05]  /*45a0*/  @!P0 BRA `(.L_x_5140) ;  /* 0x0000003c005c8947 */ /* 0x000fea0003800000 */
.L_x_5142:
[----:B------:R-:W2:Y:S04]  /*45b0*/  LDL R5, [R1+0x1c0] ;  /* 0x0001c00001057983 */ /* 0x000ea80000100800 */
[----:B------:R-:W3:Y:S04]  /*45c0*/  LDL.64 R122, [R1+0x270] ;  /* 0x00027000017a7983 */ /* 0x000ee80000100a00 */
[----:B------:R-:W4:Y:S04]  /*45d0*/  LDL.64 R104, [R1+0x2e0] ;  /* 0x0002e00001687983 */ /* 0x000f280000100a00 */
        /* <DEDUP_REMOVED lines=61> */
[----:B------:R-:W4:Y:S01]  /*49b0*/  LDL.64 R10, [R1+0x3c8] ;  /* 0x0003c800010a7983 */ /* 0x000f220000100a00 */
[----:B0-2---:R-:W-:-:S05]  /*49c0*/  IMAD R6, R5, 0x40, R22 ;  /* 0x0000004005067824 */ /* 0x005fca00078e0216 */
[----:B------:R-:W-:Y:S01]  /*49d0*/  LEA R130, R6, UR44, 0x2 ;  /* 0x0000002c06827c11 */ /* 0x000fe2000f8e10ff */
[----:B------:R-:W-:Y:S06]  /*49e0*/  BAR.SYNC.DEFER_BLOCKING 0xe, 0x100 ;  /* 0x0384000000007b1d */ /* 0x000fec0000010000 */
[----:B------:R-:W3:Y:S02]  /*49f0*/  LDS R6, [R130+0x38400] ;  /* 0x0384000082067984 */ /* 0x000ee40000000800 */
[C---:B---3--:R-:W-:Y:S01]  /*4a00*/  FMUL.FTZ R123, R6.reuse, R123 ;  /* 0x0000007b067b7220 */ /* 0x048fe20000410000 */
[----:B------:R-:W-:-:S05]  /*4a10*/  FMUL.FTZ R122, R6, R122 ;  /* 0x0000007a067a7220 */ /* 0x000fca0000410000 */
[----:B------:R4:W-:Y:S02]  /*4a20*/  STL.64 [R1+0x270], R122 ;  /* 0x0002707a01007387 */ /* 0x0009e40000100a00 */
[C---:B----4-:R-:W-:Y:S02]  /*4a30*/  FMUL.FTZ R122, R6.reuse, R104 ;  /* 0x00000068067a7220 */ /* 0x050fe40000410000 */
[----:B------:R-:W0:Y:S01]  /*4a40*/  LDS R104, [R130+0x38420] ;  /* 0x0384200082687984 */ /* 0x000e220000000800 */
[C---:B------:R-:W-:Y:S01]  /*4a50*/  FMUL.FTZ R133, R6.reuse, R133 ;  /* 0x0000008506857220 */ /* 0x040fe20000410000 */
        /* <DEDUP_REMOVED lines=55> */
[----:B------:R-:W-:Y:S01]  /*4dd0*/  FMUL.FTZ R100, R6, R100 ;  /* 0x0000006406647220 */ /* 0x000fe20000410000 */
[-C--:B------:R-:W-:Y:S01]  /*4de0*/  FMUL.FTZ R102, R102, R6.reuse ;  /* 0x0000000666667220 */ /* 0x080fe20000410000 */
[----:B------:R-:W-:Y:S01]  /*4df0*/  FMUL.FTZ R103, R103, R6 ;  /* 0x0000000667677220 */ /* 0x000fe20000410000 */
[C---:B------:R-:W-:Y:S01]  /*4e00*/  FMUL.FTZ R79, R6.reuse, R79 ;  /* 0x0000004f064f7220 */ /* 0x040fe20000410000 */
[----:B------:R-:W-:Y:S01]  /*4e10*/  FMUL.FTZ R78, R6, R78 ;  /* 0x0000004e064e7220 */ /* 0x000fe20000410000 */
[C---:B0-----:R-:W-:Y:S01]  /*4e20*/  FMUL.FTZ R77, R104.reuse, R77 ;  /* 0x0000004d684d7220 */ /* 0x041fe20000410000 */
        /* <DEDUP_REMOVED lines=63> */
[----:B------:R-:W-:Y:S04]  /*5220*/  STL.64 [R1+0x1e0], R132 ;  /* 0x0001e08401007387 */ /* 0x000fe80000100a00 */
        /* <DEDUP_REMOVED lines=31> */
[----:B------:R0:W-:Y:S04]  /*5420*/  STL.64 [R1+0x1e8], R74 ;  /* 0x0001e84a01007387 */ /* 0x0001e80000100a00 */
        /* <DEDUP_REMOVED lines=29> */
[----:B------:R2:W-:Y:S04]  /*5600*/  STL.64 [R1+0x3c8], R10 ;  /* 0x0003c80a01007387 */ /* 0x0005e80000100a00 */
[----:B0-----:R-:W3:Y:S04]  /*5610*/  LDL R74, [R1+0x1d4] ;  /* 0x0001d400014a7983 */ /* 0x001ee80000100800 */
[----:B------:R-:W4:Y:S04]  /*5620*/  LDL R76, [R1+0x1d8] ;  /* 0x0001d800014c7983 */ /* 0x000f280000100800 */
[----:B------:R-:W4:Y:S04]  /*5630*/  LDL R78, [R1+0x1dc] ;  /* 0x0001dc00014e7983 */ /* 0x000f280000100800 */
[----:B------:R-:W4:Y:S04]  /*5640*/  LDL R6, [R1+0x1e0] ;  /* 0x0001e00001067983 */ /* 0x000f280000100800 */
[----:B------:R-:W4:Y:S04]  /*5650*/  LDL R80, [R1+0x1e4] ;  /* 0x0001e40001507983 */ /* 0x000f280000100800 */
[----:B------:R-:W4:Y:S04]  /*5660*/  LDL R82, [R1+0x1e8] ;  /* 0x0001e80001527983 */ /* 0x000f280000100800 */
[----:B------:R-:W4:Y:S04]  /*5670*/  LDL R84, [R1+0x1ec] ;  /* 0x0001ec0001547983 */ /* 0x000f280000100800 */
[----:B-1----:R-:W4:Y:S04]  /*5680*/  LDL R8, [R1+0x1f0] ;  /* 0x0001f00001087983 */ /* 0x002f280000100800 */
[----:B------:R-:W4:Y:S04]  /*5690*/  LDL R86, [R1+0x1f4] ;  /* 0x0001f40001567983 */ /* 0x000f280000100800 */
[----:B------:R-:W4:Y:S04]  /*56a0*/  LDL R88, [R1+0x1f8] ;  /* 0x0001f80001587983 */ /* 0x000f280000100800 */
[----:B------:R-:W4:Y:S04]  /*56b0*/  LDL R90, [R1+0x1fc] ;  /* 0x0001fc00015a7983 */ /* 0x000f280000100800 */
[----:B--2---:R-:W2:Y:S04]  /*56c0*/  LDL R10, [R1+0x200] ;  /* 0x00020000010a7983 */ /* 0x004ea80000100800 */
[----:B------:R-:W2:Y:S04]  /*56d0*/  LDL R92, [R1+0x204] ;  /* 0x00020400015c7983 */ /* 0x000ea80000100800 */
        /* <DEDUP_REMOVED lines=114> */
[----:B------:R-:W-:Y:S04]  /*5e00*/  STL [R1+0x1d0], R102 ;  /* 0x0001d06601007387 */ /* 0x000fe80000100800 */
        /* <DEDUP_REMOVED lines=11> */
[----:B--2---:R-:W-:Y:S04]  /*5ec0*/  STL [R1+0x200], R10 ;  /* 0x0002000a01007387 */ /* 0x004fe80000100800 */
        /* <DEDUP_REMOVED lines=78> */
[----:B------:R0:W-:Y:S04]  /*63b0*/  STL [R1+0x33c], R27 ;  /* 0x00033c1b01007387 */ /* 0x0001e80000100800 */
[----:B------:R-:W-:Y:S04]  /*63c0*/  STL [R1+0x340], R56 ;  /* 0x0003403801007387 */ /* 0x000fe80000100800 */
[----:B------:R-:W-:Y:S04]  /*63d0*/  STL [R1+0x344], R29 ;  /* 0x0003441d01007387 */ /* 0x000fe80000100800 */
[----:B------:R1:W-:Y:S04]  /*63e0*/  STL [R1+0x348], R31 ;  /* 0x0003481f01007387 */ /* 0x0003e80000100800 */
[----:B------:R-:W-:Y:S04]  /*63f0*/  STL [R1+0x34c], R33 ;  /* 0x00034c2101007387 */ /* 0x000fe80000100800 */
[----:B------:R-:W-:Y:S04]  /*6400*/  STL [R1+0x350], R58 ;  /* 0x0003503a01007387 */ /* 0x000fe80000100800 */
[----:B------:R2:W-:Y:S04]  /*6410*/  STL [R1+0x354], R35 ;  /* 0x0003542301007387 */ /* 0x0005e80000100800 */
        /* <DEDUP_REMOVED lines=29> */
[----:B------:R4:W-:Y:S04]  /*65f0*/  STL [R1+0x3cc], R81 ;  /* 0x0003cc5101007387 */ /* 0x0009e80000100800 */
[----:B0-----:R-:W4:Y:S04]  /*6600*/  LDL.128 R24, [R1+0x1d0] ;  /* 0x0001d00001187983 */ /* 0x001f280000100c00 */
[----:B-1----:R-:W4:Y:S04]  /*6610*/  LDL.128 R28, [R1+0x1e0] ;  /* 0x0001e000011c7983 */ /* 0x002f280000100c00 */
[----:B--2---:R-:W2:Y:S04]  /*6620*/  LDL.128 R32, [R1+0x1f0] ;  /* 0x0001f00001207983 */ /* 0x004ea80000100c00 */
[----:B---3--:R-:W2:Y:S04]  /*6630*/  LDL.128 R36, [R1+0x200] ;  /* 0x0002000001247983 */ /* 0x008ea80000100c00 */
[----:B----4-:R-:W2:Y:S04]  /*6640*/  LDL.128 R40, [R1+0x210] ;  /* 0x0002100001287983 */ /* 0x010ea80000100c00 */
[----:B------:R-:W2:Y:S04]  /*6650*/  LDL.128 R44, [R1+0x220] ;  /* 0x00022000012c7983 */ /* 0x000ea80000100c00 */
        /* <DEDUP_REMOVED lines=25> */
[----:B------:R-:W2:Y:S01]  /*67f0*/  LDL.128 R148, [R1+0x3c0] ;  /* 0x0003c00001947983 */ /* 0x000ea20000100c00 */
[----:B------:R-:W-:-:S05]  /*6800*/  VIADD R6, R5, 0x1 ;  /* 0x0000000105067836 */ /* 0x000fca0000000000 */
[----:B------:R-:W-:Y:S01]  /*6810*/  ISETP.NE.AND P0, PT, R6, 0x2, PT ;  /* 0x000000020600780c */ /* 0x000fe20003f05270 */
[----:B------:R0:W-:Y:S01]  /*6820*/  STL [R1+0x1c0], R6 ;  /* 0x0001c00601007387 */ /* 0x0001e20000100800 */
[----:B------:R-:W-:-:S11]  /*6830*/  IMAD.MOV.U32 R9, RZ, RZ, 0x40000040 ;  /* 0x40000040ff097424 */ /* 0x000fd600078e00ff */
[----:B0-----:R-:W-:-:S04]  /*6840*/  @!P0 IMAD.MOV.U32 R6, RZ, RZ, RZ ;  /* 0x000000ffff068224 */ /* 0x001fc800078e00ff */
[----:B------:R-:W-:Y:S01]  /*6850*/  IMAD R8, R6, 0x1000, R3 ;  /* 0x0000100006087824 */ /* 0x000fe200078e0203 */
[----:B------:R-:W-:Y:S01]  /*6860*/  R2UR UR15, R9 ;  /* 0x00000000090f72ca */ /* 0x000fe200000e0000 */
[----:B------:R-:W-:Y:S01]  /*6870*/  IMAD.MOV.U32 R11, RZ, RZ, 0x40000040 ;  /* 0x40000040ff0b7424 */ /* 0x000fe200078e00ff */
[----:B------:R-:W3:Y:S02]  /*6880*/  LDL R6, [R1+0x1c8] ;  /* 0x0001c80001067983 */ /* 0x000ee40000100800 */
[C---:B------:R-:W-:Y:S01]  /*6890*/  R2UR UR14, R8.reuse ;  /* 0x00000000080e72ca */ /* 0x040fe200000e0000 */
[----:B------:R-:W-:Y:S01]  /*68a0*/  VIADD R10, R8, 0x80 ;  /* 0x00000080080a7836 */ /* 0x000fe20000000000 */
[----:B------:R-:W-:-:S04]  /*68b0*/  R2UR UR19, R11 ;  /* 0x000000000b1372ca */ /* 0x000fc800000e0000 */
[----:B------:R-:W-:Y:S01]  /*68c0*/  R2UR UR18, R10 ;  /* 0x000000000a1272ca */ /* 0x000fe200000e0000 */
[----:B--2---:R-:W-:-:S06]  /*68d0*/  WARPGROUP.ARRIVE ;  /* 0x00000000000079c5 */ /* 0x004fcc0000000000 */
[----:B------:R-:W-:Y:S01]  /*68e0*/  HGMMA.64x256x16.F32 R24, gdesc[UR12].tnspB, R24, gsb0 ;  /* 0x43e000000c1879f0 */ /* 0x000fe20008000818 */
[----:B------:R-:W-:Y:S02]  /*68f0*/  VIADD R10, R8, 0x100 ;  /* 0x00000100080a7836 */ /* 0x000fe40000000000 */
[----:B------:R-:W-:-:S03]  /*6900*/  IMAD.MOV.U32 R11, RZ, RZ, 0x40000040 ;  /* 0x40000040ff0b7424 */ /* 0x000fc600078e00ff */
[----:B------:R-:W-:Y:S02]  /*6910*/  R2UR UR6, R10 ;  /* 0x000000000a0672ca */ /* 0x000fe400000e0000 */
[----:B------:R-:W-:Y:S01]  /*6920*/  R2UR UR7, R11 ;  /* 0x000000000b0772ca */ /* 0x000fe200000e0000 */
        /* <DEDUP_REMOVED lines=39> */
[----:B------:R-:W2:Y:S01]  /*6ba0*/  @!P0 LDL R8, [R1+0x1c4] ;  /* 0x0001c40001088983 */ /* 0x000ea20000100800 */
[----:B------:R-:W-:-:S03]  /*6bb0*/  WARPGROUP.DEPBAR.LE gsb0, 0x0 ;  /* 0x00008000000079c5 */ /* 0x000fc60000010000 */
        /* <DEDUP_REMOVED lines=34> */
[----:B------:R-:W-:Y:S04]  /*6de0*/  @!P0 STL [R1+0x1c0], RZ ;  /* 0x0001c0ff01008387 */ /* 0x000fe80000100800 */
[----:B------:R0:W5:Y:S01]  /*6df0*/  LDL R5, [R1+0x1c0] ;  /* 0x0001c00001057983 */ /* 0x0001620000100800 */
        /* <DEDUP_REMOVED lines=68> */
[----:B------:R-:W2:Y:S04]  /*7240*/  LDL R10, [R1+0x1d0] ;  /* 0x0001d000010a7983 */ /* 0x000ea80000100800 */
[----:B-1----:R-:W2:Y:S04]  /*7250*/  LDL R80, [R1+0x1d4] ;  /* 0x0001d40001507983 */ /* 0x002ea80000100800 */
[----:B------:R-:W2:Y:S04]  /*7260*/  LDL R82, [R1+0x1d8] ;  /* 0x0001d80001527983 */ /* 0x000ea80000100800 */
[----:B----4-:R-:W4:Y:S04]  /*7270*/  LDL R84, [R1+0x1dc] ;  /* 0x0001dc0001547983 */ /* 0x010f280000100800 */
[----:B------:R-:W4:Y:S04]  /*7280*/  LDL R12, [R1+0x1e0] ;  /* 0x0001e000010c7983 */ /* 0x000f280000100800 */
[----:B------:R-:W4:Y:S04]  /*7290*/  LDL R86, [R1+0x1e4] ;  /* 0x0001e40001567983 */ /* 0x000f280000100800 */
[----:B---3--:R-:W3:Y:S04]  /*72a0*/  LDL R88, [R1+0x1e8] ;  /* 0x0001e80001587983 */ /* 0x008ee80000100800 */
[----:B------:R-:W3:Y:S04]  /*72b0*/  LDL R90, [R1+0x1ec] ;  /* 0x0001ec00015a7983 */ /* 0x000ee80000100800 */
[----:B------:R-:W3:Y:S04]  /*72c0*/  LDL R14, [R1+0x1f0] ;  /* 0x0001f000010e7983 */ /* 0x000ee80000100800 */
[----:B0-----:R-:W3:Y:S04]  /*72d0*/  LDL R92, [R1+0x1f4] ;  /* 0x0001f400015c7983 */ /* 0x001ee80000100800 */
[----:B------:R-:W3:Y:S04]  /*72e0*/  LDL R94, [R1+0x1f8] ;  /* 0x0001f800015e7983 */ /* 0x000ee80000100800 */
        /* <DEDUP_REMOVED lines=116> */
[----:B------:R-:W2:Y:S01]  /*7a30*/  LDL R85, [R1+0x3cc] ;  /* 0x0003cc0001557983 */ /* 0x000ea20000100800 */
[----:B------:R-:W-:-:S03]  /*7a40*/  VIADD R6, R6, 0x1 ;  /* 0x0000000106067836 */ /* 0x000fc60000000000 */
[----:B------:R0:W-:Y:S04]  /*7a50*/  STL [R1+0x1d0], R10 ;  /* 0x0001d00a01007387 */ /* 0x0001e80000100800 */
[----:B------:R0:W-:Y:S04]  /*7a60*/  STL [R1+0x1c8], R6 ;  /* 0x0001c80601007387 */ /* 0x0001e80000100800 */
[----:B------:R0:W-:Y:S04]  /*7a70*/  STL [R1+0x1d4], R80 ;  /* 0x0001d45001007387 */ /* 0x0001e80000100800 */
[----:B------:R0:W-:Y:S04]  /*7a80*/  STL [R1+0x1d8], R82 ;  /* 0x0001d85201007387 */ /* 0x0001e80000100800 */
[----:B----4-:R0:W-:Y:S04]  /*7a90*/  STL [R1+0x1dc], R84 ;  /* 0x0001dc5401007387 */ /* 0x0101e80000100800 */
[----:B------:R0:W-:Y:S04]  /*7aa0*/  STL [R1+0x1e0], R12 ;  /* 0x0001e00c01007387 */ /* 0x0001e80000100800 */
[----:B------:R0:W-:Y:S04]  /*7ab0*/  STL [R1+0x1e4], R86 ;  /* 0x0001e45601007387 */ /* 0x0001e80000100800 */
[----:B---3--:R0:W-:Y:S04]  /*7ac0*/  STL [R1+0x1e8], R88 ;  /* 0x0001e85801007387 */ /* 0x0081e80000100800 */
[----:B------:R0:W-:Y:S04]  /*7ad0*/  STL [R1+0x1ec], R90 ;  /* 0x0001ec5a01007387 */ /* 0x0001e80000100800 */
[----:B------:R0:W-:Y:S04]  /*7ae0*/  STL [R1+0x1f0], R14 ;  /* 0x0001f00e01007387 */ /* 0x0001e80000100800 */
[----:B------:R0:W-:Y:S04]  /*7af0*/  STL [R1+0x1f4], R92 ;  /* 0x0001f45c01007387 */ /* 0x0001e80000100800 */
[----:B------:R0:W-:Y:S04]  /*7b00*/  STL [R1+0x1f8], R94 ;  /* 0x0001f85e01007387 */ /* 0x0001e80000100800 */
[----:B--2---:R0:W-:Y:S04]  /*7b10*/  STL [R1+0x1fc], R96 ;  /* 0x0001fc6001007387 */ /* 0x0041e80000100800 */
        /* <DEDUP_REMOVED lines=116> */
[----:B------:R-:W-:-:S05]  /*8260*/  @!P0 LOP3.LUT R8, R8, 0x1, RZ, 0x3c, !PT ;  /* 0x0000000108088812 */ /* 0x000fca00078e3cff */
[----:B------:R0:W-:Y:S01]  /*8270*/  @!P0 STL [R1+0x1c4], R8 ;  /* 0x0001c40801008387 */ /* 0x0001e20000100800 */
[----:B------:R-:W-:Y:S06]  /*8280*/  BAR.ARV 0xf, 0x100 ;  /* 0x03c4000000007b1d */ /* 0x000fec0000002000 */
[C---:B------:R-:W-:Y:S01]  /*8290*/  ISETP.GT.AND P0, PT, R4.reuse, R0, PT ;  /* 0x000000000400720c */ /* 0x040fe20003f04270 */
[----:B------:R-:W-:Y:S01]  /*82a0*/  VIADD R4, R4, 0xffffffff ;  /* 0xffffffff04047836 */ /* 0x000fe20000000000 */
[----:B------:R-:W-:Y:S11]  /*82b0*/  @!P1 BRA `(.L_x_5141) ;  /* 0x0000000000049947 */ /* 0x000ff60003800000 */
[----:B------:R-:W-:Y:S01]  /*82c0*/  BPT.TRAP 0x1 ;  /* 0x000000040000795c */ /* 0x000fe20000300000 */
.L_x_5141:
[----:B-----5:R-:W-:-:S05]  /*82d0*/  LEA R5, R5, UR44, 0x3 ;  /* 0x0000002c05057c11 */ /* 0x020fca000f8e18ff */
[----:B0-----:R-:W-:-:S05]  /*82e0*/  VIADD R6, R5, 0x38860 ;  /* 0x0003886005067836 */ /* 0x001fca0000000000 */
[----:B------:R-:W-:-:S04]  /*82f0*/  PRMT R6, R7, 0x654, R6 ;  /* 0x0000065407067816 */ /* 0x000fc80000000006 */
[----:B------:R0:W-:Y:S01]  /*8300*/  SYNCS.ARRIVE.TRANS64.RED.A1T0 RZ, [R6+URZ], RZ ;  /* 0x000000ff06ff79a7 */ /* 0x0001e2000810043f */
[----:B------:R-:W-:Y:S05]  /*8310*/  @P0 BRA `(.L_x_5142) ;  /* 0xffffffc000a40947 */ /* 0x000fea000383ffff */
.L_x_5140:
[----:B------:R-:W2:Y:S04]  /*8320*/  LDL R121, [R1+0x1c0] ;  /* 0x0001c00001797983 */ /* 0x000ea80000100800 */
[----:B------:R-:W3:Y:S04]  /*8330*/  LDL.64 R124, [R1+0x1d0] ;  /* 0x0001d000017c7983 */ /* 0x000ee80000100a00 */
[----:B------:R-:W4:Y:S04]  /*8340*/  LDL.64 R106, [R1+0x280] ;  /* 0x00028000016a7983 */ /* 0x000f280000100a00 */
[----:B------:R-:W5:Y:S04]  /*8350*/  LDL.64 R10, [R1+0x358] ;  /* 0x00035800010a7983 */ /* 0x000f680000100a00 */
        /* <DEDUP_REMOVED lines=60> */
[----:B0-----:R-:W5:Y:S04]  /*8720*/  LDL.64 R6, [R1+0x3c8] ;  /* 0x0003c80001067983 */ /* 0x001f680000100a00 */
[----:B------:R-:W5:Y:S04]  /*8730*/  LDL R3, [R1+0x1c8] ;  /* 0x0001c80001037983 */ /* 0x000f680000100800 */
[----:B------:R-:W5:Y:S01]  /*8740*/  LDL R0, [R1+0x1c0] ;  /* 0x0001c00001007983 */ /* 0x000f620000100800 */
[----:B--2---:R-:W-:-:S05]  /*8750*/  IMAD R120, R121, 0x40, R22 ;  /* 0x0000004079787824 */ /* 0x004fca00078e0216 */
        /* <DEDUP_REMOVED lines=8> */
[C---:B-----5:R-:W-:Y:S01]  /*87e0*/  FMUL.FTZ R127, R120.reuse, R127 ;  /* 0x0000007f787f7220 */ /* 0x060fe20000410000 */
        /* <DEDUP_REMOVED lines=33> */
[C---:B0-----:R-:W-:Y:S01]  /*8a00*/  FMUL.FTZ R11, R106.reuse, R11 ;  /* 0x0000000b6a0b7220 */ /* 0x041fe20000410000 */
[----:B------:R-:W-:Y:S01]  /*8a10*/  FMUL.FTZ R10, R106, R10 ;  /* 0x0000000a6a0a7220 */ /* 0x000fe20000410000 */
[C---:B------:R-:W-:Y:S01]  /*8a20*/  FMUL.FTZ R102, R120.reuse, R102 ;  /* 0x0000006678667220 */ /* 0x040fe20000410000 */
[C---:B------:R-:W-:Y:S01]  /*8a30*/  FMUL.FTZ R101, R120.reuse, R101 ;  /* 0x0000006578657220 */ /* 0x040fe20000410000 */
[C---:B------:R-:W-:Y:S01]  /*8a40*/  FMUL.FTZ R100, R120.reuse, R100 ;  /* 0x0000006478647220 */ /* 0x040fe20000410000 */
[C---:B------:R-:W-:Y:S01]  /*8a50*/  FMUL.FTZ R99, R120.reuse, R99 ;  /* 0x0000006378637220 */ /* 0x040fe20000410000 */
[----:B------:R0:W-:Y:S01]  /*8a60*/  STL.64 [R1+0x358], R10 ;  /* 0x0003580a01007387 */ /* 0x0001e20000100a00 */
        /* <DEDUP_REMOVED lines=85> */
[----:B0-----:R-:W-:-:S02]  /*8fc0*/  VIADD R10, R3, 0x1 ;  /* 0x00000001030a7836 */ /* 0x001fc40000000000 */
[----:B------:R-:W-:Y:S01]  /*8fd0*/  VIADD R0, R0, 0x1 ;  /* 0x0000000100007836 */ /* 0x000fe20000000000 */
[----:B------:R0:W-:Y:S04]  /*8fe0*/  STL.64 [R1+0x1e0], R126 ;  /* 0x0001e07e01007387 */ /* 0x0001e80000100a00 */
        /* <DEDUP_REMOVED lines=61> */
[----:B------:R0:W-:Y:S04]  /*93c0*/  STL [R1+0x1c8], R10 ;  /* 0x0001c80a01007387 */ /* 0x0001e80000100800 */
[----:B------:R0:W-:Y:S01]  /*93d0*/  STL [R1+0x1c0], R0 ;  /* 0x0001c00001007387 */ /* 0x0001e20000100800 */
[----:B------:R-:W-:Y:S06]  /*93e0*/  BAR.ARV 0xf, 0x100 ;  /* 0x03c4000000007b1d */ /* 0x000fec0000002000 */
[----:B------:R-:W-:Y:S01]  /*93f0*/  ISETP.NE.AND P0, PT, R0, 0x2, PT ;  /* 0x000000020000780c */ /* 0x000fe20003f05270 */
[----:B------:R-:W-:Y:S01]  /*9400*/  BSSY B0, `(.L_x_5143) ;  /* 0x0000007000007945 */ /* 0x000fe20003800000 */
[----:B------:R-:W-:-:S11]  /*9410*/  IMAD.MOV.U32 R3, RZ, RZ, 0x1 ;  /* 0x00000001ff037424 */ /* 0x000fd600078e00ff */
[----:B0-----:R-:W-:Y:S05]  /*9420*/  @P0 BRA `(.L_x_5144) ;  /* 0x0000000000100947 */ /* 0x001fea0003800000 */
[----:B------:R-:W2:Y:S04]  /*9430*/  LDL R0, [R1+0x1c4] ;  /* 0x0001c40001007983 */ /* 0x000ea80000100800 */
[----:B------:R0:W-:Y:S01]  /*9440*/  STL [R1+0x1c0], RZ ;  /* 0x0001c0ff01007387 */ /* 0x0001e20000100800 */
[----:B--2---:R-:W-:-:S05]  /*9450*/  LOP3.LUT R0, R0, 0x1, RZ, 0x3c, !PT ;  /* 0x0000000100007812 */ /* 0x004fca00078e3cff */
[----:B------:R0:W-:Y:S02]  /*9460*/  STL [R1+0x1c4], R0 ;  /* 0x0001c40001007387 */ /* 0x0001e40000100800 */
.L_x_5144:
[----:B------:R-:W-:Y:S05]  /*9470*/  BSYNC B0 ;  /* 0x0000000000007941 */ /* 0x000fea0003800000 */
.L_x_5143:
[----:B------:R-:W-:Y:S05]  /*9480*/  BRA `(.L_x_5138) ;  /* 0x0000018000047947 */ /* 0x000fea0003800000 */
.L_x_5131:
[----:B------:R-:W-:Y:S01]  /*9490*/  UIADD3 UR4, UP3, UR38, 0x38860, URZ ;  /* 0x0003886026047890 */ /* 0x000fe2000ff7e03f */
[----:B------:R-:W-:Y:S01]  /*94a0*/  IMAD.MOV.U32 R9, RZ, RZ, R7 ;  /* 0x000000ffff097224 */ /* 0x000fe200078e0007 */
[----:B------:R-:W-:Y:S01]  /*94b0*/  UIADD3 UR7, UP2, UR38, 0x38850, URZ ;  /* 0x0003885026077890 */ /* 0x000fe2000ff5e03f */
[----:B------:R-:W-:Y:S01]  /*94c0*/  IMAD.MOV.U32 R8, RZ, RZ, 0x100 ;  /* 0x00000100ff087424 */ /* 0x000fe200078e00ff */
[----:B------:R-:W-:Y:S01]  /*94d0*/  UIADD3.X UR5, URZ, UR39, URZ, UP3, !UPT ;  /* 0x000000273f057290 */ /* 0x000fe20009ffe43f */
[----:B------:R-:W-:Y:S01]  /*94e0*/  IMAD.U32 R4, RZ, RZ, UR61 ;  /* 0x0000003dff047e24 */ /* 0x000fe2000f8e00ff */
[----:B------:R-:W-:Y:S01]  /*94f0*/  UIADD3 UR10, UP1, UR38, 0x38830, URZ ;  /* 0x00038830260a7890 */ /* 0x000fe2000ff3e03f */
[----:B------:R-:W-:Y:S01]  /*9500*/  IMAD.MOV.U32 R5, RZ, RZ, 0x80 ;  /* 0x00000080ff057424 */ /* 0x000fe200078e00ff */
[----:B------:R-:W-:Y:S01]  /*9510*/  UIADD3 UR9, UP0, UR38, 0x38840, URZ ;  /* 0x0003884026097890 */ /* 0x000fe2000ff1e03f */
[----:B------:R1:W-:Y:S01]  /*9520*/  STL.64 [R1+0x30], R8 ;  /* 0x0000300801007387 */ /* 0x0003e20000100a00 */
[----:B------:R-:W-:Y:S01]  /*9530*/  UIADD3.X UR8, URZ, UR39, URZ, UP2, !UPT ;  /* 0x000000273f087290 */ /* 0x000fe200097fe43f */
[----:B------:R-:W-:Y:S01]  /*9540*/  IMAD.MOV.U32 R6, RZ, RZ, 0x80 ;  /* 0x00000080ff067424 */ /* 0x000fe200078e00ff */
[----:B------:R-:W-:Y:S01]  /*9550*/  ULDC UR11, c[0x0][0x448] ;  /* 0x00011200000b7ab9 */ /* 0x000fe20000000800 */
[----:B0-----:R-:W-:Y:S01]  /*9560*/  IMAD.U32 R0, RZ, RZ, UR7 ;  /* 0x00000007ff007e24 */ /* 0x001fe2000f8e00ff */
[----:B------:R-:W-:Y:S01]  /*9570*/  UIADD3.X UR7, URZ, UR39, URZ, UP0, !UPT ;  /* 0x000000273f077290 */ /* 0x000fe200087fe43f */
[----:B------:R-:W-:Y:S01]  /*9580*/  IMAD.U32 R10, RZ, RZ, UR61 ;  /* 0x0000003dff0a7e24 */ /* 0x000fe2000f8e00ff */
[----:B------:R-:W-:Y:S01]  /*9590*/  UISETP.NE.AND UP4, UPT, UR11, 0x1, UPT ;  /* 0x000000010b00788c */ /* 0x000fe2000bf85270 */
[----:B------:R-:W-:Y:S01]  /*95a0*/  IMAD.MOV.U32 R11, RZ, RZ, 0x80 ;  /* 0x00000080ff0b7424 */ /* 0x000fe200078e00ff */
[----:B------:R0:W-:Y:S01]  /*95b0*/  STL.128 [R1], R4 ;  /* 0x0000000401007387 */ /* 0x0001e20000100c00 */
[----:B------:R-:W-:Y:S01]  /*95c0*/  IMAD.U32 R3, RZ, RZ, UR8 ;  /* 0x00000008ff037e24 */ /* 0x000fe2000f8e00ff */
[----:B------:R-:W-:Y:S01]  /*95d0*/  USHF.L.U32 UR6, UR59, 0x6, URZ ;  /* 0x000000063b067899 */ /* 0x000fe2000800063f */
[----:B-1----:R-:W-:Y:S01]  /*95e0*/  IMAD.U32 R8, RZ, RZ, UR4 ;  /* 0x00000004ff087e24 */ /* 0x002fe2000f8e00ff */
[----:B------:R-:W-:Y:S01]  /*95f0*/  UIADD3.X UR4, URZ, UR39, URZ, UP1, !UPT ;  /* 0x000000273f047290 */ /* 0x000fe20008ffe43f */
[----:B------:R-:W-:Y:S01]  /*9600*/  IMAD.U32 R9, RZ, RZ, UR5 ;  /* 0x00000005ff097e24 */ /* 0x000fe2000f8e00ff */
[----:B------:R1:W-:Y:S01]  /*9610*/  STL.64 [R1+0x28], R10 ;  /* 0x0000280a01007387 */ /* 0x0003e20000100a00 */
[----:B------:R-:W-:Y:S01]  /*9620*/  IMAD.U32 R12, RZ, RZ, UR59 ;  /* 0x0000003bff0c7e24 */ /* 0x000fe2000f8e00ff */
[----:B------:R-:W-:Y:S01]  /*9630*/  ULDC UR45, c[0x0][0x288] ;  /* 0x0000a200002d7ab9 */ /* 0x000fe20000000800 */
[----:B------:R-:W-:Y:S01]  /*9640*/  @UP4 UIADD3 UR8, UR6, 0x3f, URZ ;  /* 0x0000003f06084890 */ /* 0x000fe2000fffe03f */
[----:B------:R2:W-:Y:S01]  /*9650*/  STL [R1+0x10], RZ ;  /* 0x000010ff01007387 */ /* 0x0005e20000100800 */
[----:B------:R-:W-:Y:S01]  /*9660*/  UIADD3 UR40, UR47, 0x1, -UR45 ;  /* 0x000000012f287890 */ /* 0x000fe2000fffe82d */
[----:B------:R-:W-:Y:S01]  /*9670*/  IADD3 R44, P0, R2, 0x28, RZ ;  /* 0x00000028022c7810 */ /* 0x000fe20007f1e0ff */
[----:B------:R-:W-:Y:S01]  /*9680*/  UP2UR UR41, UPR, URZ, 0x10 ;  /* 0x000000103f297883 */ /* 0x000fe20008000000 */
[----:B------:R2:W-:Y:S01]  /*9690*/  STL [R1+0x50], R12 ;  /* 0x0000500c01007387 */ /* 0x0005e20000100800 */
[----:B0-----:R-:W-:-:S02]  /*96a0*/  IMAD.MOV.U32 R6, RZ, RZ, R8 ;  /* 0x000000ffff067224 */ /* 0x001fc400078e0008 */
[----:B------:R-:W-:Y:S01]  /*96b0*/  IMAD.MOV.U32 R7, RZ, RZ, R9 ;  /* 0x000000ffff077224 */ /* 0x000fe200078e0009 */
[----:B------:R2:W-:Y:S01]  /*96c0*/  STL [R1+0x38], RZ ;  /* 0x000038ff01007387 */ /* 0x0005e20000100800 */
[----:B------:R-:W-:Y:S02]  /*96d0*/  IMAD.MOV.U32 R4, RZ, RZ, R0 ;  /* 0x000000ffff047224 */ /* 0x000fe400078e0000 */
[----:B------:R-:W-:Y:S02]  /*96e0*/  IMAD.MOV.U32 R5, RZ, RZ, R3 ;  /* 0x000000ffff057224 */ /* 0x000fe400078e0003 */
[----:B------:R-:W-:Y:S01]  /*96f0*/  IMAD.U32 R8, RZ, RZ, UR10 ;  /* 0x0000000aff087e24 */ /* 0x000fe2000f8e00ff */
[----:B------:R-:W-:Y:S01]  /*9700*/  @UP4 ULDC UR10, c[0x0][0x450] ;  /* 0x00011400000a4ab9 */ /* 0x000fe20000000800 */
[----:B------:R-:W-:Y:S01]  /*9710*/  IMAD.U32 R9, RZ, RZ, UR4 ;  /* 0x00000004ff097e24 */ /* 0x000fe2000f8e00ff */
[----:B------:R-:W-:Y:S01]  /*9720*/  ULDC.64 UR4, c[0x0][0xad8] ;  /* 0x0002b60000047ab9 */ /* 0x000fe20000000a00 */
[----:B-1----:R-:W-:Y:S01]  /*9730*/  IMAD.U32 R10, RZ, RZ, UR9 ;  /* 0x00000009ff0a7e24 */ /* 0x002fe2000f8e00ff */
[----:B------:R-:W-:Y:S01]  /*9740*/  UISETP.GE.AND UP0, UPT, UR5, 0x1, UPT ;  /* 0x000000010500788c */ /* 0x000fe2000bf06270 */
[----:B------:R-:W-:Y:S01]  /*9750*/  IMAD.U32 R11, RZ, RZ, UR7 ;  /* 0x00000007ff0b7e24 */ /* 0x000fe2000f8e00ff */
[----:B------:R2:W-:Y:S01]  /*9760*/  STL.128 [R1+0x40], R4 ;  /* 0x0000400401007387 */ /* 0x0005e20000100c00 */
[----:B------:R-:W-:Y:S01]  /*9770*/  @UP4 ULDC UR9, c[0x0][0x44c] ;  /* 0x0001130000094ab9 */ /* 0x000fe20000000800 */
[----:B------:R-:W-:Y:S01]  /*9780*/  UIADD3 UR7, UR6, 0x3f, URZ ;  /* 0x0000003f06077890 */ /* 0x000fe2000fffe03f */
[----:B------:R-:W-:Y:S01]  /*9790*/  IMAD.X R45, RZ, RZ, R18, P0 ;  /* 0x000000ffff2d7224 */ /* 0x000fe200000e0612 */
[----:B------:R2:W-:Y:S01]  /*97a0*/  STL.64 [R1+0x18], R8 ;  /* 0x0000180801007387 */ /* 0x0005e20000100a00 */
[----:B------:R-:W-:Y:S01]  /*97b0*/  UIMAD.WIDE.U32 UR8, UR8, UR9, URZ ;  /* 0x00000009080872a5 */ /* 0x000fe2000f8e003f */
[----:B------:R-:W-:Y:S01]  /*97c0*/  PLOP3.LUT P1, PT, PT, PT, UP0, 0x40, 0x0 ;  /* 0x000000000000781c */ /* 0x000fe20003f2e808 */
[----:B------:R-:W-:Y:S01]  /*97d0*/  UP2UR UR43, UPR, URZ, 0x1 ;  /* 0x000000013f2b7883 */ /* 0x000fe20008000000 */
[----:B------:R2:W-:Y:S01]  /*97e0*/  STL.64 [R1+0x20], R10 ;  /* 0x0000200a01007387 */ /* 0x0005e20000100a00 */
[----:B------:R-:W-:-:S04]  /*97f0*/  @UP4 USHF.R.U32.HI UR7, URZ, UR10, UR9 ;  /* 0x0000000a3f074299 */ /* 0x000fc80008011609 */
[----:B------:R-:W-:-:S04]  /*9800*/  UIADD3 UR8, UR40, UR7, URZ ;  /* 0x0000000728087290 */ /* 0x000fc8000fffe03f */
[----:B------:R-:W-:Y:S02]  /*9810*/  UIADD3 UR4, UR8, UR4, URZ ;  /* 0x0000000408047290 */ /* 0x000fe4000fffe03f */
[----:B------:R-:W-:Y:S10]  /*9820*/  @P1 BRA `(.L_x_5145) ;  /* 0x0000000000441947 */ /* 0x000ff40003800000 */
        /* <DEDUP_REMOVED lines=10> */
.L_x_5146:
[----:B------:R-:W-:-:S11]  /*98d0*/  UISETP.NE.AND UP0, UPT, UR5, 0x1, UPT ;  /* 0x000000010500788c */ /* 0x000fd6000bf05270 */
[----:B------:R-:W-:Y:S02]  /*98e0*/  @UP0 ULDC.64 UR10, c[0x0][0xae0] ;  /* 0x0002b800000a0ab9 */ /* 0x000fe40000000a00 */
[----:B------:R-:W-:-:S04]  /*98f0*/  UIMAD.WIDE.U32 UR8, UR7, UR10, URZ ;  /* 0x0000000a070872a5 */ /* 0x000fc8000f8e003f */
[----:B------:R-:W-:-:S12]  /*9900*/  @UP0 USHF.R.U32.HI UR7, URZ, UR11, UR9 ;  /* 0x0000000b3f070299 */ /* 0x000fd80008011609 */
.L_x_5147:
[----:B------:R-:W-:-:S04]  /*9910*/  UIMAD UR7, UR7, UR5, UR5 ;  /* 0x00000005070772a4 */ /* 0x000fc8000f8e0205 */
[----:B------:R-:W-:-:S04]  /*9920*/  UISETP.LT.AND UP0, UPT, UR4, UR7, UPT ;  /* 0x000000070400728c */ /* 0x000fc8000bf01270 */
[----:B------:R-:W-:-:S12]  /*9930*/  USEL UR4, UR4, UR7, UP0 ;  /* 0x0000000704047287 */ /* 0x000fd80008000000 */
.L_x_5145:
[----:B------:R-:W-:Y:S02]  /*9940*/  UISETP.NE.AND UP0, UPT, UR41, URZ, UPT ;  /* 0x0000003f2900728c */ /* 0x000fe4000bf05270 */
[----:B------:R-:W-:Y:S02]  /*9950*/  UIADD3 UR10, UR47, 0x3f, URZ ;  /* 0x0000003f2f0a7890 */ /* 0x000fe4000fffe03f */
[----:B------:R-:W-:Y:S02]  /*9960*/  UIADD3 UR4, UR4, 0x3f, URZ ;  /* 0x0000003f04047890 */ /* 0x000fe4000fffe03f */
[----:B------:R-:W-:Y:S02]  /*9970*/  UISETP.GE.AND UP1, UPT, UR5, 0x1, UPT ;  /* 0x000000010500788c */ /* 0x000fe4000bf26270 */
[----:B------:R-:W-:Y:S02]  /*9980*/  USHF.R.S32.HI UR11, URZ, 0x1f, UR10 ;  /* 0x0000001f3f0b7899 */ /* 0x000fe4000801140a */
[----:B------:R-:W-:Y:S01]  /*9990*/  USHF.R.S32.HI UR7, URZ, 0x1f, UR4 ;  /* 0x0000001f3f077899 */ /* 0x000fe20008011404 */
[----:B------:R-:W-:Y:S01]  /*99a0*/  @UP0 ULDC UR8, c[0x0][0x44c] ;  /* 0x0001130000080ab9 */ /* 0x000fe20000000800 */
[----:B------:R-:W-:Y:S01]  /*99b0*/  ULEA.HI UR11, UR11, UR10, URZ, 0x6 ;  /* 0x0000000a0b0b7291 */ /* 0x000fe2000f8f303f */
[----:B------:R-:W-:Y:S01]  /*99c0*/  PLOP3.LUT P0, PT, PT, PT, UP1, 0x40, 0x0 ;  /* 0x000000000000781c */ /* 0x000fe20003f0e818 */
[----:B------:R-:W-:-:S02]  /*99d0*/  UIMAD.WIDE.U32 UR8, UR6, UR8, URZ ;  /* 0x00000008060872a5 */ /* 0x000fc4000f8e003f */
[----:B------:R-:W-:Y:S01]  /*99e0*/  ULEA.HI UR7, UR7, UR4, URZ, 0x6 ;  /* 0x0000000407077291 */ /* 0x000fe2000f8f303f */
[----:B------:R-:W-:Y:S01]  /*99f0*/  @UP0 ULDC UR12, c[0x0][0x450] ;  /* 0x00011400000c0ab9 */ /* 0x000fe20000000800 */
[----:B------:R-:W-:Y:S02]  /*9a00*/  UIADD3 UR45, UR47, -UR45, URZ ;  /* 0x8000002d2f2d7290 */ /* 0x000fe4000fffe03f */
[----:B------:R-:W-:Y:S02]  /*9a10*/  USHF.R.S32.HI UR11, URZ, 0x6, UR11 ;  /* 0x000000063f0b7899 */ /* 0x000fe4000801140b */
        /* <DEDUP_REMOVED lines=19> */
.L_x_5149:
[----:B------:R-:W-:-:S11]  /*9b50*/  UISETP.NE.AND UP0, UPT, UR5, 0x1, UPT ;  /* 0x000000010500788c */ /* 0x000fd6000bf05270 */
[----:B------:R-:W-:Y:S02]  /*9b60*/  @UP0 ULDC.64 UR10, c[0x0][0xae0] ;  /* 0x0002b800000a0ab9 */ /* 0x000fe40000000a00 */
[----:B------:R-:W-:-:S04]  /*9b70*/  UIMAD.WIDE.U32 UR6, UR4, UR10, URZ ;  /* 0x0000000a040672a5 */ /* 0x000fc8000f8e003f */
[----:B------:R-:W-:-:S12]  /*9b80*/  @UP0 USHF.R.U32.HI UR4, URZ, UR11, UR7 ;  /* 0x0000000b3f040299 */ /* 0x000fd80008011607 */
.L_x_5150:
[----:B------:R-:W-:-:S04]  /*9b90*/  UIMAD UR4, UR4, UR5, URZ ;  /* 0x00000005040472a4 */ /* 0x000fc8000f8e023f */
[----:B------:R-:W-:-:S04]  /*9ba0*/  UISETP.LT.AND UP0, UPT, UR8, UR4, UPT ;  /* 0x000000040800728c */ /* 0x000fc8000bf01270 */
[----:B------:R-:W-:-:S12]  /*9bb0*/  USEL UR8, UR8, UR4, !UP0 ;  /* 0x0000000408087287 */ /* 0x000fd8000c000000 */
.L_x_5148:
[----:B------:R-:W-:Y:S01]  /*9bc0*/  USHF.R.S32.HI UR4, URZ, 0x1f, UR8 ;  /* 0x0000001f3f047899 */ /* 0x000fe20008011408 */
[----:B------:R-:W-:-:S03]  /*9bd0*/  PRMT R3, RZ, 0x7610, R3 ;  /* 0x00007610ff037816 */ /* 0x000fc60000000003 */
[----:B------:R-:W-:-:S04]  /*9be0*/  ULEA.HI UR4, UR4, UR8, URZ, 0x6 ;  /* 0x0000000804047291 */ /* 0x000fc8000f8f303f */
[----:B------:R-:W-:-:S04]  /*9bf0*/  USHF.R.S32.HI UR4, URZ, 0x6, UR4 ;  /* 0x000000063f047899 */ /* 0x000fc80008011404 */
[----:B------:R-:W-:-:S04]  /*9c00*/  UISETP.LT.AND UP0, UPT, URZ, UR4, UPT ;  /* 0x000000043f00728c */ /* 0x000fc8000bf01270 */
[----:B------:R-:W-:-:S04]  /*9c10*/  USEL UR42, URZ, UR4, !UP0 ;  /* 0x000000043f2a7287 */ /* 0x000fc8000c000000 */
[----:B------:R-:W-:-:S06]  /*9c20*/  UISETP.GT.AND UP0, UPT, UR46, UR42, UPT ;  /* 0x0000002a2e00728c */ /* 0x000fcc000bf04270 */
[----:B------:R-:W-:-:S13]  /*9c30*/  PLOP3.LUT P0, PT, PT, PT, UP0, 0x80, 0x0 ;  /* 0x000000000000781c */ /* 0x000fda0003f0f008 */
[----:B------:R-:W-:Y:S05]  /*9c40*/  @!P0 BRA `(.L_x_5138) ;  /* 0x0000017800148947 */ /* 0x000fea0003800000 */
[----:B------:R-:W0:Y:S01]  /*9c50*/  SHFL.IDX PT, R0, R205, RZ, 0x1f ;  /* 0x00001fffcd007589 */ /* 0x000e2200000e0000 */
[----:B------:R-:W-:Y:S01]  /*9c60*/  UIADD3 UR6, UR44, 0x26400, URZ ;  /* 0x000264002c067890 */ /* 0x000fe2000fffe03f */
[----:B------:R-:W-:Y:S01]  /*9c70*/  IMAD.MOV.U32 R13, RZ, RZ, 0x40000040 ;  /* 0x40000040ff0d7424 */ /* 0x000fe200078e00ff */
[----:B------:R-:W-:Y:S01]  /*9c80*/  UIADD3 UR4, UR44, 0x20400, URZ ;  /* 0x000204002c047890 */ /* 0x000fe2000fffe03f */
[----:B------:R-:W1:Y:S01]  /*9c90*/  S2R R52, SR_TID.X ;  /* 0x0000000000347919 */ /* 0x000e620000002100 */
[----:B------:R-:W-:Y:S01]  /*9ca0*/  UIADD3 UR8, UR44, 0x400, URZ ;  /* 0x000004002c087890 */ /* 0x000fe2000fffe03f */
[----:B------:R-:W-:Y:S01]  /*9cb0*/  IMAD.MOV.U32 R15, RZ, RZ, 0x40000040 ;  /* 0x40000040ff0f7424 */ /* 0x000fe200078e00ff */
[----:B------:R-:W-:Y:S01]  /*9cc0*/  USHF.R.U32.HI UR6, URZ, 0x4, UR6 ;  /* 0x000000043f067899 */ /* 0x000fe20008011606 */
[----:B--2---:R-:W-:Y:S01]  /*9cd0*/  IMAD.MOV.U32 R7, RZ, RZ, 0x40000040 ;  /* 0x40000040ff077424 */ /* 0x004fe200078e00ff */
[----:B------:R-:W-:Y:S01]  /*9ce0*/  USHF.R.U32.HI UR4, URZ, 0x4, UR4 ;  /* 0x000000043f047899 */ /* 0x000fe20008011604 */
[C---:B------:R-:W-:Y:S01]  /*9cf0*/  IADD3 R38, P5, R2.reuse, 0x88, RZ ;  /* 0x0000008802267810 */ /* 0x040fe20007fbe0ff */
[----:B------:R-:W-:Y:S01]  /*9d00*/  USHF.R.U32.HI UR7, URZ, 0x4, UR8 ;  /* 0x000000043f077899 */ /* 0x000fe20008011608 */
[----:B------:R-:W-:Y:S01]  /*9d10*/  IMAD.MOV.U32 R8, RZ, RZ, 0x1 ;  /* 0x00000001ff087424 */ /* 0x000fe200078e00ff */
[----:B------:R-:W-:Y:S01]  /*9d20*/  ULOP3.LUT UR6, UR6, 0x3fff, URZ, 0xc0, !UPT ;  /* 0x00003fff06067892 */ /* 0x000fe2000f8ec03f */
[----:B------:R-:W-:Y:S01]  /*9d30*/  IMAD.MOV.U32 R9, RZ, RZ, RZ ;  /* 0x000000ffff097224 */ /* 0x000fe200078e00ff */
[----:B------:R-:W-:Y:S01]  /*9d40*/  ULOP3.LUT UR4, UR4, 0x3fff, URZ, 0xc0, !UPT ;  /* 0x00003fff04047892 */ /* 0x000fe2000f8ec03f */
[----:B------:R-:W-:Y:S01]  /*9d50*/  IMAD.X R51, RZ, RZ, R18, P5 ;  /* 0x000000ffff337224 */ /* 0x000fe200028e0612 */
[----:B------:R-:W-:Y:S01]  /*9d60*/  UIADD3 UR9, UP0, UR38, 0x38400, URZ ;  /* 0x0003840026097890 */ /* 0x000fe2000ff1e03f */
[----:B------:R-:W-:Y:S01]  /*9d70*/  IMAD.MOV.U32 R10, RZ, RZ, 0x1 ;  /* 0x00000001ff0a7424 */ /* 0x000fe200078e00ff */
[----:B------:R-:W-:Y:S01]  /*9d80*/  ULOP3.LUT UR7, UR7, 0x3fff, URZ, 0xc0, !UPT ;  /* 0x00003fff07077892 */ /* 0x000fe2000f8ec03f */
[----:B------:R-:W-:Y:S01]  /*9d90*/  IMAD.MOV.U32 R11, RZ, RZ, RZ ;  /* 0x000000ffff0b7224 */ /* 0x000fe200078e00ff */
[----:B------:R-:W-:Y:S01]  /*9da0*/  ULOP3.LUT UR6, UR6, 0x10000, URZ, 0xfc, !UPT ;  /* 0x0001000006067892 */ /* 0x000fe2000f8efc3f */
[----:B------:R-:W-:Y:S01]  /*9db0*/  IADD3 R42, P1, R2, 0x98, RZ ;  /* 0x00000098022a7810 */ /* 0x000fe20007f3e0ff */
[----:B------:R-:W-:Y:S01]  /*9dc0*/  ULOP3.LUT UR4, UR4, 0x10000, URZ, 0xfc, !UPT ;  /* 0x0001000004047892 */ /* 0x000fe2000f8efc3f */
[C---:B0-----:R-:W-:Y:S01]  /*9dd0*/  LEA.HI R3, R0.reuse, R0, RZ, 0x1 ;  /* 0x0000000000037211 */ /* 0x041fe200078f08ff */
[----:B------:R-:W-:Y:S01]  /*9de0*/  UIADD3.X UR10, URZ, UR39, URZ, UP0, !UPT ;  /* 0x000000273f0a7290 */ /* 0x000fe200087fe43f */
[----:B------:R-:W-:Y:S01]  /*9df0*/  IMAD.U32 R4, RZ, RZ, UR9 ;  /* 0x00000009ff047e24 */ /* 0x000fe2000f8e00ff */
[----:B------:R-:W-:Y:S01]  /*9e00*/  ULOP3.LUT UR7, UR7, 0x10000, URZ, 0xfc, !UPT ;  /* 0x0001000007077892 */ /* 0x000fe2000f8efc3f */
[----:B------:R-:W-:Y:S01]  /*9e10*/  LOP3.LUT R3, R3, 0x6, RZ, 0xc0, !PT ;  /* 0x0000000603037812 */ /* 0x000fe200078ec0ff */
[----:B------:R-:W-:Y:S01]  /*9e20*/  IMAD.U32 R6, RZ, RZ, UR4 ;  /* 0x00000004ff067e24 */ /* 0x000fe2000f8e00ff */
[----:B------:R-:W-:Y:S01]  /*9e30*/  UIADD3 UR4, UR44, 0x36400, URZ ;  /* 0x000364002c047890 */ /* 0x000fe2000fffe03f */
[----:B------:R-:W-:Y:S01]  /*9e40*/  IMAD.U32 R5, RZ, RZ, UR10 ;  /* 0x0000000aff057e24 */ /* 0x000fe2000f8e00ff */
[----:B------:R-:W-:Y:S01]  /*9e50*/  UIADD3 UR5, UR44, 0x22400, URZ ;  /* 0x000224002c057890 */ /* 0x000fe2000fffe03f */
[----:B------:R-:W-:Y:S01]  /*9e60*/  IMAD.IADD R0, R0, 0x1, -R3 ;  /* 0x0000000100007824 */ /* 0x000fe200078e0a03 */
[----:B------:R-:W-:Y:S01]  /*9e70*/  ULOP3.LUT UP0, URZ, UR4, 0x3ff, URZ, 0xc0, !UPT ;  /* 0x000003ff043f7892 */ /* 0x000fe2000f80c03f */
[----:B------:R-:W-:Y:S01]  /*9e80*/  IMAD.U32 R3, RZ, RZ, UR6 ;  /* 0x00000006ff037e24 */ /* 0x000fe2000f8e00ff */
[----:B------:R-:W-:Y:S01]  /*9e90*/  USHF.R.U32.HI UR5, URZ, 0x4, UR5 ;  /* 0x000000043f057899 */ /* 0x000fe20008011605 */
[----:B-1----:R-:W-:Y:S01]  /*9ea0*/  VIADD R12, R52, 0xffffff80 ;  /* 0xffffff80340c7836 */ /* 0x002fe20000000000 */
[----:B------:R-:W-:Y:S01]  /*9eb0*/  LEA R0, R0, UR8, 0xf ;  /* 0x0000000800007c11 */ /* 0x000fe2000f8e78ff */
[----:B------:R-:W-:Y:S01]  /*9ec0*/  IMAD.U32 R14, RZ, RZ, UR7 ;  /* 0x00000007ff0e7e24 */ /* 0x000fe2000f8e00ff */
[----:B------:R-:W-:Y:S01]  /*9ed0*/  STL.64 [R1+0x58], R4 ;  /* 0x0000580401007387 */ /* 0x000fe20000100a00 */
[----:B------:R-:W-:Y:S01]  /*9ee0*/  ULOP3.LUT UR5, UR5, 0x3fff, URZ, 0xc0, !UPT ;  /* 0x00003fff05057892 */ /* 0x000fe2000f8ec03f */
[----:B------:R-:W-:Y:S01]  /*9ef0*/  SHF.R.U32.HI R0, RZ, 0x4, R0 ;  /* 0x00000004ff007819 */ /* 0x000fe20000011600 */
[----:B------:R-:W-:Y:S01]  /*9f00*/  IMAD.X R43, RZ, RZ, R18, P1 ;  /* 0x000000ffff2b7224 */ /* 0x000fe200008e0612 */
[----:B------:R0:W-:Y:S01]  /*9f10*/  STL [R1+0x74], R12 ;  /* 0x0000740c01007387 */ /* 0x0001e20000100800 */
[----:B------:R-:W-:Y:S01]  /*9f20*/  PLOP3.LUT P5, PT, PT, PT, UP0, 0x80, 0x0 ;  /* 0x000000000000781c */ /* 0x000fe20003faf008 */
[----:B------:R-:W-:Y:S01]  /*9f30*/  ULOP3.LUT UR5, UR5, 0x10000, URZ, 0xfc, !UPT ;  /* 0x0001000005057892 */ /* 0x000fe2000f8efc3f */
[----:B------:R-:W-:Y:S01]  /*9f40*/  LOP3.LUT R0, R0, 0x3fff, RZ, 0xc0, !PT ;  /* 0x00003fff00007812 */ /* 0x000fe200078ec0ff */
[----:B------:R-:W-:Y:S01]  /*9f50*/  STL.64 [R1+0x78], R6 ;  /* 0x0000780601007387 */ /* 0x000fe20000100a00 */
[----:B------:R-:W-:-:S02]  /*9f60*/  IADD3 R40, P6, R2, 0x90, RZ ;  /* 0x0000009002287810 */ /* 0x000fc40007fde0ff */
[----:B------:R-:W-:Y:S01]  /*9f70*/  LOP3.LUT R0, R0, 0x2000000, RZ, 0xfc, !PT ;  /* 0x0200000000007812 */ /* 0x000fe200078efcff */
[----:B------:R1:W-:Y:S01]  /*9f80*/  STL.128 [R1+0x60], R8 ;  /* 0x0000600801007387 */ /* 0x0003e20000100c00 */
[C---:B------:R-:W-:Y:S01]  /*9f90*/  IADD3 R36, P0, R2.reuse, 0x80, RZ ;  /* 0x0000008002247810 */ /* 0x040fe20007f1e0ff */
[----:B0-----:R-:W-:Y:S01]  /*9fa0*/  IMAD.MOV.U32 R12, RZ, RZ, R3 ;  /* 0x000000ffff0c7224 */ /* 0x001fe200078e0003 */
[C---:B------:R-:W-:Y:S01]  /*9fb0*/  IADD3 R35, P4, R2.reuse, 0x78, RZ ;  /* 0x0000007802237810 */ /* 0x040fe20007f9e0ff */
[--C-:B------:R-:W-:Y:S01]  /*9fc0*/  IMAD.X R53, RZ, RZ, R18.reuse, P6 ;  /* 0x000000ffff357224 */ /* 0x100fe200030e0612 */
[C---:B------:R-:W-:Y:S01]  /*9fd0*/  IADD3 R24, P3, R2.reuse, 0x74, RZ ;  /* 0x0000007402187810 */ /* 0x040fe20007f7e0ff */
[----:B------:R-:W-:Y:S01]  /*9fe0*/  IMAD.MOV.U32 R3, RZ, RZ, R215 ;  /* 0x000000ffff037224 */ /* 0x000fe200078e00d7 */
[----:B------:R-:W-:Y:S01]  /*9ff0*/  STL.128 [R1+0x90], R12 ;  /* 0x0000900c01007387 */ /* 0x000fe20000100c00 */
[C---:B------:R-:W-:Y:S01]  /*a000*/  IADD3 R34, P2, R2.reuse, 0x68, RZ ;  /* 0x0000006802227810 */ /* 0x040fe20007f5e0ff */
[--C-:B------:R-:W-:Y:S01]  /*a010*/  IMAD.X R49, RZ, RZ, R18.reuse, P0 ;  /* 0x000000ffff317224 */ /* 0x100fe200000e0612 */
[C---:B------:R-:W-:Y:S01]  /*a020*/  IADD3 R33, P1, R2.reuse, 0x60, RZ ;  /* 0x0000006002217810 */ /* 0x040fe20007f3e0ff */
[--C-:B------:R-:W-:Y:S01]  /*a030*/  IMAD.X R50, RZ, RZ, R18.reuse, P4 ;  /* 0x000000ffff327224 */ /* 0x100fe200020e0612 */
[----:B------:R-:W-:Y:S01]  /*a040*/  IADD3 R26, P6, R2, 0x58, RZ ;  /* 0x00000058021a7810 */ /* 0x000fe20007fde0ff */
[----:B------:R-:W-:-:S02]  /*a050*/  IMAD.X R25, RZ, RZ, R18, P3 ;  /* 0x000000ffff197224 */ /* 0x000fc400018e0612 */
[----:B------:R-:W-:Y:S02]  /*a060*/  IMAD.X R41, RZ, RZ, R18, P2 ;  /* 0x000000ffff297224 */ /* 0x000fe400010e0612 */
[----:B-1----:R-:W-:Y:S02]  /*a070*/  IMAD.U32 R8, RZ, RZ, UR5 ;  /* 0x00000005ff087e24 */ /* 0x002fe4000f8e00ff */
[----:B------:R-:W-:Y:S02]  /*a080*/  IMAD.MOV.U32 R9, RZ, RZ, 0x40000040 ;  /* 0x40000040ff097424 */ /* 0x000fe400078e00ff */
[----:B------:R-:W-:Y:S02]  /*a090*/  IMAD.MOV.U32 R10, RZ, RZ, R0 ;  /* 0x000000ffff0a7224 */ /* 0x000fe400078e0000 */
[----:B------:R-:W-:Y:S02]  /*a0a0*/  IMAD.MOV.U32 R11, RZ, RZ, 0x40000040 ;  /* 0x40000040ff0b7424 */ /* 0x000fe400078e00ff */
[----:B------:R-:W-:-:S02]  /*a0b0*/  IMAD.MOV.U32 R0, RZ, RZ, R214 ;  /* 0x000000ffff007224 */ /* 0x000fc400078e00d6 */
[--C-:B------:R-:W-:Y:S01]  /*a0c0*/  IMAD.X R48, RZ, RZ, R18.reuse, P1 ;  /* 0x000000ffff307224 */ /* 0x100fe200008e0612 */
[----:B------:R0:W-:Y:S01]  /*a0d0*/  STL.128 [R1+0x80], R8 ;  /* 0x0000800801007387 */ /* 0x0001e20000100c00 */
[----:B------:R-:W-:Y:S02]  /*a0e0*/  IMAD.X R27, RZ, RZ, R18, P6 ;  /* 0x000000ffff1b7224 */ /* 0x000fe400030e0612 */
[----:B0-----:R-:W-:Y:S01]  /*a0f0*/  IMAD.MOV.U32 R10, RZ, RZ, R226 ;  /* 0x000000ffff0a7224 */ /* 0x001fe200078e00e2 */
        /* <DEDUP_REMOVED lines=17> */
.L_x_5152:
[----:B------:R-:W2:Y:S02]  /*a210*/  LDL R7, [R1+0x74] ;  /* 0x0000740001077983 */ /* 0x000ea40000100800 */
[----:B--2---:R-:W-:-:S04]  /*a220*/  SHF.R.S32.HI R0, RZ, 0x1f, R7 ;  /* 0x0000001fff007819 */ /* 0x004fc80000011407 */
[CC--:B------:R-:W-:Y:S02]  /*a230*/  LEA.HI R3, R0.reuse, R7.reuse, RZ, 0x4 ;  /* 0x0000000700037211 */ /* 0x0c0fe400078f20ff */
[----:B------:R-:W-:Y:S02]  /*a240*/  LEA.HI R0, R0, R7, RZ, 0x5 ;  /* 0x0000000700007211 */ /* 0x000fe400078f28ff */
[----:B------:R-:W-:Y:S02]  /*a250*/  SHF.R.S32.HI R4, RZ, 0x4, R3 ;  /* 0x00000004ff047819 */ /* 0x000fe40000011403 */
[----:B------:R-:W-:Y:S02]  /*a260*/  SHF.R.S32.HI R0, RZ, 0x5, R0 ;  /* 0x00000005ff007819 */ /* 0x000fe40000011400 */
[C---:B------:R-:W-:Y:S02]  /*a270*/  LEA.HI R5, R3.reuse, R4, RZ, 0x1 ;  /* 0x0000000403057211 */ /* 0x040fe400078f08ff */
[----:B------:R-:W-:-:S02]  /*a280*/  LOP3.LUT R3, R3, 0xfffffff0, RZ, 0xc0, !PT ;  /* 0xfffffff003037812 */ /* 0x000fc400078ec0ff */
[----:B------:R-:W-:-:S03]  /*a290*/  LOP3.LUT R5, R5, 0x1ffffffe, RZ, 0xc0, !PT ;  /* 0x1ffffffe05057812 */ /* 0x000fc600078ec0ff */
[----:B------:R-:W-:Y:S02]  /*a2a0*/  IMAD.IADD R3, R7, 0x1, -R3 ;  /* 0x0000000107037824 */ /* 0x000fe400078e0a03 */
[----:B------:R-:W-:-:S04]  /*a2b0*/  IMAD.IADD R5, R4, 0x1, -R5 ;  /* 0x0000000104057824 */ /* 0x000fc800078e0a05 */
[----:B------:R-:W-:-:S07]  /*a2c0*/  IMAD.SHL.U32 R10, R5, 0x8, RZ ;  /* 0x00000008050a7824 */ /* 0x000fce00078e00ff */
.L_x_5151:
[----:B------:R-:W2:Y:S01]  /*a2d0*/  LDL R39, [R1+0x1cc] ;  /* 0x0001cc0001277983 */ /* 0x000ea20000100800 */
[----:B------:R-:W-:Y:S01]  /*a2e0*/  SHF.R.S32.HI R4, RZ, 0x1f, R3 ;  /* 0x0000001fff047819 */ /* 0x000fe20000011403 */
[----:B------:R-:W-:Y:S01]  /*a2f0*/  IMAD.MOV.U32 R11, RZ, RZ, R25 ;  /* 0x000000ffff0b7224 */ /* 0x000fe200078e0019 */
[----:B------:R-:W-:Y:S01]  /*a300*/  IADD3 R8, P0, R2, 0x70, RZ ;  /* 0x0000007002087810 */ /* 0x000fe20007f1e0ff */
[----:B------:R0:W-:Y:S01]  /*a310*/  STL.64 [R1+0xc0], R26 ;  /* 0x0000c01a01007387 */ /* 0x0001e20000100a00 */
[----:B------:R-:W-:Y:S01]  /*a320*/  LEA.HI R4, R4, R3, RZ, 0x3 ;  /* 0x0000000304047211 */ /* 0x000fe200078f18ff */
[----:B------:R-:W1:Y:S01]  /*a330*/  LDC R228, c[0x0][0x450] ;  /* 0x00011400ffe47b82 */ /* 0x000e620000000800 */
[----:B------:R-:W-:Y:S01]  /*a340*/  IMAD.U32 R12, RZ, RZ, UR38 ;  /* 0x00000026ff0c7e24 */ /* 0x000fe2000f8e00ff */
[----:B------:R-:W-:Y:S01]  /*a350*/  IADD3 R20, P2, R2, 0xb0, RZ ;  /* 0x000000b002147810 */ /* 0x000fe20007f5e0ff */
[----:B------:R-:W-:Y:S01]  /*a360*/  IMAD.X R9, RZ, RZ, R18, P0 ;  /* 0x000000ffff097224 */ /* 0x000fe200000e0612 */
[C---:B------:R-:W-:Y:S01]  /*a370*/  LOP3.LUT R6, R4.reuse, 0xfffffff8, RZ, 0xc0, !PT ;  /* 0xfffffff804067812 */ /* 0x040fe200078ec0ff */
[----:B------:R-:W-:Y:S01]  /*a380*/  IMAD.SHL.U32 R4, R4, 0x40, RZ ;  /* 0x0000004004047824 */ /* 0x000fe200078e00ff */
[----:B------:R-:W-:Y:S01]  /*a390*/  IADD3 R46, P3, R2, 0xa0, RZ ;  /* 0x000000a0022e7810 */ /* 0x000fe20007f7e0ff */
[----:B------:R-:W-:Y:S01]  /*a3a0*/  IMAD.U32 R13, RZ, RZ, UR39 ;  /* 0x00000027ff0d7e24 */ /* 0x000fe2000f8e00ff */
[----:B------:R-:W-:Y:S01]  /*a3b0*/  STL.64 [R1+0xb0], R22 ;  /* 0x0000b01601007387 */ /* 0x000fe20000100a00 */
[----:B------:R-:W-:Y:S01]  /*a3c0*/  IMAD.IADD R6, R3, 0x1, -R6 ;  /* 0x0000000103067824 */ /* 0x000fe200078e0a06 */
[----:B------:R-:W-:Y:S01]  /*a3d0*/  LOP3.LUT R5, R4, 0xfffffe00, RZ, 0xc0, !PT ;  /* 0xfffffe0004057812 */ /* 0x000fe200078ec0ff */
[----:B0-----:R-:W0:Y:S01]  /*a3e0*/  LDC R26, c[0x0][0xad4] ;  /* 0x0002b500ff1a7b82 */ /* 0x001e220000000800 */
[----:B------:R-:W-:Y:S01]  /*a3f0*/  IMAD.MOV.U32 R14, RZ, RZ, 0x10 ;  /* 0x00000010ff0e7424 */ /* 0x000fe200078e00ff */
[----:B------:R-:W-:Y:S01]  /*a400*/  STL.U8 [R1+0xc8], RZ ;  /* 0x0000c8ff01007387 */ /* 0x000fe20000100000 */
[C---:B------:R-:W-:Y:S01]  /*a410*/  IMAD.SHL.U32 R3, R6.reuse, 0x40, RZ ;  /* 0x0000004006037824 */ /* 0x040fe200078e00ff */
[----:B------:R-:W-:Y:S01]  /*a420*/  LOP3.LUT P0, RZ, R6, 0x2, RZ, 0xc0, !PT ;  /* 0x0000000206ff7812 */ /* 0x000fe2000780c0ff */
[----:B------:R-:W-:Y:S01]  /*a430*/  IMAD R5, R0, 0x400, R5 ;  /* 0x0000040000057824 */ /* 0x000fe200078e0205 */
[----:B------:R-:W-:Y:S01]  /*a440*/  LOP3.LUT P1, RZ, R6, 0x4, RZ, 0xc0, !PT ;  /* 0x0000000406ff7812 */ /* 0x000fe2000782c0ff */
[----:B------:R-:W-:Y:S01]  /*a450*/  IMAD.MOV.U32 R0, RZ, RZ, 0x20 ;  /* 0x00000020ff007424 */ /* 0x000fe200078e00ff */
[----:B------:R-:W-:Y:S01]  /*a460*/  LOP3.LUT R3, R3, 0x1c0, RZ, 0xc0, !PT ;  /* 0x000001c003037812 */ /* 0x000fe200078ec0ff */
[----:B------:R-:W3:Y:S01]  /*a470*/  LDC.64 R6, c[0x0][0xae0] ;  /* 0x0002b800ff067b82 */ /* 0x000ee20000000a00 */
[----:B------:R-:W-:Y:S01]  /*a480*/  IMAD.X R21, RZ, RZ, R18, P2 ;  /* 0x000000ffff157224 */ /* 0x000fe200010e0612 */
[----:B------:R-:W-:Y:S01]  /*a490*/  STL.U8 [R1+0xfc], RZ ;  /* 0x0000fcff01007387 */ /* 0x000fe20000100000 */
[----:B------:R-:W-:Y:S01]  /*a4a0*/  LOP3.LUT R4, R3, 0x8, R10, 0xf8, !PT ;  /* 0x0000000803047812 */ /* 0x000fe200078ef80a */
[----:B------:R-:W-:Y:S01]  /*a4b0*/  IMAD.MOV.U32 R10, RZ, RZ, R24 ;  /* 0x000000ffff0a7224 */ /* 0x000fe200078e0018 */
[----:B------:R-:W-:Y:S01]  /*a4c0*/  SHF.R.U32.HI R3, RZ, 0x3, R3 ;  /* 0x00000003ff037819 */ /* 0x000fe20000011603 */
[----:B------:R-:W-:Y:S01]  /*a4d0*/  IMAD.X R47, RZ, RZ, R18, P3 ;  /* 0x000000ffff2f7224 */ /* 0x000fe200018e0612 */
[----:B------:R-:W-:Y:S01]  /*a4e0*/  STL.64 [R1+0xb8], R20 ;  /* 0x0000b81401007387 */ /* 0x000fe20000100a00 */
[----:B------:R-:W0:Y:S01]  /*a4f0*/  LDC R24, c[0x0][0x288] ;  /* 0x0000a200ff187b82 */ /* 0x000e220000000800 */
[----:B------:R-:W-:Y:S01]  /*a500*/  LOP3.LUT R4, R4, R3, RZ, 0x3c, !PT ;  /* 0x0000000304047212 */ /* 0x000fe200078e3cff */
[----:B------:R-:W-:Y:S01]  /*a510*/  IMAD.U32 R25, RZ, RZ, UR47 ;  /* 0x0000002fff197e24 */ /* 0x000fe2000f8e00ff */
[----:B------:R4:W-:Y:S01]  /*a520*/  STL.128 [R1+0x100], R8 ;  /* 0x0001000801007387 */ /* 0x0009e20000100c00 */
[----:B------:R-:W-:Y:S01]  /*a530*/  VIADD R204, R52, 0xffffff80 ;  /* 0xffffff8034cc7836 */ /* 0x000fe20000000000 */
[----:B------:R-:W-:Y:S01]  /*a540*/  BSSY B0, `(.L_x_5153) ;  /* 0x000001d000007945 */ /* 0x000fe20003800000 */
[----:B------:R-:W-:Y:S01]  /*a550*/  IMAD.IADD R3, R5, 0x1, R4 ;  /* 0x0000000105037824 */ /* 0x000fe200078e0204 */
[----:B------:R0:W-:Y:S01]  /*a560*/  STL.64 [R1+0x110], R46 ;  /* 0x0001102e01007387 */ /* 0x0001e20000100a00 */
[----:B------:R-:W5:Y:S02]  /*a570*/  LDC.64 R4, c[0x0][0xad8] ;  /* 0x0002b600ff047b82 */ /* 0x000f640000000a00 */
[----:B------:R-:W-:Y:S01]  /*a580*/  IMAD.WIDE.U32 R28, R3, 0x2, R12 ;  /* 0x00000002031c7825 */ /* 0x000fe200078e000c */
[----:B------:R0:W-:Y:S04]  /*a590*/  STL.U8 [R1+0x118], RZ ;  /* 0x000118ff01007387 */ /* 0x0001e80000100000 */
[----:B------:R0:W-:Y:S01]  /*a5a0*/  STL [R1+0xcc], R204 ;  /* 0x0000cccc01007387 */ /* 0x0001e20000100800 */
[----:B---3--:R-:W-:-:S02]  /*a5b0*/  IMAD.MOV.U32 R30, RZ, RZ, R6 ;  /* 0x000000ffff1e7224 */ /* 0x008fc400078e0006 */
[----:B------:R-:W-:Y:S01]  /*a5c0*/  IMAD.MOV.U32 R31, RZ, RZ, R7 ;  /* 0x000000ffff1f7224 */ /* 0x000fe200078e0007 */
[----:B----4-:R-:W3:Y:S01]  /*a5d0*/  LDC.64 R8, c[0x0][0x448] ;  /* 0x00011200ff087b82 */ /* 0x010ee20000000a00 */
[----:B------:R-:W-:Y:S01]  /*a5e0*/  SEL R11, R0, 0xffffffe0, !P1 ;  /* 0xffffffe0000b7807 */ /* 0x000fe20004800000 */
[----:B-1----:R1:W-:Y:S01]  /*a5f0*/  STL [R1+0xf8], R228 ;  /* 0x0000f8e401007387 */ /* 0x0023e20000100800 */
[----:B------:R-:W-:Y:S02]  /*a600*/  SEL R10, R14, 0xfffffff0, !P0 ;  /* 0xfffffff00e0a7807 */ /* 0x000fe40004000000 */
[----:B------:R-:W-:Y:S01]  /*a610*/  IADD3 R14, P0, R28, 0x36400, RZ ;  /* 0x000364001c0e7810 */ /* 0x000fe20007f1e0ff */
[----:B------:R-:W-:Y:S02]  /*a620*/  IMAD.MOV.U32 R28, RZ, RZ, RZ ;  /* 0x000000ffff1c7224 */ /* 0x000fe400078e00ff */
[----:B------:R1:W-:Y:S02]  /*a630*/  STL.64 [R1+0xa0], R10 ;  /* 0x0000a00a01007387 */ /* 0x0003e40000100a00 */
[----:B------:R-:W-:-:S02]  /*a640*/  IMAD.X R15, RZ, RZ, R29, P0 ;  /* 0x000000ffff0f7224 */ /* 0x000fc400000e061d */
[----:B-----5:R-:W-:Y:S02]  /*a650*/  IMAD.MOV.U32 R27, RZ, RZ, R4 ;  /* 0x000000ffff1b7224 */ /* 0x020fe400078e0004 */
[----:B------:R-:W-:Y:S01]  /*a660*/  IMAD.MOV.U32 R29, RZ, RZ, R5 ;  /* 0x000000ffff1d7224 */ /* 0x000fe200078e0005 */
[----:B------:R1:W-:Y:S04]  /*a670*/  STL.64 [R1+0xa8], R14 ;  /* 0x0000a80e01007387 */ /* 0x0003e80000100a00 */
[----:B0-----:R1:W-:Y:S04]  /*a680*/  STL.128 [R1+0xd0], R24 ;  /* 0x0000d01801007387 */ /* 0x0013e80000100c00 */
[----:B------:R1:W-:Y:S04]  /*a690*/  STL.128 [R1+0xe0], R28 ;  /* 0x0000e01c01007387 */ /* 0x0003e80000100c00 */
[----:B---3--:R1:W-:Y:S01]  /*a6a0*/  STL.64 [R1+0xf0], R8 ;  /* 0x0000f00801007387 */ /* 0x0083e20000100a00 */
[----:B--2---:R-:W-:-:S04]  /*a6b0*/  LEA.HI R0, R39, R39, RZ, 0x1 ;  /* 0x0000002727007211 */ /* 0x004fc800078f08ff */
[----:B------:R-:W-:-:S05]  /*a6c0*/  LOP3.LUT R0, R0, 0xfffffffe, RZ, 0xc0, !PT ;  /* 0xfffffffe00007812 */ /* 0x000fca00078ec0ff */
[----:B------:R-:W-:-:S05]  /*a6d0*/  IMAD.IADD R0, R39, 0x1, -R0 ;  /* 0x0000000127007824 */ /* 0x000fca00078e0a00 */
[----:B------:R-:W-:-:S04]  /*a6e0*/  SHF.L.U32 R0, R0, 0x1f, RZ ;  /* 0x0000001f00007819 */ /* 0x000fc800000006ff */
[----:B------:R-:W0:Y:S02]  /*a6f0*/  SYNCS.PHASECHK.TRANS64.TRYWAIT P0, [UR44+0x38800], R0 ;  /* 0x03880000ff0075a7 */ /* 0x000e24000800016c */
[----:B01----:R-:W-:Y:S05]  /*a700*/  @!P0 BRA `(.L_x_5154) ;  /* 0x000001ec000c8947 */ /* 0x003fea0003800000 */
.L_x_5339:
[----:B------:R-:W-:Y:S05]  /*a710*/  BSYNC B0 ;  /* 0x0000000000007941 */ /* 0x000fea0003800000 */
.L_x_5153:
[----:B------:R-:W2:Y:S04]  /*a720*/  LDL R28, [R1] ;  /* 0x00000000011c7983 */ /* 0x000ea80000100800 */
[----:B------:R1:W5:Y:S01]  /*a730*/  LDL.64 R10, [R1+0x1c0] ;  /* 0x0001c000010a7983 */ /* 0x0003620000100a00 */
[----:B0-----:R-:W-:Y:S01]  /*a740*/  IADD3 R0, P0, R2, 0xc8, RZ ;  /* 0x000000c802007810 */ /* 0x001fe20007f1e0ff */
[----:B------:R-:W-:Y:S01]  /*a750*/  IMAD.MOV.U32 R26, RZ, RZ, R33 ;  /* 0x000000ffff1a7224 */ /* 0x000fe200078e0021 */
[----:B------:R-:W-:Y:S01]  /*a760*/  BSSY B0, `(.L_x_5155) ;  /* 0x000003b000007945 */ /* 0x000fe20003800000 */
[----:B------:R-:W-:Y:S02]  /*a770*/  IMAD.MOV.U32 R27, RZ, RZ, R48 ;  /* 0x000000ffff1b7224 */ /* 0x000fe400078e0030 */
[----:B------:R-:W-:-:S02]  /*a780*/  IMAD.MOV.U32 R24, RZ, RZ, R210 ;  /* 0x000000ffff187224 */ /* 0x000fc400078e00d2 */
[----:B------:R-:W-:Y:S02]  /*a790*/  IMAD.MOV.U32 R25, RZ, RZ, R207 ;  /* 0x000000ffff197224 */ /* 0x000fe400078e00cf */
[----:B------:R-:W-:Y:S01]  /*a7a0*/  IMAD.X R3, RZ, RZ, R18, P0 ;  /* 0x000000ffff037224 */ /* 0x000fe200000e0612 */
[----:B------:R-:W-:Y:S01]  /*a7b0*/  IADD3 R20, P0, R2, 0xfc, RZ ;  /* 0x000000fc02147810 */ /* 0x000fe20007f1e0ff */
[----:B------:R-:W-:Y:S01]  /*a7c0*/  IMAD.MOV.U32 R14, RZ, RZ, R212 ;  /* 0x000000ffff0e7224 */ /* 0x000fe200078e00d4 */
[----:B------:R0:W-:Y:S01]  /*a7d0*/  STL.128 [R1+0x120], R24 ;  /* 0x0001201801007387 */ /* 0x0001e20000100c00 */
[----:B------:R-:W-:Y:S02]  /*a7e0*/  IMAD.MOV.U32 R15, RZ, RZ, R211 ;  /* 0x000000ffff0f7224 */ /* 0x000fe400078e00d3 */
[----:B------:R-:W-:Y:S02]  /*a7f0*/  IMAD.X R21, RZ, RZ, R18, P0 ;  /* 0x000000ffff157224 */ /* 0x000fe400000e0612 */
[----:B------:R-:W-:Y:S01]  /*a800*/  IMAD.MOV.U32 R46, RZ, RZ, R34 ;  /* 0x000000ffff2e7224 */ /* 0x000fe200078e0022 */
[----:B------:R3:W-:Y:S01]  /*a810*/  STL.128 [R1+0x150], R12 ;  /* 0x0001500c01007387 */ /* 0x0007e20000100c00 */
[----:B------:R-:W-:-:S02]  /*a820*/  IMAD.MOV.U32 R47, RZ, RZ, R41 ;  /* 0x000000ffff2f7224 */ /* 0x000fc400078e0029 */
[----:B------:R-:W-:Y:S02]  /*a830*/  IMAD.MOV.U32 R41, RZ, RZ, R53 ;  /* 0x000000ffff297224 */ /* 0x000fe400078e0035 */
[----:B------:R-:W-:Y:S01]  /*a840*/  IMAD.MOV.U32 R33, RZ, RZ, R37 ;  /* 0x000000ffff217224 */ /* 0x000fe200078e0025 */
[----:B------:R-:W-:Y:S01]  /*a850*/  STL.128 [R1+0x160], R44 ;  /* 0x0001602c01007387 */ /* 0x000fe20000100c00 */
[----:B0-----:R-:W-:-:S03]  /*a860*/  IMAD.MOV.U32 R26, RZ, RZ, R2 ;  /* 0x000000ffff1a7224 */ /* 0x001fc600078e0002 */
[----:B------:R-:W-:Y:S01]  /*a870*/  STL.128 [R1+0x170], R40 ;  /* 0x0001702801007387 */ /* 0x000fe20000100c00 */
[----:B------:R-:W-:Y:S02]  /*a880*/  IMAD.MOV.U32 R27, RZ, RZ, R18 ;  /* 0x000000ffff1b7224 */ /* 0x000fe400078e0012 */
[----:B------:R-:W-:Y:S01]  /*a890*/  IMAD.MOV.U32 R24, RZ, RZ, R0 ;  /* 0x000000ffff187224 */ /* 0x000fe200078e0000 */
[C---:B------:R-:W-:Y:S01]  /*a8a0*/  IADD3 R0, P1, R2.reuse, 0x3d0, RZ ;  /* 0x000003d002007810 */ /* 0x040fe20007f3e0ff */
[----:B------:R-:W-:Y:S01]  /*a8b0*/  IMAD.MOV.U32 R25, RZ, RZ, R3 ;  /* 0x000000ffff197224 */ /* 0x000fe200078e0003 */
[----:B---3--:R-:W-:-:S03]  /*a8c0*/  IADD3 R14, P0, R2, 0x1d0, RZ ;  /* 0x000001d0020e7810 */ /* 0x008fc60007f1e0ff */
[--C-:B------:R-:W-:Y:S01]  /*a8d0*/  IMAD.X R3, RZ, RZ, R18.reuse, P1 ;  /* 0x000000ffff037224 */ /* 0x100fe200008e0612 */
[----:B------:R0:W-:Y:S01]  /*a8e0*/  STL.128 [R1+0x130], R24 ;  /* 0x0001301801007387 */ /* 0x0001e20000100c00 */
[----:B------:R-:W-:Y:S01]  /*a8f0*/  IADD3 R8, P1, R2, 0xb8, RZ ;  /* 0x000000b802087810 */ /* 0x000fe20007f3e0ff */
[----:B------:R-:W-:-:S04]  /*a900*/  IMAD.X R15, RZ, RZ, R18, P0 ;  /* 0x000000ffff0f7224 */ /* 0x000fc800000e0612 */
[----:B------:R-:W-:Y:S02]  /*a910*/  IMAD.MOV.U32 R34, RZ, RZ, R8 ;  /* 0x000000ffff227224 */ /* 0x000fe400078e0008 */
[----:B0-----:R-:W-:Y:S02]  /*a920*/  IMAD.MOV.U32 R24, RZ, RZ, R35 ;  /* 0x000000ffff187224 */ /* 0x001fe400078e0023 */
[----:B------:R-:W-:Y:S02]  /*a930*/  IMAD.MOV.U32 R25, RZ, RZ, R50 ;  /* 0x000000ffff197224 */ /* 0x000fe400078e0032 */
[----:B------:R-:W-:Y:S02]  /*a940*/  IMAD.MOV.U32 R26, RZ, RZ, R36 ;  /* 0x000000ffff1a7224 */ /* 0x000fe400078e0024 */
[----:B------:R-:W-:-:S05]  /*a950*/  IMAD.MOV.U32 R27, RZ, RZ, R49 ;  /* 0x000000ffff1b7224 */ /* 0x000fca00078e0031 */
[----:B------:R0:W-:Y:S02]  /*a960*/  STL.128 [R1+0x140], R24 ;  /* 0x0001401801007387 */ /* 0x0001e40000100c00 */
[----:B0-----:R-:W-:Y:S01]  /*a970*/  IMAD.MOV.U32 R24, RZ, RZ, R0 ;  /* 0x000000ffff187224 */ /* 0x001fe200078e0000 */
[C---:B------:R-:W-:Y:S01]  /*a980*/  IADD3 R0, P2, R2.reuse, 0x100, RZ ;  /* 0x0000010002007810 */ /* 0x040fe20007f5e0ff */
[----:B------:R-:W-:Y:S02]  /*a990*/  IMAD.MOV.U32 R26, RZ, RZ, R20 ;  /* 0x000000ffff1a7224 */ /* 0x000fe400078e0014 */
[----:B------:R-:W-:Y:S02]  /*a9a0*/  IMAD.MOV.U32 R27, RZ, RZ, R21 ;  /* 0x000000ffff1b7224 */ /* 0x000fe400078e0015 */
[----:B------:R-:W-:Y:S02]  /*a9b0*/  IMAD.MOV.U32 R25, RZ, RZ, R3 ;  /* 0x000000ffff197224 */ /* 0x000fe400078e0003 */
[--C-:B------:R-:W-:Y:S01]  /*a9c0*/  IMAD.X R3, RZ, RZ, R18.reuse, P1 ;  /* 0x000000ffff037224 */ /* 0x100fe200008e0612 */
[----:B------:R-:W-:Y:S01]  /*a9d0*/  IADD3 R12, P1, R2, 0x118, RZ ;  /* 0x00000118020c7810 */ /* 0x000fe20007f3e0ff */
[----:B------:R-:W-:Y:S01]  /*a9e0*/  IMAD.X R13, RZ, RZ, R18, P2 ;  /* 0x000000ffff0d7224 */ /* 0x000fe200010e0612 */
[----:B------:R0:W-:Y:S01]  /*a9f0*/  STL.128 [R1+0x180], R24 ;  /* 0x0001801801007387 */ /* 0x0001e20000100c00 */
[----:B------:R-:W-:-:S02]  /*aa00*/  IMAD.MOV.U32 R35, RZ, RZ, R3 ;  /* 0x000000ffff237224 */ /* 0x000fc400078e0003 */
[----:B------:R-:W-:-:S03]  /*aa10*/  IMAD.X R3, RZ, RZ, R18, P1 ;  /* 0x000000ffff037224 */ /* 0x000fc600008e0612 */
[----:B------:R-:W-:Y:S01]  /*aa20*/  STL.128 [R1+0x190], R32 ;  /* 0x0001902001007387 */ /* 0x000fe20000100c00 */
[----:B0-----:R-:W-:Y:S02]  /*aa30*/  IMAD.MOV.U32 R24, RZ, RZ, R0 ;  /* 0x000000ffff187224 */ /* 0x001fe400078e0000 */
[----:B------:R-:W-:Y:S02]  /*aa40*/  IMAD.MOV.U32 R25, RZ, RZ, R13 ;  /* 0x000000ffff197224 */ /* 0x000fe400078e000d */
[----:B------:R-:W-:Y:S02]  /*aa50*/  IMAD.MOV.U32 R26, RZ, RZ, R14 ;  /* 0x000000ffff1a7224 */ /* 0x000fe400078e000e */
[----:B------:R-:W-:-:S05]  /*aa60*/  IMAD.MOV.U32 R27, RZ, RZ, R15 ;  /* 0x000000ffff1b7224 */ /* 0x000fca00078e000f */
[----:B------:R0:W-:Y:S02]  /*aa70*/  STL.128 [R1+0x1a0], R24 ;  /* 0x0001a01801007387 */ /* 0x0001e40000100c00 */
[----:B0-----:R-:W-:Y:S02]  /*aa80*/  IMAD.MOV.U32 R24, RZ, RZ, R38 ;  /* 0x000000ffff187224 */ /* 0x001fe400078e0026 */
[----:B------:R-:W-:Y:S02]  /*aa90*/  IMAD.MOV.U32 R25, RZ, RZ, R51 ;  /* 0x000000ffff197224 */ /* 0x000fe400078e0033 */
[----:B------:R-:W-:Y:S02]  /*aaa0*/  IMAD.MOV.U32 R26, RZ, RZ, R12 ;  /* 0x000000ffff1a7224 */ /* 0x000fe400078e000c */
[----:B------:R-:W-:-:S05]  /*aab0*/  IMAD.MOV.U32 R27, RZ, RZ, R3 ;  /* 0x000000ffff1b7224 */ /* 0x000fca00078e0003 */
[----:B------:R1:W-:Y:S01]  /*aac0*/  STL.128 [R1+0x1b0], R24 ;  /* 0x0001b01801007387 */ /* 0x0003e20000100c00 */
[----:B--2---:R-:W-:-:S04]  /*aad0*/  LOP3.LUT R0, R28, 0x1, RZ, 0xfc, !PT ;  /* 0x000000011c007812 */ /* 0x004fc800078efcff */
[----:B------:R-:W-:-:S13]  /*aae0*/  ISETP.NE.AND P1, PT, R0, 0x3, PT ;  /* 0x000000030000780c */ /* 0x000fda0003f25270 */
[----:B-1----:R-:W-:Y:S05]  /*aaf0*/  @!P1 BRA `(.L_x_5156) ;  /* 0x0000000000049947 */ /* 0x002fea0003800000 */
[----:B------:R-:W-:Y:S01]  /*ab00*/  BPT.TRAP 0x1 ;  /* 0x000000040000795c */ /* 0x000fe20000300000 */
.L_x_5156:
[----:B------:R-:W-:Y:S05]  /*ab10*/  BSYNC B0 ;  /* 0x0000000000007941 */ /* 0x000fea0003800000 */
.L_x_5155:
[----:B------:R-:W2:Y:S01]  /*ab20*/  LDL.64 R12, [R1+0x18] ;  /* 0x00001800010c7983 */ /* 0x000ea20000100a00 */
[----:B-----5:R-:W-:Y:S01]  /*ab30*/  SHF.L.U32 R11, R11, 0x1f, RZ ;  /* 0x0000001f0b0b7819 */ /* 0x020fe200000006ff */
[----:B------:R-:W-:Y:S01]  /*ab40*/  BSSY B0, `(.L_x_5157) ;  /* 0x0000006000007945 */ /* 0x000fe20003800000 */
[----:B--2---:R-:W-:-:S05]  /*ab50*/  MOV R3, R12 ;  /* 0x0000000c00037202 */ /* 0x004fca0000000f00 */
[----:B------:R-:W-:-:S04]  /*ab60*/  IMAD R10, R10, 0x8, R3 ;  /* 0x000000080a0a7824 */ /* 0x000fc800078e0203 */
[----:B------:R0:W1:Y:S01]  /*ab70*/  SYNCS.PHASECHK.TRANS64.TRYWAIT P0, [R10+URZ], R11 ;  /* 0x0000000b0a0075a7 */ /* 0x000062000800017f */
[----:B------:R-:W-:Y:S05]  /*ab80*/  @!P1 BRA `(.L_x_5158) ;  /* 0x0000000000049947 */ /* 0x000fea0003800000 */
[----:B------:R-:W-:Y:S01]  /*ab90*/  BPT.TRAP 0x1 ;  /* 0x000000040000795c */ /* 0x000fe20000300000 */
.L_x_5158:
[----:B------:R-:W-:Y:S05]  /*aba0*/  BSYNC B0 ;  /* 0x0000000000007941 */ /* 0x000fea0003800000 */
.L_x_5157:
[----:B------:R-:W-:Y:S04]  /*abb0*/  BSSY B0, `(.L_x_5159) ;  /* 0x0000004000007945 */ /* 0x000fe80003800000 */
[----:B-1----:R-:W-:Y:S05]  /*abc0*/  @P0 BRA `(.L_x_5160) ;  /* 0x0000000000080947 */ /* 0x002fea0003800000 */
[----:B------:R-:W1:Y:S02]  /*abd0*/  SYNCS.PHASECHK.TRANS64.TRYWAIT P0, [R10+URZ], R11 ;  /* 0x0000000b0a0075a7 */ /* 0x000e64000800017f */
[----:B-1----:R-:W-:Y:S05]  /*abe0*/  @!P0 BRA `(.L_x_5161) ;  /* 0x000001e400ec8947 */ /* 0x002fea0003800000 */
.L_x_5160:
[----:B------:R-:W-:Y:S05]  /*abf0*/  BSYNC B0 ;  /* 0x0000000000007941 */ /* 0x000fea0003800000 */
.L_x_5159:
[----:B------:R-:W2:Y:S04]  /*ac00*/  LDL R15, [R1+0x1c0] ;  /* 0x0001c000010f7983 */ /* 0x000ea80000100800 */
[----:B01----:R-:W2:Y:S01]  /*ac10*/  LDL.64 R10, [R1+0x80] ;  /* 0x00008000010a7983 */ /* 0x003ea20000100a00 */
[----:B------:R-:W-:Y:S05]  /*ac20*/  WARPSYNC.ALL ;  /* 0x0000000000007948 */ /* 0x000fea0003800000 */
[----:B------:R-:W3:Y:S04]  /*ac30*/  LDL.64 R24, [R1+0x78] ;  /* 0x0000780001187983 */ /* 0x000ee80000100a00 */
[----:B------:R-:W4:Y:S04]  /*ac40*/  LDL.64 R12, [R1+0x78] ;  /* 0x00007800010c7983 */ /* 0x000f280000100a00 */
[----:B------:R-:W5:Y:S04]  /*ac50*/  LDL.64 R20, [R1+0x78] ;  /* 0x0000780001147983 */ /* 0x000f680000100a00 */
[----:B------:R-:W5:Y:S01]  /*ac60*/  LDL.64 R56, [R1+0x78] ;  /* 0x0000780001387983 */ /* 0x000f620000100a00 */
[----:B--2---:R-:W-:Y:S01]  /*ac70*/  IMAD R10, R15, 0x200, R10 ;  /* 0x000002000f0a7824 */ /* 0x004fe200078e020a */
[----:B------:R-:W-:-:S02]  /*ac80*/  R2UR UR7, R11 ;  /* 0x000000000b0772ca */ /* 0x000fc400000e0000 */
[----:B------:R-:W2:Y:S01]  /*ac90*/  LDL R3, [R1+0x1cc] ;  /* 0x0001cc0001037983 */ /* 0x000ea20000100800 */
[C---:B------:R-:W-:Y:S01]  /*aca0*/  VIADD R14, R10.reuse, 0x2 ;  /* 0x000000020a0e7836 */ /* 0x040fe20000000000 */
[----:B------:R-:W-:Y:S01]  /*acb0*/  R2UR UR6, R10 ;  /* 0x000000000a0672ca */ /* 0x000fe200000e0000 */
[----:B------:R-:W-:Y:S01]  /*acc0*/  IMAD.MOV.U32 R15, RZ, RZ, R11 ;  /* 0x000000ffff0f7224 */ /* 0x000fe200078e000b */
[----:B------:R0:W-:Y:S01]  /*acd0*/  STL [R1+0x60], RZ ;  /* 0x000060ff01007387 */ /* 0x0001e20000100800 */
[----:B------:R-:W-:Y:S01]  /*ace0*/  BSSY B0, `(.L_x_5162) ;  /* 0x000002c000007945 */ /* 0x000fe20003800000 */
[----:B---3--:R-:W-:Y:S02]  /*acf0*/  R2UR UR4, R24 ;  /* 0x00000000180472ca */ /* 0x008fe400000e0000 */
[----:B------:R-:W-:Y:S02]  /*ad00*/  R2UR UR5, R25 ;  /* 0x00000000190572ca */ /* 0x000fe400000e0000 */
[----:B------:R-:W-:Y:S01]  /*ad10*/  WARPGROUP.ARRIVE ;  /* 0x00000000000079c5 */ /* 0x000fe20000000000 */
[----:B----4-:R-:W-:-:S02]  /*ad20*/  VIADD R12, R12, 0x2 ;  /* 0x000000020c0c7836 */ /* 0x010fc40000000000 */
[----:B-----5:R-:W-:Y:S02]  /*ad30*/  VIADD R20, R20, 0x4 ;  /* 0x0000000414147836 */ /* 0x020fe40000000000 */
[----:B------:R-:W-:-:S06]  /*ad40*/  VIADD R56, R56, 0x6 ;  /* 0x0000000638387836 */ /* 0x000fcc0000000000 */
[----:B------:R-:W-:Y:S01]  /*ad50*/  HGMMA.64x64x16.F32 R24, gdesc[UR4], RZ, !UPT, gsb0 ;  /* 0x00e00000041879f0 */ /* 0x000fe2000c0008ff */
[----:B------:R-:W-:Y:S02]  /*ad60*/  R2UR UR6, R14 ;  /* 0x000000000e0672ca */ /* 0x000fe400000e0000 */
[----:B------:R-:W-:Y:S02]  /*ad70*/  R2UR UR7, R15 ;  /* 0x000000000f0772ca */ /* 0x000fe400000e0000 */
[----:B------:R-:W-:Y:S01]  /*ad80*/  R2UR UR4, R12 ;  /* 0x000000000c0472ca */ /* 0x000fe200000e0000 */
[C---:B------:R-:W-:Y:S01]  /*ad90*/  VIADD R12, R10.reuse, 0x4 ;  /* 0x000000040a0c7836 */ /* 0x040fe20000000000 */
[----:B------:R-:W-:Y:S01]  /*ada0*/  R2UR UR5, R13 ;  /* 0x000000000d0572ca */ /* 0x000fe200000e0000 */
[----:B------:R-:W-:Y:S01]  /*adb0*/  IMAD.MOV.U32 R13, RZ, RZ, R11 ;  /* 0x000000ffff0d7224 */ /* 0x000fe200078e000b */
[----:B--2---:R-:W-:Y:S01]  /*adc0*/  LEA.HI R0, R3, R3, RZ, 0x1 ;  /* 0x0000000303007211 */ /* 0x004fe200078f08ff */
[----:B------:R-:W-:-:S03]  /*add0*/  VIADD R10, R10, 0x6 ;  /* 0x000000060a0a7836 */ /* 0x000fc60000000000 */
[----:B------:R-:W-:Y:S01]  /*ade0*/  LOP3.LUT R8, R0, 0xfffffffe, RZ, 0xc0, !PT ;  /* 0xfffffffe00087812 */ /* 0x000fe200078ec0ff */
[----:B------:R-:W-:-:S04]  /*adf0*/  IMAD.MOV.U32 R0, RZ, RZ, 0x1 ;  /* 0x00000001ff007424 */ /* 0x000fc800078e00ff */
[----:B------:R-:W-:Y:S01]  /*ae00*/  IMAD.IADD R3, R3, 0x1, -R8 ;  /* 0x0000000103037824 */ /* 0x000fe200078e0a08 */
[----:B------:R0:W-:Y:S04]  /*ae10*/  STL [R1+0x60], R0 ;  /* 0x0000600001007387 */ /* 0x0001e80000100800 */
[----:B------:R-:W-:Y:S01]  /*ae20*/  SHF.L.U32 R3, R3, 0x1f, RZ ;  /* 0x0000001f03037819 */ /* 0x000fe200000006ff */
[----:B------:R0:W-:Y:S04]  /*ae30*/  STL [R1+0x60], R0 ;  /* 0x0000600001007387 */ /* 0x0001e80000100800 */
[----:B------:R0:W-:Y:S04]  /*ae40*/  STL [R1+0x60], R0 ;  /* 0x0000600001007387 */ /* 0x0001e80000100800 */
[----:B------:R0:W-:Y:S01]  /*ae50*/  STL [R1+0x60], R0 ;  /* 0x0000600001007387 */ /* 0x0001e20000100800 */
[----:B------:R-:W-:-:S02]  /*ae60*/  WARPGROUP.DEPBAR.LE gsb0, 0x0 ;  /* 0x00008000000079c5 */ /* 0x000fc40000010000 */
[----:B------:R-:W-:-:S06]  /*ae70*/  WARPGROUP.ARRIVE ;  /* 0x00000000000079c5 */ /* 0x000fcc0000000000 */
        /* <DEDUP_REMOVED lines=16> */
[----:B------:R-:W1:Y:S02]  /*af80*/  SYNCS.PHASECHK.TRANS64.TRYWAIT P0, [UR44+0x38810], R3 ;  /* 0x03881003ff0075a7 */ /* 0x000e64000800016c */
[----:B01----:R-:W-:Y:S05]  /*af90*/  @!P0 BRA `(.L_x_5163) ;  /* 0x000001e400148947 */ /* 0x003fea0003800000 */
.L_x_5340:
[----:B------:R-:W-:Y:S05]  /*afa0*/  BSYNC B0 ;  /* 0x0000000000007941 */ /* 0x000fea0003800000 */
.L_x_5162:
[----:B0-----:R-:W2:Y:S04]  /*afb0*/  LDL R3, [R1+0x28] ;  /* 0x0000280001037983 */ /* 0x001ea80000100800 */
[----:B------:R0:W5:Y:S01]  /*afc0*/  LDL.64 R10, [R1+0x1c0] ;  /* 0x0001c000010a7983 */ /* 0x0001620000100a00 */
[----:B------:R-:W-:Y:S01]  /*afd0*/  BSSY B0, `(.L_x_5164) ;  /* 0x0000005000007945 */ /* 0x000fe20003800000 */
[----:B--2---:R-:W-:-:S04]  /*afe0*/  LOP3.LUT R3, R3, 0x1, RZ, 0xfc, !PT ;  /* 0x0000000103037812 */ /* 0x004fc800078efcff */
[----:B------:R-:W-:-:S13]  /*aff0*/  ISETP.NE.AND P1, PT, R3, 0x3, PT ;  /* 0x000000030300780c */ /* 0x000fda0003f25270 */
[----:B0-----:R-:W-:Y:S05]  /*b000*/  @!P1 BRA `(.L_x_5165) ;  /* 0x0000000000049947 */ /* 0x001fea0003800000 */
[----:B------:R-:W-:Y:S01]  /*b010*/  BPT.TRAP 0x1 ;  /* 0x000000040000795c */ /* 0x000fe20000300000 */
.L_x_5165:
[----:B------:R-:W-:Y:S05]  /*b020*/  BSYNC B0 ;  /* 0x0000000000007941 */ /* 0x000fea0003800000 */
.L_x_5164:
        /* <DEDUP_REMOVED lines=8> */
.L_x_5167:
[----:B------:R-:W-:Y:S05]  /*b0b0*/  BSYNC B0 ;  /* 0x0000000000007941 */ /* 0x000fea0003800000 */
.L_x_5166:
[----:B------:R-:W-:Y:S04]  /*b0c0*/  BSSY B0, `(.L_x_5168) ;  /* 0x0000004000007945 */ /* 0x000fe80003800000 */
[----:B-1----:R-:W-:Y:S05]  /*b0d0*/  @P0 BRA `(.L_x_5169) ;  /* 0x0000000000080947 */ /* 0x002fea0003800000 */
[----:B------:R-:W1:Y:S02]  /*b0e0*/  SYNCS.PHASECHK.TRANS64.TRYWAIT P0, [R10+URZ], R11 ;  /* 0x0000000b0a0075a7 */ /* 0x000e64000800017f */
[----:B-1----:R-:W-:Y:S05]  /*b0f0*/  @!P0 BRA `(.L_x_5170) ;  /* 0x000001e000d48947 */ /* 0x002fea0003800000 */
.L_x_5169:
[----:B------:R-:W-:Y:S05]  /*b100*/  BSYNC B0 ;  /* 0x0000000000007941 */ /* 0x000fea0003800000 */
.L_x_5168:
[----:B------:R-:W2:Y:S04]  /*b110*/  LDL R8, [R1+0x68] ;  /* 0x0000680001087983 */ /* 0x000ea80000100800 */
[----:B------:R-:W3:Y:S04]  /*b120*/  LDL R3, [R1+0x1c0] ;  /* 0x0001c00001037983 */ /* 0x000ee80000100800 */
[----:B01----:R-:W3:Y:S04]  /*b130*/  LDL.64 R10, [R1+0x98] ;  /* 0x00009800010a7983 */ /* 0x003ee80000100a00 */
[----:B------:R-:W4:Y:S04]  /*b140*/  LDL.64 R12, [R1+0x90] ;  /* 0x00009000010c7983 */ /* 0x000f280000100a00 */
[----:B------:R-:W4:Y:S04]  /*b150*/  LDL.64 R14, [R1+0x90] ;  /* 0x00009000010e7983 */ /* 0x000f280000100a00 */
[----:B------:R-:W4:Y:S04]  /*b160*/  LDL.64 R20, [R1+0x90] ;  /* 0x0000900001147983 */ /* 0x000f280000100a00 */
[----:B------:R-:W4:Y:S01]  /*b170*/  LDL.64 R56, [R1+0x90] ;  /* 0x0000900001387983 */ /* 0x000f220000100a00 */
[----:B------:R-:W-:Y:S05]  /*b180*/  WARPSYNC.ALL ;  /* 0x0000000000007948 */ /* 0x000fea0003800000 */
[----:B------:R-:W-:Y:S01]  /*b190*/  WARPGROUP.ARRIVE ;  /* 0x00000000000079c5 */ /* 0x000fe20000000000 */
[----:B------:R-:W4:Y:S04]  /*b1a0*/  LDL.64 R58, [R1+0x90] ;  /* 0x00009000013a7983 */ /* 0x000f280000100a00 */
[----:B------:R-:W4:Y:S01]  /*b1b0*/  LDL.64 R60, [R1+0x90] ;  /* 0x00009000013c7983 */ /* 0x000f220000100a00 */
[----:B------:R-:W0:Y:S03]  /*b1c0*/  S2R R62, SR_TID.X ;  /* 0x00000000003e7919 */ /* 0x000e260000002100 */
[----:B------:R-:W4:Y:S04]  /*b1d0*/  LDL.64 R64, [R1+0x90] ;  /* 0x0000900001407983 */ /* 0x000f280000100a00 */
[----:B------:R-:W4:Y:S01]  /*b1e0*/  LDL.64 R66, [R1+0x90] ;  /* 0x0000900001427983 */ /* 0x000f220000100a00 */
[----:B--2---:R-:W-:Y:S01]  /*b1f0*/  ISETP.NE.U32.AND P0, PT, R8, RZ, PT ;  /* 0x000000ff0800720c */ /* 0x004fe20003f05070 */
[----:B---3--:R-:W-:Y:S01]  /*b200*/  IMAD R10, R3, 0x1000, R10 ;  /* 0x00001000030a7824 */ /* 0x008fe200078e020a */
[----:B------:R-:W-:-:S02]  /*b210*/  R2UR UR7, R11 ;  /* 0x000000000b0772ca */ /* 0x000fc400000e0000 */
[----:B----4-:R-:W-:Y:S02]  /*b220*/  R2UR UR4, R12 ;  /* 0x000000000c0472ca */ /* 0x010fe400000e0000 */
[----:B------:R-:W-:Y:S02]  /*b230*/  R2UR UR6, R10 ;  /* 0x000000000a0672ca */ /* 0x000fe400000e0000 */
[----:B------:R-:W-:-:S05]  /*b240*/  R2UR UR5, R13 ;  /* 0x000000000d0572ca */ /* 0x000fca00000e0000 */
[----:B------:R-:W-:-:S08]  /*b250*/  VOTEU.ANY UP0, P0 ;  /* 0x00000000003f7886 */ /* 0x000fd00000000100 */
[----:B------:R-:W-:Y:S01]  /*b260*/  HGMMA.64x64x16.F32 R24, gdesc[UR4], R24, UP0, gsb0 ;  /* 0x00e00000041879f0 */ /* 0x000fe2000b800818 */
[----:B------:R-:W-:Y:S02]  /*b270*/  VIADD R14, R14, 0x2 ;  /* 0x000000020e0e7836 */ /* 0x000fe40000000000 */
[----:B------:R-:W-:Y:S02]  /*b280*/  VIADD R12, R10, 0x2 ;  /* 0x000000020a0c7836 */ /* 0x000fe40000000000 */
[----:B------:R-:W-:Y:S01]  /*b290*/  IMAD.MOV.U32 R13, RZ, RZ, R11 ;  /* 0x000000ffff0d7224 */ /* 0x000fe200078e000b */
[----:B------:R-:W-:Y:S02]  /*b2a0*/  R2UR UR4, R14 ;  /* 0x000000000e0472ca */ /* 0x000fe400000e0000 */
[----:B------:R-:W-:Y:S02]  /*b2b0*/  R2UR UR6, R12 ;  /* 0x000000000c0672ca */ /* 0x000fe400000e0000 */
[----:B------:R-:W-:-:S02]  /*b2c0*/  R2UR UR7, R13 ;  /* 0x000000000d0772ca */ /* 0x000fc400000e0000 */
[----:B------:R-:W-:Y:S01]  /*b2d0*/  R2UR UR5, R15 ;  /* 0x000000000f0572ca */ /* 0x000fe200000e0000 */
[----:B------:R-:W-:Y:S02]  /*b2e0*/  WARPGROUP.DEPBAR.LE gsb0, 0x0 ;  /* 0x00008000000079c5 */ /* 0x000fe40000010000 */
[----:B------:R-:W-:Y:S01]  /*b2f0*/  WARPGROUP.ARRIVE ;  /* 0x00000000000079c5 */ /* 0x000fe20000000000 */
[----:B------:R-:W-:Y:S01]  /*b300*/  VIADD R20, R20, 0x4 ;  /* 0x0000000414147836 */ /* 0x000fe20000000000 */
[----:B------:R-:W2:Y:S08]  /*b310*/  LDL.64 R14, [R1+0x90] ;  /* 0x00009000010e7983 */ /* 0x000eb00000100a00 */
[----:B------:R-:W-:Y:S01]  /*b320*/  HGMMA.64x64x16.F32 R24, gdesc[UR4], R24, gsb0 ;  /* 0x00e00000041879f0 */ /* 0x000fe20008000818 */
[----:B------:R-:W-:-:S02]  /*b330*/  VIADD R12, R10, 0x4 ;  /* 0x000000040a0c7836 */ /* 0x000fc40000000000 */
[----:B------:R-:W-:Y:S01]  /*b340*/  IMAD.MOV.U32 R13, RZ, RZ, R11 ;  /* 0x000000ffff0d7224 */ /* 0x000fe200078e000b */
[----:B------:R-:W-:Y:S02]  /*b350*/  R2UR UR4, R20 ;  /* 0x00000000140472ca */ /* 0x000fe400000e0000 */
[----:B------:R-:W-:Y:S02]  /*b360*/  R2UR UR6, R12 ;  /* 0x000000000c0672ca */ /* 0x000fe400000e0000 */
[----:B------:R-:W-:Y:S02]  /*b370*/  R2UR UR7, R13 ;  /* 0x000000000d0772ca */ /* 0x000fe400000e0000 */
[----:B------:R-:W-:Y:S01]  /*b380*/  R2UR UR5, R21 ;  /* 0x00000000150572ca */ /* 0x000fe200000e0000 */
[----:B------:R-:W-:Y:S02]  /*b390*/  WARPGROUP.DEPBAR.LE gsb0, 0x0 ;  /* 0x00008000000079c5 */ /* 0x000fe40000010000 */
[----:B------:R-:W-:Y:S01]  /*b3a0*/  WARPGROUP.ARRIVE ;  /* 0x00000000000079c5 */ /* 0x000fe20000000000 */
[----:B------:R-:W-:Y:S01]  /*b3b0*/  VIADD R56, R56, 0x6 ;  /* 0x0000000638387836 */ /* 0x000fe20000000000 */
[----:B------:R-:W3:Y:S08]  /*b3c0*/  LDL.64 R20, [R1+0x90] ;  /* 0x0000900001147983 */ /* 0x000ef00000100a00 */
        /* <DEDUP_REMOVED lines=10> */
[----:B------:R-:W4:Y:S08]  /*b470*/  LDL.64 R56, [R1+0x90] ;  /* 0x0000900001387983 */ /* 0x000f300000100a00 */
        /* <DEDUP_REMOVED lines=20> */
[----:B--2---:R-:W-:Y:S01]  /*b5c0*/  VIADD R14, R14, 0x204 ;  /* 0x000002040e0e7836 */ /* 0x004fe20000000000 */
        /* <DEDUP_REMOVED lines=10> */
[----:B---3--:R-:W-:Y:S01]  /*b670*/  VIADD R20, R20, 0x206 ;  /* 0x0000020614147836 */ /* 0x008fe20000000000 */
        /* <DEDUP_REMOVED lines=10> */
[----:B----4-:R-:W-:Y:S01]  /*b720*/  VIADD R56, R56, 0x400 ;  /* 0x0000040038387836 */ /* 0x010fe20000000000 */
        /* <DEDUP_REMOVED lines=84> */
[----:B------:R-:W-:Y:S02]  /*bc70*/  R2UR UR5, R61 ;  /* 0x000000003d0572ca */ /* 0x000fe400000e0000 */
[----:B0-----:R-:W-:Y:S01]  /*bc80*/  SHF.R.U32.HI R62, RZ, 0x7, R62 ;  /* 0x00000007ff3e7819 */ /* 0x001fe2000001163e */
[----:B------:R-:W-:-:S02]  /*bc90*/  WARPGROUP.DEPBAR.LE gsb0, 0x0 ;  /* 0x00008000000079c5 */ /* 0x000fc40000010000 */
[----:B------:R-:W-:Y:S01]  /*bca0*/  WARPGROUP.ARRIVE ;  /* 0x00000000000079c5 */ /* 0x000fe20000000000 */
[----:B------:R-:W-:Y:S01]  /*bcb0*/  VIADD R8, R10, 0x800 ;  /* 0x000008000a087836 */ /* 0x000fe20000000000 */
[----:B------:R-:W-:Y:S01]  /*bcc0*/  UMOV UR8, 0x1 ;  /* 0x0000000100087882 */ /* 0x000fe20000000000 */
[----:B------:R-:W-:Y:S01]  /*bcd0*/  IMAD.MOV.U32 R13, RZ, RZ, R11 ;  /* 0x000000ffff0d7224 */ /* 0x000fe200078e000b */
[----:B------:R-:W3:Y:S04]  /*bce0*/  LDL.64 R60, [R1+0x90] ;  /* 0x00009000013c7983 */ /* 0x000ee80000100a00 */
[----:B------:R-:W-:Y:S01]  /*bcf0*/  HGMMA.64x64x16.F32 R24, gdesc[UR4], R24, gsb0 ;  /* 0x00e00000041879f0 */ /* 0x000fe20008000818 */
[----:B------:R0:W1:Y:S01]  /*bd00*/  SHFL.IDX PT, R3, R62, RZ, 0x1f ;  /* 0x00001fff3e037589 */ /* 0x00006200000e0000 */
[----:B------:R-:W-:-:S02]  /*bd10*/  R2UR UR7, R13 ;  /* 0x000000000d0772ca */ /* 0x000fc400000e0000 */
[----:B----4-:R-:W-:Y:S01]  /*bd20*/  R2UR UR5, R15 ;  /* 0x000000000f0572ca */ /* 0x010fe200000e0000 */
[----:B------:R-:W-:Y:S01]  /*bd30*/  UISETP.NE.U32.AND UP0, UPT, UR8, URZ, UPT ;  /* 0x0000003f0800728c */ /* 0x000fe2000bf05070 */
[----:B0-----:R-:W4:Y:S01]  /*bd40*/  LDL.64 R62, [R1+0x90] ;  /* 0x00009000013e7983 */ /* 0x001f220000100a00 */
[----:B-1----:R-:W-:-:S04]  /*bd50*/  ISETP.GT.AND P0, PT, R3, 0x7f, PT ;  /* 0x0000007f0300780c */ /* 0x002fc80003f04270 */
[----:B------:R-:W-:-:S04]  /*bd60*/  SEL R3, RZ, 0x2, !P0 ;  /* 0x00000002ff037807 */ /* 0x000fc80004000000 */
[----:B------:R-:W-:Y:S01]  /*bd70*/  IADD3 R14, R14, 0x800, R3 ;  /* 0x000008000e0e7810 */ /* 0x000fe20007ffe003 */
[----:B------:R-:W-:-:S03]  /*bd80*/  IMAD.IADD R12, R3, 0x1, R8 ;  /* 0x00000001030c7824 */ /* 0x000fc600078e0208 */
[----:B------:R-:W-:Y:S02]  /*bd90*/  R2UR UR4, R14 ;  /* 0x000000000e0472ca */ /* 0x000fe400000e0000 */
[----:B------:R-:W-:Y:S01]  /*bda0*/  R2UR UR6, R12 ;  /* 0x000000000c0672ca */ /* 0x000fe200000e0000 */
[----:B------:R-:W-:Y:S02]  /*bdb0*/  WARPGROUP.DEPBAR.LE gsb0, 0x0 ;  /* 0x00008000000079c5 */ /* 0x000fe40000010000 */
[----:B------:R-:W-:-:S10]  /*bdc0*/  WARPGROUP.ARRIVE ;  /* 0x00000000000079c5 */ /* 0x000fd40000000000 */
[----:B------:R-:W-:Y:S01]  /*bdd0*/  HGMMA.64x64x16.F32 R24, gdesc[UR4], R24, UP0, gsb0 ;  /* 0x00e00000041879f0 */ /* 0x000fe2000b800818 */
[----:B------:R-:W-:-:S05]  /*bde0*/  IMAD.MOV.U32 R12, RZ, RZ, 0x4 ;  /* 0x00000004ff0c7424 */ /* 0x000fca00078e00ff */
[----:B------:R-:W-:Y:S01]  /*bdf0*/  SEL R13, R12, 0x2, P0 ;  /* 0x000000020c0d7807 */ /* 0x000fe20000000000 */
[----:B------:R-:W-:-:S03]  /*be00*/  IMAD.MOV.U32 R15, RZ, RZ, R11 ;  /* 0x000000ffff0f7224 */ /* 0x000fc600078e000b */
[----:B------:R-:W-:Y:S01]  /*be10*/  IADD3 R20, R13, 0x800, R20 ;  /* 0x000008000d147810 */ /* 0x000fe20007ffe014 */
[----:B------:R-:W-:Y:S01]  /*be20*/  IMAD.IADD R14, R8, 0x1, R13 ;  /* 0x00000001080e7824 */ /* 0x000fe200078e020d */
[----:B------:R-:W-:Y:S02]  /*be30*/  R2UR UR7, R15 ;  /* 0x000000000f0772ca */ /* 0x000fe400000e0000 */
[----:B------:R-:W-:Y:S02]  /*be40*/  R2UR UR4, R20 ;  /* 0x00000000140472ca */ /* 0x000fe400000e0000 */
[----:B------:R-:W-:Y:S02]  /*be50*/  R2UR UR6, R14 ;  /* 0x000000000e0672ca */ /* 0x000fe400000e0000 */
[----:B------:R-:W-:Y:S01]  /*be60*/  R2UR UR5, R21 ;  /* 0x00000000150572ca */ /* 0x000fe200000e0000 */
[----:B------:R-:W-:Y:S02]  /*be70*/  WARPGROUP.DEPBAR.LE gsb0, 0x0 ;  /* 0x00008000000079c5 */ /* 0x000fe40000010000 */
[----:B------:R-:W-:Y:S01]  /*be80*/  WARPGROUP.ARRIVE ;  /* 0x00000000000079c5 */ /* 0x000fe20000000000 */
[----:B------:R-:W-:Y:S01]  /*be90*/  SEL R15, R12, 0x6, !P0 ;  /* 0x000000060c0f7807 */ /* 0x000fe20004000000 */
[----:B------:R0:W5:Y:S08]  /*bea0*/  LDL R14, [R1+0xc] ;  /* 0x00000c00010e7983 */ /* 0x0001700000100800 */
[----:B------:R-:W-:Y:S01]  /*beb0*/  HGMMA.64x64x16.F32 R24, gdesc[UR4], R24, gsb0 ;  /* 0x00e00000041879f0 */ /* 0x000fe20008000818 */
[----:B------:R-:W-:Y:S01]  /*bec0*/  IMAD.IADD R20, R8, 0x1, R15 ;  /* 0x0000000108147824 */ /* 0x000fe200078e020f */
[----:B--2---:R-:W-:Y:S01]  /*bed0*/  IADD3 R56, R15, 0x800, R56 ;  /* 0x000008000f387810 */ /* 0x004fe20007ffe038 */
[----:B------:R-:W-:Y:S01]  /*bee0*/  IMAD.MOV.U32 R21, RZ, RZ, R11 ;  /* 0x000000ffff157224 */ /* 0x000fe200078e000b */
[----:B------:R-:W-:-:S02]  /*bef0*/  R2UR UR5, R57 ;  /* 0x00000000390572ca */ /* 0x000fc400000e0000 */
[----:B------:R-:W-:Y:S02]  /*bf00*/  R2UR UR6, R20 ;  /* 0x00000000140672ca */ /* 0x000fe400000e0000 */
[----:B------:R-:W-:Y:S02]  /*bf10*/  R2UR UR7, R21 ;  /* 0x00000000150772ca */ /* 0x000fe400000e0000 */
[----:B------:R-:W-:Y:S01]  /*bf20*/  R2UR UR4, R56 ;  /* 0x00000000380472ca */ /* 0x000fe200000e0000 */
[----:B------:R-:W-:Y:S02]  /*bf30*/  IMAD.MOV.U32 R8, RZ, RZ, 0x28 ;  /* 0x00000028ff087424 */ /* 0x000fe400078e00ff */
[----:B------:R-:W-:-:S03]  /*bf40*/  IMAD.MOV.U32 R21, RZ, RZ, 0xa00 ;  /* 0x00000a00ff157424 */ /* 0x000fc600078e00ff */
[----:B------:R-:W-:Y:S02]  /*bf50*/  SEL R8, R8, 0x26, P0 ;  /* 0x0000002608087807 */ /* 0x000fe40000000000 */
[----:B------:R-:W-:Y:S01]  /*bf60*/  SEL R21, R21, 0x980, P0 ;  /* 0x0000098015157807 */ /* 0x000fe20000000000 */
[----:B------:R-:W-:Y:S02]  /*bf70*/  WARPGROUP.DEPBAR.LE gsb0, 0x0 ;  /* 0x00008000000079c5 */ /* 0x000fe40000010000 */
[----:B------:R-:W-:-:S06]  /*bf80*/  WARPGROUP.ARRIVE ;  /* 0x00000000000079c5 */ /* 0x000fcc0000000000 */
[----:B------:R-:W-:Y:S01]  /*bf90*/  HGMMA.64x64x16.F32 R24, gdesc[UR4], R24, gsb0 ;  /* 0x00e00000041879f0 */ /* 0x000fe20008000818 */
[----:B------:R-:W-:-:S05]  /*bfa0*/  IMAD.IADD R8, R8, 0x1, R21 ;  /* 0x0000000108087824 */ /* 0x000fca00078e0215 */
[----:B------:R-:W-:-:S05]  /*bfb0*/  LOP3.LUT R21, R8, 0xa06, RZ, 0xc0, !PT ;  /* 0x00000a0608157812 */ /* 0x000fca00078ec0ff */
[----:B---3--:R-:W-:Y:S02]  /*bfc0*/  IMAD.IADD R58, R21, 0x1, R58 ;  /* 0x00000001153a7824 */ /* 0x008fe400078e023a */
[----:B------:R-:W-:Y:S02]  /*bfd0*/  IMAD.IADD R20, R10, 0x1, R21 ;  /* 0x000000010a147824 */ /* 0x000fe400078e0215 */
[----:B------:R-:W-:Y:S01]  /*bfe0*/  IMAD.MOV.U32 R21, RZ, RZ, R11 ;  /* 0x000000ffff157224 */ /* 0x000fe200078e000b */
[----:B------:R-:W-:Y:S02]  /*bff0*/  R2UR UR4, R58 ;  /* 0x000000003a0472ca */ /* 0x000fe400000e0000 */
[----:B------:R-:W-:Y:S02]  /*c000*/  R2UR UR6, R20 ;  /* 0x00000000140672ca */ /* 0x000fe400000e0000 */
[----:B------:R-:W-:Y:S02]  /*c010*/  R2UR UR7, R21 ;  /* 0x00000000150772ca */ /* 0x000fe400000e0000 */
[----:B------:R-:W-:Y:S01]  /*c020*/  R2UR UR5, R59 ;  /* 0x000000003b0572ca */ /* 0x000fe200000e0000 */
[----:B------:R-:W-:-:S02]  /*c030*/  WARPGROUP.DEPBAR.LE gsb0, 0x0 ;  /* 0x00008000000079c5 */ /* 0x000fc40000010000 */
[----:B------:R-:W-:Y:S01]  /*c040*/  WARPGROUP.ARRIVE ;  /* 0x00000000000079c5 */ /* 0x000fe20000000000 */
[----:B------:R-:W-:Y:S01]  /*c050*/  VIADD R8, R10, 0xa00 ;  /* 0x00000a000a087836 */ /* 0x000fe20000000000 */
[C---:B----4-:R-:W-:Y:S01]  /*c060*/  IADD3 R20, R3.reuse, 0xa00, R62 ;  /* 0x00000a0003147810 */ /* 0x050fe20007ffe03e */
[----:B------:R-:W-:Y:S01]  /*c070*/  IMAD.MOV.U32 R21, RZ, RZ, R63 ;  /* 0x000000ffff157224 */ /* 0x000fe200078e003f */
[----:B------:R-:W2:Y:S06]  /*c080*/  LDL.64 R58, [R1+0x90] ;  /* 0x00009000013a7983 */ /* 0x000eac0000100a00 */
[----:B------:R-:W-:Y:S01]  /*c090*/  HGMMA.64x64x16.F32 R24, gdesc[UR4], R24, gsb0 ;  /* 0x00e00000041879f0 */ /* 0x000fe20008000818 */
[----:B------:R-:W-:-:S02]  /*c0a0*/  IMAD.IADD R56, R3, 0x1, R8 ;  /* 0x0000000103387824 */ /* 0x000fc400078e0208 */
[----:B------:R-:W-:Y:S01]  /*c0b0*/  IMAD.MOV.U32 R57, RZ, RZ, R11 ;  /* 0x000000ffff397224 */ /* 0x000fe200078e000b */
[----:B------:R-:W-:Y:S01]  /*c0c0*/  R2UR UR4, R20 ;  /* 0x00000000140472ca */ /* 0x000fe200000e0000 */
[----:B------:R-:W3:Y:S01]  /*c0d0*/  LDL.64 R62, [R1+0x90] ;  /* 0x00009000013e7983 */ /* 0x000ee20000100a00 */
[----:B------:R-:W-:Y:S02]  /*c0e0*/  R2UR UR6, R56 ;  /* 0x00000000380672ca */ /* 0x000fe400000e0000 */
[----:B------:R-:W-:Y:S02]  /*c0f0*/  R2UR UR7, R57 ;  /* 0x00000000390772ca */ /* 0x000fe400000e0000 */
[----:B------:R-:W-:Y:S01]  /*c100*/  R2UR UR5, R21 ;  /* 0x00000000150572ca */ /* 0x000fe200000e0000 */
[----:B------:R-:W-:Y:S02]  /*c110*/  WARPGROUP.DEPBAR.LE gsb0, 0x0 ;  /* 0x00008000000079c5 */ /* 0x000fe40000010000 */
[----:B------:R-:W-:-:S10]  /*c120*/  WARPGROUP.ARRIVE ;  /* 0x00000000000079c5 */ /* 0x000fd40000000000 */
[----:B------:R-:W-:Y:S01]  /*c130*/  HGMMA.64x64x16.F32 R24, gdesc[UR4], R24, gsb0 ;  /* 0x00e00000041879f0 */ /* 0x000fe20008000818 */
[C---:B------:R-:W-:Y:S01]  /*c140*/  IMAD.IADD R56, R13.reuse, 0x1, R8 ;  /* 0x000000010d387824 */ /* 0x040fe200078e0208 */
[----:B------:R-:W-:Y:S01]  /*c150*/  IADD3 R20, R13, 0xa00, R64 ;  /* 0x00000a000d147810 */ /* 0x000fe20007ffe040 */
[----:B------:R-:W-:Y:S02]  /*c160*/  IMAD.MOV.U32 R21, RZ, RZ, R65 ;  /* 0x000000ffff157224 */ /* 0x000fe400078e0041 */
[----:B------:R-:W-:Y:S01]  /*c170*/  IMAD.MOV.U32 R57, RZ, RZ, R11 ;  /* 0x000000ffff397224 */ /* 0x000fe200078e000b */
[----:B------:R-:W-:Y:S01]  /*c180*/  R2UR UR6, R56 ;  /* 0x00000000380672ca */ /* 0x000fe200000e0000 */
[----:B------:R-:W4:Y:S01]  /*c190*/  LDL.64 R64, [R1+0x90] ;  /* 0x0000900001407983 */ /* 0x000f220000100a00 */
[----:B------:R-:W-:Y:S02]  /*c1a0*/  R2UR UR4, R20 ;  /* 0x00000000140472ca */ /* 0x000fe400000e0000 */
[----:B------:R-:W-:-:S02]  /*c1b0*/  R2UR UR7, R57 ;  /* 0x00000000390772ca */ /* 0x000fc400000e0000 */
[----:B------:R-:W-:Y:S01]  /*c1c0*/  R2UR UR5, R21 ;  /* 0x00000000150572ca */ /* 0x000fe200000e0000 */
[----:B------:R-:W-:Y:S02]  /*c1d0*/  WARPGROUP.DEPBAR.LE gsb0, 0x0 ;  /* 0x00008000000079c5 */ /* 0x000fe40000010000 */
[----:B------:R-:W-:Y:S01]  /*c1e0*/  WARPGROUP.ARRIVE ;  /* 0x00000000000079c5 */ /* 0x000fe20000000000 */
[C---:B------:R-:W-:Y:S01]  /*c1f0*/  IMAD.IADD R20, R15.reuse, 0x1, R8 ;  /* 0x000000010f147824 */ /* 0x040fe200078e0208 */
[----:B------:R-:W-:Y:S01]  /*c200*/  IADD3 R60, R15, 0xa00, R60 ;  /* 0x00000a000f3c7810 */ /* 0x000fe20007ffe03c */
[----:B------:R-:W4:Y:S07]  /*c210*/  LDL.64 R56, [R1+0x90] ;  /* 0x0000900001387983 */ /* 0x000f2e0000100a00 */
[----:B------:R-:W-:Y:S01]  /*c220*/  HGMMA.64x64x16.F32 R24, gdesc[UR4], R24, gsb0 ;  /* 0x00e00000041879f0 */ /* 0x000fe20008000818 */
        /* <DEDUP_REMOVED lines=13> */
[----:B------:R-:W-:Y:S01]  /*c300*/  LOP3.LUT R61, R8, 0xe06, RZ, 0xc0, !PT ;  /* 0x00000e06083d7812 */ /* 0x000fe200078ec0ff */
[----:B------:R-:W-:-:S04]  /*c310*/  IMAD.MOV.U32 R21, RZ, RZ, R67 ;  /* 0x000000ffff157224 */ /* 0x000fc800078e0043 */
[----:B------:R-:W-:Y:S02]  /*c320*/  IMAD.IADD R20, R61, 0x1, R66 ;  /* 0x000000013d147824 */ /* 0x000fe400078e0242 */
        /* <DEDUP_REMOVED lines=9> */
[C---:B--2---:R-:W-:Y:S01]  /*c3c0*/  IADD3 R58, R3.reuse, 0xc00, R58 ;  /* 0x00000c00033a7810 */ /* 0x044fe20007ffe03a */
[----:B------:R-:W2:Y:S07]  /*c3d0*/  LDL.64 R60, [R1+0x90] ;  /* 0x00009000013c7983 */ /* 0x000eae0000100a00 */
[----:B------:R-:W-:Y:S01]  /*c3e0*/  HGMMA.64x64x16.F32 R24, gdesc[UR4], R24, gsb0 ;  /* 0x00e00000041879f0 */ /* 0x000fe20008000818 */
[----:B------:R-:W-:-:S02]  /*c3f0*/  IMAD.IADD R20, R3, 0x1, R8 ;  /* 0x0000000103147824 */ /* 0x000fc400078e0208 */
[--C-:B------:R-:W-:Y:S01]  /*c400*/  IMAD.MOV.U32 R21, RZ, RZ, R11.reuse ;  /* 0x000000ffff157224 */ /* 0x100fe200078e000b */
[----:B------:R-:W-:Y:S02]  /*c410*/  R2UR UR4, R58 ;  /* 0x000000003a0472ca */ /* 0x000fe400000e0000 */
[----:B------:R-:W-:Y:S02]  /*c420*/  R2UR UR6, R20 ;  /* 0x00000000140672ca */ /* 0x000fe400000e0000 */
[----:B------:R-:W-:Y:S02]  /*c430*/  R2UR UR7, R21 ;  /* 0x00000000150772ca */ /* 0x000fe400000e0000 */
[----:B------:R-:W-:Y:S01]  /*c440*/  R2UR UR5, R59 ;  /* 0x000000003b0572ca */ /* 0x000fe200000e0000 */
[----:B------:R-:W-:Y:S02]  /*c450*/  WARPGROUP.DEPBAR.LE gsb0, 0x0 ;  /* 0x00008000000079c5 */ /* 0x000fe40000010000 */
[----:B------:R-:W-:Y:S01]  /*c460*/  WARPGROUP.ARRIVE ;  /* 0x00000000000079c5 */ /* 0x000fe20000000000 */
[C---:B------:R-:W-:Y:S01]  /*c470*/  IMAD.IADD R20, R13.reuse, 0x1, R8 ;  /* 0x000000010d147824 */ /* 0x040fe200078e0208 */
[----:B---3--:R-:W-:Y:S01]  /*c480*/  IADD3 R62, R13, 0xc00, R62 ;  /* 0x00000c000d3e7810 */ /* 0x008fe20007ffe03e */
[----:B------:R-:W-:Y:S01]  /*c490*/  IMAD.MOV.U32 R21, RZ, RZ, R11 ;  /* 0x000000ffff157224 */ /* 0x000fe200078e000b */
[----:B------:R-:W3:Y:S06]  /*c4a0*/  LDL.64 R58, [R1+0x90] ;  /* 0x00009000013a7983 */ /* 0x000eec0000100a00 */
[----:B------:R-:W-:Y:S01]  /*c4b0*/  HGMMA.64x64x16.F32 R24, gdesc[UR4], R24, gsb0 ;  /* 0x00e00000041879f0 */ /* 0x000fe20008000818 */
[----:B------:R-:W-:-:S02]  /*c4c0*/  R2UR UR6, R20 ;  /* 0x00000000140672ca */ /* 0x000fc400000e0000 */
[----:B------:R-:W-:Y:S02]  /*c4d0*/  R2UR UR7, R21 ;  /* 0x00000000150772ca */ /* 0x000fe400000e0000 */
[----:B------:R-:W-:Y:S02]  /*c4e0*/  R2UR UR4, R62 ;  /* 0x000000003e0472ca */ /* 0x000fe400000e0000 */
[----:B------:R-:W-:Y:S01]  /*c4f0*/  R2UR UR5, R63 ;  /* 0x000000003f0572ca */ /* 0x000fe200000e0000 */
[----:B------:R-:W-:Y:S02]  /*c500*/  WARPGROUP.DEPBAR.LE gsb0, 0x0 ;  /* 0x00008000000079c5 */ /* 0x000fe40000010000 */
[----:B------:R-:W-:Y:S01]  /*c510*/  WARPGROUP.ARRIVE ;  /* 0x00000000000079c5 */ /* 0x000fe20000000000 */
[C---:B------:R-:W-:Y:S01]  /*c520*/  IMAD.IADD R20, R15.reuse, 0x1, R8 ;  /* 0x000000010f147824 */ /* 0x040fe200078e0208 */
[----:B----4-:R-:W-:Y:S01]  /*c530*/  IADD3 R56, R15, 0xc00, R56 ;  /* 0x00000c000f387810 */ /* 0x010fe20007ffe038 */
[----:B------:R-:W-:Y:S01]  /*c540*/  IMAD.MOV.U32 R21, RZ, RZ, R11 ;  /* 0x000000ffff157224 */ /* 0x000fe200078e000b */
[----:B------:R-:W4:Y:S06]  /*c550*/  LDL.64 R62, [R1+0x90] ;  /* 0x00009000013e7983 */ /* 0x000f2c0000100a00 */
[----:B------:R-:W-:Y:S01]  /*c560*/  HGMMA.64x64x16.F32 R24, gdesc[UR4], R24, gsb0 ;  /* 0x00e00000041879f0 */ /* 0x000fe20008000818 */
        /* <DEDUP_REMOVED lines=15> */
[----:B------:R-:W-:Y:S01]  /*c660*/  IMAD.IADD R56, R10, 0x1, R57 ;  /* 0x000000010a387824 */ /* 0x000fe200078e0239 */
[----:B------:R-:W-:Y:S01]  /*c670*/  R2UR UR5, R21 ;  /* 0x00000000150572ca */ /* 0x000fe200000e0000 */
[----:B------:R-:W-:Y:S01]  /*c680*/  IMAD.MOV.U32 R57, RZ, RZ, R11 ;  /* 0x000000ffff397224 */ /* 0x000fe200078e000b */
[----:B------:R-:W-:Y:S01]  /*c690*/  R2UR UR4, R20 ;  /* 0x00000000140472ca */ /* 0x000fe200000e0000 */
[----:B------:R-:W4:Y:S01]  /*c6a0*/  LDL.64 R64, [R1+0x90] ;  /* 0x0000900001407983 */ /* 0x000f220000100a00 */
[----:B------:R-:W-:Y:S02]  /*c6b0*/  R2UR UR6, R56 ;  /* 0x00000000380672ca */ /* 0x000fe400000e0000 */
[----:B------:R-:W-:Y:S01]  /*c6c0*/  R2UR UR7, R57 ;  /* 0x00000000390772ca */ /* 0x000fe200000e0000 */
[----:B------:R-:W-:-:S02]  /*c6d0*/  WARPGROUP.DEPBAR.LE gsb0, 0x0 ;  /* 0x00008000000079c5 */ /* 0x000fc40000010000 */
[----:B------:R-:W-:-:S10]  /*c6e0*/  WARPGROUP.ARRIVE ;  /* 0x00000000000079c5 */ /* 0x000fd40000000000 */
[----:B------:R-:W-:Y:S01]  /*c6f0*/  HGMMA.64x64x16.F32 R24, gdesc[UR4], R24, gsb0 ;  /* 0x00e00000041879f0 */ /* 0x000fe20008000818 */
[----:B------:R-:W-:Y:S01]  /*c700*/  VIADD R8, R10, 0xe00 ;  /* 0x00000e000a087836 */ /* 0x000fe20000000000 */
[C---:B--2---:R-:W-:Y:S01]  /*c710*/  IADD3 R60, R3.reuse, 0xe00, R60 ;  /* 0x00000e00033c7810 */ /* 0x044fe20007ffe03c */
[----:B------:R-:W-:Y:S02]  /*c720*/  IMAD.MOV.U32 R21, RZ, RZ, R11 ;  /* 0x000000ffff157224 */ /* 0x000fe400078e000b */
[----:B------:R-:W-:Y:S01]  /*c730*/  IMAD.IADD R20, R3, 0x1, R8 ;  /* 0x0000000103147824 */ /* 0x000fe200078e0208 */
[----:B------:R-:W-:Y:S01]  /*c740*/  R2UR UR4, R60 ;  /* 0x000000003c0472ca */ /* 0x000fe200000e0000 */
[----:B------:R0:W5:Y:S01]  /*c750*/  LDL R3, [R1+0x1c0] ;  /* 0x0001c00001037983 */ /* 0x0001620000100800 */
[----:B------:R-:W-:Y:S02]  /*c760*/  R2UR UR7, R21 ;  /* 0x00000000150772ca */ /* 0x000fe400000e0000 */
[----:B------:R-:W-:-:S02]  /*c770*/  R2UR UR6, R20 ;  /* 0x00000000140672ca */ /* 0x000fc400000e0000 */
[----:B------:R-:W-:Y:S01]  /*c780*/  R2UR UR5, R61 ;  /* 0x000000003d0572ca */ /* 0x000fe200000e0000 */
[----:B------:R-:W2:Y:S01]  /*c790*/  LDL R20, [R1] ;  /* 0x0000000001147983 */ /* 0x000ea20000100800 */
[----:B------:R-:W-:Y:S02]  /*c7a0*/  WARPGROUP.DEPBAR.LE gsb0, 0x0 ;  /* 0x00008000000079c5 */ /* 0x000fe40000010000 */
[----:B------:R-:W-:-:S09]  /*c7b0*/  WARPGROUP.ARRIVE ;  /* 0x00000000000079c5 */ /* 0x000fd20000000000 */
[----:B------:R-:W-:Y:S01]  /*c7c0*/  HGMMA.64x64x16.F32 R24, gdesc[UR4], R24, gsb0 ;  /* 0x00e00000041879f0 */ /* 0x000fe20008000818 */
[C---:B---3--:R-:W-:Y:S01]  /*c7d0*/  IADD3 R58, R13.reuse, 0xe00, R58 ;  /* 0x00000e000d3a7810 */ /* 0x048fe20007ffe03a */
[----:B------:R-:W-:Y:S02]  /*c7e0*/  IMAD.IADD R12, R13, 0x1, R8 ;  /* 0x000000010d0c7824 */ /* 0x000fe400078e0208 */
[----:B------:R-:W-:Y:S01]  /*c7f0*/  IMAD.MOV.U32 R13, RZ, RZ, R11 ;  /* 0x000000ffff0d7224 */ /* 0x000fe200078e000b */
[----:B------:R-:W-:Y:S02]  /*c800*/  R2UR UR4, R58 ;  /* 0x000000003a0472ca */ /* 0x000fe400000e0000 */
[----:B------:R-:W-:Y:S02]  /*c810*/  R2UR UR6, R12 ;  /* 0x000000000c0672ca */ /* 0x000fe400000e0000 */
[----:B------:R-:W-:Y:S02]  /*c820*/  R2UR UR7, R13 ;  /* 0x000000000d0772ca */ /* 0x000fe400000e0000 */
[----:B------:R-:W-:Y:S01]  /*c830*/  R2UR UR5, R59 ;  /* 0x000000003b0572ca */ /* 0x000fe200000e0000 */
[----:B------:R-:W-:-:S02]  /*c840*/  WARPGROUP.DEPBAR.LE gsb0, 0x0 ;  /* 0x00008000000079c5 */ /* 0x000fc40000010000 */
[----:B------:R-:W-:-:S10]  /*c850*/  WARPGROUP.ARRIVE ;  /* 0x00000000000079c5 */ /* 0x000fd40000000000 */
[----:B------:R-:W-:Y:S01]  /*c860*/  HGMMA.64x64x16.F32 R24, gdesc[UR4], R24, gsb0 ;  /* 0x00e00000041879f0 */ /* 0x000fe20008000818 */
[C---:B------:R-:W-:Y:S01]  /*c870*/  IMAD.IADD R12, R15.reuse, 0x1, R8 ;  /* 0x000000010f0c7824 */ /* 0x040fe200078e0208 */
[----:B----4-:R-:W-:Y:S01]  /*c880*/  IADD3 R62, R15, 0xe00, R62 ;  /* 0x00000e000f3e7810 */ /* 0x010fe20007ffe03e */
[----:B------:R-:W-:Y:S01]  /*c890*/  IMAD.MOV.U32 R13, RZ, RZ, R11 ;  /* 0x000000ffff0d7224 */ /* 0x000fe200078e000b */
[----:B------:R-:W-:Y:S02]  /*c8a0*/  R2UR UR5, R63 ;  /* 0x000000003f0572ca */ /* 0x000fe400000e0000 */
[----:B------:R-:W-:Y:S02]  /*c8b0*/  R2UR UR6, R12 ;  /* 0x000000000c0672ca */ /* 0x000fe400000e0000 */
[----:B------:R-:W-:Y:S02]  /*c8c0*/  R2UR UR7, R13 ;  /* 0x000000000d0772ca */ /* 0x000fe400000e0000 */
[----:B------:R-:W-:Y:S01]  /*c8d0*/  R2UR UR4, R62 ;  /* 0x000000003e0472ca */ /* 0x000fe200000e0000 */
[----:B------:R-:W-:-:S02]  /*c8e0*/  IMAD.MOV.U32 R8, RZ, RZ, 0x40 ;  /* 0x00000040ff087424 */ /* 0x000fc400078e00ff */
        /* <DEDUP_REMOVED lines=8> */
[----:B------:R-:W-:Y:S02]  /*c970*/  IMAD.IADD R12, R10, 0x1, R13 ;  /* 0x000000010a0c7824 */ /* 0x000fe400078e020d */
[----:B------:R-:W-:Y:S02]  /*c980*/  IMAD.IADD R10, R13, 0x1, R64 ;  /* 0x000000010d0a7824 */ /* 0x000fe400078e0240 */
[----:B------:R-:W-:Y:S02]  /*c990*/  IMAD.MOV.U32 R13, RZ, RZ, R11 ;  /* 0x000000ffff0d7224 */ /* 0x000fe400078e000b */
[----:B------:R-:W-:Y:S01]  /*c9a0*/  IMAD.MOV.U32 R11, RZ, RZ, R65 ;  /* 0x000000ffff0b7224 */ /* 0x000fe200078e0041 */
[----:B------:R-:W-:Y:S02]  /*c9b0*/  R2UR UR6, R12 ;  /* 0x000000000c0672ca */ /* 0x000fe400000e0000 */
[----:B------:R-:W-:Y:S02]  /*c9c0*/  R2UR UR7, R13 ;  /* 0x000000000d0772ca */ /* 0x000fe400000e0000 */
[----:B------:R-:W-:-:S02]  /*c9d0*/  R2UR UR4, R10 ;  /* 0x000000000a0472ca */ /* 0x000fc400000e0000 */
[----:B------:R-:W-:Y:S01]  /*c9e0*/  R2UR UR5, R11 ;  /* 0x000000000b0572ca */ /* 0x000fe200000e0000 */
[----:B------:R0:W-:Y:S04]  /*c9f0*/  STL [R1+0x68], R0 ;  /* 0x0000680001007387 */ /* 0x0001e80000100800 */
[----:B------:R0:W-:Y:S04]  /*ca00*/  STL [R1+0x68], R0 ;  /* 0x0000680001007387 */ /* 0x0001e80000100800 */
[----:B------:R0:W-:Y:S04]  /*ca10*/  STL [R1+0x68], R0 ;  /* 0x0000680001007387 */ /* 0x0001e80000100800 */
[----:B------:R0:W-:Y:S01]  /*ca20*/  STL [R1+0x68], R0 ;  /* 0x0000680001007387 */ /* 0x0001e20000100800 */
[----:B------:R-:W-:-:S02]  /*ca30*/  WARPGROUP.DEPBAR.LE gsb0, 0x0 ;  /* 0x00008000000079c5 */ /* 0x000fc40000010000 */
[----:B------:R-:W-:-:S06]  /*ca40*/  WARPGROUP.ARRIVE ;  /* 0x00000000000079c5 */ /* 0x000fcc0000000000 */
[----:B------:R-:W-:Y:S01]  /*ca50*/  HGMMA.64x64x16.F32 R24, gdesc[UR4], R24, gsb0 ;  /* 0x00e00000041879f0 */ /* 0x000fe20008000818 */
        /* <DEDUP_REMOVED lines=25> */
[----:B--2---:R-:W-:-:S03]  /*cbf0*/  LOP3.LUT R8, R20, 0x1, RZ, 0xfc, !PT ;  /* 0x0000000114087812 */ /* 0x004fc600078efcff */
[----:B------:R0:W-:Y:S04]  /*cc00*/  STL [R1+0x68], R0 ;  /* 0x0000680001007387 */ /* 0x0001e80000100800 */
[----:B------:R0:W-:Y:S04]  /*cc10*/  STL [R1+0x68], R0 ;  /* 0x0000680001007387 */ /* 0x0001e80000100800 */
[----:B------:R0:W-:Y:S01]  /*cc20*/  STL [R1+0x68], R0 ;  /* 0x0000680001007387 */ /* 0x0001e20000100800 */
[----:B------:R-:W-:Y:S01]  /*cc30*/  ISETP.NE.AND P0, PT, R8, 0x3, PT ;  /* 0x000000030800780c */ /* 0x000fe20003f05270 */
[----:B------:R-:W-:-:S02]  /*cc40*/  WARPGROUP.DEPBAR.LE gsb0, 0x0 ;  /* 0x00008000000079c5 */ /* 0x000fc40000010000 */
[----:B------:R-:W-:Y:S10]  /*cc50*/  BSSY B0, `(.L_x_5171) ;  /* 0x0000003000007945 */ /* 0x000ff40003800000 */
[----:B0-----:R-:W-:Y:S05]  /*cc60*/  @!P0 BRA `(.L_x_5172) ;  /* 0x0000000000048947 */ /* 0x001fea0003800000 */
[----:B------:R-:W-:Y:S01]  /*cc70*/  BPT.TRAP 0x1 ;  /* 0x000000040000795c */ /* 0x000fe20000300000 */
.L_x_5172:
[----:B------:R-:W-:Y:S05]  /*cc80*/  BSYNC B0 ;  /* 0x0000000000007941 */ /* 0x000fea0003800000 */
.L_x_5171:
[----:B------:R-:W2:Y:S02]  /*cc90*/  LDL.64 R10, [R1+0x20] ;  /* 0x00002000010a7983 */ /* 0x000ea40000100a00 */
[----:B--2---:R-:W-:-:S05]  /*cca0*/  MOV R0, R10 ;  /* 0x0000000a00007202 */ /* 0x004fca0000000f00 */
[----:B-----5:R-:W-:-:S05]  /*ccb0*/  IMAD R3, R3, 0x8, R0 ;  /* 0x0000000803037824 */ /* 0x020fca00078e0200 */
[----:B------:R-:W-:-:S04]  /*ccc0*/  PRMT R3, R14, 0x654, R3 ;  /* 0x000006540e037816 */ /* 0x000fc80000000003 */
[----:B------:R0:W-:Y:S01]  /*ccd0*/  SYNCS.ARRIVE.TRANS64.RED.A1T0 RZ, [R3+URZ], RZ ;  /* 0x000000ff03ff79a7 */ /* 0x0001e2000810043f */
[----:B------:R-:W0:Y:S04]  /*cce0*/  LDL R0, [R1+0xcc] ;  /* 0x0000cc0001007983 */ /* 0x000e280000100800 */
[----:B------:R-:W2:Y:S04]  /*ccf0*/  LDL.64 R62, [R1+0xf0] ;  /* 0x0000f000013e7983 */ /* 0x000ea80000100a00 */
[----:B------:R-:W3:Y:S04]  /*cd00*/  LDL R21, [R1+0x50] ;  /* 0x0000500001157983 */ /* 0x000ee80000100800 */
[----:B------:R-:W4:Y:S04]  /*cd10*/  LDL R64, [R1+0xf8] ;  /* 0x0000f80001407983 */ /* 0x000f280000100800 */
[----:B------:R-:W4:Y:S04]  /*cd20*/  LDL.128 R56, [R1+0xd0] ;  /* 0x0000d00001387983 */ /* 0x000f280000100c00 */
[----:B------:R-:W4:Y:S01]  /*cd30*/  LDL.128 R12, [R1+0xe0] ;  /* 0x0000e000010c7983 */ /* 0x000f220000100c00 */
[----:B------:R-:W-:-:S02]  /*cd40*/  UMOV UR4, 0xffffffc0 ;  /* 0xffffffc000047882 */ /* 0x000fc40000000000 */
[----:B------:R-:W-:Y:S01]  /*cd50*/  UIMAD UR4, UR46, UR4, 0x41 ;  /* 0x000000412e0474a4 */ /* 0x000fe2000f8e0204 */
[----:B------:R-:W-:Y:S01]  /*cd60*/  BSSY B0, `(.L_x_5173) ;  /* 0x000003d000007945 */ /* 0x000fe20003800000 */
[----:B0-----:R-:W-:-:S04]  /*cd70*/  SHF.R.S32.HI R3, RZ, 0x1f, R0 ;  /* 0x0000001fff037819 */ /* 0x001fc80000011400 */
[----:B------:R-:W-:-:S04]  /*cd80*/  LEA.HI R8, R3, R0, RZ, 0x7 ;  /* 0x0000000003087211 */ /* 0x000fc800078f38ff */
[----:B------:R-:W-:-:S05]  /*cd90*/  LOP3.LUT R11, R8, 0xffffff80, RZ, 0xc0, !PT ;  /* 0xffffff80080b7812 */ /* 0x000fca00078ec0ff */
[----:B------:R-:W-:Y:S01]  /*cda0*/  IMAD.IADD R11, R0, 0x1, -R11 ;  /* 0x00000001000b7824 */ /* 0x000fe200078e0a0b */
[----:B------:R-:W-:-:S04]  /*cdb0*/  LEA.HI R60, R3, R0, RZ, 0x2 ;  /* 0x00000000033c7211 */ /* 0x000fc800078f10ff */
[----:B------:R-:W-:-:S04]  /*cdc0*/  SHF.R.S32.HI R8, RZ, 0x1f, R11 ;  /* 0x0000001fff087819 */ /* 0x000fc8000001140b */
[-C--:B------:R-:W-:Y:S02]  /*cdd0*/  LEA.HI R10, R8, R11.reuse, RZ, 0x2 ;  /* 0x0000000b080a7211 */ /* 0x080fe400078f10ff */
[----:B------:R-:W-:Y:S02]  /*cde0*/  LOP3.LUT R61, R60, 0xfffffffc, RZ, 0xc0, !PT ;  /* 0xfffffffc3c3d7812 */ /* 0x000fe400078ec0ff */
[--C-:B------:R-:W-:Y:S02]  /*cdf0*/  SHF.R.S32.HI R3, RZ, 0x2, R10.reuse ;  /* 0x00000002ff037819 */ /* 0x100fe4000001140a */
[----:B------:R-:W-:Y:S01]  /*ce00*/  SHF.R.S32.HI R20, RZ, 0x1f, R10 ;  /* 0x0000001fff147819 */ /* 0x000fe2000001140a */
[----:B------:R-:W-:Y:S01]  /*ce10*/  IMAD.IADD R61, R0, 0x1, -R61 ;  /* 0x00000001003d7824 */ /* 0x000fe200078e0a3d */
[----:B------:R-:W-:Y:S02]  /*ce20*/  LEA.HI R8, R8, R11, RZ, 0x5 ;  /* 0x0000000b08087211 */ /* 0x000fe400078f28ff */
[----:B------:R-:W-:-:S02]  /*ce30*/  LEA.HI R20, R20, R3, RZ, 0x3 ;  /* 0x0000000314147211 */ /* 0x000fc400078f18ff */
[----:B------:R-:W-:Y:S02]  /*ce40*/  SHF.R.S32.HI R8, RZ, 0x5, R8 ;  /* 0x00000005ff087819 */ /* 0x000fe40000011408 */
[----:B------:R-:W-:Y:S02]  /*ce50*/  LOP3.LUT R20, R20, 0xfffffff8, RZ, 0xc0, !PT ;  /* 0xfffffff814147812 */ /* 0x000fe400078ec0ff */
[----:B------:R-:W-:Y:S02]  /*ce60*/  LEA.HI R0, R61, R61, RZ, 0x1 ;  /* 0x0000003d3d007211 */ /* 0x000fe400078f08ff */
[----:B--2---:R-:W-:Y:S01]  /*ce70*/  ISETP.NE.AND P0, PT, R62, 0x1, PT ;  /* 0x000000013e00780c */ /* 0x004fe20003f05270 */
[----:B------:R-:W-:Y:S01]  /*ce80*/  IMAD.IADD R20, R3, 0x1, -R20 ;  /* 0x0000000103147824 */ /* 0x000fe200078e0a14 */
[----:B------:R-:W-:Y:S01]  /*ce90*/  LOP3.LUT R0, R0, 0x1ffffffe, RZ, 0xc0, !PT ;  /* 0x1ffffffe00007812 */ /* 0x000fe200078ec0ff */
[----:B---3--:R-:W-:-:S04]  /*cea0*/  IMAD R3, R21, 0x4, R8 ;  /* 0x0000000415037824 */ /* 0x008fc800078e0208 */
[----:B------:R-:W-:Y:S02]  /*ceb0*/  IMAD.IADD R0, R61, 0x1, -R0 ;  /* 0x000000013d007824 */ /* 0x000fe400078e0a00 */
[----:B------:R-:W-:-:S04]  /*cec0*/  IMAD.U32 R3, R3, 0x10, R20 ;  /* 0x0000001003037824 */ /* 0x000fc800078e0014 */
[----:B------:R-:W-:-:S04]  /*ced0*/  IMAD R0, R0, 0x8, R3 ;  /* 0x0000000800007824 */ /* 0x000fc800078e0203 */
[----:B------:R-:W-:-:S05]  /*cee0*/  @P0 IMAD.HI.U32 R63, R0, R63, RZ ;  /* 0x0000003f003f0227 */ /* 0x000fca00078e00ff */
[----:B----4-:R-:W-:Y:S02]  /*cef0*/  @P0 SHF.R.U32.HI R0, RZ, R64, R63 ;  /* 0x00000040ff000219 */ /* 0x010fe4000001163f */
[----:B------:R-:W-:-:S03]  /*cf00*/  LOP3.LUT R10, R10, 0x7ffffffc, RZ, 0xc0, !PT ;  /* 0x7ffffffc0a0a7812 */ /* 0x000fc600078ec0ff */
[----:B------:R-:W0:Y:S01]  /*cf10*/  SHFL.IDX PT, R60, R0, RZ, 0x1c1f ;  /* 0x001c1fff003c7589 */ /* 0x000e2200000e0000 */
[----:B------:R-:W-:Y:S02]  /*cf20*/  VIADD R3, R57, UR4 ;  /* 0x0000000439037c36 */ /* 0x000fe40008000000 */
[----:B------:R-:W-:Y:S01]  /*cf30*/  IMAD.IADD R10, R11, 0x1, -R10 ;  /* 0x000000010b0a7824 */ /* 0x000fe200078e0a0a */
[----:B------:R-:W-:Y:S01]  /*cf40*/  ULEA UR4, UR46, 0xffffffc0, 0x6 ;  /* 0xffffffc02e047891 */ /* 0x000fe2000f8e303f */
[----:B------:R-:W-:Y:S02]  /*cf50*/  ISETP.GE.AND P1, PT, R13, 0x1, PT ;  /* 0x000000010d00780c */ /* 0x000fe40003f26270 */
[----:B------:R-:W-:-:S03]  /*cf60*/  IMAD R11, R10, -0x2, R3 ;  /* 0xfffffffe0a0b7824 */ /* 0x000fc600078e0203 */
[----:B------:R-:W-:Y:S02]  /*cf70*/  VIADD R3, R57, -UR4 ;  /* 0x8000000439037c36 */ /* 0x000fe40008000000 */
[----:B------:R-:W-:Y:S01]  /*cf80*/  IMAD.IADD R8, R11, 0x1, -R56 ;  /* 0x000000010b087824 */ /* 0x000fe200078e0a38 */
[----:B------:R-:W-:Y:S01]  /*cf90*/  LOP3.LUT R11, RZ, R58, RZ, 0x33, !PT ;  /* 0x0000003aff0b7212 */ /* 0x000fe200078e33ff */
[----:B------:R-:W-:Y:S02]  /*cfa0*/  IMAD R20, R10, -0x2, R3 ;  /* 0xfffffffe0a147824 */ /* 0x000fe400078e0203 */
[C---:B------:R-:W-:Y:S02]  /*cfb0*/  IMAD.IADD R59, R8.reuse, 0x1, R59 ;  /* 0x00000001083b7824 */ /* 0x040fe400078e023b */
[----:B------:R-:W-:Y:S02]  /*cfc0*/  IMAD.IADD R21, R8, 0x1, R11 ;  /* 0x0000000108157824 */ /* 0x000fe400078e020b */
[----:B------:R-:W-:Y:S01]  /*cfd0*/  VIADD R58, R12, -UR4 ;  /* 0x800000040c3a7c36 */ /* 0x000fe20008000000 */
[----:B0-----:R-:W-:Y:S01]  /*cfe0*/  VIADDMNMX R8, R60, R59, R20, PT ;  /* 0x0000003b3c087246 */ /* 0x001fe20003800114 */
[----:B------:R-:W-:Y:S01]  /*cff0*/  IMAD.IADD R3, R21, 0x1, R60 ;  /* 0x0000000115037824 */ /* 0x000fe200078e023c */
[----:B------:R-:W-:Y:S06]  /*d000*/  @!P1 BRA `(.L_x_5174) ;  /* 0x0000000000489947 */ /* 0x000fec0003800000 */
[----:B------:R-:W-:Y:S01]  /*d010*/  IADD3 R11, -R56, R57, R60 ;  /* 0x00000039380b7210 */ /* 0x000fe20007ffe13c */
[----:B------:R-:W-:Y:S03]  /*d020*/  BSSY B1, `(.L_x_5175) ;  /* 0x000000c000017945 */ /* 0x000fe60003800000 */
[----:B------:R-:W-:-:S13]  /*d030*/  ISETP.GT.AND P0, PT, R11, -0x1, PT ;  /* 0xffffffff0b00780c */ /* 0x000fda0003f04270 */
[----:B------:R-:W-:Y:S05]  /*d040*/  @P0 BRA `(.L_x_5176) ;  /* 0x0000000000180947 */ /* 0x000fea0003800000 */
[----:B------:R-:W-:Y:S02]  /*d050*/  ISETP.NE.AND P0, PT, R13, 0x1, PT ;  /* 0x000000010d00780c */ /* 0x000fe40003f05270 */
[----:B------:R-:W-:-:S11]  /*d060*/  LOP3.LUT R11, RZ, R11, RZ, 0x33, !PT ;  /* 0x0000000bff0b7212 */ /* 0x000fd600078e33ff */
[----:B------:R-:W-:-:S05]  /*d070*/  @P0 IMAD.HI.U32 R12, R11, R14, RZ ;  /* 0x0000000e0b0c0227 */ /* 0x000fca00078e00ff */
[----:B------:R-:W-:-:S04]  /*d080*/  @P0 SHF.R.U32.HI R11, RZ, R15, R12 ;  /* 0x0000000fff0b0219 */ /* 0x000fc8000001160c */
[----:B------:R-:W-:Y:S01]  /*d090*/  LOP3.LUT R11, RZ, R11, RZ, 0x33, !PT ;  /* 0x0000000bff0b7212 */ /* 0x000fe200078e33ff */
[----:B------:R-:W-:Y:S06]  /*d0a0*/  BRA `(.L_x_5177) ;  /* 0x00000000000c7947 */ /* 0x000fec0003800000 */
.L_x_5176:
[----:B------:R-:W-:-:S13]  /*d0b0*/  ISETP.NE.AND P0, PT, R13, 0x1, PT ;  /* 0x000000010d00780c */ /* 0x000fda0003f05270 */
[----:B------:R-:W-:-:S05]  /*d0c0*/  @P0 IMAD.HI.U32 R12, R11, R14, RZ ;  /* 0x0000000e0b0c0227 */ /* 0x000fca00078e00ff */
[----:B------:R-:W-:-:S07]  /*d0d0*/  @P0 SHF.R.U32.HI R11, RZ, R15, R12 ;  /* 0x0000000fff0b0219 */ /* 0x000fce000001160c */
.L_x_5177:
[----:B------:R-:W-:Y:S05]  /*d0e0*/  BSYNC B1 ;  /* 0x0000000000017941 */ /* 0x000fea0003800000 */
.L_x_5175:
[----:B------:R-:W-:-:S04]  /*d0f0*/  IMAD R11, R11, R13, -UR4 ;  /* 0x800000040b0b7e24 */ /* 0x000fc8000f8e020d */
[----:B------:R-:W-:-:S05]  /*d100*/  IMAD R12, R10, -0x2, R11 ;  /* 0xfffffffe0a0c7824 */ /* 0x000fca00078e020b */
[----:B------:R-:W-:Y:S02]  /*d110*/  VIMNMX R3, R3, R12, !PT ;  /* 0x0000000c03037248 */ /* 0x000fe40007fe0100 */
[----:B------:R-:W-:-:S07]  /*d120*/  VIADDMNMX R8, R12, R13, R8, PT ;  /* 0x0000000d0c087246 */ /* 0x000fce0003800108 */
.L_x_5174:
[----:B------:R-:W-:Y:S05]  /*d130*/  BSYNC B0 ;  /* 0x0000000000007941 */ /* 0x000fea0003800000 */
.L_x_5173:
[C---:B------:R-:W-:Y:S01]  /*d140*/  ISETP.GE.AND P1, PT, R58.reuse, 0x9, PT ;  /* 0x000000093a00780c */ /* 0x040fe20003f26270 */
[----:B------:R-:W0:Y:S01]  /*d150*/  SHFL.IDX PT, R0, R0, 0x1, 0x1c1f ;  /* 0x003c1f0000007f89 */ /* 0x000e2200000e0000 */
[----:B------:R-:W-:Y:S01]  /*d160*/  ISETP.GE.AND P0, PT, R58, 0x2, PT ;  /* 0x000000023a00780c */ /* 0x000fe20003f06270 */
[----:B------:R-:W-:Y:S01]  /*d170*/  BSSY B0, `(.L_x_5178) ;  /* 0x000005f000007945 */ /* 0x000fe20003800000 */
        /* <DEDUP_REMOVED lines=10> */
[----:B------:R-:W-:Y:S02]  /*d220*/  ISETP.LT.OR P2, PT, R8, 0x11, P2 ;  /* 0x000000110800780c */ /* 0x000fe40001741670 */
[C---:B------:R-:W-:Y:S02]  /*d230*/  ISETP.GT.AND P3, PT, R3.reuse, 0x9, !P5 ;  /* 0x000000090300780c */ /* 0x040fe40006f64270 */
        /* <DEDUP_REMOVED lines=31> */
[----:B------:R-:W-:Y:S02]  /*d430*/  P2R R29, PR, RZ, 0x10 ;  /* 0x00000010ff1d7803 */ /* 0x000fe40000000000 */
[----:B------:R-:W-:Y:S02]  /*d440*/  FSEL R44, R44, -INF , !P2 ;  /* 0xff8000002c2c7808 */ /* 0x000fe40005000000 */
[----:B------:R-:W-:-:S02]  /*d450*/  ISETP.GE.AND P2, PT, R58, 0x2a, PT ;  /* 0x0000002a3a00780c */ /* 0x000fc40003f46270 */
[----:B------:R-:W-:Y:S02]  /*d460*/  P2R R25, PR, RZ, 0x20 ;  /* 0x00000020ff197803 */ /* 0x000fe40000000000 */
        /* <DEDUP_REMOVED lines=24> */
[----:B------:R-:W-:Y:S02]  /*d5f0*/  ISETP.LT.OR P6, PT, R8, 0x3a, P6 ;  /* 0x0000003a0800780c */ /* 0x000fe400037c1670 */
[----:B------:R-:W-:Y:S02]  /*d600*/  VIADDMNMX R8, R0, R59, R20, PT ;  /* 0x0000003b00087246 */ /* 0x000fe40003800114 */
        /* <DEDUP_REMOVED lines=13> */
.L_x_5181:
[----:B------:R-:W-:-:S13]  /*d6e0*/  ISETP.NE.AND P6, PT, R13, 0x1, PT ;  /* 0x000000010d00780c */ /* 0x000fda0003fc5270 */
[----:B------:R-:W-:-:S05]  /*d6f0*/  @P6 IMAD.HI.U32 R14, R56, R14, RZ ;  /* 0x0000000e380e6227 */ /* 0x000fca00078e00ff */
[----:B------:R-:W-:-:S07]  /*d700*/  @P6 SHF.R.U32.HI R56, RZ, R15, R14 ;  /* 0x0000000fff386219 */ /* 0x000fce000001160e */
.L_x_5182:
[----:B------:R-:W-:Y:S05]  /*d710*/  BSYNC B1 ;  /* 0x0000000000017941 */ /* 0x000fea0003800000 */
.L_x_5180:
[----:B------:R-:W-:-:S04]  /*d720*/  IMAD R11, R56, R13, -UR4 ;  /* 0x80000004380b7e24 */ /* 0x000fc8000f8e020d */
[----:B------:R-:W-:-:S05]  /*d730*/  IMAD R10, R10, -0x2, R11 ;  /* 0xfffffffe0a0a7824 */ /* 0x000fca00078e020b */
[----:B------:R-:W-:Y:S02]  /*d740*/  VIADDMNMX R8, R10, R13, R8, PT ;  /* 0x0000000d0a087246 */ /* 0x000fe40003800108 */
[----:B------:R-:W-:-:S07]  /*d750*/  VIMNMX R3, R3, R10, !PT ;  /* 0x0000000a03037248 */ /* 0x000fce0007fe0100 */
.L_x_5179:
[----:B------:R-:W-:Y:S05]  /*d760*/  BSYNC B0 ;  /* 0x0000000000007941 */ /* 0x000fea0003800000 */
.L_x_5178:
[----:B------:R-:W-:Y:S01]  /*d770*/  ISETP.GT.AND P0, PT, R3, 0x1, !P0 ;  /* 0x000000010300780c */ /* 0x000fe20004704270 */
[----:B------:R-:W2:Y:S01]  /*d780*/  LDL R20, [R1+0x400] ;  /* 0x0004000001147983 */ /* 0x000ea20000100800 */
[----:B------:R-:W-:Y:S02]  /*d790*/  FMNMX.FTZ R0, R24, R60, !PT ;  /* 0x0000003c18007209 */ /* 0x000fe40007810000 */
[----:B------:R-:W-:Y:S01]  /*d7a0*/  ISETP.LT.OR P0, PT, R8, 0x2, P0 ;  /* 0x000000020800780c */ /* 0x000fe20000701670 */
[----:B------:R-:W3:Y:S01]  /*d7b0*/  LDL R81, [R1+0x1c0] ;  /* 0x0001c00001517983 */ /* 0x000ee20000100800 */
[----:B------:R-:W-:Y:S02]  /*d7c0*/  FMNMX.FTZ R0, R28, R0, !PT ;  /* 0x000000001c007209 */ /* 0x000fe40007810000 */
[----:B------:R-:W-:Y:S01]  /*d7d0*/  FSEL R27, R27, -INF , !P0 ;  /* 0xff8000001b1b7808 */ /* 0x000fe20004000000 */
[----:B------:R-:W4:Y:S01]  /*d7e0*/  LDL R56, [R1+0x208] ;  /* 0x0002080001387983 */ /* 0x000f220000100800 */
[----:B------:R-:W-:-:S02]  /*d7f0*/  ISETP.NE.AND P0, PT, R25, RZ, PT ;  /* 0x000000ff1900720c */ /* 0x000fc40003f05270 */
[C---:B------:R-:W-:Y:S01]  /*d800*/  ISETP.GT.AND P1, PT, R3.reuse, 0x8, !P1 ;  /* 0x000000080300780c */ /* 0x040fe20004f24270 */
[----:B------:R-:W3:Y:S01]  /*d810*/  LDL R74, [R1+0x22c] ;  /* 0x00022c00014a7983 */ /* 0x000ee20000100800 */
[----:B------:R-:W-:Y:S02]  /*d820*/  ISETP.GT.AND P0, PT, R3, 0x9, !P0 ;  /* 0x000000090300780c */ /* 0x000fe40004704270 */
[----:B------:R-:W-:Y:S01]  /*d830*/  FMNMX.FTZ R0, R62, R0, !PT ;  /* 0x000000003e007209 */ /* 0x000fe20007810000 */
[----:B------:R-:W3:Y:S01]  /*d840*/  LDL R76, [R1+0x230] ;  /* 0x00023000014c7983 */ /* 0x000ee20000100800 */
[C---:B------:R-:W-:Y:S02]  /*d850*/  ISETP.LT.OR P0, PT, R8.reuse, 0xa, P0 ;  /* 0x0000000a0800780c */ /* 0x040fe40000701670 */
[----:B------:R-:W-:Y:S01]  /*d860*/  ISETP.LT.OR P1, PT, R8, 0x9, P1 ;  /* 0x000000090800780c */ /* 0x000fe20000f21670 */
[----:B------:R-:W3:Y:S01]  /*d870*/  LDL R78, [R1+0x234] ;  /* 0x00023400014e7983 */ /* 0x000ee20000100800 */
[----:B------:R-:W-:-:S02]  /*d880*/  FSEL R31, R31, -INF , !P0 ;  /* 0xff8000001f1f7808 */ /* 0x000fc40004000000 */
[----:B------:R-:W-:Y:S01]  /*d890*/  ISETP.NE.AND P0, PT, R61, RZ, PT ;  /* 0x000000ff3d00720c */ /* 0x000fe20003f05270 */
[----:B------:R-:W3:Y:S01]  /*d8a0*/  LDL R80, [R1+0x238] ;  /* 0x0002380001507983 */ /* 0x000ee20000100800 */
[----:B------:R-:W-:Y:S02]  /*d8b0*/  FMNMX.FTZ R0, R32, R0, !PT ;  /* 0x0000000020007209 */ /* 0x000fe40007810000 */
[----:B------:R-:W-:Y:S01]  /*d8c0*/  ISETP.GT.AND P0, PT, R3, 0x10, !P0 ;  /* 0x000000100300780c */ /* 0x000fe20004704270 */
[----:B------:R-:W3:Y:S01]  /*d8d0*/  LDL R82, [R1+0x23c] ;  /* 0x00023c0001527983 */ /* 0x000ee20000100800 */
[----:B------:R-:W-:Y:S02]  /*d8e0*/  FSEL R30, R30, -INF , !P1 ;  /* 0xff8000001e1e7808 */ /* 0x000fe40004800000 */
[----:B------:R-:W-:Y:S01]  /*d8f0*/  ISETP.LT.OR P0, PT, R8, 0x11, P0 ;  /* 0x000000110800780c */ /* 0x000fe20000701670 */
[----:B------:R-:W3:Y:S01]  /*d900*/  LDL R84, [R1+0x240] ;  /* 0x0002400001547983 */ /* 0x000ee20000100800 */
[----:B------:R-:W-:-:S02]  /*d910*/  ISETP.NE.AND P1, PT, R63, RZ, PT ;  /* 0x000000ff3f00720c */ /* 0x000fc40003f25270 */
[----:B------:R-:W-:Y:S01]  /*d920*/  FSEL R34, R34, -INF , !P0 ;  /* 0xff80000022227808 */ /* 0x000fe20004000000 */
[----:B------:R-:W3:Y:S01]  /*d930*/  LDL R86, [R1+0x244] ;  /* 0x0002440001567983 */ /* 0x000ee20000100800 */
[----:B------:R-:W-:Y:S02]  /*d940*/  ISETP.NE.AND P0, PT, R29, RZ, PT ;  /* 0x000000ff1d00720c */ /* 0x000fe40003f05270 */
[----:B------:R-:W-:Y:S01]  /*d950*/  FMNMX.FTZ R0, R64, R0, !PT ;  /* 0x0000000040007209 */ /* 0x000fe20007810000 */
[----:B------:R-:W3:Y:S01]  /*d960*/  LDL R88, [R1+0x248] ;  /* 0x0002480001587983 */ /* 0x000ee20000100800 */
[----:B------:R-:W-:Y:S02]  /*d970*/  ISETP.GT.AND P0, PT, R3, 0x11, !P0 ;  /* 0x000000110300780c */ /* 0x000fe40004704270 */
[----:B------:R-:W-:Y:S01]  /*d980*/  FMNMX.FTZ R0, R36, R0, !PT ;  /* 0x0000000024007209 */ /* 0x000fe20007810000 */
[----:B------:R-:W3:Y:S01]  /*d990*/  LDL R90, [R1+0x24c] ;  /* 0x00024c00015a7983 */ /* 0x000ee20000100800 */
[----:B------:R-:W-:-:S02]  /*d9a0*/  ISETP.LT.OR P0, PT, R8, 0x12, P0 ;  /* 0x000000120800780c */ /* 0x000fc40000701670 */
[----:B------:R-:W-:Y:S01]  /*d9b0*/  FMNMX.FTZ R0, R66, R0, !PT ;  /* 0x0000000042007209 */ /* 0x000fe20007810000 */
[----:B------:R-:W3:Y:S01]  /*d9c0*/  LDL R92, [R1+0x250] ;  /* 0x00025000015c7983 */ /* 0x000ee20000100800 */
[----:B------:R-:W-:Y:S02]  /*d9d0*/  FSEL R35, R35, -INF , !P0 ;  /* 0xff80000023237808 */ /* 0x000fe40004000000 */
[----:B------:R-:W-:Y:S01]  /*d9e0*/  ISETP.NE.AND P0, PT, R33, RZ, PT ;  /* 0x000000ff2100720c */ /* 0x000fe20003f05270 */
[----:B------:R-:W3:Y:S01]  /*d9f0*/  LDL R94, [R1+0x254] ;  /* 0x00025400015e7983 */ /* 0x000ee20000100800 */
[----:B------:R-:W-:Y:S02]  /*da00*/  FMNMX.FTZ R0, R40, R0, !PT ;  /* 0x0000000028007209 */ /* 0x000fe40007810000 */
[----:B------:R-:W-:Y:S01]  /*da10*/  ISETP.GT.AND P0, PT, R3, 0x18, !P0 ;  /* 0x000000180300780c */ /* 0x000fe20004704270 */
[----:B------:R-:W3:Y:S01]  /*da20*/  LDL R96, [R1+0x258] ;  /* 0x0002580001607983 */ /* 0x000ee20000100800 */
[----:B------:R-:W-:-:S02]  /*da30*/  FMNMX.FTZ R0, R68, R0, !PT ;  /* 0x0000000044007209 */ /* 0x000fc40007810000 */
[----:B------:R-:W-:Y:S01]  /*da40*/  ISETP.LT.OR P0, PT, R8, 0x19, P0 ;  /* 0x000000190800780c */ /* 0x000fe20000701670 */
[----:B------:R-:W3:Y:S01]  /*da50*/  LDL R98, [R1+0x25c] ;  /* 0x00025c0001627983 */ /* 0x000ee20000100800 */
[----:B------:R-:W-:Y:S02]  /*da60*/  FMNMX.FTZ R0, R44, R0, !PT ;  /* 0x000000002c007209 */ /* 0x000fe40007810000 */
[----:B------:R-:W-:Y:S01]  /*da70*/  FSEL R38, R38, -INF , !P0 ;  /* 0xff80000026267808 */ /* 0x000fe20004000000 */
[----:B------:R-:W3:Y:S01]  /*da80*/  LDL R100, [R1+0x260] ;  /* 0x0002600001647983 */ /* 0x000ee20000100800 */
[----:B------:R-:W-:Y:S02]  /*da90*/  ISETP.GT.AND P0, PT, R3, 0x19, !P1 ;  /* 0x000000190300780c */ /* 0x000fe40004f04270 */
[----:B------:R-:W-:Y:S01]  /*daa0*/  ISETP.NE.AND P6, PT, R12, RZ, PT ;  /* 0x000000ff0c00720c */ /* 0x000fe20003fc5270 */
        /* <DEDUP_REMOVED lines=16> */
[----:B------:R-:W-:Y:S02]  /*dbb0*/  ISETP.GT.AND P0, PT, R3, RZ, !P6 ;  /* 0x000000ff0300720c */ /* 0x000fe40007704270 */
[----:B------:R-:W-:Y:S01]  /*dbc0*/  FMNMX.FTZ R10, R58, R0, !PT ;  /* 0x000000003a0a7209 */ /* 0x000fe20007810000 */
[----:B------:R-:W3:Y:S01]  /*dbd0*/  LDL R114, [R1+0x27c] ;  /* 0x00027c0001727983 */ /* 0x000ee20000100800 */
[----:B------:R-:W-:-:S02]  /*dbe0*/  ISETP.LT.OR P0, PT, R8, 0x1, P0 ;  /* 0x000000010800780c */ /* 0x000fc40000701670 */
[----:B------:R-:W-:Y:S01]  /*dbf0*/  ISETP.NE.AND P1, PT, R41, RZ, PT ;  /* 0x000000ff2900720c */ /* 0x000fe20003f25270 */
[----:B------:R-:W0:Y:S01]  /*dc00*/  SHFL.BFLY PT, R13, R10, 0x2, 0x1f ;  /* 0x0c401f000a0d7f89 */ /* 0x000e2200000e0000 */
[----:B------:R-:W-:Y:S02]  /*dc10*/  FSEL R26, R26, -INF , !P0 ;  /* 0xff8000001a1a7808 */ /* 0x000fe40004000000 */
[----:B------:R-:W-:Y:S01]  /*dc20*/  ISETP.NE.AND P0, PT, R65, RZ, PT ;  /* 0x000000ff4100720c */ /* 0x000fe20003f05270 */
[----:B------:R-:W3:Y:S01]  /*dc30*/  LDL R116, [R1+0x280] ;  /* 0x0002800001747983 */ /* 0x000ee20000100800 */
[----:B------:R-:W-:Y:S02]  /*dc40*/  FMNMX.FTZ R11, R26, R27, !PT ;  /* 0x0000001b1a0b7209 */ /* 0x000fe40007810000 */
[----:B------:R-:W-:Y:S01]  /*dc50*/  ISETP.GT.AND P0, PT, R3, 0x21, !P0 ;  /* 0x000000210300780c */ /* 0x000fe20004704270 */
[----:B------:R-:W3:Y:S01]  /*dc60*/  LDL R118, [R1+0x284] ;  /* 0x0002840001767983 */ /* 0x000ee20000100800 */
[----:B------:R-:W-:-:S02]  /*dc70*/  FMNMX.FTZ R0, R30, R11, !PT ;  /* 0x0000000b1e007209 */ /* 0x000fc40007810000 */
[----:B------:R-:W-:Y:S01]  /*dc80*/  ISETP.GT.AND P1, PT, R3, 0x28, !P1 ;  /* 0x000000280300780c */ /* 0x000fe20004f24270 */
[----:B------:R-:W3:Y:S01]  /*dc90*/  LDL R120, [R1+0x288] ;  /* 0x0002880001787983 */ /* 0x000ee20000100800 */
[----:B------:R-:W-:Y:S02]  /*dca0*/  FMNMX.FTZ R11, R31, R0, !PT ;  /* 0x000000001f0b7209 */ /* 0x000fe40007810000 */
[----:B------:R-:W-:Y:S01]  /*dcb0*/  ISETP.LT.OR P0, PT, R8, 0x22, P0 ;  /* 0x000000220800780c */ /* 0x000fe20000701670 */
        /* <DEDUP_REMOVED lines=10> */
[----:B------:R-:W-:Y:S02]  /*dd60*/  FMNMX.FTZ R11, R39, R0, !PT ;  /* 0x00000000270b7209 */ /* 0x000fe40007810000 */
[----:B------:R-:W-:Y:S01]  /*dd70*/  ISETP.GT.AND P3, PT, R3, 0x30, !P3 ;  /* 0x000000300300780c */ /* 0x000fe20005f64270 */
[----:B------:R-:W3:Y:S01]  /*dd80*/  LDL R130, [R1+0x29c] ;  /* 0x00029c0001827983 */ /* 0x000ee20000100800 */
[----:B------:R-:W-:-:S02]  /*dd90*/  FMNMX.FTZ R0, R42, R11, !PT ;  /* 0x0000000b2a007209 */ /* 0x000fc40007810000 */
[----:B------:R-:W-:Y:S01]  /*dda0*/  ISETP.LT.OR P2, PT, R8, 0x2a, P2 ;  /* 0x0000002a0800780c */ /* 0x000fe20001741670 */
[----:B------:R-:W3:Y:S01]  /*ddb0*/  LDL R132, [R1+0x2a0] ;  /* 0x0002a00001847983 */ /* 0x000ee20000100800 */
[----:B------:R-:W-:Y:S02]  /*ddc0*/  FSEL R46, R46, -INF , !P1 ;  /* 0xff8000002e2e7808 */ /* 0x000fe40004800000 */
[----:B------:R-:W-:Y:S01]  /*ddd0*/  FMNMX.FTZ R11, R43, R0, !PT ;  /* 0x000000002b0b7209 */ /* 0x000fe20007810000 */
[----:B------:R-:W3:Y:S01]  /*dde0*/  LDL R134, [R1+0x2a4] ;  /* 0x0002a40001867983 */ /* 0x000ee20000100800 */
[----:B------:R-:W-:Y:S02]  /*ddf0*/  ISETP.GT.AND P4, PT, R3, 0x31, !P4 ;  /* 0x000000310300780c */ /* 0x000fe40006784270 */
[----:B------:R-:W-:Y:S01]  /*de00*/  ISETP.LT.OR P3, PT, R8, 0x31, P3 ;  /* 0x000000310800780c */ /* 0x000fe20001f61670 */
[----:B------:R-:W3:Y:S01]  /*de10*/  LDL R136, [R1+0x2a8] ;  /* 0x0002a80001887983 */ /* 0x000ee20000100800 */
[----:B------:R-:W-:-:S02]  /*de20*/  FSEL R47, R47, -INF , !P2 ;  /* 0xff8000002f2f7808 */ /* 0x000fc40005000000 */
[----:B------:R-:W-:Y:S01]  /*de30*/  FMNMX.FTZ R0, R46, R11, !PT ;  /* 0x0000000b2e007209 */ /* 0x000fe20007810000 */
[----:B------:R-:W3:Y:S01]  /*de40*/  LDL R138, [R1+0x2ac] ;  /* 0x0002ac00018a7983 */ /* 0x000ee20000100800 */
[----:B------:R-:W-:Y:S02]  /*de50*/  ISETP.NE.AND P6, PT, R45, RZ, PT ;  /* 0x000000ff2d00720c */ /* 0x000fe40003fc5270 */
[----:B0-----:R-:W-:Y:S01]  /*de60*/  FMNMX.FTZ R13, R10, R13, !PT ;  /* 0x0000000d0a0d7209 */ /* 0x001fe20007810000 */
[----:B------:R-:W3:Y:S01]  /*de70*/  LDL R140, [R1+0x2b0] ;  /* 0x0002b000018c7983 */ /* 0x000ee20000100800 */
[----:B------:R-:W-:Y:S02]  /*de80*/  ISETP.GT.AND P5, PT, R3, 0x38, !P5 ;  /* 0x000000380300780c */ /* 0x000fe40006fa4270 */
[----:B------:R-:W-:Y:S01]  /*de90*/  ISETP.LT.OR P4, PT, R8, 0x32, P4 ;  /* 0x000000320800780c */ /* 0x000fe20002781670 */
[----:B------:R-:W0:Y:S01]  /*dea0*/  SHFL.BFLY PT, R12, R13, 0x1, 0x1f ;  /* 0x0c201f000d0c7f89 */ /* 0x000e2200000e0000 */
[----:B------:R-:W-:-:S02]  /*deb0*/  FSEL R50, R50, -INF , !P3 ;  /* 0xff80000032327808 */ /* 0x000fc40005800000 */
[----:B------:R-:W-:Y:S01]  /*dec0*/  FMNMX.FTZ R11, R47, R0, !PT ;  /* 0x000000002f0b7209 */ /* 0x000fe20007810000 */
[----:B------:R-:W3:Y:S01]  /*ded0*/  LDL R142, [R1+0x2b4] ;  /* 0x0002b400018e7983 */ /* 0x000ee20000100800 */
[----:B------:R-:W-:Y:S02]  /*dee0*/  ISETP.GT.AND P0, PT, R3, 0x39, !P6 ;  /* 0x000000390300780c */ /* 0x000fe40007704270 */
[----:B------:R-:W-:Y:S01]  /*def0*/  ISETP.LT.OR P5, PT, R8, 0x39, P5 ;  /* 0x000000390800780c */ /* 0x000fe20002fa1670 */
[----:B------:R-:W3:Y:S01]  /*df00*/  LDL R144, [R1+0x2b8] ;  /* 0x0002b80001907983 */ /* 0x000ee20000100800 */
[----:B------:R-:W-:Y:S02]  /*df10*/  FSEL R51, R51, -INF , !P4 ;  /* 0xff80000033337808 */ /* 0x000fe40006000000 */
[----:B------:R-:W-:Y:S01]  /*df20*/  FMNMX.FTZ R0, R50, R11, !PT ;  /* 0x0000000b32007209 */ /* 0x000fe20007810000 */
[----:B------:R-:W3:Y:S01]  /*df30*/  LDL R146, [R1+0x2bc] ;  /* 0x0002bc0001927983 */ /* 0x000ee20000100800 */
[----:B------:R-:W-:-:S02]  /*df40*/  ISETP.LT.OR P0, PT, R8, 0x3a, P0 ;  /* 0x0000003a0800780c */ /* 0x000fc40000701670 */
[----:B------:R-:W-:Y:S01]  /*df50*/  FSEL R54, R54, -INF , !P5 ;  /* 0xff80000036367808 */ /* 0x000fe20006800000 */
[----:B------:R-:W3:Y:S01]  /*df60*/  LDL R148, [R1+0x2c0] ;  /* 0x0002c00001947983 */ /* 0x000ee20000100800 */
[----:B------:R-:W-:Y:S02]  /*df70*/  FMNMX.FTZ R3, R51, R0, !PT ;  /* 0x0000000033037209 */ /* 0x000fe40007810000 */
[----:B------:R-:W-:Y:S01]  /*df80*/  FSEL R55, R55, -INF , !P0 ;  /* 0xff80000037377808 */ /* 0x000fe20004000000 */
[----:B------:R-:W3:Y:S01]  /*df90*/  LDL R150, [R1+0x2c4] ;  /* 0x0002c40001967983 */ /* 0x000ee20000100800 */
[----:B------:R-:W-:-:S03]  /*dfa0*/  FMNMX.FTZ R0, R54, R3, !PT ;  /* 0x0000000336007209 */ /* 0x000fc60007810000 */
[----:B------:R-:W3:Y:S01]  /*dfb0*/  LDL R29, [R1+0x2c8] ;  /* 0x0002c800011d7983 */ /* 0x000ee20000100800 */
[----:B------:R-:W-:Y:S02]  /*dfc0*/  FMNMX.FTZ R11, R55, R0, !PT ;  /* 0x00000000370b7209 */ /* 0x000fe40007810000 */
[----:B0-----:R-:W-:Y:S01]  /*dfd0*/  FMNMX.FTZ R0, R13, R12, !PT ;  /* 0x0000000c0d007209 */ /* 0x001fe20007810000 */
[----:B------:R-:W3:Y:S04]  /*dfe0*/  LDL R33, [R1+0x2d0] ;  /* 0x0002d00001217983 */ /* 0x000ee80000100800 */
[----:B------:R-:W-:Y:S04]  /*dff0*/  STL.64 [R1+0x3e0], R10 ;  /* 0x0003e00a01007387 */ /* 0x000fe80000100a00 */
[----:B------:R-:W2:Y:S04]  /*e000*/  LDL R8, [R1+0x3e4] ;  /* 0x0003e40001087983 */ /* 0x000ea80000100800 */
[----:B------:R0:W-:Y:S04]  /*e010*/  STL [R1+0x3e0], R0 ;  /* 0x0003e00001007387 */ /* 0x0001e80000100800 */
[----:B------:R-:W4:Y:S04]  /*e020*/  LDL R14, [R1+0x3e0] ;  /* 0x0003e000010e7983 */ /* 0x000f280000100800 */
[----:B------:R-:W3:Y:S04]  /*e030*/  LDL.64 R12, [R1+0x110] ;  /* 0x00011000010c7983 */ /* 0x000ee80000100a00 */
[----:B------:R-:W3:Y:S04]  /*e040*/  LDL R37, [R1+0x2d8] ;  /* 0x0002d80001257983 */ /* 0x000ee80000100800 */
        /* <DEDUP_REMOVED lines=48> */
[----:B--2---:R-:W1:Y:S01]  /*e350*/  SHFL.BFLY PT, R11, R8, 0x2, 0x1f ;  /* 0x0c401f00080b7f89 */ /* 0x004e6200000e0000 */
[----:B----4-:R-:W-:Y:S01]  /*e360*/  FMUL.FTZ R3, R20, R14 ;  /* 0x0000000e14037220 */ /* 0x010fe20000410000 */
[----:B------:R-:W-:Y:S01]  /*e370*/  BAR.SYNC.DEFER_BLOCKING 0xf, 0x100 ;  /* 0x03c4000000007b1d */ /* 0x000fe20000010000 */
[----:B------:R-:W-:-:S04]  /*e380*/  FSETP.NEU.FTZ.AND P0, PT, R14, -INF , PT ;  /* 0xff8000000e00780b */ /* 0x000fc80003f1d000 */
[----:B------:R-:W-:-:S05]  /*e390*/  FSEL R3, R3, RZ, P0 ;  /* 0x000000ff03037208 */ /* 0x000fca0000000000 */
[----:B0-----:R-:W-:Y:S01]  /*e3a0*/  FFMA.FTZ R0, R62, R20, -R3 ;  /* 0x000000143e007223 */ /* 0x001fe20000010803 */
[----:B-1----:R-:W-:-:S03]  /*e3b0*/  FMNMX.FTZ R11, R11, R8, !PT ;  /* 0x000000080b0b7209 */ /* 0x002fc60007810000 */
        /* <DEDUP_REMOVED lines=9> */
[----:B0-----:R-:W0:Y:S01]  /*e450*/  SHFL.BFLY PT, R0, R11, 0x1, 0x1f ;  /* 0x0c201f000b007f89 */ /* 0x001e2200000e0000 */
        /* <DEDUP_REMOVED lines=8> */
[----:B------:R-:W2:Y:S04]  /*e4e0*/  LDL R28, [R1+0x1d0] ;  /* 0x0001d000011c7983 */ /* 0x000ea80000100800 */
[----:B------:R-:W4:Y:S03]  /*e4f0*/  LDL R32, [R1+0x1d8] ;  /* 0x0001d80001207983 */ /* 0x000f260000100800 */
[----:B------:R-:W1:Y:S01]  /*e500*/  MUFU.EX2 R83, R83 ;  /* 0x0000005300537308 */ /* 0x000e620000000800 */
[----:B------:R-:W4:Y:S04]  /*e510*/  LDL R36, [R1+0x1e0] ;  /* 0x0001e00001247983 */ /* 0x000f280000100800 */
[----:B------:R-:W4:Y:S01]  /*e520*/  LDL R40, [R1+0x1e8] ;  /* 0x0001e80001287983 */ /* 0x000f220000100800 */
[----:B0-----:R-:W-:-:S02]  /*e530*/  FMNMX.FTZ R0, R11, R0, !PT ;  /* 0x000000000b007209 */ /* 0x001fc40007810000 */
[----:B------:R-:W-:Y:S01]  /*e540*/  MUFU.EX2 R154, R154 ;  /* 0x0000009a009a7308 */ /* 0x000fe20000000800 */
[----:B------:R-:W4:Y:S01]  /*e550*/  LDL R44, [R1+0x1f0] ;  /* 0x0001f000012c7983 */ /* 0x000f220000100800 */
[C---:B------:R-:W-:Y:S01]  /*e560*/  FSETP.NEU.FTZ.AND P0, PT, R0.reuse, -INF , PT ;  /* 0xff8000000000780b */ /* 0x040fe20003f1d000 */
[-C--:B------:R-:W-:Y:S02]  /*e570*/  FMUL.FTZ R8, R0, R20.reuse ;  /* 0x0000001400087220 */ /* 0x080fe40000410000 */
[----:B------:R-:W4:Y:S03]  /*e580*/  LDL R48, [R1+0x1f8] ;  /* 0x0001f80001307983 */ /* 0x000f260000100800 */
[----:B------:R-:W-:Y:S01]  /*e590*/  FSEL R3, R8, RZ, P0 ;  /* 0x000000ff08037208 */ /* 0x000fe20000000000 */
[----:B------:R-:W-:Y:S01]  /*e5a0*/  MUFU.EX2 R156, R156 ;  /* 0x0000009c009c7308 */ /* 0x000fe20000000800 */
[----:B------:R-:W4:Y:S03]  /*e5b0*/  LDL R52, [R1+0x200] ;  /* 0x0002000001347983 */ /* 0x000f260000100800 */
[-CC-:B------:R-:W-:Y:S01]  /*e5c0*/  FFMA.FTZ R153, R26, R20.reuse, -R3.reuse ;  /* 0x000000141a997223 */ /* 0x180fe20000010803 */
[-CC-:B------:R-:W-:Y:S01]  /*e5d0*/  FFMA.FTZ R99, R27, R20.reuse, -R3.reuse ;  /* 0x000000141b637223 */ /* 0x180fe20000010803 */
[-CC-:B------:R-:W-:Y:S01]  /*e5e0*/  FFMA.FTZ R155, R30, R20.reuse, -R3.reuse ;  /* 0x000000141e9b7223 */ /* 0x180fe20000010803 */
[-CC-:B------:R-:W-:Y:S01]  /*e5f0*/  FFMA.FTZ R97, R31, R20.reuse, -R3.reuse ;  /* 0x000000141f617223 */ /* 0x180fe20000010803 */
[-CC-:B------:R-:W-:Y:S01]  /*e600*/  FFMA.FTZ R157, R34, R20.reuse, -R3.reuse ;  /* 0x00000014229d7223 */ /* 0x180fe20000010803 */
[-CC-:B------:R-:W-:Y:S01]  /*e610*/  FFMA.FTZ R95, R35, R20.reuse, -R3.reuse ;  /* 0x00000014235f7223 */ /* 0x180fe20000010803 */
[----:B------:R-:W-:Y:S01]  /*e620*/  MUFU.EX2 R153, R153 ;  /* 0x0000009900997308 */ /* 0x000fe20000000800 */
[-C--:B------:R-:W-:Y:S01]  /*e630*/  FFMA.FTZ R159, R38, R20.reuse, -R3 ;  /* 0x00000014269f7223 */ /* 0x080fe20000010803 */
[----:B-1----:R-:W-:Y:S01]  /*e640*/  FADD.FTZ R11, R152, R83 ;  /* 0x00000053980b7221 */ /* 0x002fe20000010000 */
[-CC-:B------:R-:W-:Y:S01]  /*e650*/  FFMA.FTZ R93, R39, R20.reuse, -R3.reuse ;  /* 0x00000014275d7223 */ /* 0x180fe20000010803 */
[----:B------:R-:W4:Y:S04]  /*e660*/  LDL R60, [R1+0x210] ;  /* 0x00021000013c7983 */ /* 0x000f280000100800 */
[----:B------:R-:W0:Y:S01]  /*e670*/  MUFU.EX2 R99, R99 ;  /* 0x0000006300637308 */ /* 0x000e220000000800 */
[-CC-:B------:R-:W-:Y:S01]  /*e680*/  FFMA.FTZ R161, R42, R20.reuse, -R3.reuse ;  /* 0x000000142aa17223 */ /* 0x180fe20000010803 */
[----:B------:R-:W4:Y:S04]  /*e690*/  LDL R62, [R1+0x214] ;  /* 0x00021400013e7983 */ /* 0x000f280000100800 */
[----:B------:R-:W4:Y:S02]  /*e6a0*/  LDL R64, [R1+0x218] ;  /* 0x0002180001407983 */ /* 0x000f240000100800 */
[----:B------:R-:W1:Y:S08]  /*e6b0*/  MUFU.EX2 R155, R155 ;  /* 0x0000009b009b7308 */ /* 0x000e700000000800 */
[----:B------:R-:W-:Y:S01]  /*e6c0*/  MUFU.EX2 R111, R111 ;  /* 0x0000006f006f7308 */ /* 0x000fe20000000800 */
[----:B------:R-:W-:-:S07]  /*e6d0*/  FFMA.FTZ R91, R43, R20, -R3 ;  /* 0x000000142b5b7223 */ /* 0x000fce0000010803 */
[----:B------:R-:W-:Y:S01]  /*e6e0*/  MUFU.EX2 R158, R158 ;  /* 0x0000009e009e7308 */ /* 0x000fe20000000800 */
[-CC-:B------:R-:W-:Y:S01]  /*e6f0*/  FFMA.FTZ R163, R46, R20.reuse, -R3.reuse ;  /* 0x000000142ea37223 */ /* 0x180fe20000010803 */
[----:B------:R-:W4:Y:S06]  /*e700*/  LDL R66, [R1+0x21c] ;  /* 0x00021c0001427983 */ /* 0x000f2c0000100800 */
        /* <DEDUP_REMOVED lines=11> */
[----:B------:R-:W-:Y:S01]  /*e7c0*/  FFMA.FTZ R85, R55, R20, -R3 ;  /* 0x0000001437557223 */ /* 0x000fe20000010803 */
[----:B------:R-:W4:Y:S04]  /*e7d0*/  LDL R58, [R1+0x20c] ;  /* 0x00020c00013a7983 */ /* 0x000f280000100800 */
[----:B------:R-:W4:Y:S02]  /*e7e0*/  LDL R72, [R1+0x228] ;  /* 0x0002280001487983 */ /* 0x000f240000100800 */
[----:B------:R-:W1:Y:S01]  /*e7f0*/  MUFU.EX2 R97, R97 ;  /* 0x0000006100617308 */ /* 0x000e620000000800 */
[----:B0-----:R-:W-:-:S07]  /*e800*/  FADD.FTZ R8, R153, R99 ;  /* 0x0000006399087221 */ /* 0x001fce0000010000 */
[----:B------:R-:W-:Y:S08]  /*e810*/  MUFU.EX2 R164, R164 ;  /* 0x000000a400a47308 */ /* 0x000ff00000000800 */
[----:B------:R-:W-:Y:S08]  /*e820*/  MUFU.EX2 R101, R101 ;  /* 0x0000006500657308 */ /* 0x000ff00000000800 */
[----:B------:R-:W-:Y:S08]  /*e830*/  MUFU.EX2 R166, R166 ;  /* 0x000000a600a67308 */ /* 0x000ff00000000800 */
[----:B------:R-:W-:Y:S01]  /*e840*/  MUFU.EX2 R103, R103 ;  /* 0x0000006700677308 */ /* 0x000fe20000000800 */
[----:B------:R0:W-:Y:S04]  /*e850*/  STL [R1+0x3e4], R0 ;  /* 0x0003e40001007387 */ /* 0x0001e80000100800 */
[----:B------:R-:W4:Y:S03]  /*e860*/  LDL R30, [R1+0x1d4] ;  /* 0x0001d400011e7983 */ /* 0x000f260000100800 */
[----:B------:R-:W0:Y:S01]  /*e870*/  MUFU.EX2 R157, R157 ;  /* 0x0000009d009d7308 */ /* 0x000e220000000800 */
[----:B------:R-:W-:Y:S01]  /*e880*/  FADD.FTZ R10, R154, R11 ;  /* 0x0000000b9a0a7221 */ /* 0x000fe20000010000 */
[----:B-1----:R-:W-:Y:S01]  /*e890*/  FADD.FTZ R8, R155, R8 ;  /* 0x000000089b087221 */ /* 0x002fe20000010000 */
[----:B------:R-:W4:Y:S04]  /*e8a0*/  LDL R34, [R1+0x1dc] ;  /* 0x0001dc0001227983 */ /* 0x000f280000100800 */
[----:B------:R-:W4:Y:S01]  /*e8b0*/  LDL R38, [R1+0x1e4] ;  /* 0x0001e40001267983 */ /* 0x000f220000100800 */
[----:B------:R-:W1:Y:S01]  /*e8c0*/  MUFU.EX2 R95, R95 ;  /* 0x0000005f005f7308 */ /* 0x000e620000000800 */
[----:B------:R-:W-:Y:S01]  /*e8d0*/  FADD.FTZ R11, R113, R10 ;  /* 0x0000000a710b7221 */ /* 0x000fe20000010000 */
[----:B------:R-:W-:Y:S01]  /*e8e0*/  FADD.FTZ R8, R97, R8 ;  /* 0x0000000861087221 */ /* 0x000fe20000010000 */
[----:B------:R-:W4:Y:S04]  /*e8f0*/  LDL R42, [R1+0x1ec] ;  /* 0x0001ec00012a7983 */ /* 0x000f280000100800 */
[----:B------:R-:W4:Y:S01]  /*e900*/  LDL R31, [R1+0x2cc] ;  /* 0x0002cc00011f7983 */ /* 0x000f220000100800 */
[----:B------:R-:W3:Y:S01]  /*e910*/  MUFU.EX2 R159, R159 ;  /* 0x0000009f009f7308 */ /* 0x000ee20000000800 */
[----:B------:R-:W-:Y:S01]  /*e920*/  FADD.FTZ R10, R156, R11 ;  /* 0x0000000b9c0a7221 */ /* 0x000fe20000010000 */
[----:B0-----:R-:W-:Y:S01]  /*e930*/  FADD.FTZ R8, R157, R8 ;  /* 0x000000089d087221 */ /* 0x001fe20000010000 */
[----:B------:R-:W4:Y:S04]  /*e940*/  LDL R46, [R1+0x1f4] ;  /* 0x0001f400012e7983 */ /* 0x000f280000100800 */
[----:B------:R-:W4:Y:S01]  /*e950*/  LDL R35, [R1+0x2d4] ;  /* 0x0002d40001237983 */ /* 0x000f220000100800 */
[----:B------:R-:W0:Y:S01]  /*e960*/  MUFU.EX2 R93, R93 ;  /* 0x0000005d005d7308 */ /* 0x000e220000000800 */
[----:B------:R-:W-:Y:S01]  /*e970*/  FADD.FTZ R11, R111, R10 ;  /* 0x0000000a6f0b7221 */ /* 0x000fe20000010000 */
[----:B-1----:R-:W-:Y:S01]  /*e980*/  FADD.FTZ R8, R95, R8 ;  /* 0x000000085f087221 */ /* 0x002fe20000010000 */
[----:B------:R-:W4:Y:S04]  /*e990*/  LDL R50, [R1+0x1fc] ;  /* 0x0001fc0001327983 */ /* 0x000f280000100800 */
[----:B------:R-:W4:Y:S01]  /*e9a0*/  LDL R39, [R1+0x2dc] ;  /* 0x0002dc0001277983 */ /* 0x000f220000100800 */
[----:B------:R-:W1:Y:S01]  /*e9b0*/  MUFU.EX2 R161, R161 ;  /* 0x000000a100a17308 */ /* 0x000e620000000800 */
[----:B------:R-:W-:Y:S01]  /*e9c0*/  FADD.FTZ R10, R158, R11 ;  /* 0x0000000b9e0a7221 */ /* 0x000fe20000010000 */
[----:B---3--:R-:W-:Y:S01]  /*e9d0*/  FADD.FTZ R8, R159, R8 ;  /* 0x000000089f087221 */ /* 0x008fe20000010000 */
[----:B------:R-:W3:Y:S04]  /*e9e0*/  LDL R54, [R1+0x204] ;  /* 0x0002040001367983 */ /* 0x000ee80000100800 */
[----:B------:R-:W3:Y:S01]  /*e9f0*/  LDL R43, [R1+0x2e4] ;  /* 0x0002e400012b7983 */ /* 0x000ee20000100800 */
[----:B------:R-:W1:Y:S01]  /*ea00*/  MUFU.EX2 R91, R91 ;  /* 0x0000005b005b7308 */ /* 0x000e620000000800 */
[----:B------:R-:W-:Y:S01]  /*ea10*/  FADD.FTZ R11, R107, R10 ;  /* 0x0000000a6b0b7221 */ /* 0x000fe20000010000 */
[----:B0-----:R-:W-:Y:S01]  /*ea20*/  FADD.FTZ R8, R93, R8 ;  /* 0x000000085d087221 */ /* 0x001fe20000010000 */
[----:B------:R-:W3:Y:S05]  /*ea30*/  LDL R47, [R1+0x2ec] ;  /* 0x0002ec00012f7983 */ /* 0x000eea0000100800 */
[----:B------:R-:W0:Y:S01]  /*ea40*/  MUFU.EX2 R163, R163 ;  /* 0x000000a300a37308 */ /* 0x000e220000000800 */
[----:B------:R-:W-:Y:S01]  /*ea50*/  FADD.FTZ R10, R160, R11 ;  /* 0x0000000ba00a7221 */ /* 0x000fe20000010000 */
[----:B-1----:R-:W-:Y:S01]  /*ea60*/  FADD.FTZ R8, R161, R8 ;  /* 0x00000008a1087221 */ /* 0x002fe20000010000 */
[----:B------:R-:W3:Y:S05]  /*ea70*/  LDL R51, [R1+0x2f4] ;  /* 0x0002f40001337983 */ /* 0x000eea0000100800 */
[----:B------:R-:W1:Y:S01]  /*ea80*/  MUFU.EX2 R89, R89 ;  /* 0x0000005900597308 */ /* 0x000e620000000800 */
[----:B------:R-:W-:Y:S01]  /*ea90*/  FADD.FTZ R11, R109, R10 ;  /* 0x0000000a6d0b7221 */ /* 0x000fe20000010000 */
[----:B------:R-:W-:Y:S01]  /*eaa0*/  FADD.FTZ R8, R91, R8 ;  /* 0x000000085b087221 */ /* 0x000fe20000010000 */
[----:B------:R-:W3:Y:S05]  /*eab0*/  LDL R55, [R1+0x2fc] ;  /* 0x0002fc0001377983 */ /* 0x000eea0000100800 */
        /* <DEDUP_REMOVED lines=10> */
[----:B------:R-:W-:-:S06]  /*eb60*/  FADD.FTZ R8, R165, R8 ;  /* 0x00000008a5087221 */ /* 0x000fcc0000010000 */
[----:B------:R-:W1:Y:S01]  /*eb70*/  MUFU.EX2 R85, R85 ;  /* 0x0000005500557308 */ /* 0x000e620000000800 */
[----:B------:R-:W-:Y:S01]  /*eb80*/  FADD.FTZ R3, R101, R10 ;  /* 0x0000000a65037221 */ /* 0x000fe20000010000 */
[----:B0-----:R-:W-:Y:S01]  /*eb90*/  FADD.FTZ R8, R87, R8 ;  /* 0x0000000857087221 */ /* 0x001fe20000010000 */
[----:B------:R-:W3:Y:S02]  /*eba0*/  LDL.64 R10, [R1+0x88] ;  /* 0x00008800010a7983 */ /* 0x000ee40000100a00 */
[----:B------:R-:W-:Y:S02]  /*ebb0*/  FADD.FTZ R14, R166, R3 ;  /* 0x00000003a60e7221 */ /* 0x000fe40000010000 */
[----:B------:R-:W3:Y:S01]  /*ebc0*/  LDL R3, [R1+0x3c8] ;  /* 0x0003c80001037983 */ /* 0x000ee20000100800 */
[----:B-1----:R-:W-:Y:S01]  /*ebd0*/  FADD.FTZ R8, R167, R8 ;  /* 0x00000008a7087221 */ /* 0x002fe20000010000 */
[----:B------:R-:W-:-:S03]  /*ebe0*/  FADD.FTZ R14, R103, R14 ;  /* 0x0000000e670e7221 */ /* 0x000fc60000010000 */
[----:B------:R-:W-:Y:S02]  /*ebf0*/  FADD.FTZ R15, R85, R8 ;  /* 0x00000008550f7221 */ /* 0x000fe40000010000 */
[----:B------:R-:W3:Y:S04]  /*ec00*/  LDL R8, [R1+0x3c4] ;  /* 0x0003c40001087983 */ /* 0x000ee80000100800 */
[----:B------:R0:W-:Y:S04]  /*ec10*/  STL.64 [R1+0x3f0], R14 ;  /* 0x0003f00e01007387 */ /* 0x0001e80000100a00 */
[----:B------:R-:W3:Y:S04]  /*ec20*/  LD.E.64 R26, desc[UR36][R12.64+0x8] ;  /* 0x000008240c1a7980 */ /* 0x000ee8000c101b00 */
[----:B------:R-:W3:Y:S04]  /*ec30*/  LD.E.64 R24, desc[UR36][R12.64] ;  /* 0x000000240c187980 */ /* 0x000ee8000c101b00 */
[----:B0-----:R-:W3:Y:S04]  /*ec40*/  LDL R14, [R1+0x338] ;  /* 0x00033800010e7983 */ /* 0x001ee80000100800 */
[----:B------:R-:W3:Y:S04]  /*ec50*/  LDL R15, [R1+0x33c] ;  /* 0x00033c00010f7983 */ /* 0x000ee80000100800 */
[----:B------:R-:W3:Y:S04]  /*ec60*/  LDL R13, [R1+0x334] ;  /* 0x00033400010d7983 */ /* 0x000ee80000100800 */
[----:B------:R-:W3:Y:S01]  /*ec70*/  LDL R12, [R1+0x3c0] ;  /* 0x0003c000010c7983 */ /* 0x000ee20000100800 */
        /* <DEDUP_REMOVED lines=16> */
[----:B--2---:R-:W-:Y:S04]  /*ed80*/  STL [R1+0x1d0], R28 ;  /* 0x0001d01c01007387 */ /* 0x004fe80000100800 */
        /* <DEDUP_REMOVED lines=41> */
[----:B---3--:R-:W-:Y:S04]  /*f020*/  STL [R1+0x204], R54 ;  /* 0x0002043601007387 */ /* 0x008fe80000100800 */
        /* <DEDUP_REMOVED lines=11> */
[----:B------:R-:W-:Y:S01]  /*f0e0*/  IMAD R10, R81, 0x1000, R10 ;  /* 0x00001000510a7824 */ /* 0x000fe200078e020a */
[----:B------:R-:W-:-:S04]  /*f0f0*/  R2UR UR7, R11 ;  /* 0x000000000b0772ca */ /* 0x000fc800000e0000 */
[----:B------:R-:W-:Y:S01]  /*f100*/  R2UR UR6, R10 ;  /* 0x000000000a0672ca */ /* 0x000fe200000e0000 */
[----:B------:R-:W-:Y:S04]  /*f110*/  STL [R1+0x2a8], R136 ;  /* 0x0002a88801007387 */ /* 0x000fe80000100800 */
[----:B------:R-:W-:Y:S01]  /*f120*/  STL [R1+0x2ac], R138 ;  /* 0x0002ac8a01007387 */ /* 0x000fe20000100800 */
[----:B------:R-:W-:-:S05]  /*f130*/  MOV R26, R26 ;  /* 0x0000001a001a7202 */ /* 0x000fca0000000f00 */
[--C-:B------:R-:W-:Y:S02]  /*f140*/  IMAD R25, R25, 0x2, R26.reuse ;  /* 0x0000000219197824 */ /* 0x100fe400078e021a */
[C---:B------:R-:W-:Y:S02]  /*f150*/  IMAD R27, R24.reuse, 0x2, R26 ;  /* 0x00000002181b7824 */ /* 0x040fe400078e021a */
[----:B------:R-:W-:Y:S01]  /*f160*/  IMAD R24, R24, 0x2, R25 ;  /* 0x0000000218187824 */ /* 0x000fe200078e0219 */
[----:B------:R-:W-:Y:S04]  /*f170*/  STSM.16.M88.4 [R26], R152 ;  /* 0x000000981a007844 */ /* 0x000fe80000000200 */
[----:B------:R-:W-:Y:S04]  /*f180*/  STSM.16.M88.4 [R27], R156 ;  /* 0x0000009c1b007844 */ /* 0x000fe80000000200 */
[----:B------:R-:W-:Y:S04]  /*f190*/  STSM.16.M88.4 [R25], R160 ;  /* 0x000000a019007844 */ /* 0x000fe80000000200 */
[----:B------:R-:W-:Y:S04]  /*f1a0*/  STSM.16.M88.4 [R24], R164 ;  /* 0x000000a418007844 */ /* 0x000fe80000000200 */
        /* <DEDUP_REMOVED lines=31> */
[----:B------:R0:W-:Y:S02]  /*f3a0*/  STL [R1+0x330], R79 ;  /* 0x0003304f01007387 */ /* 0x0001e40000100800 */
[----:B0-----:R-:W-:-:S06]  /*f3b0*/  WARPGROUP.ARRIVE ;  /* 0x00000000000079c5 */ /* 0x001fcc0000000000 */
[----:B------:R-:W-:Y:S01]  /*f3c0*/  HGMMA.64x256x16.F32 R24, R152, gdesc[UR4].tnspB, RZ, !UPT, gsb0 ;  /* 0x43e0000498187df0 */ /* 0x000fe2000c0008ff */
[----:B------:R0:W-:Y:S04]  /*f3d0*/  STL [R1+0x338], R14 ;  /* 0x0003380e01007387 */ /* 0x0001e80000100800 */
[----:B------:R1:W-:Y:S01]  /*f3e0*/  STL [R1+0x33c], R15 ;  /* 0x00033c0f01007387 */ /* 0x0003e20000100800 */
[----:B0-----:R-:W-:Y:S02]  /*f3f0*/  VIADD R14, R10, 0x80 ;  /* 0x000000800a0e7836 */ /* 0x001fe40000000000 */
[----:B-1----:R-:W-:-:S03]  /*f400*/  IMAD.MOV.U32 R15, RZ, RZ, R11 ;  /* 0x000000ffff0f7224 */ /* 0x002fc600078e000b */
[----:B------:R-:W-:Y:S02]  /*f410*/  R2UR UR6, R14 ;  /* 0x000000000e0672ca */ /* 0x000fe400000e0000 */
[----:B------:R-:W-:Y:S01]  /*f420*/  R2UR UR7, R15 ;  /* 0x000000000f0772ca */ /* 0x000fe200000e0000 */
        /* <DEDUP_REMOVED lines=72> */
[----:B------:R-:W-:Y:S01]  /*f8b0*/  HGMMA.64x256x16.F32 R24, R156, gdesc[UR4].tnspB, R24, gsb0 ;  /* 0x43e000049c187df0 */ /* 0x000fe20008000818 */
[----:B------:R-:W-:Y:S02]  /*f8c0*/  VIADD R12, R10, 0x100 ;  /* 0x000001000a0c7836 */ /* 0x000fe40000000000 */
[----:B------:R-:W-:-:S03]  /*f8d0*/  IMAD.MOV.U32 R13, RZ, RZ, R11 ;  /* 0x000000ffff0d7224 */ /* 0x000fc600078e000b */
[----:B------:R-:W-:Y:S02]  /*f8e0*/  R2UR UR6, R12 ;  /* 0x000000000c0672ca */ /* 0x000fe400000e0000 */
[----:B------:R-:W-:Y:S01]  /*f8f0*/  R2UR UR7, R13 ;  /* 0x000000000d0772ca */ /* 0x000fe200000e0000 */
[----:B------:R-:W-:Y:S01]  /*f900*/  VIADD R10, R10, 0x180 ;  /* 0x000001800a0a7836 */ /* 0x000fe20000000000 */
        /* <DEDUP_REMOVED lines=71> */
[----:B------:R-:W-:Y:S03]  /*fd80*/  HGMMA.64x256x16.F32 R24, R164, gdesc[UR4].tnspB, R24, gsb0 ;  /* 0x43e00004a4187df0 */ /* 0x000fe60008000818 */
        /* <DEDUP_REMOVED lines=34> */
[----:B0-----:R-:W4:Y:S04]  /*ffb0*/  LDL R76, [R1+0x1d4] ;  /* 0x0001d400014c7983 */ /* 0x001f280000100800 */
[----:B------:R-:W4:Y:S04]  /*ffc0*/  LDL R78, [R1+0x1d8] ;  /* 0x0001d800014e7983 */ /* 0x000f280000100800 */
[----:B-1----:R-:W4:Y:S04]  /*ffd0*/  LDL R80, [R1+0x1dc] ;  /* 0x0001dc0001507983 */ /* 0x002f280000100800 */
[----:B------:R-:W4:Y:S04]  /*ffe0*/  LDL R8, [R1+0x1e0] ;  /* 0x0001e00001087983 */ /* 0x000f280000100800 */
[----:B------:R-:W4:Y:S04]  /*fff0*/  LDL R82, [R1+0x1e4] ;  /* 0x0001e40001527983 */ /* 0x000f280000100800 */
        /* <DEDUP_REMOVED lines=122> */
[----:B------:R-:W-:Y:S01]  /*107a0*/  @!PT LDS RZ, [RZ] ;  /* 0x00000000fffff984 */ /* 0x000fe20000000800 */
[----:B------:R-:W-:Y:S01]  /*107b0*/  @!PT LDS RZ, [RZ] ;  /* 0x00000000fffff984 */ /* 0x000fe20000000800 */
[----:B------:R-:W-:Y:S01]  /*107c0*/  @!PT LDS RZ, [RZ] ;  /* 0x00000000fffff984 */ /* 0x000fe20000000800 */
[----:B------:R-:W-:Y:S01]  /*107d0*/  @!PT LDS RZ, [RZ] ;  /* 0x00000000fffff984 */ /* 0x000fe20000000800 */
[----:B------:R0:W-:Y:S06]  /*107e0*/  MEMBAR.ALL.CTA ;  /* 0x0000000000007992 */ /* 0x0001ec0000008000 */
[----:B0-----:R-:W0:Y:S04]  /*107f0*/  FENCE.VIEW.ASYNC.S ;  /* 0x00000000000073c6 */ /* 0x001e280000000000 */
        /* <DEDUP_REMOVED lines=9> */
[----:B---3--:R-:W-:Y:S04]  /*10890*/  STL [R1+0x1f4], R88 ;  /* 0x0001f45801007387 */ /* 0x008fe80000100800 */
[----:B------:R-:W-:Y:S04]  /*108a0*/  STL [R1+0x1f8], R90 ;  /* 0x0001f85a01007387 */ /* 0x000fe80000100800 */
        /* <DEDUP_REMOVED lines=117> */
[----:B0-----:R-:W-:-:S03]  /*11000*/  NOP ;  /* 0x0000000000007918 */ /* 0x001fc60000000000 */
[----:B-1----:R-:W3:Y:S04]  /*11010*/  LDL R3, [R1+0x28] ;  /* 0x0000280001037983 */ /* 0x002ee80000100800 */
[----:B------:R2:W5:Y:S01]  /*11020*/  LDL R0, [R1+0x1c0] ;  /* 0x0001c00001007983 */ /* 0x0005620000100800 */
[----:B------:R-:W-:Y:S01]  /*11030*/  BSSY B0, `(.L_x_5183) ;  /* 0x0000006000007945 */ /* 0x000fe20003800000 */
[----:B------:R-:W-:Y:S06]  /*11040*/  BAR.ARV 0xe, 0x100 ;  /* 0x0384000000007b1d */ /* 0x000fec0000002000 */
[----:B---3--:R-:W-:-:S04]  /*11050*/  LOP3.LUT R3, R3, 0x1, RZ, 0xfc, !PT ;  /* 0x0000000103037812 */ /* 0x008fc800078efcff */
[----:B------:R-:W-:-:S13]  /*11060*/  ISETP.NE.AND P0, PT, R3, 0x3, PT ;  /* 0x000000030300780c */ /* 0x000fda0003f05270 */
[----:B--2---:R-:W-:Y:S05]  /*11070*/  @!P0 BRA `(.L_x_5184) ;  /* 0x0000000000048947 */ /* 0x004fea0003800000 */
[----:B------:R-:W-:Y:S01]  /*11080*/  BPT.TRAP 0x1 ;  /* 0x000000040000795c */ /* 0x000fe20000300000 */
.L_x_5184:
[----:B------:R-:W-:Y:S05]  /*11090*/  BSYNC B0 ;  /* 0x0000000000007941 */ /* 0x000fea0003800000 */
.L_x_5183:
[----:B------:R-:W2:Y:S01]  /*110a0*/  LDL.64 R10, [R1+0x48] ;  /* 0x00004800010a7983 */ /* 0x000ea20000100a00 */
[----:B------:R-:W-:Y:S02]  /*110b0*/  UISETP.NE.AND UP1, UPT, UR41, URZ, UPT ;  /* 0x0000003f2900728c */ /* 0x000fe4000bf25270 */
[----:B------:R-:W-:Y:S01]  /*110c0*/  UISETP.NE.AND UP0, UPT, UR43, URZ, UPT ;  /* 0x0000003f2b00728c */ /* 0x000fe2000bf05270 */
[----:B------:R-:W3:Y:S01]  /*110d0*/  LDL R3, [R1+0x34] ;  /* 0x0000340001037983 */ /* 0x000ee20000100800 */
[----:B--2---:R-:W-:-:S05]  /*110e0*/  MOV R11, R10 ;  /* 0x0000000a000b7202 */ /* 0x004fca0000000f00 */
[----:B-----5:R-:W-:-:S05]  /*110f0*/  IMAD R0, R0, 0x8, R11 ;  /* 0x0000000800007824 */ /* 0x020fca00078e020b */
[----:B---3--:R-:W-:-:S04]  /*11100*/  PRMT R0, R3, 0x654, R0 ;  /* 0x0000065403007816 */ /* 0x008fc80000000000 */
[----:B------:R0:W-:Y:S02]  /*11110*/  SYNCS.ARRIVE.TRANS64.RED.A1T0 RZ, [R0+URZ], RZ ;  /* 0x000000ff00ff79a7 */ /* 0x0001e4000810043f */
[----:B0-----:R-:W2:Y:S01]  /*11120*/  LDL R0, [R1+0x50] ;  /* 0x0000500001007983 */ /* 0x001ea20000100800 */
[----:B------:R-:W-:Y:S02]  /*11130*/  PLOP3.LUT P0, PT, PT, PT, UP1, 0x80, 0x0 ;  /* 0x000000000000781c */ /* 0x000fe40003f0f018 */
[----:B------:R-:W-:Y:S01]  /*11140*/  PLOP3.LUT P1, PT, PT, PT, UP1, 0x80, 0x0 ;  /* 0x000000000000781c */ /* 0x000fe20003f2f018 */
[----:B------:R-:W-:Y:S01]  /*11150*/  UIADD3 UR46, UR46, -0x2, URZ ;  /* 0xfffffffe2e2e7890 */ /* 0x000fe2000fffe03f */
[----:B--2---:R-:W-:-:S09]  /*11160*/  IMAD.SHL.U32 R8, R0, 0x40, RZ ;  /* 0x0000004000087824 */ /* 0x004fd200078e00ff */
[----:B------:R-:W-:Y:S01]  /*11170*/  @P0 IMAD.HI.U32 R9, R8, R9, RZ ;  /* 0x0000000908090227 */ /* 0x000fe200078e00ff */
[----:B------:R-:W-:-:S03]  /*11180*/  PLOP3.LUT P0, PT, PT, PT, UP0, 0x40, 0x0 ;  /* 0x000000000000781c */ /* 0x000fc60003f0e808 */
[----:B------:R-:W-:Y:S01]  /*11190*/  IMAD.MOV.U32 R0, RZ, RZ, R8 ;  /* 0x000000ffff007224 */ /* 0x000fe200078e0008 */
[----:B------:R-:W-:-:S05]  /*111a0*/  @P1 SHF.R.U32.HI R0, RZ, R228, R9 ;  /* 0x000000e4ff001219 */ /* 0x000fca0000011609 */
[----:B------:R-:W-:Y:S02]  /*111b0*/  VIADD R3, R0, UR45 ;  /* 0x0000002d00037c36 */ /* 0x000fe40008000000 */
[----:B------:R-:W-:Y:S02]  /*111c0*/  IMAD.U32 R0, RZ, RZ, UR46 ;  /* 0x0000002eff007e24 */ /* 0x000fe4000f8e00ff */
[----:B------:R-:W-:Y:S01]  /*111d0*/  IMAD.IADD R4, R3, 0x1, R4 ;  /* 0x0000000103047824 */ /* 0x000fe200078e0204 */
[----:B------:R-:W-:Y:S06]  /*111e0*/  @P0 BRA `(.L_x_5185) ;  /* 0x0000000000400947 */ /* 0x000fec0003800000 */
[C---:B------:R-:W-:Y:S01]  /*111f0*/  ISETP.GT.AND P0, PT, R3.reuse, RZ, PT ;  /* 0x000000ff0300720c */ /* 0x040fe20003f04270 */
[----:B------:R-:W-:Y:S01]  /*11200*/  BSSY B0, `(.L_x_5186) ;  /* 0x000000c000007945 */ /* 0x000fe20003800000 */
[----:B------:R-:W-:-:S11]  /*11210*/  VIADD R9, R3, 0xffffffff ;  /* 0xffffffff03097836 */ /* 0x000fd60000000000 */
[----:B------:R-:W-:Y:S05]  /*11220*/  @P0 BRA `(.L_x_5187) ;  /* 0x0000000000180947 */ /* 0x000fea0003800000 */
[----:B------:R-:W-:Y:S01]  /*11230*/  ISETP.NE.AND P0, PT, R5, 0x1, PT ;  /* 0x000000010500780c */ /* 0x000fe20003f05270 */
[----:B------:R-:W-:-:S12]  /*11240*/  IMAD.MOV R3, RZ, RZ, -R3 ;  /* 0x000000ffff037224 */ /* 0x000fd800078e0a03 */
[----:B------:R-:W-:-:S05]  /*11250*/  @P0 IMAD.HI.U32 R6, R3, R6, RZ ;  /* 0x0000000603060227 */ /* 0x000fca00078e00ff */
[----:B------:R-:W-:-:S04]  /*11260*/  @P0 SHF.R.U32.HI R3, RZ, R7, R6 ;  /* 0x00000007ff030219 */ /* 0x000fc80000011606 */
[----:B------:R-:W-:Y:S01]  /*11270*/  LOP3.LUT R9, RZ, R3, RZ, 0x33, !PT ;  /* 0x00000003ff097212 */ /* 0x000fe200078e33ff */
[----:B------:R-:W-:Y:S06]  /*11280*/  BRA `(.L_x_5188) ;  /* 0x00000000000c7947 */ /* 0x000fec0003800000 */
.L_x_5187:
[----:B------:R-:W-:-:S13]  /*11290*/  ISETP.NE.AND P0, PT, R5, 0x1, PT ;  /* 0x000000010500780c */ /* 0x000fda0003f05270 */
[----:B------:R-:W-:-:S05]  /*112a0*/  @P0 IMAD.HI.U32 R6, R9, R6, RZ ;  /* 0x0000000609060227 */ /* 0x000fca00078e00ff */
[----:B------:R-:W-:-:S07]  /*112b0*/  @P0 SHF.R.U32.HI R9, RZ, R7, R6 ;  /* 0x00000007ff090219 */ /* 0x000fce0000011606 */
.L_x_5188:
[----:B------:R-:W-:Y:S05]  /*112c0*/  BSYNC B0 ;  /* 0x0000000000007941 */ /* 0x000fea0003800000 */
.L_x_5186:
[----:B------:R-:W-:-:S05]  /*112d0*/  IMAD R5, R9, R5, R5 ;  /* 0x0000000509057224 */ /* 0x000fca00078e0205 */
[----:B------:R-:W-:-:S07]  /*112e0*/  VIMNMX R4, R4, R5, PT ;  /* 0x0000000504047248 */ /* 0x000fce0003fe0100 */
.L_x_5185:
[----:B------:R-:W-:Y:S01]  /*112f0*/  SHF.R.S32.HI R3, RZ, 0x1f, R4 ;  /* 0x0000001fff037819 */ /* 0x000fe20000011404 */
[----:B------:R-:W-:Y:S03]  /*11300*/  BSSY B1, `(.L_x_5189) ;  /* 0x0000014000017945 */ /* 0x000fe60003800000 */
[----:B------:R-:W-:-:S04]  /*11310*/  LEA.HI R3, R3, R4, RZ, 0x6 ;  /* 0x0000000403037211 */ /* 0x000fc800078f30ff */
[----:B------:R-:W-:-:S04]  /*11320*/  SHF.R.S32.HI R3, RZ, 0x6, R3 ;  /* 0x00000006ff037819 */ /* 0x000fc80000011403 */
[----:B------:R-:W-:-:S04]  /*11330*/  VIMNMX R10, R3, UR42, !PT ;  /* 0x0000002a030a7c48 */ /* 0x000fc8000ffe0100 */
[----:B------:R-:W-:-:S13]  /*11340*/  ISETP.GE.AND P0, PT, R0, R10, PT ;  /* 0x0000000a0000720c */ /* 0x000fda0003f06270 */
[----:B------:R-:W-:Y:S05]  /*11350*/  @!P0 BRA `(.L_x_5190) ;  /* 0x0000000000388947 */ /* 0x000fea0003800000 */
[----:B------:R-:W-:Y:S01]  /*11360*/  BSSY B0, `(.L_x_5191) ;  /* 0x000000b000007945 */ /* 0x000fe20003800000 */
.L_x_5192:
[C---:B------:R-:W-:Y:S01]  /*11370*/  IADD3 R12, P0, R2.reuse, 0x50, RZ ;  /* 0x00000050020c7810 */ /* 0x040fe20007f1e0ff */
[C---:B------:R-:W-:Y:S01]  /*11380*/  VIADD R11, R2.reuse, 0x120 ;  /* 0x00000120020b7836 */ /* 0x040fe20000000000 */
[----:B------:R-:W-:Y:S02]  /*11390*/  IADD3 R28, P1, R2, 0xcc, RZ ;  /* 0x000000cc021c7810 */ /* 0x000fe40007f3e0ff */
[----:B------:R-:W-:Y:S01]  /*113a0*/  MOV R3, 0x113e0 ;  /* 0x000113e000037802 */ /* 0x000fe20000000f00 */
[--C-:B------:R-:W-:Y:S02]  /*113b0*/  IMAD.X R13, RZ, RZ, R18.reuse, P0 ;  /* 0x000000ffff0d7224 */ /* 0x100fe400000e0612 */
[----:B------:R-:W-:-:S08]  /*113c0*/  IMAD.X R29, RZ, RZ, R18, P1 ;  /* 0x000000ffff1d7224 */ /* 0x000fd000008e0612 */
[----:B------:R-:W-:Y:S05]  /*113d0*/  CALL.REL.NOINC `($_ZN7cutlass13device_kernelIN5flash11enable_sm90INS1_16FlashAttnFwdSm90INS1_25CollectiveMainloopFwdSm90ILi2EN4cute5tupleIJNS5_1CILi1EEES8_S8_EEENS6_IJNS7_ILi64EEESA_SA_EEELi512ENS_6half_tEfNS_4arch4Sm90ELb0ELb1ELb0ELb0ELb1ELb0ELb1ELb0ELb0ELb1ELb0ELb0EEENS1_21CollectiveEpilogueFwdINS6_IJSA_NS7_ILi512EEESA_EEES9_SC_SE_Li256ELb0ELb1ELb0ELb0EEENS1_30DynamicPersistentTileSchedulerILi256ELi128ELb0ELb1ELb1EEEEEEEEEvNT_6ParamsE$_ZZN5flash25CollectiveMainloopFwdSm90ILi2EN4cute5tupleIJNS1_1CILi1EEES4_S4_EEENS2_IJNS3_ILi64EEES6_S6_EEELi512EN7cutlass6half_tEfNS8_4arch4Sm90ELb0ELb1ELb0ELb0ELb1ELb0ELb1ELb0ELb0ELb1ELb0ELb0EE3mmaINS_16FlashAttnFwdSm90ISC_NS_21CollectiveEpilogueFwdINS2_IJS6_NS3_ILi512EEES6_EEES5_S9_SB_Li256ELb0ELb1ELb0ELb0EEENS_30DynamicPersistentTileSchedulerILi256ELi128ELb0ELb1ELb1EEEE13SharedStorageENS1_6TensorINS1_11ArrayEngineIfLm128EEENS1_6LayoutINS2_IJNS2_IJNS3_ILi2EEESR_NS3_ILi32EEEEEES4_S4_EEENS2_IJNS2_IJS4_SR_NS3_ILi4EEEEEENS3_ILi0EEESX_EEEEEEENS_7SoftmaxILi2ELi0EEEEEbRKNSC_6ParamsENS8_13PipelineAsyncILi2EEES17_RNS8_13PipelineStateILj2EEERT0_RT1_iRiRKNS_16SeqlenInfoQKNewKILb0ELb0EEENS2_IJiiiiEEERT_ENKUliT_T0_T1_E_clIZSD_ISM_S10_S12_EbS15_S17_S17_S1A_S1C_S1E_iS1F_S1J_S1K_S1M_EUlRS1N_iE1_NS3_ILb0EEENS3_ILb1EEEEEDaiS1N_S1O_S1P_) ;  /* 0x000001a800fc7944 */ /* 0x000fea0003c00000 */
[C---:B------:R-:W-:Y:S01]  /*113e0*/  ISETP.GT.AND P0, PT, R0.reuse, R10, PT ;  /* 0x0000000a0000720c */ /* 0x040fe20003f04270 */
[----:B------:R-:W-:-:S12]  /*113f0*/  VIADD R0, R0, 0xffffffff ;  /* 0xffffffff00007836 */ /* 0x000fd80000000000 */
[----:B------:R-:W-:Y:S05]  /*11400*/  @P0 BRA `(.L_x_5192) ;  /* 0xfffffffc00d80947 */ /* 0x000fea000383ffff */
[----:B------:R-:W-:Y:S05]  /*11410*/  BSYNC B0 ;  /* 0x0000000000007941 */ /* 0x000fea0003800000 */
.L_x_5191:
[----:B------:R-:W2:Y:S02]  /*11420*/  LDL R8, [R1+0x50] ;  /* 0x0000500001087983 */ /* 0x000ea40000100800 */
[----:B--2---:R-:W-:-:S07]  /*11430*/  IMAD.SHL.U32 R8, R8, 0x40, RZ ;  /* 0x0000004008087824 */ /* 0x004fce00078e00ff */
.L_x_5190:
[----:B------:R-:W-:Y:S05]  /*11440*/  BSYNC B1 ;  /* 0x0000000000017941 */ /* 0x000fea0003800000 */
.L_x_5189:
[----:B------:R-:W-:Y:S01]  /*11450*/  UISETP.NE.AND UP1, UPT, UR41, URZ, UPT ;  /* 0x0000003f2900728c */ /* 0x000fe2000bf25270 */
[----:B------:R-:W-:Y:S01]  /*11460*/  VIADD R8, R8, 0x3f ;  /* 0x0000003f08087836 */ /* 0x000fe20000000000 */
[----:B------:R-:W-:-:S04]  /*11470*/  UISETP.NE.AND UP0, UPT, UR43, URZ, UPT ;  /* 0x0000003f2b00728c */ /* 0x000fc8000bf05270 */
[----:B------:R-:W-:Y:S02]  /*11480*/  PLOP3.LUT P0, PT, PT, PT, UP1, 0x80, 0x0 ;  /* 0x000000000000781c */ /* 0x000fe40003f0f018 */
[----:B------:R-:W-:-:S03]  /*11490*/  PLOP3.LUT P1, PT, PT, PT, UP1, 0x80, 0x0 ;  /* 0x000000000000781c */ /* 0x000fc60003f2f018 */
[----:B------:R-:W-:-:S08]  /*114a0*/  @UP1 ULDC UR4, c[0x0][0x44c] ;  /* 0x0001130000041ab9 */ /* 0x000fd00000000800 */
[----:B------:R-:W-:Y:S01]  /*114b0*/  @P0 IMAD.HI.U32 R3, R8, UR4, RZ ;  /* 0x0000000408030c27 */ /* 0x000fe2000f8e00ff */
[----:B------:R-:W-:Y:S01]  /*114c0*/  PLOP3.LUT P0, PT, PT, PT, UP0, 0x40, 0x0 ;  /* 0x000000000000781c */ /* 0x000fe20003f0e808 */
[----:B------:R-:W-:-:S03]  /*114d0*/  @UP1 ULDC UR4, c[0x0][0x450] ;  /* 0x0001140000041ab9 */ /* 0x000fc60000000800 */
[----:B------:R-:W-:Y:S01]  /*114e0*/  @P1 SHF.R.U32.HI R8, RZ, UR4, R3 ;  /* 0x00000004ff081c19 */ /* 0x000fe20008011603 */
[----:B------:R-:W-:-:S04]  /*114f0*/  ULDC UR4, c[0x0][0xad4] ;  /* 0x0002b50000047ab9 */ /* 0x000fc80000000800 */
[----:B------:R-:W-:-:S04]  /*11500*/  VIADD R8, R8, UR40 ;  /* 0x0000002808087c36 */ /* 0x000fc80008000000 */
[----:B------:R-:W-:Y:S01]  /*11510*/  VIADD R3, R8, -UR4 ;  /* 0x8000000408037c36 */ /* 0x000fe20008000000 */
[----:B------:R-:W-:Y:S06]  /*11520*/  @P0 BRA `(.L_x_5193) ;  /* 0x0000000000540947 */ /* 0x000fec0003800000 */
[----:B------:R-:W-:Y:S01]  /*11530*/  ISETP.GT.AND P0, PT, R8, -0x1, PT ;  /* 0xffffffff0800780c */ /* 0x000fe20003f04270 */
[----:B------:R-:W-:-:S12]  /*11540*/  BSSY B0, `(.L_x_5194) ;  /* 0x0000011000007945 */ /* 0x000fd80003800000 */
        /* <DEDUP_REMOVED lines=10> */
.L_x_5195:
[----:B------:R-:W-:Y:S02]  /*115f0*/  ULDC UR4, c[0x0][0xadc] ;  /* 0x0002b70000047ab9 */ /* 0x000fe40000000800 */
[----:B------:R-:W-:-:S05]  /*11600*/  IMAD.U32 R7, RZ, RZ, UR4 ;  /* 0x00000004ff077e24 */ /* 0x000fca000f8e00ff */
[----:B------:R-:W-:-:S13]  /*11610*/  ISETP.NE.AND P0, PT, R7, 0x1, PT ;  /* 0x000000010700780c */ /* 0x000fda0003f05270 */
[----:B------:R-:W0:Y:S02]  /*11620*/  @P0 LDC.64 R4, c[0x0][0xae0] ;  /* 0x0002b800ff040b82 */ /* 0x000e240000000a00 */
[----:B0-----:R-:W-:-:S05]  /*11630*/  @P0 IMAD.HI.U32 R4, R8, R4, RZ ;  /* 0x0000000408040227 */ /* 0x001fca00078e00ff */
[----:B------:R-:W-:-:S07]  /*11640*/  @P0 SHF.R.U32.HI R8, RZ, R5, R4 ;  /* 0x00000005ff080219 */ /* 0x000fce0000011604 */
.L_x_5196:
[----:B------:R-:W-:Y:S05]  /*11650*/  BSYNC B0 ;  /* 0x0000000000007941 */ /* 0x000fea0003800000 */
.L_x_5194:
[----:B------:R-:W-:-:S05]  /*11660*/  IMAD R8, R8, R7, RZ ;  /* 0x0000000708087224 */ /* 0x000fca00078e02ff */
[----:B------:R-:W-:-:S07]  /*11670*/  VIMNMX R3, R3, R8, !PT ;  /* 0x0000000803037248 */ /* 0x000fce0007fe0100 */
.L_x_5193:
[----:B------:R-:W-:-:S05]  /*11680*/  VIADD R3, R3, 0x3f ;  /* 0x0000003f03037836 */ /* 0x000fca0000000000 */
[----:B------:R-:W-:-:S04]  /*11690*/  SHF.R.S32.HI R4, RZ, 0x1f, R3 ;  /* 0x0000001fff047819 */ /* 0x000fc80000011403 */
[----:B------:R-:W-:-:S04]  /*116a0*/  LEA.HI R4, R4, R3, RZ, 0x6 ;  /* 0x0000000304047211 */ /* 0x000fc800078f30ff */
[----:B------:R-:W-:-:S04]  /*116b0*/  SHF.R.S32.HI R4, RZ, 0x6, R4 ;  /* 0x00000006ff047819 */ /* 0x000fc80000011404 */
[----:B------:R-:W-:-:S04]  /*116c0*/  VIMNMX R164, R4, UR42, !PT ;  /* 0x0000002a04a47c48 */ /* 0x000fc8000ffe0100 */
[----:B------:R-:W-:-:S13]  /*116d0*/  ISETP.GE.AND P0, PT, R0, R164, PT ;  /* 0x000000a40000720c */ /* 0x000fda0003f06270 */
[----:B------:R-:W-:Y:S05]  /*116e0*/  @!P0 BRA `(.L_x_5197) ;  /* 0x0000006c00508947 */ /* 0x000fea0003800000 */
.L_x_5220:
[----:B------:R-:W2:Y:S04]  /*116f0*/  LDL R58, [R1+0x1c0] ;  /* 0x0001c000013a7983 */ /* 0x000ea80000100800 */
[----:B------:R-:W3:Y:S04]  /*11700*/  LDL R4, [R1+0x1c8] ;  /* 0x0001c80001047983 */ /* 0x000ee80000100800 */
[----:B0-----:R-:W4:Y:S01]  /*11710*/  LDL R3, [R1] ;  /* 0x0000000001037983 */ /* 0x001f220000100800 */
[----:B--2---:R-:W-:-:S05]  /*11720*/  VIADD R6, R58, 0x1 ;  /* 0x000000013a067836 */ /* 0x004fca0000000000 */
[----:B------:R-:W-:-:S13]  /*11730*/  ISETP.NE.AND P0, PT, R6, 0x2, PT ;  /* 0x000000020600780c */ /* 0x000fda0003f05270 */
[----:B------:R0:W5:Y:S04]  /*11740*/  @P0 LDL R8, [R1+0x1c4] ;  /* 0x0001c40001080983 */ /* 0x0001680000100800 */
[----:B------:R-:W2:Y:S01]  /*11750*/  @!P0 LDL R5, [R1+0x1c4] ;  /* 0x0001c40001058983 */ /* 0x000ea20000100800 */
[----:B---3--:R-:W-:Y:S01]  /*11760*/  VIADD R4, R4, 0x1 ;  /* 0x0000000104047836 */ /* 0x008fe20000000000 */
[----:B----4-:R-:W-:Y:S02]  /*11770*/  LOP3.LUT R3, R3, 0x1, RZ, 0xfc, !PT ;  /* 0x0000000103037812 */ /* 0x010fe400078efcff */
[----:B------:R1:W-:Y:S04]  /*11780*/  STL [R1+0x1c0], R6 ;  /* 0x0001c00601007387 */ /* 0x0003e80000100800 */
[----:B------:R0:W-:Y:S04]  /*11790*/  STL [R1+0x1c8], R4 ;  /* 0x0001c80401007387 */ /* 0x0001e80000100800 */
[----:B------:R0:W-:Y:S01]  /*117a0*/  @!P0 STL [R1+0x1c0], RZ ;  /* 0x0001c0ff01008387 */ /* 0x0001e20000100800 */
[----:B------:R-:W-:Y:S01]  /*117b0*/  ISETP.NE.AND P1, PT, R3, 0x3, PT ;  /* 0x000000030300780c */ /* 0x000fe20003f25270 */
[----:B------:R-:W-:Y:S05]  /*117c0*/  YIELD ;  /* 0x0000000000007946 */ /* 0x000fea0003800000 */
[----:B------:R-:W-:Y:S01]  /*117d0*/  BSSY B0, `(.L_x_5198) ;  /* 0x0000006000007945 */ /* 0x000fe20003800000 */
[----:B-1----:R-:W-:Y:S01]  /*117e0*/  @!P0 IMAD.MOV.U32 R6, RZ, RZ, RZ ;  /* 0x000000ffff068224 */ /* 0x002fe200078e00ff */
[----:B--2---:R-:W-:-:S05]  /*117f0*/  @!P0 LOP3.LUT R8, R5, 0x1, RZ, 0x3c, !PT ;  /* 0x0000000105088812 */ /* 0x004fca00078e3cff */
[----:B------:R0:W-:Y:S01]  /*11800*/  @!P0 STL [R1+0x1c4], R8 ;  /* 0x0001c40801008387 */ /* 0x0001e20000100800 */
[----:B------:R-:W-:Y:S05]  /*11810*/  @!P1 BRA `(.L_x_5199) ;  /* 0x0000000000049947 */ /* 0x000fea0003800000 */
[----:B------:R-:W-:Y:S01]  /*11820*/  BPT.TRAP 0x1 ;  /* 0x000000040000795c */ /* 0x000fe20000300000 */
.L_x_5199:
[----:B------:R-:W-:Y:S05]  /*11830*/  BSYNC B0 ;  /* 0x0000000000007941 */ /* 0x000fea0003800000 */
.L_x_5198:
[----:B0-----:R-:W2:Y:S02]  /*11840*/  LDL.64 R4, [R1+0x18] ;  /* 0x0000180001047983 */ /* 0x001ea40000100a00 */
[----:B--2---:R-:W-:Y:S02]  /*11850*/  MOV R3, R4 ;  /* 0x0000000400037202 */ /* 0x004fe40000000f00 */
[----:B-----5:R-:W-:-:S03]  /*11860*/  SHF.L.U32 R5, R8, 0x1f, RZ ;  /* 0x0000001f08057819 */ /* 0x020fc600000006ff */
[----:B------:R-:W-:-:S04]  /*11870*/  IMAD R6, R6, 0x8, R3 ;  /* 0x0000000806067824 */ /* 0x000fc800078e0203 */
[----:B------:R0:W1:Y:S01]  /*11880*/  SYNCS.PHASECHK.TRANS64.TRYWAIT P0, [R6+URZ], R5 ;  /* 0x00000005060075a7 */ /* 0x000062000800017f */
[----:B------:R0:W5:Y:S01]  /*11890*/  LDL.64 R8, [R1+0x1c0] ;  /* 0x0001c00001087983 */ /* 0x0001620000100a00 */
[----:B------:R-:W-:Y:S04]  /*118a0*/  BSSY B0, `(.L_x_5200) ;  /* 0x0000003000007945 */ /* 0x000fe80003800000 */
[----:B------:R-:W-:Y:S05]  /*118b0*/  @!P1 BRA `(.L_x_5201) ;  /* 0x0000000000049947 */ /* 0x000fea0003800000 */
[----:B------:R-:W-:Y:S01]  /*118c0*/  BPT.TRAP 0x1 ;  /* 0x000000040000795c */ /* 0x000fe20000300000 */
.L_x_5201:
[----:B------:R-:W-:Y:S05]  /*118d0*/  BSYNC B0 ;  /* 0x0000000000007941 */ /* 0x000fea0003800000 */
.L_x_5200:
[----:B------:R-:W-:Y:S04]  /*118e0*/  BSSY B0, `(.L_x_5202) ;  /* 0x0000006000007945 */ /* 0x000fe80003800000 */
[----:B-1----:R-:W-:Y:S05]  /*118f0*/  @P0 BRA `(.L_x_5203) ;  /* 0x0000000000100947 */ /* 0x002fea0003800000 */
[----:B-----5:R-:W-:Y:S01]  /*11900*/  IMAD R8, R8, 0x8, R3 ;  /* 0x0000000808087824 */ /* 0x020fe200078e0203 */
[----:B------:R-:W-:-:S04]  /*11910*/  SHF.L.U32 R9, R9, 0x1f, RZ ;  /* 0x0000001f09097819 */ /* 0x000fc800000006ff */
[----:B------:R-:W1:Y:S02]  /*11920*/  SYNCS.PHASECHK.TRANS64.TRYWAIT P0, [R8+URZ], R9 ;  /* 0x00000009080075a7 */ /* 0x000e64000800017f */
[----:B-1----:R-:W-:Y:S05]  /*11930*/  @!P0 BRA `(.L_x_5204) ;  /* 0x0000017800d88947 */ /* 0x002fea0003800000 */
.L_x_5203:
[----:B------:R-:W-:Y:S05]  /*11940*/  BSYNC B0 ;  /* 0x0000000000007941 */ /* 0x000fea0003800000 */
.L_x_5202:
[----:B------:R-:W2:Y:S04]  /*11950*/  LDL R3, [R1+0x1c0] ;  /* 0x0001c00001037983 */ /* 0x000ea80000100800 */
[----:B0-----:R-:W2:Y:S01]  /*11960*/  LDL.64 R4, [R1+0x80] ;  /* 0x0000800001047983 */ /* 0x001ea20000100a00 */
[----:B------:R-:W-:Y:S05]  /*11970*/  WARPSYNC.ALL ;  /* 0x0000000000007948 */ /* 0x000fea0003800000 */
[----:B-1---5:R-:W3:Y:S04]  /*11980*/  LDL.64 R8, [R1+0x78] ;  /* 0x0000780001087983 */ /* 0x022ee80000100a00 */
[----:B------:R-:W4:Y:S04]  /*11990*/  LDL.64 R6, [R1+0x78] ;  /* 0x0000780001067983 */ /* 0x000f280000100a00 */
[----:B------:R-:W4:Y:S04]  /*119a0*/  LDL.64 R10, [R1+0x78] ;  /* 0x00007800010a7983 */ /* 0x000f280000100a00 */
[----:B------:R-:W4:Y:S01]  /*119b0*/  LDL.64 R12, [R1+0x78] ;  /* 0x00007800010c7983 */ /* 0x000f220000100a00 */
[----:B--2---:R-:W-:Y:S01]  /*119c0*/  IMAD R4, R3, 0x200, R4 ;  /* 0x0000020003047824 */ /* 0x004fe200078e0204 */
[----:B------:R-:W-:Y:S01]  /*119d0*/  R2UR UR7, R5 ;  /* 0x00000000050772ca */ /* 0x000fe200000e0000 */
[----:B------:R-:W-:Y:S01]  /*119e0*/  WARPGROUP.ARRIVE ;  /* 0x00000000000079c5 */ /* 0x000fe20000000000 */
[----:B------:R-:W2:Y:S02]  /*119f0*/  LDL R3, [R1+0x28] ;  /* 0x0000280001037983 */ /* 0x000ea40000100800 */
[----:B------:R-:W-:-:S02]  /*11a00*/  R2UR UR6, R4 ;  /* 0x00000000040672ca */ /* 0x000fc400000e0000 */
[----:B------:R0:W5:Y:S01]  /*11a10*/  LDL.64 R14, [R1+0x1c0] ;  /* 0x0001c000010e7983 */ /* 0x0001620000100a00 */
[----:B---3--:R-:W-:Y:S02]  /*11a20*/  R2UR UR4, R8 ;  /* 0x00000000080472ca */ /* 0x008fe400000e0000 */
[----:B------:R-:W-:-:S13]  /*11a30*/  R2UR UR5, R9 ;  /* 0x00000000090572ca */ /* 0x000fda00000e0000 */
[----:B------:R-:W-:Y:S01]  /*11a40*/  HGMMA.64x64x16.F32 R24, gdesc[UR4], RZ, !UPT, gsb0 ;  /* 0x00e00000041879f0 */ /* 0x000fe2000c0008ff */
[----:B----4-:R-:W-:Y:S02]  /*11a50*/  VIADD R6, R6, 0x2 ;  /* 0x0000000206067836 */ /* 0x010fe40000000000 */
[----:B------:R-:W-:Y:S02]  /*11a60*/  VIADD R8, R4, 0x2 ;  /* 0x0000000204087836 */ /* 0x000fe40000000000 */
[----:B------:R-:W-:Y:S01]  /*11a70*/  IMAD.MOV.U32 R9, RZ, RZ, R5 ;  /* 0x000000ffff097224 */ /* 0x000fe200078e0005 */
[----:B------:R-:W-:Y:S02]  /*11a80*/  R2UR UR4, R6 ;  /* 0x00000000060472ca */ /* 0x000fe400000e0000 */
[----:B------:R-:W-:Y:S02]  /*11a90*/  R2UR UR6, R8 ;  /* 0x00000000080672ca */ /* 0x000fe400000e0000 */
[----:B------:R-:W-:-:S02]  /*11aa0*/  R2UR UR7, R9 ;  /* 0x00000000090772ca */ /* 0x000fc400000e0000 */
[----:B------:R-:W-:Y:S01]  /*11ab0*/  R2UR UR5, R7 ;  /* 0x00000000070572ca */ /* 0x000fe200000e0000 */
[----:B------:R-:W-:Y:S02]  /*11ac0*/  WARPGROUP.DEPBAR.LE gsb0, 0x0 ;  /* 0x00008000000079c5 */ /* 0x000fe40000010000 */
[----:B------:R-:W-:-:S10]  /*11ad0*/  WARPGROUP.ARRIVE ;  /* 0x00000000000079c5 */ /* 0x000fd40000000000 */
[----:B------:R-:W-:Y:S01]  /*11ae0*/  HGMMA.64x64x16.F32 R24, gdesc[UR4], R24, gsb0 ;  /* 0x00e00000041879f0 */ /* 0x000fe20008000818 */
        /* <DEDUP_REMOVED lines=11> */
[----:B------:R-:W-:Y:S01]  /*11ba0*/  VIADD R12, R12, 0x6 ;  /* 0x000000060c0c7836 */ /* 0x000fe20000000000 */
[----:B------:R-:W-:Y:S02]  /*11bb0*/  R2UR UR7, R5 ;  /* 0x00000000050772ca */ /* 0x000fe400000e0000 */
[----:B------:R-:W-:Y:S02]  /*11bc0*/  R2UR UR6, R4 ;  /* 0x00000000040672ca */ /* 0x000fe400000e0000 */
[----:B------:R-:W-:Y:S02]  /*11bd0*/  R2UR UR4, R12 ;  /* 0x000000000c0472ca */ /* 0x000fe400000e0000 */
[----:B------:R-:W-:Y:S01]  /*11be0*/  R2UR UR5, R13 ;  /* 0x000000000d0572ca */ /* 0x000fe200000e0000 */
[----:B------:R-:W-:Y:S01]  /*11bf0*/  IMAD.MOV.U32 R6, RZ, RZ, 0x1 ;  /* 0x00000001ff067424 */ /* 0x000fe200078e00ff */
[----:B------:R0:W-:Y:S01]  /*11c00*/  STL [R1+0x60], RZ ;  /* 0x000060ff01007387 */ /* 0x0001e20000100800 */
[----:B------:R-:W-:-:S02]  /*11c10*/  WARPGROUP.DEPBAR.LE gsb0, 0x0 ;  /* 0x00008000000079c5 */ /* 0x000fc40000010000 */
[----:B------:R-:W-:-:S08]  /*11c20*/  WARPGROUP.ARRIVE ;  /* 0x00000000000079c5 */ /* 0x000fd00000000000 */
[----:B------:R-:W-:Y:S01]  /*11c30*/  HGMMA.64x64x16.F32 R24, gdesc[UR4], R24, gsb0 ;  /* 0x00e00000041879f0 */ /* 0x000fe20008000818 */
[----:B------:R0:W-:Y:S01]  /*11c40*/  STL [R1+0x60], R6 ;  /* 0x0000600601007387 */ /* 0x0001e20000100800 */
[----:B--2---:R-:W-:-:S03]  /*11c50*/  LOP3.LUT R3, R3, 0x1, RZ, 0xfc, !PT ;  /* 0x0000000103037812 */ /* 0x004fc600078efcff */
[----:B------:R0:W-:Y:S04]  /*11c60*/  STL [R1+0x60], R6 ;  /* 0x0000600601007387 */ /* 0x0001e80000100800 */
[----:B------:R0:W-:Y:S04]  /*11c70*/  STL [R1+0x60], R6 ;  /* 0x0000600601007387 */ /* 0x0001e80000100800 */
[----:B------:R0:W-:Y:S01]  /*11c80*/  STL [R1+0x60], R6 ;  /* 0x0000600601007387 */ /* 0x0001e20000100800 */
[----:B------:R-:W-:Y:S01]  /*11c90*/  ISETP.NE.AND P1, PT, R3, 0x3, PT ;  /* 0x000000030300780c */ /* 0x000fe20003f25270 */
[----:B------:R-:W-:Y:S01]  /*11ca0*/  BSSY B0, `(.L_x_5205) ;  /* 0x0000004000007945 */ /* 0x000fe20003800000 */
[----:B------:R-:W-:-:S11]  /*11cb0*/  WARPGROUP.DEPBAR.LE gsb0, 0x0 ;  /* 0x00008000000079c5 */ /* 0x000fd60000010000 */
[----:B0-----:R-:W-:Y:S05]  /*11cc0*/  @!P1 BRA `(.L_x_5206) ;  /* 0x0000000000049947 */ /* 0x001fea0003800000 */
[----:B------:R-:W-:Y:S01]  /*11cd0*/  BPT.TRAP 0x1 ;  /* 0x000000040000795c */ /* 0x000fe20000300000 */
.L_x_5206:
[----:B------:R-:W-:Y:S05]  /*11ce0*/  BSYNC B0 ;  /* 0x0000000000007941 */ /* 0x000fea0003800000 */
.L_x_5205:
        /* <DEDUP_REMOVED lines=8> */
.L_x_5208:
[----:B------:R-:W-:Y:S05]  /*11d70*/  BSYNC B0 ;  /* 0x0000000000007941 */ /* 0x000fea0003800000 */
.L_x_5207:
[----:B------:R-:W-:Y:S04]  /*11d80*/  BSSY B0, `(.L_x_5209) ;  /* 0x0000004000007945 */ /* 0x000fe80003800000 */
[----:B-1----:R-:W-:Y:S05]  /*11d90*/  @P0 BRA `(.L_x_5210) ;  /* 0x0000000000080947 */ /* 0x002fea0003800000 */
[----:B------:R-:W1:Y:S02]  /*11da0*/  SYNCS.PHASECHK.TRANS64.TRYWAIT P0, [R14+URZ], R15 ;  /* 0x0000000f0e0075a7 */ /* 0x000e64000800017f */
[----:B-1----:R-:W-:Y:S05]  /*11db0*/  @!P0 BRA `(.L_x_5211) ;  /* 0x0000017400cc8947 */ /* 0x002fea0003800000 */
.L_x_5210:
[----:B------:R-:W-:Y:S05]  /*11dc0*/  BSYNC B0 ;  /* 0x0000000000007941 */ /* 0x000fea0003800000 */
.L_x_5209:
[----:B------:R-:W2:Y:S04]  /*11dd0*/  LDL R7, [R1+0x68] ;  /* 0x0000680001077983 */ /* 0x000ea80000100800 */
[----:B------:R-:W3:Y:S04]  /*11de0*/  LDL R3, [R1+0x1c0] ;  /* 0x0001c00001037983 */ /* 0x000ee80000100800 */
[----:B------:R-:W3:Y:S04]  /*11df0*/  LDL.64 R4, [R1+0x98] ;  /* 0x0000980001047983 */ /* 0x000ee80000100a00 */
[----:B------:R-:W4:Y:S04]  /*11e00*/  LDL.64 R8, [R1+0x90] ;  /* 0x0000900001087983 */ /* 0x000f280000100a00 */
[----:B------:R-:W4:Y:S04]  /*11e10*/  LDL.64 R10, [R1+0x90] ;  /* 0x00009000010a7983 */ /* 0x000f280000100a00 */
[----:B------:R-:W4:Y:S04]  /*11e20*/  LDL.64 R12, [R1+0x90] ;  /* 0x00009000010c7983 */ /* 0x000f280000100a00 */
[----:B01----:R-:W4:Y:S01]  /*11e30*/  LDL.64 R14, [R1+0x90] ;  /* 0x00009000010e7983 */ /* 0x003f220000100a00 */
[----:B------:R-:W-:Y:S05]  /*11e40*/  WARPSYNC.ALL ;  /* 0x0000000000007948 */ /* 0x000fea0003800000 */
[----:B------:R-:W-:Y:S01]  /*11e50*/  WARPGROUP.ARRIVE ;  /* 0x00000000000079c5 */ /* 0x000fe20000000000 */
[----:B------:R-:W4:Y:S04]  /*11e60*/  LDL.64 R20, [R1+0x90] ;  /* 0x0000900001147983 */ /* 0x000f280000100a00 */
[----:B------:R-:W4:Y:S01]  /*11e70*/  LDL.64 R56, [R1+0x90] ;  /* 0x0000900001387983 */ /* 0x000f220000100a00 */
[----:B------:R-:W0:Y:S03]  /*11e80*/  S2R R59, SR_TID.X ;  /* 0x00000000003b7919 */ /* 0x000e260000002100 */
[----:B------:R-:W4:Y:S04]  /*11e90*/  LDL.64 R60, [R1+0x90] ;  /* 0x00009000013c7983 */ /* 0x000f280000100a00 */
        /* <DEDUP_REMOVED lines=171> */
[----:B0-----:R-:W-:-:S05]  /*12950*/  SHF.R.U32.HI R59, RZ, 0x7, R59 ;  /* 0x00000007ff3b7819 */ /* 0x001fca000001163b */
[----:B------:R-:W0:Y:S01]  /*12960*/  SHFL.IDX PT, R3, R59, RZ, 0x1f ;  /* 0x00001fff3b037589 */ /* 0x000e2200000e0000 */
[----:B------:R-:W-:Y:S02]  /*12970*/  WARPGROUP.DEPBAR.LE gsb0, 0x0 ;  /* 0x00008000000079c5 */ /* 0x000fe40000010000 */
[----:B------:R-:W-:-:S06]  /*12980*/  WARPGROUP.ARRIVE ;  /* 0x00000000000079c5 */ /* 0x000fcc0000000000 */
[----:B------:R-:W-:Y:S01]  /*12990*/  HGMMA.64x64x16.F32 R24, gdesc[UR4], R24, gsb0 ;  /* 0x00e00000041879f0 */ /* 0x000fe20008000818 */
[----:B0-----:R-:W-:Y:S01]  /*129a0*/  ISETP.GT.AND P0, PT, R3, 0x7f, PT ;  /* 0x0000007f0300780c */ /* 0x001fe20003f04270 */
[----:B------:R-:W-:-:S03]  /*129b0*/  VIADD R8, R4, 0x800 ;  /* 0x0000080004087836 */ /* 0x000fc60000000000 */
[----:B------:R-:W-:Y:S01]  /*129c0*/  SEL R3, RZ, 0x2, !P0 ;  /* 0x00000002ff037807 */ /* 0x000fe20004000000 */
[----:B------:R-:W-:-:S03]  /*129d0*/  IMAD.MOV.U32 R57, RZ, RZ, R5 ;  /* 0x000000ffff397224 */ /* 0x000fc600078e0005 */
[----:B----4-:R-:W-:Y:S01]  /*129e0*/  IADD3 R10, R10, 0x800, R3 ;  /* 0x000008000a0a7810 */ /* 0x010fe20007ffe003 */
[----:B------:R-:W-:Y:S01]  /*129f0*/  IMAD.IADD R56, R3, 0x1, R8 ;  /* 0x0000000103387824 */ /* 0x000fe200078e0208 */
[----:B------:R-:W-:Y:S01]  /*12a00*/  R2UR UR11, R57 ;  /* 0x00000000390b72ca */ /* 0x000fe200000e0000 */
[----:B------:R-:W-:Y:S01]  /*12a10*/  UMOV UR4, 0x1 ;  /* 0x0000000100047882 */ /* 0x000fe20000000000 */
[----:B------:R-:W-:Y:S02]  /*12a20*/  R2UR UR8, R10 ;  /* 0x000000000a0872ca */ /* 0x000fe400000e0000 */
[----:B------:R-:W-:Y:S02]  /*12a30*/  R2UR UR10, R56 ;  /* 0x00000000380a72ca */ /* 0x000fe400000e0000 */
[----:B------:R-:W-:Y:S01]  /*12a40*/  R2UR UR9, R11 ;  /* 0x000000000b0972ca */ /* 0x000fe200000e0000 */
[----:B------:R-:W-:Y:S01]  /*12a50*/  UISETP.NE.U32.AND UP0, UPT, UR4, URZ, UPT ;  /* 0x0000003f0400728c */ /* 0x000fe2000bf05070 */
[----:B------:R-:W-:-:S02]  /*12a60*/  WARPGROUP.DEPBAR.LE gsb0, 0x0 ;  /* 0x00008000000079c5 */ /* 0x000fc40000010000 */
[----:B------:R-:W-:Y:S01]  /*12a70*/  WARPGROUP.ARRIVE ;  /* 0x00000000000079c5 */ /* 0x000fe20000000000 */
[----:B------:R-:W-:Y:S01]  /*12a80*/  IMAD.MOV.U32 R9, RZ, RZ, 0x4 ;  /* 0x00000004ff097424 */ /* 0x000fe200078e00ff */
[----:B------:R-:W-:Y:S01]  /*12a90*/  R2UR UR5, R13 ;  /* 0x000000000d0572ca */ /* 0x000fe200000e0000 */
[----:B------:R-:W4:Y:S06]  /*12aa0*/  LDL.64 R56, [R1+0x90] ;  /* 0x0000900001387983 */ /* 0x000f2c0000100a00 */
[----:B------:R-:W-:Y:S01]  /*12ab0*/  HGMMA.64x64x16.F32 R24, gdesc[UR8], R24, UP0, gsb0 ;  /* 0x00e00000081879f0 */ /* 0x000fe2000b800818 */
[----:B------:R-:W-:Y:S01]  /*12ac0*/  SEL R7, R9, 0x2, P0 ;  /* 0x0000000209077807 */ /* 0x000fe20000000000 */
[----:B------:R-:W-:-:S03]  /*12ad0*/  IMAD.MOV.U32 R11, RZ, RZ, R5 ;  /* 0x000000ffff0b7224 */ /* 0x000fc600078e0005 */
[----:B------:R-:W-:Y:S01]  /*12ae0*/  IADD3 R12, R7, 0x800, R12 ;  /* 0x00000800070c7810 */ /* 0x000fe20007ffe00c */
[----:B------:R-:W-:Y:S01]  /*12af0*/  IMAD.IADD R10, R8, 0x1, R7 ;  /* 0x00000001080a7824 */ /* 0x000fe200078e0207 */
[----:B------:R-:W-:Y:S02]  /*12b00*/  R2UR UR7, R11 ;  /* 0x000000000b0772ca */ /* 0x000fe400000e0000 */
[----:B------:R-:W-:Y:S02]  /*12b10*/  R2UR UR4, R12 ;  /* 0x000000000c0472ca */ /* 0x000fe400000e0000 */
[----:B------:R-:W-:Y:S01]  /*12b20*/  R2UR UR6, R10 ;  /* 0x000000000a0672ca */ /* 0x000fe200000e0000 */
[----:B------:R-:W-:Y:S02]  /*12b30*/  WARPGROUP.DEPBAR.LE gsb0, 0x0 ;  /* 0x00008000000079c5 */ /* 0x000fe40000010000 */
[----:B------:R-:W-:-:S10]  /*12b40*/  WARPGROUP.ARRIVE ;  /* 0x00000000000079c5 */ /* 0x000fd40000000000 */
[----:B------:R-:W-:Y:S01]  /*12b50*/  HGMMA.64x64x16.F32 R24, gdesc[UR4], R24, gsb0 ;  /* 0x00e00000041879f0 */ /* 0x000fe20008000818 */
[----:B------:R-:W-:Y:S01]  /*12b60*/  SEL R9, R9, 0x6, !P0 ;  /* 0x0000000609097807 */ /* 0x000fe20004000000 */
[----:B------:R-:W-:-:S03]  /*12b70*/  IMAD.MOV.U32 R11, RZ, RZ, R5 ;  /* 0x000000ffff0b7224 */ /* 0x000fc600078e0005 */
[----:B--2---:R-:W-:Y:S01]  /*12b80*/  IADD3 R14, R9, 0x800, R14 ;  /* 0x00000800090e7810 */ /* 0x004fe20007ffe00e */
[----:B------:R-:W-:Y:S01]  /*12b90*/  IMAD.IADD R10, R8, 0x1, R9 ;  /* 0x00000001080a7824 */ /* 0x000fe200078e0209 */
[----:B------:R-:W-:Y:S02]  /*12ba0*/  R2UR UR7, R11 ;  /* 0x000000000b0772ca */ /* 0x000fe400000e0000 */
[----:B------:R-:W-:Y:S02]  /*12bb0*/  R2UR UR4, R14 ;  /* 0x000000000e0472ca */ /* 0x000fe400000e0000 */
[----:B------:R-:W-:Y:S02]  /*12bc0*/  R2UR UR6, R10 ;  /* 0x000000000a0672ca */ /* 0x000fe400000e0000 */
[----:B------:R-:W-:Y:S01]  /*12bd0*/  R2UR UR5, R15 ;  /* 0x000000000f0572ca */ /* 0x000fe200000e0000 */
[----:B------:R-:W-:Y:S01]  /*12be0*/  IMAD.MOV.U32 R8, RZ, RZ, 0x28 ;  /* 0x00000028ff087424 */ /* 0x000fe200078e00ff */
[----:B------:R-:W2:Y:S01]  /*12bf0*/  LDL.64 R14, [R1+0x90] ;  /* 0x00009000010e7983 */ /* 0x000ea20000100a00 */
[----:B------:R-:W-:-:S03]  /*12c00*/  IMAD.MOV.U32 R11, RZ, RZ, 0xa00 ;  /* 0x00000a00ff0b7424 */ /* 0x000fc600078e00ff */
[----:B------:R-:W-:Y:S01]  /*12c10*/  SEL R8, R8, 0x26, P0 ;  /* 0x0000002608087807 */ /* 0x000fe20000000000 */
[----:B------:R-:W-:Y:S02]  /*12c20*/  WARPGROUP.DEPBAR.LE gsb0, 0x0 ;  /* 0x00008000000079c5 */ /* 0x000fe40000010000 */
[----:B------:R-:W-:-:S06]  /*12c30*/  WARPGROUP.ARRIVE ;  /* 0x00000000000079c5 */ /* 0x000fcc0000000000 */
[----:B------:R-:W-:Y:S01]  /*12c40*/  HGMMA.64x64x16.F32 R24, gdesc[UR4], R24, gsb0 ;  /* 0x00e00000041879f0 */ /* 0x000fe20008000818 */
[----:B------:R-:W-:-:S05]  /*12c50*/  SEL R11, R11, 0x980, P0 ;  /* 0x000009800b0b7807 */ /* 0x000fca0000000000 */
        /* <DEDUP_REMOVED lines=12> */
[C---:B------:R-:W-:Y:S01]  /*12d20*/  IADD3 R10, R3.reuse, 0xa00, R60 ;  /* 0x00000a00030a7810 */ /* 0x040fe20007ffe03c */
[----:B------:R-:W-:Y:S01]  /*12d30*/  IMAD.MOV.U32 R11, RZ, RZ, R61 ;  /* 0x000000ffff0b7224 */ /* 0x000fe200078e003d */
[----:B------:R-:W3:Y:S06]  /*12d40*/  LDL.64 R20, [R1+0x90] ;  /* 0x0000900001147983 */ /* 0x000eec0000100a00 */
        /* <DEDUP_REMOVED lines=15> */
[----:B------:R-:W-:Y:S02]  /*12e40*/  R2UR UR6, R12 ;  /* 0x000000000c0672ca */ /* 0x000fe400000e0000 */
[----:B------:R-:W-:Y:S02]  /*12e50*/  R2UR UR4, R10 ;  /* 0x000000000a0472ca */ /* 0x000fe400000e0000 */
[----:B------:R-:W-:-:S02]  /*12e60*/  R2UR UR7, R13 ;  /* 0x000000000d0772ca */ /* 0x000fc400000e0000 */
[----:B------:R-:W-:Y:S01]  /*12e70*/  R2UR UR5, R11 ;  /* 0x000000000b0572ca */ /* 0x000fe200000e0000 */
[----:B------:R-:W-:Y:S02]  /*12e80*/  WARPGROUP.DEPBAR.LE gsb0, 0x0 ;  /* 0x00008000000079c5 */ /* 0x000fe40000010000 */
[----:B------:R-:W-:Y:S01]  /*12e90*/  WARPGROUP.ARRIVE ;  /* 0x00000000000079c5 */ /* 0x000fe20000000000 */
[C---:B------:R-:W-:Y:S01]  /*12ea0*/  IMAD.IADD R10, R9.reuse, 0x1, R8 ;  /* 0x00000001090a7824 */ /* 0x040fe200078e0208 */
[----:B----4-:R-:W-:Y:S01]  /*12eb0*/  IADD3 R56, R9, 0xa00, R56 ;  /* 0x00000a0009387810 */ /* 0x010fe20007ffe038 */
        /* <DEDUP_REMOVED lines=77> */
[----:B------:R-:W-:Y:S01]  /*13390*/  WARPGROUP.ARRIVE ;  /* 0x00000000000079c5 */ /* 0x000fe20000000000 */
[----:B------:R-:W-:Y:S01]  /*133a0*/  VIADD R8, R4, 0xe00 ;  /* 0x00000e0004087836 */ /* 0x000fe20000000000 */
[C---:B--2---:R-:W-:Y:S01]  /*133b0*/  IADD3 R56, R3.reuse, 0xe00, R56 ;  /* 0x00000e0003387810 */ /* 0x044fe20007ffe038 */
[----:B------:R-:W-:Y:S01]  /*133c0*/  IMAD.MOV.U32 R11, RZ, RZ, R5 ;  /* 0x000000ffff0b7224 */ /* 0x000fe200078e0005 */
[----:B------:R-:W2:Y:S06]  /*133d0*/  LDL R13, [R1] ;  /* 0x00000000010d7983 */ /* 0x000eac0000100800 */
[----:B------:R-:W-:Y:S01]  /*133e0*/  HGMMA.64x64x16.F32 R24, gdesc[UR4], R24, gsb0 ;  /* 0x00e00000041879f0 */ /* 0x000fe20008000818 */
[----:B------:R-:W-:Y:S01]  /*133f0*/  IMAD.IADD R10, R3, 0x1, R8 ;  /* 0x00000001030a7824 */ /* 0x000fe200078e0208 */
[----:B------:R-:W-:Y:S01]  /*13400*/  R2UR UR7, R11 ;  /* 0x000000000b0772ca */ /* 0x000fe200000e0000 */
[----:B------:R0:W5:Y:S01]  /*13410*/  LDL R3, [R1+0x1c0] ;  /* 0x0001c00001037983 */ /* 0x0001620000100800 */
[----:B------:R-:W-:-:S02]  /*13420*/  R2UR UR4, R56 ;  /* 0x00000000380472ca */ /* 0x000fc400000e0000 */
[----:B------:R-:W-:Y:S01]  /*13430*/  R2UR UR6, R10 ;  /* 0x000000000a0672ca */ /* 0x000fe200000e0000 */
[----:B------:R0:W5:Y:S01]  /*13440*/  LDL R12, [R1+0xc] ;  /* 0x00000c00010c7983 */ /* 0x0001620000100800 */
[----:B------:R-:W-:Y:S01]  /*13450*/  R2UR UR5, R57 ;  /* 0x00000000390572ca */ /* 0x000fe200000e0000 */
[----:B------:R-:W-:Y:S02]  /*13460*/  WARPGROUP.DEPBAR.LE gsb0, 0x0 ;  /* 0x00008000000079c5 */ /* 0x000fe40000010000 */
[----:B------:R-:W-:-:S10]  /*13470*/  WARPGROUP.ARRIVE ;  /* 0x00000000000079c5 */ /* 0x000fd40000000000 */
[----:B------:R-:W-:Y:S01]  /*13480*/  HGMMA.64x64x16.F32 R24, gdesc[UR4], R24, gsb0 ;  /* 0x00e00000041879f0 */ /* 0x000fe20008000818 */
[C---:B------:R-:W-:Y:S01]  /*13490*/  IMAD.IADD R10, R7.reuse, 0x1, R8 ;  /* 0x00000001070a7824 */ /* 0x040fe200078e0208 */
[----:B---3--:R-:W-:Y:S01]  /*134a0*/  IADD3 R14, R7, 0xe00, R14 ;  /* 0x00000e00070e7810 */ /* 0x008fe20007ffe00e */
        /* <DEDUP_REMOVED lines=8> */
[C---:B----4-:R-:W-:Y:S01]  /*13530*/  IADD3 R20, R9.reuse, 0xe00, R20 ;  /* 0x00000e0009147810 */ /* 0x050fe20007ffe014 */
[----:B------:R-:W-:Y:S02]  /*13540*/  IMAD.IADD R8, R9, 0x1, R8 ;  /* 0x0000000109087824 */ /* 0x000fe400078e0208 */
        /* <DEDUP_REMOVED lines=14> */
[----:B------:R-:W-:Y:S02]  /*13630*/  IMAD.MOV.U32 R9, RZ, RZ, R5 ;  /* 0x000000ffff097224 */ /* 0x000fe400078e0005 */
[----:B------:R-:W-:Y:S02]  /*13640*/  IMAD.MOV.U32 R5, RZ, RZ, R61 ;  /* 0x000000ffff057224 */ /* 0x000fe400078e003d */
[----:B------:R-:W-:Y:S02]  /*13650*/  IMAD.IADD R8, R4, 0x1, R7 ;  /* 0x0000000104087824 */ /* 0x000fe400078e0207 */
[----:B------:R-:W-:Y:S01]  /*13660*/  IMAD.IADD R4, R7, 0x1, R60 ;  /* 0x0000000107047824 */ /* 0x000fe200078e023c */
[----:B------:R-:W-:Y:S02]  /*13670*/  R2UR UR7, R9 ;  /* 0x00000000090772ca */ /* 0x000fe400000e0000 */
[----:B------:R-:W-:-:S02]  /*13680*/  R2UR UR6, R8 ;  /* 0x00000000080672ca */ /* 0x000fc400000e0000 */
[----:B------:R-:W-:Y:S02]  /*13690*/  R2UR UR4, R4 ;  /* 0x00000000040472ca */ /* 0x000fe400000e0000 */
[----:B------:R-:W-:Y:S01]  /*136a0*/  R2UR UR5, R5 ;  /* 0x00000000050572ca */ /* 0x000fe200000e0000 */
[----:B------:R0:W-:Y:S04]  /*136b0*/  STL [R1+0x68], R6 ;  /* 0x0000680601007387 */ /* 0x0001e80000100800 */
        /* <DEDUP_REMOVED lines=40> */
.L_x_5213:
[----:B------:R-:W-:Y:S05]  /*13940*/  BSYNC B0 ;  /* 0x0000000000007941 */ /* 0x000fea0003800000 */
.L_x_5212:
[----:B------:R-:W2:Y:S02]  /*13950*/  LDL.64 R4, [R1+0x20] ;  /* 0x0000200001047983 */ /* 0x000ea40000100a00 */
[----:B--2---:R-:W-:-:S05]  /*13960*/  MOV R4, R4 ;  /* 0x0000000400047202 */ /* 0x004fca0000000f00 */
[----:B-----5:R-:W-:-:S05]  /*13970*/  IMAD R3, R3, 0x8, R4 ;  /* 0x0000000803037824 */ /* 0x020fca00078e0204 */
[----:B------:R-:W-:-:S04]  /*13980*/  PRMT R3, R12, 0x654, R3 ;  /* 0x000006540c037816 */ /* 0x000fc80000000003 */
[----:B------:R0:W-:Y:S01]  /*13990*/  SYNCS.ARRIVE.TRANS64.RED.A1T0 RZ, [R3+URZ], RZ ;  /* 0x000000ff03ff79a7 */ /* 0x0001e2000810043f */
[----:B------:R-:W2:Y:S04]  /*139a0*/  LDL.64 R4, [R1+0x3e0] ;  /* 0x0003e00001047983 */ /* 0x000ea80000100a00 */
[----:B------:R-:W3:Y:S04]  /*139b0*/  LDL R9, [R1+0x400] ;  /* 0x0004000001097983 */ /* 0x000ee80000100800 */
[----:B------:R-:W4:Y:S04]  /*139c0*/  LDL.64 R10, [R1+0x3f0] ;  /* 0x0003f000010a7983 */ /* 0x000f280000100a00 */
[----:B------:R-:W4:Y:S01]  /*139d0*/  LDL.64 R14, [R1+0xb8] ;  /* 0x0000b800010e7983 */ /* 0x000f220000100a00 */
[----:B--2---:R-:W-:-:S02]  /*139e0*/  FMNMX.FTZ R6, R24, R4, !PT ;  /* 0x0000000418067209 */ /* 0x004fc40007810000 */
[----:B------:R-:W-:Y:S02]  /*139f0*/  FMNMX.FTZ R8, R26, R5, !PT ;  /* 0x000000051a087209 */ /* 0x000fe40007810000 */
[----:B0-----:R-:W-:Y:S02]  /*13a00*/  FMNMX.FTZ R3, R25, R6, !PT ;  /* 0x0000000619037209 */ /* 0x001fe40007810000 */
        /* <DEDUP_REMOVED lines=28> */
[----:B------:R-:W-:-:S03]  /*13bd0*/  FMNMX.FTZ R7, R55, R8, !PT ;  /* 0x0000000837077209 */ /* 0x000fc60007810000 */
[----:B------:R-:W0:Y:S04]  /*13be0*/  SHFL.BFLY PT, R3, R6, 0x2, 0x1f ;  /* 0x0c401f0006037f89 */ /* 0x000e2800000e0000 */
[----:B------:R-:W-:Y:S04]  /*13bf0*/  STL.64 [R1+0x3e0], R6 ;  /* 0x0003e00601007387 */ /* 0x000fe80000100a00 */
[----:B------:R-:W2:Y:S01]  /*13c00*/  LDL R20, [R1+0x3e4] ;  /* 0x0003e40001147983 */ /* 0x000ea20000100800 */
[----:B0-----:R-:W-:-:S05]  /*13c10*/  FMNMX.FTZ R3, R6, R3, !PT ;  /* 0x0000000306037209 */ /* 0x001fca0007810000 */
[----:B------:R-:W0:Y:S02]  /*13c20*/  SHFL.BFLY PT, R8, R3, 0x1, 0x1f ;  /* 0x0c201f0003087f89 */ /* 0x000e2400000e0000 */
[----:B0-----:R-:W-:-:S05]  /*13c30*/  FMNMX.FTZ R8, R3, R8, !PT ;  /* 0x0000000803087209 */ /* 0x001fca0007810000 */
[----:B------:R-:W-:Y:S04]  /*13c40*/  STL [R1+0x3e0], R8 ;  /* 0x0003e00801007387 */ /* 0x000fe80000100800 */
[----:B------:R-:W3:Y:S04]  /*13c50*/  LDL R13, [R1+0x3e0] ;  /* 0x0003e000010d7983 */ /* 0x000ee80000100800 */
[----:B--2---:R-:W0:Y:S02]  /*13c60*/  SHFL.BFLY PT, R7, R20, 0x2, 0x1f ;  /* 0x0c401f0014077f89 */ /* 0x004e2400000e0000 */
[----:B0-----:R-:W-:-:S05]  /*13c70*/  FMNMX.FTZ R7, R7, R20, !PT ;  /* 0x0000001407077209 */ /* 0x001fca0007810000 */
[----:B------:R-:W0:Y:S02]  /*13c80*/  SHFL.BFLY PT, R6, R7, 0x1, 0x1f ;  /* 0x0c201f0007067f89 */ /* 0x000e2400000e0000 */
[----:B0-----:R-:W-:Y:S01]  /*13c90*/  FMNMX.FTZ R6, R7, R6, !PT ;  /* 0x0000000607067209 */ /* 0x001fe20007810000 */
[----:B---3--:R-:W-:-:S04]  /*13ca0*/  FADD.FTZ R4, R4, -R13 ;  /* 0x8000000d04047221 */ /* 0x008fc80000010000 */
[----:B------:R-:W-:Y:S01]  /*13cb0*/  FADD.FTZ R12, R5, -R6 ;  /* 0x80000006050c7221 */ /* 0x000fe20000010000 */
[----:B------:R-:W-:-:S03]  /*13cc0*/  FMUL.FTZ R4, R4, R9 ;  /* 0x0000000904047220 */ /* 0x000fc60000410000 */
[----:B------:R-:W-:Y:S01]  /*13cd0*/  FMUL.FTZ R12, R9, R12 ;  /* 0x0000000c090c7220 */ /* 0x000fe20000410000 */
[----:B------:R-:W4:Y:S08]  /*13ce0*/  MUFU.EX2 R196, R4 ;  /* 0x0000000400c47308 */ /* 0x000f300000000800 */
[----:B------:R-:W0:Y:S01]  /*13cf0*/  MUFU.EX2 R160, R12 ;  /* 0x0000000c00a07308 */ /* 0x000e220000000800 */
[----:B------:R1:W-:Y:S01]  /*13d00*/  STL [R1+0x3e4], R6 ;  /* 0x0003e40601007387 */ /* 0x0003e20000100800 */
[----:B----4-:R-:W-:Y:S01]  /*13d10*/  FMUL.FTZ R10, R196, R10 ;  /* 0x0000000ac40a7220 */ /* 0x010fe20000410000 */
[----:B0-----:R-:W-:-:S05]  /*13d20*/  FMUL.FTZ R11, R11, R160 ;  /* 0x000000a00b0b7220 */ /* 0x001fca0000410000 */
[----:B------:R1:W-:Y:S04]  /*13d30*/  STL.64 [R1+0x3f0], R10 ;  /* 0x0003f00a01007387 */ /* 0x0003e80000100a00 */
[----:B------:R-:W2:Y:S01]  /*13d40*/  LD.E R3, desc[UR36][R14.64+0x4] ;  /* 0x000004240e037980 */ /* 0x000ea2000c101900 */
[----:B------:R-:W-:Y:S01]  /*13d50*/  BSSY B0, `(.L_x_5214) ;  /* 0x000000c000007945 */ /* 0x000fe20003800000 */
[----:B--2---:R-:W-:-:S13]  /*13d60*/  ISETP.NE.AND P0, PT, R3, RZ, PT ;  /* 0x000000ff0300720c */ /* 0x004fda0003f05270 */
[----:B-1----:R-:W-:Y:S05]  /*13d70*/  @P0 BRA `(.L_x_5215) ;  /* 0x0000000000240947 */ /* 0x002fea0003800000 */
[----:B------:R-:W2:Y:S04]  /*13d80*/  LDL.64 R6, [R1+0xc0] ;  /* 0x0000c00001067983 */ /* 0x000ea80000100a00 */
[----:B------:R-:W3:Y:S04]  /*13d90*/  LD.E R15, desc[UR36][R14.64] ;  /* 0x000000240e0f7980 */ /* 0x000ee8000c101900 */
[----:B--2---:R-:W2:Y:S01]  /*13da0*/  LD.E.64 R4, desc[UR36][R6.64] ;  /* 0x0000002406047980 */ /* 0x004ea2000c101b00 */
[----:B---3--:R-:W-:-:S04]  /*13db0*/  IMAD R3, R58, 0x40, R15 ;  /* 0x000000403a037824 */ /* 0x008fc800078e020f */
[----:B--2---:R-:W-:-:S05]  /*13dc0*/  IMAD.WIDE R4, R3, 0x4, R4 ;  /* 0x0000000403047825 */ /* 0x004fca00078e0204 */
[----:B------:R0:W-:Y:S04]  /*13dd0*/  ST.E desc[UR36][R4.64], R196 ;  /* 0x000000c404007985 */ /* 0x0001e8000c101924 */
[----:B------:R-:W2:Y:S04]  /*13de0*/  LDL.64 R14, [R1+0xb8] ;  /* 0x0000b800010e7983 */ /* 0x000ea80000100a00 */
[----:B--2---:R-:W2:Y:S02]  /*13df0*/  LD.E R3, desc[UR36][R14.64+0x4] ;  /* 0x000004240e037980 */ /* 0x004ea4000c101900 */
[----:B0-2---:R-:W-:-:S13]  /*13e00*/  ISETP.NE.AND P0, PT, R3, RZ, PT ;  /* 0x000000ff0300720c */ /* 0x005fda0003f05270 */
.L_x_5215:
[----:B------:R-:W-:Y:S05]  /*13e10*/  BSYNC B0 ;  /* 0x0000000000007941 */ /* 0x000fea0003800000 */
.L_x_5214:
[----:B------:R-:W-:Y:S04]  /*13e20*/  BSSY B0, `(.L_x_5216) ;  /* 0x0000009000007945 */ /* 0x000fe80003800000 */
[----:B------:R-:W-:Y:S05]  /*13e30*/  @P0 BRA `(.L_x_5217) ;  /* 0x00000000001c0947 */ /* 0x000fea0003800000 */
[----:B------:R-:W2:Y:S04]  /*13e40*/  LDL.64 R6, [R1+0xc0] ;  /* 0x0000c00001067983 */ /* 0x000ea80000100a00 */
[----:B------:R-:W3:Y:S04]  /*13e50*/  LD.E R15, desc[UR36][R14.64] ;  /* 0x000000240e0f7980 */ /* 0x000ee8000c101900 */
[----:B--2---:R-:W2:Y:S01]  /*13e60*/  LD.E.64 R4, desc[UR36][R6.64] ;  /* 0x0000002406047980 */ /* 0x004ea2000c101b00 */
[----:B---3--:R-:W-:-:S04]  /*13e70*/  IMAD R58, R58, 0x40, R15 ;  /* 0x000000403a3a7824 */ /* 0x008fc800078e020f */
[----:B------:R-:W-:-:S04]  /*13e80*/  VIADD R58, R58, 0x8 ;  /* 0x000000083a3a7836 */ /* 0x000fc80000000000 */
[----:B--2---:R-:W-:-:S05]  /*13e90*/  IMAD.WIDE R4, R58, 0x4, R4 ;  /* 0x000000043a047825 */ /* 0x004fca00078e0204 */
[----:B------:R0:W-:Y:S02]  /*13ea0*/  ST.E desc[UR36][R4.64], R160 ;  /* 0x000000a004007985 */ /* 0x0001e4000c101924 */
.L_x_5217:
[----:B------:R-:W-:Y:S05]  /*13eb0*/  BSYNC B0 ;  /* 0x0000000000007941 */ /* 0x000fea0003800000 */
.L_x_5216:
[----:B------:R-:W2:Y:S04]  /*13ec0*/  LDL R175, [R1+0x400] ;  /* 0x0004000001af7983 */ /* 0x000ea80000100800 */
[----:B------:R-:W2:Y:S04]  /*13ed0*/  LDL.64 R152, [R1+0x3e0] ;  /* 0x0003e00001987983 */ /* 0x000ea80000100a00 */
        /* <DEDUP_REMOVED lines=57> */
[----:B--2---:R-:W-:-:S04]  /*14270*/  FMUL.FTZ R156, R152, R175 ;  /* 0x000000af989c7220 */ /* 0x004fc80000410000 */
[-CC-:B0-----:R-:W-:Y:S01]  /*14280*/  FFMA.FTZ R5, R40, R175.reuse, -R156.reuse ;  /* 0x000000af28057223 */ /* 0x181fe2000001089c */
[-CC-:B------:R-:W-:Y:S02]  /*14290*/  FFMA.FTZ R8, R41, R175.reuse, -R156.reuse ;  /* 0x000000af29087223 */ /* 0x180fe4000001089c */
[----:B------:R-:W2:Y:S01]  /*142a0*/  LDL.64 R40, [R1+0x288] ;  /* 0x0002880001287983 */ /* 0x000ea20000100a00 */
[-C--:B------:R-:W-:Y:S01]  /*142b0*/  FMUL.FTZ R218, R153, R175.reuse ;  /* 0x000000af99da7220 */ /* 0x080fe20000410000 */
        /* <DEDUP_REMOVED lines=15> */
[-CC-:B------:R-:W-:Y:S01]  /*143b0*/  FFMA.FTZ R158, R27, R175.reuse, -R218.reuse ;  /* 0x000000af1b9e7223 */ /* 0x180fe200000108da */
        /* <DEDUP_REMOVED lines=8> */
[----:B------:R-:W3:Y:S01]  /*14440*/  MUFU.EX2 R153, R153 ;  /* 0x0000009900997308 */ /* 0x000ee20000000800 */
[-CC-:B------:R-:W-:Y:S01]  /*14450*/  FFMA.FTZ R155, R30, R175.reuse, -R218.reuse ;  /* 0x000000af1e9b7223 */ /* 0x180fe200000108da */
[----:B------:R-:W-:-:S06]  /*14460*/  FFMA.FTZ R159, R31, R175, -R218 ;  /* 0x000000af1f9f7223 */ /* 0x000fcc00000108da */
[----:B------:R-:W0:Y:S01]  /*14470*/  MUFU.EX2 R152, R152 ;  /* 0x0000009800987308 */ /* 0x000e220000000800 */
[----:B------:R-:W-:-:S07]  /*14480*/  FFMA.FTZ R161, R34, R175, -R218 ;  /* 0x000000af22a17223 */ /* 0x000fce00000108da */
[----:B------:R-:W1:Y:S08]  /*14490*/  MUFU.EX2 R158, R158 ;  /* 0x0000009e009e7308 */ /* 0x000e700000000800 */
[----:B------:R-:W1:Y:S01]  /*144a0*/  MUFU.EX2 R6, R6 ;  /* 0x0000000600067308 */ /* 0x000e620000000800 */
[----:B------:R-:W-:-:S07]  /*144b0*/  FFMA.FTZ R157, R35, R175, -R218 ;  /* 0x000000af239d7223 */ /* 0x000fce00000108da */
[----:B------:R-:W1:Y:S08]  /*144c0*/  MUFU.EX2 R155, R155 ;  /* 0x0000009b009b7308 */ /* 0x000e700000000800 */
[----:B------:R-:W1:Y:S01]  /*144d0*/  MUFU.EX2 R154, R154 ;  /* 0x0000009a009a7308 */ /* 0x000e620000000800 */
[----:B---3--:R-:W-:Y:S01]  /*144e0*/  FADD.FTZ R35, R153, R171 ;  /* 0x000000ab99237221 */ /* 0x008fe20000010000 */
[----:B------:R-:W-:-:S06]  /*144f0*/  FFMA.FTZ R165, R38, R175, -R218 ;  /* 0x000000af26a57223 */ /* 0x000fcc00000108da */
[----:B------:R-:W3:Y:S01]  /*14500*/  MUFU.EX2 R159, R159 ;  /* 0x0000009f009f7308 */ /* 0x000ee20000000800 */
[----:B0-----:R-:W-:-:S07]  /*14510*/  FADD.FTZ R31, R152, R170 ;  /* 0x000000aa981f7221 */ /* 0x001fce0000010000 */
[----:B------:R-:W0:Y:S01]  /*14520*/  MUFU.EX2 R9, R9 ;  /* 0x0000000900097308 */ /* 0x000e220000000800 */
[----:B-1----:R-:W-:Y:S01]  /*14530*/  FADD.FTZ R30, R158, R35 ;  /* 0x000000239e1e7221 */ /* 0x002fe20000010000 */
[----:B------:R-:W-:-:S06]  /*14540*/  FFMA.FTZ R168, R39, R175, -R218 ;  /* 0x000000af27a87223 */ /* 0x000fcc00000108da */
[----:B------:R-:W1:Y:S01]  /*14550*/  MUFU.EX2 R161, R161 ;  /* 0x000000a100a17308 */ /* 0x000e620000000800 */
[----:B------:R-:W-:-:S07]  /*14560*/  FADD.FTZ R31, R6, R31 ;  /* 0x0000001f061f7221 */ /* 0x000fce0000010000 */
[----:B------:R-:W1:Y:S01]  /*14570*/  MUFU.EX2 R3, R3 ;  /* 0x0000000300037308 */ /* 0x000e620000000800 */
[----:B------:R-:W-:Y:S01]  /*14580*/  FADD.FTZ R34, R155, R30 ;  /* 0x0000001e9b227221 */ /* 0x000fe20000010000 */
[----:B------:R-:W-:-:S06]  /*14590*/  FFMA.FTZ R169, R42, R175, -R218 ;  /* 0x000000af2aa97223 */ /* 0x000fcc00000108da */
[----:B------:R-:W1:Y:S01]  /*145a0*/  MUFU.EX2 R157, R157 ;  /* 0x0000009d009d7308 */ /* 0x000e620000000800 */
[----:B------:R-:W-:-:S07]  /*145b0*/  FADD.FTZ R30, R154, R31 ;  /* 0x0000001f9a1e7221 */ /* 0x000fce0000010000 */
[----:B------:R-:W1:Y:S01]  /*145c0*/  MUFU.EX2 R10, R10 ;  /* 0x0000000a000a7308 */ /* 0x000e620000000800 */
[----:B---3--:R-:W-:Y:S01]  /*145d0*/  FADD.FTZ R34, R159, R34 ;  /* 0x000000229f227221 */ /* 0x008fe20000010000 */
[----:B------:R-:W-:-:S06]  /*145e0*/  FFMA.FTZ R166, R43, R175, -R218 ;  /* 0x000000af2ba67223 */ /* 0x000fcc00000108da */
[----:B------:R-:W3:Y:S01]  /*145f0*/  MUFU.EX2 R165, R165 ;  /* 0x000000a500a57308 */ /* 0x000ee20000000800 */
[----:B0-----:R-:W-:-:S07]  /*14600*/  FADD.FTZ R30, R9, R30 ;  /* 0x0000001e091e7221 */ /* 0x001fce0000010000 */
[----:B------:R-:W0:Y:S01]  /*14610*/  MUFU.EX2 R4, R4 ;  /* 0x0000000400047308 */ /* 0x000e220000000800 */
[----:B-1----:R-:W-:Y:S01]  /*14620*/  FADD.FTZ R34, R161, R34 ;  /* 0x00000022a1227221 */ /* 0x002fe20000010000 */
[----:B------:R-:W-:-:S06]  /*14630*/  FADD.FTZ R31, R3, R30 ;  /* 0x0000001e031f7221 */ /* 0x000fcc0000010000 */
[----:B------:R-:W1:Y:S01]  /*14640*/  MUFU.EX2 R168, R168 ;  /* 0x000000a800a87308 */ /* 0x000e620000000800 */
[----:B------:R-:W-:-:S07]  /*14650*/  FFMA.FTZ R46, R46, R175, -R218 ;  /* 0x000000af2e2e7223 */ /* 0x000fce00000108da */
        /* <DEDUP_REMOVED lines=22> */
[----:B0-----:R-:W-:-:S06]  /*147c0*/  FADD.FTZ R30, R8, R31 ;  /* 0x0000001f081e7221 */ /* 0x001fcc0000010000 */
[----:B------:R-:W0:Y:S01]  /*147d0*/  MUFU.EX2 R172, R172 ;  /* 0x000000ac00ac7308 */ /* 0x000e220000000800 */
[----:B------:R-:W-:-:S07]  /*147e0*/  FFMA.FTZ R175, R55, R175, -R218 ;  /* 0x000000af37af7223 */ /* 0x000fce00000108da */
[----:B------:R-:W3:Y:S01]  /*147f0*/  MUFU.EX2 R13, R13 ;  /* 0x0000000d000d7308 */ /* 0x000ee20000000800 */
[----:B-1----:R-:W-:Y:S01]  /*14800*/  FADD.FTZ R34, R171, R34 ;  /* 0x00000022ab227221 */ /* 0x002fe20000010000 */
[----:B------:R-:W-:-:S06]  /*14810*/  FADD.FTZ R31, R11, R30 ;  /* 0x0000001e0b1f7221 */ /* 0x000fcc0000010000 */
[----:B------:R-:W1:Y:S08]  /*14820*/  MUFU.EX2 R173, R173 ;  /* 0x000000ad00ad7308 */ /* 0x000e700000000800 */
[----:B------:R-:W1:Y:S01]  /*14830*/  MUFU.EX2 R20, R20 ;  /* 0x0000001400147308 */ /* 0x000e620000000800 */
[----:B------:R-:W-:Y:S01]  /*14840*/  FADD.FTZ R35, R167, R34 ;  /* 0x00000022a7237221 */ /* 0x000fe20000010000 */
[----:B------:R-:W-:-:S06]  /*14850*/  FADD.FTZ R30, R12, R31 ;  /* 0x0000001f0c1e7221 */ /* 0x000fcc0000010000 */
[----:B------:R-:W1:Y:S08]  /*14860*/  MUFU.EX2 R174, R174 ;  /* 0x000000ae00ae7308 */ /* 0x000e700000000800 */
[----:B------:R-:W2:Y:S01]  /*14870*/  MUFU.EX2 R21, R21 ;  /* 0x0000001500157308 */ /* 0x000ea20000000800 */
[----:B0-----:R-:W-:Y:S01]  /*14880*/  FADD.FTZ R34, R172, R35 ;  /* 0x00000023ac227221 */ /* 0x001fe20000010000 */
[----:B---3--:R-:W-:-:S06]  /*14890*/  FADD.FTZ R31, R13, R30 ;  /* 0x0000001e0d1f7221 */ /* 0x008fcc0000010000 */
[----:B------:R-:W0:Y:S08]  /*148a0*/  MUFU.EX2 R156, R156 ;  /* 0x0000009c009c7308 */ /* 0x000e300000000800 */
[----:B------:R-:W3:Y:S01]  /*148b0*/  MUFU.EX2 R175, R175 ;  /* 0x000000af00af7308 */ /* 0x000ee20000000800 */
[----:B-1----:R-:W-:Y:S01]  /*148c0*/  FADD.FTZ R35, R173, R34 ;  /* 0x00000022ad237221 */ /* 0x002fe20000010000 */
[----:B------:R-:W-:-:S03]  /*148d0*/  FADD.FTZ R30, R20, R31 ;  /* 0x0000001f141e7221 */ /* 0x000fc60000010000 */
[----:B------:R-:W-:Y:S01]  /*148e0*/  FADD.FTZ R34, R174, R35 ;  /* 0x00000023ae227221 */ /* 0x000fe20000010000 */
[----:B--2---:R-:W-:-:S04]  /*148f0*/  FADD.FTZ R35, R21, R30 ;  /* 0x0000001e15237221 */ /* 0x004fc80000010000 */
[----:B0-----:R-:W-:Y:S01]  /*14900*/  FADD.FTZ R30, R156, R35 ;  /* 0x000000239c1e7221 */ /* 0x001fe20000010000 */
[C---:B------:R-:W-:Y:S01]  /*14910*/  FMUL.FTZ R41, R160.reuse, R41 ;  /* 0x00000029a0297220 */ /* 0x040fe20000410000 */
[C---:B------:R-:W-:Y:S01]  /*14920*/  FMUL.FTZ R40, R160.reuse, R40 ;  /* 0x00000028a0287220 */ /* 0x040fe20000410000 */
[C---:B----4-:R-:W-:Y:S01]  /*14930*/  FMUL.FTZ R177, R160.reuse, R177 ;  /* 0x000000b1a0b17220 */ /* 0x050fe20000410000 */
[----:B---3--:R-:W-:Y:S01]  /*14940*/  FADD.FTZ R31, R175, R34 ;  /* 0x00000022af1f7221 */ /* 0x008fe20000010000 */
[----:B------:R-:W-:-:S04]  /*14950*/  FMUL.FTZ R176, R160, R176 ;  /* 0x000000b0a0b07220 */ /* 0x000fc80000410000 */
[----:B------:R0:W-:Y:S01]  /*14960*/  STL.64 [R1+0x3f0], R30 ;  /* 0x0003f01e01007387 */ /* 0x0001e20000100a00 */
[C---:B------:R-:W-:Y:S01]  /*14970*/  FMUL.FTZ R105, R196.reuse, R105 ;  /* 0x00000069c4697220 */ /* 0x040fe20000410000 */
[C---:B------:R-:W-:Y:S01]  /*14980*/  FMUL.FTZ R104, R196.reuse, R104 ;  /* 0x00000068c4687220 */ /* 0x040fe20000410000 */
[C---:B0-----:R-:W-:Y:S01]  /*14990*/  FMUL.FTZ R31, R196.reuse, R15 ;  /* 0x0000000fc41f7220 */ /* 0x041fe20000410000 */
[----:B------:R-:W-:Y:S01]  /*149a0*/  FMUL.FTZ R30, R196, R14 ;  /* 0x0000000ec41e7220 */ /* 0x000fe20000410000 */
[----:B------:R-:W-:Y:S01]  /*149b0*/  BAR.SYNC.DEFER_BLOCKING 0xf, 0x100 ;  /* 0x03c4000000007b1d */ /* 0x000fe20000010000 */
        /* <DEDUP_REMOVED lines=15> */
[----:B------:R-:W2:Y:S01]  /*14ab0*/  LD.E.64 R14, desc[UR36][R162.64+0x8] ;  /* 0x00000824a20e7980 */ /* 0x000ea2000c101b00 */
[C---:B------:R-:W-:Y:S01]  /*14ac0*/  FMUL.FTZ R76, R196.reuse, R76 ;  /* 0x0000004cc44c7220 */ /* 0x040fe20000410000 */
[----:B------:R-:W-:-:S02]  /*14ad0*/  FMUL.FTZ R85, R196, R85 ;  /* 0x00000055c4557220 */ /* 0x000fc40000410000 */
[----:B------:R-:W3:Y:S04]  /*14ae0*/  LD.E.64 R162, desc[UR36][R162.64] ;  /* 0x00000024a2a27980 */ /* 0x000ee8000c101b00 */
[----:B------:R-:W-:Y:S04]  /*14af0*/  STL.64 [R1+0x288], R40 ;  /* 0x0002882801007387 */ /* 0x000fe80000100a00 */
[----:B------:R0:W-:Y:S01]  /*14b00*/  STL.64 [R1+0x358], R176 ;  /* 0x000358b001007387 */ /* 0x0001e20000100a00 */
[C---:B------:R-:W-:Y:S01]  /*14b10*/  FMUL.FTZ R84, R196.reuse, R84 ;  /* 0x00000054c4547220 */ /* 0x040fe20000410000 */
[C---:B------:R-:W-:Y:S01]  /*14b20*/  FMUL.FTZ R83, R196.reuse, R83 ;  /* 0x00000053c4537220 */ /* 0x040fe20000410000 */
[C---:B------:R-:W-:Y:S01]  /*14b30*/  FMUL.FTZ R82, R196.reuse, R82 ;  /* 0x00000052c4527220 */ /* 0x040fe20000410000 */
[C---:B------:R-:W-:Y:S01]  /*14b40*/  FMUL.FTZ R81, R196.reuse, R81 ;  /* 0x00000051c4517220 */ /* 0x040fe20000410000 */
[C---:B------:R-:W-:Y:S01]  /*14b50*/  FMUL.FTZ R80, R196.reuse, R80 ;  /* 0x00000050c4507220 */ /* 0x040fe20000410000 */
[C---:B------:R-:W-:Y:S01]  /*14b60*/  FMUL.FTZ R79, R196.reuse, R79 ;  /* 0x0000004fc44f7220 */ /* 0x040fe20000410000 */
[----:B0-----:R-:W4:Y:S01]  /*14b70*/  LDL R176, [R1+0x288] ;  /* 0x0002880001b07983 */ /* 0x001f220000100800 */
        /* <DEDUP_REMOVED lines=159> */
[----:B0-----:R-:W3:Y:S04]  /*15570*/  LDL R24, [R1+0x1d0] ;  /* 0x0001d00001187983 */ /* 0x001ee80000100800 */
[----:B------:R-:W3:Y:S04]  /*15580*/  LDL R88, [R1+0x1d4] ;  /* 0x0001d40001587983 */ /* 0x000ee80000100800 */
[----:B------:R-:W3:Y:S04]  /*15590*/  LDL R90, [R1+0x1d8] ;  /* 0x0001d800015a7983 */ /* 0x000ee80000100800 */
[----:B------:R-:W3:Y:S04]  /*155a0*/  LDL R92, [R1+0x1dc] ;  /* 0x0001dc00015c7983 */ /* 0x000ee80000100800 */
[----:B-1----:R-:W3:Y:S04]  /*155b0*/  LDL R28, [R1+0x1e0] ;  /* 0x0001e000011c7983 */ /* 0x002ee80000100800 */
[----:B------:R-:W3:Y:S04]  /*155c0*/  LDL R94, [R1+0x1e4] ;  /* 0x0001e400015e7983 */ /* 0x000ee80000100800 */
[----:B------:R-:W3:Y:S04]  /*155d0*/  LDL R96, [R1+0x1e8] ;  /* 0x0001e80001607983 */ /* 0x000ee80000100800 */
[----:B------:R-:W3:Y:S04]  /*155e0*/  LDL R98, [R1+0x1ec] ;  /* 0x0001ec0001627983 */ /* 0x000ee80000100800 */
[----:B------:R-:W3:Y:S04]  /*155f0*/  LDL R30, [R1+0x1f0] ;  /* 0x0001f000011e7983 */ /* 0x000ee80000100800 */
[----:B------:R-:W3:Y:S04]  /*15600*/  LDL R100, [R1+0x1f4] ;  /* 0x0001f40001647983 */ /* 0x000ee80000100800 */
[----:B------:R-:W3:Y:S04]  /*15610*/  LDL R102, [R1+0x1f8] ;  /* 0x0001f80001667983 */ /* 0x000ee80000100800 */
        /* <DEDUP_REMOVED lines=116> */
[----:B----4-:R0:W-:Y:S04]  /*15d60*/  STL [R1+0x288], R176 ;  /* 0x000288b001007387 */ /* 0x0101e80000100800 */
[----:B------:R-:W4:Y:S04]  /*15d70*/  LDL R179, [R1+0x1c0] ;  /* 0x0001c00001b37983 */ /* 0x000f280000100800 */
[----:B0-----:R-:W4:Y:S04]  /*15d80*/  LDL.64 R176, [R1+0x88] ;  /* 0x0000880001b07983 */ /* 0x001f280000100a00 */
        /* <DEDUP_REMOVED lines=125> */
[----:B------:R-:W-:Y:S04]  /*16560*/  STL [R1+0x3c8], R121 ;  /* 0x0003c87901007387 */ /* 0x000fe80000100800 */
        /* <DEDUP_REMOVED lines=33> */
[----:B------:R-:W-:Y:S01]  /*16780*/  MOV R184, R14 ;  /* 0x0000000e00b87202 */ /* 0x000fe20000000f00 */
[----:B------:R-:W-:-:S04]  /*16790*/  IMAD R176, R179, 0x1000, R176 ;  /* 0x00001000b3b07824 */ /* 0x000fc800078e02b0 */
[--C-:B------:R-:W-:Y:S01]  /*167a0*/  IMAD R15, R163, 0x2, R184.reuse ;  /* 0x00000002a30f7824 */ /* 0x100fe200078e02b8 */
[----:B------:R-:W-:Y:S01]  /*167b0*/  F2FP.F16.F32.PACK_AB R152, R6, R152 ;  /* 0x000000980698723e */ /* 0x000fe200000000ff */
[----:B------:R-:W-:Y:S01]  /*167c0*/  IMAD R14, R162, 0x2, R184 ;  /* 0x00000002a20e7824 */ /* 0x000fe200078e02b8 */
[----:B------:R-:W-:Y:S01]  /*167d0*/  F2FP.F16.F32.PACK_AB R153, R158, R153 ;  /* 0x000000999e99723e */ /* 0x000fe200000000ff */
[----:B------:R-:W-:Y:S01]  /*167e0*/  IMAD R178, R162, 0x2, R15 ;  /* 0x00000002a2b27824 */ /* 0x000fe200078e020f */
[----:B------:R-:W-:Y:S02]  /*167f0*/  F2FP.F16.F32.PACK_AB R154, R9, R154 ;  /* 0x0000009a099a723e */ /* 0x000fe400000000ff */
[----:B------:R-:W-:Y:S02]  /*16800*/  F2FP.F16.F32.PACK_AB R155, R159, R155 ;  /* 0x0000009b9f9b723e */ /* 0x000fe400000000ff */
[----:B------:R-:W-:Y:S02]  /*16810*/  F2FP.F16.F32.PACK_AB R160, R10, R3 ;  /* 0x000000030aa0723e */ /* 0x000fe400000000ff */
[----:B------:R-:W-:-:S02]  /*16820*/  F2FP.F16.F32.PACK_AB R161, R157, R161 ;  /* 0x000000a19da1723e */ /* 0x000fc400000000ff */
[----:B------:R-:W-:Y:S02]  /*16830*/  F2FP.F16.F32.PACK_AB R162, R7, R4 ;  /* 0x0000000407a2723e */ /* 0x000fe400000000ff */
[----:B------:R-:W-:Y:S02]  /*16840*/  F2FP.F16.F32.PACK_AB R163, R168, R165 ;  /* 0x000000a5a8a3723e */ /* 0x000fe400000000ff */
[----:B------:R-:W-:Y:S02]  /*16850*/  R2UR UR6, R176 ;  /* 0x00000000b00672ca */ /* 0x000fe400000e0000 */
[----:B------:R-:W-:Y:S02]  /*16860*/  R2UR UR7, R177 ;  /* 0x00000000b10772ca */ /* 0x000fe400000e0000 */
        /* <DEDUP_REMOVED lines=8> */
[----:B------:R-:W-:Y:S04]  /*168f0*/  STSM.16.M88.4 [R184], R152 ;  /* 0x00000098b8007844 */ /* 0x000fe80000000200 */
[----:B------:R-:W-:Y:S04]  /*16900*/  STSM.16.M88.4 [R14], R160 ;  /* 0x000000a00e007844 */ /* 0x000fe80000000200 */
[----:B------:R-:W-:Y:S04]  /*16910*/  STSM.16.M88.4 [R15], R168 ;  /* 0x000000a80f007844 */ /* 0x000fe80000000200 */
[----:B------:R-:W-:Y:S01]  /*16920*/  STSM.16.M88.4 [R178], R180 ;  /* 0x000000b4b2007844 */ /* 0x000fe20000000200 */
[----:B------:R-:W-:-:S02]  /*16930*/  VIADD R4, R176, 0x80 ;  /* 0x00000080b0047836 */ /* 0x000fc40000000000 */
[----:B------:R-:W-:Y:S01]  /*16940*/  IMAD.MOV.U32 R5, RZ, RZ, R177 ;  /* 0x000000ffff057224 */ /* 0x000fe200078e00b1 */
[----:B--2---:R-:W-:-:S06]  /*16950*/  WARPGROUP.ARRIVE ;  /* 0x00000000000079c5 */ /* 0x004fcc0000000000 */
[----:B------:R-:W-:Y:S01]  /*16960*/  HGMMA.64x256x16.F32 R24, R152, gdesc[UR4].tnspB, R24, gsb0 ;  /* 0x43e0000498187df0 */ /* 0x000fe20008000818 */
[----:B------:R-:W-:Y:S02]  /*16970*/  R2UR UR6, R4 ;  /* 0x00000000040672ca */ /* 0x000fe400000e0000 */
[----:B------:R-:W-:Y:S01]  /*16980*/  R2UR UR7, R5 ;  /* 0x00000000050772ca */ /* 0x000fe200000e0000 */
[----:B------:R-:W-:Y:S02]  /*16990*/  VIADD R4, R176, 0x100 ;  /* 0x00000100b0047836 */ /* 0x000fe40000000000 */
[----:B------:R-:W-:Y:S01]  /*169a0*/  IMAD.MOV.U32 R5, RZ, RZ, R177 ;  /* 0x000000ffff057224 */ /* 0x000fe200078e00b1 */
        /* <DEDUP_REMOVED lines=145> */
[----:B-1----:R-:W4:Y:S04]  /*172c0*/  LDL R76, [R1+0x1d8] ;  /* 0x0001d800014c7983 */ /* 0x002f280000100800 */
[----:B------:R-:W4:Y:S04]  /*172d0*/  LDL R78, [R1+0x1dc] ;  /* 0x0001dc00014e7983 */ /* 0x000f280000100800 */
[----:B------:R-:W4:Y:S04]  /*172e0*/  LDL R6, [R1+0x1e0] ;  /* 0x0001e00001067983 */ /* 0x000f280000100800 */
[----:B--2---:R-:W2:Y:S04]  /*172f0*/  LDL R80, [R1+0x1e4] ;  /* 0x0001e40001507983 */ /* 0x004ea80000100800 */
[----:B------:R-:W2:Y:S04]  /*17300*/  LDL R82, [R1+0x1e8] ;  /* 0x0001e80001527983 */ /* 0x000ea80000100800 */
[----:B---3--:R-:W3:Y:S04]  /*17310*/  LDL R84, [R1+0x1ec] ;  /* 0x0001ec0001547983 */ /* 0x008ee80000100800 */
[----:B------:R-:W3:Y:S04]  /*17320*/  LDL R8, [R1+0x1f0] ;  /* 0x0001f00001087983 */ /* 0x000ee80000100800 */
        /* <DEDUP_REMOVED lines=125> */
[----:B------:R1:W-:Y:S04]  /*17b00*/  STL [R1+0x1d0], R4 ;  /* 0x0001d00401007387 */ /* 0x0003e80000100800 */
[----:B------:R-:W-:Y:S04]  /*17b10*/  STL [R1+0x1d4], R74 ;  /* 0x0001d44a01007387 */ /* 0x000fe80000100800 */
[----:B------:R-:W-:Y:S04]  /*17b20*/  STL [R1+0x1d8], R76 ;  /* 0x0001d84c01007387 */ /* 0x000fe80000100800 */
[----:B------:R-:W-:Y:S04]  /*17b30*/  STL [R1+0x1dc], R78 ;  /* 0x0001dc4e01007387 */ /* 0x000fe80000100800 */
[----:B------:R-:W-:Y:S04]  /*17b40*/  STL [R1+0x1e0], R6 ;  /* 0x0001e00601007387 */ /* 0x000fe80000100800 */
[----:B--2---:R-:W-:Y:S04]  /*17b50*/  STL [R1+0x1e4], R80 ;  /* 0x0001e45001007387 */ /* 0x004fe80000100800 */
[----:B------:R-:W-:Y:S04]  /*17b60*/  STL [R1+0x1e8], R82 ;  /* 0x0001e85201007387 */ /* 0x000fe80000100800 */
[----:B---3--:R-:W-:Y:S04]  /*17b70*/  STL [R1+0x1ec], R84 ;  /* 0x0001ec5401007387 */ /* 0x008fe80000100800 */
[----:B------:R-:W-:Y:S04]  /*17b80*/  STL [R1+0x1f0], R8 ;  /* 0x0001f00801007387 */ /* 0x000fe80000100800 */
        /* <DEDUP_REMOVED lines=120> */
[----:B-1----:R-:W4:Y:S04]  /*18310*/  LDL R4, [R1+0x28] ;  /* 0x0000280001047983 */ /* 0x002f280000100800 */
[----:B--2---:R3:W5:Y:S01]  /*18320*/  LDL R3, [R1+0x1c0] ;  /* 0x0001c00001037983 */ /* 0x0047620000100800 */
[----:B------:R-:W-:Y:S01]  /*18330*/  BSSY B0, `(.L_x_5218) ;  /* 0x0000006000007945 */ /* 0x000fe20003800000 */
[----:B------:R-:W-:Y:S06]  /*18340*/  BAR.ARV 0xe, 0x100 ;  /* 0x0384000000007b1d */ /* 0x000fec0000002000 */
[----:B----4-:R-:W-:-:S04]  /*18350*/  LOP3.LUT R4, R4, 0x1, RZ, 0xfc, !PT ;  /* 0x0000000104047812 */ /* 0x010fc800078efcff */
[----:B------:R-:W-:-:S13]  /*18360*/  ISETP.NE.AND P0, PT, R4, 0x3, PT ;  /* 0x000000030400780c */ /* 0x000fda0003f05270 */
[----:B---3--:R-:W-:Y:S05]  /*18370*/  @!P0 BRA `(.L_x_5219) ;  /* 0x0000000000048947 */ /* 0x008fea0003800000 */
[----:B------:R-:W-:Y:S01]  /*18380*/  BPT.TRAP 0x1 ;  /* 0x000000040000795c */ /* 0x000fe20000300000 */
.L_x_5219:
[----:B------:R-:W-:Y:S05]  /*18390*/  BSYNC B0 ;  /* 0x0000000000007941 */ /* 0x000fea0003800000 */
.L_x_5218:
[----:B------:R-:W2:Y:S04]  /*183a0*/  LDL.64 R6, [R1+0x48] ;  /* 0x0000480001067983 */ /* 0x000ea80000100a00 */
[----:B------:R-:W3:Y:S01]  /*183b0*/  LDL R4, [R1+0x34] ;  /* 0x0000340001047983 */ /* 0x000ee20000100800 */
[C---:B------:R-:W-:Y:S01]  /*183c0*/  ISETP.GT.AND P0, PT, R0.reuse, R164, PT ;  /* 0x000000a40000720c */ /* 0x040fe20003f04270 */
[----:B------:R-:W-:Y:S01]  /*183d0*/  VIADD R0, R0, 0xffffffff ;  /* 0xffffffff00007836 */ /* 0x000fe20000000000 */
[----:B--2---:R-:W-:-:S05]  /*183e0*/  MOV R6, R6 ;  /* 0x0000000600067202 */ /* 0x004fca0000000f00 */
[----:B-----5:R-:W-:-:S05]  /*183f0*/  IMAD R3, R3, 0x8, R6 ;  /* 0x0000000803037824 */ /* 0x020fca00078e0206 */
[----:B---3--:R-:W-:-:S04]  /*18400*/  PRMT R3, R4, 0x654, R3 ;  /* 0x0000065404037816 */ /* 0x008fc80000000003 */
[----:B------:R0:W-:Y:S01]  /*18410*/  SYNCS.ARRIVE.TRANS64.RED.A1T0 RZ, [R3+URZ], RZ ;  /* 0x000000ff03ff79a7 */ /* 0x0001e2000810043f */
[----:B------:R-:W-:Y:S05]  /*18420*/  @P0 BRA `(.L_x_5220) ;  /* 0xffffff9000b00947 */ /* 0x000fea000383ffff */
.L_x_5197:
[----:B------:R-:W-:-:S13]  /*18430*/  ISETP.GE.AND P0, PT, R0, UR42, PT ;  /* 0x0000002a00007c0c */ /* 0x000fda000bf06270 */
[----:B------:R-:W-:Y:S05]  /*18440*/  @!P0 BRA `(.L_x_5221) ;  /* 0x0000007800ec8947 */ /* 0x000fea0003800000 */
.L_x_5254:
[----:B------:R-:W2:Y:S04]  /*18450*/  LDL R58, [R1+0x1c0] ;  /* 0x0001c000013a7983 */ /* 0x000ea80000100800 */
[----:B------:R-:W3:Y:S04]  /*18460*/  LDL R4, [R1+0x1c8] ;  /* 0x0001c80001047983 */ /* 0x000ee80000100800 */
[----:B01----:R-:W4:Y:S01]  /*18470*/  LDL R3, [R1] ;  /* 0x0000000001037983 */ /* 0x003f220000100800 */
        /* <DEDUP_REMOVED lines=17> */
.L_x_5223:
[----:B------:R-:W-:Y:S05]  /*18590*/  BSYNC B0 ;  /* 0x0000000000007941 */ /* 0x000fea0003800000 */
.L_x_5222:
        /* <DEDUP_REMOVED lines=9> */
.L_x_5225:
[----:B------:R-:W-:Y:S05]  /*18630*/  BSYNC B0 ;  /* 0x0000000000007941 */ /* 0x000fea0003800000 */
.L_x_5224:
[----:B------:R-:W-:Y:S04]  /*18640*/  BSSY B0, `(.L_x_5226) ;  /* 0x0000006000007945 */ /* 0x000fe80003800000 */
[----:B-1----:R-:W-:Y:S05]  /*18650*/  @P0 BRA `(.L_x_5227) ;  /* 0x0000000000100947 */ /* 0x002fea0003800000 */
[----:B-----5:R-:W-:Y:S01]  /*18660*/  IMAD R8, R8, 0x8, R3 ;  /* 0x0000000808087824 */ /* 0x020fe200078e0203 */
[----:B------:R-:W-:-:S04]  /*18670*/  SHF.L.U32 R9, R9, 0x1f, RZ ;  /* 0x0000001f09097819 */ /* 0x000fc800000006ff */
[----:B------:R-:W1:Y:S02]  /*18680*/  SYNCS.PHASECHK.TRANS64.TRYWAIT P0, [R8+URZ], R9 ;  /* 0x00000009080075a7 */ /* 0x000e64000800017f */
[----:B-1----:R-:W-:Y:S05]  /*18690*/  @!P0 BRA `(.L_x_5228) ;  /* 0x0000010c00a88947 */ /* 0x002fea0003800000 */
.L_x_5227:
[----:B------:R-:W-:Y:S05]  /*186a0*/  BSYNC B0 ;  /* 0x0000000000007941 */ /* 0x000fea0003800000 */
.L_x_5226:
        /* <DEDUP_REMOVED lines=57> */
.L_x_5230:
[----:B------:R-:W-:Y:S05]  /*18a40*/  BSYNC B0 ;  /* 0x0000000000007941 */ /* 0x000fea0003800000 */
.L_x_5229:
        /* <DEDUP_REMOVED lines=8> */
.L_x_5232:
[----:B------:R-:W-:Y:S05]  /*18ad0*/  BSYNC B0 ;  /* 0x0000000000007941 */ /* 0x000fea0003800000 */
.L_x_5231:
[----:B------:R-:W-:Y:S04]  /*18ae0*/  BSSY B0, `(.L_x_5233) ;  /* 0x0000004000007945 */ /* 0x000fe80003800000 */
[----:B-1----:R-:W-:Y:S05]  /*18af0*/  @P0 BRA `(.L_x_5234) ;  /* 0x0000000000080947 */ /* 0x002fea0003800000 */
[----:B------:R-:W1:Y:S02]  /*18b00*/  SYNCS.PHASECHK.TRANS64.TRYWAIT P0, [R14+URZ], R15 ;  /* 0x0000000f0e0075a7 */ /* 0x000e64000800017f */
[----:B-1----:R-:W-:Y:S05]  /*18b10*/  @!P0 BRA `(.L_x_5235) ;  /* 0x00000108009c8947 */ /* 0x002fea0003800000 */
.L_x_5234:
[----:B------:R-:W-:Y:S05]  /*18b20*/  BSYNC B0 ;  /* 0x0000000000007941 */ /* 0x000fea0003800000 */
.L_x_5233:
        /* <DEDUP_REMOVED lines=439> */
.L_x_5237:
[----:B------:R-:W-:Y:S05]  /*1a6a0*/  BSYNC B0 ;  /* 0x0000000000007941 */ /* 0x000fea0003800000 */
.L_x_5236:
[----:B------:R-:W2:Y:S02]  /*1a6b0*/  LDL.64 R4, [R1+0x20] ;  /* 0x0000200001047983 */ /* 0x000ea40000100a00 */
[----:B--2---:R-:W-:-:S05]  /*1a6c0*/  MOV R4, R4 ;  /* 0x0000000400047202 */ /* 0x004fca0000000f00 */
[----:B-----5:R-:W-:-:S05]  /*1a6d0*/  IMAD R3, R3, 0x8, R4 ;  /* 0x0000000803037824 */ /* 0x020fca00078e0204 */
[----:B------:R-:W-:-:S04]  /*1a6e0*/  PRMT R3, R12, 0x654, R3 ;  /* 0x000006540c037816 */ /* 0x000fc80000000003 */
[----:B------:R0:W-:Y:S01]  /*1a6f0*/  SYNCS.ARRIVE.TRANS64.RED.A1T0 RZ, [R3+URZ], RZ ;  /* 0x000000ff03ff79a7 */ /* 0x0001e2000810043f */
[----:B------:R-:W2:Y:S04]  /*1a700*/  LDL.64 R60, [R1+0xf0] ;  /* 0x0000f000013c7983 */ /* 0x000ea80000100a00 */
[----:B------:R-:W3:Y:S04]  /*1a710*/  LDL R20, [R1+0x50] ;  /* 0x0000500001147983 */ /* 0x000ee80000100800 */
[----:B0-----:R-:W4:Y:S04]  /*1a720*/  LDL R3, [R1+0xcc] ;  /* 0x0000cc0001037983 */ /* 0x001f280000100800 */
[----:B------:R-:W3:Y:S04]  /*1a730*/  LDL R57, [R1+0xf8] ;  /* 0x0000f80001397983 */ /* 0x000ee80000100800 */
[----:B------:R-:W3:Y:S04]  /*1a740*/  LDL.128 R8, [R1+0xe0] ;  /* 0x0000e00001087983 */ /* 0x000ee80000100c00 */
[----:B------:R-:W3:Y:S01]  /*1a750*/  LDL.128 R4, [R1+0xd0] ;  /* 0x0000d00001047983 */ /* 0x000ee20000100c00 */
[----:B------:R-:W-:Y:S01]  /*1a760*/  IMAD.SHL.U32 R62, R0, 0x40, RZ ;  /* 0x00000040003e7824 */ /* 0x000fe200078e00ff */
[----:B------:R-:W-:Y:S01]  /*1a770*/  BSSY B0, `(.L_x_5238) ;  /* 0x000003a000007945 */ /* 0x000fe20003800000 */
[----:B----4-:R-:W-:-:S04]  /*1a780*/  SHF.R.S32.HI R12, RZ, 0x1f, R3 ;  /* 0x0000001fff0c7819 */ /* 0x010fc80000011403 */
        /* <DEDUP_REMOVED lines=23> */
[----:B------:R-:W-:Y:S02]  /*1a900*/  @P0 SHF.R.U32.HI R60, RZ, R57, R12 ;  /* 0x00000039ff3c0219 */ /* 0x000fe4000001160c */
[----:B------:R-:W-:-:S03]  /*1a910*/  LOP3.LUT R15, R15, 0x7ffffffc, RZ, 0xc0, !PT ;  /* 0x7ffffffc0f0f7812 */ /* 0x000fc600078ec0ff */
[----:B------:R-:W0:Y:S01]  /*1a920*/  SHFL.IDX PT, R20, R60, RZ, 0x1c1f ;  /* 0x001c1fff3c147589 */ /* 0x000e2200000e0000 */
[----:B------:R-:W-:Y:S01]  /*1a930*/  IADD3 R12, -R62, 0x1, RZ ;  /* 0x000000013e0c7810 */ /* 0x000fe20007ffe1ff */
[----:B------:R-:W-:Y:S01]  /*1a940*/  IMAD.IADD R15, R14, 0x1, -R15 ;  /* 0x000000010e0f7824 */ /* 0x000fe200078e0a0f */
[----:B------:R-:W-:-:S03]  /*1a950*/  ISETP.GE.AND P1, PT, R9, 0x1, PT ;  /* 0x000000010900780c */ /* 0x000fc60003f26270 */
[----:B------:R-:W-:Y:S01]  /*1a960*/  IMAD R12, R15, -0x2, R12 ;  /* 0xfffffffe0f0c7824 */ /* 0x000fe200078e020c */
[----:B------:R-:W-:-:S04]  /*1a970*/  LOP3.LUT R3, RZ, R6, RZ, 0x33, !PT ;  /* 0x00000006ff037212 */ /* 0x000fc800078e33ff */
[----:B------:R-:W-:-:S05]  /*1a980*/  IADD3 R12, -R4, R12, R5 ;  /* 0x0000000c040c7210 */ /* 0x000fca0007ffe105 */
[C---:B------:R-:W-:Y:S02]  /*1a990*/  IMAD.IADD R21, R12.reuse, 0x1, R7 ;  /* 0x000000010c157824 */ /* 0x040fe400078e0207 */
[----:B------:R-:W-:Y:S02]  /*1a9a0*/  IMAD.IADD R57, R12, 0x1, R3 ;  /* 0x000000010c397824 */ /* 0x000fe400078e0203 */
[----:B------:R-:W-:Y:S02]  /*1a9b0*/  IMAD.IADD R12, R8, 0x1, -R62 ;  /* 0x00000001080c7824 */ /* 0x000fe400078e0a3e */
[--C-:B0-----:R-:W-:Y:S02]  /*1a9c0*/  IMAD.IADD R6, R21, 0x1, R20.reuse ;  /* 0x0000000115067824 */ /* 0x101fe400078e0214 */
        /* <DEDUP_REMOVED lines=12> */
.L_x_5241:
[----:B------:R-:W-:-:S13]  /*1aa90*/  ISETP.NE.AND P0, PT, R9, 0x1, PT ;  /* 0x000000010900780c */ /* 0x000fda0003f05270 */
[----:B------:R-:W-:-:S05]  /*1aaa0*/  @P0 IMAD.HI.U32 R8, R7, R10, RZ ;  /* 0x0000000a07080227 */ /* 0x000fca00078e00ff */
[----:B------:R-:W-:-:S07]  /*1aab0*/  @P0 SHF.R.U32.HI R7, RZ, R11, R8 ;  /* 0x0000000bff070219 */ /* 0x000fce0000011608 */
.L_x_5242:
[----:B------:R-:W-:Y:S05]  /*1aac0*/  BSYNC B1 ;  /* 0x0000000000017941 */ /* 0x000fea0003800000 */
.L_x_5240:
[----:B------:R-:W-:-:S04]  /*1aad0*/  IMAD R8, R7, R9, -R62 ;  /* 0x0000000907087224 */ /* 0x000fc800078e0a3e */
[----:B------:R-:W-:-:S05]  /*1aae0*/  IMAD R8, R15, -0x2, R8 ;  /* 0xfffffffe0f087824 */ /* 0x000fca00078e0208 */
[----:B------:R-:W-:Y:S02]  /*1aaf0*/  VIMNMX R3, R3, R8, !PT ;  /* 0x0000000803037248 */ /* 0x000fe40007fe0100 */
[----:B------:R-:W-:-:S07]  /*1ab00*/  VIADDMNMX R6, R8, R9, R6, PT ;  /* 0x0000000908067246 */ /* 0x000fce0003800106 */
.L_x_5239:
[----:B------:R-:W-:Y:S05]  /*1ab10*/  BSYNC B0 ;  /* 0x0000000000007941 */ /* 0x000fea0003800000 */
.L_x_5238:
        /* <DEDUP_REMOVED lines=75> */
[----:B------:R-:W-:Y:S01]  /*1afd0*/  ISETP.LT.OR P6, PT, R6, 0x3a, P6 ;  /* 0x0000003a0600780c */ /* 0x000fe200037c1670 */
[----:B------:R-:W-:-:S03]  /*1afe0*/  IMAD.IADD R6, R21, 0x1, R60 ;  /* 0x0000000115067824 */ /* 0x000fc600078e023c */
        /* <DEDUP_REMOVED lines=13> */
.L_x_5246:
[----:B------:R-:W-:-:S13]  /*1b0c0*/  ISETP.NE.AND P6, PT, R9, 0x1, PT ;  /* 0x000000010900780c */ /* 0x000fda0003fc5270 */
[----:B------:R-:W-:-:S05]  /*1b0d0*/  @P6 IMAD.HI.U32 R10, R4, R10, RZ ;  /* 0x0000000a040a6227 */ /* 0x000fca00078e00ff */
[----:B------:R-:W-:-:S07]  /*1b0e0*/  @P6 SHF.R.U32.HI R4, RZ, R11, R10 ;  /* 0x0000000bff046219 */ /* 0x000fce000001160a */
.L_x_5247:
[----:B------:R-:W-:Y:S05]  /*1b0f0*/  BSYNC B1 ;  /* 0x0000000000017941 */ /* 0x000fea0003800000 */
.L_x_5245:
[----:B------:R-:W-:-:S04]  /*1b100*/  IMAD R4, R4, R9, -R62 ;  /* 0x0000000904047224 */ /* 0x000fc800078e0a3e */
[----:B------:R-:W-:-:S05]  /*1b110*/  IMAD R4, R15, -0x2, R4 ;  /* 0xfffffffe0f047824 */ /* 0x000fca00078e0204 */
[----:B------:R-:W-:Y:S02]  /*1b120*/  VIADDMNMX R6, R4, R9, R6, PT ;  /* 0x0000000904067246 */ /* 0x000fe40003800106 */
[----:B------:R-:W-:-:S07]  /*1b130*/  VIMNMX R7, R7, R4, !PT ;  /* 0x0000000407077248 */ /* 0x000fce0007fe0100 */
.L_x_5244:
[----:B------:R-:W-:Y:S05]  /*1b140*/  BSYNC B0 ;  /* 0x0000000000007941 */ /* 0x000fea0003800000 */
.L_x_5243:
        /* <DEDUP_REMOVED lines=12> */
[----:B------:R-:W2:Y:S01]  /*1b210*/  LDL.64 R30, [R1+0x3e0] ;  /* 0x0003e000011e7983 */ /* 0x000ea20000100a00 */
[----:B------:R-:W-:Y:S02]  /*1b220*/  ISETP.GT.AND P0, PT, R7, 0x10, !P1 ;  /* 0x000000100700780c */ /* 0x000fe40004f04270 */
[----:B------:R-:W-:Y:S02]  /*1b230*/  ISETP.NE.AND P1, PT, R37, RZ, PT ;  /* 0x000000ff2500720c */ /* 0x000fe40003f25270 */
        /* <DEDUP_REMOVED lines=10> */
[C---:B------:R-:W-:Y:S02]  /*1b2e0*/  ISETP.GT.AND P0, PT, R7.reuse, 0x19, !P6 ;  /* 0x000000190700780c */ /* 0x040fe40007704270 */
[C---:B------:R-:W-:Y:S02]  /*1b2f0*/  ISETP.GT.AND P1, PT, R7.reuse, 0x28, !P1 ;  /* 0x000000280700780c */ /* 0x040fe40004f24270 */
[----:B------:R-:W-:Y:S02]  /*1b300*/  ISETP.LT.OR P0, PT, R6, 0x1a, P0 ;  /* 0x0000001a0600780c */ /* 0x000fe40000701670 */
[----:B------:R-:W-:Y:S02]  /*1b310*/  ISETP.GT.AND P2, PT, R7, 0x29, !P2 ;  /* 0x000000290700780c */ /* 0x000fe40005744270 */
[----:B------:R-:W-:-:S02]  /*1b320*/  FSEL R165, R39, -INF , !P0 ;  /* 0xff80000027a57808 */ /* 0x000fc40004000000 */
[----:B------:R-:W-:Y:S02]  /*1b330*/  ISETP.NE.AND P0, PT, R33, RZ, PT ;  /* 0x000000ff2100720c */ /* 0x000fe40003f05270 */
[C---:B------:R-:W-:Y:S02]  /*1b340*/  ISETP.GT.AND P3, PT, R7.reuse, 0x30, !P3 ;  /* 0x000000300700780c */ /* 0x040fe40005f64270 */
[C---:B------:R-:W-:Y:S02]  /*1b350*/  ISETP.GT.AND P0, PT, R7.reuse, 0x20, !P0 ;  /* 0x000000200700780c */ /* 0x040fe40004704270 */
[----:B------:R-:W-:Y:S02]  /*1b360*/  ISETP.GT.AND P4, PT, R7, 0x31, !P4 ;  /* 0x000000310700780c */ /* 0x000fe40006784270 */
[----:B------:R-:W-:Y:S02]  /*1b370*/  ISETP.LT.OR P0, PT, R6, 0x21, P0 ;  /* 0x000000210600780c */ /* 0x000fe40000701670 */
[----:B------:R-:W-:-:S02]  /*1b380*/  ISETP.NE.AND P6, PT, R24, RZ, PT ;  /* 0x000000ff1800720c */ /* 0x000fc40003fc5270 */
[----:B------:R-:W-:Y:S02]  /*1b390*/  FSEL R167, R42, -INF , !P0 ;  /* 0xff8000002aa77808 */ /* 0x000fe40004000000 */
[----:B------:R-:W-:Y:S02]  /*1b3a0*/  ISETP.NE.AND P0, PT, R25, RZ, PT ;  /* 0x000000ff1900720c */ /* 0x000fe40003f05270 */
[----:B------:R-:W-:Y:S01]  /*1b3b0*/  ISETP.LT.OR P1, PT, R6, 0x29, P1 ;  /* 0x000000290600780c */ /* 0x000fe20000f21670 */
[----:B------:R-:W3:Y:S01]  /*1b3c0*/  LDL.64 R24, [R1+0x3f0] ;  /* 0x0003f00001187983 */ /* 0x000ee20000100a00 */
[----:B------:R-:W-:-:S04]  /*1b3d0*/  ISETP.GT.AND P0, PT, R7, RZ, !P0 ;  /* 0x000000ff0700720c */ /* 0x000fc80004704270 */
[----:B------:R-:W-:-:S04]  /*1b3e0*/  ISETP.LT.OR P0, PT, R6, 0x1, P0 ;  /* 0x000000010600780c */ /* 0x000fc80000701670 */
[----:B------:R-:W-:Y:S02]  /*1b3f0*/  FSEL R133, R26, -INF , !P0 ;  /* 0xff8000001a857808 */ /* 0x000fe40004000000 */
[----:B------:R-:W-:Y:S01]  /*1b400*/  ISETP.NE.AND P0, PT, R36, RZ, PT ;  /* 0x000000ff2400720c */ /* 0x000fe20003f05270 */
[----:B------:R-:W4:Y:S03]  /*1b410*/  LDL.64 R26, [R1+0xb8] ;  /* 0x0000b800011a7983 */ /* 0x000f260000100a00 */
[----:B------:R-:W-:-:S04]  /*1b420*/  ISETP.GT.AND P0, PT, R7, 0x21, !P0 ;  /* 0x000000210700780c */ /* 0x000fc80004704270 */
[----:B------:R-:W-:-:S04]  /*1b430*/  ISETP.LT.OR P0, PT, R6, 0x22, P0 ;  /* 0x000000220600780c */ /* 0x000fc80000701670 */
[----:B------:R-:W-:Y:S02]  /*1b440*/  FSEL R171, R43, -INF , !P0 ;  /* 0xff8000002bab7808 */ /* 0x000fe40004000000 */
[----:B------:R-:W-:Y:S02]  /*1b450*/  ISETP.LT.OR P2, PT, R6, 0x2a, P2 ;  /* 0x0000002a0600780c */ /* 0x000fe40001741670 */
[----:B------:R-:W-:Y:S02]  /*1b460*/  FSEL R175, R46, -INF , !P1 ;  /* 0xff8000002eaf7808 */ /* 0x000fe40004800000 */
[----:B------:R-:W-:Y:S02]  /*1b470*/  ISETP.LT.OR P3, PT, R6, 0x31, P3 ;  /* 0x000000310600780c */ /* 0x000fe40001f61670 */
[----:B------:R-:W-:Y:S02]  /*1b480*/  FSEL R177, R47, -INF , !P2 ;  /* 0xff8000002fb17808 */ /* 0x000fe40005000000 */
[----:B------:R-:W-:-:S02]  /*1b490*/  ISETP.GT.AND P5, PT, R7, 0x38, !P5 ;  /* 0x000000380700780c */ /* 0x000fc40006fa4270 */
[----:B------:R-:W-:Y:S02]  /*1b4a0*/  ISETP.LT.OR P4, PT, R6, 0x32, P4 ;  /* 0x000000320600780c */ /* 0x000fe40002781670 */
[----:B------:R-:W-:Y:S02]  /*1b4b0*/  FSEL R179, R50, -INF , !P3 ;  /* 0xff80000032b37808 */ /* 0x000fe40005800000 */
[----:B------:R-:W-:Y:S02]  /*1b4c0*/  ISETP.GT.AND P6, PT, R7, 0x39, !P6 ;  /* 0x000000390700780c */ /* 0x000fe400077c4270 */
[C---:B------:R-:W-:Y:S02]  /*1b4d0*/  ISETP.LT.OR P5, PT, R6.reuse, 0x39, P5 ;  /* 0x000000390600780c */ /* 0x040fe40002fa1670 */
[----:B------:R-:W-:Y:S02]  /*1b4e0*/  FSEL R181, R51, -INF , !P4 ;  /* 0xff80000033b57808 */ /* 0x000fe40006000000 */
[----:B------:R-:W-:-:S02]  /*1b4f0*/  ISETP.LT.OR P6, PT, R6, 0x3a, P6 ;  /* 0x0000003a0600780c */ /* 0x000fc400037c1670 */
[----:B------:R-:W-:Y:S02]  /*1b500*/  FSEL R183, R54, -INF , !P5 ;  /* 0xff80000036b77808 */ /* 0x000fe40006800000 */
[----:B------:R-:W-:Y:S02]  /*1b510*/  FSEL R185, R55, -INF , !P6 ;  /* 0xff80000037b97808 */ /* 0x000fe40007000000 */
[----:B--2---:R-:W-:-:S04]  /*1b520*/  FMNMX.FTZ R3, R56, R30, !PT ;  /* 0x0000001e38037209 */ /* 0x004fc80007810000 */
        /* <DEDUP_REMOVED lines=30> */
[----:B------:R-:W0:Y:S01]  /*1b710*/  SHFL.BFLY PT, R3, R4, 0x2, 0x1f ;  /* 0x0c401f0004037f89 */ /* 0x000e2200000e0000 */
[----:B------:R-:W-:-:S03]  /*1b720*/  FMNMX.FTZ R5, R185, R10, !PT ;  /* 0x0000000ab9057209 */ /* 0x000fc60007810000 */
[----:B------:R-:W2:Y:S04]  /*1b730*/  LDL R10, [R1+0x400] ;  /* 0x00040000010a7983 */ /* 0x000ea80000100800 */
[----:B------:R-:W-:Y:S04]  /*1b740*/  STL.64 [R1+0x3e0], R4 ;  /* 0x0003e00401007387 */ /* 0x000fe80000100a00 */
[----:B------:R-:W5:Y:S01]  /*1b750*/  LDL R28, [R1+0x3e4] ;  /* 0x0003e400011c7983 */ /* 0x000f620000100800 */
[----:B0-----:R-:W-:-:S05]  /*1b760*/  FMNMX.FTZ R3, R4, R3, !PT ;  /* 0x0000000304037209 */ /* 0x001fca0007810000 */
[----:B------:R-:W0:Y:S02]  /*1b770*/  SHFL.BFLY PT, R6, R3, 0x1, 0x1f ;  /* 0x0c201f0003067f89 */ /* 0x000e2400000e0000 */
[----:B0-----:R-:W-:-:S05]  /*1b780*/  FMNMX.FTZ R6, R3, R6, !PT ;  /* 0x0000000603067209 */ /* 0x001fca0007810000 */
[----:B------:R-:W-:Y:S04]  /*1b790*/  STL [R1+0x3e0], R6 ;  /* 0x0003e00601007387 */ /* 0x000fe80000100800 */
[----:B------:R-:W3:Y:S04]  /*1b7a0*/  LDL R9, [R1+0x3e0] ;  /* 0x0003e00001097983 */ /* 0x000ee80000100800 */
[----:B-----5:R-:W0:Y:S02]  /*1b7b0*/  SHFL.BFLY PT, R7, R28, 0x2, 0x1f ;  /* 0x0c401f001c077f89 */ /* 0x020e2400000e0000 */
[----:B0-----:R-:W-:-:S05]  /*1b7c0*/  FMNMX.FTZ R7, R7, R28, !PT ;  /* 0x0000001c07077209 */ /* 0x001fca0007810000 */
[----:B------:R-:W0:Y:S01]  /*1b7d0*/  SHFL.BFLY PT, R4, R7, 0x1, 0x1f ;  /* 0x0c201f0007047f89 */ /* 0x000e2200000e0000 */
[----:B---3--:R-:W-:Y:S02]  /*1b7e0*/  FSETP.NEU.FTZ.AND P0, PT, R9, -INF , PT ;  /* 0xff8000000900780b */ /* 0x008fe40003f1d000 */
[----:B0-----:R-:W-:Y:S02]  /*1b7f0*/  FMNMX.FTZ R4, R7, R4, !PT ;  /* 0x0000000407047209 */ /* 0x001fe40007810000 */
[----:B------:R-:W-:Y:S02]  /*1b800*/  FSEL R3, R9, RZ, P0 ;  /* 0x000000ff09037208 */ /* 0x000fe40000000000 */
[----:B------:R-:W-:-:S04]  /*1b810*/  FSETP.NEU.FTZ.AND P0, PT, R4, -INF , PT ;  /* 0xff8000000400780b */ /* 0x000fc80003f1d000 */
[----:B------:R-:W-:Y:S01]  /*1b820*/  FSEL R6, R4, RZ, P0 ;  /* 0x000000ff04067208 */ /* 0x000fe20000000000 */
[----:B------:R-:W-:-:S04]  /*1b830*/  FADD.FTZ R3, R30, -R3 ;  /* 0x800000031e037221 */ /* 0x000fc80000010000 */
[----:B------:R-:W-:Y:S01]  /*1b840*/  FADD.FTZ R31, R31, -R6 ;  /* 0x800000061f1f7221 */ /* 0x000fe20000010000 */
[----:B--2---:R-:W-:-:S03]  /*1b850*/  FMUL.FTZ R3, R3, R10 ;  /* 0x0000000a03037220 */ /* 0x004fc60000410000 */
[----:B------:R-:W-:Y:S01]  /*1b860*/  FMUL.FTZ R31, R10, R31 ;  /* 0x0000001f0a1f7220 */ /* 0x000fe20000410000 */
[----:B------:R-:W0:Y:S08]  /*1b870*/  MUFU.EX2 R150, R3 ;  /* 0x0000000300967308 */ /* 0x000e300000000800 */
[----:B------:R-:W1:Y:S01]  /*1b880*/  MUFU.EX2 R151, R31 ;  /* 0x0000001f00977308 */ /* 0x000e620000000800 */
[----:B------:R2:W-:Y:S01]  /*1b890*/  STL [R1+0x3e4], R4 ;  /* 0x0003e40401007387 */ /* 0x0005e20000100800 */
[----:B0-----:R-:W-:Y:S01]  /*1b8a0*/  FMUL.FTZ R24, R150, R24 ;  /* 0x0000001896187220 */ /* 0x001fe20000410000 */
[----:B-1----:R-:W-:-:S05]  /*1b8b0*/  FMUL.FTZ R25, R25, R151 ;  /* 0x0000009719197220 */ /* 0x002fca0000410000 */
[----:B------:R2:W-:Y:S04]  /*1b8c0*/  STL.64 [R1+0x3f0], R24 ;  /* 0x0003f01801007387 */ /* 0x0005e80000100a00 */
[----:B----4-:R-:W3:Y:S01]  /*1b8d0*/  LD.E R5, desc[UR36][R26.64+0x4] ;  /* 0x000004241a057980 */ /* 0x010ee2000c101900 */
[----:B------:R-:W-:Y:S01]  /*1b8e0*/  BSSY B0, `(.L_x_5248) ;  /* 0x000000c000007945 */ /* 0x000fe20003800000 */
[----:B---3--:R-:W-:-:S13]  /*1b8f0*/  ISETP.NE.AND P0, PT, R5, RZ, PT ;  /* 0x000000ff0500720c */ /* 0x008fda0003f05270 */
[----:B--2---:R-:W-:Y:S05]  /*1b900*/  @P0 BRA `(.L_x_5249) ;  /* 0x0000000000240947 */ /* 0x004fea0003800000 */
        /* <DEDUP_REMOVED lines=9> */
.L_x_5249:
[----:B------:R-:W-:Y:S05]  /*1b9a0*/  BSYNC B0 ;  /* 0x0000000000007941 */ /* 0x000fea0003800000 */
.L_x_5248:
        /* <DEDUP_REMOVED lines=9> */
.L_x_5251:
[----:B------:R-:W-:Y:S05]  /*1ba40*/  BSYNC B0 ;  /* 0x0000000000007941 */ /* 0x000fea0003800000 */
.L_x_5250:
[----:B------:R-:W2:Y:S04]  /*1ba50*/  LDL R187, [R1+0x400] ;  /* 0x0004000001bb7983 */ /* 0x000ea80000100800 */
[----:B------:R-:W2:Y:S04]  /*1ba60*/  LDL.64 R126, [R1+0x3e0] ;  /* 0x0003e000017e7983 */ /* 0x000ea80000100a00 */
[----:B0-----:R-:W3:Y:S04]  /*1ba70*/  LDL.64 R4, [R1+0x3f0] ;  /* 0x0003f00001047983 */ /* 0x001ee80000100a00 */
        /* <DEDUP_REMOVED lines=53> */
[CC--:B--2---:R-:W-:Y:S01]  /*1bdd0*/  FMUL.FTZ R3, R126.reuse, R187.reuse ;  /* 0x000000bb7e037220 */ /* 0x0c4fe20000410000 */
[----:B------:R-:W-:Y:S01]  /*1bde0*/  FSETP.NEU.FTZ.AND P0, PT, R126, -INF , PT ;  /* 0xff8000007e00780b */ /* 0x000fe20003f1d000 */
[----:B------:R-:W-:-:S03]  /*1bdf0*/  FMUL.FTZ R170, R127, R187 ;  /* 0x000000bb7faa7220 */ /* 0x000fc60000410000 */
[----:B------:R-:W-:Y:S02]  /*1be00*/  FSEL R131, R3, RZ, P0 ;  /* 0x000000ff03837208 */ /* 0x000fe40000000000 */
[----:B------:R-:W-:Y:S02]  /*1be10*/  FSETP.NEU.FTZ.AND P0, PT, R127, -INF , PT ;  /* 0xff8000007f00780b */ /* 0x000fe40003f1d000 */
[----:B------:R-:W2:Y:S02]  /*1be20*/  LDL.64 R126, [R1+0x348] ;  /* 0x00034800017e7983 */ /* 0x000ea40000100a00 */
[----:B------:R-:W-:Y:S01]  /*1be30*/  FSEL R170, R170, RZ, P0 ;  /* 0x000000ffaaaa7208 */ /* 0x000fe20000000000 */
        /* <DEDUP_REMOVED lines=18> */
[----:B------:R-:W2:Y:S04]  /*1bf60*/  LDL.64 R56, [R1+0x300] ;  /* 0x0003000001387983 */ /* 0x000ea80000100a00 */
        /* <DEDUP_REMOVED lines=9> */
[----:B------:R-:W2:Y:S01]  /*1c000*/  LDL.64 R140, [R1+0x3b8] ;  /* 0x0003b800018c7983 */ /* 0x000ea20000100a00 */
        /* <DEDUP_REMOVED lines=8> */
[----:B------:R-:W1:Y:S01]  /*1c090*/  MUFU.EX2 R155, R155 ;  /* 0x0000009b009b7308 */ /* 0x000e620000000800 */
[----:B------:R-:W-:-:S07]  /*1c0a0*/  FFMA.FTZ R174, R165, R187, -R170 ;  /* 0x000000bba5ae7223 */ /* 0x000fce00000108aa */
        /* <DEDUP_REMOVED lines=8> */
[----:B------:R-:W1:Y:S08]  /*1c130*/  MUFU.EX2 R157, R157 ;  /* 0x0000009d009d7308 */ /* 0x000e700000000800 */
        /* <DEDUP_REMOVED lines=18> */
[----:B------:R-:W4:Y:S01]  /*1c260*/  MUFU.EX2 R161, R161 ;  /* 0x000000a100a17308 */ /* 0x000f220000000800 */
[----:B------:R-:W-:-:S07]  /*1c270*/  FADD.FTZ R5, R13, R4 ;  /* 0x000000040d057221 */ /* 0x000fce0000010000 */
[----:B------:R-:W4:Y:S01]  /*1c280*/  MUFU.EX2 R160, R160 ;  /* 0x000000a000a07308 */ /* 0x000f220000000800 */
        /* <DEDUP_REMOVED lines=10> */
[----:B----4-:R-:W-:Y:S01]  /*1c330*/  FADD.FTZ R176, R161, R176 ;  /* 0x000000b0a1b07221 */ /* 0x010fe20000010000 */
[----:B------:R-:W-:-:S06]  /*1c340*/  FADD.FTZ R5, R160, R5 ;  /* 0x00000005a0057221 */ /* 0x000fcc0000010000 */
[----:B------:R-:W4:Y:S01]  /*1c350*/  MUFU.EX2 R172, R172 ;  /* 0x000000ac00ac7308 */ /* 0x000f220000000800 */
[----:B------:R-:W-:-:S07]  /*1c360*/  FFMA.FTZ R167, R183, R187, -R170 ;  /* 0x000000bbb7a77223 */ /* 0x000fce00000108aa */
[----:B------:R-:W4:Y:S01]  /*1c370*/  MUFU.EX2 R162, R162 ;  /* 0x000000a200a27308 */ /* 0x000f220000000800 */
        /* <DEDUP_REMOVED lines=9> */
[----:B----4-:R-:W-:Y:S01]  /*1c410*/  FADD.FTZ R4, R172, R175 ;  /* 0x000000afac047221 */ /* 0x010fe20000010000 */
[----:B------:R-:W-:-:S06]  /*1c420*/  FADD.FTZ R5, R162, R5 ;  /* 0x00000005a2057221 */ /* 0x000fcc0000010000 */
[----:B------:R-:W-:Y:S08]  /*1c430*/  MUFU.EX2 R3, R3 ;  /* 0x0000000300037308 */ /* 0x000ff00000000800 */
[----:B------:R-:W4:Y:S01]  /*1c440*/  MUFU.EX2 R167, R167 ;  /* 0x000000a700a77308 */ /* 0x000f220000000800 */
[----:B0-----:R-:W-:Y:S01]  /*1c450*/  FADD.FTZ R4, R165, R4 ;  /* 0x00000004a5047221 */ /* 0x001fe20000010000 */
[----:B---3--:R-:W-:-:S06]  /*1c460*/  FADD.FTZ R5, R8, R5 ;  /* 0x0000000508057221 */ /* 0x008fcc0000010000 */
[----:B------:R-:W0:Y:S08]  /*1c470*/  MUFU.EX2 R166, R166 ;  /* 0x000000a600a67308 */ /* 0x000e300000000800 */
[----:B------:R-:W3:Y:S01]  /*1c480*/  MUFU.EX2 R170, R170 ;  /* 0x000000aa00aa7308 */ /* 0x000ee20000000800 */
[----:B-1----:R-:W-:Y:S01]  /*1c490*/  FADD.FTZ R176, R171, R4 ;  /* 0x00000004abb07221 */ /* 0x002fe20000010000 */
[----:B------:R-:W-:-:S03]  /*1c4a0*/  FADD.FTZ R4, R164, R5 ;  /* 0x00000005a4047221 */ /* 0x000fc60000010000 */
[----:B----4-:R-:W-:Y:S01]  /*1c4b0*/  FADD.FTZ R5, R167, R176 ;  /* 0x000000b0a7057221 */ /* 0x010fe20000010000 */
[----:B------:R-:W-:Y:S01]  /*1c4c0*/  FADD.FTZ R175, R3, R4 ;  /* 0x0000000403af7221 */ /* 0x000fe20000010000 */
[----:B------:R-:W-:-:S03]  /*1c4d0*/  FMUL.FTZ R147, R150, R147 ;  /* 0x0000009396937220 */ /* 0x000fc60000410000 */
[----:B0-----:R-:W-:Y:S01]  /*1c4e0*/  FADD.FTZ R4, R166, R175 ;  /* 0x000000afa6047221 */ /* 0x001fe20000010000 */
[C---:B------:R-:W-:Y:S01]  /*1c4f0*/  FMUL.FTZ R146, R150.reuse, R146 ;  /* 0x0000009296927220 */ /* 0x040fe20000410000 */
[C---:B------:R-:W-:Y:S01]  /*1c500*/  FMUL.FTZ R7, R150.reuse, R7 ;  /* 0x0000000796077220 */ /* 0x040fe20000410000 */
[C---:B------:R-:W-:Y:S01]  /*1c510*/  FMUL.FTZ R6, R150.reuse, R6 ;  /* 0x0000000696067220 */ /* 0x040fe20000410000 */
[C---:B------:R-:W-:Y:S01]  /*1c520*/  FMUL.FTZ R49, R150.reuse, R49 ;  /* 0x0000003196317220 */ /* 0x040fe20000410000 */
[C---:B------:R-:W-:Y:S01]  /*1c530*/  FMUL.FTZ R48, R150.reuse, R48 ;  /* 0x0000003096307220 */ /* 0x040fe20000410000 */
[----:B------:R-:W-:Y:S01]  /*1c540*/  FMUL.FTZ R143, R150, R143 ;  /* 0x0000008f968f7220 */ /* 0x000fe20000410000 */
[----:B---3--:R-:W-:Y:S01]  /*1c550*/  FADD.FTZ R5, R170, R5 ;  /* 0x00000005aa057221 */ /* 0x008fe20000010000 */
[C---:B------:R-:W-:Y:S01]  /*1c560*/  FMUL.FTZ R142, R150.reuse, R142 ;  /* 0x0000008e968e7220 */ /* 0x040fe20000410000 */
[C---:B------:R-:W-:Y:S01]  /*1c570*/  FMUL.FTZ R145, R151.reuse, R145 ;  /* 0x0000009197917220 */ /* 0x040fe20000410000 */
[C---:B------:R-:W-:Y:S01]  /*1c580*/  FMUL.FTZ R144, R151.reuse, R144 ;  /* 0x0000009097907220 */ /* 0x040fe20000410000 */
[C---:B------:R-:W-:Y:S01]  /*1c590*/  FMUL.FTZ R149, R150.reuse, R149 ;  /* 0x0000009596957220 */ /* 0x040fe20000410000 */
[----:B------:R0:W-:Y:S01]  /*1c5a0*/  STL.64 [R1+0x3f0], R4 ;  /* 0x0003f00401007387 */ /* 0x0001e20000100a00 */
[----:B------:R-:W-:Y:S01]  /*1c5b0*/  BAR.SYNC.DEFER_BLOCKING 0xf, 0x100 ;  /* 0x03c4000000007b1d */ /* 0x000fe20000010000 */
        /* <DEDUP_REMOVED lines=23> */
[----:B0-----:R-:W3:Y:S01]  /*1c730*/  LD.E.64 R4, desc[UR36][R168.64+0x8] ;  /* 0x00000824a8047980 */ /* 0x001ee2000c101b00 */
        /* <DEDUP_REMOVED lines=8> */
[C---:B--2---:R-:W-:Y:S01]  /*1c7c0*/  FMUL.FTZ R57, R150.reuse, R57 ;  /* 0x0000003996397220 */ /* 0x044fe20000410000 */
[----:B------:R-:W2:Y:S04]  /*1c7d0*/  LD.E.64 R168, desc[UR36][R168.64] ;  /* 0x00000024a8a87980 */ /* 0x000ea8000c101b00 */
[----:B------:R-:W-:Y:S04]  /*1c7e0*/  STL.64 [R1+0x1d0], R146 ;  /* 0x0001d09201007387 */ /* 0x000fe80000100a00 */
[----:B------:R0:W-:Y:S04]  /*1c7f0*/  STL.64 [R1+0x1f0], R6 ;  /* 0x0001f00601007387 */ /* 0x0001e80000100a00 */
[----:B------:R-:W-:Y:S01]  /*1c800*/  STL.64 [R1+0x2c0], R48 ;  /* 0x0002c03001007387 */ /* 0x000fe20000100a00 */
[C---:B------:R-:W-:Y:S01]  /*1c810*/  FMUL.FTZ R56, R150.reuse, R56 ;  /* 0x0000003896387220 */ /* 0x040fe20000410000 */
[C---:B------:R-:W-:Y:S01]  /*1c820*/  FMUL.FTZ R59, R150.reuse, R59 ;  /* 0x0000003b963b7220 */ /* 0x040fe20000410000 */
[C---:B------:R-:W-:Y:S01]  /*1c830*/  FMUL.FTZ R58, R150.reuse, R58 ;  /* 0x0000003a963a7220 */ /* 0x040fe20000410000 */
[C---:B------:R-:W-:Y:S01]  /*1c840*/  FMUL.FTZ R61, R150.reuse, R61 ;  /* 0x0000003d963d7220 */ /* 0x040fe20000410000 */
[C---:B------:R-:W-:Y:S01]  /*1c850*/  FMUL.FTZ R60, R150.reuse, R60 ;  /* 0x0000003c963c7220 */ /* 0x040fe20000410000 */
[C---:B------:R-:W-:Y:S01]  /*1c860*/  FMUL.FTZ R63, R150.reuse, R63 ;  /* 0x0000003f963f7220 */ /* 0x040fe20000410000 */
[C---:B------:R-:W-:Y:S01]  /*1c870*/  FMUL.FTZ R62, R150.reuse, R62 ;  /* 0x0000003e963e7220 */ /* 0x040fe20000410000 */
[----:B0-----:R-:W4:Y:S04]  /*1c880*/  LDL R6, [R1+0x1d0] ;  /* 0x0001d00001067983 */ /* 0x001f280000100800 */
[----:B------:R-:W3:Y:S01]  /*1c890*/  LDL R7, [R1+0x2c4] ;  /* 0x0002c40001077983 */ /* 0x000ee20000100800 */
        /* <DEDUP_REMOVED lines=139> */
[----:B0-----:R-:W3:Y:S04]  /*1d150*/  LDL R86, [R1+0x1d4] ;  /* 0x0001d40001567983 */ /* 0x001ee80000100800 */
        /* <DEDUP_REMOVED lines=15> */
[----:B----4-:R-:W4:Y:S04]  /*1d250*/  LDL R110, [R1+0x214] ;  /* 0x00021400016e7983 */ /* 0x010f280000100800 */
[----:B------:R-:W4:Y:S04]  /*1d260*/  LDL R112, [R1+0x218] ;  /* 0x0002180001707983 */ /* 0x000f280000100800 */
[----:B------:R-:W4:Y:S04]  /*1d270*/  LDL R114, [R1+0x21c] ;  /* 0x00021c0001727983 */ /* 0x000f280000100800 */
[----:B------:R-:W4:Y:S04]  /*1d280*/  LDL R32, [R1+0x220] ;  /* 0x0002200001207983 */ /* 0x000f280000100800 */
[----:B------:R-:W4:Y:S04]  /*1d290*/  LDL R116, [R1+0x224] ;  /* 0x0002240001747983 */ /* 0x000f280000100800 */
[----:B---3--:R-:W3:Y:S04]  /*1d2a0*/  LDL R118, [R1+0x228] ;  /* 0x0002280001767983 */ /* 0x008ee80000100800 */
        /* <DEDUP_REMOVED lines=104> */
[----:B------:R-:W-:Y:S04]  /*1d930*/  STL [R1+0x1d0], R6 ;  /* 0x0001d00601007387 */ /* 0x000fe80000100800 */
[----:B------:R0:W-:Y:S04]  /*1d940*/  STL [R1+0x2c4], R7 ;  /* 0x0002c40701007387 */ /* 0x0001e80000100800 */
[----:B------:R-:W3:Y:S04]  /*1d950*/  LDL R175, [R1+0x1c0] ;  /* 0x0001c00001af7983 */ /* 0x000ee80000100800 */
[----:B0-----:R-:W3:Y:S04]  /*1d960*/  LDL.64 R6, [R1+0x88] ;  /* 0x0000880001067983 */ /* 0x001ee80000100a00 */
        /* <DEDUP_REMOVED lines=16> */
[----:B----4-:R-:W-:Y:S04]  /*1da70*/  STL [R1+0x214], R110 ;  /* 0x0002146e01007387 */ /* 0x010fe80000100800 */
        /* <DEDUP_REMOVED lines=142> */
[----:B------:R-:W-:Y:S01]  /*1e360*/  IMAD R6, R175, 0x1000, R6 ;  /* 0x00001000af067824 */ /* 0x000fe200078e0206 */
[----:B------:R-:W-:-:S02]  /*1e370*/  F2FP.F16.F32.PACK_AB R152, R152, R21 ;  /* 0x000000159898723e */ /* 0x000fc400000000ff */
[----:B------:R-:W-:Y:S01]  /*1e380*/  F2FP.F16.F32.PACK_AB R153, R20, R153 ;  /* 0x000000991499723e */ /* 0x000fe200000000ff */
[--C-:B------:R-:W-:Y:S01]  /*1e390*/  IMAD R169, R169, 0x2, R5.reuse ;  /* 0x00000002a9a97824 */ /* 0x100fe200078e0205 */
[----:B------:R-:W-:Y:S01]  /*1e3a0*/  F2FP.F16.F32.PACK_AB R154, R15, R154 ;  /* 0x0000009a0f9a723e */ /* 0x000fe200000000ff */
[----:B------:R-:W-:Y:S01]  /*1e3b0*/  IMAD R4, R168, 0x2, R5 ;  /* 0x00000002a8047824 */ /* 0x000fe200078e0205 */
[----:B------:R-:W-:Y:S02]  /*1e3c0*/  F2FP.F16.F32.PACK_AB R155, R14, R155 ;  /* 0x0000009b0e9b723e */ /* 0x000fe400000000ff */
[----:B------:R-:W-:Y:S02]  /*1e3d0*/  F2FP.F16.F32.PACK_AB R156, R13, R156 ;  /* 0x0000009c0d9c723e */ /* 0x000fe400000000ff */
[----:B------:R-:W-:Y:S02]  /*1e3e0*/  F2FP.F16.F32.PACK_AB R157, R12, R157 ;  /* 0x0000009d0c9d723e */ /* 0x000fe400000000ff */
[----:B------:R-:W-:-:S02]  /*1e3f0*/  F2FP.F16.F32.PACK_AB R158, R11, R158 ;  /* 0x0000009e0b9e723e */ /* 0x000fc400000000ff */
[----:B------:R-:W-:Y:S01]  /*1e400*/  F2FP.F16.F32.PACK_AB R159, R174, R159 ;  /* 0x0000009fae9f723e */ /* 0x000fe200000000ff */
[----:B------:R-:W-:Y:S01]  /*1e410*/  IMAD R168, R168, 0x2, R169 ;  /* 0x00000002a8a87824 */ /* 0x000fe200078e02a9 */
[----:B------:R-:W-:Y:S02]  /*1e420*/  R2UR UR6, R6 ;  /* 0x00000000060672ca */ /* 0x000fe400000e0000 */
[----:B------:R-:W-:Y:S02]  /*1e430*/  R2UR UR7, R7 ;  /* 0x00000000070772ca */ /* 0x000fe400000e0000 */
        /* <DEDUP_REMOVED lines=8> */
[----:B------:R-:W-:Y:S04]  /*1e4c0*/  STSM.16.M88.4 [R5], R152 ;  /* 0x0000009805007844 */ /* 0x000fe80000000200 */
[----:B------:R0:W-:Y:S04]  /*1e4d0*/  STSM.16.M88.4 [R4], R156 ;  /* 0x0000009c04007844 */ /* 0x0001e80000000200 */
        /* <DEDUP_REMOVED lines=8> */
[----:B0-----:R-:W-:Y:S02]  /*1e560*/  VIADD R4, R6, 0x100 ;  /* 0x0000010006047836 */ /* 0x001fe40000000000 */
        /* <DEDUP_REMOVED lines=415> */
.L_x_5253:
[----:B------:R-:W-:Y:S05]  /*1ff60*/  BSYNC B0 ;  /* 0x0000000000007941 */ /* 0x000fea0003800000 */
.L_x_5252:
[----:B------:R-:W2:Y:S04]  /*1ff70*/  LDL.64 R6, [R1+0x48] ;  /* 0x0000480001067983 */ /* 0x000ea80000100a00 */
[----:B------:R-:W3:Y:S01]  /*1ff80*/  LDL R4, [R1+0x34] ;  /* 0x0000340001047983 */ /* 0x000ee20000100800 */
[C---:B------:R-:W-:Y:S01]  /*1ff90*/  ISETP.GT.AND P0, PT, R0.reuse, UR42, PT ;  /* 0x0000002a00007c0c */ /* 0x040fe2000bf04270 */
[----:B------:R-:W-:Y:S01]  /*1ffa0*/  VIADD R0, R0, 0xffffffff ;  /* 0xffffffff00007836 */ /* 0x000fe20000000000 */
[----:B--2---:R-:W-:-:S05]  /*1ffb0*/  MOV R6, R6 ;  /* 0x0000000600067202 */ /* 0x004fca0000000f00 */
[----:B-----5:R-:W-:-:S05]  /*1ffc0*/  IMAD R3, R3, 0x8, R6 ;  /* 0x0000000803037824 */ /* 0x020fca00078e0206 */
[----:B---3--:R-:W-:-:S04]  /*1ffd0*/  PRMT R3, R4, 0x654, R3 ;  /* 0x0000065404037816 */ /* 0x008fc80000000003 */
[----:B------:R1:W-:Y:S01]  /*1ffe0*/  SYNCS.ARRIVE.TRANS64.RED.A1T0 RZ, [R3+URZ], RZ ;  /* 0x000000ff03ff79a7 */ /* 0x0003e2000810043f */
[----:B------:R-:W-:Y:S05]  /*1fff0*/  @P0 BRA `(.L_x_5254) ;  /* 0xffffff8400140947 */ /* 0x000fea000383ffff */
.L_x_5221:
[----:B------:R-:W-:Y:S05]  /*20000*/  WARPSYNC.ALL ;  /* 0x0000000000007948 */ /* 0x000fea0003800000 */
[----:B------:R-:W2:Y:S04]  /*20010*/  LDL R5, [R1+0x3f0] ;  /* 0x0003f00001057983 */ /* 0x000ea80000100800 */
[----:B------:R-:W3:Y:S04]  /*20020*/  LDL R8, [R1+0x3f4] ;  /* 0x0003f40001087983 */ /* 0x000ee80000100800 */
[----:B------:R-:W4:Y:S01]  /*20030*/  LDL.64 R14, [R1+0xb8] ;  /* 0x0000b800010e7983 */ /* 0x000f220000100a00 */
[----:B------:R-:W-:Y:S08]  /*20040*/  BAR.ARV 0x8, 0x100 ;  /* 0x0204000000007b1d */ /* 0x000ff00000002000 */
[----:B------:R-:W-:Y:S06]  /*20050*/  BAR.SYNC.DEFER_BLOCKING 0xf, 0x100 ;  /* 0x03c4000000007b1d */ /* 0x000fec0000010000 */
[----:B--2---:R-:W2:Y:S02]  /*20060*/  SHFL.BFLY PT, R0, R5, 0x2, 0x1f ;  /* 0x0c401f0005007f89 */ /* 0x004ea400000e0000 */
[----:B--2---:R-:W-:-:S05]  /*20070*/  FADD.FTZ R0, R5, R0 ;  /* 0x0000000005007221 */ /* 0x004fca0000010000 */
[----:B01----:R-:W0:Y:S02]  /*20080*/  SHFL.BFLY PT, R3, R0, 0x1, 0x1f ;  /* 0x0c201f0000037f89 */ /* 0x003e2400000e0000 */
[----:B0-----:R-:W-:-:S05]  /*20090*/  FADD.FTZ R4, R0, R3 ;  /* 0x0000000300047221 */ /* 0x001fca0000010000 */
[----:B------:R-:W-:Y:S04]  /*200a0*/  STL [R1+0x3f0], R4 ;  /* 0x0003f00401007387 */ /* 0x000fe80000100800 */
[----:B------:R-:W2:Y:S04]  /*200b0*/  LDL R20, [R1+0x3f0] ;  /* 0x0003f00001147983 */ /* 0x000ea80000100800 */
[----:B---3--:R-:W0:Y:S02]  /*200c0*/  SHFL.BFLY PT, R3, R8, 0x2, 0x1f ;  /* 0x0c401f0008037f89 */ /* 0x008e2400000e0000 */
[----:B0-----:R-:W-:-:S05]  /*200d0*/  FADD.FTZ R3, R3, R8 ;  /* 0x0000000803037221 */ /* 0x001fca0000010000 */
[----:B------:R-:W0:Y:S02]  /*200e0*/  SHFL.BFLY PT, R6, R3, 0x1, 0x1f ;  /* 0x0c201f0003067f89 */ /* 0x000e2400000e0000 */
[----:B0-----:R-:W-:-:S05]  /*200f0*/  FADD.FTZ R6, R3, R6 ;  /* 0x0000000603067221 */ /* 0x001fca0000010000 */
[----:B------:R-:W-:-:S13]  /*20100*/  FSETP.NE.FTZ.AND P2, PT, R6, RZ, PT ;  /* 0x000000ff0600720b */ /* 0x000fda0003f55000 */
[----:B------:R-:W3:Y:S04]  /*20110*/  @P2 LDL R9, [R1+0x400] ;  /* 0x0004000001092983 */ /* 0x000ee80000100800 */
[----:B------:R-:W5:Y:S01]  /*20120*/  @P2 LDL R10, [R1+0x3e4] ;  /* 0x0003e400010a2983 */ /* 0x000f620000100800 */
[----:B--2---:R-:W-:-:S13]  /*20130*/  FSETP.NE.FTZ.AND P1, PT, R20, RZ, PT ;  /* 0x000000ff1400720b */ /* 0x004fda0003f35000 */
[----:B------:R-:W2:Y:S04]  /*20140*/  @P1 LDL R0, [R1+0x400] ;  /* 0x0004000001001983 */ /* 0x000ea80000100800 */
[----:B------:R-:W4:Y:S01]  /*20150*/  @P1 LDL R5, [R1+0x3e0] ;  /* 0x0003e00001051983 */ /* 0x000f220000100800 */
[----:B------:R-:W0:Y:S08]  /*20160*/  @P2 MUFU.LG2 R11, R6 ;  /* 0x00000006000b2308 */ /* 0x000e300000000c00 */
[----:B------:R-:W1:Y:S01]  /*20170*/  @P1 MUFU.LG2 R7, R20 ;  /* 0x0000001400071308 */ /* 0x000e620000000c00 */
[----:B------:R-:W-:-:S02]  /*20180*/  IMAD.MOV.U32 R4, RZ, RZ, -0x800000 ;  /* 0xff800000ff047424 */ /* 0x000fc400078e00ff */
[----:B------:R-:W-:Y:S02]  /*20190*/  IMAD.MOV.U32 R8, RZ, RZ, -0x800000 ;  /* 0xff800000ff087424 */ /* 0x000fe400078e00ff */
[----:B0-----:R-:W-:Y:S01]  /*201a0*/  @P2 FMUL.FTZ R12, R11, 0.69314718246459960938 ;  /* 0x3f3172180b0c2820 */ /* 0x001fe20000410000 */
[----:B-1----:R-:W-:Y:S01]  /*201b0*/  @P1 FMUL.FTZ R7, R7, 0.69314718246459960938 ;  /* 0x3f31721807071820 */ /* 0x002fe20000410000 */
[----:B------:R-:W-:Y:S01]  /*201c0*/  STL [R1+0x3f4], R6 ;  /* 0x0003f40601007387 */ /* 0x000fe20000100800 */
[----:B---3--:R-:W-:-:S04]  /*201d0*/  @P2 FMUL.FTZ R9, R9, 0.69314718246459960938 ;  /* 0x3f31721809092820 */ /* 0x008fc80000410000 */
[----:B-----5:R-:W-:-:S05]  /*201e0*/  @P2 FFMA.FTZ R8, R9, R10, R12 ;  /* 0x0000000a09082223 */ /* 0x020fca000001000c */
[----:B------:R0:W-:Y:S01]  /*201f0*/  STL [R1+0x3f4], R8 ;  /* 0x0003f40801007387 */ /* 0x0001e20000100800 */
[----:B--2---:R-:W-:-:S04]  /*20200*/  @P1 FMUL.FTZ R0, R0, 0.69314718246459960938 ;  /* 0x3f31721800001820 */ /* 0x004fc80000410000 */
[----:B----4-:R-:W-:Y:S02]  /*20210*/  @P1 FFMA.FTZ R4, R0, R5, R7 ;  /* 0x0000000500041223 */ /* 0x010fe40000010007 */
[----:B------:R-:W2:Y:S04]  /*20220*/  LDL R5, [R1+0x1c0] ;  /* 0x0001c00001057983 */ /* 0x000ea80000100800 */
[----:B------:R1:W-:Y:S04]  /*20230*/  STL [R1+0x3f0], R4 ;  /* 0x0003f00401007387 */ /* 0x0003e80000100800 */
[----:B------:R-:W3:Y:S02]  /*20240*/  LD.E R0, desc[UR36][R14.64+0x4] ;  /* 0x000004240e007980 */ /* 0x000ee4000c101900 */
[----:B---3--:R-:W-:-:S13]  /*20250*/  ISETP.NE.AND P0, PT, R0, RZ, PT ;  /* 0x000000ff0000720c */ /* 0x008fda0003f05270 */
[----:B------:R-:W3:Y:S04]  /*20260*/  @!P0 LDL.64 R12, [R1+0xc0] ;  /* 0x0000c000010c8983 */ /* 0x000ee80000100a00 */
[----:B------:R-:W2:Y:S01]  /*20270*/  @!P0 LD.E R10, desc[UR36][R14.64] ;  /* 0x000000240e0a8980 */ /* 0x000ea2000c101900 */
[----:B------:R-:W-:-:S06]  /*20280*/  IMAD.MOV.U32 R0, RZ, RZ, RZ ;  /* 0x000000ffff007224 */ /* 0x000fcc00078e00ff */
[----:B------:R-:W4:Y:S01]  /*20290*/  @P1 MUFU.RCP R0, R20 ;  /* 0x0000001400001308 */ /* 0x000f220000001000 */
[----:B---3--:R-:W3:Y:S01]  /*202a0*/  @!P0 LD.E.64 R12, desc[UR36][R12.64] ;  /* 0x000000240c0c8980 */ /* 0x008ee2000c101b00 */
[----:B--2---:R-:W-:-:S04]  /*202b0*/  @!P0 IMAD R10, R5, 0x40, R10 ;  /* 0x00000040050a8824 */ /* 0x004fc800078e020a */
[----:B---3--:R-:W-:-:S05]  /*202c0*/  @!P0 IMAD.WIDE R10, R10, 0x4, R12 ;  /* 0x000000040a0a8825 */ /* 0x008fca00078e020c */
[----:B----4-:R2:W-:Y:S04]  /*202d0*/  @!P0 ST.E desc[UR36][R10.64], R0 ;  /* 0x000000000a008985 */ /* 0x0105e8000c101924 */
[----:B------:R-:W3:Y:S04]  /*202e0*/  @!P0 LDL.64 R14, [R1+0xb8] ;  /* 0x0000b800010e8983 */ /* 0x000ee80000100a00 */
[----:B---3--:R-:W3:Y:S02]  /*202f0*/  @!P0 LD.E R3, desc[UR36][R14.64+0x4] ;  /* 0x000004240e038980 */ /* 0x008ee4000c101900 */
[----:B---3--:R-:W-:-:S13]  /*20300*/  @!P0 ISETP.NE.AND P0, PT, R3, RZ, PT ;  /* 0x000000ff0300820c */ /* 0x008fda0003f05270 */
[----:B0-----:R-:W3:Y:S04]  /*20310*/  @!P0 LDL.64 R8, [R1+0xc0] ;  /* 0x0000c00001088983 */ /* 0x001ee80000100a00 */
[----:B-1----:R-:W4:Y:S01]  /*20320*/  @!P0 LD.E R4, desc[UR36][R14.64] ;  /* 0x000000240e048980 */ /* 0x002f22000c101900 */
[----:B------:R-:W-:-:S06]  /*20330*/  IMAD.MOV.U32 R3, RZ, RZ, RZ ;  /* 0x000000ffff037224 */ /* 0x000fcc00078e00ff */
[----:B------:R-:W0:Y:S01]  /*20340*/  @P2 MUFU.RCP R3, R6 ;  /* 0x0000000600032308 */ /* 0x000e220000001000 */
[----:B---3--:R-:W3:Y:S01]  /*20350*/  @!P0 LD.E.64 R8, desc[UR36][R8.64] ;  /* 0x0000002408088980 */ /* 0x008ee2000c101b00 */
[----:B----4-:R-:W-:-:S04]  /*20360*/  @!P0 IMAD R4, R5, 0x40, R4 ;  /* 0x0000004005048824 */ /* 0x010fc800078e0204 */
[----:B------:R-:W-:-:S04]  /*20370*/  @!P0 VIADD R4, R4, 0x8 ;  /* 0x0000000804048836 */ /* 0x000fc80000000000 */
[----:B---3--:R-:W-:-:S05]  /*20380*/  @!P0 IMAD.WIDE R4, R4, 0x4, R8 ;  /* 0x0000000404048825 */ /* 0x008fca00078e0208 */
[----:B0-----:R0:W-:Y:S04]  /*20390*/  @!P0 ST.E desc[UR36][R4.64], R3 ;  /* 0x0000000304008985 */ /* 0x0011e8000c101924 */
[----:B------:R-:W3:Y:S04]  /*203a0*/  LDL R116, [R1+0x1c0] ;  /* 0x0001c00001747983 */ /* 0x000ee80000100800 */
        /* <DEDUP_REMOVED lines=59> */
[----:B--2---:R-:W2:Y:S04]  /*20760*/  LDL.64 R10, [R1+0x378] ;  /* 0x00037800010a7983 */ /* 0x004ea80000100a00 */
[----:B------:R-:W2:Y:S04]  /*20770*/  LDL.64 R6, [R1+0x388] ;  /* 0x0003880001067983 */ /* 0x000ea80000100a00 */
[----:B------:R-:W2:Y:S04]  /*20780*/  LDL.64 R12, [R1+0x398] ;  /* 0x00039800010c7983 */ /* 0x000ea80000100a00 */
[----:B0-----:R-:W2:Y:S04]  /*20790*/  LDL.64 R4, [R1+0x3a8] ;  /* 0x0003a80001047983 */ /* 0x001ea80000100a00 */
[----:B------:R-:W2:Y:S04]  /*207a0*/  LDL.64 R8, [R1+0x3b8] ;  /* 0x0003b80001087983 */ /* 0x000ea80000100a00 */
[----:B------:R-:W2:Y:S04]  /*207b0*/  LDL R117, [R1+0x1c8] ;  /* 0x0001c80001757983 */ /* 0x000ea80000100800 */
[----:B------:R-:W2:Y:S01]  /*207c0*/  LDL R114, [R1+0x1cc] ;  /* 0x0001cc0001727983 */ /* 0x000ea20000100800 */
[----:B---3--:R-:W-:-:S05]  /*207d0*/  VIADD R116, R116, 0x1 ;  /* 0x0000000174747836 */ /* 0x008fca0000000000 */
[----:B------:R-:W-:-:S13]  /*207e0*/  ISETP.NE.AND P0, PT, R116, 0x2, PT ;  /* 0x000000027400780c */ /* 0x000fda0003f05270 */
[----:B------:R-:W3:Y:S01]  /*207f0*/  @!P0 LDL R115, [R1+0x1c4] ;  /* 0x0001c40001738983 */ /* 0x000ee20000100800 */
[-C--:B----4-:R-:W-:Y:S01]  /*20800*/  FMUL.FTZ R15, R15, R3.reuse ;  /* 0x000000030f0f7220 */ /* 0x090fe20000410000 */
[-C--:B------:R-:W-:Y:S01]  /*20810*/  FMUL.FTZ R14, R14, R3.reuse ;  /* 0x000000030e0e7220 */ /* 0x080fe20000410000 */
[-C--:B-----5:R-:W-:Y:S01]  /*20820*/  FMUL.FTZ R139, R139, R0.reuse ;  /* 0x000000008b8b7220 */ /* 0x0a0fe20000410000 */
        /* <DEDUP_REMOVED lines=13> */
[----:B------:R3:W-:Y:S01]  /*20900*/  STL.64 [R1+0x328], R14 ;  /* 0x0003280e01007387 */ /* 0x0007e20000100a00 */
        /* <DEDUP_REMOVED lines=102> */
[-C--:B--2---:R-:W-:Y:S01]  /*20f70*/  FMUL.FTZ R11, R11, R3.reuse ;  /* 0x000000030b0b7220 */ /* 0x084fe20000410000 */
        /* <DEDUP_REMOVED lines=10> */
[----:B------:R-:W-:Y:S01]  /*21020*/  VIADD R114, R114, 0x1 ;  /* 0x0000000172727836 */ /* 0x000fe20000000000 */
[----:B------:R1:W-:Y:S04]  /*21030*/  STL [R1+0x1c0], R116 ;  /* 0x0001c07401007387 */ /* 0x0003e80000100800 */
        /* <DEDUP_REMOVED lines=11> */
[----:B------:R1:W-:Y:S01]  /*210f0*/  STL.64 [R1+0x260], R118 ;  /* 0x0002607601007387 */ /* 0x0003e20000100a00 */
[----:B---3--:R-:W-:-:S03]  /*21100*/  @!P0 LOP3.LUT R14, R115, 0x1, RZ, 0x3c, !PT ;  /* 0x00000001730e8812 */ /* 0x008fc600078e3cff */
        /* <DEDUP_REMOVED lines=52> */
[----:B------:R1:W-:Y:S04]  /*21450*/  @!P0 STL [R1+0x1c4], R14 ;  /* 0x0001c40e01008387 */ /* 0x0003e80000100800 */
[----:B------:R1:W-:Y:S04]  /*21460*/  STL [R1+0x1cc], R114 ;  /* 0x0001cc7201007387 */ /* 0x0003e80000100800 */
[----:B------:R1:W-:Y:S01]  /*21470*/  @!P0 STL [R1+0x1c0], RZ ;  /* 0x0001c0ff01008387 */ /* 0x0003e20000100800 */
[----:B------:R-:W-:Y:S01]  /*21480*/  IMAD.MOV.U32 R3, RZ, RZ, 0x1 ;  /* 0x00000001ff037424 */ /* 0x000fe200078e00ff */
[----:B------:R-:W-:Y:S06]  /*21490*/  BAR.ARV 0xe, 0x100 ;  /* 0x0384000000007b1d */ /* 0x000fec0000002000 */
.L_x_5138:
[----:B-12---:R-:W1:Y:S01]  /*214a0*/  S2R R7, SR_CgaCtaId ;  /* 0x0000000000077919 */ /* 0x006e620000008800 */
[----:B0-----:R-:W-:Y:S01]  /*214b0*/  MOV R0, 0x400 ;  /* 0x0000040000007802 */ /* 0x001fe20000000f00 */
[----:B------:R-:W-:Y:S01]  /*214c0*/  BSSY B0, `(.L_x_5255) ;  /* 0x00002d1000007945 */ /* 0x000fe20003800000 */
[----:B------:R-:W-:Y:S02]  /*214d0*/  BAR.SYNC.DEFER_BLOCKING 0x5, 0x180 ;  /* 0x0146000000007b1d */ /* 0x000fe40000010000 */
[----:B-1----:R-:W-:-:S04]  /*214e0*/  LEA R0, R7, R0, 0x18 ;  /* 0x0000000007007211 */ /* 0x002fc800078ec0ff */
[----:B------:R-:W-:Y:S02]  /*214f0*/  R2UR UR44, R0 ;  /* 0x00000000002c72ca */ /* 0x000fe400000e0000 */
[----:B------:R-:W-:-:S04]  /*21500*/  PRMT R0, R3, 0x9910, RZ ;  /* 0x0000991003007816 */ /* 0x000fc800000000ff */
[----:B------:R-:W-:-:S07]  /*21510*/  ISETP.NE.AND P0, PT, R0, RZ, PT ;  /* 0x000000ff0000720c */ /* 0x000fce0003f05270 */
[----:B------:R-:W0:Y:S02]  /*21520*/  LDS R4, [UR44+0x388d0] ;  /* 0x0388d02cff047984 */ /* 0x000e240008000800 */
[----:B0-----:R-:W-:Y:S01]  /*21530*/  R2UR UR4, R4 ;  /* 0x00000000040472ca */ /* 0x001fe200000e0000 */
[----:B------:R-:W-:Y:S06]  /*21540*/  BAR.ARV 0x4, 0x180 ;  /* 0x0106000000007b1d */ /* 0x000fec0000002000 */
[----:B------:R-:W-:Y:S08]  /*21550*/  @!P0 BRA `(.L_x_5256) ;  /* 0x0000002000188947 */ /* 0x000ff00003800000 */
[----:B------:R-:W2:Y:S04]  /*21560*/  LDL.128 R144, [R1+0x1d0] ;  /* 0x0001d00001907983 */ /* 0x000ea80000100c00 */
[----:B------:R-:W3:Y:S04]  /*21570*/  LDL.128 R132, [R1+0x1f0] ;  /* 0x0001f00001847983 */ /* 0x000ee80000100c00 */
[----:B------:R-:W4:Y:S04]  /*21580*/  LDL.128 R136, [R1+0x1e0] ;  /* 0x0001e00001887983 */ /* 0x000f280000100c00 */
[----:B------:R-:W5:Y:S04]  /*21590*/  LDL.128 R124, [R1+0x210] ;  /* 0x00021000017c7983 */ /* 0x000f680000100c00 */
        /* <DEDUP_REMOVED lines=27> */
[----:B------:R-:W5:Y:S01]  /*21750*/  LDL.128 R8, [R1+0x3c0] ;  /* 0x0003c00001087983 */ /* 0x000f620000100c00 */
[----:B------:R-:W-:-:S04]  /*21760*/  IADD3 R167, P1, R16, 0x20, RZ ;  /* 0x0000002010a77810 */ /* 0x000fc80007f3e0ff */
[----:B------:R-:W-:-:S04]  /*21770*/  LOP3.LUT R166, R167, 0x380, RZ, 0xc0, !PT ;  /* 0x00000380a7a67812 */ /* 0x000fc800078ec0ff */
[----:B------:R-:W-:-:S04]  /*21780*/  SHF.R.U64 R166, R166, 0x3, RZ ;  /* 0x00000003a6a67819 */ /* 0x000fc800000012ff */
[----:B------:R-:W-:Y:S01]  /*21790*/  LOP3.LUT R166, R166, R167, RZ, 0x3c, !PT ;  /* 0x000000a7a6a67212 */ /* 0x000fe200078e3cff */
[----:B------:R-:W-:Y:S01]  /*217a0*/  IMAD.X R167, RZ, RZ, R17, P1 ;  /* 0x000000ffffa77224 */ /* 0x000fe200008e0611 */
[C---:B------:R-:W-:Y:S02]  /*217b0*/  IADD3 R155, P1, R16.reuse, 0x4000, RZ ;  /* 0x00004000109b7810 */ /* 0x040fe40007f3e0ff */
[----:B------:R-:W-:Y:S02]  /*217c0*/  IADD3 R177, P0, R16, 0x40, RZ ;  /* 0x0000004010b17810 */ /* 0x000fe40007f1e0ff */
[----:B------:R-:W-:Y:S02]  /*217d0*/  LOP3.LUT R154, R155, 0x380, RZ, 0xc0, !PT ;  /* 0x000003809b9a7812 */ /* 0x000fe400078ec0ff */
[----:B------:R-:W-:Y:S02]  /*217e0*/  LOP3.LUT R176, R177, 0x380, RZ, 0xc0, !PT ;  /* 0x00000380b1b07812 */ /* 0x000fe400078ec0ff */
[----:B------:R-:W-:-:S02]  /*217f0*/  SHF.R.U64 R154, R154, 0x3, RZ ;  /* 0x000000039a9a7819 */ /* 0x000fc400000012ff */
[----:B------:R-:W-:Y:S02]  /*21800*/  SHF.R.U64 R176, R176, 0x3, RZ ;  /* 0x00000003b0b07819 */ /* 0x000fe400000012ff */
[----:B------:R-:W-:Y:S01]  /*21810*/  LOP3.LUT R154, R154, R155, RZ, 0x3c, !PT ;  /* 0x0000009b9a9a7212 */ /* 0x000fe200078e3cff */
[--C-:B------:R-:W-:Y:S01]  /*21820*/  IMAD.X R155, RZ, RZ, R17.reuse, P1 ;  /* 0x000000ffff9b7224 */ /* 0x100fe200008e0611 */
[----:B------:R-:W-:Y:S01]  /*21830*/  LOP3.LUT R176, R176, R177, RZ, 0x3c, !PT ;  /* 0x000000b1b0b07212 */ /* 0x000fe200078e3cff */
[----:B------:R-:W-:Y:S01]  /*21840*/  IMAD.X R177, RZ, RZ, R17, P0 ;  /* 0x000000ffffb17224 */ /* 0x000fe200000e0611 */
[C---:B------:R-:W-:Y:S02]  /*21850*/  IADD3 R141, P1, R16.reuse, 0x6060, RZ ;  /* 0x00006060108d7810 */ /* 0x040fe40007f3e0ff */
[C---:B------:R-:W-:Y:S02]  /*21860*/  IADD3 R153, P0, R16.reuse, 0x4020, RZ ;  /* 0x0000402010997810 */ /* 0x040fe40007f1e0ff */
[----:B------:R-:W-:-:S02]  /*21870*/  IADD3 R159, P5, R16, 0x2040, RZ ;  /* 0x00002040109f7810 */ /* 0x000fc40007fbe0ff */
[C---:B------:R-:W-:Y:S02]  /*21880*/  IADD3 R157, P6, R16.reuse, 0x2060, RZ ;  /* 0x00002060109d7810 */ /* 0x040fe40007fde0ff */
[----:B------:R-:W-:Y:S01]  /*21890*/  LOP3.LUT R140, R141, 0x380, RZ, 0xc0, !PT ;  /* 0x000003808d8c7812 */ /* 0x000fe200078ec0ff */
[----:B------:R-:W-:Y:S01]  /*218a0*/  IMAD R175, R195, 0x40, R192 ;  /* 0x00000040c3af7824 */ /* 0x000fe200078e02c0 */
[----:B------:R-:W-:Y:S02]  /*218b0*/  IADD3 R165, P2, R16, 0x60, RZ ;  /* 0x0000006010a57810 */ /* 0x000fe40007f5e0ff */
[----:B------:R-:W-:Y:S02]  /*218c0*/  LOP3.LUT R152, R153, 0x380, RZ, 0xc0, !PT ;  /* 0x0000038099987812 */ /* 0x000fe400078ec0ff */
[----:B------:R-:W-:Y:S02]  /*218d0*/  LOP3.LUT R158, R159, 0x380, RZ, 0xc0, !PT ;  /* 0x000003809f9e7812 */ /* 0x000fe400078ec0ff */
[----:B------:R-:W-:-:S02]  /*218e0*/  LOP3.LUT R156, R157, 0x380, RZ, 0xc0, !PT ;  /* 0x000003809d9c7812 */ /* 0x000fc400078ec0ff */
[----:B------:R-:W-:Y:S01]  /*218f0*/  SHF.R.U64 R140, R140, 0x3, RZ ;  /* 0x000000038c8c7819 */ /* 0x000fe200000012ff */
[----:B------:R-:W-:Y:S01]  /*21900*/  IMAD.WIDE R174, R175, 0x2, R208 ;  /* 0x00000002afae7825 */ /* 0x000fe200078e02d0 */
[----:B------:R-:W-:Y:S02]  /*21910*/  LOP3.LUT R164, R165, 0x380, RZ, 0xc0, !PT ;  /* 0x00000380a5a47812 */ /* 0x000fe400078ec0ff */
[----:B------:R-:W-:Y:S02]  /*21920*/  SHF.R.U64 R152, R152, 0x3, RZ ;  /* 0x0000000398987819 */ /* 0x000fe400000012ff */
[----:B------:R-:W-:Y:S02]  /*21930*/  SHF.R.U64 R158, R158, 0x3, RZ ;  /* 0x000000039e9e7819 */ /* 0x000fe400000012ff */
[----:B------:R-:W-:Y:S02]  /*21940*/  SHF.R.U64 R156, R156, 0x3, RZ ;  /* 0x000000039c9c7819 */ /* 0x000fe400000012ff */
[----:B------:R-:W-:Y:S01]  /*21950*/  LOP3.LUT R140, R140, R141, RZ, 0x3c, !PT ;  /* 0x0000008d8c8c7212 */ /* 0x000fe200078e3cff */
[----:B------:R-:W-:Y:S01]  /*21960*/  IMAD.X R141, RZ, RZ, R17, P1 ;  /* 0x000000ffff8d7224 */ /* 0x000fe200008e0611 */
[----:B------:R-:W-:-:S02]  /*21970*/  SHF.R.U64 R164, R164, 0x3, RZ ;  /* 0x00000003a4a47819 */ /* 0x000fc400000012ff */
[----:B------:R-:W-:Y:S01]  /*21980*/  LOP3.LUT R152, R152, R153, RZ, 0x3c, !PT ;  /* 0x0000009998987212 */ /* 0x000fe200078e3cff */
[--C-:B------:R-:W-:Y:S01]  /*21990*/  IMAD.X R153, RZ, RZ, R17.reuse, P0 ;  /* 0x000000ffff997224 */ /* 0x100fe200000e0611 */
[----:B------:R-:W-:Y:S02]  /*219a0*/  IADD3 R163, P3, R16, 0x2000, RZ ;  /* 0x0000200010a37810 */ /* 0x000fe40007f7e0ff */
[----:B------:R-:W-:Y:S01]  /*219b0*/  LOP3.LUT R158, R158, R159, RZ, 0x3c, !PT ;  /* 0x0000009f9e9e7212 */ /* 0x000fe200078e3cff */
[--C-:B------:R-:W-:Y:S01]  /*219c0*/  IMAD.X R159, RZ, RZ, R17.reuse, P5 ;  /* 0x000000ffff9f7224 */ /* 0x100fe200028e0611 */
[----:B------:R-:W-:Y:S02]  /*219d0*/  IADD3 R171, P0, R174, 0x1000, RZ ;  /* 0x00001000aeab7810 */ /* 0x000fe40007f1e0ff */
[----:B------:R-:W-:Y:S01]  /*219e0*/  LOP3.LUT R156, R156, R157, RZ, 0x3c, !PT ;  /* 0x0000009d9c9c7212 */ /* 0x000fe200078e3cff */
[--C-:B------:R-:W-:Y:S01]  /*219f0*/  IMAD.X R157, RZ, RZ, R17.reuse, P6 ;  /* 0x000000ffff9d7224 */ /* 0x100fe200030e0611 */
[----:B------:R-:W-:Y:S01]  /*21a00*/  LOP3.LUT R164, R164, R165, RZ, 0x3c, !PT ;  /* 0x000000a5a4a47212 */ /* 0x000fe200078e3cff */
[----:B------:R-:W-:Y:S01]  /*21a10*/  IMAD.X R165, RZ, RZ, R17, P2 ;  /* 0x000000ffffa57224 */ /* 0x000fe200010e0611 */
[----:B------:R-:W-:-:S02]  /*21a20*/  IADD3 R5, P5, R16, 0x6020, RZ ;  /* 0x0000602010057810 */ /* 0x000fc40007fbe0ff */
[C---:B------:R-:W-:Y:S02]  /*21a30*/  IADD3 R161, P4, R16.reuse, 0x2020, RZ ;  /* 0x0000202010a17810 */ /* 0x040fe40007f9e0ff */
[----:B------:R-:W-:Y:S02]  /*21a40*/  LOP3.LUT R162, R163, 0x380, RZ, 0xc0, !PT ;  /* 0x00000380a3a27812 */ /* 0x000fe400078ec0ff */
[C---:B------:R-:W-:Y:S02]  /*21a50*/  IADD3 R143, P6, R16.reuse, 0x6040, RZ ;  /* 0x00006040108f7810 */ /* 0x040fe40007fde0ff */
[----:B------:R-:W-:Y:S02]  /*21a60*/  MOV R3, R140 ;  /* 0x0000008c00037202 */ /* 0x000fe40000000f00 */
[----:B------:R-:W-:Y:S01]  /*21a70*/  IADD3 R21, P2, R16, 0x4040, RZ ;  /* 0x0000404010157810 */ /* 0x000fe20007f5e0ff */
[----:B------:R-:W0:Y:S01]  /*21a80*/  SHFL.IDX PT, R141, R205, RZ, 0x1f ;  /* 0x00001fffcd8d7589 */ /* 0x000e2200000e0000 */
[----:B------:R-:W-:-:S02]  /*21a90*/  LOP3.LUT R170, R171, 0x380, RZ, 0xc0, !PT ;  /* 0x00000380abaa7812 */ /* 0x000fc400078ec0ff */
[----:B------:R-:W-:Y:S02]  /*21aa0*/  LOP3.LUT R4, R5, 0x380, RZ, 0xc0, !PT ;  /* 0x0000038005047812 */ /* 0x000fe400078ec0ff */
[----:B------:R-:W-:Y:S02]  /*21ab0*/  LOP3.LUT R160, R161, 0x380, RZ, 0xc0, !PT ;  /* 0x00000380a1a07812 */ /* 0x000fe400078ec0ff */
[----:B------:R-:W-:Y:S02]  /*21ac0*/  SHF.R.U64 R162, R162, 0x3, RZ ;  /* 0x00000003a2a27819 */ /* 0x000fe400000012ff */
[----:B------:R-:W-:Y:S02]  /*21ad0*/  LOP3.LUT R142, R143, 0x380, RZ, 0xc0, !PT ;  /* 0x000003808f8e7812 */ /* 0x000fe400078ec0ff */
[----:B------:R-:W-:Y:S02]  /*21ae0*/  LOP3.LUT R20, R21, 0x380, RZ, 0xc0, !PT ;  /* 0x0000038015147812 */ /* 0x000fe400078ec0ff */
[----:B------:R-:W-:-:S02]  /*21af0*/  SHF.R.U64 R170, R170, 0x3, RZ ;  /* 0x00000003aaaa7819 */ /* 0x000fc400000012ff */
[----:B------:R-:W-:Y:S02]  /*21b00*/  SHF.R.U64 R4, R4, 0x3, RZ ;  /* 0x0000000304047819 */ /* 0x000fe400000012ff */
[----:B------:R-:W-:Y:S02]  /*21b10*/  SHF.R.U64 R160, R160, 0x3, RZ ;  /* 0x00000003a0a07819 */ /* 0x000fe400000012ff */
[----:B------:R-:W-:Y:S01]  /*21b20*/  LOP3.LUT R162, R162, R163, RZ, 0x3c, !PT ;  /* 0x000000a3a2a27212 */ /* 0x000fe200078e3cff */
[----:B------:R-:W-:Y:S01]  /*21b30*/  IMAD.X R163, RZ, RZ, R17, P3 ;  /* 0x000000ffffa37224 */ /* 0x000fe200018e0611 */
[----:B------:R-:W-:Y:S02]  /*21b40*/  SHF.R.U64 R142, R142, 0x3, RZ ;  /* 0x000000038e8e7819 */ /* 0x000fe400000012ff */
[----:B------:R-:W-:Y:S02]  /*21b50*/  SHF.R.U64 R20, R20, 0x3, RZ ;  /* 0x0000000314147819 */ /* 0x000fe400000012ff */
[----:B------:R-:W-:Y:S01]  /*21b60*/  LOP3.LUT R170, R170, R171, RZ, 0x3c, !PT ;  /* 0x000000abaaaa7212 */ /* 0x000fe200078e3cff */
[----:B------:R-:W-:Y:S01]  /*21b70*/  IMAD.X R171, RZ, RZ, R175, P0 ;  /* 0x000000ffffab7224 */ /* 0x000fe200000e06af */
[----:B------:R-:W-:-:S02]  /*21b80*/  IADD3 R151, P3, R16, 0x4060, RZ ;  /* 0x0000406010977810 */ /* 0x000fc40007f7e0ff */
[----:B------:R-:W-:Y:S02]  /*21b90*/  MOV R6, R156 ;  /* 0x0000009c00067202 */ /* 0x000fe40000000f00 */
[----:B------:R-:W-:Y:S01]  /*21ba0*/  LOP3.LUT R4, R4, R5, RZ, 0x3c, !PT ;  /* 0x0000000504047212 */ /* 0x000fe200078e3cff */
[--C-:B------:R-:W-:Y:S01]  /*21bb0*/  IMAD.X R5, RZ, RZ, R17.reuse, P5 ;  /* 0x000000ffff057224 */ /* 0x100fe200028e0611 */
[----:B------:R-:W-:Y:S02]  /*21bc0*/  IADD3 R157, P0, R174, 0x8000, RZ ;  /* 0x00008000ae9d7810 */ /* 0x000fe40007f1e0ff */
[----:B------:R-:W-:Y:S01]  /*21bd0*/  LOP3.LUT R160, R160, R161, RZ, 0x3c, !PT ;  /* 0x000000a1a0a07212 */ /* 0x000fe200078e3cff */
[--C-:B------:R-:W-:Y:S01]  /*21be0*/  IMAD.X R161, RZ, RZ, R17.reuse, P4 ;  /* 0x000000ffffa17224 */ /* 0x100fe200020e0611 */
[----:B------:R-:W-:Y:S01]  /*21bf0*/  LOP3.LUT R142, R142, R143, RZ, 0x3c, !PT ;  /* 0x0000008f8e8e7212 */ /* 0x000fe200078e3cff */
[--C-:B------:R-:W-:Y:S01]  /*21c00*/  IMAD.X R143, RZ, RZ, R17.reuse, P6 ;  /* 0x000000ffff8f7224 */ /* 0x100fe200030e0611 */
[----:B------:R-:W-:Y:S01]  /*21c10*/  LOP3.LUT R20, R20, R21, RZ, 0x3c, !PT ;  /* 0x0000001514147212 */ /* 0x000fe200078e3cff */
[----:B------:R-:W-:Y:S01]  /*21c20*/  IMAD.X R21, RZ, RZ, R17, P2 ;  /* 0x000000ffff157224 */ /* 0x000fe200010e0611 */
[----:B------:R-:W-:-:S02]  /*21c30*/  LOP3.LUT R150, R151, 0x380, RZ, 0xc0, !PT ;  /* 0x0000038097967812 */ /* 0x000fc400078ec0ff */
[----:B------:R-:W-:Y:S02]  /*21c40*/  IADD3 R149, P4, R16, 0x6000, RZ ;  /* 0x0000600010957810 */ /* 0x000fe40007f9e0ff */
[----:B------:R-:W-:Y:S02]  /*21c50*/  MOV R180, R164 ;  /* 0x000000a400b47202 */ /* 0x000fe40000000f00 */
[C---:B------:R-:W-:Y:S02]  /*21c60*/  IADD3 R169, P6, R174.reuse, 0x2000, RZ ;  /* 0x00002000aea97810 */ /* 0x040fe40007fde0ff */
[----:B------:R-:W-:Y:S02]  /*21c70*/  IADD3 R165, P2, R174, 0x4000, RZ ;  /* 0x00004000aea57810 */ /* 0x000fe40007f5e0ff */
[----:B------:R-:W-:Y:S02]  /*21c80*/  LOP3.LUT R156, R157, 0x380, RZ, 0xc0, !PT ;  /* 0x000003809d9c7812 */ /* 0x000fe400078ec0ff */
[----:B------:R-:W-:-:S02]  /*21c90*/  MOV R5, R4 ;  /* 0x0000000400057202 */ /* 0x000fc40000000f00 */
[----:B------:R-:W-:Y:S02]  /*21ca0*/  SHF.R.U64 R150, R150, 0x3, RZ ;  /* 0x0000000396967819 */ /* 0x000fe400000012ff */
[----:B------:R-:W-:Y:S02]  /*21cb0*/  LOP3.LUT R148, R149, 0x380, RZ, 0xc0, !PT ;  /* 0x0000038095947812 */ /* 0x000fe400078ec0ff */
[----:B------:R-:W-:Y:S02]  /*21cc0*/  MOV R4, R142 ;  /* 0x0000008e00047202 */ /* 0x000fe40000000f00 */
[----:B------:R-:W-:Y:S02]  /*21cd0*/  LOP3.LUT R168, R169, 0x380, RZ, 0xc0, !PT ;  /* 0x00000380a9a87812 */ /* 0x000fe400078ec0ff */
[----:B------:R-:W-:Y:S02]  /*21ce0*/  LOP3.LUT R164, R165, 0x380, RZ, 0xc0, !PT ;  /* 0x00000380a5a47812 */ /* 0x000fe400078ec0ff */
[----:B------:R-:W-:-:S02]  /*21cf0*/  SHF.R.U64 R156, R156, 0x3, RZ ;  /* 0x000000039c9c7819 */ /* 0x000fc400000012ff */
[----:B------:R-:W-:Y:S02]  /*21d00*/  LOP3.LUT R143, R16, 0x380, RZ, 0xc0, !PT ;  /* 0x00000380108f7812 */ /* 0x000fe400078ec0ff */
[----:B------:R-:W-:Y:S01]  /*21d10*/  LOP3.LUT R150, R150, R151, RZ, 0x3c, !PT ;  /* 0x0000009796967212 */ /* 0x000fe200078e3cff */
[----:B------:R-:W-:Y:S01]  /*21d20*/  IMAD.X R151, RZ, RZ, R17, P3 ;  /* 0x000000ffff977224 */ /* 0x000fe200018e0611 */
[----:B------:R-:W-:Y:S02]  /*21d30*/  SHF.R.U64 R148, R148, 0x3, RZ ;  /* 0x0000000394947819 */ /* 0x000fe400000012ff */
[----:B------:R-:W-:Y:S02]  /*21d40*/  SHF.R.U64 R168, R168, 0x3, RZ ;  /* 0x00000003a8a87819 */ /* 0x000fe400000012ff */
[----:B------:R-:W-:Y:S02]  /*21d50*/  SHF.R.U64 R164, R164, 0x3, RZ ;  /* 0x00000003a4a47819 */ /* 0x000fe400000012ff */
[----:B------:R-:W-:Y:S01]  /*21d60*/  LOP3.LUT R156, R156, R157, RZ, 0x3c, !PT ;  /* 0x0000009d9c9c7212 */ /* 0x000fe200078e3cff */
[----:B------:R-:W-:Y:S01]  /*21d70*/  IMAD.X R157, RZ, RZ, R175, P0 ;  /* 0x000000ffff9d7224 */ /* 0x000fe200000e06af */
[----:B------:R-:W-:-:S02]  /*21d80*/  SHF.R.U64 R143, R143, 0x3, RZ ;  /* 0x000000038f8f7819 */ /* 0x000fc400000012ff */
[----:B0-----:R-:W-:Y:S01]  /*21d90*/  ISETP.NE.AND P0, PT, R141, RZ, PT ;  /* 0x000000ff8d00720c */ /* 0x001fe20003f05270 */
[--C-:B------:R-:W-:Y:S01]  /*21da0*/  IMAD.MOV.U32 R141, RZ, RZ, R17.reuse ;  /* 0x000000ffff8d7224 */ /* 0x100fe200078e0011 */
[----:B------:R-:W-:Y:S01]  /*21db0*/  LOP3.LUT R148, R148, R149, RZ, 0x3c, !PT ;  /* 0x0000009594947212 */ /* 0x000fe200078e3cff */
[----:B------:R-:W-:Y:S01]  /*21dc0*/  IMAD.X R149, RZ, RZ, R17, P4 ;  /* 0x000000ffff957224 */ /* 0x000fe200020e0611 */
[----:B------:R-:W-:Y:S02]  /*21dd0*/  MOV R176, R176 ;  /* 0x000000b000b07202 */ /* 0x000fe40000000f00 */
[----:B------:R-:W-:Y:S02]  /*21de0*/  MOV R181, R166 ;  /* 0x000000a600b57202 */ /* 0x000fe40000000f00 */
[----:B------:R-:W-:Y:S02]  /*21df0*/  MOV R179, R162 ;  /* 0x000000a200b37202 */ /* 0x000fe40000000f00 */
[----:B------:R-:W-:-:S02]  /*21e00*/  MOV R178, R160 ;  /* 0x000000a000b27202 */ /* 0x000fc40000000f00 */
[----:B------:R-:W-:Y:S02]  /*21e10*/  MOV R177, R158 ;  /* 0x0000009e00b17202 */ /* 0x000fe40000000f00 */
[----:B------:R-:W-:Y:S02]  /*21e20*/  MOV R21, R20 ;  /* 0x0000001400157202 */ /* 0x000fe40000000f00 */
[----:B------:R-:W-:Y:S01]  /*21e30*/  LOP3.LUT R168, R168, R169, RZ, 0x3c, !PT ;  /* 0x000000a9a8a87212 */ /* 0x000fe200078e3cff */
[--C-:B------:R-:W-:Y:S01]  /*21e40*/  IMAD.X R169, RZ, RZ, R175.reuse, P6 ;  /* 0x000000ffffa97224 */ /* 0x100fe200030e06af */
[----:B------:R-:W-:Y:S01]  /*21e50*/  LOP3.LUT R164, R164, R165, RZ, 0x3c, !PT ;  /* 0x000000a5a4a47212 */ /* 0x000fe200078e3cff */
[----:B------:R-:W-:Y:S01]  /*21e60*/  IMAD.X R165, RZ, RZ, R175, P2 ;  /* 0x000000ffffa57224 */ /* 0x000fe200010e06af */
[----:B------:R-:W-:Y:S02]  /*21e70*/  LOP3.LUT R140, R143, R16, RZ, 0x3c, !PT ;  /* 0x000000108f8c7212 */ /* 0x000fe400078e3cff */
[----:B------:R-:W-:-:S02]  /*21e80*/  MOV R173, R154 ;  /* 0x0000009a00ad7202 */ /* 0x000fc40000000f00 */
[----:B------:R-:W-:Y:S02]  /*21e90*/  MOV R20, R150 ;  /* 0x0000009600147202 */ /* 0x000fe40000000f00 */
[C---:B------:R-:W-:Y:S02]  /*21ea0*/  IADD3 R167, P1, R174.reuse, 0x3000, RZ ;  /* 0x00003000aea77810 */ /* 0x040fe40007f3e0ff */
[C---:B------:R-:W-:Y:S02]  /*21eb0*/  IADD3 R163, P5, R174.reuse, 0x5000, RZ ;  /* 0x00005000aea37810 */ /* 0x040fe40007fbe0ff */
[C---:B------:R-:W-:Y:S02]  /*21ec0*/  IADD3 R161, P4, R174.reuse, 0x6000, RZ ;  /* 0x00006000aea17810 */ /* 0x040fe40007f9e0ff */
[C---:B------:R-:W-:Y:S02]  /*21ed0*/  IADD3 R159, P3, R174.reuse, 0x7000, RZ ;  /* 0x00007000ae9f7810 */ /* 0x040fe40007f7e0ff */
[----:B------:R-:W-:-:S02]  /*21ee0*/  IADD3 R155, P6, R174, 0x9000, RZ ;  /* 0x00009000ae9b7810 */ /* 0x000fc40007fde0ff */
[----:B------:R-:W-:Y:S02]  /*21ef0*/  IADD3 R151, P2, R174, 0xb000, RZ ;  /* 0x0000b000ae977810 */ /* 0x000fe40007f5e0ff */
[----:B--2---:R-:W-:Y:S02]  /*21f00*/  F2FP.F16.F32.PACK_AB R144, R145, R144 ;  /* 0x000000909190723e */ /* 0x004fe400000000ff */
[----:B------:R-:W-:Y:S02]  /*21f10*/  F2FP.F16.F32.PACK_AB R145, R147, R146 ;  /* 0x000000929391723e */ /* 0x000fe400000000ff */
[----:B---3--:R-:W-:Y:S02]  /*21f20*/  F2FP.F16.F32.PACK_AB R132, R133, R132 ;  /* 0x000000848584723e */ /* 0x008fe400000000ff */
[----:B------:R-:W-:Y:S02]  /*21f30*/  MOV R182, R140 ;  /* 0x0000008c00b67202 */ /* 0x000fe40000000f00 */
[----:B----4-:R-:W-:-:S02]  /*21f40*/  F2FP.F16.F32.PACK_AB R146, R137, R136 ;  /* 0x000000888992723e */ /* 0x010fc400000000ff */
[----:B------:R-:W-:Y:S01]  /*21f50*/  F2FP.F16.F32.PACK_AB R147, R139, R138 ;  /* 0x0000008a8b93723e */ /* 0x000fe200000000ff */
[----:B------:R-:W-:Y:S01]  /*21f60*/  BAR.SYNC.DEFER_BLOCKING 0x1, 0x100 ;  /* 0x0044000000007b1d */ /* 0x000fe20000010000 */
[----:B------:R-:W-:Y:S02]  /*21f70*/  F2FP.F16.F32.PACK_AB R133, R135, R134 ;  /* 0x000000868785723e */ /* 0x000fe400000000ff */
[----:B-----5:R-:W-:Y:S02]  /*21f80*/  F2FP.F16.F32.PACK_AB R124, R125, R124 ;  /* 0x0000007c7d7c723e */ /* 0x020fe400000000ff */
[----:B------:R-:W-:Y:S02]  /*21f90*/  LOP3.LUT R166, R167, 0x380, RZ, 0xc0, !PT ;  /* 0x00000380a7a67812 */ /* 0x000fe400078ec0ff */
[----:B------:R-:W-:Y:S02]  /*21fa0*/  LOP3.LUT R162, R163, 0x380, RZ, 0xc0, !PT ;  /* 0x00000380a3a27812 */ /* 0x000fe400078ec0ff */
[----:B------:R-:W-:-:S02]  /*21fb0*/  LOP3.LUT R160, R161, 0x380, RZ, 0xc0, !PT ;  /* 0x00000380a1a07812 */ /* 0x000fc400078ec0ff */
[----:B------:R-:W-:Y:S02]  /*21fc0*/  LOP3.LUT R158, R159, 0x380, RZ, 0xc0, !PT ;  /* 0x000003809f9e7812 */ /* 0x000fe400078ec0ff */
[----:B------:R-:W-:Y:S02]  /*21fd0*/  F2FP.F16.F32.PACK_AB R134, R129, R128 ;  /* 0x000000808186723e */ /* 0x000fe400000000ff */
[----:B------:R-:W-:Y:S02]  /*21fe0*/  F2FP.F16.F32.PACK_AB R135, R131, R130 ;  /* 0x000000828387723e */ /* 0x000fe400000000ff */
[----:B------:R-:W-:Y:S02]  /*21ff0*/  F2FP.F16.F32.PACK_AB R125, R127, R126 ;  /* 0x0000007e7f7d723e */ /* 0x000fe400000000ff */
[----:B------:R-:W-:Y:S02]  /*22000*/  F2FP.F16.F32.PACK_AB R116, R117, R116 ;  /* 0x000000747574723e */ /* 0x000fe400000000ff */
[----:B------:R-:W-:-:S02]  /*22010*/  LOP3.LUT R154, R155, 0x380, RZ, 0xc0, !PT ;  /* 0x000003809b9a7812 */ /* 0x000fc400078ec0ff */
[----:B------:R-:W-:Y:S02]  /*22020*/  LOP3.LUT R150, R151, 0x380, RZ, 0xc0, !PT ;  /* 0x0000038097967812 */ /* 0x000fe400078ec0ff */
        /* <DEDUP_REMOVED lines=8> */
[----:B------:R0:W-:Y:S01]  /*220b0*/  STSM.16.M88.4 [R182], R144 ;  /* 0x00000090b6007844 */ /* 0x0001e20000000200 */
[----:B------:R-:W-:Y:S02]  /*220c0*/  F2FP.F16.F32.PACK_AB R110, R105, R104 ;  /* 0x00000068696e723e */ /* 0x000fe400000000ff */
[----:B------:R-:W-:Y:S02]  /*220d0*/  F2FP.F16.F32.PACK_AB R111, R107, R106 ;  /* 0x0000006a6b6f723e */ /* 0x000fe400000000ff */
[----:B------:R-:W-:-:S02]  /*220e0*/  F2FP.F16.F32.PACK_AB R101, R103, R102 ;  /* 0x000000666765723e */ /* 0x000fc400000000ff */
[----:B------:R-:W-:Y:S01]  /*220f0*/  F2FP.F16.F32.PACK_AB R92, R93, R92 ;  /* 0x0000005c5d5c723e */ /* 0x000fe200000000ff */
[----:B------:R0:W-:Y:S01]  /*22100*/  STSM.16.M88.4 [R181], R132 ;  /* 0x00000084b5007844 */ /* 0x0001e20000000200 */
[----:B------:R-:W-:Y:S02]  /*22110*/  SHF.R.U64 R166, R166, 0x3, RZ ;  /* 0x00000003a6a67819 */ /* 0x000fe400000012ff */
[----:B------:R-:W-:Y:S02]  /*22120*/  SHF.R.U64 R162, R162, 0x3, RZ ;  /* 0x00000003a2a27819 */ /* 0x000fe400000012ff */
[----:B------:R-:W-:Y:S02]  /*22130*/  SHF.R.U64 R160, R160, 0x3, RZ ;  /* 0x00000003a0a07819 */ /* 0x000fe400000012ff */
[----:B------:R-:W-:Y:S02]  /*22140*/  SHF.R.U64 R158, R158, 0x3, RZ ;  /* 0x000000039e9e7819 */ /* 0x000fe400000012ff */
[----:B------:R-:W-:-:S02]  /*22150*/  F2FP.F16.F32.PACK_AB R102, R97, R96 ;  /* 0x000000606166723e */ /* 0x000fc400000000ff */
[----:B------:R-:W-:Y:S02]  /*22160*/  F2FP.F16.F32.PACK_AB R103, R99, R98 ;  /* 0x000000626367723e */ /* 0x000fe400000000ff */
[----:B------:R-:W-:Y:S02]  /*22170*/  F2FP.F16.F32.PACK_AB R93, R95, R94 ;  /* 0x0000005e5f5d723e */ /* 0x000fe400000000ff */
[----:B------:R-:W-:Y:S01]  /*22180*/  F2FP.F16.F32.PACK_AB R84, R85, R84 ;  /* 0x000000545554723e */ /* 0x000fe200000000ff */
[----:B------:R0:W-:Y:S01]  /*22190*/  STSM.16.M88.4 [R176], R124 ;  /* 0x0000007cb0007844 */ /* 0x0001e20000000200 */
[----:B------:R-:W-:Y:S02]  /*221a0*/  SHF.R.U64 R154, R154, 0x3, RZ ;  /* 0x000000039a9a7819 */ /* 0x000fe400000012ff */
[----:B------:R-:W-:Y:S02]  /*221b0*/  SHF.R.U64 R150, R150, 0x3, RZ ;  /* 0x0000000396967819 */ /* 0x000fe400000012ff */
        /* <DEDUP_REMOVED lines=10> */
[----:B------:R-:W-:Y:S02]  /*22260*/  F2FP.F16.F32.PACK_AB R78, R73, R72 ;  /* 0x00000048494e723e */ /* 0x000fe400000000ff */
[----:B------:R-:W-:Y:S02]  /*22270*/  F2FP.F16.F32.PACK_AB R79, R75, R74 ;  /* 0x0000004a4b4f723e */ /* 0x000fe400000000ff */
[----:B------:R-:W-:Y:S02]  /*22280*/  F2FP.F16.F32.PACK_AB R69, R71, R70 ;  /* 0x000000464745723e */ /* 0x000fe400000000ff */
[----:B------:R-:W-:Y:S01]  /*22290*/  F2FP.F16.F32.PACK_AB R60, R61, R60 ;  /* 0x0000003c3d3c723e */ /* 0x000fe200000000ff */
[----:B------:R0:W-:Y:S01]  /*222a0*/  STSM.16.M88.4 [R178], R100 ;  /* 0x00000064b2007844 */ /* 0x0001e20000000200 */
[----:B------:R-:W-:-:S02]  /*222b0*/  MOV R172, R152 ;  /* 0x0000009800ac7202 */ /* 0x000fc40000000f00 */
        /* <DEDUP_REMOVED lines=8> */
[----:B------:R-:W-:Y:S02]  /*22340*/  F2FP.F16.F32.PACK_AB R70, R65, R64 ;  /* 0x000000404146723e */ /* 0x000fe400000000ff */
[----:B------:R-:W-:-:S02]  /*22350*/  F2FP.F16.F32.PACK_AB R71, R67, R66 ;  /* 0x000000424347723e */ /* 0x000fc400000000ff */
[----:B------:R-:W-:Y:S02]  /*22360*/  F2FP.F16.F32.PACK_AB R61, R63, R62 ;  /* 0x0000003e3f3d723e */ /* 0x000fe400000000ff */
[----:B------:R-:W-:Y:S01]  /*22370*/  F2FP.F16.F32.PACK_AB R52, R53, R52 ;  /* 0x000000343534723e */ /* 0x000fe200000000ff */
[----:B------:R0:W-:Y:S01]  /*22380*/  STSM.16.M88.4 [R177], R92 ;  /* 0x0000005cb1007844 */ /* 0x0001e20000000200 */
[----:B------:R-:W-:Y:S02]  /*22390*/  MOV R0, R148 ;  /* 0x0000009400007202 */ /* 0x000fe40000000f00 */
[----:B------:R-:W-:Y:S01]  /*223a0*/  LOP3.LUT R154, R154, R155, RZ, 0x3c, !PT ;  /* 0x0000009b9a9a7212 */ /* 0x000fe200078e3cff */
[----:B------:R-:W-:Y:S01]  /*223b0*/  IMAD.X R155, RZ, RZ, R175, P6 ;  /* 0x000000ffff9b7224 */ /* 0x000fe200030e06af */
[----:B------:R-:W-:Y:S02]  /*223c0*/  LOP3.LUT R150, R150, R151, RZ, 0x3c, !PT ;  /* 0x0000009796967212 */ /* 0x000fe400078e3cff */
[----:B------:R-:W-:-:S02]  /*223d0*/  F2FP.F16.F32.PACK_AB R62, R57, R56 ;  /* 0x00000038393e723e */ /* 0x000fc400000000ff */
[----:B------:R-:W-:Y:S02]  /*223e0*/  F2FP.F16.F32.PACK_AB R63, R59, R58 ;  /* 0x0000003a3b3f723e */ /* 0x000fe400000000ff */
[----:B------:R-:W-:Y:S02]  /*223f0*/  F2FP.F16.F32.PACK_AB R53, R55, R54 ;  /* 0x000000363735723e */ /* 0x000fe400000000ff */
[----:B------:R-:W-:Y:S01]  /*22400*/  F2FP.F16.F32.PACK_AB R44, R45, R44 ;  /* 0x0000002c2d2c723e */ /* 0x000fe200000000ff */
[----:B------:R0:W-:Y:S01]  /*22410*/  STSM.16.M88.4 [R6], R84 ;  /* 0x0000005406007844 */ /* 0x0001e20000000200 */
[C---:B------:R-:W-:Y:S02]  /*22420*/  IADD3 R153, P1, R174.reuse, 0xa000, RZ ;  /* 0x0000a000ae997810 */ /* 0x040fe40007f3e0ff */
[C---:B------:R-:W-:Y:S02]  /*22430*/  IADD3 R151, P5, R174.reuse, 0xc000, RZ ;  /* 0x0000c000ae977810 */ /* 0x040fe40007fbe0ff */
[----:B------:R-:W-:-:S02]  /*22440*/  IADD3 R149, P4, R174, 0xd000, RZ ;  /* 0x0000d000ae957810 */ /* 0x000fc40007f9e0ff */
[C---:B------:R-:W-:Y:S02]  /*22450*/  IADD3 R184, P3, R174.reuse, 0xe000, RZ ;  /* 0x0000e000aeb87810 */ /* 0x040fe40007f7e0ff */
[----:B------:R-:W-:Y:S02]  /*22460*/  F2FP.F16.F32.PACK_AB R54, R49, R48 ;  /* 0x000000303136723e */ /* 0x000fe400000000ff */
[----:B------:R-:W-:Y:S02]  /*22470*/  F2FP.F16.F32.PACK_AB R55, R51, R50 ;  /* 0x000000323337723e */ /* 0x000fe400000000ff */
[----:B------:R-:W-:Y:S02]  /*22480*/  F2FP.F16.F32.PACK_AB R45, R47, R46 ;  /* 0x0000002e2f2d723e */ /* 0x000fe400000000ff */
[----:B------:R-:W-:Y:S01]  /*22490*/  F2FP.F16.F32.PACK_AB R36, R37, R36 ;  /* 0x000000242524723e */ /* 0x000fe200000000ff */
[----:B------:R0:W-:Y:S01]  /*224a0*/  STSM.16.M88.4 [R173], R76 ;  /* 0x0000004cad007844 */ /* 0x0001e20000000200 */
[----:B------:R-:W-:-:S02]  /*224b0*/  IADD3 R137, P6, R174, 0xf000, RZ ;  /* 0x0000f000ae897810 */ /* 0x000fc40007fde0ff */
[----:B------:R-:W-:Y:S02]  /*224c0*/  F2FP.F16.F32.PACK_AB R46, R41, R40 ;  /* 0x00000028292e723e */ /* 0x000fe400000000ff */
        /* <DEDUP_REMOVED lines=11> */
[----:B------:R-:W-:Y:S01]  /*22580*/  F2FP.F16.F32.PACK_AB R13, R15, R14 ;  /* 0x0000000e0f0d723e */ /* 0x000fe200000000ff */
[----:B------:R0:W-:Y:S01]  /*22590*/  STSM.16.M88.4 [R20], R52 ;  /* 0x0000003414007844 */ /* 0x0001e20000000200 */
[----:B------:R-:W-:-:S02]  /*225a0*/  LOP3.LUT R152, R153, 0x380, RZ, 0xc0, !PT ;  /* 0x0000038099987812 */ /* 0x000fc400078ec0ff */
[----:B------:R-:W-:Y:S02]  /*225b0*/  LOP3.LUT R148, R151, 0x380, RZ, 0xc0, !PT ;  /* 0x0000038097947812 */ /* 0x000fe400078ec0ff */
[----:B------:R-:W-:Y:S02]  /*225c0*/  LOP3.LUT R142, R149, 0x380, RZ, 0xc0, !PT ;  /* 0x00000380958e7812 */ /* 0x000fe400078ec0ff */
[----:B------:R-:W-:Y:S02]  /*225d0*/  LOP3.LUT R143, R184, 0x380, RZ, 0xc0, !PT ;  /* 0x00000380b88f7812 */ /* 0x000fe400078ec0ff */
[----:B------:R-:W-:Y:S02]  /*225e0*/  LOP3.LUT R129, R174, 0x380, RZ, 0xc0, !PT ;  /* 0x00000380ae817812 */ /* 0x000fe400078ec0ff */
[----:B------:R-:W-:Y:S02]  /*225f0*/  F2FP.F16.F32.PACK_AB R14, R9, R8 ;  /* 0x00000008090e723e */ /* 0x000fe400000000ff */
[----:B------:R-:W-:Y:S01]  /*22600*/  F2FP.F16.F32.PACK_AB R15, R11, R10 ;  /* 0x0000000a0b0f723e */ /* 0x000fe200000000ff */
[----:B------:R0:W-:Y:S01]  /*22610*/  STSM.16.M88.4 [R0], R44 ;  /* 0x0000002c00007844 */ /* 0x0001e20000000200 */
[----:B------:R-:W-:-:S02]  /*22620*/  LOP3.LUT R130, R137, 0x380, RZ, 0xc0, !PT ;  /* 0x0000038089827812 */ /* 0x000fc400078ec0ff */
[----:B------:R-:W-:Y:S01]  /*22630*/  SHF.R.U64 R152, R152, 0x3, RZ ;  /* 0x0000000398987819 */ /* 0x000fe200000012ff */
[----:B------:R0:W-:Y:S01]  /*22640*/  STSM.16.M88.4 [R5], R36 ;  /* 0x0000002405007844 */ /* 0x0001e20000000200 */
[----:B------:R-:W-:Y:S02]  /*22650*/  SHF.R.U64 R148, R148, 0x3, RZ ;  /* 0x0000000394947819 */ /* 0x000fe400000012ff */
[----:B------:R-:W-:Y:S01]  /*22660*/  SHF.R.U64 R142, R142, 0x3, RZ ;  /* 0x000000038e8e7819 */ /* 0x000fe200000012ff */
[----:B------:R0:W-:Y:S01]  /*22670*/  STSM.16.M88.4 [R4], R28 ;  /* 0x0000001c04007844 */ /* 0x0001e20000000200 */
[----:B------:R-:W-:Y:S02]  /*22680*/  SHF.R.U64 R143, R143, 0x3, RZ ;  /* 0x000000038f8f7819 */ /* 0x000fe400000012ff */
[----:B------:R-:W-:Y:S01]  /*22690*/  SHF.R.U64 R129, R129, 0x3, RZ ;  /* 0x0000000381817819 */ /* 0x000fe200000012ff */
[----:B------:R0:W-:Y:S01]  /*226a0*/  STSM.16.M88.4 [R3], R12 ;  /* 0x0000000c03007844 */ /* 0x0001e20000000200 */
[----:B------:R-:W-:Y:S01]  /*226b0*/  SHF.R.U64 R130, R130, 0x3, RZ ;  /* 0x0000000382827819 */ /* 0x000fe200000012ff */
[----:B------:R-:W-:-:S02]  /*226c0*/  USHF.R.S32.HI UR12, URZ, 0x1f, UR60 ;  /* 0x0000001f3f0c7899 */ /* 0x000fc4000801143c */
[----:B------:R-:W-:Y:S01]  /*226d0*/  USHF.R.S32.HI UR13, URZ, 0x1f, UR58 ;  /* 0x0000001f3f0d7899 */ /* 0x000fe2000801143a */
        /* <DEDUP_REMOVED lines=11> */
[----:B------:R-:W-:-:S02]  /*22790*/  IMAD.X R131, RZ, RZ, R175, P6 ;  /* 0x000000ffff837224 */ /* 0x000fc400030e06af */
[----:B------:R-:W-:Y:S01]  /*227a0*/  IMAD.MOV.U32 R129, RZ, RZ, R175 ;  /* 0x000000ffff817224 */ /* 0x000fe200078e00af */
[----:B------:R-:W-:Y:S06]  /*227b0*/  BAR.SYNC.DEFER_BLOCKING 0x1, 0x100 ;  /* 0x0044000000007b1d */ /* 0x000fec0000010000 */
[----:B0-----:R-:W-:Y:S05]  /*227c0*/  @P0 BRA `(.L_x_5257) ;  /* 0x0000000000c80947 */ /* 0x001fea0003800000 */
[----:B------:R-:W0:Y:S01]  /*227d0*/  LDC R8, c[0x0][0xce8] ;  /* 0x00033a00ff087b82 */ /* 0x000e220000000800 */
[----:B------:R-:W-:Y:S01]  /*227e0*/  IMAD.MOV R3, RZ, RZ, -R213 ;  /* 0x000000ffff037224 */ /* 0x000fe200078e0ad5 */
[----:B------:R-:W-:Y:S01]  /*227f0*/  ULDC UR5, c[0x0][0xb88] ;  /* 0x0002e20000057ab9 */ /* 0x000fe20000000800 */
[----:B------:R-:W-:Y:S01]  /*22800*/  IMAD.U32 R13, RZ, RZ, UR59 ;  /* 0x0000003bff0d7e24 */ /* 0x000fe2000f8e00ff */
[----:B------:R-:W-:Y:S01]  /*22810*/  ULDC.64 UR8, c[0x0][0xc90] ;  /* 0x0003240000087ab9 */ /* 0x000fe20000000a00 */
[----:B------:R-:W-:Y:S01]  /*22820*/  IMAD.U32 R4, RZ, RZ, UR59 ;  /* 0x0000003bff047e24 */ /* 0x000fe2000f8e00ff */
[----:B------:R-:W-:Y:S01]  /*22830*/  ISETP.NE.AND P0, PT, R216, R3, PT ;  /* 0x00000003d800720c */ /* 0x000fe20003f05270 */
[----:B------:R-:W-:Y:S01]  /*22840*/  IMAD R13, R13, 0x40, R22 ;  /* 0x000000400d0d7824 */ /* 0x000fe200078e0216 */
[----:B------:R-:W-:Y:S01]  /*22850*/  ULDC.64 UR10, c[0x0][0xc98] ;  /* 0x00032600000a7ab9 */ /* 0x000fe20000000a00 */
[----:B0-----:R-:W-:-:S05]  /*22860*/  IMAD R6, R8, UR5, RZ ;  /* 0x0000000508067c24 */ /* 0x001fca000f8e02ff */
[----:B------:R-:W-:-:S13]  /*22870*/  ISETP.GE.OR P1, PT, R13, R6, P0 ;  /* 0x000000060d00720c */ /* 0x000fda0000726670 */
[----:B------:R-:W2:Y:S01]  /*22880*/  @!P1 LDL R11, [R1+0x3f0] ;  /* 0x0003f000010b9983 */ /* 0x000ea20000100800 */
[----:B------:R-:W-:Y:S01]  /*22890*/  ISETP.NE.AND P2, PT, R8, 0x1, PT ;  /* 0x000000010800780c */ /* 0x000fe20003f45270 */
[----:B------:R-:W-:Y:S01]  /*228a0*/  IMAD R5, R4, 0x40, R227 ;  /* 0x0000004004057824 */ /* 0x000fe200078e02e3 */
[----:B------:R-:W-:Y:S02]  /*228b0*/  UIMAD UR5, UR12, UR8, URZ ;  /* 0x000000080c0572a4 */ /* 0x000fe4000f8e023f */
[----:B------:R-:W-:Y:S01]  /*228c0*/  UIMAD.WIDE.U32 UR6, UR60, UR8, URZ ;  /* 0x000000083c0672a5 */ /* 0x000fe2000f8e003f */
[----:B------:R-:W-:Y:S01]  /*228d0*/  IMAD.MOV.U32 R4, RZ, RZ, R5 ;  /* 0x000000ffff047224 */ /* 0x000fe200078e0005 */
[----:B------:R-:W-:Y:S02]  /*228e0*/  UIMAD UR5, UR60, UR9, UR5 ;  /* 0x000000093c0572a4 */ /* 0x000fe4000f8e0205 */
[----:B------:R-:W-:Y:S02]  /*228f0*/  UIMAD UR8, UR13, UR10, URZ ;  /* 0x0000000a0d0872a4 */ /* 0x000fe4000f8e023f */
[----:B------:R-:W-:-:S02]  /*22900*/  UIADD3 UR7, UR7, UR5, URZ ;  /* 0x0000000507077290 */ /* 0x000fc4000fffe03f */
[----:B------:R-:W-:Y:S01]  /*22910*/  UIMAD UR8, UR58, UR11, UR8 ;  /* 0x0000000b3a0872a4 */ /* 0x000fe2000f8e0208 */
[----:B------:R-:W0:Y:S01]  /*22920*/  @P2 LDC R0, c[0x0][0xcec] ;  /* 0x00033b00ff002b82 */ /* 0x000e220000000800 */
[----:B------:R-:W-:-:S07]  /*22930*/  UIMAD.WIDE.U32 UR6, UR58, UR10, UR6 ;  /* 0x0000000a3a0672a5 */ /* 0x000fce000f8e0006 */
[----:B------:R-:W1:Y:S01]  /*22940*/  @P2 LDC R3, c[0x0][0xcf0] ;  /* 0x00033c00ff032b82 */ /* 0x000e620000000800 */
[----:B0-----:R-:W-:-:S05]  /*22950*/  @P2 IMAD.HI.U32 R0, R5, R0, RZ ;  /* 0x0000000005002227 */ /* 0x001fca00078e00ff */
[----:B-1----:R-:W-:-:S05]  /*22960*/  @P2 SHF.R.U32.HI R4, RZ, R3, R0 ;  /* 0x00000003ff042219 */ /* 0x002fca0000011600 */
        /* <DEDUP_REMOVED lines=14> */
[----:B------:R-:W-:Y:S01]  /*22a50*/  SHFL.IDX PT, R8, R0, RZ, 0x1c1f ;  /* 0x001c1fff00087589 */ /* 0x000fe200000e0000 */
[----:B------:R-:W-:Y:S01]  /*22a60*/  LEA.HI.X R10, R4, UR7, R3, 0x2, P2 ;  /* 0x00000007040a7c11 */ /* 0x000fe200090f1403 */
[----:B------:R-:W-:-:S04]  /*22a70*/  VIADD R3, R13, 0x8 ;  /* 0x000000080d037836 */ /* 0x000fc80000000000 */
[----:B------:R-:W2:Y:S01]  /*22a80*/  SHFL.IDX PT, R9, R10, RZ, 0x1c1f ;  /* 0x001c1fff0a097589 */ /* 0x000ea200000e0000 */
[----:B------:R-:W-:-:S03]  /*22a90*/  ISETP.GE.OR P0, PT, R3, R6, P0 ;  /* 0x000000060300720c */ /* 0x000fc60000706670 */
[----:B--2---:R-:W-:Y:S10]  /*22aa0*/  @!P1 ST.E desc[UR36][R8.64], R11 ;  /* 0x0000000b08009985 */ /* 0x004ff4000c101924 */
[----:B------:R-:W2:Y:S04]  /*22ab0*/  @!P0 LDL R3, [R1+0x3f4] ;  /* 0x0003f40001038983 */ /* 0x000ea80000100800 */
[----:B------:R-:W-:Y:S04]  /*22ac0*/  SHFL.IDX PT, R4, R0, 0x1, 0x1c1f ;  /* 0x003c1f0000047f89 */ /* 0x000fe800000e0000 */
[----:B------:R-:W2:Y:S04]  /*22ad0*/  SHFL.IDX PT, R5, R10, 0x1, 0x1c1f ;  /* 0x003c1f000a057f89 */ /* 0x000ea800000e0000 */
[----:B--2---:R0:W-:Y:S02]  /*22ae0*/  @!P0 ST.E desc[UR36][R4.64], R3 ;  /* 0x0000000304008985 */ /* 0x0041e4000c101924 */
.L_x_5257:
[----:B------:R-:W1:Y:S01]  /*22af0*/  LDC R78, c[0x0][0xce8] ;  /* 0x00033a00ff4e7b82 */ /* 0x000e620000000800 */
[----:B------:R-:W-:Y:S01]  /*22b00*/  ULDC UR10, c[0x0][0xbc8] ;  /* 0x0002f200000a7ab9 */ /* 0x000fe20000000800 */
[----:B------:R-:W-:Y:S01]  /*22b10*/  IMAD R0, R206, 0x20, R195 ;  /* 0x00000020ce007824 */ /* 0x000fe200078e02c3 */
[----:B------:R-:W-:Y:S01]  /*22b20*/  ISETP.GE.AND P1, PT, R190, UR10, PT ;  /* 0x0000000abe007c0c */ /* 0x000fe2000bf26270 */
[----:B0-----:R-:W-:Y:S01]  /*22b30*/  IMAD.U32 R5, RZ, RZ, UR59 ;  /* 0x0000003bff057e24 */ /* 0x001fe2000f8e00ff */
[----:B------:R-:W-:Y:S01]  /*22b40*/  ULDC.64 UR8, c[0x0][0xbe8] ;  /* 0x0002fa0000087ab9 */ /* 0x000fe20000000a00 */
[----:B------:R0:W5:Y:S04]  /*22b50*/  LD.E.128 R8, desc[UR36][R128.64] ;  /* 0x0000002480087980 */ /* 0x000168000c101d00 */
[----:B------:R0:W5:Y:S04]  /*22b60*/  LD.E.128 R12, desc[UR36][R170.64] ;  /* 0x00000024aa0c7980 */ /* 0x000168000c101d00 */
[----:B------:R0:W5:Y:S04]  /*22b70*/  LD.E.128 R24, desc[UR36][R168.64] ;  /* 0x00000024a8187980 */ /* 0x000168000c101d00 */
[----:B------:R0:W5:Y:S04]  /*22b80*/  LD.E.128 R28, desc[UR36][R166.64] ;  /* 0x00000024a61c7980 */ /* 0x000168000c101d00 */
[----:B------:R0:W5:Y:S01]  /*22b90*/  LD.E.128 R32, desc[UR36][R164.64] ;  /* 0x00000024a4207980 */ /* 0x000162000c101d00 */
[----:B-1----:R-:W-:-:S02]  /*22ba0*/  ISETP.NE.AND P3, PT, R78, 0x1, PT ;  /* 0x000000014e00780c */ /* 0x002fc40003f65270 */
[----:B------:R-:W-:Y:S01]  /*22bb0*/  SEL R4, RZ, 0xffffffff, P1 ;  /* 0xffffffffff047807 */ /* 0x000fe20000800000 */
[----:B------:R0:W5:Y:S01]  /*22bc0*/  LD.E.128 R36, desc[UR36][R162.64] ;  /* 0x00000024a2247980 */ /* 0x000162000c101d00 */
[----:B------:R-:W-:Y:S02]  /*22bd0*/  ISETP.GE.AND P0, PT, R191, UR10, PT ;  /* 0x0000000abf007c0c */ /* 0x000fe4000bf06270 */
[----:B------:R-:W-:Y:S01]  /*22be0*/  ISETP.GE.AND P2, PT, R192, UR10, PT ;  /* 0x0000000ac0007c0c */ /* 0x000fe2000bf46270 */
[----:B------:R-:W-:Y:S01]  /*22bf0*/  IMAD R76, R5, 0x40, R0 ;  /* 0x00000040054c7824 */ /* 0x000fe200078e0200 */
[----:B------:R-:W-:Y:S01]  /*22c00*/  UIMAD UR5, UR12, UR8, URZ ;  /* 0x000000080c0572a4 */ /* 0x000fe2000f8e023f */
[----:B------:R0:W5:Y:S04]  /*22c10*/  LD.E.128 R40, desc[UR36][R160.64] ;  /* 0x00000024a0287980 */ /* 0x000168000c101d00 */
[----:B------:R-:W1:Y:S01]  /*22c20*/  @P3 LDC R21, c[0x0][0xcec] ;  /* 0x00033b00ff153b82 */ /* 0x000e620000000800 */
[----:B------:R-:W-:Y:S01]  /*22c30*/  UIMAD.WIDE.U32 UR6, UR60, UR8, URZ ;  /* 0x000000083c0672a5 */ /* 0x000fe2000f8e003f */
[----:B------:R0:W5:Y:S04]  /*22c40*/  LD.E.128 R44, desc[UR36][R158.64] ;  /* 0x000000249e2c7980 */ /* 0x000168000c101d00 */
[----:B------:R0:W5:Y:S02]  /*22c50*/  LD.E.128 R48, desc[UR36][R156.64] ;  /* 0x000000249c307980 */ /* 0x000164000c101d00 */
[----:B------:R-:W2:Y:S01]  /*22c60*/  @P3 LDC R77, c[0x0][0xcf0] ;  /* 0x00033c00ff4d3b82 */ /* 0x000ea20000000800 */
[----:B------:R-:W-:Y:S01]  /*22c70*/  ISETP.GE.AND P1, PT, R189, UR10, PT ;  /* 0x0000000abd007c0c */ /* 0x000fe2000bf26270 */
[----:B------:R-:W-:Y:S01]  /*22c80*/  IMAD.SHL.U32 R6, R4, 0x2, RZ ;  /* 0x0000000204067824 */ /* 0x000fe200078e00ff */
[----:B------:R-:W-:Y:S01]  /*22c90*/  SEL R4, RZ, 0xffffffff, P0 ;  /* 0xffffffffff047807 */ /* 0x000fe20000000000 */
[----:B------:R0:W5:Y:S01]  /*22ca0*/  LD.E.128 R52, desc[UR36][R154.64] ;  /* 0x000000249a347980 */ /* 0x000162000c101d00 */
[----:B------:R-:W-:-:S02]  /*22cb0*/  SEL R0, RZ, 0xffffffff, P1 ;  /* 0xffffffffff007807 */ /* 0x000fc40000800000 */
[----:B------:R-:W-:Y:S01]  /*22cc0*/  SEL R3, RZ, 0x1, P2 ;  /* 0x00000001ff037807 */ /* 0x000fe20001000000 */
[----:B------:R-:W-:Y:S01]  /*22cd0*/  UIMAD UR5, UR60, UR9, UR5 ;  /* 0x000000093c0572a4 */ /* 0x000fe2000f8e0205 */
[----:B------:R-:W-:Y:S01]  /*22ce0*/  IMAD.SHL.U32 R4, R4, 0x4, RZ ;  /* 0x0000000404047824 */ /* 0x000fe200078e00ff */
[----:B------:R-:W-:Y:S01]  /*22cf0*/  ISETP.GE.AND P0, PT, R188, UR10, PT ;  /* 0x0000000abc007c0c */ /* 0x000fe2000bf06270 */
[----:B------:R-:W-:Y:S01]  /*22d00*/  IMAD.SHL.U32 R79, R0, 0x8, RZ ;  /* 0x00000008004f7824 */ /* 0x000fe200078e00ff */
[----:B------:R-:W-:Y:S01]  /*22d10*/  LOP3.LUT R3, R6, 0x2, R3, 0xe2, !PT ;  /* 0x0000000206037812 */ /* 0x000fe200078ee203 */
[----:B------:R-:W-:Y:S01]  /*22d20*/  ULDC.64 UR8, c[0x0][0xbf0] ;  /* 0x0002fc0000087ab9 */ /* 0x000fe20000000a00 */
[----:B------:R-:W-:Y:S01]  /*22d30*/  UIADD3 UR7, UR7, UR5, URZ ;  /* 0x0000000507077290 */ /* 0x000fe2000fffe03f */
[----:B------:R0:W5:Y:S01]  /*22d40*/  LD.E.128 R56, desc[UR36][R152.64] ;  /* 0x0000002498387980 */ /* 0x000162000c101d00 */
[----:B-1----:R-:W-:Y:S01]  /*22d50*/  @P3 IMAD.HI.U32 R0, R76, R21, RZ ;  /* 0x000000154c003227 */ /* 0x002fe200078e00ff */
[----:B------:R-:W-:Y:S01]  /*22d60*/  UIMAD UR5, UR13, UR8, URZ ;  /* 0x000000080d0572a4 */ /* 0x000fe2000f8e023f */
[----:B------:R-:W-:Y:S01]  /*22d70*/  SEL R5, RZ, 0xffffffff, P0 ;  /* 0xffffffffff057807 */ /* 0x000fe20000000000 */
[----:B------:R0:W5:Y:S01]  /*22d80*/  LD.E.128 R60, desc[UR36][R150.64] ;  /* 0x00000024963c7980 */ /* 0x000162000c101d00 */
[----:B------:R-:W-:Y:S01]  /*22d90*/  LOP3.LUT R4, R4, 0x4, R3, 0xe2, !PT ;  /* 0x0000000404047812 */ /* 0x000fe200078ee203 */
[----:B------:R-:W-:Y:S01]  /*22da0*/  IMAD.MOV.U32 R3, RZ, RZ, R76 ;  /* 0x000000ffff037224 */ /* 0x000fe200078e004c */
[----:B------:R-:W-:Y:S01]  /*22db0*/  UIMAD UR5, UR58, UR9, UR5 ;  /* 0x000000093a0572a4 */ /* 0x000fe2000f8e0205 */
[----:B------:R0:W5:Y:S01]  /*22dc0*/  LD.E.128 R64, desc[UR36][R148.64] ;  /* 0x0000002494407980 */ /* 0x000162000c101d00 */
[----:B--2---:R-:W-:Y:S01]  /*22dd0*/  @P3 SHF.R.U32.HI R3, RZ, R77, R0 ;  /* 0x0000004dff033219 */ /* 0x004fe20000011600 */
[----:B------:R-:W-:Y:S01]  /*22de0*/  UIMAD.WIDE.U32 UR6, UR58, UR8, UR6 ;  /* 0x000000083a0672a5 */ /* 0x000fe2000f8e0006 */
[----:B------:R-:W-:Y:S01]  /*22df0*/  IMAD.SHL.U32 R5, R5, 0x10, RZ ;  /* 0x0000001005057824 */ /* 0x000fe200078e00ff */
[----:B------:R-:W-:Y:S01]  /*22e00*/  LOP3.LUT R4, R79, 0x8, R4, 0xe2, !PT ;  /* 0x000000084f047812 */ /* 0x000fe200078ee204 */
[----:B------:R0:W5:Y:S01]  /*22e10*/  LD.E.128 R68, desc[UR36][R142.64] ;  /* 0x000000248e447980 */ /* 0x000162000c101d00 */
[----:B------:R-:W-:Y:S01]  /*22e20*/  ISETP.GE.AND P0, PT, R19, UR10, PT ;  /* 0x0000000a13007c0c */ /* 0x000fe2000bf06270 */
[----:B------:R-:W-:Y:S01]  /*22e30*/  UIADD3 UR5, UR7, UR5, URZ ;  /* 0x0000000507057290 */ /* 0x000fe2000fffe03f */
[--C-:B------:R-:W-:Y:S01]  /*22e40*/  IMAD.MOV R21, RZ, RZ, -R3.reuse ;  /* 0x000000ffff157224 */ /* 0x100fe200078e0a03 */
[----:B------:R-:W-:Y:S01]  /*22e50*/  SHF.R.S32.HI R20, RZ, 0x1f, R3 ;  /* 0x0000001fff147819 */ /* 0x000fe20000011403 */
[----:B------:R0:W5:Y:S01]  /*22e60*/  LD.E.128 R72, desc[UR36][R140.64] ;  /* 0x000000248c487980 */ /* 0x000162000c101d00 */
[----:B------:R-:W-:Y:S01]  /*22e70*/  LOP3.LUT R0, R5, 0x10, R4, 0xe2, !PT ;  /* 0x0000001005007812 */ /* 0x000fe200078ee204 */
[----:B------:R-:W-:Y:S01]  /*22e80*/  IMAD.U32 R4, RZ, RZ, UR6 ;  /* 0x00000006ff047e24 */ /* 0x000fe2000f8e00ff */
[----:B------:R-:W-:Y:S01]  /*22e90*/  SEL R6, RZ, 0xffffffff, P0 ;  /* 0xffffffffff067807 */ /* 0x000fe20000000000 */
[----:B------:R-:W-:Y:S01]  /*22ea0*/  IMAD.U32 R5, RZ, RZ, UR7 ;  /* 0x00000007ff057e24 */ /* 0x000fe2000f8e00ff */
[----:B------:R-:W-:Y:S01]  /*22eb0*/  ULDC.64 UR6, c[0x0][0xbe0] ;  /* 0x0002f80000067ab9 */ /* 0x000fe20000000a00 */
[----:B------:R-:W-:Y:S01]  /*22ec0*/  IMAD R21, R78, R21, R76 ;  /* 0x000000154e157224 */ /* 0x000fe200078e024c */
[----:B------:R-:W5:Y:S01]  /*22ed0*/  LD.E.128 R128, desc[UR36][R130.64] ;  /* 0x0000002482807980 */ /* 0x000f62000c101d00 */
[----:B------:R-:W-:Y:S01]  /*22ee0*/  IMAD.U32 R5, RZ, RZ, UR5 ;  /* 0x00000005ff057e24 */ /* 0x000fe2000f8e00ff */
[----:B------:R-:W-:Y:S01]  /*22ef0*/  ISETP.GE.AND P0, PT, R194, UR10, PT ;  /* 0x0000000ac2007c0c */ /* 0x000fe2000bf06270 */
[----:B------:R-:W-:Y:S01]  /*22f00*/  IMAD R20, R20, UR6, RZ ;  /* 0x0000000614147c24 */ /* 0x000fe2000f8e02ff */
[----:B------:R-:W-:Y:S01]  /*22f10*/  @!PT LDS RZ, [RZ] ;  /* 0x00000000fffff984 */ /* 0x000fe20000000800 */
[----:B------:R-:W-:Y:S01]  /*22f20*/  @!PT LDS RZ, [RZ] ;  /* 0x00000000fffff984 */ /* 0x000fe20000000800 */
[----:B------:R-:W-:Y:S01]  /*22f30*/  @!PT LDS RZ, [RZ] ;  /* 0x00000000fffff984 */ /* 0x000fe20000000800 */
[----:B------:R-:W-:Y:S01]  /*22f40*/  @!PT LDS RZ, [RZ] ;  /* 0x00000000fffff984 */ /* 0x000fe20000000800 */
[----:B------:R1:W-:Y:S06]  /*22f50*/  MEMBAR.ALL.CTA ;  /* 0x0000000000007992 */ /* 0x0003ec0000008000 */
[----:B-1----:R-:W1:Y:S01]  /*22f60*/  FENCE.VIEW.ASYNC.S ;  /* 0x00000000000073c6 */ /* 0x002e620000000000 */
[----:B------:R-:W-:Y:S01]  /*22f70*/  IMAD.SHL.U32 R79, R6, 0x20, RZ ;  /* 0x00000020064f7824 */ /* 0x000fe200078e00ff */
[----:B------:R-:W-:Y:S01]  /*22f80*/  SHF.R.S32.HI R6, RZ, 0x1f, R21 ;  /* 0x0000001fff067819 */ /* 0x000fe20000011415 */
[C---:B------:R-:W-:Y:S01]  /*22f90*/  IMAD R77, R3.reuse, UR7, R20 ;  /* 0x00000007034d7c24 */ /* 0x040fe2000f8e0214 */
[----:B------:R-:W-:Y:S01]  /*22fa0*/  ULDC UR8, c[0x0][0xb88] ;  /* 0x0002e20000087ab9 */ /* 0x000fe20000000800 */
[----:B------:R-:W-:Y:S01]  /*22fb0*/  IMAD.WIDE.U32 R4, R3, UR6, R4 ;  /* 0x0000000603047c25 */ /* 0x000fe2000f8e0004 */
[----:B------:R-:W-:Y:S01]  /*22fc0*/  ULDC.64 UR6, c[0x0][0xbd8] ;  /* 0x0002f60000067ab9 */ /* 0x000fe20000000a00 */
[----:B------:R-:W-:Y:S01]  /*22fd0*/  LOP3.LUT R0, R79, 0x20, R0, 0xe2, !PT ;  /* 0x000000204f007812 */ /* 0x000fe200078ee200 */
[----:B------:R-:W-:Y:S01]  /*22fe0*/  UIADD3 UR5, UR44, 0x38820, URZ ;  /* 0x000388202c057890 */ /* 0x000fe2000fffe03f */
[----:B------:R-:W-:Y:S01]  /*22ff0*/  IMAD.U32 R20, RZ, RZ, UR59 ;  /* 0x0000003bff147e24 */ /* 0x000fe2000f8e00ff */
[----:B------:R-:W-:Y:S01]  /*23000*/  SEL R3, RZ, 0x40, P0 ;  /* 0x00000040ff037807 */ /* 0x000fe20000000000 */
[----:B------:R-:W-:Y:S01]  /*23010*/  IMAD.IADD R5, R5, 0x1, R77 ;  /* 0x0000000105057824 */ /* 0x000fe200078e024d */
[----:B------:R-:W-:Y:S01]  /*23020*/  ISETP.GE.AND P0, PT, R193, UR10, PT ;  /* 0x0000000ac1007c0c */ /* 0x000fe2000bf06270 */
[----:B------:R-:W-:Y:S01]  /*23030*/  IMAD R6, R6, UR6, RZ ;  /* 0x0000000606067c24 */ /* 0x000fe2000f8e02ff */
[----:B------:R-:W-:Y:S01]  /*23040*/  LOP3.LUT R0, R0, R3, RZ, 0xfc, !PT ;  /* 0x0000000300007212 */ /* 0x000fe200078efcff */
[----:B------:R-:W-:Y:S01]  /*23050*/  IMAD R83, R20, 0x40, R195 ;  /* 0x0000004014537824 */ /* 0x000fe200078e02c3 */
[----:B------:R-:W-:Y:S01]  /*23060*/  SEL R3, RZ, 0x80, P0 ;  /* 0x00000080ff037807 */ /* 0x000fe20000000000 */
[----:B------:R-:W-:Y:S01]  /*23070*/  IMAD R84, R78, UR8, RZ ;  /* 0x000000084e547c24 */ /* 0x000fe2000f8e02ff */
[----:B------:R-:W-:Y:S01]  /*23080*/  UPRMT UR5, URZ, 0x654, UR5 ;  /* 0x000006543f057896 */ /* 0x000fe20008000005 */
[C---:B------:R-:W-:Y:S01]  /*23090*/  IMAD R77, R21.reuse, UR7, R6 ;  /* 0x00000007154d7c24 */ /* 0x040fe2000f8e0206 */
[----:B------:R-:W-:Y:S01]  /*230a0*/  BSSY B1, `(.L_x_5258) ;  /* 0x000002b000017945 */ /* 0x000fe20003800000 */
[----:B------:R-:W-:Y:S01]  /*230b0*/  IMAD.WIDE.U32 R4, R21, UR6, R4 ;  /* 0x0000000615047c25 */ /* 0x000fe2000f8e0004 */
[----:B------:R-:W-:Y:S01]  /*230c0*/  ISETP.GE.AND P0, PT, R83, R84, PT ;  /* 0x000000545300720c */ /* 0x000fe20003f06270 */
[----:B------:R-:W-:Y:S01]  /*230d0*/  ULDC.64 UR6, c[0x0][0xb80] ;  /* 0x0002e00000067ab9 */ /* 0x000fe20000000a00 */
[----:B------:R-:W-:Y:S01]  /*230e0*/  LOP3.LUT R3, R0, R3, RZ, 0xfc, !PT ;  /* 0x0000000300037212 */ /* 0x000fe200078efcff */
[----:B------:R-:W-:Y:S01]  /*230f0*/  IMAD.IADD R5, R5, 0x1, R77 ;  /* 0x0000000105057824 */ /* 0x000fe200078e024d */
[C---:B------:R-:W-:Y:S01]  /*23100*/  LEA R6, P1, R4.reuse, UR6, 0x1 ;  /* 0x0000000604067c11 */ /* 0x040fe2000f8208ff */
[----:B-1----:R-:W-:Y:S03]  /*23110*/  SYNCS.ARRIVE.TRANS64.RED.A1T0 RZ, [UR5], RZ ;  /* 0x000000ffffff79a7 */ /* 0x002fe60008100405 */
        /* <DEDUP_REMOVED lines=35> */
.L_x_5259:
[----:B------:R-:W-:Y:S05]  /*23350*/  BSYNC B1 ;  /* 0x0000000000017941 */ /* 0x000fea0003800000 */
.L_x_5258:
[----:B---3--:R-:W-:Y:S01]  /*23360*/  VIADD R4, R83, 0x20 ;  /* 0x0000002053047836 */ /* 0x008fe20000000000 */
[----:B-----5:R4:W3:Y:S04]  /*23370*/  SHFL.IDX PT, R9, R82, 0x1, 0x181f ;  /* 0x00381f0052097f89 */ /* 0x0208e800000e0000 */
        /* <DEDUP_REMOVED lines=9> */
[CC--:B------:R-:W-:Y:S02]  /*23410*/  @!P5 LEA R10, P4, R190.reuse, R8.reuse, 0x1 ;  /* 0x00000008be0ad211 */ /* 0x0c0fe400078808ff */
        /* <DEDUP_REMOVED lines=26> */
.L_x_5256:
[----:B------:R-:W0:Y:S01]  /*235c0*/  LDC R12, c[0x0][0xce8] ;  /* 0x00033a00ff0c7b82 */ /* 0x000e220000000800 */
[----:B------:R-:W-:Y:S01]  /*235d0*/  ISETP.GE.AND P2, PT, R204, 0x40, PT ;  /* 0x00000040cc00780c */ /* 0x000fe20003f46270 */
[----:B------:R-:W-:Y:S01]  /*235e0*/  ULDC UR12, c[0x0][0xbc8] ;  /* 0x0002f200000c7ab9 */ /* 0x000fe20000000800 */
[----:B------:R-:W-:Y:S01]  /*235f0*/  IMAD R0, R206, 0x20, R195 ;  /* 0x00000020ce007824 */ /* 0x000fe200078e02c3 */
[----:B------:R-:W-:Y:S01]  /*23600*/  ISETP.GE.AND P4, PT, R192, UR12, PT ;  /* 0x0000000cc0007c0c */ /* 0x000fe2000bf86270 */
[----:B------:R-:W-:Y:S01]  /*23610*/  IMAD.U32 R3, RZ, RZ, UR59 ;  /* 0x0000003bff037e24 */ /* 0x000fe2000f8e00ff */
[----:B------:R-:W-:Y:S01]  /*23620*/  ISETP.GE.AND P3, PT, R190, UR12, PT ;  /* 0x0000000cbe007c0c */ /* 0x000fe2000bf66270 */
[----:B------:R-:W-:Y:S01]  /*23630*/  USHF.R.S32.HI UR8, URZ, 0x1f, UR60 ;  /* 0x0000001f3f087899 */ /* 0x000fe2000801143c */
[----:B------:R-:W-:Y:S01]  /*23640*/  BSSY B1, `(.L_x_5261) ;  /* 0x0000033000017945 */ /* 0x000fe20003800000 */
[----:B------:R-:W-:Y:S01]  /*23650*/  USHF.R.S32.HI UR9, URZ, 0x1f, UR58 ;  /* 0x0000001f3f097899 */ /* 0x000fe2000801143a */
[----:B------:R-:W-:Y:S01]  /*23660*/  ISETP.GE.AND P1, PT, R191, UR12, PT ;  /* 0x0000000cbf007c0c */ /* 0x000fe2000bf26270 */
[----:B------:R-:W-:Y:S01]  /*23670*/  IMAD R10, R3, 0x40, R0 ;  /* 0x00000040030a7824 */ /* 0x000fe200078e0200 */
[----:B------:R-:W-:-:S02]  /*23680*/  SEL R14, RZ, 0x1, P4 ;  /* 0x00000001ff0e7807 */ /* 0x000fc40002000000 */
[----:B------:R-:W-:Y:S02]  /*23690*/  SEL R15, RZ, 0xffffffff, P3 ;  /* 0xffffffffff0f7807 */ /* 0x000fe40001800000 */
[----:B0-----:R-:W-:-:S13]  /*236a0*/  ISETP.NE.AND P0, PT, R12, 0x1, PT ;  /* 0x000000010c00780c */ /* 0x001fda0003f05270 */
[----:B------:R-:W0:Y:S08]  /*236b0*/  @P0 LDC R11, c[0x0][0xcec] ;  /* 0x00033b00ff0b0b82 */ /* 0x000e300000000800 */
[----:B------:R-:W1:Y:S01]  /*236c0*/  @P0 LDC R13, c[0x0][0xcf0] ;  /* 0x00033c00ff0d0b82 */ /* 0x000e620000000800 */
[----:B------:R-:W-:Y:S05]  /*236d0*/  @P2 BRA `(.L_x_5262) ;  /* 0x0000000000a42947 */ /* 0x000fea0003800000 */
[----:B------:R-:W2:Y:S01]  /*236e0*/  S2R R4, SR_TID.X ;  /* 0x0000000000047919 */ /* 0x000ea20000002100 */
[----:B------:R-:W3:Y:S01]  /*236f0*/  LDC R5, c[0x0][0xce8] ;  /* 0x00033a00ff057b82 */ /* 0x000ee20000000800 */
[----:B------:R-:W-:Y:S01]  /*23700*/  IMAD.U32 R0, RZ, RZ, UR59 ;  /* 0x0000003bff007e24 */ /* 0x000fe2000f8e00ff */
[----:B------:R-:W-:Y:S02]  /*23710*/  ULDC UR5, c[0x0][0xb88] ;  /* 0x0002e20000057ab9 */ /* 0x000fe40000000800 */
[----:B---3--:R-:W-:Y:S02]  /*23720*/  IMAD R3, R5, UR5, RZ ;  /* 0x0000000505037c24 */ /* 0x008fe4000f8e02ff */
[----:B--2---:R-:W-:-:S04]  /*23730*/  IMAD R0, R0, 0x40, R4 ;  /* 0x0000004000007824 */ /* 0x004fc800078e0204 */
[----:B------:R-:W-:-:S05]  /*23740*/  VIADD R6, R0, 0xffffff80 ;  /* 0xffffff8000067836 */ /* 0x000fca0000000000 */
[----:B------:R-:W-:-:S13]  /*23750*/  ISETP.GE.AND P2, PT, R6, R3, PT ;  /* 0x000000030600720c */ /* 0x000fda0003f46270 */
[----:B------:R-:W-:Y:S05]  /*23760*/  @P2 BRA `(.L_x_5262) ;  /* 0x0000000000802947 */ /* 0x000fea0003800000 */
[----:B------:R-:W-:Y:S01]  /*23770*/  ISETP.NE.AND P2, PT, R5, 0x1, PT ;  /* 0x000000010500780c */ /* 0x000fe20003f45270 */
[----:B------:R-:W-:Y:S01]  /*23780*/  ULDC.64 UR10, c[0x0][0xc90] ;  /* 0x00032400000a7ab9 */ /* 0x000fe20000000a00 */
[----:B------:R-:W-:Y:S01]  /*23790*/  IMAD.MOV.U32 R4, RZ, RZ, R6 ;  /* 0x000000ffff047224 */ /* 0x000fe200078e0006 */
        /* <DEDUP_REMOVED lines=29> */
.L_x_5262:
[----:B------:R-:W-:Y:S05]  /*23970*/  BSYNC B1 ;  /* 0x0000000000017941 */ /* 0x000fea0003800000 */
.L_x_5261:
[----:B------:R-:W-:Y:S01]  /*23980*/  SEL R0, RZ, 0xffffffff, P1 ;  /* 0xffffffffff007807 */ /* 0x000fe20000800000 */
[----:B------:R-:W-:Y:S01]  /*23990*/  ULDC.64 UR10, c[0x0][0xbe8] ;  /* 0x0002fa00000a7ab9 */ /* 0x000fe20000000a00 */
[----:B------:R-:W-:Y:S01]  /*239a0*/  IMAD.SHL.U32 R15, R15, 0x2, RZ ;  /* 0x000000020f0f7824 */ /* 0x000fe200078e00ff */
[----:B------:R-:W-:Y:S01]  /*239b0*/  UIMAD UR5, UR8, UR10, URZ ;  /* 0x0000000a080572a4 */ /* 0x000fe2000f8e023f */
[----:B------:R-:W-:Y:S01]  /*239c0*/  ISETP.GE.AND P1, PT, R189, UR12, PT ;  /* 0x0000000cbd007c0c */ /* 0x000fe2000bf26270 */
[----:B------:R-:W-:Y:S01]  /*239d0*/  IMAD.SHL.U32 R5, R0, 0x4, RZ ;  /* 0x0000000400057824 */ /* 0x000fe200078e00ff */
[----:B------:R-:W-:Y:S01]  /*239e0*/  UIMAD.WIDE.U32 UR6, UR60, UR10, URZ ;  /* 0x0000000a3c0672a5 */ /* 0x000fe2000f8e003f */
[----:B0-----:R-:W-:Y:S01]  /*239f0*/  @P0 IMAD.HI.U32 R0, R10, R11, RZ ;  /* 0x0000000b0a000227 */ /* 0x001fe200078e00ff */
[----:B------:R-:W-:Y:S01]  /*23a00*/  UIMAD UR5, UR60, UR11, UR5 ;  /* 0x0000000b3c0572a4 */ /* 0x000fe2000f8e0205 */
[----:B------:R-:W-:Y:S01]  /*23a10*/  LOP3.LUT R14, R15, 0x2, R14, 0xe2, !PT ;  /* 0x000000020f0e7812 */ /* 0x000fe200078ee20e */
[----:B------:R-:W-:Y:S01]  /*23a20*/  BSSY B1, `(.L_x_5263) ;  /* 0x0000056000017945 */ /* 0x000fe20003800000 */
[----:B--2---:R-:W-:Y:S01]  /*23a30*/  IMAD.MOV.U32 R3, RZ, RZ, R10 ;  /* 0x000000ffff037224 */ /* 0x004fe200078e000a */
[----:B-1----:R-:W-:Y:S01]  /*23a40*/  @P0 SHF.R.U32.HI R3, RZ, R13, R0 ;  /* 0x0000000dff030219 */ /* 0x002fe20000011600 */
[----:B------:R-:W-:Y:S01]  /*23a50*/  ULDC.64 UR10, c[0x0][0xbf0] ;  /* 0x0002fc00000a7ab9 */ /* 0x000fe20000000a00 */
[----:B------:R-:W-:Y:S01]  /*23a60*/  SEL R0, RZ, 0xffffffff, P1 ;  /* 0xffffffffff007807 */ /* 0x000fe20000800000 */
[----:B------:R-:W-:Y:S01]  /*23a70*/  UIADD3 UR7, UR7, UR5, URZ ;  /* 0x0000000507077290 */ /* 0x000fe2000fffe03f */
[----:B------:R-:W-:Y:S01]  /*23a80*/  LOP3.LUT R14, R5, 0x4, R14, 0xe2, !PT ;  /* 0x00000004050e7812 */ /* 0x000fe200078ee20e */
[----:B------:R-:W-:Y:S01]  /*23a90*/  UIMAD UR5, UR9, UR10, URZ ;  /* 0x0000000a090572a4 */ /* 0x000fe2000f8e023f */
[----:B------:R-:W-:Y:S01]  /*23aa0*/  ISETP.GE.AND P1, PT, R188, UR12, PT ;  /* 0x0000000cbc007c0c */ /* 0x000fe2000bf26270 */
[----:B------:R-:W-:Y:S01]  /*23ab0*/  UIMAD.WIDE.U32 UR6, UR58, UR10, UR6 ;  /* 0x0000000a3a0672a5 */ /* 0x000fe2000f8e0006 */
[----:B------:R-:W-:Y:S01]  /*23ac0*/  IMAD.SHL.U32 R5, R0, 0x8, RZ ;  /* 0x0000000800057824 */ /* 0x000fe200078e00ff */
[----:B------:R-:W-:Y:S01]  /*23ad0*/  UIMAD UR5, UR58, UR11, UR5 ;  /* 0x0000000b3a0572a4 */ /* 0x000fe2000f8e0205 */
[--C-:B------:R-:W-:Y:S01]  /*23ae0*/  SHF.R.S32.HI R0, RZ, 0x1f, R3.reuse ;  /* 0x0000001fff007819 */ /* 0x100fe20000011403 */
[----:B------:R-:W-:Y:S01]  /*23af0*/  IMAD.MOV R9, RZ, RZ, -R3 ;  /* 0x000000ffff097224 */ /* 0x000fe200078e0a03 */
[----:B------:R-:W-:Y:S01]  /*23b00*/  ISETP.GE.AND P0, PT, R19, UR12, PT ;  /* 0x0000000c13007c0c */ /* 0x000fe2000bf06270 */
[----:B------:R-:W-:Y:S01]  /*23b10*/  UIADD3 UR5, UR7, UR5, URZ ;  /* 0x0000000507057290 */ /* 0x000fe2000fffe03f */
[----:B------:R-:W-:Y:S01]  /*23b20*/  LOP3.LUT R14, R5, 0x8, R14, 0xe2, !PT ;  /* 0x00000008050e7812 */ /* 0x000fe200078ee20e */
[----:B------:R-:W-:Y:S01]  /*23b30*/  IMAD.U32 R4, RZ, RZ, UR6 ;  /* 0x00000006ff047e24 */ /* 0x000fe2000f8e00ff */
[----:B------:R-:W-:Y:S01]  /*23b40*/  SEL R6, RZ, 0xffffffff, P1 ;  /* 0xffffffffff067807 */ /* 0x000fe20000800000 */
[----:B------:R-:W-:Y:S01]  /*23b50*/  IMAD.U32 R5, RZ, RZ, UR7 ;  /* 0x00000007ff057e24 */ /* 0x000fe2000f8e00ff */
[----:B------:R-:W-:Y:S01]  /*23b60*/  ULDC.64 UR6, c[0x0][0xbe0] ;  /* 0x0002f80000067ab9 */ /* 0x000fe20000000a00 */
[----:B------:R-:W-:Y:S01]  /*23b70*/  IMAD R9, R12, R9, R10 ;  /* 0x000000090c097224 */ /* 0x000fe200078e020a */
[----:B------:R-:W-:Y:S01]  /*23b80*/  SEL R8, RZ, 0xffffffff, P0 ;  /* 0xffffffffff087807 */ /* 0x000fe20000000000 */
[----:B------:R-:W-:Y:S01]  /*23b90*/  IMAD R0, R0, UR6, RZ ;  /* 0x0000000600007c24 */ /* 0x000fe2000f8e02ff */
[----:B------:R-:W-:Y:S01]  /*23ba0*/  ISETP.GE.AND P0, PT, R194, UR12, PT ;  /* 0x0000000cc2007c0c */ /* 0x000fe2000bf06270 */
[----:B------:R-:W-:Y:S01]  /*23bb0*/  IMAD.U32 R5, RZ, RZ, UR5 ;  /* 0x00000005ff057e24 */ /* 0x000fe2000f8e00ff */
[----:B------:R-:W-:Y:S01]  /*23bc0*/  ULDC UR5, c[0x0][0xb88] ;  /* 0x0002e20000057ab9 */ /* 0x000fe20000000800 */
[----:B------:R-:W-:Y:S01]  /*23bd0*/  IMAD.SHL.U32 R13, R6, 0x10, RZ ;  /* 0x00000010060d7824 */ /* 0x000fe200078e00ff */
[----:B------:R-:W-:Y:S01]  /*23be0*/  ISETP.GE.AND P2, PT, R193, UR12, PT ;  /* 0x0000000cc1007c0c */ /* 0x000fe2000bf46270 */
[C---:B------:R-:W-:Y:S01]  /*23bf0*/  IMAD R11, R3.reuse, UR7, R0 ;  /* 0x00000007030b7c24 */ /* 0x040fe2000f8e0200 */
[----:B------:R-:W-:Y:S01]  /*23c00*/  SHF.R.S32.HI R0, RZ, 0x1f, R9 ;  /* 0x0000001fff007819 */ /* 0x000fe20000011409 */
[----:B------:R-:W-:Y:S01]  /*23c10*/  IMAD.WIDE.U32 R4, R3, UR6, R4 ;  /* 0x0000000603047c25 */ /* 0x000fe2000f8e0004 */
[----:B------:R-:W-:Y:S01]  /*23c20*/  ULDC.64 UR6, c[0x0][0xbd8] ;  /* 0x0002f60000067ab9 */ /* 0x000fe20000000a00 */
[----:B------:R-:W-:-:S02]  /*23c30*/  LOP3.LUT R14, R13, 0x10, R14, 0xe2, !PT ;  /* 0x000000100d0e7812 */ /* 0x000fc400078ee20e */
[----:B------:R-:W-:Y:S02]  /*23c40*/  IMAD.SHL.U32 R3, R8, 0x20, RZ ;  /* 0x0000002008037824 */ /* 0x000fe400078e00ff */
[----:B------:R-:W-:Y:S02]  /*23c50*/  IMAD R0, R0, UR6, RZ ;  /* 0x0000000600007c24 */ /* 0x000fe4000f8e02ff */
[----:B------:R-:W-:Y:S01]  /*23c60*/  IMAD.IADD R5, R5, 0x1, R11 ;  /* 0x0000000105057824 */ /* 0x000fe200078e020b */
[----:B------:R-:W-:Y:S01]  /*23c70*/  LOP3.LUT R14, R3, 0x20, R14, 0xe2, !PT ;  /* 0x00000020030e7812 */ /* 0x000fe200078ee20e */
[----:B------:R-:W-:Y:S02]  /*23c80*/  IMAD R3, R9, UR7, R0 ;  /* 0x0000000709037c24 */ /* 0x000fe4000f8e0200 */
[----:B------:R-:W-:Y:S02]  /*23c90*/  IMAD.U32 R0, RZ, RZ, UR59 ;  /* 0x0000003bff007e24 */ /* 0x000fe4000f8e00ff */
[----:B------:R-:W-:-:S02]  /*23ca0*/  IMAD R27, R12, UR5, RZ ;  /* 0x000000050c1b7c24 */ /* 0x000fc4000f8e02ff */
[----:B------:R-:W-:Y:S02]  /*23cb0*/  IMAD R0, R0, 0x40, R195 ;  /* 0x0000004000007824 */ /* 0x000fe400078e02c3 */
[----:B------:R-:W-:Y:S01]  /*23cc0*/  IMAD.WIDE.U32 R4, R9, UR6, R4 ;  /* 0x0000000609047c25 */ /* 0x000fe2000f8e0004 */
        /* <DEDUP_REMOVED lines=43> */
.L_x_5264:
[----:B------:R-:W-:Y:S05]  /*23f80*/  BSYNC B1 ;  /* 0x0000000000017941 */ /* 0x000fea0003800000 */
.L_x_5263:
        /* <DEDUP_REMOVED lines=13> */
[C---:B------:R-:W-:Y:S01]  /*24060*/  @!P5 LEA R12, P0, R191.reuse, R8, 0x1 ;  /* 0x00000008bf0cd211 */ /* 0x040fe200078008ff */
        /* <DEDUP_REMOVED lines=22> */
.L_x_5260:
[----:B------:R-:W-:Y:S05]  /*241d0*/  BSYNC B0 ;  /* 0x0000000000007941 */ /* 0x000fea0003800000 */
.L_x_5255:
[----:B------:R-:W-:Y:S02]  /*241e0*/  ULDC UR5, c[0x0][0xd38] ;  /* 0x00034e0000057ab9 */ /* 0x000fe40000000800 */
[----:B------:R-:W-:-:S06]  /*241f0*/  UISETP.GE.AND UP0, UPT, UR4, UR5, UPT ;  /* 0x000000050400728c */ /* 0x000fcc000bf06270 */
[----:B------:R-:W-:-:S13]  /*24200*/  PLOP3.LUT P0, PT, PT, PT, UP0, 0x80, 0x0 ;  /* 0x000000000000781c */ /* 0x000fda0003f0f008 */
[----:B------:R-:W-:Y:S05]  /*24210*/  @!P0 BRA `(.L_x_5265) ;  /* 0xfffffdcc00488947 */ /* 0x000fea000383ffff */
[----:B------:R-:W-:Y:S05]  /*24220*/  EXIT ;  /* 0x000000000000794d */ /* 0x000fea0003800000 */
.L_x_5127:
        /* <DEDUP_REMOVED lines=15> */
[----:B------:R-:W0:Y:S01]  /*24320*/  S2R R13, SR_TID.X ;  /* 0x00000000000d7919 */ /* 0x000e220000002100 */
[----:B------:R-:W-:Y:S01]  /*24330*/  ULDC UR4, c[0x0][0x320] ;  /* 0x0000c80000047ab9 */ /* 0x000fe20000000800 */
[----:B------:R-:W-:Y:S01]  /*24340*/  ULDC UR5, c[0x0][0x3b8] ;  /* 0x0000ee0000057ab9 */ /* 0x000fe20000000800 */
[----:B------:R-:W-:Y:S01]  /*24350*/  LOP3.LUT R16, R16, 0xfffffdff, RZ, 0xc0, !PT ;  /* 0xfffffdff10107812 */ /* 0x000fe200078ec0ff */
[----:B------:R-:W1:Y:S01]  /*24360*/  S2UR UR6, SR_CgaCtaId ;  /* 0x00000000000679c3 */ /* 0x000e620000008800 */
[----:B------:R-:W-:Y:S01]  /*24370*/  ULDC.64 UR10, c[0x0][0x418] ;  /* 0x00010600000a7ab9 */ /* 0x000fe20000000a00 */
[----:B------:R2:W-:Y:S01]  /*24380*/  STL [R1+0x430], RZ ;  /* 0x000430ff01007387 */ /* 0x0005e20000100800 */
[----:B------:R-:W-:Y:S01]  /*24390*/  UISETP.NE.U32.AND UP0, UPT, UR10, URZ, UPT ;  /* 0x0000003f0a00728c */ /* 0x000fe2000bf05070 */
[----:B------:R-:W-:Y:S01]  /*243a0*/  IMAD.U32 R36, RZ, RZ, UR8 ;  /* 0x00000008ff247e24 */ /* 0x000fe2000f8e00ff */
[----:B------:R-:W-:Y:S01]  /*243b0*/  ULDC.64 UR42, c[0x0][0x2f0] ;  /* 0x0000bc00002a7ab9 */ /* 0x000fe20000000a00 */
[----:B------:R-:W-:Y:S01]  /*243c0*/  ULDC UR7, c[0x0][0x2b8] ;  /* 0x0000ae0000077ab9 */ /* 0x000fe20000000800 */
[----:B------:R-:W-:Y:S01]  /*243d0*/  UISETP.NE.AND.EX UP0, UPT, UR11, URZ, UPT, UP0 ;  /* 0x0000003f0b00728c */ /* 0x000fe2000bf05300 */
[----:B------:R-:W-:Y:S01]  /*243e0*/  IMAD.MOV.U32 R23, RZ, RZ, 0x1 ;  /* 0x00000001ff177424 */ /* 0x000fe200078e00ff */
[----:B------:R-:W-:Y:S01]  /*243f0*/  ULDC UR40, c[0x0][0x288] ;  /* 0x0000a20000287ab9 */ /* 0x000fe20000000800 */
[----:B------:R-:W-:Y:S01]  /*24400*/  ULDC UR41, c[0x0][0x448] ;  /* 0x0001120000297ab9 */ /* 0x000fe20000000800 */
[----:B------:R-:W-:Y:S01]  /*24410*/  IMAD.MOV.U32 R18, RZ, RZ, RZ ;  /* 0x000000ffff127224 */ /* 0x000fe200078e00ff */
[----:B------:R-:W-:Y:S01]  /*24420*/  UIMAD UR41, UR41, UR40, URZ ;  /* 0x00000028292972a4 */ /* 0x000fe2000f8e023f */
[----:B------:R-:W-:Y:S01]  /*24430*/  ULDC UR48, c[0x0][0xc] ;  /* 0x0000030000307ab9 */ /* 0x000fe20000000800 */
[----:B------:R-:W-:Y:S01]  /*24440*/  ULOP3.LUT UR47, UR61, 0x2, URZ, 0xfc, !UPT ;  /* 0x000000023d2f7892 */ /* 0x000fe2000f8efc3f */
[C---:B0-----:R-:W-:Y:S01]  /*24450*/  IMAD.SHL.U32 R32, R13.reuse, 0x8, RZ ;  /* 0x000000080d207824 */ /* 0x041fe200078e00ff */
[----:B------:R-:W-:-:S04]  /*24460*/  LOP3.LUT R12, R13, 0x7f, RZ, 0xc0, !PT ;  /* 0x0000007f0d0c7812 */ /* 0x000fc800078ec0ff */
[----:B------:R-:W-:-:S04]  /*24470*/  LOP3.LUT R11, R32, 0x38, RZ, 0xc0, !PT ;  /* 0x00000038200b7812 */ /* 0x000fc800078ec0ff */
[C---:B------:R-:W-:Y:S02]  /*24480*/  LOP3.LUT R0, R11.reuse, 0x40, RZ, 0xfc, !PT ;  /* 0x000000400b007812 */ /* 0x040fe400078efcff */
[C---:B------:R-:W-:Y:S02]  /*24490*/  ISETP.GE.AND P6, PT, R11.reuse, UR4, PT ;  /* 0x000000040b007c0c */ /* 0x040fe4000bfc6270 */
[C---:B------:R-:W-:Y:S02]  /*244a0*/  ISETP.GE.AND P1, PT, R0.reuse, UR4, PT ;  /* 0x0000000400007c0c */ /* 0x040fe4000bf26270 */
[----:B------:R-:W-:Y:S02]  /*244b0*/  ISETP.GE.AND P0, PT, R0, UR5, PT ;  /* 0x0000000500007c0c */ /* 0x000fe4000bf06270 */
[C---:B------:R-:W-:Y:S02]  /*244c0*/  ISETP.GE.AND P5, PT, R11.reuse, UR5, PT ;  /* 0x000000050b007c0c */ /* 0x040fe4000bfa6270 */
[----:B------:R-:W-:-:S02]  /*244d0*/  LOP3.LUT R2, R11, 0x180, RZ, 0xfc, !PT ;  /* 0x000001800b027812 */ /* 0x000fc400078efcff */
[C---:B------:R-:W-:Y:S02]  /*244e0*/  LOP3.LUT R8, R11.reuse, 0x80, RZ, 0xfc, !PT ;  /* 0x000000800b087812 */ /* 0x040fe400078efcff */
[----:B------:R-:W-:Y:S02]  /*244f0*/  LOP3.LUT R3, R11, 0x1c0, RZ, 0xfc, !PT ;  /* 0x000001c00b037812 */ /* 0x000fe400078efcff */
[----:B------:R-:W-:Y:S02]  /*24500*/  ISETP.GE.AND P2, PT, R2, UR5, PT ;  /* 0x0000000502007c0c */ /* 0x000fe4000bf46270 */
[----:B------:R-:W-:Y:S02]  /*24510*/  @P1 LOP3.LUT R16, R16, 0x200, RZ, 0xfc, !PT ;  /* 0x0000020010101812 */ /* 0x000fe400078efcff */
[----:B------:R-:W-:Y:S02]  /*24520*/  ISETP.GE.AND P4, PT, R8, UR4, PT ;  /* 0x0000000408007c0c */ /* 0x000fe4000bf86270 */
[----:B------:R-:W-:-:S02]  /*24530*/  LOP3.LUT R16, R16, 0xfffbffff, RZ, 0xc0, !PT ;  /* 0xfffbffff10107812 */ /* 0x000fc400078ec0ff */
[----:B------:R-:W-:Y:S02]  /*24540*/  ISETP.GE.AND P3, PT, R2, UR4, PT ;  /* 0x0000000402007c0c */ /* 0x000fe4000bf66270 */
[----:B------:R-:W-:Y:S02]  /*24550*/  @P0 LOP3.LUT R16, R16, 0x40000, RZ, 0xfc, !PT ;  /* 0x0004000010100812 */ /* 0x000fe400078efcff */
[----:B------:R-:W-:Y:S02]  /*24560*/  ISETP.GE.AND P1, PT, R3, UR4, PT ;  /* 0x0000000403007c0c */ /* 0x000fe4000bf26270 */
[----:B------:R-:W-:Y:S02]  /*24570*/  LOP3.LUT R16, R16, 0xfffffbff, RZ, 0xc0, !PT ;  /* 0xfffffbff10107812 */ /* 0x000fe400078ec0ff */
[----:B------:R-:W-:Y:S02]  /*24580*/  SEL R2, RZ, 0x40, P2 ;  /* 0x00000040ff027807 */ /* 0x000fe40001000000 */
[----:B------:R-:W-:-:S02]  /*24590*/  @P6 LOP3.LUT R16, R16, 0x400, RZ, 0xfc, !PT ;  /* 0x0000040010106812 */ /* 0x000fc400078efcff */
[----:B------:R-:W-:Y:S02]  /*245a0*/  LOP3.LUT R10, R11, 0xc0, RZ, 0xfc, !PT ;  /* 0x000000c00b0a7812 */ /* 0x000fe400078efcff */
[----:B------:R-:W-:Y:S02]  /*245b0*/  LOP3.LUT R16, R16, 0xfff7ffff, RZ, 0xc0, !PT ;  /* 0xfff7ffff10107812 */ /* 0x000fe400078ec0ff */
[----:B------:R-:W-:Y:S02]  /*245c0*/  ISETP.GE.AND P2, PT, R0, UR4, PT ;  /* 0x0000000400007c0c */ /* 0x000fe4000bf46270 */
[----:B------:R-:W-:Y:S02]  /*245d0*/  @P5 LOP3.LUT R16, R16, 0x80000, RZ, 0xfc, !PT ;  /* 0x0008000010105812 */ /* 0x000fe400078efcff */
[----:B------:R-:W-:Y:S02]  /*245e0*/  SEL R7, RZ, 0x40, P3 ;  /* 0x00000040ff077807 */ /* 0x000fe40001800000 */
[----:B------:R-:W-:-:S02]  /*245f0*/  SEL R33, RZ, 0x80, P1 ;  /* 0x00000080ff217807 */ /* 0x000fc40000800000 */
[----:B------:R-:W-:Y:S02]  /*24600*/  ISETP.GE.AND P3, PT, R0, UR5, PT ;  /* 0x0000000500007c0c */ /* 0x000fe4000bf66270 */
[----:B------:R-:W-:Y:S02]  /*24610*/  ISETP.GE.AND P1, PT, R10, UR4, PT ;  /* 0x000000040a007c0c */ /* 0x000fe4000bf26270 */
[----:B------:R-:W-:Y:S02]  /*24620*/  SEL R0, RZ, 0xffffffff, P2 ;  /* 0xffffffffff007807 */ /* 0x000fe40001000000 */
[----:B------:R-:W-:Y:S02]  /*24630*/  LOP3.LUT R16, R16, 0xffffffdf, RZ, 0xc0, !PT ;  /* 0xffffffdf10107812 */ /* 0x000fe400078ec0ff */
[----:B------:R-:W-:Y:S01]  /*24640*/  ISETP.GE.AND P0, PT, R3, UR5, PT ;  /* 0x0000000503007c0c */ /* 0x000fe2000bf06270 */
[----:B------:R-:W-:Y:S01]  /*24650*/  IMAD.SHL.U32 R6, R0, 0x2, RZ ;  /* 0x0000000200067824 */ /* 0x000fe200078e00ff */
[----:B------:R-:W-:-:S02]  /*24660*/  @P4 LOP3.LUT R16, R16, 0x20, RZ, 0xfc, !PT ;  /* 0x0000002010104812 */ /* 0x000fc400078efcff */
[----:B------:R-:W-:Y:S02]  /*24670*/  SEL R0, RZ, 0xffffff80, P0 ;  /* 0xffffff80ff007807 */ /* 0x000fe40000000000 */
[----:B------:R-:W-:Y:S02]  /*24680*/  ISETP.GE.AND P0, PT, R8, UR5, PT ;  /* 0x0000000508007c0c */ /* 0x000fe4000bf06270 */
[----:B------:R-:W-:Y:S02]  /*24690*/  LOP3.LUT R16, R16, 0xffffffef, RZ, 0xc0, !PT ;  /* 0xffffffef10107812 */ /* 0x000fe400078ec0ff */
[----:B------:R-:W-:Y:S02]  /*246a0*/  SEL R5, RZ, 0xffffffff, P3 ;  /* 0xffffffffff057807 */ /* 0x000fe40001800000 */
[----:B------:R-:W-:Y:S02]  /*246b0*/  @P1 LOP3.LUT R16, R16, 0x10, RZ, 0xfc, !PT ;  /* 0x0000001010101812 */ /* 0x000fe400078efcff */
[----:B------:R-:W-:Y:S01]  /*246c0*/  SEL R9, RZ, 0x4, P0 ;  /* 0x00000004ff097807 */ /* 0x000fe20000000000 */
[----:B------:R-:W-:Y:S01]  /*246d0*/  IMAD.SHL.U32 R5, R5, 0x2, RZ ;  /* 0x0000000205057824 */ /* 0x000fe200078e00ff */
[----:B------:R-:W-:-:S02]  /*246e0*/  LOP3.LUT R16, R16, 0xfffdffff, RZ, 0xc0, !PT ;  /* 0xfffdffff10107812 */ /* 0x000fc400078ec0ff */
[----:B------:R-:W-:Y:S02]  /*246f0*/  SEL R3, RZ, 0x1, P6 ;  /* 0x00000001ff037807 */ /* 0x000fe40003000000 */
[----:B------:R-:W-:Y:S02]  /*24700*/  @P0 LOP3.LUT R16, R16, 0x20000, RZ, 0xfc, !PT ;  /* 0x0002000010100812 */ /* 0x000fe400078efcff */
[----:B------:R-:W-:Y:S02]  /*24710*/  ISETP.GE.AND P0, PT, R10, UR5, PT ;  /* 0x000000050a007c0c */ /* 0x000fe4000bf06270 */
[----:B------:R-:W-:Y:S02]  /*24720*/  SEL R4, RZ, 0x1, P5 ;  /* 0x00000001ff047807 */ /* 0x000fe40002800000 */
[----:B------:R-:W-:Y:S02]  /*24730*/  LOP3.LUT R3, R6, 0x2, R3, 0xe2, !PT ;  /* 0x0000000206037812 */ /* 0x000fe400078ee203 */
[----:B------:R-:W-:-:S02]  /*24740*/  LOP3.LUT R6, R5, 0x2, R4, 0xe2, !PT ;  /* 0x0000000205067812 */ /* 0x000fc400078ee204 */
[----:B------:R-:W-:Y:S02]  /*24750*/  SEL R8, RZ, 0x8, P0 ;  /* 0x00000008ff087807 */ /* 0x000fe40000000000 */
[----:B------:R-:W-:Y:S02]  /*24760*/  LOP3.LUT R16, R16, 0xfffeffff, RZ, 0xc0, !PT ;  /* 0xfffeffff10107812 */ /* 0x000fe400078ec0ff */
[----:B------:R-:W-:Y:S02]  /*24770*/  LOP3.LUT R8, R8, R6, R9, 0xfe, !PT ;  /* 0x0000000608087212 */ /* 0x000fe400078efe09 */
[----:B------:R-:W-:Y:S02]  /*24780*/  LOP3.LUT R9, R11, 0x100, RZ, 0xfc, !PT ;  /* 0x000001000b097812 */ /* 0x000fe400078efcff */
[----:B------:R-:W-:Y:S02]  /*24790*/  @P0 LOP3.LUT R16, R16, 0x10000, RZ, 0xfc, !PT ;  /* 0x0001000010100812 */ /* 0x000fe400078efcff */
[----:B------:R-:W-:-:S02]  /*247a0*/  ISETP.GE.AND P0, PT, R9, UR4, PT ;  /* 0x0000000409007c0c */ /* 0x000fc4000bf06270 */
[----:B------:R-:W-:Y:S02]  /*247b0*/  SEL R4, RZ, 0x4, P4 ;  /* 0x00000004ff047807 */ /* 0x000fe40002000000 */
[----:B------:R-:W-:Y:S02]  /*247c0*/  SEL R5, RZ, 0x8, P1 ;  /* 0x00000008ff057807 */ /* 0x000fe40000800000 */
[----:B------:R-:W-:Y:S02]  /*247d0*/  LOP3.LUT R16, R16, 0xfffffff7, RZ, 0xc0, !PT ;  /* 0xfffffff710107812 */ /* 0x000fe400078ec0ff */
[----:B------:R-:W-:Y:S02]  /*247e0*/  LOP3.LUT R10, R11, 0x140, RZ, 0xfc, !PT ;  /* 0x000001400b0a7812 */ /* 0x000fe400078efcff */
[----:B------:R-:W-:Y:S02]  /*247f0*/  LOP3.LUT R4, R5, R3, R4, 0xfe, !PT ;  /* 0x0000000305047212 */ /* 0x000fe400078efe04 */
[----:B------:R-:W-:-:S02]  /*24800*/  SEL R5, RZ, 0x10, P0 ;  /* 0x00000010ff057807 */ /* 0x000fc40000000000 */
[----:B------:R-:W-:Y:S02]  /*24810*/  @P0 LOP3.LUT R16, R16, 0x8, RZ, 0xfc, !PT ;  /* 0x0000000810100812 */ /* 0x000fe400078efcff */
[----:B------:R-:W-:Y:S01]  /*24820*/  ISETP.GE.AND P0, PT, R10, UR4, PT ;  /* 0x000000040a007c0c */ /* 0x000fe2000bf06270 */
[----:B------:R-:W-:Y:S01]  /*24830*/  ULDC UR4, c[0x0][0x424] ;  /* 0x0001090000047ab9 */ /* 0x000fe20000000800 */
[----:B------:R-:W-:Y:S01]  /*24840*/  LOP3.LUT R16, R16, 0xfffffffb, RZ, 0xc0, !PT ;  /* 0xfffffffb10107812 */ /* 0x000fe200078ec0ff */
[----:B------:R-:W-:Y:S01]  /*24850*/  USEL UR4, UR4, 0x1, UP0 ;  /* 0x0000000104047887 */ /* 0x000fe20008000000 */
[----:B------:R-:W-:Y:S02]  /*24860*/  SEL R6, RZ, 0x20, P0 ;  /* 0x00000020ff067807 */ /* 0x000fe40000000000 */
[----:B------:R-:W-:Y:S01]  /*24870*/  LOP3.LUT R3, R32, 0x1f8, RZ, 0xc0, !PT ;  /* 0x000001f820037812 */ /* 0x000fe200078ec0ff */
[----:B------:R-:W-:Y:S01]  /*24880*/  UIMAD UR42, UR4, UR42, URZ ;  /* 0x0000002a042a72a4 */ /* 0x000fe2000f8e023f */
[----:B------:R-:W-:-:S02]  /*24890*/  ISETP.GE.AND P1, PT, R11, UR43, PT ;  /* 0x0000002b0b007c0c */ /* 0x000fc4000bf26270 */
[----:B------:R-:W-:Y:S01]  /*248a0*/  LOP3.LUT R3, R3, 0x38, R13, 0x78, !PT ;  /* 0x0000003803037812 */ /* 0x000fe200078e780d */
[----:B------:R-:W-:Y:S01]  /*248b0*/  UIADD3 UR4, UR42, 0x3f, URZ ;  /* 0x0000003f2a047890 */ /* 0x000fe2000fffe03f */
[----:B------:R-:W-:Y:S01]  /*248c0*/  LOP3.LUT R4, R6, R4, R5, 0xfe, !PT ;  /* 0x0000000406047212 */ /* 0x000fe200078efe05 */
[----:B------:R-:W-:Y:S01]  /*248d0*/  UIADD3 UR46, UR42, 0x1, -UR40 ;  /* 0x000000012a2e7890 */ /* 0x000fe2000fffe828 */
[----:B------:R-:W-:Y:S01]  /*248e0*/  @P0 LOP3.LUT R16, R16, 0x4, RZ, 0xfc, !PT ;  /* 0x0000000410100812 */ /* 0x000fe200078efcff */
[----:B------:R-:W-:Y:S01]  /*248f0*/  UIADD3 UR40, UR42, -UR40, URZ ;  /* 0x800000282a287290 */ /* 0x000fe2000fffe03f */
[----:B------:R-:W-:Y:S02]  /*24900*/  ISETP.GE.AND P0, PT, R9, UR5, PT ;  /* 0x0000000509007c0c */ /* 0x000fe4000bf06270 */
[----:B------:R-:W-:Y:S02]  /*24910*/  LOP3.LUT R16, R16, 0xffff7fff, RZ, 0xc0, !PT ;  /* 0xffff7fff10107812 */ /* 0x000fe400078ec0ff */
[----:B------:R-:W-:-:S02]  /*24920*/  SEL R9, RZ, 0x10, P0 ;  /* 0x00000010ff097807 */ /* 0x000fc40000000000 */
[----:B------:R-:W-:Y:S02]  /*24930*/  LOP3.LUT R32, R3, 0x200, R32, 0xf8, !PT ;  /* 0x0000020003207812 */ /* 0x000fe400078ef820 */
[----:B------:R-:W-:Y:S02]  /*24940*/  SHF.R.U32.HI R3, RZ, 0x3, R12 ;  /* 0x00000003ff037819 */ /* 0x000fe4000001160c */
[----:B------:R-:W-:-:S03]  /*24950*/  LOP3.LUT R4, R4, R7, RZ, 0xfc, !PT ;  /* 0x0000000704047212 */ /* 0x000fc600078efcff */
[----:B------:R-:W-:Y:S02]  /*24960*/  @P0 LOP3.LUT R16, R16, 0x8000, RZ, 0xfc, !PT ;  /* 0x0000800010100812 */ /* 0x000fe400078efcff */
[----:B------:R-:W-:Y:S01]  /*24970*/  ISETP.GE.AND P0, PT, R10, UR5, PT ;  /* 0x000000050a007c0c */ /* 0x000fe2000bf06270 */
[----:B------:R-:W-:Y:S01]  /*24980*/  UMOV UR5, 0x400 ;  /* 0x0000040000057882 */ /* 0x000fe20000000000 */
[----:B------:R-:W-:Y:S01]  /*24990*/  LOP3.LUT R16, R16, 0xffffbfff, RZ, 0xc0, !PT ;  /* 0xffffbfff10107812 */ /* 0x000fe200078ec0ff */
[----:B-1----:R-:W-:Y:S01]  /*249a0*/  ULEA UR5, UR6, UR5, 0x18 ;  /* 0x0000000506057291 */ /* 0x002fe2000f8ec03f */
[----:B------:R-:W-:Y:S02]  /*249b0*/  SEL R10, RZ, 0x20, P0 ;  /* 0x00000020ff0a7807 */ /* 0x000fe40000000000 */
[----:B------:R-:W-:Y:S02]  /*249c0*/  LOP3.LUT R33, R4, R33, RZ, 0xfc, !PT ;  /* 0x0000002104217212 */ /* 0x000fe400078efcff */
[----:B------:R-:W-:Y:S01]  /*249d0*/  LOP3.LUT R9, R10, R8, R9, 0xfe, !PT ;  /* 0x000000080a097212 */ /* 0x000fe200078efe09 */
[----:B------:R-:W-:Y:S01]  /*249e0*/  IMAD.U32 R17, RZ, RZ, UR5 ;  /* 0x00000005ff117e24 */ /* 0x000fe2000f8e00ff */
[----:B------:R-:W-:Y:S01]  /*249f0*/  USHF.R.S32.HI UR5, URZ, 0x1f, UR4 ;  /* 0x0000001f3f057899 */ /* 0x000fe20008011404 */
[----:B------:R-:W-:-:S02]  /*24a00*/  LOP3.LUT R29, R4, 0x40, RZ, 0xc0, !PT ;  /* 0x00000040041d7812 */ /* 0x000fc400078ec0ff */
[----:B------:R-:W-:Y:S01]  /*24a10*/  LOP3.LUT R9, R9, R2, RZ, 0xfc, !PT ;  /* 0x0000000209097212 */ /* 0x000fe200078efcff */
[----:B------:R-:W-:Y:S01]  /*24a20*/  IMAD.SHL.U32 R2, R13, 0x10, RZ ;  /* 0x000000100d027824 */ /* 0x000fe200078e00ff */
[----:B------:R-:W-:Y:S01]  /*24a30*/  @P0 LOP3.LUT R16, R16, 0x4000, RZ, 0xfc, !PT ;  /* 0x0000400010100812 */ /* 0x000fe200078efcff */
[----:B------:R-:W-:Y:S01]  /*24a40*/  ULEA.HI UR5, UR5, UR4, URZ, 0x6 ;  /* 0x0000000405057291 */ /* 0x000fe2000f8f303f */
[C---:B------:R-:W-:Y:S01]  /*24a50*/  LOP3.LUT R0, R9.reuse, 0x80, R0, 0xc8, !PT ;  /* 0x0000008009007812 */ /* 0x040fe200078ec800 */
[----:B------:R-:W-:Y:S01]  /*24a60*/  IMAD R22, R32, 0x2, R17 ;  /* 0x0000000220167824 */ /* 0x000fe200078e0211 */
[----:B------:R-:W-:Y:S01]  /*24a70*/  LOP3.LUT R9, R9, 0x40, RZ, 0xc0, !PT ;  /* 0x0000004009097812 */ /* 0x000fe200078ec0ff */
[----:B------:R-:W-:Y:S01]  /*24a80*/  USHF.R.S32.HI UR39, URZ, 0x6, UR5 ;  /* 0x000000063f277899 */ /* 0x000fe20008011405 */
[----:B------:R-:W-:Y:S02]  /*24a90*/  LOP3.LUT R2, R3, 0x70, R2, 0xf8, !PT ;  /* 0x0000007003027812 */ /* 0x000fe400078ef802 */
[----:B------:R-:W-:-:S02]  /*24aa0*/  SHF.R.U32.HI R2, RZ, 0x2, R9 ;  /* 0x00000002ff027819 */ /* 0x000fc40000011609 */
[----:B------:R-:W-:Y:S02]  /*24ab0*/  SHF.R.U32.HI R0, RZ, 0x3, R0 ;  /* 0x00000003ff007819 */ /* 0x000fe40000011600 */
[----:B------:R-:W-:Y:S01]  /*24ac0*/  ISETP.GE.AND P0, PT, R11, UR7, PT ;  /* 0x000000070b007c0c */ /* 0x000fe2000bf06270 */
[----:B------:R2:W-:Y:S01]  /*24ad0*/  STL [R1+0x414], R2 ;  /* 0x0004140201007387 */ /* 0x0005e20000100800 */
[----:B------:R-:W-:Y:S02]  /*24ae0*/  LOP3.LUT R16, R16, 0xffefffff, RZ, 0xc0, !PT ;  /* 0xffefffff10107812 */ /* 0x000fe400078ec0ff */
[----:B------:R-:W-:Y:S01]  /*24af0*/  LOP3.LUT R28, R33, 0x80, RZ, 0xc0, !PT ;  /* 0x00000080211c7812 */ /* 0x000fe200078ec0ff */
[----:B------:R2:W-:Y:S01]  /*24b00*/  STL [R1+0x410], R0 ;  /* 0x0004100001007387 */ /* 0x0005e20000100800 */
[----:B------:R-:W-:Y:S02]  /*24b10*/  LOP3.LUT R16, R16, 0xfffffffd, RZ, 0xc0, !PT ;  /* 0xfffffffd10107812 */ /* 0x000fe400078ec0ff */
[----:B------:R-:W-:-:S02]  /*24b20*/  SHF.R.U32.HI R29, RZ, 0x2, R29 ;  /* 0x00000002ff1d7819 */ /* 0x000fc4000001161d */
[----:B------:R-:W-:Y:S02]  /*24b30*/  @P1 LOP3.LUT R16, R16, 0x2, RZ, 0xfc, !PT ;  /* 0x0000000210101812 */ /* 0x000fe400078efcff */
[----:B------:R-:W-:Y:S02]  /*24b40*/  SHF.R.U32.HI R28, RZ, 0x3, R28 ;  /* 0x00000003ff1c7819 */ /* 0x000fe4000001161c */
[----:B------:R-:W-:-:S07]  /*24b50*/  @P0 LOP3.LUT R16, R16, 0x100000, RZ, 0xfc, !PT ;  /* 0x0010000010100812 */ /* 0x000fce00078efcff */
.L_x_5325:
        /* <DEDUP_REMOVED lines=13> */
[----:B-12345:R-:W-:Y:S05]  /*24c30*/  @P0 BRA `(.L_x_5267) ;  /* 0x0000000000200947 */ /* 0x03efea0003800000 */
        /* <DEDUP_REMOVED lines=8> */
.L_x_5267:
[----:B------:R-:W-:Y:S01]  /*24cc0*/  ULDC UR8, c[0x0][0xd54] ;  /* 0x0003550000087ab9 */ /* 0x000fe20000000800 */
[----:B------:R-:W-:Y:S01]  /*24cd0*/  UMOV UR6, UR7 ;  /* 0x0000000700067c82 */ /* 0x000fe20008000000 */
[----:B------:R-:W-:-:S11]  /*24ce0*/  UISETP.NE.AND UP0, UPT, UR8, 0x1, UPT ;  /* 0x000000010800788c */ /* 0x000fd6000bf05270 */
[----:B------:R-:W-:Y:S02]  /*24cf0*/  @UP0 ULDC.64 UR10, c[0x0][0xd58] ;  /* 0x00035600000a0ab9 */ /* 0x000fe40000000a00 */
[----:B------:R-:W-:-:S04]  /*24d00*/  UIMAD.WIDE.U32 UR4, UR7, UR10, URZ ;  /* 0x0000000a070472a5 */ /* 0x000fc8000f8e003f */
[----:B------:R-:W-:-:S04]  /*24d10*/  @UP0 USHF.R.U32.HI UR6, URZ, UR11, UR5 ;  /* 0x0000000b3f060299 */ /* 0x000fc80008011605 */
[----:B------:R-:W-:-:S12]  /*24d20*/  UIMAD UR4, UR6, UR8, URZ ;  /* 0x00000008060472a4 */ /* 0x000fd8000f8e023f */
.L_x_5268:
        /* <DEDUP_REMOVED lines=20> */
[----:B--2---:R-:W-:Y:S01]  /*24e70*/  IMAD.U32 R2, RZ, RZ, UR4 ;  /* 0x00000004ff027e24 */ /* 0x004fe2000f8e00ff */
        /* <DEDUP_REMOVED lines=15> */
[----:B------:R-:W-:Y:S02]  /*24f70*/  PLOP3.LUT P0, PT, PT, PT, UP0, 0x40, 0x0 ;  /* 0x000000000000781c */ /* 0x000fe40003f0e808 */
[----:B------:R-:W-:-:S11]  /*24f80*/  IMAD.U32 R0, RZ, RZ, UR4 ;  /* 0x00000004ff007e24 */ /* 0x000fd6000f8e00ff */
        /* <DEDUP_REMOVED lines=11> */
.L_x_5270:
[----:B------:R-:W-:-:S11]  /*25040*/  UISETP.NE.AND UP1, UPT, UR5, 0x1, UPT ;  /* 0x000000010500788c */ /* 0x000fd6000bf25270 */
[----:B------:R-:W-:Y:S02]  /*25050*/  @UP1 ULDC.64 UR8, c[0x0][0xae0] ;  /* 0x0002b80000081ab9 */ /* 0x000fe40000000a00 */
[----:B------:R-:W-:-:S04]  /*25060*/  UIMAD.WIDE.U32 UR6, UR4, UR8, URZ ;  /* 0x00000008040672a5 */ /* 0x000fc8000f8e003f */
[----:B------:R-:W-:-:S12]  /*25070*/  @UP1 USHF.R.U32.HI UR4, URZ, UR9, UR7 ;  /* 0x000000093f041299 */ /* 0x000fd80008011607 */
.L_x_5271:
[----:B------:R-:W-:-:S06]  /*25080*/  UIMAD UR4, UR4, UR5, UR5 ;  /* 0x00000005040472a4 */ /* 0x000fcc000f8e0205 */
[----:B------:R-:W-:-:S07]  /*25090*/  VIMNMX R0, R0, UR4, PT ;  /* 0x0000000400007c48 */ /* 0x000fce000bfe0100 */
.L_x_5269:
[----:B------:R-:W-:Y:S01]  /*250a0*/  VIADD R0, R0, 0x3f ;  /* 0x0000003f00007836 */ /* 0x000fe20000000000 */
[----:B------:R-:W-:Y:S01]  /*250b0*/  UISETP.NE.AND UP1, UPT, UR49, URZ, UPT ;  /* 0x0000003f3100728c */ /* 0x000fe2000bf25270 */
[----:B------:R-:W-:Y:S01]  /*250c0*/  PLOP3.LUT P0, PT, PT, PT, UP0, 0x40, 0x0 ;  /* 0x000000000000781c */ /* 0x000fe20003f0e808 */
[----:B------:R-:W-:Y:S02]  /*250d0*/  UMOV UR4, UR43 ;  /* 0x0000002b00047c82 */ /* 0x000fe40008000000 */
[----:B------:R-:W-:-:S04]  /*250e0*/  SHF.R.S32.HI R3, RZ, 0x1f, R0 ;  /* 0x0000001fff037819 */ /* 0x000fc80000011400 */
[----:B------:R-:W-:-:S03]  /*250f0*/  LEA.HI R3, R3, R0, RZ, 0x6 ;  /* 0x0000000003037211 */ /* 0x000fc600078f30ff */
[----:B------:R-:W-:Y:S01]  /*25100*/  @UP1 ULDC UR6, c[0x0][0x44c] ;  /* 0x0001130000061ab9 */ /* 0x000fe20000000800 */
[----:B------:R-:W-:Y:S01]  /*25110*/  SHF.R.S32.HI R3, RZ, 0x6, R3 ;  /* 0x00000006ff037819 */ /* 0x000fe20000011403 */
[----:B------:R-:W-:Y:S01]  /*25120*/  UIMAD.WIDE.U32 UR6, UR43, UR6, URZ ;  /* 0x000000062b0672a5 */ /* 0x000fe2000f8e003f */
[----:B------:R-:W-:Y:S02]  /*25130*/  @UP1 ULDC UR8, c[0x0][0x450] ;  /* 0x0001140000081ab9 */ /* 0x000fe40000000800 */
[----:B------:R-:W-:Y:S01]  /*25140*/  VIMNMX R24, R3, UR39, PT ;  /* 0x0000002703187c48 */ /* 0x000fe2000bfe0100 */
[----:B------:R-:W-:-:S03]  /*25150*/  @UP1 USHF.R.U32.HI UR4, URZ, UR8, UR7 ;  /* 0x000000083f041299 */ /* 0x000fc60008011607 */
[----:B------:R-:W-:Y:S01]  /*25160*/  ULDC UR8, c[0x0][0xad4] ;  /* 0x0002b50000087ab9 */ /* 0x000fe20000000800 */
[----:B------:R0:W-:Y:S01]  /*25170*/  STL [R1+0x418], R24 ;  /* 0x0004181801007387 */ /* 0x0001e20000100800 */
[----:B------:R-:W-:-:S04]  /*25180*/  UIADD3 UR4, UR40, UR4, URZ ;  /* 0x0000000428047290 */ /* 0x000fc8000fffe03f */
        /* <DEDUP_REMOVED lines=12> */
.L_x_5273:
[----:B------:R-:W-:-:S11]  /*25250*/  UISETP.NE.AND UP0, UPT, UR5, 0x1, UPT ;  /* 0x000000010500788c */ /* 0x000fd6000bf05270 */
[----:B------:R-:W-:Y:S02]  /*25260*/  @UP0 ULDC.64 UR10, c[0x0][0xae0] ;  /* 0x0002b800000a0ab9 */ /* 0x000fe40000000a00 */
[----:B------:R-:W-:-:S04]  /*25270*/  UIMAD.WIDE.U32 UR6, UR4, UR10, URZ ;  /* 0x0000000a040672a5 */ /* 0x000fc8000f8e003f */
[----:B------:R-:W-:-:S12]  /*25280*/  @UP0 USHF.R.U32.HI UR4, URZ, UR11, UR7 ;  /* 0x0000000b3f040299 */ /* 0x000fd80008011607 */
.L_x_5274:
[----:B------:R-:W-:-:S04]  /*25290*/  UIMAD UR4, UR4, UR5, URZ ;  /* 0x00000005040472a4 */ /* 0x000fc8000f8e023f */
[----:B------:R-:W-:-:S04]  /*252a0*/  UISETP.LT.AND UP0, UPT, UR8, UR4, UPT ;  /* 0x000000040800728c */ /* 0x000fc8000bf01270 */
[----:B------:R-:W-:-:S12]  /*252b0*/  USEL UR8, UR8, UR4, !UP0 ;  /* 0x0000000408087287 */ /* 0x000fd8000c000000 */
.L_x_5272:
[----:B------:R-:W-:Y:S01]  /*252c0*/  USHF.R.S32.HI UR4, URZ, 0x1f, UR8 ;  /* 0x0000001f3f047899 */ /* 0x000fe20008011408 */
[----:B------:R-:W-:Y:S03]  /*252d0*/  BSSY B7, `(.L_x_5275) ;  /* 0x00003b3000077945 */ /* 0x000fe60003800000 */
[----:B------:R-:W-:-:S04]  /*252e0*/  ULEA.HI UR4, UR4, UR8, URZ, 0x6 ;  /* 0x0000000804047291 */ /* 0x000fc8000f8f303f */
[----:B------:R-:W-:-:S04]  /*252f0*/  USHF.R.S32.HI UR4, URZ, 0x6, UR4 ;  /* 0x000000063f047899 */ /* 0x000fc80008011404 */
[----:B------:R-:W-:-:S04]  /*25300*/  UISETP.LT.AND UP0, UPT, URZ, UR4, UPT ;  /* 0x000000043f00728c */ /* 0x000fc8000bf01270 */
[----:B------:R-:W-:-:S06]  /*25310*/  USEL UR44, URZ, UR4, !UP0 ;  /* 0x000000043f2c7287 */ /* 0x000fcc000c000000 */
[----:B------:R-:W-:-:S13]  /*25320*/  ISETP.GT.AND P0, PT, R24, UR44, PT ;  /* 0x0000002c18007c0c */ /* 0x000fda000bf04270 */
        /* <DEDUP_REMOVED lines=18> */
.L_x_5276:
        /* <DEDUP_REMOVED lines=19> */
[----:B01---5:R-:W-:Y:S05]  /*25580*/  CALL.ABS.NOINC R2 ;  /* 0x0000000002007343 */ /* 0x023fea0003c00000 */
.L_x_5279:
[----:B------:R-:W-:Y:S05]  /*25590*/  BSYNC B6 ;  /* 0x0000000000067941 */ /* 0x000fea0003800000 */
.L_x_5278:
        /* <DEDUP_REMOVED lines=19> */
[----:B0-2--5:R-:W-:Y:S05]  /*256d0*/  CALL.ABS.NOINC R2 ;  /* 0x0000000002007343 */ /* 0x025fea0003c00000 */
.L_x_5282:
        /* <DEDUP_REMOVED lines=15> */
.L_x_5281:
[----:B------:R-:W-:Y:S05]  /*257d0*/  BSYNC B6 ;  /* 0x0000000000067941 */ /* 0x000fea0003800000 */
.L_x_5280:
[----:B------:R-:W-:Y:S01]  /*257e0*/  ULDC.64 UR4, c[0x0][0xaf0] ;  /* 0x0002bc0000047ab9 */ /* 0x000fe20000000a00 */
[----:B------:R-:W-:Y:S01]  /*257f0*/  IMAD.U32 R26, RZ, RZ, UR38 ;  /* 0x00000026ff1a7e24 */ /* 0x000fe2000f8e00ff */
[----:B------:R-:W-:Y:S01]  /*25800*/  UISETP.NE.U32.AND UP0, UPT, UR4, URZ, UPT ;  /* 0x0000003f0400728c */ /* 0x000fe2000bf05070 */
[----:B------:R-:W1:Y:S03]  /*25810*/  LDC R10, c[0x0][0x430] ;  /* 0x00010c00ff0a7b82 */ /* 0x000e660000000800 */
        /* <DEDUP_REMOVED lines=9> */
[----:B------:R-:W-:Y:S01]  /*258b0*/  IMAD.U32 R19, RZ, RZ, UR4 ;  /* 0x00000004ff137e24 */ /* 0x000fe2000f8e00ff */
[----:B------:R-:W-:Y:S01]  /*258c0*/  LEA R25, R24, 0xffffffc0, 0x6 ;  /* 0xffffffc018197811 */ /* 0x000fe200078e30ff */
[----:B------:R-:W-:Y:S06]  /*258d0*/  BRA.DIV UR5, `(.L_x_5283) ;  /* 0x0000003e05407947 */ /* 0x000fec000b800000 */
.L_x_5342:
[----:B------:R-:W3:Y:S01]  /*258e0*/  S2R R0, SR_TID.X ;  /* 0x0000000000007919 */ /* 0x000ee20000002100 */
[----:B-1----:R-:W-:Y:S01]  /*258f0*/  ISETP.NE.AND P1, PT, R10, 0x1, PT ;  /* 0x000000010a00780c */ /* 0x002fe20003f25270 */
[----:B------:R-:W-:Y:S01]  /*25900*/  IMAD.MOV.U32 R35, RZ, RZ, RZ ;  /* 0x000000ffff237224 */ /* 0x000fe200078e00ff */
[----:B-----5:R-:W-:Y:S01]  /*25910*/  SHF.R.S32.HI R30, RZ, 0x1f, R26 ;  /* 0x0000001fff1e7819 */ /* 0x020fe2000001141a */
[----:B--2---:R-:W1:Y:S01]  /*25920*/  S2R R2, SR_TID.X ;  /* 0x0000000000027919 */ /* 0x004e620000002100 */
[----:B------:R-:W-:-:S09]  /*25930*/  LOP3.LUT R16, R16, 0xffffdfff, RZ, 0xc0, !PT ;  /* 0xffffdfff10107812 */ /* 0x000fd200078ec0ff */
[----:B------:R-:W2:Y:S01]  /*25940*/  @P1 LDC R4, c[0x0][0x434] ;  /* 0x00010d00ff041b82 */ /* 0x000ea20000000800 */
[----:B------:R-:W-:-:S07]  /*25950*/  @P1 LOP3.LUT R16, R16, 0x2000, RZ, 0xfc, !PT ;  /* 0x0000200010101812 */ /* 0x000fce00078efcff */
[----:B------:R-:W4:Y:S01]  /*25960*/  @P1 LDC R5, c[0x0][0x438] ;  /* 0x00010e00ff051b82 */ /* 0x000f220000000800 */
[----:B---3--:R-:W-:Y:S01]  /*25970*/  LOP3.LUT R0, R0, 0x7f, RZ, 0xc0, !PT ;  /* 0x0000007f00007812 */ /* 0x008fe200078ec0ff */
[----:B-1----:R-:W-:-:S03]  /*25980*/  IMAD.SHL.U32 R8, R2, 0x10, RZ ;  /* 0x0000001002087824 */ /* 0x002fc600078e00ff */
[----:B------:R-:W-:-:S04]  /*25990*/  SHF.R.U32.HI R0, RZ, 0x3, R0 ;  /* 0x00000003ff007819 */ /* 0x000fc80000011600 */
[----:B------:R-:W-:-:S05]  /*259a0*/  LOP3.LUT R8, R0, 0x70, R8, 0xf8, !PT ;  /* 0x0000007000087812 */ /* 0x000fca00078ef808 */
[----:B------:R-:W-:-:S04]  /*259b0*/  IMAD.IADD R0, R8, 0x1, R25 ;  /* 0x0000000108007824 */ /* 0x000fc800078e0219 */
[C---:B------:R-:W-:Y:S01]  /*259c0*/  IMAD.IADD R37, R0.reuse, 0x1, R31 ;  /* 0x0000000100257824 */ /* 0x040fe200078e021f */
[----:B------:R-:W-:-:S03]  /*259d0*/  ISETP.GE.AND P0, PT, R0, UR42, PT ;  /* 0x0000002a00007c0c */ /* 0x000fc6000bf06270 */
[----:B--2---:R-:W-:Y:S01]  /*259e0*/  @P1 IMAD.HI.U32 R4, R37, R4, RZ ;  /* 0x0000000425041227 */ /* 0x004fe200078e00ff */
[----:B------:R-:W-:-:S03]  /*259f0*/  ISETP.GT.U32.OR P0, PT, R8, 0x3f, P0 ;  /* 0x0000003f0800780c */ /* 0x000fc60000704470 */
[----:B------:R-:W-:Y:S01]  /*25a00*/  IMAD.MOV.U32 R0, RZ, RZ, R37 ;  /* 0x000000ffff007224 */ /* 0x000fe200078e0025 */
[----:B----4-:R-:W-:-:S09]  /*25a10*/  @P1 SHF.R.U32.HI R0, RZ, R5, R4 ;  /* 0x00000005ff001219 */ /* 0x010fd20000011604 */
[----:B------:R-:W1:Y:S01]  /*25a20*/  @!P0 LDC.64 R2, c[0x0][0x428] ;  /* 0x00010a00ff028b82 */ /* 0x000e620000000a00 */
[----:B------:R-:W-:-:S07]  /*25a30*/  @!P0 SHF.R.S32.HI R7, RZ, 0x1f, R0 ;  /* 0x0000001fff078819 */ /* 0x000fce0000011400 */
[----:B------:R-:W2:Y:S01]  /*25a40*/  @!P0 LDC.64 R4, c[0x0][0x418] ;  /* 0x00010600ff048b82 */ /* 0x000ea20000000a00 */
[----:B-1----:R-:W-:-:S04]  /*25a50*/  @!P0 IMAD R6, R30, R2, RZ ;  /* 0x000000021e068224 */ /* 0x002fc800078e02ff */
[C---:B------:R-:W-:Y:S02]  /*25a60*/  @!P0 IMAD R9, R26.reuse, R3, R6 ;  /* 0x000000031a098224 */ /* 0x040fe400078e0206 */
[--C-:B------:R-:W-:Y:S02]  /*25a70*/  @!P0 IMAD.MOV.U32 R6, RZ, RZ, R0.reuse ;  /* 0x000000ffff068224 */ /* 0x100fe400078e0000 */
[----:B------:R-:W-:Y:S02]  /*25a80*/  IMAD.MOV R0, RZ, RZ, -R0 ;  /* 0x000000ffff007224 */ /* 0x000fe400078e0a00 */
[----:B------:R-:W-:-:S04]  /*25a90*/  @!P0 IMAD.WIDE.U32 R2, R26, R2, R6 ;  /* 0x000000021a028225 */ /* 0x000fc800078e0006 */
[----:B------:R-:W-:Y:S01]  /*25aa0*/  IMAD R37, R10, R0, R37 ;  /* 0x000000000a257224 */ /* 0x000fe200078e0225 */
[C---:B--2---:R-:W-:Y:S01]  /*25ab0*/  @!P0 LEA R4, P1, R2.reuse, R4, 0x2 ;  /* 0x0000000402048211 */ /* 0x044fe200078210ff */
[----:B------:R-:W-:Y:S02]  /*25ac0*/  IMAD R0, RZ, RZ, -UR38 ;  /* 0x80000026ff007e24 */ /* 0x000fe4000f8e02ff */
[----:B------:R-:W-:Y:S02]  /*25ad0*/  @!P0 IMAD.IADD R3, R3, 0x1, R9 ;  /* 0x0000000103038824 */ /* 0x000fe400078e0209 */
[----:B------:R-:W-:Y:S02]  /*25ae0*/  IMAD R19, R19, R0, UR45 ;  /* 0x0000002d13137e24 */ /* 0x000fe4000f8e0200 */
[----:B------:R-:W-:Y:S01]  /*25af0*/  IMAD.U32 R0, RZ, RZ, UR47 ;  /* 0x0000002fff007e24 */ /* 0x000fe2000f8e00ff */
[----:B------:R-:W-:-:S04]  /*25b00*/  @!P0 LEA.HI.X R5, R2, R5, R3, 0x2, P1 ;  /* 0x0000000502058211 */ /* 0x000fc800008f1403 */
[----:B------:R-:W-:Y:S01]  /*25b10*/  ISETP.NE.AND P2, PT, R0, 0x3, PT ;  /* 0x000000030000780c */ /* 0x000fe20003f45270 */
[----:B------:R1:W5:Y:S01]  /*25b20*/  @!P0 LDG.E R35, desc[UR36][R4.64] ;  /* 0x0000002404238981 */ /* 0x000362000c1e1900 */
[----:B------:R-:W-:Y:S02]  /*25b30*/  ISETP.GT.U32.AND P0, PT, R8, 0x3f, PT ;  /* 0x0000003f0800780c */ /* 0x000fe40003f04070 */
[----:B------:R-:W-:Y:S02]  /*25b40*/  LOP3.LUT R16, R16, 0xfffff7ff, RZ, 0xc0, !PT ;  /* 0xfffff7ff10107812 */ /* 0x000fe400078ec0ff */
[----:B0-----:R-:W-:-:S07]  /*25b50*/  SHF.R.S32.HI R24, RZ, 0x1f, R19 ;  /* 0x0000001fff187819 */ /* 0x001fce0000011413 */
[----:B------:R-:W-:-:S04]  /*25b60*/  @P2 LOP3.LUT R16, R16, 0x800, RZ, 0xfc, !PT ;  /* 0x0000080010102812 */ /* 0x000fc800078efcff */
[----:B------:R-:W-:-:S04]  /*25b70*/  LOP3.LUT R16, R16, 0xfffffffe, RZ, 0xc0, !PT ;  /* 0xfffffffe10107812 */ /* 0x000fc800078ec0ff */
[----:B------:R-:W-:Y:S01]  /*25b80*/  @P0 LOP3.LUT R16, R16, 0x1, RZ, 0xfc, !PT ;  /* 0x0000000110100812 */ /* 0x000fe200078efcff */
[----:B-1----:R-:W-:Y:S06]  /*25b90*/  @!P2 BRA `(.L_x_5284) ;  /* 0x000000000004a947 */ /* 0x002fec0003800000 */
[----:B------:R-:W-:Y:S01]  /*25ba0*/  BPT.TRAP 0x1 ;  /* 0x000000040000795c */ /* 0x000fe20000300000 */
.L_x_5284:
[----:B------:R-:W-:Y:S01]  /*25bb0*/  IMAD R27, R18, 0x8, R17 ;  /* 0x00000008121b7824 */ /* 0x000fe200078e0211 */
[----:B------:R-:W-:Y:S01]  /*25bc0*/  SHF.L.U32 R0, R23, 0x1f, RZ ;  /* 0x0000001f17007819 */ /* 0x000fe200000006ff */
[----:B------:R-:W-:Y:S03]  /*25bd0*/  BSSY B0, `(.L_x_5285) ;  /* 0x0000003000007945 */ /* 0x000fe60003800000 */
[----:B------:R-:W0:Y:S02]  /*25be0*/  SYNCS.PHASECHK.TRANS64.TRYWAIT P0, [R27+URZ+0x38840], R0 ;  /* 0x038840001b0075a7 */ /* 0x000e24000800017f */
[----:B0-----:R-:W-:Y:S05]  /*25bf0*/  @!P0 BRA `(.L_x_5286) ;  /* 0x0000003800a48947 */ /* 0x001fea0003800000 */
.L_x_5343:
[----:B------:R-:W-:Y:S05]  /*25c00*/  BSYNC B0 ;  /* 0x0000000000007941 */ /* 0x000fea0003800000 */
.L_x_5285:
[----:B0-----:R-:W-:Y:S01]  /*25c10*/  SHF.R.S32.HI R0, RZ, 0x1f, R37 ;  /* 0x0000001fff007819 */ /* 0x001fe20000011425 */
[----:B------:R-:W-:Y:S01]  /*25c20*/  ULDC.64 UR4, c[0x0][0x300] ;  /* 0x0000c00000047ab9 */ /* 0x000fe20000000a00 */
[----:B-----5:R-:W-:Y:S01]  /*25c30*/  SHF.R.S32.HI R4, RZ, 0x1f, R35 ;  /* 0x0000001fff047819 */ /* 0x020fe20000011423 */
[----:B------:R-:W-:Y:S01]  /*25c40*/  IMAD.WIDE.U32 R2, R37, UR4, RZ ;  /* 0x0000000425027c25 */ /* 0x000fe2000f8e00ff */
[----:B------:R-:W0:Y:S01]  /*25c50*/  S2R R6, SR_TID.X ;  /* 0x0000000000067919 */ /* 0x000e220000002100 */
[----:B------:R-:W-:Y:S01]  /*25c60*/  LOP3.LUT P2, RZ, R16, 0x2, RZ, 0xc0, !PT ;  /* 0x0000000210ff7812 */ /* 0x000fe2000784c0ff */
[----:B------:R1:W-:Y:S04]  /*25c70*/  STL [R1+0x428], R0 ;  /* 0x0004280001007387 */ /* 0x0003e80000100800 */
[----:B------:R2:W-:Y:S01]  /*25c80*/  STL [R1+0x42c], R4 ;  /* 0x00042c0401007387 */ /* 0x0005e20000100800 */
[----:B-1----:R-:W-:-:S04]  /*25c90*/  IMAD R0, R0, UR4, RZ ;  /* 0x0000000400007c24 */ /* 0x002fc8000f8e02ff */
[----:B------:R-:W-:Y:S01]  /*25ca0*/  IMAD R5, R37, UR5, R0 ;  /* 0x0000000525057c24 */ /* 0x000fe2000f8e0200 */
[----:B------:R-:W-:Y:S02]  /*25cb0*/  ULDC.64 UR4, c[0x0][0x310] ;  /* 0x0000c40000047ab9 */ /* 0x000fe40000000a00 */
[----:B------:R-:W-:Y:S02]  /*25cc0*/  IMAD R0, R4, UR4, RZ ;  /* 0x0000000404007c24 */ /* 0x000fe4000f8e02ff */
[----:B--2---:R-:W1:Y:S01]  /*25cd0*/  S2R R4, SR_TID.X ;  /* 0x0000000000047919 */ /* 0x004e620000002100 */
        /* <DEDUP_REMOVED lines=9> */
[----:B0-----:R-:W-:Y:S01]  /*25d70*/  IMAD.SHL.U32 R8, R6, 0x8, RZ ;  /* 0x0000000806087824 */ /* 0x001fe200078e00ff */
[----:B------:R-:W-:Y:S01]  /*25d80*/  LEA R0, P0, R2, UR4, 0x1 ;  /* 0x0000000402007c11 */ /* 0x000fe2000f8008ff */
[----:B------:R-:W-:Y:S01]  /*25d90*/  IMAD.IADD R5, R3, 0x1, R5 ;  /* 0x0000000103057824 */ /* 0x000fe200078e0205 */
[----:B------:R-:W-:Y:S02]  /*25da0*/  UMOV UR4, 0xffffffff ;  /* 0xffffffff00047882 */ /* 0x000fe40000000000 */
[----:B------:R-:W-:Y:S02]  /*25db0*/  LOP3.LUT R8, R8, 0x38, RZ, 0xc0, !PT ;  /* 0x0000003808087812 */ /* 0x000fe400078ec0ff */
[----:B------:R-:W-:Y:S02]  /*25dc0*/  LEA.HI.X R5, R2, UR5, R5, 0x1, P0 ;  /* 0x0000000502057c11 */ /* 0x000fe400080f0c05 */
[----:B-1----:R-:W-:-:S04]  /*25dd0*/  LOP3.LUT R4, R4, 0x7f, RZ, 0xc0, !PT ;  /* 0x0000007f04047812 */ /* 0x002fc800078ec0ff */
[----:B------:R-:W-:-:S04]  /*25de0*/  SHF.R.U32.HI R4, RZ, 0x3, R4 ;  /* 0x00000003ff047819 */ /* 0x000fc80000011604 */
[----:B------:R-:W-:Y:S01]  /*25df0*/  IADD3 R25, -R4, UR42, -R25 ;  /* 0x0000002a04197c10 */ /* 0x000fe2000fffe919 */
[----:B------:R-:W-:-:S03]  /*25e00*/  IMAD R4, R18, 0x1000, R32 ;  /* 0x0000100012047824 */ /* 0x000fc600078e0220 */
[----:B------:R-:W-:Y:S01]  /*25e10*/  ISETP.GE.AND P0, PT, R25, 0x1, PT ;  /* 0x000000011900780c */ /* 0x000fe20003f06270 */
[----:B------:R-:W-:-:S12]  /*25e20*/  BRA.DIV UR4, `(.L_x_5287) ;  /* 0x0000003a042c7947 */ /* 0x000fd8000b800000 */
[----:B------:R-:W0:Y:S01]  /*25e30*/  SHFL.IDX PT, R14, R0, RZ, 0x181f ;  /* 0x00181fff000e7589 */ /* 0x000e2200000e0000 */
[----:B------:R-:W-:-:S03]  /*25e40*/  @P0 IMAD R7, R4, 0x2, R17 ;  /* 0x0000000204070824 */ /* 0x000fc600078e0211 */
[----:B------:R-:W1:Y:S01]  /*25e50*/  SHFL.IDX PT, R2, R5, RZ, 0x181f ;  /* 0x00181fff05027589 */ /* 0x000e6200000e0000 */
[----:B0-----:R-:W-:-:S03]  /*25e60*/  @P0 LEA R6, P1, R8, R14, 0x1 ;  /* 0x0000000e08060211 */ /* 0x001fc600078208ff */
[----:B------:R-:W0:Y:S02]  /*25e70*/  SHFL.IDX PT, R14, R0, 0x1, 0x181f ;  /* 0x00381f00000e7f89 */ /* 0x000e2400000e0000 */
[----:B-1----:R-:W-:Y:S02]  /*25e80*/  @P0 IMAD.X R3, RZ, RZ, R2, P1 ;  /* 0x000000ffff030224 */ /* 0x002fe400008e0602 */
[----:B------:R-:W-:-:S05]  /*25e90*/  @P0 IMAD.MOV.U32 R2, RZ, RZ, R6 ;  /* 0x000000ffff020224 */ /* 0x000fca00078e0006 */
[----:B------:R1:W-:Y:S01]  /*25ea0*/  @P0 LDGSTS.E.BYPASS.LTC128B.128 [R7+0x22400], desc[UR36][R2.64], !P2 ;  /* 0x2240000002070fae */ /* 0x0003e2000d101d64 */
[----:B------:R-:W-:-:S03]  /*25eb0*/  ISETP.GE.AND P0, PT, R25, 0x11, PT ;  /* 0x000000111900780c */ /* 0x000fc60003f06270 */
[----:B-1----:R-:W1:Y:S10]  /*25ec0*/  SHFL.IDX PT, R2, R5, 0x1, 0x181f ;  /* 0x00381f0005027f89 */ /* 0x002e7400000e0000 */
[----:B0-----:R-:W-:Y:S01]  /*25ed0*/  @P0 LEA R6, P1, R8, R14, 0x1 ;  /* 0x0000000e08060211 */ /* 0x001fe200078208ff */
[----:B------:R-:W-:Y:S01]  /*25ee0*/  @P0 IMAD R9, R4, 0x2, R17 ;  /* 0x0000000204090824 */ /* 0x000fe200078e0211 */
[----:B------:R-:W0:Y:S03]  /*25ef0*/  SHFL.IDX PT, R14, R0, 0x2, 0x181f ;  /* 0x00581f00000e7f89 */ /* 0x000e2600000e0000 */
[----:B-1----:R-:W-:-:S02]  /*25f00*/  @P0 IMAD.X R3, RZ, RZ, R2, P1 ;  /* 0x000000ffff030224 */ /* 0x002fc400008e0602 */
[----:B------:R-:W-:-:S05]  /*25f10*/  @P0 IMAD.MOV.U32 R2, RZ, RZ, R6 ;  /* 0x000000ffff020224 */ /* 0x000fca00078e0006 */
[----:B------:R1:W-:Y:S01]  /*25f20*/  @P0 LDGSTS.E.BYPASS.LTC128B.128 [R9+0x22c00], desc[UR36][R2.64], !P2 ;  /* 0x22c0000002090fae */ /* 0x0003e2000d101d64 */
[----:B------:R-:W-:-:S03]  /*25f30*/  ISETP.GE.AND P0, PT, R25, 0x21, PT ;  /* 0x000000211900780c */ /* 0x000fc60003f06270 */
[----:B-1----:R-:W1:Y:S10]  /*25f40*/  SHFL.IDX PT, R2, R5, 0x2, 0x181f ;  /* 0x00581f0005027f89 */ /* 0x002e7400000e0000 */
[----:B0-----:R-:W-:Y:S01]  /*25f50*/  @P0 LEA R6, P1, R8, R14, 0x1 ;  /* 0x0000000e08060211 */ /* 0x001fe200078208ff */
[----:B------:R-:W-:Y:S01]  /*25f60*/  @P0 IMAD R7, R4, 0x2, R17 ;  /* 0x0000000204070824 */ /* 0x000fe200078e0211 */
[----:B------:R-:W0:Y:S04]  /*25f70*/  SHFL.IDX PT, R5, R5, 0x3, 0x181f ;  /* 0x00781f0005057f89 */ /* 0x000e2800000e0000 */
[----:B------:R2:W3:Y:S01]  /*25f80*/  SHFL.IDX PT, R14, R0, 0x3, 0x181f ;  /* 0x00781f00000e7f89 */ /* 0x0004e200000e0000 */
[----:B-1----:R-:W-:-:S02]  /*25f90*/  @P0 IMAD.X R3, RZ, RZ, R2, P1 ;  /* 0x000000ffff030224 */ /* 0x002fc400008e0602 */
[----:B------:R-:W-:-:S05]  /*25fa0*/  @P0 IMAD.MOV.U32 R2, RZ, RZ, R6 ;  /* 0x000000ffff020224 */ /* 0x000fca00078e0006 */
[----:B0-----:R2:W-:Y:S02]  /*25fb0*/  @P0 LDGSTS.E.BYPASS.LTC128B.128 [R7+0x23400], desc[UR36][R2.64], !P2 ;  /* 0x2340000002070fae */ /* 0x0015e4000d101d64 */
.L_x_5353:
[----:B------:R-:W-:-:S13]  /*25fc0*/  ISETP.GE.AND P0, PT, R25, 0x31, PT ;  /* 0x000000311900780c */ /* 0x000fda0003f06270 */
[----:B--23--:R-:W-:-:S05]  /*25fd0*/  @P0 LEA R2, P1, R8, R14, 0x1 ;  /* 0x0000000e08020211 */ /* 0x00cfca00078208ff */
        /* <DEDUP_REMOVED lines=8> */
.L_x_5288:
        /* <DEDUP_REMOVED lines=10> */
.L_x_5289:
[----:B------:R1:W-:Y:S02]  /*26100*/  SYNCS.ARRIVE.TRANS64.A1T0 RZ, [R27+URZ+0x38830], RZ ;  /* 0x038830ff1bff79a7 */ /* 0x0003e4000810003f */
[----:B------:R-:W-:Y:S05]  /*26110*/  WARPSYNC.ALL ;  /* 0x0000000000007948 */ /* 0x000fea0003800000 */
[----:B------:R-:W-:Y:S01]  /*26120*/  VIADD R0, R17, 0x20400 ;  /* 0x0002040011007836 */ /* 0x000fe20000000000 */
[----:B------:R-:W-:Y:S01]  /*26130*/  BAR.SYNC.DEFER_BLOCKING 0x8, 0x100 ;  /* 0x0204000000007b1d */ /* 0x000fe20000010000 */
[----:B------:R-:W-:-:S03]  /*26140*/  USHF.R.S32.HI UR50, URZ, 0x1f, UR38 ;  /* 0x0000001f3f327899 */ /* 0x000fc60008011426 */
[----:B------:R-:W-:Y:S02]  /*26150*/  LOP3.LUT P0, RZ, R0, 0x3ff, RZ, 0xc0, !PT ;  /* 0x000003ff00ff7812 */ /* 0x000fe4000780c0ff */
[----:B------:R-:W-:Y:S11]  /*26160*/  BSSY B6, `(.L_x_5290) ;  /* 0x0000012000067945 */ /* 0x000ff60003800000 */
        /* <DEDUP_REMOVED lines=17> */
.L_x_5291:
[----:B------:R-:W-:Y:S05]  /*26280*/  BSYNC B6 ;  /* 0x0000000000067941 */ /* 0x000fea0003800000 */
.L_x_5290:
[----:B0-----:R-:W0:Y:S01]  /*26290*/  S2R R2, SR_TID.X ;  /* 0x0000000000027919 */ /* 0x001e220000002100 */
[----:B------:R-:W-:Y:S01]  /*262a0*/  UISETP.NE.AND UP0, UPT, UR49, URZ, UPT ;  /* 0x0000003f3100728c */ /* 0x000fe2000bf05270 */
[----:B------:R-:W-:Y:S01]  /*262b0*/  R2UR UR6, R24 ;  /* 0x00000000180672ca */ /* 0x000fe200000e0000 */
[----:B------:R-:W-:Y:S01]  /*262c0*/  ULDC.64 UR8, c[0x0][0x2d8] ;  /* 0x0000b60000087ab9 */ /* 0x000fe20000000a00 */
[----:B------:R-:W-:Y:S01]  /*262d0*/  R2UR UR7, R19 ;  /* 0x00000000130772ca */ /* 0x000fe200000e0000 */
[----:B------:R-:W2:Y:S01]  /*262e0*/  S2R R21, SR_TID.X ;  /* 0x0000000000157919 */ /* 0x000ea20000002100 */
[----:B------:R-:W-:Y:S02]  /*262f0*/  LOP3.LUT P5, RZ, R16, 0x100000, RZ, 0xc0, !PT ;  /* 0x0010000010ff7812 */ /* 0x000fe400078ac0ff */
[----:B------:R-:W-:-:S04]  /*26300*/  PLOP3.LUT P0, PT, PT, PT, UP0, 0x80, 0x0 ;  /* 0x000000000000781c */ /* 0x000fc80003f0f008 */
[----:B------:R-:W-:-:S03]  /*26310*/  @UP0 ULDC UR4, c[0x0][0x44c] ;  /* 0x0001130000040ab9 */ /* 0x000fc60000000800 */
[----:B------:R-:W-:-:S04]  /*26320*/  UIMAD UR6, UR6, UR8, URZ ;  /* 0x00000008060672a4 */ /* 0x000fc8000f8e023f */
[----:B------:R-:W-:Y:S01]  /*26330*/  UIMAD UR6, UR7, UR9, UR6 ;  /* 0x00000009070672a4 */ /* 0x000fe2000f8e0206 */
[C---:B0-----:R-:W-:Y:S01]  /*26340*/  LOP3.LUT R20, R2.reuse, 0x7f, RZ, 0xc0, !PT ;  /* 0x0000007f02147812 */ /* 0x041fe200078ec0ff */
[----:B------:R-:W-:-:S03]  /*26350*/  IMAD.SHL.U32 R2, R2, 0x10, RZ ;  /* 0x0000001002027824 */ /* 0x000fc600078e00ff */
[----:B------:R-:W-:Y:S01]  /*26360*/  SHF.R.U32.HI R20, RZ, 0x3, R20 ;  /* 0x00000003ff147819 */ /* 0x000fe20000011614 */
[----:B--2---:R-:W-:-:S03]  /*26370*/  IMAD.SHL.U32 R7, R21, 0x8, RZ ;  /* 0x0000000815077824 */ /* 0x004fc600078e00ff */
[----:B------:R-:W-:Y:S02]  /*26380*/  LOP3.LUT R2, R20, 0x70, R2, 0xf8, !PT ;  /* 0x0000007014027812 */ /* 0x000fe400078ef802 */
[----:B------:R-:W-:Y:S02]  /*26390*/  LOP3.LUT R20, R21, 0x7f, RZ, 0xc0, !PT ;  /* 0x0000007f15147812 */ /* 0x000fe400078ec0ff */
[----:B------:R-:W-:Y:S01]  /*263a0*/  LOP3.LUT R7, R7, 0x38, RZ, 0xc0, !PT ;  /* 0x0000003807077812 */ /* 0x000fe200078ec0ff */
[----:B------:R-:W-:Y:S01]  /*263b0*/  VIADD R34, R2, UR43 ;  /* 0x0000002b02227c36 */ /* 0x000fe20008000000 */
[----:B------:R-:W-:-:S03]  /*263c0*/  SHF.R.U32.HI R8, RZ, 0x3, R20 ;  /* 0x00000003ff087819 */ /* 0x000fc60000011614 */
[----:B------:R-:W-:Y:S01]  /*263d0*/  @P0 IMAD.HI.U32 R2, R34, UR4, RZ ;  /* 0x0000000422020c27 */ /* 0x000fe2000f8e00ff */
[----:B------:R-:W-:Y:S01]  /*263e0*/  PLOP3.LUT P0, PT, PT, PT, UP0, 0x80, 0x0 ;  /* 0x000000000000781c */ /* 0x000fe20003f0f008 */
[----:B------:R-:W-:Y:S02]  /*263f0*/  @UP0 ULDC UR4, c[0x0][0x450] ;  /* 0x0001140000040ab9 */ /* 0x000fe40000000800 */
[----:B------:R-:W-:-:S10]  /*26400*/  IMAD.MOV.U32 R0, RZ, RZ, R34 ;  /* 0x000000ffff007224 */ /* 0x000fd400078e0022 */
[----:B------:R-:W-:Y:S02]  /*26410*/  @P0 SHF.R.U32.HI R0, RZ, UR4, R2 ;  /* 0x00000004ff000c19 */ /* 0x000fe40008011602 */
[----:B------:R-:W-:-:S13]  /*26420*/  R2UR UR4, R19 ;  /* 0x00000000130472ca */ /* 0x000fda00000e0000 */
[----:B------:R-:W-:-:S03]  /*26430*/  UIMAD.WIDE.U32 UR4, UR4, UR8, URZ ;  /* 0x00000008040472a5 */ /* 0x000fc6000f8e003f */
[----:B------:R-:W-:Y:S01]  /*26440*/  ULDC.64 UR8, c[0x0][0x2e0] ;  /* 0x0000b80000087ab9 */ /* 0x000fe20000000a00 */
[----:B------:R-:W-:Y:S02]  /*26450*/  UIADD3 UR5, UR5, UR6, URZ ;  /* 0x0000000605057290 */ /* 0x000fe4000fffe03f */
[----:B------:R-:W-:Y:S02]  /*26460*/  UIMAD UR6, UR50, UR8, URZ ;  /* 0x00000008320672a4 */ /* 0x000fe4000f8e023f */
[----:B------:R-:W-:Y:S02]  /*26470*/  UIMAD.WIDE.U32 UR4, UR38, UR8, UR4 ;  /* 0x00000008260472a5 */ /* 0x000fe4000f8e0004 */
[----:B------:R-:W-:-:S04]  /*26480*/  UIMAD UR6, UR38, UR9, UR6 ;  /* 0x00000009260672a4 */ /* 0x000fc8000f8e0206 */
[----:B------:R-:W-:Y:S01]  /*26490*/  IMAD.U32 R4, RZ, RZ, UR4 ;  /* 0x00000004ff047e24 */ /* 0x000fe2000f8e00ff */
[----:B------:R-:W-:Y:S02]  /*264a0*/  UIADD3 UR6, UR5, UR6, URZ ;  /* 0x0000000605067290 */ /* 0x000fe4000fffe03f */
[----:B------:R-:W-:Y:S02]  /*264b0*/  IMAD.U32 R5, RZ, RZ, UR5 ;  /* 0x00000005ff057e24 */ /* 0x000fe4000f8e00ff */
[----:B------:R-:W-:Y:S01]  /*264c0*/  IMAD.MOV.U32 R2, RZ, RZ, R4 ;  /* 0x000000ffff027224 */ /* 0x000fe200078e0004 */
[----:B------:R-:W-:Y:S01]  /*264d0*/  SHF.R.S32.HI R4, RZ, 0x1f, R0 ;  /* 0x0000001fff047819 */ /* 0x000fe20000011400 */
[----:B------:R-:W-:Y:S01]  /*264e0*/  ULDC.64 UR4, c[0x0][0x2d0] ;  /* 0x0000b40000047ab9 */ /* 0x000fe20000000a00 */
[----:B------:R-:W-:-:S03]  /*264f0*/  IMAD.U32 R3, RZ, RZ, UR6 ;  /* 0x00000006ff037e24 */ /* 0x000fc6000f8e00ff */
[----:B------:R-:W-:Y:S02]  /*26500*/  IMAD R5, R4, UR4, RZ ;  /* 0x0000000404057c24 */ /* 0x000fe4000f8e02ff */
[----:B------:R-:W-:Y:S01]  /*26510*/  IMAD.WIDE.U32 R2, R0, UR4, R2 ;  /* 0x0000000400027c25 */ /* 0x000fe2000f8e0002 */
[----:B------:R-:W-:-:S03]  /*26520*/  ULDC UR4, c[0x0][0x448] ;  /* 0x0001120000047ab9 */ /* 0x000fc60000000800 */
[----:B------:R-:W-:Y:S02]  /*26530*/  IMAD R4, R0, UR5, R5 ;  /* 0x0000000500047c24 */ /* 0x000fe4000f8e0205 */
[----:B------:R-:W-:Y:S02]  /*26540*/  IMAD.MOV R0, RZ, RZ, -R0 ;  /* 0x000000ffff007224 */ /* 0x000fe400078e0a00 */
[----:B------:R-:W-:Y:S02]  /*26550*/  IMAD.IADD R3, R3, 0x1, R4 ;  /* 0x0000000103037824 */ /* 0x000fe400078e0204 */
[----:B------:R-:W-:Y:S01]  /*26560*/  IMAD R0, R0, UR4, R34 ;  /* 0x0000000400007c24 */ /* 0x000fe2000f8e0222 */
[----:B------:R-:W-:-:S03]  /*26570*/  ULDC.64 UR4, c[0x0][0x2c8] ;  /* 0x0000b20000047ab9 */ /* 0x000fc60000000a00 */
[----:B------:R-:W-:Y:S01]  /*26580*/  IMAD.WIDE.U32 R2, R0, UR4, R2 ;  /* 0x0000000400027c25 */ /* 0x000fe2000f8e0002 */
[----:B------:R-:W-:-:S05]  /*26590*/  SHF.R.S32.HI R4, RZ, 0x1f, R0 ;  /* 0x0000001fff047819 */ /* 0x000fca0000011400 */
[----:B------:R-:W-:-:S04]  /*265a0*/  IMAD R5, R4, UR4, RZ ;  /* 0x0000000404057c24 */ /* 0x000fc8000f8e02ff */
        /* <DEDUP_REMOVED lines=8> */
[----:B------:R-:W-:Y:S01]  /*26630*/  VIADD R4, R8, UR43 ;  /* 0x0000002b08047c36 */ /* 0x000fe20008000000 */
[----:B------:R-:W-:Y:S02]  /*26640*/  LOP3.LUT R16, R16, 0xfffffeff, RZ, 0xc0, !PT ;  /* 0xfffffeff10107812 */ /* 0x000fe400078ec0ff */
[----:B------:R-:W2:Y:S02]  /*26650*/  SHFL.IDX PT, R2, R5, RZ, 0x181f ;  /* 0x00181fff05027589 */ /* 0x000ea400000e0000 */
[----:B------:R-:W-:-:S13]  /*26660*/  ISETP.GE.AND P1, PT, R4, UR41, PT ;  /* 0x0000002904007c0c */ /* 0x000fda000bf26270 */
[----:B------:R-:W-:-:S04]  /*26670*/  @P1 LOP3.LUT R16, R16, 0x100, RZ, 0xfc, !PT ;  /* 0x0000010010101812 */ /* 0x000fc800078efcff */
[----:B------:R-:W-:Y:S02]  /*26680*/  LOP3.LUT R16, R16, 0xffffff7f, RZ, 0xc0, !PT ;  /* 0xffffff7f10107812 */ /* 0x000fe400078ec0ff */
[----:B0-----:R-:W-:Y:S02]  /*26690*/  @!P1 LEA R6, P0, R7, R14, 0x1 ;  /* 0x0000000e07069211 */ /* 0x001fe400078008ff */
[----:B------:R-:W0:Y:S03]  /*266a0*/  SHFL.IDX PT, R14, R0, 0x1, 0x181f ;  /* 0x00381f00000e7f89 */ /* 0x000e2600000e0000 */
[----:B--2---:R-:W-:Y:S02]  /*266b0*/  @!P1 IMAD.X R3, RZ, RZ, R2, P0 ;  /* 0x000000ffff039224 */ /* 0x004fe400000e0602 */
[----:B------:R-:W-:Y:S02]  /*266c0*/  @!P1 IMAD.MOV.U32 R2, RZ, RZ, R6 ;  /* 0x000000ffff029224 */ /* 0x000fe400078e0006 */
[----:B------:R-:W-:-:S03]  /*266d0*/  VIADD R6, R4, 0x10 ;  /* 0x0000001004067836 */ /* 0x000fc60000000000 */
[----:B------:R2:W-:Y:S02]  /*266e0*/  @!P1 LDGSTS.E.BYPASS.LTC128B.128 [R22+0x20400], desc[UR36][R2.64], !P5 ;  /* 0x2040000002169fae */ /* 0x0005e4000e901d64 */
[----:B------:R-:W-:Y:S02]  /*266f0*/  ISETP.GE.AND P1, PT, R6, UR41, PT ;  /* 0x0000002906007c0c */ /* 0x000fe4000bf26270 */
[----:B--2---:R-:W2:Y:S11]  /*26700*/  SHFL.IDX PT, R2, R5, 0x1, 0x181f ;  /* 0x00381f0005027f89 */ /* 0x004eb600000e0000 */
[----:B0-----:R-:W-:-:S02]  /*26710*/  @!P1 LEA R6, P0, R7, R14, 0x1 ;  /* 0x0000000e07069211 */ /* 0x001fc400078008ff */
[----:B------:R-:W0:Y:S01]  /*26720*/  SHFL.IDX PT, R14, R0, 0x2, 0x181f ;  /* 0x00581f00000e7f89 */ /* 0x000e2200000e0000 */
[----:B------:R-:W-:-:S04]  /*26730*/  @P1 LOP3.LUT R16, R16, 0x80, RZ, 0xfc, !PT ;  /* 0x0000008010101812 */ /* 0x000fc800078efcff */
[----:B------:R-:W-:Y:S01]  /*26740*/  LOP3.LUT R16, R16, 0xffffffbf, RZ, 0xc0, !PT ;  /* 0xffffffbf10107812 */ /* 0x000fe200078ec0ff */
[----:B--2---:R-:W-:Y:S02]  /*26750*/  @!P1 IMAD.X R3, RZ, RZ, R2, P0 ;  /* 0x000000ffff039224 */ /* 0x004fe400000e0602 */
[----:B------:R-:W-:Y:S02]  /*26760*/  @!P1 IMAD.MOV.U32 R2, RZ, RZ, R6 ;  /* 0x000000ffff029224 */ /* 0x000fe400078e0006 */
[----:B------:R-:W-:-:S03]  /*26770*/  VIADD R6, R4, 0x20 ;  /* 0x0000002004067836 */ /* 0x000fc60000000000 */
[----:B------:R2:W-:Y:S02]  /*26780*/  @!P1 LDGSTS.E.BYPASS.LTC128B.128 [R22+0x20c00], desc[UR36][R2.64], !P5 ;  /* 0x20c0000002169fae */ /* 0x0005e4000e901d64 */
[----:B------:R-:W-:Y:S02]  /*26790*/  ISETP.GE.AND P1, PT, R6, UR41, PT ;  /* 0x0000002906007c0c */ /* 0x000fe4000bf26270 */
[----:B--2---:R-:W2:Y:S11]  /*267a0*/  SHFL.IDX PT, R2, R5, 0x2, 0x181f ;  /* 0x00581f0005027f89 */ /* 0x004eb600000e0000 */
[----:B0-----:R-:W-:Y:S01]  /*267b0*/  @!P1 LEA R6, P0, R7, R14, 0x1 ;  /* 0x0000000e07069211 */ /* 0x001fe200078008ff */
[----:B------:R-:W0:Y:S01]  /*267c0*/  SHFL.IDX PT, R5, R5, 0x3, 0x181f ;  /* 0x00781f0005057f89 */ /* 0x000e2200000e0000 */
[----:B------:R-:W-:-:S03]  /*267d0*/  @P1 LOP3.LUT R16, R16, 0x40, RZ, 0xfc, !PT ;  /* 0x0000004010101812 */ /* 0x000fc600078efcff */
[----:B------:R3:W4:Y:S01]  /*267e0*/  SHFL.IDX PT, R14, R0, 0x3, 0x181f ;  /* 0x00781f00000e7f89 */ /* 0x00072200000e0000 */
[----:B--2---:R-:W-:Y:S02]  /*267f0*/  @!P1 IMAD.X R3, RZ, RZ, R2, P0 ;  /* 0x000000ffff039224 */ /* 0x004fe400000e0602 */
[----:B------:R-:W-:-:S05]  /*26800*/  @!P1 IMAD.MOV.U32 R2, RZ, RZ, R6 ;  /* 0x000000ffff029224 */ /* 0x000fca00078e0006 */
[----:B0-----:R3:W-:Y:S02]  /*26810*/  @!P1 LDGSTS.E.BYPASS.LTC128B.128 [R22+0x21400], desc[UR36][R2.64], !P5 ;  /* 0x2140000002169fae */ /* 0x0017e4000e901d64 */
.L_x_5362:
[----:B------:R-:W-:Y:S01]  /*26820*/  VIADD R4, R4, 0x30 ;  /* 0x0000003004047836 */ /* 0x000fe20000000000 */
[----:B------:R-:W-:-:S04]  /*26830*/  LOP3.LUT R16, R16, 0xffffefff, RZ, 0xc0, !PT ;  /* 0xffffefff10107812 */ /* 0x000fc800078ec0ff */
[----:B------:R-:W-:-:S13]  /*26840*/  ISETP.GE.AND P1, PT, R4, UR41, PT ;  /* 0x0000002904007c0c */ /* 0x000fda000bf26270 */
[----:B---34-:R-:W-:Y:S02]  /*26850*/  @!P1 LEA R2, P0, R7, R14, 0x1 ;  /* 0x0000000e07029211 */ /* 0x018fe400078008ff */
[----:B------:R-:W-:-:S03]  /*26860*/  @P1 LOP3.LUT R16, R16, 0x1000, RZ, 0xfc, !PT ;  /* 0x0000100010101812 */ /* 0x000fc600078efcff */
[----:B------:R-:W-:Y:S01]  /*26870*/  @!P1 IMAD.X R3, RZ, RZ, R5, P0 ;  /* 0x000000ffff039224 */ /* 0x000fe200000e0605 */
[----:B------:R-:W-:-:S04]  /*26880*/  PLOP3.LUT P0, PT, PT, PT, PT, 0x80, 0x0 ;  /* 0x000000000000781c */ /* 0x000fc80003f0f070 */
[----:B------:R-:W-:Y:S01]  /*26890*/  @!PT LDS RZ, [RZ] ;  /* 0x00000000fffff984 */ /* 0x000fe20000000800 */
[----:B------:R-:W-:Y:S01]  /*268a0*/  @!PT LDS RZ, [RZ] ;  /* 0x00000000fffff984 */ /* 0x000fe20000000800 */
[----:B------:R-:W-:Y:S01]  /*268b0*/  @!PT LDS RZ, [RZ] ;  /* 0x00000000fffff984 */ /* 0x000fe20000000800 */
[----:B------:R0:W-:Y:S01]  /*268c0*/  @!P1 LDGSTS.E.BYPASS.LTC128B.128 [R22+0x21c00], desc[UR36][R2.64], !P5 ;  /* 0x21c0000002169fae */ /* 0x0001e2000e901d64 */
[----:B------:R-:W-:-:S08]  /*268d0*/  NOP ;  /* 0x0000000000007918 */ /* 0x000fd00000000000 */
.L_x_5293:
[----:B------:R-:W-:Y:S02]  /*268e0*/  PLOP3.LUT P1, PT, P1, P0, PT, 0xa2, 0x0 ;  /* 0x000000000000781c */ /* 0x000fe40000f21472 */
[----:B------:R-:W-:-:S08]  /*268f0*/  @P0 R2UR P1, UR4, R17 ;  /* 0x00000000110402ca */ /* 0x000fd00000020000 */
[----:B------:R-:W-:-:S05]  /*26900*/  @P0 PLOP3.LUT P0, PT, P1, PT, PT, 0x80, 0x0 ;  /* 0x000000000000081c */ /* 0x000fca0000f0f070 */
[----:B------:R-:W-:Y:S01]  /*26910*/  @!P1 SYNCS.ARRIVE.TRANS64.RED.A0T1 RZ, [UR4+0x38800], RZ ;  /* 0x038800ffffff99a7 */ /* 0x000fe20008200404 */
[----:B------:R-:W-:Y:S07]  /*26920*/  @!P1 ARRIVES.LDGSTSBAR.64.TRANSCNT [UR4+0x38800] ;  /* 0x03880000ff0099b0 */ /* 0x000fee0008000a84 */
[----:B------:R-:W-:Y:S05]  /*26930*/  @P0 BRA.U.ANY `(.L_x_5293) ;  /* 0xfffffffd00e80947 */ /* 0x000fea000393ffff */
[----:B------:R-:W-:Y:S01]  /*26940*/  ULDC.64 UR4, c[0x0][0x3d8] ;  /* 0x0000f60000047ab9 */ /* 0x000fe20000000a00 */
[----:B------:R-:W-:Y:S01]  /*26950*/  NOP ;  /* 0x0000000000007918 */ /* 0x000fe20000000000 */
[----:B------:R-:W-:Y:S01]  /*26960*/  IMAD R0, R24, UR4, RZ ;  /* 0x0000000418007c24 */ /* 0x000fe2000f8e02ff */
[----:B------:R2:W-:Y:S01]  /*26970*/  SYNCS.ARRIVE.TRANS64.A1T0 RZ, [R17+URZ+0x38800], RZ ;  /* 0x038800ff11ff79a7 */ /* 0x0005e2000810003f */
[C---:B------:R-:W-:Y:S01]  /*26980*/  IMAD.WIDE.U32 R4, R19.reuse, UR4, RZ ;  /* 0x0000000413047c25 */ /* 0x040fe2000f8e00ff */
[----:B------:R-:W-:Y:S03]  /*26990*/  BSSY B6, `(.L_x_5294) ;  /* 0x0000018000067945 */ /* 0x000fe60003800000 */
[----:B------:R-:W-:Y:S01]  /*269a0*/  IMAD R0, R19, UR5, R0 ;  /* 0x0000000513007c24 */ /* 0x000fe2000f8e0200 */
[----:B------:R2:W-:Y:S01]  /*269b0*/  STL.64 [R1+0x420], R4 ;  /* 0x0004200401007387 */ /* 0x0005e20000100a00 */
[----:B0-----:R-:W-:-:S02]  /*269c0*/  VIADD R2, R17, 0x26400 ;  /* 0x0002640011027836 */ /* 0x001fc40000000000 */
[----:B------:R-:W-:-:S03]  /*269d0*/  IMAD.IADD R0, R5, 0x1, R0 ;  /* 0x0000000105007824 */ /* 0x000fc600078e0200 */
[----:B------:R-:W-:Y:S02]  /*269e0*/  LOP3.LUT P0, RZ, R2, 0x3ff, RZ, 0xc0, !PT ;  /* 0x000003ff02ff7812 */ /* 0x000fe4000780c0ff */
[----:B------:R2:W-:Y:S11]  /*269f0*/  STL [R1+0x434], R0 ;  /* 0x0004340001007387 */ /* 0x0005f60000100800 */
[----:B--2---:R-:W-:Y:S05]  /*26a00*/  @!P0 BRA `(.L_x_5295) ;  /* 0x0000000000408947 */ /* 0x004fea0003800000 */
        /* <DEDUP_REMOVED lines=16> */
.L_x_5295:
[----:B------:R-:W-:Y:S05]  /*26b10*/  BSYNC B6 ;  /* 0x0000000000067941 */ /* 0x000fea0003800000 */
.L_x_5294:
[----:B------:R-:W2:Y:S04]  /*26b20*/  LDL.LU.64 R4, [R1+0x420] ;  /* 0x0004200001047983 */ /* 0x000ea80000300a00 */
[----:B------:R-:W3:Y:S01]  /*26b30*/  LDL.LU R20, [R1+0x434] ;  /* 0x0004340001147983 */ /* 0x000ee20000300800 */
[----:B------:R-:W-:Y:S01]  /*26b40*/  UISETP.NE.AND UP0, UPT, UR49, URZ, UPT ;  /* 0x0000003f3100728c */ /* 0x000fe2000bf05270 */
[----:B------:R-:W-:Y:S01]  /*26b50*/  IMAD.MOV.U32 R2, RZ, RZ, R34 ;  /* 0x000000ffff027224 */ /* 0x000fe200078e0022 */
[----:B------:R-:W-:Y:S01]  /*26b60*/  ULDC UR6, c[0x0][0x448] ;  /* 0x0001120000067ab9 */ /* 0x000fe20000000800 */
[----:B------:R0:W5:Y:S01]  /*26b70*/  LDL R8, [R1+0x414] ;  /* 0x0004140001087983 */ /* 0x0001620000100800 */
[----:B------:R-:W-:Y:S01]  /*26b80*/  ULDC.64 UR8, c[0x0][0x3e0] ;  /* 0x0000f80000087ab9 */ /* 0x000fe20000000a00 */
[----:B------:R-:W-:-:S02]  /*26b90*/  LOP3.LUT P2, RZ, R16, 0x20000, RZ, 0xc0, !PT ;  /* 0x0002000010ff7812 */ /* 0x000fc4000784c0ff */
[----:B------:R0:W5:Y:S01]  /*26ba0*/  LDL R6, [R1+0x410] ;  /* 0x0004100001067983 */ /* 0x0001620000100800 */
[----:B------:R-:W-:Y:S02]  /*26bb0*/  PLOP3.LUT P0, PT, PT, PT, UP0, 0x80, 0x0 ;  /* 0x000000000000781c */ /* 0x000fe40003f0f008 */
[C---:B------:R-:W-:Y:S01]  /*26bc0*/  LOP3.LUT P3, RZ, R16.reuse, 0x10000, RZ, 0xc0, !PT ;  /* 0x0001000010ff7812 */ /* 0x040fe2000786c0ff */
[----:B------:R-:W-:Y:S01]  /*26bd0*/  @UP0 ULDC UR4, c[0x0][0x44c] ;  /* 0x0001130000040ab9 */ /* 0x000fe20000000800 */
[C---:B------:R-:W-:Y:S02]  /*26be0*/  LOP3.LUT P4, RZ, R16.reuse, 0x8000, RZ, 0xc0, !PT ;  /* 0x0000800010ff7812 */ /* 0x040fe4000788c0ff */
[----:B------:R-:W-:-:S07]  /*26bf0*/  LOP3.LUT P5, RZ, R16, 0x4000, RZ, 0xc0, !PT ;  /* 0x0000400010ff7812 */ /* 0x000fce00078ac0ff */
[----:B------:R-:W-:Y:S01]  /*26c00*/  @P0 IMAD.HI.U32 R0, R34, UR4, RZ ;  /* 0x0000000422000c27 */ /* 0x000fe2000f8e00ff */
[----:B------:R-:W-:Y:S01]  /*26c10*/  PLOP3.LUT P0, PT, PT, PT, UP0, 0x80, 0x0 ;  /* 0x000000000000781c */ /* 0x000fe20003f0f008 */
[----:B------:R-:W-:-:S12]  /*26c20*/  @UP0 ULDC UR4, c[0x0][0x450] ;  /* 0x0001140000040ab9 */ /* 0x000fd80000000800 */
[----:B------:R-:W-:-:S04]  /*26c30*/  @P0 SHF.R.U32.HI R2, RZ, UR4, R0 ;  /* 0x00000004ff020c19 */ /* 0x000fc80008011600 */
[--C-:B------:R-:W-:Y:S02]  /*26c40*/  SHF.R.S32.HI R0, RZ, 0x1f, R2.reuse ;  /* 0x0000001fff007819 */ /* 0x100fe40000011402 */
[----:B--2---:R-:W-:Y:S02]  /*26c50*/  R2UR UR5, R5 ;  /* 0x00000000050572ca */ /* 0x004fe400000e0000 */
[----:B------:R-:W-:Y:S02]  /*26c60*/  R2UR UR4, R4 ;  /* 0x00000000040472ca */ /* 0x000fe400000e0000 */
[----:B---3--:R-:W-:Y:S01]  /*26c70*/  R2UR UR5, R20 ;  /* 0x00000000140572ca */ /* 0x008fe200000e0000 */
[----:B------:R-:W-:Y:S01]  /*26c80*/  IMAD.MOV R5, RZ, RZ, -R2 ;  /* 0x000000ffff057224 */ /* 0x000fe200078e0a02 */
[----:B------:R-:W2:Y:S03]  /*26c90*/  S2R R20, SR_TID.X ;  /* 0x0000000000147919 */ /* 0x000ea60000002100 */
[----:B------:R-:W-:Y:S01]  /*26ca0*/  IMAD R5, R5, UR6, R34 ;  /* 0x0000000605057c24 */ /* 0x000fe2000f8e0222 */
[----:B------:R-:W-:-:S04]  /*26cb0*/  UIMAD UR6, UR50, UR8, URZ ;  /* 0x00000008320672a4 */ /* 0x000fc8000f8e023f */
[----:B------:R-:W-:-:S03]  /*26cc0*/  UIMAD UR6, UR38, UR9, UR6 ;  /* 0x00000009260672a4 */ /* 0x000fc6000f8e0206 */
[----:B------:R-:W-:-:S03]  /*26cd0*/  UIMAD.WIDE.U32 UR4, UR38, UR8, UR4 ;  /* 0x00000008260472a5 */ /* 0x000fc6000f8e0004 */
[----:B------:R-:W-:Y:S01]  /*26ce0*/  ULDC.64 UR8, c[0x0][0x3d0] ;  /* 0x0000f40000087ab9 */ /* 0x000fe20000000a00 */
[----:B------:R-:W-:Y:S01]  /*26cf0*/  UIADD3 UR5, UR5, UR6, URZ ;  /* 0x0000000605057290 */ /* 0x000fe2000fffe03f */
[----:B------:R-:W-:Y:S02]  /*26d00*/  IMAD R7, R0, UR8, RZ ;  /* 0x0000000800077c24 */ /* 0x000fe4000f8e02ff */
[----:B------:R-:W-:Y:S01]  /*26d10*/  IMAD.U32 R3, RZ, RZ, UR8 ;  /* 0x00000008ff037e24 */ /* 0x000fe2000f8e00ff */
[----:B------:R-:W-:Y:S01]  /*26d20*/  SHF.R.S32.HI R0, RZ, 0x1f, R5 ;  /* 0x0000001fff007819 */ /* 0x000fe20000011405 */
        /* <DEDUP_REMOVED lines=11> */
[----:B--2---:R-:W-:-:S03]  /*26de0*/  IMAD.SHL.U32 R9, R20, 0x8, RZ ;  /* 0x0000000814097824 */ /* 0x004fc600078e00ff */
[----:B------:R-:W-:Y:S02]  /*26df0*/  LEA.HI.X R4, R2, UR5, R3, 0x1, P0 ;  /* 0x0000000502047c11 */ /* 0x000fe400080f0c03 */
[----:B------:R-:W-:Y:S01]  /*26e00*/  LOP3.LUT R9, R9, 0x38, RZ, 0xc0, !PT ;  /* 0x0000003809097812 */ /* 0x000fe200078ec0ff */
[----:B0-----:R-:W-:Y:S06]  /*26e10*/  BRA.DIV UR4, `(.L_x_5296) ;  /* 0x0000003204887947 */ /* 0x001fec000b800000 */
[C---:B------:R-:W-:Y:S01]  /*26e20*/  LOP3.LUT P1, RZ, R16.reuse, 0x40, RZ, 0xc0, !PT ;  /* 0x0000004010ff7812 */ /* 0x040fe2000782c0ff */
[----:B------:R-:W0:Y:S01]  /*26e30*/  SHFL.IDX PT, R14, R0, RZ, 0x181f ;  /* 0x00181fff000e7589 */ /* 0x000e2200000e0000 */
[C---:B------:R-:W-:Y:S02]  /*26e40*/  LOP3.LUT P6, RZ, R16.reuse, 0x40000, RZ, 0xc0, !PT ;  /* 0x0004000010ff7812 */ /* 0x040fe400078cc0ff */
[----:B------:R-:W-:Y:S01]  /*26e50*/  LOP3.LUT R16, R16, 0xffbfffff, RZ, 0xc0, !PT ;  /* 0xffbfffff10107812 */ /* 0x000fe200078ec0ff */
[----:B------:R-:W2:Y:S04]  /*26e60*/  SHFL.IDX PT, R2, R4, RZ, 0x181f ;  /* 0x00181fff04027589 */ /* 0x000ea800000e0000 */
[----:B------:R-:W-:Y:S04]  /*26e70*/  SHFL.IDX PT, R5, R4, 0x1, 0x181f ;  /* 0x00381f0004057f89 */ /* 0x000fe800000e0000 */
[----:B------:R-:W-:-:S04]  /*26e80*/  @P1 LOP3.LUT R16, R16, 0x400000, RZ, 0xfc, !PT ;  /* 0x0040000010101812 */ /* 0x000fc800078efcff */
[C---:B------:R-:W-:Y:S02]  /*26e90*/  LOP3.LUT P1, RZ, R16.reuse, 0x80, RZ, 0xc0, !PT ;  /* 0x0000008010ff7812 */ /* 0x040fe4000782c0ff */
[----:B------:R-:W-:-:S11]  /*26ea0*/  LOP3.LUT R16, R16, 0xff7fffff, RZ, 0xc0, !PT ;  /* 0xff7fffff10107812 */ /* 0x000fd600078ec0ff */
[----:B------:R-:W-:-:S04]  /*26eb0*/  @P1 LOP3.LUT R16, R16, 0x800000, RZ, 0xfc, !PT ;  /* 0x0080000010101812 */ /* 0x000fc800078efcff */
[----:B------:R-:W-:-:S13]  /*26ec0*/  LOP3.LUT P1, RZ, R16, 0x100, RZ, 0xc0, !PT ;  /* 0x0000010010ff7812 */ /* 0x000fda000782c0ff */
[----:B0-----:R-:W-:-:S05]  /*26ed0*/  @!P1 LEA R14, P0, R9, R14, 0x1 ;  /* 0x0000000e090e9211 */ /* 0x001fca00078008ff */
[----:B--2---:R-:W-:Y:S01]  /*26ee0*/  @!P1 IMAD.X R3, RZ, RZ, R2, P0 ;  /* 0x000000ffff039224 */ /* 0x004fe200000e0602 */
[----:B------:R-:W-:Y:S01]  /*26ef0*/  LOP3.LUT P0, RZ, R16, 0x80000, RZ, 0xc0, !PT ;  /* 0x0008000010ff7812 */ /* 0x000fe2000780c0ff */
[----:B------:R-:W-:Y:S02]  /*26f00*/  @!P1 IMAD.MOV.U32 R2, RZ, RZ, R14 ;  /* 0x000000ffff029224 */ /* 0x000fe400078e000e */
[----:B------:R-:W0:Y:S10]  /*26f10*/  SHFL.IDX PT, R14, R0, 0x1, 0x181f ;  /* 0x00381f00000e7f89 */ /* 0x000e3400000e0000 */
        /* <DEDUP_REMOVED lines=11> */
[----:B0-----:R-:W-:-:S05]  /*26fd0*/  @!P1 LEA R14, P0, R9, R14, 0x1 ;  /* 0x0000000e090e9211 */ /* 0x001fca00078008ff */
[----:B------:R-:W-:Y:S01]  /*26fe0*/  @!P1 IMAD.X R5, RZ, RZ, R5, P0 ;  /* 0x000000ffff059224 */ /* 0x000fe200000e0605 */
[----:B------:R-:W-:Y:S01]  /*26ff0*/  LOP3.LUT P0, RZ, R16, 0x80000, RZ, 0xc0, !PT ;  /* 0x0008000010ff7812 */ /* 0x000fe2000780c0ff */
[----:B--2---:R-:W-:Y:S02]  /*27000*/  @!P1 IMAD.MOV.U32 R2, RZ, RZ, R14 ;  /* 0x000000ffff029224 */ /* 0x004fe400078e000e */
[----:B------:R-:W-:Y:S01]  /*27010*/  @!P1 IMAD.MOV.U32 R3, RZ, RZ, R5 ;  /* 0x000000ffff039224 */ /* 0x000fe200078e0005 */
[----:B------:R-:W0:Y:S04]  /*27020*/  SHFL.IDX PT, R14, R0, 0x2, 0x181f ;  /* 0x00581f00000e7f89 */ /* 0x000e2800000e0000 */
[----:B------:R-:W2:Y:S04]  /*27030*/  SHFL.IDX PT, R5, R4, 0x2, 0x181f ;  /* 0x00581f0004057f89 */ /* 0x000ea800000e0000 */
[----:B------:R-:W3:Y:S04]  /*27040*/  SHFL.IDX PT, R4, R4, 0x3, 0x181f ;  /* 0x00781f0004047f89 */ /* 0x000ee800000e0000 */
        /* <DEDUP_REMOVED lines=12> */
[----:B--2---:R-:W-:Y:S01]  /*27110*/  @!P1 IMAD.X R5, RZ, RZ, R5, P0 ;  /* 0x000000ffff059224 */ /* 0x004fe200000e0605 */
[----:B------:R-:W-:Y:S01]  /*27120*/  LOP3.LUT P0, RZ, R16, 0x80000, RZ, 0xc0, !PT ;  /* 0x0008000010ff7812 */ /* 0x000fe2000780c0ff */
[----:B----4-:R-:W-:Y:S02]  /*27130*/  @!P1 IMAD.MOV.U32 R2, RZ, RZ, R14 ;  /* 0x000000ffff029224 */ /* 0x010fe400078e000e */
[----:B------:R-:W-:Y:S01]  /*27140*/  @!P1 IMAD.MOV.U32 R3, RZ, RZ, R5 ;  /* 0x000000ffff039224 */ /* 0x000fe200078e0005 */
[----:B------:R2:W4:Y:S09]  /*27150*/  SHFL.IDX PT, R14, R0, 0x3, 0x181f ;  /* 0x00781f00000e7f89 */ /* 0x00053200000e0000 */
        /* <DEDUP_REMOVED lines=9> */
[----:B---34-:R2:W-:Y:S02]  /*271f0*/  @!P1 LDGSTS.E.BYPASS.LTC128B.128 [R22+0x35400], desc[UR36][R2.64+0x380], P0 ;  /* 0x3540038002169fae */ /* 0x0185e40008101d64 */
.L_x_5372:
[C---:B------:R-:W-:Y:S02]  /*27200*/  LOP3.LUT P1, RZ, R16.reuse, 0x1000, RZ, 0xc0, !PT ;  /* 0x0000100010ff7812 */ /* 0x040fe4000782c0ff */
[----:B------:R-:W-:-:S11]  /*27210*/  LOP3.LUT P6, RZ, R16, 0x40000, RZ, 0xc0, !PT ;  /* 0x0004000010ff7812 */ /* 0x000fd600078cc0ff */
[----:B0-2---:R-:W-:-:S05]  /*27220*/  @!P1 LEA R2, P0, R9, R14, 0x1 ;  /* 0x0000000e09029211 */ /* 0x005fca00078008ff */
        /* <DEDUP_REMOVED lines=15> */
[----:B------:R-:W-:Y:S01]  /*27320*/  PLOP3.LUT P0, PT, PT, PT, PT, 0x80, 0x0 ;  /* 0x000000000000781c */ /* 0x000fe20003f0f070 */
[----:B------:R-:W-:-:S12]  /*27330*/  NOP ;  /* 0x0000000000007918 */ /* 0x000fd80000000000 */
.L_x_5297:
        /* <DEDUP_REMOVED lines=18> */
.L_x_5373:
[----:B------:R-:W-:Y:S05]  /*27460*/  BSYNC B0 ;  /* 0x0000000000007941 */ /* 0x000fea0003800000 */
.L_x_5298:
[----:B------:R-:W-:-:S13]  /*27470*/  LOP3.LUT P0, RZ, R16, 0x800, RZ, 0xc0, !PT ;  /* 0x0000080010ff7812 */ /* 0x000fda000780c0ff */
[----:B------:R-:W-:Y:S05]  /*27480*/  @!P0 BRA `(.L_x_5300) ;  /* 0x0000000000048947 */ /* 0x000fea0003800000 */
[----:B------:R-:W-:Y:S01]  /*27490*/  BPT.TRAP 0x1 ;  /* 0x000000040000795c */ /* 0x000fe20000300000 */
.L_x_5300:
[----:B0-----:R-:W-:Y:S01]  /*274a0*/  SHF.L.U32 R0, R23, 0x1f, RZ ;  /* 0x0000001f17007819 */ /* 0x001fe200000006ff */
[----:B------:R-:W-:Y:S03]  /*274b0*/  BSSY B0, `(.L_x_5301) ;  /* 0x0000003000007945 */ /* 0x000fe60003800000 */
[----:B------:R-:W0:Y:S02]  /*274c0*/  SYNCS.PHASECHK.TRANS64.TRYWAIT P0, [R27+URZ+0x38860], R0 ;  /* 0x038860001b0075a7 */ /* 0x000e24000800017f */
[----:B0-----:R-:W-:Y:S05]  /*274d0*/  @!P0 BRA `(.L_x_5302) ;  /* 0x0000003000c88947 */ /* 0x001fea0003800000 */
.L_x_5374:
[----:B------:R-:W-:Y:S05]  /*274e0*/  BSYNC B0 ;  /* 0x0000000000007941 */ /* 0x000fea0003800000 */
.L_x_5301:
[----:B------:R-:W0:Y:S01]  /*274f0*/  LDL.LU R2, [R1+0x428] ;  /* 0x0004280001027983 */ /* 0x000e220000300800 */
[----:B------:R-:W-:-:S03]  /*27500*/  ULDC.64 UR4, c[0x0][0x328] ;  /* 0x0000ca0000047ab9 */ /* 0x000fc60000000a00 */
[----:B------:R-:W2:Y:S01]  /*27510*/  LDL.LU R4, [R1+0x42c] ;  /* 0x00042c0001047983 */ /* 0x000ea20000300800 */
[----:B------:R-:W-:Y:S01]  /*27520*/  LOP3.LUT R16, R16, 0xffffff7f, RZ, 0xc0, !PT ;  /* 0xffffff7f10107812 */ /* 0x000fe200078ec0ff */
[----:B0-----:R-:W-:Y:S02]  /*27530*/  IMAD R0, R2, UR4, RZ ;  /* 0x0000000402007c24 */ /* 0x001fe4000f8e02ff */
[----:B------:R-:W-:-:S04]  /*27540*/  IMAD.WIDE.U32 R2, R37, UR4, RZ ;  /* 0x0000000425027c25 */ /* 0x000fc8000f8e00ff */
[----:B------:R-:W-:Y:S01]  /*27550*/  IMAD R5, R37, UR5, R0 ;  /* 0x0000000525057c24 */ /* 0x000fe2000f8e0200 */
[----:B------:R-:W-:Y:S02]  /*27560*/  ULDC.64 UR4, c[0x0][0x338] ;  /* 0x0000ce0000047ab9 */ /* 0x000fe40000000a00 */
[----:B--2---:R-:W-:Y:S01]  /*27570*/  IMAD R0, R4, UR4, RZ ;  /* 0x0000000404007c24 */ /* 0x004fe2000f8e02ff */
[----:B------:R-:W-:Y:S01]  /*27580*/  PRMT R4, R33, 0x8880, RZ ;  /* 0x0000888021047816 */ /* 0x000fe200000000ff */
        /* <DEDUP_REMOVED lines=11> */
[----:B------:R-:W-:Y:S01]  /*27640*/  IMAD.IADD R7, R3, 0x1, R7 ;  /* 0x0000000103077824 */ /* 0x000fe200078e0207 */
[----:B------:R-:W-:-:S04]  /*27650*/  UMOV UR4, 0xffffffff ;  /* 0xffffffff00047882 */ /* 0x000fc80000000000 */
[----:B------:R-:W-:Y:S02]  /*27660*/  LEA.HI.X R7, R2, UR5, R7, 0x1, P0 ;  /* 0x0000000502077c11 */ /* 0x000fe400080f0c07 */
[----:B------:R-:W-:-:S13]  /*27670*/  ISETP.GT.AND P0, PT, R4, -0x1, PT ;  /* 0xffffffff0400780c */ /* 0x000fda0003f04270 */
[----:B------:R-:W-:Y:S01]  /*27680*/  @P0 LOP3.LUT R16, R16, 0x80, RZ, 0xfc, !PT ;  /* 0x0000008010100812 */ /* 0x000fe200078efcff */
[----:B------:R-:W-:Y:S06]  /*27690*/  BRA.DIV UR4, `(.L_x_5303) ;  /* 0x00000032046c7947 */ /* 0x000fec000b800000 */
[----:B------:R-:W0:Y:S01]  /*276a0*/  S2R R2, SR_TID.X ;  /* 0x0000000000027919 */ /* 0x000e220000002100 */
[----:B------:R-:W-:Y:S01]  /*276b0*/  LOP3.LUT P1, RZ, R33, 0x1, RZ, 0xc0, !PT ;  /* 0x0000000121ff7812 */ /* 0x000fe2000782c0ff */
        /* <DEDUP_REMOVED lines=79> */
.L_x_5384:
        /* <DEDUP_REMOVED lines=25> */
.L_x_5304:
        /* <DEDUP_REMOVED lines=10> */
.L_x_5305:
[----:B0-----:R-:W2:Y:S01]  /*27de0*/  LDL.LU R2, [R1+0x418] ;  /* 0x0004180001027983 */ /* 0x001ea20000300800 */
[----:B------:R0:W-:Y:S01]  /*27df0*/  SYNCS.ARRIVE.TRANS64.A1T0 RZ, [R27+URZ+0x38850], RZ ;  /* 0x038850ff1bff79a7 */ /* 0x0001e2000810003f */
[----:B--2---:R-:W-:-:S05]  /*27e00*/  VIADD R9, R2, 0xfffffffe ;  /* 0xfffffffe02097836 */ /* 0x004fca0000000000 */
[----:B------:R-:W-:-:S13]  /*27e10*/  ISETP.GE.AND P0, PT, R9, UR44, PT ;  /* 0x0000002c09007c0c */ /* 0x000fda000bf06270 */
[----:B0-----:R-:W-:Y:S05]  /*27e20*/  @!P0 BRA `(.L_x_5306) ;  /* 0x0000000c00988947 */ /* 0x001fea0003800000 */
[----:B------:R-:W-:Y:S01]  /*27e30*/  BSSY B0, `(.L_x_5306) ;  /* 0x00000e5000007945 */ /* 0x000fe20003800000 */
.L_x_5319:
[----:B0-----:R-:W0:Y:S01]  /*27e40*/  S2R R2, SR_TID.X ;  /* 0x0000000000027919 */ /* 0x001e220000002100 */
[----:B--23--:R-:W-:Y:S01]  /*27e50*/  IMAD R8, R9, 0x40, R31 ;  /* 0x0000004009087824 */ /* 0x00cfe200078e021f */
[----:B------:R-:W-:Y:S01]  /*27e60*/  LOP3.LUT P1, RZ, R16, 0x800, RZ, 0xc0, !PT ;  /* 0x0000080010ff7812 */ /* 0x000fe2000782c0ff */
[----:B------:R-:W-:Y:S01]  /*27e70*/  VIADD R18, R18, 0x1 ;  /* 0x0000000112127836 */ /* 0x000fe20000000000 */
[C---:B0-----:R-:W-:Y:S01]  /*27e80*/  LOP3.LUT R3, R2.reuse, 0x7f, RZ, 0xc0, !PT ;  /* 0x0000007f02037812 */ /* 0x041fe200078ec0ff */
[----:B------:R-:W-:-:S03]  /*27e90*/  IMAD.SHL.U32 R2, R2, 0x10, RZ ;  /* 0x0000001002027824 */ /* 0x000fc600078e00ff */
[----:B------:R-:W-:Y:S02]  /*27ea0*/  SHF.R.U32.HI R4, RZ, 0x3, R3 ;  /* 0x00000003ff047819 */ /* 0x000fe40000011603 */
[----:B------:R-:W0:Y:S02]  /*27eb0*/  LDC R3, c[0x0][0x430] ;  /* 0x00010c00ff037b82 */ /* 0x000e240000000800 */
[----:B------:R-:W-:-:S04]  /*27ec0*/  LOP3.LUT R2, R4, 0x70, R2, 0xf8, !PT ;  /* 0x0000007004027812 */ /* 0x000fc800078ef802 */
[C---:B------:R-:W-:Y:S01]  /*27ed0*/  ISETP.GT.U32.AND P2, PT, R2.reuse, 0x3f, PT ;  /* 0x0000003f0200780c */ /* 0x040fe20003f44070 */
[----:B------:R-:W-:-:S04]  /*27ee0*/  IMAD.IADD R8, R2, 0x1, R8 ;  /* 0x0000000102087824 */ /* 0x000fc800078e0208 */
[----:B------:R-:W-:-:S08]  /*27ef0*/  IMAD.MOV.U32 R10, RZ, RZ, R8 ;  /* 0x000000ffff0a7224 */ /* 0x000fd000078e0008 */
[----:B------:R-:W2:Y:S01]  /*27f00*/  @!P2 LDC.64 R4, c[0x0][0x428] ;  /* 0x00010a00ff04ab82 */ /* 0x000ea20000000a00 */
[----:B0-----:R-:W-:-:S13]  /*27f10*/  ISETP.NE.AND P0, PT, R3, 0x1, PT ;  /* 0x000000010300780c */ /* 0x001fda0003f05270 */
[----:B------:R-:W0:Y:S08]  /*27f20*/  @P0 LDC R3, c[0x0][0x434] ;  /* 0x00010d00ff030b82 */ /* 0x000e300000000800 */
[----:B------:R-:W3:Y:S01]  /*27f30*/  @P0 LDC R7, c[0x0][0x438] ;  /* 0x00010e00ff070b82 */ /* 0x000ee20000000800 */
[----:B0-----:R-:W-:-:S05]  /*27f40*/  @P0 IMAD.HI.U32 R2, R8, R3, RZ ;  /* 0x0000000308020227 */ /* 0x001fca00078e00ff */
[----:B---3--:R-:W-:Y:S01]  /*27f50*/  @P0 SHF.R.U32.HI R10, RZ, R7, R2 ;  /* 0x00000007ff0a0219 */ /* 0x008fe20000011602 */
[----:B--2---:R-:W-:Y:S01]  /*27f60*/  @!P2 IMAD R2, R30, R4, RZ ;  /* 0x000000041e02a224 */ /* 0x004fe200078e02ff */
[----:B------:R-:W0:Y:S02]  /*27f70*/  @!P2 LDC.64 R6, c[0x0][0x418] ;  /* 0x00010600ff06ab82 */ /* 0x000e240000000a00 */
[----:B------:R-:W-:Y:S01]  /*27f80*/  @!P2 SHF.R.S32.HI R3, RZ, 0x1f, R10 ;  /* 0x0000001fff03a819 */ /* 0x000fe2000001140a */
[----:B------:R-:W-:Y:S02]  /*27f90*/  @!P2 IMAD R5, R26, R5, R2 ;  /* 0x000000051a05a224 */ /* 0x000fe400078e0202 */
[----:B------:R-:W-:-:S04]  /*27fa0*/  @!P2 IMAD.MOV.U32 R2, RZ, RZ, R10 ;  /* 0x000000ffff02a224 */ /* 0x000fc800078e000a */
[----:B------:R-:W-:-:S04]  /*27fb0*/  @!P2 IMAD.WIDE.U32 R2, R26, R4, R2 ;  /* 0x000000041a02a225 */ /* 0x000fc800078e0002 */
[----:B------:R-:W-:Y:S02]  /*27fc0*/  @!P2 IMAD.IADD R3, R5, 0x1, R3 ;  /* 0x000000010503a824 */ /* 0x000fe400078e0203 */
[----:B------:R-:W-:Y:S01]  /*27fd0*/  IMAD.MOV.U32 R4, RZ, RZ, RZ ;  /* 0x000000ffff047224 */ /* 0x000fe200078e00ff */
[----:B0-----:R-:W-:-:S04]  /*27fe0*/  @!P2 LEA R6, P0, R2, R6, 0x2 ;  /* 0x000000060206a211 */ /* 0x001fc800078010ff */
[----:B------:R-:W-:Y:S02]  /*27ff0*/  @!P2 LEA.HI.X R7, R2, R7, R3, 0x2, P0 ;  /* 0x000000070207a211 */ /* 0x000fe400000f1403 */
[----:B------:R-:W-:-:S03]  /*28000*/  ISETP.NE.AND P0, PT, R18, 0x2, PT ;  /* 0x000000021200780c */ /* 0x000fc60003f05270 */
[----:B------:R0:W5:Y:S01]  /*28010*/  @!P2 LDG.E R4, desc[UR36][R6.64] ;  /* 0x000000240604a981 */ /* 0x000162000c1e1900 */
[----:B------:R-:W-:Y:S01]  /*28020*/  SEL R2, RZ, 0x1, P0 ;  /* 0x00000001ff027807 */ /* 0x000fe20000000000 */
[----:B------:R-:W-:Y:S01]  /*28030*/  IMAD.MOV R5, RZ, RZ, -R10 ;  /* 0x000000ffff057224 */ /* 0x000fe200078e0a0a */
[----:B------:R-:W-:Y:S05]  /*28040*/  YIELD ;  /* 0x0000000000007946 */ /* 0x000fea0003800000 */
[----:B------:R-:W-:Y:S01]  /*28050*/  LOP3.LUT R23, R23, R2, RZ, 0x3c, !PT ;  /* 0x0000000217177212 */ /* 0x000fe200078e3cff */
[----:B------:R-:W-:Y:S01]  /*28060*/  ULDC UR4, c[0x0][0x430] ;  /* 0x00010c0000047ab9 */ /* 0x000fe20000000800 */
[----:B------:R-:W-:Y:S01]  /*28070*/  IMAD.MOV.U32 R2, RZ, RZ, R9 ;  /* 0x000000ffff027224 */ /* 0x000fe200078e0009 */
[----:B------:R-:W-:Y:S01]  /*28080*/  SEL R18, R18, RZ, P0 ;  /* 0x000000ff12127207 */ /* 0x000fe20000000000 */
[----:B------:R-:W-:-:S02]  /*28090*/  IMAD R5, R5, UR4, R8 ;  /* 0x0000000405057c24 */ /* 0x000fc4000f8e0208 */
[----:B------:R-:W-:Y:S01]  /*280a0*/  VIADD R9, R9, 0xffffffff ;  /* 0xffffffff09097836 */ /* 0x000fe20000000000 */
[----:B------:R-:W-:Y:S01]  /*280b0*/  ISETP.GT.AND P3, PT, R2, UR44, PT ;  /* 0x0000002c02007c0c */ /* 0x000fe2000bf64270 */
[----:B0-----:R-:W-:-:S12]  /*280c0*/  @!P1 BRA `(.L_x_5307) ;  /* 0x0000000000049947 */ /* 0x001fd80003800000 */
[----:B------:R-:W-:Y:S01]  /*280d0*/  BPT.TRAP 0x1 ;  /* 0x000000040000795c */ /* 0x000fe20000300000 */
.L_x_5307:
[----:B------:R-:W-:Y:S01]  /*280e0*/  IMAD R8, R18, 0x8, R17 ;  /* 0x0000000812087824 */ /* 0x000fe200078e0211 */
[----:B------:R-:W-:Y:S01]  /*280f0*/  SHF.L.U32 R20, R23, 0x1f, RZ ;  /* 0x0000001f17147819 */ /* 0x000fe200000006ff */
[----:B------:R-:W-:Y:S01]  /*28100*/  BSSY B1, `(.L_x_5308) ;  /* 0x0000004000017945 */ /* 0x000fe20003800000 */
[----:B------:R-:W-:Y:S02]  /*28110*/  SHF.R.S32.HI R7, RZ, 0x1f, R5 ;  /* 0x0000001fff077819 */ /* 0x000fe40000011405 */
[----:B------:R-:W0:Y:S02]  /*28120*/  SYNCS.PHASECHK.TRANS64.TRYWAIT P0, [R8+URZ+0x38840], R20 ;  /* 0x03884014080075a7 */ /* 0x000e24000800017f */
[----:B0-----:R-:W-:Y:S05]  /*28130*/  @!P0 BRA `(.L_x_5309) ;  /* 0x0000002c00cc8947 */ /* 0x001fea0003800000 */
.L_x_5385:
[----:B------:R-:W-:Y:S05]  /*28140*/  BSYNC B1 ;  /* 0x0000000000017941 */ /* 0x000fea0003800000 */
.L_x_5308:
        /* <DEDUP_REMOVED lines=14> */
[C---:B-1----:R-:W-:Y:S02]  /*28230*/  IMAD R27, R19.reuse, UR5, R6 ;  /* 0x00000005131b7c24 */ /* 0x042fe4000f8e0206 */
        /* <DEDUP_REMOVED lines=8> */
[----:B------:R-:W1:Y:S01]  /*282c0*/  SHFL.IDX PT, R14, R21, RZ, 0x181f ;  /* 0x00181fff150e7589 */ /* 0x000e6200000e0000 */
[----:B------:R-:W-:-:S03]  /*282d0*/  IMAD R25, R6, 0x2, R17 ;  /* 0x0000000206197824 */ /* 0x000fc600078e0211 */
[----:B------:R-:W2:Y:S01]  /*282e0*/  SHFL.IDX PT, R3, R27, RZ, 0x181f ;  /* 0x00181fff1b037589 */ /* 0x000ea200000e0000 */
[----:B-1----:R-:W-:-:S03]  /*282f0*/  IADD3 R2, P0, R14, R0, RZ ;  /* 0x000000000e027210 */ /* 0x002fc60007f1e0ff */
[----:B------:R-:W-:Y:S02]  /*28300*/  SHFL.IDX PT, R14, R21, 0x3, 0x181f ;  /* 0x00781f00150e7f89 */ /* 0x000fe400000e0000 */
[----:B--2---:R-:W-:-:S05]  /*28310*/  IMAD.X R3, RZ, RZ, R3, P0 ;  /* 0x000000ffff037224 */ /* 0x004fca00000e0603 */
        /* <DEDUP_REMOVED lines=11> */
[----:B---3--:R1:W-:Y:S03]  /*283d0*/  LDGSTS.E.BYPASS.LTC128B.128 [R25+0x23400], desc[UR36][R2.64], !P1 ;  /* 0x2340000002197fae */ /* 0x0083e6000c901d64 */
.L_x_5395:
[----:B-1----:R-:W-:-:S05]  /*283e0*/  IADD3 R2, P0, R14, R0, RZ ;  /* 0x000000000e027210 */ /* 0x002fca0007f1e0ff */
[----:B------:R-:W-:Y:S01]  /*283f0*/  IMAD.X R3, RZ, RZ, R27, P0 ;  /* 0x000000ffff037224 */ /* 0x000fe200000e061b */
[----:B------:R-:W-:-:S04]  /*28400*/  PLOP3.LUT P0, PT, PT, PT, PT, 0x80, 0x0 ;  /* 0x000000000000781c */ /* 0x000fc80003f0f070 */
[----:B------:R-:W-:Y:S01]  /*28410*/  @!PT LDS RZ, [RZ] ;  /* 0x00000000fffff984 */ /* 0x000fe20000000800 */
[----:B------:R-:W-:Y:S01]  /*28420*/  @!PT LDS RZ, [RZ] ;  /* 0x00000000fffff984 */ /* 0x000fe20000000800 */
[----:B------:R-:W-:Y:S01]  /*28430*/  @!PT LDS RZ, [RZ] ;  /* 0x00000000fffff984 */ /* 0x000fe20000000800 */
[----:B------:R1:W-:Y:S01]  /*28440*/  LDGSTS.E.BYPASS.LTC128B.128 [R25+0x23c00], desc[UR36][R2.64], !P1 ;  /* 0x23c0000002197fae */ /* 0x0003e2000c901d64 */
[----:B------:R-:W-:-:S08]  /*28450*/  NOP ;  /* 0x0000000000007918 */ /* 0x000fd00000000000 */
.L_x_5311:
        /* <DEDUP_REMOVED lines=10> */
.L_x_5312:
[----:B------:R2:W-:Y:S01]  /*28500*/  SYNCS.ARRIVE.TRANS64.A1T0 RZ, [R8+URZ+0x38830], RZ ;  /* 0x038830ff08ff79a7 */ /* 0x0005e2000810003f */
[----:B------:R-:W-:Y:S05]  /*28510*/  @!P2 BRA `(.L_x_5313) ;  /* 0x000000000004a947 */ /* 0x000fea0003800000 */
[----:B------:R-:W-:Y:S01]  /*28520*/  BPT.TRAP 0x1 ;  /* 0x000000040000795c */ /* 0x000fe20000300000 */
.L_x_5313:
[----:B------:R-:W3:Y:S01]  /*28530*/  SYNCS.PHASECHK.TRANS64.TRYWAIT P0, [R8+URZ+0x38860], R20 ;  /* 0x03886014080075a7 */ /* 0x000ee2000800017f */
[----:B------:R-:W-:Y:S04]  /*28540*/  BSSY B1, `(.L_x_5314) ;  /* 0x0000002000017945 */ /* 0x000fe80003800000 */
[----:B---3--:R-:W-:Y:S05]  /*28550*/  @!P0 BRA `(.L_x_5315) ;  /* 0x0000002c00ec8947 */ /* 0x008fea0003800000 */
.L_x_5396:
[----:B------:R-:W-:Y:S05]  /*28560*/  BSYNC B1 ;  /* 0x0000000000017941 */ /* 0x000fea0003800000 */
.L_x_5314:
[----:B------:R-:W-:Y:S01]  /*28570*/  ULDC.64 UR4, c[0x0][0x328] ;  /* 0x0000ca0000047ab9 */ /* 0x000fe20000000a00 */
[C---:B------:R-:W-:Y:S01]  /*28580*/  LOP3.LUT P5, RZ, R16.reuse, 0x8, RZ, 0xc0, !PT ;  /* 0x0000000810ff7812 */ /* 0x040fe200078ac0ff */
[----:B-1----:R-:W-:Y:S01]  /*28590*/  IMAD R2, R7, UR4, RZ ;  /* 0x0000000407027c24 */ /* 0x002fe2000f8e02ff */
        /* <DEDUP_REMOVED lines=18> */
[----:B0--3--:R-:W-:Y:S01]  /*286c0*/  LEA.HI.X R20, R2, UR5, R3, 0x1, P0 ;  /* 0x0000000502147c11 */ /* 0x009fe200080f0c03 */
[----:B------:R-:W-:Y:S08]  /*286d0*/  BRA.DIV UR4, `(.L_x_5316) ;  /* 0x0000002e04a07947 */ /* 0x000ff0000b800000 */
[----:B------:R-:W0:Y:S01]  /*286e0*/  SHFL.IDX PT, R14, R10, RZ, 0x181f ;  /* 0x00181fff0a0e7589 */ /* 0x000e2200000e0000 */
[C---:B------:R-:W-:Y:S01]  /*286f0*/  LOP3.LUT P1, RZ, R16.reuse, 0x400, RZ, 0xc0, !PT ;  /* 0x0000040010ff7812 */ /* 0x040fe2000782c0ff */
[----:B------:R-:W-:Y:S01]  /*28700*/  IMAD R21, R21, 0x2, R17 ;  /* 0x0000000215157824 */ /* 0x000fe200078e0211 */
[----:B------:R-:W-:Y:S01]  /*28710*/  LOP3.LUT R16, R16, 0xffbfffff, RZ, 0xc0, !PT ;  /* 0xffbfffff10107812 */ /* 0x000fe200078ec0ff */
[----:B------:R-:W1:Y:S03]  /*28720*/  SHFL.IDX PT, R3, R20, RZ, 0x181f ;  /* 0x00181fff14037589 */ /* 0x000e6600000e0000 */
[----:B------:R-:W-:Y:S01]  /*28730*/  @P3 LOP3.LUT R16, R16, 0x400000, RZ, 0xfc, !PT ;  /* 0x0040000010103812 */ /* 0x000fe200078efcff */
[----:B------:R-:W-:Y:S03]  /*28740*/  SHFL.IDX PT, R2, R10, 0x2, 0x181f ;  /* 0x00581f000a027f89 */ /* 0x000fe600000e0000 */
[----:B------:R-:W-:-:S02]  /*28750*/  LOP3.LUT P3, RZ, R16, 0x200, RZ, 0xc0, !PT ;  /* 0x0000020010ff7812 */ /* 0x000fc4000786c0ff */
[C---:B------:R-:W-:Y:S02]  /*28760*/  LOP3.LUT P6, RZ, R16.reuse, 0x20, RZ, 0xc0, !PT ;  /* 0x0000002010ff7812 */ /* 0x040fe400078cc0ff */
[C---:B------:R-:W-:Y:S02]  /*28770*/  LOP3.LUT P2, RZ, R16.reuse, 0x10, RZ, 0xc0, !PT ;  /* 0x0000001010ff7812 */ /* 0x040fe4000784c0ff */
[----:B------:R-:W-:Y:S02]  /*28780*/  LOP3.LUT R16, R16, 0xff7fffff, RZ, 0xc0, !PT ;  /* 0xff7fffff10107812 */ /* 0x000fe400078ec0ff */
[----:B0-----:R-:W-:Y:S02]  /*28790*/  IADD3 R6, P0, R14, R0, RZ ;  /* 0x000000000e067210 */ /* 0x001fe40007f1e0ff */
[----:B------:R-:W0:Y:S03]  /*287a0*/  SHFL.IDX PT, R14, R10, 0x1, 0x181f ;  /* 0x00381f000a0e7f89 */ /* 0x000e2600000e0000 */
[----:B------:R-:W-:Y:S01]  /*287b0*/  @P3 LOP3.LUT R16, R16, 0x800000, RZ, 0xfc, !PT ;  /* 0x0080000010103812 */ /* 0x000fe200078efcff */
[----:B-1----:R-:W-:-:S02]  /*287c0*/  IMAD.X R7, RZ, RZ, R3, P0 ;  /* 0x000000ffff077224 */ /* 0x002fc400000e0603 */
[----:B------:R-:W1:Y:S04]  /*287d0*/  SHFL.IDX PT, R3, R20, 0x1, 0x181f ;  /* 0x00381f0014037f89 */ /* 0x000e6800000e0000 */
        /* <DEDUP_REMOVED lines=8> */
[----:B-1----:R-:W-:Y:S01]  /*28860*/  IMAD.X R5, RZ, RZ, R3, P0 ;  /* 0x000000ffff057224 */ /* 0x002fe200000e0603 */
        /* <DEDUP_REMOVED lines=10> */
[----:B------:R-:W-:-:S04]  /*28910*/  LOP3.LUT P3, RZ, R16, 0x800000, RZ, 0xc0, !PT ;  /* 0x0080000010ff7812 */ /* 0x000fc8000786c0ff */
        /* <DEDUP_REMOVED lines=12> */
[----:B------:R-:W-:-:S03]  /*289e0*/  LOP3.LUT P3, RZ, R16, 0x400000, RZ, 0xc0, !PT ;  /* 0x0040000010ff7812 */ /* 0x000fc6000786c0ff */
[----:B------:R1:W-:Y:S04]  /*289f0*/  LDGSTS.E.BYPASS.LTC128B.128 [R21+0x5400], desc[UR36][R2.64+0x100], !P6 ;  /* 0x0540010002157fae */ /* 0x0003e8000f101d64 */
[----:B------:R1:W-:Y:S04]  /*28a00*/  LDGSTS.E.BYPASS.LTC128B.128 [R21+0x7400], desc[UR36][R2.64+0x180], !P2 ;  /* 0x0740018002157fae */ /* 0x0003e8000d101d64 */
[----:B------:R1:W-:Y:S04]  /*28a10*/  LDGSTS.E.BYPASS.LTC128B.128 [R21+0x9400], desc[UR36][R2.64+0x200], !P5 ;  /* 0x0940020002157fae */ /* 0x0003e8000e901d64 */
[----:B------:R1:W-:Y:S04]  /*28a20*/  LDGSTS.E.BYPASS.LTC128B.128 [R21+0xb400], desc[UR36][R2.64+0x280], !P4 ;  /* 0x0b40028002157fae */ /* 0x0003e8000e101d64 */
[----:B------:R1:W-:Y:S04]  /*28a30*/  LDGSTS.E.BYPASS.LTC128B.128 [R21+0xd400], desc[UR36][R2.64+0x300], P0 ;  /* 0x0d40030002157fae */ /* 0x0003e80008101d64 */
[----:B---34-:R1:W-:Y:S02]  /*28a40*/  LDGSTS.E.BYPASS.LTC128B.128 [R21+0xf400], desc[UR36][R2.64+0x380], P1 ;  /* 0x0f40038002157fae */ /* 0x0183e40008901d64 */
.L_x_5406:
[----:B-1----:R-:W-:Y:S02]  /*28a50*/  P2R R4, PR, RZ, 0x2 ;  /* 0x00000002ff047803 */ /* 0x002fe40000000000 */
        /* <DEDUP_REMOVED lines=22> */
.L_x_5317:
        /* <DEDUP_REMOVED lines=10> */
.L_x_5318:
[----:B------:R3:W-:Y:S01]  /*28c60*/  SYNCS.ARRIVE.TRANS64.A1T0 RZ, [R8+URZ+0x38850], RZ ;  /* 0x038850ff08ff79a7 */ /* 0x0007e2000810003f */
[----:B------:R-:W-:Y:S05]  /*28c70*/  @P3 BRA `(.L_x_5319) ;  /* 0xfffffff000703947 */ /* 0x000fea000383ffff */
[----:B------:R-:W-:Y:S05]  /*28c80*/  BSYNC B0 ;  /* 0x0000000000007941 */ /* 0x000fea0003800000 */
.L_x_5306:
[----:B------:R-:W0:Y:S01]  /*28c90*/  S2R R0, SR_TID.X ;  /* 0x0000000000007919 */ /* 0x000e220000002100 */
[----:B------:R-:W-:Y:S01]  /*28ca0*/  VIADD R18, R18, 0x1 ;  /* 0x0000000112127836 */ /* 0x000fe20000000000 */
[----:B------:R-:W-:Y:S04]  /*28cb0*/  BSSY B0, `(.L_x_5320) ;  /* 0x0000013000007945 */ /* 0x000fe80003800000 */
[----:B------:R-:W-:-:S04]  /*28cc0*/  ISETP.NE.AND P0, PT, R18, 0x2, PT ;  /* 0x000000021200780c */ /* 0x000fc80003f05270 */
[----:B------:R-:W-:Y:S02]  /*28cd0*/  SEL R18, R18, RZ, P0 ;  /* 0x000000ff12127207 */ /* 0x000fe40000000000 */
[----:B0-----:R-:W-:Y:S02]  /*28ce0*/  LOP3.LUT R2, R0, 0x7f, RZ, 0xc0, !PT ;  /* 0x0000007f00027812 */ /* 0x001fe400078ec0ff */
[----:B------:R-:W-:Y:S02]  /*28cf0*/  SEL R0, RZ, 0x1, P0 ;  /* 0x00000001ff007807 */ /* 0x000fe40000000000 */
[----:B------:R-:W-:-:S13]  /*28d00*/  ISETP.NE.AND P1, PT, R2, RZ, PT ;  /* 0x000000ff0200720c */ /* 0x000fda0003f25270 */
[----:B------:R-:W-:Y:S05]  /*28d10*/  @P1 BRA `(.L_x_5321) ;  /* 0x0000000000301947 */ /* 0x000fea0003800000 */
[----:B------:R-:W0:Y:S01]  /*28d20*/  S2R R7, SR_LANEID ;  /* 0x0000000000077919 */ /* 0x000e220000000000 */
[----:B------:R-:W-:Y:S01]  /*28d30*/  VOTEU.ANY UR4, UPT, PT ;  /* 0x0000000000047886 */ /* 0x000fe200038e0100 */
[----:B------:R-:W4:Y:S01]  /*28d40*/  LDC.64 R2, c[0x0][0xd80] ;  /* 0x00036000ff027b82 */ /* 0x000f220000000a00 */
[----:B------:R-:W0:Y:S08]  /*28d50*/  FLO.U32 R4, UR4 ;  /* 0x0000000400047d00 */ /* 0x000e3000080e0000 */
[----:B------:R-:W4:Y:S01]  /*28d60*/  POPC R5, UR4 ;  /* 0x0000000400057d09 */ /* 0x000f220008000000 */
[----:B0-----:R-:W-:-:S13]  /*28d70*/  ISETP.EQ.U32.AND P0, PT, R4, R7, PT ;  /* 0x000000070400720c */ /* 0x001fda0003f02070 */
[----:B----4-:R-:W4:Y:S01]  /*28d80*/  @P0 ATOMG.E.ADD.STRONG.GPU PT, R3, desc[UR36][R2.64], R5 ;  /* 0x00000005020309a8 */ /* 0x010f2200081ee1e4 */
[----:B------:R-:W0:Y:S02]  /*28d90*/  S2R R6, SR_LTMASK ;  /* 0x0000000000067919 */ /* 0x000e240000003900 */
[----:B0-----:R-:W-:-:S04]  /*28da0*/  LOP3.LUT R6, R6, UR4, RZ, 0xc0, !PT ;  /* 0x0000000406067c12 */ /* 0x001fc8000f8ec0ff */
[----:B------:R-:W0:Y:S01]  /*28db0*/  POPC R7, R6 ;  /* 0x0000000600077309 */ /* 0x000e220000000000 */
[----:B----4-:R-:W0:Y:S02]  /*28dc0*/  SHFL.IDX PT, R4, R3, R4, 0x1f ;  /* 0x00001f0403047589 */ /* 0x010e2400000e0000 */
[----:B0-----:R-:W-:-:S07]  /*28dd0*/  IADD3 R36, R4, UR48, R7 ;  /* 0x0000003004247c10 */ /* 0x001fce000fffe007 */
.L_x_5321:
[----:B------:R-:W-:Y:S05]  /*28de0*/  BSYNC B0 ;  /* 0x0000000000007941 */ /* 0x000fea0003800000 */
.L_x_5320:
[----:B------:R-:W-:-:S07]  /*28df0*/  LOP3.LUT R23, R23, R0, RZ, 0x3c, !PT ;  /* 0x0000000017177212 */ /* 0x000fce00078e3cff */
.L_x_5277:
[----:B------:R-:W-:Y:S05]  /*28e00*/  BSYNC B7 ;  /* 0x0000000000077941 */ /* 0x000fea0003800000 */
.L_x_5275:
        /* <DEDUP_REMOVED lines=8> */
[----:B------:R4:W0:Y:S01]  /*28e90*/  LDS R36, [R17+0x388d0] ;  /* 0x0388d00011247984 */ /* 0x0008220000000800 */
[----:B------:R-:W-:Y:S06]  /*28ea0*/  BAR.ARV 0x4, 0x180 ;  /* 0x0106000000007b1d */ /* 0x000fec0000002000 */
[----:B------:R-:W-:Y:S05]  /*28eb0*/  BRA `(.L_x_5323) ;  /* 0x00000000002c7947 */ /* 0x000fea0003800000 */
.L_x_5322:
[----:B------:R-:W-:-:S03]  /*28ec0*/  UMOV UR4, 0xffffffff ;  /* 0xffffffff00047882 */ /* 0x000fc60000000000 */
[----:B------:R-:W-:Y:S05]  /*28ed0*/  BRA.DIV UR4, `(.L_x_5324) ;  /* 0x0000002e04707947 */ /* 0x000fea000b800000 */
[----:B------:R4:W0:Y:S02]  /*28ee0*/  SHFL.IDX PT, R14, R36, RZ, 0x1f ;  /* 0x00001fff240e7589 */ /* 0x00082400000e0000 */
.L_x_5409:
[----:B------:R-:W1:Y:S01]  /*28ef0*/  @!P1 S2R R3, SR_CgaCtaId ;  /* 0x0000000000039919 */ /* 0x000e620000008800 */
[----:B------:R-:W-:Y:S05]  /*28f00*/  WARPSYNC.ALL ;  /* 0x0000000000007948 */ /* 0x000fea0003800000 */
[----:B------:R-:W-:Y:S01]  /*28f10*/  BAR.SYNC.DEFER_BLOCKING 0x4, 0x180 ;  /* 0x0106000000007b1d */ /* 0x000fe20000010000 */
[----:B------:R-:W-:-:S04]  /*28f20*/  @!P1 MOV R0, 0x400 ;  /* 0x0000040000009802 */ /* 0x000fc80000000f00 */
[----:B-1----:R-:W-:-:S05]  /*28f30*/  @!P1 LEA R17, R3, R0, 0x18 ;  /* 0x0000000003119211 */ /* 0x002fca00078ec0ff */
[----:B------:R0:W-:Y:S02]  /*28f40*/  @!P1 STS [R17+0x388d0], R36 ;  /* 0x0388d02411009388 */ /* 0x0001e40000000800 */
[----:B0---4-:R-:W-:Y:S01]  /*28f50*/  IMAD.MOV.U32 R36, RZ, RZ, R14 ;  /* 0x000000ffff247224 */ /* 0x011fe200078e000e */
[----:B------:R-:W-:Y:S06]  /*28f60*/  BAR.ARV 0x5, 0x180 ;  /* 0x0146000000007b1d */ /* 0x000fec0000002000 */
.L_x_5323:
[----:B------:R-:W-:Y:S02]  /*28f70*/  ULDC UR4, c[0x0][0xd38] ;  /* 0x00034e0000047ab9 */ /* 0x000fe40000000800 */
[----:B0-----:R-:W-:-:S13]  /*28f80*/  ISETP.GE.AND P0, PT, R36, UR4, PT ;  /* 0x0000000424007c0c */ /* 0x001fda000bf06270 */
[----:B------:R-:W-:Y:S05]  /*28f90*/  @!P0 BRA `(.L_x_5325) ;  /* 0xffffffb800f08947 */ /* 0x000fea000383ffff */
.L_x_5266:
[----:B------:R-:W2:Y:S01]  /*28fa0*/  LDL.LU R0, [R1+0x430] ;  /* 0x0004300001007983 */ /* 0x000ea20000300800 */
[----:B------:R-:W-:Y:S01]  /*28fb0*/  BSSY B0, `(.L_x_5326) ;  /* 0x000000b000007945 */ /* 0x000fe20003800000 */
[----:B------:R-:W0:Y:S01]  /*28fc0*/  S2R R5, SR_CgaCtaId ;  /* 0x0000000000057919 */ /* 0x000e220000008800 */
[----:B--2---:R-:W-:-:S05]  /*28fd0*/  VIADD R0, R0, 0x1 ;  /* 0x0000000100007836 */ /* 0x004fca0000000000 */
        /* <DEDUP_REMOVED lines=8> */
.L_x_5410:
[----:B------:R-:W-:Y:S05]  /*29060*/  BSYNC B0 ;  /* 0x0000000000007941 */ /* 0x000fea0003800000 */
.L_x_5326:
[----:B------:R-:W-:-:S03]  /*29070*/  UMOV UR4, 0xffffffff ;  /* 0xffffffff00047882 */ /* 0x000fc60000000000 */
[----:B------:R-:W-:Y:S05]  /*29080*/  BRA.DIV UR4, `(.L_x_5328) ;  /* 0x0000002e04407947 */ /* 0x000fea000b800000 */
[----:B0-----:R-:W0:Y:S02]  /*29090*/  S2R R0, SR_TID.X ;  /* 0x0000000000007919 */ /* 0x001e240000002100 */
[----:B0-----:R-:W-:-:S04]  /*290a0*/  SHF.R.U32.HI R0, RZ, 0x5, R0 ;  /* 0x00000005ff007819 */ /* 0x001fc80000011600 */
[----:B------:R-:W-:-:S05]  /*290b0*/  LOP3.LUT R0, R0, 0x3, RZ, 0xc0, !PT ;  /* 0x0000000300007812 */ /* 0x000fca00078ec0ff */
[----:B------:R0:W2:Y:S02]  /*290c0*/  SHFL.IDX PT, R14, R0, RZ, 0x1f ;  /* 0x00001fff000e7589 */ /* 0x0000a400000e0000 */
.L_x_5413:
[----:B--2---:R-:W-:Y:S01]  /*290d0*/  ISETP.NE.AND P0, PT, R14, RZ, PT ;  /* 0x000000ff0e00720c */ /* 0x004fe20003f05270 */
[----:B------:R-:W-:-:S12]  /*290e0*/  BSSY B0, `(.L_x_5329) ;  /* 0x0000024000007945 */ /* 0x000fd80003800000 */
[----:B------:R-:W-:Y:S05]  /*290f0*/  @P0 BRA `(.L_x_5330) ;  /* 0x0000000000880947 */ /* 0x000fea0003800000 */
[----:B------:R-:W-:-:S03]  /*29100*/  UMOV UR4, 0xffffffff ;  /* 0xffffffff00047882 */ /* 0x000fc60000000000 */
[----:B------:R-:W-:Y:S05]  /*29110*/  BRA.DIV UR4, `(.L_x_5331) ;  /* 0x0000002e04507947 */ /* 0x000fea000b800000 */
[----:B------:R-:W-:-:S13]  /*29120*/  ELECT P6, URZ, PT ;  /* 0x00000000003f782f */ /* 0x000fda00038c0000 */
.L_x_5416:
[----:B------:R-:W-:Y:S05]  /*29130*/  @!P6 BRA `(.L_x_5330) ;  /* 0x000000000078e947 */ /* 0x000fea0003800000 */
[----:B------:R-:W-:-:S06]  /*29140*/  ULOP3.LUT UR4, UR61, 0x2, URZ, 0xfc, !UPT ;  /* 0x000000023d047892 */ /* 0x000fcc000f8efc3f */
[----:B0-----:R-:W-:-:S05]  /*29150*/  IMAD.U32 R0, RZ, RZ, UR4 ;  /* 0x00000004ff007e24 */ /* 0x001fca000f8e00ff */
[----:B------:R-:W-:-:S13]  /*29160*/  ISETP.NE.AND P0, PT, R0, 0x3, PT ;  /* 0x000000030000780c */ /* 0x000fda0003f05270 */
[----:B------:R-:W-:Y:S05]  /*29170*/  @!P0 BRA `(.L_x_5332) ;  /* 0x0000000000048947 */ /* 0x000fea0003800000 */
[----:B------:R-:W-:Y:S01]  /*29180*/  BPT.TRAP 0x1 ;  /* 0x000000040000795c */ /* 0x000fe20000300000 */
.L_x_5332:
[C---:B------:R-:W-:Y:S01]  /*29190*/  IMAD R3, R18.reuse, 0x8, R5 ;  /* 0x0000000812037824 */ /* 0x040fe200078e0205 */
[----:B------:R-:W-:Y:S01]  /*291a0*/  SHF.L.U32 R2, R23, 0x1f, RZ ;  /* 0x0000001f17027819 */ /* 0x000fe200000006ff */
[----:B------:R-:W-:-:S03]  /*291b0*/  VIADD R18, R18, 0x1 ;  /* 0x0000000112127836 */ /* 0x000fc60000000000 */
[----:B------:R-:W0:Y:S02]  /*291c0*/  SYNCS.PHASECHK.TRANS64.TRYWAIT P1, [R3+URZ+0x38840], R2 ;  /* 0x03884002030075a7 */ /* 0x000e24000802017f */
[----:B------:R-:W-:-:S04]  /*291d0*/  ISETP.NE.AND P2, PT, R18, 0x2, PT ;  /* 0x000000021200780c */ /* 0x000fc80003f45270 */
[----:B------:R-:W-:Y:S01]  /*291e0*/  SEL R0, RZ, 0x1, P2 ;  /* 0x00000001ff007807 */ /* 0x000fe20001000000 */
[----:B0-----:R-:W-:Y:S08]  /*291f0*/  @!P1 BRA `(.L_x_5333) ;  /* 0x0000002c00389947 */ /* 0x001ff00003800000 */
.L_x_5417:
[----:B------:R-:W-:Y:S02]  /*29200*/  SEL R18, R18, RZ, P2 ;  /* 0x000000ff12127207 */ /* 0x000fe40001000000 */
[----:B------:R-:W-:Y:S01]  /*29210*/  LOP3.LUT R0, R23, R0, RZ, 0x3c, !PT ;  /* 0x0000000017007212 */ /* 0x000fe200078e3cff */
[----:B------:R-:W-:Y:S06]  /*29220*/  @!P0 BRA `(.L_x_5334) ;  /* 0x0000000000048947 */ /* 0x000fec0003800000 */
[----:B------:R-:W-:Y:S01]  /*29230*/  BPT.TRAP 0x1 ;  /* 0x000000040000795c */ /* 0x000fe20000300000 */
.L_x_5334:
[----:B------:R-:W-:Y:S01]  /*29240*/  IMAD R5, R18, 0x8, R5 ;  /* 0x0000000812057824 */ /* 0x000fe200078e0205 */
[----:B------:R-:W-:-:S04]  /*29250*/  SHF.L.U32 R0, R0, 0x1f, RZ ;  /* 0x0000001f00007819 */ /* 0x000fc800000006ff */
[----:B------:R-:W2:Y:S02]  /*29260*/  SYNCS.PHASECHK.TRANS64.TRYWAIT P1, [R5+URZ+0x38840], R0 ;  /* 0x03884000050075a7 */ /* 0x000ea4000802017f */
[----:B--2---:R-:W-:Y:S05]  /*29270*/  @!P1 BRA `(.L_x_5335) ;  /* 0x0000002c002c9947 */ /* 0x004fea0003800000 */
.L_x_5418:
[----:B------:R-:W-:Y:S05]  /*29280*/  @!P0 BRA `(.L_x_5336) ;  /* 0x0000000000048947 */ /* 0x000fea0003800000 */
[----:B------:R-:W-:Y:S01]  /*29290*/  BPT.TRAP 0x1 ;  /* 0x000000040000795c */ /* 0x000fe20000300000 */
.L_x_5336:
[----:B------:R-:W0:Y:S02]  /*292a0*/  SYNCS.PHASECHK.TRANS64.TRYWAIT P1, [R3+URZ+0x38860], R2 ;  /* 0x03886002030075a7 */ /* 0x000e24000802017f */
[----:B0-----:R-:W-:Y:S05]  /*292b0*/  @!P1 BRA `(.L_x_5337) ;  /* 0x0000002c00309947 */ /* 0x001fea0003800000 */
.L_x_5419:
[----:B------:R-:W-:Y:S05]  /*292c0*/  @!P0 BRA `(.L_x_5338) ;  /* 0x0000000000048947 */ /* 0x000fea0003800000 */
[----:B------:R-:W-:Y:S01]  /*292d0*/  BPT.TRAP 0x1 ;  /* 0x000000040000795c */ /* 0x000fe20000300000 */
.L_x_5338:
[----:B------:R0:W0:Y:S02]  /*292e0*/  SYNCS.PHASECHK.TRANS64.TRYWAIT P0, [R5+URZ+0x38860], R0 ;  /* 0x03886000050075a7 */ /* 0x000024000800017f */
[----:B0-----:R-:W-:Y:S05]  /*292f0*/  @!P0 NANOSLEEP.SYNCS 0x989680 ;  /* 0x009896800000895d */ /* 0x001fea0003900000 */
[----:B------:R-:W0:Y:S02]  /*29300*/  @!P0 SYNCS.PHASECHK.TRANS64 P0, [R5+URZ+0x38860], R0 ;  /* 0x03886000050085a7 */ /* 0x000e24000800007f */
[----:B0-----:R-:W-:Y:S05]  /*29310*/  @!P0 BRA `(.L_x_5338) ;  /* 0xfffffffc00f08947 */ /* 0x001fea000383ffff */
.L_x_5330:
[----:B------:R-:W-:Y:S05]  /*29320*/  BSYNC B0 ;  /* 0x0000000000007941 */ /* 0x000fea0003800000 */
.L_x_5329:
[----:B------:R-:W-:Y:S05]  /*29330*/  EXIT ;  /* 0x000000000000794d */ /* 0x000fea0003800000 */
.L_x_5154:
[----:B0-----:R-:W-:-:S04]  /*29340*/  IMAD.U32 R3, RZ, RZ, UR44 ;  /* 0x0000002cff037e24 */ /* 0x001fc8000f8e00ff */
[----:B------:R0:W1:Y:S03]  /*29350*/  SYNCS.PHASECHK.TRANS64.TRYWAIT P0, [R3+URZ+0x38800], R0 ;  /* 0x03880000030075a7 */ /* 0x000066000800017f */
[----:B-1----:R-:W-:Y:S05]  /*29360*/  @!P0 NANOSLEEP.SYNCS 0x989680 ;  /* 0x009896800000895d */ /* 0x002fea0003900000 */
[----:B------:R-:W1:Y:S02]  /*29370*/  @!P0 SYNCS.PHASECHK.TRANS64 P0, [R3+URZ+0x38800], R0 ;  /* 0x03880000030085a7 */ /* 0x000e64000800007f */
[----:B-1----:R-:W-:Y:S05]  /*29380*/  @!P0 BRA `(.L_x_5154) ;  /* 0xfffffffc00ec8947 */ /* 0x002fea000383ffff */
[----:B------:R-:W-:Y:S05]  /*29390*/  BRA `(.L_x_5339) ;  /* 0xfffffe1000dc7947 */ /* 0x000fea000383ffff */
.L_x_5161:
[----:B-1----:R1:W2:Y:S02]  /*293a0*/  SYNCS.PHASECHK.TRANS64.TRYWAIT P0, [R10+URZ], R11 ;  /* 0x0000000b0a0075a7 */ /* 0x0022a4000800017f */
[----:B--2---:R-:W-:Y:S05]  /*293b0*/  @!P0 NANOSLEEP.SYNCS 0x989680 ;  /* 0x009896800000895d */ /* 0x004fea0003900000 */
[----:B------:R-:W2:Y:S02]  /*293c0*/  @!P0 SYNCS.PHASECHK.TRANS64 P0, [R10+URZ], R11 ;  /* 0x0000000b0a0085a7 */ /* 0x000ea4000800007f */
[----:B--2---:R-:W-:Y:S05]  /*293d0*/  @!P0 BRA `(.L_x_5161) ;  /* 0xfffffffc00f08947 */ /* 0x004fea000383ffff */
[----:B------:R-:W-:Y:S05]  /*293e0*/  BRA `(.L_x_5160) ;  /* 0xfffffe1800007947 */ /* 0x000fea000383ffff */
.L_x_5163:
[----:B0-----:R-:W-:-:S04]  /*293f0*/  IMAD.U32 R8, RZ, RZ, UR44 ;  /* 0x0000002cff087e24 */ /* 0x001fc8000f8e00ff */
[----:B------:R0:W1:Y:S03]  /*29400*/  SYNCS.PHASECHK.TRANS64.TRYWAIT P0, [R8+URZ+0x38810], R3 ;  /* 0x03881003080075a7 */ /* 0x000066000800017f */
[----:B-1----:R-:W-:Y:S05]  /*29410*/  @!P0 NANOSLEEP.SYNCS 0x989680 ;  /* 0x009896800000895d */ /* 0x002fea0003900000 */
[----:B------:R-:W1:Y:S02]  /*29420*/  @!P0 SYNCS.PHASECHK.TRANS64 P0, [R8+URZ+0x38810], R3 ;  /* 0x03881003080085a7 */ /* 0x000e64000800007f */
[----:B-1----:R-:W-:Y:S05]  /*29430*/  @!P0 BRA `(.L_x_5163) ;  /* 0xfffffffc00ec8947 */ /* 0x002fea000383ffff */
[----:B------:R-:W-:Y:S05]  /*29440*/  BRA `(.L_x_5340) ;  /* 0xfffffe1800d47947 */ /* 0x000fea000383ffff */
.L_x_5170:
[----:B-1----:R1:W2:Y:S02]  /*29450*/  SYNCS.PHASECHK.TRANS64.TRYWAIT P0, [R10+URZ], R11 ;  /* 0x0000000b0a0075a7 */ /* 0x0022a4000800017f */
[----:B--2---:R-:W-:Y:S05]  /*29460*/  @!P0 NANOSLEEP.SYNCS 0x989680 ;  /* 0x009896800000895d */ /* 0x004fea0003900000 */
[----:B------:R-:W2:Y:S02]  /*29470*/  @!P0 SYNCS.PHASECHK.TRANS64 P0, [R10+URZ], R11 ;  /* 0x0000000b0a0085a7 */ /* 0x000ea4000800007f */
[----:B--2---:R-:W-:Y:S05]  /*29480*/  @!P0 BRA `(.L_x_5170) ;  /* 0xfffffffc00f08947 */ /* 0x004fea000383ffff */
[----:B------:R-:W-:Y:S05]  /*29490*/  BRA `(.L_x_5169) ;  /* 0xfffffe1c00187947 */ /* 0x000fea000383ffff */
.L_x_5204:
[----:B-1----:R1:W2:Y:S02]  /*294a0*/  SYNCS.PHASECHK.TRANS64.TRYWAIT P0, [R8+URZ], R9 ;  /* 0x00000009080075a7 */ /* 0x0022a4000800017f */
[----:B--2---:R-:W-:Y:S05]  /*294b0*/  @!P0 NANOSLEEP.SYNCS 0x989680 ;  /* 0x009896800000895d */ /* 0x004fea0003900000 */
[----:B------:R-:W2:Y:S02]  /*294c0*/  @!P0 SYNCS.PHASECHK.TRANS64 P0, [R8+URZ], R9 ;  /* 0x00000009080085a7 */ /* 0x000ea4000800007f */
[----:B--2---:R-:W-:Y:S05]  /*294d0*/  @!P0 BRA `(.L_x_5204) ;  /* 0xfffffffc00f08947 */ /* 0x004fea000383ffff */
[----:B------:R-:W-:Y:S05]  /*294e0*/  BRA `(.L_x_5203) ;  /* 0xfffffe8400147947 */ /* 0x000fea000383ffff */
.L_x_5211:
[----:B-1----:R1:W2:Y:S02]  /*294f0*/  SYNCS.PHASECHK.TRANS64.TRYWAIT P0, [R14+URZ], R15 ;  /* 0x0000000f0e0075a7 */ /* 0x0022a4000800017f */
[----:B--2---:R-:W-:Y:S05]  /*29500*/  @!P0 NANOSLEEP.SYNCS 0x989680 ;  /* 0x009896800000895d */ /* 0x004fea0003900000 */
[----:B------:R-:W2:Y:S02]  /*29510*/  @!P0 SYNCS.PHASECHK.TRANS64 P0, [R14+URZ], R15 ;  /* 0x0000000f0e0085a7 */ /* 0x000ea4000800007f */
[----:B--2---:R-:W-:Y:S05]  /*29520*/  @!P0 BRA `(.L_x_5211) ;  /* 0xfffffffc00f08947 */ /* 0x004fea000383ffff */
[----:B------:R-:W-:Y:S05]  /*29530*/  BRA `(.L_x_5210) ;  /* 0xfffffe8800207947 */ /* 0x000fea000383ffff */
.L_x_5228:
[----:B-1----:R1:W2:Y:S02]  /*29540*/  SYNCS.PHASECHK.TRANS64.TRYWAIT P0, [R8+URZ], R9 ;  /* 0x00000009080075a7 */ /* 0x0022a4000800017f */
[----:B--2---:R-:W-:Y:S05]  /*29550*/  @!P0 NANOSLEEP.SYNCS 0x989680 ;  /* 0x009896800000895d */ /* 0x004fea0003900000 */
[----:B------:R-:W2:Y:S02]  /*29560*/  @!P0 SYNCS.PHASECHK.TRANS64 P0, [R8+URZ], R9 ;  /* 0x00000009080085a7 */ /* 0x000ea4000800007f */
[----:B--2---:R-:W-:Y:S05]  /*29570*/  @!P0 BRA `(.L_x_5228) ;  /* 0xfffffffc00f08947 */ /* 0x004fea000383ffff */
[----:B------:R-:W-:Y:S05]  /*29580*/  BRA `(.L_x_5227) ;  /* 0xfffffef000447947 */ /* 0x000fea000383ffff */
.L_x_5235:
[----:B-1----:R1:W2:Y:S02]  /*29590*/  SYNCS.PHASECHK.TRANS64.TRYWAIT P0, [R14+URZ], R15 ;  /* 0x0000000f0e0075a7 */ /* 0x0022a4000800017f */
[----:B--2---:R-:W-:Y:S05]  /*295a0*/  @!P0 NANOSLEEP.SYNCS 0x989680 ;  /* 0x009896800000895d */ /* 0x004fea0003900000 */
[----:B------:R-:W2:Y:S02]  /*295b0*/  @!P0 SYNCS.PHASECHK.TRANS64 P0, [R14+URZ], R15 ;  /* 0x0000000f0e0085a7 */ /* 0x000ea4000800007f */
[----:B--2---:R-:W-:Y:S05]  /*295c0*/  @!P0 BRA `(.L_x_5235) ;  /* 0xfffffffc00f08947 */ /* 0x004fea000383ffff */
[----:B------:R-:W-:Y:S05]  /*295d0*/  BRA `(.L_x_5234) ;  /* 0xfffffef400507947 */ /* 0x000fea000383ffff */
.L_x_5283:
[----:B------:R-:W3:Y:S01]  /*295e0*/  S2R R20, SR_TID.X ;  /* 0x0000000000147919 */ /* 0x000ee20000002100 */
[----:B------:R-:W-:Y:S02]  /*295f0*/  IMAD.MOV.U32 R12, RZ, RZ, RZ ;  /* 0x000000ffff0c7224 */ /* 0x000fe400078e00ff */
[----:B------:R-:W-:Y:S02]  /*29600*/  IMAD.MOV.U32 R11, RZ, RZ, 0x1f ;  /* 0x0000001fff0b7424 */ /* 0x000fe400078e00ff */
[----:B------:R-:W-:Y:S01]  /*29610*/  IMAD.MOV.U32 R15, RZ, RZ, -0x1 ;  /* 0xffffffffff0f7424 */ /* 0x000fe200078e00ff */
[----:B---3--:R-:W-:-:S04]  /*29620*/  SHF.R.U32.HI R20, RZ, 0x5, R20 ;  /* 0x00000005ff147819 */ /* 0x008fc80000011614 */
[----:B------:R-:W-:-:S05]  /*29630*/  LOP3.LUT R20, R20, 0x3, RZ, 0xc0, !PT ;  /* 0x0000000314147812 */ /* 0x000fca00078ec0ff */
[----:B------:R-:W-:-:S07]  /*29640*/  IMAD.MOV.U32 R13, RZ, RZ, R20 ;  /* 0x000000ffff0d7224 */ /* 0x000fce00078e0014 */
[----:B012--5:R-:W-:Y:S05]  /*29650*/  WARPSYNC.COLLECTIVE R15, `(.L_x_5341) ;  /* 0x000000000f087348 */ /* 0x027fea0003c00000 */
[----:B------:R3:W4:Y:S02]  /*29660*/  SHFL.IDX P6, R14, R13, R12, R11 ;  /* 0x0000000c0d0e7389 */ /* 0x00072400000c000b */
[----:B012345:R-:W-:Y:S01]  /*29670*/  ENDCOLLECTIVE ;  /* 0x000000000000791b */ /* 0x03ffe20003800000 */
.L_x_5341:
[----:B------:R-:W-:Y:S05]  /*29680*/  BRA `(.L_x_5342) ;  /* 0xffffffc000947947 */ /* 0x000fea000383ffff */
.L_x_5286:
[----:B0-----:R0:W1:Y:S02]  /*29690*/  SYNCS.PHASECHK.TRANS64.TRYWAIT P0, [R27+URZ+0x38840], R0 ;  /* 0x038840001b0075a7 */ /* 0x001064000800017f */
[----:B-1----:R-:W-:Y:S05]  /*296a0*/  @!P0 NANOSLEEP.SYNCS 0x989680 ;  /* 0x009896800000895d */ /* 0x002fea0003900000 */
[----:B------:R-:W1:Y:S02]  /*296b0*/  @!P0 SYNCS.PHASECHK.TRANS64 P0, [R27+URZ+0x38840], R0 ;  /* 0x038840001b0085a7 */ /* 0x000e64000800007f */
[----:B-1----:R-:W-:Y:S05]  /*296c0*/  @!P0 BRA `(.L_x_5286) ;  /* 0xfffffffc00f08947 */ /* 0x002fea000383ffff */
[----:B------:R-:W-:Y:S05]  /*296d0*/  BRA `(.L_x_5343) ;  /* 0xffffffc400487947 */ /* 0x000fea000383ffff */
.L_x_5287:
        /* <DEDUP_REMOVED lines=8> */
.L_x_5345:
[----:B------:R-:W-:Y:S05]  /*29760*/  BSYNC B0 ;  /* 0x0000000000007941 */ /* 0x000fea0003800000 */
.L_x_5344:
        /* <DEDUP_REMOVED lines=9> */
.L_x_5346:
[----:B------:R-:W-:Y:S02]  /*29800*/  IMAD.MOV.U32 R13, RZ, RZ, R5 ;  /* 0x000000ffff0d7224 */ /* 0x000fe400078e0005 */
[----:B------:R-:W-:Y:S01]  /*29810*/  IMAD.MOV.U32 R12, RZ, RZ, 0x1 ;  /* 0x00000001ff0c7424 */ /* 0x000fe200078e00ff */
[----:B------:R-:W-:-:S13]  /*29820*/  @P0 LEA R6, P1, R8, R14, 0x1 ;  /* 0x0000000e08060211 */ /* 0x000fda00078208ff */
[----:B------:R-:W-:Y:S05]  /*29830*/  WARPSYNC.COLLECTIVE R15, `(.L_x_5347) ;  /* 0x000000000f087348 */ /* 0x000fea0003c00000 */
[----:B------:R0:W1:Y:S02]  /*29840*/  SHFL.IDX P6, R14, R13, R12, R11 ;  /* 0x0000000c0d0e7389 */ /* 0x00006400000c000b */
[----:B01----:R-:W-:Y:S01]  /*29850*/  ENDCOLLECTIVE ;  /* 0x000000000000791b */ /* 0x003fe20003800000 */
.L_x_5347:
[----:B------:R-:W-:Y:S02]  /*29860*/  @P0 IMAD.X R3, RZ, RZ, R2, P1 ;  /* 0x000000ffff030224 */ /* 0x000fe400008e0602 */
[----:B------:R-:W-:-:S05]  /*29870*/  @P0 IMAD.MOV.U32 R2, RZ, RZ, R6 ;  /* 0x000000ffff020224 */ /* 0x000fca00078e0006 */
[----:B------:R-:W-:Y:S01]  /*29880*/  @!PT LDS RZ, [RZ] ;  /* 0x00000000fffff984 */ /* 0x000fe20000000800 */
[----:B------:R-:W-:Y:S01]  /*29890*/  @!PT LDS RZ, [RZ] ;  /* 0x00000000fffff984 */ /* 0x000fe20000000800 */
[----:B------:R-:W-:Y:S01]  /*298a0*/  @!PT LDS RZ, [RZ] ;  /* 0x00000000fffff984 */ /* 0x000fe20000000800 */
[----:B------:R0:W-:Y:S01]  /*298b0*/  @P0 LDGSTS.E.BYPASS.LTC128B.128 [R7+0x22400], desc[UR36][R2.64], !P2 ;  /* 0x2240000002070fae */ /* 0x0001e2000d101d64 */
[----:B------:R-:W-:Y:S01]  /*298c0*/  ISETP.GE.AND P0, PT, R25, 0x11, PT ;  /* 0x000000111900780c */ /* 0x000fe20003f06270 */
[----:B------:R-:W-:Y:S02]  /*298d0*/  IMAD.MOV.U32 R13, RZ, RZ, R0 ;  /* 0x000000ffff0d7224 */ /* 0x000fe400078e0000 */
[----:B0-----:R-:W-:-:S10]  /*298e0*/  IMAD.MOV.U32 R2, RZ, RZ, R14 ;  /* 0x000000ffff027224 */ /* 0x001fd400078e000e */
[----:B------:R-:W-:Y:S05]  /*298f0*/  WARPSYNC.COLLECTIVE R15, `(.L_x_5348) ;  /* 0x000000000f087348 */ /* 0x000fea0003c00000 */
[----:B------:R0:W1:Y:S02]  /*29900*/  SHFL.IDX P6, R14, R13, R12, R11 ;  /* 0x0000000c0d0e7389 */ /* 0x00006400000c000b */
[----:B01----:R-:W-:Y:S01]  /*29910*/  ENDCOLLECTIVE ;  /* 0x000000000000791b */ /* 0x003fe20003800000 */
.L_x_5348:
[----:B------:R-:W-:Y:S02]  /*29920*/  @P0 IMAD R9, R4, 0x2, R17 ;  /* 0x0000000204090824 */ /* 0x000fe400078e0211 */
[----:B------:R-:W-:Y:S02]  /*29930*/  IMAD.MOV.U32 R13, RZ, RZ, R5 ;  /* 0x000000ffff0d7224 */ /* 0x000fe400078e0005 */
[----:B------:R-:W-:Y:S01]  /*29940*/  IMAD.MOV.U32 R12, RZ, RZ, 0x2 ;  /* 0x00000002ff0c7424 */ /* 0x000fe200078e00ff */
[----:B------:R-:W-:-:S13]  /*29950*/  @P0 LEA R6, P1, R8, R14, 0x1 ;  /* 0x0000000e08060211 */ /* 0x000fda00078208ff */
[----:B------:R-:W-:Y:S05]  /*29960*/  WARPSYNC.COLLECTIVE R15, `(.L_x_5349) ;  /* 0x000000000f087348 */ /* 0x000fea0003c00000 */
[----:B------:R0:W1:Y:S02]  /*29970*/  SHFL.IDX P6, R14, R13, R12, R11 ;  /* 0x0000000c0d0e7389 */ /* 0x00006400000c000b */
[----:B01----:R-:W-:Y:S01]  /*29980*/  ENDCOLLECTIVE ;  /* 0x000000000000791b */ /* 0x003fe20003800000 */
.L_x_5349:
        /* <DEDUP_REMOVED lines=12> */
.L_x_5350:
[----:B------:R-:W-:Y:S02]  /*29a50*/  @P0 IMAD R7, R4, 0x2, R17 ;  /* 0x0000000204070824 */ /* 0x000fe400078e0211 */
[----:B------:R-:W-:Y:S02]  /*29a60*/  IMAD.MOV.U32 R13, RZ, RZ, R5 ;  /* 0x000000ffff0d7224 */ /* 0x000fe400078e0005 */
[----:B------:R-:W-:Y:S01]  /*29a70*/  IMAD.MOV.U32 R12, RZ, RZ, 0x3 ;  /* 0x00000003ff0c7424 */ /* 0x000fe200078e00ff */
[----:B------:R-:W-:-:S13]  /*29a80*/  @P0 LEA R6, P1, R8, R14, 0x1 ;  /* 0x0000000e08060211 */ /* 0x000fda00078208ff */
[----:B------:R-:W-:Y:S05]  /*29a90*/  WARPSYNC.COLLECTIVE R15, `(.L_x_5351) ;  /* 0x000000000f087348 */ /* 0x000fea0003c00000 */
[----:B------:R0:W1:Y:S02]  /*29aa0*/  SHFL.IDX P6, R14, R13, R12, R11 ;  /* 0x0000000c0d0e7389 */ /* 0x00006400000c000b */
[----:B01----:R-:W-:Y:S01]  /*29ab0*/  ENDCOLLECTIVE ;  /* 0x000000000000791b */ /* 0x003fe20003800000 */
.L_x_5351:
[----:B------:R-:W-:Y:S02]  /*29ac0*/  @P0 IMAD.X R3, RZ, RZ, R2, P1 ;  /* 0x000000ffff030224 */ /* 0x000fe400008e0602 */
[----:B------:R-:W-:-:S05]  /*29ad0*/  @P0 IMAD.MOV.U32 R2, RZ, RZ, R6 ;  /* 0x000000ffff020224 */ /* 0x000fca00078e0006 */
        /* <DEDUP_REMOVED lines=9> */
.L_x_5352:
[----:B------:R-:W-:Y:S05]  /*29b70*/  BRA `(.L_x_5353) ;  /* 0xffffffc400107947 */ /* 0x000fea000383ffff */
.L_x_5292:
[----:B------:R-:W-:Y:S01]  /*29b80*/  IMAD.MOV.U32 R13, RZ, RZ, R5 ;  /* 0x000000ffff0d7224 */ /* 0x000fe200078e0005 */
[----:B------:R-:W-:Y:S01]  /*29b90*/  LOP3.LUT R16, R16, 0xfffffeff, RZ, 0xc0, !PT ;  /* 0xfffffeff10107812 */ /* 0x000fe200078ec0ff */
[----:B------:R-:W-:Y:S02]  /*29ba0*/  IMAD.MOV.U32 R12, RZ, RZ, RZ ;  /* 0x000000ffff0c7224 */ /* 0x000fe400078e00ff */
[----:B------:R-:W-:Y:S02]  /*29bb0*/  IMAD.MOV.U32 R11, RZ, RZ, 0x181f ;  /* 0x0000181fff0b7424 */ /* 0x000fe400078e00ff */
[----:B------:R-:W-:Y:S02]  /*29bc0*/  IMAD.MOV.U32 R15, RZ, RZ, -0x1 ;  /* 0xffffffffff0f7424 */ /* 0x000fe400078e00ff */
[----:B------:R-:W-:-:S07]  /*29bd0*/  VIADD R4, R8, UR43 ;  /* 0x0000002b08047c36 */ /* 0x000fce0008000000 */
[----:B-1----:R-:W-:Y:S05]  /*29be0*/  WARPSYNC.COLLECTIVE R15, `(.L_x_5354) ;  /* 0x000000000f087348 */ /* 0x002fea0003c00000 */
[----:B------:R0:W2:Y:S02]  /*29bf0*/  SHFL.IDX P6, R14, R13, R12, R11 ;  /* 0x0000000c0d0e7389 */ /* 0x0000a400000c000b */
[----:B012---:R-:W-:Y:S01]  /*29c00*/  ENDCOLLECTIVE ;  /* 0x000000000000791b */ /* 0x007fe20003800000 */
.L_x_5354:
        /* <DEDUP_REMOVED lines=8> */
.L_x_5355:
[----:B------:R-:W-:Y:S02]  /*29c90*/  IMAD.MOV.U32 R13, RZ, RZ, R5 ;  /* 0x000000ffff0d7224 */ /* 0x000fe400078e0005 */
[----:B------:R-:W-:Y:S01]  /*29ca0*/  IMAD.MOV.U32 R12, RZ, RZ, 0x1 ;  /* 0x00000001ff0c7424 */ /* 0x000fe200078e00ff */
[----:B------:R-:W-:-:S13]  /*29cb0*/  @!P1 LEA R6, P0, R7, R14, 0x1 ;  /* 0x0000000e07069211 */ /* 0x000fda00078008ff */
[----:B------:R-:W-:Y:S05]  /*29cc0*/  WARPSYNC.COLLECTIVE R15, `(.L_x_5356) ;  /* 0x000000000f087348 */ /* 0x000fea0003c00000 */
[----:B------:R0:W1:Y:S02]  /*29cd0*/  SHFL.IDX P6, R14, R13, R12, R11 ;  /* 0x0000000c0d0e7389 */ /* 0x00006400000c000b */
[----:B01----:R-:W-:Y:S01]  /*29ce0*/  ENDCOLLECTIVE ;  /* 0x000000000000791b */ /* 0x003fe20003800000 */
.L_x_5356:
[----:B------:R-:W-:Y:S02]  /*29cf0*/  @!P1 IMAD.X R3, RZ, RZ, R2, P0 ;  /* 0x000000ffff039224 */ /* 0x000fe400000e0602 */
[----:B------:R-:W-:Y:S02]  /*29d00*/  @!P1 IMAD.MOV.U32 R2, RZ, RZ, R6 ;  /* 0x000000ffff029224 */ /* 0x000fe400078e0006 */
[----:B------:R-:W-:-:S03]  /*29d10*/  VIADD R6, R4, 0x10 ;  /* 0x0000001004067836 */ /* 0x000fc60000000000 */
[----:B------:R-:W-:Y:S01]  /*29d20*/  @!PT LDS RZ, [RZ] ;  /* 0x00000000fffff984 */ /* 0x000fe20000000800 */
[----:B------:R-:W-:Y:S01]  /*29d30*/  @!PT LDS RZ, [RZ] ;  /* 0x00000000fffff984 */ /* 0x000fe20000000800 */
[----:B------:R-:W-:Y:S01]  /*29d40*/  @!PT LDS RZ, [RZ] ;  /* 0x00000000fffff984 */ /* 0x000fe20000000800 */
[----:B------:R0:W-:Y:S02]  /*29d50*/  @!P1 LDGSTS.E.BYPASS.LTC128B.128 [R22+0x20400], desc[UR36][R2.64], !P5 ;  /* 0x2040000002169fae */ /* 0x0001e4000e901d64 */
[----:B------:R-:W-:Y:S01]  /*29d60*/  ISETP.GE.AND P1, PT, R6, UR41, PT ;  /* 0x0000002906007c0c */ /* 0x000fe2000bf26270 */
[----:B------:R-:W-:Y:S02]  /*29d70*/  IMAD.MOV.U32 R13, RZ, RZ, R0 ;  /* 0x000000ffff0d7224 */ /* 0x000fe400078e0000 */
[----:B0-----:R-:W-:-:S10]  /*29d80*/  IMAD.MOV.U32 R2, RZ, RZ, R14 ;  /* 0x000000ffff027224 */ /* 0x001fd400078e000e */
[----:B------:R-:W-:-:S07]  /*29d90*/  @P1 LOP3.LUT R16, R16, 0x80, RZ, 0xfc, !PT ;  /* 0x0000008010101812 */ /* 0x000fce00078efcff */
[----:B------:R-:W-:Y:S05]  /*29da0*/  WARPSYNC.COLLECTIVE R15, `(.L_x_5357) ;  /* 0x000000000f087348 */ /* 0x000fea0003c00000 */
[----:B------:R0:W1:Y:S02]  /*29db0*/  SHFL.IDX P6, R14, R13, R12, R11 ;  /* 0x0000000c0d0e7389 */ /* 0x00006400000c000b */
[----:B01----:R-:W-:Y:S01]  /*29dc0*/  ENDCOLLECTIVE ;  /* 0x000000000000791b */ /* 0x003fe20003800000 */
.L_x_5357:
[----:B------:R-:W-:Y:S01]  /*29dd0*/  LOP3.LUT R16, R16, 0xffffffbf, RZ, 0xc0, !PT ;  /* 0xffffffbf10107812 */ /* 0x000fe200078ec0ff */
[----:B------:R-:W-:Y:S02]  /*29de0*/  IMAD.MOV.U32 R13, RZ, RZ, R5 ;  /* 0x000000ffff0d7224 */ /* 0x000fe400078e0005 */
[----:B------:R-:W-:Y:S01]  /*29df0*/  IMAD.MOV.U32 R12, RZ, RZ, 0x2 ;  /* 0x00000002ff0c7424 */ /* 0x000fe200078e00ff */
[----:B------:R-:W-:-:S13]  /*29e00*/  @!P1 LEA R6, P0, R7, R14, 0x1 ;  /* 0x0000000e07069211 */ /* 0x000fda00078008ff */
[----:B------:R-:W-:Y:S05]  /*29e10*/  WARPSYNC.COLLECTIVE R15, `(.L_x_5358) ;  /* 0x000000000f087348 */ /* 0x000fea0003c00000 */
[----:B------:R0:W1:Y:S02]  /*29e20*/  SHFL.IDX P6, R14, R13, R12, R11 ;  /* 0x0000000c0d0e7389 */ /* 0x00006400000c000b */
[----:B01----:R-:W-:Y:S01]  /*29e30*/  ENDCOLLECTIVE ;  /* 0x000000000000791b */ /* 0x003fe20003800000 */
.L_x_5358:
        /* <DEDUP_REMOVED lines=14> */
.L_x_5359:
[----:B------:R-:W-:Y:S02]  /*29f20*/  IMAD.MOV.U32 R13, RZ, RZ, R5 ;  /* 0x000000ffff0d7224 */ /* 0x000fe400078e0005 */
[----:B------:R-:W-:Y:S01]  /*29f30*/  IMAD.MOV.U32 R12, RZ, RZ, 0x3 ;  /* 0x00000003ff0c7424 */ /* 0x000fe200078e00ff */
[----:B------:R-:W-:-:S13]  /*29f40*/  @!P1 LEA R6, P0, R7, R14, 0x1 ;  /* 0x0000000e07069211 */ /* 0x000fda00078008ff */
[----:B------:R-:W-:Y:S05]  /*29f50*/  WARPSYNC.COLLECTIVE R15, `(.L_x_5360) ;  /* 0x000000000f087348 */ /* 0x000fea0003c00000 */
[----:B------:R0:W1:Y:S02]  /*29f60*/  SHFL.IDX P6, R14, R13, R12, R11 ;  /* 0x0000000c0d0e7389 */ /* 0x00006400000c000b */
[----:B01----:R-:W-:Y:S01]  /*29f70*/  ENDCOLLECTIVE ;  /* 0x000000000000791b */ /* 0x003fe20003800000 */
.L_x_5360:
[----:B------:R-:W-:Y:S02]  /*29f80*/  @!P1 IMAD.X R3, RZ, RZ, R2, P0 ;  /* 0x000000ffff039224 */ /* 0x000fe400000e0602 */
[----:B------:R-:W-:-:S05]  /*29f90*/  @!P1 IMAD.MOV.U32 R2, RZ, RZ, R6 ;  /* 0x000000ffff029224 */ /* 0x000fca00078e0006 */
        /* <DEDUP_REMOVED lines=9> */
.L_x_5361:
[----:B------:R-:W-:Y:S05]  /*2a030*/  BRA `(.L_x_5362) ;  /* 0xffffffc400f87947 */ /* 0x000fea000383ffff */
.L_x_5296:
        /* <DEDUP_REMOVED lines=8> */
.L_x_5364:
[----:B------:R-:W-:Y:S05]  /*2a0c0*/  BSYNC B0 ;  /* 0x0000000000007941 */ /* 0x000fea0003800000 */
.L_x_5363:
[----:B------:R-:W-:Y:S01]  /*2a0d0*/  IMAD.MOV.U32 R13, RZ, RZ, R0 ;  /* 0x000000ffff0d7224 */ /* 0x000fe200078e0000 */
[----:B------:R-:W-:Y:S01]  /*2a0e0*/  LOP3.LUT P1, RZ, R16, 0x100, RZ, 0xc0, !PT ;  /* 0x0000010010ff7812 */ /* 0x000fe2000782c0ff */
[----:B------:R-:W-:Y:S02]  /*2a0f0*/  IMAD.MOV.U32 R12, RZ, RZ, RZ ;  /* 0x000000ffff0c7224 */ /* 0x000fe400078e00ff */
[----:B------:R-:W-:Y:S02]  /*2a100*/  IMAD.MOV.U32 R11, RZ, RZ, 0x181f ;  /* 0x0000181fff0b7424 */ /* 0x000fe400078e00ff */
[----:B------:R-:W-:Y:S02]  /*2a110*/  IMAD.MOV.U32 R15, RZ, RZ, -0x1 ;  /* 0xffffffffff0f7424 */ /* 0x000fe400078e00ff */
[----:B------:R-:W-:-:S07]  /*2a120*/  IMAD.MOV.U32 R2, RZ, RZ, R14 ;  /* 0x000000ffff027224 */ /* 0x000fce00078e000e */
[----:B------:R-:W-:Y:S05]  /*2a130*/  WARPSYNC.COLLECTIVE R15, `(.L_x_5365) ;  /* 0x000000000f087348 */ /* 0x000fea0003c00000 */
[----:B------:R0:W1:Y:S02]  /*2a140*/  SHFL.IDX P6, R14, R13, R12, R11 ;  /* 0x0000000c0d0e7389 */ /* 0x00006400000c000b */
[----:B01----:R-:W-:Y:S01]  /*2a150*/  ENDCOLLECTIVE ;  /* 0x000000000000791b */ /* 0x003fe20003800000 */
.L_x_5365:
[----:B------:R-:W-:Y:S02]  /*2a160*/  IMAD.MOV.U32 R13, RZ, RZ, R4 ;  /* 0x000000ffff0d7224 */ /* 0x000fe400078e0004 */
[----:B------:R-:W-:Y:S01]  /*2a170*/  IMAD.MOV.U32 R12, RZ, RZ, 0x1 ;  /* 0x00000001ff0c7424 */ /* 0x000fe200078e00ff */
[----:B------:R-:W-:Y:S02]  /*2a180*/  @!P1 LEA R14, P0, R9, R14, 0x1 ;  /* 0x0000000e090e9211 */ /* 0x000fe400078008ff */
[----:B------:R-:W-:-:S03]  /*2a190*/  LOP3.LUT P6, RZ, R16, 0x40000, RZ, 0xc0, !PT ;  /* 0x0004000010ff7812 */ /* 0x000fc600078cc0ff */
[----:B------:R-:W-:Y:S01]  /*2a1a0*/  @!P1 IMAD.X R3, RZ, RZ, R2, P0 ;  /* 0x000000ffff039224 */ /* 0x000fe200000e0602 */
[C---:B------:R-:W-:Y:S01]  /*2a1b0*/  LOP3.LUT P0, RZ, R16.reuse, 0x80000, RZ, 0xc0, !PT ;  /* 0x0008000010ff7812 */ /* 0x040fe2000780c0ff */
[----:B------:R-:W-:Y:S01]  /*2a1c0*/  @!P1 IMAD.MOV.U32 R2, RZ, RZ, R14 ;  /* 0x000000ffff029224 */ /* 0x000fe200078e000e */
[----:B------:R-:W-:-:S04]  /*2a1d0*/  LOP3.LUT R16, R16, 0xffbfffff, RZ, 0xc0, !PT ;  /* 0xffbfffff10107812 */ /* 0x000fc800078ec0ff */
[----:B------:R-:W-:-:S07]  /*2a1e0*/  @P2 LOP3.LUT R16, R16, 0x400000, RZ, 0xfc, !PT ;  /* 0x0040000010102812 */ /* 0x000fce00078efcff */
        /* <DEDUP_REMOVED lines=9> */
.L_x_5366:
        /* <DEDUP_REMOVED lines=15> */
.L_x_5367:
        /* <DEDUP_REMOVED lines=27> */
.L_x_5368:
[----:B------:R-:W-:Y:S02]  /*2a520*/  IMAD.MOV.U32 R13, RZ, RZ, R0 ;  /* 0x000000ffff0d7224 */ /* 0x000fe400078e0000 */
[----:B------:R-:W-:-:S07]  /*2a530*/  IMAD.MOV.U32 R5, RZ, RZ, R14 ;  /* 0x000000ffff057224 */ /* 0x000fce00078e000e */
[----:B------:R-:W-:Y:S05]  /*2a540*/  WARPSYNC.COLLECTIVE R15, `(.L_x_5369) ;  /* 0x000000000f087348 */ /* 0x000fea0003c00000 */
[----:B------:R0:W1:Y:S02]  /*2a550*/  SHFL.IDX P6, R14, R13, R12, R11 ;  /* 0x0000000c0d0e7389 */ /* 0x00006400000c000b */
[----:B01----:R-:W-:Y:S01]  /*2a560*/  ENDCOLLECTIVE ;  /* 0x000000000000791b */ /* 0x003fe20003800000 */
.L_x_5369:
        /* <DEDUP_REMOVED lines=17> */
.L_x_5370:
        /* <DEDUP_REMOVED lines=14> */
.L_x_5371:
[----:B------:R-:W-:Y:S01]  /*2a760*/  @!PT LDS RZ, [RZ] ;  /* 0x00000000fffff984 */ /* 0x000fe20000000800 */
[----:B------:R-:W-:Y:S01]  /*2a770*/  @!PT LDS RZ, [RZ] ;  /* 0x00000000fffff984 */ /* 0x000fe20000000800 */
[----:B------:R-:W-:Y:S01]  /*2a780*/  @!PT LDS RZ, [RZ] ;  /* 0x00000000fffff984 */ /* 0x000fe20000000800 */
[----:B------:R0:W-:Y:S01]  /*2a790*/  @!P1 LDGSTS.E.BYPASS.LTC128B.128 [R22+0x35400], desc[UR36][R2.64+0x380], P0 ;  /* 0x3540038002169fae */ /* 0x0001e20008101d64 */
[----:B------:R-:W-:Y:S05]  /*2a7a0*/  BRA `(.L_x_5372) ;  /* 0xffffffc800947947 */ /* 0x000fea000383ffff */
.L_x_5299:
[----:B0-----:R0:W2:Y:S02]  /*2a7b0*/  SYNCS.PHASECHK.TRANS64.TRYWAIT P0, [R17+URZ+0x38820], R0 ;  /* 0x03882000110075a7 */ /* 0x0010a4000800017f */
[----:B--2---:R-:W-:Y:S05]  /*2a7c0*/  @!P0 NANOSLEEP.SYNCS 0x989680 ;  /* 0x009896800000895d */ /* 0x004fea0003900000 */
[----:B------:R-:W2:Y:S02]  /*2a7d0*/  @!P0 SYNCS.PHASECHK.TRANS64 P0, [R17+URZ+0x38820], R0 ;  /* 0x03882000110085a7 */ /* 0x000ea4000800007f */
[----:B--2---:R-:W-:Y:S05]  /*2a7e0*/  @!P0 BRA `(.L_x_5299) ;  /* 0xfffffffc00f08947 */ /* 0x004fea000383ffff */
[----:B------:R-:W-:Y:S05]  /*2a7f0*/  BRA `(.L_x_5373) ;  /* 0xffffffcc00187947 */ /* 0x000fea000383ffff */
.L_x_5302:
[----:B0-----:R0:W2:Y:S02]  /*2a800*/  SYNCS.PHASECHK.TRANS64.TRYWAIT P0, [R27+URZ+0x38860], R0 ;  /* 0x038860001b0075a7 */ /* 0x0010a4000800017f */
[----:B--2---:R-:W-:Y:S05]  /*2a810*/  @!P0 NANOSLEEP.SYNCS 0x989680 ;  /* 0x009896800000895d */ /* 0x004fea0003900000 */
[----:B------:R-:W2:Y:S02]  /*2a820*/  @!P0 SYNCS.PHASECHK.TRANS64 P0, [R27+URZ+0x38860], R0 ;  /* 0x038860001b0085a7 */ /* 0x000ea4000800007f */
[----:B--2---:R-:W-:Y:S05]  /*2a830*/  @!P0 BRA `(.L_x_5302) ;  /* 0xfffffffc00f08947 */ /* 0x004fea000383ffff */
[----:B------:R-:W-:Y:S05]  /*2a840*/  BRA `(.L_x_5374) ;  /* 0xffffffcc00247947 */ /* 0x000fea000383ffff */
.L_x_5303:
        /* <DEDUP_REMOVED lines=8> */
.L_x_5376:
[----:B------:R-:W-:Y:S05]  /*2a8d0*/  BSYNC B0 ;  /* 0x0000000000007941 */ /* 0x000fea0003800000 */
.L_x_5375:
        /* <DEDUP_REMOVED lines=15> */
.L_x_5377:
[----:B------:R-:W-:-:S04]  /*2a9d0*/  LOP3.LUT R16, R16, 0xffffffbf, RZ, 0xc0, !PT ;  /* 0xffffffbf10107812 */ /* 0x000fc800078ec0ff */
[----:B------:R-:W-:Y:S01]  /*2a9e0*/  @P1 LOP3.LUT R16, R16, 0x40, RZ, 0xfc, !PT ;  /* 0x0000004010101812 */ /* 0x000fe200078efcff */
[----:B------:R-:W-:Y:S02]  /*2a9f0*/  IMAD.MOV.U32 R13, RZ, RZ, R7 ;  /* 0x000000ffff0d7224 */ /* 0x000fe400078e0007 */
        /* <DEDUP_REMOVED lines=31> */
.L_x_5378:
[----:B------:R-:W-:Y:S02]  /*2abf0*/  IMAD.MOV.U32 R13, RZ, RZ, R6 ;  /* 0x000000ffff0d7224 */ /* 0x000fe400078e0006 */
[----:B------:R-:W-:-:S07]  /*2ac00*/  IMAD.MOV.U32 R3, RZ, RZ, R14 ;  /* 0x000000ffff037224 */ /* 0x000fce00078e000e */
[----:B------:R-:W-:Y:S05]  /*2ac10*/  WARPSYNC.COLLECTIVE R15, `(.L_x_5379) ;  /* 0x000000000f087348 */ /* 0x000fea0003c00000 */
[----:B------:R0:W1:Y:S02]  /*2ac20*/  SHFL.IDX P6, R14, R13, R12, R11 ;  /* 0x0000000c0d0e7389 */ /* 0x00006400000c000b */
[----:B01----:R-:W-:Y:S01]  /*2ac30*/  ENDCOLLECTIVE ;  /* 0x000000000000791b */ /* 0x003fe20003800000 */
.L_x_5379:
        /* <DEDUP_REMOVED lines=28> */
.L_x_5380:
[----:B------:R-:W-:Y:S02]  /*2ae00*/  IMAD.MOV.U32 R13, RZ, RZ, R6 ;  /* 0x000000ffff0d7224 */ /* 0x000fe400078e0006 */
[----:B------:R-:W-:-:S07]  /*2ae10*/  IMAD.MOV.U32 R8, RZ, RZ, R14 ;  /* 0x000000ffff087224 */ /* 0x000fce00078e000e */
[----:B------:R-:W-:Y:S05]  /*2ae20*/  WARPSYNC.COLLECTIVE R15, `(.L_x_5381) ;  /* 0x000000000f087348 */ /* 0x000fea0003c00000 */
[----:B------:R0:W1:Y:S02]  /*2ae30*/  SHFL.IDX P6, R14, R13, R12, R11 ;  /* 0x0000000c0d0e7389 */ /* 0x00006400000c000b */
[----:B01----:R-:W-:Y:S01]  /*2ae40*/  ENDCOLLECTIVE ;  /* 0x000000000000791b */ /* 0x003fe20003800000 */
.L_x_5381:
        /* <DEDUP_REMOVED lines=28> */
.L_x_5382:
[----:B------:R-:W-:Y:S02]  /*2b010*/  IMAD.MOV.U32 R13, RZ, RZ, R6 ;  /* 0x000000ffff0d7224 */ /* 0x000fe400078e0006 */
[----:B------:R-:W-:-:S07]  /*2b020*/  IMAD.MOV.U32 R7, RZ, RZ, R14 ;  /* 0x000000ffff077224 */ /* 0x000fce00078e000e */
[----:B------:R-:W-:Y:S05]  /*2b030*/  WARPSYNC.COLLECTIVE R15, `(.L_x_5383) ;  /* 0x000000000f087348 */ /* 0x000fea0003c00000 */
[----:B------:R0:W1:Y:S02]  /*2b040*/  SHFL.IDX P6, R14, R13, R12, R11 ;  /* 0x0000000c0d0e7389 */ /* 0x00006400000c000b */
[----:B01----:R-:W-:Y:S01]  /*2b050*/  ENDCOLLECTIVE ;  /* 0x000000000000791b */ /* 0x003fe20003800000 */
.L_x_5383:
[----:B------:R-:W-:Y:S05]  /*2b060*/  BRA `(.L_x_5384) ;  /* 0xffffffc800d07947 */ /* 0x000fea000383ffff */
.L_x_5309:
[----:B0-----:R0:W2:Y:S02]  /*2b070*/  SYNCS.PHASECHK.TRANS64.TRYWAIT P0, [R8+URZ+0x38840], R20 ;  /* 0x03884014080075a7 */ /* 0x0010a4000800017f */
[----:B--2---:R-:W-:Y:S05]  /*2b080*/  @!P0 NANOSLEEP.SYNCS 0x989680 ;  /* 0x009896800000895d */ /* 0x004fea0003900000 */
[----:B------:R-:W2:Y:S02]  /*2b090*/  @!P0 SYNCS.PHASECHK.TRANS64 P0, [R8+URZ+0x38840], R20 ;  /* 0x03884014080085a7 */ /* 0x000ea4000800007f */
[----:B--2---:R-:W-:Y:S05]  /*2b0a0*/  @!P0 BRA `(.L_x_5309) ;  /* 0xfffffffc00f08947 */ /* 0x004fea000383ffff */
[----:B------:R-:W-:Y:S05]  /*2b0b0*/  BRA `(.L_x_5385) ;  /* 0xffffffd000207947 */ /* 0x000fea000383ffff */
.L_x_5310:
        /* <DEDUP_REMOVED lines=8> */
.L_x_5387:
[----:B------:R-:W-:Y:S05]  /*2b140*/  BSYNC B1 ;  /* 0x0000000000017941 */ /* 0x000fea0003800000 */
.L_x_5386:
        /* <DEDUP_REMOVED lines=9> */
.L_x_5388:
[----:B------:R-:W-:Y:S02]  /*2b1e0*/  IMAD.MOV.U32 R13, RZ, RZ, R27 ;  /* 0x000000ffff0d7224 */ /* 0x000fe400078e001b */
[----:B------:R-:W-:Y:S01]  /*2b1f0*/  IMAD.MOV.U32 R12, RZ, RZ, 0x1 ;  /* 0x00000001ff0c7424 */ /* 0x000fe200078e00ff */
[----:B------:R-:W-:-:S13]  /*2b200*/  IADD3 R2, P0, R14, R0, RZ ;  /* 0x000000000e027210 */ /* 0x000fda0007f1e0ff */
[----:B------:R-:W-:Y:S05]  /*2b210*/  WARPSYNC.COLLECTIVE R15, `(.L_x_5389) ;  /* 0x000000000f087348 */ /* 0x000fea0003c00000 */
[----:B------:R0:W1:Y:S02]  /*2b220*/  SHFL.IDX P6, R14, R13, R12, R11 ;  /* 0x0000000c0d0e7389 */ /* 0x00006400000c000b */
[----:B01----:R-:W-:Y:S01]  /*2b230*/  ENDCOLLECTIVE ;  /* 0x000000000000791b */ /* 0x003fe20003800000 */
.L_x_5389:
        /* <DEDUP_REMOVED lines=10> */
.L_x_5390:
[----:B------:R-:W-:Y:S02]  /*2b2e0*/  IMAD.MOV.U32 R13, RZ, RZ, R27 ;  /* 0x000000ffff0d7224 */ /* 0x000fe400078e001b */
[----:B------:R-:W-:Y:S02]  /*2b2f0*/  IMAD.MOV.U32 R12, RZ, RZ, 0x2 ;  /* 0x00000002ff0c7424 */ /* 0x000fe400078e00ff */
[----:B------:R-:W-:-:S07]  /*2b300*/  IMAD.MOV.U32 R2, RZ, RZ, R14 ;  /* 0x000000ffff027224 */ /* 0x000fce00078e000e */
[----:B------:R-:W-:Y:S05]  /*2b310*/  WARPSYNC.COLLECTIVE R15, `(.L_x_5391) ;  /* 0x000000000f087348 */ /* 0x000fea0003c00000 */
[----:B------:R0:W1:Y:S02]  /*2b320*/  SHFL.IDX P6, R14, R13, R12, R11 ;  /* 0x0000000c0d0e7389 */ /* 0x00006400000c000b */
[----:B01----:R-:W-:Y:S01]  /*2b330*/  ENDCOLLECTIVE ;  /* 0x000000000000791b */ /* 0x003fe20003800000 */
.L_x_5391:
        /* <DEDUP_REMOVED lines=11> */
.L_x_5392:
[----:B------:R-:W-:Y:S02]  /*2b3f0*/  IMAD.MOV.U32 R13, RZ, RZ, R27 ;  /* 0x000000ffff0d7224 */ /* 0x000fe400078e001b */
[----:B------:R-:W-:Y:S02]  /*2b400*/  IMAD.MOV.U32 R12, RZ, RZ, 0x3 ;  /* 0x00000003ff0c7424 */ /* 0x000fe400078e00ff */
[----:B------:R-:W-:-:S07]  /*2b410*/  IMAD.MOV.U32 R2, RZ, RZ, R14 ;  /* 0x000000ffff027224 */ /* 0x000fce00078e000e */
[----:B------:R-:W-:Y:S05]  /*2b420*/  WARPSYNC.COLLECTIVE R15, `(.L_x_5393) ;  /* 0x000000000f087348 */ /* 0x000fea0003c00000 */
[----:B------:R0:W1:Y:S02]  /*2b430*/  SHFL.IDX P6, R14, R13, R12, R11 ;  /* 0x0000000c0d0e7389 */ /* 0x00006400000c000b */
[----:B01----:R-:W-:Y:S01]  /*2b440*/  ENDCOLLECTIVE ;  /* 0x000000000000791b */ /* 0x003fe20003800000 */
.L_x_5393:
        /* <DEDUP_REMOVED lines=11> */
.L_x_5394:
[----:B------:R-:W-:Y:S05]  /*2b500*/  BRA `(.L_x_5395) ;  /* 0xffffffcc00b47947 */ /* 0x000fea000383ffff */
.L_x_5315:
[----:B---3--:R3:W4:Y:S02]  /*2b510*/  SYNCS.PHASECHK.TRANS64.TRYWAIT P0, [R8+URZ+0x38860], R20 ;  /* 0x03886014080075a7 */ /* 0x008724000800017f */
[----:B----4-:R-:W-:Y:S05]  /*2b520*/  @!P0 NANOSLEEP.SYNCS 0x989680 ;  /* 0x009896800000895d */ /* 0x010fea0003900000 */
[----:B------:R-:W4:Y:S02]  /*2b530*/  @!P0 SYNCS.PHASECHK.TRANS64 P0, [R8+URZ+0x38860], R20 ;  /* 0x03886014080085a7 */ /* 0x000f24000800007f */
[----:B----4-:R-:W-:Y:S05]  /*2b540*/  @!P0 BRA `(.L_x_5315) ;  /* 0xfffffffc00f08947 */ /* 0x010fea000383ffff */
[----:B------:R-:W-:Y:S05]  /*2b550*/  BRA `(.L_x_5396) ;  /* 0xffffffd000007947 */ /* 0x000fea000383ffff */
.L_x_5316:
[----:B------:R-:W-:Y:S01]  /*2b560*/  BSSY B1, `(.L_x_5397) ;  /* 0x0000008000017945 */ /* 0x000fe20003800000 */
[----:B------:R-:W-:Y:S02]  /*2b570*/  IMAD.MOV.U32 R13, RZ, RZ, R20 ;  /* 0x000000ffff0d7224 */ /* 0x000fe400078e0014 */
[----:B------:R-:W-:Y:S02]  /*2b580*/  IMAD.MOV.U32 R12, RZ, RZ, RZ ;  /* 0x000000ffff0c7224 */ /* 0x000fe400078e00ff */
[----:B------:R-:W-:Y:S02]  /*2b590*/  IMAD.MOV.U32 R11, RZ, RZ, 0x181f ;  /* 0x0000181fff0b7424 */ /* 0x000fe400078e00ff */
[----:B------:R-:W-:-:S07]  /*2b5a0*/  IMAD.MOV.U32 R15, RZ, RZ, -0x1 ;  /* 0xffffffffff0f7424 */ /* 0x000fce00078e00ff */
[----:B--2---:R-:W-:Y:S05]  /*2b5b0*/  WARPSYNC.COLLECTIVE R15, `(.L_x_5398) ;  /* 0x000000000f087348 */ /* 0x004fea0003c00000 */
[----:B------:R0:W1:Y:S02]  /*2b5c0*/  SHFL.IDX P6, R14, R13, R12, R11 ;  /* 0x0000000c0d0e7389 */ /* 0x00006400000c000b */
[----:B012---:R-:W-:Y:S01]  /*2b5d0*/  ENDCOLLECTIVE ;  /* 0x000000000000791b */ /* 0x007fe20003800000 */
.L_x_5398:
[----:B------:R-:W-:Y:S05]  /*2b5e0*/  BSYNC B1 ;  /* 0x0000000000017941 */ /* 0x000fea0003800000 */
.L_x_5397:
[----:B------:R-:W-:Y:S01]  /*2b5f0*/  IMAD.MOV.U32 R13, RZ, RZ, R10 ;  /* 0x000000ffff0d7224 */ /* 0x000fe200078e000a */
[C---:B------:R-:W-:Y:S01]  /*2b600*/  LOP3.LUT P2, RZ, R16.reuse, 0x200, RZ, 0xc0, !PT ;  /* 0x0000020010ff7812 */ /* 0x040fe2000784c0ff */
[----:B------:R-:W-:Y:S01]  /*2b610*/  IMAD.MOV.U32 R12, RZ, RZ, RZ ;  /* 0x000000ffff0c7224 */ /* 0x000fe200078e00ff */
[C---:B------:R-:W-:Y:S01]  /*2b620*/  LOP3.LUT P1, RZ, R16.reuse, 0x20, RZ, 0xc0, !PT ;  /* 0x0000002010ff7812 */ /* 0x040fe2000782c0ff */
[----:B------:R-:W-:Y:S01]  /*2b630*/  IMAD.MOV.U32 R11, RZ, RZ, 0x181f ;  /* 0x0000181fff0b7424 */ /* 0x000fe200078e00ff */
[----:B------:R-:W-:Y:S01]  /*2b640*/  P2R R4, PR, RZ, 0x8 ;  /* 0x00000008ff047803 */ /* 0x000fe20000000000 */
[----:B------:R-:W-:Y:S01]  /*2b650*/  IMAD.MOV.U32 R15, RZ, RZ, -0x1 ;  /* 0xffffffffff0f7424 */ /* 0x000fe200078e00ff */
[----:B------:R-:W-:Y:S01]  /*2b660*/  LOP3.LUT P3, RZ, R16, 0x10, RZ, 0xc0, !PT ;  /* 0x0000001010ff7812 */ /* 0x000fe2000786c0ff */
[----:B------:R-:W-:Y:S02]  /*2b670*/  IMAD.MOV.U32 R3, RZ, RZ, R14 ;  /* 0x000000ffff037224 */ /* 0x000fe400078e000e */
[----:B------:R-:W-:-:S10]  /*2b680*/  IMAD R21, R21, 0x2, R17 ;  /* 0x0000000215157824 */ /* 0x000fd400078e0211 */
[----:B------:R-:W-:Y:S05]  /*2b690*/  WARPSYNC.COLLECTIVE R15, `(.L_x_5399) ;  /* 0x000000000f087348 */ /* 0x000fea0003c00000 */
[----:B------:R0:W1:Y:S02]  /*2b6a0*/  SHFL.IDX P6, R14, R13, R12, R11 ;  /* 0x0000000c0d0e7389 */ /* 0x00006400000c000b */
[----:B01----:R-:W-:Y:S01]  /*2b6b0*/  ENDCOLLECTIVE ;  /* 0x000000000000791b */ /* 0x003fe20003800000 */
.L_x_5399:
        /* <DEDUP_REMOVED lines=14> */
.L_x_5400:
        /* <DEDUP_REMOVED lines=17> */
.L_x_5401:
        /* <DEDUP_REMOVED lines=17> */
.L_x_5402:
        /* <DEDUP_REMOVED lines=14> */
.L_x_5403:
        /* <DEDUP_REMOVED lines=17> */
.L_x_5404:
        /* <DEDUP_REMOVED lines=14> */
.L_x_5405:
[----:B------:R-:W-:Y:S05]  /*2bc90*/  BRA `(.L_x_5406) ;  /* 0xffffffcc006c7947 */ /* 0x000fea000383ffff */
.L_x_5324:
[----:B------:R-:W-:Y:S01]  /*2bca0*/  BSSY B0, `(.L_x_5407) ;  /* 0x0000008000007945 */ /* 0x000fe20003800000 */
[----:B------:R-:W-:Y:S02]  /*2bcb0*/  IMAD.MOV.U32 R13, RZ, RZ, R36 ;  /* 0x000000ffff0d7224 */ /* 0x000fe400078e0024 */
[----:B------:R-:W-:Y:S02]  /*2bcc0*/  IMAD.MOV.U32 R12, RZ, RZ, RZ ;  /* 0x000000ffff0c7224 */ /* 0x000fe400078e00ff */
[----:B------:R-:W-:Y:S02]  /*2bcd0*/  IMAD.MOV.U32 R11, RZ, RZ, 0x1f ;  /* 0x0000001fff0b7424 */ /* 0x000fe400078e00ff */
[----:B------:R-:W-:-:S07]  /*2bce0*/  IMAD.MOV.U32 R15, RZ, RZ, -0x1 ;  /* 0xffffffffff0f7424 */ /* 0x000fce00078e00ff */
[----:B0123-5:R-:W-:Y:S05]  /*2bcf0*/  WARPSYNC.COLLECTIVE R15, `(.L_x_5408) ;  /* 0x000000000f087348 */ /* 0x02ffea0003c00000 */
[----:B------:R4:W0:Y:S02]  /*2bd00*/  SHFL.IDX P6, R14, R13, R12, R11 ;  /* 0x0000000c0d0e7389 */ /* 0x00082400000c000b */
[----:B012345:R-:W-:Y:S01]  /*2bd10*/  ENDCOLLECTIVE ;  /* 0x000000000000791b */ /* 0x03ffe20003800000 */
.L_x_5408:
[----:B------:R-:W-:Y:S05]  /*2bd20*/  BSYNC B0 ;  /* 0x0000000000007941 */ /* 0x000fea0003800000 */
.L_x_5407:
[----:B------:R-:W-:Y:S05]  /*2bd30*/  BRA `(.L_x_5409) ;  /* 0xffffffd0006c7947 */ /* 0x000fea000383ffff */
.L_x_5327:
[----:B0-----:R0:W2:Y:S02]  /*2bd40*/  SYNCS.PHASECHK.TRANS64.TRYWAIT P0, [R5+URZ+0x38820], R0 ;  /* 0x03882000050075a7 */ /* 0x0010a4000800017f */
[----:B--2---:R-:W-:Y:S05]  /*2bd50*/  @!P0 NANOSLEEP.SYNCS 0x989680 ;  /* 0x009896800000895d */ /* 0x004fea0003900000 */
[----:B------:R-:W2:Y:S02]  /*2bd60*/  @!P0 SYNCS.PHASECHK.TRANS64 P0, [R5+URZ+0x38820], R0 ;  /* 0x03882000050085a7 */ /* 0x000ea4000800007f */
[----:B--2---:R-:W-:Y:S05]  /*2bd70*/  @!P0 BRA `(.L_x_5327) ;  /* 0xfffffffc00f08947 */ /* 0x004fea000383ffff */
[----:B------:R-:W-:Y:S05]  /*2bd80*/  BRA `(.L_x_5410) ;  /* 0xffffffd000b47947 */ /* 0x000fea000383ffff */
.L_x_5328:
        /* <DEDUP_REMOVED lines=8> */
[----:B01-345:R-:W-:Y:S05]  /*2be10*/  WARPSYNC.COLLECTIVE R15, `(.L_x_5412) ;  /* 0x000000000f087348 */ /* 0x03bfea0003c00000 */
[----:B------:R2:W0:Y:S02]  /*2be20*/  SHFL.IDX P6, R14, R13, R12, R11 ;  /* 0x0000000c0d0e7389 */ /* 0x00042400000c000b */
[----:B012345:R-:W-:Y:S01]  /*2be30*/  ENDCOLLECTIVE ;  /* 0x000000000000791b */ /* 0x03ffe20003800000 */
.L_x_5412:
[----:B------:R-:W-:Y:S05]  /*2be40*/  BSYNC B0 ;  /* 0x0000000000007941 */ /* 0x000fea0003800000 */
.L_x_5411:
[----:B------:R-:W-:Y:S05]  /*2be50*/  BRA `(.L_x_5413) ;  /* 0xffffffd0009c7947 */ /* 0x000fea000383ffff */
.L_x_5331:
[----:B------:R-:W-:Y:S01]  /*2be60*/  BSSY B1, `(.L_x_5414) ;  /* 0x0000006000017945 */ /* 0x000fe20003800000 */
[----:B------:R-:W-:-:S07]  /*2be70*/  IMAD.MOV.U32 R15, RZ, RZ, -0x1 ;  /* 0xffffffffff0f7424 */ /* 0x000fce00078e00ff */
[----:B01-345:R-:W-:Y:S05]  /*2be80*/  WARPSYNC.COLLECTIVE R15, `(.L_x_5415) ;  /* 0x000000000f0c7348 */ /* 0x03bfea0003c00000 */
[----:B------:R-:W-:Y:S02]  /*2be90*/  ELECT P6, UR62, PT ;  /* 0x00000000003e782f */ /* 0x000fe400038c0000 */
[----:B------:R-:W-:Y:S01]  /*2bea0*/  MOV R14, UR62 ;  /* 0x0000003e000e7c02 */ /* 0x000fe20008000f00 */
[----:B01-345:R-:W-:Y:S10]  /*2beb0*/  ENDCOLLECTIVE ;  /* 0x000000000000791b */ /* 0x03bff40003800000 */
.L_x_5415:
[----:B------:R-:W-:Y:S05]  /*2bec0*/  BSYNC B1 ;  /* 0x0000000000017941 */ /* 0x000fea0003800000 */
.L_x_5414:
[----:B------:R-:W-:Y:S05]  /*2bed0*/  BRA `(.L_x_5416) ;  /* 0xffffffd000947947 */ /* 0x000fea000383ffff */
.L_x_5333:
[----:B0-----:R0:W2:Y:S02]  /*2bee0*/  SYNCS.PHASECHK.TRANS64.TRYWAIT P1, [R3+URZ+0x38840], R2 ;  /* 0x03884002030075a7 */ /* 0x0010a4000802017f */
[----:B--2---:R-:W-:Y:S05]  /*2bef0*/  @!P1 NANOSLEEP.SYNCS 0x989680 ;  /* 0x009896800000995d */ /* 0x004fea0003900000 */
[----:B------:R-:W2:Y:S02]  /*2bf00*/  @!P1 SYNCS.PHASECHK.TRANS64 P1, [R3+URZ+0x38840], R2 ;  /* 0x03884002030095a7 */ /* 0x000ea4000802007f */
[----:B--2---:R-:W-:Y:S05]  /*2bf10*/  @!P1 BRA `(.L_x_5333) ;  /* 0xfffffffc00f09947 */ /* 0x004fea000383ffff */
[----:B------:R-:W-:Y:S05]  /*2bf20*/  BRA `(.L_x_5417) ;  /* 0xffffffd000b47947 */ /* 0x000fea000383ffff */
.L_x_5335:
[----:B--2---:R2:W0:Y:S02]  /*2bf30*/  SYNCS.PHASECHK.TRANS64.TRYWAIT P1, [R5+URZ+0x38840], R0 ;  /* 0x03884000050075a7 */ /* 0x004424000802017f */
[----:B0-----:R-:W-:Y:S05]  /*2bf40*/  @!P1 NANOSLEEP.SYNCS 0x989680 ;  /* 0x009896800000995d */ /* 0x001fea0003900000 */
[----:B------:R-:W0:Y:S02]  /*2bf50*/  @!P1 SYNCS.PHASECHK.TRANS64 P1, [R5+URZ+0x38840], R0 ;  /* 0x03884000050095a7 */ /* 0x000e24000802007f */
[----:B0-----:R-:W-:Y:S05]  /*2bf60*/  @!P1 BRA `(.L_x_5335) ;  /* 0xfffffffc00f09947 */ /* 0x001fea000383ffff */
[----:B------:R-:W-:Y:S05]  /*2bf70*/  BRA `(.L_x_5418) ;  /* 0xffffffd000c07947 */ /* 0x000fea000383ffff */
.L_x_5337:
[----:B------:R0:W0:Y:S02]  /*2bf80*/  SYNCS.PHASECHK.TRANS64.TRYWAIT P1, [R3+URZ+0x38860], R2 ;  /* 0x03886002030075a7 */ /* 0x000024000802017f */
[----:B0-----:R-:W-:Y:S05]  /*2bf90*/  @!P1 NANOSLEEP.SYNCS 0x989680 ;  /* 0x009896800000995d */ /* 0x001fea0003900000 */
[----:B------:R-:W0:Y:S02]  /*2bfa0*/  @!P1 SYNCS.PHASECHK.TRANS64 P1, [R3+URZ+0x38860], R2 ;  /* 0x03886002030095a7 */ /* 0x000e24000802007f */
[----:B0-----:R-:W-:Y:S05]  /*2bfb0*/  @!P1 BRA `(.L_x_5337) ;  /* 0xfffffffc00f09947 */ /* 0x001fea000383ffff */
[----:B------:R-:W-:Y:S05]  /*2bfc0*/  BRA `(.L_x_5419) ;  /* 0xffffffd000bc7947 */ /* 0x000fea000383ffff */
        .type           $_ZN7cutlass13device_kernelIN5flash11enable_sm90INS1_16FlashAttnFwdSm90INS1_25CollectiveMainloopFwdSm90ILi2EN4cute5tupleIJNS5_1CILi1EEES8_S8_EEENS6_IJNS7_ILi64EEESA_SA_EEELi512ENS_6half_tEfNS_4arch4Sm90ELb0ELb1ELb0ELb0ELb1ELb0ELb1ELb0ELb0ELb1ELb0ELb0EEENS1_21CollectiveEpilogueFwdINS6_IJSA_NS7_ILi512EEESA_EEES9_SC_SE_Li256ELb0ELb1ELb0ELb0EEENS1_30DynamicPersistentTileSchedulerILi256ELi128ELb0ELb1ELb1EEEEEEEEEvNT_6ParamsE$_ZZN5flash25CollectiveMainloopFwdSm90ILi2EN4cute5tupleIJNS1_1CILi1EEES4_S4_EEENS2_IJNS3_ILi64EEES6_S6_EEELi512EN7cutlass6half_tEfNS8_4arch4Sm90ELb0ELb1ELb0ELb0ELb1ELb0ELb1ELb0ELb0ELb1ELb0ELb0EE3mmaINS_16FlashAttnFwdSm90ISC_NS_21CollectiveEpilogueFwdINS2_IJS6_NS3_ILi512EEES6_EEES5_S9_SB_Li256ELb0ELb1ELb0ELb0EEENS_30DynamicPersistentTileSchedulerILi256ELi128ELb0ELb1ELb1EEEE13SharedStorageENS1_6TensorINS1_11ArrayEngineIfLm128EEENS1_6LayoutINS2_IJNS2_IJNS3_ILi2EEESR_NS3_ILi32EEEEEES4_S4_EEENS2_IJNS2_IJS4_SR_NS3_ILi4EEEEEENS3_ILi0EEESX_EEEEEEENS_7SoftmaxILi2ELi0EEEEEbRKNSC_6ParamsENS8_13PipelineAsyncILi2EEES17_RNS8_13PipelineStateILj2EEERT0_RT1_iRiRKNS_16SeqlenInfoQKNewKILb0ELb0EEENS2_IJiiiiEEERT_ENKUliT_T0_T1_E_clIZSD_ISM_S10_S12_EbS15_S17_S17_S1A_S1C_S1E_iS1F_S1J_S1K_S1M_EUlRS1N_iE1_NS3_ILb0EEENS3_ILb1EEEEEDaiS1N_S1O_S1P_,@function
        .size           $_ZN7cutlass13device_kernelIN5flash11enable_sm90INS1_16FlashAttnFwdSm90INS1_25CollectiveMainloopFwdSm90ILi2EN4cute5tupleIJNS5_1CILi1EEES8_S8_EEENS6_IJNS7_ILi64EEESA_SA_EEELi512ENS_6half_tEfNS_4arch4Sm90ELb0ELb1ELb0ELb0ELb1ELb0ELb1ELb0ELb0ELb1ELb0ELb0EEENS1_21CollectiveEpilogueFwdINS6_IJSA_NS7_ILi512EEESA_EEES9_SC_SE_Li256ELb0ELb1ELb0ELb0EEENS1_30DynamicPersistentTileSchedulerILi256ELi128ELb0ELb1ELb1EEEEEEEEEvNT_6ParamsE$_ZZN5flash25CollectiveMainloopFwdSm90ILi2EN4cute5tupleIJNS1_1CILi1EEES4_S4_EEENS2_IJNS3_ILi64EEES6_S6_EEELi512EN7cutlass6half_tEfNS8_4arch4Sm90ELb0ELb1ELb0ELb0ELb1ELb0ELb1ELb0ELb0ELb1ELb0ELb0EE3mmaINS_16FlashAttnFwdSm90ISC_NS_21CollectiveEpilogueFwdINS2_IJS6_NS3_ILi512EEES6_EEES5_S9_SB_Li256ELb0ELb1ELb0ELb0EEENS_30DynamicPersistentTileSchedulerILi256ELi128ELb0ELb1ELb1EEEE13SharedStorageENS1_6TensorINS1_11ArrayEngineIfLm128EEENS1_6LayoutINS2_IJNS2_IJNS3_ILi2EEESR_NS3_ILi32EEEEEES4_S4_EEENS2_IJNS2_IJS4_SR_NS3_ILi4EEEEEENS3_ILi0EEESX_EEEEEEENS_7SoftmaxILi2ELi0EEEEEbRKNSC_6ParamsENS8_13PipelineAsyncILi2EEES17_RNS8_13PipelineStateILj2EEERT0_RT1_iRiRKNS_16SeqlenInfoQKNewKILb0ELb0EEENS2_IJiiiiEEERT_ENKUliT_T0_T1_E_clIZSD_ISM_S10_S12_EbS15_S17_S17_S1A_S1C_S1E_iS1F_S1J_S1K_S1M_EUlRS1N_iE1_NS3_ILb0EEENS3_ILb1EEEEEDaiS1N_S1O_S1P_,(.L_x_15537 - $_ZN7cutlass13device_kernelIN5flash11enable_sm90INS1_16FlashAttnFwdSm90INS1_25CollectiveMainloopFwdSm90ILi2EN4cute5tupleIJNS5_1CILi1EEES8_S8_EEENS6_IJNS7_ILi64EEESA_SA_EEELi512ENS_6half_tEfNS_4arch4Sm90ELb0ELb1ELb0ELb0ELb1ELb0ELb1ELb0ELb0ELb1ELb0ELb0EEENS1_21CollectiveEpilogueFwdINS6_IJSA_NS7_ILi512EEESA_EEES9_SC_SE_Li256ELb0ELb1ELb0ELb0EEENS1_30DynamicPersistentTileSchedulerILi256ELi128ELb0ELb1ELb1EEEEEEEEEvNT_6ParamsE$_ZZN5flash25CollectiveMainloopFwdSm90ILi2EN4cute5tupleIJNS1_1CILi1EEES4_S4_EEENS2_IJNS3_ILi64EEES6_S6_EEELi512EN7cutlass6half_tEfNS8_4arch4Sm90ELb0ELb1ELb0ELb0ELb1ELb0ELb1ELb0ELb0ELb1ELb0ELb0EE3mmaINS_16FlashAttnFwdSm90ISC_NS_21CollectiveEpilogueFwdINS2_IJS6_NS3_ILi512EEES6_EEES5_S9_SB_Li256ELb0ELb1ELb0ELb0EEENS_30DynamicPersistentTileSchedulerILi256ELi128ELb0ELb1ELb1EEEE13SharedStorageENS1_6TensorINS1_11ArrayEngineIfLm128EEENS1_6LayoutINS2_IJNS2_IJNS3_ILi2EEESR_NS3_ILi32EEEEEES4_S4_EEENS2_IJNS2_IJS4_SR_NS3_ILi4EEEEEENS3_ILi0EEESX_EEEEEEENS_7SoftmaxILi2ELi0EEEEEbRKNSC_6ParamsENS8_13PipelineAsyncILi2EEES17_RNS8_13PipelineStateILj2EEERT0_RT1_iRiRKNS_16SeqlenInfoQKNewKILb0ELb0EEENS2_IJiiiiEEERT_ENKUliT_T0_T1_E_clIZSD_ISM_S10_S12_EbS15_S17_S17_S1A_S1C_S1E_iS1F_S1J_S1K_S1M_EUlRS1N_iE1_NS3_ILb0EEENS3_ILb1EEEEEDaiS1N_S1O_S1P_)
$_ZN7cutlass13device_kernelIN5flash11enable_sm90INS1_16FlashAttnFwdSm90INS1_25CollectiveMainloopFwdSm90ILi2EN4cute5tupleIJNS5_1CILi1EEES8_S8_EEENS6_IJNS7_ILi64EEESA_SA_EEELi512ENS_6half_tEfNS_4arch4Sm90ELb0ELb1ELb0ELb0ELb1ELb0ELb1ELb0ELb0ELb1ELb0ELb0EEENS1_21CollectiveEpilogueFwdINS6_IJSA_NS7_ILi512EEESA_EEES9_SC_SE_Li256ELb0ELb1ELb0ELb0EEENS1_30DynamicPersistentTileSchedulerILi256ELi128ELb0ELb1ELb1EEEEEEEEEvNT_6ParamsE$_ZZN5flash25CollectiveMainloopFwdSm90ILi2EN4cute5tupleIJNS1_1CILi1EEES4_S4_EEENS2_IJNS3_ILi64EEES6_S6_EEELi512EN7cutlass6half_tEfNS8_4arch4Sm90ELb0ELb1ELb0ELb0ELb1ELb0ELb1ELb0ELb0ELb1ELb0ELb0EE3mmaINS_16FlashAttnFwdSm90ISC_NS_21CollectiveEpilogueFwdINS2_IJS6_NS3_ILi512EEES6_EEES5_S9_SB_Li256ELb0ELb1ELb0ELb0EEENS_30DynamicPersistentTileSchedulerILi256ELi128ELb0ELb1ELb1EEEE13SharedStorageENS1_6TensorINS1_11ArrayEngineIfLm128EEENS1_6LayoutINS2_IJNS2_IJNS3_ILi2EEESR_NS3_ILi32EEEEEES4_S4_EEENS2_IJNS2_IJS4_SR_NS3_ILi4EEEEEENS3_ILi0EEESX_EEEEEEENS_7SoftmaxILi2ELi0EEEEEbRKNSC_6ParamsENS8_13PipelineAsyncILi2EEES17_RNS8_13PipelineStateILj2EEERT0_RT1_iRiRKNS_16SeqlenInfoQKNewKILb0ELb0EEENS2_IJiiiiEEERT_ENKUliT_T0_T1_E_clIZSD_ISM_S10_S12_EbS15_S17_S17_S1A_S1C_S1E_iS1F_S1J_S1K_S1M_EUlRS1N_iE1_NS3_ILb0EEENS3_ILb1EEEEEDaiS1N_S1O_S1P_:
[----:B------:R-:W-:Y:S05]  /*2bfd0*/  YIELD ;  /* 0x0000000000007946 */ /* 0x000fea0003800000 */
[----:B------:R-:W-:Y:S02]  /*2bfe0*/  ULDC UR4, c[0x0][0x20] ;  /* 0x0000080000047ab9 */ /* 0x000fe40000000800 */
[----:B------:R-:W-:-:S05]  /*2bff0*/  VIADD R11, R11, -UR4 ;  /* 0x800000040b0b7c36 */ /* 0x000fca0008000000 */
[----:B------:R-:W2:Y:S01]  /*2c000*/  LDL.64 R6, [R11] ;  /* 0x000000000b067983 */ /* 0x000ea20000100a00 */
[----:B------:R-:W0:Y:S02]  /*2c010*/  LDC.64 R4, c[0x0][0x208] ;  /* 0x00008200ff047b82 */ /* 0x000e240000000a00 */
[----:B0-----:R-:W-:Y:S02]  /*2c020*/  R2UR UR4, R4 ;  /* 0x00000000040472ca */ /* 0x001fe400000e0000 */
[----:B------:R-:W-:-:S13]  /*2c030*/  R2UR UR5, R5 ;  /* 0x00000000050572ca */ /* 0x000fda00000e0000 */
[----:B--2---:R-:W2:Y:S01]  /*2c040*/  LD.E R8, desc[UR4][R6.64] ;  /* 0x0000000406087980 */ /* 0x004ea2000c101900 */
[----:B------:R-:W-:Y:S02]  /*2c050*/  R2UR UR4, R4 ;  /* 0x00000000040472ca */ /* 0x000fe400000e0000 */
[----:B------:R-:W-:-:S13]  /*2c060*/  R2UR UR5, R5 ;  /* 0x00000000050572ca */ /* 0x000fda00000e0000 */
[----:B------:R-:W3:Y:S01]  /*2c070*/  LD.E R14, desc[UR4][R6.64+0x8] ;  /* 0x00000804060e7980 */ /* 0x000ee2000c101900 */
[----:B--2---:R-:W-:-:S05]  /*2c080*/  VIADD R9, R8, 0x1 ;  /* 0x0000000108097836 */ /* 0x004fca0000000000 */
[----:B------:R-:W-:-:S13]  /*2c090*/  ISETP.NE.AND P0, PT, R9, 0x2, PT ;  /* 0x000000020900780c */ /* 0x000fda0003f05270 */
[----:B------:R-:W-:Y:S02]  /*2c0a0*/  @!P0 R2UR UR6, R4 ;  /* 0x00000000040682ca */ /* 0x000fe400000e0000 */
[----:B------:R-:W-:-:S13]  /*2c0b0*/  @!P0 R2UR UR7, R5 ;  /* 0x00000000050782ca */ /* 0x000fda00000e0000 */
[----:B------:R-:W2:Y:S01]  /*2c0c0*/  @!P0 LD.E R15, desc[UR6][R6.64+0x4] ;  /* 0x00000406060f8980 */ /* 0x000ea2000c101900 */
[C---:B------:R-:W-:Y:S02]  /*2c0d0*/  R2UR UR4, R4.reuse ;  /* 0x00000000040472ca */ /* 0x040fe400000e0000 */
[C---:B------:R-:W-:Y:S02]  /*2c0e0*/  R2UR UR5, R5.reuse ;  /* 0x00000000050572ca */ /* 0x040fe400000e0000 */
[C---:B------:R-:W-:Y:S02]  /*2c0f0*/  R2UR UR6, R4.reuse ;  /* 0x00000000040672ca */ /* 0x040fe400000e0000 */
[C---:B------:R-:W-:Y:S02]  /*2c100*/  R2UR UR7, R5.reuse ;  /* 0x00000000050772ca */ /* 0x040fe400000e0000 */
[----:B------:R-:W-:Y:S02]  /*2c110*/  @!P0 R2UR UR8, R4 ;  /* 0x00000000040882ca */ /* 0x000fe400000e0000 */
[----:B------:R-:W-:-:S02]  /*2c120*/  @!P0 R2UR UR9, R5 ;  /* 0x00000000050982ca */ /* 0x000fc400000e0000 */
[----:B------:R-:W-:Y:S02]  /*2c130*/  @!P0 R2UR UR10, R4 ;  /* 0x00000000040a82ca */ /* 0x000fe400000e0000 */
[----:B------:R-:W-:Y:S01]  /*2c140*/  @!P0 R2UR UR11, R5 ;  /* 0x00000000050b82ca */ /* 0x000fe200000e0000 */
[----:B---3--:R-:W-:Y:S01]  /*2c150*/  VIADD R25, R14, 0x1 ;  /* 0x000000010e197836 */ /* 0x008fe20000000000 */
[----:B------:R-:W-:Y:S04]  /*2c160*/  ST.E desc[UR4][R6.64], R9 ;  /* 0x0000000906007985 */ /* 0x000fe8000c101904 */
[----:B------:R-:W-:Y:S04]  /*2c170*/  ST.E desc[UR6][R6.64+0x8], R25 ;  /* 0x0000081906007985 */ /* 0x000fe8000c101906 */
[----:B------:R-:W-:Y:S01]  /*2c180*/  @!P0 ST.E desc[UR8][R6.64], RZ ;  /* 0x000000ff06008985 */ /* 0x000fe2000c101908 */
[----:B--2---:R-:W-:-:S05]  /*2c190*/  @!P0 LOP3.LUT R27, R15, 0x1, RZ, 0x3c, !PT ;  /* 0x000000010f1b8812 */ /* 0x004fca00078e3cff */
[----:B------:R0:W-:Y:S04]  /*2c1a0*/  @!P0 ST.E desc[UR10][R6.64+0x4], R27 ;  /* 0x0000041b06008985 */ /* 0x0001e8000c10190a */
[----:B------:R-:W2:Y:S01]  /*2c1b0*/  LDL.64 R20, [R11+0x18] ;  /* 0x000018000b147983 */ /* 0x000ea20000100a00 */
[----:B------:R-:W-:Y:S02]  /*2c1c0*/  R2UR UR4, R4 ;  /* 0x00000000040472ca */ /* 0x000fe400000e0000 */
[----:B------:R-:W-:Y:S01]  /*2c1d0*/  R2UR UR5, R5 ;  /* 0x00000000050572ca */ /* 0x000fe200000e0000 */
[----:B------:R-:W3:-:S12]  /*2c1e0*/  LDL.64 R14, [R11] ;  /* 0x000000000b0e7983 */ /* 0x000ed80000100a00 */
[----:B--2---:R-:W2:Y:S01]  /*2c1f0*/  LD.E R24, desc[UR4][R20.64] ;  /* 0x0000000414187980 */ /* 0x004ea2000c101900 */
[C---:B------:R-:W-:Y:S02]  /*2c200*/  R2UR UR4, R4.reuse ;  /* 0x00000000040472ca */ /* 0x040fe400000e0000 */
[C---:B------:R-:W-:Y:S02]  /*2c210*/  R2UR UR5, R5.reuse ;  /* 0x00000000050572ca */ /* 0x040fe400000e0000 */
[----:B------:R-:W-:Y:S02]  /*2c220*/  R2UR UR6, R4 ;  /* 0x00000000040672ca */ /* 0x000fe400000e0000 */
[----:B------:R-:W-:Y:S01]  /*2c230*/  R2UR UR7, R5 ;  /* 0x00000000050772ca */ /* 0x000fe200000e0000 */
[----:B------:R-:W-:Y:S01]  /*2c240*/  BSSY B2, `(.L_x_5420) ;  /* 0x0000009000027945 */ /* 0x000fe20003800000 */
[----:B0-----:R-:W-:Y:S02]  /*2c250*/  IMAD.MOV.U32 R6, RZ, RZ, R28 ;  /* 0x000000ffff067224 */ /* 0x001fe400078e001c */
[----:B------:R-:W-:-:S05]  /*2c260*/  IMAD.MOV.U32 R7, RZ, RZ, R29 ;  /* 0x000000ffff077224 */ /* 0x000fca00078e001d */
[----:B---3--:R0:W5:Y:S04]  /*2c270*/  LD.E R26, desc[UR4][R14.64] ;  /* 0x000000040e1a7980 */ /* 0x008168000c101900 */
[----:B------:R0:W5:Y:S01]  /*2c280*/  LD.E R9, desc[UR6][R14.64+0x4] ;  /* 0x000004060e097980 */ /* 0x000162000c101900 */
[----:B--2---:R-:W-:-:S04]  /*2c290*/  LOP3.LUT R24, R24, 0x1, RZ, 0xfc, !PT ;  /* 0x0000000118187812 */ /* 0x004fc800078efcff */
[----:B------:R-:W-:-:S13]  /*2c2a0*/  ISETP.NE.AND P0, PT, R24, 0x3, PT ;  /* 0x000000031800780c */ /* 0x000fda0003f05270 */
[----:B0-----:R-:W-:Y:S05]  /*2c2b0*/  @!P0 BRA `(.L_x_5421) ;  /* 0x0000000000048947 */ /* 0x001fea0003800000 */
[----:B------:R-:W-:Y:S01]  /*2c2c0*/  BPT.TRAP 0x1 ;  /* 0x000000040000795c */ /* 0x000fe20000300000 */
.L_x_5421:
[----:B------:R-:W-:Y:S05]  /*2c2d0*/  BSYNC B2 ;  /* 0x0000000000027941 */ /* 0x000fea0003800000 */
.L_x_5420:
[----:B------:R-:W-:Y:S02]  /*2c2e0*/  R2UR UR4, R4 ;  /* 0x00000000040472ca */ /* 0x000fe400000e0000 */
[----:B------:R-:W-:-:S13]  /*2c2f0*/  R2UR UR5, R5 ;  /* 0x00000000050572ca */ /* 0x000fda00000e0000 */
[----:B------:R-:W2:Y:S01]  /*2c300*/  LD.E.64 R24, desc[UR4][R20.64+0x18] ;  /* 0x0000180414187980 */ /* 0x000ea2000c101b00 */
[----:B-----5:R-:W-:Y:S02]  /*2c310*/  SHF.L.U32 R27, R9, 0x1f, RZ ;  /* 0x0000001f091b7819 */ /* 0x020fe400000006ff */
[----:B--2---:R-:W-:-:S05]  /*2c320*/  MOV R25, R24 ;  /* 0x0000001800197202 */ /* 0x004fca0000000f00 */
[----:B------:R-:W-:-:S04]  /*2c330*/  IMAD R26, R26, 0x8, R25 ;  /* 0x000000081a1a7824 */ /* 0x000fc800078e0219 */
[----:B------:R0:W1:Y:S01]  /*2c340*/  SYNCS.PHASECHK.TRANS64.TRYWAIT P0, [R26+URZ], R27 ;  /* 0x0000001b1a0075a7 */ /* 0x000062000800017f */
[----:B------:R-:W2:Y:S01]  /*2c350*/  LD.E R25, desc[UR4][R20.64] ;  /* 0x0000000414197980 */ /* 0x000ea2000c101900 */
[----:B------:R-:W-:Y:S02]  /*2c360*/  R2UR UR6, R4 ;  /* 0x00000000040672ca */ /* 0x000fe400000e0000 */
[----:B------:R-:W-:Y:S01]  /*2c370*/  R2UR UR7, R5 ;  /* 0x00000000050772ca */ /* 0x000fe200000e0000 */
[----:B------:R0:W5:Y:S01]  /*2c380*/  LD.E R9, desc[UR4][R14.64] ;  /* 0x000000040e097980 */ /* 0x000162000c101900 */
[----:B------:R-:W-:Y:S11]  /*2c390*/  BSSY B2, `(.L_x_5422) ;  /* 0x0000006000027945 */ /* 0x000ff60003800000 */
[----:B------:R0:W5:Y:S01]  /*2c3a0*/  LD.E R24, desc[UR6][R14.64+0x4] ;  /* 0x000004060e187980 */ /* 0x000162000c101900 */
[----:B--2---:R-:W-:-:S04]  /*2c3b0*/  LOP3.LUT R25, R25, 0x1, RZ, 0xfc, !PT ;  /* 0x0000000119197812 */ /* 0x004fc800078efcff */
[----:B------:R-:W-:-:S13]  /*2c3c0*/  ISETP.NE.AND P1, PT, R25, 0x3, PT ;  /* 0x000000031900780c */ /* 0x000fda0003f25270 */
[----:B01----:R-:W-:Y:S05]  /*2c3d0*/  @!P1 BRA `(.L_x_5423) ;  /* 0x0000000000049947 */ /* 0x003fea0003800000 */
[----:B------:R-:W-:Y:S01]  /*2c3e0*/  BPT.TRAP 0x1 ;  /* 0x000000040000795c */ /* 0x000fe20000300000 */
.L_x_5423:
[----:B------:R-:W-:Y:S05]  /*2c3f0*/  BSYNC B2 ;  /* 0x0000000000027941 */ /* 0x000fea0003800000 */
.L_x_5422:
[----:B------:R-:W-:Y:S04]  /*2c400*/  BSSY B2, `(.L_x_5424) ;  /* 0x000000a000027945 */ /* 0x000fe80003800000 */
[----:B------:R-:W-:Y:S05]  /*2c410*/  @P0 BRA `(.L_x_5425) ;  /* 0x0000000000200947 */ /* 0x000fea0003800000 */
[----:B------:R-:W-:Y:S02]  /*2c420*/  R2UR UR4, R4 ;  /* 0x00000000040472ca */ /* 0x000fe400000e0000 */
[----:B------:R-:W-:-:S13]  /*2c430*/  R2UR UR5, R5 ;  /* 0x00000000050572ca */ /* 0x000fda00000e0000 */
[----:B------:R-:W2:Y:S01]  /*2c440*/  LD.E.64 R20, desc[UR4][R20.64+0x18] ;  /* 0x0000180414147980 */ /* 0x000ea2000c101b00 */
[----:B-----5:R-:W-:Y:S02]  /*2c450*/  SHF.L.U32 R24, R24, 0x1f, RZ ;  /* 0x0000001f18187819 */ /* 0x020fe400000006ff */
[----:B--2---:R-:W-:-:S05]  /*2c460*/  MOV R14, R20 ;  /* 0x00000014000e7202 */ /* 0x004fca0000000f00 */
[----:B------:R-:W-:-:S04]  /*2c470*/  IMAD R9, R9, 0x8, R14 ;  /* 0x0000000809097824 */ /* 0x000fc800078e020e */
[----:B------:R-:W0:Y:S02]  /*2c480*/  SYNCS.PHASECHK.TRANS64.TRYWAIT P0, [R9+URZ], R24 ;  /* 0x00000018090075a7 */ /* 0x000e24000800017f */
[----:B0-----:R-:W-:Y:S05]  /*2c490*/  @!P0 BRA `(.L_x_5426) ;  /* 0x00000114000c8947 */ /* 0x001fea0003800000 */
.L_x_5425:
[----:B------:R-:W-:Y:S05]  /*2c4a0*/  BSYNC B2 ;  /* 0x0000000000027941 */ /* 0x000fea0003800000 */
.L_x_5424:
[----:B0----5:R-:W2:Y:S04]  /*2c4b0*/  LDL.64 R24, [R11] ;  /* 0x000000000b187983 */ /* 0x021ea80000100a00 */
[----:B------:R-:W3:Y:S01]  /*2c4c0*/  LDL.64 R20, [R11+0x28] ;  /* 0x000028000b147983 */ /* 0x000ee20000100a00 */
[C---:B------:R-:W-:Y:S02]  /*2c4d0*/  R2UR UR6, R4.reuse ;  /* 0x00000000040672ca */ /* 0x040fe400000e0000 */
[C---:B------:R-:W-:Y:S01]  /*2c4e0*/  R2UR UR7, R5.reuse ;  /* 0x00000000050772ca */ /* 0x040fe200000e0000 */
[----:B------:R-:W4:Y:S01]  /*2c4f0*/  LDL.64 R14, [R11+0x20] ;  /* 0x000020000b0e7983 */ /* 0x000f220000100a00 */
[C---:B------:R-:W-:Y:S02]  /*2c500*/  R2UR UR4, R4.reuse ;  /* 0x00000000040472ca */ /* 0x040fe400000e0000 */
[----:B------:R-:W-:Y:S01]  /*2c510*/  R2UR UR5, R5 ;  /* 0x00000000050572ca */ /* 0x000fe200000e0000 */
[----:B------:R-:W4:Y:S08]  /*2c520*/  LDL.64 R56, [R11+0x8] ;  /* 0x000008000b387983 */ /* 0x000f300000100a00 */
[----:B--2---:R-:W2:Y:S04]  /*2c530*/  LD.E R25, desc[UR6][R24.64] ;  /* 0x0000000618197980 */ /* 0x004ea8000c101900 */
[----:B---3--:R-:W2:Y:S01]  /*2c540*/  LD.E.64 R58, desc[UR4][R20.64] ;  /* 0x00000004143a7980 */ /* 0x008ea2000c101b00 */
[----:B------:R-:W-:Y:S05]  /*2c550*/  WARPSYNC.ALL ;  /* 0x0000000000007948 */ /* 0x000fea0003800000 */
[----:B------:R-:W-:-:S02]  /*2c560*/  R2UR UR4, R4 ;  /* 0x00000000040472ca */ /* 0x000fc400000e0000 */
[C---:B------:R-:W-:Y:S02]  /*2c570*/  R2UR UR5, R5.reuse ;  /* 0x00000000050572ca */ /* 0x040fe400000e0000 */
[----:B------:R-:W-:Y:S02]  /*2c580*/  R2UR UR6, R4 ;  /* 0x00000000040672ca */ /* 0x000fe400000e0000 */
[----:B------:R-:W-:-:S09]  /*2c590*/  R2UR UR7, R5 ;  /* 0x00000000050772ca */ /* 0x000fd200000e0000 */
[----:B----4-:R0:W-:Y:S04]  /*2c5a0*/  ST.E desc[UR4][R56.64], RZ ;  /* 0x000000ff38007985 */ /* 0x0101e8000c101904 */
[----:B------:R-:W3:Y:S01]  /*2c5b0*/  LD.E.64 R20, desc[UR6][R14.64] ;  /* 0x000000060e147980 */ /* 0x000ee2000c101b00 */
[----:B--2---:R-:W-:Y:S01]  /*2c5c0*/  IMAD R58, R25, 0x200, R58 ;  /* 0x00000200193a7824 */ /* 0x004fe200078e023a */
[----:B------:R-:W-:Y:S01]  /*2c5d0*/  R2UR UR7, R59 ;  /* 0x000000003b0772ca */ /* 0x000fe200000e0000 */
[----:B------:R-:W-:Y:S01]  /*2c5e0*/  WARPGROUP.ARRIVE ;  /* 0x00000000000079c5 */ /* 0x000fe20000000000 */
[----:B------:R-:W-:Y:S01]  /*2c5f0*/  R2UR UR8, R4 ;  /* 0x00000000040872ca */ /* 0x000fe200000e0000 */
[----:B------:R-:W-:Y:S01]  /*2c600*/  IMAD.MOV.U32 R9, RZ, RZ, 0x1 ;  /* 0x00000001ff097424 */ /* 0x000fe200078e00ff */
[----:B------:R-:W-:-:S02]  /*2c610*/  R2UR UR6, R58 ;  /* 0x000000003a0672ca */ /* 0x000fc400000e0000 */
[C---:B------:R-:W-:Y:S02]  /*2c620*/  R2UR UR9, R5.reuse ;  /* 0x00000000050972ca */ /* 0x040fe400000e0000 */
[----:B------:R-:W-:Y:S02]  /*2c630*/  R2UR UR10, R4 ;  /* 0x00000000040a72ca */ /* 0x000fe400000e0000 */
[----:B------:R-:W-:Y:S02]  /*2c640*/  R2UR UR11, R5 ;  /* 0x00000000050b72ca */ /* 0x000fe400000e0000 */
[----:B---3--:R-:W-:Y:S02]  /*2c650*/  R2UR UR4, R20 ;  /* 0x00000000140472ca */ /* 0x008fe400000e0000 */
[----:B------:R-:W-:-:S13]  /*2c660*/  R2UR UR5, R21 ;  /* 0x00000000150572ca */ /* 0x000fda00000e0000 */
[----:B------:R-:W-:Y:S03]  /*2c670*/  HGMMA.64x64x16.F32 R24, gdesc[UR4], RZ, !UPT, gsb0 ;  /* 0x00e00000041879f0 */ /* 0x000fe6000c0008ff */
[----:B------:R-:W-:Y:S02]  /*2c680*/  WARPGROUP.DEPBAR.LE gsb0, 0x0 ;  /* 0x00008000000079c5 */ /* 0x000fe40000010000 */
[----:B------:R0:W-:Y:S04]  /*2c690*/  ST.E desc[UR8][R56.64], R9 ;  /* 0x0000000938007985 */ /* 0x0001e8000c101908 */
[----:B------:R-:W2:Y:S01]  /*2c6a0*/  LD.E.64 R20, desc[UR10][R14.64] ;  /* 0x0000000a0e147980 */ /* 0x000ea2000c101b00 */
[----:B------:R-:W-:Y:S01]  /*2c6b0*/  VIADD R60, R58, 0x2 ;  /* 0x000000023a3c7836 */ /* 0x000fe20000000000 */
[----:B------:R-:W-:Y:S01]  /*2c6c0*/  WARPGROUP.ARRIVE ;  /* 0x00000000000079c5 */ /* 0x000fe20000000000 */
[----:B------:R-:W-:Y:S01]  /*2c6d0*/  IMAD.MOV.U32 R61, RZ, RZ, R59 ;  /* 0x000000ffff3d7224 */ /* 0x000fe200078e003b */
[----:B------:R-:W-:-:S02]  /*2c6e0*/  R2UR UR8, R4 ;  /* 0x00000000040872ca */ /* 0x000fc400000e0000 */
[----:B------:R-:W-:Y:S02]  /*2c6f0*/  R2UR UR6, R60 ;  /* 0x000000003c0672ca */ /* 0x000fe400000e0000 */
[----:B------:R-:W-:Y:S02]  /*2c700*/  R2UR UR7, R61 ;  /* 0x000000003d0772ca */ /* 0x000fe400000e0000 */
[C---:B------:R-:W-:Y:S02]  /*2c710*/  R2UR UR9, R5.reuse ;  /* 0x00000000050972ca */ /* 0x040fe400000e0000 */
[----:B------:R-:W-:Y:S02]  /*2c720*/  R2UR UR10, R4 ;  /* 0x00000000040a72ca */ /* 0x000fe400000e0000 */
[----:B------:R-:W-:Y:S01]  /*2c730*/  R2UR UR11, R5 ;  /* 0x00000000050b72ca */ /* 0x000fe200000e0000 */
[----:B--2---:R-:W-:Y:S01]  /*2c740*/  VIADD R20, R20, 0x2 ;  /* 0x0000000214147836 */ /* 0x004fe20000000000 */
[----:B------:R-:W-:-:S04]  /*2c750*/  R2UR UR5, R21 ;  /* 0x00000000150572ca */ /* 0x000fc800000e0000 */
[----:B------:R-:W-:-:S13]  /*2c760*/  R2UR UR4, R20 ;  /* 0x00000000140472ca */ /* 0x000fda00000e0000 */
[----:B------:R-:W-:Y:S03]  /*2c770*/  HGMMA.64x64x16.F32 R24, gdesc[UR4], R24, gsb0 ;  /* 0x00e00000041879f0 */ /* 0x000fe60008000818 */
        /* <DEDUP_REMOVED lines=20> */
[----:B------:R-:W-:Y:S01]  /*2c8c0*/  R2UR UR7, R59 ;  /* 0x000000003b0772ca */ /* 0x000fe200000e0000 */
[----:B------:R-:W-:Y:S01]  /*2c8d0*/  WARPGROUP.ARRIVE ;  /* 0x00000000000079c5 */ /* 0x000fe20000000000 */
[----:B------:R-:W-:-:S02]  /*2c8e0*/  R2UR UR8, R4 ;  /* 0x00000000040872ca */ /* 0x000fc400000e0000 */
        /* <DEDUP_REMOVED lines=8> */
[----:B------:R-:W2:Y:S01]  /*2c970*/  LDL.64 R20, [R11+0x40] ;  /* 0x000040000b147983 */ /* 0x000ea20000100a00 */
[----:B------:R-:W-:-:S02]  /*2c980*/  R2UR UR4, R4 ;  /* 0x00000000040472ca */ /* 0x000fc400000e0000 */
[----:B------:R-:W-:Y:S01]  /*2c990*/  R2UR UR5, R5 ;  /* 0x00000000050572ca */ /* 0x000fe200000e0000 */
[----:B------:R-:W3:-:S12]  /*2c9a0*/  LDL.64 R14, [R11] ;  /* 0x000000000b0e7983 */ /* 0x000ed80000100a00 */
[----:B--2---:R-:W2:Y:S01]  /*2c9b0*/  LD.E R60, desc[UR4][R20.64] ;  /* 0x00000004143c7980 */ /* 0x004ea2000c101900 */
[C---:B------:R-:W-:Y:S02]  /*2c9c0*/  R2UR UR4, R4.reuse ;  /* 0x00000000040472ca */ /* 0x040fe400000e0000 */
[C---:B------:R-:W-:Y:S02]  /*2c9d0*/  R2UR UR5, R5.reuse ;  /* 0x00000000050572ca */ /* 0x040fe400000e0000 */
[----:B------:R-:W-:Y:S02]  /*2c9e0*/  R2UR UR6, R4 ;  /* 0x00000000040672ca */ /* 0x000fe400000e0000 */
[----:B------:R-:W-:Y:S01]  /*2c9f0*/  R2UR UR7, R5 ;  /* 0x00000000050772ca */ /* 0x000fe200000e0000 */
[----:B------:R-:W-:Y:S08]  /*2ca00*/  BSSY B2, `(.L_x_5427) ;  /* 0x0000007000027945 */ /* 0x000ff00003800000 */
[----:B---3--:R0:W5:Y:S04]  /*2ca10*/  LD.E R58, desc[UR4][R14.64] ;  /* 0x000000040e3a7980 */ /* 0x008168000c101900 */
[----:B------:R0:W5:Y:S01]  /*2ca20*/  LD.E R59, desc[UR6][R14.64+0x4] ;  /* 0x000004060e3b7980 */ /* 0x000162000c101900 */
[----:B--2---:R-:W-:-:S04]  /*2ca30*/  LOP3.LUT R60, R60, 0x1, RZ, 0xfc, !PT ;  /* 0x000000013c3c7812 */ /* 0x004fc800078efcff */
[----:B------:R-:W-:-:S13]  /*2ca40*/  ISETP.NE.AND P0, PT, R60, 0x3, PT ;  /* 0x000000033c00780c */ /* 0x000fda0003f05270 */
[----:B0-----:R-:W-:Y:S05]  /*2ca50*/  @!P0 BRA `(.L_x_5428) ;  /* 0x0000000000048947 */ /* 0x001fea0003800000 */
[----:B------:R-:W-:Y:S01]  /*2ca60*/  BPT.TRAP 0x1 ;  /* 0x000000040000795c */ /* 0x000fe20000300000 */
.L_x_5428:
[----:B------:R-:W-:Y:S05]  /*2ca70*/  BSYNC B2 ;  /* 0x0000000000027941 */ /* 0x000fea0003800000 */
.L_x_5427:
        /* <DEDUP_REMOVED lines=17> */
.L_x_5430:
[----:B------:R-:W-:Y:S05]  /*2cb90*/  BSYNC B2 ;  /* 0x0000000000027941 */ /* 0x000fea0003800000 */
.L_x_5429:
        /* <DEDUP_REMOVED lines=10> */
.L_x_5432:
[----:B------:R-:W-:Y:S05]  /*2cc40*/  BSYNC B2 ;  /* 0x0000000000027941 */ /* 0x000fea0003800000 */
.L_x_5431:
[----:B------:R-:W2:Y:S04]  /*2cc50*/  LDL.64 R60, [R11] ;  /* 0x000000000b3c7983 */ /* 0x000ea80000100a00 */
[----:B------:R-:W0:Y:S04]  /*2cc60*/  LDL.64 R58, [R11+0x58] ;  /* 0x000058000b3a7983 */ /* 0x000e280000100a00 */
[----:B------:R-:W3:Y:S04]  /*2cc70*/  LDL.64 R14, [R11+0x48] ;  /* 0x000048000b0e7983 */ /* 0x000ee80000100a00 */
[----:B------:R-:W4:Y:S01]  /*2cc80*/  LDL.64 R20, [R11+0x50] ;  /* 0x000050000b147983 */ /* 0x000f220000100a00 */
[----:B------:R-:W-:-:S02]  /*2cc90*/  R2UR UR6, R4 ;  /* 0x00000000040672ca */ /* 0x000fc400000e0000 */
[C---:B------:R-:W-:Y:S02]  /*2cca0*/  R2UR UR7, R5.reuse ;  /* 0x00000000050772ca */ /* 0x040fe400000e0000 */
[----:B------:R-:W-:Y:S02]  /*2ccb0*/  R2UR UR4, R4 ;  /* 0x00000000040472ca */ /* 0x000fe400000e0000 */
[----:B------:R-:W-:-:S09]  /*2ccc0*/  R2UR UR5, R5 ;  /* 0x00000000050572ca */ /* 0x000fd200000e0000 */
[----:B--2---:R-:W2:Y:S04]  /*2ccd0*/  LD.E R61, desc[UR6][R60.64] ;  /* 0x000000063c3d7980 */ /* 0x004ea8000c101900 */
[----:B0----5:R-:W2:Y:S01]  /*2cce0*/  LD.E.64 R56, desc[UR4][R58.64] ;  /* 0x000000043a387980 */ /* 0x021ea2000c101b00 */
[----:B------:R-:W-:Y:S05]  /*2ccf0*/  WARPSYNC.ALL ;  /* 0x0000000000007948 */ /* 0x000fea0003800000 */
[----:B------:R-:W-:-:S02]  /*2cd00*/  R2UR UR6, R4 ;  /* 0x00000000040672ca */ /* 0x000fc400000e0000 */
[C---:B------:R-:W-:Y:S02]  /*2cd10*/  R2UR UR7, R5.reuse ;  /* 0x00000000050772ca */ /* 0x040fe400000e0000 */
[----:B------:R-:W-:Y:S02]  /*2cd20*/  R2UR UR4, R4 ;  /* 0x00000000040472ca */ /* 0x000fe400000e0000 */
[----:B------:R-:W-:-:S09]  /*2cd30*/  R2UR UR5, R5 ;  /* 0x00000000050572ca */ /* 0x000fd200000e0000 */
[----:B---3--:R-:W3:Y:S04]  /*2cd40*/  LD.E R64, desc[UR6][R14.64] ;  /* 0x000000060e407980 */ /* 0x008ee8000c101900 */
[----:B----4-:R-:W4:Y:S01]  /*2cd50*/  LD.E.64 R62, desc[UR4][R20.64] ;  /* 0x00000004143e7980 */ /* 0x010f22000c101b00 */
[----:B------:R-:W-:Y:S01]  /*2cd60*/  WARPGROUP.ARRIVE ;  /* 0x00000000000079c5 */ /* 0x000fe20000000000 */
[C---:B------:R-:W-:Y:S02]  /*2cd70*/  R2UR UR8, R4.reuse ;  /* 0x00000000040872ca */ /* 0x040fe400000e0000 */
[----:B------:R-:W-:Y:S02]  /*2cd80*/  R2UR UR9, R5 ;  /* 0x00000000050972ca */ /* 0x000fe400000e0000 */
[----:B------:R-:W-:-:S02]  /*2cd90*/  R2UR UR10, R4 ;  /* 0x00000000040a72ca */ /* 0x000fc400000e0000 */
[----:B------:R-:W-:Y:S01]  /*2cda0*/  R2UR UR11, R5 ;  /* 0x00000000050b72ca */ /* 0x000fe200000e0000 */
[----:B--2---:R-:W-:Y:S01]  /*2cdb0*/  IMAD R56, R61, 0x1000, R56 ;  /* 0x000010003d387824 */ /* 0x004fe200078e0238 */
[----:B------:R-:W-:-:S04]  /*2cdc0*/  R2UR UR7, R57 ;  /* 0x00000000390772ca */ /* 0x000fc800000e0000 */
[----:B------:R-:W-:Y:S02]  /*2cdd0*/  R2UR UR6, R56 ;  /* 0x00000000380672ca */ /* 0x000fe400000e0000 */
[----:B---3--:R-:W-:Y:S02]  /*2cde0*/  ISETP.NE.U32.AND P0, PT, R64, RZ, PT ;  /* 0x000000ff4000720c */ /* 0x008fe40003f05070 */
[----:B----4-:R-:W-:Y:S02]  /*2cdf0*/  R2UR UR4, R62 ;  /* 0x000000003e0472ca */ /* 0x010fe400000e0000 */
[----:B------:R-:W-:-:S09]  /*2ce00*/  R2UR UR5, R63 ;  /* 0x000000003f0572ca */ /* 0x000fd200000e0000 */
[----:B------:R-:W-:-:S05]  /*2ce10*/  VOTEU.ANY UP0, P0 ;  /* 0x00000000003f7886 */ /* 0x000fca0000000100 */
[----:B------:R-:W-:Y:S03]  /*2ce20*/  HGMMA.64x64x16.F32 R24, gdesc[UR4], R24, UP0, gsb0 ;  /* 0x00e00000041879f0 */ /* 0x000fe6000b800818 */
[----:B------:R-:W-:Y:S02]  /*2ce30*/  WARPGROUP.DEPBAR.LE gsb0, 0x0 ;  /* 0x00008000000079c5 */ /* 0x000fe40000010000 */
[----:B------:R-:W-:Y:S04]  /*2ce40*/  ST.E desc[UR8][R14.64], R9 ;  /* 0x000000090e007985 */ /* 0x000fe8000c101908 */
        /* <DEDUP_REMOVED lines=242> */
[----:B------:R-:W-:Y:S01]  /*2dd70*/  UMOV UR8, 0x1 ;  /* 0x0000000100087882 */ /* 0x000fe20000000000 */
[----:B------:R-:W-:Y:S01]  /*2dd80*/  IMAD.MOV.U32 R61, RZ, RZ, R57 ;  /* 0x000000ffff3d7224 */ /* 0x000fe200078e0039 */
[----:B------:R-:W0:Y:S01]  /*2dd90*/  S2R R62, SR_TID.X ;  /* 0x00000000003e7919 */ /* 0x000e220000002100 */
[----:B------:R-:W-:Y:S01]  /*2dda0*/  UISETP.NE.U32.AND UP0, UPT, UR8, URZ, UPT ;  /* 0x0000003f0800728c */ /* 0x000fe2000bf05070 */
[----:B------:R-:W-:Y:S01]  /*2ddb0*/  WARPGROUP.ARRIVE ;  /* 0x00000000000079c5 */ /* 0x000fe20000000000 */
[----:B------:R-:W-:-:S02]  /*2ddc0*/  R2UR UR10, R4 ;  /* 0x00000000040a72ca */ /* 0x000fc400000e0000 */
[----:B------:R-:W-:Y:S02]  /*2ddd0*/  R2UR UR7, R61 ;  /* 0x000000003d0772ca */ /* 0x000fe400000e0000 */
[C---:B------:R-:W-:Y:S02]  /*2dde0*/  R2UR UR11, R5.reuse ;  /* 0x00000000050b72ca */ /* 0x040fe400000e0000 */
[----:B------:R-:W-:Y:S02]  /*2ddf0*/  R2UR UR12, R4 ;  /* 0x00000000040c72ca */ /* 0x000fe400000e0000 */
[----:B------:R-:W-:Y:S02]  /*2de00*/  R2UR UR13, R5 ;  /* 0x00000000050d72ca */ /* 0x000fe400000e0000 */
[----:B0-----:R-:W-:-:S06]  /*2de10*/  SHF.R.U32.HI R62, RZ, 0x7, R62 ;  /* 0x00000007ff3e7819 */ /* 0x001fcc000001163e */
[----:B------:R-:W0:Y:S02]  /*2de20*/  SHFL.IDX PT, R62, R62, RZ, 0x1f ;  /* 0x00001fff3e3e7589 */ /* 0x000e2400000e0000 */
[----:B0-----:R-:W-:-:S04]  /*2de30*/  ISETP.GT.AND P0, PT, R62, 0x7f, PT ;  /* 0x0000007f3e00780c */ /* 0x001fc80003f04270 */
[----:B------:R-:W-:-:S05]  /*2de40*/  SEL R63, RZ, 0x2, !P0 ;  /* 0x00000002ff3f7807 */ /* 0x000fca0004000000 */
[----:B------:R-:W-:-:S05]  /*2de50*/  IMAD.IADD R60, R63, 0x1, R64 ;  /* 0x000000013f3c7824 */ /* 0x000fca00078e0240 */
[----:B------:R-:W-:Y:S02]  /*2de60*/  R2UR UR6, R60 ;  /* 0x000000003c0672ca */ /* 0x000fe400000e0000 */
[----:B--2---:R-:W-:Y:S02]  /*2de70*/  IADD3 R58, R63, 0x800, R58 ;  /* 0x000008003f3a7810 */ /* 0x004fe40007ffe03a */
[----:B------:R-:W-:Y:S02]  /*2de80*/  R2UR UR5, R59 ;  /* 0x000000003b0572ca */ /* 0x000fe400000e0000 */
[----:B------:R-:W-:-:S13]  /*2de90*/  R2UR UR4, R58 ;  /* 0x000000003a0472ca */ /* 0x000fda00000e0000 */
[----:B------:R-:W-:Y:S03]  /*2dea0*/  HGMMA.64x64x16.F32 R24, gdesc[UR4], R24, UP0, gsb0 ;  /* 0x00e00000041879f0 */ /* 0x000fe6000b800818 */
[----:B------:R-:W-:Y:S02]  /*2deb0*/  WARPGROUP.DEPBAR.LE gsb0, 0x0 ;  /* 0x00008000000079c5 */ /* 0x000fe40000010000 */
[----:B------:R0:W-:Y:S04]  /*2dec0*/  ST.E desc[UR10][R14.64], R9 ;  /* 0x000000090e007985 */ /* 0x0001e8000c10190a */
[----:B------:R-:W2:Y:S01]  /*2ded0*/  LD.E.64 R58, desc[UR12][R20.64] ;  /* 0x0000000c143a7980 */ /* 0x000ea2000c101b00 */
[----:B------:R-:W-:Y:S01]  /*2dee0*/  IMAD.MOV.U32 R67, RZ, RZ, 0x4 ;  /* 0x00000004ff437424 */ /* 0x000fe200078e00ff */
[----:B------:R-:W-:Y:S01]  /*2def0*/  WARPGROUP.ARRIVE ;  /* 0x00000000000079c5 */ /* 0x000fe20000000000 */
[----:B------:R-:W-:Y:S01]  /*2df00*/  IMAD.MOV.U32 R61, RZ, RZ, R57 ;  /* 0x000000ffff3d7224 */ /* 0x000fe200078e0039 */
[----:B------:R-:W-:-:S02]  /*2df10*/  R2UR UR8, R4 ;  /* 0x00000000040872ca */ /* 0x000fc400000e0000 */
[----:B------:R-:W-:Y:S02]  /*2df20*/  SEL R65, R67, 0x2, P0 ;  /* 0x0000000243417807 */ /* 0x000fe40000000000 */
[----:B------:R-:W-:Y:S02]  /*2df30*/  R2UR UR7, R61 ;  /* 0x000000003d0772ca */ /* 0x000fe400000e0000 */
[C---:B------:R-:W-:Y:S01]  /*2df40*/  R2UR UR9, R5.reuse ;  /* 0x00000000050972ca */ /* 0x040fe200000e0000 */
[----:B------:R-:W-:Y:S01]  /*2df50*/  IMAD.IADD R60, R64, 0x1, R65 ;  /* 0x00000001403c7824 */ /* 0x000fe200078e0241 */
[----:B------:R-:W-:Y:S02]  /*2df60*/  R2UR UR10, R4 ;  /* 0x00000000040a72ca */ /* 0x000fe400000e0000 */
[----:B------:R-:W-:Y:S02]  /*2df70*/  R2UR UR11, R5 ;  /* 0x00000000050b72ca */ /* 0x000fe400000e0000 */
[----:B------:R-:W-:-:S02]  /*2df80*/  R2UR UR6, R60 ;  /* 0x000000003c0672ca */ /* 0x000fc400000e0000 */
[----:B--2---:R-:W-:Y:S02]  /*2df90*/  IADD3 R58, R65, 0x800, R58 ;  /* 0x00000800413a7810 */ /* 0x004fe40007ffe03a */
[----:B------:R-:W-:Y:S02]  /*2dfa0*/  R2UR UR5, R59 ;  /* 0x000000003b0572ca */ /* 0x000fe400000e0000 */
[----:B------:R-:W-:-:S13]  /*2dfb0*/  R2UR UR4, R58 ;  /* 0x000000003a0472ca */ /* 0x000fda00000e0000 */
[----:B------:R-:W-:Y:S03]  /*2dfc0*/  HGMMA.64x64x16.F32 R24, gdesc[UR4], R24, gsb0 ;  /* 0x00e00000041879f0 */ /* 0x000fe60008000818 */
[----:B------:R-:W-:Y:S02]  /*2dfd0*/  WARPGROUP.DEPBAR.LE gsb0, 0x0 ;  /* 0x00008000000079c5 */ /* 0x000fe40000010000 */
[----:B------:R0:W-:Y:S04]  /*2dfe0*/  ST.E desc[UR8][R14.64], R9 ;  /* 0x000000090e007985 */ /* 0x0001e8000c101908 */
[----:B------:R-:W2:Y:S01]  /*2dff0*/  LD.E.64 R58, desc[UR10][R20.64] ;  /* 0x0000000a143a7980 */ /* 0x000ea2000c101b00 */
[----:B------:R-:W-:Y:S01]  /*2e000*/  SEL R67, R67, 0x6, !P0 ;  /* 0x0000000643437807 */ /* 0x000fe20004000000 */
[----:B------:R-:W-:Y:S01]  /*2e010*/  IMAD.MOV.U32 R61, RZ, RZ, R57 ;  /* 0x000000ffff3d7224 */ /* 0x000fe200078e0039 */
[----:B------:R-:W-:Y:S01]  /*2e020*/  WARPGROUP.ARRIVE ;  /* 0x00000000000079c5 */ /* 0x000fe20000000000 */
[----:B------:R-:W-:-:S02]  /*2e030*/  R2UR UR8, R4 ;  /* 0x00000000040872ca */ /* 0x000fc400000e0000 */
[----:B------:R-:W-:Y:S01]  /*2e040*/  IMAD.IADD R60, R64, 0x1, R67 ;  /* 0x00000001403c7824 */ /* 0x000fe200078e0243 */
[----:B------:R-:W-:Y:S02]  /*2e050*/  R2UR UR7, R61 ;  /* 0x000000003d0772ca */ /* 0x000fe400000e0000 */
[C---:B------:R-:W-:Y:S02]  /*2e060*/  R2UR UR9, R5.reuse ;  /* 0x00000000050972ca */ /* 0x040fe400000e0000 */
[----:B------:R-:W-:Y:S02]  /*2e070*/  R2UR UR6, R60 ;  /* 0x000000003c0672ca */ /* 0x000fe400000e0000 */
[----:B------:R-:W-:Y:S02]  /*2e080*/  R2UR UR10, R4 ;  /* 0x00000000040a72ca */ /* 0x000fe400000e0000 */
[----:B------:R-:W-:Y:S02]  /*2e090*/  R2UR UR11, R5 ;  /* 0x00000000050b72ca */ /* 0x000fe400000e0000 */
[----:B--2---:R-:W-:-:S02]  /*2e0a0*/  IADD3 R58, R67, 0x800, R58 ;  /* 0x00000800433a7810 */ /* 0x004fc40007ffe03a */
[----:B------:R-:W-:Y:S02]  /*2e0b0*/  R2UR UR5, R59 ;  /* 0x000000003b0572ca */ /* 0x000fe400000e0000 */
[----:B------:R-:W-:-:S13]  /*2e0c0*/  R2UR UR4, R58 ;  /* 0x000000003a0472ca */ /* 0x000fda00000e0000 */
[----:B------:R-:W-:Y:S03]  /*2e0d0*/  HGMMA.64x64x16.F32 R24, gdesc[UR4], R24, gsb0 ;  /* 0x00e00000041879f0 */ /* 0x000fe60008000818 */
[----:B------:R-:W-:Y:S02]  /*2e0e0*/  WARPGROUP.DEPBAR.LE gsb0, 0x0 ;  /* 0x00008000000079c5 */ /* 0x000fe40000010000 */
[----:B------:R0:W-:Y:S04]  /*2e0f0*/  ST.E desc[UR8][R14.64], R9 ;  /* 0x000000090e007985 */ /* 0x0001e8000c101908 */
[----:B------:R-:W2:Y:S01]  /*2e100*/  LD.E.64 R68, desc[UR10][R20.64] ;  /* 0x0000000a14447980 */ /* 0x000ea2000c101b00 */
[----:B------:R-:W-:Y:S01]  /*2e110*/  IMAD.MOV.U32 R58, RZ, RZ, 0x28 ;  /* 0x00000028ff3a7424 */ /* 0x000fe200078e00ff */
[----:B------:R-:W-:Y:S01]  /*2e120*/  WARPGROUP.ARRIVE ;  /* 0x00000000000079c5 */ /* 0x000fe20000000000 */
[----:B------:R-:W-:Y:S01]  /*2e130*/  IMAD.MOV.U32 R59, RZ, RZ, 0xa00 ;  /* 0x00000a00ff3b7424 */ /* 0x000fe200078e00ff */
[----:B------:R-:W-:Y:S01]  /*2e140*/  R2UR UR8, R4 ;  /* 0x00000000040872ca */ /* 0x000fe200000e0000 */
[----:B------:R-:W-:Y:S01]  /*2e150*/  IMAD.MOV.U32 R61, RZ, RZ, R57 ;  /* 0x000000ffff3d7224 */ /* 0x000fe200078e0039 */
[----:B------:R-:W-:-:S02]  /*2e160*/  SEL R58, R58, 0x26, P0 ;  /* 0x000000263a3a7807 */ /* 0x000fc40000000000 */
[----:B------:R-:W-:Y:S02]  /*2e170*/  SEL R59, R59, 0x980, P0 ;  /* 0x000009803b3b7807 */ /* 0x000fe40000000000 */
[----:B------:R-:W-:Y:S02]  /*2e180*/  R2UR UR7, R61 ;  /* 0x000000003d0772ca */ /* 0x000fe400000e0000 */
[C---:B------:R-:W-:Y:S01]  /*2e190*/  R2UR UR9, R5.reuse ;  /* 0x00000000050972ca */ /* 0x040fe200000e0000 */
[----:B------:R-:W-:Y:S01]  /*2e1a0*/  IMAD.IADD R58, R58, 0x1, R59 ;  /* 0x000000013a3a7824 */ /* 0x000fe200078e023b */
[----:B------:R-:W-:Y:S02]  /*2e1b0*/  R2UR UR10, R4 ;  /* 0x00000000040a72ca */ /* 0x000fe400000e0000 */
[----:B------:R-:W-:Y:S02]  /*2e1c0*/  R2UR UR11, R5 ;  /* 0x00000000050b72ca */ /* 0x000fe400000e0000 */
[----:B------:R-:W-:-:S05]  /*2e1d0*/  LOP3.LUT R59, R58, 0xa06, RZ, 0xc0, !PT ;  /* 0x00000a063a3b7812 */ /* 0x000fca00078ec0ff */
[----:B------:R-:W-:-:S05]  /*2e1e0*/  IMAD.IADD R60, R56, 0x1, R59 ;  /* 0x00000001383c7824 */ /* 0x000fca00078e023b */
[----:B------:R-:W-:Y:S01]  /*2e1f0*/  R2UR UR6, R60 ;  /* 0x000000003c0672ca */ /* 0x000fe200000e0000 */
[----:B--2---:R-:W-:Y:S02]  /*2e200*/  IMAD.IADD R58, R59, 0x1, R68 ;  /* 0x000000013b3a7824 */ /* 0x004fe400078e0244 */
[----:B------:R-:W-:-:S03]  /*2e210*/  IMAD.MOV.U32 R59, RZ, RZ, R69 ;  /* 0x000000ffff3b7224 */ /* 0x000fc600078e0045 */
[----:B------:R-:W-:Y:S02]  /*2e220*/  R2UR UR4, R58 ;  /* 0x000000003a0472ca */ /* 0x000fe400000e0000 */
        /* <DEDUP_REMOVED lines=8> */
[----:B------:R-:W-:Y:S01]  /*2e2b0*/  R2UR UR8, R4 ;  /* 0x00000000040872ca */ /* 0x000fe200000e0000 */
[----:B------:R-:W-:Y:S01]  /*2e2c0*/  IMAD.IADD R60, R63, 0x1, R62 ;  /* 0x000000013f3c7824 */ /* 0x000fe200078e023e */
[----:B------:R-:W-:-:S02]  /*2e2d0*/  R2UR UR9, R5 ;  /* 0x00000000050972ca */ /* 0x000fc400000e0000 */
[----:B------:R-:W-:Y:S02]  /*2e2e0*/  R2UR UR7, R61 ;  /* 0x000000003d0772ca */ /* 0x000fe400000e0000 */
[----:B------:R-:W-:Y:S02]  /*2e2f0*/  R2UR UR6, R60 ;  /* 0x000000003c0672ca */ /* 0x000fe400000e0000 */
[----:B------:R-:W-:Y:S02]  /*2e300*/  R2UR UR10, R4 ;  /* 0x00000000040a72ca */ /* 0x000fe400000e0000 */
[----:B------:R-:W-:Y:S02]  /*2e310*/  R2UR UR11, R5 ;  /* 0x00000000050b72ca */ /* 0x000fe400000e0000 */
[----:B--2---:R-:W-:Y:S02]  /*2e320*/  IADD3 R58, R63, 0xa00, R58 ;  /* 0x00000a003f3a7810 */ /* 0x004fe40007ffe03a */
[----:B------:R-:W-:-:S02]  /*2e330*/  R2UR UR5, R59 ;  /* 0x000000003b0572ca */ /* 0x000fc400000e0000 */
[----:B------:R-:W-:-:S13]  /*2e340*/  R2UR UR4, R58 ;  /* 0x000000003a0472ca */ /* 0x000fda00000e0000 */
[----:B------:R-:W-:Y:S03]  /*2e350*/  HGMMA.64x64x16.F32 R24, gdesc[UR4], R24, gsb0 ;  /* 0x00e00000041879f0 */ /* 0x000fe60008000818 */
[----:B------:R-:W-:Y:S02]  /*2e360*/  WARPGROUP.DEPBAR.LE gsb0, 0x0 ;  /* 0x00008000000079c5 */ /* 0x000fe40000010000 */
[----:B------:R0:W-:Y:S04]  /*2e370*/  ST.E desc[UR8][R14.64], R9 ;  /* 0x000000090e007985 */ /* 0x0001e8000c101908 */
[----:B------:R-:W2:Y:S01]  /*2e380*/  LD.E.64 R58, desc[UR10][R20.64] ;  /* 0x0000000a143a7980 */ /* 0x000ea2000c101b00 */
[----:B------:R-:W-:Y:S01]  /*2e390*/  IMAD.IADD R60, R65, 0x1, R62 ;  /* 0x00000001413c7824 */ /* 0x000fe200078e023e */
[----:B------:R-:W-:Y:S01]  /*2e3a0*/  WARPGROUP.ARRIVE ;  /* 0x00000000000079c5 */ /* 0x000fe20000000000 */
[----:B------:R-:W-:Y:S01]  /*2e3b0*/  IMAD.MOV.U32 R61, RZ, RZ, R57 ;  /* 0x000000ffff3d7224 */ /* 0x000fe200078e0039 */
[----:B------:R-:W-:-:S02]  /*2e3c0*/  R2UR UR8, R4 ;  /* 0x00000000040872ca */ /* 0x000fc400000e0000 */
[----:B------:R-:W-:Y:S02]  /*2e3d0*/  R2UR UR6, R60 ;  /* 0x000000003c0672ca */ /* 0x000fe400000e0000 */
[----:B------:R-:W-:Y:S02]  /*2e3e0*/  R2UR UR7, R61 ;  /* 0x000000003d0772ca */ /* 0x000fe400000e0000 */
[C---:B------:R-:W-:Y:S02]  /*2e3f0*/  R2UR UR9, R5.reuse ;  /* 0x00000000050972ca */ /* 0x040fe400000e0000 */
        /* <DEDUP_REMOVED lines=172> */
[----:B------:R-:W-:-:S02]  /*2eec0*/  R2UR UR8, R4 ;  /* 0x00000000040872ca */ /* 0x000fc400000e0000 */
[----:B------:R-:W-:Y:S02]  /*2eed0*/  SEL R58, R58, 0x3e, P0 ;  /* 0x0000003e3a3a7807 */ /* 0x000fe40000000000 */
[----:B------:R-:W-:Y:S02]  /*2eee0*/  SEL R59, R59, 0xf80, P0 ;  /* 0x00000f803b3b7807 */ /* 0x000fe40000000000 */
[----:B------:R-:W-:-:S03]  /*2eef0*/  R2UR UR9, R5 ;  /* 0x00000000050972ca */ /* 0x000fc600000e0000 */
[----:B------:R-:W-:-:S05]  /*2ef00*/  IMAD.IADD R58, R58, 0x1, R59 ;  /* 0x000000013a3a7824 */ /* 0x000fca00078e023b */
[----:B------:R-:W-:-:S05]  /*2ef10*/  LOP3.LUT R59, R58, 0x1e06, RZ, 0xc0, !PT ;  /* 0x00001e063a3b7812 */ /* 0x000fca00078ec0ff */
[----:B------:R-:W-:-:S05]  /*2ef20*/  IMAD.IADD R58, R56, 0x1, R59 ;  /* 0x00000001383a7824 */ /* 0x000fca00078e023b */
[----:B------:R-:W-:Y:S01]  /*2ef30*/  R2UR UR6, R58 ;  /* 0x000000003a0672ca */ /* 0x000fe200000e0000 */
[----:B--2---:R-:W-:Y:S02]  /*2ef40*/  IMAD.IADD R56, R59, 0x1, R20 ;  /* 0x000000013b387824 */ /* 0x004fe400078e0214 */
[----:B------:R-:W-:Y:S02]  /*2ef50*/  IMAD.MOV.U32 R59, RZ, RZ, R57 ;  /* 0x000000ffff3b7224 */ /* 0x000fe400078e0039 */
[----:B------:R-:W-:Y:S01]  /*2ef60*/  IMAD.MOV.U32 R57, RZ, RZ, R21 ;  /* 0x000000ffff397224 */ /* 0x000fe200078e0015 */
[----:B------:R-:W-:Y:S02]  /*2ef70*/  R2UR UR4, R56 ;  /* 0x00000000380472ca */ /* 0x000fe400000e0000 */
[----:B------:R-:W-:Y:S02]  /*2ef80*/  R2UR UR7, R59 ;  /* 0x000000003b0772ca */ /* 0x000fe400000e0000 */
        /* <DEDUP_REMOVED lines=9> */
[----:B------:R-:W-:Y:S02]  /*2f020*/  R2UR UR4, R4 ;  /* 0x00000000040472ca */ /* 0x000fe400000e0000 */
[----:B------:R-:W-:Y:S01]  /*2f030*/  R2UR UR5, R5 ;  /* 0x00000000050572ca */ /* 0x000fe200000e0000 */
[----:B------:R-:W-:-:S12]  /*2f040*/  BSSY B2, `(.L_x_5434) ;  /* 0x0000006000027945 */ /* 0x000fd80003800000 */
[----:B---3--:R0:W5:Y:S01]  /*2f050*/  LD.E R20, desc[UR4][R20.64] ;  /* 0x0000000414147980 */ /* 0x008162000c101900 */
[----:B--2---:R-:W-:-:S04]  /*2f060*/  LOP3.LUT R58, R58, 0x1, RZ, 0xfc, !PT ;  /* 0x000000013a3a7812 */ /* 0x004fc800078efcff */
[----:B------:R-:W-:-:S13]  /*2f070*/  ISETP.NE.AND P0, PT, R58, 0x3, PT ;  /* 0x000000033a00780c */ /* 0x000fda0003f05270 */
[----:B0-----:R-:W-:Y:S05]  /*2f080*/  @!P0 BRA `(.L_x_5435) ;  /* 0x0000000000048947 */ /* 0x001fea0003800000 */
[----:B------:R-:W-:Y:S01]  /*2f090*/  BPT.TRAP 0x1 ;  /* 0x000000040000795c */ /* 0x000fe20000300000 */
.L_x_5435:
[----:B------:R-:W-:Y:S05]  /*2f0a0*/  BSYNC B2 ;  /* 0x0000000000027941 */ /* 0x000fea0003800000 */
.L_x_5434:
[C---:B------:R-:W-:Y:S02]  /*2f0b0*/  R2UR UR6, R4.reuse ;  /* 0x00000000040672ca */ /* 0x040fe400000e0000 */
[C---:B------:R-:W-:Y:S02]  /*2f0c0*/  R2UR UR7, R5.reuse ;  /* 0x00000000050772ca */ /* 0x040fe400000e0000 */
[----:B------:R-:W-:Y:S02]  /*2f0d0*/  R2UR UR4, R4 ;  /* 0x00000000040472ca */ /* 0x000fe400000e0000 */
[----:B------:R-:W-:-:S09]  /*2f0e0*/  R2UR UR5, R5 ;  /* 0x00000000050572ca */ /* 0x000fd200000e0000 */
[----:B------:R-:W2:Y:S04]  /*2f0f0*/  LD.E.64 R14, desc[UR6][R56.64+0x20] ;  /* 0x00002006380e7980 */ /* 0x000ea8000c101b00 */
[----:B------:R-:W3:Y:S01]  /*2f100*/  LD.E R9, desc[UR4][R56.64+0xc] ;  /* 0x00000c0438097980 */ /* 0x000ee2000c101900 */
[----:B--2---:R-:W-:-:S05]  /*2f110*/  MOV R15, R14 ;  /* 0x0000000e000f7202 */ /* 0x004fca0000000f00 */
[----:B-----5:R-:W-:-:S05]  /*2f120*/  IMAD R20, R20, 0x8, R15 ;  /* 0x0000000814147824 */ /* 0x020fca00078e020f */
[----:B---3--:R-:W-:-:S04]  /*2f130*/  PRMT R9, R9, 0x654, R20 ;  /* 0x0000065409097816 */ /* 0x008fc80000000014 */
[----:B------:R0:W-:Y:S01]  /*2f140*/  SYNCS.ARRIVE.TRANS64.RED.A1T0 RZ, [R9+URZ], RZ ;  /* 0x000000ff09ff79a7 */ /* 0x0001e2000810043f */
[----:B------:R-:W2:Y:S04]  /*2f150*/  LD.E R14, desc[UR4][R6.64+0x24] ;  /* 0x00002404060e7980 */ /* 0x000ea8000c101900 */
[----:B------:R1:W3:Y:S04]  /*2f160*/  LD.E R56, desc[UR4][R12.64] ;  /* 0x000000040c387980 */ /* 0x0002e8000c101900 */
[----:B0-----:R-:W1:Y:S01]  /*2f170*/  LD.E R9, desc[UR4][R6.64] ;  /* 0x0000000406097980 */ /* 0x001e62000c101900 */
[----:B------:R-:W-:-:S02]  /*2f180*/  R2UR UR14, R4 ;  /* 0x00000000040e72ca */ /* 0x000fc400000e0000 */
[C---:B------:R-:W-:Y:S02]  /*2f190*/  R2UR UR15, R5.reuse ;  /* 0x00000000050f72ca */ /* 0x040fe400000e0000 */
[C---:B------:R-:W-:Y:S02]  /*2f1a0*/  R2UR UR10, R4.reuse ;  /* 0x00000000040a72ca */ /* 0x040fe400000e0000 */
[C---:B------:R-:W-:Y:S02]  /*2f1b0*/  R2UR UR11, R5.reuse ;  /* 0x00000000050b72ca */ /* 0x040fe400000e0000 */
[C---:B------:R-:W-:Y:S02]  /*2f1c0*/  R2UR UR8, R4.reuse ;  /* 0x00000000040872ca */ /* 0x040fe400000e0000 */
[----:B------:R-:W-:Y:S02]  /*2f1d0*/  R2UR UR9, R5 ;  /* 0x00000000050972ca */ /* 0x000fe400000e0000 */
[----:B------:R-:W-:-:S03]  /*2f1e0*/  R2UR UR12, R4 ;  /* 0x00000000040c72ca */ /* 0x000fc600000e0000 */
[----:B------:R-:W4:Y:S01]  /*2f1f0*/  LD.E R64, desc[UR14][R6.64+0x18] ;  /* 0x0000180e06407980 */ /* 0x000f22000c101900 */
[----:B------:R-:W-:-:S03]  /*2f200*/  R2UR UR13, R5 ;  /* 0x00000000050d72ca */ /* 0x000fc600000e0000 */
[----:B------:R-:W4:Y:S04]  /*2f210*/  LD.E R61, desc[UR10][R6.64+0xc] ;  /* 0x00000c0a063d7980 */ /* 0x000f28000c101900 */
[----:B------:R-:W4:Y:S06]  /*2f220*/  LD.E R59, desc[UR8][R6.64+0x10] ;  /* 0x00001008063b7980 */ /* 0x000f2c000c101900 */
[----:B------:R-:W4:Y:S01]  /*2f230*/  LD.E R63, desc[UR12][R6.64+0x14] ;  /* 0x0000140c063f7980 */ /* 0x000f22000c101900 */
[----:B--2---:R-:W-:-:S13]  /*2f240*/  ISETP.NE.AND P0, PT, R14, 0x1, PT ;  /* 0x000000010e00780c */ /* 0x004fda0003f05270 */
[C---:B------:R-:W-:Y:S02]  /*2f250*/  @P0 R2UR UR4, R4.reuse ;  /* 0x00000000040402ca */ /* 0x040fe400000e0000 */
[C---:B------:R-:W-:Y:S02]  /*2f260*/  @P0 R2UR UR5, R5.reuse ;  /* 0x00000000050502ca */ /* 0x040fe400000e0000 */
[----:B------:R-:W-:Y:S02]  /*2f270*/  @P0 R2UR UR6, R4 ;  /* 0x00000000040602ca */ /* 0x000fe400000e0000 */
[----:B------:R-:W-:-:S09]  /*2f280*/  @P0 R2UR UR7, R5 ;  /* 0x00000000050702ca */ /* 0x000fd200000e0000 */
[----:B------:R-:W2:Y:S04]  /*2f290*/  @P0 LD.E R21, desc[UR4][R6.64+0x28] ;  /* 0x0000280406150980 */ /* 0x000ea8000c101900 */
[----:B------:R-:W2:Y:S01]  /*2f2a0*/  @P0 LD.E R60, desc[UR6][R6.64+0x2c] ;  /* 0x00002c06063c0980 */ /* 0x000ea2000c101900 */
[C---:B------:R-:W-:Y:S02]  /*2f2b0*/  R2UR UR4, R4.reuse ;  /* 0x00000000040472ca */ /* 0x040fe400000e0000 */
[C---:B------:R-:W-:Y:S02]  /*2f2c0*/  R2UR UR5, R5.reuse ;  /* 0x00000000050572ca */ /* 0x040fe400000e0000 */
[----:B------:R-:W-:Y:S02]  /*2f2d0*/  R2UR UR6, R4 ;  /* 0x00000000040672ca */ /* 0x000fe400000e0000 */
[----:B------:R-:W-:-:S09]  /*2f2e0*/  R2UR UR7, R5 ;  /* 0x00000000050772ca */ /* 0x000fd200000e0000 */
[----:B------:R-:W2:Y:S04]  /*2f2f0*/  LD.E R57, desc[UR4][R6.64+0x8] ;  /* 0x0000080406397980 */ /* 0x000ea8000c101900 */
[----:B------:R-:W2:Y:S01]  /*2f300*/  LD.E R62, desc[UR6][R6.64+0x4] ;  /* 0x00000406063e7980 */ /* 0x000ea2000c101900 */
[----:B-1----:R-:W-:-:S04]  /*2f310*/  SHF.R.S32.HI R12, RZ, 0x1f, R9 ;  /* 0x0000001fff0c7819 */ /* 0x002fc80000011409 */
[----:B------:R-:W-:-:S04]  /*2f320*/  LEA.HI R13, R12, R9, RZ, 0x7 ;  /* 0x000000090c0d7211 */ /* 0x000fc800078f38ff */
[----:B------:R-:W-:-:S05]  /*2f330*/  LOP3.LUT R14, R13, 0xffffff80, RZ, 0xc0, !PT ;  /* 0xffffff800d0e7812 */ /* 0x000fca00078ec0ff */
[----:B------:R-:W-:Y:S01]  /*2f340*/  IMAD.IADD R14, R9, 0x1, -R14 ;  /* 0x00000001090e7824 */ /* 0x000fe200078e0a0e */
[----:B------:R-:W-:-:S04]  /*2f350*/  LEA.HI R15, R12, R9, RZ, 0x2 ;  /* 0x000000090c0f7211 */ /* 0x000fc800078f10ff */
[----:B------:R-:W-:Y:S02]  /*2f360*/  SHF.R.S32.HI R13, RZ, 0x1f, R14 ;  /* 0x0000001fff0d7819 */ /* 0x000fe4000001140e */
[----:B------:R-:W-:Y:S02]  /*2f370*/  LOP3.LUT R58, R15, 0xfffffffc, RZ, 0xc0, !PT ;  /* 0xfffffffc0f3a7812 */ /* 0x000fe400078ec0ff */
[----:B------:R-:W-:-:S04]  /*2f380*/  LEA.HI R12, R13, R14, RZ, 0x2 ;  /* 0x0000000e0d0c7211 */ /* 0x000fc800078f10ff */
[--C-:B------:R-:W-:Y:S02]  /*2f390*/  SHF.R.S32.HI R15, RZ, 0x2, R12.reuse ;  /* 0x00000002ff0f7819 */ /* 0x100fe4000001140c */
[----:B------:R-:W-:Y:S01]  /*2f3a0*/  SHF.R.S32.HI R20, RZ, 0x1f, R12 ;  /* 0x0000001fff147819 */ /* 0x000fe2000001140c */
[----:B------:R-:W-:Y:S01]  /*2f3b0*/  IMAD.IADD R58, R9, 0x1, -R58 ;  /* 0x00000001093a7824 */ /* 0x000fe200078e0a3a */
[----:B------:R-:W-:Y:S02]  /*2f3c0*/  LEA.HI R13, R13, R14, RZ, 0x5 ;  /* 0x0000000e0d0d7211 */ /* 0x000fe400078f28ff */
[----:B------:R-:W-:Y:S02]  /*2f3d0*/  LEA.HI R20, R20, R15, RZ, 0x3 ;  /* 0x0000000f14147211 */ /* 0x000fe400078f18ff */
[----:B------:R-:W-:Y:S02]  /*2f3e0*/  SHF.R.S32.HI R13, RZ, 0x5, R13 ;  /* 0x00000005ff0d7819 */ /* 0x000fe4000001140d */
[----:B------:R-:W-:-:S02]  /*2f3f0*/  LEA.HI R9, R58, R58, RZ, 0x1 ;  /* 0x0000003a3a097211 */ /* 0x000fc400078f08ff */
[----:B------:R-:W-:Y:S01]  /*2f400*/  LOP3.LUT R20, R20, 0xfffffff8, RZ, 0xc0, !PT ;  /* 0xfffffff814147812 */ /* 0x000fe200078ec0ff */
[----:B---3--:R-:W-:Y:S01]  /*2f410*/  IMAD R13, R56, 0x4, R13 ;  /* 0x00000004380d7824 */ /* 0x008fe200078e020d */
[----:B------:R-:W-:-:S03]  /*2f420*/  LOP3.LUT R9, R9, 0x1ffffffe, RZ, 0xc0, !PT ;  /* 0x1ffffffe09097812 */ /* 0x000fc600078ec0ff */
[----:B------:R-:W-:Y:S02]  /*2f430*/  IMAD.IADD R20, R15, 0x1, -R20 ;  /* 0x000000010f147824 */ /* 0x000fe400078e0a14 */
[----:B------:R-:W-:Y:S02]  /*2f440*/  IMAD.IADD R9, R58, 0x1, -R9 ;  /* 0x000000013a097824 */ /* 0x000fe400078e0a09 */
[----:B------:R-:W-:-:S04]  /*2f450*/  IMAD.U32 R20, R13, 0x10, R20 ;  /* 0x000000100d147824 */ /* 0x000fc800078e0014 */
[----:B------:R-:W-:Y:S01]  /*2f460*/  IMAD R20, R9, 0x8, R20 ;  /* 0x0000000809147824 */ /* 0x000fe200078e0214 */
[----:B------:R-:W-:Y:S01]  /*2f470*/  LOP3.LUT R9, R12, 0x7ffffffc, RZ, 0xc0, !PT ;  /* 0x7ffffffc0c097812 */ /* 0x000fe200078ec0ff */
[----:B------:R-:W-:Y:S01]  /*2f480*/  IMAD.SHL.U32 R56, R0, 0x40, RZ ;  /* 0x0000004000387824 */ /* 0x000fe200078e00ff */
[----:B----4-:R-:W-:-:S03]  /*2f490*/  ISETP.GE.AND P1, PT, R64, 0x1, PT ;  /* 0x000000014000780c */ /* 0x010fc60003f26270 */
[----:B------:R-:W-:Y:S01]  /*2f4a0*/  IMAD.IADD R9, R14, 0x1, -R9 ;  /* 0x000000010e097824 */ /* 0x000fe200078e0a09 */
[----:B------:R-:W-:-:S05]  /*2f4b0*/  IADD3 R12, -R56, 0x1, RZ ;  /* 0x00000001380c7810 */ /* 0x000fca0007ffe1ff */
[----:B------:R-:W-:Y:S01]  /*2f4c0*/  IMAD R12, R9, -0x2, R12 ;  /* 0xfffffffe090c7824 */ /* 0x000fe200078e020c */
[----:B------:R-:W-:Y:S01]  /*2f4d0*/  LOP3.LUT R61, RZ, R61, RZ, 0x33, !PT ;  /* 0x0000003dff3d7212 */ /* 0x000fe200078e33ff */
[----:B------:R-:W-:Y:S01]  /*2f4e0*/  BSSY B2, `(.L_x_5436) ;  /* 0x000002d000027945 */ /* 0x000fe20003800000 */
[----:B------:R-:W-:Y:S02]  /*2f4f0*/  IMAD.IADD R63, R63, 0x1, -R56 ;  /* 0x000000013f3f7824 */ /* 0x000fe400078e0a38 */
[----:B--2---:R-:W-:-:S05]  /*2f500*/  @P0 IMAD.HI.U32 R21, R20, R21, RZ ;  /* 0x0000001514150227 */ /* 0x004fca00078e00ff */
[----:B------:R-:W-:-:S05]  /*2f510*/  @P0 SHF.R.U32.HI R20, RZ, R60, R21 ;  /* 0x0000003cff140219 */ /* 0x000fca0000011615 */
[----:B------:R-:W0:Y:S01]  /*2f520*/  SHFL.IDX PT, R58, R20, RZ, 0x1c1f ;  /* 0x001c1fff143a7589 */ /* 0x000e2200000e0000 */
[----:B------:R-:W-:-:S05]  /*2f530*/  IADD3 R12, -R62, R12, R57 ;  /* 0x0000000c3e0c7210 */ /* 0x000fca0007ffe139 */
[C---:B------:R-:W-:Y:S02]  /*2f540*/  IMAD.IADD R59, R12.reuse, 0x1, R59 ;  /* 0x000000010c3b7824 */ /* 0x040fe400078e023b */
[----:B------:R-:W-:Y:S02]  /*2f550*/  IMAD.IADD R61, R12, 0x1, R61 ;  /* 0x000000010c3d7824 */ /* 0x000fe400078e023d */
[--C-:B0-----:R-:W-:Y:S02]  /*2f560*/  IMAD.IADD R13, R59, 0x1, R58.reuse ;  /* 0x000000013b0d7824 */ /* 0x101fe400078e023a */
[----:B------:R-:W-:Y:S01]  /*2f570*/  IMAD.IADD R12, R61, 0x1, R58 ;  /* 0x000000013d0c7824 */ /* 0x000fe200078e023a */
[----:B------:R-:W-:Y:S06]  /*2f580*/  @!P1 BRA `(.L_x_5437) ;  /* 0x0000000000889947 */ /* 0x000fec0003800000 */
[----:B------:R-:W-:Y:S01]  /*2f590*/  IADD3 R15, -R62, R57, R58 ;  /* 0x000000393e0f7210 */ /* 0x000fe20007ffe13a */
[----:B------:R-:W-:Y:S03]  /*2f5a0*/  BSSY B3, `(.L_x_5438) ;  /* 0x000001c000037945 */ /* 0x000fe60003800000 */
[----:B------:R-:W-:-:S13]  /*2f5b0*/  ISETP.GT.AND P0, PT, R15, -0x1, PT ;  /* 0xffffffff0f00780c */ /* 0x000fda0003f04270 */
[----:B------:R-:W-:Y:S05]  /*2f5c0*/  @P0 BRA `(.L_x_5439) ;  /* 0x00000000003c0947 */ /* 0x000fea0003800000 */
[----:B------:R-:W-:Y:S01]  /*2f5d0*/  ISETP.NE.AND P0, PT, R64, 0x1, PT ;  /* 0x000000014000780c */ /* 0x000fe20003f05270 */
[----:B------:R-:W-:Y:S01]  /*2f5e0*/  BSSY B4, `(.L_x_5440) ;  /* 0x000000b000047945 */ /* 0x000fe20003800000 */
[----:B------:R-:W-:-:S11]  /*2f5f0*/  LOP3.LUT R15, RZ, R15, RZ, 0x33, !PT ;  /* 0x0000000fff0f7212 */ /* 0x000fd600078e33ff */
[----:B------:R-:W-:Y:S05]  /*2f600*/  @!P0 BRA `(.L_x_5441) ;  /* 0x0000000000208947 */ /* 0x000fea0003800000 */
[C---:B------:R-:W-:Y:S02]  /*2f610*/  R2UR UR4, R4.reuse ;  /* 0x00000000040472ca */ /* 0x040fe400000e0000 */
[C---:B------:R-:W-:Y:S02]  /*2f620*/  R2UR UR5, R5.reuse ;  /* 0x00000000050572ca */ /* 0x040fe400000e0000 */
[----:B------:R-:W-:Y:S02]  /*2f630*/  R2UR UR6, R4 ;  /* 0x00000000040672ca */ /* 0x000fe400000e0000 */
[----:B------:R-:W-:-:S09]  /*2f640*/  R2UR UR7, R5 ;  /* 0x00000000050772ca */ /* 0x000fd200000e0000 */
[----:B------:R-:W2:Y:S04]  /*2f650*/  LD.E R14, desc[UR4][R6.64+0x1c] ;  /* 0x00001c04060e7980 */ /* 0x000ea8000c101900 */
[----:B------:R-:W3:Y:S01]  /*2f660*/  LD.E R21, desc[UR6][R6.64+0x20] ;  /* 0x0000200606157980 */ /* 0x000ee2000c101900 */
[----:B--2---:R-:W-:-:S05]  /*2f670*/  IMAD.HI.U32 R14, R15, R14, RZ ;  /* 0x0000000e0f0e7227 */ /* 0x004fca00078e00ff */
[----:B---3--:R-:W-:-:S07]  /*2f680*/  SHF.R.U32.HI R15, RZ, R21, R14 ;  /* 0x00000015ff0f7219 */ /* 0x008fce000001160e */
.L_x_5441:
[----:B------:R-:W-:Y:S05]  /*2f690*/  BSYNC B4 ;  /* 0x0000000000047941 */ /* 0x000fea0003800000 */
.L_x_5440:
[----:B------:R-:W-:Y:S01]  /*2f6a0*/  LOP3.LUT R15, RZ, R15, RZ, 0x33, !PT ;  /* 0x0000000fff0f7212 */ /* 0x000fe200078e33ff */
[----:B------:R-:W-:Y:S06]  /*2f6b0*/  BRA `(.L_x_5442) ;  /* 0x0000000000287947 */ /* 0x000fec0003800000 */
.L_x_5439:
[----:B------:R-:W-:-:S13]  /*2f6c0*/  ISETP.NE.AND P0, PT, R64, 0x1, PT ;  /* 0x000000014000780c */ /* 0x000fda0003f05270 */
        /* <DEDUP_REMOVED lines=9> */
.L_x_5442:
[----:B------:R-:W-:Y:S05]  /*2f760*/  BSYNC B3 ;  /* 0x0000000000037941 */ /* 0x000fea0003800000 */
.L_x_5438:
[----:B------:R-:W-:-:S04]  /*2f770*/  IMAD R14, R64, R15, -R56 ;  /* 0x0000000f400e7224 */ /* 0x000fc800078e0a38 */
[----:B------:R-:W-:-:S05]  /*2f780*/  IMAD R15, R9, -0x2, R14 ;  /* 0xfffffffe090f7824 */ /* 0x000fca00078e020e */
[----:B------:R-:W-:Y:S02]  /*2f790*/  VIMNMX R12, R12, R15, !PT ;  /* 0x0000000f0c0c7248 */ /* 0x000fe40007fe0100 */
[----:B------:R-:W-:-:S07]  /*2f7a0*/  VIADDMNMX R13, R15, R64, R13, PT ;  /* 0x000000400f0d7246 */ /* 0x000fce000380010d */
.L_x_5437:
[----:B------:R-:W-:Y:S05]  /*2f7b0*/  BSYNC B2 ;  /* 0x0000000000027941 */ /* 0x000fea0003800000 */
.L_x_5436:
        /* <DEDUP_REMOVED lines=15> */
[--C-:B0-----:R-:W-:Y:S01]  /*2f8b0*/  IMAD.IADD R15, R59, 0x1, R20.reuse ;  /* 0x000000013b0f7824 */ /* 0x101fe200078e0214 */
[----:B------:R-:W-:Y:S01]  /*2f8c0*/  ISETP.GT.AND P3, PT, R12, 0x9, !P5 ;  /* 0x000000090c00780c */ /* 0x000fe20006f64270 */
[----:B------:R-:W-:Y:S01]  /*2f8d0*/  IMAD.IADD R14, R61, 0x1, R20 ;  /* 0x000000013d0e7824 */ /* 0x000fe200078e0214 */
        /* <DEDUP_REMOVED lines=78> */
.L_x_5448:
[----:B------:R-:W-:Y:S05]  /*2fdc0*/  BSYNC B4 ;  /* 0x0000000000047941 */ /* 0x000fea0003800000 */
.L_x_5447:
[----:B------:R-:W-:Y:S01]  /*2fdd0*/  LOP3.LUT R57, RZ, R57, RZ, 0x33, !PT ;  /* 0x00000039ff397212 */ /* 0x000fe200078e33ff */
[----:B------:R-:W-:Y:S06]  /*2fde0*/  BRA `(.L_x_5449) ;  /* 0x0000000000287947 */ /* 0x000fec0003800000 */
.L_x_5446:
        /* <DEDUP_REMOVED lines=10> */
.L_x_5449:
[----:B------:R-:W-:Y:S05]  /*2fe90*/  BSYNC B3 ;  /* 0x0000000000037941 */ /* 0x000fea0003800000 */
.L_x_5445:
[----:B------:R-:W-:-:S04]  /*2fea0*/  IMAD R6, R64, R57, -R56 ;  /* 0x0000003940067224 */ /* 0x000fc800078e0a38 */
[----:B------:R-:W-:-:S05]  /*2feb0*/  IMAD R9, R9, -0x2, R6 ;  /* 0xfffffffe09097824 */ /* 0x000fca00078e0206 */
[----:B------:R-:W-:Y:S02]  /*2fec0*/  VIADDMNMX R15, R9, R64, R15, PT ;  /* 0x00000040090f7246 */ /* 0x000fe4000380010f */
[----:B------:R-:W-:-:S07]  /*2fed0*/  VIMNMX R14, R14, R9, !PT ;  /* 0x000000090e0e7248 */ /* 0x000fce0007fe0100 */
.L_x_5444:
[----:B------:R-:W-:Y:S05]  /*2fee0*/  BSYNC B2 ;  /* 0x0000000000027941 */ /* 0x000fea0003800000 */
.L_x_5443:
[----:B------:R-:W2:Y:S01]  /*2fef0*/  LDL.64 R6, [R11+0x70] ;  /* 0x000070000b067983 */ /* 0x000ea20000100a00 */
[----:B------:R-:W-:Y:S02]  /*2ff00*/  R2UR UR4, R4 ;  /* 0x00000000040472ca */ /* 0x000fe400000e0000 */
[----:B------:R-:W-:Y:S02]  /*2ff10*/  R2UR UR5, R5 ;  /* 0x00000000050572ca */ /* 0x000fe400000e0000 */
[C---:B------:R-:W-:Y:S02]  /*2ff20*/  ISETP.GT.AND P0, PT, R14.reuse, 0x1, !P0 ;  /* 0x000000010e00780c */ /* 0x040fe40004704270 */
[----:B------:R-:W-:Y:S02]  /*2ff30*/  ISETP.NE.AND P6, PT, R67, RZ, PT ;  /* 0x000000ff4300720c */ /* 0x000fe40003fc5270 */
[----:B------:R-:W-:Y:S02]  /*2ff40*/  ISETP.LT.OR P0, PT, R15, 0x2, P0 ;  /* 0x000000020f00780c */ /* 0x000fe40000701670 */
[----:B------:R-:W-:-:S02]  /*2ff50*/  ISETP.GT.AND P1, PT, R14, 0x8, !P1 ;  /* 0x000000080e00780c */ /* 0x000fc40004f24270 */
[----:B------:R-:W-:Y:S02]  /*2ff60*/  FSEL R57, R27, -INF , !P0 ;  /* 0xff8000001b397808 */ /* 0x000fe40004000000 */
[----:B------:R-:W-:Y:S02]  /*2ff70*/  ISETP.NE.AND P0, PT, R58, RZ, PT ;  /* 0x000000ff3a00720c */ /* 0x000fe40003f05270 */
[C---:B------:R-:W-:Y:S02]  /*2ff80*/  ISETP.LT.OR P1, PT, R15.reuse, 0x9, P1 ;  /* 0x000000090f00780c */ /* 0x040fe40000f21670 */
[----:B------:R-:W-:Y:S02]  /*2ff90*/  ISETP.GT.AND P0, PT, R14, 0x9, !P0 ;  /* 0x000000090e00780c */ /* 0x000fe40004704270 */
[----:B------:R-:W-:Y:S02]  /*2ffa0*/  FSEL R59, R30, -INF , !P1 ;  /* 0xff8000001e3b7808 */ /* 0x000fe40004800000 */
[----:B------:R-:W-:-:S02]  /*2ffb0*/  ISETP.LT.OR P0, PT, R15, 0xa, P0 ;  /* 0x0000000a0f00780c */ /* 0x000fc40000701670 */
[----:B------:R-:W-:Y:S02]  /*2ffc0*/  ISETP.NE.AND P1, PT, R69, RZ, PT ;  /* 0x000000ff4500720c */ /* 0x000fe40003f25270 */
        /* <DEDUP_REMOVED lines=22> */
[----:B------:R-:W-:-:S04]  /*30130*/  ISETP.GT.AND P0, PT, R14, RZ, !P0 ;  /* 0x000000ff0e00720c */ /* 0x000fc80004704270 */
[----:B------:R-:W-:-:S04]  /*30140*/  ISETP.LT.OR P0, PT, R15, 0x1, P0 ;  /* 0x000000010f00780c */ /* 0x000fc80000701670 */
[----:B------:R-:W-:Y:S02]  /*30150*/  FSEL R35, R26, -INF , !P0 ;  /* 0xff8000001a237808 */ /* 0x000fe40004000000 */
[----:B------:R-:W-:Y:S01]  /*30160*/  ISETP.NE.AND P0, PT, R72, RZ, PT ;  /* 0x000000ff4800720c */ /* 0x000fe20003f05270 */
[----:B--2---:R-:W2:Y:S03]  /*30170*/  LD.E.64 R12, desc[UR4][R6.64] ;  /* 0x00000004060c7980 */ /* 0x004ea6000c101b00 */
[C---:B------:R-:W-:Y:S02]  /*30180*/  ISETP.GT.AND P0, PT, R14.reuse, 0x21, !P0 ;  /* 0x000000210e00780c */ /* 0x040fe40004704270 */
[----:B------:R-:W-:Y:S01]  /*30190*/  ISETP.GT.AND P1, PT, R14, 0x28, !P1 ;  /* 0x000000280e00780c */ /* 0x000fe20004f24270 */
[----:B------:R-:W3:Y:S01]  /*301a0*/  LD.E R24, desc[UR4][R6.64+0x10] ;  /* 0x0000100406187980 */ /* 0x000ee2000c101900 */
[----:B------:R-:W-:-:S02]  /*301b0*/  ISETP.LT.OR P0, PT, R15, 0x22, P0 ;  /* 0x000000220f00780c */ /* 0x000fc40000701670 */
[C---:B------:R-:W-:Y:S02]  /*301c0*/  ISETP.GT.AND P2, PT, R14.reuse, 0x29, !P2 ;  /* 0x000000290e00780c */ /* 0x040fe40005744270 */
[C---:B------:R-:W-:Y:S02]  /*301d0*/  ISETP.GT.AND P3, PT, R14.reuse, 0x30, !P3 ;  /* 0x000000300e00780c */ /* 0x040fe40005f64270 */
[C---:B------:R-:W-:Y:S02]  /*301e0*/  ISETP.GT.AND P4, PT, R14.reuse, 0x31, !P4 ;  /* 0x000000310e00780c */ /* 0x040fe40006784270 */
[C---:B------:R-:W-:Y:S02]  /*301f0*/  ISETP.GT.AND P5, PT, R14.reuse, 0x38, !P5 ;  /* 0x000000380e00780c */ /* 0x040fe40006fa4270 */
[----:B------:R-:W-:Y:S02]  /*30200*/  ISETP.GT.AND P6, PT, R14, 0x39, !P6 ;  /* 0x000000390e00780c */ /* 0x000fe400077c4270 */
[----:B------:R-:W-:-:S02]  /*30210*/  ISETP.LT.OR P1, PT, R15, 0x29, P1 ;  /* 0x000000290f00780c */ /* 0x000fc40000f21670 */
[----:B------:R-:W-:Y:S02]  /*30220*/  FSEL R43, R43, -INF , !P0 ;  /* 0xff8000002b2b7808 */ /* 0x000fe40004000000 */
[C---:B------:R-:W-:Y:S02]  /*30230*/  ISETP.LT.OR P2, PT, R15.reuse, 0x2a, P2 ;  /* 0x0000002a0f00780c */ /* 0x040fe40001741670 */
[----:B------:R-:W-:Y:S02]  /*30240*/  FSEL R73, R46, -INF , !P1 ;  /* 0xff8000002e497808 */ /* 0x000fe40004800000 */
[----:B------:R-:W-:Y:S02]  /*30250*/  ISETP.LT.OR P3, PT, R15, 0x31, P3 ;  /* 0x000000310f00780c */ /* 0x000fe40001f61670 */
[----:B------:R-:W-:Y:S02]  /*30260*/  FSEL R47, R47, -INF , !P2 ;  /* 0xff8000002f2f7808 */ /* 0x000fe40005000000 */
[----:B------:R-:W-:-:S02]  /*30270*/  ISETP.LT.OR P4, PT, R15, 0x32, P4 ;  /* 0x000000320f00780c */ /* 0x000fc40002781670 */
[----:B------:R-:W-:Y:S02]  /*30280*/  FSEL R75, R50, -INF , !P3 ;  /* 0xff800000324b7808 */ /* 0x000fe40005800000 */
[----:B------:R-:W-:Y:S02]  /*30290*/  ISETP.LT.OR P5, PT, R15, 0x39, P5 ;  /* 0x000000390f00780c */ /* 0x000fe40002fa1670 */
[----:B------:R-:W-:Y:S02]  /*302a0*/  FSEL R51, R51, -INF , !P4 ;  /* 0xff80000033337808 */ /* 0x000fe40006000000 */
[----:B------:R-:W-:Y:S02]  /*302b0*/  ISETP.LT.OR P6, PT, R15, 0x3a, P6 ;  /* 0x0000003a0f00780c */ /* 0x000fe400037c1670 */
[----:B------:R-:W-:Y:S02]  /*302c0*/  FSEL R77, R54, -INF , !P5 ;  /* 0xff800000364d7808 */ /* 0x000fe40006800000 */
[----:B------:R-:W-:-:S02]  /*302d0*/  R2UR UR6, R4 ;  /* 0x00000000040672ca */ /* 0x000fc400000e0000 */
[----:B------:R-:W-:Y:S02]  /*302e0*/  R2UR UR7, R5 ;  /* 0x00000000050772ca */ /* 0x000fe400000e0000 */
[----:B------:R-:W-:-:S11]  /*302f0*/  FSEL R79, R55, -INF , !P6 ;  /* 0xff800000374f7808 */ /* 0x000fd60007000000 */
[----:B------:R-:W4:Y:S01]  /*30300*/  LD.E R31, desc[UR6][R6.64+0x14] ;  /* 0x00001406061f7980 */ /* 0x000f22000c101900 */
[----:B--2---:R-:W-:Y:S02]  /*30310*/  FMNMX.FTZ R20, R65, R12, !PT ;  /* 0x0000000c41147209 */ /* 0x004fe40007810000 */
        /* <DEDUP_REMOVED lines=30> */
[----:B------:R-:W-:-:S03]  /*30500*/  FMNMX.FTZ R15, R79, R9, !PT ;  /* 0x000000094f0f7209 */ /* 0x000fc60007810000 */
[----:B------:R-:W0:Y:S04]  /*30510*/  SHFL.BFLY PT, R9, R14, 0x2, 0x1f ;  /* 0x0c401f000e097f89 */ /* 0x000e2800000e0000 */
[----:B------:R-:W-:Y:S04]  /*30520*/  ST.E.64 desc[UR4][R6.64], R14 ;  /* 0x0000000e06007985 */ /* 0x000fe8000c101b04 */
[----:B------:R-:W2:Y:S01]  /*30530*/  LD.E R30, desc[UR6][R6.64+0x4] ;  /* 0x00000406061e7980 */ /* 0x000ea2000c101900 */
[----:B0-----:R-:W-:-:S05]  /*30540*/  FMNMX.FTZ R9, R14, R9, !PT ;  /* 0x000000090e097209 */ /* 0x001fca0007810000 */
[----:B------:R-:W0:Y:S02]  /*30550*/  SHFL.BFLY PT, R20, R9, 0x1, 0x1f ;  /* 0x0c201f0009147f89 */ /* 0x000e2400000e0000 */
[----:B0-----:R-:W-:Y:S02]  /*30560*/  FMNMX.FTZ R21, R9, R20, !PT ;  /* 0x0000001409157209 */ /* 0x001fe40007810000 */
[----:B------:R-:W5:Y:S04]  /*30570*/  LD.E R20, desc[UR4][R6.64+0x20] ;  /* 0x0000200406147980 */ /* 0x000f68000c101900 */
[----:B------:R-:W-:Y:S04]  /*30580*/  ST.E desc[UR4][R6.64], R21 ;  /* 0x0000001506007985 */ /* 0x000fe8000c101904 */
[----:B------:R-:W3:Y:S01]  /*30590*/  LD.E R26, desc[UR6][R6.64] ;  /* 0x00000006061a7980 */ /* 0x000ee2000c101900 */
[----:B------:R-:W-:-:S02]  /*305a0*/  R2UR UR8, R4 ;  /* 0x00000000040872ca */ /* 0x000fc400000e0000 */
[----:B------:R-:W-:Y:S01]  /*305b0*/  R2UR UR9, R5 ;  /* 0x00000000050972ca */ /* 0x000fe200000e0000 */
[----:B--2---:R-:W0:Y:S02]  /*305c0*/  SHFL.BFLY PT, R9, R30, 0x2, 0x1f ;  /* 0x0c401f001e097f89 */ /* 0x004e2400000e0000 */
[----:B0-----:R-:W-:-:S05]  /*305d0*/  FMNMX.FTZ R14, R9, R30, !PT ;  /* 0x0000001e090e7209 */ /* 0x001fca0007810000 */
[----:B------:R-:W0:Y:S02]  /*305e0*/  SHFL.BFLY PT, R9, R14, 0x1, 0x1f ;  /* 0x0c201f000e097f89 */ /* 0x000e2400000e0000 */
[----:B0-----:R-:W-:Y:S02]  /*305f0*/  FMNMX.FTZ R27, R14, R9, !PT ;  /* 0x000000090e1b7209 */ /* 0x001fe40007810000 */
[C---:B---3--:R-:W-:Y:S02]  /*30600*/  FSETP.NEU.FTZ.AND P0, PT, R26.reuse, -INF , PT ;  /* 0xff8000001a00780b */ /* 0x048fe40003f1d000 */
[C---:B------:R-:W-:Y:S02]  /*30610*/  FSETP.NEU.FTZ.AND P1, PT, R27.reuse, -INF , PT ;  /* 0xff8000001b00780b */ /* 0x040fe40003f3d000 */
[----:B------:R-:W-:Y:S02]  /*30620*/  FSEL R9, R26, RZ, P0 ;  /* 0x000000ff1a097208 */ /* 0x000fe40000000000 */
[----:B------:R-:W-:-:S03]  /*30630*/  FSEL R26, R27, RZ, P1 ;  /* 0x000000ff1b1a7208 */ /* 0x000fc60000800000 */
[----:B------:R-:W-:Y:S02]  /*30640*/  FADD.FTZ R9, R12, -R9 ;  /* 0x800000090c097221 */ /* 0x000fe40000010000 */
[----:B------:R-:W-:Y:S02]  /*30650*/  FADD.FTZ R13, R13, -R26 ;  /* 0x8000001a0d0d7221 */ /* 0x000fe40000010000 */
[----:B-----5:R-:W-:Y:S02]  /*30660*/  FMUL.FTZ R9, R9, R20 ;  /* 0x0000001409097220 */ /* 0x020fe40000410000 */
[----:B------:R-:W-:-:S04]  /*30670*/  FMUL.FTZ R12, R20, R13 ;  /* 0x0000000d140c7220 */ /* 0x000fc80000410000 */
[----:B------:R-:W0:Y:S08]  /*30680*/  MUFU.EX2 R9, R9 ;  /* 0x0000000900097308 */ /* 0x000e300000000800 */
[----:B------:R-:W4:Y:S01]  /*30690*/  MUFU.EX2 R12, R12 ;  /* 0x0000000c000c7308 */ /* 0x000f220000000800 */
[----:B------:R1:W-:Y:S01]  /*306a0*/  ST.E desc[UR4][R6.64+0x4], R27 ;  /* 0x0000041b06007985 */ /* 0x0003e2000c101904 */
[----:B0-----:R-:W-:Y:S01]  /*306b0*/  FMUL.FTZ R13, R9, R24 ;  /* 0x00000018090d7220 */ /* 0x001fe20000410000 */
[----:B----4-:R-:W-:-:S04]  /*306c0*/  FMUL.FTZ R31, R12, R31 ;  /* 0x0000001f0c1f7220 */ /* 0x010fc80000410000 */
[----:B------:R1:W-:Y:S04]  /*306d0*/  ST.E desc[UR6][R6.64+0x10], R13 ;  /* 0x0000100d06007985 */ /* 0x0003e8000c101906 */
[----:B------:R1:W-:Y:S04]  /*306e0*/  ST.E desc[UR8][R6.64+0x14], R31 ;  /* 0x0000141f06007985 */ /* 0x0003e8000c101908 */
[----:B------:R-:W2:Y:S04]  /*306f0*/  LDL.64 R14, [R11+0x78] ;  /* 0x000078000b0e7983 */ /* 0x000ea80000100a00 */
[----:B--2---:R-:W2:Y:S04]  /*30700*/  LD.E.64 R20, desc[UR4][R14.64] ;  /* 0x000000040e147980 */ /* 0x004ea8000c101b00 */
[----:B--2---:R-:W2:Y:S01]  /*30710*/  LD.E R24, desc[UR4][R20.64+0x4] ;  /* 0x0000040414187980 */ /* 0x004ea2000c101900 */
[----:B------:R-:W-:Y:S01]  /*30720*/  BSSY B2, `(.L_x_5450) ;  /* 0x0000010000027945 */ /* 0x000fe20003800000 */
[----:B--2---:R-:W-:-:S13]  /*30730*/  ISETP.NE.AND P0, PT, R24, RZ, PT ;  /* 0x000000ff1800720c */ /* 0x004fda0003f05270 */
[----:B-1----:R-:W-:Y:S05]  /*30740*/  @P0 BRA `(.L_x_5451) ;  /* 0x0000000000340947 */ /* 0x002fea0003800000 */
[----:B------:R-:W-:Y:S02]  /*30750*/  R2UR UR4, R4 ;  /* 0x00000000040472ca */ /* 0x000fe400000e0000 */
[----:B------:R-:W-:-:S13]  /*30760*/  R2UR UR5, R5 ;  /* 0x00000000050572ca */ /* 0x000fda00000e0000 */
[----:B------:R-:W2:Y:S01]  /*30770*/  LD.E.64 R6, desc[UR4][R14.64+0x8] ;  /* 0x000008040e067980 */ /* 0x000ea2000c101b00 */
[----:B------:R-:W-:Y:S02]  /*30780*/  R2UR UR6, R4 ;  /* 0x00000000040672ca */ /* 0x000fe400000e0000 */
[----:B------:R-:W-:Y:S01]  /*30790*/  R2UR UR7, R5 ;  /* 0x00000000050772ca */ /* 0x000fe200000e0000 */
[----:B------:R-:W3:-:S12]  /*307a0*/  LD.E R21, desc[UR4][R20.64] ;  /* 0x0000000414157980 */ /* 0x000ed8000c101900 */
[----:B--2---:R-:W2:Y:S01]  /*307b0*/  LD.E.64 R6, desc[UR6][R6.64] ;  /* 0x0000000606067980 */ /* 0x004ea2000c101b00 */
[----:B---3--:R-:W-:-:S04]  /*307c0*/  IMAD R27, R8, 0x40, R21 ;  /* 0x00000040081b7824 */ /* 0x008fc800078e0215 */
[----:B--2---:R-:W-:-:S05]  /*307d0*/  IMAD.WIDE R26, R27, 0x4, R6 ;  /* 0x000000041b1a7825 */ /* 0x004fca00078e0206 */
[----:B------:R0:W-:Y:S04]  /*307e0*/  ST.E desc[UR4][R26.64], R9 ;  /* 0x000000091a007985 */ /* 0x0001e8000c101904 */
[----:B------:R-:W2:Y:S04]  /*307f0*/  LD.E.64 R20, desc[UR6][R14.64] ;  /* 0x000000060e147980 */ /* 0x000ea8000c101b00 */
[----:B--2---:R-:W2:Y:S02]  /*30800*/  LD.E R13, desc[UR4][R20.64+0x4] ;  /* 0x00000404140d7980 */ /* 0x004ea4000c101900 */
[----:B0-2---:R-:W-:-:S13]  /*30810*/  ISETP.NE.AND P0, PT, R13, RZ, PT ;  /* 0x000000ff0d00720c */ /* 0x005fda0003f05270 */
.L_x_5451:
[----:B------:R-:W-:Y:S05]  /*30820*/  BSYNC B2 ;  /* 0x0000000000027941 */ /* 0x000fea0003800000 */
.L_x_5450:
[----:B------:R-:W-:Y:S04]  /*30830*/  BSSY B2, `(.L_x_5452) ;  /* 0x000000d000027945 */ /* 0x000fe80003800000 */
[----:B------:R-:W-:Y:S05]  /*30840*/  @P0 BRA `(.L_x_5453) ;  /* 0x00000000002c0947 */ /* 0x000fea0003800000 */
        /* <DEDUP_REMOVED lines=8> */
[----:B------:R-:W-:-:S04]  /*308d0*/  VIADD R13, R8, 0x8 ;  /* 0x00000008080d7836 */ /* 0x000fc80000000000 */
[----:B--2---:R-:W-:-:S05]  /*308e0*/  IMAD.WIDE R6, R13, 0x4, R6 ;  /* 0x000000040d067825 */ /* 0x004fca00078e0206 */
[----:B------:R0:W-:Y:S02]  /*308f0*/  ST.E desc[UR4][R6.64], R12 ;  /* 0x0000000c06007985 */ /* 0x0001e4000c101904 */
.L_x_5453:
[----:B------:R-:W-:Y:S05]  /*30900*/  BSYNC B2 ;  /* 0x0000000000027941 */ /* 0x000fea0003800000 */
.L_x_5452:
[----:B0-----:R-:W2:Y:S01]  /*30910*/  LDL.64 R6, [R11+0x70] ;  /* 0x000070000b067983 */ /* 0x001ea20000100a00 */
[C---:B------:R-:W-:Y:S02]  /*30920*/  R2UR UR4, R4.reuse ;  /* 0x00000000040472ca */ /* 0x040fe400000e0000 */
[C---:B------:R-:W-:Y:S02]  /*30930*/  R2UR UR5, R5.reuse ;  /* 0x00000000050572ca */ /* 0x040fe400000e0000 */
[C---:B------:R-:W-:Y:S02]  /*30940*/  R2UR UR6, R4.reuse ;  /* 0x00000000040672ca */ /* 0x040fe400000e0000 */
[C---:B------:R-:W-:Y:S02]  /*30950*/  R2UR UR7, R5.reuse ;  /* 0x00000000050772ca */ /* 0x040fe400000e0000 */
[----:B------:R-:W-:Y:S02]  /*30960*/  R2UR UR8, R4 ;  /* 0x00000000040872ca */ /* 0x000fe400000e0000 */
[----:B------:R-:W-:-:S05]  /*30970*/  R2UR UR9, R5 ;  /* 0x00000000050972ca */ /* 0x000fca00000e0000 */
[----:B--2---:R-:W2:Y:S04]  /*30980*/  LD.E R8, desc[UR4][R6.64] ;  /* 0x0000000406087980 */ /* 0x004ea8000c101900 */
[----:B------:R-:W3:Y:S04]  /*30990*/  LD.E R13, desc[UR6][R6.64+0x20] ;  /* 0x00002006060d7980 */ /* 0x000ee8000c101900 */
[----:B------:R-:W4:Y:S04]  /*309a0*/  LD.E R20, desc[UR8][R6.64+0x4] ;  /* 0x0000040806147980 */ /* 0x000f28000c101900 */
[----:B------:R-:W4:Y:S04]  /*309b0*/  LD.E R55, desc[UR4][R6.64+0x10] ;  /* 0x0000100406377980 */ /* 0x000f28000c101900 */
[----:B------:R-:W4:Y:S01]  /*309c0*/  LD.E R56, desc[UR6][R6.64+0x14] ;  /* 0x0000140606387980 */ /* 0x000f22000c101900 */
[C---:B--2---:R-:W-:Y:S01]  /*309d0*/  FSETP.NEU.FTZ.AND P0, PT, R8.reuse, -INF , PT ;  /* 0xff8000000800780b */ /* 0x044fe20003f1d000 */
[----:B---3--:R-:W-:Y:S01]  /*309e0*/  FMUL.FTZ R14, R8, R13 ;  /* 0x0000000d080e7220 */ /* 0x008fe20000410000 */
[----:B----4-:R-:W-:Y:S01]  /*309f0*/  FSETP.NEU.FTZ.AND P1, PT, R20, -INF , PT ;  /* 0xff8000001400780b */ /* 0x010fe20003f3d000 */
[----:B------:R-:W-:-:S03]  /*30a00*/  FMUL.FTZ R20, R13, R20 ;  /* 0x000000140d147220 */ /* 0x000fc60000410000 */
[----:B------:R-:W-:Y:S02]  /*30a10*/  FSEL R14, R14, RZ, P0 ;  /* 0x000000ff0e0e7208 */ /* 0x000fe40000000000 */
[----:B------:R-:W-:-:S03]  /*30a20*/  FSEL R20, R20, RZ, P1 ;  /* 0x000000ff14147208 */ /* 0x000fc60000800000 */
[-CC-:B------:R-:W-:Y:S01]  /*30a30*/  FFMA.FTZ R8, R65, R13.reuse, -R14.reuse ;  /* 0x0000000d41087223 */ /* 0x180fe2000001080e */
[-CC-:B------:R-:W-:Y:S01]  /*30a40*/  FFMA.FTZ R25, R25, R13.reuse, -R14.reuse ;  /* 0x0000000d19197223 */ /* 0x180fe2000001080e */
[-CC-:B------:R-:W-:Y:S01]  /*30a50*/  FFMA.FTZ R28, R28, R13.reuse, -R14.reuse ;  /* 0x0000000d1c1c7223 */ /* 0x180fe2000001080e */
[-C--:B------:R-:W-:Y:S01]  /*30a60*/  FFMA.FTZ R29, R29, R13.reuse, -R14 ;  /* 0x0000000d1d1d7223 */ /* 0x080fe2000001080e */
[-CC-:B------:R-:W-:Y:S01]  /*30a70*/  FFMA.FTZ R15, R35, R13.reuse, -R20.reuse ;  /* 0x0000000d230f7223 */ /* 0x180fe20000010814 */
[-CC-:B------:R-:W-:Y:S01]  /*30a80*/  FFMA.FTZ R21, R57, R13.reuse, -R20.reuse ;  /* 0x0000000d39157223 */ /* 0x180fe20000010814 */
[----:B------:R-:W0:Y:S01]  /*30a90*/  MUFU.EX2 R8, R8 ;  /* 0x0000000800087308 */ /* 0x000e220000000800 */
[-CC-:B------:R-:W-:Y:S01]  /*30aa0*/  FFMA.FTZ R38, R39, R13.reuse, -R20.reuse ;  /* 0x0000000d27267223 */ /* 0x180fe20000010814 */
[-CC-:B------:R-:W-:Y:S01]  /*30ab0*/  FFMA.FTZ R42, R43, R13.reuse, -R20.reuse ;  /* 0x0000000d2b2a7223 */ /* 0x180fe20000010814 */
[-CC-:B------:R-:W-:Y:S01]  /*30ac0*/  FFMA.FTZ R46, R47, R13.reuse, -R20.reuse ;  /* 0x0000000d2f2e7223 */ /* 0x180fe20000010814 */
[-C--:B------:R-:W-:Y:S01]  /*30ad0*/  FFMA.FTZ R50, R51, R13.reuse, -R20 ;  /* 0x0000000d33327223 */ /* 0x080fe20000010814 */
        /* <DEDUP_REMOVED lines=21> */
[-C--:B------:R-:W-:Y:S01]  /*30c30*/  FFMA.FTZ R14, R53, R13.reuse, -R14 ;  /* 0x0000000d350e7223 */ /* 0x080fe2000001080e */
[----:B------:R-:W-:Y:S01]  /*30c40*/  FFMA.FTZ R20, R79, R13, -R20 ;  /* 0x0000000d4f147223 */ /* 0x000fe20000010814 */
[----:B------:R-:W-:Y:S01]  /*30c50*/  MUFU.EX2 R26, R21 ;  /* 0x00000015001a7308 */ /* 0x000fe20000000800 */
[----:B0-----:R-:W-:-:S07]  /*30c60*/  FADD.FTZ R54, R8, R55 ;  /* 0x0000003708367221 */ /* 0x001fce0000010000 */
[----:B------:R1:W0:Y:S08]  /*30c70*/  MUFU.EX2 R13, R25 ;  /* 0x00000019000d7308 */ /* 0x0002300000000800 */
[----:B------:R-:W-:Y:S01]  /*30c80*/  MUFU.EX2 R28, R28 ;  /* 0x0000001c001c7308 */ /* 0x000fe20000000800 */
[----:B-1----:R-:W-:-:S07]  /*30c90*/  FADD.FTZ R25, R153, R56 ;  /* 0x0000003899197221 */ /* 0x002fce0000010000 */
[----:B------:R-:W1:Y:S01]  /*30ca0*/  MUFU.EX2 R155, R24 ;  /* 0x00000018009b7308 */ /* 0x000e620000000800 */
[----:B0-----:R-:W-:Y:S01]  /*30cb0*/  FADD.FTZ R53, R13, R54 ;  /* 0x000000360d357221 */ /* 0x001fe20000010000 */
[----:B------:R-:W-:-:S06]  /*30cc0*/  FADD.FTZ R54, R26, R25 ;  /* 0x000000191a367221 */ /* 0x000fcc0000010000 */
[----:B------:R-:W0:Y:S08]  /*30cd0*/  MUFU.EX2 R29, R29 ;  /* 0x0000001d001d7308 */ /* 0x000e300000000800 */
[----:B------:R-:W2:Y:S01]  /*30ce0*/  MUFU.EX2 R30, R30 ;  /* 0x0000001e001e7308 */ /* 0x000ea20000000800 */
[----:B-1----:R-:W-:-:S07]  /*30cf0*/  FADD.FTZ R15, R155, R54 ;  /* 0x000000369b0f7221 */ /* 0x002fce0000010000 */
[----:B------:R-:W1:Y:S08]  /*30d00*/  MUFU.EX2 R32, R32 ;  /* 0x0000002000207308 */ /* 0x000e700000000800 */
[----:B------:R-:W3:Y:S08]  /*30d10*/  MUFU.EX2 R31, R31 ;  /* 0x0000001f001f7308 */ /* 0x000ef00000000800 */
[----:B------:R-:W4:Y:S08]  /*30d20*/  MUFU.EX2 R33, R33 ;  /* 0x0000002100217308 */ /* 0x000f300000000800 */
[----:B------:R-:W4:Y:S08]  /*30d30*/  MUFU.EX2 R34, R34 ;  /* 0x0000002200227308 */ /* 0x000f300000000800 */
[----:B------:R0:W-:Y:S08]  /*30d40*/  MUFU.EX2 R27, R14 ;  /* 0x0000000e001b7308 */ /* 0x0001f00000000800 */
[----:B------:R-:W4:Y:S01]  /*30d50*/  MUFU.EX2 R36, R36 ;  /* 0x0000002400247308 */ /* 0x000f220000000800 */
[----:B0-----:R-:W-:-:S04]  /*30d60*/  FADD.FTZ R14, R28, R53 ;  /* 0x000000351c0e7221 */ /* 0x001fc80000010000 */
[----:B------:R-:W-:Y:S01]  /*30d70*/  FADD.FTZ R21, R29, R14 ;  /* 0x0000000e1d157221 */ /* 0x000fe20000010000 */
[----:B--2---:R-:W-:Y:S02]  /*30d80*/  FADD.FTZ R14, R30, R15 ;  /* 0x0000000f1e0e7221 */ /* 0x004fe40000010000 */
[----:B------:R-:W0:Y:S01]  /*30d90*/  MUFU.EX2 R35, R35 ;  /* 0x0000002300237308 */ /* 0x000e220000000800 */
[----:B-1----:R-:W-:Y:S01]  /*30da0*/  FADD.FTZ R24, R32, R21 ;  /* 0x0000001520187221 */ /* 0x002fe20000010000 */
[----:B---3--:R-:W-:-:S03]  /*30db0*/  FADD.FTZ R15, R31, R14 ;  /* 0x0000000e1f0f7221 */ /* 0x008fc60000010000 */
[----:B----4-:R-:W-:Y:S01]  /*30dc0*/  FADD.FTZ R21, R33, R24 ;  /* 0x0000001821157221 */ /* 0x010fe20000010000 */
[----:B------:R-:W-:Y:S02]  /*30dd0*/  FADD.FTZ R14, R34, R15 ;  /* 0x0000000f220e7221 */ /* 0x000fe40000010000 */
[----:B------:R-:W1:Y:S01]  /*30de0*/  MUFU.EX2 R37, R37 ;  /* 0x0000002500257308 */ /* 0x000e620000000800 */
[----:B------:R-:W-:-:S07]  /*30df0*/  FADD.FTZ R24, R36, R21 ;  /* 0x0000001524187221 */ /* 0x000fce0000010000 */
        /* <DEDUP_REMOVED lines=31> */
[----:B0-----:R-:W-:-:S04]  /*30ff0*/  FADD.FTZ R24, R52, R21 ;  /* 0x0000001534187221 */ /* 0x001fc80000010000 */
[----:B------:R-:W-:Y:S01]  /*31000*/  FADD.FTZ R53, R27, R24 ;  /* 0x000000181b357221 */ /* 0x000fe20000010000 */
[----:B-1----:R-:W-:-:S04]  /*31010*/  FADD.FTZ R15, R51, R14 ;  /* 0x0000000e330f7221 */ /* 0x002fc80000010000 */
[----:B------:R-:W-:Y:S01]  /*31020*/  ST.E desc[UR4][R6.64+0x10], R53 ;  /* 0x0000103506007985 */ /* 0x000fe2000c101904 */
[----:B--2---:R-:W-:-:S05]  /*31030*/  FADD.FTZ R55, R54, R15 ;  /* 0x0000000f36377221 */ /* 0x004fca0000010000 */
[----:B------:R0:W-:Y:S04]  /*31040*/  ST.E desc[UR6][R6.64+0x14], R55 ;  /* 0x0000143706007985 */ /* 0x0001e8000c101906 */
[----:B------:R-:W2:Y:S01]  /*31050*/  LDL.64 R20, [R11+0x80] ;  /* 0x000080000b147983 */ /* 0x000ea20000100a00 */
[----:B------:R-:W-:Y:S06]  /*31060*/  BAR.SYNC.DEFER_BLOCKING 0xf, 0x100 ;  /* 0x03c4000000007b1d */ /* 0x000fec0000010000 */
[----:B------:R-:W3:Y:S04]  /*31070*/  LDL.64 R14, [R11+0x88] ;  /* 0x000088000b0e7983 */ /* 0x000ee80000100a00 */
[----:B--2---:R-:W2:Y:S04]  /*31080*/  LD.E.64 R20, desc[UR4][R20.64+0x10] ;  /* 0x0000100414147980 */ /* 0x004ea8000c101b00 */
[----:B--2---:R-:W2:Y:S04]  /*31090*/  LD.E.64 R24, desc[UR6][R20.64+0x8] ;  /* 0x0000080614187980 */ /* 0x004ea8000c101b00 */
[----:B------:R-:W4:Y:S01]  /*310a0*/  LD.E.64 R56, desc[UR4][R20.64] ;  /* 0x0000000414387980 */ /* 0x000f22000c101b00 */
        /* <DEDUP_REMOVED lines=16> */
[----:B--2---:R-:W-:-:S05]  /*311b0*/  MOV R24, R24 ;  /* 0x0000001800187202 */ /* 0x004fca0000000f00 */
[--C-:B----4-:R-:W-:Y:S02]  /*311c0*/  IMAD R57, R57, 0x2, R24.reuse ;  /* 0x0000000239397824 */ /* 0x110fe400078e0218 */
[C---:B0-----:R-:W-:Y:S02]  /*311d0*/  IMAD R6, R56.reuse, 0x2, R24 ;  /* 0x0000000238067824 */ /* 0x041fe400078e0218 */
[----:B------:R-:W-:Y:S01]  /*311e0*/  IMAD R56, R56, 0x2, R57 ;  /* 0x0000000238387824 */ /* 0x000fe200078e0239 */
[----:B------:R-:W-:Y:S04]  /*311f0*/  STSM.16.M88.4 [R24], R152 ;  /* 0x0000009818007844 */ /* 0x000fe80000000200 */
[----:B------:R0:W-:Y:S04]  /*31200*/  STSM.16.M88.4 [R6], R156 ;  /* 0x0000009c06007844 */ /* 0x0001e80000000200 */
[----:B------:R-:W-:Y:S04]  /*31210*/  STSM.16.M88.4 [R57], R160 ;  /* 0x000000a039007844 */ /* 0x000fe80000000200 */
[----:B------:R1:W-:Y:S04]  /*31220*/  STSM.16.M88.4 [R56], R164 ;  /* 0x000000a438007844 */ /* 0x0003e80000000200 */
[----:B---3--:R-:W2:Y:S04]  /*31230*/  LD.E R8, desc[UR4][R14.64] ;  /* 0x000000040e087980 */ /* 0x008ea8000c101900 */
[----:B0-----:R-:W3:Y:S04]  /*31240*/  LD.E R6, desc[UR4][R14.64+0x14] ;  /* 0x000014040e067980 */ /* 0x001ee8000c101900 */
[----:B------:R-:W4:Y:S04]  /*31250*/  LD.E R36, desc[UR4][R14.64+0x44] ;  /* 0x000044040e247980 */ /* 0x000f28000c101900 */
[----:B------:R-:W4:Y:S01]  /*31260*/  LD.E R50, desc[UR4][R14.64+0x80] ;  /* 0x000080040e327980 */ /* 0x000f22000c101900 */
[----:B------:R-:W-:-:S02]  /*31270*/  R2UR UR18, R4 ;  /* 0x00000000041272ca */ /* 0x000fc400000e0000 */
[----:B------:R-:W-:Y:S01]  /*31280*/  R2UR UR19, R5 ;  /* 0x00000000051372ca */ /* 0x000fe200000e0000 */
[----:B------:R-:W4:Y:S04]  /*31290*/  LD.E R66, desc[UR4][R14.64+0xc0] ;  /* 0x0000c0040e427980 */ /* 0x000f28000c101900 */
[----:B------:R-:W4:Y:S04]  /*312a0*/  LD.E R82, desc[UR4][R14.64+0x100] ;  /* 0x000100040e527980 */ /* 0x000f28000c101900 */
[----:B------:R-:W4:Y:S04]  /*312b0*/  LD.E R20, desc[UR6][R14.64+0x4] ;  /* 0x000004060e147980 */ /* 0x000f28000c101900 */
[----:B------:R-:W4:Y:S04]  /*312c0*/  LD.E R34, desc[UR6][R14.64+0x40] ;  /* 0x000040060e227980 */ /* 0x000f28000c101900 */
[----:B------:R-:W4:Y:S04]  /*312d0*/  LD.E R46, desc[UR6][R14.64+0x70] ;  /* 0x000070060e2e7980 */ /* 0x000f28000c101900 */
[----:B-1----:R-:W4:Y:S04]  /*312e0*/  LD.E R56, desc[UR6][R14.64+0x94] ;  /* 0x000094060e387980 */ /* 0x002f28000c101900 */
[----:B------:R-:W4:Y:S04]  /*312f0*/  LD.E R68, desc[UR6][R14.64+0xc4] ;  /* 0x0000c4060e447980 */ /* 0x000f28000c101900 */
[----:B------:R-:W4:Y:S04]  /*31300*/  LD.E R84, desc[UR6][R14.64+0x104] ;  /* 0x000104060e547980 */ /* 0x000f28000c101900 */
[----:B------:R-:W4:Y:S04]  /*31310*/  LD.E R24, desc[UR8][R14.64+0x10] ;  /* 0x000010080e187980 */ /* 0x000f28000c101900 */
[----:B------:R-:W4:Y:S04]  /*31320*/  LD.E R38, desc[UR8][R14.64+0x50] ;  /* 0x000050080e267980 */ /* 0x000f28000c101900 */
[----:B------:R-:W4:Y:S04]  /*31330*/  LD.E R52, desc[UR8][R14.64+0x84] ;  /* 0x000084080e347980 */ /* 0x000f28000c101900 */
[----:B------:R-:W4:Y:S04]  /*31340*/  LD.E R70, desc[UR8][R14.64+0xd0] ;  /* 0x0000d0080e467980 */ /* 0x000f28000c101900 */
[----:B------:R-:W4:Y:S01]  /*31350*/  LD.E R86, desc[UR8][R14.64+0x110] ;  /* 0x000110080e567980 */ /* 0x000f22000c101900 */
[----:B------:R-:W-:-:S02]  /*31360*/  R2UR UR10, R4 ;  /* 0x00000000040a72ca */ /* 0x000fc400000e0000 */
[C---:B------:R-:W-:Y:S01]  /*31370*/  R2UR UR11, R5.reuse ;  /* 0x00000000050b72ca */ /* 0x040fe200000e0000 */
[----:B------:R-:W4:Y:S01]  /*31380*/  LD.E R64, desc[UR18][R14.64+0xb4] ;  /* 0x0000b4120e407980 */ /* 0x000f22000c101900 */
[C---:B------:R-:W-:Y:S02]  /*31390*/  R2UR UR12, R4.reuse ;  /* 0x00000000040c72ca */ /* 0x040fe400000e0000 */
[C---:B------:R-:W-:Y:S01]  /*313a0*/  R2UR UR13, R5.reuse ;  /* 0x00000000050d72ca */ /* 0x040fe200000e0000 */
[----:B------:R-:W4:Y:S01]  /*313b0*/  LD.E R80, desc[UR18][R14.64+0xf4] ;  /* 0x0000f4120e507980 */ /* 0x000f22000c101900 */
[C---:B------:R-:W-:Y:S02]  /*313c0*/  R2UR UR14, R4.reuse ;  /* 0x00000000040e72ca */ /* 0x040fe400000e0000 */
[----:B------:R-:W-:Y:S02]  /*313d0*/  R2UR UR15, R5 ;  /* 0x00000000050f72ca */ /* 0x000fe400000e0000 */
[----:B------:R-:W-:-:S02]  /*313e0*/  R2UR UR16, R4 ;  /* 0x00000000041072ca */ /* 0x000fc400000e0000 */
[----:B------:R-:W-:Y:S01]  /*313f0*/  R2UR UR17, R5 ;  /* 0x00000000051172ca */ /* 0x000fe200000e0000 */
[----:B------:R-:W4:Y:S04]  /*31400*/  LD.E R26, desc[UR10][R14.64+0x20] ;  /* 0x0000200a0e1a7980 */ /* 0x000f28000c101900 */
        /* <DEDUP_REMOVED lines=18> */
[----:B------:R-:W4:Y:S01]  /*31530*/  LD.E R94, desc[UR16][R14.64+0x130] ;  /* 0x000130100e5e7980 */ /* 0x000f22000c101900 */
[----:B--2---:R-:W-:-:S05]  /*31540*/  FMUL.FTZ R7, R9, R8 ;  /* 0x0000000809077220 */ /* 0x004fca0000410000 */
[----:B------:R3:W-:Y:S02]  /*31550*/  ST.E desc[UR4][R14.64], R7 ;  /* 0x000000070e007985 */ /* 0x0007e4000c101904 */
[C---:B---3--:R-:W-:Y:S02]  /*31560*/  FMUL.FTZ R7, R9.reuse, R6 ;  /* 0x0000000609077220 */ /* 0x048fe40000410000 */
[----:B------:R-:W2:Y:S04]  /*31570*/  LD.E R6, desc[UR18][R14.64+0x134] ;  /* 0x000134120e067980 */ /* 0x000ea8000c101900 */
[----:B------:R4:W-:Y:S02]  /*31580*/  ST.E desc[UR4][R14.64+0x14], R7 ;  /* 0x000014070e007985 */ /* 0x0009e4000c101904 */
[----:B----4-:R-:W-:-:S05]  /*31590*/  FMUL.FTZ R7, R9, R36 ;  /* 0x0000002409077220 */ /* 0x010fca0000410000 */
[----:B------:R0:W-:Y:S02]  /*315a0*/  ST.E desc[UR4][R14.64+0x44], R7 ;  /* 0x000044070e007985 */ /* 0x0001e4000c101904 */
[----:B0-----:R-:W-:-:S05]  /*315b0*/  FMUL.FTZ R7, R9, R50 ;  /* 0x0000003209077220 */ /* 0x001fca0000410000 */
[----:B------:R0:W-:Y:S02]  /*315c0*/  ST.E desc[UR4][R14.64+0x80], R7 ;  /* 0x000080070e007985 */ /* 0x0001e4000c101904 */
[----:B0-----:R-:W-:-:S05]  /*315d0*/  FMUL.FTZ R7, R9, R66 ;  /* 0x0000004209077220 */ /* 0x001fca0000410000 */
[----:B------:R0:W-:Y:S02]  /*315e0*/  ST.E desc[UR4][R14.64+0xc0], R7 ;  /* 0x0000c0070e007985 */ /* 0x0001e4000c101904 */
[----:B0-----:R-:W-:-:S05]  /*315f0*/  FMUL.FTZ R7, R9, R82 ;  /* 0x0000005209077220 */ /* 0x001fca0000410000 */
[----:B------:R2:W-:Y:S02]  /*31600*/  ST.E desc[UR4][R14.64+0x100], R7 ;  /* 0x000100070e007985 */ /* 0x0005e4000c101904 */
[C---:B--2---:R-:W-:Y:S02]  /*31610*/  FMUL.FTZ R7, R9.reuse, R6 ;  /* 0x0000000609077220 */ /* 0x044fe40000410000 */
[----:B------:R-:W2:Y:S01]  /*31620*/  LD.E R6, desc[UR6][R14.64+0x140] ;  /* 0x000140060e067980 */ /* 0x000ea2000c101900 */
[----:B------:R-:W-:-:S05]  /*31630*/  FMUL.FTZ R13, R9, R20 ;  /* 0x00000014090d7220 */ /* 0x000fca0000410000 */
[----:B------:R0:W-:Y:S02]  /*31640*/  ST.E desc[UR6][R14.64+0x4], R13 ;  /* 0x0000040d0e007985 */ /* 0x0001e4000c101906 */
[----:B0-----:R-:W-:-:S05]  /*31650*/  FMUL.FTZ R13, R9, R34 ;  /* 0x00000022090d7220 */ /* 0x001fca0000410000 */
        /* <DEDUP_REMOVED lines=22> */
[----:B------:R-:W2:Y:S04]  /*317c0*/  LD.E R6, desc[UR6][R14.64+0x150] ;  /* 0x000150060e067980 */ /* 0x000ea8000c101900 */
[----:B------:R2:W-:Y:S02]  /*317d0*/  ST.E desc[UR4][R14.64+0x134], R7 ;  /* 0x000134070e007985 */ /* 0x0005e4000c101904 */
[----:B--2---:R-:W-:-:S02]  /*317e0*/  FMUL.FTZ R7, R9, R6 ;  /* 0x0000000609077220 */ /* 0x004fc40000410000 */
[----:B------:R-:W2:Y:S04]  /*317f0*/  LD.E R6, desc[UR6][R14.64+0x154] ;  /* 0x000154060e067980 */ /* 0x000ea8000c101900 */
        /* <DEDUP_REMOVED lines=57> */
[----:B------:R2:W-:Y:S01]  /*31b90*/  ST.E desc[UR4][R14.64+0x1d4], R21 ;  /* 0x0001d4150e007985 */ /* 0x0005e2000c101904 */
[C---:B------:R-:W-:Y:S01]  /*31ba0*/  FMUL.FTZ R25, R9.reuse, R26 ;  /* 0x0000001a09197220 */ /* 0x040fe20000410000 */
[C---:B------:R-:W-:Y:S01]  /*31bb0*/  FMUL.FTZ R27, R9.reuse, R28 ;  /* 0x0000001c091b7220 */ /* 0x040fe20000410000 */
[C---:B------:R-:W-:Y:S01]  /*31bc0*/  FMUL.FTZ R29, R9.reuse, R30 ;  /* 0x0000001e091d7220 */ /* 0x040fe20000410000 */
[----:B------:R-:W-:-:S02]  /*31bd0*/  FMUL.FTZ R31, R9, R32 ;  /* 0x00000020091f7220 */ /* 0x000fc40000410000 */
[----:B------:R0:W-:Y:S04]  /*31be0*/  ST.E desc[UR10][R14.64+0x20], R25 ;  /* 0x000020190e007985 */ /* 0x0001e8000c10190a */
[----:B------:R1:W-:Y:S04]  /*31bf0*/  ST.E desc[UR12][R14.64+0x24], R27 ;  /* 0x0000241b0e007985 */ /* 0x0003e8000c10190c */
[----:B------:R3:W-:Y:S01]  /*31c00*/  ST.E desc[UR14][R14.64+0x30], R29 ;  /* 0x0000301d0e007985 */ /* 0x0007e2000c10190e */
[----:B--2---:R-:W-:-:S03]  /*31c10*/  FMUL.FTZ R21, R9, R6 ;  /* 0x0000000609157220 */ /* 0x004fc60000410000 */
[----:B------:R-:W2:Y:S01]  /*31c20*/  LD.E R6, desc[UR6][R14.64+0x1f4] ;  /* 0x0001f4060e067980 */ /* 0x000ea2000c101900 */
[C---:B0-----:R-:W-:Y:S01]  /*31c30*/  FMUL.FTZ R25, R9.reuse, R40 ;  /* 0x0000002809197220 */ /* 0x041fe20000410000 */
[C---:B-1----:R-:W-:Y:S01]  /*31c40*/  FMUL.FTZ R27, R9.reuse, R42 ;  /* 0x0000002a091b7220 */ /* 0x042fe20000410000 */
[C---:B---3--:R-:W-:Y:S01]  /*31c50*/  FMUL.FTZ R29, R9.reuse, R44 ;  /* 0x0000002c091d7220 */ /* 0x048fe20000410000 */
[----:B------:R0:W-:Y:S04]  /*31c60*/  ST.E desc[UR16][R14.64+0x34], R31 ;  /* 0x0000341f0e007985 */ /* 0x0001e8000c101910 */
[----:B------:R1:W-:Y:S01]  /*31c70*/  ST.E desc[UR10][R14.64+0x54], R25 ;  /* 0x000054190e007985 */ /* 0x0003e2000c10190a */
[----:B0-----:R-:W-:-:S03]  /*31c80*/  FMUL.FTZ R31, R9, R48 ;  /* 0x00000030091f7220 */ /* 0x001fc60000410000 */
[----:B------:R0:W-:Y:S01]  /*31c90*/  ST.E desc[UR12][R14.64+0x60], R27 ;  /* 0x0000601b0e007985 */ /* 0x0001e2000c10190c */
[----:B-1----:R-:W-:-:S03]  /*31ca0*/  FMUL.FTZ R25, R9, R54 ;  /* 0x0000003609197220 */ /* 0x002fc60000410000 */
[----:B------:R1:W-:Y:S04]  /*31cb0*/  ST.E desc[UR14][R14.64+0x64], R29 ;  /* 0x0000641d0e007985 */ /* 0x0003e8000c10190e */
[----:B------:R3:W-:Y:S01]  /*31cc0*/  ST.E desc[UR16][R14.64+0x74], R31 ;  /* 0x0000741f0e007985 */ /* 0x0007e2000c101910 */
[C---:B0-----:R-:W-:Y:S01]  /*31cd0*/  FMUL.FTZ R27, R9.reuse, R58 ;  /* 0x0000003a091b7220 */ /* 0x041fe20000410000 */
[C---:B-1----:R-:W-:Y:S01]  /*31ce0*/  FMUL.FTZ R29, R9.reuse, R60 ;  /* 0x0000003c091d7220 */ /* 0x042fe20000410000 */
[C---:B---3--:R-:W-:Y:S01]  /*31cf0*/  FMUL.FTZ R31, R9.reuse, R62 ;  /* 0x0000003e091f7220 */ /* 0x048fe20000410000 */
[----:B------:R0:W-:Y:S01]  /*31d00*/  ST.E desc[UR10][R14.64+0x90], R25 ;  /* 0x000090190e007985 */ /* 0x0001e2000c10190a */
[----:B------:R-:W-:-:S03]  /*31d10*/  FMUL.FTZ R33, R9, R64 ;  /* 0x0000004009217220 */ /* 0x000fc60000410000 */
[----:B------:R1:W-:Y:S04]  /*31d20*/  ST.E desc[UR12][R14.64+0xa0], R27 ;  /* 0x0000a01b0e007985 */ /* 0x0003e8000c10190c */
[----:B------:R3:W-:Y:S04]  /*31d30*/  ST.E desc[UR14][R14.64+0xa4], R29 ;  /* 0x0000a41d0e007985 */ /* 0x0007e8000c10190e */
[----:B------:R4:W-:Y:S01]  /*31d40*/  ST.E desc[UR16][R14.64+0xb0], R31 ;  /* 0x0000b01f0e007985 */ /* 0x0009e2000c101910 */
[C---:B0-----:R-:W-:Y:S01]  /*31d50*/  FMUL.FTZ R25, R9.reuse, R72 ;  /* 0x0000004809197220 */ /* 0x041fe20000410000 */
[C---:B-1----:R-:W-:Y:S01]  /*31d60*/  FMUL.FTZ R27, R9.reuse, R74 ;  /* 0x0000004a091b7220 */ /* 0x042fe20000410000 */
[C---:B---3--:R-:W-:Y:S01]  /*31d70*/  FMUL.FTZ R29, R9.reuse, R76 ;  /* 0x0000004c091d7220 */ /* 0x048fe20000410000 */
[C---:B----4-:R-:W-:Y:S01]  /*31d80*/  FMUL.FTZ R31, R9.reuse, R78 ;  /* 0x0000004e091f7220 */ /* 0x050fe20000410000 */
[----:B------:R0:W-:Y:S04]  /*31d90*/  ST.E desc[UR18][R14.64+0xb4], R33 ;  /* 0x0000b4210e007985 */ /* 0x0001e8000c101912 */
[----:B------:R1:W-:Y:S04]  /*31da0*/  ST.E desc[UR10][R14.64+0xd4], R25 ;  /* 0x0000d4190e007985 */ /* 0x0003e8000c10190a */
[----:B------:R3:W-:Y:S04]  /*31db0*/  ST.E desc[UR12][R14.64+0xe0], R27 ;  /* 0x0000e01b0e007985 */ /* 0x0007e8000c10190c */
[----:B------:R4:W-:Y:S01]  /*31dc0*/  ST.E desc[UR14][R14.64+0xe4], R29 ;  /* 0x0000e41d0e007985 */ /* 0x0009e2000c10190e */
[----:B0-----:R-:W-:-:S03]  /*31dd0*/  FMUL.FTZ R33, R9, R80 ;  /* 0x0000005009217220 */ /* 0x001fc60000410000 */
[----:B------:R0:W-:Y:S01]  /*31de0*/  ST.E desc[UR16][R14.64+0xf0], R31 ;  /* 0x0000f01f0e007985 */ /* 0x0001e2000c101910 */
[C---:B-1----:R-:W-:Y:S01]  /*31df0*/  FMUL.FTZ R25, R9.reuse, R88 ;  /* 0x0000005809197220 */ /* 0x042fe20000410000 */
[C---:B---3--:R-:W-:Y:S01]  /*31e00*/  FMUL.FTZ R27, R9.reuse, R90 ;  /* 0x0000005a091b7220 */ /* 0x048fe20000410000 */
[C---:B----4-:R-:W-:Y:S01]  /*31e10*/  FMUL.FTZ R29, R9.reuse, R92 ;  /* 0x0000005c091d7220 */ /* 0x050fe20000410000 */
[C---:B0-----:R-:W-:Y:S01]  /*31e20*/  FMUL.FTZ R31, R9.reuse, R94 ;  /* 0x0000005e091f7220 */ /* 0x041fe20000410000 */
[----:B------:R0:W-:Y:S04]  /*31e30*/  ST.E desc[UR4][R14.64+0x1e0], R7 ;  /* 0x0001e0070e007985 */ /* 0x0001e8000c101904 */
[----:B------:R1:W-:Y:S04]  /*31e40*/  ST.E desc[UR4][R14.64+0x1e4], R13 ;  /* 0x0001e40d0e007985 */ /* 0x0003e8000c101904 */
[----:B0-----:R-:W3:Y:S04]  /*31e50*/  LD.E R7, desc[UR6][R14.64+0x8] ;  /* 0x000008060e077980 */ /* 0x001ee8000c101900 */
[----:B-1----:R-:W4:Y:S01]  /*31e60*/  LD.E R13, desc[UR6][R14.64+0xc] ;  /* 0x00000c060e0d7980 */ /* 0x002f22000c101900 */
[----:B--2---:R-:W-:-:S05]  /*31e70*/  FMUL.FTZ R9, R9, R6 ;  /* 0x0000000609097220 */ /* 0x004fca0000410000 */
[----:B------:R0:W-:Y:S04]  /*31e80*/  ST.E desc[UR4][R14.64+0x1f4], R9 ;  /* 0x0001f4090e007985 */ /* 0x0001e8000c101904 */
[----:B0-----:R-:W2:Y:S01]  /*31e90*/  LD.E R9, desc[UR6][R14.64+0x18] ;  /* 0x000018060e097980 */ /* 0x001ea2000c101900 */
[C---:B---3--:R-:W-:Y:S01]  /*31ea0*/  FMUL.FTZ R7, R12.reuse, R7 ;  /* 0x000000070c077220 */ /* 0x048fe20000410000 */
[----:B----4-:R-:W-:-:S04]  /*31eb0*/  FMUL.FTZ R13, R12, R13 ;  /* 0x0000000d0c0d7220 */ /* 0x010fc80000410000 */
        /* <DEDUP_REMOVED lines=60> */
[----:B0-----:R-:W2:Y:S04]  /*32280*/  LD.E R9, desc[UR6][R14.64+0xbc] ;  /* 0x0000bc060e097980 */ /* 0x001ea8000c101900 */
[----:B------:R-:W-:Y:S04]  /*32290*/  ST.E desc[UR18][R14.64+0xf4], R33 ;  /* 0x0000f4210e007985 */ /* 0x000fe8000c101912 */
[----:B------:R-:W-:Y:S04]  /*322a0*/  ST.E desc[UR10][R14.64+0x114], R25 ;  /* 0x000114190e007985 */ /* 0x000fe8000c10190a */
[----:B------:R-:W-:Y:S04]  /*322b0*/  ST.E desc[UR12][R14.64+0x120], R27 ;  /* 0x0001201b0e007985 */ /* 0x000fe8000c10190c */
[----:B------:R-:W-:Y:S04]  /*322c0*/  ST.E desc[UR14][R14.64+0x124], R29 ;  /* 0x0001241d0e007985 */ /* 0x000fe8000c10190e */
[----:B------:R-:W-:Y:S04]  /*322d0*/  ST.E desc[UR16][R14.64+0x130], R31 ;  /* 0x0001301f0e007985 */ /* 0x000fe8000c101910 */
[----:B------:R-:W-:Y:S01]  /*322e0*/  ST.E desc[UR4][R14.64+0x1f0], R21 ;  /* 0x0001f0150e007985 */ /* 0x000fe2000c101904 */
[C---:B---3--:R-:W-:Y:S01]  /*322f0*/  FMUL.FTZ R7, R12.reuse, R7 ;  /* 0x000000070c077220 */ /* 0x048fe20000410000 */
[----:B----4-:R-:W-:-:S04]  /*32300*/  FMUL.FTZ R13, R12, R13 ;  /* 0x0000000d0c0d7220 */ /* 0x010fc80000410000 */
[----:B------:R0:W-:Y:S04]  /*32310*/  ST.E desc[UR4][R14.64+0xac], R7 ;  /* 0x0000ac070e007985 */ /* 0x0001e8000c101904 */
[----:B------:R1:W-:Y:S01]  /*32320*/  ST.E desc[UR4][R14.64+0xb8], R13 ;  /* 0x0000b80d0e007985 */ /* 0x0003e2000c101904 */
[----:B--2---:R-:W-:-:S05]  /*32330*/  FMUL.FTZ R9, R12, R9 ;  /* 0x000000090c097220 */ /* 0x004fca0000410000 */
[----:B------:R2:W-:Y:S04]  /*32340*/  ST.E desc[UR4][R14.64+0xbc], R9 ;  /* 0x0000bc090e007985 */ /* 0x0005e8000c101904 */
[----:B0-----:R-:W3:Y:S02]  /*32350*/  LD.E R7, desc[UR6][R14.64+0xc8] ;  /* 0x0000c8060e077980 */ /* 0x001ee4000c101900 */
[----:B---3--:R-:W-:-:S05]  /*32360*/  FMUL.FTZ R7, R12, R7 ;  /* 0x000000070c077220 */ /* 0x008fca0000410000 */
[----:B------:R0:W-:Y:S04]  /*32370*/  ST.E desc[UR4][R14.64+0xc8], R7 ;  /* 0x0000c8070e007985 */ /* 0x0001e8000c101904 */
[----:B-1----:R-:W3:Y:S02]  /*32380*/  LD.E R13, desc[UR6][R14.64+0xcc] ;  /* 0x0000cc060e0d7980 */ /* 0x002ee4000c101900 */
[----:B---3--:R-:W-:-:S05]  /*32390*/  FMUL.FTZ R13, R12, R13 ;  /* 0x0000000d0c0d7220 */ /* 0x008fca0000410000 */
[----:B------:R1:W-:Y:S04]  /*323a0*/  ST.E desc[UR4][R14.64+0xcc], R13 ;  /* 0x0000cc0d0e007985 */ /* 0x0003e8000c101904 */
[----:B--2---:R-:W2:Y:S02]  /*323b0*/  LD.E R9, desc[UR6][R14.64+0xd8] ;  /* 0x0000d8060e097980 */ /* 0x004ea4000c101900 */
        /* <DEDUP_REMOVED lines=109> */
[----:B------:R-:W-:Y:S04]  /*32a90*/  ST.E desc[UR4][R14.64+0x1f8], R21 ;  /* 0x0001f8150e007985 */ /* 0x000fe8000c101904 */
[----:B0-----:R-:W2:Y:S02]  /*32aa0*/  LD.E R7, desc[UR6][R14.64+0x1fc] ;  /* 0x0001fc060e077980 */ /* 0x001ea4000c101900 */
[----:B--2---:R-:W-:-:S05]  /*32ab0*/  FMUL.FTZ R25, R12, R7 ;  /* 0x000000070c197220 */ /* 0x004fca0000410000 */
[----:B------:R0:W-:Y:S04]  /*32ac0*/  ST.E desc[UR4][R14.64+0x1fc], R25 ;  /* 0x0001fc190e007985 */ /* 0x0001e8000c101904 */
[----:B------:R-:W2:Y:S04]  /*32ad0*/  LDL.64 R6, [R11+0x88] ;  /* 0x000088000b067983 */ /* 0x000ea80000100a00 */
[----:B-1----:R-:W3:Y:S04]  /*32ae0*/  LDL.64 R12, [R11] ;  /* 0x000000000b0c7983 */ /* 0x002ee80000100a00 */
[----:B------:R-:W4:Y:S04]  /*32af0*/  LDL.64 R8, [R11+0x90] ;  /* 0x000090000b087983 */ /* 0x000f280000100a00 */
[----:B--2---:R-:W2:Y:S04]  /*32b00*/  LD.E R27, desc[UR4][R6.64] ;  /* 0x00000004061b7980 */ /* 0x004ea8000c101900 */
[----:B---3--:R-:W3:Y:S04]  /*32b10*/  LD.E R13, desc[UR6][R12.64] ;  /* 0x000000060c0d7980 */ /* 0x008ee8000c101900 */
[----:B----4-:R-:W3:Y:S04]  /*32b20*/  LD.E.64 R8, desc[UR4][R8.64] ;  /* 0x0000000408087980 */ /* 0x010ee8000c101b00 */
[----:B--2---:R1:W-:Y:S04]  /*32b30*/  ST.E desc[UR8][R6.64], R27 ;  /* 0x0000001b06007985 */ /* 0x0043e8000c101908 */
[----:B0-----:R-:W2:Y:S04]  /*32b40*/  LD.E R15, desc[UR10][R6.64+0x4] ;  /* 0x0000040a060f7980 */ /* 0x001ea8000c101900 */
[----:B--2---:R0:W-:Y:S04]  /*32b50*/  ST.E desc[UR4][R6.64+0x4], R15 ;  /* 0x0000040f06007985 */ /* 0x0041e8000c101904 */
[----:B------:R-:W2:Y:S04]  /*32b60*/  LD.E R21, desc[UR6][R6.64+0x8] ;  /* 0x0000080606157980 */ /* 0x000ea8000c101900 */
[----:B--2---:R2:W-:Y:S04]  /*32b70*/  ST.E desc[UR4][R6.64+0x8], R21 ;  /* 0x0000081506007985 */ /* 0x0045e8000c101904 */
[----:B------:R-:W4:Y:S04]  /*32b80*/  LD.E R25, desc[UR6][R6.64+0xc] ;  /* 0x00000c0606197980 */ /* 0x000f28000c101900 */
[----:B----4-:R4:W-:Y:S04]  /*32b90*/  ST.E desc[UR4][R6.64+0xc], R25 ;  /* 0x00000c1906007985 */ /* 0x0109e8000c101904 */
[----:B-1----:R-:W3:Y:S04]  /*32ba0*/  LD.E R27, desc[UR6][R6.64+0x10] ;  /* 0x00001006061b7980 */ /* 0x002ee8000c101900 */
[----:B---3--:R1:W-:Y:S04]  /*32bb0*/  ST.E desc[UR4][R6.64+0x10], R27 ;  /* 0x0000101b06007985 */ /* 0x0083e8000c101904 */
[----:B0-----:R-:W3:Y:S04]  /*32bc0*/  LD.E R15, desc[UR6][R6.64+0x14] ;  /* 0x00001406060f7980 */ /* 0x001ee8000c101900 */
[----:B---3--:R0:W-:Y:S04]  /*32bd0*/  ST.E desc[UR4][R6.64+0x14], R15 ;  /* 0x0000140f06007985 */ /* 0x0081e8000c101904 */
[----:B--2---:R-:W2:Y:S04]  /*32be0*/  LD.E R21, desc[UR6][R6.64+0x18] ;  /* 0x0000180606157980 */ /* 0x004ea8000c101900 */
[----:B--2---:R2:W-:Y:S04]  /*32bf0*/  ST.E desc[UR4][R6.64+0x18], R21 ;  /* 0x0000181506007985 */ /* 0x0045e8000c101904 */
[----:B----4-:R-:W3:Y:S04]  /*32c00*/  LD.E R25, desc[UR6][R6.64+0x1c] ;  /* 0x00001c0606197980 */ /* 0x010ee8000c101900 */
[----:B---3--:R3:W-:Y:S04]  /*32c10*/  ST.E desc[UR4][R6.64+0x1c], R25 ;  /* 0x00001c1906007985 */ /* 0x0087e8000c101904 */
[----:B-1----:R-:W4:Y:S04]  /*32c20*/  LD.E R27, desc[UR6][R6.64+0x20] ;  /* 0x00002006061b7980 */ /* 0x002f28000c101900 */
[----:B----4-:R1:W-:Y:S04]  /*32c30*/  ST.E desc[UR4][R6.64+0x20], R27 ;  /* 0x0000201b06007985 */ /* 0x0103e8000c101904 */
[----:B0-----:R-:W4:Y:S04]  /*32c40*/  LD.E R15, desc[UR6][R6.64+0x24] ;  /* 0x00002406060f7980 */ /* 0x001f28000c101900 */
[----:B----4-:R0:W-:Y:S04]  /*32c50*/  ST.E desc[UR4][R6.64+0x24], R15 ;  /* 0x0000240f06007985 */ /* 0x0101e8000c101904 */
[----:B--2---:R-:W2:Y:S04]  /*32c60*/  LD.E R21, desc[UR6][R6.64+0x28] ;  /* 0x0000280606157980 */ /* 0x004ea8000c101900 */
[----:B--2---:R2:W-:Y:S04]  /*32c70*/  ST.E desc[UR4][R6.64+0x28], R21 ;  /* 0x0000281506007985 */ /* 0x0045e8000c101904 */
[----:B---3--:R-:W3:Y:S04]  /*32c80*/  LD.E R25, desc[UR6][R6.64+0x2c] ;  /* 0x00002c0606197980 */ /* 0x008ee8000c101900 */
        /* <DEDUP_REMOVED lines=226> */
[----:B----4-:R-:W-:Y:S04]  /*33ab0*/  ST.E desc[UR4][R6.64+0x1f0], R27 ;  /* 0x0001f01b06007985 */ /* 0x010fe8000c101904 */
[----:B0-----:R-:W4:Y:S04]  /*33ac0*/  LD.E R15, desc[UR6][R6.64+0x1f4] ;  /* 0x0001f406060f7980 */ /* 0x001f28000c101900 */
[----:B----4-:R-:W-:Y:S04]  /*33ad0*/  ST.E desc[UR4][R6.64+0x1f4], R15 ;  /* 0x0001f40f06007985 */ /* 0x010fe8000c101904 */
[----:B--2---:R-:W2:Y:S01]  /*33ae0*/  LD.E R21, desc[UR6][R6.64+0x1f8] ;  /* 0x0001f80606157980 */ /* 0x004ea2000c101900 */
[----:B------:R-:W-:-:S02]  /*33af0*/  R2UR UR30, R4 ;  /* 0x00000000041e72ca */ /* 0x000fc400000e0000 */
[C---:B------:R-:W-:Y:S02]  /*33b00*/  R2UR UR31, R5.reuse ;  /* 0x00000000051f72ca */ /* 0x040fe400000e0000 */
[C---:B------:R-:W-:Y:S02]  /*33b10*/  R2UR UR28, R4.reuse ;  /* 0x00000000041c72ca */ /* 0x040fe400000e0000 */
[C---:B------:R-:W-:Y:S02]  /*33b20*/  R2UR UR29, R5.reuse ;  /* 0x00000000051d72ca */ /* 0x040fe400000e0000 */
[C---:B------:R-:W-:Y:S02]  /*33b30*/  R2UR UR26, R4.reuse ;  /* 0x00000000041a72ca */ /* 0x040fe400000e0000 */
[----:B------:R-:W-:Y:S01]  /*33b40*/  R2UR UR27, R5 ;  /* 0x00000000051b72ca */ /* 0x000fe200000e0000 */
[----:B--2---:R-:W-:Y:S04]  /*33b50*/  ST.E desc[UR4][R6.64+0x1f8], R21 ;  /* 0x0001f81506007985 */ /* 0x004fe8000c101904 */
[----:B---3--:R-:W2:Y:S01]  /*33b60*/  LD.E R25, desc[UR6][R6.64+0x1fc] ;  /* 0x0001fc0606197980 */ /* 0x008ea2000c101900 */
[----:B------:R-:W-:-:S02]  /*33b70*/  R2UR UR24, R4 ;  /* 0x00000000041872ca */ /* 0x000fc400000e0000 */
[C---:B------:R-:W-:Y:S02]  /*33b80*/  R2UR UR25, R5.reuse ;  /* 0x00000000051972ca */ /* 0x040fe400000e0000 */
[C---:B------:R-:W-:Y:S02]  /*33b90*/  R2UR UR22, R4.reuse ;  /* 0x00000000041672ca */ /* 0x040fe400000e0000 */
[C---:B------:R-:W-:Y:S02]  /*33ba0*/  R2UR UR23, R5.reuse ;  /* 0x00000000051772ca */ /* 0x040fe400000e0000 */
[C---:B------:R-:W-:Y:S02]  /*33bb0*/  R2UR UR20, R4.reuse ;  /* 0x00000000041472ca */ /* 0x040fe400000e0000 */
[----:B------:R-:W-:Y:S02]  /*33bc0*/  R2UR UR21, R5 ;  /* 0x00000000051572ca */ /* 0x000fe400000e0000 */
        /* <DEDUP_REMOVED lines=16> */
[----:B------:R-:W-:Y:S02]  /*33cd0*/  R2UR UR32, R4 ;  /* 0x00000000042072ca */ /* 0x000fe400000e0000 */
[----:B------:R-:W-:Y:S01]  /*33ce0*/  R2UR UR33, R5 ;  /* 0x00000000052172ca */ /* 0x000fe200000e0000 */
[----:B--2---:R0:W-:Y:S04]  /*33cf0*/  ST.E desc[UR4][R6.64+0x1fc], R25 ;  /* 0x0001fc1906007985 */ /* 0x0041e8000c101904 */
[----:B------:R-:W2:Y:S04]  /*33d00*/  LD.E R24, desc[UR30][R6.64] ;  /* 0x0000001e06187980 */ /* 0x000ea8000c101900 */
[----:B------:R-:W2:Y:S04]  /*33d10*/  LD.E R26, desc[UR26][R6.64+0x8] ;  /* 0x0000081a061a7980 */ /* 0x000ea8000c101900 */
[----:B0-----:R-:W2:Y:S04]  /*33d20*/  LD.E R25, desc[UR28][R6.64+0x4] ;  /* 0x0000041c06197980 */ /* 0x001ea8000c101900 */
[----:B------:R-:W2:Y:S04]  /*33d30*/  LD.E R27, desc[UR24][R6.64+0xc] ;  /* 0x00000c18061b7980 */ /* 0x000ea8000c101900 */
        /* <DEDUP_REMOVED lines=123> */
[----:B------:R-:W2:Y:S01]  /*344f0*/  LD.E R151, desc[UR10][R6.64+0x1fc] ;  /* 0x0001fc0a06977980 */ /* 0x000ea2000c101900 */
[----:B------:R-:W-:Y:S01]  /*34500*/  IMAD R8, R13, 0x1000, R8 ;  /* 0x000010000d087824 */ /* 0x000fe200078e0208 */
[----:B------:R-:W-:-:S04]  /*34510*/  R2UR UR7, R9 ;  /* 0x00000000090772ca */ /* 0x000fc800000e0000 */
[----:B------:R-:W-:Y:S02]  /*34520*/  R2UR UR6, R8 ;  /* 0x00000000080672ca */ /* 0x000fe400000e0000 */
        /* <DEDUP_REMOVED lines=42> */
[----:B------:R-:W-:Y:S02]  /*347d0*/  R2UR UR30, R4 ;  /* 0x00000000041e72ca */ /* 0x000fe400000e0000 */
[----:B------:R-:W-:Y:S01]  /*347e0*/  R2UR UR31, R5 ;  /* 0x00000000051f72ca */ /* 0x000fe200000e0000 */
[----:B--2---:R-:W-:-:S06]  /*347f0*/  WARPGROUP.ARRIVE ;  /* 0x00000000000079c5 */ /* 0x004fcc0000000000 */
[----:B------:R-:W-:Y:S01]  /*34800*/  HGMMA.64x256x16.F32 R24, R152, gdesc[UR4].tnspB, R24, gsb0 ;  /* 0x43e0000498187df0 */ /* 0x000fe20008000818 */
[----:B------:R-:W-:Y:S02]  /*34810*/  VIADD R12, R8, 0x80 ;  /* 0x00000080080c7836 */ /* 0x000fe40000000000 */
[----:B------:R-:W-:-:S03]  /*34820*/  IMAD.MOV.U32 R13, RZ, RZ, R9 ;  /* 0x000000ffff0d7224 */ /* 0x000fc600078e0009 */
[----:B------:R-:W-:Y:S02]  /*34830*/  R2UR UR6, R12 ;  /* 0x000000000c0672ca */ /* 0x000fe400000e0000 */
[----:B------:R-:W-:Y:S01]  /*34840*/  R2UR UR7, R13 ;  /* 0x000000000d0772ca */ /* 0x000fe200000e0000 */
[----:B------:R-:W-:Y:S02]  /*34850*/  WARPGROUP.DEPBAR.LE gsb0, 0x0 ;  /* 0x00008000000079c5 */ /* 0x000fe40000010000 */
[----:B------:R-:W-:Y:S04]  /*34860*/  ST.E desc[UR32][R6.64], R24 ;  /* 0x0000001806007985 */ /* 0x000fe8000c101920 */
[----:B------:R-:W-:Y:S04]  /*34870*/  ST.E desc[UR34][R6.64+0x4], R25 ;  /* 0x0000041906007985 */ /* 0x000fe8000c101922 */
[----:B------:R-:W-:Y:S04]  /*34880*/  ST.E desc[UR44][R6.64+0x8], R26 ;  /* 0x0000081a06007985 */ /* 0x000fe8000c10192c */
[----:B------:R-:W-:Y:S04]  /*34890*/  ST.E desc[UR46][R6.64+0xc], R27 ;  /* 0x00000c1b06007985 */ /* 0x000fe8000c10192e */
[----:B------:R-:W-:Y:S04]  /*348a0*/  ST.E desc[UR48][R6.64+0x10], R28 ;  /* 0x0000101c06007985 */ /* 0x000fe8000c101930 */
[----:B------:R-:W-:Y:S01]  /*348b0*/  ST.E desc[UR50][R6.64+0x14], R29 ;  /* 0x0000141d06007985 */ /* 0x000fe2000c101932 */
[----:B------:R-:W-:-:S03]  /*348c0*/  R2UR UR32, R4 ;  /* 0x00000000042072ca */ /* 0x000fc600000e0000 */
[----:B------:R-:W-:Y:S01]  /*348d0*/  ST.E desc[UR52][R6.64+0x18], R30 ;  /* 0x0000181e06007985 */ /* 0x000fe2000c101934 */
[----:B------:R-:W-:-:S03]  /*348e0*/  R2UR UR33, R5 ;  /* 0x00000000052172ca */ /* 0x000fc600000e0000 */
[----:B------:R-:W-:Y:S01]  /*348f0*/  ST.E desc[UR54][R6.64+0x1c], R31 ;  /* 0x00001c1f06007985 */ /* 0x000fe2000c101936 */
[----:B------:R-:W-:-:S03]  /*34900*/  R2UR UR34, R4 ;  /* 0x00000000042272ca */ /* 0x000fc600000e0000 */
[----:B------:R-:W-:Y:S01]  /*34910*/  ST.E desc[UR56][R6.64+0x20], R32 ;  /* 0x0000202006007985 */ /* 0x000fe2000c101938 */
[----:B------:R-:W-:-:S03]  /*34920*/  R2UR UR35, R5 ;  /* 0x00000000052372ca */ /* 0x000fc600000e0000 */
[----:B------:R-:W-:Y:S01]  /*34930*/  ST.E desc[UR4][R6.64+0x24], R33 ;  /* 0x0000242106007985 */ /* 0x000fe2000c101904 */
[C---:B------:R-:W-:Y:S02]  /*34940*/  R2UR UR44, R4.reuse ;  /* 0x00000000042c72ca */ /* 0x040fe400000e0000 */
[C---:B------:R-:W-:Y:S01]  /*34950*/  R2UR UR45, R5.reuse ;  /* 0x00000000052d72ca */ /* 0x040fe200000e0000 */
[----:B------:R-:W-:Y:S01]  /*34960*/  ST.E desc[UR8][R6.64+0x28], R34 ;  /* 0x0000282206007985 */ /* 0x000fe2000c101908 */
[C---:B------:R-:W-:Y:S02]  /*34970*/  R2UR UR46, R4.reuse ;  /* 0x00000000042e72ca */ /* 0x040fe400000e0000 */
[C---:B------:R-:W-:Y:S01]  /*34980*/  R2UR UR47, R5.reuse ;  /* 0x00000000052f72ca */ /* 0x040fe200000e0000 */
[----:B------:R-:W-:Y:S01]  /*34990*/  ST.E desc[UR10][R6.64+0x2c], R35 ;  /* 0x00002c2306007985 */ /* 0x000fe2000c10190a */
[C---:B------:R-:W-:Y:S02]  /*349a0*/  R2UR UR48, R4.reuse ;  /* 0x00000000043072ca */ /* 0x040fe400000e0000 */
[----:B------:R-:W-:Y:S01]  /*349b0*/  R2UR UR49, R5 ;  /* 0x00000000053172ca */ /* 0x000fe200000e0000 */
[----:B------:R-:W-:Y:S01]  /*349c0*/  ST.E desc[UR12][R6.64+0x30], R36 ;  /* 0x0000302406007985 */ /* 0x000fe2000c10190c */
[----:B------:R-:W-:-:S02]  /*349d0*/  R2UR UR50, R4 ;  /* 0x00000000043272ca */ /* 0x000fc400000e0000 */
        /* <DEDUP_REMOVED lines=299> */
[----:B------:R-:W-:Y:S02]  /*35c90*/  R2UR UR22, R4 ;  /* 0x00000000041672ca */ /* 0x000fe400000e0000 */
[----:B------:R-:W-:Y:S01]  /*35ca0*/  R2UR UR23, R5 ;  /* 0x00000000051772ca */ /* 0x000fe200000e0000 */
[----:B------:R-:W-:Y:S04]  /*35cb0*/  ST.E desc[UR46][R6.64+0x1c4], R137 ;  /* 0x0001c48906007985 */ /* 0x000fe8000c10192e */
        /* <DEDUP_REMOVED lines=13> */
[----:B------:R0:W-:Y:S02]  /*35d90*/  ST.E desc[UR22][R6.64+0x1fc], R151 ;  /* 0x0001fc9706007985 */ /* 0x0001e4000c101916 */
[----:B0-----:R-:W-:-:S06]  /*35da0*/  WARPGROUP.ARRIVE ;  /* 0x00000000000079c5 */ /* 0x001fcc0000000000 */
[----:B------:R-:W-:Y:S01]  /*35db0*/  HGMMA.64x256x16.F32 R24, R156, gdesc[UR4].tnspB, R24, gsb0 ;  /* 0x43e000049c187df0 */ /* 0x000fe20008000818 */
        /* <DEDUP_REMOVED lines=42> */
[----:B------:R-:W-:Y:S02]  /*36060*/  R2UR UR30, R4 ;  /* 0x00000000041e72ca */ /* 0x000fe400000e0000 */
[----:B------:R-:W-:Y:S01]  /*36070*/  R2UR UR31, R5 ;  /* 0x00000000051f72ca */ /* 0x000fe200000e0000 */
        /* <DEDUP_REMOVED lines=391> */
[----:B------:R-:W-:Y:S01]  /*378f0*/  VIADD R8, R8, 0x180 ;  /* 0x0000018008087836 */ /* 0x000fe20000000000 */
[----:B------:R-:W-:-:S04]  /*37900*/  R2UR UR7, R9 ;  /* 0x00000000090772ca */ /* 0x000fc800000e0000 */
        /* <DEDUP_REMOVED lines=365> */
[----:B------:R-:W-:Y:S01]  /*38fe0*/  R2UR UR25, R5 ;  /* 0x00000000051972ca */ /* 0x000fe200000e0000 */
[----:B------:R-:W-:Y:S02]  /*38ff0*/  WARPGROUP.DEPBAR.LE gsb0, 0x0 ;  /* 0x00008000000079c5 */ /* 0x000fe40000010000 */
[----:B------:R-:W-:Y:S01]  /*39000*/  ST.E desc[UR4][R6.64], R24 ;  /* 0x0000001806007985 */ /* 0x000fe2000c101904 */
[----:B------:R-:W-:-:S02]  /*39010*/  R2UR UR4, R4 ;  /* 0x00000000040472ca */ /* 0x000fc400000e0000 */
[----:B------:R-:W-:Y:S01]  /*39020*/  R2UR UR5, R5 ;  /* 0x00000000050572ca */ /* 0x000fe200000e0000 */
[----:B------:R-:W-:Y:S04]  /*39030*/  ST.E desc[UR6][R6.64+0x4], R25 ;  /* 0x0000041906007985 */ /* 0x000fe8000c101906 */
[----:B------:R-:W-:Y:S04]  /*39040*/  ST.E desc[UR8][R6.64+0x8], R26 ;  /* 0x0000081a06007985 */ /* 0x000fe8000c101908 */
[----:B------:R-:W-:Y:S01]  /*39050*/  ST.E desc[UR10][R6.64+0xc], R27 ;  /* 0x00000c1b06007985 */ /* 0x000fe2000c10190a */
[----:B------:R-:W-:-:S03]  /*39060*/  R2UR UR6, R4 ;  /* 0x00000000040672ca */ /* 0x000fc600000e0000 */
[----:B------:R-:W-:Y:S01]  /*39070*/  ST.E desc[UR12][R6.64+0x10], R28 ;  /* 0x0000101c06007985 */ /* 0x000fe2000c10190c */
[----:B------:R-:W-:-:S03]  /*39080*/  R2UR UR7, R5 ;  /* 0x00000000050772ca */ /* 0x000fc600000e0000 */
        /* <DEDUP_REMOVED lines=21> */
[C---:B------:R-:W-:Y:S02]  /*391e0*/  R2UR UR20, R4.reuse ;  /* 0x00000000041472ca */ /* 0x040fe400000e0000 */
[----:B------:R-:W-:Y:S01]  /*391f0*/  R2UR UR21, R5 ;  /* 0x00000000051572ca */ /* 0x000fe200000e0000 */
[----:B------:R-:W-:Y:S01]  /*39200*/  ST.E desc[UR6][R6.64+0x30], R36 ;  /* 0x0000302406007985 */ /* 0x000fe2000c101906 */
[----:B------:R-:W-:-:S02]  /*39210*/  R2UR UR22, R4 ;  /* 0x00000000041672ca */ /* 0x000fc400000e0000 */
[C---:B------:R-:W-:Y:S02]  /*39220*/  R2UR UR23, R5.reuse ;  /* 0x00000000051772ca */ /* 0x040fe400000e0000 */
[C---:B------:R-:W-:Y:S02]  /*39230*/  R2UR UR24, R4.reuse ;  /* 0x00000000041872ca */ /* 0x040fe400000e0000 */
[C---:B------:R-:W-:Y:S02]  /*39240*/  R2UR UR25, R5.reuse ;  /* 0x00000000051972ca */ /* 0x040fe400000e0000 */
[C---:B------:R-:W-:Y:S02]  /*39250*/  R2UR UR6, R4.reuse ;  /* 0x00000000040672ca */ /* 0x040fe400000e0000 */
[----:B------:R-:W-:Y:S01]  /*39260*/  R2UR UR7, R5 ;  /* 0x00000000050772ca */ /* 0x000fe200000e0000 */
[----:B------:R-:W-:Y:S01]  /*39270*/  ST.E desc[UR8][R6.64+0x34], R37 ;  /* 0x0000342506007985 */ /* 0x000fe2000c101908 */
[----:B------:R-:W-:-:S02]  /*39280*/  R2UR UR8, R4 ;  /* 0x00000000040872ca */ /* 0x000fc400000e0000 */
[----:B------:R-:W-:Y:S01]  /*39290*/  R2UR UR9, R5 ;  /* 0x00000000050972ca */ /* 0x000fe200000e0000 */
        /* <DEDUP_REMOVED lines=28> */
[C---:B------:R-:W-:Y:S01]  /*39460*/  R2UR UR21, R5.reuse ;  /* 0x00000000051572ca */ /* 0x040fe200000e0000 */
[----:B------:R-:W-:Y:S01]  /*39470*/  ST.E desc[UR4][R6.64+0x64], R49 ;  /* 0x0000643106007985 */ /* 0x000fe2000c101904 */
[C---:B------:R-:W-:Y:S02]  /*39480*/  R2UR UR22, R4.reuse ;  /* 0x00000000041672ca */ /* 0x040fe400000e0000 */
[C---:B------:R-:W-:Y:S01]  /*39490*/  R2UR UR23, R5.reuse ;  /* 0x00000000051772ca */ /* 0x040fe200000e0000 */
[----:B------:R-:W-:Y:S01]  /*394a0*/  ST.E desc[UR6][R6.64+0x68], R50 ;  /* 0x0000683206007985 */ /* 0x000fe2000c101906 */
[C---:B------:R-:W-:Y:S02]  /*394b0*/  R2UR UR24, R4.reuse ;  /* 0x00000000041872ca */ /* 0x040fe400000e0000 */
[----:B------:R-:W-:Y:S02]  /*394c0*/  R2UR UR25, R5 ;  /* 0x00000000051972ca */ /* 0x000fe400000e0000 */
[----:B------:R-:W-:-:S02]  /*394d0*/  R2UR UR4, R4 ;  /* 0x00000000040472ca */ /* 0x000fc400000e0000 */
[C---:B------:R-:W-:Y:S02]  /*394e0*/  R2UR UR5, R5.reuse ;  /* 0x00000000050572ca */ /* 0x040fe400000e0000 */
[C---:B------:R-:W-:Y:S02]  /*394f0*/  R2UR UR6, R4.reuse ;  /* 0x00000000040672ca */ /* 0x040fe400000e0000 */
        /* <DEDUP_REMOVED lines=9> */
[----:B------:R-:W-:Y:S04]  /*39590*/  ST.E desc[UR20][R6.64+0x84], R57 ;  /* 0x0000843906007985 */ /* 0x000fe8000c101914 */
[----:B------:R-:W-:Y:S04]  /*395a0*/  ST.E desc[UR22][R6.64+0x88], R58 ;  /* 0x0000883a06007985 */ /* 0x000fe8000c101916 */
[----:B------:R-:W-:Y:S01]  /*395b0*/  ST.E desc[UR24][R6.64+0x8c], R59 ;  /* 0x00008c3b06007985 */ /* 0x000fe2000c101918 */
[----:B------:R-:W-:-:S03]  /*395c0*/  R2UR UR10, R4 ;  /* 0x00000000040a72ca */ /* 0x000fc600000e0000 */
[----:B------:R-:W-:Y:S01]  /*395d0*/  ST.E desc[UR4][R6.64+0x90], R60 ;  /* 0x0000903c06007985 */ /* 0x000fe2000c101904 */
[C---:B------:R-:W-:Y:S02]  /*395e0*/  R2UR UR4, R4.reuse ;  /* 0x00000000040472ca */ /* 0x040fe400000e0000 */
[C---:B------:R-:W-:Y:S01]  /*395f0*/  R2UR UR5, R5.reuse ;  /* 0x00000000050572ca */ /* 0x040fe200000e0000 */
[----:B------:R-:W-:Y:S01]  /*39600*/  ST.E desc[UR6][R6.64+0x94], R61 ;  /* 0x0000943d06007985 */ /* 0x000fe2000c101906 */
        /* <DEDUP_REMOVED lines=267> */
[----:B------:R-:W2:Y:S01]  /*3a6c0*/  LD.E R21, desc[UR28][R6.64+0x1fc] ;  /* 0x0001fc1c06157980 */ /* 0x000ea2000c101900 */
[----:B------:R-:W-:-:S02]  /*3a6d0*/  R2UR UR6, R4 ;  /* 0x00000000040672ca */ /* 0x000fc400000e0000 */
[C---:B------:R-:W-:Y:S02]  /*3a6e0*/  R2UR UR7, R5.reuse ;  /* 0x00000000050772ca */ /* 0x040fe400000e0000 */
[----:B------:R-:W-:Y:S02]  /*3a6f0*/  R2UR UR4, R4 ;  /* 0x00000000040472ca */ /* 0x000fe400000e0000 */
[----:B------:R-:W-:-:S09]  /*3a700*/  R2UR UR5, R5 ;  /* 0x00000000050572ca */ /* 0x000fd200000e0000 */
[----:B--2---:R0:W-:Y:S04]  /*3a710*/  ST.E desc[UR6][R6.64+0x1fc], R21 ;  /* 0x0001fc1506007985 */ /* 0x0041e8000c101906 */
[----:B------:R-:W2:Y:S01]  /*3a720*/  LD.E R9, desc[UR4][R6.64] ;  /* 0x0000000406097980 */ /* 0x000ea2000c101900 */
[C---:B------:R-:W-:Y:S02]  /*3a730*/  R2UR UR4, R4.reuse ;  /* 0x00000000040472ca */ /* 0x040fe400000e0000 */
        /* <DEDUP_REMOVED lines=10> */
[----:B------:R-:W3:Y:S01]  /*3a7e0*/  LD.E R15, desc[UR6][R6.64+0x8] ;  /* 0x00000806060f7980 */ /* 0x000ee2000c101900 */
[C---:B------:R-:W-:Y:S02]  /*3a7f0*/  R2UR UR4, R4.reuse ;  /* 0x00000000040472ca */ /* 0x040fe400000e0000 */
[C---:B------:R-:W-:Y:S02]  /*3a800*/  R2UR UR5, R5.reuse ;  /* 0x00000000050572ca */ /* 0x040fe400000e0000 */
[----:B------:R-:W-:Y:S02]  /*3a810*/  R2UR UR6, R4 ;  /* 0x00000000040672ca */ /* 0x000fe400000e0000 */
[----:B------:R-:W-:-:S09]  /*3a820*/  R2UR UR7, R5 ;  /* 0x00000000050772ca */ /* 0x000fd200000e0000 */
[----:B---3--:R3:W-:Y:S04]  /*3a830*/  ST.E desc[UR4][R6.64+0x8], R15 ;  /* 0x0000080f06007985 */ /* 0x0087e8000c101904 */
[----:B0-----:R-:W4:Y:S01]  /*3a840*/  LD.E R21, desc[UR6][R6.64+0xc] ;  /* 0x00000c0606157980 */ /* 0x001f22000c101900 */
[C---:B------:R-:W-:Y:S02]  /*3a850*/  R2UR UR4, R4.reuse ;  /* 0x00000000040472ca */ /* 0x040fe400000e0000 */
[C---:B------:R-:W-:Y:S02]  /*3a860*/  R2UR UR5, R5.reuse ;  /* 0x00000000050572ca */ /* 0x040fe400000e0000 */
[----:B------:R-:W-:Y:S02]  /*3a870*/  R2UR UR6, R4 ;  /* 0x00000000040672ca */ /* 0x000fe400000e0000 */
[----:B------:R-:W-:-:S09]  /*3a880*/  R2UR UR7, R5 ;  /* 0x00000000050772ca */ /* 0x000fd200000e0000 */
[----:B----4-:R0:W-:Y:S04]  /*3a890*/  ST.E desc[UR4][R6.64+0xc], R21 ;  /* 0x00000c1506007985 */ /* 0x0101e8000c101904 */
[----:B-1----:R-:W4:Y:S01]  /*3a8a0*/  LD.E R9, desc[UR6][R6.64+0x10] ;  /* 0x0000100606097980 */ /* 0x002f22000c101900 */
[C---:B------:R-:W-:Y:S02]  /*3a8b0*/  R2UR UR4, R4.reuse ;  /* 0x00000000040472ca */ /* 0x040fe400000e0000 */
[C---:B------:R-:W-:Y:S02]  /*3a8c0*/  R2UR UR5, R5.reuse ;  /* 0x00000000050572ca */ /* 0x040fe400000e0000 */
[----:B------:R-:W-:Y:S02]  /*3a8d0*/  R2UR UR6, R4 ;  /* 0x00000000040672ca */ /* 0x000fe400000e0000 */
[----:B------:R-:W-:-:S09]  /*3a8e0*/  R2UR UR7, R5 ;  /* 0x00000000050772ca */ /* 0x000fd200000e0000 */
[----:B----4-:R1:W-:Y:S04]  /*3a8f0*/  ST.E desc[UR4][R6.64+0x10], R9 ;  /* 0x0000100906007985 */ /* 0x0103e8000c101904 */
[----:B--2---:R-:W2:Y:S01]  /*3a900*/  LD.E R13, desc[UR6][R6.64+0x14] ;  /* 0x00001406060d7980 */ /* 0x004ea2000c101900 */
[C---:B------:R-:W-:Y:S02]  /*3a910*/  R2UR UR4, R4.reuse ;  /* 0x00000000040472ca */ /* 0x040fe400000e0000 */
[C---:B------:R-:W-:Y:S02]  /*3a920*/  R2UR UR5, R5.reuse ;  /* 0x00000000050572ca */ /* 0x040fe400000e0000 */
[----:B------:R-:W-:Y:S02]  /*3a930*/  R2UR UR6, R4 ;  /* 0x00000000040672ca */ /* 0x000fe400000e0000 */
[----:B------:R-:W-:-:S09]  /*3a940*/  R2UR UR7, R5 ;  /* 0x00000000050772ca */ /* 0x000fd200000e0000 */
[----:B--2---:R2:W-:Y:S04]  /*3a950*/  ST.E desc[UR4][R6.64+0x14], R13 ;  /* 0x0000140d06007985 */ /* 0x0045e8000c101904 */
[----:B---3--:R-:W3:Y:S01]  /*3a960*/  LD.E R15, desc[UR6][R6.64+0x18] ;  /* 0x00001806060f7980 */ /* 0x008ee2000c101900 */
        /* <DEDUP_REMOVED lines=694> */
[----:B--2---:R-:W-:Y:S04]  /*3d4d0*/  ST.E desc[UR4][R6.64+0x1e4], R13 ;  /* 0x0001e40d06007985 */ /* 0x004fe8000c101904 */
[----:B---3--:R-:W2:Y:S01]  /*3d4e0*/  LD.E R15, desc[UR6][R6.64+0x1e8] ;  /* 0x0001e806060f7980 */ /* 0x008ea2000c101900 */
[C---:B------:R-:W-:Y:S02]  /*3d4f0*/  R2UR UR4, R4.reuse ;  /* 0x00000000040472ca */ /* 0x040fe400000e0000 */
[C---:B------:R-:W-:Y:S02]  /*3d500*/  R2UR UR5, R5.reuse ;  /* 0x00000000050572ca */ /* 0x040fe400000e0000 */
[----:B------:R-:W-:Y:S02]  /*3d510*/  R2UR UR6, R4 ;  /* 0x00000000040672ca */ /* 0x000fe400000e0000 */
[----:B------:R-:W-:-:S09]  /*3d520*/  R2UR UR7, R5 ;  /* 0x00000000050772ca */ /* 0x000fd200000e0000 */
[----:B--2---:R2:W-:Y:S04]  /*3d530*/  ST.E desc[UR4][R6.64+0x1e8], R15 ;  /* 0x0001e80f06007985 */ /* 0x0045e8000c101904 */
[----:B0-----:R-:W3:Y:S01]  /*3d540*/  LD.E R21, desc[UR6][R6.64+0x1ec] ;  /* 0x0001ec0606157980 */ /* 0x001ee2000c101900 */
[C---:B------:R-:W-:Y:S02]  /*3d550*/  R2UR UR4, R4.reuse ;  /* 0x00000000040472ca */ /* 0x040fe400000e0000 */
[C---:B------:R-:W-:Y:S02]  /*3d560*/  R2UR UR5, R5.reuse ;  /* 0x00000000050572ca */ /* 0x040fe400000e0000 */
[----:B------:R-:W-:Y:S02]  /*3d570*/  R2UR UR6, R4 ;  /* 0x00000000040672ca */ /* 0x000fe400000e0000 */
[----:B------:R-:W-:-:S09]  /*3d580*/  R2UR UR7, R5 ;  /* 0x00000000050772ca */ /* 0x000fd200000e0000 */
[----:B---3--:R-:W-:Y:S04]  /*3d590*/  ST.E desc[UR4][R6.64+0x1ec], R21 ;  /* 0x0001ec1506007985 */ /* 0x008fe8000c101904 */
[----:B-1----:R-:W3:Y:S01]  /*3d5a0*/  LD.E R9, desc[UR6][R6.64+0x1f0] ;  /* 0x0001f00606097980 */ /* 0x002ee2000c101900 */
[C---:B------:R-:W-:Y:S02]  /*3d5b0*/  R2UR UR4, R4.reuse ;  /* 0x00000000040472ca */ /* 0x040fe400000e0000 */
[C---:B------:R-:W-:Y:S02]  /*3d5c0*/  R2UR UR5, R5.reuse ;  /* 0x00000000050572ca */ /* 0x040fe400000e0000 */
[----:B------:R-:W-:Y:S02]  /*3d5d0*/  R2UR UR6, R4 ;  /* 0x00000000040672ca */ /* 0x000fe400000e0000 */
[----:B------:R-:W-:-:S09]  /*3d5e0*/  R2UR UR7, R5 ;  /* 0x00000000050772ca */ /* 0x000fd200000e0000 */
[----:B---3--:R0:W-:Y:S04]  /*3d5f0*/  ST.E desc[UR4][R6.64+0x1f0], R9 ;  /* 0x0001f00906007985 */ /* 0x0081e8000c101904 */
[----:B------:R-:W3:Y:S01]  /*3d600*/  LD.E R25, desc[UR6][R6.64+0x1f4] ;  /* 0x0001f40606197980 */ /* 0x000ee2000c101900 */
[C---:B------:R-:W-:Y:S02]  /*3d610*/  R2UR UR4, R4.reuse ;  /* 0x00000000040472ca */ /* 0x040fe400000e0000 */
[C---:B------:R-:W-:Y:S02]  /*3d620*/  R2UR UR5, R5.reuse ;  /* 0x00000000050572ca */ /* 0x040fe400000e0000 */
[----:B------:R-:W-:Y:S02]  /*3d630*/  R2UR UR6, R4 ;  /* 0x00000000040672ca */ /* 0x000fe400000e0000 */
[----:B------:R-:W-:-:S09]  /*3d640*/  R2UR UR7, R5 ;  /* 0x00000000050772ca */ /* 0x000fd200000e0000 */
[----:B---3--:R1:W-:Y:S04]  /*3d650*/  ST.E desc[UR4][R6.64+0x1f4], R25 ;  /* 0x0001f41906007985 */ /* 0x0083e8000c101904 */
[----:B--2---:R-:W2:Y:S01]  /*3d660*/  LD.E R15, desc[UR6][R6.64+0x1f8] ;  /* 0x0001f806060f7980 */ /* 0x004ea2000c101900 */
[----:B------:R-:W-:Y:S02]  /*3d670*/  R2UR UR4, R4 ;  /* 0x00000000040472ca */ /* 0x000fe400000e0000 */
[----:B------:R-:W-:-:S13]  /*3d680*/  R2UR UR5, R5 ;  /* 0x00000000050572ca */ /* 0x000fda00000e0000 */
[----:B--2---:R1:W-:Y:S01]  /*3d690*/  ST.E desc[UR4][R6.64+0x1f8], R15 ;  /* 0x0001f80f06007985 */ /* 0x0043e2000c101904 */
[----:B------:R-:W-:Y:S01]  /*3d6a0*/  @!PT LDS RZ, [RZ] ;  /* 0x00000000fffff984 */ /* 0x000fe20000000800 */
[----:B------:R-:W-:Y:S01]  /*3d6b0*/  @!PT LDS RZ, [RZ] ;  /* 0x00000000fffff984 */ /* 0x000fe20000000800 */
[----:B------:R-:W-:Y:S01]  /*3d6c0*/  @!PT LDS RZ, [RZ] ;  /* 0x00000000fffff984 */ /* 0x000fe20000000800 */
[----:B------:R-:W-:Y:S01]  /*3d6d0*/  @!PT LDS RZ, [RZ] ;  /* 0x00000000fffff984 */ /* 0x000fe20000000800 */
[----:B------:R2:W-:Y:S06]  /*3d6e0*/  MEMBAR.ALL.CTA ;  /* 0x0000000000007992 */ /* 0x0005ec0000008000 */
[----:B--2---:R-:W2:Y:S02]  /*3d6f0*/  FENCE.VIEW.ASYNC.S ;  /* 0x00000000000073c6 */ /* 0x004ea40000000000 */
[----:B--2---:R-:W-:Y:S02]  /*3d700*/  NOP ;  /* 0x0000000000007918 */ /* 0x004fe40000000000 */
[----:B------:R-:W2:Y:S01]  /*3d710*/  LDL.64 R12, [R11+0x40] ;  /* 0x000040000b0c7983 */ /* 0x000ea20000100a00 */
[----:B------:R-:W-:-:S02]  /*3d720*/  R2UR UR4, R4 ;  /* 0x00000000040472ca */ /* 0x000fc400000e0000 */
[----:B------:R-:W-:Y:S01]  /*3d730*/  R2UR UR5, R5 ;  /* 0x00000000050572ca */ /* 0x000fe200000e0000 */
[----:B------:R-:W-:Y:S06]  /*3d740*/  BAR.ARV 0xe, 0x100 ;  /* 0x0384000000007b1d */ /* 0x000fec0000002000 */
[----:B0-----:R-:W3:Y:S06]  /*3d750*/  LDL.64 R8, [R11] ;  /* 0x000000000b087983 */ /* 0x001eec0000100a00 */
[----:B--2---:R-:W2:Y:S01]  /*3d760*/  LD.E R14, desc[UR4][R12.64] ;  /* 0x000000040c0e7980 */ /* 0x004ea2000c101900 */
[----:B------:R-:W-:-:S02]  /*3d770*/  R2UR UR4, R4 ;  /* 0x00000000040472ca */ /* 0x000fc400000e0000 */
[----:B------:R-:W-:Y:S01]  /*3d780*/  R2UR UR5, R5 ;  /* 0x00000000050572ca */ /* 0x000fe200000e0000 */
[----:B------:R-:W-:-:S12]  /*3d790*/  BSSY B2, `(.L_x_5454) ;  /* 0x0000006000027945 */ /* 0x000fd80003800000 */
[----:B---3--:R1:W5:Y:S01]  /*3d7a0*/  LD.E R8, desc[UR4][R8.64] ;  /* 0x0000000408087980 */ /* 0x008362000c101900 */
[----:B--2---:R-:W-:-:S04]  /*3d7b0*/  LOP3.LUT R14, R14, 0x1, RZ, 0xfc, !PT ;  /* 0x000000010e0e7812 */ /* 0x004fc800078efcff */
[----:B------:R-:W-:-:S13]  /*3d7c0*/  ISETP.NE.AND P0, PT, R14, 0x3, PT ;  /* 0x000000030e00780c */ /* 0x000fda0003f05270 */
[----:B-1----:R-:W-:Y:S05]  /*3d7d0*/  @!P0 BRA `(.L_x_5455) ;  /* 0x0000000000048947 */ /* 0x002fea0003800000 */
[----:B------:R-:W-:Y:S01]  /*3d7e0*/  BPT.TRAP 0x1 ;  /* 0x000000040000795c */ /* 0x000fe20000300000 */
.L_x_5455:
[----:B------:R-:W-:Y:S05]  /*3d7f0*/  BSYNC B2 ;  /* 0x0000000000027941 */ /* 0x000fea0003800000 */
.L_x_5454:
[C---:B------:R-:W-:Y:S02]  /*3d800*/  R2UR UR6, R4.reuse ;  /* 0x00000000040672ca */ /* 0x040fe400000e0000 */
[C---:B------:R-:W-:Y:S02]  /*3d810*/  R2UR UR7, R5.reuse ;  /* 0x00000000050772ca */ /* 0x040fe400000e0000 */
[----:B------:R-:W-:Y:S02]  /*3d820*/  R2UR UR4, R4 ;  /* 0x00000000040472ca */ /* 0x000fe400000e0000 */
[----:B------:R-:W-:-:S09]  /*3d830*/  R2UR UR5, R5 ;  /* 0x00000000050572ca */ /* 0x000fd200000e0000 */
[----:B------:R-:W2:Y:S04]  /*3d840*/  LD.E.64 R4, desc[UR6][R12.64+0x20] ;  /* 0x000020060c047980 */ /* 0x000ea8000c101b00 */
[----:B------:R-:W3:Y:S01]  /*3d850*/  LD.E R6, desc[UR4][R12.64+0xc] ;  /* 0x00000c040c067980 */ /* 0x000ee2000c101900 */
[----:B--2---:R-:W-:Y:S01]  /*3d860*/  MOV R5, R4 ;  /* 0x0000000400057202 */ /* 0x004fe20000000f00 */
[----:B------:R-:W-:-:S04]  /*3d870*/  IMAD.MOV.U32 R4, RZ, RZ, R3 ;  /* 0x000000ffff047224 */ /* 0x000fc800078e0003 */
[----:B-----5:R-:W-:-:S05]  /*3d880*/  IMAD R5, R8, 0x8, R5 ;  /* 0x0000000808057824 */ /* 0x020fca00078e0205 */
[----:B---3--:R-:W-:-:S04]  /*3d890*/  PRMT R5, R6, 0x654, R5 ;  /* 0x0000065406057816 */ /* 0x008fc80000000005 */
[----:B------:R0:W-:Y:S02]  /*3d8a0*/  SYNCS.ARRIVE.TRANS64.RED.A1T0 RZ, [R5+URZ], RZ ;  /* 0x000000ff05ff79a7 */ /* 0x0001e4000810043f */
[----:B0-----:R-:W-:-:S04]  /*3d8b0*/  IMAD.MOV.U32 R5, RZ, RZ, 0x0 ;  /* 0x00000000ff057424 */ /* 0x001fc800078e00ff */
[----:B------:R-:W-:Y:S05]  /*3d8c0*/  RET.REL.NODEC R4 `(_ZN7cutlass13device_kernelIN5flash11enable_sm90INS1_16FlashAttnFwdSm90INS1_25CollectiveMainloopFwdSm90ILi2EN4cute5tupleIJNS5_1CILi1EEES8_S8_EEENS6_IJNS7_ILi64EEESA_SA_EEELi512ENS_6half_tEfNS_4arch4Sm90ELb0ELb1ELb0ELb0ELb1ELb0ELb1ELb0ELb0ELb1ELb0ELb0EEENS1_21CollectiveEpilogueFwdINS6_IJSA_NS7_ILi512EEESA_EEES9_SC_SE_Li256ELb0ELb1ELb0ELb0EEENS1_30DynamicPersistentTileSchedulerILi256ELi128ELb0ELb1ELb1EEEEEEEEEvNT_6ParamsE) ;  /* 0xfffffc2404cc7950 */ /* 0x000fea0003c3ffff */
.L_x_5426:
[----:B0-----:R0:W1:Y:S02]  /*3d8d0*/  SYNCS.PHASECHK.TRANS64.TRYWAIT P0, [R9+URZ], R24 ;  /* 0x00000018090075a7 */ /* 0x001064000800017f */
[----:B-1----:R-:W-:Y:S05]  /*3d8e0*/  @!P0 NANOSLEEP.SYNCS 0x989680 ;  /* 0x009896800000895d */ /* 0x002fea0003900000 */
[----:B------:R-:W1:Y:S02]  /*3d8f0*/  @!P0 SYNCS.PHASECHK.TRANS64 P0, [R9+URZ], R24 ;  /* 0x00000018090085a7 */ /* 0x000e64000800007f */
[----:B-1----:R-:W-:Y:S05]  /*3d900*/  @!P0 BRA `(.L_x_5426) ;  /* 0xfffffffc00f08947 */ /* 0x002fea000383ffff */
[----:B------:R-:W-:Y:S05]  /*3d910*/  BRA `(.L_x_5425) ;  /* 0xfffffee800e07947 */ /* 0x000fea000383ffff */
.L_x_5433:
[----:B0-----:R0:W1:Y:S02]  /*3d920*/  SYNCS.PHASECHK.TRANS64.TRYWAIT P0, [R56+URZ], R57 ;  /* 0x00000039380075a7 */ /* 0x001064000800017f */
[----:B-1----:R-:W-:Y:S05]  /*3d930*/  @!P0 NANOSLEEP.SYNCS 0x989680 ;  /* 0x009896800000895d */ /* 0x002fea0003900000 */
[----:B------:R-:W1:Y:S02]  /*3d940*/  @!P0 SYNCS.PHASECHK.TRANS64 P0, [R56+URZ], R57 ;  /* 0x00000039380085a7 */ /* 0x000e64000800007f */
[----:B-1----:R-:W-:Y:S05]  /*3d950*/  @!P0 BRA `(.L_x_5433) ;  /* 0xfffffffc00f08947 */ /* 0x002fea000383ffff */
[----:B------:R-:W-:Y:S05]  /*3d960*/  BRA `(.L_x_5432) ;  /* 0xfffffef000b47947 */ /* 0x000fea000383ffff */
.L_x_5456:
        /* <DEDUP_REMOVED lines=9> */
.L_x_15537:


//--------------------- .text._ZN7cutlass13device_kernelIN5flash11enable_sm90INS1_16FlashAttnFwdSm90INS1_25CollectiveMainloopFwdSm90ILi2EN4cute5tupleIJNS5_1CILi1EEES8_S8_EEENS6_IJNS7_ILi64EEESA_SA_EEELi512ENS_6half_tEfNS_4arch4Sm90ELb0ELb1ELb0ELb1ELb1ELb0ELb0ELb0ELb0ELb1ELb0ELb0EEENS1_21CollectiveEpilogueFwdINS6_IJSA_NS7_ILi512EEESA_EEES9_SC_SE_Li256ELb1ELb1ELb0ELb0EEENS1_36VarlenDynamicPersistentTileSchedulerILi64ELi64ELi256ELi128ELb0ELb1ELb1ELb1ELb0ELb1EEEEEEEEEvNT_6ParamsE --------------------------
	.section	.text._ZN7cutlass13device_kernelIN5flash11enable_sm90INS1_16FlashAttnFwdSm90INS1_25CollectiveMainloopFwdSm90ILi2EN4cute5tupleIJNS5_1CILi1EEES8_S8_EEENS6_IJNS7_ILi64EEESA_SA_EEELi512ENS_6half_tEfNS_4arch4Sm90ELb0ELb1ELb0ELb1ELb1ELb0ELb0ELb0ELb0ELb1ELb0ELb0EEENS1_21CollectiveEpilogueFwdINS6_IJSA_NS7_ILi512EEESA_EEES9_SC_SE_Li256ELb1ELb1ELb0ELb0EEENS1_36VarlenDynamicPersistentTileSchedulerILi64ELi64ELi256ELi128ELb0ELb1ELb1ELb1ELb0ELb1EEEEEEEEEvNT_6ParamsE,"ax",@progbits
	.align	128
.text._ZN7cutlass13device_kernelIN5flash11enable_sm90INS1_16FlashAttnFwdSm90INS1_25CollectiveMainloopFwdSm90ILi2EN4cute5tupleIJNS5_1CILi1EEES8_S8_EEENS6_IJNS7_ILi64EEESA_SA_EEELi512ENS_6half_tEfNS_4arch4Sm90ELb0ELb1ELb0ELb1ELb1ELb0ELb0ELb0ELb0ELb1ELb0ELb0EEENS1_21CollectiveEpilogueFwdINS6_IJSA_NS7_ILi512EEESA_EEES9_SC_SE_Li256ELb1ELb1ELb0ELb0EEENS1_36VarlenDynamicPersistentTileSchedulerILi64ELi64ELi256ELi128ELb0ELb1ELb1ELb1ELb0ELb1EEEEEEEEEvNT_6ParamsE:
        .type           _ZN7cutlass13device_kernelIN5flash11enable_sm90INS1_16FlashAttnFwdSm90INS1_25CollectiveMainloopFwdSm90ILi2EN4cute5tupleIJNS5_1CILi1EEES8_S8_EEENS6_IJNS7_ILi64EEESA_SA_EEELi512ENS_6half_tEfNS_4arch4Sm90ELb0ELb1ELb0ELb1ELb1ELb0ELb0ELb0ELb0ELb1ELb0ELb0EEENS1_21CollectiveEpilogueFwdINS6_IJSA_NS7_ILi512EEESA_EEES9_SC_SE_Li256ELb1ELb1ELb0ELb0EEENS1_36VarlenDynamicPersistentTileSchedulerILi64ELi64ELi256ELi128ELb0ELb1ELb1ELb1ELb0ELb1EEEEEEEEEvNT_6ParamsE,@function
        .size           _ZN7cutlass13device_kernelIN5flash11enable_sm90INS1_16FlashAttnFwdSm90INS1_25CollectiveMainloopFwdSm90ILi2EN4cute5tupleIJNS5_1CILi1EEES8_S8_EEENS6_IJNS7_ILi64EEESA_SA_EEELi512ENS_6half_tEfNS_4arch4Sm90ELb0ELb1ELb0ELb1ELb1ELb0ELb0ELb0ELb0ELb1ELb0ELb0EEENS1_21CollectiveEpilogueFwdINS6_IJSA_NS7_ILi512EEESA_EEES9_SC_SE_Li256ELb1ELb1ELb0ELb0EEENS1_36VarlenDynamicPersistentTileSchedulerILi64ELi64ELi256ELi128ELb0ELb1ELb1ELb1ELb0ELb1EEEEEEEEEvNT_6ParamsE,(.L_x_15539 - _ZN7cutlass13device_kernelIN5flash11enable_sm90INS1_16FlashAttnFwdSm90INS1_25CollectiveMainloopFwdSm90ILi2EN4cute5tupleIJNS5_1CILi1EEES8_S8_EEENS6_IJNS7_ILi64EEESA_SA_EEELi512ENS_6half_tEfNS_4arch4Sm90ELb0ELb1ELb0ELb1ELb1ELb0ELb0ELb0ELb0ELb1ELb0ELb0EEENS1_21CollectiveEpilogueFwdINS6_IJSA_NS7_ILi512EEESA_EEES9_SC_SE_Li256ELb1ELb1ELb0ELb0EEENS1_36VarlenDynamicPersistentTileSchedulerILi64ELi64ELi256ELi128ELb0ELb1ELb1ELb1ELb0ELb1EEEEEEEEEvNT_6ParamsE)
        .other          _ZN7cutlass13device_kernelIN5flash11enable_sm90INS1_16FlashAttnFwdSm90INS1_25CollectiveMainloopFwdSm90ILi2EN4cute5tupleIJNS5_1CILi1EEES8_S8_EEENS6_IJNS7_ILi64EEESA_SA_EEELi512ENS_6half_tEfNS_4arch4Sm90ELb0ELb1ELb0ELb1ELb1ELb0ELb0ELb0ELb0ELb1ELb0ELb0EEENS1_21CollectiveEpilogueFwdINS6_IJSA_NS7_ILi512EEESA_EEES9_SC_SE_Li256ELb1ELb1ELb0ELb0EEENS1_36VarlenDynamicPersistentTileSchedulerILi64ELi64ELi256ELi128ELb0ELb1ELb1ELb1ELb0ELb1EEEEEEEEEvNT_6ParamsE,@"STO_CUDA_ENTRY STV_DEFAULT"
_ZN7cutlass13device_kernelIN5flash11enable_sm90INS1_16FlashAttnFwdSm90INS1_25CollectiveMainloopFwdSm90ILi2EN4cute5tupleIJNS5_1CILi1EEES8_S8_EEENS6_IJNS7_ILi64EEESA_SA_EEELi512ENS_6half_tEfNS_4arch4Sm90ELb0ELb1ELb0ELb1ELb1ELb0ELb0ELb0ELb0ELb1ELb0ELb0EEENS1_21CollectiveEpilogueFwdINS6_IJSA_NS7_ILi512EEESA_EEES9_SC_SE_Li256ELb1ELb1ELb0ELb0EEENS1_36VarlenDynamicPersistentTileSchedulerILi64ELi64ELi256ELi128ELb0ELb1ELb1ELb1ELb0ELb1EEEEEEEEEvNT_6ParamsE:
        /* <DEDUP_REMOVED lines=41> */
.L_x_5457:
        /* <DEDUP_REMOVED lines=22> */
.L_x_5458:
        /* <DEDUP_REMOVED lines=18> */
.L_x_5459:
        /* <DEDUP_REMOVED lines=22> */
.L_x_5460:
        /* <DEDUP_REMOVED lines=23> */
.L_x_5461:
        /* <DEDUP_REMOVED lines=8> */
.L_x_5463:
[----:B------:R-:W-:-:S08]  /*0860*/  NOP ;  /* 0x0000000000007918 */ /* 0x000fd00000000000 */
[----:B------:R-:W0:Y:S02]  /*0870*/  USETMAXREG.TRY_ALLOC.CTAPOOL UP0, 0xe8 ;  /* 0x000000e8000079c8 */ /* 0x000e240008000600 */
[----:B0-----:R-:W-:-:S13]  /*0880*/  PLOP3.LUT P0, PT, PT, PT, UP0, 0x80, 0x0 ;  /* 0x000000000000781c */ /* 0x001fda0003f0f008 */
[----:B------:R-:W-:Y:S05]  /*0890*/  @!P0 BRA `(.L_x_5463) ;  /* 0xfffffffc00f08947 */ /* 0x000fea000383ffff */
[----:B------:R-:W-:Y:S01]  /*08a0*/  LOP3.LUT R2, R0, 0xffffff80, RZ, 0xc0, !PT ;  /* 0xffffff8000027812 */ /* 0x000fe200078ec0ff */
[----:B------:R-:W0:Y:S01]  /*08b0*/  S2UR UR40, SR_CgaCtaId ;  /* 0x00000000002879c3 */ /* 0x000e220000008800 */
[----:B------:R-:W-:Y:S01]  /*08c0*/  UMOV UR41, 0x400 ;  /* 0x0000040000297882 */ /* 0x000fe20000000000 */
[----:B------:R-:W-:Y:S01]  /*08d0*/  ULDC UR4, c[0x0][0xc3c] ;  /* 0x00030f0000047ab9 */ /* 0x000fe20000000800 */
[----:B------:R-:W-:-:S13]  /*08e0*/  ISETP.NE.AND P0, PT, R2, 0x80, PT ;  /* 0x000000800200780c */ /* 0x000fda0003f05270 */
[----:B------:R-:W-:Y:S06]  /*08f0*/  @!P0 BAR.ARV 0x8, 0x100 ;  /* 0x0204000000008b1d */ /* 0x000fec0000002000 */
[----:B------:R-:W-:Y:S01]  /*0900*/  ISETP.GE.U32.AND P0, PT, R0, 0x100, PT ;  /* 0x000001000000780c */ /* 0x000fe20003f06070 */
[----:B0-----:R-:W-:-:S12]  /*0910*/  ULEA UR41, UR40, UR41, 0x18 ;  /* 0x0000002928297291 */ /* 0x001fd8000f8ec03f */
        /* <DEDUP_REMOVED lines=20> */
[C---:B------:R-:W-:Y:S02]  /*0a60*/  LEA.HI R3, R2.reuse, R5, RZ, 0x1 ;  /* 0x0000000502037211 */ /* 0x040fe400078f08ff */
[----:B------:R-:W-:Y:S02]  /*0a70*/  LOP3.LUT R2, R2, 0xfffffff0, RZ, 0xc0, !PT ;  /* 0xfffffff002027812 */ /* 0x000fe400078ec0ff */
[----:B------:R-:W-:Y:S02]  /*0a80*/  LOP3.LUT R4, R3, 0x1ffffffe, RZ, 0xc0, !PT ;  /* 0x1ffffffe03047812 */ /* 0x000fe400078ec0ff */
[----:B------:R-:W-:Y:S01]  /*0a90*/  LEA.HI R3, R0, R197, RZ, 0x5 ;  /* 0x000000c500037211 */ /* 0x000fe200078f28ff */
[----:B------:R-:W-:Y:S01]  /*0aa0*/  IMAD.IADD R2, R197, 0x1, -R2 ;  /* 0x00000001c5027824 */ /* 0x000fe200078e0a02 */
[----:B------:R-:W-:Y:S01]  /*0ab0*/  LOP3.LUT R10, R7, 0xfffffffc, RZ, 0xc0, !PT ;  /* 0xfffffffc070a7812 */ /* 0x000fe200078ec0ff */
[----:B------:R-:W-:Y:S01]  /*0ac0*/  IMAD.IADD R5, R5, 0x1, -R4 ;  /* 0x0000000105057824 */ /* 0x000fe200078e0a04 */
[----:B------:R-:W-:-:S02]  /*0ad0*/  SHF.R.S32.HI R4, RZ, 0x5, R3 ;  /* 0x00000005ff047819 */ /* 0x000fc40000011403 */
[----:B------:R-:W-:Y:S01]  /*0ae0*/  SHF.R.S32.HI R3, RZ, 0x1f, R3 ;  /* 0x0000001fff037819 */ /* 0x000fe20000011403 */
[----:B------:R-:W-:Y:S01]  /*0af0*/  IMAD.IADD R10, R197, 0x1, -R10 ;  /* 0x00000001c50a7824 */ /* 0x000fe200078e0a0a */
[----:B------:R-:W-:Y:S01]  /*0b00*/  LOP3.LUT R8, R6, 0xffffff80, RZ, 0xc0, !PT ;  /* 0xffffff8006087812 */ /* 0x000fe200078ec0ff */
[----:B------:R-:W-:Y:S01]  /*0b10*/  IMAD.SHL.U32 R5, R5, 0x8, RZ ;  /* 0x0000000805057824 */ /* 0x000fe200078e00ff */
[----:B------:R-:W-:Y:S02]  /*0b20*/  LEA.HI R3, R3, R4, RZ, 0x2 ;  /* 0x0000000403037211 */ /* 0x000fe400078f10ff */
[----:B------:R-:W-:Y:S01]  /*0b30*/  SHF.R.S32.HI R193, RZ, 0x7, R6 ;  /* 0x00000007ffc17819 */ /* 0x000fe20000011406 */
[----:B------:R-:W-:Y:S01]  /*0b40*/  IMAD.IADD R8, R197, 0x1, -R8 ;  /* 0x00000001c5087824 */ /* 0x000fe200078e0a08 */
[----:B------:R-:W-:Y:S02]  /*0b50*/  LOP3.LUT R3, R3, 0x3ffffc, RZ, 0xc0, !PT ;  /* 0x003ffffc03037812 */ /* 0x000fe400078ec0ff */
[--C-:B------:R-:W-:Y:S01]  /*0b60*/  SHF.R.S32.HI R7, RZ, 0x1f, R2.reuse ;  /* 0x0000001fff077819 */ /* 0x100fe20000011402 */
[----:B------:R-:W-:Y:S01]  /*0b70*/  IMAD R12, R193, 0x100, R2 ;  /* 0x00000100c10c7824 */ /* 0x000fe200078e0202 */
[----:B------:R-:W-:Y:S01]  /*0b80*/  LEA.HI R11, R10, R10, RZ, 0x1 ;  /* 0x0000000a0a0b7211 */ /* 0x000fe200078f08ff */
[----:B------:R-:W-:Y:S01]  /*0b90*/  IMAD.IADD R3, R4, 0x1, -R3 ;  /* 0x0000000104037824 */ /* 0x000fe200078e0a03 */
[----:B------:R-:W-:-:S02]  /*0ba0*/  LEA.HI R9, R7, R2, RZ, 0x3 ;  /* 0x0000000207097211 */ /* 0x000fc400078f18ff */
[----:B------:R-:W-:Y:S01]  /*0bb0*/  SHF.R.S32.HI R7, RZ, 0x1f, R8 ;  /* 0x0000001fff077819 */ /* 0x000fe20000011408 */
[----:B------:R-:W-:Y:S01]  /*0bc0*/  IMAD R12, R3, 0x10, R12 ;  /* 0x00000010030c7824 */ /* 0x000fe200078e020c */
[----:B------:R-:W-:Y:S02]  /*0bd0*/  LOP3.LUT R13, R11, 0x1ffffffe, RZ, 0xc0, !PT ;  /* 0x1ffffffe0b0d7812 */ /* 0x000fe400078ec0ff */
[-C--:B------:R-:W-:Y:S01]  /*0be0*/  LEA.HI R3, R7, R8.reuse, RZ, 0x2 ;  /* 0x0000000807037211 */ /* 0x080fe200078f10ff */
[----:B------:R-:W-:Y:S01]  /*0bf0*/  IMAD.U32 R196, R12, 0x40, R5 ;  /* 0x000000400cc47824 */ /* 0x000fe200078e0005 */
[----:B------:R-:W-:Y:S01]  /*0c00*/  LOP3.LUT R11, R9, 0xfffffff8, RZ, 0xc0, !PT ;  /* 0xfffffff8090b7812 */ /* 0x000fe200078ec0ff */
[----:B------:R-:W-:Y:S01]  /*0c10*/  IMAD.IADD R185, R10, 0x1, -R13 ;  /* 0x000000010ab97824 */ /* 0x000fe200078e0a0d */
[----:B------:R-:W-:Y:S01]  /*0c20*/  LOP3.LUT R13, R3, 0x7ffffffc, RZ, 0xc0, !PT ;  /* 0x7ffffffc030d7812 */ /* 0x000fe200078ec0ff */
[----:B------:R-:W-:Y:S01]  /*0c30*/  IMAD.SHL.U32 R9, R9, 0x40, RZ ;  /* 0x0000004009097824 */ /* 0x000fe200078e00ff */
[----:B------:R-:W-:Y:S01]  /*0c40*/  LEA.HI R7, R7, R8, RZ, 0x5 ;  /* 0x0000000807077211 */ /* 0x000fe200078f28ff */
[----:B------:R-:W-:Y:S01]  /*0c50*/  IMAD.IADD R11, R2, 0x1, -R11 ;  /* 0x00000001020b7824 */ /* 0x000fe200078e0a0b */
[----:B------:R-:W-:Y:S01]  /*0c60*/  SHF.R.S32.HI R2, RZ, 0x2, R3 ;  /* 0x00000002ff027819 */ /* 0x000fe20000011403 */
[----:B------:R-:W-:Y:S01]  /*0c70*/  IMAD.IADD R13, R8, 0x1, -R13 ;  /* 0x00000001080d7824 */ /* 0x000fe200078e0a0d */
[----:B------:R-:W-:Y:S01]  /*0c80*/  SHF.R.S32.HI R3, RZ, 0x1f, R3 ;  /* 0x0000001fff037819 */ /* 0x000fe20000011403 */
[----:B------:R-:W-:Y:S01]  /*0c90*/  IMAD.SHL.U32 R8, R11, 0x40, RZ ;  /* 0x000000400b087824 */ /* 0x000fe200078e00ff */
[----:B------:R-:W-:-:S02]  /*0ca0*/  LOP3.LUT R9, R9, 0x7ffffe00, RZ, 0xc0, !PT ;  /* 0x7ffffe0009097812 */ /* 0x000fc400078ec0ff */
[----:B------:R-:W-:Y:S02]  /*0cb0*/  LEA.HI R3, R3, R2, RZ, 0x3 ;  /* 0x0000000203037211 */ /* 0x000fe400078f18ff */
[----:B------:R-:W-:Y:S01]  /*0cc0*/  LOP3.LUT R8, R8, 0x1c0, RZ, 0xc0, !PT ;  /* 0x000001c008087812 */ /* 0x000fe200078ec0ff */
[----:B------:R-:W-:Y:S01]  /*0cd0*/  IMAD R9, R4, 0x400, R9 ;  /* 0x0000040004097824 */ /* 0x000fe200078e0209 */
[----:B------:R-:W-:Y:S02]  /*0ce0*/  LOP3.LUT R3, R3, 0xfffffff8, RZ, 0xc0, !PT ;  /* 0xfffffff803037812 */ /* 0x000fe400078ec0ff */
[----:B------:R-:W-:Y:S02]  /*0cf0*/  LOP3.LUT R5, R8, 0x8, R5, 0xf8, !PT ;  /* 0x0000000808057812 */ /* 0x000fe400078ef805 */
[----:B------:R-:W-:Y:S01]  /*0d00*/  SHF.R.U32.HI R8, RZ, 0x3, R8 ;  /* 0x00000003ff087819 */ /* 0x000fe20000011608 */
[----:B------:R-:W-:Y:S01]  /*0d10*/  IMAD.IADD R16, R2, 0x1, -R3 ;  /* 0x0000000102107824 */ /* 0x000fe200078e0a03 */
[----:B------:R-:W-:-:S02]  /*0d20*/  LEA.HI R0, R0, R197, RZ, 0x3 ;  /* 0x000000c500007211 */ /* 0x000fc400078f18ff */
[----:B------:R-:W-:Y:S02]  /*0d30*/  LOP3.LUT R8, R5, R8, RZ, 0x3c, !PT ;  /* 0x0000000805087212 */ /* 0x000fe400078e3cff */
[----:B------:R-:W-:Y:S02]  /*0d40*/  LOP3.LUT R2, R0, 0xfffffff8, RZ, 0xc0, !PT ;  /* 0xfffffff800027812 */ /* 0x000fe400078ec0ff */
[----:B------:R-:W-:Y:S01]  /*0d50*/  R2P PR, R11, 0x6 ;  /* 0x000000060b007804 */ /* 0x000fe20000000000 */
[----:B------:R-:W-:Y:S01]  /*0d60*/  IMAD.IADD R8, R9, 0x1, R8 ;  /* 0x0000000109087824 */ /* 0x000fe200078e0208 */
[----:B------:R-:W-:Y:S01]  /*0d70*/  LEA.HI R6, R6, R193, RZ, 0x1 ;  /* 0x000000c106067211 */ /* 0x000fe200078f08ff */
[----:B------:R-:W-:Y:S01]  /*0d80*/  IMAD.IADD R191, R197, 0x1, -R2 ;  /* 0x00000001c5bf7824 */ /* 0x000fe200078e0a02 */
[----:B------:R-:W-:Y:S01]  /*0d90*/  SHF.R.S32.HI R7, RZ, 0x5, R7 ;  /* 0x00000005ff077819 */ /* 0x000fe20000011407 */
[----:B------:R-:W-:Y:S01]  /*0da0*/  IMAD.SHL.U32 R2, R13, 0x2, RZ ;  /* 0x000000020d027824 */ /* 0x000fe200078e00ff */
[----:B------:R-:W-:Y:S01]  /*0db0*/  LEA R18, R8, UR41, 0x1 ;  /* 0x0000002908127c11 */ /* 0x000fe2000f8e08ff */
[----:B------:R-:W-:Y:S01]  /*0dc0*/  IMAD.SHL.U32 R184, R191, 0x8, RZ ;  /* 0x00000008bfb87824 */ /* 0x000fe200078e00ff */
[----:B------:R-:W-:Y:S01]  /*0dd0*/  LOP3.LUT R6, R6, 0xfffffe, RZ, 0xc0, !PT ;  /* 0x00fffffe06067812 */ /* 0x000fe200078ec0ff */
[----:B------:R-:W-:Y:S01]  /*0de0*/  IMAD R16, R7, 0x10, R16 ;  /* 0x0000001007107824 */ /* 0x000fe200078e0210 */
[----:B------:R-:W-:Y:S01]  /*0df0*/  SEL R22, R22, 0xffffffe0, !P1 ;  /* 0xffffffe016167807 */ /* 0x000fe20004800000 */
[C---:B------:R-:W-:Y:S01]  /*0e00*/  VIADD R23, R18.reuse, 0x26800 ;  /* 0x0002680012177836 */ /* 0x040fe20000000000 */
[----:B------:R-:W-:Y:S01]  /*0e10*/  IADD3 R19, R18, 0x26840, RZ ;  /* 0x0002684012137810 */ /* 0x000fe20007ffe0ff */
[C---:B------:R-:W-:Y:S01]  /*0e20*/  VIADD R190, R184.reuse, 0x40 ;  /* 0x00000040b8be7836 */ /* 0x040fe20000000000 */
[----:B------:R-:W-:Y:S01]  /*0e30*/  SHF.R.S32.HI R192, RZ, 0x3, R0 ;  /* 0x00000003ffc07819 */ /* 0x000fe20000011400 */
[----:B------:R-:W-:-:S02]  /*0e40*/  VIADD R189, R184, 0x80 ;  /* 0x00000080b8bd7836 */ /* 0x000fc40000000000 */
        /* <DEDUP_REMOVED lines=10> */
[----:B------:R-:W-:Y:S01]  /*0ef0*/  IMAD.IADD R6, R193, 0x1, -R6 ;  /* 0x00000001c1067824 */ /* 0x000fe200078e0a06 */
[----:B------:R-:W-:Y:S01]  /*0f00*/  SHF.R.S32.HI R199, RZ, 0x1f, R195 ;  /* 0x0000001fffc77819 */ /* 0x000fe200000114c3 */
[C---:B------:R-:W-:Y:S01]  /*0f10*/  @P2 VIADD R19, R23.reuse, 0xffffffc0 ;  /* 0xffffffc017132836 */ /* 0x040fe20000000000 */
[----:B------:R-:W-:Y:S01]  /*0f20*/  SHF.R.S32.HI R198, RZ, 0x1f, R194 ;  /* 0x0000001fffc67819 */ /* 0x000fe200000114c2 */
[----:B------:R-:W-:-:S02]  /*0f30*/  IMAD.IADD R23, R23, 0x1, R22 ;  /* 0x0000000117177824 */ /* 0x000fc400078e0216 */
[----:B------:R-:W-:Y:S02]  /*0f40*/  IMAD.SHL.U32 R17, R6, 0x100, RZ ;  /* 0x0000010006117824 */ /* 0x000fe400078e00ff */
[----:B------:R-:W-:Y:S02]  /*0f50*/  IMAD R185, R185, 0x8, R16 ;  /* 0x00000008b9b97824 */ /* 0x000fe400078e0210 */
[----:B------:R-:W-:-:S07]  /*0f60*/  IMAD.IADD R22, R22, 0x1, R19 ;  /* 0x0000000116167824 */ /* 0x000fce00078e0213 */
.L_x_5581:
[----:B------:R-:W-:Y:S01]  /*0f70*/  ULDC.64 UR8, c[0x0][0xa28] ;  /* 0x00028a0000087ab9 */ /* 0x000fe20000000a00 */
[----:B------:R-:W-:Y:S01]  /*0f80*/  ULDC UR4, c[0x0][0x424] ;  /* 0x0001090000047ab9 */ /* 0x000fe20000000800 */
[----:B------:R-:W-:-:S04]  /*0f90*/  UISETP.NE.U32.AND UP0, UPT, UR8, URZ, UPT ;  /* 0x0000003f0800728c */ /* 0x000fc8000bf05070 */
[----:B------:R-:W-:-:S03]  /*0fa0*/  UISETP.NE.AND.EX UP0, UPT, UR9, URZ, UPT, UP0 ;  /* 0x0000003f0900728c */ /* 0x000fc6000bf05300 */
[----:B------:R-:W-:Y:S02]  /*0fb0*/  ULDC.64 UR8, c[0x0][0xa18] ;  /* 0x0002860000087ab9 */ /* 0x000fe40000000a00 */
[----:B------:R-:W-:Y:S01]  /*0fc0*/  UISETP.NE.U32.AND UP1, UPT, UR8, URZ, UPT ;  /* 0x0000003f0800728c */ /* 0x000fe2000bf25070 */
[----:B------:R-:W-:-:S03]  /*0fd0*/  PLOP3.LUT P0, PT, PT, PT, UP0, 0x80, 0x0 ;  /* 0x000000000000781c */ /* 0x000fc60003f0f008 */
[----:B------:R-:W-:-:S03]  /*0fe0*/  UISETP.NE.AND.EX UP1, UPT, UR9, URZ, UPT, UP1 ;  /* 0x0000003f0900728c */ /* 0x000fc6000bf25310 */
[----:B------:R-:W-:Y:S02]  /*0ff0*/  @UP0 ULDC.64 UR8, c[0x0][0xa28] ;  /* 0x00028a0000080ab9 */ /* 0x000fe40000000a00 */
[----:B------:R-:W-:Y:S01]  /*1000*/  @UP0 UIMAD.WIDE UR8, UR6, 0x4, UR8 ;  /* 0x00000004060808a5 */ /* 0x000fe2000f8e0208 */
[----:B------:R-:W-:-:S05]  /*1010*/  PLOP3.LUT P2, PT, PT, PT, UP1, 0x80, 0x0 ;  /* 0x000000000000781c */ /* 0x000fca0003f4f018 */
[----:B------:R-:W-:Y:S01]  /*1020*/  @UP1 ULDC.64 UR10, c[0x0][0xa18] ;  /* 0x00028600000a1ab9 */ /* 0x000fe20000000a00 */
[----:B0-23--:R-:W-:Y:S02]  /*1030*/  IMAD.U32 R4, RZ, RZ, UR8 ;  /* 0x00000008ff047e24 */ /* 0x00dfe4000f8e00ff */
[----:B------:R-:W-:Y:S01]  /*1040*/  IMAD.U32 R5, RZ, RZ, UR9 ;  /* 0x00000009ff057e24 */ /* 0x000fe2000f8e00ff */
[----:B------:R-:W-:-:S04]  /*1050*/  @UP1 UIMAD.WIDE UR8, UR6, 0x4, UR10 ;  /* 0x00000004060818a5 */ /* 0x000fc8000f8e020a */
[----:B------:R-:W2:Y:S02]  /*1060*/  @P0 LDG.E R4, desc[UR54][R4.64] ;  /* 0x0000003604040981 */ /* 0x000ea4000c1e1900 */
[----:B-1----:R-:W-:Y:S02]  /*1070*/  IMAD.U32 R6, RZ, RZ, UR8 ;  /* 0x00000008ff067e24 */ /* 0x002fe4000f8e00ff */
[----:B----4-:R-:W-:Y:S01]  /*1080*/  IMAD.U32 R7, RZ, RZ, UR9 ;  /* 0x00000009ff077e24 */ /* 0x010fe2000f8e00ff */
[----:B------:R-:W-:-:S04]  /*1090*/  ULDC.64 UR8, c[0x0][0x418] ;  /* 0x0001060000087ab9 */ /* 0x000fc80000000a00 */
[----:B------:R-:W3:Y:S01]  /*10a0*/  @P2 LDG.E R6, desc[UR54][R6.64] ;  /* 0x0000003606062981 */ /* 0x000ee2000c1e1900 */
[----:B------:R-:W-:Y:S01]  /*10b0*/  UISETP.NE.U32.AND UP0, UPT, UR8, URZ, UPT ;  /* 0x0000003f0800728c */ /* 0x000fe2000bf05070 */
[----:B------:R-:W-:Y:S01]  /*10c0*/  UMOV UR48, URZ ;  /* 0x0000003f00307c82 */ /* 0x000fe20008000000 */
[----:B------:R-:W-:Y:S02]  /*10d0*/  UMOV UR43, UR7 ;  /* 0x00000007002b7c82 */ /* 0x000fe40008000000 */
[----:B------:R-:W-:-:S03]  /*10e0*/  UISETP.NE.AND.EX UP0, UPT, UR9, URZ, UPT, UP0 ;  /* 0x0000003f0900728c */ /* 0x000fc6000bf05300 */
[----:B------:R-:W-:Y:S01]  /*10f0*/  ULDC.64 UR8, c[0x0][0xa20] ;  /* 0x0002880000087ab9 */ /* 0x000fe20000000a00 */
[----:B------:R-:W-:Y:S01]  /*1100*/  USEL UR4, UR4, 0x1, UP0 ;  /* 0x0000000104047887 */ /* 0x000fe20008000000 */
[----:B------:R-:W-:Y:S01]  /*1110*/  ISETP.NE.U32.AND P1, PT, RZ, UR8, PT ;  /* 0x00000008ff007c0c */ /* 0x000fe2000bf25070 */
[----:B------:R-:W-:Y:S02]  /*1120*/  ULDC UR8, c[0x0][0x2f0] ;  /* 0x0000bc0000087ab9 */ /* 0x000fe40000000800 */
[----:B------:R-:W-:Y:S01]  /*1130*/  UIMAD UR4, UR4, UR8, URZ ;  /* 0x00000008040472a4 */ /* 0x000fe2000f8e023f */
[----:B------:R-:W-:Y:S02]  /*1140*/  ISETP.NE.AND.EX P1, PT, RZ, UR9, PT, P1 ;  /* 0x00000009ff007c0c */ /* 0x000fe4000bf25310 */
[----:B--2---:R-:W-:Y:S02]  /*1150*/  @P0 R2UR UR48, R4 ;  /* 0x00000000043002ca */ /* 0x004fe400000e0000 */
[----:B---3--:R-:W-:Y:S01]  /*1160*/  @P2 R2UR UR50, R6 ;  /* 0x00000000063222ca */ /* 0x008fe200000e0000 */
[----:B------:R-:W-:-:S14]  /*1170*/  @P2 BRA `(.L_x_5464) ;  /* 0x0000000000382947 */ /* 0x000fdc0003800000 */
[----:B------:R-:W-:Y:S01]  /*1180*/  ULDC.64 UR8, c[0x0][0xa00] ;  /* 0x0002800000087ab9 */ /* 0x000fe20000000a00 */
[----:B------:R-:W-:Y:S01]  /*1190*/  ULDC UR50, c[0x0][0x288] ;  /* 0x0000a20000327ab9 */ /* 0x000fe20000000800 */
[----:B------:R-:W-:-:S04]  /*11a0*/  ISETP.NE.U32.AND P0, PT, RZ, UR8, PT ;  /* 0x00000008ff007c0c */ /* 0x000fc8000bf05070 */
[----:B------:R-:W-:-:S13]  /*11b0*/  ISETP.NE.AND.EX P0, PT, RZ, UR9, PT, P0 ;  /* 0x00000009ff007c0c */ /* 0x000fda000bf05300 */
[----:B------:R-:W-:Y:S05]  /*11c0*/  @!P0 BRA `(.L_x_5464) ;  /* 0x0000000000248947 */ /* 0x000fea0003800000 */
[----:B------:R-:W-:Y:S02]  /*11d0*/  ULDC.64 UR8, c[0x0][0xa00] ;  /* 0x0002800000087ab9 */ /* 0x000fe40000000a00 */
[----:B------:R-:W-:-:S06]  /*11e0*/  UIMAD.WIDE UR8, UR6, 0x4, UR8 ;  /* 0x00000004060878a5 */ /* 0x000fcc000f8e0208 */
[----:B------:R-:W-:Y:S02]  /*11f0*/  IMAD.U32 R4, RZ, RZ, UR8 ;  /* 0x00000008ff047e24 */ /* 0x000fe4000f8e00ff */
[----:B------:R-:W-:-:S05]  /*1200*/  IMAD.U32 R5, RZ, RZ, UR9 ;  /* 0x00000009ff057e24 */ /* 0x000fca000f8e00ff */
[----:B------:R-:W2:Y:S04]  /*1210*/  LDG.E R3, desc[UR54][R4.64] ;  /* 0x0000003604037981 */ /* 0x000ea8000c1e1900 */
[----:B------:R-:W3:Y:S01]  /*1220*/  LDG.E R0, desc[UR54][R4.64+0x4] ;  /* 0x0000043604007981 */ /* 0x000ee2000c1e1900 */
[----:B--2---:R-:W-:Y:S02]  /*1230*/  R2UR UR50, R3 ;  /* 0x00000000033272ca */ /* 0x004fe400000e0000 */
[----:B---3--:R-:W-:-:S13]  /*1240*/  R2UR UR7, R0 ;  /* 0x00000000000772ca */ /* 0x008fda00000e0000 */
[----:B------:R-:W-:-:S12]  /*1250*/  UIADD3 UR50, -UR50, UR7, URZ ;  /* 0x0000000732327290 */ /* 0x000fd8000fffe13f */
.L_x_5464:
[----:B------:R-:W-:Y:S01]  /*1260*/  UMOV UR44, UR6 ;  /* 0x00000006002c7c82 */ /* 0x000fe20008000000 */
[----:B------:R-:W-:Y:S05]  /*1270*/  @!P1 BRA `(.L_x_5465) ;  /* 0x00000000001c9947 */ /* 0x000fea0003800000 */
[----:B------:R-:W-:Y:S02]  /*1280*/  ULDC.64 UR8, c[0x0][0xa20] ;  /* 0x0002880000087ab9 */ /* 0x000fe40000000a00 */
[----:B------:R-:W-:-:S06]  /*1290*/  UIMAD.WIDE UR6, UR6, 0x4, UR8 ;  /* 0x00000004060678a5 */ /* 0x000fcc000f8e0208 */
[----:B------:R-:W-:Y:S02]  /*12a0*/  IMAD.U32 R4, RZ, RZ, UR6 ;  /* 0x00000006ff047e24 */ /* 0x000fe4000f8e00ff */
[----:B------:R-:W-:-:S05]  /*12b0*/  IMAD.U32 R5, RZ, RZ, UR7 ;  /* 0x00000007ff057e24 */ /* 0x000fca000f8e00ff */
[----:B------:R-:W2:Y:S02]  /*12c0*/  LDG.E R4, desc[UR54][R4.64] ;  /* 0x0000003604047981 */ /* 0x000ea4000c1e1900 */
[----:B--2---:R-:W-:Y:S01]  /*12d0*/  R2UR UR4, R4 ;  /* 0x00000000040472ca */ /* 0x004fe200000e0000 */
[----:B------:R-:W-:-:S14]  /*12e0*/  BRA `(.L_x_5466) ;  /* 0x0000000000347947 */ /* 0x000fdc0003800000 */
.L_x_5465:
[----:B------:R-:W-:Y:S02]  /*12f0*/  ULDC.64 UR8, c[0x0][0xa08] ;  /* 0x0002820000087ab9 */ /* 0x000fe40000000a00 */
        /* <DEDUP_REMOVED lines=12> */
.L_x_5466:
[----:B------:R-:W-:Y:S02]  /*13c0*/  UISETP.NE.AND UP0, UPT, UR46, 0x1, UPT ;  /* 0x000000012e00788c */ /* 0x000fe4000bf05270 */
[----:B------:R-:W-:Y:S02]  /*13d0*/  UIADD3 UR48, -UR48, UR4, URZ ;  /* 0x0000000430307290 */ /* 0x000fe4000fffe13f */
[----:B------:R-:W-:Y:S02]  /*13e0*/  USHF.L.U32 UR45, UR5, 0x6, URZ ;  /* 0x00000006052d7899 */ /* 0x000fe4000800063f */
[----:B------:R-:W-:Y:S01]  /*13f0*/  UIADD3 UR4, UR48, 0x3f, URZ ;  /* 0x0000003f30047890 */ /* 0x000fe2000fffe03f */
[----:B------:R-:W-:-:S03]  /*1400*/  PLOP3.LUT P0, PT, PT, PT, UP0, 0x80, 0x0 ;  /* 0x000000000000781c */ /* 0x000fc60003f0f008 */
[----:B------:R-:W-:-:S04]  /*1410*/  USHF.R.S32.HI UR6, URZ, 0x1f, UR4 ;  /* 0x0000001f3f067899 */ /* 0x000fc80008011404 */
[----:B------:R-:W-:-:S04]  /*1420*/  ULEA.HI UR6, UR6, UR4, URZ, 0x6 ;  /* 0x0000000406067291 */ /* 0x000fc8000f8f303f */
[----:B------:R-:W-:Y:S02]  /*1430*/  USHF.R.S32.HI UR6, URZ, 0x6, UR6 ;  /* 0x000000063f067899 */ /* 0x000fe40008011406 */
[----:B------:R-:W-:Y:S10]  /*1440*/  @!P0 BRA `(.L_x_5467) ;  /* 0x0000002000308947 */ /* 0x000ff40003800000 */
[----:B------:R-:W0:Y:S01]  /*1450*/  LDC.64 R6, c[0x0][0x9e0] ;  /* 0x00027800ff067b82 */ /* 0x000e220000000a00 */
[----:B------:R-:W-:Y:S01]  /*1460*/  ULDC UR4, c[0x0][0x448] ;  /* 0x0001120000047ab9 */ /* 0x000fe20000000800 */
[----:B------:R-:W-:Y:S02]  /*1470*/  UIADD3 UR7, UR45, 0x3f, URZ ;  /* 0x0000003f2d077890 */ /* 0x000fe4000fffe03f */
[----:B------:R-:W-:Y:S02]  /*1480*/  UISETP.NE.AND UP0, UPT, UR4, 0x1, UPT ;  /* 0x000000010400788c */ /* 0x000fe4000bf05270 */
[----:B------:R-:W-:-:S09]  /*1490*/  UIADD3 UR8, UR48, 0x1, -UR50 ;  /* 0x0000000130087890 */ /* 0x000fd2000fffe832 */
[----:B------:R-:W-:Y:S01]  /*14a0*/  @UP0 ULDC UR4, c[0x0][0x44c] ;  /* 0x0001130000040ab9 */ /* 0x000fe20000000800 */
[----:B------:R-:W-:Y:S01]  /*14b0*/  @UP0 ULDC UR9, c[0x0][0x450] ;  /* 0x0001140000090ab9 */ /* 0x000fe20000000800 */
[----:B------:R-:W-:-:S04]  /*14c0*/  UIMAD.WIDE.U32 UR4, UR7, UR4, URZ ;  /* 0x00000004070472a5 */ /* 0x000fc8000f8e003f */
[----:B------:R-:W-:Y:S01]  /*14d0*/  @UP0 USHF.R.U32.HI UR7, URZ, UR9, UR5 ;  /* 0x000000093f070299 */ /* 0x000fe20008011605 */
[----:B0-----:R-:W-:-:S03]  /*14e0*/  ISETP.GE.AND P1, PT, R7, 0x1, PT ;  /* 0x000000010700780c */ /* 0x001fc60003f26270 */
[----:B------:R-:W-:-:S06]  /*14f0*/  UIADD3 UR7, UR8, UR7, URZ ;  /* 0x0000000708077290 */ /* 0x000fcc000fffe03f */
[----:B------:R-:W-:-:S04]  /*1500*/  VIADD R0, R6, UR7 ;  /* 0x0000000706007c36 */ /* 0x000fc80008000000 */
        /* <DEDUP_REMOVED lines=12> */
.L_x_5469:
[----:B------:R-:W-:-:S13]  /*15d0*/  ISETP.NE.AND P0, PT, R7, 0x1, PT ;  /* 0x000000010700780c */ /* 0x000fda0003f05270 */
[----:B------:R-:W0:Y:S02]  /*15e0*/  @P0 LDC.64 R4, c[0x0][0x9e8] ;  /* 0x00027a00ff040b82 */ /* 0x000e240000000a00 */
[----:B0-----:R-:W-:-:S05]  /*15f0*/  @P0 IMAD.HI.U32 R4, R3, R4, RZ ;  /* 0x0000000403040227 */ /* 0x001fca00078e00ff */
[----:B------:R-:W-:-:S07]  /*1600*/  @P0 SHF.R.U32.HI R3, RZ, R5, R4 ;  /* 0x00000005ff030219 */ /* 0x000fce0000011604 */
.L_x_5470:
[----:B------:R-:W-:-:S05]  /*1610*/  IMAD R3, R3, R7, R7 ;  /* 0x0000000703037224 */ /* 0x000fca00078e0207 */
[----:B------:R-:W-:-:S07]  /*1620*/  VIMNMX R0, R0, R3, PT ;  /* 0x0000000300007248 */ /* 0x000fce0003fe0100 */
.L_x_5468:
[----:B------:R-:W-:Y:S01]  /*1630*/  @UP0 ULDC UR4, c[0x0][0x44c] ;  /* 0x0001130000040ab9 */ /* 0x000fe20000000800 */
[----:B------:R-:W-:Y:S01]  /*1640*/  VIADD R0, R0, 0x3f ;  /* 0x0000003f00007836 */ /* 0x000fe20000000000 */
[----:B------:R-:W-:Y:S01]  /*1650*/  UIMAD.WIDE.U32 UR4, UR45, UR4, URZ ;  /* 0x000000042d0472a5 */ /* 0x000fe2000f8e003f */
[----:B------:R-:W-:Y:S01]  /*1660*/  @UP0 ULDC UR8, c[0x0][0x450] ;  /* 0x0001140000080ab9 */ /* 0x000fe20000000800 */
[----:B------:R-:W-:Y:S02]  /*1670*/  UMOV UR7, UR45 ;  /* 0x0000002d00077c82 */ /* 0x000fe40008000000 */
[----:B------:R-:W-:Y:S01]  /*1680*/  @UP0 USHF.R.U32.HI UR7, URZ, UR8, UR5 ;  /* 0x000000083f070299 */ /* 0x000fe20008011605 */
[----:B------:R-:W-:Y:S02]  /*1690*/  SHF.R.S32.HI R3, RZ, 0x1f, R0 ;  /* 0x0000001fff037819 */ /* 0x000fe40000011400 */
[----:B------:R-:W-:Y:S01]  /*16a0*/  ULDC UR4, c[0x0][0x9dc] ;  /* 0x0002770000047ab9 */ /* 0x000fe20000000800 */
[----:B------:R-:W-:Y:S01]  /*16b0*/  UIADD3 UR48, UR7, UR48, -UR50 ;  /* 0x0000003007307290 */ /* 0x000fe2000fffe832 */
[----:B------:R-:W-:-:S03]  /*16c0*/  LEA.HI R3, R3, R0, RZ, 0x6 ;  /* 0x0000000003037211 */ /* 0x000fc600078f30ff */
[----:B------:R-:W-:Y:S01]  /*16d0*/  UIADD3 UR4, UR48, -UR4, URZ ;  /* 0x8000000430047290 */ /* 0x000fe2000fffe03f */
[----:B------:R-:W-:-:S04]  /*16e0*/  SHF.R.S32.HI R3, RZ, 0x6, R3 ;  /* 0x00000006ff037819 */ /* 0x000fc80000011403 */
[----:B------:R-:W-:Y:S01]  /*16f0*/  VIMNMX R4, R3, UR6, PT ;  /* 0x0000000603047c48 */ /* 0x000fe2000bfe0100 */
        /* <DEDUP_REMOVED lines=12> */
.L_x_5472:
[----:B------:R-:W-:-:S13]  /*17c0*/  ISETP.NE.AND P0, PT, R7, 0x1, PT ;  /* 0x000000010700780c */ /* 0x000fda0003f05270 */
[----:B------:R-:W0:Y:S02]  /*17d0*/  @P0 LDC.64 R8, c[0x0][0x9e8] ;  /* 0x00027a00ff080b82 */ /* 0x000e240000000a00 */
[----:B0-----:R-:W-:-:S05]  /*17e0*/  @P0 IMAD.HI.U32 R6, R0, R8, RZ ;  /* 0x0000000800060227 */ /* 0x001fca00078e00ff */
[----:B------:R-:W-:-:S07]  /*17f0*/  @P0 SHF.R.U32.HI R0, RZ, R9, R6 ;  /* 0x00000009ff000219 */ /* 0x000fce0000011606 */
.L_x_5473:
[----:B------:R-:W-:-:S05]  /*1800*/  IMAD R0, R0, R7, RZ ;  /* 0x0000000700007224 */ /* 0x000fca00078e02ff */
[----:B------:R-:W-:-:S07]  /*1810*/  VIMNMX R5, R5, R0, !PT ;  /* 0x0000000005057248 */ /* 0x000fce0007fe0100 */
.L_x_5471:
[----:B------:R-:W-:Y:S01]  /*1820*/  SHF.R.S32.HI R0, RZ, 0x1f, R5 ;  /* 0x0000001fff007819 */ /* 0x000fe20000011405 */
[----:B------:R-:W-:Y:S01]  /*1830*/  IMAD.MOV.U32 R3, RZ, RZ, RZ ;  /* 0x000000ffff037224 */ /* 0x000fe200078e00ff */
[----:B------:R-:W-:Y:S02]  /*1840*/  PLOP3.LUT P0, PT, PT, PT, PT, 0x80, 0x0 ;  /* 0x000000000000781c */ /* 0x000fe40003f0f070 */
[----:B------:R-:W-:Y:S02]  /*1850*/  CS2R R20, SRZ ;  /* 0x0000000000147805 */ /* 0x000fe4000001ff00 */
[----:B------:R-:W-:Y:S02]  /*1860*/  LEA.HI R0, R0, R5, RZ, 0x6 ;  /* 0x0000000500007211 */ /* 0x000fe400078f30ff */
[----:B------:R-:W-:Y:S02]  /*1870*/  CS2R R150, SRZ ;  /* 0x0000000000967805 */ /* 0x000fe4000001ff00 */
[----:B------:R-:W-:-:S02]  /*1880*/  CS2R R148, SRZ ;  /* 0x0000000000947805 */ /* 0x000fc4000001ff00 */
        /* <DEDUP_REMOVED lines=81> */
.L_x_5475:
[----:B------:R-:W-:Y:S01]  /*1da0*/  ULEA UR21, UR38, UR41, 0x3 ;  /* 0x0000002926157291 */ /* 0x000fe2000f8e183f */
[----:B------:R-:W-:-:S05]  /*1db0*/  IMAD.U32 R3, RZ, RZ, UR37 ;  /* 0x00000025ff037e24 */ /* 0x000fca000f8e00ff */
[----:B------:R-:W-:-:S04]  /*1dc0*/  SHF.L.U32 R3, R3, 0x1f, RZ ;  /* 0x0000001f03037819 */ /* 0x000fc800000006ff */
[----:B------:R-:W0:Y:S02]  /*1dd0*/  SYNCS.PHASECHK.TRANS64.TRYWAIT P1, [UR21+0x28c50], R3 ;  /* 0x028c5003ff0075a7 */ /* 0x000e240008020155 */
[----:B0-----:R-:W-:Y:S05]  /*1de0*/  @!P1 BRA `(.L_x_5476) ;  /* 0x0000013c00209947 */ /* 0x001fea0003800000 */
.L_x_5674:
        /* <DEDUP_REMOVED lines=38> */
.L_x_5477:
[----:B0-----:R-:W-:Y:S01]  /*2050*/  VIADD R3, R4, 0xfffffffe ;  /* 0xfffffffe04037836 */ /* 0x001fe20000000000 */
[----:B------:R-:W-:-:S04]  /*2060*/  UIADD3 UR6, UR21, 0x28c60, URZ ;  /* 0x00028c6015067890 */ /* 0x000fc8000fffe03f */
[----:B------:R-:W-:Y:S01]  /*2070*/  ISETP.GE.AND P1, PT, R3, R0, PT ;  /* 0x000000000300720c */ /* 0x000fe20003f26270 */
[----:B------:R-:W-:-:S09]  /*2080*/  UPRMT UR6, UR40, 0x654, UR6 ;  /* 0x0000065428067896 */ /* 0x000fd20008000006 */
[----:B------:R-:W-:Y:S03]  /*2090*/  SYNCS.ARRIVE.TRANS64.RED.A1T0 RZ, [UR6], RZ ;  /* 0x000000ffffff79a7 */ /* 0x000fe60008100406 */
[----:B------:R-:W-:Y:S05]  /*20a0*/  @!P1 BRA `(.L_x_5478) ;  /* 0x0000000800d89947 */ /* 0x000fea0003800000 */
.L_x_5484:
[----:B------:R-:W-:Y:S01]  /*20b0*/  BAR.SYNC.DEFER_BLOCKING 0xe, 0x100 ;  /* 0x0384000000007b1d */ /* 0x000fe20000010000 */
[----:B-1----:R-:W-:Y:S01]  /*20c0*/  IMAD.U32 R5, RZ, RZ, UR38 ;  /* 0x00000026ff057e24 */ /* 0x002fe2000f8e00ff */
[----:B------:R-:W-:Y:S01]  /*20d0*/  UIADD3 UR38, UR38, 0x1, URZ ;  /* 0x0000000126267890 */ /* 0x000fe2000fffe03f */
[C---:B------:R-:W-:Y:S01]  /*20e0*/  ISETP.GT.AND P2, PT, R3.reuse, R0, PT ;  /* 0x000000000300720c */ /* 0x040fe20003f44270 */
[----:B------:R-:W-:Y:S02]  /*20f0*/  VIADD R3, R3, 0xffffffff ;  /* 0xffffffff03037836 */ /* 0x000fe40000000000 */
[----:B0-----:R-:W-:Y:S01]  /*2100*/  IMAD R4, R5, 0x40, R16 ;  /* 0x0000004005047824 */ /* 0x001fe200078e0210 */
        /* <DEDUP_REMOVED lines=137> */
.L_x_5479:
[----:B------:R-:W-:Y:S01]  /*29a0*/  ULEA UR21, UR38, UR41, 0x3 ;  /* 0x0000002926157291 */ /* 0x000fe2000f8e183f */
[----:B------:R-:W-:-:S05]  /*29b0*/  IMAD.U32 R4, RZ, RZ, UR37 ;  /* 0x00000025ff047e24 */ /* 0x000fca000f8e00ff */
[----:B------:R-:W-:-:S04]  /*29c0*/  SHF.L.U32 R4, R4, 0x1f, RZ ;  /* 0x0000001f04047819 */ /* 0x000fc800000006ff */
[----:B------:R0:W1:Y:S01]  /*29d0*/  SYNCS.PHASECHK.TRANS64.TRYWAIT P1, [UR21+0x28c50], R4 ;  /* 0x028c5004ff0075a7 */ /* 0x0000620008020155 */
[----:B------:R-:W-:Y:S05]  /*29e0*/  @!P0 BRA `(.L_x_5480) ;  /* 0x0000000000048947 */ /* 0x000fea0003800000 */
[----:B------:R-:W-:Y:S01]  /*29f0*/  BPT.TRAP 0x1 ;  /* 0x000000040000795c */ /* 0x000fe20000300000 */
.L_x_5480:
[----:B-1----:R-:W-:Y:S05]  /*2a00*/  @P1 BRA `(.L_x_5481) ;  /* 0x0000000000081947 */ /* 0x002fea0003800000 */
[----:B------:R-:W1:Y:S02]  /*2a10*/  SYNCS.PHASECHK.TRANS64.TRYWAIT P1, [UR21+0x28c50], R4 ;  /* 0x028c5004ff0075a7 */ /* 0x000e640008020155 */
[----:B-1----:R-:W-:Y:S05]  /*2a20*/  @!P1 BRA `(.L_x_5482) ;  /* 0x0000013000289947 */ /* 0x002fea0003800000 */
.L_x_5481:
        /* <DEDUP_REMOVED lines=26> */
.L_x_5483:
[----:B------:R-:W-:-:S04]  /*2bd0*/  UIADD3 UR6, UR21, 0x28c60, URZ ;  /* 0x00028c6015067890 */ /* 0x000fc8000fffe03f */
[----:B------:R-:W-:-:S09]  /*2be0*/  UPRMT UR6, UR40, 0x654, UR6 ;  /* 0x0000065428067896 */ /* 0x000fd20008000006 */
[----:B------:R-:W-:Y:S01]  /*2bf0*/  SYNCS.ARRIVE.TRANS64.RED.A1T0 RZ, [UR6], RZ ;  /* 0x000000ffffff79a7 */ /* 0x000fe20008100406 */
[----:B------:R-:W-:Y:S05]  /*2c00*/  @P2 BRA `(.L_x_5484) ;  /* 0xfffffff400282947 */ /* 0x000fea000383ffff */
.L_x_5478:
[----:B------:R-:W-:Y:S01]  /*2c10*/  BAR.SYNC.DEFER_BLOCKING 0xe, 0x100 ;  /* 0x0384000000007b1d */ /* 0x000fe20000010000 */
[----:B------:R-:W-:Y:S01]  /*2c20*/  MOV R3, UR38 ;  /* 0x0000002600037c02 */ /* 0x000fe20008000f00 */
[----:B------:R-:W-:Y:S01]  /*2c30*/  UIADD3 UR38, UR38, 0x1, URZ ;  /* 0x0000000126267890 */ /* 0x000fe2000fffe03f */
[----:B------:R-:W-:Y:S01]  /*2c40*/  PLOP3.LUT P0, PT, PT, PT, PT, 0x8, 0x0 ;  /* 0x000000000000781c */ /* 0x000fe20003f0e170 */
[----:B------:R-:W-:Y:S02]  /*2c50*/  IMAD.MOV.U32 R20, RZ, RZ, RZ ;  /* 0x000000ffff147224 */ /* 0x000fe400078e00ff */
[----:B------:R-:W-:Y:S01]  /*2c60*/  IMAD R0, R3, 0x40, R16 ;  /* 0x0000004003007824 */ /* 0x000fe200078e0210 */
[----:B------:R-:W-:-:S04]  /*2c70*/  UISETP.NE.AND UP0, UPT, UR38, 0x2, UPT ;  /* 0x000000022600788c */ /* 0x000fc8000bf05270 */
[----:B01----:R-:W-:Y:S01]  /*2c80*/  LEA R4, R0, UR41, 0x2 ;  /* 0x0000002900047c11 */ /* 0x003fe2000f8e10ff */
        /* <DEDUP_REMOVED lines=136> */
.L_x_5467:
[----:B------:R-:W-:Y:S01]  /*3510*/  ULDC UR4, c[0x0][0x448] ;  /* 0x0001120000047ab9 */ /* 0x000fe20000000800 */
[----:B------:R-:W-:Y:S02]  /*3520*/  UIADD3 UR7, UR45, 0x3f, URZ ;  /* 0x0000003f2d077890 */ /* 0x000fe4000fffe03f */
[----:B------:R-:W-:Y:S02]  /*3530*/  UISETP.NE.AND UP0, UPT, UR4, 0x1, UPT ;  /* 0x000000010400788c */ /* 0x000fe4000bf05270 */
[----:B------:R-:W-:Y:S01]  /*3540*/  UIADD3 UR10, UR48, 0x1, -UR50 ;  /* 0x00000001300a7890 */ /* 0x000fe2000fffe832 */
[----:B------:R-:W-:Y:S01]  /*3550*/  ULDC.64 UR4, c[0x0][0x9e0] ;  /* 0x0002780000047ab9 */ /* 0x000fe20000000a00 */
[----:B------:R-:W-:-:S07]  /*3560*/  UP2UR UR52, UPR, URZ, 0x1 ;  /* 0x000000013f347883 */ /* 0x000fce0008000000 */
        /* <DEDUP_REMOVED lines=9> */
[----:B------:R-:W-:-:S06]  /*3600*/  IMAD.U32 R0, RZ, RZ, UR4 ;  /* 0x00000004ff007e24 */ /* 0x000fcc000f8e00ff */
        /* <DEDUP_REMOVED lines=11> */
.L_x_5486:
[----:B------:R-:W-:-:S11]  /*36c0*/  UISETP.NE.AND UP0, UPT, UR5, 0x1, UPT ;  /* 0x000000010500788c */ /* 0x000fd6000bf05270 */
[----:B------:R-:W-:Y:S02]  /*36d0*/  @UP0 ULDC.64 UR10, c[0x0][0x9e8] ;  /* 0x00027a00000a0ab9 */ /* 0x000fe40000000a00 */
[----:B------:R-:W-:-:S04]  /*36e0*/  UIMAD.WIDE.U32 UR8, UR4, UR10, URZ ;  /* 0x0000000a040872a5 */ /* 0x000fc8000f8e003f */
[----:B------:R-:W-:-:S12]  /*36f0*/  @UP0 USHF.R.U32.HI UR4, URZ, UR11, UR9 ;  /* 0x0000000b3f040299 */ /* 0x000fd80008011609 */
.L_x_5487:
[----:B------:R-:W-:-:S06]  /*3700*/  UIMAD UR4, UR4, UR5, UR5 ;  /* 0x00000005040472a4 */ /* 0x000fcc000f8e0205 */
[----:B------:R-:W-:-:S07]  /*3710*/  VIMNMX R0, R0, UR4, PT ;  /* 0x0000000400007c48 */ /* 0x000fce000bfe0100 */
.L_x_5485:
[----:B------:R-:W-:Y:S01]  /*3720*/  UISETP.NE.AND UP0, UPT, UR52, URZ, UPT ;  /* 0x0000003f3400728c */ /* 0x000fe2000bf05270 */
[----:B------:R-:W-:Y:S01]  /*3730*/  VIADD R0, R0, 0x3f ;  /* 0x0000003f00007836 */ /* 0x000fe20000000000 */
[----:B------:R-:W-:-:S04]  /*3740*/  UMOV UR4, UR45 ;  /* 0x0000002d00047c82 */ /* 0x000fc80008000000 */
        /* <DEDUP_REMOVED lines=9> */
[----:B------:R-:W-:Y:S01]  /*37e0*/  UIADD3 UR4, UR4, UR48, -UR50 ;  /* 0x0000003004047290 */ /* 0x000fe2000fffe832 */
        /* <DEDUP_REMOVED lines=14> */
.L_x_5489:
[----:B------:R-:W-:-:S11]  /*38d0*/  UISETP.NE.AND UP0, UPT, UR5, 0x1, UPT ;  /* 0x000000010500788c */ /* 0x000fd6000bf05270 */
[----:B------:R-:W-:Y:S02]  /*38e0*/  @UP0 ULDC.64 UR10, c[0x0][0x9e8] ;  /* 0x00027a00000a0ab9 */ /* 0x000fe40000000a00 */
[----:B------:R-:W-:-:S04]  /*38f0*/  UIMAD.WIDE.U32 UR6, UR4, UR10, URZ ;  /* 0x0000000a040672a5 */ /* 0x000fc8000f8e003f */
[----:B------:R-:W-:-:S12]  /*3900*/  @UP0 USHF.R.U32.HI UR4, URZ, UR11, UR7 ;  /* 0x0000000b3f040299 */ /* 0x000fd80008011607 */
.L_x_5490:
[----:B------:R-:W-:-:S04]  /*3910*/  UIMAD UR4, UR4, UR5, URZ ;  /* 0x00000005040472a4 */ /* 0x000fc8000f8e023f */
[----:B------:R-:W-:-:S04]  /*3920*/  UISETP.LT.AND UP0, UPT, UR8, UR4, UPT ;  /* 0x000000040800728c */ /* 0x000fc8000bf01270 */
[----:B------:R-:W-:-:S12]  /*3930*/  USEL UR8, UR8, UR4, !UP0 ;  /* 0x0000000408087287 */ /* 0x000fd8000c000000 */
.L_x_5488:
[----:B------:R-:W-:Y:S01]  /*3940*/  USHF.R.S32.HI UR4, URZ, 0x1f, UR8 ;  /* 0x0000001f3f047899 */ /* 0x000fe20008011408 */
[----:B------:R-:W-:Y:S01]  /*3950*/  PLOP3.LUT P0, PT, PT, PT, PT, 0x80, 0x0 ;  /* 0x000000000000781c */ /* 0x000fe20003f0f070 */
[----:B------:R-:W-:Y:S01]  /*3960*/  IMAD.MOV.U32 R3, RZ, RZ, RZ ;  /* 0x000000ffff037224 */ /* 0x000fe200078e00ff */
[----:B------:R-:W-:Y:S01]  /*3970*/  CS2R R20, SRZ ;  /* 0x0000000000147805 */ /* 0x000fe2000001ff00 */
[----:B------:R-:W-:Y:S01]  /*3980*/  ULEA.HI UR4, UR4, UR8, URZ, 0x6 ;  /* 0x0000000804047291 */ /* 0x000fe2000f8f303f */
[----:B------:R-:W-:Y:S02]  /*3990*/  CS2R R150, SRZ ;  /* 0x0000000000967805 */ /* 0x000fe4000001ff00 */
        /* <DEDUP_REMOVED lines=16> */
[----:B------:R-:W-:Y:S02]  /*3aa0*/  ISETP.GT.AND P1, PT, R168, UR47, PT ;  /* 0x0000002fa8007c0c */ /* 0x000fe4000bf24270 */
        /* <DEDUP_REMOVED lines=82> */
.L_x_5491:
        /* <DEDUP_REMOVED lines=9> */
.L_x_5675:
[----:B------:R-:W-:Y:S05]  /*4060*/  @!P0 BRA `(.L_x_5493) ;  /* 0x0000000000048947 */ /* 0x000fea0003800000 */
[----:B------:R-:W-:Y:S01]  /*4070*/  BPT.TRAP 0x1 ;  /* 0x000000040000795c */ /* 0x000fe20000300000 */
.L_x_5493:
[----:B------:R-:W-:Y:S02]  /*4080*/  IMAD.U32 R7, RZ, RZ, UR38 ;  /* 0x00000026ff077e24 */ /* 0x000fe4000f8e00ff */
[----:B------:R-:W-:-:S03]  /*4090*/  IMAD.U32 R8, RZ, RZ, UR37 ;  /* 0x00000025ff087e24 */ /* 0x000fc6000f8e00ff */
[----:B------:R-:W-:Y:S02]  /*40a0*/  LEA R7, R7, UR41, 0x3 ;  /* 0x0000002907077c11 */ /* 0x000fe4000f8e18ff */
[----:B------:R-:W-:-:S04]  /*40b0*/  SHF.L.U32 R8, R8, 0x1f, RZ ;  /* 0x0000001f08087819 */ /* 0x000fc800000006ff */
[----:B------:R1:W2:Y:S01]  /*40c0*/  SYNCS.PHASECHK.TRANS64.TRYWAIT P1, [R7+URZ+0x28c30], R8 ;  /* 0x028c3008070075a7 */ /* 0x0002a2000802017f */
[----:B------:R-:W-:Y:S05]  /*40d0*/  @!P0 BRA `(.L_x_5494) ;  /* 0x0000000000048947 */ /* 0x000fea0003800000 */
[----:B------:R-:W-:Y:S01]  /*40e0*/  BPT.TRAP 0x1 ;  /* 0x000000040000795c */ /* 0x000fe20000300000 */
.L_x_5494:
[----:B--2---:R-:W-:Y:S05]  /*40f0*/  @P1 BRA `(.L_x_5495) ;  /* 0x0000000000081947 */ /* 0x004fea0003800000 */
[----:B------:R-:W2:Y:S02]  /*4100*/  SYNCS.PHASECHK.TRANS64.TRYWAIT P1, [R7+URZ+0x28c30], R8 ;  /* 0x028c3008070075a7 */ /* 0x000ea4000802017f */
[----:B--2---:R-:W-:Y:S05]  /*4110*/  @!P1 BRA `(.L_x_5496) ;  /* 0x00000118009c9947 */ /* 0x004fea0003800000 */
.L_x_5495:
        /* <DEDUP_REMOVED lines=40> */
.L_x_5497:
[----:B------:R-:W-:Y:S01]  /*43a0*/  UISETP.NE.AND UP1, UPT, UR52, URZ, UPT ;  /* 0x0000003f3400728c */ /* 0x000fe2000bf25270 */
[----:B------:R-:W-:Y:S01]  /*43b0*/  VIADD R3, R185, UR45 ;  /* 0x0000002db9037c36 */ /* 0x000fe20008000000 */
[----:B------:R-:W-:Y:S01]  /*43c0*/  R2UR UR6, R7 ;  /* 0x00000000070672ca */ /* 0x000fe200000e0000 */
[----:B------:R-:W-:Y:S01]  /*43d0*/  IMAD.MOV.U32 R5, RZ, RZ, -0x40 ;  /* 0xffffffc0ff057424 */ /* 0x000fe200078e00ff */
[----:B------:R-:W-:Y:S01]  /*43e0*/  UISETP.NE.AND UP0, UPT, UR51, URZ, UPT ;  /* 0x0000003f3300728c */ /* 0x000fe2000bf05270 */
[C---:B------:R-:W-:Y:S01]  /*43f0*/  LEA R12, R168.reuse, 0xffffffc0, 0x6 ;  /* 0xffffffc0a80c7811 */ /* 0x040fe200078e30ff */
[----:B------:R-:W-:Y:S01]  /*4400*/  ULDC UR22, c[0x0][0x9dc] ;  /* 0x0002770000167ab9 */ /* 0x000fe20000000800 */
[----:B------:R-:W-:Y:S01]  /*4410*/  PLOP3.LUT P1, PT, PT, PT, UP1, 0x80, 0x0 ;  /* 0x000000000000781c */ /* 0x000fe20003f2f018 */
[----:B------:R-:W-:Y:S01]  /*4420*/  IMAD R5, R168, R5, 0x41 ;  /* 0x00000041a8057424 */ /* 0x000fe200078e0205 */
[----:B------:R-:W-:Y:S01]  /*4430*/  PLOP3.LUT P2, PT, PT, PT, UP1, 0x80, 0x0 ;  /* 0x000000000000781c */ /* 0x000fe20003f4f018 */
[----:B------:R-:W-:Y:S01]  /*4440*/  ULDC UR14, c[0x0][0x9e0] ;  /* 0x00027800000e7ab9 */ /* 0x000fe20000000800 */
[----:B------:R-:W-:Y:S01]  /*4450*/  @UP1 ULDC UR7, c[0x0][0x44c] ;  /* 0x0001130000071ab9 */ /* 0x000fe20000000800 */
[----:B------:R-:W-:Y:S01]  /*4460*/  IADD3 R10, -R2, UR48, -R12 ;  /* 0x00000030020a7c10 */ /* 0x000fe2000fffe90c */
[----:B------:R-:W-:-:S02]  /*4470*/  VIADD R14, R5, 0xffffffff ;  /* 0xffffffff050e7836 */ /* 0x000fc40000000000 */
[----:B------:R-:W-:-:S04]  /*4480*/  UIADD3 UR6, UR6, 0x28c40, URZ ;  /* 0x00028c4006067890 */ /* 0x000fc8000fffe03f */
[----:B------:R-:W-:Y:S01]  /*4490*/  UPRMT UR6, UR40, 0x654, UR6 ;  /* 0x0000065428067896 */ /* 0x000fe20008000006 */
[----:B------:R-:W-:Y:S01]  /*44a0*/  @P1 IMAD.HI.U32 R4, R3, UR7, RZ ;  /* 0x0000000703041c27 */ /* 0x000fe2000f8e00ff */
[----:B------:R-:W-:Y:S01]  /*44b0*/  @UP1 ULDC UR7, c[0x0][0x450] ;  /* 0x0001140000071ab9 */ /* 0x000fe20000000800 */
[----:B------:R-:W-:-:S03]  /*44c0*/  PLOP3.LUT P1, PT, PT, PT, UP0, 0x40, 0x0 ;  /* 0x000000000000781c */ /* 0x000fc60003f2e808 */
[----:B------:R-:W-:Y:S02]  /*44d0*/  @P2 SHF.R.U32.HI R3, RZ, UR7, R4 ;  /* 0x00000007ff032c19 */ /* 0x000fe40008011604 */
[----:B------:R-:W-:Y:S01]  /*44e0*/  IADD3 R4, -R2, UR48, R5 ;  /* 0x0000003002047c10 */ /* 0x000fe2000fffe105 */
[----:B------:R-:W-:Y:S01]  /*44f0*/  SYNCS.ARRIVE.TRANS64.RED.A1T0 RZ, [UR6], RZ ;  /* 0x000000ffffff79a7 */ /* 0x000fe20008100406 */
[----:B------:R-:W-:Y:S01]  /*4500*/  ULOP3.LUT UR6, URZ, UR22, URZ, 0x33, !UPT ;  /* 0x000000163f067292 */ /* 0x000fe2000f8e333f */
[----:B------:R-:W0:Y:S02]  /*4510*/  SHFL.IDX PT, R6, R3, RZ, 0x1c1f ;  /* 0x001c1fff03067589 */ /* 0x000e2400000e0000 */
[----:B------:R-:W-:-:S04]  /*4520*/  VIADD R4, R4, -UR50 ;  /* 0x8000003204047c36 */ /* 0x000fc80008000000 */
[C---:B------:R-:W-:Y:S02]  /*4530*/  VIADD R11, R4.reuse, UR14 ;  /* 0x0000000e040b7c36 */ /* 0x040fe40008000000 */
[----:B------:R-:W-:-:S03]  /*4540*/  VIADD R13, R4, UR6 ;  /* 0x00000006040d7c36 */ /* 0x000fc60008000000 */
[----:B0-----:R-:W-:Y:S01]  /*4550*/  VIADDMNMX R4, R6, R11, R10, PT ;  /* 0x0000000b06047246 */ /* 0x001fe2000380010a */
[----:B------:R-:W-:Y:S01]  /*4560*/  IMAD.IADD R5, R13, 0x1, R6 ;  /* 0x000000010d057824 */ /* 0x000fe200078e0206 */
[----:B------:R-:W-:Y:S06]  /*4570*/  @P1 BRA `(.L_x_5498) ;  /* 0x0000000000641947 */ /* 0x000fec0003800000 */
[----:B------:R-:W-:Y:S01]  /*4580*/  IMAD.U32 R9, RZ, RZ, UR50 ;  /* 0x00000032ff097e24 */ /* 0x000fe2000f8e00ff */
[----:B------:R-:W-:Y:S04]  /*4590*/  BSSY B0, `(.L_x_5499) ;  /* 0x0000013000007945 */ /* 0x000fe80003800000 */
[----:B------:R-:W-:-:S04]  /*45a0*/  IADD3 R9, -R9, UR48, R6 ;  /* 0x0000003009097c10 */ /* 0x000fc8000fffe106 */
[----:B------:R-:W-:-:S13]  /*45b0*/  ISETP.GT.AND P1, PT, R9, -0x1, PT ;  /* 0xffffffff0900780c */ /* 0x000fda0003f24270 */
[----:B------:R-:W-:Y:S05]  /*45c0*/  @P1 BRA `(.L_x_5500) ;  /* 0x0000000000241947 */ /* 0x000fea0003800000 */
[----:B------:R-:W-:Y:S01]  /*45d0*/  ULDC UR6, c[0x0][0x9e4] ;  /* 0x0002790000067ab9 */ /* 0x000fe20000000800 */
[----:B------:R-:W-:Y:S02]  /*45e0*/  LOP3.LUT R9, RZ, R9, RZ, 0x33, !PT ;  /* 0x00000009ff097212 */ /* 0x000fe400078e33ff */
[----:B------:R-:W-:-:S04]  /*45f0*/  MOV R15, UR6 ;  /* 0x00000006000f7c02 */ /* 0x000fc80008000f00 */
[----:B------:R-:W-:-:S13]  /*4600*/  ISETP.NE.AND P1, PT, R15, 0x1, PT ;  /* 0x000000010f00780c */ /* 0x000fda0003f25270 */
[----:B------:R-:W0:Y:S02]  /*4610*/  @P1 LDC.64 R20, c[0x0][0x9e8] ;  /* 0x00027a00ff141b82 */ /* 0x000e240000000a00 */
[----:B0-----:R-:W-:-:S05]  /*4620*/  @P1 IMAD.HI.U32 R6, R9, R20, RZ ;  /* 0x0000001409061227 */ /* 0x001fca00078e00ff */
[----:B------:R-:W-:-:S04]  /*4630*/  @P1 SHF.R.U32.HI R9, RZ, R21, R6 ;  /* 0x00000015ff091219 */ /* 0x000fc80000011606 */
[----:B------:R-:W-:Y:S01]  /*4640*/  LOP3.LUT R9, RZ, R9, RZ, 0x33, !PT ;  /* 0x00000009ff097212 */ /* 0x000fe200078e33ff */
[----:B------:R-:W-:Y:S06]  /*4650*/  BRA `(.L_x_5501) ;  /* 0x0000000000187947 */ /* 0x000fec0003800000 */
.L_x_5500:
[----:B------:R-:W-:Y:S02]  /*4660*/  ULDC UR6, c[0x0][0x9e4] ;  /* 0x0002790000067ab9 */ /* 0x000fe40000000800 */
[----:B------:R-:W-:-:S05]  /*4670*/  IMAD.U32 R15, RZ, RZ, UR6 ;  /* 0x00000006ff0f7e24 */ /* 0x000fca000f8e00ff */
[----:B------:R-:W-:-:S13]  /*4680*/  ISETP.NE.AND P1, PT, R15, 0x1, PT ;  /* 0x000000010f00780c */ /* 0x000fda0003f25270 */
[----:B------:R-:W0:Y:S02]  /*4690*/  @P1 LDC.64 R20, c[0x0][0x9e8] ;  /* 0x00027a00ff141b82 */ /* 0x000e240000000a00 */
[----:B0-----:R-:W-:-:S05]  /*46a0*/  @P1 IMAD.HI.U32 R6, R9, R20, RZ ;  /* 0x0000001409061227 */ /* 0x001fca00078e00ff */
[----:B------:R-:W-:-:S07]  /*46b0*/  @P1 SHF.R.U32.HI R9, RZ, R21, R6 ;  /* 0x00000015ff091219 */ /* 0x000fce0000011606 */
.L_x_5501:
[----:B------:R-:W-:Y:S05]  /*46c0*/  BSYNC B0 ;  /* 0x0000000000007941 */ /* 0x000fea0003800000 */
.L_x_5499:
[----:B------:R-:W-:-:S04]  /*46d0*/  IMAD R9, R9, R15, -R12 ;  /* 0x0000000f09097224 */ /* 0x000fc800078e0a0c */
[----:B------:R-:W-:-:S05]  /*46e0*/  IMAD.IADD R9, R9, 0x1, -R2 ;  /* 0x0000000109097824 */ /* 0x000fca00078e0a02 */
[----:B------:R-:W-:Y:S02]  /*46f0*/  VIADDMNMX R4, R9, R15, R4, PT ;  /* 0x0000000f09047246 */ /* 0x000fe40003800104 */
[----:B------:R-:W-:-:S07]  /*4700*/  VIMNMX R5, R5, R9, !PT ;  /* 0x0000000905057248 */ /* 0x000fce0007fe0100 */
.L_x_5498:
[C---:B------:R-:W-:Y:S01]  /*4710*/  ISETP.GE.AND P2, PT, R14.reuse, 0x9, PT ;  /* 0x000000090e00780c */ /* 0x040fe20003f46270 */
[----:B------:R-:W-:Y:S01]  /*4720*/  UISETP.NE.AND UP0, UPT, UR51, URZ, UPT ;  /* 0x0000003f3300728c */ /* 0x000fe2000bf05270 */
        /* <DEDUP_REMOVED lines=41> */
[C---:B------:R-:W-:Y:S02]  /*49c0*/  ISETP.GT.AND P3, PT, R5.reuse, 0x28, !P4 ;  /* 0x000000280500780c */ /* 0x040fe40006764270 */
        /* <DEDUP_REMOVED lines=27> */
[----:B------:R-:W-:Y:S02]  /*4b80*/  ISETP.GE.AND P6, PT, R14, 0x3a, PT ;  /* 0x0000003a0e00780c */ /* 0x000fe40003fc6270 */
[----:B------:R-:W0:Y:S02]  /*4b90*/  SHFL.IDX PT, R14, R3, 0x1, 0x1c1f ;  /* 0x003c1f00030e7f89 */ /* 0x000e2400000e0000 */
[----:B------:R-:W-:Y:S02]  /*4ba0*/  P2R R45, PR, RZ, 0x40 ;  /* 0x00000040ff2d7803 */ /* 0x000fe40000000000 */
[----:B------:R-:W-:-:S04]  /*4bb0*/  ISETP.GT.AND P6, PT, R5, 0x39, !P6 ;  /* 0x000000390500780c */ /* 0x000fc800077c4270 */
[----:B------:R-:W-:-:S04]  /*4bc0*/  ISETP.LT.OR P6, PT, R4, 0x3a, P6 ;  /* 0x0000003a0400780c */ /* 0x000fc800037c1670 */
[----:B------:R-:W-:Y:S02]  /*4bd0*/  FSEL R68, R53, -INF , !P6 ;  /* 0xff80000035447808 */ /* 0x000fe40007000000 */
[----:B------:R-:W-:Y:S02]  /*4be0*/  PLOP3.LUT P6, PT, PT, PT, UP0, 0x40, 0x0 ;  /* 0x000000000000781c */ /* 0x000fe40003fce808 */
[----:B0-----:R-:W-:Y:S01]  /*4bf0*/  VIADDMNMX R4, R14, R11, R10, PT ;  /* 0x0000000b0e047246 */ /* 0x001fe2000380010a */
[----:B------:R-:W-:-:S10]  /*4c00*/  IMAD.IADD R6, R13, 0x1, R14 ;  /* 0x000000010d067824 */ /* 0x000fd400078e020e */
[----:B------:R-:W-:Y:S05]  /*4c10*/  @P6 BRA `(.L_x_5502) ;  /* 0x0000000000646947 */ /* 0x000fea0003800000 */
[----:B------:R-:W-:Y:S01]  /*4c20*/  IMAD.U32 R3, RZ, RZ, UR50 ;  /* 0x00000032ff037e24 */ /* 0x000fe2000f8e00ff */
[----:B------:R-:W-:Y:S04]  /*4c30*/  BSSY B0, `(.L_x_5503) ;  /* 0x0000013000007945 */ /* 0x000fe80003800000 */
[----:B------:R-:W-:-:S04]  /*4c40*/  IADD3 R3, -R3, UR48, R14 ;  /* 0x0000003003037c10 */ /* 0x000fc8000fffe10e */
        /* <DEDUP_REMOVED lines=11> */
.L_x_5504:
[----:B------:R-:W-:Y:S02]  /*4d00*/  ULDC UR6, c[0x0][0x9e4] ;  /* 0x0002790000067ab9 */ /* 0x000fe40000000800 */
[----:B------:R-:W-:-:S05]  /*4d10*/  IMAD.U32 R5, RZ, RZ, UR6 ;  /* 0x00000006ff057e24 */ /* 0x000fca000f8e00ff */
[----:B------:R-:W-:-:S13]  /*4d20*/  ISETP.NE.AND P6, PT, R5, 0x1, PT ;  /* 0x000000010500780c */ /* 0x000fda0003fc5270 */
[----:B------:R-:W0:Y:S02]  /*4d30*/  @P6 LDC.64 R10, c[0x0][0x9e8] ;  /* 0x00027a00ff0a6b82 */ /* 0x000e240000000a00 */
[----:B0-----:R-:W-:-:S05]  /*4d40*/  @P6 IMAD.HI.U32 R10, R3, R10, RZ ;  /* 0x0000000a030a6227 */ /* 0x001fca00078e00ff */
[----:B------:R-:W-:-:S07]  /*4d50*/  @P6 SHF.R.U32.HI R3, RZ, R11, R10 ;  /* 0x0000000bff036219 */ /* 0x000fce000001160a */
.L_x_5505:
[----:B------:R-:W-:Y:S05]  /*4d60*/  BSYNC B0 ;  /* 0x0000000000007941 */ /* 0x000fea0003800000 */
.L_x_5503:
[----:B------:R-:W-:-:S04]  /*4d70*/  IMAD R3, R3, R5, -R12 ;  /* 0x0000000503037224 */ /* 0x000fc800078e0a0c */
[----:B------:R-:W-:-:S05]  /*4d80*/  IMAD.IADD R3, R3, 0x1, -R2 ;  /* 0x0000000103037824 */ /* 0x000fca00078e0a02 */
[----:B------:R-:W-:Y:S02]  /*4d90*/  VIADDMNMX R4, R3, R5, R4, PT ;  /* 0x0000000503047246 */ /* 0x000fe40003800104 */
[----:B------:R-:W-:-:S07]  /*4da0*/  VIMNMX R6, R6, R3, !PT ;  /* 0x0000000306067248 */ /* 0x000fce0007fe0100 */
.L_x_5502:
        /* <DEDUP_REMOVED lines=36> */
[----:B------:R-:W-:Y:S02]  /*4ff0*/  ISETP.NE.AND P6, PT, R9, RZ, PT ;  /* 0x000000ff0900720c */ /* 0x000fe40003fc5270 */
[----:B------:R-:W-:-:S02]  /*5000*/  ISETP.GT.AND P1, PT, R6, 0x19, !P1 ;  /* 0x000000190600780c */ /* 0x000fc40004f24270 */
[----:B------:R-:W-:Y:S02]  /*5010*/  ISETP.GT.AND P2, PT, R6, 0x8, !P2 ;  /* 0x000000080600780c */ /* 0x000fe40005744270 */
[----:B------:R-:W-:Y:S02]  /*5020*/  ISETP.LT.OR P1, PT, R4, 0x1a, P1 ;  /* 0x0000001a0400780c */ /* 0x000fe40000f21670 */
[----:B------:R-:W-:Y:S02]  /*5030*/  FMNMX.FTZ R9, R68, R3, !PT ;  /* 0x0000000344097209 */ /* 0x000fe40007810000 */
[----:B------:R-:W-:Y:S02]  /*5040*/  FSEL R39, R39, -INF , !P1 ;  /* 0xff80000027277808 */ /* 0x000fe40004800000 */
[----:B------:R-:W-:Y:S01]  /*5050*/  ISETP.NE.AND P1, PT, R37, RZ, PT ;  /* 0x000000ff2500720c */ /* 0x000fe20003f25270 */
[----:B------:R-:W0:Y:S01]  /*5060*/  SHFL.BFLY PT, R10, R9, 0x2, 0x1f ;  /* 0x0c401f00090a7f89 */ /* 0x000e2200000e0000 */
[----:B------:R-:W-:-:S02]  /*5070*/  ISETP.LT.OR P2, PT, R4, 0x9, P2 ;  /* 0x000000090400780c */ /* 0x000fc40001741670 */
[----:B------:R-:W-:Y:S02]  /*5080*/  ISETP.GT.AND P1, PT, R6, 0x20, !P1 ;  /* 0x000000200600780c */ /* 0x000fe40004f24270 */
[----:B------:R-:W-:Y:S02]  /*5090*/  FSEL R30, R30, -INF , !P2 ;  /* 0xff8000001e1e7808 */ /* 0x000fe40005000000 */
        /* <DEDUP_REMOVED lines=11> */
[----:B------:R-:W-:Y:S01]  /*5150*/  ISETP.NE.AND P6, PT, R45, RZ, PT ;  /* 0x000000ff2d00720c */ /* 0x000fe20003fc5270 */
        /* <DEDUP_REMOVED lines=10> */
[----:B------:R-:W-:-:S02]  /*5200*/  ISETP.GT.AND P3, PT, R6, 0x30, !P3 ;  /* 0x000000300600780c */ /* 0x000fc40005f64270 */
[----:B------:R-:W-:Y:S02]  /*5210*/  FMNMX.FTZ R3, R35, R10, !PT ;  /* 0x0000000a23037209 */ /* 0x000fe40007810000 */
[----:B------:R-:W-:Y:S02]  /*5220*/  ISETP.LT.OR P2, PT, R4, 0x2a, P2 ;  /* 0x0000002a0400780c */ /* 0x000fe40001741670 */
[----:B------:R-:W-:Y:S02]  /*5230*/  FMNMX.FTZ R10, R38, R3, !PT ;  /* 0x00000003260a7209 */ /* 0x000fe40007810000 */
[----:B0-----:R-:W-:Y:S02]  /*5240*/  FMNMX.FTZ R5, R11, R12, !PT ;  /* 0x0000000c0b057209 */ /* 0x001fe40007810000 */
[----:B------:R-:W-:Y:S02]  /*5250*/  FMNMX.FTZ R3, R39, R10, !PT ;  /* 0x0000000a27037209 */ /* 0x000fe40007810000 */
[C---:B------:R-:W-:Y:S01]  /*5260*/  FSETP.NEU.FTZ.AND P1, PT, R5.reuse, -INF , PT ;  /* 0xff8000000500780b */ /* 0x040fe20003f3d000 */
[----:B------:R-:W-:Y:S01]  /*5270*/  FMUL.FTZ R9, R5, UR10 ;  /* 0x0000000a05097c20 */ /* 0x000fe20008410000 */
[----:B------:R-:W-:-:S02]  /*5280*/  FMNMX.FTZ R10, R42, R3, !PT ;  /* 0x000000032a0a7209 */ /* 0x000fc40007810000 */
[C---:B------:R-:W-:Y:S02]  /*5290*/  ISETP.GT.AND P4, PT, R6.reuse, 0x31, !P4 ;  /* 0x000000310600780c */ /* 0x040fe40006784270 */
[----:B------:R-:W-:Y:S02]  /*52a0*/  FMNMX.FTZ R3, R43, R10, !PT ;  /* 0x0000000a2b037209 */ /* 0x000fe40007810000 */
[----:B------:R-:W-:Y:S02]  /*52b0*/  FSEL R9, R9, RZ, P1 ;  /* 0x000000ff09097208 */ /* 0x000fe40000800000 */
[C---:B------:R-:W-:Y:S02]  /*52c0*/  ISETP.GT.AND P5, PT, R6.reuse, 0x38, !P5 ;  /* 0x000000380600780c */ /* 0x040fe40006fa4270 */
[----:B------:R-:W-:Y:S01]  /*52d0*/  ISETP.GT.AND P1, PT, R6, 0x39, !P6 ;  /* 0x000000390600780c */ /* 0x000fe20007724270 */
[--C-:B------:R-:W-:Y:S01]  /*52e0*/  FFMA.FTZ R10, R24, UR10, -R9.reuse ;  /* 0x0000000a180a7c23 */ /* 0x100fe20008010809 */
[----:B------:R-:W-:Y:S01]  /*52f0*/  ISETP.LT.OR P3, PT, R4, 0x31, P3 ;  /* 0x000000310400780c */ /* 0x000fe20001f61670 */
[--C-:B------:R-:W-:Y:S01]  /*5300*/  FFMA.FTZ R11, R20, UR10, -R9.reuse ;  /* 0x0000000a140b7c23 */ /* 0x100fe20008010809 */
[----:B------:R-:W-:Y:S01]  /*5310*/  FSEL R47, R47, -INF , !P2 ;  /* 0xff8000002f2f7808 */ /* 0x000fe20005000000 */
[--C-:B------:R-:W-:Y:S01]  /*5320*/  FFMA.FTZ R12, R56, UR10, -R9.reuse ;  /* 0x0000000a380c7c23 */ /* 0x100fe20008010809 */
[----:B------:R-:W-:Y:S01]  /*5330*/  FMNMX.FTZ R6, R46, R3, !PT ;  /* 0x000000032e067209 */ /* 0x000fe20007810000 */
[----:B------:R-:W-:Y:S01]  /*5340*/  MUFU.EX2 R10, R10 ;  /* 0x0000000a000a7308 */ /* 0x000fe20000000800 */
[----:B------:R-:W-:Y:S01]  /*5350*/  ISETP.LT.OR P4, PT, R4, 0x32, P4 ;  /* 0x000000320400780c */ /* 0x000fe20002781670 */
[--C-:B------:R-:W-:Y:S01]  /*5360*/  FFMA.FTZ R14, R32, UR10, -R9.reuse ;  /* 0x0000000a200e7c23 */ /* 0x100fe20008010809 */
[----:B------:R-:W-:Y:S01]  /*5370*/  FSEL R50, R50, -INF , !P3 ;  /* 0xff80000032327808 */ /* 0x000fe20005800000 */
[--C-:B------:R-:W-:Y:S01]  /*5380*/  FFMA.FTZ R15, R58, UR10, -R9.reuse ;  /* 0x0000000a3a0f7c23 */ /* 0x100fe20008010809 */
[----:B------:R-:W-:Y:S01]  /*5390*/  FMNMX.FTZ R3, R47, R6, !PT ;  /* 0x000000062f037209 */ /* 0x000fe20007810000 */
[--C-:B------:R-:W-:Y:S01]  /*53a0*/  FFMA.FTZ R20, R36, UR10, -R9.reuse ;  /* 0x0000000a24147c23 */ /* 0x100fe20008010809 */
[----:B------:R-:W-:Y:S01]  /*53b0*/  ISETP.LT.OR P5, PT, R4, 0x39, P5 ;  /* 0x000000390400780c */ /* 0x000fe20002fa1670 */
[----:B------:R-:W0:Y:S01]  /*53c0*/  MUFU.EX2 R11, R11 ;  /* 0x0000000b000b7308 */ /* 0x000e220000000800 */
[----:B------:R-:W-:Y:S01]  /*53d0*/  FSEL R51, R51, -INF , !P4 ;  /* 0xff80000033337808 */ /* 0x000fe20006000000 */
[--C-:B------:R-:W-:Y:S01]  /*53e0*/  FFMA.FTZ R21, R60, UR10, -R9.reuse ;  /* 0x0000000a3c157c23 */ /* 0x100fe20008010809 */
[----:B------:R-:W-:Y:S01]  /*53f0*/  FMNMX.FTZ R6, R50, R3, !PT ;  /* 0x0000000332067209 */ /* 0x000fe20007810000 */
[--C-:B------:R-:W-:Y:S01]  /*5400*/  FFMA.FTZ R24, R40, UR10, -R9.reuse ;  /* 0x0000000a28187c23 */ /* 0x100fe20008010809 */
[----:B------:R-:W-:Y:S01]  /*5410*/  ISETP.LT.OR P1, PT, R4, 0x3a, P1 ;  /* 0x0000003a0400780c */ /* 0x000fe20000f21670 */
        /* <DEDUP_REMOVED lines=8> */
[----:B------:R-:W-:-:S02]  /*54a0*/  FFMA.FTZ R33, R66, UR10, -R9 ;  /* 0x0000000a42217c23 */ /* 0x000fc40008010809 */
[----:B------:R4:W-:Y:S01]  /*54b0*/  MUFU.EX2 R154, R6 ;  /* 0x00000006009a7308 */ /* 0x0009e20000000800 */
[----:B------:R-:W-:Y:S01]  /*54c0*/  FMNMX.FTZ R4, R55, R4, !PT ;  /* 0x0000000437047209 */ /* 0x000fe20007810000 */
[----:B---3--:R-:W-:Y:S01]  /*54d0*/  FFMA.FTZ R12, R44, UR10, -R9 ;  /* 0x0000000a2c0c7c23 */ /* 0x008fe20008010809 */
[----:B0-----:R-:W-:-:S03]  /*54e0*/  F2FP.F16.F32.PACK_AB R152, R11, R10 ;  /* 0x0000000a0b98723e */ /* 0x001fc600000000ff */
[----:B------:R-:W0:Y:S02]  /*54f0*/  SHFL.BFLY PT, R3, R4, 0x2, 0x1f ;  /* 0x0c401f0004037f89 */ /* 0x000e2400000e0000 */
[----:B------:R-:W-:Y:S08]  /*5500*/  MUFU.EX2 R29, R28 ;  /* 0x0000001c001d7308 */ /* 0x000ff00000000800 */
[----:B------:R-:W-:Y:S08]  /*5510*/  MUFU.EX2 R14, R14 ;  /* 0x0000000e000e7308 */ /* 0x000ff00000000800 */
[----:B------:R-:W3:Y:S01]  /*5520*/  MUFU.EX2 R15, R15 ;  /* 0x0000000f000f7308 */ /* 0x000ee20000000800 */
[----:B0-----:R-:W-:Y:S01]  /*5530*/  FMNMX.FTZ R3, R4, R3, !PT ;  /* 0x0000000304037209 */ /* 0x001fe20007810000 */
[----:B------:R-:W-:-:S06]  /*5540*/  FFMA.FTZ R4, R62, UR10, -R9 ;  /* 0x0000000a3e047c23 */ /* 0x000fcc0008010809 */
[----:B------:R-:W-:Y:S01]  /*5550*/  MUFU.EX2 R20, R20 ;  /* 0x0000001400147308 */ /* 0x000fe20000000800 */
[----:B----4-:R-:W0:Y:S07]  /*5560*/  SHFL.BFLY PT, R6, R3, 0x1, 0x1f ;  /* 0x0c201f0003067f89 */ /* 0x010e2e00000e0000 */
[----:B------:R4:W-:Y:S01]  /*5570*/  MUFU.EX2 R25, R4 ;  /* 0x0000000400197308 */ /* 0x0009e20000000800 */
[----:B---3--:R-:W-:-:S07]  /*5580*/  F2FP.F16.F32.PACK_AB R156, R15, R14 ;  /* 0x0000000e0f9c723e */ /* 0x008fce00000000ff */
[----:B------:R-:W3:Y:S08]  /*5590*/  MUFU.EX2 R21, R21 ;  /* 0x0000001500157308 */ /* 0x000ef00000000800 */
[----:B------:R-:W-:Y:S01]  /*55a0*/  MUFU.EX2 R24, R24 ;  /* 0x0000001800187308 */ /* 0x000fe20000000800 */
[----:B0-----:R-:W-:Y:S01]  /*55b0*/  FMNMX.FTZ R6, R3, R6, !PT ;  /* 0x0000000603067209 */ /* 0x001fe20007810000 */
[--C-:B------:R-:W-:Y:S01]  /*55c0*/  FFMA.FTZ R3, R52, UR10, -R9.reuse ;  /* 0x0000000a34037c23 */ /* 0x100fe20008010809 */
[----:B------:R-:W-:-:S02]  /*55d0*/  FFMA.FTZ R9, R68, UR10, -R9 ;  /* 0x0000000a44097c23 */ /* 0x000fc40008010809 */
[C---:B------:R-:W-:Y:S01]  /*55e0*/  FSETP.NEU.FTZ.AND P1, PT, R6.reuse, -INF , PT ;  /* 0xff8000000600780b */ /* 0x040fe20003f3d000 */
[----:B----4-:R-:W-:Y:S02]  /*55f0*/  FMUL.FTZ R4, R6, UR10 ;  /* 0x0000000a06047c20 */ /* 0x010fe40008410000 */
[----:B------:R-:W0:Y:S01]  /*5600*/  MUFU.EX2 R12, R12 ;  /* 0x0000000c000c7308 */ /* 0x000e220000000800 */
[----:B---3--:R-:W-:Y:S02]  /*5610*/  F2FP.F16.F32.PACK_AB R158, R21, R20 ;  /* 0x00000014159e723e */ /* 0x008fe400000000ff */
[----:B------:R-:W-:-:S05]  /*5620*/  FSEL R28, R4, RZ, P1 ;  /* 0x000000ff041c7208 */ /* 0x000fca0000800000 */
[----:B------:R3:W-:Y:S01]  /*5630*/  MUFU.EX2 R4, R9 ;  /* 0x0000000900047308 */ /* 0x0007e20000000800 */
[--C-:B------:R-:W-:Y:S01]  /*5640*/  FFMA.FTZ R26, R26, UR10, -R28.reuse ;  /* 0x0000000a1a1a7c23 */ /* 0x100fe2000801081c */
[--C-:B------:R-:W-:Y:S01]  /*5650*/  FFMA.FTZ R27, R27, UR10, -R28.reuse ;  /* 0x0000000a1b1b7c23 */ /* 0x100fe2000801081c */
[--C-:B------:R-:W-:Y:S01]  /*5660*/  FFMA.FTZ R30, R30, UR10, -R28.reuse ;  /* 0x0000000a1e1e7c23 */ /* 0x100fe2000801081c */
[--C-:B------:R-:W-:Y:S01]  /*5670*/  FFMA.FTZ R31, R31, UR10, -R28.reuse ;  /* 0x0000000a1f1f7c23 */ /* 0x100fe2000801081c */
[--C-:B------:R-:W-:Y:S01]  /*5680*/  FFMA.FTZ R34, R34, UR10, -R28.reuse ;  /* 0x0000000a22227c23 */ /* 0x100fe2000801081c */
[--C-:B------:R-:W-:Y:S01]  /*5690*/  FFMA.FTZ R35, R35, UR10, -R28.reuse ;  /* 0x0000000a23237c23 */ /* 0x100fe2000801081c */
[--C-:B------:R-:W-:Y:S01]  /*56a0*/  FFMA.FTZ R38, R38, UR10, -R28.reuse ;  /* 0x0000000a26267c23 */ /* 0x100fe2000801081c */
[----:B------:R-:W-:Y:S01]  /*56b0*/  MUFU.EX2 R26, R26 ;  /* 0x0000001a001a7308 */ /* 0x000fe20000000800 */
[----:B---3--:R-:W-:Y:S01]  /*56c0*/  FADD.FTZ R9, R10, R11 ;  /* 0x0000000b0a097221 */ /* 0x008fe20000010000 */
[--C-:B------:R-:W-:Y:S01]  /*56d0*/  FFMA.FTZ R39, R39, UR10, -R28.reuse ;  /* 0x0000000a27277c23 */ /* 0x100fe2000801081c */
[--C-:B------:R-:W-:Y:S01]  /*56e0*/  FFMA.FTZ R42, R42, UR10, -R28.reuse ;  /* 0x0000000a2a2a7c23 */ /* 0x100fe2000801081c */
[--C-:B------:R-:W-:Y:S01]  /*56f0*/  FFMA.FTZ R43, R43, UR10, -R28.reuse ;  /* 0x0000000a2b2b7c23 */ /* 0x100fe2000801081c */
[----:B------:R-:W-:Y:S01]  /*5700*/  FADD.FTZ R36, R154, R9 ;  /* 0x000000099a247221 */ /* 0x000fe20000010000 */
[--C-:B------:R-:W-:Y:S01]  /*5710*/  FFMA.FTZ R46, R46, UR10, -R28.reuse ;  /* 0x0000000a2e2e7c23 */ /* 0x100fe2000801081c */
[----:B------:R-:W-:Y:S01]  /*5720*/  FFMA.FTZ R47, R47, UR10, -R28 ;  /* 0x0000000a2f2f7c23 */ /* 0x000fe2000801081c */
[----:B------:R-:W3:Y:S01]  /*5730*/  MUFU.EX2 R27, R27 ;  /* 0x0000001b001b7308 */ /* 0x000ee20000000800 */
[----:B------:R-:W-:Y:S01]  /*5740*/  FADD.FTZ R37, R13, R36 ;  /* 0x000000240d257221 */ /* 0x000fe20000010000 */
[--C-:B------:R-:W-:Y:S01]  /*5750*/  FFMA.FTZ R50, R50, UR10, -R28.reuse ;  /* 0x0000000a32327c23 */ /* 0x100fe2000801081c */
[--C-:B------:R-:W-:Y:S01]  /*5760*/  FFMA.FTZ R51, R51, UR10, -R28.reuse ;  /* 0x0000000a33337c23 */ /* 0x100fe2000801081c */
[--C-:B------:R-:W-:Y:S01]  /*5770*/  FFMA.FTZ R54, R54, UR10, -R28.reuse ;  /* 0x0000000a36367c23 */ /* 0x100fe2000801081c */
[----:B------:R-:W-:Y:S01]  /*5780*/  FADD.FTZ R40, R14, R37 ;  /* 0x000000250e287221 */ /* 0x000fe20000010000 */
[----:B------:R-:W-:Y:S01]  /*5790*/  FFMA.FTZ R28, R55, UR10, -R28 ;  /* 0x0000000a371c7c23 */ /* 0x000fe2000801081c */
[----:B------:R-:W-:Y:S01]  /*57a0*/  F2FP.F16.F32.PACK_AB R154, R13, R154 ;  /* 0x0000009a0d9a723e */ /* 0x000fe200000000ff */
[----:B------:R-:W4:Y:S01]  /*57b0*/  MUFU.EX2 R30, R30 ;  /* 0x0000001e001e7308 */ /* 0x000f220000000800 */
[----:B------:R-:W-:Y:S01]  /*57c0*/  FADD.FTZ R37, R15, R40 ;  /* 0x000000280f257221 */ /* 0x000fe20000010000 */
[----:B0-----:R-:W-:-:S02]  /*57d0*/  F2FP.F16.F32.PACK_AB R162, R29, R12 ;  /* 0x0000000c1da2723e */ /* 0x001fc400000000ff */
[----:B------:R-:W-:Y:S01]  /*57e0*/  F2FP.F16.F32.PACK_AB R160, R25, R24 ;  /* 0x0000001819a0723e */ /* 0x000fe200000000ff */
[----:B------:R-:W-:-:S03]  /*57f0*/  FADD.FTZ R40, R20, R37 ;  /* 0x0000002514287221 */ /* 0x000fc60000010000 */
[----:B------:R-:W0:Y:S01]  /*5800*/  MUFU.EX2 R31, R31 ;  /* 0x0000001f001f7308 */ /* 0x000e220000000800 */
[----:B---3--:R-:W-:Y:S01]  /*5810*/  FADD.FTZ R9, R26, R27 ;  /* 0x0000001b1a097221 */ /* 0x008fe20000010000 */
[----:B------:R-:W-:Y:S01]  /*5820*/  FADD.FTZ R11, R21, R40 ;  /* 0x00000028150b7221 */ /* 0x000fe20000010000 */
[----:B------:R-:W-:-:S03]  /*5830*/  F2FP.F16.F32.PACK_AB R153, R27, R26 ;  /* 0x0000001a1b99723e */ /* 0x000fc600000000ff */
[----:B------:R-:W-:Y:S02]  /*5840*/  FADD.FTZ R14, R24, R11 ;  /* 0x0000000b180e7221 */ /* 0x000fe40000010000 */
[----:B------:R-:W3:Y:S01]  /*5850*/  MUFU.EX2 R34, R34 ;  /* 0x0000002200227308 */ /* 0x000ee20000000800 */
[----:B----4-:R-:W-:Y:S01]  /*5860*/  FADD.FTZ R36, R30, R9 ;  /* 0x000000091e247221 */ /* 0x010fe20000010000 */
[----:B------:R-:W-:-:S06]  /*5870*/  FADD.FTZ R13, R25, R14 ;  /* 0x0000000e190d7221 */ /* 0x000fcc0000010000 */
        /* <DEDUP_REMOVED lines=19> */
[----:B------:R-:W-:Y:S01]  /*59b0*/  FADD.FTZ R10, R12, R13 ;  /* 0x0000000d0c0a7221 */ /* 0x000fe20000010000 */
[----:B------:R-:W-:-:S03]  /*59c0*/  F2FP.F16.F32.PACK_AB R161, R43, R42 ;  /* 0x0000002a2ba1723e */ /* 0x000fc600000000ff */
[----:B------:R-:W-:Y:S02]  /*59d0*/  FADD.FTZ R29, R29, R10 ;  /* 0x0000000a1d1d7221 */ /* 0x000fe40000010000 */
[----:B------:R-:W-:Y:S01]  /*59e0*/  MUFU.EX2 R32, R32 ;  /* 0x0000002000207308 */ /* 0x000fe20000000800 */
[----:B---3--:R-:W-:-:S07]  /*59f0*/  FADD.FTZ R12, R46, R11 ;  /* 0x0000000b2e0c7221 */ /* 0x008fce0000010000 */
        /* <DEDUP_REMOVED lines=10> */
[----:B------:R-:W-:Y:S01]  /*5aa0*/  MUFU.EX2 R54, R54 ;  /* 0x0000003600367308 */ /* 0x000fe20000000800 */
[----:B----4-:R-:W-:Y:S01]  /*5ab0*/  F2FP.F16.F32.PACK_AB R165, R51, R50 ;  /* 0x0000003233a5723e */ /* 0x010fe200000000ff */
[----:B------:R-:W-:-:S04]  /*5ac0*/  FADD.FTZ R50, R50, R47 ;  /* 0x0000002f32327221 */ /* 0x000fc80000010000 */
[----:B------:R-:W-:Y:S02]  /*5ad0*/  FADD.FTZ R51, R51, R50 ;  /* 0x0000003233337221 */ /* 0x000fe40000010000 */
[----:B------:R-:W4:Y:S01]  /*5ae0*/  MUFU.EX2 R9, R28 ;  /* 0x0000001c00097308 */ /* 0x000f220000000800 */
[----:B---3--:R-:W-:Y:S01]  /*5af0*/  F2FP.F16.F32.PACK_AB R166, R4, R3 ;  /* 0x0000000304a6723e */ /* 0x008fe200000000ff */
[----:B------:R-:W-:-:S04]  /*5b00*/  FADD.FTZ R3, R3, R32 ;  /* 0x0000002003037221 */ /* 0x000fc80000010000 */
[----:B------:R-:W-:Y:S01]  /*5b10*/  FADD.FTZ R3, R4, R3 ;  /* 0x0000000304037221 */ /* 0x000fe20000010000 */
[----:B----4-:R-:W-:Y:S01]  /*5b20*/  F2FP.F16.F32.PACK_AB R167, R9, R54 ;  /* 0x0000003609a7723e */ /* 0x010fe200000000ff */
[----:B------:R-:W-:-:S04]  /*5b30*/  FADD.FTZ R54, R54, R51 ;  /* 0x0000003336367221 */ /* 0x000fc80000010000 */
[----:B------:R0:W-:Y:S01]  /*5b40*/  STSM.16.M88.4 [R22], R164 ;  /* 0x000000a416007844 */ /* 0x0001e20000000200 */
[----:B------:R-:W-:Y:S01]  /*5b50*/  FADD.FTZ R4, R9, R54 ;  /* 0x0000003609047221 */ /* 0x000fe20000010000 */
[----:B------:R-:W-:Y:S06]  /*5b60*/  @!P0 BRA `(.L_x_5506) ;  /* 0x0000000000048947 */ /* 0x000fec0003800000 */
[----:B------:R-:W-:Y:S01]  /*5b70*/  BPT.TRAP 0x1 ;  /* 0x000000040000795c */ /* 0x000fe20000300000 */
.L_x_5506:
[----:B------:R3:W4:Y:S01]  /*5b80*/  SYNCS.PHASECHK.TRANS64.TRYWAIT P1, [R7+URZ+0x28c50], R8 ;  /* 0x028c5008070075a7 */ /* 0x000722000802017f */
[----:B------:R-:W-:Y:S05]  /*5b90*/  @!P0 BRA `(.L_x_5507) ;  /* 0x0000000000048947 */ /* 0x000fea0003800000 */
[----:B------:R-:W-:Y:S01]  /*5ba0*/  BPT.TRAP 0x1 ;  /* 0x000000040000795c */ /* 0x000fe20000300000 */
.L_x_5507:
[----:B----4-:R-:W-:Y:S05]  /*5bb0*/  @P1 BRA `(.L_x_5508) ;  /* 0x0000000000081947 */ /* 0x010fea0003800000 */
[----:B------:R-:W4:Y:S02]  /*5bc0*/  SYNCS.PHASECHK.TRANS64.TRYWAIT P1, [R7+URZ+0x28c50], R8 ;  /* 0x028c5008070075a7 */ /* 0x000f24000802017f */
[----:B----4-:R-:W-:Y:S05]  /*5bd0*/  @!P1 BRA `(.L_x_5509) ;  /* 0x0000010000009947 */ /* 0x010fea0003800000 */
.L_x_5508:
        /* <DEDUP_REMOVED lines=34> */
.L_x_5510:
[----:B------:R-:W-:Y:S01]  /*5e00*/  R2UR UR6, R7 ;  /* 0x00000000070672ca */ /* 0x000fe200000e0000 */
[----:B------:R-:W-:Y:S01]  /*5e10*/  UISETP.NE.AND UP1, UPT, UR52, URZ, UPT ;  /* 0x0000003f3400728c */ /* 0x000fe2000bf25270 */
[----:B------:R-:W-:Y:S01]  /*5e20*/  VIADD R9, R168, 0xfffffffe ;  /* 0xfffffffea8097836 */ /* 0x000fe20000000000 */
[----:B------:R-:W-:-:S06]  /*5e30*/  UISETP.NE.AND UP0, UPT, UR51, URZ, UPT ;  /* 0x0000003f3300728c */ /* 0x000fcc000bf05270 */
[----:B------:R-:W-:-:S03]  /*5e40*/  PLOP3.LUT P1, PT, PT, PT, UP0, 0x40, 0x0 ;  /* 0x000000000000781c */ /* 0x000fc60003f2e808 */
[----:B------:R-:W-:Y:S01]  /*5e50*/  @UP1 ULDC UR15, c[0x0][0x450] ;  /* 0x00011400000f1ab9 */ /* 0x000fe20000000800 */
[----:B------:R-:W-:-:S04]  /*5e60*/  UIADD3 UR6, UR6, 0x28c60, URZ ;  /* 0x00028c6006067890 */ /* 0x000fc8000fffe03f */
[----:B------:R-:W-:-:S03]  /*5e70*/  UPRMT UR11, UR40, 0x654, UR6 ;  /* 0x00000654280b7896 */ /* 0x000fc60008000006 */
[----:B------:R-:W-:Y:S02]  /*5e80*/  @UP1 ULDC UR6, c[0x0][0x44c] ;  /* 0x0001130000061ab9 */ /* 0x000fe40000000800 */
[----:B------:R-:W-:-:S04]  /*5e90*/  UIMAD.WIDE.U32 UR6, UR45, UR6, URZ ;  /* 0x000000062d0672a5 */ /* 0x000fc8000f8e003f */
[----:B------:R-:W-:Y:S01]  /*5ea0*/  SYNCS.ARRIVE.TRANS64.RED.A1T0 RZ, [UR11], RZ ;  /* 0x000000ffffff79a7 */ /* 0x000fe2000810040b */
[----:B------:R-:W-:Y:S01]  /*5eb0*/  UMOV UR11, UR45 ;  /* 0x0000002d000b7c82 */ /* 0x000fe20008000000 */
[----:B------:R-:W-:-:S04]  /*5ec0*/  @UP1 USHF.R.U32.HI UR11, URZ, UR15, UR7 ;  /* 0x0000000f3f0b1299 */ /* 0x000fc80008011607 */
[----:B------:R-:W-:-:S04]  /*5ed0*/  UIADD3 UR6, UR11, UR48, -UR50 ;  /* 0x000000300b067290 */ /* 0x000fc8000fffe832 */
[----:B------:R-:W-:Y:S01]  /*5ee0*/  UIADD3 UR11, UR6, UR14, URZ ;  /* 0x0000000e060b7290 */ /* 0x000fe2000fffe03f */
[----:B------:R-:W-:Y:S11]  /*5ef0*/  @P1 BRA `(.L_x_5511) ;  /* 0x00000000004c1947 */ /* 0x000ff60003800000 */
[----:B------:R-:W-:Y:S01]  /*5f00*/  ISETP.LT.AND P1, PT, RZ, UR6, PT ;  /* 0x00000006ff007c0c */ /* 0x000fe2000bf21270 */
[----:B------:R-:W-:-:S12]  /*5f10*/  UIADD3 UR18, UR6, -0x1, URZ ;  /* 0xffffffff06127890 */ /* 0x000fd8000fffe03f */
[----:B------:R-:W-:Y:S05]  /*5f20*/  @P1 BRA `(.L_x_5512) ;  /* 0x0000000000201947 */ /* 0x000fea0003800000 */
[----:B------:R-:W-:Y:S01]  /*5f30*/  ULDC UR19, c[0x0][0x9e4] ;  /* 0x0002790000137ab9 */ /* 0x000fe20000000800 */
[----:B------:R-:W-:Y:S02]  /*5f40*/  UIADD3 UR18, -UR6, URZ, URZ ;  /* 0x0000003f06127290 */ /* 0x000fe4000fffe13f */
[----:B------:R-:W-:-:S11]  /*5f50*/  UISETP.NE.AND UP0, UPT, UR19, 0x1, UPT ;  /* 0x000000011300788c */ /* 0x000fd6000bf05270 */
[----:B------:R-:W-:Y:S02]  /*5f60*/  @UP0 ULDC.64 UR6, c[0x0][0x9e8] ;  /* 0x00027a0000060ab9 */ /* 0x000fe40000000a00 */
[----:B------:R-:W-:-:S04]  /*5f70*/  UIMAD.WIDE.U32 UR14, UR18, UR6, URZ ;  /* 0x00000006120e72a5 */ /* 0x000fc8000f8e003f */
[----:B------:R-:W-:-:S04]  /*5f80*/  @UP0 USHF.R.U32.HI UR18, URZ, UR7, UR15 ;  /* 0x000000073f120299 */ /* 0x000fc8000801160f */
[----:B------:R-:W-:Y:S01]  /*5f90*/  ULOP3.LUT UR18, URZ, UR18, URZ, 0x33, !UPT ;  /* 0x000000123f127292 */ /* 0x000fe2000f8e333f */
[----:B------:R-:W-:Y:S11]  /*5fa0*/  BRA `(.L_x_5513) ;  /* 0x0000000000147947 */ /* 0x000ff60003800000 */
.L_x_5512:
[----:B------:R-:W-:Y:S02]  /*5fb0*/  ULDC UR19, c[0x0][0x9e4] ;  /* 0x0002790000137ab9 */ /* 0x000fe40000000800 */
[----:B------:R-:W-:-:S11]  /*5fc0*/  UISETP.NE.AND UP0, UPT, UR19, 0x1, UPT ;  /* 0x000000011300788c */ /* 0x000fd6000bf05270 */
[----:B------:R-:W-:Y:S02]  /*5fd0*/  @UP0 ULDC.64 UR6, c[0x0][0x9e8] ;  /* 0x00027a0000060ab9 */ /* 0x000fe40000000a00 */
[----:B------:R-:W-:-:S04]  /*5fe0*/  UIMAD.WIDE.U32 UR14, UR18, UR6, URZ ;  /* 0x00000006120e72a5 */ /* 0x000fc8000f8e003f */
[----:B------:R-:W-:-:S12]  /*5ff0*/  @UP0 USHF.R.U32.HI UR18, URZ, UR7, UR15 ;  /* 0x000000073f120299 */ /* 0x000fd8000801160f */
.L_x_5513:
[----:B------:R-:W-:-:S04]  /*6000*/  UIMAD UR18, UR18, UR19, UR19 ;  /* 0x00000013121272a4 */ /* 0x000fc8000f8e0213 */
[----:B------:R-:W-:-:S04]  /*6010*/  UISETP.LT.AND UP0, UPT, UR11, UR18, UPT ;  /* 0x000000120b00728c */ /* 0x000fc8000bf01270 */
[----:B------:R-:W-:-:S12]  /*6020*/  USEL UR11, UR11, UR18, UP0 ;  /* 0x000000120b0b7287 */ /* 0x000fd80008000000 */
.L_x_5511:
        /* <DEDUP_REMOVED lines=14> */
.L_x_5533:
[----:B------:R-:W-:-:S04]  /*6110*/  UIADD3 UR38, UR26, 0x1, URZ ;  /* 0x000000011a267890 */ /* 0x000fc8000fffe03f */
[----:B------:R-:W-:-:S04]  /*6120*/  UISETP.NE.AND UP0, UPT, UR38, 0x2, UPT ;  /* 0x000000022600788c */ /* 0x000fc8000bf05270 */
[----:B------:R-:W-:Y:S02]  /*6130*/  USEL UR6, URZ, 0x1, UP0 ;  /* 0x000000013f067887 */ /* 0x000fe40008000000 */
[----:B------:R-:W-:Y:S02]  /*6140*/  USEL UR38, UR38, URZ, UP0 ;  /* 0x0000003f26267287 */ /* 0x000fe40008000000 */
[----:B------:R-:W-:Y:S01]  /*6150*/  ULOP3.LUT UR37, UR37, UR6, URZ, 0x3c, !UPT ;  /* 0x0000000625257292 */ /* 0x000fe2000f8e3c3f */
[----:B------:R-:W-:Y:S11]  /*6160*/  @!P0 BRA `(.L_x_5515) ;  /* 0x0000000000048947 */ /* 0x000ff60003800000 */
[----:B------:R-:W-:Y:S01]  /*6170*/  BPT.TRAP 0x1 ;  /* 0x000000040000795c */ /* 0x000fe20000300000 */
.L_x_5515:
[----:B------:R-:W-:Y:S01]  /*6180*/  ULEA UR21, UR38, UR41, 0x3 ;  /* 0x0000002926157291 */ /* 0x000fe2000f8e183f */
[----:B-1234-:R-:W-:-:S05]  /*6190*/  IMAD.U32 R8, RZ, RZ, UR37 ;  /* 0x00000025ff087e24 */ /* 0x01efca000f8e00ff */
[----:B------:R-:W-:-:S04]  /*61a0*/  SHF.L.U32 R8, R8, 0x1f, RZ ;  /* 0x0000001f08087819 */ /* 0x000fc800000006ff */
[----:B------:R1:W2:Y:S01]  /*61b0*/  SYNCS.PHASECHK.TRANS64.TRYWAIT P1, [UR21+0x28c30], R8 ;  /* 0x028c3008ff0075a7 */ /* 0x0002a20008020155 */
[----:B------:R-:W-:Y:S05]  /*61c0*/  @!P0 BRA `(.L_x_5516) ;  /* 0x0000000000048947 */ /* 0x000fea0003800000 */
[----:B------:R-:W-:Y:S01]  /*61d0*/  BPT.TRAP 0x1 ;  /* 0x000000040000795c */ /* 0x000fe20000300000 */
.L_x_5516:
[----:B--2---:R-:W-:Y:S05]  /*61e0*/  @P1 BRA `(.L_x_5517) ;  /* 0x0000000000081947 */ /* 0x004fea0003800000 */
[----:B------:R-:W2:Y:S02]  /*61f0*/  SYNCS.PHASECHK.TRANS64.TRYWAIT P1, [UR21+0x28c30], R8 ;  /* 0x028c3008ff0075a7 */ /* 0x000ea40008020155 */
[----:B--2---:R-:W-:Y:S05]  /*6200*/  @!P1 BRA `(.L_x_5518) ;  /* 0x000000f800889947 */ /* 0x004fea0003800000 */
.L_x_5517:
[----:B------:R-:W-:Y:S01]  /*6210*/  R2UR UR18, R0 ;  /* 0x00000000001272ca */ /* 0x000fe200000e0000 */
[----:B0-----:R-:W-:Y:S01]  /*6220*/  WARPGROUP.ARRIVE ;  /* 0x00000000000079c5 */ /* 0x001fe20000000000 */
        /* <DEDUP_REMOVED lines=21> */
.L_x_5519:
[----:B------:R-:W-:Y:S01]  /*6380*/  UISETP.NE.AND UP1, UPT, UR52, URZ, UPT ;  /* 0x0000003f3400728c */ /* 0x000fe2000bf25270 */
[----:B------:R-:W-:Y:S01]  /*6390*/  VIADD R12, R185, UR45 ;  /* 0x0000002db90c7c36 */ /* 0x000fe20008000000 */
[----:B------:R-:W-:Y:S01]  /*63a0*/  UISETP.NE.AND UP0, UPT, UR51, URZ, UPT ;  /* 0x0000003f3300728c */ /* 0x000fe2000bf05270 */
[----:B------:R-:W-:-:S03]  /*63b0*/  IMAD.U32 R7, RZ, RZ, UR50 ;  /* 0x00000032ff077e24 */ /* 0x000fc6000f8e00ff */
[----:B------:R-:W-:Y:S02]  /*63c0*/  PLOP3.LUT P1, PT, PT, PT, UP1, 0x80, 0x0 ;  /* 0x000000000000781c */ /* 0x000fe40003f2f018 */
[----:B------:R-:W-:-:S03]  /*63d0*/  PLOP3.LUT P2, PT, PT, PT, UP1, 0x80, 0x0 ;  /* 0x000000000000781c */ /* 0x000fc60003f4f018 */
[----:B------:R-:W-:Y:S01]  /*63e0*/  @UP1 ULDC UR6, c[0x0][0x44c] ;  /* 0x0001130000061ab9 */ /* 0x000fe20000000800 */
[----:B------:R-:W-:-:S07]  /*63f0*/  @UP1 ULDC UR7, c[0x0][0x450] ;  /* 0x0001140000071ab9 */ /* 0x000fce0000000800 */
[----:B--2---:R-:W-:Y:S01]  /*6400*/  @P1 IMAD.HI.U32 R5, R12, UR6, RZ ;  /* 0x000000060c051c27 */ /* 0x004fe2000f8e00ff */
[----:B------:R-:W-:Y:S01]  /*6410*/  UIADD3 UR6, UR21, 0x28c40, URZ ;  /* 0x00028c4015067890 */ /* 0x000fe2000fffe03f */
[----:B------:R-:W-:-:S03]  /*6420*/  PLOP3.LUT P1, PT, PT, PT, UP0, 0x40, 0x0 ;  /* 0x000000000000781c */ /* 0x000fc60003f2e808 */
[----:B------:R-:W-:Y:S01]  /*6430*/  @P2 SHF.R.U32.HI R12, RZ, UR7, R5 ;  /* 0x00000007ff0c2c19 */ /* 0x000fe20008011605 */
[----:B------:R-:W-:Y:S01]  /*6440*/  UPRMT UR6, UR40, 0x654, UR6 ;  /* 0x0000065428067896 */ /* 0x000fe20008000006 */
[----:B------:R-:W-:-:S03]  /*6450*/  IMAD.SHL.U32 R5, R9, 0x40, RZ ;  /* 0x0000004009057824 */ /* 0x000fc600078e00ff */
[----:B------:R-:W0:Y:S02]  /*6460*/  SHFL.IDX PT, R13, R12, RZ, 0x1c1f ;  /* 0x001c1fff0c0d7589 */ /* 0x000e2400000e0000 */
[----:B------:R-:W-:-:S03]  /*6470*/  IADD3 R6, -R2, 0x1, -R5 ;  /* 0x0000000102067810 */ /* 0x000fc60007ffe905 */
[----:B------:R-:W-:Y:S01]  /*6480*/  SYNCS.ARRIVE.TRANS64.RED.A1T0 RZ, [UR6], RZ ;  /* 0x000000ffffff79a7 */ /* 0x000fe20008100406 */
[----:B------:R-:W-:Y:S01]  /*6490*/  ULOP3.LUT UR6, URZ, UR22, URZ, 0x33, !UPT ;  /* 0x000000163f067292 */ /* 0x000fe2000f8e333f */
[----:B------:R-:W-:-:S05]  /*64a0*/  IADD3 R6, -R7, UR48, R6 ;  /* 0x0000003007067c10 */ /* 0x000fca000fffe106 */
[C---:B------:R-:W-:Y:S02]  /*64b0*/  VIADD R20, R6.reuse, UR25 ;  /* 0x0000001906147c36 */ /* 0x040fe40008000000 */
[----:B------:R-:W-:Y:S02]  /*64c0*/  VIADD R206, R6, UR6 ;  /* 0x0000000606ce7c36 */ /* 0x000fe40008000000 */
[----:B0-----:R-:W-:Y:S02]  /*64d0*/  IMAD.IADD R14, R20, 0x1, R13 ;  /* 0x00000001140e7824 */ /* 0x001fe400078e020d */
[----:B------:R-:W-:Y:S01]  /*64e0*/  IMAD.IADD R15, R13, 0x1, R206 ;  /* 0x000000010d0f7824 */ /* 0x000fe200078e02ce */
[----:B------:R-:W-:Y:S06]  /*64f0*/  @P1 BRA `(.L_x_5520) ;  /* 0x00000000005c1947 */ /* 0x000fec0003800000 */
[----:B------:R-:W-:Y:S01]  /*6500*/  IMAD.U32 R6, RZ, RZ, UR50 ;  /* 0x00000032ff067e24 */ /* 0x000fe2000f8e00ff */
[----:B------:R-:W-:Y:S04]  /*6510*/  BSSY B0, `(.L_x_5521) ;  /* 0x0000011000007945 */ /* 0x000fe80003800000 */
[----:B------:R-:W-:-:S04]  /*6520*/  IADD3 R13, -R6, UR48, R13 ;  /* 0x00000030060d7c10 */ /* 0x000fc8000fffe10d */
        /* <DEDUP_REMOVED lines=10> */
.L_x_5522:
[----:B------:R-:W-:-:S05]  /*65d0*/  IMAD.U32 R208, RZ, RZ, UR24 ;  /* 0x00000018ffd07e24 */ /* 0x000fca000f8e00ff */
[----:B------:R-:W-:-:S13]  /*65e0*/  ISETP.NE.AND P1, PT, R208, 0x1, PT ;  /* 0x00000001d000780c */ /* 0x000fda0003f25270 */
[----:B------:R-:W0:Y:S02]  /*65f0*/  @P1 LDC.64 R6, c[0x0][0x9e8] ;  /* 0x00027a00ff061b82 */ /* 0x000e240000000a00 */
[----:B0-----:R-:W-:-:S05]  /*6600*/  @P1 IMAD.HI.U32 R6, R13, R6, RZ ;  /* 0x000000060d061227 */ /* 0x001fca00078e00ff */
[----:B------:R-:W-:-:S07]  /*6610*/  @P1 SHF.R.U32.HI R13, RZ, R7, R6 ;  /* 0x00000007ff0d1219 */ /* 0x000fce0000011606 */
.L_x_5523:
[----:B------:R-:W-:Y:S05]  /*6620*/  BSYNC B0 ;  /* 0x0000000000007941 */ /* 0x000fea0003800000 */
.L_x_5521:
[----:B------:R-:W-:-:S04]  /*6630*/  IMAD R13, R13, R208, -R5 ;  /* 0x000000d00d0d7224 */ /* 0x000fc800078e0a05 */
[----:B------:R-:W-:-:S05]  /*6640*/  IMAD.IADD R13, R13, 0x1, -R2 ;  /* 0x000000010d0d7824 */ /* 0x000fca00078e0a02 */
[----:B------:R-:W-:Y:S02]  /*6650*/  VIADDMNMX R14, R13, R208, R14, PT ;  /* 0x000000d00d0e7246 */ /* 0x000fe4000380010e */
[----:B------:R-:W-:-:S07]  /*6660*/  VIMNMX R15, R15, R13, !PT ;  /* 0x0000000d0f0f7248 */ /* 0x000fce0007fe0100 */
.L_x_5520:
[----:B------:R-:W-:Y:S01]  /*6670*/  ISETP.GT.AND P1, PT, R9, -0x1, PT ;  /* 0xffffffff0900780c */ /* 0x000fe20003f24270 */
[----:B------:R-:W0:Y:S01]  /*6680*/  SHFL.IDX PT, R7, R12, 0x1, 0x1c1f ;  /* 0x003c1f000c077f89 */ /* 0x000e2200000e0000 */
        /* <DEDUP_REMOVED lines=11> */
[C---:B------:R-:W-:Y:S01]  /*6740*/  ISETP.GT.AND P3, PT, R15.reuse, 0x10, P1 ;  /* 0x000000100f00780c */ /* 0x040fe20000f64270 */
[----:B0-----:R-:W-:Y:S01]  /*6750*/  IMAD.IADD R12, R20, 0x1, R7 ;  /* 0x00000001140c7824 */ /* 0x001fe200078e0207 */
        /* <DEDUP_REMOVED lines=53> */
.L_x_5526:
[----:B------:R-:W-:-:S05]  /*6ab0*/  IMAD.U32 R20, RZ, RZ, UR24 ;  /* 0x00000018ff147e24 */ /* 0x000fca000f8e00ff */
[----:B------:R-:W-:-:S13]  /*6ac0*/  ISETP.NE.AND P2, PT, R20, 0x1, PT ;  /* 0x000000011400780c */ /* 0x000fda0003f45270 */
[----:B------:R-:W0:Y:S02]  /*6ad0*/  @P2 LDC.64 R6, c[0x0][0x9e8] ;  /* 0x00027a00ff062b82 */ /* 0x000e240000000a00 */
[----:B0-----:R-:W-:-:S05]  /*6ae0*/  @P2 IMAD.HI.U32 R6, R15, R6, RZ ;  /* 0x000000060f062227 */ /* 0x001fca00078e00ff */
[----:B------:R-:W-:-:S07]  /*6af0*/  @P2 SHF.R.U32.HI R15, RZ, R7, R6 ;  /* 0x00000007ff0f2219 */ /* 0x000fce0000011606 */
.L_x_5527:
[----:B------:R-:W-:Y:S05]  /*6b00*/  BSYNC B0 ;  /* 0x0000000000007941 */ /* 0x000fea0003800000 */
.L_x_5525:
[----:B------:R-:W-:-:S04]  /*6b10*/  IMAD R5, R15, R20, -R5 ;  /* 0x000000140f057224 */ /* 0x000fc800078e0a05 */
[----:B------:R-:W-:-:S05]  /*6b20*/  IMAD.IADD R5, R5, 0x1, -R2 ;  /* 0x0000000105057824 */ /* 0x000fca00078e0a02 */
[----:B------:R-:W-:Y:S02]  /*6b30*/  VIADDMNMX R12, R5, R20, R12, PT ;  /* 0x00000014050c7246 */ /* 0x000fe4000380010c */
[----:B------:R-:W-:-:S07]  /*6b40*/  VIMNMX R14, R14, R5, !PT ;  /* 0x000000050e0e7248 */ /* 0x000fce0007fe0100 */
.L_x_5524:
        /* <DEDUP_REMOVED lines=34> */
[----:B------:R-:W0:Y:S01]  /*6d70*/  SHFL.BFLY PT, R5, R6, 0x2, 0x1f ;  /* 0x0c401f0006057f89 */ /* 0x000e2200000e0000 */
        /* <DEDUP_REMOVED lines=12> */
[----:B0-----:R-:W-:Y:S02]  /*6e40*/  FMNMX.FTZ R7, R6, R5, !PT ;  /* 0x0000000506077209 */ /* 0x001fe40007810000 */
[----:B------:R-:W-:Y:S02]  /*6e50*/  FMNMX.FTZ R6, R154, R11, !PT ;  /* 0x0000000b9a067209 */ /* 0x000fe40007810000 */
[----:B------:R-:W-:Y:S01]  /*6e60*/  ISETP.LT.OR P5, PT, R12, 0x22, P5 ;  /* 0x000000220c00780c */ /* 0x000fe20002fa1670 */
[----:B------:R-:W0:Y:S01]  /*6e70*/  SHFL.BFLY PT, R20, R7, 0x1, 0x1f ;  /* 0x0c201f0007147f89 */ /* 0x000e2200000e0000 */
[----:B------:R-:W-:-:S02]  /*6e80*/  ISETP.GT.AND P6, PT, R14, 0x29, P1 ;  /* 0x000000290e00780c */ /* 0x000fc40000fc4270 */
[----:B------:R-:W-:Y:S02]  /*6e90*/  ISETP.LT.OR P4, PT, R12, 0x29, P4 ;  /* 0x000000290c00780c */ /* 0x000fe40002781670 */
[----:B------:R-:W-:Y:S02]  /*6ea0*/  FSEL R171, R171, -INF , !P5 ;  /* 0xff800000abab7808 */ /* 0x000fe40006800000 */
[----:B------:R-:W-:Y:S02]  /*6eb0*/  ISETP.GT.AND P2, PT, R14, 0x30, P1 ;  /* 0x000000300e00780c */ /* 0x000fe40000f44270 */
[----:B------:R-:W-:Y:S02]  /*6ec0*/  FSEL R174, R174, -INF , !P4 ;  /* 0xff800000aeae7808 */ /* 0x000fe40006000000 */
[----:B------:R-:W-:Y:S02]  /*6ed0*/  ISETP.LT.OR P6, PT, R12, 0x2a, P6 ;  /* 0x0000002a0c00780c */ /* 0x000fe400037c1670 */
[----:B------:R-:W-:-:S02]  /*6ee0*/  ISETP.GT.AND P5, PT, R14, 0x31, P1 ;  /* 0x000000310e00780c */ /* 0x000fc40000fa4270 */
[----:B------:R-:W-:Y:S02]  /*6ef0*/  ISETP.LT.OR P2, PT, R12, 0x31, P2 ;  /* 0x000000310c00780c */ /* 0x000fe40001741670 */
[----:B------:R-:W-:Y:S02]  /*6f00*/  FSEL R175, R175, -INF , !P6 ;  /* 0xff800000afaf7808 */ /* 0x000fe40007000000 */
[----:B------:R-:W-:Y:S02]  /*6f10*/  ISETP.GT.AND P4, PT, R14, 0x38, P1 ;  /* 0x000000380e00780c */ /* 0x000fe40000f84270 */
[----:B------:R-:W-:Y:S02]  /*6f20*/  ISETP.LT.OR P5, PT, R12, 0x32, P5 ;  /* 0x000000320c00780c */ /* 0x000fe40002fa1670 */
[----:B------:R-:W-:Y:S02]  /*6f30*/  FSEL R178, R178, -INF , !P2 ;  /* 0xff800000b2b27808 */ /* 0x000fe40005000000 */
[----:B0-----:R-:W-:-:S02]  /*6f40*/  FMNMX.FTZ R5, R7, R20, !PT ;  /* 0x0000001407057209 */ /* 0x001fc40007810000 */
        /* <DEDUP_REMOVED lines=19> */
[----:B------:R-:W-:Y:S01]  /*7080*/  IMAD.MOV R177, RZ, RZ, -R17 ;  /* 0x000000ffffb17224 */ /* 0x000fe200078e0a11 */
[----:B------:R-:W-:Y:S01]  /*7090*/  FSEL R182, R182, -INF , !P4 ;  /* 0xff800000b6b67808 */ /* 0x000fe20006000000 */
[--C-:B------:R-:W-:Y:S01]  /*70a0*/  FFMA.FTZ R14, R164, UR10, -R20.reuse ;  /* 0x0000000aa40e7c23 */ /* 0x100fe20008010814 */
[----:B------:R-:W-:Y:S01]  /*70b0*/  FMNMX.FTZ R6, R170, R7, !PT ;  /* 0x00000007aa067209 */ /* 0x000fe20007810000 */
[--C-:B------:R-:W-:Y:S01]  /*70c0*/  FFMA.FTZ R7, R153, UR10, -R20.reuse ;  /* 0x0000000a99077c23 */ /* 0x100fe20008010814 */
[----:B------:R-:W-:Y:S01]  /*70d0*/  FSEL R183, R183, -INF , !P1 ;  /* 0xff800000b7b77808 */ /* 0x000fe20004800000 */
[--C-:B------:R-:W-:Y:S01]  /*70e0*/  FFMA.FTZ R153, R169, UR10, -R20.reuse ;  /* 0x0000000aa9997c23 */ /* 0x100fe20008010814 */
[----:B------:R-:W-:Y:S01]  /*70f0*/  FMNMX.FTZ R13, R171, R6, !PT ;  /* 0x00000006ab0d7209 */ /* 0x000fe20007810000 */
[----:B------:R-:W-:Y:S01]  /*7100*/  MUFU.EX2 R12, R12 ;  /* 0x0000000c000c7308 */ /* 0x000fe20000000800 */
[----:B------:R-:W-:Y:S01]  /*7110*/  ISETP.NE.AND P1, PT, R2, R177, PT ;  /* 0x000000b10200720c */ /* 0x000fe20003f25270 */
        /* <DEDUP_REMOVED lines=8> */
[----:B------:R-:W-:Y:S01]  /*71a0*/  FFMA.FTZ R180, R180, UR10, -R20 ;  /* 0x0000000ab4b47c23 */ /* 0x000fe20008010814 */
[----:B------:R-:W-:-:S04]  /*71b0*/  FMNMX.FTZ R6, R178, R15, !PT ;  /* 0x0000000fb2067209 */ /* 0x000fc80007810000 */
[----:B------:R-:W-:Y:S01]  /*71c0*/  FMNMX.FTZ R15, R179, R6, !PT ;  /* 0x00000006b30f7209 */ /* 0x000fe20007810000 */
[----:B------:R-:W-:Y:S03]  /*71d0*/  MUFU.EX2 R13, R13 ;  /* 0x0000000d000d7308 */ /* 0x000fe60000000800 */
[----:B------:R-:W-:Y:S01]  /*71e0*/  FMNMX.FTZ R6, R182, R15, !PT ;  /* 0x0000000fb6067209 */ /* 0x000fe20007810000 */
[----:B------:R-:W-:Y:S01]  /*71f0*/  FFMA.FTZ R15, R161, UR10, -R20 ;  /* 0x0000000aa10f7c23 */ /* 0x000fe20008010814 */
[----:B------:R-:W-:Y:S02]  /*7200*/  FSEL R161, R5, RZ, P3 ;  /* 0x000000ff05a17208 */ /* 0x000fe40001800000 */
[----:B------:R-:W-:Y:S01]  /*7210*/  FMNMX.FTZ R6, R183, R6, !PT ;  /* 0x00000006b7067209 */ /* 0x000fe20007810000 */
[----:B------:R-:W-:Y:S02]  /*7220*/  MUFU.EX2 R156, R156 ;  /* 0x0000009c009c7308 */ /* 0x000fe40000000800 */
[----:B------:R-:W-:-:S02]  /*7230*/  FADD.FTZ R161, -R161, R10 ;  /* 0x0000000aa1a17221 */ /* 0x000fc40000010100 */
[----:B------:R-:W0:Y:S02]  /*7240*/  SHFL.BFLY PT, R157, R6, 0x2, 0x1f ;  /* 0x0c401f00069d7f89 */ /* 0x000e2400000e0000 */
[----:B------:R-:W-:Y:S02]  /*7250*/  FMUL.FTZ R161, R161, UR10 ;  /* 0x0000000aa1a17c20 */ /* 0x000fe40008410000 */
[----:B------:R-:W-:Y:S08]  /*7260*/  MUFU.EX2 R15, R15 ;  /* 0x0000000f000f7308 */ /* 0x000ff00000000800 */
[----:B------:R-:W2:Y:S08]  /*7270*/  MUFU.EX2 R161, R161 ;  /* 0x000000a100a17308 */ /* 0x000eb00000000800 */
[----:B------:R-:W3:Y:S01]  /*7280*/  MUFU.EX2 R14, R14 ;  /* 0x0000000e000e7308 */ /* 0x000ee20000000800 */
[----:B0-----:R-:W-:Y:S01]  /*7290*/  FMNMX.FTZ R168, R6, R157, !PT ;  /* 0x0000009d06a87209 */ /* 0x001fe20007810000 */
[----:B------:R-:W-:-:S06]  /*72a0*/  FFMA.FTZ R157, R172, UR10, -R20 ;  /* 0x0000000aac9d7c23 */ /* 0x000fcc0008010814 */
[----:B------:R-:W0:Y:S01]  /*72b0*/  MUFU.EX2 R21, R21 ;  /* 0x0000001500157308 */ /* 0x000e220000000800 */
[----:B------:R-:W4:Y:S01]  /*72c0*/  SHFL.BFLY PT, R169, R168, 0x1, 0x1f ;  /* 0x0c201f00a8a97f89 */ /* 0x000f2200000e0000 */
[----:B--2---:R-:W-:Y:S01]  /*72d0*/  FFMA.FTZ R172, R161, R3, R152 ;  /* 0x00000003a1ac7223 */ /* 0x004fe20000010098 */
[----:B------:R-:W-:Y:S01]  /*72e0*/  F2FP.F16.F32.PACK_AB R152, R7, R152 ;  /* 0x000000980798723e */ /* 0x000fe200000000ff */
[-C--:B------:R-:W-:Y:S01]  /*72f0*/  FMUL.FTZ R24, R24, R161.reuse ;  /* 0x000000a118187220 */ /* 0x080fe20000410000 */
[-C--:B------:R-:W-:Y:S01]  /*7300*/  FMUL.FTZ R25, R25, R161.reuse ;  /* 0x000000a119197220 */ /* 0x080fe20000410000 */
[----:B------:R-:W-:Y:S01]  /*7310*/  FADD.FTZ R172, R7, R172 ;  /* 0x000000ac07ac7221 */ /* 0x000fe20000010000 */
[-C--:B------:R-:W-:Y:S01]  /*7320*/  FMUL.FTZ R28, R28, R161.reuse ;  /* 0x000000a11c1c7220 */ /* 0x080fe20000410000 */
[----:B------:R2:W-:Y:S01]  /*7330*/  MUFU.EX2 R10, R173 ;  /* 0x000000ad000a7308 */ /* 0x0005e20000000800 */
[-C--:B------:R-:W-:Y:S01]  /*7340*/  FMUL.FTZ R29, R29, R161.reuse ;  /* 0x000000a11d1d7220 */ /* 0x080fe20000410000 */
[----:B------:R-:W-:Y:S01]  /*7350*/  FADD.FTZ R177, R13, R172 ;  /* 0x000000ac0db17221 */ /* 0x000fe20000010000 */
[-C--:B------:R-:W-:Y:S01]  /*7360*/  FMUL.FTZ R32, R32, R161.reuse ;  /* 0x000000a120207220 */ /* 0x080fe20000410000 */
[-C--:B------:R-:W-:Y:S01]  /*7370*/  FMUL.FTZ R33, R33, R161.reuse ;  /* 0x000000a121217220 */ /* 0x080fe20000410000 */
[-C--:B------:R-:W-:Y:S01]  /*7380*/  FMUL.FTZ R36, R36, R161.reuse ;  /* 0x000000a124247220 */ /* 0x080fe20000410000 */
[----:B------:R-:W-:Y:S01]  /*7390*/  FADD.FTZ R177, R12, R177 ;  /* 0x000000b10cb17221 */ /* 0x000fe20000010000 */
[----:B------:R-:W-:Y:S01]  /*73a0*/  FMUL.FTZ R37, R37, R161 ;  /* 0x000000a125257220 */ /* 0x000fe20000410000 */
[----:B------:R-:W-:Y:S01]  /*73b0*/  MUFU.EX2 R160, R160 ;  /* 0x000000a000a07308 */ /* 0x000fe20000000800 */
[----:B--2---:R-:W-:Y:S01]  /*73c0*/  FFMA.FTZ R173, R181, UR10, -R20 ;  /* 0x0000000ab5ad7c23 */ /* 0x004fe20008010814 */
[----:B------:R-:W-:-:S02]  /*73d0*/  IMAD.U32 R181, RZ, RZ, UR26 ;  /* 0x0000001affb57e24 */ /* 0x000fc4000f8e00ff */
[----:B------:R-:W-:Y:S01]  /*73e0*/  FADD.FTZ R176, R156, R177 ;  /* 0x000000b19cb07221 */ /* 0x000fe20000010000 */
[----:B------:R-:W-:Y:S01]  /*73f0*/  F2FP.F16.F32.PACK_AB R156, R15, R156 ;  /* 0x0000009c0f9c723e */ /* 0x000fe200000000ff */
[-C--:B------:R-:W-:Y:S01]  /*7400*/  FMUL.FTZ R40, R40, R161.reuse ;  /* 0x000000a128287220 */ /* 0x080fe20000410000 */
[----:B------:R-:W-:Y:S01]  /*7410*/  FMUL.FTZ R41, R41, R161 ;  /* 0x000000a129297220 */ /* 0x000fe20000410000 */
[----:B------:R-:W-:Y:S01]  /*7420*/  FADD.FTZ R177, R15, R176 ;  /* 0x000000b00fb17221 */ /* 0x000fe20000010000 */
[----:B------:R-:W-:Y:S01]  /*7430*/  MUFU.EX2 R153, R153 ;  /* 0x0000009900997308 */ /* 0x000fe20000000800 */
[----:B----4-:R-:W-:Y:S01]  /*7440*/  FMNMX.FTZ R6, R168, R169, !PT ;  /* 0x000000a9a8067209 */ /* 0x010fe20007810000 */
[-C--:B------:R-:W-:Y:S01]  /*7450*/  FMUL.FTZ R44, R44, R161.reuse ;  /* 0x000000a12c2c7220 */ /* 0x080fe20000410000 */
[-C--:B------:R-:W-:Y:S01]  /*7460*/  FMUL.FTZ R45, R45, R161.reuse ;  /* 0x000000a12d2d7220 */ /* 0x080fe20000410000 */
[-C--:B------:R-:W-:Y:S01]  /*7470*/  FMUL.FTZ R48, R48, R161.reuse ;  /* 0x000000a130307220 */ /* 0x080fe20000410000 */
[C---:B------:R-:W-:Y:S01]  /*7480*/  FSETP.NEU.FTZ.AND P2, PT, R6.reuse, -INF , PT ;  /* 0xff8000000600780b */ /* 0x040fe20003f5d000 */
[C---:B------:R-:W-:Y:S01]  /*7490*/  FMUL.FTZ R3, R6.reuse, UR10 ;  /* 0x0000000a06037c20 */ /* 0x040fe20008410000 */
[-C--:B------:R-:W-:Y:S01]  /*74a0*/  FMUL.FTZ R49, R49, R161.reuse ;  /* 0x000000a131317220 */ /* 0x080fe20000410000 */
[----:B------:R-:W2:Y:S01]  /*74b0*/  MUFU.EX2 R157, R157 ;  /* 0x0000009d009d7308 */ /* 0x000ea20000000800 */
[----:B------:R-:W-:Y:S01]  /*74c0*/  FSEL R20, R6, RZ, P2 ;  /* 0x000000ff06147208 */ /* 0x000fe20001000000 */
[-C--:B------:R-:W-:Y:S01]  /*74d0*/  FMUL.FTZ R52, R52, R161.reuse ;  /* 0x000000a134347220 */ /* 0x080fe20000410000 */
[----:B------:R-:W-:Y:S01]  /*74e0*/  FSEL R3, R3, RZ, P2 ;  /* 0x000000ff03037208 */ /* 0x000fe20001000000 */
[-C--:B------:R-:W-:Y:S01]  /*74f0*/  FMUL.FTZ R53, R53, R161.reuse ;  /* 0x000000a135357220 */ /* 0x080fe20000410000 */
[-C--:B------:R-:W-:Y:S01]  /*7500*/  FMUL.FTZ R56, R56, R161.reuse ;  /* 0x000000a138387220 */ /* 0x080fe20000410000 */
[----:B------:R-:W-:Y:S01]  /*7510*/  FADD.FTZ R20, -R20, R11 ;  /* 0x0000000b14147221 */ /* 0x000fe20000010100 */
[----:B------:R-:W-:Y:S01]  /*7520*/  FMUL.FTZ R57, R57, R161 ;  /* 0x000000a139397220 */ /* 0x000fe20000410000 */
[----:B------:R-:W-:Y:S01]  /*7530*/  FFMA.FTZ R169, R154, UR10, -R3 ;  /* 0x0000000a9aa97c23 */ /* 0x000fe20008010803 */
[----:B------:R-:W-:-:S02]  /*7540*/  @!P1 IMAD R154, R181, 0x40, R16 ;  /* 0x00000040b59a9824 */ /* 0x000fc400078e0210 */
[----:B------:R-:W-:Y:S01]  /*7550*/  FMUL.FTZ R20, R20, UR10 ;  /* 0x0000000a14147c20 */ /* 0x000fe20008410000 */
[--C-:B------:R-:W-:Y:S01]  /*7560*/  FFMA.FTZ R172, R155, UR10, -R3.reuse ;  /* 0x0000000a9bac7c23 */ /* 0x100fe20008010803 */
[----:B------:R-:W-:Y:S01]  /*7570*/  FFMA.FTZ R155, R158, UR10, -R3 ;  /* 0x0000000a9e9b7c23 */ /* 0x000fe20008010803 */
[----:B------:R-:W4:Y:S01]  /*7580*/  MUFU.EX2 R164, R164 ;  /* 0x000000a400a47308 */ /* 0x000f220000000800 */
[----:B------:R-:W-:Y:S01]  /*7590*/  @!P1 LEA R11, R154, UR41, 0x2 ;  /* 0x000000299a0b9c11 */ /* 0x000fe2000f8e10ff */
[----:B---3--:R-:W-:Y:S01]  /*75a0*/  FADD.FTZ R154, R14, R177 ;  /* 0x000000b10e9a7221 */ /* 0x008fe20000010000 */
[--C-:B------:R-:W-:Y:S01]  /*75b0*/  FFMA.FTZ R159, R159, UR10, -R3.reuse ;  /* 0x0000000a9f9f7c23 */ /* 0x100fe20008010803 */
[--C-:B------:R-:W-:Y:S01]  /*75c0*/  FFMA.FTZ R176, R162, UR10, -R3.reuse ;  /* 0x0000000aa2b07c23 */ /* 0x100fe20008010803 */
[--C-:B------:R-:W-:Y:S01]  /*75d0*/  FFMA.FTZ R163, R163, UR10, -R3.reuse ;  /* 0x0000000aa3a37c23 */ /* 0x100fe20008010803 */
[----:B0-----:R-:W-:Y:S01]  /*75e0*/  FADD.FTZ R181, R21, R154 ;  /* 0x0000009a15b57221 */ /* 0x001fe20000010000 */
[----:B--2---:R-:W-:Y:S01]  /*75f0*/  F2FP.F16.F32.PACK_AB R162, R10, R157 ;  /* 0x0000009d0aa2723e */ /* 0x004fe200000000ff */
[----:B------:R-:W-:Y:S01]  /*7600*/  MUFU.EX2 R169, R169 ;  /* 0x000000a900a97308 */ /* 0x000fe20000000800 */
[----:B------:R-:W-:Y:S01]  /*7610*/  FFMA.FTZ R177, R166, UR10, -R3 ;  /* 0x0000000aa6b17c23 */ /* 0x000fe20008010803 */
[----:B------:R-:W-:Y:S01]  /*7620*/  FADD.FTZ R154, R160, R181 ;  /* 0x000000b5a09a7221 */ /* 0x000fe20000010000 */
[--C-:B------:R-:W-:Y:S01]  /*7630*/  FFMA.FTZ R167, R167, UR10, -R3.reuse ;  /* 0x0000000aa7a77c23 */ /* 0x100fe20008010803 */
[--C-:B------:R-:W-:Y:S01]  /*7640*/  FFMA.FTZ R171, R171, UR10, -R3.reuse ;  /* 0x0000000aabab7c23 */ /* 0x100fe20008010803 */
[--C-:B------:R-:W-:Y:S01]  /*7650*/  FFMA.FTZ R174, R174, UR10, -R3.reuse ;  /* 0x0000000aaeae7c23 */ /* 0x100fe20008010803 */
[----:B------:R-:W-:Y:S01]  /*7660*/  FADD.FTZ R154, R153, R154 ;  /* 0x0000009a999a7221 */ /* 0x000fe20000010000 */
[--C-:B------:R-:W-:Y:S01]  /*7670*/  FFMA.FTZ R175, R175, UR10, -R3.reuse ;  /* 0x0000000aafaf7c23 */ /* 0x100fe20008010803 */
[----:B------:R-:W0:Y:S01]  /*7680*/  MUFU.EX2 R20, R20 ;  /* 0x0000001400147308 */ /* 0x000e220000000800 */
[--C-:B------:R-:W-:Y:S01]  /*7690*/  FFMA.FTZ R178, R178, UR10, -R3.reuse ;  /* 0x0000000ab2b27c23 */ /* 0x100fe20008010803 */
[----:B------:R-:W-:Y:S01]  /*76a0*/  FADD.FTZ R181, R157, R154 ;  /* 0x0000009a9db57221 */ /* 0x000fe20000010000 */
[--C-:B------:R-:W-:Y:S01]  /*76b0*/  FFMA.FTZ R179, R179, UR10, -R3.reuse ;  /* 0x0000000ab3b37c23 */ /* 0x100fe20008010803 */
[--C-:B------:R-:W-:Y:S01]  /*76c0*/  FFMA.FTZ R182, R182, UR10, -R3.reuse ;  /* 0x0000000ab6b67c23 */ /* 0x100fe20008010803 */
[----:B------:R-:W-:Y:S01]  /*76d0*/  FFMA.FTZ R183, R183, UR10, -R3 ;  /* 0x0000000ab7b77c23 */ /* 0x000fe20008010803 */
[----:B------:R-:W-:Y:S01]  /*76e0*/  FADD.FTZ R181, R10, R181 ;  /* 0x000000b50ab57221 */ /* 0x000fe20000010000 */
[----:B------:R-:W-:Y:S01]  /*76f0*/  F2FP.F16.F32.PACK_AB R154, R12, R13 ;  /* 0x0000000d0c9a723e */ /* 0x000fe200000000ff */
[----:B------:R-:W2:Y:S01]  /*7700*/  MUFU.EX2 R172, R172 ;  /* 0x000000ac00ac7308 */ /* 0x000ea20000000800 */
[----:B------:R3:W-:Y:S01]  /*7710*/  @!P1 STS [R11+0x28800], R161 ;  /* 0x028800a10b009388 */ /* 0x0007e20000000800 */
[----:B----4-:R-:W-:Y:S01]  /*7720*/  FADD.FTZ R158, R164, R181 ;  /* 0x000000b5a49e7221 */ /* 0x010fe20000010000 */
[----:B------:R-:W-:Y:S01]  /*7730*/  F2FP.F16.F32.PACK_AB R160, R153, R160 ;  /* 0x000000a099a0723e */ /* 0x000fe200000000ff */
[-C--:B------:R-:W-:Y:S01]  /*7740*/  FMUL.FTZ R60, R60, R161.reuse ;  /* 0x000000a13c3c7220 */ /* 0x080fe20000410000 */
[-C--:B------:R-:W-:Y:S01]  /*7750*/  FMUL.FTZ R61, R61, R161.reuse ;  /* 0x000000a13d3d7220 */ /* 0x080fe20000410000 */
[-C--:B------:R-:W-:Y:S01]  /*7760*/  FMUL.FTZ R64, R64, R161.reuse ;  /* 0x000000a140407220 */ /* 0x080fe20000410000 */
[-C--:B------:R-:W-:Y:S01]  /*7770*/  FMUL.FTZ R65, R65, R161.reuse ;  /* 0x000000a141417220 */ /* 0x080fe20000410000 */
[----:B------:R-:W4:Y:S01]  /*7780*/  MUFU.EX2 R165, R165 ;  /* 0x000000a500a57308 */ /* 0x000f220000000800 */
[----:B0-----:R-:W-:Y:S01]  /*7790*/  FFMA.FTZ R7, R20, R4, R169 ;  /* 0x0000000414077223 */ /* 0x001fe200000100a9 */
[----:B------:R0:W-:Y:S01]  /*77a0*/  @!P1 STS [R11+0x28820], R20 ;  /* 0x028820140b009388 */ /* 0x0001e20000000800 */
[-C--:B------:R-:W-:Y:S01]  /*77b0*/  FMUL.FTZ R68, R68, R161.reuse ;  /* 0x000000a144447220 */ /* 0x080fe20000410000 */
[-C--:B------:R-:W-:Y:S01]  /*77c0*/  FMUL.FTZ R69, R69, R161.reuse ;  /* 0x000000a145457220 */ /* 0x080fe20000410000 */
[-C--:B------:R-:W-:Y:S01]  /*77d0*/  FMUL.FTZ R72, R72, R161.reuse ;  /* 0x000000a148487220 */ /* 0x080fe20000410000 */
[-C--:B------:R-:W-:Y:S01]  /*77e0*/  FMUL.FTZ R73, R73, R161.reuse ;  /* 0x000000a149497220 */ /* 0x080fe20000410000 */
[----:B------:R-:W-:Y:S01]  /*77f0*/  FMUL.FTZ R76, R76, R161 ;  /* 0x000000a14c4c7220 */ /* 0x000fe20000410000 */
[----:B------:R-:W5:Y:S01]  /*7800*/  MUFU.EX2 R155, R155 ;  /* 0x0000009b009b7308 */ /* 0x000f620000000800 */
[C---:B--2---:R-:W-:Y:S01]  /*7810*/  FADD.FTZ R4, R172.reuse, R7 ;  /* 0x00000007ac047221 */ /* 0x044fe20000010000 */
[----:B------:R-:W-:Y:S01]  /*7820*/  F2FP.F16.F32.PACK_AB R153, R172, R169 ;  /* 0x000000a9ac99723e */ /* 0x000fe200000000ff */
[-C--:B------:R-:W-:Y:S01]  /*7830*/  FMUL.FTZ R77, R77, R161.reuse ;  /* 0x000000a14d4d7220 */ /* 0x080fe20000410000 */
[-C--:B------:R-:W-:Y:S01]  /*7840*/  FMUL.FTZ R80, R80, R161.reuse ;  /* 0x000000a150507220 */ /* 0x080fe20000410000 */
[-C--:B------:R-:W-:Y:S01]  /*7850*/  FMUL.FTZ R81, R81, R161.reuse ;  /* 0x000000a151517220 */ /* 0x080fe20000410000 */
[-C--:B------:R-:W-:Y:S01]  /*7860*/  FMUL.FTZ R84, R84, R161.reuse ;  /* 0x000000a154547220 */ /* 0x080fe20000410000 */
[-C--:B------:R-:W-:Y:S01]  /*7870*/  FMUL.FTZ R85, R85, R161.reuse ;  /* 0x000000a155557220 */ /* 0x080fe20000410000 */
[----:B------:R2:W1:Y:S01]  /*7880*/  MUFU.EX2 R168, R180 ;  /* 0x000000b400a87308 */ /* 0x0004620000000800 */
[----:B----4-:R-:W-:Y:S01]  /*7890*/  F2FP.F16.F32.PACK_AB R164, R165, R164 ;  /* 0x000000a4a5a4723e */ /* 0x010fe200000000ff */
[-C--:B------:R-:W-:Y:S01]  /*78a0*/  FMUL.FTZ R88, R88, R161.reuse ;  /* 0x000000a158587220 */ /* 0x080fe20000410000 */
[-C--:B------:R-:W-:Y:S01]  /*78b0*/  FMUL.FTZ R89, R89, R161.reuse ;  /* 0x000000a159597220 */ /* 0x080fe20000410000 */
[-C--:B------:R-:W-:Y:S01]  /*78c0*/  FMUL.FTZ R92, R92, R161.reuse ;  /* 0x000000a15c5c7220 */ /* 0x080fe20000410000 */
[-C--:B------:R-:W-:Y:S01]  /*78d0*/  FMUL.FTZ R93, R93, R161.reuse ;  /* 0x000000a15d5d7220 */ /* 0x080fe20000410000 */
[-C--:B------:R-:W-:Y:S01]  /*78e0*/  FMUL.FTZ R96, R96, R161.reuse ;  /* 0x000000a160607220 */ /* 0x080fe20000410000 */
[-C--:B------:R-:W-:Y:S01]  /*78f0*/  FMUL.FTZ R97, R97, R161.reuse ;  /* 0x000000a161617220 */ /* 0x080fe20000410000 */
[----:B------:R-:W4:Y:S01]  /*7900*/  MUFU.EX2 R173, R173 ;  /* 0x000000ad00ad7308 */ /* 0x000f220000000800 */
[----:B--2---:R-:W-:Y:S01]  /*7910*/  FFMA.FTZ R180, R170, UR10, -R3 ;  /* 0x0000000aaab47c23 */ /* 0x004fe20008010803 */
[----:B------:R-:W-:Y:S01]  /*7920*/  FADD.FTZ R3, R165, R158 ;  /* 0x0000009ea5037221 */ /* 0x000fe20000010000 */
[----:B-----5:R-:W-:Y:S01]  /*7930*/  FADD.FTZ R7, R155, R4 ;  /* 0x000000049b077221 */ /* 0x020fe20000010000 */
[----:B------:R-:W-:Y:S01]  /*7940*/  F2FP.F16.F32.PACK_AB R158, R21, R14 ;  /* 0x0000000e159e723e */ /* 0x000fe200000000ff */
        /* <DEDUP_REMOVED lines=38> */
[----:B------:R-:W-:Y:S01]  /*7bb0*/  FMUL.FTZ R149, R149, R161 ;  /* 0x000000a195957220 */ /* 0x000fe20000410000 */
[----:B------:R-:W-:Y:S01]  /*7bc0*/  F2FP.F16.F32.PACK_AB R157, R157, R176 ;  /* 0x000000b09d9d723e */ /* 0x000fe200000000ff */
[-C--:B------:R-:W-:Y:S01]  /*7bd0*/  FMUL.FTZ R26, R26, R20.reuse ;  /* 0x000000141a1a7220 */ /* 0x080fe20000410000 */
[-C--:B------:R-:W-:Y:S01]  /*7be0*/  FMUL.FTZ R27, R27, R20.reuse ;  /* 0x000000141b1b7220 */ /* 0x080fe20000410000 */
[-C--:B------:R-:W-:Y:S01]  /*7bf0*/  FMUL.FTZ R30, R30, R20.reuse ;  /* 0x000000141e1e7220 */ /* 0x080fe20000410000 */
[-C--:B------:R-:W-:Y:S01]  /*7c00*/  FMUL.FTZ R31, R31, R20.reuse ;  /* 0x000000141f1f7220 */ /* 0x080fe20000410000 */
[----:B------:R-:W4:Y:S01]  /*7c10*/  MUFU.EX2 R180, R180 ;  /* 0x000000b400b47308 */ /* 0x000f220000000800 */
[----:B--2---:R-:W-:Y:S01]  /*7c20*/  FADD.FTZ R7, R159, R12 ;  /* 0x0000000c9f077221 */ /* 0x004fe20000010000 */
[----:B------:R0:W-:Y:S01]  /*7c30*/  STSM.16.M88.4 [R18+0x26800], R152 ;  /* 0x0268009812007844 */ /* 0x0001e20000000200 */
        /* <DEDUP_REMOVED lines=23> */
[----:B---3--:R-:W-:Y:S01]  /*7db0*/  F2FP.F16.F32.PACK_AB R161, R171, R180 ;  /* 0x000000b4aba1723e */ /* 0x008fe200000000ff */
        /* <DEDUP_REMOVED lines=20> */
[----:B------:R0:W-:Y:S01]  /*7f00*/  STSM.16.M88.4 [R19], R160 ;  /* 0x000000a013007844 */ /* 0x0001e20000000200 */
[----:B------:R-:W3:Y:S01]  /*7f10*/  MUFU.EX2 R167, R182 ;  /* 0x000000b600a77308 */ /* 0x000ee20000000800 */
        /* <DEDUP_REMOVED lines=18> */
[-C--:B------:R-:W-:Y:S01]  /*8040*/  FMUL.FTZ R119, R119, R20.reuse ;  /* 0x0000001477777220 */ /* 0x080fe20000410000 */
[-C--:B------:R-:W-:Y:S01]  /*8050*/  FMUL.FTZ R122, R122, R20.reuse ;  /* 0x000000147a7a7220 */ /* 0x080fe20000410000 */
[-C--:B------:R-:W-:Y:S01]  /*8060*/  FMUL.FTZ R123, R123, R20.reuse ;  /* 0x000000147b7b7220 */ /* 0x080fe20000410000 */
[-C--:B------:R-:W-:Y:S01]  /*8070*/  FMUL.FTZ R126, R126, R20.reuse ;  /* 0x000000147e7e7220 */ /* 0x080fe20000410000 */
[-C--:B------:R-:W-:Y:S01]  /*8080*/  FMUL.FTZ R127, R127, R20.reuse ;  /* 0x000000147f7f7220 */ /* 0x080fe20000410000 */
[-C--:B------:R-:W-:Y:S01]  /*8090*/  FMUL.FTZ R130, R130, R20.reuse ;  /* 0x0000001482827220 */ /* 0x080fe20000410000 */
[C---:B--2---:R-:W-:Y:S01]  /*80a0*/  F2FP.F16.F32.PACK_AB R167, R14.reuse, R167 ;  /* 0x000000a70ea7723e */ /* 0x044fe200000000ff */
[----:B------:R-:W-:Y:S01]  /*80b0*/  FADD.FTZ R4, R14, R7 ;  /* 0x000000070e047221 */ /* 0x000fe20000010000 */
[-C--:B------:R-:W-:Y:S01]  /*80c0*/  FMUL.FTZ R131, R131, R20.reuse ;  /* 0x0000001483837220 */ /* 0x080fe20000410000 */
[-C--:B------:R-:W-:Y:S01]  /*80d0*/  FMUL.FTZ R134, R134, R20.reuse ;  /* 0x0000001486867220 */ /* 0x080fe20000410000 */
[-C--:B------:R-:W-:Y:S01]  /*80e0*/  FMUL.FTZ R135, R135, R20.reuse ;  /* 0x0000001487877220 */ /* 0x080fe20000410000 */
[----:B------:R0:W-:Y:S01]  /*80f0*/  STSM.16.M88.4 [R22], R164 ;  /* 0x000000a416007844 */ /* 0x0001e20000000200 */
        /* <DEDUP_REMOVED lines=10> */
.L_x_5528:
[----:B------:R1:W2:Y:S01]  /*81a0*/  SYNCS.PHASECHK.TRANS64.TRYWAIT P1, [UR21+0x28c50], R8 ;  /* 0x028c5008ff0075a7 */ /* 0x0002a20008020155 */
[----:B------:R-:W-:Y:S05]  /*81b0*/  @!P0 BRA `(.L_x_5529) ;  /* 0x0000000000048947 */ /* 0x000fea0003800000 */
[----:B------:R-:W-:Y:S01]  /*81c0*/  BPT.TRAP 0x1 ;  /* 0x000000040000795c */ /* 0x000fe20000300000 */
.L_x_5529:
[----:B--2---:R-:W-:Y:S05]  /*81d0*/  @P1 BRA `(.L_x_5530) ;  /* 0x0000000000081947 */ /* 0x004fea0003800000 */
[----:B------:R-:W2:Y:S02]  /*81e0*/  SYNCS.PHASECHK.TRANS64.TRYWAIT P1, [UR21+0x28c50], R8 ;  /* 0x028c5008ff0075a7 */ /* 0x000ea40008020155 */
[----:B--2---:R-:W-:Y:S05]  /*81f0*/  @!P1 BRA `(.L_x_5531) ;  /* 0x000000d800a49947 */ /* 0x004fea0003800000 */
.L_x_5530:
        /* <DEDUP_REMOVED lines=34> */
.L_x_5532:
[----:B------:R-:W-:Y:S01]  /*8420*/  UIADD3 UR21, UR21, 0x28c60, URZ ;  /* 0x00028c6015157890 */ /* 0x000fe2000fffe03f */
[C---:B------:R-:W-:Y:S01]  /*8430*/  ISETP.GT.AND P1, PT, R9.reuse, UR20, PT ;  /* 0x0000001409007c0c */ /* 0x040fe2000bf24270 */
[----:B------:R-:W-:Y:S01]  /*8440*/  UMOV UR26, UR38 ;  /* 0x00000026001a7c82 */ /* 0x000fe20008000000 */
[----:B------:R-:W-:Y:S01]  /*8450*/  IADD3 R9, R9, -0x1, RZ ;  /* 0xffffffff09097810 */ /* 0x000fe20007ffe0ff */
[----:B------:R-:W-:Y:S01]  /*8460*/  UPRMT UR21, UR40, 0x654, UR21 ;  /* 0x0000065428157896 */ /* 0x000fe20008000015 */
[----:B0-----:R-:W-:Y:S02]  /*8470*/  IMAD.MOV.U32 R11, RZ, RZ, R6 ;  /* 0x000000ffff0b7224 */ /* 0x001fe400078e0006 */
[----:B------:R-:W-:-:S06]  /*8480*/  IMAD.MOV.U32 R10, RZ, RZ, R5 ;  /* 0x000000ffff0a7224 */ /* 0x000fcc00078e0005 */
[----:B------:R-:W-:Y:S01]  /*8490*/  SYNCS.ARRIVE.TRANS64.RED.A1T0 RZ, [UR21], RZ ;  /* 0x000000ffffff79a7 */ /* 0x000fe20008100415 */
[----:B------:R-:W-:Y:S05]  /*84a0*/  @P1 BRA `(.L_x_5533) ;  /* 0xffffffdc00181947 */ /* 0x000fea000383ffff */
.L_x_5514:
[----:B------:R-:W-:Y:S02]  /*84b0*/  UISETP.NE.AND UP1, UPT, UR52, URZ, UPT ;  /* 0x0000003f3400728c */ /* 0x000fe4000bf25270 */
[----:B------:R-:W-:Y:S02]  /*84c0*/  UISETP.NE.AND UP0, UPT, UR51, URZ, UPT ;  /* 0x0000003f3300728c */ /* 0x000fe4000bf05270 */
[----:B------:R-:W-:Y:S02]  /*84d0*/  UIADD3 UR11, UR45, 0x3f, URZ ;  /* 0x0000003f2d0b7890 */ /* 0x000fe4000fffe03f */
[----:B------:R-:W-:Y:S02]  /*84e0*/  UIADD3 UR14, UR48, 0x1, -UR50 ;  /* 0x00000001300e7890 */ /* 0x000fe4000fffe832 */
[----:B------:R-:W-:-:S03]  /*84f0*/  PLOP3.LUT P1, PT, PT, PT, UP0, 0x40, 0x0 ;  /* 0x000000000000781c */ /* 0x000fc60003f2e808 */
[----:B------:R-:W-:Y:S01]  /*8500*/  @UP1 ULDC UR6, c[0x0][0x44c] ;  /* 0x0001130000061ab9 */ /* 0x000fe20000000800 */
[----:B------:R-:W-:Y:S01]  /*8510*/  @UP1 ULDC UR15, c[0x0][0x450] ;  /* 0x00011400000f1ab9 */ /* 0x000fe20000000800 */
[----:B------:R-:W-:-:S04]  /*8520*/  UIMAD.WIDE.U32 UR6, UR11, UR6, URZ ;  /* 0x000000060b0672a5 */ /* 0x000fc8000f8e003f */
[----:B------:R-:W-:-:S04]  /*8530*/  @UP1 USHF.R.U32.HI UR11, URZ, UR15, UR7 ;  /* 0x0000000f3f0b1299 */ /* 0x000fc80008011607 */
[----:B------:R-:W-:-:S04]  /*8540*/  UIADD3 UR11, UR14, UR11, URZ ;  /* 0x0000000b0e0b7290 */ /* 0x000fc8000fffe03f */
[----:B------:R-:W-:Y:S01]  /*8550*/  UIADD3 UR22, UR11, -UR22, URZ ;  /* 0x800000160b167290 */ /* 0x000fe2000fffe03f */
[----:B------:R-:W-:Y:S11]  /*8560*/  @P1 BRA `(.L_x_5534) ;  /* 0x00000000004c1947 */ /* 0x000ff60003800000 */
[----:B------:R-:W-:-:S06]  /*8570*/  UISETP.GT.AND UP0, UPT, UR11, -0x1, UPT ;  /* 0xffffffff0b00788c */ /* 0x000fcc000bf04270 */
[----:B------:R-:W-:-:S13]  /*8580*/  PLOP3.LUT P1, PT, PT, PT, UP0, 0x80, 0x0 ;  /* 0x000000000000781c */ /* 0x000fda0003f2f008 */
[----:B------:R-:W-:Y:S05]  /*8590*/  @P1 BRA `(.L_x_5535) ;  /* 0x0000000000201947 */ /* 0x000fea0003800000 */
[----:B------:R-:W-:Y:S01]  /*85a0*/  ULDC UR14, c[0x0][0x9e4] ;  /* 0x00027900000e7ab9 */ /* 0x000fe20000000800 */
[----:B------:R-:W-:Y:S02]  /*85b0*/  ULOP3.LUT UR11, URZ, UR11, URZ, 0x33, !UPT ;  /* 0x0000000b3f0b7292 */ /* 0x000fe4000f8e333f */
[----:B------:R-:W-:-:S11]  /*85c0*/  UISETP.NE.AND UP0, UPT, UR14, 0x1, UPT ;  /* 0x000000010e00788c */ /* 0x000fd6000bf05270 */
[----:B------:R-:W-:Y:S02]  /*85d0*/  @UP0 ULDC.64 UR18, c[0x0][0x9e8] ;  /* 0x00027a0000120ab9 */ /* 0x000fe40000000a00 */
[----:B------:R-:W-:-:S04]  /*85e0*/  UIMAD.WIDE.U32 UR6, UR11, UR18, URZ ;  /* 0x000000120b0672a5 */ /* 0x000fc8000f8e003f */
[----:B------:R-:W-:-:S04]  /*85f0*/  @UP0 USHF.R.U32.HI UR11, URZ, UR19, UR7 ;  /* 0x000000133f0b0299 */ /* 0x000fc80008011607 */
[----:B------:R-:W-:Y:S01]  /*8600*/  ULOP3.LUT UR11, URZ, UR11, URZ, 0x33, !UPT ;  /* 0x0000000b3f0b7292 */ /* 0x000fe2000f8e333f */
[----:B------:R-:W-:Y:S11]  /*8610*/  BRA `(.L_x_5536) ;  /* 0x0000000000147947 */ /* 0x000ff60003800000 */
.L_x_5535:
[----:B------:R-:W-:Y:S02]  /*8620*/  ULDC UR14, c[0x0][0x9e4] ;  /* 0x00027900000e7ab9 */ /* 0x000fe40000000800 */
[----:B------:R-:W-:-:S11]  /*8630*/  UISETP.NE.AND UP0, UPT, UR14, 0x1, UPT ;  /* 0x000000010e00788c */ /* 0x000fd6000bf05270 */
[----:B------:R-:W-:Y:S02]  /*8640*/  @UP0 ULDC.64 UR18, c[0x0][0x9e8] ;  /* 0x00027a0000120ab9 */ /* 0x000fe40000000a00 */
[----:B------:R-:W-:-:S04]  /*8650*/  UIMAD.WIDE.U32 UR6, UR11, UR18, URZ ;  /* 0x000000120b0672a5 */ /* 0x000fc8000f8e003f */
[----:B------:R-:W-:-:S12]  /*8660*/  @UP0 USHF.R.U32.HI UR11, URZ, UR19, UR7 ;  /* 0x000000133f0b0299 */ /* 0x000fd80008011607 */
.L_x_5536:
[----:B------:R-:W-:-:S04]  /*8670*/  UIMAD UR11, UR11, UR14, URZ ;  /* 0x0000000e0b0b72a4 */ /* 0x000fc8000f8e023f */
[----:B------:R-:W-:-:S04]  /*8680*/  UISETP.LT.AND UP0, UPT, UR22, UR11, UPT ;  /* 0x0000000b1600728c */ /* 0x000fc8000bf01270 */
[----:B------:R-:W-:-:S12]  /*8690*/  USEL UR22, UR22, UR11, !UP0 ;  /* 0x0000000b16167287 */ /* 0x000fd8000c000000 */
.L_x_5534:
[----:B------:R-:W-:-:S04]  /*86a0*/  UIADD3 UR22, UR22, 0x3f, URZ ;  /* 0x0000003f16167890 */ /* 0x000fc8000fffe03f */
        /* <DEDUP_REMOVED lines=9> */
[----:B-1234-:R-:W-:Y:S01]  /*8740*/  IMAD.MOV.U32 R8, RZ, RZ, R5 ;  /* 0x000000ffff087224 */ /* 0x01efe200078e0005 */
[----:B------:R-:W-:-:S06]  /*8750*/  ULDC UR21, c[0x0][0x988] ;  /* 0x0002620000157ab9 */ /* 0x000fcc0000000800 */
.L_x_5548:
[----:B------:R-:W-:Y:S01]  /*8760*/  UIADD3 UR38, UR23, 0x1, URZ ;  /* 0x0000000117267890 */ /* 0x000fe2000fffe03f */
[C---:B------:R-:W-:Y:S01]  /*8770*/  ISETP.GT.AND P1, PT, R9.reuse, UR20, PT ;  /* 0x0000001409007c0c */ /* 0x040fe2000bf24270 */
[----:B------:R-:W-:Y:S02]  /*8780*/  VIADD R9, R9, 0xffffffff ;  /* 0xffffffff09097836 */ /* 0x000fe40000000000 */
[----:B------:R-:W-:-:S04]  /*8790*/  UISETP.NE.AND UP0, UPT, UR38, 0x2, UPT ;  /* 0x000000022600788c */ /* 0x000fc8000bf05270 */
[----:B------:R-:W-:Y:S02]  /*87a0*/  USEL UR6, URZ, 0x1, UP0 ;  /* 0x000000013f067887 */ /* 0x000fe40008000000 */
[----:B------:R-:W-:Y:S02]  /*87b0*/  USEL UR38, UR38, URZ, UP0 ;  /* 0x0000003f26267287 */ /* 0x000fe40008000000 */
[----:B------:R-:W-:Y:S01]  /*87c0*/  ULOP3.LUT UR37, UR37, UR6, URZ, 0x3c, !UPT ;  /* 0x0000000625257292 */ /* 0x000fe2000f8e3c3f */
[----:B01-3--:R-:W-:Y:S11]  /*87d0*/  @!P0 BRA `(.L_x_5538) ;  /* 0x0000000000048947 */ /* 0x00bff60003800000 */
[----:B------:R-:W-:Y:S01]  /*87e0*/  BPT.TRAP 0x1 ;  /* 0x000000040000795c */ /* 0x000fe20000300000 */
.L_x_5538:
[----:B------:R-:W-:Y:S01]  /*87f0*/  ULEA UR22, UR38, UR41, 0x3 ;  /* 0x0000002926167291 */ /* 0x000fe2000f8e183f */
[----:B------:R-:W-:-:S05]  /*8800*/  IMAD.U32 R7, RZ, RZ, UR37 ;  /* 0x00000025ff077e24 */ /* 0x000fca000f8e00ff */
[----:B------:R-:W-:-:S04]  /*8810*/  SHF.L.U32 R7, R7, 0x1f, RZ ;  /* 0x0000001f07077819 */ /* 0x000fc800000006ff */
[----:B------:R1:W2:Y:S01]  /*8820*/  SYNCS.PHASECHK.TRANS64.TRYWAIT P2, [UR22+0x28c30], R7 ;  /* 0x028c3007ff0075a7 */ /* 0x0002a20008040156 */
[----:B------:R-:W-:Y:S05]  /*8830*/  @!P0 BRA `(.L_x_5539) ;  /* 0x0000000000048947 */ /* 0x000fea0003800000 */
[----:B------:R-:W-:Y:S01]  /*8840*/  BPT.TRAP 0x1 ;  /* 0x000000040000795c */ /* 0x000fe20000300000 */
.L_x_5539:
[----:B--2---:R-:W-:Y:S05]  /*8850*/  @P2 BRA `(.L_x_5540) ;  /* 0x0000000000082947 */ /* 0x004fea0003800000 */
[----:B------:R-:W2:Y:S02]  /*8860*/  SYNCS.PHASECHK.TRANS64.TRYWAIT P2, [UR22+0x28c30], R7 ;  /* 0x028c3007ff0075a7 */ /* 0x000ea40008040156 */
[----:B--2---:R-:W-:Y:S05]  /*8870*/  @!P2 BRA `(.L_x_5541) ;  /* 0x000000d4001ca947 */ /* 0x004fea0003800000 */
.L_x_5540:
        /* <DEDUP_REMOVED lines=23> */
.L_x_5542:
[----:B--2---:R-:W-:Y:S01]  /*89f0*/  FMNMX.FTZ R6, R152, R8, !PT ;  /* 0x0000000898067209 */ /* 0x004fe20007810000 */
        /* <DEDUP_REMOVED lines=51> */
[----:B------:R-:W-:-:S02]  /*8d30*/  FFMA.FTZ R181, R181, UR10, -R205 ;  /* 0x0000000ab5b57c23 */ /* 0x000fc400080108cd */
[----:B------:R-:W-:Y:S01]  /*8d40*/  FMNMX.FTZ R6, R178, R15, !PT ;  /* 0x0000000fb2067209 */ /* 0x000fe20007810000 */
[----:B------:R-:W0:Y:S03]  /*8d50*/  MUFU.EX2 R8, R8 ;  /* 0x0000000800087308 */ /* 0x000e260000000800 */
[----:B------:R-:W-:-:S04]  /*8d60*/  FMNMX.FTZ R15, R179, R6, !PT ;  /* 0x00000006b30f7209 */ /* 0x000fc80007810000 */
[----:B------:R-:W-:Y:S01]  /*8d70*/  FMNMX.FTZ R6, R182, R15, !PT ;  /* 0x0000000fb6067209 */ /* 0x000fe20007810000 */
[----:B------:R-:W2:Y:S01]  /*8d80*/  MUFU.EX2 R152, R152 ;  /* 0x0000009800987308 */ /* 0x000ea20000000800 */
[--C-:B------:R-:W-:Y:S01]  /*8d90*/  FFMA.FTZ R15, R161, UR10, -R205.reuse ;  /* 0x0000000aa10f7c23 */ /* 0x100fe200080108cd */
[--C-:B------:R-:W-:Y:S01]  /*8da0*/  FFMA.FTZ R161, R169, UR10, -R205.reuse ;  /* 0x0000000aa9a17c23 */ /* 0x100fe200080108cd */
[----:B------:R-:W-:Y:S01]  /*8db0*/  FMNMX.FTZ R6, R183, R6, !PT ;  /* 0x00000006b7067209 */ /* 0x000fe20007810000 */
[----:B------:R-:W-:-:S04]  /*8dc0*/  FFMA.FTZ R169, R177, UR10, -R205 ;  /* 0x0000000ab1a97c23 */ /* 0x000fc800080108cd */
[----:B------:R-:W3:Y:S01]  /*8dd0*/  SHFL.BFLY PT, R157, R6, 0x2, 0x1f ;  /* 0x0c401f00069d7f89 */ /* 0x000ee200000e0000 */
        /* <DEDUP_REMOVED lines=23> */
[----:B---3--:R-:W-:Y:S01]  /*8f50*/  FMNMX.FTZ R157, R6, R157, !PT ;  /* 0x0000009d069d7209 */ /* 0x008fe20007810000 */
[----:B------:R-:W-:Y:S01]  /*8f60*/  MUFU.EX2 R15, R15 ;  /* 0x0000000f000f7308 */ /* 0x000fe20000000800 */
[-C--:B------:R-:W-:Y:S01]  /*8f70*/  FMUL.FTZ R64, R64, R8.reuse ;  /* 0x0000000840407220 */ /* 0x080fe20000410000 */
[-C--:B------:R-:W-:Y:S01]  /*8f80*/  FMUL.FTZ R65, R65, R8.reuse ;  /* 0x0000000841417220 */ /* 0x080fe20000410000 */
[-C--:B------:R-:W-:Y:S01]  /*8f90*/  FMUL.FTZ R68, R68, R8.reuse ;  /* 0x0000000844447220 */ /* 0x080fe20000410000 */
[----:B------:R-:W0:Y:S01]  /*8fa0*/  SHFL.BFLY PT, R6, R157, 0x1, 0x1f ;  /* 0x0c201f009d067f89 */ /* 0x000e2200000e0000 */
        /* <DEDUP_REMOVED lines=22> */
[----:B------:R-:W-:Y:S01]  /*9110*/  FMUL.FTZ R108, R108, R8 ;  /* 0x000000086c6c7220 */ /* 0x000fe20000410000 */
[----:B0-----:R-:W-:Y:S01]  /*9120*/  FMNMX.FTZ R6, R157, R6, !PT ;  /* 0x000000069d067209 */ /* 0x001fe20007810000 */
[-C--:B------:R-:W-:Y:S01]  /*9130*/  FMUL.FTZ R109, R109, R8.reuse ;  /* 0x000000086d6d7220 */ /* 0x080fe20000410000 */
[-C--:B------:R-:W-:Y:S01]  /*9140*/  FMUL.FTZ R112, R112, R8.reuse ;  /* 0x0000000870707220 */ /* 0x080fe20000410000 */
[-C--:B------:R-:W-:Y:S01]  /*9150*/  FMUL.FTZ R113, R113, R8.reuse ;  /* 0x0000000871717220 */ /* 0x080fe20000410000 */
[----:B------:R-:W-:Y:S01]  /*9160*/  MUFU.EX2 R161, R161 ;  /* 0x000000a100a17308 */ /* 0x000fe20000000800 */
[----:B------:R-:W-:Y:S01]  /*9170*/  FADD.FTZ R157, -R6, R11 ;  /* 0x0000000b069d7221 */ /* 0x000fe20000010100 */
[-C--:B------:R-:W-:Y:S01]  /*9180*/  FMUL.FTZ R116, R116, R8.reuse ;  /* 0x0000000874747220 */ /* 0x080fe20000410000 */
[-C--:B------:R-:W-:Y:S01]  /*9190*/  FMUL.FTZ R117, R117, R8.reuse ;  /* 0x0000000875757220 */ /* 0x080fe20000410000 */
[-C--:B------:R-:W-:Y:S01]  /*91a0*/  FMUL.FTZ R120, R120, R8.reuse ;  /* 0x0000000878787220 */ /* 0x080fe20000410000 */
[----:B------:R-:W-:Y:S01]  /*91b0*/  FMUL.FTZ R173, R157, UR10 ;  /* 0x0000000a9dad7c20 */ /* 0x000fe20008410000 */
[----:B------:R-:W-:Y:S01]  /*91c0*/  FMUL.FTZ R157, R6, UR10 ;  /* 0x0000000a069d7c20 */ /* 0x000fe20008410000 */
[-C--:B------:R-:W-:Y:S01]  /*91d0*/  FMUL.FTZ R121, R121, R8.reuse ;  /* 0x0000000879797220 */ /* 0x080fe20000410000 */
[----:B------:R-:W-:Y:S01]  /*91e0*/  MUFU.EX2 R14, R14 ;  /* 0x0000000e000e7308 */ /* 0x000fe20000000800 */
[----:B------:R-:W-:Y:S01]  /*91f0*/  FMUL.FTZ R124, R124, R8 ;  /* 0x000000087c7c7220 */ /* 0x000fe20000410000 */
[--C-:B------:R-:W-:Y:S01]  /*9200*/  FFMA.FTZ R168, R154, UR10, -R157.reuse ;  /* 0x0000000a9aa87c23 */ /* 0x100fe2000801089d */
        /* <DEDUP_REMOVED lines=10> */
[----:B------:R-:W-:Y:S02]  /*92b0*/  IMAD.U32 R171, RZ, RZ, UR23 ;  /* 0x00000017ffab7e24 */ /* 0x000fe4000f8e00ff */
[--C-:B------:R-:W-:Y:S01]  /*92c0*/  FFMA.FTZ R162, R166, UR10, -R157.reuse ;  /* 0x0000000aa6a27c23 */ /* 0x100fe2000801089d */
[--C-:B------:R-:W-:Y:S01]  /*92d0*/  FFMA.FTZ R166, R170, UR10, -R157.reuse ;  /* 0x0000000aaaa67c23 */ /* 0x100fe2000801089d */
[----:B------:R-:W0:Y:S01]  /*92e0*/  MUFU.EX2 R168, R168 ;  /* 0x000000a800a87308 */ /* 0x000e220000000800 */
[--C-:B------:R-:W-:Y:S01]  /*92f0*/  FFMA.FTZ R179, R179, UR10, -R157.reuse ;  /* 0x0000000ab3b37c23 */ /* 0x100fe2000801089d */
[--C-:B------:R-:W-:Y:S01]  /*9300*/  FFMA.FTZ R182, R182, UR10, -R157.reuse ;  /* 0x0000000ab6b67c23 */ /* 0x100fe2000801089d */
[----:B------:R-:W-:Y:S01]  /*9310*/  FFMA.FTZ R183, R183, UR10, -R157 ;  /* 0x0000000ab7b77c23 */ /* 0x000fe2000801089d */
[-C--:B------:R-:W-:Y:S01]  /*9320*/  FMUL.FTZ R125, R125, R8.reuse ;  /* 0x000000087d7d7220 */ /* 0x080fe20000410000 */
[-C--:B------:R-:W-:Y:S01]  /*9330*/  FMUL.FTZ R128, R128, R8.reuse ;  /* 0x0000000880807220 */ /* 0x080fe20000410000 */
[-C--:B------:R-:W-:Y:S01]  /*9340*/  FMUL.FTZ R129, R129, R8.reuse ;  /* 0x0000000881817220 */ /* 0x080fe20000410000 */
[----:B------:R-:W-:Y:S01]  /*9350*/  @!P2 IMAD R154, R171, 0x40, R16 ;  /* 0x00000040ab9aa824 */ /* 0x000fe200078e0210 */
[----:B------:R-:W3:Y:S01]  /*9360*/  MUFU.EX2 R155, R155 ;  /* 0x0000009b009b7308 */ /* 0x000ee20000000800 */
[----:B------:R-:W-:Y:S01]  /*9370*/  FFMA.FTZ R171, R8, R3, R13 ;  /* 0x0000000308ab7223 */ /* 0x000fe2000001000d */
[----:B------:R-:W-:Y:S01]  /*9380*/  FFMA.FTZ R3, R174, UR10, -R157 ;  /* 0x0000000aae037c23 */ /* 0x000fe2000801089d */
[-C--:B------:R-:W-:Y:S01]  /*9390*/  FMUL.FTZ R132, R132, R8.reuse ;  /* 0x0000000884847220 */ /* 0x080fe20000410000 */
[-C--:B------:R-:W-:Y:S01]  /*93a0*/  FMUL.FTZ R133, R133, R8.reuse ;  /* 0x0000000885857220 */ /* 0x080fe20000410000 */
[C---:B--2---:R-:W-:Y:S01]  /*93b0*/  FADD.FTZ R171, R152.reuse, R171 ;  /* 0x000000ab98ab7221 */ /* 0x044fe20000010000 */
[----:B------:R-:W-:Y:S01]  /*93c0*/  F2FP.F16.F32.PACK_AB R152, R152, R13 ;  /* 0x0000000d9898723e */ /* 0x000fe200000000ff */
[----:B------:R-:W-:Y:S01]  /*93d0*/  FMUL.FTZ R136, R136, R8 ;  /* 0x0000000888887220 */ /* 0x000fe20000410000 */
[----:B------:R-:W2:Y:S01]  /*93e0*/  MUFU.EX2 R158, R158 ;  /* 0x0000009e009e7308 */ /* 0x000ea20000000800 */
[----:B0-----:R-:W-:Y:S01]  /*93f0*/  FFMA.FTZ R170, R173, R4, R168 ;  /* 0x00000004adaa7223 */ /* 0x001fe200000100a8 */
[----:B------:R-:W-:Y:S01]  /*9400*/  FFMA.FTZ R4, R175, UR10, -R157 ;  /* 0x0000000aaf047c23 */ /* 0x000fe2000801089d */
[----:B------:R-:W-:Y:S01]  /*9410*/  FADD.FTZ R174, R10, R171 ;  /* 0x000000ab0aae7221 */ /* 0x000fe20000010000 */
[-C--:B------:R-:W-:Y:S01]  /*9420*/  FMUL.FTZ R137, R137, R8.reuse ;  /* 0x0000000889897220 */ /* 0x080fe20000410000 */
[-C--:B------:R-:W-:Y:S01]  /*9430*/  FMUL.FTZ R140, R140, R8.reuse ;  /* 0x000000088c8c7220 */ /* 0x080fe20000410000 */
[-C--:B------:R-:W-:Y:S01]  /*9440*/  FMUL.FTZ R141, R141, R8.reuse ;  /* 0x000000088d8d7220 */ /* 0x080fe20000410000 */
[----:B------:R-:W-:Y:S01]  /*9450*/  FADD.FTZ R171, R153, R174 ;  /* 0x000000ae99ab7221 */ /* 0x000fe20000010000 */
[----:B------:R-:W0:Y:S01]  /*9460*/  MUFU.EX2 R177, R177 ;  /* 0x000000b100b17308 */ /* 0x000e220000000800 */
[----:B---3--:R-:W-:Y:S01]  /*9470*/  FADD.FTZ R175, R155, R170 ;  /* 0x000000aa9baf7221 */ /* 0x008fe20000010000 */
[----:B------:R-:W-:Y:S01]  /*9480*/  FFMA.FTZ R170, R178, UR10, -R157 ;  /* 0x0000000ab2aa7c23 */ /* 0x000fe2000801089d */
[----:B------:R-:W-:Y:S01]  /*9490*/  FADD.FTZ R174, R156, R171 ;  /* 0x000000ab9cae7221 */ /* 0x000fe20000010000 */
[----:B------:R-:W-:Y:S01]  /*94a0*/  @!P2 LEA R157, R154, UR41, 0x2 ;  /* 0x000000299a9dac11 */ /* 0x000fe2000f8e10ff */
[----:B------:R-:W-:Y:S01]  /*94b0*/  FMUL.FTZ R144, R144, R8 ;  /* 0x0000000890907220 */ /* 0x000fe20000410000 */
[----:B------:R-:W-:Y:S01]  /*94c0*/  F2FP.F16.F32.PACK_AB R156, R15, R156 ;  /* 0x0000009c0f9c723e */ /* 0x000fe200000000ff */
[-C--:B------:R-:W-:Y:S01]  /*94d0*/  FMUL.FTZ R145, R145, R8.reuse ;  /* 0x0000000891917220 */ /* 0x080fe20000410000 */
[----:B------:R-:W3:Y:S01]  /*94e0*/  MUFU.EX2 R159, R159 ;  /* 0x0000009f009f7308 */ /* 0x000ee20000000800 */
[----:B--2---:R-:W-:Y:S01]  /*94f0*/  FADD.FTZ R176, R158, R175 ;  /* 0x000000af9eb07221 */ /* 0x004fe20000010000 */
[----:B------:R-:W-:Y:S01]  /*9500*/  FADD.FTZ R175, R15, R174 ;  /* 0x000000ae0faf7221 */ /* 0x000fe20000010000 */
[----:B------:R-:W-:Y:S01]  /*9510*/  @!P2 STS [R157+0x28800], R8 ;  /* 0x028800089d00a388 */ /* 0x000fe20000000800 */
[-C--:B------:R-:W-:Y:S01]  /*9520*/  FMUL.FTZ R148, R148, R8.reuse ;  /* 0x0000000894947220 */ /* 0x080fe20000410000 */
[----:B------:R-:W-:Y:S01]  /*9530*/  FMUL.FTZ R149, R149, R8 ;  /* 0x0000000895957220 */ /* 0x000fe20000410000 */
[----:B------:R-:W-:Y:S01]  /*9540*/  FADD.FTZ R154, R12, R175 ;  /* 0x000000af0c9a7221 */ /* 0x000fe20000010000 */
[----:B------:R2:W-:Y:S01]  /*9550*/  @!P2 STS [R157+0x28820], R173 ;  /* 0x028820ad9d00a388 */ /* 0x0005e20000000800 */
[----:B------:R-:W4:Y:S01]  /*9560*/  MUFU.EX2 R172, R172 ;  /* 0x000000ac00ac7308 */ /* 0x000f220000000800 */
[----:B0-----:R-:W-:Y:S01]  /*9570*/  FADD.FTZ R176, R177, R176 ;  /* 0x000000b0b1b07221 */ /* 0x001fe20000010000 */
[----:B------:R-:W-:Y:S01]  /*9580*/  FADD.FTZ R13, R21, R154 ;  /* 0x0000009a150d7221 */ /* 0x000fe20000010000 */
[----:B------:R-:W-:Y:S01]  /*9590*/  F2FP.F16.F32.PACK_AB R154, R153, R10 ;  /* 0x0000000a999a723e */ /* 0x000fe200000000ff */
[-C--:B------:R-:W-:Y:S01]  /*95a0*/  FMUL.FTZ R26, R26, R173.reuse ;  /* 0x000000ad1a1a7220 */ /* 0x080fe20000410000 */
[----:B------:R-:W-:Y:S01]  /*95b0*/  F2FP.F16.F32.PACK_AB R153, R155, R168 ;  /* 0x000000a89b99723e */ /* 0x000fe200000000ff */
[----:B------:R-:W-:Y:S01]  /*95c0*/  FADD.FTZ R10, R160, R13 ;  /* 0x0000000da00a7221 */ /* 0x000fe20000010000 */
[----:B------:R-:W-:Y:S01]  /*95d0*/  F2FP.F16.F32.PACK_AB R155, R177, R158 ;  /* 0x0000009eb19b723e */ /* 0x000fe200000000ff */
[----:B------:R-:W0:Y:S01]  /*95e0*/  MUFU.EX2 R162, R162 ;  /* 0x000000a200a27308 */ /* 0x000e220000000800 */
        /* <DEDUP_REMOVED lines=46> */
[-C--:B------:R-:W-:Y:S01]  /*98d0*/  FMUL.FTZ R78, R78, R173.reuse ;  /* 0x000000ad4e4e7220 */ /* 0x080fe20000410000 */
[----:B------:R-:W0:Y:S01]  /*98e0*/  MUFU.EX2 R4, R4 ;  /* 0x0000000400047308 */ /* 0x000e220000000800 */
        /* <DEDUP_REMOVED lines=16> */
[C---:B0-----:R-:W-:Y:S01]  /*99f0*/  FADD.FTZ R13, R4.reuse, R13 ;  /* 0x0000000d040d7221 */ /* 0x041fe20000010000 */
[----:B------:R-:W-:Y:S01]  /*9a00*/  F2FP.F16.F32.PACK_AB R163, R4, R3 ;  /* 0x0000000304a3723e */ /* 0x000fe200000000ff */
[-C--:B------:R-:W-:Y:S01]  /*9a10*/  FMUL.FTZ R102, R102, R173.reuse ;  /* 0x000000ad66667220 */ /* 0x080fe20000410000 */
[-C--:B------:R-:W-:Y:S01]  /*9a20*/  FMUL.FTZ R103, R103, R173.reuse ;  /* 0x000000ad67677220 */ /* 0x080fe20000410000 */
[-C--:B------:R-:W-:Y:S01]  /*9a30*/  FMUL.FTZ R106, R106, R173.reuse ;  /* 0x000000ad6a6a7220 */ /* 0x080fe20000410000 */
[-C--:B------:R-:W-:Y:S01]  /*9a40*/  FMUL.FTZ R107, R107, R173.reuse ;  /* 0x000000ad6b6b7220 */ /* 0x080fe20000410000 */
[----:B------:R3:W-:Y:S01]  /*9a50*/  STSM.16.M88.4 [R19], R160 ;  /* 0x000000a013007844 */ /* 0x0007e20000000200 */
        /* <DEDUP_REMOVED lines=30> */
[----:B------:R-:W-:-:S02]  /*9c40*/  FMUL.FTZ R151, R151, R173 ;  /* 0x000000ad97977220 */ /* 0x000fc40000410000 */
[----:B------:R-:W4:Y:S01]  /*9c50*/  MUFU.EX2 R182, R182 ;  /* 0x000000b600b67308 */ /* 0x000f220000000800 */
[C---:B--2---:R-:W-:Y:S01]  /*9c60*/  F2FP.F16.F32.PACK_AB R166, R11.reuse, R20 ;  /* 0x000000140ba6723e */ /* 0x044fe200000000ff */
[----:B------:R-:W-:-:S06]  /*9c70*/  FADD.FTZ R3, R11, R4 ;  /* 0x000000040b037221 */ /* 0x000fcc0000010000 */
[----:B------:R-:W2:Y:S01]  /*9c80*/  MUFU.EX2 R183, R183 ;  /* 0x000000b700b77308 */ /* 0x000ea20000000800 */
[C---:B0-----:R-:W-:Y:S01]  /*9c90*/  FADD.FTZ R15, R179.reuse, R12 ;  /* 0x0000000cb30f7221 */ /* 0x041fe20000010000 */
[----:B------:R-:W-:-:S03]  /*9ca0*/  F2FP.F16.F32.PACK_AB R165, R179, R170 ;  /* 0x000000aab3a5723e */ /* 0x000fc600000000ff */
[----:B----4-:R-:W-:Y:S01]  /*9cb0*/  FADD.FTZ R10, R182, R15 ;  /* 0x0000000fb60a7221 */ /* 0x010fe20000010000 */
[----:B--2---:R-:W-:-:S03]  /*9cc0*/  F2FP.F16.F32.PACK_AB R167, R183, R182 ;  /* 0x000000b6b7a7723e */ /* 0x004fc600000000ff */
[----:B------:R-:W-:Y:S02]  /*9cd0*/  FADD.FTZ R4, R183, R10 ;  /* 0x0000000ab7047221 */ /* 0x000fe40000010000 */
[----:B------:R3:W-:Y:S01]  /*9ce0*/  STSM.16.M88.4 [R22], R164 ;  /* 0x000000a416007844 */ /* 0x0007e20000000200 */
[----:B------:R-:W-:Y:S05]  /*9cf0*/  @!P0 BRA `(.L_x_5543) ;  /* 0x0000000000048947 */ /* 0x000fea0003800000 */
[----:B------:R-:W-:Y:S01]  /*9d00*/  BPT.TRAP 0x1 ;  /* 0x000000040000795c */ /* 0x000fe20000300000 */
.L_x_5543:
[----:B------:R0:W2:Y:S01]  /*9d10*/  SYNCS.PHASECHK.TRANS64.TRYWAIT P2, [UR22+0x28c50], R7 ;  /* 0x028c5007ff0075a7 */ /* 0x0000a20008040156 */
[----:B------:R-:W-:Y:S05]  /*9d20*/  @!P0 BRA `(.L_x_5544) ;  /* 0x0000000000048947 */ /* 0x000fea0003800000 */
[----:B------:R-:W-:Y:S01]  /*9d30*/  BPT.TRAP 0x1 ;  /* 0x000000040000795c */ /* 0x000fe20000300000 */
.L_x_5544:
[----:B--2---:R-:W-:Y:S05]  /*9d40*/  @P2 BRA `(.L_x_5545) ;  /* 0x0000000000082947 */ /* 0x004fea0003800000 */
[----:B------:R-:W2:Y:S02]  /*9d50*/  SYNCS.PHASECHK.TRANS64.TRYWAIT P2, [UR22+0x28c50], R7 ;  /* 0x028c5007ff0075a7 */ /* 0x000ea40008040156 */
[----:B--2---:R-:W-:Y:S05]  /*9d60*/  @!P2 BRA `(.L_x_5546) ;  /* 0x000000bc00f8a947 */ /* 0x004fea0003800000 */
.L_x_5545:
        /* <DEDUP_REMOVED lines=34> */
.L_x_5547:
[----:B------:R-:W-:Y:S01]  /*9f90*/  UIADD3 UR22, UR22, 0x28c60, URZ ;  /* 0x00028c6016167890 */ /* 0x000fe2000fffe03f */
[----:B------:R-:W-:Y:S01]  /*9fa0*/  IMAD.MOV.U32 R11, RZ, RZ, R6 ;  /* 0x000000ffff0b7224 */ /* 0x000fe200078e0006 */
[----:B------:R-:W-:Y:S01]  /*9fb0*/  UMOV UR23, UR38 ;  /* 0x0000002600177c82 */ /* 0x000fe20008000000 */
[----:B--2---:R-:W-:Y:S01]  /*9fc0*/  IMAD.MOV.U32 R8, RZ, RZ, R5 ;  /* 0x000000ffff087224 */ /* 0x004fe200078e0005 */
[----:B------:R-:W-:-:S09]  /*9fd0*/  UPRMT UR22, UR40, 0x654, UR22 ;  /* 0x0000065428167896 */ /* 0x000fd20008000016 */
[----:B------:R-:W-:Y:S01]  /*9fe0*/  SYNCS.ARRIVE.TRANS64.RED.A1T0 RZ, [UR22], RZ ;  /* 0x000000ffffff79a7 */ /* 0x000fe20008100416 */
[----:B------:R-:W-:Y:S05]  /*9ff0*/  @P1 BRA `(.L_x_5548) ;  /* 0xffffffe400d81947 */ /* 0x000fea000383ffff */
.L_x_5537:
        /* <DEDUP_REMOVED lines=9> */
.L_x_5568:
[----:B------:R-:W-:-:S04]  /*a090*/  UIADD3 UR38, UR22, 0x1, URZ ;  /* 0x0000000116267890 */ /* 0x000fc8000fffe03f */
[----:B------:R-:W-:-:S04]  /*a0a0*/  UISETP.NE.AND UP0, UPT, UR38, 0x2, UPT ;  /* 0x000000022600788c */ /* 0x000fc8000bf05270 */
[----:B------:R-:W-:Y:S02]  /*a0b0*/  USEL UR6, URZ, 0x1, UP0 ;  /* 0x000000013f067887 */ /* 0x000fe40008000000 */
[----:B------:R-:W-:Y:S02]  /*a0c0*/  USEL UR38, UR38, URZ, UP0 ;  /* 0x0000003f26267287 */ /* 0x000fe40008000000 */
[----:B------:R-:W-:Y:S01]  /*a0d0*/  ULOP3.LUT UR37, UR37, UR6, URZ, 0x3c, !UPT ;  /* 0x0000000625257292 */ /* 0x000fe2000f8e3c3f */
[----:B------:R-:W-:Y:S11]  /*a0e0*/  @!P0 BRA `(.L_x_5550) ;  /* 0x0000000000048947 */ /* 0x000ff60003800000 */
[----:B------:R-:W-:Y:S01]  /*a0f0*/  BPT.TRAP 0x1 ;  /* 0x000000040000795c */ /* 0x000fe20000300000 */
.L_x_5550:
[----:B------:R-:W-:Y:S01]  /*a100*/  ULEA UR21, UR38, UR41, 0x3 ;  /* 0x0000002926157291 */ /* 0x000fe2000f8e183f */
[----:B-1234-:R-:W-:-:S05]  /*a110*/  IMAD.U32 R8, RZ, RZ, UR37 ;  /* 0x00000025ff087e24 */ /* 0x01efca000f8e00ff */
[----:B------:R-:W-:-:S04]  /*a120*/  SHF.L.U32 R8, R8, 0x1f, RZ ;  /* 0x0000001f08087819 */ /* 0x000fc800000006ff */
[----:B------:R1:W2:Y:S01]  /*a130*/  SYNCS.PHASECHK.TRANS64.TRYWAIT P1, [UR21+0x28c30], R8 ;  /* 0x028c3008ff0075a7 */ /* 0x0002a20008020155 */
[----:B------:R-:W-:Y:S05]  /*a140*/  @!P0 BRA `(.L_x_5551) ;  /* 0x0000000000048947 */ /* 0x000fea0003800000 */
[----:B------:R-:W-:Y:S01]  /*a150*/  BPT.TRAP 0x1 ;  /* 0x000000040000795c */ /* 0x000fe20000300000 */
.L_x_5551:
[----:B--2---:R-:W-:Y:S05]  /*a160*/  @P1 BRA `(.L_x_5552) ;  /* 0x0000000000081947 */ /* 0x004fea0003800000 */
[----:B------:R-:W2:Y:S02]  /*a170*/  SYNCS.PHASECHK.TRANS64.TRYWAIT P1, [UR21+0x28c30], R8 ;  /* 0x028c3008ff0075a7 */ /* 0x000ea40008020155 */
[----:B--2---:R-:W-:Y:S05]  /*a180*/  @!P1 BRA `(.L_x_5553) ;  /* 0x000000bc00089947 */ /* 0x004fea0003800000 */
.L_x_5552:
        /* <DEDUP_REMOVED lines=23> */
.L_x_5554:
        /* <DEDUP_REMOVED lines=21> */
[--C-:B0-----:R-:W-:Y:S02]  /*a450*/  IMAD.IADD R14, R20, 0x1, R13.reuse ;  /* 0x00000001140e7824 */ /* 0x101fe400078e020d */
        /* <DEDUP_REMOVED lines=15> */
.L_x_5557:
[----:B------:R-:W-:-:S05]  /*a550*/  IMAD.U32 R206, RZ, RZ, UR24 ;  /* 0x00000018ffce7e24 */ /* 0x000fca000f8e00ff */
[----:B------:R-:W-:-:S13]  /*a560*/  ISETP.NE.AND P1, PT, R206, 0x1, PT ;  /* 0x00000001ce00780c */ /* 0x000fda0003f25270 */
[----:B------:R-:W0:Y:S02]  /*a570*/  @P1 LDC.64 R6, c[0x0][0x9e8] ;  /* 0x00027a00ff061b82 */ /* 0x000e240000000a00 */
[----:B0-----:R-:W-:-:S05]  /*a580*/  @P1 IMAD.HI.U32 R6, R13, R6, RZ ;  /* 0x000000060d061227 */ /* 0x001fca00078e00ff */
[----:B------:R-:W-:-:S07]  /*a590*/  @P1 SHF.R.U32.HI R13, RZ, R7, R6 ;  /* 0x00000007ff0d1219 */ /* 0x000fce0000011606 */
.L_x_5558:
[----:B------:R-:W-:Y:S05]  /*a5a0*/  BSYNC B0 ;  /* 0x0000000000007941 */ /* 0x000fea0003800000 */
.L_x_5556:
[----:B------:R-:W-:-:S04]  /*a5b0*/  IMAD R13, R13, R206, -R5 ;  /* 0x000000ce0d0d7224 */ /* 0x000fc800078e0a05 */
[----:B------:R-:W-:-:S05]  /*a5c0*/  IMAD.IADD R13, R13, 0x1, -R2 ;  /* 0x000000010d0d7824 */ /* 0x000fca00078e0a02 */
[----:B------:R-:W-:Y:S02]  /*a5d0*/  VIADDMNMX R14, R13, R206, R14, PT ;  /* 0x000000ce0d0e7246 */ /* 0x000fe4000380010e */
[----:B------:R-:W-:-:S07]  /*a5e0*/  VIMNMX R15, R15, R13, !PT ;  /* 0x0000000d0f0f7248 */ /* 0x000fce0007fe0100 */
.L_x_5555:
        /* <DEDUP_REMOVED lines=68> */
.L_x_5561:
[----:B------:R-:W-:-:S05]  /*aa30*/  IMAD.U32 R20, RZ, RZ, UR24 ;  /* 0x00000018ff147e24 */ /* 0x000fca000f8e00ff */
[----:B------:R-:W-:-:S13]  /*aa40*/  ISETP.NE.AND P2, PT, R20, 0x1, PT ;  /* 0x000000011400780c */ /* 0x000fda0003f45270 */
[----:B------:R-:W0:Y:S02]  /*aa50*/  @P2 LDC.64 R6, c[0x0][0x9e8] ;  /* 0x00027a00ff062b82 */ /* 0x000e240000000a00 */
[----:B0-----:R-:W-:-:S05]  /*aa60*/  @P2 IMAD.HI.U32 R6, R15, R6, RZ ;  /* 0x000000060f062227 */ /* 0x001fca00078e00ff */
[----:B------:R-:W-:-:S07]  /*aa70*/  @P2 SHF.R.U32.HI R15, RZ, R7, R6 ;  /* 0x00000007ff0f2219 */ /* 0x000fce0000011606 */
.L_x_5562:
[----:B------:R-:W-:Y:S05]  /*aa80*/  BSYNC B0 ;  /* 0x0000000000007941 */ /* 0x000fea0003800000 */
.L_x_5560:
[----:B------:R-:W-:-:S04]  /*aa90*/  IMAD R5, R15, R20, -R5 ;  /* 0x000000140f057224 */ /* 0x000fc800078e0a05 */
[----:B------:R-:W-:-:S05]  /*aaa0*/  IMAD.IADD R5, R5, 0x1, -R2 ;  /* 0x0000000105057824 */ /* 0x000fca00078e0a02 */
[----:B------:R-:W-:Y:S02]  /*aab0*/  VIADDMNMX R12, R5, R20, R12, PT ;  /* 0x00000014050c7246 */ /* 0x000fe4000380010c */
[----:B------:R-:W-:-:S07]  /*aac0*/  VIMNMX R14, R14, R5, !PT ;  /* 0x000000050e0e7248 */ /* 0x000fce0007fe0100 */
.L_x_5559:
        /* <DEDUP_REMOVED lines=92> */
[----:B------:R-:W-:Y:S01]  /*b090*/  IADD3 R177, -R17, RZ, RZ ;  /* 0x000000ff11b17210 */ /* 0x000fe20007ffe1ff */
[--C-:B------:R-:W-:Y:S01]  /*b0a0*/  FFMA.FTZ R164, R176, UR10, -R20.reuse ;  /* 0x0000000ab0a47c23 */ /* 0x100fe20008010814 */
[----:B------:R-:W-:Y:S01]  /*b0b0*/  FMNMX.FTZ R6, R174, R13, !PT ;  /* 0x0000000dae067209 */ /* 0x000fe20007810000 */
[--C-:B------:R-:W-:Y:S01]  /*b0c0*/  FFMA.FTZ R13, R156, UR10, -R20.reuse ;  /* 0x0000000a9c0d7c23 */ /* 0x100fe20008010814 */
[--C-:B------:R-:W-:Y:S01]  /*b0d0*/  FFMA.FTZ R156, R160, UR10, -R20.reuse ;  /* 0x0000000aa09c7c23 */ /* 0x100fe20008010814 */
[--C-:B------:R-:W-:Y:S01]  /*b0e0*/  FFMA.FTZ R160, R168, UR10, -R20.reuse ;  /* 0x0000000aa8a07c23 */ /* 0x100fe20008010814 */
[----:B------:R-:W-:Y:S01]  /*b0f0*/  FMNMX.FTZ R15, R175, R6, !PT ;  /* 0x00000006af0f7209 */ /* 0x000fe20007810000 */
[----:B------:R-:W-:Y:S01]  /*b100*/  MUFU.EX2 R7, R7 ;  /* 0x0000000700077308 */ /* 0x000fe20000000800 */
[----:B------:R-:W-:Y:S01]  /*b110*/  ISETP.NE.AND P2, PT, R2, R177, PT ;  /* 0x000000b10200720c */ /* 0x000fe20003f45270 */
        /* <DEDUP_REMOVED lines=256> */
.L_x_5563:
[----:B------:R1:W2:Y:S01]  /*c120*/  SYNCS.PHASECHK.TRANS64.TRYWAIT P1, [UR21+0x28c50], R8 ;  /* 0x028c5008ff0075a7 */ /* 0x0002a20008020155 */
[----:B------:R-:W-:Y:S05]  /*c130*/  @!P0 BRA `(.L_x_5564) ;  /* 0x0000000000048947 */ /* 0x000fea0003800000 */
[----:B------:R-:W-:Y:S01]  /*c140*/  BPT.TRAP 0x1 ;  /* 0x000000040000795c */ /* 0x000fe20000300000 */
.L_x_5564:
[----:B--2---:R-:W-:Y:S05]  /*c150*/  @P1 BRA `(.L_x_5565) ;  /* 0x0000000000081947 */ /* 0x004fea0003800000 */
[----:B------:R-:W2:Y:S02]  /*c160*/  SYNCS.PHASECHK.TRANS64.TRYWAIT P1, [UR21+0x28c50], R8 ;  /* 0x028c5008ff0075a7 */ /* 0x000ea40008020155 */
[----:B--2---:R-:W-:Y:S05]  /*c170*/  @!P1 BRA `(.L_x_5566) ;  /* 0x0000009c00249947 */ /* 0x004fea0003800000 */
.L_x_5565:
        /* <DEDUP_REMOVED lines=34> */
.L_x_5567:
        /* <DEDUP_REMOVED lines=9> */
.L_x_5549:
        /* <DEDUP_REMOVED lines=9> */
[----:B------:R-:W-:-:S02]  /*c4c0*/  IMAD.MOV.U32 R11, RZ, RZ, RZ ;  /* 0x000000ffff0b7224 */ /* 0x000fc400078e00ff */
[----:B-----5:R-:W-:Y:S01]  /*c4d0*/  FADD.FTZ R0, R0, R3 ;  /* 0x0000000300007221 */ /* 0x020fe20000010000 */
[----:B------:R-:W-:Y:S01]  /*c4e0*/  IMAD.U32 R3, RZ, RZ, UR38 ;  /* 0x00000026ff037e24 */ /* 0x000fe2000f8e00ff */
[----:B------:R-:W-:Y:S01]  /*c4f0*/  UIADD3 UR38, UR38, 0x1, URZ ;  /* 0x0000000126267890 */ /* 0x000fe2000fffe03f */
[----:B0-----:R-:W-:Y:S02]  /*c500*/  FADD.FTZ R8, R7, R4 ;  /* 0x0000000407087221 */ /* 0x001fe40000010000 */
[----:B------:R-:W0:Y:S05]  /*c510*/  SHFL.BFLY PT, R9, R0, 0x1, 0x1f ;  /* 0x0c201f0000097f89 */ /* 0x000e2a00000e0000 */
[----:B------:R-:W-:Y:S01]  /*c520*/  @!P0 IMAD R3, R3, 0x40, R16 ;  /* 0x0000004003038824 */ /* 0x000fe200078e0210 */
[----:B------:R-:W-:Y:S01]  /*c530*/  UISETP.NE.AND UP0, UPT, UR38, 0x2, UPT ;  /* 0x000000022600788c */ /* 0x000fe2000bf05270 */
[----:B------:R-:W1:Y:S03]  /*c540*/  SHFL.BFLY PT, R7, R8, 0x1, 0x1f ;  /* 0x0c201f0008077f89 */ /* 0x000e6600000e0000 */
[----:B------:R-:W-:Y:S01]  /*c550*/  @!P0 LEA R4, R3, UR41, 0x2 ;  /* 0x0000002903048c11 */ /* 0x000fe2000f8e10ff */
[----:B------:R-:W-:Y:S01]  /*c560*/  USEL UR4, URZ, 0x1, UP0 ;  /* 0x000000013f047887 */ /* 0x000fe20008000000 */
[----:B------:R-:W-:Y:S01]  /*c570*/  IMAD.MOV.U32 R3, RZ, RZ, -0x800000 ;  /* 0xff800000ff037424 */ /* 0x000fe200078e00ff */
[----:B------:R-:W-:-:S02]  /*c580*/  USEL UR38, UR38, URZ, UP0 ;  /* 0x0000003f26267287 */ /* 0x000fc40008000000 */
[----:B------:R-:W-:Y:S01]  /*c590*/  ULOP3.LUT UR37, UR37, UR4, URZ, 0x3c, !UPT ;  /* 0x0000000425257292 */ /* 0x000fe2000f8e3c3f */
[----:B0-----:R-:W-:Y:S01]  /*c5a0*/  FADD.FTZ R9, R0, R9 ;  /* 0x0000000900097221 */ /* 0x001fe20000010000 */
[----:B------:R-:W-:Y:S02]  /*c5b0*/  IMAD.MOV.U32 R0, RZ, RZ, RZ ;  /* 0x000000ffff007224 */ /* 0x000fe400078e00ff */
[----:B-1----:R-:W-:Y:S02]  /*c5c0*/  FADD.FTZ R7, R8, R7 ;  /* 0x0000000708077221 */ /* 0x002fe40000010000 */
[----:B------:R-:W-:-:S03]  /*c5d0*/  FSETP.NE.FTZ.AND P1, PT, R9, RZ, PT ;  /* 0x000000ff0900720b */ /* 0x000fc60003f35000 */
[----:B------:R-:W-:-:S10]  /*c5e0*/  FSETP.NE.FTZ.AND P2, PT, R7, RZ, PT ;  /* 0x000000ff0700720b */ /* 0x000fd40003f55000 */
[----:B------:R-:W0:Y:S08]  /*c5f0*/  @P1 MUFU.RCP R11, R9 ;  /* 0x00000009000b1308 */ /* 0x000e300000001000 */
[----:B------:R-:W1:Y:S01]  /*c600*/  @P2 MUFU.RCP R0, R7 ;  /* 0x0000000700002308 */ /* 0x000e620000001000 */
[-C--:B0-----:R-:W-:Y:S01]  /*c610*/  FMUL.FTZ R169, R32, R11.reuse ;  /* 0x0000000b20a97220 */ /* 0x081fe20000410000 */
[----:B------:R-:W-:-:S06]  /*c620*/  FMUL.FTZ R166, R33, R11 ;  /* 0x0000000b21a67220 */ /* 0x000fcc0000410000 */
[----:B------:R-:W0:Y:S01]  /*c630*/  @P1 MUFU.LG2 R32, R9 ;  /* 0x0000000900201308 */ /* 0x000e220000000c00 */
[----:B------:R-:W-:Y:S01]  /*c640*/  @!P0 STS [R4+0x28800], R11 ;  /* 0x0288000b04008388 */ /* 0x000fe20000000800 */
[-C--:B------:R-:W-:Y:S01]  /*c650*/  FMUL.FTZ R171, R28, R11.reuse ;  /* 0x0000000b1cab7220 */ /* 0x080fe20000410000 */
[-C--:B------:R-:W-:Y:S01]  /*c660*/  FMUL.FTZ R28, R29, R11.reuse ;  /* 0x0000000b1d1c7220 */ /* 0x080fe20000410000 */
[----:B------:R-:W-:Y:S02]  /*c670*/  IMAD.U32 R29, RZ, RZ, UR10 ;  /* 0x0000000aff1d7e24 */ /* 0x000fe4000f8e00ff */
[-C--:B------:R-:W-:Y:S01]  /*c680*/  FMUL.FTZ R172, R24, R11.reuse ;  /* 0x0000000b18ac7220 */ /* 0x080fe20000410000 */
[----:B-1----:R1:W-:Y:S01]  /*c690*/  @!P0 STS [R4+0x28820], R0 ;  /* 0x0288200004008388 */ /* 0x0023e20000000800 */
[-C--:B------:R-:W-:Y:S01]  /*c6a0*/  FMUL.FTZ R170, R25, R11.reuse ;  /* 0x0000000b19aa7220 */ /* 0x080fe20000410000 */
[----:B------:R0:W2:Y:S01]  /*c6b0*/  @P2 MUFU.LG2 R33, R7 ;  /* 0x0000000700212308 */ /* 0x0000a20000000c00 */
[----:B------:R-:W-:Y:S01]  /*c6c0*/  @P2 FMUL.FTZ R29, R29, 0.69314718246459960938 ;  /* 0x3f3172181d1d2820 */ /* 0x000fe20000410000 */
[-C--:B------:R-:W-:Y:S01]  /*c6d0*/  FMUL.FTZ R167, R36, R11.reuse ;  /* 0x0000000b24a77220 */ /* 0x080fe20000410000 */
[-C--:B------:R-:W-:Y:S01]  /*c6e0*/  FMUL.FTZ R164, R37, R11.reuse ;  /* 0x0000000b25a47220 */ /* 0x080fe20000410000 */
[-C--:B------:R-:W-:Y:S01]  /*c6f0*/  FMUL.FTZ R165, R40, R11.reuse ;  /* 0x0000000b28a57220 */ /* 0x080fe20000410000 */
[-C--:B------:R-:W-:Y:S01]  /*c700*/  FMUL.FTZ R8, R41, R11.reuse ;  /* 0x0000000b29087220 */ /* 0x080fe20000410000 */
[-C--:B------:R-:W-:Y:S01]  /*c710*/  FMUL.FTZ R163, R44, R11.reuse ;  /* 0x0000000b2ca37220 */ /* 0x080fe20000410000 */
[-C--:B------:R-:W-:Y:S01]  /*c720*/  FMUL.FTZ R10, R45, R11.reuse ;  /* 0x0000000b2d0a7220 */ /* 0x080fe20000410000 */
[----:B-1----:R-:W-:Y:S01]  /*c730*/  @P1 FMUL.FTZ R4, R13, 0.69314718246459960938 ;  /* 0x3f3172180d041820 */ /* 0x002fe20000410000 */
        /* <DEDUP_REMOVED lines=122> */
.L_x_5474:
        /* <DEDUP_REMOVED lines=34> */
[----:B------:R-:W-:Y:S01]  /*d100*/  F2FP.F16.F32.PACK_AB R73, R75, R74 ;  /* 0x0000004a4b49723e */ /* 0x000fe200000000ff */
[----:B------:R-:W-:Y:S01]  /*d110*/  UISETP.NE.U32.AND UP0, UPT, UR8, URZ, UPT ;  /* 0x0000003f0800728c */ /* 0x000fe2000bf05070 */
[----:B------:R-:W-:-:S02]  /*d120*/  F2FP.F16.F32.PACK_AB R80, R81, R80 ;  /* 0x000000505150723e */ /* 0x000fc400000000ff */
[C---:B------:R-:W-:Y:S01]  /*d130*/  IADD3 R173, P1, R4.reuse, 0x20, RZ ;  /* 0x0000002004ad7810 */ /* 0x040fe20007f3e0ff */
[----:B------:R-:W-:Y:S01]  /*d140*/  UISETP.NE.AND.EX UP0, UPT, UR9, URZ, UPT, UP0 ;  /* 0x0000003f0900728c */ /* 0x000fe2000bf05300 */
[C---:B------:R-:W-:Y:S02]  /*d150*/  IADD3 R183, P6, R4.reuse, 0x2020, RZ ;  /* 0x0000202004b77810 */ /* 0x040fe40007fde0ff */
[C---:B------:R-:W-:Y:S01]  /*d160*/  IADD3 R177, P0, R4.reuse, 0x40, RZ ;  /* 0x0000004004b17810 */ /* 0x040fe20007f1e0ff */
[--C-:B------:R-:W-:Y:S01]  /*d170*/  IMAD.X R37, RZ, RZ, R5.reuse, P1 ;  /* 0x000000ffff257224 */ /* 0x100fe200008e0605 */
[----:B------:R-:W-:Y:S01]  /*d180*/  LOP3.LUT R36, R173, 0x380, RZ, 0xc0, !PT ;  /* 0x00000380ad247812 */ /* 0x000fe200078ec0ff */
[--C-:B------:R-:W-:Y:S01]  /*d190*/  IMAD.X R53, RZ, RZ, R5.reuse, P6 ;  /* 0x000000ffff357224 */ /* 0x100fe200030e0605 */
[----:B------:R-:W-:Y:S01]  /*d1a0*/  IADD3 R7, P6, R4, 0x6000, RZ ;  /* 0x0000600004077810 */ /* 0x000fe20007fde0ff */
[--C-:B------:R-:W-:Y:S01]  /*d1b0*/  IMAD.X R41, RZ, RZ, R5.reuse, P0 ;  /* 0x000000ffff297224 */ /* 0x100fe200000e0605 */
[----:B------:R-:W-:Y:S01]  /*d1c0*/  SHF.R.U64 R36, R36, 0x3, RZ ;  /* 0x0000000324247819 */ /* 0x000fe200000012ff */
[----:B------:R-:W-:Y:S01]  /*d1d0*/  ULDC.64 UR8, c[0x0][0xc00] ;  /* 0x0003000000087ab9 */ /* 0x000fe20000000a00 */
[C---:B------:R-:W-:Y:S01]  /*d1e0*/  IADD3 R207, P2, R4.reuse, 0x2060, RZ ;  /* 0x0000206004cf7810 */ /* 0x040fe20007f5e0ff */
[--C-:B------:R-:W-:Y:S01]  /*d1f0*/  IMAD.X R119, RZ, RZ, R5.reuse, P6 ;  /* 0x000000ffff777224 */ /* 0x100fe200030e0605 */
[C---:B------:R-:W-:Y:S01]  /*d200*/  IADD3 R6, P0, R4.reuse, 0x4020, RZ ;  /* 0x0000402004067810 */ /* 0x040fe20007f1e0ff */
[----:B------:R-:W-:Y:S01]  /*d210*/  UIMAD.WIDE UR8, UR44, 0x4, UR8 ;  /* 0x000000042c0878a5 */ /* 0x000fe2000f8e0208 */
[C---:B------:R-:W-:Y:S01]  /*d220*/  LOP3.LUT R29, R4.reuse, 0x380, RZ, 0xc0, !PT ;  /* 0x00000380041d7812 */ /* 0x040fe200078ec0ff */
[--C-:B------:R-:W-:Y:S01]  /*d230*/  IMAD.X R99, RZ, RZ, R5.reuse, P2 ;  /* 0x000000ffff637224 */ /* 0x100fe200010e0605 */
[----:B------:R-:W-:Y:S01]  /*d240*/  LOP3.LUT R118, R7, 0x380, RZ, 0xc0, !PT ;  /* 0x0000038007767812 */ /* 0x000fe200078ec0ff */
[----:B------:R-:W-:Y:S01]  /*d250*/  IMAD.X R107, RZ, RZ, R5, P0 ;  /* 0x000000ffff6b7224 */ /* 0x000fe200000e0605 */
[----:B------:R-:W-:-:S02]  /*d260*/  IADD3 R179, P4, R4, 0x60, RZ ;  /* 0x0000006004b37810 */ /* 0x000fc40007f9e0ff */
[C---:B------:R-:W-:Y:S02]  /*d270*/  IADD3 R181, P3, R4.reuse, 0x2000, RZ ;  /* 0x0000200004b57810 */ /* 0x040fe40007f7e0ff */
[C---:B------:R-:W-:Y:S01]  /*d280*/  IADD3 R205, P5, R4.reuse, 0x2040, RZ ;  /* 0x0000204004cd7810 */ /* 0x040fe20007fbe0ff */
[--C-:B------:R-:W-:Y:S01]  /*d290*/  IMAD.X R45, RZ, RZ, R5.reuse, P4 ;  /* 0x000000ffff2d7224 */ /* 0x100fe200020e0605 */
[----:B------:R-:W-:Y:S01]  /*d2a0*/  IADD3 R209, P1, R4, 0x4000, RZ ;  /* 0x0000400004d17810 */ /* 0x000fe20007f3e0ff */
[--C-:B------:R-:W-:Y:S01]  /*d2b0*/  IMAD.X R49, RZ, RZ, R5.reuse, P3 ;  /* 0x000000ffff317224 */ /* 0x100fe200018e0605 */
[----:B------:R-:W-:Y:S01]  /*d2c0*/  LOP3.LUT R36, R36, R173, RZ, 0x3c, !PT ;  /* 0x000000ad24247212 */ /* 0x000fe200078e3cff */
[--C-:B------:R-:W-:Y:S01]  /*d2d0*/  IMAD.X R95, RZ, RZ, R5.reuse, P5 ;  /* 0x000000ffff5f7224 */ /* 0x100fe200028e0605 */
[----:B------:R-:W-:Y:S01]  /*d2e0*/  LOP3.LUT R173, R6, 0x380, RZ, 0xc0, !PT ;  /* 0x0000038006ad7812 */ /* 0x000fe200078ec0ff */
[----:B------:R-:W-:Y:S01]  /*d2f0*/  IMAD.X R103, RZ, RZ, R5, P1 ;  /* 0x000000ffff677224 */ /* 0x000fe200008e0605 */
[----:B------:R-:W-:-:S02]  /*d300*/  SHF.R.U64 R29, R29, 0x3, RZ ;  /* 0x000000031d1d7819 */ /* 0x000fc400000012ff */
[----:B------:R-:W-:Y:S02]  /*d310*/  LOP3.LUT R40, R177, 0x380, RZ, 0xc0, !PT ;  /* 0x00000380b1287812 */ /* 0x000fe400078ec0ff */
[----:B------:R-:W-:Y:S02]  /*d320*/  SHF.R.U64 R118, R118, 0x3, RZ ;  /* 0x0000000376767819 */ /* 0x000fe400000012ff */
[C---:B------:R-:W-:Y:S02]  /*d330*/  IADD3 R168, P2, R4.reuse, 0x6040, RZ ;  /* 0x0000604004a87810 */ /* 0x040fe40007f5e0ff */
[C---:B------:R-:W-:Y:S02]  /*d340*/  IADD3 R110, P4, R4.reuse, 0x4040, RZ ;  /* 0x00004040046e7810 */ /* 0x040fe40007f9e0ff */
[C---:B------:R-:W-:Y:S02]  /*d350*/  IADD3 R114, P3, R4.reuse, 0x4060, RZ ;  /* 0x0000406004727810 */ /* 0x040fe40007f7e0ff */
[C---:B------:R-:W-:Y:S01]  /*d360*/  IADD3 R0, P5, R4.reuse, 0x6020, RZ ;  /* 0x0000602004007810 */ /* 0x040fe20007fbe0ff */
[--C-:B------:R-:W-:Y:S01]  /*d370*/  IMAD.X R111, RZ, RZ, R5.reuse, P4 ;  /* 0x000000ffff6f7224 */ /* 0x100fe200020e0605 */
[----:B------:R-:W-:Y:S01]  /*d380*/  IADD3 R32, P1, R4, 0x6060, RZ ;  /* 0x0000606004207810 */ /* 0x000fe20007f3e0ff */
[--C-:B------:R-:W-:Y:S01]  /*d390*/  IMAD.X R115, RZ, RZ, R5.reuse, P3 ;  /* 0x000000ffff737224 */ /* 0x100fe200018e0605 */
[----:B------:R-:W-:Y:S01]  /*d3a0*/  SHF.R.U64 R173, R173, 0x3, RZ ;  /* 0x00000003adad7819 */ /* 0x000fe200000012ff */
[--C-:B------:R-:W-:Y:S01]  /*d3b0*/  IMAD.X R123, RZ, RZ, R5.reuse, P5 ;  /* 0x000000ffff7b7224 */ /* 0x100fe200028e0605 */
[----:B------:R-:W-:Y:S01]  /*d3c0*/  LOP3.LUT R4, R29, R4, RZ, 0x3c, !PT ;  /* 0x000000041d047212 */ /* 0x000fe200078e3cff */
[--C-:B------:R-:W-:Y:S01]  /*d3d0*/  IMAD.X R29, RZ, RZ, R5.reuse, P2 ;  /* 0x000000ffff1d7224 */ /* 0x100fe200010e0605 */
[----:B------:R-:W-:Y:S01]  /*d3e0*/  LOP3.LUT R44, R179, 0x380, RZ, 0xc0, !PT ;  /* 0x00000380b32c7812 */ /* 0x000fe200078ec0ff */
[----:B------:R-:W-:Y:S01]  /*d3f0*/  IMAD.X R33, RZ, RZ, R5, P1 ;  /* 0x000000ffff217224 */ /* 0x000fe200008e0605 */
[----:B------:R-:W-:-:S02]  /*d400*/  SHF.R.U64 R40, R40, 0x3, RZ ;  /* 0x0000000328287819 */ /* 0x000fc400000012ff */
[----:B------:R-:W-:Y:S02]  /*d410*/  LOP3.LUT R118, R118, R7, RZ, 0x3c, !PT ;  /* 0x0000000776767212 */ /* 0x000fe400078e3cff */
[----:B------:R-:W-:Y:S02]  /*d420*/  LOP3.LUT R7, R168, 0x380, RZ, 0xc0, !PT ;  /* 0x00000380a8077812 */ /* 0x000fe400078ec0ff */
[----:B------:R-:W-:Y:S02]  /*d430*/  LOP3.LUT R48, R181, 0x380, RZ, 0xc0, !PT ;  /* 0x00000380b5307812 */ /* 0x000fe400078ec0ff */
[----:B------:R-:W-:Y:S02]  /*d440*/  LOP3.LUT R106, R173, R6, RZ, 0x3c, !PT ;  /* 0x00000006ad6a7212 */ /* 0x000fe400078e3cff */
[----:B------:R-:W-:Y:S02]  /*d450*/  SHF.R.U64 R44, R44, 0x3, RZ ;  /* 0x000000032c2c7819 */ /* 0x000fe400000012ff */
[----:B------:R-:W-:-:S02]  /*d460*/  LOP3.LUT R40, R40, R177, RZ, 0x3c, !PT ;  /* 0x000000b128287212 */ /* 0x000fc400078e3cff */
[----:B------:R-:W-:Y:S02]  /*d470*/  LOP3.LUT R52, R183, 0x380, RZ, 0xc0, !PT ;  /* 0x00000380b7347812 */ /* 0x000fe400078ec0ff */
[----:B------:R-:W-:Y:S02]  /*d480*/  MOV R173, R4 ;  /* 0x0000000400ad7202 */ /* 0x000fe40000000f00 */
[----:B------:R-:W-:Y:S02]  /*d490*/  F2FP.F16.F32.PACK_AB R6, R28, R171 ;  /* 0x000000ab1c06723e */ /* 0x000fe400000000ff */
[----:B------:R-:W-:Y:S02]  /*d4a0*/  LOP3.LUT R94, R205, 0x380, RZ, 0xc0, !PT ;  /* 0x00000380cd5e7812 */ /* 0x000fe400078ec0ff */
[----:B------:R-:W-:Y:S02]  /*d4b0*/  LOP3.LUT R177, R110, 0x380, RZ, 0xc0, !PT ;  /* 0x000003806eb17812 */ /* 0x000fe400078ec0ff */
[----:B------:R-:W-:-:S02]  /*d4c0*/  F2FP.F16.F32.PACK_AB R5, R27, R26 ;  /* 0x0000001a1b05723e */ /* 0x000fc400000000ff */
[----:B------:R-:W-:Y:S02]  /*d4d0*/  SHF.R.U64 R171, R7, 0x3, RZ ;  /* 0x0000000307ab7819 */ /* 0x000fe400000012ff */
[----:B------:R-:W-:Y:S02]  /*d4e0*/  LOP3.LUT R98, R207, 0x380, RZ, 0xc0, !PT ;  /* 0x00000380cf627812 */ /* 0x000fe400078ec0ff */
[----:B------:R-:W-:Y:S02]  /*d4f0*/  F2FP.F16.F32.PACK_AB R4, R170, R172 ;  /* 0x000000acaa04723e */ /* 0x000fe400000000ff */
[----:B------:R-:W-:Y:S02]  /*d500*/  LOP3.LUT R27, R0, 0x380, RZ, 0xc0, !PT ;  /* 0x00000380001b7812 */ /* 0x000fe400078ec0ff */
[----:B------:R-:W-:Y:S02]  /*d510*/  F2FP.F16.F32.PACK_AB R7, R31, R30 ;  /* 0x0000001e1f07723e */ /* 0x000fe400000000ff */
[----:B------:R-:W-:-:S02]  /*d520*/  SHF.R.U64 R48, R48, 0x3, RZ ;  /* 0x0000000330307819 */ /* 0x000fc400000012ff */
[----:B------:R-:W-:Y:S01]  /*d530*/  LOP3.LUT R102, R209, 0x380, RZ, 0xc0, !PT ;  /* 0x00000380d1667812 */ /* 0x000fe200078ec0ff */
[----:B------:R0:W-:Y:S01]  /*d540*/  STSM.16.M88.4 [R173], R4 ;  /* 0x00000004ad007844 */ /* 0x0001e20000000200 */
[----:B------:R-:W-:Y:S02]  /*d550*/  LOP3.LUT R44, R44, R179, RZ, 0x3c, !PT ;  /* 0x000000b32c2c7212 */ /* 0x000fe400078e3cff */
[----:B------:R-:W-:Y:S02]  /*d560*/  SHF.R.U64 R52, R52, 0x3, RZ ;  /* 0x0000000334347819 */ /* 0x000fe400000012ff */
[----:B------:R-:W-:Y:S02]  /*d570*/  SHF.R.U64 R94, R94, 0x3, RZ ;  /* 0x000000035e5e7819 */ /* 0x000fe400000012ff */
[----:B------:R-:W-:Y:S02]  /*d580*/  LOP3.LUT R179, R114, 0x380, RZ, 0xc0, !PT ;  /* 0x0000038072b37812 */ /* 0x000fe400078ec0ff */
[----:B------:R-:W-:-:S02]  /*d590*/  SHF.R.U64 R177, R177, 0x3, RZ ;  /* 0x00000003b1b17819 */ /* 0x000fc400000012ff */
[----:B------:R-:W-:Y:S02]  /*d5a0*/  SHF.R.U64 R98, R98, 0x3, RZ ;  /* 0x0000000362627819 */ /* 0x000fe400000012ff */
[----:B------:R-:W-:Y:S02]  /*d5b0*/  SHF.R.U64 R27, R27, 0x3, RZ ;  /* 0x000000031b1b7819 */ /* 0x000fe400000012ff */
[----:B------:R-:W-:Y:S02]  /*d5c0*/  LOP3.LUT R48, R48, R181, RZ, 0x3c, !PT ;  /* 0x000000b530307212 */ /* 0x000fe400078e3cff */
[----:B------:R-:W-:Y:S02]  /*d5d0*/  SHF.R.U64 R102, R102, 0x3, RZ ;  /* 0x0000000366667819 */ /* 0x000fe400000012ff */
[----:B------:R-:W-:Y:S02]  /*d5e0*/  LOP3.LUT R52, R52, R183, RZ, 0x3c, !PT ;  /* 0x000000b734347212 */ /* 0x000fe400078e3cff */
[----:B------:R-:W-:-:S02]  /*d5f0*/  MOV R37, R36 ;  /* 0x0000002400257202 */ /* 0x000fc40000000f00 */
[----:B0-----:R-:W-:Y:S02]  /*d600*/  F2FP.F16.F32.PACK_AB R4, R166, R169 ;  /* 0x000000a9a604723e */ /* 0x001fe400000000ff */
[----:B------:R-:W-:Y:S02]  /*d610*/  F2FP.F16.F32.PACK_AB R5, R35, R34 ;  /* 0x000000222305723e */ /* 0x000fe400000000ff */
[----:B------:R-:W-:Y:S02]  /*d620*/  F2FP.F16.F32.PACK_AB R6, R164, R167 ;  /* 0x000000a7a406723e */ /* 0x000fe400000000ff */
[----:B------:R-:W-:Y:S02]  /*d630*/  F2FP.F16.F32.PACK_AB R7, R39, R38 ;  /* 0x000000262707723e */ /* 0x000fe400000000ff */
[----:B------:R-:W-:Y:S02]  /*d640*/  LOP3.LUT R94, R94, R205, RZ, 0x3c, !PT ;  /* 0x000000cd5e5e7212 */ /* 0x000fe400078e3cff */
[----:B------:R-:W-:Y:S01]  /*d650*/  SHF.R.U64 R179, R179, 0x3, RZ ;  /* 0x00000003b3b37819 */ /* 0x000fe200000012ff */
[----:B------:R0:W-:Y:S01]  /*d660*/  STSM.16.M88.4 [R37], R4 ;  /* 0x0000000425007844 */ /* 0x0001e20000000200 */
[----:B------:R-:W-:-:S02]  /*d670*/  LOP3.LUT R110, R177, R110, RZ, 0x3c, !PT ;  /* 0x0000006eb16e7212 */ /* 0x000fc400078e3cff */
[----:B------:R-:W-:Y:S02]  /*d680*/  MOV R40, R40 ;  /* 0x0000002800287202 */ /* 0x000fe40000000f00 */
[----:B------:R-:W-:Y:S02]  /*d690*/  LOP3.LUT R98, R98, R207, RZ, 0x3c, !PT ;  /* 0x000000cf62627212 */ /* 0x000fe400078e3cff */
[----:B------:R-:W-:Y:S01]  /*d6a0*/  LOP3.LUT R177, R32, 0x380, RZ, 0xc0, !PT ;  /* 0x0000038020b17812 */ /* 0x000fe200078ec0ff */
[----:B------:R-:W-:Y:S01]  /*d6b0*/  STSM.16.M88.4 [R40], R8 ;  /* 0x0000000828007844 */ /* 0x000fe20000000200 */
[----:B------:R-:W-:Y:S02]  /*d6c0*/  LOP3.LUT R122, R27, R0, RZ, 0x3c, !PT ;  /* 0x000000001b7a7212 */ /* 0x000fe400078e3cff */
[----:B------:R-:W-:Y:S02]  /*d6d0*/  MOV R44, R44 ;  /* 0x0000002c002c7202 */ /* 0x000fe40000000f00 */
[----:B------:R-:W-:-:S02]  /*d6e0*/  LOP3.LUT R102, R102, R209, RZ, 0x3c, !PT ;  /* 0x000000d166667212 */ /* 0x000fc400078e3cff */
[----:B------:R-:W-:Y:S01]  /*d6f0*/  MOV R48, R48 ;  /* 0x0000003000307202 */ /* 0x000fe20000000f00 */
[----:B------:R-:W-:Y:S01]  /*d700*/  STSM.16.M88.4 [R44], R12 ;  /* 0x0000000c2c007844 */ /* 0x000fe20000000200 */
[----:B------:R-:W-:Y:S01]  /*d710*/  F2FP.F16.F32.PACK_AB R26, R61, R60 ;  /* 0x0000003c3d1a723e */ /* 0x000fe200000000ff */
[----:B0-----:R-:W-:Y:S01]  /*d720*/  IMAD.U32 R5, RZ, RZ, UR9 ;  /* 0x00000009ff057e24 */ /* 0x001fe2000f8e00ff */
[----:B------:R-:W-:Y:S02]  /*d730*/  F2FP.F16.F32.PACK_AB R27, R63, R62 ;  /* 0x0000003e3f1b723e */ /* 0x000fe400000000ff */
[----:B------:R-:W-:Y:S02]  /*d740*/  MOV R52, R52 ;  /* 0x0000003400347202 */ /* 0x000fe40000000f00 */
[----:B------:R-:W-:Y:S01]  /*d750*/  LOP3.LUT R114, R179, R114, RZ, 0x3c, !PT ;  /* 0x00000072b3727212 */ /* 0x000fe200078e3cff */
[----:B------:R-:W-:Y:S01]  /*d760*/  STSM.16.M88.4 [R48], R24 ;  /* 0x0000001830007844 */ /* 0x000fe20000000200 */
[----:B------:R-:W-:-:S02]  /*d770*/  MOV R94, R94 ;  /* 0x0000005e005e7202 */ /* 0x000fc40000000f00 */
[----:B------:R-:W-:Y:S01]  /*d780*/  F2FP.F16.F32.PACK_AB R74, R77, R76 ;  /* 0x0000004c4d4a723e */ /* 0x000fe200000000ff */
[----:B------:R-:W-:Y:S01]  /*d790*/  STSM.16.M88.4 [R52], R64 ;  /* 0x0000004034007844 */ /* 0x000fe20000000200 */
[----:B------:R-:W-:Y:S02]  /*d7a0*/  F2FP.F16.F32.PACK_AB R75, R79, R78 ;  /* 0x0000004e4f4b723e */ /* 0x000fe400000000ff */
[----:B------:R-:W-:Y:S02]  /*d7b0*/  F2FP.F16.F32.PACK_AB R81, R83, R82 ;  /* 0x000000525351723e */ /* 0x000fe400000000ff */
[----:B------:R-:W-:Y:S01]  /*d7c0*/  F2FP.F16.F32.PACK_AB R88, R89, R88 ;  /* 0x000000585958723e */ /* 0x000fe200000000ff */
[----:B------:R-:W-:Y:S01]  /*d7d0*/  STSM.16.M88.4 [R94], R72 ;  /* 0x000000485e007844 */ /* 0x000fe20000000200 */
[----:B------:R-:W-:Y:S02]  /*d7e0*/  SHF.R.U64 R177, R177, 0x3, RZ ;  /* 0x00000003b1b17819 */ /* 0x000fe400000012ff */
        /* <DEDUP_REMOVED lines=23> */
[----:B------:R-:W-:Y:S01]  /*d960*/  LOP3.LUT R32, R177, R32, RZ, 0x3c, !PT ;  /* 0x00000020b1207212 */ /* 0x000fe200078e3cff */
        /* <DEDUP_REMOVED lines=24> */
[----:B------:R-:W-:Y:S01]  /*daf0*/  MOV R32, R32 ;  /* 0x0000002000207202 */ /* 0x000fe20000000f00 */
[----:B------:R1:W-:Y:S01]  /*db00*/  STSM.16.M88.4 [R28], R136 ;  /* 0x000000881c007844 */ /* 0x0003e20000000200 */
[----:B------:R-:W-:Y:S02]  /*db10*/  F2FP.F16.F32.PACK_AB R146, R149, R148 ;  /* 0x000000949592723e */ /* 0x000fe400000000ff */
[----:B------:R-:W-:-:S02]  /*db20*/  F2FP.F16.F32.PACK_AB R147, R151, R150 ;  /* 0x000000969793723e */ /* 0x000fc400000000ff */
[----:B------:R-:W-:Y:S01]  /*db30*/  MOV R4, UR8 ;  /* 0x0000000800047c02 */ /* 0x000fe20008000f00 */
[----:B------:R-:W-:Y:S01]  /*db40*/  ULDC.64 UR8, c[0x0][0xc08] ;  /* 0x0003020000087ab9 */ /* 0x000fe20000000a00 */
[----:B------:R-:W-:Y:S01]  /*db50*/  PLOP3.LUT P0, PT, PT, PT, UP0, 0x80, 0x0 ;  /* 0x000000000000781c */ /* 0x000fe20003f0f008 */
[----:B------:R2:W-:Y:S01]  /*db60*/  STSM.16.M88.4 [R32], R144 ;  /* 0x0000009020007844 */ /* 0x0005e20000000200 */
[----:B------:R-:W-:Y:S01]  /*db70*/  UISETP.NE.U32.AND UP1, UPT, UR8, URZ, UPT ;  /* 0x0000003f0800728c */ /* 0x000fe2000bf25070 */
[----:B------:R-:W-:Y:S03]  /*db80*/  BAR.SYNC.DEFER_BLOCKING 0x1, 0x100 ;  /* 0x0044000000007b1d */ /* 0x000fe60000010000 */
[----:B------:R-:W-:-:S06]  /*db90*/  UISETP.NE.AND.EX UP1, UPT, UR9, URZ, UPT, UP1 ;  /* 0x0000003f0900728c */ /* 0x000fcc000bf25310 */
[----:B------:R-:W-:-:S05]  /*dba0*/  PLOP3.LUT P6, PT, PT, PT, UP1, 0x80, 0x0 ;  /* 0x000000000000781c */ /* 0x000fca0003fcf018 */
[----:B------:R-:W-:Y:S02]  /*dbb0*/  @UP1 ULDC.64 UR8, c[0x0][0xc08] ;  /* 0x0003020000081ab9 */ /* 0x000fe40000000a00 */
[----:B------:R-:W-:Y:S01]  /*dbc0*/  @UP1 UIMAD.WIDE UR8, UR44, 0x4, UR8 ;  /* 0x000000042c0818a5 */ /* 0x000fe2000f8e0208 */
[----:B------:R-:W-:Y:S02]  /*dbd0*/  ULDC UR4, c[0x0][0xa88] ;  /* 0x0002a20000047ab9 */ /* 0x000fe40000000800 */
[----:B0-----:R-:W-:-:S03]  /*dbe0*/  IMAD.U32 R0, RZ, RZ, UR4 ;  /* 0x00000004ff007e24 */ /* 0x001fc6000f8e00ff */
[----:B------:R-:W-:Y:S02]  /*dbf0*/  IMAD.U32 R14, RZ, RZ, UR8 ;  /* 0x00000008ff0e7e24 */ /* 0x000fe4000f8e00ff */
[----:B------:R-:W-:Y:S01]  /*dc00*/  IMAD.U32 R15, RZ, RZ, UR9 ;  /* 0x00000009ff0f7e24 */ /* 0x000fe2000f8e00ff */
[----:B------:R-:W3:Y:S01]  /*dc10*/  @P0 LDG.E R6, desc[UR54][R4.64] ;  /* 0x0000003604060981 */ /* 0x000ee2000c1e1900 */
[----:B------:R-:W-:-:S03]  /*dc20*/  IMAD R7, R192, 0x40, R184 ;  /* 0x00000040c0077824 */ /* 0x000fc600078e02b8 */
[----:B------:R0:W5:Y:S01]  /*dc30*/  @P6 LDG.E R0, desc[UR54][R14.64] ;  /* 0x000000360e006981 */ /* 0x000162000c1e1900 */
[----:B------:R-:W-:-:S03]  /*dc40*/  IMAD.WIDE R174, R7, 0x2, R174 ;  /* 0x0000000207ae7825 */ /* 0x000fc600078e02ae */
[C---:B------:R-:W-:Y:S02]  /*dc50*/  IADD3 R9, P2, R174.reuse, 0x1000, RZ ;  /* 0x00001000ae097810 */ /* 0x040fe40007f5e0ff */
[C---:B------:R-:W-:Y:S02]  /*dc60*/  IADD3 R13, P1, R174.reuse, 0x2000, RZ ;  /* 0x00002000ae0d7810 */ /* 0x040fe40007f3e0ff */
[----:B------:R-:W-:Y:S02]  /*dc70*/  P2R R10, PR, RZ, 0x4 ;  /* 0x00000004ff0a7803 */ /* 0x000fe40000000000 */
[C---:B------:R-:W-:Y:S02]  /*dc80*/  IADD3 R25, P2, R174.reuse, 0x3000, RZ ;  /* 0x00003000ae197810 */ /* 0x040fe40007f5e0ff */
[C---:B------:R-:W-:Y:S02]  /*dc90*/  IADD3 R29, P3, R174.reuse, 0x4000, RZ ;  /* 0x00004000ae1d7810 */ /* 0x040fe40007f7e0ff */
[----:B------:R-:W-:-:S02]  /*dca0*/  IADD3 R33, P4, R174, 0x5000, RZ ;  /* 0x00005000ae217810 */ /* 0x000fc40007f9e0ff */
[----:B------:R-:W-:Y:S02]  /*dcb0*/  IADD3 R37, P5, R174, 0x6000, RZ ;  /* 0x00006000ae257810 */ /* 0x000fe40007fbe0ff */
[----:B------:R-:W-:Y:S02]  /*dcc0*/  LOP3.LUT R8, R9, 0x380, RZ, 0xc0, !PT ;  /* 0x0000038009087812 */ /* 0x000fe400078ec0ff */
[----:B------:R-:W-:Y:S02]  /*dcd0*/  LOP3.LUT R12, R13, 0x380, RZ, 0xc0, !PT ;  /* 0x000003800d0c7812 */ /* 0x000fe400078ec0ff */
[----:B------:R-:W-:Y:S02]  /*dce0*/  LOP3.LUT R24, R25, 0x380, RZ, 0xc0, !PT ;  /* 0x0000038019187812 */ /* 0x000fe400078ec0ff */
[----:B-1----:R-:W-:Y:S02]  /*dcf0*/  LOP3.LUT R28, R29, 0x380, RZ, 0xc0, !PT ;  /* 0x000003801d1c7812 */ /* 0x002fe400078ec0ff */
[----:B--2---:R-:W-:-:S02]  /*dd00*/  LOP3.LUT R32, R33, 0x380, RZ, 0xc0, !PT ;  /* 0x0000038021207812 */ /* 0x004fc400078ec0ff */
        /* <DEDUP_REMOVED lines=14> */
[----:B---3--:R-:W-:Y:S01]  /*ddf0*/  @P0 R2UR UR4, R6 ;  /* 0x00000000060402ca */ /* 0x008fe200000e0000 */
[----:B0-----:R-:W-:-:S14]  /*de00*/  @P6 BRA `(.L_x_5571) ;  /* 0x0000000000106947 */ /* 0x001fdc0003800000 */
[----:B------:R-:W-:Y:S05]  /*de10*/  @!P0 BRA `(.L_x_5571) ;  /* 0x00000000000c8947 */ /* 0x000fea0003800000 */
[----:B------:R-:W2:Y:S04]  /*de20*/  LDG.E R7, desc[UR54][R4.64] ;  /* 0x0000003604077981 */ /* 0x000ea8000c1e1900 */
[----:B-----5:R-:W2:Y:S02]  /*de30*/  LDG.E R0, desc[UR54][R4.64+0x4] ;  /* 0x0000043604007981 */ /* 0x020ea4000c1e1900 */
[----:B--2---:R-:W-:-:S07]  /*de40*/  IMAD.IADD R0, R0, 0x1, -R7 ;  /* 0x0000000100007824 */ /* 0x004fce00078e0a07 */
.L_x_5571:
        /* <DEDUP_REMOVED lines=18> */
[----:B------:R-:W-:Y:S01]  /*df70*/  USHF.R.S32.HI UR17, URZ, 0x1f, UR43 ;  /* 0x0000001f3f117899 */ /* 0x000fe2000801142b */
[----:B------:R-:W-:Y:S01]  /*df80*/  SHF.R.U64 R48, R48, 0x3, RZ ;  /* 0x0000000330307819 */ /* 0x000fe200000012ff */
[----:B------:R-:W-:Y:S01]  /*df90*/  USEL UR8, UR44, URZ, !UP0 ;  /* 0x0000003f2c087287 */ /* 0x000fe2000c000000 */
[----:B------:R-:W-:Y:S01]  /*dfa0*/  LOP3.LUT R44, R44, R45, RZ, 0x3c, !PT ;  /* 0x0000002d2c2c7212 */ /* 0x000fe200078e3cff */
[--C-:B------:R-:W-:Y:S01]  /*dfb0*/  IMAD.X R45, RZ, RZ, R175.reuse, P6 ;  /* 0x000000ffff2d7224 */ /* 0x100fe200030e06af */
[----:B------:R-:W-:Y:S01]  /*dfc0*/  LOP3.LUT R40, R40, R41, RZ, 0x3c, !PT ;  /* 0x0000002928287212 */ /* 0x000fe200078e3cff */
[--C-:B------:R-:W-:Y:S01]  /*dfd0*/  IMAD.X R41, RZ, RZ, R175.reuse, P0 ;  /* 0x000000ffff297224 */ /* 0x100fe200000e06af */
[----:B0-----:R-:W-:Y:S01]  /*dfe0*/  ISETP.NE.AND P6, PT, R4, RZ, PT ;  /* 0x000000ff0400720c */ /* 0x001fe20003fc5270 */
[----:B------:R-:W-:Y:S01]  /*dff0*/  USEL UR9, UR9, URZ, !UP0 ;  /* 0x0000003f09097287 */ /* 0x000fe2000c000000 */
        /* <DEDUP_REMOVED lines=8> */
[----:B------:R-:W-:-:S02]  /*e080*/  LOP3.LUT R56, R57, 0x380, RZ, 0xc0, !PT ;  /* 0x0000038039387812 */ /* 0x000fc400078ec0ff */
[----:B------:R-:W-:Y:S01]  /*e090*/  LOP3.LUT R52, R53, 0x380, RZ, 0xc0, !PT ;  /* 0x0000038035347812 */ /* 0x000fe200078ec0ff */
[----:B------:R-:W-:Y:S01]  /*e0a0*/  IMAD.X R69, RZ, RZ, R175, P1 ;  /* 0x000000ffff457224 */ /* 0x000fe200008e06af */
        /* <DEDUP_REMOVED lines=24> */
[----:B------:R-:W-:Y:S06]  /*e230*/  @P6 BRA `(.L_x_5572) ;  /* 0x0000000000bc6947 */ /* 0x000fec0003800000 */
[----:B------:R-:W0:Y:S01]  /*e240*/  LDC R11, c[0x0][0xbe8] ;  /* 0x0002fa00ff0b7b82 */ /* 0x000e220000000800 */
[----:B------:R-:W-:Y:S01]  /*e250*/  VIADD R10, R185, UR45 ;  /* 0x0000002db90a7c36 */ /* 0x000fe20008000000 */
[----:B------:R-:W-:Y:S01]  /*e260*/  ULDC.64 UR14, c[0x0][0xb90] ;  /* 0x0002e400000e7ab9 */ /* 0x000fe20000000a00 */
[----:B------:R-:W-:Y:S01]  /*e270*/  UMOV UR10, UR4 ;  /* 0x00000004000a7c82 */ /* 0x000fe20008000000 */
[----:B------:R-:W-:Y:S01]  /*e280*/  UIMAD UR12, UR17, UR14, URZ ;  /* 0x0000000e110c72a4 */ /* 0x000fe2000f8e023f */
[----:B------:R-:W-:Y:S01]  /*e290*/  IMAD.MOV.U32 R4, RZ, RZ, R10 ;  /* 0x000000ffff047224 */ /* 0x000fe200078e000a */
[----:B------:R-:W-:Y:S01]  /*e2a0*/  UMOV UR11, UR16 ;  /* 0x00000010000b7c82 */ /* 0x000fe20008000000 */
[----:B------:R-:W-:Y:S01]  /*e2b0*/  IMAD.MOV R21, RZ, RZ, -R17 ;  /* 0x000000ffff157224 */ /* 0x000fe200078e0a11 */
[----:B------:R-:W-:Y:S01]  /*e2c0*/  UIMAD.WIDE.U32 UR10, UR43, UR14, UR10 ;  /* 0x0000000e2b0a72a5 */ /* 0x000fe2000f8e000a */
[----:B------:R-:W-:Y:S01]  /*e2d0*/  VIADD R26, R16, UR45 ;  /* 0x0000002d101a7c36 */ /* 0x000fe20008000000 */
[----:B------:R-:W-:-:S03]  /*e2e0*/  UIMAD UR12, UR43, UR15, UR12 ;  /* 0x0000000f2b0c72a4 */ /* 0x000fc6000f8e020c */
[----:B------:R-:W-:Y:S01]  /*e2f0*/  ULDC.64 UR14, c[0x0][0xb98] ;  /* 0x0002e600000e7ab9 */ /* 0x000fe20000000a00 */
[----:B------:R-:W-:Y:S02]  /*e300*/  UIADD3 UR11, UR11, UR12, URZ ;  /* 0x0000000c0b0b7290 */ /* 0x000fe4000fffe03f */
[----:B------:R-:W-:Y:S02]  /*e310*/  UIMAD UR13, UR9, UR14, URZ ;  /* 0x0000000e090d72a4 */ /* 0x000fe4000f8e023f */
[----:B------:R-:W-:Y:S02]  /*e320*/  UIMAD.WIDE.U32 UR10, UR8, UR14, UR10 ;  /* 0x0000000e080a72a5 */ /* 0x000fe4000f8e000a */
[----:B------:R-:W-:Y:S01]  /*e330*/  UIMAD UR13, UR8, UR15, UR13 ;  /* 0x0000000f080d72a4 */ /* 0x000fe2000f8e020d */
        /* <DEDUP_REMOVED lines=8> */
[----:B------:R-:W-:Y:S02]  /*e3c0*/  IMAD R7, R11, R6, R10 ;  /* 0x000000060b077224 */ /* 0x000fe400078e020a */
[----:B------:R-:W-:Y:S02]  /*e3d0*/  IMAD.U32 R10, RZ, RZ, UR13 ;  /* 0x0000000dff0a7e24 */ /* 0x000fe4000f8e00ff */
[----:B-----5:R-:W-:Y:S01]  /*e3e0*/  IMAD R11, R0, R11, RZ ;  /* 0x0000000b000b7224 */ /* 0x020fe200078e02ff */
[----:B------:R-:W-:Y:S02]  /*e3f0*/  SHF.R.S32.HI R6, RZ, 0x1f, R7 ;  /* 0x0000001fff067819 */ /* 0x000fe40000011407 */
[----:B------:R-:W-:Y:S01]  /*e400*/  IADD3.X R5, R5, UR11, R10, P0, !PT ;  /* 0x0000000b05057c10 */ /* 0x000fe200087fe40a */
[----:B------:R-:W-:Y:S01]  /*e410*/  ULDC.64 UR10, c[0x0][0xb88] ;  /* 0x0002e200000a7ab9 */ /* 0x000fe20000000a00 */
[----:B------:R-:W-:Y:S02]  /*e420*/  VIADD R10, R26, 0x8 ;  /* 0x000000081a0a7836 */ /* 0x000fe40000000000 */
        /* <DEDUP_REMOVED lines=16> */
.L_x_5572:
[----:B------:R-:W1:Y:S01]  /*e530*/  LDC R81, c[0x0][0xbe8] ;  /* 0x0002fa00ff517b82 */ /* 0x000e620000000800 */
[----:B------:R-:W-:Y:S01]  /*e540*/  ULDC UR18, c[0x0][0xac8] ;  /* 0x0002b20000127ab9 */ /* 0x000fe20000000800 */
[----:B------:R-:W-:Y:S01]  /*e550*/  ULDC.64 UR14, c[0x0][0xaa0] ;  /* 0x0002a800000e7ab9 */ /* 0x000fe20000000a00 */
[----:B------:R-:W-:Y:S01]  /*e560*/  ISETP.GE.AND P0, PT, R190, UR18, PT ;  /* 0x00000012be007c0c */ /* 0x000fe2000bf06270 */
[----:B0-----:R0:W5:Y:S01]  /*e570*/  LD.E.128 R4, desc[UR54][R174.64] ;  /* 0x00000036ae047980 */ /* 0x001162000c101d00 */
[----:B------:R-:W-:Y:S02]  /*e580*/  ISETP.GE.AND P1, PT, R184, UR18, PT ;  /* 0x00000012b8007c0c */ /* 0x000fe4000bf26270 */
[----:B------:R-:W-:Y:S01]  /*e590*/  SEL R20, RZ, 0xffffffff, P0 ;  /* 0xffffffffff147807 */ /* 0x000fe20000000000 */
[----:B------:R-:W5:Y:S01]  /*e5a0*/  LD.E.128 R8, desc[UR54][R8.64] ;  /* 0x0000003608087980 */ /* 0x000f62000c101d00 */
[----:B------:R-:W-:-:S03]  /*e5b0*/  SEL R3, RZ, 0x1, P1 ;  /* 0x00000001ff037807 */ /* 0x000fc60000800000 */
[----:B------:R-:W-:Y:S01]  /*e5c0*/  IMAD.SHL.U32 R20, R20, 0x2, RZ ;  /* 0x0000000214147824 */ /* 0x000fe200078e00ff */
[----:B------:R-:W5:Y:S04]  /*e5d0*/  LD.E.128 R12, desc[UR54][R12.64] ;  /* 0x000000360c0c7980 */ /* 0x000f68000c101d00 */
[----:B------:R-:W5:Y:S04]  /*e5e0*/  LD.E.128 R24, desc[UR54][R24.64] ;  /* 0x0000003618187980 */ /* 0x000f68000c101d00 */
[----:B------:R-:W5:Y:S01]  /*e5f0*/  LD.E.128 R28, desc[UR54][R28.64] ;  /* 0x000000361c1c7980 */ /* 0x000f62000c101d00 */
[----:B-1----:R-:W-:-:S03]  /*e600*/  ISETP.NE.AND P2, PT, R81, 0x1, PT ;  /* 0x000000015100780c */ /* 0x002fc60003f45270 */
[----:B------:R-:W5:Y:S01]  /*e610*/  LD.E.128 R32, desc[UR54][R32.64] ;  /* 0x0000003620207980 */ /* 0x000f62000c101d00 */
[----:B------:R-:W-:Y:S02]  /*e620*/  ISETP.GE.AND P0, PT, R189, UR18, PT ;  /* 0x00000012bd007c0c */ /* 0x000fe4000bf06270 */
[----:B------:R-:W-:Y:S01]  /*e630*/  LOP3.LUT R3, R20, 0x2, R3, 0xe2, !PT ;  /* 0x0000000214037812 */ /* 0x000fe200078ee203 */
[----:B------:R-:W5:Y:S01]  /*e640*/  LD.E.128 R36, desc[UR54][R36.64] ;  /* 0x0000003624247980 */ /* 0x000f62000c101d00 */
[----:B------:R-:W-:-:S03]  /*e650*/  SEL R20, RZ, 0xffffffff, P0 ;  /* 0xffffffffff147807 */ /* 0x000fc60000000000 */
[----:B------:R-:W5:Y:S02]  /*e660*/  LD.E.128 R40, desc[UR54][R40.64] ;  /* 0x0000003628287980 */ /* 0x000f64000c101d00 */
[----:B------:R-:W1:Y:S01]  /*e670*/  @P2 LDC R77, c[0x0][0xbec] ;  /* 0x0002fb00ff4d2b82 */ /* 0x000e620000000800 */
[----:B------:R-:W-:Y:S01]  /*e680*/  UIMAD UR12, UR16, UR14, URZ ;  /* 0x0000000e100c72a4 */ /* 0x000fe2000f8e023f */
[----:B------:R-:W-:Y:S01]  /*e690*/  IMAD.SHL.U32 R20, R20, 0x4, RZ ;  /* 0x0000000414147824 */ /* 0x000fe200078e00ff */
[----:B------:R-:W-:Y:S01]  /*e6a0*/  ISETP.GE.AND P0, PT, R188, UR18, PT ;  /* 0x00000012bc007c0c */ /* 0x000fe2000bf06270 */
[----:B------:R-:W5:Y:S04]  /*e6b0*/  LD.E.128 R44, desc[UR54][R44.64] ;  /* 0x000000362c2c7980 */ /* 0x000f68000c101d00 */
[----:B------:R-:W2:Y:S01]  /*e6c0*/  @P2 LDC R79, c[0x0][0xbf0] ;  /* 0x0002fc00ff4f2b82 */ /* 0x000ea20000000800 */
[----:B------:R-:W-:Y:S01]  /*e6d0*/  UIMAD.WIDE.U32 UR10, UR4, UR14, URZ ;  /* 0x0000000e040a72a5 */ /* 0x000fe2000f8e003f */
[----:B------:R-:W-:Y:S01]  /*e6e0*/  SEL R21, RZ, 0xffffffff, P0 ;  /* 0xffffffffff157807 */ /* 0x000fe20000000000 */
[----:B------:R-:W-:Y:S01]  /*e6f0*/  UIMAD UR12, UR4, UR15, UR12 ;  /* 0x0000000f040c72a4 */ /* 0x000fe2000f8e020c */
[----:B------:R-:W-:Y:S01]  /*e700*/  LOP3.LUT R20, R20, 0x4, R3, 0xe2, !PT ;  /* 0x0000000414147812 */ /* 0x000fe200078ee203 */
[----:B------:R-:W5:Y:S01]  /*e710*/  LD.E.128 R48, desc[UR54][R48.64] ;  /* 0x0000003630307980 */ /* 0x000f62000c101d00 */
[----:B------:R-:W-:Y:S01]  /*e720*/  ULDC.64 UR14, c[0x0][0xae8] ;  /* 0x0002ba00000e7ab9 */ /* 0x000fe20000000a00 */
[----:B------:R-:W-:Y:S01]  /*e730*/  LEA R3, R191, R192, 0x5 ;  /* 0x000000c0bf037211 */ /* 0x000fe200078e28ff */
[----:B------:R-:W-:Y:S01]  /*e740*/  UIADD3 UR11, UR11, UR12, URZ ;  /* 0x0000000c0b0b7290 */ /* 0x000fe2000fffe03f */
[----:B------:R-:W-:Y:S01]  /*e750*/  IMAD.SHL.U32 R21, R21, 0x8, RZ ;  /* 0x0000000815157824 */ /* 0x000fe200078e00ff */
[----:B------:R-:W-:Y:S01]  /*e760*/  UIMAD UR4, UR17, UR14, URZ ;  /* 0x0000000e110472a4 */ /* 0x000fe2000f8e023f */
[----:B------:R-:W-:Y:S01]  /*e770*/  ISETP.GE.AND P0, PT, R187, UR18, PT ;  /* 0x00000012bb007c0c */ /* 0x000fe2000bf06270 */
[----:B------:R-:W-:Y:S01]  /*e780*/  VIADD R82, R3, UR45 ;  /* 0x0000002d03527c36 */ /* 0x000fe20008000000 */
[----:B------:R-:W-:Y:S01]  /*e790*/  UIMAD.WIDE.U32 UR10, UR43, UR14, UR10 ;  /* 0x0000000e2b0a72a5 */ /* 0x000fe2000f8e000a */
[----:B------:R-:W5:Y:S01]  /*e7a0*/  LD.E.128 R56, desc[UR54][R56.64] ;  /* 0x0000003638387980 */ /* 0x000f62000c101d00 */
[----:B------:R-:W-:Y:S01]  /*e7b0*/  UIMAD UR4, UR43, UR15, UR4 ;  /* 0x0000000f2b0472a4 */ /* 0x000fe2000f8e0204 */
[----:B------:R-:W-:Y:S01]  /*e7c0*/  SEL R3, RZ, 0xffffffff, P0 ;  /* 0xffffffffff037807 */ /* 0x000fe20000000000 */
[----:B------:R-:W-:Y:S01]  /*e7d0*/  ULDC.64 UR12, c[0x0][0xaf0] ;  /* 0x0002bc00000c7ab9 */ /* 0x000fe20000000a00 */
[----:B------:R-:W-:Y:S01]  /*e7e0*/  LOP3.LUT R21, R21, 0x8, R20, 0xe2, !PT ;  /* 0x0000000815157812 */ /* 0x000fe200078ee214 */
[----:B------:R-:W-:Y:S01]  /*e7f0*/  UIMAD UR9, UR9, UR12, URZ ;  /* 0x0000000c090972a4 */ /* 0x000fe2000f8e023f */
[----:B-1----:R-:W-:Y:S01]  /*e800*/  @P2 IMAD.HI.U32 R20, R82, R77, RZ ;  /* 0x0000004d52142227 */ /* 0x002fe200078e00ff */
[----:B------:R-:W-:Y:S01]  /*e810*/  UIADD3 UR11, UR11, UR4, URZ ;  /* 0x000000040b0b7290 */ /* 0x000fe2000fffe03f */
[----:B------:R-:W5:Y:S01]  /*e820*/  LD.E.128 R52, desc[UR54][R52.64] ;  /* 0x0000003634347980 */ /* 0x000f62000c101d00 */
[----:B------:R-:W-:Y:S01]  /*e830*/  UIMAD UR4, UR8, UR13, UR9 ;  /* 0x0000000d080472a4 */ /* 0x000fe2000f8e0209 */
[----:B------:R-:W-:Y:S01]  /*e840*/  IMAD.SHL.U32 R76, R3, 0x10, RZ ;  /* 0x00000010034c7824 */ /* 0x000fe200078e00ff */
[----:B------:R-:W-:Y:S01]  /*e850*/  UIMAD.WIDE.U32 UR8, UR8, UR12, UR10 ;  /* 0x0000000c080872a5 */ /* 0x000fe2000f8e000a */
[----:B------:R-:W-:Y:S01]  /*e860*/  IMAD.MOV.U32 R3, RZ, RZ, R82 ;  /* 0x000000ffff037224 */ /* 0x000fe200078e0052 */
[----:B--2---:R-:W-:Y:S01]  /*e870*/  @P2 SHF.R.U32.HI R3, RZ, R79, R20 ;  /* 0x0000004fff032219 */ /* 0x004fe20000011614 */
[----:B------:R-:W5:Y:S01]  /*e880*/  LD.E.128 R64, desc[UR54][R64.64] ;  /* 0x0000003640407980 */ /* 0x000f62000c101d00 */
[----:B------:R-:W-:-:S02]  /*e890*/  LOP3.LUT R76, R76, 0x10, R21, 0xe2, !PT ;  /* 0x000000104c4c7812 */ /* 0x000fc400078ee215 */
        /* <DEDUP_REMOVED lines=11> */
[----:B------:R-:W-:-:S02]  /*e950*/  IMAD R77, R81, R79, R82 ;  /* 0x0000004f514d7224 */ /* 0x000fc400078e0252 */
[----:B------:R-:W-:Y:S01]  /*e960*/  IMAD.U32 R21, RZ, RZ, UR4 ;  /* 0x00000004ff157e24 */ /* 0x000fe2000f8e00ff */
[----:B------:R-:W5:Y:S01]  /*e970*/  LD.E.128 R68, desc[UR54][R68.64] ;  /* 0x0000003644447980 */ /* 0x000f62000c101d00 */
[----:B------:R-:W-:Y:S01]  /*e980*/  IMAD.SHL.U32 R83, R78, 0x20, RZ ;  /* 0x000000204e537824 */ /* 0x000fe200078e00ff */
[----:B------:R-:W-:Y:S01]  /*e990*/  SHF.R.S32.HI R78, RZ, 0x1f, R77 ;  /* 0x0000001fff4e7819 */ /* 0x000fe2000001144d */
[----:B------:R-:W-:Y:S01]  /*e9a0*/  IMAD R79, R3, UR9, R80 ;  /* 0x00000009034f7c24 */ /* 0x000fe2000f8e0250 */
[----:B------:R-:W-:Y:S01]  /*e9b0*/  @!PT LDS RZ, [RZ] ;  /* 0x00000000fffff984 */ /* 0x000fe20000000800 */
[----:B------:R-:W-:Y:S01]  /*e9c0*/  @!PT LDS RZ, [RZ] ;  /* 0x00000000fffff984 */ /* 0x000fe20000000800 */
[----:B------:R-:W-:Y:S01]  /*e9d0*/  @!PT LDS RZ, [RZ] ;  /* 0x00000000fffff984 */ /* 0x000fe20000000800 */
[----:B------:R-:W-:Y:S01]  /*e9e0*/  @!PT LDS RZ, [RZ] ;  /* 0x00000000fffff984 */ /* 0x000fe20000000800 */
[----:B------:R1:W-:Y:S06]  /*e9f0*/  MEMBAR.ALL.CTA ;  /* 0x0000000000007992 */ /* 0x0003ec0000008000 */
[----:B-1----:R-:W1:Y:S01]  /*ea00*/  FENCE.VIEW.ASYNC.S ;  /* 0x00000000000073c6 */ /* 0x002e620000000000 */
[----:B------:R-:W-:Y:S01]  /*ea10*/  ISETP.GE.AND P0, PT, R195, UR18, PT ;  /* 0x00000012c3007c0c */ /* 0x000fe2000bf06270 */
[----:B------:R-:W-:Y:S01]  /*ea20*/  IMAD.WIDE.U32 R20, R3, UR8, R20 ;  /* 0x0000000803147c25 */ /* 0x000fe2000f8e0014 */
[----:B------:R-:W-:Y:S01]  /*ea30*/  ULDC.64 UR8, c[0x0][0xad8] ;  /* 0x0002b60000087ab9 */ /* 0x000fe20000000a00 */
[----:B------:R-:W-:Y:S01]  /*ea40*/  UIADD3 UR4, UR41, 0x28c20, URZ ;  /* 0x00028c2029047890 */ /* 0x000fe2000fffe03f */
[----:B------:R-:W-:Y:S01]  /*ea50*/  SEL R3, RZ, 0x40, P0 ;  /* 0x00000040ff037807 */ /* 0x000fe20000000000 */
[----:B------:R-:W-:Y:S01]  /*ea60*/  IMAD.IADD R21, R21, 0x1, R79 ;  /* 0x0000000115157824 */ /* 0x000fe200078e024f */
[----:B------:R-:W-:Y:S01]  /*ea70*/  ISETP.GE.AND P0, PT, R194, UR18, PT ;  /* 0x00000012c2007c0c */ /* 0x000fe2000bf06270 */
[----:B------:R-:W-:Y:S01]  /*ea80*/  IMAD R78, R78, UR8, RZ ;  /* 0x000000084e4e7c24 */ /* 0x000fe2000f8e02ff */
[----:B------:R-:W-:Y:S01]  /*ea90*/  UPRMT UR4, URZ, 0x654, UR4 ;  /* 0x000006543f047896 */ /* 0x000fe20008000004 */
[----:B-----5:R-:W-:Y:S01]  /*eaa0*/  IMAD R87, R0, R81, RZ ;  /* 0x0000005100577224 */ /* 0x020fe200078e02ff */
[----:B------:R-:W-:Y:S01]  /*eab0*/  SEL R0, RZ, 0x80, P0 ;  /* 0x00000080ff007807 */ /* 0x000fe20000000000 */
[----:B------:R-:W-:Y:S01]  /*eac0*/  VIADD R86, R192, UR45 ;  /* 0x0000002dc0567c36 */ /* 0x000fe20008000000 */
[----:B------:R-:W-:Y:S01]  /*ead0*/  LOP3.LUT R76, R83, 0x20, R76, 0xe2, !PT ;  /* 0x00000020534c7812 */ /* 0x000fe200078ee24c */
[C---:B------:R-:W-:Y:S01]  /*eae0*/  IMAD R79, R77.reuse, UR9, R78 ;  /* 0x000000094d4f7c24 */ /* 0x040fe2000f8e024e */
[----:B------:R-:W-:Y:S01]  /*eaf0*/  BSSY B1, `(.L_x_5573) ;  /* 0x000002c000017945 */ /* 0x000fe20003800000 */
[----:B------:R-:W-:Y:S01]  /*eb00*/  IMAD.WIDE.U32 R20, R77, UR8, R20 ;  /* 0x000000084d147c25 */ /* 0x000fe2000f8e0014 */
[----:B------:R-:W-:Y:S01]  /*eb10*/  ISETP.GE.AND P0, PT, R86, R87, PT ;  /* 0x000000575600720c */ /* 0x000fe20003f06270 */
[----:B------:R-:W-:Y:S01]  /*eb20*/  ULDC.64 UR8, c[0x0][0xa80] ;  /* 0x0002a00000087ab9 */ /* 0x000fe20000000a00 */
[----:B------:R-:W-:Y:S01]  /*eb30*/  LOP3.LUT R3, R76, R3, RZ, 0xfc, !PT ;  /* 0x000000034c037212 */ /* 0x000fe200078efcff */
[----:B------:R-:W-:Y:S01]  /*eb40*/  IMAD.IADD R21, R21, 0x1, R79 ;  /* 0x0000000115157824 */ /* 0x000fe200078e024f */
[----:B------:R-:W-:-:S02]  /*eb50*/  LEA R84, P1, R20, UR8, 0x1 ;  /* 0x0000000814547c11 */ /* 0x000fc4000f8208ff */
[----:B------:R-:W-:Y:S01]  /*eb60*/  LOP3.LUT R0, R3, R0, RZ, 0xfc, !PT ;  /* 0x0000000003007212 */ /* 0x000fe200078efcff */
[----:B-1----:R-:W-:Y:S01]  /*eb70*/  SYNCS.ARRIVE.TRANS64.RED.A1T0 RZ, [UR4], RZ ;  /* 0x000000ffffff79a7 */ /* 0x002fe20008100404 */
        /* <DEDUP_REMOVED lines=35> */
.L_x_5574:
[----:B------:R-:W-:Y:S05]  /*edb0*/  BSYNC B1 ;  /* 0x0000000000017941 */ /* 0x000fea0003800000 */
.L_x_5573:
[----:B---3--:R-:W-:Y:S01]  /*edc0*/  VIADD R4, R86, 0x20 ;  /* 0x0000002056047836 */ /* 0x008fe20000000000 */
[----:B------:R3:W4:Y:S04]  /*edd0*/  SHFL.IDX PT, R7, R85, 0x1, 0x181f ;  /* 0x00381f0055077f89 */ /* 0x00072800000e0000 */
[----:B------:R-:W-:Y:S01]  /*ede0*/  ISETP.GE.AND P0, PT, R4, R87, PT ;  /* 0x000000570400720c */ /* 0x000fe20003f06270 */
[----:B------:R3:W0:-:S12]  /*edf0*/  SHFL.IDX PT, R6, R84, 0x1, 0x181f ;  /* 0x00381f0054067f89 */ /* 0x00061800000e0000 */
[----:B---3--:R-:W-:Y:S05]  /*ee00*/  @P0 BRA `(.L_x_5575) ;  /* 0x0000001000080947 */ /* 0x008fea0003800000 */
[----:B------:R-:W-:Y:S02]  /*ee10*/  ISETP.GE.AND P0, PT, R184, UR18, PT ;  /* 0x00000012b8007c0c */ /* 0x000fe4000bf06270 */
[----:B------:R-:W-:Y:S02]  /*ee20*/  ISETP.GE.AND P5, PT, R190, UR18, PT ;  /* 0x00000012be007c0c */ /* 0x000fe4000bfa6270 */
[----:B------:R-:W-:Y:S02]  /*ee30*/  ISETP.GE.AND P3, PT, R189, UR18, PT ;  /* 0x00000012bd007c0c */ /* 0x000fe4000bf66270 */
[----:B------:R-:W-:Y:S02]  /*ee40*/  ISETP.GE.AND P2, PT, R188, UR18, PT ;  /* 0x00000012bc007c0c */ /* 0x000fe4000bf46270 */
[----:B------:R-:W-:-:S05]  /*ee50*/  ISETP.GE.AND P1, PT, R187, UR18, PT ;  /* 0x00000012bb007c0c */ /* 0x000fca000bf26270 */
[----:B0---4-:R-:W-:Y:S02]  /*ee60*/  @!P0 IMAD.WIDE R4, R184, 0x2, R6 ;  /* 0x00000002b8048825 */ /* 0x011fe400078e0206 */
        /* <DEDUP_REMOVED lines=23> */
[----:B---3--:R-:W-:-:S04]  /*efe0*/  LEA R4, P0, R194, R6, 0x1 ;  /* 0x00000006c2047211 */ /* 0x008fc800078008ff */
[----:B------:R-:W-:-:S05]  /*eff0*/  LEA.HI.X R5, R194, R7, R198, 0x1, P0 ;  /* 0x00000007c2057211 */ /* 0x000fca00000f0cc6 */
[----:B------:R0:W-:Y:S01]  /*f000*/  ST.E.128 desc[UR54][R4.64], R68 ;  /* 0x0000004404007985 */ /* 0x0001e2000c101d36 */
[----:B------:R-:W-:Y:S05]  /*f010*/  BRA `(.L_x_5575) ;  /* 0x0000000c00847947 */ /* 0x000fea0003800000 */
.L_x_5570:
[----:B------:R-:W-:Y:S01]  /*f020*/  ULDC.64 UR8, c[0x0][0xc00] ;  /* 0x0003000000087ab9 */ /* 0x000fe20000000a00 */
[----:B------:R-:W-:Y:S01]  /*f030*/  ULDC UR4, c[0x0][0xa88] ;  /* 0x0002a20000047ab9 */ /* 0x000fe20000000800 */
[----:B------:R-:W-:Y:S01]  /*f040*/  UISETP.NE.U32.AND UP0, UPT, UR8, URZ, UPT ;  /* 0x0000003f0800728c */ /* 0x000fe2000bf05070 */
[----:B------:R-:W0:Y:S03]  /*f050*/  LDC R11, c[0x0][0xbe8] ;  /* 0x0002fa00ff0b7b82 */ /* 0x000e260000000800 */
[----:B------:R-:W-:-:S03]  /*f060*/  UISETP.NE.AND.EX UP0, UPT, UR9, URZ, UPT, UP0 ;  /* 0x0000003f0900728c */ /* 0x000fc6000bf05300 */
[----:B------:R-:W-:Y:S02]  /*f070*/  ULDC.64 UR8, c[0x0][0xc00] ;  /* 0x0003000000087ab9 */ /* 0x000fe40000000a00 */
[----:B------:R-:W-:Y:S01]  /*f080*/  UIMAD.WIDE UR8, UR44, 0x4, UR8 ;  /* 0x000000042c0878a5 */ /* 0x000fe2000f8e0208 */
[----:B------:R-:W-:-:S05]  /*f090*/  PLOP3.LUT P1, PT, PT, PT, UP0, 0x80, 0x0 ;  /* 0x000000000000781c */ /* 0x000fca0003f2f008 */
[----:B------:R-:W-:Y:S02]  /*f0a0*/  IMAD.U32 R4, RZ, RZ, UR8 ;  /* 0x00000008ff047e24 */ /* 0x000fe4000f8e00ff */
[----:B------:R-:W-:Y:S01]  /*f0b0*/  IMAD.U32 R5, RZ, RZ, UR9 ;  /* 0x00000009ff057e24 */ /* 0x000fe2000f8e00ff */
[----:B------:R-:W-:Y:S02]  /*f0c0*/  ULDC.64 UR8, c[0x0][0xc08] ;  /* 0x0003020000087ab9 */ /* 0x000fe40000000a00 */
[----:B------:R-:W-:Y:S01]  /*f0d0*/  UISETP.NE.U32.AND UP1, UPT, UR8, URZ, UPT ;  /* 0x0000003f0800728c */ /* 0x000fe2000bf25070 */
[----:B------:R-:W-:Y:S02]  /*f0e0*/  IMAD.U32 R0, RZ, RZ, UR4 ;  /* 0x00000004ff007e24 */ /* 0x000fe4000f8e00ff */
[----:B------:R-:W2:Y:S01]  /*f0f0*/  @P1 LDG.E R3, desc[UR54][R4.64] ;  /* 0x0000003604031981 */ /* 0x000ea2000c1e1900 */
[----:B------:R-:W-:-:S06]  /*f100*/  UISETP.NE.AND.EX UP1, UPT, UR9, URZ, UPT, UP1 ;  /* 0x0000003f0900728c */ /* 0x000fcc000bf25310 */
[----:B------:R-:W-:-:S05]  /*f110*/  PLOP3.LUT P2, PT, PT, PT, UP1, 0x80, 0x0 ;  /* 0x000000000000781c */ /* 0x000fca0003f4f018 */
[----:B------:R-:W-:Y:S02]  /*f120*/  @UP1 ULDC.64 UR8, c[0x0][0xc08] ;  /* 0x0003020000081ab9 */ /* 0x000fe40000000a00 */
[----:B------:R-:W-:-:S06]  /*f130*/  @UP1 UIMAD.WIDE UR8, UR44, 0x4, UR8 ;  /* 0x000000042c0818a5 */ /* 0x000fcc000f8e0208 */
[----:B------:R-:W-:Y:S02]  /*f140*/  IMAD.U32 R6, RZ, RZ, UR8 ;  /* 0x00000008ff067e24 */ /* 0x000fe4000f8e00ff */
[----:B------:R-:W-:-:S05]  /*f150*/  IMAD.U32 R7, RZ, RZ, UR9 ;  /* 0x00000009ff077e24 */ /* 0x000fca000f8e00ff */
[----:B------:R1:W5:Y:S01]  /*f160*/  @P2 LDG.E R0, desc[UR54][R6.64] ;  /* 0x0000003606002981 */ /* 0x000362000c1e1900 */
[----:B------:R-:W-:Y:S01]  /*f170*/  UMOV UR4, URZ ;  /* 0x0000003f00047c82 */ /* 0x000fe20008000000 */
[----:B------:R-:W-:Y:S01]  /*f180*/  USHF.R.S32.HI UR14, URZ, 0x1f, UR43 ;  /* 0x0000001f3f0e7899 */ /* 0x000fe2000801142b */
[----:B------:R-:W-:Y:S02]  /*f190*/  ISETP.GE.AND P0, PT, R197, 0x40, PT ;  /* 0x00000040c500780c */ /* 0x000fe40003f06270 */
[----:B--2---:R-:W-:Y:S01]  /*f1a0*/  @P1 R2UR UR4, R3 ;  /* 0x00000000030412ca */ /* 0x004fe200000e0000 */
[----:B01----:R-:W-:-:S14]  /*f1b0*/  @P2 BRA `(.L_x_5576) ;  /* 0x0000000000102947 */ /* 0x003fdc0003800000 */
[----:B------:R-:W-:Y:S05]  /*f1c0*/  @!P1 BRA `(.L_x_5576) ;  /* 0x00000000000c9947 */ /* 0x000fea0003800000 */
[----:B------:R-:W2:Y:S04]  /*f1d0*/  LDG.E R3, desc[UR54][R4.64] ;  /* 0x0000003604037981 */ /* 0x000ea8000c1e1900 */
[----:B-----5:R-:W2:Y:S02]  /*f1e0*/  LDG.E R0, desc[UR54][R4.64+0x4] ;  /* 0x0000043604007981 */ /* 0x020ea4000c1e1900 */
[----:B--2---:R-:W-:-:S07]  /*f1f0*/  IMAD.IADD R0, R0, 0x1, -R3 ;  /* 0x0000000100007824 */ /* 0x004fce00078e0a03 */
.L_x_5576:
[----:B------:R-:W-:Y:S01]  /*f200*/  USHF.R.S32.HI UR9, URZ, 0x1f, UR44 ;  /* 0x0000001f3f097899 */ /* 0x000fe2000801142c */
[----:B------:R-:W-:Y:S01]  /*f210*/  BSSY B1, `(.L_x_5577) ;  /* 0x000002e000017945 */ /* 0x000fe20003800000 */
[----:B------:R-:W-:Y:S02]  /*f220*/  USHF.R.S32.HI UR13, URZ, 0x1f, UR4 ;  /* 0x0000001f3f0d7899 */ /* 0x000fe40008011404 */
[----:B------:R-:W-:Y:S02]  /*f230*/  USEL UR8, UR44, URZ, !UP0 ;  /* 0x0000003f2c087287 */ /* 0x000fe4000c000000 */
[----:B------:R-:W-:Y:S01]  /*f240*/  USEL UR9, UR9, URZ, !UP0 ;  /* 0x0000003f09097287 */ /* 0x000fe2000c000000 */
[----:B------:R-:W-:Y:S11]  /*f250*/  @P0 BRA `(.L_x_5578) ;  /* 0x0000000000a40947 */ /* 0x000ff60003800000 */
[----:B------:R-:W0:Y:S01]  /*f260*/  S2R R6, SR_TID.X ;  /* 0x0000000000067919 */ /* 0x000e220000002100 */
[----:B------:R-:W1:Y:S01]  /*f270*/  LDC R5, c[0x0][0xbe8] ;  /* 0x0002fa00ff057b82 */ /* 0x000e620000000800 */
[----:B------:R-:W-:Y:S02]  /*f280*/  IMAD.U32 R7, RZ, RZ, UR45 ;  /* 0x0000002dff077e24 */ /* 0x000fe4000f8e00ff */
[----:B-1---5:R-:W-:-:S03]  /*f290*/  IMAD R3, R0, R5, RZ ;  /* 0x0000000500037224 */ /* 0x022fc600078e02ff */
[----:B0-----:R-:W-:-:S04]  /*f2a0*/  IADD3 R6, R7, -0x80, R6 ;  /* 0xffffff8007067810 */ /* 0x001fc80007ffe006 */
[----:B------:R-:W-:-:S13]  /*f2b0*/  ISETP.GE.AND P0, PT, R6, R3, PT ;  /* 0x000000030600720c */ /* 0x000fda0003f06270 */
[----:B------:R-:W-:Y:S05]  /*f2c0*/  @P0 BRA `(.L_x_5578) ;  /* 0x0000000000880947 */ /* 0x000fea0003800000 */
[----:B------:R-:W-:Y:S01]  /*f2d0*/  ISETP.NE.AND P0, PT, R5, 0x1, PT ;  /* 0x000000010500780c */ /* 0x000fe20003f05270 */
[----:B------:R-:W-:Y:S01]  /*f2e0*/  ULDC.64 UR16, c[0x0][0xb90] ;  /* 0x0002e40000107ab9 */ /* 0x000fe20000000a00 */
[----:B------:R-:W-:Y:S01]  /*f2f0*/  UMOV UR10, UR4 ;  /* 0x00000004000a7c82 */ /* 0x000fe20008000000 */
[----:B------:R-:W-:Y:S01]  /*f300*/  UIMAD UR12, UR14, UR16, URZ ;  /* 0x000000100e0c72a4 */ /* 0x000fe2000f8e023f */
[----:B------:R-:W-:Y:S01]  /*f310*/  IMAD.MOV.U32 R4, RZ, RZ, R6 ;  /* 0x000000ffff047224 */ /* 0x000fe200078e0006 */
[----:B------:R-:W-:Y:S02]  /*f320*/  UMOV UR11, UR13 ;  /* 0x0000000d000b7c82 */ /* 0x000fe40008000000 */
[----:B------:R-:W-:Y:S02]  /*f330*/  UIMAD.WIDE.U32 UR10, UR43, UR16, UR10 ;  /* 0x000000102b0a72a5 */ /* 0x000fe4000f8e000a */
[----:B------:R-:W-:-:S03]  /*f340*/  UIMAD UR12, UR43, UR17, UR12 ;  /* 0x000000112b0c72a4 */ /* 0x000fc6000f8e020c */
[----:B------:R-:W-:Y:S01]  /*f350*/  ULDC.64 UR16, c[0x0][0xb98] ;  /* 0x0002e60000107ab9 */ /* 0x000fe20000000a00 */
[----:B------:R-:W0:Y:S01]  /*f360*/  @P0 LDC R3, c[0x0][0xbec] ;  /* 0x0002fb00ff030b82 */ /* 0x000e220000000800 */
[----:B------:R-:W-:Y:S02]  /*f370*/  UIADD3 UR11, UR11, UR12, URZ ;  /* 0x0000000c0b0b7290 */ /* 0x000fe4000fffe03f */
[----:B------:R-:W-:Y:S02]  /*f380*/  UIMAD UR12, UR9, UR16, URZ ;  /* 0x00000010090c72a4 */ /* 0x000fe4000f8e023f */
[----:B------:R-:W-:Y:S02]  /*f390*/  UIMAD.WIDE.U32 UR10, UR8, UR16, UR10 ;  /* 0x00000010080a72a5 */ /* 0x000fe4000f8e000a */
[----:B------:R-:W-:Y:S01]  /*f3a0*/  UIMAD UR12, UR8, UR17, UR12 ;  /* 0x00000011080c72a4 */ /* 0x000fe2000f8e020c */
[----:B------:R-:W1:Y:S02]  /*f3b0*/  @P0 LDC R8, c[0x0][0xbf0] ;  /* 0x0002fc00ff080b82 */ /* 0x000e640000000800 */
[----:B------:R-:W-:Y:S01]  /*f3c0*/  ULDC.64 UR16, c[0x0][0xb88] ;  /* 0x0002e20000107ab9 */ /* 0x000fe20000000a00 */
[----:B0-----:R-:W-:-:S05]  /*f3d0*/  @P0 IMAD.HI.U32 R3, R6, R3, RZ ;  /* 0x0000000306030227 */ /* 0x001fca00078e00ff */
        /* <DEDUP_REMOVED lines=17> */
.L_x_5578:
[----:B------:R-:W-:Y:S05]  /*f4f0*/  BSYNC B1 ;  /* 0x0000000000017941 */ /* 0x000fea0003800000 */
.L_x_5577:
        /* <DEDUP_REMOVED lines=10> */
[----:B-----5:R-:W-:Y:S01]  /*f5a0*/  IMAD R25, R0, R11, RZ ;  /* 0x0000000b00197224 */ /* 0x020fe200078e02ff */
[----:B------:R-:W-:Y:S01]  /*f5b0*/  ULDC.64 UR16, c[0x0][0xae8] ;  /* 0x0002ba0000107ab9 */ /* 0x000fe20000000a00 */
[----:B------:R-:W-:Y:S01]  /*f5c0*/  IMAD.SHL.U32 R4, R4, 0x2, RZ ;  /* 0x0000000204047824 */ /* 0x000fe200078e00ff */
[----:B------:R-:W0:Y:S01]  /*f5d0*/  @P0 LDC R5, c[0x0][0xbec] ;  /* 0x0002fb00ff050b82 */ /* 0x000e220000000800 */
[----:B------:R-:W-:Y:S01]  /*f5e0*/  ISETP.GE.AND P2, PT, R189, UR15, PT ;  /* 0x0000000fbd007c0c */ /* 0x000fe2000bf46270 */
[----:B------:R-:W-:Y:S01]  /*f5f0*/  UIADD3 UR11, UR11, UR12, URZ ;  /* 0x0000000c0b0b7290 */ /* 0x000fe2000fffe03f */
[----:B------:R-:W-:Y:S01]  /*f600*/  ISETP.GE.AND P1, PT, R188, UR15, PT ;  /* 0x0000000fbc007c0c */ /* 0x000fe2000bf26270 */
[----:B------:R-:W-:Y:S01]  /*f610*/  UIMAD UR4, UR14, UR16, URZ ;  /* 0x000000100e0472a4 */ /* 0x000fe2000f8e023f */
[----:B------:R-:W-:Y:S01]  /*f620*/  LOP3.LUT R4, R4, 0x2, R3, 0xe2, !PT ;  /* 0x0000000204047812 */ /* 0x000fe200078ee203 */
[----:B------:R-:W-:Y:S01]  /*f630*/  IMAD R3, R191, 0x20, R192 ;  /* 0x00000020bf037824 */ /* 0x000fe200078e02c0 */
[----:B------:R-:W-:Y:S01]  /*f640*/  SEL R6, RZ, 0xffffffff, P2 ;  /* 0xffffffffff067807 */ /* 0x000fe20001000000 */
[----:B------:R-:W1:Y:S01]  /*f650*/  @P0 LDC R7, c[0x0][0xbf0] ;  /* 0x0002fc00ff070b82 */ /* 0x000e620000000800 */
[----:B------:R-:W-:Y:S01]  /*f660*/  UIMAD UR4, UR43, UR17, UR4 ;  /* 0x000000112b0472a4 */ /* 0x000fe2000f8e0204 */
[----:B------:R-:W-:Y:S01]  /*f670*/  VIADD R8, R3, UR45 ;  /* 0x0000002d03087c36 */ /* 0x000fe20008000000 */
[----:B------:R-:W-:Y:S01]  /*f680*/  UIMAD.WIDE.U32 UR10, UR43, UR16, UR10 ;  /* 0x000000102b0a72a5 */ /* 0x000fe2000f8e000a */
[----:B------:R-:W-:Y:S01]  /*f690*/  IMAD.SHL.U32 R9, R6, 0x4, RZ ;  /* 0x0000000406097824 */ /* 0x000fe200078e00ff */
[----:B------:R-:W-:Y:S01]  /*f6a0*/  ULDC.64 UR12, c[0x0][0xaf0] ;  /* 0x0002bc00000c7ab9 */ /* 0x000fe20000000a00 */
[----:B------:R-:W-:Y:S01]  /*f6b0*/  SEL R10, RZ, 0xffffffff, P1 ;  /* 0xffffffffff0a7807 */ /* 0x000fe20000800000 */
[----:B------:R-:W-:Y:S01]  /*f6c0*/  UIMAD UR9, UR9, UR12, URZ ;  /* 0x0000000c090972a4 */ /* 0x000fe2000f8e023f */
[----:B------:R-:W-:Y:S01]  /*f6d0*/  IMAD.MOV.U32 R3, RZ, RZ, R8 ;  /* 0x000000ffff037224 */ /* 0x000fe200078e0008 */
[----:B------:R-:W-:Y:S01]  /*f6e0*/  UIADD3 UR11, UR11, UR4, URZ ;  /* 0x000000040b0b7290 */ /* 0x000fe2000fffe03f */
[----:B------:R-:W-:Y:S01]  /*f6f0*/  LOP3.LUT R9, R9, 0x4, R4, 0xe2, !PT ;  /* 0x0000000409097812 */ /* 0x000fe200078ee204 */
[----:B------:R-:W-:Y:S01]  /*f700*/  UIMAD UR4, UR8, UR13, UR9 ;  /* 0x0000000d080472a4 */ /* 0x000fe2000f8e0209 */
[----:B------:R-:W-:Y:S01]  /*f710*/  IMAD.SHL.U32 R10, R10, 0x8, RZ ;  /* 0x000000080a0a7824 */ /* 0x000fe200078e00ff */
[----:B------:R-:W-:Y:S01]  /*f720*/  UIMAD.WIDE.U32 UR8, UR8, UR12, UR10 ;  /* 0x0000000c080872a5 */ /* 0x000fe2000f8e000a */
[----:B------:R-:W-:Y:S01]  /*f730*/  VIADD R26, R192, UR45 ;  /* 0x0000002dc01a7c36 */ /* 0x000fe20008000000 */
[----:B------:R-:W-:Y:S01]  /*f740*/  ISETP.GE.AND P2, PT, R194, UR15, PT ;  /* 0x0000000fc2007c0c */ /* 0x000fe2000bf46270 */
[----:B0-----:R-:W-:Y:S01]  /*f750*/  @P0 IMAD.HI.U32 R6, R8, R5, RZ ;  /* 0x0000000508060227 */ /* 0x001fe200078e00ff */
[----:B------:R-:W-:Y:S01]  /*f760*/  UIADD3 UR4, UR9, UR4, URZ ;  /* 0x0000000409047290 */ /* 0x000fe2000fffe03f */
[----:B------:R-:W-:Y:S01]  /*f770*/  LOP3.LUT R10, R10, 0x8, R9, 0xe2, !PT ;  /* 0x000000080a0a7812 */ /* 0x000fe200078ee209 */
[----:B------:R-:W-:Y:S01]  /*f780*/  BSSY B1, `(.L_x_5579) ;  /* 0x0000046000017945 */ /* 0x000fe20003800000 */
[----:B------:R-:W-:Y:S01]  /*f790*/  MOV R4, UR8 ;  /* 0x0000000800047c02 */ /* 0x000fe20008000f00 */
[----:B------:R-:W-:Y:S01]  /*f7a0*/  IMAD.U32 R5, RZ, RZ, UR9 ;  /* 0x00000009ff057e24 */ /* 0x000fe2000f8e00ff */
[----:B------:R-:W-:Y:S01]  /*f7b0*/  ULDC.64 UR8, c[0x0][0xae0] ;  /* 0x0002b80000087ab9 */ /* 0x000fe20000000a00 */
[----:B------:R-:W-:Y:S01]  /*f7c0*/  IMAD.U32 R5, RZ, RZ, UR4 ;  /* 0x00000004ff057e24 */ /* 0x000fe2000f8e00ff */
[----:B-1----:R-:W-:-:S02]  /*f7d0*/  @P0 SHF.R.U32.HI R3, RZ, R7, R6 ;  /* 0x00000007ff030219 */ /* 0x002fc40000011606 */
[----:B------:R-:W-:Y:S02]  /*f7e0*/  ISETP.GE.AND P0, PT, R187, UR15, PT ;  /* 0x0000000fbb007c0c */ /* 0x000fe4000bf06270 */
[--C-:B------:R-:W-:Y:S01]  /*f7f0*/  SHF.R.S32.HI R6, RZ, 0x1f, R3.reuse ;  /* 0x0000001fff067819 */ /* 0x100fe20000011403 */
[----:B------:R-:W-:Y:S01]  /*f800*/  IMAD.MOV R7, RZ, RZ, -R3 ;  /* 0x000000ffff077224 */ /* 0x000fe200078e0a03 */
[----:B------:R-:W-:Y:S01]  /*f810*/  SEL R9, RZ, 0xffffffff, P0 ;  /* 0xffffffffff097807 */ /* 0x000fe20000000000 */
[----:B------:R-:W-:Y:S01]  /*f820*/  IMAD.WIDE.U32 R4, R3, UR8, R4 ;  /* 0x0000000803047c25 */ /* 0x000fe2000f8e0004 */
[----:B------:R-:W-:Y:S02]  /*f830*/  ISETP.GE.AND P0, PT, R186, UR15, PT ;  /* 0x0000000fba007c0c */ /* 0x000fe4000bf06270 */
[----:B------:R-:W-:Y:S01]  /*f840*/  SEL R0, RZ, 0x80, P2 ;  /* 0x00000080ff007807 */ /* 0x000fe20001000000 */
        /* <DEDUP_REMOVED lines=8> */
[----:B------:R-:W-:Y:S01]  /*f8d0*/  LOP3.LUT R10, R13, 0x10, R10, 0xe2, !PT ;  /* 0x000000100d0a7812 */ /* 0x000fe200078ee20a */
[----:B------:R-:W-:-:S02]  /*f8e0*/  IMAD.IADD R5, R5, 0x1, R9 ;  /* 0x0000000105057824 */ /* 0x000fc400078e0209 */
[----:B------:R-:W-:Y:S02]  /*f8f0*/  IMAD R6, R3, UR8, RZ ;  /* 0x0000000803067c24 */ /* 0x000fe4000f8e02ff */
[----:B------:R-:W-:-:S04]  /*f900*/  IMAD.WIDE.U32 R4, R7, UR8, R4 ;  /* 0x0000000807047c25 */ /* 0x000fc8000f8e0004 */
[----:B------:R-:W-:Y:S01]  /*f910*/  IMAD R3, R7, UR9, R6 ;  /* 0x0000000907037c24 */ /* 0x000fe2000f8e0206 */
[----:B------:R-:W-:Y:S01]  /*f920*/  SEL R7, RZ, 0x40, P0 ;  /* 0x00000040ff077807 */ /* 0x000fe20000000000 */
[----:B------:R-:W-:Y:S01]  /*f930*/  ULDC.64 UR8, c[0x0][0xa80] ;  /* 0x0002a00000087ab9 */ /* 0x000fe20000000a00 */
[----:B------:R-:W-:Y:S01]  /*f940*/  ISETP.GE.AND P0, PT, R26, R25, PT ;  /* 0x000000191a00720c */ /* 0x000fe20003f06270 */
[----:B------:R-:W-:Y:S01]  /*f950*/  IMAD.SHL.U32 R13, R8, 0x20, RZ ;  /* 0x00000020080d7824 */ /* 0x000fe200078e00ff */
[----:B------:R-:W-:Y:S01]  /*f960*/  LEA R20, P1, R4, UR8, 0x1 ;  /* 0x0000000804147c11 */ /* 0x000fe2000f8208ff */
[----:B------:R-:W-:-:S03]  /*f970*/  IMAD.IADD R3, R5, 0x1, R3 ;  /* 0x0000000105037824 */ /* 0x000fc600078e0203 */
        /* <DEDUP_REMOVED lines=38> */
.L_x_5580:
[----:B------:R-:W-:Y:S05]  /*fbe0*/  BSYNC B1 ;  /* 0x0000000000017941 */ /* 0x000fea0003800000 */
.L_x_5579:
        /* <DEDUP_REMOVED lines=36> */
.L_x_5575:
[----:B------:R-:W-:Y:S05]  /*fe30*/  BSYNC B0 ;  /* 0x0000000000007941 */ /* 0x000fea0003800000 */
.L_x_5569:
[----:B------:R-:W-:Y:S02]  /*fe40*/  ULDC UR4, c[0x0][0xc3c] ;  /* 0x00030f0000047ab9 */ /* 0x000fe40000000800 */
[----:B------:R-:W-:-:S06]  /*fe50*/  UISETP.GE.AND UP0, UPT, UR6, UR4, UPT ;  /* 0x000000040600728c */ /* 0x000fcc000bf06270 */
[----:B------:R-:W-:-:S13]  /*fe60*/  PLOP3.LUT P0, PT, PT, PT, UP0, 0x80, 0x0 ;  /* 0x000000000000781c */ /* 0x000fda0003f0f008 */
[----:B------:R-:W-:Y:S05]  /*fe70*/  @!P0 BRA `(.L_x_5581) ;  /* 0xffffff10003c8947 */ /* 0x000fea000383ffff */
[----:B------:R-:W-:Y:S05]  /*fe80*/  EXIT ;  /* 0x000000000000794d */ /* 0x000fea0003800000 */
.L_x_5462:
        /* <DEDUP_REMOVED lines=16> */
.L_x_5582:
        /* <DEDUP_REMOVED lines=36> */
[----:B------:R-:W-:Y:S01]  /*101d0*/  IMAD.MOV.U32 R6, RZ, RZ, R3 ;  /* 0x000000ffff067224 */ /* 0x000fe200078e0003 */
[----:B------:R-:W-:Y:S01]  /*101e0*/  UMOV UR4, URZ ;  /* 0x0000003f00047c82 */ /* 0x000fe20008000000 */
[----:B------:R-:W-:-:S05]  /*101f0*/  ULDC UR5, c[0x0][0xc38] ;  /* 0x00030e0000057ab9 */ /* 0x000fca0000000800 */
.L_x_5588:
        /* <DEDUP_REMOVED lines=12> */
.L_x_5587:
[----:B------:R-:W-:Y:S05]  /*102c0*/  BSYNC B0 ;  /* 0x0000000000007941 */ /* 0x000fea0003800000 */
.L_x_5586:
        /* <DEDUP_REMOVED lines=20> */
.L_x_5584:
        /* <DEDUP_REMOVED lines=20> */
.L_x_5589:
[----:B---3--:R-:W-:Y:S01]  /*10550*/  IMAD R16, R16, UR5, R13 ;  /* 0x0000000510107c24 */ /* 0x008fe2000f8e020d */
[----:B------:R-:W-:Y:S01]  /*10560*/  IABS R2, R6 ;  /* 0x0000000600027213 */ /* 0x000fe20000000000 */
[----:B-12---:R-:W-:-:S03]  /*10570*/  IMAD.MOV R9, RZ, RZ, -R3 ;  /* 0x000000ffff097224 */ /* 0x006fc600078e0a03 */
[----:B0-----:R-:W-:Y:S01]  /*10580*/  IADD3 R11, -R16, UR6, RZ ;  /* 0x00000006100b7c10 */ /* 0x001fe2000fffe1ff */
[----:B------:R-:W-:Y:S01]  /*10590*/  IMAD R9, R9, R12, RZ ;  /* 0x0000000c09097224 */ /* 0x000fe200078e02ff */
[----:B------:R-:W-:Y:S01]  /*105a0*/  IADD3 R10, RZ, -R2, RZ ;  /* 0x80000002ff0a7210 */ /* 0x000fe20007ffe0ff */
[----:B------:R-:W-:Y:S01]  /*105b0*/  IMAD.MOV.U32 R2, RZ, RZ, RZ ;  /* 0x000000ffff027224 */ /* 0x000fe200078e00ff */
        /* <DEDUP_REMOVED lines=19> */
[----:B------:R-:W-:-:S03]  /*106f0*/  IMAD R6, R6, R9, R11 ;  /* 0x0000000906067224 */ /* 0x000fc600078e020b */
[----:B------:R-:W-:Y:S02]  /*10700*/  VIADDMNMX R15, R8, UR5, R7, PT ;  /* 0x00000005080f7c46 */ /* 0x000fe4000b800107 */
[----:B------:R-:W-:Y:S02]  /*10710*/  IABS R11, R6 ;  /* 0x00000006000b7213 */ /* 0x000fe40000000000 */
[-C--:B------:R-:W-:Y:S01]  /*10720*/  IABS R8, R15.reuse ;  /* 0x0000000f00087213 */ /* 0x080fe20000000000 */
[----:B------:R-:W-:Y:S01]  /*10730*/  IMAD.MOV R18, RZ, RZ, -R15 ;  /* 0x000000ffff127224 */ /* 0x000fe200078e0a0f */
[----:B------:R-:W-:Y:S02]  /*10740*/  IABS R10, R15 ;  /* 0x0000000f000a7213 */ /* 0x000fe40000000000 */
[----:B------:R-:W0:Y:S08]  /*10750*/  I2F.RP R7, R8 ;  /* 0x0000000800077306 */ /* 0x000e300000209400 */
[----:B0-----:R-:W0:Y:S02]  /*10760*/  MUFU.RCP R7, R7 ;  /* 0x0000000700077308 */ /* 0x001e240000001000 */
[----:B0-----:R-:W-:-:S06]  /*10770*/  VIADD R3, R7, 0xffffffe ;  /* 0x0ffffffe07037836 */ /* 0x001fcc0000000000 */
[----:B------:R-:W0:Y:S02]  /*10780*/  F2I.FTZ.U32.TRUNC.NTZ R3, R3 ;  /* 0x0000000300037305 */ /* 0x000e24000021f000 */
[----:B0-----:R-:W-:-:S04]  /*10790*/  IMAD.MOV R2, RZ, RZ, -R3 ;  /* 0x000000ffff027224 */ /* 0x001fc800078e0a03 */
[----:B------:R-:W-:Y:S02]  /*107a0*/  IMAD.MOV.U32 R9, RZ, RZ, R2 ;  /* 0x000000ffff097224 */ /* 0x000fe400078e0002 */
[----:B------:R-:W-:Y:S02]  /*107b0*/  IMAD.MOV.U32 R2, RZ, RZ, RZ ;  /* 0x000000ffff027224 */ /* 0x000fe400078e00ff */
        /* <DEDUP_REMOVED lines=20> */
.L_x_5585:
[----:B------:R-:W-:Y:S01]  /*10900*/  ULDC UR4, c[0x0][0xc3c] ;  /* 0x00030f0000047ab9 */ /* 0x000fe20000000800 */
[----:B------:R-:W-:Y:S02]  /*10910*/  IMAD.MOV.U32 R17, RZ, RZ, RZ ;  /* 0x000000ffff117224 */ /* 0x000fe400078e00ff */
[----:B------:R-:W-:Y:S02]  /*10920*/  IMAD.U32 R16, RZ, RZ, UR6 ;  /* 0x00000006ff107e24 */ /* 0x000fe4000f8e00ff */
[----:B------:R-:W-:Y:S02]  /*10930*/  IMAD.MOV.U32 R18, RZ, RZ, RZ ;  /* 0x000000ffff127224 */ /* 0x000fe400078e00ff */
[----:B------:R-:W-:-:S07]  /*10940*/  IMAD.U32 R19, RZ, RZ, UR4 ;  /* 0x00000004ff137e24 */ /* 0x000fce000f8e00ff */
.L_x_5590:
[----:B------:R-:W-:-:S13]  /*10950*/  ISETP.NE.AND P0, PT, R5, RZ, PT ;  /* 0x000000ff0500720c */ /* 0x000fda0003f05270 */
[----:B------:R-:W0:Y:S01]  /*10960*/  @!P0 S2R R3, SR_CgaCtaId ;  /* 0x0000000000038919 */ /* 0x000e220000008800 */
[----:B------:R-:W-:-:S04]  /*10970*/  @!P0 MOV R2, 0x400 ;  /* 0x0000040000028802 */ /* 0x000fc80000000f00 */
[----:B0-----:R-:W-:-:S05]  /*10980*/  @!P0 LEA R2, R3, R2, 0x18 ;  /* 0x0000000203028211 */ /* 0x001fca00078ec0ff */
[----:B------:R0:W-:Y:S01]  /*10990*/  @!P0 STS.128 [R2+0x28cd0], R16 ;  /* 0x028cd01002008388 */ /* 0x0001e20000000c00 */
[----:B------:R-:W-:Y:S06]  /*109a0*/  BAR.ARV 0x5, 0x180 ;  /* 0x0146000000007b1d */ /* 0x000fec0000002000 */
.L_x_5583:
[----:B------:R2:W-:Y:S01]  /*109b0*/  STL [R1+0x10], RZ ;  /* 0x000010ff01007387 */ /* 0x0005e20000100800 */
[----:B------:R-:W-:Y:S01]  /*109c0*/  ULDC UR4, c[0x0][0xc3c] ;  /* 0x00030f0000047ab9 */ /* 0x000fe20000000800 */
[----:B------:R-:W-:Y:S01]  /*109d0*/  IMAD.MOV.U32 R25, RZ, RZ, 0x1 ;  /* 0x00000001ff197424 */ /* 0x000fe200078e00ff */
[----:B-1----:R-:W-:Y:S01]  /*109e0*/  ISETP.GE.AND P0, PT, R19, UR4, PT ;  /* 0x0000000413007c0c */ /* 0x002fe2000bf06270 */
[----:B------:R-:W-:-:S12]  /*109f0*/  IMAD.MOV.U32 R24, RZ, RZ, RZ ;  /* 0x000000ffff187224 */ /* 0x000fd800078e00ff */
[----:B--2---:R-:W-:Y:S05]  /*10a00*/  @P0 BRA `(.L_x_5591) ;  /* 0x0000004c00300947 */ /* 0x004fea0003800000 */
[----:B------:R-:W1:Y:S01]  /*10a10*/  S2UR UR5, SR_CgaCtaId ;  /* 0x00000000000579c3 */ /* 0x000e620000008800 */
[C---:B0-----:R-:W-:Y:S01]  /*10a20*/  IMAD.SHL.U32 R2, R0.reuse, 0x8, RZ ;  /* 0x0000000800027824 */ /* 0x041fe200078e00ff */
[----:B------:R-:W-:Y:S01]  /*10a30*/  UMOV UR4, 0x400 ;  /* 0x0000040000047882 */ /* 0x000fe20000000000 */
[----:B------:R-:W-:Y:S01]  /*10a40*/  LOP3.LUT R4, R0, 0x7f, RZ, 0xc0, !PT ;  /* 0x0000007f00047812 */ /* 0x000fe200078ec0ff */
[----:B------:R0:W-:Y:S01]  /*10a50*/  STL [R1+0x10], RZ ;  /* 0x000010ff01007387 */ /* 0x0001e20000100800 */
[----:B------:R-:W-:Y:S01]  /*10a60*/  BSSY B8, `(.L_x_5591) ;  /* 0x00004c6000087945 */ /* 0x000fe20003800000 */
[----:B------:R-:W-:Y:S01]  /*10a70*/  LOP3.LUT R3, R2, 0x1f8, RZ, 0xc0, !PT ;  /* 0x000001f802037812 */ /* 0x000fe200078ec0ff */
[----:B------:R-:W-:Y:S01]  /*10a80*/  IMAD.MOV.U32 R25, RZ, RZ, 0x1 ;  /* 0x00000001ff197424 */ /* 0x000fe200078e00ff */
[----:B------:R-:W-:Y:S01]  /*10a90*/  SHF.R.U32.HI R5, RZ, 0x3, R4 ;  /* 0x00000003ff057819 */ /* 0x000fe20000011604 */
[----:B------:R-:W-:Y:S01]  /*10aa0*/  IMAD.MOV.U32 R24, RZ, RZ, RZ ;  /* 0x000000ffff187224 */ /* 0x000fe200078e00ff */
[----:B------:R-:W-:Y:S01]  /*10ab0*/  LOP3.LUT R3, R3, 0x38, R0, 0x78, !PT ;  /* 0x0000003803037812 */ /* 0x000fe200078e7800 */
[----:B------:R-:W-:Y:S01]  /*10ac0*/  IMAD.SHL.U32 R0, R0, 0x10, RZ ;  /* 0x0000001000007824 */ /* 0x000fe200078e00ff */
[----:B------:R-:W-:Y:S01]  /*10ad0*/  LOP3.LUT R4, R2, 0x38, RZ, 0xc0, !PT ;  /* 0x0000003802047812 */ /* 0x000fe200078ec0ff */
[----:B------:R-:W-:Y:S01]  /*10ae0*/  ULOP3.LUT UR36, UR39, 0x2, URZ, 0xfc, !UPT ;  /* 0x0000000227247892 */ /* 0x000fe2000f8efc3f */
[----:B------:R-:W-:Y:S01]  /*10af0*/  LOP3.LUT R34, R3, 0x200, R2, 0xf8, !PT ;  /* 0x0000020003227812 */ /* 0x000fe200078ef802 */
[----:B------:R-:W-:Y:S01]  /*10b00*/  ULDC UR37, c[0x0][0xc] ;  /* 0x0000030000257ab9 */ /* 0x000fe20000000800 */
[----:B------:R-:W-:-:S02]  /*10b10*/  LOP3.LUT R0, R5, 0x70, R0, 0xf8, !PT ;  /* 0x0000007005007812 */ /* 0x000fc400078ef800 */
[C---:B------:R-:W-:Y:S02]  /*10b20*/  LOP3.LUT R0, R4.reuse, 0xc0, RZ, 0xfc, !PT ;  /* 0x000000c004007812 */ /* 0x040fe400078efcff */
[C---:B------:R-:W-:Y:S02]  /*10b30*/  LOP3.LUT R0, R4.reuse, 0x140, RZ, 0xfc, !PT ;  /* 0x0000014004007812 */ /* 0x040fe400078efcff */
[C---:B------:R-:W-:Y:S01]  /*10b40*/  LOP3.LUT R2, R4.reuse, 0x40, RZ, 0xfc, !PT ;  /* 0x0000004004027812 */ /* 0x040fe200078efcff */
[----:B-1----:R-:W-:Y:S01]  /*10b50*/  ULEA UR4, UR5, UR4, 0x18 ;  /* 0x0000000405047291 */ /* 0x002fe2000f8ec03f */
[C---:B------:R-:W-:Y:S02]  /*10b60*/  LOP3.LUT R3, R4.reuse, 0x80, RZ, 0xfc, !PT ;  /* 0x0000008004037812 */ /* 0x040fe400078efcff */
[C---:B------:R-:W-:Y:S02]  /*10b70*/  LOP3.LUT R2, R4.reuse, 0x100, RZ, 0xfc, !PT ;  /* 0x0000010004027812 */ /* 0x040fe400078efcff */
[----:B------:R-:W-:-:S02]  /*10b80*/  LOP3.LUT R3, R4, 0x180, RZ, 0xfc, !PT ;  /* 0x0000018004037812 */ /* 0x000fc400078efcff */
[----:B------:R-:W-:Y:S02]  /*10b90*/  MOV R23, UR4 ;  /* 0x0000000400177c02 */ /* 0x000fe40008000f00 */
[----:B------:R-:W-:-:S03]  /*10ba0*/  LOP3.LUT R2, R4, 0x1c0, RZ, 0xfc, !PT ;  /* 0x000001c004027812 */ /* 0x000fc600078efcff */
[----:B------:R-:W-:-:S05]  /*10bb0*/  IMAD R0, R34, 0x2, R23 ;  /* 0x0000000222007824 */ /* 0x000fca00078e0217 */
[----:B------:R0:W-:Y:S02]  /*10bc0*/  STL [R1+0x18], R0 ;  /* 0x0000180001007387 */ /* 0x0001e40000100800 */
.L_x_5660:
[----:B------:R-:W-:Y:S05]  /*10bd0*/  YIELD ;  /* 0x0000000000007946 */ /* 0x000fea0003800000 */
[----:B------:R-:W-:Y:S01]  /*10be0*/  ULDC.64 UR4, c[0x0][0xa28] ;  /* 0x00028a0000047ab9 */ /* 0x000fe20000000a00 */
[----:B------:R-:W-:Y:S01]  /*10bf0*/  IMAD.MOV.U32 R31, RZ, RZ, RZ ;  /* 0x000000ffff1f7224 */ /* 0x000fe200078e00ff */
[----:B------:R-:W-:-:S04]  /*10c00*/  ISETP.NE.U32.AND P0, PT, RZ, UR4, PT ;  /* 0x00000004ff007c0c */ /* 0x000fc8000bf05070 */
[----:B------:R-:W-:Y:S01]  /*10c10*/  ISETP.NE.AND.EX P0, PT, RZ, UR5, PT, P0 ;  /* 0x00000005ff007c0c */ /* 0x000fe2000bf05300 */
[----:B------:R-:W-:-:S12]  /*10c20*/  ULDC.64 UR4, c[0x0][0xa18] ;  /* 0x0002860000047ab9 */ /* 0x000fd80000000a00 */
[----:B-1----:R-:W1:Y:S02]  /*10c30*/  @P0 LDC.64 R2, c[0x0][0xa28] ;  /* 0x00028a00ff020b82 */ /* 0x002e640000000a00 */
[----:B-1----:R-:W-:-:S05]  /*10c40*/  @P0 IMAD.WIDE R2, R19, 0x4, R2 ;  /* 0x0000000413020825 */ /* 0x002fca00078e0202 */
[----:B------:R1:W5:Y:S01]  /*10c50*/  @P0 LDG.E R31, desc[UR54][R2.64] ;  /* 0x00000036021f0981 */ /* 0x000362000c1e1900 */
[----:B------:R-:W-:Y:S01]  /*10c60*/  ISETP.NE.U32.AND P0, PT, RZ, UR4, PT ;  /* 0x00000004ff007c0c */ /* 0x000fe2000bf05070 */
[----:B0-----:R-:W-:Y:S01]  /*10c70*/  IMAD.MOV.U32 R0, RZ, RZ, RZ ;  /* 0x000000ffff007224 */ /* 0x001fe200078e00ff */
[----:B------:R-:W-:Y:S02]  /*10c80*/  LOP3.LUT R22, R22, 0xfffffdff, RZ, 0xc0, !PT ;  /* 0xfffffdff16167812 */ /* 0x000fe400078ec0ff */
[----:B------:R-:W-:Y:S01]  /*10c90*/  ISETP.NE.AND.EX P1, PT, RZ, UR5, PT, P0 ;  /* 0x00000005ff007c0c */ /* 0x000fe2000bf25300 */
[----:B------:R-:W-:Y:S02]  /*10ca0*/  ULDC.64 UR4, c[0x0][0xa00] ;  /* 0x0002800000047ab9 */ /* 0x000fe40000000a00 */
[----:B------:R-:W-:Y:S01]  /*10cb0*/  ISETP.NE.U32.AND P0, PT, RZ, UR4, PT ;  /* 0x00000004ff007c0c */ /* 0x000fe2000bf05070 */
[----:B-1----:R-:W0:Y:S03]  /*10cc0*/  LDC.64 R2, c[0x0][0xa00] ;  /* 0x00028000ff027b82 */ /* 0x002e260000000a00 */
[----:B------:R-:W-:Y:S01]  /*10cd0*/  ISETP.NE.AND.EX P2, PT, RZ, UR5, PT, P0 ;  /* 0x00000005ff007c0c */ /* 0x000fe2000bf45300 */
[----:B------:R-:W-:-:S05]  /*10ce0*/  ULDC.64 UR4, c[0x0][0x418] ;  /* 0x0001060000047ab9 */ /* 0x000fca0000000a00 */
[----:B------:R-:W1:Y:S07]  /*10cf0*/  @P1 LDC.64 R4, c[0x0][0xa18] ;  /* 0x00028600ff041b82 */ /* 0x000e6e0000000a00 */
[----:B------:R-:W-:Y:S01]  /*10d00*/  @P2 LOP3.LUT R22, R22, 0x200, RZ, 0xfc, !PT ;  /* 0x0000020016162812 */ /* 0x000fe200078efcff */
[----:B0-----:R-:W-:-:S05]  /*10d10*/  IMAD.WIDE R2, R19, 0x4, R2 ;  /* 0x0000000413027825 */ /* 0x001fca00078e0202 */
[----:B--2---:R-:W2:Y:S01]  /*10d20*/  @P2 LDG.E R0, desc[UR54][R2.64] ;  /* 0x0000003602002981 */ /* 0x004ea2000c1e1900 */
[----:B-1----:R-:W-:-:S05]  /*10d30*/  @P1 IMAD.WIDE R4, R19, 0x4, R4 ;  /* 0x0000000413041825 */ /* 0x002fca00078e0204 */
[----:B------:R0:W5:Y:S01]  /*10d40*/  @P1 LDG.E R37, desc[UR54][R4.64] ;  /* 0x0000003604251981 */ /* 0x000162000c1e1900 */
[----:B------:R-:W-:-:S03]  /*10d50*/  UISETP.NE.U32.AND UP0, UPT, UR4, URZ, UPT ;  /* 0x0000003f0400728c */ /* 0x000fc6000bf05070 */
[----:B------:R-:W-:Y:S01]  /*10d60*/  ULDC UR4, c[0x0][0x424] ;  /* 0x0001090000047ab9 */ /* 0x000fe20000000800 */
[----:B------:R-:W-:-:S03]  /*10d70*/  UISETP.NE.AND.EX UP0, UPT, UR5, URZ, UPT, UP0 ;  /* 0x0000003f0500728c */ /* 0x000fc6000bf05300 */
[----:B------:R-:W-:Y:S01]  /*10d80*/  ULDC UR5, c[0x0][0x2f0] ;  /* 0x0000bc0000057ab9 */ /* 0x000fe20000000800 */
[----:B------:R-:W-:-:S04]  /*10d90*/  USEL UR4, UR4, 0x1, UP0 ;  /* 0x0000000104047887 */ /* 0x000fc80008000000 */
[----:B------:R-:W-:Y:S01]  /*10da0*/  UIMAD UR4, UR4, UR5, URZ ;  /* 0x00000005040472a4 */ /* 0x000fe2000f8e023f */
[----:B--2---:R1:W-:Y:S05]  /*10db0*/  STL [R1], R0 ;  /* 0x0000000001007387 */ /* 0x0043ea0000100800 */
[----:B-1----:R-:W-:Y:S01]  /*10dc0*/  IMAD.U32 R0, RZ, RZ, UR4 ;  /* 0x00000004ff007e24 */ /* 0x002fe2000f8e00ff */
[----:B0--34-:R-:W-:Y:S06]  /*10dd0*/  @P1 BRA `(.L_x_5592) ;  /* 0x0000000000181947 */ /* 0x019fec0003800000 */
[----:B------:R-:W-:Y:S02]  /*10de0*/  ULDC UR4, c[0x0][0x288] ;  /* 0x0000a20000047ab9 */ /* 0x000fe40000000800 */
[----:B-----5:R-:W-:Y:S01]  /*10df0*/  IMAD.U32 R37, RZ, RZ, UR4 ;  /* 0x00000004ff257e24 */ /* 0x020fe2000f8e00ff */
[----:B------:R-:W-:Y:S06]  /*10e00*/  @!P2 BRA `(.L_x_5592) ;  /* 0x00000000000ca947 */ /* 0x000fec0003800000 */
[----:B------:R-:W2:Y:S04]  /*10e10*/  LDG.E R4, desc[UR54][R2.64] ;  /* 0x0000003602047981 */ /* 0x000ea8000c1e1900 */
[----:B------:R-:W2:Y:S02]  /*10e20*/  LDG.E R37, desc[UR54][R2.64+0x4] ;  /* 0x0000043602257981 */ /* 0x000ea4000c1e1900 */
[----:B--2---:R-:W-:-:S07]  /*10e30*/  IMAD.IADD R37, R37, 0x1, -R4 ;  /* 0x0000000125257824 */ /* 0x004fce00078e0a04 */
.L_x_5592:
[----:B------:R-:W-:Y:S02]  /*10e40*/  ULDC.64 UR4, c[0x0][0xa20] ;  /* 0x0002880000047ab9 */ /* 0x000fe40000000a00 */
[----:B------:R-:W-:-:S04]  /*10e50*/  ISETP.NE.U32.AND P0, PT, RZ, UR4, PT ;  /* 0x00000004ff007c0c */ /* 0x000fc8000bf05070 */
[----:B------:R-:W-:-:S13]  /*10e60*/  ISETP.NE.AND.EX P0, PT, RZ, UR5, PT, P0 ;  /* 0x00000005ff007c0c */ /* 0x000fda000bf05300 */
[----:B------:R-:W-:Y:S05]  /*10e70*/  @!P0 BRA `(.L_x_5593) ;  /* 0x0000000000108947 */ /* 0x000fea0003800000 */
[----:B------:R-:W0:Y:S02]  /*10e80*/  LDC.64 R2, c[0x0][0xa20] ;  /* 0x00028800ff027b82 */ /* 0x000e240000000a00 */
[----:B0-----:R-:W-:-:S05]  /*10e90*/  IMAD.WIDE R2, R19, 0x4, R2 ;  /* 0x0000000413027825 */ /* 0x001fca00078e0202 */
[----:B------:R0:W5:Y:S01]  /*10ea0*/  LDG.E R0, desc[UR54][R2.64] ;  /* 0x0000003602007981 */ /* 0x000162000c1e1900 */
[----:B------:R-:W-:Y:S05]  /*10eb0*/  BRA `(.L_x_5594) ;  /* 0x0000000000247947 */ /* 0x000fea0003800000 */
.L_x_5593:
[----:B------:R-:W-:Y:S02]  /*10ec0*/  ULDC.64 UR4, c[0x0][0xa08] ;  /* 0x0002820000047ab9 */ /* 0x000fe40000000a00 */
[----:B------:R-:W-:-:S04]  /*10ed0*/  ISETP.NE.U32.AND P0, PT, RZ, UR4, PT ;  /* 0x00000004ff007c0c */ /* 0x000fc8000bf05070 */
[----:B------:R-:W-:-:S13]  /*10ee0*/  ISETP.NE.AND.EX P0, PT, RZ, UR5, PT, P0 ;  /* 0x00000005ff007c0c */ /* 0x000fda000bf05300 */
[----:B------:R-:W-:Y:S05]  /*10ef0*/  @!P0 BRA `(.L_x_5594) ;  /* 0x0000000000148947 */ /* 0x000fea0003800000 */
[----:B------:R-:W0:Y:S02]  /*10f00*/  LDC.64 R2, c[0x0][0xa08] ;  /* 0x00028200ff027b82 */ /* 0x000e240000000a00 */
[----:B0-----:R-:W-:-:S05]  /*10f10*/  IMAD.WIDE R2, R19, 0x4, R2 ;  /* 0x0000000413027825 */ /* 0x001fca00078e0202 */
[----:B------:R-:W2:Y:S04]  /*10f20*/  LDG.E R0, desc[UR54][R2.64] ;  /* 0x0000003602007981 */ /* 0x000ea8000c1e1900 */
[----:B------:R-:W2:Y:S02]  /*10f30*/  LDG.E R5, desc[UR54][R2.64+0x4] ;  /* 0x0000043602057981 */ /* 0x000ea4000c1e1900 */
[----:B--2---:R-:W-:-:S07]  /*10f40*/  IMAD.IADD R0, R5, 0x1, -R0 ;  /* 0x0000000105007824 */ /* 0x004fce00078e0a00 */
.L_x_5594:
[----:B0-----:R-:W0:Y:S01]  /*10f50*/  LDC R2, c[0x0][0x448] ;  /* 0x00011200ff027b82 */ /* 0x001e220000000800 */
[----:B------:R-:W-:Y:S01]  /*10f60*/  IMAD.SHL.U32 R35, R17, 0x40, RZ ;  /* 0x0000004011237824 */ /* 0x000fe200078e00ff */
[----:B------:R-:W-:Y:S01]  /*10f70*/  LOP3.LUT R22, R22, 0xfffffeff, RZ, 0xc0, !PT ;  /* 0xfffffeff16167812 */ /* 0x000fe200078ec0ff */
[----:B-----5:R-:W-:Y:S02]  /*10f80*/  IMAD.IADD R29, R0, 0x1, -R31 ;  /* 0x00000001001d7824 */ /* 0x020fe400078e0a1f */
[----:B------:R-:W-:Y:S01]  /*10f90*/  VIADD R4, R35, 0x3f ;  /* 0x0000003f23047836 */ /* 0x000fe20000000000 */
[----:B0-----:R-:W-:Y:S02]  /*10fa0*/  ISETP.NE.AND P2, PT, R2, 0x1, PT ;  /* 0x000000010200780c */ /* 0x001fe40003f45270 */
[----:B------:R-:W0:Y:S11]  /*10fb0*/  LDC.64 R2, c[0x0][0x9e0] ;  /* 0x00027800ff027b82 */ /* 0x000e360000000a00 */
[----:B------:R-:W1:Y:S01]  /*10fc0*/  @P2 LDC R5, c[0x0][0x44c] ;  /* 0x00011300ff052b82 */ /* 0x000e620000000800 */
[----:B------:R-:W-:-:S07]  /*10fd0*/  @P2 LOP3.LUT R22, R22, 0x100, RZ, 0xfc, !PT ;  /* 0x0000010016162812 */ /* 0x000fce00078efcff */
[----:B------:R-:W2:Y:S01]  /*10fe0*/  @P2 LDC R6, c[0x0][0x450] ;  /* 0x00011400ff062b82 */ /* 0x000ea20000000800 */
[----:B0-----:R-:W-:Y:S01]  /*10ff0*/  ISETP.GE.AND P1, PT, R3, 0x1, PT ;  /* 0x000000010300780c */ /* 0x001fe20003f26270 */
[----:B-1----:R-:W-:-:S05]  /*11000*/  @P2 IMAD.HI.U32 R5, R4, R5, RZ ;  /* 0x0000000504052227 */ /* 0x002fca00078e00ff */
[----:B--2---:R-:W-:Y:S02]  /*11010*/  @P2 SHF.R.U32.HI R4, RZ, R6, R5 ;  /* 0x00000006ff042219 */ /* 0x004fe40000011605 */
[----:B------:R-:W-:-:S05]  /*11020*/  IADD3 R5, R29, 0x1, -R37 ;  /* 0x000000011d057810 */ /* 0x000fca0007ffe825 */
        /* <DEDUP_REMOVED lines=14> */
.L_x_5597:
[----:B------:R-:W-:-:S13]  /*11110*/  ISETP.NE.AND P0, PT, R3, 0x1, PT ;  /* 0x000000010300780c */ /* 0x000fda0003f05270 */
[----:B------:R-:W0:Y:S02]  /*11120*/  @P0 LDC.64 R4, c[0x0][0x9e8] ;  /* 0x00027a00ff040b82 */ /* 0x000e240000000a00 */
[----:B0-----:R-:W-:-:S05]  /*11130*/  @P0 IMAD.HI.U32 R4, R0, R4, RZ ;  /* 0x0000000400040227 */ /* 0x001fca00078e00ff */
[----:B------:R-:W-:-:S07]  /*11140*/  @P0 SHF.R.U32.HI R0, RZ, R5, R4 ;  /* 0x00000005ff000219 */ /* 0x000fce0000011604 */
.L_x_5598:
[----:B------:R-:W-:Y:S05]  /*11150*/  BSYNC B0 ;  /* 0x0000000000007941 */ /* 0x000fea0003800000 */
.L_x_5596:
[----:B------:R-:W-:-:S05]  /*11160*/  IMAD R5, R0, R3, R3 ;  /* 0x0000000300057224 */ /* 0x000fca00078e0203 */
[----:B------:R-:W-:-:S07]  /*11170*/  VIMNMX R2, R2, R5, PT ;  /* 0x0000000502027248 */ /* 0x000fce0003fe0100 */
.L_x_5595:
[----:B------:R-:W0:Y:S01]  /*11180*/  @P2 LDC R4, c[0x0][0x44c] ;  /* 0x00011300ff042b82 */ /* 0x000e220000000800 */
[----:B------:R-:W-:Y:S01]  /*11190*/  VIADD R2, R2, 0x3f ;  /* 0x0000003f02027836 */ /* 0x000fe20000000000 */
[----:B------:R-:W-:Y:S01]  /*111a0*/  ULDC UR4, c[0x0][0x9dc] ;  /* 0x0002770000047ab9 */ /* 0x000fe20000000800 */
[----:B------:R-:W-:-:S05]  /*111b0*/  IMAD.MOV.U32 R0, RZ, RZ, R35 ;  /* 0x000000ffff007224 */ /* 0x000fca00078e0023 */
[----:B------:R-:W1:Y:S01]  /*111c0*/  @P2 LDC R5, c[0x0][0x450] ;  /* 0x00011400ff052b82 */ /* 0x000e620000000800 */
[----:B0-----:R-:W-:-:S05]  /*111d0*/  @P2 IMAD.HI.U32 R4, R35, R4, RZ ;  /* 0x0000000423042227 */ /* 0x001fca00078e00ff */
[----:B-1----:R-:W-:Y:S02]  /*111e0*/  @P2 SHF.R.U32.HI R0, RZ, R5, R4 ;  /* 0x00000005ff002219 */ /* 0x002fe40000011604 */
[----:B------:R-:W-:-:S04]  /*111f0*/  SHF.R.S32.HI R5, RZ, 0x1f, R2 ;  /* 0x0000001fff057819 */ /* 0x000fc80000011402 */
[----:B------:R-:W-:Y:S01]  /*11200*/  LEA.HI R4, R5, R2, RZ, 0x6 ;  /* 0x0000000205047211 */ /* 0x000fe200078f30ff */
[----:B------:R-:W-:-:S03]  /*11210*/  VIADD R2, R29, 0x3f ;  /* 0x0000003f1d027836 */ /* 0x000fc60000000000 */
[----:B------:R-:W-:Y:S02]  /*11220*/  SHF.R.S32.HI R4, RZ, 0x6, R4 ;  /* 0x00000006ff047819 */ /* 0x000fe40000011404 */
[----:B------:R-:W-:-:S04]  /*11230*/  SHF.R.S32.HI R5, RZ, 0x1f, R2 ;  /* 0x0000001fff057819 */ /* 0x000fc80000011402 */
[----:B------:R-:W-:Y:S02]  /*11240*/  LEA.HI R5, R5, R2, RZ, 0x6 ;  /* 0x0000000205057211 */ /* 0x000fe400078f30ff */
[----:B------:R-:W-:Y:S02]  /*11250*/  IADD3 R2, R0, R29, -R37 ;  /* 0x0000001d00027210 */ /* 0x000fe40007ffe825 */
[----:B------:R-:W-:-:S03]  /*11260*/  SHF.R.S32.HI R5, RZ, 0x6, R5 ;  /* 0x00000006ff057819 */ /* 0x000fc60000011405 */
        /* <DEDUP_REMOVED lines=14> */
.L_x_5601:
[----:B------:R-:W-:-:S13]  /*11350*/  ISETP.NE.AND P0, PT, R3, 0x1, PT ;  /* 0x000000010300780c */ /* 0x000fda0003f05270 */
[----:B------:R-:W1:Y:S02]  /*11360*/  @P0 LDC.64 R4, c[0x0][0x9e8] ;  /* 0x00027a00ff040b82 */ /* 0x000e640000000a00 */
[----:B-1----:R-:W-:-:S05]  /*11370*/  @P0 IMAD.HI.U32 R4, R2, R4, RZ ;  /* 0x0000000402040227 */ /* 0x002fca00078e00ff */
[----:B------:R-:W-:-:S07]  /*11380*/  @P0 SHF.R.U32.HI R2, RZ, R5, R4 ;  /* 0x00000005ff020219 */ /* 0x000fce0000011604 */
.L_x_5602:
[----:B------:R-:W-:Y:S05]  /*11390*/  BSYNC B0 ;  /* 0x0000000000007941 */ /* 0x000fea0003800000 */
.L_x_5600:
[----:B------:R-:W-:-:S05]  /*113a0*/  IMAD R3, R2, R3, RZ ;  /* 0x0000000302037224 */ /* 0x000fca00078e02ff */
[----:B------:R-:W-:-:S07]  /*113b0*/  VIMNMX R0, R0, R3, !PT ;  /* 0x0000000300007248 */ /* 0x000fce0007fe0100 */
.L_x_5599:
[----:B------:R-:W-:Y:S01]  /*113c0*/  SHF.R.S32.HI R3, RZ, 0x1f, R0 ;  /* 0x0000001fff037819 */ /* 0x000fe20000011400 */
[----:B------:R-:W-:Y:S03]  /*113d0*/  BSSY B7, `(.L_x_5603) ;  /* 0x000036d000077945 */ /* 0x000fe60003800000 */
[----:B------:R-:W-:-:S04]  /*113e0*/  LEA.HI R3, R3, R0, RZ, 0x6 ;  /* 0x0000000003037211 */ /* 0x000fc800078f30ff */
[----:B------:R-:W-:-:S04]  /*113f0*/  SHF.R.S32.HI R3, RZ, 0x6, R3 ;  /* 0x00000006ff037819 */ /* 0x000fc80000011403 */
        /* <DEDUP_REMOVED lines=20> */
.L_x_5604:
        /* <DEDUP_REMOVED lines=20> */
.L_x_5607:
[----:B------:R-:W-:Y:S05]  /*11680*/  BSYNC B6 ;  /* 0x0000000000067941 */ /* 0x000fea0003800000 */
.L_x_5606:
        /* <DEDUP_REMOVED lines=17> */
[----:B-1----:R-:W-:-:S07]  /*117a0*/  IMAD.MOV.U32 R13, RZ, RZ, RZ ;  /* 0x000000ffff0d7224 */ /* 0x002fce00078e00ff */
[----:B------:R-:W-:-:S07]  /*117b0*/  LEPC R20, `(.L_x_5610) ;  /* 0x000000001014794e */ /* 0x000fce0000000000 */
[----:B0-2---:R-:W-:Y:S05]  /*117c0*/  CALL.ABS.NOINC R2 ;  /* 0x0000000002007343 */ /* 0x005fea0003c00000 */
.L_x_5610:
        /* <DEDUP_REMOVED lines=15> */
.L_x_5609:
[----:B------:R-:W-:Y:S05]  /*118c0*/  BSYNC B6 ;  /* 0x0000000000067941 */ /* 0x000fea0003800000 */
.L_x_5608:
[----:B------:R-:W1:Y:S01]  /*118d0*/  S2R R20, SR_TID.X ;  /* 0x0000000000147919 */ /* 0x000e620000002100 */
[----:B------:R-:W-:Y:S01]  /*118e0*/  ULDC.64 UR4, c[0x0][0x9f8] ;  /* 0x00027e0000047ab9 */ /* 0x000fe20000000a00 */
[----:B------:R-:W-:Y:S01]  /*118f0*/  IMAD.MOV.U32 R28, RZ, RZ, R19 ;  /* 0x000000ffff1c7224 */ /* 0x000fe200078e0013 */
[----:B------:R-:W-:Y:S01]  /*11900*/  ISETP.NE.U32.AND P0, PT, RZ, UR4, PT ;  /* 0x00000004ff007c0c */ /* 0x000fe2000bf05070 */
[----:B------:R-:W2:Y:S01]  /*11910*/  S2R R17, SR_TID.X ;  /* 0x0000000000117919 */ /* 0x000ea20000002100 */
[----:B------:R-:W-:Y:S01]  /*11920*/  ULDC UR4, c[0x0][0x320] ;  /* 0x0000c80000047ab9 */ /* 0x000fe20000000800 */
[----:B------:R-:W3:Y:S01]  /*11930*/  LDC R9, c[0x0][0x430] ;  /* 0x00010c00ff097b82 */ /* 0x000ee20000000800 */
[----:B------:R-:W-:-:S13]  /*11940*/  ISETP.NE.AND.EX P0, PT, RZ, UR5, PT, P0 ;  /* 0x00000005ff007c0c */ /* 0x000fda000bf05300 */
[----:B------:R-:W4:Y:S01]  /*11950*/  @P0 LDC.64 R2, c[0x0][0x9f8] ;  /* 0x00027e00ff020b82 */ /* 0x000f220000000a00 */
[----:B-1----:R-:W-:Y:S02]  /*11960*/  IMAD.SHL.U32 R20, R20, 0x8, RZ ;  /* 0x0000000814147824 */ /* 0x002fe400078e00ff */
[----:B--2---:R-:W-:-:S03]  /*11970*/  IMAD.SHL.U32 R17, R17, 0x8, RZ ;  /* 0x0000000811117824 */ /* 0x004fc600078e00ff */
[----:B------:R-:W-:-:S04]  /*11980*/  LOP3.LUT R20, R20, 0x38, RZ, 0xc0, !PT ;  /* 0x0000003814147812 */ /* 0x000fc800078ec0ff */
[C---:B------:R-:W-:Y:S02]  /*11990*/  LOP3.LUT R26, R20.reuse, 0x180, RZ, 0xfc, !PT ;  /* 0x00000180141a7812 */ /* 0x040fe400078efcff */
[----:B------:R-:W-:Y:S01]  /*119a0*/  LOP3.LUT R20, R20, 0x40, RZ, 0xfc, !PT ;  /* 0x0000004014147812 */ /* 0x000fe200078efcff */
[----:B----4-:R-:W-:Y:S01]  /*119b0*/  @P0 IMAD.WIDE R2, R19, 0x4, R2 ;  /* 0x0000000413020825 */ /* 0x010fe200078e0202 */
[----:B------:R-:W-:Y:S02]  /*119c0*/  LOP3.LUT R17, R17, 0x38, RZ, 0xc0, !PT ;  /* 0x0000003811117812 */ /* 0x000fe400078ec0ff */
[----:B------:R-:W-:Y:S02]  /*119d0*/  ISETP.GE.AND P3, PT, R20, UR4, PT ;  /* 0x0000000414007c0c */ /* 0x000fe4000bf66270 */
[----:B------:R-:W-:Y:S01]  /*119e0*/  LOP3.LUT R20, R17, 0x1c0, RZ, 0xfc, !PT ;  /* 0x000001c011147812 */ /* 0x000fe200078efcff */
[----:B------:R1:W5:Y:S01]  /*119f0*/  @P0 LDG.E R28, desc[UR54][R2.64] ;  /* 0x00000036021c0981 */ /* 0x000362000c1e1900 */
[----:B------:R-:W-:Y:S01]  /*11a00*/  ISETP.GE.AND P1, PT, R26, UR4, PT ;  /* 0x000000041a007c0c */ /* 0x000fe2000bf26270 */
[----:B------:R-:W-:Y:S01]  /*11a10*/  UMOV UR5, 0xffffffff ;  /* 0xffffffff00057882 */ /* 0x000fe20000000000 */
[----:B------:R-:W-:Y:S01]  /*11a20*/  ISETP.GE.AND P0, PT, R20, UR4, PT ;  /* 0x0000000414007c0c */ /* 0x000fe2000bf06270 */
[----:B------:R-:W2:Y:S01]  /*11a30*/  S2R R21, SR_TID.X ;  /* 0x0000000000157919 */ /* 0x000ea20000002100 */
[----:B------:R-:W-:-:S02]  /*11a40*/  LEA R0, R27, 0xffffffc0, 0x6 ;  /* 0xffffffc01b007811 */ /* 0x000fc400078e30ff */
[----:B------:R-:W-:Y:S01]  /*11a50*/  LOP3.LUT R22, R22, 0xffffffbf, RZ, 0xc0, !PT ;  /* 0xffffffbf16167812 */ /* 0x000fe200078ec0ff */
[----:B------:R-:W4:Y:S01]  /*11a60*/  S2R R20, SR_TID.X ;  /* 0x0000000000147919 */ /* 0x000f220000002100 */
[----:B------:R-:W-:Y:S02]  /*11a70*/  SEL R6, RZ, 0x40, P1 ;  /* 0x00000040ff067807 */ /* 0x000fe40000800000 */
[----:B------:R-:W-:Y:S01]  /*11a80*/  @P3 LOP3.LUT R22, R22, 0x40, RZ, 0xfc, !PT ;  /* 0x0000004016163812 */ /* 0x000fe200078efcff */
[----:B------:R-:W0:Y:S03]  /*11a90*/  S2R R17, SR_TID.X ;  /* 0x0000000000117919 */ /* 0x000e260000002100 */
[----:B------:R-:W-:Y:S01]  /*11aa0*/  LOP3.LUT R22, R22, 0xffffff7f, RZ, 0xc0, !PT ;  /* 0xffffff7f16167812 */ /* 0x000fe200078ec0ff */
[----:B------:R-:W3:Y:S01]  /*11ab0*/  S2R R26, SR_TID.X ;  /* 0x00000000001a7919 */ /* 0x000ee20000002100 */
[----:B--2---:R-:W-:-:S02]  /*11ac0*/  IMAD.SHL.U32 R21, R21, 0x8, RZ ;  /* 0x0000000815157824 */ /* 0x004fc400078e00ff */
[----:B----4-:R-:W-:-:S03]  /*11ad0*/  IMAD.SHL.U32 R20, R20, 0x8, RZ ;  /* 0x0000000814147824 */ /* 0x010fc600078e00ff */
[----:B------:R-:W-:Y:S01]  /*11ae0*/  LOP3.LUT R21, R21, 0x38, RZ, 0xc0, !PT ;  /* 0x0000003815157812 */ /* 0x000fe200078ec0ff */
[----:B0-----:R-:W-:Y:S01]  /*11af0*/  IMAD.SHL.U32 R17, R17, 0x8, RZ ;  /* 0x0000000811117824 */ /* 0x001fe200078e00ff */
[----:B------:R-:W-:Y:S02]  /*11b00*/  LOP3.LUT R20, R20, 0x38, RZ, 0xc0, !PT ;  /* 0x0000003814147812 */ /* 0x000fe400078ec0ff */
[----:B------:R-:W-:Y:S02]  /*11b10*/  ISETP.GE.AND P2, PT, R21, UR4, PT ;  /* 0x0000000415007c0c */ /* 0x000fe4000bf46270 */
[----:B---3--:R-:W-:Y:S02]  /*11b20*/  LOP3.LUT R26, R26, 0x7f, RZ, 0xc0, !PT ;  /* 0x0000007f1a1a7812 */ /* 0x008fe400078ec0ff */
[----:B------:R-:W-:Y:S02]  /*11b30*/  LOP3.LUT R17, R17, 0x38, RZ, 0xc0, !PT ;  /* 0x0000003811117812 */ /* 0x000fe400078ec0ff */
[----:B------:R-:W-:-:S02]  /*11b40*/  SHF.R.U32.HI R27, RZ, 0x3, R26 ;  /* 0x00000003ff1b7819 */ /* 0x000fc4000001161a */
[----:B------:R-:W-:Y:S02]  /*11b50*/  LOP3.LUT R26, R20, 0xc0, RZ, 0xfc, !PT ;  /* 0x000000c0141a7812 */ /* 0x000fe400078efcff */
[----:B------:R-:W0:Y:S01]  /*11b60*/  S2R R20, SR_TID.X ;  /* 0x0000000000147919 */ /* 0x000e220000002100 */
[----:B------:R-:W-:Y:S02]  /*11b70*/  LOP3.LUT R17, R17, 0x80, RZ, 0xfc, !PT ;  /* 0x0000008011117812 */ /* 0x000fe400078efcff */
[----:B------:R-:W-:Y:S02]  /*11b80*/  @P2 LOP3.LUT R22, R22, 0x80, RZ, 0xfc, !PT ;  /* 0x0000008016162812 */ /* 0x000fe400078efcff */
[----:B------:R-:W-:Y:S02]  /*11b90*/  ISETP.GE.AND P5, PT, R17, UR4, PT ;  /* 0x0000000411007c0c */ /* 0x000fe4000bfa6270 */
[----:B------:R-:W-:Y:S02]  /*11ba0*/  ISETP.GE.AND P4, PT, R26, UR4, PT ;  /* 0x000000041a007c0c */ /* 0x000fe4000bf86270 */
[----:B------:R-:W-:-:S02]  /*11bb0*/  LOP3.LUT R22, R22, 0xffffffdf, RZ, 0xc0, !PT ;  /* 0xffffffdf16167812 */ /* 0x000fc400078ec0ff */
[C---:B------:R-:W-:Y:S02]  /*11bc0*/  LOP3.LUT R26, R21.reuse, 0x100, RZ, 0xfc, !PT ;  /* 0x00000100151a7812 */ /* 0x040fe400078efcff */
[----:B------:R-:W-:Y:S02]  /*11bd0*/  LOP3.LUT R21, R21, 0x140, RZ, 0xfc, !PT ;  /* 0x0000014015157812 */ /* 0x000fe400078efcff */
[----:B------:R-:W-:Y:S02]  /*11be0*/  ISETP.GE.AND P3, PT, R26, UR4, PT ;  /* 0x000000041a007c0c */ /* 0x000fe4000bf66270 */
[----:B------:R-:W-:Y:S02]  /*11bf0*/  ISETP.GE.AND P2, PT, R21, UR4, PT ;  /* 0x0000000415007c0c */ /* 0x000fe4000bf46270 */
[----:B------:R-:W-:Y:S02]  /*11c00*/  @P5 LOP3.LUT R22, R22, 0x20, RZ, 0xfc, !PT ;  /* 0x0000002016165812 */ /* 0x000fe400078efcff */
[----:B------:R-:W-:-:S02]  /*11c10*/  SEL R17, RZ, 0x80, P0 ;  /* 0x00000080ff117807 */ /* 0x000fc40000000000 */
[----:B------:R-:W-:-:S04]  /*11c20*/  LOP3.LUT R22, R22, 0xffffffef, RZ, 0xc0, !PT ;  /* 0xffffffef16167812 */ /* 0x000fc800078ec0ff */
[----:B------:R-:W-:-:S04]  /*11c30*/  @P4 LOP3.LUT R22, R22, 0x10, RZ, 0xfc, !PT ;  /* 0x0000001016164812 */ /* 0x000fc800078efcff */
[----:B------:R-:W-:Y:S01]  /*11c40*/  LOP3.LUT R22, R22, 0xfffffffb, RZ, 0xc0, !PT ;  /* 0xfffffffb16167812 */ /* 0x000fe200078ec0ff */
[----:B0-----:R-:W-:-:S03]  /*11c50*/  IMAD.SHL.U32 R20, R20, 0x10, RZ ;  /* 0x0000001014147824 */ /* 0x001fc600078e00ff */
[----:B------:R-:W-:Y:S02]  /*11c60*/  @P2 LOP3.LUT R22, R22, 0x4, RZ, 0xfc, !PT ;  /* 0x0000000416162812 */ /* 0x000fe400078efcff */
[----:B------:R-:W-:Y:S02]  /*11c70*/  LOP3.LUT R20, R27, 0x70, R20, 0xf8, !PT ;  /* 0x000000701b147812 */ /* 0x000fe400078ef814 */
[----:B------:R-:W-:-:S03]  /*11c80*/  LOP3.LUT R22, R22, 0xfffffff7, RZ, 0xc0, !PT ;  /* 0xfffffff716167812 */ /* 0x000fc600078ec0ff */
[----:B------:R-:W-:Y:S01]  /*11c90*/  IMAD.IADD R36, R20, 0x1, R0 ;  /* 0x0000000114247824 */ /* 0x000fe200078e0200 */
[----:B------:R-:W-:Y:S01]  /*11ca0*/  @P3 LOP3.LUT R22, R22, 0x8, RZ, 0xfc, !PT ;  /* 0x0000000816163812 */ /* 0x000fe200078efcff */
[----:B-1----:R-:W-:Y:S06]  /*11cb0*/  BRA.DIV UR5, `(.L_x_5611) ;  /* 0x00000042056c7947 */ /* 0x002fec000b800000 */
.L_x_5678:
        /* <DEDUP_REMOVED lines=38> */
[----:B------:R-:W-:Y:S01]  /*11f20*/  LOP3.LUT R2, R4, R2, R3, 0xfe, !PT ;  /* 0x0000000204027212 */ /* 0x000fe200078efe03 */
[----:B------:R-:W-:-:S03]  /*11f30*/  IMAD.U32 R3, RZ, RZ, UR36 ;  /* 0x00000024ff037e24 */ /* 0x000fc6000f8e00ff */
[----:B------:R-:W-:Y:S01]  /*11f40*/  LOP3.LUT R6, R2, R6, RZ, 0xfc, !PT ;  /* 0x0000000602067212 */ /* 0x000fe200078efcff */
[----:B------:R-:W-:Y:S01]  /*11f50*/  IMAD.MOV R2, RZ, RZ, -R7 ;  /* 0x000000ffff027224 */ /* 0x000fe200078e0a07 */
[----:B------:R-:W-:Y:S02]  /*11f60*/  ISETP.NE.AND P0, PT, R3, 0x3, PT ;  /* 0x000000030300780c */ /* 0x000fe40003f05270 */
[----:B------:R-:W-:Y:S01]  /*11f70*/  LOP3.LUT R17, R6, R17, RZ, 0xfc, !PT ;  /* 0x0000001106117212 */ /* 0x000fe200078efcff */
[----:B------:R0:W-:Y:S01]  /*11f80*/  STL [R1+0x14], R6 ;  /* 0x0000140601007387 */ /* 0x0001e20000100800 */
[----:B------:R-:W-:-:S09]  /*11f90*/  IMAD R36, R9, R2, R36 ;  /* 0x0000000209247224 */ /* 0x000fd200078e0224 */
[----:B------:R-:W-:-:S04]  /*11fa0*/  @P0 LOP3.LUT R22, R22, 0x400, RZ, 0xfc, !PT ;  /* 0x0000040016160812 */ /* 0x000fc800078efcff */
[----:B------:R-:W-:-:S04]  /*11fb0*/  LOP3.LUT R22, R22, 0xfffffffe, RZ, 0xc0, !PT ;  /* 0xfffffffe16167812 */ /* 0x000fc800078ec0ff */
[----:B------:R-:W-:Y:S01]  /*11fc0*/  @P1 LOP3.LUT R22, R22, 0x1, RZ, 0xfc, !PT ;  /* 0x0000000116161812 */ /* 0x000fe200078efcff */
[----:B0-----:R-:W-:Y:S06]  /*11fd0*/  @!P0 BRA `(.L_x_5612) ;  /* 0x0000000000048947 */ /* 0x001fec0003800000 */
[----:B------:R-:W-:Y:S01]  /*11fe0*/  BPT.TRAP 0x1 ;  /* 0x000000040000795c */ /* 0x000fe20000300000 */
.L_x_5612:
[----:B------:R-:W0:Y:S01]  /*11ff0*/  S2R R2, SR_TID.X ;  /* 0x0000000000027919 */ /* 0x000e220000002100 */
[----:B------:R-:W-:Y:S01]  /*12000*/  LEA R27, R24, R23, 0x3 ;  /* 0x00000017181b7211 */ /* 0x000fe200078e18ff */
[----:B------:R-:W-:Y:S01]  /*12010*/  BSSY B0, `(.L_x_5613) ;  /* 0x0000007000007945 */ /* 0x000fe20003800000 */
[----:B0-----:R-:W-:-:S04]  /*12020*/  LOP3.LUT R2, R2, 0x7f, RZ, 0xc0, !PT ;  /* 0x0000007f02027812 */ /* 0x001fc800078ec0ff */
[----:B------:R-:W-:-:S04]  /*12030*/  SHF.R.U32.HI R2, RZ, 0x3, R2 ;  /* 0x00000003ff027819 */ /* 0x000fc80000011602 */
[----:B------:R-:W-:Y:S02]  /*12040*/  IADD3 R29, -R2, R29, -R0 ;  /* 0x0000001d021d7210 */ /* 0x000fe40007ffe900 */
[----:B------:R-:W-:-:S04]  /*12050*/  SHF.L.U32 R0, R25, 0x1f, RZ ;  /* 0x0000001f19007819 */ /* 0x000fc800000006ff */
[----:B------:R-:W0:Y:S02]  /*12060*/  SYNCS.PHASECHK.TRANS64.TRYWAIT P0, [R27+URZ+0x28c40], R0 ;  /* 0x028c40001b0075a7 */ /* 0x000e24000800017f */
[----:B0-----:R-:W-:Y:S05]  /*12070*/  @!P0 BRA `(.L_x_5614) ;  /* 0x0000003c00b08947 */ /* 0x001fea0003800000 */
.L_x_5679:
[----:B------:R-:W-:Y:S05]  /*12080*/  BSYNC B0 ;  /* 0x0000000000007941 */ /* 0x000fea0003800000 */
.L_x_5613:
[----:B------:R-:W1:Y:S01]  /*12090*/  S2R R7, SR_TID.X ;  /* 0x0000000000077919 */ /* 0x000e620000002100 */
[----:B0-----:R-:W-:Y:S01]  /*120a0*/  SHF.R.S32.HI R0, RZ, 0x1f, R36 ;  /* 0x0000001fff007819 */ /* 0x001fe20000011424 */
[----:B------:R-:W-:Y:S01]  /*120b0*/  ULDC.64 UR4, c[0x0][0x300] ;  /* 0x0000c00000047ab9 */ /* 0x000fe20000000a00 */
[----:B-----5:R-:W-:Y:S01]  /*120c0*/  SHF.R.S32.HI R4, RZ, 0x1f, R30 ;  /* 0x0000001fff047819 */ /* 0x020fe2000001141e */
[----:B------:R-:W-:Y:S01]  /*120d0*/  IMAD.WIDE.U32 R2, R36, UR4, RZ ;  /* 0x0000000424027c25 */ /* 0x000fe2000f8e00ff */
[----:B------:R-:W-:Y:S01]  /*120e0*/  LOP3.LUT R22, R22, 0xfffffffd, RZ, 0xc0, !PT ;  /* 0xfffffffd16167812 */ /* 0x000fe200078ec0ff */
[----:B------:R0:W-:Y:S04]  /*120f0*/  STL [R1+0x8], R0 ;  /* 0x0000080001007387 */ /* 0x0001e80000100800 */
[----:B------:R2:W-:Y:S01]  /*12100*/  STL [R1+0xc], R4 ;  /* 0x00000c0401007387 */ /* 0x0005e20000100800 */
[----:B0-----:R-:W-:-:S04]  /*12110*/  IMAD R0, R0, UR4, RZ ;  /* 0x0000000400007c24 */ /* 0x001fc8000f8e02ff */
[----:B------:R-:W-:Y:S01]  /*12120*/  IMAD R0, R36, UR5, R0 ;  /* 0x0000000524007c24 */ /* 0x000fe2000f8e0200 */
[----:B------:R-:W-:-:S03]  /*12130*/  ULDC.64 UR4, c[0x0][0x310] ;  /* 0x0000c40000047ab9 */ /* 0x000fc60000000a00 */
[----:B------:R-:W-:Y:S02]  /*12140*/  IMAD.IADD R3, R3, 0x1, R0 ;  /* 0x0000000103037824 */ /* 0x000fe400078e0200 */
[----:B------:R-:W-:Y:S02]  /*12150*/  IMAD R0, R4, UR4, RZ ;  /* 0x0000000404007c24 */ /* 0x000fe4000f8e02ff */
[----:B------:R-:W-:-:S04]  /*12160*/  IMAD.WIDE.U32 R2, R30, UR4, R2 ;  /* 0x000000041e027c25 */ /* 0x000fc8000f8e0002 */
[----:B------:R-:W-:Y:S01]  /*12170*/  IMAD R0, R30, UR5, R0 ;  /* 0x000000051e007c24 */ /* 0x000fe2000f8e0200 */
[----:B------:R-:W-:Y:S01]  /*12180*/  ULDC.64 UR4, c[0x0][0x308] ;  /* 0x0000c20000047ab9 */ /* 0x000fe20000000a00 */
[----:B-1----:R-:W-:Y:S02]  /*12190*/  IMAD.SHL.U32 R7, R7, 0x8, RZ ;  /* 0x0000000807077824 */ /* 0x002fe400078e00ff */
[----:B------:R-:W-:Y:S02]  /*121a0*/  IMAD.IADD R3, R3, 0x1, R0 ;  /* 0x0000000103037824 */ /* 0x000fe400078e0200 */
[----:B------:R-:W-:Y:S01]  /*121b0*/  IMAD R0, R26, UR4, RZ ;  /* 0x000000041a007c24 */ /* 0x000fe2000f8e02ff */
[----:B------:R-:W-:Y:S01]  /*121c0*/  LOP3.LUT R7, R7, 0x38, RZ, 0xc0, !PT ;  /* 0x0000003807077812 */ /* 0x000fe200078ec0ff */
[----:B------:R-:W-:-:S04]  /*121d0*/  IMAD.WIDE.U32 R2, R18, UR4, R2 ;  /* 0x0000000412027c25 */ /* 0x000fc8000f8e0002 */
[----:B------:R-:W-:Y:S01]  /*121e0*/  IMAD R0, R18, UR5, R0 ;  /* 0x0000000512007c24 */ /* 0x000fe2000f8e0200 */
[----:B------:R-:W-:Y:S01]  /*121f0*/  ULDC.64 UR4, c[0x0][0x2e8] ;  /* 0x0000ba0000047ab9 */ /* 0x000fe20000000a00 */
[----:B--2---:R-:W-:Y:S02]  /*12200*/  IMAD R4, R24, 0x1000, R34 ;  /* 0x0000100018047824 */ /* 0x004fe400078e0222 */
[----:B------:R-:W-:Y:S01]  /*12210*/  IMAD.IADD R5, R3, 0x1, R0 ;  /* 0x0000000103057824 */ /* 0x000fe200078e0200 */
[C---:B------:R-:W-:Y:S01]  /*12220*/  LEA R0, P0, R2.reuse, UR4, 0x1 ;  /* 0x0000000402007c11 */ /* 0x040fe2000f8008ff */
[----:B------:R-:W-:Y:S02]  /*12230*/  ULDC UR4, c[0x0][0x2f4] ;  /* 0x0000bd0000047ab9 */ /* 0x000fe40000000800 */
[----:B------:R-:W-:Y:S02]  /*12240*/  ISETP.GE.AND P2, PT, R7, UR4, PT ;  /* 0x0000000407007c0c */ /* 0x000fe4000bf46270 */
[----:B------:R-:W-:Y:S01]  /*12250*/  LEA.HI.X R5, R2, UR5, R5, 0x1, P0 ;  /* 0x0000000502057c11 */ /* 0x000fe200080f0c05 */
[----:B------:R-:W-:Y:S01]  /*12260*/  UMOV UR5, 0xffffffff ;  /* 0xffffffff00057882 */ /* 0x000fe20000000000 */
[----:B------:R-:W-:-:S09]  /*12270*/  ISETP.GE.AND P0, PT, R29, 0x1, PT ;  /* 0x000000011d00780c */ /* 0x000fd20003f06270 */
        /* <DEDUP_REMOVED lines=34> */
.L_x_5689:
        /* <DEDUP_REMOVED lines=10> */
.L_x_5616:
        /* <DEDUP_REMOVED lines=11> */
.L_x_5617:
        /* <DEDUP_REMOVED lines=23> */
.L_x_5619:
[----:B------:R-:W-:Y:S05]  /*12760*/  BSYNC B6 ;  /* 0x0000000000067941 */ /* 0x000fea0003800000 */
.L_x_5618:
[----:B0-----:R-:W2:Y:S01]  /*12770*/  LDL.LU R2, [R1] ;  /* 0x0000000001027983 */ /* 0x001ea20000300800 */
[----:B------:R-:W0:Y:S01]  /*12780*/  LDC R21, c[0x0][0x448] ;  /* 0x00011200ff157b82 */ /* 0x000e220000000800 */
[----:B------:R-:W-:Y:S01]  /*12790*/  ULDC.64 UR4, c[0x0][0x298] ;  /* 0x0000a60000047ab9 */ /* 0x000fe20000000a00 */
[----:B------:R-:W-:Y:S01]  /*127a0*/  LOP3.LUT P6, RZ, R22, 0x200, RZ, 0xc0, !PT ;  /* 0x0000020016ff7812 */ /* 0x000fe200078cc0ff */
[----:B------:R3:W5:Y:S01]  /*127b0*/  LDL R7, [R1+0x18] ;  /* 0x0000180001077983 */ /* 0x0007620000100800 */
[----:B------:R-:W-:Y:S01]  /*127c0*/  SHF.R.S32.HI R4, RZ, 0x1f, R19 ;  /* 0x0000001fff047819 */ /* 0x000fe20000011413 */
[----:B------:R-:W4:Y:S03]  /*127d0*/  S2R R20, SR_TID.X ;  /* 0x0000000000147919 */ /* 0x000f260000002100 */
[----:B------:R-:W-:Y:S02]  /*127e0*/  SEL R4, R4, RZ, !P6 ;  /* 0x000000ff04047207 */ /* 0x000fe40007000000 */
[----:B----4-:R-:W-:Y:S01]  /*127f0*/  LOP3.LUT R20, R20, 0x7f, RZ, 0xc0, !PT ;  /* 0x0000007f14147812 */ /* 0x010fe200078ec0ff */
[----:B------:R-:W4:Y:S02]  /*12800*/  S2R R8, SR_TID.X ;  /* 0x0000000000087919 */ /* 0x000f240000002100 */
[----:B----4-:R-:W-:-:S05]  /*12810*/  IMAD.SHL.U32 R8, R8, 0x8, RZ ;  /* 0x0000000808087824 */ /* 0x010fca00078e00ff */
[----:B------:R-:W-:Y:S02]  /*12820*/  LOP3.LUT R8, R8, 0x38, RZ, 0xc0, !PT ;  /* 0x0000003808087812 */ /* 0x000fe400078ec0ff */
[----:B--2---:R-:W-:-:S05]  /*12830*/  SHF.R.S32.HI R0, RZ, 0x1f, R2 ;  /* 0x0000001fff007819 */ /* 0x004fca0000011402 */
[----:B------:R-:W-:-:S04]  /*12840*/  IMAD R0, R0, UR4, RZ ;  /* 0x0000000400007c24 */ /* 0x000fc8000f8e02ff */
        /* <DEDUP_REMOVED lines=9> */
[----:B------:R-:W-:Y:S01]  /*128e0*/  IMAD.IADD R3, R3, 0x1, R0 ;  /* 0x0000000103037824 */ /* 0x000fe200078e0200 */
[----:B------:R-:W-:Y:S02]  /*128f0*/  SEL R0, R19, RZ, !P6 ;  /* 0x000000ff13007207 */ /* 0x000fe40007000000 */
[----:B0-----:R-:W-:Y:S02]  /*12900*/  ISETP.NE.AND P6, PT, R21, 0x1, PT ;  /* 0x000000011500780c */ /* 0x001fe40003fc5270 */
[----:B------:R-:W-:Y:S01]  /*12910*/  SHF.R.U32.HI R21, RZ, 0x3, R20 ;  /* 0x00000003ff157819 */ /* 0x000fe20000011614 */
[C---:B------:R-:W-:Y:S01]  /*12920*/  IMAD.WIDE.U32 R2, R0.reuse, UR4, R2 ;  /* 0x0000000400027c25 */ /* 0x040fe2000f8e0002 */
[----:B------:R-:W0:Y:S03]  /*12930*/  S2R R20, SR_TID.X ;  /* 0x0000000000147919 */ /* 0x000e260000002100 */
[----:B------:R-:W-:Y:S01]  /*12940*/  IMAD R4, R0, UR5, R4 ;  /* 0x0000000500047c24 */ /* 0x000fe2000f8e0204 */
[----:B------:R-:W-:-:S03]  /*12950*/  ULDC.64 UR4, c[0x0][0x2d0] ;  /* 0x0000b40000047ab9 */ /* 0x000fc60000000a00 */
[----:B------:R-:W-:Y:S02]  /*12960*/  IMAD.IADD R3, R3, 0x1, R4 ;  /* 0x0000000103037824 */ /* 0x000fe400078e0204 */
[----:B------:R-:W2:Y:S08]  /*12970*/  @P6 LDC R6, c[0x0][0x44c] ;  /* 0x00011300ff066b82 */ /* 0x000eb00000000800 */
[----:B------:R-:W4:Y:S01]  /*12980*/  @P6 LDC R0, c[0x0][0x450] ;  /* 0x00011400ff006b82 */ /* 0x000f220000000800 */
[----:B0-----:R-:W-:-:S05]  /*12990*/  IMAD.SHL.U32 R20, R20, 0x10, RZ ;  /* 0x0000001014147824 */ /* 0x001fca00078e00ff */
[----:B------:R-:W-:-:S05]  /*129a0*/  LOP3.LUT R20, R21, 0x70, R20, 0xf8, !PT ;  /* 0x0000007015147812 */ /* 0x000fca00078ef814 */
[----:B------:R-:W-:-:S04]  /*129b0*/  IMAD.IADD R5, R20, 0x1, R35 ;  /* 0x0000000114057824 */ /* 0x000fc800078e0223 */
[----:B--2---:R-:W-:-:S04]  /*129c0*/  @P6 IMAD.HI.U32 R6, R5, R6, RZ ;  /* 0x0000000605066227 */ /* 0x004fc800078e00ff */
[----:B------:R-:W-:Y:S01]  /*129d0*/  IMAD.MOV.U32 R4, RZ, RZ, R5 ;  /* 0x000000ffff047224 */ /* 0x000fe200078e0005 */
[----:B----4-:R-:W-:Y:S02]  /*129e0*/  @P6 SHF.R.U32.HI R4, RZ, R0, R6 ;  /* 0x00000000ff046219 */ /* 0x010fe40000011606 */
[----:B------:R-:W0:Y:S03]  /*129f0*/  LDC R6, c[0x0][0x448] ;  /* 0x00011200ff067b82 */ /* 0x000e260000000800 */
[----:B------:R-:W-:Y:S01]  /*12a00*/  IMAD.MOV R0, RZ, RZ, -R4 ;  /* 0x000000ffff007224 */ /* 0x000fe200078e0a04 */
[----:B------:R-:W2:Y:S01]  /*12a10*/  S2R R20, SR_TID.X ;  /* 0x0000000000147919 */ /* 0x000ea20000002100 */
[----:B------:R-:W-:-:S04]  /*12a20*/  IMAD.WIDE.U32 R2, R4, UR4, R2 ;  /* 0x0000000404027c25 */ /* 0x000fc8000f8e0002 */
[----:B0-----:R-:W-:Y:S01]  /*12a30*/  IMAD R0, R6, R0, R5 ;  /* 0x0000000006007224 */ /* 0x001fe200078e0205 */
[----:B------:R-:W-:-:S05]  /*12a40*/  SHF.R.S32.HI R5, RZ, 0x1f, R4 ;  /* 0x0000001fff057819 */ /* 0x000fca0000011404 */
        /* <DEDUP_REMOVED lines=8> */
[----:B------:R-:W-:Y:S02]  /*12ad0*/  ULDC.64 UR4, c[0x0][0x280] ;  /* 0x0000a00000047ab9 */ /* 0x000fe40000000a00 */
[----:B------:R-:W-:Y:S01]  /*12ae0*/  LEA R0, P0, R2, UR4, 0x1 ;  /* 0x0000000402007c11 */ /* 0x000fe2000f8008ff */
[----:B------:R-:W-:Y:S01]  /*12af0*/  IMAD.IADD R4, R3, 0x1, R4 ;  /* 0x0000000103047824 */ /* 0x000fe200078e0204 */
[----:B------:R-:W-:Y:S01]  /*12b00*/  ULDC UR4, c[0x0][0x2b8] ;  /* 0x0000ae0000047ab9 */ /* 0x000fe20000000800 */
[----:B--2---:R-:W-:-:S03]  /*12b10*/  LOP3.LUT R20, R20, 0x7f, RZ, 0xc0, !PT ;  /* 0x0000007f14147812 */ /* 0x004fc600078ec0ff */
[----:B------:R-:W-:Y:S01]  /*12b20*/  LEA.HI.X R4, R2, UR5, R4, 0x1, P0 ;  /* 0x0000000502047c11 */ /* 0x000fe200080f0c04 */
[----:B------:R-:W-:Y:S01]  /*12b30*/  UMOV UR5, 0xffffffff ;  /* 0xffffffff00057882 */ /* 0x000fe20000000000 */
[----:B------:R-:W-:Y:S02]  /*12b40*/  ISETP.GE.AND P1, PT, R8, UR4, PT ;  /* 0x0000000408007c0c */ /* 0x000fe4000bf26270 */
[----:B------:R-:W-:Y:S01]  /*12b50*/  SHF.R.U32.HI R9, RZ, 0x3, R20 ;  /* 0x00000003ff097819 */ /* 0x000fe20000011614 */
[----:B---3--:R-:W-:Y:S10]  /*12b60*/  BRA.DIV UR5, `(.L_x_5620) ;  /* 0x0000003a05587947 */ /* 0x008ff4000b800000 */
[----:B------:R-:W0:Y:S01]  /*12b70*/  SHFL.IDX PT, R3, R0, RZ, 0x181f ;  /* 0x00181fff00037589 */ /* 0x000e2200000e0000 */
[----:B------:R-:W-:Y:S02]  /*12b80*/  IMAD R37, R37, R6, RZ ;  /* 0x0000000625257224 */ /* 0x000fe400078e02ff */
[----:B------:R-:W-:Y:S01]  /*12b90*/  IMAD.IADD R35, R9, 0x1, R35 ;  /* 0x0000000109237824 */ /* 0x000fe200078e0223 */
[----:B------:R-:W2:Y:S04]  /*12ba0*/  SHFL.IDX PT, R2, R4, RZ, 0x181f ;  /* 0x00181fff04027589 */ /* 0x000ea800000e0000 */
[----:B------:R-:W-:-:S13]  /*12bb0*/  ISETP.GE.AND P0, PT, R35, R37, PT ;  /* 0x000000252300720c */ /* 0x000fda0003f06270 */
[----:B0-----:R-:W-:-:S05]  /*12bc0*/  @!P0 LEA R3, P2, R8, R3, 0x1 ;  /* 0x0000000308038211 */ /* 0x001fca00078408ff */
[----:B--2---:R-:W-:-:S05]  /*12bd0*/  @!P0 IMAD.X R2, RZ, RZ, R2, P2 ;  /* 0x000000ffff028224 */ /* 0x004fca00010e0602 */
[----:B------:R-:W-:-:S04]  /*12be0*/  @!P0 LOP3.LUT R3, R3, R2, RZ, 0x3c, !PT ;  /* 0x0000000203038212 */ /* 0x000fc800078e3cff */
[----:B------:R-:W-:-:S04]  /*12bf0*/  @!P0 LOP3.LUT R2, R3, R2, RZ, 0x3c, !PT ;  /* 0x0000000203028212 */ /* 0x000fc800078e3cff */
[----:B------:R-:W-:-:S05]  /*12c00*/  @!P0 LOP3.LUT R3, R3, R2, RZ, 0x3c, !PT ;  /* 0x0000000203038212 */ /* 0x000fca00078e3cff */
[----:B------:R-:W-:Y:S01]  /*12c10*/  @!PT LDS RZ, [RZ] ;  /* 0x00000000fffff984 */ /* 0x000fe20000000800 */
[----:B-----5:R0:W-:Y:S02]  /*12c20*/  @!P0 LDGSTS.E.BYPASS.LTC128B.128 [R7+0x20400], desc[UR54][R2.64], !P1 ;  /* 0x2040000002078fae */ /* 0x0201e4000c901d76 */
[----:B0-----:R-:W-:Y:S02]  /*12c30*/  VIADD R2, R35, 0x10 ;  /* 0x0000001023027836 */ /* 0x001fe40000000000 */
[----:B------:R-:W0:Y:S03]  /*12c40*/  SHFL.IDX PT, R3, R0, 0x1, 0x181f ;  /* 0x00381f0000037f89 */ /* 0x000e2600000e0000 */
[----:B------:R-:W-:Y:S02]  /*12c50*/  ISETP.GE.AND P0, PT, R2, R37, PT ;  /* 0x000000250200720c */ /* 0x000fe40003f06270 */
[----:B------:R-:W2:Y:S11]  /*12c60*/  SHFL.IDX PT, R2, R4, 0x1, 0x181f ;  /* 0x00381f0004027f89 */ /* 0x000eb600000e0000 */
[----:B0-----:R-:W-:-:S05]  /*12c70*/  @!P0 LEA R3, P2, R8, R3, 0x1 ;  /* 0x0000000308038211 */ /* 0x001fca00078408ff */
[----:B--2---:R-:W-:-:S05]  /*12c80*/  @!P0 IMAD.X R2, RZ, RZ, R2, P2 ;  /* 0x000000ffff028224 */ /* 0x004fca00010e0602 */
        /* <DEDUP_REMOVED lines=8> */
[----:B------:R-:W2:Y:S04]  /*12d10*/  SHFL.IDX PT, R2, R4, 0x2, 0x181f ;  /* 0x00581f0004027f89 */ /* 0x000ea800000e0000 */
[----:B------:R-:W3:Y:S04]  /*12d20*/  SHFL.IDX PT, R4, R4, 0x3, 0x181f ;  /* 0x00781f0004047f89 */ /* 0x000ee800000e0000 */
[----:B0-----:R-:W-:-:S05]  /*12d30*/  @!P0 LEA R3, P2, R8, R3, 0x1 ;  /* 0x0000000308038211 */ /* 0x001fca00078408ff */
[----:B--2---:R-:W-:-:S05]  /*12d40*/  @!P0 IMAD.X R2, RZ, RZ, R2, P2 ;  /* 0x000000ffff028224 */ /* 0x004fca00010e0602 */
[----:B------:R-:W-:-:S04]  /*12d50*/  @!P0 LOP3.LUT R3, R3, R2, RZ, 0x3c, !PT ;  /* 0x0000000203038212 */ /* 0x000fc800078e3cff */
[----:B------:R-:W-:-:S04]  /*12d60*/  @!P0 LOP3.LUT R2, R3, R2, RZ, 0x3c, !PT ;  /* 0x0000000203028212 */ /* 0x000fc800078e3cff */
[----:B------:R-:W-:-:S05]  /*12d70*/  @!P0 LOP3.LUT R3, R3, R2, RZ, 0x3c, !PT ;  /* 0x0000000203038212 */ /* 0x000fca00078e3cff */
[----:B---3--:R0:W-:Y:S02]  /*12d80*/  @!P0 LDGSTS.E.BYPASS.LTC128B.128 [R7+0x21400], desc[UR54][R2.64], !P1 ;  /* 0x2140000002078fae */ /* 0x0081e4000c901d76 */
.L_x_5698:
[----:B------:R-:W-:-:S05]  /*12d90*/  VIADD R35, R35, 0x30 ;  /* 0x0000003023237836 */ /* 0x000fca0000000000 */
[----:B------:R-:W-:-:S13]  /*12da0*/  ISETP.GE.AND P0, PT, R35, R37, PT ;  /* 0x000000252300720c */ /* 0x000fda0003f06270 */
        /* <DEDUP_REMOVED lines=8> */
.L_x_5621:
        /* <DEDUP_REMOVED lines=18> */
.L_x_5699:
[----:B------:R-:W-:Y:S05]  /*12f50*/  BSYNC B0 ;  /* 0x0000000000007941 */ /* 0x000fea0003800000 */
.L_x_5622:
[----:B------:R-:W-:-:S05]  /*12f60*/  IMAD.U32 R2, RZ, RZ, UR36 ;  /* 0x00000024ff027e24 */ /* 0x000fca000f8e00ff */
[----:B------:R-:W-:-:S13]  /*12f70*/  ISETP.NE.AND P0, PT, R2, 0x3, PT ;  /* 0x000000030200780c */ /* 0x000fda0003f05270 */
[----:B------:R-:W-:Y:S05]  /*12f80*/  @!P0 BRA `(.L_x_5624) ;  /* 0x0000000000048947 */ /* 0x000fea0003800000 */
[----:B------:R-:W-:Y:S01]  /*12f90*/  BPT.TRAP 0x1 ;  /* 0x000000040000795c */ /* 0x000fe20000300000 */
.L_x_5624:
[----:B0-----:R-:W-:Y:S01]  /*12fa0*/  SHF.L.U32 R0, R25, 0x1f, RZ ;  /* 0x0000001f19007819 */ /* 0x001fe200000006ff */
[----:B------:R-:W-:Y:S03]  /*12fb0*/  BSSY B0, `(.L_x_5625) ;  /* 0x0000003000007945 */ /* 0x000fe60003800000 */
[----:B------:R-:W0:Y:S02]  /*12fc0*/  SYNCS.PHASECHK.TRANS64.TRYWAIT P0, [R27+URZ+0x28c60], R0 ;  /* 0x028c60001b0075a7 */ /* 0x000e24000800017f */
[----:B0-----:R-:W-:Y:S05]  /*12fd0*/  @!P0 BRA `(.L_x_5626) ;  /* 0x0000003800948947 */ /* 0x001fea0003800000 */
.L_x_5700:
[----:B------:R-:W-:Y:S05]  /*12fe0*/  BSYNC B0 ;  /* 0x0000000000007941 */ /* 0x000fea0003800000 */
.L_x_5625:
[----:B------:R-:W0:Y:S01]  /*12ff0*/  LDL.LU R2, [R1+0x8] ;  /* 0x0000080001027983 */ /* 0x000e220000300800 */
[----:B------:R-:W-:-:S03]  /*13000*/  ULDC.64 UR4, c[0x0][0x328] ;  /* 0x0000ca0000047ab9 */ /* 0x000fc60000000a00 */
[----:B------:R-:W2:Y:S01]  /*13010*/  LDL.LU R4, [R1+0xc] ;  /* 0x00000c0001047983 */ /* 0x000ea20000300800 */
[----:B------:R-:W-:Y:S02]  /*13020*/  IMAD R5, R24, 0x8000, R34 ;  /* 0x0000800018057824 */ /* 0x000fe400078e0222 */
[----:B0-----:R-:W-:Y:S02]  /*13030*/  IMAD R0, R2, UR4, RZ ;  /* 0x0000000402007c24 */ /* 0x001fe4000f8e02ff */
[----:B------:R-:W-:-:S04]  /*13040*/  IMAD.WIDE.U32 R2, R36, UR4, RZ ;  /* 0x0000000424027c25 */ /* 0x000fc8000f8e00ff */
[----:B------:R-:W-:Y:S01]  /*13050*/  IMAD R0, R36, UR5, R0 ;  /* 0x0000000524007c24 */ /* 0x000fe2000f8e0200 */
[----:B------:R-:W-:-:S03]  /*13060*/  ULDC.64 UR4, c[0x0][0x338] ;  /* 0x0000ce0000047ab9 */ /* 0x000fc60000000a00 */
[----:B------:R-:W-:Y:S02]  /*13070*/  IMAD.IADD R3, R3, 0x1, R0 ;  /* 0x0000000103037824 */ /* 0x000fe400078e0200 */
        /* <DEDUP_REMOVED lines=23> */
[----:B0-----:R-:W-:-:S05]  /*131f0*/  IMAD.SHL.U32 R7, R7, 0x8, RZ ;  /* 0x0000000807077824 */ /* 0x001fca00078e00ff */
[----:B------:R-:W-:-:S05]  /*13200*/  LOP3.LUT R7, R7, 0x38, RZ, 0xc0, !PT ;  /* 0x0000003807077812 */ /* 0x000fca00078ec0ff */
[----:B------:R-:W-:Y:S01]  /*13210*/  IMAD.SHL.U32 R0, R7, 0x2, RZ ;  /* 0x0000000207007824 */ /* 0x000fe200078e00ff */
[----:B------:R-:W-:-:S04]  /*13220*/  LOP3.LUT R7, R17, 0x1, RZ, 0xc0, !PT ;  /* 0x0000000111077812 */ /* 0x000fc800078ec0ff */
[----:B--2---:R-:W-:Y:S02]  /*13230*/  IADD3 R2, P0, R2, R0, RZ ;  /* 0x0000000002027210 */ /* 0x004fe40007f1e0ff */
[----:B------:R-:W-:Y:S02]  /*13240*/  ISETP.NE.U32.AND P1, PT, R7, 0x1, PT ;  /* 0x000000010700780c */ /* 0x000fe40003f25070 */
[----:B------:R-:W-:Y:S01]  /*13250*/  PRMT R7, R17, 0x8880, RZ ;  /* 0x0000888011077816 */ /* 0x000fe200000000ff */
[----:B---3--:R-:W-:Y:S01]  /*13260*/  IMAD.X R3, RZ, RZ, R3, P0 ;  /* 0x000000ffff037224 */ /* 0x008fe200000e0603 */
        /* <DEDUP_REMOVED lines=25> */
[----:B------:R-:W2:Y:S04]  /*13400*/  SHFL.IDX PT, R3, R6, 0x1, 0x181f ;  /* 0x00381f0006037f89 */ /* 0x000ea800000e0000 */
[----:B------:R-:W-:Y:S01]  /*13410*/  SHFL.IDX PT, R6, R6, 0x3, 0x181f ;  /* 0x00781f0006067f89 */ /* 0x000fe200000e0000 */
[----:B0-----:R-:W-:-:S05]  /*13420*/  IADD3 R2, P6, R2, R0, RZ ;  /* 0x0000000002027210 */ /* 0x001fca0007fde0ff */
[----:B--2---:R-:W-:Y:S01]  /*13430*/  IMAD.X R3, RZ, RZ, R3, P6 ;  /* 0x000000ffff037224 */ /* 0x004fe200030e0603 */
        /* <DEDUP_REMOVED lines=39> */
[----:B0-----:R0:W2:Y:S02]  /*136b0*/  SHFL.IDX PT, R2, R4, 0x3, 0x181f ;  /* 0x00781f0004027f89 */ /* 0x0010a400000e0000 */
.L_x_5710:
        /* <DEDUP_REMOVED lines=11> */
[----:B--2---:R-:W-:Y:S02]  /*13770*/  IADD3 R2, P0, R2, R0, RZ ;  /* 0x0000000002027210 */ /* 0x004fe40007f1e0ff */
        /* <DEDUP_REMOVED lines=22> */
.L_x_5628:
        /* <DEDUP_REMOVED lines=11> */
.L_x_5629:
[----:B------:R-:W2:Y:S01]  /*13990*/  LDL.LU R2, [R1+0x4] ;  /* 0x0000040001027983 */ /* 0x000ea20000300800 */
[----:B------:R3:W-:Y:S01]  /*139a0*/  SYNCS.ARRIVE.TRANS64.A1T0 RZ, [R27+URZ+0x28c50], RZ ;  /* 0x028c50ff1bff79a7 */ /* 0x0007e2000810003f */
[----:B------:R-:W-:Y:S01]  /*139b0*/  BSSY B0, `(.L_x_5630) ;  /* 0x00000f7000007945 */ /* 0x000fe20003800000 */
[----:B--2---:R-:W-:-:S05]  /*139c0*/  VIADD R7, R2, 0xfffffffe ;  /* 0xfffffffe02077836 */ /* 0x004fca0000000000 */
[----:B------:R-:W-:-:S13]  /*139d0*/  ISETP.GE.AND P0, PT, R7, R32, PT ;  /* 0x000000200700720c */ /* 0x000fda0003f06270 */
[----:B---3--:R-:W-:Y:S05]  /*139e0*/  @!P0 BRA `(.L_x_5631) ;  /* 0x0000000c00cc8947 */ /* 0x008fea0003800000 */
[----:B------:R-:W2:Y:S01]  /*139f0*/  LDL.LU R2, [R1+0x14] ;  /* 0x0000140001027983 */ /* 0x000ea20000300800 */
[----:B------:R-:W-:-:S04]  /*13a00*/  LOP3.LUT R29, R17, 0x80, RZ, 0xc0, !PT ;  /* 0x00000080111d7812 */ /* 0x000fc800078ec0ff */
[----:B------:R-:W-:Y:S02]  /*13a10*/  SHF.R.U32.HI R29, RZ, 0x3, R29 ;  /* 0x00000003ff1d7819 */ /* 0x000fe4000001161d */
[----:B--2---:R-:W-:-:S04]  /*13a20*/  LOP3.LUT R30, R2, 0x40, RZ, 0xc0, !PT ;  /* 0x00000040021e7812 */ /* 0x004fc800078ec0ff */
[----:B------:R-:W-:-:S07]  /*13a30*/  SHF.R.U32.HI R30, RZ, 0x2, R30 ;  /* 0x00000002ff1e7819 */ /* 0x000fce000001161e */
.L_x_5644:
[----:B--2---:R-:W2:Y:S01]  /*13a40*/  S2R R2, SR_TID.X ;  /* 0x0000000000027919 */ /* 0x004ea20000002100 */
[----:B---3--:R-:W3:Y:S01]  /*13a50*/  LDC R3, c[0x0][0x430] ;  /* 0x00010c00ff037b82 */ /* 0x008ee20000000800 */
[----:B------:R-:W-:Y:S01]  /*13a60*/  IMAD R6, R7, 0x40, R31 ;  /* 0x0000004007067824 */ /* 0x000fe200078e021f */
[----:B------:R-:W-:Y:S05]  /*13a70*/  YIELD ;  /* 0x0000000000007946 */ /* 0x000fea0003800000 */
[----:B0-----:R-:W0:Y:S01]  /*13a80*/  S2R R4, SR_TID.X ;  /* 0x0000000000047919 */ /* 0x001e220000002100 */
[----:B------:R-:W-:Y:S01]  /*13a90*/  IMAD.U32 R11, RZ, RZ, UR36 ;  /* 0x00000024ff0b7e24 */ /* 0x000fe2000f8e00ff */
[----:B------:R-:W-:Y:S01]  /*13aa0*/  ULDC UR4, c[0x0][0x430] ;  /* 0x00010c0000047ab9 */ /* 0x000fe20000000800 */
[----:B------:R-:W-:Y:S01]  /*13ab0*/  VIADD R24, R24, 0x1 ;  /* 0x0000000118187836 */ /* 0x000fe20000000000 */
[----:B---3--:R-:W-:-:S02]  /*13ac0*/  ISETP.NE.AND P0, PT, R3, 0x1, PT ;  /* 0x000000010300780c */ /* 0x008fc40003f05270 */
[----:B--2---:R-:W-:-:S04]  /*13ad0*/  LOP3.LUT R2, R2, 0x7f, RZ, 0xc0, !PT ;  /* 0x0000007f02027812 */ /* 0x004fc800078ec0ff */
[----:B------:R-:W-:-:S07]  /*13ae0*/  SHF.R.U32.HI R2, RZ, 0x3, R2 ;  /* 0x00000003ff027819 */ /* 0x000fce0000011602 */
[----:B------:R-:W2:Y:S01]  /*13af0*/  @P0 LDC R3, c[0x0][0x434] ;  /* 0x00010d00ff030b82 */ /* 0x000ea20000000800 */
[----:B0-----:R-:W-:-:S05]  /*13b00*/  IMAD.SHL.U32 R4, R4, 0x10, RZ ;  /* 0x0000001004047824 */ /* 0x001fca00078e00ff */
[----:B------:R-:W-:Y:S02]  /*13b10*/  LOP3.LUT R4, R2, 0x70, R4, 0xf8, !PT ;  /* 0x0000007002047812 */ /* 0x000fe400078ef804 */
[----:B------:R-:W0:Y:S02]  /*13b20*/  @P0 LDC R2, c[0x0][0x438] ;  /* 0x00010e00ff020b82 */ /* 0x000e240000000800 */
[C---:B------:R-:W-:Y:S01]  /*13b30*/  ISETP.GT.U32.AND P1, PT, R4.reuse, 0x3f, PT ;  /* 0x0000003f0400780c */ /* 0x040fe20003f24070 */
[----:B------:R-:W-:-:S04]  /*13b40*/  IMAD.IADD R6, R4, 0x1, R6 ;  /* 0x0000000104067824 */ /* 0x000fc800078e0206 */
[----:B------:R-:W-:-:S08]  /*13b50*/  IMAD.MOV.U32 R10, RZ, RZ, R6 ;  /* 0x000000ffff0a7224 */ /* 0x000fd000078e0006 */
[----:B------:R-:W3:Y:S01]  /*13b60*/  @!P1 LDC.64 R4, c[0x0][0x428] ;  /* 0x00010a00ff049b82 */ /* 0x000ee20000000a00 */
[----:B--2---:R-:W-:-:S07]  /*13b70*/  @P0 IMAD.HI.U32 R3, R6, R3, RZ ;  /* 0x0000000306030227 */ /* 0x004fce00078e00ff */
[----:B------:R-:W2:Y:S01]  /*13b80*/  @!P1 LDC.64 R8, c[0x0][0x418] ;  /* 0x00010600ff089b82 */ /* 0x000ea20000000a00 */
[----:B0-----:R-:W-:-:S04]  /*13b90*/  @P0 SHF.R.U32.HI R10, RZ, R2, R3 ;  /* 0x00000002ff0a0219 */ /* 0x001fc80000011603 */
[--C-:B------:R-:W-:Y:S01]  /*13ba0*/  @!P1 SHF.R.S32.HI R3, RZ, 0x1f, R10.reuse ;  /* 0x0000001fff039819 */ /* 0x100fe2000001140a */
[----:B------:R-:W-:-:S04]  /*13bb0*/  @!P1 IMAD.MOV.U32 R2, RZ, RZ, R10 ;  /* 0x000000ffff029224 */ /* 0x000fc800078e000a */
[----:B---3--:R-:W-:-:S04]  /*13bc0*/  @!P1 IMAD.WIDE.U32 R2, R28, R4, R2 ;  /* 0x000000041c029225 */ /* 0x008fc800078e0002 */
[----:B------:R-:W-:-:S04]  /*13bd0*/  @!P1 IMAD R4, R33, R4, RZ ;  /* 0x0000000421049224 */ /* 0x000fc800078e02ff */
[----:B------:R-:W-:Y:S01]  /*13be0*/  @!P1 IMAD R5, R28, R5, R4 ;  /* 0x000000051c059224 */ /* 0x000fe200078e0204 */
[----:B--2---:R-:W-:Y:S01]  /*13bf0*/  @!P1 LEA R8, P0, R2, R8, 0x2 ;  /* 0x0000000802089211 */ /* 0x004fe200078010ff */
[----:B------:R-:W-:-:S03]  /*13c00*/  IMAD.MOV.U32 R4, RZ, RZ, RZ ;  /* 0x000000ffff047224 */ /* 0x000fc600078e00ff */
[----:B------:R-:W-:Y:S01]  /*13c10*/  @!P1 IADD3 R3, R5, R3, RZ ;  /* 0x0000000305039210 */ /* 0x000fe20007ffe0ff */
[----:B------:R-:W-:-:S03]  /*13c20*/  IMAD.MOV R5, RZ, RZ, -R10 ;  /* 0x000000ffff057224 */ /* 0x000fc600078e0a0a */
[----:B------:R-:W-:Y:S01]  /*13c30*/  @!P1 LEA.HI.X R9, R2, R9, R3, 0x2, P0 ;  /* 0x0000000902099211 */ /* 0x000fe200000f1403 */
[----:B------:R-:W-:Y:S01]  /*13c40*/  IMAD R5, R5, UR4, R6 ;  /* 0x0000000405057c24 */ /* 0x000fe2000f8e0206 */
[----:B------:R-:W-:-:S03]  /*13c50*/  ISETP.NE.AND P0, PT, R24, 0x2, PT ;  /* 0x000000021800780c */ /* 0x000fc60003f05270 */
[----:B------:R0:W5:Y:S01]  /*13c60*/  @!P1 LDG.E R4, desc[UR54][R8.64] ;  /* 0x0000003608049981 */ /* 0x000162000c1e1900 */
[----:B------:R-:W-:Y:S01]  /*13c70*/  ISETP.NE.AND P1, PT, R11, 0x3, PT ;  /* 0x000000030b00780c */ /* 0x000fe20003f25270 */
[----:B------:R-:W-:Y:S01]  /*13c80*/  IMAD.MOV.U32 R3, RZ, RZ, R7 ;  /* 0x000000ffff037224 */ /* 0x000fe200078e0007 */
[----:B------:R-:W-:Y:S01]  /*13c90*/  SEL R2, RZ, 0x1, P0 ;  /* 0x00000001ff027807 */ /* 0x000fe20000000000 */
[----:B------:R-:W-:Y:S01]  /*13ca0*/  VIADD R7, R7, 0xffffffff ;  /* 0xffffffff07077836 */ /* 0x000fe20000000000 */
[----:B------:R-:W-:Y:S02]  /*13cb0*/  SEL R24, R24, RZ, P0 ;  /* 0x000000ff18187207 */ /* 0x000fe40000000000 */
[----:B------:R-:W-:Y:S02]  /*13cc0*/  LOP3.LUT R25, R25, R2, RZ, 0x3c, !PT ;  /* 0x0000000219197212 */ /* 0x000fe400078e3cff */
[----:B------:R-:W-:-:S05]  /*13cd0*/  ISETP.GT.AND P3, PT, R3, R32, PT ;  /* 0x000000200300720c */ /* 0x000fca0003f64270 */
[----:B01----:R-:W-:Y:S08]  /*13ce0*/  @!P1 BRA `(.L_x_5632) ;  /* 0x0000000000049947 */ /* 0x003ff00003800000 */
[----:B------:R-:W-:Y:S01]  /*13cf0*/  BPT.TRAP 0x1 ;  /* 0x000000040000795c */ /* 0x000fe20000300000 */
.L_x_5632:
[----:B------:R-:W-:Y:S01]  /*13d00*/  IMAD R6, R24, 0x8, R23 ;  /* 0x0000000818067824 */ /* 0x000fe200078e0217 */
[----:B------:R-:W-:Y:S01]  /*13d10*/  SHF.L.U32 R17, R25, 0x1f, RZ ;  /* 0x0000001f19117819 */ /* 0x000fe200000006ff */
[----:B------:R-:W-:Y:S01]  /*13d20*/  BSSY B1, `(.L_x_5633) ;  /* 0x0000004000017945 */ /* 0x000fe20003800000 */
[----:B------:R-:W-:Y:S02]  /*13d30*/  SHF.R.S32.HI R9, RZ, 0x1f, R5 ;  /* 0x0000001fff097819 */ /* 0x000fe40000011405 */
[----:B------:R-:W0:Y:S02]  /*13d40*/  SYNCS.PHASECHK.TRANS64.TRYWAIT P0, [R6+URZ+0x28c40], R17 ;  /* 0x028c4011060075a7 */ /* 0x000e24000800017f */
[----:B0-----:R-:W-:Y:S05]  /*13d50*/  @!P0 BRA `(.L_x_5634) ;  /* 0x0000003400708947 */ /* 0x001fea0003800000 */
.L_x_5711:
[----:B------:R-:W-:Y:S05]  /*13d60*/  BSYNC B1 ;  /* 0x0000000000017941 */ /* 0x000fea0003800000 */
.L_x_5633:
        /* <DEDUP_REMOVED lines=20> */
[----:B-1----:R-:W-:Y:S01]  /*13eb0*/  LEA.HI.X R27, R2, UR5, R8, 0x1, P0 ;  /* 0x00000005021b7c11 */ /* 0x002fe200080f0c08 */
        /* <DEDUP_REMOVED lines=21> */
.L_x_5721:
        /* <DEDUP_REMOVED lines=8> */
.L_x_5636:
        /* <DEDUP_REMOVED lines=11> */
.L_x_5637:
[----:B------:R2:W-:Y:S01]  /*14140*/  SYNCS.ARRIVE.TRANS64.A1T0 RZ, [R6+URZ+0x28c30], RZ ;  /* 0x028c30ff06ff79a7 */ /* 0x0005e2000810003f */
[----:B------:R-:W-:Y:S05]  /*14150*/  @!P2 BRA `(.L_x_5638) ;  /* 0x000000000004a947 */ /* 0x000fea0003800000 */
[----:B------:R-:W-:Y:S01]  /*14160*/  BPT.TRAP 0x1 ;  /* 0x000000040000795c */ /* 0x000fe20000300000 */
.L_x_5638:
[----:B------:R-:W3:Y:S01]  /*14170*/  SYNCS.PHASECHK.TRANS64.TRYWAIT P0, [R6+URZ+0x28c60], R17 ;  /* 0x028c6011060075a7 */ /* 0x000ee2000800017f */
[----:B------:R-:W-:Y:S04]  /*14180*/  BSSY B1, `(.L_x_5639) ;  /* 0x0000002000017945 */ /* 0x000fe80003800000 */
[----:B---3--:R-:W-:Y:S05]  /*14190*/  @!P0 BRA `(.L_x_5640) ;  /* 0x0000003400908947 */ /* 0x008fea0003800000 */
.L_x_5722:
[----:B------:R-:W-:Y:S05]  /*141a0*/  BSYNC B1 ;  /* 0x0000000000017941 */ /* 0x000fea0003800000 */
.L_x_5639:
        /* <DEDUP_REMOVED lines=81> */
.L_x_5732:
        /* <DEDUP_REMOVED lines=25> */
.L_x_5642:
        /* <DEDUP_REMOVED lines=11> */
.L_x_5643:
[----:B------:R3:W-:Y:S01]  /*14900*/  SYNCS.ARRIVE.TRANS64.A1T0 RZ, [R6+URZ+0x28c50], RZ ;  /* 0x028c50ff06ff79a7 */ /* 0x0007e2000810003f */
[----:B------:R-:W-:Y:S05]  /*14910*/  @P3 BRA `(.L_x_5644) ;  /* 0xfffffff000483947 */ /* 0x000fea000383ffff */
.L_x_5631:
[----:B------:R-:W-:Y:S05]  /*14920*/  BSYNC B0 ;  /* 0x0000000000007941 */ /* 0x000fea0003800000 */
.L_x_5630:
        /* <DEDUP_REMOVED lines=21> */
.L_x_5646:
[----:B------:R-:W-:Y:S05]  /*14a80*/  BSYNC B0 ;  /* 0x0000000000007941 */ /* 0x000fea0003800000 */
.L_x_5645:
[----:B------:R-:W-:-:S07]  /*14a90*/  SEL R24, R24, RZ, P0 ;  /* 0x000000ff18187207 */ /* 0x000fce0000000000 */
.L_x_5605:
[----:B------:R-:W-:Y:S05]  /*14aa0*/  BSYNC B7 ;  /* 0x0000000000077941 */ /* 0x000fea0003800000 */
.L_x_5603:
        /* <DEDUP_REMOVED lines=11> */
.L_x_5647:
        /* <DEDUP_REMOVED lines=17> */
[----:B----4-:R-:W-:Y:S01]  /*14c70*/  @!P1 IMAD.MOV.U32 R17, RZ, RZ, R2 ;  /* 0x000000ffff119224 */ /* 0x010fe200078e0002 */
[----:B------:R-:W-:-:S04]  /*14c80*/  ISETP.NE.AND P1, PT, R8, RZ, PT ;  /* 0x000000ff0800720c */ /* 0x000fc80003f25270 */
[----:B------:R-:W0:Y:S02]  /*14c90*/  SHFL.UP PT, R14, R17, 0x1, RZ ;  /* 0x04200000110e7989 */ /* 0x000e2400000e00ff */
[----:B0-----:R-:W-:-:S04]  /*14ca0*/  SEL R4, R14, RZ, P1 ;  /* 0x000000ff0e047207 */ /* 0x001fc80000800000 */
[----:B------:R-:W-:-:S05]  /*14cb0*/  IADD3 R4, R17, R4, RZ ;  /* 0x0000000411047210 */ /* 0x000fca0007ffe0ff */
[----:B------:R-:W0:Y:S02]  /*14cc0*/  SHFL.UP PT, R14, R4, 0x2, RZ ;  /* 0x04400000040e7989 */ /* 0x000e2400000e00ff */
[----:B0-----:R-:W-:-:S05]  /*14cd0*/  SEL R5, R14, RZ, P2 ;  /* 0x000000ff0e057207 */ /* 0x001fca0001000000 */
[----:B--23--:R-:W-:Y:S02]  /*14ce0*/  IMAD.IADD R6, R4, 0x1, R5 ;  /* 0x0000000104067824 */ /* 0x00cfe400078e0205 */
[----:B------:R-:W-:Y:S04]  /*14cf0*/  SHFL.IDX PT, R5, R16, 0x1, 0x1f ;  /* 0x00201f0010057f89 */ /* 0x000fe800000e0000 */
        /* <DEDUP_REMOVED lines=10> */
.L_x_5742:
[----:B------:R-:W-:Y:S02]  /*14da0*/  ULDC UR4, c[0x0][0xc38] ;  /* 0x00030e0000047ab9 */ /* 0x000fe40000000800 */
[----:B------:R-:W-:-:S04]  /*14db0*/  IMAD.U32 R4, RZ, RZ, UR4 ;  /* 0x00000004ff047e24 */ /* 0x000fc8000f8e00ff */
[----:B--2---:R-:W-:-:S04]  /*14dc0*/  IMAD R14, R14, R4, RZ ;  /* 0x000000040e0e7224 */ /* 0x004fc800078e02ff */
[----:B------:R-:W-:-:S05]  /*14dd0*/  IMAD.IADD R5, R5, 0x1, R14 ;  /* 0x0000000105057824 */ /* 0x000fca00078e020e */
[----:B------:R-:W-:-:S13]  /*14de0*/  ISETP.GT.AND P6, PT, R5, R0, PT ;  /* 0x000000000500720c */ /* 0x000fda0003fc4270 */
[----:B------:R-:W-:Y:S05]  /*14df0*/  @P6 BRA `(.L_x_5650) ;  /* 0x00000000009c6947 */ /* 0x000fea0003800000 */
.L_x_5655:
        /* <DEDUP_REMOVED lines=14> */
.L_x_5653:
[----:B------:R-:W-:Y:S05]  /*14ee0*/  BSYNC B0 ;  /* 0x0000000000007941 */ /* 0x000fea0003800000 */
.L_x_5652:
        /* <DEDUP_REMOVED lines=18> */
.L_x_5750:
[----:B------:R-:W-:Y:S02]  /*15010*/  ULDC UR4, c[0x0][0xc38] ;  /* 0x00030e0000047ab9 */ /* 0x000fe40000000800 */
[----:B------:R-:W-:-:S04]  /*15020*/  IMAD.U32 R4, RZ, RZ, UR4 ;  /* 0x00000004ff047e24 */ /* 0x000fc8000f8e00ff */
[----:B--2---:R-:W-:-:S04]  /*15030*/  IMAD R14, R14, R4, RZ ;  /* 0x000000040e0e7224 */ /* 0x004fc800078e02ff */
[----:B------:R-:W-:-:S05]  /*15040*/  IMAD.IADD R5, R14, 0x1, R5 ;  /* 0x000000010e057824 */ /* 0x000fca00078e0205 */
[----:B------:R-:W-:-:S13]  /*15050*/  ISETP.GT.AND P6, PT, R5, R0, PT ;  /* 0x000000000500720c */ /* 0x000fda0003fc4270 */
[----:B------:R-:W-:Y:S05]  /*15060*/  @!P6 BRA `(.L_x_5655) ;  /* 0xfffffffc0064e947 */ /* 0x000fea000383ffff */
.L_x_5650:
        /* <DEDUP_REMOVED lines=8> */
.L_x_5754:
[----:B------:R-:W-:Y:S01]  /*150f0*/  ISETP.NE.AND P0, PT, R3, RZ, PT ;  /* 0x000000ff0300720c */ /* 0x000fe20003f05270 */
[----:B------:R-:W-:-:S12]  /*15100*/  IMAD.MOV.U32 R14, RZ, RZ, RZ ;  /* 0x000000ffff0e7224 */ /* 0x000fd800078e00ff */
[----:B------:R-:W-:Y:S05]  /*15110*/  @!P0 BRA `(.L_x_5657) ;  /* 0x0000000000108947 */ /* 0x000fea0003800000 */
[----:B------:R-:W-:Y:S01]  /*15120*/  UMOV UR4, 0xffffffff ;  /* 0xffffffff00047882 */ /* 0x000fe20000000000 */
[----:B------:R-:W-:Y:S02]  /*15130*/  VIADD R12, R6, 0xffffffff ;  /* 0xffffffff060c7836 */ /* 0x000fe40000000000 */
[----:B------:R-:W-:Y:S05]  /*15140*/  BRA.DIV UR4, `(.L_x_5658) ;  /* 0x0000003604bc7947 */ /* 0x000fea000b800000 */
[----:B------:R4:W0:Y:S02]  /*15150*/  SHFL.IDX PT, R14, R2, R12, 0x1f ;  /* 0x00001f0c020e7589 */ /* 0x00082400000e0000 */
.L_x_5657:
        /* <DEDUP_REMOVED lines=66> */
.L_x_5651:
[----:B------:R-:W-:Y:S01]  /*15580*/  UMOV UR4, URZ ;  /* 0x0000003f00047c82 */ /* 0x000fe20008000000 */
[----:B------:R-:W-:Y:S01]  /*15590*/  UMOV UR5, URZ ;  /* 0x0000003f00057c82 */ /* 0x000fe20008000000 */
[----:B------:R-:W-:Y:S01]  /*155a0*/  ULDC UR6, c[0x0][0xc3c] ;  /* 0x00030f0000067ab9 */ /* 0x000fe20000000800 */
[----:B------:R-:W-:Y:S02]  /*155b0*/  IMAD.MOV.U32 R16, RZ, RZ, R0 ;  /* 0x000000ffff107224 */ /* 0x000fe400078e0000 */
[----:B------:R-:W-:Y:S02]  /*155c0*/  IMAD.U32 R17, RZ, RZ, UR4 ;  /* 0x00000004ff117e24 */ /* 0x000fe4000f8e00ff */
[----:B------:R-:W-:Y:S02]  /*155d0*/  IMAD.U32 R18, RZ, RZ, UR5 ;  /* 0x00000005ff127e24 */ /* 0x000fe4000f8e00ff */
[----:B------:R-:W-:-:S07]  /*155e0*/  IMAD.U32 R19, RZ, RZ, UR6 ;  /* 0x00000006ff137e24 */ /* 0x000fce000f8e00ff */
.L_x_5659:
        /* <DEDUP_REMOVED lines=10> */
.L_x_5648:
[----:B------:R-:W-:Y:S02]  /*15690*/  ULDC UR4, c[0x0][0xc3c] ;  /* 0x00030f0000047ab9 */ /* 0x000fe40000000800 */
[----:B0-----:R-:W-:-:S13]  /*156a0*/  ISETP.GE.AND P0, PT, R19, UR4, PT ;  /* 0x0000000413007c0c */ /* 0x001fda000bf06270 */
[----:B------:R-:W-:Y:S05]  /*156b0*/  @!P0 BRA `(.L_x_5660) ;  /* 0xffffffb400448947 */ /* 0x000fea000383ffff */
[----:B------:R-:W-:Y:S05]  /*156c0*/  BSYNC B8 ;  /* 0x0000000000087941 */ /* 0x000fea0003800000 */
.L_x_5591:
[----:B------:R-:W5:Y:S01]  /*156d0*/  LDL.LU R0, [R1+0x10] ;  /* 0x0000100001007983 */ /* 0x000f620000300800 */
[----:B------:R-:W-:Y:S01]  /*156e0*/  BSSY B0, `(.L_x_5661) ;  /* 0x000000b000007945 */ /* 0x000fe20003800000 */
[----:B------:R-:W1:Y:S01]  /*156f0*/  S2R R5, SR_CgaCtaId ;  /* 0x0000000000057919 */ /* 0x000e620000008800 */
[----:B-----5:R-:W-:-:S05]  /*15700*/  VIADD R0, R0, 0x1 ;  /* 0x0000000100007836 */ /* 0x020fca0000000000 */
[----:B0-----:R-:W-:-:S04]  /*15710*/  LEA.HI R2, R0, R0, RZ, 0x1 ;  /* 0x0000000000027211 */ /* 0x001fc800078f08ff */
[----:B------:R-:W-:Y:S02]  /*15720*/  LOP3.LUT R3, R2, 0xfffffffe, RZ, 0xc0, !PT ;  /* 0xfffffffe02037812 */ /* 0x000fe400078ec0ff */
[----:B------:R-:W-:-:S03]  /*15730*/  MOV R2, 0x400 ;  /* 0x0000040000027802 */ /* 0x000fc60000000f00 */
[----:B------:R-:W-:Y:S01]  /*15740*/  IMAD.IADD R0, R0, 0x1, -R3 ;  /* 0x0000000100007824 */ /* 0x000fe200078e0a03 */
[----:B-1----:R-:W-:-:S04]  /*15750*/  LEA R5, R5, R2, 0x18 ;  /* 0x0000000205057211 */ /* 0x002fc800078ec0ff */
[----:B------:R-:W-:-:S04]  /*15760*/  SHF.L.U32 R0, R0, 0x1f, RZ ;  /* 0x0000001f00007819 */ /* 0x000fc800000006ff */
[----:B------:R-:W0:Y:S02]  /*15770*/  SYNCS.PHASECHK.TRANS64.TRYWAIT P0, [R5+URZ+0x28c20], R0 ;  /* 0x028c2000050075a7 */ /* 0x000e24000800017f */
[----:B0-----:R-:W-:Y:S05]  /*15780*/  @!P0 BRA `(.L_x_5662) ;  /* 0x0000003000508947 */ /* 0x001fea0003800000 */
.L_x_5757:
[----:B------:R-:W-:Y:S05]  /*15790*/  BSYNC B0 ;  /* 0x0000000000007941 */ /* 0x000fea0003800000 */
.L_x_5661:
[----:B------:R-:W-:-:S03]  /*157a0*/  UMOV UR4, 0xffffffff ;  /* 0xffffffff00047882 */ /* 0x000fc60000000000 */
[----:B------:R-:W-:Y:S05]  /*157b0*/  BRA.DIV UR4, `(.L_x_5663) ;  /* 0x0000003204587947 */ /* 0x000fea000b800000 */
[----:B0-----:R-:W0:Y:S02]  /*157c0*/  S2R R0, SR_TID.X ;  /* 0x0000000000007919 */ /* 0x001e240000002100 */
[----:B0-----:R-:W-:-:S04]  /*157d0*/  SHF.R.U32.HI R0, RZ, 0x5, R0 ;  /* 0x00000005ff007819 */ /* 0x001fc80000011600 */
[----:B------:R-:W-:-:S05]  /*157e0*/  LOP3.LUT R0, R0, 0x3, RZ, 0xc0, !PT ;  /* 0x0000000300007812 */ /* 0x000fca00078ec0ff */
[----:B------:R0:W1:Y:S02]  /*157f0*/  SHFL.IDX PT, R14, R0, RZ, 0x1f ;  /* 0x00001fff000e7589 */ /* 0x00006400000e0000 */
.L_x_5760:
[----:B-1----:R-:W-:Y:S01]  /*15800*/  ISETP.NE.AND P0, PT, R14, RZ, PT ;  /* 0x000000ff0e00720c */ /* 0x002fe20003f05270 */
[----:B------:R-:W-:-:S12]  /*15810*/  BSSY B0, `(.L_x_5664) ;  /* 0x0000024000007945 */ /* 0x000fd80003800000 */
[----:B------:R-:W-:Y:S05]  /*15820*/  @P0 BRA `(.L_x_5665) ;  /* 0x0000000000880947 */ /* 0x000fea0003800000 */
[----:B------:R-:W-:-:S03]  /*15830*/  UMOV UR4, 0xffffffff ;  /* 0xffffffff00047882 */ /* 0x000fc60000000000 */
[----:B------:R-:W-:Y:S05]  /*15840*/  BRA.DIV UR4, `(.L_x_5666) ;  /* 0x0000003204687947 */ /* 0x000fea000b800000 */
[----:B------:R-:W-:-:S13]  /*15850*/  ELECT P6, URZ, PT ;  /* 0x00000000003f782f */ /* 0x000fda00038c0000 */
.L_x_5763:
[----:B------:R-:W-:Y:S05]  /*15860*/  @!P6 BRA `(.L_x_5665) ;  /* 0x000000000078e947 */ /* 0x000fea0003800000 */
[----:B------:R-:W-:-:S06]  /*15870*/  ULOP3.LUT UR4, UR39, 0x2, URZ, 0xfc, !UPT ;  /* 0x0000000227047892 */ /* 0x000fcc000f8efc3f */
[----:B0-----:R-:W-:-:S05]  /*15880*/  IMAD.U32 R0, RZ, RZ, UR4 ;  /* 0x00000004ff007e24 */ /* 0x001fca000f8e00ff */
[----:B------:R-:W-:-:S13]  /*15890*/  ISETP.NE.AND P0, PT, R0, 0x3, PT ;  /* 0x000000030000780c */ /* 0x000fda0003f05270 */
[----:B------:R-:W-:Y:S05]  /*158a0*/  @!P0 BRA `(.L_x_5667) ;  /* 0x0000000000048947 */ /* 0x000fea0003800000 */
[----:B------:R-:W-:Y:S01]  /*158b0*/  BPT.TRAP 0x1 ;  /* 0x000000040000795c */ /* 0x000fe20000300000 */
.L_x_5667:
[C---:B------:R-:W-:Y:S01]  /*158c0*/  IMAD R3, R24.reuse, 0x8, R5 ;  /* 0x0000000818037824 */ /* 0x040fe200078e0205 */
[----:B------:R-:W-:Y:S01]  /*158d0*/  SHF.L.U32 R2, R25, 0x1f, RZ ;  /* 0x0000001f19027819 */ /* 0x000fe200000006ff */
[----:B------:R-:W-:-:S03]  /*158e0*/  VIADD R24, R24, 0x1 ;  /* 0x0000000118187836 */ /* 0x000fc60000000000 */
[----:B------:R-:W0:Y:S02]  /*158f0*/  SYNCS.PHASECHK.TRANS64.TRYWAIT P1, [R3+URZ+0x28c40], R2 ;  /* 0x028c4002030075a7 */ /* 0x000e24000802017f */
[----:B------:R-:W-:-:S04]  /*15900*/  ISETP.NE.AND P2, PT, R24, 0x2, PT ;  /* 0x000000021800780c */ /* 0x000fc80003f45270 */
[----:B------:R-:W-:Y:S01]  /*15910*/  SEL R0, RZ, 0x1, P2 ;  /* 0x00000001ff007807 */ /* 0x000fe20001000000 */
[----:B0-----:R-:W-:Y:S08]  /*15920*/  @!P1 BRA `(.L_x_5668) ;  /* 0x0000003000509947 */ /* 0x001ff00003800000 */
.L_x_5764:
[----:B------:R-:W-:Y:S02]  /*15930*/  SEL R24, R24, RZ, P2 ;  /* 0x000000ff18187207 */ /* 0x000fe40001000000 */
[----:B------:R-:W-:Y:S01]  /*15940*/  LOP3.LUT R0, R25, R0, RZ, 0x3c, !PT ;  /* 0x0000000019007212 */ /* 0x000fe200078e3cff */
[----:B------:R-:W-:Y:S06]  /*15950*/  @!P0 BRA `(.L_x_5669) ;  /* 0x0000000000048947 */ /* 0x000fec0003800000 */
[----:B------:R-:W-:Y:S01]  /*15960*/  BPT.TRAP 0x1 ;  /* 0x000000040000795c */ /* 0x000fe20000300000 */
.L_x_5669:
[----:B------:R-:W-:Y:S01]  /*15970*/  IMAD R5, R24, 0x8, R5 ;  /* 0x0000000818057824 */ /* 0x000fe200078e0205 */
[----:B------:R-:W-:-:S04]  /*15980*/  SHF.L.U32 R0, R0, 0x1f, RZ ;  /* 0x0000001f00007819 */ /* 0x000fc800000006ff */
[----:B------:R-:W1:Y:S02]  /*15990*/  SYNCS.PHASECHK.TRANS64.TRYWAIT P1, [R5+URZ+0x28c40], R0 ;  /* 0x028c4000050075a7 */ /* 0x000e64000802017f */
[----:B-1----:R-:W-:Y:S05]  /*159a0*/  @!P1 BRA `(.L_x_5670) ;  /* 0x0000003000449947 */ /* 0x002fea0003800000 */
.L_x_5765:
[----:B------:R-:W-:Y:S05]  /*159b0*/  @!P0 BRA `(.L_x_5671) ;  /* 0x0000000000048947 */ /* 0x000fea0003800000 */
[----:B------:R-:W-:Y:S01]  /*159c0*/  BPT.TRAP 0x1 ;  /* 0x000000040000795c */ /* 0x000fe20000300000 */
.L_x_5671:
[----:B------:R-:W5:Y:S02]  /*159d0*/  SYNCS.PHASECHK.TRANS64.TRYWAIT P1, [R3+URZ+0x28c60], R2 ;  /* 0x028c6002030075a7 */ /* 0x000f64000802017f */
[----:B-----5:R-:W-:Y:S05]  /*159e0*/  @!P1 BRA `(.L_x_5672) ;  /* 0x0000003000489947 */ /* 0x020fea0003800000 */
.L_x_5766:
[----:B------:R-:W-:Y:S05]  /*159f0*/  @!P0 BRA `(.L_x_5673) ;  /* 0x0000000000048947 */ /* 0x000fea0003800000 */
[----:B------:R-:W-:Y:S01]  /*15a00*/  BPT.TRAP 0x1 ;  /* 0x000000040000795c */ /* 0x000fe20000300000 */
.L_x_5673:
[----:B------:R0:W0:Y:S02]  /*15a10*/  SYNCS.PHASECHK.TRANS64.TRYWAIT P0, [R5+URZ+0x28c60], R0 ;  /* 0x028c6000050075a7 */ /* 0x000024000800017f */
[----:B0-----:R-:W-:Y:S05]  /*15a20*/  @!P0 NANOSLEEP.SYNCS 0x989680 ;  /* 0x009896800000895d */ /* 0x001fea0003900000 */
[----:B------:R-:W0:Y:S02]  /*15a30*/  @!P0 SYNCS.PHASECHK.TRANS64 P0, [R5+URZ+0x28c60], R0 ;  /* 0x028c6000050085a7 */ /* 0x000e24000800007f */
[----:B0-----:R-:W-:Y:S05]  /*15a40*/  @!P0 BRA `(.L_x_5673) ;  /* 0xfffffffc00f08947 */ /* 0x001fea000383ffff */
.L_x_5665:
[----:B------:R-:W-:Y:S05]  /*15a50*/  BSYNC B0 ;  /* 0x0000000000007941 */ /* 0x000fea0003800000 */
.L_x_5664:
[----:B------:R-:W-:Y:S05]  /*15a60*/  EXIT ;  /* 0x000000000000794d */ /* 0x000fea0003800000 */
.L_x_5476:
[----:B0-----:R-:W-:-:S04]  /*15a70*/  IMAD.U32 R6, RZ, RZ, UR21 ;  /* 0x00000015ff067e24 */ /* 0x001fc8000f8e00ff */
[----:B------:R0:W1:Y:S03]  /*15a80*/  SYNCS.PHASECHK.TRANS64.TRYWAIT P1, [R6+URZ+0x28c50], R3 ;  /* 0x028c5003060075a7 */ /* 0x000066000802017f */
[----:B-1----:R-:W-:Y:S05]  /*15a90*/  @!P1 NANOSLEEP.SYNCS 0x989680 ;  /* 0x009896800000995d */ /* 0x002fea0003900000 */
[----:B------:R-:W1:Y:S02]  /*15aa0*/  @!P1 SYNCS.PHASECHK.TRANS64 P1, [R6+URZ+0x28c50], R3 ;  /* 0x028c5003060095a7 */ /* 0x000e64000802007f */
[----:B-1----:R-:W-:Y:S05]  /*15ab0*/  @!P1 BRA `(.L_x_5476) ;  /* 0xfffffffc00ec9947 */ /* 0x002fea000383ffff */
[----:B------:R-:W-:Y:S05]  /*15ac0*/  BRA `(.L_x_5674) ;  /* 0xfffffec000c87947 */ /* 0x000fea000383ffff */
.L_x_5482:
[----:B-1----:R-:W-:-:S04]  /*15ad0*/  IMAD.U32 R5, RZ, RZ, UR21 ;  /* 0x00000015ff057e24 */ /* 0x002fc8000f8e00ff */
[----:B------:R1:W2:Y:S03]  /*15ae0*/  SYNCS.PHASECHK.TRANS64.TRYWAIT P1, [R5+URZ+0x28c50], R4 ;  /* 0x028c5004050075a7 */ /* 0x0002a6000802017f */
[----:B--2---:R-:W-:Y:S05]  /*15af0*/  @!P1 NANOSLEEP.SYNCS 0x989680 ;  /* 0x009896800000995d */ /* 0x004fea0003900000 */
[----:B------:R-:W2:Y:S02]  /*15b00*/  @!P1 SYNCS.PHASECHK.TRANS64 P1, [R5+URZ+0x28c50], R4 ;  /* 0x028c5004050095a7 */ /* 0x000ea4000802007f */
[----:B--2---:R-:W-:Y:S05]  /*15b10*/  @!P1 BRA `(.L_x_5482) ;  /* 0xfffffffc00ec9947 */ /* 0x004fea000383ffff */
[----:B------:R-:W-:Y:S05]  /*15b20*/  BRA `(.L_x_5481) ;  /* 0xfffffecc00c07947 */ /* 0x000fea000383ffff */
.L_x_5492:
[----:B0-----:R-:W-:-:S04]  /*15b30*/  IMAD.U32 R3, RZ, RZ, UR41 ;  /* 0x00000029ff037e24 */ /* 0x001fc8000f8e00ff */
[----:B------:R0:W1:Y:S03]  /*15b40*/  SYNCS.PHASECHK.TRANS64.TRYWAIT P1, [R3+URZ+0x28c00], R0 ;  /* 0x028c0000030075a7 */ /* 0x000066000802017f */
[----:B-1----:R-:W-:Y:S05]  /*15b50*/  @!P1 NANOSLEEP.SYNCS 0x989680 ;  /* 0x009896800000995d */ /* 0x002fea0003900000 */
[----:B------:R-:W1:Y:S02]  /*15b60*/  @!P1 SYNCS.PHASECHK.TRANS64 P1, [R3+URZ+0x28c00], R0 ;  /* 0x028c0000030095a7 */ /* 0x000e64000802007f */
[----:B-1----:R-:W-:Y:S05]  /*15b70*/  @!P1 BRA `(.L_x_5492) ;  /* 0xfffffffc00ec9947 */ /* 0x002fea000383ffff */
[----:B------:R-:W-:Y:S05]  /*15b80*/  BRA `(.L_x_5675) ;  /* 0xfffffee400347947 */ /* 0x000fea000383ffff */
.L_x_5496:
[----:B--2---:R2:W3:Y:S02]  /*15b90*/  SYNCS.PHASECHK.TRANS64.TRYWAIT P1, [R7+URZ+0x28c30], R8 ;  /* 0x028c3008070075a7 */ /* 0x0044e4000802017f */
[----:B---3--:R-:W-:Y:S05]  /*15ba0*/  @!P1 NANOSLEEP.SYNCS 0x989680 ;  /* 0x009896800000995d */ /* 0x008fea0003900000 */
[----:B------:R-:W3:Y:S02]  /*15bb0*/  @!P1 SYNCS.PHASECHK.TRANS64 P1, [R7+URZ+0x28c30], R8 ;  /* 0x028c3008070095a7 */ /* 0x000ee4000802007f */
[----:B---3--:R-:W-:Y:S05]  /*15bc0*/  @!P1 BRA `(.L_x_5496) ;  /* 0xfffffffc00f09947 */ /* 0x008fea000383ffff */
[----:B------:R-:W-:Y:S05]  /*15bd0*/  BRA `(.L_x_5495) ;  /* 0xfffffee400507947 */ /* 0x000fea000383ffff */
.L_x_5509:
[----:B----4-:R4:W0:Y:S02]  /*15be0*/  SYNCS.PHASECHK.TRANS64.TRYWAIT P1, [R7+URZ+0x28c50], R8 ;  /* 0x028c5008070075a7 */ /* 0x010824000802017f */
[----:B0-----:R-:W-:Y:S05]  /*15bf0*/  @!P1 NANOSLEEP.SYNCS 0x989680 ;  /* 0x009896800000995d */ /* 0x001fea0003900000 */
[----:B------:R-:W0:Y:S02]  /*15c00*/  @!P1 SYNCS.PHASECHK.TRANS64 P1, [R7+URZ+0x28c50], R8 ;  /* 0x028c5008070095a7 */ /* 0x000e24000802007f */
[----:B0-----:R-:W-:Y:S05]  /*15c10*/  @!P1 BRA `(.L_x_5509) ;  /* 0xfffffffc00f09947 */ /* 0x001fea000383ffff */
[----:B------:R-:W-:Y:S05]  /*15c20*/  BRA `(.L_x_5508) ;  /* 0xfffffefc00ec7947 */ /* 0x000fea000383ffff */
.L_x_5518:
[----:B--2---:R-:W-:-:S04]  /*15c30*/  IMAD.U32 R5, RZ, RZ, UR21 ;  /* 0x00000015ff057e24 */ /* 0x004fc8000f8e00ff */
[----:B------:R2:W3:Y:S03]  /*15c40*/  SYNCS.PHASECHK.TRANS64.TRYWAIT P1, [R5+URZ+0x28c30], R8 ;  /* 0x028c3008050075a7 */ /* 0x0004e6000802017f */
[----:B---3--:R-:W-:Y:S05]  /*15c50*/  @!P1 NANOSLEEP.SYNCS 0x989680 ;  /* 0x009896800000995d */ /* 0x008fea0003900000 */
[----:B------:R-:W3:Y:S02]  /*15c60*/  @!P1 SYNCS.PHASECHK.TRANS64 P1, [R5+URZ+0x28c30], R8 ;  /* 0x028c3008050095a7 */ /* 0x000ee4000802007f */
[----:B---3--:R-:W-:Y:S05]  /*15c70*/  @!P1 BRA `(.L_x_5518) ;  /* 0xfffffffc00ec9947 */ /* 0x008fea000383ffff */
[----:B------:R-:W-:Y:S05]  /*15c80*/  BRA `(.L_x_5517) ;  /* 0xffffff0400607947 */ /* 0x000fea000383ffff */
.L_x_5531:
[----:B--2---:R-:W-:-:S04]  /*15c90*/  IMAD.U32 R7, RZ, RZ, UR21 ;  /* 0x00000015ff077e24 */ /* 0x004fc8000f8e00ff */
[----:B------:R2:W3:Y:S03]  /*15ca0*/  SYNCS.PHASECHK.TRANS64.TRYWAIT P1, [R7+URZ+0x28c50], R8 ;  /* 0x028c5008070075a7 */ /* 0x0004e6000802017f */
[----:B---3--:R-:W-:Y:S05]  /*15cb0*/  @!P1 NANOSLEEP.SYNCS 0x989680 ;  /* 0x009896800000995d */ /* 0x008fea0003900000 */
[----:B------:R-:W3:Y:S02]  /*15cc0*/  @!P1 SYNCS.PHASECHK.TRANS64 P1, [R7+URZ+0x28c50], R8 ;  /* 0x028c5008070095a7 */ /* 0x000ee4000802007f */
[----:B---3--:R-:W-:Y:S05]  /*15cd0*/  @!P1 BRA `(.L_x_5531) ;  /* 0xfffffffc00ec9947 */ /* 0x008fea000383ffff */
[----:B------:R-:W-:Y:S05]  /*15ce0*/  BRA `(.L_x_5530) ;  /* 0xffffff2400447947 */ /* 0x000fea000383ffff */
.L_x_5541:
[----:B--2---:R-:W-:-:S04]  /*15cf0*/  IMAD.U32 R6, RZ, RZ, UR22 ;  /* 0x00000016ff067e24 */ /* 0x004fc8000f8e00ff */
[----:B------:R2:W3:Y:S03]  /*15d00*/  SYNCS.PHASECHK.TRANS64.TRYWAIT P2, [R6+URZ+0x28c30], R7 ;  /* 0x028c3007060075a7 */ /* 0x0004e6000804017f */
[----:B---3--:R-:W-:Y:S05]  /*15d10*/  @!P2 NANOSLEEP.SYNCS 0x989680 ;  /* 0x009896800000a95d */ /* 0x008fea0003900000 */
[----:B------:R-:W3:Y:S02]  /*15d20*/  @!P2 SYNCS.PHASECHK.TRANS64 P2, [R6+URZ+0x28c30], R7 ;  /* 0x028c30070600a5a7 */ /* 0x000ee4000804007f */
[----:B---3--:R-:W-:Y:S05]  /*15d30*/  @!P2 BRA `(.L_x_5541) ;  /* 0xfffffffc00eca947 */ /* 0x008fea000383ffff */
[----:B------:R-:W-:Y:S05]  /*15d40*/  BRA `(.L_x_5540) ;  /* 0xffffff2800cc7947 */ /* 0x000fea000383ffff */
.L_x_5546:
[----:B--2---:R-:W-:-:S04]  /*15d50*/  IMAD.U32 R8, RZ, RZ, UR22 ;  /* 0x00000016ff087e24 */ /* 0x004fc8000f8e00ff */
[----:B------:R2:W4:Y:S03]  /*15d60*/  SYNCS.PHASECHK.TRANS64.TRYWAIT P2, [R8+URZ+0x28c50], R7 ;  /* 0x028c5007080075a7 */ /* 0x000526000804017f */
[----:B----4-:R-:W-:Y:S05]  /*15d70*/  @!P2 NANOSLEEP.SYNCS 0x989680 ;  /* 0x009896800000a95d */ /* 0x010fea0003900000 */
[----:B------:R-:W4:Y:S02]  /*15d80*/  @!P2 SYNCS.PHASECHK.TRANS64 P2, [R8+URZ+0x28c50], R7 ;  /* 0x028c50070800a5a7 */ /* 0x000f24000804007f */
[----:B----4-:R-:W-:Y:S05]  /*15d90*/  @!P2 BRA `(.L_x_5546) ;  /* 0xfffffffc00eca947 */ /* 0x010fea000383ffff */
[----:B------:R-:W-:Y:S05]  /*15da0*/  BRA `(.L_x_5545) ;  /* 0xffffff3c00f07947 */ /* 0x000fea000383ffff */
.L_x_5553:
[----:B--2---:R-:W-:-:S04]  /*15db0*/  IMAD.U32 R5, RZ, RZ, UR21 ;  /* 0x00000015ff057e24 */ /* 0x004fc8000f8e00ff */
[----:B------:R2:W3:Y:S03]  /*15dc0*/  SYNCS.PHASECHK.TRANS64.TRYWAIT P1, [R5+URZ+0x28c30], R8 ;  /* 0x028c3008050075a7 */ /* 0x0004e6000802017f */
[----:B---3--:R-:W-:Y:S05]  /*15dd0*/  @!P1 NANOSLEEP.SYNCS 0x989680 ;  /* 0x009896800000995d */ /* 0x008fea0003900000 */
[----:B------:R-:W3:Y:S02]  /*15de0*/  @!P1 SYNCS.PHASECHK.TRANS64 P1, [R5+URZ+0x28c30], R8 ;  /* 0x028c3008050095a7 */ /* 0x000ee4000802007f */
[----:B---3--:R-:W-:Y:S05]  /*15df0*/  @!P1 BRA `(.L_x_5553) ;  /* 0xfffffffc00ec9947 */ /* 0x008fea000383ffff */
[----:B------:R-:W-:Y:S05]  /*15e00*/  BRA `(.L_x_5552) ;  /* 0xffffff4000e07947 */ /* 0x000fea000383ffff */
.L_x_5566:
[----:B--2---:R-:W-:-:S04]  /*15e10*/  IMAD.U32 R7, RZ, RZ, UR21 ;  /* 0x00000015ff077e24 */ /* 0x004fc8000f8e00ff */
[----:B------:R2:W3:Y:S03]  /*15e20*/  SYNCS.PHASECHK.TRANS64.TRYWAIT P1, [R7+URZ+0x28c50], R8 ;  /* 0x028c5008070075a7 */ /* 0x0004e6000802017f */
[----:B---3--:R-:W-:Y:S05]  /*15e30*/  @!P1 NANOSLEEP.SYNCS 0x989680 ;  /* 0x009896800000995d */ /* 0x008fea0003900000 */
[----:B------:R-:W3:Y:S02]  /*15e40*/  @!P1 SYNCS.PHASECHK.TRANS64 P1, [R7+URZ+0x28c50], R8 ;  /* 0x028c5008070095a7 */ /* 0x000ee4000802007f */
[----:B---3--:R-:W-:Y:S05]  /*15e50*/  @!P1 BRA `(.L_x_5566) ;  /* 0xfffffffc00ec9947 */ /* 0x008fea000383ffff */
[----:B------:R-:W-:Y:S05]  /*15e60*/  BRA `(.L_x_5565) ;  /* 0xffffff6000c47947 */ /* 0x000fea000383ffff */
.L_x_5611:
        /* <DEDUP_REMOVED lines=11> */
.L_x_5677:
[----:B------:R-:W-:Y:S05]  /*15f20*/  BSYNC B0 ;  /* 0x0000000000007941 */ /* 0x000fea0003800000 */
.L_x_5676:
[----:B------:R-:W-:Y:S05]  /*15f30*/  BRA `(.L_x_5678) ;  /* 0xffffffbc00607947 */ /* 0x000fea000383ffff */
.L_x_5614:
[----:B0-----:R0:W1:Y:S02]  /*15f40*/  SYNCS.PHASECHK.TRANS64.TRYWAIT P0, [R27+URZ+0x28c40], R0 ;  /* 0x028c40001b0075a7 */ /* 0x001064000800017f */
[----:B-1----:R-:W-:Y:S05]  /*15f50*/  @!P0 NANOSLEEP.SYNCS 0x989680 ;  /* 0x009896800000895d */ /* 0x002fea0003900000 */
[----:B------:R-:W1:Y:S02]  /*15f60*/  @!P0 SYNCS.PHASECHK.TRANS64 P0, [R27+URZ+0x28c40], R0 ;  /* 0x028c40001b0085a7 */ /* 0x000e64000800007f */
[----:B-1----:R-:W-:Y:S05]  /*15f70*/  @!P0 BRA `(.L_x_5614) ;  /* 0xfffffffc00f08947 */ /* 0x002fea000383ffff */
[----:B------:R-:W-:Y:S05]  /*15f80*/  BRA `(.L_x_5679) ;  /* 0xffffffc0003c7947 */ /* 0x000fea000383ffff */
.L_x_5615:
        /* <DEDUP_REMOVED lines=8> */
.L_x_5681:
[----:B------:R-:W-:Y:S05]  /*16010*/  BSYNC B0 ;  /* 0x0000000000007941 */ /* 0x000fea0003800000 */
.L_x_5680:
        /* <DEDUP_REMOVED lines=9> */
.L_x_5682:
[----:B------:R-:W-:Y:S02]  /*160b0*/  IMAD.MOV.U32 R13, RZ, RZ, R5 ;  /* 0x000000ffff0d7224 */ /* 0x000fe400078e0005 */
[----:B------:R-:W-:Y:S02]  /*160c0*/  IMAD.MOV.U32 R12, RZ, RZ, 0x1 ;  /* 0x00000001ff0c7424 */ /* 0x000fe400078e00ff */
[----:B------:R-:W-:-:S07]  /*160d0*/  IMAD.MOV.U32 R3, RZ, RZ, R14 ;  /* 0x000000ffff037224 */ /* 0x000fce00078e000e */
[----:B------:R-:W-:Y:S05]  /*160e0*/  WARPSYNC.COLLECTIVE R15, `(.L_x_5683) ;  /* 0x000000000f087348 */ /* 0x000fea0003c00000 */
[----:B------:R0:W1:Y:S02]  /*160f0*/  SHFL.IDX P6, R14, R13, R12, R11 ;  /* 0x0000000c0d0e7389 */ /* 0x00006400000c000b */
[----:B01----:R-:W-:Y:S01]  /*16100*/  ENDCOLLECTIVE ;  /* 0x000000000000791b */ /* 0x003fe20003800000 */
.L_x_5683:
        /* <DEDUP_REMOVED lines=15> */
.L_x_5684:
[----:B------:R-:W-:Y:S02]  /*16200*/  @P0 IMAD R6, R4, 0x2, R23 ;  /* 0x0000000204060824 */ /* 0x000fe400078e0217 */
[----:B------:R-:W-:Y:S02]  /*16210*/  IMAD.MOV.U32 R13, RZ, RZ, R5 ;  /* 0x000000ffff0d7224 */ /* 0x000fe400078e0005 */
[----:B------:R-:W-:Y:S02]  /*16220*/  IMAD.MOV.U32 R12, RZ, RZ, 0x2 ;  /* 0x00000002ff0c7424 */ /* 0x000fe400078e00ff */
[----:B------:R-:W-:-:S07]  /*16230*/  IMAD.MOV.U32 R3, RZ, RZ, R14 ;  /* 0x000000ffff037224 */ /* 0x000fce00078e000e */
[----:B------:R-:W-:Y:S05]  /*16240*/  WARPSYNC.COLLECTIVE R15, `(.L_x_5685) ;  /* 0x000000000f087348 */ /* 0x000fea0003c00000 */
[----:B------:R0:W1:Y:S02]  /*16250*/  SHFL.IDX P6, R14, R13, R12, R11 ;  /* 0x0000000c0d0e7389 */ /* 0x00006400000c000b */
[----:B01----:R-:W-:Y:S01]  /*16260*/  ENDCOLLECTIVE ;  /* 0x000000000000791b */ /* 0x003fe20003800000 */
.L_x_5685:
        /* <DEDUP_REMOVED lines=15> */
.L_x_5686:
[----:B------:R-:W-:Y:S02]  /*16360*/  @P0 IMAD R6, R4, 0x2, R23 ;  /* 0x0000000204060824 */ /* 0x000fe400078e0217 */
[----:B------:R-:W-:Y:S01]  /*16370*/  IMAD.MOV.U32 R13, RZ, RZ, R5 ;  /* 0x000000ffff0d7224 */ /* 0x000fe200078e0005 */
[----:B------:R-:W-:Y:S01]  /*16380*/  MOV R12, 0x3 ;  /* 0x00000003000c7802 */ /* 0x000fe20000000f00 */
[----:B------:R-:W-:-:S07]  /*16390*/  IMAD.MOV.U32 R3, RZ, RZ, R14 ;  /* 0x000000ffff037224 */ /* 0x000fce00078e000e */
[----:B------:R-:W-:Y:S05]  /*163a0*/  WARPSYNC.COLLECTIVE R15, `(.L_x_5687) ;  /* 0x000000000f087348 */ /* 0x000fea0003c00000 */
[----:B------:R0:W1:Y:S02]  /*163b0*/  SHFL.IDX P6, R14, R13, R12, R11 ;  /* 0x0000000c0d0e7389 */ /* 0x00006400000c000b */
[----:B01----:R-:W-:Y:S01]  /*163c0*/  ENDCOLLECTIVE ;  /* 0x000000000000791b */ /* 0x003fe20003800000 */
.L_x_5687:
        /* <DEDUP_REMOVED lines=10> */
.L_x_5688:
[----:B------:R-:W-:Y:S01]  /*16470*/  @!PT LDS RZ, [RZ] ;  /* 0x00000000fffff984 */ /* 0x000fe20000000800 */
[----:B------:R-:W-:Y:S01]  /*16480*/  @!PT LDS RZ, [RZ] ;  /* 0x00000000fffff984 */ /* 0x000fe20000000800 */
[----:B------:R-:W-:Y:S01]  /*16490*/  @!PT LDS RZ, [RZ] ;  /* 0x00000000fffff984 */ /* 0x000fe20000000800 */
[----:B------:R0:W-:Y:S01]  /*164a0*/  @P0 LDGSTS.E.BYPASS.LTC128B.128 [R6+0x23400], desc[UR54][R2.64], !P2 ;  /* 0x2340000002060fae */ /* 0x0001e2000d101d76 */
[----:B------:R-:W-:Y:S01]  /*164b0*/  IMAD.MOV.U32 R0, RZ, RZ, R14 ;  /* 0x000000ffff007224 */ /* 0x000fe200078e000e */
[----:B------:R-:W-:Y:S06]  /*164c0*/  BRA `(.L_x_5689) ;  /* 0xffffffbc00f47947 */ /* 0x000fec000383ffff */
.L_x_5620:
[----:B------:R-:W-:Y:S02]  /*164d0*/  IMAD.MOV.U32 R13, RZ, RZ, R4 ;  /* 0x000000ffff0d7224 */ /* 0x000fe400078e0004 */
[----:B------:R-:W-:Y:S02]  /*164e0*/  IMAD.MOV.U32 R12, RZ, RZ, RZ ;  /* 0x000000ffff0c7224 */ /* 0x000fe400078e00ff */
[----:B------:R-:W-:Y:S02]  /*164f0*/  IMAD.MOV.U32 R11, RZ, RZ, 0x181f ;  /* 0x0000181fff0b7424 */ /* 0x000fe400078e00ff */
[----:B------:R-:W-:Y:S02]  /*16500*/  IMAD.MOV.U32 R15, RZ, RZ, -0x1 ;  /* 0xffffffffff0f7424 */ /* 0x000fe400078e00ff */
[----:B------:R-:W-:Y:S02]  /*16510*/  IMAD R37, R37, R6, RZ ;  /* 0x0000000625257224 */ /* 0x000fe400078e02ff */
[----:B------:R-:W-:-:S07]  /*16520*/  IMAD.IADD R35, R9, 0x1, R35 ;  /* 0x0000000109237824 */ /* 0x000fce00078e0223 */
[----:B-1---5:R-:W-:Y:S05]  /*16530*/  WARPSYNC.COLLECTIVE R15, `(.L_x_5690) ;  /* 0x000000000f087348 */ /* 0x022fea0003c00000 */
[----:B------:R0:W2:Y:S02]  /*16540*/  SHFL.IDX P6, R14, R13, R12, R11 ;  /* 0x0000000c0d0e7389 */ /* 0x0000a400000c000b */
[----:B012--5:R-:W-:Y:S01]  /*16550*/  ENDCOLLECTIVE ;  /* 0x000000000000791b */ /* 0x027fe20003800000 */
.L_x_5690:
[C---:B------:R-:W-:Y:S01]  /*16560*/  VIADD R6, R35.reuse, 0x10 ;  /* 0x0000001023067836 */ /* 0x040fe20000000000 */
[----:B------:R-:W-:Y:S01]  /*16570*/  ISETP.GE.AND P0, PT, R35, R37, PT ;  /* 0x000000252300720c */ /* 0x000fe20003f06270 */
[----:B------:R-:W-:Y:S02]  /*16580*/  IMAD.MOV.U32 R13, RZ, RZ, R0 ;  /* 0x000000ffff0d7224 */ /* 0x000fe400078e0000 */
[----:B------:R-:W-:-:S10]  /*16590*/  IMAD.MOV.U32 R2, RZ, RZ, R14 ;  /* 0x000000ffff027224 */ /* 0x000fd400078e000e */
[----:B------:R-:W-:Y:S05]  /*165a0*/  WARPSYNC.COLLECTIVE R15, `(.L_x_5691) ;  /* 0x000000000f087348 */ /* 0x000fea0003c00000 */
[----:B------:R0:W1:Y:S02]  /*165b0*/  SHFL.IDX P6, R14, R13, R12, R11 ;  /* 0x0000000c0d0e7389 */ /* 0x00006400000c000b */
[----:B01----:R-:W-:Y:S01]  /*165c0*/  ENDCOLLECTIVE ;  /* 0x000000000000791b */ /* 0x003fe20003800000 */
.L_x_5691:
[----:B------:R-:W-:Y:S02]  /*165d0*/  IMAD.MOV.U32 R13, RZ, RZ, R4 ;  /* 0x000000ffff0d7224 */ /* 0x000fe400078e0004 */
[----:B------:R-:W-:Y:S02]  /*165e0*/  IMAD.MOV.U32 R12, RZ, RZ, 0x1 ;  /* 0x00000001ff0c7424 */ /* 0x000fe400078e00ff */
[----:B------:R-:W-:-:S07]  /*165f0*/  IMAD.MOV.U32 R3, RZ, RZ, R14 ;  /* 0x000000ffff037224 */ /* 0x000fce00078e000e */
[----:B------:R-:W-:Y:S05]  /*16600*/  WARPSYNC.COLLECTIVE R15, `(.L_x_5692) ;  /* 0x000000000f087348 */ /* 0x000fea0003c00000 */
[----:B------:R0:W1:Y:S02]  /*16610*/  SHFL.IDX P6, R14, R13, R12, R11 ;  /* 0x0000000c0d0e7389 */ /* 0x00006400000c000b */
[----:B01----:R-:W-:Y:S01]  /*16620*/  ENDCOLLECTIVE ;  /* 0x000000000000791b */ /* 0x003fe20003800000 */
.L_x_5692:
        /* <DEDUP_REMOVED lines=15> */
.L_x_5693:
[----:B------:R-:W-:Y:S02]  /*16720*/  IMAD.MOV.U32 R13, RZ, RZ, R4 ;  /* 0x000000ffff0d7224 */ /* 0x000fe400078e0004 */
[----:B------:R-:W-:Y:S02]  /*16730*/  IMAD.MOV.U32 R12, RZ, RZ, 0x2 ;  /* 0x00000002ff0c7424 */ /* 0x000fe400078e00ff */
[----:B------:R-:W-:-:S07]  /*16740*/  IMAD.MOV.U32 R3, RZ, RZ, R14 ;  /* 0x000000ffff037224 */ /* 0x000fce00078e000e */
[----:B------:R-:W-:Y:S05]  /*16750*/  WARPSYNC.COLLECTIVE R15, `(.L_x_5694) ;  /* 0x000000000f087348 */ /* 0x000fea0003c00000 */
[----:B------:R0:W1:Y:S02]  /*16760*/  SHFL.IDX P6, R14, R13, R12, R11 ;  /* 0x0000000c0d0e7389 */ /* 0x00006400000c000b */
[----:B01----:R-:W-:Y:S01]  /*16770*/  ENDCOLLECTIVE ;  /* 0x000000000000791b */ /* 0x003fe20003800000 */
.L_x_5694:
        /* <DEDUP_REMOVED lines=16> */
.L_x_5695:
[----:B------:R-:W-:Y:S02]  /*16880*/  IMAD.MOV.U32 R13, RZ, RZ, R4 ;  /* 0x000000ffff0d7224 */ /* 0x000fe400078e0004 */
[----:B------:R-:W-:Y:S02]  /*16890*/  IMAD.MOV.U32 R12, RZ, RZ, 0x3 ;  /* 0x00000003ff0c7424 */ /* 0x000fe400078e00ff */
[----:B------:R-:W-:-:S07]  /*168a0*/  IMAD.MOV.U32 R3, RZ, RZ, R14 ;  /* 0x000000ffff037224 */ /* 0x000fce00078e000e */
[----:B------:R-:W-:Y:S05]  /*168b0*/  WARPSYNC.COLLECTIVE R15, `(.L_x_5696) ;  /* 0x000000000f087348 */ /* 0x000fea0003c00000 */
[----:B------:R0:W1:Y:S02]  /*168c0*/  SHFL.IDX P6, R14, R13, R12, R11 ;  /* 0x0000000c0d0e7389 */ /* 0x00006400000c000b */
[----:B01----:R-:W-:Y:S01]  /*168d0*/  ENDCOLLECTIVE ;  /* 0x000000000000791b */ /* 0x003fe20003800000 */
.L_x_5696:
        /* <DEDUP_REMOVED lines=10> */
.L_x_5697:
[----:B------:R-:W-:Y:S01]  /*16980*/  @!PT LDS RZ, [RZ] ;  /* 0x00000000fffff984 */ /* 0x000fe20000000800 */
[----:B------:R-:W-:Y:S01]  /*16990*/  @!PT LDS RZ, [RZ] ;  /* 0x00000000fffff984 */ /* 0x000fe20000000800 */
[----:B------:R-:W-:Y:S01]  /*169a0*/  @!PT LDS RZ, [RZ] ;  /* 0x00000000fffff984 */ /* 0x000fe20000000800 */
[----:B------:R2:W-:Y:S01]  /*169b0*/  @!P0 LDGSTS.E.BYPASS.LTC128B.128 [R7+0x21400], desc[UR54][R2.64], !P1 ;  /* 0x2140000002078fae */ /* 0x0005e2000c901d76 */
[----:B------:R-:W-:Y:S01]  /*169c0*/  MOV R0, R14 ;  /* 0x0000000e00007202 */ /* 0x000fe20000000f00 */
[----:B------:R-:W-:Y:S06]  /*169d0*/  BRA `(.L_x_5698) ;  /* 0xffffffc000ec7947 */ /* 0x000fec000383ffff */
.L_x_5623:
[----:B0-----:R0:W2:Y:S02]  /*169e0*/  SYNCS.PHASECHK.TRANS64.TRYWAIT P0, [R23+URZ+0x28c20], R0 ;  /* 0x028c2000170075a7 */ /* 0x0010a4000800017f */
[----:B--2---:R-:W-:Y:S05]  /*169f0*/  @!P0 NANOSLEEP.SYNCS 0x989680 ;  /* 0x009896800000895d */ /* 0x004fea0003900000 */
[----:B------:R-:W2:Y:S02]  /*16a00*/  @!P0 SYNCS.PHASECHK.TRANS64 P0, [R23+URZ+0x28c20], R0 ;  /* 0x028c2000170085a7 */ /* 0x000ea4000800007f */
[----:B--2---:R-:W-:Y:S05]  /*16a10*/  @!P0 BRA `(.L_x_5623) ;  /* 0xfffffffc00f08947 */ /* 0x004fea000383ffff */
[----:B------:R-:W-:Y:S05]  /*16a20*/  BRA `(.L_x_5699) ;  /* 0xffffffc400487947 */ /* 0x000fea000383ffff */
.L_x_5626:
[----:B0-----:R0:W2:Y:S02]  /*16a30*/  SYNCS.PHASECHK.TRANS64.TRYWAIT P0, [R27+URZ+0x28c60], R0 ;  /* 0x028c60001b0075a7 */ /* 0x0010a4000800017f */
[----:B--2---:R-:W-:Y:S05]  /*16a40*/  @!P0 NANOSLEEP.SYNCS 0x989680 ;  /* 0x009896800000895d */ /* 0x004fea0003900000 */
[----:B------:R-:W2:Y:S02]  /*16a50*/  @!P0 SYNCS.PHASECHK.TRANS64 P0, [R27+URZ+0x28c60], R0 ;  /* 0x028c60001b0085a7 */ /* 0x000ea4000800007f */
[----:B--2---:R-:W-:Y:S05]  /*16a60*/  @!P0 BRA `(.L_x_5626) ;  /* 0xfffffffc00f08947 */ /* 0x004fea000383ffff */
[----:B------:R-:W-:Y:S05]  /*16a70*/  BRA `(.L_x_5700) ;  /* 0xffffffc400587947 */ /* 0x000fea000383ffff */
.L_x_5627:
        /* <DEDUP_REMOVED lines=8> */
.L_x_5702:
[----:B------:R-:W-:Y:S05]  /*16b00*/  BSYNC B0 ;  /* 0x0000000000007941 */ /* 0x000fea0003800000 */
.L_x_5701:
        /* <DEDUP_REMOVED lines=15> */
.L_x_5703:
        /* <DEDUP_REMOVED lines=39> */
.L_x_5704:
[----:B------:R-:W-:Y:S02]  /*16e70*/  IMAD.MOV.U32 R13, RZ, RZ, R4 ;  /* 0x000000ffff0d7224 */ /* 0x000fe400078e0004 */
[----:B------:R-:W-:-:S07]  /*16e80*/  IMAD.MOV.U32 R3, RZ, RZ, R14 ;  /* 0x000000ffff037224 */ /* 0x000fce00078e000e */
[----:B------:R-:W-:Y:S05]  /*16e90*/  WARPSYNC.COLLECTIVE R15, `(.L_x_5705) ;  /* 0x000000000f087348 */ /* 0x000fea0003c00000 */
[----:B------:R0:W1:Y:S02]  /*16ea0*/  SHFL.IDX P6, R14, R13, R12, R11 ;  /* 0x0000000c0d0e7389 */ /* 0x00006400000c000b */
[----:B01----:R-:W-:Y:S01]  /*16eb0*/  ENDCOLLECTIVE ;  /* 0x000000000000791b */ /* 0x003fe20003800000 */
.L_x_5705:
        /* <DEDUP_REMOVED lines=29> */
.L_x_5706:
[----:B------:R-:W-:Y:S02]  /*17090*/  IMAD.MOV.U32 R13, RZ, RZ, R4 ;  /* 0x000000ffff0d7224 */ /* 0x000fe400078e0004 */
[----:B------:R-:W-:-:S07]  /*170a0*/  IMAD.MOV.U32 R7, RZ, RZ, R14 ;  /* 0x000000ffff077224 */ /* 0x000fce00078e000e */
[----:B------:R-:W-:Y:S05]  /*170b0*/  WARPSYNC.COLLECTIVE R15, `(.L_x_5707) ;  /* 0x000000000f087348 */ /* 0x000fea0003c00000 */
[----:B------:R0:W1:Y:S02]  /*170c0*/  SHFL.IDX P6, R14, R13, R12, R11 ;  /* 0x0000000c0d0e7389 */ /* 0x00006400000c000b */
[----:B01----:R-:W-:Y:S01]  /*170d0*/  ENDCOLLECTIVE ;  /* 0x000000000000791b */ /* 0x003fe20003800000 */
.L_x_5707:
        /* <DEDUP_REMOVED lines=29> */
.L_x_5708:
[----:B------:R-:W-:Y:S02]  /*172b0*/  IMAD.MOV.U32 R13, RZ, RZ, R4 ;  /* 0x000000ffff0d7224 */ /* 0x000fe400078e0004 */
[----:B------:R-:W-:-:S07]  /*172c0*/  IMAD.MOV.U32 R6, RZ, RZ, R14 ;  /* 0x000000ffff067224 */ /* 0x000fce00078e000e */
[----:B------:R-:W-:Y:S05]  /*172d0*/  WARPSYNC.COLLECTIVE R15, `(.L_x_5709) ;  /* 0x000000000f087348 */ /* 0x000fea0003c00000 */
[----:B------:R0:W1:Y:S02]  /*172e0*/  SHFL.IDX P6, R14, R13, R12, R11 ;  /* 0x0000000c0d0e7389 */ /* 0x00006400000c000b */
[----:B01----:R-:W-:Y:S01]  /*172f0*/  ENDCOLLECTIVE ;  /* 0x000000000000791b */ /* 0x003fe20003800000 */
.L_x_5709:
[----:B------:R-:W-:Y:S01]  /*17300*/  MOV R2, R14 ;  /* 0x0000000e00027202 */ /* 0x000fe20000000f00 */
[----:B------:R-:W-:Y:S06]  /*17310*/  BRA `(.L_x_5710) ;  /* 0xffffffc000e87947 */ /* 0x000fec000383ffff */
.L_x_5634:
[----:B0-----:R0:W2:Y:S02]  /*17320*/  SYNCS.PHASECHK.TRANS64.TRYWAIT P0, [R6+URZ+0x28c40], R17 ;  /* 0x028c4011060075a7 */ /* 0x0010a4000800017f */
[----:B--2---:R-:W-:Y:S05]  /*17330*/  @!P0 NANOSLEEP.SYNCS 0x989680 ;  /* 0x009896800000895d */ /* 0x004fea0003900000 */
[----:B------:R-:W2:Y:S02]  /*17340*/  @!P0 SYNCS.PHASECHK.TRANS64 P0, [R6+URZ+0x28c40], R17 ;  /* 0x028c4011060085a7 */ /* 0x000ea4000800007f */
[----:B--2---:R-:W-:Y:S05]  /*17350*/  @!P0 BRA `(.L_x_5634) ;  /* 0xfffffffc00f08947 */ /* 0x004fea000383ffff */
[----:B------:R-:W-:Y:S05]  /*17360*/  BRA `(.L_x_5711) ;  /* 0xffffffc8007c7947 */ /* 0x000fea000383ffff */
.L_x_5635:
        /* <DEDUP_REMOVED lines=8> */
.L_x_5713:
[----:B------:R-:W-:Y:S05]  /*173f0*/  BSYNC B1 ;  /* 0x0000000000017941 */ /* 0x000fea0003800000 */
.L_x_5712:
        /* <DEDUP_REMOVED lines=9> */
.L_x_5714:
[----:B------:R-:W-:Y:S02]  /*17490*/  IMAD.MOV.U32 R13, RZ, RZ, R27 ;  /* 0x000000ffff0d7224 */ /* 0x000fe400078e001b */
[----:B------:R-:W-:Y:S02]  /*174a0*/  IMAD.MOV.U32 R12, RZ, RZ, 0x1 ;  /* 0x00000001ff0c7424 */ /* 0x000fe400078e00ff */
[----:B------:R-:W-:-:S07]  /*174b0*/  IMAD.MOV.U32 R2, RZ, RZ, R14 ;  /* 0x000000ffff027224 */ /* 0x000fce00078e000e */
[----:B------:R-:W-:Y:S05]  /*174c0*/  WARPSYNC.COLLECTIVE R15, `(.L_x_5715) ;  /* 0x000000000f087348 */ /* 0x000fea0003c00000 */
[----:B------:R0:W1:Y:S02]  /*174d0*/  SHFL.IDX P6, R14, R13, R12, R11 ;  /* 0x0000000c0d0e7389 */ /* 0x00006400000c000b */
[----:B01----:R-:W-:Y:S01]  /*174e0*/  ENDCOLLECTIVE ;  /* 0x000000000000791b */ /* 0x003fe20003800000 */
.L_x_5715:
        /* <DEDUP_REMOVED lines=11> */
.L_x_5716:
[----:B------:R-:W-:Y:S02]  /*175a0*/  IMAD.MOV.U32 R13, RZ, RZ, R27 ;  /* 0x000000ffff0d7224 */ /* 0x000fe400078e001b */
[----:B------:R-:W-:Y:S02]  /*175b0*/  IMAD.MOV.U32 R12, RZ, RZ, 0x2 ;  /* 0x00000002ff0c7424 */ /* 0x000fe400078e00ff */
[----:B------:R-:W-:-:S07]  /*175c0*/  IMAD.MOV.U32 R2, RZ, RZ, R14 ;  /* 0x000000ffff027224 */ /* 0x000fce00078e000e */
[----:B------:R-:W-:Y:S05]  /*175d0*/  WARPSYNC.COLLECTIVE R15, `(.L_x_5717) ;  /* 0x000000000f087348 */ /* 0x000fea0003c00000 */
[----:B------:R0:W1:Y:S02]  /*175e0*/  SHFL.IDX P6, R14, R13, R12, R11 ;  /* 0x0000000c0d0e7389 */ /* 0x00006400000c000b */
[----:B01----:R-:W-:Y:S01]  /*175f0*/  ENDCOLLECTIVE ;  /* 0x000000000000791b */ /* 0x003fe20003800000 */
.L_x_5717:
        /* <DEDUP_REMOVED lines=11> */
.L_x_5718:
[----:B------:R-:W-:Y:S02]  /*176b0*/  IMAD.MOV.U32 R13, RZ, RZ, R27 ;  /* 0x000000ffff0d7224 */ /* 0x000fe400078e001b */
[----:B------:R-:W-:Y:S02]  /*176c0*/  IMAD.MOV.U32 R12, RZ, RZ, 0x3 ;  /* 0x00000003ff0c7424 */ /* 0x000fe400078e00ff */
[----:B------:R-:W-:-:S07]  /*176d0*/  IMAD.MOV.U32 R2, RZ, RZ, R14 ;  /* 0x000000ffff027224 */ /* 0x000fce00078e000e */
[----:B------:R-:W-:Y:S05]  /*176e0*/  WARPSYNC.COLLECTIVE R15, `(.L_x_5719) ;  /* 0x000000000f087348 */ /* 0x000fea0003c00000 */
[----:B------:R0:W1:Y:S02]  /*176f0*/  SHFL.IDX P6, R14, R13, R12, R11 ;  /* 0x0000000c0d0e7389 */ /* 0x00006400000c000b */
[----:B01----:R-:W-:Y:S01]  /*17700*/  ENDCOLLECTIVE ;  /* 0x000000000000791b */ /* 0x003fe20003800000 */
.L_x_5719:
        /* <DEDUP_REMOVED lines=11> */
.L_x_5720:
[----:B------:R-:W-:Y:S01]  /*177c0*/  IMAD.MOV.U32 R2, RZ, RZ, R14 ;  /* 0x000000ffff027224 */ /* 0x000fe200078e000e */
[----:B------:R-:W-:Y:S06]  /*177d0*/  BRA `(.L_x_5721) ;  /* 0xffffffc8000c7947 */ /* 0x000fec000383ffff */
.L_x_5640:
[----:B---3--:R3:W4:Y:S02]  /*177e0*/  SYNCS.PHASECHK.TRANS64.TRYWAIT P0, [R6+URZ+0x28c60], R17 ;  /* 0x028c6011060075a7 */ /* 0x008724000800017f */
[----:B----4-:R-:W-:Y:S05]  /*177f0*/  @!P0 NANOSLEEP.SYNCS 0x989680 ;  /* 0x009896800000895d */ /* 0x010fea0003900000 */
[----:B------:R-:W4:Y:S02]  /*17800*/  @!P0 SYNCS.PHASECHK.TRANS64 P0, [R6+URZ+0x28c60], R17 ;  /* 0x028c6011060085a7 */ /* 0x000f24000800007f */
[----:B----4-:R-:W-:Y:S05]  /*17810*/  @!P0 BRA `(.L_x_5640) ;  /* 0xfffffffc00f08947 */ /* 0x010fea000383ffff */
[----:B------:R-:W-:Y:S05]  /*17820*/  BRA `(.L_x_5722) ;  /* 0xffffffc8005c7947 */ /* 0x000fea000383ffff */
.L_x_5641:
[----:B------:R-:W-:Y:S01]  /*17830*/  BSSY B1, `(.L_x_5723) ;  /* 0x0000008000017945 */ /* 0x000fe20003800000 */
[----:B------:R-:W-:Y:S01]  /*17840*/  IMAD.MOV.U32 R13, RZ, RZ, R10 ;  /* 0x000000ffff0d7224 */ /* 0x000fe200078e000a */
[----:B------:R-:W-:Y:S01]  /*17850*/  MOV R12, RZ ;  /* 0x000000ff000c7202 */ /* 0x000fe20000000f00 */
[----:B------:R-:W-:Y:S02]  /*17860*/  IMAD.MOV.U32 R11, RZ, RZ, 0x181f ;  /* 0x0000181fff0b7424 */ /* 0x000fe400078e00ff */
[----:B------:R-:W-:-:S07]  /*17870*/  IMAD.MOV.U32 R15, RZ, RZ, -0x1 ;  /* 0xffffffffff0f7424 */ /* 0x000fce00078e00ff */
[----:B-12---:R-:W-:Y:S05]  /*17880*/  WARPSYNC.COLLECTIVE R15, `(.L_x_5724) ;  /* 0x000000000f087348 */ /* 0x006fea0003c00000 */
[----:B------:R0:W3:Y:S02]  /*17890*/  SHFL.IDX P6, R14, R13, R12, R11 ;  /* 0x0000000c0d0e7389 */ /* 0x0000e400000c000b */
[----:B0123--:R-:W-:Y:S01]  /*178a0*/  ENDCOLLECTIVE ;  /* 0x000000000000791b */ /* 0x00ffe20003800000 */
.L_x_5724:
[----:B------:R-:W-:Y:S05]  /*178b0*/  BSYNC B1 ;  /* 0x0000000000017941 */ /* 0x000fea0003800000 */
.L_x_5723:
        /* <DEDUP_REMOVED lines=13> */
.L_x_5725:
        /* <DEDUP_REMOVED lines=17> */
.L_x_5726:
        /* <DEDUP_REMOVED lines=16> */
.L_x_5727:
        /* <DEDUP_REMOVED lines=19> */
.L_x_5728:
        /* <DEDUP_REMOVED lines=14> */
.L_x_5729:
        /* <DEDUP_REMOVED lines=16> */
.L_x_5730:
        /* <DEDUP_REMOVED lines=14> */
.L_x_5731:
[----:B------:R-:W-:Y:S05]  /*17f90*/  BRA `(.L_x_5732) ;  /* 0xffffffc400c87947 */ /* 0x000fea000383ffff */
.L_x_5649:
        /* <DEDUP_REMOVED lines=8> */
.L_x_5734:
[----:B------:R-:W-:Y:S05]  /*18020*/  BSYNC B0 ;  /* 0x0000000000007941 */ /* 0x000fea0003800000 */
.L_x_5733:
[----:B------:R-:W-:Y:S01]  /*18030*/  IMAD.MOV.U32 R13, RZ, RZ, R16 ;  /* 0x000000ffff0d7224 */ /* 0x000fe200078e0010 */
[----:B------:R-:W-:Y:S01]  /*18040*/  MOV R12, 0x1 ;  /* 0x00000001000c7802 */ /* 0x000fe20000000f00 */
[----:B------:R-:W-:Y:S02]  /*18050*/  IMAD.MOV.U32 R11, RZ, RZ, 0x1f ;  /* 0x0000001fff0b7424 */ /* 0x000fe400078e00ff */
[----:B------:R-:W-:Y:S02]  /*18060*/  IMAD.MOV.U32 R15, RZ, RZ, -0x1 ;  /* 0xffffffffff0f7424 */ /* 0x000fe400078e00ff */
[----:B------:R-:W-:Y:S02]  /*18070*/  IMAD.IADD R7, R19, 0x1, R8 ;  /* 0x0000000113077824 */ /* 0x000fe400078e0208 */
[----:B------:R-:W-:-:S07]  /*18080*/  IMAD.MOV.U32 R0, RZ, RZ, R14 ;  /* 0x000000ffff007224 */ /* 0x000fce00078e000e */
[----:B------:R-:W-:Y:S05]  /*18090*/  WARPSYNC.COLLECTIVE R15, `(.L_x_5735) ;  /* 0x000000000f087348 */ /* 0x000fea0003c00000 */
[----:B------:R0:W1:Y:S02]  /*180a0*/  SHFL.IDX P6, R14, R13, R12, R11 ;  /* 0x0000000c0d0e7389 */ /* 0x00006400000c000b */
[----:B01----:R-:W-:Y:S01]  /*180b0*/  ENDCOLLECTIVE ;  /* 0x000000000000791b */ /* 0x003fe20003800000 */
.L_x_5735:
        /* <DEDUP_REMOVED lines=18> */
.L_x_5736:
[----:B------:R-:W-:Y:S01]  /*181e0*/  IMAD.MOV.U32 R12, RZ, RZ, 0x2 ;  /* 0x00000002ff0c7424 */ /* 0x000fe200078e00ff */
[----:B------:R-:W-:-:S05]  /*181f0*/  SEL R4, R14, RZ, P1 ;  /* 0x000000ff0e047207 */ /* 0x000fca0000800000 */
[----:B------:R-:W-:-:S04]  /*18200*/  IMAD.IADD R4, R17, 0x1, R4 ;  /* 0x0000000111047824 */ /* 0x000fc800078e0204 */
[----:B------:R-:W-:-:S07]  /*18210*/  IMAD.MOV.U32 R13, RZ, RZ, R4 ;  /* 0x000000ffff0d7224 */ /* 0x000fce00078e0004 */
[----:B------:R-:W-:Y:S05]  /*18220*/  WARPSYNC.COLLECTIVE R15, `(.L_x_5737) ;  /* 0x000000000f087348 */ /* 0x000fea0003c00000 */
[----:B------:R0:W1:Y:S02]  /*18230*/  SHFL.UP P6, R14, R13, R12, R11 ;  /* 0x0400000c0d0e7389 */ /* 0x00006400000c000b */
[----:B01----:R-:W-:Y:S01]  /*18240*/  ENDCOLLECTIVE ;  /* 0x000000000000791b */ /* 0x003fe20003800000 */
.L_x_5737:
[----:B------:R-:W-:Y:S01]  /*18250*/  IMAD.MOV.U32 R12, RZ, RZ, 0x4 ;  /* 0x00000004ff0c7424 */ /* 0x000fe200078e00ff */
[----:B------:R-:W-:-:S05]  /*18260*/  SEL R3, R14, RZ, P2 ;  /* 0x000000ff0e037207 */ /* 0x000fca0001000000 */
[----:B------:R-:W-:-:S04]  /*18270*/  IMAD.IADD R6, R4, 0x1, R3 ;  /* 0x0000000104067824 */ /* 0x000fc800078e0203 */
[----:B------:R-:W-:-:S07]  /*18280*/  IMAD.MOV.U32 R13, RZ, RZ, R6 ;  /* 0x000000ffff0d7224 */ /* 0x000fce00078e0006 */
[----:B------:R-:W-:Y:S05]  /*18290*/  WARPSYNC.COLLECTIVE R15, `(.L_x_5738) ;  /* 0x000000000f087348 */ /* 0x000fea0003c00000 */
[----:B------:R0:W1:Y:S02]  /*182a0*/  SHFL.UP P6, R14, R13, R12, R11 ;  /* 0x0400000c0d0e7389 */ /* 0x00006400000c000b */
[----:B01----:R-:W-:Y:S01]  /*182b0*/  ENDCOLLECTIVE ;  /* 0x000000000000791b */ /* 0x003fe20003800000 */
.L_x_5738:
[----:B------:R-:W-:Y:S01]  /*182c0*/  IMAD.MOV.U32 R12, RZ, RZ, 0x8 ;  /* 0x00000008ff0c7424 */ /* 0x000fe200078e00ff */
[----:B------:R-:W-:-:S05]  /*182d0*/  SEL R3, R14, RZ, P3 ;  /* 0x000000ff0e037207 */ /* 0x000fca0001800000 */
[----:B------:R-:W-:-:S04]  /*182e0*/  IMAD.IADD R2, R6, 0x1, R3 ;  /* 0x0000000106027824 */ /* 0x000fc800078e0203 */
[----:B------:R-:W-:-:S07]  /*182f0*/  IMAD.MOV.U32 R13, RZ, RZ, R2 ;  /* 0x000000ffff0d7224 */ /* 0x000fce00078e0002 */
[----:B------:R-:W-:Y:S05]  /*18300*/  WARPSYNC.COLLECTIVE R15, `(.L_x_5739) ;  /* 0x000000000f087348 */ /* 0x000fea0003c00000 */
[----:B------:R0:W1:Y:S02]  /*18310*/  SHFL.UP P6, R14, R13, R12, R11 ;  /* 0x0400000c0d0e7389 */ /* 0x00006400000c000b */
[----:B01----:R-:W-:Y:S01]  /*18320*/  ENDCOLLECTIVE ;  /* 0x000000000000791b */ /* 0x003fe20003800000 */
.L_x_5739:
[----:B------:R-:W-:Y:S01]  /*18330*/  IMAD.MOV.U32 R12, RZ, RZ, 0x10 ;  /* 0x00000010ff0c7424 */ /* 0x000fe200078e00ff */
[----:B------:R-:W-:-:S05]  /*18340*/  SEL R3, R14, RZ, P4 ;  /* 0x000000ff0e037207 */ /* 0x000fca0002000000 */
[----:B------:R-:W-:-:S04]  /*18350*/  IMAD.IADD R3, R2, 0x1, R3 ;  /* 0x0000000102037824 */ /* 0x000fc800078e0203 */
[----:B------:R-:W-:-:S07]  /*18360*/  IMAD.MOV.U32 R13, RZ, RZ, R3 ;  /* 0x000000ffff0d7224 */ /* 0x000fce00078e0003 */
[----:B------:R-:W-:Y:S05]  /*18370*/  WARPSYNC.COLLECTIVE R15, `(.L_x_5740) ;  /* 0x000000000f087348 */ /* 0x000fea0003c00000 */
[----:B------:R0:W1:Y:S02]  /*18380*/  SHFL.UP P6, R14, R13, R12, R11 ;  /* 0x0400000c0d0e7389 */ /* 0x00006400000c000b */
[----:B01----:R-:W-:Y:S01]  /*18390*/  ENDCOLLECTIVE ;  /* 0x000000000000791b */ /* 0x003fe20003800000 */
.L_x_5740:
        /* <DEDUP_REMOVED lines=8> */
.L_x_5741:
[----:B------:R-:W-:Y:S05]  /*18420*/  BRA `(.L_x_5742) ;  /* 0xffffffc8005c7947 */ /* 0x000fea000383ffff */
.L_x_5654:
        /* <DEDUP_REMOVED lines=8> */
.L_x_5744:
[----:B------:R-:W-:Y:S05]  /*184b0*/  BSYNC B0 ;  /* 0x0000000000007941 */ /* 0x000fea0003800000 */
.L_x_5743:
[----:B------:R-:W-:Y:S01]  /*184c0*/  SEL R14, R14, RZ, P1 ;  /* 0x000000ff0e0e7207 */ /* 0x000fe20000800000 */
[----:B------:R-:W-:Y:S01]  /*184d0*/  IMAD.MOV.U32 R12, RZ, RZ, 0x2 ;  /* 0x00000002ff0c7424 */ /* 0x000fe200078e00ff */
[----:B------:R-:W-:Y:S01]  /*184e0*/  MOV R11, RZ ;  /* 0x000000ff000b7202 */ /* 0x000fe20000000f00 */
[----:B------:R-:W-:Y:S02]  /*184f0*/  IMAD.MOV.U32 R15, RZ, RZ, -0x1 ;  /* 0xffffffffff0f7424 */ /* 0x000fe400078e00ff */
[----:B------:R-:W-:-:S07]  /*18500*/  IMAD.IADD R13, R17, 0x1, R14 ;  /* 0x00000001110d7824 */ /* 0x000fce00078e020e */
[----:B------:R-:W-:Y:S05]  /*18510*/  WARPSYNC.COLLECTIVE R15, `(.L_x_5745) ;  /* 0x000000000f087348 */ /* 0x000fea0003c00000 */
[----:B------:R0:W1:Y:S02]  /*18520*/  SHFL.UP P6, R14, R13, R12, R11 ;  /* 0x0400000c0d0e7389 */ /* 0x00006400000c000b */
[----:B01----:R-:W-:Y:S01]  /*18530*/  ENDCOLLECTIVE ;  /* 0x000000000000791b */ /* 0x003fe20003800000 */
.L_x_5745:
[----:B------:R-:W-:Y:S01]  /*18540*/  IMAD.MOV.U32 R12, RZ, RZ, 0x4 ;  /* 0x00000004ff0c7424 */ /* 0x000fe200078e00ff */
[----:B------:R-:W-:-:S05]  /*18550*/  SEL R2, R14, RZ, P2 ;  /* 0x000000ff0e027207 */ /* 0x000fca0001000000 */
[----:B------:R-:W-:-:S04]  /*18560*/  IMAD.IADD R2, R13, 0x1, R2 ;  /* 0x000000010d027824 */ /* 0x000fc800078e0202 */
[----:B------:R-:W-:-:S07]  /*18570*/  IMAD.MOV.U32 R13, RZ, RZ, R2 ;  /* 0x000000ffff0d7224 */ /* 0x000fce00078e0002 */
[----:B------:R-:W-:Y:S05]  /*18580*/  WARPSYNC.COLLECTIVE R15, `(.L_x_5746) ;  /* 0x000000000f087348 */ /* 0x000fea0003c00000 */
[----:B------:R0:W1:Y:S02]  /*18590*/  SHFL.UP P6, R14, R13, R12, R11 ;  /* 0x0400000c0d0e7389 */ /* 0x00006400000c000b */
[----:B01----:R-:W-:Y:S01]  /*185a0*/  ENDCOLLECTIVE ;  /* 0x000000000000791b */ /* 0x003fe20003800000 */
.L_x_5746:
[----:B------:R-:W-:Y:S01]  /*185b0*/  IMAD.MOV.U32 R12, RZ, RZ, 0x8 ;  /* 0x00000008ff0c7424 */ /* 0x000fe200078e00ff */
[----:B------:R-:W-:-:S05]  /*185c0*/  SEL R3, R14, RZ, P3 ;  /* 0x000000ff0e037207 */ /* 0x000fca0001800000 */
[----:B------:R-:W-:-:S04]  /*185d0*/  IMAD.IADD R3, R2, 0x1, R3 ;  /* 0x0000000102037824 */ /* 0x000fc800078e0203 */
[----:B------:R-:W-:-:S07]  /*185e0*/  IMAD.MOV.U32 R13, RZ, RZ, R3 ;  /* 0x000000ffff0d7224 */ /* 0x000fce00078e0003 */
[----:B------:R-:W-:Y:S05]  /*185f0*/  WARPSYNC.COLLECTIVE R15, `(.L_x_5747) ;  /* 0x000000000f087348 */ /* 0x000fea0003c00000 */
[----:B------:R0:W1:Y:S02]  /*18600*/  SHFL.UP P6, R14, R13, R12, R11 ;  /* 0x0400000c0d0e7389 */ /* 0x00006400000c000b */
[----:B01----:R-:W-:Y:S01]  /*18610*/  ENDCOLLECTIVE ;  /* 0x000000000000791b */ /* 0x003fe20003800000 */
.L_x_5747:
[----:B------:R-:W-:Y:S01]  /*18620*/  IMAD.MOV.U32 R12, RZ, RZ, 0x10 ;  /* 0x00000010ff0c7424 */ /* 0x000fe200078e00ff */
[----:B------:R-:W-:-:S05]  /*18630*/  SEL R4, R14, RZ, P4 ;  /* 0x000000ff0e047207 */ /* 0x000fca0002000000 */
[----:B------:R-:W-:-:S04]  /*18640*/  IMAD.IADD R4, R3, 0x1, R4 ;  /* 0x0000000103047824 */ /* 0x000fc800078e0204 */
[----:B------:R-:W-:-:S07]  /*18650*/  IMAD.MOV.U32 R13, RZ, RZ, R4 ;  /* 0x000000ffff0d7224 */ /* 0x000fce00078e0004 */
[----:B------:R-:W-:Y:S05]  /*18660*/  WARPSYNC.COLLECTIVE R15, `(.L_x_5748) ;  /* 0x000000000f087348 */ /* 0x000fea0003c00000 */
[----:B------:R0:W1:Y:S02]  /*18670*/  SHFL.UP P6, R14, R13, R12, R11 ;  /* 0x0400000c0d0e7389 */ /* 0x00006400000c000b */
[----:B01----:R-:W-:Y:S01]  /*18680*/  ENDCOLLECTIVE ;  /* 0x000000000000791b */ /* 0x003fe20003800000 */
.L_x_5748:
        /* <DEDUP_REMOVED lines=8> */
.L_x_5749:
[----:B------:R-:W-:Y:S05]  /*18710*/  BRA `(.L_x_5750) ;  /* 0xffffffc8003c7947 */ /* 0x000fea000383ffff */
.L_x_5656:
[----:B------:R-:W-:Y:S01]  /*18720*/  BSSY B0, `(.L_x_5751) ;  /* 0x0000006000007945 */ /* 0x000fe20003800000 */
[----:B------:R-:W-:Y:S01]  /*18730*/  PLOP3.LUT P6, PT, P6, PT, PT, 0x8, 0x0 ;  /* 0x000000000000781c */ /* 0x000fe200037ce170 */
[----:B------:R-:W-:-:S12]  /*18740*/  IMAD.MOV.U32 R15, RZ, RZ, -0x1 ;  /* 0xffffffffff0f7424 */ /* 0x000fd800078e00ff */
[----:B01----:R-:W-:Y:S05]  /*18750*/  WARPSYNC.COLLECTIVE R15, `(.L_x_5752) ;  /* 0x000000000f087348 */ /* 0x003fea0003c00000 */
[----:B------:R-:W-:Y:S01]  /*18760*/  VOTE.ANY R14, PT, P6 ;  /* 0x00000000000e7806 */ /* 0x000fe200030e0100 */
[----:B01----:R-:W-:Y:S06]  /*18770*/  ENDCOLLECTIVE ;  /* 0x000000000000791b */ /* 0x003fec0003800000 */
.L_x_5752:
[----:B------:R-:W-:Y:S05]  /*18780*/  BSYNC B0 ;  /* 0x0000000000007941 */ /* 0x000fea0003800000 */
.L_x_5751:
        /* <DEDUP_REMOVED lines=9> */
.L_x_5753:
[----:B------:R-:W-:Y:S01]  /*18820*/  IMAD.MOV.U32 R17, RZ, RZ, R14 ;  /* 0x000000ffff117224 */ /* 0x000fe200078e000e */
[----:B------:R-:W-:Y:S06]  /*18830*/  BRA `(.L_x_5754) ;  /* 0xffffffc8002c7947 */ /* 0x000fec000383ffff */
.L_x_5658:
[----:B------:R-:W-:Y:S01]  /*18840*/  BSSY B0, `(.L_x_5755) ;  /* 0x0000007000007945 */ /* 0x000fe20003800000 */
[----:B------:R-:W-:Y:S02]  /*18850*/  IMAD.MOV.U32 R13, RZ, RZ, R2 ;  /* 0x000000ffff0d7224 */ /* 0x000fe400078e0002 */
[----:B------:R-:W-:Y:S02]  /*18860*/  IMAD.MOV.U32 R11, RZ, RZ, 0x1f ;  /* 0x0000001fff0b7424 */ /* 0x000fe400078e00ff */
[----:B------:R-:W-:-:S07]  /*18870*/  IMAD.MOV.U32 R15, RZ, RZ, -0x1 ;  /* 0xffffffffff0f7424 */ /* 0x000fce00078e00ff */
[----:B0123--:R-:W-:Y:S05]  /*18880*/  WARPSYNC.COLLECTIVE R15, `(.L_x_5756) ;  /* 0x000000000f087348 */ /* 0x00ffea0003c00000 */
[----:B------:R4:W0:Y:S02]  /*18890*/  SHFL.IDX P6, R14, R13, R12, R11 ;  /* 0x0000000c0d0e7389 */ /* 0x00082400000c000b */
[----:B01234-:R-:W-:Y:S01]  /*188a0*/  ENDCOLLECTIVE ;  /* 0x000000000000791b */ /* 0x01ffe20003800000 */
.L_x_5756:
[----:B------:R-:W-:Y:S05]  /*188b0*/  BSYNC B0 ;  /* 0x0000000000007941 */ /* 0x000fea0003800000 */
.L_x_5755:
[----:B------:R-:W-:Y:S05]  /*188c0*/  BRA `(.L_x_5657) ;  /* 0xffffffc800247947 */ /* 0x000fea000383ffff */
.L_x_5662:
[----:B0-----:R0:W1:Y:S02]  /*188d0*/  SYNCS.PHASECHK.TRANS64.TRYWAIT P0, [R5+URZ+0x28c20], R0 ;  /* 0x028c2000050075a7 */ /* 0x001064000800017f */
[----:B-1----:R-:W-:Y:S05]  /*188e0*/  @!P0 NANOSLEEP.SYNCS 0x989680 ;  /* 0x009896800000895d */ /* 0x002fea0003900000 */
[----:B------:R-:W1:Y:S02]  /*188f0*/  @!P0 SYNCS.PHASECHK.TRANS64 P0, [R5+URZ+0x28c20], R0 ;  /* 0x028c2000050085a7 */ /* 0x000e64000800007f */
[----:B-1----:R-:W-:Y:S05]  /*18900*/  @!P0 BRA `(.L_x_5662) ;  /* 0xfffffffc00f08947 */ /* 0x002fea000383ffff */
[----:B------:R-:W-:Y:S05]  /*18910*/  BRA `(.L_x_5757) ;  /* 0xffffffcc009c7947 */ /* 0x000fea000383ffff */
.L_x_5663:
        /* <DEDUP_REMOVED lines=11> */
.L_x_5759:
[----:B------:R-:W-:Y:S05]  /*189d0*/  BSYNC B0 ;  /* 0x0000000000007941 */ /* 0x000fea0003800000 */
.L_x_5758:
[----:B------:R-:W-:Y:S05]  /*189e0*/  BRA `(.L_x_5760) ;  /* 0xffffffcc00847947 */ /* 0x000fea000383ffff */
.L_x_5666:
[----:B------:R-:W-:Y:S01]  /*189f0*/  BSSY B1, `(.L_x_5761) ;  /* 0x0000006000017945 */ /* 0x000fe20003800000 */
[----:B------:R-:W-:-:S07]  /*18a00*/  IMAD.MOV.U32 R15, RZ, RZ, -0x1 ;  /* 0xffffffffff0f7424 */ /* 0x000fce00078e00ff */
[----:B0-234-:R-:W-:Y:S05]  /*18a10*/  WARPSYNC.COLLECTIVE R15, `(.L_x_5762) ;  /* 0x000000000f0c7348 */ /* 0x01dfea0003c00000 */
[----:B------:R-:W-:Y:S02]  /*18a20*/  ELECT P6, UR62, PT ;  /* 0x00000000003e782f */ /* 0x000fe400038c0000 */
[----:B------:R-:W-:Y:S01]  /*18a30*/  MOV R14, UR62 ;  /* 0x0000003e000e7c02 */ /* 0x000fe20008000f00 */
[----:B0-234-:R-:W-:Y:S10]  /*18a40*/  ENDCOLLECTIVE ;  /* 0x000000000000791b */ /* 0x01dff40003800000 */
.L_x_5762:
[----:B------:R-:W-:Y:S05]  /*18a50*/  BSYNC B1 ;  /* 0x0000000000017941 */ /* 0x000fea0003800000 */
.L_x_5761:
[----:B------:R-:W-:Y:S05]  /*18a60*/  BRA `(.L_x_5763) ;  /* 0xffffffcc007c7947 */ /* 0x000fea000383ffff */
.L_x_5668:
[----:B0-----:R0:W1:Y:S02]  /*18a70*/  SYNCS.PHASECHK.TRANS64.TRYWAIT P1, [R3+URZ+0x28c40], R2 ;  /* 0x028c4002030075a7 */ /* 0x001064000802017f */
[----:B-1----:R-:W-:Y:S05]  /*18a80*/  @!P1 NANOSLEEP.SYNCS 0x989680 ;  /* 0x009896800000995d */ /* 0x002fea0003900000 */
[----:B------:R-:W1:Y:S02]  /*18a90*/  @!P1 SYNCS.PHASECHK.TRANS64 P1, [R3+URZ+0x28c40], R2 ;  /* 0x028c4002030095a7 */ /* 0x000e64000802007f */
[----:B-1----:R-:W-:Y:S05]  /*18aa0*/  @!P1 BRA `(.L_x_5668) ;  /* 0xfffffffc00f09947 */ /* 0x002fea000383ffff */
[----:B------:R-:W-:Y:S05]  /*18ab0*/  BRA `(.L_x_5764) ;  /* 0xffffffcc009c7947 */ /* 0x000fea000383ffff */
.L_x_5670:
[----:B-1----:R1:W0:Y:S02]  /*18ac0*/  SYNCS.PHASECHK.TRANS64.TRYWAIT P1, [R5+URZ+0x28c40], R0 ;  /* 0x028c4000050075a7 */ /* 0x002224000802017f */
[----:B0-----:R-:W-:Y:S05]  /*18ad0*/  @!P1 NANOSLEEP.SYNCS 0x989680 ;  /* 0x009896800000995d */ /* 0x001fea0003900000 */
[----:B------:R-:W0:Y:S02]  /*18ae0*/  @!P1 SYNCS.PHASECHK.TRANS64 P1, [R5+URZ+0x28c40], R0 ;  /* 0x028c4000050095a7 */ /* 0x000e24000802007f */
[----:B0-----:R-:W-:Y:S05]  /*18af0*/  @!P1 BRA `(.L_x_5670) ;  /* 0xfffffffc00f09947 */ /* 0x001fea000383ffff */
[----:B------:R-:W-:Y:S05]  /*18b00*/  BRA `(.L_x_5765) ;  /* 0xffffffcc00a87947 */ /* 0x000fea000383ffff */
.L_x_5672:
[----:B------:R0:W0:Y:S02]  /*18b10*/  SYNCS.PHASECHK.TRANS64.TRYWAIT P1, [R3+URZ+0x28c60], R2 ;  /* 0x028c6002030075a7 */ /* 0x000024000802017f */
[----:B0-----:R-:W-:Y:S05]  /*18b20*/  @!P1 NANOSLEEP.SYNCS 0x989680 ;  /* 0x009896800000995d */ /* 0x001fea0003900000 */
[----:B------:R-:W0:Y:S02]  /*18b30*/  @!P1 SYNCS.PHASECHK.TRANS64 P1, [R3+URZ+0x28c60], R2 ;  /* 0x028c6002030095a7 */ /* 0x000e24000802007f */
[----:B0-----:R-:W-:Y:S05]  /*18b40*/  @!P1 BRA `(.L_x_5672) ;  /* 0xfffffffc00f09947 */ /* 0x001fea000383ffff */
[----:B------:R-:W-:Y:S05]  /*18b50*/  BRA `(.L_x_5766) ;  /* 0xffffffcc00a47947 */ /* 0x000fea000383ffff */
.L_x_5767:
        /* <DEDUP_REMOVED lines=10> */
.L_x_15539:


//--------------------- .text._ZN7cutlass13device_kernelIN5flash11enable_sm90INS1_16FlashAttnFwdSm90INS1_25CollectiveMainloopFwdSm90ILi2EN4cute5tupleIJNS5_1CILi1EEES8_S8_EEENS6_IJNS7_ILi64EEESA_SA_EEELi512ENS_6half_tEfNS_4arch4Sm90ELb0ELb1ELb0ELb1ELb1ELb1ELb0ELb0ELb0ELb1ELb0ELb0EEENS1_21CollectiveEpilogueFwdINS6_IJSA_NS7_ILi512EEESA_EEES9_SC_SE_Li256ELb1ELb1ELb0ELb0EEENS1_36VarlenDynamicPersistentTileSchedulerILi64ELi64ELi256ELi128ELb0ELb1ELb1ELb1ELb0ELb1EEEEEEEEEvNT_6ParamsE --------------------------
	.section	.text._ZN7cutlass13device_kernelIN5flash11enable_sm90INS1_16FlashAttnFwdSm90INS1_25CollectiveMainloopFwdSm90ILi2EN4cute5tupleIJNS5_1CILi1EEES8_S8_EEENS6_IJNS7_ILi64EEESA_SA_EEELi512ENS_6half_tEfNS_4arch4Sm90ELb0ELb1ELb0ELb1ELb1ELb1ELb0ELb0ELb0ELb1ELb0ELb0EEENS1_21CollectiveEpilogueFwdINS6_IJSA_NS7_ILi512EEESA_EEES9_SC_SE_Li256ELb1ELb1ELb0ELb0EEENS1_36VarlenDynamicPersistentTileSchedulerILi64ELi64ELi256ELi128ELb0ELb1ELb1ELb1ELb0ELb1EEEEEEEEEvNT_6ParamsE,"ax",@progbits
	.align	128
.text._ZN7cutlass13device_kernelIN5flash11enable_sm90INS1_16FlashAttnFwdSm90INS1_25CollectiveMainloopFwdSm90ILi2EN4cute5tupleIJNS5_1CILi1EEES8_S8_EEENS6_IJNS7_ILi64EEESA_SA_EEELi512ENS_6half_tEfNS_4arch4Sm90ELb0ELb1ELb0ELb1ELb1ELb1ELb0ELb0ELb0ELb1ELb0ELb0EEENS1_21CollectiveEpilogueFwdINS6_IJSA_NS7_ILi512EEESA_EEES9_SC_SE_Li256ELb1ELb1ELb0ELb0EEENS1_36VarlenDynamicPersistentTileSchedulerILi64ELi64ELi256ELi128ELb0ELb1ELb1ELb1ELb0ELb1EEEEEEEEEvNT_6ParamsE:
        .type           _ZN7cutlass13device_kernelIN5flash11enable_sm90INS1_16FlashAttnFwdSm90INS1_25CollectiveMainloopFwdSm90ILi2EN4cute5tupleIJNS5_1CILi1EEES8_S8_EEENS6_IJNS7_ILi64EEESA_SA_EEELi512ENS_6half_tEfNS_4arch4Sm90ELb0ELb1ELb0ELb1ELb1ELb1ELb0ELb0ELb0ELb1ELb0ELb0EEENS1_21CollectiveEpilogueFwdINS6_IJSA_NS7_ILi512EEESA_EEES9_SC_SE_Li256ELb1ELb1ELb0ELb0EEENS1_36VarlenDynamicPersistentTileSchedulerILi64ELi64ELi256ELi128ELb0ELb1ELb1ELb1ELb0ELb1EEEEEEEEEvNT_6ParamsE,@function
        .size           _ZN7cutlass13device_kernelIN5flash11enable_sm90INS1_16FlashAttnFwdSm90INS1_25CollectiveMainloopFwdSm90ILi2EN4cute5tupleIJNS5_1CILi1EEES8_S8_EEENS6_IJNS7_ILi64EEESA_SA_EEELi512ENS_6half_tEfNS_4arch4Sm90ELb0ELb1ELb0ELb1ELb1ELb1ELb0ELb0ELb0ELb1ELb0ELb0EEENS1_21CollectiveEpilogueFwdINS6_IJSA_NS7_ILi512EEESA_EEES9_SC_SE_Li256ELb1ELb1ELb0ELb0EEENS1_36VarlenDynamicPersistentTileSchedulerILi64ELi64ELi256ELi128ELb0ELb1ELb1ELb1ELb0ELb1EEEEEEEEEvNT_6ParamsE,(.L_x_15540 - _ZN7cutlass13device_kernelIN5flash11enable_sm90INS1_16FlashAttnFwdSm90INS1_25CollectiveMainloopFwdSm90ILi2EN4cute5tupleIJNS5_1CILi1EEES8_S8_EEENS6_IJNS7_ILi64EEESA_SA_EEELi512ENS_6half_tEfNS_4arch4Sm90ELb0ELb1ELb0ELb1ELb1ELb1ELb0ELb0ELb0ELb1ELb0ELb0EEENS1_21CollectiveEpilogueFwdINS6_IJSA_NS7_ILi512EEESA_EEES9_SC_SE_Li256ELb1ELb1ELb0ELb0EEENS1_36VarlenDynamicPersistentTileSchedulerILi64ELi64ELi256ELi128ELb0ELb1ELb1ELb1ELb0ELb1EEEEEEEEEvNT_6ParamsE)
        .other          _ZN7cutlass13device_kernelIN5flash11enable_sm90INS1_16FlashAttnFwdSm90INS1_25CollectiveMainloopFwdSm90ILi2EN4cute5tupleIJNS5_1CILi1EEES8_S8_EEENS6_IJNS7_ILi64EEESA_SA_EEELi512ENS_6half_tEfNS_4arch4Sm90ELb0ELb1ELb0ELb1ELb1ELb1ELb0ELb0ELb0ELb1ELb0ELb0EEENS1_21CollectiveEpilogueFwdINS6_IJSA_NS7_ILi512EEESA_EEES9_SC_SE_Li256ELb1ELb1ELb0ELb0EEENS1_36VarlenDynamicPersistentTileSchedulerILi64ELi64ELi256ELi128ELb0ELb1ELb1ELb1ELb0ELb1EEEEEEEEEvNT_6ParamsE,@"STO_CUDA_ENTRY STV_DEFAULT"
_ZN7cutlass13device_kernelIN5flash11enable_sm90INS1_16FlashAttnFwdSm90INS1_25CollectiveMainloopFwdSm90ILi2EN4cute5tupleIJNS5_1CILi1EEES8_S8_EEENS6_IJNS7_ILi64EEESA_SA_EEELi512ENS_6half_tEfNS_4arch4Sm90ELb0ELb1ELb0ELb1ELb1ELb1ELb0ELb0ELb0ELb1ELb0ELb0EEENS1_21CollectiveEpilogueFwdINS6_IJSA_NS7_ILi512EEESA_EEES9_SC_SE_Li256ELb1ELb1ELb0ELb0EEENS1_36VarlenDynamicPersistentTileSchedulerILi64ELi64ELi256ELi128ELb0ELb1ELb1ELb1ELb0ELb1EEEEEEEEEvNT_6ParamsE:
        /* <DEDUP_REMOVED lines=18> */
.L_x_5769:
[----:B------:R-:W-:Y:S05]  /*0120*/  BSYNC B0 ;  /* 0x0000000000007941 */ /* 0x000fea0003800000 */
.L_x_5768:
        /* <DEDUP_REMOVED lines=35> */
[----:B------:R3:W0:Y:S02]  /*0360*/  SYNCS.EXCH.64 URZ, [UR6+0x28c48], UR4 ;  /* 0x028c4804063f75b2 */ /* 0x0006240008000100 */
[----:B---3--:R-:W-:Y:S01]  /*0370*/  NOP ;  /* 0x0000000000007918 */ /* 0x008fe20000000000 */
.L_x_5770:
        /* <DEDUP_REMOVED lines=22> */
.L_x_5771:
        /* <DEDUP_REMOVED lines=18> */
.L_x_5772:
        /* <DEDUP_REMOVED lines=22> */
.L_x_5773:
        /* <DEDUP_REMOVED lines=22> */
.L_x_5774:
[----:B------:R-:W-:Y:S01]  /*08c0*/  PLOP3.LUT P0, PT, PT, PT, UP0, 0x80, 0x0 ;  /* 0x000000000000781c */ /* 0x000fe20003f0f008 */
[----:B------:R-:W-:Y:S01]  /*08d0*/  UMOV UR36, 0x1 ;  /* 0x0000000100247882 */ /* 0x000fe20000000000 */
[----:B------:R-:W-:Y:S01]  /*08e0*/  NOP ;  /* 0x0000000000007918 */ /* 0x000fe20000000000 */
[----:B------:R-:W-:Y:S01]  /*08f0*/  USEL UR36, UR36, 0x2, !UP0 ;  /* 0x0000000224247887 */ /* 0x000fe2000c000000 */
[----:B------:R-:W-:Y:S01]  /*0900*/  BSSY B9, `(.L_x_5775) ;  /* 0x0001e8e000097945 */ /* 0x000fe20003800000 */
[----:B------:R-:W-:Y:S01]  /*0910*/  ULDC.64 UR42, c[0x0][0x208] ;  /* 0x00008200002a7ab9 */ /* 0x000fe20000000a00 */
[----:B012-4-:R-:W-:Y:S07]  /*0920*/  BAR.SYNC.DEFER_BLOCKING 0x0 ;  /* 0x0000000000007b1d */ /* 0x017fee0000010000 */
[----:B------:R-:W-:Y:S05]  /*0930*/  @!P0 BRA `(.L_x_5776) ;  /* 0x0000016c00188947 */ /* 0x000fea0003800000 */
.L_x_5777:
[----:B------:R-:W-:-:S08]  /*0940*/  NOP ;  /* 0x0000000000007918 */ /* 0x000fd00000000000 */
[----:B------:R-:W0:Y:S02]  /*0950*/  USETMAXREG.TRY_ALLOC.CTAPOOL UP0, 0xe8 ;  /* 0x000000e8000079c8 */ /* 0x000e240008000600 */
[----:B0-----:R-:W-:-:S13]  /*0960*/  PLOP3.LUT P0, PT, PT, PT, UP0, 0x80, 0x0 ;  /* 0x000000000000781c */ /* 0x001fda0003f0f008 */
[----:B------:R-:W-:Y:S05]  /*0970*/  @!P0 BRA `(.L_x_5777) ;  /* 0xfffffffc00f08947 */ /* 0x000fea000383ffff */
[----:B------:R-:W-:Y:S01]  /*0980*/  ISETP.NE.AND P0, PT, R3, 0x1, PT ;  /* 0x000000010300780c */ /* 0x000fe20003f05270 */
[----:B------:R-:W0:Y:S01]  /*0990*/  S2UR UR4, SR_CgaCtaId ;  /* 0x00000000000479c3 */ /* 0x000e220000008800 */
        /* <DEDUP_REMOVED lines=13> */
[----:B------:R-:W-:Y:S01]  /*0a70*/  CS2R R192, SRZ ;  /* 0x0000000000c07805 */ /* 0x000fe2000001ff00 */
[----:B------:R-:W-:Y:S01]  /*0a80*/  IMAD.MOV.U32 R204, RZ, RZ, 0x20 ;  /* 0x00000020ffcc7424 */ /* 0x000fe200078e00ff */
[----:B------:R-:W-:Y:S02]  /*0a90*/  ULOP3.LUT UR37, UR36, 0x1, URZ, 0xfc, !UPT ;  /* 0x0000000124257892 */ /* 0x000fe4000f8efc3f */
[----:B------:R-:W-:-:S04]  /*0aa0*/  SHF.R.S32.HI R0, RZ, 0x1f, R16 ;  /* 0x0000001fff007819 */ /* 0x000fc80000011410 */
[CC--:B------:R-:W-:Y:S02]  /*0ab0*/  LEA.HI R3, R0.reuse, R16.reuse, RZ, 0x4 ;  /* 0x0000001000037211 */ /* 0x0c0fe400078f20ff */
[CC--:B------:R-:W-:Y:S02]  /*0ac0*/  LEA.HI R7, R0.reuse, R16.reuse, RZ, 0x7 ;  /* 0x0000001000077211 */ /* 0x0c0fe400078f38ff */
[----:B------:R-:W-:Y:S02]  /*0ad0*/  LOP3.LUT R4, R3, 0xfffffff0, RZ, 0xc0, !PT ;  /* 0xfffffff003047812 */ /* 0x000fe400078ec0ff */
[----:B------:R-:W-:Y:S02]  /*0ae0*/  LOP3.LUT R6, R7, 0xffffff80, RZ, 0xc0, !PT ;  /* 0xffffff8007067812 */ /* 0x000fe400078ec0ff */
[----:B------:R-:W-:Y:S01]  /*0af0*/  LEA.HI R5, R0, R16, RZ, 0x5 ;  /* 0x0000001000057211 */ /* 0x000fe200078f28ff */
[C---:B------:R-:W-:Y:S01]  /*0b00*/  IMAD.IADD R4, R16.reuse, 0x1, -R4 ;  /* 0x0000000110047824 */ /* 0x040fe200078e0a04 */
[----:B------:R-:W-:Y:S01]  /*0b10*/  SHF.R.S32.HI R20, RZ, 0x7, R7 ;  /* 0x00000007ff147819 */ /* 0x000fe20000011407 */
[----:B------:R-:W-:Y:S01]  /*0b20*/  IMAD.IADD R8, R16, 0x1, -R6 ;  /* 0x0000000110087824 */ /* 0x000fe200078e0a06 */
[----:B------:R-:W-:-:S02]  /*0b30*/  SHF.R.S32.HI R18, RZ, 0x5, R5 ;  /* 0x00000005ff127819 */ /* 0x000fc40000011405 */
[--C-:B------:R-:W-:Y:S01]  /*0b40*/  SHF.R.S32.HI R11, RZ, 0x1f, R4.reuse ;  /* 0x0000001fff0b7819 */ /* 0x100fe20000011404 */
[----:B------:R-:W-:Y:S01]  /*0b50*/  IMAD R14, R20, 0x100, R4 ;  /* 0x00000100140e7824 */ /* 0x000fe200078e0204 */
[----:B------:R-:W-:Y:S02]  /*0b60*/  SHF.R.S32.HI R5, RZ, 0x1f, R5 ;  /* 0x0000001fff057819 */ /* 0x000fe40000011405 */
[----:B------:R-:W-:Y:S02]  /*0b70*/  SHF.R.S32.HI R6, RZ, 0x4, R3 ;  /* 0x00000004ff067819 */ /* 0x000fe40000011403 */
[----:B------:R-:W-:Y:S02]  /*0b80*/  LEA.HI R13, R11, R4, RZ, 0x3 ;  /* 0x000000040b0d7211 */ /* 0x000fe400078f18ff */
[----:B------:R-:W-:Y:S02]  /*0b90*/  LEA.HI R3, R3, R6, RZ, 0x1 ;  /* 0x0000000603037211 */ /* 0x000fe400078f08ff */
[----:B------:R-:W-:-:S02]  /*0ba0*/  LEA.HI R5, R5, R18, RZ, 0x2 ;  /* 0x0000001205057211 */ /* 0x000fc400078f10ff */
[C---:B------:R-:W-:Y:S01]  /*0bb0*/  LOP3.LUT R15, R13.reuse, 0xfffffff8, RZ, 0xc0, !PT ;  /* 0xfffffff80d0f7812 */ /* 0x040fe200078ec0ff */
[----:B------:R-:W-:Y:S01]  /*0bc0*/  IMAD.SHL.U32 R13, R13, 0x40, RZ ;  /* 0x000000400d0d7824 */ /* 0x000fe200078e00ff */
[----:B------:R-:W-:Y:S02]  /*0bd0*/  SHF.R.S32.HI R9, RZ, 0x1f, R8 ;  /* 0x0000001fff097819 */ /* 0x000fe40000011408 */
[----:B------:R-:W-:Y:S01]  /*0be0*/  LOP3.LUT R3, R3, 0x1ffffffe, RZ, 0xc0, !PT ;  /* 0x1ffffffe03037812 */ /* 0x000fe200078ec0ff */
[----:B------:R-:W-:Y:S01]  /*0bf0*/  IMAD.IADD R15, R4, 0x1, -R15 ;  /* 0x00000001040f7824 */ /* 0x000fe200078e0a0f */
[----:B------:R-:W-:Y:S02]  /*0c00*/  LOP3.LUT R5, R5, 0x3ffffc, RZ, 0xc0, !PT ;  /* 0x003ffffc05057812 */ /* 0x000fe400078ec0ff */
[CC--:B------:R-:W-:Y:S01]  /*0c10*/  LEA.HI R10, R9.reuse, R8.reuse, RZ, 0x2 ;  /* 0x00000008090a7211 */ /* 0x0c0fe200078f10ff */
[----:B------:R-:W-:Y:S01]  /*0c20*/  IMAD.IADD R3, R6, 0x1, -R3 ;  /* 0x0000000106037824 */ /* 0x000fe200078e0a03 */
[----:B------:R-:W-:Y:S01]  /*0c30*/  LEA.HI R9, R9, R8, RZ, 0x5 ;  /* 0x0000000809097211 */ /* 0x000fe200078f28ff */
[----:B------:R-:W-:Y:S01]  /*0c40*/  IMAD.IADD R5, R18, 0x1, -R5 ;  /* 0x0000000112057824 */ /* 0x000fe200078e0a05 */
[--C-:B------:R-:W-:Y:S01]  /*0c50*/  SHF.R.S32.HI R11, RZ, 0x2, R10.reuse ;  /* 0x00000002ff0b7819 */ /* 0x100fe2000001140a */
[----:B------:R-:W-:Y:S01]  /*0c60*/  IMAD.SHL.U32 R4, R15, 0x40, RZ ;  /* 0x000000400f047824 */ /* 0x000fe200078e00ff */
[----:B------:R-:W-:Y:S01]  /*0c70*/  SHF.R.S32.HI R12, RZ, 0x1f, R10 ;  /* 0x0000001fff0c7819 */ /* 0x000fe2000001140a */
[----:B------:R-:W-:Y:S01]  /*0c80*/  IMAD R14, R5, 0x10, R14 ;  /* 0x00000010050e7824 */ /* 0x000fe200078e020e */
[----:B------:R-:W-:Y:S01]  /*0c90*/  LOP3.LUT R13, R13, 0x7ffffe00, RZ, 0xc0, !PT ;  /* 0x7ffffe000d0d7812 */ /* 0x000fe200078ec0ff */
[----:B------:R-:W-:Y:S01]  /*0ca0*/  IMAD.SHL.U32 R3, R3, 0x8, RZ ;  /* 0x0000000803037824 */ /* 0x000fe200078e00ff */
[----:B------:R-:W-:-:S02]  /*0cb0*/  LOP3.LUT R4, R4, 0x1c0, RZ, 0xc0, !PT ;  /* 0x000001c004047812 */ /* 0x000fc400078ec0ff */
[----:B------:R-:W-:Y:S01]  /*0cc0*/  LEA.HI R12, R12, R11, RZ, 0x3 ;  /* 0x0000000b0c0c7211 */ /* 0x000fe200078f18ff */
[--C-:B------:R-:W-:Y:S01]  /*0cd0*/  IMAD.U32 R5, R14, 0x40, R3.reuse ;  /* 0x000000400e057824 */ /* 0x100fe200078e0003 */
[----:B------:R-:W-:Y:S02]  /*0ce0*/  LOP3.LUT R3, R4, 0x8, R3, 0xf8, !PT ;  /* 0x0000000804037812 */ /* 0x000fe400078ef803 */
[----:B------:R-:W-:Y:S02]  /*0cf0*/  LOP3.LUT R12, R12, 0xfffffff8, RZ, 0xc0, !PT ;  /* 0xfffffff80c0c7812 */ /* 0x000fe400078ec0ff */
[----:B------:R-:W-:Y:S01]  /*0d00*/  SHF.R.U32.HI R4, RZ, 0x3, R4 ;  /* 0x00000003ff047819 */ /* 0x000fe20000011604 */
[----:B------:R0:W-:Y:S01]  /*0d10*/  STL [R1+0x64], R5 ;  /* 0x0000640501007387 */ /* 0x0001e20000100800 */
[----:B------:R-:W-:Y:S01]  /*0d20*/  SHF.R.S32.HI R9, RZ, 0x5, R9 ;  /* 0x00000005ff097819 */ /* 0x000fe20000011409 */
[----:B------:R-:W-:Y:S01]  /*0d30*/  IMAD.IADD R12, R11, 0x1, -R12 ;  /* 0x000000010b0c7824 */ /* 0x000fe200078e0a0c */
[----:B------:R-:W-:Y:S01]  /*0d40*/  LOP3.LUT R4, R3, R4, RZ, 0x3c, !PT ;  /* 0x0000000403047212 */ /* 0x000fe200078e3cff */
[----:B------:R-:W-:Y:S01]  /*0d50*/  STL [R1+0x54], RZ ;  /* 0x000054ff01007387 */ /* 0x000fe20000100800 */
[----:B------:R-:W-:Y:S01]  /*0d60*/  LEA.HI R3, R0, R16, RZ, 0x3 ;  /* 0x0000001000037211 */ /* 0x000fe200078f18ff */
[----:B------:R-:W-:Y:S01]  /*0d70*/  IMAD R198, R9, 0x10, R12 ;  /* 0x0000001009c67824 */ /* 0x000fe200078e020c */
[----:B------:R-:W-:-:S02]  /*0d80*/  LEA R13, R18, R13, 0xa ;  /* 0x0000000d120d7211 */ /* 0x000fc400078e50ff */
[----:B------:R-:W-:Y:S02]  /*0d90*/  CS2R R18, SRZ ;  /* 0x0000000000127805 */ /* 0x000fe4000001ff00 */
[----:B------:R-:W-:Y:S02]  /*0da0*/  LEA.HI R0, R0, R16, RZ, 0x2 ;  /* 0x0000001000007211 */ /* 0x000fe400078f10ff */
[----:B0-----:R-:W-:Y:S01]  /*0db0*/  LOP3.LUT R5, R10, 0x7ffffffc, RZ, 0xc0, !PT ;  /* 0x7ffffffc0a057812 */ /* 0x001fe200078ec0ff */
[----:B------:R-:W-:Y:S01]  /*0dc0*/  IMAD.IADD R13, R13, 0x1, R4 ;  /* 0x000000010d0d7824 */ /* 0x000fe200078e0204 */
[--C-:B------:R-:W-:Y:S02]  /*0dd0*/  SHF.R.S32.HI R196, RZ, 0x2, R0.reuse ;  /* 0x00000002ffc47819 */ /* 0x100fe40000011400 */
[----:B------:R-:W-:Y:S01]  /*0de0*/  SHF.R.S32.HI R9, RZ, 0x1f, R0 ;  /* 0x0000001fff097819 */ /* 0x000fe20000011400 */
[----:B------:R-:W-:Y:S01]  /*0df0*/  IMAD.IADD R5, R8, 0x1, -R5 ;  /* 0x0000000108057824 */ /* 0x000fe200078e0a05 */
[----:B------:R-:W-:Y:S01]  /*0e00*/  LOP3.LUT R0, R0, 0xfffffffc, RZ, 0xc0, !PT ;  /* 0xfffffffc00007812 */ /* 0x000fe200078ec0ff */
[----:B------:R-:W-:Y:S01]  /*0e10*/  VIADD R6, R196, 0x20 ;  /* 0x00000020c4067836 */ /* 0x000fe20000000000 */
[----:B------:R-:W-:Y:S01]  /*0e20*/  SHF.R.S32.HI R4, RZ, 0x3, R3 ;  /* 0x00000003ff047819 */ /* 0x000fe20000011403 */
        /* <DEDUP_REMOVED lines=8> */
[----:B------:R-:W-:Y:S01]  /*0eb0*/  IMAD.SHL.U32 R3, R6, 0x40, RZ ;  /* 0x0000004006037824 */ /* 0x000fe200078e00ff */
[----:B------:R-:W-:Y:S01]  /*0ec0*/  LOP3.LUT R7, R7, 0xfffffe, RZ, 0xc0, !PT ;  /* 0x00fffffe07077812 */ /* 0x000fe200078ec0ff */
[----:B------:R-:W-:Y:S01]  /*0ed0*/  IMAD.SHL.U32 R208, R10, 0x8, RZ ;  /* 0x000000080ad07824 */ /* 0x000fe200078e00ff */
[----:B------:R-:W-:Y:S01]  /*0ee0*/  LOP3.LUT R0, R0, 0x1ffffffe, RZ, 0xc0, !PT ;  /* 0x1ffffffe00007812 */ /* 0x000fe200078ec0ff */
[----:B------:R-:W-:Y:S01]  /*0ef0*/  IMAD.SHL.U32 R16, R8, 0x8, RZ ;  /* 0x0000000808107824 */ /* 0x000fe200078e00ff */
[----:B------:R-:W-:Y:S01]  /*0f00*/  LEA.HI R4, R4, R6, RZ, 0x3 ;  /* 0x0000000604047211 */ /* 0x000fe200078f18ff */
[----:B------:R-:W-:Y:S01]  /*0f10*/  IMAD.SHL.U32 R194, R8, 0x4, RZ ;  /* 0x0000000408c27824 */ /* 0x000fe200078e00ff */
[----:B------:R-:W-:Y:S01]  /*0f20*/  LOP3.LUT R6, R3, 0x1c0, RZ, 0xc0, !PT ;  /* 0x000001c003067812 */ /* 0x000fe200078ec0ff */
[----:B------:R-:W-:Y:S01]  /*0f30*/  VIADD R37, R208, 0x40 ;  /* 0x00000040d0257836 */ /* 0x000fe20000000000 */
[----:B------:R-:W-:Y:S01]  /*0f40*/  LEA.HI R9, R9, R196, RZ, 0x3 ;  /* 0x000000c409097211 */ /* 0x000fe200078f18ff */
[----:B------:R-:W-:Y:S01]  /*0f50*/  VIADD R229, R16, 0x40 ;  /* 0x0000004010e57836 */ /* 0x000fe20000000000 */
[C---:B------:R-:W-:Y:S01]  /*0f60*/  IADD3 R34, R208.reuse, 0x100, RZ ;  /* 0x00000100d0227810 */ /* 0x040fe20007ffe0ff */
[C---:B------:R-:W-:Y:S01]  /*0f70*/  VIADD R35, R208.reuse, 0xc0 ;  /* 0x000000c0d0237836 */ /* 0x040fe20000000000 */
[----:B------:R-:W-:Y:S01]  /*0f80*/  SHF.R.U32.HI R28, RZ, 0x3, R6 ;  /* 0x00000003ff1c7819 */ /* 0x000fe20000011606 */
[C---:B------:R-:W-:Y:S01]  /*0f90*/  VIADD R36, R208.reuse, 0x80 ;  /* 0x00000080d0247836 */ /* 0x040fe20000000000 */
[----:B------:R-:W-:Y:S01]  /*0fa0*/  SHF.R.S32.HI R39, RZ, 0x1f, R37 ;  /* 0x0000001fff277819 */ /* 0x000fe20000011425 */
[----:B------:R-:W-:Y:S01]  /*0fb0*/  VIADD R33, R208, 0x140 ;  /* 0x00000140d0217836 */ /* 0x000fe20000000000 */
[----:B------:R-:W-:Y:S01]  /*0fc0*/  LOP3.LUT R9, R9, 0xfffffff8, RZ, 0xc0, !PT ;  /* 0xfffffff809097812 */ /* 0x000fe200078ec0ff */
[----:B------:R-:W-:Y:S01]  /*0fd0*/  IMAD.IADD R7, R20, 0x1, -R7 ;  /* 0x0000000114077824 */ /* 0x000fe200078e0a07 */
[----:B------:R-:W-:Y:S01]  /*0fe0*/  SHF.R.S32.HI R37, RZ, 0x1f, R35 ;  /* 0x0000001fff257819 */ /* 0x000fe20000011423 */
[----:B------:R-:W-:Y:S01]  /*0ff0*/  VIADD R228, R16, 0x60 ;  /* 0x0000006010e47836 */ /* 0x000fe20000000000 */
[----:B------:R-:W-:Y:S01]  /*1000*/  SHF.R.S32.HI R38, RZ, 0x1f, R36 ;  /* 0x0000001fff267819 */ /* 0x000fe20000011424 */
[----:B------:R-:W-:Y:S01]  /*1010*/  VIADD R32, R208, 0x180 ;  /* 0x00000180d0207836 */ /* 0x000fe20000000000 */
[----:B------:R-:W-:Y:S01]  /*1020*/  SHF.R.S32.HI R35, RZ, 0x1f, R33 ;  /* 0x0000001fff237819 */ /* 0x000fe20000011421 */
[----:B------:R-:W-:Y:S01]  /*1030*/  VIADD R207, R194, 0x10 ;  /* 0x00000010c2cf7836 */ /* 0x000fe20000000000 */
[----:B------:R-:W-:Y:S01]  /*1040*/  IADD3 R226, R16, 0x80, RZ ;  /* 0x0000008010e27810 */ /* 0x000fe20007ffe0ff */
[----:B------:R-:W-:Y:S01]  /*1050*/  VIADD R31, R208, 0x1c0 ;  /* 0x000001c0d01f7836 */ /* 0x000fe20000000000 */
[----:B------:R-:W-:Y:S01]  /*1060*/  SHF.R.S32.HI R36, RZ, 0x1f, R34 ;  /* 0x0000001fff247819 */ /* 0x000fe20000011422 */
[----:B------:R-:W-:Y:S01]  /*1070*/  IMAD.IADD R3, R8, 0x1, -R0 ;  /* 0x0000000108037824 */ /* 0x000fe200078e0a00 */
[----:B------:R-:W-:Y:S01]  /*1080*/  LOP3.LUT R0, R6, 0x38, R16, 0xf8, !PT ;  /* 0x0000003806007812 */ /* 0x000fe200078ef810 */
[----:B------:R-:W-:Y:S01]  /*1090*/  IMAD.SHL.U32 R4, R4, 0x40, RZ ;  /* 0x0000004004047824 */ /* 0x000fe200078e00ff */
[----:B------:R-:W-:Y:S01]  /*10a0*/  SHF.R.S32.HI R6, RZ, 0x1f, R229 ;  /* 0x0000001fff067819 */ /* 0x000fe200000114e5 */
[C---:B------:R-:W-:Y:S01]  /*10b0*/  VIADD R30, R16.reuse, 0x1c0 ;  /* 0x000001c0101e7836 */ /* 0x040fe20000000000 */
[----:B------:R-:W-:Y:S01]  /*10c0*/  SHF.R.S32.HI R33, RZ, 0x1f, R32 ;  /* 0x0000001fff217819 */ /* 0x000fe20000011420 */
[----:B------:R-:W-:Y:S01]  /*10d0*/  IMAD.SHL.U32 R201, R7, 0x100, RZ ;  /* 0x0000010007c97824 */ /* 0x000fe200078e00ff */
[----:B------:R-:W-:Y:S01]  /*10e0*/  SHF.R.S32.HI R7, RZ, 0x1f, R228 ;  /* 0x0000001fff077819 */ /* 0x000fe200000114e4 */
[C---:B------:R-:W-:Y:S01]  /*10f0*/  VIADD R29, R16.reuse, 0x1e0 ;  /* 0x000001e0101d7836 */ /* 0x040fe20000000000 */
[----:B------:R-:W-:Y:S01]  /*1100*/  SHF.R.S32.HI R34, RZ, 0x1f, R207 ;  /* 0x0000001fff227819 */ /* 0x000fe200000114cf */
[----:B------:R-:W-:Y:S01]  /*1110*/  VIADD R219, R16, 0xa0 ;  /* 0x000000a010db7836 */ /* 0x000fe20000000000 */
[----:B------:R-:W-:Y:S01]  /*1120*/  SHF.R.S32.HI R32, RZ, 0x1f, R31 ;  /* 0x0000001fff207819 */ /* 0x000fe2000001141f */
[----:B------:R-:W-:Y:S01]  /*1130*/  IMAD.IADD R200, R196, 0x1, -R9 ;  /* 0x00000001c4c87824 */ /* 0x000fe200078e0a09 */
[----:B------:R-:W-:Y:S01]  /*1140*/  SHF.L.U64.HI R31, R229, 0x1, R6 ;  /* 0x00000001e51f7819 */ /* 0x000fe20000010206 */
[----:B------:R-:W-:Y:S01]  /*1150*/  STL [R1+0x8], R30 ;  /* 0x0000081e01007387 */ /* 0x000fe20000100800 */
[----:B------:R-:W-:Y:S01]  /*1160*/  LOP3.LUT R4, R4, 0xfffffe00, RZ, 0xc0, !PT ;  /* 0xfffffe0004047812 */ /* 0x000fe200078ec0ff */
[----:B------:R-:W-:Y:S01]  /*1170*/  VIADD R218, R16, 0xc0 ;  /* 0x000000c010da7836 */ /* 0x000fe20000000000 */
[----:B------:R-:W-:Y:S01]  /*1180*/  SHF.R.S32.HI R9, RZ, 0x1f, R226 ;  /* 0x0000001fff097819 */ /* 0x000fe200000114e2 */
[----:B------:R-:W-:Y:S01]  /*1190*/  STL [R1+0x4], R29 ;  /* 0x0000041d01007387 */ /* 0x000fe20000100800 */
[----:B------:R-:W-:Y:S01]  /*11a0*/  SHF.L.U64.HI R7, R228, 0x1, R7 ;  /* 0x00000001e4077819 */ /* 0x000fe20000010207 */
[C---:B------:R-:W-:Y:S01]  /*11b0*/  VIADD R217, R16.reuse, 0xe0 ;  /* 0x000000e010d97836 */ /* 0x040fe20000000000 */
[----:B------:R-:W-:Y:S01]  /*11c0*/  SHF.R.S32.HI R8, RZ, 0x1f, R219 ;  /* 0x0000001fff087819 */ /* 0x000fe200000114db */
[----:B------:R-:W-:Y:S01]  /*11d0*/  STL [R1+0x58], R34 ;  /* 0x0000582201007387 */ /* 0x000fe20000100800 */
[----:B------:R-:W-:Y:S01]  /*11e0*/  VIADD R216, R16, 0x100 ;  /* 0x0000010010d87836 */ /* 0x000fe20000000000 */
[----:B------:R-:W-:Y:S01]  /*11f0*/  SHF.L.U64.HI R6, R226, 0x1, R9 ;  /* 0x00000001e2067819 */ /* 0x000fe20000010209 */
[C---:B------:R-:W-:Y:S01]  /*1200*/  VIADD R215, R16.reuse, 0x120 ;  /* 0x0000012010d77836 */ /* 0x040fe20000000000 */
[----:B------:R-:W-:Y:S01]  /*1210*/  STL [R1+0x14], R31 ;  /* 0x0000141f01007387 */ /* 0x000fe20000100800 */
[----:B------:R-:W-:Y:S01]  /*1220*/  SHF.R.S32.HI R11, RZ, 0x1f, R218 ;  /* 0x0000001fff0b7819 */ /* 0x000fe200000114da */
[C---:B------:R-:W-:Y:S01]  /*1230*/  VIADD R214, R16.reuse, 0x140 ;  /* 0x0000014010d67836 */ /* 0x040fe20000000000 */
[----:B------:R-:W-:Y:S01]  /*1240*/  R2P PR, R15, 0x6 ;  /* 0x000000060f007804 */ /* 0x000fe20000000000 */
[----:B------:R-:W-:Y:S01]  /*1250*/  STL [R1+0x60], R4 ;  /* 0x0000600401007387 */ /* 0x000fe20000100800 */
[----:B------:R-:W-:Y:S01]  /*1260*/  SHF.R.S32.HI R10, RZ, 0x1f, R217 ;  /* 0x0000001fff0a7819 */ /* 0x000fe200000114d9 */
[C---:B------:R-:W-:Y:S01]  /*1270*/  VIADD R213, R16.reuse, 0x160 ;  /* 0x0000016010d57836 */ /* 0x040fe20000000000 */
[----:B------:R-:W-:Y:S01]  /*1280*/  SHF.R.S32.HI R15, RZ, 0x1f, R216 ;  /* 0x0000001fff0f7819 */ /* 0x000fe200000114d8 */
[----:B------:R0:W-:Y:S01]  /*1290*/  STL [R1+0x18], R7 ;  /* 0x0000180701007387 */ /* 0x0001e20000100800 */
[----:B------:R-:W-:Y:S01]  /*12a0*/  SHF.R.S32.HI R12, RZ, 0x1f, R215 ;  /* 0x0000001fff0c7819 */ /* 0x000fe200000114d7 */
[C---:B------:R-:W-:Y:S01]  /*12b0*/  VIADD R212, R16.reuse, 0x180 ;  /* 0x0000018010d47836 */ /* 0x040fe20000000000 */
[----:B------:R-:W-:Y:S01]  /*12c0*/  SHF.R.S32.HI R21, RZ, 0x1f, R214 ;  /* 0x0000001fff157819 */ /* 0x000fe200000114d6 */
[----:B------:R1:W-:Y:S01]  /*12d0*/  STL [R1+0x1c], R6 ;  /* 0x00001c0601007387 */ /* 0x0003e20000100800 */
[----:B------:R-:W-:Y:S01]  /*12e0*/  VIADD R211, R16, 0x1a0 ;  /* 0x000001a010d37836 */ /* 0x000fe20000000000 */
[----:B------:R-:W-:Y:S01]  /*12f0*/  SHF.R.S32.HI R14, RZ, 0x1f, R213 ;  /* 0x0000001fff0e7819 */ /* 0x000fe200000114d5 */
[----:B------:R-:W-:Y:S01]  /*1300*/  VIADD R203, R202, 0x26840 ;  /* 0x00026840cacb7836 */ /* 0x000fe20000000000 */
[----:B------:R-:W-:Y:S01]  /*1310*/  SHF.R.S32.HI R23, RZ, 0x1f, R212 ;  /* 0x0000001fff177819 */ /* 0x000fe200000114d4 */
[----:B------:R-:W-:Y:S01]  /*1320*/  VIADD R190, R16, 0x20 ;  /* 0x0000002010be7836 */ /* 0x000fe20000000000 */
[----:B0-----:R-:W-:Y:S01]  /*1330*/  SHF.L.U64.HI R7, R219, 0x1, R8 ;  /* 0x00000001db077819 */ /* 0x001fe20000010208 */
[----:B------:R-:W-:Y:S01]  /*1340*/  @P2 VIADD R203, R205, 0xffffffc0 ;  /* 0xffffffc0cdcb2836 */ /* 0x000fe20000000000 */
[----:B------:R-:W-:Y:S01]  /*1350*/  SHF.L.U64.HI R8, R217, 0x1, R10 ;  /* 0x00000001d9087819 */ /* 0x000fe2000001020a */
[----:B------:R-:W-:Y:S01]  /*1360*/  IMAD.SHL.U32 R188, R5, 0x2, RZ ;  /* 0x0000000205bc7824 */ /* 0x000fe200078e00ff */
[----:B-1----:R-:W-:Y:S01]  /*1370*/  SHF.L.U64.HI R6, R218, 0x1, R11 ;  /* 0x00000001da067819 */ /* 0x002fe2000001020b */
[----:B------:R0:W-:Y:S01]  /*1380*/  STL [R1+0x20], R7 ;  /* 0x0000200701007387 */ /* 0x0001e20000100800 */
[----:B------:R-:W-:-:S02]  /*1390*/  SHF.R.S32.HI R20, RZ, 0x1f, R211 ;  /* 0x0000001fff147819 */ /* 0x000fc400000114d3 */
[----:B------:R-:W-:Y:S01]  /*13a0*/  SHF.R.S32.HI R22, RZ, 0x1f, R30 ;  /* 0x0000001fff167819 */ /* 0x000fe2000001141e */
[----:B------:R1:W-:Y:S01]  /*13b0*/  STL [R1+0x24], R6 ;  /* 0x0000240601007387 */ /* 0x0003e20000100800 */
[----:B------:R-:W-:Y:S02]  /*13c0*/  SHF.R.S32.HI R24, RZ, 0x1f, R29 ;  /* 0x0000001fff187819 */ /* 0x000fe4000001141d */
[----:B------:R-:W-:Y:S01]  /*13d0*/  SEL R204, R204, 0xffffffe0, !P1 ;  /* 0xffffffe0cccc7807 */ /* 0x000fe20004800000 */
[----:B------:R2:W-:Y:S01]  /*13e0*/  STL [R1+0x28], R8 ;  /* 0x0000280801007387 */ /* 0x0005e20000100800 */
[----:B------:R-:W-:Y:S02]  /*13f0*/  SHF.R.S32.HI R17, RZ, 0x1f, R16 ;  /* 0x0000001fff117819 */ /* 0x000fe40000011410 */
[----:B0-----:R-:W-:Y:S01]  /*1400*/  SHF.L.U64.HI R7, R216, 0x1, R15 ;  /* 0x00000001d8077819 */ /* 0x001fe2000001020f */
[----:B------:R-:W-:Y:S01]  /*1410*/  IMAD.IADD R205, R205, 0x1, R204 ;  /* 0x00000001cdcd7824 */ /* 0x000fe200078e02cc */
[----:B------:R-:W-:-:S02]  /*1420*/  SHF.R.S32.HI R206, RZ, 0x1f, R190 ;  /* 0x0000001fffce7819 */ /* 0x000fc400000114be */
[----:B-1----:R-:W-:Y:S01]  /*1430*/  SHF.L.U64.HI R6, R215, 0x1, R12 ;  /* 0x00000001d7067819 */ /* 0x002fe2000001020c */
[----:B------:R0:W-:Y:S01]  /*1440*/  STL [R1+0x2c], R7 ;  /* 0x00002c0701007387 */ /* 0x0001e20000100800 */
[----:B------:R-:W-:Y:S02]  /*1450*/  IADD3 R204, R204, R203, RZ ;  /* 0x000000cbcccc7210 */ /* 0x000fe40007ffe0ff */
[----:B--2---:R-:W-:Y:S01]  /*1460*/  SHF.L.U64.HI R8, R214, 0x1, R21 ;  /* 0x00000001d6087819 */ /* 0x004fe20000010215 */
[----:B------:R1:W-:Y:S04]  /*1470*/  STL [R1+0x30], R6 ;  /* 0x0000300601007387 */ /* 0x0003e80000100800 */
[----:B------:R2:W-:Y:S01]  /*1480*/  STL [R1+0x34], R8 ;  /* 0x0000340801007387 */ /* 0x0005e20000100800 */
[----:B0-----:R-:W-:-:S02]  /*1490*/  SHF.L.U64.HI R7, R213, 0x1, R14 ;  /* 0x00000001d5077819 */ /* 0x001fc4000001020e */
[----:B-1----:R-:W-:-:S03]  /*14a0*/  SHF.L.U64.HI R6, R212, 0x1, R23 ;  /* 0x00000001d4067819 */ /* 0x002fc60000010217 */
[----:B------:R0:W-:Y:S01]  /*14b0*/  STL [R1+0x38], R7 ;  /* 0x0000380701007387 */ /* 0x0001e20000100800 */
[----:B--2---:R-:W-:-:S03]  /*14c0*/  SHF.L.U64.HI R8, R211, 0x1, R20 ;  /* 0x00000001d3087819 */ /* 0x004fc60000010214 */
[----:B------:R1:W-:Y:S04]  /*14d0*/  STL [R1+0x3c], R6 ;  /* 0x00003c0601007387 */ /* 0x0003e80000100800 */
[----:B------:R-:W-:Y:S01]  /*14e0*/  STL [R1+0x40], R8 ;  /* 0x0000400801007387 */ /* 0x000fe20000100800 */
[----:B0-----:R-:W-:Y:S02]  /*14f0*/  SHF.L.U64.HI R7, R30, 0x1, R22 ;  /* 0x000000011e077819 */ /* 0x001fe40000010216 */
[----:B-1----:R-:W-:-:S03]  /*1500*/  SHF.L.U64.HI R6, R29, 0x1, R24 ;  /* 0x000000011d067819 */ /* 0x002fc60000010218 */
[----:B------:R0:W-:Y:S04]  /*1510*/  STL [R1+0x44], R7 ;  /* 0x0000440701007387 */ /* 0x0001e80000100800 */
[----:B------:R1:W-:Y:S01]  /*1520*/  STL [R1+0x48], R6 ;  /* 0x0000480601007387 */ /* 0x0003e20000100800 */
[----:B0-----:R-:W-:Y:S01]  /*1530*/  LOP3.LUT R7, R4, R0, R28, 0xf6, !PT ;  /* 0x0000000004077212 */ /* 0x001fe200078ef61c */
[----:B------:R-:W-:-:S04]  /*1540*/  IMAD R0, R3, 0x8, R198 ;  /* 0x0000000803007824 */ /* 0x000fc800078e02c6 */
[----:B------:R-:W-:-:S05]  /*1550*/  IMAD R4, R7, 0x2, R2 ;  /* 0x0000000207047824 */ /* 0x000fca00078e0202 */
[----:B------:R1:W-:Y:S04]  /*1560*/  STL [R1+0x5c], R4 ;  /* 0x00005c0401007387 */ /* 0x0003e80000100800 */
[----:B------:R1:W-:Y:S02]  /*1570*/  STL [R1], R0 ;  /* 0x0000000001007387 */ /* 0x0003e40000100800 */
.L_x_5997:
[----:B------:R-:W-:Y:S01]  /*1580*/  ULDC.64 UR4, c[0x0][0xa28] ;  /* 0x00028a0000047ab9 */ /* 0x000fe20000000a00 */
[----:B01-34-:R-:W0:Y:S01]  /*1590*/  LDC.64 R6, c[0x0][0xa08] ;  /* 0x00028200ff067b82 */ /* 0x01be220000000a00 */
        /* <DEDUP_REMOVED lines=10> */
[----:B------:R-:W1:Y:S01]  /*1640*/  @P0 LDC.64 R4, c[0x0][0xa28] ;  /* 0x00028a00ff040b82 */ /* 0x000e620000000a00 */
[----:B------:R-:W-:Y:S01]  /*1650*/  ISETP.NE.AND.EX P3, PT, RZ, UR5, PT, P3 ;  /* 0x00000005ff007c0c */ /* 0x000fe2000bf65330 */
[----:B0-----:R-:W-:-:S06]  /*1660*/  IMAD.WIDE R10, R27, 0x4, R6 ;  /* 0x000000041b0a7825 */ /* 0x001fcc00078e0206 */
[----:B------:R-:W0:Y:S01]  /*1670*/  @P1 LDC.64 R8, c[0x0][0xa18] ;  /* 0x00028600ff081b82 */ /* 0x000e220000000a00 */
[----:B------:R-:W-:Y:S02]  /*1680*/  ULDC UR4, c[0x0][0x288] ;  /* 0x0000a20000047ab9 */ /* 0x000fe40000000800 */
[----:B------:R-:W-:Y:S01]  /*1690*/  IMAD.U32 R23, RZ, RZ, UR4 ;  /* 0x00000004ff177e24 */ /* 0x000fe2000f8e00ff */
[----:B--2---:R2:W-:Y:S01]  /*16a0*/  STL [R1+0x4c], R26 ;  /* 0x00004c1a01007387 */ /* 0x0045e20000100800 */
[----:B------:R-:W-:-:S03]  /*16b0*/  ULDC.64 UR4, c[0x0][0x418] ;  /* 0x0001060000047ab9 */ /* 0x000fc60000000a00 */
[----:B------:R2:W5:Y:S01]  /*16c0*/  @P3 LDG.E R28, desc[UR42][R10.64] ;  /* 0x0000002a0a1c3981 */ /* 0x000562000c1e1900 */
[----:B-1----:R-:W-:-:S05]  /*16d0*/  @P0 IMAD.WIDE R4, R27, 0x4, R4 ;  /* 0x000000041b040825 */ /* 0x002fca00078e0204 */
[----:B------:R2:W5:Y:S01]  /*16e0*/  @P0 LDG.E R0, desc[UR42][R4.64] ;  /* 0x0000002a04000981 */ /* 0x000562000c1e1900 */
[----:B0-----:R-:W-:-:S05]  /*16f0*/  @P1 IMAD.WIDE R6, R27, 0x4, R8 ;  /* 0x000000041b061825 */ /* 0x001fca00078e0208 */
[----:B------:R2:W5:Y:S04]  /*1700*/  @P1 LDG.E R23, desc[UR42][R6.64] ;  /* 0x0000002a06171981 */ /* 0x000568000c1e1900 */
[----:B------:R2:W-:Y:S01]  /*1710*/  STL [R1+0x50], R27 ;  /* 0x0000501b01007387 */ /* 0x0005e20000100800 */
        /* <DEDUP_REMOVED lines=9> */
[----:B--2---:R-:W-:Y:S08]  /*17b0*/  @P1 BRA `(.L_x_5779) ;  /* 0x0000000000241947 */ /* 0x004ff00003800000 */
        /* <DEDUP_REMOVED lines=9> */
.L_x_5779:
[----:B------:R-:W-:Y:S02]  /*1850*/  IMAD.U32 R38, RZ, RZ, UR5 ;  /* 0x00000005ff267e24 */ /* 0x000fe4000f8e00ff */
[----:B------:R-:W-:Y:S01]  /*1860*/  IMAD.U32 R29, RZ, RZ, UR4 ;  /* 0x00000004ff1d7e24 */ /* 0x000fe2000f8e00ff */
[----:B------:R-:W-:Y:S06]  /*1870*/  @!P2 BRA `(.L_x_5780) ;  /* 0x000000000010a947 */ /* 0x000fec0003800000 */
[----:B------:R-:W0:Y:S02]  /*1880*/  LDC.64 R4, c[0x0][0xa20] ;  /* 0x00028800ff047b82 */ /* 0x000e240000000a00 */
[----:B0-----:R-:W-:-:S05]  /*1890*/  IMAD.WIDE R4, R27, 0x4, R4 ;  /* 0x000000041b047825 */ /* 0x001fca00078e0204 */
[----:B------:R0:W5:Y:S01]  /*18a0*/  LDG.E R29, desc[UR42][R4.64] ;  /* 0x0000002a041d7981 */ /* 0x000162000c1e1900 */
[----:B------:R-:W-:Y:S05]  /*18b0*/  BRA `(.L_x_5781) ;  /* 0x0000000000107947 */ /* 0x000fea0003800000 */
.L_x_5780:
[----:B------:R-:W-:Y:S05]  /*18c0*/  @!P3 BRA `(.L_x_5781) ;  /* 0x00000000000cb947 */ /* 0x000fea0003800000 */
[----:B------:R-:W2:Y:S04]  /*18d0*/  LDG.E R4, desc[UR42][R10.64] ;  /* 0x0000002a0a047981 */ /* 0x000ea8000c1e1900 */
[----:B------:R-:W2:Y:S02]  /*18e0*/  LDG.E R29, desc[UR42][R10.64+0x4] ;  /* 0x0000042a0a1d7981 */ /* 0x000ea4000c1e1900 */
[----:B--2---:R-:W-:-:S07]  /*18f0*/  IMAD.IADD R29, R29, 0x1, -R4 ;  /* 0x000000011d1d7824 */ /* 0x004fce00078e0a04 */
.L_x_5781:
        /* <DEDUP_REMOVED lines=15> */
[----:B0-----:R-:W-:Y:S01]  /*19f0*/  ISETP.NE.AND P1, PT, R4, 0x1, PT ;  /* 0x000000010400780c */ /* 0x001fe20003f25270 */
[----:B------:R-:W-:Y:S01]  /*1a00*/  IMAD.SHL.U32 R199, R25, 0x40, RZ ;  /* 0x0000004019c77824 */ /* 0x000fe200078e00ff */
[----:B------:R-:W0:Y:S01]  /*1a10*/  LDC.64 R4, c[0x0][0x9e0] ;  /* 0x00027800ff047b82 */ /* 0x000e220000000a00 */
[----:B------:R-:W-:Y:S02]  /*1a20*/  IMAD.IADD R13, R29, 0x1, -R0 ;  /* 0x000000011d0d7824 */ /* 0x000fe400078e0a00 */
[----:B------:R-:W-:-:S04]  /*1a30*/  VIADD R0, R199, 0x3f ;  /* 0x0000003fc7007836 */ /* 0x000fc80000000000 */
[----:B-1----:R-:W-:-:S04]  /*1a40*/  IMAD.MOV.U32 R6, RZ, RZ, R0 ;  /* 0x000000ffff067224 */ /* 0x002fc800078e0000 */
[----:B------:R-:W1:Y:S08]  /*1a50*/  @P1 LDC R11, c[0x0][0x44c] ;  /* 0x00011300ff0b1b82 */ /* 0x000e700000000800 */
[----:B------:R-:W4:Y:S01]  /*1a60*/  @P1 LDC R12, c[0x0][0x450] ;  /* 0x00011400ff0c1b82 */ /* 0x000f220000000800 */
[----:B0-----:R-:W-:Y:S01]  /*1a70*/  ISETP.GE.AND P2, PT, R5, 0x1, PT ;  /* 0x000000010500780c */ /* 0x001fe20003f46270 */
[----:B---3--:R-:W-:-:S02]  /*1a80*/  @P0 IMAD.IADD R38, R10, 0x1, -R3 ;  /* 0x000000010a260824 */ /* 0x008fc400078e0a03 */
[----:B-1----:R-:W-:-:S04]  /*1a90*/  @P1 IMAD.HI.U32 R3, R0, R11, RZ ;  /* 0x0000000b00031227 */ /* 0x002fc800078e00ff */
[----:B------:R-:W-:Y:S01]  /*1aa0*/  IMAD.IADD R189, R13, 0x1, R38 ;  /* 0x000000010dbd7824 */ /* 0x000fe200078e0226 */
[----:B----4-:R-:W-:-:S03]  /*1ab0*/  @P1 SHF.R.U32.HI R6, RZ, R12, R3 ;  /* 0x0000000cff061219 */ /* 0x010fc60000011603 */
[C---:B------:R-:W-:Y:S01]  /*1ac0*/  VIADD R0, R189.reuse, 0x3f ;  /* 0x0000003fbd007836 */ /* 0x040fe20000000000 */
[----:B------:R-:W-:-:S04]  /*1ad0*/  IADD3 R7, R189, 0x1, -R23 ;  /* 0x00000001bd077810 */ /* 0x000fc80007ffe817 */
[----:B------:R-:W-:Y:S02]  /*1ae0*/  SHF.R.S32.HI R3, RZ, 0x1f, R0 ;  /* 0x0000001fff037819 */ /* 0x000fe40000011400 */
[----:B--2---:R-:W-:Y:S02]  /*1af0*/  IADD3 R9, R7, R6, RZ ;  /* 0x0000000607097210 */ /* 0x004fe40007ffe0ff */
[----:B------:R-:W-:-:S03]  /*1b00*/  LEA.HI R3, R3, R0, RZ, 0x6 ;  /* 0x0000000003037211 */ /* 0x000fc600078f30ff */
[----:B------:R-:W-:Y:S01]  /*1b10*/  IMAD.IADD R4, R9, 0x1, R4 ;  /* 0x0000000109047824 */ /* 0x000fe200078e0204 */
[----:B------:R-:W-:Y:S01]  /*1b20*/  SHF.R.S32.HI R168, RZ, 0x6, R3 ;  /* 0x00000006ffa87819 */ /* 0x000fe20000011403 */
        /* <DEDUP_REMOVED lines=12> */
.L_x_5784:
[----:B------:R-:W-:-:S13]  /*1bf0*/  ISETP.NE.AND P0, PT, R5, 0x1, PT ;  /* 0x000000010500780c */ /* 0x000fda0003f05270 */
[----:B------:R-:W0:Y:S02]  /*1c00*/  @P0 LDC.64 R6, c[0x0][0x9e8] ;  /* 0x00027a00ff060b82 */ /* 0x000e240000000a00 */
[----:B0-----:R-:W-:-:S05]  /*1c10*/  @P0 IMAD.HI.U32 R6, R0, R6, RZ ;  /* 0x0000000600060227 */ /* 0x001fca00078e00ff */
[----:B------:R-:W-:-:S07]  /*1c20*/  @P0 SHF.R.U32.HI R0, RZ, R7, R6 ;  /* 0x00000007ff000219 */ /* 0x000fce0000011606 */
.L_x_5785:
[----:B------:R-:W-:Y:S05]  /*1c30*/  BSYNC B0 ;  /* 0x0000000000007941 */ /* 0x000fea0003800000 */
.L_x_5783:
[----:B------:R-:W-:-:S05]  /*1c40*/  IMAD R3, R0, R5, R5 ;  /* 0x0000000500037224 */ /* 0x000fca00078e0205 */
[----:B------:R-:W-:-:S07]  /*1c50*/  VIMNMX R4, R4, R3, PT ;  /* 0x0000000304047248 */ /* 0x000fce0003fe0100 */
.L_x_5782:
[----:B------:R-:W0:Y:S01]  /*1c60*/  @P1 LDC R0, c[0x0][0x44c] ;  /* 0x00011300ff001b82 */ /* 0x000e220000000800 */
[----:B------:R-:W-:Y:S01]  /*1c70*/  IMAD.MOV.U32 R3, RZ, RZ, R199 ;  /* 0x000000ffff037224 */ /* 0x000fe200078e00c7 */
[----:B------:R-:W-:Y:S01]  /*1c80*/  ULDC UR4, c[0x0][0x9dc] ;  /* 0x0002770000047ab9 */ /* 0x000fe20000000800 */
[----:B------:R-:W-:-:S05]  /*1c90*/  IMAD.IADD R40, R189, 0x1, -R23 ;  /* 0x00000001bd287824 */ /* 0x000fca00078e0a17 */
[----:B------:R-:W1:Y:S01]  /*1ca0*/  @P1 LDC R7, c[0x0][0x450] ;  /* 0x00011400ff071b82 */ /* 0x000e620000000800 */
[----:B0-----:R-:W-:-:S05]  /*1cb0*/  @P1 IMAD.HI.U32 R0, R199, R0, RZ ;  /* 0x00000000c7001227 */ /* 0x001fca00078e00ff */
[----:B-1----:R-:W-:-:S05]  /*1cc0*/  @P1 SHF.R.U32.HI R3, RZ, R7, R0 ;  /* 0x00000007ff031219 */ /* 0x002fca0000011600 */
[----:B------:R-:W-:-:S04]  /*1cd0*/  IMAD.IADD R0, R40, 0x1, R3 ;  /* 0x0000000128007824 */ /* 0x000fc800078e0203 */
[----:B------:R-:W-:Y:S01]  /*1ce0*/  VIADD R3, R0, -UR4 ;  /* 0x8000000400037c36 */ /* 0x000fe20008000000 */
        /* <DEDUP_REMOVED lines=11> */
.L_x_5788:
[----:B------:R-:W-:-:S13]  /*1da0*/  ISETP.NE.AND P0, PT, R5, 0x1, PT ;  /* 0x000000010500780c */ /* 0x000fda0003f05270 */
[----:B------:R-:W0:Y:S02]  /*1db0*/  @P0 LDC.64 R6, c[0x0][0x9e8] ;  /* 0x00027a00ff060b82 */ /* 0x000e240000000a00 */
[----:B0-----:R-:W-:-:S05]  /*1dc0*/  @P0 IMAD.HI.U32 R6, R0, R6, RZ ;  /* 0x0000000600060227 */ /* 0x001fca00078e00ff */
[----:B------:R-:W-:-:S07]  /*1dd0*/  @P0 SHF.R.U32.HI R0, RZ, R7, R6 ;  /* 0x00000007ff000219 */ /* 0x000fce0000011606 */
.L_x_5789:
[----:B------:R-:W-:Y:S05]  /*1de0*/  BSYNC B0 ;  /* 0x0000000000007941 */ /* 0x000fea0003800000 */
.L_x_5787:
[----:B------:R-:W-:-:S05]  /*1df0*/  IMAD R0, R0, R5, RZ ;  /* 0x0000000500007224 */ /* 0x000fca00078e02ff */
[----:B------:R-:W-:-:S07]  /*1e00*/  VIMNMX R3, R3, R0, !PT ;  /* 0x0000000003037248 */ /* 0x000fce0007fe0100 */
.L_x_5786:
[----:B------:R-:W-:Y:S01]  /*1e10*/  VIADD R4, R4, 0x3f ;  /* 0x0000003f04047836 */ /* 0x000fe20000000000 */
[----:B------:R-:W-:Y:S02]  /*1e20*/  SHF.R.S32.HI R0, RZ, 0x1f, R3 ;  /* 0x0000001fff007819 */ /* 0x000fe40000011403 */
[----:B------:R-:W-:Y:S02]  /*1e30*/  PLOP3.LUT P3, PT, PT, PT, PT, 0x80, 0x0 ;  /* 0x000000000000781c */ /* 0x000fe40003f6f070 */
[----:B------:R-:W-:Y:S02]  /*1e40*/  SHF.R.S32.HI R5, RZ, 0x1f, R4 ;  /* 0x0000001fff057819 */ /* 0x000fe40000011404 */
[----:B------:R-:W-:Y:S02]  /*1e50*/  LEA.HI R0, R0, R3, RZ, 0x6 ;  /* 0x0000000300007211 */ /* 0x000fe400078f30ff */
[----:B------:R-:W-:Y:S02]  /*1e60*/  LEA.HI R5, R5, R4, RZ, 0x6 ;  /* 0x0000000405057211 */ /* 0x000fe400078f30ff */
[----:B------:R-:W-:-:S02]  /*1e70*/  SHF.R.S32.HI R0, RZ, 0x6, R0 ;  /* 0x00000006ff007819 */ /* 0x000fc40000011400 */
[----:B------:R-:W-:Y:S02]  /*1e80*/  SHF.R.S32.HI R5, RZ, 0x6, R5 ;  /* 0x00000006ff057819 */ /* 0x000fe40000011405 */
[----:B------:R-:W-:Y:S02]  /*1e90*/  VIMNMX R0, RZ, R0, !PT ;  /* 0x00000000ff007248 */ /* 0x000fe40007fe0100 */
[----:B------:R-:W-:-:S03]  /*1ea0*/  VIMNMX R5, R168, R5, PT ;  /* 0x00000005a8057248 */ /* 0x000fc60003fe0100 */
[--C-:B------:R-:W-:Y:S02]  /*1eb0*/  IMAD R0, R0, 0x40, -R13.reuse ;  /* 0x0000004000007824 */ /* 0x100fe400078e0a0d */
[----:B------:R-:W-:-:S03]  /*1ec0*/  IMAD R5, R5, 0x40, -R13 ;  /* 0x0000004005057824 */ /* 0x000fc600078e0a0d */
[----:B------:R-:W-:Y:S02]  /*1ed0*/  VIMNMX R0, RZ, R0, !PT ;  /* 0x00000000ff007248 */ /* 0x000fe40007fe0100 */
[----:B------:R-:W-:Y:S02]  /*1ee0*/  VIMNMX R5, R5, R38, PT ;  /* 0x0000002605057248 */ /* 0x000fe40003fe0100 */
[----:B------:R-:W-:Y:S02]  /*1ef0*/  SHF.R.U32.HI R39, RZ, 0x6, R0 ;  /* 0x00000006ff277819 */ /* 0x000fe40000011600 */
[----:B------:R-:W-:-:S03]  /*1f00*/  ISETP.GT.AND P0, PT, R5, R0, PT ;  /* 0x000000000500720c */ /* 0x000fc60003f04270 */
[----:B------:R-:W-:-:S10]  /*1f10*/  IMAD.MOV.U32 R25, RZ, RZ, R39 ;  /* 0x000000ffff197224 */ /* 0x000fd400078e0027 */
[----:B------:R-:W-:-:S05]  /*1f20*/  @P0 VIADD R3, R5, 0x3f ;  /* 0x0000003f05030836 */ /* 0x000fca0000000000 */
[----:B------:R-:W-:-:S04]  /*1f30*/  @P0 SHF.R.S32.HI R0, RZ, 0x1f, R3 ;  /* 0x0000001fff000819 */ /* 0x000fc80000011403 */
[----:B------:R-:W-:-:S04]  /*1f40*/  @P0 LEA.HI R0, R0, R3, RZ, 0x6 ;  /* 0x0000000300000211 */ /* 0x000fc800078f30ff */
[----:B------:R-:W-:-:S04]  /*1f50*/  @P0 SHF.R.S32.HI R25, RZ, 0x6, R0 ;  /* 0x00000006ff190819 */ /* 0x000fc80000011400 */
        /* <DEDUP_REMOVED lines=22> */
.L_x_5792:
[----:B------:R-:W-:Y:S05]  /*20c0*/  BSYNC B6 ;  /* 0x0000000000067941 */ /* 0x000fea0003800000 */
.L_x_5791:
        /* <DEDUP_REMOVED lines=19> */
[----:B-1---5:R-:W-:Y:S05]  /*2200*/  CALL.ABS.NOINC R14 ;  /* 0x000000000e007343 */ /* 0x022fea0003c00000 */
.L_x_5794:
[----:B------:R-:W-:Y:S05]  /*2210*/  BSYNC B6 ;  /* 0x0000000000067941 */ /* 0x000fea0003800000 */
.L_x_5793:
[----:B------:R-:W-:Y:S01]  /*2220*/  ULDC.64 UR4, c[0x0][0x9f8] ;  /* 0x00027e0000047ab9 */ /* 0x000fe20000000a00 */
[----:B------:R-:W-:Y:S01]  /*2230*/  IMAD.MOV.U32 R0, RZ, RZ, R27 ;  /* 0x000000ffff007224 */ /* 0x000fe200078e001b */
[----:B------:R-:W-:Y:S01]  /*2240*/  ISETP.NE.U32.AND P0, PT, RZ, UR4, PT ;  /* 0x00000004ff007c0c */ /* 0x000fe2000bf05070 */
[----:B------:R-:W0:Y:S01]  /*2250*/  S2R R31, SR_TID.X ;  /* 0x00000000001f7919 */ /* 0x000e220000002100 */
[----:B------:R-:W1:Y:S08]  /*2260*/  LDC R15, c[0x0][0x3f4] ;  /* 0x0000fd00ff0f7b82 */ /* 0x000e700000000800 */
[----:B------:R-:W2:Y:S01]  /*2270*/  LDC.64 R42, c[0x0][0x3f8] ;  /* 0x0000fe00ff2a7b82 */ /* 0x000ea20000000a00 */
[----:B------:R-:W-:-:S07]  /*2280*/  ISETP.NE.AND.EX P0, PT, RZ, UR5, PT, P0 ;  /* 0x00000005ff007c0c */ /* 0x000fce000bf05300 */
[----:B------:R-:W3:Y:S01]  /*2290*/  LDC.64 R4, c[0x0][0x408] ;  /* 0x00010200ff047b82 */ /* 0x000ee20000000a00 */
[----:B------:R-:W-:Y:S01]  /*22a0*/  SHF.R.S32.HI R9, RZ, 0x1f, R196 ;  /* 0x0000001fff097819 */ /* 0x000fe200000114c4 */
[----:B------:R-:W4:Y:S01]  /*22b0*/  S2R R49, SR_TID.X ;  /* 0x0000000000317919 */ /* 0x000f220000002100 */
[----:B------:R-:W-:Y:S01]  /*22c0*/  SHF.R.S32.HI R195, RZ, 0x1f, R194 ;  /* 0x0000001fffc37819 */ /* 0x000fe200000114c2 */
[----:B------:R-:W-:-:S04]  /*22d0*/  ULDC UR4, c[0x0][0x2f4] ;  /* 0x0000bd0000047ab9 */ /* 0x000fc80000000800 */
[----:B------:R-:W0:Y:S02]  /*22e0*/  @P0 LDC.64 R6, c[0x0][0x9f8] ;  /* 0x00027e00ff060b82 */ /* 0x000e240000000a00 */
[----:B0-----:R-:W-:-:S05]  /*22f0*/  @P0 IMAD.WIDE R6, R27, 0x4, R6 ;  /* 0x000000041b060825 */ /* 0x001fca00078e0206 */
[----:B------:R0:W4:Y:S01]  /*2300*/  @P0 LDG.E R0, desc[UR42][R6.64] ;  /* 0x0000002a06000981 */ /* 0x000122000c1e1900 */
[----:B------:R-:W-:Y:S01]  /*2310*/  VIADD R31, R31, 0xffffff80 ;  /* 0xffffff801f1f7836 */ /* 0x000fe20000000000 */
[----:B-1----:R-:W-:Y:S01]  /*2320*/  ISETP.GE.AND P0, PT, R16, R15, PT ;  /* 0x0000000f1000720c */ /* 0x002fe20003f06270 */
[C---:B--2---:R-:W-:Y:S01]  /*2330*/  IMAD R3, R9.reuse, R42, RZ ;  /* 0x0000002a09037224 */ /* 0x044fe200078e02ff */
[----:B------:R-:W-:Y:S01]  /*2340*/  SHF.L.U64.HI R41, R42, 0x6, R43 ;  /* 0x000000062a297819 */ /* 0x000fe2000001022b */
[----:B---3--:R-:W-:Y:S01]  /*2350*/  IMAD R9, R9, R4, RZ ;  /* 0x0000000409097224 */ /* 0x008fe200078e02ff */
[----:B------:R-:W-:Y:S01]  /*2360*/  SHF.R.S32.HI R30, RZ, 0x1f, R31 ;  /* 0x0000001fff1e7819 */ /* 0x000fe2000001141f */
[----:B------:R-:W-:Y:S01]  /*2370*/  IMAD R11, R196, R43, R3 ;  /* 0x0000002bc40b7224 */ /* 0x000fe200078e0203 */
[----:B------:R-:W-:Y:S01]  /*2380*/  SHF.L.U64.HI R44, R4, 0x6, R5 ;  /* 0x00000006042c7819 */ /* 0x000fe20000010205 */
[----:B------:R-:W-:Y:S01]  /*2390*/  IMAD R13, R196, R5, R9 ;  /* 0x00000005c40d7224 */ /* 0x000fe200078e0209 */
[----:B------:R-:W-:Y:S01]  /*23a0*/  LEA.HI R30, R30, R31, RZ, 0x2 ;  /* 0x0000001f1e1e7211 */ /* 0x000fe200078f10ff */
[----:B------:R-:W-:Y:S01]  /*23b0*/  IMAD.WIDE.U32 R20, R196, R42, R194 ;  /* 0x0000002ac4147225 */ /* 0x000fe200078e00c2 */
[----:B0-----:R-:W-:-:S02]  /*23c0*/  SEL R7, R15, RZ, P0 ;  /* 0x000000ff0f077207 */ /* 0x001fc40000000000 */
[----:B------:R-:W-:Y:S01]  /*23d0*/  LOP3.LUT R30, R30, 0xfffffffc, RZ, 0xc0, !PT ;  /* 0xfffffffc1e1e7812 */ /* 0x000fe200078ec0ff */
[-C--:B------:R-:W-:Y:S01]  /*23e0*/  IMAD.WIDE.U32 R32, R196, R42.reuse, R16 ;  /* 0x0000002ac4207225 */ /* 0x080fe200078e0010 */
[----:B-----5:R-:W-:Y:S02]  /*23f0*/  SHF.R.S32.HI R9, RZ, 0x1f, R24 ;  /* 0x0000001fff097819 */ /* 0x020fe40000011418 */
[C---:B------:R-:W-:Y:S01]  /*2400*/  ISETP.GE.AND P2, PT, R16.reuse, UR4, PT ;  /* 0x0000000410007c0c */ /* 0x040fe2000bf46270 */
[----:B------:R-:W-:Y:S01]  /*2410*/  IMAD.IADD R30, R31, 0x1, -R30 ;  /* 0x000000011f1e7824 */ /* 0x000fe200078e0a1e */
[----:B------:R-:W-:Y:S01]  /*2420*/  SHF.R.S32.HI R47, RZ, 0x1f, R26 ;  /* 0x0000001fff2f7819 */ /* 0x000fe2000001141a */
[----:B------:R-:W0:Y:S01]  /*2430*/  S2R R31, SR_TID.X ;  /* 0x00000000001f7919 */ /* 0x000e220000002100 */
[----:B------:R-:W-:Y:S01]  /*2440*/  IMAD.IADD R7, R16, 0x1, R7 ;  /* 0x0000000110077824 */ /* 0x000fe200078e0207 */
[----:B------:R-:W-:Y:S01]  /*2450*/  ISETP.GE.AND P1, PT, R190, UR4, PT ;  /* 0x00000004be007c0c */ /* 0x000fe2000bf26270 */
[C---:B------:R-:W-:Y:S01]  /*2460*/  IMAD R8, R9.reuse, R42, RZ ;  /* 0x0000002a09087224 */ /* 0x040fe200078e02ff */
[----:B------:R-:W-:Y:S01]  /*2470*/  P2R R62, PR, RZ, 0x4 ;  /* 0x00000004ff3e7803 */ /* 0x000fe20000000000 */
[----:B------:R-:W-:Y:S01]  /*2480*/  IMAD R9, R9, R4, RZ ;  /* 0x0000000409097224 */ /* 0x000fe200078e02ff */
[----:B------:R-:W-:Y:S01]  /*2490*/  SHF.R.S32.HI R6, RZ, 0x1f, R7 ;  /* 0x0000001fff067819 */ /* 0x000fe20000011407 */
[----:B------:R-:W-:Y:S01]  /*24a0*/  IMAD R48, R30, 0x40, R196 ;  /* 0x000000401e307824 */ /* 0x000fe200078e02c4 */
[----:B----4-:R-:W-:Y:S01]  /*24b0*/  LEA.HI R49, R49, 0x8, RZ, 0x19 ;  /* 0x0000000831317811 */ /* 0x010fe200078fc8ff */
[----:B------:R-:W-:Y:S01]  /*24c0*/  IMAD R9, R24, R5, R9 ;  /* 0x0000000518097224 */ /* 0x000fe200078e0209 */
[----:B------:R-:W-:Y:S01]  /*24d0*/  LEA.HI R27, R6, R7, RZ, 0x3 ;  /* 0x00000007061b7211 */ /* 0x000fe200078f18ff */
[----:B------:R-:W-:-:S02]  /*24e0*/  IMAD.SHL.U32 R6, R200, 0x40, RZ ;  /* 0x00000040c8067824 */ /* 0x000fc400078e00ff */
[----:B------:R-:W-:Y:S01]  /*24f0*/  IMAD R7, R24, R43, R8 ;  /* 0x0000002b18077224 */ /* 0x000fe200078e0208 */
[----:B------:R-:W-:Y:S01]  /*2500*/  LOP3.LUT R55, R27, 0xfffffff8, RZ, 0xc0, !PT ;  /* 0xfffffff81b377812 */ /* 0x000fe200078ec0ff */
[-C--:B------:R-:W-:Y:S01]  /*2510*/  IMAD.WIDE.U32 R34, R196, R4.reuse, R194 ;  /* 0x00000004c4227225 */ /* 0x080fe200078e00c2 */
[----:B------:R-:W-:Y:S02]  /*2520*/  LOP3.LUT R43, R6, 0x1c0, RZ, 0xc0, !PT ;  /* 0x000001c0062b7812 */ /* 0x000fe400078ec0ff */
[----:B------:R-:W-:Y:S01]  /*2530*/  SHF.R.S32.HI R60, RZ, 0x1f, R55 ;  /* 0x0000001fff3c7819 */ /* 0x000fe20000011437 */
[----:B------:R-:W-:Y:S01]  /*2540*/  IMAD.WIDE.U32 R36, R196, R4, R16 ;  /* 0x00000004c4247225 */ /* 0x000fe200078e0010 */
[----:B------:R-:W-:Y:S02]  /*2550*/  SHF.R.U32.HI R46, RZ, 0x3, R43 ;  /* 0x00000003ff2e7819 */ /* 0x000fe4000001162b */
[----:B------:R-:W-:Y:S01]  /*2560*/  LOP3.LUT R5, R43, 0x18, R16, 0xf8, !PT ;  /* 0x000000182b057812 */ /* 0x000fe200078ef810 */
[----:B------:R-:W-:-:S02]  /*2570*/  IMAD.IADD R21, R21, 0x1, R11 ;  /* 0x0000000115157824 */ /* 0x000fc400078e020b */
[----:B------:R-:W-:Y:S01]  /*2580*/  IMAD.IADD R33, R11, 0x1, R33 ;  /* 0x000000010b217824 */ /* 0x000fe200078e0221 */
[----:B------:R-:W-:Y:S01]  /*2590*/  LOP3.LUT R5, R5, R46, RZ, 0x3c, !PT ;  /* 0x0000002e05057212 */ /* 0x000fe200078e3cff */
[----:B------:R-:W-:Y:S02]  /*25a0*/  IMAD.IADD R35, R35, 0x1, R13 ;  /* 0x0000000123237824 */ /* 0x000fe400078e020d */
[----:B------:R-:W-:Y:S02]  /*25b0*/  IMAD.IADD R37, R13, 0x1, R37 ;  /* 0x000000010d257824 */ /* 0x000fe400078e0225 */
[----:B------:R-:W-:-:S04]  /*25c0*/  IMAD.WIDE.U32 R20, R24, R42, R20 ;  /* 0x0000002a18147225 */ /* 0x000fc800078e0014 */
[----:B0-----:R-:W-:Y:S02]  /*25d0*/  VIADD R31, R31, 0xffffff80 ;  /* 0xffffff801f1f7836 */ /* 0x001fe40000000000 */
[----:B------:R-:W-:-:S03]  /*25e0*/  IMAD.WIDE.U32 R32, R24, R42, R32 ;  /* 0x0000002a18207225 */ /* 0x000fc600078e0020 */
[----:B------:R-:W-:Y:S01]  /*25f0*/  SHF.R.S32.HI R30, RZ, 0x1f, R31 ;  /* 0x0000001fff1e7819 */ /* 0x000fe2000001141f */
[----:B------:R-:W-:-:S03]  /*2600*/  IMAD.WIDE.U32 R34, R24, R4, R34 ;  /* 0x0000000418227225 */ /* 0x000fc600078e0022 */
[----:B------:R-:W-:Y:S01]  /*2610*/  LEA.HI R30, R30, R31, RZ, 0x5 ;  /* 0x0000001f1e1e7211 */ /* 0x000fe200078f28ff */
[----:B------:R-:W-:-:S03]  /*2620*/  IMAD.WIDE.U32 R36, R24, R4, R36 ;  /* 0x0000000418247225 */ /* 0x000fc600078e0024 */
[----:B------:R-:W-:Y:S01]  /*2630*/  SHF.R.S32.HI R30, RZ, 0x5, R30 ;  /* 0x00000005ff1e7819 */ /* 0x000fe2000001141e */
[----:B------:R-:W-:Y:S02]  /*2640*/  IMAD.IADD R3, R28, 0x1, R29 ;  /* 0x000000011c037824 */ /* 0x000fe400078e021d */
[----:B------:R-:W-:Y:S01]  /*2650*/  IMAD.SHL.U32 R42, R42, 0x40, RZ ;  /* 0x000000402a2a7824 */ /* 0x000fe200078e00ff */
[----:B------:R-:W-:Y:S01]  /*2660*/  LEA R51, R30, R5, 0x9 ;  /* 0x000000051e337211 */ /* 0x000fe200078e48ff */
[----:B------:R-:W-:Y:S01]  /*2670*/  IMAD.SHL.U32 R45, R4, 0x40, RZ ;  /* 0x00000040042d7824 */ /* 0x000fe200078e00ff */
[----:B------:R-:W-:Y:S01]  /*2680*/  LOP3.LUT R5, R43, 0x38, R27, 0xf8, !PT ;  /* 0x000000382b057812 */ /* 0x000fe200078ef81b */
[----:B------:R-:W-:Y:S02]  /*2690*/  IMAD.SHL.U32 R50, R15, 0x2, RZ ;  /* 0x000000020f327824 */ /* 0x000fe400078e00ff */
[----:B------:R-:W-:Y:S01]  /*26a0*/  IMAD.IADD R53, R21, 0x1, R7 ;  /* 0x0000000115357824 */ /* 0x000fe200078e0207 */
[----:B------:R-:W-:Y:S01]  /*26b0*/  LOP3.LUT R5, R5, R46, RZ, 0x3c, !PT ;  /* 0x0000002e05057212 */ /* 0x000fe200078e3cff */
[----:B------:R-:W-:-:S02]  /*26c0*/  IMAD.IADD R54, R7, 0x1, R33 ;  /* 0x0000000107367824 */ /* 0x000fc400078e0221 */
[----:B------:R-:W-:Y:S02]  /*26d0*/  IMAD.IADD R58, R35, 0x1, R9 ;  /* 0x00000001233a7824 */ /* 0x000fe400078e0209 */
[----:B------:R-:W-:Y:S02]  /*26e0*/  IMAD.IADD R59, R9, 0x1, R37 ;  /* 0x00000001093b7824 */ /* 0x000fe400078e0225 */
[----:B------:R-:W-:Y:S01]  /*26f0*/  IMAD R61, R30, 0x200, R5 ;  /* 0x000002001e3d7824 */ /* 0x000fe200078e0205 */
[----:B------:R-:W-:-:S07]  /*2700*/  SHF.R.S32.HI R52, RZ, 0x1f, R0 ;  /* 0x0000001fff347819 */ /* 0x000fce0000011400 */
.L_x_5827:
[----:B------:R-:W0:Y:S01]  /*2710*/  LDC R65, c[0x0][0x430] ;  /* 0x00010c00ff417b82 */ /* 0x000e220000000800 */
[----:B------:R-:W-:Y:S02]  /*2720*/  VIADD R25, R25, 0xffffffff ;  /* 0xffffffff19197836 */ /* 0x000fe40000000000 */
[----:B------:R-:W-:Y:S02]  /*2730*/  IMAD.MOV.U32 R64, RZ, RZ, RZ ;  /* 0x000000ffff407224 */ /* 0x000fe400078e00ff */
[----:B------:R-:W-:-:S03]  /*2740*/  IMAD R4, R25, 0x40, R48 ;  /* 0x0000004019047824 */ /* 0x000fc600078e0230 */
[----:B-1----:R-:W1:Y:S01]  /*2750*/  LDC R75, c[0x0][0x3f4] ;  /* 0x0000fd00ff4b7b82 */ /* 0x002e620000000800 */
[----:B------:R-:W-:Y:S01]  /*2760*/  IMAD.IADD R12, R3, 0x1, R4 ;  /* 0x00000001030c7824 */ /* 0x000fe200078e0204 */
[----:B------:R-:W-:-:S03]  /*2770*/  ISETP.GE.AND P2, PT, R4, R38, PT ;  /* 0x000000260400720c */ /* 0x000fc60003f46270 */
[----:B------:R-:W-:Y:S01]  /*2780*/  IMAD.MOV.U32 R8, RZ, RZ, R12 ;  /* 0x000000ffff087224 */ /* 0x000fe200078e000c */
[----:B------:R-:W-:Y:S02]  /*2790*/  ISETP.GT.OR P2, PT, R48, 0x3f, P2 ;  /* 0x0000003f3000780c */ /* 0x000fe40001744670 */
[----:B0-----:R-:W-:-:S11]  /*27a0*/  ISETP.NE.AND P3, PT, R65, 0x1, PT ;  /* 0x000000014100780c */ /* 0x001fd60003f65270 */
[----:B------:R-:W0:Y:S08]  /*27b0*/  @!P2 LDC.64 R6, c[0x0][0x428] ;  /* 0x00010a00ff06ab82 */ /* 0x000e300000000a00 */
[----:B------:R-:W2:Y:S08]  /*27c0*/  @!P2 LDC.64 R4, c[0x0][0x418] ;  /* 0x00010600ff04ab82 */ /* 0x000eb00000000a00 */
[----:B---3--:R-:W3:Y:S08]  /*27d0*/  @P3 LDC R9, c[0x0][0x434] ;  /* 0x00010d00ff093b82 */ /* 0x008ef00000000800 */
[----:B----4-:R-:W4:Y:S01]  /*27e0*/  @P3 LDC R10, c[0x0][0x438] ;  /* 0x00010e00ff0a3b82 */ /* 0x010f220000000800 */
        /* <DEDUP_REMOVED lines=10> */
[----:B------:R-:W-:Y:S01]  /*2890*/  IMAD.SHL.U32 R70, R192, 0x1000, RZ ;  /* 0x00001000c0467824 */ /* 0x000fe200078e00ff */
[----:B------:R-:W-:Y:S05]  /*28a0*/  YIELD ;  /* 0x0000000000007946 */ /* 0x000fea0003800000 */
[----:B------:R-:W-:Y:S01]  /*28b0*/  IMAD.MOV R6, RZ, RZ, -R8 ;  /* 0x000000ffff067224 */ /* 0x000fe200078e0a08 */
[----:B------:R-:W-:Y:S01]  /*28c0*/  BSSY B0, `(.L_x_5795) ;  /* 0x00001b3000007945 */ /* 0x000fe20003800000 */
[----:B------:R-:W-:Y:S01]  /*28d0*/  IMAD.IADD R7, R51, 0x1, R70 ;  /* 0x0000000133077824 */ /* 0x000fe200078e0246 */
[----:B------:R0:W5:Y:S01]  /*28e0*/  @!P2 LDG.E R64, desc[UR42][R4.64] ;  /* 0x0000002a0440a981 */ /* 0x000162000c1e1900 */
[----:B------:R-:W-:Y:S01]  /*28f0*/  IMAD R65, R65, R6, R12 ;  /* 0x0000000641417224 */ /* 0x000fe200078e020c */
[----:B------:R-:W-:Y:S01]  /*2900*/  ISETP.GT.AND P2, PT, R25, R39, PT ;  /* 0x000000271900720c */ /* 0x000fe20003f44270 */
[----:B------:R-:W-:Y:S01]  /*2910*/  IMAD R74, R7, 0x2, R2 ;  /* 0x00000002074a7824 */ /* 0x000fe200078e0202 */
[----:B------:R-:W-:Y:S11]  /*2920*/  @!P3 BRA `(.L_x_5796) ;  /* 0x0000001400d4b947 */ /* 0x000ff60003800000 */
        /* <DEDUP_REMOVED lines=12> */
[----:B------:R-:W-:Y:S01]  /*29f0*/  IMAD R9, R66, UR4, RZ ;  /* 0x0000000442097c24 */ /* 0x000fe2000f8e02ff */
[----:B------:R-:W-:-:S03]  /*2a00*/  IADD3 R5, R5, R7, RZ ;  /* 0x0000000705057210 */ /* 0x000fc60007ffe0ff */
        /* <DEDUP_REMOVED lines=23> */
[----:B------:R-:W-:Y:S01]  /*2b80*/  IMAD R8, R44, R25, RZ ;  /* 0x000000192c087224 */ /* 0x000fe200078e02ff */
[----:B------:R-:W-:Y:S01]  /*2b90*/  ULDC.64 UR4, c[0x0][0x3e8] ;  /* 0x0000fa0000047ab9 */ /* 0x000fe20000000a00 */
[----:B------:R-:W-:Y:S01]  /*2ba0*/  IMAD.MOV.U32 R6, RZ, RZ, R34 ;  /* 0x000000ffff067224 */ /* 0x000fe200078e0022 */
[----:B------:R-:W-:Y:S01]  /*2bb0*/  ULDC.64 UR6, c[0x0][0x400] ;  /* 0x0001000000067ab9 */ /* 0x000fe20000000a00 */
[----:B------:R-:W-:Y:S01]  /*2bc0*/  IMAD.MOV.U32 R7, RZ, RZ, R58 ;  /* 0x000000ffff077224 */ /* 0x000fe200078e003a */
[----:B------:R-:W-:Y:S01]  /*2bd0*/  CS2R R28, SRZ ;  /* 0x00000000001c7805 */ /* 0x000fe2000001ff00 */
[-C--:B------:R-:W-:Y:S02]  /*2be0*/  IMAD R5, R10, R45.reuse, R8 ;  /* 0x0000002d0a057224 */ /* 0x080fe400078e0208 */
[----:B------:R-:W-:Y:S01]  /*2bf0*/  IMAD.WIDE.U32 R8, R25, R45, R6 ;  /* 0x0000002d19087225 */ /* 0x000fe200078e0006 */
[----:B------:R-:W-:-:S03]  /*2c00*/  IADD3 R7, P3, R20, R4, RZ ;  /* 0x0000000414077210 */ /* 0x000fc60007f7e0ff */
[----:B------:R-:W-:Y:S01]  /*2c10*/  IMAD.IADD R5, R9, 0x1, R5 ;  /* 0x0000000109057824 */ /* 0x000fe200078e0205 */
[C---:B------:R-:W-:Y:S01]  /*2c20*/  LEA R4, P5, R8.reuse, UR6, 0x1 ;  /* 0x0000000608047c11 */ /* 0x040fe2000f8a08ff */
[----:B------:R-:W-:Y:S01]  /*2c30*/  IMAD.X R10, R11, 0x1, R53, P3 ;  /* 0x000000010b0a7824 */ /* 0x000fe200018e0635 */
[C---:B------:R-:W-:Y:S02]  /*2c40*/  LEA R6, P3, R7.reuse, UR4, 0x1 ;  /* 0x0000000407067c11 */ /* 0x040fe4000f8608ff */
[----:B------:R-:W-:Y:S02]  /*2c50*/  LEA.HI.X R5, R8, UR7, R5, 0x1, P5 ;  /* 0x0000000708057c11 */ /* 0x000fe4000a8f0c05 */
[----:B------:R-:W-:Y:S02]  /*2c60*/  CS2R R8, SRZ ;  /* 0x0000000000087805 */ /* 0x000fe4000001ff00 */
[----:B------:R-:W-:Y:S02]  /*2c70*/  LEA.HI.X R7, R7, UR5, R10, 0x1, P3 ;  /* 0x0000000507077c11 */ /* 0x000fe400098f0c0a */
[----:B------:R-:W-:-:S02]  /*2c80*/  ISETP.GE.AND P5, PT, R194, R75, PT ;  /* 0x0000004bc200720c */ /* 0x000fc40003fa6270 */
[----:B------:R-:W-:-:S11]  /*2c90*/  ISETP.GE.AND P3, PT, R207, R75, PT ;  /* 0x0000004bcf00720c */ /* 0x000fd60003f66270 */
[----:B------:R0:W5:Y:S04]  /*2ca0*/  @!P5 LDG.E.64 R30, desc[UR42][R6.64] ;  /* 0x0000002a061ed981 */ /* 0x000168000c1e1b00 */
[----:B------:R0:W5:Y:S04]  /*2cb0*/  @!P3 LDG.E.64 R8, desc[UR42][R6.64+0x20] ;  /* 0x0000202a0608b981 */ /* 0x000168000c1e1b00 */
[----:B------:R0:W5:Y:S04]  /*2cc0*/  @!P5 LDG.E.64 R56, desc[UR42][R4.64] ;  /* 0x0000002a0438d981 */ /* 0x000168000c1e1b00 */
[----:B------:R0:W5:Y:S02]  /*2cd0*/  @!P3 LDG.E.64 R28, desc[UR42][R4.64+0x20] ;  /* 0x0000202a041cb981 */ /* 0x000164000c1e1b00 */
.L_x_5799:
[----:B------:R-:W-:Y:S05]  /*2ce0*/  BSYNC B1 ;  /* 0x0000000000017941 */ /* 0x000fea0003800000 */
.L_x_5798:
[----:B------:R-:W-:Y:S01]  /*2cf0*/  UISETP.NE.AND UP0, UPT, UR37, 0x3, UPT ;  /* 0x000000032500788c */ /* 0x000fe2000bf05270 */
[----:B0----5:R-:W-:Y:S02]  /*2d00*/  IMAD.MOV.U32 R4, RZ, RZ, R8 ;  /* 0x000000ffff047224 */ /* 0x021fe400078e0008 */
[----:B------:R-:W-:Y:S02]  /*2d10*/  IMAD.MOV.U32 R5, RZ, RZ, R9 ;  /* 0x000000ffff057224 */ /* 0x000fe400078e0009 */
[----:B------:R-:W-:Y:S01]  /*2d20*/  IMAD.MOV.U32 R6, RZ, RZ, R30 ;  /* 0x000000ffff067224 */ /* 0x000fe200078e001e */
[----:B------:R-:W-:Y:S01]  /*2d30*/  PLOP3.LUT P3, PT, PT, PT, UP0, 0x80, 0x0 ;  /* 0x000000000000781c */ /* 0x000fe20003f6f008 */
[----:B------:R-:W-:Y:S01]  /*2d40*/  IMAD.MOV.U32 R7, RZ, RZ, R57 ;  /* 0x000000ffff077224 */ /* 0x000fe200078e0039 */
[----:B------:R-:W-:Y:S01]  /*2d50*/  PRMT R76, R4, 0x5410, R5 ;  /* 0x00005410044c7816 */ /* 0x000fe20000000005 */
[----:B------:R-:W-:Y:S02]  /*2d60*/  IMAD.MOV.U32 R4, RZ, RZ, R31 ;  /* 0x000000ffff047224 */ /* 0x000fe400078e001f */
[----:B------:R-:W-:-:S03]  /*2d70*/  IMAD.MOV.U32 R5, RZ, RZ, R29 ;  /* 0x000000ffff057224 */ /* 0x000fc600078e001d */
[----:B------:R-:W-:Y:S01]  /*2d80*/  PRMT R78, R6, 0x5410, R4 ;  /* 0x00005410064e7816 */ /* 0x000fe20000000004 */
[----:B------:R-:W-:Y:S02]  /*2d90*/  IMAD.MOV.U32 R4, RZ, RZ, R28 ;  /* 0x000000ffff047224 */ /* 0x000fe400078e001c */
[----:B------:R-:W-:-:S03]  /*2da0*/  IMAD.MOV.U32 R6, RZ, RZ, R56 ;  /* 0x000000ffff067224 */ /* 0x000fc600078e0038 */
[----:B------:R-:W-:Y:S02]  /*2db0*/  PRMT R79, R4, 0x5410, R5 ;  /* 0x00005410044f7816 */ /* 0x000fe40000000005 */
[----:B------:R-:W-:Y:S01]  /*2dc0*/  PRMT R80, R6, 0x5410, R7 ;  /* 0x0000541006507816 */ /* 0x000fe20000000007 */
[----:B------:R-:W-:Y:S06]  /*2dd0*/  @!P3 BRA `(.L_x_5800) ;  /* 0x000000000004b947 */ /* 0x000fec0003800000 */
[----:B------:R-:W-:Y:S01]  /*2de0*/  BPT.TRAP 0x1 ;  /* 0x000000040000795c */ /* 0x000fe20000300000 */
.L_x_5800:
[----:B------:R-:W-:Y:S01]  /*2df0*/  LEA R63, R192, R2, 0x3 ;  /* 0x00000002c03f7211 */ /* 0x000fe200078e18ff */
[----:B------:R-:W-:Y:S01]  /*2e00*/  BSSY B1, `(.L_x_5801) ;  /* 0x0000004000017945 */ /* 0x000fe20003800000 */
[----:B------:R-:W-:-:S04]  /*2e10*/  SHF.L.U32 R72, R193, 0x1f, RZ ;  /* 0x0000001fc1487819 */ /* 0x000fc800000006ff */
[----:B------:R-:W0:Y:S02]  /*2e20*/  SYNCS.PHASECHK.TRANS64.TRYWAIT P5, [R63+URZ+0x28c90], R72 ;  /* 0x028c90483f0075a7 */ /* 0x000e2400080a017f */
[----:B0-----:R-:W-:Y:S05]  /*2e30*/  @!P5 BRA `(.L_x_5802) ;  /* 0x000001c000f0d947 */ /* 0x001fea0003800000 */
.L_x_6142:
[----:B------:R-:W-:Y:S05]  /*2e40*/  BSYNC B1 ;  /* 0x0000000000017941 */ /* 0x000fea0003800000 */
.L_x_5801:
[----:B------:R-:W-:-:S03]  /*2e50*/  UMOV UR4, 0xffffffff ;  /* 0xffffffff00047882 */ /* 0x000fc60000000000 */
[----:B------:R-:W-:Y:S05]  /*2e60*/  BRA.DIV UR4, `(.L_x_5803) ;  /* 0x000001c204f87947 */ /* 0x000fea000b800000 */
[----:B------:R1:W2:Y:S04]  /*2e70*/  SHFL.IDX PT, R71, R68, RZ, 0x1c1f ;  /* 0x001c1fff44477589 */ /* 0x0002a800000e0000 */
[----:B------:R1:W3:Y:S02]  /*2e80*/  SHFL.IDX PT, R14, R69, RZ, 0x1c1f ;  /* 0x001c1fff450e7589 */ /* 0x0002e400000e0000 */
.L_x_6146:
        /* <DEDUP_REMOVED lines=8> */
[----:B--2---:R-:W-:-:S07]  /*2f10*/  LEA.HI.X R11, R16, R71, R17, 0x1, P4 ;  /* 0x00000047100b7211 */ /* 0x004fce00020f0c11 */
        /* <DEDUP_REMOVED lines=12> */
[CC--:B-1----:R-:W-:Y:S01]  /*2fe0*/  FMUL.FTZ R68, R6.reuse, R31.reuse ;  /* 0x0000001f06447220 */ /* 0x0c2fe20000410000 */
[----:B------:R-:W-:Y:S02]  /*2ff0*/  HADD2.F32 R7, -RZ, R7.H0_H0 ;  /* 0x20000007ff077230 */ /* 0x000fe40000004100 */
[C---:B------:R-:W-:Y:S01]  /*3000*/  FMUL.FTZ R31, R5.reuse, R31 ;  /* 0x0000001f051f7220 */ /* 0x040fe20000410000 */
[----:B------:R-:W-:Y:S02]  /*3010*/  HADD2.F32 R30, -RZ, R30.H0_H0 ;  /* 0x2000001eff1e7230 */ /* 0x000fe40000004100 */
[-C--:B------:R-:W-:Y:S01]  /*3020*/  FFMA.FTZ R68, R5, R15.reuse, -R68 ;  /* 0x0000000f05447223 */ /* 0x080fe20000010844 */
[----:B------:R-:W-:Y:S01]  /*3030*/  FMUL.FTZ R74, R13, R56 ;  /* 0x000000380d4a7220 */ /* 0x000fe20000410000 */
[----:B------:R-:W-:Y:S01]  /*3040*/  FFMA.FTZ R69, R6, R15, R31 ;  /* 0x0000000f06457223 */ /* 0x000fe2000001001f */
[----:B------:R-:W-:-:S02]  /*3050*/  HADD2.F32 R5, -RZ, R4.H1_H1 ;  /* 0x30000004ff057230 */ /* 0x000fc40000004100 */
[C---:B------:R-:W-:Y:S01]  /*3060*/  FMUL.FTZ R56, R7.reuse, R56 ;  /* 0x0000003807387220 */ /* 0x040fe20000410000 */
[----:B------:R-:W-:Y:S02]  /*3070*/  HADD2.F32 R15, -RZ, R80.H0_H0 ;  /* 0x20000050ff0f7230 */ /* 0x000fe40000004100 */
        /* <DEDUP_REMOVED lines=20> */
.L_x_5808:
[----:B------:R-:W-:Y:S05]  /*31c0*/  BSYNC B2 ;  /* 0x0000000000027941 */ /* 0x000fea0003800000 */
.L_x_5807:
[----:B0-----:R4:W-:Y:S02]  /*31d0*/  ST.E.128 desc[UR42][R10.64], R4 ;  /* 0x000000040a007985 */ /* 0x0019e4000c101d2a */
.L_x_5806:
[----:B------:R-:W-:Y:S05]  /*31e0*/  BSYNC B1 ;  /* 0x0000000000017941 */ /* 0x000fea0003800000 */
.L_x_5805:
        /* <DEDUP_REMOVED lines=8> */
[----:B--2---:R-:W-:-:S03]  /*3270*/  LEA.HI.X R11, R190, R71, R206, 0x1, P4 ;  /* 0x00000047be0b7211 */ /* 0x004fc600020f0cce */
[----:B------:R-:W-:-:S06]  /*3280*/  IMAD R4, R5, 0x2, R2 ;  /* 0x0000000205047824 */ /* 0x000fcc00078e0202 */
[----:B------:R-:W2:Y:S01]  /*3290*/  LDS.128 R4, [R4+0x22400] ;  /* 0x0224000004047984 */ /* 0x000ea20000000c00 */
[----:B------:R-:W-:Y:S05]  /*32a0*/  @P5 BRA `(.L_x_5810) ;  /* 0x0000000000a45947 */ /* 0x000fea0003800000 */
[----:B------:R-:W-:Y:S02]  /*32b0*/  SHF.R.U64 R13, R28, 0x10, R29 ;  /* 0x000000101c0d7819 */ /* 0x000fe4000000121d */
[----:B------:R-:W-:Y:S01]  /*32c0*/  SHF.R.U64 R12, R8, 0x10, R9 ;  /* 0x00000010080c7819 */ /* 0x000fe20000001209 */
[----:B--2---:R-:W-:Y:S01]  /*32d0*/  IMAD.MOV.U32 R8, RZ, RZ, R6 ;  /* 0x000000ffff087224 */ /* 0x004fe200078e0006 */
        /* <DEDUP_REMOVED lines=38> */
.L_x_5810:
[----:B------:R-:W-:Y:S05]  /*3540*/  BSYNC B1 ;  /* 0x0000000000017941 */ /* 0x000fea0003800000 */
.L_x_5809:
[----:B--2---:R2:W-:Y:S01]  /*3550*/  ST.E.128 desc[UR42][R10.64], R4 ;  /* 0x000000040a007985 */ /* 0x0045e2000c101d2a */
[----:B------:R-:W-:Y:S05]  /*3560*/  BRA `(.L_x_5804) ;  /* 0x0000000c00a07947 */ /* 0x000fea0003800000 */
.L_x_5797:
        /* <DEDUP_REMOVED lines=24> */
[----:B------:R-:W-:Y:S01]  /*36f0*/  UISETP.NE.AND UP0, UPT, UR37, 0x3, UPT ;  /* 0x000000032500788c */ /* 0x000fe2000bf05270 */
[----:B------:R-:W-:-:S05]  /*3700*/  ISETP.GE.AND P5, PT, R16, R75, PT ;  /* 0x0000004b1000720c */ /* 0x000fca0003fa6270 */
[----:B------:R-:W-:Y:S01]  /*3710*/  PLOP3.LUT P3, PT, PT, PT, UP0, 0x80, 0x0 ;  /* 0x000000000000781c */ /* 0x000fe20003f6f008 */
        /* <DEDUP_REMOVED lines=11> */
[----:B------:R-:W-:-:S02]  /*37d0*/  MOV R11, R29 ;  /* 0x0000001d000b7202 */ /* 0x000fc40000000f00 */
[----:B------:R-:W-:Y:S02]  /*37e0*/  PRMT R85, R85, 0x5410, R8 ;  /* 0x0000541055557816 */ /* 0x000fe40000000008 */
[----:B------:R-:W-:Y:S02]  /*37f0*/  PRMT R78, R9, 0x7610, R78 ;  /* 0x00007610094e7816 */ /* 0x000fe4000000004e */
[----:B------:R-:W-:Y:S02]  /*3800*/  PRMT R86, R10, 0x7610, R86 ;  /* 0x000076100a567816 */ /* 0x000fe40000000056 */
[----:B------:R-:W-:Y:S01]  /*3810*/  PRMT R76, R76, 0x5410, R11 ;  /* 0x000054104c4c7816 */ /* 0x000fe2000000000b */
[----:B------:R-:W-:Y:S06]  /*3820*/  @!P3 BRA `(.L_x_5811) ;  /* 0x000000000004b947 */ /* 0x000fec0003800000 */
[----:B------:R-:W-:Y:S01]  /*3830*/  BPT.TRAP 0x1 ;  /* 0x000000040000795c */ /* 0x000fe20000300000 */
.L_x_5811:
[----:B------:R-:W-:Y:S01]  /*3840*/  IMAD R63, R192, 0x8, R2 ;  /* 0x00000008c03f7824 */ /* 0x000fe200078e0202 */
[----:B------:R-:W-:Y:S01]  /*3850*/  SHF.L.U32 R72, R193, 0x1f, RZ ;  /* 0x0000001fc1487819 */ /* 0x000fe200000006ff */
[----:B------:R-:W-:Y:S03]  /*3860*/  BSSY B1, `(.L_x_5812) ;  /* 0x0000003000017945 */ /* 0x000fe60003800000 */
[----:B------:R-:W0:Y:S02]  /*3870*/  SYNCS.PHASECHK.TRANS64.TRYWAIT P6, [R63+URZ+0x28c90], R72 ;  /* 0x028c90483f0075a7 */ /* 0x000e2400080c017f */
[----:B0-----:R-:W-:Y:S05]  /*3880*/  @!P6 BRA `(.L_x_5813) ;  /* 0x000001b800b8e947 */ /* 0x001fea0003800000 */
.L_x_6147:
[----:B------:R-:W-:Y:S05]  /*3890*/  BSYNC B1 ;  /* 0x0000000000017941 */ /* 0x000fea0003800000 */
.L_x_5812:
[----:B------:R-:W-:-:S03]  /*38a0*/  UMOV UR4, 0xffffffff ;  /* 0xffffffff00047882 */ /* 0x000fc60000000000 */
[----:B------:R-:W-:Y:S05]  /*38b0*/  BRA.DIV UR4, `(.L_x_5814) ;  /* 0x000001ba04c07947 */ /* 0x000fea000b800000 */
[----:B------:R-:W1:Y:S04]  /*38c0*/  SHFL.IDX PT, R68, R68, RZ, 0x1c1f ;  /* 0x001c1fff44447589 */ /* 0x000e6800000e0000 */
[----:B------:R-:W2:Y:S02]  /*38d0*/  SHFL.IDX PT, R69, R69, RZ, 0x1c1f ;  /* 0x001c1fff45457589 */ /* 0x000ea400000e0000 */
.L_x_6151:
[----:B------:R-:W3:Y:S02]  /*38e0*/  LDC R71, c[0x0][0x2f4] ;  /* 0x0000bd00ff477b82 */ /* 0x000ee40000000800 */
[----:B---3--:R-:W-:-:S13]  /*38f0*/  ISETP.GE.OR P4, PT, R16, R71, P4 ;  /* 0x000000471000720c */ /* 0x008fda0002786670 */
[----:B------:R-:W-:Y:S05]  /*3900*/  @P4 BRA `(.L_x_5804) ;  /* 0x0000000800b84947 */ /* 0x000fea0003800000 */
[----:B------:R-:W3:Y:S01]  /*3910*/  S2R R11, SR_TID.X ;  /* 0x00000000000b7919 */ /* 0x000ee20000002100 */
        /* <DEDUP_REMOVED lines=9> */
[----:B------:R-:W-:Y:S02]  /*39b0*/  IMAD.SHL.U32 R74, R8, 0x8, RZ ;  /* 0x00000008084a7824 */ /* 0x000fe400078e00ff */
[----:B---3--:R-:W-:-:S03]  /*39c0*/  VIADD R11, R11, 0xffffff80 ;  /* 0xffffff800b0b7836 */ /* 0x008fc60000000000 */
[----:B------:R-:W-:Y:S02]  /*39d0*/  LOP3.LUT R9, R43, 0x38, R74, 0xf8, !PT ;  /* 0x000000382b097812 */ /* 0x000fe400078ef84a */
[----:B------:R-:W-:Y:S02]  /*39e0*/  SHF.R.S32.HI R10, RZ, 0x1f, R11 ;  /* 0x0000001fff0a7819 */ /* 0x000fe4000001140b */
[----:B------:R-:W-:Y:S02]  /*39f0*/  LOP3.LUT R9, R9, R46, RZ, 0x3c, !PT ;  /* 0x0000002e09097212 */ /* 0x000fe400078e3cff */
[----:B------:R-:W-:-:S04]  /*3a00*/  LEA.HI R10, R10, R11, RZ, 0x5 ;  /* 0x0000000b0a0a7211 */ /* 0x000fc800078f28ff */
[----:B------:R-:W-:-:S05]  /*3a10*/  SHF.R.S32.HI R10, RZ, 0x5, R10 ;  /* 0x00000005ff0a7819 */ /* 0x000fca000001140a */
[----:B------:R-:W-:Y:S02]  /*3a20*/  IMAD R11, R10, 0x200, R9 ;  /* 0x000002000a0b7824 */ /* 0x000fe400078e0209 */
[----:B------:R-:W-:Y:S02]  /*3a30*/  IMAD.IADD R9, R61, 0x1, R70 ;  /* 0x000000013d097824 */ /* 0x000fe400078e0246 */
[----:B------:R-:W-:Y:S02]  /*3a40*/  IMAD.IADD R11, R70, 0x1, R11 ;  /* 0x00000001460b7824 */ /* 0x000fe400078e020b */
[--C-:B------:R-:W-:Y:S02]  /*3a50*/  IMAD R9, R9, 0x2, R2.reuse ;  /* 0x0000000209097824 */ /* 0x100fe400078e0202 */
[----:B------:R-:W-:-:S04]  /*3a60*/  IMAD R12, R11, 0x2, R2 ;  /* 0x000000020b0c7824 */ /* 0x000fc800078e0202 */
[----:B------:R-:W1:Y:S04]  /*3a70*/  LDS.128 R8, [R9+0x22400] ;  /* 0x0224000009087984 */ /* 0x000e680000000c00 */
[----:B------:R-:W2:Y:S01]  /*3a80*/  LDS.128 R12, [R12+0x22400] ;  /* 0x022400000c0c7984 */ /* 0x000ea20000000c00 */
[----:B------:R-:W-:Y:S05]  /*3a90*/  @P5 BRA `(.L_x_5816) ;  /* 0x0000000400545947 */ /* 0x000fea0003800000 */
[--C-:B------:R-:W-:Y:S02]  /*3aa0*/  SHF.R.U64 R82, R28, 0x10, R29.reuse ;  /* 0x000000101c527819 */ /* 0x100fe4000000121d */
[----:B------:R-:W-:Y:S02]  /*3ab0*/  SHF.R.U32.HI R28, RZ, 0x10, R29 ;  /* 0x00000010ff1c7819 */ /* 0x000fe4000001161d */
[--C-:B------:R-:W-:Y:S01]  /*3ac0*/  SHF.R.U64 R84, R4, 0x10, R5.reuse ;  /* 0x0000001004547819 */ /* 0x100fe20000001205 */
[----:B-1----:R-:W-:Y:S01]  /*3ad0*/  HADD2.F32 R4, -RZ, R9.H0_H0 ;  /* 0x20000009ff047230 */ /* 0x002fe20000004100 */
[----:B------:R-:W-:Y:S01]  /*3ae0*/  SHF.R.U32.HI R70, RZ, 0x10, R5 ;  /* 0x00000010ff467819 */ /* 0x000fe20000011605 */
[--C-:B--2---:R-:W-:Y:S01]  /*3af0*/  HADD2.F32 R5, -RZ, R13.reuse.H0_H0 ;  /* 0x2000000dff057230 */ /* 0x104fe20000004100 */
[--C-:B------:R-:W-:Y:S01]  /*3b00*/  SHF.R.U64 R83, R6, 0x10, R7.reuse ;  /* 0x0000001006537819 */ /* 0x100fe20000001207 */
[----:B------:R-:W-:Y:S01]  /*3b10*/  HADD2.F32 R13, -RZ, R13.H1_H1 ;  /* 0x3000000dff0d7230 */ /* 0x000fe20000004100 */
[----:B------:R-:W-:Y:S01]  /*3b20*/  SHF.R.U32.HI R77, RZ, 0x10, R7 ;  /* 0x00000010ff4d7819 */ /* 0x000fe20000011607 */
[----:B------:R-:W-:Y:S01]  /*3b30*/  HADD2.F32 R7, -RZ, R76.H1_H1 ;  /* 0x3000004cff077230 */ /* 0x000fe20000004100 */
[--C-:B------:R-:W-:Y:S01]  /*3b40*/  SHF.R.U64 R81, R30, 0x10, R31.reuse ;  /* 0x000000101e517819 */ /* 0x100fe2000000121f */
[----:B------:R-:W-:Y:S01]  /*3b50*/  HADD2.F32 R30, -RZ, R28.H0_H0 ;  /* 0x2000001cff1e7230 */ /* 0x000fe20000004100 */
[----:B------:R-:W-:Y:S01]  /*3b60*/  SHF.R.U32.HI R75, RZ, 0x10, R31 ;  /* 0x00000010ff4b7819 */ /* 0x000fe2000001161f */
[----:B------:R-:W-:-:S02]  /*3b70*/  HADD2.F32 R9, -RZ, R9.H1_H1 ;  /* 0x30000009ff097230 */ /* 0x000fc40000004100 */
[-C--:B------:R-:W-:Y:S01]  /*3b80*/  FMUL.FTZ R29, R5, R7.reuse ;  /* 0x00000007051d7220 */ /* 0x080fe20000410000 */
[----:B------:R-:W-:Y:S02]  /*3b90*/  HADD2.F32 R6, -RZ, R76.H0_H0 ;  /* 0x2000004cff067230 */ /* 0x000fe40000004100 */
[-C--:B------:R-:W-:Y:S01]  /*3ba0*/  FMUL.FTZ R76, R13, R30.reuse ;  /* 0x0000001e0d4c7220 */ /* 0x080fe20000410000 */
[----:B------:R-:W-:Y:S02]  /*3bb0*/  HADD2.F32 R28, -RZ, R70.H0_H0 ;  /* 0x20000046ff1c7230 */ /* 0x000fe40000004100 */
[C---:B------:R-:W-:Y:S01]  /*3bc0*/  FMUL.FTZ R70, R4.reuse, R7 ;  /* 0x0000000704467220 */ /* 0x040fe20000410000 */
[----:B------:R-:W-:Y:S01]  /*3bd0*/  FMUL.FTZ R30, R9, R30 ;  /* 0x0000001e091e7220 */ /* 0x000fe20000410000 */
[-C--:B------:R-:W-:Y:S01]  /*3be0*/  FFMA.FTZ R29, R4, R6.reuse, -R29 ;  /* 0x00000006041d7223 */ /* 0x080fe2000001081d */
[----:B------:R-:W-:Y:S02]  /*3bf0*/  HADD2.F32 R7, -RZ, R78.H0_H0 ;  /* 0x2000004eff077230 */ /* 0x000fe40000004100 */
[----:B------:R-:W-:Y:S01]  /*3c00*/  FFMA.FTZ R70, R5, R6, R70 ;  /* 0x0000000605467223 */ /* 0x000fe20000010046 */
[----:B------:R-:W-:Y:S01]  /*3c10*/  FFMA.FTZ R31, R13, R28, R30 ;  /* 0x0000001c0d1f7223 */ /* 0x000fe2000001001e */
[----:B------:R-:W-:-:S02]  /*3c20*/  HADD2.F32 R5, -RZ, R15.H0_H0 ;  /* 0x2000000fff057230 */ /* 0x000fc40000004100 */
[----:B------:R-:W-:Y:S01]  /*3c30*/  FFMA.FTZ R76, R9, R28, -R76 ;  /* 0x0000001c094c7223 */ /* 0x000fe2000001084c */
[----:B------:R-:W-:Y:S02]  /*3c40*/  HADD2.F32 R4, -RZ, R11.H0_H0 ;  /* 0x2000000bff047230 */ /* 0x000fe40000004100 */
[----:B------:R-:W-:Y:S02]  /*3c50*/  HADD2.F32 R15, -RZ, R15.H1_H1 ;  /* 0x3000000fff0f7230 */ /* 0x000fe40000004100 */
[----:B------:R-:W-:Y:S01]  /*3c60*/  FMUL.FTZ R9, R5, R7 ;  /* 0x0000000705097220 */ /* 0x000fe20000410000 */
[----:B------:R-:W-:Y:S01]  /*3c70*/  HADD2.F32 R30, -RZ, R75.H0_H0 ;  /* 0x2000004bff1e7230 */ /* 0x000fe20000004100 */
[----:B------:R-:W-:Y:S01]  /*3c80*/  F2FP.F16.F32.PACK_AB R29, R76, R29 ;  /* 0x0000001d4c1d723e */ /* 0x000fe200000000ff */
[----:B------:R-:W-:Y:S02]  /*3c90*/  HADD2.F32 R6, -RZ, R78.H1_H1 ;  /* 0x3000004eff067230 */ /* 0x000fe40000004100 */
[----:B------:R-:W-:Y:S01]  /*3ca0*/  FMUL.FTZ R78, R4, R7 ;  /* 0x00000007044e7220 */ /* 0x000fe20000410000 */
[----:B------:R-:W-:-:S02]  /*3cb0*/  HADD2.F32 R11, -RZ, R11.H1_H1 ;  /* 0x3000000bff0b7230 */ /* 0x000fc40000004100 */
[----:B------:R-:W-:Y:S01]  /*3cc0*/  FMUL.FTZ R80, R15, R30 ;  /* 0x0000001e0f507220 */ /* 0x000fe20000410000 */
[----:B------:R-:W-:Y:S02]  /*3cd0*/  HADD2.F32 R28, -RZ, R77.H0_H0 ;  /* 0x2000004dff1c7230 */ /* 0x000fe40000004100 */
[-C--:B------:R-:W-:Y:S01]  /*3ce0*/  FFMA.FTZ R77, R4, R6.reuse, -R9 ;  /* 0x00000006044d7223 */ /* 0x080fe20000010809 */
[----:B------:R-:W-:Y:S01]  /*3cf0*/  FFMA.FTZ R78, R5, R6, R78 ;  /* 0x00000006054e7223 */ /* 0x000fe2000001004e */
[C---:B------:R-:W-:Y:S01]  /*3d00*/  FMUL.FTZ R30, R11.reuse, R30 ;  /* 0x0000001e0b1e7220 */ /* 0x040fe20000410000 */
[----:B------:R-:W-:Y:S02]  /*3d10*/  HADD2.F32 R9, -RZ, R86.H0_H0 ;  /* 0x20000056ff097230 */ /* 0x000fe40000004100 */
[-C--:B------:R-:W-:Y:S01]  /*3d20*/  FFMA.FTZ R80, R11, R28.reuse, -R80 ;  /* 0x0000001c0b507223 */ /* 0x080fe20000010850 */
[----:B------:R-:W-:Y:S02]  /*3d30*/  HADD2.F32 R5, -RZ, R12.H0_H0 ;  /* 0x2000000cff057230 */ /* 0x000fe40000004100 */
[----:B------:R-:W-:Y:S01]  /*3d40*/  FFMA.FTZ R79, R15, R28, R30 ;  /* 0x0000001c0f4f7223 */ /* 0x000fe2000001001e */
[----:B------:R-:W-:Y:S01]  /*3d50*/  HADD2.F32 R4, -RZ, R8.H0_H0 ;  /* 0x20000008ff047230 */ /* 0x000fe20000004100 */
[----:B------:R-:W-:Y:S01]  /*3d60*/  F2FP.F16.F32.PACK_AB R31, R31, R70 ;  /* 0x000000461f1f723e */ /* 0x000fe200000000ff */
[----:B------:R-:W-:-:S02]  /*3d70*/  HADD2.F32 R11, -RZ, R82.H0_H0 ;  /* 0x20000052ff0b7230 */ /* 0x000fc40000004100 */
[CC--:B------:R-:W-:Y:S01]  /*3d80*/  FMUL.FTZ R13, R5.reuse, R9.reuse ;  /* 0x00000009050d7220 */ /* 0x0c0fe20000410000 */
[----:B------:R-:W-:Y:S02]  /*3d90*/  HADD2.F32 R12, -RZ, R12.H1_H1 ;  /* 0x3000000cff0c7230 */ /* 0x000fe40000004100 */
[----:B------:R-:W-:Y:S01]  /*3da0*/  FMUL.FTZ R28, R4, R9 ;  /* 0x00000009041c7220 */ /* 0x000fe20000410000 */
[----:B------:R-:W-:Y:S01]  /*3db0*/  HADD2.F32 R6, -RZ, R85.H0_H0 ;  /* 0x20000055ff067230 */ /* 0x000fe20000004100 */
[----:B------:R-:W-:Y:S01]  /*3dc0*/  F2FP.F16.F32.PACK_AB R77, R80, R77 ;  /* 0x0000004d504d723e */ /* 0x000fe200000000ff */
[----:B------:R-:W-:Y:S02]  /*3dd0*/  HADD2.F32 R8, -RZ, R8.H1_H1 ;  /* 0x30000008ff087230 */ /* 0x000fe40000004100 */
[-C--:B------:R-:W-:Y:S01]  /*3de0*/  FMUL.FTZ R9, R12, R11.reuse ;  /* 0x0000000b0c097220 */ /* 0x080fe20000410000 */
[----:B------:R-:W-:Y:S02]  /*3df0*/  HADD2.F32 R7, -RZ, R84.H0_H0 ;  /* 0x20000054ff077230 */ /* 0x000fe40000004100 */
[-C--:B------:R-:W-:Y:S01]  /*3e00*/  FFMA.FTZ R28, R5, R6.reuse, R28 ;  /* 0x00000006051c7223 */ /* 0x080fe2000001001c */
[----:B------:R-:W-:Y:S01]  /*3e10*/  FFMA.FTZ R13, R4, R6, -R13 ;  /* 0x00000006040d7223 */ /* 0x000fe2000001080d */
[----:B------:R-:W-:Y:S01]  /*3e20*/  FMUL.FTZ R11, R8, R11 ;  /* 0x0000000b080b7220 */ /* 0x000fe20000410000 */
[----:B------:R-:W-:-:S02]  /*3e30*/  HADD2.F32 R5, -RZ, R14.H0_H0 ;  /* 0x2000000eff057230 */ /* 0x000fc40000004100 */
[-C--:B------:R-:W-:Y:S01]  /*3e40*/  FFMA.FTZ R30, R8, R7.reuse, -R9 ;  /* 0x00000007081e7223 */ /* 0x080fe20000010809 */
[----:B------:R-:W-:Y:S02]  /*3e50*/  HADD2.F32 R8, -RZ, R85.H1_H1 ;  /* 0x30000055ff087230 */ /* 0x000fe40000004100 */
[----:B------:R-:W-:Y:S01]  /*3e60*/  FFMA.FTZ R11, R12, R7, R11 ;  /* 0x000000070c0b7223 */ /* 0x000fe2000001000b */
[----:B------:R-:W-:Y:S01]  /*3e70*/  HADD2.F32 R9, -RZ, R81.H0_H0 ;  /* 0x20000051ff097230 */ /* 0x000fe20000004100 */
[----:B------:R-:W-:Y:S01]  /*3e80*/  F2FP.F16.F32.PACK_AB R78, R79, R78 ;  /* 0x0000004e4f4e723e */ /* 0x000fe200000000ff */
[----:B------:R-:W-:Y:S02]  /*3e90*/  HADD2.F32 R4, -RZ, R10.H0_H0 ;  /* 0x2000000aff047230 */ /* 0x000fe40000004100 */
[----:B------:R-:W-:Y:S01]  /*3ea0*/  FMUL.FTZ R15, R5, R8 ;  /* 0x00000008050f7220 */ /* 0x000fe20000410000 */
[----:B------:R-:W-:Y:S01]  /*3eb0*/  HADD2.F32 R14, -RZ, R14.H1_H1 ;  /* 0x3000000eff0e7230 */ /* 0x000fe20000004100 */
[----:B------:R-:W-:Y:S01]  /*3ec0*/  F2FP.F16.F32.PACK_AB R30, R30, R13 ;  /* 0x0000000d1e1e723e */ /* 0x000fe200000000ff */
[----:B------:R-:W-:-:S02]  /*3ed0*/  HADD2.F32 R10, -RZ, R10.H1_H1 ;  /* 0x3000000aff0a7230 */ /* 0x000fc40000004100 */
[----:B------:R-:W-:Y:S01]  /*3ee0*/  FMUL.FTZ R8, R4, R8 ;  /* 0x0000000804087220 */ /* 0x000fe20000410000 */
[----:B------:R-:W-:Y:S02]  /*3ef0*/  HADD2.F32 R6, -RZ, R86.H1_H1 ;  /* 0x30000056ff067230 */ /* 0x000fe40000004100 */
        /* <DEDUP_REMOVED lines=8> */
[----:B------:R-:W-:-:S02]  /*3f80*/  IMAD.MOV.U32 R13, RZ, RZ, R31 ;  /* 0x000000ffff0d7224 */ /* 0x000fc400078e001f */
[----:B------:R-:W-:Y:S01]  /*3f90*/  IMAD.MOV.U32 R11, RZ, RZ, R77 ;  /* 0x000000ffff0b7224 */ /* 0x000fe200078e004d */
[----:B------:R-:W-:Y:S01]  /*3fa0*/  F2FP.F16.F32.PACK_AB R10, R10, R15 ;  /* 0x0000000f0a0a723e */ /* 0x000fe200000000ff */
[----:B------:R-:W-:Y:S01]  /*3fb0*/  IMAD.MOV.U32 R15, RZ, RZ, R78 ;  /* 0x000000ffff0f7224 */ /* 0x000fe200078e004e */
[----:B------:R-:W-:Y:S01]  /*3fc0*/  F2FP.F16.F32.PACK_AB R14, R9, R8 ;  /* 0x00000008090e723e */ /* 0x000fe200000000ff */
[----:B------:R-:W-:Y:S02]  /*3fd0*/  IMAD.MOV.U32 R8, RZ, RZ, R30 ;  /* 0x000000ffff087224 */ /* 0x000fe400078e001e */
[----:B------:R-:W-:-:S07]  /*3fe0*/  IMAD.MOV.U32 R9, RZ, RZ, R29 ;  /* 0x000000ffff097224 */ /* 0x000fce00078e001d */
.L_x_5816:
[----:B------:R-:W-:Y:S05]  /*3ff0*/  BSYNC B1 ;  /* 0x0000000000017941 */ /* 0x000fea0003800000 */
.L_x_5815:
[----:B-1----:R1:W-:Y:S01]  /*4000*/  ST.E.128 desc[UR42][R56.64], R8 ;  /* 0x0000000838007985 */ /* 0x0023e2000c101d2a */
[----:B------:R-:W-:Y:S01]  /*4010*/  ISETP.GE.AND P4, PT, R74, R71, PT ;  /* 0x000000474a00720c */ /* 0x000fe20003f86270 */
[----:B------:R-:W-:Y:S01]  /*4020*/  IMAD.MOV.U32 R4, RZ, RZ, R69 ;  /* 0x000000ffff047224 */ /* 0x000fe200078e0045 */
[----:B------:R-:W-:-:S11]  /*4030*/  MOV R5, R68 ;  /* 0x0000004400057202 */ /* 0x000fd60000000f00 */
[----:B------:R-:W-:Y:S05]  /*4040*/  @P4 BRA `(.L_x_5804) ;  /* 0x0000000000e84947 */ /* 0x000fea0003800000 */
[----:B------:R-:W-:-:S05]  /*4050*/  IMAD.WIDE R4, R74, 0x2, R4 ;  /* 0x000000024a047825 */ /* 0x000fca00078e0204 */
[----:B--2---:R2:W-:Y:S01]  /*4060*/  ST.E.128 desc[UR42][R4.64], R12 ;  /* 0x0000000c04007985 */ /* 0x0045e2000c101d2a */
[----:B------:R-:W-:Y:S05]  /*4070*/  BRA `(.L_x_5804) ;  /* 0x0000000000dc7947 */ /* 0x000fea0003800000 */
.L_x_5796:
[----:B------:R-:W-:-:S06]  /*4080*/  UISETP.NE.AND UP0, UPT, UR37, 0x3, UPT ;  /* 0x000000032500788c */ /* 0x000fcc000bf05270 */
[----:B------:R-:W-:-:S13]  /*4090*/  PLOP3.LUT P3, PT, PT, PT, UP0, 0x80, 0x0 ;  /* 0x000000000000781c */ /* 0x000fda0003f6f008 */
[----:B------:R-:W-:Y:S05]  /*40a0*/  @!P3 BRA `(.L_x_5817) ;  /* 0x000000000004b947 */ /* 0x000fea0003800000 */
[----:B------:R-:W-:Y:S01]  /*40b0*/  BPT.TRAP 0x1 ;  /* 0x000000040000795c */ /* 0x000fe20000300000 */
.L_x_5817:
[----:B------:R-:W-:Y:S01]  /*40c0*/  IMAD R63, R192, 0x8, R2 ;  /* 0x00000008c03f7824 */ /* 0x000fe200078e0202 */
[----:B------:R-:W-:Y:S01]  /*40d0*/  SHF.L.U32 R72, R193, 0x1f, RZ ;  /* 0x0000001fc1487819 */ /* 0x000fe200000006ff */
[----:B------:R-:W-:Y:S01]  /*40e0*/  BSSY B1, `(.L_x_5818) ;  /* 0x0000004000017945 */ /* 0x000fe20003800000 */
[----:B------:R-:W-:Y:S02]  /*40f0*/  SHF.R.S32.HI R67, RZ, 0x1f, R65 ;  /* 0x0000001fff437819 */ /* 0x000fe40000011441 */
[----:B------:R-:W1:Y:S02]  /*4100*/  SYNCS.PHASECHK.TRANS64.TRYWAIT P4, [R63+URZ+0x28c90], R72 ;  /* 0x028c90483f0075a7 */ /* 0x000e64000808017f */
[----:B-1----:R-:W-:Y:S05]  /*4110*/  @!P4 BRA `(.L_x_5819) ;  /* 0x000001b000f4c947 */ /* 0x002fea0003800000 */
.L_x_6152:
[----:B------:R-:W-:Y:S05]  /*4120*/  BSYNC B1 ;  /* 0x0000000000017941 */ /* 0x000fea0003800000 */
.L_x_5818:
        /* <DEDUP_REMOVED lines=24> */
[----:B------:R0:W2:Y:S04]  /*42b0*/  SHFL.IDX PT, R29, R13, RZ, 0x1c1f ;  /* 0x001c1fff0d1d7589 */ /* 0x0000a800000e0000 */
[----:B------:R0:W3:Y:S02]  /*42c0*/  SHFL.IDX PT, R14, R5, RZ, 0x1c1f ;  /* 0x001c1fff050e7589 */ /* 0x0000e400000e0000 */
.L_x_6156:
        /* <DEDUP_REMOVED lines=18> */
.L_x_5804:
[----:B------:R-:W-:Y:S05]  /*43f0*/  BSYNC B0 ;  /* 0x0000000000007941 */ /* 0x000fea0003800000 */
.L_x_5795:
[----:B0-2-4-:R-:W0:Y:S01]  /*4400*/  S2R R4, SR_TID.X ;  /* 0x0000000000047919 */ /* 0x015e220000002100 */
[----:B------:R-:W-:Y:S01]  /*4410*/  @!PT LDS RZ, [RZ] ;  /* 0x00000000fffff984 */ /* 0x000fe20000000800 */
[----:B------:R-:W-:Y:S01]  /*4420*/  @!PT LDS RZ, [RZ] ;  /* 0x00000000fffff984 */ /* 0x000fe20000000800 */
[----:B------:R-:W-:Y:S01]  /*4430*/  @!PT LDS RZ, [RZ] ;  /* 0x00000000fffff984 */ /* 0x000fe20000000800 */
[----:B------:R-:W-:Y:S01]  /*4440*/  @!PT LDS RZ, [RZ] ;  /* 0x00000000fffff984 */ /* 0x000fe20000000800 */
[----:B------:R2:W-:Y:S06]  /*4450*/  MEMBAR.ALL.CTA ;  /* 0x0000000000007992 */ /* 0x0005ec0000008000 */
[----:B--2---:R-:W2:Y:S01]  /*4460*/  FENCE.VIEW.ASYNC.S ;  /* 0x00000000000073c6 */ /* 0x004ea20000000000 */
[----:B------:R-:W-:Y:S05]  /*4470*/  WARPSYNC.ALL ;  /* 0x0000000000007948 */ /* 0x000fea0003800000 */
[----:B------:R-:W-:Y:S01]  /*4480*/  BSSY B0, `(.L_x_5821) ;  /* 0x0000009000007945 */ /* 0x000fe20003800000 */
[----:B0-----:R-:W-:Y:S01]  /*4490*/  LOP3.LUT R4, R4, 0x7f, RZ, 0xc0, !PT ;  /* 0x0000007f04047812 */ /* 0x001fe200078ec0ff */
[----:B--2---:R0:W-:Y:S03]  /*44a0*/  BAR.SYNC.DEFER_BLOCKING R49, 0x80 ;  /* 0x000200310000751d */ /* 0x0041e60000010000 */
[----:B------:R-:W-:-:S13]  /*44b0*/  ISETP.NE.AND P4, PT, R4, RZ, PT ;  /* 0x000000ff0400720c */ /* 0x000fda0003f85270 */
[----:B------:R-:W-:-:S05]  /*44c0*/  @!P4 VIADD R4, R63, 0x28ca0 ;  /* 0x00028ca03f04c836 */ /* 0x000fca0000000000 */
[----:B------:R-:W-:-:S04]  /*44d0*/  @!P4 PRMT R4, RZ, 0x654, R4 ;  /* 0x00000654ff04c816 */ /* 0x000fc80000000004 */
[----:B------:R0:W-:Y:S01]  /*44e0*/  @!P4 SYNCS.ARRIVE.TRANS64.RED.A1T0 RZ, [R4+URZ], RZ ;  /* 0x000000ff04ffc9a7 */ /* 0x0001e2000810043f */
[----:B------:R-:W-:Y:S05]  /*44f0*/  @!P3 BRA `(.L_x_5822) ;  /* 0x000000000004b947 */ /* 0x000fea0003800000 */
[----:B------:R-:W-:Y:S01]  /*4500*/  BPT.TRAP 0x1 ;  /* 0x000000040000795c */ /* 0x000fe20000300000 */
.L_x_5822:
[----:B------:R-:W-:Y:S05]  /*4510*/  BSYNC B0 ;  /* 0x0000000000007941 */ /* 0x000fea0003800000 */
.L_x_5821:
[----:B------:R-:W2:Y:S01]  /*4520*/  SYNCS.PHASECHK.TRANS64.TRYWAIT P3, [R63+URZ+0x28cb0], R72 ;  /* 0x028cb0483f0075a7 */ /* 0x000ea2000806017f */
[----:B------:R-:W-:Y:S04]  /*4530*/  BSSY B0, `(.L_x_5823) ;  /* 0x0000002000007945 */ /* 0x000fe80003800000 */
[----:B--2---:R-:W-:Y:S05]  /*4540*/  @!P3 BRA `(.L_x_5824) ;  /* 0x000001b00040b947 */ /* 0x004fea0003800000 */
.L_x_6157:
[----:B------:R-:W-:Y:S05]  /*4550*/  BSYNC B0 ;  /* 0x0000000000007941 */ /* 0x000fea0003800000 */
.L_x_5823:
        /* <DEDUP_REMOVED lines=11> */
[----:B-1----:R-:W-:Y:S02]  /*4610*/  IMAD R9, R47, UR4, RZ ;  /* 0x000000042f097c24 */ /* 0x002fe4000f8e02ff */
[----:B------:R-:W-:Y:S02]  /*4620*/  IMAD.IADD R5, R5, 0x1, R7 ;  /* 0x0000000105057824 */ /* 0x000fe400078e0207 */
[C---:B------:R-:W-:Y:S02]  /*4630*/  IMAD R7, R26.reuse, UR5, R9 ;  /* 0x000000051a077c24 */ /* 0x040fe4000f8e0209 */
[----:B------:R-:W-:Y:S01]  /*4640*/  IMAD.WIDE.U32 R4, R26, UR4, R4 ;  /* 0x000000041a047c25 */ /* 0x000fe2000f8e0004 */
[----:B------:R-:W-:-:S03]  /*4650*/  ULDC.64 UR4, c[0x0][0x318] ;  /* 0x0000c60000047ab9 */ /* 0x000fc60000000a00 */
[----:B------:R-:W-:Y:S01]  /*4660*/  IMAD.IADD R7, R5, 0x1, R7 ;  /* 0x0000000105077824 */ /* 0x000fe200078e0207 */
[----:B------:R-:W-:-:S04]  /*4670*/  LEA R5, P3, R4, UR4, 0x1 ;  /* 0x0000000404057c11 */ /* 0x000fc8000f8608ff */
[----:B------:R-:W-:Y:S01]  /*4680*/  LEA.HI.X R4, R4, UR5, R7, 0x1, P3 ;  /* 0x0000000504047c11 */ /* 0x000fe200098f0c07 */
[----:B------:R0:W1:Y:S01]  /*4690*/  SHFL.IDX PT, R15, R5, RZ, 0x1c1f ;  /* 0x001c1fff050f7589 */ /* 0x00006200000e0000 */
[----:B------:R-:W-:-:S03]  /*46a0*/  ISETP.GT.AND P3, PT, R73, R196, PT ;  /* 0x000000c44900720c */ /* 0x000fc60003f64270 */
[----:B------:R0:W4:Y:S10]  /*46b0*/  SHFL.IDX PT, R13, R4, RZ, 0x1c1f ;  /* 0x001c1fff040d7589 */ /* 0x00013400000e0000 */
[----:B0-----:R-:W-:Y:S05]  /*46c0*/  @!P3 BRA `(.L_x_5826) ;  /* 0x00000004009cb947 */ /* 0x001fea0003800000 */
[----:B------:R-:W5:Y:S01]  /*46d0*/  LDL R31, [R1+0x14] ;  /* 0x00001400011f7983 */ /* 0x000f620000100800 */
[----:B------:R-:W-:-:S03]  /*46e0*/  ULDC UR4, c[0x0][0x320] ;  /* 0x0000c80000047ab9 */ /* 0x000fc60000000800 */
[----:B------:R-:W2:Y:S04]  /*46f0*/  LDL R12, [R1+0x18] ;  /* 0x00001800010c7983 */ /* 0x000ea80000100800 */
[----:B------:R-:W2:Y:S01]  /*4700*/  LDL R30, [R1+0x1c] ;  /* 0x00001c00011e7983 */ /* 0x000ea20000100800 */
[----:B------:R-:W-:Y:S01]  /*4710*/  ISETP.GE.AND P5, PT, R16, UR4, PT ;  /* 0x0000000410007c0c */ /* 0x000fe2000bfa6270 */
[----:B------:R-:W-:Y:S01]  /*4720*/  IMAD R9, R192, 0x8000, R51 ;  /* 0x00008000c0097824 */ /* 0x000fe200078e0233 */
[----:B------:R-:W-:Y:S01]  /*4730*/  LOP3.LUT P3, RZ, R200, 0x4, RZ, 0xc0, !PT ;  /* 0x00000004c8ff7812 */ /* 0x000fe2000786c0ff */
[----:B------:R-:W2:Y:S02]  /*4740*/  LDL R29, [R1+0x20] ;  /* 0x00002000011d7983 */ /* 0x000ea40000100800 */
[----:B------:R-:W-:-:S02]  /*4750*/  IMAD R10, R9, 0x2, R2 ;  /* 0x00000002090a7824 */ /* 0x000fc400078e0202 */
[----:B------:R-:W2:Y:S04]  /*4760*/  LDL R28, [R1+0x24] ;  /* 0x00002400011c7983 */ /* 0x000ea80000100800 */
[----:B---3--:R-:W3:Y:S01]  /*4770*/  LDL R14, [R1+0x28] ;  /* 0x00002800010e7983 */ /* 0x008ee20000100800 */
[----:B------:R-:W-:-:S03]  /*4780*/  VIADD R11, R9, 0x20 ;  /* 0x00000020090b7836 */ /* 0x000fc60000000000 */
[----:B------:R-:W0:Y:S01]  /*4790*/  @!P5 LDS.128 R4, [R10+0x400] ;  /* 0x000400000a04d984 */ /* 0x000e220000000c00 */
[----:B------:R-:W-:Y:S02]  /*47a0*/  @P3 IADD3 R11, R9, -0x20, RZ ;  /* 0xffffffe0090b3810 */ /* 0x000fe40007ffe0ff */
[C---:B-1----:R-:W-:Y:S01]  /*47b0*/  @!P5 LEA R8, P3, R16.reuse, R15, 0x1 ;  /* 0x0000000f1008d211 */ /* 0x042fe200078608ff */
[----:B------:R-:W3:Y:S02]  /*47c0*/  LDL R64, [R1+0x30] ;  /* 0x0000300001407983 */ /* 0x000ee40000100800 */
[----:B------:R-:W-:Y:S01]  /*47d0*/  IMAD R11, R11, 0x2, R2 ;  /* 0x000000020b0b7824 */ /* 0x000fe200078e0202 */
[----:B----4-:R-:W-:Y:S01]  /*47e0*/  @!P5 LEA.HI.X R9, R16, R13, R17, 0x1, P3 ;  /* 0x0000000d1009d211 */ /* 0x010fe200018f0c11 */
[----:B------:R-:W4:Y:S01]  /*47f0*/  LDL R57, [R1+0x34] ;  /* 0x0000340001397983 */ /* 0x000f220000100800 */
[----:B------:R-:W-:-:S03]  /*4800*/  ISETP.GE.AND P3, PT, R190, UR4, PT ;  /* 0x00000004be007c0c */ /* 0x000fc6000bf66270 */
[----:B------:R-:W4:Y:S04]  /*4810*/  LDL R56, [R1+0x38] ;  /* 0x0000380001387983 */ /* 0x000f280000100800 */
[----:B0-----:R0:W-:Y:S06]  /*4820*/  @!P5 ST.E.128 desc[UR42][R8.64], R4 ;  /* 0x000000040800d985 */ /* 0x0011ec000c101d2a */
[----:B------:R-:W1:Y:S01]  /*4830*/  @!P3 LDS.128 R4, [R11+0x400] ;  /* 0x000400000b04b984 */ /* 0x000e620000000c00 */
[----:B0-----:R-:W-:-:S04]  /*4840*/  @!P3 LEA R8, P5, R190, R15, 0x1 ;  /* 0x0000000fbe08b211 */ /* 0x001fc800078a08ff */
[----:B------:R-:W-:Y:S02]  /*4850*/  @!P3 LEA.HI.X R9, R190, R13, R206, 0x1, P5 ;  /* 0x0000000dbe09b211 */ /* 0x000fe400028f0cce */
[----:B------:R-:W-:-:S03]  /*4860*/  ISETP.GE.AND P5, PT, R229, UR4, PT ;  /* 0x00000004e5007c0c */ /* 0x000fc6000bfa6270 */
[----:B-1----:R0:W-:Y:S10]  /*4870*/  @!P3 ST.E.128 desc[UR42][R8.64], R4 ;  /* 0x000000040800b985 */ /* 0x0021f4000c101d2a */
[----:B------:R-:W1:Y:S01]  /*4880*/  @!P5 LDS.128 R4, [R10+0x2400] ;  /* 0x002400000a04d984 */ /* 0x000e620000000c00 */
[----:B0-----:R-:W-:-:S05]  /*4890*/  @!P5 LEA R8, P3, R229, R15, 0x1 ;  /* 0x0000000fe508d211 */ /* 0x001fca00078608ff */
[----:B-----5:R-:W-:Y:S01]  /*48a0*/  @!P5 IMAD.X R9, R13, 0x1, R31, P3 ;  /* 0x000000010d09d824 */ /* 0x020fe200018e061f */
[C---:B------:R-:W-:Y:S01]  /*48b0*/  ISETP.GE.AND P3, PT, R228.reuse, UR4, PT ;  /* 0x00000004e4007c0c */ /* 0x040fe2000bf66270 */
[----:B------:R-:W5:Y:S04]  /*48c0*/  LDL R31, [R1+0x3c] ;  /* 0x00003c00011f7983 */ /* 0x000f680000100800 */
[----:B-1----:R0:W-:Y:S08]  /*48d0*/  @!P5 ST.E.128 desc[UR42][R8.64], R4 ;  /* 0x000000040800d985 */ /* 0x0021f0000c101d2a */
[----:B------:R-:W1:Y:S01]  /*48e0*/  @!P3 LDS.128 R4, [R11+0x2400] ;  /* 0x002400000b04b984 */ /* 0x000e620000000c00 */
[----:B0-----:R-:W-:-:S05]  /*48f0*/  @!P3 LEA R8, P5, R228, R15, 0x1 ;  /* 0x0000000fe408b211 */ /* 0x001fca00078a08ff */
[----:B--2---:R-:W-:Y:S02]  /*4900*/  @!P3 IMAD.X R9, R13, 0x1, R12, P5 ;  /* 0x000000010d09b824 */ /* 0x004fe400028e060c */
[----:B------:R-:W2:Y:S01]  /*4910*/  LDL R12, [R1+0x2c] ;  /* 0x00002c00010c7983 */ /* 0x000ea20000100800 */
[----:B------:R-:W-:-:S03]  /*4920*/  ISETP.GE.AND P5, PT, R226, UR4, PT ;  /* 0x00000004e2007c0c */ /* 0x000fc6000bfa6270 */
[----:B-1----:R0:W-:Y:S10]  /*4930*/  @!P3 ST.E.128 desc[UR42][R8.64], R4 ;  /* 0x000000040800b985 */ /* 0x0021f4000c101d2a */
[----:B------:R-:W1:Y:S01]  /*4940*/  @!P5 LDS.128 R4, [R10+0x4400] ;  /* 0x004400000a04d984 */ /* 0x000e620000000c00 */
[----:B0-----:R-:W-:-:S05]  /*4950*/  @!P5 LEA R8, P3, R226, R15, 0x1 ;  /* 0x0000000fe208d211 */ /* 0x001fca00078608ff */
[----:B------:R-:W-:Y:S01]  /*4960*/  @!P5 IMAD.X R9, R13, 0x1, R30, P3 ;  /* 0x000000010d09d824 */ /* 0x000fe200018e061e */
[C---:B------:R-:W-:Y:S01]  /*4970*/  ISETP.GE.AND P3, PT, R219.reuse, UR4, PT ;  /* 0x00000004db007c0c */ /* 0x040fe2000bf66270 */
[----:B------:R-:W5:Y:S04]  /*4980*/  LDL R30, [R1+0x40] ;  /* 0x00004000011e7983 */ /* 0x000f680000100800 */
[----:B-1----:R0:W-:Y:S08]  /*4990*/  @!P5 ST.E.128 desc[UR42][R8.64], R4 ;  /* 0x000000040800d985 */ /* 0x0021f0000c101d2a */
        /* <DEDUP_REMOVED lines=14> */
[----:B---3--:R-:W-:Y:S02]  /*4a80*/  @!P3 IMAD.X R9, R13, 0x1, R14, P5 ;  /* 0x000000010d09b824 */ /* 0x008fe400028e060e */
[----:B------:R-:W3:Y:S01]  /*4a90*/  LDL R14, [R1+0x4] ;  /* 0x00000400010e7983 */ /* 0x000ee20000100800 */
[----:B------:R-:W-:-:S03]  /*4aa0*/  ISETP.GE.AND P5, PT, R216, UR4, PT ;  /* 0x00000004d8007c0c */ /* 0x000fc6000bfa6270 */
[----:B-1----:R0:W-:Y:S10]  /*4ab0*/  @!P3 ST.E.128 desc[UR42][R8.64], R4 ;  /* 0x000000040800b985 */ /* 0x0021f4000c101d2a */
        /* <DEDUP_REMOVED lines=34> */
[----:B---3--:R-:W-:-:S04]  /*4ce0*/  ISETP.GE.AND P3, PT, R14, UR4, PT ;  /* 0x000000040e007c0c */ /* 0x008fc8000bf66270 */
[----:B-1----:R0:W-:Y:S09]  /*4cf0*/  @!P5 ST.E.128 desc[UR42][R8.64], R4 ;  /* 0x000000040800d985 */ /* 0x0021f2000c101d2a */
[----:B------:R-:W1:Y:S01]  /*4d00*/  @!P3 LDS.128 R4, [R11+0xe400] ;  /* 0x00e400000b04b984 */ /* 0x000e620000000c00 */
[----:B0-----:R-:W-:-:S05]  /*4d10*/  @!P3 LEA R8, P5, R14, R15, 0x1 ;  /* 0x0000000f0e08b211 */ /* 0x001fca00078a08ff */
[----:B--2---:R-:W-:-:S05]  /*4d20*/  @!P3 IMAD.X R9, R13, 0x1, R12, P5 ;  /* 0x000000010d09b824 */ /* 0x004fca00028e060c */
[----:B-1----:R0:W-:Y:S03]  /*4d30*/  @!P3 ST.E.128 desc[UR42][R8.64], R4 ;  /* 0x000000040800b985 */ /* 0x0021e6000c101d2a */
.L_x_5826:
[----:B------:R-:W-:Y:S05]  /*4d40*/  BSYNC B0 ;  /* 0x0000000000007941 */ /* 0x000fea0003800000 */
.L_x_5825:
[----:B------:R-:W-:Y:S01]  /*4d50*/  @!PT LDS RZ, [RZ] ;  /* 0x00000000fffff984 */ /* 0x000fe20000000800 */
[----:B------:R-:W-:Y:S01]  /*4d60*/  @!PT LDS RZ, [RZ] ;  /* 0x00000000fffff984 */ /* 0x000fe20000000800 */
[----:B------:R-:W-:Y:S01]  /*4d70*/  @!PT LDS RZ, [RZ] ;  /* 0x00000000fffff984 */ /* 0x000fe20000000800 */
[----:B------:R-:W-:Y:S01]  /*4d80*/  @!PT LDS RZ, [RZ] ;  /* 0x00000000fffff984 */ /* 0x000fe20000000800 */
[----:B------:R5:W-:Y:S06]  /*4d90*/  MEMBAR.ALL.CTA ;  /* 0x0000000000007992 */ /* 0x000bec0000008000 */
[----:B-----5:R-:W5:Y:S01]  /*4da0*/  FENCE.VIEW.ASYNC.S ;  /* 0x00000000000073c6 */ /* 0x020f620000000000 */
[----:B--2---:R-:W-:Y:S01]  /*4db0*/  @!P4 IADD3 R63, R63, 0x28cc0, RZ ;  /* 0x00028cc03f3fc810 */ /* 0x004fe20007ffe0ff */
[----:B------:R-:W-:Y:S01]  /*4dc0*/  VIADD R192, R192, 0x1 ;  /* 0x00000001c0c07836 */ /* 0x000fe20000000000 */
[----:B-----5:R2:W-:Y:S02]  /*4dd0*/  BAR.SYNC.DEFER_BLOCKING R49, 0x80 ;  /* 0x000200310000751d */ /* 0x0205e40000010000 */
[----:B------:R-:W-:-:S02]  /*4de0*/  @!P4 PRMT R63, RZ, 0x654, R63 ;  /* 0x00000654ff3fc816 */ /* 0x000fc4000000003f */
[----:B------:R-:W-:Y:S02]  /*4df0*/  PLOP3.LUT P3, PT, PT, PT, PT, 0x8, 0x0 ;  /* 0x000000000000781c */ /* 0x000fe40003f6e170 */
[----:B------:R2:W-:Y:S01]  /*4e00*/  @!P4 SYNCS.ARRIVE.TRANS64.RED.A1T0 RZ, [R63+URZ], RZ ;  /* 0x000000ff3fffc9a7 */ /* 0x0005e2000810043f */
[----:B------:R-:W-:-:S04]  /*4e10*/  ISETP.NE.AND P4, PT, R192, 0x2, PT ;  /* 0x00000002c000780c */ /* 0x000fc80003f85270 */
[----:B0-----:R-:W-:Y:S02]  /*4e20*/  SEL R4, RZ, 0x1, P4 ;  /* 0x00000001ff047807 */ /* 0x001fe40002000000 */
[----:B------:R-:W-:Y:S02]  /*4e30*/  SEL R192, R192, RZ, P4 ;  /* 0x000000ffc0c07207 */ /* 0x000fe40002000000 */
[----:B------:R-:W-:Y:S01]  /*4e40*/  LOP3.LUT R193, R193, R4, RZ, 0x3c, !PT ;  /* 0x00000004c1c17212 */ /* 0x000fe200078e3cff */
[----:B--2---:R-:W-:Y:S06]  /*4e50*/  @P2 BRA `(.L_x_5827) ;  /* 0xffffffd8002c2947 */ /* 0x004fec000383ffff */
.L_x_5790:
[----:B------:R-:W-:Y:S04]  /*4e60*/  BSSY B0, `(.L_x_5828) ;  /* 0x0000004000007945 */ /* 0x000fe80003800000 */
[----:B------:R-:W-:Y:S05]  /*4e70*/  @P3 BRA `(.L_x_5829) ;  /* 0x0000000000083947 */ /* 0x000fea0003800000 */
[----:B------:R-:W0:Y:S02]  /*4e80*/  FENCE.VIEW.ASYNC.G ;  /* 0x00000000000073c6 */ /* 0x000e240000000100 */
[----:B0-----:R-:W-:Y:S06]  /*4e90*/  BAR.ARV 0xc, 0x180 ;  /* 0x0306000000007b1d */ /* 0x001fec0000002000 */
.L_x_5829:
[----:B------:R-:W-:Y:S05]  /*4ea0*/  BSYNC B0 ;  /* 0x0000000000007941 */ /* 0x000fea0003800000 */
.L_x_5828:
[----:B------:R-:W-:Y:S01]  /*4eb0*/  UISETP.NE.AND UP0, UPT, UR39, 0x1, UPT ;  /* 0x000000012700788c */ /* 0x000fe2000bf05270 */
[----:B------:R-:W-:Y:S05]  /*4ec0*/  BSSY B7, `(.L_x_5830) ;  /* 0x0000f47000077945 */ /* 0x000fea0003800000 */
[----:B------:R-:W-:-:S13]  /*4ed0*/  PLOP3.LUT P0, PT, PT, PT, UP0, 0x80, 0x0 ;  /* 0x000000000000781c */ /* 0x000fda0003f0f008 */
[----:B------:R-:W-:Y:S05]  /*4ee0*/  @!P0 BRA `(.L_x_5831) ;  /* 0x0000002000e48947 */ /* 0x000fea0003800000 */
[----:B------:R-:W0:Y:S01]  /*4ef0*/  LDC R0, c[0x0][0x448] ;  /* 0x00011200ff007b82 */ /* 0x000e220000000800 */
[----:B------:R-:W-:-:S07]  /*4f00*/  IADD3 R23, R189, 0x1, -R23 ;  /* 0x00000001bd177810 */ /* 0x000fce0007ffe817 */
[----:B------:R-:W2:Y:S01]  /*4f10*/  LDC.64 R4, c[0x0][0x9e0] ;  /* 0x00027800ff047b82 */ /* 0x000ea20000000a00 */
[----:B0-----:R-:W-:Y:S01]  /*4f20*/  ISETP.NE.AND P1, PT, R0, 0x1, PT ;  /* 0x000000010000780c */ /* 0x001fe20003f25270 */
[----:B------:R-:W-:Y:S01]  /*4f30*/  VIADD R0, R199, 0x3f ;  /* 0x0000003fc7007836 */ /* 0x000fe20000000000 */
[----:B--2---:R-:W-:-:S11]  /*4f40*/  ISETP.GE.AND P2, PT, R5, 0x1, PT ;  /* 0x000000010500780c */ /* 0x004fd60003f46270 */
[----:B------:R-:W0:Y:S08]  /*4f50*/  @P1 LDC R3, c[0x0][0x44c] ;  /* 0x00011300ff031b82 */ /* 0x000e300000000800 */
[----:B------:R-:W2:Y:S01]  /*4f60*/  @P1 LDC R6, c[0x0][0x450] ;  /* 0x00011400ff061b82 */ /* 0x000ea20000000800 */
[----:B0-----:R-:W-:-:S05]  /*4f70*/  @P1 IMAD.HI.U32 R3, R0, R3, RZ ;  /* 0x0000000300031227 */ /* 0x001fca00078e00ff */
        /* <DEDUP_REMOVED lines=15> */
.L_x_5834:
[----:B------:R-:W-:-:S13]  /*5070*/  ISETP.NE.AND P0, PT, R5, 0x1, PT ;  /* 0x000000010500780c */ /* 0x000fda0003f05270 */
[----:B------:R-:W0:Y:S02]  /*5080*/  @P0 LDC.64 R6, c[0x0][0x9e8] ;  /* 0x00027a00ff060b82 */ /* 0x000e240000000a00 */
[----:B0-----:R-:W-:-:S05]  /*5090*/  @P0 IMAD.HI.U32 R6, R0, R6, RZ ;  /* 0x0000000600060227 */ /* 0x001fca00078e00ff */
[----:B------:R-:W-:-:S07]  /*50a0*/  @P0 SHF.R.U32.HI R0, RZ, R7, R6 ;  /* 0x00000007ff000219 */ /* 0x000fce0000011606 */
.L_x_5835:
[----:B------:R-:W-:Y:S05]  /*50b0*/  BSYNC B0 ;  /* 0x0000000000007941 */ /* 0x000fea0003800000 */
.L_x_5833:
[----:B------:R-:W-:-:S05]  /*50c0*/  IMAD R3, R0, R5, R5 ;  /* 0x0000000500037224 */ /* 0x000fca00078e0205 */
[----:B------:R-:W-:-:S07]  /*50d0*/  VIMNMX R4, R4, R3, PT ;  /* 0x0000000304047248 */ /* 0x000fce0003fe0100 */
.L_x_5832:
[----:B------:R-:W0:Y:S01]  /*50e0*/  @P1 LDC R0, c[0x0][0x44c] ;  /* 0x00011300ff001b82 */ /* 0x000e220000000800 */
[----:B------:R-:W-:Y:S01]  /*50f0*/  VIADD R4, R4, 0x3f ;  /* 0x0000003f04047836 */ /* 0x000fe20000000000 */
[----:B------:R-:W-:Y:S01]  /*5100*/  ULDC UR4, c[0x0][0x9dc] ;  /* 0x0002770000047ab9 */ /* 0x000fe20000000800 */
[----:B------:R-:W-:-:S03]  /*5110*/  IMAD.MOV.U32 R7, RZ, RZ, R199 ;  /* 0x000000ffff077224 */ /* 0x000fc600078e00c7 */
[----:B------:R-:W-:Y:S02]  /*5120*/  SHF.R.S32.HI R3, RZ, 0x1f, R4 ;  /* 0x0000001fff037819 */ /* 0x000fe40000011404 */
[----:B------:R-:W2:Y:S02]  /*5130*/  @P1 LDC R9, c[0x0][0x450] ;  /* 0x00011400ff091b82 */ /* 0x000ea40000000800 */
[----:B------:R-:W-:-:S04]  /*5140*/  LEA.HI R3, R3, R4, RZ, 0x6 ;  /* 0x0000000403037211 */ /* 0x000fc800078f30ff */
[----:B------:R-:W-:-:S04]  /*5150*/  SHF.R.S32.HI R3, RZ, 0x6, R3 ;  /* 0x00000006ff037819 */ /* 0x000fc80000011403 */
[----:B------:R-:W-:Y:S01]  /*5160*/  VIMNMX R20, R168, R3, PT ;  /* 0x00000003a8147248 */ /* 0x000fe20003fe0100 */
[----:B0-----:R-:W-:-:S05]  /*5170*/  @P1 IMAD.HI.U32 R0, R199, R0, RZ ;  /* 0x00000000c7001227 */ /* 0x001fca00078e00ff */
[----:B--2---:R-:W-:-:S05]  /*5180*/  @P1 SHF.R.U32.HI R7, RZ, R9, R0 ;  /* 0x00000009ff071219 */ /* 0x004fca0000011600 */
        /* <DEDUP_REMOVED lines=13> */
.L_x_5838:
[----:B------:R-:W-:-:S13]  /*5260*/  ISETP.NE.AND P0, PT, R5, 0x1, PT ;  /* 0x000000010500780c */ /* 0x000fda0003f05270 */
[----:B------:R-:W0:Y:S02]  /*5270*/  @P0 LDC.64 R6, c[0x0][0x9e8] ;  /* 0x00027a00ff060b82 */ /* 0x000e240000000a00 */
[----:B0-----:R-:W-:-:S05]  /*5280*/  @P0 IMAD.HI.U32 R4, R40, R6, RZ ;  /* 0x0000000628040227 */ /* 0x001fca00078e00ff */
[----:B------:R-:W-:-:S07]  /*5290*/  @P0 SHF.R.U32.HI R40, RZ, R7, R4 ;  /* 0x00000007ff280219 */ /* 0x000fce0000011604 */
.L_x_5839:
[----:B------:R-:W-:Y:S05]  /*52a0*/  BSYNC B0 ;  /* 0x0000000000007941 */ /* 0x000fea0003800000 */
.L_x_5837:
[----:B------:R-:W-:-:S05]  /*52b0*/  IMAD R5, R40, R5, RZ ;  /* 0x0000000528057224 */ /* 0x000fca00078e02ff */
[----:B------:R-:W-:-:S07]  /*52c0*/  VIMNMX R0, R0, R5, !PT ;  /* 0x0000000500007248 */ /* 0x000fce0007fe0100 */
.L_x_5836:
[----:B------:R-:W-:Y:S01]  /*52d0*/  SHF.R.S32.HI R5, RZ, 0x1f, R0 ;  /* 0x0000001fff057819 */ /* 0x000fe20000011400 */
[----:B------:R-:W-:Y:S01]  /*52e0*/  IMAD.MOV.U32 R3, RZ, RZ, RZ ;  /* 0x000000ffff037224 */ /* 0x000fe200078e00ff */
[----:B------:R-:W-:Y:S02]  /*52f0*/  PLOP3.LUT P0, PT, PT, PT, PT, 0x80, 0x0 ;  /* 0x000000000000781c */ /* 0x000fe40003f0f070 */
[----:B------:R-:W-:Y:S02]  /*5300*/  CS2R R150, SRZ ;  /* 0x0000000000967805 */ /* 0x000fe4000001ff00 */
[----:B------:R-:W-:Y:S01]  /*5310*/  LEA.HI R5, R5, R0, RZ, 0x6 ;  /* 0x0000000005057211 */ /* 0x000fe200078f30ff */
[----:B------:R-:W-:Y:S01]  /*5320*/  IMAD.MOV.U32 R0, RZ, RZ, RZ ;  /* 0x000000ffff007224 */ /* 0x000fe200078e00ff */
[----:B------:R-:W-:Y:S02]  /*5330*/  CS2R R148, SRZ ;  /* 0x0000000000947805 */ /* 0x000fe4000001ff00 */
[----:B------:R-:W-:-:S02]  /*5340*/  CS2R R146, SRZ ;  /* 0x0000000000927805 */ /* 0x000fc4000001ff00 */
[----:B------:R-:W-:Y:S02]  /*5350*/  SHF.R.S32.HI R6, RZ, 0x6, R5 ;  /* 0x00000006ff067819 */ /* 0x000fe40000011405 */
[----:B------:R-:W-:Y:S02]  /*5360*/  CS2R R144, SRZ ;  /* 0x0000000000907805 */ /* 0x000fe4000001ff00 */
        /* <DEDUP_REMOVED lines=25> */
[----:B------:R-:W-:Y:S02]  /*5500*/  CS2R R100, SRZ ;  /* 0x0000000000647805 */ /* 0x000fe4000001ff00 */
[----:B------:R-:W-:Y:S02]  /*5510*/  MOV R99, RZ ;  /* 0x000000ff00637202 */ /* 0x000fe40000000f00 */
        /* <DEDUP_REMOVED lines=10> */
[----:B------:R-:W-:Y:S01]  /*55c0*/  IMAD.MOV.U32 R79, RZ, RZ, RZ ;  /* 0x000000ffff4f7224 */ /* 0x000fe200078e00ff */
[----:B-1-3--:R-:W-:-:S02]  /*55d0*/  CS2R R14, SRZ ;  /* 0x00000000000e7805 */ /* 0x00afc4000001ff00 */
[----:B------:R-:W-:Y:S02]  /*55e0*/  CS2R R154, SRZ ;  /* 0x00000000009a7805 */ /* 0x000fe4000001ff00 */
[----:B------:R-:W-:Y:S01]  /*55f0*/  CS2R R156, SRZ ;  /* 0x00000000009c7805 */ /* 0x000fe2000001ff00 */
[----:B------:R-:W-:Y:S01]  /*5600*/  IMAD.MOV.U32 R75, RZ, RZ, RZ ;  /* 0x000000ffff4b7224 */ /* 0x000fe200078e00ff */
[----:B----4-:R-:W-:Y:S02]  /*5610*/  CS2R R12, SRZ ;  /* 0x00000000000c7805 */ /* 0x010fe4000001ff00 */
        /* <DEDUP_REMOVED lines=23> */
[----:B------:R-:W-:Y:S01]  /*5790*/  CS2R R10, SRZ ;  /* 0x00000000000a7805 */ /* 0x000fe2000001ff00 */
[----:B------:R-:W-:Y:S01]  /*57a0*/  IMAD.MOV.U32 R31, RZ, RZ, RZ ;  /* 0x000000ffff1f7224 */ /* 0x000fe200078e00ff */
[----:B------:R-:W-:Y:S01]  /*57b0*/  CS2R R8, SRZ ;  /* 0x0000000000087805 */ /* 0x000fe2000001ff00 */
[----:B------:R-:W-:Y:S06]  /*57c0*/  @!P1 BRA `(.L_x_5840) ;  /* 0x000000e800d89947 */ /* 0x000fec0003800000 */
[----:B------:R-:W0:Y:S02]  /*57d0*/  S2R R23, SR_TID.X ;  /* 0x0000000000177919 */ /* 0x000e240000002100 */
        /* <DEDUP_REMOVED lines=8> */
[----:B------:R-:W-:Y:S02]  /*5860*/  IMAD.U32 R0, RZ, RZ, UR37 ;  /* 0x00000025ff007e24 */ /* 0x000fe4000f8e00ff */
[----:B------:R-:W-:-:S03]  /*5870*/  IMAD R3, R3, 0x8000, R2 ;  /* 0x0000800003037824 */ /* 0x000fc600078e0202 */
[----:B------:R-:W-:Y:S01]  /*5880*/  ISETP.NE.AND P0, PT, R0, 0x3, PT ;  /* 0x000000030000780c */ /* 0x000fe20003f05270 */
[----:B------:R-:W-:-:S05]  /*5890*/  VIADD R3, R3, 0x400 ;  /* 0x0000040003037836 */ /* 0x000fca0000000000 */
[----:B------:R-:W-:-:S04]  /*58a0*/  SHF.R.U32.HI R3, RZ, 0x4, R3 ;  /* 0x00000004ff037819 */ /* 0x000fc80000011603 */
[----:B------:R-:W-:-:S04]  /*58b0*/  LOP3.LUT R0, R3, 0x3fff, RZ, 0xc0, !PT ;  /* 0x00003fff03007812 */ /* 0x000fc800078ec0ff */
[----:B------:R-:W-:Y:S01]  /*58c0*/  LOP3.LUT R0, R0, 0x2000000, RZ, 0xfc, !PT ;  /* 0x0200000000007812 */ /* 0x000fe200078efcff */
[----:B------:R-:W-:Y:S06]  /*58d0*/  @!P0 BRA `(.L_x_5841) ;  /* 0x0000000000048947 */ /* 0x000fec0003800000 */
[----:B------:R-:W-:Y:S01]  /*58e0*/  BPT.TRAP 0x1 ;  /* 0x000000040000795c */ /* 0x000fe20000300000 */
.L_x_5841:
[----:B------:R-:W-:Y:S01]  /*58f0*/  LEA R3, R18, R2, 0x3 ;  /* 0x0000000212037211 */ /* 0x000fe200078e18ff */
[----:B------:R-:W-:Y:S01]  /*5900*/  VIADD R4, R2, 0x26800 ;  /* 0x0002680002047836 */ /* 0x000fe20000000000 */
[----:B------:R-:W-:Y:S01]  /*5910*/  SHF.L.U32 R10, R19, 0x1f, RZ ;  /* 0x0000001f130a7819 */ /* 0x000fe200000006ff */
[----:B------:R-:W-:Y:S01]  /*5920*/  BSSY B0, `(.L_x_5842) ;  /* 0x0000008000007945 */ /* 0x000fe20003800000 */
[----:B------:R-:W-:Y:S02]  /*5930*/  IMAD R8, R18, 0x1000, R0 ;  /* 0x0000100012087824 */ /* 0x000fe400078e0200 */
[----:B------:R-:W0:Y:S01]  /*5940*/  SYNCS.PHASECHK.TRANS64.TRYWAIT P1, [R3+URZ+0x28c50], R10 ;  /* 0x028c500a030075a7 */ /* 0x000e22000802017f */
[----:B------:R-:W-:Y:S01]  /*5950*/  SHF.R.U32.HI R4, RZ, 0x4, R4 ;  /* 0x00000004ff047819 */ /* 0x000fe20000011604 */
[----:B------:R-:W-:-:S03]  /*5960*/  IMAD.MOV.U32 R9, RZ, RZ, 0x40000040 ;  /* 0x40000040ff097424 */ /* 0x000fc600078e00ff */
[----:B------:R-:W-:-:S04]  /*5970*/  LOP3.LUT R4, R4, 0x3fff, RZ, 0xc0, !PT ;  /* 0x00003fff04047812 */ /* 0x000fc800078ec0ff */
[----:B------:R-:W-:Y:S01]  /*5980*/  LOP3.LUT R4, R4, 0x10000, RZ, 0xfc, !PT ;  /* 0x0001000004047812 */ /* 0x000fe200078efcff */
[----:B0-----:R-:W-:Y:S06]  /*5990*/  @!P1 BRA `(.L_x_5843) ;  /* 0x0000019c00409947 */ /* 0x001fec0003800000 */
.L_x_6158:
[----:B------:R-:W-:Y:S05]  /*59a0*/  BSYNC B0 ;  /* 0x0000000000007941 */ /* 0x000fea0003800000 */
.L_x_5842:
        /* <DEDUP_REMOVED lines=10> */
[----:B------:R-:W-:Y:S01]  /*5a50*/  IMAD.MOV.U32 R9, RZ, RZ, 0x40000040 ;  /* 0x40000040ff097424 */ /* 0x000fe200078e00ff */
[----:B-----5:R-:W-:-:S09]  /*5a60*/  WARPGROUP.ARRIVE ;  /* 0x00000000000079c5 */ /* 0x020fd20000000000 */
[----:B------:R-:W-:Y:S01]  /*5a70*/  HGMMA.64x256x16.F32 R24, gdesc[UR4].tnspB, RZ, !UPT, gsb0 ;  /* 0x43e00000041879f0 */ /* 0x000fe2000c0008ff */
[----:B------:R-:W-:Y:S01]  /*5a80*/  R2UR UR6, R10 ;  /* 0x000000000a0672ca */ /* 0x000fe200000e0000 */
[----:B------:R-:W-:Y:S01]  /*5a90*/  VIADD R10, R8, 0x100 ;  /* 0x00000100080a7836 */ /* 0x000fe20000000000 */
[----:B------:R-:W-:Y:S01]  /*5aa0*/  R2UR UR7, R11 ;  /* 0x000000000b0772ca */ /* 0x000fe200000e0000 */
[----:B------:R-:W-:Y:S01]  /*5ab0*/  IMAD.MOV.U32 R11, RZ, RZ, 0x40000040 ;  /* 0x40000040ff0b7424 */ /* 0x000fe200078e00ff */
[----:B------:R-:W-:Y:S01]  /*5ac0*/  R2UR UR4, R12 ;  /* 0x000000000c0472ca */ /* 0x000fe200000e0000 */
[----:B------:R-:W-:Y:S01]  /*5ad0*/  VIADD R8, R8, 0x180 ;  /* 0x0000018008087836 */ /* 0x000fe20000000000 */
[----:B------:R-:W-:Y:S01]  /*5ae0*/  R2UR UR5, R13 ;  /* 0x000000000d0572ca */ /* 0x000fe200000e0000 */
[----:B------:R-:W-:Y:S02]  /*5af0*/  WARPGROUP.DEPBAR.LE gsb0, 0x0 ;  /* 0x00008000000079c5 */ /* 0x000fe40000010000 */
[----:B------:R-:W-:-:S15]  /*5b00*/  WARPGROUP.ARRIVE ;  /* 0x00000000000079c5 */ /* 0x000fde0000000000 */
[----:B------:R-:W-:-:S03]  /*5b10*/  NOP ;  /* 0x0000000000007918 */ /* 0x000fc60000000000 */
[----:B------:R-:W-:Y:S01]  /*5b20*/  HGMMA.64x256x16.F32 R24, gdesc[UR4].tnspB, R24, gsb0 ;  /* 0x43e00000041879f0 */ /* 0x000fe20008000818 */
        /* <DEDUP_REMOVED lines=9> */
[----:B------:R-:W-:Y:S01]  /*5bc0*/  HGMMA.64x256x16.F32 R24, gdesc[UR4].tnspB, R24, gsb0 ;  /* 0x43e00000041879f0 */ /* 0x000fe20008000818 */
[----:B------:R-:W-:Y:S01]  /*5bd0*/  R2UR UR7, R9 ;  /* 0x00000000090772ca */ /* 0x000fe200000e0000 */
[----:B------:R-:W-:Y:S01]  /*5be0*/  IMAD.MOV.U32 R9, RZ, RZ, 0x40000040 ;  /* 0x40000040ff097424 */ /* 0x000fe200078e00ff */
[----:B------:R-:W-:Y:S02]  /*5bf0*/  R2UR UR6, R8 ;  /* 0x00000000080672ca */ /* 0x000fe400000e0000 */
[----:B------:R-:W-:Y:S02]  /*5c00*/  IADD3 R8, R4, 0x6, RZ ;  /* 0x0000000604087810 */ /* 0x000fe40007ffe0ff */
[----:B------:R-:W-:Y:S02]  /*5c10*/  R2UR UR5, R9 ;  /* 0x00000000090572ca */ /* 0x000fe400000e0000 */
[----:B------:R-:W-:Y:S01]  /*5c20*/  R2UR UR4, R8 ;  /* 0x00000000080472ca */ /* 0x000fe200000e0000 */
[----:B------:R-:W-:-:S02]  /*5c30*/  WARPGROUP.DEPBAR.LE gsb0, 0x0 ;  /* 0x00008000000079c5 */ /* 0x000fc40000010000 */
[----:B------:R-:W-:-:S15]  /*5c40*/  WARPGROUP.ARRIVE ;  /* 0x00000000000079c5 */ /* 0x000fde0000000000 */
[----:B------:R-:W-:-:S01]  /*5c50*/  NOP ;  /* 0x0000000000007918 */ /* 0x000fc20000000000 */
[----:B------:R-:W-:Y:S03]  /*5c60*/  HGMMA.64x256x16.F32 R24, gdesc[UR4].tnspB, R24, gsb0 ;  /* 0x43e00000041879f0 */ /* 0x000fe60008000818 */
[----:B------:R-:W-:Y:S02]  /*5c70*/  WARPGROUP.DEPBAR.LE gsb0, 0x0 ;  /* 0x00008000000079c5 */ /* 0x000fe40000010000 */
[----:B------:R-:W-:Y:S06]  /*5c80*/  BAR.ARV 0xf, 0x100 ;  /* 0x03c4000000007b1d */ /* 0x000fec0000002000 */
[----:B------:R-:W-:Y:S05]  /*5c90*/  @!P0 BRA `(.L_x_5844) ;  /* 0x0000000000048947 */ /* 0x000fea0003800000 */
[----:B------:R-:W-:Y:S01]  /*5ca0*/  BPT.TRAP 0x1 ;  /* 0x000000040000795c */ /* 0x000fe20000300000 */
.L_x_5844:
[----:B------:R-:W-:Y:S01]  /*5cb0*/  VIADD R14, R3, 0x28c60 ;  /* 0x00028c60030e7836 */ /* 0x000fe20000000000 */
[----:B------:R-:W-:Y:S01]  /*5cc0*/  BSSY B0, `(.L_x_5845) ;  /* 0x00000cc000007945 */ /* 0x000fe20003800000 */
[----:B------:R-:W-:-:S03]  /*5cd0*/  VIADD R3, R20, 0xfffffffe ;  /* 0xfffffffe14037836 */ /* 0x000fc60000000000 */
[----:B------:R-:W-:Y:S02]  /*5ce0*/  PRMT R14, R191, 0x654, R14 ;  /* 0x00000654bf0e7816 */ /* 0x000fe4000000000e */
[----:B------:R-:W-:Y:S02]  /*5cf0*/  ISETP.GE.AND P1, PT, R3, R6, PT ;  /* 0x000000060300720c */ /* 0x000fe40003f26270 */
[----:B------:R0:W-:Y:S11]  /*5d00*/  SYNCS.ARRIVE.TRANS64.RED.A1T0 RZ, [R14+URZ], RZ ;  /* 0x000000ff0eff79a7 */ /* 0x0001f6000810043f */
[----:B0-----:R-:W-:Y:S05]  /*5d10*/  @!P1 BRA `(.L_x_5846) ;  /* 0x0000000c00189947 */ /* 0x001fea0003800000 */
.L_x_5853:
[----:B------:R-:W-:Y:S01]  /*5d20*/  BAR.SYNC.DEFER_BLOCKING 0xe, 0x100 ;  /* 0x0384000000007b1d */ /* 0x000fe20000010000 */
[C---:B------:R-:W-:Y:S01]  /*5d30*/  IMAD R7, R18.reuse, 0x40, R198 ;  /* 0x0000004012077824 */ /* 0x040fe200078e02c6 */
[----:B------:R-:W-:Y:S01]  /*5d40*/  ISETP.GT.AND P2, PT, R3, R6, PT ;  /* 0x000000060300720c */ /* 0x000fe20003f44270 */
[----:B------:R-:W-:Y:S02]  /*5d50*/  VIADD R18, R18, 0x1 ;  /* 0x0000000112127836 */ /* 0x000fe40000000000 */
[----:B------:R-:W-:Y:S02]  /*5d60*/  IMAD R7, R7, 0x4, R2 ;  /* 0x0000000407077824 */ /* 0x000fe400078e0202 */
[----:B------:R-:W-:Y:S01]  /*5d70*/  VIADD R3, R3, 0xffffffff ;  /* 0xffffffff03037836 */ /* 0x000fe20000000000 */
[----:B------:R-:W-:-:S04]  /*5d80*/  ISETP.NE.AND P1, PT, R18, 0x2, PT ;  /* 0x000000021200780c */ /* 0x000fc80003f25270 */
[----:B------:R-:W-:Y:S01]  /*5d90*/  SEL R18, R18, RZ, P1 ;  /* 0x000000ff12127207 */ /* 0x000fe20000800000 */
[----:B0-----:R-:W0:Y:S04]  /*5da0*/  LDS R14, [R7+0x28800] ;  /* 0x02880000070e7984 */ /* 0x001e280000000800 */
        /* <DEDUP_REMOVED lines=133> */
.L_x_5847:
[----:B------:R-:W-:Y:S01]  /*6600*/  IMAD R7, R18, 0x8, R2 ;  /* 0x0000000812077824 */ /* 0x000fe200078e0202 */
[----:B------:R-:W-:-:S04]  /*6610*/  SHF.L.U32 R14, R19, 0x1f, RZ ;  /* 0x0000001f130e7819 */ /* 0x000fc800000006ff */
[----:B------:R0:W1:Y:S01]  /*6620*/  SYNCS.PHASECHK.TRANS64.TRYWAIT P1, [R7+URZ+0x28c50], R14 ;  /* 0x028c500e070075a7 */ /* 0x000062000802017f */
[----:B------:R-:W-:Y:S05]  /*6630*/  @!P0 BRA `(.L_x_5848) ;  /* 0x0000000000048947 */ /* 0x000fea0003800000 */
[----:B------:R-:W-:Y:S01]  /*6640*/  BPT.TRAP 0x1 ;  /* 0x000000040000795c */ /* 0x000fe20000300000 */
.L_x_5848:
[----:B------:R-:W-:Y:S04]  /*6650*/  BSSY B1, `(.L_x_5849) ;  /* 0x0000004000017945 */ /* 0x000fe80003800000 */
[----:B-1----:R-:W-:Y:S05]  /*6660*/  @P1 BRA `(.L_x_5850) ;  /* 0x0000000000081947 */ /* 0x002fea0003800000 */
[----:B------:R-:W1:Y:S02]  /*6670*/  SYNCS.PHASECHK.TRANS64.TRYWAIT P1, [R7+URZ+0x28c50], R14 ;  /* 0x028c500e070075a7 */ /* 0x000e64000802017f */
[----:B-1----:R-:W-:Y:S05]  /*6680*/  @!P1 BRA `(.L_x_5851) ;  /* 0x0000019000189947 */ /* 0x002fea0003800000 */
.L_x_5850:
[----:B------:R-:W-:Y:S05]  /*6690*/  BSYNC B1 ;  /* 0x0000000000017941 */ /* 0x000fea0003800000 */
.L_x_5849:
[----:B01----:R-:W-:Y:S01]  /*66a0*/  IMAD R14, R18, 0x1000, R0 ;  /* 0x00001000120e7824 */ /* 0x003fe200078e0200 */
[----:B------:R-:W-:Y:S01]  /*66b0*/  R2UR UR4, R4 ;  /* 0x00000000040472ca */ /* 0x000fe200000e0000 */
[----:B------:R-:W-:Y:S01]  /*66c0*/  IMAD.MOV.U32 R15, RZ, RZ, 0x40000040 ;  /* 0x40000040ff0f7424 */ /* 0x000fe200078e00ff */
[----:B------:R-:W-:Y:S01]  /*66d0*/  R2UR UR5, R5 ;  /* 0x00000000050572ca */ /* 0x000fe200000e0000 */
[----:B------:R-:W-:Y:S01]  /*66e0*/  WARPGROUP.ARRIVE ;  /* 0x00000000000079c5 */ /* 0x000fe20000000000 */
[C---:B------:R-:W-:Y:S01]  /*66f0*/  R2UR UR6, R14.reuse ;  /* 0x000000000e0672ca */ /* 0x040fe200000e0000 */
[----:B------:R-:W-:Y:S01]  /*6700*/  VIADD R20, R14, 0x80 ;  /* 0x000000800e147836 */ /* 0x000fe20000000000 */
[----:B------:R-:W-:Y:S01]  /*6710*/  R2UR UR7, R15 ;  /* 0x000000000f0772ca */ /* 0x000fe200000e0000 */
[----:B------:R-:W-:Y:S02]  /*6720*/  IMAD.MOV.U32 R21, RZ, RZ, 0x40000040 ;  /* 0x40000040ff157424 */ /* 0x000fe400078e00ff */
[----:B------:R-:W-:-:S10]  /*6730*/  IMAD.MOV.U32 R15, RZ, RZ, 0x40000040 ;  /* 0x40000040ff0f7424 */ /* 0x000fd400078e00ff */
[----:B------:R-:W-:Y:S01]  /*6740*/  HGMMA.64x256x16.F32 R24, gdesc[UR4].tnspB, R24, gsb0 ;  /* 0x43e00000041879f0 */ /* 0x000fe20008000818 */
[----:B------:R-:W-:Y:S01]  /*6750*/  R2UR UR6, R20 ;  /* 0x00000000140672ca */ /* 0x000fe200000e0000 */
[----:B------:R-:W-:Y:S01]  /*6760*/  VIADD R20, R14, 0x100 ;  /* 0x000001000e147836 */ /* 0x000fe20000000000 */
[----:B------:R-:W-:Y:S01]  /*6770*/  R2UR UR7, R21 ;  /* 0x00000000150772ca */ /* 0x000fe200000e0000 */
[----:B------:R-:W-:Y:S01]  /*6780*/  IMAD.MOV.U32 R21, RZ, RZ, 0x40000040 ;  /* 0x40000040ff157424 */ /* 0x000fe200078e00ff */
[----:B------:R-:W-:Y:S02]  /*6790*/  R2UR UR4, R12 ;  /* 0x000000000c0472ca */ /* 0x000fe400000e0000 */
[----:B------:R-:W-:Y:S02]  /*67a0*/  R2UR UR5, R13 ;  /* 0x000000000d0572ca */ /* 0x000fe400000e0000 */
[----:B------:R-:W-:Y:S01]  /*67b0*/  IADD3 R14, R14, 0x180, RZ ;  /* 0x000001800e0e7810 */ /* 0x000fe20007ffe0ff */
[----:B------:R-:W-:-:S02]  /*67c0*/  WARPGROUP.DEPBAR.LE gsb0, 0x0 ;  /* 0x00008000000079c5 */ /* 0x000fc40000010000 */
        /* <DEDUP_REMOVED lines=23> */
.L_x_5852:
[----:B------:R-:W-:-:S05]  /*6940*/  VIADD R14, R7, 0x28c60 ;  /* 0x00028c60070e7836 */ /* 0x000fca0000000000 */
[----:B------:R-:W-:-:S04]  /*6950*/  PRMT R14, R191, 0x654, R14 ;  /* 0x00000654bf0e7816 */ /* 0x000fc8000000000e */
[----:B------:R0:W-:Y:S01]  /*6960*/  SYNCS.ARRIVE.TRANS64.RED.A1T0 RZ, [R14+URZ], RZ ;  /* 0x000000ff0eff79a7 */ /* 0x0001e2000810043f */
[----:B------:R-:W-:Y:S05]  /*6970*/  @P2 BRA `(.L_x_5853) ;  /* 0xfffffff000e82947 */ /* 0x000fea000383ffff */
.L_x_5846:
[----:B------:R-:W-:Y:S05]  /*6980*/  BSYNC B0 ;  /* 0x0000000000007941 */ /* 0x000fea0003800000 */
.L_x_5845:
[----:B------:R-:W-:Y:S01]  /*6990*/  BAR.SYNC.DEFER_BLOCKING 0xe, 0x100 ;  /* 0x0384000000007b1d */ /* 0x000fe20000010000 */
[C---:B------:R-:W-:Y:S01]  /*69a0*/  IMAD R3, R18.reuse, 0x40, R198 ;  /* 0x0000004012037824 */ /* 0x040fe200078e02c6 */
[----:B------:R-:W-:Y:S01]  /*69b0*/  PLOP3.LUT P0, PT, PT, PT, PT, 0x8, 0x0 ;  /* 0x000000000000781c */ /* 0x000fe20003f0e170 */
[----:B------:R-:W-:Y:S02]  /*69c0*/  VIADD R18, R18, 0x1 ;  /* 0x0000000112127836 */ /* 0x000fe40000000000 */
[----:B------:R-:W-:-:S03]  /*69d0*/  IMAD R3, R3, 0x4, R2 ;  /* 0x0000000403037824 */ /* 0x000fc600078e0202 */
[----:B------:R-:W-:-:S04]  /*69e0*/  ISETP.NE.AND P1, PT, R18, 0x2, PT ;  /* 0x000000021200780c */ /* 0x000fc80003f25270 */
[----:B------:R-:W-:Y:S02]  /*69f0*/  SEL R0, RZ, 0x1, P1 ;  /* 0x00000001ff007807 */ /* 0x000fe40000800000 */
[----:B------:R-:W-:Y:S02]  /*6a00*/  SEL R18, R18, RZ, P1 ;  /* 0x000000ff12127207 */ /* 0x000fe40000800000 */
[----:B------:R-:W-:Y:S01]  /*6a10*/  LOP3.LUT R19, R19, R0, RZ, 0x3c, !PT ;  /* 0x0000000013137212 */ /* 0x000fe200078e3cff */
[----:B------:R-:W1:Y:S04]  /*6a20*/  LDS R2, [R3+0x28800] ;  /* 0x0288000003027984 */ /* 0x000e680000000800 */
[----:B------:R2:W3:Y:S02]  /*6a30*/  LDS R0, [R3+0x28820] ;  /* 0x0288200003007984 */ /* 0x0004e40000000800 */
[----:B--2---:R-:W-:-:S02]  /*6a40*/  IMAD.MOV.U32 R3, RZ, RZ, RZ ;  /* 0x000000ffff037224 */ /* 0x004fc400078e00ff */
[-C--:B-1----:R-:W-:Y:S01]  /*6a50*/  FMUL.FTZ R153, R28, R2.reuse ;  /* 0x000000021c997220 */ /* 0x082fe20000410000 */
[-C--:B------:R-:W-:Y:S01]  /*6a60*/  FMUL.FTZ R28, R29, R2.reuse ;  /* 0x000000021d1c7220 */ /* 0x080fe20000410000 */
[-C--:B------:R-:W-:Y:S01]  /*6a70*/  FMUL.FTZ R12, R33, R2.reuse ;  /* 0x00000002210c7220 */ /* 0x080fe20000410000 */
[-C--:B0-----:R-:W-:Y:S01]  /*6a80*/  FMUL.FTZ R14, R37, R2.reuse ;  /* 0x00000002250e7220 */ /* 0x081fe20000410000 */
[----:B------:R-:W-:Y:S01]  /*6a90*/  FMUL.FTZ R172, R41, R2 ;  /* 0x0000000229ac7220 */ /* 0x000fe20000410000 */
[-C--:B---3--:R-:W-:Y:S01]  /*6aa0*/  FMUL.FTZ R5, R35, R0.reuse ;  /* 0x0000000023057220 */ /* 0x088fe20000410000 */
        /* <DEDUP_REMOVED lines=125> */
.L_x_5831:
        /* <DEDUP_REMOVED lines=24> */
.L_x_5856:
[----:B------:R-:W-:-:S13]  /*7400*/  ISETP.NE.AND P0, PT, R5, 0x1, PT ;  /* 0x000000010500780c */ /* 0x000fda0003f05270 */
[----:B------:R-:W0:Y:S02]  /*7410*/  @P0 LDC.64 R6, c[0x0][0x9e8] ;  /* 0x00027a00ff060b82 */ /* 0x000e240000000a00 */
[----:B0-----:R-:W-:-:S05]  /*7420*/  @P0 IMAD.HI.U32 R6, R0, R6, RZ ;  /* 0x0000000600060227 */ /* 0x001fca00078e00ff */
[----:B------:R-:W-:-:S07]  /*7430*/  @P0 SHF.R.U32.HI R0, RZ, R7, R6 ;  /* 0x00000007ff000219 */ /* 0x000fce0000011606 */
.L_x_5857:
[----:B------:R-:W-:Y:S05]  /*7440*/  BSYNC B0 ;  /* 0x0000000000007941 */ /* 0x000fea0003800000 */
.L_x_5855:
[----:B------:R-:W-:-:S05]  /*7450*/  IMAD R3, R0, R5, R5 ;  /* 0x0000000500037224 */ /* 0x000fca00078e0205 */
[----:B------:R-:W-:-:S07]  /*7460*/  VIMNMX R4, R4, R3, PT ;  /* 0x0000000304047248 */ /* 0x000fce0003fe0100 */
.L_x_5854:
        /* <DEDUP_REMOVED lines=10> */
[----:B--2---:R-:W-:-:S04]  /*7510*/  @P1 SHF.R.U32.HI R7, RZ, R9, R0 ;  /* 0x00000009ff071219 */ /* 0x004fc80000011600 */
[----:B------:R-:W-:-:S05]  /*7520*/  IADD3 R40, R40, R7, RZ ;  /* 0x0000000728287210 */ /* 0x000fca0007ffe0ff */
        /* <DEDUP_REMOVED lines=12> */
.L_x_5860:
[----:B------:R-:W-:-:S13]  /*75f0*/  ISETP.NE.AND P0, PT, R5, 0x1, PT ;  /* 0x000000010500780c */ /* 0x000fda0003f05270 */
[----:B------:R-:W0:Y:S02]  /*7600*/  @P0 LDC.64 R6, c[0x0][0x9e8] ;  /* 0x00027a00ff060b82 */ /* 0x000e240000000a00 */
[----:B0-----:R-:W-:-:S05]  /*7610*/  @P0 IMAD.HI.U32 R4, R40, R6, RZ ;  /* 0x0000000628040227 */ /* 0x001fca00078e00ff */
[----:B------:R-:W-:-:S07]  /*7620*/  @P0 SHF.R.U32.HI R40, RZ, R7, R4 ;  /* 0x00000007ff280219 */ /* 0x000fce0000011604 */
.L_x_5861:
[----:B------:R-:W-:Y:S05]  /*7630*/  BSYNC B0 ;  /* 0x0000000000007941 */ /* 0x000fea0003800000 */
.L_x_5859:
[----:B------:R-:W-:-:S05]  /*7640*/  IMAD R5, R40, R5, RZ ;  /* 0x0000000528057224 */ /* 0x000fca00078e02ff */
[----:B------:R-:W-:-:S07]  /*7650*/  VIMNMX R0, R0, R5, !PT ;  /* 0x0000000500007248 */ /* 0x000fce0007fe0100 */
.L_x_5858:
        /* <DEDUP_REMOVED lines=16> */
[----:B------:R-:W-:Y:S01]  /*7760*/  ISETP.GT.AND P1, PT, R168, R6, PT ;  /* 0x00000006a800720c */ /* 0x000fe20003f24270 */
[----:B------:R0:W-:Y:S01]  /*7770*/  STL [R1+0xc], R6 ;  /* 0x00000c0601007387 */ /* 0x0001e20000100800 */
        /* <DEDUP_REMOVED lines=31> */
[----:B-1-3--:R-:W-:Y:S02]  /*7970*/  CS2R R14, SRZ ;  /* 0x00000000000e7805 */ /* 0x00afe4000001ff00 */
[----:B------:R-:W-:-:S02]  /*7980*/  CS2R R154, SRZ ;  /* 0x00000000009a7805 */ /* 0x000fc4000001ff00 */
[----:B------:R-:W-:Y:S01]  /*7990*/  CS2R R156, SRZ ;  /* 0x00000000009c7805 */ /* 0x000fe2000001ff00 */
[----:B------:R-:W-:Y:S01]  /*79a0*/  IMAD.MOV.U32 R75, RZ, RZ, RZ ;  /* 0x000000ffff4b7224 */ /* 0x000fe200078e00ff */
[----:B----4-:R-:W-:Y:S02]  /*79b0*/  CS2R R12, SRZ ;  /* 0x00000000000c7805 */ /* 0x010fe4000001ff00 */
        /* <DEDUP_REMOVED lines=19> */
[----:B------:R-:W-:Y:S01]  /*7af0*/  MOV R39, RZ ;  /* 0x000000ff00277202 */ /* 0x000fe20000000f00 */
[----:B------:R-:W-:Y:S01]  /*7b00*/  IMAD.MOV.U32 R7, RZ, RZ, RZ ;  /* 0x000000ffff077224 */ /* 0x000fe200078e00ff */
[----:B------:R-:W-:Y:S01]  /*7b10*/  CS2R R152, SRZ ;  /* 0x0000000000987805 */ /* 0x000fe2000001ff00 */
[----:B------:R-:W-:Y:S01]  /*7b20*/  IMAD.MOV.U32 R31, RZ, RZ, RZ ;  /* 0x000000ffff1f7224 */ /* 0x000fe200078e00ff */
[----:B------:R-:W-:-:S02]  /*7b30*/  CS2R R10, SRZ ;  /* 0x00000000000a7805 */ /* 0x000fc4000001ff00 */
[----:B------:R-:W-:Y:S02]  /*7b40*/  CS2R R8, SRZ ;  /* 0x0000000000087805 */ /* 0x000fe4000001ff00 */
[----:B------:R-:W-:Y:S01]  /*7b50*/  CS2R R4, SRZ ;  /* 0x0000000000047805 */ /* 0x000fe2000001ff00 */
[----:B0-----:R-:W-:Y:S06]  /*7b60*/  @!P1 BRA `(.L_x_5840) ;  /* 0x000000c400f09947 */ /* 0x001fec0003800000 */
        /* <DEDUP_REMOVED lines=15> */
[----:B------:R-:W-:-:S04]  /*7c60*/  LOP3.LUT R3, R3, 0x3fff, RZ, 0xc0, !PT ;  /* 0x00003fff03037812 */ /* 0x000fc800078ec0ff */
[----:B------:R-:W-:Y:S01]  /*7c70*/  LOP3.LUT R197, R3, 0x2000000, RZ, 0xfc, !PT ;  /* 0x0200000003c57812 */ /* 0x000fe200078efcff */
        /* <DEDUP_REMOVED lines=17> */
.L_x_5863:
[----:B------:R-:W-:Y:S05]  /*7d90*/  BSYNC B6 ;  /* 0x0000000000067941 */ /* 0x000fea0003800000 */
.L_x_5862:
        /* <DEDUP_REMOVED lines=13> */
.L_x_5867:
[----:B-1----:R1:W2:Y:S02]  /*7e70*/  SYNCS.PHASECHK.TRANS64.TRYWAIT P0, [R2+URZ+0x28c00], R3 ;  /* 0x028c0003020075a7 */ /* 0x0022a4000800017f */
[----:B--2---:R-:W-:Y:S05]  /*7e80*/  @!P0 NANOSLEEP.SYNCS 0x989680 ;  /* 0x009896800000895d */ /* 0x004fea0003900000 */
[----:B------:R-:W2:Y:S02]  /*7e90*/  @!P0 SYNCS.PHASECHK.TRANS64 P0, [R2+URZ+0x28c00], R3 ;  /* 0x028c0003020085a7 */ /* 0x000ea4000800007f */
[----:B--2---:R-:W-:Y:S05]  /*7ea0*/  @!P0 BRA `(.L_x_5867) ;  /* 0xfffffffc00f08947 */ /* 0x004fea000383ffff */
.L_x_5866:
[----:B------:R-:W-:Y:S05]  /*7eb0*/  BSYNC B0 ;  /* 0x0000000000007941 */ /* 0x000fea0003800000 */
.L_x_5865:
[----:B------:R-:W-:Y:S05]  /*7ec0*/  BRA `(.L_x_5868) ;  /* 0x0000002c00687947 */ /* 0x000fea0003800000 */
.L_x_5864:
[----:B------:R-:W-:Y:S01]  /*7ed0*/  VIADD R4, R2, 0x20400 ;  /* 0x0002040002047836 */ /* 0x000fe20000000000 */
[----:B-----5:R-:W-:Y:S01]  /*7ee0*/  SHF.R.S32.HI R0, RZ, 0x1f, R24 ;  /* 0x0000001fff007819 */ /* 0x020fe20000011418 */
[----:B------:R-:W-:Y:S01]  /*7ef0*/  ULDC.64 UR4, c[0x0][0x3f8] ;  /* 0x0000fe0000047ab9 */ /* 0x000fe20000000a00 */
[----:B------:R-:W-:Y:S01]  /*7f00*/  ULDC.64 UR6, c[0x0][0x408] ;  /* 0x0001020000067ab9 */ /* 0x000fe20000000a00 */
[----:B------:R-:W-:Y:S01]  /*7f10*/  IMAD.WIDE.U32 R26, R24, UR4, RZ ;  /* 0x00000004181a7c25 */ /* 0x000fe2000f8e00ff */
[----:B------:R-:W-:Y:S01]  /*7f20*/  LOP3.LUT P0, RZ, R4, 0x3ff, RZ, 0xc0, !PT ;  /* 0x000003ff04ff7812 */ /* 0x000fe2000780c0ff */
[----:B------:R-:W-:Y:S02]  /*7f30*/  BSSY B6, `(.L_x_5869) ;  /* 0x0000019000067945 */ /* 0x000fe40003800000 */
[C---:B------:R-:W-:Y:S02]  /*7f40*/  IMAD R3, R0.reuse, UR4, RZ ;  /* 0x0000000400037c24 */ /* 0x040fe4000f8e02ff */
[----:B------:R-:W-:-:S02]  /*7f50*/  IMAD R5, R0, UR6, RZ ;  /* 0x0000000600057c24 */ /* 0x000fc4000f8e02ff */
[C---:B------:R-:W-:Y:S02]  /*7f60*/  IMAD R3, R24.reuse, UR5, R3 ;  /* 0x0000000518037c24 */ /* 0x040fe4000f8e0203 */
[C---:B------:R-:W-:Y:S02]  /*7f70*/  IMAD R5, R24.reuse, UR7, R5 ;  /* 0x0000000718057c24 */ /* 0x040fe4000f8e0205 */
[----:B------:R-:W-:-:S04]  /*7f80*/  IMAD.WIDE.U32 R24, R24, UR6, RZ ;  /* 0x0000000618187c25 */ /* 0x000fc8000f8e00ff */
[----:B------:R-:W-:Y:S02]  /*7f90*/  IMAD.IADD R29, R3, 0x1, R27 ;  /* 0x00000001031d7824 */ /* 0x000fe400078e021b */
        /* <DEDUP_REMOVED lines=18> */
.L_x_5870:
[----:B------:R-:W-:Y:S05]  /*80c0*/  BSYNC B6 ;  /* 0x0000000000067941 */ /* 0x000fea0003800000 */
.L_x_5869:
[----:B------:R-:W-:Y:S01]  /*80d0*/  ULDC.U8 UR4, c[0x0][0x410] ;  /* 0x0001040000047ab9 */ /* 0x000fe20000000000 */
[----:B------:R-:W-:Y:S01]  /*80e0*/  BSSY B0, `(.L_x_5871) ;  /* 0x00002b0000007945 */ /* 0x000fe20003800000 */
[----:B------:R-:W-:Y:S02]  /*80f0*/  ISETP.NE.AND P0, PT, RZ, UR4, PT ;  /* 0x00000004ff007c0c */ /* 0x000fe4000bf05270 */
[----:B------:R-:W-:-:S11]  /*8100*/  IADD3 R37, R196, R199, RZ ;  /* 0x000000c7c4257210 */ /* 0x000fd60007ffe0ff */
[----:B------:R-:W-:Y:S05]  /*8110*/  @!P0 BRA `(.L_x_5872) ;  /* 0x0000001400848947 */ /* 0x000fea0003800000 */
[----:B------:R-:W0:Y:S01]  /*8120*/  LDC R34, c[0x0][0x448] ;  /* 0x00011200ff227b82 */ /* 0x000e220000000800 */
[----:B------:R-:W1:Y:S01]  /*8130*/  S2R R21, SR_TID.X ;  /* 0x0000000000157919 */ /* 0x000e620000002100 */
[----:B------:R-:W-:Y:S01]  /*8140*/  ULDC.64 UR4, c[0x0][0x3f8] ;  /* 0x0000fe0000047ab9 */ /* 0x000fe20000000a00 */
[----:B------:R-:W-:Y:S01]  /*8150*/  ULDC.64 UR6, c[0x0][0x408] ;  /* 0x0001020000067ab9 */ /* 0x000fe20000000a00 */
[----:B------:R-:W-:Y:S02]  /*8160*/  IMAD.MOV.U32 R6, RZ, RZ, R26 ;  /* 0x000000ffff067224 */ /* 0x000fe400078e001a */
[----:B------:R-:W-:Y:S02]  /*8170*/  IMAD.MOV.U32 R7, RZ, RZ, R29 ;  /* 0x000000ffff077224 */ /* 0x000fe400078e001d */
[----:B------:R-:W-:Y:S02]  /*8180*/  IMAD.MOV.U32 R10, RZ, RZ, R24 ;  /* 0x000000ffff0a7224 */ /* 0x000fe400078e0018 */
[----:B------:R-:W-:Y:S01]  /*8190*/  IMAD.MOV.U32 R11, RZ, RZ, R31 ;  /* 0x000000ffff0b7224 */ /* 0x000fe200078e001f */
[----:B0-----:R-:W-:Y:S01]  /*81a0*/  ISETP.NE.AND P0, PT, R34, 0x1, PT ;  /* 0x000000012200780c */ /* 0x001fe20003f05270 */
[----:B-1----:R-:W-:-:S12]  /*81b0*/  VIADD R21, R21, 0xffffff80 ;  /* 0xffffff8015157836 */ /* 0x002fd80000000000 */
[----:B------:R-:W0:Y:S01]  /*81c0*/  @P0 LDC R0, c[0x0][0x44c] ;  /* 0x00011300ff000b82 */ /* 0x000e220000000800 */
[----:B------:R-:W-:-:S04]  /*81d0*/  SHF.R.S32.HI R20, RZ, 0x1f, R21 ;  /* 0x0000001fff147819 */ /* 0x000fc80000011415 */
[----:B------:R-:W-:-:S03]  /*81e0*/  LEA.HI R20, R20, R21, RZ, 0x2 ;  /* 0x0000001514147211 */ /* 0x000fc600078f10ff */
[----:B------:R-:W1:Y:S01]  /*81f0*/  @P0 LDC R5, c[0x0][0x450] ;  /* 0x00011400ff050b82 */ /* 0x000e620000000800 */
[----:B------:R-:W-:-:S05]  /*8200*/  LOP3.LUT R20, R20, 0xfffffffc, RZ, 0xc0, !PT ;  /* 0xfffffffc14147812 */ /* 0x000fca00078ec0ff */
[----:B------:R-:W-:-:S04]  /*8210*/  IMAD.IADD R20, R21, 0x1, -R20 ;  /* 0x0000000115147824 */ /* 0x000fc800078e0a14 */
[----:B------:R-:W-:-:S04]  /*8220*/  IMAD R3, R20, 0x20, R37 ;  /* 0x0000002014037824 */ /* 0x000fc800078e0225 */
        /* <DEDUP_REMOVED lines=23> */
.L_x_6164:
[----:B------:R-:W-:Y:S01]  /*83a0*/  IMAD R34, R23, R34, RZ ;  /* 0x0000002217227224 */ /* 0x000fe200078e02ff */
[----:B------:R-:W-:Y:S01]  /*83b0*/  BSSY B1, `(.L_x_5874) ;  /* 0x000001e000017945 */ /* 0x000fe20003800000 */
[----:B------:R-:W-:Y:S02]  /*83c0*/  CS2R R24, SRZ ;  /* 0x0000000000187805 */ /* 0x000fe4000001ff00 */
[----:B------:R-:W-:Y:S02]  /*83d0*/  CS2R R28, SRZ ;  /* 0x00000000001c7805 */ /* 0x000fe4000001ff00 */
[----:B------:R-:W-:Y:S02]  /*83e0*/  CS2R R20, SRZ ;  /* 0x0000000000147805 */ /* 0x000fe4000001ff00 */
[----:B------:R-:W-:Y:S02]  /*83f0*/  ISETP.GE.AND P0, PT, R37, R34, PT ;  /* 0x000000222500720c */ /* 0x000fe40003f06270 */
[----:B------:R-:W-:-:S11]  /*8400*/  CS2R R26, SRZ ;  /* 0x00000000001a7805 */ /* 0x000fd6000001ff00 */
[----:B------:R-:W-:Y:S05]  /*8410*/  @P0 BRA `(.L_x_5875) ;  /* 0x00000000005c0947 */ /* 0x000fea0003800000 */
[----:B------:R-:W4:Y:S01]  /*8420*/  LDL R11, [R1+0x58] ;  /* 0x00005800010b7983 */ /* 0x000f220000100800 */
[----:B------:R-:W-:Y:S01]  /*8430*/  ULDC UR4, c[0x0][0x3f4] ;  /* 0x0000fd0000047ab9 */ /* 0x000fe20000000800 */
[----:B--2---:R-:W-:Y:S01]  /*8440*/  IMAD.MOV.U32 R8, RZ, RZ, R0 ;  /* 0x000000ffff087224 */ /* 0x004fe200078e0000 */
[----:B------:R-:W-:Y:S01]  /*8450*/  ISETP.GE.AND P3, PT, R207, UR4, PT ;  /* 0x00000004cf007c0c */ /* 0x000fe2000bf66270 */
[----:B-1----:R-:W-:Y:S01]  /*8460*/  IMAD.MOV.U32 R9, RZ, RZ, R3 ;  /* 0x000000ffff097224 */ /* 0x002fe200078e0003 */
[----:B------:R-:W-:Y:S01]  /*8470*/  ISETP.GE.AND P2, PT, R194, UR4, PT ;  /* 0x00000004c2007c0c */ /* 0x000fe2000bf46270 */
[----:B---3--:R-:W-:Y:S01]  /*8480*/  IMAD.MOV.U32 R15, RZ, RZ, R5 ;  /* 0x000000ffff0f7224 */ /* 0x008fe200078e0005 */
[----:B------:R-:W-:-:S09]  /*8490*/  CS2R R28, SRZ ;  /* 0x00000000001c7805 */ /* 0x000fd2000001ff00 */
[C---:B------:R-:W-:Y:S01]  /*84a0*/  @!P3 IMAD.SHL.U32 R33, R207.reuse, 0x2, RZ ;  /* 0x00000002cf21b824 */ /* 0x040fe200078e00ff */
[----:B------:R-:W-:Y:S02]  /*84b0*/  CS2R R26, SRZ ;  /* 0x00000000001a7805 */ /* 0x000fe4000001ff00 */
[----:B------:R-:W-:Y:S01]  /*84c0*/  CS2R R24, SRZ ;  /* 0x0000000000187805 */ /* 0x000fe2000001ff00 */
[----:B------:R-:W-:Y:S01]  /*84d0*/  @!P2 IMAD.WIDE R8, R194, 0x2, R8 ;  /* 0x00000002c208a825 */ /* 0x000fe200078e0208 */
[-C--:B------:R-:W-:Y:S02]  /*84e0*/  @!P3 IADD3 R30, P0, R0, R33.reuse, RZ ;  /* 0x00000021001eb210 */ /* 0x080fe40007f1e0ff */
[----:B----4-:R-:W-:Y:S01]  /*84f0*/  @!P3 IADD3 R32, P1, R14, R33, RZ ;  /* 0x000000210e20b210 */ /* 0x010fe20007f3e0ff */
[----:B------:R-:W-:Y:S01]  /*8500*/  @!P2 IMAD.WIDE R12, R194, 0x2, R14 ;  /* 0x00000002c20ca825 */ /* 0x000fe200078e020e */
[----:B------:R1:W5:Y:S04]  /*8510*/  @!P2 LD.E.64 R28, desc[UR42][R8.64] ;  /* 0x0000002a081ca980 */ /* 0x000368000c101b00 */
[----:B------:R1:W5:Y:S01]  /*8520*/  @!P2 LD.E.64 R26, desc[UR42][R12.64] ;  /* 0x0000002a0c1aa980 */ /* 0x000362000c101b00 */
[----:B------:R-:W-:-:S04]  /*8530*/  @!P3 SHF.L.U64.HI R20, R207, 0x1, R11 ;  /* 0x00000001cf14b819 */ /* 0x000fc8000001020b */
[----:B------:R-:W-:Y:S01]  /*8540*/  @!P3 IADD3.X R33, R5, R20, RZ, P1, !PT ;  /* 0x000000140521b210 */ /* 0x000fe20000ffe4ff */
[----:B------:R-:W-:Y:S01]  /*8550*/  @!P3 IMAD.X R31, R3, 0x1, R20, P0 ;  /* 0x00000001031fb824 */ /* 0x000fe200000e0614 */
[----:B------:R-:W-:-:S04]  /*8560*/  CS2R R20, SRZ ;  /* 0x0000000000147805 */ /* 0x000fc8000001ff00 */
[----:B------:R1:W5:Y:S04]  /*8570*/  @!P3 LD.E.64 R24, desc[UR42][R30.64] ;  /* 0x0000002a1e18b980 */ /* 0x000368000c101b00 */
[----:B------:R1:W5:Y:S02]  /*8580*/  @!P3 LD.E.64 R20, desc[UR42][R32.64] ;  /* 0x0000002a2014b980 */ /* 0x000364000c101b00 */
.L_x_5875:
[----:B------:R-:W-:Y:S05]  /*8590*/  BSYNC B1 ;  /* 0x0000000000017941 */ /* 0x000fea0003800000 */
.L_x_5874:
[----:B---3-5:R-:W-:Y:S01]  /*85a0*/  IMAD.MOV.U32 R5, RZ, RZ, R28 ;  /* 0x000000ffff057224 */ /* 0x028fe200078e001c */
[----:B------:R-:W-:Y:S01]  /*85b0*/  UMOV UR4, 0xffffffff ;  /* 0xffffffff00047882 */ /* 0x000fe20000000000 */
[----:B-1----:R-:W-:Y:S02]  /*85c0*/  IMAD.MOV.U32 R8, RZ, RZ, R29 ;  /* 0x000000ffff087224 */ /* 0x002fe400078e001d */
[----:B--2---:R-:W-:Y:S02]  /*85d0*/  IMAD.MOV.U32 R0, RZ, RZ, R24 ;  /* 0x000000ffff007224 */ /* 0x004fe400078e0018 */
[----:B------:R-:W-:Y:S01]  /*85e0*/  IMAD.MOV.U32 R3, RZ, RZ, R25 ;  /* 0x000000ffff037224 */ /* 0x000fe200078e0019 */
[----:B------:R-:W-:Y:S01]  /*85f0*/  PRMT R42, R5, 0x5410, R8 ;  /* 0x00005410052a7816 */ /* 0x000fe20000000008 */
[----:B------:R-:W-:Y:S02]  /*8600*/  IMAD.MOV.U32 R5, RZ, RZ, R26 ;  /* 0x000000ffff057224 */ /* 0x000fe400078e001a */
[----:B------:R-:W-:Y:S01]  /*8610*/  IMAD.MOV.U32 R8, RZ, RZ, R27 ;  /* 0x000000ffff087224 */ /* 0x000fe200078e001b */
[----:B------:R-:W-:Y:S01]  /*8620*/  PRMT R40, R0, 0x5410, R3 ;  /* 0x0000541000287816 */ /* 0x000fe20000000003 */
[----:B------:R-:W-:-:S02]  /*8630*/  IMAD.MOV.U32 R0, RZ, RZ, R20 ;  /* 0x000000ffff007224 */ /* 0x000fc400078e0014 */
[----:B------:R-:W-:Y:S01]  /*8640*/  IMAD.MOV.U32 R3, RZ, RZ, R21 ;  /* 0x000000ffff037224 */ /* 0x000fe200078e0015 */
[----:B------:R-:W-:Y:S02]  /*8650*/  PRMT R44, R5, 0x5410, R8 ;  /* 0x00005410052c7816 */ /* 0x000fe40000000008 */
[----:B------:R-:W-:Y:S02]  /*8660*/  CS2R R8, SRZ ;  /* 0x0000000000087805 */ /* 0x000fe4000001ff00 */
[----:B------:R-:W-:Y:S01]  /*8670*/  PRMT R43, R0, 0x5410, R3 ;  /* 0x00005410002b7816 */ /* 0x000fe20000000003 */
[----:B------:R-:W-:Y:S06]  /*8680*/  BRA.DIV UR4, `(.L_x_5876) ;  /* 0x00000172049c7947 */ /* 0x000fec000b800000 */
[----:B------:R1:W2:Y:S04]  /*8690*/  SHFL.IDX PT, R3, R6, 0x1, 0x1c1f ;  /* 0x003c1f0006037f89 */ /* 0x0002a800000e0000 */
[----:B------:R1:W3:Y:S04]  /*86a0*/  SHFL.IDX PT, R0, R4, 0x1, 0x1c1f ;  /* 0x003c1f0004007f89 */ /* 0x0002e800000e0000 */
[----:B------:R1:W0:Y:S04]  /*86b0*/  SHFL.IDX PT, R5, R10, 0x1, 0x1c1f ;  /* 0x003c1f000a057f89 */ /* 0x00022800000e0000 */
[----:B----4-:R1:W4:Y:S02]  /*86c0*/  SHFL.IDX PT, R14, R7, 0x1, 0x1c1f ;  /* 0x003c1f00070e7f89 */ /* 0x01032400000e0000 */
.L_x_6170:
[----:B01----:R-:W5:Y:S01]  /*86d0*/  LDL R6, [R1+0x54] ;  /* 0x0000540001067983 */ /* 0x003f620000100800 */
[----:B------:R-:W-:Y:S01]  /*86e0*/  VIADD R37, R37, 0x20 ;  /* 0x0000002025257836 */ /* 0x000fe20000000000 */
[----:B------:R-:W-:Y:S01]  /*86f0*/  BSSY B1, `(.L_x_5877) ;  /* 0x0000022000017945 */ /* 0x000fe20003800000 */
[----:B------:R-:W-:Y:S01]  /*8700*/  IMAD.SHL.U32 R36, R200, 0x40, RZ ;  /* 0x00000040c8247824 */ /* 0x000fe200078e00ff */
[----:B------:R-:W-:Y:S02]  /*8710*/  CS2R R30, SRZ ;  /* 0x00000000001e7805 */ /* 0x000fe4000001ff00 */
[----:B------:R-:W-:Y:S02]  /*8720*/  CS2R R10, SRZ ;  /* 0x00000000000a7805 */ /* 0x000fe4000001ff00 */
[----:B------:R-:W-:Y:S02]  /*8730*/  ISETP.GE.AND P0, PT, R37, R34, PT ;  /* 0x000000222500720c */ /* 0x000fe40003f06270 */
[----:B------:R-:W-:-:S02]  /*8740*/  CS2R R12, SRZ ;  /* 0x00000000000c7805 */ /* 0x000fc4000001ff00 */
[----:B-----5:R-:W-:-:S04]  /*8750*/  LEA.HI R4, R6, R6, RZ, 0x1 ;  /* 0x0000000606047211 */ /* 0x020fc800078f08ff */
[----:B------:R-:W-:-:S05]  /*8760*/  LOP3.LUT R4, R4, 0xfffffffe, RZ, 0xc0, !PT ;  /* 0xfffffffe04047812 */ /* 0x000fca00078ec0ff */
[----:B------:R-:W-:-:S05]  /*8770*/  IMAD.IADD R4, R6, 0x1, -R4 ;  /* 0x0000000106047824 */ /* 0x000fca00078e0a04 */
[----:B------:R-:W-:Y:S01]  /*8780*/  SHF.L.U32 R35, R4, 0x1f, RZ ;  /* 0x0000001f04237819 */ /* 0x000fe200000006ff */
[----:B------:R-:W-:Y:S06]  /*8790*/  @P0 BRA `(.L_x_5878) ;  /* 0x00000000005c0947 */ /* 0x000fec0003800000 */
[----:B------:R-:W4:Y:S01]  /*87a0*/  LDL R15, [R1+0x58] ;  /* 0x00005800010f7983 */ /* 0x000f220000100800 */
[----:B------:R-:W-:Y:S01]  /*87b0*/  ULDC UR4, c[0x0][0x3f4] ;  /* 0x0000fd0000047ab9 */ /* 0x000fe20000000800 */
[----:B---3--:R-:W-:Y:S01]  /*87c0*/  IMAD.MOV.U32 R6, RZ, RZ, R0 ;  /* 0x000000ffff067224 */ /* 0x008fe200078e0000 */
[----:B------:R-:W-:Y:S01]  /*87d0*/  ISETP.GE.AND P2, PT, R194, UR4, PT ;  /* 0x00000004c2007c0c */ /* 0x000fe2000bf46270 */
[----:B--2---:R-:W-:Y:S01]  /*87e0*/  IMAD.MOV.U32 R7, RZ, RZ, R3 ;  /* 0x000000ffff077224 */ /* 0x004fe200078e0003 */
[----:B------:R-:W-:Y:S02]  /*87f0*/  ISETP.GE.AND P3, PT, R207, UR4, PT ;  /* 0x00000004cf007c0c */ /* 0x000fe4000bf66270 */
[----:B------:R-:W-:-:S09]  /*8800*/  CS2R R30, SRZ ;  /* 0x00000000001e7805 */ /* 0x000fd2000001ff00 */
[----:B------:R-:W-:-:S04]  /*8810*/  @!P2 IMAD.WIDE R32, R194, 0x2, R6 ;  /* 0x00000002c220a825 */ /* 0x000fc800078e0206 */
[C---:B------:R-:W-:Y:S01]  /*8820*/  @!P3 IMAD.SHL.U32 R7, R207.reuse, 0x2, RZ ;  /* 0x00000002cf07b824 */ /* 0x040fe200078e00ff */
[----:B------:R-:W-:Y:S02]  /*8830*/  CS2R R12, SRZ ;  /* 0x00000000000c7805 */ /* 0x000fe4000001ff00 */
[----:B------:R-:W-:Y:S01]  /*8840*/  CS2R R8, SRZ ;  /* 0x0000000000087805 */ /* 0x000fe2000001ff00 */
[----:B------:R0:W5:Y:S01]  /*8850*/  @!P2 LD.E.64 R30, desc[UR42][R32.64] ;  /* 0x0000002a201ea980 */ /* 0x000162000c101b00 */
[-C--:B------:R-:W-:Y:S02]  /*8860*/  @!P3 IADD3 R6, P0, R0, R7.reuse, RZ ;  /* 0x000000070006b210 */ /* 0x080fe40007f1e0ff */
[----:B----4-:R-:W-:Y:S02]  /*8870*/  @!P3 IADD3 R4, P1, R14, R7, RZ ;  /* 0x000000070e04b210 */ /* 0x010fe40007f3e0ff */
[----:B------:R-:W-:Y:S02]  /*8880*/  @!P3 SHF.L.U64.HI R10, R207, 0x1, R15 ;  /* 0x00000001cf0ab819 */ /* 0x000fe4000001020f */
[----:B------:R-:W-:-:S03]  /*8890*/  MOV R15, R5 ;  /* 0x00000005000f7202 */ /* 0x000fc60000000f00 */
[--C-:B------:R-:W-:Y:S02]  /*88a0*/  @!P3 IMAD.X R7, R3, 0x1, R10.reuse, P0 ;  /* 0x000000010307b824 */ /* 0x100fe400000e060a */
[----:B------:R-:W-:Y:S01]  /*88b0*/  @!P3 IMAD.X R5, R5, 0x1, R10, P1 ;  /* 0x000000010505b824 */ /* 0x000fe200008e060a */
[----:B------:R-:W-:Y:S01]  /*88c0*/  CS2R R10, SRZ ;  /* 0x00000000000a7805 */ /* 0x000fe2000001ff00 */
[----:B------:R-:W-:Y:S01]  /*88d0*/  @!P2 IMAD.WIDE R14, R194, 0x2, R14 ;  /* 0x00000002c20ea825 */ /* 0x000fe200078e020e */
[----:B------:R0:W5:Y:S04]  /*88e0*/  @!P3 LD.E.64 R8, desc[UR42][R6.64] ;  /* 0x0000002a0608b980 */ /* 0x000168000c101b00 */
[----:B------:R0:W5:Y:S04]  /*88f0*/  @!P2 LD.E.64 R12, desc[UR42][R14.64] ;  /* 0x0000002a0e0ca980 */ /* 0x000168000c101b00 */
[----:B------:R0:W5:Y:S02]  /*8900*/  @!P3 LD.E.64 R10, desc[UR42][R4.64] ;  /* 0x0000002a040ab980 */ /* 0x000164000c101b00 */
.L_x_5878:
[----:B------:R-:W-:Y:S05]  /*8910*/  BSYNC B1 ;  /* 0x0000000000017941 */ /* 0x000fea0003800000 */
.L_x_5877:
[----:B0-----:R-:W0:Y:S01]  /*8920*/  S2R R15, SR_TID.X ;  /* 0x00000000000f7919 */ /* 0x001e220000002100 */
[----:B------:R-:W1:Y:S01]  /*8930*/  SYNCS.PHASECHK.TRANS64.TRYWAIT P0, [R2+URZ+0x28c00], R35 ;  /* 0x028c0023020075a7 */ /* 0x000e62000800017f */
[----:B--2---:R-:W-:Y:S01]  /*8940*/  LOP3.LUT R3, R36, 0x1c0, RZ, 0xc0, !PT ;  /* 0x000001c024037812 */ /* 0x004fe200078ec0ff */
[----:B-----5:R-:W-:Y:S01]  /*8950*/  IMAD.MOV.U32 R4, RZ, RZ, R8 ;  /* 0x000000ffff047224 */ /* 0x020fe200078e0008 */
[----:B------:R-:W-:Y:S01]  /*8960*/  VIADDMNMX R41, R34, -R199, 0x40, PT ;  /* 0x0000004022297446 */ /* 0x000fe200038009c7 */
[----:B------:R-:W-:Y:S01]  /*8970*/  IMAD.MOV.U32 R5, RZ, RZ, R31 ;  /* 0x000000ffff057224 */ /* 0x000fe200078e001f */
[----:B---3--:R-:W-:Y:S01]  /*8980*/  LOP3.LUT R0, R3, 0x18, R16, 0xf8, !PT ;  /* 0x0000001803007812 */ /* 0x008fe200078ef810 */
[----:B------:R-:W-:Y:S01]  /*8990*/  IMAD.MOV.U32 R6, RZ, RZ, R10 ;  /* 0x000000ffff067224 */ /* 0x000fe200078e000a */
[----:B------:R-:W-:Y:S01]  /*89a0*/  SHF.R.U32.HI R3, RZ, 0x3, R3 ;  /* 0x00000003ff037819 */ /* 0x000fe20000011603 */
[----:B------:R-:W-:Y:S01]  /*89b0*/  BSSY B1, `(.L_x_5879) ;  /* 0x0000018000017945 */ /* 0x000fe20003800000 */
[----:B------:R-:W-:Y:S01]  /*89c0*/  PRMT R45, R4, 0x7610, R45 ;  /* 0x00007610042d7816 */ /* 0x000fe2000000002d */
[----:B------:R-:W-:Y:S01]  /*89d0*/  IMAD.MOV.U32 R4, RZ, RZ, R30 ;  /* 0x000000ffff047224 */ /* 0x000fe200078e001e */
[----:B------:R-:W-:Y:S01]  /*89e0*/  LOP3.LUT R0, R0, R3, RZ, 0x3c, !PT ;  /* 0x0000000300007212 */ /* 0x000fe200078e3cff */
[----:B------:R-:W-:Y:S01]  /*89f0*/  IMAD.MOV.U32 R3, RZ, RZ, R9 ;  /* 0x000000ffff037224 */ /* 0x000fe200078e0009 */
[----:B------:R-:W-:Y:S01]  /*8a00*/  PRMT R46, R5, 0x5410, R6 ;  /* 0x00005410052e7816 */ /* 0x000fe20000000006 */
[----:B------:R-:W-:Y:S01]  /*8a10*/  IMAD.MOV.U32 R5, RZ, RZ, R13 ;  /* 0x000000ffff057224 */ /* 0x000fe200078e000d */
[----:B------:R-:W-:Y:S01]  /*8a20*/  PRMT R45, R45, 0x5410, R4 ;  /* 0x000054102d2d7816 */ /* 0x000fe20000000004 */
[----:B------:R-:W-:Y:S01]  /*8a30*/  IMAD.MOV.U32 R4, RZ, RZ, R12 ;  /* 0x000000ffff047224 */ /* 0x000fe200078e000c */
[----:B----4-:R-:W-:-:S02]  /*8a40*/  PRMT R14, R3, 0x7610, R14 ;  /* 0x00007610030e7816 */ /* 0x010fc4000000000e */
[----:B------:R-:W-:Y:S02]  /*8a50*/  LOP3.LUT P2, RZ, R200, 0x4, RZ, 0xc0, !PT ;  /* 0x00000004c8ff7812 */ /* 0x000fe4000784c0ff */
[----:B------:R-:W-:Y:S02]  /*8a60*/  PRMT R47, R4, 0x7610, R47 ;  /* 0x00007610042f7816 */ /* 0x000fe4000000002f */
[----:B------:R-:W-:Y:S01]  /*8a70*/  ISETP.GE.AND P1, PT, R196, R41, PT ;  /* 0x00000029c400720c */ /* 0x000fe20003f26270 */
[----:B0-----:R-:W-:-:S05]  /*8a80*/  VIADD R15, R15, 0xffffff80 ;  /* 0xffffff800f0f7836 */ /* 0x001fca0000000000 */
[----:B------:R-:W-:-:S04]  /*8a90*/  SHF.R.S32.HI R7, RZ, 0x1f, R15 ;  /* 0x0000001fff077819 */ /* 0x000fc8000001140f */
[----:B------:R-:W-:-:S04]  /*8aa0*/  LEA.HI R7, R7, R15, RZ, 0x5 ;  /* 0x0000000f07077211 */ /* 0x000fc800078f28ff */
[----:B------:R-:W-:-:S05]  /*8ab0*/  SHF.R.S32.HI R7, RZ, 0x5, R7 ;  /* 0x00000005ff077819 */ /* 0x000fca0000011407 */
[----:B------:R-:W-:Y:S02]  /*8ac0*/  IMAD R3, R7, 0x200, R0 ;  /* 0x0000020007037824 */ /* 0x000fe400078e0200 */
[----:B------:R-:W-:Y:S02]  /*8ad0*/  IMAD.MOV.U32 R0, RZ, RZ, R11 ;  /* 0x000000ffff007224 */ /* 0x000fe400078e000b */
[----:B------:R-:W-:-:S03]  /*8ae0*/  IMAD R3, R3, 0x2, R2 ;  /* 0x0000000203037824 */ /* 0x000fc600078e0202 */
[----:B------:R-:W-:Y:S01]  /*8af0*/  PRMT R14, R14, 0x5410, R0 ;  /* 0x000054100e0e7816 */ /* 0x000fe20000000000 */
[C---:B------:R-:W-:Y:S01]  /*8b00*/  VIADD R4, R3.reuse, 0x20400 ;  /* 0x0002040003047836 */ /* 0x040fe20000000000 */
[----:B------:R-:W-:Y:S01]  /*8b10*/  IADD3 R0, R3, 0x20440, RZ ;  /* 0x0002044003007810 */ /* 0x000fe20007ffe0ff */
[----:B-1----:R-:W-:Y:S06]  /*8b20*/  @!P0 BRA `(.L_x_5880) ;  /* 0x0000016c00e48947 */ /* 0x002fec0003800000 */
.L_x_6171:
[----:B------:R-:W-:Y:S05]  /*8b30*/  BSYNC B1 ;  /* 0x0000000000017941 */ /* 0x000fea0003800000 */
.L_x_5879:
[----:B------:R-:W-:Y:S01]  /*8b40*/  BSSY B1, `(.L_x_5881) ;  /* 0x000005f000017945 */ /* 0x000fe20003800000 */
[----:B------:R-:W-:Y:S01]  /*8b50*/  PRMT R47, R47, 0x5410, R5 ;  /* 0x000054102f2f7816 */ /* 0x000fe20000000005 */
[----:B------:R-:W-:Y:S02]  /*8b60*/  @P2 VIADD R0, R4, 0xffffffc0 ;  /* 0xffffffc004002836 */ /* 0x000fe40000000000 */
[----:B------:R-:W-:Y:S05]  /*8b70*/  @P1 BRA `(.L_x_5882) ;  /* 0x00000004006c1947 */ /* 0x000fea0003800000 */
[----:B------:R-:W1:Y:S01]  /*8b80*/  LDC R4, c[0x0][0x3f4] ;  /* 0x0000fd00ff047b82 */ /* 0x000e620000000800 */
[----:B------:R-:W-:Y:S01]  /*8b90*/  BSSY B2, `(.L_x_5883) ;  /* 0x000002e000027945 */ /* 0x000fe20003800000 */
[-C--:B-1----:R-:W-:Y:S02]  /*8ba0*/  ISETP.GE.AND P0, PT, R194, R4.reuse, PT ;  /* 0x00000004c200720c */ /* 0x082fe40003f06270 */
[----:B------:R-:W-:-:S11]  /*8bb0*/  ISETP.GE.AND P1, PT, R207, R4, PT ;  /* 0x00000004cf00720c */ /* 0x000fd60003f26270 */
[----:B------:R-:W-:Y:S05]  /*8bc0*/  @P0 BRA `(.L_x_5884) ;  /* 0x0000000000a80947 */ /* 0x000fea0003800000 */
[----:B------:R-:W1:Y:S01]  /*8bd0*/  LDS.128 R4, [R3+0x20400] ;  /* 0x0204000003047984 */ /* 0x000e620000000c00 */
[----:B------:R-:W-:Y:S01]  /*8be0*/  SHF.R.U32.HI R32, RZ, 0x10, R29 ;  /* 0x00000010ff207819 */ /* 0x000fe2000001161d */
[----:B------:R-:W-:Y:S01]  /*8bf0*/  HADD2.F32 R33, -RZ, R44.H0_H0 ;  /* 0x2000002cff217230 */ /* 0x000fe20000004100 */
[----:B------:R-:W-:Y:S02]  /*8c00*/  SHF.R.U32.HI R34, RZ, 0x10, R27 ;  /* 0x00000010ff227819 */ /* 0x000fe4000001161b */
[----:B------:R-:W-:Y:S01]  /*8c10*/  SHF.R.U64 R39, R28, 0x10, R29 ;  /* 0x000000101c277819 */ /* 0x000fe2000000121d */
[----:B------:R-:W-:Y:S01]  /*8c20*/  HADD2.F32 R32, -RZ, R32.H0_H0 ;  /* 0x20000020ff207230 */ /* 0x000fe20000004100 */
[----:B------:R-:W-:Y:S01]  /*8c30*/  SHF.R.U64 R38, R26, 0x10, R27 ;  /* 0x000000101a267819 */ /* 0x000fe2000000121b */
[----:B------:R-:W-:Y:S02]  /*8c40*/  HADD2.F32 R34, -RZ, R34.H0_H0 ;  /* 0x20000022ff227230 */ /* 0x000fe40000004100 */
[----:B------:R-:W-:-:S02]  /*8c50*/  HADD2.F32 R29, -RZ, R42.H0_H0 ;  /* 0x2000002aff1d7230 */ /* 0x000fc40000004100 */
[--C-:B-1----:R-:W-:Y:S02]  /*8c60*/  HADD2.F32 R27, -RZ, R7.reuse.H0_H0 ;  /* 0x20000007ff1b7230 */ /* 0x102fe40000004100 */
[----:B------:R-:W-:Y:S02]  /*8c70*/  HADD2.F32 R28, -RZ, R7.H1_H1 ;  /* 0x30000007ff1c7230 */ /* 0x000fe40000004100 */
[--C-:B------:R-:W-:Y:S02]  /*8c80*/  HADD2.F32 R7, -RZ, R4.reuse.H0_H0 ;  /* 0x20000004ff077230 */ /* 0x100fe40000004100 */
[----:B------:R-:W-:Y:S02]  /*8c90*/  HADD2.F32 R4, -RZ, R4.H1_H1 ;  /* 0x30000004ff047230 */ /* 0x000fe40000004100 */
[C---:B------:R-:W-:Y:S01]  /*8ca0*/  FMUL.FTZ R36, R28.reuse, R34 ;  /* 0x000000221c247220 */ /* 0x040fe20000410000 */
[----:B0-----:R-:W-:Y:S01]  /*8cb0*/  FMUL.FTZ R35, R28, R32 ;  /* 0x000000201c237220 */ /* 0x001fe20000410000 */
[----:B------:R-:W-:-:S02]  /*8cc0*/  HADD2.F32 R15, -RZ, R6.H0_H0 ;  /* 0x20000006ff0f7230 */ /* 0x000fc40000004100 */
[C---:B------:R-:W-:Y:S01]  /*8cd0*/  FMUL.FTZ R28, R4.reuse, R33 ;  /* 0x00000021041c7220 */ /* 0x040fe20000410000 */
[C---:B------:R-:W-:Y:S01]  /*8ce0*/  FFMA.FTZ R36, R27.reuse, R32, -R36 ;  /* 0x000000201b247223 */ /* 0x040fe20000010824 */
[----:B------:R-:W-:Y:S01]  /*8cf0*/  FFMA.FTZ R37, R27, R34, R35 ;  /* 0x000000221b257223 */ /* 0x000fe20000010023 */
[----:B------:R-:W-:Y:S02]  /*8d00*/  HADD2.F32 R26, -RZ, R6.H1_H1 ;  /* 0x30000006ff1a7230 */ /* 0x000fe40000004100 */
[-C--:B------:R-:W-:Y:S01]  /*8d10*/  FMUL.FTZ R34, R4, R29.reuse ;  /* 0x0000001d04227220 */ /* 0x080fe20000410000 */
[C---:B------:R-:W-:Y:S01]  /*8d20*/  FFMA.FTZ R32, R7.reuse, R29, -R28 ;  /* 0x0000001d07207223 */ /* 0x040fe2000001081c */
[--C-:B------:R-:W-:Y:S02]  /*8d30*/  HADD2.F32 R6, -RZ, R5.reuse.H0_H0 ;  /* 0x20000005ff067230 */ /* 0x100fe40000004100 */
[----:B------:R-:W-:Y:S02]  /*8d40*/  HADD2.F32 R29, -RZ, R44.H1_H1 ;  /* 0x3000002cff1d7230 */ /* 0x000fe40000004100 */
[----:B------:R-:W-:Y:S01]  /*8d50*/  FFMA.FTZ R33, R7, R33, R34 ;  /* 0x0000002107217223 */ /* 0x000fe20000010022 */
[----:B------:R-:W-:-:S02]  /*8d60*/  HADD2.F32 R5, -RZ, R5.H1_H1 ;  /* 0x30000005ff057230 */ /* 0x000fc40000004100 */
[----:B------:R-:W-:Y:S02]  /*8d70*/  HADD2.F32 R27, -RZ, R42.H1_H1 ;  /* 0x3000002aff1b7230 */ /* 0x000fe40000004100 */
[C---:B------:R-:W-:Y:S01]  /*8d80*/  FMUL.FTZ R34, R26.reuse, R29 ;  /* 0x0000001d1a227220 */ /* 0x040fe20000410000 */
[----:B------:R-:W-:Y:S02]  /*8d90*/  HADD2.F32 R28, -RZ, R38.H0_H0 ;  /* 0x20000026ff1c7230 */ /* 0x000fe40000004100 */
[----:B------:R-:W-:Y:S02]  /*8da0*/  HADD2.F32 R4, -RZ, R39.H0_H0 ;  /* 0x20000027ff047230 */ /* 0x000fe40000004100 */
[-C--:B------:R-:W-:Y:S01]  /*8db0*/  FMUL.FTZ R26, R26, R27.reuse ;  /* 0x0000001b1a1a7220 */ /* 0x080fe20000410000 */
[----:B------:R-:W-:Y:S01]  /*8dc0*/  FFMA.FTZ R34, R15, R27, -R34 ;  /* 0x0000001b0f227223 */ /* 0x000fe20000010822 */
[C---:B------:R-:W-:Y:S01]  /*8dd0*/  FMUL.FTZ R7, R5.reuse, R28 ;  /* 0x0000001c05077220 */ /* 0x040fe20000410000 */
[----:B------:R-:W-:Y:S01]  /*8de0*/  FMUL.FTZ R35, R5, R4 ;  /* 0x0000000405237220 */ /* 0x000fe20000410000 */
[----:B------:R-:W-:-:S02]  /*8df0*/  FFMA.FTZ R15, R15, R29, R26 ;  /* 0x0000001d0f0f7223 */ /* 0x000fc4000001001a */
[C---:B------:R-:W-:Y:S01]  /*8e00*/  FFMA.FTZ R5, R6.reuse, R4, -R7 ;  /* 0x0000000406057223 */ /* 0x040fe20000010807 */
[----:B------:R-:W-:Y:S01]  /*8e10*/  F2FP.F16.F32.PACK_AB R7, R37, R36 ;  /* 0x000000242507723e */ /* 0x000fe200000000ff */
[----:B------:R-:W-:Y:S01]  /*8e20*/  FFMA.FTZ R28, R6, R28, R35 ;  /* 0x0000001c061c7223 */ /* 0x000fe20000010023 */
[----:B------:R-:W-:Y:S02]  /*8e30*/  F2FP.F16.F32.PACK_AB R4, R33, R32 ;  /* 0x000000202104723e */ /* 0x000fe400000000ff */
[----:B------:R-:W-:Y:S02]  /*8e40*/  F2FP.F16.F32.PACK_AB R6, R15, R34 ;  /* 0x000000220f06723e */ /* 0x000fe400000000ff */
[----:B------:R-:W-:-:S05]  /*8e50*/  F2FP.F16.F32.PACK_AB R5, R28, R5 ;  /* 0x000000051c05723e */ /* 0x000fca00000000ff */
[----:B------:R1:W-:Y:S02]  /*8e60*/  STS.128 [R3+0x20400], R4 ;  /* 0x0204000403007388 */ /* 0x0003e40000000c00 */
.L_x_5884:
[----:B------:R-:W-:Y:S05]  /*8e70*/  BSYNC B2 ;  /* 0x0000000000027941 */ /* 0x000fea0003800000 */
.L_x_5883:
[----:B------:R-:W-:Y:S05]  /*8e80*/  @P1 BRA `(.L_x_5882) ;  /* 0x0000000000a81947 */ /* 0x000fea0003800000 */
[----:B-1----:R-:W1:Y:S01]  /*8e90*/  LDS.128 R4, [R0] ;  /* 0x0000000000047984 */ /* 0x002e620000000c00 */
[----:B------:R-:W-:Y:S01]  /*8ea0*/  SHF.R.U32.HI R26, RZ, 0x10, R25 ;  /* 0x00000010ff1a7819 */ /* 0x000fe20000011619 */
[----:B------:R-:W-:Y:S01]  /*8eb0*/  HADD2.F32 R27, -RZ, R43.H0_H0 ;  /* 0x2000002bff1b7230 */ /* 0x000fe20000004100 */
[----:B------:R-:W-:Y:S02]  /*8ec0*/  SHF.R.U32.HI R28, RZ, 0x10, R21 ;  /* 0x00000010ff1c7819 */ /* 0x000fe40000011615 */
[----:B0-----:R-:W-:Y:S01]  /*8ed0*/  SHF.R.U64 R35, R24, 0x10, R25 ;  /* 0x0000001018237819 */ /* 0x001fe20000001219 */
        /* <DEDUP_REMOVED lines=16> */
[C---:B------:R-:W-:Y:S01]  /*8fe0*/  FFMA.FTZ R26, R7.reuse, R25, -R24 ;  /* 0x00000019071a7223 */ /* 0x040fe20000010818 */
[----:B------:R-:W-:Y:S02]  /*8ff0*/  HADD2.F32 R6, -RZ, R5.H0_H0 ;  /* 0x20000005ff067230 */ /* 0x000fe40000004100 */
        /* <DEDUP_REMOVED lines=18> */
[----:B------:R2:W-:Y:S02]  /*9120*/  STS.128 [R0], R4 ;  /* 0x0000000400007388 */ /* 0x0005e40000000c00 */
.L_x_5882:
[----:B------:R-:W-:Y:S05]  /*9130*/  BSYNC B1 ;  /* 0x0000000000017941 */ /* 0x000fea0003800000 */
.L_x_5881:
        /* <DEDUP_REMOVED lines=17> */
[----:B-1----:R-:W-:-:S02]  /*9250*/  HADD2.F32 R15, -RZ, R7.H0_H0 ;  /* 0x20000007ff0f7230 */ /* 0x002fc40000004100 */
[----:B------:R-:W-:Y:S02]  /*9260*/  HADD2.F32 R20, -RZ, R7.H1_H1 ;  /* 0x30000007ff147230 */ /* 0x000fe40000004100 */
[--C-:B------:R-:W-:Y:S02]  /*9270*/  HADD2.F32 R7, -RZ, R4.reuse.H0_H0 ;  /* 0x20000004ff077230 */ /* 0x100fe40000004100 */
[----:B------:R-:W-:Y:S02]  /*9280*/  HADD2.F32 R4, -RZ, R4.H1_H1 ;  /* 0x30000004ff047230 */ /* 0x000fe40000004100 */
[C---:B------:R-:W-:Y:S01]  /*9290*/  FMUL.FTZ R28, R20.reuse, R26 ;  /* 0x0000001a141c7220 */ /* 0x040fe20000410000 */
[-C--:B------:R-:W-:Y:S01]  /*92a0*/  FMUL.FTZ R27, R20, R24.reuse ;  /* 0x00000018141b7220 */ /* 0x080fe20000410000 */
[--C-:B------:R-:W-:Y:S02]  /*92b0*/  HADD2.F32 R12, -RZ, R6.reuse.H0_H0 ;  /* 0x20000006ff0c7230 */ /* 0x100fe40000004100 */
[----:B------:R-:W-:Y:S01]  /*92c0*/  FMUL.FTZ R20, R4, R25 ;  /* 0x0000001904147220 */ /* 0x000fe20000410000 */
[C---:B------:R-:W-:Y:S01]  /*92d0*/  FFMA.FTZ R28, R15.reuse, R24, -R28 ;  /* 0x000000180f1c7223 */ /* 0x040fe2000001081c */
[----:B------:R-:W-:Y:S01]  /*92e0*/  FFMA.FTZ R29, R15, R26, R27 ;  /* 0x0000001a0f1d7223 */ /* 0x000fe2000001001b */
[----:B------:R-:W-:-:S02]  /*92f0*/  HADD2.F32 R13, -RZ, R6.H1_H1 ;  /* 0x30000006ff0d7230 */ /* 0x000fc40000004100 */
[-C--:B------:R-:W-:Y:S01]  /*9300*/  FMUL.FTZ R26, R4, R21.reuse ;  /* 0x00000015041a7220 */ /* 0x080fe20000410000 */
[C---:B------:R-:W-:Y:S01]  /*9310*/  FFMA.FTZ R24, R7.reuse, R21, -R20 ;  /* 0x0000001507187223 */ /* 0x040fe20000010814 */
[----:B------:R-:W-:Y:S02]  /*9320*/  HADD2.F32 R6, -RZ, R5.H0_H0 ;  /* 0x20000005ff067230 */ /* 0x000fe40000004100 */
[----:B------:R-:W-:Y:S02]  /*9330*/  HADD2.F32 R21, -RZ, R47.H1_H1 ;  /* 0x3000002fff157230 */ /* 0x000fe40000004100 */
[----:B------:R-:W-:Y:S01]  /*9340*/  FFMA.FTZ R25, R7, R25, R26 ;  /* 0x0000001907197223 */ /* 0x000fe2000001001a */
[----:B------:R-:W-:Y:S02]  /*9350*/  HADD2.F32 R15, -RZ, R46.H0_H0 ;  /* 0x2000002eff0f7230 */ /* 0x000fe40000004100 */
[----:B------:R-:W-:Y:S02]  /*9360*/  HADD2.F32 R5, -RZ, R5.H1_H1 ;  /* 0x30000005ff057230 */ /* 0x000fe40000004100 */
[----:B------:R-:W-:Y:S01]  /*9370*/  FMUL.FTZ R27, R13, R21 ;  /* 0x000000150d1b7220 */ /* 0x000fe20000410000 */
[----:B------:R-:W-:-:S02]  /*9380*/  HADD2.F32 R20, -RZ, R30.H0_H0 ;  /* 0x2000001eff147230 */ /* 0x000fc40000004100 */
[-C--:B------:R-:W-:Y:S01]  /*9390*/  FMUL.FTZ R26, R13, R15.reuse ;  /* 0x0000000f0d1a7220 */ /* 0x080fe20000410000 */
[----:B------:R-:W-:Y:S02]  /*93a0*/  HADD2.F32 R4, -RZ, R32.H0_H0 ;  /* 0x20000020ff047230 */ /* 0x000fe40000004100 */
[C---:B------:R-:W-:Y:S01]  /*93b0*/  FFMA.FTZ R27, R12.reuse, R15, -R27 ;  /* 0x0000000f0c1b7223 */ /* 0x040fe2000001081b */
[C---:B------:R-:W-:Y:S01]  /*93c0*/  FMUL.FTZ R7, R5.reuse, R20 ;  /* 0x0000001405077220 */ /* 0x040fe20000410000 */
[----:B------:R-:W-:Y:S01]  /*93d0*/  FFMA.FTZ R26, R12, R21, R26 ;  /* 0x000000150c1a7223 */ /* 0x000fe2000001001a */
[-C--:B------:R-:W-:Y:S02]  /*93e0*/  FMUL.FTZ R13, R5, R4.reuse ;  /* 0x00000004050d7220 */ /* 0x080fe40000410000 */
[C---:B------:R-:W-:Y:S01]  /*93f0*/  FFMA.FTZ R5, R6.reuse, R4, -R7 ;  /* 0x0000000406057223 */ /* 0x040fe20000010807 */
[----:B------:R-:W-:Y:S01]  /*9400*/  F2FP.F16.F32.PACK_AB R7, R29, R28 ;  /* 0x0000001c1d07723e */ /* 0x000fe200000000ff */
[----:B------:R-:W-:Y:S01]  /*9410*/  FFMA.FTZ R20, R6, R20, R13 ;  /* 0x0000001406147223 */ /* 0x000fe2000001000d */
[----:B------:R-:W-:-:S02]  /*9420*/  F2FP.F16.F32.PACK_AB R6, R26, R27 ;  /* 0x0000001b1a06723e */ /* 0x000fc400000000ff */
[----:B------:R-:W-:Y:S02]  /*9430*/  F2FP.F16.F32.PACK_AB R4, R25, R24 ;  /* 0x000000181904723e */ /* 0x000fe400000000ff */
[----:B------:R-:W-:-:S05]  /*9440*/  F2FP.F16.F32.PACK_AB R5, R20, R5 ;  /* 0x000000051405723e */ /* 0x000fca00000000ff */
[----:B------:R1:W-:Y:S02]  /*9450*/  STS.128 [R3+0x21400], R4 ;  /* 0x0214000403007388 */ /* 0x0003e40000000c00 */
.L_x_5887:
[----:B------:R-:W-:Y:S05]  /*9460*/  BSYNC B1 ;  /* 0x0000000000017941 */ /* 0x000fea0003800000 */
.L_x_5886:
[----:B------:R-:W-:Y:S05]  /*9470*/  @P1 BRA `(.L_x_5885) ;  /* 0x0000001400d81947 */ /* 0x000fea0003800000 */
[----:B-1----:R-:W1:Y:S01]  /*9480*/  LDS.128 R4, [R0+0x1000] ;  /* 0x0010000000047984 */ /* 0x002e620000000c00 */
[----:B------:R-:W-:Y:S01]  /*9490*/  SHF.R.U32.HI R15, RZ, 0x10, R11 ;  /* 0x00000010ff0f7819 */ /* 0x000fe2000001160b */
[----:B------:R-:W-:Y:S01]  /*94a0*/  HADD2.F32 R13, -RZ, R46.H1_H1 ;  /* 0x3000002eff0d7230 */ /* 0x000fe20000004100 */
[----:B------:R-:W-:Y:S02]  /*94b0*/  SHF.R.U32.HI R12, RZ, 0x10, R9 ;  /* 0x00000010ff0c7819 */ /* 0x000fe40000011609 */
[----:B------:R-:W-:Y:S01]  /*94c0*/  SHF.R.U64 R25, R10, 0x10, R11 ;  /* 0x000000100a197819 */ /* 0x000fe2000000120b */
[----:B------:R-:W-:Y:S01]  /*94d0*/  HADD2.F32 R15, -RZ, R15.H0_H0 ;  /* 0x2000000fff0f7230 */ /* 0x000fe20000004100 */
[----:B------:R-:W-:Y:S01]  /*94e0*/  SHF.R.U64 R26, R8, 0x10, R9 ;  /* 0x00000010081a7819 */ /* 0x000fe20000001209 */
[----:B------:R-:W-:Y:S02]  /*94f0*/  HADD2.F32 R12, -RZ, R12.H0_H0 ;  /* 0x2000000cff0c7230 */ /* 0x000fe40000004100 */
[----:B------:R-:W-:-:S02]  /*9500*/  HADD2.F32 R11, -RZ, R45.H0_H0 ;  /* 0x2000002dff0b7230 */ /* 0x000fc40000004100 */
[--C-:B-1----:R-:W-:Y:S02]  /*9510*/  HADD2.F32 R10, -RZ, R7.reuse.H1_H1 ;  /* 0x30000007ff0a7230 */ /* 0x102fe40000004100 */
[--C-:B------:R-:W-:Y:S02]  /*9520*/  HADD2.F32 R3, -RZ, R4.reuse.H0_H0 ;  /* 0x20000004ff037230 */ /* 0x100fe40000004100 */
[----:B------:R-:W-:Y:S02]  /*9530*/  HADD2.F32 R4, -RZ, R4.H1_H1 ;  /* 0x30000004ff047230 */ /* 0x000fe40000004100 */
[C---:B------:R-:W-:Y:S01]  /*9540*/  FMUL.FTZ R20, R10.reuse, R15 ;  /* 0x0000000f0a147220 */ /* 0x040fe20000410000 */
[----:B------:R-:W-:Y:S02]  /*9550*/  HADD2.F32 R9, -RZ, R7.H0_H0 ;  /* 0x20000007ff097230 */ /* 0x000fe40000004100 */
[----:B------:R-:W-:Y:S01]  /*9560*/  FMUL.FTZ R24, R10, R12 ;  /* 0x0000000c0a187220 */ /* 0x000fe20000410000 */
[----:B------:R-:W-:-:S02]  /*9570*/  HADD2.F32 R7, -RZ, R6.H0_H0 ;  /* 0x20000006ff077230 */ /* 0x000fc40000004100 */
[C---:B------:R-:W-:Y:S01]  /*9580*/  FMUL.FTZ R10, R4.reuse, R13 ;  /* 0x0000000d040a7220 */ /* 0x040fe20000410000 */
[----:B------:R-:W-:Y:S02]  /*9590*/  HADD2.F32 R8, -RZ, R6.H1_H1 ;  /* 0x30000006ff087230 */ /* 0x000fe40000004100 */
[----:B------:R-:W-:Y:S01]  /*95a0*/  FFMA.FTZ R21, R9, R12, -R20 ;  /* 0x0000000c09157223 */ /* 0x000fe20000010814 */
[-C--:B------:R-:W-:Y:S01]  /*95b0*/  FMUL.FTZ R12, R4, R11.reuse ;  /* 0x0000000b040c7220 */ /* 0x080fe20000410000 */
[----:B------:R-:W-:Y:S01]  /*95c0*/  FFMA.FTZ R11, R3, R11, -R10 ;  /* 0x0000000b030b7223 */ /* 0x000fe2000001080a */
[--C-:B------:R-:W-:Y:S02]  /*95d0*/  HADD2.F32 R10, -RZ, R14.reuse.H1_H1 ;  /* 0x3000000eff0a7230 */ /* 0x100fe40000004100 */
[----:B------:R-:W-:Y:S01]  /*95e0*/  FFMA.FTZ R24, R9, R15, R24 ;  /* 0x0000000f09187223 */ /* 0x000fe20000010018 */
[----:B------:R-:W-:Y:S02]  /*95f0*/  HADD2.F32 R6, -RZ, R5.H0_H0 ;  /* 0x20000005ff067230 */ /* 0x000fe40000004100 */
[----:B------:R-:W-:Y:S01]  /*9600*/  FFMA.FTZ R12, R3, R13, R12 ;  /* 0x0000000d030c7223 */ /* 0x000fe2000001000c */
[----:B------:R-:W-:-:S02]  /*9610*/  HADD2.F32 R14, -RZ, R14.H0_H0 ;  /* 0x2000000eff0e7230 */ /* 0x000fc40000004100 */
[C---:B------:R-:W-:Y:S01]  /*9620*/  FMUL.FTZ R20, R8.reuse, R10 ;  /* 0x0000000a08147220 */ /* 0x040fe20000410000 */
[----:B------:R-:W-:Y:S02]  /*9630*/  HADD2.F32 R5, -RZ, R5.H1_H1 ;  /* 0x30000005ff057230 */ /* 0x000fe40000004100 */
[----:B------:R-:W-:Y:S02]  /*9640*/  HADD2.F32 R9, -RZ, R25.H0_H0 ;  /* 0x20000019ff097230 */ /* 0x000fe40000004100 */
[-C--:B------:R-:W-:Y:S01]  /*9650*/  FMUL.FTZ R13, R8, R14.reuse ;  /* 0x0000000e080d7220 */ /* 0x080fe20000410000 */
[----:B------:R-:W-:Y:S02]  /*9660*/  HADD2.F32 R4, -RZ, R26.H0_H0 ;  /* 0x2000001aff047230 */ /* 0x000fe40000004100 */
[----:B------:R-:W-:Y:S01]  /*9670*/  FFMA.FTZ R20, R7, R14, -R20 ;  /* 0x0000000e07147223 */ /* 0x000fe20000010814 */
[----:B------:R-:W-:Y:S01]  /*9680*/  FMUL.FTZ R3, R5, R9 ;  /* 0x0000000905037220 */ /* 0x000fe20000410000 */
[----:B------:R-:W-:Y:S01]  /*9690*/  FFMA.FTZ R13, R7, R10, R13 ;  /* 0x0000000a070d7223 */ /* 0x000fe2000001000d */
[-C--:B------:R-:W-:Y:S01]  /*96a0*/  FMUL.FTZ R8, R5, R4.reuse ;  /* 0x0000000405087220 */ /* 0x080fe20000410000 */
[----:B------:R-:W-:Y:S01]  /*96b0*/  F2FP.F16.F32.PACK_AB R7, R24, R21 ;  /* 0x000000151807723e */ /* 0x000fe200000000ff */
[----:B------:R-:W-:Y:S01]  /*96c0*/  FFMA.FTZ R3, R6, R4, -R3 ;  /* 0x0000000406037223 */ /* 0x000fe20000010803 */
[----:B------:R-:W-:Y:S01]  /*96d0*/  F2FP.F16.F32.PACK_AB R4, R12, R11 ;  /* 0x0000000b0c04723e */ /* 0x000fe200000000ff */
[----:B------:R-:W-:Y:S01]  /*96e0*/  FFMA.FTZ R8, R6, R9, R8 ;  /* 0x0000000906087223 */ /* 0x000fe20000010008 */
[----:B------:R-:W-:-:S04]  /*96f0*/  F2FP.F16.F32.PACK_AB R6, R13, R20 ;  /* 0x000000140d06723e */ /* 0x000fc800000000ff */
[----:B------:R-:W-:-:S05]  /*9700*/  F2FP.F16.F32.PACK_AB R5, R8, R3 ;  /* 0x000000030805723e */ /* 0x000fca00000000ff */
[----:B------:R3:W-:Y:S01]  /*9710*/  STS.128 [R0+0x1000], R4 ;  /* 0x0010000400007388 */ /* 0x0007e20000000c00 */
[----:B------:R-:W-:Y:S05]  /*9720*/  BRA `(.L_x_5885) ;  /* 0x00000014002c7947 */ /* 0x000fea0003800000 */
.L_x_5872:
[----:B------:R-:W0:Y:S01]  /*9730*/  S2R R0, SR_TID.X ;  /* 0x0000000000007919 */ /* 0x000e220000002100 */
[----:B------:R-:W1:Y:S01]  /*9740*/  LDC R34, c[0x0][0x448] ;  /* 0x00011200ff227b82 */ /* 0x000e620000000800 */
[----:B------:R-:W-:Y:S01]  /*9750*/  ULDC.64 UR4, c[0x0][0x3f8] ;  /* 0x0000fe0000047ab9 */ /* 0x000fe20000000a00 */
[----:B------:R-:W-:Y:S01]  /*9760*/  ULDC.64 UR6, c[0x0][0x408] ;  /* 0x0001020000067ab9 */ /* 0x000fe20000000a00 */
[----:B------:R-:W-:Y:S02]  /*9770*/  IMAD.MOV.U32 R27, RZ, RZ, R29 ;  /* 0x000000ffff1b7224 */ /* 0x000fe400078e001d */
[----:B------:R-:W-:Y:S01]  /*9780*/  IMAD.MOV.U32 R4, RZ, RZ, R24 ;  /* 0x000000ffff047224 */ /* 0x000fe200078e0018 */
[----:B-1----:R-:W-:Y:S01]  /*9790*/  ISETP.NE.AND P0, PT, R34, 0x1, PT ;  /* 0x000000012200780c */ /* 0x002fe20003f05270 */
[----:B0-----:R-:W-:-:S05]  /*97a0*/  VIADD R0, R0, 0xffffff80 ;  /* 0xffffff8000007836 */ /* 0x001fca0000000000 */
[----:B------:R-:W-:-:S07]  /*97b0*/  SHF.R.S32.HI R3, RZ, 0x1f, R0 ;  /* 0x0000001fff037819 */ /* 0x000fce0000011400 */
[----:B------:R-:W0:Y:S01]  /*97c0*/  @P0 LDC R5, c[0x0][0x450] ;  /* 0x00011400ff050b82 */ /* 0x000e220000000800 */
[----:B------:R-:W-:-:S04]  /*97d0*/  LEA.HI R3, R3, R0, RZ, 0x2 ;  /* 0x0000000003037211 */ /* 0x000fc800078f10ff */
[----:B------:R-:W-:-:S05]  /*97e0*/  LOP3.LUT R3, R3, 0xfffffffc, RZ, 0xc0, !PT ;  /* 0xfffffffc03037812 */ /* 0x000fca00078ec0ff */
[----:B------:R-:W-:Y:S02]  /*97f0*/  IMAD.IADD R3, R0, 0x1, -R3 ;  /* 0x0000000100037824 */ /* 0x000fe400078e0a03 */
[----:B------:R-:W1:Y:S02]  /*9800*/  @P0 LDC R0, c[0x0][0x44c] ;  /* 0x00011300ff000b82 */ /* 0x000e640000000800 */
[----:B------:R-:W-:-:S04]  /*9810*/  IMAD R3, R3, 0x20, R37 ;  /* 0x0000002003037824 */ /* 0x000fc800078e0225 */
[----:B-1----:R-:W-:-:S05]  /*9820*/  @P0 IMAD.HI.U32 R0, R3, R0, RZ ;  /* 0x0000000003000227 */ /* 0x002fca00078e00ff */
[----:B0-----:R-:W-:Y:S01]  /*9830*/  @P0 SHF.R.U32.HI R3, RZ, R5, R0 ;  /* 0x00000005ff030219 */ /* 0x001fe20000011600 */
        /* <DEDUP_REMOVED lines=18> */
[----:B------:R-:W0:Y:S01]  /*9960*/  LDC R39, c[0x0][0x3f4] ;  /* 0x0000fd00ff277b82 */ /* 0x000e220000000800 */
[----:B------:R-:W1:Y:S01]  /*9970*/  SHFL.IDX PT, R3, R25, RZ, 0x1c1f ;  /* 0x001c1fff19037589 */ /* 0x000e6200000e0000 */
[----:B------:R-:W-:-:S03]  /*9980*/  IMAD R34, R23, R34, RZ ;  /* 0x0000002217227224 */ /* 0x000fc600078e02ff */
[----:B------:R-:W2:Y:S04]  /*9990*/  SHFL.IDX PT, R0, R26, RZ, 0x1c1f ;  /* 0x001c1fff1a007589 */ /* 0x000ea800000e0000 */
[----:B------:R-:W3:Y:S04]  /*99a0*/  SHFL.IDX PT, R14, R27, RZ, 0x1c1f ;  /* 0x001c1fff1b0e7589 */ /* 0x000ee800000e0000 */
[----:B------:R-:W4:Y:S01]  /*99b0*/  SHFL.IDX PT, R4, R24, RZ, 0x1c1f ;  /* 0x001c1fff18047589 */ /* 0x000f2200000e0000 */
[----:B0-----:R-:W-:-:S04]  /*99c0*/  ISETP.GE.AND P0, PT, R16, R39, PT ;  /* 0x000000271000720c */ /* 0x001fc80003f06270 */
[----:B------:R-:W-:-:S13]  /*99d0*/  ISETP.GE.OR P1, PT, R37, R34, P0 ;  /* 0x000000222500720c */ /* 0x000fda0000726670 */
[C---:B------:R-:W-:Y:S01]  /*99e0*/  @!P1 IMAD.SHL.U32 R5, R16.reuse, 0x2, RZ ;  /* 0x0000000210059824 */ /* 0x040fe200078e00ff */
[----:B------:R-:W-:-:S04]  /*99f0*/  @!P1 SHF.L.U64.HI R21, R16, 0x1, R17 ;  /* 0x0000000110159819 */ /* 0x000fc80000010211 */
[----:B-1----:R-:W-:-:S05]  /*9a00*/  @!P1 IADD3 R6, P2, R3, R5, RZ ;  /* 0x0000000503069210 */ /* 0x002fca0007f5e0ff */
[----:B--2---:R-:W-:-:S05]  /*9a10*/  @!P1 IMAD.X R7, R0, 0x1, R21, P2 ;  /* 0x0000000100079824 */ /* 0x004fca00010e0615 */
[----:B------:R-:W2:Y:S01]  /*9a20*/  @!P1 LD.E.128 R8, desc[UR42][R6.64] ;  /* 0x0000002a06089980 */ /* 0x000ea2000c101d00 */
[----:B---3--:R-:W-:-:S05]  /*9a30*/  @!P1 IADD3 R14, P2, R14, R5, RZ ;  /* 0x000000050e0e9210 */ /* 0x008fca0007f5e0ff */
[----:B----4-:R-:W-:-:S04]  /*9a40*/  @!P1 IMAD.X R3, R4, 0x1, R21, P2 ;  /* 0x0000000104039824 */ /* 0x010fc800010e0615 */
[----:B------:R-:W-:-:S05]  /*9a50*/  @!P1 IMAD.MOV.U32 R15, RZ, RZ, R3 ;  /* 0x000000ffff0f9224 */ /* 0x000fca00078e0003 */
[----:B------:R0:W3:Y:S01]  /*9a60*/  @!P1 LD.E.128 R4, desc[UR42][R14.64] ;  /* 0x0000002a0e049980 */ /* 0x0000e2000c101d00 */
[----:B------:R-:W-:Y:S02]  /*9a70*/  CS2R R30, SRZ ;  /* 0x00000000001e7805 */ /* 0x000fe4000001ff00 */
[----:B------:R-:W-:Y:S02]  /*9a80*/  CS2R R20, SRZ ;  /* 0x0000000000147805 */ /* 0x000fe4000001ff00 */
[----:B------:R-:W-:Y:S01]  /*9a90*/  CS2R R28, SRZ ;  /* 0x00000000001c7805 */ /* 0x000fe2000001ff00 */
[----:B------:R-:W1:Y:S01]  /*9aa0*/  SHFL.IDX PT, R24, R24, 0x1, 0x1c1f ;  /* 0x003c1f0018187f89 */ /* 0x000e6200000e0000 */
[----:B------:R-:W-:-:S03]  /*9ab0*/  CS2R R32, SRZ ;  /* 0x0000000000207805 */ /* 0x000fc6000001ff00 */
[----:B0-----:R0:W4:Y:S01]  /*9ac0*/  SHFL.IDX PT, R14, R27, 0x1, 0x1c1f ;  /* 0x003c1f001b0e7f89 */ /* 0x00112200000e0000 */
[----:B--2---:R-:W-:Y:S01]  /*9ad0*/  @!P1 MOV R30, R8 ;  /* 0x00000008001e9202 */ /* 0x004fe20000000f00 */
[----:B------:R-:W-:Y:S02]  /*9ae0*/  @!P1 IMAD.MOV.U32 R31, RZ, RZ, R9 ;  /* 0x000000ffff1f9224 */ /* 0x000fe400078e0009 */
[----:B------:R-:W-:Y:S02]  /*9af0*/  @!P1 IMAD.MOV.U32 R32, RZ, RZ, R10 ;  /* 0x000000ffff209224 */ /* 0x000fe400078e000a */
[----:B------:R-:W-:Y:S02]  /*9b00*/  IMAD.MOV.U32 R0, RZ, RZ, R30 ;  /* 0x000000ffff007224 */ /* 0x000fe400078e001e */
[----:B------:R-:W-:Y:S02]  /*9b10*/  IMAD.MOV.U32 R3, RZ, RZ, R31 ;  /* 0x000000ffff037224 */ /* 0x000fe400078e001f */
[----:B------:R-:W-:Y:S01]  /*9b20*/  @!P1 IMAD.MOV.U32 R33, RZ, RZ, R11 ;  /* 0x000000ffff219224 */ /* 0x000fe200078e000b */
[----:B------:R-:W-:Y:S01]  /*9b30*/  PRMT R51, R51, 0x5410, R0 ;  /* 0x0000541033337816 */ /* 0x000fe20000000000 */
[----:B------:R-:W-:Y:S01]  /*9b40*/  IMAD.MOV.U32 R8, RZ, RZ, R32 ;  /* 0x000000ffff087224 */ /* 0x000fe200078e0020 */
[----:B------:R-:W-:Y:S01]  /*9b50*/  PRMT R38, R38, 0x5410, R3 ;  /* 0x0000541026267816 */ /* 0x000fe20000000003 */
[----:B------:R0:W2:Y:S01]  /*9b60*/  SHFL.IDX PT, R0, R26, 0x1, 0x1c1f ;  /* 0x003c1f001a007f89 */ /* 0x0000a200000e0000 */
[----:B------:R-:W-:-:S02]  /*9b70*/  IMAD.MOV.U32 R9, RZ, RZ, R33 ;  /* 0x000000ffff097224 */ /* 0x000fc400078e0021 */
[----:B---3--:R-:W-:Y:S01]  /*9b80*/  @!P1 IMAD.MOV.U32 R20, RZ, RZ, R4 ;  /* 0x000000ffff149224 */ /* 0x008fe200078e0004 */
[----:B------:R0:W3:Y:S01]  /*9b90*/  SHFL.IDX PT, R3, R25, 0x1, 0x1c1f ;  /* 0x003c1f0019037f89 */ /* 0x0000e200000e0000 */
[----:B------:R-:W-:Y:S01]  /*9ba0*/  @!P1 IMAD.MOV.U32 R21, RZ, RZ, R5 ;  /* 0x000000ffff159224 */ /* 0x000fe200078e0005 */
[----:B------:R-:W-:Y:S01]  /*9bb0*/  PRMT R35, R8, 0x5410, R9 ;  /* 0x0000541008237816 */ /* 0x000fe20000000009 */
[----:B------:R-:W-:Y:S02]  /*9bc0*/  @!P1 IMAD.MOV.U32 R29, RZ, RZ, R7 ;  /* 0x000000ffff1d9224 */ /* 0x000fe400078e0007 */
[----:B------:R-:W-:Y:S02]  /*9bd0*/  @!P1 IMAD.MOV.U32 R28, RZ, RZ, R6 ;  /* 0x000000ffff1c9224 */ /* 0x000fe400078e0006 */
[----:B------:R-:W-:Y:S01]  /*9be0*/  IMAD.MOV.U32 R4, RZ, RZ, R20 ;  /* 0x000000ffff047224 */ /* 0x000fe200078e0014 */
[----:B------:R-:W-:Y:S01]  /*9bf0*/  MOV R7, R29 ;  /* 0x0000001d00077202 */ /* 0x000fe20000000f00 */
[----:B------:R-:W-:-:S02]  /*9c00*/  IMAD.MOV.U32 R5, RZ, RZ, R21 ;  /* 0x000000ffff057224 */ /* 0x000fc400078e0015 */
[----:B------:R-:W-:Y:S01]  /*9c10*/  IMAD.MOV.U32 R6, RZ, RZ, R28 ;  /* 0x000000ffff067224 */ /* 0x000fe200078e001c */
[----:B------:R-:W-:Y:S02]  /*9c20*/  PRMT R44, R4, 0x5410, R7 ;  /* 0x00005410042c7816 */ /* 0x000fe40000000007 */
[----:B------:R-:W-:Y:S02]  /*9c30*/  PRMT R38, R5, 0x7610, R38 ;  /* 0x0000761005267816 */ /* 0x000fe40000000026 */
[----:B------:R-:W-:Y:S02]  /*9c40*/  CS2R R4, SRZ ;  /* 0x0000000000047805 */ /* 0x000fe4000001ff00 */
[----:B01--4-:R-:W-:-:S07]  /*9c50*/  PRMT R51, R6, 0x7610, R51 ;  /* 0x0000761006337816 */ /* 0x013fce0000000033 */
.L_x_6181:
[----:B------:R-:W4:Y:S01]  /*9c60*/  LDL R7, [R1+0x54] ;  /* 0x0000540001077983 */ /* 0x000f220000100800 */
[----:B------:R-:W-:Y:S01]  /*9c70*/  VIADD R37, R37, 0x20 ;  /* 0x0000002025257836 */ /* 0x000fe20000000000 */
[----:B------:R-:W-:Y:S01]  /*9c80*/  BSSY B1, `(.L_x_5889) ;  /* 0x0000016000017945 */ /* 0x000fe20003800000 */
[----:B------:R-:W-:Y:S02]  /*9c90*/  CS2R R8, SRZ ;  /* 0x0000000000087805 */ /* 0x000fe4000001ff00 */
[----:B------:R-:W-:Y:S02]  /*9ca0*/  CS2R R10, SRZ ;  /* 0x00000000000a7805 */ /* 0x000fe4000001ff00 */
[----:B------:R-:W-:Y:S02]  /*9cb0*/  ISETP.GE.AND P1, PT, R37, R34, PT ;  /* 0x000000222500720c */ /* 0x000fe40003f26270 */
[----:B----4-:R-:W-:-:S04]  /*9cc0*/  LEA.HI R6, R7, R7, RZ, 0x1 ;  /* 0x0000000707067211 */ /* 0x010fc800078f08ff */
[----:B------:R-:W-:-:S05]  /*9cd0*/  LOP3.LUT R6, R6, 0xfffffffe, RZ, 0xc0, !PT ;  /* 0xfffffffe06067812 */ /* 0x000fca00078ec0ff */
[----:B------:R-:W-:Y:S01]  /*9ce0*/  IMAD.IADD R13, R7, 0x1, -R6 ;  /* 0x00000001070d7824 */ /* 0x000fe200078e0a06 */
[----:B------:R-:W-:-:S04]  /*9cf0*/  CS2R R6, SRZ ;  /* 0x0000000000067805 */ /* 0x000fc8000001ff00 */
[----:B------:R-:W-:Y:S01]  /*9d00*/  SHF.L.U32 R13, R13, 0x1f, RZ ;  /* 0x0000001f0d0d7819 */ /* 0x000fe200000006ff */
[----:B------:R-:W-:Y:S06]  /*9d10*/  @P1 BRA `(.L_x_5890) ;  /* 0x0000000000301947 */ /* 0x000fec0003800000 */
[----:B------:R-:W-:Y:S02]  /*9d20*/  CS2R R6, SRZ ;  /* 0x0000000000067805 */ /* 0x000fe4000001ff00 */
[----:B------:R-:W-:Y:S02]  /*9d30*/  CS2R R8, SRZ ;  /* 0x0000000000087805 */ /* 0x000fe4000001ff00 */
[----:B------:R-:W-:Y:S01]  /*9d40*/  CS2R R10, SRZ ;  /* 0x00000000000a7805 */ /* 0x000fe2000001ff00 */
[----:B------:R-:W-:Y:S06]  /*9d50*/  @P0 BRA `(.L_x_5890) ;  /* 0x0000000000200947 */ /* 0x000fec0003800000 */
[C---:B------:R-:W-:Y:S01]  /*9d60*/  IMAD.SHL.U32 R4, R16.reuse, 0x2, RZ ;  /* 0x0000000210047824 */ /* 0x040fe200078e00ff */
[----:B------:R-:W-:-:S04]  /*9d70*/  SHF.L.U64.HI R5, R16, 0x1, R17 ;  /* 0x0000000110057819 */ /* 0x000fc80000010211 */
[-C--:B---3--:R-:W-:Y:S02]  /*9d80*/  IADD3 R8, P1, R3, R4.reuse, RZ ;  /* 0x0000000403087210 */ /* 0x088fe40007f3e0ff */
[----:B------:R-:W-:-:S03]  /*9d90*/  IADD3 R4, P2, R14, R4, RZ ;  /* 0x000000040e047210 */ /* 0x000fc60007f5e0ff */
[--C-:B--2---:R-:W-:Y:S02]  /*9da0*/  IMAD.X R9, R0, 0x1, R5.reuse, P1 ;  /* 0x0000000100097824 */ /* 0x104fe400008e0605 */
[----:B------:R-:W-:-:S04]  /*9db0*/  IMAD.X R5, R24, 0x1, R5, P2 ;  /* 0x0000000118057824 */ /* 0x000fc800010e0605 */
[----:B------:R-:W5:Y:S04]  /*9dc0*/  LD.E.128 R8, desc[UR42][R8.64] ;  /* 0x0000002a08087980 */ /* 0x000f68000c101d00 */
[----:B------:R-:W5:Y:S02]  /*9dd0*/  LD.E.128 R4, desc[UR42][R4.64] ;  /* 0x0000002a04047980 */ /* 0x000f64000c101d00 */
.L_x_5890:
[----:B------:R-:W-:Y:S05]  /*9de0*/  BSYNC B1 ;  /* 0x0000000000017941 */ /* 0x000fea0003800000 */
.L_x_5889:
[----:B------:R-:W0:Y:S01]  /*9df0*/  SYNCS.PHASECHK.TRANS64.TRYWAIT P1, [R2+URZ+0x28c00], R13 ;  /* 0x028c000d020075a7 */ /* 0x000e22000802017f */
[----:B---3--:R-:W-:Y:S01]  /*9e00*/  VIADDMNMX R3, R34, -R199, 0x40, PT ;  /* 0x0000004022037446 */ /* 0x008fe200038009c7 */
[C---:B------:R-:W-:Y:S01]  /*9e10*/  VIADD R14, R196.reuse, 0x20 ;  /* 0x00000020c40e7836 */ /* 0x040fe20000000000 */
[----:B------:R-:W-:Y:S01]  /*9e20*/  BSSY B1, `(.L_x_5891) ;  /* 0x0000010000017945 */ /* 0x000fe20003800000 */
[----:B-----5:R-:W-:Y:S01]  /*9e30*/  IMAD.MOV.U32 R12, RZ, RZ, R5 ;  /* 0x000000ffff0c7224 */ /* 0x020fe200078e0005 */
[-C--:B------:R-:W-:Y:S01]  /*9e40*/  ISETP.GE.OR P2, PT, R196, R3.reuse, P0 ;  /* 0x00000003c400720c */ /* 0x080fe20000746670 */
[----:B--2---:R-:W-:Y:S01]  /*9e50*/  IMAD.MOV.U32 R0, RZ, RZ, R4 ;  /* 0x000000ffff007224 */ /* 0x004fe200078e0004 */
[----:B------:R-:W-:Y:S01]  /*9e60*/  ISETP.GE.OR P0, PT, R14, R3, P0 ;  /* 0x000000030e00720c */ /* 0x000fe20000706670 */
[----:B------:R-:W-:Y:S01]  /*9e70*/  IMAD.MOV.U32 R3, RZ, RZ, R6 ;  /* 0x000000ffff037224 */ /* 0x000fe200078e0006 */
[----:B------:R-:W-:Y:S01]  /*9e80*/  PRMT R52, R12, 0x7610, R52 ;  /* 0x000076100c347816 */ /* 0x000fe20000000034 */
[----:B------:R-:W-:Y:S01]  /*9e90*/  IMAD.MOV.U32 R12, RZ, RZ, R7 ;  /* 0x000000ffff0c7224 */ /* 0x000fe200078e0007 */
[----:B------:R-:W-:Y:S01]  /*9ea0*/  PRMT R0, R0, 0x5410, R0 ;  /* 0x0000541000007816 */ /* 0x000fe20000000000 */
[----:B------:R-:W-:Y:S01]  /*9eb0*/  IMAD.MOV.U32 R14, RZ, RZ, R8 ;  /* 0x000000ffff0e7224 */ /* 0x000fe200078e0008 */
[----:B------:R-:W-:Y:S01]  /*9ec0*/  PRMT R52, R52, 0x5410, R3 ;  /* 0x0000541034347816 */ /* 0x000fe20000000003 */
[----:B------:R-:W-:Y:S01]  /*9ed0*/  IMAD.MOV.U32 R15, RZ, RZ, R9 ;  /* 0x000000ffff0f7224 */ /* 0x000fe200078e0009 */
[----:B------:R-:W-:Y:S01]  /*9ee0*/  PRMT R0, R12, 0x7610, R0 ;  /* 0x000076100c007816 */ /* 0x000fe20000000000 */
[----:B------:R-:W-:-:S03]  /*9ef0*/  IMAD.IADD R3, R16, 0x1, R39 ;  /* 0x0000000110037824 */ /* 0x000fc600078e0227 */
[----:B------:R-:W-:Y:S01]  /*9f00*/  PRMT R53, R14, 0x5410, R15 ;  /* 0x000054100e357816 */ /* 0x000fe2000000000f */
[----:B0-----:R-:W-:Y:S06]  /*9f10*/  @!P1 BRA `(.L_x_5892) ;  /* 0x0000016000649947 */ /* 0x001fec0003800000 */
.L_x_6182:
[----:B------:R-:W-:Y:S05]  /*9f20*/  BSYNC B1 ;  /* 0x0000000000017941 */ /* 0x000fea0003800000 */
.L_x_5891:
[----:B------:R-:W-:Y:S01]  /*9f30*/  BSSY B1, `(.L_x_5893) ;  /* 0x0000068000017945 */ /* 0x000fe20003800000 */
[----:B------:R-:W-:Y:S01]  /*9f40*/  IMAD.MOV.U32 R54, RZ, RZ, R10 ;  /* 0x000000ffff367224 */ /* 0x000fe200078e000a */
[----:B------:R-:W-:Y:S02]  /*9f50*/  MOV R55, R11 ;  /* 0x0000000b00377202 */ /* 0x000fe40000000f00 */
[----:B------:R-:W-:Y:S01]  /*9f60*/  LOP3.LUT R3, R3, 0x38, RZ, 0xc0, !PT ;  /* 0x0000003803037812 */ /* 0x000fe200078ec0ff */
[----:B------:R-:W-:Y:S06]  /*9f70*/  @P2 BRA `(.L_x_5894) ;  /* 0x00000004008c2947 */ /* 0x000fec0003800000 */
[----:B------:R-:W1:Y:S01]  /*9f80*/  S2R R14, SR_TID.X ;  /* 0x00000000000e7919 */ /* 0x000e620000002100 */
[----:B------:R-:W-:Y:S01]  /*9f90*/  IMAD.SHL.U32 R12, R200, 0x40, RZ ;  /* 0x00000040c80c7824 */ /* 0x000fe200078e00ff */
[----:B------:R-:W-:Y:S01]  /*9fa0*/  SHF.R.U64 R50, R30, 0x10, R31 ;  /* 0x000000101e327819 */ /* 0x000fe2000000121f */
[--C-:B------:R-:W-:Y:S01]  /*9fb0*/  HADD2.F32 R39, -RZ, R38.reuse.H0_H0 ;  /* 0x20000026ff277230 */ /* 0x100fe20000004100 */
[--C-:B------:R-:W-:Y:S01]  /*9fc0*/  SHF.R.U32.HI R34, RZ, 0x10, R21.reuse ;  /* 0x00000010ff227819 */ /* 0x100fe20000011615 */
[----:B------:R-:W-:Y:S01]  /*9fd0*/  HADD2.F32 R37, -RZ, R38.H1_H1 ;  /* 0x30000026ff257230 */ /* 0x000fe20000004100 */
[----:B------:R-:W-:Y:S02]  /*9fe0*/  LOP3.LUT R24, R12, 0x1c0, RZ, 0xc0, !PT ;  /* 0x000001c00c187812 */ /* 0x000fe400078ec0ff */
[----:B------:R-:W-:Y:S01]  /*9ff0*/  SHF.R.U64 R48, R20, 0x10, R21 ;  /* 0x0000001014307819 */ /* 0x000fe20000001215 */
[----:B------:R-:W-:Y:S01]  /*a000*/  HADD2.F32 R34, -RZ, R34.H0_H0 ;  /* 0x20000022ff227230 */ /* 0x000fe20000004100 */
[----:B------:R-:W-:-:S02]  /*a010*/  LOP3.LUT R12, R24, 0x38, R16, 0xf8, !PT ;  /* 0x00000038180c7812 */ /* 0x000fc400078ef810 */
[--C-:B------:R-:W-:Y:S02]  /*a020*/  SHF.R.U32.HI R15, RZ, 0x3, R24.reuse ;  /* 0x00000003ff0f7819 */ /* 0x100fe40000011618 */
[----:B------:R-:W-:Y:S02]  /*a030*/  SHF.R.U32.HI R36, RZ, 0x10, R31 ;  /* 0x00000010ff247819 */ /* 0x000fe4000001161f */
[----:B------:R-:W-:Y:S02]  /*a040*/  LOP3.LUT R12, R12, R15, RZ, 0x3c, !PT ;  /* 0x0000000f0c0c7212 */ /* 0x000fe400078e3cff */
[----:B------:R-:W-:Y:S02]  /*a050*/  LOP3.LUT R24, R15, R3, R24, 0x1e, !PT ;  /* 0x000000030f187212 */ /* 0x000fe400078e1e18 */
[----:B------:R-:W-:Y:S02]  /*a060*/  SHF.R.U64 R49, R32, 0x10, R33 ;  /* 0x0000001020317819 */ /* 0x000fe40000001221 */
[----:B------:R-:W-:-:S02]  /*a070*/  SHF.R.U32.HI R40, RZ, 0x10, R29 ;  /* 0x00000010ff287819 */ /* 0x000fc4000001161d */
[----:B------:R-:W-:Y:S02]  /*a080*/  SHF.R.U64 R47, R28, 0x10, R29 ;  /* 0x000000101c2f7819 */ /* 0x000fe4000000121d */
[----:B------:R-:W-:Y:S01]  /*a090*/  SHF.R.U32.HI R42, RZ, 0x10, R33 ;  /* 0x00000010ff2a7819 */ /* 0x000fe20000011621 */
[----:B-1----:R-:W-:-:S05]  /*a0a0*/  VIADD R14, R14, 0xffffff80 ;  /* 0xffffff800e0e7836 */ /* 0x002fca0000000000 */
[----:B------:R-:W-:-:S04]  /*a0b0*/  SHF.R.S32.HI R25, RZ, 0x1f, R14 ;  /* 0x0000001fff197819 */ /* 0x000fc8000001140e */
[----:B------:R-:W-:-:S04]  /*a0c0*/  LEA.HI R25, R25, R14, RZ, 0x5 ;  /* 0x0000000e19197211 */ /* 0x000fc800078f28ff */
[----:B------:R-:W-:-:S05]  /*a0d0*/  SHF.R.S32.HI R25, RZ, 0x5, R25 ;  /* 0x00000005ff197819 */ /* 0x000fca0000011419 */
[C---:B0-----:R-:W-:Y:S02]  /*a0e0*/  IMAD R13, R25.reuse, 0x200, R12 ;  /* 0x00000200190d7824 */ /* 0x041fe400078e020c */
[----:B------:R-:W-:Y:S02]  /*a0f0*/  IMAD R25, R25, 0x200, R24 ;  /* 0x0000020019197824 */ /* 0x000fe400078e0218 */
[--C-:B------:R-:W-:Y:S02]  /*a100*/  IMAD R45, R13, 0x2, R2.reuse ;  /* 0x000000020d2d7824 */ /* 0x100fe400078e0202 */
[----:B------:R-:W-:-:S03]  /*a110*/  IMAD R46, R25, 0x2, R2 ;  /* 0x00000002192e7824 */ /* 0x000fc600078e0202 */
[----:B------:R-:W0:Y:S04]  /*a120*/  LDS.128 R12, [R45+0x20400] ;  /* 0x020400002d0c7984 */ /* 0x000e280000000c00 */
[----:B------:R-:W1:Y:S01]  /*a130*/  LDS.128 R24, [R46+0x20400] ;  /* 0x020400002e187984 */ /* 0x000e620000000c00 */
[--C-:B0-----:R-:W-:Y:S02]  /*a140*/  HADD2.F32 R20, -RZ, R13.reuse.H0_H0 ;  /* 0x2000000dff147230 */ /* 0x101fe40000004100 */
[----:B------:R-:W-:Y:S02]  /*a150*/  HADD2.F32 R21, -RZ, R13.H1_H1 ;  /* 0x3000000dff157230 */ /* 0x000fe40000004100 */
[--C-:B-1----:R-:W-:Y:S02]  /*a160*/  HADD2.F32 R30, -RZ, R25.reuse.H0_H0 ;  /* 0x20000019ff1e7230 */ /* 0x102fe40000004100 */
[----:B------:R-:W-:-:S02]  /*a170*/  HADD2.F32 R31, -RZ, R25.H1_H1 ;  /* 0x30000019ff1f7230 */ /* 0x000fc40000004100 */
[----:B------:R-:W-:Y:S02]  /*a180*/  HADD2.F32 R32, -RZ, R27.H0_H0 ;  /* 0x2000001bff207230 */ /* 0x000fe40000004100 */
[C---:B------:R-:W-:Y:S01]  /*a190*/  FMUL.FTZ R41, R30.reuse, R39 ;  /* 0x000000271e297220 */ /* 0x040fe20000410000 */
[-C--:B------:R-:W-:Y:S01]  /*a1a0*/  FMUL.FTZ R43, R30, R37.reuse ;  /* 0x000000251e2b7220 */ /* 0x080fe20000410000 */
[----:B------:R-:W-:Y:S02]  /*a1b0*/  HADD2.F32 R30, -RZ, R36.H0_H0 ;  /* 0x20000024ff1e7230 */ /* 0x000fe40000004100 */
[----:B------:R-:W-:Y:S01]  /*a1c0*/  FMUL.FTZ R36, R31, R34 ;  /* 0x000000221f247220 */ /* 0x000fe20000410000 */
[C---:B------:R-:W-:Y:S01]  /*a1d0*/  FFMA.FTZ R38, R20.reuse, R37, -R41 ;  /* 0x0000002514267223 */ /* 0x040fe20000010829 */
[----:B------:R-:W-:Y:S02]  /*a1e0*/  HADD2.F32 R41, -RZ, R44.H1_H1 ;  /* 0x3000002cff297230 */ /* 0x000fe40000004100 */
[----:B------:R-:W-:Y:S01]  /*a1f0*/  FFMA.FTZ R43, R20, R39, R43 ;  /* 0x00000027142b7223 */ /* 0x000fe2000001002b */
[----:B------:R-:W-:-:S02]  /*a200*/  HADD2.F32 R37, -RZ, R35.H1_H1 ;  /* 0x30000023ff257230 */ /* 0x000fc40000004100 */
[-C--:B------:R-:W-:Y:S01]  /*a210*/  FMUL.FTZ R20, R31, R30.reuse ;  /* 0x0000001e1f147220 */ /* 0x080fe20000410000 */
[----:B------:R-:W-:Y:S02]  /*a220*/  HADD2.F32 R28, -RZ, R15.H0_H0 ;  /* 0x2000000fff1c7230 */ /* 0x000fe40000004100 */
[----:B------:R-:W-:Y:S01]  /*a230*/  FFMA.FTZ R39, R21, R30, -R36 ;  /* 0x0000001e15277223 */ /* 0x000fe20000010824 */
[C---:B------:R-:W-:Y:S01]  /*a240*/  FMUL.FTZ R31, R32.reuse, R41 ;  /* 0x00000029201f7220 */ /* 0x040fe20000410000 */
[----:B------:R-:W-:Y:S02]  /*a250*/  HADD2.F32 R33, -RZ, R27.H1_H1 ;  /* 0x3000001bff217230 */ /* 0x000fe40000004100 */
[-C--:B------:R-:W-:Y:S01]  /*a260*/  FMUL.FTZ R32, R32, R37.reuse ;  /* 0x0000002520207220 */ /* 0x080fe20000410000 */
[----:B------:R-:W-:Y:S02]  /*a270*/  HADD2.F32 R36, -RZ, R40.H0_H0 ;  /* 0x20000028ff247230 */ /* 0x000fe40000004100 */
[----:B------:R-:W-:Y:S01]  /*a280*/  FFMA.FTZ R37, R28, R37, -R31 ;  /* 0x000000251c257223 */ /* 0x000fe2000001081f */
[----:B------:R-:W-:-:S02]  /*a290*/  HADD2.F32 R29, -RZ, R15.H1_H1 ;  /* 0x3000000fff1d7230 */ /* 0x000fc40000004100 */
[----:B------:R-:W-:Y:S01]  /*a2a0*/  FFMA.FTZ R41, R28, R41, R32 ;  /* 0x000000291c297223 */ /* 0x000fe20000010020 */
[----:B------:R-:W-:Y:S02]  /*a2b0*/  HADD2.F32 R30, -RZ, R42.H0_H0 ;  /* 0x2000002aff1e7230 */ /* 0x000fe40000004100 */
[----:B------:R-:W-:Y:S01]  /*a2c0*/  FFMA.FTZ R40, R21, R34, R20 ;  /* 0x0000002215287223 */ /* 0x000fe20000010014 */
[----:B------:R-:W-:Y:S02]  /*a2d0*/  HADD2.F32 R25, -RZ, R24.H0_H0 ;  /* 0x20000018ff197230 */ /* 0x000fe40000004100 */
[C---:B------:R-:W-:Y:S01]  /*a2e0*/  FMUL.FTZ R28, R33.reuse, R36 ;  /* 0x00000024211c7220 */ /* 0x040fe20000410000 */
[----:B------:R-:W-:Y:S02]  /*a2f0*/  HADD2.F32 R32, -RZ, R44.H0_H0 ;  /* 0x2000002cff207230 */ /* 0x000fe40000004100 */
[----:B------:R-:W-:Y:S01]  /*a300*/  FMUL.FTZ R44, R33, R30 ;  /* 0x0000001e212c7220 */ /* 0x000fe20000410000 */
[----:B------:R-:W-:-:S02]  /*a310*/  HADD2.F32 R20, -RZ, R51.H1_H1 ;  /* 0x30000033ff147230 */ /* 0x000fc40000004100 */
[----:B------:R-:W-:Y:S01]  /*a320*/  FFMA.FTZ R42, R29, R30, -R28 ;  /* 0x0000001e1d2a7223 */ /* 0x000fe2000001081c */
[----:B------:R-:W-:Y:S02]  /*a330*/  HADD2.F32 R13, -RZ, R12.H0_H0 ;  /* 0x2000000cff0d7230 */ /* 0x000fe40000004100 */
[C---:B------:R-:W-:Y:S01]  /*a340*/  FMUL.FTZ R34, R25.reuse, R32 ;  /* 0x0000002019227220 */ /* 0x040fe20000410000 */
[----:B------:R-:W-:Y:S02]  /*a350*/  HADD2.F32 R27, -RZ, R26.H0_H0 ;  /* 0x2000001aff1b7230 */ /* 0x000fe40000004100 */
[----:B------:R-:W-:Y:S01]  /*a360*/  FMUL.FTZ R25, R25, R20 ;  /* 0x0000001419197220 */ /* 0x000fe20000410000 */
[----:B------:R-:W-:Y:S02]  /*a370*/  HADD2.F32 R30, -RZ, R51.H0_H0 ;  /* 0x20000033ff1e7230 */ /* 0x000fe40000004100 */
[----:B------:R-:W-:Y:S01]  /*a380*/  FFMA.FTZ R44, R29, R36, R44 ;  /* 0x000000241d2c7223 */ /* 0x000fe2000001002c */
[----:B------:R-:W-:-:S02]  /*a390*/  HADD2.F32 R28, -RZ, R35.H0_H0 ;  /* 0x20000023ff1c7230 */ /* 0x000fc40000004100 */
[----:B------:R-:W-:Y:S01]  /*a3a0*/  FFMA.FTZ R34, R13, R20, -R34 ;  /* 0x000000140d227223 */ /* 0x000fe20000010822 */
[----:B------:R-:W-:Y:S02]  /*a3b0*/  HADD2.F32 R15, -RZ, R14.H0_H0 ;  /* 0x2000000eff0f7230 */ /* 0x000fe40000004100 */
[----:B------:R-:W-:Y:S01]  /*a3c0*/  FMUL.FTZ R36, R27, R30 ;  /* 0x0000001e1b247220 */ /* 0x000fe20000410000 */
[----:B------:R-:W-:Y:S01]  /*a3d0*/  FFMA.FTZ R32, R13, R32, R25 ;  /* 0x000000200d207223 */ /* 0x000fe20000010019 */
[-C--:B------:R-:W-:Y:S01]  /*a3e0*/  FMUL.FTZ R20, R27, R28.reuse ;  /* 0x0000001c1b147220 */ /* 0x080fe20000410000 */
[----:B------:R-:W-:Y:S02]  /*a3f0*/  HADD2.F32 R24, -RZ, R24.H1_H1 ;  /* 0x30000018ff187230 */ /* 0x000fe40000004100 */
[C---:B------:R-:W-:Y:S01]  /*a400*/  FFMA.FTZ R36, R15.reuse, R28, -R36 ;  /* 0x0000001c0f247223 */ /* 0x040fe20000010824 */
[----:B------:R-:W-:Y:S02]  /*a410*/  HADD2.F32 R26, -RZ, R26.H1_H1 ;  /* 0x3000001aff1a7230 */ /* 0x000fe40000004100 */
[----:B------:R-:W-:Y:S01]  /*a420*/  FFMA.FTZ R20, R15, R30, R20 ;  /* 0x0000001e0f147223 */ /* 0x000fe20000010014 */
[----:B------:R-:W-:-:S02]  /*a430*/  HADD2.F32 R25, -RZ, R48.H0_H0 ;  /* 0x20000030ff197230 */ /* 0x000fc40000004100 */
[----:B------:R-:W-:Y:S02]  /*a440*/  HADD2.F32 R27, -RZ, R47.H0_H0 ;  /* 0x2000002fff1b7230 */ /* 0x000fe40000004100 */
[----:B------:R-:W-:Y:S02]  /*a450*/  HADD2.F32 R13, -RZ, R50.H0_H0 ;  /* 0x20000032ff0d7230 */ /* 0x000fe40000004100 */
[----:B------:R-:W-:Y:S01]  /*a460*/  FMUL.FTZ R15, R24, R25 ;  /* 0x00000019180f7220 */ /* 0x000fe20000410000 */
[----:B------:R-:W-:Y:S02]  /*a470*/  HADD2.F32 R21, -RZ, R49.H0_H0 ;  /* 0x20000031ff157230 */ /* 0x000fe40000004100 */
[----:B------:R-:W-:Y:S01]  /*a480*/  FMUL.FTZ R33, R26, R27 ;  /* 0x0000001b1a217220 */ /* 0x000fe20000410000 */
[----:B------:R-:W-:Y:S02]  /*a490*/  HADD2.F32 R12, -RZ, R12.H1_H1 ;  /* 0x3000000cff0c7230 */ /* 0x000fe40000004100 */
[----:B------:R-:W-:Y:S01]  /*a4a0*/  FMUL.FTZ R24, R24, R13 ;  /* 0x0000000d18187220 */ /* 0x000fe20000410000 */
[----:B------:R-:W-:-:S02]  /*a4b0*/  HADD2.F32 R14, -RZ, R14.H1_H1 ;  /* 0x3000000eff0e7230 */ /* 0x000fc40000004100 */
[----:B------:R-:W-:Y:S01]  /*a4c0*/  FMUL.FTZ R26, R26, R21 ;  /* 0x000000151a1a7220 */ /* 0x000fe20000410000 */
[C---:B------:R-:W-:Y:S01]  /*a4d0*/  FFMA.FTZ R29, R12.reuse, R13, -R15 ;  /* 0x0000000d0c1d7223 */ /* 0x040fe2000001080f */
[----:B------:R-:W-:Y:S01]  /*a4e0*/  FFMA.FTZ R31, R12, R25, R24 ;  /* 0x000000190c1f7223 */ /* 0x000fe20000010018 */
[C---:B------:R-:W-:Y:S01]  /*a4f0*/  FFMA.FTZ R33, R14.reuse, R21, -R33 ;  /* 0x000000150e217223 */ /* 0x040fe20000010821 */
[----:B------:R-:W-:Y:S01]  /*a500*/  FFMA.FTZ R21, R14, R27, R26 ;  /* 0x0000001b0e157223 */ /* 0x000fe2000001001a */
[----:B------:R-:W-:Y:S02]  /*a510*/  F2FP.F16.F32.PACK_AB R13, R39, R38 ;  /* 0x00000026270d723e */ /* 0x000fe400000000ff */
        /* <DEDUP_REMOVED lines=9> */
.L_x_5894:
[----:B------:R-:W-:Y:S05]  /*a5b0*/  BSYNC B1 ;  /* 0x0000000000017941 */ /* 0x000fea0003800000 */
.L_x_5893:
[----:B------:R-:W-:Y:S01]  /*a5c0*/  PRMT R33, R54, 0x5410, R55 ;  /* 0x0000541036217816 */ /* 0x000fe20000000037 */
[----:B------:R-:W-:Y:S06]  /*a5d0*/  @P0 BRA `(.L_x_5885) ;  /* 0x0000000400800947 */ /* 0x000fec0003800000 */
[----:B------:R-:W2:Y:S01]  /*a5e0*/  LDL R20, [R1+0x60] ;  /* 0x0000600001147983 */ /* 0x000ea20000100800 */
[C---:B-1----:R-:W-:Y:S02]  /*a5f0*/  VIADD R12, R196.reuse, 0x20 ;  /* 0x00000020c40c7836 */ /* 0x042fe40000000000 */
[----:B0-----:R-:W-:Y:S01]  /*a600*/  VIADD R13, R196, 0x20 ;  /* 0x00000020c40d7836 */ /* 0x001fe20000000000 */
[----:B------:R-:W3:Y:S01]  /*a610*/  LDL R42, [R1+0x5c] ;  /* 0x00005c00012a7983 */ /* 0x000ee20000100800 */
[----:B------:R-:W-:Y:S02]  /*a620*/  IMAD.SHL.U32 R12, R12, 0x40, RZ ;  /* 0x000000400c0c7824 */ /* 0x000fe400078e00ff */
[----:B------:R-:W-:-:S03]  /*a630*/  IMAD.SHL.U32 R13, R13, 0x40, RZ ;  /* 0x000000400d0d7824 */ /* 0x000fc600078e00ff */
[----:B------:R-:W-:Y:S02]  /*a640*/  LOP3.LUT R12, R12, 0x1c0, RZ, 0xc0, !PT ;  /* 0x000001c00c0c7812 */ /* 0x000fe400078ec0ff */
[----:B------:R-:W-:Y:S02]  /*a650*/  LOP3.LUT R13, R13, 0x1c0, RZ, 0xc0, !PT ;  /* 0x000001c00d0d7812 */ /* 0x000fe400078ec0ff */
[----:B------:R-:W-:-:S04]  /*a660*/  SHF.R.U32.HI R12, RZ, 0x3, R12 ;  /* 0x00000003ff0c7819 */ /* 0x000fc8000001160c */
[----:B------:R-:W-:Y:S01]  /*a670*/  LOP3.LUT R3, R12, R3, R13, 0x1e, !PT ;  /* 0x000000030c037212 */ /* 0x000fe200078e1e0d */
[----:B------:R-:W-:Y:S01]  /*a680*/  HADD2.F32 R28, -RZ, R52.H0_H0 ;  /* 0x20000034ff1c7230 */ /* 0x000fe20000004100 */
[--C-:B------:R-:W-:Y:S02]  /*a690*/  SHF.R.U64 R41, R8, 0x10, R9.reuse ;  /* 0x0000001008297819 */ /* 0x100fe40000001209 */
[----:B------:R-:W-:Y:S02]  /*a6a0*/  SHF.R.U32.HI R21, RZ, 0x10, R9 ;  /* 0x00000010ff157819 */ /* 0x000fe40000011609 */
[--C-:B------:R-:W-:Y:S02]  /*a6b0*/  SHF.R.U64 R38, R4, 0x10, R5.reuse ;  /* 0x0000001004267819 */ /* 0x100fe40000001205 */
[----:B------:R-:W-:-:S05]  /*a6c0*/  SHF.R.U32.HI R30, RZ, 0x10, R5 ;  /* 0x00000010ff1e7819 */ /* 0x000fca0000011605 */
[----:B------:R-:W-:Y:S01]  /*a6d0*/  HADD2.F32 R30, -RZ, R30.H0_H0 ;  /* 0x2000001eff1e7230 */ /* 0x000fe20000004100 */
[--C-:B------:R-:W-:Y:S02]  /*a6e0*/  SHF.R.U64 R40, R10, 0x10, R11.reuse ;  /* 0x000000100a287819 */ /* 0x100fe4000000120b */
[----:B------:R-:W-:Y:S02]  /*a6f0*/  SHF.R.U32.HI R39, RZ, 0x10, R11 ;  /* 0x00000010ff277819 */ /* 0x000fe4000001160b */
[--C-:B------:R-:W-:Y:S02]  /*a700*/  SHF.R.U32.HI R35, RZ, 0x10, R7.reuse ;  /* 0x00000010ff237819 */ /* 0x100fe40000011607 */
[----:B------:R-:W-:Y:S01]  /*a710*/  SHF.R.U64 R37, R6, 0x10, R7 ;  /* 0x0000001006257819 */ /* 0x000fe20000001207 */
[----:B--2---:R-:W-:-:S04]  /*a720*/  IMAD.IADD R3, R20, 0x1, R3 ;  /* 0x0000000114037824 */ /* 0x004fc800078e0203 */
[----:B------:R-:W-:Y:S01]  /*a730*/  IMAD R3, R3, 0x2, R2 ;  /* 0x0000000203037824 */ /* 0x000fe200078e0202 */
[----:B---3--:R-:W0:Y:S04]  /*a740*/  LDS.128 R12, [R42+0x20400] ;  /* 0x020400002a0c7984 */ /* 0x008e280000000c00 */
[----:B------:R-:W1:Y:S01]  /*a750*/  LDS.128 R24, [R3+0x20400] ;  /* 0x0204000003187984 */ /* 0x000e620000000c00 */
[----:B------:R-:W-:Y:S02]  /*a760*/  HADD2.F32 R20, -RZ, R53.H1_H1 ;  /* 0x30000035ff147230 */ /* 0x000fe40000004100 */
[----:B0-----:R-:W-:Y:S02]  /*a770*/  HADD2.F32 R5, -RZ, R13.H0_H0 ;  /* 0x2000000dff057230 */ /* 0x001fe40000004100 */
[----:B-1----:R-:W-:-:S05]  /*a780*/  HADD2.F32 R9, -RZ, R25.H0_H0 ;  /* 0x20000019ff097230 */ /* 0x002fca0000004100 */
[C---:B------:R-:W-:Y:S01]  /*a790*/  FMUL.FTZ R32, R9.reuse, R28 ;  /* 0x0000001c09207220 */ /* 0x040fe20000410000 */
[-C--:B------:R-:W-:Y:S01]  /*a7a0*/  FMUL.FTZ R34, R9, R20.reuse ;  /* 0x0000001409227220 */ /* 0x080fe20000410000 */
[----:B------:R-:W-:Y:S02]  /*a7b0*/  HADD2.F32 R25, -RZ, R25.H1_H1 ;  /* 0x30000019ff197230 */ /* 0x000fe40000004100 */
[C---:B------:R-:W-:Y:S01]  /*a7c0*/  FFMA.FTZ R32, R5.reuse, R20, -R32 ;  /* 0x0000001405207223 */ /* 0x040fe20000010820 */
[----:B------:R-:W-:Y:S02]  /*a7d0*/  HADD2.F32 R20, -RZ, R21.H0_H0 ;  /* 0x20000015ff147230 */ /* 0x000fe40000004100 */
[----:B------:R-:W-:Y:S01]  /*a7e0*/  FFMA.FTZ R34, R5, R28, R34 ;  /* 0x0000001c05227223 */ /* 0x000fe20000010022 */
[----:B------:R-:W-:Y:S02]  /*a7f0*/  HADD2.F32 R8, -RZ, R24.H0_H0 ;  /* 0x20000018ff087230 */ /* 0x000fe40000004100 */
[----:B------:R-:W-:-:S02]  /*a800*/  HADD2.F32 R9, -RZ, R0.H1_H1 ;  /* 0x30000000ff097230 */ /* 0x000fc40000004100 */
[----:B------:R-:W-:Y:S02]  /*a810*/  HADD2.F32 R5, -RZ, R53.H0_H0 ;  /* 0x20000035ff057230 */ /* 0x000fe40000004100 */
[C---:B------:R-:W-:Y:S01]  /*a820*/  FMUL.FTZ R36, R25.reuse, R30 ;  /* 0x0000001e19247220 */ /* 0x040fe20000410000 */
[----:B------:R-:W-:Y:S02]  /*a830*/  HADD2.F32 R13, -RZ, R13.H1_H1 ;  /* 0x3000000dff0d7230 */ /* 0x000fe40000004100 */
[-C--:B------:R-:W-:Y:S01]  /*a840*/  FMUL.FTZ R28, R25, R20.reuse ;  /* 0x00000014191c7220 */ /* 0x080fe20000410000 */
[----:B------:R-:W-:Y:S02]  /*a850*/  HADD2.F32 R4, -RZ, R12.H0_H0 ;  /* 0x2000000cff047230 */ /* 0x000fe40000004100 */
[C---:B------:R-:W-:Y:S01]  /*a860*/  FMUL.FTZ R25, R8.reuse, R9 ;  /* 0x0000000908197220 */ /* 0x040fe20000410000 */
[-C--:B------:R-:W-:Y:S01]  /*a870*/  FMUL.FTZ R8, R8, R5.reuse ;  /* 0x0000000508087220 */ /* 0x080fe20000410000 */
[C---:B------:R-:W-:Y:S01]  /*a880*/  FFMA.FTZ R29, R13.reuse, R20, -R36 ;  /* 0x000000140d1d7223 */ /* 0x040fe20000010824 */
[----:B------:R-:W-:Y:S01]  /*a890*/  FFMA.FTZ R31, R13, R30, R28 ;  /* 0x0000001e0d1f7223 */ /* 0x000fe2000001001c */
[C---:B------:R-:W-:Y:S01]  /*a8a0*/  FFMA.FTZ R25, R4.reuse, R5, -R25 ;  /* 0x0000000504197223 */ /* 0x040fe20000010819 */
[----:B------:R-:W-:Y:S01]  /*a8b0*/  FFMA.FTZ R13, R4, R9, R8 ;  /* 0x00000009040d7223 */ /* 0x000fe20000010008 */
[----:B------:R-:W-:-:S02]  /*a8c0*/  HADD2.F32 R10, -RZ, R26.H0_H0 ;  /* 0x2000001aff0a7230 */ /* 0x000fc40000004100 */
[----:B------:R-:W-:Y:S02]  /*a8d0*/  HADD2.F32 R11, -RZ, R27.H0_H0 ;  /* 0x2000001bff0b7230 */ /* 0x000fe40000004100 */
[----:B------:R-:W-:Y:S02]  /*a8e0*/  HADD2.F32 R21, -RZ, R52.H1_H1 ;  /* 0x30000034ff157230 */ /* 0x000fe40000004100 */
[--C-:B------:R-:W-:Y:S02]  /*a8f0*/  HADD2.F32 R5, -RZ, R33.reuse.H0_H0 ;  /* 0x20000021ff057230 */ /* 0x100fe40000004100 */
[----:B------:R-:W-:Y:S02]  /*a900*/  HADD2.F32 R8, -RZ, R0.H0_H0 ;  /* 0x20000000ff087230 */ /* 0x000fe40000004100 */
[----:B------:R-:W-:Y:S02]  /*a910*/  HADD2.F32 R4, -RZ, R33.H1_H1 ;  /* 0x30000021ff047230 */ /* 0x000fe40000004100 */
[----:B------:R-:W-:Y:S01]  /*a920*/  FMUL.FTZ R9, R10, R21 ;  /* 0x000000150a097220 */ /* 0x000fe20000410000 */
[----:B------:R-:W-:-:S02]  /*a930*/  HADD2.F32 R6, -RZ, R14.H0_H0 ;  /* 0x2000000eff067230 */ /* 0x000fc40000004100 */
[-C--:B------:R-:W-:Y:S01]  /*a940*/  FMUL.FTZ R33, R10, R5.reuse ;  /* 0x000000050a217220 */ /* 0x080fe20000410000 */
[----:B------:R-:W-:Y:S02]  /*a950*/  HADD2.F32 R7, -RZ, R15.H0_H0 ;  /* 0x2000000fff077230 */ /* 0x000fe40000004100 */
[C---:B------:R-:W-:Y:S01]  /*a960*/  FMUL.FTZ R28, R11.reuse, R8 ;  /* 0x000000080b1c7220 */ /* 0x040fe20000410000 */
[----:B------:R-:W-:Y:S02]  /*a970*/  HADD2.F32 R27, -RZ, R27.H1_H1 ;  /* 0x3000001bff1b7230 */ /* 0x000fe40000004100 */
[----:B------:R-:W-:Y:S01]  /*a980*/  FMUL.FTZ R11, R11, R4 ;  /* 0x000000040b0b7220 */ /* 0x000fe20000410000 */
[----:B------:R-:W-:Y:S02]  /*a990*/  HADD2.F32 R10, -RZ, R35.H0_H0 ;  /* 0x20000023ff0a7230 */ /* 0x000fe40000004100 */
[----:B------:R-:W-:Y:S02]  /*a9a0*/  HADD2.F32 R0, -RZ, R39.H0_H0 ;  /* 0x20000027ff007230 */ /* 0x000fe40000004100 */
[C---:B------:R-:W-:Y:S01]  /*a9b0*/  FFMA.FTZ R20, R6.reuse, R5, -R9 ;  /* 0x0000000506147223 */ /* 0x040fe20000010809 */
[----:B------:R-:W-:Y:S01]  /*a9c0*/  FFMA.FTZ R33, R6, R21, R33 ;  /* 0x0000001506217223 */ /* 0x000fe20000010021 */
[----:B------:R-:W-:-:S02]  /*a9d0*/  HADD2.F32 R15, -RZ, R15.H1_H1 ;  /* 0x3000000fff0f7230 */ /* 0x000fc40000004100 */
[C---:B------:R-:W-:Y:S01]  /*a9e0*/  FFMA.FTZ R28, R7.reuse, R4, -R28 ;  /* 0x00000004071c7223 */ /* 0x040fe2000001081c */
[----:B------:R-:W-:Y:S01]  /*a9f0*/  FFMA.FTZ R6, R7, R8, R11 ;  /* 0x0000000807067223 */ /* 0x000fe2000001000b */
[----:B------:R-:W-:Y:S02]  /*aa00*/  HADD2.F32 R24, -RZ, R24.H1_H1 ;  /* 0x30000018ff187230 */ /* 0x000fe40000004100 */
[C---:B------:R-:W-:Y:S01]  /*aa10*/  FMUL.FTZ R30, R27.reuse, R10 ;  /* 0x0000000a1b1e7220 */ /* 0x040fe20000410000 */
[----:B------:R-:W-:Y:S02]  /*aa20*/  HADD2.F32 R26, -RZ, R26.H1_H1 ;  /* 0x3000001aff1a7230 */ /* 0x000fe40000004100 */
[----:B------:R-:W-:Y:S01]  /*aa30*/  FMUL.FTZ R4, R27, R0 ;  /* 0x000000001b047220 */ /* 0x000fe20000410000 */
[----:B------:R-:W-:Y:S02]  /*aa40*/  HADD2.F32 R9, -RZ, R38.H0_H0 ;  /* 0x20000026ff097230 */ /* 0x000fe40000004100 */
[----:B------:R-:W-:-:S02]  /*aa50*/  HADD2.F32 R11, -RZ, R37.H0_H0 ;  /* 0x20000025ff0b7230 */ /* 0x000fc40000004100 */
[----:B------:R-:W-:Y:S02]  /*aa60*/  HADD2.F32 R5, -RZ, R41.H0_H0 ;  /* 0x20000029ff057230 */ /* 0x000fe40000004100 */
[----:B------:R-:W-:Y:S02]  /*aa70*/  HADD2.F32 R7, -RZ, R40.H0_H0 ;  /* 0x20000028ff077230 */ /* 0x000fe40000004100 */
[C---:B------:R-:W-:Y:S01]  /*aa80*/  FFMA.FTZ R27, R15.reuse, R0, -R30 ;  /* 0x000000000f1b7223 */ /* 0x040fe2000001081e */
[----:B------:R-:W-:Y:S02]  /*aa90*/  HADD2.F32 R12, -RZ, R12.H1_H1 ;  /* 0x3000000cff0c7230 */ /* 0x000fe40000004100 */
        /* <DEDUP_REMOVED lines=20> */
.L_x_5885:
[----:B------:R-:W-:Y:S05]  /*abe0*/  BSYNC B0 ;  /* 0x0000000000007941 */ /* 0x000fea0003800000 */
.L_x_5871:
        /* <DEDUP_REMOVED lines=8> */
.L_x_5868:
[----:B---3--:R-:W-:-:S05]  /*ac70*/  IMAD.U32 R0, RZ, RZ, UR37 ;  /* 0x00000025ff007e24 */ /* 0x008fca000f8e00ff */
[----:B------:R-:W-:-:S13]  /*ac80*/  ISETP.NE.AND P0, PT, R0, 0x3, PT ;  /* 0x000000030000780c */ /* 0x000fda0003f05270 */
[----:B------:R-:W-:Y:S05]  /*ac90*/  @!P0 BRA `(.L_x_5895) ;  /* 0x0000000000048947 */ /* 0x000fea0003800000 */
[----:B------:R-:W-:Y:S01]  /*aca0*/  BPT.TRAP 0x1 ;  /* 0x000000040000795c */ /* 0x000fe20000300000 */
.L_x_5895:
[----:B-1----:R-:W-:Y:S01]  /*acb0*/  IMAD R15, R18, 0x8, R2 ;  /* 0x00000008120f7824 */ /* 0x002fe200078e0202 */
[----:B------:R-:W-:-:S04]  /*acc0*/  SHF.L.U32 R56, R19, 0x1f, RZ ;  /* 0x0000001f13387819 */ /* 0x000fc800000006ff */
[----:B------:R1:W3:Y:S01]  /*acd0*/  SYNCS.PHASECHK.TRANS64.TRYWAIT P1, [R15+URZ+0x28c30], R56 ;  /* 0x028c30380f0075a7 */ /* 0x0002e2000802017f */
[----:B------:R-:W-:Y:S05]  /*ace0*/  @!P0 BRA `(.L_x_5896) ;  /* 0x0000000000048947 */ /* 0x000fea0003800000 */
[----:B------:R-:W-:Y:S01]  /*acf0*/  BPT.TRAP 0x1 ;  /* 0x000000040000795c */ /* 0x000fe20000300000 */
.L_x_5896:
[C---:B------:R-:W-:Y:S01]  /*ad00*/  IADD3 R0, R2.reuse, 0x22400, RZ ;  /* 0x0002240002007810 */ /* 0x040fe20007ffe0ff */
[----:B0-2---:R-:W-:-:S03]  /*ad10*/  VIADD R3, R2, 0x20400 ;  /* 0x0002040002037836 */ /* 0x005fc60000000000 */
[----:B------:R-:W-:Y:S02]  /*ad20*/  SHF.R.U32.HI R0, RZ, 0x4, R0 ;  /* 0x00000004ff007819 */ /* 0x000fe40000011600 */
[----:B------:R-:W-:Y:S02]  /*ad30*/  SHF.R.U32.HI R3, RZ, 0x4, R3 ;  /* 0x00000004ff037819 */ /* 0x000fe40000011603 */
[----:B------:R-:W-:Y:S02]  /*ad40*/  LOP3.LUT R0, R0, 0x3fff, RZ, 0xc0, !PT ;  /* 0x00003fff00007812 */ /* 0x000fe400078ec0ff */
[----:B------:R-:W-:Y:S02]  /*ad50*/  LOP3.LUT R3, R3, 0x3fff, RZ, 0xc0, !PT ;  /* 0x00003fff03037812 */ /* 0x000fe400078ec0ff */
[----:B------:R-:W-:Y:S01]  /*ad60*/  LOP3.LUT R21, R0, 0x10000, RZ, 0xfc, !PT ;  /* 0x0001000000157812 */ /* 0x000fe200078efcff */
[----:B---3--:R-:W-:Y:S06]  /*ad70*/  @P1 BRA `(.L_x_5897) ;  /* 0x0000000000081947 */ /* 0x008fec0003800000 */
[----:B------:R-:W0:Y:S02]  /*ad80*/  SYNCS.PHASECHK.TRANS64.TRYWAIT P1, [R15+URZ+0x28c30], R56 ;  /* 0x028c30380f0075a7 */ /* 0x000e24000802017f */
[----:B0-----:R-:W-:Y:S05]  /*ad90*/  @!P1 BRA `(.L_x_5898) ;  /* 0x0000015000d89947 */ /* 0x001fea0003800000 */
.L_x_5897:
        /* <DEDUP_REMOVED lines=14> */
[----:B------:R-:W-:Y:S02]  /*ae80*/  VIADD R10, R4, 0x4 ;  /* 0x00000004040a7836 */ /* 0x000fe40000000000 */
[----:B------:R-:W-:Y:S02]  /*ae90*/  IMAD.MOV.U32 R11, RZ, RZ, 0x40000040 ;  /* 0x40000040ff0b7424 */ /* 0x000fe400078e00ff */
[----:B------:R-:W-:-:S04]  /*aea0*/  IMAD.MOV.U32 R7, RZ, RZ, 0x40000040 ;  /* 0x40000040ff077424 */ /* 0x000fc800078e00ff */
[----:B------:R-:W-:Y:S01]  /*aeb0*/  HGMMA.64x64x16.F32 R24, gdesc[UR4], RZ, !UPT, gsb0 ;  /* 0x00e00000041879f0 */ /* 0x000fe2000c0008ff */
[----:B------:R-:W-:Y:S02]  /*aec0*/  R2UR UR4, R12 ;  /* 0x000000000c0472ca */ /* 0x000fe400000e0000 */
[----:B------:R-:W-:Y:S02]  /*aed0*/  R2UR UR5, R13 ;  /* 0x000000000d0572ca */ /* 0x000fe400000e0000 */
[----:B------:R-:W-:Y:S01]  /*aee0*/  R2UR UR6, R8 ;  /* 0x00000000080672ca */ /* 0x000fe200000e0000 */
[C---:B------:R-:W-:Y:S01]  /*aef0*/  VIADD R8, R6.reuse, 0x4 ;  /* 0x0000000406087836 */ /* 0x040fe20000000000 */
[----:B------:R-:W-:Y:S01]  /*af00*/  R2UR UR7, R9 ;  /* 0x00000000090772ca */ /* 0x000fe200000e0000 */
[----:B------:R-:W-:Y:S02]  /*af10*/  IMAD.MOV.U32 R9, RZ, RZ, 0x40000040 ;  /* 0x40000040ff097424 */ /* 0x000fe400078e00ff */
[----:B------:R-:W-:Y:S01]  /*af20*/  VIADD R6, R6, 0x6 ;  /* 0x0000000606067836 */ /* 0x000fe20000000000 */
[----:B------:R-:W-:-:S02]  /*af30*/  WARPGROUP.DEPBAR.LE gsb0, 0x0 ;  /* 0x00008000000079c5 */ /* 0x000fc40000010000 */
[----:B------:R-:W-:-:S07]  /*af40*/  WARPGROUP.ARRIVE ;  /* 0x00000000000079c5 */ /* 0x000fce0000000000 */
[----:B------:R-:W-:Y:S01]  /*af50*/  HGMMA.64x64x16.F32 R24, gdesc[UR4], R24, gsb0 ;  /* 0x00e00000041879f0 */ /* 0x000fe20008000818 */
[----:B------:R-:W-:Y:S02]  /*af60*/  R2UR UR4, R10 ;  /* 0x000000000a0472ca */ /* 0x000fe400000e0000 */
[----:B------:R-:W-:Y:S02]  /*af70*/  R2UR UR5, R11 ;  /* 0x000000000b0572ca */ /* 0x000fe400000e0000 */
[----:B------:R-:W-:Y:S01]  /*af80*/  R2UR UR6, R8 ;  /* 0x00000000080672ca */ /* 0x000fe200000e0000 */
[----:B------:R-:W-:Y:S01]  /*af90*/  VIADD R8, R4, 0x6 ;  /* 0x0000000604087836 */ /* 0x000fe20000000000 */
[----:B------:R-:W-:Y:S02]  /*afa0*/  R2UR UR7, R9 ;  /* 0x00000000090772ca */ /* 0x000fe400000e0000 */
[----:B------:R-:W-:Y:S01]  /*afb0*/  MOV R9, 0x40000040 ;  /* 0x4000004000097802 */ /* 0x000fe20000000f00 */
        /* <DEDUP_REMOVED lines=13> */
.L_x_5899:
[----:B------:R-:W2:Y:S01]  /*b090*/  LDL R0, [R1] ;  /* 0x0000000001007983 */ /* 0x000ea20000100800 */
[----:B------:R-:W3:Y:S01]  /*b0a0*/  LDC R3, c[0x0][0x448] ;  /* 0x00011200ff037b82 */ /* 0x000ee20000000800 */
[----:B------:R-:W-:Y:S01]  /*b0b0*/  ULDC.64 UR40, c[0x0][0x9e0] ;  /* 0x0002780000287ab9 */ /* 0x000fe20000000a00 */
[----:B------:R-:W-:Y:S01]  /*b0c0*/  LOP3.LUT R22, R22, 0xffffff7f, RZ, 0xc0, !PT ;  /* 0xffffff7f16167812 */ /* 0x000fe200078ec0ff */
[----:B------:R-:W-:Y:S01]  /*b0d0*/  UISETP.GE.AND UP0, UPT, UR41, 0x1, UPT ;  /* 0x000000012900788c */ /* 0x000fe2000bf06270 */
[----:B------:R-:W-:Y:S01]  /*b0e0*/  LEA R57, R168, 0xffffffc0, 0x6 ;  /* 0xffffffc0a8397811 */ /* 0x000fe200078e30ff */
[----:B------:R-:W-:Y:S02]  /*b0f0*/  ULDC UR4, c[0x0][0x9dc] ;  /* 0x0002770000047ab9 */ /* 0x000fe40000000800 */
[----:B------:R-:W-:Y:S01]  /*b100*/  IMAD.U32 R20, RZ, RZ, UR4 ;  /* 0x00000004ff147e24 */ /* 0x000fe2000f8e00ff */
[----:B------:R-:W-:Y:S01]  /*b110*/  IADD3 R59, -R188, R189, -R57 ;  /* 0x000000bdbc3b7210 */ /* 0x000fe20007ffe939 */
[----:B------:R-:W-:Y:S01]  /*b120*/  UP2UR UR47, UPR, URZ, 0x1 ;  /* 0x000000013f2f7883 */ /* 0x000fe20008000000 */
[----:B---3--:R-:W-:-:S13]  /*b130*/  ISETP.NE.AND P1, PT, R3, 0x1, PT ;  /* 0x000000010300780c */ /* 0x008fda0003f25270 */
[----:B------:R-:W3:Y:S01]  /*b140*/  @P1 LDC R3, c[0x0][0x44c] ;  /* 0x00011300ff031b82 */ /* 0x000ee20000000800 */
[----:B------:R-:W-:-:S07]  /*b150*/  @P1 LOP3.LUT R22, R22, 0x80, RZ, 0xfc, !PT ;  /* 0x0000008016161812 */ /* 0x000fce00078efcff */
[----:B------:R-:W4:Y:S01]  /*b160*/  @P1 LDC R7, c[0x0][0x450] ;  /* 0x00011400ff071b82 */ /* 0x000f220000000800 */
[----:B--2---:R-:W-:-:S04]  /*b170*/  IMAD.IADD R0, R0, 0x1, R199 ;  /* 0x0000000100007824 */ /* 0x004fc800078e02c7 */
[----:B---3--:R-:W-:-:S04]  /*b180*/  @P1 IMAD.HI.U32 R6, R0, R3, RZ ;  /* 0x0000000300061227 */ /* 0x008fc800078e00ff */
[----:B------:R-:W-:Y:S01]  /*b190*/  IMAD.MOV.U32 R3, RZ, RZ, R0 ;  /* 0x000000ffff037224 */ /* 0x000fe200078e0000 */
[----:B----4-:R-:W-:Y:S01]  /*b1a0*/  @P1 SHF.R.U32.HI R3, RZ, R7, R6 ;  /* 0x00000007ff031219 */ /* 0x010fe20000011606 */
[----:B------:R-:W-:Y:S01]  /*b1b0*/  VIADD R0, R15, 0x28c40 ;  /* 0x00028c400f007836 */ /* 0x000fe20000000000 */
[----:B------:R-:W-:Y:S01]  /*b1c0*/  PLOP3.LUT P1, PT, PT, PT, UP0, 0x40, 0x0 ;  /* 0x000000000000781c */ /* 0x000fe20003f2e808 */
[----:B------:R-:W-:Y:S02]  /*b1d0*/  IMAD.MOV.U32 R7, RZ, RZ, -0x40 ;  /* 0xffffffc0ff077424 */ /* 0x000fe400078e00ff */
[----:B------:R-:W2:Y:S01]  /*b1e0*/  SHFL.IDX PT, R14, R3, RZ, 0x1c1f ;  /* 0x001c1fff030e7589 */ /* 0x000ea200000e0000 */
[----:B------:R-:W-:Y:S01]  /*b1f0*/  PRMT R0, R191, 0x654, R0 ;  /* 0x00000654bf007816 */ /* 0x000fe20000000000 */
[----:B------:R-:W-:Y:S01]  /*b200*/  IMAD R6, R168, R7, 0x41 ;  /* 0x00000041a8067424 */ /* 0x000fe200078e0207 */
[----:B------:R-:W-:Y:S02]  /*b210*/  LOP3.LUT R7, RZ, R20, RZ, 0x33, !PT ;  /* 0x00000014ff077212 */ /* 0x000fe400078e33ff */
[----:B------:R3:W-:Y:S01]  /*b220*/  SYNCS.ARRIVE.TRANS64.RED.A1T0 RZ, [R0+URZ], RZ ;  /* 0x000000ff00ff79a7 */ /* 0x0007e2000810043f */
[----:B------:R-:W-:Y:S01]  /*b230*/  VIADD R63, R6, 0xffffffff ;  /* 0xffffffff063f7836 */ /* 0x000fe20000000000 */
[----:B---3--:R-:W-:-:S05]  /*b240*/  IADD3 R0, -R188, R6, R189 ;  /* 0x00000006bc007210 */ /* 0x008fca0007ffe1bd */
[----:B------:R-:W-:-:S04]  /*b250*/  IMAD.IADD R0, R0, 0x1, -R23 ;  /* 0x0000000100007824 */ /* 0x000fc800078e0a17 */
[C---:B------:R-:W-:Y:S02]  /*b260*/  VIADD R62, R0.reuse, UR40 ;  /* 0x00000028003e7c36 */ /* 0x040fe40008000000 */
[----:B------:R-:W-:-:S03]  /*b270*/  IMAD.IADD R61, R0, 0x1, R7 ;  /* 0x00000001003d7824 */ /* 0x000fc600078e0207 */
[----:B--2---:R-:W-:Y:S01]  /*b280*/  VIADDMNMX R0, R14, R62, R59, PT ;  /* 0x0000003e0e007246 */ /* 0x004fe2000380013b */
[----:B------:R-:W-:Y:S01]  /*b290*/  IMAD.IADD R6, R61, 0x1, R14 ;  /* 0x000000013d067824 */ /* 0x000fe200078e020e */
[----:B------:R-:W-:Y:S06]  /*b2a0*/  @P1 BRA `(.L_x_5900) ;  /* 0x0000000000581947 */ /* 0x000fec0003800000 */
[----:B------:R-:W-:Y:S01]  /*b2b0*/  IADD3 R7, -R23, R189, R14 ;  /* 0x000000bd17077210 */ /* 0x000fe20007ffe10e */
[----:B------:R-:W-:Y:S03]  /*b2c0*/  BSSY B0, `(.L_x_5901) ;  /* 0x0000010000007945 */ /* 0x000fe60003800000 */
[----:B------:R-:W-:-:S13]  /*b2d0*/  ISETP.GT.AND P1, PT, R7, -0x1, PT ;  /* 0xffffffff0700780c */ /* 0x000fda0003f24270 */
[----:B------:R-:W-:Y:S05]  /*b2e0*/  @P1 BRA `(.L_x_5902) ;  /* 0x0000000000201947 */ /* 0x000fea0003800000 */
[----:B------:R-:W-:Y:S01]  /*b2f0*/  UISETP.NE.AND UP0, UPT, UR41, 0x1, UPT ;  /* 0x000000012900788c */ /* 0x000fe2000bf05270 */
[----:B------:R-:W-:-:S05]  /*b300*/  LOP3.LUT R7, RZ, R7, RZ, 0x33, !PT ;  /* 0x00000007ff077212 */ /* 0x000fca00078e33ff */
[----:B------:R-:W-:-:S05]  /*b310*/  PLOP3.LUT P1, PT, PT, PT, UP0, 0x80, 0x0 ;  /* 0x000000000000781c */ /* 0x000fca0003f2f008 */
[----:B------:R-:W-:-:S08]  /*b320*/  @UP0 ULDC.64 UR4, c[0x0][0x9e8] ;  /* 0x00027a0000040ab9 */ /* 0x000fd00000000a00 */
[----:B------:R-:W-:-:S05]  /*b330*/  @P1 IMAD.HI.U32 R14, R7, UR4, RZ ;  /* 0x00000004070e1c27 */ /* 0x000fca000f8e00ff */
[----:B------:R-:W-:-:S04]  /*b340*/  @P1 SHF.R.U32.HI R7, RZ, UR5, R14 ;  /* 0x00000005ff071c19 */ /* 0x000fc8000801160e */
[----:B------:R-:W-:Y:S01]  /*b350*/  LOP3.LUT R7, RZ, R7, RZ, 0x33, !PT ;  /* 0x00000007ff077212 */ /* 0x000fe200078e33ff */
[----:B------:R-:W-:Y:S06]  /*b360*/  BRA `(.L_x_5903) ;  /* 0x0000000000147947 */ /* 0x000fec0003800000 */
.L_x_5902:
[----:B------:R-:W-:-:S06]  /*b370*/  UISETP.NE.AND UP0, UPT, UR41, 0x1, UPT ;  /* 0x000000012900788c */ /* 0x000fcc000bf05270 */
[----:B------:R-:W-:-:S05]  /*b380*/  PLOP3.LUT P1, PT, PT, PT, UP0, 0x80, 0x0 ;  /* 0x000000000000781c */ /* 0x000fca0003f2f008 */
[----:B------:R-:W-:-:S08]  /*b390*/  @UP0 ULDC.64 UR4, c[0x0][0x9e8] ;  /* 0x00027a0000040ab9 */ /* 0x000fd00000000a00 */
[----:B------:R-:W-:-:S05]  /*b3a0*/  @P1 IMAD.HI.U32 R14, R7, UR4, RZ ;  /* 0x00000004070e1c27 */ /* 0x000fca000f8e00ff */
[----:B------:R-:W-:-:S07]  /*b3b0*/  @P1 SHF.R.U32.HI R7, RZ, UR5, R14 ;  /* 0x00000005ff071c19 */ /* 0x000fce000801160e */
.L_x_5903:
[----:B------:R-:W-:Y:S05]  /*b3c0*/  BSYNC B0 ;  /* 0x0000000000007941 */ /* 0x000fea0003800000 */
.L_x_5901:
[----:B------:R-:W-:-:S04]  /*b3d0*/  IMAD R7, R7, UR41, -R57 ;  /* 0x0000002907077c24 */ /* 0x000fc8000f8e0a39 */
[----:B------:R-:W-:-:S05]  /*b3e0*/  IMAD.IADD R7, R7, 0x1, -R188 ;  /* 0x0000000107077824 */ /* 0x000fca00078e0abc */
[----:B------:R-:W-:Y:S02]  /*b3f0*/  VIMNMX R6, R6, R7, !PT ;  /* 0x0000000706067248 */ /* 0x000fe40007fe0100 */
[----:B------:R-:W-:-:S07]  /*b400*/  VIADDMNMX R0, R7, UR41, R0, PT ;  /* 0x0000002907007c46 */ /* 0x000fce000b800100 */
.L_x_5900:
[C---:B------:R-:W-:Y:S01]  /*b410*/  ISETP.GE.AND P1, PT, R63.reuse, 0x2, PT ;  /* 0x000000023f00780c */ /* 0x040fe20003f26270 */
[----:B------:R-:W-:Y:S01]  /*b420*/  UISETP.NE.AND UP0, UPT, UR47, URZ, UPT ;  /* 0x0000003f2f00728c */ /* 0x000fe2000bf05270 */
[C---:B------:R-:W-:Y:S02]  /*b430*/  ISETP.GE.AND P5, PT, R63.reuse, 0xa, PT ;  /* 0x0000000a3f00780c */ /* 0x040fe40003fa6270 */
[----:B------:R-:W-:Y:S02]  /*b440*/  ISETP.GT.AND P3, PT, R6, 0x1, !P1 ;  /* 0x000000010600780c */ /* 0x000fe40004f64270 */
[----:B------:R-:W-:Y:S02]  /*b450*/  ISETP.GE.AND P2, PT, R63, 0x9, PT ;  /* 0x000000093f00780c */ /* 0x000fe40003f46270 */
[----:B------:R-:W-:Y:S02]  /*b460*/  ISETP.LT.OR P3, PT, R0, 0x2, P3 ;  /* 0x000000020000780c */ /* 0x000fe40001f61670 */
[----:B------:R-:W-:-:S02]  /*b470*/  P2R R65, PR, RZ, 0x20 ;  /* 0x00000020ff417803 */ /* 0x000fc40000000000 */
[----:B------:R-:W-:Y:S02]  /*b480*/  FSEL R80, R25, -INF , !P3 ;  /* 0xff80000019507808 */ /* 0x000fe40005800000 */
[C---:B------:R-:W-:Y:S02]  /*b490*/  ISETP.GT.AND P3, PT, R6.reuse, 0x9, !P5 ;  /* 0x000000090600780c */ /* 0x040fe40006f64270 */
[----:B------:R-:W-:Y:S02]  /*b4a0*/  ISETP.GT.AND P4, PT, R6, 0x8, !P2 ;  /* 0x000000080600780c */ /* 0x000fe40005784270 */
[----:B------:R-:W-:Y:S02]  /*b4b0*/  ISETP.LT.OR P3, PT, R0, 0xa, P3 ;  /* 0x0000000a0000780c */ /* 0x000fe40001f61670 */
[----:B------:R-:W-:Y:S02]  /*b4c0*/  ISETP.GE.AND P5, PT, R63, 0x11, PT ;  /* 0x000000113f00780c */ /* 0x000fe40003fa6270 */
[----:B------:R-:W-:-:S02]  /*b4d0*/  FSEL R72, R29, -INF , !P3 ;  /* 0xff8000001d487808 */ /* 0x000fc40005800000 */
[----:B------:R-:W-:Y:S02]  /*b4e0*/  ISETP.LT.OR P4, PT, R0, 0x9, P4 ;  /* 0x000000090000780c */ /* 0x000fe40002781670 */
[----:B------:R-:W-:Y:S02]  /*b4f0*/  ISETP.GT.AND P3, PT, R6, 0x10, !P5 ;  /* 0x000000100600780c */ /* 0x000fe40006f64270 */
[----:B------:R-:W-:Y:S02]  /*b500*/  FSEL R74, R28, -INF , !P4 ;  /* 0xff8000001c4a7808 */ /* 0x000fe40006000000 */
        /* <DEDUP_REMOVED lines=43> */
[C---:B------:R-:W-:Y:S02]  /*b7c0*/  ISETP.GE.AND P3, PT, R63.reuse, 0x32, PT ;  /* 0x000000323f00780c */ /* 0x040fe40003f66270 */
[----:B------:R-:W-:-:S02]  /*b7d0*/  ISETP.GE.AND P6, PT, R63, 0x1, PT ;  /* 0x000000013f00780c */ /* 0x000fc40003fc6270 */
[----:B------:R-:W-:Y:S02]  /*b7e0*/  ISETP.GT.AND P4, PT, R6, 0x31, !P3 ;  /* 0x000000310600780c */ /* 0x000fe40005f84270 */
[----:B------:R-:W-:Y:S02]  /*b7f0*/  P2R R7, PR, RZ, 0x40 ;  /* 0x00000040ff077803 */ /* 0x000fe40000000000 */
[----:B------:R-:W-:-:S04]  /*b800*/  ISETP.LT.OR P4, PT, R0, 0x32, P4 ;  /* 0x000000320000780c */ /* 0x000fc80002781670 */
[----:B------:R-:W-:Y:S02]  /*b810*/  FSEL R14, R49, -INF , !P4 ;  /* 0xff800000310e7808 */ /* 0x000fe40006000000 */
[----:B------:R-:W-:-:S04]  /*b820*/  ISETP.GE.AND P4, PT, R63, 0x39, PT ;  /* 0x000000393f00780c */ /* 0x000fc80003f86270 */
[----:B------:R-:W-:-:S04]  /*b830*/  ISETP.GT.AND P5, PT, R6, 0x38, !P4 ;  /* 0x000000380600780c */ /* 0x000fc800067a4270 */
[----:B------:R-:W-:-:S04]  /*b840*/  ISETP.LT.OR P5, PT, R0, 0x39, P5 ;  /* 0x000000390000780c */ /* 0x000fc80002fa1670 */
[----:B------:R-:W-:Y:S02]  /*b850*/  FSEL R52, R52, -INF , !P5 ;  /* 0xff80000034347808 */ /* 0x000fe40006800000 */
[----:B------:R-:W-:Y:S02]  /*b860*/  ISETP.GT.AND P5, PT, R6, RZ, !P6 ;  /* 0x000000ff0600720c */ /* 0x000fe400077a4270 */
[----:B------:R-:W-:Y:S02]  /*b870*/  ISETP.GE.AND P6, PT, R63, 0x3a, PT ;  /* 0x0000003a3f00780c */ /* 0x000fe40003fc6270 */
[----:B------:R-:W-:-:S04]  /*b880*/  ISETP.LT.OR P5, PT, R0, 0x1, P5 ;  /* 0x000000010000780c */ /* 0x000fc80002fa1670 */
[----:B------:R-:W-:Y:S02]  /*b890*/  FSEL R78, R24, -INF , !P5 ;  /* 0xff800000184e7808 */ /* 0x000fe40006800000 */
[----:B------:R-:W-:-:S04]  /*b8a0*/  ISETP.GT.AND P5, PT, R6, 0x39, !P6 ;  /* 0x000000390600780c */ /* 0x000fc800077a4270 */
[----:B------:R-:W-:Y:S02]  /*b8b0*/  ISETP.LT.OR P5, PT, R0, 0x3a, P5 ;  /* 0x0000003a0000780c */ /* 0x000fe40002fa1670 */
[----:B------:R-:W2:Y:S02]  /*b8c0*/  SHFL.IDX PT, R0, R3, 0x1, 0x1c1f ;  /* 0x003c1f0003007f89 */ /* 0x000ea400000e0000 */
[----:B------:R-:W-:Y:S02]  /*b8d0*/  FSEL R32, R53, -INF , !P5 ;  /* 0xff80000035207808 */ /* 0x000fe40006800000 */
[----:B------:R-:W-:Y:S02]  /*b8e0*/  PLOP3.LUT P5, PT, PT, PT, UP0, 0x40, 0x0 ;  /* 0x000000000000781c */ /* 0x000fe40003fae808 */
[----:B--2---:R-:W-:Y:S01]  /*b8f0*/  VIADDMNMX R25, R0, R62, R59, PT ;  /* 0x0000003e00197246 */ /* 0x004fe2000380013b */
[----:B------:R-:W-:-:S10]  /*b900*/  IMAD.IADD R29, R61, 0x1, R0 ;  /* 0x000000013d1d7824 */ /* 0x000fd400078e0200 */
[----:B------:R-:W-:Y:S05]  /*b910*/  @P5 BRA `(.L_x_5904) ;  /* 0x0000000000605947 */ /* 0x000fea0003800000 */
        /* <DEDUP_REMOVED lines=8> */
[----:B------:R-:W-:Y:S01]  /*b9a0*/  @P5 IMAD.HI.U32 R3, R0, UR4, RZ ;  /* 0x0000000400035c27 */ /* 0x000fe2000f8e00ff */
[----:B------:R-:W-:-:S13]  /*b9b0*/  PLOP3.LUT P5, PT, PT, PT, UP0, 0x80, 0x0 ;  /* 0x000000000000781c */ /* 0x000fda0003faf008 */
[----:B------:R-:W-:-:S04]  /*b9c0*/  @P5 SHF.R.U32.HI R0, RZ, UR5, R3 ;  /* 0x00000005ff005c19 */ /* 0x000fc80008011603 */
[----:B------:R-:W-:Y:S01]  /*b9d0*/  LOP3.LUT R0, RZ, R0, RZ, 0x33, !PT ;  /* 0x00000000ff007212 */ /* 0x000fe200078e33ff */
[----:B------:R-:W-:Y:S06]  /*b9e0*/  BRA `(.L_x_5907) ;  /* 0x0000000000187947 */ /* 0x000fec0003800000 */
.L_x_5906:
[----:B------:R-:W-:-:S06]  /*b9f0*/  UISETP.NE.AND UP0, UPT, UR41, 0x1, UPT ;  /* 0x000000012900788c */ /* 0x000fcc000bf05270 */
[----:B------:R-:W-:-:S05]  /*ba00*/  PLOP3.LUT P5, PT, PT, PT, UP0, 0x80, 0x0 ;  /* 0x000000000000781c */ /* 0x000fca0003faf008 */
[----:B------:R-:W-:-:S08]  /*ba10*/  @UP0 ULDC.64 UR4, c[0x0][0x9e8] ;  /* 0x00027a0000040ab9 */ /* 0x000fd00000000a00 */
[----:B------:R-:W-:Y:S01]  /*ba20*/  @P5 IMAD.HI.U32 R3, R0, UR4, RZ ;  /* 0x0000000400035c27 */ /* 0x000fe2000f8e00ff */
[----:B------:R-:W-:-:S13]  /*ba30*/  PLOP3.LUT P5, PT, PT, PT, UP0, 0x80, 0x0 ;  /* 0x000000000000781c */ /* 0x000fda0003faf008 */
[----:B------:R-:W-:-:S07]  /*ba40*/  @P5 SHF.R.U32.HI R0, RZ, UR5, R3 ;  /* 0x00000005ff005c19 */ /* 0x000fce0008011603 */
.L_x_5907:
[----:B------:R-:W-:Y:S05]  /*ba50*/  BSYNC B0 ;  /* 0x0000000000007941 */ /* 0x000fea0003800000 */
.L_x_5905:
[----:B------:R-:W-:-:S04]  /*ba60*/  IMAD R3, R0, UR41, -R57 ;  /* 0x0000002900037c24 */ /* 0x000fc8000f8e0a39 */
[----:B------:R-:W-:-:S05]  /*ba70*/  IMAD.IADD R0, R3, 0x1, -R188 ;  /* 0x0000000103007824 */ /* 0x000fca00078e0abc */
[----:B------:R-:W-:Y:S02]  /*ba80*/  VIMNMX R29, R29, R0, !PT ;  /* 0x000000001d1d7248 */ /* 0x000fe40007fe0100 */
[----:B------:R-:W-:-:S07]  /*ba90*/  VIADDMNMX R25, R0, UR41, R25, PT ;  /* 0x0000002900197c46 */ /* 0x000fce000b800119 */
.L_x_5904:
[C---:B------:R-:W-:Y:S01]  /*baa0*/  ISETP.GT.AND P1, PT, R29.reuse, 0x1, !P1 ;  /* 0x000000011d00780c */ /* 0x040fe20004f24270 */
[----:B------:R-:W-:Y:S01]  /*bab0*/  ULDC UR4, c[0x0][0x988] ;  /* 0x0002620000047ab9 */ /* 0x000fe20000000800 */
[----:B------:R-:W-:Y:S01]  /*bac0*/  BAR.SYNC.DEFER_BLOCKING 0xf, 0x100 ;  /* 0x03c4000000007b1d */ /* 0x000fe20000010000 */
        /* <DEDUP_REMOVED lines=35> */
[----:B------:R-:W-:Y:S02]  /*bd00*/  ISETP.NE.AND P2, PT, R71, RZ, PT ;  /* 0x000000ff4700720c */ /* 0x000fe40003f45270 */
[----:B------:R-:W-:Y:S02]  /*bd10*/  ISETP.LT.OR P1, PT, R25, 0x1a, P1 ;  /* 0x0000001a1900780c */ /* 0x000fe40000f21670 */
[----:B------:R-:W-:Y:S02]  /*bd20*/  FMNMX.FTZ R3, R14, R3, !PT ;  /* 0x000000030e037209 */ /* 0x000fe40007810000 */
[----:B------:R-:W-:Y:S02]  /*bd30*/  FSEL R24, R39, -INF , !P1 ;  /* 0xff80000027187808 */ /* 0x000fe40004800000 */
[----:B------:R-:W-:Y:S02]  /*bd40*/  ISETP.NE.AND P1, PT, R37, RZ, PT ;  /* 0x000000ff2500720c */ /* 0x000fe40003f25270 */
[----:B------:R-:W-:-:S02]  /*bd50*/  FMNMX.FTZ R3, R52, R3, !PT ;  /* 0x0000000334037209 */ /* 0x000fc40007810000 */
[----:B------:R-:W-:Y:S02]  /*bd60*/  ISETP.GT.AND P1, PT, R29, 0x20, !P1 ;  /* 0x000000201d00780c */ /* 0x000fe40004f24270 */
[----:B------:R-:W-:Y:S02]  /*bd70*/  ISETP.NE.AND P5, PT, R7, RZ, PT ;  /* 0x000000ff0700720c */ /* 0x000fe40003fa5270 */
[----:B------:R-:W-:Y:S02]  /*bd80*/  ISETP.LT.OR P1, PT, R25, 0x21, P1 ;  /* 0x000000211900780c */ /* 0x000fe40000f21670 */
[----:B------:R-:W-:Y:S02]  /*bd90*/  FMNMX.FTZ R7, R32, R3, !PT ;  /* 0x0000000320077209 */ /* 0x000fe40007810000 */
[----:B------:R-:W-:Y:S02]  /*bda0*/  FSEL R42, R42, -INF , !P1 ;  /* 0xff8000002a2a7808 */ /* 0x000fe40004800000 */
[----:B------:R-:W-:Y:S01]  /*bdb0*/  ISETP.GT.AND P1, PT, R29, 0x21, !P2 ;  /* 0x000000211d00780c */ /* 0x000fe20005724270 */
[----:B------:R-:W2:Y:S01]  /*bdc0*/  SHFL.BFLY PT, R6, R7, 0x2, 0x1f ;  /* 0x0c401f0007067f89 */ /* 0x000ea200000e0000 */
[----:B------:R-:W-:-:S02]  /*bdd0*/  ISETP.NE.AND P2, PT, R73, RZ, PT ;  /* 0x000000ff4900720c */ /* 0x000fc40003f45270 */
[----:B------:R-:W-:Y:S02]  /*bde0*/  ISETP.LT.OR P1, PT, R25, 0x22, P1 ;  /* 0x000000221900780c */ /* 0x000fe40000f21670 */
[----:B------:R-:W-:Y:S02]  /*bdf0*/  ISETP.GT.AND P3, PT, R29, 0x31, !P3 ;  /* 0x000000311d00780c */ /* 0x000fe40005f64270 */
[----:B------:R-:W-:Y:S02]  /*be00*/  FSEL R28, R43, -INF , !P1 ;  /* 0xff8000002b1c7808 */ /* 0x000fe40004800000 */
[----:B------:R-:W-:Y:S02]  /*be10*/  ISETP.NE.AND P1, PT, R41, RZ, PT ;  /* 0x000000ff2900720c */ /* 0x000fe40003f25270 */
[C---:B------:R-:W-:Y:S02]  /*be20*/  ISETP.GT.AND P4, PT, R29.reuse, 0x38, !P4 ;  /* 0x000000381d00780c */ /* 0x040fe40006784270 */
[----:B------:R-:W-:-:S02]  /*be30*/  ISETP.GT.AND P1, PT, R29, 0x28, !P1 ;  /* 0x000000281d00780c */ /* 0x000fc40004f24270 */
[C---:B------:R-:W-:Y:S02]  /*be40*/  ISETP.LT.OR P3, PT, R25.reuse, 0x32, P3 ;  /* 0x000000321900780c */ /* 0x040fe40001f61670 */
[----:B------:R-:W-:Y:S02]  /*be50*/  ISETP.LT.OR P1, PT, R25, 0x29, P1 ;  /* 0x000000291900780c */ /* 0x000fe40000f21670 */
[C---:B------:R-:W-:Y:S02]  /*be60*/  ISETP.GT.AND P6, PT, R29.reuse, 0x39, !P6 ;  /* 0x000000391d00780c */ /* 0x040fe400077c4270 */
[----:B------:R-:W-:Y:S02]  /*be70*/  FSEL R46, R46, -INF , !P1 ;  /* 0xff8000002e2e7808 */ /* 0x000fe40004800000 */
[----:B------:R-:W-:Y:S02]  /*be80*/  ISETP.GT.AND P1, PT, R29, RZ, !P5 ;  /* 0x000000ff1d00720c */ /* 0x000fe40006f24270 */
[----:B--2---:R-:W-:-:S02]  /*be90*/  FMNMX.FTZ R27, R7, R6, !PT ;  /* 0x00000006071b7209 */ /* 0x004fc40007810000 */
[----:B------:R-:W-:Y:S02]  /*bea0*/  ISETP.LT.OR P1, PT, R25, 0x1, P1 ;  /* 0x000000011900780c */ /* 0x000fe40000f21670 */
[----:B------:R-:W-:Y:S01]  /*beb0*/  ISETP.NE.AND P5, PT, R45, RZ, PT ;  /* 0x000000ff2d00720c */ /* 0x000fe20003fa5270 */
[----:B------:R-:W2:Y:S01]  /*bec0*/  SHFL.BFLY PT, R6, R27, 0x1, 0x1f ;  /* 0x0c201f001b067f89 */ /* 0x000ea200000e0000 */
[----:B------:R-:W-:Y:S02]  /*bed0*/  FSEL R26, R26, -INF , !P1 ;  /* 0xff8000001a1a7808 */ /* 0x000fe40004800000 */
[----:B------:R-:W-:Y:S02]  /*bee0*/  ISETP.GT.AND P1, PT, R29, 0x29, !P2 ;  /* 0x000000291d00780c */ /* 0x000fe40005724270 */
[----:B------:R-:W-:Y:S02]  /*bef0*/  FMNMX.FTZ R3, R26, R62, !PT ;  /* 0x0000003e1a037209 */ /* 0x000fe40007810000 */
[----:B------:R-:W-:-:S02]  /*bf00*/  MOV R7, UR4 ;  /* 0x0000000400077c02 */ /* 0x000fc40008000f00 */
[----:B------:R-:W-:Y:S02]  /*bf10*/  FMNMX.FTZ R3, R40, R3, !PT ;  /* 0x0000000328037209 */ /* 0x000fe40007810000 */
[----:B------:R-:W-:Y:S02]  /*bf20*/  ISETP.LT.OR P1, PT, R25, 0x2a, P1 ;  /* 0x0000002a1900780c */ /* 0x000fe40000f21670 */
[----:B------:R-:W-:Y:S02]  /*bf30*/  FMNMX.FTZ R3, R30, R3, !PT ;  /* 0x000000031e037209 */ /* 0x000fe40007810000 */
[----:B------:R-:W-:Y:S02]  /*bf40*/  ISETP.GT.AND P2, PT, R29, 0x30, !P5 ;  /* 0x000000301d00780c */ /* 0x000fe40006f44270 */
[----:B------:R-:W-:Y:S02]  /*bf50*/  FMNMX.FTZ R3, R34, R3, !PT ;  /* 0x0000000322037209 */ /* 0x000fe40007810000 */
[----:B------:R-:W-:-:S02]  /*bf60*/  FSEL R76, R47, -INF , !P1 ;  /* 0xff8000002f4c7808 */ /* 0x000fc40004800000 */
[----:B------:R-:W-:Y:S02]  /*bf70*/  FMNMX.FTZ R3, R0, R3, !PT ;  /* 0x0000000300037209 */ /* 0x000fe40007810000 */
[----:B------:R-:W-:Y:S02]  /*bf80*/  ISETP.LT.OR P2, PT, R25, 0x31, P2 ;  /* 0x000000311900780c */ /* 0x000fe40001741670 */
[----:B------:R-:W-:Y:S02]  /*bf90*/  FMNMX.FTZ R3, R38, R3, !PT ;  /* 0x0000000326037209 */ /* 0x000fe40007810000 */
[----:B--2---:R-:W-:Y:S02]  /*bfa0*/  FMNMX.FTZ R6, R27, R6, !PT ;  /* 0x000000061b067209 */ /* 0x004fe40007810000 */
[----:B------:R-:W-:Y:S02]  /*bfb0*/  FMNMX.FTZ R3, R24, R3, !PT ;  /* 0x0000000318037209 */ /* 0x000fe40007810000 */
[C---:B------:R-:W-:Y:S01]  /*bfc0*/  FSETP.NEU.FTZ.AND P1, PT, R6.reuse, -INF , PT ;  /* 0xff8000000600780b */ /* 0x040fe20003f3d000 */
[----:B------:R-:W-:Y:S01]  /*bfd0*/  FMUL.FTZ R27, R6, R7 ;  /* 0x00000007061b7220 */ /* 0x000fe20000410000 */
[----:B------:R-:W-:-:S02]  /*bfe0*/  FMNMX.FTZ R3, R42, R3, !PT ;  /* 0x000000032a037209 */ /* 0x000fc40007810000 */
[----:B------:R-:W-:Y:S02]  /*bff0*/  FSEL R50, R50, -INF , !P2 ;  /* 0xff80000032327808 */ /* 0x000fe40005000000 */
        /* <DEDUP_REMOVED lines=11> */
[----:B------:R-:W-:Y:S01]  /*c0b0*/  ISETP.LT.OR P6, PT, R25, 0x3a, P6 ;  /* 0x0000003a1900780c */ /* 0x000fe200037c1670 */
[--C-:B------:R-:W-:Y:S01]  /*c0c0*/  FFMA.FTZ R25, R72, R7, -R27.reuse ;  /* 0x0000000748197223 */ /* 0x100fe2000001081b */
[----:B------:R-:W-:Y:S01]  /*c0d0*/  FSEL R54, R54, -INF , !P4 ;  /* 0xff80000036367808 */ /* 0x000fe20006000000 */
[----:B------:R-:W-:Y:S01]  /*c0e0*/  MUFU.EX2 R29, R29 ;  /* 0x0000001d001d7308 */ /* 0x000fe20000000800 */
[----:B------:R-:W-:Y:S01]  /*c0f0*/  FMNMX.FTZ R3, R78, R3, !PT ;  /* 0x000000034e037209 */ /* 0x000fe20007810000 */
[-CC-:B------:R-:W-:Y:S01]  /*c100*/  FFMA.FTZ R70, R70, R7.reuse, -R27.reuse ;  /* 0x0000000746467223 */ /* 0x180fe2000001081b */
[----:B------:R-:W-:Y:S01]  /*c110*/  FSEL R80, R55, -INF , !P6 ;  /* 0xff80000037507808 */ /* 0x000fe20007000000 */
        /* <DEDUP_REMOVED lines=8> */
[-CC-:B------:R-:W-:Y:S01]  /*c1a0*/  FFMA.FTZ R44, R44, R7.reuse, -R27.reuse ;  /* 0x000000072c2c7223 */ /* 0x180fe2000001081b */
[-CC-:B------:R-:W-:Y:S01]  /*c1b0*/  FFMA.FTZ R36, R36, R7.reuse, -R27.reuse ;  /* 0x0000000724247223 */ /* 0x180fe2000001081b */
[----:B------:R-:W3:Y:S01]  /*c1c0*/  SHFL.BFLY PT, R72, R3, 0x2, 0x1f ;  /* 0x0c401f0003487f89 */ /* 0x000ee200000e0000 */
[-CC-:B------:R-:W-:Y:S01]  /*c1d0*/  FFMA.FTZ R48, R48, R7.reuse, -R27.reuse ;  /* 0x0000000730307223 */ /* 0x180fe2000001081b */
[----:B------:R-:W-:Y:S01]  /*c1e0*/  MUFU.EX2 R74, R74 ;  /* 0x0000004a004a7308 */ /* 0x000fe20000000800 */
[-CC-:B------:R-:W-:Y:S01]  /*c1f0*/  FFMA.FTZ R52, R52, R7.reuse, -R27.reuse ;  /* 0x0000000734347223 */ /* 0x180fe2000001081b */
[----:B------:R-:W-:-:S06]  /*c200*/  FFMA.FTZ R27, R32, R7, -R27 ;  /* 0x00000007201b7223 */ /* 0x000fcc000001081b */
[----:B------:R-:W4:Y:S01]  /*c210*/  MUFU.EX2 R25, R25 ;  /* 0x0000001900197308 */ /* 0x000f220000000800 */
[----:B--2---:R-:W-:Y:S01]  /*c220*/  FADD.FTZ R43, R29, R164 ;  /* 0x000000a41d2b7221 */ /* 0x004fe20000010000 */
[----:B------:R-:W-:-:S06]  /*c230*/  F2FP.F16.F32.PACK_AB R164, R164, R29 ;  /* 0x0000001da4a4723e */ /* 0x000fcc00000000ff */
[----:B------:R-:W-:Y:S01]  /*c240*/  MUFU.EX2 R70, R70 ;  /* 0x0000004600467308 */ /* 0x000fe20000000800 */
[----:B---3--:R-:W-:-:S07]  /*c250*/  FMNMX.FTZ R72, R3, R72, !PT ;  /* 0x0000004803487209 */ /* 0x008fce0007810000 */
[----:B------:R-:W2:Y:S01]  /*c260*/  MUFU.EX2 R31, R68 ;  /* 0x00000044001f7308 */ /* 0x000ea20000000800 */
[----:B----4-:R-:W-:Y:S01]  /*c270*/  F2FP.F16.F32.PACK_AB R166, R25, R74 ;  /* 0x0000004a19a6723e */ /* 0x010fe200000000ff */
[----:B------:R-:W3:Y:S06]  /*c280*/  SHFL.BFLY PT, R3, R72, 0x1, 0x1f ;  /* 0x0c201f0048037f89 */ /* 0x000eec00000e0000 */
[----:B------:R-:W-:Y:S08]  /*c290*/  MUFU.EX2 R66, R66 ;  /* 0x0000004200427308 */ /* 0x000ff00000000800 */
[----:B------:R-:W4:Y:S01]  /*c2a0*/  MUFU.EX2 R33, R64 ;  /* 0x0000004000217308 */ /* 0x000f220000000800 */
[----:B--2---:R-:W-:-:S07]  /*c2b0*/  F2FP.F16.F32.PACK_AB R160, R31, R70 ;  /* 0x000000461fa0723e */ /* 0x004fce00000000ff */
[----:B------:R-:W-:Y:S01]  /*c2c0*/  MUFU.EX2 R60, R60 ;  /* 0x0000003c003c7308 */ /* 0x000fe20000000800 */
[----:B---3--:R-:W-:-:S04]  /*c2d0*/  FMNMX.FTZ R14, R72, R3, !PT ;  /* 0x00000003480e7209 */ /* 0x008fc80007810000 */
[C---:B------:R-:W-:Y:S01]  /*c2e0*/  FSETP.NEU.FTZ.AND P1, PT, R14.reuse, -INF , PT ;  /* 0xff8000000e00780b */ /* 0x040fe20003f3d000 */
[----:B------:R-:W-:Y:S02]  /*c2f0*/  FMUL.FTZ R3, R14, R7 ;  /* 0x000000070e037220 */ /* 0x000fe40000410000 */
[----:B------:R-:W2:Y:S01]  /*c300*/  MUFU.EX2 R35, R58 ;  /* 0x0000003a00237308 */ /* 0x000ea20000000800 */
[----:B----4-:R-:W-:Y:S02]  /*c310*/  F2FP.F16.F32.PACK_AB R162, R33, R66 ;  /* 0x0000004221a2723e */ /* 0x010fe400000000ff */
        /* <DEDUP_REMOVED lines=19> */
[----:B------:R-:W-:Y:S01]  /*c450*/  FFMA.FTZ R3, R80, R7, -R3 ;  /* 0x0000000750037223 */ /* 0x000fe20000010803 */
[----:B--2---:R-:W-:-:S05]  /*c460*/  F2FP.F16.F32.PACK_AB R156, R35, R60 ;  /* 0x0000003c239c723e */ /* 0x004fca00000000ff */
[----:B------:R-:W2:Y:S08]  /*c470*/  MUFU.EX2 R40, R40 ;  /* 0x0000002800287308 */ /* 0x000eb00000000800 */
[----:B------:R-:W4:Y:S08]  /*c480*/  MUFU.EX2 R167, R30 ;  /* 0x0000001e00a77308 */ /* 0x000f300000000800 */
[----:B------:R-:W5:Y:S08]  /*c490*/  MUFU.EX2 R34, R34 ;  /* 0x0000002200227308 */ /* 0x000f700000000800 */
[----:B------:R0:W1:Y:S08]  /*c4a0*/  MUFU.EX2 R161, R0 ;  /* 0x0000000000a17308 */ /* 0x0000700000000800 */
[----:B------:R-:W1:Y:S01]  /*c4b0*/  MUFU.EX2 R38, R38 ;  /* 0x0000002600267308 */ /* 0x000e620000000800 */
[----:B0-----:R-:W-:Y:S01]  /*c4c0*/  FADD.FTZ R0, R74, R43 ;  /* 0x0000002b4a007221 */ /* 0x001fe20000010000 */
[----:B---3--:R-:W-:Y:S01]  /*c4d0*/  FADD.FTZ R43, R26, R165 ;  /* 0x000000a51a2b7221 */ /* 0x008fe20000010000 */
[----:B------:R-:W-:-:S02]  /*c4e0*/  F2FP.F16.F32.PACK_AB R165, R165, R26 ;  /* 0x0000001aa5a5723e */ /* 0x000fc400000000ff */
[----:B------:R-:W-:Y:S01]  /*c4f0*/  FADD.FTZ R45, R25, R0 ;  /* 0x00000000192d7221 */ /* 0x000fe20000010000 */
[----:B--2---:R-:W-:Y:S02]  /*c500*/  FADD.FTZ R0, R40, R43 ;  /* 0x0000002b28007221 */ /* 0x004fe40000010000 */
[----:B------:R0:W2:Y:S08]  /*c510*/  MUFU.EX2 R163, R24 ;  /* 0x0000001800a37308 */ /* 0x0000b00000000800 */
[----:B------:R-:W3:Y:S01]  /*c520*/  MUFU.EX2 R42, R42 ;  /* 0x0000002a002a7308 */ /* 0x000ee20000000800 */
[----:B0-----:R-:W-:Y:S01]  /*c530*/  FADD.FTZ R24, R70, R45 ;  /* 0x0000002d46187221 */ /* 0x001fe20000010000 */
[C---:B----4-:R-:W-:Y:S01]  /*c540*/  FADD.FTZ R45, R167.reuse, R0 ;  /* 0x00000000a72d7221 */ /* 0x050fe20000010000 */
[----:B------:R-:W-:-:S02]  /*c550*/  F2FP.F16.F32.PACK_AB R167, R167, R40 ;  /* 0x00000028a7a7723e */ /* 0x000fc400000000ff */
[----:B------:R-:W-:Y:S01]  /*c560*/  FADD.FTZ R47, R31, R24 ;  /* 0x000000181f2f7221 */ /* 0x000fe20000010000 */
[----:B-----5:R-:W-:Y:S02]  /*c570*/  FADD.FTZ R0, R34, R45 ;  /* 0x0000002d22007221 */ /* 0x020fe40000010000 */
[----:B------:R-:W0:Y:S01]  /*c580*/  MUFU.EX2 R157, R28 ;  /* 0x0000001c009d7308 */ /* 0x000e220000000800 */
[----:B------:R-:W-:Y:S01]  /*c590*/  FADD.FTZ R24, R66, R47 ;  /* 0x0000002f42187221 */ /* 0x000fe20000010000 */
[C---:B-1----:R-:W-:Y:S01]  /*c5a0*/  FADD.FTZ R29, R161.reuse, R0 ;  /* 0x00000000a11d7221 */ /* 0x042fe20000010000 */
[----:B------:R-:W-:Y:S01]  /*c5b0*/  F2FP.F16.F32.PACK_AB R161, R161, R34 ;  /* 0x00000022a1a1723e */ /* 0x000fe200000000ff */
[----:B------:R1:W-:Y:S01]  /*c5c0*/  STSM.16.M88.4 [R202+0x26800], R164 ;  /* 0x026800a4ca007844 */ /* 0x0003e20000000200 */
[----:B------:R-:W-:Y:S01]  /*c5d0*/  FADD.FTZ R45, R33, R24 ;  /* 0x00000018212d7221 */ /* 0x000fe20000010000 */
[----:B------:R-:W-:Y:S02]  /*c5e0*/  FADD.FTZ R0, R38, R29 ;  /* 0x0000001d26007221 */ /* 0x000fe40000010000 */
[----:B------:R-:W4:Y:S01]  /*c5f0*/  MUFU.EX2 R46, R46 ;  /* 0x0000002e002e7308 */ /* 0x000f220000000800 */
[----:B------:R-:W-:Y:S01]  /*c600*/  FADD.FTZ R24, R60, R45 ;  /* 0x0000002d3c187221 */ /* 0x000fe20000010000 */
[C---:B--2---:R-:W-:Y:S01]  /*c610*/  FADD.FTZ R29, R163.reuse, R0 ;  /* 0x00000000a31d7221 */ /* 0x044fe20000010000 */
[----:B------:R-:W-:-:S02]  /*c620*/  F2FP.F16.F32.PACK_AB R163, R163, R38 ;  /* 0x00000026a3a3723e */ /* 0x000fc400000000ff */
[----:B------:R-:W-:Y:S01]  /*c630*/  FADD.FTZ R31, R35, R24 ;  /* 0x00000018231f7221 */ /* 0x000fe20000010000 */
[----:B---3--:R-:W-:Y:S02]  /*c640*/  FADD.FTZ R0, R42, R29 ;  /* 0x0000001d2a007221 */ /* 0x008fe40000010000 */
[----:B------:R-:W2:Y:S01]  /*c650*/  MUFU.EX2 R37, R36 ;  /* 0x0000002400257308 */ /* 0x000ea20000000800 */
[----:B------:R1:W-:Y:S01]  /*c660*/  STSM.16.M88.4 [R205], R160 ;  /* 0x000000a0cd007844 */ /* 0x0003e20000000200 */
[C---:B0-----:R-:W-:Y:S01]  /*c670*/  FADD.FTZ R29, R157.reuse, R0 ;  /* 0x000000009d1d7221 */ /* 0x041fe20000010000 */
[----:B------:R-:W-:Y:S01]  /*c680*/  FADD.FTZ R0, R44, R31 ;  /* 0x0000001f2c007221 */ /* 0x000fe20000010000 */
[----:B------:R-:W-:-:S04]  /*c690*/  F2FP.F16.F32.PACK_AB R157, R157, R42 ;  /* 0x0000002a9d9d723e */ /* 0x000fc800000000ff */
[----:B------:R-:W0:Y:S01]  /*c6a0*/  MUFU.EX2 R41, R76 ;  /* 0x0000004c00297308 */ /* 0x000e220000000800 */
[----:B----4-:R-:W-:-:S07]  /*c6b0*/  FADD.FTZ R24, R46, R29 ;  /* 0x0000001d2e187221 */ /* 0x010fce0000010000 */
[----:B------:R-:W-:Y:S01]  /*c6c0*/  MUFU.EX2 R48, R48 ;  /* 0x0000003000307308 */ /* 0x000fe20000000800 */
[C---:B--2---:R-:W-:Y:S01]  /*c6d0*/  F2FP.F16.F32.PACK_AB R158, R37.reuse, R44 ;  /* 0x0000002c259e723e */ /* 0x044fe200000000ff */
[----:B------:R-:W-:-:S06]  /*c6e0*/  FADD.FTZ R37, R37, R0 ;  /* 0x0000000025257221 */ /* 0x000fcc0000010000 */
[----:B------:R-:W2:Y:S01]  /*c6f0*/  MUFU.EX2 R39, R39 ;  /* 0x0000002700277308 */ /* 0x000ea20000000800 */
[C---:B0-----:R-:W-:Y:S01]  /*c700*/  F2FP.F16.F32.PACK_AB R159, R41.reuse, R46 ;  /* 0x0000002e299f723e */ /* 0x041fe200000000ff */
[----:B------:R-:W-:-:S04]  /*c710*/  FADD.FTZ R41, R41, R24 ;  /* 0x0000001829297221 */ /* 0x000fc80000010000 */
[----:B------:R1:W-:Y:S02]  /*c720*/  STSM.16.M88.4 [R203], R156 ;  /* 0x0000009ccb007844 */ /* 0x0003e40000000200 */
        /* <DEDUP_REMOVED lines=11> */
[----:B------:R3:W4:Y:S01]  /*c7e0*/  MUFU.EX2 R25, R3 ;  /* 0x0000000300197308 */ /* 0x0007220000000800 */
[----:B--2---:R-:W-:Y:S01]  /*c7f0*/  F2FP.F16.F32.PACK_AB R154, R27, R52 ;  /* 0x000000341b9a723e */ /* 0x004fe200000000ff */
[----:B------:R-:W-:Y:S01]  /*c800*/  FADD.FTZ R52, R52, R39 ;  /* 0x0000002734347221 */ /* 0x000fe20000010000 */
[----:B0-----:R-:W-:-:S03]  /*c810*/  FADD.FTZ R0, R54, R43 ;  /* 0x0000002b36007221 */ /* 0x001fc60000010000 */
[----:B---3--:R-:W-:Y:S01]  /*c820*/  FADD.FTZ R3, R27, R52 ;  /* 0x000000341b037221 */ /* 0x008fe20000010000 */
[C---:B----4-:R-:W-:Y:S01]  /*c830*/  F2FP.F16.F32.PACK_AB R155, R25.reuse, R54 ;  /* 0x00000036199b723e */ /* 0x050fe200000000ff */
[----:B------:R-:W-:-:S04]  /*c840*/  FADD.FTZ R0, R25, R0 ;  /* 0x0000000019007221 */ /* 0x000fc80000010000 */
[----:B------:R1:W-:Y:S01]  /*c850*/  STSM.16.M88.4 [R204], R152 ;  /* 0x00000098cc007844 */ /* 0x0003e20000000200 */
[----:B------:R-:W-:Y:S05]  /*c860*/  @!P0 BRA `(.L_x_5908) ;  /* 0x0000000000048947 */ /* 0x000fea0003800000 */
[----:B------:R-:W-:Y:S01]  /*c870*/  BPT.TRAP 0x1 ;  /* 0x000000040000795c */ /* 0x000fe20000300000 */
.L_x_5908:
[----:B------:R0:W2:Y:S01]  /*c880*/  SYNCS.PHASECHK.TRANS64.TRYWAIT P1, [R15+URZ+0x28c50], R56 ;  /* 0x028c50380f0075a7 */ /* 0x0000a2000802017f */
[----:B------:R-:W-:Y:S05]  /*c890*/  @!P0 BRA `(.L_x_5909) ;  /* 0x0000000000048947 */ /* 0x000fea0003800000 */
[----:B------:R-:W-:Y:S01]  /*c8a0*/  BPT.TRAP 0x1 ;  /* 0x000000040000795c */ /* 0x000fe20000300000 */
.L_x_5909:
[----:B------:R-:W-:Y:S01]  /*c8b0*/  ULDC UR44, c[0x0][0x9e4] ;  /* 0x00027900002c7ab9 */ /* 0x000fe20000000800 */
[----:B------:R-:W-:Y:S01]  /*c8c0*/  ULDC UR45, c[0x0][0x9dc] ;  /* 0x00027700002d7ab9 */ /* 0x000fe20000000800 */
[----:B------:R-:W-:Y:S01]  /*c8d0*/  ULDC UR38, c[0x0][0x988] ;  /* 0x0002620000267ab9 */ /* 0x000fe20000000800 */
[----:B------:R-:W-:Y:S01]  /*c8e0*/  ULDC UR46, c[0x0][0x9e0] ;  /* 0x00027800002e7ab9 */ /* 0x000fe20000000800 */
[----:B------:R-:W-:Y:S01]  /*c8f0*/  BSSY B0, `(.L_x_5910) ;  /* 0x0000006000007945 */ /* 0x000fe20003800000 */
[----:B------:R-:W-:Y:S02]  /*c900*/  IMAD R24, R18, 0x1000, R197 ;  /* 0x0000100012187824 */ /* 0x000fe400078e02c5 */
[----:B------:R-:W-:Y:S01]  /*c910*/  IMAD.MOV.U32 R25, RZ, RZ, 0x40000040 ;  /* 0x40000040ff197424 */ /* 0x000fe200078e00ff */
[----:B--2---:R-:W-:Y:S06]  /*c920*/  @P1 BRA `(.L_x_5911) ;  /* 0x0000000000081947 */ /* 0x004fec0003800000 */
[----:B------:R-:W2:Y:S02]  /*c930*/  SYNCS.PHASECHK.TRANS64.TRYWAIT P1, [R15+URZ+0x28c50], R56 ;  /* 0x028c50380f0075a7 */ /* 0x000ea4000802017f */
[----:B--2---:R-:W-:Y:S05]  /*c940*/  @!P1 BRA `(.L_x_5912) ;  /* 0x0000013800009947 */ /* 0x004fea0003800000 */
.L_x_5911:
[----:B------:R-:W-:Y:S05]  /*c950*/  BSYNC B0 ;  /* 0x0000000000007941 */ /* 0x000fea0003800000 */
.L_x_5910:
[C---:B------:R-:W-:Y:S01]  /*c960*/  R2UR UR6, R24.reuse ;  /* 0x00000000180672ca */ /* 0x040fe200000e0000 */
[C---:B------:R-:W-:Y:S01]  /*c970*/  VIADD R26, R24.reuse, 0x80 ;  /* 0x00000080181a7836 */ /* 0x040fe20000000000 */
[----:B------:R-:W-:Y:S01]  /*c980*/  R2UR UR7, R25 ;  /* 0x00000000190772ca */ /* 0x000fe200000e0000 */
[C---:B------:R-:W-:Y:S02]  /*c990*/  VIADD R28, R24.reuse, 0x100 ;  /* 0x00000100181c7836 */ /* 0x040fe40000000000 */
[----:B------:R-:W-:Y:S01]  /*c9a0*/  VIADD R24, R24, 0x180 ;  /* 0x0000018018187836 */ /* 0x000fe20000000000 */
[----:B------:R-:W-:Y:S01]  /*c9b0*/  R2UR UR10, R26 ;  /* 0x000000001a0a72ca */ /* 0x000fe200000e0000 */
[----:B------:R-:W-:Y:S01]  /*c9c0*/  IMAD.MOV.U32 R27, RZ, RZ, 0x40000040 ;  /* 0x40000040ff1b7424 */ /* 0x000fe200078e00ff */
[----:B------:R-:W-:Y:S01]  /*c9d0*/  R2UR UR14, R28 ;  /* 0x000000001c0e72ca */ /* 0x000fe200000e0000 */
[----:B------:R-:W-:Y:S01]  /*c9e0*/  IMAD.MOV.U32 R29, RZ, RZ, 0x40000040 ;  /* 0x40000040ff1d7424 */ /* 0x000fe200078e00ff */
[----:B------:R-:W-:Y:S01]  /*c9f0*/  R2UR UR18, R24 ;  /* 0x00000000181272ca */ /* 0x000fe200000e0000 */
[----:B------:R-:W-:Y:S01]  /*ca00*/  IMAD.MOV.U32 R25, RZ, RZ, 0x40000040 ;  /* 0x40000040ff197424 */ /* 0x000fe200078e00ff */
[----:B------:R-:W-:-:S02]  /*ca10*/  R2UR UR11, R27 ;  /* 0x000000001b0b72ca */ /* 0x000fc400000e0000 */
[----:B------:R-:W-:Y:S02]  /*ca20*/  R2UR UR15, R29 ;  /* 0x000000001d0f72ca */ /* 0x000fe400000e0000 */
[----:B------:R-:W-:Y:S02]  /*ca30*/  R2UR UR19, R25 ;  /* 0x00000000191372ca */ /* 0x000fe400000e0000 */
[----:B0-2---:R-:W-:-:S06]  /*ca40*/  WARPGROUP.ARRIVE ;  /* 0x00000000000079c5 */ /* 0x005fcc0000000000 */
        /* <DEDUP_REMOVED lines=24> */
.L_x_5913:
[----:B-1----:R-:W0:Y:S01]  /*cbd0*/  LDC R152, c[0x0][0x448] ;  /* 0x00011200ff987b82 */ /* 0x002e220000000800 */
[----:B------:R-:W-:Y:S01]  /*cbe0*/  VIADD R15, R15, 0x28c60 ;  /* 0x00028c600f0f7836 */ /* 0x000fe20000000000 */
[----:B------:R-:W-:Y:S01]  /*cbf0*/  UISETP.NE.AND UP0, UPT, UR47, URZ, UPT ;  /* 0x0000003f2f00728c */ /* 0x000fe2000bf05270 */
[----:B------:R-:W-:-:S03]  /*cc00*/  IMAD.MOV.U32 R153, RZ, RZ, R199 ;  /* 0x000000ffff997224 */ /* 0x000fc600078e00c7 */
[----:B------:R-:W-:-:S04]  /*cc10*/  PRMT R15, R191, 0x654, R15 ;  /* 0x00000654bf0f7816 */ /* 0x000fc8000000000f */
[----:B------:R1:W-:Y:S01]  /*cc20*/  SYNCS.ARRIVE.TRANS64.RED.A1T0 RZ, [R15+URZ], RZ ;  /* 0x000000ff0fff79a7 */ /* 0x0003e2000810043f */
[----:B0-----:R-:W-:-:S13]  /*cc30*/  ISETP.NE.AND P1, PT, R152, 0x1, PT ;  /* 0x000000019800780c */ /* 0x001fda0003f25270 */
[----:B------:R-:W0:Y:S08]  /*cc40*/  @P1 LDC R152, c[0x0][0x44c] ;  /* 0x00011300ff981b82 */ /* 0x000e300000000800 */
[----:B-1----:R-:W1:Y:S01]  /*cc50*/  @P1 LDC R15, c[0x0][0x450] ;  /* 0x00011400ff0f1b82 */ /* 0x002e620000000800 */
[----:B0-----:R-:W-:-:S05]  /*cc60*/  @P1 IMAD.HI.U32 R152, R199, R152, RZ ;  /* 0x00000098c7981227 */ /* 0x001fca00078e00ff */
[----:B-1----:R-:W-:Y:S01]  /*cc70*/  @P1 SHF.R.U32.HI R153, RZ, R15, R152 ;  /* 0x0000000fff991219 */ /* 0x002fe20000011698 */
[----:B------:R-:W-:Y:S01]  /*cc80*/  VIADD R15, R168, 0xfffffffe ;  /* 0xfffffffea80f7836 */ /* 0x000fe20000000000 */
[----:B------:R-:W-:Y:S02]  /*cc90*/  PLOP3.LUT P1, PT, PT, PT, UP0, 0x40, 0x0 ;  /* 0x000000000000781c */ /* 0x000fe40003f2e808 */
[----:B------:R-:W-:-:S05]  /*cca0*/  IADD3 R152, R153, R189, -R23 ;  /* 0x000000bd99987210 */ /* 0x000fca0007ffe817 */
[----:B------:R-:W-:-:S06]  /*ccb0*/  VIADD R153, R152, UR40 ;  /* 0x0000002898997c36 */ /* 0x000fcc0008000000 */
[----:B------:R-:W-:Y:S05]  /*ccc0*/  @P1 BRA `(.L_x_5914) ;  /* 0x0000000000541947 */ /* 0x000fea0003800000 */
[C---:B------:R-:W-:Y:S01]  /*ccd0*/  ISETP.GT.AND P1, PT, R152.reuse, RZ, PT ;  /* 0x000000ff9800720c */ /* 0x040fe20003f24270 */
[----:B------:R-:W-:Y:S01]  /*cce0*/  BSSY B0, `(.L_x_5915) ;  /* 0x0000010000007945 */ /* 0x000fe20003800000 */
[----:B------:R-:W-:-:S11]  /*ccf0*/  VIADD R154, R152, 0xffffffff ;  /* 0xffffffff989a7836 */ /* 0x000fd60000000000 */
[----:B------:R-:W-:Y:S05]  /*cd00*/  @P1 BRA `(.L_x_5916) ;  /* 0x0000000000201947 */ /* 0x000fea0003800000 */
[----:B------:R-:W-:Y:S01]  /*cd10*/  UISETP.NE.AND UP0, UPT, UR41, 0x1, UPT ;  /* 0x000000012900788c */ /* 0x000fe2000bf05270 */
[----:B------:R-:W-:-:S05]  /*cd20*/  IMAD.MOV R152, RZ, RZ, -R152 ;  /* 0x000000ffff987224 */ /* 0x000fca00078e0a98 */
[----:B------:R-:W-:-:S05]  /*cd30*/  PLOP3.LUT P1, PT, PT, PT, UP0, 0x80, 0x0 ;  /* 0x000000000000781c */ /* 0x000fca0003f2f008 */
[----:B------:R-:W-:-:S08]  /*cd40*/  @UP0 ULDC.64 UR4, c[0x0][0x9e8] ;  /* 0x00027a0000040ab9 */ /* 0x000fd00000000a00 */
[----:B------:R-:W-:-:S05]  /*cd50*/  @P1 IMAD.HI.U32 R154, R152, UR4, RZ ;  /* 0x00000004989a1c27 */ /* 0x000fca000f8e00ff */
[----:B------:R-:W-:-:S04]  /*cd60*/  @P1 SHF.R.U32.HI R152, RZ, UR5, R154 ;  /* 0x00000005ff981c19 */ /* 0x000fc8000801169a */
[----:B------:R-:W-:Y:S01]  /*cd70*/  LOP3.LUT R154, RZ, R152, RZ, 0x33, !PT ;  /* 0x00000098ff9a7212 */ /* 0x000fe200078e33ff */
[----:B------:R-:W-:Y:S06]  /*cd80*/  BRA `(.L_x_5917) ;  /* 0x0000000000147947 */ /* 0x000fec0003800000 */
.L_x_5916:
[----:B------:R-:W-:-:S06]  /*cd90*/  UISETP.NE.AND UP0, UPT, UR41, 0x1, UPT ;  /* 0x000000012900788c */ /* 0x000fcc000bf05270 */
[----:B------:R-:W-:-:S05]  /*cda0*/  PLOP3.LUT P1, PT, PT, PT, UP0, 0x80, 0x0 ;  /* 0x000000000000781c */ /* 0x000fca0003f2f008 */
[----:B------:R-:W-:-:S08]  /*cdb0*/  @UP0 ULDC.64 UR4, c[0x0][0x9e8] ;  /* 0x00027a0000040ab9 */ /* 0x000fd00000000a00 */
[----:B------:R-:W-:-:S05]  /*cdc0*/  @P1 IMAD.HI.U32 R152, R154, UR4, RZ ;  /* 0x000000049a981c27 */ /* 0x000fca000f8e00ff */
[----:B------:R-:W-:-:S07]  /*cdd0*/  @P1 SHF.R.U32.HI R154, RZ, UR5, R152 ;  /* 0x00000005ff9a1c19 */ /* 0x000fce0008011698 */
.L_x_5917:
[----:B------:R-:W-:Y:S05]  /*cde0*/  BSYNC B0 ;  /* 0x0000000000007941 */ /* 0x000fea0003800000 */
.L_x_5915:
[----:B------:R-:W-:-:S05]  /*cdf0*/  MOV R152, UR41 ;  /* 0x0000002900987c02 */ /* 0x000fca0008000f00 */
[----:B------:R-:W-:-:S05]  /*ce00*/  IMAD R152, R154, R152, UR41 ;  /* 0x000000299a987e24 */ /* 0x000fca000f8e0298 */
[----:B------:R-:W-:-:S07]  /*ce10*/  VIMNMX R153, R153, R152, PT ;  /* 0x0000009899997248 */ /* 0x000fce0003fe0100 */
.L_x_5914:
[----:B------:R-:W2:Y:S01]  /*ce20*/  LDL R154, [R1+0xc] ;  /* 0x00000c00019a7983 */ /* 0x000ea20000100800 */
[----:B------:R-:W-:Y:S01]  /*ce30*/  SHF.R.S32.HI R152, RZ, 0x1f, R153 ;  /* 0x0000001fff987819 */ /* 0x000fe20000011499 */
[----:B------:R-:W-:Y:S03]  /*ce40*/  BSSY B1, `(.L_x_5918) ;  /* 0x0000278000017945 */ /* 0x000fe60003800000 */
[----:B------:R-:W-:-:S04]  /*ce50*/  LEA.HI R152, R152, R153, RZ, 0x6 ;  /* 0x0000009998987211 */ /* 0x000fc800078f30ff */
[----:B------:R-:W-:-:S04]  /*ce60*/  SHF.R.S32.HI R152, RZ, 0x6, R152 ;  /* 0x00000006ff987819 */ /* 0x000fc80000011498 */
[----:B--2---:R-:W-:-:S04]  /*ce70*/  VIMNMX R186, R154, R152, !PT ;  /* 0x000000989aba7248 */ /* 0x004fc80007fe0100 */
[----:B------:R-:W-:-:S13]  /*ce80*/  ISETP.GE.AND P1, PT, R15, R186, PT ;  /* 0x000000ba0f00720c */ /* 0x000fda0003f26270 */
[----:B------:R-:W-:Y:S05]  /*ce90*/  @!P1 BRA `(.L_x_5919) ;  /* 0x0000002400c89947 */ /* 0x000fea0003800000 */
[----:B------:R-:W-:Y:S01]  /*cea0*/  BSSY B0, `(.L_x_5920) ;  /* 0x000026e000007945 */ /* 0x000fe20003800000 */
.L_x_5941:
[----:B------:R-:W-:-:S05]  /*ceb0*/  VIADD R187, R18, 0x1 ;  /* 0x0000000112bb7836 */ /* 0x000fca0000000000 */
[----:B------:R-:W-:-:S04]  /*cec0*/  ISETP.NE.AND P1, PT, R187, 0x2, PT ;  /* 0x00000002bb00780c */ /* 0x000fc80003f25270 */
[----:B------:R-:W-:Y:S02]  /*ced0*/  SEL R7, RZ, 0x1, P1 ;  /* 0x00000001ff077807 */ /* 0x000fe40000800000 */
[----:B------:R-:W-:Y:S02]  /*cee0*/  SEL R187, R187, RZ, P1 ;  /* 0x000000ffbbbb7207 */ /* 0x000fe40000800000 */
[----:B------:R-:W-:Y:S01]  /*cef0*/  LOP3.LUT R19, R19, R7, RZ, 0x3c, !PT ;  /* 0x0000000713137212 */ /* 0x000fe200078e3cff */
[----:B0-----:R-:W-:Y:S06]  /*cf00*/  @!P0 BRA `(.L_x_5921) ;  /* 0x0000000000048947 */ /* 0x001fec0003800000 */
[----:B------:R-:W-:Y:S01]  /*cf10*/  BPT.TRAP 0x1 ;  /* 0x000000040000795c */ /* 0x000fe20000300000 */
.L_x_5921:
[----:B------:R-:W-:Y:S01]  /*cf20*/  IMAD R209, R187, 0x8, R2 ;  /* 0x00000008bbd17824 */ /* 0x000fe200078e0202 */
[----:B------:R-:W-:-:S04]  /*cf30*/  SHF.L.U32 R210, R19, 0x1f, RZ ;  /* 0x0000001f13d27819 */ /* 0x000fc800000006ff */
[----:B------:R0:W1:Y:S01]  /*cf40*/  SYNCS.PHASECHK.TRANS64.TRYWAIT P1, [R209+URZ+0x28c30], R210 ;  /* 0x028c30d2d10075a7 */ /* 0x000062000802017f */
[----:B------:R-:W-:Y:S05]  /*cf50*/  @!P0 BRA `(.L_x_5922) ;  /* 0x0000000000048947 */ /* 0x000fea0003800000 */
[----:B------:R-:W-:Y:S01]  /*cf60*/  BPT.TRAP 0x1 ;  /* 0x000000040000795c */ /* 0x000fe20000300000 */
.L_x_5922:
[----:B------:R-:W-:Y:S01]  /*cf70*/  BSSY B2, `(.L_x_5923) ;  /* 0x0000006000027945 */ /* 0x000fe20003800000 */
[----:B------:R-:W-:Y:S02]  /*cf80*/  IMAD R156, R187, 0x200, R21 ;  /* 0x00000200bb9c7824 */ /* 0x000fe400078e0215 */
[----:B------:R-:W-:Y:S01]  /*cf90*/  IMAD.MOV.U32 R157, RZ, RZ, 0x40000040 ;  /* 0x40000040ff9d7424 */ /* 0x000fe200078e00ff */
[----:B-1----:R-:W-:Y:S06]  /*cfa0*/  @P1 BRA `(.L_x_5924) ;  /* 0x0000000000081947 */ /* 0x002fec0003800000 */
[----:B------:R-:W1:Y:S02]  /*cfb0*/  SYNCS.PHASECHK.TRANS64.TRYWAIT P1, [R209+URZ+0x28c30], R210 ;  /* 0x028c30d2d10075a7 */ /* 0x000e64000802017f */
[----:B-1----:R-:W-:Y:S05]  /*cfc0*/  @!P1 BRA `(.L_x_5925) ;  /* 0x0000013000749947 */ /* 0x002fea0003800000 */
.L_x_5924:
[----:B------:R-:W-:Y:S05]  /*cfd0*/  BSYNC B2 ;  /* 0x0000000000027941 */ /* 0x000fea0003800000 */
.L_x_5923:
[C---:B------:R-:W-:Y:S01]  /*cfe0*/  R2UR UR6, R156.reuse ;  /* 0x000000009c0672ca */ /* 0x040fe200000e0000 */
[C---:B------:R-:W-:Y:S01]  /*cff0*/  VIADD R154, R156.reuse, 0x2 ;  /* 0x000000029c9a7836 */ /* 0x040fe20000000000 */
[----:B------:R-:W-:Y:S01]  /*d000*/  R2UR UR7, R157 ;  /* 0x000000009d0772ca */ /* 0x000fe200000e0000 */
[----:B------:R-:W-:Y:S01]  /*d010*/  VIADD R152, R156, 0x4 ;  /* 0x000000049c987836 */ /* 0x000fe20000000000 */
[----:B------:R-:W-:Y:S01]  /*d020*/  R2UR UR4, R4 ;  /* 0x00000000040472ca */ /* 0x000fe200000e0000 */
        /* <DEDUP_REMOVED lines=11> */
[----:B------:R-:W-:Y:S01]  /*d0e0*/  WARPGROUP.ARRIVE ;  /* 0x00000000000079c5 */ /* 0x000fe20000000000 */
[----:B------:R-:W-:Y:S02]  /*d0f0*/  R2UR UR8, R12 ;  /* 0x000000000c0872ca */ /* 0x000fe400000e0000 */
[----:B------:R-:W-:Y:S02]  /*d100*/  R2UR UR9, R13 ;  /* 0x000000000d0972ca */ /* 0x000fe400000e0000 */
[----:B------:R-:W-:Y:S01]  /*d110*/  R2UR UR12, R10 ;  /* 0x000000000a0c72ca */ /* 0x000fe200000e0000 */
[----:B------:R-:W-:Y:S01]  /*d120*/  HGMMA.64x64x16.F32 R152, gdesc[UR4], RZ, !UPT, gsb0 ;  /* 0x00e00000049879f0 */ /* 0x000fe2000c0008ff */
[----:B------:R-:W-:-:S02]  /*d130*/  R2UR UR13, R11 ;  /* 0x000000000b0d72ca */ /* 0x000fc400000e0000 */
        /* <DEDUP_REMOVED lines=14> */
.L_x_5926:
[----:B------:R-:W2:Y:S01]  /*d220*/  LDL R184, [R1] ;  /* 0x0000000001b87983 */ /* 0x000ea20000100800 */
[----:B------:R-:W3:Y:S02]  /*d230*/  LDC R7, c[0x0][0x448] ;  /* 0x00011200ff077b82 */ /* 0x000ee40000000800 */
[----:B---3--:R-:W-:-:S13]  /*d240*/  ISETP.NE.AND P1, PT, R7, 0x1, PT ;  /* 0x000000010700780c */ /* 0x008fda0003f25270 */
[----:B------:R-:W3:Y:S08]  /*d250*/  @P1 LDC R20, c[0x0][0x44c] ;  /* 0x00011300ff141b82 */ /* 0x000ef00000000800 */
[----:B------:R-:W4:Y:S01]  /*d260*/  @P1 LDC R7, c[0x0][0x450] ;  /* 0x00011400ff071b82 */ /* 0x000f220000000800 */
[----:B------:R-:W-:Y:S01]  /*d270*/  UISETP.NE.AND UP0, UPT, UR47, URZ, UPT ;  /* 0x0000003f2f00728c */ /* 0x000fe2000bf05270 */
[----:B--2---:R-:W-:-:S04]  /*d280*/  IMAD.IADD R224, R184, 0x1, R199 ;  /* 0x00000001b8e07824 */ /* 0x004fc800078e02c7 */
[----:B---3--:R-:W-:-:S05]  /*d290*/  @P1 IMAD.HI.U32 R20, R224, R20, RZ ;  /* 0x00000014e0141227 */ /* 0x008fca00078e00ff */
[----:B----4-:R-:W-:Y:S01]  /*d2a0*/  @P1 SHF.R.U32.HI R224, RZ, R7, R20 ;  /* 0x00000007ffe01219 */ /* 0x010fe20000011614 */
[----:B------:R-:W-:-:S04]  /*d2b0*/  VIADD R7, R209, 0x28c40 ;  /* 0x00028c40d1077836 */ /* 0x000fc80000000000 */
[----:B------:R-:W2:Y:S01]  /*d2c0*/  SHFL.IDX PT, R225, R224, RZ, 0x1c1f ;  /* 0x001c1fffe0e17589 */ /* 0x000ea200000e0000 */
[----:B------:R-:W-:-:S04]  /*d2d0*/  PRMT R7, R191, 0x654, R7 ;  /* 0x00000654bf077816 */ /* 0x000fc80000000007 */
[----:B------:R3:W-:Y:S01]  /*d2e0*/  SYNCS.ARRIVE.TRANS64.RED.A1T0 RZ, [R7+URZ], RZ ;  /* 0x000000ff07ff79a7 */ /* 0x0007e2000810043f */
[----:B------:R-:W-:Y:S01]  /*d2f0*/  PLOP3.LUT P1, PT, PT, PT, UP0, 0x40, 0x0 ;  /* 0x000000000000781c */ /* 0x000fe20003f2e808 */
[----:B------:R-:W-:Y:S02]  /*d300*/  IMAD.U32 R20, RZ, RZ, UR45 ;  /* 0x0000002dff147e24 */ /* 0x000fe4000f8e00ff */
[----:B---3--:R-:W-:-:S03]  /*d310*/  IMAD.SHL.U32 R7, R15, 0x40, RZ ;  /* 0x000000400f077824 */ /* 0x008fc600078e00ff */
[----:B------:R-:W-:Y:S02]  /*d320*/  LOP3.LUT R223, RZ, R20, RZ, 0x33, !PT ;  /* 0x00000014ffdf7212 */ /* 0x000fe400078e33ff */
[----:B------:R-:W-:-:S04]  /*d330*/  IADD3 R222, -R188, 0x1, -R7 ;  /* 0x00000001bcde7810 */ /* 0x000fc80007ffe907 */
[----:B------:R-:W-:-:S04]  /*d340*/  IADD3 R222, -R23, R222, R189 ;  /* 0x000000de17de7210 */ /* 0x000fc80007ffe1bd */
[----:B------:R-:W-:Y:S01]  /*d350*/  IADD3 R223, R223, R222, RZ ;  /* 0x000000dedfdf7210 */ /* 0x000fe20007ffe0ff */
[----:B------:R-:W-:-:S04]  /*d360*/  VIADD R222, R222, UR46 ;  /* 0x0000002edede7c36 */ /* 0x000fc80008000000 */
[C---:B--2---:R-:W-:Y:S02]  /*d370*/  IMAD.IADD R221, R225.reuse, 0x1, R222 ;  /* 0x00000001e1dd7824 */ /* 0x044fe400078e02de */
[----:B------:R-:W-:Y:S01]  /*d380*/  IMAD.IADD R220, R225, 0x1, R223 ;  /* 0x00000001e1dc7824 */ /* 0x000fe200078e02df */
[----:B------:R-:W-:Y:S06]  /*d390*/  @P1 BRA `(.L_x_5927) ;  /* 0x0000000000581947 */ /* 0x000fec0003800000 */
[----:B------:R-:W-:Y:S01]  /*d3a0*/  IADD3 R225, -R23, R189, R225 ;  /* 0x000000bd17e17210 */ /* 0x000fe20007ffe1e1 */
[----:B------:R-:W-:Y:S03]  /*d3b0*/  BSSY B2, `(.L_x_5928) ;  /* 0x0000010000027945 */ /* 0x000fe60003800000 */
[----:B------:R-:W-:-:S13]  /*d3c0*/  ISETP.GT.AND P1, PT, R225, -0x1, PT ;  /* 0xffffffffe100780c */ /* 0x000fda0003f24270 */
[----:B------:R-:W-:Y:S05]  /*d3d0*/  @P1 BRA `(.L_x_5929) ;  /* 0x0000000000201947 */ /* 0x000fea0003800000 */
[----:B------:R-:W-:Y:S01]  /*d3e0*/  IMAD.U32 R227, RZ, RZ, UR44 ;  /* 0x0000002cffe37e24 */ /* 0x000fe2000f8e00ff */
[----:B------:R-:W-:-:S04]  /*d3f0*/  LOP3.LUT R225, RZ, R225, RZ, 0x33, !PT ;  /* 0x000000e1ffe17212 */ /* 0x000fc800078e33ff */
[----:B------:R-:W-:-:S13]  /*d400*/  ISETP.NE.AND P1, PT, R227, 0x1, PT ;  /* 0x00000001e300780c */ /* 0x000fda0003f25270 */
[----:B------:R-:W2:Y:S02]  /*d410*/  @P1 LDC.64 R184, c[0x0][0x9e8] ;  /* 0x00027a00ffb81b82 */ /* 0x000ea40000000a00 */
[----:B--2---:R-:W-:-:S05]  /*d420*/  @P1 IMAD.HI.U32 R184, R225, R184, RZ ;  /* 0x000000b8e1b81227 */ /* 0x004fca00078e00ff */
[----:B------:R-:W-:-:S04]  /*d430*/  @P1 SHF.R.U32.HI R225, RZ, R185, R184 ;  /* 0x000000b9ffe11219 */ /* 0x000fc800000116b8 */
[----:B------:R-:W-:Y:S01]  /*d440*/  LOP3.LUT R225, RZ, R225, RZ, 0x33, !PT ;  /* 0x000000e1ffe17212 */ /* 0x000fe200078e33ff */
[----:B------:R-:W-:Y:S06]  /*d450*/  BRA `(.L_x_5930) ;  /* 0x0000000000147947 */ /* 0x000fec0003800000 */
.L_x_5929:
[----:B------:R-:W-:-:S05]  /*d460*/  IMAD.U32 R227, RZ, RZ, UR44 ;  /* 0x0000002cffe37e24 */ /* 0x000fca000f8e00ff */
[----:B------:R-:W-:-:S13]  /*d470*/  ISETP.NE.AND P1, PT, R227, 0x1, PT ;  /* 0x00000001e300780c */ /* 0x000fda0003f25270 */
[----:B------:R-:W2:Y:S02]  /*d480*/  @P1 LDC.64 R184, c[0x0][0x9e8] ;  /* 0x00027a00ffb81b82 */ /* 0x000ea40000000a00 */
[----:B--2---:R-:W-:-:S05]  /*d490*/  @P1 IMAD.HI.U32 R184, R225, R184, RZ ;  /* 0x000000b8e1b81227 */ /* 0x004fca00078e00ff */
[----:B------:R-:W-:-:S07]  /*d4a0*/  @P1 SHF.R.U32.HI R225, RZ, R185, R184 ;  /* 0x000000b9ffe11219 */ /* 0x000fce00000116b8 */
.L_x_5930:
[----:B------:R-:W-:Y:S05]  /*d4b0*/  BSYNC B2 ;  /* 0x0000000000027941 */ /* 0x000fea0003800000 */
.L_x_5928:
[----:B------:R-:W-:-:S04]  /*d4c0*/  IMAD R225, R225, R227, -R7 ;  /* 0x000000e3e1e17224 */ /* 0x000fc800078e0a07 */
[----:B------:R-:W-:-:S05]  /*d4d0*/  IMAD.IADD R225, R225, 0x1, -R188 ;  /* 0x00000001e1e17824 */ /* 0x000fca00078e0abc */
[----:B------:R-:W-:Y:S02]  /*d4e0*/  VIMNMX R220, R220, R225, !PT ;  /* 0x000000e1dcdc7248 */ /* 0x000fe40007fe0100 */
[----:B------:R-:W-:-:S07]  /*d4f0*/  VIADDMNMX R221, R225, R227, R221, PT ;  /* 0x000000e3e1dd7246 */ /* 0x000fce00038001dd */
.L_x_5927:
[----:B------:R-:W-:Y:S01]  /*d500*/  ISETP.GT.AND P1, PT, R15, -0x1, PT ;  /* 0xffffffff0f00780c */ /* 0x000fe20003f24270 */
[----:B------:R-:W2:Y:S01]  /*d510*/  SHFL.IDX PT, R224, R224, 0x1, 0x1c1f ;  /* 0x003c1f00e0e07f89 */ /* 0x000ea200000e0000 */
[----:B------:R-:W-:Y:S02]  /*d520*/  UISETP.NE.AND UP0, UPT, UR47, URZ, UPT ;  /* 0x0000003f2f00728c */ /* 0x000fe4000bf05270 */
[C---:B------:R-:W-:Y:S02]  /*d530*/  ISETP.GT.AND P4, PT, R220.reuse, RZ, P1 ;  /* 0x000000ffdc00720c */ /* 0x040fe40000f84270 */
[C---:B------:R-:W-:Y:S02]  /*d540*/  ISETP.GT.AND P3, PT, R220.reuse, 0x1, P1 ;  /* 0x00000001dc00780c */ /* 0x040fe40000f64270 */
[----:B------:R-:W-:Y:S02]  /*d550*/  ISETP.LT.OR P4, PT, R221, 0x1, P4 ;  /* 0x00000001dd00780c */ /* 0x000fe40002781670 */
[----:B------:R-:W-:-:S02]  /*d560*/  ISETP.GT.AND P5, PT, R220, 0x8, P1 ;  /* 0x00000008dc00780c */ /* 0x000fc40000fa4270 */
[----:B------:R-:W-:Y:S02]  /*d570*/  FSEL R184, R152, -INF , !P4 ;  /* 0xff80000098b87808 */ /* 0x000fe40006000000 */
[C---:B------:R-:W-:Y:S02]  /*d580*/  ISETP.GT.AND P4, PT, R220.reuse, 0x10, P1 ;  /* 0x00000010dc00780c */ /* 0x040fe40000f84270 */
[----:B------:R-:W-:Y:S02]  /*d590*/  ISETP.GT.AND P2, PT, R220, 0x9, P1 ;  /* 0x00000009dc00780c */ /* 0x000fe40000f44270 */
[C---:B------:R-:W-:Y:S02]  /*d5a0*/  ISETP.LT.OR P4, PT, R221.reuse, 0x11, P4 ;  /* 0x00000011dd00780c */ /* 0x040fe40002781670 */
[----:B------:R-:W-:Y:S02]  /*d5b0*/  ISETP.LT.OR P3, PT, R221, 0x2, P3 ;  /* 0x00000002dd00780c */ /* 0x000fe40001f61670 */
[----:B------:R-:W-:-:S02]  /*d5c0*/  FSEL R160, R160, -INF , !P4 ;  /* 0xff800000a0a07808 */ /* 0x000fc40006000000 */
[----:B------:R-:W-:Y:S01]  /*d5d0*/  ISETP.GT.AND P4, PT, R220, 0x20, P1 ;  /* 0x00000020dc00780c */ /* 0x000fe20000f84270 */
[--C-:B--2---:R-:W-:Y:S01]  /*d5e0*/  IMAD.IADD R222, R222, 0x1, R224.reuse ;  /* 0x00000001dede7824 */ /* 0x104fe200078e02e0 */
[----:B------:R-:W-:Y:S01]  /*d5f0*/  ISETP.LT.OR P5, PT, R221, 0x9, P5 ;  /* 0x00000009dd00780c */ /* 0x000fe20002fa1670 */
[----:B------:R-:W-:Y:S01]  /*d600*/  IMAD.IADD R223, R223, 0x1, R224 ;  /* 0x00000001dfdf7824 */ /* 0x000fe200078e02e0 */
[C---:B------:R-:W-:Y:S02]  /*d610*/  ISETP.LT.OR P2, PT, R221.reuse, 0xa, P2 ;  /* 0x0000000add00780c */ /* 0x040fe40001741670 */
[----:B------:R-:W-:Y:S02]  /*d620*/  ISETP.LT.OR P4, PT, R221, 0x21, P4 ;  /* 0x00000021dd00780c */ /* 0x000fe40002781670 */
[----:B------:R-:W-:Y:S02]  /*d630*/  FSEL R185, R153, -INF , !P3 ;  /* 0xff80000099b97808 */ /* 0x000fe40005800000 */
[----:B------:R-:W-:-:S02]  /*d640*/  FSEL R156, R156, -INF , !P5 ;  /* 0xff8000009c9c7808 */ /* 0x000fc40006800000 */
[----:B------:R-:W-:Y:S02]  /*d650*/  FSEL R157, R157, -INF , !P2 ;  /* 0xff8000009d9d7808 */ /* 0x000fe40005000000 */
[C---:B------:R-:W-:Y:S02]  /*d660*/  ISETP.GT.AND P3, PT, R220.reuse, 0x11, P1 ;  /* 0x00000011dc00780c */ /* 0x040fe40000f64270 */
[C---:B------:R-:W-:Y:S02]  /*d670*/  ISETP.GT.AND P5, PT, R220.reuse, 0x18, P1 ;  /* 0x00000018dc00780c */ /* 0x040fe40000fa4270 */
[----:B------:R-:W-:Y:S02]  /*d680*/  ISETP.GT.AND P2, PT, R220, 0x19, P1 ;  /* 0x00000019dc00780c */ /* 0x000fe40000f44270 */
[----:B------:R-:W-:Y:S02]  /*d690*/  FSEL R168, R168, -INF , !P4 ;  /* 0xff800000a8a87808 */ /* 0x000fe40006000000 */
[----:B------:R-:W-:-:S02]  /*d6a0*/  ISETP.GT.AND P4, PT, R220, 0x30, P1 ;  /* 0x00000030dc00780c */ /* 0x000fc40000f84270 */
[C---:B------:R-:W-:Y:S02]  /*d6b0*/  ISETP.LT.OR P3, PT, R221.reuse, 0x12, P3 ;  /* 0x00000012dd00780c */ /* 0x040fe40001f61670 */
[C---:B------:R-:W-:Y:S02]  /*d6c0*/  ISETP.LT.OR P5, PT, R221.reuse, 0x19, P5 ;  /* 0x00000019dd00780c */ /* 0x040fe40002fa1670 */
        /* <DEDUP_REMOVED lines=9> */
[----:B------:R-:W-:-:S02]  /*d760*/  PLOP3.LUT P4, PT, PT, PT, UP0, 0x40, 0x0 ;  /* 0x000000000000781c */ /* 0x000fc40003f8e808 */
[C---:B------:R-:W-:Y:S02]  /*d770*/  ISETP.LT.OR P3, PT, R221.reuse, 0x22, P3 ;  /* 0x00000022dd00780c */ /* 0x040fe40001f61670 */
[C---:B------:R-:W-:Y:S02]  /*d780*/  ISETP.LT.OR P5, PT, R221.reuse, 0x29, P5 ;  /* 0x00000029dd00780c */ /* 0x040fe40002fa1670 */
[----:B------:R-:W-:Y:S02]  /*d790*/  ISETP.LT.OR P2, PT, R221, 0x2a, P2 ;  /* 0x0000002add00780c */ /* 0x000fe40001741670 */
[----:B------:R-:W-:Y:S02]  /*d7a0*/  FSEL R169, R169, -INF , !P3 ;  /* 0xff800000a9a97808 */ /* 0x000fe40005800000 */
[----:B------:R-:W-:Y:S02]  /*d7b0*/  FSEL R225, R172, -INF , !P5 ;  /* 0xff800000ace17808 */ /* 0x000fe40006800000 */
[----:B------:R-:W-:-:S02]  /*d7c0*/  FSEL R173, R173, -INF , !P2 ;  /* 0xff800000adad7808 */ /* 0x000fc40005000000 */
[C---:B------:R-:W-:Y:S02]  /*d7d0*/  ISETP.GT.AND P3, PT, R220.reuse, 0x31, P1 ;  /* 0x00000031dc00780c */ /* 0x040fe40000f64270 */
[C---:B------:R-:W-:Y:S02]  /*d7e0*/  ISETP.GT.AND P5, PT, R220.reuse, 0x38, P1 ;  /* 0x00000038dc00780c */ /* 0x040fe40000fa4270 */
[----:B------:R-:W-:Y:S02]  /*d7f0*/  ISETP.GT.AND P2, PT, R220, 0x39, P1 ;  /* 0x00000039dc00780c */ /* 0x000fe40000f44270 */
[C---:B------:R-:W-:Y:S02]  /*d800*/  ISETP.LT.OR P3, PT, R221.reuse, 0x32, P3 ;  /* 0x00000032dd00780c */ /* 0x040fe40001f61670 */
[C---:B------:R-:W-:Y:S02]  /*d810*/  ISETP.LT.OR P5, PT, R221.reuse, 0x39, P5 ;  /* 0x00000039dd00780c */ /* 0x040fe40002fa1670 */
[----:B------:R-:W-:-:S02]  /*d820*/  ISETP.LT.OR P2, PT, R221, 0x3a, P2 ;  /* 0x0000003add00780c */ /* 0x000fc40001741670 */
[----:B------:R-:W-:Y:S02]  /*d830*/  FSEL R177, R177, -INF , !P3 ;  /* 0xff800000b1b17808 */ /* 0x000fe40005800000 */
[----:B------:R-:W-:Y:S02]  /*d840*/  FSEL R180, R180, -INF , !P5 ;  /* 0xff800000b4b47808 */ /* 0x000fe40006800000 */
[----:B------:R-:W-:Y:S01]  /*d850*/  FSEL R181, R181, -INF , !P2 ;  /* 0xff800000b5b57808 */ /* 0x000fe20005000000 */
        /* <DEDUP_REMOVED lines=13> */
.L_x_5933:
[----:B------:R-:W-:-:S05]  /*d930*/  IMAD.U32 R172, RZ, RZ, UR44 ;  /* 0x0000002cffac7e24 */ /* 0x000fca000f8e00ff */
[----:B------:R-:W-:-:S13]  /*d940*/  ISETP.NE.AND P2, PT, R172, 0x1, PT ;  /* 0x00000001ac00780c */ /* 0x000fda0003f45270 */
[----:B------:R-:W2:Y:S02]  /*d950*/  @P2 LDC.64 R152, c[0x0][0x9e8] ;  /* 0x00027a00ff982b82 */ /* 0x000ea40000000a00 */
[----:B--2---:R-:W-:-:S05]  /*d960*/  @P2 IMAD.HI.U32 R152, R224, R152, RZ ;  /* 0x00000098e0982227 */ /* 0x004fca00078e00ff */
[----:B------:R-:W-:-:S07]  /*d970*/  @P2 SHF.R.U32.HI R224, RZ, R153, R152 ;  /* 0x00000099ffe02219 */ /* 0x000fce0000011698 */
.L_x_5934:
[----:B------:R-:W-:Y:S05]  /*d980*/  BSYNC B2 ;  /* 0x0000000000027941 */ /* 0x000fea0003800000 */
.L_x_5932:
[----:B------:R-:W-:-:S04]  /*d990*/  IMAD R7, R224, R172, -R7 ;  /* 0x000000ace0077224 */ /* 0x000fc800078e0a07 */
[----:B------:R-:W-:-:S05]  /*d9a0*/  IMAD.IADD R7, R7, 0x1, -R188 ;  /* 0x0000000107077824 */ /* 0x000fca00078e0abc */
[----:B------:R-:W-:Y:S02]  /*d9b0*/  VIMNMX R223, R223, R7, !PT ;  /* 0x00000007dfdf7248 */ /* 0x000fe40007fe0100 */
[----:B------:R-:W-:-:S07]  /*d9c0*/  VIADDMNMX R222, R7, R172, R222, PT ;  /* 0x000000ac07de7246 */ /* 0x000fce00038001de */
.L_x_5931:
[----:B------:R-:W-:Y:S02]  /*d9d0*/  FMNMX.FTZ R7, R184, R6, !PT ;  /* 0x00000006b8077209 */ /* 0x000fe40007810000 */
[----:B------:R-:W-:Y:S02]  /*d9e0*/  LOP3.LUT R22, R22, 0xffffdfff, RZ, 0xc0, !PT ;  /* 0xffffdfff16167812 */ /* 0x000fe400078ec0ff */
[----:B------:R-:W-:Y:S02]  /*d9f0*/  FMNMX.FTZ R7, R185, R7, !PT ;  /* 0x00000007b9077209 */ /* 0x000fe40007810000 */
[----:B------:R-:W-:Y:S02]  /*da00*/  @P0 LOP3.LUT R22, R22, 0x2000, RZ, 0xfc, !PT ;  /* 0x0000200016160812 */ /* 0x000fe400078efcff */
[----:B------:R-:W-:Y:S02]  /*da10*/  FMNMX.FTZ R7, R156, R7, !PT ;  /* 0x000000079c077209 */ /* 0x000fe40007810000 */
[----:B------:R-:W-:-:S02]  /*da20*/  ISETP.GT.AND P0, PT, R223, 0x20, P1 ;  /* 0x00000020df00780c */ /* 0x000fc40000f04270 */
[----:B------:R-:W-:Y:S02]  /*da30*/  FMNMX.FTZ R7, R157, R7, !PT ;  /* 0x000000079d077209 */ /* 0x000fe40007810000 */
[----:B------:R-:W-:Y:S02]  /*da40*/  LOP3.LUT R22, R22, 0xfffeffff, RZ, 0xc0, !PT ;  /* 0xfffeffff16167812 */ /* 0x000fe400078ec0ff */
[----:B------:R-:W-:Y:S02]  /*da50*/  FMNMX.FTZ R7, R160, R7, !PT ;  /* 0x00000007a0077209 */ /* 0x000fe40007810000 */
[----:B------:R-:W-:Y:S02]  /*da60*/  ISETP.GT.AND P2, PT, R223, 0x1, P1 ;  /* 0x00000001df00780c */ /* 0x000fe40000f44270 */
[----:B------:R-:W-:Y:S02]  /*da70*/  FMNMX.FTZ R7, R161, R7, !PT ;  /* 0x00000007a1077209 */ /* 0x000fe40007810000 */
[----:B------:R-:W-:-:S02]  /*da80*/  ISETP.GT.AND P3, PT, R223, 0x8, P1 ;  /* 0x00000008df00780c */ /* 0x000fc40000f64270 */
[----:B------:R-:W-:Y:S02]  /*da90*/  FMNMX.FTZ R7, R164, R7, !PT ;  /* 0x00000007a4077209 */ /* 0x000fe40007810000 */
[----:B------:R-:W-:Y:S02]  /*daa0*/  @P0 LOP3.LUT R22, R22, 0x10000, RZ, 0xfc, !PT ;  /* 0x0001000016160812 */ /* 0x000fe400078efcff */
[----:B------:R-:W-:Y:S02]  /*dab0*/  FMNMX.FTZ R7, R165, R7, !PT ;  /* 0x00000007a5077209 */ /* 0x000fe40007810000 */
[C---:B------:R-:W-:Y:S02]  /*dac0*/  ISETP.GT.AND P0, PT, R223.reuse, 0x38, P1 ;  /* 0x00000038df00780c */ /* 0x040fe40000f04270 */
[----:B------:R-:W-:Y:S02]  /*dad0*/  FMNMX.FTZ R7, R168, R7, !PT ;  /* 0x00000007a8077209 */ /* 0x000fe40007810000 */
[----:B------:R-:W-:-:S02]  /*dae0*/  ISETP.GT.AND P4, PT, R223, 0x9, P1 ;  /* 0x00000009df00780c */ /* 0x000fc40000f84270 */
[----:B------:R-:W-:Y:S02]  /*daf0*/  FMNMX.FTZ R7, R169, R7, !PT ;  /* 0x00000007a9077209 */ /* 0x000fe40007810000 */
[----:B------:R-:W-:Y:S02]  /*db00*/  LOP3.LUT R22, R22, 0xfffffffd, RZ, 0xc0, !PT ;  /* 0xfffffffd16167812 */ /* 0x000fe400078ec0ff */
[----:B------:R-:W-:Y:S02]  /*db10*/  FMNMX.FTZ R7, R225, R7, !PT ;  /* 0x00000007e1077209 */ /* 0x000fe40007810000 */
[C---:B------:R-:W-:Y:S02]  /*db20*/  ISETP.LT.OR P2, PT, R222.reuse, 0x2, P2 ;  /* 0x00000002de00780c */ /* 0x040fe40001741670 */
[----:B------:R-:W-:Y:S02]  /*db30*/  FMNMX.FTZ R7, R173, R7, !PT ;  /* 0x00000007ad077209 */ /* 0x000fe40007810000 */
[----:B------:R-:W-:-:S02]  /*db40*/  ISETP.LT.OR P3, PT, R222, 0x9, P3 ;  /* 0x00000009de00780c */ /* 0x000fc40001f61670 */
[----:B------:R-:W-:Y:S02]  /*db50*/  FMNMX.FTZ R7, R176, R7, !PT ;  /* 0x00000007b0077209 */ /* 0x000fe40007810000 */
[----:B------:R-:W-:Y:S02]  /*db60*/  ISETP.LT.OR P4, PT, R222, 0xa, P4 ;  /* 0x0000000ade00780c */ /* 0x000fe40002781670 */
[----:B------:R-:W-:Y:S02]  /*db70*/  FMNMX.FTZ R7, R177, R7, !PT ;  /* 0x00000007b1077209 */ /* 0x000fe40007810000 */
[----:B------:R-:W-:Y:S02]  /*db80*/  @P0 LOP3.LUT R22, R22, 0x2, RZ, 0xfc, !PT ;  /* 0x0000000216160812 */ /* 0x000fe400078efcff */
[----:B------:R-:W-:Y:S02]  /*db90*/  FMNMX.FTZ R7, R180, R7, !PT ;  /* 0x00000007b4077209 */ /* 0x000fe40007810000 */
[----:B------:R-:W-:-:S02]  /*dba0*/  ISETP.GT.AND P0, PT, R223, RZ, P1 ;  /* 0x000000ffdf00720c */ /* 0x000fc40000f04270 */
[----:B------:R-:W-:Y:S02]  /*dbb0*/  FSEL R155, R155, -INF , !P2 ;  /* 0xff8000009b9b7808 */ /* 0x000fe40005000000 */
[----:B------:R-:W-:Y:S02]  /*dbc0*/  FSEL R158, R158, -INF , !P3 ;  /* 0xff8000009e9e7808 */ /* 0x000fe40005800000 */
[----:B------:R-:W-:Y:S02]  /*dbd0*/  FSEL R159, R159, -INF , !P4 ;  /* 0xff8000009f9f7808 */ /* 0x000fe40006000000 */
[C---:B------:R-:W-:Y:S02]  /*dbe0*/  ISETP.GT.AND P5, PT, R223.reuse, 0x10, P1 ;  /* 0x00000010df00780c */ /* 0x040fe40000fa4270 */
[C---:B------:R-:W-:Y:S02]  /*dbf0*/  ISETP.GT.AND P2, PT, R223.reuse, 0x11, P1 ;  /* 0x00000011df00780c */ /* 0x040fe40000f44270 */
[----:B------:R-:W-:-:S02]  /*dc00*/  ISETP.GT.AND P3, PT, R223, 0x18, P1 ;  /* 0x00000018df00780c */ /* 0x000fc40000f64270 */
[----:B------:R-:W-:Y:S02]  /*dc10*/  ISETP.GT.AND P4, PT, R223, 0x19, P1 ;  /* 0x00000019df00780c */ /* 0x000fe40000f84270 */
[----:B------:R-:W-:Y:S02]  /*dc20*/  FMNMX.FTZ R7, R181, R7, !PT ;  /* 0x00000007b5077209 */ /* 0x000fe40007810000 */
[C---:B------:R-:W-:Y:S02]  /*dc30*/  ISETP.LT.OR P5, PT, R222.reuse, 0x11, P5 ;  /* 0x00000011de00780c */ /* 0x040fe40002fa1670 */
[C---:B------:R-:W-:Y:S01]  /*dc40*/  ISETP.LT.OR P2, PT, R222.reuse, 0x12, P2 ;  /* 0x00000012de00780c */ /* 0x040fe20001741670 */
[----:B------:R-:W2:Y:S01]  /*dc50*/  SHFL.BFLY PT, R152, R7, 0x2, 0x1f ;  /* 0x0c401f0007987f89 */ /* 0x000ea200000e0000 */
[C---:B------:R-:W-:Y:S02]  /*dc60*/  ISETP.LT.OR P3, PT, R222.reuse, 0x19, P3 ;  /* 0x00000019de00780c */ /* 0x040fe40001f61670 */
[----:B------:R-:W-:-:S02]  /*dc70*/  ISETP.LT.OR P4, PT, R222, 0x1a, P4 ;  /* 0x0000001ade00780c */ /* 0x000fc40002781670 */
[----:B------:R-:W-:Y:S02]  /*dc80*/  LOP3.LUT R22, R22, 0xffffffdf, RZ, 0xc0, !PT ;  /* 0xffffffdf16167812 */ /* 0x000fe400078ec0ff */
[----:B------:R-:W-:Y:S02]  /*dc90*/  FSEL R162, R162, -INF , !P5 ;  /* 0xff800000a2a27808 */ /* 0x000fe40006800000 */
[----:B------:R-:W-:Y:S02]  /*dca0*/  FSEL R163, R163, -INF , !P2 ;  /* 0xff800000a3a37808 */ /* 0x000fe40005000000 */
[----:B------:R-:W-:Y:S02]  /*dcb0*/  FSEL R166, R166, -INF , !P3 ;  /* 0xff800000a6a67808 */ /* 0x000fe40005800000 */
[----:B------:R-:W-:Y:S02]  /*dcc0*/  FSEL R167, R167, -INF , !P4 ;  /* 0xff800000a7a77808 */ /* 0x000fe40006000000 */
[----:B------:R-:W-:-:S02]  /*dcd0*/  ISETP.GT.AND P2, PT, R223, 0x21, P1 ;  /* 0x00000021df00780c */ /* 0x000fc40000f44270 */
[C---:B------:R-:W-:Y:S02]  /*dce0*/  ISETP.GT.AND P3, PT, R223.reuse, 0x28, P1 ;  /* 0x00000028df00780c */ /* 0x040fe40000f64270 */
[C---:B------:R-:W-:Y:S02]  /*dcf0*/  ISETP.GT.AND P4, PT, R223.reuse, 0x29, P1 ;  /* 0x00000029df00780c */ /* 0x040fe40000f84270 */
[C---:B------:R-:W-:Y:S02]  /*dd00*/  ISETP.GT.AND P5, PT, R223.reuse, 0x30, P1 ;  /* 0x00000030df00780c */ /* 0x040fe40000fa4270 */
[C---:B------:R-:W-:Y:S02]  /*dd10*/  ISETP.GT.AND P6, PT, R223.reuse, 0x31, P1 ;  /* 0x00000031df00780c */ /* 0x040fe40000fc4270 */
[----:B------:R-:W-:Y:S02]  /*dd20*/  ISETP.GT.AND P1, PT, R223, 0x39, P1 ;  /* 0x00000039df00780c */ /* 0x000fe40000f24270 */
[----:B------:R-:W-:-:S02]  /*dd30*/  @P0 LOP3.LUT R22, R22, 0x20, RZ, 0xfc, !PT ;  /* 0x0000002016160812 */ /* 0x000fc400078efcff */
[----:B--2---:R-:W-:Y:S02]  /*dd40*/  FMNMX.FTZ R152, R7, R152, !PT ;  /* 0x0000009807987209 */ /* 0x004fe40007810000 */
[C---:B------:R-:W-:Y:S02]  /*dd50*/  LOP3.LUT P0, RZ, R22.reuse, 0x10000, RZ, 0xc0, !PT ;  /* 0x0001000016ff7812 */ /* 0x040fe4000780c0ff */
[----:B------:R-:W-:Y:S01]  /*dd60*/  LOP3.LUT R22, R22, 0xfffffff7, RZ, 0xc0, !PT ;  /* 0xfffffff716167812 */ /* 0x000fe200078ec0ff */
[----:B------:R-:W2:Y:S01]  /*dd70*/  SHFL.BFLY PT, R172, R152, 0x1, 0x1f ;  /* 0x0c201f0098ac7f89 */ /* 0x000ea200000e0000 */
[C---:B------:R-:W-:Y:S02]  /*dd80*/  ISETP.LT.OR P0, PT, R222.reuse, 0x21, P0 ;  /* 0x00000021de00780c */ /* 0x040fe40000701670 */
[----:B------:R-:W-:Y:S02]  /*dd90*/  ISETP.LT.OR P5, PT, R222, 0x31, P5 ;  /* 0x00000031de00780c */ /* 0x000fe40002fa1670 */
[----:B------:R-:W-:-:S02]  /*dda0*/  @P1 LOP3.LUT R22, R22, 0x8, RZ, 0xfc, !PT ;  /* 0x0000000816161812 */ /* 0x000fc400078efcff */
[----:B------:R-:W-:Y:S02]  /*ddb0*/  ISETP.LT.OR P6, PT, R222, 0x32, P6 ;  /* 0x00000032de00780c */ /* 0x000fe400037c1670 */
[C---:B------:R-:W-:Y:S02]  /*ddc0*/  LOP3.LUT P1, RZ, R22.reuse, 0x2, RZ, 0xc0, !PT ;  /* 0x0000000216ff7812 */ /* 0x040fe4000782c0ff */
[----:B------:R-:W-:Y:S02]  /*ddd0*/  LOP3.LUT R22, R22, 0xffffffbf, RZ, 0xc0, !PT ;  /* 0xffffffbf16167812 */ /* 0x000fe400078ec0ff */
[----:B------:R-:W-:Y:S02]  /*dde0*/  ISETP.LT.OR P1, PT, R222, 0x39, P1 ;  /* 0x00000039de00780c */ /* 0x000fe40000f21670 */
[----:B------:R-:W-:Y:S02]  /*ddf0*/  @P0 LOP3.LUT R22, R22, 0x40, RZ, 0xfc, !PT ;  /* 0x0000004016160812 */ /* 0x000fe400078efcff */
[----:B------:R-:W-:-:S02]  /*de00*/  ISETP.LT.OR P0, PT, R222, 0x22, P2 ;  /* 0x00000022de00780c */ /* 0x000fc40001701670 */
[C---:B------:R-:W-:Y:S02]  /*de10*/  LOP3.LUT P2, RZ, R22.reuse, 0x20, RZ, 0xc0, !PT ;  /* 0x0000002016ff7812 */ /* 0x040fe4000784c0ff */
[----:B------:R-:W-:Y:S02]  /*de20*/  LOP3.LUT R22, R22, 0xffffffef, RZ, 0xc0, !PT ;  /* 0xffffffef16167812 */ /* 0x000fe400078ec0ff */
[----:B------:R-:W-:Y:S02]  /*de30*/  ISETP.LT.OR P2, PT, R222, 0x1, P2 ;  /* 0x00000001de00780c */ /* 0x000fe40001741670 */
[----:B--2---:R-:W-:Y:S02]  /*de40*/  FMNMX.FTZ R172, R152, R172, !PT ;  /* 0x000000ac98ac7209 */ /* 0x004fe40007810000 */
[----:B------:R-:W-:Y:S02]  /*de50*/  FSEL R154, R154, -INF , !P2 ;  /* 0xff8000009a9a7808 */ /* 0x000fe40005000000 */
[----:B------:R-:W-:-:S02]  /*de60*/  FSEL R179, R179, -INF , !P6 ;  /* 0xff800000b3b37808 */ /* 0x000fc40007000000 */
[----:B------:R-:W-:Y:S02]  /*de70*/  @P0 LOP3.LUT R22, R22, 0x10, RZ, 0xfc, !PT ;  /* 0x0000001016160812 */ /* 0x000fe400078efcff */
[----:B------:R-:W-:Y:S02]  /*de80*/  ISETP.LT.OR P0, PT, R222, 0x29, P3 ;  /* 0x00000029de00780c */ /* 0x000fe40001f01670 */
[C---:B------:R-:W-:Y:S02]  /*de90*/  LOP3.LUT P3, RZ, R22.reuse, 0x8, RZ, 0xc0, !PT ;  /* 0x0000000816ff7812 */ /* 0x040fe4000786c0ff */
[----:B------:R-:W-:Y:S02]  /*dea0*/  LOP3.LUT R22, R22, 0xfffffffb, RZ, 0xc0, !PT ;  /* 0xfffffffb16167812 */ /* 0x000fe400078ec0ff */
[----:B------:R-:W-:Y:S02]  /*deb0*/  ISETP.LT.OR P3, PT, R222, 0x3a, P3 ;  /* 0x0000003ade00780c */ /* 0x000fe40001f61670 */
[----:B------:R-:W-:-:S02]  /*dec0*/  FSEL R182, R182, -INF , !P1 ;  /* 0xff800000b6b67808 */ /* 0x000fc40004800000 */
[----:B------:R-:W-:-:S03]  /*ded0*/  FSEL R183, R183, -INF , !P3 ;  /* 0xff800000b7b77808 */ /* 0x000fc60005800000 */
[----:B------:R-:W-:Y:S02]  /*dee0*/  @P0 LOP3.LUT R22, R22, 0x4, RZ, 0xfc, !PT ;  /* 0x0000000416160812 */ /* 0x000fe400078efcff */
[----:B------:R-:W-:Y:S02]  /*def0*/  ISETP.LT.OR P0, PT, R222, 0x2a, P4 ;  /* 0x0000002ade00780c */ /* 0x000fe40002701670 */
[----:B------:R-:W-:Y:S02]  /*df00*/  FSETP.NEU.FTZ.AND P4, PT, R172, -INF , PT ;  /* 0xff800000ac00780b */ /* 0x000fe40003f9d000 */
[----:B------:R-:W-:Y:S02]  /*df10*/  LOP3.LUT R22, R22, 0xffffbfff, RZ, 0xc0, !PT ;  /* 0xffffbfff16167812 */ /* 0x000fe400078ec0ff */
[----:B------:R-:W-:-:S05]  /*df20*/  FSEL R7, R172, RZ, P4 ;  /* 0x000000ffac077208 */ /* 0x000fca0002000000 */
[----:B------:R-:W-:Y:S01]  /*df30*/  FADD.FTZ R6, -R7, R6 ;  /* 0x0000000607067221 */ /* 0x000fe20000010100 */
[----:B------:R-:W-:Y:S01]  /*df40*/  IMAD.U32 R7, RZ, RZ, UR38 ;  /* 0x00000026ff077e24 */ /* 0x000fe2000f8e00ff */
[----:B------:R-:W-:-:S03]  /*df50*/  @P0 LOP3.LUT R22, R22, 0x4000, RZ, 0xfc, !PT ;  /* 0x0000400016160812 */ /* 0x000fc600078efcff */
[-C--:B------:R-:W-:Y:S01]  /*df60*/  FMUL.FTZ R152, R172, R7.reuse ;  /* 0x00000007ac987220 */ /* 0x080fe20000410000 */
[----:B------:R-:W-:Y:S01]  /*df70*/  LOP3.LUT R22, R22, 0xffff7fff, RZ, 0xc0, !PT ;  /* 0xffff7fff16167812 */ /* 0x000fe200078ec0ff */
[----:B------:R-:W-:-:S03]  /*df80*/  FMUL.FTZ R6, R6, R7 ;  /* 0x0000000706067220 */ /* 0x000fc60000410000 */
[----:B------:R-:W-:Y:S02]  /*df90*/  FSEL R152, R152, RZ, P4 ;  /* 0x000000ff98987208 */ /* 0x000fe40002000000 */
[----:B------:R-:W-:-:S03]  /*dfa0*/  @P5 LOP3.LUT R22, R22, 0x8000, RZ, 0xfc, !PT ;  /* 0x0000800016165812 */ /* 0x000fc600078efcff */
        /* <DEDUP_REMOVED lines=16> */
[----:B------:R-:W-:Y:S01]  /*e0b0*/  FMNMX.FTZ R152, R154, R14, !PT ;  /* 0x0000000e9a987209 */ /* 0x000fe20007810000 */
[----:B------:R-:W-:Y:S01]  /*e0c0*/  MUFU.EX2 R185, R185 ;  /* 0x000000b900b97308 */ /* 0x000fe20000000800 */
[----:B------:R-:W-:-:S02]  /*e0d0*/  LOP3.LUT P5, RZ, R22, 0x40, RZ, 0xc0, !PT ;  /* 0x0000004016ff7812 */ /* 0x000fc400078ac0ff */
[----:B------:R-:W-:Y:S02]  /*e0e0*/  FMNMX.FTZ R152, R155, R152, !PT ;  /* 0x000000989b987209 */ /* 0x000fe40007810000 */
[----:B------:R-:W-:Y:S02]  /*e0f0*/  LOP3.LUT P0, RZ, R22, 0x10, RZ, 0xc0, !PT ;  /* 0x0000001016ff7812 */ /* 0x000fe4000780c0ff */
[----:B------:R-:W-:Y:S01]  /*e100*/  FMNMX.FTZ R152, R158, R152, !PT ;  /* 0x000000989e987209 */ /* 0x000fe20007810000 */
[----:B------:R-:W-:Y:S01]  /*e110*/  MUFU.EX2 R156, R156 ;  /* 0x0000009c009c7308 */ /* 0x000fe20000000800 */
[----:B------:R-:W-:Y:S02]  /*e120*/  FSEL R170, R170, -INF , !P5 ;  /* 0xff800000aaaa7808 */ /* 0x000fe40006800000 */
[----:B------:R-:W-:Y:S02]  /*e130*/  FMNMX.FTZ R152, R159, R152, !PT ;  /* 0x000000989f987209 */ /* 0x000fe40007810000 */
[----:B------:R-:W-:-:S02]  /*e140*/  LOP3.LUT P4, RZ, R22, 0x4, RZ, 0xc0, !PT ;  /* 0x0000000416ff7812 */ /* 0x000fc4000788c0ff */
[----:B------:R-:W-:Y:S01]  /*e150*/  FMNMX.FTZ R152, R162, R152, !PT ;  /* 0x00000098a2987209 */ /* 0x000fe20007810000 */
[----:B------:R-:W2:Y:S01]  /*e160*/  MUFU.EX2 R157, R157 ;  /* 0x0000009d009d7308 */ /* 0x000ea20000000800 */
[----:B------:R-:W-:Y:S02]  /*e170*/  FSEL R153, R171, -INF , !P0 ;  /* 0xff800000ab997808 */ /* 0x000fe40004000000 */
[----:B------:R-:W-:Y:S02]  /*e180*/  FMNMX.FTZ R152, R163, R152, !PT ;  /* 0x00000098a3987209 */ /* 0x000fe40007810000 */
[----:B------:R-:W-:Y:S02]  /*e190*/  LOP3.LUT P0, RZ, R22, 0x4000, RZ, 0xc0, !PT ;  /* 0x0000400016ff7812 */ /* 0x000fe4000780c0ff */
[----:B------:R-:W-:Y:S01]  /*e1a0*/  FMNMX.FTZ R152, R166, R152, !PT ;  /* 0x00000098a6987209 */ /* 0x000fe20007810000 */
[----:B------:R-:W-:Y:S01]  /*e1b0*/  MUFU.EX2 R160, R160 ;  /* 0x000000a000a07308 */ /* 0x000fe20000000800 */
[----:B------:R-:W-:-:S02]  /*e1c0*/  FSEL R174, R174, -INF , !P4 ;  /* 0xff800000aeae7808 */ /* 0x000fc40006000000 */
[----:B------:R-:W-:Y:S02]  /*e1d0*/  FMNMX.FTZ R152, R167, R152, !PT ;  /* 0x00000098a7987209 */ /* 0x000fe40007810000 */
[----:B------:R-:W-:Y:S02]  /*e1e0*/  LOP3.LUT P5, RZ, R22, 0x8000, RZ, 0xc0, !PT ;  /* 0x0000800016ff7812 */ /* 0x000fe400078ac0ff */
[----:B------:R-:W-:Y:S01]  /*e1f0*/  FMNMX.FTZ R152, R170, R152, !PT ;  /* 0x00000098aa987209 */ /* 0x000fe20007810000 */
[----:B------:R-:W-:Y:S01]  /*e200*/  MUFU.EX2 R161, R161 ;  /* 0x000000a100a17308 */ /* 0x000fe20000000800 */
[----:B------:R-:W-:Y:S02]  /*e210*/  FSEL R175, R175, -INF , !P0 ;  /* 0xff800000afaf7808 */ /* 0x000fe40004000000 */
[----:B------:R-:W-:Y:S02]  /*e220*/  FMNMX.FTZ R152, R153, R152, !PT ;  /* 0x0000009899987209 */ /* 0x000fe40007810000 */
[----:B------:R-:W-:-:S02]  /*e230*/  FSEL R178, R178, -INF , !P5 ;  /* 0xff800000b2b27808 */ /* 0x000fc40006800000 */
[----:B------:R-:W-:Y:S01]  /*e240*/  FMNMX.FTZ R152, R174, R152, !PT ;  /* 0x00000098ae987209 */ /* 0x000fe20007810000 */
[----:B------:R-:W-:Y:S01]  /*e250*/  MUFU.EX2 R164, R164 ;  /* 0x000000a400a47308 */ /* 0x000fe20000000800 */
[----:B------:R-:W-:Y:S02]  /*e260*/  LOP3.LUT P0, RZ, R22, 0x2000, RZ, 0xc0, !PT ;  /* 0x0000200016ff7812 */ /* 0x000fe4000780c0ff */
[----:B------:R-:W-:-:S04]  /*e270*/  FMNMX.FTZ R152, R175, R152, !PT ;  /* 0x00000098af987209 */ /* 0x000fc80007810000 */
[----:B------:R-:W-:Y:S01]  /*e280*/  FMNMX.FTZ R152, R178, R152, !PT ;  /* 0x00000098b2987209 */ /* 0x000fe20007810000 */
[----:B------:R-:W-:Y:S03]  /*e290*/  MUFU.EX2 R165, R165 ;  /* 0x000000a500a57308 */ /* 0x000fe60000000800 */
[----:B------:R-:W-:-:S04]  /*e2a0*/  FMNMX.FTZ R152, R179, R152, !PT ;  /* 0x00000098b3987209 */ /* 0x000fc80007810000 */
[----:B------:R-:W-:Y:S01]  /*e2b0*/  FMNMX.FTZ R152, R182, R152, !PT ;  /* 0x00000098b6987209 */ /* 0x000fe20007810000 */
[----:B------:R-:W-:Y:S03]  /*e2c0*/  MUFU.EX2 R168, R168 ;  /* 0x000000a800a87308 */ /* 0x000fe60000000800 */
[----:B------:R-:W-:-:S05]  /*e2d0*/  FMNMX.FTZ R171, R183, R152, !PT ;  /* 0x00000098b7ab7209 */ /* 0x000fca0007810000 */
[----:B------:R-:W3:Y:S01]  /*e2e0*/  SHFL.BFLY PT, R152, R171, 0x2, 0x1f ;  /* 0x0c401f00ab987f89 */ /* 0x000ee200000e0000 */
[----:B------:R-:W-:Y:S08]  /*e2f0*/  MUFU.EX2 R169, R169 ;  /* 0x000000a900a97308 */ /* 0x000ff00000000800 */
[----:B------:R-:W-:Y:S08]  /*e300*/  MUFU.EX2 R173, R173 ;  /* 0x000000ad00ad7308 */ /* 0x000ff00000000800 */
[----:B------:R-:W-:Y:S01]  /*e310*/  MUFU.EX2 R176, R176 ;  /* 0x000000b000b07308 */ /* 0x000fe20000000800 */
[----:B---3--:R-:W-:-:S07]  /*e320*/  FMNMX.FTZ R171, R171, R152, !PT ;  /* 0x00000098abab7209 */ /* 0x008fce0007810000 */
[----:B------:R-:W-:Y:S01]  /*e330*/  MUFU.EX2 R177, R177 ;  /* 0x000000b100b17308 */ /* 0x000fe20000000800 */
[----:B------:R-:W3:Y:S07]  /*e340*/  SHFL.BFLY PT, R220, R171, 0x1, 0x1f ;  /* 0x0c201f00abdc7f89 */ /* 0x000eee00000e0000 */
[----:B------:R4:W-:Y:S08]  /*e350*/  MUFU.EX2 R152, R184 ;  /* 0x000000b800987308 */ /* 0x0009f00000000800 */
[----:B------:R-:W-:Y:S01]  /*e360*/  MUFU.EX2 R181, R181 ;  /* 0x000000b500b57308 */ /* 0x000fe20000000800 */
[----:B----4-:R-:W-:-:S05]  /*e370*/  IMAD.MOV R184, RZ, RZ, -R201 ;  /* 0x000000ffffb87224 */ /* 0x010fca00078e0ac9 */
[----:B------:R-:W-:Y:S02]  /*e380*/  ISETP.NE.AND P1, PT, R188, R184, PT ;  /* 0x000000b8bc00720c */ /* 0x000fe40003f25270 */
[----:B---3--:R-:W-:-:S04]  /*e390*/  FMNMX.FTZ R171, R171, R220, !PT ;  /* 0x000000dcabab7209 */ /* 0x008fc80007810000 */
[C---:B------:R-:W-:Y:S01]  /*e3a0*/  FSETP.NEU.FTZ.AND P2, PT, R171.reuse, -INF , PT ;  /* 0xff800000ab00780b */ /* 0x040fe20003f5d000 */
[----:B------:R-:W-:-:S06]  /*e3b0*/  FMUL.FTZ R222, R171, R7 ;  /* 0x00000007abde7220 */ /* 0x000fcc0000410000 */
[----:B------:R-:W-:Y:S01]  /*e3c0*/  @!P1 IMAD R18, R18, 0x40, R198 ;  /* 0x0000004012129824 */ /* 0x000fe200078e02c6 */
[----:B------:R-:W-:Y:S02]  /*e3d0*/  FSEL R184, R171, RZ, P2 ;  /* 0x000000ffabb87208 */ /* 0x000fe40001000000 */
[----:B------:R-:W-:Y:S02]  /*e3e0*/  FSEL R222, R222, RZ, P2 ;  /* 0x000000ffdede7208 */ /* 0x000fe40001000000 */
[----:B------:R-:W-:Y:S01]  /*e3f0*/  @!P1 LEA R18, R18, R2, 0x2 ;  /* 0x0000000212129211 */ /* 0x000fe200078e10ff */
[----:B------:R-:W-:Y:S02]  /*e400*/  FADD.FTZ R184, -R184, R14 ;  /* 0x0000000eb8b87221 */ /* 0x000fe40000010100 */
[----:B------:R3:W4:Y:S01]  /*e410*/  MUFU.EX2 R14, R6 ;  /* 0x00000006000e7308 */ /* 0x0007220000000800 */
        /* <DEDUP_REMOVED lines=8> */
[-C--:B---3--:R-:W-:Y:S01]  /*e4a0*/  FMUL.FTZ R6, R184, R7.reuse ;  /* 0x00000007b8067220 */ /* 0x088fe20000410000 */
[-CC-:B------:R-:W-:Y:S01]  /*e4b0*/  FFMA.FTZ R184, R154, R7.reuse, -R222.reuse ;  /* 0x000000079ab87223 */ /* 0x180fe200000108de */
[----:B--2---:R-:W-:Y:S01]  /*e4c0*/  F2FP.F16.F32.PACK_AB R154, R157, R156 ;  /* 0x0000009c9d9a723e */ /* 0x004fe200000000ff */
[-CC-:B------:R-:W-:Y:S01]  /*e4d0*/  FFMA.FTZ R153, R153, R7.reuse, -R222.reuse ;  /* 0x0000000799997223 */ /* 0x180fe200000108de */
[-CC-:B------:R-:W-:Y:S01]  /*e4e0*/  FFMA.FTZ R174, R174, R7.reuse, -R222.reuse ;  /* 0x00000007aeae7223 */ /* 0x180fe200000108de */
[-CC-:B------:R-:W-:Y:S01]  /*e4f0*/  FFMA.FTZ R175, R175, R7.reuse, -R222.reuse ;  /* 0x00000007afaf7223 */ /* 0x180fe200000108de */
[----:B------:R-:W-:Y:S01]  /*e500*/  FFMA.FTZ R178, R178, R7, -R222 ;  /* 0x00000007b2b27223 */ /* 0x000fe200000108de */
[----:B------:R-:W2:Y:S01]  /*e510*/  MUFU.EX2 R6, R6 ;  /* 0x0000000600067308 */ /* 0x000ea20000000800 */
[----:B----4-:R-:W-:Y:S01]  /*e520*/  @!P1 STS [R18+0x28800], R14 ;  /* 0x0288000e12009388 */ /* 0x010fe20000000800 */
[----:B------:R-:W-:Y:S01]  /*e530*/  FFMA.FTZ R3, R14, R3, R152 ;  /* 0x000000030e037223 */ /* 0x000fe20000010098 */
[-CC-:B------:R-:W-:Y:S01]  /*e540*/  FFMA.FTZ R179, R179, R7.reuse, -R222.reuse ;  /* 0x00000007b3b37223 */ /* 0x180fe200000108de */
[-CC-:B------:R-:W-:Y:S01]  /*e550*/  FFMA.FTZ R182, R182, R7.reuse, -R222.reuse ;  /* 0x00000007b6b67223 */ /* 0x180fe200000108de */
[-C--:B------:R-:W-:Y:S01]  /*e560*/  FFMA.FTZ R183, R183, R7.reuse, -R222 ;  /* 0x00000007b7b77223 */ /* 0x080fe200000108de */
[C---:B------:R-:W-:Y:S01]  /*e570*/  FADD.FTZ R3, R185.reuse, R3 ;  /* 0x00000003b9037221 */ /* 0x040fe20000010000 */
[----:B------:R-:W-:Y:S01]  /*e580*/  F2FP.F16.F32.PACK_AB R152, R185, R152 ;  /* 0x00000098b998723e */ /* 0x000fe200000000ff */
[----:B------:R-:W3:Y:S01]  /*e590*/  MUFU.EX2 R184, R184 ;  /* 0x000000b800b87308 */ /* 0x000ee20000000800 */
[----:B------:R-:W-:Y:S01]  /*e5a0*/  FMUL.FTZ R24, R24, R14 ;  /* 0x0000000e18187220 */ /* 0x000fe20000410000 */
[----:B------:R-:W-:Y:S01]  /*e5b0*/  FADD.FTZ R3, R156, R3 ;  /* 0x000000039c037221 */ /* 0x000fe20000010000 */
[----:B------:R-:W-:Y:S01]  /*e5c0*/  F2FP.F16.F32.PACK_AB R156, R161, R160 ;  /* 0x000000a0a19c723e */ /* 0x000fe200000000ff */
[-C--:B------:R-:W-:Y:S01]  /*e5d0*/  FMUL.FTZ R25, R25, R14.reuse ;  /* 0x0000000e19197220 */ /* 0x080fe20000410000 */
[-C--:B------:R-:W-:Y:S01]  /*e5e0*/  FMUL.FTZ R28, R28, R14.reuse ;  /* 0x0000000e1c1c7220 */ /* 0x080fe20000410000 */
[----:B------:R-:W-:Y:S01]  /*e5f0*/  FADD.FTZ R3, R157, R3 ;  /* 0x000000039d037221 */ /* 0x000fe20000010000 */
[----:B------:R-:W-:Y:S01]  /*e600*/  FMUL.FTZ R29, R29, R14 ;  /* 0x0000000e1d1d7220 */ /* 0x000fe20000410000 */
[----:B------:R-:W-:Y:S01]  /*e610*/  MUFU.EX2 R159, R159 ;  /* 0x0000009f009f7308 */ /* 0x000fe20000000800 */
[----:B--2---:R2:W-:Y:S01]  /*e620*/  @!P1 STS [R18+0x28820], R6 ;  /* 0x0288200612009388 */ /* 0x0045e20000000800 */
[----:B------:R-:W-:Y:S01]  /*e630*/  FADD.FTZ R3, R160, R3 ;  /* 0x00000003a0037221 */ /* 0x000fe20000010000 */
[----:B------:R-:W-:Y:S01]  /*e640*/  F2FP.F16.F32.PACK_AB R160, R169, R168 ;  /* 0x000000a8a9a0723e */ /* 0x000fe200000000ff */
[-C--:B------:R-:W-:Y:S01]  /*e650*/  FMUL.FTZ R32, R32, R14.reuse ;  /* 0x0000000e20207220 */ /* 0x080fe20000410000 */
[-C--:B------:R-:W-:Y:S01]  /*e660*/  FMUL.FTZ R33, R33, R14.reuse ;  /* 0x0000000e21217220 */ /* 0x080fe20000410000 */
[----:B------:R-:W-:Y:S01]  /*e670*/  FADD.FTZ R3, R161, R3 ;  /* 0x00000003a1037221 */ /* 0x000fe20000010000 */
[----:B------:R-:W-:Y:S01]  /*e680*/  FMUL.FTZ R36, R36, R14 ;  /* 0x0000000e24247220 */ /* 0x000fe20000410000 */
[----:B------:R-:W-:Y:S01]  /*e690*/  MUFU.EX2 R157, R220 ;  /* 0x000000dc009d7308 */ /* 0x000fe20000000800 */
[----:B---3--:R-:W-:Y:S01]  /*e6a0*/  FFMA.FTZ R0, R6, R0, R184 ;  /* 0x0000000006007223 */ /* 0x008fe200000100b8 */
[----:B------:R-:W-:Y:S01]  /*e6b0*/  FADD.FTZ R3, R164, R3 ;  /* 0x00000003a4037221 */ /* 0x000fe20000010000 */
[----:B--2---:R-:W-:Y:S01]  /*e6c0*/  FFMA.FTZ R18, R158, R7, -R222 ;  /* 0x000000079e127223 */ /* 0x004fe200000108de */
[----:B------:R-:W-:Y:S01]  /*e6d0*/  F2FP.F16.F32.PACK_AB R158, R165, R164 ;  /* 0x000000a4a59e723e */ /* 0x000fe200000000ff */
[----:B------:R-:W-:Y:S01]  /*e6e0*/  FADD.FTZ R0, R155, R0 ;  /* 0x000000009b007221 */ /* 0x000fe20000010000 */
[----:B------:R-:W-:Y:S01]  /*e6f0*/  FADD.FTZ R3, R165, R3 ;  /* 0x00000003a5037221 */ /* 0x000fe20000010000 */
[----:B------:R-:W-:Y:S01]  /*e700*/  F2FP.F16.F32.PACK_AB R164, R177, R176 ;  /* 0x000000b0b1a4723e */ /* 0x000fe200000000ff */
[----:B------:R-:W-:Y:S01]  /*e710*/  MUFU.EX2 R163, R163 ;  /* 0x000000a300a37308 */ /* 0x000fe20000000800 */
[-C--:B------:R-:W-:Y:S01]  /*e720*/  FMUL.FTZ R37, R37, R14.reuse ;  /* 0x0000000e25257220 */ /* 0x080fe20000410000 */
[----:B------:R-:W-:Y:S01]  /*e730*/  FADD.FTZ R3, R168, R3 ;  /* 0x00000003a8037221 */ /* 0x000fe20000010000 */
[-C--:B------:R-:W-:Y:S01]  /*e740*/  FMUL.FTZ R40, R40, R14.reuse ;  /* 0x0000000e28287220 */ /* 0x080fe20000410000 */
[-C--:B------:R-:W-:Y:S01]  /*e750*/  FMUL.FTZ R41, R41, R14.reuse ;  /* 0x0000000e29297220 */ /* 0x080fe20000410000 */
[-C--:B------:R-:W-:Y:S01]  /*e760*/  FMUL.FTZ R44, R44, R14.reuse ;  /* 0x0000000e2c2c7220 */ /* 0x080fe20000410000 */
[----:B------:R-:W-:Y:S01]  /*e770*/  FADD.FTZ R3, R169, R3 ;  /* 0x00000003a9037221 */ /* 0x000fe20000010000 */
        /* <DEDUP_REMOVED lines=8> */
[-C--:B------:R-:W-:Y:S01]  /*e800*/  FMUL.FTZ R60, R60, R14.reuse ;  /* 0x0000000e3c3c7220 */ /* 0x080fe20000410000 */
[----:B------:R-:W3:Y:S01]  /*e810*/  MUFU.EX2 R221, R221 ;  /* 0x000000dd00dd7308 */ /* 0x000ee20000000800 */
        /* <DEDUP_REMOVED lines=16> */
[----:B------:R-:W-:Y:S01]  /*e920*/  FADD.FTZ R0, R157, R0 ;  /* 0x000000009d007221 */ /* 0x000fe20000010000 */
[----:B------:R-:W-:Y:S01]  /*e930*/  F2FP.F16.F32.PACK_AB R157, R163, R157 ;  /* 0x0000009da39d723e */ /* 0x000fe200000000ff */
[-C--:B------:R-:W-:Y:S01]  /*e940*/  FMUL.FTZ R85, R85, R14.reuse ;  /* 0x0000000e55557220 */ /* 0x080fe20000410000 */
[-C--:B------:R-:W-:Y:S01]  /*e950*/  FMUL.FTZ R88, R88, R14.reuse ;  /* 0x0000000e58587220 */ /* 0x080fe20000410000 */
[----:B------:R-:W-:Y:S01]  /*e960*/  FADD.FTZ R0, R163, R0 ;  /* 0x00000000a3007221 */ /* 0x000fe20000010000 */
[-C--:B------:R-:W-:Y:S01]  /*e970*/  FMUL.FTZ R89, R89, R14.reuse ;  /* 0x0000000e59597220 */ /* 0x080fe20000410000 */
[-C--:B------:R-:W-:Y:S01]  /*e980*/  FMUL.FTZ R92, R92, R14.reuse ;  /* 0x0000000e5c5c7220 */ /* 0x080fe20000410000 */
[----:B------:R-:W5:Y:S01]  /*e990*/  MUFU.EX2 R162, R225 ;  /* 0x000000e100a27308 */ /* 0x000f620000000800 */
[----:B---3--:R-:W-:Y:S01]  /*e9a0*/  FADD.FTZ R0, R221, R0 ;  /* 0x00000000dd007221 */ /* 0x008fe20000010000 */
[-C--:B------:R-:W-:Y:S01]  /*e9b0*/  FMUL.FTZ R93, R93, R14.reuse ;  /* 0x0000000e5d5d7220 */ /* 0x080fe20000410000 */
[-C--:B------:R-:W-:Y:S01]  /*e9c0*/  FMUL.FTZ R96, R96, R14.reuse ;  /* 0x0000000e60607220 */ /* 0x080fe20000410000 */
[-C--:B------:R-:W-:Y:S01]  /*e9d0*/  FMUL.FTZ R97, R97, R14.reuse ;  /* 0x0000000e61617220 */ /* 0x080fe20000410000 */
[----:B----4-:R-:W-:Y:S01]  /*e9e0*/  FADD.FTZ R0, R167, R0 ;  /* 0x00000000a7007221 */ /* 0x010fe20000010000 */
[-C--:B------:R-:W-:Y:S01]  /*e9f0*/  FMUL.FTZ R100, R100, R14.reuse ;  /* 0x0000000e64647220 */ /* 0x080fe20000410000 */
[-C--:B------:R-:W-:Y:S01]  /*ea00*/  FMUL.FTZ R101, R101, R14.reuse ;  /* 0x0000000e65657220 */ /* 0x080fe20000410000 */
[----:B------:R3:W4:Y:S01]  /*ea10*/  MUFU.EX2 R165, R153 ;  /* 0x0000009900a57308 */ /* 0x0007220000000800 */
        /* <DEDUP_REMOVED lines=8> */
[----:B-----5:R-:W-:Y:S01]  /*eaa0*/  FADD.FTZ R3, R162, R3 ;  /* 0x00000003a2037221 */ /* 0x020fe20000010000 */
[----:B---3--:R-:W-:Y:S01]  /*eab0*/  F2FP.F16.F32.PACK_AB R153, R155, R184 ;  /* 0x000000b89b99723e */ /* 0x008fe200000000ff */
[----:B------:R-:W-:Y:S01]  /*eac0*/  FMUL.FTZ R116, R116, R14 ;  /* 0x0000000e74747220 */ /* 0x000fe20000410000 */
[----:B------:R-:W-:Y:S01]  /*ead0*/  F2FP.F16.F32.PACK_AB R155, R159, R18 ;  /* 0x000000129f9b723e */ /* 0x000fe200000000ff */
[----:B------:R-:W-:Y:S01]  /*eae0*/  BAR.SYNC.DEFER_BLOCKING 0xf, 0x100 ;  /* 0x03c4000000007b1d */ /* 0x000fe20000010000 */
[----:B------:R-:W-:Y:S01]  /*eaf0*/  FADD.FTZ R3, R173, R3 ;  /* 0x00000003ad037221 */ /* 0x000fe20000010000 */
[----:B------:R-:W-:Y:S01]  /*eb00*/  F2FP.F16.F32.PACK_AB R159, R167, R221 ;  /* 0x000000dda79f723e */ /* 0x000fe200000000ff */
[----:B------:R-:W-:Y:S01]  /*eb10*/  FMUL.FTZ R117, R117, R14 ;  /* 0x0000000e75757220 */ /* 0x000fe20000410000 */
[----:B----4-:R-:W-:Y:S01]  /*eb20*/  FADD.FTZ R0, R165, R0 ;  /* 0x00000000a5007221 */ /* 0x010fe20000010000 */
[----:B------:R-:W-:Y:S01]  /*eb30*/  FADD.FTZ R3, R176, R3 ;  /* 0x00000003b0037221 */ /* 0x000fe20000010000 */
[----:B------:R-:W3:Y:S01]  /*eb40*/  MUFU.EX2 R175, R175 ;  /* 0x000000af00af7308 */ /* 0x000ee20000000800 */
[----:B------:R-:W-:Y:S01]  /*eb50*/  F2FP.F16.F32.PACK_AB R162, R173, R162 ;  /* 0x000000a2ada2723e */ /* 0x000fe200000000ff */
[-C--:B------:R-:W-:Y:S01]  /*eb60*/  FMUL.FTZ R120, R120, R14.reuse ;  /* 0x0000000e78787220 */ /* 0x080fe20000410000 */
[----:B------:R-:W-:Y:S01]  /*eb70*/  FADD.FTZ R3, R177, R3 ;  /* 0x00000003b1037221 */ /* 0x000fe20000010000 */
[----:B------:R-:W-:Y:S01]  /*eb80*/  F2FP.F16.F32.PACK_AB R161, R165, R161 ;  /* 0x000000a1a5a1723e */ /* 0x000fe200000000ff */
[-C--:B------:R-:W-:Y:S01]  /*eb90*/  FMUL.FTZ R121, R121, R14.reuse ;  /* 0x0000000e79797220 */ /* 0x080fe20000410000 */
[----:B--2---:R-:W-:Y:S01]  /*eba0*/  FADD.FTZ R0, R174, R0 ;  /* 0x00000000ae007221 */ /* 0x004fe20000010000 */
        /* <DEDUP_REMOVED lines=12> */
[----:B------:R3:W-:Y:S01]  /*ec70*/  STSM.16.M88.4 [R202+0x26800], R152 ;  /* 0x02680098ca007844 */ /* 0x0007e20000000200 */
[-C--:B------:R-:W-:Y:S01]  /*ec80*/  FMUL.FTZ R140, R140, R14.reuse ;  /* 0x0000000e8c8c7220 */ /* 0x080fe20000410000 */
[-C--:B------:R-:W-:Y:S01]  /*ec90*/  FMUL.FTZ R141, R141, R14.reuse ;  /* 0x0000000e8d8d7220 */ /* 0x080fe20000410000 */
[-C--:B------:R-:W-:Y:S01]  /*eca0*/  FMUL.FTZ R144, R144, R14.reuse ;  /* 0x0000000e90907220 */ /* 0x080fe20000410000 */
[----:B------:R3:W-:Y:S01]  /*ecb0*/  STSM.16.M88.4 [R205], R156 ;  /* 0x0000009ccd007844 */ /* 0x0007e20000000200 */
[----:B------:R-:W5:Y:S01]  /*ecc0*/  MUFU.EX2 R179, R179 ;  /* 0x000000b300b37308 */ /* 0x000f620000000800 */
[----:B--2---:R-:W-:Y:S01]  /*ecd0*/  FADD.FTZ R0, R178, R0 ;  /* 0x00000000b2007221 */ /* 0x004fe20000010000 */
[-C--:B------:R-:W-:Y:S01]  /*ece0*/  FMUL.FTZ R145, R145, R14.reuse ;  /* 0x0000000e91917220 */ /* 0x080fe20000410000 */
[----:B------:R3:W-:Y:S01]  /*ecf0*/  STSM.16.M88.4 [R203], R160 ;  /* 0x000000a0cb007844 */ /* 0x0007e20000000200 */
[-C--:B------:R-:W-:Y:S01]  /*ed00*/  FMUL.FTZ R148, R148, R14.reuse ;  /* 0x0000000e94947220 */ /* 0x080fe20000410000 */
[----:B------:R-:W-:Y:S01]  /*ed10*/  FMUL.FTZ R149, R149, R14 ;  /* 0x0000000e95957220 */ /* 0x000fe20000410000 */
[-C--:B------:R-:W-:Y:S01]  /*ed20*/  FMUL.FTZ R26, R26, R6.reuse ;  /* 0x000000061a1a7220 */ /* 0x080fe20000410000 */
[----:B------:R-:W-:Y:S01]  /*ed30*/  FMUL.FTZ R27, R27, R6 ;  /* 0x000000061b1b7220 */ /* 0x000fe20000410000 */
[----:B------:R-:W2:Y:S01]  /*ed40*/  MUFU.EX2 R182, R182 ;  /* 0x000000b600b67308 */ /* 0x000ea20000000800 */
[----:B----4-:R-:W-:Y:S01]  /*ed50*/  FADD.FTZ R3, R166, R3 ;  /* 0x00000003a6037221 */ /* 0x010fe20000010000 */
[----:B------:R-:W-:Y:S01]  /*ed60*/  F2FP.F16.F32.PACK_AB R166, R181, R166 ;  /* 0x000000a6b5a6723e */ /* 0x000fe200000000ff */
[-C--:B------:R-:W-:Y:S01]  /*ed70*/  FMUL.FTZ R30, R30, R6.reuse ;  /* 0x000000061e1e7220 */ /* 0x080fe20000410000 */
[-C--:B------:R-:W-:Y:S01]  /*ed80*/  FMUL.FTZ R31, R31, R6.reuse ;  /* 0x000000061f1f7220 */ /* 0x080fe20000410000 */
[----:B------:R-:W-:Y:S01]  /*ed90*/  FADD.FTZ R3, R181, R3 ;  /* 0x00000003b5037221 */ /* 0x000fe20000010000 */
[-C--:B------:R-:W-:Y:S01]  /*eda0*/  FMUL.FTZ R34, R34, R6.reuse ;  /* 0x0000000622227220 */ /* 0x080fe20000410000 */
[----:B------:R-:W-:Y:S01]  /*edb0*/  FMUL.FTZ R35, R35, R6 ;  /* 0x0000000623237220 */ /* 0x000fe20000410000 */
[----:B------:R-:W4:Y:S01]  /*edc0*/  MUFU.EX2 R183, R183 ;  /* 0x000000b700b77308 */ /* 0x000f220000000800 */
[C---:B-----5:R-:W-:Y:S01]  /*edd0*/  FADD.FTZ R0, R179.reuse, R0 ;  /* 0x00000000b3007221 */ /* 0x060fe20000010000 */
[----:B------:R-:W-:Y:S01]  /*ede0*/  F2FP.F16.F32.PACK_AB R165, R179, R178 ;  /* 0x000000b2b3a5723e */ /* 0x000fe200000000ff */
[-C--:B------:R-:W-:Y:S01]  /*edf0*/  FMUL.FTZ R38, R38, R6.reuse ;  /* 0x0000000626267220 */ /* 0x080fe20000410000 */
[-C--:B------:R-:W-:Y:S01]  /*ee00*/  FMUL.FTZ R39, R39, R6.reuse ;  /* 0x0000000627277220 */ /* 0x080fe20000410000 */
[-C--:B------:R-:W-:Y:S01]  /*ee10*/  FMUL.FTZ R42, R42, R6.reuse ;  /* 0x000000062a2a7220 */ /* 0x080fe20000410000 */
[-C--:B------:R-:W-:Y:S01]  /*ee20*/  FMUL.FTZ R43, R43, R6.reuse ;  /* 0x000000062b2b7220 */ /* 0x080fe20000410000 */
[-C--:B------:R-:W-:Y:S01]  /*ee30*/  FMUL.FTZ R46, R46, R6.reuse ;  /* 0x000000062e2e7220 */ /* 0x080fe20000410000 */
[-C--:B------:R-:W-:Y:S01]  /*ee40*/  FMUL.FTZ R47, R47, R6.reuse ;  /* 0x000000062f2f7220 */ /* 0x080fe20000410000 */
[----:B--2---:R-:W-:Y:S01]  /*ee50*/  FADD.FTZ R0, R182, R0 ;  /* 0x00000000b6007221 */ /* 0x004fe20000010000 */
[-C--:B------:R-:W-:Y:S01]  /*ee60*/  FMUL.FTZ R50, R50, R6.reuse ;  /* 0x0000000632327220 */ /* 0x080fe20000410000 */
[-C--:B------:R-:W-:Y:S01]  /*ee70*/  FMUL.FTZ R51, R51, R6.reuse ;  /* 0x0000000633337220 */ /* 0x080fe20000410000 */
[-C--:B------:R-:W-:Y:S01]  /*ee80*/  FMUL.FTZ R54, R54, R6.reuse ;  /* 0x0000000636367220 */ /* 0x080fe20000410000 */
[-C--:B------:R-:W-:Y:S01]  /*ee90*/  FMUL.FTZ R55, R55, R6.reuse ;  /* 0x0000000637377220 */ /* 0x080fe20000410000 */
[-C--:B------:R-:W-:Y:S01]  /*eea0*/  FMUL.FTZ R58, R58, R6.reuse ;  /* 0x000000063a3a7220 */ /* 0x080fe20000410000 */
[-C--:B------:R-:W-:Y:S01]  /*eeb0*/  FMUL.FTZ R59, R59, R6.reuse ;  /* 0x000000063b3b7220 */ /* 0x080fe20000410000 */
[----:B------:R-:W-:Y:S01]  /*eec0*/  FMUL.FTZ R62, R62, R6 ;  /* 0x000000063e3e7220 */ /* 0x000fe20000410000 */
[C---:B----4-:R-:W-:Y:S01]  /*eed0*/  F2FP.F16.F32.PACK_AB R167, R183.reuse, R182 ;  /* 0x000000b6b7a7723e */ /* 0x050fe200000000ff */
        /* <DEDUP_REMOVED lines=47> */
[----:B---3--:R-:W-:Y:S06]  /*f1d0*/  @!P0 BRA `(.L_x_5935) ;  /* 0x0000000000048947 */ /* 0x008fec0003800000 */
[----:B------:R-:W-:Y:S01]  /*f1e0*/  BPT.TRAP 0x1 ;  /* 0x000000040000795c */ /* 0x000fe20000300000 */
.L_x_5935:
[----:B------:R2:W3:Y:S01]  /*f1f0*/  SYNCS.PHASECHK.TRANS64.TRYWAIT P1, [R209+URZ+0x28c50], R210 ;  /* 0x028c50d2d10075a7 */ /* 0x0004e2000802017f */
[----:B------:R-:W-:Y:S05]  /*f200*/  @!P0 BRA `(.L_x_5936) ;  /* 0x0000000000048947 */ /* 0x000fea0003800000 */
[----:B------:R-:W-:Y:S01]  /*f210*/  BPT.TRAP 0x1 ;  /* 0x000000040000795c */ /* 0x000fe20000300000 */
.L_x_5936:
[----:B------:R-:W-:Y:S04]  /*f220*/  BSSY B2, `(.L_x_5937) ;  /* 0x0000004000027945 */ /* 0x000fe80003800000 */
[----:B---3--:R-:W-:Y:S05]  /*f230*/  @P1 BRA `(.L_x_5938) ;  /* 0x0000000000081947 */ /* 0x008fea0003800000 */
[----:B------:R-:W3:Y:S02]  /*f240*/  SYNCS.PHASECHK.TRANS64.TRYWAIT P1, [R209+URZ+0x28c50], R210 ;  /* 0x028c50d2d10075a7 */ /* 0x000ee4000802017f */
[----:B---3--:R-:W-:Y:S05]  /*f250*/  @!P1 BRA `(.L_x_5939) ;  /* 0x0000010c00e49947 */ /* 0x008fea0003800000 */
.L_x_5938:
[----:B------:R-:W-:Y:S05]  /*f260*/  BSYNC B2 ;  /* 0x0000000000027941 */ /* 0x000fea0003800000 */
.L_x_5937:
[----:B------:R-:W-:Y:S01]  /*f270*/  IMAD R168, R187, 0x1000, R197 ;  /* 0x00001000bba87824 */ /* 0x000fe200078e02c5 */
[----:B------:R-:W-:Y:S01]  /*f280*/  WARPGROUP.ARRIVE ;  /* 0x00000000000079c5 */ /* 0x000fe20000000000 */
[----:B------:R-:W-:-:S03]  /*f290*/  IMAD.MOV.U32 R169, RZ, RZ, 0x40000040 ;  /* 0x40000040ffa97424 */ /* 0x000fc600078e00ff */
[----:B------:R-:W-:Y:S02]  /*f2a0*/  R2UR UR6, R168 ;  /* 0x00000000a80672ca */ /* 0x000fe400000e0000 */
[----:B------:R-:W-:Y:S01]  /*f2b0*/  R2UR UR7, R169 ;  /* 0x00000000a90772ca */ /* 0x000fe200000e0000 */
[----:B------:R-:W-:-:S12]  /*f2c0*/  IMAD.MOV.U32 R169, RZ, RZ, 0x40000040 ;  /* 0x40000040ffa97424 */ /* 0x000fd800078e00ff */
[----:B------:R-:W-:Y:S03]  /*f2d0*/  HGMMA.64x256x16.F32 R24, R152, gdesc[UR4].tnspB, R24, gsb0 ;  /* 0x43e0000498187df0 */ /* 0x000fe60008000818 */
[----:B------:R-:W-:Y:S02]  /*f2e0*/  WARPGROUP.DEPBAR.LE gsb0, 0x0 ;  /* 0x00008000000079c5 */ /* 0x000fe40000010000 */
[----:B------:R-:W-:Y:S01]  /*f2f0*/  VIADD R152, R168, 0x80 ;  /* 0x00000080a8987836 */ /* 0x000fe20000000000 */
        /* <DEDUP_REMOVED lines=31> */
.L_x_5940:
[----:B------:R-:W-:Y:S01]  /*f4f0*/  ISETP.GT.AND P1, PT, R15, R186, PT ;  /* 0x000000ba0f00720c */ /* 0x000fe20003f24270 */
[----:B0123--:R-:W-:Y:S02]  /*f500*/  VIADD R209, R209, 0x28c60 ;  /* 0x00028c60d1d17836 */ /* 0x00ffe40000000000 */
[----:B------:R-:W-:Y:S02]  /*f510*/  VIADD R15, R15, 0xffffffff ;  /* 0xffffffff0f0f7836 */ /* 0x000fe40000000000 */
[----:B------:R-:W-:Y:S01]  /*f520*/  IMAD.MOV.U32 R14, RZ, RZ, R171 ;  /* 0x000000ffff0e7224 */ /* 0x000fe200078e00ab */
[----:B------:R-:W-:Y:S01]  /*f530*/  PRMT R209, R191, 0x654, R209 ;  /* 0x00000654bfd17816 */ /* 0x000fe200000000d1 */
[----:B------:R-:W-:Y:S02]  /*f540*/  IMAD.MOV.U32 R6, RZ, RZ, R172 ;  /* 0x000000ffff067224 */ /* 0x000fe400078e00ac */
[----:B------:R-:W-:Y:S01]  /*f550*/  IMAD.MOV.U32 R18, RZ, RZ, R187 ;  /* 0x000000ffff127224 */ /* 0x000fe200078e00bb */
[----:B------:R0:W-:Y:S03]  /*f560*/  SYNCS.ARRIVE.TRANS64.RED.A1T0 RZ, [R209+URZ], RZ ;  /* 0x000000ffd1ff79a7 */ /* 0x0001e6000810043f */
[----:B------:R-:W-:Y:S05]  /*f570*/  @P1 BRA `(.L_x_5941) ;  /* 0xffffffd8004c1947 */ /* 0x000fea000383ffff */
[----:B------:R-:W-:Y:S05]  /*f580*/  BSYNC B0 ;  /* 0x0000000000007941 */ /* 0x000fea0003800000 */
.L_x_5920:
[----:B------:R-:W-:Y:S01]  /*f590*/  IMAD.MOV.U32 R14, RZ, RZ, R171 ;  /* 0x000000ffff0e7224 */ /* 0x000fe200078e00ab */
[----:B------:R-:W-:Y:S01]  /*f5a0*/  MOV R6, R172 ;  /* 0x000000ac00067202 */ /* 0x000fe20000000f00 */
[----:B------:R-:W-:-:S07]  /*f5b0*/  IMAD.MOV.U32 R18, RZ, RZ, R187 ;  /* 0x000000ffff127224 */ /* 0x000fce00078e00bb */
.L_x_5919:
[----:B------:R-:W-:Y:S05]  /*f5c0*/  BSYNC B1 ;  /* 0x0000000000017941 */ /* 0x000fea0003800000 */
.L_x_5918:
[----:B------:R-:W1:Y:S01]  /*f5d0*/  LDC R152, c[0x0][0x448] ;  /* 0x00011200ff987b82 */ /* 0x000e620000000800 */
[----:B------:R-:W-:-:S04]  /*f5e0*/  VIADD R153, R199, 0x3f ;  /* 0x0000003fc7997836 */ /* 0x000fc80000000000 */
[----:B------:R-:W-:Y:S01]  /*f5f0*/  IMAD.MOV.U32 R155, RZ, RZ, R153 ;  /* 0x000000ffff9b7224 */ /* 0x000fe200078e0099 */
[----:B-1----:R-:W-:-:S13]  /*f600*/  ISETP.NE.AND P4, PT, R152, 0x1, PT ;  /* 0x000000019800780c */ /* 0x002fda0003f85270 */
[----:B------:R-:W1:Y:S08]  /*f610*/  @P4 LDC R154, c[0x0][0x44c] ;  /* 0x00011300ff9a4b82 */ /* 0x000e700000000800 */
[----:B------:R-:W2:Y:S01]  /*f620*/  @P4 LDC R152, c[0x0][0x450] ;  /* 0x00011400ff984b82 */ /* 0x000ea20000000800 */
[----:B-1----:R-:W-:-:S05]  /*f630*/  @P4 IMAD.HI.U32 R154, R153, R154, RZ ;  /* 0x0000009a999a4227 */ /* 0x002fca00078e00ff */
[----:B--2---:R-:W-:Y:S02]  /*f640*/  @P4 SHF.R.U32.HI R155, RZ, R152, R154 ;  /* 0x00000098ff9b4219 */ /* 0x004fe4000001169a */
[----:B------:R-:W1:Y:S01]  /*f650*/  LDC R154, c[0x0][0x9e4] ;  /* 0x00027900ff9a7b82 */ /* 0x000e620000000800 */
[----:B------:R-:W-:-:S05]  /*f660*/  IADD3 R152, R189, 0x1, -R23 ;  /* 0x00000001bd987810 */ /* 0x000fca0007ffe817 */
[----:B------:R-:W-:-:S04]  /*f670*/  IMAD.IADD R155, R152, 0x1, R155 ;  /* 0x00000001989b7824 */ /* 0x000fc800078e029b */
[----:B------:R-:W-:Y:S01]  /*f680*/  IMAD.IADD R20, R155, 0x1, -R20 ;  /* 0x000000019b147824 */ /* 0x000fe200078e0a14 */
[----:B-1----:R-:W-:-:S13]  /*f690*/  ISETP.GE.AND P5, PT, R154, 0x1, PT ;  /* 0x000000019a00780c */ /* 0x002fda0003fa6270 */
        /* <DEDUP_REMOVED lines=11> */
.L_x_5944:
[----:B------:R-:W-:-:S13]  /*f750*/  ISETP.NE.AND P1, PT, R154, 0x1, PT ;  /* 0x000000019a00780c */ /* 0x000fda0003f25270 */
[----:B------:R-:W1:Y:S02]  /*f760*/  @P1 LDC.64 R152, c[0x0][0x9e8] ;  /* 0x00027a00ff981b82 */ /* 0x000e640000000a00 */
[----:B-1----:R-:W-:-:S05]  /*f770*/  @P1 IMAD.HI.U32 R152, R155, R152, RZ ;  /* 0x000000989b981227 */ /* 0x002fca00078e00ff */
[----:B------:R-:W-:-:S07]  /*f780*/  @P1 SHF.R.U32.HI R155, RZ, R153, R152 ;  /* 0x00000099ff9b1219 */ /* 0x000fce0000011698 */
.L_x_5945:
[----:B------:R-:W-:Y:S05]  /*f790*/  BSYNC B0 ;  /* 0x0000000000007941 */ /* 0x000fea0003800000 */
.L_x_5943:
[----:B------:R-:W-:-:S05]  /*f7a0*/  IMAD R154, R155, R154, RZ ;  /* 0x0000009a9b9a7224 */ /* 0x000fca00078e02ff */
[----:B------:R-:W-:-:S07]  /*f7b0*/  VIMNMX R20, R20, R154, !PT ;  /* 0x0000009a14147248 */ /* 0x000fce0007fe0100 */
.L_x_5942:
[----:B------:R-:W2:Y:S01]  /*f7c0*/  LDL R153, [R1+0xc] ;  /* 0x00000c0001997983 */ /* 0x000ea20000100800 */
[----:B------:R-:W-:Y:S01]  /*f7d0*/  VIADD R20, R20, 0x3f ;  /* 0x0000003f14147836 */ /* 0x000fe20000000000 */
[----:B------:R-:W-:Y:S04]  /*f7e0*/  BSSY B1, `(.L_x_5946) ;  /* 0x00001b2000017945 */ /* 0x000fe80003800000 */
[----:B------:R-:W-:-:S04]  /*f7f0*/  SHF.R.S32.HI R152, RZ, 0x1f, R20 ;  /* 0x0000001fff987819 */ /* 0x000fc80000011414 */
[----:B------:R-:W-:-:S04]  /*f800*/  LEA.HI R152, R152, R20, RZ, 0x6 ;  /* 0x0000001498987211 */ /* 0x000fc800078f30ff */
[----:B------:R-:W-:-:S04]  /*f810*/  SHF.R.S32.HI R20, RZ, 0x6, R152 ;  /* 0x00000006ff147819 */ /* 0x000fc80000011498 */
[----:B--2---:R-:W-:-:S04]  /*f820*/  VIMNMX R20, R153, R20, !PT ;  /* 0x0000001499147248 */ /* 0x004fc80007fe0100 */
[----:B------:R-:W-:-:S13]  /*f830*/  ISETP.GE.AND P1, PT, R15, R20, PT ;  /* 0x000000140f00720c */ /* 0x000fda0003f26270 */
[----:B------:R-:W-:Y:S05]  /*f840*/  @!P1 BRA `(.L_x_5947) ;  /* 0x0000001800ac9947 */ /* 0x000fea0003800000 */
[----:B------:R-:W-:Y:S01]  /*f850*/  BSSY B0, `(.L_x_5948) ;  /* 0x00001a9000007945 */ /* 0x000fe20003800000 */
[----:B------:R-:W-:Y:S02]  /*f860*/  IMAD.MOV.U32 R185, RZ, RZ, R14 ;  /* 0x000000ffffb97224 */ /* 0x000fe400078e000e */
[----:B------:R-:W-:Y:S02]  /*f870*/  IMAD.MOV.U32 R184, RZ, RZ, R6 ;  /* 0x000000ffffb87224 */ /* 0x000fe400078e0006 */
[----:B0-----:R-:W-:Y:S02]  /*f880*/  IMAD.MOV.U32 R209, RZ, RZ, R15 ;  /* 0x000000ffffd17224 */ /* 0x001fe400078e000f */
[----:B------:R-:W-:-:S07]  /*f890*/  IMAD.MOV.U32 R187, RZ, RZ, R18 ;  /* 0x000000ffffbb7224 */ /* 0x000fce00078e0012 */
.L_x_5961:
[----:B------:R-:W-:Y:S02]  /*f8a0*/  VIADD R18, R187, 0x1 ;  /* 0x00000001bb127836 */ /* 0x000fe40000000000 */
[----:B------:R-:W-:Y:S02]  /*f8b0*/  IMAD.MOV.U32 R6, RZ, RZ, R209 ;  /* 0x000000ffff067224 */ /* 0x000fe400078e00d1 */
[----:B------:R-:W-:Y:S01]  /*f8c0*/  VIADD R209, R209, 0xffffffff ;  /* 0xffffffffd1d17836 */ /* 0x000fe20000000000 */
[----:B------:R-:W-:Y:S02]  /*f8d0*/  ISETP.NE.AND P2, PT, R18, 0x2, PT ;  /* 0x000000021200780c */ /* 0x000fe40003f45270 */
[----:B------:R-:W-:Y:S02]  /*f8e0*/  ISETP.GT.AND P1, PT, R6, R20, PT ;  /* 0x000000140600720c */ /* 0x000fe40003f24270 */
[----:B------:R-:W-:Y:S02]  /*f8f0*/  SEL R6, RZ, 0x1, P2 ;  /* 0x00000001ff067807 */ /* 0x000fe40001000000 */
[----:B------:R-:W-:-:S02]  /*f900*/  SEL R18, R18, RZ, P2 ;  /* 0x000000ff12127207 */ /* 0x000fc40001000000 */
[----:B------:R-:W-:Y:S01]  /*f910*/  LOP3.LUT R19, R19, R6, RZ, 0x3c, !PT ;  /* 0x0000000613137212 */ /* 0x000fe200078e3cff */
[----:B0-----:R-:W-:Y:S06]  /*f920*/  @!P0 BRA `(.L_x_5949) ;  /* 0x0000000000048947 */ /* 0x001fec0003800000 */
[----:B------:R-:W-:Y:S01]  /*f930*/  BPT.TRAP 0x1 ;  /* 0x000000040000795c */ /* 0x000fe20000300000 */
.L_x_5949:
[----:B------:R-:W-:Y:S01]  /*f940*/  IMAD R15, R18, 0x8, R2 ;  /* 0x00000008120f7824 */ /* 0x000fe200078e0202 */
[----:B------:R-:W-:-:S04]  /*f950*/  SHF.L.U32 R210, R19, 0x1f, RZ ;  /* 0x0000001f13d27819 */ /* 0x000fc800000006ff */
[----:B------:R0:W1:Y:S01]  /*f960*/  SYNCS.PHASECHK.TRANS64.TRYWAIT P2, [R15+URZ+0x28c30], R210 ;  /* 0x028c30d20f0075a7 */ /* 0x000062000804017f */
[----:B------:R-:W-:Y:S05]  /*f970*/  @!P0 BRA `(.L_x_5950) ;  /* 0x0000000000048947 */ /* 0x000fea0003800000 */
[----:B------:R-:W-:Y:S01]  /*f980*/  BPT.TRAP 0x1 ;  /* 0x000000040000795c */ /* 0x000fe20000300000 */
.L_x_5950:
[----:B------:R-:W-:Y:S01]  /*f990*/  BSSY B2, `(.L_x_5951) ;  /* 0x0000006000027945 */ /* 0x000fe20003800000 */
[----:B------:R-:W-:Y:S01]  /*f9a0*/  LEA R154, R18, R21, 0x9 ;  /* 0x00000015129a7211 */ /* 0x000fe200078e48ff */
[----:B------:R-:W-:Y:S02]  /*f9b0*/  IMAD.MOV.U32 R155, RZ, RZ, 0x40000040 ;  /* 0x40000040ff9b7424 */ /* 0x000fe400078e00ff */
[----:B-1----:R-:W-:Y:S05]  /*f9c0*/  @P2 BRA `(.L_x_5952) ;  /* 0x0000000000082947 */ /* 0x002fea0003800000 */
[----:B------:R-:W1:Y:S02]  /*f9d0*/  SYNCS.PHASECHK.TRANS64.TRYWAIT P2, [R15+URZ+0x28c30], R210 ;  /* 0x028c30d20f0075a7 */ /* 0x000e64000804017f */
[----:B-1----:R-:W-:Y:S05]  /*f9e0*/  @!P2 BRA `(.L_x_5953) ;  /* 0x000001080014a947 */ /* 0x002fea0003800000 */
.L_x_5952:
[----:B------:R-:W-:Y:S05]  /*f9f0*/  BSYNC B2 ;  /* 0x0000000000027941 */ /* 0x000fea0003800000 */
.L_x_5951:
        /* <DEDUP_REMOVED lines=14> */
[----:B------:R-:W-:Y:S01]  /*fae0*/  WARPGROUP.ARRIVE ;  /* 0x00000000000079c5 */ /* 0x000fe20000000000 */
[----:B------:R-:W-:Y:S02]  /*faf0*/  R2UR UR8, R12 ;  /* 0x000000000c0872ca */ /* 0x000fe400000e0000 */
[----:B------:R-:W-:Y:S02]  /*fb00*/  R2UR UR9, R13 ;  /* 0x000000000d0972ca */ /* 0x000fe400000e0000 */
[----:B------:R-:W-:Y:S01]  /*fb10*/  R2UR UR14, R6 ;  /* 0x00000000060e72ca */ /* 0x000fe200000e0000 */
[----:B------:R-:W-:Y:S01]  /*fb20*/  HGMMA.64x64x16.F32 R152, gdesc[UR4], RZ, !UPT, gsb0 ;  /* 0x00e00000049879f0 */ /* 0x000fe2000c0008ff */
[----:B------:R-:W-:Y:S02]  /*fb30*/  R2UR UR15, R7 ;  /* 0x00000000070f72ca */ /* 0x000fe400000e0000 */
[----:B------:R-:W-:-:S02]  /*fb40*/  R2UR UR12, R10 ;  /* 0x000000000a0c72ca */ /* 0x000fc400000e0000 */
        /* <DEDUP_REMOVED lines=15> */
.L_x_5954:
[----:B------:R-:W-:Y:S01]  /*fc40*/  FMNMX.FTZ R6, R152, R184, !PT ;  /* 0x000000b898067209 */ /* 0x000fe20007810000 */
[----:B------:R-:W-:-:S03]  /*fc50*/  ULDC UR4, c[0x0][0x988] ;  /* 0x0002620000047ab9 */ /* 0x000fc60000000800 */
        /* <DEDUP_REMOVED lines=80> */
[----:B------:R-:W-:Y:S01]  /*10160*/  MUFU.EX2 R157, R165 ;  /* 0x000000a5009d7308 */ /* 0x000fe20000000800 */
[----:B------:R-:W-:Y:S01]  /*10170*/  FMNMX.FTZ R14, R171, R14, !PT ;  /* 0x0000000eab0e7209 */ /* 0x000fe20007810000 */
[----:B----4-:R-:W-:Y:S01]  /*10180*/  FADD.FTZ R3, R152, R3 ;  /* 0x0000000398037221 */ /* 0x010fe20000010000 */
[-C--:B------:R-:W-:Y:S01]  /*10190*/  FMUL.FTZ R52, R52, R164.reuse ;  /* 0x000000a434347220 */ /* 0x080fe20000410000 */
[----:B------:R-:W-:Y:S01]  /*101a0*/  FMUL.FTZ R53, R53, R164 ;  /* 0x000000a435357220 */ /* 0x000fe20000410000 */
[----:B------:R-:W-:Y:S01]  /*101b0*/  FMNMX.FTZ R14, R174, R14, !PT ;  /* 0x0000000eae0e7209 */ /* 0x000fe20007810000 */
[-C--:B------:R-:W-:Y:S01]  /*101c0*/  FMUL.FTZ R56, R56, R164.reuse ;  /* 0x000000a438387220 */ /* 0x080fe20000410000 */
[----:B------:R-:W-:Y:S01]  /*101d0*/  FMUL.FTZ R57, R57, R164 ;  /* 0x000000a439397220 */ /* 0x000fe20000410000 */
[----:B------:R-:W2:Y:S01]  /*101e0*/  MUFU.EX2 R161, R161 ;  /* 0x000000a100a17308 */ /* 0x000ea20000000800 */
        /* <DEDUP_REMOVED lines=9> */
[-C--:B------:R-:W-:Y:S01]  /*10280*/  FMUL.FTZ R65, R65, R164.reuse ;  /* 0x000000a441417220 */ /* 0x080fe20000410000 */
[-C--:B------:R-:W-:Y:S01]  /*10290*/  FMUL.FTZ R68, R68, R164.reuse ;  /* 0x000000a444447220 */ /* 0x080fe20000410000 */
[----:B------:R-:W-:Y:S01]  /*102a0*/  FMUL.FTZ R69, R69, R164 ;  /* 0x000000a445457220 */ /* 0x000fe20000410000 */
[----:B------:R-:W-:Y:S01]  /*102b0*/  FMNMX.FTZ R14, R182, R14, !PT ;  /* 0x0000000eb60e7209 */ /* 0x000fe20007810000 */
[-C--:B------:R-:W-:Y:S01]  /*102c0*/  FMUL.FTZ R72, R72, R164.reuse ;  /* 0x000000a448487220 */ /* 0x080fe20000410000 */
[----:B------:R-:W-:Y:S01]  /*102d0*/  FMUL.FTZ R73, R73, R164 ;  /* 0x000000a449497220 */ /* 0x000fe20000410000 */
[----:B------:R-:W4:Y:S01]  /*102e0*/  MUFU.EX2 R169, R169 ;  /* 0x000000a900a97308 */ /* 0x000f220000000800 */
[----:B------:R-:W-:Y:S01]  /*102f0*/  FMNMX.FTZ R14, R183, R14, !PT ;  /* 0x0000000eb70e7209 */ /* 0x000fe20007810000 */
[----:B--2---:R-:W-:Y:S01]  /*10300*/  FADD.FTZ R3, R161, R3 ;  /* 0x00000003a1037221 */ /* 0x004fe20000010000 */
[-C--:B------:R-:W-:Y:S01]  /*10310*/  FMUL.FTZ R76, R76, R164.reuse ;  /* 0x000000a44c4c7220 */ /* 0x080fe20000410000 */
[-C--:B------:R-:W-:Y:S01]  /*10320*/  FMUL.FTZ R77, R77, R164.reuse ;  /* 0x000000a44d4d7220 */ /* 0x080fe20000410000 */
[-C--:B------:R-:W-:Y:S01]  /*10330*/  FMUL.FTZ R80, R80, R164.reuse ;  /* 0x000000a450507220 */ /* 0x080fe20000410000 */
[----:B------:R-:W2:Y:S01]  /*10340*/  SHFL.BFLY PT, R153, R14, 0x2, 0x1f ;  /* 0x0c401f000e997f89 */ /* 0x000ea200000e0000 */
[----:B------:R-:W-:Y:S01]  /*10350*/  FADD.FTZ R3, R157, R3 ;  /* 0x000000039d037221 */ /* 0x000fe20000010000 */
[----:B------:R-:W5:Y:S01]  /*10360*/  MUFU.EX2 R172, R172 ;  /* 0x000000ac00ac7308 */ /* 0x000f620000000800 */
[-C--:B------:R-:W-:Y:S01]  /*10370*/  FMUL.FTZ R81, R81, R164.reuse ;  /* 0x000000a451517220 */ /* 0x080fe20000410000 */
[-C--:B------:R-:W-:Y:S01]  /*10380*/  FMUL.FTZ R84, R84, R164.reuse ;  /* 0x000000a454547220 */ /* 0x080fe20000410000 */
[----:B---3--:R-:W-:Y:S01]  /*10390*/  FADD.FTZ R3, R156, R3 ;  /* 0x000000039c037221 */ /* 0x008fe20000010000 */
        /* <DEDUP_REMOVED lines=9> */
[-C--:B------:R-:W-:Y:S01]  /*10430*/  FMUL.FTZ R97, R97, R164.reuse ;  /* 0x000000a461617220 */ /* 0x080fe20000410000 */
[-C--:B------:R-:W-:Y:S01]  /*10440*/  FMUL.FTZ R100, R100, R164.reuse ;  /* 0x000000a464647220 */ /* 0x080fe20000410000 */
[-C--:B------:R-:W-:Y:S01]  /*10450*/  FMUL.FTZ R101, R101, R164.reuse ;  /* 0x000000a465657220 */ /* 0x080fe20000410000 */
[----:B------:R-:W-:Y:S01]  /*10460*/  MUFU.EX2 R160, R176 ;  /* 0x000000b000a07308 */ /* 0x000fe20000000800 */
[----:B-----5:R-:W-:Y:S01]  /*10470*/  FADD.FTZ R3, R172, R3 ;  /* 0x00000003ac037221 */ /* 0x020fe20000010000 */
[-C--:B------:R-:W-:Y:S01]  /*10480*/  FMUL.FTZ R104, R104, R164.reuse ;  /* 0x000000a468687220 */ /* 0x080fe20000410000 */
[-C--:B------:R-:W-:Y:S01]  /*10490*/  FMUL.FTZ R105, R105, R164.reuse ;  /* 0x000000a469697220 */ /* 0x080fe20000410000 */
[-C--:B------:R-:W-:Y:S01]  /*104a0*/  FMUL.FTZ R108, R108, R164.reuse ;  /* 0x000000a46c6c7220 */ /* 0x080fe20000410000 */
[-C--:B------:R-:W-:Y:S01]  /*104b0*/  FMUL.FTZ R109, R109, R164.reuse ;  /* 0x000000a46d6d7220 */ /* 0x080fe20000410000 */
[----:B--2---:R-:W-:Y:S01]  /*104c0*/  FMNMX.FTZ R14, R14, R153, !PT ;  /* 0x000000990e0e7209 */ /* 0x004fe20007810000 */
[-C--:B------:R-:W-:Y:S01]  /*104d0*/  FMUL.FTZ R112, R112, R164.reuse ;  /* 0x000000a470707220 */ /* 0x080fe20000410000 */
[----:B------:R-:W-:Y:S01]  /*104e0*/  MUFU.EX2 R177, R177 ;  /* 0x000000b100b17308 */ /* 0x000fe20000000800 */
[----:B---3--:R-:W-:Y:S01]  /*104f0*/  FADD.FTZ R3, R173, R3 ;  /* 0x00000003ad037221 */ /* 0x008fe20000010000 */
[-C--:B------:R-:W-:Y:S01]  /*10500*/  FMUL.FTZ R113, R113, R164.reuse ;  /* 0x000000a471717220 */ /* 0x080fe20000410000 */
[----:B------:R-:W2:Y:S01]  /*10510*/  SHFL.BFLY PT, R153, R14, 0x1, 0x1f ;  /* 0x0c201f000e997f89 */ /* 0x000ea200000e0000 */
        /* <DEDUP_REMOVED lines=21> */
[----:B------:R-:W-:-:S04]  /*10670*/  FADD.FTZ R153, -R14, R185 ;  /* 0x000000b90e997221 */ /* 0x000fc80000010100 */
[----:B------:R-:W-:-:S04]  /*10680*/  FMUL.FTZ R153, R153, R7 ;  /* 0x0000000799997220 */ /* 0x000fc80000410000 */
[----:B------:R2:W3:Y:S02]  /*10690*/  MUFU.EX2 R165, R153 ;  /* 0x0000009900a57308 */ /* 0x0004e40000000800 */
[----:B--2---:R-:W-:-:S04]  /*106a0*/  @!P2 IMAD R153, R187, 0x40, R198 ;  /* 0x00000040bb99a824 */ /* 0x004fc800078e02c6 */
[----:B------:R-:W-:Y:S02]  /*106b0*/  @!P2 IMAD R153, R153, 0x4, R2 ;  /* 0x000000049999a824 */ /* 0x000fe400078e0202 */
[----:B---3--:R-:W-:-:S03]  /*106c0*/  FMUL.FTZ R26, R26, R165 ;  /* 0x000000a51a1a7220 */ /* 0x008fc60000410000 */
[----:B------:R-:W-:Y:S01]  /*106d0*/  @!P2 STS [R153+0x28800], R164 ;  /* 0x028800a49900a388 */ /* 0x000fe20000000800 */
[-C--:B------:R-:W-:Y:S01]  /*106e0*/  FMUL.FTZ R27, R27, R165.reuse ;  /* 0x000000a51b1b7220 */ /* 0x080fe20000410000 */
[-C--:B------:R-:W-:Y:S01]  /*106f0*/  FMUL.FTZ R30, R30, R165.reuse ;  /* 0x000000a51e1e7220 */ /* 0x080fe20000410000 */
[-C--:B------:R-:W-:Y:S01]  /*10700*/  FMUL.FTZ R31, R31, R165.reuse ;  /* 0x000000a51f1f7220 */ /* 0x080fe20000410000 */
[----:B------:R2:W-:Y:S01]  /*10710*/  @!P2 STS [R153+0x28820], R165 ;  /* 0x028820a59900a388 */ /* 0x0005e20000000800 */
        /* <DEDUP_REMOVED lines=34> */
[-C--:B------:R-:W-:Y:S01]  /*10940*/  FMUL.FTZ R63, R63, R165.reuse ;  /* 0x000000a53f3f7220 */ /* 0x080fe20000410000 */
        /* <DEDUP_REMOVED lines=56> */
[-C--:B------:R-:W-:Y:S01]  /*10cd0*/  FMUL.FTZ R138, R138, R165.reuse ;  /* 0x000000a58a8a7220 */ /* 0x080fe20000410000 */
        /* <DEDUP_REMOVED lines=12> */
[----:B------:R-:W-:-:S04]  /*10da0*/  FMUL.FTZ R151, R151, R165 ;  /* 0x000000a597977220 */ /* 0x000fc80000410000 */
[----:B------:R-:W4:Y:S01]  /*10db0*/  MUFU.EX2 R175, R175 ;  /* 0x000000af00af7308 */ /* 0x000f220000000800 */
[C---:B-----5:R-:W-:Y:S01]  /*10dc0*/  FADD.FTZ R158, R167.reuse, R157 ;  /* 0x0000009da79e7221 */ /* 0x060fe20000010000 */
[----:B------:R-:W-:-:S06]  /*10dd0*/  F2FP.F16.F32.PACK_AB R157, R167, R162 ;  /* 0x000000a2a79d723e */ /* 0x000fcc00000000ff */
[----:B------:R-:W5:Y:S01]  /*10de0*/  MUFU.EX2 R178, R178 ;  /* 0x000000b200b27308 */ /* 0x000f620000000800 */
[----:B---3--:R-:W-:Y:S01]  /*10df0*/  FADD.FTZ R159, R0, R158 ;  /* 0x0000009e009f7221 */ /* 0x008fe20000010000 */
[----:B------:R-:W-:-:S06]  /*10e00*/  F2FP.F16.F32.PACK_AB R158, R173, R172 ;  /* 0x000000acad9e723e */ /* 0x000fcc00000000ff */
[----:B------:R-:W3:Y:S01]  /*10e10*/  MUFU.EX2 R161, R179 ;  /* 0x000000b300a17308 */ /* 0x000ee20000000800 */
[C---:B----4-:R-:W-:Y:S01]  /*10e20*/  FADD.FTZ R162, R175.reuse, R159 ;  /* 0x0000009fafa27221 */ /* 0x050fe20000010000 */
[----:B------:R-:W-:Y:S01]  /*10e30*/  F2FP.F16.F32.PACK_AB R159, R175, R0 ;  /* 0x00000000af9f723e */ /* 0x000fe200000000ff */
[----:B------:R-:W-:Y:S01]  /*10e40*/  FADD.FTZ R0, R160, R3 ;  /* 0x00000003a0007221 */ /* 0x000fe20000010000 */
[----:B------:R-:W-:-:S03]  /*10e50*/  F2FP.F16.F32.PACK_AB R160, R177, R160 ;  /* 0x000000a0b1a0723e */ /* 0x000fc600000000ff */
[----:B------:R-:W-:Y:S01]  /*10e60*/  FADD.FTZ R0, R177, R0 ;  /* 0x00000000b1007221 */ /* 0x000fe20000010000 */
[----:B------:R-:W4:Y:S01]  /*10e70*/  MUFU.EX2 R163, R182 ;  /* 0x000000b600a37308 */ /* 0x000f220000000800 */
[----:B-----5:R-:W-:Y:S01]  /*10e80*/  FADD.FTZ R162, R178, R162 ;  /* 0x000000a2b2a27221 */ /* 0x020fe20000010000 */
[----:B------:R2:W-:Y:S01]  /*10e90*/  STSM.16.M88.4 [R203], R156 ;  /* 0x0000009ccb007844 */ /* 0x0005e20000000200 */
[----:B------:R-:W-:-:S04]  /*10ea0*/  FADD.FTZ R3, R180, R0 ;  /* 0x00000000b4037221 */ /* 0x000fc80000010000 */
[----:B------:R-:W-:Y:S01]  /*10eb0*/  FADD.FTZ R3, R181, R3 ;  /* 0x00000003b5037221 */ /* 0x000fe20000010000 */
        /* <DEDUP_REMOVED lines=10> */
.L_x_5955:
[----:B------:R3:W4:Y:S01]  /*10f60*/  SYNCS.PHASECHK.TRANS64.TRYWAIT P2, [R15+URZ+0x28c50], R210 ;  /* 0x028c50d20f0075a7 */ /* 0x000722000804017f */
[----:B------:R-:W-:Y:S05]  /*10f70*/  @!P0 BRA `(.L_x_5956) ;  /* 0x0000000000048947 */ /* 0x000fea0003800000 */
[----:B------:R-:W-:Y:S01]  /*10f80*/  BPT.TRAP 0x1 ;  /* 0x000000040000795c */ /* 0x000fe20000300000 */
.L_x_5956:
[----:B------:R-:W-:Y:S04]  /*10f90*/  BSSY B2, `(.L_x_5957) ;  /* 0x0000004000027945 */ /* 0x000fe80003800000 */
[----:B----4-:R-:W-:Y:S05]  /*10fa0*/  @P2 BRA `(.L_x_5958) ;  /* 0x0000000000082947 */ /* 0x010fea0003800000 */
[----:B------:R-:W4:Y:S02]  /*10fb0*/  SYNCS.PHASECHK.TRANS64.TRYWAIT P2, [R15+URZ+0x28c50], R210 ;  /* 0x028c50d20f0075a7 */ /* 0x000f24000804017f */
[----:B----4-:R-:W-:Y:S05]  /*10fc0*/  @!P2 BRA `(.L_x_5959) ;  /* 0x000000f000b0a947 */ /* 0x010fea0003800000 */
.L_x_5958:
[----:B------:R-:W-:Y:S05]  /*10fd0*/  BSYNC B2 ;  /* 0x0000000000027941 */ /* 0x000fea0003800000 */
.L_x_5957:
[----:B------:R-:W-:Y:S01]  /*10fe0*/  IMAD R164, R18, 0x1000, R197 ;  /* 0x0000100012a47824 */ /* 0x000fe200078e02c5 */
[----:B------:R-:W-:Y:S01]  /*10ff0*/  WARPGROUP.ARRIVE ;  /* 0x00000000000079c5 */ /* 0x000fe20000000000 */
[----:B------:R-:W-:Y:S02]  /*11000*/  IMAD.MOV.U32 R165, RZ, RZ, 0x40000040 ;  /* 0x40000040ffa57424 */ /* 0x000fe400078e00ff */
[----:B------:R-:W-:Y:S01]  /*11010*/  IMAD.MOV.U32 R167, RZ, RZ, 0x40000040 ;  /* 0x40000040ffa77424 */ /* 0x000fe200078e00ff */
[C---:B------:R-:W-:Y:S02]  /*11020*/  R2UR UR6, R164.reuse ;  /* 0x00000000a40672ca */ /* 0x040fe400000e0000 */
[----:B------:R-:W-:Y:S01]  /*11030*/  R2UR UR7, R165 ;  /* 0x00000000a50772ca */ /* 0x000fe200000e0000 */
[----:B------:R-:W-:Y:S01]  /*11040*/  IMAD.MOV.U32 R165, RZ, RZ, 0x40000040 ;  /* 0x40000040ffa57424 */ /* 0x000fe200078e00ff */
[----:B------:R-:W-:-:S11]  /*11050*/  IADD3 R166, R164, 0x80, RZ ;  /* 0x00000080a4a67810 */ /* 0x000fd60007ffe0ff */
        /* <DEDUP_REMOVED lines=28> */
[----:B--2---:R-:W2:Y:S02]  /*11220*/  FENCE.VIEW.ASYNC.S ;  /* 0x00000000000073c6 */ /* 0x004ea40000000000 */
[----:B--2---:R-:W-:Y:S01]  /*11230*/  NOP ;  /* 0x0000000000007918 */ /* 0x004fe20000000000 */
[----:B------:R-:W-:Y:S06]  /*11240*/  BAR.ARV 0xe, 0x100 ;  /* 0x0384000000007b1d */ /* 0x000fec0000002000 */
[----:B------:R-:W-:Y:S05]  /*11250*/  @!P0 BRA `(.L_x_5960) ;  /* 0x0000000000048947 */ /* 0x000fea0003800000 */
[----:B------:R-:W-:Y:S01]  /*11260*/  BPT.TRAP 0x1 ;  /* 0x000000040000795c */ /* 0x000fe20000300000 */
.L_x_5960:
[----:B01-34-:R-:W-:Y:S02]  /*11270*/  VIADD R15, R15, 0x28c60 ;  /* 0x00028c600f0f7836 */ /* 0x01bfe40000000000 */
[----:B------:R-:W-:Y:S02]  /*11280*/  IMAD.MOV.U32 R185, RZ, RZ, R14 ;  /* 0x000000ffffb97224 */ /* 0x000fe400078e000e */
[----:B------:R-:W-:Y:S01]  /*11290*/  IMAD.MOV.U32 R184, RZ, RZ, R6 ;  /* 0x000000ffffb87224 */ /* 0x000fe200078e0006 */
[----:B------:R-:W-:Y:S01]  /*112a0*/  PRMT R15, R191, 0x654, R15 ;  /* 0x00000654bf0f7816 */ /* 0x000fe2000000000f */
[----:B------:R-:W-:-:S03]  /*112b0*/  IMAD.MOV.U32 R187, RZ, RZ, R18 ;  /* 0x000000ffffbb7224 */ /* 0x000fc600078e0012 */
[----:B------:R0:W-:Y:S01]  /*112c0*/  SYNCS.ARRIVE.TRANS64.RED.A1T0 RZ, [R15+URZ], RZ ;  /* 0x000000ff0fff79a7 */ /* 0x0001e2000810043f */
[----:B------:R-:W-:Y:S05]  /*112d0*/  @P1 BRA `(.L_x_5961) ;  /* 0xffffffe400701947 */ /* 0x000fea000383ffff */
[----:B------:R-:W-:Y:S05]  /*112e0*/  BSYNC B0 ;  /* 0x0000000000007941 */ /* 0x000fea0003800000 */
.L_x_5948:
[----:B0-----:R-:W-:-:S07]  /*112f0*/  IMAD.MOV.U32 R15, RZ, RZ, R209 ;  /* 0x000000ffff0f7224 */ /* 0x001fce00078e00d1 */
.L_x_5947:
[----:B------:R-:W-:Y:S05]  /*11300*/  BSYNC B1 ;  /* 0x0000000000017941 */ /* 0x000fea0003800000 */
.L_x_5946:
[----:B------:R-:W2:Y:S01]  /*11310*/  LDL R20, [R1+0xc] ;  /* 0x00000c0001147983 */ /* 0x000ea20000100800 */
[----:B------:R-:W-:Y:S01]  /*11320*/  BSSY B0, `(.L_x_5962) ;  /* 0x0000256000007945 */ /* 0x000fe20003800000 */
[----:B--2---:R-:W-:-:S13]  /*11330*/  ISETP.GE.AND P1, PT, R15, R20, PT ;  /* 0x000000140f00720c */ /* 0x004fda0003f26270 */
[----:B------:R-:W-:Y:S05]  /*11340*/  @!P1 BRA `(.L_x_5963) ;  /* 0x00000024004c9947 */ /* 0x000fea0003800000 */
[----:B------:R-:W-:Y:S02]  /*11350*/  IMAD.MOV.U32 R186, RZ, RZ, R14 ;  /* 0x000000ffffba7224 */ /* 0x000fe400078e000e */
[----:B------:R-:W-:Y:S02]  /*11360*/  IMAD.MOV.U32 R187, RZ, RZ, R6 ;  /* 0x000000ffffbb7224 */ /* 0x000fe400078e0006 */
[----:B------:R-:W-:-:S07]  /*11370*/  IMAD.MOV.U32 R185, RZ, RZ, R18 ;  /* 0x000000ffffb97224 */ /* 0x000fce00078e0012 */
.L_x_5984:
[----:B------:R-:W-:-:S05]  /*11380*/  VIADD R18, R185, 0x1 ;  /* 0x00000001b9127836 */ /* 0x000fca0000000000 */
[----:B------:R-:W-:-:S04]  /*11390*/  ISETP.NE.AND P1, PT, R18, 0x2, PT ;  /* 0x000000021200780c */ /* 0x000fc80003f25270 */
[----:B------:R-:W-:Y:S02]  /*113a0*/  SEL R6, RZ, 0x1, P1 ;  /* 0x00000001ff067807 */ /* 0x000fe40000800000 */
[----:B------:R-:W-:Y:S02]  /*113b0*/  SEL R18, R18, RZ, P1 ;  /* 0x000000ff12127207 */ /* 0x000fe40000800000 */
[----:B------:R-:W-:Y:S01]  /*113c0*/  LOP3.LUT R19, R19, R6, RZ, 0x3c, !PT ;  /* 0x0000000613137212 */ /* 0x000fe200078e3cff */
[----:B------:R-:W-:Y:S06]  /*113d0*/  @!P0 BRA `(.L_x_5964) ;  /* 0x0000000000048947 */ /* 0x000fec0003800000 */
[----:B------:R-:W-:Y:S01]  /*113e0*/  BPT.TRAP 0x1 ;  /* 0x000000040000795c */ /* 0x000fe20000300000 */
.L_x_5964:
[----:B------:R-:W-:Y:S02]  /*113f0*/  LEA R20, R18, R2, 0x3 ;  /* 0x0000000212147211 */ /* 0x000fe400078e18ff */
[----:B------:R-:W-:-:S04]  /*11400*/  SHF.L.U32 R184, R19, 0x1f, RZ ;  /* 0x0000001f13b87819 */ /* 0x000fc800000006ff */
[----:B------:R1:W2:Y:S01]  /*11410*/  SYNCS.PHASECHK.TRANS64.TRYWAIT P1, [R20+URZ+0x28c30], R184 ;  /* 0x028c30b8140075a7 */ /* 0x0002a2000802017f */
[----:B------:R-:W-:Y:S05]  /*11420*/  @!P0 BRA `(.L_x_5965) ;  /* 0x0000000000048947 */ /* 0x000fea0003800000 */
[----:B------:R-:W-:Y:S01]  /*11430*/  BPT.TRAP 0x1 ;  /* 0x000000040000795c */ /* 0x000fe20000300000 */
.L_x_5965:
[----:B------:R-:W-:Y:S01]  /*11440*/  BSSY B1, `(.L_x_5966) ;  /* 0x0000006000017945 */ /* 0x000fe20003800000 */
[----:B------:R-:W-:Y:S02]  /*11450*/  IMAD R154, R18, 0x200, R21 ;  /* 0x00000200129a7824 */ /* 0x000fe400078e0215 */
[----:B------:R-:W-:Y:S01]  /*11460*/  IMAD.MOV.U32 R155, RZ, RZ, 0x40000040 ;  /* 0x40000040ff9b7424 */ /* 0x000fe200078e00ff */
[----:B--2---:R-:W-:Y:S06]  /*11470*/  @P1 BRA `(.L_x_5967) ;  /* 0x0000000000081947 */ /* 0x004fec0003800000 */
[----:B------:R-:W2:Y:S02]  /*11480*/  SYNCS.PHASECHK.TRANS64.TRYWAIT P1, [R20+URZ+0x28c30], R184 ;  /* 0x028c30b8140075a7 */ /* 0x000ea4000802017f */
[----:B--2---:R-:W-:Y:S05]  /*11490*/  @!P1 BRA `(.L_x_5968) ;  /* 0x000000ec00909947 */ /* 0x004fea0003800000 */
.L_x_5967:
[----:B------:R-:W-:Y:S05]  /*114a0*/  BSYNC B1 ;  /* 0x0000000000017941 */ /* 0x000fea0003800000 */
.L_x_5966:
        /* <DEDUP_REMOVED lines=36> */
.L_x_5969:
[----:B------:R-:W3:Y:S01]  /*116f0*/  LDL R14, [R1] ;  /* 0x00000000010e7983 */ /* 0x000ee20000100800 */
[----:B------:R-:W4:Y:S01]  /*11700*/  @P4 LDC R7, c[0x0][0x44c] ;  /* 0x00011300ff074b82 */ /* 0x000f220000000800 */
[----:B------:R-:W-:Y:S01]  /*11710*/  ULDC UR4, c[0x0][0x9dc] ;  /* 0x0002770000047ab9 */ /* 0x000fe20000000800 */
[----:B------:R-:W-:Y:S01]  /*11720*/  ULDC UR5, c[0x0][0x9e0] ;  /* 0x0002780000057ab9 */ /* 0x000fe20000000800 */
[----:B------:R-:W-:-:S05]  /*11730*/  ULOP3.LUT UR4, URZ, UR4, URZ, 0x33, !UPT ;  /* 0x000000043f047292 */ /* 0x000fca000f8e333f */
[----:B------:R-:W5:Y:S01]  /*11740*/  @P4 LDC R6, c[0x0][0x450] ;  /* 0x00011400ff064b82 */ /* 0x000f620000000800 */
[----:B---3--:R-:W-:Y:S02]  /*11750*/  IMAD.IADD R222, R14, 0x1, R199 ;  /* 0x000000010ede7824 */ /* 0x008fe400078e02c7 */
[----:B------:R-:W-:Y:S02]  /*11760*/  IMAD.SHL.U32 R14, R15, 0x40, RZ ;  /* 0x000000400f0e7824 */ /* 0x000fe400078e00ff */
[----:B----4-:R-:W-:-:S03]  /*11770*/  @P4 IMAD.HI.U32 R7, R222, R7, RZ ;  /* 0x00000007de074227 */ /* 0x010fc600078e00ff */
[----:B------:R-:W-:Y:S02]  /*11780*/  IADD3 R220, -R188, 0x1, -R14 ;  /* 0x00000001bcdc7810 */ /* 0x000fe40007ffe90e */
[----:B-----5:R-:W-:Y:S01]  /*11790*/  @P4 SHF.R.U32.HI R222, RZ, R6, R7 ;  /* 0x00000006ffde4219 */ /* 0x020fe20000011607 */
[----:B------:R-:W-:Y:S01]  /*117a0*/  VIADD R6, R20, 0x28c40 ;  /* 0x00028c4014067836 */ /* 0x000fe20000000000 */
[----:B------:R-:W-:-:S03]  /*117b0*/  IADD3 R220, -R23, R220, R189 ;  /* 0x000000dc17dc7210 */ /* 0x000fc60007ffe1bd */
[----:B------:R-:W3:Y:S01]  /*117c0*/  SHFL.IDX PT, R223, R222, RZ, 0x1c1f ;  /* 0x001c1fffdedf7589 */ /* 0x000ee200000e0000 */
[----:B------:R-:W-:Y:S01]  /*117d0*/  PRMT R6, R191, 0x654, R6 ;  /* 0x00000654bf067816 */ /* 0x000fe20000000006 */
[C---:B------:R-:W-:Y:S02]  /*117e0*/  VIADD R221, R220.reuse, UR5 ;  /* 0x00000005dcdd7c36 */ /* 0x040fe40008000000 */
[----:B------:R-:W-:Y:S01]  /*117f0*/  VIADD R220, R220, UR4 ;  /* 0x00000004dcdc7c36 */ /* 0x000fe20008000000 */
[----:B------:R4:W-:Y:S01]  /*11800*/  SYNCS.ARRIVE.TRANS64.RED.A1T0 RZ, [R6+URZ], RZ ;  /* 0x000000ff06ff79a7 */ /* 0x0009e2000810043f */
[----:B---3--:R-:W-:-:S03]  /*11810*/  IMAD.IADD R210, R221, 0x1, R223 ;  /* 0x00000001ddd27824 */ /* 0x008fc600078e02df */
[----:B0-----:R-:W-:Y:S01]  /*11820*/  IADD3 R209, R220, R223, RZ ;  /* 0x000000dfdcd17210 */ /* 0x001fe20007ffe0ff */
[----:B----4-:R-:W-:Y:S06]  /*11830*/  @!P5 BRA `(.L_x_5970) ;  /* 0x000000000060d947 */ /* 0x010fec0003800000 */
        /* <DEDUP_REMOVED lines=13> */
.L_x_5972:
[----:B------:R-:W-:Y:S02]  /*11910*/  ULDC UR4, c[0x0][0x9e4] ;  /* 0x0002790000047ab9 */ /* 0x000fe40000000800 */
[----:B------:R-:W-:-:S05]  /*11920*/  IMAD.U32 R224, RZ, RZ, UR4 ;  /* 0x00000004ffe07e24 */ /* 0x000fca000f8e00ff */
[----:B------:R-:W-:-:S13]  /*11930*/  ISETP.NE.AND P1, PT, R224, 0x1, PT ;  /* 0x00000001e000780c */ /* 0x000fda0003f25270 */
[----:B------:R-:W0:Y:S02]  /*11940*/  @P1 LDC.64 R6, c[0x0][0x9e8] ;  /* 0x00027a00ff061b82 */ /* 0x000e240000000a00 */
[----:B0-----:R-:W-:-:S05]  /*11950*/  @P1 IMAD.HI.U32 R6, R223, R6, RZ ;  /* 0x00000006df061227 */ /* 0x001fca00078e00ff */
[----:B------:R-:W-:-:S07]  /*11960*/  @P1 SHF.R.U32.HI R223, RZ, R7, R6 ;  /* 0x00000007ffdf1219 */ /* 0x000fce0000011606 */
.L_x_5973:
[----:B------:R-:W-:Y:S05]  /*11970*/  BSYNC B1 ;  /* 0x0000000000017941 */ /* 0x000fea0003800000 */
.L_x_5971:
[----:B------:R-:W-:-:S04]  /*11980*/  IMAD R223, R223, R224, -R14 ;  /* 0x000000e0dfdf7224 */ /* 0x000fc800078e0a0e */
[----:B------:R-:W-:-:S05]  /*11990*/  IMAD.IADD R223, R223, 0x1, -R188 ;  /* 0x00000001dfdf7824 */ /* 0x000fca00078e0abc */
[----:B------:R-:W-:Y:S02]  /*119a0*/  VIMNMX R209, R209, R223, !PT ;  /* 0x000000dfd1d17248 */ /* 0x000fe40007fe0100 */
[----:B------:R-:W-:-:S07]  /*119b0*/  VIADDMNMX R210, R223, R224, R210, PT ;  /* 0x000000e0dfd27246 */ /* 0x000fce00038001d2 */
.L_x_5970:
[----:B------:R-:W-:Y:S01]  /*119c0*/  ISETP.GT.AND P1, PT, R15, -0x1, PT ;  /* 0xffffffff0f00780c */ /* 0x000fe20003f24270 */
[----:B------:R-:W0:Y:S03]  /*119d0*/  SHFL.IDX PT, R222, R222, 0x1, 0x1c1f ;  /* 0x003c1f00dede7f89 */ /* 0x000e2600000e0000 */
[C---:B------:R-:W-:Y:S02]  /*119e0*/  ISETP.GT.AND P2, PT, R209.reuse, RZ, P1 ;  /* 0x000000ffd100720c */ /* 0x040fe40000f44270 */
[C---:B------:R-:W-:Y:S02]  /*119f0*/  ISETP.GT.AND P6, PT, R209.reuse, 0x1, P1 ;  /* 0x00000001d100780c */ /* 0x040fe40000fc4270 */
[----:B------:R-:W-:Y:S02]  /*11a00*/  ISETP.LT.OR P3, PT, R210, 0x1, P2 ;  /* 0x00000001d200780c */ /* 0x000fe40001761670 */
[----:B------:R-:W-:-:S02]  /*11a10*/  ISETP.GT.AND P2, PT, R209, 0x8, P1 ;  /* 0x00000008d100780c */ /* 0x000fc40000f44270 */
[----:B------:R-:W-:Y:S02]  /*11a20*/  FSEL R152, R152, -INF , !P3 ;  /* 0xff80000098987808 */ /* 0x000fe40005800000 */
[----:B------:R-:W-:Y:S02]  /*11a30*/  ISETP.GT.AND P3, PT, R209, 0x9, P1 ;  /* 0x00000009d100780c */ /* 0x000fe40000f64270 */
[C---:B------:R-:W-:Y:S02]  /*11a40*/  ISETP.LT.OR P6, PT, R210.reuse, 0x2, P6 ;  /* 0x00000002d200780c */ /* 0x040fe400037c1670 */
[C---:B------:R-:W-:Y:S02]  /*11a50*/  ISETP.LT.OR P2, PT, R210.reuse, 0x9, P2 ;  /* 0x00000009d200780c */ /* 0x040fe40001741670 */
[----:B------:R-:W-:Y:S02]  /*11a60*/  ISETP.LT.OR P3, PT, R210, 0xa, P3 ;  /* 0x0000000ad200780c */ /* 0x000fe40001f61670 */
[----:B------:R-:W-:-:S02]  /*11a70*/  FSEL R153, R153, -INF , !P6 ;  /* 0xff80000099997808 */ /* 0x000fc40007000000 */
[----:B------:R-:W-:Y:S01]  /*11a80*/  FSEL R156, R156, -INF , !P2 ;  /* 0xff8000009c9c7808 */ /* 0x000fe20005000000 */
[--C-:B0-----:R-:W-:Y:S01]  /*11a90*/  IMAD.IADD R221, R221, 0x1, R222.reuse ;  /* 0x00000001dddd7824 */ /* 0x101fe200078e02de */
[----:B------:R-:W-:Y:S01]  /*11aa0*/  FSEL R157, R157, -INF , !P3 ;  /* 0xff8000009d9d7808 */ /* 0x000fe20005800000 */
[----:B------:R-:W-:Y:S01]  /*11ab0*/  IMAD.IADD R220, R220, 0x1, R222 ;  /* 0x00000001dcdc7824 */ /* 0x000fe200078e02de */
[C---:B------:R-:W-:Y:S02]  /*11ac0*/  ISETP.GT.AND P6, PT, R209.reuse, 0x10, P1 ;  /* 0x00000010d100780c */ /* 0x040fe40000fc4270 */
[C---:B------:R-:W-:Y:S02]  /*11ad0*/  ISETP.GT.AND P2, PT, R209.reuse, 0x11, P1 ;  /* 0x00000011d100780c */ /* 0x040fe40000f44270 */
[----:B------:R-:W-:Y:S02]  /*11ae0*/  ISETP.GT.AND P3, PT, R209, 0x18, P1 ;  /* 0x00000018d100780c */ /* 0x000fe40000f64270 */
[----:B------:R-:W-:-:S02]  /*11af0*/  ISETP.LT.OR P6, PT, R210, 0x11, P6 ;  /* 0x00000011d200780c */ /* 0x000fc400037c1670 */
[C---:B------:R-:W-:Y:S02]  /*11b00*/  ISETP.LT.OR P2, PT, R210.reuse, 0x12, P2 ;  /* 0x00000012d200780c */ /* 0x040fe40001741670 */
[----:B------:R-:W-:Y:S02]  /*11b10*/  ISETP.LT.OR P3, PT, R210, 0x19, P3 ;  /* 0x00000019d200780c */ /* 0x000fe40001f61670 */
[----:B------:R-:W-:Y:S02]  /*11b20*/  FSEL R160, R160, -INF , !P6 ;  /* 0xff800000a0a07808 */ /* 0x000fe40007000000 */
[----:B------:R-:W-:Y:S02]  /*11b30*/  FSEL R161, R161, -INF , !P2 ;  /* 0xff800000a1a17808 */ /* 0x000fe40005000000 */
[----:B------:R-:W-:Y:S02]  /*11b40*/  FSEL R164, R164, -INF , !P3 ;  /* 0xff800000a4a47808 */ /* 0x000fe40005800000 */
[----:B------:R-:W-:-:S02]  /*11b50*/  ISETP.GT.AND P6, PT, R209, 0x19, P1 ;  /* 0x00000019d100780c */ /* 0x000fc40000fc4270 */
[C---:B------:R-:W-:Y:S02]  /*11b60*/  ISETP.GT.AND P2, PT, R209.reuse, 0x20, P1 ;  /* 0x00000020d100780c */ /* 0x040fe40000f44270 */
[----:B------:R-:W-:Y:S02]  /*11b70*/  ISETP.GT.AND P3, PT, R209, 0x21, P1 ;  /* 0x00000021d100780c */ /* 0x000fe40000f64270 */
[C---:B------:R-:W-:Y:S02]  /*11b80*/  ISETP.LT.OR P6, PT, R210.reuse, 0x1a, P6 ;  /* 0x0000001ad200780c */ /* 0x040fe400037c1670 */
[C---:B------:R-:W-:Y:S02]  /*11b90*/  ISETP.LT.OR P2, PT, R210.reuse, 0x21, P2 ;  /* 0x00000021d200780c */ /* 0x040fe40001741670 */
[----:B------:R-:W-:Y:S02]  /*11ba0*/  ISETP.LT.OR P3, PT, R210, 0x22, P3 ;  /* 0x00000022d200780c */ /* 0x000fe40001f61670 */
[----:B------:R-:W-:-:S02]  /*11bb0*/  FSEL R165, R165, -INF , !P6 ;  /* 0xff800000a5a57808 */ /* 0x000fc40007000000 */
[----:B------:R-:W-:Y:S02]  /*11bc0*/  FSEL R168, R168, -INF , !P2 ;  /* 0xff800000a8a87808 */ /* 0x000fe40005000000 */
[----:B------:R-:W-:Y:S02]  /*11bd0*/  FSEL R169, R169, -INF , !P3 ;  /* 0xff800000a9a97808 */ /* 0x000fe40005800000 */
        /* <DEDUP_REMOVED lines=17> */
[----:B------:R-:W-:Y:S01]  /*11cf0*/  FSEL R181, R181, -INF , !P3 ;  /* 0xff800000b5b57808 */ /* 0x000fe20005800000 */
[----:B------:R-:W-:Y:S06]  /*11d00*/  @!P5 BRA `(.L_x_5974) ;  /* 0x000000000060d947 */ /* 0x000fec0003800000 */
        /* <DEDUP_REMOVED lines=13> */
.L_x_5976:
[----:B------:R-:W-:Y:S02]  /*11de0*/  ULDC UR4, c[0x0][0x9e4] ;  /* 0x0002790000047ab9 */ /* 0x000fe40000000800 */
[----:B------:R-:W-:-:S05]  /*11df0*/  IMAD.U32 R209, RZ, RZ, UR4 ;  /* 0x00000004ffd17e24 */ /* 0x000fca000f8e00ff */
[----:B------:R-:W-:-:S13]  /*11e00*/  ISETP.NE.AND P2, PT, R209, 0x1, PT ;  /* 0x00000001d100780c */ /* 0x000fda0003f45270 */
[----:B------:R-:W0:Y:S02]  /*11e10*/  @P2 LDC.64 R6, c[0x0][0x9e8] ;  /* 0x00027a00ff062b82 */ /* 0x000e240000000a00 */
[----:B0-----:R-:W-:-:S05]  /*11e20*/  @P2 IMAD.HI.U32 R6, R222, R6, RZ ;  /* 0x00000006de062227 */ /* 0x001fca00078e00ff */
[----:B------:R-:W-:-:S07]  /*11e30*/  @P2 SHF.R.U32.HI R222, RZ, R7, R6 ;  /* 0x00000007ffde2219 */ /* 0x000fce0000011606 */
.L_x_5977:
[----:B------:R-:W-:Y:S05]  /*11e40*/  BSYNC B1 ;  /* 0x0000000000017941 */ /* 0x000fea0003800000 */
.L_x_5975:
[----:B------:R-:W-:-:S04]  /*11e50*/  IMAD R14, R222, R209, -R14 ;  /* 0x000000d1de0e7224 */ /* 0x000fc800078e0a0e */
[----:B------:R-:W-:-:S05]  /*11e60*/  IMAD.IADD R14, R14, 0x1, -R188 ;  /* 0x000000010e0e7824 */ /* 0x000fca00078e0abc */
[----:B------:R-:W-:Y:S02]  /*11e70*/  VIMNMX R220, R220, R14, !PT ;  /* 0x0000000edcdc7248 */ /* 0x000fe40007fe0100 */
[----:B------:R-:W-:-:S07]  /*11e80*/  VIADDMNMX R221, R14, R209, R221, PT ;  /* 0x000000d10edd7246 */ /* 0x000fce00038001dd */
.L_x_5974:
[----:B------:R-:W-:Y:S01]  /*11e90*/  FMNMX.FTZ R6, R152, R187, !PT ;  /* 0x000000bb98067209 */ /* 0x000fe20007810000 */
[----:B------:R-:W-:Y:S01]  /*11ea0*/  ULDC UR4, c[0x0][0x988] ;  /* 0x0002620000047ab9 */ /* 0x000fe20000000800 */
        /* <DEDUP_REMOVED lines=18> */
[----:B------:R-:W-:Y:S02]  /*11fd0*/  ISETP.GT.AND P6, PT, R220, RZ, P1 ;  /* 0x000000ffdc00720c */ /* 0x000fe40000fc4270 */
[----:B------:R-:W-:Y:S02]  /*11fe0*/  FMNMX.FTZ R6, R172, R6, !PT ;  /* 0x00000006ac067209 */ /* 0x000fe40007810000 */
[----:B------:R-:W-:Y:S02]  /*11ff0*/  ISETP.GT.AND P3, PT, R220, 0x1, P1 ;  /* 0x00000001dc00780c */ /* 0x000fe40000f64270 */
[----:B------:R-:W-:Y:S02]  /*12000*/  FMNMX.FTZ R6, R173, R6, !PT ;  /* 0x00000006ad067209 */ /* 0x000fe40007810000 */
[----:B------:R-:W-:-:S02]  /*12010*/  ISETP.LT.OR P6, PT, R221, 0x1, P6 ;  /* 0x00000001dd00780c */ /* 0x000fc400037c1670 */
[----:B------:R-:W-:Y:S02]  /*12020*/  FMNMX.FTZ R6, R176, R6, !PT ;  /* 0x00000006b0067209 */ /* 0x000fe40007810000 */
[----:B------:R-:W-:Y:S02]  /*12030*/  ISETP.LT.OR P3, PT, R221, 0x2, P3 ;  /* 0x00000002dd00780c */ /* 0x000fe40001f61670 */
[----:B------:R-:W-:Y:S02]  /*12040*/  FMNMX.FTZ R6, R177, R6, !PT ;  /* 0x00000006b1067209 */ /* 0x000fe40007810000 */
[----:B------:R-:W-:Y:S02]  /*12050*/  FSEL R154, R154, -INF , !P6 ;  /* 0xff8000009a9a7808 */ /* 0x000fe40007000000 */
[----:B------:R-:W-:Y:S02]  /*12060*/  FMNMX.FTZ R6, R180, R6, !PT ;  /* 0x00000006b4067209 */ /* 0x000fe40007810000 */
[----:B------:R-:W-:-:S02]  /*12070*/  FSEL R155, R155, -INF , !P3 ;  /* 0xff8000009b9b7808 */ /* 0x000fc40005800000 */
[----:B------:R-:W-:Y:S02]  /*12080*/  FMNMX.FTZ R6, R181, R6, !PT ;  /* 0x00000006b5067209 */ /* 0x000fe40007810000 */
[C---:B------:R-:W-:Y:S02]  /*12090*/  ISETP.GT.AND P3, PT, R220.reuse, 0x10, P1 ;  /* 0x00000010dc00780c */ /* 0x040fe40000f64270 */
[----:B------:R-:W-:Y:S01]  /*120a0*/  ISETP.GT.AND P6, PT, R220, 0x38, P1 ;  /* 0x00000038dc00780c */ /* 0x000fe20000fc4270 */
[----:B------:R-:W0:Y:S01]  /*120b0*/  SHFL.BFLY PT, R7, R6, 0x2, 0x1f ;  /* 0x0c401f0006077f89 */ /* 0x000e2200000e0000 */
[C---:B------:R-:W-:Y:S02]  /*120c0*/  ISETP.LT.OR P3, PT, R221.reuse, 0x11, P3 ;  /* 0x00000011dd00780c */ /* 0x040fe40001f61670 */
[----:B------:R-:W-:Y:S02]  /*120d0*/  ISETP.LT.OR P6, PT, R221, 0x39, P6 ;  /* 0x00000039dd00780c */ /* 0x000fe400037c1670 */
[----:B------:R-:W-:-:S02]  /*120e0*/  FSEL R162, R162, -INF , !P3 ;  /* 0xff800000a2a27808 */ /* 0x000fc40005800000 */
[----:B------:R-:W-:Y:S02]  /*120f0*/  ISETP.GT.AND P3, PT, R220, 0x19, P1 ;  /* 0x00000019dc00780c */ /* 0x000fe40000f64270 */
[----:B------:R-:W-:Y:S02]  /*12100*/  FSEL R182, R182, -INF , !P6 ;  /* 0xff800000b6b67808 */ /* 0x000fe40007000000 */
[----:B------:R-:W-:-:S04]  /*12110*/  ISETP.LT.OR P3, PT, R221, 0x1a, P3 ;  /* 0x0000001add00780c */ /* 0x000fc80001f61670 */
[----:B------:R-:W-:Y:S02]  /*12120*/  FSEL R167, R167, -INF , !P3 ;  /* 0xff800000a7a77808 */ /* 0x000fe40005800000 */
[----:B------:R-:W-:-:S04]  /*12130*/  ISETP.GT.AND P3, PT, R220, 0x28, P1 ;  /* 0x00000028dc00780c */ /* 0x000fc80000f64270 */
[----:B------:R-:W-:Y:S02]  /*12140*/  ISETP.LT.OR P3, PT, R221, 0x29, P3 ;  /* 0x00000029dd00780c */ /* 0x000fe40001f61670 */
[----:B0-----:R-:W-:-:S05]  /*12150*/  FMNMX.FTZ R6, R6, R7, !PT ;  /* 0x0000000706067209 */ /* 0x001fca0007810000 */
[----:B------:R-:W0:Y:S02]  /*12160*/  SHFL.BFLY PT, R7, R6, 0x1, 0x1f ;  /* 0x0c201f0006077f89 */ /* 0x000e2400000e0000 */
[----:B0-----:R-:W-:-:S04]  /*12170*/  FMNMX.FTZ R6, R6, R7, !PT ;  /* 0x0000000706067209 */ /* 0x001fc80007810000 */
[----:B------:R-:W-:-:S04]  /*12180*/  FSETP.NEU.FTZ.AND P2, PT, R6, -INF , PT ;  /* 0xff8000000600780b */ /* 0x000fc80003f5d000 */
[----:B------:R-:W-:-:S05]  /*12190*/  FSEL R7, R6, RZ, P2 ;  /* 0x000000ff06077208 */ /* 0x000fca0001000000 */
[----:B------:R-:W-:Y:S01]  /*121a0*/  FADD.FTZ R187, -R7, R187 ;  /* 0x000000bb07bb7221 */ /* 0x000fe20000010100 */
[----:B------:R-:W-:-:S04]  /*121b0*/  IMAD.U32 R7, RZ, RZ, UR4 ;  /* 0x00000004ff077e24 */ /* 0x000fc8000f8e00ff */
[----:B------:R-:W-:-:S05]  /*121c0*/  FMUL.FTZ R14, R6, R7 ;  /* 0x00000007060e7220 */ /* 0x000fca0000410000 */
[----:B------:R-:W-:Y:S02]  /*121d0*/  FSEL R14, R14, RZ, P2 ;  /* 0x000000ff0e0e7208 */ /* 0x000fe40001000000 */
[----:B------:R-:W-:-:S03]  /*121e0*/  ISETP.GT.AND P2, PT, R220, 0x8, P1 ;  /* 0x00000008dc00780c */ /* 0x000fc60000f44270 */
        /* <DEDUP_REMOVED lines=16> */
[----:B------:R-:W-:Y:S01]  /*122f0*/  ISETP.LT.OR P2, PT, R221, 0x9, P2 ;  /* 0x00000009dd00780c */ /* 0x000fe20001741670 */
[----:B------:R-:W-:Y:S01]  /*12300*/  FMUL.FTZ R176, R187, R7 ;  /* 0x00000007bbb07220 */ /* 0x000fe20000410000 */
[----:B------:R-:W-:Y:S01]  /*12310*/  FMNMX.FTZ R14, R154, R186, !PT ;  /* 0x000000ba9a0e7209 */ /* 0x000fe20007810000 */
[----:B------:R-:W-:Y:S01]  /*12320*/  MUFU.EX2 R152, R152 ;  /* 0x0000009800987308 */ /* 0x000fe20000000800 */
[----:B------:R-:W-:-:S02]  /*12330*/  FSEL R158, R158, -INF , !P2 ;  /* 0xff8000009e9e7808 */ /* 0x000fc40005000000 */
[----:B------:R-:W-:Y:S02]  /*12340*/  FMNMX.FTZ R14, R155, R14, !PT ;  /* 0x0000000e9b0e7209 */ /* 0x000fe40007810000 */
[----:B------:R-:W-:Y:S02]  /*12350*/  ISETP.GT.AND P2, PT, R220, 0x11, P1 ;  /* 0x00000011dc00780c */ /* 0x000fe40000f44270 */
[----:B------:R-:W-:Y:S01]  /*12360*/  FMNMX.FTZ R14, R158, R14, !PT ;  /* 0x0000000e9e0e7209 */ /* 0x000fe20007810000 */
[----:B------:R-:W0:Y:S01]  /*12370*/  MUFU.EX2 R176, R176 ;  /* 0x000000b000b07308 */ /* 0x000e220000000800 */
[----:B------:R-:W-:Y:S02]  /*12380*/  ISETP.LT.OR P2, PT, R221, 0x12, P2 ;  /* 0x00000012dd00780c */ /* 0x000fe40001741670 */
[----:B------:R-:W-:Y:S02]  /*12390*/  FMNMX.FTZ R14, R159, R14, !PT ;  /* 0x0000000e9f0e7209 */ /* 0x000fe40007810000 */
[----:B------:R-:W-:-:S02]  /*123a0*/  FSEL R163, R163, -INF , !P2 ;  /* 0xff800000a3a37808 */ /* 0x000fc40005000000 */
[----:B------:R-:W-:Y:S01]  /*123b0*/  FMNMX.FTZ R14, R162, R14, !PT ;  /* 0x0000000ea20e7209 */ /* 0x000fe20007810000 */
[----:B------:R-:W3:Y:S01]  /*123c0*/  MUFU.EX2 R153, R153 ;  /* 0x0000009900997308 */ /* 0x000ee20000000800 */
[----:B------:R-:W-:Y:S02]  /*123d0*/  ISETP.GT.AND P2, PT, R220, 0x20, P1 ;  /* 0x00000020dc00780c */ /* 0x000fe40000f44270 */
[----:B------:R-:W-:Y:S02]  /*123e0*/  FMNMX.FTZ R14, R163, R14, !PT ;  /* 0x0000000ea30e7209 */ /* 0x000fe40007810000 */
[----:B------:R-:W-:Y:S02]  /*123f0*/  ISETP.LT.OR P2, PT, R221, 0x21, P2 ;  /* 0x00000021dd00780c */ /* 0x000fe40001741670 */
[----:B------:R-:W-:Y:S01]  /*12400*/  FMNMX.FTZ R14, R166, R14, !PT ;  /* 0x0000000ea60e7209 */ /* 0x000fe20007810000 */
[----:B------:R-:W4:Y:S01]  /*12410*/  MUFU.EX2 R156, R156 ;  /* 0x0000009c009c7308 */ /* 0x000f220000000800 */
[----:B------:R-:W-:Y:S01]  /*12420*/  FSEL R170, R170, -INF , !P2 ;  /* 0xff800000aaaa7808 */ /* 0x000fe20005000000 */
[----:B0-----:R-:W-:Y:S01]  /*12430*/  FFMA.FTZ R3, R176, R3, R152 ;  /* 0x00000003b0037223 */ /* 0x001fe20000010098 */
[----:B------:R-:W-:Y:S01]  /*12440*/  FMNMX.FTZ R14, R167, R14, !PT ;  /* 0x0000000ea70e7209 */ /* 0x000fe20007810000 */
[-C--:B------:R-:W-:Y:S01]  /*12450*/  FMUL.FTZ R24, R24, R176.reuse ;  /* 0x000000b018187220 */ /* 0x080fe20000410000 */
[----:B------:R-:W-:Y:S01]  /*12460*/  ISETP.GT.AND P2, PT, R220, 0x29, P1 ;  /* 0x00000029dc00780c */ /* 0x000fe20000f44270 */
[----:B------:R-:W-:Y:S01]  /*12470*/  FMUL.FTZ R25, R25, R176 ;  /* 0x000000b019197220 */ /* 0x000fe20000410000 */
[----:B------:R-:W-:Y:S01]  /*12480*/  FMNMX.FTZ R14, R170, R14, !PT ;  /* 0x0000000eaa0e7209 */ /* 0x000fe20007810000 */
[----:B------:R-:W0:Y:S01]  /*12490*/  MUFU.EX2 R157, R157 ;  /* 0x0000009d009d7308 */ /* 0x000e220000000800 */
[C---:B---3--:R-:W-:Y:S01]  /*124a0*/  FADD.FTZ R3, R153.reuse, R3 ;  /* 0x0000000399037221 */ /* 0x048fe20000010000 */
[----:B------:R-:W-:Y:S01]  /*124b0*/  F2FP.F16.F32.PACK_AB R152, R153, R152 ;  /* 0x000000989998723e */ /* 0x000fe200000000ff */
[-C--:B------:R-:W-:Y:S01]  /*124c0*/  FMUL.FTZ R28, R28, R176.reuse ;  /* 0x000000b01c1c7220 */ /* 0x080fe20000410000 */
[----:B------:R-:W-:Y:S01]  /*124d0*/  ISETP.LT.OR P2, PT, R221, 0x2a, P2 ;  /* 0x0000002add00780c */ /* 0x000fe20001741670 */
[-C--:B------:R-:W-:Y:S01]  /*124e0*/  FMUL.FTZ R29, R29, R176.reuse ;  /* 0x000000b01d1d7220 */ /* 0x080fe20000410000 */
[----:B------:R-:W-:Y:S01]  /*124f0*/  FSEL R153, R174, -INF , !P3 ;  /* 0xff800000ae997808 */ /* 0x000fe20005800000 */
[----:B------:R-:W-:Y:S01]  /*12500*/  FMUL.FTZ R32, R32, R176 ;  /* 0x000000b020207220 */ /* 0x000fe20000410000 */
[----:B------:R-:W-:Y:S01]  /*12510*/  ISETP.GT.AND P3, PT, R220, 0x30, P1 ;  /* 0x00000030dc00780c */ /* 0x000fe20000f64270 */
[----:B------:R-:W3:Y:S01]  /*12520*/  MUFU.EX2 R160, R160 ;  /* 0x000000a000a07308 */ /* 0x000ee20000000800 */
[----:B------:R-:W-:Y:S01]  /*12530*/  FMNMX.FTZ R14, R171, R14, !PT ;  /* 0x0000000eab0e7209 */ /* 0x000fe20007810000 */
[----:B----4-:R-:W-:Y:S01]  /*12540*/  FADD.FTZ R3, R156, R3 ;  /* 0x000000039c037221 */ /* 0x010fe20000010000 */
[----:B------:R-:W-:Y:S01]  /*12550*/  FSEL R175, R175, -INF , !P2 ;  /* 0xff800000afaf7808 */ /* 0x000fe20005000000 */
[-C--:B------:R-:W-:Y:S01]  /*12560*/  FMUL.FTZ R33, R33, R176.reuse ;  /* 0x000000b021217220 */ /* 0x080fe20000410000 */
[----:B------:R-:W-:Y:S01]  /*12570*/  ISETP.GT.AND P2, PT, R220, 0x31, P1 ;  /* 0x00000031dc00780c */ /* 0x000fe20000f44270 */
[----:B------:R-:W-:Y:S01]  /*12580*/  FMUL.FTZ R36, R36, R176 ;  /* 0x000000b024247220 */ /* 0x000fe20000410000 */
[----:B------:R-:W-:Y:S01]  /*12590*/  ISETP.LT.OR P3, PT, R221, 0x31, P3 ;  /* 0x00000031dd00780c */ /* 0x000fe20001f61670 */
[----:B------:R-:W4:Y:S01]  /*125a0*/  MUFU.EX2 R161, R161 ;  /* 0x000000a100a17308 */ /* 0x000f220000000800 */
[----:B------:R-:W-:Y:S01]  /*125b0*/  FMNMX.FTZ R14, R153, R14, !PT ;  /* 0x0000000e990e7209 */ /* 0x000fe20007810000 */
[----:B0-----:R-:W-:Y:S01]  /*125c0*/  FADD.FTZ R3, R157, R3 ;  /* 0x000000039d037221 */ /* 0x001fe20000010000 */
[----:B------:R-:W-:Y:S01]  /*125d0*/  ISETP.LT.OR P2, PT, R221, 0x32, P2 ;  /* 0x00000032dd00780c */ /* 0x000fe20001741670 */
[-C--:B------:R-:W-:Y:S01]  /*125e0*/  FMUL.FTZ R37, R37, R176.reuse ;  /* 0x000000b025257220 */ /* 0x080fe20000410000 */
[----:B------:R-:W-:Y:S01]  /*125f0*/  FSEL R178, R178, -INF , !P3 ;  /* 0xff800000b2b27808 */ /* 0x000fe20005800000 */
[----:B------:R-:W-:Y:S01]  /*12600*/  FMUL.FTZ R40, R40, R176 ;  /* 0x000000b028287220 */ /* 0x000fe20000410000 */
[----:B------:R-:W-:Y:S01]  /*12610*/  FMNMX.FTZ R14, R175, R14, !PT ;  /* 0x0000000eaf0e7209 */ /* 0x000fe20007810000 */
[----:B------:R-:W0:Y:S01]  /*12620*/  MUFU.EX2 R164, R164 ;  /* 0x000000a400a47308 */ /* 0x000e220000000800 */
[----:B------:R-:W-:Y:S01]  /*12630*/  ISETP.GT.AND P1, PT, R220, 0x39, P1 ;  /* 0x00000039dc00780c */ /* 0x000fe20000f24270 */
[----:B---3--:R-:W-:Y:S01]  /*12640*/  FADD.FTZ R3, R160, R3 ;  /* 0x00000003a0037221 */ /* 0x008fe20000010000 */
[----:B------:R-:W-:Y:S01]  /*12650*/  FSEL R179, R179, -INF , !P2 ;  /* 0xff800000b3b37808 */ /* 0x000fe20005000000 */
[----:B------:R-:W-:Y:S01]  /*12660*/  FMUL.FTZ R41, R41, R176 ;  /* 0x000000b029297220 */ /* 0x000fe20000410000 */
[----:B------:R-:W-:Y:S01]  /*12670*/  FMNMX.FTZ R14, R178, R14, !PT ;  /* 0x0000000eb20e7209 */ /* 0x000fe20007810000 */
[----:B------:R-:W-:Y:S01]  /*12680*/  FMUL.FTZ R44, R44, R176 ;  /* 0x000000b02c2c7220 */ /* 0x000fe20000410000 */
[----:B------:R-:W-:Y:S01]  /*12690*/  ISETP.LT.OR P1, PT, R221, 0x3a, P1 ;  /* 0x0000003add00780c */ /* 0x000fe20000f21670 */
[----:B------:R-:W3:Y:S01]  /*126a0*/  MUFU.EX2 R165, R165 ;  /* 0x000000a500a57308 */ /* 0x000ee20000000800 */
[----:B------:R-:W-:Y:S01]  /*126b0*/  FMNMX.FTZ R14, R179, R14, !PT ;  /* 0x0000000eb30e7209 */ /* 0x000fe20007810000 */
[----:B----4-:R-:W-:Y:S01]  /*126c0*/  FADD.FTZ R3, R161, R3 ;  /* 0x00000003a1037221 */ /* 0x010fe20000010000 */
[----:B------:R-:W-:Y:S01]  /*126d0*/  FSEL R183, R183, -INF , !P1 ;  /* 0xff800000b7b77808 */ /* 0x000fe20004800000 */
[----:B------:R-:W-:Y:S01]  /*126e0*/  FMUL.FTZ R45, R45, R176 ;  /* 0x000000b02d2d7220 */ /* 0x000fe20000410000 */
[----:B------:R-:W-:Y:S01]  /*126f0*/  FMNMX.FTZ R14, R182, R14, !PT ;  /* 0x0000000eb60e7209 */ /* 0x000fe20007810000 */
[-C--:B------:R-:W-:Y:S01]  /*12700*/  FMUL.FTZ R48, R48, R176.reuse ;  /* 0x000000b030307220 */ /* 0x080fe20000410000 */
[----:B------:R-:W-:Y:S01]  /*12710*/  FMUL.FTZ R49, R49, R176 ;  /* 0x000000b031317220 */ /* 0x000fe20000410000 */
[----:B------:R-:W4:Y:S01]  /*12720*/  MUFU.EX2 R168, R168 ;  /* 0x000000a800a87308 */ /* 0x000f220000000800 */
[----:B------:R-:W-:Y:S01]  /*12730*/  FMNMX.FTZ R14, R183, R14, !PT ;  /* 0x0000000eb70e7209 */ /* 0x000fe20007810000 */
[----:B0-----:R-:W-:Y:S01]  /*12740*/  FADD.FTZ R3, R164, R3 ;  /* 0x00000003a4037221 */ /* 0x001fe20000010000 */
[-C--:B------:R-:W-:Y:S01]  /*12750*/  FMUL.FTZ R52, R52, R176.reuse ;  /* 0x000000b034347220 */ /* 0x080fe20000410000 */
[-C--:B------:R-:W-:Y:S01]  /*12760*/  FMUL.FTZ R53, R53, R176.reuse ;  /* 0x000000b035357220 */ /* 0x080fe20000410000 */
[-C--:B------:R-:W-:Y:S01]  /*12770*/  FMUL.FTZ R56, R56, R176.reuse ;  /* 0x000000b038387220 */ /* 0x080fe20000410000 */
[----:B------:R-:W0:Y:S01]  /*12780*/  SHFL.BFLY PT, R174, R14, 0x2, 0x1f ;  /* 0x0c401f000eae7f89 */ /* 0x000e2200000e0000 */
        /* <DEDUP_REMOVED lines=22> */
[----:B------:R-:W-:Y:S01]  /*128f0*/  FMUL.FTZ R89, R89, R176 ;  /* 0x000000b059597220 */ /* 0x000fe20000410000 */
[----:B0-----:R-:W-:Y:S01]  /*12900*/  FMNMX.FTZ R14, R14, R174, !PT ;  /* 0x000000ae0e0e7209 */ /* 0x001fe20007810000 */
[-C--:B------:R-:W-:Y:S01]  /*12910*/  FMUL.FTZ R92, R92, R176.reuse ;  /* 0x000000b05c5c7220 */ /* 0x080fe20000410000 */
[----:B------:R-:W0:Y:S01]  /*12920*/  MUFU.EX2 R209, R209 ;  /* 0x000000d100d17308 */ /* 0x000e220000000800 */
        /* <DEDUP_REMOVED lines=8> */
[----:B----4-:R-:W-:Y:S01]  /*129b0*/  FADD.FTZ R3, R173, R3 ;  /* 0x00000003ad037221 */ /* 0x010fe20000010000 */
[-C--:B------:R-:W-:Y:S01]  /*129c0*/  FMUL.FTZ R104, R104, R176.reuse ;  /* 0x000000b068687220 */ /* 0x080fe20000410000 */
[-C--:B------:R-:W-:Y:S01]  /*129d0*/  FMUL.FTZ R105, R105, R176.reuse ;  /* 0x000000b069697220 */ /* 0x080fe20000410000 */
[-C--:B------:R-:W-:Y:S01]  /*129e0*/  FMUL.FTZ R108, R108, R176.reuse ;  /* 0x000000b06c6c7220 */ /* 0x080fe20000410000 */
[-C--:B------:R-:W-:Y:S01]  /*129f0*/  FMUL.FTZ R109, R109, R176.reuse ;  /* 0x000000b06d6d7220 */ /* 0x080fe20000410000 */
[-C--:B------:R-:W-:Y:S01]  /*12a00*/  FMUL.FTZ R112, R112, R176.reuse ;  /* 0x000000b070707220 */ /* 0x080fe20000410000 */
[-C--:B------:R-:W-:Y:S01]  /*12a10*/  FMUL.FTZ R113, R113, R176.reuse ;  /* 0x000000b071717220 */ /* 0x080fe20000410000 */
        /* <DEDUP_REMOVED lines=12> */
[----:B------:R-:W-:-:S02]  /*12ae0*/  IMAD.MOV R174, RZ, RZ, -R201 ;  /* 0x000000ffffae7224 */ /* 0x000fc400078e0ac9 */
[-C--:B------:R-:W-:Y:S01]  /*12af0*/  FMUL.FTZ R132, R132, R176.reuse ;  /* 0x000000b084847220 */ /* 0x080fe20000410000 */
[----:B------:R-:W-:Y:S01]  /*12b00*/  FMUL.FTZ R133, R133, R176 ;  /* 0x000000b085857220 */ /* 0x000fe20000410000 */
[C---:B------:R-:W-:Y:S01]  /*12b10*/  FSETP.NEU.FTZ.AND P1, PT, R14.reuse, -INF , PT ;  /* 0xff8000000e00780b */ /* 0x040fe20003f3d000 */
[-C--:B------:R-:W-:Y:S01]  /*12b20*/  FMUL.FTZ R220, R14, R7.reuse ;  /* 0x000000070edc7220 */ /* 0x080fe20000410000 */
[----:B------:R-:W-:Y:S01]  /*12b30*/  ISETP.NE.AND P2, PT, R188, R174, PT ;  /* 0x000000aebc00720c */ /* 0x000fe20003f45270 */
[-C--:B------:R-:W-:Y:S01]  /*12b40*/  FMUL.FTZ R136, R136, R176.reuse ;  /* 0x000000b088887220 */ /* 0x080fe20000410000 */
[----:B------:R-:W-:Y:S01]  /*12b50*/  FSEL R174, R14, RZ, P1 ;  /* 0x000000ff0eae7208 */ /* 0x000fe20000800000 */
[-C--:B------:R-:W-:Y:S01]  /*12b60*/  FMUL.FTZ R137, R137, R176.reuse ;  /* 0x000000b089897220 */ /* 0x080fe20000410000 */
[----:B------:R-:W-:Y:S01]  /*12b70*/  FSEL R220, R220, RZ, P1 ;  /* 0x000000ffdcdc7208 */ /* 0x000fe20000800000 */
[-C--:B------:R-:W-:Y:S01]  /*12b80*/  FMUL.FTZ R140, R140, R176.reuse ;  /* 0x000000b08c8c7220 */ /* 0x080fe20000410000 */
[-C--:B------:R-:W-:Y:S01]  /*12b90*/  FMUL.FTZ R141, R141, R176.reuse ;  /* 0x000000b08d8d7220 */ /* 0x080fe20000410000 */
[----:B------:R-:W-:Y:S01]  /*12ba0*/  FADD.FTZ R174, -R174, R186 ;  /* 0x000000baaeae7221 */ /* 0x000fe20000010100 */
[----:B------:R-:W-:Y:S01]  /*12bb0*/  FMUL.FTZ R144, R144, R176 ;  /* 0x000000b090907220 */ /* 0x000fe20000410000 */
[-CC-:B------:R-:W-:Y:S01]  /*12bc0*/  FFMA.FTZ R186, R155, R7.reuse, -R220.reuse ;  /* 0x000000079bba7223 */ /* 0x180fe200000108dc */
[-CC-:B------:R-:W-:Y:S01]  /*12bd0*/  FFMA.FTZ R155, R158, R7.reuse, -R220.reuse ;  /* 0x000000079e9b7223 */ /* 0x180fe200000108dc */
[-C--:B------:R-:W-:Y:S01]  /*12be0*/  FMUL.FTZ R174, R174, R7.reuse ;  /* 0x00000007aeae7220 */ /* 0x080fe20000410000 */
[----:B------:R-:W-:Y:S01]  /*12bf0*/  FFMA.FTZ R159, R159, R7, -R220 ;  /* 0x000000079f9f7223 */ /* 0x000fe200000108dc */
[----:B------:R-:W-:-:S02]  /*12c00*/  @!P2 IMAD R185, R185, 0x40, R198 ;  /* 0x00000040b9b9a824 */ /* 0x000fc400078e02c6 */
[-CC-:B------:R-:W-:Y:S01]  /*12c10*/  FFMA.FTZ R187, R162, R7.reuse, -R220.reuse ;  /* 0x00000007a2bb7223 */ /* 0x180fe200000108dc */
[----:B------:R-:W-:Y:S01]  /*12c20*/  MUFU.EX2 R186, R186 ;  /* 0x000000ba00ba7308 */ /* 0x000fe20000000800 */
[-C--:B------:R-:W-:Y:S01]  /*12c30*/  FFMA.FTZ R163, R163, R7.reuse, -R220 ;  /* 0x00000007a3a37223 */ /* 0x080fe200000108dc */
[----:B------:R-:W-:Y:S02]  /*12c40*/  @!P2 IMAD R185, R185, 0x4, R2 ;  /* 0x00000004b9b9a824 */ /* 0x000fe400078e0202 */
[-CC-:B------:R-:W-:Y:S01]  /*12c50*/  FFMA.FTZ R153, R153, R7.reuse, -R220.reuse ;  /* 0x0000000799997223 */ /* 0x180fe200000108dc */
[----:B------:R-:W-:Y:S01]  /*12c60*/  F2FP.F16.F32.PACK_AB R158, R165, R164 ;  /* 0x000000a4a59e723e */ /* 0x000fe200000000ff */
[-CC-:B------:R-:W-:Y:S01]  /*12c70*/  FFMA.FTZ R210, R166, R7.reuse, -R220.reuse ;  /* 0x00000007a6d27223 */ /* 0x180fe200000108dc */
[-CC-:B------:R-:W-:Y:S01]  /*12c80*/  FFMA.FTZ R167, R167, R7.reuse, -R220.reuse ;  /* 0x00000007a7a77223 */ /* 0x180fe200000108dc */
[----:B------:R-:W-:Y:S01]  /*12c90*/  @!P2 STS [R185+0x28800], R176 ;  /* 0x028800b0b900a388 */ /* 0x000fe20000000800 */
[----:B------:R-:W0:Y:S01]  /*12ca0*/  MUFU.EX2 R174, R174 ;  /* 0x000000ae00ae7308 */ /* 0x000e220000000800 */
        /* <DEDUP_REMOVED lines=8> */
[----:B------:R-:W-:Y:S01]  /*12d30*/  F2FP.F16.F32.PACK_AB R162, R173, R172 ;  /* 0x000000acada2723e */ /* 0x000fe200000000ff */
[-C--:B------:R-:W-:Y:S01]  /*12d40*/  FMUL.FTZ R145, R145, R176.reuse ;  /* 0x000000b091917220 */ /* 0x080fe20000410000 */
[----:B------:R-:W-:Y:S01]  /*12d50*/  F2FP.F16.F32.PACK_AB R164, R177, R209 ;  /* 0x000000d1b1a4723e */ /* 0x000fe200000000ff */
[-C--:B------:R-:W-:Y:S01]  /*12d60*/  FMUL.FTZ R148, R148, R176.reuse ;  /* 0x000000b094947220 */ /* 0x080fe20000410000 */
[----:B------:R-:W-:-:S03]  /*12d70*/  FMUL.FTZ R149, R149, R176 ;  /* 0x000000b095957220 */ /* 0x000fc60000410000 */
[----:B------:R-:W-:Y:S01]  /*12d80*/  MUFU.EX2 R159, R159 ;  /* 0x0000009f009f7308 */ /* 0x000fe20000000800 */
[----:B0-----:R0:W-:Y:S01]  /*12d90*/  @!P2 STS [R185+0x28820], R174 ;  /* 0x028820aeb900a388 */ /* 0x0011e20000000800 */
        /* <DEDUP_REMOVED lines=9> */
[----:B0-----:R-:W-:Y:S01]  /*12e30*/  FFMA.FTZ R185, R154, R7, -R220 ;  /* 0x000000079ab97223 */ /* 0x001fe200000108dc */
[----:B------:R-:W-:Y:S01]  /*12e40*/  F2FP.F16.F32.PACK_AB R154, R157, R156 ;  /* 0x0000009c9d9a723e */ /* 0x000fe200000000ff */
[----:B------:R-:W-:Y:S01]  /*12e50*/  FMUL.FTZ R42, R42, R174 ;  /* 0x000000ae2a2a7220 */ /* 0x000fe20000410000 */
[----:B------:R-:W-:Y:S01]  /*12e60*/  F2FP.F16.F32.PACK_AB R156, R161, R160 ;  /* 0x000000a0a19c723e */ /* 0x000fe200000000ff */
[----:B------:R-:W-:Y:S01]  /*12e70*/  FMUL.FTZ R43, R43, R174 ;  /* 0x000000ae2b2b7220 */ /* 0x000fe20000410000 */
        /* <DEDUP_REMOVED lines=25> */
[----:B0-----:R-:W-:Y:S01]  /*13010*/  FFMA.FTZ R165, R174, R0, R185 ;  /* 0x00000000aea57223 */ /* 0x001fe200000100b9 */
[-C--:B------:R-:W-:Y:S01]  /*13020*/  FMUL.FTZ R86, R86, R174.reuse ;  /* 0x000000ae56567220 */ /* 0x080fe20000410000 */
[-C--:B------:R-:W-:Y:S01]  /*13030*/  FMUL.FTZ R87, R87, R174.reuse ;  /* 0x000000ae57577220 */ /* 0x080fe20000410000 */
[-C--:B------:R-:W-:Y:S01]  /*13040*/  FMUL.FTZ R90, R90, R174.reuse ;  /* 0x000000ae5a5a7220 */ /* 0x080fe20000410000 */
        /* <DEDUP_REMOVED lines=12> */
[----:B0-----:R-:W-:Y:S01]  /*13110*/  FADD.FTZ R153, R186, R165 ;  /* 0x000000a5ba997221 */ /* 0x001fe20000010000 */
[-C--:B------:R-:W-:Y:S01]  /*13120*/  FMUL.FTZ R111, R111, R174.reuse ;  /* 0x000000ae6f6f7220 */ /* 0x080fe20000410000 */
[-C--:B------:R-:W-:Y:S01]  /*13130*/  FMUL.FTZ R114, R114, R174.reuse ;  /* 0x000000ae72727220 */ /* 0x080fe20000410000 */
[-C--:B------:R-:W-:Y:S01]  /*13140*/  FMUL.FTZ R115, R115, R174.reuse ;  /* 0x000000ae73737220 */ /* 0x080fe20000410000 */
[----:B------:R-:W-:Y:S01]  /*13150*/  FADD.FTZ R153, R155, R153 ;  /* 0x000000999b997221 */ /* 0x000fe20000010000 */
[C---:B------:R-:W-:Y:S01]  /*13160*/  F2FP.F16.F32.PACK_AB R155, R159.reuse, R155 ;  /* 0x0000009b9f9b723e */ /* 0x040fe200000000ff */
[----:B------:R-:W-:Y:S01]  /*13170*/  FMUL.FTZ R118, R118, R174 ;  /* 0x000000ae76767220 */ /* 0x000fe20000410000 */
[----:B------:R-:W0:Y:S01]  /*13180*/  MUFU.EX2 R171, R171 ;  /* 0x000000ab00ab7308 */ /* 0x000e220000000800 */
[----:B------:R-:W-:Y:S01]  /*13190*/  FADD.FTZ R153, R159, R153 ;  /* 0x000000999f997221 */ /* 0x000fe20000010000 */
[----:B---3--:R-:W-:Y:S01]  /*131a0*/  F2FP.F16.F32.PACK_AB R159, R167, R210 ;  /* 0x000000d2a79f723e */ /* 0x008fe200000000ff */
[-C--:B------:R-:W-:Y:S01]  /*131b0*/  FMUL.FTZ R119, R119, R174.reuse ;  /* 0x000000ae77777220 */ /* 0x080fe20000410000 */
[-C--:B------:R-:W-:Y:S01]  /*131c0*/  FMUL.FTZ R122, R122, R174.reuse ;  /* 0x000000ae7a7a7220 */ /* 0x080fe20000410000 */
[----:B------:R-:W-:Y:S01]  /*131d0*/  FADD.FTZ R153, R157, R153 ;  /* 0x000000999d997221 */ /* 0x000fe20000010000 */
[----:B------:R-:W-:Y:S01]  /*131e0*/  F2FP.F16.F32.PACK_AB R157, R163, R157 ;  /* 0x0000009da39d723e */ /* 0x000fe200000000ff */
[-C--:B------:R-:W-:Y:S01]  /*131f0*/  FMUL.FTZ R123, R123, R174.reuse ;  /* 0x000000ae7b7b7220 */ /* 0x080fe20000410000 */
[----:B------:R-:W3:Y:S01]  /*13200*/  MUFU.EX2 R175, R175 ;  /* 0x000000af00af7308 */ /* 0x000ee20000000800 */
[----:B------:R-:W-:Y:S01]  /*13210*/  FADD.FTZ R168, R163, R153 ;  /* 0x00000099a3a87221 */ /* 0x000fe20000010000 */
[----:B------:R-:W-:Y:S01]  /*13220*/  F2FP.F16.F32.PACK_AB R153, R186, R185 ;  /* 0x000000b9ba99723e */ /* 0x000fe200000000ff */
[----:B------:R-:W-:Y:S01]  /*13230*/  BAR.SYNC.DEFER_BLOCKING 0xf, 0x100 ;  /* 0x03c4000000007b1d */ /* 0x000fe20000010000 */
[-C--:B------:R-:W-:Y:S01]  /*13240*/  FMUL.FTZ R126, R126, R174.reuse ;  /* 0x000000ae7e7e7220 */ /* 0x080fe20000410000 */
[----:B------:R-:W-:Y:S01]  /*13250*/  FADD.FTZ R168, R210, R168 ;  /* 0x000000a8d2a87221 */ /* 0x000fe20000010000 */
[-C--:B------:R-:W-:Y:S01]  /*13260*/  FMUL.FTZ R127, R127, R174.reuse ;  /* 0x000000ae7f7f7220 */ /* 0x080fe20000410000 */
[-C--:B------:R-:W-:Y:S01]  /*13270*/  FMUL.FTZ R130, R130, R174.reuse ;  /* 0x000000ae82827220 */ /* 0x080fe20000410000 */
[-C--:B------:R-:W-:Y:S01]  /*13280*/  FMUL.FTZ R131, R131, R174.reuse ;  /* 0x000000ae83837220 */ /* 0x080fe20000410000 */
[----:B------:R-:W-:Y:S01]  /*13290*/  FADD.FTZ R168, R167, R168 ;  /* 0x000000a8a7a87221 */ /* 0x000fe20000010000 */
[----:B------:R-:W5:Y:S01]  /*132a0*/  MUFU.EX2 R165, R178 ;  /* 0x000000b200a57308 */ /* 0x000f620000000800 */
[-C--:B------:R-:W-:Y:S01]  /*132b0*/  FMUL.FTZ R134, R134, R174.reuse ;  /* 0x000000ae86867220 */ /* 0x080fe20000410000 */
[-C--:B------:R-:W-:Y:S01]  /*132c0*/  FMUL.FTZ R135, R135, R174.reuse ;  /* 0x000000ae87877220 */ /* 0x080fe20000410000 */
[----:B----4-:R-:W-:Y:S01]  /*132d0*/  FADD.FTZ R168, R161, R168 ;  /* 0x000000a8a1a87221 */ /* 0x010fe20000010000 */
[----:B0-----:R-:W-:Y:S01]  /*132e0*/  F2FP.F16.F32.PACK_AB R161, R171, R161 ;  /* 0x000000a1aba1723e */ /* 0x001fe200000000ff */
[-C--:B------:R-:W-:Y:S01]  /*132f0*/  FMUL.FTZ R138, R138, R174.reuse ;  /* 0x000000ae8a8a7220 */ /* 0x080fe20000410000 */
[----:B------:R-:W-:Y:S01]  /*13300*/  FMUL.FTZ R139, R139, R174 ;  /* 0x000000ae8b8b7220 */ /* 0x000fe20000410000 */
[----:B------:R-:W-:Y:S01]  /*13310*/  FADD.FTZ R168, R171, R168 ;  /* 0x000000a8aba87221 */ /* 0x000fe20000010000 */
[----:B------:R-:W0:Y:S01]  /*13320*/  MUFU.EX2 R166, R180 ;  /* 0x000000b400a67308 */ /* 0x000e220000000800 */
[----:B---3--:R-:W-:Y:S01]  /*13330*/  F2FP.F16.F32.PACK_AB R163, R175, R0 ;  /* 0x00000000afa3723e */ /* 0x008fe200000000ff */
[-C--:B------:R-:W-:Y:S01]  /*13340*/  FMUL.FTZ R142, R142, R174.reuse ;  /* 0x000000ae8e8e7220 */ /* 0x080fe20000410000 */
[----:B------:R-:W-:Y:S01]  /*13350*/  FADD.FTZ R168, R0, R168 ;  /* 0x000000a800a87221 */ /* 0x000fe20000010000 */
[-C--:B------:R-:W-:Y:S01]  /*13360*/  FMUL.FTZ R143, R143, R174.reuse ;  /* 0x000000ae8f8f7220 */ /* 0x080fe20000410000 */
[-C--:B------:R-:W-:Y:S01]  /*13370*/  FMUL.FTZ R146, R146, R174.reuse ;  /* 0x000000ae92927220 */ /* 0x080fe20000410000 */
[-C--:B------:R-:W-:Y:S01]  /*13380*/  FMUL.FTZ R147, R147, R174.reuse ;  /* 0x000000ae93937220 */ /* 0x080fe20000410000 */
[----:B------:R-:W-:Y:S01]  /*13390*/  FADD.FTZ R168, R175, R168 ;  /* 0x000000a8afa87221 */ /* 0x000fe20000010000 */
[----:B------:R-:W3:Y:S01]  /*133a0*/  MUFU.EX2 R179, R179 ;  /* 0x000000b300b37308 */ /* 0x000ee20000000800 */
[----:B------:R4:W-:Y:S01]  /*133b0*/  STSM.16.M88.4 [R202+0x26800], R152 ;  /* 0x02680098ca007844 */ /* 0x0009e20000000200 */
[-C--:B------:R-:W-:Y:S01]  /*133c0*/  FMUL.FTZ R150, R150, R174.reuse ;  /* 0x000000ae96967220 */ /* 0x080fe20000410000 */
[----:B-----5:R-:W-:Y:S01]  /*133d0*/  FADD.FTZ R168, R165, R168 ;  /* 0x000000a8a5a87221 */ /* 0x020fe20000010000 */
[----:B------:R-:W-:Y:S01]  /*133e0*/  FMUL.FTZ R151, R151, R174 ;  /* 0x000000ae97977220 */ /* 0x000fe20000410000 */
[----:B------:R4:W-:Y:S03]  /*133f0*/  STSM.16.M88.4 [R205], R156 ;  /* 0x0000009ccd007844 */ /* 0x0009e60000000200 */
[----:B------:R-:W5:Y:S01]  /*13400*/  MUFU.EX2 R182, R182 ;  /* 0x000000b600b67308 */ /* 0x000f620000000800 */
[----:B0-----:R-:W-:Y:S01]  /*13410*/  FADD.FTZ R3, R166, R3 ;  /* 0x00000003a6037221 */ /* 0x001fe20000010000 */
[C---:B------:R-:W-:Y:S01]  /*13420*/  F2FP.F16.F32.PACK_AB R166, R181.reuse, R166 ;  /* 0x000000a6b5a6723e */ /* 0x040fe200000000ff */
[----:B------:R4:W-:Y:S02]  /*13430*/  STSM.16.M88.4 [R203], R160 ;  /* 0x000000a0cb007844 */ /* 0x0009e40000000200 */
[----:B------:R-:W-:-:S03]  /*13440*/  FADD.FTZ R3, R181, R3 ;  /* 0x00000003b5037221 */ /* 0x000fc60000010000 */
[----:B------:R-:W0:Y:S01]  /*13450*/  MUFU.EX2 R183, R183 ;  /* 0x000000b700b77308 */ /* 0x000e220000000800 */
[C---:B---3--:R-:W-:Y:S01]  /*13460*/  FADD.FTZ R168, R179.reuse, R168 ;  /* 0x000000a8b3a87221 */ /* 0x048fe20000010000 */
[----:B------:R-:W-:-:S03]  /*13470*/  F2FP.F16.F32.PACK_AB R165, R179, R165 ;  /* 0x000000a5b3a5723e */ /* 0x000fc600000000ff */
[----:B-----5:R-:W-:Y:S01]  /*13480*/  FADD.FTZ R168, R182, R168 ;  /* 0x000000a8b6a87221 */ /* 0x020fe20000010000 */
[----:B0-----:R-:W-:-:S03]  /*13490*/  F2FP.F16.F32.PACK_AB R167, R183, R182 ;  /* 0x000000b6b7a7723e */ /* 0x001fc600000000ff */
[----:B------:R-:W-:Y:S02]  /*134a0*/  FADD.FTZ R0, R183, R168 ;  /* 0x000000a8b7007221 */ /* 0x000fe40000010000 */
[----:B------:R4:W-:Y:S01]  /*134b0*/  STSM.16.M88.4 [R204], R164 ;  /* 0x000000a4cc007844 */ /* 0x0009e20000000200 */
[----:B------:R-:W-:Y:S05]  /*134c0*/  @!P0 BRA `(.L_x_5978) ;  /* 0x0000000000048947 */ /* 0x000fea0003800000 */
[----:B------:R-:W-:Y:S01]  /*134d0*/  BPT.TRAP 0x1 ;  /* 0x000000040000795c */ /* 0x000fe20000300000 */
.L_x_5978:
[----:B------:R0:W3:Y:S01]  /*134e0*/  SYNCS.PHASECHK.TRANS64.TRYWAIT P1, [R20+URZ+0x28c50], R184 ;  /* 0x028c50b8140075a7 */ /* 0x0000e2000802017f */
[----:B------:R-:W-:Y:S05]  /*134f0*/  @!P0 BRA `(.L_x_5979) ;  /* 0x0000000000048947 */ /* 0x000fea0003800000 */
[----:B------:R-:W-:Y:S01]  /*13500*/  BPT.TRAP 0x1 ;  /* 0x000000040000795c */ /* 0x000fe20000300000 */
.L_x_5979:
[----:B------:R-:W-:Y:S04]  /*13510*/  BSSY B1, `(.L_x_5980) ;  /* 0x0000004000017945 */ /* 0x000fe80003800000 */
[----:B---3--:R-:W-:Y:S05]  /*13520*/  @P1 BRA `(.L_x_5981) ;  /* 0x0000000000081947 */ /* 0x008fea0003800000 */
[----:B------:R-:W3:Y:S02]  /*13530*/  SYNCS.PHASECHK.TRANS64.TRYWAIT P1, [R20+URZ+0x28c50], R184 ;  /* 0x028c50b8140075a7 */ /* 0x000ee4000802017f */
[----:B---3--:R-:W-:Y:S05]  /*13540*/  @!P1 BRA `(.L_x_5982) ;  /* 0x000000cc00789947 */ /* 0x008fea0003800000 */
.L_x_5981:
[----:B------:R-:W-:Y:S05]  /*13550*/  BSYNC B1 ;  /* 0x0000000000017941 */ /* 0x000fea0003800000 */
.L_x_5980:
        /* <DEDUP_REMOVED lines=8> */
[----:B----4-:R-:W-:Y:S01]  /*135e0*/  IMAD.MOV.U32 R153, RZ, RZ, 0x40000040 ;  /* 0x40000040ff997424 */ /* 0x010fe200078e00ff */
[----:B------:R-:W-:Y:S01]  /*135f0*/  IADD3 R152, R168, 0x80, RZ ;  /* 0x00000080a8987810 */ /* 0x000fe20007ffe0ff */
[----:B------:R-:W-:-:S03]  /*13600*/  WARPGROUP.ARRIVE ;  /* 0x00000000000079c5 */ /* 0x000fc60000000000 */
        /* <DEDUP_REMOVED lines=29> */
.L_x_5983:
[----:B------:R-:W4:Y:S01]  /*137e0*/  LDL R152, [R1+0xc] ;  /* 0x00000c0001987983 */ /* 0x000f220000100800 */
[----:B0123--:R-:W-:Y:S02]  /*137f0*/  VIADD R20, R20, 0x28c60 ;  /* 0x00028c6014147836 */ /* 0x00ffe40000000000 */
[----:B------:R-:W-:Y:S02]  /*13800*/  IMAD.MOV.U32 R186, RZ, RZ, R14 ;  /* 0x000000ffffba7224 */ /* 0x000fe400078e000e */
[----:B------:R-:W-:Y:S01]  /*13810*/  IMAD.MOV.U32 R187, RZ, RZ, R6 ;  /* 0x000000ffffbb7224 */ /* 0x000fe200078e0006 */
[----:B------:R-:W-:Y:S01]  /*13820*/  PRMT R20, R191, 0x654, R20 ;  /* 0x00000654bf147816 */ /* 0x000fe20000000014 */
[----:B------:R-:W-:-:S03]  /*13830*/  IMAD.MOV.U32 R185, RZ, RZ, R18 ;  /* 0x000000ffffb97224 */ /* 0x000fc600078e0012 */
[----:B------:R1:W-:Y:S01]  /*13840*/  SYNCS.ARRIVE.TRANS64.RED.A1T0 RZ, [R20+URZ], RZ ;  /* 0x000000ff14ff79a7 */ /* 0x0003e2000810043f */
[C---:B----4-:R-:W-:Y:S01]  /*13850*/  ISETP.GT.AND P1, PT, R15.reuse, R152, PT ;  /* 0x000000980f00720c */ /* 0x050fe20003f24270 */
[----:B------:R-:W-:-:S12]  /*13860*/  VIADD R15, R15, 0xffffffff ;  /* 0xffffffff0f0f7836 */ /* 0x000fd80000000000 */
[----:B-1----:R-:W-:Y:S05]  /*13870*/  @P1 BRA `(.L_x_5984) ;  /* 0xffffffd800c01947 */ /* 0x002fea000383ffff */
.L_x_5963:
[----:B------:R-:W-:Y:S05]  /*13880*/  BSYNC B0 ;  /* 0x0000000000007941 */ /* 0x000fea0003800000 */
.L_x_5962:
[----:B------:R-:W2:Y:S04]  /*13890*/  LDL.LU R20, [R1+0x54] ;  /* 0x0000540001147983 */ /* 0x000ea80000300800 */
[----:B------:R-:W1:Y:S04]  /*138a0*/  SHFL.BFLY PT, R4, R3, 0x2, 0x1f ;  /* 0x0c401f0003047f89 */ /* 0x000e6800000e0000 */
[----:B------:R-:W3:Y:S01]  /*138b0*/  SHFL.BFLY PT, R5, R0, 0x2, 0x1f ;  /* 0x0c401f0000057f89 */ /* 0x000ee200000e0000 */
[----:B-1----:R-:W-:Y:S01]  /*138c0*/  FADD.FTZ R4, R4, R3 ;  /* 0x0000000304047221 */ /* 0x002fe20000010000 */
[----:B---3--:R-:W-:Y:S01]  /*138d0*/  FADD.FTZ R8, R5, R0 ;  /* 0x0000000005087221 */ /* 0x008fe20000010000 */
[----:B------:R-:W-:-:S03]  /*138e0*/  IMAD.MOV.U32 R0, RZ, RZ, -0x800000 ;  /* 0xff800000ff007424 */ /* 0x000fc600078e00ff */
[----:B------:R-:W1:Y:S04]  /*138f0*/  SHFL.BFLY PT, R5, R4, 0x1, 0x1f ;  /* 0x0c201f0004057f89 */ /* 0x000e6800000e0000 */
[----:B------:R-:W3:Y:S01]  /*13900*/  SHFL.BFLY PT, R9, R8, 0x1, 0x1f ;  /* 0x0c201f0008097f89 */ /* 0x000ee200000e0000 */
[----:B-1----:R-:W-:Y:S01]  /*13910*/  FADD.FTZ R11, R4, R5 ;  /* 0x00000005040b7221 */ /* 0x002fe20000010000 */
[----:B---3--:R-:W-:Y:S01]  /*13920*/  FADD.FTZ R12, R8, R9 ;  /* 0x00000009080c7221 */ /* 0x008fe20000010000 */
[----:B------:R-:W-:Y:S08]  /*13930*/  BAR.ARV 0x8, 0x100 ;  /* 0x0204000000007b1d */ /* 0x000ff00000002000 */
[----:B------:R-:W-:Y:S01]  /*13940*/  BAR.SYNC.DEFER_BLOCKING 0xf, 0x100 ;  /* 0x03c4000000007b1d */ /* 0x000fe20000010000 */
[----:B------:R-:W-:-:S02]  /*13950*/  FSETP.NE.FTZ.AND P0, PT, R11, RZ, PT ;  /* 0x000000ff0b00720b */ /* 0x000fc40003f15000 */
[----:B------:R-:W-:-:S11]  /*13960*/  FSETP.NE.FTZ.AND P1, PT, R12, RZ, PT ;  /* 0x000000ff0c00720b */ /* 0x000fd60003f35000 */
[----:B------:R-:W1:Y:S01]  /*13970*/  @P0 MUFU.LG2 R5, R11 ;  /* 0x0000000b00050308 */ /* 0x000e620000000c00 */
[C---:B------:R-:W-:Y:S01]  /*13980*/  @P0 FMUL.FTZ R3, R7.reuse, 0.69314718246459960938 ;  /* 0x3f31721807030820 */ /* 0x040fe20000410000 */
[----:B------:R-:W-:-:S06]  /*13990*/  @P1 FMUL.FTZ R4, R7, 0.69314718246459960938 ;  /* 0x3f31721807041820 */ /* 0x000fcc0000410000 */
[----:B------:R-:W3:Y:S01]  /*139a0*/  @P1 MUFU.LG2 R9, R12 ;  /* 0x0000000c00091308 */ /* 0x000ee20000000c00 */
[----:B-1----:R-:W-:Y:S01]  /*139b0*/  @P0 FMUL.FTZ R10, R5, 0.69314718246459960938 ;  /* 0x3f317218050a0820 */ /* 0x002fe20000410000 */
[----:B------:R-:W-:-:S03]  /*139c0*/  IMAD.MOV R5, RZ, RZ, -R201 ;  /* 0x000000ffff057224 */ /* 0x000fc600078e0ac9 */
[----:B------:R-:W-:Y:S01]  /*139d0*/  @P0 FFMA.FTZ R0, R3, R6, R10 ;  /* 0x0000000603000223 */ /* 0x000fe2000001000a */
[----:B------:R-:W-:Y:S01]  /*139e0*/  IMAD.MOV.U32 R3, RZ, RZ, -0x800000 ;  /* 0xff800000ff037424 */ /* 0x000fe200078e00ff */
[----:B------:R-:W-:Y:S01]  /*139f0*/  MOV R6, RZ ;  /* 0x000000ff00067202 */ /* 0x000fe20000000f00 */
[----:B---3--:R-:W-:Y:S01]  /*13a00*/  @P1 FMUL.FTZ R9, R9, 0.69314718246459960938 ;  /* 0x3f31721809091820 */ /* 0x008fe20000410000 */
[----:B------:R-:W-:-:S03]  /*13a10*/  ISETP.NE.AND P2, PT, R188, R5, PT ;  /* 0x00000005bc00720c */ /* 0x000fc60003f45270 */
[----:B------:R-:W-:Y:S01]  /*13a20*/  @P1 FFMA.FTZ R3, R4, R14, R9 ;  /* 0x0000000e04031223 */ /* 0x000fe20000010009 */
[----:B------:R-:W-:Y:S01]  /*13a30*/  IMAD.MOV.U32 R4, RZ, RZ, RZ ;  /* 0x000000ffff047224 */ /* 0x000fe200078e00ff */
[----:B------:R-:W1:Y:S08]  /*13a40*/  @P1 MUFU.RCP R6, R12 ;  /* 0x0000000c00061308 */ /* 0x000e700000001000 */
[----:B------:R3:W4:Y:S01]  /*13a50*/  @P0 MUFU.RCP R4, R11 ;  /* 0x0000000b00040308 */ /* 0x0007220000001000 */
[C---:B------:R-:W-:Y:S01]  /*13a60*/  @!P2 IMAD R5, R18.reuse, 0x40, R198 ;  /* 0x000000401205a824 */ /* 0x040fe200078e02c6 */
[----:B------:R-:W-:Y:S01]  /*13a70*/  PLOP3.LUT P0, PT, PT, PT, PT, 0x8, 0x0 ;  /* 0x000000000000781c */ /* 0x000fe20003f0e170 */
[----:B------:R-:W-:-:S02]  /*13a80*/  VIADD R18, R18, 0x1 ;  /* 0x0000000112127836 */ /* 0x000fc40000000000 */
[----:B------:R-:W-:-:S03]  /*13a90*/  @!P2 IMAD R5, R5, 0x4, R2 ;  /* 0x000000040505a824 */ /* 0x000fc600078e0202 */
[----:B------:R-:W-:Y:S01]  /*13aa0*/  ISETP.NE.AND P1, PT, R18, 0x2, PT ;  /* 0x000000021200780c */ /* 0x000fe20003f25270 */
[-C--:B-1----:R-:W-:Y:S01]  /*13ab0*/  FMUL.FTZ R9, R27, R6.reuse ;  /* 0x000000061b097220 */ /* 0x082fe20000410000 */
[----:B------:R-:W-:Y:S01]  /*13ac0*/  @!P2 STS [R5+0x28820], R6 ;  /* 0x028820060500a388 */ /* 0x000fe20000000800 */
[-C--:B---3--:R-:W-:Y:S01]  /*13ad0*/  FMUL.FTZ R11, R30, R6.reuse ;  /* 0x000000061e0b7220 */ /* 0x088fe20000410000 */
[----:B------:R-:W-:Y:S01]  /*13ae0*/  SEL R2, RZ, 0x1, P1 ;  /* 0x00000001ff027807 */ /* 0x000fe20000800000 */
[-C--:B------:R-:W-:Y:S01]  /*13af0*/  FMUL.FTZ R31, R31, R6.reuse ;  /* 0x000000061f1f7220 */ /* 0x080fe20000410000 */
[-C--:B------:R-:W-:Y:S01]  /*13b00*/  FMUL.FTZ R34, R34, R6.reuse ;  /* 0x0000000622227220 */ /* 0x080fe20000410000 */
[-C--:B------:R-:W-:Y:S01]  /*13b10*/  FMUL.FTZ R7, R38, R6.reuse ;  /* 0x0000000626077220 */ /* 0x080fe20000410000 */
[----:B------:R-:W-:Y:S01]  /*13b20*/  FMUL.FTZ R39, R39, R6 ;  /* 0x0000000627277220 */ /* 0x000fe20000410000 */
        /* <DEDUP_REMOVED lines=128> */
.L_x_5840:
[----:B------:R-:W-:Y:S05]  /*14330*/  BSYNC B7 ;  /* 0x0000000000077941 */ /* 0x000fea0003800000 */
.L_x_5830:
[----:B------:R-:W2:Y:S08]  /*14340*/  S2UR UR4, SR_CgaCtaId ;  /* 0x00000000000479c3 */ /* 0x000eb00000008800 */
[----:B------:R-:W-:Y:S01]  /*14350*/  BAR.SYNC.DEFER_BLOCKING 0x5, 0x180 ;  /* 0x0146000000007b1d */ /* 0x000fe20000010000 */
[----:B------:R-:W-:-:S05]  /*14360*/  MOV R2, 0x400 ;  /* 0x0000040000027802 */ /* 0x000fca0000000f00 */
[----:B------:R-:W-:Y:S01]  /*14370*/  BSSY B0, `(.L_x_5985) ;  /* 0x000031e000007945 */ /* 0x000fe20003800000 */
[----:B--2---:R-:W-:-:S05]  /*14380*/  IMAD.U32 R191, RZ, RZ, UR4 ;  /* 0x00000004ffbf7e24 */ /* 0x004fca000f8e00ff */
[----:B------:R-:W-:-:S05]  /*14390*/  LEA R2, R191, R2, 0x18 ;  /* 0x00000002bf027211 */ /* 0x000fca00078ec0ff */
[----:B-----5:R2:W3:Y:S01]  /*143a0*/  LDS.128 R24, [R2+0x28cd0] ;  /* 0x028cd00002187984 */ /* 0x0204e20000000c00 */
[----:B------:R-:W-:Y:S06]  /*143b0*/  BAR.ARV 0x4, 0x180 ;  /* 0x0106000000007b1d */ /* 0x000fec0000002000 */
[----:B------:R-:W-:Y:S05]  /*143c0*/  @P0 BRA `(.L_x_5986) ;  /* 0x00000020008c0947 */ /* 0x000fea0003800000 */
[----:B------:R-:W4:Y:S01]  /*143d0*/  LDL R6, [R1+0x64] ;  /* 0x0000640001067983 */ /* 0x000f220000100800 */
[----:B------:R-:W-:Y:S01]  /*143e0*/  F2FP.F16.F32.PACK_AB R8, R8, R10 ;  /* 0x0000000a0808723e */ /* 0x000fe200000000ff */
[----:B------:R-:W-:Y:S02]  /*143f0*/  ULDC.64 UR4, c[0x0][0xc00] ;  /* 0x0003000000047ab9 */ /* 0x000fe40000000a00 */
[----:B------:R-:W2:Y:S01]  /*14400*/  LDL R50, [R1+0x50] ;  /* 0x0000500001327983 */ /* 0x000ea20000100800 */
[----:B------:R-:W0:Y:S01]  /*14410*/  S2R R23, SR_SWINHI ;  /* 0x0000000000177919 */ /* 0x000e220000002f00 */
[----:B------:R-:W-:Y:S02]  /*14420*/  F2FP.F16.F32.PACK_AB R11, R31, R11 ;  /* 0x0000000b1f0b723e */ /* 0x000fe400000000ff */
[----:B------:R-:W-:Y:S02]  /*14430*/  F2FP.F16.F32.PACK_AB R9, R9, R4 ;  /* 0x000000040909723e */ /* 0x000fe400000000ff */
[----:B------:R-:W-:-:S02]  /*14440*/  F2FP.F16.F32.PACK_AB R10, R28, R153 ;  /* 0x000000991c0a723e */ /* 0x000fc400000000ff */
[----:B-1----:R-:W-:Y:S02]  /*14450*/  MOV R20, R2 ;  /* 0x0000000200147202 */ /* 0x002fe40000000f00 */
[----:B0-----:R-:W-:Y:S01]  /*14460*/  MOV R21, R23 ;  /* 0x0000001700157202 */ /* 0x001fe20000000f00 */
[----:B------:R-:W0:Y:S01]  /*14470*/  S2R R97, SR_TID.X ;  /* 0x0000000000617919 */ /* 0x000e220000002100 */
        /* <DEDUP_REMOVED lines=11> */
[----:B0-----:R-:W-:-:S05]  /*14530*/  VIADD R97, R97, 0xffffff80 ;  /* 0xffffff8061617836 */ /* 0x001fca0000000000 */
[----:B------:R-:W-:Y:S02]  /*14540*/  SHF.R.S32.HI R98, RZ, 0x1f, R97 ;  /* 0x0000001fff627819 */ /* 0x000fe40000011461 */
[----:B------:R-:W-:Y:S02]  /*14550*/  F2FP.F16.F32.PACK_AB R36, R36, R96 ;  /* 0x000000602424723e */ /* 0x000fe400000000ff */
[----:B------:R-:W-:Y:S02]  /*14560*/  LEA.HI R98, R98, R97, RZ, 0x3 ;  /* 0x0000006162627211 */ /* 0x000fe400078f18ff */
[----:B------:R-:W-:Y:S02]  /*14570*/  F2FP.F16.F32.PACK_AB R37, R99, R37 ;  /* 0x000000256325723e */ /* 0x000fe400000000ff */
[----:B------:R-:W-:Y:S02]  /*14580*/  F2FP.F16.F32.PACK_AB R40, R40, R104 ;  /* 0x000000682828723e */ /* 0x000fe400000000ff */
[----:B------:R-:W-:-:S02]  /*14590*/  F2FP.F16.F32.PACK_AB R41, R107, R41 ;  /* 0x000000296b29723e */ /* 0x000fc400000000ff */
[----:B------:R-:W-:Y:S02]  /*145a0*/  F2FP.F16.F32.PACK_AB R42, R109, R108 ;  /* 0x0000006c6d2a723e */ /* 0x000fe400000000ff */
[----:B------:R-:W-:Y:S02]  /*145b0*/  F2FP.F16.F32.PACK_AB R43, R111, R43 ;  /* 0x0000002b6f2b723e */ /* 0x000fe400000000ff */
[----:B------:R-:W-:Y:S02]  /*145c0*/  SHF.R.S32.HI R98, RZ, 0x3, R98 ;  /* 0x00000003ff627819 */ /* 0x000fe40000011462 */
        /* <DEDUP_REMOVED lines=8> */
[----:B----4-:R-:W-:-:S03]  /*14650*/  IMAD.WIDE R44, R6, 0x2, R20 ;  /* 0x00000002062c7825 */ /* 0x010fc600078e0214 */
[----:B------:R-:W-:-:S04]  /*14660*/  LOP3.LUT R23, R44, 0x380, RZ, 0xc0, !PT ;  /* 0x000003802c177812 */ /* 0x000fc800078ec0ff */
[----:B------:R-:W-:Y:S01]  /*14670*/  SHF.R.U64 R23, R23, 0x3, RZ ;  /* 0x0000000317177819 */ /* 0x000fe200000012ff */
[----:B------:R-:W-:-:S03]  /*14680*/  IMAD.MOV.U32 R31, RZ, RZ, R45 ;  /* 0x000000ffff1f7224 */ /* 0x000fc600078e002d */
[----:B------:R-:W-:Y:S01]  /*14690*/  LOP3.LUT R30, R23, R44, RZ, 0x3c, !PT ;  /* 0x0000002c171e7212 */ /* 0x000fe200078e3cff */
[----:B------:R-:W-:Y:S01]  /*146a0*/  BAR.SYNC.DEFER_BLOCKING 0x1, 0x100 ;  /* 0x0044000000007b1d */ /* 0x000fe20000010000 */
[C---:B------:R-:W-:Y:S02]  /*146b0*/  IADD3 R23, P0, R44.reuse, 0x20, RZ ;  /* 0x000000202c177810 */ /* 0x040fe40007f1e0ff */
[----:B------:R-:W-:Y:S02]  /*146c0*/  MOV R30, R30 ;  /* 0x0000001e001e7202 */ /* 0x000fe40000000f00 */
[----:B------:R-:W-:Y:S02]  /*146d0*/  LOP3.LUT R6, R23, 0x380, RZ, 0xc0, !PT ;  /* 0x0000038017067812 */ /* 0x000fe400078ec0ff */
[----:B------:R-:W-:Y:S02]  /*146e0*/  IADD3 R53, P1, R44, 0x2060, RZ ;  /* 0x000020602c357810 */ /* 0x000fe40007f3e0ff */
[----:B------:R-:W-:-:S02]  /*146f0*/  SHF.R.U64 R6, R6, 0x3, RZ ;  /* 0x0000000306067819 */ /* 0x000fc400000012ff */
[----:B------:R-:W-:Y:S02]  /*14700*/  LOP3.LUT R52, R53, 0x380, RZ, 0xc0, !PT ;  /* 0x0000038035347812 */ /* 0x000fe400078ec0ff */
[----:B------:R-:W-:Y:S02]  /*14710*/  IADD3 R57, P2, R44, 0x4000, RZ ;  /* 0x000040002c397810 */ /* 0x000fe40007f5e0ff */
[----:B------:R-:W-:Y:S01]  /*14720*/  SHF.R.U64 R52, R52, 0x3, RZ ;  /* 0x0000000334347819 */ /* 0x000fe200000012ff */
[----:B------:R0:W-:Y:S03]  /*14730*/  STSM.16.M88.4 [R30], R8 ;  /* 0x000000081e007844 */ /* 0x0001e60000000200 */
[----:B------:R-:W-:Y:S01]  /*14740*/  LOP3.LUT R52, R52, R53, RZ, 0x3c, !PT ;  /* 0x0000003534347212 */ /* 0x000fe200078e3cff */
[--C-:B------:R-:W-:Y:S01]  /*14750*/  IMAD.X R53, RZ, RZ, R45.reuse, P1 ;  /* 0x000000ffff357224 */ /* 0x100fe200008e062d */
[----:B------:R-:W-:Y:S01]  /*14760*/  LOP3.LUT R56, R57, 0x380, RZ, 0xc0, !PT ;  /* 0x0000038039387812 */ /* 0x000fe200078ec0ff */
[----:B0-----:R-:W-:Y:S01]  /*14770*/  IMAD.X R9, RZ, RZ, R45, P0 ;  /* 0x000000ffff097224 */ /* 0x001fe200000e062d */
[----:B------:R-:W-:-:S02]  /*14780*/  LOP3.LUT R8, R6, R23, RZ, 0x3c, !PT ;  /* 0x0000001706087212 */ /* 0x000fc400078e3cff */
[----:B------:R-:W-:Y:S02]  /*14790*/  F2FP.F16.F32.PACK_AB R6, R14, R152 ;  /* 0x000000980e06723e */ /* 0x000fe400000000ff */
[----:B------:R-:W-:-:S05]  /*147a0*/  MOV R12, R8 ;  /* 0x00000008000c7202 */ /* 0x000fca0000000f00 */
[----:B------:R0:W-:Y:S01]  /*147b0*/  STSM.16.M88.4 [R12], R4 ;  /* 0x000000040c007844 */ /* 0x0001e20000000200 */
[----:B------:R-:W-:Y:S02]  /*147c0*/  IADD3 R31, P5, R44, 0x2000, RZ ;  /* 0x000020002c1f7810 */ /* 0x000fe40007fbe0ff */
[----:B------:R-:W-:Y:S02]  /*147d0*/  SHF.R.U64 R56, R56, 0x3, RZ ;  /* 0x0000000338387819 */ /* 0x000fe400000012ff */
[C---:B------:R-:W-:Y:S02]  /*147e0*/  IADD3 R9, P3, R44.reuse, 0x40, RZ ;  /* 0x000000402c097810 */ /* 0x040fe40007f7e0ff */
[C---:B------:R-:W-:Y:S02]  /*147f0*/  IADD3 R11, P4, R44.reuse, 0x60, RZ ;  /* 0x000000602c0b7810 */ /* 0x040fe40007f9e0ff */
[----:B------:R-:W-:Y:S02]  /*14800*/  LOP3.LUT R30, R31, 0x380, RZ, 0xc0, !PT ;  /* 0x000003801f1e7812 */ /* 0x000fe400078ec0ff */
[----:B0-----:R-:W-:-:S04]  /*14810*/  IADD3 R4, P1, R44, 0x6040, RZ ;  /* 0x000060402c047810 */ /* 0x001fc80007f3e0ff */
[----:B------:R-:W-:Y:S02]  /*14820*/  LOP3.LUT R5, R4, 0x380, RZ, 0xc0, !PT ;  /* 0x0000038004057812 */ /* 0x000fe400078ec0ff */
[----:B------:R-:W-:Y:S01]  /*14830*/  LOP3.LUT R56, R56, R57, RZ, 0x3c, !PT ;  /* 0x0000003938387212 */ /* 0x000fe200078e3cff */
[----:B------:R-:W-:Y:S01]  /*14840*/  IMAD.X R57, RZ, RZ, R45, P2 ;  /* 0x000000ffff397224 */ /* 0x000fe200010e062d */
[----:B------:R-:W-:Y:S02]  /*14850*/  LOP3.LUT R8, R9, 0x380, RZ, 0xc0, !PT ;  /* 0x0000038009087812 */ /* 0x000fe400078ec0ff */
[----:B------:R-:W-:Y:S02]  /*14860*/  LOP3.LUT R10, R11, 0x380, RZ, 0xc0, !PT ;  /* 0x000003800b0a7812 */ /* 0x000fe400078ec0ff */
[----:B------:R-:W-:Y:S02]  /*14870*/  SHF.R.U64 R5, R5, 0x3, RZ ;  /* 0x0000000305057819 */ /* 0x000fe400000012ff */
[----:B------:R-:W-:-:S02]  /*14880*/  IADD3 R6, P2, R44, 0x6060, RZ ;  /* 0x000060602c067810 */ /* 0x000fc40007f5e0ff */
[----:B------:R-:W-:Y:S02]  /*14890*/  IADD3 R39, P6, R44, 0x2020, RZ ;  /* 0x000020202c277810 */ /* 0x000fe40007fde0ff */
[----:B------:R-:W-:Y:S02]  /*148a0*/  SHF.R.U64 R30, R30, 0x3, RZ ;  /* 0x000000031e1e7819 */ /* 0x000fe400000012ff */
[----:B------:R-:W-:Y:S02]  /*148b0*/  SHF.R.U64 R8, R8, 0x3, RZ ;  /* 0x0000000308087819 */ /* 0x000fe400000012ff */
[----:B------:R-:W-:Y:S02]  /*148c0*/  SHF.R.U64 R10, R10, 0x3, RZ ;  /* 0x000000030a0a7819 */ /* 0x000fe400000012ff */
[----:B------:R-:W-:Y:S02]  /*148d0*/  IADD3 R49, P0, R44, 0x2040, RZ ;  /* 0x000020402c317810 */ /* 0x000fe40007f1e0ff */
[----:B------:R-:W-:-:S02]  /*148e0*/  LOP3.LUT R4, R5, R4, RZ, 0x3c, !PT ;  /* 0x0000000405047212 */ /* 0x000fc400078e3cff */
[----:B------:R-:W-:Y:S02]  /*148f0*/  LOP3.LUT R5, R6, 0x380, RZ, 0xc0, !PT ;  /* 0x0000038006057812 */ /* 0x000fe400078ec0ff */
[----:B------:R-:W-:Y:S02]  /*14900*/  LOP3.LUT R38, R39, 0x380, RZ, 0xc0, !PT ;  /* 0x0000038027267812 */ /* 0x000fe400078ec0ff */
[----:B------:R-:W-:Y:S01]  /*14910*/  LOP3.LUT R30, R30, R31, RZ, 0x3c, !PT ;  /* 0x0000001f1e1e7212 */ /* 0x000fe200078e3cff */
[--C-:B------:R-:W-:Y:S01]  /*14920*/  IMAD.X R31, RZ, RZ, R45.reuse, P5 ;  /* 0x000000ffff1f7224 */ /* 0x100fe200028e062d */
[----:B------:R-:W-:Y:S01]  /*14930*/  LOP3.LUT R8, R8, R9, RZ, 0x3c, !PT ;  /* 0x0000000908087212 */ /* 0x000fe200078e3cff */
[--C-:B------:R-:W-:Y:S01]  /*14940*/  IMAD.X R9, RZ, RZ, R45.reuse, P3 ;  /* 0x000000ffff097224 */ /* 0x100fe200018e062d */
[----:B------:R-:W-:Y:S01]  /*14950*/  LOP3.LUT R10, R10, R11, RZ, 0x3c, !PT ;  /* 0x0000000b0a0a7212 */ /* 0x000fe200078e3cff */
[----:B------:R-:W-:Y:S01]  /*14960*/  IMAD.X R11, RZ, RZ, R45, P4 ;  /* 0x000000ffff0b7224 */ /* 0x000fe200020e062d */
[----:B------:R-:W-:-:S02]  /*14970*/  LOP3.LUT R48, R49, 0x380, RZ, 0xc0, !PT ;  /* 0x0000038031307812 */ /* 0x000fc400078ec0ff */
[----:B------:R-:W-:Y:S02]  /*14980*/  SHF.R.U64 R5, R5, 0x3, RZ ;  /* 0x0000000305057819 */ /* 0x000fe400000012ff */
[C---:B------:R-:W-:Y:S02]  /*14990*/  IADD3 R61, P3, R44.reuse, 0x4020, RZ ;  /* 0x000040202c3d7810 */ /* 0x040fe40007f7e0ff */
[----:B------:R-:W-:Y:S02]  /*149a0*/  IADD3 R65, P4, R44, 0x4040, RZ ;  /* 0x000040402c417810 */ /* 0x000fe40007f9e0ff */
[----:B------:R-:W-:Y:S02]  /*149b0*/  SHF.R.U64 R38, R38, 0x3, RZ ;  /* 0x0000000326267819 */ /* 0x000fe400000012ff */
[----:B------:R-:W-:Y:S02]  /*149c0*/  IADD3 R68, P5, R44, 0x4060, RZ ;  /* 0x000040602c447810 */ /* 0x000fe40007fbe0ff */
[----:B------:R-:W-:Y:S01]  /*149d0*/  SHF.R.U64 R48, R48, 0x3, RZ ;  /* 0x0000000330307819 */ /* 0x000fe200000012ff */
[--C-:B------:R-:W-:Y:S01]  /*149e0*/  IMAD.X R7, RZ, RZ, R45.reuse, P2 ;  /* 0x000000ffff077224 */ /* 0x100fe200010e062d */
[----:B------:R-:W-:Y:S01]  /*149f0*/  LOP3.LUT R6, R5, R6, RZ, 0x3c, !PT ;  /* 0x0000000605067212 */ /* 0x000fe200078e3cff */
[----:B------:R-:W-:Y:S01]  /*14a00*/  IMAD.X R5, RZ, RZ, R45, P1 ;  /* 0x000000ffff057224 */ /* 0x000fe200008e062d */
[----:B------:R-:W-:-:S02]  /*14a10*/  MOV R23, R30 ;  /* 0x0000001e00177202 */ /* 0x000fc40000000f00 */
[----:B------:R-:W-:Y:S02]  /*14a20*/  LOP3.LUT R60, R61, 0x380, RZ, 0xc0, !PT ;  /* 0x000003803d3c7812 */ /* 0x000fe400078ec0ff */
[----:B------:R-:W-:Y:S02]  /*14a30*/  LOP3.LUT R64, R65, 0x380, RZ, 0xc0, !PT ;  /* 0x0000038041407812 */ /* 0x000fe400078ec0ff */
[----:B------:R-:W-:Y:S02]  /*14a40*/  MOV R8, R8 ;  /* 0x0000000800087202 */ /* 0x000fe40000000f00 */
[----:B------:R-:W-:Y:S02]  /*14a50*/  F2FP.F16.F32.PACK_AB R30, R170, R173 ;  /* 0x000000adaa1e723e */ /* 0x000fe400000000ff */
[----:B------:R-:W-:Y:S02]  /*14a60*/  F2FP.F16.F32.PACK_AB R31, R47, R46 ;  /* 0x0000002e2f1f723e */ /* 0x000fe400000000ff */
[----:B------:R-:W-:Y:S01]  /*14a70*/  LOP3.LUT R38, R38, R39, RZ, 0x3c, !PT ;  /* 0x0000002726267212 */ /* 0x000fe200078e3cff */
[----:B------:R-:W-:Y:S01]  /*14a80*/  IMAD.X R39, RZ, RZ, R45, P6 ;  /* 0x000000ffff277224 */ /* 0x000fe200030e062d */
[----:B------:R-:W-:-:S02]  /*14a90*/  LOP3.LUT R69, R68, 0x380, RZ, 0xc0, !PT ;  /* 0x0000038044457812 */ /* 0x000fc400078ec0ff */
[----:B------:R-:W-:Y:S02]  /*14aa0*/  MOV R10, R10 ;  /* 0x0000000a000a7202 */ /* 0x000fe40000000f00 */
[----:B------:R-:W-:Y:S01]  /*14ab0*/  LOP3.LUT R48, R48, R49, RZ, 0x3c, !PT ;  /* 0x0000003130307212 */ /* 0x000fe200078e3cff */
[----:B------:R-:W-:Y:S01]  /*14ac0*/  IMAD.X R49, RZ, RZ, R45, P0 ;  /* 0x000000ffff317224 */ /* 0x000fe200000e062d */
[----:B------:R-:W-:Y:S01]  /*14ad0*/  SHF.R.U64 R60, R60, 0x3, RZ ;  /* 0x000000033c3c7819 */ /* 0x000fe200000012ff */
[----:B------:R0:W-:Y:S01]  /*14ae0*/  STSM.16.M88.4 [R8], R28 ;  /* 0x0000001c08007844 */ /* 0x0001e20000000200 */
[----:B------:R-:W-:Y:S02]  /*14af0*/  SHF.R.U64 R64, R64, 0x3, RZ ;  /* 0x0000000340407819 */ /* 0x000fe400000012ff */
[C---:B------:R-:W-:Y:S02]  /*14b00*/  IADD3 R72, P6, R44.reuse, 0x6000, RZ ;  /* 0x000060002c487810 */ /* 0x040fe40007fde0ff */
[----:B------:R-:W-:Y:S01]  /*14b10*/  IADD3 R76, P0, R44, 0x6020, RZ ;  /* 0x000060202c4c7810 */ /* 0x000fe20007f1e0ff */
[----:B------:R1:W-:Y:S01]  /*14b20*/  STSM.16.M88.4 [R10], R32 ;  /* 0x000000200a007844 */ /* 0x0003e20000000200 */
[----:B------:R-:W-:-:S02]  /*14b30*/  SHF.R.U64 R69, R69, 0x3, RZ ;  /* 0x0000000345457819 */ /* 0x000fc400000012ff */
[----:B---3--:R-:W-:Y:S02]  /*14b40*/  MOV R24, R4 ;  /* 0x0000000400187202 */ /* 0x008fe40000000f00 */
[----:B------:R-:W-:Y:S02]  /*14b50*/  MOV R44, R6 ;  /* 0x00000006002c7202 */ /* 0x000fe40000000f00 */
[----:B------:R-:W-:Y:S02]  /*14b60*/  F2FP.F16.F32.PACK_AB R4, R163, R166 ;  /* 0x000000a6a304723e */ /* 0x000fe400000000ff */
[----:B------:R-:W-:Y:S02]  /*14b70*/  F2FP.F16.F32.PACK_AB R5, R59, R58 ;  /* 0x0000003a3b05723e */ /* 0x000fe400000000ff */
[----:B------:R-:W-:Y:S02]  /*14b80*/  F2FP.F16.F32.PACK_AB R6, R161, R164 ;  /* 0x000000a4a106723e */ /* 0x000fe400000000ff */
[----:B------:R-:W-:-:S02]  /*14b90*/  F2FP.F16.F32.PACK_AB R7, R63, R62 ;  /* 0x0000003e3f07723e */ /* 0x000fc400000000ff */
[----:B------:R-:W-:Y:S02]  /*14ba0*/  MOV R38, R38 ;  /* 0x0000002600267202 */ /* 0x000fe40000000f00 */
[----:B0-----:R-:W-:Y:S02]  /*14bb0*/  F2FP.F16.F32.PACK_AB R8, R159, R162 ;  /* 0x000000a29f08723e */ /* 0x001fe400000000ff */
[----:B------:R-:W-:Y:S02]  /*14bc0*/  F2FP.F16.F32.PACK_AB R9, R67, R66 ;  /* 0x000000424309723e */ /* 0x000fe400000000ff */
[----:B-1----:R-:W-:Y:S02]  /*14bd0*/  F2FP.F16.F32.PACK_AB R10, R157, R160 ;  /* 0x000000a09d0a723e */ /* 0x002fe400000000ff */
[----:B------:R-:W-:Y:S02]  /*14be0*/  F2FP.F16.F32.PACK_AB R11, R71, R70 ;  /* 0x00000046470b723e */ /* 0x000fe400000000ff */
[----:B------:R-:W-:-:S02]  /*14bf0*/  LOP3.LUT R60, R60, R61, RZ, 0x3c, !PT ;  /* 0x0000003d3c3c7212 */ /* 0x000fc400078e3cff */
[----:B------:R-:W-:Y:S01]  /*14c00*/  LOP3.LUT R64, R64, R65, RZ, 0x3c, !PT ;  /* 0x0000004140407212 */ /* 0x000fe200078e3cff */
[--C-:B------:R-:W-:Y:S01]  /*14c10*/  IMAD.X R65, RZ, RZ, R45.reuse, P4 ;  /* 0x000000ffff417224 */ /* 0x100fe200020e062d */
[----:B------:R-:W-:Y:S01]  /*14c20*/  LOP3.LUT R68, R69, R68, RZ, 0x3c, !PT ;  /* 0x0000004445447212 */ /* 0x000fe200078e3cff */
[----:B------:R-:W-:Y:S01]  /*14c30*/  IMAD.X R69, RZ, RZ, R45, P5 ;  /* 0x000000ffff457224 */ /* 0x000fe200028e062d */
[----:B------:R-:W-:Y:S02]  /*14c40*/  LOP3.LUT R77, R76, 0x380, RZ, 0xc0, !PT ;  /* 0x000003804c4d7812 */ /* 0x000fe400078ec0ff */
[----:B------:R-:W-:Y:S01]  /*14c50*/  IADD3.X R61, RZ, R45, RZ, P3, !PT ;  /* 0x0000002dff3d7210 */ /* 0x000fe20001ffe4ff */
[----:B------:R-:W-:Y:S01]  /*14c60*/  STSM.16.M88.4 [R23], R4 ;  /* 0x0000000417007844 */ /* 0x000fe20000000200 */
[----:B------:R-:W-:Y:S02]  /*14c70*/  LOP3.LUT R73, R72, 0x380, RZ, 0xc0, !PT ;  /* 0x0000038048497812 */ /* 0x000fe400078ec0ff */
[----:B------:R-:W-:-:S02]  /*14c80*/  MOV R48, R48 ;  /* 0x0000003000307202 */ /* 0x000fc40000000f00 */
[----:B------:R-:W-:Y:S02]  /*14c90*/  F2FP.F16.F32.PACK_AB R12, R155, R158 ;  /* 0x0000009e9b0c723e */ /* 0x000fe400000000ff */
[----:B------:R-:W-:Y:S01]  /*14ca0*/  F2FP.F16.F32.PACK_AB R14, R154, R156 ;  /* 0x0000009c9a0e723e */ /* 0x000fe200000000ff */
[----:B------:R0:W-:Y:S01]  /*14cb0*/  STSM.16.M88.4 [R38], R8 ;  /* 0x0000000826007844 */ /* 0x0001e20000000200 */
[----:B------:R-:W-:Y:S02]  /*14cc0*/  MOV R52, R52 ;  /* 0x0000003400347202 */ /* 0x000fe40000000f00 */
[----:B------:R-:W-:Y:S02]  /*14cd0*/  F2FP.F16.F32.PACK_AB R28, R81, R80 ;  /* 0x00000050511c723e */ /* 0x000fe400000000ff */
[----:B------:R-:W-:Y:S02]  /*14ce0*/  F2FP.F16.F32.PACK_AB R29, R83, R82 ;  /* 0x00000052531d723e */ /* 0x000fe400000000ff */
[----:B------:R-:W-:-:S02]  /*14cf0*/  F2FP.F16.F32.PACK_AB R30, R85, R84 ;  /* 0x00000054551e723e */ /* 0x000fc400000000ff */
[----:B------:R-:W-:Y:S02]  /*14d00*/  F2FP.F16.F32.PACK_AB R31, R87, R86 ;  /* 0x00000056571f723e */ /* 0x000fe400000000ff */
[----:B------:R-:W-:Y:S02]  /*14d10*/  MOV R56, R56 ;  /* 0x0000003800387202 */ /* 0x000fe40000000f00 */
[----:B------:R-:W-:Y:S02]  /*14d20*/  F2FP.F16.F32.PACK_AB R32, R89, R88 ;  /* 0x000000585920723e */ /* 0x000fe400000000ff */
[----:B------:R-:W-:Y:S02]  /*14d30*/  F2FP.F16.F32.PACK_AB R33, R91, R90 ;  /* 0x0000005a5b21723e */ /* 0x000fe400000000ff */
[----:B------:R-:W-:Y:S02]  /*14d40*/  F2FP.F16.F32.PACK_AB R34, R93, R92 ;  /* 0x0000005c5d22723e */ /* 0x000fe400000000ff */
[----:B------:R-:W-:-:S02]  /*14d50*/  F2FP.F16.F32.PACK_AB R35, R95, R94 ;  /* 0x0000005e5f23723e */ /* 0x000fc400000000ff */
[----:B------:R-:W-:Y:S02]  /*14d60*/  SHF.R.U64 R77, R77, 0x3, RZ ;  /* 0x000000034d4d7819 */ /* 0x000fe400000012ff */
[----:B------:R-:W-:Y:S02]  /*14d70*/  MOV R60, R60 ;  /* 0x0000003c003c7202 */ /* 0x000fe40000000f00 */
[----:B0-----:R-:W-:Y:S02]  /*14d80*/  F2FP.F16.F32.PACK_AB R38, R101, R100 ;  /* 0x000000646526723e */ /* 0x001fe400000000ff */
[----:B------:R-:W-:Y:S01]  /*14d90*/  F2FP.F16.F32.PACK_AB R39, R103, R102 ;  /* 0x000000666727723e */ /* 0x000fe200000000ff */
[----:B------:R-:W-:Y:S01]  /*14da0*/  STSM.16.M88.4 [R48], R12 ;  /* 0x0000000c30007844 */ /* 0x000fe20000000200 */
[----:B------:R-:W-:Y:S02]  /*14db0*/  SHF.R.U64 R73, R73, 0x3, RZ ;  /* 0x0000000349497819 */ /* 0x000fe400000012ff */
[----:B------:R-:W-:Y:S01]  /*14dc0*/  MOV R64, R64 ;  /* 0x0000004000407202 */ /* 0x000fe20000000f00 */
[----:B------:R0:W-:Y:S01]  /*14dd0*/  STSM.16.M88.4 [R52], R28 ;  /* 0x0000001c34007844 */ /* 0x0001e20000000200 */
[----:B------:R-:W-:-:S02]  /*14de0*/  MOV R68, R68 ;  /* 0x0000004400447202 */ /* 0x000fc40000000f00 */
[----:B------:R-:W-:Y:S02]  /*14df0*/  F2FP.F16.F32.PACK_AB R4, R113, R112 ;  /* 0x000000707104723e */ /* 0x000fe400000000ff */
[----:B------:R-:W-:Y:S02]  /*14e00*/  F2FP.F16.F32.PACK_AB R5, R115, R114 ;  /* 0x000000727305723e */ /* 0x000fe400000000ff */
[----:B------:R-:W-:Y:S02]  /*14e10*/  F2FP.F16.F32.PACK_AB R6, R117, R116 ;  /* 0x000000747506723e */ /* 0x000fe400000000ff */
[----:B------:R-:W-:Y:S01]  /*14e20*/  F2FP.F16.F32.PACK_AB R7, R119, R118 ;  /* 0x000000767707723e */ /* 0x000fe200000000ff */
[----:B------:R-:W-:Y:S01]  /*14e30*/  STSM.16.M88.4 [R56], R32 ;  /* 0x0000002038007844 */ /* 0x000fe20000000200 */
[----:B------:R-:W-:Y:S01]  /*14e40*/  LOP3.LUT R76, R77, R76, RZ, 0x3c, !PT ;  /* 0x0000004c4d4c7212 */ /* 0x000fe200078e3cff */
[--C-:B------:R-:W-:Y:S01]  /*14e50*/  IMAD.X R77, RZ, RZ, R45.reuse, P0 ;  /* 0x000000ffff4d7224 */ /* 0x100fe200000e062d */
[----:B------:R-:W-:Y:S01]  /*14e60*/  LOP3.LUT R72, R73, R72, RZ, 0x3c, !PT ;  /* 0x0000004849487212 */ /* 0x000fe200078e3cff */
[----:B------:R-:W-:Y:S01]  /*14e70*/  STSM.16.M88.4 [R60], R36 ;  /* 0x000000243c007844 */ /* 0x000fe20000000200 */
[----:B------:R-:W-:Y:S01]  /*14e80*/  IMAD.X R73, RZ, RZ, R45, P6 ;  /* 0x000000ffff497224 */ /* 0x000fe200030e062d */
[----:B------:R-:W-:Y:S01]  /*14e90*/  ISETP.NE.U32.AND P0, PT, RZ, UR4, PT ;  /* 0x00000004ff007c0c */ /* 0x000fe2000bf05070 */
[----:B0-----:R-:W2:Y:S01]  /*14ea0*/  LDC.64 R28, c[0x0][0xc00] ;  /* 0x00030000ff1c7b82 */ /* 0x001ea20000000a00 */
[----:B------:R-:W-:Y:S04]  /*14eb0*/  STSM.16.M88.4 [R64], R40 ;  /* 0x0000002840007844 */ /* 0x000fe80000000200 */
[----:B------:R0:W-:Y:S01]  /*14ec0*/  STSM.16.M88.4 [R68], R4 ;  /* 0x0000000444007844 */ /* 0x0001e20000000200 */
[----:B------:R-:W-:Y:S01]  /*14ed0*/  ISETP.NE.AND.EX P0, PT, RZ, UR5, PT, P0 ;  /* 0x00000005ff007c0c */ /* 0x000fe2000bf05300 */
[----:B------:R-:W-:Y:S01]  /*14ee0*/  ULDC.64 UR4, c[0x0][0xc08] ;  /* 0x0003020000047ab9 */ /* 0x000fe20000000a00 */
[----:B------:R-:W-:-:S02]  /*14ef0*/  MOV R72, R72 ;  /* 0x0000004800487202 */ /* 0x000fc40000000f00 */
[----:B------:R-:W-:Y:S02]  /*14f00*/  F2FP.F16.F32.PACK_AB R8, R121, R120 ;  /* 0x000000787908723e */ /* 0x000fe400000000ff */
[----:B------:R-:W-:Y:S02]  /*14f10*/  F2FP.F16.F32.PACK_AB R9, R123, R122 ;  /* 0x0000007a7b09723e */ /* 0x000fe400000000ff */
[----:B------:R-:W-:Y:S02]  /*14f20*/  F2FP.F16.F32.PACK_AB R10, R125, R124 ;  /* 0x0000007c7d0a723e */ /* 0x000fe400000000ff */
[----:B------:R-:W-:Y:S01]  /*14f30*/  F2FP.F16.F32.PACK_AB R11, R127, R126 ;  /* 0x0000007e7f0b723e */ /* 0x000fe200000000ff */
[----:B0-----:R-:W-:Y:S01]  /*14f40*/  IMAD R5, R98, 0x40, R208 ;  /* 0x0000004062057824 */ /* 0x001fe200078e02d0 */
[----:B------:R-:W-:-:S03]  /*14f50*/  ISETP.NE.U32.AND P6, PT, RZ, UR4, PT ;  /* 0x00000004ff007c0c */ /* 0x000fc6000bfc5070 */
[----:B------:R-:W-:Y:S01]  /*14f60*/  IMAD.WIDE R4, R5, 0x2, R20 ;  /* 0x0000000205047825 */ /* 0x000fe200078e0214 */
[----:B------:R0:W-:Y:S01]  /*14f70*/  STSM.16.M88.4 [R72], R8 ;  /* 0x0000000848007844 */ /* 0x0001e20000000200 */
[----:B------:R-:W-:Y:S02]  /*14f80*/  ISETP.NE.AND.EX P6, PT, RZ, UR5, PT, P6 ;  /* 0x00000005ff007c0c */ /* 0x000fe4000bfc5360 */
[----:B------:R-:W-:Y:S02]  /*14f90*/  MOV R76, R76 ;  /* 0x0000004c004c7202 */ /* 0x000fe40000000f00 */
[----:B------:R-:W-:Y:S02]  /*14fa0*/  F2FP.F16.F32.PACK_AB R12, R129, R128 ;  /* 0x00000080810c723e */ /* 0x000fe400000000ff */
[----:B0-----:R-:W-:-:S04]  /*14fb0*/  IADD3 R11, P1, R4, 0x1000, RZ ;  /* 0x00001000040b7810 */ /* 0x001fc80007f3e0ff */
[----:B------:R-:W-:Y:S02]  /*14fc0*/  LOP3.LUT R8, R11, 0x380, RZ, 0xc0, !PT ;  /* 0x000003800b087812 */ /* 0x000fe400078ec0ff */
[----:B------:R-:W-:Y:S02]  /*14fd0*/  F2FP.F16.F32.PACK_AB R13, R131, R130 ;  /* 0x00000082830d723e */ /* 0x000fe400000000ff */
[----:B------:R-:W-:Y:S02]  /*14fe0*/  SHF.R.U64 R8, R8, 0x3, RZ ;  /* 0x0000000308087819 */ /* 0x000fe400000012ff */
[----:B------:R-:W-:Y:S02]  /*14ff0*/  F2FP.F16.F32.PACK_AB R14, R133, R132 ;  /* 0x00000084850e723e */ /* 0x000fe400000000ff */
[----:B------:R-:W-:Y:S02]  /*15000*/  F2FP.F16.F32.PACK_AB R15, R135, R134 ;  /* 0x00000086870f723e */ /* 0x000fe400000000ff */
[----:B------:R-:W-:-:S02]  /*15010*/  LOP3.LUT R8, R8, R11, RZ, 0x3c, !PT ;  /* 0x0000000b08087212 */ /* 0x000fc400078e3cff */
[----:B------:R-:W0:Y:S01]  /*15020*/  @P6 LDC.64 R10, c[0x0][0xc08] ;  /* 0x00030200ff0a6b82 */ /* 0x000e220000000a00 */
[----:B------:R1:W-:Y:S04]  /*15030*/  STSM.16.M88.4 [R76], R12 ;  /* 0x0000000c4c007844 */ /* 0x0003e80000000200 */
[----:B------:R-:W-:Y:S04]  /*15040*/  STSM.16.M88.4 [R24], R136 ;  /* 0x0000008818007844 */ /* 0x000fe80000000200 */
[----:B------:R3:W-:Y:S01]  /*15050*/  STSM.16.M88.4 [R44], R144 ;  /* 0x000000902c007844 */ /* 0x0007e20000000200 */
[----:B------:R-:W-:Y:S01]  /*15060*/  ULDC UR4, c[0x0][0xa88] ;  /* 0x0002a20000047ab9 */ /* 0x000fe20000000800 */
[----:B------:R-:W-:-:S02]  /*15070*/  IMAD.MOV.U32 R80, RZ, RZ, RZ ;  /* 0x000000ffff507224 */ /* 0x000fc400078e00ff */
[----:B------:R-:W-:Y:S02]  /*15080*/  IMAD.U32 R23, RZ, RZ, UR4 ;  /* 0x00000004ff177e24 */ /* 0x000fe4000f8e00ff */
[C---:B--2---:R-:W-:Y:S01]  /*15090*/  IMAD.WIDE R6, R50.reuse, 0x4, R28 ;  /* 0x0000000432067825 */ /* 0x044fe200078e021c */
[----:B------:R-:W-:Y:S03]  /*150a0*/  BAR.SYNC.DEFER_BLOCKING 0x1, 0x100 ;  /* 0x0044000000007b1d */ /* 0x000fe60000010000 */
[----:B0-----:R-:W-:-:S03]  /*150b0*/  @P6 IMAD.WIDE R10, R50, 0x4, R10 ;  /* 0x00000004320a6825 */ /* 0x001fc600078e020a */
[----:B------:R0:W5:Y:S04]  /*150c0*/  @P0 LDG.E R80, desc[UR42][R6.64] ;  /* 0x0000002a06500981 */ /* 0x000168000c1e1900 */
[----:B------:R0:W5:Y:S01]  /*150d0*/  @P6 LDG.E R23, desc[UR42][R10.64] ;  /* 0x0000002a0a176981 */ /* 0x000162000c1e1900 */
[C---:B------:R-:W-:Y:S02]  /*150e0*/  IADD3 R9, P2, R4.reuse, 0x2000, RZ ;  /* 0x0000200004097810 */ /* 0x040fe40007f5e0ff */
[C---:B------:R-:W-:Y:S02]  /*150f0*/  IADD3 R29, P3, R4.reuse, 0x3000, RZ ;  /* 0x00003000041d7810 */ /* 0x040fe40007f7e0ff */
[----:B------:R-:W-:Y:S02]  /*15100*/  IADD3 R33, P4, R4, 0x4000, RZ ;  /* 0x0000400004217810 */ /* 0x000fe40007f9e0ff */
[----:B-1----:R-:W-:-:S02]  /*15110*/  LOP3.LUT R12, R9, 0x380, RZ, 0xc0, !PT ;  /* 0x00000380090c7812 */ /* 0x002fc400078ec0ff */
[----:B------:R-:W-:Y:S02]  /*15120*/  LOP3.LUT R28, R29, 0x380, RZ, 0xc0, !PT ;  /* 0x000003801d1c7812 */ /* 0x000fe400078ec0ff */
[----:B------:R-:W-:Y:S02]  /*15130*/  LOP3.LUT R32, R33, 0x380, RZ, 0xc0, !PT ;  /* 0x0000038021207812 */ /* 0x000fe400078ec0ff */
[----:B------:R-:W-:Y:S02]  /*15140*/  SHF.R.U64 R12, R12, 0x3, RZ ;  /* 0x000000030c0c7819 */ /* 0x000fe400000012ff */
[----:B------:R-:W-:Y:S02]  /*15150*/  SHF.R.U64 R28, R28, 0x3, RZ ;  /* 0x000000031c1c7819 */ /* 0x000fe400000012ff */
[----:B------:R-:W-:Y:S01]  /*15160*/  SHF.R.U64 R32, R32, 0x3, RZ ;  /* 0x0000000320207819 */ /* 0x000fe200000012ff */
        /* <DEDUP_REMOVED lines=11> */
[----:B------:R-:W-:Y:S02]  /*15220*/  IADD3 R53, P4, R4, 0x9000, RZ ;  /* 0x0000900004357810 */ /* 0x000fe40007f9e0ff */
[----:B------:R-:W-:Y:S02]  /*15230*/  P2R R14, PR, RZ, 0x20 ;  /* 0x00000020ff0e7803 */ /* 0x000fe40000000000 */
[----:B------:R-:W-:-:S02]  /*15240*/  LOP3.LUT R36, R37, 0x380, RZ, 0xc0, !PT ;  /* 0x0000038025247812 */ /* 0x000fc400078ec0ff */
[----:B------:R-:W-:Y:S02]  /*15250*/  LOP3.LUT R40, R41, 0x380, RZ, 0xc0, !PT ;  /* 0x0000038029287812 */ /* 0x000fe400078ec0ff */
[----:B---3--:R-:W-:Y:S02]  /*15260*/  LOP3.LUT R44, R45, 0x380, RZ, 0xc0, !PT ;  /* 0x000003802d2c7812 */ /* 0x008fe400078ec0ff */
[----:B------:R-:W-:Y:S02]  /*15270*/  LOP3.LUT R48, R49, 0x380, RZ, 0xc0, !PT ;  /* 0x0000038031307812 */ /* 0x000fe400078ec0ff */
[----:B------:R-:W-:Y:S02]  /*15280*/  LOP3.LUT R52, R53, 0x380, RZ, 0xc0, !PT ;  /* 0x0000038035347812 */ /* 0x000fe400078ec0ff */
[----:B------:R-:W-:Y:S02]  /*15290*/  IADD3 R57, P5, R4, 0xa000, RZ ;  /* 0x0000a00004397810 */ /* 0x000fe40007fbe0ff */
[----:B------:R-:W-:-:S02]  /*152a0*/  SHF.R.U64 R36, R36, 0x3, RZ ;  /* 0x0000000324247819 */ /* 0x000fc400000012ff */
[----:B------:R-:W-:Y:S02]  /*152b0*/  SHF.R.U64 R40, R40, 0x3, RZ ;  /* 0x0000000328287819 */ /* 0x000fe400000012ff */
[----:B------:R-:W-:Y:S02]  /*152c0*/  LOP3.LUT R56, R57, 0x380, RZ, 0xc0, !PT ;  /* 0x0000038039387812 */ /* 0x000fe400078ec0ff */
        /* <DEDUP_REMOVED lines=8> */
[----:B------:R-:W-:Y:S01]  /*15350*/  SHF.R.U64 R56, R56, 0x3, RZ ;  /* 0x0000000338387819 */ /* 0x000fe200000012ff */
[----:B0-----:R-:W-:Y:S06]  /*15360*/  @P6 BRA `(.L_x_5987) ;  /* 0x0000000000106947 */ /* 0x001fec0003800000 */
[----:B------:R-:W-:Y:S05]  /*15370*/  @!P0 BRA `(.L_x_5987) ;  /* 0x00000000000c8947 */ /* 0x000fea0003800000 */
[----:B------:R-:W2:Y:S04]  /*15380*/  LDG.E R10, desc[UR42][R6.64] ;  /* 0x0000002a060a7981 */ /* 0x000ea8000c1e1900 */
[----:B-----5:R-:W2:Y:S02]  /*15390*/  LDG.E R23, desc[UR42][R6.64+0x4] ;  /* 0x0000042a06177981 */ /* 0x020ea4000c1e1900 */
[----:B--2---:R-:W-:-:S07]  /*153a0*/  IADD3 R23, -R10, R23, RZ ;  /* 0x000000170a177210 */ /* 0x004fce0007ffe1ff */
.L_x_5987:
[----:B------:R-:W2:Y:S01]  /*153b0*/  LDL R86, [R1+0x4c] ;  /* 0x00004c0001567983 */ /* 0x000ea20000100800 */
[----:B------:R-:W-:Y:S01]  /*153c0*/  ISETP.NE.AND P6, PT, R14, RZ, PT ;  /* 0x000000ff0e00720c */ /* 0x000fe20003fc5270 */
[----:B------:R-:W0:Y:S02]  /*153d0*/  S2R R7, SR_TID.X ;  /* 0x0000000000077919 */ /* 0x000e240000002100 */
[----:B0-----:R-:W-:-:S05]  /*153e0*/  VIADD R7, R7, 0xffffff80 ;  /* 0xffffff8007077836 */ /* 0x001fca0000000000 */
[----:B------:R-:W-:-:S04]  /*153f0*/  SHF.R.S32.HI R6, RZ, 0x1f, R7 ;  /* 0x0000001fff067819 */ /* 0x000fc80000011407 */
[----:B------:R-:W-:-:S04]  /*15400*/  LEA.HI R6, R6, R7, RZ, 0x7 ;  /* 0x0000000706067211 */ /* 0x000fc800078f38ff */
[----:B------:R-:W-:-:S06]  /*15410*/  SHF.R.S32.HI R6, RZ, 0x7, R6 ;  /* 0x00000007ff067819 */ /* 0x000fcc0000011406 */
[----:B------:R-:W0:Y:S01]  /*15420*/  SHFL.IDX PT, R6, R6, RZ, 0x1f ;  /* 0x00001fff06067589 */ /* 0x000e2200000e0000 */
[--C-:B------:R-:W-:Y:S01]  /*15430*/  IMAD.X R53, RZ, RZ, R5.reuse, P4 ;  /* 0x000000ffff357224 */ /* 0x100fe200020e0605 */
[----:B------:R-:W-:Y:S01]  /*15440*/  LOP3.LUT R56, R56, R57, RZ, 0x3c, !PT ;  /* 0x0000003938387212 */ /* 0x000fe200078e3cff */
        /* <DEDUP_REMOVED lines=11> */
[----:B------:R-:W-:Y:S02]  /*15500*/  LOP3.LUT R64, R65, 0x380, RZ, 0xc0, !PT ;  /* 0x0000038041407812 */ /* 0x000fe400078ec0ff */
[----:B------:R-:W-:Y:S02]  /*15510*/  LOP3.LUT R68, R69, 0x380, RZ, 0xc0, !PT ;  /* 0x0000038045447812 */ /* 0x000fe400078ec0ff */
[----:B0-----:R-:W-:Y:S02]  /*15520*/  ISETP.NE.AND P4, PT, R6, RZ, PT ;  /* 0x000000ff0600720c */ /* 0x001fe40003f85270 */
        /* <DEDUP_REMOVED lines=9> */
[----:B------:R-:W-:Y:S01]  /*155c0*/  SHF.R.S32.HI R24, RZ, 0x1f, R50 ;  /* 0x0000001fff187819 */ /* 0x000fe20000011432 */
        /* <DEDUP_REMOVED lines=11> */
[----:B------:R-:W-:Y:S02]  /*15680*/  SEL R81, R50, RZ, !P0 ;  /* 0x000000ff32517207 */ /* 0x000fe40004000000 */
[----:B------:R-:W-:Y:S02]  /*15690*/  SEL R24, R24, RZ, !P0 ;  /* 0x000000ff18187207 */ /* 0x000fe40004000000 */
[----:B-----5:R-:W-:Y:S02]  /*156a0*/  SHF.R.S32.HI R21, RZ, 0x1f, R80 ;  /* 0x0000001fff157819 */ /* 0x020fe40000011450 */
[----:B--2---:R-:W-:Y:S01]  /*156b0*/  SHF.R.S32.HI R82, RZ, 0x1f, R86 ;  /* 0x0000001fff527819 */ /* 0x004fe20000011456 */
[----:B------:R-:W-:Y:S06]  /*156c0*/  @P4 BRA `(.L_x_5988) ;  /* 0x0000000000b84947 */ /* 0x000fec0003800000 */
[----:B------:R-:W2:Y:S01]  /*156d0*/  LDL R10, [R1] ;  /* 0x00000000010a7983 */ /* 0x000ea20000100800 */
[----:B------:R-:W0:Y:S01]  /*156e0*/  LDC R30, c[0x0][0xbe8] ;  /* 0x0002fa00ff1e7b82 */ /* 0x000e220000000800 */
[----:B------:R-:W-:Y:S01]  /*156f0*/  ULDC.64 UR4, c[0x0][0xb90] ;  /* 0x0002e40000047ab9 */ /* 0x000fe20000000a00 */
[----:B------:R-:W-:Y:S02]  /*15700*/  IMAD.MOV.U32 R20, RZ, RZ, R80 ;  /* 0x000000ffff147224 */ /* 0x000fe400078e0050 */
[----:B------:R-:W-:Y:S02]  /*15710*/  IMAD.MOV R35, RZ, RZ, -R201 ;  /* 0x000000ffff237224 */ /* 0x000fe400078e0ac9 */
[----:B------:R-:W-:-:S04]  /*15720*/  IMAD.WIDE.U32 R6, R86, UR4, R20 ;  /* 0x0000000456067c25 */ /* 0x000fc8000f8e0014 */
[----:B------:R-:W-:Y:S01]  /*15730*/  IMAD.IADD R34, R198, 0x1, R199 ;  /* 0x00000001c6227824 */ /* 0x000fe200078e02c7 */
[----:B0-----:R-:W-:-:S13]  /*15740*/  ISETP.NE.AND P0, PT, R30, 0x1, PT ;  /* 0x000000011e00780c */ /* 0x001fda0003f05270 */
[----:B------:R-:W0:Y:S08]  /*15750*/  @P0 LDC R11, c[0x0][0xbec] ;  /* 0x0002fb00ff0b0b82 */ /* 0x000e300000000800 */
[----:B------:R-:W1:Y:S01]  /*15760*/  @P0 LDC R31, c[0x0][0xbf0] ;  /* 0x0002fc00ff1f0b82 */ /* 0x000e620000000800 */
[----:B--2---:R-:W-:Y:S02]  /*15770*/  IMAD.IADD R14, R10, 0x1, R199 ;  /* 0x000000010a0e7824 */ /* 0x004fe400078e02c7 */
[----:B------:R-:W-:-:S04]  /*15780*/  IMAD R10, R82, UR4, RZ ;  /* 0x00000004520a7c24 */ /* 0x000fc8000f8e02ff */
[----:B------:R-:W-:Y:S01]  /*15790*/  IMAD R15, R86, UR5, R10 ;  /* 0x00000005560f7c24 */ /* 0x000fe2000f8e020a */
[----:B------:R-:W-:Y:S01]  /*157a0*/  ULDC.64 UR4, c[0x0][0xb98] ;  /* 0x0002e60000047ab9 */ /* 0x000fe20000000a00 */
[----:B0-----:R-:W-:Y:S01]  /*157b0*/  @P0 IMAD.HI.U32 R10, R14, R11, RZ ;  /* 0x0000000b0e0a0227 */ /* 0x001fe200078e00ff */
[----:B------:R-:W-:-:S03]  /*157c0*/  MOV R11, R14 ;  /* 0x0000000e000b7202 */ /* 0x000fc60000000f00 */
[----:B------:R-:W-:Y:S01]  /*157d0*/  IMAD.IADD R7, R7, 0x1, R15 ;  /* 0x0000000107077824 */ /* 0x000fe200078e020f */
[----:B-1----:R-:W-:Y:S01]  /*157e0*/  @P0 SHF.R.U32.HI R11, RZ, R31, R10 ;  /* 0x0000001fff0b0219 */ /* 0x002fe2000001160a */
[----:B------:R-:W-:Y:S02]  /*157f0*/  IMAD R10, R24, UR4, RZ ;  /* 0x00000004180a7c24 */ /* 0x000fe4000f8e02ff */
[----:B------:R-:W-:Y:S01]  /*15800*/  IMAD.WIDE.U32 R6, R81, UR4, R6 ;  /* 0x0000000451067c25 */ /* 0x000fe2000f8e0006 */
[----:B------:R-:W-:-:S03]  /*15810*/  SHF.R.S32.HI R31, RZ, 0x1f, R11 ;  /* 0x0000001fff1f7819 */ /* 0x000fc6000001140b */
[----:B------:R-:W-:Y:S01]  /*15820*/  IMAD.MOV R15, RZ, RZ, -R11 ;  /* 0x000000ffff0f7224 */ /* 0x000fe200078e0a0b */
[----:B------:R-:W-:-:S03]  /*15830*/  IADD3 R6, P0, R11, R6, RZ ;  /* 0x000000060b067210 */ /* 0x000fc60007f1e0ff */
[----:B------:R-:W-:Y:S02]  /*15840*/  IMAD R15, R30, R15, R14 ;  /* 0x0000000f1e0f7224 */ /* 0x000fe400078e020e */
        /* <DEDUP_REMOVED lines=19> */
[----:B------:R-:W1:Y:S06]  /*15980*/  SHFL.IDX PT, R11, R20, 0x1, 0x1c1f ;  /* 0x003c1f00140b7f89 */ /* 0x000e6c00000e0000 */
[----:B0-----:R0:W-:Y:S04]  /*15990*/  @!P1 ST.E desc[UR42][R6.64], R0 ;  /* 0x0000000006009985 */ /* 0x0011e8000c10192a */
[----:B-1----:R0:W-:Y:S02]  /*159a0*/  @!P0 ST.E desc[UR42][R10.64], R3 ;  /* 0x000000030a008985 */ /* 0x0021e4000c10192a */
.L_x_5988:
[----:B------:R-:W1:Y:S01]  /*159b0*/  LDC R84, c[0x0][0xbe8] ;  /* 0x0002fa00ff547b82 */ /* 0x000e620000000800 */
[----:B------:R-:W-:Y:S01]  /*159c0*/  ULDC.64 UR4, c[0x0][0xaa0] ;  /* 0x0002a80000047ab9 */ /* 0x000fe20000000a00 */
[----:B0-----:R-:W5:Y:S01]  /*159d0*/  LD.E.128 R4, desc[UR42][R4.64] ;  /* 0x0000002a04047980 */ /* 0x001f62000c101d00 */
[----:B------:R-:W-:-:S03]  /*159e0*/  IMAD R21, R21, UR4, RZ ;  /* 0x0000000415157c24 */ /* 0x000fc6000f8e02ff */
[----:B------:R-:W5:Y:S01]  /*159f0*/  LD.E.128 R8, desc[UR42][R8.64] ;  /* 0x0000002a08087980 */ /* 0x000f62000c101d00 */
[C---:B------:R-:W-:Y:S02]  /*15a00*/  IMAD R3, R80.reuse, UR5, R21 ;  /* 0x0000000550037c24 */ /* 0x040fe4000f8e0215 */
[----:B------:R-:W-:Y:S01]  /*15a10*/  IMAD.WIDE.U32 R20, R80, UR4, RZ ;  /* 0x0000000450147c25 */ /* 0x000fe2000f8e00ff */
[----:B------:R-:W-:Y:S01]  /*15a20*/  SHF.R.S32.HI R0, RZ, 0x1f, R97 ;  /* 0x0000001fff007819 */ /* 0x000fe20000011461 */
[----:B------:R-:W-:Y:S01]  /*15a30*/  ULDC.64 UR4, c[0x0][0xae8] ;  /* 0x0002ba0000047ab9 */ /* 0x000fe20000000a00 */
[----:B------:R-:W5:Y:S04]  /*15a40*/  LD.E.128 R12, desc[UR42][R12.64] ;  /* 0x0000002a0c0c7980 */ /* 0x000f68000c101d00 */
[----:B------:R-:W5:Y:S04]  /*15a50*/  LD.E.128 R28, desc[UR42][R28.64] ;  /* 0x0000002a1c1c7980 */ /* 0x000f68000c101d00 */
[----:B------:R-:W5:Y:S01]  /*15a60*/  LD.E.128 R32, desc[UR42][R32.64] ;  /* 0x0000002a20207980 */ /* 0x000f62000c101d00 */
[----:B-1----:R-:W-:Y:S01]  /*15a70*/  ISETP.NE.AND P1, PT, R84, 0x1, PT ;  /* 0x000000015400780c */ /* 0x002fe20003f25270 */
[----:B------:R-:W-:-:S02]  /*15a80*/  IMAD.IADD R21, R21, 0x1, R3 ;  /* 0x0000000115157824 */ /* 0x000fc400078e0203 */
[----:B------:R-:W5:Y:S01]  /*15a90*/  LD.E.128 R36, desc[UR42][R36.64] ;  /* 0x0000002a24247980 */ /* 0x000f62000c101d00 */
[----:B------:R-:W0:Y:S01]  /*15aa0*/  LDC R3, c[0x0][0xac8] ;  /* 0x0002b200ff037b82 */ /* 0x000e220000000800 */
[----:B------:R-:W-:Y:S02]  /*15ab0*/  LEA.HI R0, R0, R97, RZ, 0x3 ;  /* 0x0000006100007211 */ /* 0x000fe400078f18ff */
[----:B------:R-:W5:Y:S04]  /*15ac0*/  LD.E.128 R40, desc[UR42][R40.64] ;  /* 0x0000002a28287980 */ /* 0x000f68000c101d00 */
[----:B------:R-:W5:Y:S02]  /*15ad0*/  LD.E.128 R44, desc[UR42][R44.64] ;  /* 0x0000002a2c2c7980 */ /* 0x000f64000c101d00 */
[----:B------:R-:W1:Y:S01]  /*15ae0*/  @P1 LDC R85, c[0x0][0xbec] ;  /* 0x0002fb00ff551b82 */ /* 0x000e620000000800 */
[----:B------:R-:W-:Y:S01]  /*15af0*/  LOP3.LUT R0, R0, 0xfffffff8, RZ, 0xc0, !PT ;  /* 0xfffffff800007812 */ /* 0x000fe200078ec0ff */
[----:B------:R-:W5:Y:S04]  /*15b00*/  LD.E.128 R48, desc[UR42][R48.64] ;  /* 0x0000002a30307980 */ /* 0x000f68000c101d00 */
[----:B------:R-:W5:Y:S02]  /*15b10*/  LD.E.128 R52, desc[UR42][R52.64] ;  /* 0x0000002a34347980 */ /* 0x000f64000c101d00 */
[----:B------:R-:W2:Y:S01]  /*15b20*/  @P1 LDC R87, c[0x0][0xbf0] ;  /* 0x0002fc00ff571b82 */ /* 0x000ea20000000800 */
[----:B------:R-:W-:Y:S01]  /*15b30*/  IMAD.IADD R0, R97, 0x1, -R0 ;  /* 0x0000000161007824 */ /* 0x000fe200078e0a00 */
[----:B------:R-:W5:Y:S01]  /*15b40*/  LD.E.128 R56, desc[UR42][R56.64] ;  /* 0x0000002a38387980 */ /* 0x000f62000c101d00 */
[----:B------:R-:W-:-:S02]  /*15b50*/  IMAD R82, R82, UR4, RZ ;  /* 0x0000000452527c24 */ /* 0x000fc4000f8e02ff */
[----:B------:R-:W-:Y:S01]  /*15b60*/  IMAD R0, R0, 0x20, R98 ;  /* 0x0000002000007824 */ /* 0x000fe200078e0262 */
[----:B------:R-:W5:Y:S01]  /*15b70*/  LD.E.128 R60, desc[UR42][R60.64] ;  /* 0x0000002a3c3c7980 */ /* 0x000f62000c101d00 */
[C---:B------:R-:W-:Y:S02]  /*15b80*/  IMAD R83, R86.reuse, UR5, R82 ;  /* 0x0000000556537c24 */ /* 0x040fe4000f8e0252 */
[----:B------:R-:W-:Y:S01]  /*15b90*/  IMAD.WIDE.U32 R20, R86, UR4, R20 ;  /* 0x0000000456147c25 */ /* 0x000fe2000f8e0014 */
[----:B------:R-:W-:Y:S01]  /*15ba0*/  ULDC.64 UR4, c[0x0][0xaf0] ;  /* 0x0002bc0000047ab9 */ /* 0x000fe20000000a00 */
[----:B------:R-:W5:Y:S02]  /*15bb0*/  LD.E.128 R64, desc[UR42][R64.64] ;  /* 0x0000002a40407980 */ /* 0x000f64000c101d00 */
[----:B------:R-:W-:Y:S02]  /*15bc0*/  VIADD R103, R208, 0x40 ;  /* 0x00000040d0677836 */ /* 0x000fe40000000000 */
[----:B------:R-:W-:Y:S01]  /*15bd0*/  IMAD.IADD R80, R199, 0x1, R0 ;  /* 0x00000001c7507824 */ /* 0x000fe200078e0200 */
[----:B------:R-:W5:Y:S01]  /*15be0*/  LD.E.128 R68, desc[UR42][R68.64] ;  /* 0x0000002a44447980 */ /* 0x000f62000c101d00 */
[----:B------:R-:W-:Y:S01]  /*15bf0*/  IMAD.IADD R21, R21, 0x1, R83 ;  /* 0x0000000115157824 */ /* 0x000fe200078e0253 */
[----:B0-----:R-:W-:Y:S01]  /*15c00*/  ISETP.GE.AND P0, PT, R103, R3, PT ;  /* 0x000000036700720c */ /* 0x001fe20003f06270 */
[----:B------:R-:W-:Y:S01]  /*15c10*/  IMAD R24, R24, UR4, RZ ;  /* 0x0000000418187c24 */ /* 0x000fe2000f8e02ff */
[----:B------:R-:W5:Y:S01]  /*15c20*/  LD.E.128 R72, desc[UR42][R72.64] ;  /* 0x0000002a48487980 */ /* 0x000f62000c101d00 */
[----:B-1----:R-:W-:Y:S01]  /*15c30*/  @P1 IMAD.HI.U32 R0, R80, R85, RZ ;  /* 0x0000005550001227 */ /* 0x002fe200078e00ff */
[----:B------:R-:W-:-:S02]  /*15c40*/  IADD3 R101, R208, 0x80, RZ ;  /* 0x00000080d0657810 */ /* 0x000fc40007ffe0ff */
[----:B------:R-:W5:Y:S01]  /*15c50*/  LD.E.128 R76, desc[UR42][R76.64] ;  /* 0x0000002a4c4c7980 */ /* 0x000f62000c101d00 */
[C---:B------:R-:W-:Y:S01]  /*15c60*/  IMAD R83, R81.reuse, UR5, R24 ;  /* 0x0000000551537c24 */ /* 0x040fe2000f8e0218 */
[----:B------:R-:W-:Y:S01]  /*15c70*/  SEL R24, RZ, 0xffffffff, P0 ;  /* 0xffffffffff187807 */ /* 0x000fe20000000000 */
[----:B------:R-:W-:Y:S01]  /*15c80*/  IMAD.WIDE.U32 R20, R81, UR4, R20 ;  /* 0x0000000451147c25 */ /* 0x000fe2000f8e0014 */
[----:B------:R-:W-:Y:S01]  /*15c90*/  ISETP.GE.AND P0, PT, R101, R3, PT ;  /* 0x000000036500720c */ /* 0x000fe20003f06270 */
[----:B------:R-:W-:Y:S01]  /*15ca0*/  ULDC.64 UR4, c[0x0][0xae0] ;  /* 0x0002b80000047ab9 */ /* 0x000fe20000000a00 */
[----:B------:R-:W-:Y:S01]  /*15cb0*/  @!PT LDS RZ, [RZ] ;  /* 0x00000000fffff984 */ /* 0x000fe20000000800 */
[----:B------:R-:W-:Y:S01]  /*15cc0*/  @!PT LDS RZ, [RZ] ;  /* 0x00000000fffff984 */ /* 0x000fe20000000800 */
[----:B------:R-:W-:Y:S01]  /*15cd0*/  @!PT LDS RZ, [RZ] ;  /* 0x00000000fffff984 */ /* 0x000fe20000000800 */
[----:B------:R-:W-:Y:S01]  /*15ce0*/  @!PT LDS RZ, [RZ] ;  /* 0x00000000fffff984 */ /* 0x000fe20000000800 */
[----:B------:R0:W-:Y:S06]  /*15cf0*/  MEMBAR.ALL.CTA ;  /* 0x0000000000007992 */ /* 0x0001ec0000008000 */
[----:B0-----:R-:W0:Y:S01]  /*15d00*/  FENCE.VIEW.ASYNC.S ;  /* 0x00000000000073c6 */ /* 0x001e220000000000 */
[----:B------:R-:W-:Y:S01]  /*15d10*/  IMAD.MOV.U32 R81, RZ, RZ, R80 ;  /* 0x000000ffff517224 */ /* 0x000fe200078e0050 */
[----:B--2---:R-:W-:Y:S01]  /*15d20*/  @P1 SHF.R.U32.HI R81, RZ, R87, R0 ;  /* 0x00000057ff511219 */ /* 0x004fe20000011600 */
[C---:B------:R-:W-:Y:S01]  /*15d30*/  VIADD R99, R208.reuse, 0xc0 ;  /* 0x000000c0d0637836 */ /* 0x040fe20000000000 */
[-C--:B------:R-:W-:Y:S01]  /*15d40*/  ISETP.GE.AND P1, PT, R208, R3.reuse, PT ;  /* 0x00000003d000720c */ /* 0x080fe20003f26270 */
[----:B------:R-:W-:Y:S01]  /*15d50*/  IMAD.SHL.U32 R85, R24, 0x2, RZ ;  /* 0x0000000218557824 */ /* 0x000fe200078e00ff */
[----:B------:R-:W-:Y:S01]  /*15d60*/  SEL R24, RZ, 0xffffffff, P0 ;  /* 0xffffffffff187807 */ /* 0x000fe20000000000 */
[----:B------:R-:W-:Y:S01]  /*15d70*/  VIADD R97, R208, 0x100 ;  /* 0x00000100d0617836 */ /* 0x000fe20000000000 */
[----:B------:R-:W-:Y:S01]  /*15d80*/  SEL R0, RZ, 0x1, P1 ;  /* 0x00000001ff007807 */ /* 0x000fe20000800000 */
[----:B------:R-:W-:Y:S01]  /*15d90*/  IMAD.IADD R21, R21, 0x1, R83 ;  /* 0x0000000115157824 */ /* 0x000fe200078e0253 */
[----:B------:R-:W-:Y:S01]  /*15da0*/  ISETP.GE.AND P0, PT, R99, R3, PT ;  /* 0x000000036300720c */ /* 0x000fe20003f06270 */
[--C-:B------:R-:W-:Y:S01]  /*15db0*/  IMAD.MOV R83, RZ, RZ, -R81.reuse ;  /* 0x000000ffff537224 */ /* 0x100fe200078e0a51 */
[----:B------:R-:W-:Y:S01]  /*15dc0*/  LOP3.LUT R0, R85, 0x2, R0, 0xe2, !PT ;  /* 0x0000000255007812 */ /* 0x000fe200078ee200 */
[----:B------:R-:W-:Y:S01]  /*15dd0*/  IMAD.SHL.U32 R85, R24, 0x4, RZ ;  /* 0x0000000418557824 */ /* 0x000fe200078e00ff */
[----:B------:R-:W-:Y:S01]  /*15de0*/  SEL R24, RZ, 0xffffffff, P0 ;  /* 0xffffffffff187807 */ /* 0x000fe20000000000 */
[----:B------:R-:W-:Y:S01]  /*15df0*/  IMAD R83, R84, R83, R80 ;  /* 0x0000005354537224 */ /* 0x000fe200078e0250 */
[-C--:B------:R-:W-:Y:S01]  /*15e00*/  ISETP.GE.AND P0, PT, R97, R3.reuse, PT ;  /* 0x000000036100720c */ /* 0x080fe20003f06270 */
[C---:B------:R-:W-:Y:S01]  /*15e10*/  VIADD R95, R208.reuse, 0x140 ;  /* 0x00000140d05f7836 */ /* 0x040fe20000000000 */
[----:B------:R-:W-:Y:S01]  /*15e20*/  SHF.R.S32.HI R80, RZ, 0x1f, R81 ;  /* 0x0000001fff507819 */ /* 0x000fe20000011451 */
[----:B------:R-:W-:Y:S01]  /*15e30*/  VIADD R93, R208, 0x180 ;  /* 0x00000180d05d7836 */ /* 0x000fe20000000000 */
[----:B------:R-:W-:Y:S01]  /*15e40*/  LOP3.LUT R0, R85, 0x4, R0, 0xe2, !PT ;  /* 0x0000000455007812 */ /* 0x000fe200078ee200 */
[----:B------:R-:W-:Y:S01]  /*15e50*/  IMAD.SHL.U32 R85, R24, 0x8, RZ ;  /* 0x0000000818557824 */ /* 0x000fe200078e00ff */
[----:B------:R-:W-:Y:S01]  /*15e60*/  SEL R24, RZ, 0xffffffff, P0 ;  /* 0xffffffffff187807 */ /* 0x000fe20000000000 */
[----:B------:R-:W-:Y:S01]  /*15e70*/  IMAD R80, R80, UR4, RZ ;  /* 0x0000000450507c24 */ /* 0x000fe2000f8e02ff */
[-C--:B------:R-:W-:Y:S01]  /*15e80*/  ISETP.GE.AND P0, PT, R95, R3.reuse, PT ;  /* 0x000000035f00720c */ /* 0x080fe20003f06270 */
[----:B------:R-:W-:Y:S01]  /*15e90*/  IMAD.WIDE.U32 R20, R81, UR4, R20 ;  /* 0x0000000451147c25 */ /* 0x000fe2000f8e0014 */
[----:B------:R-:W-:Y:S01]  /*15ea0*/  LOP3.LUT R0, R85, 0x8, R0, 0xe2, !PT ;  /* 0x0000000855007812 */ /* 0x000fe200078ee200 */
[----:B------:R-:W-:Y:S02]  /*15eb0*/  BSSY B1, `(.L_x_5989) ;  /* 0x000004e000017945 */ /* 0x000fe40003800000 */
[----:B------:R-:W-:Y:S01]  /*15ec0*/  IMAD.SHL.U32 R87, R24, 0x10, RZ ;  /* 0x0000001018577824 */ /* 0x000fe200078e00ff */
[----:B------:R-:W-:Y:S01]  /*15ed0*/  SEL R24, RZ, 0xffffffff, P0 ;  /* 0xffffffffff187807 */ /* 0x000fe20000000000 */
[----:B------:R-:W-:Y:S01]  /*15ee0*/  IMAD R85, R81, UR5, R80 ;  /* 0x0000000551557c24 */ /* 0x000fe2000f8e0250 */
[----:B------:R-:W-:Y:S01]  /*15ef0*/  SHF.R.S32.HI R80, RZ, 0x1f, R83 ;  /* 0x0000001fff507819 */ /* 0x000fe20000011453 */
[----:B------:R-:W-:Y:S01]  /*15f00*/  ULDC.64 UR4, c[0x0][0xad8] ;  /* 0x0002b60000047ab9 */ /* 0x000fe20000000a00 */
[----:B------:R-:W-:Y:S01]  /*15f10*/  LOP3.LUT R0, R87, 0x10, R0, 0xe2, !PT ;  /* 0x0000001057007812 */ /* 0x000fe200078ee200 */
[----:B------:R-:W-:Y:S01]  /*15f20*/  IMAD.SHL.U32 R81, R24, 0x20, RZ ;  /* 0x0000002018517824 */ /* 0x000fe200078e00ff */
[----:B------:R-:W-:Y:S01]  /*15f30*/  ISETP.GE.AND P0, PT, R93, R3, PT ;  /* 0x000000035d00720c */ /* 0x000fe20003f06270 */
[----:B------:R-:W-:-:S02]  /*15f40*/  IMAD.IADD R21, R21, 0x1, R85 ;  /* 0x0000000115157824 */ /* 0x000fc400078e0255 */
[----:B------:R-:W-:Y:S01]  /*15f50*/  IMAD R80, R80, UR4, RZ ;  /* 0x0000000450507c24 */ /* 0x000fe2000f8e02ff */
[----:B------:R-:W-:Y:S01]  /*15f60*/  LOP3.LUT R0, R81, 0x20, R0, 0xe2, !PT ;  /* 0x0000002051007812 */ /* 0x000fe200078ee200 */
[----:B------:R-:W-:Y:S01]  /*15f70*/  IMAD R90, R23, R84, RZ ;  /* 0x00000054175a7224 */ /* 0x000fe200078e02ff */
[----:B------:R-:W-:Y:S01]  /*15f80*/  SEL R23, RZ, 0x40, P0 ;  /* 0x00000040ff177807 */ /* 0x000fe20000000000 */
[----:B------:R-:W-:Y:S02]  /*15f90*/  IMAD.IADD R199, R98, 0x1, R199 ;  /* 0x0000000162c77824 */ /* 0x000fe400078e02c7 */
[C---:B------:R-:W-:Y:S01]  /*15fa0*/  IMAD R81, R83.reuse, UR5, R80 ;  /* 0x0000000553517c24 */ /* 0x040fe2000f8e0250 */
[----:B------:R-:W-:Y:S01]  /*15fb0*/  LOP3.LUT R23, R0, R23, RZ, 0xfc, !PT ;  /* 0x0000001700177212 */ /* 0x000fe200078efcff */
[----:B------:R-:W-:Y:S01]  /*15fc0*/  IMAD.WIDE.U32 R20, R83, UR4, R20 ;  /* 0x0000000453147c25 */ /* 0x000fe2000f8e0014 */
[----:B------:R-:W-:Y:S01]  /*15fd0*/  ISETP.GE.AND P1, PT, R199, R90, PT ;  /* 0x0000005ac700720c */ /* 0x000fe20003f26270 */
[----:B------:R-:W-:-:S02]  /*15fe0*/  ULDC.64 UR4, c[0x0][0xa80] ;  /* 0x0002a00000047ab9 */ /* 0x000fc40000000a00 */
[----:B------:R-:W-:Y:S01]  /*15ff0*/  VIADD R91, R208, 0x1c0 ;  /* 0x000001c0d05b7836 */ /* 0x000fe20000000000 */
[----:B------:R-:W-:Y:S01]  /*16000*/  IADD3 R21, R21, R81, RZ ;  /* 0x0000005115157210 */ /* 0x000fe20007ffe0ff */
[----:B------:R-:W-:Y:S01]  /*16010*/  VIADD R0, R2, 0x28c20 ;  /* 0x00028c2002007836 */ /* 0x000fe20000000000 */
[----:B------:R-:W-:Y:S01]  /*16020*/  LEA R88, P2, R20, UR4, 0x1 ;  /* 0x0000000414587c11 */ /* 0x000fe2000f8408ff */
[C---:B------:R-:W-:Y:S01]  /*16030*/  VIADD R92, R208.reuse, 0x1c0 ;  /* 0x000001c0d05c7836 */ /* 0x040fe20000000000 */
        /* <DEDUP_REMOVED lines=10> */
[----:B------:R0:W1:Y:S01]  /*160e0*/  SHFL.IDX PT, R20, R88, RZ, 0x181f ;  /* 0x00181fff58147589 */ /* 0x00006200000e0000 */
[----:B------:R-:W-:Y:S01]  /*160f0*/  VIADD R104, R208, 0x40 ;  /* 0x00000040d0687836 */ /* 0x000fe20000000000 */
[----:B------:R-:W-:-:S02]  /*16100*/  LOP3.LUT R24, R23, R24, RZ, 0xfc, !PT ;  /* 0x0000001817187212 */ /* 0x000fc400078efcff */
[----:B------:R0:W2:Y:S01]  /*16110*/  SHFL.IDX PT, R21, R89, RZ, 0x181f ;  /* 0x00181fff59157589 */ /* 0x0000a200000e0000 */
[----:B------:R-:W-:Y:S02]  /*16120*/  SHF.R.S32.HI R92, RZ, 0x1f, R92 ;  /* 0x0000001fff5c7819 */ /* 0x000fe4000001145c */
        /* <DEDUP_REMOVED lines=11> */
[CC--:B-1----:R-:W-:Y:S02]  /*161e0*/  @!P1 LEA R80, P2, R103.reuse, R20.reuse, 0x1 ;  /* 0x0000001467509211 */ /* 0x0c2fe400078408ff */
[----:B--2---:R-:W-:Y:S02]  /*161f0*/  @!P0 IMAD.WIDE R82, R208, 0x2, R20 ;  /* 0x00000002d0528825 */ /* 0x004fe400078e0214 */
[----:B------:R-:W-:Y:S02]  /*16200*/  @!P1 LEA.HI.X R81, R103, R21, R104, 0x1, P2 ;  /* 0x0000001567519211 */ /* 0x000fe400010f0c68 */
[-C--:B------:R-:W-:Y:S01]  /*16210*/  ISETP.GE.AND P2, PT, R97, R3.reuse, PT ;  /* 0x000000036100720c */ /* 0x080fe20003f46270 */
[----:B-----5:R0:W-:Y:S01]  /*16220*/  @!P0 ST.E.128 desc[UR42][R82.64], R4 ;  /* 0x0000000452008985 */ /* 0x0201e2000c101d2a */
[----:B------:R-:W-:Y:S02]  /*16230*/  @!P5 LEA R86, P4, R101, R20, 0x1 ;  /* 0x000000146556d211 */ /* 0x000fe400078808ff */
[----:B------:R-:W-:Y:S01]  /*16240*/  LOP3.LUT P0, RZ, R23, 0x40, RZ, 0xc0, !PT ;  /* 0x0000004017ff7812 */ /* 0x000fe2000780c0ff */
[----:B------:R1:W-:Y:S01]  /*16250*/  @!P1 ST.E.128 desc[UR42][R80.64], R12 ;  /* 0x0000000c50009985 */ /* 0x0003e2000c101d2a */
[----:B------:R-:W-:-:S02]  /*16260*/  ISETP.GE.AND P1, PT, R95, R3, PT ;  /* 0x000000035f00720c */ /* 0x000fc40003f26270 */
[-C--:B------:R-:W-:Y:S02]  /*16270*/  @!P5 LEA.HI.X R87, R101, R21.reuse, R102, 0x1, P4 ;  /* 0x000000156557d211 */ /* 0x080fe400020f0c66 */
[----:B------:R-:W-:Y:S02]  /*16280*/  LOP3.LUT P4, RZ, R24, 0x80, RZ, 0xc0, !PT ;  /* 0x0000008018ff7812 */ /* 0x000fe4000788c0ff */
[CC--:B------:R-:W-:Y:S01]  /*16290*/  @!P3 LEA R84, P6, R99.reuse, R20.reuse, 0x1 ;  /* 0x000000146354b211 */ /* 0x0c0fe200078c08ff */
[----:B------:R3:W-:Y:S03]  /*162a0*/  @!P5 ST.E.128 desc[UR42][R86.64], R32 ;  /* 0x000000205600d985 */ /* 0x0007e6000c101d2a */
[----:B------:R-:W-:Y:S02]  /*162b0*/  @!P3 LEA.HI.X R85, R99, R21, R100, 0x1, P6 ;  /* 0x000000156355b211 */ /* 0x000fe400030f0c64 */
[----:B0-----:R-:W-:-:S03]  /*162c0*/  @!P2 LEA R4, P5, R97, R20, 0x1 ;  /* 0x000000146104a211 */ /* 0x001fc600078a08ff */
[----:B------:R3:W-:Y:S01]  /*162d0*/  @!P3 ST.E.128 desc[UR42][R84.64], R40 ;  /* 0x000000285400b985 */ /* 0x0007e2000c101d2a */
[-C--:B------:R-:W-:Y:S02]  /*162e0*/  @!P1 LEA R6, P6, R95, R20.reuse, 0x1 ;  /* 0x000000145f069211 */ /* 0x080fe400078c08ff */
[-C--:B-1----:R-:W-:Y:S02]  /*162f0*/  @P0 LEA R12, P3, R93, R20.reuse, 0x1 ;  /* 0x000000145d0c0211 */ /* 0x082fe400078608ff */
        /* <DEDUP_REMOVED lines=9> */
.L_x_5990:
[----:B------:R-:W-:Y:S05]  /*16390*/  BSYNC B1 ;  /* 0x0000000000017941 */ /* 0x000fea0003800000 */
.L_x_5989:
[----:B------:R-:W-:Y:S01]  /*163a0*/  VIADD R0, R199, 0x20 ;  /* 0x00000020c7007836 */ /* 0x000fe20000000000 */
[----:B---3-5:R0:W3:Y:S04]  /*163b0*/  SHFL.IDX PT, R7, R89, 0x1, 0x181f ;  /* 0x00381f0059077f89 */ /* 0x0280e800000e0000 */
[----:B------:R-:W-:Y:S01]  /*163c0*/  ISETP.GE.AND P0, PT, R0, R90, PT ;  /* 0x0000005a0000720c */ /* 0x000fe20003f06270 */
[----:B------:R0:W4:-:S12]  /*163d0*/  SHFL.IDX PT, R6, R88, 0x1, 0x181f ;  /* 0x00381f0058067f89 */ /* 0x00011800000e0000 */
[----:B0-----:R-:W-:Y:S05]  /*163e0*/  @P0 BRA `(.L_x_5991) ;  /* 0x0000001000580947 */ /* 0x001fea0003800000 */
[-C--:B------:R-:W-:Y:S02]  /*163f0*/  ISETP.GE.AND P5, PT, R103, R3.reuse, PT ;  /* 0x000000036700720c */ /* 0x080fe40003fa6270 */
[-C--:B------:R-:W-:Y:S02]  /*16400*/  ISETP.GE.AND P6, PT, R208, R3.reuse, PT ;  /* 0x00000003d000720c */ /* 0x080fe40003fc6270 */
[-C--:B------:R-:W-:Y:S02]  /*16410*/  ISETP.GE.AND P3, PT, R101, R3.reuse, PT ;  /* 0x000000036500720c */ /* 0x080fe40003f66270 */
[-C--:B------:R-:W-:Y:S02]  /*16420*/  ISETP.GE.AND P2, PT, R99, R3.reuse, PT ;  /* 0x000000036300720c */ /* 0x080fe40003f46270 */
[-C--:B------:R-:W-:Y:S02]  /*16430*/  ISETP.GE.AND P1, PT, R97, R3.reuse, PT ;  /* 0x000000036100720c */ /* 0x080fe40003f26270 */
[----:B------:R-:W-:-:S03]  /*16440*/  ISETP.GE.AND P0, PT, R95, R3, PT ;  /* 0x000000035f00720c */ /* 0x000fc60003f06270 */
[CC--:B----4-:R-:W-:Y:S02]  /*16450*/  @!P5 LEA R12, P4, R103.reuse, R6.reuse, 0x1 ;  /* 0x00000006670cd211 */ /* 0x0d0fe400078808ff */
[----:B---3--:R-:W-:Y:S02]  /*16460*/  @!P6 IMAD.WIDE R4, R208, 0x2, R6 ;  /* 0x00000002d004e825 */ /* 0x008fe400078e0206 */
[----:B------:R-:W-:Y:S02]  /*16470*/  @!P5 LEA.HI.X R13, R103, R7, R104, 0x1, P4 ;  /* 0x00000007670dd211 */ /* 0x000fe400020f0c68 */
[----:B------:R-:W-:Y:S01]  /*16480*/  LOP3.LUT P4, RZ, R23, 0x40, RZ, 0xc0, !PT ;  /* 0x0000004017ff7812 */ /* 0x000fe2000788c0ff */
[----:B------:R0:W-:Y:S01]  /*16490*/  @!P6 ST.E.128 desc[UR42][R4.64], R8 ;  /* 0x000000080400e985 */ /* 0x0001e2000c101d2a */
[----:B------:R-:W-:-:S03]  /*164a0*/  @!P3 LEA R14, P6, R101, R6, 0x1 ;  /* 0x00000006650eb211 */ /* 0x000fc600078c08ff */
[----:B------:R3:W-:Y:S01]  /*164b0*/  @!P5 ST.E.128 desc[UR42][R12.64], R28 ;  /* 0x0000001c0c00d985 */ /* 0x0007e2000c101d2a */
[-C--:B------:R-:W-:Y:S02]  /*164c0*/  @!P3 LEA.HI.X R15, R101, R7.reuse, R102, 0x1, P6 ;  /* 0x00000007650fb211 */ /* 0x080fe400030f0c66 */
[-C--:B-1----:R-:W-:Y:S02]  /*164d0*/  @!P2 LEA R20, P5, R99, R6.reuse, 0x1 ;  /* 0x000000066314a211 */ /* 0x082fe400078a08ff */
[-C--:B------:R-:W-:Y:S01]  /*164e0*/  @!P1 LEA R32, P6, R97, R6.reuse, 0x1 ;  /* 0x0000000661209211 */ /* 0x080fe200078c08ff */
[----:B------:R3:W-:Y:S01]  /*164f0*/  @!P3 ST.E.128 desc[UR42][R14.64], R36 ;  /* 0x000000240e00b985 */ /* 0x0007e2000c101d2a */
[----:B------:R-:W-:Y:S02]  /*16500*/  @!P0 LEA R34, P3, R95, R6, 0x1 ;  /* 0x000000065f228211 */ /* 0x000fe400078608ff */
[-C--:B--2---:R-:W-:Y:S02]  /*16510*/  @!P2 LEA.HI.X R21, R99, R7.reuse, R100, 0x1, P5 ;  /* 0x000000076315a211 */ /* 0x084fe400028f0c64 */
        /* <DEDUP_REMOVED lines=14> */
.L_x_5986:
[----:B------:R-:W4:Y:S01]  /*16600*/  LDL R9, [R1+0x50] ;  /* 0x0000500001097983 */ /* 0x000f220000100800 */
[----:B------:R-:W-:Y:S01]  /*16610*/  ULDC.64 UR4, c[0x0][0xc00] ;  /* 0x0003000000047ab9 */ /* 0x000fe20000000a00 */
[----:B------:R-:W4:Y:S01]  /*16620*/  LDC.64 R4, c[0x0][0xc00] ;  /* 0x00030000ff047b82 */ /* 0x000f220000000a00 */
[----:B------:R-:W-:Y:S01]  /*16630*/  ISETP.NE.U32.AND P0, PT, RZ, UR4, PT ;  /* 0x00000004ff007c0c */ /* 0x000fe2000bf05070 */
[----:B------:R-:W-:-:S03]  /*16640*/  IMAD.MOV.U32 R3, RZ, RZ, RZ ;  /* 0x000000ffff037224 */ /* 0x000fc600078e00ff */
[----:B------:R-:W-:Y:S01]  /*16650*/  ISETP.NE.AND.EX P0, PT, RZ, UR5, PT, P0 ;  /* 0x00000005ff007c0c */ /* 0x000fe2000bf05300 */
[----:B------:R-:W-:Y:S02]  /*16660*/  ULDC.64 UR4, c[0x0][0xc08] ;  /* 0x0003020000047ab9 */ /* 0x000fe40000000a00 */
[----:B------:R-:W-:Y:S01]  /*16670*/  ISETP.NE.U32.AND P1, PT, RZ, UR4, PT ;  /* 0x00000004ff007c0c */ /* 0x000fe2000bf25070 */
[----:B---3--:R-:W3:Y:S01]  /*16680*/  S2R R24, SR_TID.X ;  /* 0x0000000000187919 */ /* 0x008ee20000002100 */
[----:B------:R-:W0:Y:S02]  /*16690*/  LDC R21, c[0x0][0xbe8] ;  /* 0x0002fa00ff157b82 */ /* 0x000e240000000800 */
[----:B------:R-:W-:-:S13]  /*166a0*/  ISETP.NE.AND.EX P1, PT, RZ, UR5, PT, P1 ;  /* 0x00000005ff007c0c */ /* 0x000fda000bf25310 */
[----:B------:R-:W1:Y:S01]  /*166b0*/  @P1 LDC.64 R6, c[0x0][0xc08] ;  /* 0x00030200ff061b82 */ /* 0x000e620000000a00 */
[----:B------:R-:W-:Y:S02]  /*166c0*/  ULDC UR4, c[0x0][0xa88] ;  /* 0x0002a20000047ab9 */ /* 0x000fe40000000800 */
[----:B------:R-:W-:Y:S02]  /*166d0*/  IMAD.U32 R0, RZ, RZ, UR4 ;  /* 0x00000004ff007e24 */ /* 0x000fe4000f8e00ff */
[----:B----4-:R-:W-:-:S04]  /*166e0*/  IMAD.WIDE R4, R9, 0x4, R4 ;  /* 0x0000000409047825 */ /* 0x010fc800078e0204 */
[----:B-1----:R-:W-:Y:S01]  /*166f0*/  @P1 IMAD.WIDE R6, R9, 0x4, R6 ;  /* 0x0000000409061825 */ /* 0x002fe200078e0206 */
[----:B------:R1:W5:Y:S03]  /*16700*/  @P0 LDG.E R3, desc[UR42][R4.64] ;  /* 0x0000002a04030981 */ /* 0x000366000c1e1900 */
[----:B---3--:R-:W-:Y:S01]  /*16710*/  VIADD R24, R24, 0xffffff80 ;  /* 0xffffff8018187836 */ /* 0x008fe20000000000 */
[----:B------:R1:W5:Y:S01]  /*16720*/  @P1 LDG.E R0, desc[UR42][R6.64] ;  /* 0x0000002a06001981 */ /* 0x000362000c1e1900 */
[----:B------:R-:W-:-:S03]  /*16730*/  SHF.R.S32.HI R8, RZ, 0x1f, R9 ;  /* 0x0000001fff087819 */ /* 0x000fc60000011409 */
[----:B------:R-:W-:Y:S01]  /*16740*/  ISETP.GE.AND P2, PT, R24, 0x40, PT ;  /* 0x000000401800780c */ /* 0x000fe20003f46270 */
[----:B0-----:R-:W-:-:S12]  /*16750*/  @P1 BRA `(.L_x_5992) ;  /* 0x0000000000101947 */ /* 0x001fd80003800000 */
[----:B------:R-:W-:Y:S05]  /*16760*/  @!P0 BRA `(.L_x_5992) ;  /* 0x00000000000c8947 */ /* 0x000fea0003800000 */
[----:B-1----:R-:W3:Y:S04]  /*16770*/  LDG.E R7, desc[UR42][R4.64] ;  /* 0x0000002a04077981 */ /* 0x002ee8000c1e1900 */
[----:B-----5:R-:W3:Y:S02]  /*16780*/  LDG.E R0, desc[UR42][R4.64+0x4] ;  /* 0x0000042a04007981 */ /* 0x020ee4000c1e1900 */
[----:B---3--:R-:W-:-:S07]  /*16790*/  IMAD.IADD R0, R0, 0x1, -R7 ;  /* 0x0000000100007824 */ /* 0x008fce00078e0a07 */
.L_x_5992:
[----:B------:R-:W3:Y:S01]  /*167a0*/  LDL R28, [R1+0x4c] ;  /* 0x00004c00011c7983 */ /* 0x000ee20000100800 */
[----:B------:R-:W-:Y:S01]  /*167b0*/  BSSY B1, `(.L_x_5993) ;  /* 0x000002d000017945 */ /* 0x000fe20003800000 */
[----:B------:R-:W-:Y:S02]  /*167c0*/  SEL R13, R9, RZ, !P0 ;  /* 0x000000ff090d7207 */ /* 0x000fe40004000000 */
[----:B------:R-:W-:Y:S02]  /*167d0*/  SEL R14, R8, RZ, !P0 ;  /* 0x000000ff080e7207 */ /* 0x000fe40004000000 */
[----:B-----5:R-:W-:Y:S02]  /*167e0*/  SHF.R.S32.HI R10, RZ, 0x1f, R3 ;  /* 0x0000001fff0a7819 */ /* 0x020fe40000011403 */
[----:B---3--:R-:W-:Y:S01]  /*167f0*/  SHF.R.S32.HI R12, RZ, 0x1f, R28 ;  /* 0x0000001fff0c7819 */ /* 0x008fe2000001141c */
[----:B------:R-:W-:Y:S06]  /*16800*/  @P2 BRA `(.L_x_5994) ;  /* 0x00000000009c2947 */ /* 0x000fec0003800000 */
[----:B-1----:R-:W0:Y:S01]  /*16810*/  S2R R6, SR_TID.X ;  /* 0x0000000000067919 */ /* 0x002e220000002100 */
[----:B------:R-:W1:Y:S02]  /*16820*/  LDC R20, c[0x0][0xbe8] ;  /* 0x0002fa00ff147b82 */ /* 0x000e640000000800 */
[----:B-1----:R-:W-:Y:S01]  /*16830*/  IMAD R4, R0, R20, RZ ;  /* 0x0000001400047224 */ /* 0x002fe200078e02ff */
[----:B0-----:R-:W-:-:S04]  /*16840*/  IADD3 R11, R199, -0x80, R6 ;  /* 0xffffff80c70b7810 */ /* 0x001fc80007ffe006 */
        /* <DEDUP_REMOVED lines=9> */
[----:B------:R-:W0:Y:S01]  /*168e0*/  @P0 LDC R6, c[0x0][0xbec] ;  /* 0x0002fb00ff060b82 */ /* 0x000e220000000800 */
[----:B------:R-:W-:Y:S01]  /*168f0*/  IMAD R9, R28, UR5, R8 ;  /* 0x000000051c097c24 */ /* 0x000fe2000f8e0208 */
[----:B------:R-:W-:-:S03]  /*16900*/  ULDC.64 UR4, c[0x0][0xb98] ;  /* 0x0002e60000047ab9 */ /* 0x000fc60000000a00 */
[----:B------:R-:W-:-:S03]  /*16910*/  IMAD.IADD R5, R5, 0x1, R9 ;  /* 0x0000000105057824 */ /* 0x000fc600078e0209 */
[----:B------:R-:W1:Y:S01]  /*16920*/  @P0 LDC R15, c[0x0][0xbf0] ;  /* 0x0002fc00ff0f0b82 */ /* 0x000e620000000800 */
[----:B------:R-:W-:-:S04]  /*16930*/  IMAD.WIDE.U32 R4, R13, UR4, R4 ;  /* 0x000000040d047c25 */ /* 0x000fc8000f8e0004 */
[----:B0-----:R-:W-:-:S05]  /*16940*/  @P0 IMAD.HI.U32 R6, R11, R6, RZ ;  /* 0x000000060b060227 */ /* 0x001fca00078e00ff */
[----:B-1----:R-:W-:Y:S01]  /*16950*/  @P0 SHF.R.U32.HI R7, RZ, R15, R6 ;  /* 0x0000000fff070219 */ /* 0x002fe20000011606 */
        /* <DEDUP_REMOVED lines=18> */
.L_x_5994:
[----:B------:R-:W-:Y:S05]  /*16a80*/  BSYNC B1 ;  /* 0x0000000000017941 */ /* 0x000fea0003800000 */
.L_x_5993:
[----:B------:R-:W-:Y:S01]  /*16a90*/  ISETP.NE.AND P0, PT, R21, 0x1, PT ;  /* 0x000000011500780c */ /* 0x000fe20003f05270 */
[----:B------:R-:W3:Y:S01]  /*16aa0*/  LDC R23, c[0x0][0xac8] ;  /* 0x0002b200ff177b82 */ /* 0x000ee20000000800 */
[----:B------:R-:W-:Y:S01]  /*16ab0*/  ULDC.64 UR4, c[0x0][0xaa0] ;  /* 0x0002a80000047ab9 */ /* 0x000fe20000000a00 */
[--C-:B------:R-:W-:Y:S01]  /*16ac0*/  SHF.R.S32.HI R8, RZ, 0x1f, R24.reuse ;  /* 0x0000001fff087819 */ /* 0x100fe20000011418 */
[----:B01----:R-:W-:Y:S01]  /*16ad0*/  IMAD R6, R10, UR4, RZ ;  /* 0x000000040a067c24 */ /* 0x003fe2000f8e02ff */
[----:B------:R-:W-:Y:S01]  /*16ae0*/  SHF.R.S32.HI R15, RZ, 0x1f, R24 ;  /* 0x0000001fff0f7819 */ /* 0x000fe20000011418 */
[----:B------:R-:W-:Y:S01]  /*16af0*/  IMAD.WIDE.U32 R4, R3, UR4, RZ ;  /* 0x0000000403047c25 */ /* 0x000fe2000f8e00ff */
        /* <DEDUP_REMOVED lines=10> */
[----:B------:R-:W-:Y:S01]  /*16ba0*/  IADD3 R35, R208, 0x140, RZ ;  /* 0x00000140d0237810 */ /* 0x000fe20007ffe0ff */
[----:B------:R-:W-:-:S02]  /*16bb0*/  IMAD.IADD R8, R24, 0x1, -R8 ;  /* 0x0000000118087824 */ /* 0x000fc400078e0a08 */
[----:B------:R-:W-:Y:S01]  /*16bc0*/  VIADD R42, R208, 0x40 ;  /* 0x00000040d02a7836 */ /* 0x000fe20000000000 */
[----:B------:R-:W1:Y:S01]  /*16bd0*/  @P0 LDC R9, c[0x0][0xbf0] ;  /* 0x0002fc00ff090b82 */ /* 0x000e620000000800 */
[C---:B------:R-:W-:Y:S01]  /*16be0*/  IMAD R3, R28.reuse, UR5, R3 ;  /* 0x000000051c037c24 */ /* 0x040fe2000f8e0203 */
[----:B------:R-:W-:Y:S01]  /*16bf0*/  SHF.R.S32.HI R35, RZ, 0x1f, R35 ;  /* 0x0000001fff237819 */ /* 0x000fe20000011423 */
[----:B------:R-:W-:Y:S01]  /*16c00*/  IMAD.WIDE.U32 R4, R28, UR4, R4 ;  /* 0x000000041c047c25 */ /* 0x000fe2000f8e0004 */
[----:B------:R-:W-:Y:S01]  /*16c10*/  ULDC.64 UR4, c[0x0][0xaf0] ;  /* 0x0002bc0000047ab9 */ /* 0x000fe20000000a00 */
[-C--:B---3--:R-:W-:Y:S02]  /*16c20*/  ISETP.GE.AND P1, PT, R42, R23.reuse, PT ;  /* 0x000000172a00720c */ /* 0x088fe40003f26270 */
[----:B------:R-:W-:Y:S01]  /*16c30*/  IMAD R6, R8, 0x20, R15 ;  /* 0x0000002008067824 */ /* 0x000fe200078e020f */
[----:B------:R-:W-:Y:S01]  /*16c40*/  ISETP.GE.AND P2, PT, R208, R23, PT ;  /* 0x00000017d000720c */ /* 0x000fe20003f46270 */
[----:B------:R-:W-:Y:S01]  /*16c50*/  IMAD.IADD R5, R5, 0x1, R3 ;  /* 0x0000000105057824 */ /* 0x000fe200078e0203 */
[----:B------:R-:W-:Y:S01]  /*16c60*/  SEL R10, RZ, 0xffffffff, P1 ;  /* 0xffffffffff0a7807 */ /* 0x000fe20000800000 */
[----:B------:R-:W-:-:S02]  /*16c70*/  IMAD R3, R14, UR4, RZ ;  /* 0x000000040e037c24 */ /* 0x000fc4000f8e02ff */
[----:B------:R-:W-:Y:S01]  /*16c80*/  IMAD.IADD R8, R199, 0x1, R6 ;  /* 0x00000001c7087824 */ /* 0x000fe200078e0206 */
[----:B------:R-:W-:Y:S01]  /*16c90*/  SHF.L.U32 R10, R10, 0x1, RZ ;  /* 0x000000010a0a7819 */ /* 0x000fe200000006ff */
[----:B------:R-:W-:Y:S02]  /*16ca0*/  VIADD R40, R208, 0x80 ;  /* 0x00000080d0287836 */ /* 0x000fe40000000000 */
[C---:B------:R-:W-:Y:S02]  /*16cb0*/  IMAD R3, R13.reuse, UR5, R3 ;  /* 0x000000050d037c24 */ /* 0x040fe4000f8e0203 */
[----:B------:R-:W-:Y:S01]  /*16cc0*/  IMAD.WIDE.U32 R4, R13, UR4, R4 ;  /* 0x000000040d047c25 */ /* 0x000fe2000f8e0004 */
[----:B------:R-:W-:-:S03]  /*16cd0*/  ULDC.64 UR4, c[0x0][0xae0] ;  /* 0x0002b80000047ab9 */ /* 0x000fc60000000a00 */
[----:B0-----:R-:W-:Y:S01]  /*16ce0*/  @P0 IMAD.HI.U32 R6, R8, R7, RZ ;  /* 0x0000000708060227 */ /* 0x001fe200078e00ff */
[----:B------:R-:W-:Y:S02]  /*16cf0*/  SEL R7, RZ, 0x1, P2 ;  /* 0x00000001ff077807 */ /* 0x000fe40001000000 */
[----:B------:R-:W-:Y:S01]  /*16d00*/  ISETP.GE.AND P2, PT, R40, R23, PT ;  /* 0x000000172800720c */ /* 0x000fe20003f46270 */
[C---:B------:R-:W-:Y:S02]  /*16d10*/  VIADD R38, R208.reuse, 0xc0 ;  /* 0x000000c0d0267836 */ /* 0x040fe40000000000 */
[----:B------:R-:W-:Y:S02]  /*16d20*/  IMAD.IADD R5, R5, 0x1, R3 ;  /* 0x0000000105057824 */ /* 0x000fe400078e0203 */
[----:B------:R-:W-:Y:S01]  /*16d30*/  IMAD.MOV.U32 R3, RZ, RZ, R8 ;  /* 0x000000ffff037224 */ /* 0x000fe200078e0008 */
[----:B-1----:R-:W-:Y:S01]  /*16d40*/  @P0 SHF.R.U32.HI R3, RZ, R9, R6 ;  /* 0x00000009ff030219 */ /* 0x002fe20000011606 */
[----:B------:R-:W-:Y:S01]  /*16d50*/  VIADD R36, R208, 0x100 ;  /* 0x00000100d0247836 */ /* 0x000fe20000000000 */
[----:B------:R-:W-:Y:S01]  /*16d60*/  LOP3.LUT R9, R10, 0x2, R7, 0xe2, !PT ;  /* 0x000000020a097812 */ /* 0x000fe200078ee207 */
[----:B------:R-:W-:Y:S01]  /*16d70*/  IMAD R29, R0, R21, RZ ;  /* 0x00000015001d7224 */ /* 0x000fe200078e02ff */
[----:B------:R-:W-:Y:S01]  /*16d80*/  ISETP.GE.AND P1, PT, R38, R23, PT ;  /* 0x000000172600720c */ /* 0x000fe20003f26270 */
[--C-:B------:R-:W-:Y:S01]  /*16d90*/  IMAD.MOV R7, RZ, RZ, -R3.reuse ;  /* 0x000000ffff077224 */ /* 0x100fe200078e0a03 */
[----:B------:R-:W-:Y:S01]  /*16da0*/  SEL R10, RZ, 0xffffffff, P2 ;  /* 0xffffffffff0a7807 */ /* 0x000fe20001000000 */
[----:B------:R-:W-:Y:S01]  /*16db0*/  VIADD R34, R208, 0x140 ;  /* 0x00000140d0227836 */ /* 0x000fe20000000000 */
[----:B------:R-:W-:Y:S01]  /*16dc0*/  SHF.R.S32.HI R6, RZ, 0x1f, R3 ;  /* 0x0000001fff067819 */ /* 0x000fe20000011403 */
[----:B------:R-:W-:Y:S01]  /*16dd0*/  IMAD R7, R21, R7, R8 ;  /* 0x0000000715077224 */ /* 0x000fe200078e0208 */
[----:B------:R-:W-:Y:S01]  /*16de0*/  SEL R11, RZ, 0xffffffff, P1 ;  /* 0xffffffffff0b7807 */ /* 0x000fe20000800000 */
[----:B------:R-:W-:Y:S01]  /*16df0*/  IMAD.SHL.U32 R10, R10, 0x4, RZ ;  /* 0x000000040a0a7824 */ /* 0x000fe200078e00ff */
[----:B------:R-:W-:Y:S01]  /*16e00*/  ISETP.GE.AND P0, PT, R36, R23, PT ;  /* 0x000000172400720c */ /* 0x000fe20003f06270 */
[----:B------:R-:W-:-:S02]  /*16e10*/  IMAD R6, R6, UR4, RZ ;  /* 0x0000000406067c24 */ /* 0x000fc4000f8e02ff */
[----:B------:R-:W-:Y:S01]  /*16e20*/  IMAD.SHL.U32 R11, R11, 0x8, RZ ;  /* 0x000000080b0b7824 */ /* 0x000fe200078e00ff */
[----:B------:R-:W-:Y:S01]  /*16e30*/  LOP3.LUT R0, R10, 0x4, R9, 0xe2, !PT ;  /* 0x000000040a007812 */ /* 0x000fe200078ee209 */
[C---:B------:R-:W-:Y:S01]  /*16e40*/  IMAD R9, R3.reuse, UR5, R6 ;  /* 0x0000000503097c24 */ /* 0x040fe2000f8e0206 */
[----:B------:R-:W-:Y:S01]  /*16e50*/  SEL R6, RZ, 0xffffffff, P0 ;  /* 0xffffffffff067807 */ /* 0x000fe20000000000 */
[----:B------:R-:W-:Y:S01]  /*16e60*/  IMAD.WIDE.U32 R4, R3, UR4, R4 ;  /* 0x0000000403047c25 */ /* 0x000fe2000f8e0004 */
[----:B------:R-:W-:Y:S01]  /*16e70*/  LOP3.LUT R3, R11, 0x8, R0, 0xe2, !PT ;  /* 0x000000080b037812 */ /* 0x000fe200078ee200 */
[----:B------:R-:W-:Y:S01]  /*16e80*/  ULDC.64 UR4, c[0x0][0xad8] ;  /* 0x0002b60000047ab9 */ /* 0x000fe20000000a00 */
[----:B------:R-:W-:Y:S01]  /*16e90*/  SHF.R.S32.HI R0, RZ, 0x1f, R7 ;  /* 0x0000001fff007819 */ /* 0x000fe20000011407 */
[----:B------:R-:W-:Y:S01]  /*16ea0*/  VIADD R32, R208, 0x180 ;  /* 0x00000180d0207836 */ /* 0x000fe20000000000 */
[----:B------:R-:W-:Y:S01]  /*16eb0*/  ISETP.GE.AND P0, PT, R34, R23, PT ;  /* 0x000000172200720c */ /* 0x000fe20003f06270 */
[----:B------:R-:W-:-:S02]  /*16ec0*/  IMAD.SHL.U32 R6, R6, 0x10, RZ ;  /* 0x0000001006067824 */ /* 0x000fc400078e00ff */
[----:B------:R-:W-:Y:S01]  /*16ed0*/  IMAD.IADD R5, R5, 0x1, R9 ;  /* 0x0000000105057824 */ /* 0x000fe200078e0209 */
[----:B------:R-:W-:Y:S01]  /*16ee0*/  SEL R8, RZ, 0xffffffff, P0 ;  /* 0xffffffffff087807 */ /* 0x000fe20000000000 */
[----:B------:R-:W-:Y:S01]  /*16ef0*/  IMAD R0, R0, UR4, RZ ;  /* 0x0000000400007c24 */ /* 0x000fe2000f8e02ff */
[----:B------:R-:W-:Y:S01]  /*16f00*/  ISETP.GE.AND P0, PT, R32, R23, PT ;  /* 0x000000172000720c */ /* 0x000fe20003f06270 */
[----:B------:R-:W-:Y:S01]  /*16f10*/  IMAD.IADD R28, R15, 0x1, R199 ;  /* 0x000000010f1c7824 */ /* 0x000fe200078e02c7 */
[----:B------:R-:W-:Y:S01]  /*16f20*/  LOP3.LUT R6, R6, 0x10, R3, 0xe2, !PT ;  /* 0x0000001006067812 */ /* 0x000fe200078ee203 */
[C---:B------:R-:W-:Y:S02]  /*16f30*/  IMAD R3, R7.reuse, UR5, R0 ;  /* 0x0000000507037c24 */ /* 0x040fe4000f8e0200 */
[----:B------:R-:W-:Y:S01]  /*16f40*/  IMAD.WIDE.U32 R4, R7, UR4, R4 ;  /* 0x0000000407047c25 */ /* 0x000fe2000f8e0004 */
[----:B------:R-:W-:Y:S01]  /*16f50*/  SEL R7, RZ, 0x40, P0 ;  /* 0x00000040ff077807 */ /* 0x000fe20000000000 */
[----:B------:R-:W-:Y:S01]  /*16f60*/  ULDC.64 UR4, c[0x0][0xa80] ;  /* 0x0002a00000047ab9 */ /* 0x000fe20000000a00 */
[----:B------:R-:W-:Y:S01]  /*16f70*/  ISETP.GE.AND P0, PT, R28, R29, PT ;  /* 0x0000001d1c00720c */ /* 0x000fe20003f06270 */
[----:B------:R-:W-:Y:S01]  /*16f80*/  IMAD.SHL.U32 R9, R8, 0x20, RZ ;  /* 0x0000002008097824 */ /* 0x000fe200078e00ff */
[----:B------:R-:W-:Y:S01]  /*16f90*/  LEA R20, P1, R4, UR4, 0x1 ;  /* 0x0000000404147c11 */ /* 0x000fe2000f8208ff */
[----:B------:R-:W-:-:S02]  /*16fa0*/  VIADD R30, R208, 0x1c0 ;  /* 0x000001c0d01e7836 */ /* 0x000fc40000000000 */
        /* <DEDUP_REMOVED lines=11> */
[----:B------:R0:W1:Y:S01]  /*17060*/  SHFL.IDX PT, R6, R20, RZ, 0x181f ;  /* 0x00181fff14067589 */ /* 0x00006200000e0000 */
        /* <DEDUP_REMOVED lines=14> */
[-C--:B-1----:R-:W-:Y:S02]  /*17150*/  @!P2 LEA R8, P0, R42, R6.reuse, 0x1 ;  /* 0x000000062a08a211 */ /* 0x082fe400078008ff */
        /* <DEDUP_REMOVED lines=26> */
.L_x_5996:
[----:B------:R-:W-:Y:S05]  /*17300*/  BSYNC B1 ;  /* 0x0000000000017941 */ /* 0x000fea0003800000 */
.L_x_5995:
[----:B------:R-:W-:Y:S01]  /*17310*/  VIADD R0, R28, 0x20 ;  /* 0x000000201c007836 */ /* 0x000fe20000000000 */
[----:B---34-:R0:W3:Y:S04]  /*17320*/  SHFL.IDX PT, R7, R3, 0x1, 0x181f ;  /* 0x00381f0003077f89 */ /* 0x0180e800000e0000 */
[----:B------:R-:W-:Y:S01]  /*17330*/  ISETP.GE.AND P0, PT, R0, R29, PT ;  /* 0x0000001d0000720c */ /* 0x000fe20003f06270 */
[----:B-1----:R0:W1:-:S12]  /*17340*/  SHFL.IDX PT, R6, R20, 0x1, 0x181f ;  /* 0x00381f0014067f89 */ /* 0x00205800000e0000 */
[----:B0-----:R-:W-:Y:S05]  /*17350*/  @P0 BRA `(.L_x_5991) ;  /* 0x00000000007c0947 */ /* 0x001fea0003800000 */
[-C--:B------:R-:W-:Y:S02]  /*17360*/  ISETP.GE.AND P6, PT, R208, R23.reuse, PT ;  /* 0x00000017d000720c */ /* 0x080fe40003fc6270 */
[-C--:B------:R-:W-:Y:S02]  /*17370*/  ISETP.GE.AND P5, PT, R42, R23.reuse, PT ;  /* 0x000000172a00720c */ /* 0x080fe40003fa6270 */
[-C--:B------:R-:W-:Y:S02]  /*17380*/  ISETP.GE.AND P4, PT, R40, R23.reuse, PT ;  /* 0x000000172800720c */ /* 0x080fe40003f86270 */
[-C--:B------:R-:W-:Y:S02]  /*17390*/  ISETP.GE.AND P3, PT, R38, R23.reuse, PT ;  /* 0x000000172600720c */ /* 0x080fe40003f66270 */
[-C--:B------:R-:W-:Y:S02]  /*173a0*/  ISETP.GE.AND P2, PT, R36, R23.reuse, PT ;  /* 0x000000172400720c */ /* 0x080fe40003f46270 */
[----:B------:R-:W-:-:S03]  /*173b0*/  ISETP.GE.AND P1, PT, R34, R23, PT ;  /* 0x000000172200720c */ /* 0x000fc60003f26270 */
[----:B-1-3--:R-:W-:Y:S02]  /*173c0*/  @!P6 IMAD.WIDE R4, R208, 0x2, R6 ;  /* 0x00000002d004e825 */ /* 0x00afe400078e0206 */
        /* <DEDUP_REMOVED lines=24> */
.L_x_5991:
[----:B------:R-:W-:Y:S05]  /*17550*/  BSYNC B0 ;  /* 0x0000000000007941 */ /* 0x000fea0003800000 */
.L_x_5985:
[----:B------:R-:W-:Y:S02]  /*17560*/  ULDC UR4, c[0x0][0xc3c] ;  /* 0x00030f0000047ab9 */ /* 0x000fe40000000800 */
[----:B------:R-:W-:-:S13]  /*17570*/  ISETP.GE.AND P0, PT, R27, UR4, PT ;  /* 0x000000041b007c0c */ /* 0x000fda000bf06270 */
[----:B------:R-:W-:Y:S05]  /*17580*/  @!P0 BRA `(.L_x_5997) ;  /* 0xfffffe9c00fc8947 */ /* 0x000fea000383ffff */
[----:B------:R-:W-:Y:S05]  /*17590*/  BRA `(.L_x_5778) ;  /* 0x0000007c00107947 */ /* 0x000fea0003800000 */
.L_x_5776:
        /* <DEDUP_REMOVED lines=16> */
.L_x_5998:
        /* <DEDUP_REMOVED lines=41> */
.L_x_6004:
        /* <DEDUP_REMOVED lines=12> */
.L_x_6003:
[----:B------:R-:W-:Y:S05]  /*179f0*/  BSYNC B0 ;  /* 0x0000000000007941 */ /* 0x000fea0003800000 */
.L_x_6002:
        /* <DEDUP_REMOVED lines=20> */
.L_x_6000:
        /* <DEDUP_REMOVED lines=20> */
.L_x_6005:
        /* <DEDUP_REMOVED lines=30> */
[----:B------:R-:W-:Y:S01]  /*17e60*/  IABS R8, R15 ;  /* 0x0000000f00087213 */ /* 0x000fe20000000000 */
[----:B------:R-:W-:-:S03]  /*17e70*/  IMAD.MOV R18, RZ, RZ, -R15 ;  /* 0x000000ffff127224 */ /* 0x000fc600078e0a0f */
[----:B------:R-:W0:Y:S08]  /*17e80*/  I2F.RP R7, R8 ;  /* 0x0000000800077306 */ /* 0x000e300000209400 */
[----:B0-----:R-:W0:Y:S02]  /*17e90*/  MUFU.RCP R7, R7 ;  /* 0x0000000700077308 */ /* 0x001e240000001000 */
[----:B0-----:R-:W-:-:S06]  /*17ea0*/  VIADD R3, R7, 0xffffffe ;  /* 0x0ffffffe07037836 */ /* 0x001fcc0000000000 */
[----:B------:R-:W0:Y:S02]  /*17eb0*/  F2I.FTZ.U32.TRUNC.NTZ R3, R3 ;  /* 0x0000000300037305 */ /* 0x000e24000021f000 */
[----:B0-----:R-:W-:-:S04]  /*17ec0*/  IMAD.MOV R10, RZ, RZ, -R3 ;  /* 0x000000ffff0a7224 */ /* 0x001fc800078e0a03 */
        /* <DEDUP_REMOVED lines=22> */
.L_x_6001:
[----:B------:R-:W-:Y:S02]  /*18030*/  IMAD.MOV.U32 R17, RZ, RZ, RZ ;  /* 0x000000ffff117224 */ /* 0x000fe400078e00ff */
[----:B------:R-:W-:Y:S02]  /*18040*/  IMAD.U32 R16, RZ, RZ, UR6 ;  /* 0x00000006ff107e24 */ /* 0x000fe4000f8e00ff */
[----:B------:R-:W-:-:S07]  /*18050*/  IMAD.MOV.U32 R18, RZ, RZ, RZ ;  /* 0x000000ffff127224 */ /* 0x000fce00078e00ff */
.L_x_6006:
[----:B------:R-:W-:-:S13]  /*18060*/  ISETP.NE.AND P0, PT, R5, RZ, PT ;  /* 0x000000ff0500720c */ /* 0x000fda0003f05270 */
[----:B------:R-:W0:Y:S01]  /*18070*/  @!P0 S2R R3, SR_CgaCtaId ;  /* 0x0000000000038919 */ /* 0x000e220000008800 */
[----:B------:R-:W-:-:S04]  /*18080*/  @!P0 MOV R2, 0x400 ;  /* 0x0000040000028802 */ /* 0x000fc80000000f00 */
[----:B0-----:R-:W-:-:S05]  /*18090*/  @!P0 LEA R2, R3, R2, 0x18 ;  /* 0x0000000203028211 */ /* 0x001fca00078ec0ff */
[----:B------:R0:W-:Y:S01]  /*180a0*/  @!P0 STS.128 [R2+0x28cd0], R16 ;  /* 0x028cd01002008388 */ /* 0x0001e20000000c00 */
[----:B------:R-:W-:Y:S06]  /*180b0*/  BAR.ARV 0x5, 0x180 ;  /* 0x0146000000007b1d */ /* 0x000fec0000002000 */
.L_x_5999:
        /* <DEDUP_REMOVED lines=8> */
[----:B------:R-:W-:Y:S01]  /*18140*/  LOP3.LUT R4, R0, 0x7f, RZ, 0xc0, !PT ;  /* 0x0000007f00047812 */ /* 0x000fe200078ec0ff */
[----:B------:R-:W-:Y:S01]  /*18150*/  UMOV UR4, 0x400 ;  /* 0x0000040000047882 */ /* 0x000fe20000000000 */
[----:B------:R0:W-:Y:S01]  /*18160*/  STL [R1+0x1c], RZ ;  /* 0x00001cff01007387 */ /* 0x0001e20000100800 */
[----:B------:R-:W-:Y:S01]  /*18170*/  BSSY B8, `(.L_x_6007) ;  /* 0x00006cf000087945 */ /* 0x000fe20003800000 */
[----:B------:R-:W-:Y:S01]  /*18180*/  LOP3.LUT R3, R2, 0x1f8, RZ, 0xc0, !PT ;  /* 0x000001f802037812 */ /* 0x000fe200078ec0ff */
[----:B------:R-:W-:Y:S01]  /*18190*/  IMAD.SHL.U32 R36, R4, 0x8, RZ ;  /* 0x0000000804247824 */ /* 0x000fe200078e00ff */
[----:B------:R-:W-:Y:S01]  /*181a0*/  LOP3.LUT R2, R2, 0x38, RZ, 0xc0, !PT ;  /* 0x0000003802027812 */ /* 0x000fe200078ec0ff */
[----:B------:R-:W-:Y:S01]  /*181b0*/  IMAD.MOV.U32 R28, RZ, RZ, 0x1 ;  /* 0x00000001ff1c7424 */ /* 0x000fe200078e00ff */
[----:B------:R-:W-:Y:S01]  /*181c0*/  LOP3.LUT R3, R3, 0x38, R0, 0x78, !PT ;  /* 0x0000003803037812 */ /* 0x000fe200078e7800 */
[----:B------:R-:W-:Y:S01]  /*181d0*/  IMAD.SHL.U32 R0, R0, 0x10, RZ ;  /* 0x0000001000007824 */ /* 0x000fe200078e00ff */
[----:B------:R-:W-:-:S02]  /*181e0*/  CS2R R24, SRZ ;  /* 0x0000000000187805 */ /* 0x000fc4000001ff00 */
[----:B------:R-:W-:Y:S01]  /*181f0*/  MOV R26, 0x1 ;  /* 0x00000001001a7802 */ /* 0x000fe20000000f00 */
[----:B------:R-:W-:Y:S01]  /*18200*/  ULDC.64 UR40, c[0x0][0x198] ;  /* 0x0000660000287ab9 */ /* 0x000fe20000000a00 */
[----:B------:R-:W-:Y:S01]  /*18210*/  LOP3.LUT R36, R3, 0x200, R36, 0xf8, !PT ;  /* 0x0000020003247812 */ /* 0x000fe200078ef824 */
[----:B------:R-:W-:Y:S01]  /*18220*/  ULOP3.LUT UR38, UR36, 0x2, URZ, 0xfc, !UPT ;  /* 0x0000000224267892 */ /* 0x000fe2000f8efc3f */
[----:B------:R-:W-:Y:S01]  /*18230*/  SHF.R.U32.HI R3, RZ, 0x3, R4 ;  /* 0x00000003ff037819 */ /* 0x000fe20000011604 */
[----:B------:R-:W-:Y:S01]  /*18240*/  ULDC UR37, c[0x0][0xc] ;  /* 0x0000030000257ab9 */ /* 0x000fe20000000800 */
[C---:B------:R-:W-:Y:S02]  /*18250*/  LOP3.LUT R4, R2.reuse, 0x80, RZ, 0xfc, !PT ;  /* 0x0000008002047812 */ /* 0x040fe400078efcff */
[----:B------:R-:W-:Y:S02]  /*18260*/  LOP3.LUT R0, R3, 0x70, R0, 0xf8, !PT ;  /* 0x0000007003007812 */ /* 0x000fe400078ef800 */
[C---:B------:R-:W-:Y:S01]  /*18270*/  LOP3.LUT R0, R2.reuse, 0xc0, RZ, 0xfc, !PT ;  /* 0x000000c002007812 */ /* 0x040fe200078efcff */
[----:B-1----:R-:W-:Y:S01]  /*18280*/  ULEA UR4, UR5, UR4, 0x18 ;  /* 0x0000000405047291 */ /* 0x002fe2000f8ec03f */
[----:B------:R-:W-:-:S02]  /*18290*/  LOP3.LUT R0, R2, 0x140, RZ, 0xfc, !PT ;  /* 0x0000014002007812 */ /* 0x000fc400078efcff */
[C---:B------:R-:W-:Y:S02]  /*182a0*/  LOP3.LUT R3, R2.reuse, 0x40, RZ, 0xfc, !PT ;  /* 0x0000004002037812 */ /* 0x040fe400078efcff */
[C---:B------:R-:W-:Y:S01]  /*182b0*/  LOP3.LUT R3, R2.reuse, 0x100, RZ, 0xfc, !PT ;  /* 0x0000010002037812 */ /* 0x040fe200078efcff */
[----:B------:R-:W-:Y:S01]  /*182c0*/  IMAD.U32 R23, RZ, RZ, UR4 ;  /* 0x00000004ff177e24 */ /* 0x000fe2000f8e00ff */
[C---:B------:R-:W-:Y:S02]  /*182d0*/  LOP3.LUT R3, R2.reuse, 0x180, RZ, 0xfc, !PT ;  /* 0x0000018002037812 */ /* 0x040fe400078efcff */
[----:B------:R-:W-:Y:S01]  /*182e0*/  LOP3.LUT R2, R2, 0x1c0, RZ, 0xfc, !PT ;  /* 0x000001c002027812 */ /* 0x000fe200078efcff */
[----:B------:R-:W-:-:S05]  /*182f0*/  IMAD R0, R36, 0x2, R23 ;  /* 0x0000000224007824 */ /* 0x000fca00078e0217 */
[----:B------:R0:W-:Y:S02]  /*18300*/  STL [R1+0x34], R0 ;  /* 0x0000340001007387 */ /* 0x0001e40000100800 */
.L_x_6130:
[----:B------:R-:W-:Y:S05]  /*18310*/  YIELD ;  /* 0x0000000000007946 */ /* 0x000fea0003800000 */
[----:B------:R-:W-:Y:S01]  /*18320*/  ULDC.64 UR4, c[0x0][0xa28] ;  /* 0x00028a0000047ab9 */ /* 0x000fe20000000a00 */
[----:B------:R-:W-:Y:S01]  /*18330*/  IMAD.MOV.U32 R33, RZ, RZ, RZ ;  /* 0x000000ffff217224 */ /* 0x000fe200078e00ff */
[----:B------:R-:W-:Y:S01]  /*18340*/  ISETP.NE.U32.AND P0, PT, RZ, UR4, PT ;  /* 0x00000004ff007c0c */ /* 0x000fe2000bf05070 */
[----:B-1----:R-:W1:Y:S01]  /*18350*/  LDC.64 R4, c[0x0][0xa00] ;  /* 0x00028000ff047b82 */ /* 0x002e620000000a00 */
[----:B------:R-:W-:Y:S02]  /*18360*/  ULDC.64 UR6, c[0x0][0xa10] ;  /* 0x0002840000067ab9 */ /* 0x000fe40000000a00 */
[----:B------:R-:W-:Y:S01]  /*18370*/  ISETP.NE.AND.EX P0, PT, RZ, UR5, PT, P0 ;  /* 0x00000005ff007c0c */ /* 0x000fe2000bf05300 */
[----:B------:R-:W-:-:S12]  /*18380*/  ULDC.64 UR4, c[0x0][0xa18] ;  /* 0x0002860000047ab9 */ /* 0x000fd80000000a00 */
[----:B--2---:R-:W2:Y:S02]  /*18390*/  @P0 LDC.64 R2, c[0x0][0xa28] ;  /* 0x00028a00ff020b82 */ /* 0x004ea40000000a00 */
[----:B--2---:R-:W-:-:S05]  /*183a0*/  @P0 IMAD.WIDE R2, R19, 0x4, R2 ;  /* 0x0000000413020825 */ /* 0x004fca00078e0202 */
[----:B------:R2:W5:Y:S01]  /*183b0*/  @P0 LDG.E R33, desc[UR42][R2.64] ;  /* 0x0000002a02210981 */ /* 0x000562000c1e1900 */
[----:B------:R-:W-:Y:S01]  /*183c0*/  ISETP.NE.U32.AND P0, PT, RZ, UR4, PT ;  /* 0x00000004ff007c0c */ /* 0x000fe2000bf05070 */
[----:B------:R-:W-:Y:S01]  /*183d0*/  IMAD.MOV.U32 R31, RZ, RZ, RZ ;  /* 0x000000ffff1f7224 */ /* 0x000fe200078e00ff */
[----:B------:R-:W-:Y:S01]  /*183e0*/  ISETP.NE.U32.AND P1, PT, RZ, UR6, PT ;  /* 0x00000006ff007c0c */ /* 0x000fe2000bf25070 */
[----:B0-----:R-:W-:Y:S01]  /*183f0*/  IMAD.MOV.U32 R0, RZ, RZ, RZ ;  /* 0x000000ffff007224 */ /* 0x001fe200078e00ff */
[----:B------:R-:W-:Y:S01]  /*18400*/  ISETP.NE.AND.EX P2, PT, RZ, UR5, PT, P0 ;  /* 0x00000005ff007c0c */ /* 0x000fe2000bf45300 */
[----:B------:R-:W-:Y:S01]  /*18410*/  ULDC.64 UR4, c[0x0][0xa00] ;  /* 0x0002800000047ab9 */ /* 0x000fe20000000a00 */
[----:B------:R-:W-:Y:S01]  /*18420*/  ISETP.NE.AND.EX P1, PT, RZ, UR7, PT, P1 ;  /* 0x00000007ff007c0c */ /* 0x000fe2000bf25310 */
[----:B-1----:R-:W-:Y:S01]  /*18430*/  IMAD.WIDE R4, R19, 0x4, R4 ;  /* 0x0000000413047825 */ /* 0x002fe200078e0204 */
[----:B------:R-:W-:Y:S01]  /*18440*/  ISETP.NE.U32.AND P0, PT, RZ, UR4, PT ;  /* 0x00000004ff007c0c */ /* 0x000fe2000bf05070 */
[----:B--2---:R-:W0:Y:S08]  /*18450*/  LDC.64 R2, c[0x0][0xa10] ;  /* 0x00028400ff027b82 */ /* 0x004e300000000a00 */
[----:B---3--:R-:W1:Y:S01]  /*18460*/  @P2 LDC.64 R6, c[0x0][0xa18] ;  /* 0x00028600ff062b82 */ /* 0x008e620000000a00 */
[----:B------:R-:W-:Y:S01]  /*18470*/  ULDC UR4, c[0x0][0x288] ;  /* 0x0000a20000047ab9 */ /* 0x000fe20000000800 */
[----:B------:R-:W-:Y:S01]  /*18480*/  ISETP.NE.AND.EX P0, PT, RZ, UR5, PT, P0 ;  /* 0x00000005ff007c0c */ /* 0x000fe2000bf05300 */
[----:B------:R-:W-:Y:S01]  /*18490*/  IMAD.U32 R8, RZ, RZ, UR4 ;  /* 0x00000004ff087e24 */ /* 0x000fe2000f8e00ff */
[----:B------:R-:W-:-:S11]  /*184a0*/  ULDC.64 UR4, c[0x0][0x418] ;  /* 0x0001060000047ab9 */ /* 0x000fd60000000a00 */
[----:B------:R-:W5:Y:S01]  /*184b0*/  @P0 LDG.E R31, desc[UR42][R4.64] ;  /* 0x0000002a041f0981 */ /* 0x000f62000c1e1900 */
[----:B0-----:R-:W-:-:S05]  /*184c0*/  IMAD.WIDE R2, R19, 0x4, R2 ;  /* 0x0000000413027825 */ /* 0x001fca00078e0202 */
[----:B------:R-:W5:Y:S01]  /*184d0*/  @P1 LDG.E R0, desc[UR42][R2.64] ;  /* 0x0000002a02001981 */ /* 0x000f62000c1e1900 */
[----:B-1----:R-:W-:-:S05]  /*184e0*/  @P2 IMAD.WIDE R6, R19, 0x4, R6 ;  /* 0x0000000413062825 */ /* 0x002fca00078e0206 */
        /* <DEDUP_REMOVED lines=11> */
[----:B------:R-:W-:Y:S01]  /*185a0*/  IMAD.MOV.U32 R12, RZ, RZ, R8 ;  /* 0x000000ffff0c7224 */ /* 0x000fe200078e0008 */
[----:B----4-:R-:W-:Y:S06]  /*185b0*/  @P2 BRA `(.L_x_6008) ;  /* 0x0000000000142947 */ /* 0x010fec0003800000 */
[----:B------:R-:W-:Y:S05]  /*185c0*/  @!P0 BRA `(.L_x_6008) ;  /* 0x0000000000108947 */ /* 0x000fea0003800000 */
[----:B------:R-:W2:Y:S04]  /*185d0*/  LDG.E R9, desc[UR42][R4.64] ;  /* 0x0000002a04097981 */ /* 0x000ea8000c1e1900 */
[----:B------:R-:W2:Y:S02]  /*185e0*/  LDG.E R6, desc[UR42][R4.64+0x4] ;  /* 0x0000042a04067981 */ /* 0x000ea4000c1e1900 */
[----:B--2---:R-:W-:-:S05]  /*185f0*/  IMAD.IADD R12, R6, 0x1, -R9 ;  /* 0x00000001060c7824 */ /* 0x004fca00078e0a09 */
[----:B------:R1:W-:Y:S02]  /*18600*/  STL [R1+0x4], R12 ;  /* 0x0000040c01007387 */ /* 0x0003e40000100800 */
.L_x_6008:
[----:B------:R-:W-:Y:S02]  /*18610*/  ULDC.64 UR4, c[0x0][0xa20] ;  /* 0x0002880000047ab9 */ /* 0x000fe40000000a00 */
[----:B------:R-:W-:-:S04]  /*18620*/  ISETP.NE.U32.AND P0, PT, RZ, UR4, PT ;  /* 0x00000004ff007c0c */ /* 0x000fc8000bf05070 */
[----:B------:R-:W-:-:S13]  /*18630*/  ISETP.NE.AND.EX P0, PT, RZ, UR5, PT, P0 ;  /* 0x00000005ff007c0c */ /* 0x000fda000bf05300 */
[----:B------:R-:W-:Y:S05]  /*18640*/  @!P0 BRA `(.L_x_6009) ;  /* 0x0000000000108947 */ /* 0x000fea0003800000 */
[----:B------:R-:W2:Y:S02]  /*18650*/  LDC.64 R4, c[0x0][0xa20] ;  /* 0x00028800ff047b82 */ /* 0x000ea40000000a00 */
[----:B--2---:R-:W-:-:S05]  /*18660*/  IMAD.WIDE R4, R19, 0x4, R4 ;  /* 0x0000000413047825 */ /* 0x004fca00078e0204 */
[----:B------:R2:W5:Y:S01]  /*18670*/  LDG.E R10, desc[UR42][R4.64] ;  /* 0x0000002a040a7981 */ /* 0x000562000c1e1900 */
[----:B------:R-:W-:Y:S05]  /*18680*/  BRA `(.L_x_6010) ;  /* 0x0000000000247947 */ /* 0x000fea0003800000 */
.L_x_6009:
[----:B------:R-:W-:Y:S02]  /*18690*/  ULDC.64 UR4, c[0x0][0xa08] ;  /* 0x0002820000047ab9 */ /* 0x000fe40000000a00 */
[----:B------:R-:W-:-:S04]  /*186a0*/  ISETP.NE.U32.AND P0, PT, RZ, UR4, PT ;  /* 0x00000004ff007c0c */ /* 0x000fc8000bf05070 */
[----:B------:R-:W-:-:S13]  /*186b0*/  ISETP.NE.AND.EX P0, PT, RZ, UR5, PT, P0 ;  /* 0x00000005ff007c0c */ /* 0x000fda000bf05300 */
[----:B------:R-:W-:Y:S05]  /*186c0*/  @!P0 BRA `(.L_x_6010) ;  /* 0x0000000000148947 */ /* 0x000fea0003800000 */
[----:B------:R-:W2:Y:S02]  /*186d0*/  LDC.64 R4, c[0x0][0xa08] ;  /* 0x00028200ff047b82 */ /* 0x000ea40000000a00 */
[----:B--2---:R-:W-:-:S05]  /*186e0*/  IMAD.WIDE R4, R19, 0x4, R4 ;  /* 0x0000000413047825 */ /* 0x004fca00078e0204 */
[----:B------:R-:W2:Y:S04]  /*186f0*/  LDG.E R10, desc[UR42][R4.64] ;  /* 0x0000002a040a7981 */ /* 0x000ea8000c1e1900 */
[----:B------:R-:W2:Y:S02]  /*18700*/  LDG.E R9, desc[UR42][R4.64+0x4] ;  /* 0x0000042a04097981 */ /* 0x000ea4000c1e1900 */
[----:B--2---:R-:W-:-:S07]  /*18710*/  IMAD.IADD R10, R9, 0x1, -R10 ;  /* 0x00000001090a7824 */ /* 0x004fce00078e0a0a */
.L_x_6010:
[----:B--2---:R-:W2:Y:S01]  /*18720*/  @P1 LDG.E R4, desc[UR42][R2.64] ;  /* 0x0000002a02041981 */ /* 0x004ea2000c1e1900 */
[----:B------:R-:W3:Y:S03]  /*18730*/  LDC R5, c[0x0][0x448] ;  /* 0x00011200ff057b82 */ /* 0x000ee60000000800 */
[----:B------:R-:W2:Y:S01]  /*18740*/  @P1 LDG.E R9, desc[UR42][R2.64+0x4] ;  /* 0x0000042a02091981 */ /* 0x000ea2000c1e1900 */
[----:B-----5:R-:W-:Y:S01]  /*18750*/  IADD3 R10, -R33, R10, RZ ;  /* 0x0000000a210a7210 */ /* 0x020fe20007ffe1ff */
[----:B------:R-:W-:-:S04]  /*18760*/  IMAD.SHL.U32 R32, R17, 0x40, RZ ;  /* 0x0000004011207824 */ /* 0x000fc800078e00ff */
[----:B0-----:R-:W-:Y:S01]  /*18770*/  VIADD R8, R32, 0x3f ;  /* 0x0000003f20087836 */ /* 0x001fe20000000000 */
[----:B---3--:R-:W-:-:S13]  /*18780*/  ISETP.NE.AND P2, PT, R5, 0x1, PT ;  /* 0x000000010500780c */ /* 0x008fda0003f45270 */
[----:B------:R-:W0:Y:S08]  /*18790*/  @P2 LDC R6, c[0x0][0x44c] ;  /* 0x00011300ff062b82 */ /* 0x000e300000000800 */
[----:B------:R-:W3:Y:S01]  /*187a0*/  @P2 LDC R5, c[0x0][0x450] ;  /* 0x00011400ff052b82 */ /* 0x000ee20000000800 */
[----:B0-----:R-:W-:-:S05]  /*187b0*/  @P2 IMAD.HI.U32 R6, R8, R6, RZ ;  /* 0x0000000608062227 */ /* 0x001fca00078e00ff */
[----:B---3--:R-:W-:Y:S01]  /*187c0*/  @P2 SHF.R.U32.HI R8, RZ, R5, R6 ;  /* 0x00000005ff082219 */ /* 0x008fe20000011606 */
[----:B--2---:R-:W-:-:S04]  /*187d0*/  @P1 IMAD.IADD R7, R9, 0x1, -R4 ;  /* 0x0000000109071824 */ /* 0x004fc800078e0a04 */
[----:B------:R-:W-:-:S04]  /*187e0*/  IMAD.IADD R17, R10, 0x1, R7 ;  /* 0x000000010a117824 */ /* 0x000fc800078e0207 */
[C---:B------:R-:W-:Y:S01]  /*187f0*/  VIADD R9, R17.reuse, 0x3f ;  /* 0x0000003f11097836 */ /* 0x040fe20000000000 */
[----:B------:R-:W-:-:S04]  /*18800*/  IADD3 R6, R17, 0x1, -R12 ;  /* 0x0000000111067810 */ /* 0x000fc80007ffe80c */
[----:B------:R-:W-:Y:S01]  /*18810*/  SHF.R.S32.HI R2, RZ, 0x1f, R9 ;  /* 0x0000001fff027819 */ /* 0x000fe20000011409 */
[----:B------:R-:W-:-:S03]  /*18820*/  IMAD.IADD R8, R6, 0x1, R8 ;  /* 0x0000000106087824 */ /* 0x000fc600078e0208 */
[----:B------:R-:W-:Y:S02]  /*18830*/  LEA.HI R9, R2, R9, RZ, 0x6 ;  /* 0x0000000902097211 */ /* 0x000fe400078f30ff */
[----:B------:R-:W0:Y:S02]  /*18840*/  LDC.64 R2, c[0x0][0x9e0] ;  /* 0x00027800ff027b82 */ /* 0x000e240000000a00 */
[----:B------:R-:W-:Y:S02]  /*18850*/  SHF.R.S32.HI R9, RZ, 0x6, R9 ;  /* 0x00000006ff097819 */ /* 0x000fe40000011409 */
[----:B0-----:R-:W-:Y:S01]  /*18860*/  ISETP.GE.AND P3, PT, R3, 0x1, PT ;  /* 0x000000010300780c */ /* 0x001fe20003f66270 */
[----:B------:R-:W-:-:S12]  /*18870*/  IMAD.IADD R2, R8, 0x1, R2 ;  /* 0x0000000108027824 */ /* 0x000fd800078e0202 */
[----:B------:R-:W-:Y:S05]  /*18880*/  @!P3 BRA `(.L_x_6011) ;  /* 0x000000000048b947 */ /* 0x000fea0003800000 */
        /* <DEDUP_REMOVED lines=11> */
.L_x_6013:
[----:B------:R-:W-:-:S13]  /*18940*/  ISETP.NE.AND P0, PT, R3, 0x1, PT ;  /* 0x000000010300780c */ /* 0x000fda0003f05270 */
[----:B------:R-:W0:Y:S02]  /*18950*/  @P0 LDC.64 R4, c[0x0][0x9e8] ;  /* 0x00027a00ff040b82 */ /* 0x000e240000000a00 */
[----:B0-----:R-:W-:-:S05]  /*18960*/  @P0 IMAD.HI.U32 R4, R11, R4, RZ ;  /* 0x000000040b040227 */ /* 0x001fca00078e00ff */
[----:B------:R-:W-:-:S07]  /*18970*/  @P0 SHF.R.U32.HI R11, RZ, R5, R4 ;  /* 0x00000005ff0b0219 */ /* 0x000fce0000011604 */
.L_x_6014:
[----:B------:R-:W-:Y:S05]  /*18980*/  BSYNC B0 ;  /* 0x0000000000007941 */ /* 0x000fea0003800000 */
.L_x_6012:
[----:B------:R-:W-:-:S05]  /*18990*/  IMAD R11, R11, R3, R3 ;  /* 0x000000030b0b7224 */ /* 0x000fca00078e0203 */
[----:B------:R-:W-:-:S07]  /*189a0*/  VIMNMX R2, R2, R11, PT ;  /* 0x0000000b02027248 */ /* 0x000fce0003fe0100 */
.L_x_6011:
[----:B------:R-:W0:Y:S01]  /*189b0*/  @P2 LDC R8, c[0x0][0x44c] ;  /* 0x00011300ff082b82 */ /* 0x000e220000000800 */
[----:B------:R-:W-:Y:S01]  /*189c0*/  IMAD.MOV.U32 R4, RZ, RZ, R32 ;  /* 0x000000ffff047224 */ /* 0x000fe200078e0020 */
[----:B------:R-:W-:-:S06]  /*189d0*/  ULDC UR4, c[0x0][0x9dc] ;  /* 0x0002770000047ab9 */ /* 0x000fcc0000000800 */
[----:B------:R-:W2:Y:S01]  /*189e0*/  @P2 LDC R5, c[0x0][0x450] ;  /* 0x00011400ff052b82 */ /* 0x000ea20000000800 */
[----:B0-----:R-:W-:-:S05]  /*189f0*/  @P2 IMAD.HI.U32 R8, R32, R8, RZ ;  /* 0x0000000820082227 */ /* 0x001fca00078e00ff */
[----:B--2---:R-:W-:Y:S01]  /*18a00*/  @P2 SHF.R.U32.HI R4, RZ, R5, R8 ;  /* 0x00000005ff042219 */ /* 0x004fe20000011608 */
[----:B------:R-:W-:-:S04]  /*18a10*/  IMAD.IADD R8, R17, 0x1, -R12 ;  /* 0x0000000111087824 */ /* 0x000fc800078e0a0c */
[----:B-1----:R-:W-:-:S04]  /*18a20*/  IMAD.IADD R12, R8, 0x1, R4 ;  /* 0x00000001080c7824 */ /* 0x002fc800078e0204 */
        /* <DEDUP_REMOVED lines=12> */
.L_x_6017:
[----:B------:R-:W-:-:S13]  /*18af0*/  ISETP.NE.AND P0, PT, R3, 0x1, PT ;  /* 0x000000010300780c */ /* 0x000fda0003f05270 */
[----:B------:R-:W0:Y:S02]  /*18b00*/  @P0 LDC.64 R4, c[0x0][0x9e8] ;  /* 0x00027a00ff040b82 */ /* 0x000e240000000a00 */
[----:B0-----:R-:W-:-:S05]  /*18b10*/  @P0 IMAD.HI.U32 R4, R12, R4, RZ ;  /* 0x000000040c040227 */ /* 0x001fca00078e00ff */
[----:B------:R-:W-:-:S07]  /*18b20*/  @P0 SHF.R.U32.HI R12, RZ, R5, R4 ;  /* 0x00000005ff0c0219 */ /* 0x000fce0000011604 */
.L_x_6018:
[----:B------:R-:W-:Y:S05]  /*18b30*/  BSYNC B0 ;  /* 0x0000000000007941 */ /* 0x000fea0003800000 */
.L_x_6016:
[----:B------:R-:W-:-:S05]  /*18b40*/  IMAD R3, R12, R3, RZ ;  /* 0x000000030c037224 */ /* 0x000fca00078e02ff */
[----:B------:R-:W-:-:S07]  /*18b50*/  VIMNMX R11, R11, R3, !PT ;  /* 0x000000030b0b7248 */ /* 0x000fce0007fe0100 */
.L_x_6015:
[----:B------:R-:W-:Y:S01]  /*18b60*/  VIADD R2, R2, 0x3f ;  /* 0x0000003f02027836 */ /* 0x000fe20000000000 */
[----:B------:R-:W-:Y:S04]  /*18b70*/  BSSY B0, `(.L_x_6019) ;  /* 0x00001af000007945 */ /* 0x000fe80003800000 */
[----:B------:R-:W-:-:S04]  /*18b80*/  SHF.R.S32.HI R3, RZ, 0x1f, R2 ;  /* 0x0000001fff037819 */ /* 0x000fc80000011402 */
[----:B------:R-:W-:Y:S02]  /*18b90*/  LEA.HI R3, R3, R2, RZ, 0x6 ;  /* 0x0000000203037211 */ /* 0x000fe400078f30ff */
[----:B------:R-:W-:Y:S02]  /*18ba0*/  SHF.R.S32.HI R2, RZ, 0x1f, R11 ;  /* 0x0000001fff027819 */ /* 0x000fe4000001140b */
[----:B------:R-:W-:Y:S02]  /*18bb0*/  SHF.R.S32.HI R3, RZ, 0x6, R3 ;  /* 0x00000006ff037819 */ /* 0x000fe40000011403 */
[----:B------:R-:W-:Y:S02]  /*18bc0*/  LEA.HI R2, R2, R11, RZ, 0x6 ;  /* 0x0000000b02027211 */ /* 0x000fe400078f30ff */
[----:B------:R-:W-:Y:S02]  /*18bd0*/  VIMNMX R3, R9, R3, PT ;  /* 0x0000000309037248 */ /* 0x000fe40003fe0100 */
[----:B------:R-:W-:-:S04]  /*18be0*/  SHF.R.S32.HI R2, RZ, 0x6, R2 ;  /* 0x00000006ff027819 */ /* 0x000fc80000011402 */
[----:B------:R-:W-:-:S05]  /*18bf0*/  VIMNMX R2, RZ, R2, !PT ;  /* 0x00000002ff027248 */ /* 0x000fca0007fe0100 */
[--C-:B------:R-:W-:Y:S02]  /*18c00*/  IMAD R2, R2, 0x40, -R10.reuse ;  /* 0x0000004002027824 */ /* 0x100fe400078e0a0a */
[----:B------:R-:W-:-:S03]  /*18c10*/  IMAD R10, R3, 0x40, -R10 ;  /* 0x00000040030a7824 */ /* 0x000fc600078e0a0a */
[----:B------:R-:W-:Y:S02]  /*18c20*/  VIMNMX R4, RZ, R2, !PT ;  /* 0x00000002ff047248 */ /* 0x000fe40007fe0100 */
[----:B------:R-:W-:-:S04]  /*18c30*/  VIMNMX R7, R10, R7, PT ;  /* 0x000000070a077248 */ /* 0x000fc80003fe0100 */
[----:B------:R-:W-:Y:S02]  /*18c40*/  ISETP.GT.AND P0, PT, R7, R4, PT ;  /* 0x000000040700720c */ /* 0x000fe40003f04270 */
[----:B------:R-:W-:-:S11]  /*18c50*/  SHF.R.U32.HI R4, RZ, 0x6, R4 ;  /* 0x00000006ff047819 */ /* 0x000fd60000011604 */
[----:B------:R-:W-:Y:S01]  /*18c60*/  @P0 VIADD R2, R7, 0x3f ;  /* 0x0000003f07020836 */ /* 0x000fe20000000000 */
[----:B------:R-:W-:-:S04]  /*18c70*/  MOV R7, R4 ;  /* 0x0000000400077202 */ /* 0x000fc80000000f00 */
[----:B------:R-:W-:-:S04]  /*18c80*/  @P0 SHF.R.S32.HI R3, RZ, 0x1f, R2 ;  /* 0x0000001fff030819 */ /* 0x000fc80000011402 */
[----:B------:R-:W-:-:S04]  /*18c90*/  @P0 LEA.HI R3, R3, R2, RZ, 0x6 ;  /* 0x0000000203030211 */ /* 0x000fc800078f30ff */
[----:B------:R-:W-:Y:S02]  /*18ca0*/  @P0 SHF.R.S32.HI R7, RZ, 0x6, R3 ;  /* 0x00000006ff070819 */ /* 0x000fe40000011403 */
        /* <DEDUP_REMOVED lines=10> */
.L_x_6185:
[----:B-1----:R-:W-:Y:S02]  /*18d50*/  ISETP.NE.AND P0, PT, R14, RZ, PT ;  /* 0x000000ff0e00720c */ /* 0x002fe40003f05270 */
[----:B------:R-:W-:-:S11]  /*18d60*/  PLOP3.LUT P6, PT, PT, PT, PT, 0x8, 0x0 ;  /* 0x000000000000781c */ /* 0x000fd60003fce170 */
[----:B------:R-:W-:Y:S05]  /*18d70*/  @P0 BRA `(.L_x_6022) ;  /* 0x00000000000c0947 */ /* 0x000fea0003800000 */
[----:B------:R-:W-:-:S03]  /*18d80*/  UMOV UR4, 0xffffffff ;  /* 0xffffffff00047882 */ /* 0x000fc60000000000 */
[----:B------:R-:W-:Y:S05]  /*18d90*/  BRA.DIV UR4, `(.L_x_6023) ;  /* 0x0000007604ac7947 */ /* 0x000fea000b800000 */
[----:B------:R-:W-:-:S13]  /*18da0*/  ELECT P6, URZ, PT ;  /* 0x00000000003f782f */ /* 0x000fda00038c0000 */
.L_x_6022:
[----:B0-----:R-:W2:Y:S01]  /*18db0*/  LDL R2, [R1+0x1c] ;  /* 0x00001c0001027983 */ /* 0x001ea20000100800 */
[----:B------:R-:W-:Y:S01]  /*18dc0*/  BSSY B1, `(.L_x_6024) ;  /* 0x0000008000017945 */ /* 0x000fe20003800000 */
[----:B--2---:R-:W-:-:S05]  /*18dd0*/  VIADD R2, R2, 0x1 ;  /* 0x0000000102027836 */ /* 0x004fca0000000000 */
[----:B------:R-:W-:-:S04]  /*18de0*/  LEA.HI R3, R2, R2, RZ, 0x1 ;  /* 0x0000000202037211 */ /* 0x000fc800078f08ff */
[----:B------:R-:W-:-:S05]  /*18df0*/  LOP3.LUT R3, R3, 0xfffffffe, RZ, 0xc0, !PT ;  /* 0xfffffffe03037812 */ /* 0x000fca00078ec0ff */
[----:B------:R-:W-:-:S05]  /*18e00*/  IMAD.IADD R2, R2, 0x1, -R3 ;  /* 0x0000000102027824 */ /* 0x000fca00078e0a03 */
[----:B------:R-:W-:-:S04]  /*18e10*/  SHF.L.U32 R2, R2, 0x1f, RZ ;  /* 0x0000001f02027819 */ /* 0x000fc800000006ff */
[----:B------:R-:W0:Y:S02]  /*18e20*/  SYNCS.PHASECHK.TRANS64.TRYWAIT P0, [R23+URZ+0x28c20], R2 ;  /* 0x028c2002170075a7 */ /* 0x000e24000800017f */
[----:B0-----:R-:W-:Y:S05]  /*18e30*/  @!P0 BRA `(.L_x_6025) ;  /* 0x0000007400a48947 */ /* 0x001fea0003800000 */
.L_x_6188:
[----:B------:R-:W-:Y:S05]  /*18e40*/  BSYNC B1 ;  /* 0x0000000000017941 */ /* 0x000fea0003800000 */
.L_x_6024:
[----:B------:R-:W-:Y:S04]  /*18e50*/  BSSY B1, `(.L_x_6026) ;  /* 0x00000b7000017945 */ /* 0x000fe80003800000 */
[----:B------:R-:W-:Y:S05]  /*18e60*/  @!P6 BRA `(.L_x_6027) ;  /* 0x0000000800d4e947 */ /* 0x000fea0003800000 */
[----:B------:R-:W-:Y:S01]  /*18e70*/  IMAD R12, R24, 0x8, R23 ;  /* 0x00000008180c7824 */ /* 0x000fe200078e0217 */
[----:B0-----:R-:W-:Y:S01]  /*18e80*/  SHF.L.U32 R2, R28, 0x1f, RZ ;  /* 0x0000001f1c027819 */ /* 0x001fe200000006ff */
[----:B------:R-:W0:Y:S01]  /*18e90*/  S2R R3, SR_TID.X ;  /* 0x0000000000037919 */ /* 0x000e220000002100 */
[----:B------:R-:W-:Y:S02]  /*18ea0*/  BSSY B2, `(.L_x_6028) ;  /* 0x0000005000027945 */ /* 0x000fe40003800000 */
[----:B------:R-:W1:Y:S01]  /*18eb0*/  SYNCS.PHASECHK.TRANS64.TRYWAIT P0, [R12+URZ+0x28ca0], R2 ;  /* 0x028ca0020c0075a7 */ /* 0x000e62000800017f */
[----:B0-----:R-:W-:-:S04]  /*18ec0*/  LOP3.LUT R3, R3, 0x7f, RZ, 0xc0, !PT ;  /* 0x0000007f03037812 */ /* 0x001fc800078ec0ff */
[----:B------:R-:W-:Y:S01]  /*18ed0*/  ISETP.NE.AND P1, PT, R3, RZ, PT ;  /* 0x000000ff0300720c */ /* 0x000fe20003f25270 */
[----:B-1----:R-:W-:-:S12]  /*18ee0*/  @!P0 BRA `(.L_x_6029) ;  /* 0x00000074008c8947 */ /* 0x002fd80003800000 */
.L_x_6189:
[----:B------:R-:W-:Y:S05]  /*18ef0*/  BSYNC B2 ;  /* 0x0000000000027941 */ /* 0x000fea0003800000 */
.L_x_6028:
[----:B------:R-:W-:Y:S04]  /*18f00*/  BSSY B2, `(.L_x_6030) ;  /* 0x0000009000027945 */ /* 0x000fe80003800000 */
[----:B------:R-:W-:Y:S05]  /*18f10*/  @P1 BRA `(.L_x_6031) ;  /* 0x00000000001c1947 */ /* 0x000fea0003800000 */
[----:B------:R-:W1:Y:S01]  /*18f20*/  S2R R10, SR_TID.X ;  /* 0x00000000000a7919 */ /* 0x000e620000002100 */
[----:B------:R-:W-:-:S04]  /*18f30*/  IMAD.MOV.U32 R3, RZ, RZ, 0x2000 ;  /* 0x00002000ff037424 */ /* 0x000fc800078e00ff */
[----:B------:R2:W-:Y:S01]  /*18f40*/  SYNCS.ARRIVE.TRANS64 RZ, [R12+URZ+0x28c90], R3 ;  /* 0x028c90030cff79a7 */ /* 0x0005e2000800003f */
[----:B-1----:R-:W-:-:S04]  /*18f50*/  LOP3.LUT R10, R10, 0x1f, RZ, 0xc0, !PT ;  /* 0x0000001f0a0a7812 */ /* 0x002fc800078ec0ff */
[----:B------:R-:W-:-:S13]  /*18f60*/  ISETP.NE.AND P0, PT, R10, RZ, PT ;  /* 0x000000ff0a00720c */ /* 0x000fda0003f05270 */
[----:B--2---:R-:W-:Y:S05]  /*18f70*/  @!P0 BRA `(.L_x_6031) ;  /* 0x0000000000048947 */ /* 0x004fea0003800000 */
[----:B------:R-:W-:Y:S01]  /*18f80*/  BPT.TRAP 0x1 ;  /* 0x000000040000795c */ /* 0x000fe20000300000 */
.L_x_6031:
[----:B------:R-:W-:Y:S05]  /*18f90*/  BSYNC B2 ;  /* 0x0000000000027941 */ /* 0x000fea0003800000 */
.L_x_6030:
[----:B------:R-:W-:Y:S01]  /*18fa0*/  IMAD.MOV.U32 R11, RZ, RZ, RZ ;  /* 0x000000ffff0b7224 */ /* 0x000fe200078e00ff */
[----:B------:R-:W-:Y:S01]  /*18fb0*/  UIADD3 UR4, UP0, UR40, 0x570, URZ ;  /* 0x0000057028047890 */ /* 0x000fe2000ff1e03f */
[----:B------:R-:W-:Y:S01]  /*18fc0*/  IMAD R10, R7, 0x40, R0 ;  /* 0x00000040070a7824 */ /* 0x000fe200078e0200 */
[----:B------:R-:W-:Y:S01]  /*18fd0*/  PLOP3.LUT P0, PT, PT, PT, PT, 0x80, 0x0 ;  /* 0x000000000000781c */ /* 0x000fe20003f0f070 */
[----:B------:R-:W-:Y:S01]  /*18fe0*/  IMAD R3, R24, 0x2000, R23 ;  /* 0x0000200018037824 */ /* 0x000fe200078e0217 */
[----:B------:R-:W-:Y:S01]  /*18ff0*/  R2UR UR10, R11 ;  /* 0x000000000b0a72ca */ /* 0x000fe200000e0000 */
[----:B------:R-:W-:Y:S01]  /*19000*/  VIADD R10, R10, 0xffffffc0 ;  /* 0xffffffc00a0a7836 */ /* 0x000fe20000000000 */
[----:B------:R-:W-:Y:S01]  /*19010*/  UIADD3.X UR5, URZ, UR41, URZ, UP0, !UPT ;  /* 0x000000293f057290 */ /* 0x000fe200087fe43f */
[----:B------:R-:W-:Y:S01]  /*19020*/  VIADD R3, R3, 0x22400 ;  /* 0x0002240003037836 */ /* 0x000fe20000000000 */
[----:B------:R-:W-:Y:S01]  /*19030*/  UMOV UR6, 0x0 ;  /* 0x0000000000067882 */ /* 0x000fe20000000000 */
[----:B------:R-:W-:Y:S01]  /*19040*/  VIADD R13, R12, 0x28c90 ;  /* 0x00028c900c0d7836 */ /* 0x000fe20000000000 */
[----:B------:R-:W-:-:S09]  /*19050*/  UMOV UR7, 0x12f00000 ;  /* 0x12f0000000077882 */ /* 0x000fd20000000000 */
.L_x_6032:
        /* <DEDUP_REMOVED lines=10> */
[----:B------:R-:W1:Y:S01]  /*19100*/  SYNCS.PHASECHK.TRANS64.TRYWAIT P0, [R12+URZ+0x28cc0], R2 ;  /* 0x028cc0020c0075a7 */ /* 0x000e62000800017f */
[----:B------:R-:W-:Y:S04]  /*19110*/  BSSY B2, `(.L_x_6033) ;  /* 0x0000002000027945 */ /* 0x000fe80003800000 */
[----:B-1----:R-:W-:Y:S05]  /*19120*/  @!P0 BRA `(.L_x_6034) ;  /* 0x0000007400108947 */ /* 0x002fea0003800000 */
.L_x_6190:
[----:B------:R-:W-:Y:S05]  /*19130*/  BSYNC B2 ;  /* 0x0000000000027941 */ /* 0x000fea0003800000 */
.L_x_6033:
        /* <DEDUP_REMOVED lines=11> */
.L_x_6036:
[----:B------:R-:W-:Y:S05]  /*191f0*/  BSYNC B2 ;  /* 0x0000000000027941 */ /* 0x000fea0003800000 */
.L_x_6035:
        /* <DEDUP_REMOVED lines=9> */
.L_x_6037:
        /* <DEDUP_REMOVED lines=15> */
.L_x_6038:
        /* <DEDUP_REMOVED lines=15> */
.L_x_6039:
        /* <DEDUP_REMOVED lines=15> */
.L_x_6040:
        /* <DEDUP_REMOVED lines=15> */
.L_x_6041:
        /* <DEDUP_REMOVED lines=15> */
.L_x_6042:
        /* <DEDUP_REMOVED lines=15> */
.L_x_6043:
        /* <DEDUP_REMOVED lines=15> */
.L_x_6044:
        /* <DEDUP_REMOVED lines=10> */
.L_x_6027:
[----:B------:R-:W-:Y:S05]  /*199c0*/  BSYNC B1 ;  /* 0x0000000000017941 */ /* 0x000fea0003800000 */
.L_x_6026:
[----:B------:R-:W-:Y:S01]  /*199d0*/  VIADD R11, R7, 0xfffffffe ;  /* 0xfffffffe070b7836 */ /* 0x000fe20000000000 */
[----:B------:R-:W-:Y:S01]  /*199e0*/  PLOP3.LUT P0, PT, PT, PT, PT, 0x8, 0x0 ;  /* 0x000000000000781c */ /* 0x000fe20003f0e170 */
[----:B------:R-:W-:-:S03]  /*199f0*/  VIADD R24, R24, 0x1 ;  /* 0x0000000118187836 */ /* 0x000fc60000000000 */
[----:B------:R-:W-:Y:S02]  /*19a00*/  ISETP.GE.AND P2, PT, R11, R4, PT ;  /* 0x000000040b00720c */ /* 0x000fe40003f46270 */
[----:B------:R-:W-:-:S04]  /*19a10*/  ISETP.NE.AND P1, PT, R24, 0x2, PT ;  /* 0x000000021800780c */ /* 0x000fc80003f25270 */
[----:B0-----:R-:W-:Y:S02]  /*19a20*/  SEL R2, RZ, 0x1, P1 ;  /* 0x00000001ff027807 */ /* 0x001fe40000800000 */
[----:B------:R-:W-:Y:S02]  /*19a30*/  SEL R24, R24, RZ, P1 ;  /* 0x000000ff18187207 */ /* 0x000fe40000800000 */
[----:B------:R-:W-:-:S03]  /*19a40*/  LOP3.LUT R28, R28, R2, RZ, 0x3c, !PT ;  /* 0x000000021c1c7212 */ /* 0x000fc600078e3cff */
[----:B------:R-:W-:Y:S05]  /*19a50*/  @!P2 BRA `(.L_x_6020) ;  /* 0x0000000c0000a947 */ /* 0x000fea0003800000 */
.L_x_6064:
[----:B------:R-:W-:Y:S05]  /*19a60*/  YIELD ;  /* 0x0000000000007946 */ /* 0x000fea0003800000 */
[----:B------:R-:W-:Y:S04]  /*19a70*/  BSSY B1, `(.L_x_6045) ;  /* 0x00000b6000017945 */ /* 0x000fe80003800000 */
[----:B------:R-:W-:Y:S05]  /*19a80*/  @!P6 BRA `(.L_x_6046) ;  /* 0x0000000800d0e947 */ /* 0x000fea0003800000 */
[----:B------:R-:W-:Y:S01]  /*19a90*/  IMAD R10, R24, 0x8, R23 ;  /* 0x00000008180a7824 */ /* 0x000fe200078e0217 */
[----:B------:R-:W-:Y:S01]  /*19aa0*/  SHF.L.U32 R2, R28, 0x1f, RZ ;  /* 0x0000001f1c027819 */ /* 0x000fe200000006ff */
[----:B------:R-:W0:Y:S01]  /*19ab0*/  S2R R3, SR_TID.X ;  /* 0x0000000000037919 */ /* 0x000e220000002100 */
[----:B------:R-:W-:Y:S02]  /*19ac0*/  BSSY B2, `(.L_x_6047) ;  /* 0x0000005000027945 */ /* 0x000fe40003800000 */
[----:B------:R-:W1:Y:S01]  /*19ad0*/  SYNCS.PHASECHK.TRANS64.TRYWAIT P1, [R10+URZ+0x28ca0], R2 ;  /* 0x028ca0020a0075a7 */ /* 0x000e62000802017f */
[----:B0-----:R-:W-:-:S04]  /*19ae0*/  LOP3.LUT R3, R3, 0x7f, RZ, 0xc0, !PT ;  /* 0x0000007f03037812 */ /* 0x001fc800078ec0ff */
[----:B------:R-:W-:Y:S01]  /*19af0*/  ISETP.NE.AND P2, PT, R3, RZ, PT ;  /* 0x000000ff0300720c */ /* 0x000fe20003f45270 */
[----:B-1----:R-:W-:-:S12]  /*19b00*/  @!P1 BRA `(.L_x_6048) ;  /* 0x0000006800ac9947 */ /* 0x002fd80003800000 */
.L_x_6191:
[----:B------:R-:W-:Y:S05]  /*19b10*/  BSYNC B2 ;  /* 0x0000000000027941 */ /* 0x000fea0003800000 */
.L_x_6047:
        /* <DEDUP_REMOVED lines=9> */
.L_x_6050:
[----:B------:R-:W-:Y:S05]  /*19bb0*/  BSYNC B2 ;  /* 0x0000000000027941 */ /* 0x000fea0003800000 */
.L_x_6049:
[----:B------:R-:W-:Y:S01]  /*19bc0*/  IMAD.MOV.U32 R7, RZ, RZ, RZ ;  /* 0x000000ffff077224 */ /* 0x000fe200078e00ff */
[----:B------:R-:W-:Y:S01]  /*19bd0*/  UIADD3 UR4, UP0, UR40, 0x570, URZ ;  /* 0x0000057028047890 */ /* 0x000fe2000ff1e03f */
[----:B------:R-:W-:Y:S01]  /*19be0*/  IMAD R3, R24, 0x2000, R23 ;  /* 0x0000200018037824 */ /* 0x000fe200078e0217 */
        /* <DEDUP_REMOVED lines=8> */
.L_x_6051:
        /* <DEDUP_REMOVED lines=13> */
.L_x_6192:
[----:B------:R-:W-:Y:S05]  /*19d40*/  BSYNC B2 ;  /* 0x0000000000027941 */ /* 0x000fea0003800000 */
.L_x_6052:
        /* <DEDUP_REMOVED lines=11> */
.L_x_6055:
[----:B------:R-:W-:Y:S05]  /*19e00*/  BSYNC B2 ;  /* 0x0000000000027941 */ /* 0x000fea0003800000 */
.L_x_6054:
[----:B------:R-:W-:Y:S01]  /*19e10*/  R2UR UR6, R2 ;  /* 0x00000000020672ca */ /* 0x000fe200000e0000 */
[----:B------:R-:W-:Y:S01]  /*19e20*/  UIADD3 UR4, UP0, UR40, 0x670, URZ ;  /* 0x0000067028047890 */ /* 0x000fe2000ff1e03f */
[----:B------:R-:W-:Y:S01]  /*19e30*/  R2UR UR7, R3 ;  /* 0x00000000030772ca */ /* 0x000fe200000e0000 */
[----:B------:R-:W-:Y:S01]  /*19e40*/  VIADD R10, R10, 0x28cb0 ;  /* 0x00028cb00a0a7836 */ /* 0x000fe20000000000 */
[----:B------:R-:W-:Y:S01]  /*19e50*/  R2UR UR10, R7 ;  /* 0x00000000070a72ca */ /* 0x000fe200000e0000 */
[----:B------:R-:W-:Y:S01]  /*19e60*/  IMAD R7, R24, 0x10000, R23 ;  /* 0x0001000018077824 */ /* 0x000fe200078e0217 */
[----:B------:R-:W-:Y:S01]  /*19e70*/  PLOP3.LUT P1, PT, PT, PT, PT, 0x80, 0x0 ;  /* 0x000000000000781c */ /* 0x000fe20003f2f070 */
[----:B------:R-:W-:Y:S02]  /*19e80*/  UIADD3.X UR5, URZ, UR41, URZ, UP0, !UPT ;  /* 0x000000293f057290 */ /* 0x000fe400087fe43f */
[----:B------:R-:W-:-:S10]  /*19e90*/  VIADD R13, R7, 0x400 ;  /* 0x00000400070d7836 */ /* 0x000fd40000000000 */
.L_x_6056:
        /* <DEDUP_REMOVED lines=15> */
.L_x_6057:
        /* <DEDUP_REMOVED lines=15> */
.L_x_6058:
        /* <DEDUP_REMOVED lines=15> */
.L_x_6059:
        /* <DEDUP_REMOVED lines=15> */
.L_x_6060:
        /* <DEDUP_REMOVED lines=15> */
.L_x_6061:
        /* <DEDUP_REMOVED lines=15> */
.L_x_6062:
        /* <DEDUP_REMOVED lines=15> */
.L_x_6063:
        /* <DEDUP_REMOVED lines=10> */
.L_x_6046:
[----:B------:R-:W-:Y:S05]  /*1a5d0*/  BSYNC B1 ;  /* 0x0000000000017941 */ /* 0x000fea0003800000 */
.L_x_6045:
        /* <DEDUP_REMOVED lines=8> */
.L_x_6020:
[----:B------:R-:W-:Y:S05]  /*1a660*/  BSYNC B0 ;  /* 0x0000000000007941 */ /* 0x000fea0003800000 */
.L_x_6019:
[----:B------:R-:W0:Y:S01]  /*1a670*/  LDC R0, c[0x0][0x448] ;  /* 0x00011200ff007b82 */ /* 0x000e220000000800 */
[----:B------:R-:W-:Y:S01]  /*1a680*/  VIADD R3, R32, 0x3f ;  /* 0x0000003f20037836 */ /* 0x000fe20000000000 */
[----:B------:R-:W-:Y:S06]  /*1a690*/  @!P0 WARPSYNC.ALL ;  /* 0x0000000000008948 */ /* 0x000fec0003800000 */
[----:B------:R-:W-:Y:S01]  /*1a6a0*/  @!P0 BAR.SYNC.DEFER_BLOCKING 0xc, 0x180 ;  /* 0x0306000000008b1d */ /* 0x000fe20000010000 */
[----:B0-----:R-:W-:-:S13]  /*1a6b0*/  ISETP.NE.AND P1, PT, R0, 0x1, PT ;  /* 0x000000010000780c */ /* 0x001fda0003f25270 */
[----:B------:R-:W0:Y:S08]  /*1a6c0*/  @P1 LDC R2, c[0x0][0x44c] ;  /* 0x00011300ff021b82 */ /* 0x000e300000000800 */
[----:B------:R-:W1:Y:S01]  /*1a6d0*/  @P1 LDC R0, c[0x0][0x450] ;  /* 0x00011400ff001b82 */ /* 0x000e620000000800 */
[----:B0-----:R-:W-:-:S05]  /*1a6e0*/  @P1 IMAD.HI.U32 R5, R3, R2, RZ ;  /* 0x0000000203051227 */ /* 0x001fca00078e00ff */
[----:B-1----:R-:W-:-:S05]  /*1a6f0*/  @P1 SHF.R.U32.HI R3, RZ, R0, R5 ;  /* 0x00000000ff031219 */ /* 0x002fca0000011605 */
[----:B------:R-:W-:Y:S02]  /*1a700*/  IMAD.IADD R6, R6, 0x1, R3 ;  /* 0x0000000106067824 */ /* 0x000fe400078e0203 */
[----:B------:R-:W0:Y:S02]  /*1a710*/  LDC.64 R2, c[0x0][0x9e0] ;  /* 0x00027800ff027b82 */ /* 0x000e240000000a00 */
        /* <DEDUP_REMOVED lines=14> */
.L_x_6067:
[----:B------:R-:W-:-:S13]  /*1a800*/  ISETP.NE.AND P0, PT, R3, 0x1, PT ;  /* 0x000000010300780c */ /* 0x000fda0003f05270 */
[----:B------:R-:W0:Y:S02]  /*1a810*/  @P0 LDC.64 R4, c[0x0][0x9e8] ;  /* 0x00027a00ff040b82 */ /* 0x000e240000000a00 */
[----:B0-----:R-:W-:-:S05]  /*1a820*/  @P0 IMAD.HI.U32 R4, R0, R4, RZ ;  /* 0x0000000400040227 */ /* 0x001fca00078e00ff */
[----:B------:R-:W-:-:S07]  /*1a830*/  @P0 SHF.R.U32.HI R0, RZ, R5, R4 ;  /* 0x00000005ff000219 */ /* 0x000fce0000011604 */
.L_x_6068:
[----:B------:R-:W-:Y:S05]  /*1a840*/  BSYNC B0 ;  /* 0x0000000000007941 */ /* 0x000fea0003800000 */
.L_x_6066:
[----:B------:R-:W-:-:S05]  /*1a850*/  IMAD R5, R0, R3, R3 ;  /* 0x0000000300057224 */ /* 0x000fca00078e0203 */
[----:B------:R-:W-:-:S07]  /*1a860*/  VIMNMX R2, R2, R5, PT ;  /* 0x0000000502027248 */ /* 0x000fce0003fe0100 */
.L_x_6065:
[----:B------:R-:W-:Y:S01]  /*1a870*/  VIADD R2, R2, 0x3f ;  /* 0x0000003f02027836 */ /* 0x000fe20000000000 */
[----:B------:R-:W0:Y:S01]  /*1a880*/  @P1 LDC R7, c[0x0][0x450] ;  /* 0x00011400ff071b82 */ /* 0x000e220000000800 */
[----:B------:R-:W-:-:S03]  /*1a890*/  ULDC UR4, c[0x0][0x9dc] ;  /* 0x0002770000047ab9 */ /* 0x000fc60000000800 */
[----:B------:R-:W-:-:S04]  /*1a8a0*/  SHF.R.S32.HI R5, RZ, 0x1f, R2 ;  /* 0x0000001fff057819 */ /* 0x000fc80000011402 */
[----:B------:R-:W-:-:S04]  /*1a8b0*/  LEA.HI R5, R5, R2, RZ, 0x6 ;  /* 0x0000000205057211 */ /* 0x000fc800078f30ff */
[----:B------:R-:W-:Y:S02]  /*1a8c0*/  SHF.R.S32.HI R0, RZ, 0x6, R5 ;  /* 0x00000006ff007819 */ /* 0x000fe40000011405 */
[----:B------:R-:W1:Y:S02]  /*1a8d0*/  @P1 LDC R5, c[0x0][0x44c] ;  /* 0x00011300ff051b82 */ /* 0x000e640000000800 */
[----:B------:R-:W-:-:S05]  /*1a8e0*/  VIMNMX R29, R9, R0, PT ;  /* 0x00000000091d7248 */ /* 0x000fca0003fe0100 */
[----:B------:R2:W-:Y:S01]  /*1a8f0*/  STL [R1+0x18], R29 ;  /* 0x0000181d01007387 */ /* 0x0005e20000100800 */
[----:B-1----:R-:W-:-:S04]  /*1a900*/  @P1 IMAD.HI.U32 R0, R32, R5, RZ ;  /* 0x0000000520001227 */ /* 0x002fc800078e00ff */
[----:B------:R-:W-:Y:S01]  /*1a910*/  IMAD.MOV.U32 R5, RZ, RZ, R32 ;  /* 0x000000ffff057224 */ /* 0x000fe200078e0020 */
[----:B0-----:R-:W-:-:S05]  /*1a920*/  @P1 SHF.R.U32.HI R5, RZ, R7, R0 ;  /* 0x00000007ff051219 */ /* 0x001fca0000011600 */
[----:B------:R-:W-:-:S04]  /*1a930*/  IMAD.IADD R2, R8, 0x1, R5 ;  /* 0x0000000108027824 */ /* 0x000fc800078e0205 */
[----:B------:R-:W-:Y:S01]  /*1a940*/  VIADD R0, R2, -UR4 ;  /* 0x8000000402007c36 */ /* 0x000fe20008000000 */
[----:B--2---:R-:W-:Y:S06]  /*1a950*/  @!P2 BRA `(.L_x_6069) ;  /* 0x000000000044a947 */ /* 0x004fec0003800000 */
        /* <DEDUP_REMOVED lines=10> */
.L_x_6071:
[----:B------:R-:W-:-:S13]  /*1aa00*/  ISETP.NE.AND P0, PT, R3, 0x1, PT ;  /* 0x000000010300780c */ /* 0x000fda0003f05270 */
[----:B------:R-:W0:Y:S02]  /*1aa10*/  @P0 LDC.64 R4, c[0x0][0x9e8] ;  /* 0x00027a00ff040b82 */ /* 0x000e240000000a00 */
[----:B0-----:R-:W-:-:S05]  /*1aa20*/  @P0 IMAD.HI.U32 R4, R2, R4, RZ ;  /* 0x0000000402040227 */ /* 0x001fca00078e00ff */
[----:B------:R-:W-:-:S07]  /*1aa30*/  @P0 SHF.R.U32.HI R2, RZ, R5, R4 ;  /* 0x00000005ff020219 */ /* 0x000fce0000011604 */
.L_x_6072:
[----:B------:R-:W-:Y:S05]  /*1aa40*/  BSYNC B0 ;  /* 0x0000000000007941 */ /* 0x000fea0003800000 */
.L_x_6070:
[----:B------:R-:W-:-:S05]  /*1aa50*/  IMAD R3, R2, R3, RZ ;  /* 0x0000000302037224 */ /* 0x000fca00078e02ff */
[----:B------:R-:W-:-:S07]  /*1aa60*/  VIMNMX R0, R0, R3, !PT ;  /* 0x0000000300007248 */ /* 0x000fce0007fe0100 */
.L_x_6069:
[----:B------:R-:W-:Y:S01]  /*1aa70*/  SHF.R.S32.HI R3, RZ, 0x1f, R0 ;  /* 0x0000001fff037819 */ /* 0x000fe20000011400 */
[----:B------:R-:W-:Y:S03]  /*1aa80*/  BSSY B7, `(.L_x_6073) ;  /* 0x000037c000077945 */ /* 0x000fe60003800000 */
[----:B------:R-:W-:-:S04]  /*1aa90*/  LEA.HI R3, R3, R0, RZ, 0x6 ;  /* 0x0000000003037211 */ /* 0x000fc800078f30ff */
[----:B------:R-:W-:-:S04]  /*1aaa0*/  SHF.R.S32.HI R3, RZ, 0x6, R3 ;  /* 0x00000006ff037819 */ /* 0x000fc80000011403 */
[----:B------:R-:W-:-:S04]  /*1aab0*/  VIMNMX R34, RZ, R3, !PT ;  /* 0x00000003ff227248 */ /* 0x000fc80007fe0100 */
[----:B------:R-:W-:-:S13]  /*1aac0*/  ISETP.GT.AND P0, PT, R29, R34, PT ;  /* 0x000000221d00720c */ /* 0x000fda0003f04270 */
        /* <DEDUP_REMOVED lines=16> */
[----:B0-----:R-:W-:Y:S01]  /*1abd0*/  IADD3 R16, R0, UR37, R7 ;  /* 0x0000002500107c10 */ /* 0x001fe2000fffe007 */
[----:B------:R-:W-:Y:S06]  /*1abe0*/  BRA `(.L_x_6075) ;  /* 0x0000003400947947 */ /* 0x000fec0003800000 */
.L_x_6074:
        /* <DEDUP_REMOVED lines=20> */
.L_x_6077:
[----:B------:R-:W-:Y:S05]  /*1ad30*/  BSYNC B6 ;  /* 0x0000000000067941 */ /* 0x000fea0003800000 */
.L_x_6076:
        /* <DEDUP_REMOVED lines=10> */
[----:B------:R-:W-:Y:S01]  /*1ade0*/  MOV R12, 0x1 ;  /* 0x00000001000c7802 */ /* 0x000fe20000000f00 */
[----:B------:R-:W-:Y:S02]  /*1adf0*/  IMAD.U32 R5, RZ, RZ, UR7 ;  /* 0x00000007ff057e24 */ /* 0x000fe4000f8e00ff */
[----:B------:R-:W-:Y:S02]  /*1ae00*/  IMAD.U32 R6, RZ, RZ, UR8 ;  /* 0x00000008ff067e24 */ /* 0x000fe4000f8e00ff */
[----:B------:R-:W-:-:S02]  /*1ae10*/  IMAD.U32 R7, RZ, RZ, UR9 ;  /* 0x00000009ff077e24 */ /* 0x000fc4000f8e00ff */
[----:B------:R-:W-:Y:S02]  /*1ae20*/  IMAD.U32 R10, RZ, RZ, UR4 ;  /* 0x00000004ff0a7e24 */ /* 0x000fe4000f8e00ff */
[----:B------:R-:W-:Y:S02]  /*1ae30*/  IMAD.U32 R11, RZ, RZ, UR5 ;  /* 0x00000005ff0b7e24 */ /* 0x000fe4000f8e00ff */
[----:B------:R-:W-:Y:S02]  /*1ae40*/  IMAD.MOV.U32 R8, RZ, RZ, 0x70 ;  /* 0x00000070ff087424 */ /* 0x000fe400078e00ff */
[----:B0-----:R-:W-:-:S07]  /*1ae50*/  IMAD.MOV.U32 R13, RZ, RZ, RZ ;  /* 0x000000ffff0d7224 */ /* 0x001fce00078e00ff */
[----:B------:R-:W-:-:S07]  /*1ae60*/  LEPC R20, `(.L_x_6080) ;  /* 0x000000001014794e */ /* 0x000fce0000000000 */
[----:B-1----:R-:W-:Y:S05]  /*1ae70*/  CALL.ABS.NOINC R2 ;  /* 0x0000000002007343 */ /* 0x002fea0003c00000 */
.L_x_6080:
        /* <DEDUP_REMOVED lines=15> */
.L_x_6079:
[----:B------:R-:W-:Y:S05]  /*1af70*/  BSYNC B6 ;  /* 0x0000000000067941 */ /* 0x000fea0003800000 */
.L_x_6078:
[----:B------:R-:W-:Y:S01]  /*1af80*/  ULDC.64 UR4, c[0x0][0x9f8] ;  /* 0x00027e0000047ab9 */ /* 0x000fe20000000a00 */
[----:B------:R-:W-:Y:S01]  /*1af90*/  IMAD.MOV.U32 R30, RZ, RZ, R19 ;  /* 0x000000ffff1e7224 */ /* 0x000fe200078e0013 */
[----:B------:R-:W-:Y:S01]  /*1afa0*/  ISETP.NE.U32.AND P0, PT, RZ, UR4, PT ;  /* 0x00000004ff007c0c */ /* 0x000fe2000bf05070 */
[----:B------:R-:W0:Y:S01]  /*1afb0*/  S2R R20, SR_TID.X ;  /* 0x0000000000147919 */ /* 0x000e220000002100 */
[----:B------:R-:W1:Y:S01]  /*1afc0*/  LDC R11, c[0x0][0x430] ;  /* 0x00010c00ff0b7b82 */ /* 0x000e620000000800 */
[----:B------:R-:W-:Y:S01]  /*1afd0*/  ULDC UR4, c[0x0][0x320] ;  /* 0x0000c80000047ab9 */ /* 0x000fe20000000800 */
[----:B------:R-:W-:-:S13]  /*1afe0*/  ISETP.NE.AND.EX P0, PT, RZ, UR5, PT, P0 ;  /* 0x00000005ff007c0c */ /* 0x000fda000bf05300 */
[----:B------:R-:W2:Y:S01]  /*1aff0*/  @P0 LDC.64 R2, c[0x0][0x9f8] ;  /* 0x00027e00ff020b82 */ /* 0x000ea20000000a00 */
[----:B0-----:R-:W-:Y:S01]  /*1b000*/  LOP3.LUT R20, R20, 0x7f, RZ, 0xc0, !PT ;  /* 0x0000007f14147812 */ /* 0x001fe200078ec0ff */
[----:B--2---:R-:W-:-:S05]  /*1b010*/  @P0 IMAD.WIDE R2, R19, 0x4, R2 ;  /* 0x0000000413020825 */ /* 0x004fca00078e0202 */
[----:B------:R0:W2:Y:S01]  /*1b020*/  @P0 LDG.E R30, desc[UR42][R2.64] ;  /* 0x0000002a021e0981 */ /* 0x0000a2000c1e1900 */
[----:B------:R-:W-:Y:S01]  /*1b030*/  SHF.R.U32.HI R21, RZ, 0x3, R20 ;  /* 0x00000003ff157819 */ /* 0x000fe20000011614 */
[----:B------:R-:W-:Y:S01]  /*1b040*/  IMAD.MOV.U32 R37, RZ, RZ, RZ ;  /* 0x000000ffff257224 */ /* 0x000fe200078e00ff */
[----:B-1----:R-:W-:Y:S01]  /*1b050*/  ISETP.NE.AND P1, PT, R11, 0x1, PT ;  /* 0x000000010b00780c */ /* 0x002fe20003f25270 */
[----:B------:R-:W1:Y:S01]  /*1b060*/  S2R R20, SR_TID.X ;  /* 0x0000000000147919 */ /* 0x000e620000002100 */
[----:B------:R-:W-:Y:S02]  /*1b070*/  LEA R0, R29, 0xffffffc0, 0x6 ;  /* 0xffffffc01d007811 */ /* 0x000fe400078e30ff */
[----:B------:R-:W-:Y:S01]  /*1b080*/  LOP3.LUT R22, R22, 0xffffffbf, RZ, 0xc0, !PT ;  /* 0xffffffbf16167812 */ /* 0x000fe200078ec0ff */
[----:B------:R-:W3:Y:S08]  /*1b090*/  S2R R12, SR_TID.X ;  /* 0x00000000000c7919 */ /* 0x000ef00000002100 */
[----:B0-----:R-:W0:Y:S08]  /*1b0a0*/  @P1 LDC R3, c[0x0][0x434] ;  /* 0x00010d00ff031b82 */ /* 0x001e300000000800 */
[----:B------:R-:W4:Y:S01]  /*1b0b0*/  @P1 LDC R2, c[0x0][0x438] ;  /* 0x00010e00ff021b82 */ /* 0x000f220000000800 */
[----:B-1----:R-:W-:-:S02]  /*1b0c0*/  IMAD.SHL.U32 R20, R20, 0x10, RZ ;  /* 0x0000001014147824 */ /* 0x002fc400078e00ff */
[----:B---3--:R-:W-:-:S03]  /*1b0d0*/  IMAD.SHL.U32 R12, R12, 0x8, RZ ;  /* 0x000000080c0c7824 */ /* 0x008fc600078e00ff */
[----:B------:R-:W-:Y:S02]  /*1b0e0*/  LOP3.LUT R20, R21, 0x70, R20, 0xf8, !PT ;  /* 0x0000007015147812 */ /* 0x000fe400078ef814 */
[----:B------:R-:W1:Y:S01]  /*1b0f0*/  S2R R21, SR_TID.X ;  /* 0x0000000000157919 */ /* 0x000e620000002100 */
[----:B------:R-:W-:Y:S02]  /*1b100*/  LOP3.LUT R12, R12, 0x38, RZ, 0xc0, !PT ;  /* 0x000000380c0c7812 */ /* 0x000fe400078ec0ff */
[----:B------:R-:W-:-:S04]  /*1b110*/  IMAD.IADD R4, R20, 0x1, R0 ;  /* 0x0000000114047824 */ /* 0x000fc800078e0200 */
[C---:B------:R-:W-:Y:S01]  /*1b120*/  IMAD.IADD R9, R4.reuse, 0x1, R33 ;  /* 0x0000000104097824 */ /* 0x040fe200078e0221 */
[----:B------:R-:W-:-:S03]  /*1b130*/  ISETP.GE.AND P0, PT, R4, R17, PT ;  /* 0x000000110400720c */ /* 0x000fc60003f06270 */
[----:B0-----:R-:W-:Y:S01]  /*1b140*/  @P1 IMAD.HI.U32 R3, R9, R3, RZ ;  /* 0x0000000309031227 */ /* 0x001fe200078e00ff */
[----:B------:R-:W-:-:S03]  /*1b150*/  ISETP.GT.U32.OR P0, PT, R20, 0x3f, P0 ;  /* 0x0000003f1400780c */ /* 0x000fc60000704470 */
[----:B------:R-:W-:Y:S01]  /*1b160*/  IMAD.MOV.U32 R8, RZ, RZ, R9 ;  /* 0x000000ffff087224 */ /* 0x000fe200078e0009 */
[----:B----4-:R-:W-:Y:S02]  /*1b170*/  @P1 SHF.R.U32.HI R8, RZ, R2, R3 ;  /* 0x00000002ff081219 */ /* 0x010fe40000011603 */
[----:B------:R-:W-:-:S04]  /*1b180*/  ISETP.GE.AND P1, PT, R12, UR4, PT ;  /* 0x000000040c007c0c */ /* 0x000fc8000bf26270 */
[----:B------:R-:W-:-:S03]  /*1b190*/  SEL R4, RZ, 0x1, P1 ;  /* 0x00000001ff047807 */ /* 0x000fc60000800000 */
[----:B------:R-:W0:Y:S01]  /*1b1a0*/  @!P0 LDC.64 R2, c[0x0][0x428] ;  /* 0x00010a00ff028b82 */ /* 0x000e220000000a00 */
[----:B-1----:R-:W-:-:S04]  /*1b1b0*/  SHF.L.U32 R21, R21, 0x3, RZ ;  /* 0x0000000315157819 */ /* 0x002fc800000006ff */
[----:B------:R-:W-:-:S04]  /*1b1c0*/  LOP3.LUT R21, R21, 0x38, RZ, 0xc0, !PT ;  /* 0x0000003815157812 */ /* 0x000fc800078ec0ff */
[----:B------:R-:W-:-:S04]  /*1b1d0*/  LOP3.LUT R21, R21, 0x40, RZ, 0xfc, !PT ;  /* 0x0000004015157812 */ /* 0x000fc800078efcff */
[----:B------:R-:W-:Y:S02]  /*1b1e0*/  ISETP.GE.AND P2, PT, R21, UR4, PT ;  /* 0x0000000415007c0c */ /* 0x000fe4000bf46270 */
[----:B------:R-:W1:Y:S02]  /*1b1f0*/  S2R R21, SR_TID.X ;  /* 0x0000000000157919 */ /* 0x000e640000002100 */
[----:B------:R-:W-:-:S05]  /*1b200*/  SEL R10, RZ, 0xffffffff, P2 ;  /* 0xffffffffff0a7807 */ /* 0x000fca0001000000 */
[----:B------:R-:W-:-:S04]  /*1b210*/  IMAD.SHL.U32 R10, R10, 0x2, RZ ;  /* 0x000000020a0a7824 */ /* 0x000fc800078e00ff */
[----:B------:R-:W-:Y:S02]  /*1b220*/  @P2 LOP3.LUT R22, R22, 0x40, RZ, 0xfc, !PT ;  /* 0x0000004016162812 */ /* 0x000fe400078efcff */
[----:B------:R-:W-:Y:S02]  /*1b230*/  LOP3.LUT R10, R10, 0x2, R4, 0xe2, !PT ;  /* 0x000000020a0a7812 */ /* 0x000fe400078ee204 */
[----:B------:R-:W-:Y:S01]  /*1b240*/  LOP3.LUT R22, R22, 0xffffff7f, RZ, 0xc0, !PT ;  /* 0xffffff7f16167812 */ /* 0x000fe200078ec0ff */
[----:B------:R-:W3:Y:S03]  /*1b250*/  @!P0 LDC.64 R4, c[0x0][0x418] ;  /* 0x00010600ff048b82 */ /* 0x000ee60000000a00 */
[----:B------:R-:W-:-:S04]  /*1b260*/  @P1 LOP3.LUT R22, R22, 0x80, RZ, 0xfc, !PT ;  /* 0x0000008016161812 */ /* 0x000fc800078efcff */
[----:B------:R-:W-:Y:S01]  /*1b270*/  LOP3.LUT R22, R22, 0xffffffdf, RZ, 0xc0, !PT ;  /* 0xffffffdf16167812 */ /* 0x000fe200078ec0ff */
[----:B-1----:R-:W-:-:S05]  /*1b280*/  IMAD.SHL.U32 R21, R21, 0x8, RZ ;  /* 0x0000000815157824 */ /* 0x002fca00078e00ff */
[----:B------:R-:W-:-:S04]  /*1b290*/  LOP3.LUT R21, R21, 0x38, RZ, 0xc0, !PT ;  /* 0x0000003815157812 */ /* 0x000fc800078ec0ff */
[C---:B------:R-:W-:Y:S02]  /*1b2a0*/  LOP3.LUT R27, R21.reuse, 0x80, RZ, 0xfc, !PT ;  /* 0x00000080151b7812 */ /* 0x040fe400078efcff */
[----:B------:R-:W-:Y:S02]  /*1b2b0*/  LOP3.LUT R21, R21, 0xc0, RZ, 0xfc, !PT ;  /* 0x000000c015157812 */ /* 0x000fe400078efcff */
[----:B------:R-:W-:Y:S02]  /*1b2c0*/  ISETP.GE.AND P2, PT, R27, UR4, PT ;  /* 0x000000041b007c0c */ /* 0x000fe4000bf46270 */
[----:B------:R-:W1:Y:S01]  /*1b2d0*/  S2R R27, SR_TID.X ;  /* 0x00000000001b7919 */ /* 0x000e620000002100 */
[----:B------:R-:W-:Y:S02]  /*1b2e0*/  ISETP.GE.AND P1, PT, R21, UR4, PT ;  /* 0x0000000415007c0c */ /* 0x000fe4000bf26270 */
[----:B------:R-:W-:Y:S01]  /*1b2f0*/  SEL R6, RZ, 0x4, P2 ;  /* 0x00000004ff067807 */ /* 0x000fe20001000000 */
[----:B------:R-:W4:Y:S01]  /*1b300*/  S2R R21, SR_TID.X ;  /* 0x0000000000157919 */ /* 0x000f220000002100 */
[----:B------:R-:W-:-:S04]  /*1b310*/  SEL R7, RZ, 0x8, P1 ;  /* 0x00000008ff077807 */ /* 0x000fc80000800000 */
[----:B------:R-:W-:Y:S01]  /*1b320*/  LOP3.LUT R10, R7, R10, R6, 0xfe, !PT ;  /* 0x0000000a070a7212 */ /* 0x000fe200078efe06 */
[--C-:B------:R-:W-:Y:S01]  /*1b330*/  @!P0 IMAD.MOV.U32 R6, RZ, RZ, R8.reuse ;  /* 0x000000ffff068224 */ /* 0x100fe200078e0008 */
[----:B------:R-:W-:Y:S02]  /*1b340*/  @!P0 SHF.R.S32.HI R7, RZ, 0x1f, R8 ;  /* 0x0000001fff078819 */ /* 0x000fe40000011408 */
[----:B------:R-:W-:-:S04]  /*1b350*/  @P2 LOP3.LUT R22, R22, 0x20, RZ, 0xfc, !PT ;  /* 0x0000002016162812 */ /* 0x000fc800078efcff */
[----:B------:R-:W-:-:S04]  /*1b360*/  LOP3.LUT R22, R22, 0xffffffef, RZ, 0xc0, !PT ;  /* 0xffffffef16167812 */ /* 0x000fc800078ec0ff */
[----:B------:R-:W-:Y:S01]  /*1b370*/  @P1 LOP3.LUT R22, R22, 0x10, RZ, 0xfc, !PT ;  /* 0x0000001016161812 */ /* 0x000fe200078efcff */
[----:B-1----:R-:W-:Y:S02]  /*1b380*/  IMAD.SHL.U32 R27, R27, 0x8, RZ ;  /* 0x000000081b1b7824 */ /* 0x002fe400078e00ff */
[----:B----4-:R-:W-:-:S03]  /*1b390*/  IMAD.SHL.U32 R21, R21, 0x8, RZ ;  /* 0x0000000815157824 */ /* 0x010fc600078e00ff */
[----:B------:R-:W-:-:S04]  /*1b3a0*/  LOP3.LUT R27, R27, 0x38, RZ, 0xc0, !PT ;  /* 0x000000381b1b7812 */ /* 0x000fc800078ec0ff */
[----:B------:R-:W-:Y:S02]  /*1b3b0*/  LOP3.LUT R13, R27, 0x180, RZ, 0xfc, !PT ;  /* 0x000001801b0d7812 */ /* 0x000fe400078efcff */
[----:B------:R-:W-:-:S04]  /*1b3c0*/  LOP3.LUT R21, R21, 0x38, RZ, 0xc0, !PT ;  /* 0x0000003815157812 */ /* 0x000fc800078ec0ff */
[----:B------:R-:W-:-:S04]  /*1b3d0*/  LOP3.LUT R14, R21, 0x100, RZ, 0xfc, !PT ;  /* 0x00000100150e7812 */ /* 0x000fc800078efcff */
[----:B------:R-:W-:Y:S02]  /*1b3e0*/  ISETP.GE.AND P3, PT, R14, UR4, PT ;  /* 0x000000040e007c0c */ /* 0x000fe4000bf66270 */
[----:B------:R-:W-:Y:S02]  /*1b3f0*/  LOP3.LUT R15, R21, 0x1c0, RZ, 0xfc, !PT ;  /* 0x000001c0150f7812 */ /* 0x000fe400078efcff */
[----:B------:R-:W-:-:S09]  /*1b400*/  LOP3.LUT R22, R22, 0xfffffff7, RZ, 0xc0, !PT ;  /* 0xfffffff716167812 */ /* 0x000fd200078ec0ff */
[----:B------:R-:W-:-:S04]  /*1b410*/  @P3 LOP3.LUT R22, R22, 0x8, RZ, 0xfc, !PT ;  /* 0x0000000816163812 */ /* 0x000fc800078efcff */
[----:B------:R-:W-:Y:S01]  /*1b420*/  LOP3.LUT R22, R22, 0xfffffffb, RZ, 0xc0, !PT ;  /* 0xfffffffb16167812 */ /* 0x000fe200078ec0ff */
[----:B------:R-:W-:Y:S01]  /*1b430*/  UMOV UR5, 0xffffffff ;  /* 0xffffffff00057882 */ /* 0x000fe20000000000 */
[----:B--2---:R-:W-:Y:S01]  /*1b440*/  SHF.R.S32.HI R35, RZ, 0x1f, R30 ;  /* 0x0000001fff237819 */ /* 0x004fe2000001141e */
[----:B0-----:R-:W-:-:S04]  /*1b450*/  @!P0 IMAD.WIDE.U32 R6, R30, R2, R6 ;  /* 0x000000021e068225 */ /* 0x001fc800078e0006 */
[----:B------:R-:W-:Y:S01]  /*1b460*/  @!P0 IMAD R2, R35, R2, RZ ;  /* 0x0000000223028224 */ /* 0x000fe200078e02ff */
[----:B---3--:R-:W-:-:S03]  /*1b470*/  @!P0 LEA R4, P1, R6, R4, 0x2 ;  /* 0x0000000406048211 */ /* 0x008fc600078210ff */
[----:B------:R-:W-:-:S04]  /*1b480*/  @!P0 IMAD R3, R30, R3, R2 ;  /* 0x000000031e038224 */ /* 0x000fc800078e0202 */
[----:B------:R-:W-:-:S05]  /*1b490*/  @!P0 IMAD.IADD R3, R7, 0x1, R3 ;  /* 0x0000000107038824 */ /* 0x000fca00078e0203 */
[----:B------:R-:W-:-:S05]  /*1b4a0*/  @!P0 LEA.HI.X R5, R6, R5, R3, 0x2, P1 ;  /* 0x0000000506058211 */ /* 0x000fca00008f1403 */
[----:B------:R0:W5:Y:S01]  /*1b4b0*/  @!P0 LDG.E R37, desc[UR42][R4.64] ;  /* 0x0000002a04258981 */ /* 0x000162000c1e1900 */
[----:B------:R-:W-:Y:S02]  /*1b4c0*/  ISETP.GE.AND P0, PT, R13, UR4, PT ;  /* 0x000000040d007c0c */ /* 0x000fe4000bf06270 */
[----:B------:R-:W-:Y:S02]  /*1b4d0*/  LOP3.LUT R13, R21, 0x140, RZ, 0xfc, !PT ;  /* 0x00000140150d7812 */ /* 0x000fe400078efcff */
[----:B------:R-:W-:Y:S02]  /*1b4e0*/  SEL R3, RZ, 0x40, P0 ;  /* 0x00000040ff037807 */ /* 0x000fe40000000000 */
[----:B------:R-:W-:Y:S02]  /*1b4f0*/  ISETP.GE.AND P2, PT, R13, UR4, PT ;  /* 0x000000040d007c0c */ /* 0x000fe4000bf46270 */
[----:B------:R-:W-:Y:S01]  /*1b500*/  ISETP.GE.AND P0, PT, R15, UR4, PT ;  /* 0x000000040f007c0c */ /* 0x000fe2000bf06270 */
[----:B------:R-:W-:Y:S01]  /*1b510*/  ULDC UR4, c[0x0][0x2f4] ;  /* 0x0000bd0000047ab9 */ /* 0x000fe20000000800 */
[----:B0-----:R-:W-:-:S02]  /*1b520*/  SEL R4, RZ, 0x10, P3 ;  /* 0x00000010ff047807 */ /* 0x001fc40001800000 */
[----:B------:R-:W-:Y:S02]  /*1b530*/  SEL R5, RZ, 0x20, P2 ;  /* 0x00000020ff057807 */ /* 0x000fe40001000000 */
[----:B------:R-:W-:Y:S02]  /*1b540*/  SEL R2, RZ, 0x80, P0 ;  /* 0x00000080ff027807 */ /* 0x000fe40000000000 */
[----:B------:R-:W-:Y:S02]  /*1b550*/  LOP3.LUT R4, R5, R10, R4, 0xfe, !PT ;  /* 0x0000000a05047212 */ /* 0x000fe400078efe04 */
[----:B------:R-:W-:Y:S02]  /*1b560*/  ISETP.GE.AND P0, PT, R12, UR4, PT ;  /* 0x000000040c007c0c */ /* 0x000fe4000bf06270 */
[----:B------:R-:W-:Y:S01]  /*1b570*/  LOP3.LUT R6, R4, R3, RZ, 0xfc, !PT ;  /* 0x0000000304067212 */ /* 0x000fe200078efcff */
[----:B------:R-:W-:Y:S01]  /*1b580*/  IMAD.MOV R3, RZ, RZ, -R8 ;  /* 0x000000ffff037224 */ /* 0x000fe200078e0a08 */
[----:B------:R-:W-:-:S03]  /*1b590*/  @P2 LOP3.LUT R22, R22, 0x4, RZ, 0xfc, !PT ;  /* 0x0000000416162812 */ /* 0x000fc600078efcff */
[----:B------:R-:W-:Y:S01]  /*1b5a0*/  IMAD R3, R11, R3, R9 ;  /* 0x000000030b037224 */ /* 0x000fe200078e0209 */
[----:B------:R0:W-:Y:S01]  /*1b5b0*/  STL [R1+0x2c], R6 ;  /* 0x00002c0601007387 */ /* 0x0001e20000100800 */
[----:B------:R-:W-:-:S03]  /*1b5c0*/  LOP3.LUT R22, R22, 0xfffffffd, RZ, 0xc0, !PT ;  /* 0xfffffffd16167812 */ /* 0x000fc600078ec0ff */
[----:B------:R0:W-:Y:S01]  /*1b5d0*/  STL [R1], R3 ;  /* 0x0000000301007387 */ /* 0x0001e20000100800 */
[----:B------:R-:W-:Y:S01]  /*1b5e0*/  @P0 LOP3.LUT R22, R22, 0x2, RZ, 0xfc, !PT ;  /* 0x0000000216160812 */ /* 0x000fe200078efcff */
[----:B------:R-:W-:Y:S06]  /*1b5f0*/  BRA.DIV UR5, `(.L_x_6081) ;  /* 0x0000005205187947 */ /* 0x000fec000b800000 */
.L_x_6195:
[----:B0-----:R-:W-:Y:S01]  /*1b600*/  IMAD.U32 R3, RZ, RZ, UR38 ;  /* 0x00000026ff037e24 */ /* 0x001fe2000f8e00ff */
[----:B------:R-:W-:Y:S02]  /*1b610*/  LOP3.LUT R2, R6, R2, RZ, 0xfc, !PT ;  /* 0x0000000206027212 */ /* 0x000fe400078efcff */
[----:B------:R-:W-:Y:S02]  /*1b620*/  ISETP.GT.U32.AND P1, PT, R20, 0x3f, PT ;  /* 0x0000003f1400780c */ /* 0x000fe40003f24070 */
[----:B------:R-:W-:Y:S01]  /*1b630*/  ISETP.NE.AND P0, PT, R3, 0x3, PT ;  /* 0x000000030300780c */ /* 0x000fe20003f05270 */
[----:B------:R0:W-:Y:S01]  /*1b640*/  STL [R1+0xc], R2 ;  /* 0x00000c0201007387 */ /* 0x0001e20000100800 */
[----:B------:R-:W-:Y:S02]  /*1b650*/  LOP3.LUT R22, R22, 0xfffffbff, RZ, 0xc0, !PT ;  /* 0xfffffbff16167812 */ /* 0x000fe400078ec0ff */
[----:B------:R-:W-:-:S09]  /*1b660*/  SHF.R.S32.HI R29, RZ, 0x1f, R18 ;  /* 0x0000001fff1d7819 */ /* 0x000fd20000011412 */
[----:B------:R-:W-:-:S04]  /*1b670*/  @P0 LOP3.LUT R22, R22, 0x400, RZ, 0xfc, !PT ;  /* 0x0000040016160812 */ /* 0x000fc800078efcff */
[----:B------:R-:W-:-:S04]  /*1b680*/  LOP3.LUT R22, R22, 0xfffffffe, RZ, 0xc0, !PT ;  /* 0xfffffffe16167812 */ /* 0x000fc800078ec0ff */
[----:B------:R-:W-:Y:S01]  /*1b690*/  @P1 LOP3.LUT R22, R22, 0x1, RZ, 0xfc, !PT ;  /* 0x0000000116161812 */ /* 0x000fe200078efcff */
[----:B0-----:R-:W-:Y:S06]  /*1b6a0*/  @!P0 BRA `(.L_x_6082) ;  /* 0x0000000000048947 */ /* 0x001fec0003800000 */
[----:B------:R-:W-:Y:S01]  /*1b6b0*/  BPT.TRAP 0x1 ;  /* 0x000000040000795c */ /* 0x000fe20000300000 */
.L_x_6082:
[----:B------:R-:W0:Y:S01]  /*1b6c0*/  S2R R2, SR_TID.X ;  /* 0x0000000000027919 */ /* 0x000e220000002100 */
[----:B------:R-:W-:Y:S01]  /*1b6d0*/  IMAD R27, R25, 0x8, R23 ;  /* 0x00000008191b7824 */ /* 0x000fe200078e0217 */
[----:B------:R-:W-:Y:S01]  /*1b6e0*/  BSSY B0, `(.L_x_6083) ;  /* 0x0000007000007945 */ /* 0x000fe20003800000 */
[----:B0-----:R-:W-:-:S04]  /*1b6f0*/  LOP3.LUT R2, R2, 0x7f, RZ, 0xc0, !PT ;  /* 0x0000007f02027812 */ /* 0x001fc800078ec0ff */
[----:B------:R-:W-:-:S04]  /*1b700*/  SHF.R.U32.HI R2, RZ, 0x3, R2 ;  /* 0x00000003ff027819 */ /* 0x000fc80000011602 */
[----:B------:R-:W-:Y:S02]  /*1b710*/  IADD3 R17, -R2, R17, -R0 ;  /* 0x0000001102117210 */ /* 0x000fe40007ffe900 */
[----:B------:R-:W-:-:S04]  /*1b720*/  SHF.L.U32 R0, R26, 0x1f, RZ ;  /* 0x0000001f1a007819 */ /* 0x000fc800000006ff */
[----:B------:R-:W0:Y:S02]  /*1b730*/  SYNCS.PHASECHK.TRANS64.TRYWAIT P0, [R27+URZ+0x28c40], R0 ;  /* 0x028c40001b0075a7 */ /* 0x000e24000800017f */
[----:B0-----:R-:W-:Y:S05]  /*1b740*/  @!P0 BRA `(.L_x_6084) ;  /* 0x0000004c00f88947 */ /* 0x001fea0003800000 */
.L_x_6196:
[----:B------:R-:W-:Y:S05]  /*1b750*/  BSYNC B0 ;  /* 0x0000000000007941 */ /* 0x000fea0003800000 */
.L_x_6083:
        /* <DEDUP_REMOVED lines=24> */
[----:B------:R-:W-:-:S04]  /*1b8e0*/  ULDC.64 UR4, c[0x0][0x2e8] ;  /* 0x0000ba0000047ab9 */ /* 0x000fc80000000a00 */
[----:B-1----:R-:W-:Y:S02]  /*1b8f0*/  IADD3 R4, R3, R0, RZ ;  /* 0x0000000003047210 */ /* 0x002fe40007ffe0ff */
[----:B------:R-:W-:Y:S01]  /*1b900*/  LEA R0, P0, R2, UR4, 0x1 ;  /* 0x0000000402007c11 */ /* 0x000fe2000f8008ff */
[----:B------:R-:W-:-:S03]  /*1b910*/  UMOV UR4, 0xffffffff ;  /* 0xffffffff00047882 */ /* 0x000fc60000000000 */
        /* <DEDUP_REMOVED lines=35> */
.L_x_6206:
        /* <DEDUP_REMOVED lines=10> */
.L_x_6086:
        /* <DEDUP_REMOVED lines=11> */
.L_x_6087:
[----:B------:R1:W5:Y:S01]  /*1bca0*/  LDL R4, [R1+0xc] ;  /* 0x00000c0001047983 */ /* 0x0003620000100800 */
[----:B------:R1:W-:Y:S02]  /*1bcb0*/  SYNCS.ARRIVE.TRANS64.A1T0 RZ, [R27+URZ+0x28c30], RZ ;  /* 0x028c30ff1bff79a7 */ /* 0x0003e4000810003f */
[----:B------:R-:W-:Y:S05]  /*1bcc0*/  WARPSYNC.ALL ;  /* 0x0000000000007948 */ /* 0x000fea0003800000 */
[----:B------:R-:W-:Y:S01]  /*1bcd0*/  ULDC.64 UR4, c[0x0][0xa00] ;  /* 0x0002800000047ab9 */ /* 0x000fe20000000a00 */
[----:B------:R-:W-:Y:S01]  /*1bce0*/  VIADD R0, R23, 0x20400 ;  /* 0x0002040017007836 */ /* 0x000fe20000000000 */
[----:B------:R-:W-:Y:S01]  /*1bcf0*/  BAR.SYNC.DEFER_BLOCKING 0x8, 0x100 ;  /* 0x0204000000007b1d */ /* 0x000fe20000010000 */
[----:B------:R-:W-:Y:S02]  /*1bd00*/  ISETP.NE.U32.AND P0, PT, RZ, UR4, PT ;  /* 0x00000004ff007c0c */ /* 0x000fe4000bf05070 */
[----:B0-----:R-:W-:-:S02]  /*1bd10*/  SHF.R.S32.HI R2, RZ, 0x1f, R19 ;  /* 0x0000001fff027819 */ /* 0x001fc40000011413 */
[----:B------:R-:W-:Y:S01]  /*1bd20*/  ISETP.NE.AND.EX P0, PT, RZ, UR5, PT, P0 ;  /* 0x00000005ff007c0c */ /* 0x000fe2000bf05300 */
[----:B------:R-:W-:Y:S01]  /*1bd30*/  ULDC.64 UR4, c[0x0][0x298] ;  /* 0x0000a60000047ab9 */ /* 0x000fe20000000a00 */
[----:B------:R-:W-:Y:S01]  /*1bd40*/  LOP3.LUT P1, RZ, R0, 0x3ff, RZ, 0xc0, !PT ;  /* 0x000003ff00ff7812 */ /* 0x000fe2000782c0ff */
[----:B------:R-:W-:Y:S01]  /*1bd50*/  BSSY B6, `(.L_x_6088) ;  /* 0x000001f000067945 */ /* 0x000fe20003800000 */
[----:B------:R-:W-:Y:S02]  /*1bd60*/  SHF.R.S32.HI R0, RZ, 0x1f, R31 ;  /* 0x0000001fff007819 */ /* 0x000fe4000001141f */
[----:B------:R-:W-:Y:S02]  /*1bd70*/  SEL R3, R2, RZ, !P0 ;  /* 0x000000ff02037207 */ /* 0x000fe40004000000 */
[----:B------:R-:W-:Y:S01]  /*1bd80*/  SEL R2, R19, RZ, !P0 ;  /* 0x000000ff13027207 */ /* 0x000fe20004000000 */
[----:B------:R-:W-:Y:S02]  /*1bd90*/  IMAD R0, R0, UR4, RZ ;  /* 0x0000000400007c24 */ /* 0x000fe4000f8e02ff */
[----:B------:R-:W-:Y:S02]  /*1bda0*/  STL [R1+0x3c], R3 ;  /* 0x00003c0301007387 */ /* 0x000fe40000100800 */
[----:B------:R-:W-:-:S02]  /*1bdb0*/  IMAD R0, R31, UR5, R0 ;  /* 0x000000051f007c24 */ /* 0x000fc4000f8e0200 */
[----:B------:R0:W-:Y:S02]  /*1bdc0*/  STL [R1+0x20], R2 ;  /* 0x0000200201007387 */ /* 0x0001e40000100800 */
[----:B0-----:R-:W-:-:S04]  /*1bdd0*/  IMAD.WIDE.U32 R2, R31, UR4, RZ ;  /* 0x000000041f027c25 */ /* 0x001fc8000f8e00ff */
[----:B------:R-:W-:Y:S01]  /*1bde0*/  IMAD.IADD R0, R3, 0x1, R0 ;  /* 0x0000000103007824 */ /* 0x000fe200078e0200 */
[----:B------:R0:W-:Y:S04]  /*1bdf0*/  STL.64 [R1+0x10], R2 ;  /* 0x0000100201007387 */ /* 0x0001e80000100a00 */
[----:B------:R0:W-:Y:S01]  /*1be00*/  STL [R1+0x38], R0 ;  /* 0x0000380001007387 */ /* 0x0001e20000100800 */
[----:B-----5:R-:W-:-:S04]  /*1be10*/  PRMT R31, R4, 0x8880, RZ ;  /* 0x00008880041f7816 */ /* 0x020fc800000000ff */
[----:B------:R-:W-:Y:S01]  /*1be20*/  PRMT R31, R31, 0x7710, RZ ;  /* 0x000077101f1f7816 */ /* 0x000fe200000000ff */
[----:B------:R-:W-:Y:S06]  /*1be30*/  @!P1 BRA `(.L_x_6089) ;  /* 0x0000000000409947 */ /* 0x000fec0003800000 */
        /* <DEDUP_REMOVED lines=16> */
.L_x_6089:
[----:B------:R-:W-:Y:S05]  /*1bf40*/  BSYNC B6 ;  /* 0x0000000000067941 */ /* 0x000fea0003800000 */
.L_x_6088:
[----:B0-----:R-:W2:Y:S01]  /*1bf50*/  LDL.LU R0, [R1+0x38] ;  /* 0x0000380001007983 */ /* 0x001ea20000300800 */
        /* <DEDUP_REMOVED lines=27> */
[----:B------:R-:W-:Y:S02]  /*1c110*/  IMAD.IADD R0, R20, 0x1, R32 ;  /* 0x0000000114007824 */ /* 0x000fe400078e0220 */
        /* <DEDUP_REMOVED lines=31> */
[----:B------:R-:W-:Y:S01]  /*1c310*/  IMAD.IADD R32, R10, 0x1, R32 ;  /* 0x000000010a207824 */ /* 0x000fe200078e0220 */
        /* <DEDUP_REMOVED lines=31> */
.L_x_6215:
[----:B------:R-:W-:-:S05]  /*1c510*/  VIADD R32, R32, 0x30 ;  /* 0x0000003020207836 */ /* 0x000fca0000000000 */
        /* <DEDUP_REMOVED lines=9> */
.L_x_6091:
        /* <DEDUP_REMOVED lines=18> */
.L_x_6216:
[----:B------:R-:W-:Y:S05]  /*1c6d0*/  BSYNC B0 ;  /* 0x0000000000007941 */ /* 0x000fea0003800000 */
.L_x_6092:
[----:B------:R-:W-:-:S05]  /*1c6e0*/  IMAD.U32 R2, RZ, RZ, UR38 ;  /* 0x00000026ff027e24 */ /* 0x000fca000f8e00ff */
[----:B------:R-:W-:-:S13]  /*1c6f0*/  ISETP.NE.AND P0, PT, R2, 0x3, PT ;  /* 0x000000030200780c */ /* 0x000fda0003f05270 */
[----:B------:R-:W-:Y:S05]  /*1c700*/  @!P0 BRA `(.L_x_6094) ;  /* 0x0000000000048947 */ /* 0x000fea0003800000 */
[----:B------:R-:W-:Y:S01]  /*1c710*/  BPT.TRAP 0x1 ;  /* 0x000000040000795c */ /* 0x000fe20000300000 */
.L_x_6094:
[----:B0-----:R-:W-:Y:S01]  /*1c720*/  SHF.L.U32 R0, R26, 0x1f, RZ ;  /* 0x0000001f1a007819 */ /* 0x001fe200000006ff */
[----:B------:R-:W-:Y:S03]  /*1c730*/  BSSY B0, `(.L_x_6095) ;  /* 0x0000003000007945 */ /* 0x000fe60003800000 */
[----:B------:R-:W0:Y:S02]  /*1c740*/  SYNCS.PHASECHK.TRANS64.TRYWAIT P0, [R27+URZ+0x28c60], R0 ;  /* 0x028c60001b0075a7 */ /* 0x000e24000800017f */
[----:B0-----:R-:W-:Y:S05]  /*1c750*/  @!P0 BRA `(.L_x_6096) ;  /* 0x0000004800b08947 */ /* 0x001fea0003800000 */
.L_x_6217:
[----:B------:R-:W-:Y:S05]  /*1c760*/  BSYNC B0 ;  /* 0x0000000000007941 */ /* 0x000fea0003800000 */
.L_x_6095:
        /* <DEDUP_REMOVED lines=13> */
[----:B------:R-:W-:-:S03]  /*1c840*/  IMAD R4, R25, 0x8000, R36 ;  /* 0x0000800019047824 */ /* 0x000fc600078e0224 */
        /* <DEDUP_REMOVED lines=10> */
[----:B------:R-:W2:Y:S01]  /*1c8f0*/  LDL R3, [R1+0xc] ;  /* 0x00000c0001037983 */ /* 0x000ea20000100800 */
[----:B------:R-:W-:Y:S01]  /*1c900*/  IMAD R4, R4, 0x2, R23 ;  /* 0x0000000204047824 */ /* 0x000fe200078e0217 */
[C---:B------:R-:W-:Y:S01]  /*1c910*/  LOP3.LUT P5, RZ, R31.reuse, 0x2, RZ, 0xc0, !PT ;  /* 0x000000021fff7812 */ /* 0x040fe200078ac0ff */
[----:B------:R-:W0:Y:S01]  /*1c920*/  S2R R7, SR_TID.X ;  /* 0x0000000000077919 */ /* 0x000e220000002100 */
[C---:B------:R-:W-:Y:S02]  /*1c930*/  LOP3.LUT P4, RZ, R31.reuse, 0x4, RZ, 0xc0, !PT ;  /* 0x000000041fff7812 */ /* 0x040fe4000788c0ff */
[C---:B------:R-:W-:Y:S01]  /*1c940*/  LOP3.LUT P3, RZ, R31.reuse, 0x8, RZ, 0xc0, !PT ;  /* 0x000000081fff7812 */ /* 0x040fe2000786c0ff */
        /* <DEDUP_REMOVED lines=82> */
.L_x_6227:
        /* <DEDUP_REMOVED lines=34> */
.L_x_6098:
        /* <DEDUP_REMOVED lines=11> */
.L_x_6099:
[----:B------:R-:W2:Y:S01]  /*1d140*/  LDL.LU R2, [R1+0x18] ;  /* 0x0000180001027983 */ /* 0x000ea20000300800 */
[----:B------:R1:W-:Y:S01]  /*1d150*/  SYNCS.ARRIVE.TRANS64.A1T0 RZ, [R27+URZ+0x28c50], RZ ;  /* 0x028c50ff1bff79a7 */ /* 0x0003e2000810003f */
[----:B------:R-:W-:Y:S01]  /*1d160*/  BSSY B0, `(.L_x_6100) ;  /* 0x00000f6000007945 */ /* 0x000fe20003800000 */
[----:B--2---:R-:W-:-:S05]  /*1d170*/  VIADD R7, R2, 0xfffffffe ;  /* 0xfffffffe02077836 */ /* 0x004fca0000000000 */
[----:B------:R-:W-:-:S13]  /*1d180*/  ISETP.GE.AND P0, PT, R7, R34, PT ;  /* 0x000000220700720c */ /* 0x000fda0003f06270 */
[----:B-1----:R-:W-:Y:S05]  /*1d190*/  @!P0 BRA `(.L_x_6101) ;  /* 0x0000000c00c88947 */ /* 0x002fea0003800000 */
[----:B------:R-:W2:Y:S04]  /*1d1a0*/  LDL.LU R3, [R1+0x2c] ;  /* 0x00002c0001037983 */ /* 0x000ea80000300800 */
[----:B------:R-:W3:Y:S01]  /*1d1b0*/  LDL.LU R2, [R1+0xc] ;  /* 0x00000c0001027983 */ /* 0x000ee20000300800 */
[----:B--2---:R-:W-:Y:S02]  /*1d1c0*/  LOP3.LUT R32, R3, 0x40, RZ, 0xc0, !PT ;  /* 0x0000004003207812 */ /* 0x004fe400078ec0ff */
[----:B---3--:R-:W-:Y:S02]  /*1d1d0*/  LOP3.LUT R31, R2, 0x80, RZ, 0xc0, !PT ;  /* 0x00000080021f7812 */ /* 0x008fe400078ec0ff */
[----:B------:R-:W-:Y:S02]  /*1d1e0*/  SHF.R.U32.HI R32, RZ, 0x2, R32 ;  /* 0x00000002ff207819 */ /* 0x000fe40000011620 */
[----:B------:R-:W-:-:S07]  /*1d1f0*/  SHF.R.U32.HI R31, RZ, 0x3, R31 ;  /* 0x00000003ff1f7819 */ /* 0x000fce000001161f */
.L_x_6114:
[----:B-1----:R-:W1:Y:S01]  /*1d200*/  S2R R2, SR_TID.X ;  /* 0x0000000000027919 */ /* 0x002e620000002100 */
[----:B0-----:R-:W0:Y:S01]  /*1d210*/  LDC R5, c[0x0][0x430] ;  /* 0x00010c00ff057b82 */ /* 0x001e220000000800 */
[----:B------:R-:W-:Y:S01]  /*1d220*/  IMAD R4, R7, 0x40, R33 ;  /* 0x0000004007047824 */ /* 0x000fe200078e0221 */
[----:B--2---:R-:W2:Y:S01]  /*1d230*/  S2R R8, SR_TID.X ;  /* 0x0000000000087919 */ /* 0x004ea20000002100 */
[----:B------:R-:W-:Y:S02]  /*1d240*/  IMAD.U32 R10, RZ, RZ, UR38 ;  /* 0x00000026ff0a7e24 */ /* 0x000fe4000f8e00ff */
        /* <DEDUP_REMOVED lines=34> */
[----:B------:R-:W-:Y:S01]  /*1d470*/  ISETP.GT.AND P3, PT, R2, R34, PT ;  /* 0x000000220200720c */ /* 0x000fe20003f64270 */
[----:B0-----:R-:W-:-:S12]  /*1d480*/  @!P1 BRA `(.L_x_6102) ;  /* 0x0000000000049947 */ /* 0x001fd80003800000 */
[----:B------:R-:W-:Y:S01]  /*1d490*/  BPT.TRAP 0x1 ;  /* 0x000000040000795c */ /* 0x000fe20000300000 */
.L_x_6102:
[----:B------:R-:W-:Y:S01]  /*1d4a0*/  IMAD R6, R25, 0x8, R23 ;  /* 0x0000000819067824 */ /* 0x000fe200078e0217 */
[----:B------:R-:W-:Y:S01]  /*1d4b0*/  SHF.L.U32 R17, R26, 0x1f, RZ ;  /* 0x0000001f1a117819 */ /* 0x000fe200000006ff */
[----:B------:R-:W-:Y:S01]  /*1d4c0*/  BSSY B1, `(.L_x_6103) ;  /* 0x0000004000017945 */ /* 0x000fe20003800000 */
[----:B------:R-:W-:Y:S02]  /*1d4d0*/  SHF.R.S32.HI R9, RZ, 0x1f, R5 ;  /* 0x0000001fff097819 */ /* 0x000fe40000011405 */
[----:B------:R-:W0:Y:S02]  /*1d4e0*/  SYNCS.PHASECHK.TRANS64.TRYWAIT P0, [R6+URZ+0x28c40], R17 ;  /* 0x028c4011060075a7 */ /* 0x000e24000800017f */
[----:B0-----:R-:W-:Y:S05]  /*1d4f0*/  @!P0 BRA `(.L_x_6104) ;  /* 0x0000004400888947 */ /* 0x001fea0003800000 */
.L_x_6228:
[----:B------:R-:W-:Y:S05]  /*1d500*/  BSYNC B1 ;  /* 0x0000000000017941 */ /* 0x000fea0003800000 */
.L_x_6103:
        /* <DEDUP_REMOVED lines=24> */
[----:B------:R-:W-:-:S03]  /*1d690*/  LEA R21, R8, R23, 0x1 ;  /* 0x0000001708157211 */ /* 0x000fc600078e08ff */
        /* <DEDUP_REMOVED lines=17> */
.L_x_6238:
        /* <DEDUP_REMOVED lines=8> */
.L_x_6106:
        /* <DEDUP_REMOVED lines=11> */
.L_x_6107:
[----:B------:R2:W-:Y:S01]  /*1d8e0*/  SYNCS.ARRIVE.TRANS64.A1T0 RZ, [R6+URZ+0x28c30], RZ ;  /* 0x028c30ff06ff79a7 */ /* 0x0005e2000810003f */
[----:B------:R-:W-:Y:S05]  /*1d8f0*/  @!P2 BRA `(.L_x_6108) ;  /* 0x000000000004a947 */ /* 0x000fea0003800000 */
[----:B------:R-:W-:Y:S01]  /*1d900*/  BPT.TRAP 0x1 ;  /* 0x000000040000795c */ /* 0x000fe20000300000 */
.L_x_6108:
[----:B------:R-:W3:Y:S01]  /*1d910*/  SYNCS.PHASECHK.TRANS64.TRYWAIT P0, [R6+URZ+0x28c60], R17 ;  /* 0x028c6011060075a7 */ /* 0x000ee2000800017f */
[----:B------:R-:W-:Y:S04]  /*1d920*/  BSSY B1, `(.L_x_6109) ;  /* 0x0000002000017945 */ /* 0x000fe80003800000 */
[----:B---3--:R-:W-:Y:S05]  /*1d930*/  @!P0 BRA `(.L_x_6110) ;  /* 0x0000004400a88947 */ /* 0x008fea0003800000 */
.L_x_6239:
[----:B------:R-:W-:Y:S05]  /*1d940*/  BSYNC B1 ;  /* 0x0000000000017941 */ /* 0x000fea0003800000 */
.L_x_6109:
        /* <DEDUP_REMOVED lines=81> */
.L_x_6249:
        /* <DEDUP_REMOVED lines=25> */
.L_x_6112:
        /* <DEDUP_REMOVED lines=11> */
.L_x_6113:
[----:B------:R3:W-:Y:S01]  /*1e0a0*/  SYNCS.ARRIVE.TRANS64.A1T0 RZ, [R6+URZ+0x28c50], RZ ;  /* 0x028c50ff06ff79a7 */ /* 0x0007e2000810003f */
[----:B------:R-:W-:Y:S05]  /*1e0b0*/  @P3 BRA `(.L_x_6114) ;  /* 0xfffffff000503947 */ /* 0x000fea000383ffff */
.L_x_6101:
[----:B------:R-:W-:Y:S05]  /*1e0c0*/  BSYNC B0 ;  /* 0x0000000000007941 */ /* 0x000fea0003800000 */
.L_x_6100:
        /* <DEDUP_REMOVED lines=21> */
.L_x_6116:
[----:B------:R-:W-:Y:S05]  /*1e220*/  BSYNC B0 ;  /* 0x0000000000007941 */ /* 0x000fea0003800000 */
.L_x_6115:
[----:B------:R-:W-:-:S07]  /*1e230*/  SEL R25, R25, RZ, P0 ;  /* 0x000000ff19197207 */ /* 0x000fce0000000000 */
.L_x_6075:
[----:B------:R-:W-:Y:S05]  /*1e240*/  BSYNC B7 ;  /* 0x0000000000077941 */ /* 0x000fea0003800000 */
.L_x_6073:
[----:B------:R-:W-:-:S13]  /*1e250*/  LOP3.LUT P0, RZ, R22, 0x1000, RZ, 0xc0, !PT ;  /* 0x0000100016ff7812 */ /* 0x000fda000780c0ff */
[----:B------:R-:W-:Y:S05]  /*1e260*/  @!P0 BRA `(.L_x_6117) ;  /* 0x0000000000248947 */ /* 0x000fea0003800000 */
[----:B------:R-:W-:Y:S05]  /*1e270*/  WARPSYNC.ALL ;  /* 0x0000000000007948 */ /* 0x000fea0003800000 */
[----:B------:R-:W4:Y:S08]  /*1e280*/  S2UR UR5, SR_CgaCtaId ;  /* 0x00000000000579c3 */ /* 0x000f300000008800 */
[----:B------:R-:W-:Y:S06]  /*1e290*/  BAR.SYNC.DEFER_BLOCKING 0x5, 0x180 ;  /* 0x0146000000007b1d */ /* 0x000fec0000010000 */
[----:B------:R-:W-:-:S02]  /*1e2a0*/  UMOV UR4, 0x400 ;  /* 0x0000040000047882 */ /* 0x000fc40000000000 */
[----:B----4-:R-:W-:-:S06]  /*1e2b0*/  ULEA UR4, UR5, UR4, 0x18 ;  /* 0x0000000405047291 */ /* 0x010fcc000f8ec03f */
[----:B------:R-:W-:-:S05]  /*1e2c0*/  MOV R23, UR4 ;  /* 0x0000000400177c02 */ /* 0x000fca0008000f00 */
[----:B------:R4:W0:Y:S01]  /*1e2d0*/  LDS.128 R16, [R23+0x28cd0] ;  /* 0x028cd00017107984 */ /* 0x0008220000000c00 */
[----:B------:R-:W-:Y:S06]  /*1e2e0*/  BAR.ARV 0x4, 0x180 ;  /* 0x0106000000007b1d */ /* 0x000fec0000002000 */
[----:B------:R-:W-:Y:S05]  /*1e2f0*/  BRA `(.L_x_6118) ;  /* 0x0000000800cc7947 */ /* 0x000fea0003800000 */
.L_x_6117:
[----:B------:R-:W4:Y:S01]  /*1e300*/  S2R R8, SR_TID.X ;  /* 0x0000000000087919 */ /* 0x000f220000002100 */
[----:B------:R-:W-:Y:S01]  /*1e310*/  UMOV UR4, 0xffffffff ;  /* 0xffffffff00047882 */ /* 0x000fe20000000000 */
[----:B----4-:R-:W-:-:S04]  /*1e320*/  LOP3.LUT R8, R8, 0x1f, RZ, 0xc0, !PT ;  /* 0x0000001f08087812 */ /* 0x010fc800078ec0ff */
[----:B------:R-:W-:Y:S01]  /*1e330*/  ISETP.NE.AND P0, PT, R8, 0x1f, PT ;  /* 0x0000001f0800780c */ /* 0x000fe20003f05270 */
[----:B------:R-:W-:-:S12]  /*1e340*/  BRA.DIV UR4, `(.L_x_6119) ;  /* 0x0000004604147947 */ /* 0x000fd8000b800000 */
[----:B0-----:R-:W-:Y:S01]  /*1e350*/  IMAD.IADD R5, R19, 0x1, R8 ;  /* 0x0000000113057824 */ /* 0x001fe200078e0208 */
        /* <DEDUP_REMOVED lines=14> */
[----:B0-----:R-:W-:-:S05]  /*1e440*/  SEL R4, R14, RZ, P1 ;  /* 0x000000ff0e047207 */ /* 0x001fca0000800000 */
[----:B------:R-:W-:-:S05]  /*1e450*/  IMAD.IADD R4, R17, 0x1, R4 ;  /* 0x0000000111047824 */ /* 0x000fca00078e0204 */
        /* <DEDUP_REMOVED lines=14> */
.L_x_6259:
[----:B------:R-:W-:Y:S02]  /*1e540*/  ULDC UR4, c[0x0][0xc38] ;  /* 0x00030e0000047ab9 */ /* 0x000fe40000000800 */
[----:B------:R-:W-:-:S04]  /*1e550*/  IMAD.U32 R4, RZ, RZ, UR4 ;  /* 0x00000004ff047e24 */ /* 0x000fc8000f8e00ff */
[----:B--2---:R-:W-:-:S04]  /*1e560*/  IMAD R14, R14, R4, RZ ;  /* 0x000000040e0e7224 */ /* 0x004fc800078e02ff */
[----:B------:R-:W-:-:S05]  /*1e570*/  IMAD.IADD R5, R5, 0x1, R14 ;  /* 0x0000000105057824 */ /* 0x000fca00078e020e */
[----:B------:R-:W-:-:S13]  /*1e580*/  ISETP.GT.AND P6, PT, R5, R0, PT ;  /* 0x000000000500720c */ /* 0x000fda0003fc4270 */
[----:B------:R-:W-:Y:S05]  /*1e590*/  @P6 BRA `(.L_x_6120) ;  /* 0x00000000009c6947 */ /* 0x000fea0003800000 */
.L_x_6125:
[----:B------:R-:W2:Y:S01]  /*1e5a0*/  LDC R2, c[0x0][0xc3c] ;  /* 0x00030f00ff027b82 */ /* 0x000ea20000000800 */
[----:B------:R-:W-:-:S05]  /*1e5b0*/  VIADD R19, R19, 0x1f ;  /* 0x0000001f13137836 */ /* 0x000fca0000000000 */
[----:B--2---:R-:W-:-:S13]  /*1e5c0*/  ISETP.GE.AND P6, PT, R19, R2, PT ;  /* 0x000000021300720c */ /* 0x004fda0003fc6270 */
[----:B------:R-:W-:Y:S05]  /*1e5d0*/  @P6 BRA `(.L_x_6121) ;  /* 0x0000000400d06947 */ /* 0x000fea0003800000 */
[----:B0-----:R-:W0:Y:S01]  /*1e5e0*/  S2R R3, SR_TID.X ;  /* 0x0000000000037919 */ /* 0x001e220000002100 */
        /* <DEDUP_REMOVED lines=9> */
.L_x_6123:
[----:B------:R-:W-:Y:S05]  /*1e680*/  BSYNC B0 ;  /* 0x0000000000007941 */ /* 0x000fea0003800000 */
.L_x_6122:
[----:B------:R-:W-:-:S03]  /*1e690*/  UMOV UR4, 0xffffffff ;  /* 0xffffffff00047882 */ /* 0x000fc60000000000 */
[----:B------:R-:W-:Y:S05]  /*1e6a0*/  BRA.DIV UR4, `(.L_x_6124) ;  /* 0x0000004604607947 */ /* 0x000fea000b800000 */
[----:B-----5:R-:W2:Y:S02]  /*1e6b0*/  SHFL.UP PT, R14, R17, 0x1, RZ ;  /* 0x04200000110e7989 */ /* 0x020ea400000e00ff */
[----:B--2---:R-:W-:-:S05]  /*1e6c0*/  SEL R14, R14, RZ, P1 ;  /* 0x000000ff0e0e7207 */ /* 0x004fca0000800000 */
        /* <DEDUP_REMOVED lines=14> */
.L_x_6267:
[----:B------:R-:W-:Y:S02]  /*1e7b0*/  ULDC UR4, c[0x0][0xc38] ;  /* 0x00030e0000047ab9 */ /* 0x000fe40000000800 */
[----:B------:R-:W-:-:S04]  /*1e7c0*/  IMAD.U32 R4, RZ, RZ, UR4 ;  /* 0x00000004ff047e24 */ /* 0x000fc8000f8e00ff */
[----:B--2---:R-:W-:-:S04]  /*1e7d0*/  IMAD R14, R14, R4, RZ ;  /* 0x000000040e0e7224 */ /* 0x004fc800078e02ff */
[----:B------:R-:W-:-:S05]  /*1e7e0*/  IMAD.IADD R5, R14, 0x1, R5 ;  /* 0x000000010e057824 */ /* 0x000fca00078e0205 */
[----:B------:R-:W-:-:S13]  /*1e7f0*/  ISETP.GT.AND P6, PT, R5, R0, PT ;  /* 0x000000000500720c */ /* 0x000fda0003fc4270 */
[----:B------:R-:W-:Y:S05]  /*1e800*/  @!P6 BRA `(.L_x_6125) ;  /* 0xfffffffc0064e947 */ /* 0x000fea000383ffff */
.L_x_6120:
        /* <DEDUP_REMOVED lines=8> */
.L_x_6271:
[----:B------:R-:W-:Y:S01]  /*1e890*/  ISETP.NE.AND P0, PT, R2, RZ, PT ;  /* 0x000000ff0200720c */ /* 0x000fe20003f05270 */
[----:B------:R-:W-:-:S12]  /*1e8a0*/  IMAD.MOV.U32 R14, RZ, RZ, RZ ;  /* 0x000000ffff0e7224 */ /* 0x000fd800078e00ff */
[----:B------:R-:W-:Y:S05]  /*1e8b0*/  @!P0 BRA `(.L_x_6127) ;  /* 0x0000000000108947 */ /* 0x000fea0003800000 */
[----:B------:R-:W-:Y:S01]  /*1e8c0*/  UMOV UR4, 0xffffffff ;  /* 0xffffffff00047882 */ /* 0x000fe20000000000 */
[----:B------:R-:W-:Y:S02]  /*1e8d0*/  VIADD R12, R6, 0xffffffff ;  /* 0xffffffff060c7836 */ /* 0x000fe40000000000 */
[----:B------:R-:W-:Y:S05]  /*1e8e0*/  BRA.DIV UR4, `(.L_x_6128) ;  /* 0x0000004604d47947 */ /* 0x000fea000b800000 */
[----:B------:R4:W0:Y:S02]  /*1e8f0*/  SHFL.IDX PT, R14, R3, R12, 0x1f ;  /* 0x00001f0c030e7589 */ /* 0x00082400000e0000 */
.L_x_6127:
[----:B0---4-:R-:W0:Y:S01]  /*1e900*/  LDC.64 R2, c[0x0][0xc90] ;  /* 0x00032400ff027b82 */ /* 0x011e220000000a00 */
[----:B------:R-:W-:-:S04]  /*1e910*/  IMAD.IADD R19, R6, 0x1, R19 ;  /* 0x0000000106137824 */ /* 0x000fc800078e0213 */
[----:B0-----:R-:W-:-:S05]  /*1e920*/  IMAD.WIDE R2, R19, 0x4, R2 ;  /* 0x0000000413027825 */ /* 0x001fca00078e0202 */
[----:B--2---:R0:W3:Y:S01]  /*1e930*/  LDG.E R6, desc[UR42][R2.64] ;  /* 0x0000002a02067981 */ /* 0x0040e2000c1e1900 */
[----:B------:R-:W-:-:S04]  /*1e940*/  IMAD R16, R14, R4, R16 ;  /* 0x000000040e107224 */ /* 0x000fc800078e0210 */
[----:B------:R-:W-:Y:S02]  /*1e950*/  IMAD.IADD R0, R0, 0x1, -R16 ;  /* 0x0000000100007824 */ /* 0x000fe400078e0a10 */
[----:B0-----:R-:W-:Y:S02]  /*1e960*/  IMAD.MOV.U32 R2, RZ, RZ, RZ ;  /* 0x000000ffff027224 */ /* 0x001fe400078e00ff */
[----:B---3--:R-:W-:-:S05]  /*1e970*/  IMAD R5, R17, R6, RZ ;  /* 0x0000000611057224 */ /* 0x008fca00078e02ff */
[----:B------:R-:W-:-:S04]  /*1e980*/  IABS R7, R5 ;  /* 0x0000000500077213 */ /* 0x000fc80000000000 */
[----:B------:R-:W0:Y:S08]  /*1e990*/  I2F.RP R8, R7 ;  /* 0x0000000700087306 */ /* 0x000e300000209400 */
[----:B0-----:R-:W0:Y:S02]  /*1e9a0*/  MUFU.RCP R8, R8 ;  /* 0x0000000800087308 */ /* 0x001e240000001000 */
[----:B0-----:R-:W-:Y:S01]  /*1e9b0*/  VIADD R9, R8, 0xffffffe ;  /* 0x0ffffffe08097836 */ /* 0x001fe20000000000 */
[----:B------:R-:W-:-:S05]  /*1e9c0*/  IABS R8, R5 ;  /* 0x0000000500087213 */ /* 0x000fca0000000000 */
[----:B------:R-:W0:Y:S01]  /*1e9d0*/  F2I.FTZ.U32.TRUNC.NTZ R3, R9 ;  /* 0x0000000900037305 */ /* 0x000e22000021f000 */
[----:B------:R-:W-:Y:S02]  /*1e9e0*/  IMAD.MOV R8, RZ, RZ, -R8 ;  /* 0x000000ffff087224 */ /* 0x000fe400078e0a08 */
[----:B0-----:R-:W-:-:S04]  /*1e9f0*/  IMAD.MOV R10, RZ, RZ, -R3 ;  /* 0x000000ffff0a7224 */ /* 0x001fc800078e0a03 */
[----:B------:R-:W-:-:S04]  /*1ea00*/  IMAD R11, R10, R7, RZ ;  /* 0x000000070a0b7224 */ /* 0x000fc800078e02ff */
[----:B------:R-:W-:Y:S01]  /*1ea10*/  IMAD.HI.U32 R2, R3, R11, R2 ;  /* 0x0000000b03027227 */ /* 0x000fe200078e0002 */
[----:B------:R-:W-:-:S05]  /*1ea20*/  IABS R3, R0 ;  /* 0x0000000000037213 */ /* 0x000fca0000000000 */
        /* <DEDUP_REMOVED lines=16> */
[----:B------:R-:W-:-:S04]  /*1eb30*/  VIADDMNMX R4, R3, R4, R6, PT ;  /* 0x0000000403047246 */ /* 0x000fc80003800106 */
[----:B------:R-:W-:-:S04]  /*1eb40*/  IABS R6, R4 ;  /* 0x0000000400067213 */ /* 0x000fc80000000000 */
[----:B------:R-:W0:Y:S08]  /*1eb50*/  I2F.RP R8, R6 ;  /* 0x0000000600087306 */ /* 0x000e300000209400 */
[----:B0-----:R-:W0:Y:S02]  /*1eb60*/  MUFU.RCP R8, R8 ;  /* 0x0000000800087308 */ /* 0x001e240000001000 */
[----:B0-----:R-:W-:Y:S01]  /*1eb70*/  VIADD R2, R8, 0xffffffe ;  /* 0x0ffffffe08027836 */ /* 0x001fe20000000000 */
[----:B------:R-:W-:-:S05]  /*1eb80*/  IABS R8, R0 ;  /* 0x0000000000087213 */ /* 0x000fca0000000000 */
[----:B------:R0:W2:Y:S02]  /*1eb90*/  F2I.FTZ.U32.TRUNC.NTZ R3, R2 ;  /* 0x0000000200037305 */ /* 0x0000a4000021f000 */
[----:B0-----:R-:W-:Y:S02]  /*1eba0*/  IMAD.MOV.U32 R2, RZ, RZ, RZ ;  /* 0x000000ffff027224 */ /* 0x001fe400078e00ff */
[----:B--2---:R-:W-:-:S04]  /*1ebb0*/  IMAD.MOV R5, RZ, RZ, -R3 ;  /* 0x000000ffff057224 */ /* 0x004fc800078e0a03 */
[----:B------:R-:W-:-:S04]  /*1ebc0*/  IMAD R5, R5, R6, RZ ;  /* 0x0000000605057224 */ /* 0x000fc800078e02ff */
[----:B------:R-:W-:Y:S01]  /*1ebd0*/  IMAD.HI.U32 R3, R3, R5, R2 ;  /* 0x0000000503037227 */ /* 0x000fe200078e0002 */
[-C--:B------:R-:W-:Y:S02]  /*1ebe0*/  IABS R5, R4.reuse ;  /* 0x0000000400057213 */ /* 0x080fe40000000000 */
[C---:B------:R-:W-:Y:S01]  /*1ebf0*/  LOP3.LUT R2, R0.reuse, R4, RZ, 0x3c, !PT ;  /* 0x0000000400027212 */ /* 0x040fe200078e3cff */
[----:B------:R-:W-:Y:S02]  /*1ec00*/  IMAD.IADD R0, R0, 0x1, R7 ;  /* 0x0000000100007824 */ /* 0x000fe400078e0207 */
[----:B------:R-:W-:Y:S01]  /*1ec10*/  IMAD.MOV R5, RZ, RZ, -R5 ;  /* 0x000000ffff057224 */ /* 0x000fe200078e0a05 */
[----:B------:R-:W-:Y:S01]  /*1ec20*/  ISETP.GE.AND P2, PT, R2, RZ, PT ;  /* 0x000000ff0200720c */ /* 0x000fe20003f46270 */
[----:B------:R-:W-:-:S04]  /*1ec30*/  IMAD.HI.U32 R3, R3, R8, RZ ;  /* 0x0000000803037227 */ /* 0x000fc800078e00ff */
        /* <DEDUP_REMOVED lines=8> */
[----:B------:R-:W-:Y:S02]  /*1ecc0*/  @!P1 LOP3.LUT R3, RZ, R4, RZ, 0x33, !PT ;  /* 0x00000004ff039212 */ /* 0x000fe400078e33ff */
[----:B------:R-:W-:-:S05]  /*1ecd0*/  IADD3 R4, -R4, RZ, RZ ;  /* 0x000000ff04047210 */ /* 0x000fca0007ffe1ff */
[----:B------:R-:W-:Y:S01]  /*1ece0*/  IMAD R18, R3, R4, R0 ;  /* 0x0000000403127224 */ /* 0x000fe200078e0200 */
[----:B------:R-:W-:-:S05]  /*1ecf0*/  LOP3.LUT R0, RZ, R3, RZ, 0x33, !PT ;  /* 0x00000003ff007212 */ /* 0x000fca00078e33ff */
[----:B------:R-:W-:Y:S01]  /*1ed00*/  IMAD.IADD R17, R17, 0x1, R0 ;  /* 0x0000000111117824 */ /* 0x000fe200078e0200 */
[----:B------:R-:W-:Y:S06]  /*1ed10*/  BRA `(.L_x_6129) ;  /* 0x00000000001c7947 */ /* 0x000fec0003800000 */
.L_x_6121:
[----:B------:R-:W-:Y:S01]  /*1ed20*/  UMOV UR4, URZ ;  /* 0x0000003f00047c82 */ /* 0x000fe20008000000 */
[----:B------:R-:W-:Y:S01]  /*1ed30*/  UMOV UR5, URZ ;  /* 0x0000003f00057c82 */ /* 0x000fe20008000000 */
[----:B------:R-:W-:Y:S01]  /*1ed40*/  ULDC UR6, c[0x0][0xc3c] ;  /* 0x00030f0000067ab9 */ /* 0x000fe20000000800 */
[----:B------:R-:W-:Y:S02]  /*1ed50*/  IMAD.MOV.U32 R16, RZ, RZ, R0 ;  /* 0x000000ffff107224 */ /* 0x000fe400078e0000 */
[----:B------:R-:W-:Y:S02]  /*1ed60*/  IMAD.U32 R17, RZ, RZ, UR4 ;  /* 0x00000004ff117e24 */ /* 0x000fe4000f8e00ff */
[----:B------:R-:W-:Y:S02]  /*1ed70*/  IMAD.U32 R18, RZ, RZ, UR5 ;  /* 0x00000005ff127e24 */ /* 0x000fe4000f8e00ff */
[----:B------:R-:W-:-:S07]  /*1ed80*/  IMAD.U32 R19, RZ, RZ, UR6 ;  /* 0x00000006ff137e24 */ /* 0x000fce000f8e00ff */
.L_x_6129:
[----:B------:R-:W2:Y:S01]  /*1ed90*/  S2R R0, SR_TID.X ;  /* 0x0000000000007919 */ /* 0x000ea20000002100 */
[----:B------:R-:W-:Y:S05]  /*1eda0*/  WARPSYNC.ALL ;  /* 0x0000000000007948 */ /* 0x000fea0003800000 */
[----:B------:R-:W-:Y:S01]  /*1edb0*/  BAR.SYNC.DEFER_BLOCKING 0x4, 0x180 ;  /* 0x0106000000007b1d */ /* 0x000fe20000010000 */
[----:B--2---:R-:W-:-:S04]  /*1edc0*/  LOP3.LUT R0, R0, 0x1f, RZ, 0xc0, !PT ;  /* 0x0000001f00007812 */ /* 0x004fc800078ec0ff */
[----:B------:R-:W-:-:S13]  /*1edd0*/  ISETP.NE.AND P0, PT, R0, RZ, PT ;  /* 0x000000ff0000720c */ /* 0x000fda0003f05270 */
[----:B0-----:R-:W0:Y:S01]  /*1ede0*/  @!P0 S2R R3, SR_CgaCtaId ;  /* 0x0000000000038919 */ /* 0x001e220000008800 */
[----:B------:R-:W-:-:S04]  /*1edf0*/  @!P0 MOV R0, 0x400 ;  /* 0x0000040000008802 */ /* 0x000fc80000000f00 */
[----:B0-----:R-:W-:-:S05]  /*1ee00*/  @!P0 LEA R23, R3, R0, 0x18 ;  /* 0x0000000003178211 */ /* 0x001fca00078ec0ff */
[----:B------:R0:W-:Y:S01]  /*1ee10*/  @!P0 STS.128 [R23+0x28cd0], R16 ;  /* 0x028cd01017008388 */ /* 0x0001e20000000c00 */
[----:B------:R-:W-:Y:S06]  /*1ee20*/  BAR.ARV 0x5, 0x180 ;  /* 0x0146000000007b1d */ /* 0x000fec0000002000 */
.L_x_6118:
[----:B------:R-:W-:Y:S02]  /*1ee30*/  ULDC UR4, c[0x0][0xc3c] ;  /* 0x00030f0000047ab9 */ /* 0x000fe40000000800 */
[----:B0-----:R-:W-:-:S13]  /*1ee40*/  ISETP.GE.AND P0, PT, R19, UR4, PT ;  /* 0x0000000413007c0c */ /* 0x001fda000bf06270 */
[----:B------:R-:W-:Y:S05]  /*1ee50*/  @!P0 BRA `(.L_x_6130) ;  /* 0xffffff94002c8947 */ /* 0x000fea000383ffff */
[----:B------:R-:W-:Y:S05]  /*1ee60*/  BSYNC B8 ;  /* 0x0000000000087941 */ /* 0x000fea0003800000 */
.L_x_6007:
        /* <DEDUP_REMOVED lines=12> */
.L_x_6274:
[----:B------:R-:W-:Y:S05]  /*1ef30*/  BSYNC B0 ;  /* 0x0000000000007941 */ /* 0x000fea0003800000 */
.L_x_6131:
[----:B------:R-:W-:-:S03]  /*1ef40*/  UMOV UR4, 0xffffffff ;  /* 0xffffffff00047882 */ /* 0x000fc60000000000 */
[----:B------:R-:W-:Y:S05]  /*1ef50*/  BRA.DIV UR4, `(.L_x_6133) ;  /* 0x0000004204707947 */ /* 0x000fea000b800000 */
[----:B0-----:R-:W0:Y:S02]  /*1ef60*/  S2R R0, SR_TID.X ;  /* 0x0000000000007919 */ /* 0x001e240000002100 */
[----:B0-----:R-:W-:-:S04]  /*1ef70*/  SHF.R.U32.HI R0, RZ, 0x5, R0 ;  /* 0x00000005ff007819 */ /* 0x001fc80000011600 */
[----:B------:R-:W-:-:S05]  /*1ef80*/  LOP3.LUT R0, R0, 0x3, RZ, 0xc0, !PT ;  /* 0x0000000300007812 */ /* 0x000fca00078ec0ff */
[----:B------:R0:W1:Y:S02]  /*1ef90*/  SHFL.IDX PT, R14, R0, RZ, 0x1f ;  /* 0x00001fff000e7589 */ /* 0x00006400000e0000 */
.L_x_6277:
[----:B-1----:R-:W-:-:S13]  /*1efa0*/  ISETP.NE.AND P0, PT, R14, RZ, PT ;  /* 0x000000ff0e00720c */ /* 0x002fda0003f05270 */
[----:B------:R-:W-:Y:S05]  /*1efb0*/  @P0 BRA `(.L_x_5778) ;  /* 0x0000000000880947 */ /* 0x000fea0003800000 */
[----:B------:R-:W-:-:S03]  /*1efc0*/  UMOV UR4, 0xffffffff ;  /* 0xffffffff00047882 */ /* 0x000fc60000000000 */
[----:B------:R-:W-:Y:S05]  /*1efd0*/  BRA.DIV UR4, `(.L_x_6134) ;  /* 0x0000004204847947 */ /* 0x000fea000b800000 */
[----:B------:R-:W-:-:S13]  /*1efe0*/  ELECT P6, URZ, PT ;  /* 0x00000000003f782f */ /* 0x000fda00038c0000 */
.L_x_6280:
[----:B------:R-:W-:Y:S05]  /*1eff0*/  @!P6 BRA `(.L_x_5778) ;  /* 0x000000000078e947 */ /* 0x000fea0003800000 */
[----:B------:R-:W-:-:S06]  /*1f000*/  ULOP3.LUT UR4, UR36, 0x2, URZ, 0xfc, !UPT ;  /* 0x0000000224047892 */ /* 0x000fcc000f8efc3f */
[----:B0-----:R-:W-:-:S05]  /*1f010*/  IMAD.U32 R0, RZ, RZ, UR4 ;  /* 0x00000004ff007e24 */ /* 0x001fca000f8e00ff */
[----:B------:R-:W-:-:S13]  /*1f020*/  ISETP.NE.AND P0, PT, R0, 0x3, PT ;  /* 0x000000030000780c */ /* 0x000fda0003f05270 */
[----:B------:R-:W-:Y:S05]  /*1f030*/  @!P0 BRA `(.L_x_6135) ;  /* 0x0000000000048947 */ /* 0x000fea0003800000 */
[----:B------:R-:W-:Y:S01]  /*1f040*/  BPT.TRAP 0x1 ;  /* 0x000000040000795c */ /* 0x000fe20000300000 */
.L_x_6135:
[C---:B------:R-:W-:Y:S01]  /*1f050*/  IMAD R5, R25.reuse, 0x8, R4 ;  /* 0x0000000819057824 */ /* 0x040fe200078e0204 */
[----:B------:R-:W-:Y:S01]  /*1f060*/  SHF.L.U32 R0, R26, 0x1f, RZ ;  /* 0x0000001f1a007819 */ /* 0x000fe200000006ff */
[----:B------:R-:W-:-:S03]  /*1f070*/  VIADD R25, R25, 0x1 ;  /* 0x0000000119197836 */ /* 0x000fc60000000000 */
[----:B------:R-:W0:Y:S02]  /*1f080*/  SYNCS.PHASECHK.TRANS64.TRYWAIT P1, [R5+URZ+0x28c40], R0 ;  /* 0x028c4000050075a7 */ /* 0x000e24000802017f */
[----:B------:R-:W-:-:S04]  /*1f090*/  ISETP.NE.AND P2, PT, R25, 0x2, PT ;  /* 0x000000021900780c */ /* 0x000fc80003f45270 */
[----:B------:R-:W-:Y:S01]  /*1f0a0*/  SEL R3, RZ, 0x1, P2 ;  /* 0x00000001ff037807 */ /* 0x000fe20001000000 */
[----:B0-----:R-:W-:Y:S08]  /*1f0b0*/  @!P1 BRA `(.L_x_6136) ;  /* 0x00000040006c9947 */ /* 0x001ff00003800000 */
.L_x_6281:
[----:B------:R-:W-:Y:S02]  /*1f0c0*/  SEL R25, R25, RZ, P2 ;  /* 0x000000ff19197207 */ /* 0x000fe40001000000 */
[----:B------:R-:W-:Y:S01]  /*1f0d0*/  LOP3.LUT R2, R26, R3, RZ, 0x3c, !PT ;  /* 0x000000031a027212 */ /* 0x000fe200078e3cff */
[----:B------:R-:W-:Y:S06]  /*1f0e0*/  @!P0 BRA `(.L_x_6137) ;  /* 0x0000000000048947 */ /* 0x000fec0003800000 */
[----:B------:R-:W-:Y:S01]  /*1f0f0*/  BPT.TRAP 0x1 ;  /* 0x000000040000795c */ /* 0x000fe20000300000 */
.L_x_6137:
[----:B------:R-:W-:Y:S01]  /*1f100*/  IMAD R25, R25, 0x8, R4 ;  /* 0x0000000819197824 */ /* 0x000fe200078e0204 */
[----:B------:R-:W-:-:S04]  /*1f110*/  SHF.L.U32 R2, R2, 0x1f, RZ ;  /* 0x0000001f02027819 */ /* 0x000fc800000006ff */
[----:B------:R-:W1:Y:S02]  /*1f120*/  SYNCS.PHASECHK.TRANS64.TRYWAIT P1, [R25+URZ+0x28c40], R2 ;  /* 0x028c4002190075a7 */ /* 0x000e64000802017f */
[----:B-1----:R-:W-:Y:S05]  /*1f130*/  @!P1 BRA `(.L_x_6138) ;  /* 0x0000004000609947 */ /* 0x002fea0003800000 */
.L_x_6282:
[----:B------:R-:W-:Y:S05]  /*1f140*/  @!P0 BRA `(.L_x_6139) ;  /* 0x0000000000048947 */ /* 0x000fea0003800000 */
[----:B------:R-:W-:Y:S01]  /*1f150*/  BPT.TRAP 0x1 ;  /* 0x000000040000795c */ /* 0x000fe20000300000 */
.L_x_6139:
[----:B------:R-:W5:Y:S02]  /*1f160*/  SYNCS.PHASECHK.TRANS64.TRYWAIT P1, [R5+URZ+0x28c60], R0 ;  /* 0x028c6000050075a7 */ /* 0x000f64000802017f */
[----:B-----5:R-:W-:Y:S05]  /*1f170*/  @!P1 BRA `(.L_x_6140) ;  /* 0x0000004000649947 */ /* 0x020fea0003800000 */
.L_x_6283:
[----:B------:R-:W-:Y:S05]  /*1f180*/  @!P0 BRA `(.L_x_6141) ;  /* 0x0000000000048947 */ /* 0x000fea0003800000 */
[----:B------:R-:W-:Y:S01]  /*1f190*/  BPT.TRAP 0x1 ;  /* 0x000000040000795c */ /* 0x000fe20000300000 */
.L_x_6141:
[----:B------:R0:W0:Y:S02]  /*1f1a0*/  SYNCS.PHASECHK.TRANS64.TRYWAIT P0, [R25+URZ+0x28c60], R2 ;  /* 0x028c6002190075a7 */ /* 0x000024000800017f */
[----:B0-----:R-:W-:Y:S05]  /*1f1b0*/  @!P0 NANOSLEEP.SYNCS 0x989680 ;  /* 0x009896800000895d */ /* 0x001fea0003900000 */
[----:B------:R-:W0:Y:S02]  /*1f1c0*/  @!P0 SYNCS.PHASECHK.TRANS64 P0, [R25+URZ+0x28c60], R2 ;  /* 0x028c6002190085a7 */ /* 0x000e24000800007f */
[----:B0-----:R-:W-:Y:S05]  /*1f1d0*/  @!P0 BRA `(.L_x_6141) ;  /* 0xfffffffc00f08947 */ /* 0x001fea000383ffff */
.L_x_5778:
[----:B------:R-:W-:Y:S05]  /*1f1e0*/  BSYNC B9 ;  /* 0x0000000000097941 */ /* 0x000fea0003800000 */
.L_x_5775:
[----:B------:R-:W-:Y:S05]  /*1f1f0*/  EXIT ;  /* 0x000000000000794d */ /* 0x000fea0003800000 */
.L_x_5802:
[----:B0-----:R0:W1:Y:S02]  /*1f200*/  SYNCS.PHASECHK.TRANS64.TRYWAIT P5, [R63+URZ+0x28c90], R72 ;  /* 0x028c90483f0075a7 */ /* 0x00106400080a017f */
[----:B-1----:R-:W-:Y:S05]  /*1f210*/  @!P5 NANOSLEEP.SYNCS 0x989680 ;  /* 0x009896800000d95d */ /* 0x002fea0003900000 */
[----:B------:R-:W1:Y:S02]  /*1f220*/  @!P5 SYNCS.PHASECHK.TRANS64 P5, [R63+URZ+0x28c90], R72 ;  /* 0x028c90483f00d5a7 */ /* 0x000e6400080a007f */
[----:B-1----:R-:W-:Y:S05]  /*1f230*/  @!P5 BRA `(.L_x_5802) ;  /* 0xfffffffc00f0d947 */ /* 0x002fea000383ffff */
[----:B------:R-:W-:Y:S05]  /*1f240*/  BRA `(.L_x_6142) ;  /* 0xfffffe3800fc7947 */ /* 0x000fea000383ffff */
.L_x_5803:
        /* <DEDUP_REMOVED lines=8> */
.L_x_6144:
[----:B------:R-:W-:Y:S05]  /*1f2d0*/  BSYNC B1 ;  /* 0x0000000000017941 */ /* 0x000fea0003800000 */
.L_x_6143:
        /* <DEDUP_REMOVED lines=8> */
.L_x_6145:
[----:B------:R-:W-:Y:S05]  /*1f360*/  BRA `(.L_x_6146) ;  /* 0xfffffe3800c87947 */ /* 0x000fea000383ffff */
.L_x_5813:
[----:B0-----:R0:W1:Y:S02]  /*1f370*/  SYNCS.PHASECHK.TRANS64.TRYWAIT P6, [R63+URZ+0x28c90], R72 ;  /* 0x028c90483f0075a7 */ /* 0x00106400080c017f */
[----:B-1----:R-:W-:Y:S05]  /*1f380*/  @!P6 NANOSLEEP.SYNCS 0x989680 ;  /* 0x009896800000e95d */ /* 0x002fea0003900000 */
[----:B------:R-:W1:Y:S02]  /*1f390*/  @!P6 SYNCS.PHASECHK.TRANS64 P6, [R63+URZ+0x28c90], R72 ;  /* 0x028c90483f00e5a7 */ /* 0x000e6400080c007f */
[----:B-1----:R-:W-:Y:S05]  /*1f3a0*/  @!P6 BRA `(.L_x_5813) ;  /* 0xfffffffc00f0e947 */ /* 0x002fea000383ffff */
[----:B------:R-:W-:Y:S05]  /*1f3b0*/  BRA `(.L_x_6147) ;  /* 0xfffffe4400347947 */ /* 0x000fea000383ffff */
.L_x_5814:
        /* <DEDUP_REMOVED lines=8> */
.L_x_6149:
[----:B------:R-:W-:Y:S05]  /*1f440*/  BSYNC B1 ;  /* 0x0000000000017941 */ /* 0x000fea0003800000 */
.L_x_6148:
        /* <DEDUP_REMOVED lines=8> */
.L_x_6150:
[----:B------:R-:W-:Y:S01]  /*1f4d0*/  MOV R69, R14 ;  /* 0x0000000e00457202 */ /* 0x000fe20000000f00 */
[----:B------:R-:W-:Y:S06]  /*1f4e0*/  BRA `(.L_x_6151) ;  /* 0xfffffe4000fc7947 */ /* 0x000fec000383ffff */
.L_x_5819:
[----:B-1----:R1:W2:Y:S02]  /*1f4f0*/  SYNCS.PHASECHK.TRANS64.TRYWAIT P4, [R63+URZ+0x28c90], R72 ;  /* 0x028c90483f0075a7 */ /* 0x0022a4000808017f */
[----:B--2---:R-:W-:Y:S05]  /*1f500*/  @!P4 NANOSLEEP.SYNCS 0x989680 ;  /* 0x009896800000c95d */ /* 0x004fea0003900000 */
[----:B------:R-:W2:Y:S02]  /*1f510*/  @!P4 SYNCS.PHASECHK.TRANS64 P4, [R63+URZ+0x28c90], R72 ;  /* 0x028c90483f00c5a7 */ /* 0x000ea4000808007f */
[----:B--2---:R-:W-:Y:S05]  /*1f520*/  @!P4 BRA `(.L_x_5819) ;  /* 0xfffffffc00f0c947 */ /* 0x004fea000383ffff */
[----:B------:R-:W-:Y:S05]  /*1f530*/  BRA `(.L_x_6152) ;  /* 0xfffffe4800f87947 */ /* 0x000fea000383ffff */
.L_x_5820:
[----:B------:R-:W-:Y:S01]  /*1f540*/  BSSY B1, `(.L_x_6153) ;  /* 0x0000007000017945 */ /* 0x000fe20003800000 */
[----:B------:R-:W-:Y:S02]  /*1f550*/  IMAD.MOV.U32 R12, RZ, RZ, RZ ;  /* 0x000000ffff0c7224 */ /* 0x000fe400078e00ff */
[----:B------:R-:W-:Y:S02]  /*1f560*/  IMAD.MOV.U32 R11, RZ, RZ, 0x1c1f ;  /* 0x00001c1fff0b7424 */ /* 0x000fe400078e00ff */
[----:B------:R-:W-:-:S07]  /*1f570*/  IMAD.MOV.U32 R15, RZ, RZ, -0x1 ;  /* 0xffffffffff0f7424 */ /* 0x000fce00078e00ff */
[----:B-1----:R-:W-:Y:S05]  /*1f580*/  WARPSYNC.COLLECTIVE R15, `(.L_x_6154) ;  /* 0x000000000f087348 */ /* 0x002fea0003c00000 */
[----:B------:R0:W2:Y:S02]  /*1f590*/  SHFL.IDX P6, R14, R13, R12, R11 ;  /* 0x0000000c0d0e7389 */ /* 0x0000a400000c000b */
[----:B012---:R-:W-:Y:S01]  /*1f5a0*/  ENDCOLLECTIVE ;  /* 0x000000000000791b */ /* 0x007fe20003800000 */
.L_x_6154:
[----:B------:R-:W-:Y:S05]  /*1f5b0*/  BSYNC B1 ;  /* 0x0000000000017941 */ /* 0x000fea0003800000 */
.L_x_6153:
        /* <DEDUP_REMOVED lines=8> */
.L_x_6155:
[----:B------:R-:W-:Y:S05]  /*1f640*/  BRA `(.L_x_6156) ;  /* 0xfffffe4c00207947 */ /* 0x000fea000383ffff */
.L_x_5824:
[----:B--2---:R2:W4:Y:S02]  /*1f650*/  SYNCS.PHASECHK.TRANS64.TRYWAIT P3, [R63+URZ+0x28cb0], R72 ;  /* 0x028cb0483f0075a7 */ /* 0x004524000806017f */
[----:B----4-:R-:W-:Y:S05]  /*1f660*/  @!P3 NANOSLEEP.SYNCS 0x989680 ;  /* 0x009896800000b95d */ /* 0x010fea0003900000 */
[----:B------:R-:W4:Y:S02]  /*1f670*/  @!P3 SYNCS.PHASECHK.TRANS64 P3, [R63+URZ+0x28cb0], R72 ;  /* 0x028cb0483f00b5a7 */ /* 0x000f24000806007f */
[----:B----4-:R-:W-:Y:S05]  /*1f680*/  @!P3 BRA `(.L_x_5824) ;  /* 0xfffffffc00f0b947 */ /* 0x010fea000383ffff */
[----:B------:R-:W-:Y:S05]  /*1f690*/  BRA `(.L_x_6157) ;  /* 0xfffffe4c00ac7947 */ /* 0x000fea000383ffff */
.L_x_5843:
[----:B0-----:R0:W1:Y:S02]  /*1f6a0*/  SYNCS.PHASECHK.TRANS64.TRYWAIT P1, [R3+URZ+0x28c50], R10 ;  /* 0x028c500a030075a7 */ /* 0x001064000802017f */
[----:B-1----:R-:W-:Y:S05]  /*1f6b0*/  @!P1 NANOSLEEP.SYNCS 0x989680 ;  /* 0x009896800000995d */ /* 0x002fea0003900000 */
[----:B------:R-:W1:Y:S02]  /*1f6c0*/  @!P1 SYNCS.PHASECHK.TRANS64 P1, [R3+URZ+0x28c50], R10 ;  /* 0x028c500a030095a7 */ /* 0x000e64000802007f */
[----:B-1----:R-:W-:Y:S05]  /*1f6d0*/  @!P1 BRA `(.L_x_5843) ;  /* 0xfffffffc00f09947 */ /* 0x002fea000383ffff */
[----:B------:R-:W-:Y:S05]  /*1f6e0*/  BRA `(.L_x_6158) ;  /* 0xfffffe6000ac7947 */ /* 0x000fea000383ffff */
.L_x_5851:
[----:B-1----:R1:W2:Y:S02]  /*1f6f0*/  SYNCS.PHASECHK.TRANS64.TRYWAIT P1, [R7+URZ+0x28c50], R14 ;  /* 0x028c500e070075a7 */ /* 0x0022a4000802017f */
[----:B--2---:R-:W-:Y:S05]  /*1f700*/  @!P1 NANOSLEEP.SYNCS 0x989680 ;  /* 0x009896800000995d */ /* 0x004fea0003900000 */
[----:B------:R-:W2:Y:S02]  /*1f710*/  @!P1 SYNCS.PHASECHK.TRANS64 P1, [R7+URZ+0x28c50], R14 ;  /* 0x028c500e070095a7 */ /* 0x000ea4000802007f */
[----:B--2---:R-:W-:Y:S05]  /*1f720*/  @!P1 BRA `(.L_x_5851) ;  /* 0xfffffffc00f09947 */ /* 0x004fea000383ffff */
[----:B------:R-:W-:Y:S05]  /*1f730*/  BRA `(.L_x_5850) ;  /* 0xfffffe6c00d47947 */ /* 0x000fea000383ffff */
.L_x_5873:
        /* <DEDUP_REMOVED lines=8> */
.L_x_6160:
[----:B------:R-:W-:Y:S05]  /*1f7c0*/  BSYNC B1 ;  /* 0x0000000000017941 */ /* 0x000fea0003800000 */
.L_x_6159:
        /* <DEDUP_REMOVED lines=8> */
.L_x_6161:
[----:B------:R-:W-:Y:S02]  /*1f850*/  IMAD.MOV.U32 R13, RZ, RZ, R10 ;  /* 0x000000ffff0d7224 */ /* 0x000fe400078e000a */
[----:B------:R-:W-:-:S07]  /*1f860*/  IMAD.MOV.U32 R0, RZ, RZ, R14 ;  /* 0x000000ffff007224 */ /* 0x000fce00078e000e */
[----:B------:R-:W-:Y:S05]  /*1f870*/  WARPSYNC.COLLECTIVE R15, `(.L_x_6162) ;  /* 0x000000000f087348 */ /* 0x000fea0003c00000 */
[----:B------:R0:W1:Y:S02]  /*1f880*/  SHFL.IDX P6, R14, R13, R12, R11 ;  /* 0x0000000c0d0e7389 */ /* 0x00006400000c000b */
[----:B01----:R-:W-:Y:S01]  /*1f890*/  ENDCOLLECTIVE ;  /* 0x000000000000791b */ /* 0x003fe20003800000 */
.L_x_6162:
[----:B------:R-:W-:Y:S02]  /*1f8a0*/  IMAD.MOV.U32 R13, RZ, RZ, R7 ;  /* 0x000000ffff0d7224 */ /* 0x000fe400078e0007 */
[----:B------:R-:W-:-:S07]  /*1f8b0*/  IMAD.MOV.U32 R5, RZ, RZ, R14 ;  /* 0x000000ffff057224 */ /* 0x000fce00078e000e */
[----:B------:R-:W-:Y:S05]  /*1f8c0*/  WARPSYNC.COLLECTIVE R15, `(.L_x_6163) ;  /* 0x000000000f087348 */ /* 0x000fea0003c00000 */
[----:B------:R0:W1:Y:S02]  /*1f8d0*/  SHFL.IDX P6, R14, R13, R12, R11 ;  /* 0x0000000c0d0e7389 */ /* 0x00006400000c000b */
[----:B01----:R-:W-:Y:S01]  /*1f8e0*/  ENDCOLLECTIVE ;  /* 0x000000000000791b */ /* 0x003fe20003800000 */
.L_x_6163:
[----:B------:R-:W-:Y:S05]  /*1f8f0*/  BRA `(.L_x_6164) ;  /* 0xfffffe8800a87947 */ /* 0x000fea000383ffff */
.L_x_5876:
        /* <DEDUP_REMOVED lines=8> */
.L_x_6166:
[----:B------:R-:W-:Y:S05]  /*1f980*/  BSYNC B1 ;  /* 0x0000000000017941 */ /* 0x000fea0003800000 */
.L_x_6165:
[----:B------:R-:W-:Y:S01]  /*1f990*/  IMAD.MOV.U32 R13, RZ, RZ, R4 ;  /* 0x000000ffff0d7224 */ /* 0x000fe200078e0004 */
[----:B------:R-:W-:Y:S01]  /*1f9a0*/  MOV R15, 0xffffffff ;  /* 0xffffffff000f7802 */ /* 0x000fe20000000f00 */
[----:B------:R-:W-:Y:S02]  /*1f9b0*/  IMAD.MOV.U32 R12, RZ, RZ, 0x1 ;  /* 0x00000001ff0c7424 */ /* 0x000fe400078e00ff */
[----:B------:R-:W-:Y:S02]  /*1f9c0*/  IMAD.MOV.U32 R11, RZ, RZ, 0x1c1f ;  /* 0x00001c1fff0b7424 */ /* 0x000fe400078e00ff */
[----:B------:R-:W-:-:S07]  /*1f9d0*/  IMAD.MOV.U32 R3, RZ, RZ, R14 ;  /* 0x000000ffff037224 */ /* 0x000fce00078e000e */
[----:B------:R-:W-:Y:S05]  /*1f9e0*/  WARPSYNC.COLLECTIVE R15, `(.L_x_6167) ;  /* 0x000000000f087348 */ /* 0x000fea0003c00000 */
[----:B------:R0:W1:Y:S02]  /*1f9f0*/  SHFL.IDX P6, R14, R13, R12, R11 ;  /* 0x0000000c0d0e7389 */ /* 0x00006400000c000b */
[----:B01----:R-:W-:Y:S01]  /*1fa00*/  ENDCOLLECTIVE ;  /* 0x000000000000791b */ /* 0x003fe20003800000 */
.L_x_6167:
[----:B------:R-:W-:Y:S02]  /*1fa10*/  IMAD.MOV.U32 R13, RZ, RZ, R10 ;  /* 0x000000ffff0d7224 */ /* 0x000fe400078e000a */
[----:B------:R-:W-:-:S07]  /*1fa20*/  IMAD.MOV.U32 R0, RZ, RZ, R14 ;  /* 0x000000ffff007224 */ /* 0x000fce00078e000e */
[----:B------:R-:W-:Y:S05]  /*1fa30*/  WARPSYNC.COLLECTIVE R15, `(.L_x_6168) ;  /* 0x000000000f087348 */ /* 0x000fea0003c00000 */
[----:B------:R0:W1:Y:S02]  /*1fa40*/  SHFL.IDX P6, R14, R13, R12, R11 ;  /* 0x0000000c0d0e7389 */ /* 0x00006400000c000b */
[----:B01----:R-:W-:Y:S01]  /*1fa50*/  ENDCOLLECTIVE ;  /* 0x000000000000791b */ /* 0x003fe20003800000 */
.L_x_6168:
[----:B------:R-:W-:Y:S02]  /*1fa60*/  IMAD.MOV.U32 R13, RZ, RZ, R7 ;  /* 0x000000ffff0d7224 */ /* 0x000fe400078e0007 */
[----:B------:R-:W-:-:S07]  /*1fa70*/  IMAD.MOV.U32 R5, RZ, RZ, R14 ;  /* 0x000000ffff057224 */ /* 0x000fce00078e000e */
[----:B------:R-:W-:Y:S05]  /*1fa80*/  WARPSYNC.COLLECTIVE R15, `(.L_x_6169) ;  /* 0x000000000f087348 */ /* 0x000fea0003c00000 */
[----:B------:R0:W1:Y:S02]  /*1fa90*/  SHFL.IDX P6, R14, R13, R12, R11 ;  /* 0x0000000c0d0e7389 */ /* 0x00006400000c000b */
[----:B01----:R-:W-:Y:S01]  /*1faa0*/  ENDCOLLECTIVE ;  /* 0x000000000000791b */ /* 0x003fe20003800000 */
.L_x_6169:
[----:B------:R-:W-:Y:S05]  /*1fab0*/  BRA `(.L_x_6170) ;  /* 0xfffffe8c00047947 */ /* 0x000fea000383ffff */
.L_x_5880:
[----:B0-----:R0:W1:Y:S02]  /*1fac0*/  SYNCS.PHASECHK.TRANS64.TRYWAIT P0, [R2+URZ+0x28c00], R35 ;  /* 0x028c0023020075a7 */ /* 0x001064000800017f */
[----:B-1----:R-:W-:Y:S05]  /*1fad0*/  @!P0 NANOSLEEP.SYNCS 0x989680 ;  /* 0x009896800000895d */ /* 0x002fea0003900000 */
[----:B------:R-:W1:Y:S02]  /*1fae0*/  @!P0 SYNCS.PHASECHK.TRANS64 P0, [R2+URZ+0x28c00], R35 ;  /* 0x028c0023020085a7 */ /* 0x000e64000800007f */
[----:B-1----:R-:W-:Y:S05]  /*1faf0*/  @!P0 BRA `(.L_x_5880) ;  /* 0xfffffffc00f08947 */ /* 0x002fea000383ffff */
[----:B------:R-:W-:Y:S05]  /*1fb00*/  BRA `(.L_x_6171) ;  /* 0xfffffe9000087947 */ /* 0x000fea000383ffff */
.L_x_5888:
[----:B------:R-:W0:Y:S01]  /*1fb10*/  LDC R39, c[0x0][0x3f4] ;  /* 0x0000fd00ff277b82 */ /* 0x000e220000000800 */
        /* <DEDUP_REMOVED lines=8> */
.L_x_6173:
[----:B------:R-:W-:Y:S05]  /*1fba0*/  BSYNC B1 ;  /* 0x0000000000017941 */ /* 0x000fea0003800000 */
.L_x_6172:
[----:B------:R-:W-:Y:S01]  /*1fbb0*/  IMAD.MOV.U32 R13, RZ, RZ, R25 ;  /* 0x000000ffff0d7224 */ /* 0x000fe200078e0019 */
[----:B------:R-:W-:Y:S01]  /*1fbc0*/  ISETP.GE.AND P0, PT, R16, R39, PT ;  /* 0x000000271000720c */ /* 0x000fe20003f06270 */
[----:B------:R-:W-:Y:S02]  /*1fbd0*/  IMAD.MOV.U32 R12, RZ, RZ, RZ ;  /* 0x000000ffff0c7224 */ /* 0x000fe400078e00ff */
[----:B------:R-:W-:Y:S02]  /*1fbe0*/  IMAD.MOV.U32 R11, RZ, RZ, 0x1c1f ;  /* 0x00001c1fff0b7424 */ /* 0x000fe400078e00ff */
[----:B------:R-:W-:Y:S02]  /*1fbf0*/  IMAD.MOV.U32 R15, RZ, RZ, -0x1 ;  /* 0xffffffffff0f7424 */ /* 0x000fe400078e00ff */
[----:B------:R-:W-:Y:S02]  /*1fc00*/  IMAD.MOV.U32 R0, RZ, RZ, R14 ;  /* 0x000000ffff007224 */ /* 0x000fe400078e000e */
[----:B------:R-:W-:-:S07]  /*1fc10*/  IMAD R34, R23, R34, RZ ;  /* 0x0000002217227224 */ /* 0x000fce00078e02ff */
[----:B------:R-:W-:Y:S05]  /*1fc20*/  WARPSYNC.COLLECTIVE R15, `(.L_x_6174) ;  /* 0x000000000f087348 */ /* 0x000fea0003c00000 */
[----:B------:R0:W1:Y:S02]  /*1fc30*/  SHFL.IDX P6, R14, R13, R12, R11 ;  /* 0x0000000c0d0e7389 */ /* 0x00006400000c000b */
[----:B01----:R-:W-:Y:S01]  /*1fc40*/  ENDCOLLECTIVE ;  /* 0x000000000000791b */ /* 0x003fe20003800000 */
.L_x_6174:
[----:B------:R-:W-:Y:S02]  /*1fc50*/  ISETP.GE.OR P1, PT, R37, R34, P0 ;  /* 0x000000222500720c */ /* 0x000fe40000726670 */
[----:B------:R-:W-:-:S11]  /*1fc60*/  MOV R13, R24 ;  /* 0x00000018000d7202 */ /* 0x000fd60000000f00 */
[C---:B------:R-:W-:Y:S01]  /*1fc70*/  @!P1 IMAD.SHL.U32 R5, R16.reuse, 0x2, RZ ;  /* 0x0000000210059824 */ /* 0x040fe200078e00ff */
[----:B------:R-:W-:Y:S01]  /*1fc80*/  @!P1 SHF.L.U64.HI R21, R16, 0x1, R17 ;  /* 0x0000000110159819 */ /* 0x000fe20000010211 */
[----:B------:R-:W-:-:S07]  /*1fc90*/  IMAD.MOV.U32 R3, RZ, RZ, R14 ;  /* 0x000000ffff037224 */ /* 0x000fce00078e000e */
[----:B------:R-:W-:Y:S05]  /*1fca0*/  WARPSYNC.COLLECTIVE R15, `(.L_x_6175) ;  /* 0x000000000f087348 */ /* 0x000fea0003c00000 */
[----:B------:R0:W1:Y:S02]  /*1fcb0*/  SHFL.IDX P6, R14, R13, R12, R11 ;  /* 0x0000000c0d0e7389 */ /* 0x00006400000c000b */
[----:B01----:R-:W-:Y:S01]  /*1fcc0*/  ENDCOLLECTIVE ;  /* 0x000000000000791b */ /* 0x003fe20003800000 */
.L_x_6175:
[----:B------:R-:W-:-:S05]  /*1fcd0*/  @!P1 IADD3 R6, P2, R3, R5, RZ ;  /* 0x0000000503069210 */ /* 0x000fca0007f5e0ff */
[----:B------:R-:W-:Y:S02]  /*1fce0*/  @!P1 IMAD.X R7, R0, 0x1, R21, P2 ;  /* 0x0000000100079824 */ /* 0x000fe400010e0615 */
[----:B------:R-:W-:Y:S02]  /*1fcf0*/  IMAD.MOV.U32 R13, RZ, RZ, R27 ;  /* 0x000000ffff0d7224 */ /* 0x000fe400078e001b */
[----:B------:R-:W-:-:S07]  /*1fd00*/  IMAD.MOV.U32 R4, RZ, RZ, R14 ;  /* 0x000000ffff047224 */ /* 0x000fce00078e000e */
[----:B------:R-:W-:Y:S05]  /*1fd10*/  WARPSYNC.COLLECTIVE R15, `(.L_x_6176) ;  /* 0x000000000f087348 */ /* 0x000fea0003c00000 */
[----:B------:R0:W1:Y:S02]  /*1fd20*/  SHFL.IDX P6, R14, R13, R12, R11 ;  /* 0x0000000c0d0e7389 */ /* 0x00006400000c000b */
[----:B01----:R-:W-:Y:S01]  /*1fd30*/  ENDCOLLECTIVE ;  /* 0x000000000000791b */ /* 0x003fe20003800000 */
.L_x_6176:
[----:B------:R-:W2:Y:S01]  /*1fd40*/  @!P1 LD.E.128 R8, desc[UR42][R6.64] ;  /* 0x0000002a06089980 */ /* 0x000ea2000c101d00 */
[----:B------:R-:W-:-:S05]  /*1fd50*/  @!P1 IADD3 R14, P2, R14, R5, RZ ;  /* 0x000000050e0e9210 */ /* 0x000fca0007f5e0ff */
[----:B------:R-:W-:-:S04]  /*1fd60*/  @!P1 IMAD.X R3, R4, 0x1, R21, P2 ;  /* 0x0000000104039824 */ /* 0x000fc800010e0615 */
[----:B------:R-:W-:-:S05]  /*1fd70*/  @!P1 IMAD.MOV.U32 R15, RZ, RZ, R3 ;  /* 0x000000ffff0f9224 */ /* 0x000fca00078e0003 */
[----:B------:R0:W5:Y:S01]  /*1fd80*/  @!P1 LD.E.128 R4, desc[UR42][R14.64] ;  /* 0x0000002a0e049980 */ /* 0x000162000c101d00 */
[----:B------:R-:W-:Y:S01]  /*1fd90*/  CS2R R32, SRZ ;  /* 0x0000000000207805 */ /* 0x000fe2000001ff00 */
[----:B------:R-:W-:Y:S01]  /*1fda0*/  IMAD.MOV.U32 R13, RZ, RZ, R26 ;  /* 0x000000ffff0d7224 */ /* 0x000fe200078e001a */
[----:B------:R-:W-:Y:S01]  /*1fdb0*/  CS2R R30, SRZ ;  /* 0x00000000001e7805 */ /* 0x000fe2000001ff00 */
[----:B------:R-:W-:Y:S01]  /*1fdc0*/  IMAD.MOV.U32 R12, RZ, RZ, 0x1 ;  /* 0x00000001ff0c7424 */ /* 0x000fe200078e00ff */
[----:B------:R-:W-:Y:S02]  /*1fdd0*/  CS2R R20, SRZ ;  /* 0x0000000000147805 */ /* 0x000fe4000001ff00 */
[----:B------:R-:W-:Y:S01]  /*1fde0*/  CS2R R28, SRZ ;  /* 0x00000000001c7805 */ /* 0x000fe2000001ff00 */
[----:B0-----:R-:W-:Y:S02]  /*1fdf0*/  IMAD.MOV.U32 R15, RZ, RZ, -0x1 ;  /* 0xffffffffff0f7424 */ /* 0x001fe400078e00ff */
[----:B--2---:R-:W-:Y:S01]  /*1fe00*/  @!P1 IMAD.MOV.U32 R33, RZ, RZ, R11 ;  /* 0x000000ffff219224 */ /* 0x004fe200078e000b */
[----:B------:R-:W-:Y:S01]  /*1fe10*/  MOV R11, 0x1c1f ;  /* 0x00001c1f000b7802 */ /* 0x000fe20000000f00 */
[----:B------:R-:W-:-:S02]  /*1fe20*/  @!P1 IMAD.MOV.U32 R30, RZ, RZ, R8 ;  /* 0x000000ffff1e9224 */ /* 0x000fc400078e0008 */
[----:B------:R-:W-:-:S07]  /*1fe30*/  @!P1 IMAD.MOV.U32 R31, RZ, RZ, R9 ;  /* 0x000000ffff1f9224 */ /* 0x000fce00078e0009 */
[----:B-----5:R-:W-:Y:S05]  /*1fe40*/  WARPSYNC.COLLECTIVE R15, `(.L_x_6177) ;  /* 0x000000000f087348 */ /* 0x020fea0003c00000 */
[----:B------:R0:W1:Y:S02]  /*1fe50*/  SHFL.IDX P6, R14, R13, R12, R11 ;  /* 0x0000000c0d0e7389 */ /* 0x00006400000c000b */
[----:B01---5:R-:W-:Y:S01]  /*1fe60*/  ENDCOLLECTIVE ;  /* 0x000000000000791b */ /* 0x023fe20003800000 */
.L_x_6177:
[----:B------:R-:W-:Y:S02]  /*1fe70*/  IMAD.MOV.U32 R0, RZ, RZ, R30 ;  /* 0x000000ffff007224 */ /* 0x000fe400078e001e */
[----:B------:R-:W-:Y:S02]  /*1fe80*/  IMAD.MOV.U32 R3, RZ, RZ, R31 ;  /* 0x000000ffff037224 */ /* 0x000fe400078e001f */
[----:B------:R-:W-:Y:S01]  /*1fe90*/  @!P1 IMAD.MOV.U32 R32, RZ, RZ, R10 ;  /* 0x000000ffff209224 */ /* 0x000fe200078e000a */
[----:B------:R-:W-:Y:S01]  /*1fea0*/  PRMT R51, R51, 0x5410, R0 ;  /* 0x0000541033337816 */ /* 0x000fe20000000000 */
[----:B------:R-:W-:Y:S01]  /*1feb0*/  IMAD.MOV.U32 R9, RZ, RZ, R33 ;  /* 0x000000ffff097224 */ /* 0x000fe200078e0021 */
[----:B------:R-:W-:Y:S01]  /*1fec0*/  PRMT R38, R38, 0x5410, R3 ;  /* 0x0000541026267816 */ /* 0x000fe20000000003 */
[----:B------:R-:W-:Y:S02]  /*1fed0*/  IMAD.MOV.U32 R8, RZ, RZ, R32 ;  /* 0x000000ffff087224 */ /* 0x000fe400078e0020 */
[----:B------:R-:W-:-:S03]  /*1fee0*/  IMAD.MOV.U32 R13, RZ, RZ, R25 ;  /* 0x000000ffff0d7224 */ /* 0x000fc600078e0019 */
[----:B------:R-:W-:Y:S01]  /*1fef0*/  PRMT R35, R8, 0x5410, R9 ;  /* 0x0000541008237816 */ /* 0x000fe20000000009 */
[----:B------:R-:W-:Y:S02]  /*1ff00*/  @!P1 IMAD.MOV.U32 R20, RZ, RZ, R4 ;  /* 0x000000ffff149224 */ /* 0x000fe400078e0004 */
[----:B------:R-:W-:Y:S02]  /*1ff10*/  @!P1 IMAD.MOV.U32 R21, RZ, RZ, R5 ;  /* 0x000000ffff159224 */ /* 0x000fe400078e0005 */
[----:B------:R-:W-:Y:S02]  /*1ff20*/  @!P1 IMAD.MOV.U32 R29, RZ, RZ, R7 ;  /* 0x000000ffff1d9224 */ /* 0x000fe400078e0007 */
[----:B------:R-:W-:Y:S01]  /*1ff30*/  IMAD.MOV.U32 R0, RZ, RZ, R14 ;  /* 0x000000ffff007224 */ /* 0x000fe200078e000e */
[----:B------:R-:W-:-:S07]  /*1ff40*/  MOV R5, R21 ;  /* 0x0000001500057202 */ /* 0x000fce0000000f00 */
[----:B------:R-:W-:Y:S05]  /*1ff50*/  WARPSYNC.COLLECTIVE R15, `(.L_x_6178) ;  /* 0x000000000f087348 */ /* 0x000fea0003c00000 */
[----:B------:R0:W1:Y:S02]  /*1ff60*/  SHFL.IDX P6, R14, R13, R12, R11 ;  /* 0x0000000c0d0e7389 */ /* 0x00006400000c000b */
[----:B01----:R-:W-:Y:S01]  /*1ff70*/  ENDCOLLECTIVE ;  /* 0x000000000000791b */ /* 0x003fe20003800000 */
.L_x_6178:
[----:B------:R-:W-:Y:S02]  /*1ff80*/  @!P1 IMAD.MOV.U32 R28, RZ, RZ, R6 ;  /* 0x000000ffff1c9224 */ /* 0x000fe400078e0006 */
[----:B------:R-:W-:Y:S01]  /*1ff90*/  IMAD.MOV.U32 R4, RZ, RZ, R20 ;  /* 0x000000ffff047224 */ /* 0x000fe200078e0014 */
[----:B------:R-:W-:Y:S01]  /*1ffa0*/  PRMT R38, R5, 0x7610, R38 ;  /* 0x0000761005267816 */ /* 0x000fe20000000026 */
[----:B------:R-:W-:Y:S02]  /*1ffb0*/  IMAD.MOV.U32 R7, RZ, RZ, R29 ;  /* 0x000000ffff077224 */ /* 0x000fe400078e001d */
[----:B------:R-:W-:-:S03]  /*1ffc0*/  IMAD.MOV.U32 R6, RZ, RZ, R28 ;  /* 0x000000ffff067224 */ /* 0x000fc600078e001c */
[----:B------:R-:W-:Y:S02]  /*1ffd0*/  PRMT R44, R4, 0x5410, R7 ;  /* 0x00005410042c7816 */ /* 0x000fe40000000007 */
[----:B------:R-:W-:Y:S02]  /*1ffe0*/  CS2R R4, SRZ ;  /* 0x0000000000047805 */ /* 0x000fe4000001ff00 */
[----:B------:R-:W-:Y:S01]  /*1fff0*/  PRMT R51, R6, 0x7610, R51 ;  /* 0x0000761006337816 */ /* 0x000fe20000000033 */
[----:B------:R-:W-:Y:S02]  /*20000*/  IMAD.MOV.U32 R13, RZ, RZ, R24 ;  /* 0x000000ffff0d7224 */ /* 0x000fe400078e0018 */
[----:B------:R-:W-:-:S07]  /*20010*/  IMAD.MOV.U32 R3, RZ, RZ, R14 ;  /* 0x000000ffff037224 */ /* 0x000fce00078e000e */
[----:B------:R-:W-:Y:S05]  /*20020*/  WARPSYNC.COLLECTIVE R15, `(.L_x_6179) ;  /* 0x000000000f087348 */ /* 0x000fea0003c00000 */
[----:B------:R0:W1:Y:S02]  /*20030*/  SHFL.IDX P6, R14, R13, R12, R11 ;  /* 0x0000000c0d0e7389 */ /* 0x00006400000c000b */
[----:B01----:R-:W-:Y:S01]  /*20040*/  ENDCOLLECTIVE ;  /* 0x000000000000791b */ /* 0x003fe20003800000 */
.L_x_6179:
[----:B------:R-:W-:Y:S02]  /*20050*/  IMAD.MOV.U32 R13, RZ, RZ, R27 ;  /* 0x000000ffff0d7224 */ /* 0x000fe400078e001b */
[----:B------:R-:W-:-:S07]  /*20060*/  IMAD.MOV.U32 R24, RZ, RZ, R14 ;  /* 0x000000ffff187224 */ /* 0x000fce00078e000e */
[----:B------:R-:W-:Y:S05]  /*20070*/  WARPSYNC.COLLECTIVE R15, `(.L_x_6180) ;  /* 0x000000000f087348 */ /* 0x000fea0003c00000 */
[----:B------:R0:W1:Y:S02]  /*20080*/  SHFL.IDX P6, R14, R13, R12, R11 ;  /* 0x0000000c0d0e7389 */ /* 0x00006400000c000b */
[----:B01----:R-:W-:Y:S01]  /*20090*/  ENDCOLLECTIVE ;  /* 0x000000000000791b */ /* 0x003fe20003800000 */
.L_x_6180:
[----:B------:R-:W-:Y:S05]  /*200a0*/  BRA `(.L_x_6181) ;  /* 0xfffffe9800ec7947 */ /* 0x000fea000383ffff */
.L_x_5892:
[----:B0-----:R0:W1:Y:S02]  /*200b0*/  SYNCS.PHASECHK.TRANS64.TRYWAIT P1, [R2+URZ+0x28c00], R13 ;  /* 0x028c000d020075a7 */ /* 0x001064000802017f */
[----:B-1----:R-:W-:Y:S05]  /*200c0*/  @!P1 NANOSLEEP.SYNCS 0x989680 ;  /* 0x009896800000995d */ /* 0x002fea0003900000 */
[----:B------:R-:W1:Y:S02]  /*200d0*/  @!P1 SYNCS.PHASECHK.TRANS64 P1, [R2+URZ+0x28c00], R13 ;  /* 0x028c000d020095a7 */ /* 0x000e64000802007f */
[----:B-1----:R-:W-:Y:S05]  /*200e0*/  @!P1 BRA `(.L_x_5892) ;  /* 0xfffffffc00f09947 */ /* 0x002fea000383ffff */
[----:B------:R-:W-:Y:S05]  /*200f0*/  BRA `(.L_x_6182) ;  /* 0xfffffe9c00887947 */ /* 0x000fea000383ffff */
.L_x_5898:
[----:B0-----:R0:W2:Y:S02]  /*20100*/  SYNCS.PHASECHK.TRANS64.TRYWAIT P1, [R15+URZ+0x28c30], R56 ;  /* 0x028c30380f0075a7 */ /* 0x0010a4000802017f */
[----:B--2---:R-:W-:Y:S05]  /*20110*/  @!P1 NANOSLEEP.SYNCS 0x989680 ;  /* 0x009896800000995d */ /* 0x004fea0003900000 */
[----:B------:R-:W2:Y:S02]  /*20120*/  @!P1 SYNCS.PHASECHK.TRANS64 P1, [R15+URZ+0x28c30], R56 ;  /* 0x028c30380f0095a7 */ /* 0x000ea4000802007f */
[----:B--2---:R-:W-:Y:S05]  /*20130*/  @!P1 BRA `(.L_x_5898) ;  /* 0xfffffffc00f09947 */ /* 0x004fea000383ffff */
[----:B------:R-:W-:Y:S05]  /*20140*/  BRA `(.L_x_5897) ;  /* 0xfffffeac00147947 */ /* 0x000fea000383ffff */
.L_x_5912:
[----:B--2---:R2:W3:Y:S02]  /*20150*/  SYNCS.PHASECHK.TRANS64.TRYWAIT P1, [R15+URZ+0x28c50], R56 ;  /* 0x028c50380f0075a7 */ /* 0x0044e4000802017f */
[----:B---3--:R-:W-:Y:S05]  /*20160*/  @!P1 NANOSLEEP.SYNCS 0x989680 ;  /* 0x009896800000995d */ /* 0x008fea0003900000 */
[----:B------:R-:W3:Y:S02]  /*20170*/  @!P1 SYNCS.PHASECHK.TRANS64 P1, [R15+URZ+0x28c50], R56 ;  /* 0x028c50380f0095a7 */ /* 0x000ee4000802007f */
[----:B---3--:R-:W-:Y:S05]  /*20180*/  @!P1 BRA `(.L_x_5912) ;  /* 0xfffffffc00f09947 */ /* 0x008fea000383ffff */
[----:B------:R-:W-:Y:S05]  /*20190*/  BRA `(.L_x_5911) ;  /* 0xfffffec400ec7947 */ /* 0x000fea000383ffff */
.L_x_5925:
[----:B-1----:R1:W2:Y:S02]  /*201a0*/  SYNCS.PHASECHK.TRANS64.TRYWAIT P1, [R209+URZ+0x28c30], R210 ;  /* 0x028c30d2d10075a7 */ /* 0x0022a4000802017f */
[----:B--2---:R-:W-:Y:S05]  /*201b0*/  @!P1 NANOSLEEP.SYNCS 0x989680 ;  /* 0x009896800000995d */ /* 0x004fea0003900000 */
[----:B------:R-:W2:Y:S02]  /*201c0*/  @!P1 SYNCS.PHASECHK.TRANS64 P1, [R209+URZ+0x28c30], R210 ;  /* 0x028c30d2d10095a7 */ /* 0x000ea4000802007f */
[----:B--2---:R-:W-:Y:S05]  /*201d0*/  @!P1 BRA `(.L_x_5925) ;  /* 0xfffffffc00f09947 */ /* 0x004fea000383ffff */
[----:B------:R-:W-:Y:S05]  /*201e0*/  BRA `(.L_x_5924) ;  /* 0xfffffecc00787947 */ /* 0x000fea000383ffff */
.L_x_5939:
[----:B---3--:R3:W4:Y:S02]  /*201f0*/  SYNCS.PHASECHK.TRANS64.TRYWAIT P1, [R209+URZ+0x28c50], R210 ;  /* 0x028c50d2d10075a7 */ /* 0x008724000802017f */
[----:B----4-:R-:W-:Y:S05]  /*20200*/  @!P1 NANOSLEEP.SYNCS 0x989680 ;  /* 0x009896800000995d */ /* 0x010fea0003900000 */
[----:B------:R-:W4:Y:S02]  /*20210*/  @!P1 SYNCS.PHASECHK.TRANS64 P1, [R209+URZ+0x28c50], R210 ;  /* 0x028c50d2d10095a7 */ /* 0x000f24000802007f */
[----:B----4-:R-:W-:Y:S05]  /*20220*/  @!P1 BRA `(.L_x_5939) ;  /* 0xfffffffc00f09947 */ /* 0x010fea000383ffff */
[----:B------:R-:W-:Y:S05]  /*20230*/  BRA `(.L_x_5938) ;  /* 0xfffffef000087947 */ /* 0x000fea000383ffff */
.L_x_5953:
[----:B-1----:R1:W2:Y:S02]  /*20240*/  SYNCS.PHASECHK.TRANS64.TRYWAIT P2, [R15+URZ+0x28c30], R210 ;  /* 0x028c30d20f0075a7 */ /* 0x0022a4000804017f */
[----:B--2---:R-:W-:Y:S05]  /*20250*/  @!P2 NANOSLEEP.SYNCS 0x989680 ;  /* 0x009896800000a95d */ /* 0x004fea0003900000 */
[----:B------:R-:W2:Y:S02]  /*20260*/  @!P2 SYNCS.PHASECHK.TRANS64 P2, [R15+URZ+0x28c30], R210 ;  /* 0x028c30d20f00a5a7 */ /* 0x000ea4000804007f */
[----:B--2---:R-:W-:Y:S05]  /*20270*/  @!P2 BRA `(.L_x_5953) ;  /* 0xfffffffc00f0a947 */ /* 0x004fea000383ffff */
[----:B------:R-:W-:Y:S05]  /*20280*/  BRA `(.L_x_5952) ;  /* 0xfffffef400d87947 */ /* 0x000fea000383ffff */
.L_x_5959:
[----:B----4-:R4:W0:Y:S02]  /*20290*/  SYNCS.PHASECHK.TRANS64.TRYWAIT P2, [R15+URZ+0x28c50], R210 ;  /* 0x028c50d20f0075a7 */ /* 0x010824000804017f */
[----:B0-----:R-:W-:Y:S05]  /*202a0*/  @!P2 NANOSLEEP.SYNCS 0x989680 ;  /* 0x009896800000a95d */ /* 0x001fea0003900000 */
[----:B------:R-:W0:Y:S02]  /*202b0*/  @!P2 SYNCS.PHASECHK.TRANS64 P2, [R15+URZ+0x28c50], R210 ;  /* 0x028c50d20f00a5a7 */ /* 0x000e24000804007f */
[----:B0-----:R-:W-:Y:S05]  /*202c0*/  @!P2 BRA `(.L_x_5959) ;  /* 0xfffffffc00f0a947 */ /* 0x001fea000383ffff */
[----:B------:R-:W-:Y:S05]  /*202d0*/  BRA `(.L_x_5958) ;  /* 0xffffff0c003c7947 */ /* 0x000fea000383ffff */
.L_x_5968:
[----:B--2---:R2:W3:Y:S02]  /*202e0*/  SYNCS.PHASECHK.TRANS64.TRYWAIT P1, [R20+URZ+0x28c30], R184 ;  /* 0x028c30b8140075a7 */ /* 0x0044e4000802017f */
[----:B---3--:R-:W-:Y:S05]  /*202f0*/  @!P1 NANOSLEEP.SYNCS 0x989680 ;  /* 0x009896800000995d */ /* 0x008fea0003900000 */
[----:B------:R-:W3:Y:S02]  /*20300*/  @!P1 SYNCS.PHASECHK.TRANS64 P1, [R20+URZ+0x28c30], R184 ;  /* 0x028c30b8140095a7 */ /* 0x000ee4000802007f */
[----:B---3--:R-:W-:Y:S05]  /*20310*/  @!P1 BRA `(.L_x_5968) ;  /* 0xfffffffc00f09947 */ /* 0x008fea000383ffff */
[----:B------:R-:W-:Y:S05]  /*20320*/  BRA `(.L_x_5967) ;  /* 0xffffff10005c7947 */ /* 0x000fea000383ffff */
.L_x_5982:
[----:B---3--:R3:W0:Y:S02]  /*20330*/  SYNCS.PHASECHK.TRANS64.TRYWAIT P1, [R20+URZ+0x28c50], R184 ;  /* 0x028c50b8140075a7 */ /* 0x008624000802017f */
[----:B0-----:R-:W-:Y:S05]  /*20340*/  @!P1 NANOSLEEP.SYNCS 0x989680 ;  /* 0x009896800000995d */ /* 0x001fea0003900000 */
[----:B------:R-:W0:Y:S02]  /*20350*/  @!P1 SYNCS.PHASECHK.TRANS64 P1, [R20+URZ+0x28c50], R184 ;  /* 0x028c50b8140095a7 */ /* 0x000e24000802007f */
[----:B0-----:R-:W-:Y:S05]  /*20360*/  @!P1 BRA `(.L_x_5982) ;  /* 0xfffffffc00f09947 */ /* 0x001fea000383ffff */
[----:B------:R-:W-:Y:S05]  /*20370*/  BRA `(.L_x_5981) ;  /* 0xffffff3000747947 */ /* 0x000fea000383ffff */
.L_x_6021:
[----:B------:R-:W0:Y:S01]  /*20380*/  S2R R12, SR_TID.X ;  /* 0x00000000000c7919 */ /* 0x000e220000002100 */
[----:B------:R-:W-:Y:S01]  /*20390*/  BSSY B1, `(.L_x_6183) ;  /* 0x000000a000017945 */ /* 0x000fe20003800000 */
[----:B------:R-:W-:Y:S02]  /*203a0*/  IMAD.MOV.U32 R11, RZ, RZ, 0x1f ;  /* 0x0000001fff0b7424 */ /* 0x000fe400078e00ff */
[----:B------:R-:W-:Y:S01]  /*203b0*/  IMAD.MOV.U32 R15, RZ, RZ, -0x1 ;  /* 0xffffffffff0f7424 */ /* 0x000fe200078e00ff */
[----:B0-----:R-:W-:-:S04]  /*203c0*/  SHF.R.U32.HI R12, RZ, 0x5, R12 ;  /* 0x00000005ff0c7819 */ /* 0x001fc8000001160c */
[----:B------:R-:W-:-:S05]  /*203d0*/  LOP3.LUT R12, R12, 0x3, RZ, 0xc0, !PT ;  /* 0x000000030c0c7812 */ /* 0x000fca00078ec0ff */
[----:B------:R-:W-:Y:S02]  /*203e0*/  IMAD.MOV.U32 R13, RZ, RZ, R12 ;  /* 0x000000ffff0d7224 */ /* 0x000fe400078e000c */
[----:B------:R-:W-:-:S07]  /*203f0*/  IMAD.MOV.U32 R12, RZ, RZ, RZ ;  /* 0x000000ffff0c7224 */ /* 0x000fce00078e00ff */
[----:B------:R-:W-:Y:S05]  /*20400*/  WARPSYNC.COLLECTIVE R15, `(.L_x_6184) ;  /* 0x000000000f087348 */ /* 0x000fea0003c00000 */
[----:B------:R0:W1:Y:S02]  /*20410*/  SHFL.IDX P6, R14, R13, R12, R11 ;  /* 0x0000000c0d0e7389 */ /* 0x00006400000c000b */
[----:B01----:R-:W-:Y:S01]  /*20420*/  ENDCOLLECTIVE ;  /* 0x000000000000791b */ /* 0x003fe20003800000 */
.L_x_6184:
[----:B------:R-:W-:Y:S05]  /*20430*/  BSYNC B1 ;  /* 0x0000000000017941 */ /* 0x000fea0003800000 */
.L_x_6183:
[----:B------:R-:W-:Y:S05]  /*20440*/  BRA `(.L_x_6185) ;  /* 0xffffff8800407947 */ /* 0x000fea000383ffff */
.L_x_6023:
[----:B------:R-:W-:Y:S01]  /*20450*/  BSSY B1, `(.L_x_6186) ;  /* 0x0000006000017945 */ /* 0x000fe20003800000 */
[----:B------:R-:W-:-:S07]  /*20460*/  IMAD.MOV.U32 R15, RZ, RZ, -0x1 ;  /* 0xffffffffff0f7424 */ /* 0x000fce00078e00ff */
[----:B0-----:R-:W-:Y:S05]  /*20470*/  WARPSYNC.COLLECTIVE R15, `(.L_x_6187) ;  /* 0x000000000f0c7348 */ /* 0x001fea0003c00000 */
[----:B------:R-:W-:Y:S02]  /*20480*/  ELECT P6, UR62, PT ;  /* 0x00000000003e782f */ /* 0x000fe400038c0000 */
[----:B------:R-:W-:Y:S01]  /*20490*/  MOV R14, UR62 ;  /* 0x0000003e000e7c02 */ /* 0x000fe20008000f00 */
[----:B0-----:R-:W-:Y:S10]  /*204a0*/  ENDCOLLECTIVE ;  /* 0x000000000000791b */ /* 0x001ff40003800000 */
.L_x_6187:
[----:B------:R-:W-:Y:S05]  /*204b0*/  BSYNC B1 ;  /* 0x0000000000017941 */ /* 0x000fea0003800000 */
.L_x_6186:
[----:B------:R-:W-:Y:S05]  /*204c0*/  BRA `(.L_x_6022) ;  /* 0xffffff8800387947 */ /* 0x000fea000383ffff */
.L_x_6025:
[----:B0-----:R0:W1:Y:S02]  /*204d0*/  SYNCS.PHASECHK.TRANS64.TRYWAIT P0, [R23+URZ+0x28c20], R2 ;  /* 0x028c2002170075a7 */ /* 0x001064000800017f */
[----:B-1----:R-:W-:Y:S05]  /*204e0*/  @!P0 NANOSLEEP.SYNCS 0x989680 ;  /* 0x009896800000895d */ /* 0x002fea0003900000 */
[----:B------:R-:W1:Y:S02]  /*204f0*/  @!P0 SYNCS.PHASECHK.TRANS64 P0, [R23+URZ+0x28c20], R2 ;  /* 0x028c2002170085a7 */ /* 0x000e64000800007f */
[----:B-1----:R-:W-:Y:S05]  /*20500*/  @!P0 BRA `(.L_x_6025) ;  /* 0xfffffffc00f08947 */ /* 0x002fea000383ffff */
[----:B------:R-:W-:Y:S05]  /*20510*/  BRA `(.L_x_6188) ;  /* 0xffffff8800487947 */ /* 0x000fea000383ffff */
.L_x_6029:
[----:B0-----:R0:W1:Y:S02]  /*20520*/  SYNCS.PHASECHK.TRANS64.TRYWAIT P0, [R12+URZ+0x28ca0], R2 ;  /* 0x028ca0020c0075a7 */ /* 0x001064000800017f */
[----:B-1----:R-:W-:Y:S05]  /*20530*/  @!P0 NANOSLEEP.SYNCS 0x989680 ;  /* 0x009896800000895d */ /* 0x002fea0003900000 */
[----:B------:R-:W1:Y:S02]  /*20540*/  @!P0 SYNCS.PHASECHK.TRANS64 P0, [R12+URZ+0x28ca0], R2 ;  /* 0x028ca0020c0085a7 */ /* 0x000e64000800007f */
[----:B-1----:R-:W-:Y:S05]  /*20550*/  @!P0 BRA `(.L_x_6029) ;  /* 0xfffffffc00f08947 */ /* 0x002fea000383ffff */
[----:B------:R-:W-:Y:S05]  /*20560*/  BRA `(.L_x_6189) ;  /* 0xffffff8800607947 */ /* 0x000fea000383ffff */
.L_x_6034:
[----:B-1----:R1:W2:Y:S02]  /*20570*/  SYNCS.PHASECHK.TRANS64.TRYWAIT P0, [R12+URZ+0x28cc0], R2 ;  /* 0x028cc0020c0075a7 */ /* 0x0022a4000800017f */
[----:B--2---:R-:W-:Y:S05]  /*20580*/  @!P0 NANOSLEEP.SYNCS 0x989680 ;  /* 0x009896800000895d */ /* 0x004fea0003900000 */
[----:B------:R-:W2:Y:S02]  /*20590*/  @!P0 SYNCS.PHASECHK.TRANS64 P0, [R12+URZ+0x28cc0], R2 ;  /* 0x028cc0020c0085a7 */ /* 0x000ea4000800007f */
[----:B--2---:R-:W-:Y:S05]  /*205a0*/  @!P0 BRA `(.L_x_6034) ;  /* 0xfffffffc00f08947 */ /* 0x004fea000383ffff */
[----:B------:R-:W-:Y:S05]  /*205b0*/  BRA `(.L_x_6190) ;  /* 0xffffff8800dc7947 */ /* 0x000fea000383ffff */
.L_x_6048:
[----:B0-----:R0:W1:Y:S02]  /*205c0*/  SYNCS.PHASECHK.TRANS64.TRYWAIT P1, [R10+URZ+0x28ca0], R2 ;  /* 0x028ca0020a0075a7 */ /* 0x001064000802017f */
[----:B-1----:R-:W-:Y:S05]  /*205d0*/  @!P1 NANOSLEEP.SYNCS 0x989680 ;  /* 0x009896800000995d */ /* 0x002fea0003900000 */
[----:B------:R-:W1:Y:S02]  /*205e0*/  @!P1 SYNCS.PHASECHK.TRANS64 P1, [R10+URZ+0x28ca0], R2 ;  /* 0x028ca0020a0095a7 */ /* 0x000e64000802007f */
[----:B-1----:R-:W-:Y:S05]  /*205f0*/  @!P1 BRA `(.L_x_6048) ;  /* 0xfffffffc00f09947 */ /* 0x002fea000383ffff */
[----:B------:R-:W-:Y:S05]  /*20600*/  BRA `(.L_x_6191) ;  /* 0xffffff9400407947 */ /* 0x000fea000383ffff */
.L_x_6053:
[----:B-1----:R1:W2:Y:S02]  /*20610*/  SYNCS.PHASECHK.TRANS64.TRYWAIT P1, [R10+URZ+0x28cc0], R2 ;  /* 0x028cc0020a0075a7 */ /* 0x0022a4000802017f */
[----:B--2---:R-:W-:Y:S05]  /*20620*/  @!P1 NANOSLEEP.SYNCS 0x989680 ;  /* 0x009896800000995d */ /* 0x004fea0003900000 */
[----:B------:R-:W2:Y:S02]  /*20630*/  @!P1 SYNCS.PHASECHK.TRANS64 P1, [R10+URZ+0x28cc0], R2 ;  /* 0x028cc0020a0095a7 */ /* 0x000ea4000802007f */
[----:B--2---:R-:W-:Y:S05]  /*20640*/  @!P1 BRA `(.L_x_6053) ;  /* 0xfffffffc00f09947 */ /* 0x004fea000383ffff */
[----:B------:R-:W-:Y:S05]  /*20650*/  BRA `(.L_x_6192) ;  /* 0xffffff9400b87947 */ /* 0x000fea000383ffff */
.L_x_6081:
[----:B------:R-:W1:Y:S01]  /*20660*/  S2R R12, SR_TID.X ;  /* 0x00000000000c7919 */ /* 0x000e620000002100 */
[----:B------:R-:W-:Y:S01]  /*20670*/  BSSY B0, `(.L_x_6193) ;  /* 0x000000a000007945 */ /* 0x000fe20003800000 */
[----:B------:R-:W-:Y:S02]  /*20680*/  IMAD.MOV.U32 R11, RZ, RZ, 0x1f ;  /* 0x0000001fff0b7424 */ /* 0x000fe400078e00ff */
[----:B------:R-:W-:Y:S01]  /*20690*/  IMAD.MOV.U32 R15, RZ, RZ, -0x1 ;  /* 0xffffffffff0f7424 */ /* 0x000fe200078e00ff */
[----:B-1----:R-:W-:-:S04]  /*206a0*/  SHF.R.U32.HI R12, RZ, 0x5, R12 ;  /* 0x00000005ff0c7819 */ /* 0x002fc8000001160c */
[----:B------:R-:W-:-:S05]  /*206b0*/  LOP3.LUT R12, R12, 0x3, RZ, 0xc0, !PT ;  /* 0x000000030c0c7812 */ /* 0x000fca00078ec0ff */
[----:B------:R-:W-:Y:S02]  /*206c0*/  IMAD.MOV.U32 R13, RZ, RZ, R12 ;  /* 0x000000ffff0d7224 */ /* 0x000fe400078e000c */
[----:B------:R-:W-:-:S07]  /*206d0*/  IMAD.MOV.U32 R12, RZ, RZ, RZ ;  /* 0x000000ffff0c7224 */ /* 0x000fce00078e00ff */
[----:B0----5:R-:W-:Y:S05]  /*206e0*/  WARPSYNC.COLLECTIVE R15, `(.L_x_6194) ;  /* 0x000000000f087348 */ /* 0x021fea0003c00000 */
[----:B------:R1:W2:Y:S02]  /*206f0*/  SHFL.IDX P6, R14, R13, R12, R11 ;  /* 0x0000000c0d0e7389 */ /* 0x0002a400000c000b */
[----:B012--5:R-:W-:Y:S01]  /*20700*/  ENDCOLLECTIVE ;  /* 0x000000000000791b */ /* 0x027fe20003800000 */
.L_x_6194:
[----:B------:R-:W-:Y:S05]  /*20710*/  BSYNC B0 ;  /* 0x0000000000007941 */ /* 0x000fea0003800000 */
.L_x_6193:
[----:B------:R-:W-:Y:S05]  /*20720*/  BRA `(.L_x_6195) ;  /* 0xffffffac00b47947 */ /* 0x000fea000383ffff */
.L_x_6084:
[----:B0-----:R0:W1:Y:S02]  /*20730*/  SYNCS.PHASECHK.TRANS64.TRYWAIT P0, [R27+URZ+0x28c40], R0 ;  /* 0x028c40001b0075a7 */ /* 0x001064000800017f */
[----:B-1----:R-:W-:Y:S05]  /*20740*/  @!P0 NANOSLEEP.SYNCS 0x989680 ;  /* 0x009896800000895d */ /* 0x002fea0003900000 */
[----:B------:R-:W1:Y:S02]  /*20750*/  @!P0 SYNCS.PHASECHK.TRANS64 P0, [R27+URZ+0x28c40], R0 ;  /* 0x028c40001b0085a7 */ /* 0x000e64000800007f */
[----:B-1----:R-:W-:Y:S05]  /*20760*/  @!P0 BRA `(.L_x_6084) ;  /* 0xfffffffc00f08947 */ /* 0x002fea000383ffff */
[----:B------:R-:W-:Y:S05]  /*20770*/  BRA `(.L_x_6196) ;  /* 0xffffffac00f47947 */ /* 0x000fea000383ffff */
.L_x_6085:
        /* <DEDUP_REMOVED lines=8> */
.L_x_6198:
[----:B------:R-:W-:Y:S05]  /*20800*/  BSYNC B0 ;  /* 0x0000000000007941 */ /* 0x000fea0003800000 */
.L_x_6197:
        /* <DEDUP_REMOVED lines=9> */
.L_x_6199:
[----:B------:R-:W-:Y:S02]  /*208a0*/  IMAD.MOV.U32 R13, RZ, RZ, R4 ;  /* 0x000000ffff0d7224 */ /* 0x000fe400078e0004 */
[----:B------:R-:W-:Y:S02]  /*208b0*/  IMAD.MOV.U32 R12, RZ, RZ, 0x1 ;  /* 0x00000001ff0c7424 */ /* 0x000fe400078e00ff */
[----:B------:R-:W-:-:S07]  /*208c0*/  IMAD.MOV.U32 R3, RZ, RZ, R14 ;  /* 0x000000ffff037224 */ /* 0x000fce00078e000e */
[----:B------:R-:W-:Y:S05]  /*208d0*/  WARPSYNC.COLLECTIVE R15, `(.L_x_6200) ;  /* 0x000000000f087348 */ /* 0x000fea0003c00000 */
[----:B------:R0:W1:Y:S02]  /*208e0*/  SHFL.IDX P6, R14, R13, R12, R11 ;  /* 0x0000000c0d0e7389 */ /* 0x00006400000c000b */
[----:B01----:R-:W-:Y:S01]  /*208f0*/  ENDCOLLECTIVE ;  /* 0x000000000000791b */ /* 0x003fe20003800000 */
.L_x_6200:
        /* <DEDUP_REMOVED lines=15> */
.L_x_6201:
[----:B------:R-:W-:Y:S01]  /*209f0*/  @P0 LEA R6, R5, R23, 0x1 ;  /* 0x0000001705060211 */ /* 0x000fe200078e08ff */
[----:B------:R-:W-:Y:S02]  /*20a00*/  IMAD.MOV.U32 R13, RZ, RZ, R4 ;  /* 0x000000ffff0d7224 */ /* 0x000fe400078e0004 */
[----:B------:R-:W-:Y:S02]  /*20a10*/  IMAD.MOV.U32 R12, RZ, RZ, 0x2 ;  /* 0x00000002ff0c7424 */ /* 0x000fe400078e00ff */
[----:B------:R-:W-:-:S07]  /*20a20*/  IMAD.MOV.U32 R3, RZ, RZ, R14 ;  /* 0x000000ffff037224 */ /* 0x000fce00078e000e */
[----:B------:R-:W-:Y:S05]  /*20a30*/  WARPSYNC.COLLECTIVE R15, `(.L_x_6202) ;  /* 0x000000000f087348 */ /* 0x000fea0003c00000 */
[----:B------:R0:W1:Y:S02]  /*20a40*/  SHFL.IDX P6, R14, R13, R12, R11 ;  /* 0x0000000c0d0e7389 */ /* 0x00006400000c000b */
[----:B01----:R-:W-:Y:S01]  /*20a50*/  ENDCOLLECTIVE ;  /* 0x000000000000791b */ /* 0x003fe20003800000 */
.L_x_6202:
        /* <DEDUP_REMOVED lines=15> */
.L_x_6203:
[----:B------:R-:W-:Y:S02]  /*20b50*/  @P0 IMAD R6, R5, 0x2, R23 ;  /* 0x0000000205060824 */ /* 0x000fe400078e0217 */
[----:B------:R-:W-:Y:S02]  /*20b60*/  IMAD.MOV.U32 R13, RZ, RZ, R4 ;  /* 0x000000ffff0d7224 */ /* 0x000fe400078e0004 */
[----:B------:R-:W-:Y:S02]  /*20b70*/  IMAD.MOV.U32 R12, RZ, RZ, 0x3 ;  /* 0x00000003ff0c7424 */ /* 0x000fe400078e00ff */
[----:B------:R-:W-:-:S07]  /*20b80*/  IMAD.MOV.U32 R3, RZ, RZ, R14 ;  /* 0x000000ffff037224 */ /* 0x000fce00078e000e */
[----:B------:R-:W-:Y:S05]  /*20b90*/  WARPSYNC.COLLECTIVE R15, `(.L_x_6204) ;  /* 0x000000000f087348 */ /* 0x000fea0003c00000 */
[----:B------:R0:W1:Y:S02]  /*20ba0*/  SHFL.IDX P6, R14, R13, R12, R11 ;  /* 0x0000000c0d0e7389 */ /* 0x00006400000c000b */
[----:B01----:R-:W-:Y:S01]  /*20bb0*/  ENDCOLLECTIVE ;  /* 0x000000000000791b */ /* 0x003fe20003800000 */
.L_x_6204:
        /* <DEDUP_REMOVED lines=10> */
.L_x_6205:
[----:B------:R-:W-:Y:S01]  /*20c60*/  @!PT LDS RZ, [RZ] ;  /* 0x00000000fffff984 */ /* 0x000fe20000000800 */
[----:B------:R-:W-:Y:S01]  /*20c70*/  @!PT LDS RZ, [RZ] ;  /* 0x00000000fffff984 */ /* 0x000fe20000000800 */
[----:B------:R-:W-:Y:S01]  /*20c80*/  @!PT LDS RZ, [RZ] ;  /* 0x00000000fffff984 */ /* 0x000fe20000000800 */
[----:B------:R0:W-:Y:S01]  /*20c90*/  @P0 LDGSTS.E.BYPASS.LTC128B.128 [R6+0x23400], desc[UR42][R2.64], !P2 ;  /* 0x2340000002060fae */ /* 0x0001e2000d101d6a */
[----:B------:R-:W-:Y:S01]  /*20ca0*/  IMAD.MOV.U32 R0, RZ, RZ, R14 ;  /* 0x000000ffff007224 */ /* 0x000fe200078e000e */
[----:B------:R-:W-:Y:S06]  /*20cb0*/  BRA `(.L_x_6206) ;  /* 0xffffffac00a47947 */ /* 0x000fec000383ffff */
.L_x_6090:
[----:B------:R-:W-:Y:S01]  /*20cc0*/  IMAD.MOV.U32 R13, RZ, RZ, R2 ;  /* 0x000000ffff0d7224 */ /* 0x000fe200078e0002 */
[----:B------:R-:W-:Y:S01]  /*20cd0*/  MOV R11, 0x181f ;  /* 0x0000181f000b7802 */ /* 0x000fe20000000f00 */
[----:B------:R-:W-:Y:S02]  /*20ce0*/  IMAD.MOV.U32 R12, RZ, RZ, RZ ;  /* 0x000000ffff0c7224 */ /* 0x000fe400078e00ff */
[----:B------:R-:W-:Y:S02]  /*20cf0*/  IMAD.MOV.U32 R15, RZ, RZ, -0x1 ;  /* 0xffffffffff0f7424 */ /* 0x000fe400078e00ff */
[----:B-----5:R-:W-:Y:S02]  /*20d00*/  IMAD R3, R20, R7, RZ ;  /* 0x0000000714037224 */ /* 0x020fe400078e02ff */
[----:B------:R-:W-:-:S07]  /*20d10*/  IMAD.IADD R32, R10, 0x1, R32 ;  /* 0x000000010a207824 */ /* 0x000fce00078e0220 */
[----:B------:R-:W-:Y:S05]  /*20d20*/  WARPSYNC.COLLECTIVE R15, `(.L_x_6207) ;  /* 0x000000000f087348 */ /* 0x000fea0003c00000 */
[----:B------:R0:W1:Y:S02]  /*20d30*/  SHFL.IDX P6, R14, R13, R12, R11 ;  /* 0x0000000c0d0e7389 */ /* 0x00006400000c000b */
[----:B01----:R-:W-:Y:S01]  /*20d40*/  ENDCOLLECTIVE ;  /* 0x000000000000791b */ /* 0x003fe20003800000 */
.L_x_6207:
[C---:B------:R-:W-:Y:S01]  /*20d50*/  VIADD R6, R32.reuse, 0x10 ;  /* 0x0000001020067836 */ /* 0x040fe20000000000 */
[----:B------:R-:W-:Y:S01]  /*20d60*/  ISETP.GE.AND P0, PT, R32, R3, PT ;  /* 0x000000032000720c */ /* 0x000fe20003f06270 */
[----:B------:R-:W-:Y:S02]  /*20d70*/  IMAD.MOV.U32 R13, RZ, RZ, R0 ;  /* 0x000000ffff0d7224 */ /* 0x000fe400078e0000 */
[----:B------:R-:W-:-:S10]  /*20d80*/  IMAD.MOV.U32 R4, RZ, RZ, R14 ;  /* 0x000000ffff047224 */ /* 0x000fd400078e000e */
[----:B------:R-:W-:Y:S05]  /*20d90*/  WARPSYNC.COLLECTIVE R15, `(.L_x_6208) ;  /* 0x000000000f087348 */ /* 0x000fea0003c00000 */
[----:B------:R0:W1:Y:S02]  /*20da0*/  SHFL.IDX P6, R14, R13, R12, R11 ;  /* 0x0000000c0d0e7389 */ /* 0x00006400000c000b */
[----:B01----:R-:W-:Y:S01]  /*20db0*/  ENDCOLLECTIVE ;  /* 0x000000000000791b */ /* 0x003fe20003800000 */
.L_x_6208:
[----:B------:R-:W-:Y:S02]  /*20dc0*/  IMAD.MOV.U32 R13, RZ, RZ, R2 ;  /* 0x000000ffff0d7224 */ /* 0x000fe400078e0002 */
[----:B------:R-:W-:Y:S02]  /*20dd0*/  IMAD.MOV.U32 R12, RZ, RZ, 0x1 ;  /* 0x00000001ff0c7424 */ /* 0x000fe400078e00ff */
[----:B------:R-:W-:-:S07]  /*20de0*/  IMAD.MOV.U32 R5, RZ, RZ, R14 ;  /* 0x000000ffff057224 */ /* 0x000fce00078e000e */
[----:B------:R-:W-:Y:S05]  /*20df0*/  WARPSYNC.COLLECTIVE R15, `(.L_x_6209) ;  /* 0x000000000f087348 */ /* 0x000fea0003c00000 */
[----:B------:R0:W1:Y:S02]  /*20e00*/  SHFL.IDX P6, R14, R13, R12, R11 ;  /* 0x0000000c0d0e7389 */ /* 0x00006400000c000b */
[----:B01----:R-:W-:Y:S01]  /*20e10*/  ENDCOLLECTIVE ;  /* 0x000000000000791b */ /* 0x003fe20003800000 */
.L_x_6209:
        /* <DEDUP_REMOVED lines=15> */
.L_x_6210:
[----:B------:R-:W-:Y:S01]  /*20f10*/  MOV R13, R2 ;  /* 0x00000002000d7202 */ /* 0x000fe20000000f00 */
[----:B------:R-:W-:Y:S02]  /*20f20*/  IMAD.MOV.U32 R12, RZ, RZ, 0x2 ;  /* 0x00000002ff0c7424 */ /* 0x000fe400078e00ff */
[----:B------:R-:W-:-:S07]  /*20f30*/  IMAD.MOV.U32 R5, RZ, RZ, R14 ;  /* 0x000000ffff057224 */ /* 0x000fce00078e000e */
[----:B------:R-:W-:Y:S05]  /*20f40*/  WARPSYNC.COLLECTIVE R15, `(.L_x_6211) ;  /* 0x000000000f087348 */ /* 0x000fea0003c00000 */
[----:B------:R0:W1:Y:S02]  /*20f50*/  SHFL.IDX P6, R14, R13, R12, R11 ;  /* 0x0000000c0d0e7389 */ /* 0x00006400000c000b */
[----:B01----:R-:W-:Y:S01]  /*20f60*/  ENDCOLLECTIVE ;  /* 0x000000000000791b */ /* 0x003fe20003800000 */
.L_x_6211:
        /* <DEDUP_REMOVED lines=16> */
.L_x_6212:
[----:B------:R-:W-:Y:S02]  /*21070*/  IMAD.MOV.U32 R13, RZ, RZ, R2 ;  /* 0x000000ffff0d7224 */ /* 0x000fe400078e0002 */
[----:B------:R-:W-:Y:S02]  /*21080*/  IMAD.MOV.U32 R12, RZ, RZ, 0x3 ;  /* 0x00000003ff0c7424 */ /* 0x000fe400078e00ff */
[----:B------:R-:W-:-:S07]  /*21090*/  IMAD.MOV.U32 R5, RZ, RZ, R14 ;  /* 0x000000ffff057224 */ /* 0x000fce00078e000e */
[----:B------:R-:W-:Y:S05]  /*210a0*/  WARPSYNC.COLLECTIVE R15, `(.L_x_6213) ;  /* 0x000000000f087348 */ /* 0x000fea0003c00000 */
[----:B------:R0:W1:Y:S02]  /*210b0*/  SHFL.IDX P6, R14, R13, R12, R11 ;  /* 0x0000000c0d0e7389 */ /* 0x00006400000c000b */
[----:B01----:R-:W-:Y:S01]  /*210c0*/  ENDCOLLECTIVE ;  /* 0x000000000000791b */ /* 0x003fe20003800000 */
.L_x_6213:
        /* <DEDUP_REMOVED lines=14> */
.L_x_6214:
[----:B------:R-:W-:Y:S01]  /*211b0*/  IMAD.MOV.U32 R0, RZ, RZ, R14 ;  /* 0x000000ffff007224 */ /* 0x000fe200078e000e */
[----:B------:R-:W-:Y:S06]  /*211c0*/  BRA `(.L_x_6215) ;  /* 0xffffffb000d07947 */ /* 0x000fec000383ffff */
.L_x_6093:
[----:B0-----:R0:W1:Y:S02]  /*211d0*/  SYNCS.PHASECHK.TRANS64.TRYWAIT P0, [R23+URZ+0x28c20], R0 ;  /* 0x028c2000170075a7 */ /* 0x001064000800017f */
[----:B-1----:R-:W-:Y:S05]  /*211e0*/  @!P0 NANOSLEEP.SYNCS 0x989680 ;  /* 0x009896800000895d */ /* 0x002fea0003900000 */
[----:B------:R-:W1:Y:S02]  /*211f0*/  @!P0 SYNCS.PHASECHK.TRANS64 P0, [R23+URZ+0x28c20], R0 ;  /* 0x028c2000170085a7 */ /* 0x000e64000800007f */
[----:B-1----:R-:W-:Y:S05]  /*21200*/  @!P0 BRA `(.L_x_6093) ;  /* 0xfffffffc00f08947 */ /* 0x002fea000383ffff */
[----:B------:R-:W-:Y:S05]  /*21210*/  BRA `(.L_x_6216) ;  /* 0xffffffb4002c7947 */ /* 0x000fea000383ffff */
.L_x_6096:
[----:B0-----:R0:W1:Y:S02]  /*21220*/  SYNCS.PHASECHK.TRANS64.TRYWAIT P0, [R27+URZ+0x28c60], R0 ;  /* 0x028c60001b0075a7 */ /* 0x001064000800017f */
[----:B-1----:R-:W-:Y:S05]  /*21230*/  @!P0 NANOSLEEP.SYNCS 0x989680 ;  /* 0x009896800000895d */ /* 0x002fea0003900000 */
[----:B------:R-:W1:Y:S02]  /*21240*/  @!P0 SYNCS.PHASECHK.TRANS64 P0, [R27+URZ+0x28c60], R0 ;  /* 0x028c60001b0085a7 */ /* 0x000e64000800007f */
[----:B-1----:R-:W-:Y:S05]  /*21250*/  @!P0 BRA `(.L_x_6096) ;  /* 0xfffffffc00f08947 */ /* 0x002fea000383ffff */
[----:B------:R-:W-:Y:S05]  /*21260*/  BRA `(.L_x_6217) ;  /* 0xffffffb4003c7947 */ /* 0x000fea000383ffff */
.L_x_6097:
        /* <DEDUP_REMOVED lines=8> */
.L_x_6219:
[----:B------:R-:W-:Y:S05]  /*212f0*/  BSYNC B0 ;  /* 0x0000000000007941 */ /* 0x000fea0003800000 */
.L_x_6218:
[----:B------:R0:W5:Y:S01]  /*21300*/  LDL R8, [R1+0xc] ;  /* 0x00000c0001087983 */ /* 0x0001620000100800 */
[----:B------:R-:W-:Y:S01]  /*21310*/  IMAD.MOV.U32 R13, RZ, RZ, R5 ;  /* 0x000000ffff0d7224 */ /* 0x000fe200078e0005 */
[----:B------:R-:W-:Y:S01]  /*21320*/  MOV R3, R14 ;  /* 0x0000000e00037202 */ /* 0x000fe20000000f00 */
[----:B------:R-:W-:Y:S01]  /*21330*/  IMAD.MOV.U32 R12, RZ, RZ, RZ ;  /* 0x000000ffff0c7224 */ /* 0x000fe200078e00ff */
[----:B------:R-:W1:Y:S01]  /*21340*/  S2R R7, SR_TID.X ;  /* 0x0000000000077919 */ /* 0x000e620000002100 */
[----:B------:R-:W-:Y:S01]  /*21350*/  IMAD.MOV.U32 R11, RZ, RZ, 0x181f ;  /* 0x0000181fff0b7424 */ /* 0x000fe200078e00ff */
[C---:B------:R-:W-:Y:S01]  /*21360*/  LOP3.LUT P5, RZ, R31.reuse, 0x2, RZ, 0xc0, !PT ;  /* 0x000000021fff7812 */ /* 0x040fe200078ac0ff */
[----:B------:R-:W-:Y:S01]  /*21370*/  IMAD.MOV.U32 R15, RZ, RZ, -0x1 ;  /* 0xffffffffff0f7424 */ /* 0x000fe200078e00ff */
[C---:B------:R-:W-:Y:S01]  /*21380*/  LOP3.LUT P4, RZ, R31.reuse, 0x4, RZ, 0xc0, !PT ;  /* 0x000000041fff7812 */ /* 0x040fe2000788c0ff */
[----:B------:R-:W-:Y:S01]  /*21390*/  IMAD R4, R4, 0x2, R23 ;  /* 0x0000000204047824 */ /* 0x000fe200078e0217 */
[----:B0-----:R-:W-:-:S13]  /*213a0*/  LOP3.LUT P3, RZ, R31, 0x8, RZ, 0xc0, !PT ;  /* 0x000000081fff7812 */ /* 0x001fda000786c0ff */
[----:B-1---5:R-:W-:Y:S05]  /*213b0*/  WARPSYNC.COLLECTIVE R15, `(.L_x_6220) ;  /* 0x000000000f087348 */ /* 0x022fea0003c00000 */
[----:B------:R0:W2:Y:S02]  /*213c0*/  SHFL.IDX P6, R14, R13, R12, R11 ;  /* 0x0000000c0d0e7389 */ /* 0x0000a400000c000b */
[----:B012--5:R-:W-:Y:S01]  /*213d0*/  ENDCOLLECTIVE ;  /* 0x000000000000791b */ /* 0x027fe20003800000 */
.L_x_6220:
[----:B------:R-:W-:Y:S02]  /*213e0*/  LOP3.LUT R22, R22, 0xfffffeff, RZ, 0xc0, !PT ;  /* 0xfffffeff16167812 */ /* 0x000fe400078ec0ff */
[----:B------:R-:W-:Y:S01]  /*213f0*/  LOP3.LUT P2, RZ, R31, 0x10, RZ, 0xc0, !PT ;  /* 0x000000101fff7812 */ /* 0x000fe2000784c0ff */
        /* <DEDUP_REMOVED lines=39> */
.L_x_6221:
[----:B------:R-:W-:Y:S02]  /*21670*/  IMAD.MOV.U32 R13, RZ, RZ, R5 ;  /* 0x000000ffff0d7224 */ /* 0x000fe400078e0005 */
[----:B------:R-:W-:-:S07]  /*21680*/  IMAD.MOV.U32 R3, RZ, RZ, R14 ;  /* 0x000000ffff037224 */ /* 0x000fce00078e000e */
[----:B------:R-:W-:Y:S05]  /*21690*/  WARPSYNC.COLLECTIVE R15, `(.L_x_6222) ;  /* 0x000000000f087348 */ /* 0x000fea0003c00000 */
[----:B------:R0:W1:Y:S02]  /*216a0*/  SHFL.IDX P6, R14, R13, R12, R11 ;  /* 0x0000000c0d0e7389 */ /* 0x00006400000c000b */
[----:B01----:R-:W-:Y:S01]  /*216b0*/  ENDCOLLECTIVE ;  /* 0x000000000000791b */ /* 0x003fe20003800000 */
.L_x_6222:
        /* <DEDUP_REMOVED lines=29> */
.L_x_6223:
[----:B------:R-:W-:Y:S02]  /*21890*/  IMAD.MOV.U32 R13, RZ, RZ, R5 ;  /* 0x000000ffff0d7224 */ /* 0x000fe400078e0005 */
[----:B------:R-:W-:-:S07]  /*218a0*/  IMAD.MOV.U32 R7, RZ, RZ, R14 ;  /* 0x000000ffff077224 */ /* 0x000fce00078e000e */
[----:B------:R-:W-:Y:S05]  /*218b0*/  WARPSYNC.COLLECTIVE R15, `(.L_x_6224) ;  /* 0x000000000f087348 */ /* 0x000fea0003c00000 */
[----:B------:R0:W1:Y:S02]  /*218c0*/  SHFL.IDX P6, R14, R13, R12, R11 ;  /* 0x0000000c0d0e7389 */ /* 0x00006400000c000b */
[----:B01----:R-:W-:Y:S01]  /*218d0*/  ENDCOLLECTIVE ;  /* 0x000000000000791b */ /* 0x003fe20003800000 */
.L_x_6224:
        /* <DEDUP_REMOVED lines=29> */
.L_x_6225:
[----:B------:R-:W-:Y:S02]  /*21ab0*/  IMAD.MOV.U32 R13, RZ, RZ, R5 ;  /* 0x000000ffff0d7224 */ /* 0x000fe400078e0005 */
[----:B------:R-:W-:-:S07]  /*21ac0*/  IMAD.MOV.U32 R6, RZ, RZ, R14 ;  /* 0x000000ffff067224 */ /* 0x000fce00078e000e */
[----:B------:R-:W-:Y:S05]  /*21ad0*/  WARPSYNC.COLLECTIVE R15, `(.L_x_6226) ;  /* 0x000000000f087348 */ /* 0x000fea0003c00000 */
[----:B------:R0:W1:Y:S02]  /*21ae0*/  SHFL.IDX P6, R14, R13, R12, R11 ;  /* 0x0000000c0d0e7389 */ /* 0x00006400000c000b */
[----:B01----:R-:W-:Y:S01]  /*21af0*/  ENDCOLLECTIVE ;  /* 0x000000000000791b */ /* 0x003fe20003800000 */
.L_x_6226:
[----:B------:R-:W-:Y:S01]  /*21b00*/  IMAD.MOV.U32 R2, RZ, RZ, R14 ;  /* 0x000000ffff027224 */ /* 0x000fe200078e000e */
[----:B------:R-:W-:Y:S06]  /*21b10*/  BRA `(.L_x_6227) ;  /* 0xffffffb000d47947 */ /* 0x000fec000383ffff */
.L_x_6104:
[----:B0-----:R0:W1:Y:S02]  /*21b20*/  SYNCS.PHASECHK.TRANS64.TRYWAIT P0, [R6+URZ+0x28c40], R17 ;  /* 0x028c4011060075a7 */ /* 0x001064000800017f */
[----:B-1----:R-:W-:Y:S05]  /*21b30*/  @!P0 NANOSLEEP.SYNCS 0x989680 ;  /* 0x009896800000895d */ /* 0x002fea0003900000 */
[----:B------:R-:W1:Y:S02]  /*21b40*/  @!P0 SYNCS.PHASECHK.TRANS64 P0, [R6+URZ+0x28c40], R17 ;  /* 0x028c4011060085a7 */ /* 0x000e64000800007f */
[----:B-1----:R-:W-:Y:S05]  /*21b50*/  @!P0 BRA `(.L_x_6104) ;  /* 0xfffffffc00f08947 */ /* 0x002fea000383ffff */
[----:B------:R-:W-:Y:S05]  /*21b60*/  BRA `(.L_x_6228) ;  /* 0xffffffb800647947 */ /* 0x000fea000383ffff */
.L_x_6105:
        /* <DEDUP_REMOVED lines=8> */
.L_x_6230:
[----:B------:R-:W-:Y:S05]  /*21bf0*/  BSYNC B1 ;  /* 0x0000000000017941 */ /* 0x000fea0003800000 */
.L_x_6229:
        /* <DEDUP_REMOVED lines=9> */
.L_x_6231:
[----:B------:R-:W-:Y:S02]  /*21c90*/  IMAD.MOV.U32 R13, RZ, RZ, R27 ;  /* 0x000000ffff0d7224 */ /* 0x000fe400078e001b */
[----:B------:R-:W-:Y:S02]  /*21ca0*/  IMAD.MOV.U32 R12, RZ, RZ, 0x1 ;  /* 0x00000001ff0c7424 */ /* 0x000fe400078e00ff */
[----:B------:R-:W-:-:S07]  /*21cb0*/  IMAD.MOV.U32 R2, RZ, RZ, R14 ;  /* 0x000000ffff027224 */ /* 0x000fce00078e000e */
[----:B------:R-:W-:Y:S05]  /*21cc0*/  WARPSYNC.COLLECTIVE R15, `(.L_x_6232) ;  /* 0x000000000f087348 */ /* 0x000fea0003c00000 */
[----:B------:R0:W1:Y:S02]  /*21cd0*/  SHFL.IDX P6, R14, R13, R12, R11 ;  /* 0x0000000c0d0e7389 */ /* 0x00006400000c000b */
[----:B01----:R-:W-:Y:S01]  /*21ce0*/  ENDCOLLECTIVE ;  /* 0x000000000000791b */ /* 0x003fe20003800000 */
.L_x_6232:
        /* <DEDUP_REMOVED lines=11> */
.L_x_6233:
[----:B------:R-:W-:Y:S01]  /*21da0*/  MOV R13, R27 ;  /* 0x0000001b000d7202 */ /* 0x000fe20000000f00 */
[----:B------:R-:W-:Y:S02]  /*21db0*/  IMAD.MOV.U32 R12, RZ, RZ, 0x2 ;  /* 0x00000002ff0c7424 */ /* 0x000fe400078e00ff */
[----:B------:R-:W-:-:S07]  /*21dc0*/  IMAD.MOV.U32 R2, RZ, RZ, R14 ;  /* 0x000000ffff027224 */ /* 0x000fce00078e000e */
[----:B------:R-:W-:Y:S05]  /*21dd0*/  WARPSYNC.COLLECTIVE R15, `(.L_x_6234) ;  /* 0x000000000f087348 */ /* 0x000fea0003c00000 */
[----:B------:R0:W1:Y:S02]  /*21de0*/  SHFL.IDX P6, R14, R13, R12, R11 ;  /* 0x0000000c0d0e7389 */ /* 0x00006400000c000b */
[----:B01----:R-:W-:Y:S01]  /*21df0*/  ENDCOLLECTIVE ;  /* 0x000000000000791b */ /* 0x003fe20003800000 */
.L_x_6234:
        /* <DEDUP_REMOVED lines=11> */
.L_x_6235:
[----:B------:R-:W-:Y:S02]  /*21eb0*/  IMAD.MOV.U32 R13, RZ, RZ, R27 ;  /* 0x000000ffff0d7224 */ /* 0x000fe400078e001b */
[----:B------:R-:W-:Y:S02]  /*21ec0*/  IMAD.MOV.U32 R12, RZ, RZ, 0x3 ;  /* 0x00000003ff0c7424 */ /* 0x000fe400078e00ff */
[----:B------:R-:W-:-:S07]  /*21ed0*/  IMAD.MOV.U32 R2, RZ, RZ, R14 ;  /* 0x000000ffff027224 */ /* 0x000fce00078e000e */
[----:B------:R-:W-:Y:S05]  /*21ee0*/  WARPSYNC.COLLECTIVE R15, `(.L_x_6236) ;  /* 0x000000000f087348 */ /* 0x000fea0003c00000 */
[----:B------:R0:W1:Y:S02]  /*21ef0*/  SHFL.IDX P6, R14, R13, R12, R11 ;  /* 0x0000000c0d0e7389 */ /* 0x00006400000c000b */
[----:B01----:R-:W-:Y:S01]  /*21f00*/  ENDCOLLECTIVE ;  /* 0x000000000000791b */ /* 0x003fe20003800000 */
.L_x_6236:
        /* <DEDUP_REMOVED lines=11> */
.L_x_6237:
[----:B------:R-:W-:Y:S01]  /*21fc0*/  IMAD.MOV.U32 R2, RZ, RZ, R14 ;  /* 0x000000ffff027224 */ /* 0x000fe200078e000e */
[----:B------:R-:W-:Y:S06]  /*21fd0*/  BRA `(.L_x_6238) ;  /* 0xffffffb400f47947 */ /* 0x000fec000383ffff */
.L_x_6110:
[----:B---3--:R3:W4:Y:S02]  /*21fe0*/  SYNCS.PHASECHK.TRANS64.TRYWAIT P0, [R6+URZ+0x28c60], R17 ;  /* 0x028c6011060075a7 */ /* 0x008724000800017f */
[----:B----4-:R-:W-:Y:S05]  /*21ff0*/  @!P0 NANOSLEEP.SYNCS 0x989680 ;  /* 0x009896800000895d */ /* 0x010fea0003900000 */
[----:B------:R-:W4:Y:S02]  /*22000*/  @!P0 SYNCS.PHASECHK.TRANS64 P0, [R6+URZ+0x28c60], R17 ;  /* 0x028c6011060085a7 */ /* 0x000f24000800007f */
[----:B----4-:R-:W-:Y:S05]  /*22010*/  @!P0 BRA `(.L_x_6110) ;  /* 0xfffffffc00f08947 */ /* 0x010fea000383ffff */
[----:B------:R-:W-:Y:S05]  /*22020*/  BRA `(.L_x_6239) ;  /* 0xffffffb800447947 */ /* 0x000fea000383ffff */
.L_x_6111:
        /* <DEDUP_REMOVED lines=8> */
.L_x_6241:
[----:B------:R-:W-:Y:S05]  /*220b0*/  BSYNC B1 ;  /* 0x0000000000017941 */ /* 0x000fea0003800000 */
.L_x_6240:
        /* <DEDUP_REMOVED lines=12> */
.L_x_6242:
        /* <DEDUP_REMOVED lines=18> */
.L_x_6243:
        /* <DEDUP_REMOVED lines=16> */
.L_x_6244:
        /* <DEDUP_REMOVED lines=19> */
.L_x_6245:
        /* <DEDUP_REMOVED lines=10> */
[----:B------:R-:W-:-:S07]  /*22570*/  MOV R8, R14 ;  /* 0x0000000e00087202 */ /* 0x000fce0000000f00 */
[----:B0-----:R-:W-:Y:S05]  /*22580*/  WARPSYNC.COLLECTIVE R15, `(.L_x_6246) ;  /* 0x000000000f087348 */ /* 0x001fea0003c00000 */
[----:B------:R1:W2:Y:S02]  /*22590*/  SHFL.IDX P6, R14, R13, R12, R11 ;  /* 0x0000000c0d0e7389 */ /* 0x0002a400000c000b */
[----:B012---:R-:W-:Y:S01]  /*225a0*/  ENDCOLLECTIVE ;  /* 0x000000000000791b */ /* 0x007fe20003800000 */
.L_x_6246:
        /* <DEDUP_REMOVED lines=16> */
.L_x_6247:
        /* <DEDUP_REMOVED lines=14> */
.L_x_6248:
[----:B------:R-:W-:Y:S05]  /*22790*/  BRA `(.L_x_6249) ;  /* 0xffffffb400b07947 */ /* 0x000fea000383ffff */
.L_x_6119:
        /* <DEDUP_REMOVED lines=8> */
.L_x_6251:
[----:B------:R-:W-:Y:S05]  /*22820*/  BSYNC B0 ;  /* 0x0000000000007941 */ /* 0x000fea0003800000 */
.L_x_6250:
        /* <DEDUP_REMOVED lines=9> */
.L_x_6252:
        /* <DEDUP_REMOVED lines=18> */
.L_x_6253:
[----:B------:R-:W-:Y:S01]  /*229e0*/  IMAD.MOV.U32 R12, RZ, RZ, 0x2 ;  /* 0x00000002ff0c7424 */ /* 0x000fe200078e00ff */
[----:B------:R-:W-:-:S05]  /*229f0*/  SEL R4, R14, RZ, P1 ;  /* 0x000000ff0e047207 */ /* 0x000fca0000800000 */
[----:B------:R-:W-:-:S04]  /*22a00*/  IMAD.IADD R4, R17, 0x1, R4 ;  /* 0x0000000111047824 */ /* 0x000fc800078e0204 */
[----:B------:R-:W-:-:S07]  /*22a10*/  IMAD.MOV.U32 R13, RZ, RZ, R4 ;  /* 0x000000ffff0d7224 */ /* 0x000fce00078e0004 */
[----:B------:R-:W-:Y:S05]  /*22a20*/  WARPSYNC.COLLECTIVE R15, `(.L_x_6254) ;  /* 0x000000000f087348 */ /* 0x000fea0003c00000 */
[----:B------:R0:W1:Y:S02]  /*22a30*/  SHFL.UP P6, R14, R13, R12, R11 ;  /* 0x0400000c0d0e7389 */ /* 0x00006400000c000b */
[----:B01----:R-:W-:Y:S01]  /*22a40*/  ENDCOLLECTIVE ;  /* 0x000000000000791b */ /* 0x003fe20003800000 */
.L_x_6254:
[----:B------:R-:W-:Y:S01]  /*22a50*/  IMAD.MOV.U32 R12, RZ, RZ, 0x4 ;  /* 0x00000004ff0c7424 */ /* 0x000fe200078e00ff */
[----:B------:R-:W-:-:S05]  /*22a60*/  SEL R3, R14, RZ, P2 ;  /* 0x000000ff0e037207 */ /* 0x000fca0001000000 */
[----:B------:R-:W-:-:S04]  /*22a70*/  IMAD.IADD R6, R4, 0x1, R3 ;  /* 0x0000000104067824 */ /* 0x000fc800078e0203 */
[----:B------:R-:W-:-:S07]  /*22a80*/  IMAD.MOV.U32 R13, RZ, RZ, R6 ;  /* 0x000000ffff0d7224 */ /* 0x000fce00078e0006 */
[----:B------:R-:W-:Y:S05]  /*22a90*/  WARPSYNC.COLLECTIVE R15, `(.L_x_6255) ;  /* 0x000000000f087348 */ /* 0x000fea0003c00000 */
[----:B------:R0:W1:Y:S02]  /*22aa0*/  SHFL.UP P6, R14, R13, R12, R11 ;  /* 0x0400000c0d0e7389 */ /* 0x00006400000c000b */
[----:B01----:R-:W-:Y:S01]  /*22ab0*/  ENDCOLLECTIVE ;  /* 0x000000000000791b */ /* 0x003fe20003800000 */
.L_x_6255:
[----:B------:R-:W-:Y:S02]  /*22ac0*/  MOV R12, 0x8 ;  /* 0x00000008000c7802 */ /* 0x000fe40000000f00 */
[----:B------:R-:W-:-:S05]  /*22ad0*/  SEL R3, R14, RZ, P3 ;  /* 0x000000ff0e037207 */ /* 0x000fca0001800000 */
[----:B------:R-:W-:-:S04]  /*22ae0*/  IMAD.IADD R2, R6, 0x1, R3 ;  /* 0x0000000106027824 */ /* 0x000fc800078e0203 */
[----:B------:R-:W-:-:S07]  /*22af0*/  IMAD.MOV.U32 R13, RZ, RZ, R2 ;  /* 0x000000ffff0d7224 */ /* 0x000fce00078e0002 */
[----:B------:R-:W-:Y:S05]  /*22b00*/  WARPSYNC.COLLECTIVE R15, `(.L_x_6256) ;  /* 0x000000000f087348 */ /* 0x000fea0003c00000 */
[----:B------:R0:W1:Y:S02]  /*22b10*/  SHFL.UP P6, R14, R13, R12, R11 ;  /* 0x0400000c0d0e7389 */ /* 0x00006400000c000b */
[----:B01----:R-:W-:Y:S01]  /*22b20*/  ENDCOLLECTIVE ;  /* 0x000000000000791b */ /* 0x003fe20003800000 */
.L_x_6256:
[----:B------:R-:W-:Y:S01]  /*22b30*/  IMAD.MOV.U32 R12, RZ, RZ, 0x10 ;  /* 0x00000010ff0c7424 */ /* 0x000fe200078e00ff */
[----:B------:R-:W-:-:S05]  /*22b40*/  SEL R3, R14, RZ, P4 ;  /* 0x000000ff0e037207 */ /* 0x000fca0002000000 */
[----:B------:R-:W-:-:S04]  /*22b50*/  IMAD.IADD R3, R2, 0x1, R3 ;  /* 0x0000000102037824 */ /* 0x000fc800078e0203 */
[----:B------:R-:W-:-:S07]  /*22b60*/  IMAD.MOV.U32 R13, RZ, RZ, R3 ;  /* 0x000000ffff0d7224 */ /* 0x000fce00078e0003 */
[----:B------:R-:W-:Y:S05]  /*22b70*/  WARPSYNC.COLLECTIVE R15, `(.L_x_6257) ;  /* 0x000000000f087348 */ /* 0x000fea0003c00000 */
[----:B------:R0:W1:Y:S02]  /*22b80*/  SHFL.UP P6, R14, R13, R12, R11 ;  /* 0x0400000c0d0e7389 */ /* 0x00006400000c000b */
[----:B01----:R-:W-:Y:S01]  /*22b90*/  ENDCOLLECTIVE ;  /* 0x000000000000791b */ /* 0x003fe20003800000 */
.L_x_6257:
        /* <DEDUP_REMOVED lines=8> */
.L_x_6258:
[----:B------:R-:W-:Y:S05]  /*22c20*/  BRA `(.L_x_6259) ;  /* 0xffffffb800447947 */ /* 0x000fea000383ffff */
.L_x_6124:
        /* <DEDUP_REMOVED lines=8> */
.L_x_6261:
[----:B------:R-:W-:Y:S05]  /*22cb0*/  BSYNC B0 ;  /* 0x0000000000007941 */ /* 0x000fea0003800000 */
.L_x_6260:
        /* <DEDUP_REMOVED lines=8> */
.L_x_6262:
[----:B------:R-:W-:Y:S01]  /*22d40*/  IMAD.MOV.U32 R12, RZ, RZ, 0x4 ;  /* 0x00000004ff0c7424 */ /* 0x000fe200078e00ff */
[----:B------:R-:W-:-:S05]  /*22d50*/  SEL R2, R14, RZ, P2 ;  /* 0x000000ff0e027207 */ /* 0x000fca0001000000 */
[----:B------:R-:W-:-:S04]  /*22d60*/  IMAD.IADD R2, R13, 0x1, R2 ;  /* 0x000000010d027824 */ /* 0x000fc800078e0202 */
[----:B------:R-:W-:-:S07]  /*22d70*/  IMAD.MOV.U32 R13, RZ, RZ, R2 ;  /* 0x000000ffff0d7224 */ /* 0x000fce00078e0002 */
[----:B------:R-:W-:Y:S05]  /*22d80*/  WARPSYNC.COLLECTIVE R15, `(.L_x_6263) ;  /* 0x000000000f087348 */ /* 0x000fea0003c00000 */
[----:B------:R0:W1:Y:S02]  /*22d90*/  SHFL.UP P6, R14, R13, R12, R11 ;  /* 0x0400000c0d0e7389 */ /* 0x00006400000c000b */
[----:B01----:R-:W-:Y:S01]  /*22da0*/  ENDCOLLECTIVE ;  /* 0x000000000000791b */ /* 0x003fe20003800000 */
.L_x_6263:
[----:B------:R-:W-:Y:S01]  /*22db0*/  IMAD.MOV.U32 R12, RZ, RZ, 0x8 ;  /* 0x00000008ff0c7424 */ /* 0x000fe200078e00ff */
[----:B------:R-:W-:-:S05]  /*22dc0*/  SEL R3, R14, RZ, P3 ;  /* 0x000000ff0e037207 */ /* 0x000fca0001800000 */
[----:B------:R-:W-:-:S04]  /*22dd0*/  IMAD.IADD R3, R2, 0x1, R3 ;  /* 0x0000000102037824 */ /* 0x000fc800078e0203 */
[----:B------:R-:W-:-:S07]  /*22de0*/  IMAD.MOV.U32 R13, RZ, RZ, R3 ;  /* 0x000000ffff0d7224 */ /* 0x000fce00078e0003 */
[----:B------:R-:W-:Y:S05]  /*22df0*/  WARPSYNC.COLLECTIVE R15, `(.L_x_6264) ;  /* 0x000000000f087348 */ /* 0x000fea0003c00000 */
[----:B------:R0:W1:Y:S02]  /*22e00*/  SHFL.UP P6, R14, R13, R12, R11 ;  /* 0x0400000c0d0e7389 */ /* 0x00006400000c000b */
[----:B01----:R-:W-:Y:S01]  /*22e10*/  ENDCOLLECTIVE ;  /* 0x000000000000791b */ /* 0x003fe20003800000 */
.L_x_6264:
[----:B------:R-:W-:Y:S01]  /*22e20*/  IMAD.MOV.U32 R12, RZ, RZ, 0x10 ;  /* 0x00000010ff0c7424 */ /* 0x000fe200078e00ff */
[----:B------:R-:W-:-:S05]  /*22e30*/  SEL R4, R14, RZ, P4 ;  /* 0x000000ff0e047207 */ /* 0x000fca0002000000 */
[----:B------:R-:W-:-:S04]  /*22e40*/  IMAD.IADD R4, R3, 0x1, R4 ;  /* 0x0000000103047824 */ /* 0x000fc800078e0204 */
[----:B------:R-:W-:-:S07]  /*22e50*/  IMAD.MOV.U32 R13, RZ, RZ, R4 ;  /* 0x000000ffff0d7224 */ /* 0x000fce00078e0004 */
[----:B------:R-:W-:Y:S05]  /*22e60*/  WARPSYNC.COLLECTIVE R15, `(.L_x_6265) ;  /* 0x000000000f087348 */ /* 0x000fea0003c00000 */
[----:B------:R0:W1:Y:S02]  /*22e70*/  SHFL.UP P6, R14, R13, R12, R11 ;  /* 0x0400000c0d0e7389 */ /* 0x00006400000c000b */
[----:B01----:R-:W-:Y:S01]  /*22e80*/  ENDCOLLECTIVE ;  /* 0x000000000000791b */ /* 0x003fe20003800000 */
.L_x_6265:
        /* <DEDUP_REMOVED lines=8> */
.L_x_6266:
[----:B------:R-:W-:Y:S05]  /*22f10*/  BRA `(.L_x_6267) ;  /* 0xffffffb800247947 */ /* 0x000fea000383ffff */
.L_x_6126:
[----:B------:R-:W-:Y:S01]  /*22f20*/  BSSY B0, `(.L_x_6268) ;  /* 0x0000006000007945 */ /* 0x000fe20003800000 */
[----:B------:R-:W-:Y:S01]  /*22f30*/  PLOP3.LUT P6, PT, P6, PT, PT, 0x8, 0x0 ;  /* 0x000000000000781c */ /* 0x000fe200037ce170 */
[----:B------:R-:W-:-:S12]  /*22f40*/  IMAD.MOV.U32 R15, RZ, RZ, -0x1 ;  /* 0xffffffffff0f7424 */ /* 0x000fd800078e00ff */
[----:B01----:R-:W-:Y:S05]  /*22f50*/  WARPSYNC.COLLECTIVE R15, `(.L_x_6269) ;  /* 0x000000000f087348 */ /* 0x003fea0003c00000 */
[----:B------:R-:W-:Y:S01]  /*22f60*/  VOTE.ANY R14, PT, P6 ;  /* 0x00000000000e7806 */ /* 0x000fe200030e0100 */
[----:B01----:R-:W-:Y:S06]  /*22f70*/  ENDCOLLECTIVE ;  /* 0x000000000000791b */ /* 0x003fec0003800000 */
.L_x_6269:
[----:B------:R-:W-:Y:S05]  /*22f80*/  BSYNC B0 ;  /* 0x0000000000007941 */ /* 0x000fea0003800000 */
.L_x_6268:
        /* <DEDUP_REMOVED lines=9> */
.L_x_6270:
[----:B------:R-:W-:Y:S01]  /*23020*/  IMAD.MOV.U32 R17, RZ, RZ, R14 ;  /* 0x000000ffff117224 */ /* 0x000fe200078e000e */
[----:B------:R-:W-:Y:S06]  /*23030*/  BRA `(.L_x_6271) ;  /* 0xffffffb800147947 */ /* 0x000fec000383ffff */
.L_x_6128:
[----:B------:R-:W-:Y:S01]  /*23040*/  BSSY B0, `(.L_x_6272) ;  /* 0x0000007000007945 */ /* 0x000fe20003800000 */
[----:B------:R-:W-:Y:S02]  /*23050*/  IMAD.MOV.U32 R13, RZ, RZ, R3 ;  /* 0x000000ffff0d7224 */ /* 0x000fe400078e0003 */
[----:B------:R-:W-:Y:S02]  /*23060*/  IMAD.MOV.U32 R11, RZ, RZ, 0x1f ;  /* 0x0000001fff0b7424 */ /* 0x000fe400078e00ff */
[----:B------:R-:W-:-:S07]  /*23070*/  IMAD.MOV.U32 R15, RZ, RZ, -0x1 ;  /* 0xffffffffff0f7424 */ /* 0x000fce00078e00ff */
[----:B0123--:R-:W-:Y:S05]  /*23080*/  WARPSYNC.COLLECTIVE R15, `(.L_x_6273) ;  /* 0x000000000f087348 */ /* 0x00ffea0003c00000 */
[----:B------:R4:W0:Y:S02]  /*23090*/  SHFL.IDX P6, R14, R13, R12, R11 ;  /* 0x0000000c0d0e7389 */ /* 0x00082400000c000b */
[----:B01234-:R-:W-:Y:S01]  /*230a0*/  ENDCOLLECTIVE ;  /* 0x000000000000791b */ /* 0x01ffe20003800000 */
.L_x_6273:
[----:B------:R-:W-:Y:S05]  /*230b0*/  BSYNC B0 ;  /* 0x0000000000007941 */ /* 0x000fea0003800000 */
.L_x_6272:
[----:B------:R-:W-:Y:S05]  /*230c0*/  BRA `(.L_x_6127) ;  /* 0xffffffb8000c7947 */ /* 0x000fea000383ffff */
.L_x_6132:
[----:B0-----:R0:W1:Y:S02]  /*230d0*/  SYNCS.PHASECHK.TRANS64.TRYWAIT P0, [R4+URZ+0x28c20], R0 ;  /* 0x028c2000040075a7 */ /* 0x001064000800017f */
[----:B-1----:R-:W-:Y:S05]  /*230e0*/  @!P0 NANOSLEEP.SYNCS 0x989680 ;  /* 0x009896800000895d */ /* 0x002fea0003900000 */
[----:B------:R-:W1:Y:S02]  /*230f0*/  @!P0 SYNCS.PHASECHK.TRANS64 P0, [R4+URZ+0x28c20], R0 ;  /* 0x028c2000040085a7 */ /* 0x000e64000800007f */
[----:B-1----:R-:W-:Y:S05]  /*23100*/  @!P0 BRA `(.L_x_6132) ;  /* 0xfffffffc00f08947 */ /* 0x002fea000383ffff */
[----:B------:R-:W-:Y:S05]  /*23110*/  BRA `(.L_x_6274) ;  /* 0xffffffbc00847947 */ /* 0x000fea000383ffff */
.L_x_6133:
        /* <DEDUP_REMOVED lines=11> */
.L_x_6276:
[----:B------:R-:W-:Y:S05]  /*231d0*/  BSYNC B0 ;  /* 0x0000000000007941 */ /* 0x000fea0003800000 */
.L_x_6275:
[----:B------:R-:W-:Y:S05]  /*231e0*/  BRA `(.L_x_6277) ;  /* 0xffffffbc006c7947 */ /* 0x000fea000383ffff */
.L_x_6134:
[----:B------:R-:W-:Y:S01]  /*231f0*/  BSSY B0, `(.L_x_6278) ;  /* 0x0000006000007945 */ /* 0x000fe20003800000 */
[----:B------:R-:W-:-:S07]  /*23200*/  IMAD.MOV.U32 R15, RZ, RZ, -0x1 ;  /* 0xffffffffff0f7424 */ /* 0x000fce00078e00ff */
[----:B0-234-:R-:W-:Y:S05]  /*23210*/  WARPSYNC.COLLECTIVE R15, `(.L_x_6279) ;  /* 0x000000000f0c7348 */ /* 0x01dfea0003c00000 */
[----:B------:R-:W-:Y:S02]  /*23220*/  ELECT P6, UR62, PT ;  /* 0x00000000003e782f */ /* 0x000fe400038c0000 */
[----:B------:R-:W-:Y:S01]  /*23230*/  MOV R14, UR62 ;  /* 0x0000003e000e7c02 */ /* 0x000fe20008000f00 */
[----:B0-234-:R-:W-:Y:S10]  /*23240*/  ENDCOLLECTIVE ;  /* 0x000000000000791b */ /* 0x01dff40003800000 */
.L_x_6279:
[----:B------:R-:W-:Y:S05]  /*23250*/  BSYNC B0 ;  /* 0x0000000000007941 */ /* 0x000fea0003800000 */
.L_x_6278:
[----:B------:R-:W-:Y:S05]  /*23260*/  BRA `(.L_x_6280) ;  /* 0xffffffbc00607947 */ /* 0x000fea000383ffff */
.L_x_6136:
[----:B0-----:R0:W1:Y:S02]  /*23270*/  SYNCS.PHASECHK.TRANS64.TRYWAIT P1, [R5+URZ+0x28c40], R0 ;  /* 0x028c4000050075a7 */ /* 0x001064000802017f */
[----:B-1----:R-:W-:Y:S05]  /*23280*/  @!P1 NANOSLEEP.SYNCS 0x989680 ;  /* 0x009896800000995d */ /* 0x002fea0003900000 */
[----:B------:R-:W1:Y:S02]  /*23290*/  @!P1 SYNCS.PHASECHK.TRANS64 P1, [R5+URZ+0x28c40], R0 ;  /* 0x028c4000050095a7 */ /* 0x000e64000802007f */
[----:B-1----:R-:W-:Y:S05]  /*232a0*/  @!P1 BRA `(.L_x_6136) ;  /* 0xfffffffc00f09947 */ /* 0x002fea000383ffff */
[----:B------:R-:W-:Y:S05]  /*232b0*/  BRA `(.L_x_6281) ;  /* 0xffffffbc00807947 */ /* 0x000fea000383ffff */
.L_x_6138:
[----:B-1----:R1:W0:Y:S02]  /*232c0*/  SYNCS.PHASECHK.TRANS64.TRYWAIT P1, [R25+URZ+0x28c40], R2 ;  /* 0x028c4002190075a7 */ /* 0x002224000802017f */
[----:B0-----:R-:W-:Y:S05]  /*232d0*/  @!P1 NANOSLEEP.SYNCS 0x989680 ;  /* 0x009896800000995d */ /* 0x001fea0003900000 */
[----:B------:R-:W0:Y:S02]  /*232e0*/  @!P1 SYNCS.PHASECHK.TRANS64 P1, [R25+URZ+0x28c40], R2 ;  /* 0x028c4002190095a7 */ /* 0x000e24000802007f */
[----:B0-----:R-:W-:Y:S05]  /*232f0*/  @!P1 BRA `(.L_x_6138) ;  /* 0xfffffffc00f09947 */ /* 0x001fea000383ffff */
[----:B------:R-:W-:Y:S05]  /*23300*/  BRA `(.L_x_6282) ;  /* 0xffffffbc008c7947 */ /* 0x000fea000383ffff */
.L_x_6140:
[----:B------:R0:W0:Y:S02]  /*23310*/  SYNCS.PHASECHK.TRANS64.TRYWAIT P1, [R5+URZ+0x28c60], R0 ;  /* 0x028c6000050075a7 */ /* 0x000024000802017f */
[----:B0-----:R-:W-:Y:S05]  /*23320*/  @!P1 NANOSLEEP.SYNCS 0x989680 ;  /* 0x009896800000995d */ /* 0x001fea0003900000 */
[----:B------:R-:W0:Y:S02]  /*23330*/  @!P1 SYNCS.PHASECHK.TRANS64 P1, [R5+URZ+0x28c60], R0 ;  /* 0x028c6000050095a7 */ /* 0x000e24000802007f */
[----:B0-----:R-:W-:Y:S05]  /*23340*/  @!P1 BRA `(.L_x_6140) ;  /* 0xfffffffc00f09947 */ /* 0x001fea000383ffff */
[----:B------:R-:W-:Y:S05]  /*23350*/  BRA `(.L_x_6283) ;  /* 0xffffffbc00887947 */ /* 0x000fea000383ffff */
.L_x_6284:
        /* <DEDUP_REMOVED lines=10> */
.L_x_15540:


//--------------------- .text._ZN7cutlass13device_kernelIN5flash11enable_sm90INS1_16FlashAttnFwdSm90INS1_25CollectiveMainloopFwdSm90ILi2EN4cute5tupleIJNS5_1CILi1EEES8_S8_EEENS6_IJNS7_ILi64EEESA_SA_EEELi512ENS_6half_tEfNS_4arch4Sm90ELb0ELb1ELb0ELb1ELb1ELb0ELb1ELb0ELb0ELb1ELb0ELb0EEENS1_21CollectiveEpilogueFwdINS6_IJSA_NS7_ILi512EEESA_EEES9_SC_SE_Li256ELb1ELb1ELb0ELb0EEENS1_36VarlenDynamicPersistentTileSchedulerILi64ELi64ELi256ELi128ELb0ELb1ELb1ELb1ELb0ELb1EEEEEEEEEvNT_6ParamsE --------------------------
	.section	.text._ZN7cutlass13device_kernelIN5flash11enable_sm90INS1_16FlashAttnFwdSm90INS1_25CollectiveMainloopFwdSm90ILi2EN4cute5tupleIJNS5_1CILi1EEES8_S8_EEENS6_IJNS7_ILi64EEESA_SA_EEELi512ENS_6half_tEfNS_4arch4Sm90ELb0ELb1ELb0ELb1ELb1ELb0ELb1ELb0ELb0ELb1ELb0ELb0EEENS1_21CollectiveEpilogueFwdINS6_IJSA_NS7_ILi512EEESA_EEES9_SC_SE_Li256ELb1ELb1ELb0ELb0EEENS1_36VarlenDynamicPersistentTileSchedulerILi64ELi64ELi256ELi128ELb0ELb1ELb1ELb1ELb0ELb1EEEEEEEEEvNT_6ParamsE,"ax",@progbits
	.align	128
.text._ZN7cutlass13device_kernelIN5flash11enable_sm90INS1_16FlashAttnFwdSm90INS1_25CollectiveMainloopFwdSm90ILi2EN4cute5tupleIJNS5_1CILi1EEES8_S8_EEENS6_IJNS7_ILi64EEESA_SA_EEELi512ENS_6half_tEfNS_4arch4Sm90ELb0ELb1ELb0ELb1ELb1ELb0ELb1ELb0ELb0ELb1ELb0ELb0EEENS1_21CollectiveEpilogueFwdINS6_IJSA_NS7_ILi512EEESA_EEES9_SC_SE_Li256ELb1ELb1ELb0ELb0EEENS1_36VarlenDynamicPersistentTileSchedulerILi64ELi64ELi256ELi128ELb0ELb1ELb1ELb1ELb0ELb1EEEEEEEEEvNT_6ParamsE:
        .type           _ZN7cutlass13device_kernelIN5flash11enable_sm90INS1_16FlashAttnFwdSm90INS1_25CollectiveMainloopFwdSm90ILi2EN4cute5tupleIJNS5_1CILi1EEES8_S8_EEENS6_IJNS7_ILi64EEESA_SA_EEELi512ENS_6half_tEfNS_4arch4Sm90ELb0ELb1ELb0ELb1ELb1ELb0ELb1ELb0ELb0ELb1ELb0ELb0EEENS1_21CollectiveEpilogueFwdINS6_IJSA_NS7_ILi512EEESA_EEES9_SC_SE_Li256ELb1ELb1ELb0ELb0EEENS1_36VarlenDynamicPersistentTileSchedulerILi64ELi64ELi256ELi128ELb0ELb1ELb1ELb1ELb0ELb1EEEEEEEEEvNT_6ParamsE,@function
        .size           _ZN7cutlass13device_kernelIN5flash11enable_sm90INS1_16FlashAttnFwdSm90INS1_25CollectiveMainloopFwdSm90ILi2EN4cute5tupleIJNS5_1CILi1EEES8_S8_EEENS6_IJNS7_ILi64EEESA_SA_EEELi512ENS_6half_tEfNS_4arch4Sm90ELb0ELb1ELb0ELb1ELb1ELb0ELb1ELb0ELb0ELb1ELb0ELb0EEENS1_21CollectiveEpilogueFwdINS6_IJSA_NS7_ILi512EEESA_EEES9_SC_SE_Li256ELb1ELb1ELb0ELb0EEENS1_36VarlenDynamicPersistentTileSchedulerILi64ELi64ELi256ELi128ELb0ELb1ELb1ELb1ELb0ELb1EEEEEEEEEvNT_6ParamsE,(.L_x_15541 - _ZN7cutlass13device_kernelIN5flash11enable_sm90INS1_16FlashAttnFwdSm90INS1_25CollectiveMainloopFwdSm90ILi2EN4cute5tupleIJNS5_1CILi1EEES8_S8_EEENS6_IJNS7_ILi64EEESA_SA_EEELi512ENS_6half_tEfNS_4arch4Sm90ELb0ELb1ELb0ELb1ELb1ELb0ELb1ELb0ELb0ELb1ELb0ELb0EEENS1_21CollectiveEpilogueFwdINS6_IJSA_NS7_ILi512EEESA_EEES9_SC_SE_Li256ELb1ELb1ELb0ELb0EEENS1_36VarlenDynamicPersistentTileSchedulerILi64ELi64ELi256ELi128ELb0ELb1ELb1ELb1ELb0ELb1EEEEEEEEEvNT_6ParamsE)
        .other          _ZN7cutlass13device_kernelIN5flash11enable_sm90INS1_16FlashAttnFwdSm90INS1_25CollectiveMainloopFwdSm90ILi2EN4cute5tupleIJNS5_1CILi1EEES8_S8_EEENS6_IJNS7_ILi64EEESA_SA_EEELi512ENS_6half_tEfNS_4arch4Sm90ELb0ELb1ELb0ELb1ELb1ELb0ELb1ELb0ELb0ELb1ELb0ELb0EEENS1_21CollectiveEpilogueFwdINS6_IJSA_NS7_ILi512EEESA_EEES9_SC_SE_Li256ELb1ELb1ELb0ELb0EEENS1_36VarlenDynamicPersistentTileSchedulerILi64ELi64ELi256ELi128ELb0ELb1ELb1ELb1ELb0ELb1EEEEEEEEEvNT_6ParamsE,@"STO_CUDA_ENTRY STV_DEFAULT"
_ZN7cutlass13device_kernelIN5flash11enable_sm90INS1_16FlashAttnFwdSm90INS1_25CollectiveMainloopFwdSm90ILi2EN4cute5tupleIJNS5_1CILi1EEES8_S8_EEENS6_IJNS7_ILi64EEESA_SA_EEELi512ENS_6half_tEfNS_4arch4Sm90ELb0ELb1ELb0ELb1ELb1ELb0ELb1ELb0ELb0ELb1ELb0ELb0EEENS1_21CollectiveEpilogueFwdINS6_IJSA_NS7_ILi512EEESA_EEES9_SC_SE_Li256ELb1ELb1ELb0ELb0EEENS1_36VarlenDynamicPersistentTileSchedulerILi64ELi64ELi256ELi128ELb0ELb1ELb1ELb1ELb0ELb1EEEEEEEEEvNT_6ParamsE:
        /* <DEDUP_REMOVED lines=43> */
.L_x_6285:
        /* <DEDUP_REMOVED lines=22> */
.L_x_6286:
        /* <DEDUP_REMOVED lines=18> */
.L_x_6287:
        /* <DEDUP_REMOVED lines=22> */
.L_x_6288:
        /* <DEDUP_REMOVED lines=23> */
.L_x_6289:
[----:B0-----:R-:W-:Y:S01]  /*0800*/  ULDC UR4, c[0x0][0x20] ;  /* 0x0000080000047ab9 */ /* 0x001fe20000000800 */
[----:B------:R-:W-:Y:S01]  /*0810*/  UISETP.NE.AND UP0, UPT, UR61, URZ, UPT ;  /* 0x0000003f3d00728c */ /* 0x000fe2000bf05270 */
[----:B------:R-:W-:Y:S01]  /*0820*/  IADD3 R2, P0, R1, UR4, RZ ;  /* 0x0000000401027c10 */ /* 0x000fe2000ff1e0ff */
[----:B------:R-:W-:Y:S01]  /*0830*/  ULDC UR4, c[0x0][0x24] ;  /* 0x0000090000047ab9 */ /* 0x000fe20000000800 */
[----:B------:R-:W-:Y:S01]  /*0840*/  UMOV UR60, 0x1 ;  /* 0x00000001003c7882 */ /* 0x000fe20000000000 */
[----:B------:R-:W-:Y:S01]  /*0850*/  NOP ;  /* 0x0000000000007918 */ /* 0x000fe20000000000 */
[----:B-1234-:R-:W-:Y:S01]  /*0860*/  BAR.SYNC.DEFER_BLOCKING 0x0 ;  /* 0x0000000000007b1d */ /* 0x01efe20000010000 */
[----:B------:R-:W-:Y:S01]  /*0870*/  IADD3 R3, P1, R2, 0x1d0, RZ ;  /* 0x000001d002037810 */ /* 0x000fe20007f3e0ff */
[----:B------:R-:W-:Y:S01]  /*0880*/  IMAD.X R18, RZ, RZ, UR4, P0 ;  /* 0x00000004ff127e24 */ /* 0x000fe200080e06ff */
[----:B------:R-:W-:Y:S01]  /*0890*/  PLOP3.LUT P2, PT, PT, PT, UP0, 0x80, 0x0 ;  /* 0x000000000000781c */ /* 0x000fe20003f4f008 */
[----:B------:R-:W-:-:S02]  /*08a0*/  USEL UR60, UR60, 0x2, !UP0 ;  /* 0x000000023c3c7887 */ /* 0x000fc4000c000000 */
[----:B------:R-:W-:Y:S01]  /*08b0*/  ULDC.64 UR36, c[0x0][0x208] ;  /* 0x0000820000247ab9 */ /* 0x000fe20000000a00 */
[----:B------:R0:W-:Y:S02]  /*08c0*/  STL [R1+0x418], R3 ;  /* 0x0004180301007387 */ /* 0x0001e40000100800 */
[----:B0-----:R-:W-:-:S05]  /*08d0*/  IMAD.X R3, RZ, RZ, R18, P1 ;  /* 0x000000ffff037224 */ /* 0x001fca00008e0612 */
[----:B------:R0:W-:Y:S02]  /*08e0*/  STL [R1+0x414], R3 ;  /* 0x0004140301007387 */ /* 0x0001e40000100800 */
[----:B------:R-:W-:Y:S05]  /*08f0*/  @!P2 BRA `(.L_x_6290) ;  /* 0x0000023c00bca947 */ /* 0x000fea0003800000 */
.L_x_6291:
[----:B------:R-:W-:-:S08]  /*0900*/  NOP ;  /* 0x0000000000007918 */ /* 0x000fd00000000000 */
[----:B------:R-:W1:Y:S02]  /*0910*/  USETMAXREG.TRY_ALLOC.CTAPOOL UP0, 0xe8 ;  /* 0x000000e8000079c8 */ /* 0x000e640008000600 */
[----:B-1----:R-:W-:-:S13]  /*0920*/  PLOP3.LUT P0, PT, PT, PT, UP0, 0x80, 0x0 ;  /* 0x000000000000781c */ /* 0x002fda0003f0f008 */
[----:B------:R-:W-:Y:S05]  /*0930*/  @!P0 BRA `(.L_x_6291) ;  /* 0xfffffffc00f08947 */ /* 0x000fea000383ffff */
[----:B0-----:R-:W0:Y:S01]  /*0940*/  S2R R3, SR_TID.X ;  /* 0x0000000000037919 */ /* 0x001e220000002100 */
[----:B------:R-:W-:Y:S01]  /*0950*/  ULDC UR4, c[0x0][0xd3c] ;  /* 0x00034f0000047ab9 */ /* 0x000fe20000000800 */
[C---:B------:R-:W-:Y:S01]  /*0960*/  IADD3 R210, P1, R2.reuse, 0x1c0, RZ ;  /* 0x000001c002d27810 */ /* 0x040fe20007f3e0ff */
[----:B------:R-:W1:Y:S01]  /*0970*/  S2R R7, SR_CgaCtaId ;  /* 0x0000000000077919 */ /* 0x000e620000008800 */
[----:B------:R-:W-:-:S03]  /*0980*/  IADD3 R212, P2, R2, 0x1cc, RZ ;  /* 0x000001cc02d47810 */ /* 0x000fc60007f5e0ff */
[--C-:B------:R-:W-:Y:S01]  /*0990*/  IMAD.X R207, RZ, RZ, R18.reuse, P1 ;  /* 0x000000ffffcf7224 */ /* 0x100fe200008e0612 */
[----:B------:R-:W-:Y:S01]  /*09a0*/  STL.64 [R1+0x1c0], RZ ;  /* 0x0001c0ff01007387 */ /* 0x000fe20000100a00 */
[----:B------:R-:W-:-:S03]  /*09b0*/  IMAD.X R211, RZ, RZ, R18, P2 ;  /* 0x000000ffffd37224 */ /* 0x000fc600010e0612 */
[----:B------:R-:W-:Y:S04]  /*09c0*/  STL [R1+0x1c8], RZ ;  /* 0x0001c8ff01007387 */ /* 0x000fe80000100800 */
[----:B------:R-:W-:Y:S01]  /*09d0*/  STL [R1+0x1cc], RZ ;  /* 0x0001ccff01007387 */ /* 0x000fe20000100800 */
[----:B0-----:R-:W-:-:S04]  /*09e0*/  LOP3.LUT R0, R3, 0xffffff80, RZ, 0xc0, !PT ;  /* 0xffffff8003007812 */ /* 0x001fc800078ec0ff */
[----:B------:R-:W-:Y:S02]  /*09f0*/  ISETP.NE.AND P0, PT, R0, 0x80, PT ;  /* 0x000000800000780c */ /* 0x000fe40003f05270 */
[----:B------:R-:W-:-:S04]  /*0a00*/  MOV R0, 0x400 ;  /* 0x0000040000007802 */ /* 0x000fc80000000f00 */
[----:B-1----:R-:W-:-:S04]  /*0a10*/  LEA R0, R7, R0, 0x18 ;  /* 0x0000000007007211 */ /* 0x002fc800078ec0ff */
[----:B------:R-:W-:-:S03]  /*0a20*/  R2UR UR46, R0 ;  /* 0x00000000002e72ca */ /* 0x000fc600000e0000 */
        /* <DEDUP_REMOVED lines=10> */
[----:B------:R-:W0:Y:S01]  /*0ad0*/  S2UR UR4, SR_SWINHI ;  /* 0x00000000000479c3 */ /* 0x000e220000002f00 */
[----:B------:R-:W-:Y:S01]  /*0ae0*/  R2UR UR5, R9 ;  /* 0x00000000090572ca */ /* 0x000fe200000e0000 */
[----:B------:R-:W-:Y:S01]  /*0af0*/  ULOP3.LUT UR8, UR60, 0x1, URZ, 0xfc, !UPT ;  /* 0x000000013c087892 */ /* 0x000fe2000f8efc3f */
[----:B------:R-:W-:Y:S02]  /*0b00*/  SHF.R.S32.HI R3, RZ, 0x1f, R204 ;  /* 0x0000001fff037819 */ /* 0x000fe400000114cc */
[----:B------:R-:W-:Y:S02]  /*0b10*/  R2UR UR7, R10 ;  /* 0x000000000a0772ca */ /* 0x000fe400000e0000 */
[CC--:B------:R-:W-:Y:S02]  /*0b20*/  LEA.HI R6, R3.reuse, R204.reuse, RZ, 0x7 ;  /* 0x000000cc03067211 */ /* 0x0c0fe400078f38ff */
[----:B------:R-:W-:-:S02]  /*0b30*/  LEA.HI R4, R3, R204, RZ, 0x5 ;  /* 0x000000cc03047211 */ /* 0x000fc400078f28ff */
[----:B------:R-:W-:Y:S02]  /*0b40*/  LOP3.LUT R5, R6, 0xffffff80, RZ, 0xc0, !PT ;  /* 0xffffff8006057812 */ /* 0x000fe400078ec0ff */
[CC--:B------:R-:W-:Y:S02]  /*0b50*/  LEA.HI R0, R3.reuse, R204.reuse, RZ, 0x4 ;  /* 0x000000cc03007211 */ /* 0x0c0fe400078f20ff */
[--C-:B------:R-:W-:Y:S01]  /*0b60*/  SHF.R.S32.HI R214, RZ, 0x5, R4.reuse ;  /* 0x00000005ffd67819 */ /* 0x100fe20000011404 */
[----:B------:R-:W-:Y:S01]  /*0b70*/  IMAD.IADD R8, R204, 0x1, -R5 ;  /* 0x00000001cc087824 */ /* 0x000fe200078e0a05 */
[----:B------:R-:W-:Y:S02]  /*0b80*/  LEA.HI R5, R3, R204, RZ, 0x2 ;  /* 0x000000cc03057211 */ /* 0x000fe400078f10ff */
[----:B------:R-:W-:Y:S02]  /*0b90*/  SHF.R.S32.HI R9, RZ, 0x1f, R4 ;  /* 0x0000001fff097819 */ /* 0x000fe40000011404 */
[----:B------:R-:W-:-:S02]  /*0ba0*/  SHF.R.S32.HI R11, RZ, 0x1f, R8 ;  /* 0x0000001fff0b7819 */ /* 0x000fc40000011408 */
[----:B------:R-:W-:Y:S01]  /*0bb0*/  LOP3.LUT R15, R5, 0xfffffffc, RZ, 0xc0, !PT ;  /* 0xfffffffc050f7812 */ /* 0x000fe200078ec0ff */
[----:B------:R-:W-:Y:S01]  /*0bc0*/  UMOV UR38, UR46 ;  /* 0x0000002e00267c82 */ /* 0x000fe20008000000 */
[----:B0-----:R-:W-:Y:S01]  /*0bd0*/  UMOV UR39, UR4 ;  /* 0x0000000400277c82 */ /* 0x001fe20008000000 */
[----:B------:R-:W-:Y:S01]  /*0be0*/  SHF.R.S32.HI R5, RZ, 0x4, R0 ;  /* 0x00000004ff057819 */ /* 0x000fe20000011400 */
[----:B------:R-:W-:Y:S01]  /*0bf0*/  IMAD.U32 R208, RZ, RZ, UR38 ;  /* 0x00000026ffd07e24 */ /* 0x000fe2000f8e00ff */
[----:B------:R-:W-:Y:S01]  /*0c00*/  LEA.HI R4, R11, R8, RZ, 0x2 ;  /* 0x000000080b047211 */ /* 0x000fe200078f10ff */
[----:B------:R-:W-:Y:S01]  /*0c10*/  IMAD.IADD R15, R204, 0x1, -R15 ;  /* 0x00000001cc0f7824 */ /* 0x000fe200078e0a0f */
[----:B------:R-:W-:Y:S01]  /*0c20*/  LOP3.LUT R215, R0, 0xfffffff0, RZ, 0xc0, !PT ;  /* 0xfffffff000d77812 */ /* 0x000fe200078ec0ff */
[----:B------:R-:W-:Y:S01]  /*0c30*/  IMAD.U32 R209, RZ, RZ, UR39 ;  /* 0x00000027ffd17e24 */ /* 0x000fe2000f8e00ff */
[--C-:B------:R-:W-:Y:S02]  /*0c40*/  SHF.R.S32.HI R10, RZ, 0x2, R4.reuse ;  /* 0x00000002ff0a7819 */ /* 0x100fe40000011404 */
[----:B------:R-:W-:Y:S01]  /*0c50*/  SHF.R.S32.HI R13, RZ, 0x1f, R4 ;  /* 0x0000001fff0d7819 */ /* 0x000fe20000011404 */
[----:B------:R-:W-:Y:S01]  /*0c60*/  IMAD.IADD R215, R204, 0x1, -R215 ;  /* 0x00000001ccd77824 */ /* 0x000fe200078e0ad7 */
[----:B------:R-:W-:-:S02]  /*0c70*/  LEA.HI R0, R0, R5, RZ, 0x1 ;  /* 0x0000000500007211 */ /* 0x000fc400078f08ff */
[----:B------:R-:W-:Y:S02]  /*0c80*/  LEA.HI R13, R13, R10, RZ, 0x3 ;  /* 0x0000000a0d0d7211 */ /* 0x000fe400078f18ff */
[----:B------:R-:W-:Y:S02]  /*0c90*/  LOP3.LUT R0, R0, 0x1ffffffe, RZ, 0xc0, !PT ;  /* 0x1ffffffe00007812 */ /* 0x000fe400078ec0ff */
[----:B------:R-:W-:Y:S02]  /*0ca0*/  LOP3.LUT R13, R13, 0xfffffff8, RZ, 0xc0, !PT ;  /* 0xfffffff80d0d7812 */ /* 0x000fe400078ec0ff */
[----:B------:R-:W-:Y:S01]  /*0cb0*/  LEA.HI R195, R3, R204, RZ, 0x3 ;  /* 0x000000cc03c37211 */ /* 0x000fe200078f18ff */
[----:B------:R-:W-:Y:S01]  /*0cc0*/  IMAD.IADD R0, R5, 0x1, -R0 ;  /* 0x0000000105007824 */ /* 0x000fe200078e0a00 */
[----:B------:R-:W-:Y:S01]  /*0cd0*/  LEA.HI R5, R15, R15, RZ, 0x1 ;  /* 0x0000000f0f057211 */ /* 0x000fe200078f08ff */
[----:B------:R-:W-:Y:S01]  /*0ce0*/  IMAD.IADD R22, R10, 0x1, -R13 ;  /* 0x000000010a167824 */ /* 0x000fe200078e0a0d */
[----:B------:R-:W-:Y:S01]  /*0cf0*/  SHF.R.S32.HI R205, RZ, 0x7, R6 ;  /* 0x00000007ffcd7819 */ /* 0x000fe20000011406 */
[----:B------:R-:W-:Y:S01]  /*0d00*/  IMAD.SHL.U32 R217, R0, 0x8, RZ ;  /* 0x0000000800d97824 */ /* 0x000fe200078e00ff */
[----:B------:R-:W-:-:S02]  /*0d10*/  LEA.HI R9, R9, R214, RZ, 0x2 ;  /* 0x000000d609097211 */ /* 0x000fc400078f10ff */
[----:B------:R-:W-:Y:S01]  /*0d20*/  LOP3.LUT R10, R5, 0x1ffffffe, RZ, 0xc0, !PT ;  /* 0x1ffffffe050a7812 */ /* 0x000fe200078ec0ff */
[----:B------:R-:W-:Y:S01]  /*0d30*/  IMAD R12, R205, 0x100, R215 ;  /* 0x00000100cd0c7824 */ /* 0x000fe200078e02d7 */
[----:B------:R-:W-:Y:S02]  /*0d40*/  LOP3.LUT R5, R195, 0xfffffff8, RZ, 0xc0, !PT ;  /* 0xfffffff8c3057812 */ /* 0x000fe400078ec0ff */
        /* <DEDUP_REMOVED lines=10> */
[----:B------:R-:W-:Y:S01]  /*0df0*/  SHF.R.S32.HI R11, RZ, 0x5, R11 ;  /* 0x00000005ff0b7819 */ /* 0x000fe2000001140b */
[----:B------:R-:W-:Y:S01]  /*0e00*/  IMAD.IADD R3, R8, 0x1, -R3 ;  /* 0x0000000108037824 */ /* 0x000fe200078e0a03 */
[----:B------:R-:W-:Y:S01]  /*0e10*/  SHF.R.S32.HI R195, RZ, 0x3, R195 ;  /* 0x00000003ffc37819 */ /* 0x000fe200000114c3 */
[----:B------:R-:W-:-:S02]  /*0e20*/  IMAD.IADD R6, R205, 0x1, -R6 ;  /* 0x00000001cd067824 */ /* 0x000fc400078e0a06 */
        /* <DEDUP_REMOVED lines=14> */
[----:B------:R-:W-:Y:S01]  /*0f10*/  IMAD.SHL.U32 R213, R6, 0x100, RZ ;  /* 0x0000010006d57824 */ /* 0x000fe200078e00ff */
[----:B------:R-:W-:Y:S01]  /*0f20*/  SHF.R.S32.HI R197, RZ, 0x1f, R193 ;  /* 0x0000001fffc57819 */ /* 0x000fe200000114c1 */
[----:B------:R-:W-:-:S02]  /*0f30*/  IMAD.U32 R17, R12, 0x40, R217 ;  /* 0x000000400c117824 */ /* 0x000fc400078e00d9 */
[----:B------:R-:W-:Y:S02]  /*0f40*/  IMAD.SHL.U32 R216, R3, 0x2, RZ ;  /* 0x0000000203d87824 */ /* 0x000fe400078e00ff */
[----:B------:R-:W-:-:S04]  /*0f50*/  IMAD.WIDE R16, R17, 0x2, R208 ;  /* 0x0000000211107825 */ /* 0x000fc800078e02d0 */
[----:B------:R-:W-:Y:S02]  /*0f60*/  IMAD.IADD R23, R216, 0x1, R213 ;  /* 0x00000001d8177824 */ /* 0x000fe400078e02d5 */
[----:B------:R-:W-:-:S07]  /*0f70*/  IMAD R227, R227, 0x8, R22 ;  /* 0x00000008e3e37824 */ /* 0x000fce00078e0216 */
.L_x_6431:
        /* <DEDUP_REMOVED lines=14> */
[----:B------:R-:W-:-:S03]  /*1060*/  @UP1 UIMAD.WIDE UR8, UR6, 0x4, UR10 ;  /* 0x00000004060818a5 */ /* 0x000fc6000f8e020a */
[----:B------:R-:W-:Y:S01]  /*1070*/  ULDC.64 UR10, c[0x0][0xb18] ;  /* 0x0002c600000a7ab9 */ /* 0x000fe20000000a00 */
[----:B------:R-:W2:Y:S02]  /*1080*/  @P0 LDG.E R4, desc[UR36][R4.64] ;  /* 0x0000002404040981 */ /* 0x000ea4000c1e1900 */
[----:B-1----:R-:W-:Y:S02]  /*1090*/  IMAD.U32 R8, RZ, RZ, UR8 ;  /* 0x00000008ff087e24 */ /* 0x002fe4000f8e00ff */
[----:B----4-:R-:W-:Y:S01]  /*10a0*/  IMAD.U32 R9, RZ, RZ, UR9 ;  /* 0x00000009ff097e24 */ /* 0x010fe2000f8e00ff */
[----:B------:R-:W-:-:S04]  /*10b0*/  ULDC.64 UR8, c[0x0][0x418] ;  /* 0x0001060000087ab9 */ /* 0x000fc80000000a00 */
[----:B------:R-:W3:Y:S01]  /*10c0*/  @P2 LDG.E R8, desc[UR36][R8.64] ;  /* 0x0000002408082981 */ /* 0x000ee2000c1e1900 */
[----:B------:R-:W-:Y:S01]  /*10d0*/  UISETP.NE.U32.AND UP0, UPT, UR8, URZ, UPT ;  /* 0x0000003f0800728c */ /* 0x000fe2000bf05070 */
[----:B------:R-:W-:Y:S01]  /*10e0*/  ISETP.NE.U32.AND P1, PT, RZ, UR10, PT ;  /* 0x0000000aff007c0c */ /* 0x000fe2000bf25070 */
[----:B------:R-:W-:Y:S01]  /*10f0*/  UMOV UR4, URZ ;  /* 0x0000003f00047c82 */ /* 0x000fe20008000000 */
[----:B------:R-:W-:Y:S01]  /*1100*/  ULDC UR8, c[0x0][0x424] ;  /* 0x0001090000087ab9 */ /* 0x000fe20000000800 */
[----:B------:R-:W-:Y:S01]  /*1110*/  UISETP.NE.AND.EX UP0, UPT, UR9, URZ, UPT, UP0 ;  /* 0x0000003f0900728c */ /* 0x000fe2000bf05300 */
[----:B------:R-:W-:Y:S01]  /*1120*/  ISETP.NE.AND.EX P1, PT, RZ, UR11, PT, P1 ;  /* 0x0000000bff007c0c */ /* 0x000fe2000bf25310 */
[----:B------:R-:W-:Y:S02]  /*1130*/  UMOV UR45, UR7 ;  /* 0x00000007002d7c82 */ /* 0x000fe40008000000 */
[----:B------:R-:W-:-:S04]  /*1140*/  USEL UR8, UR8, 0x1, UP0 ;  /* 0x0000000108087887 */ /* 0x000fc80008000000 */
[----:B------:R-:W-:Y:S01]  /*1150*/  UIMAD UR50, UR8, UR50, URZ ;  /* 0x00000032083272a4 */ /* 0x000fe2000f8e023f */
        /* <DEDUP_REMOVED lines=17> */
.L_x_6292:
[----:B------:R-:W-:Y:S01]  /*1270*/  UMOV UR58, UR5 ;  /* 0x00000005003a7c82 */ /* 0x000fe20008000000 */
        /* <DEDUP_REMOVED lines=9> */
.L_x_6293:
        /* <DEDUP_REMOVED lines=13> */
.L_x_6294:
[----:B------:R-:W0:Y:S01]  /*13e0*/  LDC R0, c[0x0][0xa80] ;  /* 0x0002a000ff007b82 */ /* 0x000e220000000800 */
[----:B------:R-:W-:Y:S01]  /*13f0*/  UISETP.NE.AND UP0, UPT, UR61, 0x1, UPT ;  /* 0x000000013d00788c */ /* 0x000fe2000bf05270 */
[----:B------:R1:W-:Y:S01]  /*1400*/  STL.128 [R1+0x3e0], RZ ;  /* 0x0003e0ff01007387 */ /* 0x0003e20000100c00 */
[----:B------:R-:W-:Y:S01]  /*1410*/  IADD3 R32, P0, R2, 0x3e0, RZ ;  /* 0x000003e002207810 */ /* 0x000fe20007f1e0ff */
[----:B------:R-:W-:Y:S02]  /*1420*/  UIADD3 UR50, -UR4, UR50, URZ ;  /* 0x0000003204327290 */ /* 0x000fe4000fffe13f */
[----:B------:R1:W-:Y:S01]  /*1430*/  STL.128 [R1+0x3f0], RZ ;  /* 0x0003f0ff01007387 */ /* 0x0003e20000100c00 */
[----:B------:R-:W-:Y:S01]  /*1440*/  PLOP3.LUT P1, PT, PT, PT, UP0, 0x80, 0x0 ;  /* 0x000000000000781c */ /* 0x000fe20003f2f008 */
[----:B------:R-:W-:Y:S02]  /*1450*/  IMAD.X R33, RZ, RZ, R18, P0 ;  /* 0x000000ffff217224 */ /* 0x000fe400000e0612 */
[----:B------:R1:W-:Y:S04]  /*1460*/  STL.128 [R1+0x1d0], RZ ;  /* 0x0001d0ff01007387 */ /* 0x0003e80000100c00 */
[----:B------:R1:W-:Y:S04]  /*1470*/  STL.128 [R1+0x1e0], RZ ;  /* 0x0001e0ff01007387 */ /* 0x0003e80000100c00 */
[----:B------:R1:W-:Y:S04]  /*1480*/  STL.128 [R1+0x1f0], RZ ;  /* 0x0001f0ff01007387 */ /* 0x0003e80000100c00 */
[----:B------:R1:W-:Y:S04]  /*1490*/  STL.128 [R1+0x200], RZ ;  /* 0x000200ff01007387 */ /* 0x0003e80000100c00 */
[----:B0-----:R1:W-:Y:S04]  /*14a0*/  STL [R1+0x400], R0 ;  /* 0x0004000001007387 */ /* 0x0013e80000100800 */
        /* <DEDUP_REMOVED lines=28> */
[----:B------:R-:W-:Y:S05]  /*1670*/  @!P1 BRA `(.L_x_6295) ;  /* 0x0000007c00dc9947 */ /* 0x000fea0003800000 */
[----:B------:R-:W0:Y:S01]  /*1680*/  LDC.64 R8, c[0x0][0xad8] ;  /* 0x0002b600ff087b82 */ /* 0x000e220000000a00 */
[----:B------:R-:W-:Y:S01]  /*1690*/  ULDC UR4, c[0x0][0x448] ;  /* 0x0001120000047ab9 */ /* 0x000fe20000000800 */
[----:B------:R-:W-:Y:S02]  /*16a0*/  USHF.L.U32 UR6, UR5, 0x6, URZ ;  /* 0x0000000605067899 */ /* 0x000fe4000800063f */
[----:B------:R-:W-:Y:S02]  /*16b0*/  UISETP.NE.AND UP0, UPT, UR4, 0x1, UPT ;  /* 0x000000010400788c */ /* 0x000fe4000bf05270 */
[----:B------:R-:W-:Y:S02]  /*16c0*/  UIADD3 UR7, UR6, 0x3f, URZ ;  /* 0x0000003f06077890 */ /* 0x000fe4000fffe03f */
[----:B------:R-:W-:-:S07]  /*16d0*/  UIADD3 UR8, UR50, 0x1, -UR49 ;  /* 0x0000000132087890 */ /* 0x000fce000fffe831 */
[----:B------:R-:W-:Y:S01]  /*16e0*/  @UP0 UIADD3 UR4, UR6, 0x3f, URZ ;  /* 0x0000003f06040890 */ /* 0x000fe2000fffe03f */
[----:B------:R-:W-:Y:S01]  /*16f0*/  @UP0 ULDC UR5, c[0x0][0x44c] ;  /* 0x0001130000050ab9 */ /* 0x000fe20000000800 */
[----:B------:R-:W-:Y:S02]  /*1700*/  @UP0 ULDC UR9, c[0x0][0x450] ;  /* 0x0001140000090ab9 */ /* 0x000fe40000000800 */
[----:B------:R-:W-:-:S04]  /*1710*/  UIMAD.WIDE.U32 UR4, UR4, UR5, URZ ;  /* 0x00000005040472a5 */ /* 0x000fc8000f8e003f */
[----:B------:R-:W-:Y:S01]  /*1720*/  @UP0 USHF.R.U32.HI UR7, URZ, UR9, UR5 ;  /* 0x000000093f070299 */ /* 0x000fe20008011605 */
[----:B0-----:R-:W-:-:S03]  /*1730*/  ISETP.GE.AND P1, PT, R9, 0x1, PT ;  /* 0x000000010900780c */ /* 0x001fc60003f26270 */
[----:B------:R-:W-:-:S06]  /*1740*/  UIADD3 UR7, UR8, UR7, URZ ;  /* 0x0000000708077290 */ /* 0x000fcc000fffe03f */
[----:B-1----:R-:W-:-:S04]  /*1750*/  VIADD R0, R8, UR7 ;  /* 0x0000000708007c36 */ /* 0x002fc80008000000 */
        /* <DEDUP_REMOVED lines=12> */
.L_x_6297:
[----:B------:R-:W-:-:S13]  /*1820*/  ISETP.NE.AND P0, PT, R9, 0x1, PT ;  /* 0x000000010900780c */ /* 0x000fda0003f05270 */
[----:B------:R-:W0:Y:S02]  /*1830*/  @P0 LDC.64 R4, c[0x0][0xae0] ;  /* 0x0002b800ff040b82 */ /* 0x000e240000000a00 */
[----:B0-----:R-:W-:-:S05]  /*1840*/  @P0 IMAD.HI.U32 R4, R3, R4, RZ ;  /* 0x0000000403040227 */ /* 0x001fca00078e00ff */
[----:B------:R-:W-:-:S07]  /*1850*/  @P0 SHF.R.U32.HI R3, RZ, R5, R4 ;  /* 0x00000005ff030219 */ /* 0x000fce0000011604 */
.L_x_6298:
[----:B------:R-:W-:-:S05]  /*1860*/  IMAD R3, R3, R9, R9 ;  /* 0x0000000903037224 */ /* 0x000fca00078e0209 */
[----:B------:R-:W-:-:S07]  /*1870*/  VIMNMX R0, R0, R3, PT ;  /* 0x0000000300007248 */ /* 0x000fce0003fe0100 */
.L_x_6296:
        /* <DEDUP_REMOVED lines=10> */
[----:B------:R-:W-:Y:S01]  /*1920*/  UIADD3 UR6, UR6, UR50, -UR49 ;  /* 0x0000003206067290 */ /* 0x000fe2000fffe831 */
        /* <DEDUP_REMOVED lines=17> */
.L_x_6300:
[----:B------:R-:W-:-:S13]  /*1a40*/  ISETP.NE.AND P0, PT, R9, 0x1, PT ;  /* 0x000000010900780c */ /* 0x000fda0003f05270 */
[----:B------:R-:W0:Y:S02]  /*1a50*/  @P0 LDC.64 R4, c[0x0][0xae0] ;  /* 0x0002b800ff040b82 */ /* 0x000e240000000a00 */
[----:B0-----:R-:W-:-:S05]  /*1a60*/  @P0 IMAD.HI.U32 R4, R0, R4, RZ ;  /* 0x0000000400040227 */ /* 0x001fca00078e00ff */
[----:B------:R-:W-:-:S07]  /*1a70*/  @P0 SHF.R.U32.HI R0, RZ, R5, R4 ;  /* 0x00000005ff000219 */ /* 0x000fce0000011604 */
.L_x_6301:
[----:B------:R-:W-:-:S05]  /*1a80*/  IMAD R0, R0, R9, RZ ;  /* 0x0000000900007224 */ /* 0x000fca00078e02ff */
[----:B------:R-:W-:-:S07]  /*1a90*/  VIMNMX R3, R3, R0, !PT ;  /* 0x0000000003037248 */ /* 0x000fce0007fe0100 */
.L_x_6299:
        /* <DEDUP_REMOVED lines=704> */
.L_x_6303:
[----:B-----5:R-:W-:-:S05]  /*46a0*/  LEA R5, R5, UR46, 0x3 ;  /* 0x0000002e05057c11 */ /* 0x020fca000f8e18ff */
[----:B------:R-:W-:-:S05]  /*46b0*/  VIADD R4, R5, 0x38860 ;  /* 0x0003886005047836 */ /* 0x000fca0000000000 */
[----:B------:R-:W-:-:S04]  /*46c0*/  PRMT R4, R7, 0x654, R4 ;  /* 0x0000065407047816 */ /* 0x000fc80000000004 */
[----:B------:R0:W-:Y:S02]  /*46d0*/  SYNCS.ARRIVE.TRANS64.RED.A1T0 RZ, [R4+URZ], RZ ;  /* 0x000000ff04ff79a7 */ /* 0x0001e4000810043f */
[----:B0-----:R-:W-:-:S05]  /*46e0*/  VIADD R4, R185, 0xfffffffe ;  /* 0xfffffffeb9047836 */ /* 0x001fca0000000000 */
[----:B------:R-:W-:-:S13]  /*46f0*/  ISETP.GE.AND P0, PT, R4, R0, PT ;  /* 0x000000000400720c */ /* 0x000fda0003f06270 */
[----:B------:R-:W-:Y:S05]  /*4700*/  @!P0 BRA `(.L_x_6304) ;  /* 0x0000003c005c8947 */ /* 0x000fea0003800000 */
.L_x_6306:
        /* <DEDUP_REMOVED lines=978> */
.L_x_6305:
[----:B-----5:R-:W-:-:S05]  /*8430*/  LEA R5, R5, UR46, 0x3 ;  /* 0x0000002e05057c11 */ /* 0x020fca000f8e18ff */
[----:B0-----:R-:W-:-:S05]  /*8440*/  VIADD R6, R5, 0x38860 ;  /* 0x0003886005067836 */ /* 0x001fca0000000000 */
[----:B------:R-:W-:-:S04]  /*8450*/  PRMT R6, R7, 0x654, R6 ;  /* 0x0000065407067816 */ /* 0x000fc80000000006 */
[----:B------:R0:W-:Y:S01]  /*8460*/  SYNCS.ARRIVE.TRANS64.RED.A1T0 RZ, [R6+URZ], RZ ;  /* 0x000000ff06ff79a7 */ /* 0x0001e2000810043f */
[----:B------:R-:W-:Y:S05]  /*8470*/  @P0 BRA `(.L_x_6306) ;  /* 0xffffffc000a40947 */ /* 0x000fea000383ffff */
.L_x_6304:
        /* <DEDUP_REMOVED lines=277> */
.L_x_6308:
[----:B------:R-:W-:Y:S05]  /*95d0*/  BSYNC B0 ;  /* 0x0000000000007941 */ /* 0x000fea0003800000 */
.L_x_6307:
[----:B------:R-:W-:Y:S05]  /*95e0*/  BRA `(.L_x_6302) ;  /* 0x0000017c00f47947 */ /* 0x000fea0003800000 */
.L_x_6295:
[----:B------:R-:W-:Y:S01]  /*95f0*/  UIADD3 UR11, UP0, UR38, 0x38830, URZ ;  /* 0x00038830260b7890 */ /* 0x000fe2000ff1e03f */
[----:B------:R-:W-:Y:S01]  /*9600*/  IMAD.U32 R4, RZ, RZ, UR60 ;  /* 0x0000003cff047e24 */ /* 0x000fe2000f8e00ff */
[----:B------:R-:W-:Y:S01]  /*9610*/  UIADD3 UR9, UP1, UR38, 0x38840, URZ ;  /* 0x0003884026097890 */ /* 0x000fe2000ff3e03f */
[----:B------:R-:W-:Y:S01]  /*9620*/  IMAD.MOV.U32 R9, RZ, RZ, R7 ;  /* 0x000000ffff097224 */ /* 0x000fe200078e0007 */
[----:B------:R-:W-:Y:S01]  /*9630*/  UIADD3 UR7, UP2, UR38, 0x38850, URZ ;  /* 0x0003885026077890 */ /* 0x000fe2000ff5e03f */
[----:B------:R-:W-:Y:S01]  /*9640*/  IMAD.MOV.U32 R8, RZ, RZ, 0x100 ;  /* 0x00000100ff087424 */ /* 0x000fe200078e00ff */
[----:B------:R-:W-:Y:S01]  /*9650*/  UIADD3 UR4, UP3, UR38, 0x38860, URZ ;  /* 0x0003886026047890 */ /* 0x000fe2000ff7e03f */
[----:B------:R-:W-:Y:S01]  /*9660*/  IMAD.MOV.U32 R5, RZ, RZ, 0x80 ;  /* 0x00000080ff057424 */ /* 0x000fe200078e00ff */
[----:B------:R-:W-:Y:S01]  /*9670*/  ULDC UR13, c[0x0][0x448] ;  /* 0x00011200000d7ab9 */ /* 0x000fe20000000800 */
[----:B------:R-:W-:Y:S01]  /*9680*/  IMAD.MOV.U32 R6, RZ, RZ, 0x80 ;  /* 0x00000080ff067424 */ /* 0x000fe200078e00ff */
[----:B------:R-:W-:Y:S01]  /*9690*/  UIADD3.X UR12, URZ, UR39, URZ, UP0, !UPT ;  /* 0x000000273f0c7290 */ /* 0x000fe200087fe43f */
[----:B------:R0:W-:Y:S01]  /*96a0*/  STL.64 [R1+0x30], R8 ;  /* 0x0000300801007387 */ /* 0x0001e20000100a00 */
[----:B------:R-:W-:Y:S01]  /*96b0*/  UIADD3.X UR8, URZ, UR39, URZ, UP2, !UPT ;  /* 0x000000273f087290 */ /* 0x000fe200097fe43f */
[----:B------:R-:W-:Y:S01]  /*96c0*/  IMAD.U32 R10, RZ, RZ, UR60 ;  /* 0x0000003cff0a7e24 */ /* 0x000fe2000f8e00ff */
[----:B------:R-:W-:Y:S01]  /*96d0*/  UIADD3.X UR6, URZ, UR39, URZ, UP3, !UPT ;  /* 0x000000273f067290 */ /* 0x000fe20009ffe43f */
[----:B------:R2:W-:Y:S01]  /*96e0*/  STL.128 [R1], R4 ;  /* 0x0000000401007387 */ /* 0x0005e20000100c00 */
[----:B------:R-:W-:Y:S01]  /*96f0*/  UIADD3.X UR10, URZ, UR39, URZ, UP1, !UPT ;  /* 0x000000273f0a7290 */ /* 0x000fe20008ffe43f */
[----:B------:R-:W-:Y:S01]  /*9700*/  IMAD.MOV.U32 R11, RZ, RZ, 0x80 ;  /* 0x00000080ff0b7424 */ /* 0x000fe200078e00ff */
[----:B------:R-:W-:Y:S01]  /*9710*/  UISETP.NE.AND UP4, UPT, UR13, 0x1, UPT ;  /* 0x000000010d00788c */ /* 0x000fe2000bf85270 */
[----:B-1----:R-:W-:Y:S01]  /*9720*/  IMAD.U32 R0, RZ, RZ, UR5 ;  /* 0x00000005ff007e24 */ /* 0x002fe2000f8e00ff */
[----:B------:R1:W-:Y:S01]  /*9730*/  STL [R1+0x10], RZ ;  /* 0x000010ff01007387 */ /* 0x0003e20000100800 */
[----:B------:R-:W-:Y:S01]  /*9740*/  IMAD.U32 R12, RZ, RZ, UR7 ;  /* 0x00000007ff0c7e24 */ /* 0x000fe2000f8e00ff */
[----:B------:R-:W-:Y:S01]  /*9750*/  UIADD3 UR40, UR50, 0x1, -UR49 ;  /* 0x0000000132287890 */ /* 0x000fe2000fffe831 */
[----:B------:R-:W-:Y:S01]  /*9760*/  IMAD.U32 R14, RZ, RZ, UR4 ;  /* 0x00000004ff0e7e24 */ /* 0x000fe2000f8e00ff */
[----:B------:R1:W-:Y:S01]  /*9770*/  STL.64 [R1+0x28], R10 ;  /* 0x0000280a01007387 */ /* 0x0003e20000100a00 */
[----:B------:R-:W-:Y:S01]  /*9780*/  IMAD.U32 R13, RZ, RZ, UR8 ;  /* 0x00000008ff0d7e24 */ /* 0x000fe2000f8e00ff */
[----:B------:R-:W-:Y:S01]  /*9790*/  USHF.L.U32 UR8, UR5, 0x6, URZ ;  /* 0x0000000605087899 */ /* 0x000fe2000800063f */
[----:B------:R-:W-:Y:S01]  /*97a0*/  IMAD.U32 R15, RZ, RZ, UR6 ;  /* 0x00000006ff0f7e24 */ /* 0x000fe2000f8e00ff */
[----:B------:R1:W-:Y:S01]  /*97b0*/  STL [R1+0x50], R0 ;  /* 0x0000500001007387 */ /* 0x0003e20000100800 */
[----:B0-----:R-:W-:Y:S01]  /*97c0*/  IMAD.U32 R8, RZ, RZ, UR11 ;  /* 0x0000000bff087e24 */ /* 0x001fe2000f8e00ff */
[----:B------:R-:W-:Y:S01]  /*97d0*/  ULDC.64 UR4, c[0x0][0xad8] ;  /* 0x0002b60000047ab9 */ /* 0x000fe20000000a00 */
[----:B------:R-:W-:Y:S01]  /*97e0*/  IMAD.U32 R9, RZ, RZ, UR12 ;  /* 0x0000000cff097e24 */ /* 0x000fe2000f8e00ff */
[----:B------:R-:W-:Y:S01]  /*97f0*/  UISETP.GE.AND UP0, UPT, UR5, 0x1, UPT ;  /* 0x000000010500788c */ /* 0x000fe2000bf06270 */
[----:B--2---:R-:W-:Y:S01]  /*9800*/  IMAD.U32 R4, RZ, RZ, UR9 ;  /* 0x00000009ff047e24 */ /* 0x004fe2000f8e00ff */
[----:B------:R1:W-:Y:S01]  /*9810*/  STL.128 [R1+0x40], R12 ;  /* 0x0000400c01007387 */ /* 0x0003e20000100c00 */
[----:B------:R-:W-:Y:S01]  /*9820*/  IMAD.U32 R5, RZ, RZ, UR10 ;  /* 0x0000000aff057e24 */ /* 0x000fe2000f8e00ff */
[----:B------:R-:W-:Y:S01]  /*9830*/  @UP4 UIADD3 UR6, UR8, 0x3f, URZ ;  /* 0x0000003f08064890 */ /* 0x000fe2000fffe03f */
[----:B------:R-:W-:Y:S01]  /*9840*/  IADD3 R44, P0, R2, 0x28, RZ ;  /* 0x00000028022c7810 */ /* 0x000fe20007f1e0ff */
[----:B------:R1:W-:Y:S01]  /*9850*/  STL.64 [R1+0x18], R8 ;  /* 0x0000180801007387 */ /* 0x0003e20000100a00 */
[----:B------:R-:W-:Y:S01]  /*9860*/  @UP4 ULDC UR7, c[0x0][0x44c] ;  /* 0x0001130000074ab9 */ /* 0x000fe20000000800 */
[----:B------:R-:W-:Y:S01]  /*9870*/  PLOP3.LUT P1, PT, PT, PT, UP0, 0x40, 0x0 ;  /* 0x000000000000781c */ /* 0x000fe20003f2e808 */
[----:B------:R-:W-:Y:S01]  /*9880*/  UIMAD.WIDE.U32 UR6, UR6, UR7, URZ ;  /* 0x00000007060672a5 */ /* 0x000fe2000f8e003f */
[----:B------:R1:W-:Y:S01]  /*9890*/  STL.64 [R1+0x20], R4 ;  /* 0x0000200401007387 */ /* 0x0003e20000100a00 */
[----:B------:R-:W-:Y:S01]  /*98a0*/  @UP4 ULDC UR10, c[0x0][0x450] ;  /* 0x00011400000a4ab9 */ /* 0x000fe20000000800 */
[----:B------:R-:W-:Y:S01]  /*98b0*/  UIADD3 UR9, UR8, 0x3f, URZ ;  /* 0x0000003f08097890 */ /* 0x000fe2000fffe03f */
[----:B------:R-:W-:Y:S01]  /*98c0*/  IMAD.X R45, RZ, RZ, R18, P0 ;  /* 0x000000ffff2d7224 */ /* 0x000fe200000e0612 */
[----:B------:R1:W-:Y:S01]  /*98d0*/  STL [R1+0x38], RZ ;  /* 0x000038ff01007387 */ /* 0x0003e20000100800 */
[----:B------:R-:W-:-:S02]  /*98e0*/  @UP4 USHF.R.U32.HI UR9, URZ, UR10, UR7 ;  /* 0x0000000a3f094299 */ /* 0x000fc40008011607 */
[----:B------:R-:W-:Y:S02]  /*98f0*/  UP2UR UR41, UPR, URZ, 0x10 ;  /* 0x000000103f297883 */ /* 0x000fe40008000000 */
[----:B------:R-:W-:Y:S02]  /*9900*/  UIADD3 UR6, UR40, UR9, URZ ;  /* 0x0000000928067290 */ /* 0x000fe4000fffe03f */
[----:B------:R-:W-:Y:S02]  /*9910*/  UP2UR UR44, UPR, URZ, 0x1 ;  /* 0x000000013f2c7883 */ /* 0x000fe40008000000 */
[----:B------:R-:W-:Y:S01]  /*9920*/  UIADD3 UR4, UR6, UR4, URZ ;  /* 0x0000000406047290 */ /* 0x000fe2000fffe03f */
[----:B-1----:R-:W-:Y:S11]  /*9930*/  @P1 BRA `(.L_x_6309) ;  /* 0x0000000000441947 */ /* 0x002ff60003800000 */
        /* <DEDUP_REMOVED lines=10> */
.L_x_6310:
[----:B------:R-:W-:-:S11]  /*99e0*/  UISETP.NE.AND UP0, UPT, UR5, 0x1, UPT ;  /* 0x000000010500788c */ /* 0x000fd6000bf05270 */
[----:B------:R-:W-:Y:S02]  /*99f0*/  @UP0 ULDC.64 UR10, c[0x0][0xae0] ;  /* 0x0002b800000a0ab9 */ /* 0x000fe40000000a00 */
[----:B------:R-:W-:-:S04]  /*9a00*/  UIMAD.WIDE.U32 UR6, UR9, UR10, URZ ;  /* 0x0000000a090672a5 */ /* 0x000fc8000f8e003f */
[----:B------:R-:W-:-:S12]  /*9a10*/  @UP0 USHF.R.U32.HI UR9, URZ, UR11, UR7 ;  /* 0x0000000b3f090299 */ /* 0x000fd80008011607 */
.L_x_6311:
[----:B------:R-:W-:-:S04]  /*9a20*/  UIMAD UR9, UR9, UR5, UR5 ;  /* 0x00000005090972a4 */ /* 0x000fc8000f8e0205 */
[----:B------:R-:W-:-:S04]  /*9a30*/  UISETP.LT.AND UP0, UPT, UR4, UR9, UPT ;  /* 0x000000090400728c */ /* 0x000fc8000bf01270 */
[----:B------:R-:W-:-:S12]  /*9a40*/  USEL UR4, UR4, UR9, UP0 ;  /* 0x0000000904047287 */ /* 0x000fd80008000000 */
.L_x_6309:
        /* <DEDUP_REMOVED lines=32> */
.L_x_6313:
[----:B------:R-:W-:-:S11]  /*9c50*/  UISETP.NE.AND UP0, UPT, UR5, 0x1, UPT ;  /* 0x000000010500788c */ /* 0x000fd6000bf05270 */
[----:B------:R-:W-:Y:S02]  /*9c60*/  @UP0 ULDC.64 UR10, c[0x0][0xae0] ;  /* 0x0002b800000a0ab9 */ /* 0x000fe40000000a00 */
[----:B------:R-:W-:-:S04]  /*9c70*/  UIMAD.WIDE.U32 UR6, UR8, UR10, URZ ;  /* 0x0000000a080672a5 */ /* 0x000fc8000f8e003f */
[----:B------:R-:W-:-:S12]  /*9c80*/  @UP0 USHF.R.U32.HI UR8, URZ, UR11, UR7 ;  /* 0x0000000b3f080299 */ /* 0x000fd80008011607 */
.L_x_6314:
[----:B------:R-:W-:-:S04]  /*9c90*/  UIMAD UR5, UR8, UR5, URZ ;  /* 0x00000005080572a4 */ /* 0x000fc8000f8e023f */
[----:B------:R-:W-:-:S04]  /*9ca0*/  UISETP.LT.AND UP0, UPT, UR4, UR5, UPT ;  /* 0x000000050400728c */ /* 0x000fc8000bf01270 */
[----:B------:R-:W-:-:S12]  /*9cb0*/  USEL UR4, UR4, UR5, !UP0 ;  /* 0x0000000504047287 */ /* 0x000fd8000c000000 */
.L_x_6312:
        /* <DEDUP_REMOVED lines=17> */
[----:B------:R-:W-:Y:S01]  /*9dd0*/  IMAD.MOV.U32 R7, RZ, RZ, 0x40000040 ;  /* 0x40000040ff077424 */ /* 0x000fe200078e00ff */
        /* <DEDUP_REMOVED lines=83> */
.L_x_6316:
        /* <DEDUP_REMOVED lines=12> */
.L_x_6315:
        /* <DEDUP_REMOVED lines=34> */
[----:B------:R-:W-:Y:S01]  /*a5f0*/  IMAD.MOV.U32 R28, RZ, RZ, RZ ;  /* 0x000000ffff1c7224 */ /* 0x000fe200078e00ff */
[----:B------:R-:W-:Y:S01]  /*a600*/  LOP3.LUT R4, R4, R3, RZ, 0x3c, !PT ;  /* 0x0000000304047212 */ /* 0x000fe200078e3cff */
[----:B------:R-:W-:Y:S01]  /*a610*/  VIADD R204, R52, 0xffffff80 ;  /* 0xffffff8034cc7836 */ /* 0x000fe20000000000 */
[----:B------:R4:W-:Y:S01]  /*a620*/  STL.128 [R1+0x100], R8 ;  /* 0x0001000801007387 */ /* 0x0009e20000100c00 */
[----:B------:R-:W-:Y:S02]  /*a630*/  BSSY B0, `(.L_x_6317) ;  /* 0x000001e000007945 */ /* 0x000fe40003800000 */
        /* <DEDUP_REMOVED lines=13> */
[----:B------:R-:W-:Y:S02]  /*a710*/  IMAD.U32 R24, RZ, RZ, UR49 ;  /* 0x00000031ff187e24 */ /* 0x000fe4000f8e00ff */
[----:B------:R1:W-:Y:S02]  /*a720*/  STL.64 [R1+0xa0], R10 ;  /* 0x0000a00a01007387 */ /* 0x0003e40000100a00 */
[----:B------:R-:W-:-:S02]  /*a730*/  IMAD.X R15, RZ, RZ, R25, P0 ;  /* 0x000000ffff0f7224 */ /* 0x000fc400000e0619 */
[----:B------:R-:W-:Y:S02]  /*a740*/  IMAD.U32 R25, RZ, RZ, UR50 ;  /* 0x00000032ff197e24 */ /* 0x000fe4000f8e00ff */
[----:B-----5:R-:W-:Y:S01]  /*a750*/  IMAD.MOV.U32 R27, RZ, RZ, R4 ;  /* 0x000000ffff1b7224 */ /* 0x020fe200078e0004 */
[----:B------:R1:W-:Y:S01]  /*a760*/  STL.64 [R1+0xa8], R14 ;  /* 0x0000a80e01007387 */ /* 0x0003e20000100a00 */
[----:B------:R-:W-:-:S03]  /*a770*/  IMAD.MOV.U32 R29, RZ, RZ, R5 ;  /* 0x000000ffff1d7224 */ /* 0x000fc600078e0005 */
        /* <DEDUP_REMOVED lines=9> */
.L_x_6530:
[----:B------:R-:W-:Y:S05]  /*a810*/  BSYNC B0 ;  /* 0x0000000000007941 */ /* 0x000fea0003800000 */
.L_x_6317:
[----:B------:R-:W2:Y:S04]  /*a820*/  LDL R30, [R1+0x414] ;  /* 0x00041400011e7983 */ /* 0x000ea80000100800 */
[----:B------:R-:W3:Y:S04]  /*a830*/  LDL R29, [R1+0x418] ;  /* 0x00041800011d7983 */ /* 0x000ee80000100800 */
[----:B------:R-:W4:Y:S04]  /*a840*/  LDL R28, [R1] ;  /* 0x00000000011c7983 */ /* 0x000f280000100800 */
[----:B------:R1:W5:Y:S01]  /*a850*/  LDL.64 R10, [R1+0x1c0] ;  /* 0x0001c000010a7983 */ /* 0x0003620000100a00 */
[C---:B0-----:R-:W-:Y:S01]  /*a860*/  IADD3 R0, P0, R2.reuse, 0xc8, RZ ;  /* 0x000000c802007810 */ /* 0x041fe20007f1e0ff */
[----:B------:R-:W-:Y:S01]  /*a870*/  IMAD.MOV.U32 R26, RZ, RZ, R34 ;  /* 0x000000ffff1a7224 */ /* 0x000fe200078e0022 */
[----:B------:R-:W-:Y:S01]  /*a880*/  IADD3 R8, P2, R2, 0xb8, RZ ;  /* 0x000000b802087810 */ /* 0x000fe20007f5e0ff */
[----:B------:R-:W-:Y:S01]  /*a890*/  IMAD.MOV.U32 R27, RZ, RZ, R41 ;  /* 0x000000ffff1b7224 */ /* 0x000fe200078e0029 */
[----:B------:R-:W-:Y:S01]  /*a8a0*/  BSSY B0, `(.L_x_6319) ;  /* 0x0000036000007945 */ /* 0x000fe20003800000 */
        /* <DEDUP_REMOVED lines=19> */
[----:B------:R-:W-:Y:S02]  /*a9e0*/  IMAD.MOV.U32 R25, RZ, RZ, R3 ;  /* 0x000000ffff197224 */ /* 0x000fe400078e0003 */
[--C-:B-1----:R-:W-:Y:S02]  /*a9f0*/  IMAD.X R13, RZ, RZ, R18.reuse, P2 ;  /* 0x000000ffff0d7224 */ /* 0x102fe400010e0612 */
[----:B------:R-:W-:Y:S01]  /*aa00*/  IMAD.X R3, RZ, RZ, R18, P1 ;  /* 0x000000ffff037224 */ /* 0x000fe200008e0612 */
[----:B------:R0:W-:Y:S01]  /*aa10*/  STL.128 [R1+0x130], R24 ;  /* 0x0001301801007387 */ /* 0x0001e20000100c00 */
[----:B------:R-:W-:Y:S01]  /*aa20*/  IADD3 R12, P1, R2, 0x100, RZ ;  /* 0x00000100020c7810 */ /* 0x000fe20007f3e0ff */
[----:B0-----:R-:W-:-:S02]  /*aa30*/  IMAD.MOV.U32 R24, RZ, RZ, R35 ;  /* 0x000000ffff187224 */ /* 0x001fc400078e0023 */
[----:B------:R-:W-:Y:S02]  /*aa40*/  IMAD.MOV.U32 R25, RZ, RZ, R48 ;  /* 0x000000ffff197224 */ /* 0x000fe400078e0030 */
[----:B------:R-:W-:Y:S02]  /*aa50*/  IMAD.MOV.U32 R26, RZ, RZ, R37 ;  /* 0x000000ffff1a7224 */ /* 0x000fe400078e0025 */
[----:B------:R-:W-:Y:S02]  /*aa60*/  IMAD.MOV.U32 R27, RZ, RZ, R50 ;  /* 0x000000ffff1b7224 */ /* 0x000fe400078e0032 */
[----:B------:R-:W-:-:S03]  /*aa70*/  IMAD.MOV.U32 R35, RZ, RZ, R13 ;  /* 0x000000ffff237224 */ /* 0x000fc600078e000d */
[----:B------:R0:W-:Y:S04]  /*aa80*/  STL.128 [R1+0x140], R24 ;  /* 0x0001401801007387 */ /* 0x0001e80000100c00 */
[----:B------:R-:W-:Y:S01]  /*aa90*/  STL.128 [R1+0x190], R32 ;  /* 0x0001902001007387 */ /* 0x000fe20000100c00 */
[----:B0-----:R-:W-:Y:S02]  /*aaa0*/  IMAD.MOV.U32 R26, RZ, RZ, R20 ;  /* 0x000000ffff1a7224 */ /* 0x001fe400078e0014 */
[----:B------:R-:W-:Y:S02]  /*aab0*/  IMAD.MOV.U32 R27, RZ, RZ, R21 ;  /* 0x000000ffff1b7224 */ /* 0x000fe400078e0015 */
[----:B------:R-:W-:Y:S01]  /*aac0*/  IMAD.MOV.U32 R24, RZ, RZ, R0 ;  /* 0x000000ffff187224 */ /* 0x000fe200078e0000 */
[----:B------:R-:W-:Y:S01]  /*aad0*/  IADD3 R0, P0, R2, 0x118, RZ ;  /* 0x0000011802007810 */ /* 0x000fe20007f1e0ff */
[----:B------:R-:W-:-:S02]  /*aae0*/  IMAD.MOV.U32 R25, RZ, RZ, R3 ;  /* 0x000000ffff197224 */ /* 0x000fc400078e0003 */
[--C-:B------:R-:W-:Y:S02]  /*aaf0*/  IMAD.X R3, RZ, RZ, R18.reuse, P1 ;  /* 0x000000ffff037224 */ /* 0x100fe400008e0612 */
[----:B------:R-:W-:Y:S01]  /*ab00*/  IMAD.X R13, RZ, RZ, R18, P0 ;  /* 0x000000ffff0d7224 */ /* 0x000fe200000e0612 */
[----:B------:R0:W-:Y:S02]  /*ab10*/  STL.128 [R1+0x180], R24 ;  /* 0x0001801801007387 */ /* 0x0001e40000100c00 */
[----:B0-----:R-:W-:Y:S02]  /*ab20*/  IMAD.MOV.U32 R24, RZ, RZ, R12 ;  /* 0x000000ffff187224 */ /* 0x001fe400078e000c */
[----:B------:R-:W-:Y:S02]  /*ab30*/  IMAD.MOV.U32 R25, RZ, RZ, R3 ;  /* 0x000000ffff197224 */ /* 0x000fe400078e0003 */
[----:B--2---:R-:W-:Y:S02]  /*ab40*/  IMAD.MOV.U32 R27, RZ, RZ, R30 ;  /* 0x000000ffff1b7224 */ /* 0x004fe400078e001e */
[----:B---3--:R-:W-:-:S05]  /*ab50*/  IMAD.MOV.U32 R26, RZ, RZ, R29 ;  /* 0x000000ffff1a7224 */ /* 0x008fca00078e001d */
[----:B------:R0:W-:Y:S02]  /*ab60*/  STL.128 [R1+0x1a0], R24 ;  /* 0x0001a01801007387 */ /* 0x0001e40000100c00 */
[----:B0-----:R-:W-:Y:S02]  /*ab70*/  IMAD.MOV.U32 R24, RZ, RZ, R38 ;  /* 0x000000ffff187224 */ /* 0x001fe400078e0026 */
[----:B------:R-:W-:Y:S02]  /*ab80*/  IMAD.MOV.U32 R25, RZ, RZ, R51 ;  /* 0x000000ffff197224 */ /* 0x000fe400078e0033 */
[----:B------:R-:W-:Y:S01]  /*ab90*/  IMAD.MOV.U32 R26, RZ, RZ, R0 ;  /* 0x000000ffff1a7224 */ /* 0x000fe200078e0000 */
[----:B----4-:R-:W-:Y:S01]  /*aba0*/  LOP3.LUT R0, R28, 0x1, RZ, 0xfc, !PT ;  /* 0x000000011c007812 */ /* 0x010fe200078efcff */
[----:B------:R-:W-:-:S03]  /*abb0*/  IMAD.MOV.U32 R27, RZ, RZ, R13 ;  /* 0x000000ffff1b7224 */ /* 0x000fc600078e000d */
[----:B------:R-:W-:Y:S02]  /*abc0*/  ISETP.NE.AND P1, PT, R0, 0x3, PT ;  /* 0x000000030000780c */ /* 0x000fe40003f25270 */
[----:B------:R0:W-:Y:S11]  /*abd0*/  STL.128 [R1+0x1b0], R24 ;  /* 0x0001b01801007387 */ /* 0x0001f60000100c00 */
[----:B------:R-:W-:Y:S05]  /*abe0*/  @!P1 BRA `(.L_x_6320) ;  /* 0x0000000000049947 */ /* 0x000fea0003800000 */
[----:B------:R-:W-:Y:S01]  /*abf0*/  BPT.TRAP 0x1 ;  /* 0x000000040000795c */ /* 0x000fe20000300000 */
.L_x_6320:
[----:B------:R-:W-:Y:S05]  /*ac00*/  BSYNC B0 ;  /* 0x0000000000007941 */ /* 0x000fea0003800000 */
.L_x_6319:
[----:B------:R-:W2:Y:S01]  /*ac10*/  LDL.64 R12, [R1+0x18] ;  /* 0x00001800010c7983 */ /* 0x000ea20000100a00 */
[----:B-----5:R-:W-:Y:S01]  /*ac20*/  SHF.L.U32 R11, R11, 0x1f, RZ ;  /* 0x0000001f0b0b7819 */ /* 0x020fe200000006ff */
[----:B------:R-:W-:Y:S01]  /*ac30*/  BSSY B0, `(.L_x_6321) ;  /* 0x0000006000007945 */ /* 0x000fe20003800000 */
[----:B--2---:R-:W-:-:S05]  /*ac40*/  MOV R3, R12 ;  /* 0x0000000c00037202 */ /* 0x004fca0000000f00 */
[----:B------:R-:W-:-:S04]  /*ac50*/  IMAD R10, R10, 0x8, R3 ;  /* 0x000000080a0a7824 */ /* 0x000fc800078e0203 */
[----:B------:R1:W2:Y:S01]  /*ac60*/  SYNCS.PHASECHK.TRANS64.TRYWAIT P0, [R10+URZ], R11 ;  /* 0x0000000b0a0075a7 */ /* 0x0002a2000800017f */
[----:B------:R-:W-:Y:S05]  /*ac70*/  @!P1 BRA `(.L_x_6322) ;  /* 0x0000000000049947 */ /* 0x000fea0003800000 */
[----:B------:R-:W-:Y:S01]  /*ac80*/  BPT.TRAP 0x1 ;  /* 0x000000040000795c */ /* 0x000fe20000300000 */
.L_x_6322:
[----:B------:R-:W-:Y:S05]  /*ac90*/  BSYNC B0 ;  /* 0x0000000000007941 */ /* 0x000fea0003800000 */
.L_x_6321:
[----:B------:R-:W-:Y:S04]  /*aca0*/  BSSY B0, `(.L_x_6323) ;  /* 0x0000004000007945 */ /* 0x000fe80003800000 */
[----:B--2---:R-:W-:Y:S05]  /*acb0*/  @P0 BRA `(.L_x_6324) ;  /* 0x0000000000080947 */ /* 0x004fea0003800000 */
[----:B------:R-:W2:Y:S02]  /*acc0*/  SYNCS.PHASECHK.TRANS64.TRYWAIT P0, [R10+URZ], R11 ;  /* 0x0000000b0a0075a7 */ /* 0x000ea4000800017f */
[----:B--2---:R-:W-:Y:S05]  /*acd0*/  @!P0 BRA `(.L_x_6325) ;  /* 0x00000204006c8947 */ /* 0x004fea0003800000 */
.L_x_6324:
[----:B------:R-:W-:Y:S05]  /*ace0*/  BSYNC B0 ;  /* 0x0000000000007941 */ /* 0x000fea0003800000 */
.L_x_6323:
[----:B------:R-:W3:Y:S04]  /*acf0*/  LDL R15, [R1+0x1c0] ;  /* 0x0001c000010f7983 */ /* 0x000ee80000100800 */
[----:B-12---:R-:W3:Y:S01]  /*ad00*/  LDL.64 R10, [R1+0x80] ;  /* 0x00008000010a7983 */ /* 0x006ee20000100a00 */
[----:B------:R-:W-:Y:S05]  /*ad10*/  WARPSYNC.ALL ;  /* 0x0000000000007948 */ /* 0x000fea0003800000 */
[----:B0-----:R-:W2:Y:S04]  /*ad20*/  LDL.64 R24, [R1+0x78] ;  /* 0x0000780001187983 */ /* 0x001ea80000100a00 */
[----:B------:R-:W4:Y:S04]  /*ad30*/  LDL.64 R12, [R1+0x78] ;  /* 0x00007800010c7983 */ /* 0x000f280000100a00 */
[----:B------:R-:W5:Y:S04]  /*ad40*/  LDL.64 R20, [R1+0x78] ;  /* 0x0000780001147983 */ /* 0x000f680000100a00 */
[----:B------:R-:W5:Y:S01]  /*ad50*/  LDL.64 R56, [R1+0x78] ;  /* 0x0000780001387983 */ /* 0x000f620000100a00 */
[----:B---3--:R-:W-:Y:S01]  /*ad60*/  IMAD R10, R15, 0x200, R10 ;  /* 0x000002000f0a7824 */ /* 0x008fe200078e020a */
[----:B------:R-:W-:-:S02]  /*ad70*/  R2UR UR7, R11 ;  /* 0x000000000b0772ca */ /* 0x000fc400000e0000 */
[----:B------:R-:W3:Y:S01]  /*ad80*/  LDL R3, [R1+0x1cc] ;  /* 0x0001cc0001037983 */ /* 0x000ee20000100800 */
[C---:B------:R-:W-:Y:S01]  /*ad90*/  VIADD R14, R10.reuse, 0x2 ;  /* 0x000000020a0e7836 */ /* 0x040fe20000000000 */
[----:B------:R-:W-:Y:S01]  /*ada0*/  R2UR UR6, R10 ;  /* 0x000000000a0672ca */ /* 0x000fe200000e0000 */
[----:B------:R-:W-:Y:S01]  /*adb0*/  IMAD.MOV.U32 R15, RZ, RZ, R11 ;  /* 0x000000ffff0f7224 */ /* 0x000fe200078e000b */
[----:B------:R0:W-:Y:S01]  /*adc0*/  STL [R1+0x60], RZ ;  /* 0x000060ff01007387 */ /* 0x0001e20000100800 */
[----:B------:R-:W-:Y:S01]  /*add0*/  BSSY B0, `(.L_x_6326) ;  /* 0x000002c000007945 */ /* 0x000fe20003800000 */
[----:B--2---:R-:W-:Y:S02]  /*ade0*/  R2UR UR4, R24 ;  /* 0x00000000180472ca */ /* 0x004fe400000e0000 */
        /* <DEDUP_REMOVED lines=12> */
[----:B---3--:R-:W-:Y:S01]  /*aeb0*/  LEA.HI R0, R3, R3, RZ, 0x1 ;  /* 0x0000000303007211 */ /* 0x008fe200078f08ff */
        /* <DEDUP_REMOVED lines=29> */
.L_x_6531:
[----:B------:R-:W-:Y:S05]  /*b090*/  BSYNC B0 ;  /* 0x0000000000007941 */ /* 0x000fea0003800000 */
.L_x_6326:
[----:B0-----:R-:W2:Y:S04]  /*b0a0*/  LDL R3, [R1+0x28] ;  /* 0x0000280001037983 */ /* 0x001ea80000100800 */
[----:B------:R0:W5:Y:S01]  /*b0b0*/  LDL.64 R10, [R1+0x1c0] ;  /* 0x0001c000010a7983 */ /* 0x0001620000100a00 */
[----:B------:R-:W-:Y:S01]  /*b0c0*/  BSSY B0, `(.L_x_6328) ;  /* 0x0000005000007945 */ /* 0x000fe20003800000 */
[----:B--2---:R-:W-:-:S04]  /*b0d0*/  LOP3.LUT R3, R3, 0x1, RZ, 0xfc, !PT ;  /* 0x0000000103037812 */ /* 0x004fc800078efcff */
[----:B------:R-:W-:-:S13]  /*b0e0*/  ISETP.NE.AND P1, PT, R3, 0x3, PT ;  /* 0x000000030300780c */ /* 0x000fda0003f25270 */
[----:B0-----:R-:W-:Y:S05]  /*b0f0*/  @!P1 BRA `(.L_x_6329) ;  /* 0x0000000000049947 */ /* 0x001fea0003800000 */
[----:B------:R-:W-:Y:S01]  /*b100*/  BPT.TRAP 0x1 ;  /* 0x000000040000795c */ /* 0x000fe20000300000 */
.L_x_6329:
[----:B------:R-:W-:Y:S05]  /*b110*/  BSYNC B0 ;  /* 0x0000000000007941 */ /* 0x000fea0003800000 */
.L_x_6328:
        /* <DEDUP_REMOVED lines=8> */
.L_x_6331:
[----:B------:R-:W-:Y:S05]  /*b1a0*/  BSYNC B0 ;  /* 0x0000000000007941 */ /* 0x000fea0003800000 */
.L_x_6330:
[----:B------:R-:W-:Y:S04]  /*b1b0*/  BSSY B0, `(.L_x_6332) ;  /* 0x0000004000007945 */ /* 0x000fe80003800000 */
[----:B-1----:R-:W-:Y:S05]  /*b1c0*/  @P0 BRA `(.L_x_6333) ;  /* 0x0000000000080947 */ /* 0x002fea0003800000 */
[----:B------:R-:W1:Y:S02]  /*b1d0*/  SYNCS.PHASECHK.TRANS64.TRYWAIT P0, [R10+URZ], R11 ;  /* 0x0000000b0a0075a7 */ /* 0x000e64000800017f */
[----:B-1----:R-:W-:Y:S05]  /*b1e0*/  @!P0 BRA `(.L_x_6334) ;  /* 0x0000020000548947 */ /* 0x002fea0003800000 */
.L_x_6333:
[----:B------:R-:W-:Y:S05]  /*b1f0*/  BSYNC B0 ;  /* 0x0000000000007941 */ /* 0x000fea0003800000 */
.L_x_6332:
        /* <DEDUP_REMOVED lines=439> */
.L_x_6336:
[----:B------:R-:W-:Y:S05]  /*cd70*/  BSYNC B0 ;  /* 0x0000000000007941 */ /* 0x000fea0003800000 */
.L_x_6335:
        /* <DEDUP_REMOVED lines=66> */
.L_x_6340:
[----:B------:R-:W-:-:S13]  /*d1a0*/  ISETP.NE.AND P0, PT, R13, 0x1, PT ;  /* 0x000000010d00780c */ /* 0x000fda0003f05270 */
[----:B------:R-:W-:-:S05]  /*d1b0*/  @P0 IMAD.HI.U32 R12, R11, R14, RZ ;  /* 0x0000000e0b0c0227 */ /* 0x000fca00078e00ff */
[----:B------:R-:W-:-:S07]  /*d1c0*/  @P0 SHF.R.U32.HI R11, RZ, R15, R12 ;  /* 0x0000000fff0b0219 */ /* 0x000fce000001160c */
.L_x_6341:
[----:B------:R-:W-:Y:S05]  /*d1d0*/  BSYNC B1 ;  /* 0x0000000000017941 */ /* 0x000fea0003800000 */
.L_x_6339:
[----:B------:R-:W-:-:S04]  /*d1e0*/  IMAD R11, R11, R13, -UR4 ;  /* 0x800000040b0b7e24 */ /* 0x000fc8000f8e020d */
[----:B------:R-:W-:-:S05]  /*d1f0*/  IMAD R12, R10, -0x2, R11 ;  /* 0xfffffffe0a0c7824 */ /* 0x000fca00078e020b */
[----:B------:R-:W-:Y:S02]  /*d200*/  VIMNMX R3, R3, R12, !PT ;  /* 0x0000000c03037248 */ /* 0x000fe40007fe0100 */
[----:B------:R-:W-:-:S07]  /*d210*/  VIADDMNMX R8, R12, R13, R8, PT ;  /* 0x0000000d0c087246 */ /* 0x000fce0003800108 */
.L_x_6338:
[----:B------:R-:W-:Y:S05]  /*d220*/  BSYNC B0 ;  /* 0x0000000000007941 */ /* 0x000fea0003800000 */
.L_x_6337:
        /* <DEDUP_REMOVED lines=90> */
.L_x_6345:
[----:B------:R-:W-:-:S13]  /*d7d0*/  ISETP.NE.AND P6, PT, R13, 0x1, PT ;  /* 0x000000010d00780c */ /* 0x000fda0003fc5270 */
[----:B------:R-:W-:-:S05]  /*d7e0*/  @P6 IMAD.HI.U32 R14, R56, R14, RZ ;  /* 0x0000000e380e6227 */ /* 0x000fca00078e00ff */
[----:B------:R-:W-:-:S07]  /*d7f0*/  @P6 SHF.R.U32.HI R56, RZ, R15, R14 ;  /* 0x0000000fff386219 */ /* 0x000fce000001160e */
.L_x_6346:
[----:B------:R-:W-:Y:S05]  /*d800*/  BSYNC B1 ;  /* 0x0000000000017941 */ /* 0x000fea0003800000 */
.L_x_6344:
[----:B------:R-:W-:-:S04]  /*d810*/  IMAD R11, R56, R13, -UR4 ;  /* 0x80000004380b7e24 */ /* 0x000fc8000f8e020d */
[----:B------:R-:W-:-:S05]  /*d820*/  IMAD R10, R10, -0x2, R11 ;  /* 0xfffffffe0a0a7824 */ /* 0x000fca00078e020b */
[----:B------:R-:W-:Y:S02]  /*d830*/  VIADDMNMX R8, R10, R13, R8, PT ;  /* 0x0000000d0a087246 */ /* 0x000fe40003800108 */
[----:B------:R-:W-:-:S07]  /*d840*/  VIMNMX R3, R3, R10, !PT ;  /* 0x0000000a03037248 */ /* 0x000fce0007fe0100 */
.L_x_6343:
[----:B------:R-:W-:Y:S05]  /*d850*/  BSYNC B0 ;  /* 0x0000000000007941 */ /* 0x000fea0003800000 */
.L_x_6342:
[----:B------:R-:W-:Y:S01]  /*d860*/  ISETP.GT.AND P0, PT, R3, 0x1, !P0 ;  /* 0x000000010300780c */ /* 0x000fe20004704270 */
[----:B------:R-:W2:Y:S01]  /*d870*/  LDL R20, [R1+0x400] ;  /* 0x0004000001147983 */ /* 0x000ea20000100800 */
[----:B------:R-:W-:Y:S02]  /*d880*/  FMNMX.FTZ R0, R24, R60, !PT ;  /* 0x0000003c18007209 */ /* 0x000fe40007810000 */
[----:B------:R-:W-:Y:S01]  /*d890*/  ISETP.LT.OR P0, PT, R8, 0x2, P0 ;  /* 0x000000020800780c */ /* 0x000fe20000701670 */
[----:B------:R-:W3:Y:S01]  /*d8a0*/  LDL.64 R14, [R1+0x110] ;  /* 0x00011000010e7983 */ /* 0x000ee20000100a00 */
[----:B------:R-:W-:Y:S02]  /*d8b0*/  FMNMX.FTZ R0, R28, R0, !PT ;  /* 0x000000001c007209 */ /* 0x000fe40007810000 */
[----:B------:R-:W-:Y:S01]  /*d8c0*/  FSEL R27, R27, -INF , !P0 ;  /* 0xff8000001b1b7808 */ /* 0x000fe20004000000 */
[----:B------:R-:W4:Y:S01]  /*d8d0*/  LDL R81, [R1+0x1c0] ;  /* 0x0001c00001517983 */ /* 0x000f220000100800 */
[----:B------:R-:W-:-:S02]  /*d8e0*/  ISETP.NE.AND P0, PT, R25, RZ, PT ;  /* 0x000000ff1900720c */ /* 0x000fc40003f05270 */
[C---:B------:R-:W-:Y:S01]  /*d8f0*/  ISETP.GT.AND P1, PT, R3.reuse, 0x8, !P1 ;  /* 0x000000080300780c */ /* 0x040fe20004f24270 */
[----:B------:R-:W4:Y:S01]  /*d900*/  LDL R56, [R1+0x20c] ;  /* 0x00020c0001387983 */ /* 0x000f220000100800 */
[----:B------:R-:W-:Y:S02]  /*d910*/  ISETP.GT.AND P0, PT, R3, 0x9, !P0 ;  /* 0x000000090300780c */ /* 0x000fe40004704270 */
[----:B------:R-:W-:Y:S01]  /*d920*/  FMNMX.FTZ R0, R62, R0, !PT ;  /* 0x000000003e007209 */ /* 0x000fe20007810000 */
[----:B------:R-:W4:Y:S01]  /*d930*/  LDL R74, [R1+0x230] ;  /* 0x00023000014a7983 */ /* 0x000f220000100800 */
[C---:B------:R-:W-:Y:S02]  /*d940*/  ISETP.LT.OR P0, PT, R8.reuse, 0xa, P0 ;  /* 0x0000000a0800780c */ /* 0x040fe40000701670 */
[----:B------:R-:W-:Y:S01]  /*d950*/  ISETP.LT.OR P1, PT, R8, 0x9, P1 ;  /* 0x000000090800780c */ /* 0x000fe20000f21670 */
[----:B------:R-:W4:Y:S01]  /*d960*/  LDL R76, [R1+0x234] ;  /* 0x00023400014c7983 */ /* 0x000f220000100800 */
[----:B------:R-:W-:-:S02]  /*d970*/  FSEL R31, R31, -INF , !P0 ;  /* 0xff8000001f1f7808 */ /* 0x000fc40004000000 */
[----:B------:R-:W-:Y:S01]  /*d980*/  ISETP.NE.AND P0, PT, R61, RZ, PT ;  /* 0x000000ff3d00720c */ /* 0x000fe20003f05270 */
[----:B------:R-:W4:Y:S01]  /*d990*/  LDL R78, [R1+0x238] ;  /* 0x00023800014e7983 */ /* 0x000f220000100800 */
[----:B------:R-:W-:Y:S02]  /*d9a0*/  FMNMX.FTZ R0, R32, R0, !PT ;  /* 0x0000000020007209 */ /* 0x000fe40007810000 */
[----:B------:R-:W-:Y:S01]  /*d9b0*/  ISETP.GT.AND P0, PT, R3, 0x10, !P0 ;  /* 0x000000100300780c */ /* 0x000fe20004704270 */
[----:B------:R-:W4:Y:S01]  /*d9c0*/  LDL R80, [R1+0x23c] ;  /* 0x00023c0001507983 */ /* 0x000f220000100800 */
[----:B------:R-:W-:Y:S02]  /*d9d0*/  FSEL R30, R30, -INF , !P1 ;  /* 0xff8000001e1e7808 */ /* 0x000fe40004800000 */
[----:B------:R-:W-:Y:S01]  /*d9e0*/  ISETP.LT.OR P0, PT, R8, 0x11, P0 ;  /* 0x000000110800780c */ /* 0x000fe20000701670 */
[----:B------:R-:W4:Y:S01]  /*d9f0*/  LDL R82, [R1+0x240] ;  /* 0x0002400001527983 */ /* 0x000f220000100800 */
[----:B------:R-:W-:-:S02]  /*da00*/  ISETP.NE.AND P1, PT, R63, RZ, PT ;  /* 0x000000ff3f00720c */ /* 0x000fc40003f25270 */
[----:B------:R-:W-:Y:S01]  /*da10*/  FSEL R34, R34, -INF , !P0 ;  /* 0xff80000022227808 */ /* 0x000fe20004000000 */
[----:B------:R-:W4:Y:S01]  /*da20*/  LDL R84, [R1+0x244] ;  /* 0x0002440001547983 */ /* 0x000f220000100800 */
[----:B------:R-:W-:Y:S02]  /*da30*/  ISETP.NE.AND P0, PT, R29, RZ, PT ;  /* 0x000000ff1d00720c */ /* 0x000fe40003f05270 */
[----:B------:R-:W-:Y:S01]  /*da40*/  FMNMX.FTZ R0, R64, R0, !PT ;  /* 0x0000000040007209 */ /* 0x000fe20007810000 */
[----:B------:R-:W4:Y:S01]  /*da50*/  LDL R86, [R1+0x248] ;  /* 0x0002480001567983 */ /* 0x000f220000100800 */
[----:B------:R-:W-:Y:S02]  /*da60*/  ISETP.GT.AND P0, PT, R3, 0x11, !P0 ;  /* 0x000000110300780c */ /* 0x000fe40004704270 */
[----:B------:R-:W-:Y:S01]  /*da70*/  FMNMX.FTZ R0, R36, R0, !PT ;  /* 0x0000000024007209 */ /* 0x000fe20007810000 */
[----:B------:R-:W4:Y:S01]  /*da80*/  LDL R88, [R1+0x24c] ;  /* 0x00024c0001587983 */ /* 0x000f220000100800 */
[----:B------:R-:W-:-:S02]  /*da90*/  ISETP.LT.OR P0, PT, R8, 0x12, P0 ;  /* 0x000000120800780c */ /* 0x000fc40000701670 */
[----:B------:R-:W-:Y:S01]  /*daa0*/  FMNMX.FTZ R0, R66, R0, !PT ;  /* 0x0000000042007209 */ /* 0x000fe20007810000 */
[----:B------:R-:W4:Y:S01]  /*dab0*/  LDL R90, [R1+0x250] ;  /* 0x00025000015a7983 */ /* 0x000f220000100800 */
[----:B------:R-:W-:Y:S02]  /*dac0*/  FSEL R35, R35, -INF , !P0 ;  /* 0xff80000023237808 */ /* 0x000fe40004000000 */
[----:B------:R-:W-:Y:S01]  /*dad0*/  ISETP.NE.AND P0, PT, R33, RZ, PT ;  /* 0x000000ff2100720c */ /* 0x000fe20003f05270 */
[----:B------:R-:W4:Y:S01]  /*dae0*/  LDL R92, [R1+0x254] ;  /* 0x00025400015c7983 */ /* 0x000f220000100800 */
[----:B------:R-:W-:Y:S02]  /*daf0*/  FMNMX.FTZ R0, R40, R0, !PT ;  /* 0x0000000028007209 */ /* 0x000fe40007810000 */
[----:B------:R-:W-:Y:S01]  /*db00*/  ISETP.GT.AND P0, PT, R3, 0x18, !P0 ;  /* 0x000000180300780c */ /* 0x000fe20004704270 */
[----:B------:R-:W4:Y:S01]  /*db10*/  LDL R94, [R1+0x258] ;  /* 0x00025800015e7983 */ /* 0x000f220000100800 */
[----:B------:R-:W-:-:S02]  /*db20*/  FMNMX.FTZ R0, R68, R0, !PT ;  /* 0x0000000044007209 */ /* 0x000fc40007810000 */
[----:B------:R-:W-:Y:S01]  /*db30*/  ISETP.LT.OR P0, PT, R8, 0x19, P0 ;  /* 0x000000190800780c */ /* 0x000fe20000701670 */
[----:B------:R-:W4:Y:S01]  /*db40*/  LDL R96, [R1+0x25c] ;  /* 0x00025c0001607983 */ /* 0x000f220000100800 */
[----:B------:R-:W-:Y:S02]  /*db50*/  FMNMX.FTZ R0, R44, R0, !PT ;  /* 0x000000002c007209 */ /* 0x000fe40007810000 */
[----:B------:R-:W-:Y:S01]  /*db60*/  FSEL R38, R38, -INF , !P0 ;  /* 0xff80000026267808 */ /* 0x000fe20004000000 */
[----:B------:R-:W4:Y:S01]  /*db70*/  LDL R98, [R1+0x260] ;  /* 0x0002600001627983 */ /* 0x000f220000100800 */
[----:B------:R-:W-:Y:S02]  /*db80*/  ISETP.GT.AND P0, PT, R3, 0x19, !P1 ;  /* 0x000000190300780c */ /* 0x000fe40004f04270 */
[----:B------:R-:W-:Y:S01]  /*db90*/  ISETP.NE.AND P6, PT, R12, RZ, PT ;  /* 0x000000ff0c00720c */ /* 0x000fe20003fc5270 */
        /* <DEDUP_REMOVED lines=16> */
[----:B------:R-:W-:Y:S02]  /*dca0*/  ISETP.GT.AND P0, PT, R3, RZ, !P6 ;  /* 0x000000ff0300720c */ /* 0x000fe40007704270 */
[----:B------:R-:W-:Y:S01]  /*dcb0*/  FMNMX.FTZ R10, R58, R0, !PT ;  /* 0x000000003a0a7209 */ /* 0x000fe20007810000 */
[----:B------:R-:W4:Y:S01]  /*dcc0*/  LDL R112, [R1+0x27c] ;  /* 0x00027c0001707983 */ /* 0x000f220000100800 */
[----:B------:R-:W-:-:S02]  /*dcd0*/  ISETP.LT.OR P0, PT, R8, 0x1, P0 ;  /* 0x000000010800780c */ /* 0x000fc40000701670 */
[----:B------:R-:W-:Y:S01]  /*dce0*/  ISETP.NE.AND P1, PT, R41, RZ, PT ;  /* 0x000000ff2900720c */ /* 0x000fe20003f25270 */
[----:B------:R-:W0:Y:S01]  /*dcf0*/  SHFL.BFLY PT, R13, R10, 0x2, 0x1f ;  /* 0x0c401f000a0d7f89 */ /* 0x000e2200000e0000 */
[----:B------:R-:W-:Y:S02]  /*dd00*/  FSEL R26, R26, -INF , !P0 ;  /* 0xff8000001a1a7808 */ /* 0x000fe40004000000 */
[----:B------:R-:W-:Y:S01]  /*dd10*/  ISETP.NE.AND P0, PT, R65, RZ, PT ;  /* 0x000000ff4100720c */ /* 0x000fe20003f05270 */
[----:B------:R-:W4:Y:S01]  /*dd20*/  LDL R114, [R1+0x280] ;  /* 0x0002800001727983 */ /* 0x000f220000100800 */
[----:B------:R-:W-:Y:S02]  /*dd30*/  FMNMX.FTZ R11, R26, R27, !PT ;  /* 0x0000001b1a0b7209 */ /* 0x000fe40007810000 */
[----:B------:R-:W-:Y:S01]  /*dd40*/  ISETP.GT.AND P0, PT, R3, 0x21, !P0 ;  /* 0x000000210300780c */ /* 0x000fe20004704270 */
[----:B------:R-:W4:Y:S01]  /*dd50*/  LDL R116, [R1+0x284] ;  /* 0x0002840001747983 */ /* 0x000f220000100800 */
[----:B------:R-:W-:-:S02]  /*dd60*/  FMNMX.FTZ R0, R30, R11, !PT ;  /* 0x0000000b1e007209 */ /* 0x000fc40007810000 */
[----:B------:R-:W-:Y:S01]  /*dd70*/  ISETP.GT.AND P1, PT, R3, 0x28, !P1 ;  /* 0x000000280300780c */ /* 0x000fe20004f24270 */
[----:B------:R-:W4:Y:S01]  /*dd80*/  LDL R118, [R1+0x288] ;  /* 0x0002880001767983 */ /* 0x000f220000100800 */
[----:B------:R-:W-:Y:S02]  /*dd90*/  FMNMX.FTZ R11, R31, R0, !PT ;  /* 0x000000001f0b7209 */ /* 0x000fe40007810000 */
[----:B------:R-:W-:Y:S01]  /*dda0*/  ISETP.LT.OR P0, PT, R8, 0x22, P0 ;  /* 0x000000220800780c */ /* 0x000fe20000701670 */
        /* <DEDUP_REMOVED lines=10> */
[----:B------:R-:W-:Y:S02]  /*de50*/  FMNMX.FTZ R11, R39, R0, !PT ;  /* 0x00000000270b7209 */ /* 0x000fe40007810000 */
[----:B------:R-:W-:Y:S01]  /*de60*/  ISETP.GT.AND P3, PT, R3, 0x30, !P3 ;  /* 0x000000300300780c */ /* 0x000fe20005f64270 */
[----:B------:R-:W4:Y:S01]  /*de70*/  LDL R128, [R1+0x29c] ;  /* 0x00029c0001807983 */ /* 0x000f220000100800 */
[----:B------:R-:W-:-:S02]  /*de80*/  FMNMX.FTZ R0, R42, R11, !PT ;  /* 0x0000000b2a007209 */ /* 0x000fc40007810000 */
[----:B------:R-:W-:Y:S01]  /*de90*/  ISETP.LT.OR P2, PT, R8, 0x2a, P2 ;  /* 0x0000002a0800780c */ /* 0x000fe20001741670 */
[----:B------:R-:W4:Y:S01]  /*dea0*/  LDL R130, [R1+0x2a0] ;  /* 0x0002a00001827983 */ /* 0x000f220000100800 */
[----:B------:R-:W-:Y:S02]  /*deb0*/  FSEL R46, R46, -INF , !P1 ;  /* 0xff8000002e2e7808 */ /* 0x000fe40004800000 */
[----:B------:R-:W-:Y:S01]  /*dec0*/  FMNMX.FTZ R11, R43, R0, !PT ;  /* 0x000000002b0b7209 */ /* 0x000fe20007810000 */
[----:B------:R-:W4:Y:S01]  /*ded0*/  LDL R132, [R1+0x2a4] ;  /* 0x0002a40001847983 */ /* 0x000f220000100800 */
[----:B------:R-:W-:Y:S02]  /*dee0*/  ISETP.GT.AND P4, PT, R3, 0x31, !P4 ;  /* 0x000000310300780c */ /* 0x000fe40006784270 */
[----:B------:R-:W-:Y:S01]  /*def0*/  ISETP.LT.OR P3, PT, R8, 0x31, P3 ;  /* 0x000000310800780c */ /* 0x000fe20001f61670 */
[----:B------:R-:W4:Y:S01]  /*df00*/  LDL R134, [R1+0x2a8] ;  /* 0x0002a80001867983 */ /* 0x000f220000100800 */
[----:B------:R-:W-:-:S02]  /*df10*/  FSEL R47, R47, -INF , !P2 ;  /* 0xff8000002f2f7808 */ /* 0x000fc40005000000 */
[----:B------:R-:W-:Y:S01]  /*df20*/  FMNMX.FTZ R0, R46, R11, !PT ;  /* 0x0000000b2e007209 */ /* 0x000fe20007810000 */
[----:B------:R-:W4:Y:S01]  /*df30*/  LDL R136, [R1+0x2ac] ;  /* 0x0002ac0001887983 */ /* 0x000f220000100800 */
[----:B------:R-:W-:Y:S02]  /*df40*/  ISETP.NE.AND P6, PT, R45, RZ, PT ;  /* 0x000000ff2d00720c */ /* 0x000fe40003fc5270 */
[----:B0-----:R-:W-:Y:S01]  /*df50*/  FMNMX.FTZ R13, R10, R13, !PT ;  /* 0x0000000d0a0d7209 */ /* 0x001fe20007810000 */
[----:B------:R-:W4:Y:S01]  /*df60*/  LDL R138, [R1+0x2b0] ;  /* 0x0002b000018a7983 */ /* 0x000f220000100800 */
[----:B------:R-:W-:Y:S02]  /*df70*/  ISETP.GT.AND P5, PT, R3, 0x38, !P5 ;  /* 0x000000380300780c */ /* 0x000fe40006fa4270 */
[----:B------:R-:W-:Y:S01]  /*df80*/  ISETP.LT.OR P4, PT, R8, 0x32, P4 ;  /* 0x000000320800780c */ /* 0x000fe20002781670 */
[----:B------:R-:W0:Y:S01]  /*df90*/  SHFL.BFLY PT, R12, R13, 0x1, 0x1f ;  /* 0x0c201f000d0c7f89 */ /* 0x000e2200000e0000 */
[----:B------:R-:W-:-:S02]  /*dfa0*/  FSEL R50, R50, -INF , !P3 ;  /* 0xff80000032327808 */ /* 0x000fc40005800000 */
[----:B------:R-:W-:Y:S01]  /*dfb0*/  FMNMX.FTZ R11, R47, R0, !PT ;  /* 0x000000002f0b7209 */ /* 0x000fe20007810000 */
[----:B------:R-:W4:Y:S01]  /*dfc0*/  LDL R140, [R1+0x2b4] ;  /* 0x0002b400018c7983 */ /* 0x000f220000100800 */
[----:B------:R-:W-:Y:S02]  /*dfd0*/  ISETP.GT.AND P0, PT, R3, 0x39, !P6 ;  /* 0x000000390300780c */ /* 0x000fe40007704270 */
[----:B------:R-:W-:Y:S01]  /*dfe0*/  ISETP.LT.OR P5, PT, R8, 0x39, P5 ;  /* 0x000000390800780c */ /* 0x000fe20002fa1670 */
[----:B------:R-:W4:Y:S01]  /*dff0*/  LDL R142, [R1+0x2b8] ;  /* 0x0002b800018e7983 */ /* 0x000f220000100800 */
[----:B------:R-:W-:Y:S02]  /*e000*/  FSEL R51, R51, -INF , !P4 ;  /* 0xff80000033337808 */ /* 0x000fe40006000000 */
[----:B------:R-:W-:Y:S01]  /*e010*/  FMNMX.FTZ R0, R50, R11, !PT ;  /* 0x0000000b32007209 */ /* 0x000fe20007810000 */
[----:B------:R-:W4:Y:S01]  /*e020*/  LDL R144, [R1+0x2bc] ;  /* 0x0002bc0001907983 */ /* 0x000f220000100800 */
[----:B------:R-:W-:-:S02]  /*e030*/  ISETP.LT.OR P0, PT, R8, 0x3a, P0 ;  /* 0x0000003a0800780c */ /* 0x000fc40000701670 */
[----:B------:R-:W-:Y:S01]  /*e040*/  FSEL R54, R54, -INF , !P5 ;  /* 0xff80000036367808 */ /* 0x000fe20006800000 */
[----:B------:R-:W4:Y:S01]  /*e050*/  LDL R146, [R1+0x2c0] ;  /* 0x0002c00001927983 */ /* 0x000f220000100800 */
[----:B------:R-:W-:Y:S02]  /*e060*/  FMNMX.FTZ R3, R51, R0, !PT ;  /* 0x0000000033037209 */ /* 0x000fe40007810000 */
[----:B------:R-:W-:Y:S01]  /*e070*/  FSEL R55, R55, -INF , !P0 ;  /* 0xff80000037377808 */ /* 0x000fe20004000000 */
[----:B------:R-:W4:Y:S01]  /*e080*/  LDL R148, [R1+0x2c4] ;  /* 0x0002c40001947983 */ /* 0x000f220000100800 */
[----:B------:R-:W-:-:S03]  /*e090*/  FMNMX.FTZ R0, R54, R3, !PT ;  /* 0x0000000336007209 */ /* 0x000fc60007810000 */
[----:B------:R-:W4:Y:S01]  /*e0a0*/  LDL R150, [R1+0x2c8] ;  /* 0x0002c80001967983 */ /* 0x000f220000100800 */
[----:B------:R-:W-:Y:S02]  /*e0b0*/  FMNMX.FTZ R11, R55, R0, !PT ;  /* 0x00000000370b7209 */ /* 0x000fe40007810000 */
[----:B0-----:R-:W-:Y:S01]  /*e0c0*/  FMNMX.FTZ R0, R13, R12, !PT ;  /* 0x0000000c0d007209 */ /* 0x001fe20007810000 */
[----:B------:R-:W4:Y:S04]  /*e0d0*/  LDL R29, [R1+0x2d0] ;  /* 0x0002d000011d7983 */ /* 0x000f280000100800 */
[----:B------:R-:W-:Y:S04]  /*e0e0*/  STL.64 [R1+0x3e0], R10 ;  /* 0x0003e00a01007387 */ /* 0x000fe80000100a00 */
[----:B------:R-:W2:Y:S04]  /*e0f0*/  LDL R8, [R1+0x3e4] ;  /* 0x0003e40001087983 */ /* 0x000ea80000100800 */
[----:B------:R0:W-:Y:S04]  /*e100*/  STL [R1+0x3e0], R0 ;  /* 0x0003e00001007387 */ /* 0x0001e80000100800 */
        /* <DEDUP_REMOVED lines=50> */
[----:B--2---:R-:W1:Y:S01]  /*e430*/  SHFL.BFLY PT, R11, R8, 0x2, 0x1f ;  /* 0x0c401f00080b7f89 */ /* 0x004e6200000e0000 */
[----:B---3--:R-:W-:Y:S01]  /*e440*/  FMUL.FTZ R3, R20, R12 ;  /* 0x0000000c14037220 */ /* 0x008fe20000410000 */
        /* <DEDUP_REMOVED lines=24> */
[----:B------:R-:W3:Y:S03]  /*e5d0*/  LDL R32, [R1+0x1dc] ;  /* 0x0001dc0001207983 */ /* 0x000ee60000100800 */
        /* <DEDUP_REMOVED lines=65> */
[----:B------:R-:W1:Y:S01]  /*e9f0*/  MUFU.EX2 R159, R159 ;  /* 0x0000009f009f7308 */ /* 0x000e620000000800 */
        /* <DEDUP_REMOVED lines=22> */
[----:B------:R-:W4:Y:S05]  /*eb60*/  LDL R47, [R1+0x2f4] ;  /* 0x0002f400012f7983 */ /* 0x000f2a0000100800 */
[----:B------:R-:W1:Y:S01]  /*eb70*/  MUFU.EX2 R89, R89 ;  /* 0x0000005900597308 */ /* 0x000e620000000800 */
[----:B------:R-:W-:Y:S01]  /*eb80*/  FADD.FTZ R11, R109, R10 ;  /* 0x0000000a6d0b7221 */ /* 0x000fe20000010000 */
[----:B------:R-:W-:Y:S01]  /*eb90*/  FADD.FTZ R8, R91, R8 ;  /* 0x000000085b087221 */ /* 0x000fe20000010000 */
[----:B------:R-:W4:Y:S05]  /*eba0*/  LDL R51, [R1+0x2fc] ;  /* 0x0002fc0001337983 */ /* 0x000f2a0000100800 */
[----:B------:R-:W1:Y:S01]  /*ebb0*/  MUFU.EX2 R165, R165 ;  /* 0x000000a500a57308 */ /* 0x000e620000000800 */
[----:B------:R-:W-:Y:S01]  /*ebc0*/  FADD.FTZ R10, R162, R11 ;  /* 0x0000000ba20a7221 */ /* 0x000fe20000010000 */
[----:B0-----:R-:W-:Y:S01]  /*ebd0*/  FADD.FTZ R8, R163, R8 ;  /* 0x00000008a3087221 */ /* 0x001fe20000010000 */
[----:B------:R-:W4:Y:S05]  /*ebe0*/  LDL R55, [R1+0x304] ;  /* 0x0003040001377983 */ /* 0x000f2a0000100800 */
[----:B------:R-:W0:Y:S01]  /*ebf0*/  MUFU.EX2 R87, R87 ;  /* 0x0000005700577308 */ /* 0x000e220000000800 */
[----:B------:R-:W-:Y:S01]  /*ec00*/  FADD.FTZ R3, R105, R10 ;  /* 0x0000000a69037221 */ /* 0x000fe20000010000 */
[----:B-1----:R-:W-:Y:S01]  /*ec10*/  FADD.FTZ R8, R89, R8 ;  /* 0x0000000859087221 */ /* 0x002fe20000010000 */
[----:B------:R-:W4:Y:S05]  /*ec20*/  LDL R0, [R1+0x3c0] ;  /* 0x0003c00001007983 */ /* 0x000f2a0000100800 */
[----:B------:R-:W1:Y:S01]  /*ec30*/  MUFU.EX2 R167, R167 ;  /* 0x000000a700a77308 */ /* 0x000e620000000800 */
[----:B------:R-:W-:Y:S01]  /*ec40*/  FADD.FTZ R10, R164, R3 ;  /* 0x00000003a40a7221 */ /* 0x000fe20000010000 */
[----:B------:R-:W-:-:S06]  /*ec50*/  FADD.FTZ R8, R165, R8 ;  /* 0x00000008a5087221 */ /* 0x000fcc0000010000 */
[----:B------:R-:W1:Y:S01]  /*ec60*/  MUFU.EX2 R85, R85 ;  /* 0x0000005500557308 */ /* 0x000e620000000800 */
[----:B------:R-:W-:Y:S01]  /*ec70*/  FADD.FTZ R3, R101, R10 ;  /* 0x0000000a65037221 */ /* 0x000fe20000010000 */
[----:B0-----:R-:W-:Y:S01]  /*ec80*/  FADD.FTZ R8, R87, R8 ;  /* 0x0000000857087221 */ /* 0x001fe20000010000 */
[----:B------:R-:W4:Y:S02]  /*ec90*/  LDL.64 R10, [R1+0x88] ;  /* 0x00008800010a7983 */ /* 0x000f240000100a00 */
[----:B------:R-:W-:Y:S02]  /*eca0*/  FADD.FTZ R20, R166, R3 ;  /* 0x00000003a6147221 */ /* 0x000fe40000010000 */
[----:B------:R-:W4:Y:S01]  /*ecb0*/  LDL R3, [R1+0x3c4] ;  /* 0x0003c40001037983 */ /* 0x000f220000100800 */
[----:B-1----:R-:W-:Y:S01]  /*ecc0*/  FADD.FTZ R8, R167, R8 ;  /* 0x00000008a7087221 */ /* 0x002fe20000010000 */
[----:B------:R-:W-:-:S03]  /*ecd0*/  FADD.FTZ R20, R103, R20 ;  /* 0x0000001467147221 */ /* 0x000fc60000010000 */
[----:B------:R-:W-:Y:S02]  /*ece0*/  FADD.FTZ R21, R85, R8 ;  /* 0x0000000855157221 */ /* 0x000fe40000010000 */
[----:B------:R-:W4:Y:S04]  /*ecf0*/  LDL R8, [R1+0x3c8] ;  /* 0x0003c80001087983 */ /* 0x000f280000100800 */
[----:B------:R0:W-:Y:S04]  /*ed00*/  STL.64 [R1+0x3f0], R20 ;  /* 0x0003f01401007387 */ /* 0x0001e80000100a00 */
[----:B------:R-:W4:Y:S04]  /*ed10*/  LD.E.64 R24, desc[UR36][R14.64+0x8] ;  /* 0x000008240e187980 */ /* 0x000f28000c101b00 */
[----:B------:R-:W4:Y:S04]  /*ed20*/  LD.E.64 R12, desc[UR36][R14.64] ;  /* 0x000000240e0c7980 */ /* 0x000f28000c101b00 */
[----:B0-----:R-:W4:Y:S04]  /*ed30*/  LDL R20, [R1+0x340] ;  /* 0x0003400001147983 */ /* 0x001f280000100800 */
[----:B------:R-:W4:Y:S04]  /*ed40*/  LDL R21, [R1+0x344] ;  /* 0x0003440001157983 */ /* 0x000f280000100800 */
[----:B------:R-:W4:Y:S04]  /*ed50*/  LDL R15, [R1+0x33c] ;  /* 0x00033c00010f7983 */ /* 0x000f280000100800 */
[----:B------:R-:W4:Y:S01]  /*ed60*/  LDL R14, [R1+0x3cc] ;  /* 0x0003cc00010e7983 */ /* 0x000f220000100800 */
        /* <DEDUP_REMOVED lines=73> */
[----:B------:R-:W-:-:S05]  /*f200*/  MOV R24, R24 ;  /* 0x0000001800187202 */ /* 0x000fca0000000f00 */
[--C-:B------:R-:W-:Y:S02]  /*f210*/  IMAD R25, R13, 0x2, R24.reuse ;  /* 0x000000020d197824 */ /* 0x100fe400078e0218 */
[C---:B------:R-:W-:Y:S01]  /*f220*/  IMAD R13, R12.reuse, 0x2, R24 ;  /* 0x000000020c0d7824 */ /* 0x040fe200078e0218 */
[----:B------:R-:W-:Y:S01]  /*f230*/  STSM.16.M88.4 [R24], R152 ;  /* 0x0000009818007844 */ /* 0x000fe20000000200 */
[----:B------:R-:W-:Y:S02]  /*f240*/  IMAD R83, R12, 0x2, R25 ;  /* 0x000000020c537824 */ /* 0x000fe400078e0219 */
[----:B------:R-:W-:Y:S01]  /*f250*/  IMAD R12, R81, 0x1000, R10 ;  /* 0x00001000510c7824 */ /* 0x000fe200078e020a */
[----:B------:R0:W-:Y:S04]  /*f260*/  STSM.16.M88.4 [R13], R156 ;  /* 0x0000009c0d007844 */ /* 0x0001e80000000200 */
[----:B------:R-:W-:Y:S01]  /*f270*/  R2UR UR6, R12 ;  /* 0x000000000c0672ca */ /* 0x000fe200000e0000 */
[----:B------:R-:W-:Y:S01]  /*f280*/  STSM.16.M88.4 [R25], R160 ;  /* 0x000000a019007844 */ /* 0x000fe20000000200 */
[----:B0-----:R-:W-:-:S05]  /*f290*/  IMAD.MOV.U32 R13, RZ, RZ, R11 ;  /* 0x000000ffff0d7224 */ /* 0x001fca00078e000b */
[----:B------:R-:W-:Y:S01]  /*f2a0*/  R2UR UR7, R13 ;  /* 0x000000000d0772ca */ /* 0x000fe200000e0000 */
        /* <DEDUP_REMOVED lines=36> */
[----:B------:R-:W-:Y:S01]  /*f4f0*/  VIADD R10, R12, 0x80 ;  /* 0x000000800c0a7836 */ /* 0x000fe20000000000 */
[----:B------:R-:W-:-:S04]  /*f500*/  R2UR UR7, R11 ;  /* 0x000000000b0772ca */ /* 0x000fc800000e0000 */
        /* <DEDUP_REMOVED lines=74> */
[----:B------:R-:W-:Y:S01]  /*f9b0*/  VIADD R10, R12, 0x100 ;  /* 0x000001000c0a7836 */ /* 0x000fe20000000000 */
[----:B------:R-:W-:-:S04]  /*f9c0*/  R2UR UR7, R11 ;  /* 0x000000000b0772ca */ /* 0x000fc800000e0000 */
        /* <DEDUP_REMOVED lines=378> */
.L_x_6348:
[----:B------:R-:W-:Y:S05]  /*11170*/  BSYNC B0 ;  /* 0x0000000000007941 */ /* 0x000fea0003800000 */
.L_x_6347:
        /* <DEDUP_REMOVED lines=31> */
.L_x_6351:
[----:B------:R-:W-:-:S13]  /*11370*/  ISETP.NE.AND P0, PT, R5, 0x1, PT ;  /* 0x000000010500780c */ /* 0x000fda0003f05270 */
[----:B------:R-:W-:-:S05]  /*11380*/  @P0 IMAD.HI.U32 R6, R9, R6, RZ ;  /* 0x0000000609060227 */ /* 0x000fca00078e00ff */
[----:B------:R-:W-:-:S07]  /*11390*/  @P0 SHF.R.U32.HI R9, RZ, R7, R6 ;  /* 0x00000007ff090219 */ /* 0x000fce0000011606 */
.L_x_6352:
[----:B------:R-:W-:Y:S05]  /*113a0*/  BSYNC B0 ;  /* 0x0000000000007941 */ /* 0x000fea0003800000 */
.L_x_6350:
[----:B------:R-:W-:-:S05]  /*113b0*/  IMAD R5, R9, R5, R5 ;  /* 0x0000000509057224 */ /* 0x000fca00078e0205 */
[----:B------:R-:W-:-:S07]  /*113c0*/  VIMNMX R4, R4, R5, PT ;  /* 0x0000000504047248 */ /* 0x000fce0003fe0100 */
.L_x_6349:
        /* <DEDUP_REMOVED lines=8> */
.L_x_6356:
[C---:B------:R-:W-:Y:S01]  /*11450*/  IADD3 R20, P0, R2.reuse, 0x50, RZ ;  /* 0x0000005002147810 */ /* 0x040fe20007f1e0ff */
[C---:B------:R-:W-:Y:S01]  /*11460*/  VIADD R11, R2.reuse, 0x120 ;  /* 0x00000120020b7836 */ /* 0x040fe20000000000 */
[----:B------:R-:W-:Y:S02]  /*11470*/  IADD3 R28, P1, R2, 0xcc, RZ ;  /* 0x000000cc021c7810 */ /* 0x000fe40007f3e0ff */
[----:B------:R-:W-:Y:S01]  /*11480*/  MOV R3, 0x114c0 ;  /* 0x000114c000037802 */ /* 0x000fe20000000f00 */
[--C-:B------:R-:W-:Y:S02]  /*11490*/  IMAD.X R21, RZ, RZ, R18.reuse, P0 ;  /* 0x000000ffff157224 */ /* 0x100fe400000e0612 */
[----:B------:R-:W-:-:S08]  /*114a0*/  IMAD.X R29, RZ, RZ, R18, P1 ;  /* 0x000000ffff1d7224 */ /* 0x000fd000008e0612 */
[----:B------:R-:W-:Y:S05]  /*114b0*/  CALL.REL.NOINC `($_ZN7cutlass13device_kernelIN5flash11enable_sm90INS1_16FlashAttnFwdSm90INS1_25CollectiveMainloopFwdSm90ILi2EN4cute5tupleIJNS5_1CILi1EEES8_S8_EEENS6_IJNS7_ILi64EEESA_SA_EEELi512ENS_6half_tEfNS_4arch4Sm90ELb0ELb1ELb0ELb1ELb1ELb0ELb1ELb0ELb0ELb1ELb0ELb0EEENS1_21CollectiveEpilogueFwdINS6_IJSA_NS7_ILi512EEESA_EEES9_SC_SE_Li256ELb1ELb1ELb0ELb0EEENS1_36VarlenDynamicPersistentTileSchedulerILi64ELi64ELi256ELi128ELb0ELb1ELb1ELb1ELb0ELb1EEEEEEEEEvNT_6ParamsE$_ZZN5flash25CollectiveMainloopFwdSm90ILi2EN4cute5tupleIJNS1_1CILi1EEES4_S4_EEENS2_IJNS3_ILi64EEES6_S6_EEELi512EN7cutlass6half_tEfNS8_4arch4Sm90ELb0ELb1ELb0ELb1ELb1ELb0ELb1ELb0ELb0ELb1ELb0ELb0EE3mmaINS_16FlashAttnFwdSm90ISC_NS_21CollectiveEpilogueFwdINS2_IJS6_NS3_ILi512EEES6_EEES5_S9_SB_Li256ELb1ELb1ELb0ELb0EEENS_36VarlenDynamicPersistentTileSchedulerILi64ELi64ELi256ELi128ELb0ELb1ELb1ELb1ELb0ELb1EEEE13SharedStorageENS1_6TensorINS1_11ArrayEngineIfLm128EEENS1_6LayoutINS2_IJNS2_IJNS3_ILi2EEESR_NS3_ILi32EEEEEES4_S4_EEENS2_IJNS2_IJS4_SR_NS3_ILi4EEEEEENS3_ILi0EEESX_EEEEEEENS_7SoftmaxILi2ELi0EEEEEbRKNSC_6ParamsENS8_13PipelineAsyncILi2EEES17_RNS8_13PipelineStateILj2EEERT0_RT1_iRiRKNS_16SeqlenInfoQKNewKILb1ELb0EEENS2_IJiiiiEEERT_ENKUliT_T0_T1_E_clIZSD_ISM_S10_S12_EbS15_S17_S17_S1A_S1C_S1E_iS1F_S1J_S1K_S1M_EUlRS1N_iE1_NS3_ILb0EEENS3_ILb1EEEEEDaiS1N_S1O_S1P_) ;  /* 0x000001d400f87944 */ /* 0x000fea0003c00000 */
[C---:B------:R-:W-:Y:S01]  /*114c0*/  ISETP.GT.AND P0, PT, R0.reuse, R10, PT ;  /* 0x0000000a0000720c */ /* 0x040fe20003f04270 */
[----:B------:R-:W-:-:S12]  /*114d0*/  VIADD R0, R0, 0xffffffff ;  /* 0xffffffff00007836 */ /* 0x000fd80000000000 */
[----:B------:R-:W-:Y:S05]  /*114e0*/  @P0 BRA `(.L_x_6356) ;  /* 0xfffffffc00d80947 */ /* 0x000fea000383ffff */
[----:B------:R-:W-:Y:S05]  /*114f0*/  BSYNC B0 ;  /* 0x0000000000007941 */ /* 0x000fea0003800000 */
.L_x_6355:
[----:B------:R-:W2:Y:S02]  /*11500*/  LDL R8, [R1+0x50] ;  /* 0x0000500001087983 */ /* 0x000ea40000100800 */
[----:B--2---:R-:W-:-:S07]  /*11510*/  IMAD.SHL.U32 R8, R8, 0x40, RZ ;  /* 0x0000004008087824 */ /* 0x004fce00078e00ff */
.L_x_6354:
[----:B------:R-:W-:Y:S05]  /*11520*/  BSYNC B1 ;  /* 0x0000000000017941 */ /* 0x000fea0003800000 */
.L_x_6353:
        /* <DEDUP_REMOVED lines=26> */
.L_x_6359:
[----:B------:R-:W-:Y:S02]  /*116d0*/  ULDC UR4, c[0x0][0xadc] ;  /* 0x0002b70000047ab9 */ /* 0x000fe40000000800 */
[----:B------:R-:W-:-:S05]  /*116e0*/  IMAD.U32 R7, RZ, RZ, UR4 ;  /* 0x00000004ff077e24 */ /* 0x000fca000f8e00ff */
[----:B------:R-:W-:-:S13]  /*116f0*/  ISETP.NE.AND P0, PT, R7, 0x1, PT ;  /* 0x000000010700780c */ /* 0x000fda0003f05270 */
[----:B------:R-:W0:Y:S02]  /*11700*/  @P0 LDC.64 R4, c[0x0][0xae0] ;  /* 0x0002b800ff040b82 */ /* 0x000e240000000a00 */
[----:B0-----:R-:W-:-:S05]  /*11710*/  @P0 IMAD.HI.U32 R4, R8, R4, RZ ;  /* 0x0000000408040227 */ /* 0x001fca00078e00ff */
[----:B------:R-:W-:-:S07]  /*11720*/  @P0 SHF.R.U32.HI R8, RZ, R5, R4 ;  /* 0x00000005ff080219 */ /* 0x000fce0000011604 */
.L_x_6360:
[----:B------:R-:W-:Y:S05]  /*11730*/  BSYNC B0 ;  /* 0x0000000000007941 */ /* 0x000fea0003800000 */
.L_x_6358:
[----:B------:R-:W-:-:S05]  /*11740*/  IMAD R8, R8, R7, RZ ;  /* 0x0000000708087224 */ /* 0x000fca00078e02ff */
[----:B------:R-:W-:-:S07]  /*11750*/  VIMNMX R3, R3, R8, !PT ;  /* 0x0000000803037248 */ /* 0x000fce0007fe0100 */
.L_x_6357:
[----:B------:R-:W-:-:S05]  /*11760*/  VIADD R3, R3, 0x3f ;  /* 0x0000003f03037836 */ /* 0x000fca0000000000 */
[----:B------:R-:W-:-:S04]  /*11770*/  SHF.R.S32.HI R4, RZ, 0x1f, R3 ;  /* 0x0000001fff047819 */ /* 0x000fc80000011403 */
[----:B------:R-:W-:-:S04]  /*11780*/  LEA.HI R4, R4, R3, RZ, 0x6 ;  /* 0x0000000304047211 */ /* 0x000fc800078f30ff */
[----:B------:R-:W-:-:S04]  /*11790*/  SHF.R.S32.HI R4, RZ, 0x6, R4 ;  /* 0x00000006ff047819 */ /* 0x000fc80000011404 */
[----:B------:R-:W-:-:S04]  /*117a0*/  VIMNMX R164, R4, UR43, !PT ;  /* 0x0000002b04a47c48 */ /* 0x000fc8000ffe0100 */
[----:B------:R-:W-:-:S13]  /*117b0*/  ISETP.GE.AND P0, PT, R0, R164, PT ;  /* 0x000000a40000720c */ /* 0x000fda0003f06270 */
[----:B------:R-:W-:Y:S05]  /*117c0*/  @!P0 BRA `(.L_x_6361) ;  /* 0x0000006c00508947 */ /* 0x000fea0003800000 */
.L_x_6384:
        /* <DEDUP_REMOVED lines=20> */
.L_x_6363:
[----:B------:R-:W-:Y:S05]  /*11910*/  BSYNC B0 ;  /* 0x0000000000007941 */ /* 0x000fea0003800000 */
.L_x_6362:
        /* <DEDUP_REMOVED lines=9> */
.L_x_6365:
[----:B------:R-:W-:Y:S05]  /*119b0*/  BSYNC B0 ;  /* 0x0000000000007941 */ /* 0x000fea0003800000 */
.L_x_6364:
[----:B------:R-:W-:Y:S04]  /*119c0*/  BSSY B0, `(.L_x_6366) ;  /* 0x0000006000007945 */ /* 0x000fe80003800000 */
[----:B-1----:R-:W-:Y:S05]  /*119d0*/  @P0 BRA `(.L_x_6367) ;  /* 0x0000000000100947 */ /* 0x002fea0003800000 */
[----:B-----5:R-:W-:Y:S01]  /*119e0*/  IMAD R8, R8, 0x8, R3 ;  /* 0x0000000808087824 */ /* 0x020fe200078e0203 */
[----:B------:R-:W-:-:S04]  /*119f0*/  SHF.L.U32 R9, R9, 0x1f, RZ ;  /* 0x0000001f09097819 */ /* 0x000fc800000006ff */
[----:B------:R-:W1:Y:S02]  /*11a00*/  SYNCS.PHASECHK.TRANS64.TRYWAIT P0, [R8+URZ], R9 ;  /* 0x00000009080075a7 */ /* 0x000e64000800017f */
[----:B-1----:R-:W-:Y:S05]  /*11a10*/  @!P0 BRA `(.L_x_6368) ;  /* 0x00000198005c8947 */ /* 0x002fea0003800000 */
.L_x_6367:
[----:B------:R-:W-:Y:S05]  /*11a20*/  BSYNC B0 ;  /* 0x0000000000007941 */ /* 0x000fea0003800000 */
.L_x_6366:
        /* <DEDUP_REMOVED lines=57> */
.L_x_6370:
[----:B------:R-:W-:Y:S05]  /*11dc0*/  BSYNC B0 ;  /* 0x0000000000007941 */ /* 0x000fea0003800000 */
.L_x_6369:
        /* <DEDUP_REMOVED lines=8> */
.L_x_6372:
[----:B------:R-:W-:Y:S05]  /*11e50*/  BSYNC B0 ;  /* 0x0000000000007941 */ /* 0x000fea0003800000 */
.L_x_6371:
[----:B------:R-:W-:Y:S04]  /*11e60*/  BSSY B0, `(.L_x_6373) ;  /* 0x0000004000007945 */ /* 0x000fe80003800000 */
[----:B-1----:R-:W-:Y:S05]  /*11e70*/  @P0 BRA `(.L_x_6374) ;  /* 0x0000000000080947 */ /* 0x002fea0003800000 */
[----:B------:R-:W1:Y:S02]  /*11e80*/  SYNCS.PHASECHK.TRANS64.TRYWAIT P0, [R14+URZ], R15 ;  /* 0x0000000f0e0075a7 */ /* 0x000e64000800017f */
[----:B-1----:R-:W-:Y:S05]  /*11e90*/  @!P0 BRA `(.L_x_6375) ;  /* 0x0000019400508947 */ /* 0x002fea0003800000 */
.L_x_6374:
[----:B------:R-:W-:Y:S05]  /*11ea0*/  BSYNC B0 ;  /* 0x0000000000007941 */ /* 0x000fea0003800000 */
.L_x_6373:
        /* <DEDUP_REMOVED lines=204> */
[----:B------:R-:W4:Y:S07]  /*12b70*/  LDL.64 R56, [R1+0x90] ;  /* 0x0000900001387983 */ /* 0x000f2e0000100a00 */
[----:B------:R-:W-:Y:S01]  /*12b80*/  HGMMA.64x64x16.F32 R24, gdesc[UR4], R24, UP0, gsb0 ;  /* 0x00e00000041879f0 */ /* 0x000fe2000b800818 */
        /* <DEDUP_REMOVED lines=233> */
.L_x_6377:
[----:B------:R-:W-:Y:S05]  /*13a20*/  BSYNC B0 ;  /* 0x0000000000007941 */ /* 0x000fea0003800000 */
.L_x_6376:
        /* <DEDUP_REMOVED lines=76> */
.L_x_6379:
[----:B------:R-:W-:Y:S05]  /*13ef0*/  BSYNC B0 ;  /* 0x0000000000007941 */ /* 0x000fea0003800000 */
.L_x_6378:
        /* <DEDUP_REMOVED lines=9> */
.L_x_6381:
[----:B------:R-:W-:Y:S05]  /*13f90*/  BSYNC B0 ;  /* 0x0000000000007941 */ /* 0x000fea0003800000 */
.L_x_6380:
        /* <DEDUP_REMOVED lines=170> */
[----:B------:R0:W-:Y:S02]  /*14a40*/  STL.64 [R1+0x3f0], R30 ;  /* 0x0003f01e01007387 */ /* 0x0001e40000100a00 */
[C---:B0-----:R-:W-:Y:S01]  /*14a50*/  FMUL.FTZ R31, R196.reuse, R15 ;  /* 0x0000000fc41f7220 */ /* 0x041fe20000410000 */
[C---:B------:R-:W-:Y:S01]  /*14a60*/  FMUL.FTZ R30, R196.reuse, R14 ;  /* 0x0000000ec41e7220 */ /* 0x040fe20000410000 */
[----:B------:R-:W-:Y:S01]  /*14a70*/  BAR.SYNC.DEFER_BLOCKING 0xf, 0x100 ;  /* 0x03c4000000007b1d */ /* 0x000fe20000010000 */
[C---:B------:R-:W-:Y:S01]  /*14a80*/  FMUL.FTZ R105, R196.reuse, R105 ;  /* 0x00000069c4697220 */ /* 0x040fe20000410000 */
[----:B------:R-:W-:Y:S01]  /*14a90*/  FMUL.FTZ R104, R196, R104 ;  /* 0x00000068c4687220 */ /* 0x000fe20000410000 */
        /* <DEDUP_REMOVED lines=11> */
[----:B------:R-:W2:Y:S04]  /*14b50*/  LD.E.64 R14, desc[UR36][R162.64+0x8] ;  /* 0x00000824a20e7980 */ /* 0x000ea8000c101b00 */
[----:B------:R-:W3:Y:S04]  /*14b60*/  LD.E.64 R162, desc[UR36][R162.64] ;  /* 0x00000024a2a27980 */ /* 0x000ee8000c101b00 */
[----:B------:R-:W-:Y:S04]  /*14b70*/  STL.64 [R1+0x288], R40 ;  /* 0x0002882801007387 */ /* 0x000fe80000100a00 */
[----:B------:R0:W-:Y:S01]  /*14b80*/  STL.64 [R1+0x358], R176 ;  /* 0x000358b001007387 */ /* 0x0001e20000100a00 */
        /* <DEDUP_REMOVED lines=910> */
.L_x_6383:
[----:B------:R-:W-:Y:S05]  /*18470*/  BSYNC B0 ;  /* 0x0000000000007941 */ /* 0x000fea0003800000 */
.L_x_6382:
        /* <DEDUP_REMOVED lines=9> */
.L_x_6361:
[----:B------:R-:W-:-:S04]  /*18510*/  UISETP.LT.AND UP0, UPT, URZ, UR42, UPT ;  /* 0x0000002a3f00728c */ /* 0x000fc8000bf01270 */
[----:B------:R-:W-:-:S06]  /*18520*/  USEL UR4, URZ, UR42, !UP0 ;  /* 0x0000002a3f047287 */ /* 0x000fcc000c000000 */
[----:B------:R-:W-:-:S13]  /*18530*/  ISETP.GE.AND P0, PT, R0, UR4, PT ;  /* 0x0000000400007c0c */ /* 0x000fda000bf06270 */
[----:B------:R-:W-:Y:S05]  /*18540*/  @!P0 BRA `(.L_x_6385) ;  /* 0x0000007800f48947 */ /* 0x000fea0003800000 */
.L_x_6418:
        /* <DEDUP_REMOVED lines=20> */
.L_x_6387:
[----:B------:R-:W-:Y:S05]  /*18690*/  BSYNC B0 ;  /* 0x0000000000007941 */ /* 0x000fea0003800000 */
.L_x_6386:
        /* <DEDUP_REMOVED lines=9> */
.L_x_6389:
[----:B------:R-:W-:Y:S05]  /*18730*/  BSYNC B0 ;  /* 0x0000000000007941 */ /* 0x000fea0003800000 */
.L_x_6388:
[----:B------:R-:W-:Y:S04]  /*18740*/  BSSY B0, `(.L_x_6390) ;  /* 0x0000006000007945 */ /* 0x000fe80003800000 */
[----:B-1----:R-:W-:Y:S05]  /*18750*/  @P0 BRA `(.L_x_6391) ;  /* 0x0000000000100947 */ /* 0x002fea0003800000 */
[----:B-----5:R-:W-:Y:S01]  /*18760*/  IMAD R8, R8, 0x8, R3 ;  /* 0x0000000808087824 */ /* 0x020fe200078e0203 */
[----:B------:R-:W-:-:S04]  /*18770*/  SHF.L.U32 R9, R9, 0x1f, RZ ;  /* 0x0000001f09097819 */ /* 0x000fc800000006ff */
[----:B------:R-:W1:Y:S02]  /*18780*/  SYNCS.PHASECHK.TRANS64.TRYWAIT P0, [R8+URZ], R9 ;  /* 0x00000009080075a7 */ /* 0x000e64000800017f */
[----:B-1----:R-:W-:Y:S05]  /*18790*/  @!P0 BRA `(.L_x_6392) ;  /* 0x0000012c00248947 */ /* 0x002fea0003800000 */
.L_x_6391:
[----:B------:R-:W-:Y:S05]  /*187a0*/  BSYNC B0 ;  /* 0x0000000000007941 */ /* 0x000fea0003800000 */
.L_x_6390:
        /* <DEDUP_REMOVED lines=57> */
.L_x_6394:
[----:B------:R-:W-:Y:S05]  /*18b40*/  BSYNC B0 ;  /* 0x0000000000007941 */ /* 0x000fea0003800000 */
.L_x_6393:
        /* <DEDUP_REMOVED lines=8> */
.L_x_6396:
[----:B------:R-:W-:Y:S05]  /*18bd0*/  BSYNC B0 ;  /* 0x0000000000007941 */ /* 0x000fea0003800000 */
.L_x_6395:
[----:B------:R-:W-:Y:S04]  /*18be0*/  BSSY B0, `(.L_x_6397) ;  /* 0x0000004000007945 */ /* 0x000fe80003800000 */
[----:B-1----:R-:W-:Y:S05]  /*18bf0*/  @P0 BRA `(.L_x_6398) ;  /* 0x0000000000080947 */ /* 0x002fea0003800000 */
[----:B------:R-:W1:Y:S02]  /*18c00*/  SYNCS.PHASECHK.TRANS64.TRYWAIT P0, [R14+URZ], R15 ;  /* 0x0000000f0e0075a7 */ /* 0x000e64000800017f */
[----:B-1----:R-:W-:Y:S05]  /*18c10*/  @!P0 BRA `(.L_x_6399) ;  /* 0x0000012800188947 */ /* 0x002fea0003800000 */
.L_x_6398:
[----:B------:R-:W-:Y:S05]  /*18c20*/  BSYNC B0 ;  /* 0x0000000000007941 */ /* 0x000fea0003800000 */
.L_x_6397:
        /* <DEDUP_REMOVED lines=439> */
.L_x_6401:
[----:B------:R-:W-:Y:S05]  /*1a7a0*/  BSYNC B0 ;  /* 0x0000000000007941 */ /* 0x000fea0003800000 */
.L_x_6400:
        /* <DEDUP_REMOVED lines=36> */
[----:B------:R-:W-:Y:S01]  /*1a9f0*/  @P0 SHF.R.U32.HI R12, RZ, R57, R20 ;  /* 0x00000039ff0c0219 */ /* 0x000fe20000011614 */
[----:B------:R-:W-:Y:S01]  /*1aa00*/  IMAD.SHL.U32 R56, R0, 0x40, RZ ;  /* 0x0000004000387824 */ /* 0x000fe200078e00ff */
[----:B------:R-:W-:-:S03]  /*1aa10*/  LOP3.LUT R15, R15, 0x7ffffffc, RZ, 0xc0, !PT ;  /* 0x7ffffffc0f0f7812 */ /* 0x000fc600078ec0ff */
[----:B------:R-:W0:Y:S01]  /*1aa20*/  SHFL.IDX PT, R57, R12, RZ, 0x1c1f ;  /* 0x001c1fff0c397589 */ /* 0x000e2200000e0000 */
[----:B------:R-:W-:Y:S01]  /*1aa30*/  IADD3 R3, -R56, 0x1, RZ ;  /* 0x0000000138037810 */ /* 0x000fe20007ffe1ff */
[----:B------:R-:W-:Y:S01]  /*1aa40*/  IMAD.IADD R14, R14, 0x1, -R15 ;  /* 0x000000010e0e7824 */ /* 0x000fe200078e0a0f */
[----:B------:R-:W-:-:S03]  /*1aa50*/  ISETP.GE.AND P1, PT, R9, 0x1, PT ;  /* 0x000000010900780c */ /* 0x000fc60003f26270 */
[----:B------:R-:W-:-:S05]  /*1aa60*/  IMAD R3, R14, -0x2, R3 ;  /* 0xfffffffe0e037824 */ /* 0x000fca00078e0203 */
[----:B------:R-:W-:Y:S02]  /*1aa70*/  IADD3 R20, -R4, R3, R5 ;  /* 0x0000000304147210 */ /* 0x000fe40007ffe105 */
[----:B------:R-:W-:-:S03]  /*1aa80*/  LOP3.LUT R3, RZ, R6, RZ, 0x33, !PT ;  /* 0x00000006ff037212 */ /* 0x000fc600078e33ff */
        /* <DEDUP_REMOVED lines=16> */
.L_x_6405:
[----:B------:R-:W-:-:S13]  /*1ab90*/  ISETP.NE.AND P0, PT, R9, 0x1, PT ;  /* 0x000000010900780c */ /* 0x000fda0003f05270 */
[----:B------:R-:W-:-:S05]  /*1aba0*/  @P0 IMAD.HI.U32 R8, R7, R10, RZ ;  /* 0x0000000a07080227 */ /* 0x000fca00078e00ff */
[----:B------:R-:W-:-:S07]  /*1abb0*/  @P0 SHF.R.U32.HI R7, RZ, R11, R8 ;  /* 0x0000000bff070219 */ /* 0x000fce0000011608 */
.L_x_6406:
[----:B------:R-:W-:Y:S05]  /*1abc0*/  BSYNC B1 ;  /* 0x0000000000017941 */ /* 0x000fea0003800000 */
.L_x_6404:
[----:B------:R-:W-:-:S04]  /*1abd0*/  IMAD R7, R7, R9, -R56 ;  /* 0x0000000907077224 */ /* 0x000fc800078e0a38 */
[----:B------:R-:W-:-:S05]  /*1abe0*/  IMAD R8, R14, -0x2, R7 ;  /* 0xfffffffe0e087824 */ /* 0x000fca00078e0207 */
[----:B------:R-:W-:Y:S02]  /*1abf0*/  VIMNMX R3, R3, R8, !PT ;  /* 0x0000000803037248 */ /* 0x000fe40007fe0100 */
[----:B------:R-:W-:-:S07]  /*1ac00*/  VIADDMNMX R6, R8, R9, R6, PT ;  /* 0x0000000908067246 */ /* 0x000fce0003800106 */
.L_x_6403:
[----:B------:R-:W-:Y:S05]  /*1ac10*/  BSYNC B0 ;  /* 0x0000000000007941 */ /* 0x000fea0003800000 */
.L_x_6402:
        /* <DEDUP_REMOVED lines=90> */
.L_x_6410:
[----:B------:R-:W-:-:S13]  /*1b1c0*/  ISETP.NE.AND P6, PT, R9, 0x1, PT ;  /* 0x000000010900780c */ /* 0x000fda0003fc5270 */
[----:B------:R-:W-:-:S05]  /*1b1d0*/  @P6 IMAD.HI.U32 R10, R4, R10, RZ ;  /* 0x0000000a040a6227 */ /* 0x000fca00078e00ff */
[----:B------:R-:W-:-:S07]  /*1b1e0*/  @P6 SHF.R.U32.HI R4, RZ, R11, R10 ;  /* 0x0000000bff046219 */ /* 0x000fce000001160a */
.L_x_6411:
[----:B------:R-:W-:Y:S05]  /*1b1f0*/  BSYNC B1 ;  /* 0x0000000000017941 */ /* 0x000fea0003800000 */
.L_x_6409:
[----:B------:R-:W-:-:S04]  /*1b200*/  IMAD R3, R4, R9, -R56 ;  /* 0x0000000904037224 */ /* 0x000fc800078e0a38 */
[----:B------:R-:W-:-:S05]  /*1b210*/  IMAD R14, R14, -0x2, R3 ;  /* 0xfffffffe0e0e7824 */ /* 0x000fca00078e0203 */
[----:B------:R-:W-:Y:S02]  /*1b220*/  VIADDMNMX R6, R14, R9, R6, PT ;  /* 0x000000090e067246 */ /* 0x000fe40003800106 */
[----:B------:R-:W-:-:S07]  /*1b230*/  VIMNMX R7, R7, R14, !PT ;  /* 0x0000000e07077248 */ /* 0x000fce0007fe0100 */
.L_x_6408:
[----:B------:R-:W-:Y:S05]  /*1b240*/  BSYNC B0 ;  /* 0x0000000000007941 */ /* 0x000fea0003800000 */
.L_x_6407:
[C---:B------:R-:W-:Y:S01]  /*1b250*/  ISETP.GT.AND P0, PT, R7.reuse, 0x1, !P0 ;  /* 0x000000010700780c */ /* 0x040fe20004704270 */
[----:B------:R-:W2:Y:S01]  /*1b260*/  LDL.64 R10, [R1+0x3f0] ;  /* 0x0003f000010a7983 */ /* 0x000ea20000100a00 */
[----:B------:R-:W-:Y:S02]  /*1b270*/  ISETP.GT.AND P1, PT, R7, 0x8, !P1 ;  /* 0x000000080700780c */ /* 0x000fe40004f24270 */
[C---:B------:R-:W-:Y:S01]  /*1b280*/  ISETP.LT.OR P0, PT, R6.reuse, 0x2, P0 ;  /* 0x000000020600780c */ /* 0x040fe20000701670 */
[----:B------:R-:W3:Y:S01]  /*1b290*/  LDL.64 R12, [R1+0xb8] ;  /* 0x0000b800010c7983 */ /* 0x000ee20000100a00 */
        /* <DEDUP_REMOVED lines=23> */
[----:B------:R-:W4:Y:S01]  /*1b410*/  LDL.64 R20, [R1+0x3e0] ;  /* 0x0003e00001147983 */ /* 0x000f220000100a00 */
        /* <DEDUP_REMOVED lines=10> */
[----:B------:R-:W-:-:S04]  /*1b4c0*/  ISETP.NE.AND P0, PT, R36, RZ, PT ;  /* 0x000000ff2400720c */ /* 0x000fc80003f05270 */
[C---:B------:R-:W-:Y:S02]  /*1b4d0*/  ISETP.GT.AND P0, PT, R7.reuse, 0x21, !P0 ;  /* 0x000000210700780c */ /* 0x040fe40004704270 */
[C---:B------:R-:W-:Y:S02]  /*1b4e0*/  ISETP.GT.AND P1, PT, R7.reuse, 0x28, !P1 ;  /* 0x000000280700780c */ /* 0x040fe40004f24270 */
[C---:B------:R-:W-:Y:S02]  /*1b4f0*/  ISETP.LT.OR P0, PT, R6.reuse, 0x22, P0 ;  /* 0x000000220600780c */ /* 0x040fe40000701670 */
[----:B------:R-:W-:Y:S02]  /*1b500*/  ISETP.GT.AND P2, PT, R7, 0x29, !P2 ;  /* 0x000000290700780c */ /* 0x000fe40005744270 */
[----:B------:R-:W-:Y:S02]  /*1b510*/  ISETP.LT.OR P1, PT, R6, 0x29, P1 ;  /* 0x000000290600780c */ /* 0x000fe40000f21670 */
[----:B------:R-:W-:-:S02]  /*1b520*/  FSEL R171, R43, -INF , !P0 ;  /* 0xff8000002bab7808 */ /* 0x000fc40004000000 */
[C---:B------:R-:W-:Y:S02]  /*1b530*/  ISETP.GT.AND P3, PT, R7.reuse, 0x30, !P3 ;  /* 0x000000300700780c */ /* 0x040fe40005f64270 */
[----:B------:R-:W-:Y:S02]  /*1b540*/  ISETP.LT.OR P2, PT, R6, 0x2a, P2 ;  /* 0x0000002a0600780c */ /* 0x000fe40001741670 */
[----:B------:R-:W-:Y:S02]  /*1b550*/  FSEL R175, R46, -INF , !P1 ;  /* 0xff8000002eaf7808 */ /* 0x000fe40004800000 */
        /* <DEDUP_REMOVED lines=9> */
[----:B------:R-:W-:Y:S02]  /*1b5f0*/  ISETP.LT.OR P6, PT, R6, 0x3a, P6 ;  /* 0x0000003a0600780c */ /* 0x000fe400037c1670 */
[----:B------:R-:W-:Y:S02]  /*1b600*/  FSEL R183, R54, -INF , !P5 ;  /* 0xff80000036b77808 */ /* 0x000fe40006800000 */
[----:B------:R-:W-:Y:S02]  /*1b610*/  FSEL R185, R55, -INF , !P6 ;  /* 0xff80000037b97808 */ /* 0x000fe40007000000 */
[----:B----4-:R-:W-:-:S04]  /*1b620*/  FMNMX.FTZ R3, R57, R20, !PT ;  /* 0x0000001439037209 */ /* 0x010fc80007810000 */
        /* <DEDUP_REMOVED lines=32> */
[----:B------:R-:W4:Y:S04]  /*1b830*/  LDL R8, [R1+0x400] ;  /* 0x0004000001087983 */ /* 0x000f280000100800 */
[----:B------:R-:W-:Y:S04]  /*1b840*/  STL.64 [R1+0x3e0], R4 ;  /* 0x0003e00401007387 */ /* 0x000fe80000100a00 */
[----:B------:R-:W5:Y:S01]  /*1b850*/  LDL R14, [R1+0x3e4] ;  /* 0x0003e400010e7983 */ /* 0x000f620000100800 */
[----:B0-----:R-:W-:-:S05]  /*1b860*/  FMNMX.FTZ R3, R4, R3, !PT ;  /* 0x0000000304037209 */ /* 0x001fca0007810000 */
[----:B------:R-:W0:Y:S02]  /*1b870*/  SHFL.BFLY PT, R6, R3, 0x1, 0x1f ;  /* 0x0c201f0003067f89 */ /* 0x000e2400000e0000 */
[----:B0-----:R-:W-:-:S05]  /*1b880*/  FMNMX.FTZ R6, R3, R6, !PT ;  /* 0x0000000603067209 */ /* 0x001fca0007810000 */
[----:B------:R-:W-:Y:S04]  /*1b890*/  STL [R1+0x3e0], R6 ;  /* 0x0003e00601007387 */ /* 0x000fe80000100800 */
[----:B------:R-:W2:Y:S04]  /*1b8a0*/  LDL R9, [R1+0x3e0] ;  /* 0x0003e00001097983 */ /* 0x000ea80000100800 */
[----:B-----5:R-:W0:Y:S02]  /*1b8b0*/  SHFL.BFLY PT, R7, R14, 0x2, 0x1f ;  /* 0x0c401f000e077f89 */ /* 0x020e2400000e0000 */
[----:B0-----:R-:W-:-:S05]  /*1b8c0*/  FMNMX.FTZ R7, R7, R14, !PT ;  /* 0x0000000e07077209 */ /* 0x001fca0007810000 */
[----:B------:R-:W0:Y:S01]  /*1b8d0*/  SHFL.BFLY PT, R4, R7, 0x1, 0x1f ;  /* 0x0c201f0007047f89 */ /* 0x000e2200000e0000 */
[----:B--2---:R-:W-:Y:S02]  /*1b8e0*/  FSETP.NEU.FTZ.AND P0, PT, R9, -INF , PT ;  /* 0xff8000000900780b */ /* 0x004fe40003f1d000 */
[----:B0-----:R-:W-:Y:S02]  /*1b8f0*/  FMNMX.FTZ R4, R7, R4, !PT ;  /* 0x0000000407047209 */ /* 0x001fe40007810000 */
[----:B------:R-:W-:Y:S02]  /*1b900*/  FSEL R3, R9, RZ, P0 ;  /* 0x000000ff09037208 */ /* 0x000fe40000000000 */
[----:B------:R-:W-:-:S04]  /*1b910*/  FSETP.NEU.FTZ.AND P0, PT, R4, -INF , PT ;  /* 0xff8000000400780b */ /* 0x000fc80003f1d000 */
[----:B------:R-:W-:Y:S01]  /*1b920*/  FSEL R6, R4, RZ, P0 ;  /* 0x000000ff04067208 */ /* 0x000fe20000000000 */
[----:B------:R-:W-:-:S04]  /*1b930*/  FADD.FTZ R3, R20, -R3 ;  /* 0x8000000314037221 */ /* 0x000fc80000010000 */
[----:B------:R-:W-:Y:S01]  /*1b940*/  FADD.FTZ R21, R21, -R6 ;  /* 0x8000000615157221 */ /* 0x000fe20000010000 */
[----:B----4-:R-:W-:-:S03]  /*1b950*/  FMUL.FTZ R3, R3, R8 ;  /* 0x0000000803037220 */ /* 0x010fc60000410000 */
[----:B------:R-:W-:Y:S01]  /*1b960*/  FMUL.FTZ R21, R8, R21 ;  /* 0x0000001508157220 */ /* 0x000fe20000410000 */
[----:B------:R-:W0:Y:S08]  /*1b970*/  MUFU.EX2 R150, R3 ;  /* 0x0000000300967308 */ /* 0x000e300000000800 */
[----:B------:R-:W1:Y:S01]  /*1b980*/  MUFU.EX2 R151, R21 ;  /* 0x0000001500977308 */ /* 0x000e620000000800 */
[----:B------:R2:W-:Y:S01]  /*1b990*/  STL [R1+0x3e4], R4 ;  /* 0x0003e40401007387 */ /* 0x0005e20000100800 */
[----:B0-----:R-:W-:Y:S01]  /*1b9a0*/  FMUL.FTZ R10, R150, R10 ;  /* 0x0000000a960a7220 */ /* 0x001fe20000410000 */
[----:B-1----:R-:W-:-:S05]  /*1b9b0*/  FMUL.FTZ R11, R11, R151 ;  /* 0x000000970b0b7220 */ /* 0x002fca0000410000 */
[----:B------:R2:W-:Y:S04]  /*1b9c0*/  STL.64 [R1+0x3f0], R10 ;  /* 0x0003f00a01007387 */ /* 0x0005e80000100a00 */
[----:B---3--:R-:W3:Y:S01]  /*1b9d0*/  LD.E R5, desc[UR36][R12.64+0x4] ;  /* 0x000004240c057980 */ /* 0x008ee2000c101900 */
        /* <DEDUP_REMOVED lines=12> */
.L_x_6413:
[----:B------:R-:W-:Y:S05]  /*1baa0*/  BSYNC B0 ;  /* 0x0000000000007941 */ /* 0x000fea0003800000 */
.L_x_6412:
        /* <DEDUP_REMOVED lines=9> */
.L_x_6415:
[----:B------:R-:W-:Y:S05]  /*1bb40*/  BSYNC B0 ;  /* 0x0000000000007941 */ /* 0x000fea0003800000 */
.L_x_6414:
        /* <DEDUP_REMOVED lines=95> */
[-C--:B------:R-:W-:Y:S01]  /*1c140*/  FFMA.FTZ R15, R15, R187.reuse, -R12 ;  /* 0x000000bb0f0f7223 */ /* 0x080fe2000001080c */
[----:B------:R-:W-:-:S06]  /*1c150*/  FFMA.FTZ R157, R159, R187, -R170 ;  /* 0x000000bb9f9d7223 */ /* 0x000fcc00000108aa */
        /* <DEDUP_REMOVED lines=119> */
[----:B------:R-:W4:Y:S04]  /*1c8d0*/  LD.E.64 R168, desc[UR36][R168.64] ;  /* 0x00000024a8a87980 */ /* 0x000f28000c101b00 */
[----:B------:R-:W-:Y:S04]  /*1c8e0*/  STL.64 [R1+0x1d0], R146 ;  /* 0x0001d09201007387 */ /* 0x000fe80000100a00 */
[----:B------:R0:W-:Y:S04]  /*1c8f0*/  STL.64 [R1+0x1f0], R6 ;  /* 0x0001f00601007387 */ /* 0x0001e80000100a00 */
[----:B------:R-:W-:Y:S01]  /*1c900*/  STL.64 [R1+0x2c8], R110 ;  /* 0x0002c86e01007387 */ /* 0x000fe20000100a00 */
[C---:B------:R-:W-:Y:S01]  /*1c910*/  FMUL.FTZ R54, R150.reuse, R54 ;  /* 0x0000003696367220 */ /* 0x040fe20000410000 */
[C---:B--2---:R-:W-:Y:S01]  /*1c920*/  FMUL.FTZ R57, R150.reuse, R57 ;  /* 0x0000003996397220 */ /* 0x044fe20000410000 */
[C---:B------:R-:W-:Y:S01]  /*1c930*/  FMUL.FTZ R56, R150.reuse, R56 ;  /* 0x0000003896387220 */ /* 0x040fe20000410000 */
[C---:B------:R-:W-:Y:S01]  /*1c940*/  FMUL.FTZ R59, R150.reuse, R59 ;  /* 0x0000003b963b7220 */ /* 0x040fe20000410000 */
[C---:B------:R-:W-:Y:S01]  /*1c950*/  FMUL.FTZ R58, R150.reuse, R58 ;  /* 0x0000003a963a7220 */ /* 0x040fe20000410000 */
[C---:B------:R-:W-:Y:S01]  /*1c960*/  FMUL.FTZ R61, R150.reuse, R61 ;  /* 0x0000003d963d7220 */ /* 0x040fe20000410000 */
[C---:B------:R-:W-:Y:S01]  /*1c970*/  FMUL.FTZ R60, R150.reuse, R60 ;  /* 0x0000003c963c7220 */ /* 0x040fe20000410000 */
[----:B0-----:R-:W2:Y:S04]  /*1c980*/  LDL R6, [R1+0x1d0] ;  /* 0x0001d00001067983 */ /* 0x001ea80000100800 */
        /* <DEDUP_REMOVED lines=157> */
[----:B--2---:R-:W2:Y:S04]  /*1d360*/  LDL R112, [R1+0x218] ;  /* 0x0002180001707983 */ /* 0x004ea80000100800 */
[----:B------:R-:W2:Y:S04]  /*1d370*/  LDL R114, [R1+0x21c] ;  /* 0x00021c0001727983 */ /* 0x000ea80000100800 */
[----:B------:R-:W2:Y:S04]  /*1d380*/  LDL R32, [R1+0x220] ;  /* 0x0002200001207983 */ /* 0x000ea80000100800 */
[----:B------:R-:W2:Y:S04]  /*1d390*/  LDL R116, [R1+0x224] ;  /* 0x0002240001747983 */ /* 0x000ea80000100800 */
        /* <DEDUP_REMOVED lines=716> */
.L_x_6417:
[----:B------:R-:W-:Y:S05]  /*20060*/  BSYNC B0 ;  /* 0x0000000000007941 */ /* 0x000fea0003800000 */
.L_x_6416:
[----:B------:R-:W2:Y:S04]  /*20070*/  LDL.64 R6, [R1+0x48] ;  /* 0x0000480001067983 */ /* 0x000ea80000100a00 */
[----:B------:R-:W3:Y:S01]  /*20080*/  LDL R4, [R1+0x34] ;  /* 0x0000340001047983 */ /* 0x000ee20000100800 */
[----:B------:R-:W-:-:S04]  /*20090*/  UISETP.LT.AND UP0, UPT, URZ, UR42, UPT ;  /* 0x0000002a3f00728c */ /* 0x000fc8000bf01270 */
[----:B------:R-:W-:-:S06]  /*200a0*/  USEL UR4, URZ, UR42, !UP0 ;  /* 0x0000002a3f047287 */ /* 0x000fcc000c000000 */
[C---:B------:R-:W-:Y:S01]  /*200b0*/  ISETP.GT.AND P0, PT, R0.reuse, UR4, PT ;  /* 0x0000000400007c0c */ /* 0x040fe2000bf04270 */
[----:B------:R-:W-:Y:S01]  /*200c0*/  VIADD R0, R0, 0xffffffff ;  /* 0xffffffff00007836 */ /* 0x000fe20000000000 */
[----:B--2---:R-:W-:-:S05]  /*200d0*/  MOV R6, R6 ;  /* 0x0000000600067202 */ /* 0x004fca0000000f00 */
[----:B-----5:R-:W-:-:S05]  /*200e0*/  IMAD R3, R3, 0x8, R6 ;  /* 0x0000000803037824 */ /* 0x020fca00078e0206 */
[----:B---3--:R-:W-:-:S04]  /*200f0*/  PRMT R3, R4, 0x654, R3 ;  /* 0x0000065404037816 */ /* 0x008fc80000000003 */
[----:B------:R1:W-:Y:S01]  /*20100*/  SYNCS.ARRIVE.TRANS64.RED.A1T0 RZ, [R3+URZ], RZ ;  /* 0x000000ff03ff79a7 */ /* 0x0003e2000810043f */
[----:B------:R-:W-:Y:S05]  /*20110*/  @P0 BRA `(.L_x_6418) ;  /* 0xffffff84000c0947 */ /* 0x000fea000383ffff */
.L_x_6385:
        /* <DEDUP_REMOVED lines=330> */
.L_x_6302:
[----:B0-----:R-:W0:Y:S01]  /*215c0*/  S2R R7, SR_CgaCtaId ;  /* 0x0000000000077919 */ /* 0x001e220000008800 */
[----:B------:R-:W-:Y:S01]  /*215d0*/  MOV R0, 0x400 ;  /* 0x0000040000007802 */ /* 0x000fe20000000f00 */
[----:B------:R-:W-:Y:S01]  /*215e0*/  BSSY B0, `(.L_x_6419) ;  /* 0x000031b000007945 */ /* 0x000fe20003800000 */
[----:B------:R-:W-:Y:S02]  /*215f0*/  BAR.SYNC.DEFER_BLOCKING 0x5, 0x180 ;  /* 0x0146000000007b1d */ /* 0x000fe40000010000 */
[----:B0-----:R-:W-:-:S04]  /*21600*/  LEA R0, R7, R0, 0x18 ;  /* 0x0000000007007211 */ /* 0x001fc800078ec0ff */
[----:B------:R-:W-:Y:S02]  /*21610*/  R2UR UR46, R0 ;  /* 0x00000000002e72ca */ /* 0x000fe400000e0000 */
[----:B------:R-:W-:-:S04]  /*21620*/  PRMT R0, R3, 0x9910, RZ ;  /* 0x0000991003007816 */ /* 0x000fc800000000ff */
[----:B------:R-:W-:-:S07]  /*21630*/  ISETP.NE.AND P0, PT, R0, RZ, PT ;  /* 0x000000ff0000720c */ /* 0x000fce0003f05270 */
[----:B------:R-:W0:Y:S02]  /*21640*/  LDS.128 R8, [UR46+0x388d0] ;  /* 0x0388d02eff087984 */ /* 0x000e240008000c00 */
[----:B0-----:R-:W-:Y:S02]  /*21650*/  R2UR UR5, R9 ;  /* 0x00000000090572ca */ /* 0x001fe400000e0000 */
[----:B------:R-:W-:Y:S02]  /*21660*/  R2UR UR7, R10 ;  /* 0x000000000a0772ca */ /* 0x000fe400000e0000 */
[----:B------:R-:W-:Y:S01]  /*21670*/  R2UR UR6, R11 ;  /* 0x000000000b0672ca */ /* 0x000fe200000e0000 */
[----:B------:R-:W-:Y:S06]  /*21680*/  BAR.ARV 0x4, 0x180 ;  /* 0x0106000000007b1d */ /* 0x000fec0000002000 */
[----:B------:R-:W-:Y:S08]  /*21690*/  @!P0 BRA `(.L_x_6420) ;  /* 0x0000002000ac8947 */ /* 0x000ff00003800000 */
[----:B------:R-:W2:Y:S04]  /*216a0*/  LDL.128 R140, [R1+0x1d0] ;  /* 0x0001d000018c7983 */ /* 0x000ea80000100c00 */
[----:B------:R-:W3:Y:S04]  /*216b0*/  LDL.128 R132, [R1+0x1f0] ;  /* 0x0001f00001847983 */ /* 0x000ee80000100c00 */
[----:B------:R-:W4:Y:S04]  /*216c0*/  LDL.128 R136, [R1+0x1e0] ;  /* 0x0001e00001887983 */ /* 0x000f280000100c00 */
        /* <DEDUP_REMOVED lines=28> */
[----:B------:R-:W4:Y:S01]  /*21890*/  LDL.128 R8, [R1+0x3c0] ;  /* 0x0003c00001087983 */ /* 0x000f220000100c00 */
[----:B------:R-:W-:Y:S01]  /*218a0*/  IADD3 R5, P1, R16, 0x20, RZ ;  /* 0x0000002010057810 */ /* 0x000fe20007f3e0ff */
[----:B------:R-:W-:-:S03]  /*218b0*/  ULDC.64 UR8, c[0x0][0xd00] ;  /* 0x0003400000087ab9 */ /* 0x000fc60000000a00 */
[----:B------:R-:W-:Y:S02]  /*218c0*/  LOP3.LUT R4, R5, 0x380, RZ, 0xc0, !PT ;  /* 0x0000038005047812 */ /* 0x000fe400078ec0ff */
[----:B------:R-:W-:Y:S02]  /*218d0*/  IADD3 R145, P0, R16, 0x40, RZ ;  /* 0x0000004010917810 */ /* 0x000fe40007f1e0ff */
[----:B------:R-:W-:Y:S02]  /*218e0*/  SHF.R.U64 R4, R4, 0x3, RZ ;  /* 0x0000000304047819 */ /* 0x000fe400000012ff */
[C---:B------:R-:W-:Y:S02]  /*218f0*/  IADD3 R147, P4, R16.reuse, 0x60, RZ ;  /* 0x0000006010937810 */ /* 0x040fe40007f9e0ff */
[C---:B------:R-:W-:Y:S02]  /*21900*/  IADD3 R149, P3, R16.reuse, 0x2000, RZ ;  /* 0x0000200010957810 */ /* 0x040fe40007f7e0ff */
[----:B------:R-:W-:-:S02]  /*21910*/  IADD3 R151, P6, R16, 0x2020, RZ ;  /* 0x0000202010977810 */ /* 0x000fc40007fde0ff */
[----:B------:R-:W-:Y:S02]  /*21920*/  LOP3.LUT R144, R145, 0x380, RZ, 0xc0, !PT ;  /* 0x0000038091907812 */ /* 0x000fe400078ec0ff */
[----:B------:R-:W-:Y:S01]  /*21930*/  LOP3.LUT R4, R4, R5, RZ, 0x3c, !PT ;  /* 0x0000000504047212 */ /* 0x000fe200078e3cff */
[----:B------:R-:W-:Y:S01]  /*21940*/  IMAD.X R5, RZ, RZ, R17, P1 ;  /* 0x000000ffff057224 */ /* 0x000fe200008e0611 */
[C---:B------:R-:W-:Y:S02]  /*21950*/  IADD3 R153, P5, R16.reuse, 0x2040, RZ ;  /* 0x0000204010997810 */ /* 0x040fe40007fbe0ff */
[----:B------:R-:W-:Y:S02]  /*21960*/  LOP3.LUT R146, R147, 0x380, RZ, 0xc0, !PT ;  /* 0x0000038093927812 */ /* 0x000fe400078ec0ff */
[----:B------:R-:W-:Y:S02]  /*21970*/  IADD3 R155, P2, R16, 0x2060, RZ ;  /* 0x00002060109b7810 */ /* 0x000fe40007f5e0ff */
[----:B------:R-:W-:-:S02]  /*21980*/  LOP3.LUT R148, R149, 0x380, RZ, 0xc0, !PT ;  /* 0x0000038095947812 */ /* 0x000fc400078ec0ff */
[----:B------:R-:W-:Y:S02]  /*21990*/  IADD3 R157, P1, R16, 0x4000, RZ ;  /* 0x00004000109d7810 */ /* 0x000fe40007f3e0ff */
[----:B------:R-:W-:Y:S02]  /*219a0*/  LOP3.LUT R150, R151, 0x380, RZ, 0xc0, !PT ;  /* 0x0000038097967812 */ /* 0x000fe400078ec0ff */
[----:B------:R-:W-:Y:S02]  /*219b0*/  SHF.R.U64 R144, R144, 0x3, RZ ;  /* 0x0000000390907819 */ /* 0x000fe400000012ff */
[----:B------:R-:W-:Y:S02]  /*219c0*/  LOP3.LUT R152, R153, 0x380, RZ, 0xc0, !PT ;  /* 0x0000038099987812 */ /* 0x000fe400078ec0ff */
[----:B------:R-:W-:Y:S02]  /*219d0*/  SHF.R.U64 R146, R146, 0x3, RZ ;  /* 0x0000000392927819 */ /* 0x000fe400000012ff */
[----:B------:R-:W-:-:S02]  /*219e0*/  LOP3.LUT R154, R155, 0x380, RZ, 0xc0, !PT ;  /* 0x000003809b9a7812 */ /* 0x000fc400078ec0ff */
[----:B------:R-:W-:Y:S02]  /*219f0*/  LOP3.LUT R165, R16, 0x380, RZ, 0xc0, !PT ;  /* 0x0000038010a57812 */ /* 0x000fe400078ec0ff */
[----:B------:R-:W-:Y:S02]  /*21a00*/  SHF.R.U64 R148, R148, 0x3, RZ ;  /* 0x0000000394947819 */ /* 0x000fe400000012ff */
[----:B------:R-:W-:Y:S02]  /*21a10*/  LOP3.LUT R156, R157, 0x380, RZ, 0xc0, !PT ;  /* 0x000003809d9c7812 */ /* 0x000fe400078ec0ff */
[----:B------:R-:W-:Y:S02]  /*21a20*/  SHF.R.U64 R150, R150, 0x3, RZ ;  /* 0x0000000396967819 */ /* 0x000fe400000012ff */
[----:B------:R-:W-:Y:S01]  /*21a30*/  LOP3.LUT R144, R144, R145, RZ, 0x3c, !PT ;  /* 0x0000009190907212 */ /* 0x000fe200078e3cff */
[----:B------:R-:W-:Y:S01]  /*21a40*/  IMAD.X R145, RZ, RZ, R17, P0 ;  /* 0x000000ffff917224 */ /* 0x000fe200000e0611 */
[----:B------:R-:W-:-:S02]  /*21a50*/  SHF.R.U64 R152, R152, 0x3, RZ ;  /* 0x0000000398987819 */ /* 0x000fc400000012ff */
[----:B------:R-:W-:Y:S01]  /*21a60*/  LOP3.LUT R146, R146, R147, RZ, 0x3c, !PT ;  /* 0x0000009392927212 */ /* 0x000fe200078e3cff */
[--C-:B------:R-:W-:Y:S01]  /*21a70*/  IMAD.X R147, RZ, RZ, R17.reuse, P4 ;  /* 0x000000ffff937224 */ /* 0x100fe200020e0611 */
[----:B------:R-:W-:Y:S02]  /*21a80*/  SHF.R.U64 R154, R154, 0x3, RZ ;  /* 0x000000039a9a7819 */ /* 0x000fe400000012ff */
[----:B------:R-:W-:Y:S02]  /*21a90*/  SHF.R.U64 R165, R165, 0x3, RZ ;  /* 0x00000003a5a57819 */ /* 0x000fe400000012ff */
[----:B------:R-:W-:Y:S01]  /*21aa0*/  LOP3.LUT R148, R148, R149, RZ, 0x3c, !PT ;  /* 0x0000009594947212 */ /* 0x000fe200078e3cff */
[----:B------:R-:W-:Y:S01]  /*21ab0*/  IMAD.X R149, RZ, RZ, R17, P3 ;  /* 0x000000ffff957224 */ /* 0x000fe200018e0611 */
[----:B------:R-:W-:Y:S02]  /*21ac0*/  IADD3 R159, P0, R16, 0x4020, RZ ;  /* 0x00004020109f7810 */ /* 0x000fe40007f1e0ff */
        /* <DEDUP_REMOVED lines=8> */
[----:B------:R-:W-:Y:S01]  /*21b50*/  IMAD.X R155, RZ, RZ, R17, P2 ;  /* 0x000000ffff9b7224 */ /* 0x000fe200010e0611 */
[----:B------:R-:W-:-:S02]  /*21b60*/  IADD3 R167, P6, R16, 0x6000, RZ ;  /* 0x0000600010a77810 */ /* 0x000fc40007fde0ff */
[----:B------:R-:W-:Y:S01]  /*21b70*/  LOP3.LUT R164, R165, R16, RZ, 0x3c, !PT ;  /* 0x00000010a5a47212 */ /* 0x000fe200078e3cff */
[--C-:B------:R-:W-:Y:S01]  /*21b80*/  IMAD.MOV.U32 R165, RZ, RZ, R17.reuse ;  /* 0x000000ffffa57224 */ /* 0x100fe200078e0011 */
[----:B------:R-:W-:Y:S02]  /*21b90*/  LOP3.LUT R158, R159, 0x380, RZ, 0xc0, !PT ;  /* 0x000003809f9e7812 */ /* 0x000fe400078ec0ff */
[----:B------:R-:W-:Y:S01]  /*21ba0*/  LOP3.LUT R156, R156, R157, RZ, 0x3c, !PT ;  /* 0x0000009d9c9c7212 */ /* 0x000fe200078e3cff */
[----:B------:R-:W-:Y:S01]  /*21bb0*/  IMAD.X R157, RZ, RZ, R17, P1 ;  /* 0x000000ffff9d7224 */ /* 0x000fe200008e0611 */
[C---:B------:R-:W-:Y:S02]  /*21bc0*/  IADD3 R169, P5, R16.reuse, 0x6020, RZ ;  /* 0x0000602010a97810 */ /* 0x040fe40007fbe0ff */
[----:B------:R-:W-:Y:S02]  /*21bd0*/  LOP3.LUT R160, R161, 0x380, RZ, 0xc0, !PT ;  /* 0x00000380a1a07812 */ /* 0x000fe400078ec0ff */
[----:B------:R-:W-:-:S02]  /*21be0*/  IADD3 R171, P2, R16, 0x6040, RZ ;  /* 0x0000604010ab7810 */ /* 0x000fc40007f5e0ff */
[----:B------:R-:W-:Y:S02]  /*21bf0*/  LOP3.LUT R162, R163, 0x380, RZ, 0xc0, !PT ;  /* 0x00000380a3a27812 */ /* 0x000fe400078ec0ff */
[----:B------:R-:W-:Y:S02]  /*21c00*/  IADD3 R21, P1, R16, 0x6060, RZ ;  /* 0x0000606010157810 */ /* 0x000fe40007f3e0ff */
[----:B------:R-:W-:Y:S02]  /*21c10*/  LOP3.LUT R166, R167, 0x380, RZ, 0xc0, !PT ;  /* 0x00000380a7a67812 */ /* 0x000fe400078ec0ff */
[----:B------:R-:W-:Y:S02]  /*21c20*/  SHF.R.U64 R158, R158, 0x3, RZ ;  /* 0x000000039e9e7819 */ /* 0x000fe400000012ff */
[----:B------:R-:W-:Y:S02]  /*21c30*/  LOP3.LUT R168, R169, 0x380, RZ, 0xc0, !PT ;  /* 0x00000380a9a87812 */ /* 0x000fe400078ec0ff */
[----:B------:R-:W-:-:S02]  /*21c40*/  SHF.R.U64 R160, R160, 0x3, RZ ;  /* 0x00000003a0a07819 */ /* 0x000fc400000012ff */
[----:B------:R-:W-:Y:S02]  /*21c50*/  LOP3.LUT R170, R171, 0x380, RZ, 0xc0, !PT ;  /* 0x00000380abaa7812 */ /* 0x000fe400078ec0ff */
[----:B------:R-:W-:Y:S02]  /*21c60*/  MOV R164, R164 ;  /* 0x000000a400a47202 */ /* 0x000fe40000000f00 */
[----:B------:R-:W-:Y:S02]  /*21c70*/  SHF.R.U64 R162, R162, 0x3, RZ ;  /* 0x00000003a2a27819 */ /* 0x000fe400000012ff */
[----:B------:R-:W-:Y:S02]  /*21c80*/  LOP3.LUT R20, R21, 0x380, RZ, 0xc0, !PT ;  /* 0x0000038015147812 */ /* 0x000fe400078ec0ff */
[----:B------:R-:W-:Y:S02]  /*21c90*/  MOV R4, R4 ;  /* 0x0000000400047202 */ /* 0x000fe40000000f00 */
[----:B------:R-:W-:-:S02]  /*21ca0*/  SHF.R.U64 R166, R166, 0x3, RZ ;  /* 0x00000003a6a67819 */ /* 0x000fc400000012ff */
[----:B------:R-:W-:Y:S02]  /*21cb0*/  MOV R144, R144 ;  /* 0x0000009000907202 */ /* 0x000fe40000000f00 */
[----:B------:R-:W-:Y:S01]  /*21cc0*/  LOP3.LUT R158, R158, R159, RZ, 0x3c, !PT ;  /* 0x0000009f9e9e7212 */ /* 0x000fe200078e3cff */
[--C-:B------:R-:W-:Y:S01]  /*21cd0*/  IMAD.X R159, RZ, RZ, R17.reuse, P0 ;  /* 0x000000ffff9f7224 */ /* 0x100fe200000e0611 */
[----:B------:R-:W-:Y:S02]  /*21ce0*/  SHF.R.U64 R168, R168, 0x3, RZ ;  /* 0x00000003a8a87819 */ /* 0x000fe400000012ff */
[----:B------:R-:W-:Y:S02]  /*21cf0*/  MOV R146, R146 ;  /* 0x0000009200927202 */ /* 0x000fe40000000f00 */
[----:B------:R-:W-:Y:S01]  /*21d00*/  LOP3.LUT R160, R160, R161, RZ, 0x3c, !PT ;  /* 0x000000a1a0a07212 */ /* 0x000fe200078e3cff */
[----:B------:R-:W-:Y:S01]  /*21d10*/  IMAD.X R161, RZ, RZ, R17, P4 ;  /* 0x000000ffffa17224 */ /* 0x000fe200020e0611 */
[----:B------:R-:W-:-:S02]  /*21d20*/  SHF.R.U64 R170, R170, 0x3, RZ ;  /* 0x00000003aaaa7819 */ /* 0x000fc400000012ff */
[----:B------:R-:W-:Y:S02]  /*21d30*/  MOV R148, R148 ;  /* 0x0000009400947202 */ /* 0x000fe40000000f00 */
[----:B------:R-:W-:Y:S01]  /*21d40*/  LOP3.LUT R162, R162, R163, RZ, 0x3c, !PT ;  /* 0x000000a3a2a27212 */ /* 0x000fe200078e3cff */
[--C-:B------:R-:W-:Y:S01]  /*21d50*/  IMAD.X R163, RZ, RZ, R17.reuse, P3 ;  /* 0x000000ffffa37224 */ /* 0x100fe200018e0611 */
[----:B------:R-:W-:Y:S02]  /*21d60*/  SHF.R.U64 R20, R20, 0x3, RZ ;  /* 0x0000000314147819 */ /* 0x000fe400000012ff */
[----:B------:R-:W-:Y:S02]  /*21d70*/  MOV R150, R150 ;  /* 0x0000009600967202 */ /* 0x000fe40000000f00 */
[----:B------:R-:W-:Y:S01]  /*21d80*/  LOP3.LUT R166, R166, R167, RZ, 0x3c, !PT ;  /* 0x000000a7a6a67212 */ /* 0x000fe200078e3cff */
[--C-:B------:R-:W-:Y:S01]  /*21d90*/  IMAD.X R167, RZ, RZ, R17.reuse, P6 ;  /* 0x000000ffffa77224 */ /* 0x100fe200030e0611 */
[----:B------:R-:W-:Y:S01]  /*21da0*/  MOV R152, R152 ;  /* 0x0000009800987202 */ /* 0x000fe20000000f00 */
[----:B------:R-:W-:Y:S01]  /*21db0*/  UISETP.NE.U32.AND UP0, UPT, UR8, URZ, UPT ;  /* 0x0000003f0800728c */ /* 0x000fe2000bf05070 */
[----:B------:R-:W-:Y:S01]  /*21dc0*/  LOP3.LUT R168, R168, R169, RZ, 0x3c, !PT ;  /* 0x000000a9a8a87212 */ /* 0x000fe200078e3cff */
[----:B------:R-:W-:Y:S01]  /*21dd0*/  IMAD.X R169, RZ, RZ, R17, P5 ;  /* 0x000000ffffa97224 */ /* 0x000fe200028e0611 */
[----:B------:R-:W-:-:S02]  /*21de0*/  MOV R154, R154 ;  /* 0x0000009a009a7202 */ /* 0x000fc40000000f00 */
[----:B------:R-:W-:Y:S01]  /*21df0*/  LOP3.LUT R170, R170, R171, RZ, 0x3c, !PT ;  /* 0x000000abaaaa7212 */ /* 0x000fe200078e3cff */
[--C-:B------:R-:W-:Y:S01]  /*21e00*/  IMAD.X R171, RZ, RZ, R17.reuse, P2 ;  /* 0x000000ffffab7224 */ /* 0x100fe200010e0611 */
[----:B------:R-:W-:Y:S02]  /*21e10*/  MOV R156, R156 ;  /* 0x0000009c009c7202 */ /* 0x000fe40000000f00 */
[----:B------:R-:W-:Y:S01]  /*21e20*/  LOP3.LUT R20, R20, R21, RZ, 0x3c, !PT ;  /* 0x0000001514147212 */ /* 0x000fe200078e3cff */
[----:B------:R-:W-:Y:S01]  /*21e30*/  IMAD.X R21, RZ, RZ, R17, P1 ;  /* 0x000000ffff157224 */ /* 0x000fe200008e0611 */
[----:B------:R-:W-:Y:S02]  /*21e40*/  MOV R158, R158 ;  /* 0x0000009e009e7202 */ /* 0x000fe40000000f00 */
[----:B------:R-:W-:Y:S01]  /*21e50*/  MOV R160, R160 ;  /* 0x000000a000a07202 */ /* 0x000fe20000000f00 */
[----:B------:R-:W-:Y:S01]  /*21e60*/  UISETP.NE.AND.EX UP0, UPT, UR9, URZ, UPT, UP0 ;  /* 0x0000003f0900728c */ /* 0x000fe2000bf05300 */
[----:B------:R-:W-:-:S02]  /*21e70*/  MOV R162, R162 ;  /* 0x000000a200a27202 */ /* 0x000fc40000000f00 */
[----:B------:R-:W-:Y:S01]  /*21e80*/  MOV R166, R166 ;  /* 0x000000a600a67202 */ /* 0x000fe20000000f00 */
[----:B------:R-:W-:Y:S01]  /*21e90*/  ULDC.64 UR8, c[0x0][0xd00] ;  /* 0x0003400000087ab9 */ /* 0x000fe20000000a00 */
[----:B------:R-:W-:Y:S01]  /*21ea0*/  MOV R168, R168 ;  /* 0x000000a800a87202 */ /* 0x000fe20000000f00 */
[----:B------:R-:W-:Y:S01]  /*21eb0*/  UIMAD.WIDE UR8, UR59, 0x4, UR8 ;  /* 0x000000043b0878a5 */ /* 0x000fe2000f8e0208 */
[----:B------:R-:W-:Y:S02]  /*21ec0*/  MOV R170, R170 ;  /* 0x000000aa00aa7202 */ /* 0x000fe40000000f00 */
[----:B------:R-:W-:Y:S02]  /*21ed0*/  MOV R20, R20 ;  /* 0x0000001400147202 */ /* 0x000fe40000000f00 */
[----:B--2---:R-:W-:Y:S02]  /*21ee0*/  F2FP.F16.F32.PACK_AB R140, R141, R140 ;  /* 0x0000008c8d8c723e */ /* 0x004fe400000000ff */
[----:B------:R-:W-:-:S02]  /*21ef0*/  F2FP.F16.F32.PACK_AB R141, R143, R142 ;  /* 0x0000008e8f8d723e */ /* 0x000fc400000000ff */
[----:B---3--:R-:W-:Y:S02]  /*21f00*/  F2FP.F16.F32.PACK_AB R132, R133, R132 ;  /* 0x000000848584723e */ /* 0x008fe400000000ff */
[----:B------:R-:W-:Y:S02]  /*21f10*/  F2FP.F16.F32.PACK_AB R133, R135, R134 ;  /* 0x000000868785723e */ /* 0x000fe400000000ff */
[----:B----4-:R-:W-:Y:S02]  /*21f20*/  F2FP.F16.F32.PACK_AB R142, R137, R136 ;  /* 0x00000088898e723e */ /* 0x010fe400000000ff */
[----:B------:R-:W-:Y:S01]  /*21f30*/  F2FP.F16.F32.PACK_AB R143, R139, R138 ;  /* 0x0000008a8b8f723e */ /* 0x000fe200000000ff */
        /* <DEDUP_REMOVED lines=14> */
[----:B------:R-:W-:Y:S01]  /*22020*/  STSM.16.M88.4 [R164], R140 ;  /* 0x0000008ca4007844 */ /* 0x000fe20000000200 */
        /* <DEDUP_REMOVED lines=52> */
[----:B------:R-:W-:Y:S01]  /*22370*/  F2FP.F16.F32.PACK_AB R31, R27, R26 ;  /* 0x0000001a1b1f723e */ /* 0x000fe200000000ff */
[----:B------:R-:W-:Y:S01]  /*22380*/  STSM.16.M88.4 [R162], R52 ;  /* 0x00000034a2007844 */ /* 0x000fe20000000200 */
[----:B------:R-:W-:-:S02]  /*22390*/  F2FP.F16.F32.PACK_AB R14, R9, R8 ;  /* 0x00000008090e723e */ /* 0x000fc400000000ff */
[----:B------:R-:W-:Y:S01]  /*223a0*/  F2FP.F16.F32.PACK_AB R15, R11, R10 ;  /* 0x0000000a0b0f723e */ /* 0x000fe200000000ff */
[----:B------:R-:W-:Y:S01]  /*223b0*/  STSM.16.M88.4 [R166], R44 ;  /* 0x0000002ca6007844 */ /* 0x000fe20000000200 */
[----:B------:R-:W-:-:S03]  /*223c0*/  IMAD.U32 R8, RZ, RZ, UR8 ;  /* 0x00000008ff087e24 */ /* 0x000fc6000f8e00ff */
[----:B------:R-:W-:Y:S01]  /*223d0*/  STSM.16.M88.4 [R168], R36 ;  /* 0x00000024a8007844 */ /* 0x000fe20000000200 */
[----:B------:R-:W-:Y:S01]  /*223e0*/  IMAD.U32 R9, RZ, RZ, UR9 ;  /* 0x00000009ff097e24 */ /* 0x000fe2000f8e00ff */
[----:B------:R-:W-:Y:S02]  /*223f0*/  ULDC.64 UR8, c[0x0][0xd08] ;  /* 0x0003420000087ab9 */ /* 0x000fe40000000a00 */
[----:B------:R-:W-:Y:S04]  /*22400*/  STSM.16.M88.4 [R170], R28 ;  /* 0x0000001caa007844 */ /* 0x000fe80000000200 */
[----:B------:R0:W-:Y:S01]  /*22410*/  STSM.16.M88.4 [R20], R12 ;  /* 0x0000000c14007844 */ /* 0x0001e20000000200 */
[----:B------:R-:W-:-:S04]  /*22420*/  UISETP.NE.U32.AND UP1, UPT, UR8, URZ, UPT ;  /* 0x0000003f0800728c */ /* 0x000fc8000bf25070 */
[----:B------:R-:W-:Y:S01]  /*22430*/  UISETP.NE.AND.EX UP1, UPT, UR9, URZ, UPT, UP1 ;  /* 0x0000003f0900728c */ /* 0x000fe2000bf25310 */
[----:B------:R-:W-:Y:S01]  /*22440*/  BAR.SYNC.DEFER_BLOCKING 0x1, 0x100 ;  /* 0x0044000000007b1d */ /* 0x000fe20000010000 */
[----:B------:R-:W-:-:S04]  /*22450*/  PLOP3.LUT P0, PT, PT, PT, UP0, 0x80, 0x0 ;  /* 0x000000000000781c */ /* 0x000fc80003f0f008 */
[----:B------:R-:W-:-:S05]  /*22460*/  PLOP3.LUT P6, PT, PT, PT, UP1, 0x80, 0x0 ;  /* 0x000000000000781c */ /* 0x000fca0003fcf018 */
[----:B------:R-:W-:Y:S02]  /*22470*/  @UP1 ULDC.64 UR8, c[0x0][0xd08] ;  /* 0x0003420000081ab9 */ /* 0x000fe40000000a00 */
[----:B------:R-:W-:Y:S01]  /*22480*/  @UP1 UIMAD.WIDE UR8, UR59, 0x4, UR8 ;  /* 0x000000043b0818a5 */ /* 0x000fe2000f8e0208 */
[----:B------:R-:W-:Y:S02]  /*22490*/  ULDC UR4, c[0x0][0xb88] ;  /* 0x0002e20000047ab9 */ /* 0x000fe40000000800 */
[----:B------:R-:W-:-:S03]  /*224a0*/  IMAD.U32 R6, RZ, RZ, UR4 ;  /* 0x00000004ff067e24 */ /* 0x000fc6000f8e00ff */
[----:B0-----:R-:W-:Y:S02]  /*224b0*/  IMAD.U32 R14, RZ, RZ, UR8 ;  /* 0x00000008ff0e7e24 */ /* 0x001fe4000f8e00ff */
[----:B------:R-:W-:Y:S01]  /*224c0*/  IMAD.U32 R15, RZ, RZ, UR9 ;  /* 0x00000009ff0f7e24 */ /* 0x000fe2000f8e00ff */
[----:B------:R-:W2:Y:S04]  /*224d0*/  @P0 LDG.E R0, desc[UR36][R8.64] ;  /* 0x0000002408000981 */ /* 0x000ea8000c1e1900 */
[----:B------:R0:W5:Y:S01]  /*224e0*/  @P6 LDG.E R6, desc[UR36][R14.64] ;  /* 0x000000240e066981 */ /* 0x000162000c1e1900 */
[----:B------:R-:W-:-:S04]  /*224f0*/  IMAD R5, R195, 0x40, R192 ;  /* 0x00000040c3057824 */ /* 0x000fc800078e02c0 */
        /* <DEDUP_REMOVED lines=11> */
[----:B------:R-:W-:Y:S02]  /*225b0*/  LOP3.LUT R32, R33, 0x380, RZ, 0xc0, !PT ;  /* 0x0000038021207812 */ /* 0x000fe400078ec0ff */
[----:B------:R-:W-:-:S02]  /*225c0*/  LOP3.LUT R36, R37, 0x380, RZ, 0xc0, !PT ;  /* 0x0000038025247812 */ /* 0x000fc400078ec0ff */
        /* <DEDUP_REMOVED lines=14> */
[----:B--2---:R-:W-:Y:S01]  /*226b0*/  @P0 R2UR UR4, R0 ;  /* 0x00000000000402ca */ /* 0x004fe200000e0000 */
[----:B0-----:R-:W-:-:S14]  /*226c0*/  @P6 BRA `(.L_x_6421) ;  /* 0x0000000000106947 */ /* 0x001fdc0003800000 */
[----:B------:R-:W-:Y:S05]  /*226d0*/  @!P0 BRA `(.L_x_6421) ;  /* 0x00000000000c8947 */ /* 0x000fea0003800000 */
[----:B------:R-:W2:Y:S04]  /*226e0*/  LDG.E R3, desc[UR36][R8.64] ;  /* 0x0000002408037981 */ /* 0x000ea8000c1e1900 */
[----:B-----5:R-:W2:Y:S02]  /*226f0*/  LDG.E R6, desc[UR36][R8.64+0x4] ;  /* 0x0000042408067981 */ /* 0x020ea4000c1e1900 */
[----:B--2---:R-:W-:-:S07]  /*22700*/  IMAD.IADD R6, R6, 0x1, -R3 ;  /* 0x0000000106067824 */ /* 0x004fce00078e0a03 */
.L_x_6421:
[----:B------:R-:W-:Y:S01]  /*22710*/  IADD3 R45, P0, R4, 0x7000, RZ ;  /* 0x00007000042d7810 */ /* 0x000fe20007f1e0ff */
[--C-:B------:R-:W-:Y:S01]  /*22720*/  IMAD.X R25, RZ, RZ, R5.reuse, P1 ;  /* 0x000000ffff197224 */ /* 0x100fe200008e0605 */
[----:B------:R-:W-:Y:S01]  /*22730*/  ISETP.NE.AND P6, PT, R10, RZ, PT ;  /* 0x000000ff0a00720c */ /* 0x000fe20003fc5270 */
[--C-:B------:R-:W-:Y:S01]  /*22740*/  IMAD.X R29, RZ, RZ, R5.reuse, P2 ;  /* 0x000000ffff1d7224 */ /* 0x100fe200010e0605 */
[----:B------:R-:W-:Y:S01]  /*22750*/  LOP3.LUT R44, R45, 0x380, RZ, 0xc0, !PT ;  /* 0x000003802d2c7812 */ /* 0x000fe200078ec0ff */
[----:B------:R-:W0:Y:S01]  /*22760*/  SHFL.IDX PT, R10, R205, RZ, 0x1f ;  /* 0x00001fffcd0a7589 */ /* 0x000e2200000e0000 */
[--C-:B------:R-:W-:Y:S01]  /*22770*/  IMAD.X R33, RZ, RZ, R5.reuse, P3 ;  /* 0x000000ffff217224 */ /* 0x100fe200018e0605 */
[----:B------:R-:W-:Y:S01]  /*22780*/  IADD3 R53, P1, R4, 0x9000, RZ ;  /* 0x0000900004357810 */ /* 0x000fe20007f3e0ff */
[--C-:B------:R-:W-:Y:S01]  /*22790*/  IMAD.X R13, RZ, RZ, R5.reuse, P6 ;  /* 0x000000ffff0d7224 */ /* 0x100fe200030e0605 */
[----:B------:R-:W-:Y:S01]  /*227a0*/  SHF.R.U64 R44, R44, 0x3, RZ ;  /* 0x000000032c2c7819 */ /* 0x000fe200000012ff */
[--C-:B------:R-:W-:Y:S01]  /*227b0*/  IMAD.X R37, RZ, RZ, R5.reuse, P4 ;  /* 0x000000ffff257224 */ /* 0x100fe200020e0605 */
[----:B------:R-:W-:Y:S01]  /*227c0*/  IADD3 R49, P6, R4, 0x8000, RZ ;  /* 0x0000800004317810 */ /* 0x000fe20007fde0ff */
[--C-:B------:R-:W-:Y:S01]  /*227d0*/  IMAD.X R41, RZ, RZ, R5.reuse, P5 ;  /* 0x000000ffff297224 */ /* 0x100fe200028e0605 */
[----:B------:R-:W-:Y:S01]  /*227e0*/  LOP3.LUT R44, R44, R45, RZ, 0x3c, !PT ;  /* 0x0000002d2c2c7212 */ /* 0x000fe200078e3cff */
[--C-:B------:R-:W-:Y:S01]  /*227f0*/  IMAD.X R45, RZ, RZ, R5.reuse, P0 ;  /* 0x000000ffff2d7224 */ /* 0x100fe200000e0605 */
[----:B------:R-:W-:Y:S01]  /*22800*/  IADD3 R73, P0, R4, 0xe000, RZ ;  /* 0x0000e00004497810 */ /* 0x000fe20007f1e0ff */
[----:B------:R-:W-:Y:S01]  /*22810*/  USHF.R.S32.HI UR9, URZ, 0x1f, UR59 ;  /* 0x0000001f3f097899 */ /* 0x000fe2000801143b */
[----:B------:R-:W-:Y:S01]  /*22820*/  LOP3.LUT R48, R49, 0x380, RZ, 0xc0, !PT ;  /* 0x0000038031307812 */ /* 0x000fe200078ec0ff */
[----:B------:R-:W-:Y:S01]  /*22830*/  USHF.R.S32.HI UR16, URZ, 0x1f, UR4 ;  /* 0x0000001f3f107899 */ /* 0x000fe20008011404 */
[----:B------:R-:W-:Y:S01]  /*22840*/  LOP3.LUT R72, R73, 0x380, RZ, 0xc0, !PT ;  /* 0x0000038049487812 */ /* 0x000fe200078ec0ff */
        /* <DEDUP_REMOVED lines=42> */
[----:B------:R-:W-:Y:S01]  /*22af0*/  LOP3.LUT R76, R0, R3, RZ, 0x3c, !PT ;  /* 0x00000003004c7212 */ /* 0x000fe200078e3cff */
[----:B------:R-:W-:Y:S06]  /*22b00*/  @P0 BRA `(.L_x_6422) ;  /* 0x0000000000cc0947 */ /* 0x000fec0003800000 */
[----:B------:R-:W0:Y:S01]  /*22b10*/  LDC R10, c[0x0][0xce8] ;  /* 0x00033a00ff0a7b82 */ /* 0x000e220000000800 */
[----:B------:R-:W-:Y:S01]  /*22b20*/  IMAD.MOV R3, RZ, RZ, -R213 ;  /* 0x000000ffff037224 */ /* 0x000fe200078e0ad5 */
[----:B------:R-:W-:Y:S01]  /*22b30*/  ULDC.64 UR12, c[0x0][0xc90] ;  /* 0x00032400000c7ab9 */ /* 0x000fe20000000a00 */
[----:B------:R-:W-:Y:S02]  /*22b40*/  IMAD.U32 R5, RZ, RZ, UR58 ;  /* 0x0000003aff057e24 */ /* 0x000fe4000f8e00ff */
[----:B------:R-:W-:Y:S01]  /*22b50*/  IMAD.U32 R4, RZ, RZ, UR58 ;  /* 0x0000003aff047e24 */ /* 0x000fe2000f8e00ff */
[----:B------:R-:W-:Y:S01]  /*22b60*/  ISETP.NE.AND P0, PT, R216, R3, PT ;  /* 0x00000003d800720c */ /* 0x000fe20003f05270 */
[----:B------:R-:W-:Y:S01]  /*22b70*/  IMAD R26, R5, 0x40, R22 ;  /* 0x00000040051a7824 */ /* 0x000fe200078e0216 */
[----:B------:R-:W-:Y:S01]  /*22b80*/  UMOV UR10, UR4 ;  /* 0x00000004000a7c82 */ /* 0x000fe20008000000 */
[----:B------:R-:W-:Y:S01]  /*22b90*/  UMOV UR11, UR16 ;  /* 0x00000010000b7c82 */ /* 0x000fe20008000000 */
[----:B------:R-:W-:Y:S01]  /*22ba0*/  ULDC.64 UR14, c[0x0][0xc98] ;  /* 0x00032600000e7ab9 */ /* 0x000fe20000000a00 */
[----:B0----5:R-:W-:-:S05]  /*22bb0*/  IMAD R21, R6, R10, RZ ;  /* 0x0000000a06157224 */ /* 0x021fca00078e02ff */
[----:B------:R-:W-:-:S13]  /*22bc0*/  ISETP.GE.OR P1, PT, R26, R21, P0 ;  /* 0x000000151a00720c */ /* 0x000fda0000726670 */
[----:B------:R-:W2:Y:S01]  /*22bd0*/  @!P1 LDL R15, [R1+0x3f0] ;  /* 0x0003f000010f9983 */ /* 0x000ea20000100800 */
[----:B------:R-:W-:Y:S01]  /*22be0*/  ISETP.NE.AND P2, PT, R10, 0x1, PT ;  /* 0x000000010a00780c */ /* 0x000fe20003f45270 */
[----:B------:R-:W-:Y:S01]  /*22bf0*/  IMAD R5, R4, 0x40, R227 ;  /* 0x0000004004057824 */ /* 0x000fe200078e02e3 */
[----:B------:R-:W-:Y:S02]  /*22c00*/  UIMAD UR9, UR17, UR12, URZ ;  /* 0x0000000c110972a4 */ /* 0x000fe4000f8e023f */
[----:B------:R-:W-:Y:S01]  /*22c10*/  UIMAD.WIDE.U32 UR10, UR45, UR12, UR10 ;  /* 0x0000000c2d0a72a5 */ /* 0x000fe2000f8e000a */
        /* <DEDUP_REMOVED lines=21> */
[----:B------:R-:W-:Y:S01]  /*22d70*/  ULDC.64 UR10, c[0x0][0xc50] ;  /* 0x00031400000a7ab9 */ /* 0x000fe20000000a00 */
[----:B------:R-:W-:Y:S01]  /*22d80*/  VIADD R0, R26, 0x8 ;  /* 0x000000081a007836 */ /* 0x000fe20000000000 */
[----:B------:R-:W-:Y:S01]  /*22d90*/  LEA R14, P2, R4, UR10, 0x2 ;  /* 0x0000000a040e7c11 */ /* 0x000fe2000f8410ff */
[----:B------:R-:W-:-:S03]  /*22da0*/  IMAD.IADD R3, R5, 0x1, R3 ;  /* 0x0000000105037824 */ /* 0x000fc600078e0203 */
[----:B------:R-:W-:Y:S01]  /*22db0*/  ISETP.GE.OR P0, PT, R0, R21, P0 ;  /* 0x000000150000720c */ /* 0x000fe20000706670 */
[----:B------:R-:W-:Y:S01]  /*22dc0*/  SHFL.IDX PT, R10, R14, RZ, 0x1c1f ;  /* 0x001c1fff0e0a7589 */ /* 0x000fe200000e0000 */
[----:B------:R-:W-:-:S05]  /*22dd0*/  LEA.HI.X R20, R4, UR11, R3, 0x2, P2 ;  /* 0x0000000b04147c11 */ /* 0x000fca00090f1403 */
[----:B------:R-:W2:Y:S04]  /*22de0*/  SHFL.IDX PT, R11, R20, RZ, 0x1c1f ;  /* 0x001c1fff140b7589 */ /* 0x000ea800000e0000 */
[----:B--2---:R-:W-:Y:S04]  /*22df0*/  @!P1 ST.E desc[UR36][R10.64], R15 ;  /* 0x0000000f0a009985 */ /* 0x004fe8000c101924 */
[----:B------:R-:W2:Y:S04]  /*22e00*/  @!P0 LDL R3, [R1+0x3f4] ;  /* 0x0003f40001038983 */ /* 0x000ea80000100800 */
[----:B------:R-:W-:Y:S04]  /*22e10*/  SHFL.IDX PT, R4, R14, 0x1, 0x1c1f ;  /* 0x003c1f000e047f89 */ /* 0x000fe800000e0000 */
[----:B------:R-:W2:Y:S04]  /*22e20*/  SHFL.IDX PT, R5, R20, 0x1, 0x1c1f ;  /* 0x003c1f0014057f89 */ /* 0x000ea800000e0000 */
[----:B--2---:R0:W-:Y:S02]  /*22e30*/  @!P0 ST.E desc[UR36][R4.64], R3 ;  /* 0x0000000304008985 */ /* 0x0041e4000c101924 */
.L_x_6422:
[----:B------:R-:W1:Y:S01]  /*22e40*/  LDC R83, c[0x0][0xce8] ;  /* 0x00033a00ff537b82 */ /* 0x000e620000000800 */
[----:B------:R-:W-:Y:S01]  /*22e50*/  ULDC UR14, c[0x0][0xbc8] ;  /* 0x0002f200000e7ab9 */ /* 0x000fe20000000800 */
[----:B------:R-:W-:Y:S01]  /*22e60*/  ULDC.64 UR12, c[0x0][0xba0] ;  /* 0x0002e800000c7ab9 */ /* 0x000fe20000000a00 */
[----:B------:R-:W-:Y:S01]  /*22e70*/  ISETP.GE.AND P0, PT, R191, UR14, PT ;  /* 0x0000000ebf007c0c */ /* 0x000fe2000bf06270 */
[----:B------:R-:W5:Y:S01]  /*22e80*/  LD.E.128 R8, desc[UR36][R8.64] ;  /* 0x0000002408087980 */ /* 0x000f62000c101d00 */
[----:B------:R-:W-:Y:S02]  /*22e90*/  ISETP.GE.AND P1, PT, R192, UR14, PT ;  /* 0x0000000ec0007c0c */ /* 0x000fe4000bf26270 */
[----:B0-----:R-:W-:Y:S01]  /*22ea0*/  SEL R3, RZ, 0xffffffff, P0 ;  /* 0xffffffffff037807 */ /* 0x001fe20000000000 */
[----:B------:R-:W5:Y:S01]  /*22eb0*/  LD.E.128 R12, desc[UR36][R12.64] ;  /* 0x000000240c0c7980 */ /* 0x000f62000c101d00 */
[----:B------:R-:W-:-:S03]  /*22ec0*/  SEL R0, RZ, 0x1, P1 ;  /* 0x00000001ff007807 */ /* 0x000fc60000800000 */
[----:B------:R-:W-:Y:S01]  /*22ed0*/  IMAD.SHL.U32 R5, R3, 0x2, RZ ;  /* 0x0000000203057824 */ /* 0x000fe200078e00ff */
[----:B------:R-:W-:Y:S01]  /*22ee0*/  ISETP.GE.AND P0, PT, R190, UR14, PT ;  /* 0x0000000ebe007c0c */ /* 0x000fe2000bf06270 */
[----:B------:R-:W5:Y:S04]  /*22ef0*/  LD.E.128 R24, desc[UR36][R24.64] ;  /* 0x0000002418187980 */ /* 0x000f68000c101d00 */
[----:B------:R-:W5:Y:S04]  /*22f00*/  LD.E.128 R28, desc[UR36][R28.64] ;  /* 0x000000241c1c7980 */ /* 0x000f68000c101d00 */
[----:B------:R-:W5:Y:S01]  /*22f10*/  LD.E.128 R32, desc[UR36][R32.64] ;  /* 0x0000002420207980 */ /* 0x000f62000c101d00 */
[----:B-1----:R-:W-:-:S02]  /*22f20*/  ISETP.NE.AND P2, PT, R83, 0x1, PT ;  /* 0x000000015300780c */ /* 0x002fc40003f45270 */
[----:B------:R-:W-:Y:S01]  /*22f30*/  LOP3.LUT R0, R5, 0x2, R0, 0xe2, !PT ;  /* 0x0000000205007812 */ /* 0x000fe200078ee200 */
[----:B------:R-:W5:Y:S01]  /*22f40*/  LD.E.128 R36, desc[UR36][R36.64] ;  /* 0x0000002424247980 */ /* 0x000f62000c101d00 */
[----:B------:R-:W-:Y:S01]  /*22f50*/  SEL R3, RZ, 0xffffffff, P0 ;  /* 0xffffffffff037807 */ /* 0x000fe20000000000 */
[----:B------:R-:W-:Y:S02]  /*22f60*/  UIMAD UR9, UR16, UR12, URZ ;  /* 0x0000000c100972a4 */ /* 0x000fe4000f8e023f */
[----:B------:R-:W5:Y:S04]  /*22f70*/  LD.E.128 R40, desc[UR36][R40.64] ;  /* 0x0000002428287980 */ /* 0x000f68000c101d00 */
[----:B------:R-:W5:Y:S02]  /*22f80*/  LD.E.128 R44, desc[UR36][R44.64] ;  /* 0x000000242c2c7980 */ /* 0x000f64000c101d00 */
[----:B------:R-:W0:Y:S01]  /*22f90*/  @P2 LDC R5, c[0x0][0xcec] ;  /* 0x00033b00ff052b82 */ /* 0x000e220000000800 */
[----:B------:R-:W-:Y:S01]  /*22fa0*/  IMAD.SHL.U32 R3, R3, 0x4, RZ ;  /* 0x0000000403037824 */ /* 0x000fe200078e00ff */
[----:B------:R-:W-:Y:S01]  /*22fb0*/  ISETP.GE.AND P0, PT, R189, UR14, PT ;  /* 0x0000000ebd007c0c */ /* 0x000fe2000bf06270 */
[----:B------:R-:W5:Y:S04]  /*22fc0*/  LD.E.128 R48, desc[UR36][R48.64] ;  /* 0x0000002430307980 */ /* 0x000f68000c101d00 */
[----:B------:R-:W5:Y:S01]  /*22fd0*/  LD.E.128 R52, desc[UR36][R52.64] ;  /* 0x0000002434347980 */ /* 0x000f62000c101d00 */
[----:B------:R-:W1:Y:S01]  /*22fe0*/  @P2 LDC R21, c[0x0][0xcf0] ;  /* 0x00033c00ff152b82 */ /* 0x000e620000000800 */
        /* <DEDUP_REMOVED lines=9> */
[----:B------:R-:W5:Y:S01]  /*23080*/  LD.E.128 R56, desc[UR36][R56.64] ;  /* 0x0000002438387980 */ /* 0x000f62000c101d00 */
[----:B------:R-:W-:Y:S01]  /*23090*/  UIMAD UR4, UR17, UR12, URZ ;  /* 0x0000000c110472a4 */ /* 0x000fe2000f8e023f */
[----:B------:R-:W-:Y:S01]  /*230a0*/  IMAD R82, R81, 0x40, R0 ;  /* 0x0000004051527824 */ /* 0x000fe200078e0200 */
[----:B------:R-:W-:Y:S01]  /*230b0*/  SEL R0, RZ, 0xffffffff, P0 ;  /* 0xffffffffff007807 */ /* 0x000fe20000000000 */
[----:B------:R-:W-:Y:S01]  /*230c0*/  UIMAD.WIDE.U32 UR10, UR45, UR12, UR10 ;  /* 0x0000000c2d0a72a5 */ /* 0x000fe2000f8e000a */
[----:B------:R-:W5:Y:S01]  /*230d0*/  LD.E.128 R60, desc[UR36][R60.64] ;  /* 0x000000243c3c7980 */ /* 0x000f62000c101d00 */
[----:B------:R-:W-:Y:S01]  /*230e0*/  UIMAD UR4, UR45, UR13, UR4 ;  /* 0x0000000d2d0472a4 */ /* 0x000fe2000f8e0204 */
[----:B------:R-:W-:-:S02]  /*230f0*/  IMAD.SHL.U32 R4, R4, 0x8, RZ ;  /* 0x0000000804047824 */ /* 0x000fc400078e00ff */
[----:B------:R-:W-:Y:S01]  /*23100*/  ULDC.64 UR12, c[0x0][0xbf0] ;  /* 0x0002fc00000c7ab9 */ /* 0x000fe20000000a00 */
[----:B------:R-:W-:Y:S01]  /*23110*/  UIADD3 UR11, UR11, UR4, URZ ;  /* 0x000000040b0b7290 */ /* 0x000fe2000fffe03f */
[----:B------:R-:W-:Y:S01]  /*23120*/  IMAD.SHL.U32 R81, R0, 0x10, RZ ;  /* 0x0000001000517824 */ /* 0x000fe200078e00ff */
[----:B------:R-:W-:Y:S01]  /*23130*/  UIMAD UR4, UR18, UR12, URZ ;  /* 0x0000000c120472a4 */ /* 0x000fe2000f8e023f */
[----:B0-----:R-:W-:Y:S01]  /*23140*/  @P2 IMAD.HI.U32 R0, R82, R5, RZ ;  /* 0x0000000552002227 */ /* 0x001fe200078e00ff */
[----:B------:R-:W-:Y:S01]  /*23150*/  LOP3.LUT R4, R4, 0x8, R3, 0xe2, !PT ;  /* 0x0000000804047812 */ /* 0x000fe200078ee203 */
[----:B------:R-:W5:Y:S01]  /*23160*/  LD.E.128 R64, desc[UR36][R64.64] ;  /* 0x0000002440407980 */ /* 0x000f62000c101d00 */
[----:B------:R-:W-:Y:S01]  /*23170*/  UIMAD UR4, UR8, UR13, UR4 ;  /* 0x0000000d080472a4 */ /* 0x000fe2000f8e0204 */
[----:B------:R-:W-:Y:S01]  /*23180*/  IMAD.MOV.U32 R3, RZ, RZ, R82 ;  /* 0x000000ffff037224 */ /* 0x000fe200078e0052 */
[----:B------:R-:W-:Y:S01]  /*23190*/  UIMAD.WIDE.U32 UR8, UR8, UR12, UR10 ;  /* 0x0000000c080872a5 */ /* 0x000fe2000f8e000a */
[----:B-1----:R-:W-:Y:S01]  /*231a0*/  @P2 SHF.R.U32.HI R3, RZ, R21, R0 ;  /* 0x00000015ff032219 */ /* 0x002fe20000011600 */
        /* <DEDUP_REMOVED lines=21> */
[----:B0-----:R-:W0:Y:S01]  /*23300*/  FENCE.VIEW.ASYNC.S ;  /* 0x00000000000073c6 */ /* 0x001e220000000000 */
[----:B------:R-:W-:Y:S01]  /*23310*/  IMAD.SHL.U32 R85, R0, 0x20, RZ ;  /* 0x0000002000557824 */ /* 0x000fe200078e00ff */
[----:B------:R-:W-:Y:S01]  /*23320*/  SHF.R.S32.HI R0, RZ, 0x1f, R21 ;  /* 0x0000001fff007819 */ /* 0x000fe20000011415 */
[C---:B------:R-:W-:Y:S01]  /*23330*/  IMAD R81, R3.reuse, UR9, R80 ;  /* 0x0000000903517c24 */ /* 0x040fe2000f8e0250 */
[----:B------:R-:W-:Y:S01]  /*23340*/  UIADD3 UR4, UR46, 0x38820, URZ ;  /* 0x000388202e047890 */ /* 0x000fe2000fffe03f */
[----:B------:R-:W-:Y:S01]  /*23350*/  IMAD.WIDE.U32 R4, R3, UR8, R4 ;  /* 0x0000000803047c25 */ /* 0x000fe2000f8e0004 */
[----:B------:R-:W-:Y:S01]  /*23360*/  ULDC.64 UR8, c[0x0][0xbd8] ;  /* 0x0002f60000087ab9 */ /* 0x000fe20000000a00 */
[----:B------:R-:W-:Y:S01]  /*23370*/  SEL R3, RZ, 0x40, P0 ;  /* 0x00000040ff037807 */ /* 0x000fe20000000000 */
[----:B------:R-:W-:Y:S01]  /*23380*/  UPRMT UR4, URZ, 0x654, UR4 ;  /* 0x000006543f047896 */ /* 0x000fe20008000004 */
[----:B-----5:R-:W-:Y:S01]  /*23390*/  IMAD R88, R6, R83, RZ ;  /* 0x0000005306587224 */ /* 0x020fe200078e02ff */
[----:B------:R-:W-:Y:S01]  /*233a0*/  ISETP.GE.AND P0, PT, R193, UR14, PT ;  /* 0x0000000ec1007c0c */ /* 0x000fe2000bf06270 */
[----:B------:R-:W-:Y:S01]  /*233b0*/  IMAD.U32 R6, RZ, RZ, UR58 ;  /* 0x0000003aff067e24 */ /* 0x000fe2000f8e00ff */
[----:B------:R-:W-:Y:S01]  /*233c0*/  LOP3.LUT R20, R85, 0x20, R20, 0xe2, !PT ;  /* 0x0000002055147812 */ /* 0x000fe200078ee214 */
[----:B------:R-:W-:Y:S01]  /*233d0*/  IMAD.IADD R5, R5, 0x1, R81 ;  /* 0x0000000105057824 */ /* 0x000fe200078e0251 */
[----:B------:R-:W-:Y:S01]  /*233e0*/  BSSY B1, `(.L_x_6423) ;  /* 0x0000030000017945 */ /* 0x000fe20003800000 */
[----:B------:R-:W-:Y:S01]  /*233f0*/  IMAD R0, R0, UR8, RZ ;  /* 0x0000000800007c24 */ /* 0x000fe2000f8e02ff */
[----:B------:R-:W-:Y:S01]  /*23400*/  LOP3.LUT R3, R20, R3, RZ, 0xfc, !PT ;  /* 0x0000000314037212 */ /* 0x000fe200078efcff */
[----:B------:R-:W-:-:S02]  /*23410*/  IMAD R87, R6, 0x40, R195 ;  /* 0x0000004006577824 */ /* 0x000fc400078e02c3 */
[C---:B------:R-:W-:Y:S01]  /*23420*/  IMAD R81, R21.reuse, UR9, R0 ;  /* 0x0000000915517c24 */ /* 0x040fe2000f8e0200 */
[----:B------:R-:W-:Y:S01]  /*23430*/  SEL R0, RZ, 0x80, P0 ;  /* 0x00000080ff007807 */ /* 0x000fe20000000000 */
[----:B------:R-:W-:Y:S01]  /*23440*/  IMAD.WIDE.U32 R4, R21, UR8, R4 ;  /* 0x0000000815047c25 */ /* 0x000fe2000f8e0004 */
[----:B------:R-:W-:Y:S01]  /*23450*/  ISETP.GE.AND P0, PT, R87, R88, PT ;  /* 0x000000585700720c */ /* 0x000fe20003f06270 */
[----:B------:R-:W-:Y:S01]  /*23460*/  ULDC.64 UR8, c[0x0][0xb80] ;  /* 0x0002e00000087ab9 */ /* 0x000fe20000000a00 */
[----:B0-----:R-:W-:Y:S01]  /*23470*/  SYNCS.ARRIVE.TRANS64.RED.A1T0 RZ, [UR4], RZ ;  /* 0x000000ffffff79a7 */ /* 0x001fe20008100404 */
[----:B------:R-:W-:Y:S01]  /*23480*/  IMAD.IADD R5, R5, 0x1, R81 ;  /* 0x0000000105057824 */ /* 0x000fe200078e0251 */
[C---:B------:R-:W-:Y:S02]  /*23490*/  LEA R6, P1, R4.reuse, UR8, 0x1 ;  /* 0x0000000804067c11 */ /* 0x040fe4000f8208ff */
[----:B------:R-:W-:Y:S02]  /*234a0*/  LOP3.LUT R0, R3, R0, RZ, 0xfc, !PT ;  /* 0x0000000003007212 */ /* 0x000fe400078efcff */
        /* <DEDUP_REMOVED lines=35> */
.L_x_6424:
[----:B------:R-:W-:Y:S05]  /*236e0*/  BSYNC B1 ;  /* 0x0000000000017941 */ /* 0x000fea0003800000 */
.L_x_6423:
        /* <DEDUP_REMOVED lines=38> */
.L_x_6420:
        /* <DEDUP_REMOVED lines=30> */
.L_x_6426:
        /* <DEDUP_REMOVED lines=8> */
[----:B------:R-:W-:-:S04]  /*23bb0*/  IMAD.U32 R3, RZ, RZ, UR58 ;  /* 0x0000003aff037e24 */ /* 0x000fc8000f8e00ff */
        /* <DEDUP_REMOVED lines=39> */
.L_x_6428:
[----:B------:R-:W-:Y:S05]  /*23e30*/  BSYNC B1 ;  /* 0x0000000000017941 */ /* 0x000fea0003800000 */
.L_x_6427:
        /* <DEDUP_REMOVED lines=14> */
[----:B------:R-:W-:Y:S01]  /*23f20*/  UIADD3 UR11, UR11, UR9, URZ ;  /* 0x000000090b0b7290 */ /* 0x000fe2000fffe03f */
[----:B------:R-:W-:Y:S01]  /*23f30*/  ISETP.GE.AND P2, PT, R190, UR15, PT ;  /* 0x0000000fbe007c0c */ /* 0x000fe2000bf46270 */
[----:B------:R-:W-:Y:S01]  /*23f40*/  UIMAD UR4, UR13, UR16, URZ ;  /* 0x000000100d0472a4 */ /* 0x000fe2000f8e023f */
[----:B------:R-:W-:Y:S01]  /*23f50*/  LOP3.LUT R4, R4, 0x2, R3, 0xe2, !PT ;  /* 0x0000000204047812 */ /* 0x000fe200078ee203 */
[----:B------:R-:W-:Y:S01]  /*23f60*/  IMAD R3, R206, 0x20, R195 ;  /* 0x00000020ce037824 */ /* 0x000fe200078e02c3 */
[----:B------:R-:W-:Y:S01]  /*23f70*/  UIMAD.WIDE.U32 UR10, UR45, UR16, UR10 ;  /* 0x000000102d0a72a5 */ /* 0x000fe2000f8e000a */
[----:B------:R-:W-:Y:S01]  /*23f80*/  SEL R6, RZ, 0xffffffff, P2 ;  /* 0xffffffffff067807 */ /* 0x000fe20001000000 */
[----:B------:R-:W1:Y:S01]  /*23f90*/  @P0 LDC R9, c[0x0][0xcf0] ;  /* 0x00033c00ff090b82 */ /* 0x000e620000000800 */
[----:B------:R-:W-:Y:S01]  /*23fa0*/  UIMAD UR4, UR45, UR17, UR4 ;  /* 0x000000112d0472a4 */ /* 0x000fe2000f8e0204 */
[----:B------:R-:W-:Y:S01]  /*23fb0*/  IMAD R8, R8, 0x40, R3 ;  /* 0x0000004008087824 */ /* 0x000fe200078e0203 */
[----:B------:R-:W-:Y:S01]  /*23fc0*/  ULDC.64 UR12, c[0x0][0xbf0] ;  /* 0x0002fc00000c7ab9 */ /* 0x000fe20000000a00 */
[----:B------:R-:W-:Y:S01]  /*23fd0*/  ISETP.GE.AND P1, PT, R189, UR15, PT ;  /* 0x0000000fbd007c0c */ /* 0x000fe2000bf26270 */
[----:B------:R-:W-:Y:S01]  /*23fe0*/  UIADD3 UR11, UR11, UR4, URZ ;  /* 0x000000040b0b7290 */ /* 0x000fe2000fffe03f */
[----:B------:R-:W-:Y:S01]  /*23ff0*/  IMAD.SHL.U32 R15, R6, 0x4, RZ ;  /* 0x00000004060f7824 */ /* 0x000fe200078e00ff */
[----:B------:R-:W-:Y:S01]  /*24000*/  UIMAD UR4, UR14, UR12, URZ ;  /* 0x0000000c0e0472a4 */ /* 0x000fe2000f8e023f */
[----:B------:R-:W-:Y:S01]  /*24010*/  SEL R11, RZ, 0xffffffff, P1 ;  /* 0xffffffffff0b7807 */ /* 0x000fe20000800000 */
[----:B------:R-:W-:Y:S01]  /*24020*/  IMAD.MOV.U32 R3, RZ, RZ, R8 ;  /* 0x000000ffff037224 */ /* 0x000fe200078e0008 */
[----:B------:R-:W-:Y:S01]  /*24030*/  ISETP.GE.AND P2, PT, R193, UR15, PT ;  /* 0x0000000fc1007c0c */ /* 0x000fe2000bf46270 */
[----:B------:R-:W-:Y:S01]  /*24040*/  UIMAD UR4, UR8, UR13, UR4 ;  /* 0x0000000d080472a4 */ /* 0x000fe2000f8e0204 */
[----:B------:R-:W-:Y:S01]  /*24050*/  LOP3.LUT R10, R15, 0x4, R4, 0xe2, !PT ;  /* 0x000000040f0a7812 */ /* 0x000fe200078ee204 */
[----:B------:R-:W-:Y:S01]  /*24060*/  UIMAD.WIDE.U32 UR8, UR8, UR12, UR10 ;  /* 0x0000000c080872a5 */ /* 0x000fe2000f8e000a */
[----:B------:R-:W-:Y:S01]  /*24070*/  IMAD.SHL.U32 R11, R11, 0x8, RZ ;  /* 0x000000080b0b7824 */ /* 0x000fe200078e00ff */
[----:B------:R-:W-:Y:S01]  /*24080*/  BSSY B1, `(.L_x_6429) ;  /* 0x000004c000017945 */ /* 0x000fe20003800000 */
[----:B0-----:R-:W-:Y:S01]  /*24090*/  @P0 IMAD.HI.U32 R6, R8, R5, RZ ;  /* 0x0000000508060227 */ /* 0x001fe200078e00ff */
[----:B------:R-:W-:-:S02]  /*240a0*/  UIADD3 UR4, UR9, UR4, URZ ;  /* 0x0000000409047290 */ /* 0x000fc4000fffe03f */
[----:B------:R-:W-:Y:S01]  /*240b0*/  LOP3.LUT R10, R11, 0x8, R10, 0xe2, !PT ;  /* 0x000000080b0a7812 */ /* 0x000fe200078ee20a */
[----:B------:R-:W-:Y:S02]  /*240c0*/  IMAD.U32 R4, RZ, RZ, UR8 ;  /* 0x00000008ff047e24 */ /* 0x000fe4000f8e00ff */
[----:B------:R-:W-:Y:S01]  /*240d0*/  IMAD.U32 R5, RZ, RZ, UR9 ;  /* 0x00000009ff057e24 */ /* 0x000fe2000f8e00ff */
[----:B------:R-:W-:Y:S01]  /*240e0*/  ULDC.64 UR8, c[0x0][0xbe0] ;  /* 0x0002f80000087ab9 */ /* 0x000fe20000000a00 */
        /* <DEDUP_REMOVED lines=17> */
[----:B------:R-:W-:Y:S01]  /*24200*/  IMAD.U32 R6, RZ, RZ, UR58 ;  /* 0x0000003aff067e24 */ /* 0x000fe2000f8e00ff */
[----:B------:R-:W-:Y:S01]  /*24210*/  LOP3.LUT R10, R15, 0x10, R10, 0xe2, !PT ;  /* 0x000000100f0a7812 */ /* 0x000fe200078ee20a */
[----:B------:R-:W-:-:S02]  /*24220*/  IMAD.IADD R5, R5, 0x1, R11 ;  /* 0x0000000105057824 */ /* 0x000fc400078e020b */
[----:B------:R-:W-:Y:S02]  /*24230*/  IMAD R0, R3, UR8, RZ ;  /* 0x0000000803007c24 */ /* 0x000fe4000f8e02ff */
[----:B------:R-:W-:-:S04]  /*24240*/  IMAD.WIDE.U32 R4, R9, UR8, R4 ;  /* 0x0000000809047c25 */ /* 0x000fc8000f8e0004 */
[----:B------:R-:W-:Y:S01]  /*24250*/  IMAD R3, R9, UR9, R0 ;  /* 0x0000000909037c24 */ /* 0x000fe2000f8e0200 */
[----:B------:R-:W-:Y:S01]  /*24260*/  SEL R9, RZ, 0x40, P0 ;  /* 0x00000040ff097807 */ /* 0x000fe20000000000 */
[----:B------:R-:W-:Y:S01]  /*24270*/  IMAD R0, R6, 0x40, R195 ;  /* 0x0000004006007824 */ /* 0x000fe200078e02c3 */
[----:B------:R-:W-:Y:S01]  /*24280*/  ULDC.64 UR8, c[0x0][0xb80] ;  /* 0x0002e00000087ab9 */ /* 0x000fe20000000a00 */
[----:B------:R-:W-:Y:S01]  /*24290*/  IMAD.SHL.U32 R15, R8, 0x20, RZ ;  /* 0x00000020080f7824 */ /* 0x000fe200078e00ff */
[----:B------:R-:W-:Y:S01]  /*242a0*/  LEA R6, P1, R4, UR8, 0x1 ;  /* 0x0000000804067c11 */ /* 0x000fe2000f8208ff */
[----:B------:R-:W-:Y:S01]  /*242b0*/  IMAD.IADD R3, R5, 0x1, R3 ;  /* 0x0000000105037824 */ /* 0x000fe200078e0203 */
[----:B------:R-:W-:Y:S02]  /*242c0*/  ISETP.GE.AND P0, PT, R0, R27, PT ;  /* 0x0000001b0000720c */ /* 0x000fe40003f06270 */
[----:B------:R-:W-:Y:S01]  /*242d0*/  LOP3.LUT R10, R15, 0x20, R10, 0xe2, !PT ;  /* 0x000000200f0a7812 */ /* 0x000fe200078ee20a */
[----:B------:R0:W1:Y:S01]  /*242e0*/  SHFL.IDX PT, R8, R6, RZ, 0x181f ;  /* 0x00181fff06087589 */ /* 0x00006200000e0000 */
[----:B------:R-:W-:-:S02]  /*242f0*/  LEA.HI.X R3, R4, UR9, R3, 0x1, P1 ;  /* 0x0000000904037c11 */ /* 0x000fc400088f0c03 */
        /* <DEDUP_REMOVED lines=36> */
.L_x_6430:
[----:B------:R-:W-:Y:S05]  /*24540*/  BSYNC B1 ;  /* 0x0000000000017941 */ /* 0x000fea0003800000 */
.L_x_6429:
        /* <DEDUP_REMOVED lines=36> */
.L_x_6425:
[----:B------:R-:W-:Y:S05]  /*24790*/  BSYNC B0 ;  /* 0x0000000000007941 */ /* 0x000fea0003800000 */
.L_x_6419:
[----:B------:R-:W-:Y:S02]  /*247a0*/  ULDC UR4, c[0x0][0xd3c] ;  /* 0x00034f0000047ab9 */ /* 0x000fe40000000800 */
[----:B------:R-:W-:-:S06]  /*247b0*/  UISETP.GE.AND UP0, UPT, UR6, UR4, UPT ;  /* 0x000000040600728c */ /* 0x000fcc000bf06270 */
[----:B------:R-:W-:-:S13]  /*247c0*/  PLOP3.LUT P0, PT, PT, PT, UP0, 0x80, 0x0 ;  /* 0x000000000000781c */ /* 0x000fda0003f0f008 */
[----:B------:R-:W-:Y:S05]  /*247d0*/  @!P0 BRA `(.L_x_6431) ;  /* 0xfffffdc400e88947 */ /* 0x000fea000383ffff */
[----:B------:R-:W-:Y:S05]  /*247e0*/  EXIT ;  /* 0x000000000000794d */ /* 0x000fea0003800000 */
.L_x_6290:
        /* <DEDUP_REMOVED lines=16> */
.L_x_6432:
        /* <DEDUP_REMOVED lines=40> */
.L_x_6438:
        /* <DEDUP_REMOVED lines=12> */
.L_x_6437:
[----:B------:R-:W-:Y:S05]  /*24c30*/  BSYNC B0 ;  /* 0x0000000000007941 */ /* 0x000fea0003800000 */
.L_x_6436:
        /* <DEDUP_REMOVED lines=20> */
.L_x_6434:
        /* <DEDUP_REMOVED lines=20> */
.L_x_6439:
[----:B---3--:R-:W-:Y:S01]  /*24ec0*/  IMAD R16, R16, UR5, R11 ;  /* 0x0000000510107c24 */ /* 0x008fe2000f8e020b */
[----:B------:R-:W-:Y:S01]  /*24ed0*/  IABS R2, R4 ;  /* 0x0000000400027213 */ /* 0x000fe20000000000 */
[----:B-12---:R-:W-:-:S03]  /*24ee0*/  IMAD.MOV R9, RZ, RZ, -R3 ;  /* 0x000000ffff097224 */ /* 0x006fc600078e0a03 */
        /* <DEDUP_REMOVED lines=20> */
[----:B------:R-:W-:-:S04]  /*25030*/  IMAD R13, R7, R2, RZ ;  /* 0x00000002070d7224 */ /* 0x000fc800078e02ff */
[----:B------:R-:W-:-:S05]  /*25040*/  IMAD.MOV R6, RZ, RZ, -R13 ;  /* 0x000000ffff067224 */ /* 0x000fca00078e0a0d */
[----:B------:R-:W-:Y:S01]  /*25050*/  VIADDMNMX R15, R6, UR5, R7, PT ;  /* 0x00000005060f7c46 */ /* 0x000fe2000b800107 */
[----:B------:R-:W-:-:S03]  /*25060*/  IMAD.MOV R7, RZ, RZ, -R2 ;  /* 0x000000ffff077224 */ /* 0x000fc600078e0a02 */
[----:B------:R-:W-:Y:S01]  /*25070*/  IABS R8, R15 ;  /* 0x0000000f00087213 */ /* 0x000fe20000000000 */
[----:B------:R-:W-:Y:S01]  /*25080*/  IMAD R4, R4, R7, R11 ;  /* 0x0000000704047224 */ /* 0x000fe200078e020b */
[----:B0-----:R-:W-:Y:S01]  /*25090*/  IABS R10, R15 ;  /* 0x0000000f000a7213 */ /* 0x001fe20000000000 */
[----:B------:R-:W-:Y:S01]  /*250a0*/  IMAD.MOV R18, RZ, RZ, -R15 ;  /* 0x000000ffff127224 */ /* 0x000fe200078e0a0f */
[----:B------:R-:W0:Y:S02]  /*250b0*/  I2F.RP R6, R8 ;  /* 0x0000000800067306 */ /* 0x000e240000209400 */
[----:B------:R-:W-:-:S06]  /*250c0*/  IABS R9, R4 ;  /* 0x0000000400097213 */ /* 0x000fcc0000000000 */
        /* <DEDUP_REMOVED lines=26> */
.L_x_6435:
[----:B------:R-:W-:Y:S01]  /*25270*/  ULDC UR4, c[0x0][0xd3c] ;  /* 0x00034f0000047ab9 */ /* 0x000fe20000000800 */
[----:B------:R-:W-:Y:S02]  /*25280*/  IMAD.MOV.U32 R17, RZ, RZ, RZ ;  /* 0x000000ffff117224 */ /* 0x000fe400078e00ff */
[----:B------:R-:W-:Y:S02]  /*25290*/  IMAD.U32 R16, RZ, RZ, UR6 ;  /* 0x00000006ff107e24 */ /* 0x000fe4000f8e00ff */
[----:B------:R-:W-:Y:S02]  /*252a0*/  IMAD.MOV.U32 R18, RZ, RZ, RZ ;  /* 0x000000ffff127224 */ /* 0x000fe400078e00ff */
[----:B------:R-:W-:-:S07]  /*252b0*/  IMAD.U32 R19, RZ, RZ, UR4 ;  /* 0x00000004ff137e24 */ /* 0x000fce000f8e00ff */
.L_x_6440:
[----:B------:R-:W-:-:S13]  /*252c0*/  ISETP.NE.AND P0, PT, R5, RZ, PT ;  /* 0x000000ff0500720c */ /* 0x000fda0003f05270 */
[----:B------:R-:W0:Y:S01]  /*252d0*/  @!P0 S2R R3, SR_CgaCtaId ;  /* 0x0000000000038919 */ /* 0x000e220000008800 */
[----:B------:R-:W-:-:S04]  /*252e0*/  @!P0 MOV R0, 0x400 ;  /* 0x0000040000008802 */ /* 0x000fc80000000f00 */
[----:B0-----:R-:W-:-:S05]  /*252f0*/  @!P0 LEA R0, R3, R0, 0x18 ;  /* 0x0000000003008211 */ /* 0x001fca00078ec0ff */
[----:B------:R1:W-:Y:S01]  /*25300*/  @!P0 STS.128 [R0+0x388d0], R16 ;  /* 0x0388d01000008388 */ /* 0x0003e20000000c00 */
[----:B------:R-:W-:Y:S06]  /*25310*/  BAR.ARV 0x5, 0x180 ;  /* 0x0146000000007b1d */ /* 0x000fec0000002000 */
.L_x_6433:
        /* <DEDUP_REMOVED lines=34> */
.L_x_6516:
[----:B------:R-:W-:Y:S05]  /*25540*/  YIELD ;  /* 0x0000000000007946 */ /* 0x000fea0003800000 */
[----:B------:R-:W-:Y:S01]  /*25550*/  ULDC.64 UR4, c[0x0][0xb20] ;  /* 0x0002c80000047ab9 */ /* 0x000fe20000000a00 */
[----:B------:R-:W-:Y:S01]  /*25560*/  IMAD.MOV.U32 R32, RZ, RZ, RZ ;  /* 0x000000ffff207224 */ /* 0x000fe200078e00ff */
[----:B------:R-:W-:-:S04]  /*25570*/  ISETP.NE.U32.AND P0, PT, RZ, UR4, PT ;  /* 0x00000004ff007c0c */ /* 0x000fc8000bf05070 */
[----:B------:R-:W-:Y:S01]  /*25580*/  ISETP.NE.AND.EX P0, PT, RZ, UR5, PT, P0 ;  /* 0x00000005ff007c0c */ /* 0x000fe2000bf05300 */
[----:B------:R-:W-:-:S12]  /*25590*/  ULDC.64 UR4, c[0x0][0xb10] ;  /* 0x0002c40000047ab9 */ /* 0x000fd80000000a00 */
[----:B------:R-:W0:Y:S02]  /*255a0*/  @P0 LDC.64 R2, c[0x0][0xb20] ;  /* 0x0002c800ff020b82 */ /* 0x000e240000000a00 */
[----:B0-----:R-:W-:-:S05]  /*255b0*/  @P0 IMAD.WIDE R2, R19, 0x4, R2 ;  /* 0x0000000413020825 */ /* 0x001fca00078e0202 */
[----:B------:R0:W5:Y:S01]  /*255c0*/  @P0 LDG.E R32, desc[UR36][R2.64] ;  /* 0x0000002402200981 */ /* 0x000162000c1e1900 */
[----:B------:R-:W-:Y:S01]  /*255d0*/  ISETP.NE.U32.AND P0, PT, RZ, UR4, PT ;  /* 0x00000004ff007c0c */ /* 0x000fe2000bf05070 */
[----:B------:R-:W-:Y:S01]  /*255e0*/  IMAD.MOV.U32 R36, RZ, RZ, RZ ;  /* 0x000000ffff247224 */ /* 0x000fe200078e00ff */
[----:B------:R-:W-:Y:S02]  /*255f0*/  LOP3.LUT R22, R22, 0xffffffbf, RZ, 0xc0, !PT ;  /* 0xffffffbf16167812 */ /* 0x000fe400078ec0ff */
[----:B------:R-:W-:Y:S01]  /*25600*/  ISETP.NE.AND.EX P1, PT, RZ, UR5, PT, P0 ;  /* 0x00000005ff007c0c */ /* 0x000fe2000bf25300 */
[----:B------:R-:W-:Y:S02]  /*25610*/  ULDC.64 UR4, c[0x0][0xaf8] ;  /* 0x0002be0000047ab9 */ /* 0x000fe40000000a00 */
[----:B------:R-:W-:Y:S01]  /*25620*/  ISETP.NE.U32.AND P0, PT, RZ, UR4, PT ;  /* 0x00000004ff007c0c */ /* 0x000fe2000bf05070 */
[----:B0-----:R-:W0:Y:S03]  /*25630*/  LDC.64 R2, c[0x0][0xaf8] ;  /* 0x0002be00ff027b82 */ /* 0x001e260000000a00 */
[----:B------:R-:W-:Y:S01]  /*25640*/  ISETP.NE.AND.EX P2, PT, RZ, UR5, PT, P0 ;  /* 0x00000005ff007c0c */ /* 0x000fe2000bf45300 */
[----:B------:R-:W-:-:S05]  /*25650*/  ULDC.64 UR4, c[0x0][0x418] ;  /* 0x0001060000047ab9 */ /* 0x000fca0000000a00 */
[----:B-1----:R-:W1:Y:S07]  /*25660*/  @P1 LDC.64 R4, c[0x0][0xb10] ;  /* 0x0002c400ff041b82 */ /* 0x002e6e0000000a00 */
[----:B------:R-:W-:Y:S01]  /*25670*/  @P2 LOP3.LUT R22, R22, 0x40, RZ, 0xfc, !PT ;  /* 0x0000004016162812 */ /* 0x000fe200078efcff */
[----:B0-----:R-:W-:-:S05]  /*25680*/  IMAD.WIDE R2, R19, 0x4, R2 ;  /* 0x0000000413027825 */ /* 0x001fca00078e0202 */
[----:B------:R0:W5:Y:S01]  /*25690*/  @P2 LDG.E R36, desc[UR36][R2.64] ;  /* 0x0000002402242981 */ /* 0x000162000c1e1900 */
[----:B-1----:R-:W-:-:S05]  /*256a0*/  @P1 IMAD.WIDE R4, R19, 0x4, R4 ;  /* 0x0000000413041825 */ /* 0x002fca00078e0204 */
[----:B--2---:R-:W2:Y:S01]  /*256b0*/  @P1 LDG.E R0, desc[UR36][R4.64] ;  /* 0x0000002404001981 */ /* 0x004ea2000c1e1900 */
        /* <DEDUP_REMOVED lines=17> */
.L_x_6442:
        /* <DEDUP_REMOVED lines=8> */
.L_x_6443:
[----:B------:R-:W-:Y:S02]  /*25850*/  ULDC.64 UR4, c[0x0][0xb00] ;  /* 0x0002c00000047ab9 */ /* 0x000fe40000000a00 */
[----:B------:R-:W-:-:S04]  /*25860*/  ISETP.NE.U32.AND P0, PT, RZ, UR4, PT ;  /* 0x00000004ff007c0c */ /* 0x000fc8000bf05070 */
[----:B------:R-:W-:-:S13]  /*25870*/  ISETP.NE.AND.EX P0, PT, RZ, UR5, PT, P0 ;  /* 0x00000005ff007c0c */ /* 0x000fda000bf05300 */
[----:B------:R-:W-:Y:S05]  /*25880*/  @!P0 BRA `(.L_x_6444) ;  /* 0x0000000000148947 */ /* 0x000fea0003800000 */
[----:B0-----:R-:W0:Y:S02]  /*25890*/  LDC.64 R2, c[0x0][0xb00] ;  /* 0x0002c000ff027b82 */ /* 0x001e240000000a00 */
[----:B0-----:R-:W-:-:S05]  /*258a0*/  IMAD.WIDE R2, R19, 0x4, R2 ;  /* 0x0000000413027825 */ /* 0x001fca00078e0202 */
[----:B------:R-:W3:Y:S04]  /*258b0*/  LDG.E R27, desc[UR36][R2.64] ;  /* 0x00000024021b7981 */ /* 0x000ee8000c1e1900 */
[----:B-12---:R-:W3:Y:S02]  /*258c0*/  LDG.E R0, desc[UR36][R2.64+0x4] ;  /* 0x0000042402007981 */ /* 0x006ee4000c1e1900 */
[----:B---3--:R-:W-:-:S07]  /*258d0*/  IMAD.IADD R27, R0, 0x1, -R27 ;  /* 0x00000001001b7824 */ /* 0x008fce00078e0a1b */
.L_x_6444:
[----:B------:R-:W4:Y:S01]  /*258e0*/  LDL R6, [R1+0x414] ;  /* 0x0004140001067983 */ /* 0x000f220000100800 */
[----:B012---:R-:W0:Y:S01]  /*258f0*/  LDC R0, c[0x0][0x448] ;  /* 0x00011200ff007b82 */ /* 0x007e220000000800 */
[----:B------:R-:W-:Y:S01]  /*25900*/  IMAD.SHL.U32 R8, R17, 0x40, RZ ;  /* 0x0000004011087824 */ /* 0x000fe200078e00ff */
[----:B------:R-:W-:Y:S01]  /*25910*/  LOP3.LUT R22, R22, 0xfffff7ff, RZ, 0xc0, !PT ;  /* 0xfffff7ff16167812 */ /* 0x000fe200078ec0ff */
[----:B-----5:R-:W-:-:S03]  /*25920*/  IMAD.IADD R27, R27, 0x1, -R32 ;  /* 0x000000011b1b7824 */ /* 0x020fc600078e0a20 */
[----:B------:R1:W-:Y:S02]  /*25930*/  STL [R1+0x410], R8 ;  /* 0x0004100801007387 */ /* 0x0003e40000100800 */
[----:B---3--:R-:W2:Y:S01]  /*25940*/  LDC.64 R2, c[0x0][0xad8] ;  /* 0x0002b600ff027b82 */ /* 0x008ea20000000a00 */
[----:B0-----:R-:W-:Y:S01]  /*25950*/  ISETP.NE.AND P2, PT, R0, 0x1, PT ;  /* 0x000000010000780c */ /* 0x001fe20003f45270 */
[----:B------:R-:W-:Y:S01]  /*25960*/  VIADD R0, R8, 0x3f ;  /* 0x0000003f08007836 */ /* 0x000fe20000000000 */
[----:B--2---:R-:W-:-:S11]  /*25970*/  ISETP.GE.AND P1, PT, R3, 0x1, PT ;  /* 0x000000010300780c */ /* 0x004fd60003f26270 */
[----:B------:R-:W0:Y:S01]  /*25980*/  @P2 LDC R5, c[0x0][0x44c] ;  /* 0x00011300ff052b82 */ /* 0x000e220000000800 */
[----:B------:R-:W-:-:S07]  /*25990*/  @P2 LOP3.LUT R22, R22, 0x800, RZ, 0xfc, !PT ;  /* 0x0000080016162812 */ /* 0x000fce00078efcff */
[----:B------:R-:W2:Y:S01]  /*259a0*/  @P2 LDC R7, c[0x0][0x450] ;  /* 0x00011400ff072b82 */ /* 0x000ea20000000800 */
[----:B0-----:R-:W-:-:S05]  /*259b0*/  @P2 IMAD.HI.U32 R4, R0, R5, RZ ;  /* 0x0000000500042227 */ /* 0x001fca00078e00ff */
[----:B--2---:R-:W-:Y:S02]  /*259c0*/  @P2 SHF.R.U32.HI R0, RZ, R7, R4 ;  /* 0x00000007ff002219 */ /* 0x004fe40000011604 */
[----:B----4-:R-:W-:-:S05]  /*259d0*/  IADD3 R5, R27, 0x1, -R6 ;  /* 0x000000011b057810 */ /* 0x010fca0007ffe806 */
        /* <DEDUP_REMOVED lines=14> */
.L_x_6447:
[----:B------:R-:W-:-:S13]  /*25ac0*/  ISETP.NE.AND P0, PT, R3, 0x1, PT ;  /* 0x000000010300780c */ /* 0x000fda0003f05270 */
[----:B------:R-:W0:Y:S02]  /*25ad0*/  @P0 LDC.64 R4, c[0x0][0xae0] ;  /* 0x0002b800ff040b82 */ /* 0x000e240000000a00 */
[----:B0-----:R-:W-:-:S05]  /*25ae0*/  @P0 IMAD.HI.U32 R4, R0, R4, RZ ;  /* 0x0000000400040227 */ /* 0x001fca00078e00ff */
[----:B------:R-:W-:-:S07]  /*25af0*/  @P0 SHF.R.U32.HI R0, RZ, R5, R4 ;  /* 0x00000005ff000219 */ /* 0x000fce0000011604 */
.L_x_6448:
[----:B------:R-:W-:Y:S05]  /*25b00*/  BSYNC B0 ;  /* 0x0000000000007941 */ /* 0x000fea0003800000 */
.L_x_6446:
[----:B------:R-:W-:-:S05]  /*25b10*/  IMAD R5, R0, R3, R3 ;  /* 0x0000000300057224 */ /* 0x000fca00078e0203 */
[----:B------:R-:W-:-:S07]  /*25b20*/  VIMNMX R2, R2, R5, PT ;  /* 0x0000000502027248 */ /* 0x000fce0003fe0100 */
.L_x_6445:
        /* <DEDUP_REMOVED lines=29> */
.L_x_6451:
[----:B------:R-:W-:-:S13]  /*25d00*/  ISETP.NE.AND P0, PT, R3, 0x1, PT ;  /* 0x000000010300780c */ /* 0x000fda0003f05270 */
[----:B------:R-:W1:Y:S02]  /*25d10*/  @P0 LDC.64 R4, c[0x0][0xae0] ;  /* 0x0002b800ff040b82 */ /* 0x000e640000000a00 */
[----:B-1----:R-:W-:-:S05]  /*25d20*/  @P0 IMAD.HI.U32 R4, R2, R4, RZ ;  /* 0x0000000402040227 */ /* 0x002fca00078e00ff */
[----:B------:R-:W-:-:S07]  /*25d30*/  @P0 SHF.R.U32.HI R2, RZ, R5, R4 ;  /* 0x00000005ff020219 */ /* 0x000fce0000011604 */
.L_x_6452:
[----:B------:R-:W-:Y:S05]  /*25d40*/  BSYNC B0 ;  /* 0x0000000000007941 */ /* 0x000fea0003800000 */
.L_x_6450:
[----:B------:R-:W-:-:S05]  /*25d50*/  IMAD R3, R2, R3, RZ ;  /* 0x0000000302037224 */ /* 0x000fca00078e02ff */
[----:B------:R-:W-:-:S07]  /*25d60*/  VIMNMX R0, R0, R3, !PT ;  /* 0x0000000300007248 */ /* 0x000fce0007fe0100 */
.L_x_6449:
        /* <DEDUP_REMOVED lines=24> */
.L_x_6454:
        /* <DEDUP_REMOVED lines=20> */
.L_x_6457:
[----:B------:R-:W-:Y:S05]  /*26030*/  BSYNC B6 ;  /* 0x0000000000067941 */ /* 0x000fea0003800000 */
.L_x_6456:
        /* <DEDUP_REMOVED lines=20> */
.L_x_6460:
        /* <DEDUP_REMOVED lines=15> */
.L_x_6459:
[----:B------:R-:W-:Y:S05]  /*26270*/  BSYNC B6 ;  /* 0x0000000000067941 */ /* 0x000fea0003800000 */
.L_x_6458:
[----:B------:R-:W-:Y:S01]  /*26280*/  ULDC.64 UR4, c[0x0][0xaf0] ;  /* 0x0002bc0000047ab9 */ /* 0x000fe20000000a00 */
[----:B------:R-:W1:Y:S01]  /*26290*/  S2R R17, SR_TID.X ;  /* 0x0000000000117919 */ /* 0x000e620000002100 */
[----:B------:R-:W-:Y:S01]  /*262a0*/  ISETP.NE.U32.AND P0, PT, RZ, UR4, PT ;  /* 0x00000004ff007c0c */ /* 0x000fe2000bf05070 */
[----:B------:R-:W-:Y:S01]  /*262b0*/  IMAD.MOV.U32 R29, RZ, RZ, R19 ;  /* 0x000000ffff1d7224 */ /* 0x000fe200078e0013 */
[----:B------:R-:W-:Y:S01]  /*262c0*/  ULDC UR4, c[0x0][0x320] ;  /* 0x0000c80000047ab9 */ /* 0x000fe20000000800 */
[----:B------:R-:W2:Y:S01]  /*262d0*/  S2R R28, SR_TID.X ;  /* 0x00000000001c7919 */ /* 0x000ea20000002100 */
[----:B------:R-:W-:Y:S01]  /*262e0*/  ISETP.NE.AND.EX P0, PT, RZ, UR5, PT, P0 ;  /* 0x00000005ff007c0c */ /* 0x000fe2000bf05300 */
[----:B------:R-:W3:-:S12]  /*262f0*/  LDC R10, c[0x0][0x430] ;  /* 0x00010c00ff0a7b82 */ /* 0x000ed80000000800 */
[----:B------:R-:W4:Y:S01]  /*26300*/  @P0 LDC.64 R2, c[0x0][0xaf0] ;  /* 0x0002bc00ff020b82 */ /* 0x000f220000000a00 */
[----:B-1----:R-:W-:-:S05]  /*26310*/  IMAD.SHL.U32 R17, R17, 0x8, RZ ;  /* 0x0000000811117824 */ /* 0x002fca00078e00ff */
[----:B------:R-:W-:-:S04]  /*26320*/  LOP3.LUT R17, R17, 0x38, RZ, 0xc0, !PT ;  /* 0x0000003811117812 */ /* 0x000fc800078ec0ff */
[----:B------:R-:W-:Y:S01]  /*26330*/  LOP3.LUT R31, R17, 0x180, RZ, 0xfc, !PT ;  /* 0x00000180111f7812 */ /* 0x000fe200078efcff */
[----:B----4-:R-:W-:Y:S01]  /*26340*/  @P0 IMAD.WIDE R2, R19, 0x4, R2 ;  /* 0x0000000413020825 */ /* 0x010fe200078e0202 */
[C---:B------:R-:W-:Y:S02]  /*26350*/  LOP3.LUT R20, R17.reuse, 0x40, RZ, 0xfc, !PT ;  /* 0x0000004011147812 */ /* 0x040fe400078efcff */
[----:B------:R-:W-:Y:S02]  /*26360*/  LOP3.LUT R17, R17, 0x1c0, RZ, 0xfc, !PT ;  /* 0x000001c011117812 */ /* 0x000fe400078efcff */
[----:B------:R1:W5:Y:S01]  /*26370*/  @P0 LDG.E R29, desc[UR36][R2.64] ;  /* 0x00000024021d0981 */ /* 0x000362000c1e1900 */
[----:B--2---:R-:W-:Y:S01]  /*26380*/  IMAD.SHL.U32 R21, R28, 0x8, RZ ;  /* 0x000000081c157824 */ /* 0x004fe200078e00ff */
[----:B------:R-:W-:Y:S01]  /*26390*/  ISETP.GE.AND P0, PT, R17, UR4, PT ;  /* 0x0000000411007c0c */ /* 0x000fe2000bf06270 */
[----:B------:R-:W-:Y:S01]  /*263a0*/  UMOV UR5, 0xffffffff ;  /* 0xffffffff00057882 */ /* 0x000fe20000000000 */
[----:B------:R-:W2:Y:S01]  /*263b0*/  S2R R17, SR_TID.X ;  /* 0x0000000000117919 */ /* 0x000ea20000002100 */
[----:B------:R-:W-:-:S02]  /*263c0*/  ISETP.GE.AND P3, PT, R20, UR4, PT ;  /* 0x0000000414007c0c */ /* 0x000fc4000bf66270 */
[----:B------:R-:W-:Y:S01]  /*263d0*/  LOP3.LUT R21, R21, 0x38, RZ, 0xc0, !PT ;  /* 0x0000003815157812 */ /* 0x000fe200078ec0ff */
[----:B------:R-:W4:Y:S01]  /*263e0*/  S2R R20, SR_TID.X ;  /* 0x0000000000147919 */ /* 0x000f220000002100 */
[----:B------:R-:W-:Y:S02]  /*263f0*/  ISETP.GE.AND P1, PT, R31, UR4, PT ;  /* 0x000000041f007c0c */ /* 0x000fe4000bf26270 */
[----:B------:R-:W-:Y:S02]  /*26400*/  ISETP.GE.AND P2, PT, R21, UR4, PT ;  /* 0x0000000415007c0c */ /* 0x000fe4000bf46270 */
[----:B------:R-:W-:Y:S02]  /*26410*/  LOP3.LUT R22, R22, 0xfffffdff, RZ, 0xc0, !PT ;  /* 0xfffffdff16167812 */ /* 0x000fe400078ec0ff */
[----:B------:R-:W-:Y:S02]  /*26420*/  LEA R0, R30, 0xffffffc0, 0x6 ;  /* 0xffffffc01e007811 */ /* 0x000fe400078e30ff */
[----:B------:R-:W-:-:S02]  /*26430*/  SEL R6, RZ, 0x40, P1 ;  /* 0x00000040ff067807 */ /* 0x000fc40000800000 */
[----:B------:R-:W-:Y:S02]  /*26440*/  @P3 LOP3.LUT R22, R22, 0x200, RZ, 0xfc, !PT ;  /* 0x0000020016163812 */ /* 0x000fe400078efcff */
[----:B0-----:R-:W-:Y:S02]  /*26450*/  SEL R30, RZ, 0x80, P0 ;  /* 0x00000080ff1e7807 */ /* 0x001fe40000000000 */
[----:B------:R-:W-:-:S04]  /*26460*/  LOP3.LUT R22, R22, 0xfffffbff, RZ, 0xc0, !PT ;  /* 0xfffffbff16167812 */ /* 0x000fc800078ec0ff */
[----:B------:R-:W-:-:S04]  /*26470*/  @P2 LOP3.LUT R22, R22, 0x400, RZ, 0xfc, !PT ;  /* 0x0000040016162812 */ /* 0x000fc800078efcff */
[----:B------:R-:W-:Y:S01]  /*26480*/  LOP3.LUT R22, R22, 0xffffffdf, RZ, 0xc0, !PT ;  /* 0xffffffdf16167812 */ /* 0x000fe200078ec0ff */
[----:B--2---:R-:W-:-:S05]  /*26490*/  IMAD.SHL.U32 R17, R17, 0x8, RZ ;  /* 0x0000000811117824 */ /* 0x004fca00078e00ff */
[----:B------:R-:W-:-:S04]  /*264a0*/  LOP3.LUT R17, R17, 0x38, RZ, 0xc0, !PT ;  /* 0x0000003811117812 */ /* 0x000fc800078ec0ff */
[----:B------:R-:W-:Y:S01]  /*264b0*/  LOP3.LUT R31, R17, 0x80, RZ, 0xfc, !PT ;  /* 0x00000080111f7812 */ /* 0x000fe200078efcff */
[C---:B------:R-:W-:Y:S01]  /*264c0*/  IMAD.SHL.U32 R17, R28.reuse, 0x8, RZ ;  /* 0x000000081c117824 */ /* 0x040fe200078e00ff */
[----:B------:R-:W-:Y:S02]  /*264d0*/  LOP3.LUT R28, R28, 0x7f, RZ, 0xc0, !PT ;  /* 0x0000007f1c1c7812 */ /* 0x000fe400078ec0ff */
[----:B------:R-:W-:Y:S02]  /*264e0*/  ISETP.GE.AND P5, PT, R31, UR4, PT ;  /* 0x000000041f007c0c */ /* 0x000fe4000bfa6270 */
[----:B------:R-:W-:Y:S02]  /*264f0*/  LOP3.LUT R17, R17, 0x38, RZ, 0xc0, !PT ;  /* 0x0000003811117812 */ /* 0x000fe400078ec0ff */
[----:B------:R-:W-:Y:S02]  /*26500*/  SHF.R.U32.HI R31, RZ, 0x3, R28 ;  /* 0x00000003ff1f7819 */ /* 0x000fe4000001161c */
[----:B------:R-:W-:Y:S01]  /*26510*/  LOP3.LUT R28, R17, 0xc0, RZ, 0xfc, !PT ;  /* 0x000000c0111c7812 */ /* 0x000fe200078efcff */
[----:B----4-:R-:W-:-:S03]  /*26520*/  IMAD.SHL.U32 R17, R20, 0x10, RZ ;  /* 0x0000001014117824 */ /* 0x010fc600078e00ff */
[----:B------:R-:W-:Y:S02]  /*26530*/  ISETP.GE.AND P4, PT, R28, UR4, PT ;  /* 0x000000041c007c0c */ /* 0x000fe4000bf86270 */
[C---:B------:R-:W-:Y:S02]  /*26540*/  LOP3.LUT R28, R21.reuse, 0x100, RZ, 0xfc, !PT ;  /* 0x00000100151c7812 */ /* 0x040fe400078efcff */
[----:B------:R-:W-:Y:S02]  /*26550*/  LOP3.LUT R21, R21, 0x140, RZ, 0xfc, !PT ;  /* 0x0000014015157812 */ /* 0x000fe400078efcff */
[----:B------:R-:W-:Y:S02]  /*26560*/  @P5 LOP3.LUT R22, R22, 0x20, RZ, 0xfc, !PT ;  /* 0x0000002016165812 */ /* 0x000fe400078efcff */
[----:B------:R-:W-:Y:S02]  /*26570*/  ISETP.GE.AND P2, PT, R21, UR4, PT ;  /* 0x0000000415007c0c */ /* 0x000fe4000bf46270 */
[----:B------:R-:W-:-:S02]  /*26580*/  LOP3.LUT R22, R22, 0xffffffef, RZ, 0xc0, !PT ;  /* 0xffffffef16167812 */ /* 0x000fc400078ec0ff */
[----:B------:R-:W-:Y:S02]  /*26590*/  ISETP.GE.AND P3, PT, R28, UR4, PT ;  /* 0x000000041c007c0c */ /* 0x000fe4000bf66270 */
[----:B------:R-:W-:Y:S02]  /*265a0*/  @P4 LOP3.LUT R22, R22, 0x10, RZ, 0xfc, !PT ;  /* 0x0000001016164812 */ /* 0x000fe400078efcff */
[----:B------:R-:W-:Y:S02]  /*265b0*/  LOP3.LUT R17, R31, 0x70, R17, 0xf8, !PT ;  /* 0x000000701f117812 */ /* 0x000fe400078ef811 */
[----:B------:R-:W-:-:S03]  /*265c0*/  LOP3.LUT R22, R22, 0xfffffffb, RZ, 0xc0, !PT ;  /* 0xfffffffb16167812 */ /* 0x000fc600078ec0ff */
[----:B------:R-:W-:Y:S01]  /*265d0*/  IMAD.IADD R7, R17, 0x1, R0 ;  /* 0x0000000111077824 */ /* 0x000fe200078e0200 */
[----:B------:R-:W-:-:S04]  /*265e0*/  @P2 LOP3.LUT R22, R22, 0x4, RZ, 0xfc, !PT ;  /* 0x0000000416162812 */ /* 0x000fc800078efcff */
[----:B------:R-:W-:-:S04]  /*265f0*/  LOP3.LUT R22, R22, 0xfffffff7, RZ, 0xc0, !PT ;  /* 0xfffffff716167812 */ /* 0x000fc800078ec0ff */
[----:B------:R-:W-:Y:S01]  /*26600*/  @P3 LOP3.LUT R22, R22, 0x8, RZ, 0xfc, !PT ;  /* 0x0000000816163812 */ /* 0x000fe200078efcff */
[----:B-1-3--:R-:W-:Y:S06]  /*26610*/  BRA.DIV UR5, `(.L_x_6461) ;  /* 0x0000004e05ac7947 */ /* 0x00afec000b800000 */
.L_x_6534:
        /* <DEDUP_REMOVED lines=44> */
[----:B------:R-:W-:Y:S01]  /*268e0*/  IMAD R2, R10, R2, R7 ;  /* 0x000000020a027224 */ /* 0x000fe200078e0207 */
[----:B------:R0:W-:Y:S04]  /*268f0*/  STL [R1+0x438], R6 ;  /* 0x0004380601007387 */ /* 0x0001e80000100800 */
[----:B------:R0:W-:Y:S05]  /*26900*/  STL [R1+0x418], R2 ;  /* 0x0004180201007387 */ /* 0x0001ea0000100800 */
[----:B------:R-:W-:-:S04]  /*26910*/  @P0 LOP3.LUT R22, R22, 0x1000, RZ, 0xfc, !PT ;  /* 0x0000100016160812 */ /* 0x000fc800078efcff */
[----:B------:R-:W-:-:S04]  /*26920*/  LOP3.LUT R22, R22, 0xfffffffe, RZ, 0xc0, !PT ;  /* 0xfffffffe16167812 */ /* 0x000fc800078ec0ff */
[----:B------:R-:W-:Y:S01]  /*26930*/  @P1 LOP3.LUT R22, R22, 0x1, RZ, 0xfc, !PT ;  /* 0x0000000116161812 */ /* 0x000fe200078efcff */
[----:B0-----:R-:W-:Y:S06]  /*26940*/  @!P0 BRA `(.L_x_6462) ;  /* 0x0000000000048947 */ /* 0x001fec0003800000 */
[----:B------:R-:W-:Y:S01]  /*26950*/  BPT.TRAP 0x1 ;  /* 0x000000040000795c */ /* 0x000fe20000300000 */
.L_x_6462:
        /* <DEDUP_REMOVED lines=9> */
.L_x_6535:
[----:B------:R-:W-:Y:S05]  /*269f0*/  BSYNC B0 ;  /* 0x0000000000007941 */ /* 0x000fea0003800000 */
.L_x_6463:
[----:B------:R-:W0:Y:S01]  /*26a00*/  LDL R2, [R1+0x418] ;  /* 0x0004180001027983 */ /* 0x000e220000100800 */
[----:B------:R-:W-:Y:S01]  /*26a10*/  ULDC.64 UR4, c[0x0][0x300] ;  /* 0x0000c00000047ab9 */ /* 0x000fe20000000a00 */
[----:B-----5:R-:W-:Y:S02]  /*26a20*/  SHF.R.S32.HI R4, RZ, 0x1f, R37 ;  /* 0x0000001fff047819 */ /* 0x020fe40000011425 */
[----:B------:R-:W-:-:S03]  /*26a30*/  LOP3.LUT R22, R22, 0xfffffffd, RZ, 0xc0, !PT ;  /* 0xfffffffd16167812 */ /* 0x000fc600078ec0ff */
[----:B------:R-:W-:Y:S01]  /*26a40*/  STL [R1+0x430], R4 ;  /* 0x0004300401007387 */ /* 0x000fe20000100800 */
[----:B0-----:R-:W-:-:S05]  /*26a50*/  SHF.R.S32.HI R0, RZ, 0x1f, R2 ;  /* 0x0000001fff007819 */ /* 0x001fca0000011402 */
[----:B------:R0:W-:Y:S02]  /*26a60*/  STL [R1+0x42c], R0 ;  /* 0x00042c0001007387 */ /* 0x0001e40000100800 */
[----:B0-----:R-:W-:-:S04]  /*26a70*/  IMAD R0, R0, UR4, RZ ;  /* 0x0000000400007c24 */ /* 0x001fc8000f8e02ff */
[C---:B------:R-:W-:Y:S02]  /*26a80*/  IMAD R0, R2.reuse, UR5, R0 ;  /* 0x0000000502007c24 */ /* 0x040fe4000f8e0200 */
[----:B------:R-:W-:Y:S01]  /*26a90*/  IMAD.WIDE.U32 R2, R2, UR4, RZ ;  /* 0x0000000402027c25 */ /* 0x000fe2000f8e00ff */
[----:B------:R-:W-:-:S03]  /*26aa0*/  ULDC.64 UR4, c[0x0][0x310] ;  /* 0x0000c40000047ab9 */ /* 0x000fc60000000a00 */
[----:B------:R-:W-:Y:S02]  /*26ab0*/  IMAD.IADD R3, R3, 0x1, R0 ;  /* 0x0000000103037824 */ /* 0x000fe400078e0200 */
[----:B------:R-:W-:Y:S02]  /*26ac0*/  IMAD R0, R4, UR4, RZ ;  /* 0x0000000404007c24 */ /* 0x000fe4000f8e02ff */
[----:B------:R-:W0:Y:S01]  /*26ad0*/  S2R R4, SR_TID.X ;  /* 0x0000000000047919 */ /* 0x000e220000002100 */
        /* <DEDUP_REMOVED lines=52> */
.L_x_6545:
        /* <DEDUP_REMOVED lines=10> */
.L_x_6466:
        /* <DEDUP_REMOVED lines=11> */
.L_x_6467:
[----:B------:R-:W-:Y:S01]  /*26f70*/  VIADD R0, R23, 0x20400 ;  /* 0x0002040017007836 */ /* 0x000fe20000000000 */
[----:B------:R-:W-:Y:S01]  /*26f80*/  LOP3.LUT P1, RZ, R22, 0x40, RZ, 0xc0, !PT ;  /* 0x0000004016ff7812 */ /* 0x000fe2000782c0ff */
[----:B------:R1:W-:-:S12]  /*26f90*/  SYNCS.ARRIVE.TRANS64.A1T0 RZ, [R17+URZ+0x38830], RZ ;  /* 0x038830ff11ff79a7 */ /* 0x0003d8000810003f */
[----:B------:R-:W-:Y:S05]  /*26fa0*/  WARPSYNC.ALL ;  /* 0x0000000000007948 */ /* 0x000fea0003800000 */
[----:B------:R-:W-:Y:S01]  /*26fb0*/  BAR.SYNC.DEFER_BLOCKING 0x8, 0x100 ;  /* 0x0204000000007b1d */ /* 0x000fe20000010000 */
[----:B------:R-:W-:Y:S02]  /*26fc0*/  LOP3.LUT P0, RZ, R0, 0x3ff, RZ, 0xc0, !PT ;  /* 0x000003ff00ff7812 */ /* 0x000fe4000780c0ff */
[----:B------:R-:W-:-:S03]  /*26fd0*/  SHF.R.S32.HI R0, RZ, 0x1f, R19 ;  /* 0x0000001fff007819 */ /* 0x000fc60000011413 */
[----:B------:R-:W-:Y:S01]  /*26fe0*/  BSSY B6, `(.L_x_6468) ;  /* 0x0000018000067945 */ /* 0x000fe20003800000 */
[----:B------:R-:W-:Y:S02]  /*26ff0*/  SEL R31, R0, RZ, !P1 ;  /* 0x000000ff001f7207 */ /* 0x000fe40004800000 */
[----:B------:R-:W-:-:S03]  /*27000*/  SEL R0, R19, RZ, !P1 ;  /* 0x000000ff13007207 */ /* 0x000fc60004800000 */
[----:B------:R-:W-:Y:S04]  /*27010*/  STL [R1+0x428], R31 ;  /* 0x0004281f01007387 */ /* 0x000fe80000100800 */
[----:B------:R2:W-:Y:S02]  /*27020*/  STL [R1+0x41c], R0 ;  /* 0x00041c0001007387 */ /* 0x0005e40000100800 */
[----:B--2---:R-:W-:-:S05]  /*27030*/  SHF.R.S32.HI R0, RZ, 0x1f, R36 ;  /* 0x0000001fff007819 */ /* 0x004fca0000011424 */
[----:B------:R2:W-:Y:S01]  /*27040*/  STL [R1+0x420], R0 ;  /* 0x0004200001007387 */ /* 0x0005e20000100800 */
        /* <DEDUP_REMOVED lines=16> */
[----:B012---:R-:W-:Y:S05]  /*27150*/  CALL.ABS.NOINC R2 ;  /* 0x0000000002007343 */ /* 0x007fea0003c00000 */
.L_x_6469:
[----:B------:R-:W-:Y:S05]  /*27160*/  BSYNC B6 ;  /* 0x0000000000067941 */ /* 0x000fea0003800000 */
.L_x_6468:
[----:B------:R-:W3:Y:S01]  /*27170*/  LDL R20, [R1+0x420] ;  /* 0x0004200001147983 */ /* 0x000ee20000100800 */
[----:B------:R-:W-:Y:S01]  /*27180*/  IMAD.MOV.U32 R5, RZ, RZ, R31 ;  /* 0x000000ffff057224 */ /* 0x000fe200078e001f */
[----:B------:R-:W-:Y:S02]  /*27190*/  ULDC.64 UR4, c[0x0][0x298] ;  /* 0x0000a60000047ab9 */ /* 0x000fe40000000a00 */
[----:B------:R-:W4:Y:S01]  /*271a0*/  LDL R21, [R1+0x41c] ;  /* 0x00041c0001157983 */ /* 0x000f220000100800 */
[----:B0-----:R-:W0:Y:S01]  /*271b0*/  S2R R2, SR_TID.X ;  /* 0x0000000000027919 */ /* 0x001e220000002100 */
[----:B------:R-:W1:Y:S01]  /*271c0*/  S2R R31, SR_TID.X ;  /* 0x00000000001f7919 */ /* 0x000e620000002100 */
[----:B0-----:R-:W-:-:S04]  /*271d0*/  LOP3.LUT R2, R2, 0x7f, RZ, 0xc0, !PT ;  /* 0x0000007f02027812 */ /* 0x001fc800078ec0ff */
[----:B--2---:R-:W-:Y:S02]  /*271e0*/  SHF.R.U32.HI R0, RZ, 0x3, R2 ;  /* 0x00000003ff007819 */ /* 0x004fe40000011602 */
[----:B------:R-:W0:Y:S01]  /*271f0*/  LDC R2, c[0x0][0x448] ;  /* 0x00011200ff027b82 */ /* 0x000e220000000800 */
[----:B---3--:R-:W-:Y:S02]  /*27200*/  IMAD.MOV.U32 R4, RZ, RZ, R20 ;  /* 0x000000ffff047224 */ /* 0x008fe400078e0014 */
[----:B------:R-:W2:Y:S01]  /*27210*/  LDL R20, [R1+0x410] ;  /* 0x0004100001147983 */ /* 0x000ea20000100800 */
[----:B0-----:R-:W-:Y:S01]  /*27220*/  ISETP.NE.AND P6, PT, R2, 0x1, PT ;  /* 0x000000010200780c */ /* 0x001fe20003fc5270 */
[----:B-1----:R-:W-:-:S12]  /*27230*/  IMAD.SHL.U32 R31, R31, 0x10, RZ ;  /* 0x000000101f1f7824 */ /* 0x002fd800078e00ff */
[----:B------:R-:W0:Y:S08]  /*27240*/  @P6 LDC R3, c[0x0][0x44c] ;  /* 0x00011300ff036b82 */ /* 0x000e300000000800 */
[----:B------:R-:W1:Y:S01]  /*27250*/  @P6 LDC R2, c[0x0][0x450] ;  /* 0x00011400ff026b82 */ /* 0x000e620000000800 */
[----:B------:R-:W-:Y:S01]  /*27260*/  LOP3.LUT R31, R0, 0x70, R31, 0xf8, !PT ;  /* 0x00000070001f7812 */ /* 0x000fe200078ef81f */
[----:B------:R-:W-:-:S04]  /*27270*/  IMAD R4, R4, UR4, RZ ;  /* 0x0000000404047c24 */ /* 0x000fc8000f8e02ff */
[----:B------:R-:W-:Y:S02]  /*27280*/  IMAD R4, R36, UR5, R4 ;  /* 0x0000000524047c24 */ /* 0x000fe4000f8e0204 */
[----:B--2---:R-:W-:-:S04]  /*27290*/  IMAD.IADD R31, R31, 0x1, R20 ;  /* 0x000000011f1f7824 */ /* 0x004fc800078e0214 */
[----:B0-----:R-:W-:-:S04]  /*272a0*/  @P6 IMAD.HI.U32 R3, R31, R3, RZ ;  /* 0x000000031f036227 */ /* 0x001fc800078e00ff */
[----:B------:R-:W-:Y:S01]  /*272b0*/  IMAD.MOV.U32 R0, RZ, RZ, R31 ;  /* 0x000000ffff007224 */ /* 0x000fe200078e001f */
[----:B-1----:R-:W-:Y:S01]  /*272c0*/  @P6 SHF.R.U32.HI R0, RZ, R2, R3 ;  /* 0x00000002ff006219 */ /* 0x002fe20000011603 */
        /* <DEDUP_REMOVED lines=9> */
[C---:B----4-:R-:W-:Y:S01]  /*27360*/  IMAD.WIDE.U32 R2, R21.reuse, UR4, R2 ;  /* 0x0000000415027c25 */ /* 0x050fe2000f8e0002 */
[----:B------:R-:W0:Y:S03]  /*27370*/  LDC R5, c[0x0][0x448] ;  /* 0x00011200ff057b82 */ /* 0x000e260000000800 */
[----:B------:R-:W-:Y:S01]  /*27380*/  IMAD R4, R21, UR5, R4 ;  /* 0x0000000515047c24 */ /* 0x000fe2000f8e0204 */
[----:B------:R-:W1:Y:S01]  /*27390*/  S2R R6, SR_TID.X ;  /* 0x0000000000067919 */ /* 0x000e620000002100 */
[----:B------:R-:W-:Y:S01]  /*273a0*/  ULDC.64 UR4, c[0x0][0x2d0] ;  /* 0x0000b40000047ab9 */ /* 0x000fe20000000a00 */
[----:B------:R2:W5:Y:S01]  /*273b0*/  LDL R21, [R1+0x414] ;  /* 0x0004140001157983 */ /* 0x0005620000100800 */
[----:B------:R-:W-:Y:S01]  /*273c0*/  IMAD.IADD R3, R3, 0x1, R4 ;  /* 0x0000000103037824 */ /* 0x000fe200078e0204 */
[----:B------:R-:W-:-:S05]  /*273d0*/  SHF.R.S32.HI R4, RZ, 0x1f, R0 ;  /* 0x0000001fff047819 */ /* 0x000fca0000011400 */
[----:B------:R-:W-:Y:S02]  /*273e0*/  IMAD R4, R4, UR4, RZ ;  /* 0x0000000404047c24 */ /* 0x000fe4000f8e02ff */
[----:B------:R-:W-:-:S04]  /*273f0*/  IMAD.WIDE.U32 R2, R0, UR4, R2 ;  /* 0x0000000400027c25 */ /* 0x000fc8000f8e0002 */
[----:B------:R-:W-:Y:S01]  /*27400*/  IMAD R4, R0, UR5, R4 ;  /* 0x0000000500047c24 */ /* 0x000fe2000f8e0204 */
[----:B------:R-:W-:Y:S01]  /*27410*/  ULDC.64 UR4, c[0x0][0x2c8] ;  /* 0x0000b20000047ab9 */ /* 0x000fe20000000a00 */
[----:B------:R-:W-:-:S04]  /*27420*/  IMAD.MOV R0, RZ, RZ, -R0 ;  /* 0x000000ffff007224 */ /* 0x000fc800078e0a00 */
[----:B0-----:R-:W-:Y:S02]  /*27430*/  IMAD R0, R5, R0, R31 ;  /* 0x0000000005007224 */ /* 0x001fe400078e021f */
[----:B------:R-:W-:-:S03]  /*27440*/  IMAD.IADD R3, R3, 0x1, R4 ;  /* 0x0000000103037824 */ /* 0x000fc600078e0204 */
[----:B------:R-:W-:Y:S01]  /*27450*/  SHF.R.S32.HI R4, RZ, 0x1f, R0 ;  /* 0x0000001fff047819 */ /* 0x000fe20000011400 */
[----:B------:R-:W-:-:S04]  /*27460*/  IMAD.WIDE.U32 R2, R0, UR4, R2 ;  /* 0x0000000400027c25 */ /* 0x000fc8000f8e0002 */
[----:B------:R-:W-:-:S04]  /*27470*/  IMAD R4, R4, UR4, RZ ;  /* 0x0000000404047c24 */ /* 0x000fc8000f8e02ff */
[----:B------:R-:W-:Y:S01]  /*27480*/  IMAD R4, R0, UR5, R4 ;  /* 0x0000000500047c24 */ /* 0x000fe2000f8e0204 */
[----:B------:R-:W-:Y:S01]  /*27490*/  ULDC.64 UR4, c[0x0][0x280] ;  /* 0x0000a00000047ab9 */ /* 0x000fe20000000a00 */
[----:B-1----:R-:W-:Y:S01]  /*274a0*/  IMAD.SHL.U32 R9, R6, 0x8, RZ ;  /* 0x0000000806097824 */ /* 0x002fe200078e00ff */
[C---:B------:R-:W-:Y:S01]  /*274b0*/  LEA R0, P0, R2.reuse, UR4, 0x1 ;  /* 0x0000000402007c11 */ /* 0x040fe2000f8008ff */
[----:B------:R-:W-:Y:S01]  /*274c0*/  IMAD.IADD R3, R3, 0x1, R4 ;  /* 0x0000000103037824 */ /* 0x000fe200078e0204 */
[----:B------:R-:W-:Y:S02]  /*274d0*/  ULDC UR4, c[0x0][0x2b8] ;  /* 0x0000ae0000047ab9 */ /* 0x000fe40000000800 */
[----:B------:R-:W-:Y:S02]  /*274e0*/  LOP3.LUT R9, R9, 0x38, RZ, 0xc0, !PT ;  /* 0x0000003809097812 */ /* 0x000fe400078ec0ff */
[----:B------:R-:W-:Y:S01]  /*274f0*/  LEA.HI.X R2, R2, UR5, R3, 0x1, P0 ;  /* 0x0000000502027c11 */ /* 0x000fe200080f0c03 */
[----:B------:R-:W-:Y:S01]  /*27500*/  UMOV UR5, 0xffffffff ;  /* 0xffffffff00057882 */ /* 0x000fe20000000000 */
[----:B------:R-:W-:-:S02]  /*27510*/  LOP3.LUT R6, R6, 0x7f, RZ, 0xc0, !PT ;  /* 0x0000007f06067812 */ /* 0x000fc400078ec0ff */
[----:B------:R-:W-:Y:S02]  /*27520*/  ISETP.GE.AND P0, PT, R9, UR4, PT ;  /* 0x0000000409007c0c */ /* 0x000fe4000bf06270 */
[----:B------:R-:W-:Y:S01]  /*27530*/  SHF.R.U32.HI R10, RZ, 0x3, R6 ;  /* 0x00000003ff0a7819 */ /* 0x000fe20000011606 */
[----:B--2---:R-:W-:Y:S10]  /*27540*/  BRA.DIV UR5, `(.L_x_6470) ;  /* 0x0000004605747947 */ /* 0x004ff4000b800000 */
[----:B------:R-:W0:Y:S01]  /*27550*/  SHFL.IDX PT, R6, R0, RZ, 0x181f ;  /* 0x00181fff00067589 */ /* 0x000e2200000e0000 */
[----:B-----5:R-:W-:Y:S01]  /*27560*/  IMAD R3, R21, R5, RZ ;  /* 0x0000000515037224 */ /* 0x020fe200078e02ff */
[----:B------:R-:W-:Y:S01]  /*27570*/  LOP3.LUT R22, R22, 0xfffffeff, RZ, 0xc0, !PT ;  /* 0xfffffeff16167812 */ /* 0x000fe200078ec0ff */
[----:B------:R-:W-:Y:S01]  /*27580*/  IMAD.IADD R4, R10, 0x1, R20 ;  /* 0x000000010a047824 */ /* 0x000fe200078e0214 */
[----:B------:R-:W1:Y:S04]  /*27590*/  SHFL.IDX PT, R5, R2, RZ, 0x181f ;  /* 0x00181fff02057589 */ /* 0x000e6800000e0000 */
[----:B------:R-:W-:-:S13]  /*275a0*/  ISETP.GE.AND P2, PT, R4, R3, PT ;  /* 0x000000030400720c */ /* 0x000fda0003f46270 */
[----:B------:R-:W-:Y:S02]  /*275b0*/  @P2 LOP3.LUT R22, R22, 0x100, RZ, 0xfc, !PT ;  /* 0x0000010016162812 */ /* 0x000fe400078efcff */
[----:B0-----:R-:W-:Y:S02]  /*275c0*/  @!P2 LEA R6, P1, R9, R6, 0x1 ;  /* 0x000000060906a211 */ /* 0x001fe400078208ff */
[----:B------:R-:W-:-:S03]  /*275d0*/  LOP3.LUT R22, R22, 0xffffff7f, RZ, 0xc0, !PT ;  /* 0xffffff7f16167812 */ /* 0x000fc600078ec0ff */
[----:B-1----:R-:W-:-:S04]  /*275e0*/  @!P2 IMAD.X R5, RZ, RZ, R5, P1 ;  /* 0x000000ffff05a224 */ /* 0x002fc800008e0605 */
[----:B------:R-:W-:Y:S02]  /*275f0*/  @!P2 IMAD.MOV.U32 R7, RZ, RZ, R5 ;  /* 0x000000ffff07a224 */ /* 0x000fe400078e0005 */
[----:B------:R-:W-:-:S03]  /*27600*/  VIADD R5, R4, 0x10 ;  /* 0x0000001004057836 */ /* 0x000fc60000000000 */
[----:B------:R-:W-:Y:S01]  /*27610*/  @!PT LDS RZ, [RZ] ;  /* 0x00000000fffff984 */ /* 0x000fe20000000800 */
[----:B------:R0:W-:Y:S02]  /*27620*/  @!P2 LDGSTS.E.BYPASS.LTC128B.128 [R25+0x20400], desc[UR36][R6.64], !P0 ;  /* 0x204000000619afae */ /* 0x0001e4000c101d64 */
[----:B------:R-:W-:Y:S02]  /*27630*/  ISETP.GE.AND P2, PT, R5, R3, PT ;  /* 0x000000030500720c */ /* 0x000fe40003f46270 */
        /* <DEDUP_REMOVED lines=9> */
[----:B------:R-:W-:Y:S02]  /*276d0*/  ISETP.GE.AND P2, PT, R5, R3, PT ;  /* 0x000000030500720c */ /* 0x000fe40003f46270 */
[----:B------:R-:W-:Y:S04]  /*276e0*/  SHFL.IDX PT, R5, R2, 0x2, 0x181f ;  /* 0x00581f0002057f89 */ /* 0x000fe800000e0000 */
[----:B0-----:R-:W0:Y:S07]  /*276f0*/  SHFL.IDX PT, R6, R0, 0x2, 0x181f ;  /* 0x00581f0000067f89 */ /* 0x001e2e00000e0000 */
[----:B------:R-:W-:Y:S01]  /*27700*/  @P2 LOP3.LUT R22, R22, 0x40, RZ, 0xfc, !PT ;  /* 0x0000004016162812 */ /* 0x000fe200078efcff */
[----:B------:R-:W1:Y:S01]  /*27710*/  SHFL.IDX PT, R0, R0, 0x3, 0x181f ;  /* 0x00781f0000007f89 */ /* 0x000e6200000e0000 */
[----:B0-----:R-:W-:-:S05]  /*27720*/  @!P2 LEA R6, P1, R9, R6, 0x1 ;  /* 0x000000060906a211 */ /* 0x001fca00078208ff */
[----:B------:R-:W-:-:S04]  /*27730*/  @!P2 IMAD.X R5, RZ, RZ, R5, P1 ;  /* 0x000000ffff05a224 */ /* 0x000fc800008e0605 */
[----:B------:R-:W-:Y:S02]  /*27740*/  @!P2 IMAD.MOV.U32 R7, RZ, RZ, R5 ;  /* 0x000000ffff07a224 */ /* 0x000fe400078e0005 */
[----:B------:R0:W2:Y:S04]  /*27750*/  SHFL.IDX PT, R5, R2, 0x3, 0x181f ;  /* 0x00781f0002057f89 */ /* 0x0000a800000e0000 */
[----:B-1----:R0:W-:Y:S02]  /*27760*/  @!P2 LDGSTS.E.BYPASS.LTC128B.128 [R25+0x21400], desc[UR36][R6.64], !P0 ;  /* 0x214000000619afae */ /* 0x0021e4000c101d64 */
.L_x_6554:
[----:B------:R-:W-:Y:S01]  /*27770*/  VIADD R4, R4, 0x30 ;  /* 0x0000003004047836 */ /* 0x000fe20000000000 */
[----:B------:R-:W-:-:S04]  /*27780*/  LOP3.LUT R22, R22, 0xfffeffff, RZ, 0xc0, !PT ;  /* 0xfffeffff16167812 */ /* 0x000fc800078ec0ff */
[----:B------:R-:W-:-:S13]  /*27790*/  ISETP.GE.AND P2, PT, R4, R3, PT ;  /* 0x000000030400720c */ /* 0x000fda0003f46270 */
[----:B0-----:R-:W-:Y:S02]  /*277a0*/  @!P2 LEA R2, P1, R9, R0, 0x1 ;  /* 0x000000000902a211 */ /* 0x001fe400078208ff */
[----:B------:R-:W-:-:S03]  /*277b0*/  @P2 LOP3.LUT R22, R22, 0x10000, RZ, 0xfc, !PT ;  /* 0x0001000016162812 */ /* 0x000fc600078efcff */
[----:B--2---:R-:W-:-:S05]  /*277c0*/  @!P2 IMAD.X R3, RZ, RZ, R5, P1 ;  /* 0x000000ffff03a224 */ /* 0x004fca00008e0605 */
[----:B------:R-:W-:Y:S01]  /*277d0*/  @!PT LDS RZ, [RZ] ;  /* 0x00000000fffff984 */ /* 0x000fe20000000800 */
[----:B------:R-:W-:Y:S01]  /*277e0*/  @!PT LDS RZ, [RZ] ;  /* 0x00000000fffff984 */ /* 0x000fe20000000800 */
[----:B------:R-:W-:Y:S01]  /*277f0*/  @!PT LDS RZ, [RZ] ;  /* 0x00000000fffff984 */ /* 0x000fe20000000800 */
[----:B------:R0:W-:Y:S01]  /*27800*/  @!P2 LDGSTS.E.BYPASS.LTC128B.128 [R25+0x21c00], desc[UR36][R2.64], !P0 ;  /* 0x21c000000219afae */ /* 0x0001e2000c101d64 */
[----:B------:R-:W-:Y:S01]  /*27810*/  PLOP3.LUT P0, PT, PT, PT, PT, 0x80, 0x0 ;  /* 0x000000000000781c */ /* 0x000fe20003f0f070 */
[----:B------:R-:W-:-:S12]  /*27820*/  NOP ;  /* 0x0000000000007918 */ /* 0x000fd80000000000 */
.L_x_6471:
        /* <DEDUP_REMOVED lines=28> */
.L_x_6473:
[----:B------:R-:W-:Y:S05]  /*279f0*/  BSYNC B6 ;  /* 0x0000000000067941 */ /* 0x000fea0003800000 */
.L_x_6472:
        /* <DEDUP_REMOVED lines=164> */
.L_x_6564:
        /* <DEDUP_REMOVED lines=23> */
.L_x_6476:
[----:B------:R-:W-:Y:S05]  /*285b0*/  BSYNC B0 ;  /* 0x0000000000007941 */ /* 0x000fea0003800000 */
.L_x_6475:
[----:B------:R-:W-:Y:S01]  /*285c0*/  NOP ;  /* 0x0000000000007918 */ /* 0x000fe20000000000 */
[----:B------:R-:W-:-:S13]  /*285d0*/  PLOP3.LUT P0, PT, PT, PT, PT, 0x80, 0x0 ;  /* 0x000000000000781c */ /* 0x000fda0003f0f070 */
.L_x_6477:
        /* <DEDUP_REMOVED lines=18> */
.L_x_6565:
[----:B------:R-:W-:Y:S05]  /*28700*/  BSYNC B0 ;  /* 0x0000000000007941 */ /* 0x000fea0003800000 */
.L_x_6478:
[----:B------:R-:W-:-:S05]  /*28710*/  IMAD.U32 R2, RZ, RZ, UR38 ;  /* 0x00000026ff027e24 */ /* 0x000fca000f8e00ff */
[----:B------:R-:W-:-:S13]  /*28720*/  ISETP.NE.AND P0, PT, R2, 0x3, PT ;  /* 0x000000030200780c */ /* 0x000fda0003f05270 */
[----:B------:R-:W-:Y:S05]  /*28730*/  @!P0 BRA `(.L_x_6480) ;  /* 0x0000000000048947 */ /* 0x000fea0003800000 */
[----:B------:R-:W-:Y:S01]  /*28740*/  BPT.TRAP 0x1 ;  /* 0x000000040000795c */ /* 0x000fe20000300000 */
.L_x_6480:
[----:B0-----:R-:W-:Y:S01]  /*28750*/  SHF.L.U32 R0, R26, 0x1f, RZ ;  /* 0x0000001f1a007819 */ /* 0x001fe200000006ff */
[----:B------:R-:W-:Y:S03]  /*28760*/  BSSY B0, `(.L_x_6481) ;  /* 0x0000003000007945 */ /* 0x000fe60003800000 */
[----:B------:R-:W0:Y:S02]  /*28770*/  SYNCS.PHASECHK.TRANS64.TRYWAIT P0, [R17+URZ+0x38860], R0 ;  /* 0x03886000110075a7 */ /* 0x000e24000800017f */
[----:B0-----:R-:W-:Y:S05]  /*28780*/  @!P0 BRA `(.L_x_6482) ;  /* 0x0000004000f88947 */ /* 0x001fea0003800000 */
.L_x_6566:
[----:B------:R-:W-:Y:S05]  /*28790*/  BSYNC B0 ;  /* 0x0000000000007941 */ /* 0x000fea0003800000 */
.L_x_6481:
[----:B------:R-:W0:Y:S01]  /*287a0*/  LDL.LU R3, [R1+0x42c] ;  /* 0x00042c0001037983 */ /* 0x000e220000300800 */
[----:B------:R-:W-:-:S03]  /*287b0*/  ULDC.64 UR4, c[0x0][0x328] ;  /* 0x0000ca0000047ab9 */ /* 0x000fc60000000a00 */
[----:B------:R-:W2:Y:S04]  /*287c0*/  LDL.LU R2, [R1+0x418] ;  /* 0x0004180001027983 */ /* 0x000ea80000300800 */
        /* <DEDUP_REMOVED lines=107> */
.L_x_6576:
        /* <DEDUP_REMOVED lines=34> */
.L_x_6484:
        /* <DEDUP_REMOVED lines=11> */
.L_x_6485:
[----:B------:R-:W2:Y:S01]  /*29150*/  LDL.LU R2, [R1+0x424] ;  /* 0x0004240001027983 */ /* 0x000ea20000300800 */
[----:B------:R1:W-:Y:S01]  /*29160*/  SYNCS.ARRIVE.TRANS64.A1T0 RZ, [R17+URZ+0x38850], RZ ;  /* 0x038850ff11ff79a7 */ /* 0x0003e2000810003f */
[----:B------:R-:W-:Y:S01]  /*29170*/  BSSY B0, `(.L_x_6486) ;  /* 0x00000f7000007945 */ /* 0x000fe20003800000 */
[----:B--2---:R-:W-:-:S05]  /*29180*/  VIADD R7, R2, 0xfffffffe ;  /* 0xfffffffe02077836 */ /* 0x004fca0000000000 */
[----:B------:R-:W-:-:S13]  /*29190*/  ISETP.GE.AND P0, PT, R7, R33, PT ;  /* 0x000000210700720c */ /* 0x000fda0003f06270 */
[----:B-1----:R-:W-:Y:S05]  /*291a0*/  @!P0 BRA `(.L_x_6487) ;  /* 0x0000000c00cc8947 */ /* 0x002fea0003800000 */
[----:B------:R-:W2:Y:S01]  /*291b0*/  LDL.LU R2, [R1+0x438] ;  /* 0x0004380001027983 */ /* 0x000ea20000300800 */
[----:B------:R-:W-:-:S04]  /*291c0*/  LOP3.LUT R30, R30, 0x80, RZ, 0xc0, !PT ;  /* 0x000000801e1e7812 */ /* 0x000fc800078ec0ff */
[----:B------:R-:W-:Y:S02]  /*291d0*/  SHF.R.U32.HI R30, RZ, 0x3, R30 ;  /* 0x00000003ff1e7819 */ /* 0x000fe4000001161e */
[----:B--2---:R-:W-:-:S04]  /*291e0*/  LOP3.LUT R31, R2, 0x40, RZ, 0xc0, !PT ;  /* 0x00000040021f7812 */ /* 0x004fc800078ec0ff */
[----:B------:R-:W-:-:S07]  /*291f0*/  SHF.R.U32.HI R31, RZ, 0x2, R31 ;  /* 0x00000002ff1f7819 */ /* 0x000fce000001161f */
.L_x_6500:
[----:B-1----:R-:W1:Y:S01]  /*29200*/  S2R R2, SR_TID.X ;  /* 0x0000000000027919 */ /* 0x002e620000002100 */
[----:B--2---:R-:W2:Y:S01]  /*29210*/  LDC R4, c[0x0][0x430] ;  /* 0x00010c00ff047b82 */ /* 0x004ea20000000800 */
[----:B---3--:R-:W-:Y:S01]  /*29220*/  IMAD R6, R7, 0x40, R32 ;  /* 0x0000004007067824 */ /* 0x008fe200078e0220 */
[----:B------:R-:W-:Y:S05]  /*29230*/  YIELD ;  /* 0x0000000000007946 */ /* 0x000fea0003800000 */
[----:B------:R-:W3:Y:S01]  /*29240*/  S2R R3, SR_TID.X ;  /* 0x0000000000037919 */ /* 0x000ee20000002100 */
[----:B------:R-:W-:Y:S01]  /*29250*/  IMAD.U32 R11, RZ, RZ, UR38 ;  /* 0x00000026ff0b7e24 */ /* 0x000fe2000f8e00ff */
[----:B------:R-:W-:Y:S01]  /*29260*/  ULDC UR4, c[0x0][0x430] ;  /* 0x00010c0000047ab9 */ /* 0x000fe20000000800 */
[----:B------:R-:W-:Y:S01]  /*29270*/  VIADD R24, R24, 0x1 ;  /* 0x0000000118187836 */ /* 0x000fe20000000000 */
[----:B--2---:R-:W-:-:S02]  /*29280*/  ISETP.NE.AND P0, PT, R4, 0x1, PT ;  /* 0x000000010400780c */ /* 0x004fc40003f05270 */
[----:B-1----:R-:W-:-:S04]  /*29290*/  LOP3.LUT R2, R2, 0x7f, RZ, 0xc0, !PT ;  /* 0x0000007f02027812 */ /* 0x002fc800078ec0ff */
[----:B------:R-:W-:Y:S01]  /*292a0*/  SHF.R.U32.HI R2, RZ, 0x3, R2 ;  /* 0x00000003ff027819 */ /* 0x000fe20000011602 */
[----:B---3--:R-:W-:-:S06]  /*292b0*/  IMAD.SHL.U32 R4, R3, 0x10, RZ ;  /* 0x0000001003047824 */ /* 0x008fcc00078e00ff */
[----:B------:R-:W1:Y:S01]  /*292c0*/  @P0 LDC R3, c[0x0][0x434] ;  /* 0x00010d00ff030b82 */ /* 0x000e620000000800 */
[----:B------:R-:W-:-:S04]  /*292d0*/  LOP3.LUT R4, R2, 0x70, R4, 0xf8, !PT ;  /* 0x0000007002047812 */ /* 0x000fc800078ef804 */
[----:B------:R-:W-:-:S03]  /*292e0*/  ISETP.GT.U32.AND P1, PT, R4, 0x3f, PT ;  /* 0x0000003f0400780c */ /* 0x000fc60003f24070 */
[----:B------:R-:W2:Y:S01]  /*292f0*/  @P0 LDC R2, c[0x0][0x438] ;  /* 0x00010e00ff020b82 */ /* 0x000ea20000000800 */
[----:B------:R-:W-:-:S04]  /*29300*/  IMAD.IADD R6, R4, 0x1, R6 ;  /* 0x0000000104067824 */ /* 0x000fc800078e0206 */
[----:B------:R-:W-:-:S05]  /*29310*/  IMAD.MOV.U32 R10, RZ, RZ, R6 ;  /* 0x000000ffff0a7224 */ /* 0x000fca00078e0006 */
[----:B0-----:R-:W0:Y:S01]  /*29320*/  @!P1 LDC.64 R4, c[0x0][0x428] ;  /* 0x00010a00ff049b82 */ /* 0x001e220000000a00 */
[----:B-1----:R-:W-:-:S07]  /*29330*/  @P0 IMAD.HI.U32 R3, R6, R3, RZ ;  /* 0x0000000306030227 */ /* 0x002fce00078e00ff */
[----:B------:R-:W1:Y:S01]  /*29340*/  @!P1 LDC.64 R8, c[0x0][0x418] ;  /* 0x00010600ff089b82 */ /* 0x000e620000000a00 */
[----:B--2---:R-:W-:-:S04]  /*29350*/  @P0 SHF.R.U32.HI R10, RZ, R2, R3 ;  /* 0x00000002ff0a0219 */ /* 0x004fc80000011603 */
[--C-:B------:R-:W-:Y:S01]  /*29360*/  @!P1 SHF.R.S32.HI R3, RZ, 0x1f, R10.reuse ;  /* 0x0000001fff039819 */ /* 0x100fe2000001140a */
[----:B------:R-:W-:-:S04]  /*29370*/  @!P1 IMAD.MOV.U32 R2, RZ, RZ, R10 ;  /* 0x000000ffff029224 */ /* 0x000fc800078e000a */
[----:B0-----:R-:W-:-:S04]  /*29380*/  @!P1 IMAD.WIDE.U32 R2, R29, R4, R2 ;  /* 0x000000041d029225 */ /* 0x001fc800078e0002 */
[----:B------:R-:W-:-:S04]  /*29390*/  @!P1 IMAD R4, R34, R4, RZ ;  /* 0x0000000422049224 */ /* 0x000fc800078e02ff */
[----:B------:R-:W-:Y:S01]  /*293a0*/  @!P1 IMAD R5, R29, R5, R4 ;  /* 0x000000051d059224 */ /* 0x000fe200078e0204 */
[----:B-1----:R-:W-:Y:S01]  /*293b0*/  @!P1 LEA R8, P0, R2, R8, 0x2 ;  /* 0x0000000802089211 */ /* 0x002fe200078010ff */
        /* <DEDUP_REMOVED lines=13> */
[----:B------:R-:W-:Y:S01]  /*29490*/  ISETP.GT.AND P3, PT, R2, R33, PT ;  /* 0x000000210200720c */ /* 0x000fe20003f64270 */
[----:B0-----:R-:W-:-:S12]  /*294a0*/  @!P1 BRA `(.L_x_6488) ;  /* 0x0000000000049947 */ /* 0x001fd80003800000 */
[----:B------:R-:W-:Y:S01]  /*294b0*/  BPT.TRAP 0x1 ;  /* 0x000000040000795c */ /* 0x000fe20000300000 */
.L_x_6488:
[----:B------:R-:W-:Y:S01]  /*294c0*/  IMAD R6, R24, 0x8, R23 ;  /* 0x0000000818067824 */ /* 0x000fe200078e0217 */
[----:B------:R-:W-:Y:S01]  /*294d0*/  SHF.L.U32 R17, R26, 0x1f, RZ ;  /* 0x0000001f1a117819 */ /* 0x000fe200000006ff */
[----:B------:R-:W-:Y:S01]  /*294e0*/  BSSY B1, `(.L_x_6489) ;  /* 0x0000004000017945 */ /* 0x000fe20003800000 */
[----:B------:R-:W-:Y:S02]  /*294f0*/  SHF.R.S32.HI R9, RZ, 0x1f, R5 ;  /* 0x0000001fff097819 */ /* 0x000fe40000011405 */
[----:B------:R-:W0:Y:S02]  /*29500*/  SYNCS.PHASECHK.TRANS64.TRYWAIT P0, [R6+URZ+0x38840], R17 ;  /* 0x03884011060075a7 */ /* 0x000e24000800017f */
[----:B0-----:R-:W-:Y:S05]  /*29510*/  @!P0 BRA `(.L_x_6490) ;  /* 0x0000003c00d08947 */ /* 0x001fea0003800000 */
.L_x_6577:
[----:B------:R-:W-:Y:S05]  /*29520*/  BSYNC B1 ;  /* 0x0000000000017941 */ /* 0x000fea0003800000 */
.L_x_6489:
        /* <DEDUP_REMOVED lines=42> */
.L_x_6587:
        /* <DEDUP_REMOVED lines=8> */
.L_x_6492:
        /* <DEDUP_REMOVED lines=11> */
.L_x_6493:
[----:B------:R2:W-:Y:S01]  /*29900*/  SYNCS.ARRIVE.TRANS64.A1T0 RZ, [R6+URZ+0x38830], RZ ;  /* 0x038830ff06ff79a7 */ /* 0x0005e2000810003f */
[----:B------:R-:W-:Y:S05]  /*29910*/  @!P2 BRA `(.L_x_6494) ;  /* 0x000000000004a947 */ /* 0x000fea0003800000 */
[----:B------:R-:W-:Y:S01]  /*29920*/  BPT.TRAP 0x1 ;  /* 0x000000040000795c */ /* 0x000fe20000300000 */
.L_x_6494:
[----:B------:R-:W3:Y:S01]  /*29930*/  SYNCS.PHASECHK.TRANS64.TRYWAIT P0, [R6+URZ+0x38860], R17 ;  /* 0x03886011060075a7 */ /* 0x000ee2000800017f */
[----:B------:R-:W-:Y:S04]  /*29940*/  BSSY B1, `(.L_x_6495) ;  /* 0x0000002000017945 */ /* 0x000fe80003800000 */
[----:B---3--:R-:W-:Y:S05]  /*29950*/  @!P0 BRA `(.L_x_6496) ;  /* 0x0000003c00f08947 */ /* 0x008fea0003800000 */
.L_x_6588:
[----:B------:R-:W-:Y:S05]  /*29960*/  BSYNC B1 ;  /* 0x0000000000017941 */ /* 0x000fea0003800000 */
.L_x_6495:
        /* <DEDUP_REMOVED lines=81> */
.L_x_6598:
        /* <DEDUP_REMOVED lines=25> */
.L_x_6498:
        /* <DEDUP_REMOVED lines=11> */
.L_x_6499:
[----:B------:R3:W-:Y:S01]  /*2a0c0*/  SYNCS.ARRIVE.TRANS64.A1T0 RZ, [R6+URZ+0x38850], RZ ;  /* 0x038850ff06ff79a7 */ /* 0x0007e2000810003f */
[----:B------:R-:W-:Y:S05]  /*2a0d0*/  @P3 BRA `(.L_x_6500) ;  /* 0xfffffff000483947 */ /* 0x000fea000383ffff */
.L_x_6487:
[----:B------:R-:W-:Y:S05]  /*2a0e0*/  BSYNC B0 ;  /* 0x0000000000007941 */ /* 0x000fea0003800000 */
.L_x_6486:
        /* <DEDUP_REMOVED lines=21> */
.L_x_6502:
[----:B------:R-:W-:Y:S05]  /*2a240*/  BSYNC B0 ;  /* 0x0000000000007941 */ /* 0x000fea0003800000 */
.L_x_6501:
[----:B------:R-:W-:-:S07]  /*2a250*/  SEL R24, R24, RZ, P0 ;  /* 0x000000ff18187207 */ /* 0x000fce0000000000 */
.L_x_6455:
[----:B------:R-:W-:Y:S05]  /*2a260*/  BSYNC B7 ;  /* 0x0000000000077941 */ /* 0x000fea0003800000 */
.L_x_6453:
        /* <DEDUP_REMOVED lines=11> */
.L_x_6503:
        /* <DEDUP_REMOVED lines=36> */
.L_x_6608:
[----:B------:R-:W-:Y:S02]  /*2a560*/  ULDC UR4, c[0x0][0xd38] ;  /* 0x00034e0000047ab9 */ /* 0x000fe40000000800 */
[----:B------:R-:W-:-:S04]  /*2a570*/  IMAD.U32 R4, RZ, RZ, UR4 ;  /* 0x00000004ff047e24 */ /* 0x000fc8000f8e00ff */
[----:B--2---:R-:W-:-:S04]  /*2a580*/  IMAD R14, R14, R4, RZ ;  /* 0x000000040e0e7224 */ /* 0x004fc800078e02ff */
[----:B------:R-:W-:-:S05]  /*2a590*/  IMAD.IADD R5, R5, 0x1, R14 ;  /* 0x0000000105057824 */ /* 0x000fca00078e020e */
[----:B------:R-:W-:-:S13]  /*2a5a0*/  ISETP.GT.AND P6, PT, R5, R0, PT ;  /* 0x000000000500720c */ /* 0x000fda0003fc4270 */
[----:B------:R-:W-:Y:S05]  /*2a5b0*/  @P6 BRA `(.L_x_6506) ;  /* 0x00000000009c6947 */ /* 0x000fea0003800000 */
.L_x_6511:
        /* <DEDUP_REMOVED lines=14> */
.L_x_6509:
[----:B------:R-:W-:Y:S05]  /*2a6a0*/  BSYNC B0 ;  /* 0x0000000000007941 */ /* 0x000fea0003800000 */
.L_x_6508:
        /* <DEDUP_REMOVED lines=18> */
.L_x_6616:
[----:B------:R-:W-:Y:S02]  /*2a7d0*/  ULDC UR4, c[0x0][0xd38] ;  /* 0x00034e0000047ab9 */ /* 0x000fe40000000800 */
[----:B------:R-:W-:-:S04]  /*2a7e0*/  IMAD.U32 R4, RZ, RZ, UR4 ;  /* 0x00000004ff047e24 */ /* 0x000fc8000f8e00ff */
[----:B--2---:R-:W-:-:S04]  /*2a7f0*/  IMAD R14, R14, R4, RZ ;  /* 0x000000040e0e7224 */ /* 0x004fc800078e02ff */
[----:B------:R-:W-:-:S05]  /*2a800*/  IMAD.IADD R5, R14, 0x1, R5 ;  /* 0x000000010e057824 */ /* 0x000fca00078e0205 */
[----:B------:R-:W-:-:S13]  /*2a810*/  ISETP.GT.AND P6, PT, R5, R0, PT ;  /* 0x000000000500720c */ /* 0x000fda0003fc4270 */
[----:B------:R-:W-:Y:S05]  /*2a820*/  @!P6 BRA `(.L_x_6511) ;  /* 0xfffffffc0064e947 */ /* 0x000fea000383ffff */
.L_x_6506:
        /* <DEDUP_REMOVED lines=8> */
.L_x_6620:
[----:B------:R-:W-:Y:S01]  /*2a8b0*/  ISETP.NE.AND P0, PT, R3, RZ, PT ;  /* 0x000000ff0300720c */ /* 0x000fe20003f05270 */
[----:B------:R-:W-:-:S12]  /*2a8c0*/  IMAD.MOV.U32 R14, RZ, RZ, RZ ;  /* 0x000000ffff0e7224 */ /* 0x000fd800078e00ff */
[----:B------:R-:W-:Y:S05]  /*2a8d0*/  @!P0 BRA `(.L_x_6513) ;  /* 0x0000000000108947 */ /* 0x000fea0003800000 */
[----:B------:R-:W-:Y:S01]  /*2a8e0*/  UMOV UR4, 0xffffffff ;  /* 0xffffffff00047882 */ /* 0x000fe20000000000 */
[----:B------:R-:W-:Y:S02]  /*2a8f0*/  VIADD R12, R6, 0xffffffff ;  /* 0xffffffff060c7836 */ /* 0x000fe40000000000 */
[----:B------:R-:W-:Y:S05]  /*2a900*/  BRA.DIV UR4, `(.L_x_6514) ;  /* 0x00000042041c7947 */ /* 0x000fea000b800000 */
[----:B------:R4:W0:Y:S02]  /*2a910*/  SHFL.IDX PT, R14, R2, R12, 0x1f ;  /* 0x00001f0c020e7589 */ /* 0x00082400000e0000 */
.L_x_6513:
        /* <DEDUP_REMOVED lines=66> */
.L_x_6507:
[----:B------:R-:W-:Y:S01]  /*2ad40*/  UMOV UR4, URZ ;  /* 0x0000003f00047c82 */ /* 0x000fe20008000000 */
[----:B------:R-:W-:Y:S01]  /*2ad50*/  UMOV UR5, URZ ;  /* 0x0000003f00057c82 */ /* 0x000fe20008000000 */
[----:B------:R-:W-:Y:S01]  /*2ad60*/  ULDC UR6, c[0x0][0xd3c] ;  /* 0x00034f0000067ab9 */ /* 0x000fe20000000800 */
[----:B------:R-:W-:Y:S02]  /*2ad70*/  IMAD.MOV.U32 R16, RZ, RZ, R0 ;  /* 0x000000ffff107224 */ /* 0x000fe400078e0000 */
[----:B------:R-:W-:Y:S02]  /*2ad80*/  IMAD.U32 R17, RZ, RZ, UR4 ;  /* 0x00000004ff117e24 */ /* 0x000fe4000f8e00ff */
[----:B------:R-:W-:Y:S02]  /*2ad90*/  IMAD.U32 R18, RZ, RZ, UR5 ;  /* 0x00000005ff127e24 */ /* 0x000fe4000f8e00ff */
[----:B------:R-:W-:-:S07]  /*2ada0*/  IMAD.U32 R19, RZ, RZ, UR6 ;  /* 0x00000006ff137e24 */ /* 0x000fce000f8e00ff */
.L_x_6515:
        /* <DEDUP_REMOVED lines=10> */
.L_x_6504:
[----:B------:R-:W-:Y:S02]  /*2ae50*/  ULDC UR4, c[0x0][0xd3c] ;  /* 0x00034f0000047ab9 */ /* 0x000fe40000000800 */
[----:B0-----:R-:W-:-:S13]  /*2ae60*/  ISETP.GE.AND P0, PT, R19, UR4, PT ;  /* 0x0000000413007c0c */ /* 0x001fda000bf06270 */
[----:B------:R-:W-:Y:S05]  /*2ae70*/  @!P0 BRA `(.L_x_6516) ;  /* 0xffffffa400b08947 */ /* 0x000fea000383ffff */
[----:B------:R-:W-:Y:S05]  /*2ae80*/  BSYNC B8 ;  /* 0x0000000000087941 */ /* 0x000fea0003800000 */
.L_x_6441:
        /* <DEDUP_REMOVED lines=12> */
.L_x_6623:
[----:B------:R-:W-:Y:S05]  /*2af50*/  BSYNC B0 ;  /* 0x0000000000007941 */ /* 0x000fea0003800000 */
.L_x_6517:
[----:B------:R-:W-:-:S03]  /*2af60*/  UMOV UR4, 0xffffffff ;  /* 0xffffffff00047882 */ /* 0x000fc60000000000 */
[----:B------:R-:W-:Y:S05]  /*2af70*/  BRA.DIV UR4, `(.L_x_6519) ;  /* 0x0000003a04b87947 */ /* 0x000fea000b800000 */
[----:B0-----:R-:W0:Y:S02]  /*2af80*/  S2R R0, SR_TID.X ;  /* 0x0000000000007919 */ /* 0x001e240000002100 */
[----:B0-----:R-:W-:-:S04]  /*2af90*/  SHF.R.U32.HI R0, RZ, 0x5, R0 ;  /* 0x00000005ff007819 */ /* 0x001fc80000011600 */
[----:B------:R-:W-:-:S05]  /*2afa0*/  LOP3.LUT R0, R0, 0x3, RZ, 0xc0, !PT ;  /* 0x0000000300007812 */ /* 0x000fca00078ec0ff */
[----:B------:R0:W1:Y:S02]  /*2afb0*/  SHFL.IDX PT, R14, R0, RZ, 0x1f ;  /* 0x00001fff000e7589 */ /* 0x00006400000e0000 */
.L_x_6626:
[----:B-1----:R-:W-:Y:S01]  /*2afc0*/  ISETP.NE.AND P0, PT, R14, RZ, PT ;  /* 0x000000ff0e00720c */ /* 0x002fe20003f05270 */
[----:B------:R-:W-:-:S12]  /*2afd0*/  BSSY B0, `(.L_x_6520) ;  /* 0x0000024000007945 */ /* 0x000fd80003800000 */
[----:B------:R-:W-:Y:S05]  /*2afe0*/  @P0 BRA `(.L_x_6521) ;  /* 0x0000000000880947 */ /* 0x000fea0003800000 */
[----:B------:R-:W-:-:S03]  /*2aff0*/  UMOV UR4, 0xffffffff ;  /* 0xffffffff00047882 */ /* 0x000fc60000000000 */
[----:B------:R-:W-:Y:S05]  /*2b000*/  BRA.DIV UR4, `(.L_x_6522) ;  /* 0x0000003a04c87947 */ /* 0x000fea000b800000 */
[----:B------:R-:W-:-:S13]  /*2b010*/  ELECT P6, URZ, PT ;  /* 0x00000000003f782f */ /* 0x000fda00038c0000 */
.L_x_6629:
[----:B------:R-:W-:Y:S05]  /*2b020*/  @!P6 BRA `(.L_x_6521) ;  /* 0x000000000078e947 */ /* 0x000fea0003800000 */
[----:B------:R-:W-:-:S06]  /*2b030*/  ULOP3.LUT UR4, UR60, 0x2, URZ, 0xfc, !UPT ;  /* 0x000000023c047892 */ /* 0x000fcc000f8efc3f */
[----:B0-----:R-:W-:-:S05]  /*2b040*/  IMAD.U32 R0, RZ, RZ, UR4 ;  /* 0x00000004ff007e24 */ /* 0x001fca000f8e00ff */
[----:B------:R-:W-:-:S13]  /*2b050*/  ISETP.NE.AND P0, PT, R0, 0x3, PT ;  /* 0x000000030000780c */ /* 0x000fda0003f05270 */
[----:B------:R-:W-:Y:S05]  /*2b060*/  @!P0 BRA `(.L_x_6523) ;  /* 0x0000000000048947 */ /* 0x000fea0003800000 */
[----:B------:R-:W-:Y:S01]  /*2b070*/  BPT.TRAP 0x1 ;  /* 0x000000040000795c */ /* 0x000fe20000300000 */
.L_x_6523:
[----:B------:R-:W-:Y:S01]  /*2b080*/  IMAD R5, R24, 0x8, R7 ;  /* 0x0000000818057824 */ /* 0x000fe200078e0207 */
[----:B------:R-:W-:Y:S01]  /*2b090*/  SHF.L.U32 R0, R26, 0x1f, RZ ;  /* 0x0000001f1a007819 */ /* 0x000fe200000006ff */
[----:B------:R-:W-:-:S03]  /*2b0a0*/  VIADD R24, R24, 0x1 ;  /* 0x0000000118187836 */ /* 0x000fc60000000000 */
[----:B------:R-:W0:Y:S02]  /*2b0b0*/  SYNCS.PHASECHK.TRANS64.TRYWAIT P1, [R5+URZ+0x38840], R0 ;  /* 0x03884000050075a7 */ /* 0x000e24000802017f */
[----:B------:R-:W-:-:S04]  /*2b0c0*/  ISETP.NE.AND P2, PT, R24, 0x2, PT ;  /* 0x000000021800780c */ /* 0x000fc80003f45270 */
[----:B------:R-:W-:Y:S01]  /*2b0d0*/  SEL R3, RZ, 0x1, P2 ;  /* 0x00000001ff037807 */ /* 0x000fe20001000000 */
[----:B0-----:R-:W-:Y:S08]  /*2b0e0*/  @!P1 BRA `(.L_x_6524) ;  /* 0x0000003800b09947 */ /* 0x001ff00003800000 */
.L_x_6630:
[----:B------:R-:W-:Y:S02]  /*2b0f0*/  SEL R24, R24, RZ, P2 ;  /* 0x000000ff18187207 */ /* 0x000fe40001000000 */
[----:B------:R-:W-:Y:S01]  /*2b100*/  LOP3.LUT R2, R26, R3, RZ, 0x3c, !PT ;  /* 0x000000031a027212 */ /* 0x000fe200078e3cff */
[----:B------:R-:W-:Y:S06]  /*2b110*/  @!P0 BRA `(.L_x_6525) ;  /* 0x0000000000048947 */ /* 0x000fec0003800000 */
[----:B------:R-:W-:Y:S01]  /*2b120*/  BPT.TRAP 0x1 ;  /* 0x000000040000795c */ /* 0x000fe20000300000 */
.L_x_6525:
[----:B------:R-:W-:Y:S01]  /*2b130*/  IMAD R3, R24, 0x8, R7 ;  /* 0x0000000818037824 */ /* 0x000fe200078e0207 */
[----:B------:R-:W-:-:S04]  /*2b140*/  SHF.L.U32 R2, R2, 0x1f, RZ ;  /* 0x0000001f02027819 */ /* 0x000fc800000006ff */
[----:B------:R-:W1:Y:S02]  /*2b150*/  SYNCS.PHASECHK.TRANS64.TRYWAIT P1, [R3+URZ+0x38840], R2 ;  /* 0x03884002030075a7 */ /* 0x000e64000802017f */
[----:B-1----:R-:W-:Y:S05]  /*2b160*/  @!P1 BRA `(.L_x_6526) ;  /* 0x0000003800a49947 */ /* 0x002fea0003800000 */
.L_x_6631:
[----:B------:R-:W-:Y:S05]  /*2b170*/  @!P0 BRA `(.L_x_6527) ;  /* 0x0000000000048947 */ /* 0x000fea0003800000 */
[----:B------:R-:W-:Y:S01]  /*2b180*/  BPT.TRAP 0x1 ;  /* 0x000000040000795c */ /* 0x000fe20000300000 */
.L_x_6527:
[----:B------:R-:W5:Y:S02]  /*2b190*/  SYNCS.PHASECHK.TRANS64.TRYWAIT P1, [R5+URZ+0x38860], R0 ;  /* 0x03886000050075a7 */ /* 0x000f64000802017f */
[----:B-----5:R-:W-:Y:S05]  /*2b1a0*/  @!P1 BRA `(.L_x_6528) ;  /* 0x0000003800a89947 */ /* 0x020fea0003800000 */
.L_x_6632:
[----:B------:R-:W-:Y:S05]  /*2b1b0*/  @!P0 BRA `(.L_x_6529) ;  /* 0x0000000000048947 */ /* 0x000fea0003800000 */
[----:B------:R-:W-:Y:S01]  /*2b1c0*/  BPT.TRAP 0x1 ;  /* 0x000000040000795c */ /* 0x000fe20000300000 */
.L_x_6529:
[----:B------:R0:W0:Y:S02]  /*2b1d0*/  SYNCS.PHASECHK.TRANS64.TRYWAIT P0, [R3+URZ+0x38860], R2 ;  /* 0x03886002030075a7 */ /* 0x000024000800017f */
[----:B0-----:R-:W-:Y:S05]  /*2b1e0*/  @!P0 NANOSLEEP.SYNCS 0x989680 ;  /* 0x009896800000895d */ /* 0x001fea0003900000 */
[----:B------:R-:W0:Y:S02]  /*2b1f0*/  @!P0 SYNCS.PHASECHK.TRANS64 P0, [R3+URZ+0x38860], R2 ;  /* 0x03886002030085a7 */ /* 0x000e24000800007f */
[----:B0-----:R-:W-:Y:S05]  /*2b200*/  @!P0 BRA `(.L_x_6529) ;  /* 0xfffffffc00f08947 */ /* 0x001fea000383ffff */
.L_x_6521:
[----:B------:R-:W-:Y:S05]  /*2b210*/  BSYNC B0 ;  /* 0x0000000000007941 */ /* 0x000fea0003800000 */
.L_x_6520:
[----:B------:R-:W-:Y:S05]  /*2b220*/  EXIT ;  /* 0x000000000000794d */ /* 0x000fea0003800000 */
.L_x_6318:
[----:B0-----:R-:W-:-:S04]  /*2b230*/  IMAD.U32 R3, RZ, RZ, UR46 ;  /* 0x0000002eff037e24 */ /* 0x001fc8000f8e00ff */
[----:B------:R0:W1:Y:S03]  /*2b240*/  SYNCS.PHASECHK.TRANS64.TRYWAIT P0, [R3+URZ+0x38800], R0 ;  /* 0x03880000030075a7 */ /* 0x000066000800017f */
[----:B-1----:R-:W-:Y:S05]  /*2b250*/  @!P0 NANOSLEEP.SYNCS 0x989680 ;  /* 0x009896800000895d */ /* 0x002fea0003900000 */
[----:B------:R-:W1:Y:S02]  /*2b260*/  @!P0 SYNCS.PHASECHK.TRANS64 P0, [R3+URZ+0x38800], R0 ;  /* 0x03880000030085a7 */ /* 0x000e64000800007f */
[----:B-1----:R-:W-:Y:S05]  /*2b270*/  @!P0 BRA `(.L_x_6318) ;  /* 0xfffffffc00ec8947 */ /* 0x002fea000383ffff */
[----:B------:R-:W-:Y:S05]  /*2b280*/  BRA `(.L_x_6530) ;  /* 0xfffffdf400607947 */ /* 0x000fea000383ffff */
.L_x_6325:
[----:B--2---:R2:W3:Y:S02]  /*2b290*/  SYNCS.PHASECHK.TRANS64.TRYWAIT P0, [R10+URZ], R11 ;  /* 0x0000000b0a0075a7 */ /* 0x0044e4000800017f */
[----:B---3--:R-:W-:Y:S05]  /*2b2a0*/  @!P0 NANOSLEEP.SYNCS 0x989680 ;  /* 0x009896800000895d */ /* 0x008fea0003900000 */
[----:B------:R-:W3:Y:S02]  /*2b2b0*/  @!P0 SYNCS.PHASECHK.TRANS64 P0, [R10+URZ], R11 ;  /* 0x0000000b0a0085a7 */ /* 0x000ee4000800007f */
[----:B---3--:R-:W-:Y:S05]  /*2b2c0*/  @!P0 BRA `(.L_x_6325) ;  /* 0xfffffffc00f08947 */ /* 0x008fea000383ffff */
[----:B------:R-:W-:Y:S05]  /*2b2d0*/  BRA `(.L_x_6324) ;  /* 0xfffffdf800807947 */ /* 0x000fea000383ffff */
.L_x_6327:
[----:B0-----:R-:W-:-:S04]  /*2b2e0*/  IMAD.U32 R8, RZ, RZ, UR46 ;  /* 0x0000002eff087e24 */ /* 0x001fc8000f8e00ff */
[----:B------:R0:W1:Y:S03]  /*2b2f0*/  SYNCS.PHASECHK.TRANS64.TRYWAIT P0, [R8+URZ+0x38810], R3 ;  /* 0x03881003080075a7 */ /* 0x000066000800017f */
[----:B-1----:R-:W-:Y:S05]  /*2b300*/  @!P0 NANOSLEEP.SYNCS 0x989680 ;  /* 0x009896800000895d */ /* 0x002fea0003900000 */
[----:B------:R-:W1:Y:S02]  /*2b310*/  @!P0 SYNCS.PHASECHK.TRANS64 P0, [R8+URZ+0x38810], R3 ;  /* 0x03881003080085a7 */ /* 0x000e64000800007f */
[----:B-1----:R-:W-:Y:S05]  /*2b320*/  @!P0 BRA `(.L_x_6327) ;  /* 0xfffffffc00ec8947 */ /* 0x002fea000383ffff */
[----:B------:R-:W-:Y:S05]  /*2b330*/  BRA `(.L_x_6531) ;  /* 0xfffffdfc00547947 */ /* 0x000fea000383ffff */
.L_x_6334:
[----:B-1----:R1:W2:Y:S02]  /*2b340*/  SYNCS.PHASECHK.TRANS64.TRYWAIT P0, [R10+URZ], R11 ;  /* 0x0000000b0a0075a7 */ /* 0x0022a4000800017f */
[----:B--2---:R-:W-:Y:S05]  /*2b350*/  @!P0 NANOSLEEP.SYNCS 0x989680 ;  /* 0x009896800000895d */ /* 0x004fea0003900000 */
[----:B------:R-:W2:Y:S02]  /*2b360*/  @!P0 SYNCS.PHASECHK.TRANS64 P0, [R10+URZ], R11 ;  /* 0x0000000b0a0085a7 */ /* 0x000ea4000800007f */
[----:B--2---:R-:W-:Y:S05]  /*2b370*/  @!P0 BRA `(.L_x_6334) ;  /* 0xfffffffc00f08947 */ /* 0x004fea000383ffff */
[----:B------:R-:W-:Y:S05]  /*2b380*/  BRA `(.L_x_6333) ;  /* 0xfffffdfc00987947 */ /* 0x000fea000383ffff */
.L_x_6368:
[----:B-1----:R1:W2:Y:S02]  /*2b390*/  SYNCS.PHASECHK.TRANS64.TRYWAIT P0, [R8+URZ], R9 ;  /* 0x00000009080075a7 */ /* 0x0022a4000800017f */
[----:B--2---:R-:W-:Y:S05]  /*2b3a0*/  @!P0 NANOSLEEP.SYNCS 0x989680 ;  /* 0x009896800000895d */ /* 0x004fea0003900000 */
[----:B------:R-:W2:Y:S02]  /*2b3b0*/  @!P0 SYNCS.PHASECHK.TRANS64 P0, [R8+URZ], R9 ;  /* 0x00000009080085a7 */ /* 0x000ea4000800007f */
[----:B--2---:R-:W-:Y:S05]  /*2b3c0*/  @!P0 BRA `(.L_x_6368) ;  /* 0xfffffffc00f08947 */ /* 0x004fea000383ffff */
[----:B------:R-:W-:Y:S05]  /*2b3d0*/  BRA `(.L_x_6367) ;  /* 0xfffffe6400907947 */ /* 0x000fea000383ffff */
.L_x_6375:
[----:B-1----:R1:W2:Y:S02]  /*2b3e0*/  SYNCS.PHASECHK.TRANS64.TRYWAIT P0, [R14+URZ], R15 ;  /* 0x0000000f0e0075a7 */ /* 0x0022a4000800017f */
[----:B--2---:R-:W-:Y:S05]  /*2b3f0*/  @!P0 NANOSLEEP.SYNCS 0x989680 ;  /* 0x009896800000895d */ /* 0x004fea0003900000 */
[----:B------:R-:W2:Y:S02]  /*2b400*/  @!P0 SYNCS.PHASECHK.TRANS64 P0, [R14+URZ], R15 ;  /* 0x0000000f0e0085a7 */ /* 0x000ea4000800007f */
[----:B--2---:R-:W-:Y:S05]  /*2b410*/  @!P0 BRA `(.L_x_6375) ;  /* 0xfffffffc00f08947 */ /* 0x004fea000383ffff */
[----:B------:R-:W-:Y:S05]  /*2b420*/  BRA `(.L_x_6374) ;  /* 0xfffffe68009c7947 */ /* 0x000fea000383ffff */
.L_x_6392:
[----:B-1----:R1:W2:Y:S02]  /*2b430*/  SYNCS.PHASECHK.TRANS64.TRYWAIT P0, [R8+URZ], R9 ;  /* 0x00000009080075a7 */ /* 0x0022a4000800017f */
[----:B--2---:R-:W-:Y:S05]  /*2b440*/  @!P0 NANOSLEEP.SYNCS 0x989680 ;  /* 0x009896800000895d */ /* 0x004fea0003900000 */
[----:B------:R-:W2:Y:S02]  /*2b450*/  @!P0 SYNCS.PHASECHK.TRANS64 P0, [R8+URZ], R9 ;  /* 0x00000009080085a7 */ /* 0x000ea4000800007f */
[----:B--2---:R-:W-:Y:S05]  /*2b460*/  @!P0 BRA `(.L_x_6392) ;  /* 0xfffffffc00f08947 */ /* 0x004fea000383ffff */
[----:B------:R-:W-:Y:S05]  /*2b470*/  BRA `(.L_x_6391) ;  /* 0xfffffed000c87947 */ /* 0x000fea000383ffff */
.L_x_6399:
[----:B-1----:R1:W2:Y:S02]  /*2b480*/  SYNCS.PHASECHK.TRANS64.TRYWAIT P0, [R14+URZ], R15 ;  /* 0x0000000f0e0075a7 */ /* 0x0022a4000800017f */
[----:B--2---:R-:W-:Y:S05]  /*2b490*/  @!P0 NANOSLEEP.SYNCS 0x989680 ;  /* 0x009896800000895d */ /* 0x004fea0003900000 */
[----:B------:R-:W2:Y:S02]  /*2b4a0*/  @!P0 SYNCS.PHASECHK.TRANS64 P0, [R14+URZ], R15 ;  /* 0x0000000f0e0085a7 */ /* 0x000ea4000800007f */
[----:B--2---:R-:W-:Y:S05]  /*2b4b0*/  @!P0 BRA `(.L_x_6399) ;  /* 0xfffffffc00f08947 */ /* 0x004fea000383ffff */
[----:B------:R-:W-:Y:S05]  /*2b4c0*/  BRA `(.L_x_6398) ;  /* 0xfffffed400d47947 */ /* 0x000fea000383ffff */
.L_x_6461:
        /* <DEDUP_REMOVED lines=10> */
.L_x_6533:
[----:B------:R-:W-:Y:S05]  /*2b570*/  BSYNC B0 ;  /* 0x0000000000007941 */ /* 0x000fea0003800000 */
.L_x_6532:
[----:B------:R-:W-:Y:S05]  /*2b580*/  BRA `(.L_x_6534) ;  /* 0xffffffb000247947 */ /* 0x000fea000383ffff */
.L_x_6464:
[----:B0-----:R0:W1:Y:S02]  /*2b590*/  SYNCS.PHASECHK.TRANS64.TRYWAIT P0, [R17+URZ+0x38840], R0 ;  /* 0x03884000110075a7 */ /* 0x001064000800017f */
[----:B-1----:R-:W-:Y:S05]  /*2b5a0*/  @!P0 NANOSLEEP.SYNCS 0x989680 ;  /* 0x009896800000895d */ /* 0x002fea0003900000 */
[----:B------:R-:W1:Y:S02]  /*2b5b0*/  @!P0 SYNCS.PHASECHK.TRANS64 P0, [R17+URZ+0x38840], R0 ;  /* 0x03884000110085a7 */ /* 0x000e64000800007f */
[----:B-1----:R-:W-:Y:S05]  /*2b5c0*/  @!P0 BRA `(.L_x_6464) ;  /* 0xfffffffc00f08947 */ /* 0x002fea000383ffff */
[----:B------:R-:W-:Y:S05]  /*2b5d0*/  BRA `(.L_x_6535) ;  /* 0xffffffb400047947 */ /* 0x000fea000383ffff */
.L_x_6465:
        /* <DEDUP_REMOVED lines=8> */
.L_x_6537:
[----:B------:R-:W-:Y:S05]  /*2b660*/  BSYNC B0 ;  /* 0x0000000000007941 */ /* 0x000fea0003800000 */
.L_x_6536:
        /* <DEDUP_REMOVED lines=9> */
.L_x_6538:
[----:B------:R-:W-:Y:S02]  /*2b700*/  IMAD.MOV.U32 R13, RZ, RZ, R5 ;  /* 0x000000ffff0d7224 */ /* 0x000fe400078e0005 */
[----:B------:R-:W-:Y:S02]  /*2b710*/  IMAD.MOV.U32 R12, RZ, RZ, 0x1 ;  /* 0x00000001ff0c7424 */ /* 0x000fe400078e00ff */
[----:B------:R-:W-:-:S07]  /*2b720*/  IMAD.MOV.U32 R3, RZ, RZ, R14 ;  /* 0x000000ffff037224 */ /* 0x000fce00078e000e */
[----:B------:R-:W-:Y:S05]  /*2b730*/  WARPSYNC.COLLECTIVE R15, `(.L_x_6539) ;  /* 0x000000000f087348 */ /* 0x000fea0003c00000 */
[----:B------:R0:W1:Y:S02]  /*2b740*/  SHFL.IDX P6, R14, R13, R12, R11 ;  /* 0x0000000c0d0e7389 */ /* 0x00006400000c000b */
[----:B01----:R-:W-:Y:S01]  /*2b750*/  ENDCOLLECTIVE ;  /* 0x000000000000791b */ /* 0x003fe20003800000 */
.L_x_6539:
        /* <DEDUP_REMOVED lines=15> */
.L_x_6540:
[----:B------:R-:W-:Y:S02]  /*2b850*/  @P0 IMAD R6, R4, 0x2, R23 ;  /* 0x0000000204060824 */ /* 0x000fe400078e0217 */
[----:B------:R-:W-:Y:S02]  /*2b860*/  IMAD.MOV.U32 R13, RZ, RZ, R5 ;  /* 0x000000ffff0d7224 */ /* 0x000fe400078e0005 */
[----:B------:R-:W-:Y:S02]  /*2b870*/  IMAD.MOV.U32 R12, RZ, RZ, 0x2 ;  /* 0x00000002ff0c7424 */ /* 0x000fe400078e00ff */
[----:B------:R-:W-:-:S07]  /*2b880*/  IMAD.MOV.U32 R3, RZ, RZ, R14 ;  /* 0x000000ffff037224 */ /* 0x000fce00078e000e */
[----:B------:R-:W-:Y:S05]  /*2b890*/  WARPSYNC.COLLECTIVE R15, `(.L_x_6541) ;  /* 0x000000000f087348 */ /* 0x000fea0003c00000 */
[----:B------:R0:W1:Y:S02]  /*2b8a0*/  SHFL.IDX P6, R14, R13, R12, R11 ;  /* 0x0000000c0d0e7389 */ /* 0x00006400000c000b */
[----:B01----:R-:W-:Y:S01]  /*2b8b0*/  ENDCOLLECTIVE ;  /* 0x000000000000791b */ /* 0x003fe20003800000 */
.L_x_6541:
        /* <DEDUP_REMOVED lines=15> */
.L_x_6542:
[----:B------:R-:W-:Y:S02]  /*2b9b0*/  @P0 IMAD R6, R4, 0x2, R23 ;  /* 0x0000000204060824 */ /* 0x000fe400078e0217 */
[----:B------:R-:W-:Y:S02]  /*2b9c0*/  IMAD.MOV.U32 R13, RZ, RZ, R5 ;  /* 0x000000ffff0d7224 */ /* 0x000fe400078e0005 */
[----:B------:R-:W-:Y:S02]  /*2b9d0*/  IMAD.MOV.U32 R12, RZ, RZ, 0x3 ;  /* 0x00000003ff0c7424 */ /* 0x000fe400078e00ff */
[----:B------:R-:W-:-:S07]  /*2b9e0*/  IMAD.MOV.U32 R3, RZ, RZ, R14 ;  /* 0x000000ffff037224 */ /* 0x000fce00078e000e */
[----:B------:R-:W-:Y:S05]  /*2b9f0*/  WARPSYNC.COLLECTIVE R15, `(.L_x_6543) ;  /* 0x000000000f087348 */ /* 0x000fea0003c00000 */
[----:B------:R0:W1:Y:S02]  /*2ba00*/  SHFL.IDX P6, R14, R13, R12, R11 ;  /* 0x0000000c0d0e7389 */ /* 0x00006400000c000b */
[----:B01----:R-:W-:Y:S01]  /*2ba10*/  ENDCOLLECTIVE ;  /* 0x000000000000791b */ /* 0x003fe20003800000 */
.L_x_6543:
        /* <DEDUP_REMOVED lines=10> */
.L_x_6544:
[----:B------:R-:W-:Y:S01]  /*2bac0*/  @!PT LDS RZ, [RZ] ;  /* 0x00000000fffff984 */ /* 0x000fe20000000800 */
[----:B------:R-:W-:Y:S01]  /*2bad0*/  @!PT LDS RZ, [RZ] ;  /* 0x00000000fffff984 */ /* 0x000fe20000000800 */
[----:B------:R-:W-:Y:S01]  /*2bae0*/  @!PT LDS RZ, [RZ] ;  /* 0x00000000fffff984 */ /* 0x000fe20000000800 */
[----:B------:R0:W-:Y:S01]  /*2baf0*/  @P0 LDGSTS.E.BYPASS.LTC128B.128 [R6+0x23400], desc[UR36][R2.64], !P2 ;  /* 0x2340000002060fae */ /* 0x0001e2000d101d64 */
[----:B------:R-:W-:Y:S01]  /*2bb00*/  IMAD.MOV.U32 R0, RZ, RZ, R14 ;  /* 0x000000ffff007224 */ /* 0x000fe200078e000e */
[----:B------:R-:W-:Y:S06]  /*2bb10*/  BRA `(.L_x_6545) ;  /* 0xffffffb000c07947 */ /* 0x000fec000383ffff */
.L_x_6470:
[----:B------:R-:W-:Y:S01]  /*2bb20*/  IMAD.MOV.U32 R13, RZ, RZ, R2 ;  /* 0x000000ffff0d7224 */ /* 0x000fe200078e0002 */
[----:B------:R-:W-:Y:S01]  /*2bb30*/  LOP3.LUT R22, R22, 0xfffffeff, RZ, 0xc0, !PT ;  /* 0xfffffeff16167812 */ /* 0x000fe200078ec0ff */
[----:B------:R-:W-:Y:S02]  /*2bb40*/  IMAD.MOV.U32 R12, RZ, RZ, RZ ;  /* 0x000000ffff0c7224 */ /* 0x000fe400078e00ff */
[----:B------:R-:W-:Y:S02]  /*2bb50*/  IMAD.MOV.U32 R11, RZ, RZ, 0x181f ;  /* 0x0000181fff0b7424 */ /* 0x000fe400078e00ff */
[----:B------:R-:W-:Y:S02]  /*2bb60*/  IMAD.MOV.U32 R15, RZ, RZ, -0x1 ;  /* 0xffffffffff0f7424 */ /* 0x000fe400078e00ff */
[----:B-----5:R-:W-:Y:S02]  /*2bb70*/  IMAD R3, R21, R5, RZ ;  /* 0x0000000515037224 */ /* 0x020fe400078e02ff */
[----:B------:R-:W-:-:S07]  /*2bb80*/  IMAD.IADD R4, R10, 0x1, R20 ;  /* 0x000000010a047824 */ /* 0x000fce00078e0214 */
[----:B------:R-:W-:Y:S05]  /*2bb90*/  WARPSYNC.COLLECTIVE R15, `(.L_x_6546) ;  /* 0x000000000f087348 */ /* 0x000fea0003c00000 */
[----:B------:R0:W1:Y:S02]  /*2bba0*/  SHFL.IDX P6, R14, R13, R12, R11 ;  /* 0x0000000c0d0e7389 */ /* 0x00006400000c000b */
[----:B01----:R-:W-:Y:S01]  /*2bbb0*/  ENDCOLLECTIVE ;  /* 0x000000000000791b */ /* 0x003fe20003800000 */
.L_x_6546:
        /* <DEDUP_REMOVED lines=9> */
.L_x_6547:
[----:B------:R-:W-:Y:S02]  /*2bc50*/  IMAD.MOV.U32 R13, RZ, RZ, R2 ;  /* 0x000000ffff0d7224 */ /* 0x000fe400078e0002 */
[----:B------:R-:W-:Y:S02]  /*2bc60*/  IMAD.MOV.U32 R12, RZ, RZ, 0x1 ;  /* 0x00000001ff0c7424 */ /* 0x000fe400078e00ff */
[----:B------:R-:W-:-:S07]  /*2bc70*/  IMAD.MOV.U32 R6, RZ, RZ, R14 ;  /* 0x000000ffff067224 */ /* 0x000fce00078e000e */
[----:B------:R-:W-:Y:S05]  /*2bc80*/  WARPSYNC.COLLECTIVE R15, `(.L_x_6548) ;  /* 0x000000000f087348 */ /* 0x000fea0003c00000 */
[----:B------:R0:W1:Y:S02]  /*2bc90*/  SHFL.IDX P6, R14, R13, R12, R11 ;  /* 0x0000000c0d0e7389 */ /* 0x00006400000c000b */
[----:B01----:R-:W-:Y:S01]  /*2bca0*/  ENDCOLLECTIVE ;  /* 0x000000000000791b */ /* 0x003fe20003800000 */
.L_x_6548:
        /* <DEDUP_REMOVED lines=8> */
[----:B------:R-:W-:Y:S01]  /*2bd30*/  ISETP.GE.AND P2, PT, R8, R3, PT ;  /* 0x000000030800720c */ /* 0x000fe20003f46270 */
[----:B------:R-:W-:-:S12]  /*2bd40*/  IMAD.MOV.U32 R5, RZ, RZ, R14 ;  /* 0x000000ffff057224 */ /* 0x000fd800078e000e */
[----:B0-----:R-:W-:Y:S05]  /*2bd50*/  WARPSYNC.COLLECTIVE R15, `(.L_x_6549) ;  /* 0x000000000f087348 */ /* 0x001fea0003c00000 */
[----:B------:R1:W2:Y:S02]  /*2bd60*/  SHFL.IDX P6, R14, R13, R12, R11 ;  /* 0x0000000c0d0e7389 */ /* 0x0002a400000c000b */
[----:B012---:R-:W-:Y:S01]  /*2bd70*/  ENDCOLLECTIVE ;  /* 0x000000000000791b */ /* 0x007fe20003800000 */
.L_x_6549:
        /* <DEDUP_REMOVED lines=8> */
.L_x_6550:
        /* <DEDUP_REMOVED lines=9> */
[----:B------:R-:W-:Y:S01]  /*2be90*/  ISETP.GE.AND P2, PT, R5, R3, PT ;  /* 0x000000030500720c */ /* 0x000fe20003f46270 */
[----:B------:R-:W-:-:S12]  /*2bea0*/  IMAD.MOV.U32 R5, RZ, RZ, R14 ;  /* 0x000000ffff057224 */ /* 0x000fd800078e000e */
[----:B0-----:R-:W-:Y:S05]  /*2beb0*/  WARPSYNC.COLLECTIVE R15, `(.L_x_6551) ;  /* 0x000000000f087348 */ /* 0x001fea0003c00000 */
[----:B------:R1:W2:Y:S02]  /*2bec0*/  SHFL.IDX P6, R14, R13, R12, R11 ;  /* 0x0000000c0d0e7389 */ /* 0x0002a400000c000b */
[----:B012---:R-:W-:Y:S01]  /*2bed0*/  ENDCOLLECTIVE ;  /* 0x000000000000791b */ /* 0x007fe20003800000 */
.L_x_6551:
[----:B------:R-:W-:Y:S01]  /*2bee0*/  @P2 LOP3.LUT R22, R22, 0x40, RZ, 0xfc, !PT ;  /* 0x0000004016162812 */ /* 0x000fe200078efcff */
[----:B------:R-:W-:Y:S02]  /*2bef0*/  IMAD.MOV.U32 R13, RZ, RZ, R2 ;  /* 0x000000ffff0d7224 */ /* 0x000fe400078e0002 */
[----:B------:R-:W-:Y:S02]  /*2bf00*/  IMAD.MOV.U32 R12, RZ, RZ, 0x3 ;  /* 0x00000003ff0c7424 */ /* 0x000fe400078e00ff */
[----:B------:R-:W-:-:S07]  /*2bf10*/  IMAD.MOV.U32 R6, RZ, RZ, R14 ;  /* 0x000000ffff067224 */ /* 0x000fce00078e000e */
[----:B------:R-:W-:Y:S05]  /*2bf20*/  WARPSYNC.COLLECTIVE R15, `(.L_x_6552) ;  /* 0x000000000f087348 */ /* 0x000fea0003c00000 */
[----:B------:R0:W1:Y:S02]  /*2bf30*/  SHFL.IDX P6, R14, R13, R12, R11 ;  /* 0x0000000c0d0e7389 */ /* 0x00006400000c000b */
[----:B01----:R-:W-:Y:S01]  /*2bf40*/  ENDCOLLECTIVE ;  /* 0x000000000000791b */ /* 0x003fe20003800000 */
.L_x_6552:
        /* <DEDUP_REMOVED lines=12> */
.L_x_6553:
[----:B------:R-:W-:Y:S01]  /*2c010*/  IMAD.MOV.U32 R0, RZ, RZ, R14 ;  /* 0x000000ffff007224 */ /* 0x000fe200078e000e */
[----:B------:R-:W-:Y:S06]  /*2c020*/  BRA `(.L_x_6554) ;  /* 0xffffffb400d07947 */ /* 0x000fec000383ffff */
.L_x_6474:
        /* <DEDUP_REMOVED lines=47> */
.L_x_6556:
[----:B------:R-:W-:Y:S05]  /*2c320*/  BSYNC B0 ;  /* 0x0000000000007941 */ /* 0x000fea0003800000 */
.L_x_6555:
        /* <DEDUP_REMOVED lines=11> */
.L_x_6557:
        /* <DEDUP_REMOVED lines=39> */
.L_x_6558:
[----:B------:R-:W-:Y:S02]  /*2c650*/  IMAD.MOV.U32 R13, RZ, RZ, R0 ;  /* 0x000000ffff0d7224 */ /* 0x000fe400078e0000 */
[----:B------:R-:W-:-:S07]  /*2c660*/  IMAD.MOV.U32 R7, RZ, RZ, R14 ;  /* 0x000000ffff077224 */ /* 0x000fce00078e000e */
[----:B------:R-:W-:Y:S05]  /*2c670*/  WARPSYNC.COLLECTIVE R15, `(.L_x_6559) ;  /* 0x000000000f087348 */ /* 0x000fea0003c00000 */
[----:B------:R0:W1:Y:S02]  /*2c680*/  SHFL.IDX P6, R14, R13, R12, R11 ;  /* 0x0000000c0d0e7389 */ /* 0x00006400000c000b */
[----:B01----:R-:W-:Y:S01]  /*2c690*/  ENDCOLLECTIVE ;  /* 0x000000000000791b */ /* 0x003fe20003800000 */
.L_x_6559:
        /* <DEDUP_REMOVED lines=33> */
.L_x_6560:
[----:B------:R-:W-:Y:S02]  /*2c8b0*/  IMAD.MOV.U32 R13, RZ, RZ, R0 ;  /* 0x000000ffff0d7224 */ /* 0x000fe400078e0000 */
[----:B------:R-:W-:-:S07]  /*2c8c0*/  IMAD.MOV.U32 R7, RZ, RZ, R14 ;  /* 0x000000ffff077224 */ /* 0x000fce00078e000e */
[----:B------:R-:W-:Y:S05]  /*2c8d0*/  WARPSYNC.COLLECTIVE R15, `(.L_x_6561) ;  /* 0x000000000f087348 */ /* 0x000fea0003c00000 */
[----:B------:R0:W1:Y:S02]  /*2c8e0*/  SHFL.IDX P6, R14, R13, R12, R11 ;  /* 0x0000000c0d0e7389 */ /* 0x00006400000c000b */
[----:B01----:R-:W-:Y:S01]  /*2c8f0*/  ENDCOLLECTIVE ;  /* 0x000000000000791b */ /* 0x003fe20003800000 */
.L_x_6561:
        /* <DEDUP_REMOVED lines=27> */
.L_x_6562:
[----:B------:R-:W-:Y:S02]  /*2cab0*/  IMAD.MOV.U32 R13, RZ, RZ, R0 ;  /* 0x000000ffff0d7224 */ /* 0x000fe400078e0000 */
[----:B------:R-:W-:-:S07]  /*2cac0*/  IMAD.MOV.U32 R6, RZ, RZ, R14 ;  /* 0x000000ffff067224 */ /* 0x000fce00078e000e */
[----:B------:R-:W-:Y:S05]  /*2cad0*/  WARPSYNC.COLLECTIVE R15, `(.L_x_6563) ;  /* 0x000000000f087348 */ /* 0x000fea0003c00000 */
[----:B------:R0:W1:Y:S02]  /*2cae0*/  SHFL.IDX P6, R14, R13, R12, R11 ;  /* 0x0000000c0d0e7389 */ /* 0x00006400000c000b */
[----:B01----:R-:W-:Y:S01]  /*2caf0*/  ENDCOLLECTIVE ;  /* 0x000000000000791b */ /* 0x003fe20003800000 */
.L_x_6563:
[----:B------:R-:W-:Y:S01]  /*2cb00*/  IMAD.MOV.U32 R0, RZ, RZ, R14 ;  /* 0x000000ffff007224 */ /* 0x000fe200078e000e */
[----:B------:R-:W-:Y:S06]  /*2cb10*/  BRA `(.L_x_6564) ;  /* 0xffffffb800487947 */ /* 0x000fec000383ffff */
.L_x_6479:
[----:B0-----:R0:W1:Y:S02]  /*2cb20*/  SYNCS.PHASECHK.TRANS64.TRYWAIT P0, [R23+URZ+0x38820], R0 ;  /* 0x03882000170075a7 */ /* 0x001064000800017f */
[----:B-1----:R-:W-:Y:S05]  /*2cb30*/  @!P0 NANOSLEEP.SYNCS 0x989680 ;  /* 0x009896800000895d */ /* 0x002fea0003900000 */
[----:B------:R-:W1:Y:S02]  /*2cb40*/  @!P0 SYNCS.PHASECHK.TRANS64 P0, [R23+URZ+0x38820], R0 ;  /* 0x03882000170085a7 */ /* 0x000e64000800007f */
[----:B-1----:R-:W-:Y:S05]  /*2cb50*/  @!P0 BRA `(.L_x_6479) ;  /* 0xfffffffc00f08947 */ /* 0x002fea000383ffff */
[----:B------:R-:W-:Y:S05]  /*2cb60*/  BRA `(.L_x_6565) ;  /* 0xffffffb800e47947 */ /* 0x000fea000383ffff */
.L_x_6482:
[----:B0-----:R0:W1:Y:S02]  /*2cb70*/  SYNCS.PHASECHK.TRANS64.TRYWAIT P0, [R17+URZ+0x38860], R0 ;  /* 0x03886000110075a7 */ /* 0x001064000800017f */
[----:B-1----:R-:W-:Y:S05]  /*2cb80*/  @!P0 NANOSLEEP.SYNCS 0x989680 ;  /* 0x009896800000895d */ /* 0x002fea0003900000 */
[----:B------:R-:W1:Y:S02]  /*2cb90*/  @!P0 SYNCS.PHASECHK.TRANS64 P0, [R17+URZ+0x38860], R0 ;  /* 0x03886000110085a7 */ /* 0x000e64000800007f */
[----:B-1----:R-:W-:Y:S05]  /*2cba0*/  @!P0 BRA `(.L_x_6482) ;  /* 0xfffffffc00f08947 */ /* 0x002fea000383ffff */
[----:B------:R-:W-:Y:S05]  /*2cbb0*/  BRA `(.L_x_6566) ;  /* 0xffffffb800f47947 */ /* 0x000fea000383ffff */
.L_x_6483:
        /* <DEDUP_REMOVED lines=8> */
.L_x_6568:
[----:B------:R-:W-:Y:S05]  /*2cc40*/  BSYNC B0 ;  /* 0x0000000000007941 */ /* 0x000fea0003800000 */
.L_x_6567:
        /* <DEDUP_REMOVED lines=15> */
.L_x_6569:
        /* <DEDUP_REMOVED lines=39> */
.L_x_6570:
[----:B------:R-:W-:Y:S02]  /*2cfb0*/  IMAD.MOV.U32 R13, RZ, RZ, R5 ;  /* 0x000000ffff0d7224 */ /* 0x000fe400078e0005 */
[----:B------:R-:W-:-:S07]  /*2cfc0*/  IMAD.MOV.U32 R3, RZ, RZ, R14 ;  /* 0x000000ffff037224 */ /* 0x000fce00078e000e */
[----:B------:R-:W-:Y:S05]  /*2cfd0*/  WARPSYNC.COLLECTIVE R15, `(.L_x_6571) ;  /* 0x000000000f087348 */ /* 0x000fea0003c00000 */
[----:B------:R0:W1:Y:S02]  /*2cfe0*/  SHFL.IDX P6, R14, R13, R12, R11 ;  /* 0x0000000c0d0e7389 */ /* 0x00006400000c000b */
[----:B01----:R-:W-:Y:S01]  /*2cff0*/  ENDCOLLECTIVE ;  /* 0x000000000000791b */ /* 0x003fe20003800000 */
.L_x_6571:
        /* <DEDUP_REMOVED lines=29> */
.L_x_6572:
[----:B------:R-:W-:Y:S02]  /*2d1d0*/  IMAD.MOV.U32 R13, RZ, RZ, R5 ;  /* 0x000000ffff0d7224 */ /* 0x000fe400078e0005 */
[----:B------:R-:W-:-:S07]  /*2d1e0*/  IMAD.MOV.U32 R7, RZ, RZ, R14 ;  /* 0x000000ffff077224 */ /* 0x000fce00078e000e */
[----:B------:R-:W-:Y:S05]  /*2d1f0*/  WARPSYNC.COLLECTIVE R15, `(.L_x_6573) ;  /* 0x000000000f087348 */ /* 0x000fea0003c00000 */
[----:B------:R0:W1:Y:S02]  /*2d200*/  SHFL.IDX P6, R14, R13, R12, R11 ;  /* 0x0000000c0d0e7389 */ /* 0x00006400000c000b */
[----:B01----:R-:W-:Y:S01]  /*2d210*/  ENDCOLLECTIVE ;  /* 0x000000000000791b */ /* 0x003fe20003800000 */
.L_x_6573:
        /* <DEDUP_REMOVED lines=29> */
.L_x_6574:
[----:B------:R-:W-:Y:S02]  /*2d3f0*/  IMAD.MOV.U32 R13, RZ, RZ, R5 ;  /* 0x000000ffff0d7224 */ /* 0x000fe400078e0005 */
[----:B------:R-:W-:-:S07]  /*2d400*/  IMAD.MOV.U32 R6, RZ, RZ, R14 ;  /* 0x000000ffff067224 */ /* 0x000fce00078e000e */
[----:B------:R-:W-:Y:S05]  /*2d410*/  WARPSYNC.COLLECTIVE R15, `(.L_x_6575) ;  /* 0x000000000f087348 */ /* 0x000fea0003c00000 */
[----:B------:R0:W1:Y:S02]  /*2d420*/  SHFL.IDX P6, R14, R13, R12, R11 ;  /* 0x0000000c0d0e7389 */ /* 0x00006400000c000b */
[----:B01----:R-:W-:Y:S01]  /*2d430*/  ENDCOLLECTIVE ;  /* 0x000000000000791b */ /* 0x003fe20003800000 */
.L_x_6575:
[----:B------:R-:W-:Y:S01]  /*2d440*/  IMAD.MOV.U32 R2, RZ, RZ, R14 ;  /* 0x000000ffff027224 */ /* 0x000fe200078e000e */
[----:B------:R-:W-:Y:S06]  /*2d450*/  BRA `(.L_x_6576) ;  /* 0xffffffb800887947 */ /* 0x000fec000383ffff */
.L_x_6490:
[----:B0-----:R0:W1:Y:S02]  /*2d460*/  SYNCS.PHASECHK.TRANS64.TRYWAIT P0, [R6+URZ+0x38840], R17 ;  /* 0x03884011060075a7 */ /* 0x001064000800017f */
[----:B-1----:R-:W-:Y:S05]  /*2d470*/  @!P0 NANOSLEEP.SYNCS 0x989680 ;  /* 0x009896800000895d */ /* 0x002fea0003900000 */
[----:B------:R-:W1:Y:S02]  /*2d480*/  @!P0 SYNCS.PHASECHK.TRANS64 P0, [R6+URZ+0x38840], R17 ;  /* 0x03884011060085a7 */ /* 0x000e64000800007f */
[----:B-1----:R-:W-:Y:S05]  /*2d490*/  @!P0 BRA `(.L_x_6490) ;  /* 0xfffffffc00f08947 */ /* 0x002fea000383ffff */
[----:B------:R-:W-:Y:S05]  /*2d4a0*/  BRA `(.L_x_6577) ;  /* 0xffffffc0001c7947 */ /* 0x000fea000383ffff */
.L_x_6491:
        /* <DEDUP_REMOVED lines=8> */
.L_x_6579:
[----:B------:R-:W-:Y:S05]  /*2d530*/  BSYNC B1 ;  /* 0x0000000000017941 */ /* 0x000fea0003800000 */
.L_x_6578:
        /* <DEDUP_REMOVED lines=9> */
.L_x_6580:
[----:B------:R-:W-:Y:S02]  /*2d5d0*/  IMAD.MOV.U32 R13, RZ, RZ, R27 ;  /* 0x000000ffff0d7224 */ /* 0x000fe400078e001b */
[----:B------:R-:W-:Y:S02]  /*2d5e0*/  IMAD.MOV.U32 R12, RZ, RZ, 0x1 ;  /* 0x00000001ff0c7424 */ /* 0x000fe400078e00ff */
[----:B------:R-:W-:-:S07]  /*2d5f0*/  IMAD.MOV.U32 R2, RZ, RZ, R14 ;  /* 0x000000ffff027224 */ /* 0x000fce00078e000e */
[----:B------:R-:W-:Y:S05]  /*2d600*/  WARPSYNC.COLLECTIVE R15, `(.L_x_6581) ;  /* 0x000000000f087348 */ /* 0x000fea0003c00000 */
[----:B------:R0:W1:Y:S02]  /*2d610*/  SHFL.IDX P6, R14, R13, R12, R11 ;  /* 0x0000000c0d0e7389 */ /* 0x00006400000c000b */
[----:B01----:R-:W-:Y:S01]  /*2d620*/  ENDCOLLECTIVE ;  /* 0x000000000000791b */ /* 0x003fe20003800000 */
.L_x_6581:
        /* <DEDUP_REMOVED lines=11> */
.L_x_6582:
[----:B------:R-:W-:Y:S02]  /*2d6e0*/  IMAD.MOV.U32 R13, RZ, RZ, R27 ;  /* 0x000000ffff0d7224 */ /* 0x000fe400078e001b */
[----:B------:R-:W-:Y:S02]  /*2d6f0*/  IMAD.MOV.U32 R12, RZ, RZ, 0x2 ;  /* 0x00000002ff0c7424 */ /* 0x000fe400078e00ff */
[----:B------:R-:W-:-:S07]  /*2d700*/  IMAD.MOV.U32 R2, RZ, RZ, R14 ;  /* 0x000000ffff027224 */ /* 0x000fce00078e000e */
[----:B------:R-:W-:Y:S05]  /*2d710*/  WARPSYNC.COLLECTIVE R15, `(.L_x_6583) ;  /* 0x000000000f087348 */ /* 0x000fea0003c00000 */
[----:B------:R0:W1:Y:S02]  /*2d720*/  SHFL.IDX P6, R14, R13, R12, R11 ;  /* 0x0000000c0d0e7389 */ /* 0x00006400000c000b */
[----:B01----:R-:W-:Y:S01]  /*2d730*/  ENDCOLLECTIVE ;  /* 0x000000000000791b */ /* 0x003fe20003800000 */
.L_x_6583:
        /* <DEDUP_REMOVED lines=11> */
.L_x_6584:
[----:B------:R-:W-:Y:S02]  /*2d7f0*/  IMAD.MOV.U32 R13, RZ, RZ, R27 ;  /* 0x000000ffff0d7224 */ /* 0x000fe400078e001b */
[----:B------:R-:W-:Y:S02]  /*2d800*/  IMAD.MOV.U32 R12, RZ, RZ, 0x3 ;  /* 0x00000003ff0c7424 */ /* 0x000fe400078e00ff */
[----:B------:R-:W-:-:S07]  /*2d810*/  IMAD.MOV.U32 R2, RZ, RZ, R14 ;  /* 0x000000ffff027224 */ /* 0x000fce00078e000e */
[----:B------:R-:W-:Y:S05]  /*2d820*/  WARPSYNC.COLLECTIVE R15, `(.L_x_6585) ;  /* 0x000000000f087348 */ /* 0x000fea0003c00000 */
[----:B------:R0:W1:Y:S02]  /*2d830*/  SHFL.IDX P6, R14, R13, R12, R11 ;  /* 0x0000000c0d0e7389 */ /* 0x00006400000c000b */
[----:B01----:R-:W-:Y:S01]  /*2d840*/  ENDCOLLECTIVE ;  /* 0x000000000000791b */ /* 0x003fe20003800000 */
.L_x_6585:
        /* <DEDUP_REMOVED lines=11> */
.L_x_6586:
[----:B------:R-:W-:Y:S01]  /*2d900*/  IMAD.MOV.U32 R2, RZ, RZ, R14 ;  /* 0x000000ffff027224 */ /* 0x000fe200078e000e */
[----:B------:R-:W-:Y:S06]  /*2d910*/  BRA `(.L_x_6587) ;  /* 0xffffffbc00ac7947 */ /* 0x000fec000383ffff */
.L_x_6496:
[----:B---3--:R3:W4:Y:S02]  /*2d920*/  SYNCS.PHASECHK.TRANS64.TRYWAIT P0, [R6+URZ+0x38860], R17 ;  /* 0x03886011060075a7 */ /* 0x008724000800017f */
[----:B----4-:R-:W-:Y:S05]  /*2d930*/  @!P0 NANOSLEEP.SYNCS 0x989680 ;  /* 0x009896800000895d */ /* 0x010fea0003900000 */
[----:B------:R-:W4:Y:S02]  /*2d940*/  @!P0 SYNCS.PHASECHK.TRANS64 P0, [R6+URZ+0x38860], R17 ;  /* 0x03886011060085a7 */ /* 0x000f24000800007f */
[----:B----4-:R-:W-:Y:S05]  /*2d950*/  @!P0 BRA `(.L_x_6496) ;  /* 0xfffffffc00f08947 */ /* 0x010fea000383ffff */
[----:B------:R-:W-:Y:S05]  /*2d960*/  BRA `(.L_x_6588) ;  /* 0xffffffbc00fc7947 */ /* 0x000fea000383ffff */
.L_x_6497:
        /* <DEDUP_REMOVED lines=8> */
.L_x_6590:
[----:B------:R-:W-:Y:S05]  /*2d9f0*/  BSYNC B1 ;  /* 0x0000000000017941 */ /* 0x000fea0003800000 */
.L_x_6589:
        /* <DEDUP_REMOVED lines=13> */
.L_x_6591:
        /* <DEDUP_REMOVED lines=17> */
.L_x_6592:
        /* <DEDUP_REMOVED lines=16> */
.L_x_6593:
        /* <DEDUP_REMOVED lines=19> */
.L_x_6594:
        /* <DEDUP_REMOVED lines=14> */
.L_x_6595:
        /* <DEDUP_REMOVED lines=16> */
.L_x_6596:
        /* <DEDUP_REMOVED lines=14> */
.L_x_6597:
[----:B------:R-:W-:Y:S05]  /*2e0d0*/  BRA `(.L_x_6598) ;  /* 0xffffffbc00687947 */ /* 0x000fea000383ffff */
.L_x_6505:
        /* <DEDUP_REMOVED lines=8> */
.L_x_6600:
[----:B------:R-:W-:Y:S05]  /*2e160*/  BSYNC B0 ;  /* 0x0000000000007941 */ /* 0x000fea0003800000 */
.L_x_6599:
        /* <DEDUP_REMOVED lines=9> */
.L_x_6601:
        /* <DEDUP_REMOVED lines=18> */
.L_x_6602:
[----:B------:R-:W-:Y:S01]  /*2e320*/  IMAD.MOV.U32 R12, RZ, RZ, 0x2 ;  /* 0x00000002ff0c7424 */ /* 0x000fe200078e00ff */
[----:B------:R-:W-:-:S05]  /*2e330*/  SEL R4, R14, RZ, P1 ;  /* 0x000000ff0e047207 */ /* 0x000fca0000800000 */
[----:B------:R-:W-:-:S04]  /*2e340*/  IMAD.IADD R4, R17, 0x1, R4 ;  /* 0x0000000111047824 */ /* 0x000fc800078e0204 */
[----:B------:R-:W-:-:S07]  /*2e350*/  IMAD.MOV.U32 R13, RZ, RZ, R4 ;  /* 0x000000ffff0d7224 */ /* 0x000fce00078e0004 */
[----:B------:R-:W-:Y:S05]  /*2e360*/  WARPSYNC.COLLECTIVE R15, `(.L_x_6603) ;  /* 0x000000000f087348 */ /* 0x000fea0003c00000 */
[----:B------:R0:W1:Y:S02]  /*2e370*/  SHFL.UP P6, R14, R13, R12, R11 ;  /* 0x0400000c0d0e7389 */ /* 0x00006400000c000b */
[----:B01----:R-:W-:Y:S01]  /*2e380*/  ENDCOLLECTIVE ;  /* 0x000000000000791b */ /* 0x003fe20003800000 */
.L_x_6603:
[----:B------:R-:W-:Y:S01]  /*2e390*/  IMAD.MOV.U32 R12, RZ, RZ, 0x4 ;  /* 0x00000004ff0c7424 */ /* 0x000fe200078e00ff */
[----:B------:R-:W-:-:S05]  /*2e3a0*/  SEL R3, R14, RZ, P2 ;  /* 0x000000ff0e037207 */ /* 0x000fca0001000000 */
[----:B------:R-:W-:-:S04]  /*2e3b0*/  IMAD.IADD R6, R4, 0x1, R3 ;  /* 0x0000000104067824 */ /* 0x000fc800078e0203 */
[----:B------:R-:W-:-:S07]  /*2e3c0*/  IMAD.MOV.U32 R13, RZ, RZ, R6 ;  /* 0x000000ffff0d7224 */ /* 0x000fce00078e0006 */
[----:B------:R-:W-:Y:S05]  /*2e3d0*/  WARPSYNC.COLLECTIVE R15, `(.L_x_6604) ;  /* 0x000000000f087348 */ /* 0x000fea0003c00000 */
[----:B------:R0:W1:Y:S02]  /*2e3e0*/  SHFL.UP P6, R14, R13, R12, R11 ;  /* 0x0400000c0d0e7389 */ /* 0x00006400000c000b */
[----:B01----:R-:W-:Y:S01]  /*2e3f0*/  ENDCOLLECTIVE ;  /* 0x000000000000791b */ /* 0x003fe20003800000 */
.L_x_6604:
[----:B------:R-:W-:Y:S01]  /*2e400*/  IMAD.MOV.U32 R12, RZ, RZ, 0x8 ;  /* 0x00000008ff0c7424 */ /* 0x000fe200078e00ff */
[----:B------:R-:W-:-:S05]  /*2e410*/  SEL R3, R14, RZ, P3 ;  /* 0x000000ff0e037207 */ /* 0x000fca0001800000 */
[----:B------:R-:W-:-:S04]  /*2e420*/  IMAD.IADD R2, R6, 0x1, R3 ;  /* 0x0000000106027824 */ /* 0x000fc800078e0203 */
[----:B------:R-:W-:-:S07]  /*2e430*/  IMAD.MOV.U32 R13, RZ, RZ, R2 ;  /* 0x000000ffff0d7224 */ /* 0x000fce00078e0002 */
[----:B------:R-:W-:Y:S05]  /*2e440*/  WARPSYNC.COLLECTIVE R15, `(.L_x_6605) ;  /* 0x000000000f087348 */ /* 0x000fea0003c00000 */
[----:B------:R0:W1:Y:S02]  /*2e450*/  SHFL.UP P6, R14, R13, R12, R11 ;  /* 0x0400000c0d0e7389 */ /* 0x00006400000c000b */
[----:B01----:R-:W-:Y:S01]  /*2e460*/  ENDCOLLECTIVE ;  /* 0x000000000000791b */ /* 0x003fe20003800000 */
.L_x_6605:
[----:B------:R-:W-:Y:S01]  /*2e470*/  IMAD.MOV.U32 R12, RZ, RZ, 0x10 ;  /* 0x00000010ff0c7424 */ /* 0x000fe200078e00ff */
[----:B------:R-:W-:-:S05]  /*2e480*/  SEL R3, R14, RZ, P4 ;  /* 0x000000ff0e037207 */ /* 0x000fca0002000000 */
[----:B------:R-:W-:-:S04]  /*2e490*/  IMAD.IADD R3, R2, 0x1, R3 ;  /* 0x0000000102037824 */ /* 0x000fc800078e0203 */
[----:B------:R-:W-:-:S07]  /*2e4a0*/  IMAD.MOV.U32 R13, RZ, RZ, R3 ;  /* 0x000000ffff0d7224 */ /* 0x000fce00078e0003 */
[----:B------:R-:W-:Y:S05]  /*2e4b0*/  WARPSYNC.COLLECTIVE R15, `(.L_x_6606) ;  /* 0x000000000f087348 */ /* 0x000fea0003c00000 */
[----:B------:R0:W1:Y:S02]  /*2e4c0*/  SHFL.UP P6, R14, R13, R12, R11 ;  /* 0x0400000c0d0e7389 */ /* 0x00006400000c000b */
[----:B01----:R-:W-:Y:S01]  /*2e4d0*/  ENDCOLLECTIVE ;  /* 0x000000000000791b */ /* 0x003fe20003800000 */
.L_x_6606:
        /* <DEDUP_REMOVED lines=8> */
.L_x_6607:
[----:B------:R-:W-:Y:S05]  /*2e560*/  BRA `(.L_x_6608) ;  /* 0xffffffbc00fc7947 */ /* 0x000fea000383ffff */
.L_x_6510:
        /* <DEDUP_REMOVED lines=8> */
.L_x_6610:
[----:B------:R-:W-:Y:S05]  /*2e5f0*/  BSYNC B0 ;  /* 0x0000000000007941 */ /* 0x000fea0003800000 */
.L_x_6609:
        /* <DEDUP_REMOVED lines=8> */
.L_x_6611:
[----:B------:R-:W-:Y:S01]  /*2e680*/  IMAD.MOV.U32 R12, RZ, RZ, 0x4 ;  /* 0x00000004ff0c7424 */ /* 0x000fe200078e00ff */
[----:B------:R-:W-:-:S05]  /*2e690*/  SEL R2, R14, RZ, P2 ;  /* 0x000000ff0e027207 */ /* 0x000fca0001000000 */
[----:B------:R-:W-:-:S04]  /*2e6a0*/  IMAD.IADD R2, R13, 0x1, R2 ;  /* 0x000000010d027824 */ /* 0x000fc800078e0202 */
[----:B------:R-:W-:-:S07]  /*2e6b0*/  IMAD.MOV.U32 R13, RZ, RZ, R2 ;  /* 0x000000ffff0d7224 */ /* 0x000fce00078e0002 */
[----:B------:R-:W-:Y:S05]  /*2e6c0*/  WARPSYNC.COLLECTIVE R15, `(.L_x_6612) ;  /* 0x000000000f087348 */ /* 0x000fea0003c00000 */
[----:B------:R0:W1:Y:S02]  /*2e6d0*/  SHFL.UP P6, R14, R13, R12, R11 ;  /* 0x0400000c0d0e7389 */ /* 0x00006400000c000b */
[----:B01----:R-:W-:Y:S01]  /*2e6e0*/  ENDCOLLECTIVE ;  /* 0x000000000000791b */ /* 0x003fe20003800000 */
.L_x_6612:
[----:B------:R-:W-:Y:S01]  /*2e6f0*/  IMAD.MOV.U32 R12, RZ, RZ, 0x8 ;  /* 0x00000008ff0c7424 */ /* 0x000fe200078e00ff */
[----:B------:R-:W-:-:S05]  /*2e700*/  SEL R3, R14, RZ, P3 ;  /* 0x000000ff0e037207 */ /* 0x000fca0001800000 */
[----:B------:R-:W-:-:S04]  /*2e710*/  IMAD.IADD R3, R2, 0x1, R3 ;  /* 0x0000000102037824 */ /* 0x000fc800078e0203 */
[----:B------:R-:W-:-:S07]  /*2e720*/  IMAD.MOV.U32 R13, RZ, RZ, R3 ;  /* 0x000000ffff0d7224 */ /* 0x000fce00078e0003 */
[----:B------:R-:W-:Y:S05]  /*2e730*/  WARPSYNC.COLLECTIVE R15, `(.L_x_6613) ;  /* 0x000000000f087348 */ /* 0x000fea0003c00000 */
[----:B------:R0:W1:Y:S02]  /*2e740*/  SHFL.UP P6, R14, R13, R12, R11 ;  /* 0x0400000c0d0e7389 */ /* 0x00006400000c000b */
[----:B01----:R-:W-:Y:S01]  /*2e750*/  ENDCOLLECTIVE ;  /* 0x000000000000791b */ /* 0x003fe20003800000 */
.L_x_6613:
[----:B------:R-:W-:Y:S01]  /*2e760*/  IMAD.MOV.U32 R12, RZ, RZ, 0x10 ;  /* 0x00000010ff0c7424 */ /* 0x000fe200078e00ff */
[----:B------:R-:W-:-:S05]  /*2e770*/  SEL R4, R14, RZ, P4 ;  /* 0x000000ff0e047207 */ /* 0x000fca0002000000 */
[----:B------:R-:W-:-:S04]  /*2e780*/  IMAD.IADD R4, R3, 0x1, R4 ;  /* 0x0000000103047824 */ /* 0x000fc800078e0204 */
[----:B------:R-:W-:-:S07]  /*2e790*/  IMAD.MOV.U32 R13, RZ, RZ, R4 ;  /* 0x000000ffff0d7224 */ /* 0x000fce00078e0004 */
[----:B------:R-:W-:Y:S05]  /*2e7a0*/  WARPSYNC.COLLECTIVE R15, `(.L_x_6614) ;  /* 0x000000000f087348 */ /* 0x000fea0003c00000 */
[----:B------:R0:W1:Y:S02]  /*2e7b0*/  SHFL.UP P6, R14, R13, R12, R11 ;  /* 0x0400000c0d0e7389 */ /* 0x00006400000c000b */
[----:B01----:R-:W-:Y:S01]  /*2e7c0*/  ENDCOLLECTIVE ;  /* 0x000000000000791b */ /* 0x003fe20003800000 */
.L_x_6614:
        /* <DEDUP_REMOVED lines=8> */
.L_x_6615:
[----:B------:R-:W-:Y:S05]  /*2e850*/  BRA `(.L_x_6616) ;  /* 0xffffffbc00dc7947 */ /* 0x000fea000383ffff */
.L_x_6512:
[----:B------:R-:W-:Y:S01]  /*2e860*/  BSSY B0, `(.L_x_6617) ;  /* 0x0000006000007945 */ /* 0x000fe20003800000 */
[----:B------:R-:W-:Y:S01]  /*2e870*/  PLOP3.LUT P6, PT, P6, PT, PT, 0x8, 0x0 ;  /* 0x000000000000781c */ /* 0x000fe200037ce170 */
[----:B------:R-:W-:-:S12]  /*2e880*/  IMAD.MOV.U32 R15, RZ, RZ, -0x1 ;  /* 0xffffffffff0f7424 */ /* 0x000fd800078e00ff */
[----:B01----:R-:W-:Y:S05]  /*2e890*/  WARPSYNC.COLLECTIVE R15, `(.L_x_6618) ;  /* 0x000000000f087348 */ /* 0x003fea0003c00000 */
[----:B------:R-:W-:Y:S01]  /*2e8a0*/  VOTE.ANY R14, PT, P6 ;  /* 0x00000000000e7806 */ /* 0x000fe200030e0100 */
[----:B01----:R-:W-:Y:S06]  /*2e8b0*/  ENDCOLLECTIVE ;  /* 0x000000000000791b */ /* 0x003fec0003800000 */
.L_x_6618:
[----:B------:R-:W-:Y:S05]  /*2e8c0*/  BSYNC B0 ;  /* 0x0000000000007941 */ /* 0x000fea0003800000 */
.L_x_6617:
        /* <DEDUP_REMOVED lines=9> */
.L_x_6619:
[----:B------:R-:W-:Y:S01]  /*2e960*/  IMAD.MOV.U32 R17, RZ, RZ, R14 ;  /* 0x000000ffff117224 */ /* 0x000fe200078e000e */
[----:B------:R-:W-:Y:S06]  /*2e970*/  BRA `(.L_x_6620) ;  /* 0xffffffbc00cc7947 */ /* 0x000fec000383ffff */
.L_x_6514:
[----:B------:R-:W-:Y:S01]  /*2e980*/  BSSY B0, `(.L_x_6621) ;  /* 0x0000007000007945 */ /* 0x000fe20003800000 */
[----:B------:R-:W-:Y:S02]  /*2e990*/  IMAD.MOV.U32 R13, RZ, RZ, R2 ;  /* 0x000000ffff0d7224 */ /* 0x000fe400078e0002 */
[----:B------:R-:W-:Y:S02]  /*2e9a0*/  IMAD.MOV.U32 R11, RZ, RZ, 0x1f ;  /* 0x0000001fff0b7424 */ /* 0x000fe400078e00ff */
[----:B------:R-:W-:-:S07]  /*2e9b0*/  IMAD.MOV.U32 R15, RZ, RZ, -0x1 ;  /* 0xffffffffff0f7424 */ /* 0x000fce00078e00ff */
[----:B0123--:R-:W-:Y:S05]  /*2e9c0*/  WARPSYNC.COLLECTIVE R15, `(.L_x_6622) ;  /* 0x000000000f087348 */ /* 0x00ffea0003c00000 */
[----:B------:R4:W0:Y:S02]  /*2e9d0*/  SHFL.IDX P6, R14, R13, R12, R11 ;  /* 0x0000000c0d0e7389 */ /* 0x00082400000c000b */
[----:B01234-:R-:W-:Y:S01]  /*2e9e0*/  ENDCOLLECTIVE ;  /* 0x000000000000791b */ /* 0x01ffe20003800000 */
.L_x_6622:
[----:B------:R-:W-:Y:S05]  /*2e9f0*/  BSYNC B0 ;  /* 0x0000000000007941 */ /* 0x000fea0003800000 */
.L_x_6621:
[----:B------:R-:W-:Y:S05]  /*2ea00*/  BRA `(.L_x_6513) ;  /* 0xffffffbc00c47947 */ /* 0x000fea000383ffff */
.L_x_6518:
[----:B0-----:R0:W1:Y:S02]  /*2ea10*/  SYNCS.PHASECHK.TRANS64.TRYWAIT P0, [R7+URZ+0x38820], R0 ;  /* 0x03882000070075a7 */ /* 0x001064000800017f */
[----:B-1----:R-:W-:Y:S05]  /*2ea20*/  @!P0 NANOSLEEP.SYNCS 0x989680 ;  /* 0x009896800000895d */ /* 0x002fea0003900000 */
[----:B------:R-:W1:Y:S02]  /*2ea30*/  @!P0 SYNCS.PHASECHK.TRANS64 P0, [R7+URZ+0x38820], R0 ;  /* 0x03882000070085a7 */ /* 0x000e64000800007f */
[----:B-1----:R-:W-:Y:S05]  /*2ea40*/  @!P0 BRA `(.L_x_6518) ;  /* 0xfffffffc00f08947 */ /* 0x002fea000383ffff */
[----:B------:R-:W-:Y:S05]  /*2ea50*/  BRA `(.L_x_6623) ;  /* 0xffffffc4003c7947 */ /* 0x000fea000383ffff */
.L_x_6519:
        /* <DEDUP_REMOVED lines=11> */
.L_x_6625:
[----:B------:R-:W-:Y:S05]  /*2eb10*/  BSYNC B0 ;  /* 0x0000000000007941 */ /* 0x000fea0003800000 */
.L_x_6624:
[----:B------:R-:W-:Y:S05]  /*2eb20*/  BRA `(.L_x_6626) ;  /* 0xffffffc400247947 */ /* 0x000fea000383ffff */
.L_x_6522:
[----:B------:R-:W-:Y:S01]  /*2eb30*/  BSSY B1, `(.L_x_6627) ;  /* 0x0000006000017945 */ /* 0x000fe20003800000 */
[----:B------:R-:W-:-:S07]  /*2eb40*/  IMAD.MOV.U32 R15, RZ, RZ, -0x1 ;  /* 0xffffffffff0f7424 */ /* 0x000fce00078e00ff */
[----:B0-234-:R-:W-:Y:S05]  /*2eb50*/  WARPSYNC.COLLECTIVE R15, `(.L_x_6628) ;  /* 0x000000000f0c7348 */ /* 0x01dfea0003c00000 */
[----:B------:R-:W-:Y:S02]  /*2eb60*/  ELECT P6, UR62, PT ;  /* 0x00000000003e782f */ /* 0x000fe400038c0000 */
[----:B------:R-:W-:Y:S01]  /*2eb70*/  MOV R14, UR62 ;  /* 0x0000003e000e7c02 */ /* 0x000fe20008000f00 */
[----:B0-234-:R-:W-:Y:S10]  /*2eb80*/  ENDCOLLECTIVE ;  /* 0x000000000000791b */ /* 0x01dff40003800000 */
.L_x_6628:
[----:B------:R-:W-:Y:S05]  /*2eb90*/  BSYNC B1 ;  /* 0x0000000000017941 */ /* 0x000fea0003800000 */
.L_x_6627:
[----:B------:R-:W-:Y:S05]  /*2eba0*/  BRA `(.L_x_6629) ;  /* 0xffffffc4001c7947 */ /* 0x000fea000383ffff */
.L_x_6524:
[----:B0-----:R0:W1:Y:S02]  /*2ebb0*/  SYNCS.PHASECHK.TRANS64.TRYWAIT P1, [R5+URZ+0x38840], R0 ;  /* 0x03884000050075a7 */ /* 0x001064000802017f */
[----:B-1----:R-:W-:Y:S05]  /*2ebc0*/  @!P1 NANOSLEEP.SYNCS 0x989680 ;  /* 0x009896800000995d */ /* 0x002fea0003900000 */
[----:B------:R-:W1:Y:S02]  /*2ebd0*/  @!P1 SYNCS.PHASECHK.TRANS64 P1, [R5+URZ+0x38840], R0 ;  /* 0x03884000050095a7 */ /* 0x000e64000802007f */
[----:B-1----:R-:W-:Y:S05]  /*2ebe0*/  @!P1 BRA `(.L_x_6524) ;  /* 0xfffffffc00f09947 */ /* 0x002fea000383ffff */
[----:B------:R-:W-:Y:S05]  /*2ebf0*/  BRA `(.L_x_6630) ;  /* 0xffffffc4003c7947 */ /* 0x000fea000383ffff */
.L_x_6526:
[----:B-1----:R1:W0:Y:S02]  /*2ec00*/  SYNCS.PHASECHK.TRANS64.TRYWAIT P1, [R3+URZ+0x38840], R2 ;  /* 0x03884002030075a7 */ /* 0x002224000802017f */
[----:B0-----:R-:W-:Y:S05]  /*2ec10*/  @!P1 NANOSLEEP.SYNCS 0x989680 ;  /* 0x009896800000995d */ /* 0x001fea0003900000 */
[----:B------:R-:W0:Y:S02]  /*2ec20*/  @!P1 SYNCS.PHASECHK.TRANS64 P1, [R3+URZ+0x38840], R2 ;  /* 0x03884002030095a7 */ /* 0x000e24000802007f */
[----:B0-----:R-:W-:Y:S05]  /*2ec30*/  @!P1 BRA `(.L_x_6526) ;  /* 0xfffffffc00f09947 */ /* 0x001fea000383ffff */
[----:B------:R-:W-:Y:S05]  /*2ec40*/  BRA `(.L_x_6631) ;  /* 0xffffffc400487947 */ /* 0x000fea000383ffff */
.L_x_6528:
[----:B------:R0:W0:Y:S02]  /*2ec50*/  SYNCS.PHASECHK.TRANS64.TRYWAIT P1, [R5+URZ+0x38860], R0 ;  /* 0x03886000050075a7 */ /* 0x000024000802017f */
[----:B0-----:R-:W-:Y:S05]  /*2ec60*/  @!P1 NANOSLEEP.SYNCS 0x989680 ;  /* 0x009896800000995d */ /* 0x001fea0003900000 */
[----:B------:R-:W0:Y:S02]  /*2ec70*/  @!P1 SYNCS.PHASECHK.TRANS64 P1, [R5+URZ+0x38860], R0 ;  /* 0x03886000050095a7 */ /* 0x000e24000802007f */
[----:B0-----:R-:W-:Y:S05]  /*2ec80*/  @!P1 BRA `(.L_x_6528) ;  /* 0xfffffffc00f09947 */ /* 0x001fea000383ffff */
[----:B------:R-:W-:Y:S05]  /*2ec90*/  BRA `(.L_x_6632) ;  /* 0xffffffc400447947 */ /* 0x000fea000383ffff */
        .type           $_ZN7cutlass13device_kernelIN5flash11enable_sm90INS1_16FlashAttnFwdSm90INS1_25CollectiveMainloopFwdSm90ILi2EN4cute5tupleIJNS5_1CILi1EEES8_S8_EEENS6_IJNS7_ILi64EEESA_SA_EEELi512ENS_6half_tEfNS_4arch4Sm90ELb0ELb1ELb0ELb1ELb1ELb0ELb1ELb0ELb0ELb1ELb0ELb0EEENS1_21CollectiveEpilogueFwdINS6_IJSA_NS7_ILi512EEESA_EEES9_SC_SE_Li256ELb1ELb1ELb0ELb0EEENS1_36VarlenDynamicPersistentTileSchedulerILi64ELi64ELi256ELi128ELb0ELb1ELb1ELb1ELb0ELb1EEEEEEEEEvNT_6ParamsE$_ZZN5flash25CollectiveMainloopFwdSm90ILi2EN4cute5tupleIJNS1_1CILi1EEES4_S4_EEENS2_IJNS3_ILi64EEES6_S6_EEELi512EN7cutlass6half_tEfNS8_4arch4Sm90ELb0ELb1ELb0ELb1ELb1ELb0ELb1ELb0ELb0ELb1ELb0ELb0EE3mmaINS_16FlashAttnFwdSm90ISC_NS_21CollectiveEpilogueFwdINS2_IJS6_NS3_ILi512EEES6_EEES5_S9_SB_Li256ELb1ELb1ELb0ELb0EEENS_36VarlenDynamicPersistentTileSchedulerILi64ELi64ELi256ELi128ELb0ELb1ELb1ELb1ELb0ELb1EEEE13SharedStorageENS1_6TensorINS1_11ArrayEngineIfLm128EEENS1_6LayoutINS2_IJNS2_IJNS3_ILi2EEESR_NS3_ILi32EEEEEES4_S4_EEENS2_IJNS2_IJS4_SR_NS3_ILi4EEEEEENS3_ILi0EEESX_EEEEEEENS_7SoftmaxILi2ELi0EEEEEbRKNSC_6ParamsENS8_13PipelineAsyncILi2EEES17_RNS8_13PipelineStateILj2EEERT0_RT1_iRiRKNS_16SeqlenInfoQKNewKILb1ELb0EEENS2_IJiiiiEEERT_ENKUliT_T0_T1_E_clIZSD_ISM_S10_S12_EbS15_S17_S17_S1A_S1C_S1E_iS1F_S1J_S1K_S1M_EUlRS1N_iE1_NS3_ILb0EEENS3_ILb1EEEEEDaiS1N_S1O_S1P_,@function
        .size           $_ZN7cutlass13device_kernelIN5flash11enable_sm90INS1_16FlashAttnFwdSm90INS1_25CollectiveMainloopFwdSm90ILi2EN4cute5tupleIJNS5_1CILi1EEES8_S8_EEENS6_IJNS7_ILi64EEESA_SA_EEELi512ENS_6half_tEfNS_4arch4Sm90ELb0ELb1ELb0ELb1ELb1ELb0ELb1ELb0ELb0ELb1ELb0ELb0EEENS1_21CollectiveEpilogueFwdINS6_IJSA_NS7_ILi512EEESA_EEES9_SC_SE_Li256ELb1ELb1ELb0ELb0EEENS1_36VarlenDynamicPersistentTileSchedulerILi64ELi64ELi256ELi128ELb0ELb1ELb1ELb1ELb0ELb1EEEEEEEEEvNT_6ParamsE$_ZZN5flash25CollectiveMainloopFwdSm90ILi2EN4cute5tupleIJNS1_1CILi1EEES4_S4_EEENS2_IJNS3_ILi64EEES6_S6_EEELi512EN7cutlass6half_tEfNS8_4arch4Sm90ELb0ELb1ELb0ELb1ELb1ELb0ELb1ELb0ELb0ELb1ELb0ELb0EE3mmaINS_16FlashAttnFwdSm90ISC_NS_21CollectiveEpilogueFwdINS2_IJS6_NS3_ILi512EEES6_EEES5_S9_SB_Li256ELb1ELb1ELb0ELb0EEENS_36VarlenDynamicPersistentTileSchedulerILi64ELi64ELi256ELi128ELb0ELb1ELb1ELb1ELb0ELb1EEEE13SharedStorageENS1_6TensorINS1_11ArrayEngineIfLm128EEENS1_6LayoutINS2_IJNS2_IJNS3_ILi2EEESR_NS3_ILi32EEEEEES4_S4_EEENS2_IJNS2_IJS4_SR_NS3_ILi4EEEEEENS3_ILi0EEESX_EEEEEEENS_7SoftmaxILi2ELi0EEEEEbRKNSC_6ParamsENS8_13PipelineAsyncILi2EEES17_RNS8_13PipelineStateILj2EEERT0_RT1_iRiRKNS_16SeqlenInfoQKNewKILb1ELb0EEENS2_IJiiiiEEERT_ENKUliT_T0_T1_E_clIZSD_ISM_S10_S12_EbS15_S17_S17_S1A_S1C_S1E_iS1F_S1J_S1K_S1M_EUlRS1N_iE1_NS3_ILb0EEENS3_ILb1EEEEEDaiS1N_S1O_S1P_,(.L_x_15541 - $_ZN7cutlass13device_kernelIN5flash11enable_sm90INS1_16FlashAttnFwdSm90INS1_25CollectiveMainloopFwdSm90ILi2EN4cute5tupleIJNS5_1CILi1EEES8_S8_EEENS6_IJNS7_ILi64EEESA_SA_EEELi512ENS_6half_tEfNS_4arch4Sm90ELb0ELb1ELb0ELb1ELb1ELb0ELb1ELb0ELb0ELb1ELb0ELb0EEENS1_21CollectiveEpilogueFwdINS6_IJSA_NS7_ILi512EEESA_EEES9_SC_SE_Li256ELb1ELb1ELb0ELb0EEENS1_36VarlenDynamicPersistentTileSchedulerILi64ELi64ELi256ELi128ELb0ELb1ELb1ELb1ELb0ELb1EEEEEEEEEvNT_6ParamsE$_ZZN5flash25CollectiveMainloopFwdSm90ILi2EN4cute5tupleIJNS1_1CILi1EEES4_S4_EEENS2_IJNS3_ILi64EEES6_S6_EEELi512EN7cutlass6half_tEfNS8_4arch4Sm90ELb0ELb1ELb0ELb1ELb1ELb0ELb1ELb0ELb0ELb1ELb0ELb0EE3mmaINS_16FlashAttnFwdSm90ISC_NS_21CollectiveEpilogueFwdINS2_IJS6_NS3_ILi512EEES6_EEES5_S9_SB_Li256ELb1ELb1ELb0ELb0EEENS_36VarlenDynamicPersistentTileSchedulerILi64ELi64ELi256ELi128ELb0ELb1ELb1ELb1ELb0ELb1EEEE13SharedStorageENS1_6TensorINS1_11ArrayEngineIfLm128EEENS1_6LayoutINS2_IJNS2_IJNS3_ILi2EEESR_NS3_ILi32EEEEEES4_S4_EEENS2_IJNS2_IJS4_SR_NS3_ILi4EEEEEENS3_ILi0EEESX_EEEEEEENS_7SoftmaxILi2ELi0EEEEEbRKNSC_6ParamsENS8_13PipelineAsyncILi2EEES17_RNS8_13PipelineStateILj2EEERT0_RT1_iRiRKNS_16SeqlenInfoQKNewKILb1ELb0EEENS2_IJiiiiEEERT_ENKUliT_T0_T1_E_clIZSD_ISM_S10_S12_EbS15_S17_S17_S1A_S1C_S1E_iS1F_S1J_S1K_S1M_EUlRS1N_iE1_NS3_ILb0EEENS3_ILb1EEEEEDaiS1N_S1O_S1P_)
$_ZN7cutlass13device_kernelIN5flash11enable_sm90INS1_16FlashAttnFwdSm90INS1_25CollectiveMainloopFwdSm90ILi2EN4cute5tupleIJNS5_1CILi1EEES8_S8_EEENS6_IJNS7_ILi64EEESA_SA_EEELi512ENS_6half_tEfNS_4arch4Sm90ELb0ELb1ELb0ELb1ELb1ELb0ELb1ELb0ELb0ELb1ELb0ELb0EEENS1_21CollectiveEpilogueFwdINS6_IJSA_NS7_ILi512EEESA_EEES9_SC_SE_Li256ELb1ELb1ELb0ELb0EEENS1_36VarlenDynamicPersistentTileSchedulerILi64ELi64ELi256ELi128ELb0ELb1ELb1ELb1ELb0ELb1EEEEEEEEEvNT_6ParamsE$_ZZN5flash25CollectiveMainloopFwdSm90ILi2EN4cute5tupleIJNS1_1CILi1EEES4_S4_EEENS2_IJNS3_ILi64EEES6_S6_EEELi512EN7cutlass6half_tEfNS8_4arch4Sm90ELb0ELb1ELb0ELb1ELb1ELb0ELb1ELb0ELb0ELb1ELb0ELb0EE3mmaINS_16FlashAttnFwdSm90ISC_NS_21CollectiveEpilogueFwdINS2_IJS6_NS3_ILi512EEES6_EEES5_S9_SB_Li256ELb1ELb1ELb0ELb0EEENS_36VarlenDynamicPersistentTileSchedulerILi64ELi64ELi256ELi128ELb0ELb1ELb1ELb1ELb0ELb1EEEE13SharedStorageENS1_6TensorINS1_11ArrayEngineIfLm128EEENS1_6LayoutINS2_IJNS2_IJNS3_ILi2EEESR_NS3_ILi32EEEEEES4_S4_EEENS2_IJNS2_IJS4_SR_NS3_ILi4EEEEEENS3_ILi0EEESX_EEEEEEENS_7SoftmaxILi2ELi0EEEEEbRKNSC_6ParamsENS8_13PipelineAsyncILi2EEES17_RNS8_13PipelineStateILj2EEERT0_RT1_iRiRKNS_16SeqlenInfoQKNewKILb1ELb0EEENS2_IJiiiiEEERT_ENKUliT_T0_T1_E_clIZSD_ISM_S10_S12_EbS15_S17_S17_S1A_S1C_S1E_iS1F_S1J_S1K_S1M_EUlRS1N_iE1_NS3_ILb0EEENS3_ILb1EEEEEDaiS1N_S1O_S1P_:
        /* <DEDUP_REMOVED lines=48> */
.L_x_6634:
[----:B------:R-:W-:Y:S05]  /*2efa0*/  BSYNC B2 ;  /* 0x0000000000027941 */ /* 0x000fea0003800000 */
.L_x_6633:
        /* <DEDUP_REMOVED lines=17> */
.L_x_6636:
[----:B------:R-:W-:Y:S05]  /*2f0c0*/  BSYNC B2 ;  /* 0x0000000000027941 */ /* 0x000fea0003800000 */
.L_x_6635:
        /* <DEDUP_REMOVED lines=10> */
.L_x_6638:
[----:B------:R-:W-:Y:S05]  /*2f170*/  BSYNC B2 ;  /* 0x0000000000027941 */ /* 0x000fea0003800000 */
.L_x_6637:
        /* <DEDUP_REMOVED lines=92> */
.L_x_6641:
[----:B------:R-:W-:Y:S05]  /*2f740*/  BSYNC B2 ;  /* 0x0000000000027941 */ /* 0x000fea0003800000 */
.L_x_6640:
        /* <DEDUP_REMOVED lines=17> */
.L_x_6643:
[----:B------:R-:W-:Y:S05]  /*2f860*/  BSYNC B2 ;  /* 0x0000000000027941 */ /* 0x000fea0003800000 */
.L_x_6642:
        /* <DEDUP_REMOVED lines=10> */
.L_x_6645:
[----:B------:R-:W-:Y:S05]  /*2f910*/  BSYNC B2 ;  /* 0x0000000000027941 */ /* 0x000fea0003800000 */
.L_x_6644:
        /* <DEDUP_REMOVED lines=581> */
.L_x_6648:
[----:B------:R-:W-:Y:S05]  /*31d70*/  BSYNC B2 ;  /* 0x0000000000027941 */ /* 0x000fea0003800000 */
.L_x_6647:
        /* <DEDUP_REMOVED lines=12> */
[----:B0-----:R-:W4:Y:S01]  /*31e40*/  LD.E R9, desc[UR4][R6.64] ;  /* 0x0000000406097980 */ /* 0x001f22000c101900 */
[----:B------:R-:W-:-:S02]  /*31e50*/  R2UR UR14, R4 ;  /* 0x00000000040e72ca */ /* 0x000fc400000e0000 */
[C---:B------:R-:W-:Y:S02]  /*31e60*/  R2UR UR15, R5.reuse ;  /* 0x00000000050f72ca */ /* 0x040fe400000e0000 */
[C---:B------:R-:W-:Y:S02]  /*31e70*/  R2UR UR10, R4.reuse ;  /* 0x00000000040a72ca */ /* 0x040fe400000e0000 */
[C---:B------:R-:W-:Y:S02]  /*31e80*/  R2UR UR11, R5.reuse ;  /* 0x00000000050b72ca */ /* 0x040fe400000e0000 */
[C---:B------:R-:W-:Y:S02]  /*31e90*/  R2UR UR8, R4.reuse ;  /* 0x00000000040872ca */ /* 0x040fe400000e0000 */
[----:B------:R-:W-:Y:S02]  /*31ea0*/  R2UR UR9, R5 ;  /* 0x00000000050972ca */ /* 0x000fe400000e0000 */
[----:B------:R-:W-:-:S03]  /*31eb0*/  R2UR UR12, R4 ;  /* 0x00000000040c72ca */ /* 0x000fc600000e0000 */
[----:B------:R-:W3:Y:S01]  /*31ec0*/  LD.E R64, desc[UR14][R6.64+0x18] ;  /* 0x0000180e06407980 */ /* 0x000ee2000c101900 */
[----:B------:R-:W-:-:S03]  /*31ed0*/  R2UR UR13, R5 ;  /* 0x00000000050d72ca */ /* 0x000fc600000e0000 */
[----:B------:R-:W3:Y:S04]  /*31ee0*/  LD.E R61, desc[UR10][R6.64+0xc] ;  /* 0x00000c0a063d7980 */ /* 0x000ee8000c101900 */
[----:B------:R-:W3:Y:S06]  /*31ef0*/  LD.E R59, desc[UR8][R6.64+0x10] ;  /* 0x00001008063b7980 */ /* 0x000eec000c101900 */
[----:B------:R-:W3:Y:S01]  /*31f00*/  LD.E R63, desc[UR12][R6.64+0x14] ;  /* 0x0000140c063f7980 */ /* 0x000ee2000c101900 */
        /* <DEDUP_REMOVED lines=13> */
[----:B----4-:R-:W-:-:S04]  /*31fe0*/  SHF.R.S32.HI R12, RZ, 0x1f, R9 ;  /* 0x0000001fff0c7819 */ /* 0x010fc80000011409 */
        /* <DEDUP_REMOVED lines=8> */
[----:B-1----:R-:W-:Y:S01]  /*32070*/  SHF.R.S32.HI R20, RZ, 0x1f, R12 ;  /* 0x0000001fff147819 */ /* 0x002fe2000001140c */
        /* <DEDUP_REMOVED lines=14> */
[----:B------:R-:W-:-:S03]  /*32160*/  ISETP.GE.AND P1, PT, R64, 0x1, PT ;  /* 0x000000014000780c */ /* 0x000fc60003f26270 */
        /* <DEDUP_REMOVED lines=31> */
.L_x_6654:
[----:B------:R-:W-:Y:S05]  /*32360*/  BSYNC B4 ;  /* 0x0000000000047941 */ /* 0x000fea0003800000 */
.L_x_6653:
[----:B------:R-:W-:Y:S01]  /*32370*/  LOP3.LUT R15, RZ, R15, RZ, 0x33, !PT ;  /* 0x0000000fff0f7212 */ /* 0x000fe200078e33ff */
[----:B------:R-:W-:Y:S06]  /*32380*/  BRA `(.L_x_6655) ;  /* 0x0000000000287947 */ /* 0x000fec0003800000 */
.L_x_6652:
        /* <DEDUP_REMOVED lines=10> */
.L_x_6655:
[----:B------:R-:W-:Y:S05]  /*32430*/  BSYNC B3 ;  /* 0x0000000000037941 */ /* 0x000fea0003800000 */
.L_x_6651:
[----:B------:R-:W-:-:S04]  /*32440*/  IMAD R14, R64, R15, -R56 ;  /* 0x0000000f400e7224 */ /* 0x000fc800078e0a38 */
[----:B------:R-:W-:-:S05]  /*32450*/  IMAD R15, R9, -0x2, R14 ;  /* 0xfffffffe090f7824 */ /* 0x000fca00078e020e */
[----:B------:R-:W-:Y:S02]  /*32460*/  VIMNMX R12, R12, R15, !PT ;  /* 0x0000000f0c0c7248 */ /* 0x000fe40007fe0100 */
[----:B------:R-:W-:-:S07]  /*32470*/  VIADDMNMX R13, R15, R64, R13, PT ;  /* 0x000000400f0d7246 */ /* 0x000fce000380010d */
.L_x_6650:
[----:B------:R-:W-:Y:S05]  /*32480*/  BSYNC B2 ;  /* 0x0000000000027941 */ /* 0x000fea0003800000 */
.L_x_6649:
        /* <DEDUP_REMOVED lines=96> */
.L_x_6661:
[----:B------:R-:W-:Y:S05]  /*32a90*/  BSYNC B4 ;  /* 0x0000000000047941 */ /* 0x000fea0003800000 */
.L_x_6660:
[----:B------:R-:W-:Y:S01]  /*32aa0*/  LOP3.LUT R21, RZ, R21, RZ, 0x33, !PT ;  /* 0x00000015ff157212 */ /* 0x000fe200078e33ff */
[----:B------:R-:W-:Y:S06]  /*32ab0*/  BRA `(.L_x_6662) ;  /* 0x0000000000287947 */ /* 0x000fec0003800000 */
.L_x_6659:
        /* <DEDUP_REMOVED lines=10> */
.L_x_6662:
[----:B------:R-:W-:Y:S05]  /*32b60*/  BSYNC B3 ;  /* 0x0000000000037941 */ /* 0x000fea0003800000 */
.L_x_6658:
[----:B------:R-:W-:-:S04]  /*32b70*/  IMAD R6, R64, R21, -R56 ;  /* 0x0000001540067224 */ /* 0x000fc800078e0a38 */
[----:B------:R-:W-:-:S05]  /*32b80*/  IMAD R9, R9, -0x2, R6 ;  /* 0xfffffffe09097824 */ /* 0x000fca00078e0206 */
[----:B------:R-:W-:Y:S02]  /*32b90*/  VIADDMNMX R15, R9, R64, R15, PT ;  /* 0x00000040090f7246 */ /* 0x000fe4000380010f */
[----:B------:R-:W-:-:S07]  /*32ba0*/  VIMNMX R14, R14, R9, !PT ;  /* 0x000000090e0e7248 */ /* 0x000fce0007fe0100 */
.L_x_6657:
[----:B------:R-:W-:Y:S05]  /*32bb0*/  BSYNC B2 ;  /* 0x0000000000027941 */ /* 0x000fea0003800000 */
.L_x_6656:
        /* <DEDUP_REMOVED lines=147> */
.L_x_6664:
[----:B------:R-:W-:Y:S05]  /*334f0*/  BSYNC B2 ;  /* 0x0000000000027941 */ /* 0x000fea0003800000 */
.L_x_6663:
        /* <DEDUP_REMOVED lines=13> */
.L_x_6666:
[----:B------:R-:W-:Y:S05]  /*335d0*/  BSYNC B2 ;  /* 0x0000000000027941 */ /* 0x000fea0003800000 */
.L_x_6665:
        /* <DEDUP_REMOVED lines=1394> */
[----:B------:R-:W-:Y:S01]  /*38d00*/  R2UR UR17, R5 ;  /* 0x00000000051172ca */ /* 0x000fe200000e0000 */
[----:B------:R-:W-:-:S02]  /*38d10*/  VIADD R12, R8, 0x100 ;  /* 0x00000100080c7836 */ /* 0x000fc40000000000 */
        /* <DEDUP_REMOVED lines=1912> */
.L_x_6668:
[----:B------:R-:W-:Y:S05]  /*404a0*/  BSYNC B2 ;  /* 0x0000000000027941 */ /* 0x000fea0003800000 */
.L_x_6667:
        /* <DEDUP_REMOVED lines=12> */
[----:B------:R-:W-:Y:S05]  /*40570*/  RET.REL.NODEC R4 `(_ZN7cutlass13device_kernelIN5flash11enable_sm90INS1_16FlashAttnFwdSm90INS1_25CollectiveMainloopFwdSm90ILi2EN4cute5tupleIJNS5_1CILi1EEES8_S8_EEENS6_IJNS7_ILi64EEESA_SA_EEELi512ENS_6half_tEfNS_4arch4Sm90ELb0ELb1ELb0ELb1ELb1ELb0ELb1ELb0ELb0ELb1ELb0ELb0EEENS1_21CollectiveEpilogueFwdINS6_IJSA_NS7_ILi512EEESA_EEES9_SC_SE_Li256ELb1ELb1ELb0ELb0EEENS1_36VarlenDynamicPersistentTileSchedulerILi64ELi64ELi256ELi128ELb0ELb1ELb1ELb1ELb0ELb1EEEEEEEEEvNT_6ParamsE) ;  /* 0xfffffbf804a07950 */ /* 0x000fea0003c3ffff */
.L_x_6639:
[----:B0-----:R0:W1:Y:S02]  /*40580*/  SYNCS.PHASECHK.TRANS64.TRYWAIT P0, [R9+URZ], R24 ;  /* 0x00000018090075a7 */ /* 0x001064000800017f */
[----:B-1----:R-:W-:Y:S05]  /*40590*/  @!P0 NANOSLEEP.SYNCS 0x989680 ;  /* 0x009896800000895d */ /* 0x002fea0003900000 */
[----:B------:R-:W1:Y:S02]  /*405a0*/  @!P0 SYNCS.PHASECHK.TRANS64 P0, [R9+URZ], R24 ;  /* 0x00000018090085a7 */ /* 0x000e64000800007f */
[----:B-1----:R-:W-:Y:S05]  /*405b0*/  @!P0 BRA `(.L_x_6639) ;  /* 0xfffffffc00f08947 */ /* 0x002fea000383ffff */
[----:B------:R-:W-:Y:S05]  /*405c0*/  BRA `(.L_x_6638) ;  /* 0xfffffee800e87947 */ /* 0x000fea000383ffff */
.L_x_6646:
[----:B0-----:R0:W1:Y:S02]  /*405d0*/  SYNCS.PHASECHK.TRANS64.TRYWAIT P0, [R56+URZ], R57 ;  /* 0x00000039380075a7 */ /* 0x001064000800017f */
[----:B-1----:R-:W-:Y:S05]  /*405e0*/  @!P0 NANOSLEEP.SYNCS 0x989680 ;  /* 0x009896800000895d */ /* 0x002fea0003900000 */
[----:B------:R-:W1:Y:S02]  /*405f0*/  @!P0 SYNCS.PHASECHK.TRANS64 P0, [R56+URZ], R57 ;  /* 0x00000039380085a7 */ /* 0x000e64000800007f */
[----:B-1----:R-:W-:Y:S05]  /*40600*/  @!P0 BRA `(.L_x_6646) ;  /* 0xfffffffc00f08947 */ /* 0x002fea000383ffff */
[----:B------:R-:W-:Y:S05]  /*40610*/  BRA `(.L_x_6645) ;  /* 0xfffffef000bc7947 */ /* 0x000fea000383ffff */
.L_x_6669:
        /* <DEDUP_REMOVED lines=14> */
.L_x_15541:


//--------------------- .text._ZN7cutlass13device_kernelIN5flash11enable_sm90INS1_16FlashAttnFwdSm90INS1_25CollectiveMainloopFwdSm90ILi2EN4cute5tupleIJNS5_1CILi1EEES8_S8_EEENS6_IJNS7_ILi64EEESA_SA_EEELi512ENS_6half_tEfNS_4arch4Sm90ELb0ELb1ELb0ELb1ELb1ELb1ELb1ELb0ELb0ELb1ELb0ELb0EEENS1_21CollectiveEpilogueFwdINS6_IJSA_NS7_ILi512EEESA_EEES9_SC_SE_Li256ELb1ELb1ELb0ELb0EEENS1_36VarlenDynamicPersistentTileSchedulerILi64ELi64ELi256ELi128ELb0ELb1ELb1ELb1ELb0ELb1EEEEEEEEEvNT_6ParamsE --------------------------
	.section	.text._ZN7cutlass13device_kernelIN5flash11enable_sm90INS1_16FlashAttnFwdSm90INS1_25CollectiveMainloopFwdSm90ILi2EN4cute5tupleIJNS5_1CILi1EEES8_S8_EEENS6_IJNS7_ILi64EEESA_SA_EEELi512ENS_6half_tEfNS_4arch4Sm90ELb0ELb1ELb0ELb1ELb1ELb1ELb1ELb0ELb0ELb1ELb0ELb0EEENS1_21CollectiveEpilogueFwdINS6_IJSA_NS7_ILi512EEESA_EEES9_SC_SE_Li256ELb1ELb1ELb0ELb0EEENS1_36VarlenDynamicPersistentTileSchedulerILi64ELi64ELi256ELi128ELb0ELb1ELb1ELb1ELb0ELb1EEEEEEEEEvNT_6ParamsE,"ax",@progbits
	.align	128
.text._ZN7cutlass13device_kernelIN5flash11enable_sm90INS1_16FlashAttnFwdSm90INS1_25CollectiveMainloopFwdSm90ILi2EN4cute5tupleIJNS5_1CILi1EEES8_S8_EEENS6_IJNS7_ILi64EEESA_SA_EEELi512ENS_6half_tEfNS_4arch4Sm90ELb0ELb1ELb0ELb1ELb1ELb1ELb1ELb0ELb0ELb1ELb0ELb0EEENS1_21CollectiveEpilogueFwdINS6_IJSA_NS7_ILi512EEESA_EEES9_SC_SE_Li256ELb1ELb1ELb0ELb0EEENS1_36VarlenDynamicPersistentTileSchedulerILi64ELi64ELi256ELi128ELb0ELb1ELb1ELb1ELb0ELb1EEEEEEEEEvNT_6ParamsE:
        .type           _ZN7cutlass13device_kernelIN5flash11enable_sm90INS1_16FlashAttnFwdSm90INS1_25CollectiveMainloopFwdSm90ILi2EN4cute5tupleIJNS5_1CILi1EEES8_S8_EEENS6_IJNS7_ILi64EEESA_SA_EEELi512ENS_6half_tEfNS_4arch4Sm90ELb0ELb1ELb0ELb1ELb1ELb1ELb1ELb0ELb0ELb1ELb0ELb0EEENS1_21CollectiveEpilogueFwdINS6_IJSA_NS7_ILi512EEESA_EEES9_SC_SE_Li256ELb1ELb1ELb0ELb0EEENS1_36VarlenDynamicPersistentTileSchedulerILi64ELi64ELi256ELi128ELb0ELb1ELb1ELb1ELb0ELb1EEEEEEEEEvNT_6ParamsE,@function
        .size           _ZN7cutlass13device_kernelIN5flash11enable_sm90INS1_16FlashAttnFwdSm90INS1_25CollectiveMainloopFwdSm90ILi2EN4cute5tupleIJNS5_1CILi1EEES8_S8_EEENS6_IJNS7_ILi64EEESA_SA_EEELi512ENS_6half_tEfNS_4arch4Sm90ELb0ELb1ELb0ELb1ELb1ELb1ELb1ELb0ELb0ELb1ELb0ELb0EEENS1_21CollectiveEpilogueFwdINS6_IJSA_NS7_ILi512EEESA_EEES9_SC_SE_Li256ELb1ELb1ELb0ELb0EEENS1_36VarlenDynamicPersistentTileSchedulerILi64ELi64ELi256ELi128ELb0ELb1ELb1ELb1ELb0ELb1EEEEEEEEEvNT_6ParamsE,(.L_x_15543 - _ZN7cutlass13device_kernelIN5flash11enable_sm90INS1_16FlashAttnFwdSm90INS1_25CollectiveMainloopFwdSm90ILi2EN4cute5tupleIJNS5_1CILi1EEES8_S8_EEENS6_IJNS7_ILi64EEESA_SA_EEELi512ENS_6half_tEfNS_4arch4Sm90ELb0ELb1ELb0ELb1ELb1ELb1ELb1ELb0ELb0ELb1ELb0ELb0EEENS1_21CollectiveEpilogueFwdINS6_IJSA_NS7_ILi512EEESA_EEES9_SC_SE_Li256ELb1ELb1ELb0ELb0EEENS1_36VarlenDynamicPersistentTileSchedulerILi64ELi64ELi256ELi128ELb0ELb1ELb1ELb1ELb0ELb1EEEEEEEEEvNT_6ParamsE)
        .other          _ZN7cutlass13device_kernelIN5flash11enable_sm90INS1_16FlashAttnFwdSm90INS1_25CollectiveMainloopFwdSm90ILi2EN4cute5tupleIJNS5_1CILi1EEES8_S8_EEENS6_IJNS7_ILi64EEESA_SA_EEELi512ENS_6half_tEfNS_4arch4Sm90ELb0ELb1ELb0ELb1ELb1ELb1ELb1ELb0ELb0ELb1ELb0ELb0EEENS1_21CollectiveEpilogueFwdINS6_IJSA_NS7_ILi512EEESA_EEES9_SC_SE_Li256ELb1ELb1ELb0ELb0EEENS1_36VarlenDynamicPersistentTileSchedulerILi64ELi64ELi256ELi128ELb0ELb1ELb1ELb1ELb0ELb1EEEEEEEEEvNT_6ParamsE,@"STO_CUDA_ENTRY STV_DEFAULT"
_ZN7cutlass13device_kernelIN5flash11enable_sm90INS1_16FlashAttnFwdSm90INS1_25CollectiveMainloopFwdSm90ILi2EN4cute5tupleIJNS5_1CILi1EEES8_S8_EEENS6_IJNS7_ILi64EEESA_SA_EEELi512ENS_6half_tEfNS_4arch4Sm90ELb0ELb1ELb0ELb1ELb1ELb1ELb1ELb0ELb0ELb1ELb0ELb0EEENS1_21CollectiveEpilogueFwdINS6_IJSA_NS7_ILi512EEESA_EEES9_SC_SE_Li256ELb1ELb1ELb0ELb0EEENS1_36VarlenDynamicPersistentTileSchedulerILi64ELi64ELi256ELi128ELb0ELb1ELb1ELb1ELb0ELb1EEEEEEEEEvNT_6ParamsE:
[----:B------:R-:W0:Y:S02]  /*0000*/  LDC R1, c[0x0][0x28] ;  /* 0x00000a00ff017b82 */ /* 0x000e240000000800 */
[----:B0-----:R-:W-:-:S05]  /*0010*/  VIADD R1, R1, 0xfffffba0 ;  /* 0xfffffba001017836 */ /* 0x001fca0000000000 */
[----:B------:R-:W-:Y:S01]  /*0020*/  R2UR UR4, R1 ;  /* 0x00000000010472ca */ /* 0x000fe200000e0000 */
[----:B------:R-:W0:Y:S01]  /*0030*/  S2R R3, SR_TID.X ;  /* 0x0000000000037919 */ /* 0x000e220000002100 */
[----:B------:R-:W-:Y:S01]  /*0040*/  ELECT P0, URZ, PT ;  /* 0x00000000003f782f */ /* 0x000fe20003800000 */
[----:B------:R-:W-:Y:S01]  /*0050*/  BSSY B0, `(.L_x_6670) ;  /* 0x0000012000007945 */ /* 0x000fe20003800000 */
[----:B------:R-:W-:Y:S01]  /*0060*/  ULDC UR38, c[0x0][0x20] ;  /* 0x0000080000267ab9 */ /* 0x000fe20000000800 */
[----:B------:R-:W-:-:S08]  /*0070*/  ULDC UR37, c[0x0][0x24] ;  /* 0x0000090000257ab9 */ /* 0x000fd00000000800 */
[----:B------:R-:W-:-:S04]  /*0080*/  UIADD3 UR38, UP0, UR4, UR38, URZ ;  /* 0x0000002604267290 */ /* 0x000fc8000ff1e03f */
[----:B------:R-:W-:Y:S01]  /*0090*/  UIADD3.X UR37, URZ, UR37, URZ, UP0, !UPT ;  /* 0x000000253f257290 */ /* 0x000fe200087fe43f */
[--C-:B0-----:R-:W-:Y:S02]  /*00a0*/  SHF.R.U32.HI R0, RZ, 0x5, R3.reuse ;  /* 0x00000005ff007819 */ /* 0x101fe40000011603 */
[----:B------:R-:W-:-:S03]  /*00b0*/  SHF.R.U32.HI R3, RZ, 0x7, R3 ;  /* 0x00000007ff037819 */ /* 0x000fc60000011603 */
        /* <DEDUP_REMOVED lines=11> */
.L_x_6671:
[----:B------:R-:W-:Y:S05]  /*0170*/  BSYNC B0 ;  /* 0x0000000000007941 */ /* 0x000fea0003800000 */
.L_x_6670:
        /* <DEDUP_REMOVED lines=17> */
[----:B------:R-:W-:Y:S01]  /*0290*/  @UP0 USHF.L.U32 UR6, UR6, 0x1, URZ ;  /* 0x0000000106060899 */ /* 0x000fe2000800063f */
[----:B------:R-:W-:-:S03]  /*02a0*/  VOTEU.ANY UP0, P0 ;  /* 0x00000000003f7886 */ /* 0x000fc60000000100 */
[----:B------:R-:W-:Y:S01]  /*02b0*/  UISETP.NE.AND UP3, UPT, UR41, URZ, UPT ;  /* 0x0000003f2900728c */ /* 0x000fe2000bf65270 */
[----:B------:R-:W0:Y:S02]  /*02c0*/  FENCE.VIEW.ASYNC.S ;  /* 0x00000000000073c6 */ /* 0x000e240000000000 */
[----:B0-----:R0:W1:Y:S01]  /*02d0*/  @UP0 SYNCS.EXCH.64 URZ, [UR8+0x38800], UR4 ;  /* 0x03880004083f05b2 */ /* 0x0010620008000100 */
[----:B------:R-:W-:Y:S01]  /*02e0*/  UP2UR UR42, UPR, URZ, 0x8 ;  /* 0x000000083f2a7883 */ /* 0x000fe20008000000 */
[----:B------:R0:W2:Y:S03]  /*02f0*/  @UP1 SYNCS.EXCH.64 URZ, [UR8+0x38810], UR4 ;  /* 0x03881004083f15b2 */ /* 0x0000a60008000100 */
[----:B------:R0:W3:Y:S01]  /*0300*/  @UP2 SYNCS.EXCH.64 URZ, [UR8+0x38820], UR6 ;  /* 0x03882006083f25b2 */ /* 0x0000e20008000100 */
[----:B------:R-:W-:Y:S07]  /*0310*/  @P1 BRA `(.L_x_6672) ;  /* 0x0000000000381947 */ /* 0x000fee0003800000 */
        /* <DEDUP_REMOVED lines=13> */
[----:B----4-:R-:W-:Y:S01]  /*03f0*/  NOP ;  /* 0x0000000000007918 */ /* 0x010fe20000000000 */
.L_x_6672:
[----:B------:R-:W4:Y:S01]  /*0400*/  SHFL.IDX PT, R2, R0, RZ, 0x1f ;  /* 0x00001fff00027589 */ /* 0x000f2200000e0000 */
[----:B------:R-:W-:Y:S01]  /*0410*/  NOP ;  /* 0x0000000000007918 */ /* 0x000fe20000000000 */
[----:B----4-:R-:W-:-:S13]  /*0420*/  ISETP.NE.AND P0, PT, R2, RZ, PT ;  /* 0x000000ff0200720c */ /* 0x010fda0003f05270 */
        /* <DEDUP_REMOVED lines=18> */
[----:B----4-:R-:W-:Y:S01]  /*0550*/  NOP ;  /* 0x0000000000007918 */ /* 0x010fe20000000000 */
.L_x_6673:
[----:B------:R-:W4:Y:S01]  /*0560*/  SHFL.IDX PT, R2, R0, RZ, 0x1f ;  /* 0x00001fff00027589 */ /* 0x000f2200000e0000 */
[----:B------:R-:W-:Y:S01]  /*0570*/  NOP ;  /* 0x0000000000007918 */ /* 0x000fe20000000000 */
[----:B----4-:R-:W-:-:S13]  /*0580*/  ISETP.NE.AND P0, PT, R2, RZ, PT ;  /* 0x000000ff0200720c */ /* 0x010fda0003f05270 */
        /* <DEDUP_REMOVED lines=15> */
.L_x_6674:
        /* <DEDUP_REMOVED lines=22> */
.L_x_6675:
        /* <DEDUP_REMOVED lines=22> */
.L_x_6676:
[----:B------:R-:W-:Y:S01]  /*0940*/  UISETP.NE.AND UP0, UPT, UR41, URZ, UPT ;  /* 0x0000003f2900728c */ /* 0x000fe2000bf05270 */
[----:B------:R-:W-:Y:S01]  /*0950*/  NOP ;  /* 0x0000000000007918 */ /* 0x000fe20000000000 */
[----:B------:R-:W-:Y:S01]  /*0960*/  ULDC.64 UR46, c[0x0][0x208] ;  /* 0x00008200002e7ab9 */ /* 0x000fe20000000a00 */
[----:B------:R-:W-:Y:S01]  /*0970*/  BSSY B9, `(.L_x_6677) ;  /* 0x0003440000097945 */ /* 0x000fe20003800000 */
[----:B0123--:R-:W-:Y:S02]  /*0980*/  BAR.SYNC.DEFER_BLOCKING 0x0 ;  /* 0x0000000000007b1d */ /* 0x00ffe40000010000 */
[----:B------:R-:W-:-:S13]  /*0990*/  PLOP3.LUT P0, PT, PT, PT, UP0, 0x40, 0x0 ;  /* 0x000000000000781c */ /* 0x000fda0003f0e808 */
[----:B------:R-:W-:Y:S05]  /*09a0*/  @P0 BRA `(.L_x_6678) ;  /* 0x000002b400fc0947 */ /* 0x000fea0003800000 */
.L_x_6679:
[----:B------:R-:W-:-:S08]  /*09b0*/  NOP ;  /* 0x0000000000007918 */ /* 0x000fd00000000000 */
[----:B------:R-:W0:Y:S02]  /*09c0*/  USETMAXREG.TRY_ALLOC.CTAPOOL UP0, 0xe8 ;  /* 0x000000e8000079c8 */ /* 0x000e240008000600 */
[----:B0-----:R-:W-:-:S13]  /*09d0*/  PLOP3.LUT P0, PT, PT, PT, UP0, 0x80, 0x0 ;  /* 0x000000000000781c */ /* 0x001fda0003f0f008 */
[----:B------:R-:W-:Y:S05]  /*09e0*/  @!P0 BRA `(.L_x_6679) ;  /* 0xfffffffc00f08947 */ /* 0x000fea000383ffff */
[----:B------:R-:W0:Y:S01]  /*09f0*/  S2R R0, SR_TID.X ;  /* 0x0000000000007919 */ /* 0x000e220000002100 */
[----:B------:R-:W1:Y:S01]  /*0a00*/  S2UR UR4, SR_CgaCtaId ;  /* 0x00000000000479c3 */ /* 0x000e620000008800 */
[----:B------:R-:W-:Y:S04]  /*0a10*/  STL.64 [R1+0x1c0], RZ ;  /* 0x0001c0ff01007387 */ /* 0x000fe80000100a00 */
[----:B------:R-:W-:Y:S04]  /*0a20*/  STL [R1+0x1c8], RZ ;  /* 0x0001c8ff01007387 */ /* 0x000fe80000100800 */
[----:B------:R-:W-:Y:S01]  /*0a30*/  STL [R1+0x1cc], RZ ;  /* 0x0001ccff01007387 */ /* 0x000fe20000100800 */
[----:B-1----:R-:W-:Y:S01]  /*0a40*/  IMAD.U32 R23, RZ, RZ, UR4 ;  /* 0x00000004ff177e24 */ /* 0x002fe2000f8e00ff */
[----:B------:R-:W-:Y:S01]  /*0a50*/  ULDC UR4, c[0x0][0xd3c] ;  /* 0x00034f0000047ab9 */ /* 0x000fe20000000800 */
[----:B0-----:R-:W-:-:S04]  /*0a60*/  SHF.R.U32.HI R2, RZ, 0x7, R0 ;  /* 0x00000007ff027819 */ /* 0x001fc80000011600 */
[----:B------:R-:W-:Y:S02]  /*0a70*/  ISETP.NE.AND P0, PT, R2, 0x1, PT ;  /* 0x000000010200780c */ /* 0x000fe40003f05270 */
[----:B------:R-:W-:-:S04]  /*0a80*/  MOV R2, 0x400 ;  /* 0x0000040000027802 */ /* 0x000fc80000000f00 */
[----:B------:R-:W-:-:S07]  /*0a90*/  LEA R2, R23, R2, 0x18 ;  /* 0x0000000217027211 */ /* 0x000fce00078ec0ff */
[----:B------:R-:W-:Y:S06]  /*0aa0*/  @!P0 BAR.ARV 0x8, 0x100 ;  /* 0x0204000000008b1d */ /* 0x000fec0000002000 */
[----:B------:R-:W-:-:S13]  /*0ab0*/  ISETP.GE.U32.AND P0, PT, R0, 0x100, PT ;  /* 0x000001000000780c */ /* 0x000fda0003f06070 */
[----:B------:R-:W-:Y:S08]  /*0ac0*/  @P0 BAR.ARV 0xf, 0x100 ;  /* 0x03c4000000000b1d */ /* 0x000ff00000002000 */
[----:B------:R-:W-:Y:S06]  /*0ad0*/  BAR.SYNC.DEFER_BLOCKING 0x5, 0x180 ;  /* 0x0146000000007b1d */ /* 0x000fec0000010000 */
[----:B------:R-:W0:Y:S02]  /*0ae0*/  LDS.128 R112, [R2+0x388d0] ;  /* 0x0388d00002707984 */ /* 0x000e240000000c00 */
[----:B------:R-:W-:Y:S06]  /*0af0*/  BAR.ARV 0x4, 0x180 ;  /* 0x0106000000007b1d */ /* 0x000fec0000002000 */
[----:B0-----:R-:W-:-:S13]  /*0b00*/  ISETP.GE.AND P0, PT, R115, UR4, PT ;  /* 0x0000000473007c0c */ /* 0x001fda000bf06270 */
[----:B------:R-:W-:Y:S05]  /*0b10*/  @P0 BRA `(.L_x_6680) ;  /* 0x0000034000940947 */ /* 0x000fea0003800000 */
[----:B------:R-:W-:Y:S01]  /*0b20*/  VIADD R15, R0, 0xffffff80 ;  /* 0xffffff80000f7836 */ /* 0x000fe20000000000 */
[----:B------:R-:W0:Y:S01]  /*0b30*/  S2UR UR4, SR_SWINHI ;  /* 0x00000000000479c3 */ /* 0x000e220000002f00 */
[----:B------:R-:W-:Y:S01]  /*0b40*/  R2UR UR44, R2 ;  /* 0x00000000022c72ca */ /* 0x000fe200000e0000 */
[----:B------:R-:W-:Y:S01]  /*0b50*/  IMAD.MOV.U32 R157, RZ, RZ, 0x2 ;  /* 0x00000002ff9d7424 */ /* 0x000fe200078e00ff */
[----:B------:R-:W-:Y:S01]  /*0b60*/  UIADD3 UR36, UP0, UR38, 0x1c0, URZ ;  /* 0x000001c026247890 */ /* 0x000fe2000ff1e03f */
[----:B------:R-:W-:Y:S01]  /*0b70*/  SHF.R.S32.HI R0, RZ, 0x1f, R15 ;  /* 0x0000001fff007819 */ /* 0x000fe2000001140f */
[----:B------:R-:W-:Y:S01]  /*0b80*/  STL [R1+0x414], R15 ;  /* 0x0004140f01007387 */ /* 0x000fe20000100800 */
[----:B------:R-:W-:Y:S01]  /*0b90*/  UIADD3 UR39, UP1, UR38, 0x1cc, URZ ;  /* 0x000001cc26277890 */ /* 0x000fe2000ff3e03f */
[----:B------:R-:W-:Y:S01]  /*0ba0*/  IMAD.MOV.U32 R19, RZ, RZ, RZ ;  /* 0x000000ffff137224 */ /* 0x000fe200078e00ff */
[CC--:B------:R-:W-:Y:S01]  /*0bb0*/  LEA.HI R5, R0.reuse, R15.reuse, RZ, 0x7 ;  /* 0x0000000f00057211 */ /* 0x0c0fe200078f38ff */
[----:B------:R-:W-:Y:S01]  /*0bc0*/  IMAD.MOV.U32 R154, RZ, RZ, RZ ;  /* 0x000000ffff9a7224 */ /* 0x000fe200078e00ff */
[----:B------:R-:W-:Y:S01]  /*0bd0*/  LEA.HI R4, R0, R15, RZ, 0x5 ;  /* 0x0000000f00047211 */ /* 0x000fe200078f28ff */
[----:B------:R-:W-:Y:S01]  /*0be0*/  UIADD3.X UR40, URZ, UR37, URZ, UP0, !UPT ;  /* 0x000000253f287290 */ /* 0x000fe200087fe43f */
[----:B------:R-:W-:Y:S01]  /*0bf0*/  LOP3.LUT R3, R5, 0xffffff80, RZ, 0xc0, !PT ;  /* 0xffffff8005037812 */ /* 0x000fe200078ec0ff */
[----:B------:R-:W-:Y:S01]  /*0c00*/  UIADD3.X UR43, URZ, UR37, URZ, UP1, !UPT ;  /* 0x000000253f2b7290 */ /* 0x000fe20008ffe43f */
[----:B------:R-:W-:-:S02]  /*0c10*/  SHF.R.S32.HI R223, RZ, 0x5, R4 ;  /* 0x00000005ffdf7819 */ /* 0x000fc40000011404 */
[----:B------:R-:W-:Y:S01]  /*0c20*/  SHF.R.S32.HI R8, RZ, 0x1f, R4 ;  /* 0x0000001fff087819 */ /* 0x000fe20000011404 */
[----:B------:R-:W-:Y:S01]  /*0c30*/  IMAD.IADD R7, R15, 0x1, -R3 ;  /* 0x000000010f077824 */ /* 0x000fe200078e0a03 */
[----:B------:R-:W-:Y:S02]  /*0c40*/  SHF.R.S32.HI R12, RZ, 0x7, R5 ;  /* 0x00000007ff0c7819 */ /* 0x000fe40000011405 */
[----:B------:R-:W-:Y:S02]  /*0c50*/  LEA.HI R8, R8, R223, RZ, 0x2 ;  /* 0x000000df08087211 */ /* 0x000fe400078f10ff */
[----:B------:R-:W-:Y:S01]  /*0c60*/  SHF.R.S32.HI R10, RZ, 0x1f, R7 ;  /* 0x0000001fff0a7819 */ /* 0x000fe20000011407 */
[----:B------:R-:W-:Y:S01]  /*0c70*/  STL [R1+0x41c], R12 ;  /* 0x00041c0c01007387 */ /* 0x000fe20000100800 */
[----:B------:R-:W-:Y:S01]  /*0c80*/  LOP3.LUT R8, R8, 0x3ffffc, RZ, 0xc0, !PT ;  /* 0x003ffffc08087812 */ /* 0x000fe200078ec0ff */
[----:B------:R-:W-:Y:S01]  /*0c90*/  UMOV UR44, UR44 ;  /* 0x0000002c002c7c82 */ /* 0x000fe20008000000 */
[----:B0-----:R-:W-:Y:S01]  /*0ca0*/  UMOV UR45, UR4 ;  /* 0x00000004002d7c82 */ /* 0x001fe20008000000 */
[----:B------:R-:W-:-:S02]  /*0cb0*/  LEA.HI R9, R10, R7, RZ, 0x2 ;  /* 0x000000070a097211 */ /* 0x000fc400078f10ff */
[----:B------:R-:W-:Y:S01]  /*0cc0*/  LEA.HI R10, R10, R7, RZ, 0x5 ;  /* 0x000000070a0a7211 */ /* 0x000fe200078f28ff */
[----:B------:R-:W-:Y:S01]  /*0cd0*/  IMAD.IADD R8, R223, 0x1, -R8 ;  /* 0x00000001df087824 */ /* 0x000fe200078e0a08 */
[--C-:B------:R-:W-:Y:S02]  /*0ce0*/  SHF.R.S32.HI R6, RZ, 0x2, R9.reuse ;  /* 0x00000002ff067819 */ /* 0x100fe40000011409 */
[----:B------:R-:W-:Y:S02]  /*0cf0*/  SHF.R.S32.HI R3, RZ, 0x1f, R9 ;  /* 0x0000001fff037819 */ /* 0x000fe40000011409 */
[----:B------:R-:W-:Y:S02]  /*0d00*/  SHF.R.S32.HI R10, RZ, 0x5, R10 ;  /* 0x00000005ff0a7819 */ /* 0x000fe4000001140a */
[----:B------:R-:W-:Y:S02]  /*0d10*/  LEA.HI R3, R3, R6, RZ, 0x3 ;  /* 0x0000000603037211 */ /* 0x000fe400078f18ff */
[----:B------:R-:W-:-:S02]  /*0d20*/  LEA.HI R5, R5, R12, RZ, 0x1 ;  /* 0x0000000c05057211 */ /* 0x000fc400078f08ff */
[----:B------:R-:W-:Y:S02]  /*0d30*/  LOP3.LUT R11, R3, 0xfffffff8, RZ, 0xc0, !PT ;  /* 0xfffffff8030b7812 */ /* 0x000fe400078ec0ff */
[----:B------:R-:W-:Y:S02]  /*0d40*/  LEA.HI R3, R0, R15, RZ, 0x4 ;  /* 0x0000000f00037211 */ /* 0x000fe400078f20ff */
[----:B------:R-:W-:Y:S01]  /*0d50*/  LOP3.LUT R5, R5, 0xfffffe, RZ, 0xc0, !PT ;  /* 0x00fffffe05057812 */ /* 0x000fe200078ec0ff */
[----:B------:R-:W-:Y:S01]  /*0d60*/  IMAD.IADD R11, R6, 0x1, -R11 ;  /* 0x00000001060b7824 */ /* 0x000fe200078e0a0b */
[----:B------:R-:W-:Y:S02]  /*0d70*/  SHF.R.S32.HI R6, RZ, 0x4, R3 ;  /* 0x00000004ff067819 */ /* 0x000fe40000011403 */
[C---:B------:R-:W-:Y:S01]  /*0d80*/  LOP3.LUT R4, R3.reuse, 0xfffffff0, RZ, 0xc0, !PT ;  /* 0xfffffff003047812 */ /* 0x040fe200078ec0ff */
[----:B------:R-:W-:Y:S01]  /*0d90*/  IMAD R192, R10, 0x10, R11 ;  /* 0x000000100ac07824 */ /* 0x000fe200078e020b */
[----:B------:R-:W-:Y:S01]  /*0da0*/  LEA.HI R3, R3, R6, RZ, 0x1 ;  /* 0x0000000603037211 */ /* 0x000fe200078f08ff */
[----:B------:R-:W-:-:S02]  /*0db0*/  IMAD.IADD R5, R12, 0x1, -R5 ;  /* 0x000000010c057824 */ /* 0x000fc400078e0a05 */
[----:B------:R-:W-:Y:S01]  /*0dc0*/  IMAD.IADD R13, R15, 0x1, -R4 ;  /* 0x000000010f0d7824 */ /* 0x000fe200078e0a04 */
[----:B------:R-:W-:Y:S02]  /*0dd0*/  LOP3.LUT R3, R3, 0x1ffffffe, RZ, 0xc0, !PT ;  /* 0x1ffffffe03037812 */ /* 0x000fe400078ec0ff */
[----:B------:R-:W-:Y:S02]  /*0de0*/  LOP3.LUT R4, R9, 0x7ffffffc, RZ, 0xc0, !PT ;  /* 0x7ffffffc09047812 */ /* 0x000fe400078ec0ff */
[----:B------:R0:W-:Y:S01]  /*0df0*/  STL [R1+0x43c], R13 ;  /* 0x00043c0d01007387 */ /* 0x0001e20000100800 */
[----:B------:R-:W-:Y:S01]  /*0e00*/  IMAD.IADD R3, R6, 0x1, -R3 ;  /* 0x0000000106037824 */ /* 0x000fe200078e0a03 */
[CC--:B------:R-:W-:Y:S01]  /*0e10*/  LEA.HI R6, R0.reuse, R15.reuse, RZ, 0x3 ;  /* 0x0000000f00067211 */ /* 0x0c0fe200078f18ff */
[----:B------:R-:W-:Y:S01]  /*0e20*/  IMAD.IADD R4, R7, 0x1, -R4 ;  /* 0x0000000107047824 */ /* 0x000fe200078e0a04 */
[----:B------:R-:W-:Y:S02]  /*0e30*/  LEA.HI R0, R0, R15, RZ, 0x2 ;  /* 0x0000000f00007211 */ /* 0x000fe400078f10ff */
[----:B------:R-:W-:Y:S01]  /*0e40*/  SHF.R.S32.HI R222, RZ, 0x3, R6 ;  /* 0x00000003ffde7819 */ /* 0x000fe20000011406 */
[----:B------:R-:W-:Y:S01]  /*0e50*/  IMAD.SHL.U32 R4, R4, 0x2, RZ ;  /* 0x0000000204047824 */ /* 0x000fe200078e00ff */
[----:B------:R-:W-:Y:S01]  /*0e60*/  SHF.R.S32.HI R155, RZ, 0x2, R0 ;  /* 0x00000002ff9b7819 */ /* 0x000fe20000011400 */
[----:B0-----:R-:W-:Y:S01]  /*0e70*/  IMAD R13, R12, 0x100, R13 ;  /* 0x000001000c0d7824 */ /* 0x001fe200078e020d */
[----:B------:R-:W-:-:S02]  /*0e80*/  LOP3.LUT R6, R6, 0xfffffff8, RZ, 0xc0, !PT ;  /* 0xfffffff806067812 */ /* 0x000fc400078ec0ff */
[----:B------:R-:W-:Y:S01]  /*0e90*/  STL [R1+0x448], R4 ;  /* 0x0004480401007387 */ /* 0x000fe20000100800 */
[----:B------:R-:W-:Y:S02]  /*0ea0*/  VIADD R10, R155, 0x20 ;  /* 0x000000209b0a7836 */ /* 0x000fe40000000000 */
[----:B------:R-:W-:Y:S01]  /*0eb0*/  IMAD R13, R8, 0x10, R13 ;  /* 0x00000010080d7824 */ /* 0x000fe200078e020d */
[----:B------:R-:W-:Y:S01]  /*0ec0*/  SHF.R.S32.HI R8, RZ, 0x1f, R0 ;  /* 0x0000001fff087819 */ /* 0x000fe20000011400 */
[C---:B------:R-:W-:Y:S01]  /*0ed0*/  IMAD.IADD R14, R15.reuse, 0x1, -R6 ;  /* 0x000000010f0e7824 */ /* 0x040fe200078e0a06 */
[----:B------:R-:W-:Y:S01]  /*0ee0*/  LOP3.LUT R0, R0, 0xfffffffc, RZ, 0xc0, !PT ;  /* 0xfffffffc00007812 */ /* 0x000fe200078ec0ff */
[----:B------:R-:W-:Y:S01]  /*0ef0*/  IMAD.SHL.U32 R6, R10, 0x40, RZ ;  /* 0x000000400a067824 */ /* 0x000fe200078e00ff */
[----:B------:R-:W-:Y:S01]  /*0f00*/  SHF.R.S32.HI R7, RZ, 0x1f, R10 ;  /* 0x0000001fff077819 */ /* 0x000fe2000001140a */
[----:B------:R-:W-:Y:S01]  /*0f10*/  IMAD.SHL.U32 R217, R14, 0x8, RZ ;  /* 0x000000080ed97824 */ /* 0x000fe200078e00ff */
[----:B------:R0:W-:Y:S01]  /*0f20*/  STL [R1+0x428], R10 ;  /* 0x0004280a01007387 */ /* 0x0001e20000100800 */
[----:B------:R-:W-:Y:S01]  /*0f30*/  IMAD.IADD R9, R15, 0x1, -R0 ;  /* 0x000000010f097824 */ /* 0x000fe200078e0a00 */
[----:B------:R-:W-:Y:S01]  /*0f40*/  LOP3.LUT R6, R6, 0x1c0, RZ, 0xc0, !PT ;  /* 0x000001c006067812 */ /* 0x000fe200078ec0ff */
[----:B------:R-:W-:Y:S01]  /*0f50*/  VIADD R216, R217, 0x40 ;  /* 0x00000040d9d87836 */ /* 0x000fe20000000000 */
[----:B------:R-:W-:Y:S01]  /*0f60*/  LEA.HI R7, R7, R10, RZ, 0x3 ;  /* 0x0000000a07077211 */ /* 0x000fe200078f18ff */
[C---:B------:R-:W-:Y:S01]  /*0f70*/  IMAD.SHL.U32 R16, R9.reuse, 0x8, RZ ;  /* 0x0000000809107824 */ /* 0x040fe200078e00ff */
[C---:B------:R-:W-:Y:S01]  /*0f80*/  LEA.HI R0, R9.reuse, R9, RZ, 0x1 ;  /* 0x0000000909007211 */ /* 0x040fe200078f08ff */
[----:B------:R-:W-:Y:S01]  /*0f90*/  IMAD.SHL.U32 R152, R9, 0x4, RZ ;  /* 0x0000000409987824 */ /* 0x000fe200078e00ff */
[----:B------:R1:W-:Y:S01]  /*0fa0*/  STL [R1+0x418], R9 ;  /* 0x0004180901007387 */ /* 0x0003e20000100800 */
[----:B------:R-:W-:Y:S01]  /*0fb0*/  LEA.HI R8, R8, R155, RZ, 0x3 ;  /* 0x0000009b08087211 */ /* 0x000fe200078f18ff */
[----:B0-----:R-:W-:Y:S01]  /*0fc0*/  IMAD.SHL.U32 R10, R3, 0x8, RZ ;  /* 0x00000008030a7824 */ /* 0x001fe200078e00ff */
[----:B------:R-:W-:Y:S01]  /*0fd0*/  LOP3.LUT R0, R0, 0x1ffffffe, RZ, 0xc0, !PT ;  /* 0x1ffffffe00007812 */ /* 0x000fe200078ec0ff */
[----:B------:R0:W-:Y:S01]  /*0fe0*/  STL [R1+0x434], R6 ;  /* 0x0004340601007387 */ /* 0x0001e20000100800 */
[----:B------:R-:W-:Y:S01]  /*0ff0*/  VIADD R160, R152, 0x10 ;  /* 0x0000001098a07836 */ /* 0x000fe20000000000 */
[----:B------:R-:W-:Y:S01]  /*1000*/  LOP3.LUT R8, R8, 0xfffffff8, RZ, 0xc0, !PT ;  /* 0xfffffff808087812 */ /* 0x000fe200078ec0ff */
[----:B------:R-:W-:Y:S01]  /*1010*/  VIADD R188, R16, 0x40 ;  /* 0x0000004010bc7836 */ /* 0x000fe20000000000 */
[----:B------:R-:W-:Y:S01]  /*1020*/  STL [R1+0x42c], R14 ;  /* 0x00042c0e01007387 */ /* 0x000fe20000100800 */
[----:B------:R-:W-:Y:S01]  /*1030*/  IMAD.IADD R3, R9, 0x1, -R0 ;  /* 0x0000000109037824 */ /* 0x000fe200078e0a00 */
[----:B------:R-:W-:Y:S01]  /*1040*/  LOP3.LUT R0, R6, 0x38, R16, 0xf8, !PT ;  /* 0x0000003806007812 */ /* 0x000fe200078ef810 */
[----:B------:R-:W-:Y:S01]  /*1050*/  IMAD.SHL.U32 R7, R7, 0x40, RZ ;  /* 0x0000004007077824 */ /* 0x000fe200078e00ff */
[----:B-1----:R-:W-:Y:S01]  /*1060*/  SHF.R.U32.HI R9, RZ, 0x3, R6 ;  /* 0x00000003ff097819 */ /* 0x002fe20000011606 */
[----:B------:R-:W-:Y:S01]  /*1070*/  IMAD.IADD R158, R155, 0x1, -R8 ;  /* 0x000000019b9e7824 */ /* 0x000fe200078e0a08 */
[----:B0-----:R-:W-:Y:S01]  /*1080*/  SHF.R.S32.HI R6, RZ, 0x1f, R216 ;  /* 0x0000001fff067819 */ /* 0x001fe200000114d8 */
[----:B------:R-:W-:Y:S01]  /*1090*/  IMAD.SHL.U32 R8, R5, 0x100, RZ ;  /* 0x0000010005087824 */ /* 0x000fe200078e00ff */
[----:B------:R-:W-:Y:S01]  /*10a0*/  SHF.R.S32.HI R5, RZ, 0x1f, R188 ;  /* 0x0000001fff057819 */ /* 0x000fe200000114bc */
[----:B------:R-:W-:Y:S01]  /*10b0*/  STL [R1+0x44c], R10 ;  /* 0x00044c0a01007387 */ /* 0x000fe20000100800 */
[C---:B------:R-:W-:Y:S01]  /*10c0*/  VIADD R187, R16.reuse, 0x60 ;  /* 0x0000006010bb7836 */ /* 0x040fe20000000000 */
[----:B------:R-:W-:Y:S01]  /*10d0*/  SHF.R.S32.HI R17, RZ, 0x1f, R16 ;  /* 0x0000001fff117819 */ /* 0x000fe20000011410 */
[----:B------:R-:W-:Y:S01]  /*10e0*/  VIADD R186, R16, 0x80 ;  /* 0x0000008010ba7836 */ /* 0x000fe20000000000 */
[----:B------:R0:W-:Y:S01]  /*10f0*/  STL [R1+0x410], R6 ;  /* 0x0004100601007387 */ /* 0x0001e20000100800 */
[----:B------:R-:W-:Y:S01]  /*1100*/  SHF.L.U64.HI R196, R188, 0x1, R5 ;  /* 0x00000001bcc47819 */ /* 0x000fe20000010205 */
[C---:B------:R-:W-:Y:S01]  /*1110*/  VIADD R185, R16.reuse, 0xa0 ;  /* 0x000000a010b97836 */ /* 0x040fe20000000000 */
[----:B------:R-:W-:Y:S01]  /*1120*/  SHF.R.S32.HI R198, RZ, 0x1f, R187 ;  /* 0x0000001fffc67819 */ /* 0x000fe200000114bb */
[----:B------:R-:W-:Y:S01]  /*1130*/  STL [R1+0x438], R8 ;  /* 0x0004380801007387 */ /* 0x000fe20000100800 */
[C---:B------:R-:W-:Y:S01]  /*1140*/  VIADD R184, R16.reuse, 0xc0 ;  /* 0x000000c010b87836 */ /* 0x040fe20000000000 */
[----:B------:R-:W-:Y:S01]  /*1150*/  SHF.R.S32.HI R199, RZ, 0x1f, R186 ;  /* 0x0000001fffc77819 */ /* 0x000fe200000114ba */
[C---:B------:R-:W-:Y:S01]  /*1160*/  VIADD R183, R16.reuse, 0xe0 ;  /* 0x000000e010b77836 */ /* 0x040fe20000000000 */
[----:B------:R-:W-:Y:S01]  /*1170*/  STL [R1+0x440], R9 ;  /* 0x0004400901007387 */ /* 0x000fe20000100800 */
[C---:B------:R-:W-:Y:S01]  /*1180*/  VIADD R182, R16.reuse, 0x100 ;  /* 0x0000010010b67836 */ /* 0x040fe20000000000 */
[----:B0-----:R-:W-:Y:S01]  /*1190*/  SHF.R.S32.HI R6, RZ, 0x1f, R160 ;  /* 0x0000001fff067819 */ /* 0x001fe200000114a0 */
[C---:B------:R-:W-:Y:S01]  /*11a0*/  VIADD R181, R16.reuse, 0x120 ;  /* 0x0000012010b57836 */ /* 0x040fe20000000000 */
[----:B------:R-:W-:Y:S01]  /*11b0*/  SHF.R.S32.HI R200, RZ, 0x1f, R185 ;  /* 0x0000001fffc87819 */ /* 0x000fe200000114b9 */
[C---:B------:R-:W-:Y:S01]  /*11c0*/  VIADD R180, R16.reuse, 0x140 ;  /* 0x0000014010b47836 */ /* 0x040fe20000000000 */
[----:B------:R-:W-:Y:S01]  /*11d0*/  SHF.R.S32.HI R201, RZ, 0x1f, R184 ;  /* 0x0000001fffc97819 */ /* 0x000fe200000114b8 */
[----:B------:R0:W-:Y:S01]  /*11e0*/  STL [R1+0x424], R6 ;  /* 0x0004240601007387 */ /* 0x0001e20000100800 */
        /* <DEDUP_REMOVED lines=8> */
[C---:B------:R-:W-:Y:S01]  /*1270*/  VIADD R189, R16.reuse, 0x1e0 ;  /* 0x000001e010bd7836 */ /* 0x040fe20000000000 */
[----:B0-----:R-:W-:Y:S01]  /*1280*/  LOP3.LUT R6, R7, 0xfffffe00, RZ, 0xc0, !PT ;  /* 0xfffffe0007067812 */ /* 0x001fe200078ec0ff */
[----:B------:R-:W-:Y:S01]  /*1290*/  VIADD R18, R16, 0x20 ;  /* 0x0000002010127836 */ /* 0x000fe20000000000 */
[----:B------:R-:W-:Y:S01]  /*12a0*/  SHF.R.S32.HI R206, RZ, 0x1f, R163 ;  /* 0x0000001fffce7819 */ /* 0x000fe200000114a3 */
[C---:B------:R-:W-:Y:S01]  /*12b0*/  VIADD R215, R217.reuse, 0x80 ;  /* 0x00000080d9d77836 */ /* 0x040fe20000000000 */
[----:B------:R-:W-:Y:S01]  /*12c0*/  LOP3.LUT R5, R6, R0, R9, 0xf6, !PT ;  /* 0x0000000006057212 */ /* 0x000fe200078ef609 */
[----:B------:R-:W-:Y:S01]  /*12d0*/  STL [R1+0x444], R6 ;  /* 0x0004440601007387 */ /* 0x000fe20000100800 */
[C---:B------:R-:W-:Y:S01]  /*12e0*/  VIADD R214, R217.reuse, 0xc0 ;  /* 0x000000c0d9d67836 */ /* 0x040fe20000000000 */
[----:B------:R-:W-:Y:S01]  /*12f0*/  SHF.R.S32.HI R207, RZ, 0x1f, R162 ;  /* 0x0000001fffcf7819 */ /* 0x000fe200000114a2 */
[----:B------:R-:W-:Y:S01]  /*1300*/  VIADD R213, R217, 0x100 ;  /* 0x00000100d9d57836 */ /* 0x000fe20000000000 */
[----:B------:R-:W-:Y:S01]  /*1310*/  SHF.R.S32.HI R208, RZ, 0x1f, R161 ;  /* 0x0000001fffd07819 */ /* 0x000fe200000114a1 */
[----:B------:R-:W-:Y:S01]  /*1320*/  IMAD R0, R5, 0x2, R2 ;  /* 0x0000000205007824 */ /* 0x000fe200078e0202 */
[----:B------:R-:W-:Y:S01]  /*1330*/  SHF.R.S32.HI R209, RZ, 0x1f, R190 ;  /* 0x0000001fffd17819 */ /* 0x000fe200000114be */
[C---:B------:R-:W-:Y:S01]  /*1340*/  VIADD R212, R217.reuse, 0x140 ;  /* 0x00000140d9d47836 */ /* 0x040fe20000000000 */
[----:B------:R-:W-:Y:S01]  /*1350*/  SHF.R.S32.HI R210, RZ, 0x1f, R189 ;  /* 0x0000001fffd27819 */ /* 0x000fe200000114bd */
[C---:B------:R-:W-:Y:S01]  /*1360*/  VIADD R220, R217.reuse, 0x180 ;  /* 0x00000180d9dc7836 */ /* 0x040fe20000000000 */
[----:B------:R0:W-:Y:S01]  /*1370*/  STL [R1+0x430], R0 ;  /* 0x0004300001007387 */ /* 0x0001e20000100800 */
[----:B------:R-:W-:Y:S01]  /*1380*/  VIADD R219, R217, 0x1c0 ;  /* 0x000001c0d9db7836 */ /* 0x000fe20000000000 */
[----:B------:R-:W-:Y:S01]  /*1390*/  SHF.R.S32.HI R159, RZ, 0x1f, R18 ;  /* 0x0000001fff9f7819 */ /* 0x000fe20000011412 */
[----:B------:R-:W-:Y:S01]  /*13a0*/  IMAD.U32 R156, R13, 0x40, R10 ;  /* 0x000000400d9c7824 */ /* 0x000fe200078e000a */
[----:B------:R-:W-:Y:S01]  /*13b0*/  SHF.R.S32.HI R229, RZ, 0x1f, R215 ;  /* 0x0000001fffe57819 */ /* 0x000fe200000114d7 */
[----:B------:R-:W-:Y:S01]  /*13c0*/  IMAD.IADD R193, R4, 0x1, R8 ;  /* 0x0000000104c17824 */ /* 0x000fe200078e0208 */
[----:B------:R-:W-:Y:S01]  /*13d0*/  SHF.R.S32.HI R228, RZ, 0x1f, R214 ;  /* 0x0000001fffe47819 */ /* 0x000fe200000114d6 */
[----:B------:R-:W-:Y:S01]  /*13e0*/  IMAD.WIDE R156, R156, R157, UR44 ;  /* 0x0000002c9c9c7e25 */ /* 0x000fe2000f8e029d */
[----:B------:R-:W-:-:S02]  /*13f0*/  SHF.R.S32.HI R227, RZ, 0x1f, R213 ;  /* 0x0000001fffe37819 */ /* 0x000fc400000114d5 */
[----:B------:R-:W-:Y:S01]  /*1400*/  SHF.R.S32.HI R226, RZ, 0x1f, R212 ;  /* 0x0000001fffe27819 */ /* 0x000fe200000114d4 */
[----:B0-----:R-:W-:Y:S01]  /*1410*/  IMAD R0, R3, 0x8, R192 ;  /* 0x0000000803007824 */ /* 0x001fe200078e02c0 */
[----:B------:R-:W-:Y:S02]  /*1420*/  SHF.R.S32.HI R225, RZ, 0x1f, R220 ;  /* 0x0000001fffe17819 */ /* 0x000fe400000114dc */
[----:B------:R-:W-:Y:S02]  /*1430*/  SHF.R.S32.HI R224, RZ, 0x1f, R219 ;  /* 0x0000001fffe07819 */ /* 0x000fe400000114db */
        /* <DEDUP_REMOVED lines=8> */
[----:B------:R-:W-:Y:S02]  /*14c0*/  SHF.L.U64.HI R205, R180, 0x1, R205 ;  /* 0x00000001b4cd7819 */ /* 0x000fe400000102cd */
[----:B------:R-:W-:-:S02]  /*14d0*/  SHF.L.U64.HI R206, R163, 0x1, R206 ;  /* 0x00000001a3ce7819 */ /* 0x000fc400000102ce */
[----:B------:R-:W-:Y:S02]  /*14e0*/  SHF.L.U64.HI R207, R162, 0x1, R207 ;  /* 0x00000001a2cf7819 */ /* 0x000fe400000102cf */
[----:B------:R-:W-:Y:S02]  /*14f0*/  SHF.L.U64.HI R208, R161, 0x1, R208 ;  /* 0x00000001a1d07819 */ /* 0x000fe400000102d0 */
[----:B------:R-:W-:Y:S02]  /*1500*/  SHF.L.U64.HI R209, R190, 0x1, R209 ;  /* 0x00000001bed17819 */ /* 0x000fe400000102d1 */
[----:B0-----:R-:W-:-:S07]  /*1510*/  SHF.L.U64.HI R210, R189, 0x1, R210 ;  /* 0x00000001bdd27819 */ /* 0x001fce00000102d2 */
.L_x_6901:
[----:B------:R-:W-:Y:S01]  /*1520*/  ULDC.64 UR4, c[0x0][0xb20] ;  /* 0x0002c80000047ab9 */ /* 0x000fe20000000a00 */
[----:B0123--:R-:W0:Y:S01]  /*1530*/  LDC.64 R6, c[0x0][0xb00] ;  /* 0x0002c000ff067b82 */ /* 0x00fe220000000a00 */
[----:B------:R-:W-:Y:S01]  /*1540*/  ISETP.NE.U32.AND P0, PT, RZ, UR4, PT ;  /* 0x00000004ff007c0c */ /* 0x000fe2000bf05070 */
[----:B------:R-:W-:Y:S01]  /*1550*/  IMAD.MOV.U32 R3, RZ, RZ, RZ ;  /* 0x000000ffff037224 */ /* 0x000fe200078e00ff */
[----:B------:R-:W-:Y:S01]  /*1560*/  ULDC.64 UR6, c[0x0][0xb18] ;  /* 0x0002c60000067ab9 */ /* 0x000fe20000000a00 */
[----:B----4-:R-:W-:Y:S01]  /*1570*/  IMAD.MOV.U32 R27, RZ, RZ, RZ ;  /* 0x000000ffff1b7224 */ /* 0x010fe200078e00ff */
        /* <DEDUP_REMOVED lines=29> */
[----:B--2---:R-:W-:Y:S06]  /*1750*/  @P1 BRA `(.L_x_6681) ;  /* 0x0000000000241947 */ /* 0x004fec0003800000 */
        /* <DEDUP_REMOVED lines=9> */
.L_x_6681:
[----:B------:R-:W-:Y:S02]  /*17f0*/  IMAD.U32 R38, RZ, RZ, UR5 ;  /* 0x00000005ff267e24 */ /* 0x000fe4000f8e00ff */
[----:B------:R-:W-:Y:S01]  /*1800*/  IMAD.U32 R26, RZ, RZ, UR4 ;  /* 0x00000004ff1a7e24 */ /* 0x000fe2000f8e00ff */
[----:B------:R-:W-:Y:S06]  /*1810*/  @!P2 BRA `(.L_x_6682) ;  /* 0x000000000010a947 */ /* 0x000fec0003800000 */
[----:B------:R-:W0:Y:S02]  /*1820*/  LDC.64 R4, c[0x0][0xb18] ;  /* 0x0002c600ff047b82 */ /* 0x000e240000000a00 */
[----:B0-----:R-:W-:-:S05]  /*1830*/  IMAD.WIDE R4, R115, 0x4, R4 ;  /* 0x0000000473047825 */ /* 0x001fca00078e0204 */
[----:B------:R0:W5:Y:S01]  /*1840*/  LDG.E R26, desc[UR46][R4.64] ;  /* 0x0000002e041a7981 */ /* 0x000162000c1e1900 */
[----:B------:R-:W-:Y:S05]  /*1850*/  BRA `(.L_x_6683) ;  /* 0x0000000000107947 */ /* 0x000fea0003800000 */
.L_x_6682:
[----:B------:R-:W-:Y:S05]  /*1860*/  @!P3 BRA `(.L_x_6683) ;  /* 0x00000000000cb947 */ /* 0x000fea0003800000 */
[----:B------:R-:W2:Y:S04]  /*1870*/  LDG.E R5, desc[UR46][R10.64] ;  /* 0x0000002e0a057981 */ /* 0x000ea8000c1e1900 */
[----:B------:R-:W2:Y:S02]  /*1880*/  LDG.E R26, desc[UR46][R10.64+0x4] ;  /* 0x0000042e0a1a7981 */ /* 0x000ea4000c1e1900 */
[----:B--2---:R-:W-:-:S07]  /*1890*/  IMAD.IADD R26, R26, 0x1, -R5 ;  /* 0x000000011a1a7824 */ /* 0x004fce00078e0a05 */
.L_x_6683:
        /* <DEDUP_REMOVED lines=11> */
[----:B------:R-:W3:Y:S01]  /*1950*/  @P0 LDG.E R11, desc[UR46][R6.64+0x4] ;  /* 0x0000042e060b0981 */ /* 0x000ee2000c1e1900 */
[----:B-----5:R-:W-:Y:S02]  /*1960*/  IMAD.MOV.U32 R36, RZ, RZ, R26 ;  /* 0x000000ffff247224 */ /* 0x020fe400078e001a */
[----:B--2---:R-:W-:-:S05]  /*1970*/  @P1 IMAD.WIDE R8, R115, 0x4, R8 ;  /* 0x0000000473081825 */ /* 0x004fca00078e0208 */
[----:B------:R1:W5:Y:S01]  /*1980*/  @P1 LDG.E R36, desc[UR46][R8.64] ;  /* 0x0000002e08241981 */ /* 0x000362000c1e1900 */
[----:B0-----:R-:W-:Y:S01]  /*1990*/  ISETP.NE.AND P1, PT, R4, 0x1, PT ;  /* 0x000000010400780c */ /* 0x001fe20003f25270 */
[----:B------:R-:W-:Y:S01]  /*19a0*/  IMAD.SHL.U32 R195, R113, 0x40, RZ ;  /* 0x0000004071c37824 */ /* 0x000fe200078e00ff */
[----:B------:R-:W0:Y:S11]  /*19b0*/  LDC.64 R4, c[0x0][0xad8] ;  /* 0x0002b600ff047b82 */ /* 0x000e360000000a00 */
[----:B------:R-:W2:Y:S08]  /*19c0*/  @P1 LDC R13, c[0x0][0x44c] ;  /* 0x00011300ff0d1b82 */ /* 0x000eb00000000800 */
[----:B------:R-:W4:Y:S01]  /*19d0*/  @P1 LDC R10, c[0x0][0x450] ;  /* 0x00011400ff0a1b82 */ /* 0x000f220000000800 */
[----:B0-----:R-:W-:Y:S01]  /*19e0*/  ISETP.GE.AND P2, PT, R5, 0x1, PT ;  /* 0x000000010500780c */ /* 0x001fe20003f46270 */
[----:B---3--:R-:W-:-:S02]  /*19f0*/  @P0 IMAD.IADD R38, R11, 0x1, -R0 ;  /* 0x000000010b260824 */ /* 0x008fc400078e0a00 */
[----:B------:R-:W-:Y:S02]  /*1a00*/  IMAD.IADD R11, R26, 0x1, -R3 ;  /* 0x000000011a0b7824 */ /* 0x000fe400078e0a03 */
[----:B------:R-:W-:Y:S02]  /*1a10*/  VIADD R0, R195, 0x3f ;  /* 0x0000003fc3007836 */ /* 0x000fe40000000000 */
[----:B------:R-:W-:Y:S02]  /*1a20*/  IMAD.IADD R25, R11, 0x1, R38 ;  /* 0x000000010b197824 */ /* 0x000fe400078e0226 */
[----:B--2---:R-:W-:-:S03]  /*1a30*/  @P1 IMAD.HI.U32 R3, R0, R13, RZ ;  /* 0x0000000d00031227 */ /* 0x004fc600078e00ff */
[C---:B------:R-:W-:Y:S01]  /*1a40*/  IADD3 R211, R25.reuse, 0x1, -R24 ;  /* 0x0000000119d37810 */ /* 0x040fe20007ffe818 */
[----:B------:R-:W-:Y:S01]  /*1a50*/  IMAD.MOV.U32 R6, RZ, RZ, R0 ;  /* 0x000000ffff067224 */ /* 0x000fe200078e0000 */
[----:B----4-:R-:W-:Y:S01]  /*1a60*/  @P1 SHF.R.U32.HI R6, RZ, R10, R3 ;  /* 0x0000000aff061219 */ /* 0x010fe20000011603 */
[----:B------:R-:W-:-:S04]  /*1a70*/  VIADD R0, R25, 0x3f ;  /* 0x0000003f19007836 */ /* 0x000fc80000000000 */
[----:B-1----:R-:W-:Y:S01]  /*1a80*/  IMAD.IADD R9, R211, 0x1, R6 ;  /* 0x00000001d3097824 */ /* 0x002fe200078e0206 */
[----:B------:R-:W-:-:S03]  /*1a90*/  SHF.R.S32.HI R3, RZ, 0x1f, R0 ;  /* 0x0000001fff037819 */ /* 0x000fc60000011400 */
[----:B------:R-:W-:Y:S01]  /*1aa0*/  IMAD.IADD R4, R9, 0x1, R4 ;  /* 0x0000000109047824 */ /* 0x000fe200078e0204 */
[----:B------:R-:W-:-:S04]  /*1ab0*/  LEA.HI R3, R3, R0, RZ, 0x6 ;  /* 0x0000000003037211 */ /* 0x000fc800078f30ff */
        /* <DEDUP_REMOVED lines=13> */
.L_x_6686:
[----:B------:R-:W-:-:S13]  /*1b90*/  ISETP.NE.AND P0, PT, R5, 0x1, PT ;  /* 0x000000010500780c */ /* 0x000fda0003f05270 */
[----:B------:R-:W0:Y:S02]  /*1ba0*/  @P0 LDC.64 R6, c[0x0][0xae0] ;  /* 0x0002b800ff060b82 */ /* 0x000e240000000a00 */
[----:B0-----:R-:W-:-:S05]  /*1bb0*/  @P0 IMAD.HI.U32 R6, R0, R6, RZ ;  /* 0x0000000600060227 */ /* 0x001fca00078e00ff */
[----:B------:R-:W-:-:S07]  /*1bc0*/  @P0 SHF.R.U32.HI R0, RZ, R7, R6 ;  /* 0x00000007ff000219 */ /* 0x000fce0000011606 */
.L_x_6687:
[----:B------:R-:W-:Y:S05]  /*1bd0*/  BSYNC B0 ;  /* 0x0000000000007941 */ /* 0x000fea0003800000 */
.L_x_6685:
[----:B------:R-:W-:-:S05]  /*1be0*/  IMAD R3, R0, R5, R5 ;  /* 0x0000000500037224 */ /* 0x000fca00078e0205 */
[----:B------:R-:W-:-:S07]  /*1bf0*/  VIMNMX R4, R4, R3, PT ;  /* 0x0000000304047248 */ /* 0x000fce0003fe0100 */
.L_x_6684:
[----:B------:R-:W0:Y:S01]  /*1c00*/  @P1 LDC R0, c[0x0][0x44c] ;  /* 0x00011300ff001b82 */ /* 0x000e220000000800 */
[----:B------:R-:W-:Y:S01]  /*1c10*/  IMAD.IADD R191, R25, 0x1, -R24 ;  /* 0x0000000119bf7824 */ /* 0x000fe200078e0a18 */
[----:B------:R-:W-:-:S06]  /*1c20*/  ULDC UR4, c[0x0][0xad4] ;  /* 0x0002b50000047ab9 */ /* 0x000fcc0000000800 */
[----:B------:R-:W1:Y:S01]  /*1c30*/  @P1 LDC R6, c[0x0][0x450] ;  /* 0x00011400ff061b82 */ /* 0x000e620000000800 */
[----:B0-----:R-:W-:-:S04]  /*1c40*/  @P1 IMAD.HI.U32 R3, R195, R0, RZ ;  /* 0x00000000c3031227 */ /* 0x001fc800078e00ff */
[----:B------:R-:W-:Y:S01]  /*1c50*/  IMAD.MOV.U32 R0, RZ, RZ, R195 ;  /* 0x000000ffff007224 */ /* 0x000fe200078e00c3 */
        /* <DEDUP_REMOVED lines=14> */
.L_x_6690:
[----:B------:R-:W-:-:S13]  /*1d40*/  ISETP.NE.AND P0, PT, R5, 0x1, PT ;  /* 0x000000010500780c */ /* 0x000fda0003f05270 */
[----:B------:R-:W0:Y:S02]  /*1d50*/  @P0 LDC.64 R6, c[0x0][0xae0] ;  /* 0x0002b800ff060b82 */ /* 0x000e240000000a00 */
[----:B0-----:R-:W-:-:S05]  /*1d60*/  @P0 IMAD.HI.U32 R6, R0, R6, RZ ;  /* 0x0000000600060227 */ /* 0x001fca00078e00ff */
[----:B------:R-:W-:-:S07]  /*1d70*/  @P0 SHF.R.U32.HI R0, RZ, R7, R6 ;  /* 0x00000007ff000219 */ /* 0x000fce0000011606 */
.L_x_6691:
[----:B------:R-:W-:Y:S05]  /*1d80*/  BSYNC B0 ;  /* 0x0000000000007941 */ /* 0x000fea0003800000 */
.L_x_6689:
[----:B------:R-:W-:-:S05]  /*1d90*/  IMAD R0, R0, R5, RZ ;  /* 0x0000000500007224 */ /* 0x000fca00078e02ff */
[----:B------:R-:W-:-:S07]  /*1da0*/  VIMNMX R3, R3, R0, !PT ;  /* 0x0000000003037248 */ /* 0x000fce0007fe0100 */
.L_x_6688:
[----:B------:R-:W-:Y:S01]  /*1db0*/  VIADD R4, R4, 0x3f ;  /* 0x0000003f04047836 */ /* 0x000fe20000000000 */
[----:B------:R-:W-:-:S04]  /*1dc0*/  SHF.R.S32.HI R0, RZ, 0x1f, R3 ;  /* 0x0000001fff007819 */ /* 0x000fc80000011403 */
[----:B------:R-:W-:Y:S02]  /*1dd0*/  SHF.R.S32.HI R5, RZ, 0x1f, R4 ;  /* 0x0000001fff057819 */ /* 0x000fe40000011404 */
[----:B------:R-:W-:Y:S02]  /*1de0*/  LEA.HI R0, R0, R3, RZ, 0x6 ;  /* 0x0000000300007211 */ /* 0x000fe400078f30ff */
[----:B------:R-:W-:Y:S02]  /*1df0*/  LEA.HI R5, R5, R4, RZ, 0x6 ;  /* 0x0000000405057211 */ /* 0x000fe400078f30ff */
[----:B------:R-:W-:Y:S02]  /*1e00*/  SHF.R.S32.HI R3, RZ, 0x6, R0 ;  /* 0x00000006ff037819 */ /* 0x000fe40000011400 */
[----:B------:R-:W-:Y:S02]  /*1e10*/  SHF.R.S32.HI R0, RZ, 0x6, R5 ;  /* 0x00000006ff007819 */ /* 0x000fe40000011405 */
[----:B------:R-:W-:-:S02]  /*1e20*/  VIMNMX R3, RZ, R3, !PT ;  /* 0x00000003ff037248 */ /* 0x000fc40007fe0100 */
        /* <DEDUP_REMOVED lines=11> */
[----:B------:R-:W-:Y:S02]  /*1ee0*/  @P0 SHF.R.S32.HI R22, RZ, 0x6, R3 ;  /* 0x00000006ff160819 */ /* 0x000fe40000011403 */
        /* <DEDUP_REMOVED lines=23> */
.L_x_6694:
[----:B------:R-:W-:Y:S05]  /*2060*/  BSYNC B6 ;  /* 0x0000000000067941 */ /* 0x000fea0003800000 */
.L_x_6693:
        /* <DEDUP_REMOVED lines=20> */
.L_x_6696:
[----:B------:R-:W-:Y:S05]  /*21b0*/  BSYNC B6 ;  /* 0x0000000000067941 */ /* 0x000fea0003800000 */
.L_x_6695:
[----:B------:R-:W-:Y:S01]  /*21c0*/  ULDC.64 UR4, c[0x0][0xaf0] ;  /* 0x0002bc0000047ab9 */ /* 0x000fe20000000a00 */
[----:B------:R-:W-:Y:S01]  /*21d0*/  IMAD.MOV.U32 R0, RZ, RZ, R115 ;  /* 0x000000ffff007224 */ /* 0x000fe200078e0073 */
[----:B------:R-:W-:Y:S01]  /*21e0*/  ISETP.NE.U32.AND P0, PT, RZ, UR4, PT ;  /* 0x00000004ff007c0c */ /* 0x000fe2000bf05070 */
[----:B------:R-:W2:Y:S01]  /*21f0*/  LDL R28, [R1+0x418] ;  /* 0x00041800011c7983 */ /* 0x000ea20000100800 */
[----:B------:R-:W0:Y:S02]  /*2200*/  LDC R49, c[0x0][0x3f4] ;  /* 0x0000fd00ff317b82 */ /* 0x000e240000000800 */
[----:B------:R-:W-:-:S06]  /*2210*/  ISETP.NE.AND.EX P0, PT, RZ, UR5, PT, P0 ;  /* 0x00000005ff007c0c */ /* 0x000fcc000bf05300 */
[----:B------:R-:W1:Y:S01]  /*2220*/  LDC.64 R42, c[0x0][0x408] ;  /* 0x00010200ff2a7b82 */ /* 0x000e620000000a00 */
[----:B------:R-:W3:Y:S01]  /*2230*/  S2R R29, SR_TID.X ;  /* 0x00000000001d7919 */ /* 0x000ee20000002100 */
[----:B------:R-:W-:Y:S01]  /*2240*/  SHF.R.S32.HI R9, RZ, 0x1f, R155 ;  /* 0x0000001fff097819 */ /* 0x000fe2000001149b */
[----:B------:R-:W-:-:S05]  /*2250*/  ULDC.64 UR4, c[0x0][0x3f8] ;  /* 0x0000fe0000047ab9 */ /* 0x000fca0000000a00 */
[----:B------:R-:W4:Y:S02]  /*2260*/  @P0 LDC.64 R4, c[0x0][0xaf0] ;  /* 0x0002bc00ff040b82 */ /* 0x000f240000000a00 */
[----:B----4-:R-:W-:-:S05]  /*2270*/  @P0 IMAD.WIDE R4, R115, 0x4, R4 ;  /* 0x0000000473040825 */ /* 0x010fca00078e0204 */
[----:B------:R4:W2:Y:S01]  /*2280*/  @P0 LDG.E R0, desc[UR46][R4.64] ;  /* 0x0000002e04000981 */ /* 0x0008a2000c1e1900 */
[----:B------:R-:W-:Y:S01]  /*2290*/  SHF.R.S32.HI R153, RZ, 0x1f, R152 ;  /* 0x0000001fff997819 */ /* 0x000fe20000011498 */
[C---:B------:R-:W-:Y:S01]  /*22a0*/  IMAD R6, R9.reuse, UR4, RZ ;  /* 0x0000000409067c24 */ /* 0x040fe2000f8e02ff */
[----:B0-----:R-:W-:Y:S01]  /*22b0*/  ISETP.GE.AND P1, PT, R16, R49, PT ;  /* 0x000000311000720c */ /* 0x001fe20003f26270 */
[----:B-1----:R-:W-:Y:S01]  /*22c0*/  IMAD R10, R9, R42, RZ ;  /* 0x0000002a090a7224 */ /* 0x002fe200078e02ff */
[----:B------:R-:W-:Y:S01]  /*22d0*/  SHF.L.U64.HI R41, R42, 0x6, R43 ;  /* 0x000000062a297819 */ /* 0x000fe2000001022b */
[----:B------:R-:W-:Y:S01]  /*22e0*/  IMAD R15, R155, UR5, R6 ;  /* 0x000000059b0f7c24 */ /* 0x000fe2000f8e0206 */
[----:B------:R-:W-:Y:S01]  /*22f0*/  SEL R13, R49, RZ, P1 ;  /* 0x000000ff310d7207 */ /* 0x000fe20000800000 */
[C---:B------:R-:W-:Y:S01]  /*2300*/  IMAD.WIDE.U32 R6, R155.reuse, UR4, R152 ;  /* 0x000000049b067c25 */ /* 0x040fe2000f8e0098 */
[----:B---3--:R-:W-:Y:S02]  /*2310*/  SHF.R.U32.HI R29, RZ, 0x7, R29 ;  /* 0x00000007ff1d7819 */ /* 0x008fe4000001161d */
[----:B------:R-:W-:Y:S01]  /*2320*/  SHF.R.S32.HI R45, RZ, 0x1f, R114 ;  /* 0x0000001fff2d7819 */ /* 0x000fe20000011472 */
[----:B------:R-:W-:-:S04]  /*2330*/  IMAD.WIDE.U32 R8, R155, UR4, R16 ;  /* 0x000000049b087c25 */ /* 0x000fc8000f8e0010 */
[----:B------:R-:W-:Y:S02]  /*2340*/  IMAD.IADD R7, R7, 0x1, R15 ;  /* 0x0000000107077824 */ /* 0x000fe400078e020f */
[----:B------:R-:W-:Y:S02]  /*2350*/  IMAD R21, R155, R43, R10 ;  /* 0x0000002b9b157224 */ /* 0x000fe400078e020a */
[----:B------:R-:W-:Y:S01]  /*2360*/  IMAD.IADD R9, R15, 0x1, R9 ;  /* 0x000000010f097824 */ /* 0x000fe200078e0209 */
[----:B-----5:R-:W-:Y:S01]  /*2370*/  SHF.R.S32.HI R15, RZ, 0x1f, R36 ;  /* 0x0000001fff0f7819 */ /* 0x020fe20000011424 */
[----:B------:R-:W-:Y:S02]  /*2380*/  IMAD.IADD R13, R16, 0x1, R13 ;  /* 0x00000001100d7824 */ /* 0x000fe400078e020d */
[----:B----4-:R-:W-:-:S03]  /*2390*/  IMAD.WIDE.U32 R4, R155, R42, R152 ;  /* 0x0000002a9b047225 */ /* 0x010fc600078e0098 */
[----:B------:R-:W-:Y:S01]  /*23a0*/  SHF.R.S32.HI R40, RZ, 0x1f, R13 ;  /* 0x0000001fff287819 */ /* 0x000fe2000001140d */
[----:B------:R-:W-:-:S03]  /*23b0*/  IMAD.WIDE.U32 R10, R155, R42, R16 ;  /* 0x0000002a9b0a7225 */ /* 0x000fc600078e0010 */
[----:B------:R-:W-:Y:S01]  /*23c0*/  LEA.HI R40, R40, R13, RZ, 0x3 ;  /* 0x0000000d28287211 */ /* 0x000fe200078f18ff */
[----:B------:R-:W-:Y:S02]  /*23d0*/  IMAD.SHL.U32 R44, R158, 0x40, RZ ;  /* 0x000000409e2c7824 */ /* 0x000fe400078e00ff */
[----:B------:R-:W-:Y:S01]  /*23e0*/  IMAD.IADD R5, R5, 0x1, R21 ;  /* 0x0000000105057824 */ /* 0x000fe200078e0215 */
[----:B------:R-:W-:Y:S01]  /*23f0*/  LOP3.LUT R54, R40, 0xfffffff8, RZ, 0xc0, !PT ;  /* 0xfffffff828367812 */ /* 0x000fe200078ec0ff */
[----:B------:R-:W-:Y:S01]  /*2400*/  IMAD.IADD R11, R21, 0x1, R11 ;  /* 0x00000001150b7824 */ /* 0x000fe200078e020b */
[----:B------:R-:W-:Y:S01]  /*2410*/  LOP3.LUT R44, R44, 0x1c0, RZ, 0xc0, !PT ;  /* 0x000001c02c2c7812 */ /* 0x000fe200078ec0ff */
[C---:B------:R-:W-:Y:S01]  /*2420*/  IMAD R21, R15.reuse, UR4, RZ ;  /* 0x000000040f157c24 */ /* 0x040fe2000f8e02ff */
[----:B------:R-:W-:Y:S01]  /*2430*/  SHF.R.S32.HI R60, RZ, 0x1f, R54 ;  /* 0x0000001fff3c7819 */ /* 0x000fe20000011436 */
[----:B------:R-:W-:Y:S01]  /*2440*/  IMAD R15, R15, R42, RZ ;  /* 0x0000002a0f0f7224 */ /* 0x000fe200078e02ff */
[----:B------:R-:W-:Y:S01]  /*2450*/  SHF.R.U32.HI R48, RZ, 0x3, R44 ;  /* 0x00000003ff307819 */ /* 0x000fe2000001162c */
[----:B------:R-:W-:Y:S01]  /*2460*/  IMAD.IADD R3, R27, 0x1, R26 ;  /* 0x000000011b037824 */ /* 0x000fe200078e021a */
[----:B------:R-:W-:Y:S01]  /*2470*/  LOP3.LUT R50, R44, 0x18, R16, 0xf8, !PT ;  /* 0x000000182c327812 */ /* 0x000fe200078ef810 */
[----:B------:R-:W-:Y:S01]  /*2480*/  IMAD R15, R36, R43, R15 ;  /* 0x0000002b240f7224 */ /* 0x000fe200078e020f */
[----:B------:R-:W-:Y:S01]  /*2490*/  LOP3.LUT R59, R44, 0x38, R40, 0xf8, !PT ;  /* 0x000000382c3b7812 */ /* 0x000fe200078ef828 */
[----:B------:R-:W-:-:S02]  /*24a0*/  IMAD R13, R36, UR5, R21 ;  /* 0x00000005240d7c24 */ /* 0x000fc4000f8e0215 */
[----:B------:R-:W-:Y:S02]  /*24b0*/  IMAD.SHL.U32 R43, R223, 0x200, RZ ;  /* 0x00000200df2b7824 */ /* 0x000fe400078e00ff */
[----:B------:R-:W-:-:S03]  /*24c0*/  IMAD.WIDE.U32 R20, R36, UR4, R6 ;  /* 0x0000000424147c25 */ /* 0x000fc6000f8e0006 */
[C---:B------:R-:W-:Y:S01]  /*24d0*/  LOP3.LUT R50, R43.reuse, R50, R48, 0xf6, !PT ;  /* 0x000000322b327212 */ /* 0x040fe200078ef630 */
[C---:B------:R-:W-:Y:S01]  /*24e0*/  IMAD.WIDE.U32 R26, R36.reuse, UR4, R8 ;  /* 0x00000004241a7c25 */ /* 0x040fe2000f8e0008 */
[----:B------:R-:W-:Y:S01]  /*24f0*/  ULDC UR4, c[0x0][0x2f4] ;  /* 0x0000bd0000047ab9 */ /* 0x000fe20000000800 */
[----:B------:R-:W-:Y:S02]  /*2500*/  LOP3.LUT R59, R43, R59, R48, 0xf6, !PT ;  /* 0x0000003b2b3b7212 */ /* 0x000fe400078ef630 */
[-C--:B------:R-:W-:Y:S01]  /*2510*/  IMAD.WIDE.U32 R32, R36, R42.reuse, R4 ;  /* 0x0000002a24207225 */ /* 0x080fe200078e0004 */
[----:B------:R-:W-:Y:S02]  /*2520*/  ISETP.GE.AND P2, PT, R16, UR4, PT ;  /* 0x0000000410007c0c */ /* 0x000fe4000bf46270 */
[----:B------:R-:W-:Y:S01]  /*2530*/  ISETP.GE.AND P3, PT, R18, UR4, PT ;  /* 0x0000000412007c0c */ /* 0x000fe2000bf66270 */
[----:B------:R-:W-:-:S04]  /*2540*/  IMAD.WIDE.U32 R34, R36, R42, R10 ;  /* 0x0000002a24227225 */ /* 0x000fc800078e000a */
[----:B------:R-:W-:Y:S02]  /*2550*/  IMAD.SHL.U32 R42, R42, 0x40, RZ ;  /* 0x000000402a2a7824 */ /* 0x000fe400078e00ff */
[----:B------:R-:W-:Y:S02]  /*2560*/  VIADD R46, R29, 0x8 ;  /* 0x000000081d2e7836 */ /* 0x000fe40000000000 */
[----:B------:R-:W-:Y:S02]  /*2570*/  IMAD.SHL.U32 R49, R49, 0x2, RZ ;  /* 0x0000000231317824 */ /* 0x000fe400078e00ff */
[----:B------:R-:W-:Y:S02]  /*2580*/  IMAD.IADD R51, R21, 0x1, R13 ;  /* 0x0000000115337824 */ /* 0x000fe400078e020d */
[----:B------:R-:W-:Y:S02]  /*2590*/  IMAD.IADD R52, R13, 0x1, R27 ;  /* 0x000000010d347824 */ /* 0x000fe400078e021b */
[----:B------:R-:W-:-:S02]  /*25a0*/  IMAD.IADD R55, R33, 0x1, R15 ;  /* 0x0000000121377824 */ /* 0x000fc400078e020f */
[----:B------:R-:W-:Y:S02]  /*25b0*/  IMAD.IADD R58, R15, 0x1, R35 ;  /* 0x000000010f3a7824 */ /* 0x000fe400078e0223 */
[----:B--2---:R-:W-:Y:S01]  /*25c0*/  IMAD R47, R28, 0x40, R155 ;  /* 0x000000401c2f7824 */ /* 0x004fe200078e029b */
[----:B------:R-:W-:-:S07]  /*25d0*/  SHF.R.S32.HI R53, RZ, 0x1f, R0 ;  /* 0x0000001fff357819 */ /* 0x000fce0000011400 */
.L_x_6728:
        /* <DEDUP_REMOVED lines=26> */
[----:B------:R-:W-:Y:S05]  /*2780*/  YIELD ;  /* 0x0000000000007946 */ /* 0x000fea0003800000 */
[----:B------:R-:W-:Y:S01]  /*2790*/  IMAD.SHL.U32 R69, R19, 0x1000, RZ ;  /* 0x0000100013457824 */ /* 0x000fe200078e00ff */
[----:B------:R-:W-:Y:S01]  /*27a0*/  BSSY B0, `(.L_x_6697) ;  /* 0x00001ab000007945 */ /* 0x000fe20003800000 */
[----:B------:R-:W-:Y:S01]  /*27b0*/  IMAD R64, R64, R7, R12 ;  /* 0x0000000740407224 */ /* 0x000fe200078e020c */
[----:B------:R-:W-:Y:S01]  /*27c0*/  ISETP.GT.AND P4, PT, R22, R37, PT ;  /* 0x000000251600720c */ /* 0x000fe20003f84270 */
[----:B------:R-:W-:-:S04]  /*27d0*/  IMAD.IADD R7, R50, 0x1, R69 ;  /* 0x0000000132077824 */ /* 0x000fc800078e0245 */
[----:B------:R-:W-:Y:S01]  /*27e0*/  IMAD R72, R7, 0x2, R2 ;  /* 0x0000000207487824 */ /* 0x000fe200078e0202 */
[----:B0-----:R-:W-:Y:S07]  /*27f0*/  @!P0 BRA `(.L_x_6698) ;  /* 0x0000001400bc8947 */ /* 0x001fee0003800000 */
[----:B------:R-:W-:Y:S01]  /*2800*/  SHF.R.S32.HI R66, RZ, 0x1f, R64 ;  /* 0x0000001fff427819 */ /* 0x000fe20000011440 */
[----:B------:R-:W-:Y:S01]  /*2810*/  ULDC.64 UR4, c[0x0][0x300] ;  /* 0x0000c00000047ab9 */ /* 0x000fe20000000a00 */
[----:B-----5:R-:W-:Y:S01]  /*2820*/  SHF.R.S32.HI R63, RZ, 0x1f, R62 ;  /* 0x0000001fff3f7819 */ /* 0x020fe2000001143e */
[----:B------:R-:W-:Y:S01]  /*2830*/  IMAD.WIDE.U32 R4, R64, UR4, RZ ;  /* 0x0000000440047c25 */ /* 0x000fe2000f8e00ff */
[----:B------:R-:W-:Y:S01]  /*2840*/  SHF.R.S32.HI R11, RZ, 0x1f, R22 ;  /* 0x0000001fff0b7819 */ /* 0x000fe20000011416 */
[----:B------:R-:W-:Y:S02]  /*2850*/  ULDC.64 UR6, c[0x0][0x3f8] ;  /* 0x0000fe0000067ab9 */ /* 0x000fe40000000a00 */
[----:B------:R-:W-:-:S04]  /*2860*/  IMAD R7, R66, UR4, RZ ;  /* 0x0000000442077c24 */ /* 0x000fc8000f8e02ff */
        /* <DEDUP_REMOVED lines=9> */
[----:B------:R-:W-:Y:S02]  /*2900*/  IMAD R65, R114, UR5, R7 ;  /* 0x0000000572417c24 */ /* 0x000fe4000f8e0207 */
[----:B------:R-:W-:Y:S02]  /*2910*/  IMAD R9, R11, UR6, RZ ;  /* 0x000000060b097c24 */ /* 0x000fe4000f8e02ff */
[----:B------:R-:W-:Y:S01]  /*2920*/  IMAD.WIDE.U32 R6, R22, UR6, RZ ;  /* 0x0000000616067c25 */ /* 0x000fe2000f8e00ff */
[----:B------:R-:W-:Y:S02]  /*2930*/  ULDC.U8 UR6, c[0x0][0x410] ;  /* 0x0001040000067ab9 */ /* 0x000fe40000000000 */
[----:B------:R-:W-:Y:S01]  /*2940*/  ISETP.NE.AND P0, PT, RZ, UR6, PT ;  /* 0x00000006ff007c0c */ /* 0x000fe2000bf05270 */
[----:B------:R-:W-:Y:S01]  /*2950*/  IMAD.WIDE.U32 R4, R114, UR4, R4 ;  /* 0x0000000472047c25 */ /* 0x000fe2000f8e0004 */
[----:B------:R-:W-:-:S03]  /*2960*/  ULDC.64 UR4, c[0x0][0x2e8] ;  /* 0x0000ba0000047ab9 */ /* 0x000fc60000000a00 */
[----:B------:R-:W-:Y:S01]  /*2970*/  IMAD R9, R22, UR7, R9 ;  /* 0x0000000716097c24 */ /* 0x000fe2000f8e0209 */
[----:B------:R-:W-:Y:S01]  /*2980*/  LEA R67, P5, R4, UR4, 0x1 ;  /* 0x0000000404437c11 */ /* 0x000fe2000f8a08ff */
[----:B------:R-:W-:Y:S02]  /*2990*/  IMAD.IADD R65, R5, 0x1, R65 ;  /* 0x0000000105417824 */ /* 0x000fe400078e0241 */
[----:B------:R-:W-:Y:S02]  /*29a0*/  IMAD.IADD R7, R7, 0x1, R9 ;  /* 0x0000000107077824 */ /* 0x000fe400078e0209 */
[----:B------:R-:W-:Y:S01]  /*29b0*/  IMAD.SHL.U32 R15, R6, 0x40, RZ ;  /* 0x00000040060f7824 */ /* 0x000fe200078e00ff */
[----:B------:R-:W-:Y:S02]  /*29c0*/  LEA.HI.X R65, R4, UR5, R65, 0x1, P5 ;  /* 0x0000000504417c11 */ /* 0x000fe4000a8f0c41 */
[----:B------:R-:W-:Y:S01]  /*29d0*/  SHF.L.U64.HI R10, R6, 0x6, R7 ;  /* 0x00000006060a7819 */ /* 0x000fe20000010207 */
[----:B------:R-:W-:Y:S06]  /*29e0*/  @!P0 BRA `(.L_x_6699) ;  /* 0x0000000800988947 */ /* 0x000fec0003800000 */
        /* <DEDUP_REMOVED lines=15> */
[----:B------:R-:W-:Y:S01]  /*2ae0*/  IMAD R11, R11, R42, R7 ;  /* 0x0000002a0b0b7224 */ /* 0x000fe200078e0207 */
[----:B------:R-:W-:Y:S01]  /*2af0*/  IADD3 R7, P5, R15, R20, RZ ;  /* 0x000000140f077210 */ /* 0x000fe20007fbe0ff */
[----:B------:R-:W-:-:S04]  /*2b00*/  IMAD.WIDE.U32 R8, R22, R42, R4 ;  /* 0x0000002a16087225 */ /* 0x000fc800078e0004 */
[----:B------:R-:W-:Y:S01]  /*2b10*/  IMAD.IADD R5, R9, 0x1, R11 ;  /* 0x0000000109057824 */ /* 0x000fe200078e020b */
[----:B------:R-:W-:Y:S01]  /*2b20*/  LEA R4, P6, R8, UR6, 0x1 ;  /* 0x0000000608047c11 */ /* 0x000fe2000f8c08ff */
        /* <DEDUP_REMOVED lines=11> */
.L_x_6701:
[----:B------:R-:W-:Y:S05]  /*2be0*/  BSYNC B1 ;  /* 0x0000000000017941 */ /* 0x000fea0003800000 */
.L_x_6700:
[----:B------:R-:W-:Y:S01]  /*2bf0*/  ISETP.NE.AND P5, PT, RZ, UR41, PT ;  /* 0x00000029ff007c0c */ /* 0x000fe2000bfa5270 */
        /* <DEDUP_REMOVED lines=12> */
[----:B------:R-:W-:Y:S06]  /*2cc0*/  @P5 BRA `(.L_x_6702) ;  /* 0x0000000000045947 */ /* 0x000fec0003800000 */
[----:B------:R-:W-:Y:S01]  /*2cd0*/  BPT.TRAP 0x1 ;  /* 0x000000040000795c */ /* 0x000fe20000300000 */
.L_x_6702:
[----:B------:R-:W-:Y:S01]  /*2ce0*/  IMAD R61, R19, 0x8, R2 ;  /* 0x00000008133d7824 */ /* 0x000fe200078e0202 */
[----:B------:R-:W-:Y:S01]  /*2cf0*/  SHF.L.U32 R70, R154, 0x1f, RZ ;  /* 0x0000001f9a467819 */ /* 0x000fe200000006ff */
[----:B------:R-:W-:Y:S03]  /*2d00*/  BSSY B1, `(.L_x_6703) ;  /* 0x0000003000017945 */ /* 0x000fe60003800000 */
[----:B------:R-:W0:Y:S02]  /*2d10*/  SYNCS.PHASECHK.TRANS64.TRYWAIT P5, [R61+URZ+0x38890], R70 ;  /* 0x038890463d0075a7 */ /* 0x000e2400080a017f */
[----:B0-----:R-:W-:Y:S05]  /*2d20*/  @!P5 BRA `(.L_x_6704) ;  /* 0x000003200018d947 */ /* 0x001fea0003800000 */
.L_x_7052:
[----:B------:R-:W-:Y:S05]  /*2d30*/  BSYNC B1 ;  /* 0x0000000000017941 */ /* 0x000fea0003800000 */
.L_x_6703:
[----:B------:R-:W-:-:S03]  /*2d40*/  UMOV UR4, 0xffffffff ;  /* 0xffffffff00047882 */ /* 0x000fc60000000000 */
[----:B------:R-:W-:Y:S05]  /*2d50*/  BRA.DIV UR4, `(.L_x_6705) ;  /* 0x0000032204207947 */ /* 0x000fea000b800000 */
[----:B------:R-:W1:Y:S04]  /*2d60*/  SHFL.IDX PT, R65, R65, RZ, 0x1c1f ;  /* 0x001c1fff41417589 */ /* 0x000e6800000e0000 */
[----:B------:R2:W3:Y:S02]  /*2d70*/  SHFL.IDX PT, R14, R67, RZ, 0x1c1f ;  /* 0x001c1fff430e7589 */ /* 0x0004e400000e0000 */
.L_x_7056:
[----:B------:R-:W-:Y:S05]  /*2d80*/  @P0 BRA `(.L_x_6706) ;  /* 0x0000001400300947 */ /* 0x000fea0003800000 */
[----:B------:R-:W-:Y:S04]  /*2d90*/  BSSY B1, `(.L_x_6707) ;  /* 0x0000033000017945 */ /* 0x000fe80003800000 */
        /* <DEDUP_REMOVED lines=48> */
.L_x_6710:
[----:B------:R-:W-:Y:S05]  /*30a0*/  BSYNC B2 ;  /* 0x0000000000027941 */ /* 0x000fea0003800000 */
.L_x_6709:
[----:B0-----:R4:W-:Y:S02]  /*30b0*/  ST.E.128 desc[UR46][R10.64], R4 ;  /* 0x000000040a007985 */ /* 0x0019e4000c101d2e */
.L_x_6708:
[----:B------:R-:W-:Y:S05]  /*30c0*/  BSYNC B1 ;  /* 0x0000000000017941 */ /* 0x000fea0003800000 */
.L_x_6707:
[----:B------:R-:W-:Y:S05]  /*30d0*/  @P3 BRA `(.L_x_6706) ;  /* 0x00000010005c3947 */ /* 0x000fea0003800000 */
[----:B----4-:R-:W-:Y:S01]  /*30e0*/  IMAD.MOV.U32 R4, RZ, RZ, 0x20 ;  /* 0x00000020ff047424 */ /* 0x010fe200078e00ff */
[----:B------:R-:W-:Y:S01]  /*30f0*/  LOP3.LUT P0, RZ, R158, 0x4, RZ, 0xc0, !PT ;  /* 0x000000049eff7812 */ /* 0x000fe2000780c0ff */
[----:B------:R-:W-:Y:S01]  /*3100*/  BSSY B1, `(.L_x_6711) ;  /* 0x0000032000017945 */ /* 0x000fe20003800000 */
[----:B------:R-:W-:Y:S02]  /*3110*/  ISETP.GE.AND P5, PT, R160, R71, PT ;  /* 0x00000047a000720c */ /* 0x000fe40003fa6270 */
[----:B------:R-:W-:Y:S02]  /*3120*/  SEL R4, R4, 0xffffffe0, !P0 ;  /* 0xffffffe004047807 */ /* 0x000fe40004000000 */
[----:B---3--:R-:W-:Y:S02]  /*3130*/  LEA R10, P0, R18, R14, 0x1 ;  /* 0x0000000e120a7211 */ /* 0x008fe400078008ff */
        /* <DEDUP_REMOVED lines=46> */
.L_x_6712:
[----:B------:R-:W-:Y:S05]  /*3420*/  BSYNC B1 ;  /* 0x0000000000017941 */ /* 0x000fea0003800000 */
.L_x_6711:
[----:B-1----:R1:W-:Y:S01]  /*3430*/  ST.E.128 desc[UR46][R10.64], R4 ;  /* 0x000000040a007985 */ /* 0x0023e2000c101d2e */
[----:B------:R-:W-:Y:S05]  /*3440*/  BRA `(.L_x_6706) ;  /* 0x0000000c00807947 */ /* 0x000fea0003800000 */
.L_x_6699:
        /* <DEDUP_REMOVED lines=24> */
[----:B------:R-:W-:Y:S02]  /*35d0*/  ISETP.NE.AND P6, PT, RZ, UR41, PT ;  /* 0x00000029ff007c0c */ /* 0x000fe4000bfc5270 */
        /* <DEDUP_REMOVED lines=17> */
[----:B------:R-:W-:Y:S06]  /*36f0*/  @P6 BRA `(.L_x_6713) ;  /* 0x0000000000046947 */ /* 0x000fec0003800000 */
[----:B------:R-:W-:Y:S01]  /*3700*/  BPT.TRAP 0x1 ;  /* 0x000000040000795c */ /* 0x000fe20000300000 */
.L_x_6713:
[----:B------:R-:W-:Y:S01]  /*3710*/  IMAD R61, R19, 0x8, R2 ;  /* 0x00000008133d7824 */ /* 0x000fe200078e0202 */
[----:B------:R-:W-:Y:S01]  /*3720*/  SHF.L.U32 R70, R154, 0x1f, RZ ;  /* 0x0000001f9a467819 */ /* 0x000fe200000006ff */
[----:B------:R-:W-:Y:S03]  /*3730*/  BSSY B1, `(.L_x_6714) ;  /* 0x0000003000017945 */ /* 0x000fe60003800000 */
[----:B------:R-:W0:Y:S02]  /*3740*/  SYNCS.PHASECHK.TRANS64.TRYWAIT P6, [R61+URZ+0x38890], R70 ;  /* 0x038890463d0075a7 */ /* 0x000e2400080c017f */
[----:B0-----:R-:W-:Y:S05]  /*3750*/  @!P6 BRA `(.L_x_6715) ;  /* 0x0000031400e8e947 */ /* 0x001fea0003800000 */
.L_x_7057:
[----:B------:R-:W-:Y:S05]  /*3760*/  BSYNC B1 ;  /* 0x0000000000017941 */ /* 0x000fea0003800000 */
.L_x_6714:
[----:B------:R-:W-:-:S03]  /*3770*/  UMOV UR4, 0xffffffff ;  /* 0xffffffff00047882 */ /* 0x000fc60000000000 */
[----:B------:R-:W-:Y:S05]  /*3780*/  BRA.DIV UR4, `(.L_x_6716) ;  /* 0x0000031604f07947 */ /* 0x000fea000b800000 */
[----:B------:R-:W1:Y:S04]  /*3790*/  SHFL.IDX PT, R65, R65, RZ, 0x1c1f ;  /* 0x001c1fff41417589 */ /* 0x000e6800000e0000 */
[----:B------:R-:W2:Y:S02]  /*37a0*/  SHFL.IDX PT, R67, R67, RZ, 0x1c1f ;  /* 0x001c1fff43437589 */ /* 0x000ea400000e0000 */
.L_x_7061:
        /* <DEDUP_REMOVED lines=13> */
[----:B------:R-:W-:-:S03]  /*3880*/  IMAD.IADD R9, R59, 0x1, R69 ;  /* 0x000000013b097824 */ /* 0x000fc600078e0245 */
[----:B------:R-:W-:Y:S01]  /*3890*/  LOP3.LUT R8, R44, 0x38, R73, 0xf8, !PT ;  /* 0x000000382c087812 */ /* 0x000fe200078ef849 */
[----:B------:R-:W-:-:S03]  /*38a0*/  IMAD R9, R9, 0x2, R2 ;  /* 0x0000000209097824 */ /* 0x000fc600078e0202 */
[----:B------:R-:W-:-:S05]  /*38b0*/  LOP3.LUT R8, R43, R8, R48, 0xf6, !PT ;  /* 0x000000082b087212 */ /* 0x000fca00078ef630 */
[----:B------:R-:W-:Y:S02]  /*38c0*/  IMAD.IADD R69, R69, 0x1, R8 ;  /* 0x0000000145457824 */ /* 0x000fe400078e0208 */
[----:B------:R-:W1:Y:S02]  /*38d0*/  LDS.128 R8, [R9+0x22400] ;  /* 0x0224000009087984 */ /* 0x000e640000000c00 */
[----:B------:R-:W-:-:S05]  /*38e0*/  IMAD R69, R69, 0x2, R2 ;  /* 0x0000000245457824 */ /* 0x000fca00078e0202 */
[----:B------:R2:W3:Y:S01]  /*38f0*/  LDS.128 R12, [R69+0x22400] ;  /* 0x02240000450c7984 */ /* 0x0004e20000000c00 */
[----:B------:R-:W-:Y:S05]  /*3900*/  @P5 BRA `(.L_x_6718) ;  /* 0x0000000400545947 */ /* 0x000fea0003800000 */
[--C-:B------:R-:W-:Y:S02]  /*3910*/  SHF.R.U64 R80, R28, 0x10, R29.reuse ;  /* 0x000000101c507819 */ /* 0x100fe4000000121d */
[----:B------:R-:W-:Y:S02]  /*3920*/  SHF.R.U32.HI R28, RZ, 0x10, R29 ;  /* 0x00000010ff1c7819 */ /* 0x000fe4000001161d */
[--C-:B------:R-:W-:Y:S01]  /*3930*/  SHF.R.U64 R82, R4, 0x10, R5.reuse ;  /* 0x0000001004527819 */ /* 0x100fe20000001205 */
[----:B-1----:R-:W-:Y:S01]  /*3940*/  HADD2.F32 R4, -RZ, R9.H0_H0 ;  /* 0x20000009ff047230 */ /* 0x002fe20000004100 */
[----:B------:R-:W-:Y:S01]  /*3950*/  SHF.R.U32.HI R72, RZ, 0x10, R5 ;  /* 0x00000010ff487819 */ /* 0x000fe20000011605 */
[--C-:B---3--:R-:W-:Y:S01]  /*3960*/  HADD2.F32 R5, -RZ, R13.reuse.H0_H0 ;  /* 0x2000000dff057230 */ /* 0x108fe20000004100 */
[--C-:B------:R-:W-:Y:S01]  /*3970*/  SHF.R.U64 R81, R6, 0x10, R7.reuse ;  /* 0x0000001006517819 */ /* 0x100fe20000001207 */
[----:B------:R-:W-:Y:S01]  /*3980*/  HADD2.F32 R13, -RZ, R13.H1_H1 ;  /* 0x3000000dff0d7230 */ /* 0x000fe20000004100 */
[----:B------:R-:W-:Y:S01]  /*3990*/  SHF.R.U32.HI R75, RZ, 0x10, R7 ;  /* 0x00000010ff4b7819 */ /* 0x000fe20000011607 */
[----:B------:R-:W-:Y:S01]  /*39a0*/  HADD2.F32 R7, -RZ, R74.H1_H1 ;  /* 0x3000004aff077230 */ /* 0x000fe20000004100 */
[--C-:B------:R-:W-:Y:S01]  /*39b0*/  SHF.R.U64 R79, R30, 0x10, R31.reuse ;  /* 0x000000101e4f7819 */ /* 0x100fe2000000121f */
[----:B------:R-:W-:Y:S01]  /*39c0*/  HADD2.F32 R30, -RZ, R28.H0_H0 ;  /* 0x2000001cff1e7230 */ /* 0x000fe20000004100 */
[----:B--2---:R-:W-:Y:S01]  /*39d0*/  SHF.R.U32.HI R69, RZ, 0x10, R31 ;  /* 0x00000010ff457819 */ /* 0x004fe2000001161f */
        /* <DEDUP_REMOVED lines=72> */
.L_x_6718:
[----:B------:R-:W-:Y:S05]  /*3e60*/  BSYNC B1 ;  /* 0x0000000000017941 */ /* 0x000fea0003800000 */
.L_x_6717:
        /* <DEDUP_REMOVED lines=8> */
.L_x_6698:
[----:B------:R-:W-:-:S13]  /*3ef0*/  ISETP.NE.AND P0, PT, RZ, UR41, PT ;  /* 0x00000029ff007c0c */ /* 0x000fda000bf05270 */
[----:B------:R-:W-:Y:S05]  /*3f00*/  @P0 BRA `(.L_x_6719) ;  /* 0x0000000000040947 */ /* 0x000fea0003800000 */
[----:B------:R-:W-:Y:S01]  /*3f10*/  BPT.TRAP 0x1 ;  /* 0x000000040000795c */ /* 0x000fe20000300000 */
.L_x_6719:
[----:B------:R-:W-:Y:S01]  /*3f20*/  IMAD R61, R19, 0x8, R2 ;  /* 0x00000008133d7824 */ /* 0x000fe200078e0202 */
[----:B------:R-:W-:Y:S01]  /*3f30*/  SHF.L.U32 R70, R154, 0x1f, RZ ;  /* 0x0000001f9a467819 */ /* 0x000fe200000006ff */
[----:B------:R-:W-:Y:S01]  /*3f40*/  BSSY B1, `(.L_x_6720) ;  /* 0x0000004000017945 */ /* 0x000fe20003800000 */
[----:B------:R-:W-:Y:S02]  /*3f50*/  SHF.R.S32.HI R66, RZ, 0x1f, R64 ;  /* 0x0000001fff427819 */ /* 0x000fe40000011440 */
[----:B------:R-:W0:Y:S02]  /*3f60*/  SYNCS.PHASECHK.TRANS64.TRYWAIT P0, [R61+URZ+0x38890], R70 ;  /* 0x038890463d0075a7 */ /* 0x000e24000800017f */
[----:B0-----:R-:W-:Y:S05]  /*3f70*/  @!P0 BRA `(.L_x_6721) ;  /* 0x0000031000408947 */ /* 0x001fea0003800000 */
.L_x_7062:
[----:B------:R-:W-:Y:S05]  /*3f80*/  BSYNC B1 ;  /* 0x0000000000017941 */ /* 0x000fea0003800000 */
.L_x_6720:
        /* <DEDUP_REMOVED lines=26> */
.L_x_7066:
[----:B------:R-:W-:Y:S05]  /*4130*/  @!P0 BRA `(.L_x_6706) ;  /* 0x0000000000448947 */ /* 0x000fea0003800000 */
[----:B------:R-:W-:Y:S02]  /*4140*/  ULDC UR4, c[0x0][0x2f4] ;  /* 0x0000bd0000047ab9 */ /* 0x000fe40000000800 */
[----:B------:R-:W-:-:S13]  /*4150*/  ISETP.GE.AND P0, PT, R16, UR4, PT ;  /* 0x0000000410007c0c */ /* 0x000fda000bf06270 */
[----:B-1----:R-:W1:Y:S01]  /*4160*/  @!P0 LDS.128 R4, [R72+0x22400] ;  /* 0x0224000048048984 */ /* 0x002e620000000c00 */
[----:B---3--:R-:W-:-:S04]  /*4170*/  @!P0 LEA R8, P5, R16, R14, 0x1 ;  /* 0x0000000e10088211 */ /* 0x008fc800078a08ff */
[----:B--2---:R-:W-:-:S05]  /*4180*/  @!P0 LEA.HI.X R9, R16, R29, R17, 0x1, P5 ;  /* 0x0000001d10098211 */ /* 0x004fca00028f0c11 */
[----:B-1----:R4:W-:Y:S01]  /*4190*/  @!P0 ST.E.128 desc[UR46][R8.64], R4 ;  /* 0x0000000408008985 */ /* 0x0029e2000c101d2e */
        /* <DEDUP_REMOVED lines=9> */
[----:B------:R-:W1:Y:S04]  /*4230*/  LDS.128 R4, [R4+0x22400] ;  /* 0x0224000004047984 */ /* 0x000e680000000c00 */
[----:B-1----:R1:W-:Y:S02]  /*4240*/  ST.E.128 desc[UR46][R8.64], R4 ;  /* 0x0000000408007985 */ /* 0x0023e4000c101d2e */
.L_x_6706:
[----:B------:R-:W-:Y:S05]  /*4250*/  BSYNC B0 ;  /* 0x0000000000007941 */ /* 0x000fea0003800000 */
.L_x_6697:
[----:B-1-34-:R-:W1:Y:S01]  /*4260*/  S2R R4, SR_TID.X ;  /* 0x0000000000047919 */ /* 0x01ae620000002100 */
[----:B------:R-:W-:Y:S01]  /*4270*/  @!PT LDS RZ, [RZ] ;  /* 0x00000000fffff984 */ /* 0x000fe20000000800 */
[----:B------:R-:W-:Y:S01]  /*4280*/  @!PT LDS RZ, [RZ] ;  /* 0x00000000fffff984 */ /* 0x000fe20000000800 */
[----:B------:R-:W-:Y:S01]  /*4290*/  @!PT LDS RZ, [RZ] ;  /* 0x00000000fffff984 */ /* 0x000fe20000000800 */
[----:B------:R-:W-:Y:S01]  /*42a0*/  @!PT LDS RZ, [RZ] ;  /* 0x00000000fffff984 */ /* 0x000fe20000000800 */
[----:B------:R3:W-:Y:S06]  /*42b0*/  MEMBAR.ALL.CTA ;  /* 0x0000000000007992 */ /* 0x0007ec0000008000 */
[----:B---3--:R-:W3:Y:S01]  /*42c0*/  FENCE.VIEW.ASYNC.S ;  /* 0x00000000000073c6 */ /* 0x008ee20000000000 */
[----:B------:R-:W-:Y:S05]  /*42d0*/  WARPSYNC.ALL ;  /* 0x0000000000007948 */ /* 0x000fea0003800000 */
[----:B------:R-:W-:Y:S01]  /*42e0*/  UISETP.NE.AND UP0, UPT, UR41, URZ, UPT ;  /* 0x0000003f2900728c */ /* 0x000fe2000bf05270 */
[----:B---3--:R3:W-:Y:S05]  /*42f0*/  BAR.SYNC.DEFER_BLOCKING R46, 0x80 ;  /* 0x0002002e0000751d */ /* 0x0087ea0000010000 */
[----:B------:R-:W-:-:S02]  /*4300*/  PLOP3.LUT P5, PT, PT, PT, UP0, 0x80, 0x0 ;  /* 0x000000000000781c */ /* 0x000fc40003faf008 */
[----:B-1----:R-:W-:-:S13]  /*4310*/  LOP3.LUT P0, RZ, R4, 0x7f, RZ, 0xc0, !PT ;  /* 0x0000007f04ff7812 */ /* 0x002fda000780c0ff */
[----:B------:R-:W-:-:S05]  /*4320*/  @!P0 VIADD R4, R61, 0x388a0 ;  /* 0x000388a03d048836 */ /* 0x000fca0000000000 */
[----:B------:R-:W-:-:S04]  /*4330*/  @!P0 PRMT R4, RZ, 0x654, R4 ;  /* 0x00000654ff048816 */ /* 0x000fc80000000004 */
[----:B------:R3:W-:Y:S01]  /*4340*/  @!P0 SYNCS.ARRIVE.TRANS64.RED.A1T0 RZ, [R4+URZ], RZ ;  /* 0x000000ff04ff89a7 */ /* 0x0007e2000810043f */
[----:B------:R-:W-:Y:S05]  /*4350*/  @P5 BRA `(.L_x_6723) ;  /* 0x0000000000045947 */ /* 0x000fea0003800000 */
[----:B------:R-:W-:Y:S01]  /*4360*/  BPT.TRAP 0x1 ;  /* 0x000000040000795c */ /* 0x000fe20000300000 */
.L_x_6723:
[----:B------:R-:W1:Y:S01]  /*4370*/  SYNCS.PHASECHK.TRANS64.TRYWAIT P5, [R61+URZ+0x388b0], R70 ;  /* 0x0388b0463d0075a7 */ /* 0x000e6200080a017f */
[----:B------:R-:W-:Y:S04]  /*4380*/  BSSY B0, `(.L_x_6724) ;  /* 0x0000002000007945 */ /* 0x000fe80003800000 */
[----:B-1----:R-:W-:Y:S05]  /*4390*/  @!P5 BRA `(.L_x_6725) ;  /* 0x0000030c0090d947 */ /* 0x002fea0003800000 */
.L_x_7067:
[----:B------:R-:W-:Y:S05]  /*43a0*/  BSYNC B0 ;  /* 0x0000000000007941 */ /* 0x000fea0003800000 */
.L_x_6724:
[----:B------:R-:W-:Y:S01]  /*43b0*/  ULDC.64 UR4, c[0x0][0x328] ;  /* 0x0000ca0000047ab9 */ /* 0x000fe20000000a00 */
[----:B------:R-:W-:Y:S01]  /*43c0*/  BSSY B0, `(.L_x_6726) ;  /* 0x000006d000007945 */ /* 0x000fe20003800000 */
[----:B------:R-:W-:Y:S02]  /*43d0*/  IMAD R7, R66, UR4, RZ ;  /* 0x0000000442077c24 */ /* 0x000fe4000f8e02ff */
[----:B---3--:R-:W-:-:S04]  /*43e0*/  IMAD.WIDE.U32 R4, R64, UR4, RZ ;  /* 0x0000000440047c25 */ /* 0x008fc8000f8e00ff */
        /* <DEDUP_REMOVED lines=14> */
[----:B------:R-:W-:Y:S01]  /*44d0*/  LEA.HI.X R4, R4, UR5, R7, 0x1, P5 ;  /* 0x0000000504047c11 */ /* 0x000fe2000a8f0c07 */
[----:B------:R3:W4:Y:S01]  /*44e0*/  SHFL.IDX PT, R15, R5, RZ, 0x1c1f ;  /* 0x001c1fff050f7589 */ /* 0x00072200000e0000 */
[----:B------:R-:W-:-:S03]  /*44f0*/  ISETP.GT.AND P5, PT, R68, R155, PT ;  /* 0x0000009b4400720c */ /* 0x000fc60003fa4270 */
[----:B------:R3:W0:Y:S10]  /*4500*/  SHFL.IDX PT, R13, R4, RZ, 0x1c1f ;  /* 0x001c1fff040d7589 */ /* 0x00063400000e0000 */
[----:B---3--:R-:W-:Y:S05]  /*4510*/  @!P5 BRA `(.L_x_6727) ;  /* 0x00000004005cd947 */ /* 0x008fea0003800000 */
[----:B------:R-:W-:Y:S01]  /*4520*/  ULDC UR4, c[0x0][0x320] ;  /* 0x0000c80000047ab9 */ /* 0x000fe20000000800 */
[----:B------:R-:W-:Y:S01]  /*4530*/  IMAD R9, R19, 0x8000, R50 ;  /* 0x0000800013097824 */ /* 0x000fe200078e0232 */
[----:B------:R-:W-:Y:S02]  /*4540*/  ISETP.GE.AND P6, PT, R16, UR4, PT ;  /* 0x0000000410007c0c */ /* 0x000fe4000bfc6270 */
[----:B------:R-:W-:Y:S01]  /*4550*/  LOP3.LUT P5, RZ, R158, 0x4, RZ, 0xc0, !PT ;  /* 0x000000049eff7812 */ /* 0x000fe200078ac0ff */
[C---:B------:R-:W-:Y:S02]  /*4560*/  IMAD R10, R9.reuse, 0x2, R2 ;  /* 0x00000002090a7824 */ /* 0x040fe400078e0202 */
[----:B------:R-:W-:-:S08]  /*4570*/  VIADD R11, R9, 0x20 ;  /* 0x00000020090b7836 */ /* 0x000fd00000000000 */
[----:B------:R-:W3:Y:S02]  /*4580*/  @!P6 LDS.128 R4, [R10+0x400] ;  /* 0x000400000a04e984 */ /* 0x000ee40000000c00 */
[----:B------:R-:W-:Y:S01]  /*4590*/  @P5 VIADD R11, R9, 0xffffffe0 ;  /* 0xffffffe0090b5836 */ /* 0x000fe20000000000 */
[----:B----4-:R-:W-:-:S03]  /*45a0*/  @!P6 LEA R8, P5, R16, R15, 0x1 ;  /* 0x0000000f1008e211 */ /* 0x010fc600078a08ff */
[----:B------:R-:W-:Y:S01]  /*45b0*/  IMAD R11, R11, 0x2, R2 ;  /* 0x000000020b0b7824 */ /* 0x000fe200078e0202 */
[----:B0-----:R-:W-:Y:S02]  /*45c0*/  @!P6 LEA.HI.X R9, R16, R13, R17, 0x1, P5 ;  /* 0x0000000d1009e211 */ /* 0x001fe400028f0c11 */
[----:B------:R-:W-:-:S03]  /*45d0*/  ISETP.GE.AND P5, PT, R18, UR4, PT ;  /* 0x0000000412007c0c */ /* 0x000fc6000bfa6270 */
[----:B---3--:R0:W-:Y:S10]  /*45e0*/  @!P6 ST.E.128 desc[UR46][R8.64], R4 ;  /* 0x000000040800e985 */ /* 0x0081f4000c101d2e */
[----:B------:R-:W3:Y:S01]  /*45f0*/  @!P5 LDS.128 R4, [R11+0x400] ;  /* 0x000400000b04d984 */ /* 0x000ee20000000c00 */
[----:B0-----:R-:W-:-:S04]  /*4600*/  @!P5 LEA R8, P6, R18, R15, 0x1 ;  /* 0x0000000f1208d211 */ /* 0x001fc800078c08ff */
[----:B------:R-:W-:Y:S02]  /*4610*/  @!P5 LEA.HI.X R9, R18, R13, R159, 0x1, P6 ;  /* 0x0000000d1209d211 */ /* 0x000fe400030f0c9f */
[----:B------:R-:W-:-:S03]  /*4620*/  ISETP.GE.AND P6, PT, R188, UR4, PT ;  /* 0x00000004bc007c0c */ /* 0x000fc6000bfc6270 */
[----:B---3--:R0:W-:Y:S10]  /*4630*/  @!P5 ST.E.128 desc[UR46][R8.64], R4 ;  /* 0x000000040800d985 */ /* 0x0081f4000c101d2e */
[----:B------:R-:W3:Y:S01]  /*4640*/  @!P6 LDS.128 R4, [R10+0x2400] ;  /* 0x002400000a04e984 */ /* 0x000ee20000000c00 */
[----:B0-----:R-:W-:-:S05]  /*4650*/  @!P6 LEA R8, P5, R188, R15, 0x1 ;  /* 0x0000000fbc08e211 */ /* 0x001fca00078a08ff */
[----:B------:R-:W-:Y:S01]  /*4660*/  @!P6 IMAD.X R9, R13, 0x1, R196, P5 ;  /* 0x000000010d09e824 */ /* 0x000fe200028e06c4 */
[----:B------:R-:W-:-:S04]  /*4670*/  ISETP.GE.AND P5, PT, R187, UR4, PT ;  /* 0x00000004bb007c0c */ /* 0x000fc8000bfa6270 */
[----:B---3--:R0:W-:Y:S09]  /*4680*/  @!P6 ST.E.128 desc[UR46][R8.64], R4 ;  /* 0x000000040800e985 */ /* 0x0081f2000c101d2e */
        /* <DEDUP_REMOVED lines=62> */
[----:B------:R-:W-:-:S05]  /*4a70*/  @!P5 IMAD.X R9, R13, 0x1, R210, P6 ;  /* 0x000000010d09d824 */ /* 0x000fca00030e06d2 */
[----:B---3--:R3:W-:Y:S03]  /*4a80*/  @!P5 ST.E.128 desc[UR46][R8.64], R4 ;  /* 0x000000040800d985 */ /* 0x0087e6000c101d2e */
.L_x_6727:
[----:B------:R-:W-:Y:S05]  /*4a90*/  BSYNC B0 ;  /* 0x0000000000007941 */ /* 0x000fea0003800000 */
.L_x_6726:
[----:B------:R-:W-:Y:S01]  /*4aa0*/  @!PT LDS RZ, [RZ] ;  /* 0x00000000fffff984 */ /* 0x000fe20000000800 */
[----:B------:R-:W-:Y:S01]  /*4ab0*/  @!PT LDS RZ, [RZ] ;  /* 0x00000000fffff984 */ /* 0x000fe20000000800 */
[----:B------:R-:W-:Y:S01]  /*4ac0*/  @!PT LDS RZ, [RZ] ;  /* 0x00000000fffff984 */ /* 0x000fe20000000800 */
[----:B------:R-:W-:Y:S01]  /*4ad0*/  @!PT LDS RZ, [RZ] ;  /* 0x00000000fffff984 */ /* 0x000fe20000000800 */
[----:B------:R5:W-:Y:S06]  /*4ae0*/  MEMBAR.ALL.CTA ;  /* 0x0000000000007992 */ /* 0x000bec0000008000 */
[----:B-----5:R-:W5:Y:S01]  /*4af0*/  FENCE.VIEW.ASYNC.S ;  /* 0x00000000000073c6 */ /* 0x020f620000000000 */
[----:B------:R-:W-:Y:S02]  /*4b00*/  VIADD R19, R19, 0x1 ;  /* 0x0000000113137836 */ /* 0x000fe40000000000 */
[----:B01----:R-:W-:Y:S01]  /*4b10*/  @!P0 VIADD R61, R61, 0x388c0 ;  /* 0x000388c03d3d8836 */ /* 0x003fe20000000000 */
[----:B-----5:R0:W-:Y:S02]  /*4b20*/  BAR.SYNC.DEFER_BLOCKING R46, 0x80 ;  /* 0x0002002e0000751d */ /* 0x0201e40000010000 */
[----:B------:R-:W-:-:S02]  /*4b30*/  ISETP.NE.AND P5, PT, R19, 0x2, PT ;  /* 0x000000021300780c */ /* 0x000fc40003fa5270 */
[----:B------:R-:W-:Y:S02]  /*4b40*/  @!P0 PRMT R61, RZ, 0x654, R61 ;  /* 0x00000654ff3d8816 */ /* 0x000fe4000000003d */
[----:B---3--:R-:W-:Y:S02]  /*4b50*/  SEL R5, RZ, 0x1, P5 ;  /* 0x00000001ff057807 */ /* 0x008fe40002800000 */
[----:B------:R-:W-:Y:S02]  /*4b60*/  SEL R19, R19, RZ, P5 ;  /* 0x000000ff13137207 */ /* 0x000fe40002800000 */
[----:B------:R-:W-:Y:S01]  /*4b70*/  LOP3.LUT R154, R154, R5, RZ, 0x3c, !PT ;  /* 0x000000059a9a7212 */ /* 0x000fe200078e3cff */
[----:B------:R0:W-:Y:S01]  /*4b80*/  @!P0 SYNCS.ARRIVE.TRANS64.RED.A1T0 RZ, [R61+URZ], RZ ;  /* 0x000000ff3dff89a7 */ /* 0x0001e2000810043f */
[----:B------:R-:W-:Y:S01]  /*4b90*/  PLOP3.LUT P0, PT, PT, PT, PT, 0x8, 0x0 ;  /* 0x000000000000781c */ /* 0x000fe20003f0e170 */
[----:B------:R-:W-:-:S12]  /*4ba0*/  @P4 BRA `(.L_x_6728) ;  /* 0xffffffd8008c4947 */ /* 0x000fd8000383ffff */
.L_x_6692:
[----:B------:R-:W1:Y:S01]  /*4bb0*/  LDC R0, c[0x0][0xa80] ;  /* 0x0002a000ff007b82 */ /* 0x000e620000000800 */
[----:B------:R3:W-:Y:S01]  /*4bc0*/  STL.128 [R1+0x1e0], RZ ;  /* 0x0001e0ff01007387 */ /* 0x0007e20000100c00 */
[----:B------:R-:W-:Y:S01]  /*4bd0*/  BSSY B0, `(.L_x_6729) ;  /* 0x0000027000007945 */ /* 0x000fe20003800000 */
[----:B------:R-:W-:Y:S02]  /*4be0*/  IMAD.U32 R41, RZ, RZ, UR38 ;  /* 0x00000026ff297e24 */ /* 0x000fe4000f8e00ff */
[----:B------:R3:W-:Y:S04]  /*4bf0*/  STL.128 [R1+0x1f0], RZ ;  /* 0x0001f0ff01007387 */ /* 0x0007e80000100c00 */
[----:B------:R3:W-:Y:S04]  /*4c00*/  STL.128 [R1+0x210], RZ ;  /* 0x000210ff01007387 */ /* 0x0007e80000100c00 */
[----:B------:R3:W-:Y:S04]  /*4c10*/  STL.128 [R1+0x220], RZ ;  /* 0x000220ff01007387 */ /* 0x0007e80000100c00 */
[----:B------:R3:W-:Y:S04]  /*4c20*/  STL.128 [R1+0x230], RZ ;  /* 0x000230ff01007387 */ /* 0x0007e80000100c00 */
[----:B------:R3:W-:Y:S04]  /*4c30*/  STL.128 [R1+0x240], RZ ;  /* 0x000240ff01007387 */ /* 0x0007e80000100c00 */
[----:B-1----:R3:W-:Y:S04]  /*4c40*/  STL [R1+0x200], R0 ;  /* 0x0002000001007387 */ /* 0x0027e80000100800 */
        /* <DEDUP_REMOVED lines=28> */
[----:B------:R-:W-:Y:S05]  /*4e10*/  @P0 BRA `(.L_x_6730) ;  /* 0x0000000000080947 */ /* 0x000fea0003800000 */
[----:B------:R-:W1:Y:S02]  /*4e20*/  FENCE.VIEW.ASYNC.G ;  /* 0x00000000000073c6 */ /* 0x000e640000000100 */
[----:B-1----:R-:W-:Y:S06]  /*4e30*/  BAR.ARV 0xc, 0x180 ;  /* 0x0306000000007b1d */ /* 0x002fec0000002000 */
.L_x_6730:
[----:B------:R-:W-:Y:S05]  /*4e40*/  BSYNC B0 ;  /* 0x0000000000007941 */ /* 0x000fea0003800000 */
.L_x_6729:
[----:B------:R-:W-:Y:S01]  /*4e50*/  UISETP.NE.AND UP0, UPT, UR41, 0x1, UPT ;  /* 0x000000012900788c */ /* 0x000fe2000bf05270 */
[----:B------:R-:W-:Y:S01]  /*4e60*/  IMAD.U32 R38, RZ, RZ, UR38 ;  /* 0x00000026ff267e24 */ /* 0x000fe2000f8e00ff */
[----:B------:R-:W-:Y:S01]  /*4e70*/  IADD3 R41, P0, R41, 0x1e0, RZ ;  /* 0x000001e029297810 */ /* 0x000fe20007f1e0ff */
[----:B------:R-:W-:Y:S03]  /*4e80*/  BSSY B7, `(.L_x_6731) ;  /* 0x0002426000077945 */ /* 0x000fe60003800000 */
[----:B------:R-:W-:Y:S01]  /*4e90*/  PLOP3.LUT P2, PT, PT, PT, UP0, 0x80, 0x0 ;  /* 0x000000000000781c */ /* 0x000fe20003f4f008 */
[----:B------:R-:W-:Y:S01]  /*4ea0*/  IMAD.X R40, RZ, RZ, UR37, P0 ;  /* 0x00000025ff287e24 */ /* 0x000fe200080e06ff */
[----:B------:R-:W-:-:S05]  /*4eb0*/  IADD3 R38, P1, R38, 0x210, RZ ;  /* 0x0000021026267810 */ /* 0x000fca0007f3e0ff */
[----:B------:R-:W-:-:S06]  /*4ec0*/  IMAD.X R37, RZ, RZ, UR37, P1 ;  /* 0x00000025ff257e24 */ /* 0x000fcc00088e06ff */
[----:B------:R-:W-:Y:S05]  /*4ed0*/  @!P2 BRA `(.L_x_6732) ;  /* 0x00000080000ca947 */ /* 0x000fea0003800000 */
[----:B---3--:R-:W1:Y:S08]  /*4ee0*/  LDC R0, c[0x0][0x448] ;  /* 0x00011200ff007b82 */ /* 0x008e700000000800 */
[----:B------:R-:W3:Y:S01]  /*4ef0*/  LDC.64 R6, c[0x0][0xad8] ;  /* 0x0002b600ff067b82 */ /* 0x000ee20000000a00 */
[----:B-1----:R-:W-:Y:S01]  /*4f00*/  ISETP.NE.AND P1, PT, R0, 0x1, PT ;  /* 0x000000010000780c */ /* 0x002fe20003f25270 */
[----:B------:R-:W-:Y:S01]  /*4f10*/  VIADD R0, R195, 0x3f ;  /* 0x0000003fc3007836 */ /* 0x000fe20000000000 */
[----:B---3--:R-:W-:-:S11]  /*4f20*/  ISETP.GE.AND P2, PT, R7, 0x1, PT ;  /* 0x000000010700780c */ /* 0x008fd60003f46270 */
[----:B------:R-:W1:Y:S08]  /*4f30*/  @P1 LDC R3, c[0x0][0x44c] ;  /* 0x00011300ff031b82 */ /* 0x000e700000000800 */
[----:B------:R-:W3:Y:S01]  /*4f40*/  @P1 LDC R4, c[0x0][0x450] ;  /* 0x00011400ff041b82 */ /* 0x000ee20000000800 */
[----:B-1----:R-:W-:-:S05]  /*4f50*/  @P1 IMAD.HI.U32 R3, R0, R3, RZ ;  /* 0x0000000300031227 */ /* 0x002fca00078e00ff */
[----:B---3--:R-:W-:-:S05]  /*4f60*/  @P1 SHF.R.U32.HI R0, RZ, R4, R3 ;  /* 0x00000004ff001219 */ /* 0x008fca0000011603 */
        /* <DEDUP_REMOVED lines=14> */
.L_x_6735:
[----:B------:R-:W-:-:S13]  /*5050*/  ISETP.NE.AND P0, PT, R7, 0x1, PT ;  /* 0x000000010700780c */ /* 0x000fda0003f05270 */
[----:B------:R-:W1:Y:S02]  /*5060*/  @P0 LDC.64 R4, c[0x0][0xae0] ;  /* 0x0002b800ff040b82 */ /* 0x000e640000000a00 */
[----:B-1----:R-:W-:-:S05]  /*5070*/  @P0 IMAD.HI.U32 R4, R3, R4, RZ ;  /* 0x0000000403040227 */ /* 0x002fca00078e00ff */
[----:B------:R-:W-:-:S07]  /*5080*/  @P0 SHF.R.U32.HI R3, RZ, R5, R4 ;  /* 0x00000005ff030219 */ /* 0x000fce0000011604 */
.L_x_6736:
[----:B------:R-:W-:Y:S05]  /*5090*/  BSYNC B0 ;  /* 0x0000000000007941 */ /* 0x000fea0003800000 */
.L_x_6734:
[----:B------:R-:W-:-:S05]  /*50a0*/  IMAD R3, R3, R7, R7 ;  /* 0x0000000703037224 */ /* 0x000fca00078e0207 */
[----:B------:R-:W-:-:S07]  /*50b0*/  VIMNMX R0, R0, R3, PT ;  /* 0x0000000300007248 */ /* 0x000fce0003fe0100 */
.L_x_6733:
[----:B------:R-:W1:Y:S01]  /*50c0*/  @P1 LDC R4, c[0x0][0x44c] ;  /* 0x00011300ff041b82 */ /* 0x000e620000000800 */
[----:B------:R-:W-:Y:S01]  /*50d0*/  VIADD R0, R0, 0x3f ;  /* 0x0000003f00007836 */ /* 0x000fe20000000000 */
[----:B------:R-:W-:-:S04]  /*50e0*/  ULDC UR4, c[0x0][0xad4] ;  /* 0x0002b50000047ab9 */ /* 0x000fc80000000800 */
[----:B------:R-:W-:Y:S02]  /*50f0*/  SHF.R.S32.HI R3, RZ, 0x1f, R0 ;  /* 0x0000001fff037819 */ /* 0x000fe40000011400 */
[----:B------:R-:W3:Y:S02]  /*5100*/  @P1 LDC R6, c[0x0][0x450] ;  /* 0x00011400ff061b82 */ /* 0x000ee40000000800 */
[----:B------:R-:W-:-:S04]  /*5110*/  LEA.HI R3, R3, R0, RZ, 0x6 ;  /* 0x0000000003037211 */ /* 0x000fc800078f30ff */
[----:B------:R-:W-:-:S04]  /*5120*/  SHF.R.S32.HI R0, RZ, 0x6, R3 ;  /* 0x00000006ff007819 */ /* 0x000fc80000011403 */
[----:B------:R-:W-:Y:S01]  /*5130*/  VIMNMX R13, R39, R0, PT ;  /* 0x00000000270d7248 */ /* 0x000fe20003fe0100 */
[----:B-1----:R-:W-:-:S04]  /*5140*/  @P1 IMAD.HI.U32 R5, R195, R4, RZ ;  /* 0x00000004c3051227 */ /* 0x002fc800078e00ff */
[----:B------:R-:W-:Y:S01]  /*5150*/  IMAD.MOV.U32 R4, RZ, RZ, R195 ;  /* 0x000000ffff047224 */ /* 0x000fe200078e00c3 */
[----:B---3--:R-:W-:-:S05]  /*5160*/  @P1 SHF.R.U32.HI R4, RZ, R6, R5 ;  /* 0x00000006ff041219 */ /* 0x008fca0000011605 */
        /* <DEDUP_REMOVED lines=13> */
.L_x_6739:
[----:B------:R-:W-:-:S13]  /*5240*/  ISETP.NE.AND P0, PT, R7, 0x1, PT ;  /* 0x000000010700780c */ /* 0x000fda0003f05270 */
[----:B------:R-:W1:Y:S02]  /*5250*/  @P0 LDC.64 R4, c[0x0][0xae0] ;  /* 0x0002b800ff040b82 */ /* 0x000e640000000a00 */
[----:B-1----:R-:W-:-:S05]  /*5260*/  @P0 IMAD.HI.U32 R4, R191, R4, RZ ;  /* 0x00000004bf040227 */ /* 0x002fca00078e00ff */
[----:B------:R-:W-:-:S07]  /*5270*/  @P0 SHF.R.U32.HI R191, RZ, R5, R4 ;  /* 0x00000005ffbf0219 */ /* 0x000fce0000011604 */
.L_x_6740:
[----:B------:R-:W-:Y:S05]  /*5280*/  BSYNC B0 ;  /* 0x0000000000007941 */ /* 0x000fea0003800000 */
.L_x_6738:
[----:B------:R-:W-:-:S05]  /*5290*/  IMAD R191, R191, R7, RZ ;  /* 0x00000007bfbf7224 */ /* 0x000fca00078e02ff */
[----:B------:R-:W-:-:S07]  /*52a0*/  VIMNMX R0, R0, R191, !PT ;  /* 0x000000bf00007248 */ /* 0x000fce0007fe0100 */
.L_x_6737:
[----:B------:R-:W-:-:S04]  /*52b0*/  SHF.R.S32.HI R3, RZ, 0x1f, R0 ;  /* 0x0000001fff037819 */ /* 0x000fc80000011400 */
[----:B------:R-:W-:-:S04]  /*52c0*/  LEA.HI R3, R3, R0, RZ, 0x6 ;  /* 0x0000000003037211 */ /* 0x000fc800078f30ff */
[--C-:B------:R-:W-:Y:S02]  /*52d0*/  SHF.R.S32.HI R0, RZ, 0x6, R3.reuse ;  /* 0x00000006ff007819 */ /* 0x100fe40000011403 */
[----:B------:R-:W-:Y:S02]  /*52e0*/  PRMT R3, RZ, 0x7610, R3 ;  /* 0x00007610ff037816 */ /* 0x000fe40000000003 */
[----:B------:R-:W-:-:S04]  /*52f0*/  VIMNMX R0, RZ, R0, !PT ;  /* 0x00000000ff007248 */ /* 0x000fc80007fe0100 */
[----:B------:R-:W-:-:S13]  /*5300*/  ISETP.GT.AND P0, PT, R13, R0, PT ;  /* 0x000000000d00720c */ /* 0x000fda0003f04270 */
[----:B------:R-:W-:Y:S05]  /*5310*/  @!P0 BRA `(.L_x_6741) ;  /* 0x0000023c00708947 */ /* 0x000fea0003800000 */
        /* <DEDUP_REMOVED lines=33> */
[----:B-----5:R-:W4:Y:S04]  /*5530*/  LDL R36, [R1+0x280] ;  /* 0x0002800001247983 */ /* 0x020f280000100800 */
        /* <DEDUP_REMOVED lines=19> */
[----:B0-----:R-:W4:Y:S04]  /*5670*/  LDL R46, [R1+0x2d0] ;  /* 0x0002d000012e7983 */ /* 0x001f280000100800 */
        /* <DEDUP_REMOVED lines=58> */
[----:B---3--:R0:W-:Y:S04]  /*5a20*/  STL [R1+0x210], R8 ;  /* 0x0002100801007387 */ /* 0x0081e80000100800 */
[----:B----4-:R-:W3:Y:S04]  /*5a30*/  LDL R15, [R1+0x2e8] ;  /* 0x0002e800010f7983 */ /* 0x010ee80000100800 */
        /* <DEDUP_REMOVED lines=17> */
[----:B------:R-:W0:Y:S02]  /*5b50*/  SHFL.IDX PT, R3, R4, RZ, 0x1f ;  /* 0x00001fff04037589 */ /* 0x000e2400000e0000 */
[----:B0-----:R-:W-:-:S04]  /*5b60*/  LEA.HI R4, R3, R3, RZ, 0x1 ;  /* 0x0000000303047211 */ /* 0x001fc800078f08ff */
[----:B------:R-:W-:-:S05]  /*5b70*/  LOP3.LUT R4, R4, 0x1fffe, RZ, 0xc0, !PT ;  /* 0x0001fffe04047812 */ /* 0x000fca00078ec0ff */
[----:B------:R-:W-:-:S04]  /*5b80*/  IMAD.IADD R3, R3, 0x1, -R4 ;  /* 0x0000000103037824 */ /* 0x000fc800078e0a04 */
[----:B------:R-:W-:-:S04]  /*5b90*/  IMAD R3, R3, 0x8000, R2 ;  /* 0x0000800003037824 */ /* 0x000fc800078e0202 */
[----:B------:R-:W-:Y:S02]  /*5ba0*/  VIADD R3, R3, 0x400 ;  /* 0x0000040003037836 */ /* 0x000fe40000000000 */
[----:B------:R-:W-:-:S03]  /*5bb0*/  VIADD R4, R2, 0x36400 ;  /* 0x0003640002047836 */ /* 0x000fc60000000000 */
[----:B------:R-:W-:Y:S02]  /*5bc0*/  SHF.R.U32.HI R3, RZ, 0x4, R3 ;  /* 0x00000004ff037819 */ /* 0x000fe40000011603 */
[----:B------:R-:W-:Y:S02]  /*5bd0*/  SHF.R.U32.HI R4, RZ, 0x4, R4 ;  /* 0x00000004ff047819 */ /* 0x000fe40000011604 */
[----:B------:R-:W-:Y:S02]  /*5be0*/  LOP3.LUT R3, R3, 0x3fff, RZ, 0xc0, !PT ;  /* 0x00003fff03037812 */ /* 0x000fe400078ec0ff */
[----:B------:R-:W-:Y:S02]  /*5bf0*/  LOP3.LUT R4, R4, 0x3fff, RZ, 0xc0, !PT ;  /* 0x00003fff04047812 */ /* 0x000fe400078ec0ff */
[----:B------:R-:W-:Y:S01]  /*5c00*/  LOP3.LUT R3, R3, 0x2000000, RZ, 0xfc, !PT ;  /* 0x0200000003037812 */ /* 0x000fe200078efcff */
[----:B------:R0:W-:Y:S01]  /*5c10*/  STL [R1+0x2d8], R5 ;  /* 0x0002d80501007387 */ /* 0x0001e20000100800 */
[----:B------:R-:W-:-:S03]  /*5c20*/  LOP3.LUT R4, R4, 0x10000, RZ, 0xfc, !PT ;  /* 0x0001000004047812 */ /* 0x000fc600078efcff */
[----:B------:R1:W-:Y:S01]  /*5c30*/  STL [R1+0x2dc], R7 ;  /* 0x0002dc0701007387 */ /* 0x0003e20000100800 */
[----:B------:R-:W-:Y:S02]  /*5c40*/  IMAD R6, R6, 0x1000, R3 ;  /* 0x0000100006067824 */ /* 0x000fe400078e0203 */
[----:B0-----:R-:W-:Y:S02]  /*5c50*/  IMAD.MOV.U32 R5, RZ, RZ, 0x40000040 ;  /* 0x40000040ff057424 */ /* 0x001fe400078e00ff */
[----:B-1----:R-:W-:Y:S01]  /*5c60*/  IMAD.MOV.U32 R7, RZ, RZ, 0x40000040 ;  /* 0x40000040ff077424 */ /* 0x002fe200078e00ff */
[----:B------:R0:W-:Y:S01]  /*5c70*/  STL [R1+0x220], R24 ;  /* 0x0002201801007387 */ /* 0x0001e20000100800 */
[----:B------:R-:W-:Y:S02]  /*5c80*/  R2UR UR6, R6 ;  /* 0x00000000060672ca */ /* 0x000fe400000e0000 */
[----:B------:R-:W-:Y:S01]  /*5c90*/  R2UR UR4, R4 ;  /* 0x00000000040472ca */ /* 0x000fe200000e0000 */
[----:B------:R1:W-:Y:S01]  /*5ca0*/  STL [R1+0x2f4], R25 ;  /* 0x0002f41901007387 */ /* 0x0003e20000100800 */
[----:B------:R-:W-:-:S02]  /*5cb0*/  R2UR UR7, R7 ;  /* 0x00000000070772ca */ /* 0x000fc400000e0000 */
[----:B------:R-:W-:Y:S01]  /*5cc0*/  R2UR UR5, R5 ;  /* 0x00000000050572ca */ /* 0x000fe200000e0000 */
[----:B0-----:R-:W-:Y:S02]  /*5cd0*/  VIADD R24, R6, 0x80 ;  /* 0x0000008006187836 */ /* 0x001fe40000000000 */
[----:B-1----:R-:W-:Y:S01]  /*5ce0*/  IMAD.MOV.U32 R25, RZ, RZ, 0x40000040 ;  /* 0x40000040ff197424 */ /* 0x002fe200078e00ff */
[----:B------:R-:W-:Y:S02]  /*5cf0*/  STL [R1+0x214], R78 ;  /* 0x0002144e01007387 */ /* 0x000fe40000100800 */
[----:B------:R-:W-:Y:S02]  /*5d00*/  R2UR UR10, R24 ;  /* 0x00000000180a72ca */ /* 0x000fe400000e0000 */
[----:B------:R-:W-:Y:S01]  /*5d10*/  STL [R1+0x218], R80 ;  /* 0x0002185001007387 */ /* 0x000fe20000100800 */
[----:B------:R-:W-:-:S03]  /*5d20*/  R2UR UR11, R25 ;  /* 0x00000000190b72ca */ /* 0x000fc600000e0000 */
        /* <DEDUP_REMOVED lines=102> */
[----:B0-----:R-:W-:-:S06]  /*6390*/  WARPGROUP.ARRIVE ;  /* 0x00000000000079c5 */ /* 0x001fcc0000000000 */
[----:B------:R-:W-:Y:S01]  /*63a0*/  HGMMA.64x256x16.F32 R24, gdesc[UR4].tnspB, RZ, !UPT, gsb0 ;  /* 0x43e00000041879f0 */ /* 0x000fe2000c0008ff */
[----:B------:R0:W-:Y:S04]  /*63b0*/  STL [R1+0x2e4], R11 ;  /* 0x0002e40b01007387 */ /* 0x0001e80000100800 */
[----:B------:R1:W-:Y:S01]  /*63c0*/  STL [R1+0x3d4], R10 ;  /* 0x0003d40a01007387 */ /* 0x0003e20000100800 */
[----:B0-----:R-:W-:Y:S02]  /*63d0*/  IMAD.MOV.U32 R11, RZ, RZ, 0x40000040 ;  /* 0x40000040ff0b7424 */ /* 0x001fe400078e00ff */
[----:B-1----:R-:W-:-:S03]  /*63e0*/  VIADD R10, R4, 0x2 ;  /* 0x00000002040a7836 */ /* 0x002fc60000000000 */
[----:B------:R-:W-:Y:S02]  /*63f0*/  R2UR UR9, R11 ;  /* 0x000000000b0972ca */ /* 0x000fe400000e0000 */
[----:B------:R-:W-:Y:S01]  /*6400*/  R2UR UR8, R10 ;  /* 0x000000000a0872ca */ /* 0x000fe200000e0000 */
[----:B---3--:R-:W-:Y:S04]  /*6410*/  STL [R1+0x2e8], R15 ;  /* 0x0002e80f01007387 */ /* 0x008fe80000100800 */
[----:B----4-:R-:W-:Y:S04]  /*6420*/  STL [R1+0x2ec], R21 ;  /* 0x0002ec1501007387 */ /* 0x010fe80000100800 */
        /* <DEDUP_REMOVED lines=16> */
[----:B0-----:R-:W-:-:S02]  /*6530*/  IMAD.MOV.U32 R9, RZ, RZ, 0x40000040 ;  /* 0x40000040ff097424 */ /* 0x001fc400078e00ff */
[----:B------:R-:W-:Y:S01]  /*6540*/  IMAD.MOV.U32 R7, RZ, RZ, 0x40000040 ;  /* 0x40000040ff077424 */ /* 0x000fe200078e00ff */
[----:B------:R0:W5:Y:S01]  /*6550*/  LDL R15, [R1+0x1c0] ;  /* 0x0001c000010f7983 */ /* 0x0001620000100800 */
[----:B-1----:R-:W-:Y:S01]  /*6560*/  VIADD R8, R6, 0x100 ;  /* 0x0000010006087836 */ /* 0x002fe20000000000 */
        /* <DEDUP_REMOVED lines=34> */
[----:B------:R-:W-:Y:S01]  /*6790*/  HGMMA.64x256x16.F32 R24, gdesc[UR8].tnspB, R24, gsb0 ;  /* 0x43e00000081879f0 */ /* 0x000fe20008000818 */
[----:B------:R-:W-:Y:S01]  /*67a0*/  R2UR UR6, R8 ;  /* 0x00000000080672ca */ /* 0x000fe200000e0000 */
[----:B------:R-:W-:Y:S01]  /*67b0*/  VIADD R8, R4, 0x4 ;  /* 0x0000000404087836 */ /* 0x000fe20000000000 */
[----:B------:R-:W-:Y:S01]  /*67c0*/  R2UR UR7, R9 ;  /* 0x00000000090772ca */ /* 0x000fe200000e0000 */
[----:B------:R-:W-:-:S03]  /*67d0*/  IMAD.MOV.U32 R9, RZ, RZ, 0x40000040 ;  /* 0x40000040ff097424 */ /* 0x000fc600078e00ff */
        /* <DEDUP_REMOVED lines=114> */
[----:B------:R-:W4:Y:S04]  /*6f00*/  LDL R82, [R1+0x218] ;  /* 0x0002180001527983 */ /* 0x000f280000100800 */
[----:B--2---:R-:W2:Y:S04]  /*6f10*/  LDL R84, [R1+0x21c] ;  /* 0x00021c0001547983 */ /* 0x004ea80000100800 */
[----:B------:R-:W2:Y:S04]  /*6f20*/  LDL R14, [R1+0x220] ;  /* 0x00022000010e7983 */ /* 0x000ea80000100800 */
[----:B------:R-:W2:Y:S04]  /*6f30*/  LDL R86, [R1+0x224] ;  /* 0x0002240001567983 */ /* 0x000ea80000100800 */
[----:B---3--:R-:W3:Y:S04]  /*6f40*/  LDL R88, [R1+0x228] ;  /* 0x0002280001587983 */ /* 0x008ee80000100800 */
[----:B------:R-:W3:Y:S04]  /*6f50*/  LDL R90, [R1+0x22c] ;  /* 0x00022c00015a7983 */ /* 0x000ee80000100800 */
[----:B------:R-:W3:Y:S04]  /*6f60*/  LDL R20, [R1+0x230] ;  /* 0x0002300001147983 */ /* 0x000ee80000100800 */
[----:B----4-:R-:W4:Y:S04]  /*6f70*/  LDL R92, [R1+0x234] ;  /* 0x00023400015c7983 */ /* 0x010f280000100800 */
        /* <DEDUP_REMOVED lines=118> */
[----:B------:R0:W-:Y:S04]  /*76e0*/  STL [R1+0x210], R12 ;  /* 0x0002100c01007387 */ /* 0x0001e80000100800 */
[----:B------:R0:W-:Y:S04]  /*76f0*/  STL [R1+0x214], R80 ;  /* 0x0002145001007387 */ /* 0x0001e80000100800 */
[----:B------:R0:W-:Y:S04]  /*7700*/  STL [R1+0x218], R82 ;  /* 0x0002185201007387 */ /* 0x0001e80000100800 */
[----:B--2---:R0:W-:Y:S04]  /*7710*/  STL [R1+0x21c], R84 ;  /* 0x00021c5401007387 */ /* 0x0041e80000100800 */
[----:B------:R0:W-:Y:S04]  /*7720*/  STL [R1+0x220], R14 ;  /* 0x0002200e01007387 */ /* 0x0001e80000100800 */
[----:B------:R0:W-:Y:S04]  /*7730*/  STL [R1+0x224], R86 ;  /* 0x0002245601007387 */ /* 0x0001e80000100800 */
[----:B---3--:R0:W-:Y:S04]  /*7740*/  STL [R1+0x228], R88 ;  /* 0x0002285801007387 */ /* 0x0081e80000100800 */
[----:B------:R0:W-:Y:S04]  /*7750*/  STL [R1+0x22c], R90 ;  /* 0x00022c5a01007387 */ /* 0x0001e80000100800 */
        /* <DEDUP_REMOVED lines=121> */
[----:B------:R-:W-:-:S13]  /*7ef0*/  ISETP.NE.AND P0, PT, RZ, UR41, PT ;  /* 0x00000029ff007c0c */ /* 0x000fda000bf05270 */
[----:B0-----:R-:W-:Y:S05]  /*7f00*/  @P0 BRA `(.L_x_6742) ;  /* 0x0000000000040947 */ /* 0x001fea0003800000 */
[----:B------:R-:W-:Y:S01]  /*7f10*/  BPT.TRAP 0x1 ;  /* 0x000000040000795c */ /* 0x000fe20000300000 */
.L_x_6742:
[----:B------:R-:W-:Y:S01]  /*7f20*/  VIADD R20, R13, 0xfffffffe ;  /* 0xfffffffe0d147836 */ /* 0x000fe20000000000 */
[----:B------:R-:W-:Y:S01]  /*7f30*/  BSSY B0, `(.L_x_6743) ;  /* 0x00003e8000007945 */ /* 0x000fe20003800000 */
[----:B-----5:R-:W-:-:S03]  /*7f40*/  IMAD R15, R15, 0x8, R2 ;  /* 0x000000080f0f7824 */ /* 0x020fc600078e0202 */
[----:B------:R-:W-:Y:S01]  /*7f50*/  ISETP.GE.AND P0, PT, R20, R0, PT ;  /* 0x000000001400720c */ /* 0x000fe20003f06270 */
[----:B------:R-:W-:-:S05]  /*7f60*/  VIADD R12, R15, 0x38860 ;  /* 0x000388600f0c7836 */ /* 0x000fca0000000000 */
[----:B------:R-:W-:-:S04]  /*7f70*/  PRMT R12, R23, 0x654, R12 ;  /* 0x00000654170c7816 */ /* 0x000fc8000000000c */
[----:B------:R0:W-:Y:S03]  /*7f80*/  SYNCS.ARRIVE.TRANS64.RED.A1T0 RZ, [R12+URZ], RZ ;  /* 0x000000ff0cff79a7 */ /* 0x0001e6000810043f */
[----:B------:R-:W-:Y:S05]  /*7f90*/  @!P0 BRA `(.L_x_6744) ;  /* 0x0000003c00848947 */ /* 0x000fea0003800000 */
.L_x_6746:
        /* <DEDUP_REMOVED lines=60> */
[----:B01----:R-:W4:Y:S04]  /*8360*/  LDL.64 R12, [R1+0x3c8] ;  /* 0x0003c800010c7983 */ /* 0x003f280000100a00 */
[----:B------:R-:W4:Y:S04]  /*8370*/  LDL.64 R28, [R1+0x3d8] ;  /* 0x0003d800011c7983 */ /* 0x000f280000100a00 */
[----:B------:R-:W4:Y:S04]  /*8380*/  LDL.64 R26, [R1+0x3e8] ;  /* 0x0003e800011a7983 */ /* 0x000f280000100a00 */
[----:B------:R-:W4:Y:S04]  /*8390*/  LDL.64 R24, [R1+0x3f8] ;  /* 0x0003f80001187983 */ /* 0x000f280000100a00 */
[----:B------:R-:W4:Y:S01]  /*83a0*/  LDL.64 R14, [R1+0x408] ;  /* 0x00040800010e7983 */ /* 0x000f220000100a00 */
[----:B--2---:R-:W-:-:S04]  /*83b0*/  IMAD R149, R21, 0x40, R192 ;  /* 0x0000004015957824 */ /* 0x004fc800078e02c0 */
[----:B------:R-:W-:Y:S01]  /*83c0*/  IMAD R22, R149, 0x4, R2 ;  /* 0x0000000495167824 */ /* 0x000fe200078e0202 */
[----:B------:R-:W-:Y:S06]  /*83d0*/  BAR.SYNC.DEFER_BLOCKING 0xe, 0x100 ;  /* 0x0384000000007b1d */ /* 0x000fec0000010000 */
[----:B------:R-:W3:Y:S04]  /*83e0*/  LDS R148, [R22+0x38400] ;  /* 0x0384000016947984 */ /* 0x000ee80000000800 */
[----:B------:R-:W0:Y:S01]  /*83f0*/  LDS R22, [R22+0x38420] ;  /* 0x0384200016167984 */ /* 0x000e220000000800 */
[C---:B---3--:R-:W-:Y:S01]  /*8400*/  FMUL.FTZ R147, R148.reuse, R147 ;  /* 0x0000009394937220 */ /* 0x048fe20000410000 */
[C---:B------:R-:W-:Y:S01]  /*8410*/  FMUL.FTZ R146, R148.reuse, R146 ;  /* 0x0000009294927220 */ /* 0x040fe20000410000 */
[C---:B----4-:R-:W-:Y:S01]  /*8420*/  FMUL.FTZ R145, R148.reuse, R145 ;  /* 0x0000009194917220 */ /* 0x050fe20000410000 */
        /* <DEDUP_REMOVED lines=63> */
[----:B------:R-:W-:Y:S01]  /*8820*/  STL.64 [R1+0x220], R146 ;  /* 0x0002209201007387 */ /* 0x000fe20000100a00 */
[C---:B------:R-:W-:Y:S01]  /*8830*/  FMUL.FTZ R85, R22.reuse, R85 ;  /* 0x0000005516557220 */ /* 0x040fe20000410000 */
[----:B------:R-:W-:-:S02]  /*8840*/  FMUL.FTZ R84, R22, R84 ;  /* 0x0000005416547220 */ /* 0x000fc40000410000 */
[----:B------:R-:W-:Y:S01]  /*8850*/  STL.64 [R1+0x230], R144 ;  /* 0x0002309001007387 */ /* 0x000fe20000100a00 */
[C---:B------:R-:W-:Y:S01]  /*8860*/  FMUL.FTZ R73, R22.reuse, R73 ;  /* 0x0000004916497220 */ /* 0x040fe20000410000 */
[C---:B------:R-:W-:Y:S02]  /*8870*/  FMUL.FTZ R72, R22.reuse, R72 ;  /* 0x0000004816487220 */ /* 0x040fe40000410000 */
[----:B------:R-:W-:Y:S01]  /*8880*/  STL.64 [R1+0x240], R142 ;  /* 0x0002408e01007387 */ /* 0x000fe20000100a00 */
[C---:B------:R-:W-:Y:S01]  /*8890*/  FMUL.FTZ R81, R22.reuse, R81 ;  /* 0x0000005116517220 */ /* 0x040fe20000410000 */
[C---:B------:R-:W-:Y:S02]  /*88a0*/  FMUL.FTZ R80, R22.reuse, R80 ;  /* 0x0000005016507220 */ /* 0x040fe40000410000 */
        /* <DEDUP_REMOVED lines=404> */
[----:B------:R-:W-:Y:S01]  /*a1f0*/  VIADD R22, R21, 0x1 ;  /* 0x0000000115167836 */ /* 0x000fe20000000000 */
[----:B------:R-:W-:Y:S01]  /*a200*/  R2UR UR4, R4 ;  /* 0x00000000040472ca */ /* 0x000fe200000e0000 */
[----:B------:R-:W-:Y:S01]  /*a210*/  IMAD.MOV.U32 R13, RZ, RZ, 0x40000040 ;  /* 0x40000040ff0d7424 */ /* 0x000fe200078e00ff */
[----:B------:R-:W-:Y:S01]  /*a220*/  R2UR UR5, R5 ;  /* 0x00000000050572ca */ /* 0x000fe200000e0000 */
[----:B------:R-:W-:Y:S01]  /*a230*/  IMAD.MOV.U32 R15, RZ, RZ, 0x40000040 ;  /* 0x40000040ff0f7424 */ /* 0x000fe200078e00ff */
[----:B------:R-:W-:Y:S01]  /*a240*/  ISETP.NE.AND P0, PT, R22, 0x2, PT ;  /* 0x000000021600780c */ /* 0x000fe20003f05270 */
[----:B------:R0:W-:Y:S01]  /*a250*/  STL [R1+0x1c0], R22 ;  /* 0x0001c01601007387 */ /* 0x0001e20000100800 */
[----:B------:R-:W-:Y:S01]  /*a260*/  R2UR UR7, R13 ;  /* 0x000000000d0772ca */ /* 0x000fe200000e0000 */
[----:B------:R-:W-:-:S10]  /*a270*/  IMAD.MOV.U32 R13, RZ, RZ, 0x40000040 ;  /* 0x40000040ff0d7424 */ /* 0x000fd400078e00ff */
[----:B0-----:R-:W-:-:S04]  /*a280*/  @!P0 IMAD.MOV.U32 R22, RZ, RZ, RZ ;  /* 0x000000ffff168224 */ /* 0x001fc800078e00ff */
[----:B------:R-:W-:-:S04]  /*a290*/  IMAD R12, R22, 0x1000, R3 ;  /* 0x00001000160c7824 */ /* 0x000fc800078e0203 */
[C---:B------:R-:W-:Y:S01]  /*a2a0*/  VIADD R14, R12.reuse, 0x80 ;  /* 0x000000800c0e7836 */ /* 0x040fe20000000000 */
[----:B------:R-:W-:Y:S01]  /*a2b0*/  R2UR UR6, R12 ;  /* 0x000000000c0672ca */ /* 0x000fe200000e0000 */
[----:B--2---:R-:W-:-:S12]  /*a2c0*/  WARPGROUP.ARRIVE ;  /* 0x00000000000079c5 */ /* 0x004fd80000000000 */
[----:B------:R-:W-:Y:S01]  /*a2d0*/  HGMMA.64x256x16.F32 R24, gdesc[UR4].tnspB, R24, gsb0 ;  /* 0x43e00000041879f0 */ /* 0x000fe20008000818 */
        /* <DEDUP_REMOVED lines=42> */
[----:B------:R-:W-:Y:S02]  /*a580*/  R2UR UR6, R14 ;  /* 0x000000000e0672ca */ /* 0x000fe400000e0000 */
[----:B------:R-:W-:Y:S02]  /*a590*/  R2UR UR7, R15 ;  /* 0x000000000f0772ca */ /* 0x000fe400000e0000 */
        /* <DEDUP_REMOVED lines=38> */
[----:B------:R-:W-:Y:S01]  /*a800*/  R2UR UR7, R13 ;  /* 0x000000000d0772ca */ /* 0x000fe200000e0000 */
[----:B------:R-:W2:Y:S01]  /*a810*/  LDL R12, [R1+0x1c8] ;  /* 0x0001c800010c7983 */ /* 0x000ea20000100800 */
[----:B------:R-:W-:Y:S02]  /*a820*/  R2UR UR4, R6 ;  /* 0x00000000060472ca */ /* 0x000fe400000e0000 */
[----:B------:R-:W-:Y:S01]  /*a830*/  R2UR UR5, R7 ;  /* 0x00000000070572ca */ /* 0x000fe200000e0000 */
[----:B------:R-:W3:Y:S04]  /*a840*/  @!P0 LDL R13, [R1+0x1c4] ;  /* 0x0001c400010d8983 */ /* 0x000ee80000100800 */
        /* <DEDUP_REMOVED lines=70> */
[----:B------:R-:W3:Y:S04]  /*acb0*/  LDL R22, [R1+0x210] ;  /* 0x0002100001167983 */ /* 0x000ee80000100800 */
[----:B-1----:R-:W3:Y:S04]  /*acc0*/  LDL R86, [R1+0x214] ;  /* 0x0002140001567983 */ /* 0x002ee80000100800 */
        /* <DEDUP_REMOVED lines=125> */
[----:B------:R-:W3:Y:S01]  /*b4a0*/  LDL R129, [R1+0x40c] ;  /* 0x00040c0001817983 */ /* 0x000ee20000100800 */
[----:B------:R-:W-:Y:S01]  /*b4b0*/  VIADD R12, R12, 0x1 ;  /* 0x000000010c0c7836 */ /* 0x000fe20000000000 */
[----:B------:R-:W-:-:S02]  /*b4c0*/  UISETP.NE.AND UP0, UPT, UR41, URZ, UPT ;  /* 0x0000003f2900728c */ /* 0x000fc4000bf05270 */
[----:B------:R0:W-:Y:S04]  /*b4d0*/  STL [R1+0x210], R22 ;  /* 0x0002101601007387 */ /* 0x0001e80000100800 */
        /* <DEDUP_REMOVED lines=26> */
[----:B---3--:R0:W-:Y:S04]  /*b680*/  STL [R1+0x278], R124 ;  /* 0x0002787c01007387 */ /* 0x0081e80000100800 */
        /* <DEDUP_REMOVED lines=102> */
[----:B------:R-:W-:-:S02]  /*bcf0*/  PLOP3.LUT P1, PT, PT, PT, UP0, 0x80, 0x0 ;  /* 0x000000000000781c */ /* 0x000fc40003f2f008 */
[----:B------:R-:W-:-:S05]  /*bd00*/  @!P0 LOP3.LUT R14, R13, 0x1, RZ, 0x3c, !PT ;  /* 0x000000010d0e8812 */ /* 0x000fca00078e3cff */
[----:B------:R0:W-:Y:S01]  /*bd10*/  @!P0 STL [R1+0x1c4], R14 ;  /* 0x0001c40e01008387 */ /* 0x0001e20000100800 */
[C---:B------:R-:W-:Y:S01]  /*bd20*/  ISETP.GT.AND P0, PT, R20.reuse, R0, PT ;  /* 0x000000001400720c */ /* 0x040fe20003f04270 */
[----:B------:R-:W-:-:S04]  /*bd30*/  VIADD R20, R20, 0xffffffff ;  /* 0xffffffff14147836 */ /* 0x000fc80000000000 */
[----:B------:R-:W-:Y:S08]  /*bd40*/  @P1 BRA `(.L_x_6745) ;  /* 0x0000000000041947 */ /* 0x000ff00003800000 */
[----:B------:R-:W-:Y:S01]  /*bd50*/  BPT.TRAP 0x1 ;  /* 0x000000040000795c */ /* 0x000fe20000300000 */
.L_x_6745:
[----:B-----5:R-:W-:-:S04]  /*bd60*/  IMAD R15, R15, 0x8, R2 ;  /* 0x000000080f0f7824 */ /* 0x020fc800078e0202 */
[----:B0-----:R-:W-:-:S05]  /*bd70*/  VIADD R12, R15, 0x38860 ;  /* 0x000388600f0c7836 */ /* 0x001fca0000000000 */
[----:B------:R-:W-:-:S04]  /*bd80*/  PRMT R12, R23, 0x654, R12 ;  /* 0x00000654170c7816 */ /* 0x000fc8000000000c */
[----:B------:R1:W-:Y:S01]  /*bd90*/  SYNCS.ARRIVE.TRANS64.RED.A1T0 RZ, [R12+URZ], RZ ;  /* 0x000000ff0cff79a7 */ /* 0x0003e2000810043f */
[----:B------:R-:W-:Y:S05]  /*bda0*/  @P0 BRA `(.L_x_6746) ;  /* 0xffffffc0007c0947 */ /* 0x000fea000383ffff */
.L_x_6744:
[----:B------:R-:W-:Y:S05]  /*bdb0*/  BSYNC B0 ;  /* 0x0000000000007941 */ /* 0x000fea0003800000 */
.L_x_6743:
        /* <DEDUP_REMOVED lines=37> */
[----:B01----:R-:W5:Y:S04]  /*c010*/  LDL.64 R12, [R1+0x250] ;  /* 0x00025000010c7983 */ /* 0x003f680000100a00 */
        /* <DEDUP_REMOVED lines=27> */
[----:B------:R-:W5:Y:S04]  /*c1d0*/  LDL R3, [R1+0x1c8] ;  /* 0x0001c80001037983 */ /* 0x000f680000100800 */
[----:B------:R-:W5:Y:S01]  /*c1e0*/  LDL R0, [R1+0x1c0] ;  /* 0x0001c00001007983 */ /* 0x000f620000100800 */
[----:B--2---:R-:W-:-:S04]  /*c1f0*/  IMAD R137, R137, 0x40, R192 ;  /* 0x0000004089897824 */ /* 0x004fc800078e02c0 */
[----:B------:R-:W-:Y:S01]  /*c200*/  IMAD R2, R137, 0x4, R2 ;  /* 0x0000000489027824 */ /* 0x000fe200078e0202 */
[----:B------:R-:W-:Y:S06]  /*c210*/  BAR.SYNC.DEFER_BLOCKING 0xe, 0x100 ;  /* 0x0384000000007b1d */ /* 0x000fec0000010000 */
[----:B------:R-:W-:Y:S04]  /*c220*/  LDS R136, [R2+0x38400] ;  /* 0x0384000002887984 */ /* 0x000fe80000000800 */
[----:B------:R-:W3:Y:S02]  /*c230*/  LDS R2, [R2+0x38420] ;  /* 0x0384200002027984 */ /* 0x000ee40000000800 */
[C---:B---3--:R-:W-:Y:S01]  /*c240*/  FMUL.FTZ R73, R2.reuse, R73 ;  /* 0x0000004902497220 */ /* 0x048fe20000410000 */
[C---:B------:R-:W-:Y:S01]  /*c250*/  FMUL.FTZ R72, R2.reuse, R72 ;  /* 0x0000004802487220 */ /* 0x040fe20000410000 */
[C---:B----4-:R-:W-:Y:S01]  /*c260*/  FMUL.FTZ R75, R2.reuse, R75 ;  /* 0x0000004b024b7220 */ /* 0x050fe20000410000 */
[C---:B------:R-:W-:Y:S01]  /*c270*/  FMUL.FTZ R74, R2.reuse, R74 ;  /* 0x0000004a024a7220 */ /* 0x040fe20000410000 */
        /* <DEDUP_REMOVED lines=124> */
[----:B------:R-:W-:-:S02]  /*ca40*/  VIADD R2, R3, 0x1 ;  /* 0x0000000103027836 */ /* 0x000fc40000000000 */
        /* <DEDUP_REMOVED lines=69> */
[----:B------:R-:W-:-:S12]  /*cea0*/  IMAD.MOV.U32 R3, RZ, RZ, 0x1 ;  /* 0x00000001ff037424 */ /* 0x000fd800078e00ff */
[----:B-1----:R-:W-:Y:S05]  /*ceb0*/  @P0 BRA `(.L_x_6741) ;  /* 0x000001c000880947 */ /* 0x002fea0003800000 */
[----:B------:R-:W2:Y:S04]  /*cec0*/  LDL R0, [R1+0x1c4] ;  /* 0x0001c40001007983 */ /* 0x000ea80000100800 */
[----:B------:R1:W-:Y:S01]  /*ced0*/  STL [R1+0x1c0], RZ ;  /* 0x0001c0ff01007387 */ /* 0x0003e20000100800 */
[----:B--2---:R-:W-:-:S05]  /*cee0*/  LOP3.LUT R0, R0, 0x1, RZ, 0x3c, !PT ;  /* 0x0000000100007812 */ /* 0x004fca00078e3cff */
[----:B------:R1:W-:Y:S01]  /*cef0*/  STL [R1+0x1c4], R0 ;  /* 0x0001c40001007387 */ /* 0x0003e20000100800 */
[----:B------:R-:W-:Y:S05]  /*cf00*/  BRA `(.L_x_6741) ;  /* 0x000001c000747947 */ /* 0x000fea0003800000 */
.L_x_6732:
[----:B---3--:R-:W1:Y:S01]  /*cf10*/  LDC R0, c[0x0][0x448] ;  /* 0x00011200ff007b82 */ /* 0x008e620000000800 */
[----:B------:R-:W-:Y:S01]  /*cf20*/  UISETP.NE.AND UP2, UPT, UR41, URZ, UPT ;  /* 0x0000003f2900728c */ /* 0x000fe2000bf45270 */
[----:B------:R-:W-:Y:S01]  /*cf30*/  IMAD.MOV.U32 R8, RZ, RZ, 0x1 ;  /* 0x00000001ff087424 */ /* 0x000fe200078e00ff */
[----:B------:R-:W-:Y:S01]  /*cf40*/  UIADD3 UR10, UP0, UR44, 0x38830, URZ ;  /* 0x000388302c0a7890 */ /* 0x000fe2000ff1e03f */
[----:B------:R-:W-:Y:S01]  /*cf50*/  IMAD.MOV.U32 R7, RZ, RZ, R23 ;  /* 0x000000ffff077224 */ /* 0x000fe200078e0017 */
[----:B------:R-:W-:Y:S01]  /*cf60*/  UIADD3 UR8, UP1, UR44, 0x38840, URZ ;  /* 0x000388402c087890 */ /* 0x000fe2000ff3e03f */
[----:B------:R-:W-:Y:S01]  /*cf70*/  IMAD.MOV.U32 R6, RZ, RZ, 0x100 ;  /* 0x00000100ff067424 */ /* 0x000fe200078e00ff */
[----:B------:R-:W-:Y:S01]  /*cf80*/  PLOP3.LUT P1, PT, PT, PT, UP2, 0x40, 0x0 ;  /* 0x000000000000781c */ /* 0x000fe20003f2e828 */
[----:B------:R-:W3:Y:S01]  /*cf90*/  LDC.64 R10, c[0x0][0xad8] ;  /* 0x0002b600ff0a7b82 */ /* 0x000ee20000000a00 */
[----:B------:R-:W-:Y:S01]  /*cfa0*/  UIADD3 UR6, UP2, UR44, 0x38850, URZ ;  /* 0x000388502c067890 */ /* 0x000fe2000ff5e03f */
[----:B------:R-:W-:Y:S01]  /*cfb0*/  IMAD.MOV.U32 R5, RZ, RZ, 0x80 ;  /* 0x00000080ff057424 */ /* 0x000fe200078e00ff */
[----:B------:R-:W-:Y:S01]  /*cfc0*/  UIADD3 UR4, UP3, UR44, 0x38860, URZ ;  /* 0x000388602c047890 */ /* 0x000fe2000ff7e03f */
[----:B------:R-:W-:Y:S01]  /*cfd0*/  SEL R4, R8, 0x2, P1 ;  /* 0x0000000208047807 */ /* 0x000fe20000800000 */
[----:B------:R-:W-:Y:S01]  /*cfe0*/  UIADD3.X UR11, URZ, UR45, URZ, UP0, !UPT ;  /* 0x0000002d3f0b7290 */ /* 0x000fe200087fe43f */
[----:B------:R0:W-:Y:S01]  /*cff0*/  STL.64 [R1+0x30], R6 ;  /* 0x0000300601007387 */ /* 0x0001e20000100a00 */
[----:B------:R-:W-:Y:S01]  /*d000*/  UIADD3.X UR9, URZ, UR45, URZ, UP1, !UPT ;  /* 0x0000002d3f097290 */ /* 0x000fe20008ffe43f */
[----:B------:R-:W-:Y:S01]  /*d010*/  IMAD.U32 R12, RZ, RZ, UR10 ;  /* 0x0000000aff0c7e24 */ /* 0x000fe2000f8e00ff */
[----:B------:R-:W-:Y:S01]  /*d020*/  UIADD3.X UR7, URZ, UR45, URZ, UP2, !UPT ;  /* 0x0000002d3f077290 */ /* 0x000fe200097fe43f */
[----:B------:R-:W-:Y:S01]  /*d030*/  IMAD.U32 R9, RZ, RZ, UR4 ;  /* 0x00000004ff097e24 */ /* 0x000fe2000f8e00ff */
[----:B------:R-:W-:Y:S01]  /*d040*/  UIADD3.X UR5, URZ, UR45, URZ, UP3, !UPT ;  /* 0x0000002d3f057290 */ /* 0x000fe20009ffe43f */
[----:B------:R-:W-:Y:S01]  /*d050*/  IMAD.MOV.U32 R20, RZ, RZ, R4 ;  /* 0x000000ffff147224 */ /* 0x000fe200078e0004 */
[----:B------:R2:W-:Y:S01]  /*d060*/  STL.64 [R1+0x28], R4 ;  /* 0x0000280401007387 */ /* 0x0005e20000100a00 */
[----:B------:R-:W-:Y:S01]  /*d070*/  IMAD.U32 R14, RZ, RZ, UR8 ;  /* 0x00000008ff0e7e24 */ /* 0x000fe2000f8e00ff */
[----:B-1----:R-:W-:Y:S01]  /*d080*/  ISETP.NE.AND P0, PT, R0, 0x1, PT ;  /* 0x000000010000780c */ /* 0x002fe20003f05270 */
[----:B------:R-:W-:Y:S01]  /*d090*/  IMAD.U32 R0, RZ, RZ, UR6 ;  /* 0x00000006ff007e24 */ /* 0x000fe2000f8e00ff */
[----:B------:R-:W-:Y:S01]  /*d0a0*/  STL [R1+0x50], R113 ;  /* 0x0000507101007387 */ /* 0x000fe20000100800 */
[----:B0-----:R-:W-:-:S02]  /*d0b0*/  IMAD.U32 R7, RZ, RZ, UR5 ;  /* 0x00000005ff077e24 */ /* 0x001fc4000f8e00ff */
[----:B------:R-:W-:Y:S01]  /*d0c0*/  IMAD.U32 R13, RZ, RZ, UR11 ;  /* 0x0000000bff0d7e24 */ /* 0x000fe2000f8e00ff */
[----:B------:R-:W-:Y:S01]  /*d0d0*/  STL [R1+0x10], RZ ;  /* 0x000010ff01007387 */ /* 0x000fe20000100800 */
[----:B----4-:R-:W-:Y:S01]  /*d0e0*/  IMAD.U32 R15, RZ, RZ, UR9 ;  /* 0x00000009ff0f7e24 */ /* 0x010fe2000f8e00ff */
[----:B---3--:R-:W-:Y:S01]  /*d0f0*/  ISETP.GE.AND P3, PT, R11, 0x1, PT ;  /* 0x000000010b00780c */ /* 0x008fe20003f66270 */
[----:B--2---:R-:W-:Y:S01]  /*d100*/  IMAD.U32 R5, RZ, RZ, UR7 ;  /* 0x00000007ff057e24 */ /* 0x004fe2000f8e00ff */
[----:B------:R-:W-:Y:S01]  /*d110*/  STL.64 [R1+0x18], R12 ;  /* 0x0000180c01007387 */ /* 0x000fe20000100a00 */
[----:B------:R-:W-:Y:S02]  /*d120*/  IMAD.MOV.U32 R4, RZ, RZ, R0 ;  /* 0x000000ffff047224 */ /* 0x000fe400078e0000 */
[----:B------:R-:W0:Y:S01]  /*d130*/  @P0 LDC R3, c[0x0][0x44c] ;  /* 0x00011300ff030b82 */ /* 0x000e220000000800 */
[----:B------:R-:W-:Y:S01]  /*d140*/  IMAD.MOV.U32 R6, RZ, RZ, R9 ;  /* 0x000000ffff067224 */ /* 0x000fe200078e0009 */
[----:B------:R-:W-:Y:S01]  /*d150*/  STL.64 [R1+0x20], R14 ;  /* 0x0000200e01007387 */ /* 0x000fe20000100a00 */
[----:B------:R-:W-:-:S02]  /*d160*/  VIADD R0, R195, 0x3f ;  /* 0x0000003fc3007836 */ /* 0x000fc40000000000 */
[----:B------:R-:W-:Y:S01]  /*d170*/  IMAD.MOV.U32 R21, RZ, RZ, 0x80 ;  /* 0x00000080ff157424 */ /* 0x000fe200078e00ff */
[----:B------:R-:W-:Y:S01]  /*d180*/  STL.128 [R1+0x40], R4 ;  /* 0x0000400401007387 */ /* 0x000fe20000100c00 */
[----:B------:R-:W-:Y:S01]  /*d190*/  IMAD.MOV.U32 R22, RZ, RZ, 0x80 ;  /* 0x00000080ff167424 */ /* 0x000fe200078e00ff */
[----:B------:R-:W1:Y:S01]  /*d1a0*/  @P0 LDC R26, c[0x0][0x450] ;  /* 0x00011400ff1a0b82 */ /* 0x000e620000000800 */
[----:B------:R-:W-:Y:S01]  /*d1b0*/  IMAD.U32 R32, RZ, RZ, UR38 ;  /* 0x00000026ff207e24 */ /* 0x000fe2000f8e00ff */
[----:B------:R-:W-:Y:S04]  /*d1c0*/  STL [R1+0x38], RZ ;  /* 0x000038ff01007387 */ /* 0x000fe80000100800 */
[----:B------:R2:W-:Y:S01]  /*d1d0*/  STL.128 [R1], R20 ;  /* 0x0000001401007387 */ /* 0x0005e20000100c00 */
[----:B------:R-:W-:-:S05]  /*d1e0*/  IADD3 R32, P1, R32, 0x28, RZ ;  /* 0x0000002820207810 */ /* 0x000fca0007f3e0ff */
[----:B------:R-:W-:Y:S02]  /*d1f0*/  IMAD.X R31, RZ, RZ, UR37, P1 ;  /* 0x00000025ff1f7e24 */ /* 0x000fe400088e06ff */
[----:B0-----:R-:W-:-:S04]  /*d200*/  @P0 IMAD.HI.U32 R3, R0, R3, RZ ;  /* 0x0000000300030227 */ /* 0x001fc800078e00ff */
[----:B--2---:R-:W-:Y:S01]  /*d210*/  IMAD.U32 R23, RZ, RZ, UR38 ;  /* 0x00000026ff177e24 */ /* 0x004fe2000f8e00ff */
[----:B-1----:R-:W-:-:S04]  /*d220*/  @P0 SHF.R.U32.HI R0, RZ, R26, R3 ;  /* 0x0000001aff000219 */ /* 0x002fc80000011603 */
[----:B------:R-:W-:Y:S01]  /*d230*/  IADD3 R23, P2, R23, 0x50, RZ ;  /* 0x0000005017177810 */ /* 0x000fe20007f5e0ff */
[----:B------:R-:W-:-:S04]  /*d240*/  IMAD.IADD R3, R211, 0x1, R0 ;  /* 0x00000001d3037824 */ /* 0x000fc800078e0200 */
[----:B------:R-:W-:Y:S02]  /*d250*/  IMAD.X R56, RZ, RZ, UR37, P2 ;  /* 0x00000025ff387e24 */ /* 0x000fe400090e06ff */
        /* <DEDUP_REMOVED lines=13> */
.L_x_6749:
[----:B------:R-:W-:-:S13]  /*d330*/  ISETP.NE.AND P1, PT, R11, 0x1, PT ;  /* 0x000000010b00780c */ /* 0x000fda0003f25270 */
[----:B------:R-:W0:Y:S02]  /*d340*/  @P1 LDC.64 R4, c[0x0][0xae0] ;  /* 0x0002b800ff041b82 */ /* 0x000e240000000a00 */
[----:B0-----:R-:W-:-:S05]  /*d350*/  @P1 IMAD.HI.U32 R4, R0, R4, RZ ;  /* 0x0000000400041227 */ /* 0x001fca00078e00ff */
[----:B------:R-:W-:-:S07]  /*d360*/  @P1 SHF.R.U32.HI R0, RZ, R5, R4 ;  /* 0x00000005ff001219 */ /* 0x000fce0000011604 */
.L_x_6750:
[----:B------:R-:W-:Y:S05]  /*d370*/  BSYNC B0 ;  /* 0x0000000000007941 */ /* 0x000fea0003800000 */
.L_x_6748:
[----:B------:R-:W-:-:S05]  /*d380*/  IMAD R3, R0, R11, R11 ;  /* 0x0000000b00037224 */ /* 0x000fca00078e020b */
[----:B------:R-:W-:-:S07]  /*d390*/  VIMNMX R10, R10, R3, PT ;  /* 0x000000030a0a7248 */ /* 0x000fce0003fe0100 */
.L_x_6747:
[----:B------:R-:W0:Y:S01]  /*d3a0*/  @P0 LDC R0, c[0x0][0x44c] ;  /* 0x00011300ff000b82 */ /* 0x000e220000000800 */
[----:B------:R-:W-:Y:S01]  /*d3b0*/  VIADD R10, R10, 0x3f ;  /* 0x0000003f0a0a7836 */ /* 0x000fe20000000000 */
[----:B------:R-:W-:-:S04]  /*d3c0*/  ULDC UR4, c[0x0][0xad4] ;  /* 0x0002b50000047ab9 */ /* 0x000fc80000000800 */
[----:B------:R-:W-:Y:S02]  /*d3d0*/  SHF.R.S32.HI R3, RZ, 0x1f, R10 ;  /* 0x0000001fff037819 */ /* 0x000fe4000001140a */
[----:B------:R-:W1:Y:S02]  /*d3e0*/  @P0 LDC R5, c[0x0][0x450] ;  /* 0x00011400ff050b82 */ /* 0x000e640000000800 */
[----:B------:R-:W-:-:S04]  /*d3f0*/  LEA.HI R3, R3, R10, RZ, 0x6 ;  /* 0x0000000a03037211 */ /* 0x000fc800078f30ff */
[----:B------:R-:W-:-:S04]  /*d400*/  SHF.R.S32.HI R22, RZ, 0x6, R3 ;  /* 0x00000006ff167819 */ /* 0x000fc80000011403 */
[----:B------:R-:W-:Y:S01]  /*d410*/  VIMNMX R22, R39, R22, PT ;  /* 0x0000001627167248 */ /* 0x000fe20003fe0100 */
        /* <DEDUP_REMOVED lines=16> */
.L_x_6753:
[----:B------:R-:W-:-:S13]  /*d520*/  ISETP.NE.AND P0, PT, R11, 0x1, PT ;  /* 0x000000010b00780c */ /* 0x000fda0003f05270 */
[----:B------:R-:W0:Y:S02]  /*d530*/  @P0 LDC.64 R4, c[0x0][0xae0] ;  /* 0x0002b800ff040b82 */ /* 0x000e240000000a00 */
[----:B0-----:R-:W-:-:S05]  /*d540*/  @P0 IMAD.HI.U32 R4, R0, R4, RZ ;  /* 0x0000000400040227 */ /* 0x001fca00078e00ff */
[----:B------:R-:W-:-:S07]  /*d550*/  @P0 SHF.R.U32.HI R0, RZ, R5, R4 ;  /* 0x00000005ff000219 */ /* 0x000fce0000011604 */
.L_x_6754:
[----:B------:R-:W-:Y:S05]  /*d560*/  BSYNC B0 ;  /* 0x0000000000007941 */ /* 0x000fea0003800000 */
.L_x_6752:
[----:B------:R-:W-:-:S05]  /*d570*/  IMAD R0, R0, R11, RZ ;  /* 0x0000000b00007224 */ /* 0x000fca00078e02ff */
[----:B------:R-:W-:-:S07]  /*d580*/  VIMNMX R3, R3, R0, !PT ;  /* 0x0000000003037248 */ /* 0x000fce0007fe0100 */
.L_x_6751:
[----:B------:R-:W-:-:S04]  /*d590*/  SHF.R.S32.HI R0, RZ, 0x1f, R3 ;  /* 0x0000001fff007819 */ /* 0x000fc80000011403 */
[----:B------:R-:W-:Y:S02]  /*d5a0*/  LEA.HI R0, R0, R3, RZ, 0x6 ;  /* 0x0000000300007211 */ /* 0x000fe400078f30ff */
[----:B------:R-:W-:Y:S02]  /*d5b0*/  PRMT R3, RZ, 0x7610, R3 ;  /* 0x00007610ff037816 */ /* 0x000fe40000000003 */
[----:B------:R-:W-:-:S04]  /*d5c0*/  SHF.R.S32.HI R0, RZ, 0x6, R0 ;  /* 0x00000006ff007819 */ /* 0x000fc80000011400 */
[----:B------:R-:W-:-:S04]  /*d5d0*/  VIMNMX R194, RZ, R0, !PT ;  /* 0x00000000ffc27248 */ /* 0x000fc80007fe0100 */
[----:B------:R-:W-:-:S13]  /*d5e0*/  ISETP.GT.AND P0, PT, R22, R194, PT ;  /* 0x000000c21600720c */ /* 0x000fda0003f04270 */
[----:B------:R-:W-:Y:S05]  /*d5f0*/  @!P0 BRA `(.L_x_6741) ;  /* 0x000001b800b88947 */ /* 0x000fea0003800000 */
[----:B------:R-:W2:Y:S01]  /*d600*/  LDL R4, [R1+0x41c] ;  /* 0x00041c0001047983 */ /* 0x000ea20000100800 */
[C---:B------:R-:W-:Y:S01]  /*d610*/  VIADD R7, R2.reuse, 0x400 ;  /* 0x0000040002077836 */ /* 0x040fe20000000000 */
[----:B------:R-:W-:Y:S01]  /*d620*/  UIADD3 UR4, UP0, UR44, 0x38400, URZ ;  /* 0x000384002c047890 */ /* 0x000fe2000ff1e03f */
[----:B------:R-:W-:Y:S01]  /*d630*/  IMAD.MOV.U32 R9, RZ, RZ, RZ ;  /* 0x000000ffff097224 */ /* 0x000fe200078e00ff */
[----:B------:R-:W0:Y:S01]  /*d640*/  S2R R33, SR_TID.X ;  /* 0x0000000000217919 */ /* 0x000e220000002100 */
[----:B------:R-:W-:Y:S01]  /*d650*/  IMAD.MOV.U32 R10, RZ, RZ, 0x1 ;  /* 0x00000001ff0a7424 */ /* 0x000fe200078e00ff */
[----:B------:R-:W-:Y:S01]  /*d660*/  UIADD3.X UR5, URZ, UR45, URZ, UP0, !UPT ;  /* 0x0000002d3f057290 */ /* 0x000fe200087fe43f */
[----:B------:R-:W-:Y:S02]  /*d670*/  IMAD.MOV.U32 R11, RZ, RZ, RZ ;  /* 0x000000ffff0b7224 */ /* 0x000fe400078e00ff */
[----:B------:R-:W-:Y:S02]  /*d680*/  VIADD R58, R2, 0x20400 ;  /* 0x00020400023a7836 */ /* 0x000fe40000000000 */
[----:B------:R-:W-:Y:S01]  /*d690*/  IMAD.U32 R12, RZ, RZ, UR4 ;  /* 0x00000004ff0c7e24 */ /* 0x000fe2000f8e00ff */
[----:B------:R1:W-:Y:S01]  /*d6a0*/  STL.128 [R1+0x60], R8 ;  /* 0x0000600801007387 */ /* 0x0003e20000100c00 */
[----:B------:R-:W-:-:S02]  /*d6b0*/  IMAD.U32 R13, RZ, RZ, UR5 ;  /* 0x00000005ff0d7e24 */ /* 0x000fc4000f8e00ff */
[----:B------:R-:W-:Y:S02]  /*d6c0*/  IMAD.U32 R26, RZ, RZ, UR38 ;  /* 0x00000026ff1a7e24 */ /* 0x000fe4000f8e00ff */
[----:B------:R-:W-:Y:S01]  /*d6d0*/  IMAD.U32 R44, RZ, RZ, UR38 ;  /* 0x00000026ff2c7e24 */ /* 0x000fe2000f8e00ff */
[----:B------:R-:W-:Y:S01]  /*d6e0*/  STL.64 [R1+0x58], R12 ;  /* 0x0000580c01007387 */ /* 0x000fe20000100a00 */
[----:B------:R-:W-:Y:S02]  /*d6f0*/  IMAD.U32 R54, RZ, RZ, UR38 ;  /* 0x00000026ff367e24 */ /* 0x000fe4000f8e00ff */
[----:B------:R-:W-:Y:S02]  /*d700*/  IMAD.U32 R63, RZ, RZ, UR38 ;  /* 0x00000026ff3f7e24 */ /* 0x000fe4000f8e00ff */
[----:B------:R-:W-:Y:S02]  /*d710*/  IMAD.U32 R61, RZ, RZ, UR38 ;  /* 0x00000026ff3d7e24 */ /* 0x000fe4000f8e00ff */
[----:B------:R-:W-:-:S02]  /*d720*/  IMAD.U32 R46, RZ, RZ, UR38 ;  /* 0x00000026ff2e7e24 */ /* 0x000fc4000f8e00ff */
[----:B------:R-:W-:Y:S02]  /*d730*/  IMAD.U32 R52, RZ, RZ, UR38 ;  /* 0x00000026ff347e24 */ /* 0x000fe4000f8e00ff */
[----:B-1----:R-:W-:Y:S02]  /*d740*/  IMAD.MOV.U32 R9, RZ, RZ, 0x40000040 ;  /* 0x40000040ff097424 */ /* 0x002fe400078e00ff */
[----:B------:R-:W-:Y:S02]  /*d750*/  IMAD.U32 R50, RZ, RZ, UR38 ;  /* 0x00000026ff327e24 */ /* 0x000fe4000f8e00ff */
[----:B0-----:R-:W-:-:S05]  /*d760*/  VIADD R6, R33, 0xffffff80 ;  /* 0xffffff8021067836 */ /* 0x001fca0000000000 */
[----:B------:R0:W-:Y:S02]  /*d770*/  STL [R1+0x74], R6 ;  /* 0x0000740601007387 */ /* 0x0001e40000100800 */
[----:B0-----:R-:W-:-:S04]  /*d780*/  SHF.R.U32.HI R6, RZ, 0x4, R7 ;  /* 0x00000004ff067819 */ /* 0x001fc80000011607 */
[----:B------:R-:W-:-:S04]  /*d790*/  LOP3.LUT R6, R6, 0x3fff, RZ, 0xc0, !PT ;  /* 0x00003fff06067812 */ /* 0x000fc800078ec0ff */
[----:B------:R-:W-:Y:S01]  /*d7a0*/  LOP3.LUT R6, R6, 0x10000, RZ, 0xfc, !PT ;  /* 0x0001000006067812 */ /* 0x000fe200078efcff */
[----:B--2---:R0:W1:Y:S02]  /*d7b0*/  SHFL.IDX PT, R0, R4, RZ, 0x1f ;  /* 0x00001fff04007589 */ /* 0x00406400000e0000 */
[----:B0-----:R-:W-:-:S05]  /*d7c0*/  VIADD R4, R2, 0x36400 ;  /* 0x0003640002047836 */ /* 0x001fca0000000000 */
[----:B------:R-:W-:Y:S01]  /*d7d0*/  LOP3.LUT P0, RZ, R4, 0x3ff, RZ, 0xc0, !PT ;  /* 0x000003ff04ff7812 */ /* 0x000fe2000780c0ff */
[----:B------:R-:W-:-:S05]  /*d7e0*/  VIADD R4, R2, 0x26400 ;  /* 0x0002640002047836 */ /* 0x000fca0000000000 */
[----:B------:R-:W-:-:S04]  /*d7f0*/  SHF.R.U32.HI R5, RZ, 0x4, R4 ;  /* 0x00000004ff057819 */ /* 0x000fc80000011604 */
[----:B------:R-:W-:Y:S02]  /*d800*/  LOP3.LUT R5, R5, 0x3fff, RZ, 0xc0, !PT ;  /* 0x00003fff05057812 */ /* 0x000fe400078ec0ff */
[----:B-1----:R-:W-:-:S04]  /*d810*/  LEA.HI R3, R0, R0, RZ, 0x1 ;  /* 0x0000000000037211 */ /* 0x002fc800078f08ff */
[----:B------:R-:W-:-:S05]  /*d820*/  LOP3.LUT R3, R3, 0x6, RZ, 0xc0, !PT ;  /* 0x0000000603037812 */ /* 0x000fca00078ec0ff */
[----:B------:R-:W-:Y:S02]  /*d830*/  IMAD.IADD R0, R0, 0x1, -R3 ;  /* 0x0000000100007824 */ /* 0x000fe400078e0a03 */
[----:B------:R-:W-:Y:S02]  /*d840*/  VIADD R3, R2, 0x22400 ;  /* 0x0002240002037836 */ /* 0x000fe40000000000 */
[----:B------:R-:W-:Y:S01]  /*d850*/  IMAD R4, R0, 0x8000, R7 ;  /* 0x0000800000047824 */ /* 0x000fe200078e0207 */
[----:B------:R-:W-:Y:S01]  /*d860*/  LOP3.LUT R7, R5, 0x10000, RZ, 0xfc, !PT ;  /* 0x0001000005077812 */ /* 0x000fe200078efcff */
[----:B------:R-:W-:Y:S01]  /*d870*/  IMAD.MOV.U32 R5, RZ, RZ, 0x40000040 ;  /* 0x40000040ff057424 */ /* 0x000fe200078e00ff */
[----:B------:R-:W-:Y:S02]  /*d880*/  SHF.R.U32.HI R3, RZ, 0x4, R3 ;  /* 0x00000004ff037819 */ /* 0x000fe40000011603 */
[----:B------:R-:W-:Y:S02]  /*d890*/  SHF.R.U32.HI R4, RZ, 0x4, R4 ;  /* 0x00000004ff047819 */ /* 0x000fe40000011604 */
[----:B------:R-:W-:-:S02]  /*d8a0*/  LOP3.LUT R3, R3, 0x3fff, RZ, 0xc0, !PT ;  /* 0x00003fff03037812 */ /* 0x000fc400078ec0ff */
[----:B------:R-:W-:Y:S02]  /*d8b0*/  SHF.R.U32.HI R0, RZ, 0x4, R58 ;  /* 0x00000004ff007819 */ /* 0x000fe4000001163a */
[----:B------:R-:W-:Y:S02]  /*d8c0*/  LOP3.LUT R10, R3, 0x10000, RZ, 0xfc, !PT ;  /* 0x00010000030a7812 */ /* 0x000fe400078efcff */
[----:B------:R-:W-:Y:S01]  /*d8d0*/  LOP3.LUT R3, R4, 0x3fff, RZ, 0xc0, !PT ;  /* 0x00003fff04037812 */ /* 0x000fe200078ec0ff */
[----:B------:R-:W-:Y:S01]  /*d8e0*/  IMAD.MOV.U32 R4, RZ, RZ, R7 ;  /* 0x000000ffff047224 */ /* 0x000fe200078e0007 */
[----:B------:R-:W-:Y:S01]  /*d8f0*/  LOP3.LUT R0, R0, 0x3fff, RZ, 0xc0, !PT ;  /* 0x00003fff00007812 */ /* 0x000fe200078ec0ff */
[----:B------:R-:W-:Y:S01]  /*d900*/  IMAD.MOV.U32 R7, RZ, RZ, 0x40000040 ;  /* 0x40000040ff077424 */ /* 0x000fe200078e00ff */
[----:B------:R-:W-:Y:S02]  /*d910*/  LOP3.LUT R3, R3, 0x2000000, RZ, 0xfc, !PT ;  /* 0x0200000003037812 */ /* 0x000fe400078efcff */
[----:B------:R-:W-:Y:S01]  /*d920*/  LOP3.LUT R8, R0, 0x10000, RZ, 0xfc, !PT ;  /* 0x0001000000087812 */ /* 0x000fe200078efcff */
[----:B------:R-:W-:Y:S01]  /*d930*/  BSSY B6, `(.L_x_6755) ;  /* 0x0000039000067945 */ /* 0x000fe20003800000 */
[----:B------:R0:W-:Y:S01]  /*d940*/  STL.128 [R1+0x90], R4 ;  /* 0x0000900401007387 */ /* 0x0001e20000100c00 */
[----:B------:R-:W-:Y:S01]  /*d950*/  IADD3 R26, P6, R26, 0x58, RZ ;  /* 0x000000581a1a7810 */ /* 0x000fe20007fde0ff */
[----:B------:R-:W-:-:S02]  /*d960*/  IMAD.MOV.U32 R0, RZ, RZ, R223 ;  /* 0x000000ffff007224 */ /* 0x000fc400078e00df */
[----:B------:R-:W-:Y:S01]  /*d970*/  STL.64 [R1+0x78], R8 ;  /* 0x0000780801007387 */ /* 0x000fe20000100a00 */
[----:B0-----:R-:W-:Y:S02]  /*d980*/  IMAD.MOV.U32 R4, RZ, RZ, R10 ;  /* 0x000000ffff047224 */ /* 0x001fe400078e000a */
[----:B------:R-:W-:Y:S02]  /*d990*/  IMAD.MOV.U32 R6, RZ, RZ, R3 ;  /* 0x000000ffff067224 */ /* 0x000fe400078e0003 */
[----:B------:R0:W5:Y:S01]  /*d9a0*/  LDL R3, [R1+0x43c] ;  /* 0x00043c0001037983 */ /* 0x0001620000100800 */
[----:B------:R-:W-:-:S03]  /*d9b0*/  IMAD.U32 R10, RZ, RZ, UR38 ;  /* 0x00000026ff0a7e24 */ /* 0x000fc6000f8e00ff */
[----:B------:R1:W-:Y:S04]  /*d9c0*/  STL.128 [R1+0x80], R4 ;  /* 0x0000800401007387 */ /* 0x0003e80000100c00 */
[----:B-1----:R0:W5:Y:S01]  /*d9d0*/  LDL R5, [R1+0x44c] ;  /* 0x00044c0001057983 */ /* 0x0021620000100800 */
[----:B------:R-:W-:Y:S02]  /*d9e0*/  IADD3 R28, P2, R10, 0x74, RZ ;  /* 0x000000740a1c7810 */ /* 0x000fe40007f5e0ff */
[----:B------:R-:W-:Y:S01]  /*d9f0*/  IADD3 R44, P5, R44, 0x60, RZ ;  /* 0x000000602c2c7810 */ /* 0x000fe20007fbe0ff */
[----:B------:R-:W-:Y:S01]  /*da00*/  IMAD.X R27, RZ, RZ, UR37, P6 ;  /* 0x00000025ff1b7e24 */ /* 0x000fe2000b0e06ff */
[----:B------:R-:W-:Y:S01]  /*da10*/  IADD3 R54, P1, R54, 0x68, RZ ;  /* 0x0000006836367810 */ /* 0x000fe20007f3e0ff */
[----:B------:R-:W-:Y:S01]  /*da20*/  IMAD.X R29, RZ, RZ, UR37, P2 ;  /* 0x00000025ff1d7e24 */ /* 0x000fe200090e06ff */
[----:B------:R-:W-:Y:S01]  /*da30*/  IADD3 R63, P4, R63, 0x78, RZ ;  /* 0x000000783f3f7810 */ /* 0x000fe20007f9e0ff */
[----:B------:R-:W-:Y:S01]  /*da40*/  IMAD.X R43, RZ, RZ, UR37, P5 ;  /* 0x00000025ff2b7e24 */ /* 0x000fe2000a8e06ff */
[----:B------:R-:W-:-:S02]  /*da50*/  IADD3 R61, P3, R61, 0x80, RZ ;  /* 0x000000803d3d7810 */ /* 0x000fc40007f7e0ff */
[----:B------:R-:W-:Y:S02]  /*da60*/  IADD3 R46, P2, R46, 0x88, RZ ;  /* 0x000000882e2e7810 */ /* 0x000fe40007f5e0ff */
[----:B------:R-:W-:Y:S02]  /*da70*/  IADD3 R52, P6, R52, 0x90, RZ ;  /* 0x0000009034347810 */ /* 0x000fe40007fde0ff */
[----:B------:R-:W-:Y:S01]  /*da80*/  IADD3 R50, P5, R50, 0x98, RZ ;  /* 0x0000009832327810 */ /* 0x000fe20007fbe0ff */
[----:B------:R-:W-:Y:S02]  /*da90*/  IMAD.X R53, RZ, RZ, UR37, P1 ;  /* 0x00000025ff357e24 */ /* 0x000fe400088e06ff */
[----:B------:R-:W-:Y:S02]  /*daa0*/  IMAD.X R62, RZ, RZ, UR37, P4 ;  /* 0x00000025ff3e7e24 */ /* 0x000fe4000a0e06ff */
[----:B------:R-:W-:Y:S02]  /*dab0*/  IMAD.X R60, RZ, RZ, UR37, P3 ;  /* 0x00000025ff3c7e24 */ /* 0x000fe400098e06ff */
[----:B------:R-:W-:-:S02]  /*dac0*/  IMAD.X R45, RZ, RZ, UR37, P2 ;  /* 0x00000025ff2d7e24 */ /* 0x000fc400090e06ff */
[----:B------:R-:W-:Y:S02]  /*dad0*/  IMAD.X R51, RZ, RZ, UR37, P6 ;  /* 0x00000025ff337e24 */ /* 0x000fe4000b0e06ff */
[----:B------:R-:W-:Y:S01]  /*dae0*/  IMAD.X R49, RZ, RZ, UR37, P5 ;  /* 0x00000025ff317e24 */ /* 0x000fe2000a8e06ff */
[----:B0-----:R-:W-:Y:S06]  /*daf0*/  @!P0 BRA `(.L_x_6756) ;  /* 0x0000000000708947 */ /* 0x001fec0003800000 */
[----:B------:R-:W-:Y:S01]  /*db00*/  MOV R14, 0x0 ;  /* 0x00000000000e7802 */ /* 0x000fe20000000f00 */
[----:B------:R-:W-:Y:S01]  /*db10*/  ULDC.64 UR4, c[0x4][0xf0] ;  /* 0x01003c0000047ab9 */ /* 0x000fe20000000a00 */
[----:B------:R-:W-:Y:S01]  /*db20*/  ULDC.64 UR6, c[0x4][0xf8] ;  /* 0x01003e0000067ab9 */ /* 0x000fe20000000a00 */
[----:B------:R-:W-:Y:S02]  /*db30*/  IMAD.U32 R4, RZ, RZ, UR4 ;  /* 0x00000004ff047e24 */ /* 0x000fe4000f8e00ff */
[----:B-----5:R-:W-:Y:S01]  /*db40*/  IMAD.U32 R5, RZ, RZ, UR5 ;  /* 0x00000005ff057e24 */ /* 0x020fe2000f8e00ff */
        /* <DEDUP_REMOVED lines=11> */
.L_x_6757:
        /* <DEDUP_REMOVED lines=12> */
.L_x_6756:
[----:B------:R-:W-:Y:S05]  /*dcc0*/  BSYNC B6 ;  /* 0x0000000000067941 */ /* 0x000fea0003800000 */
.L_x_6755:
[----:B-----5:R-:W-:Y:S01]  /*dcd0*/  SHF.R.S32.HI R4, RZ, 0x1f, R3 ;  /* 0x0000001fff047819 */ /* 0x020fe20000011403 */
[----:B------:R-:W-:Y:S01]  /*dce0*/  UIADD3 UR4, UP0, UR38, 0x70, URZ ;  /* 0x0000007026047890 */ /* 0x000fe2000ff1e03f */
[----:B------:R-:W0:Y:S01]  /*dcf0*/  LDC.64 R10, c[0x0][0xad8] ;  /* 0x0002b600ff0a7b82 */ /* 0x000e220000000a00 */
[----:B------:R1:W-:Y:S01]  /*dd00*/  STL.64 [R1+0xc0], R26 ;  /* 0x0000c01a01007387 */ /* 0x0003e20000100a00 */
[----:B------:R-:W-:Y:S01]  /*dd10*/  LEA.HI R4, R4, R3, RZ, 0x3 ;  /* 0x0000000304047211 */ /* 0x000fe200078f18ff */
[----:B------:R-:W-:Y:S01]  /*dd20*/  UIADD3.X UR5, URZ, UR37, URZ, UP0, !UPT ;  /* 0x000000253f057290 */ /* 0x000fe200087fe43f */
[----:B------:R-:W-:Y:S01]  /*dd30*/  IMAD.MOV.U32 R21, RZ, RZ, 0x20 ;  /* 0x00000020ff157424 */ /* 0x000fe200078e00ff */
[----:B------:R-:W-:Y:S01]  /*dd40*/  UIADD3 UR6, UP0, UR38, 0xb0, URZ ;  /* 0x000000b026067890 */ /* 0x000fe2000ff1e03f */
[C---:B------:R-:W-:Y:S01]  /*dd50*/  LOP3.LUT R6, R4.reuse, 0xfffffff8, RZ, 0xc0, !PT ;  /* 0xfffffff804067812 */ /* 0x040fe200078ec0ff */
[----:B------:R-:W-:Y:S01]  /*dd60*/  IMAD.U32 R8, RZ, RZ, UR4 ;  /* 0x00000004ff087e24 */ /* 0x000fe2000f8e00ff */
[----:B------:R-:W2:Y:S01]  /*dd70*/  LDC.64 R12, c[0x0][0xae0] ;  /* 0x0002b800ff0c7b82 */ /* 0x000ea20000000a00 */
[----:B------:R-:W-:Y:S01]  /*dd80*/  UIADD3 UR4, UP1, UR38, 0xa0, URZ ;  /* 0x000000a026047890 */ /* 0x000fe2000ff3e03f */
[----:B------:R-:W-:Y:S01]  /*dd90*/  IMAD.MOV.U32 R20, RZ, RZ, 0x10 ;  /* 0x00000010ff147424 */ /* 0x000fe200078e00ff */
[----:B------:R-:W-:Y:S01]  /*dda0*/  UIADD3.X UR7, URZ, UR37, URZ, UP0, !UPT ;  /* 0x000000253f077290 */ /* 0x000fe200087fe43f */
[----:B------:R-:W-:Y:S01]  /*ddb0*/  IMAD.IADD R15, R3, 0x1, -R6 ;  /* 0x00000001030f7824 */ /* 0x000fe200078e0a06 */
[----:B------:R-:W-:Y:S01]  /*ddc0*/  STL.64 [R1+0xb0], R192 ;  /* 0x0000b0c001007387 */ /* 0x000fe20000100a00 */
[----:B------:R-:W-:-:S02]  /*ddd0*/  IMAD.SHL.U32 R6, R4, 0x40, RZ ;  /* 0x0000004004067824 */ /* 0x000fc400078e00ff */
[C---:B------:R-:W-:Y:S01]  /*dde0*/  IMAD.SHL.U32 R3, R15.reuse, 0x40, RZ ;  /* 0x000000400f037824 */ /* 0x040fe200078e00ff */
[----:B-1----:R-:W1:Y:S01]  /*ddf0*/  LDC R26, c[0x0][0xad4] ;  /* 0x0002b500ff1a7b82 */ /* 0x002e620000000800 */
[----:B------:R-:W-:Y:S01]  /*de00*/  LOP3.LUT P0, RZ, R15, 0x2, RZ, 0xc0, !PT ;  /* 0x000000020fff7812 */ /* 0x000fe2000780c0ff */
[----:B------:R-:W-:Y:S01]  /*de10*/  STL.U8 [R1+0xc8], RZ ;  /* 0x0000c8ff01007387 */ /* 0x000fe20000100000 */
[----:B------:R-:W-:Y:S01]  /*de20*/  LOP3.LUT R7, R6, 0xfffffe00, RZ, 0xc0, !PT ;  /* 0xfffffe0006077812 */ /* 0x000fe200078ec0ff */
[----:B------:R-:W-:Y:S01]  /*de30*/  IMAD.MOV.U32 R6, RZ, RZ, R28 ;  /* 0x000000ffff067224 */ /* 0x000fe200078e001c */
[----:B------:R-:W-:Y:S01]  /*de40*/  LOP3.LUT R4, R3, 0x1c0, RZ, 0xc0, !PT ;  /* 0x000001c003047812 */ /* 0x000fe200078ec0ff */
[----:B------:R-:W-:Y:S01]  /*de50*/  STL.U8 [R1+0xfc], RZ ;  /* 0x0000fcff01007387 */ /* 0x000fe20000100000 */
[----:B------:R-:W-:Y:S01]  /*de60*/  LOP3.LUT P1, RZ, R15, 0x4, RZ, 0xc0, !PT ;  /* 0x000000040fff7812 */ /* 0x000fe2000782c0ff */
[----:B------:R-:W-:Y:S01]  /*de70*/  IMAD R0, R0, 0x400, R7 ;  /* 0x0000040000007824 */ /* 0x000fe200078e0207 */
[----:B------:R-:W-:Y:S01]  /*de80*/  LOP3.LUT R3, R4, 0x8, R5, 0xf8, !PT ;  /* 0x0000000804037812 */ /* 0x000fe200078ef805 */
[----:B------:R-:W-:Y:S01]  /*de90*/  IMAD.U32 R5, RZ, RZ, UR5 ;  /* 0x00000005ff057e24 */ /* 0x000fe2000f8e00ff */
[----:B------:R-:W-:Y:S01]  /*dea0*/  SHF.R.U32.HI R4, RZ, 0x3, R4 ;  /* 0x00000003ff047819 */ /* 0x000fe20000011604 */
[----:B------:R-:W-:Y:S01]  /*deb0*/  IMAD.MOV.U32 R7, RZ, RZ, R29 ;  /* 0x000000ffff077224 */ /* 0x000fe200078e001d */
[----:B------:R-:W-:Y:S01]  /*dec0*/  UIADD3.X UR5, URZ, UR37, URZ, UP1, !UPT ;  /* 0x000000253f057290 */ /* 0x000fe20008ffe43f */
[----:B------:R-:W3:Y:S01]  /*ded0*/  LDC R30, c[0x0][0x450] ;  /* 0x00011400ff1e7b82 */ /* 0x000ee20000000800 */
[----:B------:R-:W-:Y:S01]  /*dee0*/  LOP3.LUT R3, R3, R4, RZ, 0x3c, !PT ;  /* 0x0000000403037212 */ /* 0x000fe200078e3cff */
[----:B------:R-:W-:Y:S01]  /*def0*/  IMAD.MOV.U32 R4, RZ, RZ, R8 ;  /* 0x000000ffff047224 */ /* 0x000fe200078e0008 */
[----:B------:R-:W-:Y:S01]  /*df00*/  SEL R21, R21, 0xffffffe0, !P1 ;  /* 0xffffffe015157807 */ /* 0x000fe20004800000 */
[----:B0-----:R-:W-:Y:S01]  /*df10*/  IMAD.MOV.U32 R27, RZ, RZ, R10 ;  /* 0x000000ffff1b7224 */ /* 0x001fe200078e000a */
[----:B------:R-:W-:Y:S01]  /*df20*/  SEL R20, R20, 0xfffffff0, !P0 ;  /* 0xfffffff014147807 */ /* 0x000fe20004000000 */
[----:B------:R-:W-:Y:S01]  /*df30*/  IMAD.IADD R0, R0, 0x1, R3 ;  /* 0x0000000100007824 */ /* 0x000fe200078e0203 */
[----:B------:R0:W-:Y:S01]  /*df40*/  STL.128 [R1+0x100], R4 ;  /* 0x0001000401007387 */ /* 0x0001e20000100c00 */
[----:B------:R-:W4:Y:S01]  /*df50*/  LDC.64 R8, c[0x0][0x448] ;  /* 0x00011200ff087b82 */ /* 0x000f220000000a00 */
[----:B------:R-:W-:-:S02]  /*df60*/  IMAD.MOV.U32 R3, RZ, RZ, 0x2 ;  /* 0x00000002ff037424 */ /* 0x000fc400078e00ff */
[----:B------:R-:W-:Y:S01]  /*df70*/  STL.64 [R1+0xa0], R20 ;  /* 0x0000a01401007387 */ /* 0x000fe20000100a00 */
[----:B------:R-:W-:Y:S02]  /*df80*/  IMAD.U32 R28, RZ, RZ, UR6 ;  /* 0x00000006ff1c7e24 */ /* 0x000fe4000f8e00ff */
[----:B------:R-:W-:Y:S01]  /*df90*/  IMAD.U32 R29, RZ, RZ, UR7 ;  /* 0x00000007ff1d7e24 */ /* 0x000fe2000f8e00ff */
[----:B-1----:R-:W-:Y:S01]  /*dfa0*/  STL.128 [R1+0xd0], R24 ;  /* 0x0000d01801007387 */ /* 0x002fe20000100c00 */
[----:B------:R-:W-:Y:S02]  /*dfb0*/  VIADD R34, R33, 0xffffff80 ;  /* 0xffffff8021227836 */ /* 0x000fe40000000000 */
[----:B------:R-:W-:Y:S01]  /*dfc0*/  IMAD.U32 R33, RZ, RZ, UR38 ;  /* 0x00000026ff217e24 */ /* 0x000fe2000f8e00ff */
[----:B------:R-:W-:Y:S01]  /*dfd0*/  STL.U8 [R1+0x118], RZ ;  /* 0x000118ff01007387 */ /* 0x000fe20000100000 */
[----:B------:R-:W-:Y:S02]  /*dfe0*/  IMAD.U32 R35, RZ, RZ, UR38 ;  /* 0x00000026ff237e24 */ /* 0x000fe4000f8e00ff */
[----:B0-----:R-:W-:Y:S01]  /*dff0*/  IMAD.WIDE.U32 R4, R0, R3, UR44 ;  /* 0x0000002c00047e25 */ /* 0x001fe2000f8e0003 */
[----:B------:R0:W-:Y:S01]  /*e000*/  STL.64 [R1+0xb8], R28 ;  /* 0x0000b81c01007387 */ /* 0x0001e20000100a00 */
[----:B------:R-:W-:-:S02]  /*e010*/  IADD3 R33, P1, R33, 0x118, RZ ;  /* 0x0000011821217810 */ /* 0x000fc40007f3e0ff */
[----:B------:R-:W-:Y:S01]  /*e020*/  IMAD.U32 R6, RZ, RZ, UR4 ;  /* 0x00000004ff067e24 */ /* 0x000fe2000f8e00ff */
[----:B------:R-:W-:Y:S01]  /*e030*/  IADD3 R14, P2, R4, 0x36400, RZ ;  /* 0x00036400040e7810 */ /* 0x000fe20007f5e0ff */
[----:B------:R-:W-:Y:S01]  /*e040*/  IMAD.U32 R7, RZ, RZ, UR5 ;  /* 0x00000005ff077e24 */ /* 0x000fe2000f8e00ff */
[----:B------:R-:W-:Y:S01]  /*e050*/  ULDC UR4, c[0x0][0x3f4] ;  /* 0x0000fd0000047ab9 */ /* 0x000fe20000000800 */
[----:B------:R-:W-:Y:S01]  /*e060*/  IMAD.MOV.U32 R4, RZ, RZ, RZ ;  /* 0x000000ffff047224 */ /* 0x000fe200078e00ff */
[----:B----4-:R-:W-:Y:S01]  /*e070*/  STL.64 [R1+0xf0], R8 ;  /* 0x0000f00801007387 */ /* 0x010fe20000100a00 */
[----:B------:R-:W-:Y:S01]  /*e080*/  IMAD.X R15, RZ, RZ, R5, P2 ;  /* 0x000000ffff0f7224 */ /* 0x000fe200010e0605 */
[----:B------:R-:W-:Y:S01]  /*e090*/  ISETP.LT.AND P0, PT, RZ, UR4, PT ;  /* 0x00000004ff007c0c */ /* 0x000fe2000bf01270 */
[----:B------:R-:W-:Y:S01]  /*e0a0*/  IMAD.MOV.U32 R5, RZ, RZ, R11 ;  /* 0x000000ffff057224 */ /* 0x000fe200078e000b */
[----:B------:R2:W-:Y:S01]  /*e0b0*/  STL.64 [R1+0x110], R6 ;  /* 0x0001100601007387 */ /* 0x0005e20000100a00 */
[----:B0-----:R-:W-:Y:S01]  /*e0c0*/  IMAD.U32 R29, RZ, RZ, UR38 ;  /* 0x00000026ff1d7e24 */ /* 0x001fe2000f8e00ff */
[----:B------:R-:W-:Y:S01]  /*e0d0*/  IADD3 R35, P5, R35, 0xb8, RZ ;  /* 0x000000b823237810 */ /* 0x000fe20007fbe0ff */
[----:B------:R-:W-:Y:S01]  /*e0e0*/  IMAD.U32 R28, RZ, RZ, UR38 ;  /* 0x00000026ff1c7e24 */ /* 0x000fe2000f8e00ff */
[----:B------:R-:W-:Y:S01]  /*e0f0*/  STL.64 [R1+0xa8], R14 ;  /* 0x0000a80e01007387 */ /* 0x000fe20000100a00 */
[----:B------:R-:W-:Y:S01]  /*e100*/  IMAD.X R48, RZ, RZ, UR37, P1 ;  /* 0x00000025ff307e24 */ /* 0x000fe200088e06ff */
[----:B------:R-:W-:Y:S01]  /*e110*/  IADD3 R29, P2, R29, 0xfc, RZ ;  /* 0x000000fc1d1d7810 */ /* 0x000fe20007f5e0ff */
[----:B------:R-:W-:Y:S01]  /*e120*/  IMAD.X R57, RZ, RZ, UR37, P5 ;  /* 0x00000025ff397e24 */ /* 0x000fe2000a8e06ff */
[----:B---3--:R0:W-:Y:S01]  /*e130*/  STL [R1+0xf8], R30 ;  /* 0x0000f81e01007387 */ /* 0x0081e20000100800 */
[----:B------:R-:W-:-:S02]  /*e140*/  IADD3 R28, P3, R28, 0xcc, RZ ;  /* 0x000000cc1c1c7810 */ /* 0x000fc40007f7e0ff */
[----:B------:R-:W-:Y:S01]  /*e150*/  IMAD.X R42, RZ, RZ, UR37, P2 ;  /* 0x00000025ff2a7e24 */ /* 0x000fe200090e06ff */
[----:B------:R-:W-:Y:S01]  /*e160*/  STL [R1+0x414], R34 ;  /* 0x0004142201007387 */ /* 0x000fe20000100800 */
[----:B--2---:R-:W-:Y:S02]  /*e170*/  IMAD.MOV.U32 R6, RZ, RZ, R12 ;  /* 0x000000ffff067224 */ /* 0x004fe400078e000c */
[----:B------:R-:W-:Y:S01]  /*e180*/  IMAD.MOV.U32 R7, RZ, RZ, R13 ;  /* 0x000000ffff077224 */ /* 0x000fe200078e000d */
[----:B------:R1:W-:Y:S01]  /*e190*/  STL [R1+0xcc], R34 ;  /* 0x0000cc2201007387 */ /* 0x0003e20000100800 */
[----:B------:R-:W-:Y:S02]  /*e1a0*/  IMAD.X R39, RZ, RZ, UR37, P3 ;  /* 0x00000025ff277e24 */ /* 0x000fe400098e06ff */
[----:B0-----:R-:W-:Y:S01]  /*e1b0*/  IMAD.U32 R30, RZ, RZ, UR38 ;  /* 0x00000026ff1e7e24 */ /* 0x001fe2000f8e00ff */
[----:B------:R0:W-:Y:S04]  /*e1c0*/  STL.128 [R1+0xe0], R4 ;  /* 0x0000e00401007387 */ /* 0x0001e80000100c00 */
[----:B------:R-:W-:Y:S01]  /*e1d0*/  IADD3 R30, P4, R30, 0xc8, RZ ;  /* 0x000000c81e1e7810 */ /* 0x000fe20007f9e0ff */
[----:B-1----:R-:W-:-:S04]  /*e1e0*/  IMAD.U32 R34, RZ, RZ, UR38 ;  /* 0x00000026ff227e24 */ /* 0x002fc8000f8e00ff */
[----:B------:R-:W-:Y:S01]  /*e1f0*/  IMAD.X R47, RZ, RZ, UR37, P4 ;  /* 0x00000025ff2f7e24 */ /* 0x000fe2000a0e06ff */
[----:B------:R-:W-:-:S05]  /*e200*/  IADD3 R34, P6, R34, 0x100, RZ ;  /* 0x0000010022227810 */ /* 0x000fca0007fde0ff */
[----:B------:R-:W-:Y:S01]  /*e210*/  IMAD.X R55, RZ, RZ, UR37, P6 ;  /* 0x00000025ff377e24 */ /* 0x000fe2000b0e06ff */
[----:B0-----:R-:W-:Y:S07]  /*e220*/  @P0 BRA `(.L_x_6758) ;  /* 0x0000000000400947 */ /* 0x001fee0003800000 */
        /* <DEDUP_REMOVED lines=10> */
.L_x_6761:
[----:B-1----:R1:W2:Y:S02]  /*e2d0*/  SYNCS.PHASECHK.TRANS64.TRYWAIT P0, [R2+URZ+0x38800], R3 ;  /* 0x03880003020075a7 */ /* 0x0022a4000800017f */
[----:B--2---:R-:W-:Y:S05]  /*e2e0*/  @!P0 NANOSLEEP.SYNCS 0x989680 ;  /* 0x009896800000895d */ /* 0x004fea0003900000 */
[----:B------:R-:W2:Y:S02]  /*e2f0*/  @!P0 SYNCS.PHASECHK.TRANS64 P0, [R2+URZ+0x38800], R3 ;  /* 0x03880003020085a7 */ /* 0x000ea4000800007f */
[----:B--2---:R-:W-:Y:S05]  /*e300*/  @!P0 BRA `(.L_x_6761) ;  /* 0xfffffffc00f08947 */ /* 0x004fea000383ffff */
.L_x_6760:
[----:B------:R-:W-:Y:S05]  /*e310*/  BSYNC B0 ;  /* 0x0000000000007941 */ /* 0x000fea0003800000 */
.L_x_6759:
[----:B------:R-:W-:Y:S05]  /*e320*/  BRA `(.L_x_6762) ;  /* 0x0000002c00187947 */ /* 0x000fea0003800000 */
.L_x_6758:
[----:B------:R-:W-:Y:S01]  /*e330*/  LOP3.LUT P0, RZ, R58, 0x3ff, RZ, 0xc0, !PT ;  /* 0x000003ff3aff7812 */ /* 0x000fe2000780c0ff */
[----:B------:R-:W-:Y:S01]  /*e340*/  ULDC.64 UR4, c[0x0][0x3f8] ;  /* 0x0000fe0000047ab9 */ /* 0x000fe20000000a00 */
[----:B------:R-:W-:Y:S01]  /*e350*/  SHF.R.S32.HI R0, RZ, 0x1f, R36 ;  /* 0x0000001fff007819 */ /* 0x000fe20000011424 */
[----:B------:R-:W-:Y:S01]  /*e360*/  ULDC.64 UR6, c[0x0][0x408] ;  /* 0x0001020000067ab9 */ /* 0x000fe20000000a00 */
[----:B------:R-:W-:Y:S01]  /*e370*/  IMAD.WIDE.U32 R26, R36, UR4, RZ ;  /* 0x00000004241a7c25 */ /* 0x000fe2000f8e00ff */
[----:B------:R-:W-:Y:S03]  /*e380*/  BSSY B6, `(.L_x_6763) ;  /* 0x0000019000067945 */ /* 0x000fe60003800000 */
        /* <DEDUP_REMOVED lines=24> */
.L_x_6764:
[----:B------:R-:W-:Y:S05]  /*e510*/  BSYNC B6 ;  /* 0x0000000000067941 */ /* 0x000fea0003800000 */
.L_x_6763:
[----:B------:R-:W2:Y:S01]  /*e520*/  LDL R0, [R1+0x50] ;  /* 0x0000500001007983 */ /* 0x000ea20000100800 */
[----:B------:R-:W-:Y:S01]  /*e530*/  ULDC.U8 UR4, c[0x0][0x410] ;  /* 0x0001040000047ab9 */ /* 0x000fe20000000000 */
[----:B------:R-:W-:Y:S01]  /*e540*/  BSSY B0, `(.L_x_6765) ;  /* 0x000029c000007945 */ /* 0x000fe20003800000 */
[----:B------:R-:W-:Y:S01]  /*e550*/  ISETP.NE.AND P0, PT, RZ, UR4, PT ;  /* 0x00000004ff007c0c */ /* 0x000fe2000bf05270 */
[----:B--2---:R-:W-:-:S12]  /*e560*/  IMAD R0, R0, 0x40, R155 ;  /* 0x0000004000007824 */ /* 0x004fd800078e029b */
[----:B------:R-:W-:Y:S05]  /*e570*/  @!P0 BRA `(.L_x_6766) ;  /* 0x0000001400708947 */ /* 0x000fea0003800000 */
[----:B------:R-:W2:Y:S01]  /*e580*/  LDL R20, [R1+0x418] ;  /* 0x0004180001147983 */ /* 0x000ea20000100800 */
[----:B------:R-:W0:Y:S01]  /*e590*/  LDC R71, c[0x0][0x448] ;  /* 0x00011200ff477b82 */ /* 0x000e220000000800 */
[----:B------:R-:W-:Y:S01]  /*e5a0*/  ULDC.64 UR4, c[0x0][0x3f8] ;  /* 0x0000fe0000047ab9 */ /* 0x000fe20000000a00 */
[----:B------:R-:W-:Y:S01]  /*e5b0*/  ULDC.64 UR6, c[0x0][0x408] ;  /* 0x0001020000067ab9 */ /* 0x000fe20000000a00 */
[----:B------:R-:W-:Y:S02]  /*e5c0*/  IMAD.MOV.U32 R27, RZ, RZ, R25 ;  /* 0x000000ffff1b7224 */ /* 0x000fe400078e0019 */
[----:B------:R-:W-:Y:S01]  /*e5d0*/  IMAD.MOV.U32 R59, RZ, RZ, R65 ;  /* 0x000000ffff3b7224 */ /* 0x000fe200078e0041 */
[----:B0-----:R-:W-:-:S13]  /*e5e0*/  ISETP.NE.AND P0, PT, R71, 0x1, PT ;  /* 0x000000014700780c */ /* 0x001fda0003f05270 */
[----:B------:R-:W0:Y:S08]  /*e5f0*/  @P0 LDC R4, c[0x0][0x44c] ;  /* 0x00011300ff040b82 */ /* 0x000e300000000800 */
[----:B------:R-:W1:Y:S01]  /*e600*/  @P0 LDC R5, c[0x0][0x450] ;  /* 0x00011400ff050b82 */ /* 0x000e620000000800 */
[----:B--2---:R-:W-:-:S04]  /*e610*/  IMAD R3, R20, 0x20, R0 ;  /* 0x0000002014037824 */ /* 0x004fc800078e0200 */
        /* <DEDUP_REMOVED lines=23> */
.L_x_7073:
        /* <DEDUP_REMOVED lines=8> */
[----:B------:R-:W3:Y:S01]  /*e810*/  LDL R11, [R1+0x424] ;  /* 0x00042400010b7983 */ /* 0x000ee20000100800 */
[----:B------:R-:W-:Y:S01]  /*e820*/  ULDC UR4, c[0x0][0x3f4] ;  /* 0x0000fd0000047ab9 */ /* 0x000fe20000000800 */
[----:B--2---:R-:W-:Y:S01]  /*e830*/  IMAD.MOV.U32 R4, RZ, RZ, R6 ;  /* 0x000000ffff047224 */ /* 0x004fe200078e0006 */
[----:B------:R-:W-:Y:S01]  /*e840*/  ISETP.GE.AND P2, PT, R152, UR4, PT ;  /* 0x0000000498007c0c */ /* 0x000fe2000bf46270 */
[----:B-1----:R-:W-:Y:S01]  /*e850*/  IMAD.MOV.U32 R5, RZ, RZ, R3 ;  /* 0x000000ffff057224 */ /* 0x002fe200078e0003 */
[----:B------:R-:W-:Y:S02]  /*e860*/  ISETP.GE.AND P3, PT, R160, UR4, PT ;  /* 0x00000004a0007c0c */ /* 0x000fe4000bf66270 */
[----:B------:R-:W-:-:S09]  /*e870*/  CS2R R58, SRZ ;  /* 0x00000000003a7805 */ /* 0x000fd2000001ff00 */
[----:B------:R-:W-:-:S04]  /*e880*/  @!P2 IMAD.WIDE R4, R152, 0x2, R4 ;  /* 0x000000029804a825 */ /* 0x000fc800078e0204 */
[----:B------:R-:W-:Y:S01]  /*e890*/  @!P3 IMAD.SHL.U32 R9, R160, 0x2, RZ ;  /* 0x00000002a009b824 */ /* 0x000fe200078e00ff */
[----:B------:R1:W5:Y:S01]  /*e8a0*/  @!P2 LD.E.64 R58, desc[UR46][R4.64] ;  /* 0x0000002e043aa980 */ /* 0x000362000c101b00 */
[----:B------:R-:W-:Y:S02]  /*e8b0*/  CS2R R64, SRZ ;  /* 0x0000000000407805 */ /* 0x000fe4000001ff00 */
[----:B------:R-:W-:Y:S02]  /*e8c0*/  CS2R R26, SRZ ;  /* 0x00000000001a7805 */ /* 0x000fe4000001ff00 */
[----:B------:R-:W-:Y:S02]  /*e8d0*/  CS2R R24, SRZ ;  /* 0x0000000000187805 */ /* 0x000fe4000001ff00 */
[-C--:B-1----:R-:W-:Y:S02]  /*e8e0*/  @!P3 IADD3 R4, P0, R6, R9.reuse, RZ ;  /* 0x000000090604b210 */ /* 0x082fe40007f1e0ff */
[----:B----4-:R-:W-:Y:S01]  /*e8f0*/  @!P3 IADD3 R6, P1, R8, R9, RZ ;  /* 0x000000090806b210 */ /* 0x010fe20007f3e0ff */
[----:B---3--:R-:W-:-:S02]  /*e900*/  IMAD.MOV.U32 R9, RZ, RZ, R7 ;  /* 0x000000ffff097224 */ /* 0x008fc400078e0007 */
[----:B------:R-:W-:-:S05]  /*e910*/  @!P2 IMAD.WIDE R8, R152, 0x2, R8 ;  /* 0x000000029808a825 */ /* 0x000fca00078e0208 */
[----:B------:R1:W5:Y:S01]  /*e920*/  @!P2 LD.E.64 R64, desc[UR46][R8.64] ;  /* 0x0000002e0840a980 */ /* 0x000362000c101b00 */
[----:B------:R-:W-:-:S05]  /*e930*/  @!P3 SHF.L.U64.HI R12, R160, 0x1, R11 ;  /* 0x00000001a00cb819 */ /* 0x000fca000001020b */
[--C-:B------:R-:W-:Y:S02]  /*e940*/  @!P3 IMAD.X R5, R3, 0x1, R12.reuse, P0 ;  /* 0x000000010305b824 */ /* 0x100fe400000e060c */
[----:B------:R-:W-:-:S03]  /*e950*/  @!P3 IMAD.X R7, R7, 0x1, R12, P1 ;  /* 0x000000010707b824 */ /* 0x000fc600008e060c */
[----:B------:R1:W5:Y:S04]  /*e960*/  @!P3 LD.E.64 R26, desc[UR46][R4.64] ;  /* 0x0000002e041ab980 */ /* 0x000368000c101b00 */
[----:B------:R1:W5:Y:S02]  /*e970*/  @!P3 LD.E.64 R24, desc[UR46][R6.64] ;  /* 0x0000002e0618b980 */ /* 0x000364000c101b00 */
.L_x_6769:
[----:B------:R-:W-:Y:S05]  /*e980*/  BSYNC B1 ;  /* 0x0000000000017941 */ /* 0x000fea0003800000 */
.L_x_6768:
[----:B-1---5:R-:W-:Y:S01]  /*e990*/  IMAD.MOV.U32 R3, RZ, RZ, R26 ;  /* 0x000000ffff037224 */ /* 0x022fe200078e001a */
[----:B------:R-:W-:Y:S01]  /*e9a0*/  UMOV UR4, 0xffffffff ;  /* 0xffffffff00047882 */ /* 0x000fe20000000000 */
[----:B------:R-:W-:Y:S01]  /*e9b0*/  IMAD.MOV.U32 R4, RZ, RZ, R27 ;  /* 0x000000ffff047224 */ /* 0x000fe200078e001b */
[----:B------:R-:W-:Y:S01]  /*e9c0*/  CS2R R20, SRZ ;  /* 0x0000000000147805 */ /* 0x000fe2000001ff00 */
[----:B------:R-:W-:Y:S01]  /*e9d0*/  IMAD.MOV.U32 R5, RZ, RZ, R58 ;  /* 0x000000ffff057224 */ /* 0x000fe200078e003a */
        /* <DEDUP_REMOVED lines=13> */
[----:B------:R-:W-:Y:S06]  /*eab0*/  BRA.DIV UR4, `(.L_x_6770) ;  /* 0x0000026a04507947 */ /* 0x000fec000b800000 */
[----:B------:R1:W2:Y:S04]  /*eac0*/  SHFL.IDX PT, R3, R36, 0x1, 0x1c1f ;  /* 0x003c1f0024037f89 */ /* 0x0002a800000e0000 */
[----:B------:R1:W0:Y:S04]  /*ead0*/  SHFL.IDX PT, R6, R10, 0x1, 0x1c1f ;  /* 0x003c1f000a067f89 */ /* 0x00022800000e0000 */
[----:B---3--:R1:W3:Y:S04]  /*eae0*/  SHFL.IDX PT, R7, R67, 0x1, 0x1c1f ;  /* 0x003c1f0043077f89 */ /* 0x0082e800000e0000 */
[----:B------:R1:W0:Y:S02]  /*eaf0*/  SHFL.IDX PT, R14, R66, 0x1, 0x1c1f ;  /* 0x003c1f00420e7f89 */ /* 0x00022400000e0000 */
.L_x_7079:
[----:B------:R-:W5:Y:S01]  /*eb00*/  LDL R5, [R1+0x1cc] ;  /* 0x0001cc0001057983 */ /* 0x000f620000100800 */
[----:B------:R-:W-:Y:S01]  /*eb10*/  VIADD R0, R0, 0x20 ;  /* 0x0000002000007836 */ /* 0x000fe20000000000 */
[----:B------:R-:W-:Y:S01]  /*eb20*/  BSSY B1, `(.L_x_6771) ;  /* 0x0000022000017945 */ /* 0x000fe20003800000 */
[----:B01----:R-:W-:Y:S02]  /*eb30*/  CS2R R10, SRZ ;  /* 0x00000000000a7805 */ /* 0x003fe4000001ff00 */
[----:B----4-:R-:W-:Y:S02]  /*eb40*/  CS2R R8, SRZ ;  /* 0x0000000000087805 */ /* 0x010fe4000001ff00 */
[----:B------:R-:W-:Y:S02]  /*eb50*/  CS2R R12, SRZ ;  /* 0x00000000000c7805 */ /* 0x000fe4000001ff00 */
[----:B------:R-:W-:Y:S02]  /*eb60*/  ISETP.GE.AND P0, PT, R0, R71, PT ;  /* 0x000000470000720c */ /* 0x000fe40003f06270 */
[----:B-----5:R-:W-:-:S04]  /*eb70*/  LEA.HI R4, R5, R5, RZ, 0x1 ;  /* 0x0000000505047211 */ /* 0x020fc800078f08ff */
[----:B------:R-:W-:-:S05]  /*eb80*/  LOP3.LUT R4, R4, 0xfffffffe, RZ, 0xc0, !PT ;  /* 0xfffffffe04047812 */ /* 0x000fca00078ec0ff */
[----:B------:R-:W-:-:S05]  /*eb90*/  IMAD.IADD R4, R5, 0x1, -R4 ;  /* 0x0000000105047824 */ /* 0x000fca00078e0a04 */
[----:B------:R-:W-:Y:S01]  /*eba0*/  SHF.L.U32 R67, R4, 0x1f, RZ ;  /* 0x0000001f04437819 */ /* 0x000fe200000006ff */
[----:B------:R-:W-:Y:S06]  /*ebb0*/  @P0 BRA `(.L_x_6772) ;  /* 0x0000000000600947 */ /* 0x000fec0003800000 */
[----:B------:R-:W4:Y:S01]  /*ebc0*/  LDL R15, [R1+0x424] ;  /* 0x00042400010f7983 */ /* 0x000f220000100800 */
[----:B------:R-:W-:Y:S01]  /*ebd0*/  ULDC UR4, c[0x0][0x3f4] ;  /* 0x0000fd0000047ab9 */ /* 0x000fe20000000800 */
[----:B------:R-:W-:Y:S01]  /*ebe0*/  IMAD.MOV.U32 R4, RZ, RZ, R6 ;  /* 0x000000ffff047224 */ /* 0x000fe200078e0006 */
[----:B------:R-:W-:Y:S01]  /*ebf0*/  ISETP.GE.AND P2, PT, R152, UR4, PT ;  /* 0x0000000498007c0c */ /* 0x000fe2000bf46270 */
[----:B--2---:R-:W-:Y:S01]  /*ec00*/  IMAD.MOV.U32 R5, RZ, RZ, R3 ;  /* 0x000000ffff057224 */ /* 0x004fe200078e0003 */
[----:B------:R-:W-:Y:S02]  /*ec10*/  ISETP.GE.AND P3, PT, R160, UR4, PT ;  /* 0x00000004a0007c0c */ /* 0x000fe4000bf66270 */
[----:B------:R-:W-:Y:S01]  /*ec20*/  CS2R R10, SRZ ;  /* 0x00000000000a7805 */ /* 0x000fe2000001ff00 */
[----:B------:R-:W-:-:S08]  /*ec30*/  IMAD.MOV.U32 R8, RZ, RZ, R14 ;  /* 0x000000ffff087224 */ /* 0x000fd000078e000e */
[----:B------:R-:W-:-:S04]  /*ec40*/  @!P2 IMAD.WIDE R4, R152, 0x2, R4 ;  /* 0x000000029804a825 */ /* 0x000fc800078e0204 */
[----:B------:R-:W-:Y:S01]  /*ec50*/  @!P3 IMAD.SHL.U32 R9, R160, 0x2, RZ ;  /* 0x00000002a009b824 */ /* 0x000fe200078e00ff */
[----:B------:R0:W5:Y:S01]  /*ec60*/  @!P2 LD.E.64 R10, desc[UR46][R4.64] ;  /* 0x0000002e040aa980 */ /* 0x000162000c101b00 */
[----:B------:R-:W-:Y:S02]  /*ec70*/  CS2R R12, SRZ ;  /* 0x00000000000c7805 */ /* 0x000fe4000001ff00 */
[----:B------:R-:W-:Y:S02]  /*ec80*/  CS2R R20, SRZ ;  /* 0x0000000000147805 */ /* 0x000fe4000001ff00 */
[-C--:B0-----:R-:W-:Y:S02]  /*ec90*/  @!P3 IADD3 R4, P0, R6, R9.reuse, RZ ;  /* 0x000000090604b210 */ /* 0x081fe40007f1e0ff */
[----:B------:R-:W-:Y:S01]  /*eca0*/  @!P3 IADD3 R6, P1, R14, R9, RZ ;  /* 0x000000090e06b210 */ /* 0x000fe20007f3e0ff */
[----:B---3--:R-:W-:Y:S01]  /*ecb0*/  IMAD.MOV.U32 R9, RZ, RZ, R7 ;  /* 0x000000ffff097224 */ /* 0x008fe200078e0007 */
[----:B----4-:R-:W-:Y:S01]  /*ecc0*/  @!P3 SHF.L.U64.HI R0, R160, 0x1, R15 ;  /* 0x00000001a000b819 */ /* 0x010fe2000001020f */
[----:B------:R-:W-:Y:S01]  /*ecd0*/  @!P2 IMAD.WIDE R14, R152, 0x2, R8 ;  /* 0x00000002980ea825 */ /* 0x000fe200078e0208 */
[----:B------:R-:W-:-:S03]  /*ece0*/  CS2R R8, SRZ ;  /* 0x0000000000087805 */ /* 0x000fc6000001ff00 */
[--C-:B------:R-:W-:Y:S01]  /*ecf0*/  @!P3 IMAD.X R5, R3, 0x1, R0.reuse, P0 ;  /* 0x000000010305b824 */ /* 0x100fe200000e0600 */
[----:B------:R0:W5:Y:S01]  /*ed00*/  @!P2 LD.E.64 R12, desc[UR46][R14.64] ;  /* 0x0000002e0e0ca980 */ /* 0x000162000c101b00 */
[----:B------:R-:W-:-:S03]  /*ed10*/  @!P3 IMAD.X R7, R7, 0x1, R0, P1 ;  /* 0x000000010707b824 */ /* 0x000fc600008e0600 */
[----:B------:R0:W5:Y:S04]  /*ed20*/  @!P3 LD.E.64 R20, desc[UR46][R4.64] ;  /* 0x0000002e0414b980 */ /* 0x000168000c101b00 */
[----:B------:R0:W5:Y:S02]  /*ed30*/  @!P3 LD.E.64 R8, desc[UR46][R6.64] ;  /* 0x0000002e0608b980 */ /* 0x000164000c101b00 */
.L_x_6772:
[----:B------:R-:W-:Y:S05]  /*ed40*/  BSYNC B1 ;  /* 0x0000000000017941 */ /* 0x000fea0003800000 */
.L_x_6771:
[----:B------:R-:W1:Y:S01]  /*ed50*/  SYNCS.PHASECHK.TRANS64.TRYWAIT P0, [R2+URZ+0x38800], R67 ;  /* 0x03880043020075a7 */ /* 0x000e62000800017f */
[----:B------:R-:W-:Y:S04]  /*ed60*/  BSSY B1, `(.L_x_6773) ;  /* 0x0000002000017945 */ /* 0x000fe80003800000 */
[----:B-1----:R-:W-:Y:S05]  /*ed70*/  @!P0 BRA `(.L_x_6774) ;  /* 0x0000026800108947 */ /* 0x002fea0003800000 */
.L_x_7080:
[----:B------:R-:W-:Y:S05]  /*ed80*/  BSYNC B1 ;  /* 0x0000000000017941 */ /* 0x000fea0003800000 */
.L_x_6773:
[----:B0-----:R-:W4:Y:S01]  /*ed90*/  LDL R5, [R1+0x50] ;  /* 0x0000500001057983 */ /* 0x001f220000100800 */
[C---:B------:R-:W-:Y:S01]  /*eda0*/  IMAD.SHL.U32 R0, R158.reuse, 0x40, RZ ;  /* 0x000000409e007824 */ /* 0x040fe200078e00ff */
[----:B------:R-:W-:Y:S01]  /*edb0*/  LOP3.LUT P1, RZ, R158, 0x4, RZ, 0xc0, !PT ;  /* 0x000000049eff7812 */ /* 0x000fe2000782c0ff */
[----:B-----5:R-:W-:Y:S01]  /*edc0*/  IMAD.MOV.U32 R4, RZ, RZ, R21 ;  /* 0x000000ffff047224 */ /* 0x020fe200078e0015 */
[----:B------:R-:W-:Y:S01]  /*edd0*/  BSSY B1, `(.L_x_6775) ;  /* 0x0000077000017945 */ /* 0x000fe20003800000 */
[----:B------:R-:W-:Y:S01]  /*ede0*/  IMAD.MOV.U32 R6, RZ, RZ, R8 ;  /* 0x000000ffff067224 */ /* 0x000fe200078e0008 */
[----:B--2---:R-:W-:-:S04]  /*edf0*/  LOP3.LUT R3, R0, 0x1c0, RZ, 0xc0, !PT ;  /* 0x000001c000037812 */ /* 0x004fc800078ec0ff */
[----:B------:R-:W-:Y:S02]  /*ee00*/  LOP3.LUT R0, R3, 0x18, R16, 0xf8, !PT ;  /* 0x0000001803007812 */ /* 0x000fe400078ef810 */
[----:B------:R-:W-:Y:S02]  /*ee10*/  SHF.R.U32.HI R3, RZ, 0x3, R3 ;  /* 0x00000003ff037819 */ /* 0x000fe40000011603 */
[----:B------:R-:W-:Y:S01]  /*ee20*/  PRMT R14, R6, 0x7610, R14 ;  /* 0x00007610060e7816 */ /* 0x000fe2000000000e */
[----:B------:R-:W-:Y:S01]  /*ee30*/  IMAD.MOV.U32 R6, RZ, RZ, R13 ;  /* 0x000000ffff067224 */ /* 0x000fe200078e000d */
[----:B------:R-:W-:-:S05]  /*ee40*/  LOP3.LUT R0, R0, R3, RZ, 0x3c, !PT ;  /* 0x0000000300007212 */ /* 0x000fca00078e3cff */
[----:B------:R-:W-:Y:S02]  /*ee50*/  IMAD R3, R223, 0x200, R0 ;  /* 0x00000200df037824 */ /* 0x000fe400078e0200 */
[----:B------:R-:W-:Y:S02]  /*ee60*/  IMAD.MOV.U32 R0, RZ, RZ, R20 ;  /* 0x000000ffff007224 */ /* 0x000fe400078e0014 */
[----:B-1----:R-:W-:Y:S02]  /*ee70*/  IMAD R2, R3, 0x2, R2 ;  /* 0x0000000203027824 */ /* 0x002fe400078e0202 */
[----:B------:R-:W-:Y:S01]  /*ee80*/  IMAD.MOV.U32 R3, RZ, RZ, R10 ;  /* 0x000000ffff037224 */ /* 0x000fe200078e000a */
[----:B------:R-:W-:Y:S01]  /*ee90*/  PRMT R0, R0, 0x5410, R4 ;  /* 0x0000541000007816 */ /* 0x000fe20000000004 */
[----:B------:R-:W-:Y:S02]  /*eea0*/  IMAD.MOV.U32 R4, RZ, RZ, R11 ;  /* 0x000000ffff047224 */ /* 0x000fe400078e000b */
[C---:B---3--:R-:W-:Y:S01]  /*eeb0*/  VIADD R7, R2.reuse, 0x20400 ;  /* 0x0002040002077836 */ /* 0x048fe20000000000 */
[----:B------:R-:W-:Y:S01]  /*eec0*/  PRMT R66, R3, 0x7610, R66 ;  /* 0x0000761003427816 */ /* 0x000fe20000000042 */
[----:B------:R-:W-:Y:S01]  /*eed0*/  VIADD R3, R2, 0x20440 ;  /* 0x0002044002037836 */ /* 0x000fe20000000000 */
[----:B------:R-:W-:Y:S01]  /*eee0*/  PRMT R15, R4, 0x7610, R15 ;  /* 0x00007610040f7816 */ /* 0x000fe2000000000f */
[----:B------:R-:W-:-:S02]  /*eef0*/  IMAD.MOV.U32 R4, RZ, RZ, R9 ;  /* 0x000000ffff047224 */ /* 0x000fc400078e0009 */
[----:B------:R-:W-:Y:S01]  /*ef00*/  @P1 VIADD R3, R7, 0xffffffc0 ;  /* 0xffffffc007031836 */ /* 0x000fe20000000000 */
[----:B------:R-:W-:Y:S02]  /*ef10*/  PRMT R15, R15, 0x5410, R6 ;  /* 0x000054100f0f7816 */ /* 0x000fe40000000006 */
[----:B------:R-:W-:Y:S01]  /*ef20*/  PRMT R14, R14, 0x5410, R4 ;  /* 0x000054100e0e7816 */ /* 0x000fe20000000004 */
[----:B----4-:R-:W-:-:S05]  /*ef30*/  IMAD R5, R5, -0x40, R71 ;  /* 0xffffffc005057824 */ /* 0x010fca00078e0247 */
[----:B------:R-:W-:Y:S01]  /*ef40*/  VIMNMX R36, R5, 0x40, PT ;  /* 0x0000004005247848 */ /* 0x000fe20003fe0100 */
[----:B------:R-:W-:-:S03]  /*ef50*/  IMAD.MOV.U32 R5, RZ, RZ, R12 ;  /* 0x000000ffff057224 */ /* 0x000fc600078e000c */
[----:B------:R-:W-:Y:S02]  /*ef60*/  ISETP.GE.AND P0, PT, R155, R36, PT ;  /* 0x000000249b00720c */ /* 0x000fe40003f06270 */
[----:B------:R-:W-:-:S11]  /*ef70*/  PRMT R80, R5, 0x7610, R80 ;  /* 0x0000761005507816 */ /* 0x000fd60000000050 */
[----:B------:R-:W-:Y:S05]  /*ef80*/  @P0 BRA `(.L_x_6776) ;  /* 0x00000004006c0947 */ /* 0x000fea0003800000 */
[----:B------:R-:W0:Y:S01]  /*ef90*/  LDC R5, c[0x0][0x3f4] ;  /* 0x0000fd00ff057b82 */ /* 0x000e220000000800 */
[----:B------:R-:W-:Y:S01]  /*efa0*/  BSSY B2, `(.L_x_6777) ;  /* 0x000002e000027945 */ /* 0x000fe20003800000 */
[-C--:B0-----:R-:W-:Y:S02]  /*efb0*/  ISETP.GE.AND P0, PT, R152, R5.reuse, PT ;  /* 0x000000059800720c */ /* 0x081fe40003f06270 */
[----:B------:R-:W-:-:S11]  /*efc0*/  ISETP.GE.AND P1, PT, R160, R5, PT ;  /* 0x00000005a000720c */ /* 0x000fd60003f26270 */
[----:B------:R-:W-:Y:S05]  /*efd0*/  @P0 BRA `(.L_x_6778) ;  /* 0x0000000000a80947 */ /* 0x000fea0003800000 */
        /* <DEDUP_REMOVED lines=9> */
[----:B0-----:R-:W-:-:S02]  /*f070*/  HADD2.F32 R64, -RZ, R7.H0_H0 ;  /* 0x20000007ff407230 */ /* 0x001fc40000004100 */
[----:B------:R-:W-:Y:S02]  /*f080*/  HADD2.F32 R65, -RZ, R7.H1_H1 ;  /* 0x30000007ff417230 */ /* 0x000fe40000004100 */
[--C-:B------:R-:W-:Y:S02]  /*f090*/  HADD2.F32 R7, -RZ, R4.reuse.H0_H0 ;  /* 0x20000004ff077230 */ /* 0x100fe40000004100 */
[----:B------:R-:W-:Y:S02]  /*f0a0*/  HADD2.F32 R4, -RZ, R4.H1_H1 ;  /* 0x30000004ff047230 */ /* 0x000fe40000004100 */
[C---:B------:R-:W-:Y:S01]  /*f0b0*/  FMUL.FTZ R73, R65.reuse, R72 ;  /* 0x0000004841497220 */ /* 0x040fe20000410000 */
[----:B------:R-:W-:Y:S01]  /*f0c0*/  FMUL.FTZ R65, R65, R70 ;  /* 0x0000004641417220 */ /* 0x000fe20000410000 */
[--C-:B------:R-:W-:Y:S02]  /*f0d0*/  HADD2.F32 R58, -RZ, R6.reuse.H0_H0 ;  /* 0x20000006ff3a7230 */ /* 0x100fe40000004100 */
[----:B------:R-:W-:Y:S01]  /*f0e0*/  FMUL.FTZ R74, R4, R71 ;  /* 0x00000047044a7220 */ /* 0x000fe20000410000 */
[----:B------:R-:W-:-:S02]  /*f0f0*/  HADD2.F32 R59, -RZ, R6.H1_H1 ;  /* 0x30000006ff3b7230 */ /* 0x000fc40000004100 */
[C---:B------:R-:W-:Y:S01]  /*f100*/  FFMA.FTZ R75, R64.reuse, R70, -R73 ;  /* 0x00000046404b7223 */ /* 0x040fe20000010849 */
[--C-:B------:R-:W-:Y:S02]  /*f110*/  HADD2.F32 R6, -RZ, R5.reuse.H0_H0 ;  /* 0x20000005ff067230 */ /* 0x100fe40000004100 */
[----:B------:R-:W-:Y:S01]  /*f120*/  FFMA.FTZ R76, R64, R72, R65 ;  /* 0x00000048404c7223 */ /* 0x000fe20000010041 */
[-C--:B------:R-:W-:Y:S01]  /*f130*/  FMUL.FTZ R70, R4, R67.reuse ;  /* 0x0000004304467220 */ /* 0x080fe20000410000 */
[C---:B------:R-:W-:Y:S01]  /*f140*/  FFMA.FTZ R74, R7.reuse, R67, -R74 ;  /* 0x00000043074a7223 */ /* 0x040fe2000001084a */
[----:B------:R-:W-:Y:S02]  /*f150*/  HADD2.F32 R5, -RZ, R5.H1_H1 ;  /* 0x30000005ff057230 */ /* 0x000fe40000004100 */
[--C-:B------:R-:W-:Y:S02]  /*f160*/  HADD2.F32 R67, -RZ, R79.reuse.H1_H1 ;  /* 0x3000004fff437230 */ /* 0x100fe40000004100 */
[----:B------:R-:W-:Y:S01]  /*f170*/  FFMA.FTZ R71, R7, R71, R70 ;  /* 0x0000004707477223 */ /* 0x000fe20000010046 */
[----:B------:R-:W-:-:S02]  /*f180*/  HADD2.F32 R64, -RZ, R79.H0_H0 ;  /* 0x2000004fff407230 */ /* 0x000fc40000004100 */
[----:B------:R-:W-:Y:S02]  /*f190*/  HADD2.F32 R65, -RZ, R77.H0_H0 ;  /* 0x2000004dff417230 */ /* 0x000fe40000004100 */
[C---:B------:R-:W-:Y:S01]  /*f1a0*/  FMUL.FTZ R73, R59.reuse, R67 ;  /* 0x000000433b497220 */ /* 0x040fe20000410000 */
[----:B------:R-:W-:Y:S02]  /*f1b0*/  HADD2.F32 R4, -RZ, R78.H0_H0 ;  /* 0x2000004eff047230 */ /* 0x000fe40000004100 */
[-C--:B------:R-:W-:Y:S01]  /*f1c0*/  FMUL.FTZ R72, R59, R64.reuse ;  /* 0x000000403b487220 */ /* 0x080fe20000410000 */
        /* <DEDUP_REMOVED lines=11> */
.L_x_6778:
[----:B------:R-:W-:Y:S05]  /*f280*/  BSYNC B2 ;  /* 0x0000000000027941 */ /* 0x000fea0003800000 */
.L_x_6777:
[----:B------:R-:W-:Y:S05]  /*f290*/  @P1 BRA `(.L_x_6776) ;  /* 0x0000000000a81947 */ /* 0x000fea0003800000 */
[----:B0-----:R-:W0:Y:S01]  /*f2a0*/  LDS.128 R4, [R3] ;  /* 0x0000000003047984 */ /* 0x001e220000000c00 */
[----:B------:R-:W-:Y:S01]  /*f2b0*/  SHF.R.U32.HI R64, RZ, 0x10, R25 ;  /* 0x00000010ff407819 */ /* 0x000fe20000011619 */
[--C-:B------:R-:W-:Y:S01]  /*f2c0*/  HADD2.F32 R58, -RZ, R69.reuse.H0_H0 ;  /* 0x20000045ff3a7230 */ /* 0x100fe20000004100 */
[--C-:B------:R-:W-:Y:S01]  /*f2d0*/  SHF.R.U32.HI R59, RZ, 0x10, R27.reuse ;  /* 0x00000010ff3b7819 */ /* 0x100fe2000001161b */
[----:B------:R-:W-:Y:S01]  /*f2e0*/  HADD2.F32 R69, -RZ, R69.H1_H1 ;  /* 0x30000045ff457230 */ /* 0x000fe20000004100 */
[----:B------:R-:W-:Y:S01]  /*f2f0*/  SHF.R.U64 R71, R26, 0x10, R27 ;  /* 0x000000101a477819 */ /* 0x000fe2000000121b */
[----:B------:R-:W-:Y:S01]  /*f300*/  HADD2.F32 R64, -RZ, R64.H0_H0 ;  /* 0x20000040ff407230 */ /* 0x000fe20000004100 */
[----:B------:R-:W-:Y:S01]  /*f310*/  SHF.R.U64 R67, R24, 0x10, R25 ;  /* 0x0000001018437819 */ /* 0x000fe20000001219 */
[----:B------:R-:W-:Y:S02]  /*f320*/  HADD2.F32 R59, -RZ, R59.H0_H0 ;  /* 0x2000003bff3b7230 */ /* 0x000fe40000004100 */
[----:B0-----:R-:W-:-:S02]  /*f330*/  HADD2.F32 R27, -RZ, R7.H1_H1 ;  /* 0x30000007ff1b7230 */ /* 0x001fc40000004100 */
[----:B------:R-:W-:Y:S02]  /*f340*/  HADD2.F32 R26, -RZ, R7.H0_H0 ;  /* 0x20000007ff1a7230 */ /* 0x000fe40000004100 */
[--C-:B------:R-:W-:Y:S02]  /*f350*/  HADD2.F32 R7, -RZ, R4.reuse.H0_H0 ;  /* 0x20000004ff077230 */ /* 0x100fe40000004100 */
[CC--:B------:R-:W-:Y:S01]  /*f360*/  FMUL.FTZ R65, R27.reuse, R64.reuse ;  /* 0x000000401b417220 */ /* 0x0c0fe20000410000 */
[----:B------:R-:W-:Y:S01]  /*f370*/  FMUL.FTZ R27, R27, R59 ;  /* 0x0000003b1b1b7220 */ /* 0x000fe20000410000 */
[----:B------:R-:W-:Y:S02]  /*f380*/  HADD2.F32 R4, -RZ, R4.H1_H1 ;  /* 0x30000004ff047230 */ /* 0x000fe40000004100 */
[--C-:B------:R-:W-:Y:S02]  /*f390*/  HADD2.F32 R24, -RZ, R6.reuse.H0_H0 ;  /* 0x20000006ff187230 */ /* 0x100fe40000004100 */
[----:B------:R-:W-:Y:S01]  /*f3a0*/  FFMA.FTZ R72, R26, R64, R27 ;  /* 0x000000401a487223 */ /* 0x000fe2000001001b */
[----:B------:R-:W-:-:S02]  /*f3b0*/  HADD2.F32 R25, -RZ, R6.H1_H1 ;  /* 0x30000006ff197230 */ /* 0x000fc40000004100 */
[----:B------:R-:W-:Y:S01]  /*f3c0*/  FMUL.FTZ R70, R4, R69 ;  /* 0x0000004504467220 */ /* 0x000fe20000410000 */
[--C-:B------:R-:W-:Y:S02]  /*f3d0*/  HADD2.F32 R27, -RZ, R68.reuse.H1_H1 ;  /* 0x30000044ff1b7230 */ /* 0x100fe40000004100 */
[----:B------:R-:W-:Y:S01]  /*f3e0*/  FFMA.FTZ R65, R26, R59, -R65 ;  /* 0x0000003b1a417223 */ /* 0x000fe20000010841 */
        /* <DEDUP_REMOVED lines=20> */
[----:B------:R1:W-:Y:S02]  /*f530*/  STS.128 [R3], R4 ;  /* 0x0000000403007388 */ /* 0x0003e40000000c00 */
.L_x_6776:
[----:B------:R-:W-:Y:S05]  /*f540*/  BSYNC B1 ;  /* 0x0000000000017941 */ /* 0x000fea0003800000 */
.L_x_6775:
[----:B01----:R-:W2:Y:S02]  /*f550*/  LDL R4, [R1+0x428] ;  /* 0x0004280001047983 */ /* 0x003ea40000100800 */
[----:B--2---:R-:W-:-:S13]  /*f560*/  ISETP.GE.AND P0, PT, R4, R36, PT ;  /* 0x000000240400720c */ /* 0x004fda0003f06270 */
        /* <DEDUP_REMOVED lines=25> */
[----:B------:R-:W-:Y:S02]  /*f700*/  HADD2.F32 R13, -RZ, R15.H1_H1 ;  /* 0x3000000fff0d7230 */ /* 0x000fe40000004100 */
[C---:B------:R-:W-:Y:S01]  /*f710*/  FMUL.FTZ R36, R4.reuse, R25 ;  /* 0x0000001904247220 */ /* 0x040fe20000410000 */
[----:B------:R-:W-:Y:S02]  /*f720*/  HADD2.F32 R6, -RZ, R5.H0_H0 ;  /* 0x20000005ff067230 */ /* 0x000fe40000004100 */
[-C--:B------:R-:W-:Y:S01]  /*f730*/  FMUL.FTZ R24, R4, R66.reuse ;  /* 0x0000004204187220 */ /* 0x080fe20000410000 */
[----:B------:R-:W-:Y:S02]  /*f740*/  HADD2.F32 R15, -RZ, R15.H0_H0 ;  /* 0x2000000fff0f7230 */ /* 0x000fe40000004100 */
[----:B------:R-:W-:Y:S01]  /*f750*/  FFMA.FTZ R36, R7, R66, -R36 ;  /* 0x0000004207247223 */ /* 0x000fe20000010824 */
[----:B------:R-:W-:-:S02]  /*f760*/  HADD2.F32 R5, -RZ, R5.H1_H1 ;  /* 0x30000005ff057230 */ /* 0x000fc40000004100 */
[----:B------:R-:W-:Y:S01]  /*f770*/  FFMA.FTZ R25, R7, R25, R24 ;  /* 0x0000001907197223 */ /* 0x000fe20000010018 */
        /* <DEDUP_REMOVED lines=11> */
[----:B------:R-:W-:-:S02]  /*f830*/  F2FP.F16.F32.PACK_AB R4, R25, R36 ;  /* 0x000000241904723e */ /* 0x000fc400000000ff */
[----:B------:R-:W-:Y:S02]  /*f840*/  F2FP.F16.F32.PACK_AB R6, R24, R27 ;  /* 0x0000001b1806723e */ /* 0x000fe400000000ff */
[----:B------:R-:W-:-:S05]  /*f850*/  F2FP.F16.F32.PACK_AB R5, R12, R5 ;  /* 0x000000050c05723e */ /* 0x000fca00000000ff */
[----:B------:R0:W-:Y:S02]  /*f860*/  STS.128 [R2+0x21400], R4 ;  /* 0x0214000402007388 */ /* 0x0001e40000000c00 */
.L_x_6781:
[----:B------:R-:W-:Y:S05]  /*f870*/  BSYNC B1 ;  /* 0x0000000000017941 */ /* 0x000fea0003800000 */
.L_x_6780:
[----:B------:R-:W-:Y:S05]  /*f880*/  @P1 BRA `(.L_x_6779) ;  /* 0x00000014009c1947 */ /* 0x000fea0003800000 */
[----:B0-----:R-:W0:Y:S01]  /*f890*/  LDS.128 R4, [R3+0x1000] ;  /* 0x0010000003047984 */ /* 0x001e220000000c00 */
        /* <DEDUP_REMOVED lines=21> */
[--C-:B------:R-:W-:Y:S02]  /*f9f0*/  HADD2.F32 R6, -RZ, R5.reuse.H0_H0 ;  /* 0x20000005ff067230 */ /* 0x100fe40000004100 */
[----:B------:R-:W-:Y:S01]  /*fa00*/  FMUL.FTZ R10, R8, R14 ;  /* 0x0000000e080a7220 */ /* 0x000fe20000410000 */
[----:B------:R-:W-:Y:S02]  /*fa10*/  HADD2.F32 R4, -RZ, R0.H1_H1 ;  /* 0x30000000ff047230 */ /* 0x000fe40000004100 */
[----:B------:R-:W-:Y:S01]  /*fa20*/  FFMA.FTZ R21, R2, R11, -R21 ;  /* 0x0000000b02157223 */ /* 0x000fe20000010815 */
[----:B------:R-:W-:-:S02]  /*fa30*/  HADD2.F32 R5, -RZ, R5.H1_H1 ;  /* 0x30000005ff057230 */ /* 0x000fc40000004100 */
[----:B------:R-:W-:Y:S01]  /*fa40*/  FFMA.FTZ R2, R2, R13, R15 ;  /* 0x0000000d02027223 */ /* 0x000fe2000001000f */
[----:B------:R-:W-:Y:S02]  /*fa50*/  HADD2.F32 R9, -RZ, R24.H0_H0 ;  /* 0x20000018ff097230 */ /* 0x000fe40000004100 */
[-C--:B------:R-:W-:Y:S01]  /*fa60*/  FMUL.FTZ R13, R8, R4.reuse ;  /* 0x00000004080d7220 */ /* 0x080fe20000410000 */
[----:B------:R-:W-:Y:S02]  /*fa70*/  HADD2.F32 R0, -RZ, R26.H0_H0 ;  /* 0x2000001aff007230 */ /* 0x000fe40000004100 */
[----:B------:R-:W-:Y:S01]  /*fa80*/  FFMA.FTZ R10, R7, R4, -R10 ;  /* 0x00000004070a7223 */ /* 0x000fe2000001080a */
[----:B------:R-:W-:Y:S01]  /*fa90*/  F2FP.F16.F32.PACK_AB R4, R2, R21 ;  /* 0x000000150204723e */ /* 0x000fe200000000ff */
[----:B------:R-:W-:Y:S01]  /*faa0*/  FMUL.FTZ R11, R5, R9 ;  /* 0x00000009050b7220 */ /* 0x000fe20000410000 */
[----:B------:R-:W-:Y:S01]  /*fab0*/  FFMA.FTZ R13, R7, R14, R13 ;  /* 0x0000000e070d7223 */ /* 0x000fe2000001000d */
[----:B------:R-:W-:Y:S01]  /*fac0*/  FMUL.FTZ R8, R5, R0 ;  /* 0x0000000005087220 */ /* 0x000fe20000410000 */
[----:B------:R-:W-:Y:S01]  /*fad0*/  F2FP.F16.F32.PACK_AB R7, R25, R20 ;  /* 0x000000141907723e */ /* 0x000fe200000000ff */
[----:B------:R-:W-:-:S02]  /*fae0*/  FFMA.FTZ R5, R6, R0, -R11 ;  /* 0x0000000006057223 */ /* 0x000fc4000001080b */
[----:B------:R-:W-:Y:S01]  /*faf0*/  FFMA.FTZ R8, R6, R9, R8 ;  /* 0x0000000906087223 */ /* 0x000fe20000010008 */
[----:B------:R-:W-:-:S04]  /*fb00*/  F2FP.F16.F32.PACK_AB R6, R13, R10 ;  /* 0x0000000a0d06723e */ /* 0x000fc800000000ff */
[----:B------:R-:W-:-:S05]  /*fb10*/  F2FP.F16.F32.PACK_AB R5, R8, R5 ;  /* 0x000000050805723e */ /* 0x000fca00000000ff */
[----:B------:R2:W-:Y:S01]  /*fb20*/  STS.128 [R3+0x1000], R4 ;  /* 0x0010000403007388 */ /* 0x0005e20000000c00 */
[----:B------:R-:W-:Y:S05]  /*fb30*/  BRA `(.L_x_6779) ;  /* 0x0000001000f07947 */ /* 0x000fea0003800000 */
.L_x_6766:
        /* <DEDUP_REMOVED lines=40> */
[----:B--2---:R-:W-:-:S06]  /*fdc0*/  @!P1 IMAD.X R9, R3, 0x1, R6, P2 ;  /* 0x0000000103099824 */ /* 0x004fcc00010e0606 */
[----:B------:R-:W2:Y:S01]  /*fdd0*/  @!P1 LD.E.128 R8, desc[UR46][R8.64] ;  /* 0x0000002e08089980 */ /* 0x000ea2000c101d00 */
[----:B---3--:R-:W-:-:S05]  /*fde0*/  @!P1 IADD3 R4, P2, R14, R7, RZ ;  /* 0x000000070e049210 */ /* 0x008fca0007f5e0ff */
[----:B----4-:R-:W-:-:S06]  /*fdf0*/  @!P1 IMAD.X R5, R5, 0x1, R6, P2 ;  /* 0x0000000105059824 */ /* 0x010fcc00010e0606 */
[----:B------:R-:W3:Y:S01]  /*fe00*/  @!P1 LD.E.128 R4, desc[UR46][R4.64] ;  /* 0x0000002e04049980 */ /* 0x000ee2000c101d00 */
[----:B------:R-:W-:Y:S02]  /*fe10*/  CS2R R20, SRZ ;  /* 0x0000000000147805 */ /* 0x000fe4000001ff00 */
[----:B------:R-:W-:Y:S02]  /*fe20*/  CS2R R66, SRZ ;  /* 0x0000000000427805 */ /* 0x000fe4000001ff00 */
[----:B------:R-:W-:Y:S01]  /*fe30*/  CS2R R58, SRZ ;  /* 0x00000000003a7805 */ /* 0x000fe2000001ff00 */
[----:B------:R-:W0:Y:S01]  /*fe40*/  SHFL.IDX PT, R14, R68, 0x1, 0x1c1f ;  /* 0x003c1f00440e7f89 */ /* 0x000e2200000e0000 */
[----:B------:R-:W-:-:S03]  /*fe50*/  CS2R R64, SRZ ;  /* 0x0000000000407805 */ /* 0x000fc6000001ff00 */
[----:B------:R-:W1:Y:S04]  /*fe60*/  SHFL.IDX PT, R25, R25, 0x1, 0x1c1f ;  /* 0x003c1f0019197f89 */ /* 0x000e6800000e0000 */
[----:B------:R4:W0:Y:S01]  /*fe70*/  SHFL.IDX PT, R24, R36, 0x1, 0x1c1f ;  /* 0x003c1f0024187f89 */ /* 0x00082200000e0000 */
[----:B--2---:R-:W-:Y:S02]  /*fe80*/  @!P1 IMAD.MOV.U32 R20, RZ, RZ, R10 ;  /* 0x000000ffff149224 */ /* 0x004fe400078e000a */
[----:B------:R-:W-:Y:S02]  /*fe90*/  @!P1 IMAD.MOV.U32 R21, RZ, RZ, R11 ;  /* 0x000000ffff159224 */ /* 0x000fe400078e000b */
[----:B------:R-:W-:Y:S02]  /*fea0*/  IMAD.MOV.U32 R3, RZ, RZ, R20 ;  /* 0x000000ffff037224 */ /* 0x000fe400078e0014 */
[----:B------:R-:W-:-:S02]  /*feb0*/  IMAD.MOV.U32 R10, RZ, RZ, R21 ;  /* 0x000000ffff0a7224 */ /* 0x000fc400078e0015 */
[----:B------:R-:W-:Y:S02]  /*fec0*/  @!P1 IMAD.MOV.U32 R58, RZ, RZ, R8 ;  /* 0x000000ffff3a9224 */ /* 0x000fe400078e0008 */
[----:B------:R-:W-:Y:S01]  /*fed0*/  @!P1 IMAD.MOV.U32 R59, RZ, RZ, R9 ;  /* 0x000000ffff3b9224 */ /* 0x000fe200078e0009 */
[----:B------:R-:W-:Y:S01]  /*fee0*/  PRMT R74, R3, 0x5410, R10 ;  /* 0x00005410034a7816 */ /* 0x000fe2000000000a */
[----:B---3--:R-:W-:Y:S01]  /*fef0*/  @!P1 IMAD.MOV.U32 R66, RZ, RZ, R4 ;  /* 0x000000ffff429224 */ /* 0x008fe200078e0004 */
[----:B------:R2:W3:Y:S01]  /*ff00*/  SHFL.IDX PT, R3, R26, 0x1, 0x1c1f ;  /* 0x003c1f001a037f89 */ /* 0x0004e200000e0000 */
[----:B------:R-:W-:Y:S02]  /*ff10*/  @!P1 IMAD.MOV.U32 R67, RZ, RZ, R5 ;  /* 0x000000ffff439224 */ /* 0x000fe400078e0005 */
[----:B------:R-:W-:Y:S02]  /*ff20*/  @!P1 IMAD.MOV.U32 R64, RZ, RZ, R6 ;  /* 0x000000ffff409224 */ /* 0x000fe400078e0006 */
[----:B------:R-:W-:-:S02]  /*ff30*/  @!P1 IMAD.MOV.U32 R65, RZ, RZ, R7 ;  /* 0x000000ffff419224 */ /* 0x000fc400078e0007 */
[----:B------:R-:W-:Y:S02]  /*ff40*/  IMAD.MOV.U32 R6, RZ, RZ, R66 ;  /* 0x000000ffff067224 */ /* 0x000fe400078e0042 */
[----:B------:R-:W-:Y:S02]  /*ff50*/  IMAD.MOV.U32 R7, RZ, RZ, R67 ;  /* 0x000000ffff077224 */ /* 0x000fe400078e0043 */
[----:B------:R-:W-:Y:S01]  /*ff60*/  IMAD.MOV.U32 R8, RZ, RZ, R58 ;  /* 0x000000ffff087224 */ /* 0x000fe200078e003a */
[----:B------:R-:W-:Y:S01]  /*ff70*/  PRMT R89, R6, 0x7610, R89 ;  /* 0x0000761006597816 */ /* 0x000fe20000000059 */
[----:B------:R-:W-:Y:S01]  /*ff80*/  IMAD.MOV.U32 R9, RZ, RZ, R59 ;  /* 0x000000ffff097224 */ /* 0x000fe200078e003b */
[----:B------:R-:W-:Y:S01]  /*ff90*/  PRMT R77, R7, 0x7610, R77 ;  /* 0x00007610074d7816 */ /* 0x000fe2000000004d */
[----:B------:R-:W-:Y:S01]  /*ffa0*/  IMAD.MOV.U32 R4, RZ, RZ, R64 ;  /* 0x000000ffff047224 */ /* 0x000fe200078e0040 */
[----:B------:R-:W-:Y:S01]  /*ffb0*/  PRMT R69, R8, 0x7610, R69 ;  /* 0x0000761008457816 */ /* 0x000fe20000000045 */
[----:B------:R-:W-:Y:S01]  /*ffc0*/  IMAD.MOV.U32 R5, RZ, RZ, R65 ;  /* 0x000000ffff057224 */ /* 0x000fe200078e0041 */
[----:B----4-:R-:W-:-:S02]  /*ffd0*/  PRMT R36, R9, 0x7610, R36 ;  /* 0x0000761009247816 */ /* 0x010fc40000000024 */
[----:B------:R-:W-:Y:S02]  /*ffe0*/  CS2R R6, SRZ ;  /* 0x0000000000067805 */ /* 0x000fe4000001ff00 */
[----:B012---:R-:W-:-:S07]  /*fff0*/  PRMT R88, R4, 0x5410, R5 ;  /* 0x0000541004587816 */ /* 0x007fce0000000005 */
.L_x_7090:
[----:B------:R-:W2:Y:S01]  /*10000*/  LDL R5, [R1+0x1cc] ;  /* 0x0001cc0001057983 */ /* 0x000ea20000100800 */
[----:B------:R-:W-:Y:S01]  /*10010*/  VIADD R0, R0, 0x20 ;  /* 0x0000002000007836 */ /* 0x000fe20000000000 */
[----:B------:R-:W-:Y:S01]  /*10020*/  BSSY B1, `(.L_x_6783) ;  /* 0x0000016000017945 */ /* 0x000fe20003800000 */
[----:B------:R-:W-:Y:S02]  /*10030*/  CS2R R10, SRZ ;  /* 0x00000000000a7805 */ /* 0x000fe4000001ff00 */
[----:B------:R-:W-:Y:S02]  /*10040*/  CS2R R8, SRZ ;  /* 0x0000000000087805 */ /* 0x000fe4000001ff00 */
[----:B------:R-:W-:Y:S02]  /*10050*/  ISETP.GE.AND P1, PT, R0, R27, PT ;  /* 0x0000001b0000720c */ /* 0x000fe40003f26270 */
[----:B--2---:R-:W-:-:S04]  /*10060*/  LEA.HI R4, R5, R5, RZ, 0x1 ;  /* 0x0000000505047211 */ /* 0x004fc800078f08ff */
        /* <DEDUP_REMOVED lines=11> */
[-C--:B------:R-:W-:Y:S02]  /*10120*/  IADD3 R4, P1, R24, R9.reuse, RZ ;  /* 0x0000000918047210 */ /* 0x080fe40007f3e0ff */
[----:B------:R-:W-:-:S03]  /*10130*/  IADD3 R8, P2, R14, R9, RZ ;  /* 0x000000090e087210 */ /* 0x000fc60007f5e0ff */
[--C-:B---3--:R-:W-:Y:S02]  /*10140*/  IMAD.X R5, R3, 0x1, R0.reuse, P1 ;  /* 0x0000000103057824 */ /* 0x108fe400008e0600 */
[----:B------:R-:W-:-:S04]  /*10150*/  IMAD.X R9, R25, 0x1, R0, P2 ;  /* 0x0000000119097824 */ /* 0x000fc800010e0600 */
[----:B------:R-:W5:Y:S04]  /*10160*/  LD.E.128 R4, desc[UR46][R4.64] ;  /* 0x0000002e04047980 */ /* 0x000f68000c101d00 */
[----:B------:R-:W5:Y:S02]  /*10170*/  LD.E.128 R8, desc[UR46][R8.64] ;  /* 0x0000002e08087980 */ /* 0x000f64000c101d00 */
.L_x_6784:
[----:B------:R-:W-:Y:S05]  /*10180*/  BSYNC B1 ;  /* 0x0000000000017941 */ /* 0x000fea0003800000 */
.L_x_6783:
[----:B------:R-:W0:Y:S01]  /*10190*/  SYNCS.PHASECHK.TRANS64.TRYWAIT P1, [R2+URZ+0x38800], R13 ;  /* 0x0388000d020075a7 */ /* 0x000e22000802017f */
[----:B------:R-:W-:Y:S04]  /*101a0*/  BSSY B1, `(.L_x_6785) ;  /* 0x0000002000017945 */ /* 0x000fe80003800000 */
[----:B0-----:R-:W-:Y:S05]  /*101b0*/  @!P1 BRA `(.L_x_6786) ;  /* 0x0000025800749947 */ /* 0x001fea0003800000 */
.L_x_7091:
[----:B------:R-:W-:Y:S05]  /*101c0*/  BSYNC B1 ;  /* 0x0000000000017941 */ /* 0x000fea0003800000 */
.L_x_6785:
[----:B------:R-:W2:Y:S04]  /*101d0*/  LDL R0, [R1+0x50] ;  /* 0x0000500001007983 */ /* 0x000ea80000100800 */
[----:B------:R-:W4:Y:S01]  /*101e0*/  LDL R14, [R1+0x428] ;  /* 0x00042800010e7983 */ /* 0x000f220000100800 */
[----:B---3-5:R-:W-:Y:S02]  /*101f0*/  IMAD.MOV.U32 R3, RZ, RZ, R6 ;  /* 0x000000ffff037224 */ /* 0x028fe400078e0006 */
[----:B------:R-:W-:Y:S02]  /*10200*/  IMAD.MOV.U32 R12, RZ, RZ, R7 ;  /* 0x000000ffff0c7224 */ /* 0x000fe400078e0007 */
[----:B0-----:R-:W-:-:S03]  /*10210*/  IMAD.MOV.U32 R13, RZ, RZ, R4 ;  /* 0x000000ffff0d7224 */ /* 0x001fc600078e0004 */
[----:B------:R-:W-:Y:S01]  /*10220*/  PRMT R3, R3, 0x5410, R12 ;  /* 0x0000541003037816 */ /* 0x000fe2000000000c */
[----:B------:R-:W-:Y:S01]  /*10230*/  IMAD.MOV.U32 R12, RZ, RZ, R5 ;  /* 0x000000ffff0c7224 */ /* 0x000fe200078e0005 */
[----:B------:R-:W-:Y:S01]  /*10240*/  PRMT R36, R36, 0x5410, R13 ;  /* 0x0000541024247816 */ /* 0x000fe2000000000d */
[----:B------:R-:W-:Y:S02]  /*10250*/  IMAD.MOV.U32 R13, RZ, RZ, R10 ;  /* 0x000000ffff0d7224 */ /* 0x000fe400078e000a */
[----:B------:R-:W-:Y:S01]  /*10260*/  IMAD.IADD R70, R16, 0x1, R71 ;  /* 0x0000000110467824 */ /* 0x000fe200078e0247 */
[----:B------:R-:W-:Y:S01]  /*10270*/  BSSY B1, `(.L_x_6787) ;  /* 0x000006a000017945 */ /* 0x000fe20003800000 */
[----:B------:R-:W-:Y:S01]  /*10280*/  IMAD.MOV.U32 R68, RZ, RZ, R9 ;  /* 0x000000ffff447224 */ /* 0x000fe200078e0009 */
[----:B------:R-:W-:Y:S02]  /*10290*/  PRMT R69, R69, 0x5410, R13 ;  /* 0x0000541045457816 */ /* 0x000fe4000000000d */
[----:B------:R-:W-:Y:S01]  /*102a0*/  LOP3.LUT R70, R70, 0x38, RZ, 0xc0, !PT ;  /* 0x0000003846467812 */ /* 0x000fe200078ec0ff */
[----:B--2---:R-:W-:-:S05]  /*102b0*/  IMAD R0, R0, -0x40, R27 ;  /* 0xffffffc000007824 */ /* 0x004fca00078e021b */
[----:B------:R-:W-:-:S04]  /*102c0*/  VIMNMX R0, R0, 0x40, PT ;  /* 0x0000004000007848 */ /* 0x000fc80003fe0100 */
[-C--:B------:R-:W-:Y:S02]  /*102d0*/  ISETP.GE.OR P1, PT, R155, R0.reuse, P0 ;  /* 0x000000009b00720c */ /* 0x080fe40000726670 */
[----:B----4-:R-:W-:Y:S01]  /*102e0*/  ISETP.GE.OR P0, PT, R14, R0, P0 ;  /* 0x000000000e00720c */ /* 0x010fe20000706670 */
[----:B------:R-:W-:-:S05]  /*102f0*/  IMAD.MOV.U32 R0, RZ, RZ, R11 ;  /* 0x000000ffff007224 */ /* 0x000fca00078e000b */
[----:B------:R-:W-:Y:S01]  /*10300*/  PRMT R73, R0, 0x5410, R12 ;  /* 0x0000541000497816 */ /* 0x000fe2000000000c */
[----:B------:R-:W-:-:S04]  /*10310*/  IMAD.MOV.U32 R0, RZ, RZ, R8 ;  /* 0x000000ffff007224 */ /* 0x000fc800078e0008 */
[----:B------:R-:W-:Y:S05]  /*10320*/  @P1 BRA `(.L_x_6788) ;  /* 0x0000000400781947 */ /* 0x000fea0003800000 */
[----:B------:R-:W-:Y:S01]  /*10330*/  IMAD.SHL.U32 R12, R158, 0x40, RZ ;  /* 0x000000409e0c7824 */ /* 0x000fe200078e00ff */
[----:B------:R-:W-:Y:S01]  /*10340*/  SHF.R.U64 R83, R64, 0x10, R65 ;  /* 0x0000001040537819 */ /* 0x000fe20000001241 */
[----:B------:R-:W-:Y:S01]  /*10350*/  IMAD.SHL.U32 R25, R223, 0x200, RZ ;  /* 0x00000200df197824 */ /* 0x000fe200078e00ff */
[----:B------:R-:W-:Y:S01]  /*10360*/  SHF.R.U32.HI R76, RZ, 0x10, R67 ;  /* 0x00000010ff4c7819 */ /* 0x000fe20000011643 */
[----:B------:R-:W-:Y:S01]  /*10370*/  HADD2.F32 R77, -RZ, R77.H0_H0 ;  /* 0x2000004dff4d7230 */ /* 0x000fe20000004100 */
[----:B------:R-:W-:Y:S01]  /*10380*/  LOP3.LUT R13, R12, 0x1c0, RZ, 0xc0, !PT ;  /* 0x000001c00c0d7812 */ /* 0x000fe200078ec0ff */
[----:B------:R-:W-:Y:S01]  /*10390*/  HADD2.F32 R75, -RZ, R36.H0_H0 ;  /* 0x20000024ff4b7230 */ /* 0x000fe20000004100 */
[----:B------:R-:W-:Y:S01]  /*103a0*/  SHF.R.U64 R86, R20, 0x10, R21 ;  /* 0x0000001014567819 */ /* 0x000fe20000001215 */
[----:B------:R-:W-:Y:S01]  /*103b0*/  HADD2.F32 R76, -RZ, R76.H0_H0 ;  /* 0x2000004cff4c7230 */ /* 0x000fe20000004100 */
[----:B------:R-:W-:Y:S02]  /*103c0*/  SHF.R.U32.HI R15, RZ, 0x3, R13 ;  /* 0x00000003ff0f7819 */ /* 0x000fe4000001160d */
[----:B------:R-:W-:-:S02]  /*103d0*/  LOP3.LUT R12, R13, 0x38, R16, 0xf8, !PT ;  /* 0x000000380d0c7812 */ /* 0x000fc400078ef810 */
[----:B------:R-:W-:Y:S02]  /*103e0*/  LOP3.LUT R24, R15, R70, R13, 0x1e, !PT ;  /* 0x000000460f187212 */ /* 0x000fe400078e1e0d */
[----:B------:R-:W-:Y:S02]  /*103f0*/  LOP3.LUT R71, R25, R12, R15, 0xf6, !PT ;  /* 0x0000000c19477212 */ /* 0x000fe400078ef60f */
[----:B------:R-:W-:Y:S02]  /*10400*/  LOP3.LUT R25, R24, R25, RZ, 0xfc, !PT ;  /* 0x0000001918197212 */ /* 0x000fe400078efcff */
[----:B------:R-:W-:Y:S01]  /*10410*/  SHF.R.U32.HI R78, RZ, 0x10, R59 ;  /* 0x00000010ff4e7819 */ /* 0x000fe2000001163b */
[--C-:B------:R-:W-:Y:S01]  /*10420*/  IMAD R71, R71, 0x2, R2.reuse ;  /* 0x0000000247477824 */ /* 0x100fe200078e0202 */
[----:B------:R-:W-:Y:S01]  /*10430*/  SHF.R.U32.HI R82, RZ, 0x10, R65 ;  /* 0x00000010ff527819 */ /* 0x000fe20000011641 */
[----:B------:R-:W-:Y:S01]  /*10440*/  IMAD R72, R25, 0x2, R2 ;  /* 0x0000000219487824 */ /* 0x000fe200078e0202 */
[----:B------:R-:W-:-:S02]  /*10450*/  SHF.R.U64 R85, R66, 0x10, R67 ;  /* 0x0000001042557819 */ /* 0x000fc40000001243 */
[----:B------:R-:W0:Y:S01]  /*10460*/  LDS.128 R12, [R71+0x20400] ;  /* 0x02040000470c7984 */ /* 0x000e220000000c00 */
[----:B------:R-:W-:Y:S02]  /*10470*/  SHF.R.U32.HI R84, RZ, 0x10, R21 ;  /* 0x00000010ff547819 */ /* 0x000fe40000011615 */
[----:B------:R-:W-:Y:S01]  /*10480*/  SHF.R.U64 R87, R58, 0x10, R59 ;  /* 0x000000103a577819 */ /* 0x000fe2000000123b */
        /* <DEDUP_REMOVED lines=30> */
[----:B------:R-:W-:-:S02]  /*10670*/  HADD2.F32 R20, -RZ, R69.H0_H0 ;  /* 0x20000045ff147230 */ /* 0x000fc40000004100 */
        /* <DEDUP_REMOVED lines=41> */
.L_x_6788:
[----:B------:R-:W-:Y:S05]  /*10910*/  BSYNC B1 ;  /* 0x0000000000017941 */ /* 0x000fea0003800000 */
.L_x_6787:
[----:B------:R-:W-:Y:S02]  /*10920*/  PRMT R36, R0, 0x7610, R36 ;  /* 0x0000761000247816 */ /* 0x000fe40000000024 */
[----:B------:R-:W-:Y:S01]  /*10930*/  PRMT R20, R68, 0x7610, R20 ;  /* 0x0000761044147816 */ /* 0x000fe20000000014 */
[----:B------:R-:W-:Y:S06]  /*10940*/  @P0 BRA `(.L_x_6779) ;  /* 0x00000004006c0947 */ /* 0x000fec0003800000 */
[----:B0-----:R-:W2:Y:S04]  /*10950*/  LDL R13, [R1+0x434] ;  /* 0x00043400010d7983 */ /* 0x001ea80000100800 */
[----:B------:R-:W2:Y:S04]  /*10960*/  LDL R12, [R1+0x440] ;  /* 0x00044000010c7983 */ /* 0x000ea80000100800 */
[----:B------:R-:W3:Y:S04]  /*10970*/  LDL R21, [R1+0x444] ;  /* 0x0004440001157983 */ /* 0x000ee80000100800 */
[----:B------:R-:W4:Y:S01]  /*10980*/  LDL R72, [R1+0x430] ;  /* 0x0004300001487983 */ /* 0x000f220000100800 */
[----:B------:R-:W-:Y:S01]  /*10990*/  SHF.R.U32.HI R68, RZ, 0x10, R7 ;  /* 0x00000010ff447819 */ /* 0x000fe20000011607 */
[----:B------:R-:W-:Y:S01]  /*109a0*/  HADD2.F32 R20, -RZ, R20.H0_H0 ;  /* 0x20000014ff147230 */ /* 0x000fe20000004100 */
[--C-:B------:R-:W-:Y:S01]  /*109b0*/  SHF.R.U64 R66, R10, 0x10, R11.reuse ;  /* 0x000000100a427819 */ /* 0x100fe2000000120b */
[----:B------:R-:W-:Y:S01]  /*109c0*/  HADD2.F32 R10, -RZ, R73.H1_H1 ;  /* 0x30000049ff0a7230 */ /* 0x000fe20000004100 */
[----:B------:R-:W-:Y:S01]  /*109d0*/  SHF.R.U32.HI R65, RZ, 0x10, R11 ;  /* 0x00000010ff417819 */ /* 0x000fe2000001160b */
[----:B------:R-:W-:Y:S01]  /*109e0*/  HADD2.F32 R69, -RZ, R69.H1_H1 ;  /* 0x30000045ff457230 */ /* 0x000fe20000004100 */
[----:B------:R-:W-:-:S02]  /*109f0*/  SHF.R.U32.HI R64, RZ, 0x10, R5 ;  /* 0x00000010ff407819 */ /* 0x000fc40000011605 */
[--C-:B------:R-:W-:Y:S02]  /*10a00*/  SHF.R.U32.HI R58, RZ, 0x10, R9.reuse ;  /* 0x00000010ff3a7819 */ /* 0x100fe40000011609 */
[----:B------:R-:W-:Y:S02]  /*10a10*/  SHF.R.U64 R67, R8, 0x10, R9 ;  /* 0x0000001008437819 */ /* 0x000fe40000001209 */
[----:B------:R-:W-:Y:S01]  /*10a20*/  SHF.R.U64 R71, R4, 0x10, R5 ;  /* 0x0000001004477819 */ /* 0x000fe20000001205 */
[----:B------:R-:W-:Y:S01]  /*10a30*/  HADD2.F32 R58, -RZ, R58.H0_H0 ;  /* 0x2000003aff3a7230 */ /* 0x000fe20000004100 */
[----:B--2---:R-:W-:-:S05]  /*10a40*/  LOP3.LUT R70, R12, R70, R13, 0x1e, !PT ;  /* 0x000000460c467212 */ /* 0x004fca00078e1e0d */
[----:B---3--:R-:W-:Y:S01]  /*10a50*/  IMAD.IADD R21, R21, 0x1, R70 ;  /* 0x0000000115157824 */ /* 0x008fe200078e0246 */
[----:B------:R-:W-:Y:S01]  /*10a60*/  SHF.R.U64 R70, R6, 0x10, R7 ;  /* 0x0000001006467819 */ /* 0x000fe20000001207 */
[----:B----4-:R-:W0:Y:S02]  /*10a70*/  LDS.128 R12, [R72+0x20400] ;  /* 0x02040000480c7984 */ /* 0x010e240000000c00 */
[----:B------:R-:W-:-:S05]  /*10a80*/  IMAD R21, R21, 0x2, R2 ;  /* 0x0000000215157824 */ /* 0x000fca00078e0202 */
[----:B------:R-:W1:Y:S01]  /*10a90*/  LDS.128 R24, [R21+0x20400] ;  /* 0x0204000015187984 */ /* 0x000e620000000c00 */
[--C-:B0-----:R-:W-:Y:S02]  /*10aa0*/  HADD2.F32 R2, -RZ, R13.reuse.H0_H0 ;  /* 0x2000000dff027230 */ /* 0x101fe40000004100 */
[----:B------:R-:W-:Y:S02]  /*10ab0*/  HADD2.F32 R13, -RZ, R13.H1_H1 ;  /* 0x3000000dff0d7230 */ /* 0x000fe40000004100 */
[----:B------:R-:W-:Y:S02]  /*10ac0*/  HADD2.F32 R0, -RZ, R12.H0_H0 ;  /* 0x2000000cff007230 */ /* 0x000fe40000004100 */
[--C-:B-1----:R-:W-:Y:S02]  /*10ad0*/  HADD2.F32 R7, -RZ, R25.reuse.H0_H0 ;  /* 0x20000019ff077230 */ /* 0x102fe40000004100 */
[----:B------:R-:W-:Y:S02]  /*10ae0*/  HADD2.F32 R25, -RZ, R25.H1_H1 ;  /* 0x30000019ff197230 */ /* 0x000fe40000004100 */
[----:B------:R-:W-:-:S02]  /*10af0*/  HADD2.F32 R6, -RZ, R24.H0_H0 ;  /* 0x20000018ff067230 */ /* 0x000fc40000004100 */
[C---:B------:R-:W-:Y:S01]  /*10b00*/  FMUL.FTZ R11, R7.reuse, R20 ;  /* 0x00000014070b7220 */ /* 0x040fe20000410000 */
[-C--:B------:R-:W-:Y:S01]  /*10b10*/  FMUL.FTZ R7, R7, R10.reuse ;  /* 0x0000000a07077220 */ /* 0x080fe20000410000 */
[----:B------:R-:W-:Y:S02]  /*10b20*/  HADD2.F32 R8, -RZ, R26.H0_H0 ;  /* 0x2000001aff087230 */ /* 0x000fe40000004100 */
[C---:B------:R-:W-:Y:S01]  /*10b30*/  FFMA.FTZ R59, R2.reuse, R10, -R11 ;  /* 0x0000000a023b7223 */ /* 0x040fe2000001080b */
[----:B------:R-:W-:Y:S02]  /*10b40*/  HADD2.F32 R10, -RZ, R64.H0_H0 ;  /* 0x20000040ff0a7230 */ /* 0x000fe40000004100 */
[----:B------:R-:W-:Y:S01]  /*10b50*/  FFMA.FTZ R20, R2, R20, R7 ;  /* 0x0000001402147223 */ /* 0x000fe20000010007 */
[--C-:B------:R-:W-:Y:S02]  /*10b60*/  HADD2.F32 R11, -RZ, R36.reuse.H0_H0 ;  /* 0x20000024ff0b7230 */ /* 0x100fe40000004100 */
[----:B------:R-:W-:Y:S01]  /*10b70*/  FMUL.FTZ R64, R25, R58 ;  /* 0x0000003a19407220 */ /* 0x000fe20000410000 */
[----:B------:R-:W-:-:S02]  /*10b80*/  HADD2.F32 R7, -RZ, R36.H1_H1 ;  /* 0x30000024ff077230 */ /* 0x000fc40000004100 */
[-C--:B------:R-:W-:Y:S01]  /*10b90*/  FMUL.FTZ R2, R25, R10.reuse ;  /* 0x0000000a19027220 */ /* 0x080fe20000410000 */
[----:B------:R-:W-:Y:S02]  /*10ba0*/  HADD2.F32 R9, -RZ, R27.H0_H0 ;  /* 0x2000001bff097230 */ /* 0x000fe40000004100 */
[C---:B------:R-:W-:Y:S01]  /*10bb0*/  FMUL.FTZ R25, R6.reuse, R11 ;  /* 0x0000000b06197220 */ /* 0x040fe20000410000 */
[----:B------:R-:W-:Y:S01]  /*10bc0*/  FFMA.FTZ R64, R13, R10, -R64 ;  /* 0x0000000a0d407223 */ /* 0x000fe20000010840 */
[-C--:B------:R-:W-:Y:S01]  /*10bd0*/  FMUL.FTZ R6, R6, R7.reuse ;  /* 0x0000000706067220 */ /* 0x080fe20000410000 */
[----:B------:R-:W-:Y:S02]  /*10be0*/  HADD2.F32 R4, -RZ, R14.H0_H0 ;  /* 0x2000000eff047230 */ /* 0x000fe40000004100 */
[C---:B------:R-:W-:Y:S01]  /*10bf0*/  FFMA.FTZ R25, R0.reuse, R7, -R25 ;  /* 0x0000000700197223 */ /* 0x040fe20000010819 */
[----:B------:R-:W-:Y:S02]  /*10c00*/  HADD2.F32 R7, -RZ, R3.H0_H0 ;  /* 0x20000003ff077230 */ /* 0x000fe40000004100 */
[----:B------:R-:W-:Y:S01]  /*10c10*/  FFMA.FTZ R10, R0, R11, R6 ;  /* 0x0000000b000a7223 */ /* 0x000fe20000010006 */
[----:B------:R-:W-:-:S02]  /*10c20*/  HADD2.F32 R6, -RZ, R73.H0_H0 ;  /* 0x20000049ff067230 */ /* 0x000fc40000004100 */
[----:B------:R-:W-:Y:S01]  /*10c30*/  FFMA.FTZ R13, R13, R58, R2 ;  /* 0x0000003a0d0d7223 */ /* 0x000fe20000010002 */
[----:B------:R-:W-:Y:S02]  /*10c40*/  HADD2.F32 R0, -RZ, R3.H1_H1 ;  /* 0x30000003ff007230 */ /* 0x000fe40000004100 */
[C---:B------:R-:W-:Y:S01]  /*10c50*/  FMUL.FTZ R11, R8.reuse, R69 ;  /* 0x00000045080b7220 */ /* 0x040fe20000410000 */
[----:B------:R-:W-:Y:S02]  /*10c60*/  HADD2.F32 R5, -RZ, R15.H0_H0 ;  /* 0x2000000fff057230 */ /* 0x000fe40000004100 */
[----:B------:R-:W-:Y:S01]  /*10c70*/  FMUL.FTZ R3, R8, R7 ;  /* 0x0000000708037220 */ /* 0x000fe20000410000 */
[C---:B------:R-:W-:Y:S01]  /*10c80*/  FMUL.FTZ R58, R9.reuse, R6 ;  /* 0x00000006093a7220 */ /* 0x040fe20000410000 */
[----:B------:R-:W-:Y:S02]  /*10c90*/  HADD2.F32 R27, -RZ, R27.H1_H1 ;  /* 0x3000001bff1b7230 */ /* 0x000fe40000004100 */
[----:B------:R-:W-:Y:S01]  /*10ca0*/  FMUL.FTZ R9, R9, R0 ;  /* 0x0000000009097220 */ /* 0x000fe20000410000 */
[----:B------:R-:W-:-:S02]  /*10cb0*/  HADD2.F32 R8, -RZ, R65.H0_H0 ;  /* 0x20000041ff087230 */ /* 0x000fc40000004100 */
[C---:B------:R-:W-:Y:S01]  /*10cc0*/  FFMA.FTZ R36, R4.reuse, R7, -R11 ;  /* 0x0000000704247223 */ /* 0x040fe2000001080b */
[----:B------:R-:W-:Y:S02]  /*10cd0*/  HADD2.F32 R2, -RZ, R68.H0_H0 ;  /* 0x20000044ff027230 */ /* 0x000fe40000004100 */
[----:B------:R-:W-:Y:S01]  /*10ce0*/  FFMA.FTZ R69, R4, R69, R3 ;  /* 0x0000004504457223 */ /* 0x000fe20000010003 */
[----:B------:R-:W-:Y:S02]  /*10cf0*/  HADD2.F32 R15, -RZ, R15.H1_H1 ;  /* 0x3000000fff0f7230 */ /* 0x000fe40000004100 */
[C---:B------:R-:W-:Y:S01]  /*10d00*/  FFMA.FTZ R58, R5.reuse, R0, -R58 ;  /* 0x00000000053a7223 */ /* 0x040fe2000001083a */
[----:B------:R-:W-:Y:S02]  /*10d10*/  HADD2.F32 R24, -RZ, R24.H1_H1 ;  /* 0x30000018ff187230 */ /* 0x000fe40000004100 */
[----:B------:R-:W-:Y:S01]  /*10d20*/  FFMA.FTZ R6, R5, R6, R9 ;  /* 0x0000000605067223 */ /* 0x000fe20000010009 */
[----:B------:R-:W-:-:S02]  /*10d30*/  HADD2.F32 R7, -RZ, R67.H0_H0 ;  /* 0x20000043ff077230 */ /* 0x000fc40000004100 */
[C---:B------:R-:W-:Y:S01]  /*10d40*/  FMUL.FTZ R4, R27.reuse, R8 ;  /* 0x000000081b047220 */ /* 0x040fe20000410000 */
[----:B------:R-:W-:Y:S02]  /*10d50*/  HADD2.F32 R26, -RZ, R26.H1_H1 ;  /* 0x3000001aff1a7230 */ /* 0x000fe40000004100 */
[-C--:B------:R-:W-:Y:S01]  /*10d60*/  FMUL.FTZ R0, R27, R2.reuse ;  /* 0x000000021b007220 */ /* 0x080fe20000410000 */
[----:B------:R-:W-:Y:S02]  /*10d70*/  HADD2.F32 R3, -RZ, R71.H0_H0 ;  /* 0x20000047ff037230 */ /* 0x000fe40000004100 */
[C---:B------:R-:W-:Y:S01]  /*10d80*/  FFMA.FTZ R27, R15.reuse, R2, -R4 ;  /* 0x000000020f1b7223 */ /* 0x040fe20000010804 */
[----:B------:R-:W-:Y:S02]  /*10d90*/  HADD2.F32 R9, -RZ, R66.H0_H0 ;  /* 0x20000042ff097230 */ /* 0x000fe40000004100 */
[----:B------:R-:W-:Y:S01]  /*10da0*/  FFMA.FTZ R65, R15, R8, R0 ;  /* 0x000000080f417223 */ /* 0x000fe20000010000 */
[----:B------:R-:W-:-:S02]  /*10db0*/  HADD2.F32 R5, -RZ, R70.H0_H0 ;  /* 0x20000046ff057230 */ /* 0x000fc40000004100 */
[C---:B------:R-:W-:Y:S01]  /*10dc0*/  FMUL.FTZ R11, R24.reuse, R7 ;  /* 0x00000007180b7220 */ /* 0x040fe20000410000 */
[----:B------:R-:W-:Y:S02]  /*10dd0*/  HADD2.F32 R12, -RZ, R12.H1_H1 ;  /* 0x3000000cff0c7230 */ /* 0x000fe40000004100 */
[----:B------:R-:W-:Y:S01]  /*10de0*/  FMUL.FTZ R24, R24, R3 ;  /* 0x0000000318187220 */ /* 0x000fe20000410000 */
[----:B------:R-:W-:Y:S02]  /*10df0*/  HADD2.F32 R14, -RZ, R14.H1_H1 ;  /* 0x3000000eff0e7230 */ /* 0x000fe40000004100 */
        /* <DEDUP_REMOVED lines=16> */
.L_x_6779:
[----:B------:R-:W-:Y:S05]  /*10f00*/  BSYNC B0 ;  /* 0x0000000000007941 */ /* 0x000fea0003800000 */
.L_x_6765:
[----:B------:R-:W-:Y:S01]  /*10f10*/  @!PT LDS RZ, [RZ] ;  /* 0x00000000fffff984 */ /* 0x000fe20000000800 */
[----:B------:R-:W-:Y:S01]  /*10f20*/  @!PT LDS RZ, [RZ] ;  /* 0x00000000fffff984 */ /* 0x000fe20000000800 */
[----:B------:R-:W-:Y:S01]  /*10f30*/  @!PT LDS RZ, [RZ] ;  /* 0x00000000fffff984 */ /* 0x000fe20000000800 */
[----:B------:R-:W-:Y:S01]  /*10f40*/  @!PT LDS RZ, [RZ] ;  /* 0x00000000fffff984 */ /* 0x000fe20000000800 */
[----:B------:R3:W-:Y:S06]  /*10f50*/  MEMBAR.ALL.CTA ;  /* 0x0000000000007992 */ /* 0x0007ec0000008000 */
[----:B---3--:R-:W3:Y:S01]  /*10f60*/  FENCE.VIEW.ASYNC.S ;  /* 0x00000000000073c6 */ /* 0x008ee20000000000 */
[----:B------:R-:W-:Y:S05]  /*10f70*/  WARPSYNC.ALL ;  /* 0x0000000000007948 */ /* 0x000fea0003800000 */
[----:B---3--:R-:W-:Y:S06]  /*10f80*/  BAR.SYNC.DEFER_BLOCKING 0xd, 0x80 ;  /* 0x0342000000007b1d */ /* 0x008fec0000010000 */
.L_x_6762:
[----:B012---:R-:W-:Y:S01]  /*10f90*/  IMAD.MOV.U32 R4, RZ, RZ, R32 ;  /* 0x000000ffff047224 */ /* 0x007fe200078e0020 */
[----:B------:R-:W-:Y:S01]  /*10fa0*/  UIADD3 UR4, UP0, UR38, 0x1d0, URZ ;  /* 0x000001d026047890 */ /* 0x000fe2000ff1e03f */
[----:B------:R-:W-:Y:S01]  /*10fb0*/  IMAD.MOV.U32 R5, RZ, RZ, R31 ;  /* 0x000000ffff057224 */ /* 0x000fe200078e001f */
[----:B------:R-:W-:Y:S01]  /*10fc0*/  MOV R197, 0x11380 ;  /* 0x0001138000c57802 */ /* 0x000fe20000000f00 */
[----:B------:R-:W-:Y:S01]  /*10fd0*/  IMAD.MOV.U32 R6, RZ, RZ, R54 ;  /* 0x000000ffff067224 */ /* 0x000fe200078e0036 */
[----:B------:R-:W-:Y:S01]  /*10fe0*/  UIADD3.X UR5, URZ, UR37, URZ, UP0, !UPT ;  /* 0x000000253f057290 */ /* 0x000fe200087fe43f */
[----:B------:R-:W-:Y:S02]  /*10ff0*/  IMAD.MOV.U32 R7, RZ, RZ, R53 ;  /* 0x000000ffff077224 */ /* 0x000fe400078e0035 */
[----:B------:R-:W-:Y:S02]  /*11000*/  IMAD.U32 R0, RZ, RZ, UR36 ;  /* 0x00000024ff007e24 */ /* 0x000fe4000f8e00ff */
[----:B------:R-:W-:Y:S01]  /*11010*/  IMAD.U32 R3, RZ, RZ, UR40 ;  /* 0x00000028ff037e24 */ /* 0x000fe2000f8e00ff */
[----:B------:R0:W-:Y:S01]  /*11020*/  STL.128 [R1+0x160], R4 ;  /* 0x0001600401007387 */ /* 0x0001e20000100c00 */
[----:B------:R-:W-:-:S02]  /*11030*/  IMAD.MOV.U32 R8, RZ, RZ, R63 ;  /* 0x000000ffff087224 */ /* 0x000fc400078e003f */
[----:B------:R-:W-:Y:S02]  /*11040*/  IMAD.MOV.U32 R9, RZ, RZ, R62 ;  /* 0x000000ffff097224 */ /* 0x000fe400078e003e */
[----:B------:R-:W-:Y:S02]  /*11050*/  IMAD.MOV.U32 R10, RZ, RZ, R61 ;  /* 0x000000ffff0a7224 */ /* 0x000fe400078e003d */
[----:B------:R-:W-:Y:S02]  /*11060*/  IMAD.MOV.U32 R11, RZ, RZ, R60 ;  /* 0x000000ffff0b7224 */ /* 0x000fe400078e003c */
[----:B------:R-:W-:Y:S02]  /*11070*/  IMAD.U32 R2, RZ, RZ, UR4 ;  /* 0x00000004ff027e24 */ /* 0x000fe4000f8e00ff */
[----:B------:R-:W-:Y:S01]  /*11080*/  VIADD R12, R22, 0xffffffff ;  /* 0xffffffff160c7836 */ /* 0x000fe20000000000 */
[----:B------:R1:W-:Y:S01]  /*11090*/  STL.128 [R1+0x140], R8 ;  /* 0x0001400801007387 */ /* 0x0003e20000100c00 */
[----:B0-----:R-:W-:-:S02]  /*110a0*/  IMAD.MOV.U32 R4, RZ, RZ, R41 ;  /* 0x000000ffff047224 */ /* 0x001fc400078e0029 */
[----:B------:R-:W-:Y:S02]  /*110b0*/  IMAD.MOV.U32 R5, RZ, RZ, R40 ;  /* 0x000000ffff057224 */ /* 0x000fe400078e0028 */
[----:B------:R-:W-:Y:S02]  /*110c0*/  IMAD.MOV.U32 R6, RZ, RZ, R35 ;  /* 0x000000ffff067224 */ /* 0x000fe400078e0023 */
[----:B------:R-:W-:-:S05]  /*110d0*/  IMAD.MOV.U32 R7, RZ, RZ, R57 ;  /* 0x000000ffff077224 */ /* 0x000fca00078e0039 */
[----:B------:R0:W-:Y:S01]  /*110e0*/  STL.128 [R1+0x190], R4 ;  /* 0x0001900401007387 */ /* 0x0001e20000100c00 */
[----:B-1----:R-:W-:Y:S02]  /*110f0*/  IMAD.MOV.U32 R8, RZ, RZ, R52 ;  /* 0x000000ffff087224 */ /* 0x002fe400078e0034 */
[----:B------:R-:W-:Y:S02]  /*11100*/  IMAD.MOV.U32 R9, RZ, RZ, R51 ;  /* 0x000000ffff097224 */ /* 0x000fe400078e0033 */
[----:B------:R-:W-:Y:S02]  /*11110*/  IMAD.MOV.U32 R10, RZ, RZ, R50 ;  /* 0x000000ffff0a7224 */ /* 0x000fe400078e0032 */
[----:B------:R-:W-:-:S05]  /*11120*/  IMAD.MOV.U32 R11, RZ, RZ, R49 ;  /* 0x000000ffff0b7224 */ /* 0x000fca00078e0031 */
[----:B------:R1:W-:Y:S01]  /*11130*/  STL.128 [R1+0x170], R8 ;  /* 0x0001700801007387 */ /* 0x0003e20000100c00 */
[----:B0-----:R-:W-:Y:S02]  /*11140*/  IMAD.MOV.U32 R4, RZ, RZ, R34 ;  /* 0x000000ffff047224 */ /* 0x001fe400078e0022 */
[----:B------:R-:W-:Y:S02]  /*11150*/  IMAD.MOV.U32 R5, RZ, RZ, R55 ;  /* 0x000000ffff057224 */ /* 0x000fe400078e0037 */
[----:B------:R-:W-:Y:S02]  /*11160*/  IMAD.MOV.U32 R6, RZ, RZ, R38 ;  /* 0x000000ffff067224 */ /* 0x000fe400078e0026 */
[----:B------:R-:W-:-:S05]  /*11170*/  IMAD.MOV.U32 R7, RZ, RZ, R37 ;  /* 0x000000ffff077224 */ /* 0x000fca00078e0025 */
[----:B------:R0:W-:Y:S01]  /*11180*/  STL.128 [R1+0x1a0], R4 ;  /* 0x0001a00401007387 */ /* 0x0001e20000100c00 */
[----:B-1----:R-:W-:Y:S02]  /*11190*/  IMAD.U32 R10, RZ, RZ, UR39 ;  /* 0x00000027ff0a7e24 */ /* 0x002fe4000f8e00ff */
[----:B------:R-:W-:Y:S02]  /*111a0*/  IMAD.U32 R11, RZ, RZ, UR43 ;  /* 0x0000002bff0b7e24 */ /* 0x000fe4000f8e00ff */
[----:B------:R-:W-:Y:S02]  /*111b0*/  IMAD.U32 R8, RZ, RZ, UR44 ;  /* 0x0000002cff087e24 */ /* 0x000fe4000f8e00ff */
[----:B------:R-:W-:-:S05]  /*111c0*/  IMAD.U32 R9, RZ, RZ, UR45 ;  /* 0x0000002dff097e24 */ /* 0x000fca000f8e00ff */
        /* <DEDUP_REMOVED lines=9> */
[----:B------:R-:W-:Y:S02]  /*11260*/  IMAD.MOV.U32 R5, RZ, RZ, R3 ;  /* 0x000000ffff057224 */ /* 0x000fe400078e0003 */
[----:B------:R-:W-:-:S02]  /*11270*/  IMAD.U32 R0, RZ, RZ, UR38 ;  /* 0x00000026ff007e24 */ /* 0x000fc4000f8e00ff */
[----:B------:R-:W-:Y:S01]  /*11280*/  IMAD.U32 R3, RZ, RZ, UR37 ;  /* 0x00000025ff037e24 */ /* 0x000fe2000f8e00ff */
[----:B------:R0:W-:Y:S02]  /*11290*/  STL.128 [R1+0x120], R4 ;  /* 0x0001200401007387 */ /* 0x0001e40000100c00 */
[----:B0-----:R-:W-:Y:S02]  /*112a0*/  IMAD.MOV.U32 R4, RZ, RZ, R30 ;  /* 0x000000ffff047224 */ /* 0x001fe400078e001e */
[----:B------:R-:W-:Y:S02]  /*112b0*/  IMAD.MOV.U32 R5, RZ, RZ, R47 ;  /* 0x000000ffff057224 */ /* 0x000fe400078e002f */
[----:B------:R-:W-:Y:S02]  /*112c0*/  IMAD.MOV.U32 R6, RZ, RZ, R0 ;  /* 0x000000ffff067224 */ /* 0x000fe400078e0000 */
[----:B------:R-:W-:Y:S02]  /*112d0*/  IMAD.MOV.U32 R7, RZ, RZ, R3 ;  /* 0x000000ffff077224 */ /* 0x000fe400078e0003 */
[----:B------:R-:W-:-:S02]  /*112e0*/  IMAD.U32 R3, RZ, RZ, UR5 ;  /* 0x00000005ff037e24 */ /* 0x000fc4000f8e00ff */
[----:B------:R-:W-:Y:S01]  /*112f0*/  IMAD.U32 R0, RZ, RZ, UR38 ;  /* 0x00000026ff007e24 */ /* 0x000fe2000f8e00ff */
[----:B------:R0:W-:Y:S03]  /*11300*/  STL.128 [R1+0x130], R4 ;  /* 0x0001300401007387 */ /* 0x0001e60000100c00 */
[----:B------:R-:W-:Y:S02]  /*11310*/  VIADD R0, R0, 0x120 ;  /* 0x0000012000007836 */ /* 0x000fe40000000000 */
[----:B0-----:R-:W-:Y:S02]  /*11320*/  IMAD.MOV.U32 R6, RZ, RZ, R29 ;  /* 0x000000ffff067224 */ /* 0x001fe400078e001d */
[----:B------:R-:W-:Y:S02]  /*11330*/  IMAD.MOV.U32 R7, RZ, RZ, R42 ;  /* 0x000000ffff077224 */ /* 0x000fe400078e002a */
[----:B------:R-:W-:-:S02]  /*11340*/  IMAD.MOV.U32 R4, RZ, RZ, R2 ;  /* 0x000000ffff047224 */ /* 0x000fc400078e0002 */
[----:B------:R-:W-:-:S05]  /*11350*/  IMAD.MOV.U32 R5, RZ, RZ, R3 ;  /* 0x000000ffff057224 */ /* 0x000fca00078e0003 */
[----:B------:R0:W-:Y:S02]  /*11360*/  STL.128 [R1+0x180], R4 ;  /* 0x0001800401007387 */ /* 0x0001e40000100c00 */
[----:B0-----:R-:W-:Y:S05]  /*11370*/  CALL.REL.NOINC `($_ZN7cutlass13device_kernelIN5flash11enable_sm90INS1_16FlashAttnFwdSm90INS1_25CollectiveMainloopFwdSm90ILi2EN4cute5tupleIJNS5_1CILi1EEES8_S8_EEENS6_IJNS7_ILi64EEESA_SA_EEELi512ENS_6half_tEfNS_4arch4Sm90ELb0ELb1ELb0ELb1ELb1ELb1ELb1ELb0ELb0ELb1ELb0ELb0EEENS1_21CollectiveEpilogueFwdINS6_IJSA_NS7_ILi512EEESA_EEES9_SC_SE_Li256ELb1ELb1ELb0ELb0EEENS1_36VarlenDynamicPersistentTileSchedulerILi64ELi64ELi256ELi128ELb0ELb1ELb1ELb1ELb0ELb1EEEEEEEEEvNT_6ParamsE$_ZZN5flash25CollectiveMainloopFwdSm90ILi2EN4cute5tupleIJNS1_1CILi1EEES4_S4_EEENS2_IJNS3_ILi64EEES6_S6_EEELi512EN7cutlass6half_tEfNS8_4arch4Sm90ELb0ELb1ELb0ELb1ELb1ELb1ELb1ELb0ELb0ELb1ELb0ELb0EE3mmaINS_16FlashAttnFwdSm90ISC_NS_21CollectiveEpilogueFwdINS2_IJS6_NS3_ILi512EEES6_EEES5_S9_SB_Li256ELb1ELb1ELb0ELb0EEENS_36VarlenDynamicPersistentTileSchedulerILi64ELi64ELi256ELi128ELb0ELb1ELb1ELb1ELb0ELb1EEEE13SharedStorageENS1_6TensorINS1_11ArrayEngineIfLm128EEENS1_6LayoutINS2_IJNS2_IJNS3_ILi2EEESR_NS3_ILi32EEEEEES4_S4_EEENS2_IJNS2_IJS4_SR_NS3_ILi4EEEEEENS3_ILi0EEESX_EEEEEEENS_7SoftmaxILi2ELi0EEEEEbRKNSC_6ParamsENS8_13PipelineAsyncILi2EEES17_RNS8_13PipelineStateILj2EEERT0_RT1_iRiRKNS_16SeqlenInfoQKNewKILb1ELb1EEENS2_IJiiiiEEERT_ENKUliT_T0_T1_E_clIZSD_ISM_S10_S12_EbS15_S17_S17_S1A_S1C_S1E_iS1F_S1J_S1K_S1M_EUlRS1N_iE0_NS3_ILb1EEES1U_EEDaiS1N_S1O_S1P_) ;  /* 0x00000284003c7944 */ /* 0x001fea0003c00000 */
[----:B------:R-:W2:Y:S01]  /*11380*/  LDL R2, [R1+0x50] ;  /* 0x0000500001027983 */ /* 0x000ea20000100800 */
[----:B------:R-:W0:Y:S08]  /*11390*/  LDC R0, c[0x0][0x448] ;  /* 0x00011200ff007b82 */ /* 0x000e300000000800 */
[----:B------:R-:W1:Y:S01]  /*113a0*/  LDC.64 R6, c[0x0][0xad8] ;  /* 0x0002b600ff067b82 */ /* 0x000e620000000a00 */
[----:B0-----:R-:W-:-:S13]  /*113b0*/  ISETP.NE.AND P0, PT, R0, 0x1, PT ;  /* 0x000000010000780c */ /* 0x001fda0003f05270 */
[----:B------:R-:W0:Y:S08]  /*113c0*/  @P0 LDC R3, c[0x0][0x44c] ;  /* 0x00011300ff030b82 */ /* 0x000e300000000800 */
[----:B------:R-:W3:Y:S01]  /*113d0*/  @P0 LDC R4, c[0x0][0x450] ;  /* 0x00011400ff040b82 */ /* 0x000ee20000000800 */
[----:B--2---:R-:W-:-:S04]  /*113e0*/  IMAD.SHL.U32 R2, R2, 0x40, RZ ;  /* 0x0000004002027824 */ /* 0x004fc800078e00ff */
[----:B0-----:R-:W-:-:S04]  /*113f0*/  @P0 IMAD.HI.U32 R3, R2, R3, RZ ;  /* 0x0000000302030227 */ /* 0x001fc800078e00ff */
[----:B------:R-:W-:Y:S01]  /*11400*/  IMAD.MOV.U32 R0, RZ, RZ, R2 ;  /* 0x000000ffff007224 */ /* 0x000fe200078e0002 */
[----:B---3--:R-:W-:Y:S02]  /*11410*/  @P0 SHF.R.U32.HI R0, RZ, R4, R3 ;  /* 0x00000004ff000219 */ /* 0x008fe40000011603 */
[----:B-1----:R-:W-:-:S03]  /*11420*/  ISETP.GE.AND P0, PT, R7, 0x1, PT ;  /* 0x000000010700780c */ /* 0x002fc60003f06270 */
[----:B------:R-:W-:Y:S02]  /*11430*/  IMAD.IADD R191, R191, 0x1, R0 ;  /* 0x00000001bfbf7824 */ /* 0x000fe400078e0200 */
[----:B------:R-:W-:Y:S02]  /*11440*/  VIADD R0, R22, 0xfffffffe ;  /* 0xfffffffe16007836 */ /* 0x000fe40000000000 */
[----:B------:R-:W-:-:S06]  /*11450*/  IMAD.IADD R6, R191, 0x1, R6 ;  /* 0x00000001bf067824 */ /* 0x000fcc00078e0206 */
        /* <DEDUP_REMOVED lines=12> */
.L_x_6791:
[----:B------:R-:W-:-:S13]  /*11520*/  ISETP.NE.AND P0, PT, R7, 0x1, PT ;  /* 0x000000010700780c */ /* 0x000fda0003f05270 */
[----:B------:R-:W0:Y:S02]  /*11530*/  @P0 LDC.64 R4, c[0x0][0xae0] ;  /* 0x0002b800ff040b82 */ /* 0x000e240000000a00 */
[----:B0-----:R-:W-:-:S05]  /*11540*/  @P0 IMAD.HI.U32 R4, R3, R4, RZ ;  /* 0x0000000403040227 */ /* 0x001fca00078e00ff */
[----:B------:R-:W-:-:S07]  /*11550*/  @P0 SHF.R.U32.HI R3, RZ, R5, R4 ;  /* 0x00000005ff030219 */ /* 0x000fce0000011604 */
.L_x_6792:
[----:B------:R-:W-:Y:S05]  /*11560*/  BSYNC B0 ;  /* 0x0000000000007941 */ /* 0x000fea0003800000 */
.L_x_6790:
[----:B------:R-:W-:-:S05]  /*11570*/  IMAD R3, R3, R7, R7 ;  /* 0x0000000703037224 */ /* 0x000fca00078e0207 */
[----:B------:R-:W-:-:S07]  /*11580*/  VIMNMX R6, R6, R3, PT ;  /* 0x0000000306067248 */ /* 0x000fce0003fe0100 */
.L_x_6789:
[----:B------:R-:W-:-:S04]  /*11590*/  SHF.R.S32.HI R3, RZ, 0x1f, R6 ;  /* 0x0000001fff037819 */ /* 0x000fc80000011406 */
[----:B------:R-:W-:-:S04]  /*115a0*/  LEA.HI R3, R3, R6, RZ, 0x6 ;  /* 0x0000000603037211 */ /* 0x000fc800078f30ff */
[----:B------:R-:W-:-:S04]  /*115b0*/  SHF.R.S32.HI R3, RZ, 0x6, R3 ;  /* 0x00000006ff037819 */ /* 0x000fc80000011403 */
[----:B------:R-:W-:-:S04]  /*115c0*/  VIMNMX R9, R194, R3, !PT ;  /* 0x00000003c2097248 */ /* 0x000fc80007fe0100 */
[----:B------:R-:W-:-:S13]  /*115d0*/  ISETP.GE.AND P0, PT, R0, R9, PT ;  /* 0x000000090000720c */ /* 0x000fda0003f06270 */
[----:B------:R-:W-:Y:S05]  /*115e0*/  @!P0 BRA `(.L_x_6793) ;  /* 0x0000007800e48947 */ /* 0x000fea0003800000 */
.L_x_6826:
[----:B------:R-:W2:Y:S04]  /*115f0*/  LDL R22, [R1+0x1c0] ;  /* 0x0001c00001167983 */ /* 0x000ea80000100800 */
[----:B0-----:R-:W3:Y:S04]  /*11600*/  LDL R2, [R1+0x1c8] ;  /* 0x0001c80001027983 */ /* 0x001ee80000100800 */
[----:B------:R-:W4:Y:S01]  /*11610*/  LDL R3, [R1] ;  /* 0x0000000001037983 */ /* 0x000f220000100800 */
        /* <DEDUP_REMOVED lines=17> */
.L_x_6795:
[----:B------:R-:W-:Y:S05]  /*11730*/  BSYNC B0 ;  /* 0x0000000000007941 */ /* 0x000fea0003800000 */
.L_x_6794:
[----:B0-----:R-:W2:Y:S01]  /*11740*/  LDL.64 R2, [R1+0x18] ;  /* 0x0000180001027983 */ /* 0x001ea20000100a00 */
[----:B-----5:R-:W-:Y:S02]  /*11750*/  SHF.L.U32 R5, R6, 0x1f, RZ ;  /* 0x0000001f06057819 */ /* 0x020fe400000006ff */
[----:B--2---:R-:W-:-:S05]  /*11760*/  MOV R3, R2 ;  /* 0x0000000200037202 */ /* 0x004fca0000000f00 */
[----:B------:R-:W-:-:S04]  /*11770*/  IMAD R4, R4, 0x8, R3 ;  /* 0x0000000804047824 */ /* 0x000fc800078e0203 */
[----:B------:R0:W1:Y:S01]  /*11780*/  SYNCS.PHASECHK.TRANS64.TRYWAIT P0, [R4+URZ], R5 ;  /* 0x00000005040075a7 */ /* 0x000062000800017f */
[----:B------:R0:W5:Y:S01]  /*11790*/  LDL.64 R6, [R1+0x1c0] ;  /* 0x0001c00001067983 */ /* 0x0001620000100a00 */
[----:B------:R-:W-:Y:S04]  /*117a0*/  BSSY B0, `(.L_x_6796) ;  /* 0x0000003000007945 */ /* 0x000fe80003800000 */
[----:B------:R-:W-:Y:S05]  /*117b0*/  @!P1 BRA `(.L_x_6797) ;  /* 0x0000000000049947 */ /* 0x000fea0003800000 */
[----:B------:R-:W-:Y:S01]  /*117c0*/  BPT.TRAP 0x1 ;  /* 0x000000040000795c */ /* 0x000fe20000300000 */
.L_x_6797:
[----:B------:R-:W-:Y:S05]  /*117d0*/  BSYNC B0 ;  /* 0x0000000000007941 */ /* 0x000fea0003800000 */
.L_x_6796:
[----:B------:R-:W-:Y:S04]  /*117e0*/  BSSY B0, `(.L_x_6798) ;  /* 0x0000006000007945 */ /* 0x000fe80003800000 */
[----:B-1----:R-:W-:Y:S05]  /*117f0*/  @P0 BRA `(.L_x_6799) ;  /* 0x0000000000100947 */ /* 0x002fea0003800000 */
[----:B-----5:R-:W-:Y:S01]  /*11800*/  IMAD R6, R6, 0x8, R3 ;  /* 0x0000000806067824 */ /* 0x020fe200078e0203 */
[----:B------:R-:W-:-:S04]  /*11810*/  SHF.L.U32 R7, R7, 0x1f, RZ ;  /* 0x0000001f07077819 */ /* 0x000fc800000006ff */
[----:B------:R-:W1:Y:S02]  /*11820*/  SYNCS.PHASECHK.TRANS64.TRYWAIT P0, [R6+URZ], R7 ;  /* 0x00000007060075a7 */ /* 0x000e64000800017f */
[----:B-1----:R-:W-:Y:S05]  /*11830*/  @!P0 BRA `(.L_x_6800) ;  /* 0x0000024000e88947 */ /* 0x002fea0003800000 */
.L_x_6799:
[----:B------:R-:W-:Y:S05]  /*11840*/  BSYNC B0 ;  /* 0x0000000000007941 */ /* 0x000fea0003800000 */
.L_x_6798:
[----:B------:R-:W2:Y:S04]  /*11850*/  LDL R3, [R1+0x1c0] ;  /* 0x0001c00001037983 */ /* 0x000ea80000100800 */
[----:B0-----:R-:W2:Y:S01]  /*11860*/  LDL.64 R4, [R1+0x80] ;  /* 0x0000800001047983 */ /* 0x001ea20000100a00 */
[----:B------:R-:W-:Y:S05]  /*11870*/  WARPSYNC.ALL ;  /* 0x0000000000007948 */ /* 0x000fea0003800000 */
[----:B------:R-:W3:Y:S04]  /*11880*/  LDL.64 R10, [R1+0x78] ;  /* 0x00007800010a7983 */ /* 0x000ee80000100a00 */
[----:B-1---5:R-:W4:Y:S04]  /*11890*/  LDL.64 R6, [R1+0x78] ;  /* 0x0000780001067983 */ /* 0x022f280000100a00 */
        /* <DEDUP_REMOVED lines=52> */
.L_x_6802:
[----:B------:R-:W-:Y:S05]  /*11be0*/  BSYNC B0 ;  /* 0x0000000000007941 */ /* 0x000fea0003800000 */
.L_x_6801:
        /* <DEDUP_REMOVED lines=8> */
.L_x_6804:
[----:B------:R-:W-:Y:S05]  /*11c70*/  BSYNC B0 ;  /* 0x0000000000007941 */ /* 0x000fea0003800000 */
.L_x_6803:
[----:B------:R-:W-:Y:S04]  /*11c80*/  BSSY B0, `(.L_x_6805) ;  /* 0x0000004000007945 */ /* 0x000fe80003800000 */
[----:B-1----:R-:W-:Y:S05]  /*11c90*/  @P0 BRA `(.L_x_6806) ;  /* 0x0000000000080947 */ /* 0x002fea0003800000 */
[----:B------:R-:W1:Y:S02]  /*11ca0*/  SYNCS.PHASECHK.TRANS64.TRYWAIT P0, [R2+URZ], R3 ;  /* 0x00000003020075a7 */ /* 0x000e64000800017f */
[----:B-1----:R-:W-:Y:S05]  /*11cb0*/  @!P0 BRA `(.L_x_6807) ;  /* 0x0000023c00dc8947 */ /* 0x002fea0003800000 */
.L_x_6806:
[----:B------:R-:W-:Y:S05]  /*11cc0*/  BSYNC B0 ;  /* 0x0000000000007941 */ /* 0x000fea0003800000 */
.L_x_6805:
        /* <DEDUP_REMOVED lines=9> */
[----:B------:R-:W4:Y:S05]  /*11d60*/  LDL.64 R6, [R1+0x90] ;  /* 0x0000900001067983 */ /* 0x000f2a0000100a00 */
[----:B------:R-:W0:Y:S01]  /*11d70*/  S2R R23, SR_TID.X ;  /* 0x0000000000177919 */ /* 0x000e220000002100 */
[----:B------:R-:W4:Y:S04]  /*11d80*/  LDL.64 R56, [R1+0x90] ;  /* 0x0000900001387983 */ /* 0x000f280000100a00 */
[----:B------:R-:W4:Y:S04]  /*11d90*/  LDL.64 R58, [R1+0x90] ;  /* 0x00009000013a7983 */ /* 0x000f280000100a00 */
[----:B------:R-:W4:Y:S01]  /*11da0*/  LDL.64 R60, [R1+0x90] ;  /* 0x00009000013c7983 */ /* 0x000f220000100a00 */
[----:B--2---:R-:W-:Y:S01]  /*11db0*/  ISETP.NE.U32.AND P0, PT, R4, RZ, PT ;  /* 0x000000ff0400720c */ /* 0x004fe20003f05070 */
[----:B---3--:R-:W-:Y:S01]  /*11dc0*/  IMAD R2, R5, 0x1000, R2 ;  /* 0x0000100005027824 */ /* 0x008fe200078e0202 */
[----:B------:R-:W-:Y:S01]  /*11dd0*/  R2UR UR7, R3 ;  /* 0x00000000030772ca */ /* 0x000fe200000e0000 */
[----:B------:R-:W2:Y:S01]  /*11de0*/  LDL.64 R4, [R1+0x90] ;  /* 0x0000900001047983 */ /* 0x000ea20000100a00 */
[----:B----4-:R-:W-:-:S02]  /*11df0*/  R2UR UR4, R12 ;  /* 0x000000000c0472ca */ /* 0x010fc400000e0000 */
        /* <DEDUP_REMOVED lines=174> */
[----:B------:R-:W-:Y:S01]  /*128e0*/  IADD3 R12, R12, 0x800, R23 ;  /* 0x000008000c0c7810 */ /* 0x000fe20007ffe017 */
        /* <DEDUP_REMOVED lines=10> */
[----:B--2---:R-:W-:Y:S01]  /*12990*/  R2UR UR5, R15 ;  /* 0x000000000f0572ca */ /* 0x004fe200000e0000 */
[----:B------:R-:W2:Y:S06]  /*129a0*/  LDL R20, [R1] ;  /* 0x0000000001147983 */ /* 0x000eac0000100800 */
        /* <DEDUP_REMOVED lines=13> */
[----:B---3--:R-:W-:Y:S01]  /*12a80*/  IADD3 R10, R15, 0x800, R10 ;  /* 0x000008000f0a7810 */ /* 0x008fe20007ffe00a */
[----:B------:R-:W-:Y:S01]  /*12a90*/  IMAD.IADD R12, R4, 0x1, R15 ;  /* 0x00000001040c7824 */ /* 0x000fe200078e020f */
[----:B------:R-:W-:Y:S01]  /*12aa0*/  R2UR UR7, R13 ;  /* 0x000000000d0772ca */ /* 0x000fe200000e0000 */
[----:B------:R-:W3:Y:S01]  /*12ab0*/  LDL.64 R4, [R1+0x90] ;  /* 0x0000900001047983 */ /* 0x000ee20000100a00 */
[----:B------:R-:W-:Y:S02]  /*12ac0*/  R2UR UR4, R10 ;  /* 0x000000000a0472ca */ /* 0x000fe400000e0000 */
[----:B------:R-:W-:Y:S02]  /*12ad0*/  R2UR UR6, R12 ;  /* 0x000000000c0672ca */ /* 0x000fe400000e0000 */
[----:B------:R-:W-:Y:S01]  /*12ae0*/  R2UR UR5, R11 ;  /* 0x000000000b0572ca */ /* 0x000fe200000e0000 */
[----:B------:R-:W-:Y:S02]  /*12af0*/  IMAD.MOV.U32 R10, RZ, RZ, 0x28 ;  /* 0x00000028ff0a7424 */ /* 0x000fe400078e00ff */
        /* <DEDUP_REMOVED lines=8> */
[----:B----4-:R-:W-:Y:S02]  /*12b80*/  IMAD.IADD R6, R11, 0x1, R6 ;  /* 0x000000010b067824 */ /* 0x010fe400078e0206 */
        /* <DEDUP_REMOVED lines=11> */
[----:B------:R-:W4:Y:S06]  /*12c40*/  LDL.64 R6, [R1+0x90] ;  /* 0x0000900001067983 */ /* 0x000f2c0000100a00 */
[----:B------:R-:W-:Y:S01]  /*12c50*/  HGMMA.64x64x16.F32 R24, gdesc[UR4], R24, gsb0 ;  /* 0x00e00000041879f0 */ /* 0x000fe20008000818 */
[----:B------:R-:W-:Y:S01]  /*12c60*/  IMAD.IADD R10, R23, 0x1, R12 ;  /* 0x00000001170a7824 */ /* 0x000fe200078e020c */
[----:B------:R-:W-:-:S02]  /*12c70*/  R2UR UR7, R11 ;  /* 0x000000000b0772ca */ /* 0x000fc400000e0000 */
[----:B------:R-:W-:Y:S02]  /*12c80*/  R2UR UR4, R56 ;  /* 0x00000000380472ca */ /* 0x000fe400000e0000 */
[----:B------:R-:W-:Y:S02]  /*12c90*/  R2UR UR6, R10 ;  /* 0x000000000a0672ca */ /* 0x000fe400000e0000 */
[----:B------:R-:W-:Y:S01]  /*12ca0*/  R2UR UR5, R57 ;  /* 0x00000000390572ca */ /* 0x000fe200000e0000 */
[----:B------:R-:W-:Y:S02]  /*12cb0*/  WARPGROUP.DEPBAR.LE gsb0, 0x0 ;  /* 0x00008000000079c5 */ /* 0x000fe40000010000 */
[----:B------:R-:W-:Y:S01]  /*12cc0*/  WARPGROUP.ARRIVE ;  /* 0x00000000000079c5 */ /* 0x000fe20000000000 */
[C---:B------:R-:W-:Y:S01]  /*12cd0*/  IMAD.IADD R56, R21.reuse, 0x1, R12 ;  /* 0x0000000115387824 */ /* 0x040fe200078e020c */
[----:B------:R-:W-:Y:S01]  /*12ce0*/  IADD3 R58, R21, 0xa00, R58 ;  /* 0x00000a00153a7810 */ /* 0x000fe20007ffe03a */
[----:B------:R-:W2:Y:S07]  /*12cf0*/  LDL.64 R10, [R1+0x90] ;  /* 0x00009000010a7983 */ /* 0x000eae0000100a00 */
[----:B------:R-:W-:Y:S01]  /*12d00*/  HGMMA.64x64x16.F32 R24, gdesc[UR4], R24, gsb0 ;  /* 0x00e00000041879f0 */ /* 0x000fe20008000818 */
[----:B------:R-:W-:Y:S01]  /*12d10*/  IMAD.MOV.U32 R57, RZ, RZ, R3 ;  /* 0x000000ffff397224 */ /* 0x000fe200078e0003 */
[----:B------:R-:W-:-:S02]  /*12d20*/  R2UR UR6, R56 ;  /* 0x00000000380672ca */ /* 0x000fc400000e0000 */
        /* <DEDUP_REMOVED lines=10> */
[----:B------:R-:W-:Y:S01]  /*12dd0*/  R2UR UR6, R56 ;  /* 0x00000000380672ca */ /* 0x000fe200000e0000 */
[----:B------:R-:W3:Y:S01]  /*12de0*/  LDL.64 R58, [R1+0x90] ;  /* 0x00009000013a7983 */ /* 0x000ee20000100a00 */
[----:B------:R-:W-:-:S02]  /*12df0*/  R2UR UR7, R57 ;  /* 0x00000000390772ca */ /* 0x000fc400000e0000 */
        /* <DEDUP_REMOVED lines=13> */
[----:B------:R-:W-:Y:S01]  /*12ed0*/  IMAD.MOV.U32 R5, RZ, RZ, R3 ;  /* 0x000000ffff057224 */ /* 0x000fe200078e0003 */
[----:B------:R-:W-:Y:S02]  /*12ee0*/  R2UR UR4, R60 ;  /* 0x000000003c0472ca */ /* 0x000fe400000e0000 */
[----:B------:R-:W-:Y:S02]  /*12ef0*/  R2UR UR6, R4 ;  /* 0x00000000040672ca */ /* 0x000fe400000e0000 */
[----:B------:R-:W-:Y:S02]  /*12f00*/  R2UR UR7, R5 ;  /* 0x00000000050772ca */ /* 0x000fe400000e0000 */
[----:B------:R-:W-:Y:S01]  /*12f10*/  R2UR UR5, R61 ;  /* 0x000000003d0572ca */ /* 0x000fe200000e0000 */
[----:B------:R-:W-:Y:S01]  /*12f20*/  VIADD R14, R2, 0xc00 ;  /* 0x00000c00020e7836 */ /* 0x000fe20000000000 */
[----:B------:R-:W3:Y:S01]  /*12f30*/  LDL.64 R4, [R1+0x90] ;  /* 0x0000900001047983 */ /* 0x000ee20000100a00 */
[----:B------:R-:W-:-:S02]  /*12f40*/  WARPGROUP.DEPBAR.LE gsb0, 0x0 ;  /* 0x00008000000079c5 */ /* 0x000fc40000010000 */
[----:B------:R-:W-:-:S08]  /*12f50*/  WARPGROUP.ARRIVE ;  /* 0x00000000000079c5 */ /* 0x000fd00000000000 */
        /* <DEDUP_REMOVED lines=8> */
[----:B------:R-:W-:-:S02]  /*12fe0*/  WARPGROUP.DEPBAR.LE gsb0, 0x0 ;  /* 0x00008000000079c5 */ /* 0x000fc40000010000 */
[----:B------:R-:W-:Y:S01]  /*12ff0*/  WARPGROUP.ARRIVE ;  /* 0x00000000000079c5 */ /* 0x000fe20000000000 */
[C---:B------:R-:W-:Y:S01]  /*13000*/  IMAD.IADD R56, R21.reuse, 0x1, R14 ;  /* 0x0000000115387824 */ /* 0x040fe200078e020e */
[----:B--2---:R-:W-:Y:S01]  /*13010*/  IADD3 R10, R21, 0xc00, R10 ;  /* 0x00000c00150a7810 */ /* 0x004fe20007ffe00a */
[----:B------:R-:W-:Y:S01]  /*13020*/  IMAD.MOV.U32 R57, RZ, RZ, R3 ;  /* 0x000000ffff397224 */ /* 0x000fe200078e0003 */
[----:B------:R-:W2:Y:S06]  /*13030*/  LDL.64 R6, [R1+0x90] ;  /* 0x0000900001067983 */ /* 0x000eac0000100a00 */
        /* <DEDUP_REMOVED lines=13> */
[----:B------:R0:W5:Y:S01]  /*13110*/  LDL R14, [R1+0x1c0] ;  /* 0x0001c000010e7983 */ /* 0x0001620000100800 */
        /* <DEDUP_REMOVED lines=25> */
[C---:B------:R-:W-:Y:S01]  /*132b0*/  IADD3 R4, R23.reuse, 0xe00, R4 ;  /* 0x00000e0017047810 */ /* 0x040fe20007ffe004 */
[----:B------:R-:W-:Y:S02]  /*132c0*/  IMAD.MOV.U32 R57, RZ, RZ, R3 ;  /* 0x000000ffff397224 */ /* 0x000fe400078e0003 */
[----:B------:R-:W-:Y:S01]  /*132d0*/  IMAD.IADD R56, R23, 0x1, R12 ;  /* 0x0000000117387824 */ /* 0x000fe200078e020c */
[----:B------:R-:W-:Y:S01]  /*132e0*/  R2UR UR4, R4 ;  /* 0x00000000040472ca */ /* 0x000fe200000e0000 */
[----:B------:R0:W5:Y:S01]  /*132f0*/  LDL R23, [R1+0xc] ;  /* 0x00000c0001177983 */ /* 0x0001620000100800 */
[----:B------:R-:W-:Y:S02]  /*13300*/  R2UR UR7, R57 ;  /* 0x00000000390772ca */ /* 0x000fe400000e0000 */
[----:B------:R-:W-:-:S02]  /*13310*/  R2UR UR6, R56 ;  /* 0x00000000380672ca */ /* 0x000fc400000e0000 */
[----:B------:R-:W-:Y:S01]  /*13320*/  R2UR UR5, R5 ;  /* 0x00000000050572ca */ /* 0x000fe200000e0000 */
[----:B------:R-:W-:Y:S02]  /*13330*/  WARPGROUP.DEPBAR.LE gsb0, 0x0 ;  /* 0x00008000000079c5 */ /* 0x000fe40000010000 */
[----:B------:R-:W-:-:S10]  /*13340*/  WARPGROUP.ARRIVE ;  /* 0x00000000000079c5 */ /* 0x000fd40000000000 */
[----:B------:R-:W-:Y:S01]  /*13350*/  HGMMA.64x64x16.F32 R24, gdesc[UR4], R24, gsb0 ;  /* 0x00e00000041879f0 */ /* 0x000fe20008000818 */
[C---:B------:R-:W-:Y:S01]  /*13360*/  IMAD.IADD R4, R21.reuse, 0x1, R12 ;  /* 0x0000000115047824 */ /* 0x040fe200078e020c */
[----:B--2---:R-:W-:Y:S01]  /*13370*/  IADD3 R6, R21, 0xe00, R6 ;  /* 0x00000e0015067810 */ /* 0x004fe20007ffe006 */
        /* <DEDUP_REMOVED lines=25> */
[----:B----4-:R-:W-:Y:S01]  /*13510*/  IMAD.IADD R58, R5, 0x1, R58 ;  /* 0x00000001053a7824 */ /* 0x010fe200078e023a */
[----:B------:R-:W-:Y:S02]  /*13520*/  R2UR UR7, R3 ;  /* 0x00000000030772ca */ /* 0x000fe400000e0000 */
[----:B------:R-:W-:Y:S02]  /*13530*/  R2UR UR6, R2 ;  /* 0x00000000020672ca */ /* 0x000fe400000e0000 */
        /* <DEDUP_REMOVED lines=34> */
[----:B------:R-:W-:-:S03]  /*13760*/  LOP3.LUT R2, R20, 0x1, RZ, 0xfc, !PT ;  /* 0x0000000114027812 */ /* 0x000fc600078efcff */
        /* <DEDUP_REMOVED lines=8> */
.L_x_6809:
[----:B------:R-:W-:Y:S05]  /*137f0*/  BSYNC B0 ;  /* 0x0000000000007941 */ /* 0x000fea0003800000 */
.L_x_6808:
[----:B------:R-:W2:Y:S02]  /*13800*/  LDL.64 R2, [R1+0x20] ;  /* 0x0000200001027983 */ /* 0x000ea40000100a00 */
[----:B--2---:R-:W-:-:S05]  /*13810*/  MOV R3, R2 ;  /* 0x0000000200037202 */ /* 0x004fca0000000f00 */
[----:B-----5:R-:W-:-:S05]  /*13820*/  IMAD R14, R14, 0x8, R3 ;  /* 0x000000080e0e7824 */ /* 0x020fca00078e0203 */
[----:B------:R-:W-:-:S04]  /*13830*/  PRMT R14, R23, 0x654, R14 ;  /* 0x00000654170e7816 */ /* 0x000fc8000000000e */
[----:B------:R0:W-:Y:S01]  /*13840*/  SYNCS.ARRIVE.TRANS64.RED.A1T0 RZ, [R14+URZ], RZ ;  /* 0x000000ff0eff79a7 */ /* 0x0001e2000810043f */
[----:B------:R-:W2:Y:S04]  /*13850*/  LDL R8, [R1+0xcc] ;  /* 0x0000cc0001087983 */ /* 0x000ea80000100800 */
[----:B------:R-:W3:Y:S04]  /*13860*/  LDL.64 R2, [R1+0xf0] ;  /* 0x0000f00001027983 */ /* 0x000ee80000100a00 */
[----:B------:R-:W4:Y:S04]  /*13870*/  LDL R23, [R1+0x50] ;  /* 0x0000500001177983 */ /* 0x000f280000100800 */
[----:B------:R-:W4:Y:S04]  /*13880*/  LDL R58, [R1+0xf8] ;  /* 0x0000f800013a7983 */ /* 0x000f280000100800 */
[----:B0-----:R-:W4:Y:S04]  /*13890*/  LDL.128 R12, [R1+0xe0] ;  /* 0x0000e000010c7983 */ /* 0x001f280000100c00 */
[----:B------:R-:W4:Y:S01]  /*138a0*/  LDL.128 R4, [R1+0xd0] ;  /* 0x0000d00001047983 */ /* 0x000f220000100c00 */
[----:B------:R-:W-:Y:S01]  /*138b0*/  BSSY B0, `(.L_x_6810) ;  /* 0x000003b000007945 */ /* 0x000fe20003800000 */
[----:B--2---:R-:W-:-:S04]  /*138c0*/  SHF.R.S32.HI R11, RZ, 0x1f, R8 ;  /* 0x0000001fff0b7819 */ /* 0x004fc80000011408 */
        /* <DEDUP_REMOVED lines=15> */
[----:B---3--:R-:W-:Y:S01]  /*139c0*/  ISETP.NE.AND P0, PT, R2, 0x1, PT ;  /* 0x000000010200780c */ /* 0x008fe20003f05270 */
[----:B------:R-:W-:Y:S01]  /*139d0*/  IMAD.IADD R56, R11, 0x1, -R56 ;  /* 0x000000010b387824 */ /* 0x000fe200078e0a38 */
[----:B------:R-:W-:Y:S01]  /*139e0*/  LOP3.LUT R8, R8, 0x1ffffffe, RZ, 0xc0, !PT ;  /* 0x1ffffffe08087812 */ /* 0x000fe200078ec0ff */
[----:B----4-:R-:W-:-:S04]  /*139f0*/  IMAD R11, R23, 0x4, R10 ;  /* 0x00000004170b7824 */ /* 0x010fc800078e020a */
        /* <DEDUP_REMOVED lines=30> */
.L_x_6813:
[----:B------:R-:W-:-:S13]  /*13be0*/  ISETP.NE.AND P0, PT, R13, 0x1, PT ;  /* 0x000000010d00780c */ /* 0x000fda0003f05270 */
[----:B------:R-:W-:-:S05]  /*13bf0*/  @P0 IMAD.HI.U32 R10, R6, R14, RZ ;  /* 0x0000000e060a0227 */ /* 0x000fca00078e00ff */
[----:B------:R-:W-:-:S07]  /*13c00*/  @P0 SHF.R.U32.HI R6, RZ, R15, R10 ;  /* 0x0000000fff060219 */ /* 0x000fce000001160a */
.L_x_6814:
[----:B------:R-:W-:Y:S05]  /*13c10*/  BSYNC B1 ;  /* 0x0000000000017941 */ /* 0x000fea0003800000 */
.L_x_6812:
[----:B------:R-:W-:-:S04]  /*13c20*/  IMAD R7, R6, R13, -R11 ;  /* 0x0000000d06077224 */ /* 0x000fc800078e0a0b */
[----:B------:R-:W-:-:S05]  /*13c30*/  IMAD R6, R20, -0x2, R7 ;  /* 0xfffffffe14067824 */ /* 0x000fca00078e0207 */
[----:B------:R-:W-:Y:S02]  /*13c40*/  VIMNMX R3, R3, R6, !PT ;  /* 0x0000000603037248 */ /* 0x000fe40007fe0100 */
[----:B------:R-:W-:-:S07]  /*13c50*/  VIADDMNMX R2, R6, R13, R2, PT ;  /* 0x0000000d06027246 */ /* 0x000fce0003800102 */
.L_x_6811:
[----:B------:R-:W-:Y:S05]  /*13c60*/  BSYNC B0 ;  /* 0x0000000000007941 */ /* 0x000fea0003800000 */
.L_x_6810:
        /* <DEDUP_REMOVED lines=90> */
.L_x_6818:
[----:B------:R-:W-:-:S13]  /*14210*/  ISETP.NE.AND P6, PT, R13, 0x1, PT ;  /* 0x000000010d00780c */ /* 0x000fda0003fc5270 */
[----:B------:R-:W-:-:S05]  /*14220*/  @P6 IMAD.HI.U32 R14, R4, R14, RZ ;  /* 0x0000000e040e6227 */ /* 0x000fca00078e00ff */
[----:B------:R-:W-:-:S07]  /*14230*/  @P6 SHF.R.U32.HI R4, RZ, R15, R14 ;  /* 0x0000000fff046219 */ /* 0x000fce000001160e */
.L_x_6819:
[----:B------:R-:W-:Y:S05]  /*14240*/  BSYNC B1 ;  /* 0x0000000000017941 */ /* 0x000fea0003800000 */
.L_x_6817:
[----:B------:R-:W-:-:S04]  /*14250*/  IMAD R3, R4, R13, -R11 ;  /* 0x0000000d04037224 */ /* 0x000fc800078e0a0b */
[----:B------:R-:W-:-:S05]  /*14260*/  IMAD R20, R20, -0x2, R3 ;  /* 0xfffffffe14147824 */ /* 0x000fca00078e0203 */
[----:B------:R-:W-:Y:S02]  /*14270*/  VIADDMNMX R6, R20, R13, R6, PT ;  /* 0x0000000d14067246 */ /* 0x000fe40003800106 */
[----:B------:R-:W-:-:S07]  /*14280*/  VIMNMX R7, R7, R20, !PT ;  /* 0x0000001407077248 */ /* 0x000fce0007fe0100 */
.L_x_6816:
[----:B------:R-:W-:Y:S05]  /*14290*/  BSYNC B0 ;  /* 0x0000000000007941 */ /* 0x000fea0003800000 */
.L_x_6815:
[----:B------:R-:W2:Y:S01]  /*142a0*/  LDL.64 R14, [R1+0x1e0] ;  /* 0x0001e000010e7983 */ /* 0x000ea20000100a00 */
        /* <DEDUP_REMOVED lines=35> */
[----:B------:R-:W-:Y:S01]  /*144e0*/  FSEL R42, R42, -INF , !P0 ;  /* 0xff8000002a2a7808 */ /* 0x000fe20004000000 */
[----:B------:R-:W3:Y:S01]  /*144f0*/  LDL R12, [R1+0x200] ;  /* 0x00020000010c7983 */ /* 0x000ee20000100800 */
[----:B------:R-:W-:-:S04]  /*14500*/  ISETP.NE.AND P0, PT, R10, RZ, PT ;  /* 0x000000ff0a00720c */ /* 0x000fc80003f05270 */
[----:B------:R-:W-:-:S04]  /*14510*/  ISETP.GT.AND P0, PT, R7, RZ, !P0 ;  /* 0x000000ff0700720c */ /* 0x000fc80004704270 */
[----:B------:R-:W-:-:S04]  /*14520*/  ISETP.LT.OR P0, PT, R6, 0x1, P0 ;  /* 0x000000010600780c */ /* 0x000fc80000701670 */
[----:B------:R-:W-:Y:S02]  /*14530*/  FSEL R30, R26, -INF , !P0 ;  /* 0xff8000001a1e7808 */ /* 0x000fe40004000000 */
[----:B------:R-:W-:-:S04]  /*14540*/  ISETP.NE.AND P0, PT, R40, RZ, PT ;  /* 0x000000ff2800720c */ /* 0x000fc80003f05270 */
[----:B------:R-:W-:-:S04]  /*14550*/  ISETP.GT.AND P0, PT, R7, 0x21, !P0 ;  /* 0x000000210700780c */ /* 0x000fc80004704270 */
[C---:B------:R-:W-:Y:S02]  /*14560*/  ISETP.LT.OR P0, PT, R6.reuse, 0x22, P0 ;  /* 0x000000220600780c */ /* 0x040fe40000701670 */
[C---:B------:R-:W-:Y:S02]  /*14570*/  ISETP.LT.OR P1, PT, R6.reuse, 0x29, P1 ;  /* 0x000000290600780c */ /* 0x040fe40000f21670 */
[----:B------:R-:W-:Y:S02]  /*14580*/  FSEL R43, R43, -INF , !P0 ;  /* 0xff8000002b2b7808 */ /* 0x000fe40004000000 */
[----:B------:R-:W-:Y:S02]  /*14590*/  ISETP.LT.OR P2, PT, R6, 0x2a, P2 ;  /* 0x0000002a0600780c */ /* 0x000fe40001741670 */
[----:B------:R-:W-:Y:S02]  /*145a0*/  FSEL R46, R46, -INF , !P1 ;  /* 0xff8000002e2e7808 */ /* 0x000fe40004800000 */
[----:B------:R-:W-:-:S02]  /*145b0*/  ISETP.LT.OR P3, PT, R6, 0x31, P3 ;  /* 0x000000310600780c */ /* 0x000fc40001f61670 */
[----:B------:R-:W-:Y:S02]  /*145c0*/  FSEL R47, R47, -INF , !P2 ;  /* 0xff8000002f2f7808 */ /* 0x000fe40005000000 */
[C---:B------:R-:W-:Y:S02]  /*145d0*/  ISETP.GT.AND P5, PT, R7.reuse, 0x38, !P5 ;  /* 0x000000380700780c */ /* 0x040fe40006fa4270 */
[----:B------:R-:W-:Y:S02]  /*145e0*/  ISETP.LT.OR P4, PT, R6, 0x32, P4 ;  /* 0x000000320600780c */ /* 0x000fe40002781670 */
[----:B------:R-:W-:Y:S02]  /*145f0*/  FSEL R50, R50, -INF , !P3 ;  /* 0xff80000032327808 */ /* 0x000fe40005800000 */
[----:B------:R-:W-:Y:S02]  /*14600*/  ISETP.GT.AND P6, PT, R7, 0x39, !P6 ;  /* 0x000000390700780c */ /* 0x000fe400077c4270 */
[----:B------:R-:W-:-:S02]  /*14610*/  ISETP.LT.OR P5, PT, R6, 0x39, P5 ;  /* 0x000000390600780c */ /* 0x000fc40002fa1670 */
[----:B------:R-:W-:Y:S02]  /*14620*/  FSEL R51, R51, -INF , !P4 ;  /* 0xff80000033337808 */ /* 0x000fe40006000000 */
[----:B------:R-:W-:Y:S02]  /*14630*/  ISETP.LT.OR P6, PT, R6, 0x3a, P6 ;  /* 0x0000003a0600780c */ /* 0x000fe400037c1670 */
        /* <DEDUP_REMOVED lines=32> */
[----:B------:R-:W-:Y:S01]  /*14840*/  FMNMX.FTZ R2, R54, R3, !PT ;  /* 0x0000000336027209 */ /* 0x000fe20007810000 */
[----:B------:R-:W2:Y:S03]  /*14850*/  LDL.64 R4, [R1+0x1f0] ;  /* 0x0001f00001047983 */ /* 0x000ea60000100a00 */
[----:B------:R-:W-:Y:S01]  /*14860*/  FMNMX.FTZ R7, R55, R2, !PT ;  /* 0x0000000237077209 */ /* 0x000fe20007810000 */
[----:B------:R-:W0:Y:S04]  /*14870*/  SHFL.BFLY PT, R3, R6, 0x2, 0x1f ;  /* 0x0c401f0006037f89 */ /* 0x000e2800000e0000 */
[----:B------:R-:W-:Y:S04]  /*14880*/  STL.64 [R1+0x1e0], R6 ;  /* 0x0001e00601007387 */ /* 0x000fe80000100a00 */
[----:B------:R-:W4:Y:S01]  /*14890*/  LDL R20, [R1+0x1e4] ;  /* 0x0001e40001147983 */ /* 0x000f220000100800 */
[----:B0-----:R-:W-:-:S05]  /*148a0*/  FMNMX.FTZ R8, R6, R3, !PT ;  /* 0x0000000306087209 */ /* 0x001fca0007810000 */
[----:B------:R-:W0:Y:S02]  /*148b0*/  SHFL.BFLY PT, R3, R8, 0x1, 0x1f ;  /* 0x0c201f0008037f89 */ /* 0x000e2400000e0000 */
[----:B0-----:R-:W-:Y:S02]  /*148c0*/  FMNMX.FTZ R10, R8, R3, !PT ;  /* 0x00000003080a7209 */ /* 0x001fe40007810000 */
[----:B------:R-:W5:Y:S04]  /*148d0*/  LDL.64 R2, [R1+0xb8] ;  /* 0x0000b80001027983 */ /* 0x000f680000100a00 */
[----:B------:R-:W-:Y:S04]  /*148e0*/  STL [R1+0x1e0], R10 ;  /* 0x0001e00a01007387 */ /* 0x000fe80000100800 */
[----:B------:R-:W3:Y:S04]  /*148f0*/  LDL R13, [R1+0x1e0] ;  /* 0x0001e000010d7983 */ /* 0x000ee80000100800 */
[----:B----4-:R-:W0:Y:S02]  /*14900*/  SHFL.BFLY PT, R11, R20, 0x2, 0x1f ;  /* 0x0c401f00140b7f89 */ /* 0x010e2400000e0000 */
[----:B0-----:R-:W-:-:S05]  /*14910*/  FMNMX.FTZ R11, R11, R20, !PT ;  /* 0x000000140b0b7209 */ /* 0x001fca0007810000 */
[----:B------:R-:W0:Y:S02]  /*14920*/  SHFL.BFLY PT, R6, R11, 0x1, 0x1f ;  /* 0x0c201f000b067f89 */ /* 0x000e2400000e0000 */
[----:B0-----:R-:W-:Y:S02]  /*14930*/  FMNMX.FTZ R6, R11, R6, !PT ;  /* 0x000000060b067209 */ /* 0x001fe40007810000 */
[----:B---3--:R-:W-:-:S04]  /*14940*/  FSETP.NEU.FTZ.AND P0, PT, R13, -INF , PT ;  /* 0xff8000000d00780b */ /* 0x008fc80003f1d000 */
[----:B------:R-:W-:Y:S02]  /*14950*/  FSEL R7, R13, RZ, P0 ;  /* 0x000000ff0d077208 */ /* 0x000fe40000000000 */
[----:B------:R-:W-:-:S04]  /*14960*/  FSETP.NEU.FTZ.AND P0, PT, R6, -INF , PT ;  /* 0xff8000000600780b */ /* 0x000fc80003f1d000 */
[----:B------:R-:W-:Y:S01]  /*14970*/  FSEL R8, R6, RZ, P0 ;  /* 0x000000ff06087208 */ /* 0x000fe20000000000 */
[----:B------:R-:W-:-:S04]  /*14980*/  FADD.FTZ R7, R14, -R7 ;  /* 0x800000070e077221 */ /* 0x000fc80000010000 */
[----:B------:R-:W-:Y:S01]  /*14990*/  FADD.FTZ R15, R15, -R8 ;  /* 0x800000080f0f7221 */ /* 0x000fe20000010000 */
[----:B------:R-:W-:-:S03]  /*149a0*/  FMUL.FTZ R7, R7, R12 ;  /* 0x0000000c07077220 */ /* 0x000fc60000410000 */
[----:B------:R-:W-:Y:S01]  /*149b0*/  FMUL.FTZ R15, R12, R15 ;  /* 0x0000000f0c0f7220 */ /* 0x000fe20000410000 */
[----:B------:R-:W2:Y:S08]  /*149c0*/  MUFU.EX2 R129, R7 ;  /* 0x0000000700817308 */ /* 0x000eb00000000800 */
[----:B------:R-:W0:Y:S01]  /*149d0*/  MUFU.EX2 R128, R15 ;  /* 0x0000000f00807308 */ /* 0x000e220000000800 */
[----:B------:R1:W-:Y:S01]  /*149e0*/  STL [R1+0x1e4], R6 ;  /* 0x0001e40601007387 */ /* 0x0003e20000100800 */
[----:B--2---:R-:W-:Y:S01]  /*149f0*/  FMUL.FTZ R4, R129, R4 ;  /* 0x0000000481047220 */ /* 0x004fe20000410000 */
[----:B0-----:R-:W-:-:S05]  /*14a00*/  FMUL.FTZ R5, R5, R128 ;  /* 0x0000008005057220 */ /* 0x001fca0000410000 */
[----:B------:R1:W-:Y:S04]  /*14a10*/  STL.64 [R1+0x1f0], R4 ;  /* 0x0001f00401007387 */ /* 0x0003e80000100a00 */
[----:B-----5:R-:W2:Y:S01]  /*14a20*/  LD.E R8, desc[UR46][R2.64+0x4] ;  /* 0x0000042e02087980 */ /* 0x020ea2000c101900 */
        /* <DEDUP_REMOVED lines=12> */
.L_x_6821:
[----:B------:R-:W-:Y:S05]  /*14af0*/  BSYNC B0 ;  /* 0x0000000000007941 */ /* 0x000fea0003800000 */
.L_x_6820:
        /* <DEDUP_REMOVED lines=9> */
.L_x_6823:
[----:B------:R-:W-:Y:S05]  /*14b90*/  BSYNC B0 ;  /* 0x0000000000007941 */ /* 0x000fea0003800000 */
.L_x_6822:
[----:B------:R-:W0:Y:S04]  /*14ba0*/  LDL R32, [R1+0x200] ;  /* 0x0002000001207983 */ /* 0x000e280000100800 */
[----:B------:R-:W0:Y:S04]  /*14bb0*/  LDL.64 R28, [R1+0x1e0] ;  /* 0x0001e000011c7983 */ /* 0x000e280000100a00 */
[----:B------:R-:W2:Y:S04]  /*14bc0*/  LDL.64 R6, [R1+0x1f0] ;  /* 0x0001f00001067983 */ /* 0x000ea80000100a00 */
[----:B------:R-:W3:Y:S04]  /*14bd0*/  LDL.64 R26, [R1+0x400] ;  /* 0x00040000011a7983 */ /* 0x000ee80000100a00 */
[----:B------:R-:W4:Y:S04]  /*14be0*/  LDL.64 R24, [R1+0x408] ;  /* 0x0004080001187983 */ /* 0x000f280000100a00 */
        /* <DEDUP_REMOVED lines=22> */
[----:B------:R-:W2:Y:S01]  /*14d50*/  LDL R142, [R1+0x1c0] ;  /* 0x0001c000018e7983 */ /* 0x000ea20000100800 */
[C---:B0-----:R-:W-:Y:S01]  /*14d60*/  FMUL.FTZ R4, R28.reuse, R32 ;  /* 0x000000201c047220 */ /* 0x041fe20000410000 */
[----:B------:R-:W-:-:S04]  /*14d70*/  FSETP.NEU.FTZ.AND P0, PT, R28, -INF , PT ;  /* 0xff8000001c00780b */ /* 0x000fc80003f1d000 */
[----:B------:R-:W-:Y:S02]  /*14d80*/  FSEL R8, R4, RZ, P0 ;  /* 0x000000ff04087208 */ /* 0x000fe40000000000 */
[----:B------:R-:W2:Y:S01]  /*14d90*/  LDL.64 R4, [R1+0x238] ;  /* 0x0002380001047983 */ /* 0x000ea20000100a00 */
[CC--:B------:R-:W-:Y:S01]  /*14da0*/  FMUL.FTZ R28, R29.reuse, R32.reuse ;  /* 0x000000201d1c7220 */ /* 0x0c0fe20000410000 */
[----:B------:R-:W-:Y:S01]  /*14db0*/  FSETP.NEU.FTZ.AND P0, PT, R29, -INF , PT ;  /* 0xff8000001d00780b */ /* 0x000fe20003f1d000 */
[----:B------:R-:W-:-:S03]  /*14dc0*/  FFMA.FTZ R174, R33, R32, -R8 ;  /* 0x0000002021ae7223 */ /* 0x000fc60000010808 */
[----:B------:R-:W-:Y:S01]  /*14dd0*/  FSEL R33, R28, RZ, P0 ;  /* 0x000000ff1c217208 */ /* 0x000fe20000000000 */
        /* <DEDUP_REMOVED lines=23> */
[-C--:B------:R-:W-:Y:S01]  /*14f50*/  FFMA.FTZ R191, R53, R32.reuse, -R8 ;  /* 0x0000002035bf7223 */ /* 0x080fe20000010808 */
        /* <DEDUP_REMOVED lines=8> */
[----:B------:R-:W-:Y:S01]  /*14fe0*/  FFMA.FTZ R175, R54, R32, -R33 ;  /* 0x0000002036af7223 */ /* 0x000fe20000010821 */
[C---:B---3--:R-:W-:Y:S01]  /*14ff0*/  FMUL.FTZ R27, R129.reuse, R27 ;  /* 0x0000001b811b7220 */ /* 0x048fe20000410000 */
[C---:B------:R-:W-:Y:S01]  /*15000*/  FMUL.FTZ R26, R129.reuse, R26 ;  /* 0x0000001a811a7220 */ /* 0x040fe20000410000 */
[C---:B----4-:R-:W-:Y:S01]  /*15010*/  FMUL.FTZ R25, R128.reuse, R25 ;  /* 0x0000001980197220 */ /* 0x050fe20000410000 */
[----:B------:R-:W-:Y:S01]  /*15020*/  FMUL.FTZ R24, R128, R24 ;  /* 0x0000001880187220 */ /* 0x000fe20000410000 */
[C---:B--2---:R-:W-:Y:S01]  /*15030*/  FMUL.FTZ R23, R129.reuse, R23 ;  /* 0x0000001781177220 */ /* 0x044fe20000410000 */
[----:B------:R-:W2:Y:S01]  /*15040*/  MUFU.EX2 R167, R167 ;  /* 0x000000a700a77308 */ /* 0x000ea20000000800 */
[C---:B------:R-:W-:Y:S01]  /*15050*/  FMUL.FTZ R22, R129.reuse, R22 ;  /* 0x0000001681167220 */ /* 0x040fe20000410000 */
[C---:B------:R-:W-:Y:S01]  /*15060*/  FMUL.FTZ R13, R129.reuse, R13 ;  /* 0x0000000d810d7220 */ /* 0x040fe20000410000 */
[C---:B------:R-:W-:Y:S01]  /*15070*/  FMUL.FTZ R12, R129.reuse, R12 ;  /* 0x0000000c810c7220 */ /* 0x040fe20000410000 */
[C---:B------:R-:W-:Y:S01]  /*15080*/  FMUL.FTZ R21, R129.reuse, R21 ;  /* 0x0000001581157220 */ /* 0x040fe20000410000 */
[C---:B------:R-:W-:Y:S01]  /*15090*/  FMUL.FTZ R20, R129.reuse, R20 ;  /* 0x0000001481147220 */ /* 0x040fe20000410000 */
[C---:B------:R-:W-:Y:S01]  /*150a0*/  FMUL.FTZ R15, R129.reuse, R15 ;  /* 0x0000000f810f7220 */ /* 0x040fe20000410000 */
[----:B------:R-:W-:Y:S01]  /*150b0*/  FMUL.FTZ R14, R129, R14 ;  /* 0x0000000e810e7220 */ /* 0x000fe20000410000 */
[----:B------:R-:W3:Y:S01]  /*150c0*/  MUFU.EX2 R118, R118 ;  /* 0x0000007600767308 */ /* 0x000ee20000000800 */
[----:B0-----:R-:W-:Y:S01]  /*150d0*/  FADD.FTZ R8, R127, R7 ;  /* 0x000000077f087221 */ /* 0x001fe20000010000 */
[----:B------:R-:W-:Y:S01]  /*150e0*/  FADD.FTZ R6, R164, R6 ;  /* 0x00000006a4067221 */ /* 0x000fe20000010000 */
[C---:B------:R-:W-:Y:S01]  /*150f0*/  FMUL.FTZ R11, R129.reuse, R11 ;  /* 0x0000000b810b7220 */ /* 0x040fe20000410000 */
[C---:B------:R-:W-:Y:S01]  /*15100*/  FMUL.FTZ R10, R129.reuse, R10 ;  /* 0x0000000a810a7220 */ /* 0x040fe20000410000 */
[C---:B------:R-:W-:Y:S01]  /*15110*/  FMUL.FTZ R93, R129.reuse, R93 ;  /* 0x0000005d815d7220 */ /* 0x040fe20000410000 */
[C---:B------:R-:W-:Y:S01]  /*15120*/  FMUL.FTZ R92, R129.reuse, R92 ;  /* 0x0000005c815c7220 */ /* 0x040fe20000410000 */
[C---:B------:R-:W-:Y:S01]  /*15130*/  FMUL.FTZ R95, R129.reuse, R95 ;  /* 0x0000005f815f7220 */ /* 0x040fe20000410000 */
[----:B------:R-:W0:Y:S01]  /*15140*/  MUFU.EX2 R126, R126 ;  /* 0x0000007e007e7308 */ /* 0x000e220000000800 */
[C---:B------:R-:W-:Y:S01]  /*15150*/  FMUL.FTZ R94, R129.reuse, R94 ;  /* 0x0000005e815e7220 */ /* 0x040fe20000410000 */
[C---:B------:R-:W-:Y:S01]  /*15160*/  FMUL.FTZ R97, R129.reuse, R97 ;  /* 0x0000006181617220 */ /* 0x040fe20000410000 */
[C---:B------:R-:W-:Y:S01]  /*15170*/  FMUL.FTZ R96, R129.reuse, R96 ;  /* 0x0000006081607220 */ /* 0x040fe20000410000 */
[C---:B------:R-:W-:Y:S01]  /*15180*/  FMUL.FTZ R105, R129.reuse, R105 ;  /* 0x0000006981697220 */ /* 0x040fe20000410000 */
[----:B------:R-:W-:Y:S01]  /*15190*/  FMUL.FTZ R104, R129, R104 ;  /* 0x0000006881687220 */ /* 0x000fe20000410000 */
[C---:B------:R-:W-:Y:S01]  /*151a0*/  FMUL.FTZ R103, R128.reuse, R103 ;  /* 0x0000006780677220 */ /* 0x040fe20000410000 */
[C---:B------:R-:W-:Y:S01]  /*151b0*/  FMUL.FTZ R102, R128.reuse, R102 ;  /* 0x0000006680667220 */ /* 0x040fe20000410000 */
[----:B------:R-:W4:Y:S01]  /*151c0*/  MUFU.EX2 R166, R166 ;  /* 0x000000a600a67308 */ /* 0x000f220000000800 */
[----:B-1----:R-:W-:Y:S01]  /*151d0*/  FADD.FTZ R8, R165, R8 ;  /* 0x00000008a5087221 */ /* 0x002fe20000010000 */
[----:B------:R-:W-:Y:S01]  /*151e0*/  FADD.FTZ R7, R119, R6 ;  /* 0x0000000677077221 */ /* 0x000fe20000010000 */
[C---:B------:R-:W-:Y:S01]  /*151f0*/  FMUL.FTZ R107, R128.reuse, R101 ;  /* 0x00000065806b7220 */ /* 0x040fe20000410000 */
[----:B------:R-:W-:Y:S01]  /*15200*/  FMUL.FTZ R106, R128, R100 ;  /* 0x00000064806a7220 */ /* 0x000fe20000410000 */
[----:B------:R-:W4:Y:S03]  /*15210*/  LDL.64 R76, [R1+0x2d0] ;  /* 0x0002d000014c7983 */ /* 0x000f260000100a00 */
[----:B------:R-:W1:Y:S01]  /*15220*/  MUFU.EX2 R169, R169 ;  /* 0x000000a900a97308 */ /* 0x000e620000000800 */
[----:B------:R-:W4:Y:S04]  /*15230*/  LDL.64 R78, [R1+0x2e0] ;  /* 0x0002e000014e7983 */ /* 0x000f280000100a00 */
[----:B------:R-:W4:Y:S03]  /*15240*/  LDL.64 R66, [R1+0x340] ;  /* 0x0003400001427983 */ /* 0x000f260000100a00 */
[----:B------:R-:W1:Y:S01]  /*15250*/  MUFU.EX2 R115, R115 ;  /* 0x0000007300737308 */ /* 0x000e620000000800 */
[----:B--2---:R-:W-:Y:S01]  /*15260*/  FADD.FTZ R29, R167, R8 ;  /* 0x00000008a71d7221 */ /* 0x004fe20000010000 */
[----:B---3--:R-:W-:Y:S01]  /*15270*/  FADD.FTZ R7, R118, R7 ;  /* 0x0000000776077221 */ /* 0x008fe20000010000 */
[----:B------:R-:W2:Y:S04]  /*15280*/  LDL.64 R74, [R1+0x350] ;  /* 0x00035000014a7983 */ /* 0x000ea80000100a00 */
[----:B------:R-:W3:Y:S01]  /*15290*/  LDL.64 R72, [R1+0x360] ;  /* 0x0003600001487983 */ /* 0x000ee20000100a00 */
[----:B------:R-:W1:Y:S03]  /*152a0*/  MUFU.EX2 R125, R125 ;  /* 0x0000007d007d7308 */ /* 0x000e660000000800 */
[----:B------:R-:W3:Y:S04]  /*152b0*/  LDL.64 R70, [R1+0x370] ;  /* 0x0003700001467983 */ /* 0x000ee80000100a00 */
[----:B------:R-:W3:Y:S01]  /*152c0*/  LDL.64 R68, [R1+0x380] ;  /* 0x0003800001447983 */ /* 0x000ee20000100a00 */
[----:B------:R-:W1:Y:S01]  /*152d0*/  MUFU.EX2 R168, R168 ;  /* 0x000000a800a87308 */ /* 0x000e620000000800 */
[----:B0-----:R-:W-:Y:S01]  /*152e0*/  FADD.FTZ R8, R126, R29 ;  /* 0x0000001d7e087221 */ /* 0x001fe20000010000 */
[----:B----4-:R-:W-:Y:S01]  /*152f0*/  FADD.FTZ R6, R166, R7 ;  /* 0x00000007a6067221 */ /* 0x010fe20000010000 */
[----:B------:R-:W4:Y:S04]  /*15300*/  LDL.64 R56, [R1+0x390] ;  /* 0x0003900001387983 */ /* 0x000f280000100a00 */
[----:B------:R-:W4:Y:S01]  /*15310*/  LDL.64 R64, [R1+0x3a0] ;  /* 0x0003a00001407983 */ /* 0x000f220000100a00 */
[----:B------:R-:W0:Y:S03]  /*15320*/  MUFU.EX2 R171, R171 ;  /* 0x000000ab00ab7308 */ /* 0x000e260000000800 */
[----:B------:R-:W4:Y:S04]  /*15330*/  LDL.64 R62, [R1+0x3b0] ;  /* 0x0003b000013e7983 */ /* 0x000f280000100a00 */
[----:B------:R-:W4:Y:S01]  /*15340*/  LDL.64 R60, [R1+0x3c0] ;  /* 0x0003c000013c7983 */ /* 0x000f220000100a00 */
[----:B------:R-:W0:Y:S01]  /*15350*/  MUFU.EX2 R114, R114 ;  /* 0x0000007200727308 */ /* 0x000e220000000800 */
[----:B-1----:R-:W-:Y:S01]  /*15360*/  FADD.FTZ R8, R169, R8 ;  /* 0x00000008a9087221 */ /* 0x002fe20000010000 */
[----:B------:R-:W-:Y:S01]  /*15370*/  FADD.FTZ R7, R115, R6 ;  /* 0x0000000673077221 */ /* 0x000fe20000010000 */
[----:B------:R-:W4:Y:S04]  /*15380*/  LDL.64 R58, [R1+0x3d0] ;  /* 0x0003d000013a7983 */ /* 0x000f280000100a00 */
[----:B------:R-:W4:Y:S01]  /*15390*/  LDL.64 R52, [R1+0x248] ;  /* 0x0002480001347983 */ /* 0x000f220000100a00 */
[----:B------:R-:W1:Y:S03]  /*153a0*/  MUFU.EX2 R124, R124 ;  /* 0x0000007c007c7308 */ /* 0x000e660000000800 */
[----:B------:R-:W4:Y:S04]  /*153b0*/  LDL.64 R34, [R1+0x2d8] ;  /* 0x0002d80001227983 */ /* 0x000f280000100a00 */
[----:B------:R-:W4:Y:S01]  /*153c0*/  LDL.64 R48, [R1+0x268] ;  /* 0x0002680001307983 */ /* 0x000f220000100a00 */
[----:B------:R-:W1:Y:S01]  /*153d0*/  MUFU.EX2 R170, R170 ;  /* 0x000000aa00aa7308 */ /* 0x000e620000000800 */
[----:B------:R-:W-:Y:S01]  /*153e0*/  FADD.FTZ R6, R125, R8 ;  /* 0x000000087d067221 */ /* 0x000fe20000010000 */
[----:B------:R-:W-:Y:S01]  /*153f0*/  FADD.FTZ R7, R168, R7 ;  /* 0x00000007a8077221 */ /* 0x000fe20000010000 */
[----:B------:R-:W4:Y:S04]  /*15400*/  LDL.64 R46, [R1+0x3e0] ;  /* 0x0003e000012e7983 */ /* 0x000f280000100a00 */
[----:B------:R-:W4:Y:S01]  /*15410*/  LDL.64 R36, [R1+0x278] ;  /* 0x0002780001247983 */ /* 0x000f220000100a00 */
[----:B------:R-:W1:Y:S08]  /*15420*/  MUFU.EX2 R177, R177 ;  /* 0x000000b100b17308 */ /* 0x000e700000000800 */
[----:B------:R-:W1:Y:S01]  /*15430*/  MUFU.EX2 R123, R123 ;  /* 0x0000007b007b7308 */ /* 0x000e620000000800 */
[----:B0-----:R-:W-:Y:S01]  /*15440*/  FADD.FTZ R29, R171, R6 ;  /* 0x00000006ab1d7221 */ /* 0x001fe20000010000 */
[----:B------:R-:W-:Y:S01]  /*15450*/  FADD.FTZ R7, R114, R7 ;  /* 0x0000000772077221 */ /* 0x000fe20000010000 */
[----:B------:R-:W4:Y:S04]  /*15460*/  LDL.64 R44, [R1+0x288] ;  /* 0x00028800012c7983 */ /* 0x000f280000100a00 */
[----:B------:R-:W4:Y:S01]  /*15470*/  LDL.64 R42, [R1+0x298] ;  /* 0x00029800012a7983 */ /* 0x000f220000100a00 */
[----:B------:R-:W0:Y:S08]  /*15480*/  MUFU.EX2 R122, R122 ;  /* 0x0000007a007a7308 */ /* 0x000e300000000800 */
[----:B------:R-:W0:Y:S01]  /*15490*/  MUFU.EX2 R176, R176 ;  /* 0x000000b000b07308 */ /* 0x000e220000000800 */
[----:B-1----:R-:W-:Y:S01]  /*154a0*/  FADD.FTZ R28, R124, R29 ;  /* 0x0000001d7c1c7221 */ /* 0x002fe20000010000 */
[----:B------:R-:W-:Y:S01]  /*154b0*/  FADD.FTZ R6, R170, R7 ;  /* 0x00000007aa067221 */ /* 0x000fe20000010000 */
[----:B------:R-:W4:Y:S04]  /*154c0*/  LDL.64 R40, [R1+0x2a8] ;  /* 0x0002a80001287983 */ /* 0x000f280000100a00 */
[----:B------:R-:W4:Y:S01]  /*154d0*/  LDL.64 R38, [R1+0x2b8] ;  /* 0x0002b80001267983 */ /* 0x000f220000100a00 */
[----:B------:R-:W1:Y:S01]  /*154e0*/  MUFU.EX2 R120, R120 ;  /* 0x0000007800787308 */ /* 0x000e620000000800 */
[----:B------:R-:W-:-:S07]  /*154f0*/  FFMA.FTZ R8, R51, R32, -R33 ;  /* 0x0000002033087223 */ /* 0x000fce0000010821 */
[----:B------:R-:W1:Y:S01]  /*15500*/  MUFU.EX2 R121, R121 ;  /* 0x0000007900797308 */ /* 0x000e620000000800 */
[----:B------:R-:W-:Y:S01]  /*15510*/  FADD.FTZ R29, R177, R28 ;  /* 0x0000001cb11d7221 */ /* 0x000fe20000010000 */
[----:B------:R-:W-:Y:S01]  /*15520*/  FADD.FTZ R7, R123, R6 ;  /* 0x000000067b077221 */ /* 0x000fe20000010000 */
[----:B------:R-:W4:Y:S05]  /*15530*/  LDL.64 R50, [R1+0x258] ;  /* 0x0002580001327983 */ /* 0x000f2a0000100a00 */
[----:B------:R-:W-:Y:S08]  /*15540*/  MUFU.EX2 R178, R178 ;  /* 0x000000b200b27308 */ /* 0x000ff00000000800 */
[----:B------:R-:W1:Y:S01]  /*15550*/  MUFU.EX2 R179, R179 ;  /* 0x000000b300b37308 */ /* 0x000e620000000800 */
[----:B0-----:R-:W-:Y:S01]  /*15560*/  FADD.FTZ R29, R122, R29 ;  /* 0x0000001d7a1d7221 */ /* 0x001fe20000010000 */
[----:B------:R-:W-:-:S06]  /*15570*/  FADD.FTZ R6, R176, R7 ;  /* 0x00000007b0067221 */ /* 0x000fcc0000010000 */
[----:B------:R-:W-:Y:S01]  /*15580*/  MUFU.EX2 R197, R197 ;  /* 0x000000c500c57308 */ /* 0x000fe20000000800 */
[----:B------:R-:W-:-:S07]  /*15590*/  FFMA.FTZ R7, R55, R32, -R33 ;  /* 0x0000002037077223 */ /* 0x000fce0000010821 */
[----:B------:R-:W0:Y:S01]  /*155a0*/  MUFU.EX2 R173, R173 ;  /* 0x000000ad00ad7308 */ /* 0x000e220000000800 */
[----:B-1----:R-:W-:Y:S01]  /*155b0*/  FADD.FTZ R28, R120, R29 ;  /* 0x0000001d781c7221 */ /* 0x002fe20000010000 */
[----:B------:R-:W-:Y:S01]  /*155c0*/  FADD.FTZ R29, R121, R6 ;  /* 0x00000006791d7221 */ /* 0x000fe20000010000 */
[----:B------:R-:W4:Y:S04]  /*155d0*/  LDL.64 R54, [R1+0x3f0] ;  /* 0x0003f00001367983 */ /* 0x000f280000100a00 */
[----:B------:R-:W4:Y:S01]  /*155e0*/  LDL.64 R100, [R1+0x3b8] ;  /* 0x0003b80001647983 */ /* 0x000f220000100a00 */
[----:B------:R-:W-:Y:S08]  /*155f0*/  MUFU.EX2 R172, R172 ;  /* 0x000000ac00ac7308 */ /* 0x000ff00000000800 */
        /* <DEDUP_REMOVED lines=8> */
[----:B------:R-:W0:Y:S08]  /*15680*/  MUFU.EX2 R191, R191 ;  /* 0x000000bf00bf7308 */ /* 0x000e300000000800 */
[----:B------:R-:W0:Y:S01]  /*15690*/  MUFU.EX2 R7, R7 ;  /* 0x0000000700077308 */ /* 0x000e220000000800 */
[----:B-1----:R-:W-:Y:S01]  /*156a0*/  FADD.FTZ R6, R8, R31 ;  /* 0x0000001f08067221 */ /* 0x002fe20000010000 */
[----:B------:R-:W-:Y:S01]  /*156b0*/  FADD.FTZ R29, R172, R29 ;  /* 0x0000001dac1d7221 */ /* 0x000fe20000010000 */
[----:B------:R-:W4:Y:S02]  /*156c0*/  LDL.64 R30, [R1+0x2f8] ;  /* 0x0002f800011e7983 */ /* 0x000f240000100a00 */
[----:B------:R-:W-:Y:S01]  /*156d0*/  FADD.FTZ R6, R175, R6 ;  /* 0x00000006af067221 */ /* 0x000fe20000010000 */
[----:B------:R-:W-:-:S04]  /*156e0*/  FADD.FTZ R28, R174, R29 ;  /* 0x0000001dae1c7221 */ /* 0x000fc80000010000 */
[----:B0-----:R-:W-:Y:S01]  /*156f0*/  FADD.FTZ R28, R191, R28 ;  /* 0x0000001cbf1c7221 */ /* 0x001fe20000010000 */
[----:B------:R-:W-:-:S05]  /*15700*/  FADD.FTZ R29, R7, R6 ;  /* 0x00000006071d7221 */ /* 0x000fca0000010000 */
[----:B------:R0:W-:Y:S01]  /*15710*/  STL.64 [R1+0x1f0], R28 ;  /* 0x0001f01c01007387 */ /* 0x0001e20000100a00 */
[----:B------:R-:W-:Y:S06]  /*15720*/  BAR.SYNC.DEFER_BLOCKING 0xf, 0x100 ;  /* 0x03c4000000007b1d */ /* 0x000fec0000010000 */
[----:B0-----:R-:W4:Y:S01]  /*15730*/  LDL.64 R28, [R1+0x308] ;  /* 0x00030800011c7983 */ /* 0x001f220000100a00 */
[C---:B------:R-:W-:Y:S01]  /*15740*/  FMUL.FTZ R5, R128.reuse, R5 ;  /* 0x0000000580057220 */ /* 0x040fe20000410000 */
[C---:B------:R-:W-:Y:S02]  /*15750*/  FMUL.FTZ R4, R128.reuse, R4 ;  /* 0x0000000480047220 */ /* 0x040fe40000410000 */
[----:B------:R-:W4:Y:S04]  /*15760*/  LD.E.64 R90, desc[UR46][R2.64+0x8] ;  /* 0x0000082e025a7980 */ /* 0x000f28000c101b00 */
[----:B------:R-:W4:Y:S04]  /*15770*/  LD.E.64 R2, desc[UR46][R2.64] ;  /* 0x0000002e02027980 */ /* 0x000f28000c101b00 */
[----:B------:R0:W-:Y:S04]  /*15780*/  STL.64 [R1+0x400], R26 ;  /* 0x0004001a01007387 */ /* 0x0001e80000100a00 */
        /* <DEDUP_REMOVED lines=9> */
[----:B------:R-:W-:Y:S04]  /*15820*/  STL.64 [R1+0x290], R104 ;  /* 0x0002906801007387 */ /* 0x000fe80000100a00 */
[----:B------:R2:W-:Y:S04]  /*15830*/  STL.64 [R1+0x218], R102 ;  /* 0x0002186601007387 */ /* 0x0005e80000100a00 */
[----:B------:R2:W-:Y:S04]  /*15840*/  STL.64 [R1+0x228], R106 ;  /* 0x0002286a01007387 */ /* 0x0005e80000100a00 */
[----:B0-----:R-:W4:Y:S04]  /*15850*/  LDL.64 R26, [R1+0x2c8] ;  /* 0x0002c800011a7983 */ /* 0x001f280000100a00 */
[----:B-1----:R-:W4:Y:S04]  /*15860*/  LDL.64 R12, [R1+0x318] ;  /* 0x00031800010c7983 */ /* 0x002f280000100a00 */
[----:B------:R-:W4:Y:S04]  /*15870*/  LDL.64 R24, [R1+0x328] ;  /* 0x0003280001187983 */ /* 0x000f280000100a00 */
[----:B------:R-:W4:Y:S04]  /*15880*/  LDL.64 R22, [R1+0x338] ;  /* 0x0003380001167983 */ /* 0x000f280000100a00 */
[----:B------:R-:W4:Y:S04]  /*15890*/  LDL.64 R20, [R1+0x348] ;  /* 0x0003480001147983 */ /* 0x000f280000100a00 */
[----:B------:R-:W4:Y:S04]  /*158a0*/  LDL.64 R14, [R1+0x358] ;  /* 0x00035800010e7983 */ /* 0x000f280000100a00 */
[----:B------:R-:W4:Y:S04]  /*158b0*/  LDL.64 R10, [R1+0x368] ;  /* 0x00036800010a7983 */ /* 0x000f280000100a00 */
[----:B------:R-:W4:Y:S04]  /*158c0*/  LDL.64 R92, [R1+0x378] ;  /* 0x00037800015c7983 */ /* 0x000f280000100a00 */
[----:B--2---:R-:W2:Y:S04]  /*158d0*/  LDL.64 R94, [R1+0x388] ;  /* 0x00038800015e7983 */ /* 0x004ea80000100a00 */
[----:B------:R-:W2:Y:S04]  /*158e0*/  LDL.64 R96, [R1+0x3a8] ;  /* 0x0003a80001607983 */ /* 0x000ea80000100a00 */
[----:B------:R-:W2:Y:S04]  /*158f0*/  LDL.64 R102, [R1+0x3c8] ;  /* 0x0003c80001667983 */ /* 0x000ea80000100a00 */
[----:B------:R-:W2:Y:S04]  /*15900*/  LDL.64 R106, [R1+0x3d8] ;  /* 0x0003d800016a7983 */ /* 0x000ea80000100a00 */
[----:B------:R-:W2:Y:S04]  /*15910*/  LDL.64 R104, [R1+0x3e8] ;  /* 0x0003e80001687983 */ /* 0x000ea80000100a00 */
[----:B------:R0:W-:Y:S04]  /*15920*/  STL.64 [R1+0x238], R4 ;  /* 0x0002380401007387 */ /* 0x0001e80000100a00 */
        /* <DEDUP_REMOVED lines=36> */
[C---:B---3--:R-:W-:Y:S01]  /*15b70*/  FMUL.FTZ R73, R129.reuse, R73 ;  /* 0x0000004981497220 */ /* 0x048fe20000410000 */
[C---:B------:R-:W-:Y:S01]  /*15b80*/  FMUL.FTZ R72, R129.reuse, R72 ;  /* 0x0000004881487220 */ /* 0x040fe20000410000 */
[C---:B------:R-:W-:Y:S01]  /*15b90*/  FMUL.FTZ R71, R129.reuse, R71 ;  /* 0x0000004781477220 */ /* 0x040fe20000410000 */
[C---:B------:R-:W-:Y:S01]  /*15ba0*/  FMUL.FTZ R70, R129.reuse, R70 ;  /* 0x0000004681467220 */ /* 0x040fe20000410000 */
[C---:B------:R-:W-:Y:S01]  /*15bb0*/  FMUL.FTZ R69, R129.reuse, R69 ;  /* 0x0000004581457220 */ /* 0x040fe20000410000 */
        /* <DEDUP_REMOVED lines=41> */
[----:B------:R-:W-:Y:S04]  /*15e50*/  STL.64 [R1+0x2a0], R116 ;  /* 0x0002a07401007387 */ /* 0x000fe80000100a00 */
[----:B------:R-:W-:Y:S04]  /*15e60*/  STL.64 [R1+0x2b0], R112 ;  /* 0x0002b07001007387 */ /* 0x000fe80000100a00 */
[----:B------:R-:W-:Y:S01]  /*15e70*/  STL.64 [R1+0x2c0], R108 ;  /* 0x0002c06c01007387 */ /* 0x000fe20000100a00 */
[C---:B------:R-:W-:Y:S01]  /*15e80*/  FMUL.FTZ R31, R128.reuse, R31 ;  /* 0x0000001f801f7220 */ /* 0x040fe20000410000 */
[----:B------:R-:W-:-:S02]  /*15e90*/  FMUL.FTZ R30, R128, R30 ;  /* 0x0000001e801e7220 */ /* 0x000fc40000410000 */
[----:B------:R-:W-:Y:S04]  /*15ea0*/  STL.64 [R1+0x2d0], R76 ;  /* 0x0002d04c01007387 */ /* 0x000fe80000100a00 */
[----:B------:R-:W-:Y:S04]  /*15eb0*/  STL.64 [R1+0x2e0], R78 ;  /* 0x0002e04e01007387 */ /* 0x000fe80000100a00 */
[----:B------:R-:W-:Y:S04]  /*15ec0*/  STL.64 [R1+0x2f0], R80 ;  /* 0x0002f05001007387 */ /* 0x000fe80000100a00 */
[----:B------:R-:W-:Y:S04]  /*15ed0*/  STL.64 [R1+0x300], R82 ;  /* 0x0003005201007387 */ /* 0x000fe80000100a00 */
        /* <DEDUP_REMOVED lines=8> */
[----:B------:R-:W-:Y:S01]  /*15f60*/  STL.64 [R1+0x370], R70 ;  /* 0x0003704601007387 */ /* 0x000fe20000100a00 */
[----:B------:R-:W-:-:S03]  /*15f70*/  MOV R6, R90 ;  /* 0x0000005a00067202 */ /* 0x000fc60000000f00 */
        /* <DEDUP_REMOVED lines=55> */
[----:B------:R-:W-:Y:S04]  /*162f0*/  STL.64 [R1+0x398], R98 ;  /* 0x0003986201007387 */ /* 0x000fe80000100a00 */
[----:B------:R4:W-:Y:S04]  /*16300*/  STL.64 [R1+0x3a8], R96 ;  /* 0x0003a86001007387 */ /* 0x0009e80000100a00 */
[----:B------:R4:W-:Y:S04]  /*16310*/  STL.64 [R1+0x3b8], R100 ;  /* 0x0003b86401007387 */ /* 0x0009e80000100a00 */
[----:B------:R4:W-:Y:S04]  /*16320*/  STL.64 [R1+0x3c8], R102 ;  /* 0x0003c86601007387 */ /* 0x0009e80000100a00 */
[----:B------:R-:W-:Y:S04]  /*16330*/  STL.64 [R1+0x3d8], R106 ;  /* 0x0003d86a01007387 */ /* 0x000fe80000100a00 */
[----:B------:R4:W-:Y:S04]  /*16340*/  STL.64 [R1+0x3e8], R104 ;  /* 0x0003e86801007387 */ /* 0x0009e80000100a00 */
[----:B------:R4:W-:Y:S04]  /*16350*/  STL.64 [R1+0x3f8], R110 ;  /* 0x0003f86e01007387 */ /* 0x0009e80000100a00 */
        /* <DEDUP_REMOVED lines=12> */
[----:B0-----:R-:W4:Y:S04]  /*16420*/  LDL.64 R4, [R1+0x88] ;  /* 0x0000880001047983 */ /* 0x001f280000100a00 */
[----:B-1----:R-:W4:Y:S04]  /*16430*/  LDL R10, [R1+0x240] ;  /* 0x00024000010a7983 */ /* 0x002f280000100800 */
        /* <DEDUP_REMOVED lines=115> */
[----:B------:R-:W-:Y:S01]  /*16b70*/  IMAD R4, R142, 0x1000, R4 ;  /* 0x000010008e047824 */ /* 0x000fe200078e0204 */
[----:B------:R-:W-:-:S02]  /*16b80*/  F2FP.F16.F32.PACK_AB R164, R119, R164 ;  /* 0x000000a477a4723e */ /* 0x000fc400000000ff */
[----:B------:R-:W-:Y:S01]  /*16b90*/  STL [R1+0x240], R10 ;  /* 0x0002400a01007387 */ /* 0x000fe20000100800 */
[----:B------:R-:W-:Y:S02]  /*16ba0*/  F2FP.F16.F32.PACK_AB R165, R165, R127 ;  /* 0x0000007fa5a5723e */ /* 0x000fe400000000ff */
[----:B------:R-:W-:Y:S01]  /*16bb0*/  F2FP.F16.F32.PACK_AB R166, R166, R118 ;  /* 0x00000076a6a6723e */ /* 0x000fe200000000ff */
[----:B------:R-:W-:Y:S01]  /*16bc0*/  STL [R1+0x244], R11 ;  /* 0x0002440b01007387 */ /* 0x000fe20000100800 */
[----:B------:R-:W-:Y:S02]  /*16bd0*/  F2FP.F16.F32.PACK_AB R167, R126, R167 ;  /* 0x000000a77ea7723e */ /* 0x000fe400000000ff */
[----:B------:R-:W-:Y:S01]  /*16be0*/  F2FP.F16.F32.PACK_AB R168, R168, R115 ;  /* 0x00000073a8a8723e */ /* 0x000fe200000000ff */
[----:B------:R-:W-:Y:S01]  /*16bf0*/  STL [R1+0x248], R12 ;  /* 0x0002480c01007387 */ /* 0x000fe20000100800 */
[----:B------:R-:W-:Y:S02]  /*16c00*/  F2FP.F16.F32.PACK_AB R169, R125, R169 ;  /* 0x000000a97da9723e */ /* 0x000fe400000000ff */
[----:B------:R-:W-:Y:S01]  /*16c10*/  F2FP.F16.F32.PACK_AB R170, R170, R114 ;  /* 0x00000072aaaa723e */ /* 0x000fe200000000ff */
[----:B------:R-:W-:Y:S01]  /*16c20*/  STL [R1+0x24c], R13 ;  /* 0x00024c0d01007387 */ /* 0x000fe20000100800 */
[----:B------:R-:W-:-:S02]  /*16c30*/  F2FP.F16.F32.PACK_AB R171, R124, R171 ;  /* 0x000000ab7cab723e */ /* 0x000fc400000000ff */
[----:B------:R-:W-:Y:S01]  /*16c40*/  F2FP.F16.F32.PACK_AB R176, R176, R123 ;  /* 0x0000007bb0b0723e */ /* 0x000fe200000000ff */
[----:B------:R-:W-:Y:S01]  /*16c50*/  STL [R1+0x250], R14 ;  /* 0x0002500e01007387 */ /* 0x000fe20000100800 */
[----:B------:R-:W-:Y:S02]  /*16c60*/  F2FP.F16.F32.PACK_AB R177, R122, R177 ;  /* 0x000000b17ab1723e */ /* 0x000fe400000000ff */
[----:B------:R-:W-:Y:S01]  /*16c70*/  F2FP.F16.F32.PACK_AB R178, R178, R121 ;  /* 0x00000079b2b2723e */ /* 0x000fe200000000ff */
[----:B------:R-:W-:Y:S01]  /*16c80*/  STL [R1+0x254], R15 ;  /* 0x0002540f01007387 */ /* 0x000fe20000100800 */
[----:B------:R-:W-:-:S03]  /*16c90*/  F2FP.F16.F32.PACK_AB R179, R179, R120 ;  /* 0x00000078b3b3723e */ /* 0x000fc600000000ff */
        /* <DEDUP_REMOVED lines=72> */
[----:B--2---:R-:W-:Y:S04]  /*17120*/  STL [R1+0x378], R92 ;  /* 0x0003785c01007387 */ /* 0x004fe80000100800 */
[----:B------:R-:W-:Y:S04]  /*17130*/  STL [R1+0x37c], R93 ;  /* 0x00037c5d01007387 */ /* 0x000fe80000100800 */
[----:B---3--:R-:W-:Y:S04]  /*17140*/  STL [R1+0x380], R94 ;  /* 0x0003805e01007387 */ /* 0x008fe80000100800 */
[----:B------:R2:W-:Y:S04]  /*17150*/  STL [R1+0x384], R95 ;  /* 0x0003845f01007387 */ /* 0x0005e80000100800 */
[----:B----4-:R-:W-:Y:S04]  /*17160*/  STL [R1+0x388], R96 ;  /* 0x0003886001007387 */ /* 0x010fe80000100800 */
        /* <DEDUP_REMOVED lines=33> */
[----:B0-----:R-:W4:Y:S04]  /*17380*/  LDL.128 R24, [R1+0x210] ;  /* 0x0002100001187983 */ /* 0x001f280000100c00 */
[----:B-1----:R-:W4:Y:S04]  /*17390*/  LDL.128 R28, [R1+0x220] ;  /* 0x00022000011c7983 */ /* 0x002f280000100c00 */
        /* <DEDUP_REMOVED lines=30> */
[----:B------:R-:W-:Y:S01]  /*17580*/  IMAD R3, R3, 0x2, R6 ;  /* 0x0000000203037824 */ /* 0x000fe200078e0206 */
[----:B------:R-:W-:-:S02]  /*17590*/  R2UR UR6, R4 ;  /* 0x00000000040672ca */ /* 0x000fc400000e0000 */
[----:B------:R0:W-:Y:S01]  /*175a0*/  STSM.16.M88.4 [R6], R164 ;  /* 0x000000a406007844 */ /* 0x0001e20000000200 */
[----:B------:R-:W-:Y:S02]  /*175b0*/  R2UR UR7, R5 ;  /* 0x00000000050772ca */ /* 0x000fe400000e0000 */
[----:B------:R-:W-:Y:S02]  /*175c0*/  F2FP.F16.F32.PACK_AB R172, R172, R197 ;  /* 0x000000c5acac723e */ /* 0x000fe400000000ff */
[----:B------:R-:W-:Y:S02]  /*175d0*/  F2FP.F16.F32.PACK_AB R173, R8, R173 ;  /* 0x000000ad08ad723e */ /* 0x000fe400000000ff */
[----:B------:R-:W-:Y:S02]  /*175e0*/  F2FP.F16.F32.PACK_AB R174, R191, R174 ;  /* 0x000000aebfae723e */ /* 0x000fe400000000ff */
[----:B------:R-:W-:Y:S01]  /*175f0*/  F2FP.F16.F32.PACK_AB R175, R7, R175 ;  /* 0x000000af07af723e */ /* 0x000fe200000000ff */
[----:B0-----:R-:W-:-:S02]  /*17600*/  IMAD R6, R2, 0x2, R6 ;  /* 0x0000000202067824 */ /* 0x001fc400078e0206 */
[----:B------:R-:W-:-:S03]  /*17610*/  IMAD R2, R2, 0x2, R3 ;  /* 0x0000000202027824 */ /* 0x000fc600078e0203 */
[----:B------:R-:W-:Y:S04]  /*17620*/  STSM.16.M88.4 [R6], R168 ;  /* 0x000000a806007844 */ /* 0x000fe80000000200 */
[----:B------:R0:W-:Y:S04]  /*17630*/  STSM.16.M88.4 [R3], R176 ;  /* 0x000000b003007844 */ /* 0x0001e80000000200 */
[----:B------:R1:W-:Y:S01]  /*17640*/  STSM.16.M88.4 [R2], R172 ;  /* 0x000000ac02007844 */ /* 0x0003e20000000200 */
[----:B0-----:R-:W-:Y:S02]  /*17650*/  IMAD.MOV.U32 R3, RZ, RZ, R5 ;  /* 0x000000ffff037224 */ /* 0x001fe400078e0005 */
[----:B-1----:R-:W-:Y:S01]  /*17660*/  VIADD R2, R4, 0x80 ;  /* 0x0000008004027836 */ /* 0x002fe20000000000 */
        /* <DEDUP_REMOVED lines=421> */
.L_x_6825:
[----:B------:R-:W-:Y:S05]  /*190c0*/  BSYNC B0 ;  /* 0x0000000000007941 */ /* 0x000fea0003800000 */
.L_x_6824:
        /* <DEDUP_REMOVED lines=9> */
[----:B0-----:R-:W2:Y:S02]  /*19160*/  LDL R2, [R1+0x50] ;  /* 0x0000500001027983 */ /* 0x001ea40000100800 */
[----:B--2---:R-:W-:-:S07]  /*19170*/  IMAD.SHL.U32 R2, R2, 0x40, RZ ;  /* 0x0000004002027824 */ /* 0x004fce00078e00ff */
.L_x_6793:
[----:B------:R-:W0:Y:S01]  /*19180*/  LDC R3, c[0x0][0x448] ;  /* 0x00011200ff037b82 */ /* 0x000e220000000800 */
[----:B------:R-:W-:Y:S01]  /*19190*/  VIADD R2, R2, 0x3f ;  /* 0x0000003f02027836 */ /* 0x000fe20000000000 */
[----:B------:R-:W-:-:S06]  /*191a0*/  ULDC UR4, c[0x0][0xad4] ;  /* 0x0002b50000047ab9 */ /* 0x000fcc0000000800 */
[----:B------:R-:W1:Y:S01]  /*191b0*/  LDC R7, c[0x0][0xadc] ;  /* 0x0002b700ff077b82 */ /* 0x000e620000000800 */
[----:B0-----:R-:W-:-:S13]  /*191c0*/  ISETP.NE.AND P0, PT, R3, 0x1, PT ;  /* 0x000000010300780c */ /* 0x001fda0003f05270 */
[----:B------:R-:W0:Y:S08]  /*191d0*/  @P0 LDC R3, c[0x0][0x44c] ;  /* 0x00011300ff030b82 */ /* 0x000e300000000800 */
[----:B------:R-:W2:Y:S01]  /*191e0*/  @P0 LDC R4, c[0x0][0x450] ;  /* 0x00011400ff040b82 */ /* 0x000ea20000000800 */
[----:B0-----:R-:W-:-:S05]  /*191f0*/  @P0 IMAD.HI.U32 R3, R2, R3, RZ ;  /* 0x0000000302030227 */ /* 0x001fca00078e00ff */
[----:B--2---:R-:W-:Y:S02]  /*19200*/  @P0 SHF.R.U32.HI R2, RZ, R4, R3 ;  /* 0x00000004ff020219 */ /* 0x004fe40000011603 */
[----:B-1----:R-:W-:-:S03]  /*19210*/  ISETP.GE.AND P0, PT, R7, 0x1, PT ;  /* 0x000000010700780c */ /* 0x002fc60003f06270 */
[----:B------:R-:W-:-:S04]  /*19220*/  IMAD.IADD R2, R211, 0x1, R2 ;  /* 0x00000001d3027824 */ /* 0x000fc800078e0202 */
[----:B------:R-:W-:-:S06]  /*19230*/  VIADD R3, R2, -UR4 ;  /* 0x8000000402037c36 */ /* 0x000fcc0008000000 */
[----:B------:R-:W-:Y:S05]  /*19240*/  @!P0 BRA `(.L_x_6827) ;  /* 0x0000000000448947 */ /* 0x000fea0003800000 */
        /* <DEDUP_REMOVED lines=10> */
.L_x_6829:
[----:B------:R-:W-:-:S13]  /*192f0*/  ISETP.NE.AND P0, PT, R7, 0x1, PT ;  /* 0x000000010700780c */ /* 0x000fda0003f05270 */
[----:B------:R-:W0:Y:S02]  /*19300*/  @P0 LDC.64 R4, c[0x0][0xae0] ;  /* 0x0002b800ff040b82 */ /* 0x000e240000000a00 */
[----:B0-----:R-:W-:-:S05]  /*19310*/  @P0 IMAD.HI.U32 R4, R2, R4, RZ ;  /* 0x0000000402040227 */ /* 0x001fca00078e00ff */
[----:B------:R-:W-:-:S07]  /*19320*/  @P0 SHF.R.U32.HI R2, RZ, R5, R4 ;  /* 0x00000005ff020219 */ /* 0x000fce0000011604 */
.L_x_6830:
[----:B------:R-:W-:Y:S05]  /*19330*/  BSYNC B0 ;  /* 0x0000000000007941 */ /* 0x000fea0003800000 */
.L_x_6828:
[----:B------:R-:W-:-:S05]  /*19340*/  IMAD R2, R2, R7, RZ ;  /* 0x0000000702027224 */ /* 0x000fca00078e02ff */
[----:B------:R-:W-:-:S07]  /*19350*/  VIMNMX R3, R3, R2, !PT ;  /* 0x0000000203037248 */ /* 0x000fce0007fe0100 */
.L_x_6827:
[----:B------:R-:W-:-:S05]  /*19360*/  VIADD R3, R3, 0x3f ;  /* 0x0000003f03037836 */ /* 0x000fca0000000000 */
[----:B------:R-:W-:-:S04]  /*19370*/  SHF.R.S32.HI R2, RZ, 0x1f, R3 ;  /* 0x0000001fff027819 */ /* 0x000fc80000011403 */
[----:B------:R-:W-:-:S04]  /*19380*/  LEA.HI R2, R2, R3, RZ, 0x6 ;  /* 0x0000000302027211 */ /* 0x000fc800078f30ff */
[----:B------:R-:W-:-:S04]  /*19390*/  SHF.R.S32.HI R3, RZ, 0x6, R2 ;  /* 0x00000006ff037819 */ /* 0x000fc80000011402 */
[----:B------:R-:W-:-:S04]  /*193a0*/  VIMNMX R20, R194, R3, !PT ;  /* 0x00000003c2147248 */ /* 0x000fc80007fe0100 */
[----:B------:R-:W-:-:S13]  /*193b0*/  ISETP.GE.AND P0, PT, R0, R20, PT ;  /* 0x000000140000720c */ /* 0x000fda0003f06270 */
[----:B------:R-:W-:Y:S05]  /*193c0*/  @!P0 BRA `(.L_x_6831) ;  /* 0x0000006c003c8947 */ /* 0x000fea0003800000 */
.L_x_6854:
        /* <DEDUP_REMOVED lines=20> */
.L_x_6833:
[----:B------:R-:W-:Y:S05]  /*19510*/  BSYNC B0 ;  /* 0x0000000000007941 */ /* 0x000fea0003800000 */
.L_x_6832:
        /* <DEDUP_REMOVED lines=9> */
.L_x_6835:
[----:B------:R-:W-:Y:S05]  /*195b0*/  BSYNC B0 ;  /* 0x0000000000007941 */ /* 0x000fea0003800000 */
.L_x_6834:
[----:B------:R-:W-:Y:S04]  /*195c0*/  BSSY B0, `(.L_x_6836) ;  /* 0x0000006000007945 */ /* 0x000fe80003800000 */
[----:B-1----:R-:W-:Y:S05]  /*195d0*/  @P0 BRA `(.L_x_6837) ;  /* 0x0000000000100947 */ /* 0x002fea0003800000 */
[----:B-----5:R-:W-:Y:S01]  /*195e0*/  IMAD R6, R6, 0x8, R3 ;  /* 0x0000000806067824 */ /* 0x020fe200078e0203 */
[----:B------:R-:W-:-:S04]  /*195f0*/  SHF.L.U32 R7, R7, 0x1f, RZ ;  /* 0x0000001f07077819 */ /* 0x000fc800000006ff */
[----:B------:R-:W1:Y:S02]  /*19600*/  SYNCS.PHASECHK.TRANS64.TRYWAIT P0, [R6+URZ], R7 ;  /* 0x00000007060075a7 */ /* 0x000e64000800017f */
[----:B-1----:R-:W-:Y:S05]  /*19610*/  @!P0 BRA `(.L_x_6838) ;  /* 0x000001c400988947 */ /* 0x002fea0003800000 */
.L_x_6837:
[----:B------:R-:W-:Y:S05]  /*19620*/  BSYNC B0 ;  /* 0x0000000000007941 */ /* 0x000fea0003800000 */
.L_x_6836:
[----:B-1---5:R-:W2:Y:S04]  /*19630*/  LDL R7, [R1+0x1c0] ;  /* 0x0001c00001077983 */ /* 0x022ea80000100800 */
[----:B------:R-:W2:Y:S01]  /*19640*/  LDL.64 R2, [R1+0x80] ;  /* 0x0000800001027983 */ /* 0x000ea20000100a00 */
[----:B------:R-:W-:Y:S05]  /*19650*/  WARPSYNC.ALL ;  /* 0x0000000000007948 */ /* 0x000fea0003800000 */
[----:B------:R-:W3:Y:S04]  /*19660*/  LDL.64 R12, [R1+0x78] ;  /* 0x00007800010c7983 */ /* 0x000ee80000100a00 */
[----:B0-----:R-:W4:Y:S04]  /*19670*/  LDL.64 R4, [R1+0x78] ;  /* 0x0000780001047983 */ /* 0x001f280000100a00 */
[----:B------:R-:W4:Y:S04]  /*19680*/  LDL.64 R8, [R1+0x78] ;  /* 0x0000780001087983 */ /* 0x000f280000100a00 */
[----:B------:R-:W4:Y:S01]  /*19690*/  LDL.64 R10, [R1+0x78] ;  /* 0x00007800010a7983 */ /* 0x000f220000100a00 */
[----:B--2---:R-:W-:Y:S01]  /*196a0*/  IMAD R2, R7, 0x200, R2 ;  /* 0x0000020007027824 */ /* 0x004fe200078e0202 */
[----:B------:R-:W-:-:S02]  /*196b0*/  R2UR UR7, R3 ;  /* 0x00000000030772ca */ /* 0x000fc400000e0000 */
[----:B------:R-:W2:Y:S02]  /*196c0*/  LDL R15, [R1+0x28] ;  /* 0x00002800010f7983 */ /* 0x000ea40000100800 */
[C---:B------:R-:W-:Y:S01]  /*196d0*/  R2UR UR6, R2.reuse ;  /* 0x00000000020672ca */ /* 0x040fe200000e0000 */
[----:B------:R-:W-:Y:S01]  /*196e0*/  WARPGROUP.ARRIVE ;  /* 0x00000000000079c5 */ /* 0x000fe20000000000 */
[----:B------:R-:W-:Y:S02]  /*196f0*/  VIADD R6, R2, 0x2 ;  /* 0x0000000202067836 */ /* 0x000fe40000000000 */
[----:B------:R-:W-:Y:S01]  /*19700*/  IMAD.MOV.U32 R7, RZ, RZ, R3 ;  /* 0x000000ffff077224 */ /* 0x000fe200078e0003 */
[----:B---3--:R-:W-:Y:S02]  /*19710*/  R2UR UR4, R12 ;  /* 0x000000000c0472ca */ /* 0x008fe400000e0000 */
[----:B------:R-:W-:Y:S02]  /*19720*/  R2UR UR5, R13 ;  /* 0x000000000d0572ca */ /* 0x000fe400000e0000 */
[----:B------:R0:W5:Y:S11]  /*19730*/  LDL.64 R12, [R1+0x1c0] ;  /* 0x0001c000010c7983 */ /* 0x0001760000100a00 */
[----:B------:R-:W-:Y:S01]  /*19740*/  HGMMA.64x64x16.F32 R24, gdesc[UR4], RZ, !UPT, gsb0 ;  /* 0x00e00000041879f0 */ /* 0x000fe2000c0008ff */
[----:B----4-:R-:W-:Y:S01]  /*19750*/  VIADD R4, R4, 0x2 ;  /* 0x0000000204047836 */ /* 0x010fe20000000000 */
[----:B------:R-:W-:-:S02]  /*19760*/  R2UR UR6, R6 ;  /* 0x00000000060672ca */ /* 0x000fc400000e0000 */
[----:B------:R-:W-:Y:S02]  /*19770*/  R2UR UR7, R7 ;  /* 0x00000000070772ca */ /* 0x000fe400000e0000 */
[----:B------:R-:W-:Y:S02]  /*19780*/  R2UR UR4, R4 ;  /* 0x00000000040472ca */ /* 0x000fe400000e0000 */
        /* <DEDUP_REMOVED lines=35> */
.L_x_6840:
[----:B------:R-:W-:Y:S05]  /*199c0*/  BSYNC B0 ;  /* 0x0000000000007941 */ /* 0x000fea0003800000 */
.L_x_6839:
        /* <DEDUP_REMOVED lines=8> */
.L_x_6842:
[----:B------:R-:W-:Y:S05]  /*19a50*/  BSYNC B0 ;  /* 0x0000000000007941 */ /* 0x000fea0003800000 */
.L_x_6841:
[----:B------:R-:W-:Y:S04]  /*19a60*/  BSSY B0, `(.L_x_6843) ;  /* 0x0000004000007945 */ /* 0x000fe80003800000 */
[----:B-1----:R-:W-:Y:S05]  /*19a70*/  @P0 BRA `(.L_x_6844) ;  /* 0x0000000000080947 */ /* 0x002fea0003800000 */
[----:B------:R-:W1:Y:S02]  /*19a80*/  SYNCS.PHASECHK.TRANS64.TRYWAIT P0, [R12+URZ], R13 ;  /* 0x0000000d0c0075a7 */ /* 0x000e64000800017f */
[----:B-1----:R-:W-:Y:S05]  /*19a90*/  @!P0 BRA `(.L_x_6845) ;  /* 0x000001c0008c8947 */ /* 0x002fea0003800000 */
.L_x_6844:
[----:B------:R-:W-:Y:S05]  /*19aa0*/  BSYNC B0 ;  /* 0x0000000000007941 */ /* 0x000fea0003800000 */
.L_x_6843:
        /* <DEDUP_REMOVED lines=9> */
[----:B------:R-:W4:Y:S05]  /*19b40*/  LDL.64 R6, [R1+0x90] ;  /* 0x0000900001067983 */ /* 0x000f2a0000100a00 */
[----:B------:R-:W0:Y:S01]  /*19b50*/  S2R R15, SR_TID.X ;  /* 0x00000000000f7919 */ /* 0x000e220000002100 */
[----:B------:R-:W4:Y:S01]  /*19b60*/  LDL.64 R58, [R1+0x90] ;  /* 0x00009000013a7983 */ /* 0x000f220000100a00 */
[----:B------:R-:W-:-:S03]  /*19b70*/  IMAD.MOV.U32 R57, RZ, RZ, 0x4 ;  /* 0x00000004ff397424 */ /* 0x000fc600078e00ff */
[----:B------:R-:W4:Y:S01]  /*19b80*/  LDL.64 R60, [R1+0x90] ;  /* 0x00009000013c7983 */ /* 0x000f220000100a00 */
[----:B--2---:R-:W-:Y:S01]  /*19b90*/  ISETP.NE.U32.AND P0, PT, R4, RZ, PT ;  /* 0x000000ff0400720c */ /* 0x004fe20003f05070 */
[----:B---3--:R-:W-:Y:S01]  /*19ba0*/  IMAD R2, R5, 0x1000, R2 ;  /* 0x0000100005027824 */ /* 0x008fe200078e0202 */
[----:B------:R-:W-:Y:S01]  /*19bb0*/  R2UR UR7, R3 ;  /* 0x00000000030772ca */ /* 0x000fe200000e0000 */
[----:B------:R-:W2:Y:S01]  /*19bc0*/  LDL.64 R4, [R1+0x90] ;  /* 0x0000900001047983 */ /* 0x000ea20000100a00 */
        /* <DEDUP_REMOVED lines=184> */
[----:B------:R-:W-:-:S09]  /*1a750*/  WARPGROUP.ARRIVE ;  /* 0x00000000000079c5 */ /* 0x000fd20000000000 */
[----:B------:R-:W-:Y:S01]  /*1a760*/  HGMMA.64x64x16.F32 R24, gdesc[UR8], R24, UP0, gsb0 ;  /* 0x00e00000081879f0 */ /* 0x000fe2000b800818 */
[----:B------:R-:W-:Y:S01]  /*1a770*/  SEL R23, R57, 0x2, P0 ;  /* 0x0000000239177807 */ /* 0x000fe20000000000 */
[----:B------:R-:W-:-:S03]  /*1a780*/  IMAD.MOV.U32 R9, RZ, RZ, R3 ;  /* 0x000000ffff097224 */ /* 0x000fc600078e0003 */
[----:B--2---:R-:W-:Y:S01]  /*1a790*/  IADD3 R10, R23, 0x800, R10 ;  /* 0x00000800170a7810 */ /* 0x004fe20007ffe00a */
        /* <DEDUP_REMOVED lines=13> */
[----:B------:R-:W2:Y:S01]  /*1a870*/  LDL.64 R4, [R1+0x90] ;  /* 0x0000900001047983 */ /* 0x000ea20000100a00 */
[----:B------:R-:W-:Y:S02]  /*1a880*/  R2UR UR4, R12 ;  /* 0x000000000c0472ca */ /* 0x000fe400000e0000 */
[----:B------:R-:W-:Y:S02]  /*1a890*/  R2UR UR6, R8 ;  /* 0x00000000080672ca */ /* 0x000fe400000e0000 */
[----:B------:R-:W-:Y:S01]  /*1a8a0*/  R2UR UR5, R13 ;  /* 0x000000000d0572ca */ /* 0x000fe200000e0000 */
[----:B------:R-:W-:Y:S01]  /*1a8b0*/  IMAD.MOV.U32 R8, RZ, RZ, 0x28 ;  /* 0x00000028ff087424 */ /* 0x000fe200078e00ff */
[----:B------:R-:W3:Y:S01]  /*1a8c0*/  LDL.64 R12, [R1+0x90] ;  /* 0x00009000010c7983 */ /* 0x000ee20000100a00 */
        /* <DEDUP_REMOVED lines=41> */
[----:B--2---:R-:W-:Y:S01]  /*1ab60*/  IADD3 R4, R57, 0xa00, R4 ;  /* 0x00000a0039047810 */ /* 0x004fe20007ffe004 */
[----:B------:R-:W-:Y:S01]  /*1ab70*/  IMAD.MOV.U32 R59, RZ, RZ, R3 ;  /* 0x000000ffff3b7224 */ /* 0x000fe200078e0003 */
[----:B------:R-:W2:Y:S06]  /*1ab80*/  LDL.64 R10, [R1+0x90] ;  /* 0x00009000010a7983 */ /* 0x000eac0000100a00 */
[----:B------:R-:W-:Y:S01]  /*1ab90*/  HGMMA.64x64x16.F32 R24, gdesc[UR4], R24, gsb0 ;  /* 0x00e00000041879f0 */ /* 0x000fe20008000818 */
[----:B------:R-:W-:Y:S01]  /*1aba0*/  R2UR UR6, R58 ;  /* 0x000000003a0672ca */ /* 0x000fe200000e0000 */
[----:B------:R-:W2:Y:S01]  /*1abb0*/  LDL.64 R60, [R1+0x90] ;  /* 0x00009000013c7983 */ /* 0x000ea20000100a00 */
        /* <DEDUP_REMOVED lines=24> */
[----:B------:R-:W3:Y:S06]  /*1ad40*/  LDL.64 R4, [R1+0x90] ;  /* 0x0000900001047983 */ /* 0x000eec0000100a00 */
        /* <DEDUP_REMOVED lines=10> */
[----:B------:R-:W-:Y:S01]  /*1adf0*/  IMAD.MOV.U32 R59, RZ, RZ, R3 ;  /* 0x000000ffff3b7224 */ /* 0x000fe200078e0003 */
[----:B------:R-:W4:Y:S06]  /*1ae00*/  LDL.64 R6, [R1+0x90] ;  /* 0x0000900001067983 */ /* 0x000f2c0000100a00 */
[----:B------:R-:W-:Y:S01]  /*1ae10*/  HGMMA.64x64x16.F32 R24, gdesc[UR4], R24, gsb0 ;  /* 0x00e00000041879f0 */ /* 0x000fe20008000818 */
[----:B------:R-:W-:-:S02]  /*1ae20*/  R2UR UR6, R58 ;  /* 0x000000003a0672ca */ /* 0x000fc400000e0000 */
[----:B------:R-:W-:Y:S02]  /*1ae30*/  R2UR UR7, R59 ;  /* 0x000000003b0772ca */ /* 0x000fe400000e0000 */
[----:B------:R-:W-:Y:S01]  /*1ae40*/  R2UR UR4, R8 ;  /* 0x00000000080472ca */ /* 0x000fe200000e0000 */
[----:B------:R-:W-:Y:S01]  /*1ae50*/  IMAD.IADD R12, R57, 0x1, R12 ;  /* 0x00000001390c7824 */ /* 0x000fe200078e020c */
[----:B------:R-:W-:Y:S01]  /*1ae60*/  R2UR UR5, R9 ;  /* 0x00000000090572ca */ /* 0x000fe200000e0000 */
[----:B------:R-:W-:Y:S01]  /*1ae70*/  IMAD.MOV.U32 R13, RZ, RZ, R3 ;  /* 0x000000ffff0d7224 */ /* 0x000fe200078e0003 */
[----:B------:R-:W4:Y:S04]  /*1ae80*/  LDL.64 R8, [R1+0x90] ;  /* 0x0000900001087983 */ /* 0x000f280000100a00 */
[----:B------:R-:W4:Y:S01]  /*1ae90*/  LDL.64 R58, [R1+0x90] ;  /* 0x00009000013a7983 */ /* 0x000f220000100a00 */
[----:B------:R-:W-:-:S02]  /*1aea0*/  WARPGROUP.DEPBAR.LE gsb0, 0x0 ;  /* 0x00008000000079c5 */ /* 0x000fc40000010000 */
[----:B------:R-:W-:-:S06]  /*1aeb0*/  WARPGROUP.ARRIVE ;  /* 0x00000000000079c5 */ /* 0x000fcc0000000000 */
[----:B------:R-:W-:Y:S01]  /*1aec0*/  HGMMA.64x64x16.F32 R24, gdesc[UR4], R24, gsb0 ;  /* 0x00e00000041879f0 */ /* 0x000fe20008000818 */
[----:B--2---:R-:W-:Y:S02]  /*1aed0*/  IADD3 R10, R57, 0xc00, R10 ;  /* 0x00000c00390a7810 */ /* 0x004fe40007ffe00a */
        /* <DEDUP_REMOVED lines=23> */
[----:B------:R-:W-:Y:S01]  /*1b050*/  VIADD R10, R2, 0xe00 ;  /* 0x00000e00020a7836 */ /* 0x000fe20000000000 */
[C---:B---3--:R-:W-:Y:S01]  /*1b060*/  IADD3 R4, R15.reuse, 0xe00, R4 ;  /* 0x00000e000f047810 */ /* 0x048fe20007ffe004 */
[----:B------:R-:W-:Y:S02]  /*1b070*/  IMAD.MOV.U32 R13, RZ, RZ, R3 ;  /* 0x000000ffff0d7224 */ /* 0x000fe400078e0003 */
[----:B------:R-:W-:Y:S01]  /*1b080*/  IMAD.IADD R12, R15, 0x1, R10 ;  /* 0x000000010f0c7824 */ /* 0x000fe200078e020a */
[----:B------:R-:W-:Y:S01]  /*1b090*/  R2UR UR4, R4 ;  /* 0x00000000040472ca */ /* 0x000fe200000e0000 */
[----:B------:R-:W2:Y:S01]  /*1b0a0*/  LDL R15, [R1] ;  /* 0x00000000010f7983 */ /* 0x000ea20000100800 */
[----:B------:R-:W-:Y:S02]  /*1b0b0*/  R2UR UR7, R13 ;  /* 0x000000000d0772ca */ /* 0x000fe400000e0000 */
[----:B------:R-:W-:Y:S01]  /*1b0c0*/  R2UR UR6, R12 ;  /* 0x000000000c0672ca */ /* 0x000fe200000e0000 */
[----:B------:R0:W5:Y:S01]  /*1b0d0*/  LDL R13, [R1+0xc] ;  /* 0x00000c00010d7983 */ /* 0x0001620000100800 */
[----:B------:R-:W-:-:S03]  /*1b0e0*/  R2UR UR5, R5 ;  /* 0x00000000050572ca */ /* 0x000fc600000e0000 */
[----:B------:R0:W5:Y:S01]  /*1b0f0*/  LDL R12, [R1+0x1c0] ;  /* 0x0001c000010c7983 */ /* 0x0001620000100800 */
[----:B------:R-:W-:Y:S02]  /*1b100*/  WARPGROUP.DEPBAR.LE gsb0, 0x0 ;  /* 0x00008000000079c5 */ /* 0x000fe40000010000 */
[----:B------:R-:W-:-:S07]  /*1b110*/  WARPGROUP.ARRIVE ;  /* 0x00000000000079c5 */ /* 0x000fce0000000000 */
        /* <DEDUP_REMOVED lines=12> */
[----:B------:R-:W-:Y:S01]  /*1b1e0*/  IADD3 R8, R57, 0xe00, R8 ;  /* 0x00000e0039087810 */ /* 0x000fe20007ffe008 */
        /* <DEDUP_REMOVED lines=15> */
[----:B------:R-:W-:Y:S01]  /*1b2e0*/  IMAD.IADD R58, R5, 0x1, R58 ;  /* 0x00000001053a7824 */ /* 0x000fe200078e023a */
        /* <DEDUP_REMOVED lines=45> */
.L_x_6847:
[----:B------:R-:W-:Y:S05]  /*1b5c0*/  BSYNC B0 ;  /* 0x0000000000007941 */ /* 0x000fea0003800000 */
.L_x_6846:
[----:B------:R-:W2:Y:S02]  /*1b5d0*/  LDL.64 R2, [R1+0x20] ;  /* 0x0000200001027983 */ /* 0x000ea40000100a00 */
[----:B--2---:R-:W-:-:S05]  /*1b5e0*/  MOV R3, R2 ;  /* 0x0000000200037202 */ /* 0x004fca0000000f00 */
[----:B-----5:R-:W-:-:S05]  /*1b5f0*/  IMAD R12, R12, 0x8, R3 ;  /* 0x000000080c0c7824 */ /* 0x020fca00078e0203 */
[----:B------:R-:W-:-:S04]  /*1b600*/  PRMT R12, R13, 0x654, R12 ;  /* 0x000006540d0c7816 */ /* 0x000fc8000000000c */
[----:B------:R0:W-:Y:S01]  /*1b610*/  SYNCS.ARRIVE.TRANS64.RED.A1T0 RZ, [R12+URZ], RZ ;  /* 0x000000ff0cff79a7 */ /* 0x0001e2000810043f */
[----:B------:R-:W2:Y:S04]  /*1b620*/  LDL.64 R2, [R1+0x1e0] ;  /* 0x0001e00001027983 */ /* 0x000ea80000100a00 */
[----:B------:R-:W3:Y:S04]  /*1b630*/  LDL R9, [R1+0x200] ;  /* 0x0002000001097983 */ /* 0x000ee80000100800 */
[----:B0-----:R-:W4:Y:S01]  /*1b640*/  LDL.64 R12, [R1+0x1f0] ;  /* 0x0001f000010c7983 */ /* 0x001f220000100a00 */
[----:B--2---:R-:W-:-:S02]  /*1b650*/  FMNMX.FTZ R4, R24, R2, !PT ;  /* 0x0000000218047209 */ /* 0x004fc40007810000 */
        /* <DEDUP_REMOVED lines=36> */
[----:B0-----:R-:W-:Y:S02]  /*1b8a0*/  FMNMX.FTZ R10, R8, R5, !PT ;  /* 0x00000005080a7209 */ /* 0x001fe40007810000 */
[----:B------:R-:W4:Y:S04]  /*1b8b0*/  LDL.64 R4, [R1+0xb8] ;  /* 0x0000b80001047983 */ /* 0x000f280000100a00 */
        /* <DEDUP_REMOVED lines=29> */
.L_x_6849:
[----:B------:R-:W-:Y:S05]  /*1ba90*/  BSYNC B0 ;  /* 0x0000000000007941 */ /* 0x000fea0003800000 */
.L_x_6848:
        /* <DEDUP_REMOVED lines=9> */
.L_x_6851:
[----:B------:R-:W-:Y:S05]  /*1bb30*/  BSYNC B0 ;  /* 0x0000000000007941 */ /* 0x000fea0003800000 */
.L_x_6850:
        /* <DEDUP_REMOVED lines=14> */
[----:B0-----:R-:W4:Y:S04]  /*1bc20*/  LDL.64 R2, [R1+0x110] ;  /* 0x0001100001027983 */ /* 0x001f280000100a00 */
        /* <DEDUP_REMOVED lines=19> */
[----:B------:R-:W4:Y:S01]  /*1bd60*/  LDL R143, [R1+0x1c0] ;  /* 0x0001c000018f7983 */ /* 0x000f220000100800 */
[----:B--2---:R-:W-:-:S04]  /*1bd70*/  FMUL.FTZ R62, R62, R65 ;  /* 0x000000413e3e7220 */ /* 0x004fc80000410000 */
[-CC-:B------:R-:W-:Y:S01]  /*1bd80*/  FFMA.FTZ R164, R24, R65.reuse, -R62.reuse ;  /* 0x0000004118a47223 */ /* 0x180fe2000001083e */
[-CC-:B------:R-:W-:Y:S02]  /*1bd90*/  FFMA.FTZ R106, R25, R65.reuse, -R62.reuse ;  /* 0x00000041196a7223 */ /* 0x180fe4000001083e */
[----:B------:R-:W2:Y:S01]  /*1bda0*/  LDL.64 R24, [R1+0x228] ;  /* 0x0002280001187983 */ /* 0x000ea20000100a00 */
[-C--:B------:R-:W-:Y:S01]  /*1bdb0*/  FFMA.FTZ R170, R36, R65.reuse, -R62 ;  /* 0x0000004124aa7223 */ /* 0x080fe2000001083e */
[----:B------:R-:W-:-:S04]  /*1bdc0*/  FMUL.FTZ R36, R63, R65 ;  /* 0x000000413f247220 */ /* 0x000fc80000410000 */
[-CC-:B------:R-:W-:Y:S01]  /*1bdd0*/  FFMA.FTZ R165, R26, R65.reuse, -R36.reuse ;  /* 0x000000411aa57223 */ /* 0x180fe20000010824 */
[-CC-:B------:R-:W-:Y:S01]  /*1bde0*/  FFMA.FTZ R127, R27, R65.reuse, -R36.reuse ;  /* 0x000000411b7f7223 */ /* 0x180fe20000010824 */
[----:B------:R-:W-:Y:S01]  /*1bdf0*/  MUFU.EX2 R164, R164 ;  /* 0x000000a400a47308 */ /* 0x000fe20000000800 */
[-C--:B------:R-:W-:Y:S01]  /*1be00*/  FFMA.FTZ R167, R30, R65.reuse, -R36 ;  /* 0x000000411ea77223 */ /* 0x080fe20000010824 */
[----:B------:R-:W-:-:S06]  /*1be10*/  FFMA.FTZ R166, R28, R65, -R62 ;  /* 0x000000411ca67223 */ /* 0x000fcc000001083e */
[----:B------:R-:W3:Y:S01]  /*1be20*/  MUFU.EX2 R165, R165 ;  /* 0x000000a500a57308 */ /* 0x000ee20000000800 */
[-C--:B------:R-:W-:Y:S01]  /*1be30*/  FFMA.FTZ R128, R31, R65.reuse, -R36 ;  /* 0x000000411f807223 */ /* 0x080fe20000010824 */
[----:B------:R-:W-:-:S06]  /*1be40*/  FFMA.FTZ R108, R29, R65, -R62 ;  /* 0x000000411d6c7223 */ /* 0x000fcc000001083e */
[----:B------:R-:W0:Y:S01]  /*1be50*/  MUFU.EX2 R127, R127 ;  /* 0x0000007f007f7308 */ /* 0x000e220000000800 */
[-C--:B------:R-:W-:Y:S01]  /*1be60*/  FFMA.FTZ R169, R34, R65.reuse, -R36 ;  /* 0x0000004122a97223 */ /* 0x080fe20000010824 */
[----:B------:R-:W-:-:S06]  /*1be70*/  FFMA.FTZ R168, R32, R65, -R62 ;  /* 0x0000004120a87223 */ /* 0x000fcc000001083e */
        /* <DEDUP_REMOVED lines=8> */
[----:B------:R-:W-:-:S07]  /*1bf00*/  FADD.FTZ R7, R164, R6 ;  /* 0x00000006a4077221 */ /* 0x000fce0000010000 */
[----:B------:R-:W3:Y:S01]  /*1bf10*/  MUFU.EX2 R108, R108 ;  /* 0x0000006c006c7308 */ /* 0x000ee20000000800 */
[----:B0-----:R-:W-:Y:S01]  /*1bf20*/  FADD.FTZ R26, R127, R26 ;  /* 0x0000001a7f1a7221 */ /* 0x001fe20000010000 */
[----:B------:R-:W-:-:S06]  /*1bf30*/  FFMA.FTZ R130, R39, R65, -R36 ;  /* 0x0000004127827223 */ /* 0x000fcc0000010824 */
[----:B------:R-:W0:Y:S01]  /*1bf40*/  MUFU.EX2 R169, R169 ;  /* 0x000000a900a97308 */ /* 0x000e220000000800 */
[----:B-1----:R-:W-:Y:S01]  /*1bf50*/  FADD.FTZ R7, R106, R7 ;  /* 0x000000076a077221 */ /* 0x002fe20000010000 */
[----:B------:R-:W-:-:S06]  /*1bf60*/  FFMA.FTZ R107, R37, R65, -R62 ;  /* 0x00000041256b7223 */ /* 0x000fcc000001083e */
[----:B------:R-:W1:Y:S01]  /*1bf70*/  MUFU.EX2 R168, R168 ;  /* 0x000000a800a87308 */ /* 0x000e620000000800 */
[----:B------:R-:W-:Y:S01]  /*1bf80*/  FADD.FTZ R27, R167, R26 ;  /* 0x0000001aa71b7221 */ /* 0x000fe20000010000 */
[----:B------:R-:W-:-:S06]  /*1bf90*/  FFMA.FTZ R177, R42, R65, -R36 ;  /* 0x000000412ab17223 */ /* 0x000fcc0000010824 */
[----:B------:R-:W4:Y:S01]  /*1bfa0*/  MUFU.EX2 R129, R129 ;  /* 0x0000008100817308 */ /* 0x000f220000000800 */
[----:B------:R-:W-:Y:S01]  /*1bfb0*/  FADD.FTZ R7, R166, R7 ;  /* 0x00000007a6077221 */ /* 0x000fe20000010000 */
[----:B------:R-:W-:-:S06]  /*1bfc0*/  FFMA.FTZ R176, R40, R65, -R62 ;  /* 0x0000004128b07223 */ /* 0x000fcc000001083e */
[----:B------:R-:W4:Y:S01]  /*1bfd0*/  MUFU.EX2 R109, R109 ;  /* 0x0000006d006d7308 */ /* 0x000f220000000800 */
[----:B---3--:R-:W-:Y:S01]  /*1bfe0*/  FADD.FTZ R6, R128, R27 ;  /* 0x0000001b80067221 */ /* 0x008fe20000010000 */
[----:B------:R-:W-:-:S06]  /*1bff0*/  FFMA.FTZ R131, R43, R65, -R36 ;  /* 0x000000412b837223 */ /* 0x000fcc0000010824 */
[----:B------:R-:W3:Y:S01]  /*1c000*/  MUFU.EX2 R171, R171 ;  /* 0x000000ab00ab7308 */ /* 0x000ee20000000800 */
[----:B------:R-:W-:Y:S01]  /*1c010*/  FADD.FTZ R7, R108, R7 ;  /* 0x000000076c077221 */ /* 0x000fe20000010000 */
[----:B------:R-:W-:-:S06]  /*1c020*/  FFMA.FTZ R125, R41, R65, -R62 ;  /* 0x00000041297d7223 */ /* 0x000fcc000001083e */
[----:B------:R-:W3:Y:S01]  /*1c030*/  MUFU.EX2 R170, R170 ;  /* 0x000000aa00aa7308 */ /* 0x000ee20000000800 */
[----:B0-----:R-:W-:Y:S01]  /*1c040*/  FADD.FTZ R28, R169, R6 ;  /* 0x00000006a91c7221 */ /* 0x001fe20000010000 */
[-C--:B------:R-:W-:Y:S01]  /*1c050*/  FFMA.FTZ R126, R46, R65.reuse, -R36 ;  /* 0x000000412e7e7223 */ /* 0x080fe20000010824 */
[-C--:B------:R-:W-:Y:S01]  /*1c060*/  FFMA.FTZ R178, R44, R65.reuse, -R62 ;  /* 0x000000412cb27223 */ /* 0x080fe2000001083e */
[-C--:B------:R-:W-:Y:S01]  /*1c070*/  FFMA.FTZ R179, R47, R65.reuse, -R36 ;  /* 0x000000412fb37223 */ /* 0x080fe20000010824 */
[-C--:B------:R-:W-:Y:S01]  /*1c080*/  FFMA.FTZ R124, R45, R65.reuse, -R62 ;  /* 0x000000412d7c7223 */ /* 0x080fe2000001083e */
[-C--:B------:R-:W-:Y:S01]  /*1c090*/  FFMA.FTZ R173, R50, R65.reuse, -R36 ;  /* 0x0000004132ad7223 */ /* 0x080fe20000010824 */
[-CC-:B------:R-:W-:Y:S01]  /*1c0a0*/  FFMA.FTZ R172, R48, R65.reuse, -R62.reuse ;  /* 0x0000004130ac7223 */ /* 0x180fe2000001083e */
[----:B------:R-:W0:Y:S01]  /*1c0b0*/  MUFU.EX2 R130, R130 ;  /* 0x0000008200827308 */ /* 0x000e220000000800 */
[----:B-1----:R-:W-:Y:S01]  /*1c0c0*/  FADD.FTZ R6, R168, R7 ;  /* 0x00000007a8067221 */ /* 0x002fe20000010000 */
[-CC-:B------:R-:W-:Y:S01]  /*1c0d0*/  FFMA.FTZ R191, R49, R65.reuse, -R62.reuse ;  /* 0x0000004131bf7223 */ /* 0x180fe2000001083e */
[-C--:B------:R-:W-:Y:S01]  /*1c0e0*/  FFMA.FTZ R174, R52, R65.reuse, -R62 ;  /* 0x0000004134ae7223 */ /* 0x080fe2000001083e */
[-C--:B------:R-:W-:Y:S01]  /*1c0f0*/  FFMA.FTZ R175, R54, R65.reuse, -R36 ;  /* 0x0000004136af7223 */ /* 0x080fe20000010824 */
[----:B------:R-:W-:Y:S01]  /*1c100*/  FFMA.FTZ R21, R53, R65, -R62 ;  /* 0x0000004135157223 */ /* 0x000fe2000001083e */
[C---:B----4-:R-:W-:Y:S01]  /*1c110*/  FMUL.FTZ R5, R110.reuse, R5 ;  /* 0x000000056e057220 */ /* 0x050fe20000410000 */
[C---:B------:R-:W-:Y:S01]  /*1c120*/  FMUL.FTZ R4, R110.reuse, R4 ;  /* 0x000000046e047220 */ /* 0x040fe20000410000 */
[----:B------:R-:W1:Y:S01]  /*1c130*/  MUFU.EX2 R107, R107 ;  /* 0x0000006b006b7308 */ /* 0x000e620000000800 */
[----:B------:R-:W-:Y:S01]  /*1c140*/  FADD.FTZ R28, R129, R28 ;  /* 0x0000001c811c7221 */ /* 0x000fe20000010000 */
[----:B------:R-:W-:Y:S01]  /*1c150*/  FADD.FTZ R7, R109, R6 ;  /* 0x000000066d077221 */ /* 0x000fe20000010000 */
[C---:B------:R-:W-:Y:S01]  /*1c160*/  FMUL.FTZ R93, R111.reuse, R87 ;  /* 0x000000576f5d7220 */ /* 0x040fe20000410000 */
[C---:B------:R-:W-:Y:S01]  /*1c170*/  FMUL.FTZ R92, R111.reuse, R86 ;  /* 0x000000566f5c7220 */ /* 0x040fe20000410000 */
[C---:B------:R-:W-:Y:S01]  /*1c180*/  FMUL.FTZ R101, R110.reuse, R101 ;  /* 0x000000656e657220 */ /* 0x040fe20000410000 */
[----:B------:R-:W-:Y:S01]  /*1c190*/  FMUL.FTZ R100, R110, R100 ;  /* 0x000000646e647220 */ /* 0x000fe20000410000 */
[C---:B------:R-:W-:Y:S01]  /*1c1a0*/  FMUL.FTZ R103, R111.reuse, R103 ;  /* 0x000000676f677220 */ /* 0x040fe20000410000 */
[----:B------:R-:W4:Y:S01]  /*1c1b0*/  MUFU.EX2 R177, R177 ;  /* 0x000000b100b17308 */ /* 0x000f220000000800 */
[C---:B------:R-:W-:Y:S01]  /*1c1c0*/  FMUL.FTZ R102, R111.reuse, R102 ;  /* 0x000000666f667220 */ /* 0x040fe20000410000 */
[C---:B------:R-:W-:Y:S01]  /*1c1d0*/  FMUL.FTZ R105, R111.reuse, R99 ;  /* 0x000000636f697220 */ /* 0x040fe20000410000 */
[C---:B------:R-:W-:Y:S01]  /*1c1e0*/  FMUL.FTZ R104, R111.reuse, R98 ;  /* 0x000000626f687220 */ /* 0x040fe20000410000 */
[C---:B------:R-:W-:Y:S01]  /*1c1f0*/  FMUL.FTZ R61, R111.reuse, R61 ;  /* 0x0000003d6f3d7220 */ /* 0x040fe20000410000 */
[C---:B------:R-:W-:Y:S01]  /*1c200*/  FMUL.FTZ R60, R111.reuse, R60 ;  /* 0x0000003c6f3c7220 */ /* 0x040fe20000410000 */
[C---:B------:R-:W-:Y:S01]  /*1c210*/  FMUL.FTZ R57, R111.reuse, R57 ;  /* 0x000000396f397220 */ /* 0x040fe20000410000 */
[----:B------:R-:W-:Y:S01]  /*1c220*/  FMUL.FTZ R56, R111, R56 ;  /* 0x000000386f387220 */ /* 0x000fe20000410000 */
[----:B------:R-:W4:Y:S01]  /*1c230*/  MUFU.EX2 R176, R176 ;  /* 0x000000b000b07308 */ /* 0x000f220000000800 */
[----:B---3--:R-:W-:Y:S01]  /*1c240*/  FADD.FTZ R31, R171, R28 ;  /* 0x0000001cab1f7221 */ /* 0x008fe20000010000 */
[----:B------:R-:W-:Y:S01]  /*1c250*/  FADD.FTZ R30, R170, R7 ;  /* 0x00000007aa1e7221 */ /* 0x000fe20000010000 */
[C---:B------:R-:W-:Y:S01]  /*1c260*/  FMUL.FTZ R59, R111.reuse, R59 ;  /* 0x0000003b6f3b7220 */ /* 0x040fe20000410000 */
[C---:B------:R-:W-:Y:S01]  /*1c270*/  FMUL.FTZ R58, R111.reuse, R58 ;  /* 0x0000003a6f3a7220 */ /* 0x040fe20000410000 */
[C---:B------:R-:W-:Y:S01]  /*1c280*/  FMUL.FTZ R13, R111.reuse, R13 ;  /* 0x0000000d6f0d7220 */ /* 0x040fe20000410000 */
[C---:B------:R-:W-:Y:S01]  /*1c290*/  FMUL.FTZ R12, R111.reuse, R12 ;  /* 0x0000000c6f0c7220 */ /* 0x040fe20000410000 */
[C---:B------:R-:W-:Y:S01]  /*1c2a0*/  FMUL.FTZ R15, R111.reuse, R15 ;  /* 0x0000000f6f0f7220 */ /* 0x040fe20000410000 */
[----:B------:R-:W3:Y:S01]  /*1c2b0*/  MUFU.EX2 R131, R131 ;  /* 0x0000008300837308 */ /* 0x000ee20000000800 */
[C---:B------:R-:W-:Y:S01]  /*1c2c0*/  FMUL.FTZ R14, R111.reuse, R14 ;  /* 0x0000000e6f0e7220 */ /* 0x040fe20000410000 */
[C---:B------:R-:W-:Y:S01]  /*1c2d0*/  FMUL.FTZ R115, R111.reuse, R11 ;  /* 0x0000000b6f737220 */ /* 0x040fe20000410000 */
[C---:B------:R-:W-:Y:S01]  /*1c2e0*/  FMUL.FTZ R114, R111.reuse, R10 ;  /* 0x0000000a6f727220 */ /* 0x040fe20000410000 */
[C---:B------:R-:W-:Y:S01]  /*1c2f0*/  FMUL.FTZ R9, R111.reuse, R9 ;  /* 0x000000096f097220 */ /* 0x040fe20000410000 */
[----:B------:R-:W-:Y:S01]  /*1c300*/  FMUL.FTZ R8, R111, R8 ;  /* 0x000000086f087220 */ /* 0x000fe20000410000 */
[----:B------:R-:W2:Y:S02]  /*1c310*/  LDL.64 R26, [R1+0x2b0] ;  /* 0x0002b000011a7983 */ /* 0x000ea40000100a00 */
[----:B------:R-:W3:Y:S01]  /*1c320*/  MUFU.EX2 R125, R125 ;  /* 0x0000007d007d7308 */ /* 0x000ee20000000800 */
[----:B0-----:R-:W-:Y:S01]  /*1c330*/  FADD.FTZ R32, R130, R31 ;  /* 0x0000001f82207221 */ /* 0x001fe20000010000 */
[----:B-1----:R-:W-:Y:S01]  /*1c340*/  FADD.FTZ R7, R107, R30 ;  /* 0x0000001e6b077221 */ /* 0x002fe20000010000 */
[----:B------:R-:W2:Y:S04]  /*1c350*/  LDL.64 R38, [R1+0x370] ;  /* 0x0003700001267983 */ /* 0x000ea80000100a00 */
[----:B------:R-:W2:Y:S01]  /*1c360*/  LDL.64 R40, [R1+0x380] ;  /* 0x0003800001287983 */ /* 0x000ea20000100a00 */
[----:B------:R-:W0:Y:S01]  /*1c370*/  MUFU.EX2 R126, R126 ;  /* 0x0000007e007e7308 */ /* 0x000e220000000800 */
[----:B------:R-:W-:-:S02]  /*1c380*/  FFMA.FTZ R6, R51, R65, -R36 ;  /* 0x0000004133067223 */ /* 0x000fc40000010824 */
[----:B------:R-:W2:Y:S04]  /*1c390*/  LDL.64 R42, [R1+0x390] ;  /* 0x00039000012a7983 */ /* 0x000ea80000100a00 */
[----:B------:R-:W2:Y:S01]  /*1c3a0*/  LDL.64 R46, [R1+0x3b0] ;  /* 0x0003b000012e7983 */ /* 0x000ea20000100a00 */
[----:B------:R-:W1:Y:S01]  /*1c3b0*/  MUFU.EX2 R178, R178 ;  /* 0x000000b200b27308 */ /* 0x000e620000000800 */
[----:B----4-:R-:W-:Y:S01]  /*1c3c0*/  FADD.FTZ R34, R177, R32 ;  /* 0x00000020b1227221 */ /* 0x010fe20000010000 */
[----:B------:R-:W-:Y:S01]  /*1c3d0*/  FADD.FTZ R32, R176, R7 ;  /* 0x00000007b0207221 */ /* 0x000fe20000010000 */
[----:B------:R-:W4:Y:S05]  /*1c3e0*/  LDL.64 R44, [R1+0x3a0] ;  /* 0x0003a000012c7983 */ /* 0x000f2a0000100a00 */
[----:B------:R-:W1:Y:S08]  /*1c3f0*/  MUFU.EX2 R179, R179 ;  /* 0x000000b300b37308 */ /* 0x000e700000000800 */
[----:B------:R-:W1:Y:S01]  /*1c400*/  MUFU.EX2 R124, R124 ;  /* 0x0000007c007c7308 */ /* 0x000e620000000800 */
[----:B---3--:R-:W-:Y:S01]  /*1c410*/  FADD.FTZ R35, R131, R34 ;  /* 0x0000002283237221 */ /* 0x008fe20000010000 */
[----:B------:R-:W-:-:S06]  /*1c420*/  FADD.FTZ R33, R125, R32 ;  /* 0x000000207d217221 */ /* 0x000fcc0000010000 */
[----:B------:R-:W3:Y:S01]  /*1c430*/  MUFU.EX2 R173, R173 ;  /* 0x000000ad00ad7308 */ /* 0x000ee20000000800 */
[----:B------:R-:W-:-:S07]  /*1c440*/  FFMA.FTZ R7, R55, R65, -R36 ;  /* 0x0000004137077223 */ /* 0x000fce0000010824 */
[----:B------:R-:W3:Y:S01]  /*1c450*/  MUFU.EX2 R172, R172 ;  /* 0x000000ac00ac7308 */ /* 0x000ee20000000800 */
[----:B0-----:R-:W-:Y:S01]  /*1c460*/  FADD.FTZ R32, R126, R35 ;  /* 0x000000237e207221 */ /* 0x001fe20000010000 */
[----:B-1----:R-:W-:Y:S01]  /*1c470*/  FADD.FTZ R33, R178, R33 ;  /* 0x00000021b2217221 */ /* 0x002fe20000010000 */
[----:B------:R-:W4:Y:S04]  /*1c480*/  LDL.64 R28, [R1+0x2c0] ;  /* 0x0002c000011c7983 */ /* 0x000f280000100a00 */
[----:B------:R-:W4:Y:S01]  /*1c490*/  LDL.64 R30, [R1+0x2d0] ;  /* 0x0002d000011e7983 */ /* 0x000f220000100a00 */
[----:B------:R-:W-:Y:S03]  /*1c4a0*/  MUFU.EX2 R191, R191 ;  /* 0x000000bf00bf7308 */ /* 0x000fe60000000800 */
[----:B------:R-:W4:Y:S04]  /*1c4b0*/  LDL.64 R48, [R1+0x3c0] ;  /* 0x0003c00001307983 */ /* 0x000f280000100a00 */
[----:B------:R-:W4:Y:S01]  /*1c4c0*/  LDL.64 R50, [R1+0x3d0] ;  /* 0x0003d00001327983 */ /* 0x000f220000100a00 */
[----:B------:R-:W0:Y:S01]  /*1c4d0*/  MUFU.EX2 R6, R6 ;  /* 0x0000000600067308 */ /* 0x000e220000000800 */
[----:B------:R-:W-:Y:S01]  /*1c4e0*/  FADD.FTZ R32, R179, R32 ;  /* 0x00000020b3207221 */ /* 0x000fe20000010000 */
[----:B------:R-:W-:Y:S01]  /*1c4f0*/  FADD.FTZ R33, R124, R33 ;  /* 0x000000217c217221 */ /* 0x000fe20000010000 */
[----:B------:R-:W4:Y:S04]  /*1c500*/  LDL.64 R36, [R1+0x360] ;  /* 0x0003600001247983 */ /* 0x000f280000100a00 */
[----:B------:R-:W4:Y:S01]  /*1c510*/  LDL.64 R52, [R1+0x3e0] ;  /* 0x0003e00001347983 */ /* 0x000f220000100a00 */
[----:B------:R-:W-:Y:S08]  /*1c520*/  MUFU.EX2 R174, R174 ;  /* 0x000000ae00ae7308 */ /* 0x000ff00000000800 */
[----:B------:R-:W1:Y:S01]  /*1c530*/  MUFU.EX2 R175, R175 ;  /* 0x000000af00af7308 */ /* 0x000e620000000800 */
[----:B---3--:R-:W-:Y:S01]  /*1c540*/  FADD.FTZ R35, R173, R32 ;  /* 0x00000020ad237221 */ /* 0x008fe20000010000 */
[----:B------:R-:W-:Y:S01]  /*1c550*/  FADD.FTZ R32, R172, R33 ;  /* 0x00000021ac207221 */ /* 0x000fe20000010000 */
[----:B------:R-:W3:Y:S04]  /*1c560*/  LDL.64 R54, [R1+0x3f0] ;  /* 0x0003f00001367983 */ /* 0x000ee80000100a00 */
[----:B------:R-:W3:Y:S01]  /*1c570*/  LDL.64 R62, [R1+0x248] ;  /* 0x00024800013e7983 */ /* 0x000ee20000100a00 */
[----:B------:R-:W1:Y:S03]  /*1c580*/  MUFU.EX2 R21, R21 ;  /* 0x0000001500157308 */ /* 0x000e660000000800 */
[----:B------:R-:W3:Y:S04]  /*1c590*/  LDL.64 R64, [R1+0x258] ;  /* 0x0002580001407983 */ /* 0x000ee80000100a00 */
[----:B------:R-:W3:Y:S01]  /*1c5a0*/  LDL.64 R86, [R1+0x2b8] ;  /* 0x0002b80001567983 */ /* 0x000ee20000100a00 */
[----:B------:R-:W1:Y:S01]  /*1c5b0*/  MUFU.EX2 R7, R7 ;  /* 0x0000000700077308 */ /* 0x000e620000000800 */
[----:B0-----:R-:W-:Y:S01]  /*1c5c0*/  FADD.FTZ R34, R6, R35 ;  /* 0x0000002306227221 */ /* 0x001fe20000010000 */
[----:B------:R-:W-:Y:S01]  /*1c5d0*/  FADD.FTZ R33, R191, R32 ;  /* 0x00000020bf217221 */ /* 0x000fe20000010000 */
[----:B------:R-:W3:Y:S02]  /*1c5e0*/  LDL.64 R98, [R1+0x2f8] ;  /* 0x0002f80001627983 */ /* 0x000ee40000100a00 */
[----:B-1----:R-:W-:Y:S01]  /*1c5f0*/  FADD.FTZ R34, R175, R34 ;  /* 0x00000022af227221 */ /* 0x002fe20000010000 */
[----:B------:R-:W-:Y:S01]  /*1c600*/  FADD.FTZ R32, R174, R33 ;  /* 0x00000021ae207221 */ /* 0x000fe20000010000 */
[----:B------:R-:W3:Y:S03]  /*1c610*/  LDL.64 R10, [R1+0x378] ;  /* 0x00037800010a7983 */ /* 0x000ee60000100a00 */
[----:B------:R-:W-:Y:S01]  /*1c620*/  FADD.FTZ R32, R21, R32 ;  /* 0x0000002015207221 */ /* 0x000fe20000010000 */
[----:B------:R-:W-:-:S02]  /*1c630*/  FADD.FTZ R33, R7, R34 ;  /* 0x0000002207217221 */ /* 0x000fc40000010000 */
[----:B------:R-:W3:Y:S04]  /*1c640*/  LDL.64 R34, [R1+0x350] ;  /* 0x0003500001227983 */ /* 0x000ee80000100a00 */
[----:B------:R0:W-:Y:S01]  /*1c650*/  STL.64 [R1+0x1f0], R32 ;  /* 0x0001f02001007387 */ /* 0x0001e20000100a00 */
[----:B------:R-:W-:Y:S06]  /*1c660*/  BAR.SYNC.DEFER_BLOCKING 0xf, 0x100 ;  /* 0x03c4000000007b1d */ /* 0x000fec0000010000 */
[----:B0-----:R-:W3:Y:S01]  /*1c670*/  LDL.64 R32, [R1+0x340] ;  /* 0x0003400001207983 */ /* 0x001ee20000100a00 */
[C---:B--2---:R-:W-:Y:S01]  /*1c680*/  FMUL.FTZ R119, R110.reuse, R25 ;  /* 0x000000196e777220 */ /* 0x044fe20000410000 */
[----:B------:R-:W-:-:S02]  /*1c690*/  FMUL.FTZ R118, R110, R24 ;  /* 0x000000186e767220 */ /* 0x000fc40000410000 */
[----:B------:R-:W2:Y:S04]  /*1c6a0*/  LDL.64 R24, [R1+0x3b8] ;  /* 0x0003b80001187983 */ /* 0x000ea80000100a00 */
[----:B------:R-:W2:Y:S04]  /*1c6b0*/  LD.E.64 R90, desc[UR46][R2.64+0x8] ;  /* 0x0000082e025a7980 */ /* 0x000ea8000c101b00 */
[----:B------:R-:W2:Y:S04]  /*1c6c0*/  LD.E.64 R2, desc[UR46][R2.64] ;  /* 0x0000002e02027980 */ /* 0x000ea8000c101b00 */
[----:B------:R0:W-:Y:S04]  /*1c6d0*/  STL.64 [R1+0x218], R4 ;  /* 0x0002180401007387 */ /* 0x0001e80000100a00 */
[----:B------:R1:W-:Y:S04]  /*1c6e0*/  STL.64 [R1+0x400], R92 ;  /* 0x0004005c01007387 */ /* 0x0003e80000100a00 */
[----:B------:R1:W-:Y:S04]  /*1c6f0*/  STL.64 [R1+0x408], R100 ;  /* 0x0004086401007387 */ /* 0x0003e80000100a00 */
[----:B------:R1:W-:Y:S01]  /*1c700*/  STL.64 [R1+0x210], R102 ;  /* 0x0002106601007387 */ /* 0x0003e20000100a00 */
[C---:B0-----:R-:W-:Y:S01]  /*1c710*/  FMUL.FTZ R5, R110.reuse, R23 ;  /* 0x000000176e057220 */ /* 0x041fe20000410000 */
[----:B------:R-:W-:-:S02]  /*1c720*/  FMUL.FTZ R4, R110, R22 ;  /* 0x000000166e047220 */ /* 0x000fc40000410000 */
[----:B------:R0:W-:Y:S04]  /*1c730*/  STL.64 [R1+0x220], R104 ;  /* 0x0002206801007387 */ /* 0x0001e80000100a00 */
[----:B------:R0:W-:Y:S04]  /*1c740*/  STL.64 [R1+0x230], R60 ;  /* 0x0002303c01007387 */ /* 0x0001e80000100a00 */
[----:B------:R-:W-:Y:S04]  /*1c750*/  STL.64 [R1+0x240], R56 ;  /* 0x0002403801007387 */ /* 0x000fe80000100a00 */
[----:B------:R0:W-:Y:S04]  /*1c760*/  STL.64 [R1+0x250], R58 ;  /* 0x0002503a01007387 */ /* 0x0001e80000100a00 */
[----:B------:R0:W-:Y:S04]  /*1c770*/  STL.64 [R1+0x260], R12 ;  /* 0x0002600c01007387 */ /* 0x0001e80000100a00 */
[----:B------:R0:W-:Y:S04]  /*1c780*/  STL.64 [R1+0x270], R14 ;  /* 0x0002700e01007387 */ /* 0x0001e80000100a00 */
[----:B------:R0:W-:Y:S04]  /*1c790*/  STL.64 [R1+0x280], R114 ;  /* 0x0002807201007387 */ /* 0x0001e80000100a00 */
[----:B------:R0:W-:Y:S04]  /*1c7a0*/  STL.64 [R1+0x228], R118 ;  /* 0x0002287601007387 */ /* 0x0001e80000100a00 */
[----:B-1----:R-:W2:Y:S04]  /*1c7b0*/  LDL.64 R92, [R1+0x2c8] ;  /* 0x0002c800015c7983 */ /* 0x002ea80000100a00 */
[----:B------:R-:W2:Y:S04]  /*1c7c0*/  LDL.64 R100, [R1+0x308] ;  /* 0x0003080001647983 */ /* 0x000ea80000100a00 */
[----:B------:R-:W2:Y:S04]  /*1c7d0*/  LDL.64 R102, [R1+0x318] ;  /* 0x0003180001667983 */ /* 0x000ea80000100a00 */
[----:B0-----:R-:W2:Y:S04]  /*1c7e0*/  LDL.64 R104, [R1+0x328] ;  /* 0x0003280001687983 */ /* 0x001ea80000100a00 */
        /* <DEDUP_REMOVED lines=8> */
[----:B------:R0:W-:Y:S04]  /*1c870*/  STL.64 [R1+0x290], R8 ;  /* 0x0002900801007387 */ /* 0x0001e80000100a00 */
[----:B------:R1:W-:Y:S04]  /*1c880*/  STL.64 [R1+0x238], R4 ;  /* 0x0002380401007387 */ /* 0x0003e80000100a00 */
[----:B------:R-:W2:Y:S04]  /*1c890*/  LDL R132, [R1+0x214] ;  /* 0x0002140001847983 */ /* 0x000ea80000100800 */
[----:B0-----:R-:W2:Y:S04]  /*1c8a0*/  LDL R9, [R1+0x210] ;  /* 0x0002100001097983 */ /* 0x001ea80000100800 */
        /* <DEDUP_REMOVED lines=69> */
[----:B------:R-:W-:Y:S01]  /*1cd00*/  STL.64 [R1+0x2b0], R26 ;  /* 0x0002b01a01007387 */ /* 0x000fe20000100a00 */
[C---:B---3--:R-:W-:Y:S01]  /*1cd10*/  FMUL.FTZ R55, R111.reuse, R55 ;  /* 0x000000376f377220 */ /* 0x048fe20000410000 */
        /* <DEDUP_REMOVED lines=12> */
[----:B------:R-:W-:Y:S01]  /*1cde0*/  STL.64 [R1+0x2d0], R30 ;  /* 0x0002d01e01007387 */ /* 0x000fe20000100a00 */
[C---:B------:R-:W-:Y:S01]  /*1cdf0*/  FMUL.FTZ R35, R111.reuse, R35 ;  /* 0x000000236f237220 */ /* 0x040fe20000410000 */
[----:B------:R-:W-:-:S02]  /*1ce00*/  FMUL.FTZ R34, R111, R34 ;  /* 0x000000226f227220 */ /* 0x000fc40000410000 */
[----:B------:R-:W-:Y:S04]  /*1ce10*/  STL.64 [R1+0x2e0], R78 ;  /* 0x0002e04e01007387 */ /* 0x000fe80000100a00 */
[----:B------:R-:W-:Y:S04]  /*1ce20*/  STL.64 [R1+0x2f0], R80 ;  /* 0x0002f05001007387 */ /* 0x000fe80000100a00 */
[----:B------:R-:W-:Y:S01]  /*1ce30*/  STL.64 [R1+0x300], R76 ;  /* 0x0003004c01007387 */ /* 0x000fe20000100a00 */
[C---:B------:R-:W-:Y:S01]  /*1ce40*/  FMUL.FTZ R33, R111.reuse, R33 ;  /* 0x000000216f217220 */ /* 0x040fe20000410000 */
[----:B------:R-:W-:-:S02]  /*1ce50*/  FMUL.FTZ R32, R111, R32 ;  /* 0x000000206f207220 */ /* 0x000fc40000410000 */
[----:B------:R-:W-:Y:S04]  /*1ce60*/  STL.64 [R1+0x310], R74 ;  /* 0x0003104a01007387 */ /* 0x000fe80000100a00 */
[----:B------:R-:W-:Y:S01]  /*1ce70*/  STL.64 [R1+0x320], R82 ;  /* 0x0003205201007387 */ /* 0x000fe20000100a00 */
[C---:B--2---:R-:W-:Y:S01]  /*1ce80*/  FMUL.FTZ R25, R110.reuse, R25 ;  /* 0x000000196e197220 */ /* 0x044fe20000410000 */
[----:B------:R-:W-:Y:S02]  /*1ce90*/  FMUL.FTZ R24, R110, R24 ;  /* 0x000000186e187220 */ /* 0x000fe40000410000 */
        /* <DEDUP_REMOVED lines=78> */
[----:B-1----:R-:W4:Y:S04]  /*1d380*/  LDL.64 R4, [R1+0x88] ;  /* 0x0000880001047983 */ /* 0x002f280000100a00 */
        /* <DEDUP_REMOVED lines=106> */
[----:B---3--:R-:W3:Y:S04]  /*1da30*/  LDL R133, [R1+0x3e8] ;  /* 0x0003e80001857983 */ /* 0x008ee80000100800 */
        /* <DEDUP_REMOVED lines=128> */
[----:B---3--:R-:W-:Y:S04]  /*1e240*/  STL [R1+0x3e8], R133 ;  /* 0x0003e88501007387 */ /* 0x008fe80000100800 */
[----:B----4-:R-:W-:Y:S04]  /*1e250*/  STL [R1+0x3ec], R134 ;  /* 0x0003ec8601007387 */ /* 0x010fe80000100800 */
[----:B------:R2:W-:Y:S04]  /*1e260*/  STL [R1+0x3f0], R135 ;  /* 0x0003f08701007387 */ /* 0x0005e80000100800 */
[----:B------:R-:W-:Y:S04]  /*1e270*/  STL [R1+0x3f4], R136 ;  /* 0x0003f48801007387 */ /* 0x000fe80000100800 */
[----:B------:R-:W-:Y:S04]  /*1e280*/  STL [R1+0x3f8], R137 ;  /* 0x0003f88901007387 */ /* 0x000fe80000100800 */
[----:B------:R-:W-:Y:S04]  /*1e290*/  STL [R1+0x3fc], R138 ;  /* 0x0003fc8a01007387 */ /* 0x000fe80000100800 */
[----:B------:R3:W-:Y:S04]  /*1e2a0*/  STL [R1+0x400], R139 ;  /* 0x0004008b01007387 */ /* 0x0007e80000100800 */
[----:B------:R-:W-:Y:S04]  /*1e2b0*/  STL [R1+0x404], R140 ;  /* 0x0004048c01007387 */ /* 0x000fe80000100800 */
        /* <DEDUP_REMOVED lines=470> */
.L_x_6853:
[----:B------:R-:W-:Y:S05]  /*20020*/  BSYNC B0 ;  /* 0x0000000000007941 */ /* 0x000fea0003800000 */
.L_x_6852:
        /* <DEDUP_REMOVED lines=9> */
.L_x_6831:
[----:B------:R-:W-:-:S13]  /*200c0*/  ISETP.GE.AND P0, PT, R0, R194, PT ;  /* 0x000000c20000720c */ /* 0x000fda0003f06270 */
[----:B------:R-:W-:Y:S05]  /*200d0*/  @!P0 BRA `(.L_x_6855) ;  /* 0x0000007800d88947 */ /* 0x000fea0003800000 */
.L_x_6888:
[----:B------:R-:W2:Y:S04]  /*200e0*/  LDL R20, [R1+0x1c0] ;  /* 0x0001c00001147983 */ /* 0x000ea80000100800 */
[----:B01----:R-:W3:Y:S04]  /*200f0*/  LDL R2, [R1+0x1c8] ;  /* 0x0001c80001027983 */ /* 0x003ee80000100800 */
        /* <DEDUP_REMOVED lines=18> */
.L_x_6857:
[----:B------:R-:W-:Y:S05]  /*20220*/  BSYNC B0 ;  /* 0x0000000000007941 */ /* 0x000fea0003800000 */
.L_x_6856:
        /* <DEDUP_REMOVED lines=9> */
.L_x_6859:
[----:B------:R-:W-:Y:S05]  /*202c0*/  BSYNC B0 ;  /* 0x0000000000007941 */ /* 0x000fea0003800000 */
.L_x_6858:
[----:B------:R-:W-:Y:S04]  /*202d0*/  BSSY B0, `(.L_x_6860) ;  /* 0x0000006000007945 */ /* 0x000fe80003800000 */
[----:B-1----:R-:W-:Y:S05]  /*202e0*/  @P0 BRA `(.L_x_6861) ;  /* 0x0000000000100947 */ /* 0x002fea0003800000 */
[----:B-----5:R-:W-:Y:S01]  /*202f0*/  IMAD R6, R6, 0x8, R3 ;  /* 0x0000000806067824 */ /* 0x020fe200078e0203 */
[----:B------:R-:W-:-:S04]  /*20300*/  SHF.L.U32 R7, R7, 0x1f, RZ ;  /* 0x0000001f07077819 */ /* 0x000fc800000006ff */
[----:B------:R-:W1:Y:S02]  /*20310*/  SYNCS.PHASECHK.TRANS64.TRYWAIT P0, [R6+URZ], R7 ;  /* 0x00000007060075a7 */ /* 0x000e64000800017f */
[----:B-1----:R-:W-:Y:S05]  /*20320*/  @!P0 BRA `(.L_x_6862) ;  /* 0x00000158007c8947 */ /* 0x002fea0003800000 */
.L_x_6861:
[----:B------:R-:W-:Y:S05]  /*20330*/  BSYNC B0 ;  /* 0x0000000000007941 */ /* 0x000fea0003800000 */
.L_x_6860:
        /* <DEDUP_REMOVED lines=57> */
.L_x_6864:
[----:B------:R-:W-:Y:S05]  /*206d0*/  BSYNC B0 ;  /* 0x0000000000007941 */ /* 0x000fea0003800000 */
.L_x_6863:
        /* <DEDUP_REMOVED lines=8> */
.L_x_6866:
[----:B------:R-:W-:Y:S05]  /*20760*/  BSYNC B0 ;  /* 0x0000000000007941 */ /* 0x000fea0003800000 */
.L_x_6865:
[----:B------:R-:W-:Y:S04]  /*20770*/  BSSY B0, `(.L_x_6867) ;  /* 0x0000004000007945 */ /* 0x000fe80003800000 */
[----:B-1----:R-:W-:Y:S05]  /*20780*/  @P0 BRA `(.L_x_6868) ;  /* 0x0000000000080947 */ /* 0x002fea0003800000 */
[----:B------:R-:W1:Y:S02]  /*20790*/  SYNCS.PHASECHK.TRANS64.TRYWAIT P0, [R12+URZ], R13 ;  /* 0x0000000d0c0075a7 */ /* 0x000e64000800017f */
[----:B-1----:R-:W-:Y:S05]  /*207a0*/  @!P0 BRA `(.L_x_6869) ;  /* 0x0000015400708947 */ /* 0x002fea0003800000 */
.L_x_6868:
[----:B------:R-:W-:Y:S05]  /*207b0*/  BSYNC B0 ;  /* 0x0000000000007941 */ /* 0x000fea0003800000 */
.L_x_6867:
[----:B------:R-:W2:Y:S04]  /*207c0*/  LDL R4, [R1+0x68] ;  /* 0x0000680001047983 */ /* 0x000ea80000100800 */
[----:B------:R-:W3:Y:S04]  /*207d0*/  LDL R5, [R1+0x1c0] ;  /* 0x0001c00001057983 */ /* 0x000ee80000100800 */
[----:B------:R-:W3:Y:S04]  /*207e0*/  LDL.64 R2, [R1+0x98] ;  /* 0x0000980001027983 */ /* 0x000ee80000100a00 */
[----:B------:R-:W4:Y:S04]  /*207f0*/  LDL.64 R8, [R1+0x90] ;  /* 0x0000900001087983 */ /* 0x000f280000100a00 */
[----:B------:R-:W4:Y:S04]  /*20800*/  LDL.64 R10, [R1+0x90] ;  /* 0x00009000010a7983 */ /* 0x000f280000100a00 */
[----:B01----:R-:W4:Y:S04]  /*20810*/  LDL.64 R12, [R1+0x90] ;  /* 0x00009000010c7983 */ /* 0x003f280000100a00 */
        /* <DEDUP_REMOVED lines=198> */
[----:B------:R-:W-:-:S05]  /*21480*/  IMAD.MOV.U32 R23, RZ, RZ, 0x4 ;  /* 0x00000004ff177424 */ /* 0x000fca00078e00ff */
        /* <DEDUP_REMOVED lines=48> */
[C---:B------:R-:W-:Y:S01]  /*21790*/  IMAD.IADD R12, R21.reuse, 0x1, R10 ;  /* 0x00000001150c7824 */ /* 0x040fe200078e020a */
[----:B------:R-:W-:Y:S01]  /*217a0*/  IADD3 R58, R21, 0xa00, R58 ;  /* 0x00000a00153a7810 */ /* 0x000fe20007ffe03a */
[----:B------:R-:W-:Y:S01]  /*217b0*/  IMAD.MOV.U32 R13, RZ, RZ, R3 ;  /* 0x000000ffff0d7224 */ /* 0x000fe200078e0003 */
[----:B------:R-:W4:Y:S01]  /*217c0*/  LDL.64 R8, [R1+0x90] ;  /* 0x0000900001087983 */ /* 0x000f220000100a00 */
[----:B------:R-:W-:Y:S02]  /*217d0*/  WARPGROUP.DEPBAR.LE gsb0, 0x0 ;  /* 0x00008000000079c5 */ /* 0x000fe40000010000 */
[----:B------:R-:W-:-:S06]  /*217e0*/  WARPGROUP.ARRIVE ;  /* 0x00000000000079c5 */ /* 0x000fcc0000000000 */
[----:B------:R-:W-:Y:S01]  /*217f0*/  HGMMA.64x64x16.F32 R24, gdesc[UR4], R24, gsb0 ;  /* 0x00e00000041879f0 */ /* 0x000fe20008000818 */
[----:B------:R-:W-:Y:S02]  /*21800*/  R2UR UR6, R12 ;  /* 0x000000000c0672ca */ /* 0x000fe400000e0000 */
        /* <DEDUP_REMOVED lines=32> */
[----:B------:R-:W2:Y:S01]  /*21a10*/  LDL.64 R4, [R1+0x90] ;  /* 0x0000900001047983 */ /* 0x000ea20000100a00 */
[----:B------:R-:W-:-:S02]  /*21a20*/  WARPGROUP.DEPBAR.LE gsb0, 0x0 ;  /* 0x00008000000079c5 */ /* 0x000fc40000010000 */
[----:B------:R-:W-:-:S08]  /*21a30*/  WARPGROUP.ARRIVE ;  /* 0x00000000000079c5 */ /* 0x000fd00000000000 */
        /* <DEDUP_REMOVED lines=11> */
[----:B----4-:R-:W-:Y:S01]  /*21af0*/  IADD3 R8, R21, 0xc00, R8 ;  /* 0x00000c0015087810 */ /* 0x010fe20007ffe008 */
[----:B------:R-:W-:Y:S01]  /*21b00*/  IMAD.MOV.U32 R57, RZ, RZ, R3 ;  /* 0x000000ffff397224 */ /* 0x000fe200078e0003 */
[----:B------:R-:W3:Y:S06]  /*21b10*/  LDL.64 R6, [R1+0x90] ;  /* 0x0000900001067983 */ /* 0x000eec0000100a00 */
        /* <DEDUP_REMOVED lines=123> */
.L_x_6871:
[----:B------:R-:W-:Y:S05]  /*222d0*/  BSYNC B0 ;  /* 0x0000000000007941 */ /* 0x000fea0003800000 */
.L_x_6870:
        /* <DEDUP_REMOVED lines=62> */
.L_x_6875:
[----:B------:R-:W-:-:S13]  /*226c0*/  ISETP.NE.AND P0, PT, R9, 0x1, PT ;  /* 0x000000010900780c */ /* 0x000fda0003f05270 */
[----:B------:R-:W-:-:S05]  /*226d0*/  @P0 IMAD.HI.U32 R8, R7, R10, RZ ;  /* 0x0000000a07080227 */ /* 0x000fca00078e00ff */
[----:B------:R-:W-:-:S07]  /*226e0*/  @P0 SHF.R.U32.HI R7, RZ, R11, R8 ;  /* 0x0000000bff070219 */ /* 0x000fce0000011608 */
.L_x_6876:
[----:B------:R-:W-:Y:S05]  /*226f0*/  BSYNC B1 ;  /* 0x0000000000017941 */ /* 0x000fea0003800000 */
.L_x_6874:
[----:B------:R-:W-:-:S04]  /*22700*/  IMAD R7, R7, R9, -R22 ;  /* 0x0000000907077224 */ /* 0x000fc800078e0a16 */
[----:B------:R-:W-:-:S05]  /*22710*/  IMAD R8, R2, -0x2, R7 ;  /* 0xfffffffe02087824 */ /* 0x000fca00078e0207 */
[----:B------:R-:W-:Y:S02]  /*22720*/  VIMNMX R3, R3, R8, !PT ;  /* 0x0000000803037248 */ /* 0x000fe40007fe0100 */
[----:B------:R-:W-:-:S07]  /*22730*/  VIADDMNMX R6, R8, R9, R6, PT ;  /* 0x0000000908067246 */ /* 0x000fce0003800106 */
.L_x_6873:
[----:B------:R-:W-:Y:S05]  /*22740*/  BSYNC B0 ;  /* 0x0000000000007941 */ /* 0x000fea0003800000 */
.L_x_6872:
        /* <DEDUP_REMOVED lines=90> */
.L_x_6880:
[----:B------:R-:W-:-:S13]  /*22cf0*/  ISETP.NE.AND P6, PT, R9, 0x1, PT ;  /* 0x000000010900780c */ /* 0x000fda0003fc5270 */
[----:B------:R-:W-:-:S05]  /*22d00*/  @P6 IMAD.HI.U32 R10, R4, R10, RZ ;  /* 0x0000000a040a6227 */ /* 0x000fca00078e00ff */
[----:B------:R-:W-:-:S07]  /*22d10*/  @P6 SHF.R.U32.HI R4, RZ, R11, R10 ;  /* 0x0000000bff046219 */ /* 0x000fce000001160a */
.L_x_6881:
[----:B------:R-:W-:Y:S05]  /*22d20*/  BSYNC B1 ;  /* 0x0000000000017941 */ /* 0x000fea0003800000 */
.L_x_6879:
[----:B------:R-:W-:-:S04]  /*22d30*/  IMAD R3, R4, R9, -R22 ;  /* 0x0000000904037224 */ /* 0x000fc800078e0a16 */
[----:B------:R-:W-:-:S05]  /*22d40*/  IMAD R2, R2, -0x2, R3 ;  /* 0xfffffffe02027824 */ /* 0x000fca00078e0203 */
[----:B------:R-:W-:Y:S02]  /*22d50*/  VIADDMNMX R6, R2, R9, R6, PT ;  /* 0x0000000902067246 */ /* 0x000fe40003800106 */
[----:B------:R-:W-:-:S07]  /*22d60*/  VIMNMX R7, R7, R2, !PT ;  /* 0x0000000207077248 */ /* 0x000fce0007fe0100 */
.L_x_6878:
[----:B------:R-:W-:Y:S05]  /*22d70*/  BSYNC B0 ;  /* 0x0000000000007941 */ /* 0x000fea0003800000 */
.L_x_6877:
[C---:B------:R-:W-:Y:S01]  /*22d80*/  ISETP.GT.AND P0, PT, R7.reuse, 0x1, !P0 ;  /* 0x000000010700780c */ /* 0x040fe20004704270 */
[----:B------:R-:W2:Y:S01]  /*22d90*/  LDL R12, [R1+0x200] ;  /* 0x00020000010c7983 */ /* 0x000ea20000100800 */
        /* <DEDUP_REMOVED lines=25> */
[----:B------:R-:W3:Y:S01]  /*22f30*/  LDL.64 R14, [R1+0x1e0] ;  /* 0x0001e000010e7983 */ /* 0x000ee20000100a00 */
        /* <DEDUP_REMOVED lines=32> */
[----:B---3--:R-:W-:-:S04]  /*23140*/  FMNMX.FTZ R2, R75, R14, !PT ;  /* 0x0000000e4b027209 */ /* 0x008fc80007810000 */
        /* <DEDUP_REMOVED lines=30> */
[----:B------:R-:W3:Y:S03]  /*23330*/  LDL.64 R4, [R1+0x1f0] ;  /* 0x0001f00001047983 */ /* 0x000ee60000100a00 */
        /* <DEDUP_REMOVED lines=9> */
[----:B------:R-:W2:Y:S04]  /*233d0*/  LDL R11, [R1+0x1e0] ;  /* 0x0001e000010b7983 */ /* 0x000ea80000100800 */
[----:B----4-:R-:W0:Y:S02]  /*233e0*/  SHFL.BFLY PT, R9, R22, 0x2, 0x1f ;  /* 0x0c401f0016097f89 */ /* 0x010e2400000e0000 */
[----:B0-----:R-:W-:-:S05]  /*233f0*/  FMNMX.FTZ R9, R9, R22, !PT ;  /* 0x0000001609097209 */ /* 0x001fca0007810000 */
[----:B------:R-:W0:Y:S02]  /*23400*/  SHFL.BFLY PT, R6, R9, 0x1, 0x1f ;  /* 0x0c201f0009067f89 */ /* 0x000e2400000e0000 */
[----:B0-----:R-:W-:Y:S02]  /*23410*/  FMNMX.FTZ R6, R9, R6, !PT ;  /* 0x0000000609067209 */ /* 0x001fe40007810000 */
[----:B--2---:R-:W-:-:S04]  /*23420*/  FSETP.NEU.FTZ.AND P0, PT, R11, -INF , PT ;  /* 0xff8000000b00780b */ /* 0x004fc80003f1d000 */
[----:B------:R-:W-:Y:S02]  /*23430*/  FSEL R7, R11, RZ, P0 ;  /* 0x000000ff0b077208 */ /* 0x000fe40000000000 */
[----:B------:R-:W-:-:S04]  /*23440*/  FSETP.NEU.FTZ.AND P0, PT, R6, -INF , PT ;  /* 0xff8000000600780b */ /* 0x000fc80003f1d000 */
[----:B------:R-:W-:Y:S01]  /*23450*/  FSEL R8, R6, RZ, P0 ;  /* 0x000000ff06087208 */ /* 0x000fe20000000000 */
[----:B------:R-:W-:-:S04]  /*23460*/  FADD.FTZ R7, R14, -R7 ;  /* 0x800000070e077221 */ /* 0x000fc80000010000 */
[----:B------:R-:W-:Y:S01]  /*23470*/  FADD.FTZ R15, R15, -R8 ;  /* 0x800000080f0f7221 */ /* 0x000fe20000010000 */
[----:B------:R-:W-:-:S03]  /*23480*/  FMUL.FTZ R7, R7, R12 ;  /* 0x0000000c07077220 */ /* 0x000fc60000410000 */
[----:B------:R-:W-:Y:S01]  /*23490*/  FMUL.FTZ R15, R12, R15 ;  /* 0x0000000f0c0f7220 */ /* 0x000fe20000410000 */
[----:B------:R-:W3:Y:S08]  /*234a0*/  MUFU.EX2 R129, R7 ;  /* 0x0000000700817308 */ /* 0x000ef00000000800 */
[----:B------:R-:W0:Y:S01]  /*234b0*/  MUFU.EX2 R128, R15 ;  /* 0x0000000f00807308 */ /* 0x000e220000000800 */
[----:B------:R1:W-:Y:S01]  /*234c0*/  STL [R1+0x1e4], R6 ;  /* 0x0001e40601007387 */ /* 0x0003e20000100800 */
[----:B---3--:R-:W-:Y:S01]  /*234d0*/  FMUL.FTZ R4, R129, R4 ;  /* 0x0000000481047220 */ /* 0x008fe20000410000 */
        /* <DEDUP_REMOVED lines=15> */
.L_x_6883:
[----:B------:R-:W-:Y:S05]  /*235d0*/  BSYNC B0 ;  /* 0x0000000000007941 */ /* 0x000fea0003800000 */
.L_x_6882:
        /* <DEDUP_REMOVED lines=9> */
.L_x_6885:
[----:B------:R-:W-:Y:S05]  /*23670*/  BSYNC B0 ;  /* 0x0000000000007941 */ /* 0x000fea0003800000 */
.L_x_6884:
        /* <DEDUP_REMOVED lines=34> */
[----:B------:R-:W-:Y:S02]  /*238a0*/  FSETP.NEU.FTZ.AND P0, PT, R9, -INF , PT ;  /* 0xff8000000900780b */ /* 0x000fe40003f1d000 */
[-CC-:B------:R-:W-:Y:S01]  /*238b0*/  FFMA.FTZ R174, R29, R30.reuse, -R8.reuse ;  /* 0x0000001e1dae7223 */ /* 0x180fe20000010808 */
[-C--:B------:R-:W-:Y:S01]  /*238c0*/  FMUL.FTZ R29, R9, R30.reuse ;  /* 0x0000001e091d7220 */ /* 0x080fe20000410000 */
[----:B------:R-:W-:-:S04]  /*238d0*/  FFMA.FTZ R191, R33, R30, -R8 ;  /* 0x0000001e21bf7223 */ /* 0x000fc80000010808 */
        /* <DEDUP_REMOVED lines=22> */
[-C--:B------:R-:W-:Y:S01]  /*23a40*/  FFMA.FTZ R9, R53, R30.reuse, -R8 ;  /* 0x0000001e35097223 */ /* 0x080fe20000010808 */
        /* <DEDUP_REMOVED lines=9> */
[----:B------:R-:W-:Y:S01]  /*23ae0*/  FFMA.FTZ R175, R54, R30, -R33 ;  /* 0x0000001e36af7223 */ /* 0x000fe20000010821 */
[C---:B---3--:R-:W-:Y:S01]  /*23af0*/  FMUL.FTZ R27, R129.reuse, R27 ;  /* 0x0000001b811b7220 */ /* 0x048fe20000410000 */
[C---:B------:R-:W-:Y:S01]  /*23b00*/  FMUL.FTZ R26, R129.reuse, R26 ;  /* 0x0000001a811a7220 */ /* 0x040fe20000410000 */
[C---:B----4-:R-:W-:Y:S01]  /*23b10*/  FMUL.FTZ R25, R128.reuse, R25 ;  /* 0x0000001980197220 */ /* 0x050fe20000410000 */
[----:B------:R-:W-:Y:S01]  /*23b20*/  FMUL.FTZ R24, R128, R24 ;  /* 0x0000001880187220 */ /* 0x000fe20000410000 */
[C---:B--2---:R-:W-:Y:S01]  /*23b30*/  FMUL.FTZ R23, R129.reuse, R23 ;  /* 0x0000001781177220 */ /* 0x044fe20000410000 */
[C---:B------:R-:W-:Y:S01]  /*23b40*/  FMUL.FTZ R22, R129.reuse, R22 ;  /* 0x0000001681167220 */ /* 0x040fe20000410000 */
        /* <DEDUP_REMOVED lines=20> */
[----:B------:R-:W-:Y:S01]  /*23c90*/  FMUL.FTZ R104, R129, R104 ;  /* 0x0000006881687220 */ /* 0x000fe20000410000 */
[C---:B------:R-:W-:Y:S01]  /*23ca0*/  FMUL.FTZ R103, R128.reuse, R103 ;  /* 0x0000006780677220 */ /* 0x040fe20000410000 */
[C---:B------:R-:W-:Y:S01]  /*23cb0*/  FMUL.FTZ R102, R128.reuse, R102 ;  /* 0x0000006680667220 */ /* 0x040fe20000410000 */
[C---:B------:R-:W-:Y:S01]  /*23cc0*/  FMUL.FTZ R107, R128.reuse, R101 ;  /* 0x00000065806b7220 */ /* 0x040fe20000410000 */
[----:B------:R-:W4:Y:S01]  /*23cd0*/  MUFU.EX2 R166, R166 ;  /* 0x000000a600a67308 */ /* 0x000f220000000800 */
[----:B-1----:R-:W-:Y:S01]  /*23ce0*/  FADD.FTZ R8, R165, R8 ;  /* 0x00000008a5087221 */ /* 0x002fe20000010000 */
[----:B------:R-:W-:Y:S01]  /*23cf0*/  FADD.FTZ R7, R119, R6 ;  /* 0x0000000677077221 */ /* 0x000fe20000010000 */
[----:B------:R-:W-:Y:S01]  /*23d00*/  FMUL.FTZ R106, R128, R100 ;  /* 0x00000064806a7220 */ /* 0x000fe20000410000 */
[----:B------:R-:W4:Y:S04]  /*23d10*/  LDL.64 R66, [R1+0x340] ;  /* 0x0003400001427983 */ /* 0x000f280000100a00 */
        /* <DEDUP_REMOVED lines=24> */
[----:B------:R-:W1:Y:S08]  /*23ea0*/  MUFU.EX2 R124, R124 ;  /* 0x0000007c007c7308 */ /* 0x000e700000000800 */
        /* <DEDUP_REMOVED lines=11> */
[----:B------:R-:W0:Y:S03]  /*23f60*/  MUFU.EX2 R122, R122 ;  /* 0x0000007a007a7308 */ /* 0x000e260000000800 */
[----:B------:R-:W4:Y:S04]  /*23f70*/  LDL.64 R40, [R1+0x2a8] ;  /* 0x0002a80001287983 */ /* 0x000f280000100a00 */
[----:B------:R-:W4:Y:S01]  /*23f80*/  LDL.64 R38, [R1+0x2b8] ;  /* 0x0002b80001267983 */ /* 0x000f220000100a00 */
[----:B------:R-:W0:Y:S01]  /*23f90*/  MUFU.EX2 R176, R176 ;  /* 0x000000b000b07308 */ /* 0x000e220000000800 */
[----:B-1----:R-:W-:Y:S01]  /*23fa0*/  FADD.FTZ R28, R124, R29 ;  /* 0x0000001d7c1c7221 */ /* 0x002fe20000010000 */
[----:B------:R-:W-:-:S06]  /*23fb0*/  FADD.FTZ R6, R170, R7 ;  /* 0x00000007aa067221 */ /* 0x000fcc0000010000 */
        /* <DEDUP_REMOVED lines=958> */
.L_x_6887:
[----:B------:R-:W-:Y:S05]  /*27ba0*/  BSYNC B0 ;  /* 0x0000000000007941 */ /* 0x000fea0003800000 */
.L_x_6886:
        /* <DEDUP_REMOVED lines=9> */
.L_x_6855:
[----:B------:R-:W2:Y:S01]  /*27c40*/  LDL R5, [R1+0x1f0] ;  /* 0x0001f00001057983 */ /* 0x000ea20000100800 */
[----:B------:R-:W-:Y:S05]  /*27c50*/  WARPSYNC.ALL ;  /* 0x0000000000007948 */ /* 0x000fea0003800000 */
[----:B------:R-:W3:Y:S04]  /*27c60*/  LDL R6, [R1+0x1f4] ;  /* 0x0001f40001067983 */ /* 0x000ee80000100800 */
[----:B------:R-:W4:Y:S01]  /*27c70*/  LDL.64 R14, [R1+0xb8] ;  /* 0x0000b800010e7983 */ /* 0x000f220000100a00 */
[----:B------:R-:W-:Y:S01]  /*27c80*/  IMAD.MOV.U32 R8, RZ, RZ, -0x800000 ;  /* 0xff800000ff087424 */ /* 0x000fe200078e00ff */
[----:B------:R-:W-:Y:S08]  /*27c90*/  BAR.ARV 0x8, 0x100 ;  /* 0x0204000000007b1d */ /* 0x000ff00000002000 */
[----:B------:R-:W-:Y:S06]  /*27ca0*/  BAR.SYNC.DEFER_BLOCKING 0xf, 0x100 ;  /* 0x03c4000000007b1d */ /* 0x000fec0000010000 */
[----:B--2---:R-:W2:Y:S02]  /*27cb0*/  SHFL.BFLY PT, R0, R5, 0x2, 0x1f ;  /* 0x0c401f0005007f89 */ /* 0x004ea400000e0000 */
[----:B--2---:R-:W-:-:S05]  /*27cc0*/  FADD.FTZ R0, R5, R0 ;  /* 0x0000000005007221 */ /* 0x004fca0000010000 */
[----:B------:R-:W0:Y:S02]  /*27cd0*/  SHFL.BFLY PT, R3, R0, 0x1, 0x1f ;  /* 0x0c201f0000037f89 */ /* 0x000e2400000e0000 */
[----:B01----:R-:W-:-:S05]  /*27ce0*/  FADD.FTZ R2, R0, R3 ;  /* 0x0000000300027221 */ /* 0x003fca0000010000 */
        /* <DEDUP_REMOVED lines=15> */
[----:B0-----:R-:W-:Y:S01]  /*27de0*/  @P2 FMUL.FTZ R12, R9, 0.69314718246459960938 ;  /* 0x3f317218090c2820 */ /* 0x001fe20000410000 */
[----:B-1----:R-:W-:Y:S01]  /*27df0*/  @P1 FMUL.FTZ R6, R6, 0.69314718246459960938 ;  /* 0x3f31721806061820 */ /* 0x002fe20000410000 */
[----:B------:R-:W-:Y:S01]  /*27e00*/  STL [R1+0x1f4], R4 ;  /* 0x0001f40401007387 */ /* 0x000fe20000100800 */
[----:B---3--:R-:W-:-:S04]  /*27e10*/  @P2 FMUL.FTZ R7, R7, 0.69314718246459960938 ;  /* 0x3f31721807072820 */ /* 0x008fc80000410000 */
[----:B-----5:R-:W-:-:S05]  /*27e20*/  @P2 FFMA.FTZ R8, R7, R10, R12 ;  /* 0x0000000a07082223 */ /* 0x020fca000001000c */
[----:B------:R0:W-:Y:S01]  /*27e30*/  STL [R1+0x1f4], R8 ;  /* 0x0001f40801007387 */ /* 0x0001e20000100800 */
[----:B--2---:R-:W-:-:S04]  /*27e40*/  @P1 FMUL.FTZ R5, R5, 0.69314718246459960938 ;  /* 0x3f31721805051820 */ /* 0x004fc80000410000 */
[----:B----4-:R-:W-:-:S05]  /*27e50*/  @P1 FFMA.FTZ R0, R5, R2, R6 ;  /* 0x0000000205001223 */ /* 0x010fca0000010006 */
[----:B------:R1:W-:Y:S04]  /*27e60*/  STL [R1+0x1f0], R0 ;  /* 0x0001f00001007387 */ /* 0x0003e80000100800 */
[----:B------:R-:W2:Y:S02]  /*27e70*/  LD.E R2, desc[UR46][R14.64+0x4] ;  /* 0x0000042e0e027980 */ /* 0x000ea4000c101900 */
[----:B--2---:R-:W-:Y:S02]  /*27e80*/  ISETP.NE.AND P0, PT, R2, RZ, PT ;  /* 0x000000ff0200720c */ /* 0x004fe40003f05270 */
[----:B------:R-:W2:Y:S11]  /*27e90*/  LDL R2, [R1+0x1c0] ;  /* 0x0001c00001027983 */ /* 0x000eb60000100800 */
[----:B------:R-:W3:Y:S04]  /*27ea0*/  @!P0 LDL.64 R6, [R1+0xc0] ;  /* 0x0000c00001068983 */ /* 0x000ee80000100a00 */
[----:B------:R-:W2:Y:S01]  /*27eb0*/  @!P0 LD.E R3, desc[UR46][R14.64] ;  /* 0x0000002e0e038980 */ /* 0x000ea2000c101900 */
[----:B------:R-:W-:-:S06]  /*27ec0*/  IMAD.MOV.U32 R138, RZ, RZ, RZ ;  /* 0x000000ffff8a7224 */ /* 0x000fcc00078e00ff */
[----:B------:R-:W4:Y:S01]  /*27ed0*/  @P1 MUFU.RCP R138, R13 ;  /* 0x0000000d008a1308 */ /* 0x000f220000001000 */
[----:B---3--:R-:W0:Y:S01]  /*27ee0*/  @!P0 LD.E.64 R6, desc[UR46][R6.64] ;  /* 0x0000002e06068980 */ /* 0x008e22000c101b00 */
[----:B--2---:R-:W-:-:S04]  /*27ef0*/  @!P0 IMAD R3, R2, 0x40, R3 ;  /* 0x0000004002038824 */ /* 0x004fc800078e0203 */
[----:B0-----:R-:W-:-:S05]  /*27f00*/  @!P0 IMAD.WIDE R8, R3, 0x4, R6 ;  /* 0x0000000403088825 */ /* 0x001fca00078e0206 */
[----:B----4-:R0:W-:Y:S04]  /*27f10*/  @!P0 ST.E desc[UR46][R8.64], R138 ;  /* 0x0000008a08008985 */ /* 0x0101e8000c10192e */
[----:B------:R-:W1:Y:S04]  /*27f20*/  @!P0 LDL.64 R14, [R1+0xb8] ;  /* 0x0000b800010e8983 */ /* 0x000e680000100a00 */
[----:B-1----:R-:W2:Y:S02]  /*27f30*/  @!P0 LD.E R0, desc[UR46][R14.64+0x4] ;  /* 0x0000042e0e008980 */ /* 0x002ea4000c101900 */
[----:B--2---:R-:W-:-:S13]  /*27f40*/  @!P0 ISETP.NE.AND P0, PT, R0, RZ, PT ;  /* 0x000000ff0000820c */ /* 0x004fda0003f05270 */
[----:B------:R-:W2:Y:S04]  /*27f50*/  @!P0 LDL.64 R10, [R1+0xc0] ;  /* 0x0000c000010a8983 */ /* 0x000ea80000100a00 */
[----:B------:R-:W3:Y:S01]  /*27f60*/  @!P0 LD.E R3, desc[UR46][R14.64] ;  /* 0x0000002e0e038980 */ /* 0x000ee2000c101900 */
[----:B------:R-:W-:-:S06]  /*27f70*/  IMAD.MOV.U32 R0, RZ, RZ, RZ ;  /* 0x000000ffff007224 */ /* 0x000fcc00078e00ff */
[----:B------:R-:W1:Y:S01]  /*27f80*/  @P2 MUFU.RCP R0, R4 ;  /* 0x0000000400002308 */ /* 0x000e620000001000 */
[----:B--2---:R-:W2:Y:S01]  /*27f90*/  @!P0 LD.E.64 R10, desc[UR46][R10.64] ;  /* 0x0000002e0a0a8980 */ /* 0x004ea2000c101b00 */
[----:B---3--:R-:W-:-:S04]  /*27fa0*/  @!P0 IMAD R3, R2, 0x40, R3 ;  /* 0x0000004002038824 */ /* 0x008fc800078e0203 */
[----:B------:R-:W-:-:S04]  /*27fb0*/  @!P0 VIADD R3, R3, 0x8 ;  /* 0x0000000803038836 */ /* 0x000fc80000000000 */
[----:B--2---:R-:W-:-:S05]  /*27fc0*/  @!P0 IMAD.WIDE R2, R3, 0x4, R10 ;  /* 0x0000000403028825 */ /* 0x004fca00078e020a */
[----:B-1----:R1:W-:Y:S04]  /*27fd0*/  @!P0 ST.E desc[UR46][R2.64], R0 ;  /* 0x0000000002008985 */ /* 0x0023e8000c10192e */
        /* <DEDUP_REMOVED lines=29> */
[----:B------:R-:W5:Y:S04]  /*281b0*/  LDL.64 R4, [R1+0x3c8] ;  /* 0x0003c80001047983 */ /* 0x000f680000100a00 */
[----:B------:R-:W5:Y:S04]  /*281c0*/  LDL.64 R10, [R1+0x3d8] ;  /* 0x0003d800010a7983 */ /* 0x000f680000100a00 */
[----:B-1----:R-:W5:Y:S04]  /*281d0*/  LDL.64 R2, [R1+0x3e8] ;  /* 0x0003e80001027983 */ /* 0x002f680000100a00 */
        /* <DEDUP_REMOVED lines=35> */
[----:B--2---:R-:W-:-:S05]  /*28410*/  VIADD R136, R136, 0x1 ;  /* 0x0000000188887836 */ /* 0x004fca0000000000 */
[----:B------:R-:W-:-:S13]  /*28420*/  ISETP.NE.AND P0, PT, R136, 0x2, PT ;  /* 0x000000028800780c */ /* 0x000fda0003f05270 */
[----:B------:R-:W2:Y:S01]  /*28430*/  @!P0 LDL R135, [R1+0x1c4] ;  /* 0x0001c40001878983 */ /* 0x000ea20000100800 */
[-C--:B---3--:R-:W-:Y:S01]  /*28440*/  FMUL.FTZ R13, R13, R0.reuse ;  /* 0x000000000d0d7220 */ /* 0x088fe20000410000 */
[-C--:B------:R-:W-:Y:S01]  /*28450*/  FMUL.FTZ R12, R12, R0.reuse ;  /* 0x000000000c0c7220 */ /* 0x080fe20000410000 */
        /* <DEDUP_REMOVED lines=129> */
[----:B------:R-:W-:Y:S04]  /*28c70*/  STL [R1+0x1c0], R136 ;  /* 0x0001c08801007387 */ /* 0x000fe80000100800 */
        /* <DEDUP_REMOVED lines=12> */
[----:B--2---:R-:W-:-:S03]  /*28d40*/  @!P0 LOP3.LUT R12, R135, 0x1, RZ, 0x3c, !PT ;  /* 0x00000001870c8812 */ /* 0x004fc600078e3cff */
        /* <DEDUP_REMOVED lines=50> */
[----:B------:R-:W-:Y:S04]  /*29070*/  STL [R1+0x1c8], R0 ;  /* 0x0001c80001007387 */ /* 0x000fe80000100800 */
[----:B------:R-:W-:Y:S04]  /*29080*/  @!P0 STL [R1+0x1c4], R12 ;  /* 0x0001c40c01008387 */ /* 0x000fe80000100800 */
[----:B------:R-:W-:Y:S04]  /*29090*/  STL [R1+0x1cc], R134 ;  /* 0x0001cc8601007387 */ /* 0x000fe80000100800 */
[----:B------:R-:W-:Y:S04]  /*290a0*/  @!P0 STL [R1+0x1c0], RZ ;  /* 0x0001c0ff01008387 */ /* 0x000fe80000100800 */
[----:B------:R0:W-:Y:S02]  /*290b0*/  STL.64 [R1+0x3e8], R2 ;  /* 0x0003e80201007387 */ /* 0x0001e40000100a00 */
[----:B0-----:R-:W-:Y:S01]  /*290c0*/  IMAD.MOV.U32 R3, RZ, RZ, 0x1 ;  /* 0x00000001ff037424 */ /* 0x001fe200078e00ff */
[----:B------:R-:W-:Y:S06]  /*290d0*/  BAR.ARV 0xe, 0x100 ;  /* 0x0384000000007b1d */ /* 0x000fec0000002000 */
.L_x_6741:
[----:B------:R-:W-:Y:S05]  /*290e0*/  BSYNC B7 ;  /* 0x0000000000077941 */ /* 0x000fea0003800000 */
.L_x_6731:
[----:B------:R-:W3:Y:S08]  /*290f0*/  S2UR UR4, SR_CgaCtaId ;  /* 0x00000000000479c3 */ /* 0x000ef00000008800 */
[----:B------:R-:W-:Y:S01]  /*29100*/  BAR.SYNC.DEFER_BLOCKING 0x5, 0x180 ;  /* 0x0146000000007b1d */ /* 0x000fe20000010000 */
[----:B-1----:R-:W-:Y:S02]  /*29110*/  PRMT R0, R3, 0x9910, RZ ;  /* 0x0000991003007816 */ /* 0x002fe400000000ff */
[----:B------:R-:W-:-:S02]  /*29120*/  MOV R2, 0x400 ;  /* 0x0000040000027802 */ /* 0x000fc40000000f00 */
[----:B------:R-:W-:Y:S01]  /*29130*/  ISETP.NE.AND P0, PT, R0, RZ, PT ;  /* 0x000000ff0000720c */ /* 0x000fe20003f05270 */
[----:B------:R-:W-:Y:S01]  /*29140*/  BSSY B0, `(.L_x_6889) ;  /* 0x0000301000007945 */ /* 0x000fe20003800000 */
[----:B---3--:R-:W-:-:S05]  /*29150*/  IMAD.U32 R23, RZ, RZ, UR4 ;  /* 0x00000004ff177e24 */ /* 0x008fca000f8e00ff */
[----:B------:R-:W-:-:S05]  /*29160*/  LEA R2, R23, R2, 0x18 ;  /* 0x0000000217027211 */ /* 0x000fca00078ec0ff */
[----:B------:R1:W3:Y:S01]  /*29170*/  LDS.128 R112, [R2+0x388d0] ;  /* 0x0388d00002707984 */ /* 0x0002e20000000c00 */
[----:B------:R-:W-:Y:S06]  /*29180*/  BAR.ARV 0x4, 0x180 ;  /* 0x0106000000007b1d */ /* 0x000fec0000002000 */
[----:B------:R-:W-:Y:S05]  /*29190*/  @!P0 BRA `(.L_x_6890) ;  /* 0x0000002000888947 */ /* 0x000fea0003800000 */
[----:B------:R-:W3:Y:S04]  /*291a0*/  LDL.128 R4, [R1+0x210] ;  /* 0x0002100001047983 */ /* 0x000ee80000100c00 */
[----:B------:R-:W3:Y:S01]  /*291b0*/  LDL.128 R8, [R1+0x220] ;  /* 0x0002200001087983 */ /* 0x000ee20000100c00 */
[C---:B------:R-:W-:Y:S01]  /*291c0*/  IADD3 R13, P1, R156.reuse, 0x20, RZ ;  /* 0x000000209c0d7810 */ /* 0x040fe20007f3e0ff */
[----:B------:R-:W-:Y:S01]  /*291d0*/  ULDC.64 UR4, c[0x0][0xd00] ;  /* 0x0003400000047ab9 */ /* 0x000fe20000000a00 */
[----:B----4-:R-:W-:Y:S01]  /*291e0*/  LOP3.LUT R15, R156, 0x380, RZ, 0xc0, !PT ;  /* 0x000003809c0f7812 */ /* 0x010fe200078ec0ff */
[----:B------:R-:W4:Y:S01]  /*291f0*/  LDL.128 R132, [R1+0x230] ;  /* 0x0002300001847983 */ /* 0x000f220000100c00 */
[----:B------:R-:W-:Y:S02]  /*29200*/  LOP3.LUT R12, R13, 0x380, RZ, 0xc0, !PT ;  /* 0x000003800d0c7812 */ /* 0x000fe400078ec0ff */
[----:B------:R-:W-:Y:S01]  /*29210*/  SHF.R.U64 R15, R15, 0x3, RZ ;  /* 0x000000030f0f7819 */ /* 0x000fe200000012ff */
[----:B------:R-:W4:Y:S01]  /*29220*/  LDL.128 R120, [R1+0x250] ;  /* 0x0002500001787983 */ /* 0x000f220000100c00 */
[----:B------:R-:W-:-:S02]  /*29230*/  SHF.R.U64 R12, R12, 0x3, RZ ;  /* 0x000000030c0c7819 */ /* 0x000fc400000012ff */
[C---:B------:R-:W-:Y:S01]  /*29240*/  IADD3 R21, P0, R156.reuse, 0x40, RZ ;  /* 0x000000409c157810 */ /* 0x040fe20007f1e0ff */
[----:B------:R-:W4:Y:S01]  /*29250*/  LDL.128 R124, [R1+0x240] ;  /* 0x00024000017c7983 */ /* 0x000f220000100c00 */
[----:B------:R-:W-:Y:S02]  /*29260*/  LOP3.LUT R14, R15, R156, RZ, 0x3c, !PT ;  /* 0x0000009c0f0e7212 */ /* 0x000fe400078e3cff */
[----:B------:R-:W-:Y:S01]  /*29270*/  IADD3 R151, P6, R156, 0x2020, RZ ;  /* 0x000020209c977810 */ /* 0x000fe20007fde0ff */
[----:B------:R-:W4:Y:S01]  /*29280*/  LDL.128 R128, [R1+0x270] ;  /* 0x0002700001807983 */ /* 0x000f220000100c00 */
[--C-:B------:R-:W-:Y:S01]  /*29290*/  IMAD.MOV.U32 R15, RZ, RZ, R157.reuse ;  /* 0x000000ffff0f7224 */ /* 0x100fe200078e009d */
[----:B------:R-:W-:Y:S01]  /*292a0*/  LOP3.LUT R12, R12, R13, RZ, 0x3c, !PT ;  /* 0x0000000d0c0c7212 */ /* 0x000fe200078e3cff */
[----:B------:R-:W-:Y:S01]  /*292b0*/  IMAD.X R13, RZ, RZ, R157, P1 ;  /* 0x000000ffff0d7224 */ /* 0x000fe200008e069d */
[----:B------:R-:W4:Y:S01]  /*292c0*/  LDL.128 R116, [R1+0x260] ;  /* 0x0002600001747983 */ /* 0x000f220000100c00 */
[----:B------:R-:W-:-:S02]  /*292d0*/  LOP3.LUT R20, R21, 0x380, RZ, 0xc0, !PT ;  /* 0x0000038015147812 */ /* 0x000fc400078ec0ff */
[C---:B------:R-:W-:Y:S01]  /*292e0*/  IADD3 R164, P4, R156.reuse, 0x60, RZ ;  /* 0x000000609ca47810 */ /* 0x040fe20007f9e0ff */
[----:B------:R-:W4:Y:S01]  /*292f0*/  LDL.128 R104, [R1+0x290] ;  /* 0x0002900001687983 */ /* 0x000f220000100c00 */
[C---:B------:R-:W-:Y:S02]  /*29300*/  IADD3 R166, P3, R156.reuse, 0x2000, RZ ;  /* 0x000020009ca67810 */ /* 0x040fe40007f7e0ff */
[C---:B------:R-:W-:Y:S01]  /*29310*/  IADD3 R149, P5, R156.reuse, 0x2040, RZ ;  /* 0x000020409c957810 */ /* 0x040fe20007fbe0ff */
[----:B------:R-:W4:Y:S01]  /*29320*/  LDL.128 R108, [R1+0x280] ;  /* 0x00028000016c7983 */ /* 0x000f220000100c00 */
[----:B------:R-:W-:-:S03]  /*29330*/  IADD3 R147, P2, R156, 0x2060, RZ ;  /* 0x000020609c937810 */ /* 0x000fc60007f5e0ff */
[----:B------:R-:W4:Y:S04]  /*29340*/  LDL.128 R96, [R1+0x2b0] ;  /* 0x0002b00001607983 */ /* 0x000f280000100c00 */
[----:B------:R-:W4:Y:S04]  /*29350*/  LDL.128 R100, [R1+0x2a0] ;  /* 0x0002a00001647983 */ /* 0x000f280000100c00 */
[----:B------:R-:W4:Y:S04]  /*29360*/  LDL.128 R88, [R1+0x2d0] ;  /* 0x0002d00001587983 */ /* 0x000f280000100c00 */
[----:B------:R-:W4:Y:S04]  /*29370*/  LDL.128 R92, [R1+0x2c0] ;  /* 0x0002c000015c7983 */ /* 0x000f280000100c00 */
[----:B------:R-:W4:Y:S01]  /*29380*/  LDL.128 R80, [R1+0x2f0] ;  /* 0x0002f00001507983 */ /* 0x000f220000100c00 */
[----:B------:R-:W-:-:S03]  /*29390*/  MOV R3, R14 ;  /* 0x0000000e00037202 */ /* 0x000fc60000000f00 */
[----:B------:R-:W4:Y:S04]  /*293a0*/  LDL.128 R84, [R1+0x2e0] ;  /* 0x0002e00001547983 */ /* 0x000f280000100c00 */
[----:B------:R-:W4:Y:S04]  /*293b0*/  LDL.128 R72, [R1+0x310] ;  /* 0x0003100001487983 */ /* 0x000f280000100c00 */
[----:B------:R-:W4:Y:S04]  /*293c0*/  LDL.128 R76, [R1+0x300] ;  /* 0x00030000014c7983 */ /* 0x000f280000100c00 */
[----:B--2---:R-:W2:Y:S04]  /*293d0*/  LDL.128 R64, [R1+0x330] ;  /* 0x0003300001407983 */ /* 0x004ea80000100c00 */
[----:B------:R-:W2:Y:S04]  /*293e0*/  LDL.128 R68, [R1+0x320] ;  /* 0x0003200001447983 */ /* 0x000ea80000100c00 */
[----:B------:R-:W2:Y:S04]  /*293f0*/  LDL.128 R56, [R1+0x350] ;  /* 0x0003500001387983 */ /* 0x000ea80000100c00 */
[----:B0-----:R-:W2:Y:S04]  /*29400*/  LDL.128 R60, [R1+0x340] ;  /* 0x00034000013c7983 */ /* 0x001ea80000100c00 */
[----:B------:R-:W2:Y:S01]  /*29410*/  LDL.128 R48, [R1+0x370] ;  /* 0x0003700001307983 */ /* 0x000ea20000100c00 */
[----:B------:R-:W-:-:S02]  /*29420*/  MOV R0, R12 ;  /* 0x0000000c00007202 */ /* 0x000fc40000000f00 */
[----:B------:R-:W-:Y:S01]  /*29430*/  SHF.R.U64 R20, R20, 0x3, RZ ;  /* 0x0000000314147819 */ /* 0x000fe200000012ff */
[----:B------:R-:W2:Y:S01]  /*29440*/  LDL.128 R52, [R1+0x360] ;  /* 0x0003600001347983 */ /* 0x000ea20000100c00 */
[----:B------:R-:W-:Y:S02]  /*29450*/  LOP3.LUT R150, R151, 0x380, RZ, 0xc0, !PT ;  /* 0x0000038097967812 */ /* 0x000fe400078ec0ff */
[----:B------:R-:W-:Y:S01]  /*29460*/  LOP3.LUT R20, R20, R21, RZ, 0x3c, !PT ;  /* 0x0000001514147212 */ /* 0x000fe200078e3cff */
[----:B------:R-:W2:Y:S01]  /*29470*/  LDL.128 R40, [R1+0x390] ;  /* 0x0003900001287983 */ /* 0x000ea20000100c00 */
[----:B------:R-:W-:Y:S01]  /*29480*/  IMAD.X R21, RZ, RZ, R157, P0 ;  /* 0x000000ffff157224 */ /* 0x000fe200000e069d */
[----:B------:R-:W-:Y:S02]  /*29490*/  IADD3 R137, P0, R156, 0x4020, RZ ;  /* 0x000040209c897810 */ /* 0x000fe40007f1e0ff */
[----:B------:R-:W2:Y:S01]  /*294a0*/  LDL.128 R44, [R1+0x380] ;  /* 0x00038000012c7983 */ /* 0x000ea20000100c00 */
[----:B------:R-:W-:-:S02]  /*294b0*/  SHF.R.U64 R150, R150, 0x3, RZ ;  /* 0x0000000396967819 */ /* 0x000fc400000012ff */
[----:B------:R-:W-:Y:S01]  /*294c0*/  LOP3.LUT R165, R164, 0x380, RZ, 0xc0, !PT ;  /* 0x00000380a4a57812 */ /* 0x000fe200078ec0ff */
[----:B------:R-:W2:Y:S01]  /*294d0*/  LDL.128 R32, [R1+0x3b0] ;  /* 0x0003b00001207983 */ /* 0x000ea20000100c00 */
[----:B------:R-:W-:Y:S02]  /*294e0*/  LOP3.LUT R167, R166, 0x380, RZ, 0xc0, !PT ;  /* 0x00000380a6a77812 */ /* 0x000fe400078ec0ff */
[----:B------:R-:W-:Y:S01]  /*294f0*/  IADD3 R145, P1, R156, 0x4000, RZ ;  /* 0x000040009c917810 */ /* 0x000fe20007f3e0ff */
[----:B-----5:R-:W2:Y:S01]  /*29500*/  LDL.128 R36, [R1+0x3a0] ;  /* 0x0003a00001247983 */ /* 0x020ea20000100c00 */
[----:B------:R-:W-:-:S03]  /*29510*/  LOP3.LUT R148, R149, 0x380, RZ, 0xc0, !PT ;  /* 0x0000038095947812 */ /* 0x000fc600078ec0ff */
[----:B------:R-:W2:Y:S04]  /*29520*/  LDL.128 R24, [R1+0x3d0] ;  /* 0x0003d00001187983 */ /* 0x000ea80000100c00 */
[----:B------:R-:W2:Y:S04]  /*29530*/  LDL.128 R28, [R1+0x3c0] ;  /* 0x0003c000011c7983 */ /* 0x000ea80000100c00 */
[----:B------:R-:W2:Y:S01]  /*29540*/  LDL.128 R12, [R1+0x3e0] ;  /* 0x0003e000010c7983 */ /* 0x000ea20000100c00 */
[----:B---3--:R-:W-:Y:S02]  /*29550*/  F2FP.F16.F32.PACK_AB R4, R5, R4 ;  /* 0x000000040504723e */ /* 0x008fe400000000ff */
[----:B------:R-:W-:-:S02]  /*29560*/  F2FP.F16.F32.PACK_AB R5, R7, R6 ;  /* 0x000000060705723e */ /* 0x000fc400000000ff */
[----:B------:R-:W-:Y:S02]  /*29570*/  F2FP.F16.F32.PACK_AB R6, R9, R8 ;  /* 0x000000080906723e */ /* 0x000fe400000000ff */
[----:B------:R-:W-:Y:S01]  /*29580*/  F2FP.F16.F32.PACK_AB R7, R11, R10 ;  /* 0x0000000a0b07723e */ /* 0x000fe200000000ff */
[----:B------:R-:W-:Y:S01]  /*29590*/  BAR.SYNC.DEFER_BLOCKING 0x1, 0x100 ;  /* 0x0044000000007b1d */ /* 0x000fe20000010000 */
[----:B------:R-:W-:Y:S02]  /*295a0*/  LOP3.LUT R136, R137, 0x380, RZ, 0xc0, !PT ;  /* 0x0000038089887812 */ /* 0x000fe400078ec0ff */
[----:B------:R-:W-:Y:S02]  /*295b0*/  LOP3.LUT R150, R150, R151, RZ, 0x3c, !PT ;  /* 0x0000009796967212 */ /* 0x000fe400078e3cff */
[----:B------:R-:W-:Y:S02]  /*295c0*/  SHF.R.U64 R165, R165, 0x3, RZ ;  /* 0x00000003a5a57819 */ /* 0x000fe400000012ff */
[----:B------:R-:W-:Y:S01]  /*295d0*/  LOP3.LUT R146, R147, 0x380, RZ, 0xc0, !PT ;  /* 0x0000038093927812 */ /* 0x000fe200078ec0ff */
[----:B------:R-:W3:Y:S01]  /*295e0*/  LDL.128 R8, [R1+0x3f0] ;  /* 0x0003f00001087983 */ /* 0x000ee20000100c00 */
[----:B------:R-:W-:-:S02]  /*295f0*/  SHF.R.U64 R167, R167, 0x3, RZ ;  /* 0x00000003a7a77819 */ /* 0x000fc400000012ff */
[----:B------:R-:W-:Y:S02]  /*29600*/  LOP3.LUT R144, R145, 0x380, RZ, 0xc0, !PT ;  /* 0x0000038091907812 */ /* 0x000fe400078ec0ff */
[----:B------:R-:W-:Y:S01]  /*29610*/  SHF.R.U64 R148, R148, 0x3, RZ ;  /* 0x0000000394947819 */ /* 0x000fe200000012ff */
[----:B------:R0:W-:Y:S01]  /*29620*/  STSM.16.M88.4 [R3], R4 ;  /* 0x0000000403007844 */ /* 0x0001e20000000200 */
[--C-:B------:R-:W-:Y:S01]  /*29630*/  IMAD.X R151, RZ, RZ, R157.reuse, P6 ;  /* 0x000000ffff977224 */ /* 0x100fe200030e069d */
[----:B------:R-:W-:Y:S02]  /*29640*/  SHF.R.U64 R136, R136, 0x3, RZ ;  /* 0x0000000388887819 */ /* 0x000fe400000012ff */
[----:B------:R-:W-:Y:S01]  /*29650*/  LOP3.LUT R164, R165, R164, RZ, 0x3c, !PT ;  /* 0x000000a4a5a47212 */ /* 0x000fe200078e3cff */
[----:B------:R-:W-:Y:S01]  /*29660*/  IMAD.X R165, RZ, RZ, R157, P4 ;  /* 0x000000ffffa57224 */ /* 0x000fe200020e069d */
[----:B------:R-:W-:Y:S02]  /*29670*/  SHF.R.U64 R146, R146, 0x3, RZ ;  /* 0x0000000392927819 */ /* 0x000fe400000012ff */
[----:B------:R-:W-:-:S02]  /*29680*/  LOP3.LUT R166, R167, R166, RZ, 0x3c, !PT ;  /* 0x000000a6a7a67212 */ /* 0x000fc400078e3cff */
[----:B------:R-:W-:Y:S02]  /*29690*/  SHF.R.U64 R144, R144, 0x3, RZ ;  /* 0x0000000390907819 */ /* 0x000fe400000012ff */
[----:B------:R-:W-:Y:S01]  /*296a0*/  LOP3.LUT R148, R148, R149, RZ, 0x3c, !PT ;  /* 0x0000009594947212 */ /* 0x000fe200078e3cff */
[----:B0-----:R-:W3:Y:S01]  /*296b0*/  LDL.128 R4, [R1+0x400] ;  /* 0x0004000001047983 */ /* 0x001ee20000100c00 */
[----:B------:R-:W-:Y:S02]  /*296c0*/  IADD3 R139, P6, R156, 0x6000, RZ ;  /* 0x000060009c8b7810 */ /* 0x000fe40007fde0ff */
[----:B------:R-:W-:Y:S02]  /*296d0*/  LOP3.LUT R136, R136, R137, RZ, 0x3c, !PT ;  /* 0x0000008988887212 */ /* 0x000fe400078e3cff */
[----:B------:R-:W-:Y:S01]  /*296e0*/  LOP3.LUT R138, R139, 0x380, RZ, 0xc0, !PT ;  /* 0x000003808b8a7812 */ /* 0x000fe200078ec0ff */
[--C-:B------:R-:W-:Y:S01]  /*296f0*/  IMAD.X R137, RZ, RZ, R157.reuse, P0 ;  /* 0x000000ffff897224 */ /* 0x100fe200000e069d */
[C---:B------:R-:W-:Y:S01]  /*29700*/  IADD3 R143, P4, R156.reuse, 0x4040, RZ ;  /* 0x000040409c8f7810 */ /* 0x040fe20007f9e0ff */
[--C-:B------:R-:W-:Y:S01]  /*29710*/  IMAD.X R167, RZ, RZ, R157.reuse, P3 ;  /* 0x000000ffffa77224 */ /* 0x100fe200018e069d */
[----:B------:R-:W-:Y:S01]  /*29720*/  ISETP.NE.U32.AND P0, PT, RZ, UR4, PT ;  /* 0x00000004ff007c0c */ /* 0x000fe2000bf05070 */
[----:B------:R-:W-:Y:S01]  /*29730*/  IMAD.X R149, RZ, RZ, R157, P5 ;  /* 0x000000ffff957224 */ /* 0x000fe200028e069d */
[----:B------:R-:W-:-:S02]  /*29740*/  IADD3 R141, P3, R156, 0x4060, RZ ;  /* 0x000040609c8d7810 */ /* 0x000fc40007f7e0ff */
[----:B------:R-:W-:Y:S02]  /*29750*/  SHF.R.U64 R138, R138, 0x3, RZ ;  /* 0x000000038a8a7819 */ /* 0x000fe400000012ff */
[----:B------:R-:W-:Y:S01]  /*29760*/  LOP3.LUT R146, R146, R147, RZ, 0x3c, !PT ;  /* 0x0000009392927212 */ /* 0x000fe200078e3cff */
[--C-:B------:R-:W-:Y:S01]  /*29770*/  IMAD.X R147, RZ, RZ, R157.reuse, P2 ;  /* 0x000000ffff937224 */ /* 0x100fe200010e069d */
[----:B------:R-:W-:Y:S01]  /*29780*/  LOP3.LUT R144, R144, R145, RZ, 0x3c, !PT ;  /* 0x0000009190907212 */ /* 0x000fe200078e3cff */
[----:B------:R-:W-:Y:S01]  /*29790*/  IMAD.X R145, RZ, RZ, R157, P1 ;  /* 0x000000ffff917224 */ /* 0x000fe200008e069d */
[C---:B------:R-:W-:Y:S02]  /*297a0*/  IADD3 R173, P5, R156.reuse, 0x6020, RZ ;  /* 0x000060209cad7810 */ /* 0x040fe40007fbe0ff */
[----:B------:R-:W-:Y:S02]  /*297b0*/  LOP3.LUT R142, R143, 0x380, RZ, 0xc0, !PT ;  /* 0x000003808f8e7812 */ /* 0x000fe400078ec0ff */
[----:B------:R-:W-:-:S02]  /*297c0*/  IADD3 R169, P2, R156, 0x6040, RZ ;  /* 0x000060409ca97810 */ /* 0x000fc40007f5e0ff */
[----:B------:R-:W-:Y:S01]  /*297d0*/  ISETP.NE.AND.EX P0, PT, RZ, UR5, PT, P0 ;  /* 0x00000005ff007c0c */ /* 0x000fe2000bf05300 */
[----:B------:R-:W-:Y:S01]  /*297e0*/  ULDC.64 UR4, c[0x0][0xd08] ;  /* 0x0003420000047ab9 */ /* 0x000fe20000000a00 */
[----:B------:R-:W-:Y:S02]  /*297f0*/  LOP3.LUT R140, R141, 0x380, RZ, 0xc0, !PT ;  /* 0x000003808d8c7812 */ /* 0x000fe400078ec0ff */
[----:B------:R-:W-:Y:S01]  /*29800*/  LOP3.LUT R138, R138, R139, RZ, 0x3c, !PT ;  /* 0x0000008b8a8a7212 */ /* 0x000fe200078e3cff */
[----:B------:R-:W-:Y:S01]  /*29810*/  IMAD.X R139, RZ, RZ, R157, P6 ;  /* 0x000000ffff8b7224 */ /* 0x000fe200030e069d */
[----:B------:R-:W-:Y:S02]  /*29820*/  IADD3 R171, P1, R156, 0x6060, RZ ;  /* 0x000060609cab7810 */ /* 0x000fe40007f3e0ff */
[----:B------:R-:W-:Y:S02]  /*29830*/  LOP3.LUT R172, R173, 0x380, RZ, 0xc0, !PT ;  /* 0x00000380adac7812 */ /* 0x000fe400078ec0ff */
[----:B----4-:R-:W-:-:S02]  /*29840*/  F2FP.F16.F32.PACK_AB R132, R133, R132 ;  /* 0x000000848584723e */ /* 0x010fc400000000ff */
[----:B------:R-:W-:Y:S02]  /*29850*/  ISETP.NE.U32.AND P6, PT, RZ, UR4, PT ;  /* 0x00000004ff007c0c */ /* 0x000fe4000bfc5070 */
[----:B------:R-:W-:Y:S02]  /*29860*/  SHF.R.U64 R142, R142, 0x3, RZ ;  /* 0x000000038e8e7819 */ /* 0x000fe400000012ff */
[----:B------:R-:W-:Y:S02]  /*29870*/  LOP3.LUT R168, R169, 0x380, RZ, 0xc0, !PT ;  /* 0x00000380a9a87812 */ /* 0x000fe400078ec0ff */
[----:B------:R-:W-:Y:S02]  /*29880*/  F2FP.F16.F32.PACK_AB R133, R135, R134 ;  /* 0x000000868785723e */ /* 0x000fe400000000ff */
[----:B------:R-:W-:Y:S02]  /*29890*/  F2FP.F16.F32.PACK_AB R120, R121, R120 ;  /* 0x000000787978723e */ /* 0x000fe400000000ff */
[----:B------:R-:W-:-:S02]  /*298a0*/  SHF.R.U64 R140, R140, 0x3, RZ ;  /* 0x000000038c8c7819 */ /* 0x000fc400000012ff */
[----:B------:R-:W-:Y:S02]  /*298b0*/  LOP3.LUT R170, R171, 0x380, RZ, 0xc0, !PT ;  /* 0x00000380abaa7812 */ /* 0x000fe400078ec0ff */
[----:B------:R-:W-:Y:S02]  /*298c0*/  F2FP.F16.F32.PACK_AB R134, R125, R124 ;  /* 0x0000007c7d86723e */ /* 0x000fe400000000ff */
[----:B------:R-:W-:Y:S02]  /*298d0*/  F2FP.F16.F32.PACK_AB R135, R127, R126 ;  /* 0x0000007e7f87723e */ /* 0x000fe400000000ff */
[----:B------:R-:W-:Y:S02]  /*298e0*/  F2FP.F16.F32.PACK_AB R121, R123, R122 ;  /* 0x0000007a7b79723e */ /* 0x000fe400000000ff */
[----:B------:R-:W-:Y:S02]  /*298f0*/  F2FP.F16.F32.PACK_AB R128, R129, R128 ;  /* 0x000000808180723e */ /* 0x000fe400000000ff */
[----:B------:R-:W-:-:S02]  /*29900*/  MOV R20, R20 ;  /* 0x0000001400147202 */ /* 0x000fc40000000f00 */
[----:B------:R-:W-:Y:S02]  /*29910*/  F2FP.F16.F32.PACK_AB R122, R117, R116 ;  /* 0x00000074757a723e */ /* 0x000fe400000000ff */
[----:B------:R-:W-:Y:S02]  /*29920*/  F2FP.F16.F32.PACK_AB R123, R119, R118 ;  /* 0x00000076777b723e */ /* 0x000fe400000000ff */
[----:B------:R-:W-:Y:S02]  /*29930*/  F2FP.F16.F32.PACK_AB R129, R131, R130 ;  /* 0x000000828381723e */ /* 0x000fe400000000ff */
[----:B------:R-:W-:Y:S02]  /*29940*/  F2FP.F16.F32.PACK_AB R104, R105, R104 ;  /* 0x000000686968723e */ /* 0x000fe400000000ff */
[----:B------:R-:W-:Y:S02]  /*29950*/  SHF.R.U64 R172, R172, 0x3, RZ ;  /* 0x00000003acac7819 */ /* 0x000fe400000012ff */
[----:B------:R-:W-:-:S02]  /*29960*/  MOV R164, R164 ;  /* 0x000000a400a47202 */ /* 0x000fc40000000f00 */
[----:B------:R-:W-:Y:S02]  /*29970*/  F2FP.F16.F32.PACK_AB R130, R109, R108 ;  /* 0x0000006c6d82723e */ /* 0x000fe400000000ff */
[----:B------:R-:W-:Y:S02]  /*29980*/  F2FP.F16.F32.PACK_AB R131, R111, R110 ;  /* 0x0000006e6f83723e */ /* 0x000fe400000000ff */
[----:B------:R-:W-:Y:S02]  /*29990*/  F2FP.F16.F32.PACK_AB R105, R107, R106 ;  /* 0x0000006a6b69723e */ /* 0x000fe400000000ff */
[----:B------:R-:W-:Y:S02]  /*299a0*/  F2FP.F16.F32.PACK_AB R96, R97, R96 ;  /* 0x000000606160723e */ /* 0x000fe400000000ff */
[----:B------:R-:W-:Y:S02]  /*299b0*/  ISETP.NE.AND.EX P6, PT, RZ, UR5, PT, P6 ;  /* 0x00000005ff007c0c */ /* 0x000fe4000bfc5360 */
[----:B------:R-:W-:Y:S01]  /*299c0*/  LOP3.LUT R142, R142, R143, RZ, 0x3c, !PT ;  /* 0x0000008f8e8e7212 */ /* 0x000fe200078e3cff */
[----:B------:R-:W-:Y:S01]  /*299d0*/  IMAD.X R143, RZ, RZ, R157, P4 ;  /* 0x000000ffff8f7224 */ /* 0x000fe200020e069d */
[----:B------:R-:W-:-:S02]  /*299e0*/  SHF.R.U64 R168, R168, 0x3, RZ ;  /* 0x00000003a8a87819 */ /* 0x000fc400000012ff */
[----:B------:R-:W-:Y:S02]  /*299f0*/  MOV R166, R166 ;  /* 0x000000a600a67202 */ /* 0x000fe40000000f00 */
[----:B------:R-:W-:Y:S02]  /*29a00*/  F2FP.F16.F32.PACK_AB R106, R101, R100 ;  /* 0x00000064656a723e */ /* 0x000fe400000000ff */
[----:B------:R-:W-:Y:S02]  /*29a10*/  F2FP.F16.F32.PACK_AB R107, R103, R102 ;  /* 0x00000066676b723e */ /* 0x000fe400000000ff */
[----:B------:R-:W-:Y:S02]  /*29a20*/  F2FP.F16.F32.PACK_AB R97, R99, R98 ;  /* 0x000000626361723e */ /* 0x000fe400000000ff */
[----:B------:R-:W-:Y:S01]  /*29a30*/  F2FP.F16.F32.PACK_AB R88, R89, R88 ;  /* 0x000000585958723e */ /* 0x000fe200000000ff */
[----:B------:R-:W-:Y:S01]  /*29a40*/  STSM.16.M88.4 [R0], R132 ;  /* 0x0000008400007844 */ /* 0x000fe20000000200 */
        /* <DEDUP_REMOVED lines=16> */
[----:B------:R-:W-:Y:S01]  /*29b50*/  IMAD.X R173, RZ, RZ, R157, P5 ;  /* 0x000000ffffad7224 */ /* 0x000fe200028e069d */
[----:B------:R-:W-:-:S02]  /*29b60*/  MOV R146, R146 ;  /* 0x0000009200927202 */ /* 0x000fc40000000f00 */
[----:B------:R-:W-:Y:S01]  /*29b70*/  F2FP.F16.F32.PACK_AB R82, R77, R76 ;  /* 0x0000004c4d52723e */ /* 0x000fe200000000ff */
[----:B0-----:R-:W0:Y:S01]  /*29b80*/  LDC.64 R20, c[0x0][0xd00] ;  /* 0x00034000ff147b82 */ /* 0x001e220000000a00 */
[----:B------:R-:W-:Y:S02]  /*29b90*/  F2FP.F16.F32.PACK_AB R83, R79, R78 ;  /* 0x0000004e4f53723e */ /* 0x000fe400000000ff */
[----:B------:R-:W-:Y:S02]  /*29ba0*/  F2FP.F16.F32.PACK_AB R73, R75, R74 ;  /* 0x0000004a4b49723e */ /* 0x000fe400000000ff */
[----:B--2---:R-:W-:Y:S01]  /*29bb0*/  F2FP.F16.F32.PACK_AB R64, R65, R64 ;  /* 0x000000404140723e */ /* 0x004fe200000000ff */
[----:B------:R-:W-:Y:S01]  /*29bc0*/  STSM.16.M88.4 [R166], R104 ;  /* 0x00000068a6007844 */ /* 0x000fe20000000200 */
[----:B------:R-:W-:Y:S01]  /*29bd0*/  LOP3.LUT R168, R168, R169, RZ, 0x3c, !PT ;  /* 0x000000a9a8a87212 */ /* 0x000fe200078e3cff */
[----:B------:R-:W-:Y:S01]  /*29be0*/  IMAD.X R169, RZ, RZ, R157, P2 ;  /* 0x000000ffffa97224 */ /* 0x000fe200010e069d */
        /* <DEDUP_REMOVED lines=14> */
[----:B------:R-:W-:Y:S02]  /*29cd0*/  MOV R142, R142 ;  /* 0x0000008e008e7202 */ /* 0x000fe40000000f00 */
[----:B------:R-:W-:-:S02]  /*29ce0*/  F2FP.F16.F32.PACK_AB R58, R53, R52 ;  /* 0x00000034353a723e */ /* 0x000fc400000000ff */
[----:B------:R-:W-:Y:S02]  /*29cf0*/  F2FP.F16.F32.PACK_AB R59, R55, R54 ;  /* 0x00000036373b723e */ /* 0x000fe400000000ff */
[----:B------:R-:W-:Y:S02]  /*29d00*/  F2FP.F16.F32.PACK_AB R49, R51, R50 ;  /* 0x000000323331723e */ /* 0x000fe400000000ff */
[----:B------:R-:W-:Y:S01]  /*29d10*/  F2FP.F16.F32.PACK_AB R40, R41, R40 ;  /* 0x000000282928723e */ /* 0x000fe200000000ff */
[----:B------:R-:W-:Y:S01]  /*29d20*/  STSM.16.M88.4 [R146], R80 ;  /* 0x0000005092007844 */ /* 0x000fe20000000200 */
[----:B------:R-:W-:Y:S02]  /*29d30*/  MOV R140, R140 ;  /* 0x0000008c008c7202 */ /* 0x000fe40000000f00 */
        /* <DEDUP_REMOVED lines=15> */
[----:B------:R-:W-:Y:S01]  /*29e30*/  STSM.16.M88.4 [R142], R56 ;  /* 0x000000388e007844 */ /* 0x000fe20000000200 */
[----:B------:R-:W-:-:S02]  /*29e40*/  MOV R168, R168 ;  /* 0x000000a800a87202 */ /* 0x000fc40000000f00 */
[----:B------:R-:W-:Y:S02]  /*29e50*/  F2FP.F16.F32.PACK_AB R26, R13, R12 ;  /* 0x0000000c0d1a723e */ /* 0x000fe400000000ff */
[----:B------:R-:W-:Y:S01]  /*29e60*/  F2FP.F16.F32.PACK_AB R27, R15, R14 ;  /* 0x0000000e0f1b723e */ /* 0x000fe200000000ff */
[----:B------:R-:W-:Y:S01]  /*29e70*/  STSM.16.M88.4 [R140], R48 ;  /* 0x000000308c007844 */ /* 0x000fe20000000200 */
[----:B------:R-:W-:-:S03]  /*29e80*/  MOV R170, R170 ;  /* 0x000000aa00aa7202 */ /* 0x000fc60000000f00 */
[----:B------:R-:W-:Y:S04]  /*29e90*/  STSM.16.M88.4 [R138], R40 ;  /* 0x000000288a007844 */ /* 0x000fe80000000200 */
[----:B------:R-:W-:Y:S04]  /*29ea0*/  STSM.16.M88.4 [R172], R32 ;  /* 0x00000020ac007844 */ /* 0x000fe80000000200 */
[----:B------:R2:W-:Y:S01]  /*29eb0*/  STSM.16.M88.4 [R168], R24 ;  /* 0x00000018a8007844 */ /* 0x0005e20000000200 */
[----:B------:R-:W-:Y:S01]  /*29ec0*/  ULDC UR4, c[0x0][0xb88] ;  /* 0x0002e20000047ab9 */ /* 0x000fe20000000800 */
[----:B------:R-:W-:-:S02]  /*29ed0*/  IMAD.MOV.U32 R76, RZ, RZ, RZ ;  /* 0x000000ffff4c7224 */ /* 0x000fc400078e00ff */
[----:B------:R-:W-:Y:S01]  /*29ee0*/  IMAD.U32 R22, RZ, RZ, UR4 ;  /* 0x00000004ff167e24 */ /* 0x000fe2000f8e00ff */
[----:B---3--:R-:W-:Y:S02]  /*29ef0*/  F2FP.F16.F32.PACK_AB R8, R9, R8 ;  /* 0x000000080908723e */ /* 0x008fe400000000ff */
[----:B------:R-:W-:Y:S02]  /*29f00*/  F2FP.F16.F32.PACK_AB R9, R11, R10 ;  /* 0x0000000a0b09723e */ /* 0x000fe400000000ff */
[----:B------:R-:W-:Y:S02]  /*29f10*/  F2FP.F16.F32.PACK_AB R10, R5, R4 ;  /* 0x00000004050a723e */ /* 0x000fe400000000ff */
[----:B------:R-:W-:Y:S02]  /*29f20*/  F2FP.F16.F32.PACK_AB R11, R7, R6 ;  /* 0x00000006070b723e */ /* 0x000fe400000000ff */
[----:B------:R-:W3:Y:S03]  /*29f30*/  @P6 LDC.64 R6, c[0x0][0xd08] ;  /* 0x00034200ff066b82 */ /* 0x000ee60000000a00 */
[----:B------:R4:W-:Y:S01]  /*29f40*/  STSM.16.M88.4 [R170], R8 ;  /* 0x00000008aa007844 */ /* 0x0009e20000000200 */
[----:B0-----:R-:W-:-:S04]  /*29f50*/  IMAD.WIDE R4, R221, 0x4, R20 ;  /* 0x00000004dd047825 */ /* 0x001fc800078e0214 */
[----:B------:R-:W-:Y:S01]  /*29f60*/  BAR.SYNC.DEFER_BLOCKING 0x1, 0x100 ;  /* 0x0044000000007b1d */ /* 0x000fe20000010000 */
[----:B---3--:R-:W-:-:S05]  /*29f70*/  @P6 IMAD.WIDE R6, R221, 0x4, R6 ;  /* 0x00000004dd066825 */ /* 0x008fca00078e0206 */
[----:B------:R0:W5:Y:S04]  /*29f80*/  @P0 LDG.E R76, desc[UR46][R4.64] ;  /* 0x0000002e044c0981 */ /* 0x000168000c1e1900 */
[----:B------:R0:W5:Y:S01]  /*29f90*/  @P6 LDG.E R22, desc[UR46][R6.64] ;  /* 0x0000002e06166981 */ /* 0x000162000c1e1900 */
[----:B------:R-:W-:Y:S02]  /*29fa0*/  IMAD R20, R222, 0x40, R217 ;  /* 0x00000040de147824 */ /* 0x000fe400078e02d9 */
[----:B------:R-:W-:-:S04]  /*29fb0*/  IMAD.MOV.U32 R21, RZ, RZ, 0x2 ;  /* 0x00000002ff157424 */ /* 0x000fc800078e00ff */
[----:B------:R-:W-:-:S03]  /*29fc0*/  IMAD.WIDE R20, R20, R21, UR44 ;  /* 0x0000002c14147e25 */ /* 0x000fc6000f8e0215 */
[C---:B------:R-:W-:Y:S02]  /*29fd0*/  IADD3 R3, P1, R20.reuse, 0x1000, RZ ;  /* 0x0000100014037810 */ /* 0x040fe40007f3e0ff */
[C---:B------:R-:W-:Y:S02]  /*29fe0*/  IADD3 R13, P2, R20.reuse, 0x2000, RZ ;  /* 0x00002000140d7810 */ /* 0x040fe40007f5e0ff */
[C---:B--2---:R-:W-:Y:S02]  /*29ff0*/  IADD3 R25, P3, R20.reuse, 0x3000, RZ ;  /* 0x0000300014197810 */ /* 0x044fe40007f7e0ff */
        /* <DEDUP_REMOVED lines=9> */
[----:B------:R-:W-:Y:S01]  /*2a090*/  IADD3 R33, P5, R20, 0x5000, RZ ;  /* 0x0000500014217810 */ /* 0x000fe20007fbe0ff */
[--C-:B----4-:R-:W-:Y:S01]  /*2a0a0*/  IMAD.X R11, RZ, RZ, R21.reuse, P1 ;  /* 0x000000ffff0b7224 */ /* 0x110fe200008e0615 */
[----:B------:R-:W-:Y:S02]  /*2a0b0*/  LOP3.LUT R10, R0, R3, RZ, 0x3c, !PT ;  /* 0x00000003000a7212 */ /* 0x000fe400078e3cff */
        /* <DEDUP_REMOVED lines=35> */
.L_x_6891:
[----:B------:R-:W2:Y:S01]  /*2a2f0*/  LDL R3, [R1+0x41c] ;  /* 0x00041c0001037983 */ /* 0x000ea20000100800 */
[--C-:B------:R-:W-:Y:S01]  /*2a300*/  IMAD.X R37, RZ, RZ, R21.reuse, P1 ;  /* 0x000000ffff257224 */ /* 0x100fe200008e0615 */
[----:B------:R-:W-:Y:S01]  /*2a310*/  IADD3 R61, P1, R20, 0xc000, RZ ;  /* 0x0000c000143d7810 */ /* 0x000fe20007f3e0ff */
[--C-:B------:R-:W-:Y:S01]  /*2a320*/  IMAD.X R41, RZ, RZ, R21.reuse, P2 ;  /* 0x000000ffff297224 */ /* 0x100fe200010e0615 */
[----:B------:R-:W-:Y:S01]  /*2a330*/  ISETP.NE.AND P6, PT, R0, RZ, PT ;  /* 0x000000ff0000720c */ /* 0x000fe20003fc5270 */
[--C-:B------:R-:W-:Y:S01]  /*2a340*/  IMAD.X R45, RZ, RZ, R21.reuse, P3 ;  /* 0x000000ffff2d7224 */ /* 0x100fe200018e0615 */
[----:B------:R-:W-:Y:S01]  /*2a350*/  LOP3.LUT R60, R61, 0x380, RZ, 0xc0, !PT ;  /* 0x000003803d3c7812 */ /* 0x000fe200078ec0ff */
[--C-:B------:R-:W-:Y:S01]  /*2a360*/  IMAD.X R49, RZ, RZ, R21.reuse, P4 ;  /* 0x000000ffff317224 */ /* 0x100fe200020e0615 */
[----:B------:R-:W-:Y:S01]  /*2a370*/  IADD3 R65, P2, R20, 0xd000, RZ ;  /* 0x0000d00014417810 */ /* 0x000fe20007f5e0ff */
[--C-:B------:R-:W-:Y:S01]  /*2a380*/  IMAD.X R33, RZ, RZ, R21.reuse, P6 ;  /* 0x000000ffff217224 */ /* 0x100fe200030e0615 */
[----:B------:R-:W-:Y:S01]  /*2a390*/  SHF.R.U64 R60, R60, 0x3, RZ ;  /* 0x000000033c3c7819 */ /* 0x000fe200000012ff */
[----:B------:R-:W-:Y:S01]  /*2a3a0*/  IMAD.X R53, RZ, RZ, R21, P5 ;  /* 0x000000ffff357224 */ /* 0x000fe200028e0615 */
[----:B------:R-:W-:-:S02]  /*2a3b0*/  IADD3 R57, P6, R20, 0xb000, RZ ;  /* 0x0000b00014397810 */ /* 0x000fc40007fde0ff */
[----:B------:R-:W-:Y:S01]  /*2a3c0*/  LOP3.LUT R60, R60, R61, RZ, 0x3c, !PT ;  /* 0x0000003d3c3c7212 */ /* 0x000fe200078e3cff */
[----:B------:R-:W-:Y:S01]  /*2a3d0*/  IMAD.X R61, RZ, RZ, R21, P1 ;  /* 0x000000ffff3d7224 */ /* 0x000fe200008e0615 */
[C---:B------:R-:W-:Y:S02]  /*2a3e0*/  IADD3 R69, P3, R20.reuse, 0xe000, RZ ;  /* 0x0000e00014457810 */ /* 0x040fe40007f7e0ff */
        /* <DEDUP_REMOVED lines=8> */
[----:B------:R-:W-:Y:S02]  /*2a470*/  SHF.R.S32.HI R78, RZ, 0x1f, R221 ;  /* 0x0000001fff4e7819 */ /* 0x000fe400000114dd */
[----:B------:R-:W-:Y:S01]  /*2a480*/  LOP3.LUT R56, R56, R57, RZ, 0x3c, !PT ;  /* 0x0000003938387212 */ /* 0x000fe200078e3cff */
[--C-:B------:R-:W-:Y:S01]  /*2a490*/  IMAD.X R57, RZ, RZ, R21.reuse, P6 ;  /* 0x000000ffff397224 */ /* 0x100fe200030e0615 */
[----:B------:R-:W-:Y:S01]  /*2a4a0*/  LOP3.LUT R64, R64, R65, RZ, 0x3c, !PT ;  /* 0x0000004140407212 */ /* 0x000fe200078e3cff */
[--C-:B------:R-:W-:Y:S01]  /*2a4b0*/  IMAD.X R65, RZ, RZ, R21.reuse, P2 ;  /* 0x000000ffff417224 */ /* 0x100fe200010e0615 */
[----:B------:R-:W-:Y:S01]  /*2a4c0*/  LOP3.LUT R68, R68, R69, RZ, 0x3c, !PT ;  /* 0x0000004544447212 */ /* 0x000fe200078e3cff */
[----:B------:R-:W-:Y:S01]  /*2a4d0*/  IMAD.X R69, RZ, RZ, R21, P3 ;  /* 0x000000ffff457224 */ /* 0x000fe200018e0615 */
[----:B------:R-:W-:-:S02]  /*2a4e0*/  SHF.R.S32.HI R79, RZ, 0x1f, R218 ;  /* 0x0000001fff4f7819 */ /* 0x000fc400000114da */
[----:B------:R-:W-:Y:S02]  /*2a4f0*/  SEL R77, R221, RZ, !P0 ;  /* 0x000000ffdd4d7207 */ /* 0x000fe40004000000 */
[----:B------:R-:W-:Y:S02]  /*2a500*/  SEL R78, R78, RZ, !P0 ;  /* 0x000000ff4e4e7207 */ /* 0x000fe40004000000 */
[----:B-----5:R-:W-:Y:S01]  /*2a510*/  SHF.R.S32.HI R81, RZ, 0x1f, R76 ;  /* 0x0000001fff517819 */ /* 0x020fe2000001144c */
[----:B--2---:R0:W2:Y:S02]  /*2a520*/  SHFL.IDX PT, R4, R3, RZ, 0x1f ;  /* 0x00001fff03047589 */ /* 0x0040a400000e0000 */
[----:B0-----:R-:W-:Y:S02]  /*2a530*/  IADD3 R3, P4, R20, 0xf000, RZ ;  /* 0x0000f00014037810 */ /* 0x001fe40007f9e0ff */
[----:B------:R-:W-:Y:S02]  /*2a540*/  LOP3.LUT R20, R5, R20, RZ, 0x3c, !PT ;  /* 0x0000001405147212 */ /* 0x000fe400078e3cff */
[----:B------:R-:W-:Y:S01]  /*2a550*/  LOP3.LUT R0, R3, 0x380, RZ, 0xc0, !PT ;  /* 0x0000038003007812 */ /* 0x000fe200078ec0ff */
[----:B------:R-:W-:-:S03]  /*2a560*/  IMAD.X R73, RZ, RZ, R21, P4 ;  /* 0x000000ffff497224 */ /* 0x000fc600020e0615 */
[----:B------:R-:W-:-:S04]  /*2a570*/  SHF.R.U64 R0, R0, 0x3, RZ ;  /* 0x0000000300007819 */ /* 0x000fc800000012ff */
[----:B------:R-:W-:Y:S02]  /*2a580*/  LOP3.LUT R72, R0, R3, RZ, 0x3c, !PT ;  /* 0x0000000300487212 */ /* 0x000fe400078e3cff */
[----:B--2---:R-:W-:-:S13]  /*2a590*/  ISETP.NE.AND P1, PT, R4, RZ, PT ;  /* 0x000000ff0400720c */ /* 0x004fda0003f25270 */
[----:B------:R-:W-:Y:S05]  /*2a5a0*/  @P1 BRA `(.L_x_6892) ;  /* 0x0000000000cc1947 */ /* 0x000fea0003800000 */
[----:B------:R-:W2:Y:S01]  /*2a5b0*/  LDL R9, [R1+0x438] ;  /* 0x0004380001097983 */ /* 0x000ea20000100800 */
[----:B------:R-:W0:Y:S03]  /*2a5c0*/  LDC R6, c[0x0][0xce8] ;  /* 0x00033a00ff067b82 */ /* 0x000e260000000800 */
[----:B------:R-:W3:Y:S04]  /*2a5d0*/  LDL R7, [R1+0x448] ;  /* 0x0004480001077983 */ /* 0x000ee80000100800 */
[----:B------:R-:W4:Y:S01]  /*2a5e0*/  LDL R8, [R1+0x450] ;  /* 0x0004500001087983 */ /* 0x000f220000100800 */
[----:B------:R-:W-:Y:S01]  /*2a5f0*/  IMAD.IADD R14, R192, 0x1, R195 ;  /* 0x00000001c00e7824 */ /* 0x000fe200078e02c3 */
[----:B------:R-:W-:Y:S01]  /*2a600*/  ULDC.64 UR4, c[0x0][0xc90] ;  /* 0x0003240000047ab9 */ /* 0x000fe20000000a00 */
[----:B0-----:R-:W-:Y:S01]  /*2a610*/  IMAD R31, R22, R6, RZ ;  /* 0x00000006161f7224 */ /* 0x001fe200078e02ff */
[----:B------:R-:W-:Y:S01]  /*2a620*/  ISETP.NE.AND P2, PT, R6, 0x1, PT ;  /* 0x000000010600780c */ /* 0x000fe20003f45270 */
[----:B------:R-:W-:-:S02]  /*2a630*/  IMAD R3, R79, UR4, RZ ;  /* 0x000000044f037c24 */ /* 0x000fc4000f8e02ff */
[----:B------:R-:W-:Y:S02]  /*2a640*/  IMAD.MOV.U32 R4, RZ, RZ, R76 ;  /* 0x000000ffff047224 */ /* 0x000fe400078e004c */
[----:B------:R-:W-:Y:S02]  /*2a650*/  IMAD.MOV.U32 R5, RZ, RZ, R81 ;  /* 0x000000ffff057224 */ /* 0x000fe400078e0051 */
[C---:B------:R-:W-:Y:S02]  /*2a660*/  IMAD R3, R218.reuse, UR5, R3 ;  /* 0x00000005da037c24 */ /* 0x040fe4000f8e0203 */
[----:B------:R-:W-:Y:S01]  /*2a670*/  IMAD.WIDE.U32 R4, R218, UR4, R4 ;  /* 0x00000004da047c25 */ /* 0x000fe2000f8e0004 */
[----:B------:R-:W-:-:S03]  /*2a680*/  ULDC.64 UR4, c[0x0][0xc98] ;  /* 0x0003260000047ab9 */ /* 0x000fc60000000a00 */
[----:B--2---:R-:W-:-:S05]  /*2a690*/  IMAD.MOV R0, RZ, RZ, -R9 ;  /* 0x000000ffff007224 */ /* 0x004fca00078e0a09 */
[----:B---3--:R-:W-:Y:S02]  /*2a6a0*/  ISETP.NE.AND P0, PT, R7, R0, PT ;  /* 0x000000000700720c */ /* 0x008fe40003f05270 */
[----:B------:R-:W0:Y:S02]  /*2a6b0*/  @P2 LDC R0, c[0x0][0xcec] ;  /* 0x00033b00ff002b82 */ /* 0x000e240000000800 */
[----:B------:R-:W-:-:S06]  /*2a6c0*/  ISETP.GE.OR P1, PT, R14, R31, P0 ;  /* 0x0000001f0e00720c */ /* 0x000fcc0000726670 */
[----:B------:R-:W2:Y:S07]  /*2a6d0*/  @P2 LDC R7, c[0x0][0xcf0] ;  /* 0x00033c00ff072b82 */ /* 0x000eae0000000800 */
[----:B------:R-:W3:Y:S01]  /*2a6e0*/  @!P1 LDL R27, [R1+0x1f0] ;  /* 0x0001f000011b9983 */ /* 0x000ee20000100800 */
[----:B----4-:R-:W-:Y:S02]  /*2a6f0*/  IMAD.IADD R9, R8, 0x1, R195 ;  /* 0x0000000108097824 */ /* 0x010fe400078e02c3 */
[----:B------:R-:W-:-:S02]  /*2a700*/  IMAD.IADD R5, R5, 0x1, R3 ;  /* 0x0000000105057824 */ /* 0x000fc400078e0203 */
[----:B------:R-:W-:Y:S02]  /*2a710*/  IMAD.MOV.U32 R15, RZ, RZ, R9 ;  /* 0x000000ffff0f7224 */ /* 0x000fe400078e0009 */
[----:B------:R-:W-:-:S04]  /*2a720*/  IMAD.WIDE.U32 R4, R77, UR4, R4 ;  /* 0x000000044d047c25 */ /* 0x000fc8000f8e0004 */
[----:B0-----:R-:W-:-:S05]  /*2a730*/  @P2 IMAD.HI.U32 R0, R9, R0, RZ ;  /* 0x0000000009002227 */ /* 0x001fca00078e00ff */
[----:B--2---:R-:W-:Y:S01]  /*2a740*/  @P2 SHF.R.U32.HI R15, RZ, R7, R0 ;  /* 0x00000007ff0f2219 */ /* 0x004fe20000011600 */
[----:B------:R-:W-:-:S03]  /*2a750*/  IMAD R0, R78, UR4, RZ ;  /* 0x000000044e007c24 */ /* 0x000fc6000f8e02ff */
[--C-:B------:R-:W-:Y:S01]  /*2a760*/  SHF.R.S32.HI R7, RZ, 0x1f, R15.reuse ;  /* 0x0000001fff077819 */ /* 0x100fe2000001140f */
[----:B------:R-:W-:Y:S01]  /*2a770*/  IMAD.MOV R3, RZ, RZ, -R15 ;  /* 0x000000ffff037224 */ /* 0x000fe200078e0a0f */
[----:B------:R-:W-:-:S03]  /*2a780*/  IADD3 R4, P2, R15, R4, RZ ;  /* 0x000000040f047210 */ /* 0x000fc60007f5e0ff */
[----:B------:R-:W-:Y:S02]  /*2a790*/  IMAD R3, R6, R3, R9 ;  /* 0x0000000306037224 */ /* 0x000fe400078e0209 */
[----:B------:R-:W-:Y:S01]  /*2a7a0*/  IMAD R6, R77, UR5, R0 ;  /* 0x000000054d067c24 */ /* 0x000fe2000f8e0200 */
[----:B------:R-:W-:Y:S02]  /*2a7b0*/  ULDC.64 UR4, c[0x0][0xc88] ;  /* 0x0003220000047ab9 */ /* 0x000fe40000000a00 */
[----:B------:R-:W-:Y:S02]  /*2a7c0*/  SHF.R.S32.HI R0, RZ, 0x1f, R3 ;  /* 0x0000001fff007819 */ /* 0x000fe40000011403 */
[----:B------:R-:W-:-:S03]  /*2a7d0*/  IADD3.X R5, R7, R5, R6, P2, !PT ;  /* 0x0000000507057210 */ /* 0x000fc600017fe406 */
[----:B------:R-:W-:Y:S02]  /*2a7e0*/  IMAD R0, R0, UR4, RZ ;  /* 0x0000000400007c24 */ /* 0x000fe4000f8e02ff */
        /* <DEDUP_REMOVED lines=9> */
[----:B------:R-:W3:Y:S04]  /*2a880*/  SHFL.IDX PT, R7, R9, RZ, 0x1c1f ;  /* 0x001c1fff09077589 */ /* 0x000ee800000e0000 */
[----:B---3--:R-:W-:Y:S04]  /*2a890*/  @!P1 ST.E desc[UR46][R6.64], R27 ;  /* 0x0000001b06009985 */ /* 0x008fe8000c10192e */
[----:B------:R-:W2:Y:S04]  /*2a8a0*/  @!P0 LDL R3, [R1+0x1f4] ;  /* 0x0001f40001038983 */ /* 0x000ea80000100800 */
[----:B------:R-:W-:Y:S04]  /*2a8b0*/  SHFL.IDX PT, R4, R8, 0x1, 0x1c1f ;  /* 0x003c1f0008047f89 */ /* 0x000fe800000e0000 */
[----:B------:R-:W2:Y:S04]  /*2a8c0*/  SHFL.IDX PT, R5, R9, 0x1, 0x1c1f ;  /* 0x003c1f0009057f89 */ /* 0x000ea800000e0000 */
[----:B--2---:R0:W-:Y:S02]  /*2a8d0*/  @!P0 ST.E desc[UR46][R4.64], R3 ;  /* 0x0000000304008985 */ /* 0x0041e4000c10192e */
.L_x_6892:
[----:B------:R-:W2:Y:S01]  /*2a8e0*/  LDL R80, [R1+0x42c] ;  /* 0x00042c0001507983 */ /* 0x000ea20000100800 */
[----:B------:R-:W3:Y:S01]  /*2a8f0*/  LDC R83, c[0x0][0xce8] ;  /* 0x00033a00ff537b82 */ /* 0x000ee20000000800 */
[----:B------:R-:W-:Y:S02]  /*2a900*/  ULDC.64 UR4, c[0x0][0xba0] ;  /* 0x0002e80000047ab9 */ /* 0x000fe40000000a00 */
[----:B------:R-:W5:Y:S01]  /*2a910*/  LDL R87, [R1+0x410] ;  /* 0x0004100001577983 */ /* 0x000f620000100800 */
[----:B0-----:R-:W-:-:S03]  /*2a920*/  IMAD R3, R81, UR4, RZ ;  /* 0x0000000451037c24 */ /* 0x001fc6000f8e02ff */
[----:B------:R0:W5:Y:S01]  /*2a930*/  LD.E.128 R4, desc[UR46][R20.64] ;  /* 0x0000002e14047980 */ /* 0x000162000c101d00 */
[----:B------:R-:W4:Y:S03]  /*2a940*/  LDC R0, c[0x0][0xbc8] ;  /* 0x0002f200ff007b82 */ /* 0x000f260000000800 */
[----:B------:R-:W5:Y:S04]  /*2a950*/  LD.E.128 R8, desc[UR46][R10.64] ;  /* 0x0000002e0a087980 */ /* 0x000f68000c101d00 */
[----:B------:R-:W5:Y:S04]  /*2a960*/  LD.E.128 R12, desc[UR46][R12.64] ;  /* 0x0000002e0c0c7980 */ /* 0x000f68000c101d00 */
[----:B------:R-:W5:Y:S04]  /*2a970*/  LD.E.128 R24, desc[UR46][R24.64] ;  /* 0x0000002e18187980 */ /* 0x000f68000c101d00 */
[----:B------:R-:W5:Y:S01]  /*2a980*/  LD.E.128 R28, desc[UR46][R28.64] ;  /* 0x0000002e1c1c7980 */ /* 0x000f62000c101d00 */
[----:B---3--:R-:W-:Y:S01]  /*2a990*/  ISETP.NE.AND P1, PT, R83, 0x1, PT ;  /* 0x000000015300780c */ /* 0x008fe20003f25270 */
[----:B------:R-:W-:-:S02]  /*2a9a0*/  IMAD R3, R76, UR5, R3 ;  /* 0x000000054c037c24 */ /* 0x000fc4000f8e0203 */
[----:B0-----:R-:W-:Y:S01]  /*2a9b0*/  IMAD.WIDE.U32 R20, R76, UR4, RZ ;  /* 0x000000044c147c25 */ /* 0x001fe2000f8e00ff */
[----:B------:R-:W-:Y:S01]  /*2a9c0*/  ULDC.64 UR4, c[0x0][0xbe8] ;  /* 0x0002fa0000047ab9 */ /* 0x000fe20000000a00 */
[----:B------:R-:W5:Y:S04]  /*2a9d0*/  LD.E.128 R32, desc[UR46][R32.64] ;  /* 0x0000002e20207980 */ /* 0x000f68000c101d00 */
[----:B------:R-:W5:Y:S04]  /*2a9e0*/  LD.E.128 R36, desc[UR46][R36.64] ;  /* 0x0000002e24247980 */ /* 0x000f68000c101d00 */
[----:B------:R-:W0:Y:S01]  /*2a9f0*/  @P1 LDC R81, c[0x0][0xcec] ;  /* 0x00033b00ff511b82 */ /* 0x000e220000000800 */
[----:B------:R-:W-:Y:S01]  /*2aa00*/  IMAD.IADD R21, R21, 0x1, R3 ;  /* 0x0000000115157824 */ /* 0x000fe200078e0203 */
[----:B------:R-:W5:Y:S04]  /*2aa10*/  LD.E.128 R40, desc[UR46][R40.64] ;  /* 0x0000002e28287980 */ /* 0x000f68000c101d00 */
[----:B------:R-:W5:Y:S02]  /*2aa20*/  LD.E.128 R44, desc[UR46][R44.64] ;  /* 0x0000002e2c2c7980 */ /* 0x000f64000c101d00 */
[----:B------:R-:W3:Y:S01]  /*2aa30*/  @P1 LDC R85, c[0x0][0xcf0] ;  /* 0x00033c00ff551b82 */ /* 0x000ee20000000800 */
[----:B------:R-:W-:Y:S01]  /*2aa40*/  IMAD R79, R79, UR4, RZ ;  /* 0x000000044f4f7c24 */ /* 0x000fe2000f8e02ff */
[----:B------:R-:W5:Y:S01]  /*2aa50*/  LD.E.128 R48, desc[UR46][R48.64] ;  /* 0x0000002e30307980 */ /* 0x000f62000c101d00 */
[----:B------:R-:W-:-:S03]  /*2aa60*/  IMAD.WIDE.U32 R20, R218, UR4, R20 ;  /* 0x00000004da147c25 */ /* 0x000fc6000f8e0014 */
[----:B------:R-:W5:Y:S01]  /*2aa70*/  LD.E.128 R52, desc[UR46][R52.64] ;  /* 0x0000002e34347980 */ /* 0x000f62000c101d00 */
[----:B------:R-:W-:Y:S01]  /*2aa80*/  IMAD R79, R218, UR5, R79 ;  /* 0x00000005da4f7c24 */ /* 0x000fe2000f8e024f */
[----:B------:R-:W-:Y:S02]  /*2aa90*/  ULDC.64 UR4, c[0x0][0xbf0] ;  /* 0x0002fc0000047ab9 */ /* 0x000fe40000000a00 */
[----:B------:R-:W-:Y:S01]  /*2aaa0*/  IMAD R78, R78, UR4, RZ ;  /* 0x000000044e4e7c24 */ /* 0x000fe2000f8e02ff */
[----:B------:R-:W5:Y:S01]  /*2aab0*/  LD.E.128 R56, desc[UR46][R56.64] ;  /* 0x0000002e38387980 */ /* 0x000f62000c101d00 */
[----:B------:R-:W-:Y:S01]  /*2aac0*/  IMAD.IADD R21, R21, 0x1, R79 ;  /* 0x0000000115157824 */ /* 0x000fe200078e024f */
[-C--:B----4-:R-:W-:Y:S01]  /*2aad0*/  ISETP.GE.AND P0, PT, R216, R0.reuse, PT ;  /* 0x00000000d800720c */ /* 0x090fe20003f06270 */
[C---:B------:R-:W-:Y:S01]  /*2aae0*/  IMAD R3, R77.reuse, UR5, R78 ;  /* 0x000000054d037c24 */ /* 0x040fe2000f8e024e */
[----:B------:R-:W5:Y:S01]  /*2aaf0*/  LD.E.128 R60, desc[UR46][R60.64] ;  /* 0x0000002e3c3c7980 */ /* 0x000f62000c101d00 */
[----:B------:R-:W-:Y:S01]  /*2ab00*/  IMAD.WIDE.U32 R20, R77, UR4, R20 ;  /* 0x000000044d147c25 */ /* 0x000fe2000f8e0014 */
[----:B------:R-:W-:Y:S01]  /*2ab10*/  SEL R77, RZ, 0xffffffff, P0 ;  /* 0xffffffffff4d7807 */ /* 0x000fe20000000000 */
[----:B------:R-:W-:Y:S01]  /*2ab20*/  ULDC.64 UR4, c[0x0][0xbe0] ;  /* 0x0002f80000047ab9 */ /* 0x000fe20000000a00 */
[----:B------:R-:W5:Y:S01]  /*2ab30*/  LD.E.128 R64, desc[UR46][R64.64] ;  /* 0x0000002e40407980 */ /* 0x000f62000c101d00 */
[----:B------:R-:W-:Y:S01]  /*2ab40*/  IMAD.IADD R21, R21, 0x1, R3 ;  /* 0x0000000115157824 */ /* 0x000fe200078e0203 */
[----:B------:R-:W-:-:S02]  /*2ab50*/  ISETP.GE.AND P0, PT, R215, R0, PT ;  /* 0x00000000d700720c */ /* 0x000fc40003f06270 */
[----:B------:R-:W5:Y:S02]  /*2ab60*/  LD.E.128 R68, desc[UR46][R68.64] ;  /* 0x0000002e44447980 */ /* 0x000f64000c101d00 */
[----:B------:R-:W-:Y:S02]  /*2ab70*/  SEL R78, RZ, 0xffffffff, P0 ;  /* 0xffffffffff4e7807 */ /* 0x000fe40000000000 */
[----:B------:R-:W-:Y:S01]  /*2ab80*/  ISETP.GE.AND P0, PT, R214, R0, PT ;  /* 0x00000000d600720c */ /* 0x000fe20003f06270 */
[----:B------:R-:W5:Y:S01]  /*2ab90*/  LD.E.128 R72, desc[UR46][R72.64] ;  /* 0x0000002e48487980 */ /* 0x000f62000c101d00 */
[----:B------:R-:W-:Y:S01]  /*2aba0*/  @!PT LDS RZ, [RZ] ;  /* 0x00000000fffff984 */ /* 0x000fe20000000800 */
[----:B------:R-:W-:Y:S01]  /*2abb0*/  @!PT LDS RZ, [RZ] ;  /* 0x00000000fffff984 */ /* 0x000fe20000000800 */
[----:B------:R-:W-:Y:S01]  /*2abc0*/  @!PT LDS RZ, [RZ] ;  /* 0x00000000fffff984 */ /* 0x000fe20000000800 */
[----:B------:R-:W-:Y:S01]  /*2abd0*/  @!PT LDS RZ, [RZ] ;  /* 0x00000000fffff984 */ /* 0x000fe20000000800 */
[----:B------:R4:W-:Y:S06]  /*2abe0*/  MEMBAR.ALL.CTA ;  /* 0x0000000000007992 */ /* 0x0009ec0000008000 */
[----:B----4-:R-:W4:Y:S01]  /*2abf0*/  FENCE.VIEW.ASYNC.S ;  /* 0x00000000000073c6 */ /* 0x010f220000000000 */
[----:B------:R-:W-:Y:S01]  /*2ac00*/  IMAD R86, R22, R83, RZ ;  /* 0x0000005316567224 */ /* 0x000fe200078e02ff */
[----:B------:R-:W-:Y:S01]  /*2ac10*/  BSSY B1, `(.L_x_6893) ;  /* 0x0000054000017945 */ /* 0x000fe20003800000 */
[----:B--2---:R-:W-:-:S04]  /*2ac20*/  IMAD R76, R80, 0x20, R222 ;  /* 0x00000020504c7824 */ /* 0x004fc800078e02de */
[----:B------:R-:W-:-:S04]  /*2ac30*/  IMAD.IADD R80, R195, 0x1, R76 ;  /* 0x00000001c3507824 */ /* 0x000fc800078e024c */
[----:B0-----:R-:W-:-:S04]  /*2ac40*/  @P1 IMAD.HI.U32 R76, R80, R81, RZ ;  /* 0x00000051504c1227 */ /* 0x001fc800078e00ff */
[----:B------:R-:W-:Y:S01]  /*2ac50*/  IMAD.MOV.U32 R3, RZ, RZ, R80 ;  /* 0x000000ffff037224 */ /* 0x000fe200078e0050 */
[----:B---3--:R-:W-:Y:S02]  /*2ac60*/  @P1 SHF.R.U32.HI R3, RZ, R85, R76 ;  /* 0x00000055ff031219 */ /* 0x008fe4000001164c */
[----:B------:R-:W-:Y:S01]  /*2ac70*/  ISETP.GE.AND P1, PT, R217, R0, PT ;  /* 0x00000000d900720c */ /* 0x000fe20003f26270 */
[----:B------:R-:W-:-:S03]  /*2ac80*/  IMAD.SHL.U32 R81, R77, 0x2, RZ ;  /* 0x000000024d517824 */ /* 0x000fc600078e00ff */
[----:B------:R-:W-:Y:S01]  /*2ac90*/  SEL R76, RZ, 0x1, P1 ;  /* 0x00000001ff4c7807 */ /* 0x000fe20000800000 */
[----:B------:R-:W-:-:S03]  /*2aca0*/  IMAD.MOV R79, RZ, RZ, -R3 ;  /* 0x000000ffff4f7224 */ /* 0x000fc600078e0a03 */
[----:B------:R-:W-:Y:S01]  /*2acb0*/  LOP3.LUT R76, R81, 0x2, R76, 0xe2, !PT ;  /* 0x00000002514c7812 */ /* 0x000fe200078ee24c */
[----:B------:R-:W-:Y:S01]  /*2acc0*/  IMAD.SHL.U32 R81, R78, 0x4, RZ ;  /* 0x000000044e517824 */ /* 0x000fe200078e00ff */
[----:B------:R-:W-:Y:S01]  /*2acd0*/  SEL R78, RZ, 0xffffffff, P0 ;  /* 0xffffffffff4e7807 */ /* 0x000fe20000000000 */
[----:B------:R-:W-:Y:S01]  /*2ace0*/  IMAD R77, R83, R79, R80 ;  /* 0x0000004f534d7224 */ /* 0x000fe200078e0250 */
[----:B------:R-:W-:Y:S02]  /*2acf0*/  SHF.R.S32.HI R79, RZ, 0x1f, R3 ;  /* 0x0000001fff4f7819 */ /* 0x000fe40000011403 */
[-C--:B------:R-:W-:Y:S02]  /*2ad00*/  ISETP.GE.AND P0, PT, R213, R0.reuse, PT ;  /* 0x00000000d500720c */ /* 0x080fe40003f06270 */
[----:B------:R-:W-:Y:S01]  /*2ad10*/  LOP3.LUT R76, R81, 0x4, R76, 0xe2, !PT ;  /* 0x00000004514c7812 */ /* 0x000fe200078ee24c */
[----:B------:R-:W-:Y:S01]  /*2ad20*/  IMAD.SHL.U32 R81, R78, 0x8, RZ ;  /* 0x000000084e517824 */ /* 0x000fe200078e00ff */
[----:B------:R-:W-:Y:S01]  /*2ad30*/  SEL R78, RZ, 0xffffffff, P0 ;  /* 0xffffffffff4e7807 */ /* 0x000fe20000000000 */
[----:B------:R-:W-:Y:S01]  /*2ad40*/  IMAD R80, R79, UR4, RZ ;  /* 0x000000044f507c24 */ /* 0x000fe2000f8e02ff */
[----:B------:R-:W-:Y:S01]  /*2ad50*/  ISETP.GE.AND P0, PT, R212, R0, PT ;  /* 0x00000000d400720c */ /* 0x000fe20003f06270 */
[----:B------:R-:W-:Y:S01]  /*2ad60*/  IMAD.WIDE.U32 R20, R3, UR4, R20 ;  /* 0x0000000403147c25 */ /* 0x000fe2000f8e0014 */
[----:B------:R-:W-:-:S03]  /*2ad70*/  LOP3.LUT R76, R81, 0x8, R76, 0xe2, !PT ;  /* 0x00000008514c7812 */ /* 0x000fc600078ee24c */
[----:B------:R-:W-:Y:S01]  /*2ad80*/  IMAD R79, R3, UR5, R80 ;  /* 0x00000005034f7c24 */ /* 0x000fe2000f8e0250 */
[----:B------:R-:W-:Y:S01]  /*2ad90*/  SEL R3, RZ, 0xffffffff, P0 ;  /* 0xffffffffff037807 */ /* 0x000fe20000000000 */
[----:B------:R-:W-:Y:S01]  /*2ada0*/  IMAD.SHL.U32 R81, R78, 0x10, RZ ;  /* 0x000000104e517824 */ /* 0x000fe200078e00ff */
[----:B------:R-:W-:Y:S01]  /*2adb0*/  SHF.R.S32.HI R78, RZ, 0x1f, R77 ;  /* 0x0000001fff4e7819 */ /* 0x000fe2000001144d */
[----:B------:R-:W-:Y:S02]  /*2adc0*/  ULDC.64 UR4, c[0x0][0xbd8] ;  /* 0x0002f60000047ab9 */ /* 0x000fe40000000a00 */
[----:B------:R-:W-:Y:S01]  /*2add0*/  IMAD.SHL.U32 R3, R3, 0x20, RZ ;  /* 0x0000002003037824 */ /* 0x000fe200078e00ff */
[----:B------:R-:W-:Y:S02]  /*2ade0*/  LOP3.LUT R76, R81, 0x10, R76, 0xe2, !PT ;  /* 0x00000010514c7812 */ /* 0x000fe400078ee24c */
[----:B------:R-:W-:Y:S01]  /*2adf0*/  ISETP.GE.AND P0, PT, R220, R0, PT ;  /* 0x00000000dc00720c */ /* 0x000fe20003f06270 */
[----:B------:R-:W-:Y:S01]  /*2ae00*/  IMAD.IADD R21, R21, 0x1, R79 ;  /* 0x0000000115157824 */ /* 0x000fe200078e024f */
[----:B------:R-:W-:Y:S01]  /*2ae10*/  LOP3.LUT R76, R3, 0x20, R76, 0xe2, !PT ;  /* 0x00000020034c7812 */ /* 0x000fe200078ee24c */
[----:B------:R-:W-:Y:S01]  /*2ae20*/  IMAD R78, R78, UR4, RZ ;  /* 0x000000044e4e7c24 */ /* 0x000fe2000f8e02ff */
[----:B------:R-:W-:Y:S01]  /*2ae30*/  SEL R3, RZ, 0x40, P0 ;  /* 0x00000040ff037807 */ /* 0x000fe20000000000 */
[----:B------:R-:W-:-:S02]  /*2ae40*/  IMAD.IADD R195, R222, 0x1, R195 ;  /* 0x00000001dec37824 */ /* 0x000fc400078e02c3 */
[C---:B------:R-:W-:Y:S02]  /*2ae50*/  IMAD R79, R77.reuse, UR5, R78 ;  /* 0x000000054d4f7c24 */ /* 0x040fe4000f8e024e */
[----:B------:R-:W-:Y:S01]  /*2ae60*/  IMAD.WIDE.U32 R20, R77, UR4, R20 ;  /* 0x000000044d147c25 */ /* 0x000fe2000f8e0014 */
[----:B------:R-:W-:Y:S01]  /*2ae70*/  LOP3.LUT R22, R76, R3, RZ, 0xfc, !PT ;  /* 0x000000034c167212 */ /* 0x000fe200078efcff */
[----:B------:R-:W-:Y:S01]  /*2ae80*/  ULDC.64 UR4, c[0x0][0xb80] ;  /* 0x0002e00000047ab9 */ /* 0x000fe20000000a00 */
[----:B------:R-:W-:Y:S01]  /*2ae90*/  ISETP.GE.AND P1, PT, R195, R86, PT ;  /* 0x00000056c300720c */ /* 0x000fe20003f26270 */
[----:B------:R-:W-:Y:S01]  /*2aea0*/  VIADD R3, R2, 0x38820 ;  /* 0x0003882002037836 */ /* 0x000fe20000000000 */
[----:B------:R-:W-:Y:S01]  /*2aeb0*/  ISETP.GE.AND P0, PT, R219, R0, PT ;  /* 0x00000000db00720c */ /* 0x000fe20003f06270 */
[----:B------:R-:W-:Y:S01]  /*2aec0*/  IMAD.IADD R77, R21, 0x1, R79 ;  /* 0x00000001154d7824 */ /* 0x000fe200078e024f */
[----:B------:R-:W-:Y:S02]  /*2aed0*/  LEA R84, P2, R20, UR4, 0x1 ;  /* 0x0000000414547c11 */ /* 0x000fe4000f8408ff */
[----:B------:R-:W-:-:S02]  /*2aee0*/  PRMT R3, RZ, 0x654, R3 ;  /* 0x00000654ff037816 */ /* 0x000fc40000000003 */
[----:B------:R-:W-:Y:S02]  /*2aef0*/  SEL R21, RZ, 0x80, P0 ;  /* 0x00000080ff157807 */ /* 0x000fe40000000000 */
[----:B------:R-:W-:Y:S01]  /*2af00*/  LEA.HI.X R85, R20, UR5, R77, 0x1, P2 ;  /* 0x0000000514557c11 */ /* 0x000fe200090f0c4d */
[----:B----4-:R0:W-:Y:S01]  /*2af10*/  SYNCS.ARRIVE.TRANS64.RED.A1T0 RZ, [R3+URZ], RZ ;  /* 0x000000ff03ff79a7 */ /* 0x0101e2000810043f */
[----:B------:R2:W3:Y:S01]  /*2af20*/  SHFL.IDX PT, R20, R84, RZ, 0x181f ;  /* 0x00181fff54147589 */ /* 0x0004e200000e0000 */
[----:B0-----:R-:W-:-:S03]  /*2af30*/  LOP3.LUT R3, R22, R21, RZ, 0xfc, !PT ;  /* 0x0000001516037212 */ /* 0x001fc600078efcff */
[----:B------:R2:W0:Y:S01]  /*2af40*/  SHFL.IDX PT, R21, R85, RZ, 0x181f ;  /* 0x00181fff55157589 */ /* 0x00042200000e0000 */
[----:B------:R-:W-:Y:S05]  /*2af50*/  @P1 BRA `(.L_x_6894) ;  /* 0x00000000007c1947 */ /* 0x000fea0003800000 */
[-C--:B------:R-:W-:Y:S02]  /*2af60*/  ISETP.GE.AND P1, PT, R216, R0.reuse, PT ;  /* 0x00000000d800720c */ /* 0x080fe40003f26270 */
[-C--:B------:R-:W-:Y:S02]  /*2af70*/  ISETP.GE.AND P0, PT, R217, R0.reuse, PT ;  /* 0x00000000d900720c */ /* 0x080fe40003f06270 */
[-C--:B------:R-:W-:Y:S02]  /*2af80*/  ISETP.GE.AND P5, PT, R215, R0.reuse, PT ;  /* 0x00000000d700720c */ /* 0x080fe40003fa6270 */
[----:B------:R-:W-:-:S07]  /*2af90*/  ISETP.GE.AND P3, PT, R214, R0, PT ;  /* 0x00000000d600720c */ /* 0x000fce0003f66270 */
[C---:B---3--:R-:W-:Y:S02]  /*2afa0*/  @!P1 LEA R76, P2, R216.reuse, R20, 0x1 ;  /* 0x00000014d84c9211 */ /* 0x048fe400078408ff */
[----:B0-----:R-:W-:Y:S02]  /*2afb0*/  @!P0 IMAD.WIDE R78, R217, 0x2, R20 ;  /* 0x00000002d94e8825 */ /* 0x001fe400078e0214 */
[----:B-----5:R-:W-:Y:S02]  /*2afc0*/  @!P1 LEA.HI.X R77, R216, R21, R87, 0x1, P2 ;  /* 0x00000015d84d9211 */ /* 0x020fe400010f0c57 */
[----:B------:R-:W-:Y:S01]  /*2afd0*/  ISETP.GE.AND P2, PT, R213, R0, PT ;  /* 0x00000000d500720c */ /* 0x000fe20003f46270 */
[----:B------:R0:W-:Y:S01]  /*2afe0*/  @!P0 ST.E.128 desc[UR46][R78.64], R4 ;  /* 0x000000044e008985 */ /* 0x0001e2000c101d2e */
        /* <DEDUP_REMOVED lines=12> */
[-C--:B---3--:R-:W-:Y:S02]  /*2b0b0*/  @P0 LEA R12, P3, R220, R20.reuse, 0x1 ;  /* 0x00000014dc0c0211 */ /* 0x088fe400078608ff */
        /* <DEDUP_REMOVED lines=9> */
.L_x_6894:
[----:B------:R-:W-:Y:S05]  /*2b150*/  BSYNC B1 ;  /* 0x0000000000017941 */ /* 0x000fea0003800000 */
.L_x_6893:
[----:B----45:R-:W-:Y:S01]  /*2b160*/  VIADD R4, R195, 0x20 ;  /* 0x00000020c3047836 */ /* 0x030fe20000000000 */
[----:B------:R4:W0:Y:S04]  /*2b170*/  SHFL.IDX PT, R7, R85, 0x1, 0x181f ;  /* 0x00381f0055077f89 */ /* 0x00082800000e0000 */
[----:B------:R-:W-:Y:S01]  /*2b180*/  ISETP.GE.AND P0, PT, R4, R86, PT ;  /* 0x000000560400720c */ /* 0x000fe20003f06270 */
[----:B------:R4:W0:-:S12]  /*2b190*/  SHFL.IDX PT, R6, R84, 0x1, 0x181f ;  /* 0x00381f0054067f89 */ /* 0x00081800000e0000 */
[----:B----4-:R-:W-:Y:S05]  /*2b1a0*/  @P0 BRA `(.L_x_6895) ;  /* 0x0000000c00e80947 */ /* 0x010fea0003800000 */
[-C--:B------:R-:W-:Y:S02]  /*2b1b0*/  ISETP.GE.AND P5, PT, R216, R0.reuse, PT ;  /* 0x00000000d800720c */ /* 0x080fe40003fa6270 */
[-C--:B------:R-:W-:Y:S02]  /*2b1c0*/  ISETP.GE.AND P6, PT, R217, R0.reuse, PT ;  /* 0x00000000d900720c */ /* 0x080fe40003fc6270 */
[-C--:B------:R-:W-:Y:S02]  /*2b1d0*/  ISETP.GE.AND P3, PT, R215, R0.reuse, PT ;  /* 0x00000000d700720c */ /* 0x080fe40003f66270 */
[-C--:B------:R-:W-:Y:S02]  /*2b1e0*/  ISETP.GE.AND P2, PT, R214, R0.reuse, PT ;  /* 0x00000000d600720c */ /* 0x080fe40003f46270 */
[-C--:B------:R-:W-:Y:S02]  /*2b1f0*/  ISETP.GE.AND P1, PT, R213, R0.reuse, PT ;  /* 0x00000000d500720c */ /* 0x080fe40003f26270 */
[----:B------:R-:W-:-:S03]  /*2b200*/  ISETP.GE.AND P0, PT, R212, R0, PT ;  /* 0x00000000d400720c */ /* 0x000fc60003f06270 */
[CC--:B0-----:R-:W-:Y:S02]  /*2b210*/  @!P5 LEA R12, P4, R216.reuse, R6.reuse, 0x1 ;  /* 0x00000006d80cd211 */ /* 0x0c1fe400078808ff */
[----:B------:R-:W-:Y:S02]  /*2b220*/  @!P6 IMAD.WIDE R4, R217, 0x2, R6 ;  /* 0x00000002d904e825 */ /* 0x000fe400078e0206 */
[----:B------:R-:W-:Y:S02]  /*2b230*/  @!P5 LEA.HI.X R13, R216, R7, R87, 0x1, P4 ;  /* 0x00000007d80dd211 */ /* 0x000fe400020f0c57 */
[----:B------:R-:W-:Y:S01]  /*2b240*/  LOP3.LUT P4, RZ, R22, 0x40, RZ, 0xc0, !PT ;  /* 0x0000004016ff7812 */ /* 0x000fe2000788c0ff */
[----:B------:R0:W-:Y:S01]  /*2b250*/  @!P6 ST.E.128 desc[UR46][R4.64], R8 ;  /* 0x000000080400e985 */ /* 0x0001e2000c101d2e */
[----:B------:R-:W-:-:S03]  /*2b260*/  @!P3 LEA R14, P6, R215, R6, 0x1 ;  /* 0x00000006d70eb211 */ /* 0x000fc600078c08ff */
[----:B------:R4:W-:Y:S01]  /*2b270*/  @!P5 ST.E.128 desc[UR46][R12.64], R24 ;  /* 0x000000180c00d985 */ /* 0x0009e2000c101d2e */
[-C--:B------:R-:W-:Y:S02]  /*2b280*/  @!P3 LEA.HI.X R15, R215, R7.reuse, R229, 0x1, P6 ;  /* 0x00000007d70fb211 */ /* 0x080fe400030f0ce5 */
[-C--:B---3--:R-:W-:Y:S02]  /*2b290*/  @!P2 LEA R20, P5, R214, R6.reuse, 0x1 ;  /* 0x00000006d614a211 */ /* 0x088fe400078a08ff */
[CC--:B------:R-:W-:Y:S01]  /*2b2a0*/  @!P1 LEA R28, P6, R213.reuse, R6.reuse, 0x1 ;  /* 0x00000006d51c9211 */ /* 0x0c0fe200078c08ff */
[----:B------:R4:W-:Y:S01]  /*2b2b0*/  @!P3 ST.E.128 desc[UR46][R14.64], R32 ;  /* 0x000000200e00b985 */ /* 0x0009e2000c101d2e */
[----:B------:R-:W-:Y:S02]  /*2b2c0*/  @!P0 LEA R30, P3, R212, R6, 0x1 ;  /* 0x00000006d41e8211 */ /* 0x000fe400078608ff */
[-C--:B------:R-:W-:Y:S02]  /*2b2d0*/  @!P2 LEA.HI.X R21, R214, R7.reuse, R228, 0x1, P5 ;  /* 0x00000007d615a211 */ /* 0x080fe400028f0ce4 */
        /* <DEDUP_REMOVED lines=14> */
.L_x_6890:
[----:B------:R-:W-:Y:S01]  /*2b3c0*/  ULDC.64 UR4, c[0x0][0xd00] ;  /* 0x0003400000047ab9 */ /* 0x000fe20000000a00 */
[----:B------:R-:W0:Y:S01]  /*2b3d0*/  LDC.64 R4, c[0x0][0xd00] ;  /* 0x00034000ff047b82 */ /* 0x000e220000000a00 */
[----:B------:R-:W-:Y:S01]  /*2b3e0*/  ISETP.NE.U32.AND P0, PT, RZ, UR4, PT ;  /* 0x00000004ff007c0c */ /* 0x000fe2000bf05070 */
[----:B------:R-:W2:Y:S01]  /*2b3f0*/  LDL R8, [R1+0x414] ;  /* 0x0004140001087983 */ /* 0x000ea20000100800 */
[----:B------:R-:W-:Y:S02]  /*2b400*/  IMAD.MOV.U32 R3, RZ, RZ, RZ ;  /* 0x000000ffff037224 */ /* 0x000fe400078e00ff */
[----:B------:R-:W-:Y:S01]  /*2b410*/  ISETP.NE.AND.EX P0, PT, RZ, UR5, PT, P0 ;  /* 0x00000005ff007c0c */ /* 0x000fe2000bf05300 */
[----:B------:R-:W-:Y:S02]  /*2b420*/  ULDC.64 UR4, c[0x0][0xd08] ;  /* 0x0003420000047ab9 */ /* 0x000fe40000000a00 */
[----:B------:R-:W-:Y:S01]  /*2b430*/  ISETP.NE.U32.AND P1, PT, RZ, UR4, PT ;  /* 0x00000004ff007c0c */ /* 0x000fe2000bf25070 */
[----:B------:R-:W1:Y:S03]  /*2b440*/  LDC R25, c[0x0][0xce8] ;  /* 0x00033a00ff197b82 */ /* 0x000e660000000800 */
[----:B------:R-:W-:Y:S01]  /*2b450*/  ISETP.NE.AND.EX P1, PT, RZ, UR5, PT, P1 ;  /* 0x00000005ff007c0c */ /* 0x000fe2000bf25310 */
[----:B0-----:R-:W-:-:S12]  /*2b460*/  IMAD.WIDE R4, R221, 0x4, R4 ;  /* 0x00000004dd047825 */ /* 0x001fd800078e0204 */
[----:B------:R-:W0:Y:S01]  /*2b470*/  @P1 LDC.64 R6, c[0x0][0xd08] ;  /* 0x00034200ff061b82 */ /* 0x000e220000000a00 */
[----:B------:R-:W-:Y:S02]  /*2b480*/  ULDC UR4, c[0x0][0xb88] ;  /* 0x0002e20000047ab9 */ /* 0x000fe40000000800 */
[----:B------:R-:W-:Y:S01]  /*2b490*/  IMAD.U32 R0, RZ, RZ, UR4 ;  /* 0x00000004ff007e24 */ /* 0x000fe2000f8e00ff */
[----:B------:R0:W5:Y:S02]  /*2b4a0*/  @P0 LDG.E R3, desc[UR46][R4.64] ;  /* 0x0000002e04030981 */ /* 0x000164000c1e1900 */
[----:B0-----:R-:W-:-:S05]  /*2b4b0*/  @P1 IMAD.WIDE R6, R221, 0x4, R6 ;  /* 0x00000004dd061825 */ /* 0x001fca00078e0206 */
[----:B------:R0:W5:Y:S01]  /*2b4c0*/  @P1 LDG.E R0, desc[UR46][R6.64] ;  /* 0x0000002e06001981 */ /* 0x000162000c1e1900 */
[----:B--2---:R-:W-:Y:S02]  /*2b4d0*/  ISETP.GE.AND P2, PT, R8, 0x40, PT ;  /* 0x000000400800780c */ /* 0x004fe40003f46270 */
[----:B------:R-:W-:Y:S01]  /*2b4e0*/  SHF.R.S32.HI R8, RZ, 0x1f, R221 ;  /* 0x0000001fff087819 */ /* 0x000fe200000114dd */
[----:B01----:R-:W-:Y:S10]  /*2b4f0*/  @P1 BRA `(.L_x_6896) ;  /* 0x0000000000101947 */ /* 0x003ff40003800000 */
[----:B------:R-:W-:Y:S05]  /*2b500*/  @!P0 BRA `(.L_x_6896) ;  /* 0x00000000000c8947 */ /* 0x000fea0003800000 */
[----:B------:R-:W2:Y:S04]  /*2b510*/  LDG.E R7, desc[UR46][R4.64] ;  /* 0x0000002e04077981 */ /* 0x000ea8000c1e1900 */
[----:B-----5:R-:W2:Y:S02]  /*2b520*/  LDG.E R0, desc[UR46][R4.64+0x4] ;  /* 0x0000042e04007981 */ /* 0x020ea4000c1e1900 */
[----:B--2---:R-:W-:-:S07]  /*2b530*/  IMAD.IADD R0, R0, 0x1, -R7 ;  /* 0x0000000100007824 */ /* 0x004fce00078e0a07 */
.L_x_6896:
[----:B------:R-:W-:Y:S01]  /*2b540*/  BSSY B1, `(.L_x_6897) ;  /* 0x000002d000017945 */ /* 0x000fe20003800000 */
[----:B------:R-:W-:Y:S02]  /*2b550*/  SHF.R.S32.HI R12, RZ, 0x1f, R218 ;  /* 0x0000001fff0c7819 */ /* 0x000fe400000114da */
[----:B------:R-:W-:Y:S02]  /*2b560*/  SEL R13, R221, RZ, !P0 ;  /* 0x000000ffdd0d7207 */ /* 0x000fe40004000000 */
[----:B------:R-:W-:Y:S02]  /*2b570*/  SEL R14, R8, RZ, !P0 ;  /* 0x000000ff080e7207 */ /* 0x000fe40004000000 */
[----:B-----5:R-:W-:Y:S01]  /*2b580*/  SHF.R.S32.HI R10, RZ, 0x1f, R3 ;  /* 0x0000001fff0a7819 */ /* 0x020fe20000011403 */
[----:B------:R-:W-:Y:S06]  /*2b590*/  @P2 BRA `(.L_x_6898) ;  /* 0x00000000009c2947 */ /* 0x000fec0003800000 */
[----:B------:R-:W0:Y:S01]  /*2b5a0*/  S2R R5, SR_TID.X ;  /* 0x0000000000057919 */ /* 0x000e220000002100 */
[----:B------:R-:W1:Y:S02]  /*2b5b0*/  LDC R11, c[0x0][0xce8] ;  /* 0x00033a00ff0b7b82 */ /* 0x000e640000000800 */
[----:B-1----:R-:W-:Y:S01]  /*2b5c0*/  IMAD R4, R0, R11, RZ ;  /* 0x0000000b00047224 */ /* 0x002fe200078e02ff */
        /* <DEDUP_REMOVED lines=10> */
[----:B----4-:R-:W0:Y:S01]  /*2b670*/  @P0 LDC R15, c[0x0][0xcec] ;  /* 0x00033b00ff0f0b82 */ /* 0x010e220000000800 */
        /* <DEDUP_REMOVED lines=25> */
.L_x_6898:
[----:B------:R-:W-:Y:S05]  /*2b810*/  BSYNC B1 ;  /* 0x0000000000017941 */ /* 0x000fea0003800000 */
.L_x_6897:
[----:B------:R-:W2:Y:S04]  /*2b820*/  LDL R11, [R1+0x42c] ;  /* 0x00042c00010b7983 */ /* 0x000ea80000100800 */
[----:B------:R-:W5:Y:S01]  /*2b830*/  LDL R8, [R1+0x410] ;  /* 0x0004100001087983 */ /* 0x000f620000100800 */
[----:B------:R-:W-:Y:S01]  /*2b840*/  ISETP.NE.AND P0, PT, R25, 0x1, PT ;  /* 0x000000011900780c */ /* 0x000fe20003f05270 */
[----:B------:R-:W1:Y:S01]  /*2b850*/  LDC R21, c[0x0][0xbc8] ;  /* 0x0002f200ff157b82 */ /* 0x000e620000000800 */
[----:B------:R-:W-:Y:S01]  /*2b860*/  ULDC.64 UR4, c[0x0][0xba0] ;  /* 0x0002e80000047ab9 */ /* 0x000fe20000000a00 */
[----:B------:R-:W-:Y:S01]  /*2b870*/  IMAD R27, R0, R25, RZ ;  /* 0x00000019001b7224 */ /* 0x000fe200078e02ff */
[----:B------:R-:W-:Y:S01]  /*2b880*/  BSSY B1, `(.L_x_6899) ;  /* 0x0000068000017945 */ /* 0x000fe20003800000 */
[----:B0-----:R-:W-:-:S02]  /*2b890*/  IMAD R6, R10, UR4, RZ ;  /* 0x000000040a067c24 */ /* 0x001fc4000f8e02ff */
[----:B------:R-:W-:-:S04]  /*2b8a0*/  IMAD.WIDE.U32 R4, R3, UR4, RZ ;  /* 0x0000000403047c25 */ /* 0x000fc8000f8e00ff */
[----:B------:R-:W-:Y:S01]  /*2b8b0*/  IMAD R3, R3, UR5, R6 ;  /* 0x0000000503037c24 */ /* 0x000fe2000f8e0206 */
[----:B------:R-:W-:Y:S01]  /*2b8c0*/  ULDC.64 UR4, c[0x0][0xbe8] ;  /* 0x0002fa0000047ab9 */ /* 0x000fe20000000a00 */
[----:B------:R-:W0:Y:S02]  /*2b8d0*/  @P0 LDC R7, c[0x0][0xcec] ;  /* 0x00033b00ff070b82 */ /* 0x000e240000000800 */
[----:B------:R-:W-:Y:S02]  /*2b8e0*/  IMAD.IADD R5, R5, 0x1, R3 ;  /* 0x0000000105057824 */ /* 0x000fe400078e0203 */
[----:B------:R-:W-:Y:S02]  /*2b8f0*/  IMAD R3, R12, UR4, RZ ;  /* 0x000000040c037c24 */ /* 0x000fe4000f8e02ff */
[C---:B------:R-:W-:Y:S02]  /*2b900*/  IMAD.WIDE.U32 R4, R218.reuse, UR4, R4 ;  /* 0x00000004da047c25 */ /* 0x040fe4000f8e0004 */
[----:B------:R-:W3:Y:S02]  /*2b910*/  @P0 LDC R9, c[0x0][0xcf0] ;  /* 0x00033c00ff090b82 */ /* 0x000ee40000000800 */
[----:B------:R-:W-:Y:S01]  /*2b920*/  IMAD R3, R218, UR5, R3 ;  /* 0x00000005da037c24 */ /* 0x000fe2000f8e0203 */
[----:B------:R-:W-:Y:S01]  /*2b930*/  ULDC.64 UR4, c[0x0][0xbf0] ;  /* 0x0002fc0000047ab9 */ /* 0x000fe20000000a00 */
[----:B-1----:R-:W-:-:S02]  /*2b940*/  ISETP.GE.AND P1, PT, R216, R21, PT ;  /* 0x00000015d800720c */ /* 0x002fc40003f26270 */
[----:B------:R-:W-:Y:S01]  /*2b950*/  IMAD.IADD R5, R5, 0x1, R3 ;  /* 0x0000000105057824 */ /* 0x000fe200078e0203 */
[-C--:B------:R-:W-:Y:S01]  /*2b960*/  ISETP.GE.AND P2, PT, R217, R21.reuse, PT ;  /* 0x00000015d900720c */ /* 0x080fe20003f46270 */
[----:B------:R-:W-:Y:S01]  /*2b970*/  IMAD R3, R14, UR4, RZ ;  /* 0x000000040e037c24 */ /* 0x000fe2000f8e02ff */
[----:B------:R-:W-:Y:S01]  /*2b980*/  SEL R10, RZ, 0xffffffff, P1 ;  /* 0xffffffffff0a7807 */ /* 0x000fe20000800000 */
[----:B------:R-:W-:Y:S01]  /*2b990*/  IMAD.WIDE.U32 R4, R13, UR4, R4 ;  /* 0x000000040d047c25 */ /* 0x000fe2000f8e0004 */
[----:B------:R-:W-:-:S03]  /*2b9a0*/  ISETP.GE.AND P1, PT, R214, R21, PT ;  /* 0x00000015d600720c */ /* 0x000fc60003f26270 */
[----:B------:R-:W-:Y:S01]  /*2b9b0*/  IMAD R3, R13, UR5, R3 ;  /* 0x000000050d037c24 */ /* 0x000fe2000f8e0203 */
[----:B------:R-:W-:Y:S01]  /*2b9c0*/  ULDC.64 UR4, c[0x0][0xbe0] ;  /* 0x0002f80000047ab9 */ /* 0x000fe20000000a00 */
[----:B------:R-:W-:Y:S02]  /*2b9d0*/  IMAD.SHL.U32 R10, R10, 0x2, RZ ;  /* 0x000000020a0a7824 */ /* 0x000fe400078e00ff */
[----:B------:R-:W-:Y:S02]  /*2b9e0*/  IMAD.IADD R5, R5, 0x1, R3 ;  /* 0x0000000105057824 */ /* 0x000fe400078e0203 */
[----:B--2---:R-:W-:Y:S01]  /*2b9f0*/  IMAD R6, R11, 0x20, R222 ;  /* 0x000000200b067824 */ /* 0x004fe200078e02de */
[----:B------:R-:W-:Y:S01]  /*2ba00*/  SEL R11, RZ, 0xffffffff, P1 ;  /* 0xffffffffff0b7807 */ /* 0x000fe20000800000 */
[----:B-----5:R-:W-:Y:S02]  /*2ba10*/  IMAD.MOV.U32 R26, RZ, RZ, R8 ;  /* 0x000000ffff1a7224 */ /* 0x020fe400078e0008 */
[----:B------:R-:W-:-:S02]  /*2ba20*/  IMAD.IADD R8, R195, 0x1, R6 ;  /* 0x00000001c3087824 */ /* 0x000fc400078e0206 */
[----:B------:R-:W-:Y:S02]  /*2ba30*/  IMAD.SHL.U32 R11, R11, 0x8, RZ ;  /* 0x000000080b0b7824 */ /* 0x000fe400078e00ff */
[----:B0-----:R-:W-:Y:S01]  /*2ba40*/  @P0 IMAD.HI.U32 R6, R8, R7, RZ ;  /* 0x0000000708060227 */ /* 0x001fe200078e00ff */
[----:B------:R-:W-:Y:S02]  /*2ba50*/  SEL R7, RZ, 0x1, P2 ;  /* 0x00000001ff077807 */ /* 0x000fe40001000000 */
[----:B------:R-:W-:Y:S01]  /*2ba60*/  ISETP.GE.AND P2, PT, R215, R21, PT ;  /* 0x00000015d700720c */ /* 0x000fe20003f46270 */
[----:B------:R-:W-:Y:S01]  /*2ba70*/  IMAD.MOV.U32 R3, RZ, RZ, R8 ;  /* 0x000000ffff037224 */ /* 0x000fe200078e0008 */
[----:B---3--:R-:W-:Y:S02]  /*2ba80*/  @P0 SHF.R.U32.HI R3, RZ, R9, R6 ;  /* 0x00000009ff030219 */ /* 0x008fe40000011606 */
[----:B------:R-:W-:Y:S02]  /*2ba90*/  LOP3.LUT R9, R10, 0x2, R7, 0xe2, !PT ;  /* 0x000000020a097812 */ /* 0x000fe400078ee207 */
[----:B------:R-:W-:Y:S01]  /*2baa0*/  SEL R10, RZ, 0xffffffff, P2 ;  /* 0xffffffffff0a7807 */ /* 0x000fe20001000000 */
[--C-:B------:R-:W-:Y:S01]  /*2bab0*/  IMAD.MOV R7, RZ, RZ, -R3.reuse ;  /* 0x000000ffff077224 */ /* 0x100fe200078e0a03 */
[----:B------:R-:W-:Y:S01]  /*2bac0*/  SHF.R.S32.HI R6, RZ, 0x1f, R3 ;  /* 0x0000001fff067819 */ /* 0x000fe20000011403 */
[----:B------:R-:W-:Y:S01]  /*2bad0*/  IMAD.WIDE.U32 R4, R3, UR4, R4 ;  /* 0x0000000403047c25 */ /* 0x000fe2000f8e0004 */
[----:B------:R-:W-:-:S02]  /*2bae0*/  ISETP.GE.AND P0, PT, R213, R21, PT ;  /* 0x00000015d500720c */ /* 0x000fc40003f06270 */
[----:B------:R-:W-:Y:S01]  /*2baf0*/  ISETP.GE.AND P2, PT, R219, R21, PT ;  /* 0x00000015db00720c */ /* 0x000fe20003f46270 */
[----:B------:R-:W-:Y:S02]  /*2bb00*/  IMAD.SHL.U32 R10, R10, 0x4, RZ ;  /* 0x000000040a0a7824 */ /* 0x000fe400078e00ff */
[----:B------:R-:W-:Y:S02]  /*2bb10*/  IMAD R6, R6, UR4, RZ ;  /* 0x0000000406067c24 */ /* 0x000fe4000f8e02ff */
[----:B------:R-:W-:Y:S01]  /*2bb20*/  IMAD R7, R25, R7, R8 ;  /* 0x0000000719077224 */ /* 0x000fe200078e0208 */
[----:B------:R-:W-:Y:S01]  /*2bb30*/  LOP3.LUT R0, R10, 0x4, R9, 0xe2, !PT ;  /* 0x000000040a007812 */ /* 0x000fe200078ee209 */
[----:B------:R-:W-:Y:S01]  /*2bb40*/  IMAD R9, R3, UR5, R6 ;  /* 0x0000000503097c24 */ /* 0x000fe2000f8e0206 */
[----:B------:R-:W-:Y:S01]  /*2bb50*/  SEL R6, RZ, 0xffffffff, P0 ;  /* 0xffffffffff067807 */ /* 0x000fe20000000000 */
[----:B------:R-:W-:Y:S01]  /*2bb60*/  ULDC.64 UR4, c[0x0][0xbd8] ;  /* 0x0002f60000047ab9 */ /* 0x000fe20000000a00 */
[----:B------:R-:W-:Y:S01]  /*2bb70*/  LOP3.LUT R3, R11, 0x8, R0, 0xe2, !PT ;  /* 0x000000080b037812 */ /* 0x000fe200078ee200 */
[----:B------:R-:W-:Y:S01]  /*2bb80*/  IMAD.IADD R5, R5, 0x1, R9 ;  /* 0x0000000105057824 */ /* 0x000fe200078e0209 */
[----:B------:R-:W-:Y:S01]  /*2bb90*/  SHF.R.S32.HI R0, RZ, 0x1f, R7 ;  /* 0x0000001fff007819 */ /* 0x000fe20000011407 */
[----:B------:R-:W-:Y:S01]  /*2bba0*/  IMAD.SHL.U32 R6, R6, 0x10, RZ ;  /* 0x0000001006067824 */ /* 0x000fe200078e00ff */
[----:B------:R-:W-:Y:S01]  /*2bbb0*/  ISETP.GE.AND P0, PT, R212, R21, PT ;  /* 0x00000015d400720c */ /* 0x000fe20003f06270 */
[----:B------:R-:W-:-:S03]  /*2bbc0*/  IMAD.WIDE.U32 R4, R7, UR4, R4 ;  /* 0x0000000407047c25 */ /* 0x000fc6000f8e0004 */
[----:B------:R-:W-:Y:S01]  /*2bbd0*/  LOP3.LUT R6, R6, 0x10, R3, 0xe2, !PT ;  /* 0x0000001006067812 */ /* 0x000fe200078ee203 */
[----:B------:R-:W-:Y:S01]  /*2bbe0*/  IMAD R0, R0, UR4, RZ ;  /* 0x0000000400007c24 */ /* 0x000fe2000f8e02ff */
[----:B------:R-:W-:Y:S02]  /*2bbf0*/  SEL R8, RZ, 0xffffffff, P0 ;  /* 0xffffffffff087807 */ /* 0x000fe40000000000 */
[----:B------:R-:W-:Y:S01]  /*2bc00*/  ISETP.GE.AND P0, PT, R220, R21, PT ;  /* 0x00000015dc00720c */ /* 0x000fe20003f06270 */
[----:B------:R-:W-:Y:S01]  /*2bc10*/  IMAD R3, R7, UR5, R0 ;  /* 0x0000000507037c24 */ /* 0x000fe2000f8e0200 */
[----:B------:R-:W-:Y:S01]  /*2bc20*/  ULDC.64 UR4, c[0x0][0xb80] ;  /* 0x0002e00000047ab9 */ /* 0x000fe20000000a00 */
[----:B------:R-:W-:Y:S01]  /*2bc30*/  IMAD.IADD R0, R222, 0x1, R195 ;  /* 0x00000001de007824 */ /* 0x000fe200078e02c3 */
[----:B------:R-:W-:Y:S01]  /*2bc40*/  SEL R7, RZ, 0x40, P0 ;  /* 0x00000040ff077807 */ /* 0x000fe20000000000 */
[----:B------:R-:W-:Y:S01]  /*2bc50*/  IMAD.SHL.U32 R9, R8, 0x20, RZ ;  /* 0x0000002008097824 */ /* 0x000fe200078e00ff */
[----:B------:R-:W-:Y:S01]  /*2bc60*/  LEA R20, P1, R4, UR4, 0x1 ;  /* 0x0000000404147c11 */ /* 0x000fe2000f8208ff */
[----:B------:R-:W-:Y:S01]  /*2bc70*/  IMAD.IADD R3, R5, 0x1, R3 ;  /* 0x0000000105037824 */ /* 0x000fe200078e0203 */
[----:B------:R-:W-:-:S02]  /*2bc80*/  ISETP.GE.AND P0, PT, R0, R27, PT ;  /* 0x0000001b0000720c */ /* 0x000fc40003f06270 */
[----:B------:R-:W-:Y:S02]  /*2bc90*/  LOP3.LUT R6, R9, 0x20, R6, 0xe2, !PT ;  /* 0x0000002009067812 */ /* 0x000fe400078ee206 */
[----:B------:R-:W-:Y:S02]  /*2bca0*/  LEA.HI.X R3, R4, UR5, R3, 0x1, P1 ;  /* 0x0000000504037c11 */ /* 0x000fe400088f0c03 */
[----:B------:R-:W-:Y:S02]  /*2bcb0*/  LOP3.LUT R22, R6, R7, RZ, 0xfc, !PT ;  /* 0x0000000706167212 */ /* 0x000fe400078efcff */
[----:B------:R-:W-:Y:S01]  /*2bcc0*/  SEL R5, RZ, 0x80, P2 ;  /* 0x00000080ff057807 */ /* 0x000fe20001000000 */
[----:B------:R0:W1:Y:S03]  /*2bcd0*/  SHFL.IDX PT, R6, R20, RZ, 0x181f ;  /* 0x00181fff14067589 */ /* 0x00006600000e0000 */
[----:B------:R-:W-:Y:S01]  /*2bce0*/  LOP3.LUT R24, R22, R5, RZ, 0xfc, !PT ;  /* 0x0000000516187212 */ /* 0x000fe200078efcff */
[----:B------:R0:W2:Y:S01]  /*2bcf0*/  SHFL.IDX PT, R7, R3, RZ, 0x181f ;  /* 0x00181fff03077589 */ /* 0x0000a200000e0000 */
[----:B------:R-:W-:Y:S05]  /*2bd00*/  @P0 BRA `(.L_x_6900) ;  /* 0x00000000007c0947 */ /* 0x000fea0003800000 */
[-C--:B------:R-:W-:Y:S02]  /*2bd10*/  ISETP.GE.AND P2, PT, R216, R21.reuse, PT ;  /* 0x00000015d800720c */ /* 0x080fe40003f46270 */
[-C--:B------:R-:W-:Y:S02]  /*2bd20*/  ISETP.GE.AND P1, PT, R217, R21.reuse, PT ;  /* 0x00000015d900720c */ /* 0x080fe40003f26270 */
[-C--:B------:R-:W-:Y:S02]  /*2bd30*/  ISETP.GE.AND P5, PT, R215, R21.reuse, PT ;  /* 0x00000015d700720c */ /* 0x080fe40003fa6270 */
[----:B------:R-:W-:-:S07]  /*2bd40*/  ISETP.GE.AND P3, PT, R214, R21, PT ;  /* 0x00000015d600720c */ /* 0x000fce0003f66270 */
[CC--:B-1----:R-:W-:Y:S02]  /*2bd50*/  @!P2 LEA R8, P0, R216.reuse, R6.reuse, 0x1 ;  /* 0x00000006d808a211 */ /* 0x0c2fe400078008ff */
[----:B--2---:R-:W-:Y:S02]  /*2bd60*/  @!P1 IMAD.WIDE R4, R217, 0x2, R6 ;  /* 0x00000002d9049825 */ /* 0x004fe400078e0206 */
        /* <DEDUP_REMOVED lines=12> */
[----:B-1----:R-:W-:-:S02]  /*2be30*/  @!P1 LEA R8, P6, R212, R6, 0x1 ;  /* 0x00000006d4089211 */ /* 0x002fc400078c08ff */
[CC--:B------:R-:W-:Y:S01]  /*2be40*/  @!P2 LEA R4, P5, R213.reuse, R6.reuse, 0x1 ;  /* 0x00000006d504a211 */ /* 0x0c0fe200078a08ff */
[----:B------:R3:W-:Y:S01]  /*2be50*/  @!P3 ST.E.128 desc[UR46][R12.64], RZ ;  /* 0x000000ff0c00b985 */ /* 0x0007e2000c101d2e */
[-C--:B------:R-:W-:Y:S02]  /*2be60*/  @P0 LEA R14, P3, R220, R6.reuse, 0x1 ;  /* 0x00000006dc0e0211 */ /* 0x080fe400078608ff */
[-C--:B------:R-:W-:Y:S02]  /*2be70*/  @!P2 LEA.HI.X R5, R213, R7.reuse, R227, 0x1, P5 ;  /* 0x00000007d505a211 */ /* 0x080fe400028f0ce3 */
[----:B------:R-:W-:Y:S02]  /*2be80*/  @P4 LEA R6, P5, R219, R6, 0x1 ;  /* 0x00000006db064211 */ /* 0x000fe400078a08ff */
[-C--:B------:R-:W-:Y:S01]  /*2be90*/  @!P1 LEA.HI.X R9, R212, R7.reuse, R226, 0x1, P6 ;  /* 0x00000007d4099211 */ /* 0x080fe200030f0ce2 */
[----:B------:R3:W-:Y:S01]  /*2bea0*/  @!P2 ST.E.128 desc[UR46][R4.64], RZ ;  /* 0x000000ff0400a985 */ /* 0x0007e2000c101d2e */
[----:B----4-:R-:W-:-:S02]  /*2beb0*/  @P0 LEA.HI.X R15, R220, R7, R225, 0x1, P3 ;  /* 0x00000007dc0f0211 */ /* 0x010fc400018f0ce1 */
[----:B------:R-:W-:Y:S01]  /*2bec0*/  @P4 LEA.HI.X R7, R219, R7, R224, 0x1, P5 ;  /* 0x00000007db074211 */ /* 0x000fe200028f0ce0 */
[----:B------:R3:W-:Y:S04]  /*2bed0*/  @!P1 ST.E.128 desc[UR46][R8.64], RZ ;  /* 0x000000ff08009985 */ /* 0x0007e8000c101d2e */
[----:B------:R3:W-:Y:S04]  /*2bee0*/  @P0 ST.E.128 desc[UR46][R14.64], RZ ;  /* 0x000000ff0e000985 */ /* 0x0007e8000c101d2e */
[----:B------:R3:W-:Y:S02]  /*2bef0*/  @P4 ST.E.128 desc[UR46][R6.64], RZ ;  /* 0x000000ff06004985 */ /* 0x0007e4000c101d2e */
.L_x_6900:
[----:B------:R-:W-:Y:S05]  /*2bf00*/  BSYNC B1 ;  /* 0x0000000000017941 */ /* 0x000fea0003800000 */
.L_x_6899:
[----:B------:R-:W-:Y:S01]  /*2bf10*/  VIADD R0, R0, 0x20 ;  /* 0x0000002000007836 */ /* 0x000fe20000000000 */
[----:B--23--:R2:W3:Y:S04]  /*2bf20*/  SHFL.IDX PT, R7, R3, 0x1, 0x181f ;  /* 0x00381f0003077f89 */ /* 0x00c4e800000e0000 */
[----:B------:R-:W-:Y:S01]  /*2bf30*/  ISETP.GE.AND P0, PT, R0, R27, PT ;  /* 0x0000001b0000720c */ /* 0x000fe20003f06270 */
[----:B-1----:R2:W1:-:S12]  /*2bf40*/  SHFL.IDX PT, R6, R20, 0x1, 0x181f ;  /* 0x00381f0014067f89 */ /* 0x00245800000e0000 */
[----:B--2---:R-:W-:Y:S05]  /*2bf50*/  @P0 BRA `(.L_x_6895) ;  /* 0x00000000007c0947 */ /* 0x004fea0003800000 */
        /* <DEDUP_REMOVED lines=9> */
[CC--:B------:R-:W-:Y:S02]  /*2bff0*/  @!P4 LEA R10, P6, R215.reuse, R6.reuse, 0x1 ;  /* 0x00000006d70ac211 */ /* 0x0c0fe400078c08ff */
        /* <DEDUP_REMOVED lines=9> */
[-C--:B-1----:R-:W-:Y:S02]  /*2c090*/  @!P1 LEA R4, P5, R212, R6.reuse, 0x1 ;  /* 0x00000006d4049211 */ /* 0x082fe400078a08ff */
[-C--:B----4-:R-:W-:Y:S01]  /*2c0a0*/  @!P2 LEA.HI.X R15, R213, R7.reuse, R227, 0x1, P4 ;  /* 0x00000007d50fa211 */ /* 0x090fe200020f0ce3 */
[----:B------:R2:W-:Y:S01]  /*2c0b0*/  @!P3 ST.E.128 desc[UR46][R12.64], RZ ;  /* 0x000000ff0c00b985 */ /* 0x0005e2000c101d2e */
[-C--:B0-----:R-:W-:Y:S02]  /*2c0c0*/  @P0 LEA R20, P3, R220, R6.reuse, 0x1 ;  /* 0x00000006dc140211 */ /* 0x081fe400078608ff */
        /* <DEDUP_REMOVED lines=8> */
.L_x_6895:
[----:B------:R-:W-:Y:S05]  /*2c150*/  BSYNC B0 ;  /* 0x0000000000007941 */ /* 0x000fea0003800000 */
.L_x_6889:
[----:B------:R-:W-:Y:S02]  /*2c160*/  ULDC UR4, c[0x0][0xd3c] ;  /* 0x00034f0000047ab9 */ /* 0x000fe40000000800 */
[----:B------:R-:W-:-:S13]  /*2c170*/  ISETP.GE.AND P0, PT, R115, UR4, PT ;  /* 0x0000000473007c0c */ /* 0x000fda000bf06270 */
[----:B------:R-:W-:Y:S05]  /*2c180*/  @!P0 BRA `(.L_x_6901) ;  /* 0xfffffd5000e48947 */ /* 0x000fea000383ffff */
[----:B------:R-:W-:Y:S05]  /*2c190*/  BRA `(.L_x_6680) ;  /* 0x0000008800f47947 */ /* 0x000fea0003800000 */
.L_x_6678:
        /* <DEDUP_REMOVED lines=16> */
.L_x_6902:
        /* <DEDUP_REMOVED lines=37> */
[----:B------:R-:W0:Y:S01]  /*2c4f0*/  LDC R10, c[0x0][0xd3c] ;  /* 0x00034f00ff0a7b82 */ /* 0x000e220000000800 */
[----:B------:R-:W-:Y:S01]  /*2c500*/  IMAD.MOV.U32 R4, RZ, RZ, R3 ;  /* 0x000000ffff047224 */ /* 0x000fe200078e0003 */
[----:B------:R-:W-:Y:S01]  /*2c510*/  UMOV UR4, URZ ;  /* 0x0000003f00047c82 */ /* 0x000fe20008000000 */
[----:B------:R-:W-:Y:S01]  /*2c520*/  ULDC UR7, c[0x0][0xd3c] ;  /* 0x00034f0000077ab9 */ /* 0x000fe20000000800 */
[----:B------:R-:W-:-:S05]  /*2c530*/  ULDC UR5, c[0x0][0xd38] ;  /* 0x00034e0000057ab9 */ /* 0x000fca0000000800 */
.L_x_6908:
        /* <DEDUP_REMOVED lines=12> */
.L_x_6907:
[----:B------:R-:W-:Y:S05]  /*2c600*/  BSYNC B0 ;  /* 0x0000000000007941 */ /* 0x000fea0003800000 */
.L_x_6906:
        /* <DEDUP_REMOVED lines=20> */
.L_x_6904:
        /* <DEDUP_REMOVED lines=20> */
.L_x_6909:
        /* <DEDUP_REMOVED lines=59> */
.L_x_6905:
[----:B------:R-:W-:Y:S02]  /*2cc40*/  IMAD.MOV.U32 R17, RZ, RZ, RZ ;  /* 0x000000ffff117224 */ /* 0x000fe400078e00ff */
[----:B------:R-:W-:Y:S02]  /*2cc50*/  IMAD.U32 R16, RZ, RZ, UR6 ;  /* 0x00000006ff107e24 */ /* 0x000fe4000f8e00ff */
[----:B------:R-:W-:-:S07]  /*2cc60*/  IMAD.MOV.U32 R18, RZ, RZ, RZ ;  /* 0x000000ffff127224 */ /* 0x000fce00078e00ff */
.L_x_6910:
[----:B------:R-:W-:-:S13]  /*2cc70*/  ISETP.NE.AND P0, PT, R5, RZ, PT ;  /* 0x000000ff0500720c */ /* 0x000fda0003f05270 */
[----:B------:R-:W0:Y:S01]  /*2cc80*/  @!P0 S2R R3, SR_CgaCtaId ;  /* 0x0000000000038919 */ /* 0x000e220000008800 */
[----:B------:R-:W-:-:S04]  /*2cc90*/  @!P0 MOV R0, 0x400 ;  /* 0x0000040000008802 */ /* 0x000fc80000000f00 */
[----:B0-----:R-:W-:-:S05]  /*2cca0*/  @!P0 LEA R0, R3, R0, 0x18 ;  /* 0x0000000003008211 */ /* 0x001fca00078ec0ff */
[----:B------:R0:W-:Y:S01]  /*2ccb0*/  @!P0 STS.128 [R0+0x388d0], R16 ;  /* 0x0388d01000008388 */ /* 0x0001e20000000c00 */
[----:B------:R-:W-:Y:S06]  /*2ccc0*/  BAR.ARV 0x5, 0x180 ;  /* 0x0146000000007b1d */ /* 0x000fec0000002000 */
.L_x_6903:
[----:B------:R2:W-:Y:S01]  /*2ccd0*/  STL [R1+0x438], RZ ;  /* 0x000438ff01007387 */ /* 0x0005e20000100800 */
[----:B------:R-:W-:Y:S01]  /*2cce0*/  ULDC UR4, c[0x0][0xd3c] ;  /* 0x00034f0000047ab9 */ /* 0x000fe20000000800 */
[----:B------:R-:W-:Y:S01]  /*2ccf0*/  UISETP.NE.AND UP0, UPT, UR41, URZ, UPT ;  /* 0x0000003f2900728c */ /* 0x000fe2000bf05270 */
[----:B-1----:R-:W-:Y:S01]  /*2cd00*/  ISETP.GE.AND P0, PT, R19, UR4, PT ;  /* 0x0000000413007c0c */ /* 0x002fe2000bf06270 */
[----:B------:R-:W-:Y:S01]  /*2cd10*/  UMOV UR36, 0x1 ;  /* 0x0000000100247882 */ /* 0x000fe20000000000 */
[----:B------:R-:W-:Y:S01]  /*2cd20*/  IMAD.MOV.U32 R28, RZ, RZ, 0x1 ;  /* 0x00000001ff1c7424 */ /* 0x000fe200078e00ff */
[----:B------:R-:W-:Y:S01]  /*2cd30*/  USEL UR36, UR36, 0x2, !UP0 ;  /* 0x0000000224247887 */ /* 0x000fe2000c000000 */
[----:B------:R-:W-:-:S09]  /*2cd40*/  IMAD.MOV.U32 R25, RZ, RZ, RZ ;  /* 0x000000ffff197224 */ /* 0x000fd200078e00ff */
[----:B--2---:R-:W-:Y:S05]  /*2cd50*/  @P0 BRA `(.L_x_6911) ;  /* 0x0000007c00280947 */ /* 0x004fea0003800000 */
[----:B------:R-:W1:Y:S01]  /*2cd60*/  S2R R4, SR_TID.X ;  /* 0x0000000000047919 */ /* 0x000e620000002100 */
[----:B------:R-:W2:Y:S01]  /*2cd70*/  S2UR UR5, SR_CgaCtaId ;  /* 0x00000000000579c3 */ /* 0x000ea20000008800 */
[----:B------:R-:W-:Y:S01]  /*2cd80*/  UMOV UR4, 0x400 ;  /* 0x0000040000047882 */ /* 0x000fe20000000000 */
[----:B------:R-:W-:Y:S01]  /*2cd90*/  BSSY B8, `(.L_x_6911) ;  /* 0x00007c6000087945 */ /* 0x000fe20003800000 */
[----:B------:R3:W-:Y:S01]  /*2cda0*/  STL [R1+0x438], RZ ;  /* 0x000438ff01007387 */ /* 0x0007e20000100800 */
[----:B------:R-:W-:Y:S01]  /*2cdb0*/  IMAD.MOV.U32 R29, RZ, RZ, 0x1 ;  /* 0x00000001ff1d7424 */ /* 0x000fe200078e00ff */
[----:B------:R-:W-:Y:S01]  /*2cdc0*/  CS2R R24, SRZ ;  /* 0x0000000000187805 */ /* 0x000fe2000001ff00 */
[----:B------:R-:W-:Y:S01]  /*2cdd0*/  IMAD.MOV.U32 R28, RZ, RZ, 0x1 ;  /* 0x00000001ff1c7424 */ /* 0x000fe200078e00ff */
[----:B------:R-:W-:Y:S01]  /*2cde0*/  ULDC.64 UR44, c[0x0][0x198] ;  /* 0x00006600002c7ab9 */ /* 0x000fe20000000a00 */
[----:B------:R-:W-:Y:S01]  /*2cdf0*/  ULOP3.LUT UR40, UR36, 0x2, URZ, 0xfc, !UPT ;  /* 0x0000000224287892 */ /* 0x000fe2000f8efc3f */
[----:B------:R-:W-:Y:S01]  /*2ce00*/  ULDC UR39, c[0x0][0xc] ;  /* 0x0000030000277ab9 */ /* 0x000fe20000000800 */
[----:B--2---:R-:W-:-:S06]  /*2ce10*/  ULEA UR4, UR5, UR4, 0x18 ;  /* 0x0000000405047291 */ /* 0x004fcc000f8ec03f */
[----:B------:R-:W-:Y:S01]  /*2ce20*/  IMAD.U32 R23, RZ, RZ, UR4 ;  /* 0x00000004ff177e24 */ /* 0x000fe2000f8e00ff */
[C---:B-1----:R-:W-:Y:S01]  /*2ce30*/  LOP3.LUT R3, R4.reuse, 0x7f, RZ, 0xc0, !PT ;  /* 0x0000007f04037812 */ /* 0x042fe200078ec0ff */
[----:B0-----:R-:W-:-:S04]  /*2ce40*/  IMAD.SHL.U32 R0, R4, 0x8, RZ ;  /* 0x0000000804007824 */ /* 0x001fc800078e00ff */
[----:B------:R-:W-:Y:S01]  /*2ce50*/  IMAD.SHL.U32 R37, R3, 0x8, RZ ;  /* 0x0000000803257824 */ /* 0x000fe200078e00ff */
[----:B------:R-:W-:Y:S02]  /*2ce60*/  LOP3.LUT R2, R0, 0x1f8, RZ, 0xc0, !PT ;  /* 0x000001f800027812 */ /* 0x000fe400078ec0ff */
[----:B------:R-:W-:Y:S02]  /*2ce70*/  SHF.R.U32.HI R3, RZ, 0x3, R3 ;  /* 0x00000003ff037819 */ /* 0x000fe40000011603 */
[----:B------:R-:W-:Y:S02]  /*2ce80*/  LOP3.LUT R2, R2, 0x38, R4, 0x78, !PT ;  /* 0x0000003802027812 */ /* 0x000fe400078e7804 */
[----:B------:R-:W-:Y:S02]  /*2ce90*/  LOP3.LUT R0, R0, 0x38, RZ, 0xc0, !PT ;  /* 0x0000003800007812 */ /* 0x000fe400078ec0ff */
[----:B------:R-:W-:Y:S01]  /*2cea0*/  LOP3.LUT R37, R2, 0x200, R37, 0xf8, !PT ;  /* 0x0000020002257812 */ /* 0x000fe200078ef825 */
[----:B------:R-:W-:Y:S01]  /*2ceb0*/  IMAD.SHL.U32 R2, R4, 0x10, RZ ;  /* 0x0000001004027824 */ /* 0x000fe200078e00ff */
[----:B------:R-:W-:-:S03]  /*2cec0*/  LOP3.LUT R4, R0, 0x80, RZ, 0xfc, !PT ;  /* 0x0000008000047812 */ /* 0x000fc600078efcff */
[----:B------:R-:W-:Y:S01]  /*2ced0*/  IMAD R26, R37, 0x2, R23 ;  /* 0x00000002251a7824 */ /* 0x000fe200078e0217 */
[----:B------:R-:W-:Y:S02]  /*2cee0*/  LOP3.LUT R3, R3, 0x70, R2, 0xf8, !PT ;  /* 0x0000007003037812 */ /* 0x000fe400078ef802 */
[C---:B------:R-:W-:Y:S02]  /*2cef0*/  LOP3.LUT R2, R0.reuse, 0x40, RZ, 0xfc, !PT ;  /* 0x0000004000027812 */ /* 0x040fe400078efcff */
[C---:B------:R-:W-:Y:S02]  /*2cf00*/  LOP3.LUT R3, R0.reuse, 0xc0, RZ, 0xfc, !PT ;  /* 0x000000c000037812 */ /* 0x040fe400078efcff */
[C---:B------:R-:W-:Y:S02]  /*2cf10*/  LOP3.LUT R2, R0.reuse, 0x100, RZ, 0xfc, !PT ;  /* 0x0000010000027812 */ /* 0x040fe400078efcff */
[C---:B------:R-:W-:Y:S02]  /*2cf20*/  LOP3.LUT R3, R0.reuse, 0x140, RZ, 0xfc, !PT ;  /* 0x0000014000037812 */ /* 0x040fe400078efcff */
[----:B------:R-:W-:-:S02]  /*2cf30*/  LOP3.LUT R2, R0, 0x180, RZ, 0xfc, !PT ;  /* 0x0000018000027812 */ /* 0x000fc400078efcff */
[----:B---3--:R-:W-:-:S07]  /*2cf40*/  LOP3.LUT R0, R0, 0x1c0, RZ, 0xfc, !PT ;  /* 0x000001c000007812 */ /* 0x008fce00078efcff */
.L_x_7040:
[----:B------:R-:W-:Y:S05]  /*2cf50*/  YIELD ;  /* 0x0000000000007946 */ /* 0x000fea0003800000 */
[----:B------:R-:W-:Y:S01]  /*2cf60*/  ULDC.64 UR4, c[0x0][0xb20] ;  /* 0x0002c80000047ab9 */ /* 0x000fe20000000a00 */
[----:B------:R-:W-:Y:S01]  /*2cf70*/  IMAD.MOV.U32 R34, RZ, RZ, RZ ;  /* 0x000000ffff227224 */ /* 0x000fe200078e00ff */
[----:B------:R-:W-:Y:S01]  /*2cf80*/  ISETP.NE.U32.AND P0, PT, RZ, UR4, PT ;  /* 0x00000004ff007c0c */ /* 0x000fe2000bf05070 */
[----:B------:R-:W0:Y:S01]  /*2cf90*/  LDC.64 R4, c[0x0][0xaf8] ;  /* 0x0002be00ff047b82 */ /* 0x000e220000000a00 */
[----:B------:R-:W-:Y:S01]  /*2cfa0*/  IMAD.MOV.U32 R8, RZ, RZ, RZ ;  /* 0x000000ffff087224 */ /* 0x000fe200078e00ff */
[----:B------:R-:W-:Y:S01]  /*2cfb0*/  ULDC.64 UR6, c[0x0][0xb08] ;  /* 0x0002c20000067ab9 */ /* 0x000fe20000000a00 */
[----:B------:R-:W-:Y:S01]  /*2cfc0*/  ISETP.NE.AND.EX P0, PT, RZ, UR5, PT, P0 ;  /* 0x00000005ff007c0c */ /* 0x000fe2000bf05300 */
[----:B------:R-:W-:-:S12]  /*2cfd0*/  ULDC.64 UR4, c[0x0][0xb10] ;  /* 0x0002c40000047ab9 */ /* 0x000fd80000000a00 */
[----:B-1----:R-:W1:Y:S02]  /*2cfe0*/  @P0 LDC.64 R2, c[0x0][0xb20] ;  /* 0x0002c800ff020b82 */ /* 0x002e640000000a00 */
[----:B-1----:R-:W-:-:S05]  /*2cff0*/  @P0 IMAD.WIDE R2, R19, 0x4, R2 ;  /* 0x0000000413020825 */ /* 0x002fca00078e0202 */
[----:B------:R1:W5:Y:S01]  /*2d000*/  @P0 LDG.E R34, desc[UR46][R2.64] ;  /* 0x0000002e02220981 */ /* 0x000362000c1e1900 */
[----:B------:R-:W-:Y:S01]  /*2d010*/  ISETP.NE.U32.AND P0, PT, RZ, UR4, PT ;  /* 0x00000004ff007c0c */ /* 0x000fe2000bf05070 */
[----:B0-----:R-:W-:Y:S01]  /*2d020*/  IMAD.WIDE R4, R19, 0x4, R4 ;  /* 0x0000000413047825 */ /* 0x001fe200078e0204 */
[----:B------:R-:W-:Y:S02]  /*2d030*/  ISETP.NE.U32.AND P1, PT, RZ, UR6, PT ;  /* 0x00000006ff007c0c */ /* 0x000fe4000bf25070 */
[----:B------:R-:W-:Y:S01]  /*2d040*/  ISETP.NE.AND.EX P2, PT, RZ, UR5, PT, P0 ;  /* 0x00000005ff007c0c */ /* 0x000fe2000bf45300 */
[----:B------:R-:W-:Y:S01]  /*2d050*/  ULDC.64 UR4, c[0x0][0xaf8] ;  /* 0x0002be0000047ab9 */ /* 0x000fe20000000a00 */
[----:B------:R-:W-:Y:S01]  /*2d060*/  ISETP.NE.AND.EX P1, PT, RZ, UR7, PT, P1 ;  /* 0x00000007ff007c0c */ /* 0x000fe2000bf25310 */
[----:B------:R-:W-:Y:S01]  /*2d070*/  IMAD.MOV.U32 R0, RZ, RZ, RZ ;  /* 0x000000ffff007224 */ /* 0x000fe200078e00ff */
[----:B------:R-:W-:Y:S01]  /*2d080*/  ISETP.NE.U32.AND P0, PT, RZ, UR4, PT ;  /* 0x00000004ff007c0c */ /* 0x000fe2000bf05070 */
[----:B-1----:R-:W0:Y:S03]  /*2d090*/  LDC.64 R2, c[0x0][0xb08] ;  /* 0x0002c200ff027b82 */ /* 0x002e260000000a00 */
[----:B------:R-:W-:-:S05]  /*2d0a0*/  ISETP.NE.AND.EX P0, PT, RZ, UR5, PT, P0 ;  /* 0x00000005ff007c0c */ /* 0x000fca000bf05300 */
[----:B--23--:R-:W1:Y:S08]  /*2d0b0*/  @P2 LDC.64 R6, c[0x0][0xb10] ;  /* 0x0002c400ff062b82 */ /* 0x00ce700000000a00 */
[----:B------:R-:W2:Y:S01]  /*2d0c0*/  @P0 LDG.E R8, desc[UR46][R4.64] ;  /* 0x0000002e04080981 */ /* 0x000ea2000c1e1900 */
[----:B------:R-:W-:Y:S01]  /*2d0d0*/  ULDC UR4, c[0x0][0x288] ;  /* 0x0000a20000047ab9 */ /* 0x000fe20000000800 */
[----:B0-----:R-:W-:-:S05]  /*2d0e0*/  IMAD.WIDE R2, R19, 0x4, R2 ;  /* 0x0000000413027825 */ /* 0x001fca00078e0202 */
[----:B------:R-:W5:Y:S01]  /*2d0f0*/  @P1 LDG.E R0, desc[UR46][R2.64] ;  /* 0x0000002e02001981 */ /* 0x000f62000c1e1900 */
[----:B-1----:R-:W-:-:S03]  /*2d100*/  @P2 IMAD.WIDE R6, R19, 0x4, R6 ;  /* 0x0000000413062825 */ /* 0x002fc600078e0206 */
[----:B--2---:R0:W-:Y:S02]  /*2d110*/  STL [R1+0x418], R8 ;  /* 0x0004180801007387 */ /* 0x0041e40000100800 */
[----:B0-----:R-:W-:Y:S01]  /*2d120*/  IMAD.U32 R8, RZ, RZ, UR4 ;  /* 0x00000004ff087e24 */ /* 0x001fe2000f8e00ff */
[----:B------:R-:W-:-:S05]  /*2d130*/  ULDC.64 UR4, c[0x0][0x418] ;  /* 0x0001060000047ab9 */ /* 0x000fca0000000a00 */
        /* <DEDUP_REMOVED lines=18> */
.L_x_6912:
        /* <DEDUP_REMOVED lines=8> */
.L_x_6913:
        /* <DEDUP_REMOVED lines=9> */
.L_x_6914:
[----:B--2---:R-:W2:Y:S01]  /*2d370*/  @P1 LDG.E R4, desc[UR46][R2.64] ;  /* 0x0000002e02041981 */ /* 0x004ea2000c1e1900 */
[----:B------:R-:W3:Y:S03]  /*2d380*/  LDC R5, c[0x0][0x448] ;  /* 0x00011200ff057b82 */ /* 0x000ee60000000800 */
[----:B------:R-:W2:Y:S01]  /*2d390*/  @P1 LDG.E R9, desc[UR46][R2.64+0x4] ;  /* 0x0000042e02091981 */ /* 0x000ea2000c1e1900 */
[----:B-----5:R-:W-:Y:S02]  /*2d3a0*/  IMAD.IADD R10, R10, 0x1, -R34 ;  /* 0x000000010a0a7824 */ /* 0x020fe400078e0a22 */
        /* <DEDUP_REMOVED lines=30> */
.L_x_6917:
[----:B------:R-:W-:-:S13]  /*2d590*/  ISETP.NE.AND P0, PT, R3, 0x1, PT ;  /* 0x000000010300780c */ /* 0x000fda0003f05270 */
[----:B------:R-:W0:Y:S02]  /*2d5a0*/  @P0 LDC.64 R4, c[0x0][0xae0] ;  /* 0x0002b800ff040b82 */ /* 0x000e240000000a00 */
[----:B0-----:R-:W-:-:S05]  /*2d5b0*/  @P0 IMAD.HI.U32 R4, R11, R4, RZ ;  /* 0x000000040b040227 */ /* 0x001fca00078e00ff */
[----:B------:R-:W-:-:S07]  /*2d5c0*/  @P0 SHF.R.U32.HI R11, RZ, R5, R4 ;  /* 0x00000005ff0b0219 */ /* 0x000fce0000011604 */
.L_x_6918:
[----:B------:R-:W-:Y:S05]  /*2d5d0*/  BSYNC B0 ;  /* 0x0000000000007941 */ /* 0x000fea0003800000 */
.L_x_6916:
[----:B------:R-:W-:-:S05]  /*2d5e0*/  IMAD R11, R11, R3, R3 ;  /* 0x000000030b0b7224 */ /* 0x000fca00078e0203 */
[----:B------:R-:W-:-:S07]  /*2d5f0*/  VIMNMX R2, R2, R11, PT ;  /* 0x0000000b02027248 */ /* 0x000fce0003fe0100 */
.L_x_6915:
        /* <DEDUP_REMOVED lines=20> */
.L_x_6921:
[----:B------:R-:W-:-:S13]  /*2d740*/  ISETP.NE.AND P0, PT, R3, 0x1, PT ;  /* 0x000000010300780c */ /* 0x000fda0003f05270 */
[----:B------:R-:W0:Y:S02]  /*2d750*/  @P0 LDC.64 R4, c[0x0][0xae0] ;  /* 0x0002b800ff040b82 */ /* 0x000e240000000a00 */
[----:B0-----:R-:W-:-:S05]  /*2d760*/  @P0 IMAD.HI.U32 R4, R12, R4, RZ ;  /* 0x000000040c040227 */ /* 0x001fca00078e00ff */
[----:B------:R-:W-:-:S07]  /*2d770*/  @P0 SHF.R.U32.HI R12, RZ, R5, R4 ;  /* 0x00000005ff0c0219 */ /* 0x000fce0000011604 */
.L_x_6922:
[----:B------:R-:W-:Y:S05]  /*2d780*/  BSYNC B0 ;  /* 0x0000000000007941 */ /* 0x000fea0003800000 */
.L_x_6920:
[----:B------:R-:W-:-:S05]  /*2d790*/  IMAD R3, R12, R3, RZ ;  /* 0x000000030c037224 */ /* 0x000fca00078e02ff */
[----:B------:R-:W-:-:S07]  /*2d7a0*/  VIMNMX R11, R11, R3, !PT ;  /* 0x000000030b0b7248 */ /* 0x000fce0007fe0100 */
.L_x_6919:
        /* <DEDUP_REMOVED lines=31> */
.L_x_7094:
[----:B-1----:R-:W-:Y:S02]  /*2d9a0*/  ISETP.NE.AND P0, PT, R14, RZ, PT ;  /* 0x000000ff0e00720c */ /* 0x002fe40003f05270 */
[----:B------:R-:W-:-:S11]  /*2d9b0*/  PLOP3.LUT P6, PT, PT, PT, PT, 0x8, 0x0 ;  /* 0x000000000000781c */ /* 0x000fd60003fce170 */
[----:B------:R-:W-:Y:S05]  /*2d9c0*/  @P0 BRA `(.L_x_6926) ;  /* 0x00000000000c0947 */ /* 0x000fea0003800000 */
[----:B------:R-:W-:-:S03]  /*2d9d0*/  UMOV UR4, 0xffffffff ;  /* 0xffffffff00047882 */ /* 0x000fc60000000000 */
[----:B------:R-:W-:Y:S05]  /*2d9e0*/  BRA.DIV UR4, `(.L_x_6927) ;  /* 0x0000008604287947 */ /* 0x000fea000b800000 */
[----:B------:R-:W-:-:S13]  /*2d9f0*/  ELECT P6, URZ, PT ;  /* 0x00000000003f782f */ /* 0x000fda00038c0000 */
.L_x_6926:
        /* <DEDUP_REMOVED lines=9> */
.L_x_7097:
[----:B------:R-:W-:Y:S05]  /*2da90*/  BSYNC B1 ;  /* 0x0000000000017941 */ /* 0x000fea0003800000 */
.L_x_6928:
[----:B------:R-:W-:Y:S04]  /*2daa0*/  BSSY B1, `(.L_x_6930) ;  /* 0x00000b7000017945 */ /* 0x000fe80003800000 */
[----:B------:R-:W-:Y:S05]  /*2dab0*/  @!P6 BRA `(.L_x_6931) ;  /* 0x0000000800d4e947 */ /* 0x000fea0003800000 */
[----:B------:R-:W1:Y:S01]  /*2dac0*/  S2R R7, SR_TID.X ;  /* 0x0000000000077919 */ /* 0x000e620000002100 */
[----:B0-----:R-:W-:Y:S01]  /*2dad0*/  IMAD R3, R24, 0x8, R23 ;  /* 0x0000000818037824 */ /* 0x001fe200078e0217 */
[----:B------:R-:W-:Y:S01]  /*2dae0*/  BSSY B2, `(.L_x_6932) ;  /* 0x0000006000027945 */ /* 0x000fe20003800000 */
[----:B-1----:R-:W-:Y:S02]  /*2daf0*/  LOP3.LUT R10, R7, 0x7f, RZ, 0xc0, !PT ;  /* 0x0000007f070a7812 */ /* 0x002fe400078ec0ff */
[----:B------:R-:W-:Y:S02]  /*2db00*/  SHF.L.U32 R7, R29, 0x1f, RZ ;  /* 0x0000001f1d077819 */ /* 0x000fe400000006ff */
[----:B------:R-:W-:Y:S02]  /*2db10*/  ISETP.NE.AND P1, PT, R10, RZ, PT ;  /* 0x000000ff0a00720c */ /* 0x000fe40003f25270 */
[----:B------:R-:W0:Y:S02]  /*2db20*/  SYNCS.PHASECHK.TRANS64.TRYWAIT P0, [R3+URZ+0x388a0], R7 ;  /* 0x0388a007030075a7 */ /* 0x000e24000800017f */
[----:B0-----:R-:W-:Y:S09]  /*2db30*/  @!P0 BRA `(.L_x_6933) ;  /* 0x0000008400088947 */ /* 0x001ff20003800000 */
.L_x_7098:
[----:B------:R-:W-:Y:S05]  /*2db40*/  BSYNC B2 ;  /* 0x0000000000027941 */ /* 0x000fea0003800000 */
.L_x_6932:
[----:B------:R-:W-:Y:S04]  /*2db50*/  BSSY B2, `(.L_x_6934) ;  /* 0x0000009000027945 */ /* 0x000fe80003800000 */
[----:B------:R-:W-:Y:S05]  /*2db60*/  @P1 BRA `(.L_x_6935) ;  /* 0x00000000001c1947 */ /* 0x000fea0003800000 */
[----:B------:R-:W1:Y:S02]  /*2db70*/  S2R R10, SR_TID.X ;  /* 0x00000000000a7919 */ /* 0x000e640000002100 */
[----:B-1----:R-:W-:Y:S01]  /*2db80*/  LOP3.LUT R11, R10, 0x1f, RZ, 0xc0, !PT ;  /* 0x0000001f0a0b7812 */ /* 0x002fe200078ec0ff */
[----:B------:R-:W-:-:S03]  /*2db90*/  IMAD.MOV.U32 R10, RZ, RZ, 0x2000 ;  /* 0x00002000ff0a7424 */ /* 0x000fc600078e00ff */
[----:B------:R-:W-:Y:S01]  /*2dba0*/  ISETP.NE.AND P0, PT, R11, RZ, PT ;  /* 0x000000ff0b00720c */ /* 0x000fe20003f05270 */
[----:B------:R1:W-:-:S12]  /*2dbb0*/  SYNCS.ARRIVE.TRANS64 RZ, [R3+URZ+0x38890], R10 ;  /* 0x0388900a03ff79a7 */ /* 0x0003d8000800003f */
[----:B-1----:R-:W-:Y:S05]  /*2dbc0*/  @!P0 BRA `(.L_x_6935) ;  /* 0x0000000000048947 */ /* 0x002fea0003800000 */
[----:B------:R-:W-:Y:S01]  /*2dbd0*/  BPT.TRAP 0x1 ;  /* 0x000000040000795c */ /* 0x000fe20000300000 */
.L_x_6935:
[----:B------:R-:W-:Y:S05]  /*2dbe0*/  BSYNC B2 ;  /* 0x0000000000027941 */ /* 0x000fea0003800000 */
.L_x_6934:
        /* <DEDUP_REMOVED lines=12> */
.L_x_6936:
        /* <DEDUP_REMOVED lines=13> */
.L_x_7099:
[----:B------:R-:W-:Y:S05]  /*2dd80*/  BSYNC B2 ;  /* 0x0000000000027941 */ /* 0x000fea0003800000 */
.L_x_6937:
        /* <DEDUP_REMOVED lines=11> */
.L_x_6940:
[----:B------:R-:W-:Y:S05]  /*2de40*/  BSYNC B2 ;  /* 0x0000000000027941 */ /* 0x000fea0003800000 */
.L_x_6939:
        /* <DEDUP_REMOVED lines=9> */
.L_x_6941:
        /* <DEDUP_REMOVED lines=15> */
.L_x_6942:
        /* <DEDUP_REMOVED lines=15> */
.L_x_6943:
        /* <DEDUP_REMOVED lines=15> */
.L_x_6944:
        /* <DEDUP_REMOVED lines=15> */
.L_x_6945:
        /* <DEDUP_REMOVED lines=15> */
.L_x_6946:
        /* <DEDUP_REMOVED lines=15> */
.L_x_6947:
        /* <DEDUP_REMOVED lines=15> */
.L_x_6948:
        /* <DEDUP_REMOVED lines=10> */
.L_x_6931:
[----:B------:R-:W-:Y:S05]  /*2e610*/  BSYNC B1 ;  /* 0x0000000000017941 */ /* 0x000fea0003800000 */
.L_x_6930:
        /* <DEDUP_REMOVED lines=9> */
.L_x_6968:
[----:B------:R-:W-:Y:S05]  /*2e6b0*/  YIELD ;  /* 0x0000000000007946 */ /* 0x000fea0003800000 */
[----:B------:R-:W-:Y:S04]  /*2e6c0*/  BSSY B1, `(.L_x_6949) ;  /* 0x00000b6000017945 */ /* 0x000fe80003800000 */
[----:B------:R-:W-:Y:S05]  /*2e6d0*/  @!P6 BRA `(.L_x_6950) ;  /* 0x0000000800d0e947 */ /* 0x000fea0003800000 */
[----:B------:R-:W0:Y:S01]  /*2e6e0*/  S2R R2, SR_TID.X ;  /* 0x0000000000027919 */ /* 0x000e220000002100 */
[----:B------:R-:W-:Y:S01]  /*2e6f0*/  IMAD R10, R24, 0x8, R23 ;  /* 0x00000008180a7824 */ /* 0x000fe200078e0217 */
[----:B------:R-:W-:Y:S01]  /*2e700*/  BSSY B2, `(.L_x_6951) ;  /* 0x0000006000027945 */ /* 0x000fe20003800000 */
[----:B0-----:R-:W-:Y:S02]  /*2e710*/  LOP3.LUT R3, R2, 0x7f, RZ, 0xc0, !PT ;  /* 0x0000007f02037812 */ /* 0x001fe400078ec0ff */
[----:B------:R-:W-:Y:S02]  /*2e720*/  SHF.L.U32 R2, R29, 0x1f, RZ ;  /* 0x0000001f1d027819 */ /* 0x000fe400000006ff */
[----:B------:R-:W-:Y:S02]  /*2e730*/  ISETP.NE.AND P2, PT, R3, RZ, PT ;  /* 0x000000ff0300720c */ /* 0x000fe40003f45270 */
[----:B------:R-:W0:Y:S02]  /*2e740*/  SYNCS.PHASECHK.TRANS64.TRYWAIT P1, [R10+URZ+0x388a0], R2 ;  /* 0x0388a0020a0075a7 */ /* 0x000e24000802017f */
[----:B0-----:R-:W-:Y:S09]  /*2e750*/  @!P1 BRA `(.L_x_6952) ;  /* 0x0000007800289947 */ /* 0x001ff20003800000 */
.L_x_7100:
[----:B------:R-:W-:Y:S05]  /*2e760*/  BSYNC B2 ;  /* 0x0000000000027941 */ /* 0x000fea0003800000 */
.L_x_6951:
        /* <DEDUP_REMOVED lines=9> */
.L_x_6954:
[----:B------:R-:W-:Y:S05]  /*2e800*/  BSYNC B2 ;  /* 0x0000000000027941 */ /* 0x000fea0003800000 */
.L_x_6953:
        /* <DEDUP_REMOVED lines=10> */
[----:B------:R-:W-:-:S10]  /*2e8b0*/  UMOV UR7, 0x12f00000 ;  /* 0x12f0000000077882 */ /* 0x000fd40000000000 */
.L_x_6955:
        /* <DEDUP_REMOVED lines=13> */
.L_x_7101:
[----:B------:R-:W-:Y:S05]  /*2e990*/  BSYNC B2 ;  /* 0x0000000000027941 */ /* 0x000fea0003800000 */
.L_x_6956:
[----:B------:R-:W-:Y:S01]  /*2e9a0*/  BSSY B2, `(.L_x_6958) ;  /* 0x000000b000027945 */ /* 0x000fe20003800000 */
[----:B01----:R-:W-:Y:S02]  /*2e9b0*/  IMAD.MOV.U32 R2, RZ, RZ, 0x0 ;  /* 0x00000000ff027424 */ /* 0x003fe400078e00ff */
[----:B------:R-:W-:Y:S01]  /*2e9c0*/  IMAD.MOV.U32 R3, RZ, RZ, 0x12f00000 ;  /* 0x12f00000ff037424 */ /* 0x000fe200078e00ff */
[----:B------:R-:W-:Y:S06]  /*2e9d0*/  @P2 BRA `(.L_x_6959) ;  /* 0x00000000001c2947 */ /* 0x000fec0003800000 */
[----:B------:R-:W0:Y:S02]  /*2e9e0*/  S2R R13, SR_TID.X ;  /* 0x00000000000d7919 */ /* 0x000e240000002100 */
[----:B0-----:R-:W-:Y:S01]  /*2e9f0*/  LOP3.LUT R14, R13, 0x1f, RZ, 0xc0, !PT ;  /* 0x0000001f0d0e7812 */ /* 0x001fe200078ec0ff */
[----:B------:R-:W-:-:S03]  /*2ea00*/  IMAD.MOV.U32 R13, RZ, RZ, 0x10000 ;  /* 0x00010000ff0d7424 */ /* 0x000fc600078e00ff */
[----:B------:R-:W-:Y:S01]  /*2ea10*/  ISETP.NE.AND P1, PT, R14, RZ, PT ;  /* 0x000000ff0e00720c */ /* 0x000fe20003f25270 */
[----:B------:R0:W-:-:S12]  /*2ea20*/  SYNCS.ARRIVE.TRANS64 RZ, [R10+URZ+0x388b0], R13 ;  /* 0x0388b00d0aff79a7 */ /* 0x0001d8000800003f */
[----:B0-----:R-:W-:Y:S05]  /*2ea30*/  @!P1 BRA `(.L_x_6959) ;  /* 0x0000000000049947 */ /* 0x001fea0003800000 */
[----:B------:R-:W-:Y:S01]  /*2ea40*/  BPT.TRAP 0x1 ;  /* 0x000000040000795c */ /* 0x000fe20000300000 */
.L_x_6959:
[----:B------:R-:W-:Y:S05]  /*2ea50*/  BSYNC B2 ;  /* 0x0000000000027941 */ /* 0x000fea0003800000 */
.L_x_6958:
        /* <DEDUP_REMOVED lines=9> */
.L_x_6960:
        /* <DEDUP_REMOVED lines=15> */
.L_x_6961:
        /* <DEDUP_REMOVED lines=15> */
.L_x_6962:
        /* <DEDUP_REMOVED lines=15> */
.L_x_6963:
        /* <DEDUP_REMOVED lines=15> */
.L_x_6964:
        /* <DEDUP_REMOVED lines=15> */
.L_x_6965:
        /* <DEDUP_REMOVED lines=15> */
.L_x_6966:
        /* <DEDUP_REMOVED lines=15> */
.L_x_6967:
        /* <DEDUP_REMOVED lines=10> */
.L_x_6950:
[----:B------:R-:W-:Y:S05]  /*2f220*/  BSYNC B1 ;  /* 0x0000000000017941 */ /* 0x000fea0003800000 */
.L_x_6949:
        /* <DEDUP_REMOVED lines=8> */
.L_x_6924:
[----:B------:R-:W-:Y:S05]  /*2f2b0*/  BSYNC B0 ;  /* 0x0000000000007941 */ /* 0x000fea0003800000 */
.L_x_6923:
[----:B------:R-:W1:Y:S01]  /*2f2c0*/  LDC R0, c[0x0][0x448] ;  /* 0x00011200ff007b82 */ /* 0x000e620000000800 */
[----:B0-----:R-:W-:Y:S01]  /*2f2d0*/  VIADD R3, R33, 0x3f ;  /* 0x0000003f21037836 */ /* 0x001fe20000000000 */
[----:B------:R-:W-:Y:S06]  /*2f2e0*/  @!P0 WARPSYNC.ALL ;  /* 0x0000000000008948 */ /* 0x000fec0003800000 */
[----:B------:R-:W-:Y:S01]  /*2f2f0*/  @!P0 BAR.SYNC.DEFER_BLOCKING 0xc, 0x180 ;  /* 0x0306000000008b1d */ /* 0x000fe20000010000 */
[----:B-1----:R-:W-:-:S13]  /*2f300*/  ISETP.NE.AND P1, PT, R0, 0x1, PT ;  /* 0x000000010000780c */ /* 0x002fda0003f25270 */
        /* <DEDUP_REMOVED lines=20> */
.L_x_6971:
[----:B------:R-:W-:-:S13]  /*2f450*/  ISETP.NE.AND P0, PT, R3, 0x1, PT ;  /* 0x000000010300780c */ /* 0x000fda0003f05270 */
[----:B------:R-:W0:Y:S02]  /*2f460*/  @P0 LDC.64 R4, c[0x0][0xae0] ;  /* 0x0002b800ff040b82 */ /* 0x000e240000000a00 */
[----:B0-----:R-:W-:-:S05]  /*2f470*/  @P0 IMAD.HI.U32 R4, R0, R4, RZ ;  /* 0x0000000400040227 */ /* 0x001fca00078e00ff */
[----:B------:R-:W-:-:S07]  /*2f480*/  @P0 SHF.R.U32.HI R0, RZ, R5, R4 ;  /* 0x00000005ff000219 */ /* 0x000fce0000011604 */
.L_x_6972:
[----:B------:R-:W-:Y:S05]  /*2f490*/  BSYNC B0 ;  /* 0x0000000000007941 */ /* 0x000fea0003800000 */
.L_x_6970:
[----:B------:R-:W-:-:S05]  /*2f4a0*/  IMAD R5, R0, R3, R3 ;  /* 0x0000000300057224 */ /* 0x000fca00078e0203 */
[----:B------:R-:W-:-:S07]  /*2f4b0*/  VIMNMX R2, R2, R5, PT ;  /* 0x0000000502027248 */ /* 0x000fce0003fe0100 */
.L_x_6969:
[----:B------:R-:W-:Y:S01]  /*2f4c0*/  VIADD R2, R2, 0x3f ;  /* 0x0000003f02027836 */ /* 0x000fe20000000000 */
[----:B------:R-:W0:Y:S01]  /*2f4d0*/  @P1 LDC R7, c[0x0][0x450] ;  /* 0x00011400ff071b82 */ /* 0x000e220000000800 */
[----:B------:R-:W-:-:S03]  /*2f4e0*/  ULDC UR4, c[0x0][0xad4] ;  /* 0x0002b50000047ab9 */ /* 0x000fc60000000800 */
[----:B------:R-:W-:-:S04]  /*2f4f0*/  SHF.R.S32.HI R5, RZ, 0x1f, R2 ;  /* 0x0000001fff057819 */ /* 0x000fc80000011402 */
[----:B------:R-:W-:-:S04]  /*2f500*/  LEA.HI R5, R5, R2, RZ, 0x6 ;  /* 0x0000000205057211 */ /* 0x000fc800078f30ff */
[----:B------:R-:W-:Y:S01]  /*2f510*/  SHF.R.S32.HI R0, RZ, 0x6, R5 ;  /* 0x00000006ff007819 */ /* 0x000fe20000011405 */
[----:B------:R-:W-:-:S03]  /*2f520*/  IMAD.MOV.U32 R5, RZ, RZ, R33 ;  /* 0x000000ffff057224 */ /* 0x000fc600078e0021 */
[----:B------:R-:W-:Y:S02]  /*2f530*/  VIMNMX R30, R9, R0, PT ;  /* 0x00000000091e7248 */ /* 0x000fe40003fe0100 */
[----:B------:R-:W1:Y:S03]  /*2f540*/  @P1 LDC R0, c[0x0][0x44c] ;  /* 0x00011300ff001b82 */ /* 0x000e660000000800 */
[----:B------:R2:W-:Y:S01]  /*2f550*/  STL [R1+0x444], R30 ;  /* 0x0004441e01007387 */ /* 0x0005e20000100800 */
[----:B-1----:R-:W-:-:S05]  /*2f560*/  @P1 IMAD.HI.U32 R0, R33, R0, RZ ;  /* 0x0000000021001227 */ /* 0x002fca00078e00ff */
        /* <DEDUP_REMOVED lines=14> */
.L_x_6975:
[----:B------:R-:W-:-:S13]  /*2f650*/  ISETP.NE.AND P0, PT, R3, 0x1, PT ;  /* 0x000000010300780c */ /* 0x000fda0003f05270 */
[----:B------:R-:W0:Y:S02]  /*2f660*/  @P0 LDC.64 R4, c[0x0][0xae0] ;  /* 0x0002b800ff040b82 */ /* 0x000e240000000a00 */
[----:B0-----:R-:W-:-:S05]  /*2f670*/  @P0 IMAD.HI.U32 R4, R2, R4, RZ ;  /* 0x0000000402040227 */ /* 0x001fca00078e00ff */
[----:B------:R-:W-:-:S07]  /*2f680*/  @P0 SHF.R.U32.HI R2, RZ, R5, R4 ;  /* 0x00000005ff020219 */ /* 0x000fce0000011604 */
.L_x_6976:
[----:B------:R-:W-:Y:S05]  /*2f690*/  BSYNC B0 ;  /* 0x0000000000007941 */ /* 0x000fea0003800000 */
.L_x_6974:
[----:B------:R-:W-:-:S05]  /*2f6a0*/  IMAD R3, R2, R3, RZ ;  /* 0x0000000302037224 */ /* 0x000fca00078e02ff */
[----:B------:R-:W-:-:S07]  /*2f6b0*/  VIMNMX R0, R0, R3, !PT ;  /* 0x0000000300007248 */ /* 0x000fce0007fe0100 */
.L_x_6973:
        /* <DEDUP_REMOVED lines=24> */
.L_x_6978:
        /* <DEDUP_REMOVED lines=20> */
.L_x_6981:
[----:B------:R-:W-:Y:S05]  /*2f980*/  BSYNC B6 ;  /* 0x0000000000067941 */ /* 0x000fea0003800000 */
.L_x_6980:
        /* <DEDUP_REMOVED lines=20> */
.L_x_6984:
        /* <DEDUP_REMOVED lines=15> */
.L_x_6983:
[----:B------:R-:W-:Y:S05]  /*2fbc0*/  BSYNC B6 ;  /* 0x0000000000067941 */ /* 0x000fea0003800000 */
.L_x_6982:
[----:B------:R-:W-:Y:S01]  /*2fbd0*/  ULDC.64 UR4, c[0x0][0xaf0] ;  /* 0x0002bc0000047ab9 */ /* 0x000fe20000000a00 */
[----:B------:R-:W-:Y:S01]  /*2fbe0*/  IMAD.MOV.U32 R31, RZ, RZ, R19 ;  /* 0x000000ffff1f7224 */ /* 0x000fe200078e0013 */
[----:B------:R-:W-:Y:S01]  /*2fbf0*/  ISETP.NE.U32.AND P0, PT, RZ, UR4, PT ;  /* 0x00000004ff007c0c */ /* 0x000fe2000bf05070 */
[----:B------:R-:W0:Y:S01]  /*2fc00*/  S2R R17, SR_TID.X ;  /* 0x0000000000117919 */ /* 0x000e220000002100 */
[----:B------:R-:W1:Y:S01]  /*2fc10*/  LDC R11, c[0x0][0x430] ;  /* 0x00010c00ff0b7b82 */ /* 0x000e620000000800 */
[----:B------:R-:W2:Y:S01]  /*2fc20*/  S2R R20, SR_TID.X ;  /* 0x0000000000147919 */ /* 0x000ea20000002100 */
[----:B------:R-:W-:Y:S01]  /*2fc30*/  ISETP.NE.AND.EX P0, PT, RZ, UR5, PT, P0 ;  /* 0x00000005ff007c0c */ /* 0x000fe2000bf05300 */
[----:B------:R-:W-:-:S12]  /*2fc40*/  ULDC UR4, c[0x0][0x320] ;  /* 0x0000c80000047ab9 */ /* 0x000fd80000000800 */
[----:B------:R-:W3:Y:S01]  /*2fc50*/  @P0 LDC.64 R2, c[0x0][0xaf0] ;  /* 0x0002bc00ff020b82 */ /* 0x000ee20000000a00 */
[----:B0-----:R-:W-:Y:S01]  /*2fc60*/  LOP3.LUT R17, R17, 0x7f, RZ, 0xc0, !PT ;  /* 0x0000007f11117812 */ /* 0x001fe200078ec0ff */
[----:B---3--:R-:W-:-:S05]  /*2fc70*/  @P0 IMAD.WIDE R2, R19, 0x4, R2 ;  /* 0x0000000413020825 */ /* 0x008fca00078e0202 */
[----:B------:R0:W3:Y:S01]  /*2fc80*/  @P0 LDG.E R31, desc[UR46][R2.64] ;  /* 0x0000002e021f0981 */ /* 0x0000e2000c1e1900 */
[----:B------:R-:W-:Y:S01]  /*2fc90*/  SHF.R.U32.HI R21, RZ, 0x3, R17 ;  /* 0x00000003ff157819 */ /* 0x000fe20000011611 */
[----:B--2---:R-:W-:Y:S01]  /*2fca0*/  IMAD.SHL.U32 R17, R20, 0x10, RZ ;  /* 0x0000001014117824 */ /* 0x004fe200078e00ff */
[----:B-1----:R-:W-:Y:S02]  /*2fcb0*/  ISETP.NE.AND P1, PT, R11, 0x1, PT ;  /* 0x000000010b00780c */ /* 0x002fe40003f25270 */
[----:B------:R-:W-:Y:S02]  /*2fcc0*/  LEA R0, R30, 0xffffffc0, 0x6 ;  /* 0xffffffc01e007811 */ /* 0x000fe400078e30ff */
[----:B------:R-:W-:Y:S02]  /*2fcd0*/  LOP3.LUT R17, R21, 0x70, R17, 0xf8, !PT ;  /* 0x0000007015117812 */ /* 0x000fe400078ef811 */
[----:B------:R-:W1:Y:S01]  /*2fce0*/  S2R R21, SR_TID.X ;  /* 0x0000000000157919 */ /* 0x000e620000002100 */
[----:B------:R-:W-:-:S02]  /*2fcf0*/  LOP3.LUT R22, R22, 0xffffffbf, RZ, 0xc0, !PT ;  /* 0xffffffbf16167812 */ /* 0x000fc400078ec0ff */
[----:B------:R-:W-:-:S04]  /*2fd00*/  IMAD.IADD R4, R17, 0x1, R0 ;  /* 0x0000000111047824 */ /* 0x000fc800078e0200 */
[----:B0-----:R-:W0:Y:S01]  /*2fd10*/  @P1 LDC R3, c[0x0][0x434] ;  /* 0x00010d00ff031b82 */ /* 0x001e220000000800 */
[C---:B------:R-:W-:Y:S01]  /*2fd20*/  ISETP.GE.AND P0, PT, R4.reuse, R27, PT ;  /* 0x0000001b0400720c */ /* 0x040fe20003f06270 */
[----:B------:R-:W-:-:S03]  /*2fd30*/  IMAD.IADD R9, R4, 0x1, R34 ;  /* 0x0000000104097824 */ /* 0x000fc600078e0222 */
[----:B------:R-:W-:Y:S01]  /*2fd40*/  ISETP.GT.U32.OR P0, PT, R17, 0x3f, P0 ;  /* 0x0000003f1100780c */ /* 0x000fe20000704470 */
[----:B------:R-:W-:Y:S02]  /*2fd50*/  IMAD.MOV.U32 R8, RZ, RZ, R9 ;  /* 0x000000ffff087224 */ /* 0x000fe400078e0009 */
[----:B------:R-:W2:Y:S01]  /*2fd60*/  @P1 LDC R2, c[0x0][0x438] ;  /* 0x00010e00ff021b82 */ /* 0x000ea20000000800 */
[----:B0-----:R-:W-:-:S04]  /*2fd70*/  @P1 IMAD.HI.U32 R3, R9, R3, RZ ;  /* 0x0000000309031227 */ /* 0x001fc800078e00ff */
[----:B-1----:R-:W-:Y:S01]  /*2fd80*/  IMAD.SHL.U32 R21, R21, 0x8, RZ ;  /* 0x0000000815157824 */ /* 0x002fe200078e00ff */
[----:B--2---:R-:W-:-:S04]  /*2fd90*/  @P1 SHF.R.U32.HI R8, RZ, R2, R3 ;  /* 0x00000002ff081219 */ /* 0x004fc80000011603 */
[----:B------:R-:W-:Y:S01]  /*2fda0*/  LOP3.LUT R21, R21, 0x38, RZ, 0xc0, !PT ;  /* 0x0000003815157812 */ /* 0x000fe200078ec0ff */
[----:B------:R-:W0:Y:S03]  /*2fdb0*/  @!P0 LDC.64 R2, c[0x0][0x428] ;  /* 0x00010a00ff028b82 */ /* 0x000e260000000a00 */
[----:B------:R-:W-:Y:S02]  /*2fdc0*/  LOP3.LUT R30, R21, 0x40, RZ, 0xfc, !PT ;  /* 0x00000040151e7812 */ /* 0x000fe400078efcff */
[----:B------:R-:W1:Y:S02]  /*2fdd0*/  S2R R21, SR_TID.X ;  /* 0x0000000000157919 */ /* 0x000e640000002100 */
[----:B------:R-:W-:Y:S02]  /*2fde0*/  ISETP.GE.AND P2, PT, R30, UR4, PT ;  /* 0x000000041e007c0c */ /* 0x000fe4000bf46270 */
[----:B------:R-:W2:Y:S02]  /*2fdf0*/  S2R R30, SR_TID.X ;  /* 0x00000000001e7919 */ /* 0x000ea40000002100 */
[----:B------:R-:W-:-:S05]  /*2fe00*/  SEL R10, RZ, 0xffffffff, P2 ;  /* 0xffffffffff0a7807 */ /* 0x000fca0001000000 */
[----:B------:R-:W-:-:S04]  /*2fe10*/  IMAD.SHL.U32 R10, R10, 0x2, RZ ;  /* 0x000000020a0a7824 */ /* 0x000fc800078e00ff */
[----:B------:R-:W-:-:S04]  /*2fe20*/  @P2 LOP3.LUT R22, R22, 0x40, RZ, 0xfc, !PT ;  /* 0x0000004016162812 */ /* 0x000fc800078efcff */
[----:B------:R-:W-:Y:S01]  /*2fe30*/  LOP3.LUT R22, R22, 0xffffff7f, RZ, 0xc0, !PT ;  /* 0xffffff7f16167812 */ /* 0x000fe200078ec0ff */
[----:B-1----:R-:W-:Y:S02]  /*2fe40*/  IMAD.SHL.U32 R12, R21, 0x8, RZ ;  /* 0x00000008150c7824 */ /* 0x002fe400078e00ff */
[----:B--2---:R-:W-:-:S03]  /*2fe50*/  IMAD.SHL.U32 R30, R30, 0x8, RZ ;  /* 0x000000081e1e7824 */ /* 0x004fc600078e00ff */
[----:B------:R-:W-:-:S04]  /*2fe60*/  LOP3.LUT R12, R12, 0x38, RZ, 0xc0, !PT ;  /* 0x000000380c0c7812 */ /* 0x000fc800078ec0ff */
[----:B------:R-:W-:Y:S02]  /*2fe70*/  ISETP.GE.AND P1, PT, R12, UR4, PT ;  /* 0x000000040c007c0c */ /* 0x000fe4000bf26270 */
[----:B------:R-:W-:Y:S02]  /*2fe80*/  LOP3.LUT R30, R30, 0x38, RZ, 0xc0, !PT ;  /* 0x000000381e1e7812 */ /* 0x000fe400078ec0ff */
[----:B------:R-:W-:Y:S02]  /*2fe90*/  SEL R4, RZ, 0x1, P1 ;  /* 0x00000001ff047807 */ /* 0x000fe40000800000 */
[C---:B------:R-:W-:Y:S02]  /*2fea0*/  LOP3.LUT R32, R30.reuse, 0x80, RZ, 0xfc, !PT ;  /* 0x000000801e207812 */ /* 0x040fe400078efcff */
[----:B------:R-:W-:Y:S02]  /*2feb0*/  LOP3.LUT R30, R30, 0xc0, RZ, 0xfc, !PT ;  /* 0x000000c01e1e7812 */ /* 0x000fe400078efcff */
[----:B------:R-:W-:-:S02]  /*2fec0*/  LOP3.LUT R10, R10, 0x2, R4, 0xe2, !PT ;  /* 0x000000020a0a7812 */ /* 0x000fc400078ee204 */
[----:B------:R-:W-:Y:S01]  /*2fed0*/  ISETP.GE.AND P2, PT, R32, UR4, PT ;  /* 0x0000000420007c0c */ /* 0x000fe2000bf46270 */
[----:B------:R-:W1:Y:S01]  /*2fee0*/  @!P0 LDC.64 R4, c[0x0][0x418] ;  /* 0x00010600ff048b82 */ /* 0x000e620000000a00 */
[----:B------:R-:W-:Y:S02]  /*2fef0*/  @P1 LOP3.LUT R22, R22, 0x80, RZ, 0xfc, !PT ;  /* 0x0000008016161812 */ /* 0x000fe400078efcff */
[----:B------:R-:W-:Y:S01]  /*2ff00*/  ISETP.GE.AND P1, PT, R30, UR4, PT ;  /* 0x000000041e007c0c */ /* 0x000fe2000bf26270 */
[C---:B------:R-:W-:Y:S01]  /*2ff10*/  IMAD.SHL.U32 R30, R21.reuse, 0x8, RZ ;  /* 0x00000008151e7824 */ /* 0x040fe200078e00ff */
[----:B------:R-:W-:Y:S01]  /*2ff20*/  SEL R6, RZ, 0x4, P2 ;  /* 0x00000004ff067807 */ /* 0x000fe20001000000 */
[----:B------:R-:W-:Y:S01]  /*2ff30*/  IMAD.SHL.U32 R21, R21, 0x8, RZ ;  /* 0x0000000815157824 */ /* 0x000fe200078e00ff */
[----:B------:R-:W-:Y:S02]  /*2ff40*/  SEL R7, RZ, 0x8, P1 ;  /* 0x00000008ff077807 */ /* 0x000fe40000800000 */
[----:B------:R-:W-:-:S02]  /*2ff50*/  LOP3.LUT R22, R22, 0xffffffdf, RZ, 0xc0, !PT ;  /* 0xffffffdf16167812 */ /* 0x000fc400078ec0ff */
[----:B------:R-:W-:Y:S01]  /*2ff60*/  LOP3.LUT R10, R7, R10, R6, 0xfe, !PT ;  /* 0x0000000a070a7212 */ /* 0x000fe200078efe06 */
[--C-:B------:R-:W-:Y:S01]  /*2ff70*/  @!P0 IMAD.MOV.U32 R6, RZ, RZ, R8.reuse ;  /* 0x000000ffff068224 */ /* 0x100fe200078e0008 */
[----:B------:R-:W-:Y:S02]  /*2ff80*/  @!P0 SHF.R.S32.HI R7, RZ, 0x1f, R8 ;  /* 0x0000001fff078819 */ /* 0x000fe40000011408 */
[----:B------:R-:W-:Y:S02]  /*2ff90*/  @P2 LOP3.LUT R22, R22, 0x20, RZ, 0xfc, !PT ;  /* 0x0000002016162812 */ /* 0x000fe400078efcff */
[----:B------:R-:W-:Y:S02]  /*2ffa0*/  LOP3.LUT R30, R30, 0x38, RZ, 0xc0, !PT ;  /* 0x000000381e1e7812 */ /* 0x000fe400078ec0ff */
[----:B------:R-:W-:Y:S02]  /*2ffb0*/  LOP3.LUT R22, R22, 0xffffffef, RZ, 0xc0, !PT ;  /* 0xffffffef16167812 */ /* 0x000fe400078ec0ff */
[----:B------:R-:W-:-:S02]  /*2ffc0*/  LOP3.LUT R13, R30, 0x180, RZ, 0xfc, !PT ;  /* 0x000001801e0d7812 */ /* 0x000fc400078efcff */
[----:B------:R-:W-:Y:S02]  /*2ffd0*/  @P1 LOP3.LUT R22, R22, 0x10, RZ, 0xfc, !PT ;  /* 0x0000001016161812 */ /* 0x000fe400078efcff */
[----:B------:R-:W-:Y:S02]  /*2ffe0*/  LOP3.LUT R21, R21, 0x38, RZ, 0xc0, !PT ;  /* 0x0000003815157812 */ /* 0x000fe400078ec0ff */
[----:B---3--:R-:W-:Y:S01]  /*2fff0*/  SHF.R.S32.HI R36, RZ, 0x1f, R31 ;  /* 0x0000001fff247819 */ /* 0x008fe2000001141f */
[----:B0-----:R-:W-:-:S04]  /*30000*/  @!P0 IMAD.WIDE.U32 R6, R31, R2, R6 ;  /* 0x000000021f068225 */ /* 0x001fc800078e0006 */
[----:B------:R-:W-:Y:S01]  /*30010*/  @!P0 IMAD R2, R36, R2, RZ ;  /* 0x0000000224028224 */ /* 0x000fe200078e02ff */
[----:B-1----:R-:W-:-:S03]  /*30020*/  @!P0 LEA R4, P1, R6, R4, 0x2 ;  /* 0x0000000406048211 */ /* 0x002fc600078210ff */
[----:B------:R-:W-:Y:S02]  /*30030*/  @!P0 IMAD R3, R31, R3, R2 ;  /* 0x000000031f038224 */ /* 0x000fe400078e0202 */
[----:B------:R-:W-:Y:S02]  /*30040*/  IMAD.MOV.U32 R2, RZ, RZ, RZ ;  /* 0x000000ffff027224 */ /* 0x000fe400078e00ff */
[----:B------:R-:W-:-:S05]  /*30050*/  @!P0 IMAD.IADD R3, R7, 0x1, R3 ;  /* 0x0000000107038824 */ /* 0x000fca00078e0203 */
[----:B------:R-:W-:-:S05]  /*30060*/  @!P0 LEA.HI.X R5, R6, R5, R3, 0x2, P1 ;  /* 0x0000000506058211 */ /* 0x000fca00008f1403 */
[----:B------:R0:W2:Y:S01]  /*30070*/  @!P0 LDG.E R2, desc[UR46][R4.64] ;  /* 0x0000002e04028981 */ /* 0x0000a2000c1e1900 */
[----:B------:R-:W-:Y:S01]  /*30080*/  ISETP.GE.AND P0, PT, R13, UR4, PT ;  /* 0x000000040d007c0c */ /* 0x000fe2000bf06270 */
[----:B------:R-:W-:Y:S01]  /*30090*/  UMOV UR5, 0xffffffff ;  /* 0xffffffff00057882 */ /* 0x000fe20000000000 */
[C---:B------:R-:W-:Y:S02]  /*300a0*/  LOP3.LUT R14, R21.reuse, 0x100, RZ, 0xfc, !PT ;  /* 0x00000100150e7812 */ /* 0x040fe400078efcff */
[----:B------:R-:W-:Y:S02]  /*300b0*/  LOP3.LUT R13, R21, 0x140, RZ, 0xfc, !PT ;  /* 0x00000140150d7812 */ /* 0x000fe400078efcff */
[----:B------:R-:W-:Y:S02]  /*300c0*/  ISETP.GE.AND P3, PT, R14, UR4, PT ;  /* 0x000000040e007c0c */ /* 0x000fe4000bf66270 */
[----:B------:R-:W-:Y:S02]  /*300d0*/  ISETP.GE.AND P2, PT, R13, UR4, PT ;  /* 0x000000040d007c0c */ /* 0x000fe4000bf46270 */
[----:B------:R-:W-:-:S02]  /*300e0*/  SEL R3, RZ, 0x10, P3 ;  /* 0x00000010ff037807 */ /* 0x000fc40001800000 */
[----:B0-----:R-:W-:Y:S02]  /*300f0*/  SEL R4, RZ, 0x20, P2 ;  /* 0x00000020ff047807 */ /* 0x001fe40001000000 */
[----:B------:R-:W-:Y:S02]  /*30100*/  LOP3.LUT R15, R21, 0x1c0, RZ, 0xfc, !PT ;  /* 0x000001c0150f7812 */ /* 0x000fe400078efcff */
[----:B------:R-:W-:Y:S02]  /*30110*/  LOP3.LUT R3, R4, R10, R3, 0xfe, !PT ;  /* 0x0000000a04037212 */ /* 0x000fe400078efe03 */
[----:B------:R-:W-:-:S04]  /*30120*/  LOP3.LUT R22, R22, 0xfffffff7, RZ, 0xc0, !PT ;  /* 0xfffffff716167812 */ /* 0x000fc800078ec0ff */
[----:B------:R-:W-:-:S04]  /*30130*/  @P3 LOP3.LUT R22, R22, 0x8, RZ, 0xfc, !PT ;  /* 0x0000000816163812 */ /* 0x000fc800078efcff */
[----:B------:R-:W-:-:S04]  /*30140*/  LOP3.LUT R22, R22, 0xfffffffb, RZ, 0xc0, !PT ;  /* 0xfffffffb16167812 */ /* 0x000fc800078ec0ff */
[----:B------:R-:W-:-:S04]  /*30150*/  @P2 LOP3.LUT R22, R22, 0x4, RZ, 0xfc, !PT ;  /* 0x0000000416162812 */ /* 0x000fc800078efcff */
[----:B------:R-:W-:Y:S01]  /*30160*/  LOP3.LUT R22, R22, 0xfffffffd, RZ, 0xc0, !PT ;  /* 0xfffffffd16167812 */ /* 0x000fe200078ec0ff */
[----:B--2---:R0:W-:Y:S02]  /*30170*/  STL [R1+0x41c], R2 ;  /* 0x00041c0201007387 */ /* 0x0041e40000100800 */
[----:B0-----:R-:W-:Y:S02]  /*30180*/  SEL R2, RZ, 0x40, P0 ;  /* 0x00000040ff027807 */ /* 0x001fe40000000000 */
[----:B------:R-:W-:Y:S01]  /*30190*/  ISETP.GE.AND P0, PT, R15, UR4, PT ;  /* 0x000000040f007c0c */ /* 0x000fe2000bf06270 */
[----:B------:R-:W-:Y:S01]  /*301a0*/  ULDC UR4, c[0x0][0x2f4] ;  /* 0x0000bd0000047ab9 */ /* 0x000fe20000000800 */
[----:B------:R-:W-:Y:S01]  /*301b0*/  LOP3.LUT R5, R3, R2, RZ, 0xfc, !PT ;  /* 0x0000000203057212 */ /* 0x000fe200078efcff */
[----:B------:R-:W-:Y:S01]  /*301c0*/  IMAD.MOV R2, RZ, RZ, -R8 ;  /* 0x000000ffff027224 */ /* 0x000fe200078e0a08 */
[----:B------:R-:W-:Y:S02]  /*301d0*/  SEL R32, RZ, 0x80, P0 ;  /* 0x00000080ff207807 */ /* 0x000fe40000000000 */
[----:B------:R-:W-:Y:S01]  /*301e0*/  ISETP.GE.AND P0, PT, R12, UR4, PT ;  /* 0x000000040c007c0c */ /* 0x000fe2000bf06270 */
[----:B------:R-:W-:Y:S01]  /*301f0*/  IMAD R2, R11, R2, R9 ;  /* 0x000000020b027224 */ /* 0x000fe200078e0209 */
[----:B------:R0:W-:Y:S04]  /*30200*/  STL [R1+0x454], R5 ;  /* 0x0004540501007387 */ /* 0x0001e80000100800 */
[----:B------:R0:W-:Y:S07]  /*30210*/  STL [R1+0x420], R2 ;  /* 0x0004200201007387 */ /* 0x0001ee0000100800 */
[----:B------:R-:W-:Y:S01]  /*30220*/  @P0 LOP3.LUT R22, R22, 0x2, RZ, 0xfc, !PT ;  /* 0x0000000216160812 */ /* 0x000fe200078efcff */
[----:B------:R-:W-:Y:S06]  /*30230*/  BRA.DIV UR5, `(.L_x_6985) ;  /* 0x0000005e05987947 */ /* 0x000fec000b800000 */
.L_x_7104:
[----:B0-----:R-:W-:Y:S01]  /*30240*/  IMAD.U32 R2, RZ, RZ, UR40 ;  /* 0x00000028ff027e24 */ /* 0x001fe2000f8e00ff */
[----:B------:R-:W-:Y:S02]  /*30250*/  ISETP.GT.U32.AND P1, PT, R17, 0x3f, PT ;  /* 0x0000003f1100780c */ /* 0x000fe40003f24070 */
[----:B------:R-:W-:Y:S02]  /*30260*/  LOP3.LUT R22, R22, 0xffff7fff, RZ, 0xc0, !PT ;  /* 0xffff7fff16167812 */ /* 0x000fe400078ec0ff */
[----:B------:R-:W-:Y:S02]  /*30270*/  ISETP.NE.AND P0, PT, R2, 0x3, PT ;  /* 0x000000030200780c */ /* 0x000fe40003f05270 */
[----:B------:R-:W-:Y:S02]  /*30280*/  LOP3.LUT R32, R5, R32, RZ, 0xfc, !PT ;  /* 0x0000002005207212 */ /* 0x000fe400078efcff */
[----:B------:R-:W-:-:S09]  /*30290*/  SHF.R.S32.HI R30, RZ, 0x1f, R18 ;  /* 0x0000001fff1e7819 */ /* 0x000fd20000011412 */
[----:B------:R-:W-:-:S04]  /*302a0*/  @P0 LOP3.LUT R22, R22, 0x8000, RZ, 0xfc, !PT ;  /* 0x0000800016160812 */ /* 0x000fc800078efcff */
[----:B------:R-:W-:-:S04]  /*302b0*/  LOP3.LUT R22, R22, 0xfffffffe, RZ, 0xc0, !PT ;  /* 0xfffffffe16167812 */ /* 0x000fc800078ec0ff */
[----:B------:R-:W-:Y:S01]  /*302c0*/  @P1 LOP3.LUT R22, R22, 0x1, RZ, 0xfc, !PT ;  /* 0x0000000116161812 */ /* 0x000fe200078efcff */
[----:B------:R-:W-:Y:S06]  /*302d0*/  @!P0 BRA `(.L_x_6986) ;  /* 0x0000000000048947 */ /* 0x000fec0003800000 */
[----:B------:R-:W-:Y:S01]  /*302e0*/  BPT.TRAP 0x1 ;  /* 0x000000040000795c */ /* 0x000fe20000300000 */
.L_x_6986:
        /* <DEDUP_REMOVED lines=9> */
.L_x_7105:
[----:B------:R-:W-:Y:S05]  /*30380*/  BSYNC B0 ;  /* 0x0000000000007941 */ /* 0x000fea0003800000 */
.L_x_6987:
[----:B------:R-:W0:Y:S01]  /*30390*/  LDL R2, [R1+0x420] ;  /* 0x0004200001027983 */ /* 0x000e220000100800 */
[----:B------:R-:W-:-:S03]  /*303a0*/  ULDC.64 UR4, c[0x0][0x300] ;  /* 0x0000c00000047ab9 */ /* 0x000fc60000000a00 */
[----:B------:R-:W2:Y:S01]  /*303b0*/  LDL R4, [R1+0x41c] ;  /* 0x00041c0001047983 */ /* 0x000ea20000100800 */
        /* <DEDUP_REMOVED lines=17> */
[----:B-1----:R-:W-:Y:S02]  /*304d0*/  IMAD R5, R25, 0x1000, R37 ;  /* 0x0000100019057824 */ /* 0x002fe400078e0225 */
        /* <DEDUP_REMOVED lines=43> */
.L_x_7115:
        /* <DEDUP_REMOVED lines=10> */
.L_x_6990:
        /* <DEDUP_REMOVED lines=11> */
.L_x_6991:
[----:B0-----:R0:W5:Y:S01]  /*308e0*/  LDL R2, [R1+0x418] ;  /* 0x0004180001027983 */ /* 0x0011620000100800 */
[----:B------:R0:W-:Y:S02]  /*308f0*/  SYNCS.ARRIVE.TRANS64.A1T0 RZ, [R17+URZ+0x38830], RZ ;  /* 0x038830ff11ff79a7 */ /* 0x0001e4000810003f */
[----:B------:R-:W-:Y:S05]  /*30900*/  WARPSYNC.ALL ;  /* 0x0000000000007948 */ /* 0x000fea0003800000 */
[----:B------:R-:W-:Y:S01]  /*30910*/  ULDC.64 UR4, c[0x0][0xaf8] ;  /* 0x0002be0000047ab9 */ /* 0x000fe20000000a00 */
[----:B------:R-:W-:Y:S01]  /*30920*/  VIADD R0, R23, 0x20400 ;  /* 0x0002040017007836 */ /* 0x000fe20000000000 */
[----:B------:R-:W-:Y:S01]  /*30930*/  BAR.SYNC.DEFER_BLOCKING 0x8, 0x100 ;  /* 0x0204000000007b1d */ /* 0x000fe20000010000 */
[----:B------:R-:W-:-:S03]  /*30940*/  ISETP.NE.U32.AND P0, PT, RZ, UR4, PT ;  /* 0x00000004ff007c0c */ /* 0x000fc6000bf05070 */
[----:B------:R-:W-:Y:S02]  /*30950*/  LOP3.LUT P1, RZ, R0, 0x3ff, RZ, 0xc0, !PT ;  /* 0x000003ff00ff7812 */ /* 0x000fe4000782c0ff */
[----:B------:R-:W-:Y:S01]  /*30960*/  ISETP.NE.AND.EX P0, PT, RZ, UR5, PT, P0 ;  /* 0x00000005ff007c0c */ /* 0x000fe2000bf05300 */
[----:B------:R-:W-:Y:S01]  /*30970*/  BSSY B6, `(.L_x_6992) ;  /* 0x0000019000067945 */ /* 0x000fe20003800000 */
[----:B------:R-:W-:Y:S02]  /*30980*/  SHF.R.S32.HI R0, RZ, 0x1f, R19 ;  /* 0x0000001fff007819 */ /* 0x000fe40000011413 */
[----:B------:R-:W-:Y:S02]  /*30990*/  SEL R3, R19, RZ, !P0 ;  /* 0x000000ff13037207 */ /* 0x000fe40004000000 */
[----:B------:R-:W-:-:S03]  /*309a0*/  SEL R0, R0, RZ, !P0 ;  /* 0x000000ff00007207 */ /* 0x000fc60004000000 */
[----:B------:R-:W-:Y:S04]  /*309b0*/  STL [R1+0x424], R3 ;  /* 0x0004240301007387 */ /* 0x000fe80000100800 */
[----:B------:R1:W-:Y:S02]  /*309c0*/  STL [R1+0x43c], R0 ;  /* 0x00043c0001007387 */ /* 0x0003e40000100800 */
[----:B-1---5:R-:W-:-:S05]  /*309d0*/  SHF.R.S32.HI R0, RZ, 0x1f, R2 ;  /* 0x0000001fff007819 */ /* 0x022fca0000011402 */
[----:B------:R1:W-:Y:S01]  /*309e0*/  STL [R1+0x434], R0 ;  /* 0x0004340001007387 */ /* 0x0003e20000100800 */
[----:B------:R-:W-:Y:S05]  /*309f0*/  @!P1 BRA `(.L_x_6993) ;  /* 0x0000000000409947 */ /* 0x000fea0003800000 */
[----:B------:R-:W-:Y:S01]  /*30a00*/  MOV R2, 0x0 ;  /* 0x0000000000027802 */ /* 0x000fe20000000f00 */
[----:B------:R-:W-:Y:S01]  /*30a10*/  ULDC.64 UR4, c[0x4][0xf0] ;  /* 0x01003c0000047ab9 */ /* 0x000fe20000000a00 */
[----:B------:R-:W-:Y:S01]  /*30a20*/  ULDC.64 UR6, c[0x4][0xf8] ;  /* 0x01003e0000067ab9 */ /* 0x000fe20000000a00 */
[----:B------:R-:W-:Y:S01]  /*30a30*/  ULDC.64 UR8, c[0x4][0x58] ;  /* 0x0100160000087ab9 */ /* 0x000fe20000000a00 */
[----:B------:R-:W-:Y:S02]  /*30a40*/  IMAD.U32 R4, RZ, RZ, UR4 ;  /* 0x00000004ff047e24 */ /* 0x000fe4000f8e00ff */
[----:B------:R-:W2:Y:S01]  /*30a50*/  LDC.64 R2, c[0x4][R2] ;  /* 0x0100000002027b82 */ /* 0x000ea20000000a00 */
        /* <DEDUP_REMOVED lines=10> */
.L_x_6993:
[----:B------:R-:W-:Y:S05]  /*30b00*/  BSYNC B6 ;  /* 0x0000000000067941 */ /* 0x000fea0003800000 */
.L_x_6992:
[----:B------:R-:W2:Y:S01]  /*30b10*/  LDL R21, [R1+0x434] ;  /* 0x0004340001157983 */ /* 0x000ea20000100800 */
[----:B------:R-:W3:Y:S01]  /*30b20*/  LDC R6, c[0x0][0x448] ;  /* 0x00011200ff067b82 */ /* 0x000ee20000000800 */
[----:B------:R-:W-:Y:S02]  /*30b30*/  ULDC.64 UR4, c[0x0][0x298] ;  /* 0x0000a60000047ab9 */ /* 0x000fe40000000a00 */
[----:B------:R-:W4:Y:S04]  /*30b40*/  LDL R20, [R1+0x43c] ;  /* 0x00043c0001147983 */ /* 0x000f280000100800 */
[----:B------:R-:W4:Y:S04]  /*30b50*/  LDL R7, [R1+0x418] ;  /* 0x0004180001077983 */ /* 0x000f280000100800 */
[----:B------:R0:W5:Y:S01]  /*30b60*/  LDL R9, [R1+0x414] ;  /* 0x0004140001097983 */ /* 0x0001620000100800 */
[----:B------:R-:W0:Y:S01]  /*30b70*/  S2R R2, SR_TID.X ;  /* 0x0000000000027919 */ /* 0x000e220000002100 */
[----:B-1----:R-:W1:Y:S01]  /*30b80*/  S2R R0, SR_TID.X ;  /* 0x0000000000007919 */ /* 0x002e620000002100 */
[----:B---3--:R-:W-:-:S13]  /*30b90*/  ISETP.NE.AND P0, PT, R6, 0x1, PT ;  /* 0x000000010600780c */ /* 0x008fda0003f05270 */
[----:B------:R-:W3:Y:S01]  /*30ba0*/  @P0 LDC R3, c[0x0][0x450] ;  /* 0x00011400ff030b82 */ /* 0x000ee20000000800 */
[----:B0-----:R-:W-:-:S04]  /*30bb0*/  LOP3.LUT R2, R2, 0x7f, RZ, 0xc0, !PT ;  /* 0x0000007f02027812 */ /* 0x001fc800078ec0ff */
[----:B------:R-:W-:Y:S01]  /*30bc0*/  SHF.R.U32.HI R2, RZ, 0x3, R2 ;  /* 0x00000003ff027819 */ /* 0x000fe20000011602 */
[----:B--2---:R-:W-:Y:S02]  /*30bd0*/  IMAD.MOV.U32 R4, RZ, RZ, R21 ;  /* 0x000000ffff047224 */ /* 0x004fe400078e0015 */
[----:B----4-:R-:W-:Y:S02]  /*30be0*/  IMAD.MOV.U32 R21, RZ, RZ, R20 ;  /* 0x000000ffff157224 */ /* 0x010fe400078e0014 */
[----:B------:R-:W2:Y:S01]  /*30bf0*/  LDL R20, [R1+0x424] ;  /* 0x0004240001147983 */ /* 0x000ea20000100800 */
[----:B-1----:R-:W-:-:S05]  /*30c00*/  IMAD.SHL.U32 R0, R0, 0x10, RZ ;  /* 0x0000001000007824 */ /* 0x002fca00078e00ff */
[----:B------:R-:W-:Y:S02]  /*30c10*/  LOP3.LUT R0, R2, 0x70, R0, 0xf8, !PT ;  /* 0x0000007002007812 */ /* 0x000fe400078ef800 */
[----:B------:R-:W0:Y:S03]  /*30c20*/  @P0 LDC R2, c[0x0][0x44c] ;  /* 0x00011300ff020b82 */ /* 0x000e260000000800 */
[----:B------:R-:W-:Y:S02]  /*30c30*/  IMAD.IADD R5, R0, 0x1, R33 ;  /* 0x0000000100057824 */ /* 0x000fe400078e0221 */
[----:B------:R-:W-:Y:S02]  /*30c40*/  IMAD R4, R4, UR4, RZ ;  /* 0x0000000404047c24 */ /* 0x000fe4000f8e02ff */
[----:B------:R-:W-:Y:S02]  /*30c50*/  IMAD.MOV.U32 R0, RZ, RZ, R5 ;  /* 0x000000ffff007224 */ /* 0x000fe400078e0005 */
[----:B------:R-:W-:-:S02]  /*30c60*/  IMAD R4, R7, UR5, R4 ;  /* 0x0000000507047c24 */ /* 0x000fc4000f8e0204 */
        /* <DEDUP_REMOVED lines=11> */
[----:B------:R0:W-:Y:S03]  /*30d20*/  STL [R1+0x410], R5 ;  /* 0x0004100501007387 */ /* 0x0001e60000100800 */
[C---:B--2---:R-:W-:Y:S02]  /*30d30*/  IMAD R4, R20.reuse, UR5, R4 ;  /* 0x0000000514047c24 */ /* 0x044fe4000f8e0204 */
[----:B------:R-:W-:Y:S01]  /*30d40*/  IMAD.WIDE.U32 R2, R20, UR4, R2 ;  /* 0x0000000414027c25 */ /* 0x000fe2000f8e0002 */
        /* <DEDUP_REMOVED lines=9> */
[----:B0-----:R-:W0:Y:S01]  /*30de0*/  S2R R5, SR_TID.X ;  /* 0x0000000000057919 */ /* 0x001e220000002100 */
[----:B------:R-:W-:Y:S02]  /*30df0*/  IMAD.IADD R3, R3, 0x1, R4 ;  /* 0x0000000103037824 */ /* 0x000fe400078e0204 */
[----:B------:R-:W-:-:S05]  /*30e00*/  SHF.R.S32.HI R4, RZ, 0x1f, R0 ;  /* 0x0000001fff047819 */ /* 0x000fca0000011400 */
        /* <DEDUP_REMOVED lines=9> */
[C---:B0-----:R-:W-:Y:S01]  /*30ea0*/  IMAD.SHL.U32 R7, R5.reuse, 0x8, RZ ;  /* 0x0000000805077824 */ /* 0x041fe200078e00ff */
[----:B------:R-:W-:-:S04]  /*30eb0*/  LOP3.LUT R20, R5, 0x7f, RZ, 0xc0, !PT ;  /* 0x0000007f05147812 */ /* 0x000fc800078ec0ff */
[----:B------:R-:W-:-:S04]  /*30ec0*/  LOP3.LUT R7, R7, 0x38, RZ, 0xc0, !PT ;  /* 0x0000003807077812 */ /* 0x000fc800078ec0ff */
[----:B------:R-:W-:Y:S02]  /*30ed0*/  ISETP.GE.AND P1, PT, R7, UR4, PT ;  /* 0x0000000407007c0c */ /* 0x000fe4000bf26270 */
[----:B------:R-:W-:Y:S01]  /*30ee0*/  SHF.R.U32.HI R8, RZ, 0x3, R20 ;  /* 0x00000003ff087819 */ /* 0x000fe20000011614 */
[----:B------:R-:W-:Y:S10]  /*30ef0*/  BRA.DIV UR5, `(.L_x_6994) ;  /* 0x0000005605fc7947 */ /* 0x000ff4000b800000 */
[----:B------:R-:W0:Y:S01]  /*30f00*/  SHFL.IDX PT, R4, R0, RZ, 0x181f ;  /* 0x00181fff00047589 */ /* 0x000e2200000e0000 */
[----:B-----5:R-:W-:Y:S02]  /*30f10*/  IMAD R2, R9, R6, RZ ;  /* 0x0000000609027224 */ /* 0x020fe400078e02ff */
[----:B------:R-:W-:Y:S01]  /*30f20*/  IMAD.IADD R33, R8, 0x1, R33 ;  /* 0x0000000108217824 */ /* 0x000fe200078e0221 */
        /* <DEDUP_REMOVED lines=30> */
.L_x_7124:
[----:B0-2---:R-:W-:-:S05]  /*31110*/  VIADD R4, R33, 0x30 ;  /* 0x0000003021047836 */ /* 0x005fca0000000000 */
        /* <DEDUP_REMOVED lines=10> */
.L_x_6995:
        /* <DEDUP_REMOVED lines=28> */
.L_x_6997:
[----:B------:R-:W-:Y:S05]  /*31380*/  BSYNC B6 ;  /* 0x0000000000067941 */ /* 0x000fea0003800000 */
.L_x_6996:
[----:B------:R-:W2:Y:S01]  /*31390*/  LDL.LU R0, [R1+0x434] ;  /* 0x0004340001007983 */ /* 0x000ea20000300800 */
[----:B------:R-:W1:Y:S01]  /*313a0*/  LDC R6, c[0x0][0x448] ;  /* 0x00011200ff067b82 */ /* 0x000e620000000800 */
[----:B------:R-:W-:Y:S02]  /*313b0*/  ULDC.64 UR4, c[0x0][0x398] ;  /* 0x0000e60000047ab9 */ /* 0x000fe40000000a00 */
[----:B0-----:R-:W3:Y:S04]  /*313c0*/  LDL.LU R2, [R1+0x418] ;  /* 0x0004180001027983 */ /* 0x001ee80000300800 */
[----:B------:R-:W4:Y:S04]  /*313d0*/  LDL.LU R4, [R1+0x43c] ;  /* 0x00043c0001047983 */ /* 0x000f280000300800 */
[----:B------:R-:W5:Y:S04]  /*313e0*/  LDL.LU R21, [R1+0x424] ;  /* 0x0004240001157983 */ /* 0x000f680000300800 */
[----:B------:R-:W5:Y:S01]  /*313f0*/  LDL.LU R20, [R1+0x410] ;  /* 0x0004100001147983 */ /* 0x000f620000300800 */
[----:B------:R-:W-:Y:S01]  /*31400*/  LOP3.LUT R22, R22, 0xfffffbff, RZ, 0xc0, !PT ;  /* 0xfffffbff16167812 */ /* 0x000fe200078ec0ff */
[----:B------:R-:W0:Y:S01]  /*31410*/  S2R R9, SR_TID.X ;  /* 0x0000000000097919 */ /* 0x000e220000002100 */
[----:B------:R-:W0:Y:S01]  /*31420*/  S2R R7, SR_TID.X ;  /* 0x0000000000077919 */ /* 0x000e220000002100 */
[----:B-1----:R-:W-:Y:S01]  /*31430*/  ISETP.NE.AND P0, PT, R6, 0x1, PT ;  /* 0x000000010600780c */ /* 0x002fe20003f05270 */
[----:B------:R-:W1:-:S12]  /*31440*/  S2R R8, SR_TID.X ;  /* 0x0000000000087919 */ /* 0x000e580000002100 */
[----:B------:R-:W1:Y:S01]  /*31450*/  @P0 LDC R5, c[0x0][0x450] ;  /* 0x00011400ff050b82 */ /* 0x000e620000000800 */
        /* <DEDUP_REMOVED lines=11> */
[----:B-----5:R-:W-:-:S04]  /*31510*/  IMAD.WIDE.U32 R2, R21, UR4, R2 ;  /* 0x0000000415027c25 */ /* 0x020fc8000f8e0002 */
[----:B------:R-:W-:Y:S01]  /*31520*/  IMAD R0, R21, UR5, R0 ;  /* 0x0000000515007c24 */ /* 0x000fe2000f8e0200 */
[----:B------:R-:W-:Y:S01]  /*31530*/  ULDC.64 UR4, c[0x0][0x3d0] ;  /* 0x0000f40000047ab9 */ /* 0x000fe20000000a00 */
[----:B------:R-:W-:Y:S02]  /*31540*/  IMAD.MOV.U32 R4, RZ, RZ, R20 ;  /* 0x000000ffff047224 */ /* 0x000fe400078e0014 */
[----:B------:R-:W-:Y:S02]  /*31550*/  IMAD.IADD R3, R3, 0x1, R0 ;  /* 0x0000000103037824 */ /* 0x000fe400078e0200 */
[----:B------:R-:W2:Y:S01]  /*31560*/  @P0 LDC R0, c[0x0][0x44c] ;  /* 0x00011300ff000b82 */ /* 0x000ea20000000800 */
[----:B0-----:R-:W-:-:S05]  /*31570*/  IMAD.SHL.U32 R21, R7, 0x8, RZ ;  /* 0x0000000807157824 */ /* 0x001fca00078e00ff */
[----:B------:R-:W-:-:S04]  /*31580*/  LOP3.LUT R21, R21, 0x38, RZ, 0xc0, !PT ;  /* 0x0000003815157812 */ /* 0x000fc800078ec0ff */
[----:B------:R-:W-:Y:S01]  /*31590*/  LOP3.LUT R7, R21, 0x80, RZ, 0xfc, !PT ;  /* 0x0000008015077812 */ /* 0x000fe200078efcff */
[----:B-1----:R-:W-:-:S05]  /*315a0*/  IMAD.SHL.U32 R21, R8, 0x8, RZ ;  /* 0x0000000808157824 */ /* 0x002fca00078e00ff */
[----:B------:R-:W-:-:S04]  /*315b0*/  LOP3.LUT R21, R21, 0x38, RZ, 0xc0, !PT ;  /* 0x0000003815157812 */ /* 0x000fc800078ec0ff */
[----:B------:R-:W-:Y:S01]  /*315c0*/  LOP3.LUT R8, R21, 0x40, RZ, 0xfc, !PT ;  /* 0x0000004015087812 */ /* 0x000fe200078efcff */
[----:B--2---:R-:W-:-:S05]  /*315d0*/  @P0 IMAD.HI.U32 R0, R20, R0, RZ ;  /* 0x0000000014000227 */ /* 0x004fca00078e00ff */
[----:B------:R-:W-:-:S04]  /*315e0*/  @P0 SHF.R.U32.HI R4, RZ, R5, R0 ;  /* 0x00000005ff040219 */ /* 0x000fc80000011600 */
[--C-:B------:R-:W-:Y:S01]  /*315f0*/  SHF.R.S32.HI R5, RZ, 0x1f, R4.reuse ;  /* 0x0000001fff057819 */ /* 0x100fe20000011404 */
[----:B------:R-:W-:Y:S02]  /*31600*/  IMAD.MOV R0, RZ, RZ, -R4 ;  /* 0x000000ffff007224 */ /* 0x000fe400078e0a04 */
[----:B------:R-:W-:-:S04]  /*31610*/  IMAD.WIDE.U32 R2, R4, UR4, R2 ;  /* 0x0000000404027c25 */ /* 0x000fc8000f8e0002 */
[----:B------:R-:W-:Y:S02]  /*31620*/  IMAD R0, R6, R0, R20 ;  /* 0x0000000006007224 */ /* 0x000fe400078e0214 */
[----:B------:R-:W-:Y:S02]  /*31630*/  IMAD R5, R5, UR4, RZ ;  /* 0x0000000405057c24 */ /* 0x000fe4000f8e02ff */
[----:B------:R-:W-:Y:S02]  /*31640*/  IMAD.SHL.U32 R20, R9, 0x8, RZ ;  /* 0x0000000809147824 */ /* 0x000fe400078e00ff */
[----:B------:R-:W-:Y:S01]  /*31650*/  IMAD R5, R4, UR5, R5 ;  /* 0x0000000504057c24 */ /* 0x000fe2000f8e0205 */
[----:B------:R-:W-:Y:S01]  /*31660*/  SHF.R.S32.HI R4, RZ, 0x1f, R0 ;  /* 0x0000001fff047819 */ /* 0x000fe20000011400 */
[----:B------:R-:W-:Y:S01]  /*31670*/  ULDC.64 UR4, c[0x0][0x3c8] ;  /* 0x0000f20000047ab9 */ /* 0x000fe20000000a00 */
[----:B------:R-:W-:Y:S01]  /*31680*/  LOP3.LUT R20, R20, 0x38, RZ, 0xc0, !PT ;  /* 0x0000003814147812 */ /* 0x000fe200078ec0ff */
[----:B------:R-:W-:-:S02]  /*31690*/  IMAD.IADD R3, R3, 0x1, R5 ;  /* 0x0000000103037824 */ /* 0x000fc400078e0205 */
[----:B------:R-:W-:Y:S02]  /*316a0*/  IMAD R4, R4, UR4, RZ ;  /* 0x0000000404047c24 */ /* 0x000fe4000f8e02ff */
[----:B------:R-:W-:-:S04]  /*316b0*/  IMAD.WIDE.U32 R2, R0, UR4, R2 ;  /* 0x0000000400027c25 */ /* 0x000fc8000f8e0002 */
[----:B------:R-:W-:Y:S01]  /*316c0*/  IMAD R4, R0, UR5, R4 ;  /* 0x0000000500047c24 */ /* 0x000fe2000f8e0204 */
[----:B------:R-:W-:Y:S02]  /*316d0*/  ULDC.64 UR4, c[0x0][0x390] ;  /* 0x0000e40000047ab9 */ /* 0x000fe40000000a00 */
[----:B------:R-:W-:Y:S01]  /*316e0*/  LEA R5, P0, R2, UR4, 0x1 ;  /* 0x0000000402057c11 */ /* 0x000fe2000f8008ff */
[----:B------:R-:W-:Y:S01]  /*316f0*/  ULDC UR4, c[0x0][0x3b8] ;  /* 0x0000ee0000047ab9 */ /* 0x000fe20000000800 */
[----:B------:R-:W-:Y:S01]  /*31700*/  IMAD.IADD R4, R3, 0x1, R4 ;  /* 0x0000000103047824 */ /* 0x000fe200078e0204 */
[----:B------:R-:W-:-:S04]  /*31710*/  ISETP.GE.AND P1, PT, R20, UR4, PT ;  /* 0x0000000414007c0c */ /* 0x000fc8000bf26270 */
[----:B------:R-:W-:Y:S02]  /*31720*/  LEA.HI.X R4, R2, UR5, R4, 0x1, P0 ;  /* 0x0000000502047c11 */ /* 0x000fe400080f0c04 */
[----:B------:R-:W-:Y:S02]  /*31730*/  ISETP.GE.AND P0, PT, R7, UR4, PT ;  /* 0x0000000407007c0c */ /* 0x000fe4000bf06270 */
[----:B------:R-:W0:Y:S01]  /*31740*/  S2R R7, SR_TID.X ;  /* 0x0000000000077919 */ /* 0x000e220000002100 */
[----:B------:R-:W-:Y:S02]  /*31750*/  SEL R0, RZ, 0x1, P1 ;  /* 0x00000001ff007807 */ /* 0x000fe40000800000 */
[----:B------:R-:W-:Y:S02]  /*31760*/  SEL R2, RZ, 0x4, P0 ;  /* 0x00000004ff027807 */ /* 0x000fe40000000000 */
[----:B------:R-:W-:-:S04]  /*31770*/  @P1 LOP3.LUT R22, R22, 0x400, RZ, 0xfc, !PT ;  /* 0x0000040016161812 */ /* 0x000fc800078efcff */
[----:B------:R-:W-:-:S04]  /*31780*/  LOP3.LUT R22, R22, 0xfffffeff, RZ, 0xc0, !PT ;  /* 0xfffffeff16167812 */ /* 0x000fc800078ec0ff */
[----:B------:R-:W-:Y:S02]  /*31790*/  @P0 LOP3.LUT R22, R22, 0x100, RZ, 0xfc, !PT ;  /* 0x0000010016160812 */ /* 0x000fe400078efcff */
[----:B------:R-:W-:Y:S02]  /*317a0*/  ISETP.GE.AND P0, PT, R8, UR4, PT ;  /* 0x0000000408007c0c */ /* 0x000fe4000bf06270 */
[----:B------:R-:W1:Y:S01]  /*317b0*/  S2R R8, SR_TID.X ;  /* 0x0000000000087919 */ /* 0x000e620000002100 */
[----:B------:R-:W-:Y:S02]  /*317c0*/  LOP3.LUT R22, R22, 0xfffffdff, RZ, 0xc0, !PT ;  /* 0xfffffdff16167812 */ /* 0x000fe400078ec0ff */
[----:B------:R-:W-:-:S04]  /*317d0*/  SEL R3, RZ, 0x2, P0 ;  /* 0x00000002ff037807 */ /* 0x000fc80000000000 */
[----:B------:R-:W-:-:S04]  /*317e0*/  IADD3 R0, R2, R3, R0 ;  /* 0x0000000302007210 */ /* 0x000fc80007ffe000 */
[----:B------:R-:W-:Y:S01]  /*317f0*/  @P0 LOP3.LUT R22, R22, 0x200, RZ, 0xfc, !PT ;  /* 0x0000020016160812 */ /* 0x000fe200078efcff */
[----:B0-----:R-:W-:-:S05]  /*31800*/  IMAD.SHL.U32 R21, R7, 0x8, RZ ;  /* 0x0000000807157824 */ /* 0x001fca00078e00ff */
[----:B------:R-:W-:-:S04]  /*31810*/  LOP3.LUT R21, R21, 0x38, RZ, 0xc0, !PT ;  /* 0x0000003815157812 */ /* 0x000fc800078ec0ff */
[----:B------:R-:W-:-:S04]  /*31820*/  LOP3.LUT R7, R21, 0x100, RZ, 0xfc, !PT ;  /* 0x0000010015077812 */ /* 0x000fc800078efcff */
[----:B------:R-:W-:Y:S01]  /*31830*/  ISETP.GE.AND P4, PT, R7, UR4, PT ;  /* 0x0000000407007c0c */ /* 0x000fe2000bf86270 */
[----:B------:R-:W-:Y:S02]  /*31840*/  IMAD.SHL.U32 R7, R9, 0x8, RZ ;  /* 0x0000000809077824 */ /* 0x000fe400078e00ff */
[----:B-1----:R-:W-:Y:S01]  /*31850*/  IMAD.SHL.U32 R21, R8, 0x8, RZ ;  /* 0x0000000808157824 */ /* 0x002fe200078e00ff */
[----:B------:R-:W-:Y:S02]  /*31860*/  SEL R2, RZ, 0x10, P4 ;  /* 0x00000010ff027807 */ /* 0x000fe40002000000 */
[----:B------:R-:W-:Y:S02]  /*31870*/  LOP3.LUT R7, R7, 0x38, RZ, 0xc0, !PT ;  /* 0x0000003807077812 */ /* 0x000fe400078ec0ff */
[----:B------:R-:W-:Y:S02]  /*31880*/  LOP3.LUT R21, R21, 0x38, RZ, 0xc0, !PT ;  /* 0x0000003815157812 */ /* 0x000fe400078ec0ff */
[----:B------:R-:W-:-:S02]  /*31890*/  LOP3.LUT R7, R7, 0x180, RZ, 0xfc, !PT ;  /* 0x0000018007077812 */ /* 0x000fc400078efcff */
[----:B------:R-:W-:Y:S01]  /*318a0*/  LOP3.LUT R8, R21, 0xc0, RZ, 0xfc, !PT ;  /* 0x000000c015087812 */ /* 0x000fe200078efcff */
[----:B------:R-:W-:Y:S01]  /*318b0*/  IMAD.SHL.U32 R21, R9, 0x8, RZ ;  /* 0x0000000809157824 */ /* 0x000fe200078e00ff */
[----:B------:R-:W-:Y:S02]  /*318c0*/  ISETP.GE.AND P0, PT, R7, UR4, PT ;  /* 0x0000000407007c0c */ /* 0x000fe4000bf06270 */
[----:B------:R-:W-:Y:S02]  /*318d0*/  ISETP.GE.AND P5, PT, R8, UR4, PT ;  /* 0x0000000408007c0c */ /* 0x000fe4000bfa6270 */
[----:B------:R-:W-:Y:S02]  /*318e0*/  LOP3.LUT R21, R21, 0x38, RZ, 0xc0, !PT ;  /* 0x0000003815157812 */ /* 0x000fe400078ec0ff */
[----:B------:R-:W-:Y:S02]  /*318f0*/  SEL R3, RZ, 0x8, P5 ;  /* 0x00000008ff037807 */ /* 0x000fe40002800000 */
[----:B------:R-:W-:-:S02]  /*31900*/  LOP3.LUT R8, R21, 0x140, RZ, 0xfc, !PT ;  /* 0x0000014015087812 */ /* 0x000fc400078efcff */
[----:B------:R-:W-:Y:S02]  /*31910*/  LOP3.LUT R7, R21, 0x1c0, RZ, 0xfc, !PT ;  /* 0x000001c015077812 */ /* 0x000fe400078efcff */
        /* <DEDUP_REMOVED lines=103> */
.L_x_7134:
        /* <DEDUP_REMOVED lines=26> */
.L_x_7000:
[----:B------:R-:W-:Y:S05]  /*32130*/  BSYNC B0 ;  /* 0x0000000000007941 */ /* 0x000fea0003800000 */
.L_x_6999:
[----:B------:R-:W-:Y:S01]  /*32140*/  NOP ;  /* 0x0000000000007918 */ /* 0x000fe20000000000 */
[----:B------:R-:W-:-:S13]  /*32150*/  PLOP3.LUT P0, PT, PT, PT, PT, 0x80, 0x0 ;  /* 0x000000000000781c */ /* 0x000fda0003f0f070 */
.L_x_7001:
        /* <DEDUP_REMOVED lines=18> */
.L_x_7135:
[----:B------:R-:W-:Y:S05]  /*32280*/  BSYNC B0 ;  /* 0x0000000000007941 */ /* 0x000fea0003800000 */
.L_x_7002:
[----:B------:R-:W-:-:S05]  /*32290*/  IMAD.U32 R2, RZ, RZ, UR40 ;  /* 0x00000028ff027e24 */ /* 0x000fca000f8e00ff */
[----:B------:R-:W-:-:S13]  /*322a0*/  ISETP.NE.AND P0, PT, R2, 0x3, PT ;  /* 0x000000030200780c */ /* 0x000fda0003f05270 */
[----:B------:R-:W-:Y:S05]  /*322b0*/  @!P0 BRA `(.L_x_7004) ;  /* 0x0000000000048947 */ /* 0x000fea0003800000 */
[----:B------:R-:W-:Y:S01]  /*322c0*/  BPT.TRAP 0x1 ;  /* 0x000000040000795c */ /* 0x000fe20000300000 */
.L_x_7004:
[----:B-1----:R-:W-:Y:S01]  /*322d0*/  SHF.L.U32 R0, R28, 0x1f, RZ ;  /* 0x0000001f1c007819 */ /* 0x002fe200000006ff */
[----:B------:R-:W-:Y:S03]  /*322e0*/  BSSY B0, `(.L_x_7005) ;  /* 0x0000003000007945 */ /* 0x000fe60003800000 */
[----:B------:R-:W1:Y:S02]  /*322f0*/  SYNCS.PHASECHK.TRANS64.TRYWAIT P0, [R17+URZ+0x38860], R0 ;  /* 0x03886000110075a7 */ /* 0x000e64000800017f */
[----:B-1----:R-:W-:Y:S05]  /*32300*/  @!P0 BRA `(.L_x_7006) ;  /* 0x00000054000c8947 */ /* 0x002fea0003800000 */
.L_x_7136:
[----:B------:R-:W-:Y:S05]  /*32310*/  BSYNC B0 ;  /* 0x0000000000007941 */ /* 0x000fea0003800000 */
.L_x_7005:
        /* <DEDUP_REMOVED lines=61> */
[----:B------:R-:W-:-:S13]  /*326f0*/  ISETP.GT.AND P6, PT, R6, -0x1, PT ;  /* 0xffffffff0600780c */ /* 0x000fda0003fc4270 */
[----:B------:R-:W-:Y:S02]  /*32700*/  @P6 LOP3.LUT R22, R22, 0x200, RZ, 0xfc, !PT ;  /* 0x0000020016166812 */ /* 0x000fe400078efcff */
[----:B------:R-:W-:-:S13]  /*32710*/  ISETP.LT.OR P6, PT, R27, 0x1, P6 ;  /* 0x000000011b00780c */ /* 0x000fda00037c1670 */
[----:B------:R0:W-:Y:S04]  /*32720*/  LDGSTS.E.BYPASS.LTC128B.128 [R4+0xe400], desc[UR46][R2.64+0x380], !P6 ;  /* 0x0e40038002047fae */ /* 0x0001e8000f101d6e */
[----:B0-----:R-:W0:Y:S04]  /*32730*/  SHFL.IDX PT, R2, R5, 0x1, 0x181f ;  /* 0x00381f0005027f89 */ /* 0x001e2800000e0000 */
[----:B------:R-:W1:Y:S01]  /*32740*/  SHFL.IDX PT, R3, R8, 0x1, 0x181f ;  /* 0x00381f0008037f89 */ /* 0x000e6200000e0000 */
[----:B0-----:R-:W-:-:S03]  /*32750*/  IADD3 R6, P6, R2, R0, RZ ;  /* 0x0000000002067210 */ /* 0x001fc60007fde0ff */
[----:B------:R-:W0:Y:S02]  /*32760*/  SHFL.IDX PT, R2, R5, 0x2, 0x181f ;  /* 0x00581f0005027f89 */ /* 0x000e2400000e0000 */
[----:B-1----:R-:W-:Y:S01]  /*32770*/  IMAD.X R7, RZ, RZ, R3, P6 ;  /* 0x000000ffff077224 */ /* 0x002fe200030e0603 */
[----:B------:R-:W-:Y:S01]  /*32780*/  LOP3.LUT P6, RZ, R22, 0x100, RZ, 0xc0, !PT ;  /* 0x0000010016ff7812 */ /* 0x000fe200078cc0ff */
[----:B------:R-:W1:Y:S03]  /*32790*/  SHFL.IDX PT, R3, R8, 0x2, 0x181f ;  /* 0x00581f0008037f89 */ /* 0x000e6600000e0000 */
[----:B------:R-:W-:Y:S01]  /*327a0*/  ISETP.LT.OR P6, PT, R27, 0x11, P6 ;  /* 0x000000111b00780c */ /* 0x000fe200037c1670 */
[----:B------:R-:W2:-:S12]  /*327b0*/  SHFL.IDX PT, R8, R8, 0x3, 0x181f ;  /* 0x00781f0008087f89 */ /* 0x000e9800000e0000 */
        /* <DEDUP_REMOVED lines=15> */
[----:B------:R-:W-:Y:S01]  /*328b0*/  LDGSTS.E.BYPASS.LTC128B.128 [R4+0xec00], desc[UR46][R6.64+0x380], !P6 ;  /* 0x0ec0038006047fae */ /* 0x000fe2000f101d6e */
        /* <DEDUP_REMOVED lines=20> */
[----:B0-2---:R0:W1:Y:S02]  /*32a00*/  SHFL.IDX PT, R2, R5, 0x3, 0x181f ;  /* 0x00781f0005027f89 */ /* 0x00506400000e0000 */
.L_x_7146:
        /* <DEDUP_REMOVED lines=34> */
.L_x_7008:
        /* <DEDUP_REMOVED lines=11> */
.L_x_7009:
        /* <DEDUP_REMOVED lines=11> */
.L_x_7024:
        /* <DEDUP_REMOVED lines=14> */
[----:B------:R-:W-:-:S04]  /*32e70*/  IMAD.IADD R4, R8, 0x1, R4 ;  /* 0x0000000108047824 */ /* 0x000fc800078e0204 */
[----:B------:R-:W-:-:S05]  /*32e80*/  IMAD.MOV.U32 R2, RZ, RZ, R4 ;  /* 0x000000ffff027224 */ /* 0x000fca00078e0004 */
        /* <DEDUP_REMOVED lines=26> */
.L_x_7012:
[----:B------:R-:W-:Y:S01]  /*33030*/  IMAD R6, R25, 0x8, R23 ;  /* 0x0000000819067824 */ /* 0x000fe200078e0217 */
[----:B------:R-:W-:Y:S01]  /*33040*/  SHF.L.U32 R21, R28, 0x1f, RZ ;  /* 0x0000001f1c157819 */ /* 0x000fe200000006ff */
[----:B------:R-:W-:Y:S01]  /*33050*/  BSSY B1, `(.L_x_7013) ;  /* 0x0000004000017945 */ /* 0x000fe20003800000 */
[----:B------:R-:W-:Y:S02]  /*33060*/  SHF.R.S32.HI R9, RZ, 0x1f, R5 ;  /* 0x0000001fff097819 */ /* 0x000fe40000011405 */
[----:B------:R-:W0:Y:S02]  /*33070*/  SYNCS.PHASECHK.TRANS64.TRYWAIT P0, [R6+URZ+0x38840], R21 ;  /* 0x03884015060075a7 */ /* 0x000e24000800017f */
[----:B0-----:R-:W-:Y:S05]  /*33080*/  @!P0 BRA `(.L_x_7014) ;  /* 0x0000004c00e88947 */ /* 0x001fea0003800000 */
.L_x_7147:
[----:B------:R-:W-:Y:S05]  /*33090*/  BSYNC B1 ;  /* 0x0000000000017941 */ /* 0x000fea0003800000 */
.L_x_7013:
        /* <DEDUP_REMOVED lines=42> */
.L_x_7157:
        /* <DEDUP_REMOVED lines=8> */
.L_x_7016:
        /* <DEDUP_REMOVED lines=11> */
.L_x_7017:
[----:B------:R2:W-:Y:S01]  /*33470*/  SYNCS.ARRIVE.TRANS64.A1T0 RZ, [R6+URZ+0x38830], RZ ;  /* 0x038830ff06ff79a7 */ /* 0x0005e2000810003f */
[----:B------:R-:W-:Y:S05]  /*33480*/  @!P2 BRA `(.L_x_7018) ;  /* 0x000000000004a947 */ /* 0x000fea0003800000 */
[----:B------:R-:W-:Y:S01]  /*33490*/  BPT.TRAP 0x1 ;  /* 0x000000040000795c */ /* 0x000fe20000300000 */
.L_x_7018:
[----:B------:R-:W3:Y:S01]  /*334a0*/  SYNCS.PHASECHK.TRANS64.TRYWAIT P0, [R6+URZ+0x38860], R21 ;  /* 0x03886015060075a7 */ /* 0x000ee2000800017f */
[----:B------:R-:W-:Y:S04]  /*334b0*/  BSSY B1, `(.L_x_7019) ;  /* 0x0000002000017945 */ /* 0x000fe80003800000 */
[----:B---3--:R-:W-:Y:S05]  /*334c0*/  @!P0 BRA `(.L_x_7020) ;  /* 0x0000005000088947 */ /* 0x008fea0003800000 */
.L_x_7158:
[----:B------:R-:W-:Y:S05]  /*334d0*/  BSYNC B1 ;  /* 0x0000000000017941 */ /* 0x000fea0003800000 */
.L_x_7019:
        /* <DEDUP_REMOVED lines=81> */
.L_x_7168:
[----:B------:R-:W-:Y:S02]  /*339f0*/  LOP3.LUT R22, R22, 0xffefffff, RZ, 0xc0, !PT ;  /* 0xffefffff16167812 */ /* 0x000fe400078ec0ff */
[----:B-1----:R-:W-:Y:S02]  /*33a00*/  IADD3 R2, P2, R14, R0, RZ ;  /* 0x000000000e027210 */ /* 0x002fe40007f5e0ff */
        /* <DEDUP_REMOVED lines=23> */
.L_x_7022:
        /* <DEDUP_REMOVED lines=11> */
.L_x_7023:
[----:B------:R1:W-:Y:S01]  /*33c30*/  SYNCS.ARRIVE.TRANS64.A1T0 RZ, [R6+URZ+0x38850], RZ ;  /* 0x038850ff06ff79a7 */ /* 0x0003e2000810003f */
[----:B------:R-:W-:Y:S05]  /*33c40*/  @P3 BRA `(.L_x_7024) ;  /* 0xfffffff000503947 */ /* 0x000fea000383ffff */
.L_x_7011:
[----:B------:R-:W-:Y:S05]  /*33c50*/  BSYNC B0 ;  /* 0x0000000000007941 */ /* 0x000fea0003800000 */
.L_x_7010:
        /* <DEDUP_REMOVED lines=21> */
.L_x_7026:
[----:B------:R-:W-:Y:S05]  /*33db0*/  BSYNC B0 ;  /* 0x0000000000007941 */ /* 0x000fea0003800000 */
.L_x_7025:
[----:B------:R-:W-:-:S07]  /*33dc0*/  SEL R25, R25, RZ, P0 ;  /* 0x000000ff19197207 */ /* 0x000fce0000000000 */
.L_x_6979:
[----:B------:R-:W-:Y:S05]  /*33dd0*/  BSYNC B7 ;  /* 0x0000000000077941 */ /* 0x000fea0003800000 */
.L_x_6977:
        /* <DEDUP_REMOVED lines=11> */
.L_x_7027:
        /* <DEDUP_REMOVED lines=24> */
[----:B-123--:R-:W-:Y:S02]  /*34010*/  IMAD.IADD R6, R4, 0x1, R5 ;  /* 0x0000000104067824 */ /* 0x00efe400078e0205 */
        /* <DEDUP_REMOVED lines=11> */
.L_x_7178:
[----:B------:R-:W-:Y:S02]  /*340d0*/  ULDC UR4, c[0x0][0xd38] ;  /* 0x00034e0000047ab9 */ /* 0x000fe40000000800 */
[----:B------:R-:W-:-:S04]  /*340e0*/  IMAD.U32 R4, RZ, RZ, UR4 ;  /* 0x00000004ff047e24 */ /* 0x000fc8000f8e00ff */
[----:B-1----:R-:W-:-:S04]  /*340f0*/  IMAD R14, R14, R4, RZ ;  /* 0x000000040e0e7224 */ /* 0x002fc800078e02ff */
[----:B------:R-:W-:-:S05]  /*34100*/  IMAD.IADD R5, R5, 0x1, R14 ;  /* 0x0000000105057824 */ /* 0x000fca00078e020e */
[----:B------:R-:W-:-:S13]  /*34110*/  ISETP.GT.AND P6, PT, R5, R0, PT ;  /* 0x000000000500720c */ /* 0x000fda0003fc4270 */
[----:B------:R-:W-:Y:S05]  /*34120*/  @P6 BRA `(.L_x_7030) ;  /* 0x00000000009c6947 */ /* 0x000fea0003800000 */
.L_x_7035:
[----:B------:R-:W1:Y:S01]  /*34130*/  LDC R2, c[0x0][0xd3c] ;  /* 0x00034f00ff027b82 */ /* 0x000e620000000800 */
[----:B------:R-:W-:-:S05]  /*34140*/  VIADD R19, R19, 0x1f ;  /* 0x0000001f13137836 */ /* 0x000fca0000000000 */
[----:B-1----:R-:W-:-:S13]  /*34150*/  ISETP.GE.AND P6, PT, R19, R2, PT ;  /* 0x000000021300720c */ /* 0x002fda0003fc6270 */
        /* <DEDUP_REMOVED lines=11> */
.L_x_7033:
[----:B------:R-:W-:Y:S05]  /*34210*/  BSYNC B0 ;  /* 0x0000000000007941 */ /* 0x000fea0003800000 */
.L_x_7032:
[----:B------:R-:W-:-:S03]  /*34220*/  UMOV UR4, 0xffffffff ;  /* 0xffffffff00047882 */ /* 0x000fc60000000000 */
[----:B------:R-:W-:Y:S05]  /*34230*/  BRA.DIV UR4, `(.L_x_7034) ;  /* 0x0000004e04c07947 */ /* 0x000fea000b800000 */
[----:B-----5:R-:W1:Y:S02]  /*34240*/  SHFL.UP PT, R14, R17, 0x1, RZ ;  /* 0x04200000110e7989 */ /* 0x020e6400000e00ff */
[----:B-1----:R-:W-:-:S05]  /*34250*/  SEL R14, R14, RZ, P1 ;  /* 0x000000ff0e0e7207 */ /* 0x002fca0000800000 */
        /* <DEDUP_REMOVED lines=14> */
.L_x_7186:
[----:B------:R-:W-:Y:S02]  /*34340*/  ULDC UR4, c[0x0][0xd38] ;  /* 0x00034e0000047ab9 */ /* 0x000fe40000000800 */
[----:B------:R-:W-:-:S04]  /*34350*/  IMAD.U32 R4, RZ, RZ, UR4 ;  /* 0x00000004ff047e24 */ /* 0x000fc8000f8e00ff */
[----:B-1----:R-:W-:-:S04]  /*34360*/  IMAD R14, R14, R4, RZ ;  /* 0x000000040e0e7224 */ /* 0x002fc800078e02ff */
[----:B------:R-:W-:-:S05]  /*34370*/  IMAD.IADD R5, R14, 0x1, R5 ;  /* 0x000000010e057824 */ /* 0x000fca00078e0205 */
[----:B------:R-:W-:-:S13]  /*34380*/  ISETP.GT.AND P6, PT, R5, R0, PT ;  /* 0x000000000500720c */ /* 0x000fda0003fc4270 */
[----:B------:R-:W-:Y:S05]  /*34390*/  @!P6 BRA `(.L_x_7035) ;  /* 0xfffffffc0064e947 */ /* 0x000fea000383ffff */
.L_x_7030:
        /* <DEDUP_REMOVED lines=8> */
.L_x_7190:
[----:B------:R-:W-:Y:S01]  /*34420*/  ISETP.NE.AND P0, PT, R2, RZ, PT ;  /* 0x000000ff0200720c */ /* 0x000fe20003f05270 */
[----:B------:R-:W-:-:S12]  /*34430*/  IMAD.MOV.U32 R14, RZ, RZ, RZ ;  /* 0x000000ffff0e7224 */ /* 0x000fd800078e00ff */
[----:B------:R-:W-:Y:S05]  /*34440*/  @!P0 BRA `(.L_x_7037) ;  /* 0x0000000000108947 */ /* 0x000fea0003800000 */
[----:B------:R-:W-:Y:S01]  /*34450*/  UMOV UR4, 0xffffffff ;  /* 0xffffffff00047882 */ /* 0x000fe20000000000 */
[----:B------:R-:W-:Y:S02]  /*34460*/  VIADD R12, R6, 0xffffffff ;  /* 0xffffffff060c7836 */ /* 0x000fe40000000000 */
[----:B------:R-:W-:Y:S05]  /*34470*/  BRA.DIV UR4, `(.L_x_7038) ;  /* 0x0000005204347947 */ /* 0x000fea000b800000 */
[----:B------:R3:W4:Y:S02]  /*34480*/  SHFL.IDX PT, R14, R3, R12, 0x1f ;  /* 0x00001f0c030e7589 */ /* 0x00072400000e0000 */
.L_x_7037:
[----:B0--3--:R-:W0:Y:S01]  /*34490*/  LDC.64 R2, c[0x0][0xd90] ;  /* 0x00036400ff027b82 */ /* 0x009e220000000a00 */
[----:B------:R-:W-:-:S04]  /*344a0*/  IMAD.IADD R19, R6, 0x1, R19 ;  /* 0x0000000106137824 */ /* 0x000fc800078e0213 */
[----:B0-----:R-:W-:-:S05]  /*344b0*/  IMAD.WIDE R2, R19, 0x4, R2 ;  /* 0x0000000413027825 */ /* 0x001fca00078e0202 */
[----:B-1----:R0:W2:Y:S01]  /*344c0*/  LDG.E R6, desc[UR46][R2.64] ;  /* 0x0000002e02067981 */ /* 0x0020a2000c1e1900 */
[----:B----4-:R-:W-:-:S04]  /*344d0*/  IMAD R16, R14, R4, R16 ;  /* 0x000000040e107224 */ /* 0x010fc800078e0210 */
[----:B------:R-:W-:Y:S02]  /*344e0*/  IMAD.IADD R0, R0, 0x1, -R16 ;  /* 0x0000000100007824 */ /* 0x000fe400078e0a10 */
[----:B0-----:R-:W-:Y:S02]  /*344f0*/  IMAD.MOV.U32 R2, RZ, RZ, RZ ;  /* 0x000000ffff027224 */ /* 0x001fe400078e00ff */
[----:B--2---:R-:W-:-:S05]  /*34500*/  IMAD R5, R17, R6, RZ ;  /* 0x0000000611057224 */ /* 0x004fca00078e02ff */
        /* <DEDUP_REMOVED lines=33> */
[----:B------:R0:W1:Y:S02]  /*34720*/  F2I.FTZ.U32.TRUNC.NTZ R3, R2 ;  /* 0x0000000200037305 */ /* 0x000064000021f000 */
[----:B0-----:R-:W-:Y:S02]  /*34730*/  IMAD.MOV.U32 R2, RZ, RZ, RZ ;  /* 0x000000ffff027224 */ /* 0x001fe400078e00ff */
[----:B-1----:R-:W-:-:S04]  /*34740*/  IMAD.MOV R5, RZ, RZ, -R3 ;  /* 0x000000ffff057224 */ /* 0x002fc800078e0a03 */
        /* <DEDUP_REMOVED lines=22> */
.L_x_7031:
[----:B------:R-:W-:Y:S01]  /*348b0*/  UMOV UR4, URZ ;  /* 0x0000003f00047c82 */ /* 0x000fe20008000000 */
[----:B------:R-:W-:Y:S01]  /*348c0*/  UMOV UR5, URZ ;  /* 0x0000003f00057c82 */ /* 0x000fe20008000000 */
[----:B------:R-:W-:Y:S01]  /*348d0*/  ULDC UR6, c[0x0][0xd3c] ;  /* 0x00034f0000067ab9 */ /* 0x000fe20000000800 */
[----:B------:R-:W-:Y:S02]  /*348e0*/  IMAD.MOV.U32 R16, RZ, RZ, R0 ;  /* 0x000000ffff107224 */ /* 0x000fe400078e0000 */
[----:B------:R-:W-:Y:S02]  /*348f0*/  IMAD.U32 R17, RZ, RZ, UR4 ;  /* 0x00000004ff117e24 */ /* 0x000fe4000f8e00ff */
[----:B------:R-:W-:Y:S02]  /*34900*/  IMAD.U32 R18, RZ, RZ, UR5 ;  /* 0x00000005ff127e24 */ /* 0x000fe4000f8e00ff */
[----:B------:R-:W-:-:S07]  /*34910*/  IMAD.U32 R19, RZ, RZ, UR6 ;  /* 0x00000006ff137e24 */ /* 0x000fce000f8e00ff */
.L_x_7039:
        /* <DEDUP_REMOVED lines=10> */
.L_x_7028:
[----:B------:R-:W-:Y:S02]  /*349c0*/  ULDC UR4, c[0x0][0xd3c] ;  /* 0x00034f0000047ab9 */ /* 0x000fe40000000800 */
[----:B0-----:R-:W-:-:S13]  /*349d0*/  ISETP.GE.AND P0, PT, R19, UR4, PT ;  /* 0x0000000413007c0c */ /* 0x001fda000bf06270 */
[----:B------:R-:W-:Y:S05]  /*349e0*/  @!P0 BRA `(.L_x_7040) ;  /* 0xffffff8400588947 */ /* 0x000fea000383ffff */
[----:B------:R-:W-:Y:S05]  /*349f0*/  BSYNC B8 ;  /* 0x0000000000087941 */ /* 0x000fea0003800000 */
.L_x_6911:
[----:B0-----:R-:W5:Y:S01]  /*34a00*/  LDL.LU R0, [R1+0x438] ;  /* 0x0004380001007983 */ /* 0x001f620000300800 */
        /* <DEDUP_REMOVED lines=11> */
.L_x_7193:
[----:B------:R-:W-:Y:S05]  /*34ac0*/  BSYNC B0 ;  /* 0x0000000000007941 */ /* 0x000fea0003800000 */
.L_x_7041:
[----:B------:R-:W-:-:S03]  /*34ad0*/  UMOV UR4, 0xffffffff ;  /* 0xffffffff00047882 */ /* 0x000fc60000000000 */
[----:B------:R-:W-:Y:S05]  /*34ae0*/  BRA.DIV UR4, `(.L_x_7043) ;  /* 0x0000004a04d07947 */ /* 0x000fea000b800000 */
[----:B------:R-:W0:Y:S02]  /*34af0*/  S2R R0, SR_TID.X ;  /* 0x0000000000007919 */ /* 0x000e240000002100 */
[----:B0-----:R-:W-:-:S04]  /*34b00*/  SHF.R.U32.HI R0, RZ, 0x5, R0 ;  /* 0x00000005ff007819 */ /* 0x001fc80000011600 */
[----:B------:R-:W-:-:S05]  /*34b10*/  LOP3.LUT R0, R0, 0x3, RZ, 0xc0, !PT ;  /* 0x0000000300007812 */ /* 0x000fca00078ec0ff */
[----:B------:R0:W0:Y:S02]  /*34b20*/  SHFL.IDX PT, R14, R0, RZ, 0x1f ;  /* 0x00001fff000e7589 */ /* 0x00002400000e0000 */
.L_x_7196:
[----:B0-----:R-:W-:-:S13]  /*34b30*/  ISETP.NE.AND P0, PT, R14, RZ, PT ;  /* 0x000000ff0e00720c */ /* 0x001fda0003f05270 */
[----:B------:R-:W-:Y:S05]  /*34b40*/  @P0 BRA `(.L_x_6680) ;  /* 0x0000000000880947 */ /* 0x000fea0003800000 */
[----:B------:R-:W-:-:S03]  /*34b50*/  UMOV UR4, 0xffffffff ;  /* 0xffffffff00047882 */ /* 0x000fc60000000000 */
[----:B------:R-:W-:Y:S05]  /*34b60*/  BRA.DIV UR4, `(.L_x_7044) ;  /* 0x0000004a04e47947 */ /* 0x000fea000b800000 */
[----:B------:R-:W-:-:S13]  /*34b70*/  ELECT P6, URZ, PT ;  /* 0x00000000003f782f */ /* 0x000fda00038c0000 */
.L_x_7199:
[----:B------:R-:W-:Y:S05]  /*34b80*/  @!P6 BRA `(.L_x_6680) ;  /* 0x000000000078e947 */ /* 0x000fea0003800000 */
[----:B------:R-:W-:-:S06]  /*34b90*/  ULOP3.LUT UR4, UR36, 0x2, URZ, 0xfc, !UPT ;  /* 0x0000000224047892 */ /* 0x000fcc000f8efc3f */
[----:B------:R-:W-:-:S05]  /*34ba0*/  IMAD.U32 R0, RZ, RZ, UR4 ;  /* 0x00000004ff007e24 */ /* 0x000fca000f8e00ff */
[----:B------:R-:W-:-:S13]  /*34bb0*/  ISETP.NE.AND P0, PT, R0, 0x3, PT ;  /* 0x000000030000780c */ /* 0x000fda0003f05270 */
[----:B------:R-:W-:Y:S05]  /*34bc0*/  @!P0 BRA `(.L_x_7045) ;  /* 0x0000000000048947 */ /* 0x000fea0003800000 */
[----:B------:R-:W-:Y:S01]  /*34bd0*/  BPT.TRAP 0x1 ;  /* 0x000000040000795c */ /* 0x000fe20000300000 */
.L_x_7045:
[C---:B------:R-:W-:Y:S01]  /*34be0*/  IMAD R5, R25.reuse, 0x8, R4 ;  /* 0x0000000819057824 */ /* 0x040fe200078e0204 */
[----:B------:R-:W-:Y:S01]  /*34bf0*/  SHF.L.U32 R0, R28, 0x1f, RZ ;  /* 0x0000001f1c007819 */ /* 0x000fe200000006ff */
[----:B------:R-:W-:-:S03]  /*34c00*/  VIADD R25, R25, 0x1 ;  /* 0x0000000119197836 */ /* 0x000fc60000000000 */
[----:B------:R-:W0:Y:S02]  /*34c10*/  SYNCS.PHASECHK.TRANS64.TRYWAIT P1, [R5+URZ+0x38840], R0 ;  /* 0x03884000050075a7 */ /* 0x000e24000802017f */
[----:B------:R-:W-:-:S04]  /*34c20*/  ISETP.NE.AND P2, PT, R25, 0x2, PT ;  /* 0x000000021900780c */ /* 0x000fc80003f45270 */
[----:B------:R-:W-:Y:S01]  /*34c30*/  SEL R3, RZ, 0x1, P2 ;  /* 0x00000001ff037807 */ /* 0x000fe20001000000 */
[----:B0-----:R-:W-:Y:S08]  /*34c40*/  @!P1 BRA `(.L_x_7046) ;  /* 0x0000004800cc9947 */ /* 0x001ff00003800000 */
.L_x_7200:
[----:B------:R-:W-:Y:S02]  /*34c50*/  SEL R25, R25, RZ, P2 ;  /* 0x000000ff19197207 */ /* 0x000fe40001000000 */
[----:B------:R-:W-:Y:S01]  /*34c60*/  LOP3.LUT R2, R28, R3, RZ, 0x3c, !PT ;  /* 0x000000031c027212 */ /* 0x000fe200078e3cff */
[----:B------:R-:W-:Y:S06]  /*34c70*/  @!P0 BRA `(.L_x_7047) ;  /* 0x0000000000048947 */ /* 0x000fec0003800000 */
[----:B------:R-:W-:Y:S01]  /*34c80*/  BPT.TRAP 0x1 ;  /* 0x000000040000795c */ /* 0x000fe20000300000 */
.L_x_7047:
[----:B------:R-:W-:Y:S01]  /*34c90*/  IMAD R25, R25, 0x8, R4 ;  /* 0x0000000819197824 */ /* 0x000fe200078e0204 */
[----:B------:R-:W-:-:S04]  /*34ca0*/  SHF.L.U32 R2, R2, 0x1f, RZ ;  /* 0x0000001f02027819 */ /* 0x000fc800000006ff */
[----:B------:R-:W0:Y:S02]  /*34cb0*/  SYNCS.PHASECHK.TRANS64.TRYWAIT P1, [R25+URZ+0x38840], R2 ;  /* 0x03884002190075a7 */ /* 0x000e24000802017f */
[----:B0-----:R-:W-:Y:S05]  /*34cc0*/  @!P1 BRA `(.L_x_7048) ;  /* 0x0000004800c09947 */ /* 0x001fea0003800000 */
.L_x_7201:
[----:B------:R-:W-:Y:S05]  /*34cd0*/  @!P0 BRA `(.L_x_7049) ;  /* 0x0000000000048947 */ /* 0x000fea0003800000 */
[----:B------:R-:W-:Y:S01]  /*34ce0*/  BPT.TRAP 0x1 ;  /* 0x000000040000795c */ /* 0x000fe20000300000 */
.L_x_7049:
[----:B------:R-:W0:Y:S02]  /*34cf0*/  SYNCS.PHASECHK.TRANS64.TRYWAIT P1, [R5+URZ+0x38860], R0 ;  /* 0x03886000050075a7 */ /* 0x000e24000802017f */
[----:B0-----:R-:W-:Y:S05]  /*34d00*/  @!P1 BRA `(.L_x_7050) ;  /* 0x0000004800c49947 */ /* 0x001fea0003800000 */
.L_x_7202:
[----:B------:R-:W-:Y:S05]  /*34d10*/  @!P0 BRA `(.L_x_7051) ;  /* 0x0000000000048947 */ /* 0x000fea0003800000 */
[----:B------:R-:W-:Y:S01]  /*34d20*/  BPT.TRAP 0x1 ;  /* 0x000000040000795c */ /* 0x000fe20000300000 */
.L_x_7051:
[----:B------:R0:W0:Y:S02]  /*34d30*/  SYNCS.PHASECHK.TRANS64.TRYWAIT P0, [R25+URZ+0x38860], R2 ;  /* 0x03886002190075a7 */ /* 0x000024000800017f */
[----:B0-----:R-:W-:Y:S05]  /*34d40*/  @!P0 NANOSLEEP.SYNCS 0x989680 ;  /* 0x009896800000895d */ /* 0x001fea0003900000 */
[----:B------:R-:W0:Y:S02]  /*34d50*/  @!P0 SYNCS.PHASECHK.TRANS64 P0, [R25+URZ+0x38860], R2 ;  /* 0x03886002190085a7 */ /* 0x000e24000800007f */
[----:B0-----:R-:W-:Y:S05]  /*34d60*/  @!P0 BRA `(.L_x_7051) ;  /* 0xfffffffc00f08947 */ /* 0x001fea000383ffff */
.L_x_6680:
[----:B------:R-:W-:Y:S05]  /*34d70*/  BSYNC B9 ;  /* 0x0000000000097941 */ /* 0x000fea0003800000 */
.L_x_6677:
[----:B------:R-:W-:Y:S05]  /*34d80*/  EXIT ;  /* 0x000000000000794d */ /* 0x000fea0003800000 */
.L_x_6704:
[----:B0-----:R0:W1:Y:S02]  /*34d90*/  SYNCS.PHASECHK.TRANS64.TRYWAIT P5, [R61+URZ+0x38890], R70 ;  /* 0x038890463d0075a7 */ /* 0x00106400080a017f */
[----:B-1----:R-:W-:Y:S05]  /*34da0*/  @!P5 NANOSLEEP.SYNCS 0x989680 ;  /* 0x009896800000d95d */ /* 0x002fea0003900000 */
[----:B------:R-:W1:Y:S02]  /*34db0*/  @!P5 SYNCS.PHASECHK.TRANS64 P5, [R61+URZ+0x38890], R70 ;  /* 0x038890463d00d5a7 */ /* 0x000e6400080a007f */
[----:B-1----:R-:W-:Y:S05]  /*34dc0*/  @!P5 BRA `(.L_x_6704) ;  /* 0xfffffffc00f0d947 */ /* 0x002fea000383ffff */
[----:B------:R-:W-:Y:S05]  /*34dd0*/  BRA `(.L_x_7052) ;  /* 0xfffffcdc00d47947 */ /* 0x000fea000383ffff */
.L_x_6705:
        /* <DEDUP_REMOVED lines=8> */
.L_x_7054:
[----:B------:R-:W-:Y:S05]  /*34e60*/  BSYNC B1 ;  /* 0x0000000000017941 */ /* 0x000fea0003800000 */
.L_x_7053:
        /* <DEDUP_REMOVED lines=8> */
.L_x_7055:
[----:B------:R-:W-:Y:S05]  /*34ef0*/  BRA `(.L_x_7056) ;  /* 0xfffffcdc00a07947 */ /* 0x000fea000383ffff */
.L_x_6715:
[----:B0-----:R0:W1:Y:S02]  /*34f00*/  SYNCS.PHASECHK.TRANS64.TRYWAIT P6, [R61+URZ+0x38890], R70 ;  /* 0x038890463d0075a7 */ /* 0x00106400080c017f */
[----:B-1----:R-:W-:Y:S05]  /*34f10*/  @!P6 NANOSLEEP.SYNCS 0x989680 ;  /* 0x009896800000e95d */ /* 0x002fea0003900000 */
[----:B------:R-:W1:Y:S02]  /*34f20*/  @!P6 SYNCS.PHASECHK.TRANS64 P6, [R61+URZ+0x38890], R70 ;  /* 0x038890463d00e5a7 */ /* 0x000e6400080c007f */
[----:B-1----:R-:W-:Y:S05]  /*34f30*/  @!P6 BRA `(.L_x_6715) ;  /* 0xfffffffc00f0e947 */ /* 0x002fea000383ffff */
[----:B------:R-:W-:Y:S05]  /*34f40*/  BRA `(.L_x_7057) ;  /* 0xfffffce800047947 */ /* 0x000fea000383ffff */
.L_x_6716:
        /* <DEDUP_REMOVED lines=8> */
.L_x_7059:
[----:B------:R-:W-:Y:S05]  /*34fd0*/  BSYNC B1 ;  /* 0x0000000000017941 */ /* 0x000fea0003800000 */
.L_x_7058:
        /* <DEDUP_REMOVED lines=8> */
.L_x_7060:
[----:B------:R-:W-:Y:S01]  /*35060*/  IMAD.MOV.U32 R67, RZ, RZ, R14 ;  /* 0x000000ffff437224 */ /* 0x000fe200078e000e */
[----:B------:R-:W-:Y:S06]  /*35070*/  BRA `(.L_x_7061) ;  /* 0xfffffce400cc7947 */ /* 0x000fec000383ffff */
.L_x_6721:
[----:B0-----:R0:W1:Y:S02]  /*35080*/  SYNCS.PHASECHK.TRANS64.TRYWAIT P0, [R61+URZ+0x38890], R70 ;  /* 0x038890463d0075a7 */ /* 0x001064000800017f */
[----:B-1----:R-:W-:Y:S05]  /*35090*/  @!P0 NANOSLEEP.SYNCS 0x989680 ;  /* 0x009896800000895d */ /* 0x002fea0003900000 */
[----:B------:R-:W1:Y:S02]  /*350a0*/  @!P0 SYNCS.PHASECHK.TRANS64 P0, [R61+URZ+0x38890], R70 ;  /* 0x038890463d0085a7 */ /* 0x000e64000800007f */
[----:B-1----:R-:W-:Y:S05]  /*350b0*/  @!P0 BRA `(.L_x_6721) ;  /* 0xfffffffc00f08947 */ /* 0x002fea000383ffff */
[----:B------:R-:W-:Y:S05]  /*350c0*/  BRA `(.L_x_7062) ;  /* 0xfffffcec00ac7947 */ /* 0x000fea000383ffff */
.L_x_6722:
[----:B------:R-:W-:Y:S01]  /*350d0*/  BSSY B1, `(.L_x_7063) ;  /* 0x0000007000017945 */ /* 0x000fe20003800000 */
[----:B------:R-:W-:Y:S02]  /*350e0*/  IMAD.MOV.U32 R12, RZ, RZ, RZ ;  /* 0x000000ffff0c7224 */ /* 0x000fe400078e00ff */
[----:B------:R-:W-:Y:S02]  /*350f0*/  IMAD.MOV.U32 R11, RZ, RZ, 0x1c1f ;  /* 0x00001c1fff0b7424 */ /* 0x000fe400078e00ff */
[----:B------:R-:W-:-:S07]  /*35100*/  IMAD.MOV.U32 R15, RZ, RZ, -0x1 ;  /* 0xffffffffff0f7424 */ /* 0x000fce00078e00ff */
[----:B0-----:R-:W-:Y:S05]  /*35110*/  WARPSYNC.COLLECTIVE R15, `(.L_x_7064) ;  /* 0x000000000f087348 */ /* 0x001fea0003c00000 */
[----:B------:R1:W2:Y:S02]  /*35120*/  SHFL.IDX P6, R14, R13, R12, R11 ;  /* 0x0000000c0d0e7389 */ /* 0x0002a400000c000b */
[----:B012---:R-:W-:Y:S01]  /*35130*/  ENDCOLLECTIVE ;  /* 0x000000000000791b */ /* 0x007fe20003800000 */
.L_x_7064:
[----:B------:R-:W-:Y:S05]  /*35140*/  BSYNC B1 ;  /* 0x0000000000017941 */ /* 0x000fea0003800000 */
.L_x_7063:
        /* <DEDUP_REMOVED lines=8> */
.L_x_7065:
[----:B------:R-:W-:Y:S05]  /*351d0*/  BRA `(.L_x_7066) ;  /* 0xfffffcec00d47947 */ /* 0x000fea000383ffff */
.L_x_6725:
[----:B-1----:R1:W4:Y:S02]  /*351e0*/  SYNCS.PHASECHK.TRANS64.TRYWAIT P5, [R61+URZ+0x388b0], R70 ;  /* 0x0388b0463d0075a7 */ /* 0x00232400080a017f */
[----:B----4-:R-:W-:Y:S05]  /*351f0*/  @!P5 NANOSLEEP.SYNCS 0x989680 ;  /* 0x009896800000d95d */ /* 0x010fea0003900000 */
[----:B------:R-:W4:Y:S02]  /*35200*/  @!P5 SYNCS.PHASECHK.TRANS64 P5, [R61+URZ+0x388b0], R70 ;  /* 0x0388b0463d00d5a7 */ /* 0x000f2400080a007f */
[----:B----4-:R-:W-:Y:S05]  /*35210*/  @!P5 BRA `(.L_x_6725) ;  /* 0xfffffffc00f0d947 */ /* 0x010fea000383ffff */
[----:B------:R-:W-:Y:S05]  /*35220*/  BRA `(.L_x_7067) ;  /* 0xfffffcf0005c7947 */ /* 0x000fea000383ffff */
.L_x_6767:
        /* <DEDUP_REMOVED lines=8> */
.L_x_7069:
[----:B------:R-:W-:Y:S05]  /*352b0*/  BSYNC B1 ;  /* 0x0000000000017941 */ /* 0x000fea0003800000 */
.L_x_7068:
        /* <DEDUP_REMOVED lines=8> */
.L_x_7070:
[----:B------:R-:W-:Y:S02]  /*35340*/  IMAD.MOV.U32 R13, RZ, RZ, R67 ;  /* 0x000000ffff0d7224 */ /* 0x000fe400078e0043 */
[----:B------:R-:W-:-:S07]  /*35350*/  IMAD.MOV.U32 R6, RZ, RZ, R14 ;  /* 0x000000ffff067224 */ /* 0x000fce00078e000e */
[----:B------:R-:W-:Y:S05]  /*35360*/  WARPSYNC.COLLECTIVE R15, `(.L_x_7071) ;  /* 0x000000000f087348 */ /* 0x000fea0003c00000 */
[----:B------:R0:W1:Y:S02]  /*35370*/  SHFL.IDX P6, R14, R13, R12, R11 ;  /* 0x0000000c0d0e7389 */ /* 0x00006400000c000b */
[----:B01----:R-:W-:Y:S01]  /*35380*/  ENDCOLLECTIVE ;  /* 0x000000000000791b */ /* 0x003fe20003800000 */
.L_x_7071:
[----:B------:R-:W-:Y:S02]  /*35390*/  IMAD.MOV.U32 R13, RZ, RZ, R66 ;  /* 0x000000ffff0d7224 */ /* 0x000fe400078e0042 */
[----:B------:R-:W-:-:S07]  /*353a0*/  IMAD.MOV.U32 R7, RZ, RZ, R14 ;  /* 0x000000ffff077224 */ /* 0x000fce00078e000e */
[----:B------:R-:W-:Y:S05]  /*353b0*/  WARPSYNC.COLLECTIVE R15, `(.L_x_7072) ;  /* 0x000000000f087348 */ /* 0x000fea0003c00000 */
[----:B------:R0:W1:Y:S02]  /*353c0*/  SHFL.IDX P6, R14, R13, R12, R11 ;  /* 0x0000000c0d0e7389 */ /* 0x00006400000c000b */
[----:B01----:R-:W-:Y:S01]  /*353d0*/  ENDCOLLECTIVE ;  /* 0x000000000000791b */ /* 0x003fe20003800000 */
.L_x_7072:
[----:B------:R-:W-:Y:S01]  /*353e0*/  IMAD.MOV.U32 R8, RZ, RZ, R14 ;  /* 0x000000ffff087224 */ /* 0x000fe200078e000e */
[----:B------:R-:W-:Y:S06]  /*353f0*/  BRA `(.L_x_7073) ;  /* 0xfffffd9000e47947 */ /* 0x000fec000383ffff */
.L_x_6770:
[----:B------:R-:W-:Y:S01]  /*35400*/  BSSY B1, `(.L_x_7074) ;  /* 0x0000008000017945 */ /* 0x000fe20003800000 */
[----:B------:R-:W-:Y:S02]  /*35410*/  IMAD.MOV.U32 R13, RZ, RZ, R36 ;  /* 0x000000ffff0d7224 */ /* 0x000fe400078e0024 */
[----:B------:R-:W-:Y:S02]  /*35420*/  IMAD.MOV.U32 R12, RZ, RZ, 0x1 ;  /* 0x00000001ff0c7424 */ /* 0x000fe400078e00ff */
[----:B------:R-:W-:Y:S02]  /*35430*/  IMAD.MOV.U32 R11, RZ, RZ, 0x1c1f ;  /* 0x00001c1fff0b7424 */ /* 0x000fe400078e00ff */
[----:B------:R-:W-:-:S07]  /*35440*/  IMAD.MOV.U32 R15, RZ, RZ, -0x1 ;  /* 0xffffffffff0f7424 */ /* 0x000fce00078e00ff */
[----:B0--34-:R-:W-:Y:S05]  /*35450*/  WARPSYNC.COLLECTIVE R15, `(.L_x_7075) ;  /* 0x000000000f087348 */ /* 0x019fea0003c00000 */
[----:B------:R1:W2:Y:S02]  /*35460*/  SHFL.IDX P6, R14, R13, R12, R11 ;  /* 0x0000000c0d0e7389 */ /* 0x0002a400000c000b */
[----:B01234-:R-:W-:Y:S01]  /*35470*/  ENDCOLLECTIVE ;  /* 0x000000000000791b */ /* 0x01ffe20003800000 */
.L_x_7075:
[----:B------:R-:W-:Y:S05]  /*35480*/  BSYNC B1 ;  /* 0x0000000000017941 */ /* 0x000fea0003800000 */
.L_x_7074:
[----:B------:R-:W-:Y:S02]  /*35490*/  IMAD.MOV.U32 R13, RZ, RZ, R10 ;  /* 0x000000ffff0d7224 */ /* 0x000fe400078e000a */
[----:B------:R-:W-:Y:S02]  /*354a0*/  IMAD.MOV.U32 R12, RZ, RZ, 0x1 ;  /* 0x00000001ff0c7424 */ /* 0x000fe400078e00ff */
[----:B------:R-:W-:Y:S02]  /*354b0*/  IMAD.MOV.U32 R11, RZ, RZ, 0x1c1f ;  /* 0x00001c1fff0b7424 */ /* 0x000fe400078e00ff */
[----:B------:R-:W-:Y:S02]  /*354c0*/  IMAD.MOV.U32 R15, RZ, RZ, -0x1 ;  /* 0xffffffffff0f7424 */ /* 0x000fe400078e00ff */
[----:B------:R-:W-:-:S07]  /*354d0*/  IMAD.MOV.U32 R3, RZ, RZ, R14 ;  /* 0x000000ffff037224 */ /* 0x000fce00078e000e */
[----:B------:R-:W-:Y:S05]  /*354e0*/  WARPSYNC.COLLECTIVE R15, `(.L_x_7076) ;  /* 0x000000000f087348 */ /* 0x000fea0003c00000 */
[----:B------:R0:W1:Y:S02]  /*354f0*/  SHFL.IDX P6, R14, R13, R12, R11 ;  /* 0x0000000c0d0e7389 */ /* 0x00006400000c000b */
[----:B01----:R-:W-:Y:S01]  /*35500*/  ENDCOLLECTIVE ;  /* 0x000000000000791b */ /* 0x003fe20003800000 */
.L_x_7076:
[----:B------:R-:W-:Y:S02]  /*35510*/  IMAD.MOV.U32 R13, RZ, RZ, R67 ;  /* 0x000000ffff0d7224 */ /* 0x000fe400078e0043 */
[----:B------:R-:W-:-:S07]  /*35520*/  IMAD.MOV.U32 R6, RZ, RZ, R14 ;  /* 0x000000ffff067224 */ /* 0x000fce00078e000e */
[----:B------:R-:W-:Y:S05]  /*35530*/  WARPSYNC.COLLECTIVE R15, `(.L_x_7077) ;  /* 0x000000000f087348 */ /* 0x000fea0003c00000 */
[----:B------:R0:W1:Y:S02]  /*35540*/  SHFL.IDX P6, R14, R13, R12, R11 ;  /* 0x0000000c0d0e7389 */ /* 0x00006400000c000b */
[----:B01----:R-:W-:Y:S01]  /*35550*/  ENDCOLLECTIVE ;  /* 0x000000000000791b */ /* 0x003fe20003800000 */
.L_x_7077:
[----:B------:R-:W-:Y:S02]  /*35560*/  IMAD.MOV.U32 R13, RZ, RZ, R66 ;  /* 0x000000ffff0d7224 */ /* 0x000fe400078e0042 */
[----:B------:R-:W-:-:S07]  /*35570*/  IMAD.MOV.U32 R7, RZ, RZ, R14 ;  /* 0x000000ffff077224 */ /* 0x000fce00078e000e */
[----:B------:R-:W-:Y:S05]  /*35580*/  WARPSYNC.COLLECTIVE R15, `(.L_x_7078) ;  /* 0x000000000f087348 */ /* 0x000fea0003c00000 */
[----:B------:R0:W1:Y:S02]  /*35590*/  SHFL.IDX P6, R14, R13, R12, R11 ;  /* 0x0000000c0d0e7389 */ /* 0x00006400000c000b */
[----:B01----:R-:W-:Y:S01]  /*355a0*/  ENDCOLLECTIVE ;  /* 0x000000000000791b */ /* 0x003fe20003800000 */
.L_x_7078:
[----:B------:R-:W-:Y:S05]  /*355b0*/  BRA `(.L_x_7079) ;  /* 0xfffffd9400507947 */ /* 0x000fea000383ffff */
.L_x_6774:
[----:B-1----:R1:W4:Y:S02]  /*355c0*/  SYNCS.PHASECHK.TRANS64.TRYWAIT P0, [R2+URZ+0x38800], R67 ;  /* 0x03880043020075a7 */ /* 0x002324000800017f */
[----:B----4-:R-:W-:Y:S05]  /*355d0*/  @!P0 NANOSLEEP.SYNCS 0x989680 ;  /* 0x009896800000895d */ /* 0x010fea0003900000 */
[----:B------:R-:W4:Y:S02]  /*355e0*/  @!P0 SYNCS.PHASECHK.TRANS64 P0, [R2+URZ+0x38800], R67 ;  /* 0x03880043020085a7 */ /* 0x000f24000800007f */
[----:B----4-:R-:W-:Y:S05]  /*355f0*/  @!P0 BRA `(.L_x_6774) ;  /* 0xfffffffc00f08947 */ /* 0x010fea000383ffff */
[----:B------:R-:W-:Y:S05]  /*35600*/  BRA `(.L_x_7080) ;  /* 0xfffffd9400dc7947 */ /* 0x000fea000383ffff */
.L_x_6782:
        /* <DEDUP_REMOVED lines=9> */
.L_x_7082:
[----:B------:R-:W-:Y:S05]  /*356a0*/  BSYNC B1 ;  /* 0x0000000000017941 */ /* 0x000fea0003800000 */
.L_x_7081:
        /* <DEDUP_REMOVED lines=10> */
.L_x_7083:
[----:B------:R-:W-:Y:S01]  /*35750*/  ISETP.GE.OR P1, PT, R0, R27, P0 ;  /* 0x0000001b0000720c */ /* 0x000fe20000726670 */
[----:B------:R-:W-:-:S12]  /*35760*/  IMAD.MOV.U32 R13, RZ, RZ, R25 ;  /* 0x000000ffff0d7224 */ /* 0x000fd800078e0019 */
[C---:B------:R-:W-:Y:S01]  /*35770*/  @!P1 IMAD.SHL.U32 R7, R16.reuse, 0x2, RZ ;  /* 0x0000000210079824 */ /* 0x040fe200078e00ff */
[----:B------:R-:W-:Y:S01]  /*35780*/  @!P1 SHF.L.U64.HI R6, R16, 0x1, R17 ;  /* 0x0000000110069819 */ /* 0x000fe20000010211 */
[----:B------:R-:W-:-:S07]  /*35790*/  IMAD.MOV.U32 R4, RZ, RZ, R14 ;  /* 0x000000ffff047224 */ /* 0x000fce00078e000e */
[----:B------:R-:W-:Y:S05]  /*357a0*/  WARPSYNC.COLLECTIVE R15, `(.L_x_7084) ;  /* 0x000000000f087348 */ /* 0x000fea0003c00000 */
[----:B------:R0:W1:Y:S02]  /*357b0*/  SHFL.IDX P6, R14, R13, R12, R11 ;  /* 0x0000000c0d0e7389 */ /* 0x00006400000c000b */
[----:B01----:R-:W-:Y:S01]  /*357c0*/  ENDCOLLECTIVE ;  /* 0x000000000000791b */ /* 0x003fe20003800000 */
.L_x_7084:
[----:B------:R-:W-:-:S05]  /*357d0*/  @!P1 IADD3 R8, P2, R4, R7, RZ ;  /* 0x0000000704089210 */ /* 0x000fca0007f5e0ff */
[----:B------:R-:W-:Y:S02]  /*357e0*/  @!P1 IMAD.X R9, R3, 0x1, R6, P2 ;  /* 0x0000000103099824 */ /* 0x000fe400010e0606 */
[----:B------:R-:W-:Y:S02]  /*357f0*/  IMAD.MOV.U32 R13, RZ, RZ, R68 ;  /* 0x000000ffff0d7224 */ /* 0x000fe400078e0044 */
[----:B------:R-:W-:-:S07]  /*35800*/  IMAD.MOV.U32 R5, RZ, RZ, R14 ;  /* 0x000000ffff057224 */ /* 0x000fce00078e000e */
[----:B------:R-:W-:Y:S05]  /*35810*/  WARPSYNC.COLLECTIVE R15, `(.L_x_7085) ;  /* 0x000000000f087348 */ /* 0x000fea0003c00000 */
[----:B------:R0:W1:Y:S02]  /*35820*/  SHFL.IDX P6, R14, R13, R12, R11 ;  /* 0x0000000c0d0e7389 */ /* 0x00006400000c000b */
[----:B01----:R-:W-:Y:S01]  /*35830*/  ENDCOLLECTIVE ;  /* 0x000000000000791b */ /* 0x003fe20003800000 */
.L_x_7085:
[----:B------:R-:W2:Y:S01]  /*35840*/  @!P1 LD.E.128 R8, desc[UR46][R8.64] ;  /* 0x0000002e08089980 */ /* 0x000ea2000c101d00 */
[----:B------:R-:W-:-:S05]  /*35850*/  @!P1 IADD3 R4, P2, R14, R7, RZ ;  /* 0x000000070e049210 */ /* 0x000fca0007f5e0ff */
[----:B------:R-:W-:-:S06]  /*35860*/  @!P1 IMAD.X R5, R5, 0x1, R6, P2 ;  /* 0x0000000105059824 */ /* 0x000fcc00010e0606 */
[----:B------:R-:W5:Y:S01]  /*35870*/  @!P1 LD.E.128 R4, desc[UR46][R4.64] ;  /* 0x0000002e04049980 */ /* 0x000f62000c101d00 */
[----:B------:R-:W-:Y:S01]  /*35880*/  CS2R R20, SRZ ;  /* 0x0000000000147805 */ /* 0x000fe2000001ff00 */
[----:B------:R-:W-:Y:S01]  /*35890*/  IMAD.MOV.U32 R13, RZ, RZ, R26 ;  /* 0x000000ffff0d7224 */ /* 0x000fe200078e001a */
[----:B------:R-:W-:Y:S01]  /*358a0*/  CS2R R66, SRZ ;  /* 0x0000000000427805 */ /* 0x000fe2000001ff00 */
[----:B------:R-:W-:Y:S01]  /*358b0*/  IMAD.MOV.U32 R12, RZ, RZ, 0x1 ;  /* 0x00000001ff0c7424 */ /* 0x000fe200078e00ff */
[----:B------:R-:W-:Y:S02]  /*358c0*/  CS2R R58, SRZ ;  /* 0x00000000003a7805 */ /* 0x000fe4000001ff00 */
[----:B------:R-:W-:Y:S01]  /*358d0*/  CS2R R64, SRZ ;  /* 0x0000000000407805 */ /* 0x000fe2000001ff00 */
[----:B--2---:R-:W-:Y:S02]  /*358e0*/  @!P1 IMAD.MOV.U32 R21, RZ, RZ, R11 ;  /* 0x000000ffff159224 */ /* 0x004fe400078e000b */
[----:B------:R-:W-:-:S02]  /*358f0*/  IMAD.MOV.U32 R11, RZ, RZ, 0x1c1f ;  /* 0x00001c1fff0b7424 */ /* 0x000fc400078e00ff */
[----:B------:R-:W-:Y:S02]  /*35900*/  @!P1 IMAD.MOV.U32 R20, RZ, RZ, R10 ;  /* 0x000000ffff149224 */ /* 0x000fe400078e000a */
[----:B------:R-:W-:-:S07]  /*35910*/  IMAD.MOV.U32 R10, RZ, RZ, R21 ;  /* 0x000000ffff0a7224 */ /* 0x000fce00078e0015 */
[----:B-----5:R-:W-:Y:S05]  /*35920*/  WARPSYNC.COLLECTIVE R15, `(.L_x_7086) ;  /* 0x000000000f087348 */ /* 0x020fea0003c00000 */
[----:B------:R0:W1:Y:S02]  /*35930*/  SHFL.IDX P6, R14, R13, R12, R11 ;  /* 0x0000000c0d0e7389 */ /* 0x00006400000c000b */
[----:B01---5:R-:W-:Y:S01]  /*35940*/  ENDCOLLECTIVE ;  /* 0x000000000000791b */ /* 0x023fe20003800000 */
.L_x_7086:
[----:B------:R-:W-:Y:S02]  /*35950*/  IMAD.MOV.U32 R3, RZ, RZ, R20 ;  /* 0x000000ffff037224 */ /* 0x000fe400078e0014 */
[----:B------:R-:W-:Y:S02]  /*35960*/  @!P1 IMAD.MOV.U32 R58, RZ, RZ, R8 ;  /* 0x000000ffff3a9224 */ /* 0x000fe400078e0008 */
[----:B------:R-:W-:Y:S01]  /*35970*/  @!P1 IMAD.MOV.U32 R59, RZ, RZ, R9 ;  /* 0x000000ffff3b9224 */ /* 0x000fe200078e0009 */
[----:B------:R-:W-:Y:S01]  /*35980*/  PRMT R74, R3, 0x5410, R10 ;  /* 0x00005410034a7816 */ /* 0x000fe2000000000a */
[----:B------:R-:W-:Y:S02]  /*35990*/  IMAD.MOV.U32 R8, RZ, RZ, R58 ;  /* 0x000000ffff087224 */ /* 0x000fe400078e003a */
[----:B------:R-:W-:-:S03]  /*359a0*/  IMAD.MOV.U32 R9, RZ, RZ, R59 ;  /* 0x000000ffff097224 */ /* 0x000fc600078e003b */
[----:B------:R-:W-:Y:S01]  /*359b0*/  PRMT R69, R8, 0x7610, R69 ;  /* 0x0000761008457816 */ /* 0x000fe20000000045 */
[--C-:B------:R-:W-:Y:S01]  /*359c0*/  IMAD.MOV.U32 R13, RZ, RZ, R36.reuse ;  /* 0x000000ffff0d7224 */ /* 0x100fe200078e0024 */
[----:B------:R-:W-:Y:S01]  /*359d0*/  PRMT R36, R9, 0x7610, R36 ;  /* 0x0000761009247816 */ /* 0x000fe20000000024 */
[----:B------:R-:W-:Y:S02]  /*359e0*/  @!P1 IMAD.MOV.U32 R66, RZ, RZ, R4 ;  /* 0x000000ffff429224 */ /* 0x000fe400078e0004 */
[----:B------:R-:W-:Y:S02]  /*359f0*/  @!P1 IMAD.MOV.U32 R67, RZ, RZ, R5 ;  /* 0x000000ffff439224 */ /* 0x000fe400078e0005 */
[----:B------:R-:W-:Y:S02]  /*35a00*/  @!P1 IMAD.MOV.U32 R64, RZ, RZ, R6 ;  /* 0x000000ffff409224 */ /* 0x000fe400078e0006 */
[----:B------:R-:W-:Y:S02]  /*35a10*/  @!P1 IMAD.MOV.U32 R65, RZ, RZ, R7 ;  /* 0x000000ffff419224 */ /* 0x000fe400078e0007 */
[----:B------:R-:W-:-:S07]  /*35a20*/  IMAD.MOV.U32 R3, RZ, RZ, R14 ;  /* 0x000000ffff037224 */ /* 0x000fce00078e000e */
[----:B------:R-:W-:Y:S05]  /*35a30*/  WARPSYNC.COLLECTIVE R15, `(.L_x_7087) ;  /* 0x000000000f087348 */ /* 0x000fea0003c00000 */
[----:B------:R0:W1:Y:S02]  /*35a40*/  SHFL.IDX P6, R14, R13, R12, R11 ;  /* 0x0000000c0d0e7389 */ /* 0x00006400000c000b */
[----:B01----:R-:W-:Y:S01]  /*35a50*/  ENDCOLLECTIVE ;  /* 0x000000000000791b */ /* 0x003fe20003800000 */
.L_x_7087:
[----:B------:R-:W-:Y:S02]  /*35a60*/  IMAD.MOV.U32 R6, RZ, RZ, R66 ;  /* 0x000000ffff067224 */ /* 0x000fe400078e0042 */
[----:B------:R-:W-:Y:S02]  /*35a70*/  IMAD.MOV.U32 R7, RZ, RZ, R67 ;  /* 0x000000ffff077224 */ /* 0x000fe400078e0043 */
[----:B------:R-:W-:Y:S01]  /*35a80*/  IMAD.MOV.U32 R4, RZ, RZ, R64 ;  /* 0x000000ffff047224 */ /* 0x000fe200078e0040 */
[----:B------:R-:W-:Y:S01]  /*35a90*/  PRMT R89, R6, 0x7610, R89 ;  /* 0x0000761006597816 */ /* 0x000fe20000000059 */
[----:B------:R-:W-:Y:S01]  /*35aa0*/  IMAD.MOV.U32 R5, RZ, RZ, R65 ;  /* 0x000000ffff057224 */ /* 0x000fe200078e0041 */
[----:B------:R-:W-:Y:S02]  /*35ab0*/  PRMT R77, R7, 0x7610, R77 ;  /* 0x00007610074d7816 */ /* 0x000fe4000000004d */
[----:B------:R-:W-:Y:S02]  /*35ac0*/  CS2R R6, SRZ ;  /* 0x0000000000067805 */ /* 0x000fe4000001ff00 */
[----:B------:R-:W-:Y:S01]  /*35ad0*/  PRMT R88, R4, 0x5410, R5 ;  /* 0x0000541004587816 */ /* 0x000fe20000000005 */
[----:B------:R-:W-:-:S02]  /*35ae0*/  IMAD.MOV.U32 R13, RZ, RZ, R25 ;  /* 0x000000ffff0d7224 */ /* 0x000fc400078e0019 */
[----:B------:R-:W-:-:S07]  /*35af0*/  IMAD.MOV.U32 R24, RZ, RZ, R14 ;  /* 0x000000ffff187224 */ /* 0x000fce00078e000e */
[----:B------:R-:W-:Y:S05]  /*35b00*/  WARPSYNC.COLLECTIVE R15, `(.L_x_7088) ;  /* 0x000000000f087348 */ /* 0x000fea0003c00000 */
[----:B------:R0:W1:Y:S02]  /*35b10*/  SHFL.IDX P6, R14, R13, R12, R11 ;  /* 0x0000000c0d0e7389 */ /* 0x00006400000c000b */
[----:B01----:R-:W-:Y:S01]  /*35b20*/  ENDCOLLECTIVE ;  /* 0x000000000000791b */ /* 0x003fe20003800000 */
.L_x_7088:
[----:B------:R-:W-:Y:S02]  /*35b30*/  IMAD.MOV.U32 R13, RZ, RZ, R68 ;  /* 0x000000ffff0d7224 */ /* 0x000fe400078e0044 */
[----:B------:R-:W-:-:S07]  /*35b40*/  IMAD.MOV.U32 R25, RZ, RZ, R14 ;  /* 0x000000ffff197224 */ /* 0x000fce00078e000e */
[----:B------:R-:W-:Y:S05]  /*35b50*/  WARPSYNC.COLLECTIVE R15, `(.L_x_7089) ;  /* 0x000000000f087348 */ /* 0x000fea0003c00000 */
[----:B------:R0:W1:Y:S02]  /*35b60*/  SHFL.IDX P6, R14, R13, R12, R11 ;  /* 0x0000000c0d0e7389 */ /* 0x00006400000c000b */
[----:B01----:R-:W-:Y:S01]  /*35b70*/  ENDCOLLECTIVE ;  /* 0x000000000000791b */ /* 0x003fe20003800000 */
.L_x_7089:
[----:B------:R-:W-:Y:S05]  /*35b80*/  BRA `(.L_x_7090) ;  /* 0xfffffda4001c7947 */ /* 0x000fea000383ffff */
.L_x_6786:
[----:B0-----:R0:W1:Y:S02]  /*35b90*/  SYNCS.PHASECHK.TRANS64.TRYWAIT P1, [R2+URZ+0x38800], R13 ;  /* 0x0388000d020075a7 */ /* 0x001064000802017f */
[----:B-1----:R-:W-:Y:S05]  /*35ba0*/  @!P1 NANOSLEEP.SYNCS 0x989680 ;  /* 0x009896800000995d */ /* 0x002fea0003900000 */
[----:B------:R-:W1:Y:S02]  /*35bb0*/  @!P1 SYNCS.PHASECHK.TRANS64 P1, [R2+URZ+0x38800], R13 ;  /* 0x0388000d020095a7 */ /* 0x000e64000802007f */
[----:B-1----:R-:W-:Y:S05]  /*35bc0*/  @!P1 BRA `(.L_x_6786) ;  /* 0xfffffffc00f09947 */ /* 0x002fea000383ffff */
[----:B------:R-:W-:Y:S05]  /*35bd0*/  BRA `(.L_x_7091) ;  /* 0xfffffda400787947 */ /* 0x000fea000383ffff */
.L_x_6800:
[----:B-1----:R1:W2:Y:S02]  /*35be0*/  SYNCS.PHASECHK.TRANS64.TRYWAIT P0, [R6+URZ], R7 ;  /* 0x00000007060075a7 */ /* 0x0022a4000800017f */
[----:B--2---:R-:W-:Y:S05]  /*35bf0*/  @!P0 NANOSLEEP.SYNCS 0x989680 ;  /* 0x009896800000895d */ /* 0x004fea0003900000 */
[----:B------:R-:W2:Y:S02]  /*35c00*/  @!P0 SYNCS.PHASECHK.TRANS64 P0, [R6+URZ], R7 ;  /* 0x00000007060085a7 */ /* 0x000ea4000800007f */
[----:B--2---:R-:W-:Y:S05]  /*35c10*/  @!P0 BRA `(.L_x_6800) ;  /* 0xfffffffc00f08947 */ /* 0x004fea000383ffff */
[----:B------:R-:W-:Y:S05]  /*35c20*/  BRA `(.L_x_6799) ;  /* 0xfffffdbc00047947 */ /* 0x000fea000383ffff */
.L_x_6807:
[----:B-1----:R1:W2:Y:S02]  /*35c30*/  SYNCS.PHASECHK.TRANS64.TRYWAIT P0, [R2+URZ], R3 ;  /* 0x00000003020075a7 */ /* 0x0022a4000800017f */
[----:B--2---:R-:W-:Y:S05]  /*35c40*/  @!P0 NANOSLEEP.SYNCS 0x989680 ;  /* 0x009896800000895d */ /* 0x004fea0003900000 */
[----:B------:R-:W2:Y:S02]  /*35c50*/  @!P0 SYNCS.PHASECHK.TRANS64 P0, [R2+URZ], R3 ;  /* 0x00000003020085a7 */ /* 0x000ea4000800007f */
[----:B--2---:R-:W-:Y:S05]  /*35c60*/  @!P0 BRA `(.L_x_6807) ;  /* 0xfffffffc00f08947 */ /* 0x004fea000383ffff */
[----:B------:R-:W-:Y:S05]  /*35c70*/  BRA `(.L_x_6806) ;  /* 0xfffffdc000107947 */ /* 0x000fea000383ffff */
.L_x_6838:
[----:B-1----:R1:W2:Y:S02]  /*35c80*/  SYNCS.PHASECHK.TRANS64.TRYWAIT P0, [R6+URZ], R7 ;  /* 0x00000007060075a7 */ /* 0x0022a4000800017f */
[----:B--2---:R-:W-:Y:S05]  /*35c90*/  @!P0 NANOSLEEP.SYNCS 0x989680 ;  /* 0x009896800000895d */ /* 0x004fea0003900000 */
[----:B------:R-:W2:Y:S02]  /*35ca0*/  @!P0 SYNCS.PHASECHK.TRANS64 P0, [R6+URZ], R7 ;  /* 0x00000007060085a7 */ /* 0x000ea4000800007f */
[----:B--2---:R-:W-:Y:S05]  /*35cb0*/  @!P0 BRA `(.L_x_6838) ;  /* 0xfffffffc00f08947 */ /* 0x004fea000383ffff */
[----:B------:R-:W-:Y:S05]  /*35cc0*/  BRA `(.L_x_6837) ;  /* 0xfffffe3800547947 */ /* 0x000fea000383ffff */
.L_x_6845:
[----:B-1----:R1:W2:Y:S02]  /*35cd0*/  SYNCS.PHASECHK.TRANS64.TRYWAIT P0, [R12+URZ], R13 ;  /* 0x0000000d0c0075a7 */ /* 0x0022a4000800017f */
[----:B--2---:R-:W-:Y:S05]  /*35ce0*/  @!P0 NANOSLEEP.SYNCS 0x989680 ;  /* 0x009896800000895d */ /* 0x004fea0003900000 */
[----:B------:R-:W2:Y:S02]  /*35cf0*/  @!P0 SYNCS.PHASECHK.TRANS64 P0, [R12+URZ], R13 ;  /* 0x0000000d0c0085a7 */ /* 0x000ea4000800007f */
[----:B--2---:R-:W-:Y:S05]  /*35d00*/  @!P0 BRA `(.L_x_6845) ;  /* 0xfffffffc00f08947 */ /* 0x004fea000383ffff */
[----:B------:R-:W-:Y:S05]  /*35d10*/  BRA `(.L_x_6844) ;  /* 0xfffffe3c00607947 */ /* 0x000fea000383ffff */
.L_x_6862:
[----:B-1----:R1:W2:Y:S02]  /*35d20*/  SYNCS.PHASECHK.TRANS64.TRYWAIT P0, [R6+URZ], R7 ;  /* 0x00000007060075a7 */ /* 0x0022a4000800017f */
[----:B--2---:R-:W-:Y:S05]  /*35d30*/  @!P0 NANOSLEEP.SYNCS 0x989680 ;  /* 0x009896800000895d */ /* 0x004fea0003900000 */
[----:B------:R-:W2:Y:S02]  /*35d40*/  @!P0 SYNCS.PHASECHK.TRANS64 P0, [R6+URZ], R7 ;  /* 0x00000007060085a7 */ /* 0x000ea4000800007f */
[----:B--2---:R-:W-:Y:S05]  /*35d50*/  @!P0 BRA `(.L_x_6862) ;  /* 0xfffffffc00f08947 */ /* 0x004fea000383ffff */
[----:B------:R-:W-:Y:S05]  /*35d60*/  BRA `(.L_x_6861) ;  /* 0xfffffea400707947 */ /* 0x000fea000383ffff */
.L_x_6869:
[----:B-1----:R1:W2:Y:S02]  /*35d70*/  SYNCS.PHASECHK.TRANS64.TRYWAIT P0, [R12+URZ], R13 ;  /* 0x0000000d0c0075a7 */ /* 0x0022a4000800017f */
[----:B--2---:R-:W-:Y:S05]  /*35d80*/  @!P0 NANOSLEEP.SYNCS 0x989680 ;  /* 0x009896800000895d */ /* 0x004fea0003900000 */
[----:B------:R-:W2:Y:S02]  /*35d90*/  @!P0 SYNCS.PHASECHK.TRANS64 P0, [R12+URZ], R13 ;  /* 0x0000000d0c0085a7 */ /* 0x000ea4000800007f */
[----:B--2---:R-:W-:Y:S05]  /*35da0*/  @!P0 BRA `(.L_x_6869) ;  /* 0xfffffffc00f08947 */ /* 0x004fea000383ffff */
[----:B------:R-:W-:Y:S05]  /*35db0*/  BRA `(.L_x_6868) ;  /* 0xfffffea8007c7947 */ /* 0x000fea000383ffff */
.L_x_6925:
        /* <DEDUP_REMOVED lines=11> */
.L_x_7093:
[----:B------:R-:W-:Y:S05]  /*35e70*/  BSYNC B1 ;  /* 0x0000000000017941 */ /* 0x000fea0003800000 */
.L_x_7092:
[----:B------:R-:W-:Y:S05]  /*35e80*/  BRA `(.L_x_7094) ;  /* 0xffffff7800c47947 */ /* 0x000fea000383ffff */
.L_x_6927:
[----:B------:R-:W-:Y:S01]  /*35e90*/  BSSY B1, `(.L_x_7095) ;  /* 0x0000006000017945 */ /* 0x000fe20003800000 */
[----:B------:R-:W-:-:S07]  /*35ea0*/  IMAD.MOV.U32 R15, RZ, RZ, -0x1 ;  /* 0xffffffffff0f7424 */ /* 0x000fce00078e00ff */
[----:B0-----:R-:W-:Y:S05]  /*35eb0*/  WARPSYNC.COLLECTIVE R15, `(.L_x_7096) ;  /* 0x000000000f0c7348 */ /* 0x001fea0003c00000 */
[----:B------:R-:W-:Y:S02]  /*35ec0*/  ELECT P6, UR62, PT ;  /* 0x00000000003e782f */ /* 0x000fe400038c0000 */
[----:B------:R-:W-:Y:S01]  /*35ed0*/  MOV R14, UR62 ;  /* 0x0000003e000e7c02 */ /* 0x000fe20008000f00 */
[----:B0-----:R-:W-:Y:S10]  /*35ee0*/  ENDCOLLECTIVE ;  /* 0x000000000000791b */ /* 0x001ff40003800000 */
.L_x_7096:
[----:B------:R-:W-:Y:S05]  /*35ef0*/  BSYNC B1 ;  /* 0x0000000000017941 */ /* 0x000fea0003800000 */
.L_x_7095:
[----:B------:R-:W-:Y:S05]  /*35f00*/  BRA `(.L_x_6926) ;  /* 0xffffff7800bc7947 */ /* 0x000fea000383ffff */
.L_x_6929:
[----:B0-----:R0:W1:Y:S02]  /*35f10*/  SYNCS.PHASECHK.TRANS64.TRYWAIT P0, [R23+URZ+0x38820], R3 ;  /* 0x03882003170075a7 */ /* 0x001064000800017f */
[----:B-1----:R-:W-:Y:S05]  /*35f20*/  @!P0 NANOSLEEP.SYNCS 0x989680 ;  /* 0x009896800000895d */ /* 0x002fea0003900000 */
[----:B------:R-:W1:Y:S02]  /*35f30*/  @!P0 SYNCS.PHASECHK.TRANS64 P0, [R23+URZ+0x38820], R3 ;  /* 0x03882003170085a7 */ /* 0x000e64000800007f */
[----:B-1----:R-:W-:Y:S05]  /*35f40*/  @!P0 BRA `(.L_x_6929) ;  /* 0xfffffffc00f08947 */ /* 0x002fea000383ffff */
[----:B------:R-:W-:Y:S05]  /*35f50*/  BRA `(.L_x_7097) ;  /* 0xffffff7800cc7947 */ /* 0x000fea000383ffff */
.L_x_6933:
[----:B0-----:R0:W1:Y:S02]  /*35f60*/  SYNCS.PHASECHK.TRANS64.TRYWAIT P0, [R3+URZ+0x388a0], R7 ;  /* 0x0388a007030075a7 */ /* 0x001064000800017f */
[----:B-1----:R-:W-:Y:S05]  /*35f70*/  @!P0 NANOSLEEP.SYNCS 0x989680 ;  /* 0x009896800000895d */ /* 0x002fea0003900000 */
[----:B------:R-:W1:Y:S02]  /*35f80*/  @!P0 SYNCS.PHASECHK.TRANS64 P0, [R3+URZ+0x388a0], R7 ;  /* 0x0388a007030085a7 */ /* 0x000e64000800007f */
[----:B-1----:R-:W-:Y:S05]  /*35f90*/  @!P0 BRA `(.L_x_6933) ;  /* 0xfffffffc00f08947 */ /* 0x002fea000383ffff */
[----:B------:R-:W-:Y:S05]  /*35fa0*/  BRA `(.L_x_7098) ;  /* 0xffffff7800e47947 */ /* 0x000fea000383ffff */
.L_x_6938:
[----:B-1----:R1:W2:Y:S02]  /*35fb0*/  SYNCS.PHASECHK.TRANS64.TRYWAIT P0, [R3+URZ+0x388c0], R7 ;  /* 0x0388c007030075a7 */ /* 0x0022a4000800017f */
[----:B--2---:R-:W-:Y:S05]  /*35fc0*/  @!P0 NANOSLEEP.SYNCS 0x989680 ;  /* 0x009896800000895d */ /* 0x004fea0003900000 */
[----:B------:R-:W2:Y:S02]  /*35fd0*/  @!P0 SYNCS.PHASECHK.TRANS64 P0, [R3+URZ+0x388c0], R7 ;  /* 0x0388c007030085a7 */ /* 0x000ea4000800007f */
[----:B--2---:R-:W-:Y:S05]  /*35fe0*/  @!P0 BRA `(.L_x_6938) ;  /* 0xfffffffc00f08947 */ /* 0x004fea000383ffff */
[----:B------:R-:W-:Y:S05]  /*35ff0*/  BRA `(.L_x_7099) ;  /* 0xffffff7c00607947 */ /* 0x000fea000383ffff */
.L_x_6952:
[----:B0-----:R0:W1:Y:S02]  /*36000*/  SYNCS.PHASECHK.TRANS64.TRYWAIT P1, [R10+URZ+0x388a0], R2 ;  /* 0x0388a0020a0075a7 */ /* 0x001064000802017f */
[----:B-1----:R-:W-:Y:S05]  /*36010*/  @!P1 NANOSLEEP.SYNCS 0x989680 ;  /* 0x009896800000995d */ /* 0x002fea0003900000 */
[----:B------:R-:W1:Y:S02]  /*36020*/  @!P1 SYNCS.PHASECHK.TRANS64 P1, [R10+URZ+0x388a0], R2 ;  /* 0x0388a0020a0095a7 */ /* 0x000e64000802007f */
[----:B-1----:R-:W-:Y:S05]  /*36030*/  @!P1 BRA `(.L_x_6952) ;  /* 0xfffffffc00f09947 */ /* 0x002fea000383ffff */
[----:B------:R-:W-:Y:S05]  /*36040*/  BRA `(.L_x_7100) ;  /* 0xffffff8400c47947 */ /* 0x000fea000383ffff */
.L_x_6957:
[----:B-1----:R1:W2:Y:S02]  /*36050*/  SYNCS.PHASECHK.TRANS64.TRYWAIT P1, [R10+URZ+0x388c0], R2 ;  /* 0x0388c0020a0075a7 */ /* 0x0022a4000802017f */
[----:B--2---:R-:W-:Y:S05]  /*36060*/  @!P1 NANOSLEEP.SYNCS 0x989680 ;  /* 0x009896800000995d */ /* 0x004fea0003900000 */
[----:B------:R-:W2:Y:S02]  /*36070*/  @!P1 SYNCS.PHASECHK.TRANS64 P1, [R10+URZ+0x388c0], R2 ;  /* 0x0388c0020a0095a7 */ /* 0x000ea4000802007f */
[----:B--2---:R-:W-:Y:S05]  /*36080*/  @!P1 BRA `(.L_x_6957) ;  /* 0xfffffffc00f09947 */ /* 0x004fea000383ffff */
[----:B------:R-:W-:Y:S05]  /*36090*/  BRA `(.L_x_7101) ;  /* 0xffffff88003c7947 */ /* 0x000fea000383ffff */
.L_x_6985:
[----:B------:R-:W-:Y:S01]  /*360a0*/  SHF.R.U32.HI R12, RZ, 0x5, R20 ;  /* 0x00000005ff0c7819 */ /* 0x000fe20000011614 */
[----:B------:R-:W-:Y:S01]  /*360b0*/  BSSY B0, `(.L_x_7102) ;  /* 0x0000009000007945 */ /* 0x000fe20003800000 */
[----:B------:R-:W-:Y:S02]  /*360c0*/  IMAD.MOV.U32 R11, RZ, RZ, 0x1f ;  /* 0x0000001fff0b7424 */ /* 0x000fe400078e00ff */
[----:B------:R-:W-:Y:S01]  /*360d0*/  LOP3.LUT R12, R12, 0x3, RZ, 0xc0, !PT ;  /* 0x000000030c0c7812 */ /* 0x000fe200078ec0ff */
[----:B------:R-:W-:-:S04]  /*360e0*/  IMAD.MOV.U32 R15, RZ, RZ, -0x1 ;  /* 0xffffffffff0f7424 */ /* 0x000fc800078e00ff */
[----:B------:R-:W-:Y:S02]  /*360f0*/  IMAD.MOV.U32 R13, RZ, RZ, R12 ;  /* 0x000000ffff0d7224 */ /* 0x000fe400078e000c */
[----:B------:R-:W-:-:S07]  /*36100*/  IMAD.MOV.U32 R12, RZ, RZ, RZ ;  /* 0x000000ffff0c7224 */ /* 0x000fce00078e00ff */
[----:B0-----:R-:W-:Y:S05]  /*36110*/  WARPSYNC.COLLECTIVE R15, `(.L_x_7103) ;  /* 0x000000000f087348 */ /* 0x001fea0003c00000 */
[----:B------:R1:W2:Y:S02]  /*36120*/  SHFL.IDX P6, R14, R13, R12, R11 ;  /* 0x0000000c0d0e7389 */ /* 0x0002a400000c000b */
[----:B012---:R-:W-:Y:S01]  /*36130*/  ENDCOLLECTIVE ;  /* 0x000000000000791b */ /* 0x007fe20003800000 */
.L_x_7103:
[----:B------:R-:W-:Y:S05]  /*36140*/  BSYNC B0 ;  /* 0x0000000000007941 */ /* 0x000fea0003800000 */
.L_x_7102:
[----:B------:R-:W-:Y:S05]  /*36150*/  BRA `(.L_x_7104) ;  /* 0xffffffa000387947 */ /* 0x000fea000383ffff */
.L_x_6988:
[----:B0-----:R0:W1:Y:S02]  /*36160*/  SYNCS.PHASECHK.TRANS64.TRYWAIT P0, [R17+URZ+0x38840], R0 ;  /* 0x03884000110075a7 */ /* 0x001064000800017f */
[----:B-1----:R-:W-:Y:S05]  /*36170*/  @!P0 NANOSLEEP.SYNCS 0x989680 ;  /* 0x009896800000895d */ /* 0x002fea0003900000 */
[----:B------:R-:W1:Y:S02]  /*36180*/  @!P0 SYNCS.PHASECHK.TRANS64 P0, [R17+URZ+0x38840], R0 ;  /* 0x03884000110085a7 */ /* 0x000e64000800007f */
[----:B-1----:R-:W-:Y:S05]  /*36190*/  @!P0 BRA `(.L_x_6988) ;  /* 0xfffffffc00f08947 */ /* 0x002fea000383ffff */
[----:B------:R-:W-:Y:S05]  /*361a0*/  BRA `(.L_x_7105) ;  /* 0xffffffa000747947 */ /* 0x000fea000383ffff */
.L_x_6989:
        /* <DEDUP_REMOVED lines=8> */
.L_x_7107:
[----:B------:R-:W-:Y:S05]  /*36230*/  BSYNC B0 ;  /* 0x0000000000007941 */ /* 0x000fea0003800000 */
.L_x_7106:
        /* <DEDUP_REMOVED lines=9> */
.L_x_7108:
[----:B------:R-:W-:Y:S02]  /*362d0*/  IMAD.MOV.U32 R13, RZ, RZ, R4 ;  /* 0x000000ffff0d7224 */ /* 0x000fe400078e0004 */
[----:B------:R-:W-:Y:S02]  /*362e0*/  IMAD.MOV.U32 R12, RZ, RZ, 0x1 ;  /* 0x00000001ff0c7424 */ /* 0x000fe400078e00ff */
[----:B------:R-:W-:-:S07]  /*362f0*/  IMAD.MOV.U32 R3, RZ, RZ, R14 ;  /* 0x000000ffff037224 */ /* 0x000fce00078e000e */
[----:B------:R-:W-:Y:S05]  /*36300*/  WARPSYNC.COLLECTIVE R15, `(.L_x_7109) ;  /* 0x000000000f087348 */ /* 0x000fea0003c00000 */
[----:B------:R0:W1:Y:S02]  /*36310*/  SHFL.IDX P6, R14, R13, R12, R11 ;  /* 0x0000000c0d0e7389 */ /* 0x00006400000c000b */
[----:B01----:R-:W-:Y:S01]  /*36320*/  ENDCOLLECTIVE ;  /* 0x000000000000791b */ /* 0x003fe20003800000 */
.L_x_7109:
        /* <DEDUP_REMOVED lines=15> */
.L_x_7110:
[----:B------:R-:W-:Y:S02]  /*36420*/  @P0 IMAD R6, R5, 0x2, R23 ;  /* 0x0000000205060824 */ /* 0x000fe400078e0217 */
[----:B------:R-:W-:Y:S02]  /*36430*/  IMAD.MOV.U32 R13, RZ, RZ, R4 ;  /* 0x000000ffff0d7224 */ /* 0x000fe400078e0004 */
[----:B------:R-:W-:Y:S02]  /*36440*/  IMAD.MOV.U32 R12, RZ, RZ, 0x2 ;  /* 0x00000002ff0c7424 */ /* 0x000fe400078e00ff */
[----:B------:R-:W-:-:S07]  /*36450*/  IMAD.MOV.U32 R3, RZ, RZ, R14 ;  /* 0x000000ffff037224 */ /* 0x000fce00078e000e */
[----:B------:R-:W-:Y:S05]  /*36460*/  WARPSYNC.COLLECTIVE R15, `(.L_x_7111) ;  /* 0x000000000f087348 */ /* 0x000fea0003c00000 */
[----:B------:R0:W1:Y:S02]  /*36470*/  SHFL.IDX P6, R14, R13, R12, R11 ;  /* 0x0000000c0d0e7389 */ /* 0x00006400000c000b */
[----:B01----:R-:W-:Y:S01]  /*36480*/  ENDCOLLECTIVE ;  /* 0x000000000000791b */ /* 0x003fe20003800000 */
.L_x_7111:
        /* <DEDUP_REMOVED lines=15> */
.L_x_7112:
[----:B------:R-:W-:Y:S02]  /*36580*/  @P0 IMAD R6, R5, 0x2, R23 ;  /* 0x0000000205060824 */ /* 0x000fe400078e0217 */
[----:B------:R-:W-:Y:S02]  /*36590*/  IMAD.MOV.U32 R13, RZ, RZ, R4 ;  /* 0x000000ffff0d7224 */ /* 0x000fe400078e0004 */
[----:B------:R-:W-:Y:S02]  /*365a0*/  IMAD.MOV.U32 R12, RZ, RZ, 0x3 ;  /* 0x00000003ff0c7424 */ /* 0x000fe400078e00ff */
[----:B------:R-:W-:-:S07]  /*365b0*/  IMAD.MOV.U32 R3, RZ, RZ, R14 ;  /* 0x000000ffff037224 */ /* 0x000fce00078e000e */
[----:B------:R-:W-:Y:S05]  /*365c0*/  WARPSYNC.COLLECTIVE R15, `(.L_x_7113) ;  /* 0x000000000f087348 */ /* 0x000fea0003c00000 */
[----:B------:R0:W1:Y:S02]  /*365d0*/  SHFL.IDX P6, R14, R13, R12, R11 ;  /* 0x0000000c0d0e7389 */ /* 0x00006400000c000b */
[----:B01----:R-:W-:Y:S01]  /*365e0*/  ENDCOLLECTIVE ;  /* 0x000000000000791b */ /* 0x003fe20003800000 */
.L_x_7113:
        /* <DEDUP_REMOVED lines=10> */
.L_x_7114:
[----:B------:R-:W-:Y:S01]  /*36690*/  @!PT LDS RZ, [RZ] ;  /* 0x00000000fffff984 */ /* 0x000fe20000000800 */
[----:B------:R-:W-:Y:S01]  /*366a0*/  @!PT LDS RZ, [RZ] ;  /* 0x00000000fffff984 */ /* 0x000fe20000000800 */
[----:B------:R-:W-:Y:S01]  /*366b0*/  @!PT LDS RZ, [RZ] ;  /* 0x00000000fffff984 */ /* 0x000fe20000000800 */
[----:B------:R0:W-:Y:S01]  /*366c0*/  @P0 LDGSTS.E.BYPASS.LTC128B.128 [R6+0x23400], desc[UR46][R2.64], !P2 ;  /* 0x2340000002060fae */ /* 0x0001e2000d101d6e */
[----:B------:R-:W-:Y:S01]  /*366d0*/  IMAD.MOV.U32 R0, RZ, RZ, R14 ;  /* 0x000000ffff007224 */ /* 0x000fe200078e000e */
[----:B------:R-:W-:Y:S06]  /*366e0*/  BRA `(.L_x_7115) ;  /* 0xffffffa000287947 */ /* 0x000fec000383ffff */
.L_x_6994:
[----:B------:R-:W-:Y:S02]  /*366f0*/  IMAD.MOV.U32 R13, RZ, RZ, R3 ;  /* 0x000000ffff0d7224 */ /* 0x000fe400078e0003 */
        /* <DEDUP_REMOVED lines=8> */
.L_x_7116:
        /* <DEDUP_REMOVED lines=10> */
.L_x_7117:
[----:B------:R-:W-:Y:S02]  /*36820*/  IMAD.MOV.U32 R13, RZ, RZ, R3 ;  /* 0x000000ffff0d7224 */ /* 0x000fe400078e0003 */
[----:B------:R-:W-:Y:S02]  /*36830*/  IMAD.MOV.U32 R12, RZ, RZ, 0x1 ;  /* 0x00000001ff0c7424 */ /* 0x000fe400078e00ff */
[----:B------:R-:W-:-:S07]  /*36840*/  IMAD.MOV.U32 R4, RZ, RZ, R14 ;  /* 0x000000ffff047224 */ /* 0x000fce00078e000e */
[----:B------:R-:W-:Y:S05]  /*36850*/  WARPSYNC.COLLECTIVE R15, `(.L_x_7118) ;  /* 0x000000000f087348 */ /* 0x000fea0003c00000 */
[----:B------:R0:W1:Y:S02]  /*36860*/  SHFL.IDX P6, R14, R13, R12, R11 ;  /* 0x0000000c0d0e7389 */ /* 0x00006400000c000b */
[----:B01----:R-:W-:Y:S01]  /*36870*/  ENDCOLLECTIVE ;  /* 0x000000000000791b */ /* 0x003fe20003800000 */
.L_x_7118:
        /* <DEDUP_REMOVED lines=12> */
.L_x_7119:
[----:B------:R-:W-:Y:S02]  /*36940*/  IMAD.MOV.U32 R13, RZ, RZ, R3 ;  /* 0x000000ffff0d7224 */ /* 0x000fe400078e0003 */
[----:B------:R-:W-:Y:S02]  /*36950*/  IMAD.MOV.U32 R12, RZ, RZ, 0x2 ;  /* 0x00000002ff0c7424 */ /* 0x000fe400078e00ff */
[----:B------:R-:W-:-:S07]  /*36960*/  IMAD.MOV.U32 R5, RZ, RZ, R14 ;  /* 0x000000ffff057224 */ /* 0x000fce00078e000e */
[----:B------:R-:W-:Y:S05]  /*36970*/  WARPSYNC.COLLECTIVE R15, `(.L_x_7120) ;  /* 0x000000000f087348 */ /* 0x000fea0003c00000 */
[----:B------:R0:W1:Y:S02]  /*36980*/  SHFL.IDX P6, R14, R13, R12, R11 ;  /* 0x0000000c0d0e7389 */ /* 0x00006400000c000b */
[----:B01----:R-:W-:Y:S01]  /*36990*/  ENDCOLLECTIVE ;  /* 0x000000000000791b */ /* 0x003fe20003800000 */
.L_x_7120:
        /* <DEDUP_REMOVED lines=10> */
.L_x_7121:
        /* <DEDUP_REMOVED lines=11> */
.L_x_7122:
        /* <DEDUP_REMOVED lines=10> */
.L_x_7123:
[----:B------:R-:W-:Y:S01]  /*36b90*/  @!PT LDS RZ, [RZ] ;  /* 0x00000000fffff984 */ /* 0x000fe20000000800 */
[----:B------:R-:W-:Y:S01]  /*36ba0*/  @!PT LDS RZ, [RZ] ;  /* 0x00000000fffff984 */ /* 0x000fe20000000800 */
[----:B------:R-:W-:Y:S01]  /*36bb0*/  @!PT LDS RZ, [RZ] ;  /* 0x00000000fffff984 */ /* 0x000fe20000000800 */
[----:B------:R0:W-:Y:S01]  /*36bc0*/  @!P0 LDGSTS.E.BYPASS.LTC128B.128 [R26+0x21400], desc[UR46][R4.64], !P1 ;  /* 0x21400000041a8fae */ /* 0x0001e2000c901d6e */
[----:B------:R-:W-:Y:S01]  /*36bd0*/  IMAD.MOV.U32 R0, RZ, RZ, R14 ;  /* 0x000000ffff007224 */ /* 0x000fe200078e000e */
[----:B------:R-:W-:Y:S06]  /*36be0*/  BRA `(.L_x_7124) ;  /* 0xffffffa400487947 */ /* 0x000fec000383ffff */
.L_x_6998:
        /* <DEDUP_REMOVED lines=45> */
.L_x_7126:
[----:B------:R-:W-:Y:S05]  /*36ec0*/  BSYNC B0 ;  /* 0x0000000000007941 */ /* 0x000fea0003800000 */
.L_x_7125:
        /* <DEDUP_REMOVED lines=11> */
.L_x_7127:
        /* <DEDUP_REMOVED lines=39> */
.L_x_7128:
        /* <DEDUP_REMOVED lines=8> */
.L_x_7129:
        /* <DEDUP_REMOVED lines=33> */
.L_x_7130:
[----:B------:R-:W-:Y:S02]  /*37480*/  IMAD.MOV.U32 R13, RZ, RZ, R5 ;  /* 0x000000ffff0d7224 */ /* 0x000fe400078e0005 */
[----:B------:R-:W-:-:S07]  /*37490*/  IMAD.MOV.U32 R8, RZ, RZ, R14 ;  /* 0x000000ffff087224 */ /* 0x000fce00078e000e */
[----:B------:R-:W-:Y:S05]  /*374a0*/  WARPSYNC.COLLECTIVE R15, `(.L_x_7131) ;  /* 0x000000000f087348 */ /* 0x000fea0003c00000 */
[----:B------:R0:W1:Y:S02]  /*374b0*/  SHFL.IDX P6, R14, R13, R12, R11 ;  /* 0x0000000c0d0e7389 */ /* 0x00006400000c000b */
[----:B01----:R-:W-:Y:S01]  /*374c0*/  ENDCOLLECTIVE ;  /* 0x000000000000791b */ /* 0x003fe20003800000 */
.L_x_7131:
[----:B------:R-:W-:Y:S02]  /*374d0*/  IMAD.MOV.U32 R13, RZ, RZ, R4 ;  /* 0x000000ffff0d7224 */ /* 0x000fe400078e0004 */
[----:B------:R-:W-:Y:S01]  /*374e0*/  IMAD.MOV.U32 R12, RZ, RZ, 0x3 ;  /* 0x00000003ff0c7424 */ /* 0x000fe200078e00ff */
[----:B------:R-:W-:Y:S02]  /*374f0*/  @!P0 LEA R9, P1, R20, R14, 0x1 ;  /* 0x0000000e14098211 */ /* 0x000fe400078208ff */
[----:B------:R-:W-:-:S03]  /*37500*/  LOP3.LUT P6, RZ, R22, 0x20000, RZ, 0xc0, !PT ;  /* 0x0002000016ff7812 */ /* 0x000fc600078cc0ff */
[----:B------:R-:W-:Y:S01]  /*37510*/  @!P0 IMAD.X R10, RZ, RZ, R8, P1 ;  /* 0x000000ffff0a8224 */ /* 0x000fe200008e0608 */
[----:B------:R-:W-:Y:S01]  /*37520*/  LOP3.LUT P1, RZ, R22, 0x100, RZ, 0xc0, !PT ;  /* 0x0000010016ff7812 */ /* 0x000fe2000782c0ff */
[----:B------:R-:W-:Y:S02]  /*37530*/  @!P0 IMAD.MOV.U32 R2, RZ, RZ, R9 ;  /* 0x000000ffff028224 */ /* 0x000fe400078e0009 */
        /* <DEDUP_REMOVED lines=16> */
.L_x_7132:
        /* <DEDUP_REMOVED lines=9> */
.L_x_7133:
[----:B------:R-:W-:Y:S01]  /*376d0*/  IMAD.MOV.U32 R2, RZ, RZ, R14 ;  /* 0x000000ffff027224 */ /* 0x000fe200078e000e */
[----:B------:R-:W-:Y:S06]  /*376e0*/  BRA `(.L_x_7134) ;  /* 0xffffffa800287947 */ /* 0x000fec000383ffff */
.L_x_7003:
[----:B-1----:R1:W2:Y:S02]  /*376f0*/  SYNCS.PHASECHK.TRANS64.TRYWAIT P0, [R23+URZ+0x38820], R0 ;  /* 0x03882000170075a7 */ /* 0x0022a4000800017f */
[----:B--2---:R-:W-:Y:S05]  /*37700*/  @!P0 NANOSLEEP.SYNCS 0x989680 ;  /* 0x009896800000895d */ /* 0x004fea0003900000 */
[----:B------:R-:W2:Y:S02]  /*37710*/  @!P0 SYNCS.PHASECHK.TRANS64 P0, [R23+URZ+0x38820], R0 ;  /* 0x03882000170085a7 */ /* 0x000ea4000800007f */
[----:B--2---:R-:W-:Y:S05]  /*37720*/  @!P0 BRA `(.L_x_7003) ;  /* 0xfffffffc00f08947 */ /* 0x004fea000383ffff */
[----:B------:R-:W-:Y:S05]  /*37730*/  BRA `(.L_x_7135) ;  /* 0xffffffa800d07947 */ /* 0x000fea000383ffff */
.L_x_7006:
[----:B-1----:R1:W2:Y:S02]  /*37740*/  SYNCS.PHASECHK.TRANS64.TRYWAIT P0, [R17+URZ+0x38860], R0 ;  /* 0x03886000110075a7 */ /* 0x0022a4000800017f */
[----:B--2---:R-:W-:Y:S05]  /*37750*/  @!P0 NANOSLEEP.SYNCS 0x989680 ;  /* 0x009896800000895d */ /* 0x004fea0003900000 */
[----:B------:R-:W2:Y:S02]  /*37760*/  @!P0 SYNCS.PHASECHK.TRANS64 P0, [R17+URZ+0x38860], R0 ;  /* 0x03886000110085a7 */ /* 0x000ea4000800007f */
[----:B--2---:R-:W-:Y:S05]  /*37770*/  @!P0 BRA `(.L_x_7006) ;  /* 0xfffffffc00f08947 */ /* 0x004fea000383ffff */
[----:B------:R-:W-:Y:S05]  /*37780*/  BRA `(.L_x_7136) ;  /* 0xffffffa800e07947 */ /* 0x000fea000383ffff */
.L_x_7007:
        /* <DEDUP_REMOVED lines=8> */
.L_x_7138:
[----:B------:R-:W-:Y:S05]  /*37810*/  BSYNC B0 ;  /* 0x0000000000007941 */ /* 0x000fea0003800000 */
.L_x_7137:
        /* <DEDUP_REMOVED lines=15> */
.L_x_7139:
        /* <DEDUP_REMOVED lines=39> */
.L_x_7140:
[----:B------:R-:W-:Y:S02]  /*37b80*/  IMAD.MOV.U32 R13, RZ, RZ, R5 ;  /* 0x000000ffff0d7224 */ /* 0x000fe400078e0005 */
[----:B------:R-:W-:-:S07]  /*37b90*/  IMAD.MOV.U32 R3, RZ, RZ, R14 ;  /* 0x000000ffff037224 */ /* 0x000fce00078e000e */
[----:B------:R-:W-:Y:S05]  /*37ba0*/  WARPSYNC.COLLECTIVE R15, `(.L_x_7141) ;  /* 0x000000000f087348 */ /* 0x000fea0003c00000 */
[----:B------:R0:W1:Y:S02]  /*37bb0*/  SHFL.IDX P6, R14, R13, R12, R11 ;  /* 0x0000000c0d0e7389 */ /* 0x00006400000c000b */
[----:B01----:R-:W-:Y:S01]  /*37bc0*/  ENDCOLLECTIVE ;  /* 0x000000000000791b */ /* 0x003fe20003800000 */
.L_x_7141:
        /* <DEDUP_REMOVED lines=29> */
.L_x_7142:
[----:B------:R-:W-:Y:S02]  /*37da0*/  IMAD.MOV.U32 R13, RZ, RZ, R5 ;  /* 0x000000ffff0d7224 */ /* 0x000fe400078e0005 */
[----:B------:R-:W-:-:S07]  /*37db0*/  IMAD.MOV.U32 R3, RZ, RZ, R14 ;  /* 0x000000ffff037224 */ /* 0x000fce00078e000e */
[----:B------:R-:W-:Y:S05]  /*37dc0*/  WARPSYNC.COLLECTIVE R15, `(.L_x_7143) ;  /* 0x000000000f087348 */ /* 0x000fea0003c00000 */
[----:B------:R0:W1:Y:S02]  /*37dd0*/  SHFL.IDX P6, R14, R13, R12, R11 ;  /* 0x0000000c0d0e7389 */ /* 0x00006400000c000b */
[----:B01----:R-:W-:Y:S01]  /*37de0*/  ENDCOLLECTIVE ;  /* 0x000000000000791b */ /* 0x003fe20003800000 */
.L_x_7143:
        /* <DEDUP_REMOVED lines=29> */
.L_x_7144:
[----:B------:R-:W-:Y:S02]  /*37fc0*/  IMAD.MOV.U32 R13, RZ, RZ, R5 ;  /* 0x000000ffff0d7224 */ /* 0x000fe400078e0005 */
[----:B------:R-:W-:-:S07]  /*37fd0*/  IMAD.MOV.U32 R8, RZ, RZ, R14 ;  /* 0x000000ffff087224 */ /* 0x000fce00078e000e */
[----:B------:R-:W-:Y:S05]  /*37fe0*/  WARPSYNC.COLLECTIVE R15, `(.L_x_7145) ;  /* 0x000000000f087348 */ /* 0x000fea0003c00000 */
[----:B------:R0:W1:Y:S02]  /*37ff0*/  SHFL.IDX P6, R14, R13, R12, R11 ;  /* 0x0000000c0d0e7389 */ /* 0x00006400000c000b */
[----:B01----:R-:W-:Y:S01]  /*38000*/  ENDCOLLECTIVE ;  /* 0x000000000000791b */ /* 0x003fe20003800000 */
.L_x_7145:
[----:B------:R-:W-:Y:S01]  /*38010*/  IMAD.MOV.U32 R2, RZ, RZ, R14 ;  /* 0x000000ffff027224 */ /* 0x000fe200078e000e */
[----:B------:R-:W-:Y:S06]  /*38020*/  BRA `(.L_x_7146) ;  /* 0xffffffa800787947 */ /* 0x000fec000383ffff */
.L_x_7014:
[----:B0-----:R0:W1:Y:S02]  /*38030*/  SYNCS.PHASECHK.TRANS64.TRYWAIT P0, [R6+URZ+0x38840], R21 ;  /* 0x03884015060075a7 */ /* 0x001064000800017f */
[----:B-1----:R-:W-:Y:S05]  /*38040*/  @!P0 NANOSLEEP.SYNCS 0x989680 ;  /* 0x009896800000895d */ /* 0x002fea0003900000 */
[----:B------:R-:W1:Y:S02]  /*38050*/  @!P0 SYNCS.PHASECHK.TRANS64 P0, [R6+URZ+0x38840], R21 ;  /* 0x03884015060085a7 */ /* 0x000e64000800007f */
[----:B-1----:R-:W-:Y:S05]  /*38060*/  @!P0 BRA `(.L_x_7014) ;  /* 0xfffffffc00f08947 */ /* 0x002fea000383ffff */
[----:B------:R-:W-:Y:S05]  /*38070*/  BRA `(.L_x_7147) ;  /* 0xffffffb000047947 */ /* 0x000fea000383ffff */
.L_x_7015:
        /* <DEDUP_REMOVED lines=8> */
.L_x_7149:
[----:B------:R-:W-:Y:S05]  /*38100*/  BSYNC B1 ;  /* 0x0000000000017941 */ /* 0x000fea0003800000 */
.L_x_7148:
        /* <DEDUP_REMOVED lines=9> */
.L_x_7150:
[----:B------:R-:W-:Y:S02]  /*381a0*/  IMAD.MOV.U32 R13, RZ, RZ, R27 ;  /* 0x000000ffff0d7224 */ /* 0x000fe400078e001b */
[----:B------:R-:W-:Y:S02]  /*381b0*/  IMAD.MOV.U32 R12, RZ, RZ, 0x1 ;  /* 0x00000001ff0c7424 */ /* 0x000fe400078e00ff */
[----:B------:R-:W-:-:S07]  /*381c0*/  IMAD.MOV.U32 R2, RZ, RZ, R14 ;  /* 0x000000ffff027224 */ /* 0x000fce00078e000e */
[----:B------:R-:W-:Y:S05]  /*381d0*/  WARPSYNC.COLLECTIVE R15, `(.L_x_7151) ;  /* 0x000000000f087348 */ /* 0x000fea0003c00000 */
[----:B------:R0:W1:Y:S02]  /*381e0*/  SHFL.IDX P6, R14, R13, R12, R11 ;  /* 0x0000000c0d0e7389 */ /* 0x00006400000c000b */
[----:B01----:R-:W-:Y:S01]  /*381f0*/  ENDCOLLECTIVE ;  /* 0x000000000000791b */ /* 0x003fe20003800000 */
.L_x_7151:
        /* <DEDUP_REMOVED lines=11> */
.L_x_7152:
[----:B------:R-:W-:Y:S02]  /*382b0*/  IMAD.MOV.U32 R13, RZ, RZ, R27 ;  /* 0x000000ffff0d7224 */ /* 0x000fe400078e001b */
[----:B------:R-:W-:Y:S02]  /*382c0*/  IMAD.MOV.U32 R12, RZ, RZ, 0x2 ;  /* 0x00000002ff0c7424 */ /* 0x000fe400078e00ff */
[----:B------:R-:W-:-:S07]  /*382d0*/  IMAD.MOV.U32 R2, RZ, RZ, R14 ;  /* 0x000000ffff027224 */ /* 0x000fce00078e000e */
[----:B------:R-:W-:Y:S05]  /*382e0*/  WARPSYNC.COLLECTIVE R15, `(.L_x_7153) ;  /* 0x000000000f087348 */ /* 0x000fea0003c00000 */
[----:B------:R0:W1:Y:S02]  /*382f0*/  SHFL.IDX P6, R14, R13, R12, R11 ;  /* 0x0000000c0d0e7389 */ /* 0x00006400000c000b */
[----:B01----:R-:W-:Y:S01]  /*38300*/  ENDCOLLECTIVE ;  /* 0x000000000000791b */ /* 0x003fe20003800000 */
.L_x_7153:
        /* <DEDUP_REMOVED lines=11> */
.L_x_7154:
[----:B------:R-:W-:Y:S02]  /*383c0*/  IMAD.MOV.U32 R13, RZ, RZ, R27 ;  /* 0x000000ffff0d7224 */ /* 0x000fe400078e001b */
[----:B------:R-:W-:Y:S02]  /*383d0*/  IMAD.MOV.U32 R12, RZ, RZ, 0x3 ;  /* 0x00000003ff0c7424 */ /* 0x000fe400078e00ff */
[----:B------:R-:W-:-:S07]  /*383e0*/  IMAD.MOV.U32 R2, RZ, RZ, R14 ;  /* 0x000000ffff027224 */ /* 0x000fce00078e000e */
[----:B------:R-:W-:Y:S05]  /*383f0*/  WARPSYNC.COLLECTIVE R15, `(.L_x_7155) ;  /* 0x000000000f087348 */ /* 0x000fea0003c00000 */
[----:B------:R0:W1:Y:S02]  /*38400*/  SHFL.IDX P6, R14, R13, R12, R11 ;  /* 0x0000000c0d0e7389 */ /* 0x00006400000c000b */
[----:B01----:R-:W-:Y:S01]  /*38410*/  ENDCOLLECTIVE ;  /* 0x000000000000791b */ /* 0x003fe20003800000 */
.L_x_7155:
        /* <DEDUP_REMOVED lines=11> */
.L_x_7156:
[----:B------:R-:W-:Y:S01]  /*384d0*/  IMAD.MOV.U32 R2, RZ, RZ, R14 ;  /* 0x000000ffff027224 */ /* 0x000fe200078e000e */
[----:B------:R-:W-:Y:S06]  /*384e0*/  BRA `(.L_x_7157) ;  /* 0xffffffac00947947 */ /* 0x000fec000383ffff */
.L_x_7020:
[----:B---3--:R3:W4:Y:S02]  /*384f0*/  SYNCS.PHASECHK.TRANS64.TRYWAIT P0, [R6+URZ+0x38860], R21 ;  /* 0x03886015060075a7 */ /* 0x008724000800017f */
[----:B----4-:R-:W-:Y:S05]  /*38500*/  @!P0 NANOSLEEP.SYNCS 0x989680 ;  /* 0x009896800000895d */ /* 0x010fea0003900000 */
[----:B------:R-:W4:Y:S02]  /*38510*/  @!P0 SYNCS.PHASECHK.TRANS64 P0, [R6+URZ+0x38860], R21 ;  /* 0x03886015060085a7 */ /* 0x000f24000800007f */
[----:B----4-:R-:W-:Y:S05]  /*38520*/  @!P0 BRA `(.L_x_7020) ;  /* 0xfffffffc00f08947 */ /* 0x010fea000383ffff */
[----:B------:R-:W-:Y:S05]  /*38530*/  BRA `(.L_x_7158) ;  /* 0xffffffac00e47947 */ /* 0x000fea000383ffff */
.L_x_7021:
        /* <DEDUP_REMOVED lines=8> */
.L_x_7160:
[----:B------:R-:W-:Y:S05]  /*385c0*/  BSYNC B1 ;  /* 0x0000000000017941 */ /* 0x000fea0003800000 */
.L_x_7159:
        /* <DEDUP_REMOVED lines=13> */
.L_x_7161:
        /* <DEDUP_REMOVED lines=17> */
.L_x_7162:
        /* <DEDUP_REMOVED lines=16> */
.L_x_7163:
        /* <DEDUP_REMOVED lines=19> */
.L_x_7164:
        /* <DEDUP_REMOVED lines=14> */
.L_x_7165:
        /* <DEDUP_REMOVED lines=16> */
.L_x_7166:
        /* <DEDUP_REMOVED lines=14> */
.L_x_7167:
[----:B------:R-:W-:Y:S05]  /*38ca0*/  BRA `(.L_x_7168) ;  /* 0xffffffac00507947 */ /* 0x000fea000383ffff */
.L_x_7029:
        /* <DEDUP_REMOVED lines=8> */
.L_x_7170:
[----:B------:R-:W-:Y:S05]  /*38d30*/  BSYNC B0 ;  /* 0x0000000000007941 */ /* 0x000fea0003800000 */
.L_x_7169:
        /* <DEDUP_REMOVED lines=9> */
.L_x_7171:
        /* <DEDUP_REMOVED lines=18> */
.L_x_7172:
[----:B------:R-:W-:Y:S01]  /*38ef0*/  IMAD.MOV.U32 R12, RZ, RZ, 0x2 ;  /* 0x00000002ff0c7424 */ /* 0x000fe200078e00ff */
[----:B------:R-:W-:-:S05]  /*38f00*/  SEL R4, R14, RZ, P1 ;  /* 0x000000ff0e047207 */ /* 0x000fca0000800000 */
[----:B------:R-:W-:-:S04]  /*38f10*/  IMAD.IADD R4, R17, 0x1, R4 ;  /* 0x0000000111047824 */ /* 0x000fc800078e0204 */
[----:B------:R-:W-:-:S07]  /*38f20*/  IMAD.MOV.U32 R13, RZ, RZ, R4 ;  /* 0x000000ffff0d7224 */ /* 0x000fce00078e0004 */
[----:B------:R-:W-:Y:S05]  /*38f30*/  WARPSYNC.COLLECTIVE R15, `(.L_x_7173) ;  /* 0x000000000f087348 */ /* 0x000fea0003c00000 */
[----:B------:R0:W1:Y:S02]  /*38f40*/  SHFL.UP P6, R14, R13, R12, R11 ;  /* 0x0400000c0d0e7389 */ /* 0x00006400000c000b */
[----:B01----:R-:W-:Y:S01]  /*38f50*/  ENDCOLLECTIVE ;  /* 0x000000000000791b */ /* 0x003fe20003800000 */
.L_x_7173:
[----:B------:R-:W-:Y:S01]  /*38f60*/  IMAD.MOV.U32 R12, RZ, RZ, 0x4 ;  /* 0x00000004ff0c7424 */ /* 0x000fe200078e00ff */
[----:B------:R-:W-:-:S05]  /*38f70*/  SEL R3, R14, RZ, P2 ;  /* 0x000000ff0e037207 */ /* 0x000fca0001000000 */
[----:B------:R-:W-:-:S04]  /*38f80*/  IMAD.IADD R6, R4, 0x1, R3 ;  /* 0x0000000104067824 */ /* 0x000fc800078e0203 */
[----:B------:R-:W-:-:S07]  /*38f90*/  IMAD.MOV.U32 R13, RZ, RZ, R6 ;  /* 0x000000ffff0d7224 */ /* 0x000fce00078e0006 */
[----:B------:R-:W-:Y:S05]  /*38fa0*/  WARPSYNC.COLLECTIVE R15, `(.L_x_7174) ;  /* 0x000000000f087348 */ /* 0x000fea0003c00000 */
[----:B------:R0:W1:Y:S02]  /*38fb0*/  SHFL.UP P6, R14, R13, R12, R11 ;  /* 0x0400000c0d0e7389 */ /* 0x00006400000c000b */
[----:B01----:R-:W-:Y:S01]  /*38fc0*/  ENDCOLLECTIVE ;  /* 0x000000000000791b */ /* 0x003fe20003800000 */
.L_x_7174:
[----:B------:R-:W-:Y:S01]  /*38fd0*/  IMAD.MOV.U32 R12, RZ, RZ, 0x8 ;  /* 0x00000008ff0c7424 */ /* 0x000fe200078e00ff */
[----:B------:R-:W-:-:S05]  /*38fe0*/  SEL R3, R14, RZ, P3 ;  /* 0x000000ff0e037207 */ /* 0x000fca0001800000 */
[----:B------:R-:W-:-:S04]  /*38ff0*/  IMAD.IADD R2, R6, 0x1, R3 ;  /* 0x0000000106027824 */ /* 0x000fc800078e0203 */
[----:B------:R-:W-:-:S07]  /*39000*/  IMAD.MOV.U32 R13, RZ, RZ, R2 ;  /* 0x000000ffff0d7224 */ /* 0x000fce00078e0002 */
[----:B------:R-:W-:Y:S05]  /*39010*/  WARPSYNC.COLLECTIVE R15, `(.L_x_7175) ;  /* 0x000000000f087348 */ /* 0x000fea0003c00000 */
[----:B------:R0:W1:Y:S02]  /*39020*/  SHFL.UP P6, R14, R13, R12, R11 ;  /* 0x0400000c0d0e7389 */ /* 0x00006400000c000b */
[----:B01----:R-:W-:Y:S01]  /*39030*/  ENDCOLLECTIVE ;  /* 0x000000000000791b */ /* 0x003fe20003800000 */
.L_x_7175:
[----:B------:R-:W-:Y:S01]  /*39040*/  IMAD.MOV.U32 R12, RZ, RZ, 0x10 ;  /* 0x00000010ff0c7424 */ /* 0x000fe200078e00ff */
[----:B------:R-:W-:-:S05]  /*39050*/  SEL R3, R14, RZ, P4 ;  /* 0x000000ff0e037207 */ /* 0x000fca0002000000 */
[----:B------:R-:W-:-:S04]  /*39060*/  IMAD.IADD R3, R2, 0x1, R3 ;  /* 0x0000000102037824 */ /* 0x000fc800078e0203 */
[----:B------:R-:W-:-:S07]  /*39070*/  IMAD.MOV.U32 R13, RZ, RZ, R3 ;  /* 0x000000ffff0d7224 */ /* 0x000fce00078e0003 */
[----:B------:R-:W-:Y:S05]  /*39080*/  WARPSYNC.COLLECTIVE R15, `(.L_x_7176) ;  /* 0x000000000f087348 */ /* 0x000fea0003c00000 */
[----:B------:R0:W1:Y:S02]  /*39090*/  SHFL.UP P6, R14, R13, R12, R11 ;  /* 0x0400000c0d0e7389 */ /* 0x00006400000c000b */
[----:B01----:R-:W-:Y:S01]  /*390a0*/  ENDCOLLECTIVE ;  /* 0x000000000000791b */ /* 0x003fe20003800000 */
.L_x_7176:
        /* <DEDUP_REMOVED lines=8> */
.L_x_7177:
[----:B------:R-:W-:Y:S05]  /*39130*/  BRA `(.L_x_7178) ;  /* 0xffffffac00e47947 */ /* 0x000fea000383ffff */
.L_x_7034:
[----:B------:R-:W-:Y:S01]  /*39140*/  BSSY B0, `(.L_x_7179) ;  /* 0x0000008000007945 */ /* 0x000fe20003800000 */
[----:B-----5:R-:W-:Y:S02]  /*39150*/  IMAD.MOV.U32 R13, RZ, RZ, R17 ;  /* 0x000000ffff0d7224 */ /* 0x020fe400078e0011 */
[----:B------:R-:W-:Y:S02]  /*39160*/  IMAD.MOV.U32 R12, RZ, RZ, 0x1 ;  /* 0x00000001ff0c7424 */ /* 0x000fe400078e00ff */
[----:B------:R-:W-:Y:S02]  /*39170*/  IMAD.MOV.U32 R11, RZ, RZ, RZ ;  /* 0x000000ffff0b7224 */ /* 0x000fe400078e00ff */
[----:B------:R-:W-:-:S07]  /*39180*/  IMAD.MOV.U32 R15, RZ, RZ, -0x1 ;  /* 0xffffffffff0f7424 */ /* 0x000fce00078e00ff */
[----:B0-----:R-:W-:Y:S05]  /*39190*/  WARPSYNC.COLLECTIVE R15, `(.L_x_7180) ;  /* 0x000000000f087348 */ /* 0x001fea0003c00000 */
[----:B------:R1:W2:Y:S02]  /*391a0*/  SHFL.UP P6, R14, R13, R12, R11 ;  /* 0x0400000c0d0e7389 */ /* 0x0002a400000c000b */
[----:B012---:R-:W-:Y:S01]  /*391b0*/  ENDCOLLECTIVE ;  /* 0x000000000000791b */ /* 0x007fe20003800000 */
.L_x_7180:
[----:B------:R-:W-:Y:S05]  /*391c0*/  BSYNC B0 ;  /* 0x0000000000007941 */ /* 0x000fea0003800000 */
.L_x_7179:
        /* <DEDUP_REMOVED lines=8> */
.L_x_7181:
[----:B------:R-:W-:Y:S01]  /*39250*/  IMAD.MOV.U32 R12, RZ, RZ, 0x4 ;  /* 0x00000004ff0c7424 */ /* 0x000fe200078e00ff */
[----:B------:R-:W-:-:S05]  /*39260*/  SEL R2, R14, RZ, P2 ;  /* 0x000000ff0e027207 */ /* 0x000fca0001000000 */
[----:B------:R-:W-:-:S04]  /*39270*/  IMAD.IADD R2, R13, 0x1, R2 ;  /* 0x000000010d027824 */ /* 0x000fc800078e0202 */
[----:B------:R-:W-:-:S07]  /*39280*/  IMAD.MOV.U32 R13, RZ, RZ, R2 ;  /* 0x000000ffff0d7224 */ /* 0x000fce00078e0002 */
[----:B------:R-:W-:Y:S05]  /*39290*/  WARPSYNC.COLLECTIVE R15, `(.L_x_7182) ;  /* 0x000000000f087348 */ /* 0x000fea0003c00000 */
[----:B------:R0:W1:Y:S02]  /*392a0*/  SHFL.UP P6, R14, R13, R12, R11 ;  /* 0x0400000c0d0e7389 */ /* 0x00006400000c000b */
[----:B01----:R-:W-:Y:S01]  /*392b0*/  ENDCOLLECTIVE ;  /* 0x000000000000791b */ /* 0x003fe20003800000 */
.L_x_7182:
[----:B------:R-:W-:Y:S01]  /*392c0*/  IMAD.MOV.U32 R12, RZ, RZ, 0x8 ;  /* 0x00000008ff0c7424 */ /* 0x000fe200078e00ff */
[----:B------:R-:W-:-:S05]  /*392d0*/  SEL R3, R14, RZ, P3 ;  /* 0x000000ff0e037207 */ /* 0x000fca0001800000 */
[----:B------:R-:W-:-:S04]  /*392e0*/  IMAD.IADD R3, R2, 0x1, R3 ;  /* 0x0000000102037824 */ /* 0x000fc800078e0203 */
[----:B------:R-:W-:-:S07]  /*392f0*/  IMAD.MOV.U32 R13, RZ, RZ, R3 ;  /* 0x000000ffff0d7224 */ /* 0x000fce00078e0003 */
[----:B------:R-:W-:Y:S05]  /*39300*/  WARPSYNC.COLLECTIVE R15, `(.L_x_7183) ;  /* 0x000000000f087348 */ /* 0x000fea0003c00000 */
[----:B------:R0:W1:Y:S02]  /*39310*/  SHFL.UP P6, R14, R13, R12, R11 ;  /* 0x0400000c0d0e7389 */ /* 0x00006400000c000b */
[----:B01----:R-:W-:Y:S01]  /*39320*/  ENDCOLLECTIVE ;  /* 0x000000000000791b */ /* 0x003fe20003800000 */
.L_x_7183:
[----:B------:R-:W-:Y:S01]  /*39330*/  IMAD.MOV.U32 R12, RZ, RZ, 0x10 ;  /* 0x00000010ff0c7424 */ /* 0x000fe200078e00ff */
[----:B------:R-:W-:-:S05]  /*39340*/  SEL R4, R14, RZ, P4 ;  /* 0x000000ff0e047207 */ /* 0x000fca0002000000 */
[----:B------:R-:W-:-:S04]  /*39350*/  IMAD.IADD R4, R3, 0x1, R4 ;  /* 0x0000000103047824 */ /* 0x000fc800078e0204 */
[----:B------:R-:W-:-:S07]  /*39360*/  IMAD.MOV.U32 R13, RZ, RZ, R4 ;  /* 0x000000ffff0d7224 */ /* 0x000fce00078e0004 */
[----:B------:R-:W-:Y:S05]  /*39370*/  WARPSYNC.COLLECTIVE R15, `(.L_x_7184) ;  /* 0x000000000f087348 */ /* 0x000fea0003c00000 */
[----:B------:R0:W1:Y:S02]  /*39380*/  SHFL.UP P6, R14, R13, R12, R11 ;  /* 0x0400000c0d0e7389 */ /* 0x00006400000c000b */
[----:B01----:R-:W-:Y:S01]  /*39390*/  ENDCOLLECTIVE ;  /* 0x000000000000791b */ /* 0x003fe20003800000 */
.L_x_7184:
        /* <DEDUP_REMOVED lines=8> */
.L_x_7185:
[----:B------:R-:W-:Y:S05]  /*39420*/  BRA `(.L_x_7186) ;  /* 0xffffffac00c47947 */ /* 0x000fea000383ffff */
.L_x_7036:
[----:B------:R-:W-:Y:S01]  /*39430*/  BSSY B0, `(.L_x_7187) ;  /* 0x0000006000007945 */ /* 0x000fe20003800000 */
[----:B------:R-:W-:Y:S01]  /*39440*/  PLOP3.LUT P6, PT, P6, PT, PT, 0x8, 0x0 ;  /* 0x000000000000781c */ /* 0x000fe200037ce170 */
[----:B------:R-:W-:-:S12]  /*39450*/  IMAD.MOV.U32 R15, RZ, RZ, -0x1 ;  /* 0xffffffffff0f7424 */ /* 0x000fd800078e00ff */
[----:B0-----:R-:W-:Y:S05]  /*39460*/  WARPSYNC.COLLECTIVE R15, `(.L_x_7188) ;  /* 0x000000000f087348 */ /* 0x001fea0003c00000 */
[----:B------:R-:W-:Y:S01]  /*39470*/  VOTE.ANY R14, PT, P6 ;  /* 0x00000000000e7806 */ /* 0x000fe200030e0100 */
[----:B0-----:R-:W-:Y:S06]  /*39480*/  ENDCOLLECTIVE ;  /* 0x000000000000791b */ /* 0x001fec0003800000 */
.L_x_7188:
[----:B------:R-:W-:Y:S05]  /*39490*/  BSYNC B0 ;  /* 0x0000000000007941 */ /* 0x000fea0003800000 */
.L_x_7187:
        /* <DEDUP_REMOVED lines=9> */
.L_x_7189:
[----:B------:R-:W-:Y:S01]  /*39530*/  IMAD.MOV.U32 R17, RZ, RZ, R14 ;  /* 0x000000ffff117224 */ /* 0x000fe200078e000e */
[----:B------:R-:W-:Y:S06]  /*39540*/  BRA `(.L_x_7190) ;  /* 0xffffffac00b47947 */ /* 0x000fec000383ffff */
.L_x_7038:
[----:B------:R-:W-:Y:S01]  /*39550*/  BSSY B0, `(.L_x_7191) ;  /* 0x0000007000007945 */ /* 0x000fe20003800000 */
[----:B------:R-:W-:Y:S02]  /*39560*/  IMAD.MOV.U32 R13, RZ, RZ, R3 ;  /* 0x000000ffff0d7224 */ /* 0x000fe400078e0003 */
[----:B------:R-:W-:Y:S02]  /*39570*/  IMAD.MOV.U32 R11, RZ, RZ, 0x1f ;  /* 0x0000001fff0b7424 */ /* 0x000fe400078e00ff */
[----:B------:R-:W-:-:S07]  /*39580*/  IMAD.MOV.U32 R15, RZ, RZ, -0x1 ;  /* 0xffffffffff0f7424 */ /* 0x000fce00078e00ff */
[----:B012---:R-:W-:Y:S05]  /*39590*/  WARPSYNC.COLLECTIVE R15, `(.L_x_7192) ;  /* 0x000000000f087348 */ /* 0x007fea0003c00000 */
[----:B------:R3:W4:Y:S02]  /*395a0*/  SHFL.IDX P6, R14, R13, R12, R11 ;  /* 0x0000000c0d0e7389 */ /* 0x00072400000c000b */
[----:B01234-:R-:W-:Y:S01]  /*395b0*/  ENDCOLLECTIVE ;  /* 0x000000000000791b */ /* 0x01ffe20003800000 */
.L_x_7192:
[----:B------:R-:W-:Y:S05]  /*395c0*/  BSYNC B0 ;  /* 0x0000000000007941 */ /* 0x000fea0003800000 */
.L_x_7191:
[----:B------:R-:W-:Y:S05]  /*395d0*/  BRA `(.L_x_7037) ;  /* 0xffffffac00ac7947 */ /* 0x000fea000383ffff */
.L_x_7042:
[----:B------:R0:W0:Y:S02]  /*395e0*/  SYNCS.PHASECHK.TRANS64.TRYWAIT P0, [R4+URZ+0x38820], R0 ;  /* 0x03882000040075a7 */ /* 0x000024000800017f */
[----:B0-----:R-:W-:Y:S05]  /*395f0*/  @!P0 NANOSLEEP.SYNCS 0x989680 ;  /* 0x009896800000895d */ /* 0x001fea0003900000 */
[----:B------:R-:W0:Y:S02]  /*39600*/  @!P0 SYNCS.PHASECHK.TRANS64 P0, [R4+URZ+0x38820], R0 ;  /* 0x03882000040085a7 */ /* 0x000e24000800007f */
[----:B0-----:R-:W-:Y:S05]  /*39610*/  @!P0 BRA `(.L_x_7042) ;  /* 0xfffffffc00f08947 */ /* 0x001fea000383ffff */
[----:B------:R-:W-:Y:S05]  /*39620*/  BRA `(.L_x_7193) ;  /* 0xffffffb400247947 */ /* 0x000fea000383ffff */
.L_x_7043:
        /* <DEDUP_REMOVED lines=8> */
[----:B-1234-:R-:W-:Y:S05]  /*396b0*/  WARPSYNC.COLLECTIVE R15, `(.L_x_7195) ;  /* 0x000000000f087348 */ /* 0x01efea0003c00000 */
[----:B------:R0:W0:Y:S02]  /*396c0*/  SHFL.IDX P6, R14, R13, R12, R11 ;  /* 0x0000000c0d0e7389 */ /* 0x00002400000c000b */
[----:B01234-:R-:W-:Y:S01]  /*396d0*/  ENDCOLLECTIVE ;  /* 0x000000000000791b */ /* 0x01ffe20003800000 */
.L_x_7195:
[----:B------:R-:W-:Y:S05]  /*396e0*/  BSYNC B0 ;  /* 0x0000000000007941 */ /* 0x000fea0003800000 */
.L_x_7194:
[----:B------:R-:W-:Y:S05]  /*396f0*/  BRA `(.L_x_7196) ;  /* 0xffffffb4000c7947 */ /* 0x000fea000383ffff */
.L_x_7044:
[----:B------:R-:W-:Y:S01]  /*39700*/  BSSY B0, `(.L_x_7197) ;  /* 0x0000006000007945 */ /* 0x000fe20003800000 */
[----:B------:R-:W-:-:S07]  /*39710*/  IMAD.MOV.U32 R15, RZ, RZ, -0x1 ;  /* 0xffffffffff0f7424 */ /* 0x000fce00078e00ff */
[----:B-1234-:R-:W-:Y:S05]  /*39720*/  WARPSYNC.COLLECTIVE R15, `(.L_x_7198) ;  /* 0x000000000f0c7348 */ /* 0x01efea0003c00000 */
[----:B------:R-:W-:Y:S02]  /*39730*/  ELECT P6, UR62, PT ;  /* 0x00000000003e782f */ /* 0x000fe400038c0000 */
[----:B------:R-:W-:Y:S01]  /*39740*/  MOV R14, UR62 ;  /* 0x0000003e000e7c02 */ /* 0x000fe20008000f00 */
[----:B-1234-:R-:W-:Y:S10]  /*39750*/  ENDCOLLECTIVE ;  /* 0x000000000000791b */ /* 0x01eff40003800000 */
.L_x_7198:
[----:B------:R-:W-:Y:S05]  /*39760*/  BSYNC B0 ;  /* 0x0000000000007941 */ /* 0x000fea0003800000 */
.L_x_7197:
[----:B------:R-:W-:Y:S05]  /*39770*/  BRA `(.L_x_7199) ;  /* 0xffffffb400007947 */ /* 0x000fea000383ffff */
.L_x_7046:
[----:B------:R0:W0:Y:S02]  /*39780*/  SYNCS.PHASECHK.TRANS64.TRYWAIT P1, [R5+URZ+0x38840], R0 ;  /* 0x03884000050075a7 */ /* 0x000024000802017f */
[----:B0-----:R-:W-:Y:S05]  /*39790*/  @!P1 NANOSLEEP.SYNCS 0x989680 ;  /* 0x009896800000995d */ /* 0x001fea0003900000 */
[----:B------:R-:W0:Y:S02]  /*397a0*/  @!P1 SYNCS.PHASECHK.TRANS64 P1, [R5+URZ+0x38840], R0 ;  /* 0x03884000050095a7 */ /* 0x000e24000802007f */
[----:B0-----:R-:W-:Y:S05]  /*397b0*/  @!P1 BRA `(.L_x_7046) ;  /* 0xfffffffc00f09947 */ /* 0x001fea000383ffff */
[----:B------:R-:W-:Y:S05]  /*397c0*/  BRA `(.L_x_7200) ;  /* 0xffffffb400207947 */ /* 0x000fea000383ffff */
.L_x_7048:
[----:B------:R0:W0:Y:S02]  /*397d0*/  SYNCS.PHASECHK.TRANS64.TRYWAIT P1, [R25+URZ+0x38840], R2 ;  /* 0x03884002190075a7 */ /* 0x000024000802017f */
[----:B0-----:R-:W-:Y:S05]  /*397e0*/  @!P1 NANOSLEEP.SYNCS 0x989680 ;  /* 0x009896800000995d */ /* 0x001fea0003900000 */
[----:B------:R-:W0:Y:S02]  /*397f0*/  @!P1 SYNCS.PHASECHK.TRANS64 P1, [R25+URZ+0x38840], R2 ;  /* 0x03884002190095a7 */ /* 0x000e24000802007f */
[----:B0-----:R-:W-:Y:S05]  /*39800*/  @!P1 BRA `(.L_x_7048) ;  /* 0xfffffffc00f09947 */ /* 0x001fea000383ffff */
[----:B------:R-:W-:Y:S05]  /*39810*/  BRA `(.L_x_7201) ;  /* 0xffffffb4002c7947 */ /* 0x000fea000383ffff */
.L_x_7050:
[----:B------:R0:W0:Y:S02]  /*39820*/  SYNCS.PHASECHK.TRANS64.TRYWAIT P1, [R5+URZ+0x38860], R0 ;  /* 0x03886000050075a7 */ /* 0x000024000802017f */
[----:B0-----:R-:W-:Y:S05]  /*39830*/  @!P1 NANOSLEEP.SYNCS 0x989680 ;  /* 0x009896800000995d */ /* 0x001fea0003900000 */
[----:B------:R-:W0:Y:S02]  /*39840*/  @!P1 SYNCS.PHASECHK.TRANS64 P1, [R5+URZ+0x38860], R0 ;  /* 0x03886000050095a7 */ /* 0x000e24000802007f */
[----:B0-----:R-:W-:Y:S05]  /*39850*/  @!P1 BRA `(.L_x_7050) ;  /* 0xfffffffc00f09947 */ /* 0x001fea000383ffff */
[----:B------:R-:W-:Y:S05]  /*39860*/  BRA `(.L_x_7202) ;  /* 0xffffffb400287947 */ /* 0x000fea000383ffff */
        .type           $_ZN7cutlass13device_kernelIN5flash11enable_sm90INS1_16FlashAttnFwdSm90INS1_25CollectiveMainloopFwdSm90ILi2EN4cute5tupleIJNS5_1CILi1EEES8_S8_EEENS6_IJNS7_ILi64EEESA_SA_EEELi512ENS_6half_tEfNS_4arch4Sm90ELb0ELb1ELb0ELb1ELb1ELb1ELb1ELb0ELb0ELb1ELb0ELb0EEENS1_21CollectiveEpilogueFwdINS6_IJSA_NS7_ILi512EEESA_EEES9_SC_SE_Li256ELb1ELb1ELb0ELb0EEENS1_36VarlenDynamicPersistentTileSchedulerILi64ELi64ELi256ELi128ELb0ELb1ELb1ELb1ELb0ELb1EEEEEEEEEvNT_6ParamsE$_ZZN5flash25CollectiveMainloopFwdSm90ILi2EN4cute5tupleIJNS1_1CILi1EEES4_S4_EEENS2_IJNS3_ILi64EEES6_S6_EEELi512EN7cutlass6half_tEfNS8_4arch4Sm90ELb0ELb1ELb0ELb1ELb1ELb1ELb1ELb0ELb0ELb1ELb0ELb0EE3mmaINS_16FlashAttnFwdSm90ISC_NS_21CollectiveEpilogueFwdINS2_IJS6_NS3_ILi512EEES6_EEES5_S9_SB_Li256ELb1ELb1ELb0ELb0EEENS_36VarlenDynamicPersistentTileSchedulerILi64ELi64ELi256ELi128ELb0ELb1ELb1ELb1ELb0ELb1EEEE13SharedStorageENS1_6TensorINS1_11ArrayEngineIfLm128EEENS1_6LayoutINS2_IJNS2_IJNS3_ILi2EEESR_NS3_ILi32EEEEEES4_S4_EEENS2_IJNS2_IJS4_SR_NS3_ILi4EEEEEENS3_ILi0EEESX_EEEEEEENS_7SoftmaxILi2ELi0EEEEEbRKNSC_6ParamsENS8_13PipelineAsyncILi2EEES17_RNS8_13PipelineStateILj2EEERT0_RT1_iRiRKNS_16SeqlenInfoQKNewKILb1ELb1EEENS2_IJiiiiEEERT_ENKUliT_T0_T1_E_clIZSD_ISM_S10_S12_EbS15_S17_S17_S1A_S1C_S1E_iS1F_S1J_S1K_S1M_EUlRS1N_iE0_NS3_ILb1EEES1U_EEDaiS1N_S1O_S1P_,@function
        .size           $_ZN7cutlass13device_kernelIN5flash11enable_sm90INS1_16FlashAttnFwdSm90INS1_25CollectiveMainloopFwdSm90ILi2EN4cute5tupleIJNS5_1CILi1EEES8_S8_EEENS6_IJNS7_ILi64EEESA_SA_EEELi512ENS_6half_tEfNS_4arch4Sm90ELb0ELb1ELb0ELb1ELb1ELb1ELb1ELb0ELb0ELb1ELb0ELb0EEENS1_21CollectiveEpilogueFwdINS6_IJSA_NS7_ILi512EEESA_EEES9_SC_SE_Li256ELb1ELb1ELb0ELb0EEENS1_36VarlenDynamicPersistentTileSchedulerILi64ELi64ELi256ELi128ELb0ELb1ELb1ELb1ELb0ELb1EEEEEEEEEvNT_6ParamsE$_ZZN5flash25CollectiveMainloopFwdSm90ILi2EN4cute5tupleIJNS1_1CILi1EEES4_S4_EEENS2_IJNS3_ILi64EEES6_S6_EEELi512EN7cutlass6half_tEfNS8_4arch4Sm90ELb0ELb1ELb0ELb1ELb1ELb1ELb1ELb0ELb0ELb1ELb0ELb0EE3mmaINS_16FlashAttnFwdSm90ISC_NS_21CollectiveEpilogueFwdINS2_IJS6_NS3_ILi512EEES6_EEES5_S9_SB_Li256ELb1ELb1ELb0ELb0EEENS_36VarlenDynamicPersistentTileSchedulerILi64ELi64ELi256ELi128ELb0ELb1ELb1ELb1ELb0ELb1EEEE13SharedStorageENS1_6TensorINS1_11ArrayEngineIfLm128EEENS1_6LayoutINS2_IJNS2_IJNS3_ILi2EEESR_NS3_ILi32EEEEEES4_S4_EEENS2_IJNS2_IJS4_SR_NS3_ILi4EEEEEENS3_ILi0EEESX_EEEEEEENS_7SoftmaxILi2ELi0EEEEEbRKNSC_6ParamsENS8_13PipelineAsyncILi2EEES17_RNS8_13PipelineStateILj2EEERT0_RT1_iRiRKNS_16SeqlenInfoQKNewKILb1ELb1EEENS2_IJiiiiEEERT_ENKUliT_T0_T1_E_clIZSD_ISM_S10_S12_EbS15_S17_S17_S1A_S1C_S1E_iS1F_S1J_S1K_S1M_EUlRS1N_iE0_NS3_ILb1EEES1U_EEDaiS1N_S1O_S1P_,(.L_x_15543 - $_ZN7cutlass13device_kernelIN5flash11enable_sm90INS1_16FlashAttnFwdSm90INS1_25CollectiveMainloopFwdSm90ILi2EN4cute5tupleIJNS5_1CILi1EEES8_S8_EEENS6_IJNS7_ILi64EEESA_SA_EEELi512ENS_6half_tEfNS_4arch4Sm90ELb0ELb1ELb0ELb1ELb1ELb1ELb1ELb0ELb0ELb1ELb0ELb0EEENS1_21CollectiveEpilogueFwdINS6_IJSA_NS7_ILi512EEESA_EEES9_SC_SE_Li256ELb1ELb1ELb0ELb0EEENS1_36VarlenDynamicPersistentTileSchedulerILi64ELi64ELi256ELi128ELb0ELb1ELb1ELb1ELb0ELb1EEEEEEEEEvNT_6ParamsE$_ZZN5flash25CollectiveMainloopFwdSm90ILi2EN4cute5tupleIJNS1_1CILi1EEES4_S4_EEENS2_IJNS3_ILi64EEES6_S6_EEELi512EN7cutlass6half_tEfNS8_4arch4Sm90ELb0ELb1ELb0ELb1ELb1ELb1ELb1ELb0ELb0ELb1ELb0ELb0EE3mmaINS_16FlashAttnFwdSm90ISC_NS_21CollectiveEpilogueFwdINS2_IJS6_NS3_ILi512EEES6_EEES5_S9_SB_Li256ELb1ELb1ELb0ELb0EEENS_36VarlenDynamicPersistentTileSchedulerILi64ELi64ELi256ELi128ELb0ELb1ELb1ELb1ELb0ELb1EEEE13SharedStorageENS1_6TensorINS1_11ArrayEngineIfLm128EEENS1_6LayoutINS2_IJNS2_IJNS3_ILi2EEESR_NS3_ILi32EEEEEES4_S4_EEENS2_IJNS2_IJS4_SR_NS3_ILi4EEEEEENS3_ILi0EEESX_EEEEEEENS_7SoftmaxILi2ELi0EEEEEbRKNSC_6ParamsENS8_13PipelineAsyncILi2EEES17_RNS8_13PipelineStateILj2EEERT0_RT1_iRiRKNS_16SeqlenInfoQKNewKILb1ELb1EEENS2_IJiiiiEEERT_ENKUliT_T0_T1_E_clIZSD_ISM_S10_S12_EbS15_S17_S17_S1A_S1C_S1E_iS1F_S1J_S1K_S1M_EUlRS1N_iE0_NS3_ILb1EEES1U_EEDaiS1N_S1O_S1P_)
$_ZN7cutlass13device_kernelIN5flash11enable_sm90INS1_16FlashAttnFwdSm90INS1_25CollectiveMainloopFwdSm90ILi2EN4cute5tupleIJNS5_1CILi1EEES8_S8_EEENS6_IJNS7_ILi64EEESA_SA_EEELi512ENS_6half_tEfNS_4arch4Sm90ELb0ELb1ELb0ELb1ELb1ELb1ELb1ELb0ELb0ELb1ELb0ELb0EEENS1_21CollectiveEpilogueFwdINS6_IJSA_NS7_ILi512EEESA_EEES9_SC_SE_Li256ELb1ELb1ELb0ELb0EEENS1_36VarlenDynamicPersistentTileSchedulerILi64ELi64ELi256ELi128ELb0ELb1ELb1ELb1ELb0ELb1EEEEEEEEEvNT_6ParamsE$_ZZN5flash25CollectiveMainloopFwdSm90ILi2EN4cute5tupleIJNS1_1CILi1EEES4_S4_EEENS2_IJNS3_ILi64EEES6_S6_EEELi512EN7cutlass6half_tEfNS8_4arch4Sm90ELb0ELb1ELb0ELb1ELb1ELb1ELb1ELb0ELb0ELb1ELb0ELb0EE3mmaINS_16FlashAttnFwdSm90ISC_NS_21CollectiveEpilogueFwdINS2_IJS6_NS3_ILi512EEES6_EEES5_S9_SB_Li256ELb1ELb1ELb0ELb0EEENS_36VarlenDynamicPersistentTileSchedulerILi64ELi64ELi256ELi128ELb0ELb1ELb1ELb1ELb0ELb1EEEE13SharedStorageENS1_6TensorINS1_11ArrayEngineIfLm128EEENS1_6LayoutINS2_IJNS2_IJNS3_ILi2EEESR_NS3_ILi32EEEEEES4_S4_EEENS2_IJNS2_IJS4_SR_NS3_ILi4EEEEEENS3_ILi0EEESX_EEEEEEENS_7SoftmaxILi2ELi0EEEEEbRKNSC_6ParamsENS8_13PipelineAsyncILi2EEES17_RNS8_13PipelineStateILj2EEERT0_RT1_iRiRKNS_16SeqlenInfoQKNewKILb1ELb1EEENS2_IJiiiiEEERT_ENKUliT_T0_T1_E_clIZSD_ISM_S10_S12_EbS15_S17_S17_S1A_S1C_S1E_iS1F_S1J_S1K_S1M_EUlRS1N_iE0_NS3_ILb1EEES1U_EEDaiS1N_S1O_S1P_:
[----:B------:R-:W-:Y:S05]  /*39870*/  YIELD ;  /* 0x0000000000007946 */ /* 0x000fea0003800000 */
[----:B------:R-:W-:Y:S02]  /*39880*/  ULDC UR4, c[0x0][0x20] ;  /* 0x0000080000047ab9 */ /* 0x000fe40000000800 */
[----:B------:R-:W-:-:S05]  /*39890*/  VIADD R0, R0, -UR4 ;  /* 0x8000000400007c36 */ /* 0x000fca0008000000 */
[----:B------:R-:W2:Y:S01]  /*398a0*/  LDL.64 R8, [R0+0x18] ;  /* 0x0000180000087983 */ /* 0x000ea20000100a00 */
[----:B------:R-:W0:Y:S03]  /*398b0*/  LDC.64 R2, c[0x0][0x208] ;  /* 0x00008200ff027b82 */ /* 0x000e260000000a00 */
[----:B------:R-:W3:Y:S01]  /*398c0*/  LDL.64 R6, [R0] ;  /* 0x0000000000067983 */ /* 0x000ee20000100a00 */
[----:B0-----:R-:W-:Y:S02]  /*398d0*/  R2UR UR4, R2 ;  /* 0x00000000020472ca */ /* 0x001fe400000e0000 */
[----:B------:R-:W-:-:S13]  /*398e0*/  R2UR UR5, R3 ;  /* 0x00000000030572ca */ /* 0x000fda00000e0000 */
[----:B--2---:R-:W2:Y:S01]  /*398f0*/  LD.E R4, desc[UR4][R8.64] ;  /* 0x0000000408047980 */ /* 0x004ea2000c101900 */
[C---:B------:R-:W-:Y:S02]  /*39900*/  R2UR UR4, R2.reuse ;  /* 0x00000000020472ca */ /* 0x040fe400000e0000 */
[C---:B------:R-:W-:Y:S02]  /*39910*/  R2UR UR5, R3.reuse ;  /* 0x00000000030572ca */ /* 0x040fe400000e0000 */
[----:B------:R-:W-:Y:S02]  /*39920*/  R2UR UR6, R2 ;  /* 0x00000000020672ca */ /* 0x000fe400000e0000 */
[----:B------:R-:W-:Y:S01]  /*39930*/  R2UR UR7, R3 ;  /* 0x00000000030772ca */ /* 0x000fe200000e0000 */
[----:B------:R-:W-:Y:S01]  /*39940*/  BSSY B0, `(.L_x_7203) ;  /* 0x0000009000007945 */ /* 0x000fe20003800000 */
[----:B------:R-:W-:-:S07]  /*39950*/  IMAD.MOV.U32 R5, RZ, RZ, R39 ;  /* 0x000000ffff057224 */ /* 0x000fce00078e0027 */
[----:B---3--:R0:W5:Y:S04]  /*39960*/  LD.E R13, desc[UR4][R6.64] ;  /* 0x00000004060d7980 */ /* 0x008168000c101900 */
[----:B------:R0:W5:Y:S01]  /*39970*/  LD.E R14, desc[UR6][R6.64+0x4] ;  /* 0x00000406060e7980 */ /* 0x000162000c101900 */
[----:B--2---:R-:W-:-:S04]  /*39980*/  LOP3.LUT R4, R4, 0x1, RZ, 0xfc, !PT ;  /* 0x0000000104047812 */ /* 0x004fc800078efcff */
[----:B------:R-:W-:Y:S01]  /*39990*/  ISETP.NE.AND P0, PT, R4, 0x3, PT ;  /* 0x000000030400780c */ /* 0x000fe20003f05270 */
[----:B------:R-:W-:-:S12]  /*399a0*/  IMAD.MOV.U32 R4, RZ, RZ, R28 ;  /* 0x000000ffff047224 */ /* 0x000fd800078e001c */
[----:B0-----:R-:W-:Y:S05]  /*399b0*/  @!P0 BRA `(.L_x_7204) ;  /* 0x0000000000048947 */ /* 0x001fea0003800000 */
[----:B------:R-:W-:Y:S01]  /*399c0*/  BPT.TRAP 0x1 ;  /* 0x000000040000795c */ /* 0x000fe20000300000 */
.L_x_7204:
[----:B------:R-:W-:Y:S05]  /*399d0*/  BSYNC B0 ;  /* 0x0000000000007941 */ /* 0x000fea0003800000 */
.L_x_7203:
        /* <DEDUP_REMOVED lines=17> */
.L_x_7206:
[----:B------:R-:W-:Y:S05]  /*39af0*/  BSYNC B0 ;  /* 0x0000000000007941 */ /* 0x000fea0003800000 */
.L_x_7205:
        /* <DEDUP_REMOVED lines=10> */
.L_x_7208:
[----:B------:R-:W-:Y:S05]  /*39ba0*/  BSYNC B0 ;  /* 0x0000000000007941 */ /* 0x000fea0003800000 */
.L_x_7207:
[----:B------:R-:W2:Y:S04]  /*39bb0*/  LDL.64 R14, [R0] ;  /* 0x00000000000e7983 */ /* 0x000ea80000100a00 */
[----:B------:R-:W3:Y:S01]  /*39bc0*/  LDL.64 R8, [R0+0x28] ;  /* 0x0000280000087983 */ /* 0x000ee20000100a00 */
[C---:B------:R-:W-:Y:S02]  /*39bd0*/  R2UR UR6, R2.reuse ;  /* 0x00000000020672ca */ /* 0x040fe400000e0000 */
[C---:B------:R-:W-:Y:S01]  /*39be0*/  R2UR UR7, R3.reuse ;  /* 0x00000000030772ca */ /* 0x040fe200000e0000 */
[----:B0----5:R-:W4:Y:S01]  /*39bf0*/  LDL.64 R10, [R0+0x20] ;  /* 0x00002000000a7983 */ /* 0x021f220000100a00 */
        /* <DEDUP_REMOVED lines=65> */
[----:B------:R-:W-:Y:S01]  /*3a010*/  R2UR UR9, R3 ;  /* 0x00000000030972ca */ /* 0x000fe200000e0000 */
[----:B--2---:R-:W-:Y:S02]  /*3a020*/  VIADD R8, R10, 0x6 ;  /* 0x000000060a087836 */ /* 0x004fe40000000000 */
[----:B------:R-:W-:-:S03]  /*3a030*/  IMAD.MOV.U32 R9, RZ, RZ, R11 ;  /* 0x000000ffff097224 */ /* 0x000fc600078e000b */
        /* <DEDUP_REMOVED lines=8> */
[----:B------:R-:W3:-:S12]  /*3a0c0*/  LDL.64 R10, [R0+0x30] ;  /* 0x00003000000a7983 */ /* 0x000ed80000100a00 */
[----:B--2---:R-:W2:Y:S01]  /*3a0d0*/  LD.E R8, desc[UR4][R8.64] ;  /* 0x0000000408087980 */ /* 0x004ea2000c101900 */
[----:B---3--:R-:W-:Y:S01]  /*3a0e0*/  MOV R10, R10 ;  /* 0x0000000a000a7202 */ /* 0x008fe20000000f00 */
[----:B------:R-:W-:Y:S01]  /*3a0f0*/  BSSY B0, `(.L_x_7210) ;  /* 0x0000007000007945 */ /* 0x000fe20003800000 */
[----:B--2---:R-:W-:-:S04]  /*3a100*/  LEA.HI R14, R8, R8, RZ, 0x1 ;  /* 0x00000008080e7211 */ /* 0x004fc800078f08ff */
[----:B------:R-:W-:-:S05]  /*3a110*/  LOP3.LUT R15, R14, 0xfffffffe, RZ, 0xc0, !PT ;  /* 0xfffffffe0e0f7812 */ /* 0x000fca00078ec0ff */
[----:B------:R-:W-:-:S05]  /*3a120*/  IMAD.IADD R15, R8, 0x1, -R15 ;  /* 0x00000001080f7824 */ /* 0x000fca00078e0a0f */
[----:B------:R-:W-:-:S04]  /*3a130*/  SHF.L.U32 R15, R15, 0x1f, RZ ;  /* 0x0000001f0f0f7819 */ /* 0x000fc800000006ff */
[----:B------:R-:W1:Y:S02]  /*3a140*/  SYNCS.PHASECHK.TRANS64.TRYWAIT P0, [R10+URZ+0x38810], R15 ;  /* 0x0388100f0a0075a7 */ /* 0x000e64000800017f */
[----:B01----:R-:W-:Y:S05]  /*3a150*/  @!P0 BRA `(.L_x_7211) ;  /* 0x000000e800888947 */ /* 0x003fea0003800000 */
.L_x_7237:
[----:B------:R-:W-:Y:S05]  /*3a160*/  BSYNC B0 ;  /* 0x0000000000007941 */ /* 0x000fea0003800000 */
.L_x_7210:
[----:B------:R-:W0:Y:S01]  /*3a170*/  LDL.64 R6, [R0+0x40] ;  /* 0x0000400000067983 */ /* 0x000e220000100a00 */
[----:B------:R-:W-:Y:S02]  /*3a180*/  R2UR UR4, R2 ;  /* 0x00000000020472ca */ /* 0x000fe400000e0000 */
[----:B------:R-:W-:Y:S01]  /*3a190*/  R2UR UR5, R3 ;  /* 0x00000000030572ca */ /* 0x000fe200000e0000 */
[----:B------:R-:W2:-:S12]  /*3a1a0*/  LDL.64 R8, [R0] ;  /* 0x0000000000087983 */ /* 0x000e980000100a00 */
[----:B0-----:R-:W3:Y:S01]  /*3a1b0*/  LD.E R10, desc[UR4][R6.64] ;  /* 0x00000004060a7980 */ /* 0x001ee2000c101900 */
[----:B------:R-:W-:Y:S02]  /*3a1c0*/  R2UR UR6, R2 ;  /* 0x00000000020672ca */ /* 0x000fe400000e0000 */
[----:B------:R-:W-:Y:S01]  /*3a1d0*/  R2UR UR7, R3 ;  /* 0x00000000030772ca */ /* 0x000fe200000e0000 */
[----:B--2---:R0:W5:Y:S01]  /*3a1e0*/  LD.E R14, desc[UR4][R8.64] ;  /* 0x00000004080e7980 */ /* 0x004162000c101900 */
[----:B------:R-:W-:Y:S11]  /*3a1f0*/  BSSY B0, `(.L_x_7212) ;  /* 0x0000006000007945 */ /* 0x000ff60003800000 */
[----:B------:R0:W5:Y:S01]  /*3a200*/  LD.E R15, desc[UR6][R8.64+0x4] ;  /* 0x00000406080f7980 */ /* 0x000162000c101900 */
[----:B---3--:R-:W-:-:S04]  /*3a210*/  LOP3.LUT R10, R10, 0x1, RZ, 0xfc, !PT ;  /* 0x000000010a0a7812 */ /* 0x008fc800078efcff */
[----:B------:R-:W-:-:S13]  /*3a220*/  ISETP.NE.AND P0, PT, R10, 0x3, PT ;  /* 0x000000030a00780c */ /* 0x000fda0003f05270 */
[----:B0-----:R-:W-:Y:S05]  /*3a230*/  @!P0 BRA `(.L_x_7213) ;  /* 0x0000000000048947 */ /* 0x001fea0003800000 */
[----:B------:R-:W-:Y:S01]  /*3a240*/  BPT.TRAP 0x1 ;  /* 0x000000040000795c */ /* 0x000fe20000300000 */
.L_x_7213:
[----:B------:R-:W-:Y:S05]  /*3a250*/  BSYNC B0 ;  /* 0x0000000000007941 */ /* 0x000fea0003800000 */
.L_x_7212:
        /* <DEDUP_REMOVED lines=17> */
.L_x_7215:
[----:B------:R-:W-:Y:S05]  /*3a370*/  BSYNC B0 ;  /* 0x0000000000007941 */ /* 0x000fea0003800000 */
.L_x_7214:
        /* <DEDUP_REMOVED lines=10> */
.L_x_7217:
[----:B------:R-:W-:Y:S05]  /*3a420*/  BSYNC B0 ;  /* 0x0000000000007941 */ /* 0x000fea0003800000 */
.L_x_7216:
        /* <DEDUP_REMOVED lines=338> */
[C---:B------:R-:W-:Y:S02]  /*3b950*/  R2UR UR9, R3.reuse ;  /* 0x00000000030972ca */ /* 0x040fe400000e0000 */
[----:B------:R-:W-:Y:S01]  /*3b960*/  R2UR UR10, R2 ;  /* 0x00000000020a72ca */ /* 0x000fe200000e0000 */
[----:B------:R-:W-:Y:S01]  /*3b970*/  IMAD.IADD R20, R20, 0x1, R21 ;  /* 0x0000000114147824 */ /* 0x000fe200078e0215 */
[----:B------:R-:W-:-:S04]  /*3b980*/  R2UR UR11, R3 ;  /* 0x00000000030b72ca */ /* 0x000fc800000e0000 */
[----:B------:R-:W-:-:S05]  /*3b990*/  LOP3.LUT R21, R20, 0xa06, RZ, 0xc0, !PT ;  /* 0x00000a0614157812 */ /* 0x000fca00078ec0ff */
[----:B------:R-:W-:-:S05]  /*3b9a0*/  IMAD.IADD R20, R10, 0x1, R21 ;  /* 0x000000010a147824 */ /* 0x000fca00078e0215 */
[----:B------:R-:W-:Y:S01]  /*3b9b0*/  R2UR UR6, R20 ;  /* 0x00000000140672ca */ /* 0x000fe200000e0000 */
[----:B--2---:R-:W-:Y:S01]  /*3b9c0*/  IMAD.IADD R14, R21, 0x1, R14 ;  /* 0x00000001150e7824 */ /* 0x004fe200078e020e */
[----:B------:R-:W-:Y:S01]  /*3b9d0*/  R2UR UR5, R15 ;  /* 0x000000000f0572ca */ /* 0x000fe200000e0000 */
        /* <DEDUP_REMOVED lines=199> */
[----:B------:R-:W-:Y:S01]  /*3c650*/  R2UR UR7, R11 ;  /* 0x000000000b0772ca */ /* 0x000fe200000e0000 */
[----:B------:R-:W-:Y:S01]  /*3c660*/  IMAD.MOV.U32 R15, RZ, RZ, 0x1000 ;  /* 0x00001000ff0f7424 */ /* 0x000fe200078e00ff */
[----:B------:R-:W-:Y:S01]  /*3c670*/  WARPGROUP.ARRIVE ;  /* 0x00000000000079c5 */ /* 0x000fe20000000000 */
        /* <DEDUP_REMOVED lines=8> */
[----:B--2---:R-:W-:Y:S01]  /*3c700*/  IMAD.IADD R8, R15, 0x1, R8 ;  /* 0x000000010f087824 */ /* 0x004fe200078e0208 */
        /* <DEDUP_REMOVED lines=18> */
.L_x_7220:
[----:B------:R-:W-:Y:S05]  /*3c830*/  BSYNC B0 ;  /* 0x0000000000007941 */ /* 0x000fea0003800000 */
.L_x_7219:
        /* <DEDUP_REMOVED lines=11> */
[----:B------:R-:W3:Y:S01]  /*3c8f0*/  LD.E R6, desc[UR4][R4.64] ;  /* 0x0000000404067980 */ /* 0x000ee2000c101900 */
[----:B------:R-:W-:Y:S02]  /*3c900*/  IMAD.MOV.U32 R57, RZ, RZ, R56 ;  /* 0x000000ffff397224 */ /* 0x000fe400078e0038 */
[----:B------:R-:W-:-:S05]  /*3c910*/  IMAD.MOV.U32 R56, RZ, RZ, R23 ;  /* 0x000000ffff387224 */ /* 0x000fca00078e0017 */
[----:B------:R-:W4:Y:S01]  /*3c920*/  LD.E R57, desc[UR4][R56.64] ;  /* 0x0000000438397980 */ /* 0x000f22000c101900 */
[C---:B------:R-:W-:Y:S02]  /*3c930*/  R2UR UR12, R2.reuse ;  /* 0x00000000020c72ca */ /* 0x040fe400000e0000 */
[C---:B------:R-:W-:Y:S02]  /*3c940*/  R2UR UR13, R3.reuse ;  /* 0x00000000030d72ca */ /* 0x040fe400000e0000 */
[C---:B------:R-:W-:Y:S02]  /*3c950*/  R2UR UR8, R2.reuse ;  /* 0x00000000020872ca */ /* 0x040fe400000e0000 */
[C---:B------:R-:W-:Y:S02]  /*3c960*/  R2UR UR9, R3.reuse ;  /* 0x00000000030972ca */ /* 0x040fe400000e0000 */
[----:B------:R-:W-:Y:S02]  /*3c970*/  R2UR UR10, R2 ;  /* 0x00000000020a72ca */ /* 0x000fe400000e0000 */
[----:B------:R-:W-:-:S05]  /*3c980*/  R2UR UR11, R3 ;  /* 0x00000000030b72ca */ /* 0x000fca00000e0000 */
[----:B------:R-:W4:Y:S04]  /*3c990*/  LD.E R59, desc[UR12][R4.64+0x18] ;  /* 0x0000180c043b7980 */ /* 0x000f28000c101900 */
[----:B------:R-:W4:Y:S04]  /*3c9a0*/  LD.E R56, desc[UR8][R4.64+0xc] ;  /* 0x00000c0804387980 */ /* 0x000f28000c101900 */
[----:B------:R-:W4:Y:S01]  /*3c9b0*/  LD.E R58, desc[UR10][R4.64+0x14] ;  /* 0x0000140a043a7980 */ /* 0x000f22000c101900 */
[----:B--2---:R-:W-:-:S13]  /*3c9c0*/  ISETP.NE.AND P0, PT, R7, 0x1, PT ;  /* 0x000000010700780c */ /* 0x004fda0003f05270 */
[C---:B------:R-:W-:Y:S02]  /*3c9d0*/  @P0 R2UR UR4, R2.reuse ;  /* 0x00000000020402ca */ /* 0x040fe400000e0000 */
[C---:B------:R-:W-:Y:S02]  /*3c9e0*/  @P0 R2UR UR5, R3.reuse ;  /* 0x00000000030502ca */ /* 0x040fe400000e0000 */
[----:B------:R-:W-:Y:S02]  /*3c9f0*/  @P0 R2UR UR6, R2 ;  /* 0x00000000020602ca */ /* 0x000fe400000e0000 */
[----:B------:R-:W-:-:S09]  /*3ca00*/  @P0 R2UR UR7, R3 ;  /* 0x00000000030702ca */ /* 0x000fd200000e0000 */
[----:B------:R-:W2:Y:S01]  /*3ca10*/  @P0 LD.E R14, desc[UR4][R4.64+0x28] ;  /* 0x00002804040e0980 */ /* 0x000ea2000c101900 */
[C---:B------:R-:W-:Y:S02]  /*3ca20*/  R2UR UR4, R2.reuse ;  /* 0x00000000020472ca */ /* 0x040fe400000e0000 */
[C---:B------:R-:W-:Y:S01]  /*3ca30*/  R2UR UR5, R3.reuse ;  /* 0x00000000030572ca */ /* 0x040fe200000e0000 */
[----:B------:R-:W2:Y:S01]  /*3ca40*/  @P0 LD.E R21, desc[UR6][R4.64+0x2c] ;  /* 0x00002c0604150980 */ /* 0x000ea2000c101900 */
[----:B------:R-:W-:Y:S02]  /*3ca50*/  R2UR UR6, R2 ;  /* 0x00000000020672ca */ /* 0x000fe400000e0000 */
[----:B------:R-:W-:-:S09]  /*3ca60*/  R2UR UR7, R3 ;  /* 0x00000000030772ca */ /* 0x000fd200000e0000 */
[----:B------:R-:W2:Y:S04]  /*3ca70*/  LD.E R13, desc[UR4][R4.64+0x8] ;  /* 0x00000804040d7980 */ /* 0x000ea8000c101900 */
[----:B------:R-:W2:Y:S04]  /*3ca80*/  LD.E R20, desc[UR6][R4.64+0x4] ;  /* 0x0000040604147980 */ /* 0x000ea8000c101900 */
[----:B------:R-:W2:Y:S01]  /*3ca90*/  LD.E R23, desc[UR4][R4.64+0x10] ;  /* 0x0000100404177980 */ /* 0x000ea2000c101900 */
[----:B---3--:R-:W-:-:S04]  /*3caa0*/  SHF.R.S32.HI R7, RZ, 0x1f, R6 ;  /* 0x0000001fff077819 */ /* 0x008fc80000011406 */
[----:B0-----:R-:W-:-:S04]  /*3cab0*/  LEA.HI R8, R7, R6, RZ, 0x7 ;  /* 0x0000000607087211 */ /* 0x001fc800078f38ff */
        /* <DEDUP_REMOVED lines=14> */
[----:B----4-:R-:W-:Y:S01]  /*3cba0*/  IMAD R8, R57, 0x4, R8 ;  /* 0x0000000439087824 */ /* 0x010fe200078e0208 */
[----:B------:R-:W-:-:S03]  /*3cbb0*/  LOP3.LUT R6, R6, 0x1ffffffe, RZ, 0xc0, !PT ;  /* 0x1ffffffe06067812 */ /* 0x000fc600078ec0ff */
[----:B------:R-:W-:Y:S02]  /*3cbc0*/  IMAD.IADD R11, R10, 0x1, -R11 ;  /* 0x000000010a0b7824 */ /* 0x000fe400078e0a0b */
[----:B------:R-:W-:Y:S02]  /*3cbd0*/  IMAD.IADD R6, R15, 0x1, -R6 ;  /* 0x000000010f067824 */ /* 0x000fe400078e0a06 */
[----:B------:R-:W-:-:S04]  /*3cbe0*/  IMAD.U32 R11, R8, 0x10, R11 ;  /* 0x00000010080b7824 */ /* 0x000fc800078e000b */
[----:B------:R-:W-:Y:S01]  /*3cbf0*/  IMAD R11, R6, 0x8, R11 ;  /* 0x00000008060b7824 */ /* 0x000fe200078e020b */
[----:B------:R-:W-:Y:S02]  /*3cc00*/  LOP3.LUT R6, R7, 0x7ffffffc, RZ, 0xc0, !PT ;  /* 0x7ffffffc07067812 */ /* 0x000fe400078ec0ff */
[----:B------:R-:W-:-:S03]  /*3cc10*/  ISETP.GE.AND P1, PT, R59, 0x1, PT ;  /* 0x000000013b00780c */ /* 0x000fc60003f26270 */
[----:B------:R-:W-:Y:S01]  /*3cc20*/  IMAD.IADD R6, R9, 0x1, -R6 ;  /* 0x0000000109067824 */ /* 0x000fe200078e0a06 */
[----:B------:R-:W-:Y:S01]  /*3cc30*/  LOP3.LUT R9, RZ, R56, RZ, 0x33, !PT ;  /* 0x00000038ff097212 */ /* 0x000fe200078e33ff */
[----:B------:R-:W-:Y:S01]  /*3cc40*/  BSSY B0, `(.L_x_7221) ;  /* 0x0000032000007945 */ /* 0x000fe20003800000 */
[----:B--2---:R-:W-:-:S05]  /*3cc50*/  @P0 IMAD.HI.U32 R14, R11, R14, RZ ;  /* 0x0000000e0b0e0227 */ /* 0x004fca00078e00ff */
[----:B------:R-:W-:Y:S01]  /*3cc60*/  @P0 SHF.R.U32.HI R11, RZ, R21, R14 ;  /* 0x00000015ff0b0219 */ /* 0x000fe2000001160e */
[----:B------:R-:W-:-:S04]  /*3cc70*/  IMAD.SHL.U32 R14, R12, 0x40, RZ ;  /* 0x000000400c0e7824 */ /* 0x000fc800078e00ff */
[----:B------:R-:W0:Y:S01]  /*3cc80*/  SHFL.IDX PT, R10, R11, RZ, 0x1c1f ;  /* 0x001c1fff0b0a7589 */ /* 0x000e2200000e0000 */
[----:B------:R-:W-:-:S05]  /*3cc90*/  IADD3 R7, R13, 0x1, -R14 ;  /* 0x000000010d077810 */ /* 0x000fca0007ffe80e */
[----:B------:R-:W-:Y:S02]  /*3cca0*/  IMAD R8, R6, -0x2, R7 ;  /* 0xfffffffe06087824 */ /* 0x000fe400078e0207 */
[----:B------:R-:W-:Y:S02]  /*3ccb0*/  IMAD.IADD R7, R13, 0x1, -R14 ;  /* 0x000000010d077824 */ /* 0x000fe400078e0a0e */
[----:B------:R-:W-:Y:S02]  /*3ccc0*/  IMAD.IADD R8, R8, 0x1, -R20 ;  /* 0x0000000108087824 */ /* 0x000fe400078e0a14 */
[----:B------:R-:W-:Y:S02]  /*3ccd0*/  IMAD R15, R6, -0x2, R7 ;  /* 0xfffffffe060f7824 */ /* 0x000fe400078e0207 */
[C---:B------:R-:W-:Y:S02]  /*3cce0*/  IMAD.IADD R56, R8.reuse, 0x1, R23 ;  /* 0x0000000108387824 */ /* 0x040fe400078e0217 */
[----:B------:R-:W-:-:S02]  /*3ccf0*/  IMAD.IADD R21, R8, 0x1, R9 ;  /* 0x0000000108157824 */ /* 0x000fc400078e0209 */
[----:B------:R-:W-:Y:S01]  /*3cd00*/  IMAD.IADD R58, R58, 0x1, -R14 ;  /* 0x000000013a3a7824 */ /* 0x000fe200078e0a0e */
[----:B0-----:R-:W-:Y:S01]  /*3cd10*/  VIADDMNMX R8, R10, R56, R15, PT ;  /* 0x000000380a087246 */ /* 0x001fe2000380010f */
        /* <DEDUP_REMOVED lines=18> */
.L_x_7226:
[----:B------:R-:W-:Y:S05]  /*3ce40*/  BSYNC B2 ;  /* 0x0000000000027941 */ /* 0x000fea0003800000 */
.L_x_7225:
[----:B------:R-:W-:Y:S01]  /*3ce50*/  LOP3.LUT R10, RZ, R10, RZ, 0x33, !PT ;  /* 0x0000000aff0a7212 */ /* 0x000fe200078e33ff */
[----:B------:R-:W-:Y:S06]  /*3ce60*/  BRA `(.L_x_7227) ;  /* 0x0000000000287947 */ /* 0x000fec0003800000 */
.L_x_7224:
        /* <DEDUP_REMOVED lines=10> */
.L_x_7227:
[----:B------:R-:W-:Y:S05]  /*3cf10*/  BSYNC B1 ;  /* 0x0000000000017941 */ /* 0x000fea0003800000 */
.L_x_7223:
[----:B------:R-:W-:-:S04]  /*3cf20*/  IMAD R9, R59, R10, -R14 ;  /* 0x0000000a3b097224 */ /* 0x000fc800078e0a0e */
[----:B------:R-:W-:-:S05]  /*3cf30*/  IMAD R10, R6, -0x2, R9 ;  /* 0xfffffffe060a7824 */ /* 0x000fca00078e0209 */
[----:B------:R-:W-:Y:S02]  /*3cf40*/  VIMNMX R7, R7, R10, !PT ;  /* 0x0000000a07077248 */ /* 0x000fe40007fe0100 */
[----:B------:R-:W-:-:S07]  /*3cf50*/  VIADDMNMX R8, R10, R59, R8, PT ;  /* 0x0000003b0a087246 */ /* 0x000fce0003800108 */
.L_x_7222:
[----:B------:R-:W-:Y:S05]  /*3cf60*/  BSYNC B0 ;  /* 0x0000000000007941 */ /* 0x000fea0003800000 */
.L_x_7221:
        /* <DEDUP_REMOVED lines=96> */
.L_x_7233:
[----:B------:R-:W-:Y:S05]  /*3d570*/  BSYNC B2 ;  /* 0x0000000000027941 */ /* 0x000fea0003800000 */
.L_x_7232:
[----:B------:R-:W-:Y:S01]  /*3d580*/  LOP3.LUT R20, RZ, R20, RZ, 0x33, !PT ;  /* 0x00000014ff147212 */ /* 0x000fe200078e33ff */
[----:B------:R-:W-:Y:S06]  /*3d590*/  BRA `(.L_x_7234) ;  /* 0x0000000000287947 */ /* 0x000fec0003800000 */
.L_x_7231:
        /* <DEDUP_REMOVED lines=10> */
.L_x_7234:
[----:B------:R-:W-:Y:S05]  /*3d640*/  BSYNC B1 ;  /* 0x0000000000017941 */ /* 0x000fea0003800000 */
.L_x_7230:
[----:B------:R-:W-:-:S04]  /*3d650*/  IMAD R5, R59, R20, -R14 ;  /* 0x000000143b057224 */ /* 0x000fc800078e0a0e */
[----:B------:R-:W-:-:S05]  /*3d660*/  IMAD R6, R6, -0x2, R5 ;  /* 0xfffffffe06067824 */ /* 0x000fca00078e0205 */
[----:B------:R-:W-:Y:S02]  /*3d670*/  VIADDMNMX R8, R6, R59, R8, PT ;  /* 0x0000003b06087246 */ /* 0x000fe40003800108 */
[----:B------:R-:W-:-:S07]  /*3d680*/  VIMNMX R7, R7, R6, !PT ;  /* 0x0000000607077248 */ /* 0x000fce0007fe0100 */
.L_x_7229:
[----:B------:R-:W-:Y:S05]  /*3d690*/  BSYNC B0 ;  /* 0x0000000000007941 */ /* 0x000fea0003800000 */
.L_x_7228:
[----:B------:R-:W2:Y:S01]  /*3d6a0*/  LDL.64 R4, [R0+0x70] ;  /* 0x0000700000047983 */ /* 0x000ea20000100a00 */
[----:B------:R-:W-:Y:S02]  /*3d6b0*/  ISETP.GT.AND P0, PT, R7, 0x1, !P0 ;  /* 0x000000010700780c */ /* 0x000fe40004704270 */
[----:B------:R-:W-:Y:S02]  /*3d6c0*/  ISETP.NE.AND P6, PT, R63, RZ, PT ;  /* 0x000000ff3f00720c */ /* 0x000fe40003fc5270 */
[----:B------:R-:W-:Y:S02]  /*3d6d0*/  ISETP.LT.OR P0, PT, R8, 0x2, P0 ;  /* 0x000000020800780c */ /* 0x000fe40000701670 */
[----:B------:R-:W-:Y:S02]  /*3d6e0*/  ISETP.GT.AND P1, PT, R7, 0x8, !P1 ;  /* 0x000000080700780c */ /* 0x000fe40004f24270 */
        /* <DEDUP_REMOVED lines=31> */
[C---:B------:R-:W-:Y:S02]  /*3d8e0*/  ISETP.GT.AND P0, PT, R7.reuse, RZ, !P0 ;  /* 0x000000ff0700720c */ /* 0x040fe40004704270 */
[----:B------:R-:W-:Y:S02]  /*3d8f0*/  ISETP.GT.AND P4, PT, R7, 0x31, !P4 ;  /* 0x000000310700780c */ /* 0x000fe40006784270 */
[----:B------:R-:W-:Y:S02]  /*3d900*/  ISETP.LT.OR P0, PT, R8, 0x1, P0 ;  /* 0x000000010800780c */ /* 0x000fe40000701670 */
[----:B------:R-:W-:-:S02]  /*3d910*/  ISETP.NE.AND P6, PT, R58, RZ, PT ;  /* 0x000000ff3a00720c */ /* 0x000fc40003fc5270 */
[----:B------:R-:W-:Y:S02]  /*3d920*/  FSEL R26, R26, -INF , !P0 ;  /* 0xff8000001a1a7808 */ /* 0x000fe40004000000 */
[----:B------:R-:W-:Y:S02]  /*3d930*/  ISETP.NE.AND P0, PT, R64, RZ, PT ;  /* 0x000000ff4000720c */ /* 0x000fe40003f05270 */
[----:B------:R-:W-:-:S04]  /*3d940*/  FMNMX.FTZ R9, R26, R27, !PT ;  /* 0x0000001b1a097209 */ /* 0x000fc80007810000 */
[----:B------:R-:W-:-:S04]  /*3d950*/  FMNMX.FTZ R6, R30, R9, !PT ;  /* 0x000000091e067209 */ /* 0x000fc80007810000 */
[----:B------:R-:W-:-:S04]  /*3d960*/  FMNMX.FTZ R9, R31, R6, !PT ;  /* 0x000000061f097209 */ /* 0x000fc80007810000 */
[----:B------:R-:W-:-:S04]  /*3d970*/  FMNMX.FTZ R6, R34, R9, !PT ;  /* 0x0000000922067209 */ /* 0x000fc80007810000 */
[----:B------:R-:W-:Y:S02]  /*3d980*/  FMNMX.FTZ R9, R35, R6, !PT ;  /* 0x0000000623097209 */ /* 0x000fe40007810000 */
[----:B------:R-:W-:Y:S02]  /*3d990*/  ISETP.GT.AND P0, PT, R7, 0x21, !P0 ;  /* 0x000000210700780c */ /* 0x000fe40004704270 */
[----:B------:R-:W-:Y:S02]  /*3d9a0*/  FMNMX.FTZ R6, R38, R9, !PT ;  /* 0x0000000926067209 */ /* 0x000fe40007810000 */
[C---:B------:R-:W-:Y:S02]  /*3d9b0*/  ISETP.LT.OR P0, PT, R8.reuse, 0x22, P0 ;  /* 0x000000220800780c */ /* 0x040fe40000701670 */
[----:B------:R-:W-:Y:S02]  /*3d9c0*/  FMNMX.FTZ R9, R39, R6, !PT ;  /* 0x0000000627097209 */ /* 0x000fe40007810000 */
[----:B------:R-:W-:-:S02]  /*3d9d0*/  ISETP.LT.OR P1, PT, R8, 0x29, P1 ;  /* 0x000000290800780c */ /* 0x000fc40000f21670 */
[----:B------:R-:W-:Y:S02]  /*3d9e0*/  FSEL R43, R43, -INF , !P0 ;  /* 0xff8000002b2b7808 */ /* 0x000fe40004000000 */
[----:B------:R-:W-:Y:S02]  /*3d9f0*/  FMNMX.FTZ R6, R42, R9, !PT ;  /* 0x000000092a067209 */ /* 0x000fe40007810000 */
[----:B------:R-:W-:Y:S02]  /*3da00*/  ISETP.LT.OR P2, PT, R8, 0x2a, P2 ;  /* 0x0000002a0800780c */ /* 0x000fe40001741670 */
[----:B------:R-:W-:Y:S02]  /*3da10*/  FSEL R46, R46, -INF , !P1 ;  /* 0xff8000002e2e7808 */ /* 0x000fe40004800000 */
[----:B------:R-:W-:Y:S02]  /*3da20*/  FMNMX.FTZ R9, R43, R6, !PT ;  /* 0x000000062b097209 */ /* 0x000fe40007810000 */
[----:B------:R-:W-:-:S02]  /*3da30*/  ISETP.LT.OR P3, PT, R8, 0x31, P3 ;  /* 0x000000310800780c */ /* 0x000fc40001f61670 */
[----:B------:R-:W-:Y:S02]  /*3da40*/  FSEL R47, R47, -INF , !P2 ;  /* 0xff8000002f2f7808 */ /* 0x000fe40005000000 */
[----:B------:R-:W-:Y:S02]  /*3da50*/  FMNMX.FTZ R6, R46, R9, !PT ;  /* 0x000000092e067209 */ /* 0x000fe40007810000 */
[----:B------:R-:W-:Y:S02]  /*3da60*/  ISETP.GT.AND P5, PT, R7, 0x38, !P5 ;  /* 0x000000380700780c */ /* 0x000fe40006fa4270 */
[----:B------:R-:W-:Y:S02]  /*3da70*/  ISETP.LT.OR P4, PT, R8, 0x32, P4 ;  /* 0x000000320800780c */ /* 0x000fe40002781670 */
[----:B------:R-:W-:Y:S02]  /*3da80*/  FSEL R50, R50, -INF , !P3 ;  /* 0xff80000032327808 */ /* 0x000fe40005800000 */
[----:B------:R-:W-:-:S02]  /*3da90*/  FMNMX.FTZ R9, R47, R6, !PT ;  /* 0x000000062f097209 */ /* 0x000fc40007810000 */
[----:B------:R-:W-:Y:S02]  /*3daa0*/  ISETP.GT.AND P0, PT, R7, 0x39, !P6 ;  /* 0x000000390700780c */ /* 0x000fe40007704270 */
[----:B------:R-:W-:Y:S02]  /*3dab0*/  ISETP.LT.OR P5, PT, R8, 0x39, P5 ;  /* 0x000000390800780c */ /* 0x000fe40002fa1670 */
[----:B------:R-:W-:Y:S02]  /*3dac0*/  FSEL R51, R51, -INF , !P4 ;  /* 0xff80000033337808 */ /* 0x000fe40006000000 */
[----:B------:R-:W-:Y:S02]  /*3dad0*/  FMNMX.FTZ R6, R50, R9, !PT ;  /* 0x0000000932067209 */ /* 0x000fe40007810000 */
[----:B------:R-:W-:Y:S02]  /*3dae0*/  ISETP.LT.OR P0, PT, R8, 0x3a, P0 ;  /* 0x0000003a0800780c */ /* 0x000fe40000701670 */
[----:B------:R-:W-:-:S02]  /*3daf0*/  R2UR UR4, R2 ;  /* 0x00000000020472ca */ /* 0x000fc400000e0000 */
[----:B------:R-:W-:Y:S02]  /*3db00*/  R2UR UR5, R3 ;  /* 0x00000000030572ca */ /* 0x000fe400000e0000 */
[----:B------:R-:W-:Y:S02]  /*3db10*/  FSEL R54, R54, -INF , !P5 ;  /* 0xff80000036367808 */ /* 0x000fe40006800000 */
[----:B------:R-:W-:Y:S02]  /*3db20*/  FMNMX.FTZ R7, R51, R6, !PT ;  /* 0x0000000633077209 */ /* 0x000fe40007810000 */
[----:B------:R-:W-:Y:S02]  /*3db30*/  R2UR UR6, R2 ;  /* 0x00000000020672ca */ /* 0x000fe400000e0000 */
[----:B------:R-:W-:Y:S02]  /*3db40*/  R2UR UR7, R3 ;  /* 0x00000000030772ca */ /* 0x000fe400000e0000 */
[----:B------:R-:W-:-:S02]  /*3db50*/  FSEL R55, R55, -INF , !P0 ;  /* 0xff80000037377808 */ /* 0x000fc40004000000 */
[----:B------:R-:W-:-:S04]  /*3db60*/  FMNMX.FTZ R6, R54, R7, !PT ;  /* 0x0000000736067209 */ /* 0x000fc80007810000 */
[----:B------:R-:W-:-:S05]  /*3db70*/  FMNMX.FTZ R9, R55, R6, !PT ;  /* 0x0000000637097209 */ /* 0x000fca0007810000 */
[----:B--2---:R0:W-:Y:S04]  /*3db80*/  ST.E desc[UR4][R4.64+0x4], R9 ;  /* 0x0000040904007985 */ /* 0x0041e8000c101904 */
[----:B------:R-:W2:Y:S01]  /*3db90*/  LD.E R10, desc[UR6][R4.64+0x4] ;  /* 0x00000406040a7980 */ /* 0x000ea2000c101900 */
        /* <DEDUP_REMOVED lines=14> */
[----:B0-----:R-:W-:-:S05]  /*3dc80*/  FMNMX.FTZ R9, R53, R6, !PT ;  /* 0x0000000635097209 */ /* 0x001fca0007810000 */
[----:B------:R-:W0:Y:S01]  /*3dc90*/  SHFL.BFLY PT, R6, R9, 0x2, 0x1f ;  /* 0x0c401f0009067f89 */ /* 0x000e2200000e0000 */
[----:B------:R-:W-:Y:S02]  /*3dca0*/  R2UR UR8, R2 ;  /* 0x00000000020872ca */ /* 0x000fe400000e0000 */
[----:B------:R-:W-:Y:S02]  /*3dcb0*/  R2UR UR9, R3 ;  /* 0x00000000030972ca */ /* 0x000fe400000e0000 */
[----:B0-----:R-:W-:Y:S01]  /*3dcc0*/  FMNMX.FTZ R8, R9, R6, !PT ;  /* 0x0000000609087209 */ /* 0x001fe20007810000 */
[----:B------:R-:W-:Y:S04]  /*3dcd0*/  ST.E desc[UR4][R4.64], R9 ;  /* 0x0000000904007985 */ /* 0x000fe8000c101904 */
[----:B--2---:R-:W0:Y:S02]  /*3dce0*/  SHFL.BFLY PT, R7, R10, 0x2, 0x1f ;  /* 0x0c401f000a077f89 */ /* 0x004e2400000e0000 */
[----:B0-----:R-:W-:-:S02]  /*3dcf0*/  FMNMX.FTZ R12, R10, R7, !PT ;  /* 0x000000070a0c7209 */ /* 0x001fc40007810000 */
[----:B------:R-:W0:Y:S04]  /*3dd00*/  SHFL.BFLY PT, R7, R8, 0x1, 0x1f ;  /* 0x0c201f0008077f89 */ /* 0x000e2800000e0000 */
[----:B------:R-:W1:Y:S01]  /*3dd10*/  SHFL.BFLY PT, R13, R12, 0x1, 0x1f ;  /* 0x0c201f000c0d7f89 */ /* 0x000e6200000e0000 */
[----:B0-----:R-:W-:Y:S02]  /*3dd20*/  FMNMX.FTZ R11, R8, R7, !PT ;  /* 0x00000007080b7209 */ /* 0x001fe40007810000 */
[----:B-1----:R-:W-:-:S03]  /*3dd30*/  FMNMX.FTZ R13, R12, R13, !PT ;  /* 0x0000000d0c0d7209 */ /* 0x002fc60007810000 */
[----:B------:R-:W-:Y:S04]  /*3dd40*/  ST.E desc[UR6][R4.64], R11 ;  /* 0x0000000b04007985 */ /* 0x000fe8000c101906 */
[----:B------:R0:W-:Y:S04]  /*3dd50*/  ST.E desc[UR8][R4.64+0x4], R13 ;  /* 0x0000040d04007985 */ /* 0x0001e8000c101908 */
[----:B------:R-:W2:Y:S04]  /*3dd60*/  LDL.64 R6, [R0+0x70] ;  /* 0x0000700000067983 */ /* 0x000ea80000100a00 */
[----:B--2---:R-:W2:Y:S04]  /*3dd70*/  LD.E R10, desc[UR6][R6.64+0x20] ;  /* 0x00002006060a7980 */ /* 0x004ea8000c101900 */
[----:B------:R-:W2:Y:S04]  /*3dd80*/  LD.E R8, desc[UR4][R6.64] ;  /* 0x0000000406087980 */ /* 0x000ea8000c101900 */
[----:B------:R-:W0:Y:S01]  /*3dd90*/  LD.E R21, desc[UR4][R6.64+0x4] ;  /* 0x0000040406157980 */ /* 0x000e22000c101900 */
[C---:B--2---:R-:W-:Y:S01]  /*3dda0*/  FMUL.FTZ R12, R8.reuse, R10 ;  /* 0x0000000a080c7220 */ /* 0x044fe20000410000 */
[----:B------:R-:W-:Y:S01]  /*3ddb0*/  FSETP.NEU.FTZ.AND P0, PT, R8, -INF , PT ;  /* 0xff8000000800780b */ /* 0x000fe20003f1d000 */
[----:B0-----:R-:W-:-:S03]  /*3ddc0*/  FMUL.FTZ R4, R10, R21 ;  /* 0x000000150a047220 */ /* 0x001fc60000410000 */
[----:B------:R-:W-:Y:S02]  /*3ddd0*/  FSEL R9, R12, RZ, P0 ;  /* 0x000000ff0c097208 */ /* 0x000fe40000000000 */
[----:B------:R-:W-:-:S04]  /*3dde0*/  FSETP.NEU.FTZ.AND P0, PT, R21, -INF , PT ;  /* 0xff8000001500780b */ /* 0x000fc80003f1d000 */
[----:B------:R-:W-:Y:S01]  /*3ddf0*/  FSEL R5, R4, RZ, P0 ;  /* 0x000000ff04057208 */ /* 0x000fe20000000000 */
[-CC-:B------:R-:W-:Y:S01]  /*3de00*/  FFMA.FTZ R164, R24, R10.reuse, -R9.reuse ;  /* 0x0000000a18a47223 */ /* 0x180fe20000010809 */
[----:B------:R-:W-:-:S03]  /*3de10*/  FFMA.FTZ R15, R25, R10, -R9 ;  /* 0x0000000a190f7223 */ /* 0x000fc60000010809 */
[-CC-:B------:R-:W-:Y:S01]  /*3de20*/  FFMA.FTZ R26, R26, R10.reuse, -R5.reuse ;  /* 0x0000000a1a1a7223 */ /* 0x180fe20000010805 */
[-C--:B------:R-:W-:Y:S01]  /*3de30*/  FFMA.FTZ R27, R27, R10.reuse, -R5 ;  /* 0x0000000a1b1b7223 */ /* 0x080fe20000010805 */
[-C--:B------:R-:W-:Y:S01]  /*3de40*/  FFMA.FTZ R166, R28, R10.reuse, -R9 ;  /* 0x0000000a1ca67223 */ /* 0x080fe20000010809 */
[-C--:B------:R-:W-:Y:S01]  /*3de50*/  FFMA.FTZ R30, R30, R10.reuse, -R5 ;  /* 0x0000000a1e1e7223 */ /* 0x080fe20000010805 */
[----:B------:R-:W-:Y:S01]  /*3de60*/  MUFU.EX2 R164, R164 ;  /* 0x000000a400a47308 */ /* 0x000fe20000000800 */
[-C--:B------:R-:W-:Y:S01]  /*3de70*/  FFMA.FTZ R29, R29, R10.reuse, -R9 ;  /* 0x0000000a1d1d7223 */ /* 0x080fe20000010809 */
[----:B------:R-:W-:-:S06]  /*3de80*/  FFMA.FTZ R31, R31, R10, -R5 ;  /* 0x0000000a1f1f7223 */ /* 0x000fcc0000010805 */
[----:B------:R-:W-:Y:S01]  /*3de90*/  MUFU.EX2 R15, R15 ;  /* 0x0000000f000f7308 */ /* 0x000fe20000000800 */
[-C--:B------:R-:W-:Y:S01]  /*3dea0*/  FFMA.FTZ R32, R32, R10.reuse, -R9 ;  /* 0x0000000a20207223 */ /* 0x080fe20000010809 */
[----:B------:R-:W-:-:S06]  /*3deb0*/  FFMA.FTZ R34, R34, R10, -R5 ;  /* 0x0000000a22227223 */ /* 0x000fcc0000010805 */
[----:B------:R-:W-:Y:S08]  /*3dec0*/  MUFU.EX2 R26, R26 ;  /* 0x0000001a001a7308 */ /* 0x000ff00000000800 */
[----:B------:R-:W0:Y:S01]  /*3ded0*/  MUFU.EX2 R27, R27 ;  /* 0x0000001b001b7308 */ /* 0x000e220000000800 */
[-C--:B------:R-:W-:Y:S01]  /*3dee0*/  FFMA.FTZ R33, R33, R10.reuse, -R9 ;  /* 0x0000000a21217223 */ /* 0x080fe20000010809 */
[----:B------:R-:W-:-:S06]  /*3def0*/  FFMA.FTZ R35, R35, R10, -R5 ;  /* 0x0000000a23237223 */ /* 0x000fcc0000010805 */
[----:B------:R-:W-:Y:S01]  /*3df00*/  MUFU.EX2 R166, R166 ;  /* 0x000000a600a67308 */ /* 0x000fe20000000800 */
[----:B------:R-:W-:-:S07]  /*3df10*/  FFMA.FTZ R36, R36, R10, -R9 ;  /* 0x0000000a24247223 */ /* 0x000fce0000010809 */
[----:B------:R-:W1:Y:S01]  /*3df20*/  MUFU.EX2 R30, R30 ;  /* 0x0000001e001e7308 */ /* 0x000e620000000800 */
[-CC-:B------:R-:W-:Y:S01]  /*3df30*/  FFMA.FTZ R37, R37, R10.reuse, -R9.reuse ;  /* 0x0000000a25257223 */ /* 0x180fe20000010809 */
[-CC-:B------:R-:W-:Y:S01]  /*3df40*/  FFMA.FTZ R40, R40, R10.reuse, -R9.reuse ;  /* 0x0000000a28287223 */ /* 0x180fe20000010809 */
[-CC-:B------:R-:W-:Y:S01]  /*3df50*/  FFMA.FTZ R41, R41, R10.reuse, -R9.reuse ;  /* 0x0000000a29297223 */ /* 0x180fe20000010809 */
[-CC-:B------:R-:W-:Y:S01]  /*3df60*/  FFMA.FTZ R44, R44, R10.reuse, -R9.reuse ;  /* 0x0000000a2c2c7223 */ /* 0x180fe20000010809 */
[----:B------:R-:W-:-:S03]  /*3df70*/  FFMA.FTZ R45, R45, R10, -R9 ;  /* 0x0000000a2d2d7223 */ /* 0x000fc60000010809 */
[----:B------:R-:W2:Y:S01]  /*3df80*/  MUFU.EX2 R29, R29 ;  /* 0x0000001d001d7308 */ /* 0x000ea20000000800 */
[-CC-:B------:R-:W-:Y:S01]  /*3df90*/  FFMA.FTZ R48, R48, R10.reuse, -R9.reuse ;  /* 0x0000000a30307223 */ /* 0x180fe20000010809 */
[-CC-:B------:R-:W-:Y:S01]  /*3dfa0*/  FFMA.FTZ R49, R49, R10.reuse, -R9.reuse ;  /* 0x0000000a31317223 */ /* 0x180fe20000010809 */
[-CC-:B------:R-:W-:Y:S01]  /*3dfb0*/  FFMA.FTZ R52, R52, R10.reuse, -R9.reuse ;  /* 0x0000000a34347223 */ /* 0x180fe20000010809 */
[----:B------:R-:W-:-:S04]  /*3dfc0*/  FFMA.FTZ R9, R53, R10, -R9 ;  /* 0x0000000a35097223 */ /* 0x000fc80000010809 */
[----:B------:R-:W3:Y:S01]  /*3dfd0*/  MUFU.EX2 R31, R31 ;  /* 0x0000001f001f7308 */ /* 0x000ee20000000800 */
[----:B------:R-:W-:Y:S01]  /*3dfe0*/  FFMA.FTZ R38, R38, R10, -R5 ;  /* 0x0000000a26267223 */ /* 0x000fe20000010805 */
[----:B0-----:R-:W-:-:S06]  /*3dff0*/  FADD.FTZ R11, R26, R27 ;  /* 0x0000001b1a0b7221 */ /* 0x001fcc0000010000 */
[----:B------:R-:W0:Y:S01]  /*3e000*/  MUFU.EX2 R32, R32 ;  /* 0x0000002000207308 */ /* 0x000e220000000800 */
[----:B------:R-:W-:-:S07]  /*3e010*/  FFMA.FTZ R39, R39, R10, -R5 ;  /* 0x0000000a27277223 */ /* 0x000fce0000010805 */
[----:B------:R-:W4:Y:S01]  /*3e020*/  MUFU.EX2 R34, R34 ;  /* 0x0000002200227308 */ /* 0x000f220000000800 */
[----:B-1----:R-:W-:Y:S01]  /*3e030*/  FADD.FTZ R8, R30, R11 ;  /* 0x0000000b1e087221 */ /* 0x002fe20000010000 */
[----:B------:R-:W-:-:S06]  /*3e040*/  FFMA.FTZ R42, R42, R10, -R5 ;  /* 0x0000000a2a2a7223 */ /* 0x000fcc0000010805 */
[----:B------:R-:W1:Y:S08]  /*3e050*/  MUFU.EX2 R33, R33 ;  /* 0x0000002100217308 */ /* 0x000e700000000800 */
[----:B------:R2:W-:Y:S08]  /*3e060*/  MUFU.EX2 R21, R9 ;  /* 0x0000000900157308 */ /* 0x0005f00000000800 */
[----:B------:R-:W1:Y:S01]  /*3e070*/  MUFU.EX2 R35, R35 ;  /* 0x0000002300237308 */ /* 0x000e620000000800 */
[----:B--2---:R-:W-:-:S04]  /*3e080*/  FADD.FTZ R9, R164, R15 ;  /* 0x0000000fa4097221 */ /* 0x004fc80000010000 */
[----:B------:R-:W-:-:S03]  /*3e090*/  FADD.FTZ R4, R166, R9 ;  /* 0x00000009a6047221 */ /* 0x000fc60000010000 */
[----:B------:R-:W2:Y:S01]  /*3e0a0*/  MUFU.EX2 R36, R36 ;  /* 0x0000002400247308 */ /* 0x000ea20000000800 */
[----:B------:R-:W-:Y:S01]  /*3e0b0*/  FADD.FTZ R9, R29, R4 ;  /* 0x000000041d097221 */ /* 0x000fe20000010000 */
[----:B---3--:R-:W-:-:S06]  /*3e0c0*/  FADD.FTZ R11, R31, R8 ;  /* 0x000000081f0b7221 */ /* 0x008fcc0000010000 */
[----:B------:R-:W3:Y:S01]  /*3e0d0*/  MUFU.EX2 R38, R38 ;  /* 0x0000002600267308 */ /* 0x000ee20000000800 */
[----:B------:R-:W-:Y:S01]  /*3e0e0*/  FFMA.FTZ R43, R43, R10, -R5 ;  /* 0x0000000a2b2b7223 */ /* 0x000fe20000010805 */
[----:B0-----:R-:W-:Y:S01]  /*3e0f0*/  FADD.FTZ R4, R32, R9 ;  /* 0x0000000920047221 */ /* 0x001fe20000010000 */
[----:B----4-:R-:W-:-:S05]  /*3e100*/  FADD.FTZ R8, R34, R11 ;  /* 0x0000000b22087221 */ /* 0x010fca0000010000 */
[----:B------:R-:W0:Y:S01]  /*3e110*/  MUFU.EX2 R37, R37 ;  /* 0x0000002500257308 */ /* 0x000e220000000800 */
[----:B------:R-:W-:-:S07]  /*3e120*/  FFMA.FTZ R46, R46, R10, -R5 ;  /* 0x0000000a2e2e7223 */ /* 0x000fce0000010805 */
[----:B------:R-:W4:Y:S01]  /*3e130*/  MUFU.EX2 R39, R39 ;  /* 0x0000002700277308 */ /* 0x000f220000000800 */
[----:B-1----:R-:W-:Y:S01]  /*3e140*/  FADD.FTZ R9, R33, R4 ;  /* 0x0000000421097221 */ /* 0x002fe20000010000 */
[----:B------:R-:W-:-:S06]  /*3e150*/  FADD.FTZ R11, R35, R8 ;  /* 0x00000008230b7221 */ /* 0x000fcc0000010000 */
[----:B------:R-:W1:Y:S01]  /*3e160*/  MUFU.EX2 R40, R40 ;  /* 0x0000002800287308 */ /* 0x000e620000000800 */
[----:B------:R-:W-:-:S07]  /*3e170*/  FFMA.FTZ R47, R47, R10, -R5 ;  /* 0x0000000a2f2f7223 */ /* 0x000fce0000010805 */
[----:B------:R-:W1:Y:S01]  /*3e180*/  MUFU.EX2 R42, R42 ;  /* 0x0000002a002a7308 */ /* 0x000e620000000800 */
[----:B--2---:R-:W-:Y:S01]  /*3e190*/  FADD.FTZ R4, R36, R9 ;  /* 0x0000000924047221 */ /* 0x004fe20000010000 */
[----:B---3--:R-:W-:-:S06]  /*3e1a0*/  FADD.FTZ R8, R38, R11 ;  /* 0x0000000b26087221 */ /* 0x008fcc0000010000 */
[----:B------:R-:W2:Y:S01]  /*3e1b0*/  MUFU.EX2 R41, R41 ;  /* 0x0000002900297308 */ /* 0x000ea20000000800 */
[----:B------:R-:W-:-:S07]  /*3e1c0*/  FFMA.FTZ R50, R50, R10, -R5 ;  /* 0x0000000a32327223 */ /* 0x000fce0000010805 */
[----:B------:R-:W3:Y:S01]  /*3e1d0*/  MUFU.EX2 R43, R43 ;  /* 0x0000002b002b7308 */ /* 0x000ee20000000800 */
[----:B0-----:R-:W-:Y:S01]  /*3e1e0*/  FADD.FTZ R9, R37, R4 ;  /* 0x0000000425097221 */ /* 0x001fe20000010000 */
[----:B----4-:R-:W-:-:S06]  /*3e1f0*/  FADD.FTZ R11, R39, R8 ;  /* 0x00000008270b7221 */ /* 0x010fcc0000010000 */
        /* <DEDUP_REMOVED lines=10> */
[----:B------:R-:W2:Y:S08]  /*3e2a0*/  MUFU.EX2 R48, R48 ;  /* 0x0000003000307308 */ /* 0x000eb00000000800 */
[----:B------:R-:W3:Y:S01]  /*3e2b0*/  MUFU.EX2 R50, R50 ;  /* 0x0000003200327308 */ /* 0x000ee20000000800 */
[----:B------:R-:W-:Y:S01]  /*3e2c0*/  FFMA.FTZ R5, R55, R10, -R5 ;  /* 0x0000000a37057223 */ /* 0x000fe20000010805 */
[----:B0-----:R-:W-:Y:S01]  /*3e2d0*/  FADD.FTZ R4, R44, R9 ;  /* 0x000000092c047221 */ /* 0x001fe20000010000 */
[----:B----4-:R-:W-:-:S05]  /*3e2e0*/  FADD.FTZ R8, R46, R11 ;  /* 0x0000000b2e087221 */ /* 0x010fca0000010000 */
[----:B------:R-:W0:Y:S08]  /*3e2f0*/  MUFU.EX2 R49, R49 ;  /* 0x0000003100317308 */ /* 0x000e300000000800 */
[----:B------:R-:W4:Y:S01]  /*3e300*/  MUFU.EX2 R51, R51 ;  /* 0x0000003300337308 */ /* 0x000f220000000800 */
[----:B-1----:R-:W-:Y:S01]  /*3e310*/  FADD.FTZ R9, R45, R4 ;  /* 0x000000042d097221 */ /* 0x002fe20000010000 */
[----:B------:R-:W-:-:S06]  /*3e320*/  FADD.FTZ R11, R47, R8 ;  /* 0x000000082f0b7221 */ /* 0x000fcc0000010000 */
[----:B------:R-:W1:Y:S08]  /*3e330*/  MUFU.EX2 R52, R52 ;  /* 0x0000003400347308 */ /* 0x000e700000000800 */
[----:B------:R-:W1:Y:S01]  /*3e340*/  MUFU.EX2 R54, R54 ;  /* 0x0000003600367308 */ /* 0x000e620000000800 */
[----:B--2---:R-:W-:Y:S01]  /*3e350*/  FADD.FTZ R4, R48, R9 ;  /* 0x0000000930047221 */ /* 0x004fe20000010000 */
[----:B---3--:R-:W-:-:S06]  /*3e360*/  FADD.FTZ R8, R50, R11 ;  /* 0x0000000b32087221 */ /* 0x008fcc0000010000 */
[----:B------:R-:W2:Y:S01]  /*3e370*/  MUFU.EX2 R179, R5 ;  /* 0x0000000500b37308 */ /* 0x000ea20000000800 */
[----:B0-----:R-:W-:Y:S01]  /*3e380*/  FADD.FTZ R9, R49, R4 ;  /* 0x0000000431097221 */ /* 0x001fe20000010000 */
[----:B----4-:R-:W-:-:S03]  /*3e390*/  FADD.FTZ R11, R51, R8 ;  /* 0x00000008330b7221 */ /* 0x010fc60000010000 */
[----:B-1----:R-:W-:Y:S01]  /*3e3a0*/  FADD.FTZ R4, R52, R9 ;  /* 0x0000000934047221 */ /* 0x002fe20000010000 */
[----:B------:R-:W-:-:S03]  /*3e3b0*/  FADD.FTZ R8, R54, R11 ;  /* 0x0000000b36087221 */ /* 0x000fc60000010000 */
[----:B------:R-:W-:Y:S01]  /*3e3c0*/  FADD.FTZ R23, R21, R4 ;  /* 0x0000000415177221 */ /* 0x000fe20000010000 */
[----:B--2---:R-:W-:-:S04]  /*3e3d0*/  FADD.FTZ R25, R179, R8 ;  /* 0x00000008b3197221 */ /* 0x004fc80000010000 */
[----:B------:R-:W-:Y:S04]  /*3e3e0*/  ST.E desc[UR4][R6.64+0x10], R23 ;  /* 0x0000101706007985 */ /* 0x000fe8000c101904 */
[----:B------:R0:W-:Y:S04]  /*3e3f0*/  ST.E desc[UR6][R6.64+0x14], R25 ;  /* 0x0000141906007985 */ /* 0x0001e8000c101906 */
[----:B------:R-:W2:Y:S01]  /*3e400*/  LDL.64 R12, [R0+0x80] ;  /* 0x00008000000c7983 */ /* 0x000ea20000100a00 */
[----:B------:R-:W-:Y:S06]  /*3e410*/  BAR.SYNC.DEFER_BLOCKING 0xf, 0x100 ;  /* 0x03c4000000007b1d */ /* 0x000fec0000010000 */
[----:B------:R-:W3:Y:S01]  /*3e420*/  LDL.64 R4, [R0+0x88] ;  /* 0x0000880000047983 */ /* 0x000ee20000100a00 */
[----:B------:R-:W-:-:S02]  /*3e430*/  R2UR UR10, R2 ;  /* 0x00000000020a72ca */ /* 0x000fc400000e0000 */
[----:B------:R-:W-:Y:S01]  /*3e440*/  R2UR UR11, R3 ;  /* 0x00000000030b72ca */ /* 0x000fe200000e0000 */
[----:B0-----:R-:W4:Y:S04]  /*3e450*/  LDL.64 R6, [R0+0x90] ;  /* 0x0000900000067983 */ /* 0x001f280000100a00 */
[----:B--2---:R-:W2:Y:S04]  /*3e460*/  LD.E.64 R12, desc[UR4][R12.64+0x10] ;  /* 0x000010040c0c7980 */ /* 0x004ea8000c101b00 */
[----:B--2---:R-:W2:Y:S04]  /*3e470*/  LD.E.64 R8, desc[UR6][R12.64+0x8] ;  /* 0x000008060c087980 */ /* 0x004ea8000c101b00 */
[----:B------:R-:W3:Y:S01]  /*3e480*/  LD.E.64 R10, desc[UR4][R12.64] ;  /* 0x000000040c0a7980 */ /* 0x000ee2000c101b00 */
[----:B------:R-:W-:-:S02]  /*3e490*/  R2UR UR12, R2 ;  /* 0x00000000020c72ca */ /* 0x000fc400000e0000 */
[----:B------:R-:W-:Y:S02]  /*3e4a0*/  R2UR UR13, R3 ;  /* 0x00000000030d72ca */ /* 0x000fe400000e0000 */
        /* <DEDUP_REMOVED lines=16> */
[----:B--2---:R-:W-:-:S02]  /*3e5b0*/  MOV R14, R8 ;  /* 0x00000008000e7202 */ /* 0x004fc40000000f00 */
[----:B------:R-:W2:Y:S03]  /*3e5c0*/  LDL.64 R8, [R0] ;  /* 0x0000000000087983 */ /* 0x000ea60000100a00 */
[--C-:B---3--:R-:W-:Y:S02]  /*3e5d0*/  IMAD R23, R11, 0x2, R14.reuse ;  /* 0x000000020b177824 */ /* 0x108fe400078e020e */
[C---:B------:R-:W-:Y:S02]  /*3e5e0*/  IMAD R11, R10.reuse, 0x2, R14 ;  /* 0x000000020a0b7824 */ /* 0x040fe400078e020e */
[----:B------:R-:W-:Y:S01]  /*3e5f0*/  IMAD R10, R10, 0x2, R23 ;  /* 0x000000020a0a7824 */ /* 0x000fe200078e0217 */
[----:B------:R-:W-:Y:S04]  /*3e600*/  STSM.16.M88.4 [R14], R164 ;  /* 0x000000a40e007844 */ /* 0x000fe80000000200 */
[----:B------:R-:W-:Y:S04]  /*3e610*/  STSM.16.M88.4 [R11], R168 ;  /* 0x000000a80b007844 */ /* 0x000fe80000000200 */
[----:B------:R0:W-:Y:S04]  /*3e620*/  STSM.16.M88.4 [R23], R172 ;  /* 0x000000ac17007844 */ /* 0x0001e80000000200 */
[----:B------:R1:W-:Y:S04]  /*3e630*/  STSM.16.M88.4 [R10], R176 ;  /* 0x000000b00a007844 */ /* 0x0003e80000000200 */
[----:B------:R-:W3:Y:S04]  /*3e640*/  LD.E R13, desc[UR4][R4.64] ;  /* 0x00000004040d7980 */ /* 0x000ee8000c101900 */
[----:B------:R-:W3:Y:S04]  /*3e650*/  LD.E R15, desc[UR6][R4.64+0x4] ;  /* 0x00000406040f7980 */ /* 0x000ee8000c101900 */
[----:B------:R-:W3:Y:S04]  /*3e660*/  LD.E R21, desc[UR8][R4.64+0x8] ;  /* 0x0000080804157980 */ /* 0x000ee8000c101900 */
[----:B------:R-:W3:Y:S04]  /*3e670*/  LD.E R25, desc[UR10][R4.64+0xc] ;  /* 0x00000c0a04197980 */ /* 0x000ee8000c101900 */
[----:B------:R-:W3:Y:S04]  /*3e680*/  LD.E R27, desc[UR12][R4.64+0x10] ;  /* 0x0000100c041b7980 */ /* 0x000ee8000c101900 */
[----:B------:R-:W3:Y:S01]  /*3e690*/  LD.E R31, desc[UR4][R4.64+0x14] ;  /* 0x00001404041f7980 */ /* 0x000ee2000c101900 */
[----:B------:R-:W-:-:S02]  /*3e6a0*/  R2UR UR14, R2 ;  /* 0x00000000020e72ca */ /* 0x000fc400000e0000 */
[C---:B------:R-:W-:Y:S01]  /*3e6b0*/  R2UR UR15, R3.reuse ;  /* 0x00000000030f72ca */ /* 0x040fe200000e0000 */
[----:B----4-:R-:W4:Y:S01]  /*3e6c0*/  LD.E.64 R6, desc[UR4][R6.64] ;  /* 0x0000000406067980 */ /* 0x010f22000c101b00 */
[C---:B------:R-:W-:Y:S02]  /*3e6d0*/  R2UR UR16, R2.reuse ;  /* 0x00000000021072ca */ /* 0x040fe400000e0000 */
[C---:B------:R-:W-:Y:S01]  /*3e6e0*/  R2UR UR17, R3.reuse ;  /* 0x00000000031172ca */ /* 0x040fe200000e0000 */
[----:B------:R-:W4:Y:S01]  /*3e6f0*/  LD.E R20, desc[UR8][R4.64+0x38] ;  /* 0x0000380804147980 */ /* 0x000f22000c101900 */
[C---:B------:R-:W-:Y:S02]  /*3e700*/  R2UR UR18, R2.reuse ;  /* 0x00000000021272ca */ /* 0x040fe400000e0000 */
[----:B------:R-:W-:Y:S01]  /*3e710*/  R2UR UR19, R3 ;  /* 0x00000000031372ca */ /* 0x000fe200000e0000 */
[----:B0-----:R-:W4:Y:S01]  /*3e720*/  LD.E R23, desc[UR12][R4.64+0x40] ;  /* 0x0000400c04177980 */ /* 0x001f22000c101900 */
[----:B------:R-:W-:-:S02]  /*3e730*/  R2UR UR20, R2 ;  /* 0x00000000021472ca */ /* 0x000fc400000e0000 */
[C---:B------:R-:W-:Y:S01]  /*3e740*/  R2UR UR21, R3.reuse ;  /* 0x00000000031572ca */ /* 0x040fe200000e0000 */
[----:B------:R-:W4:Y:S01]  /*3e750*/  LD.E R24, desc[UR14][R4.64+0x44] ;  /* 0x0000440e04187980 */ /* 0x000f22000c101900 */
[C---:B------:R-:W-:Y:S02]  /*3e760*/  R2UR UR22, R2.reuse ;  /* 0x00000000021672ca */ /* 0x040fe400000e0000 */
[C---:B------:R-:W-:Y:S01]  /*3e770*/  R2UR UR23, R3.reuse ;  /* 0x00000000031772ca */ /* 0x040fe200000e0000 */
[----:B------:R-:W4:Y:S01]  /*3e780*/  LD.E R32, desc[UR4][R4.64+0x64] ;  /* 0x0000640404207980 */ /* 0x000f22000c101900 */
[C---:B------:R-:W-:Y:S02]  /*3e790*/  R2UR UR24, R2.reuse ;  /* 0x00000000021872ca */ /* 0x040fe400000e0000 */
[----:B------:R-:W-:Y:S01]  /*3e7a0*/  R2UR UR25, R3 ;  /* 0x00000000031972ca */ /* 0x000fe200000e0000 */
[----:B------:R-:W4:Y:S01]  /*3e7b0*/  LD.E R26, desc[UR18][R4.64+0x4c] ;  /* 0x00004c12041a7980 */ /* 0x000f22000c101900 */
[----:B------:R-:W-:-:S02]  /*3e7c0*/  R2UR UR26, R2 ;  /* 0x00000000021a72ca */ /* 0x000fc400000e0000 */
[C---:B------:R-:W-:Y:S01]  /*3e7d0*/  R2UR UR27, R3.reuse ;  /* 0x00000000031b72ca */ /* 0x040fe200000e0000 */
[----:B-1----:R-:W4:Y:S01]  /*3e7e0*/  LD.E R10, desc[UR20][R4.64+0x20] ;  /* 0x00002014040a7980 */ /* 0x002f22000c101900 */
[----:B------:R-:W-:Y:S02]  /*3e7f0*/  R2UR UR28, R2 ;  /* 0x00000000021c72ca */ /* 0x000fe400000e0000 */
        /* <DEDUP_REMOVED lines=57> */
[----:B--2---:R-:W2:Y:S04]  /*3eb90*/  LD.E R135, desc[UR4][R8.64] ;  /* 0x0000000408877980 */ /* 0x004ea8000c101900 */
[----:B------:R-:W2:Y:S04]  /*3eba0*/  LD.E R83, desc[UR28][R4.64+0x130] ;  /* 0x0001301c04537980 */ /* 0x000ea8000c101900 */
[----:B------:R-:W2:Y:S04]  /*3ebb0*/  LD.E R84, desc[UR4][R4.64+0x134] ;  /* 0x0001340404547980 */ /* 0x000ea8000c101900 */
[----:B------:R-:W2:Y:S04]  /*3ebc0*/  LD.E R8, desc[UR16][R4.64+0x18] ;  /* 0x0000181004087980 */ /* 0x000ea8000c101900 */
[----:B------:R-:W2:Y:S04]  /*3ebd0*/  LD.E R9, desc[UR18][R4.64+0x1c] ;  /* 0x00001c1204097980 */ /* 0x000ea8000c101900 */
[----:B------:R-:W2:Y:S04]  /*3ebe0*/  LD.E R85, desc[UR6][R4.64+0x138] ;  /* 0x0001380604557980 */ /* 0x000ea8000c101900 */
[----:B---3--:R0:W-:Y:S04]  /*3ebf0*/  ST.E desc[UR6][R4.64], R13 ;  /* 0x0000000d04007985 */ /* 0x0081e8000c101906 */
[----:B------:R1:W-:Y:S04]  /*3ec00*/  ST.E desc[UR8][R4.64+0x4], R15 ;  /* 0x0000040f04007985 */ /* 0x0003e8000c101908 */
[----:B------:R3:W-:Y:S04]  /*3ec10*/  ST.E desc[UR10][R4.64+0x8], R21 ;  /* 0x0000081504007985 */ /* 0x0007e8000c10190a */
[----:B------:R3:W-:Y:S04]  /*3ec20*/  ST.E desc[UR12][R4.64+0xc], R25 ;  /* 0x00000c1904007985 */ /* 0x0007e8000c10190c */
[----:B------:R3:W-:Y:S04]  /*3ec30*/  ST.E desc[UR14][R4.64+0x10], R27 ;  /* 0x0000101b04007985 */ /* 0x0007e8000c10190e */
[----:B------:R3:W-:Y:S04]  /*3ec40*/  ST.E desc[UR4][R4.64+0x14], R31 ;  /* 0x0000141f04007985 */ /* 0x0007e8000c101904 */
[----:B0-----:R-:W2:Y:S04]  /*3ec50*/  LD.E R13, desc[UR26][R4.64+0x2c] ;  /* 0x00002c1a040d7980 */ /* 0x001ea8000c101900 */
[----:B-1----:R-:W2:Y:S04]  /*3ec60*/  LD.E R15, desc[UR6][R4.64+0x34] ;  /* 0x00003406040f7980 */ /* 0x002ea8000c101900 */
[----:B---3--:R-:W3:Y:S04]  /*3ec70*/  LD.E R21, desc[UR10][R4.64+0x3c] ;  /* 0x00003c0a04157980 */ /* 0x008ee8000c101900 */
[----:B------:R-:W3:Y:S04]  /*3ec80*/  LD.E R25, desc[UR16][R4.64+0x48] ;  /* 0x0000481004197980 */ /* 0x000ee8000c101900 */
        /* <DEDUP_REMOVED lines=51> */
[----:B----4-:R-:W-:Y:S04]  /*3efc0*/  ST.E desc[UR8][R4.64+0x20], R10 ;  /* 0x0000200a04007985 */ /* 0x010fe8000c101908 */
        /* <DEDUP_REMOVED lines=10> */
[----:B--2---:R-:W-:Y:S04]  /*3f070*/  ST.E desc[UR4][R4.64+0x18], R8 ;  /* 0x0000180804007985 */ /* 0x004fe8000c101904 */
        /* <DEDUP_REMOVED lines=9> */
[----:B---3--:R-:W-:Y:S04]  /*3f110*/  ST.E desc[UR8][R4.64+0x3c], R21 ;  /* 0x00003c1504007985 */ /* 0x008fe8000c101908 */
        /* <DEDUP_REMOVED lines=84> */
[----:B------:R-:W-:Y:S01]  /*3f660*/  ST.E desc[UR22][R4.64+0x1c0], R119 ;  /* 0x0001c07704007985 */ /* 0x000fe2000c101916 */
[----:B------:R-:W-:-:S03]  /*3f670*/  IMAD R6, R135, 0x1000, R6 ;  /* 0x0000100087067824 */ /* 0x000fc600078e0206 */
        /* <DEDUP_REMOVED lines=18> */
[----:B------:R-:W-:Y:S01]  /*3f7a0*/  HGMMA.64x256x16.F32 R24, R164, gdesc[UR4].tnspB, RZ, !UPT, gsb0 ;  /* 0x43e00004a4187df0 */ /* 0x000fe2000c0008ff */
        /* <DEDUP_REMOVED lines=1197> */
[C---:B------:R-:W-:Y:S01]  /*44280*/  R2UR UR29, R3.reuse ;  /* 0x00000000031d72ca */ /* 0x040fe200000e0000 */
[----:B------:R-:W-:Y:S02]  /*44290*/  WARPGROUP.DEPBAR.LE gsb0, 0x0 ;  /* 0x00008000000079c5 */ /* 0x000fe40000010000 */
[----:B------:R-:W-:Y:S01]  /*442a0*/  ST.E desc[UR4][R4.64], R24 ;  /* 0x0000001804007985 */ /* 0x000fe2000c101904 */
[C---:B------:R-:W-:Y:S02]  /*442b0*/  R2UR UR4, R2.reuse ;  /* 0x00000000020472ca */ /* 0x040fe400000e0000 */
[----:B------:R-:W-:Y:S01]  /*442c0*/  R2UR UR5, R3 ;  /* 0x00000000030572ca */ /* 0x000fe200000e0000 */
[----:B------:R0:W-:Y:S01]  /*442d0*/  ST.E desc[UR6][R4.64+0x4], R25 ;  /* 0x0000041904007985 */ /* 0x0001e2000c101906 */
[----:B------:R-:W-:-:S02]  /*442e0*/  R2UR UR6, R2 ;  /* 0x00000000020672ca */ /* 0x000fc400000e0000 */
[C---:B------:R-:W-:Y:S01]  /*442f0*/  R2UR UR7, R3.reuse ;  /* 0x00000000030772ca */ /* 0x040fe200000e0000 */
[----:B------:R-:W-:Y:S01]  /*44300*/  ST.E desc[UR8][R4.64+0x8], R26 ;  /* 0x0000081a04007985 */ /* 0x000fe2000c101908 */
[C---:B------:R-:W-:Y:S02]  /*44310*/  R2UR UR8, R2.reuse ;  /* 0x00000000020872ca */ /* 0x040fe400000e0000 */
[C---:B------:R-:W-:Y:S01]  /*44320*/  R2UR UR9, R3.reuse ;  /* 0x00000000030972ca */ /* 0x040fe200000e0000 */
[----:B------:R1:W-:Y:S01]  /*44330*/  ST.E desc[UR10][R4.64+0xc], R27 ;  /* 0x00000c1b04007985 */ /* 0x0003e2000c10190a */
[C---:B------:R-:W-:Y:S02]  /*44340*/  R2UR UR10, R2.reuse ;  /* 0x00000000020a72ca */ /* 0x040fe400000e0000 */
[----:B------:R-:W-:Y:S01]  /*44350*/  R2UR UR11, R3 ;  /* 0x00000000030b72ca */ /* 0x000fe200000e0000 */
[----:B------:R-:W-:Y:S01]  /*44360*/  ST.E desc[UR12][R4.64+0x10], R28 ;  /* 0x0000101c04007985 */ /* 0x000fe2000c10190c */
[----:B------:R-:W-:-:S02]  /*44370*/  R2UR UR12, R2 ;  /* 0x00000000020c72ca */ /* 0x000fc400000e0000 */
[C---:B------:R-:W-:Y:S01]  /*44380*/  R2UR UR13, R3.reuse ;  /* 0x00000000030d72ca */ /* 0x040fe200000e0000 */
[----:B------:R2:W-:Y:S01]  /*44390*/  ST.E desc[UR14][R4.64+0x14], R29 ;  /* 0x0000141d04007985 */ /* 0x0005e2000c10190e */
[C---:B------:R-:W-:Y:S02]  /*443a0*/  R2UR UR14, R2.reuse ;  /* 0x00000000020e72ca */ /* 0x040fe400000e0000 */
[C---:B------:R-:W-:Y:S01]  /*443b0*/  R2UR UR15, R3.reuse ;  /* 0x00000000030f72ca */ /* 0x040fe200000e0000 */
        /* <DEDUP_REMOVED lines=359> */
[----:B------:R-:W-:Y:S01]  /*45a30*/  R2UR UR29, R3 ;  /* 0x00000000031d72ca */ /* 0x000fe200000e0000 */
[----:B------:R-:W-:Y:S01]  /*45a40*/  ST.E desc[UR4][R4.64+0x1f8], R150 ;  /* 0x0001f89604007985 */ /* 0x000fe2000c101904 */
[----:B------:R-:W-:-:S03]  /*45a50*/  R2UR UR4, R2 ;  /* 0x00000000020472ca */ /* 0x000fc600000e0000 */
[----:B------:R4:W-:Y:S01]  /*45a60*/  ST.E desc[UR6][R4.64+0x1fc], R151 ;  /* 0x0001fc9704007985 */ /* 0x0009e2000c101906 */
[----:B------:R-:W-:-:S03]  /*45a70*/  R2UR UR5, R3 ;  /* 0x00000000030572ca */ /* 0x000fc600000e0000 */
[----:B------:R-:W4:Y:S01]  /*45a80*/  LD.E R7, desc[UR8][R4.64] ;  /* 0x0000000804077980 */ /* 0x000f22000c101900 */
[C---:B------:R-:W-:Y:S02]  /*45a90*/  R2UR UR6, R2.reuse ;  /* 0x00000000020672ca */ /* 0x040fe400000e0000 */
        /* <DEDUP_REMOVED lines=19> */
[----:B0-----:R-:W4:Y:S01]  /*45bd0*/  LD.E R25, desc[UR22][R4.64+0x1c] ;  /* 0x00001c1604197980 */ /* 0x001f22000c101900 */
[C---:B------:R-:W-:Y:S02]  /*45be0*/  R2UR UR20, R2.reuse ;  /* 0x00000000021472ca */ /* 0x040fe400000e0000 */
[C---:B------:R-:W-:Y:S01]  /*45bf0*/  R2UR UR21, R3.reuse ;  /* 0x00000000031572ca */ /* 0x040fe200000e0000 */
[----:B-1----:R-:W4:Y:S01]  /*45c00*/  LD.E R27, desc[UR24][R4.64+0x20] ;  /* 0x00002018041b7980 */ /* 0x002f22000c101900 */
[C---:B------:R-:W-:Y:S02]  /*45c10*/  R2UR UR22, R2.reuse ;  /* 0x00000000021672ca */ /* 0x040fe400000e0000 */
[----:B------:R-:W-:Y:S01]  /*45c20*/  R2UR UR23, R3 ;  /* 0x00000000031772ca */ /* 0x000fe200000e0000 */
[----:B--2---:R-:W2:Y:S01]  /*45c30*/  LD.E R29, desc[UR26][R4.64+0x24] ;  /* 0x0000241a041d7980 */ /* 0x004ea2000c101900 */
[----:B------:R-:W-:-:S02]  /*45c40*/  R2UR UR24, R2 ;  /* 0x00000000021872ca */ /* 0x000fc400000e0000 */
[C---:B------:R-:W-:Y:S01]  /*45c50*/  R2UR UR25, R3.reuse ;  /* 0x00000000031972ca */ /* 0x040fe200000e0000 */
[----:B---3--:R-:W3:Y:S01]  /*45c60*/  LD.E R31, desc[UR28][R4.64+0x28] ;  /* 0x0000281c041f7980 */ /* 0x008ee2000c101900 */
[C---:B------:R-:W-:Y:S02]  /*45c70*/  R2UR UR26, R2.reuse ;  /* 0x00000000021a72ca */ /* 0x040fe400000e0000 */
[C---:B------:R-:W-:Y:S01]  /*45c80*/  R2UR UR27, R3.reuse ;  /* 0x00000000031b72ca */ /* 0x040fe200000e0000 */
[----:B----4-:R-:W4:Y:S01]  /*45c90*/  LD.E R33, desc[UR4][R4.64+0x2c] ;  /* 0x00002c0404217980 */ /* 0x010f22000c101900 */
        /* <DEDUP_REMOVED lines=375> */
[----:B--2---:R-:W-:Y:S01]  /*47410*/  ST.E desc[UR22][R4.64+0x24], R29 ;  /* 0x0000241d04007985 */ /* 0x004fe2000c101916 */
[C---:B------:R-:W-:Y:S02]  /*47420*/  R2UR UR22, R2.reuse ;  /* 0x00000000021672ca */ /* 0x040fe400000e0000 */
[----:B------:R-:W-:Y:S01]  /*47430*/  R2UR UR23, R3 ;  /* 0x00000000031772ca */ /* 0x000fe200000e0000 */
[----:B---3--:R-:W-:Y:S01]  /*47440*/  ST.E desc[UR24][R4.64+0x28], R31 ;  /* 0x0000281f04007985 */ /* 0x008fe2000c101918 */
[----:B------:R-:W-:-:S02]  /*47450*/  R2UR UR24, R2 ;  /* 0x00000000021872ca */ /* 0x000fc400000e0000 */
[C---:B------:R-:W-:Y:S02]  /*47460*/  R2UR UR25, R3.reuse ;  /* 0x00000000031972ca */ /* 0x040fe400000e0000 */
[C---:B------:R-:W-:Y:S02]  /*47470*/  R2UR UR26, R2.reuse ;  /* 0x00000000021a72ca */ /* 0x040fe400000e0000 */
[C---:B------:R-:W-:Y:S01]  /*47480*/  R2UR UR27, R3.reuse ;  /* 0x00000000031b72ca */ /* 0x040fe200000e0000 */
[----:B----4-:R-:W-:Y:S01]  /*47490*/  ST.E desc[UR4][R4.64+0x2c], R33 ;  /* 0x00002c2104007985 */ /* 0x010fe2000c101904 */
        /* <DEDUP_REMOVED lines=209> */
[----:B------:R1:W-:Y:S01]  /*481b0*/  ST.E desc[UR14][R4.64+0x144], R10 ;  /* 0x0001440a04007985 */ /* 0x0003e2000c10190e */
[----:B------:R-:W-:-:S02]  /*481c0*/  R2UR UR12, R2 ;  /* 0x00000000020c72ca */ /* 0x000fc400000e0000 */
[C---:B------:R-:W-:Y:S01]  /*481d0*/  R2UR UR13, R3.reuse ;  /* 0x00000000030d72ca */ /* 0x040fe200000e0000 */
[----:B------:R2:W-:Y:S01]  /*481e0*/  ST.E desc[UR16][R4.64+0x148], R12 ;  /* 0x0001480c04007985 */ /* 0x0005e2000c101910 */
        /* <DEDUP_REMOVED lines=99> */
[----:B------:R-:W-:Y:S02]  /*48820*/  R2UR UR28, R2 ;  /* 0x00000000021c72ca */ /* 0x000fe400000e0000 */
[----:B------:R-:W-:Y:S01]  /*48830*/  R2UR UR29, R3 ;  /* 0x00000000031d72ca */ /* 0x000fe200000e0000 */
[----:B------:R2:W-:Y:S04]  /*48840*/  ST.E desc[UR6][R4.64+0x1d0], R86 ;  /* 0x0001d05604007985 */ /* 0x0005e8000c101906 */
        /* <DEDUP_REMOVED lines=10> */
[----:B------:R2:W-:Y:S01]  /*488f0*/  ST.E desc[UR28][R4.64+0x1fc], R108 ;  /* 0x0001fc6c04007985 */ /* 0x0005e2000c10191c */
[----:B------:R-:W-:Y:S01]  /*48900*/  @!PT LDS RZ, [RZ] ;  /* 0x00000000fffff984 */ /* 0x000fe20000000800 */
[----:B------:R-:W-:Y:S01]  /*48910*/  @!PT LDS RZ, [RZ] ;  /* 0x00000000fffff984 */ /* 0x000fe20000000800 */
[----:B------:R-:W-:Y:S01]  /*48920*/  @!PT LDS RZ, [RZ] ;  /* 0x00000000fffff984 */ /* 0x000fe20000000800 */
[----:B------:R-:W-:Y:S01]  /*48930*/  @!PT LDS RZ, [RZ] ;  /* 0x00000000fffff984 */ /* 0x000fe20000000800 */
[----:B------:R3:W-:Y:S06]  /*48940*/  MEMBAR.ALL.CTA ;  /* 0x0000000000007992 */ /* 0x0007ec0000008000 */
[----:B---3--:R-:W3:Y:S02]  /*48950*/  FENCE.VIEW.ASYNC.S ;  /* 0x00000000000073c6 */ /* 0x008ee40000000000 */
[----:B---3--:R-:W-:-:S02]  /*48960*/  NOP ;  /* 0x0000000000007918 */ /* 0x008fc40000000000 */
[----:B0-----:R-:W1:Y:S01]  /*48970*/  LDL.64 R8, [R0+0x40] ;  /* 0x0000400000087983 */ /* 0x001e620000100a00 */
[C---:B------:R-:W-:Y:S02]  /*48980*/  R2UR UR4, R2.reuse ;  /* 0x00000000020472ca */ /* 0x040fe400000e0000 */
[----:B------:R-:W-:Y:S01]  /*48990*/  R2UR UR5, R3 ;  /* 0x00000000030572ca */ /* 0x000fe200000e0000 */
[----:B------:R-:W3:Y:S01]  /*489a0*/  LDL.64 R6, [R0] ;  /* 0x0000000000067983 */ /* 0x000ee20000100a00 */
[----:B------:R-:W-:Y:S11]  /*489b0*/  BAR.ARV 0xe, 0x100 ;  /* 0x0384000000007b1d */ /* 0x000ff60000002000 */
[----:B-1----:R-:W4:Y:S01]  /*489c0*/  LD.E R10, desc[UR4][R8.64] ;  /* 0x00000004080a7980 */ /* 0x002f22000c101900 */
[----:B------:R-:W-:-:S02]  /*489d0*/  R2UR UR4, R2 ;  /* 0x00000000020472ca */ /* 0x000fc400000e0000 */
[----:B------:R-:W-:Y:S01]  /*489e0*/  R2UR UR5, R3 ;  /* 0x00000000030572ca */ /* 0x000fe200000e0000 */
[----:B------:R-:W-:-:S12]  /*489f0*/  BSSY B0, `(.L_x_7235) ;  /* 0x0000006000007945 */ /* 0x000fd80003800000 */
[----:B---3--:R2:W5:Y:S01]  /*48a00*/  LD.E R6, desc[UR4][R6.64] ;  /* 0x0000000406067980 */ /* 0x008562000c101900 */
[----:B----4-:R-:W-:-:S04]  /*48a10*/  LOP3.LUT R10, R10, 0x1, RZ, 0xfc, !PT ;  /* 0x000000010a0a7812 */ /* 0x010fc800078efcff */
[----:B------:R-:W-:-:S13]  /*48a20*/  ISETP.NE.AND P0, PT, R10, 0x3, PT ;  /* 0x000000030a00780c */ /* 0x000fda0003f05270 */
[----:B--2---:R-:W-:Y:S05]  /*48a30*/  @!P0 BRA `(.L_x_7236) ;  /* 0x0000000000048947 */ /* 0x004fea0003800000 */
[----:B------:R-:W-:Y:S01]  /*48a40*/  BPT.TRAP 0x1 ;  /* 0x000000040000795c */ /* 0x000fe20000300000 */
.L_x_7236:
[----:B------:R-:W-:Y:S05]  /*48a50*/  BSYNC B0 ;  /* 0x0000000000007941 */ /* 0x000fea0003800000 */
.L_x_7235:
        /* <DEDUP_REMOVED lines=9> */
[----:B---3--:R-:W-:Y:S01]  /*48af0*/  PRMT R0, R0, 0x654, R3 ;  /* 0x0000065400007816 */ /* 0x008fe20000000003 */
[----:B------:R-:W-:-:S03]  /*48b00*/  IMAD.MOV.U32 R3, RZ, RZ, 0x0 ;  /* 0x00000000ff037424 */ /* 0x000fc600078e00ff */
[----:B------:R0:W-:Y:S02]  /*48b10*/  SYNCS.ARRIVE.TRANS64.RED.A1T0 RZ, [R0+URZ], RZ ;  /* 0x000000ff00ff79a7 */ /* 0x0001e4000810043f */
[----:B0-----:R-:W-:Y:S05]  /*48b20*/  RET.REL.NODEC R2 `(_ZN7cutlass13device_kernelIN5flash11enable_sm90INS1_16FlashAttnFwdSm90INS1_25CollectiveMainloopFwdSm90ILi2EN4cute5tupleIJNS5_1CILi1EEES8_S8_EEENS6_IJNS7_ILi64EEESA_SA_EEELi512ENS_6half_tEfNS_4arch4Sm90ELb0ELb1ELb0ELb1ELb1ELb1ELb1ELb0ELb0ELb1ELb0ELb0EEENS1_21CollectiveEpilogueFwdINS6_IJSA_NS7_ILi512EEESA_EEES9_SC_SE_Li256ELb1ELb1ELb0ELb0EEENS1_36VarlenDynamicPersistentTileSchedulerILi64ELi64ELi256ELi128ELb0ELb1ELb1ELb1ELb0ELb1EEEEEEEEEvNT_6ParamsE) ;  /* 0xfffffb7402347950 */ /* 0x001fea0003c3ffff */
.L_x_7209:
[----:B0-----:R0:W1:Y:S02]  /*48b30*/  SYNCS.PHASECHK.TRANS64.TRYWAIT P0, [R10+URZ], R11 ;  /* 0x0000000b0a0075a7 */ /* 0x001064000800017f */
[----:B-1----:R-:W-:Y:S05]  /*48b40*/  @!P0 NANOSLEEP.SYNCS 0x989680 ;  /* 0x009896800000895d */ /* 0x002fea0003900000 */
[----:B------:R-:W1:Y:S02]  /*48b50*/  @!P0 SYNCS.PHASECHK.TRANS64 P0, [R10+URZ], R11 ;  /* 0x0000000b0a0085a7 */ /* 0x000e64000800007f */
[----:B-1----:R-:W-:Y:S05]  /*48b60*/  @!P0 BRA `(.L_x_7209) ;  /* 0xfffffffc00f08947 */ /* 0x002fea000383ffff */
[----:B------:R-:W-:Y:S05]  /*48b70*/  BRA `(.L_x_7208) ;  /* 0xffffff1000087947 */ /* 0x000fea000383ffff */
.L_x_7211:
[----:B0-----:R0:W1:Y:S02]  /*48b80*/  SYNCS.PHASECHK.TRANS64.TRYWAIT P0, [R10+URZ+0x38810], R15 ;  /* 0x0388100f0a0075a7 */ /* 0x001064000800017f */
[----:B-1----:R-:W-:Y:S05]  /*48b90*/  @!P0 NANOSLEEP.SYNCS 0x989680 ;  /* 0x009896800000895d */ /* 0x002fea0003900000 */
[----:B------:R-:W1:Y:S02]  /*48ba0*/  @!P0 SYNCS.PHASECHK.TRANS64 P0, [R10+URZ+0x38810], R15 ;  /* 0x0388100f0a0085a7 */ /* 0x000e64000800007f */
[----:B-1----:R-:W-:Y:S05]  /*48bb0*/  @!P0 BRA `(.L_x_7211) ;  /* 0xfffffffc00f08947 */ /* 0x002fea000383ffff */
[----:B------:R-:W-:Y:S05]  /*48bc0*/  BRA `(.L_x_7237) ;  /* 0xffffff1400647947 */ /* 0x000fea000383ffff */
.L_x_7218:
[----:B0-----:R0:W1:Y:S02]  /*48bd0*/  SYNCS.PHASECHK.TRANS64.TRYWAIT P0, [R10+URZ], R11 ;  /* 0x0000000b0a0075a7 */ /* 0x001064000800017f */
[----:B-1----:R-:W-:Y:S05]  /*48be0*/  @!P0 NANOSLEEP.SYNCS 0x989680 ;  /* 0x009896800000895d */ /* 0x002fea0003900000 */
[----:B------:R-:W1:Y:S02]  /*48bf0*/  @!P0 SYNCS.PHASECHK.TRANS64 P0, [R10+URZ], R11 ;  /* 0x0000000b0a0085a7 */ /* 0x000e64000800007f */
[----:B-1----:R-:W-:Y:S05]  /*48c00*/  @!P0 BRA `(.L_x_7218) ;  /* 0xfffffffc00f08947 */ /* 0x002fea000383ffff */
[----:B------:R-:W-:Y:S05]  /*48c10*/  BRA `(.L_x_7217) ;  /* 0xffffff1800007947 */ /* 0x000fea000383ffff */
.L_x_7238:
        /* <DEDUP_REMOVED lines=14> */
.L_x_15543:


//--------------------- .text._ZN7cutlass13device_kernelIN5flash11enable_sm90INS1_16FlashAttnFwdSm90INS1_25CollectiveMainloopFwdSm90ILi2EN4cute5tupleIJNS5_1CILi1EEES8_S8_EEENS6_IJNS7_ILi64EEESA_SA_EEELi512ENS_6half_tEfNS_4arch4Sm90ELb1ELb0ELb0ELb0ELb1ELb0ELb0ELb0ELb0ELb1ELb0ELb0EEENS1_21CollectiveEpilogueFwdINS6_IJSA_NS7_ILi512EEESA_EEES9_SC_SE_Li256ELb0ELb1ELb0ELb0EEENS1_30DynamicPersistentTileSchedulerILi256ELi128ELb0ELb1ELb1EEEEEEEEEvNT_6ParamsE --------------------------
	.section	.text._ZN7cutlass13device_kernelIN5flash11enable_sm90INS1_16FlashAttnFwdSm90INS1_25CollectiveMainloopFwdSm90ILi2EN4cute5tupleIJNS5_1CILi1EEES8_S8_EEENS6_IJNS7_ILi64EEESA_SA_EEELi512ENS_6half_tEfNS_4arch4Sm90ELb1ELb0ELb0ELb0ELb1ELb0ELb0ELb0ELb0ELb1ELb0ELb0EEENS1_21CollectiveEpilogueFwdINS6_IJSA_NS7_ILi512EEESA_EEES9_SC_SE_Li256ELb0ELb1ELb0ELb0EEENS1_30DynamicPersistentTileSchedulerILi256ELi128ELb0ELb1ELb1EEEEEEEEEvNT_6ParamsE,"ax",@progbits
	.align	128
.text._ZN7cutlass13device_kernelIN5flash11enable_sm90INS1_16FlashAttnFwdSm90INS1_25CollectiveMainloopFwdSm90ILi2EN4cute5tupleIJNS5_1CILi1EEES8_S8_EEENS6_IJNS7_ILi64EEESA_SA_EEELi512ENS_6half_tEfNS_4arch4Sm90ELb1ELb0ELb0ELb0ELb1ELb0ELb0ELb0ELb0ELb1ELb0ELb0EEENS1_21CollectiveEpilogueFwdINS6_IJSA_NS7_ILi512EEESA_EEES9_SC_SE_Li256ELb0ELb1ELb0ELb0EEENS1_30DynamicPersistentTileSchedulerILi256ELi128ELb0ELb1ELb1EEEEEEEEEvNT_6ParamsE:
        .type           _ZN7cutlass13device_kernelIN5flash11enable_sm90INS1_16FlashAttnFwdSm90INS1_25CollectiveMainloopFwdSm90ILi2EN4cute5tupleIJNS5_1CILi1EEES8_S8_EEENS6_IJNS7_ILi64EEESA_SA_EEELi512ENS_6half_tEfNS_4arch4Sm90ELb1ELb0ELb0ELb0ELb1ELb0ELb0ELb0ELb0ELb1ELb0ELb0EEENS1_21CollectiveEpilogueFwdINS6_IJSA_NS7_ILi512EEESA_EEES9_SC_SE_Li256ELb0ELb1ELb0ELb0EEENS1_30DynamicPersistentTileSchedulerILi256ELi128ELb0ELb1ELb1EEEEEEEEEvNT_6ParamsE,@function
        .size           _ZN7cutlass13device_kernelIN5flash11enable_sm90INS1_16FlashAttnFwdSm90INS1_25CollectiveMainloopFwdSm90ILi2EN4cute5tupleIJNS5_1CILi1EEES8_S8_EEENS6_IJNS7_ILi64EEESA_SA_EEELi512ENS_6half_tEfNS_4arch4Sm90ELb1ELb0ELb0ELb0ELb1ELb0ELb0ELb0ELb0ELb1ELb0ELb0EEENS1_21CollectiveEpilogueFwdINS6_IJSA_NS7_ILi512EEESA_EEES9_SC_SE_Li256ELb0ELb1ELb0ELb0EEENS1_30DynamicPersistentTileSchedulerILi256ELi128ELb0ELb1ELb1EEEEEEEEEvNT_6ParamsE,(.L_x_15545 - _ZN7cutlass13device_kernelIN5flash11enable_sm90INS1_16FlashAttnFwdSm90INS1_25CollectiveMainloopFwdSm90ILi2EN4cute5tupleIJNS5_1CILi1EEES8_S8_EEENS6_IJNS7_ILi64EEESA_SA_EEELi512ENS_6half_tEfNS_4arch4Sm90ELb1ELb0ELb0ELb0ELb1ELb0ELb0ELb0ELb0ELb1ELb0ELb0EEENS1_21CollectiveEpilogueFwdINS6_IJSA_NS7_ILi512EEESA_EEES9_SC_SE_Li256ELb0ELb1ELb0ELb0EEENS1_30DynamicPersistentTileSchedulerILi256ELi128ELb0ELb1ELb1EEEEEEEEEvNT_6ParamsE)
        .other          _ZN7cutlass13device_kernelIN5flash11enable_sm90INS1_16FlashAttnFwdSm90INS1_25CollectiveMainloopFwdSm90ILi2EN4cute5tupleIJNS5_1CILi1EEES8_S8_EEENS6_IJNS7_ILi64EEESA_SA_EEELi512ENS_6half_tEfNS_4arch4Sm90ELb1ELb0ELb0ELb0ELb1ELb0ELb0ELb0ELb0ELb1ELb0ELb0EEENS1_21CollectiveEpilogueFwdINS6_IJSA_NS7_ILi512EEESA_EEES9_SC_SE_Li256ELb0ELb1ELb0ELb0EEENS1_30DynamicPersistentTileSchedulerILi256ELi128ELb0ELb1ELb1EEEEEEEEEvNT_6ParamsE,@"STO_CUDA_ENTRY STV_DEFAULT"
_ZN7cutlass13device_kernelIN5flash11enable_sm90INS1_16FlashAttnFwdSm90INS1_25CollectiveMainloopFwdSm90ILi2EN4cute5tupleIJNS5_1CILi1EEES8_S8_EEENS6_IJNS7_ILi64EEESA_SA_EEELi512ENS_6half_tEfNS_4arch4Sm90ELb1ELb0ELb0ELb0ELb1ELb0ELb0ELb0ELb0ELb1ELb0ELb0EEENS1_21CollectiveEpilogueFwdINS6_IJSA_NS7_ILi512EEESA_EEES9_SC_SE_Li256ELb0ELb1ELb0ELb0EEENS1_30DynamicPersistentTileSchedulerILi256ELi128ELb0ELb1ELb1EEEEEEEEEvNT_6ParamsE:
        /* <DEDUP_REMOVED lines=41> */
.L_x_7239:
        /* <DEDUP_REMOVED lines=22> */
.L_x_7240:
        /* <DEDUP_REMOVED lines=18> */
.L_x_7241:
        /* <DEDUP_REMOVED lines=22> */
.L_x_7242:
        /* <DEDUP_REMOVED lines=23> */
.L_x_7243:
        /* <DEDUP_REMOVED lines=8> */
.L_x_7245:
        /* <DEDUP_REMOVED lines=25> */
[----:B------:R-:W-:Y:S02]  /*09f0*/  SHF.R.S32.HI R5, RZ, 0x4, R2 ;  /* 0x00000004ff057819 */ /* 0x000fe40000011402 */
[----:B------:R-:W-:Y:S02]  /*0a00*/  SHF.R.S32.HI R11, RZ, 0x5, R6 ;  /* 0x00000005ff0b7819 */ /* 0x000fe40000011406 */
[C---:B------:R-:W-:Y:S02]  /*0a10*/  LEA.HI R0, R2.reuse, R5, RZ, 0x1 ;  /* 0x0000000502007211 */ /* 0x040fe400078f08ff */
[----:B------:R-:W-:Y:S02]  /*0a20*/  LOP3.LUT R7, R2, 0xfffffff0, RZ, 0xc0, !PT ;  /* 0xfffffff002077812 */ /* 0x000fe400078ec0ff */
[----:B------:R-:W-:Y:S02]  /*0a30*/  LOP3.LUT R4, R0, 0x1ffffffe, RZ, 0xc0, !PT ;  /* 0x1ffffffe00047812 */ /* 0x000fe400078ec0ff */
[----:B------:R-:W-:-:S02]  /*0a40*/  LEA.HI R0, R3, R216, RZ, 0x7 ;  /* 0x000000d803007211 */ /* 0x000fc400078f38ff */
[----:B------:R-:W-:Y:S01]  /*0a50*/  SHF.R.S32.HI R6, RZ, 0x1f, R6 ;  /* 0x0000001fff067819 */ /* 0x000fe20000011406 */
[----:B------:R-:W-:Y:S01]  /*0a60*/  IMAD.IADD R8, R5, 0x1, -R4 ;  /* 0x0000000105087824 */ /* 0x000fe200078e0a04 */
[----:B------:R-:W-:Y:S01]  /*0a70*/  LEA.HI R4, R3, R216, RZ, 0x2 ;  /* 0x000000d803047211 */ /* 0x000fe200078f10ff */
[----:B0-----:R-:W-:Y:S01]  /*0a80*/  ULEA UR42, UR40, UR42, 0x18 ;  /* 0x0000002a282a7291 */ /* 0x001fe2000f8ec03f */
[----:B------:R-:W-:Y:S02]  /*0a90*/  LOP3.LUT R5, R0, 0xffffff80, RZ, 0xc0, !PT ;  /* 0xffffff8000057812 */ /* 0x000fe400078ec0ff */
[----:B------:R-:W-:Y:S02]  /*0aa0*/  LOP3.LUT R9, R4, 0xfffffffc, RZ, 0xc0, !PT ;  /* 0xfffffffc04097812 */ /* 0x000fe400078ec0ff */
[----:B------:R-:W-:Y:S01]  /*0ab0*/  LEA.HI R2, R6, R11, RZ, 0x2 ;  /* 0x0000000b06027211 */ /* 0x000fe200078f10ff */
[C---:B------:R-:W-:Y:S01]  /*0ac0*/  IMAD.IADD R6, R216.reuse, 0x1, -R7 ;  /* 0x00000001d8067824 */ /* 0x040fe200078e0a07 */
[----:B------:R-:W-:Y:S01]  /*0ad0*/  SHF.R.S32.HI R211, RZ, 0x7, R0 ;  /* 0x00000007ffd37819 */ /* 0x000fe20000011400 */
[----:B------:R-:W-:Y:S01]  /*0ae0*/  IMAD.IADD R5, R216, 0x1, -R5 ;  /* 0x00000001d8057824 */ /* 0x000fe200078e0a05 */
[----:B------:R-:W-:Y:S01]  /*0af0*/  LOP3.LUT R4, R2, 0x3ffffc, RZ, 0xc0, !PT ;  /* 0x003ffffc02047812 */ /* 0x000fe200078ec0ff */
[----:B------:R-:W-:Y:S01]  /*0b00*/  IMAD.IADD R12, R216, 0x1, -R9 ;  /* 0x00000001d80c7824 */ /* 0x000fe200078e0a09 */
[--C-:B------:R-:W-:Y:S01]  /*0b10*/  SHF.R.S32.HI R7, RZ, 0x1f, R6.reuse ;  /* 0x0000001fff077819 */ /* 0x100fe20000011406 */
[----:B------:R-:W-:Y:S01]  /*0b20*/  IMAD R15, R211, 0x100, R6 ;  /* 0x00000100d30f7824 */ /* 0x000fe200078e0206 */
[----:B------:R-:W-:-:S02]  /*0b30*/  SHF.R.S32.HI R2, RZ, 0x1f, R5 ;  /* 0x0000001fff027819 */ /* 0x000fc40000011405 */
[----:B------:R-:W-:Y:S02]  /*0b40*/  LEA.HI R9, R12, R12, RZ, 0x1 ;  /* 0x0000000c0c097211 */ /* 0x000fe400078f08ff */
[----:B------:R-:W-:Y:S02]  /*0b50*/  LEA.HI R7, R7, R6, RZ, 0x3 ;  /* 0x0000000607077211 */ /* 0x000fe400078f18ff */
[----:B------:R-:W-:Y:S02]  /*0b60*/  IADD3 R10, R11, -R4, RZ ;  /* 0x800000040b0a7210 */ /* 0x000fe40007ffe0ff */
[----:B------:R-:W-:Y:S02]  /*0b70*/  LEA.HI R4, R2, R5, RZ, 0x2 ;  /* 0x0000000502047211 */ /* 0x000fe400078f10ff */
[----:B------:R-:W-:Y:S01]  /*0b80*/  LOP3.LUT R13, R9, 0x1ffffffe, RZ, 0xc0, !PT ;  /* 0x1ffffffe090d7812 */ /* 0x000fe200078ec0ff */
[----:B------:R-:W-:Y:S01]  /*0b90*/  IMAD R14, R10, 0x10, R15 ;  /* 0x000000100a0e7824 */ /* 0x000fe200078e020f */
        /* <DEDUP_REMOVED lines=11> */
[----:B------:R-:W-:Y:S01]  /*0c50*/  LOP3.LUT R209, R3, 0xfffffff8, RZ, 0xc0, !PT ;  /* 0xfffffff803d17812 */ /* 0x000fe200078ec0ff */
[----:B------:R-:W-:Y:S01]  /*0c60*/  IMAD.SHL.U32 R7, R8, 0x8, RZ ;  /* 0x0000000808077824 */ /* 0x000fe200078e00ff */
[----:B------:R-:W-:-:S02]  /*0c70*/  LOP3.LUT R10, R10, 0x7ffffe00, RZ, 0xc0, !PT ;  /* 0x7ffffe000a0a7812 */ /* 0x000fc400078ec0ff */
[----:B------:R-:W-:Y:S01]  /*0c80*/  LOP3.LUT R4, R4, 0x1c0, RZ, 0xc0, !PT ;  /* 0x000001c004047812 */ /* 0x000fe200078ec0ff */
[----:B------:R-:W-:Y:S01]  /*0c90*/  IMAD.IADD R209, R216, 0x1, -R209 ;  /* 0x00000001d8d17824 */ /* 0x000fe200078e0ad1 */
[----:B------:R-:W-:Y:S01]  /*0ca0*/  LEA R215, R14, R7, 0x6 ;  /* 0x000000070ed77211 */ /* 0x000fe200078e30ff */
[----:B------:R-:W-:Y:S01]  /*0cb0*/  IMAD R10, R11, 0x400, R10 ;  /* 0x000004000b0a7824 */ /* 0x000fe200078e020a */
[----:B------:R-:W-:Y:S01]  /*0cc0*/  LOP3.LUT R7, R4, 0x8, R7, 0xf8, !PT ;  /* 0x0000000804077812 */ /* 0x000fe200078ef807 */
[----:B------:R-:W-:Y:S01]  /*0cd0*/  IMAD.SHL.U32 R17, R209, 0x8, RZ ;  /* 0x00000008d1117824 */ /* 0x000fe200078e00ff */
[----:B------:R-:W-:Y:S02]  /*0ce0*/  SHF.R.U32.HI R4, RZ, 0x3, R4 ;  /* 0x00000003ff047819 */ /* 0x000fe40000011604 */
[----:B------:R-:W-:Y:S01]  /*0cf0*/  LEA.HI R5, R5, R2, RZ, 0x3 ;  /* 0x0000000205057211 */ /* 0x000fe200078f18ff */
[----:B------:R-:W-:Y:S01]  /*0d00*/  VIADD R190, R17, 0x40 ;  /* 0x0000004011be7836 */ /* 0x000fe20000000000 */
[----:B------:R-:W-:Y:S01]  /*0d10*/  LOP3.LUT R7, R7, R4, RZ, 0x3c, !PT ;  /* 0x0000000407077212 */ /* 0x000fe200078e3cff */
[----:B------:R-:W-:Y:S01]  /*0d20*/  VIADD R189, R17, 0x80 ;  /* 0x0000008011bd7836 */ /* 0x000fe20000000000 */
[----:B------:R-:W-:Y:S01]  /*0d30*/  R2P PR, R9, 0x6 ;  /* 0x0000000609007804 */ /* 0x000fe20000000000 */
[----:B------:R-:W-:Y:S01]  /*0d40*/  VIADD R188, R17, 0xc0 ;  /* 0x000000c011bc7836 */ /* 0x000fe20000000000 */
[----:B------:R-:W-:Y:S01]  /*0d50*/  LOP3.LUT R5, R5, 0xfffffff8, RZ, 0xc0, !PT ;  /* 0xfffffff805057812 */ /* 0x000fe200078ec0ff */
[----:B------:R-:W-:Y:S01]  /*0d60*/  IMAD.IADD R7, R10, 0x1, R7 ;  /* 0x000000010a077824 */ /* 0x000fe200078e0207 */
[----:B------:R-:W-:Y:S01]  /*0d70*/  LEA.HI R0, R0, R211, RZ, 0x1 ;  /* 0x000000d300007211 */ /* 0x000fe200078f08ff */
[----:B------:R-:W-:Y:S01]  /*0d80*/  VIADD R187, R17, 0x100 ;  /* 0x0000010011bb7836 */ /* 0x000fe20000000000 */
[----:B------:R-:W-:Y:S01]  /*0d90*/  SHF.R.S32.HI R6, RZ, 0x5, R6 ;  /* 0x00000005ff067819 */ /* 0x000fe20000011406 */
[----:B------:R-:W-:Y:S01]  /*0da0*/  IMAD.IADD R5, R2, 0x1, -R5 ;  /* 0x0000000102057824 */ /* 0x000fe200078e0a05 */
[----:B------:R-:W-:Y:S01]  /*0db0*/  LEA R19, R7, UR42, 0x1 ;  /* 0x0000002a07137c11 */ /* 0x000fe2000f8e08ff */
[C---:B------:R-:W-:Y:S01]  /*0dc0*/  VIADD R186, R17.reuse, 0x140 ;  /* 0x0000014011ba7836 */ /* 0x040fe20000000000 */
[----:B------:R-:W-:Y:S01]  /*0dd0*/  LOP3.LUT R0, R0, 0xfffffe, RZ, 0xc0, !PT ;  /* 0x00fffffe00007812 */ /* 0x000fe200078ec0ff */
[----:B------:R-:W-:Y:S01]  /*0de0*/  VIADD R214, R17, 0x180 ;  /* 0x0000018011d67836 */ /* 0x000fe20000000000 */
[----:B------:R-:W-:Y:S01]  /*0df0*/  SEL R23, R23, 0xffffffe0, !P1 ;  /* 0xffffffe017177807 */ /* 0x000fe20004800000 */
[----:B------:R-:W-:Y:S01]  /*0e00*/  VIADD R184, R19, 0x26800 ;  /* 0x0002680013b87836 */ /* 0x000fe20000000000 */
[----:B------:R-:W-:Y:S01]  /*0e10*/  IADD3 R0, R211, -R0, RZ ;  /* 0x80000000d3007210 */ /* 0x000fe20007ffe0ff */
[----:B------:R-:W-:Y:S01]  /*0e20*/  VIADD R212, R17, 0x1c0 ;  /* 0x000001c011d47836 */ /* 0x000fe20000000000 */
[----:B------:R-:W-:Y:S01]  /*0e30*/  SHF.R.S32.HI R210, RZ, 0x3, R3 ;  /* 0x00000003ffd27819 */ /* 0x000fe20000011403 */
[----:B------:R-:W-:Y:S01]  /*0e40*/  VIADD R22, R19, 0x26840 ;  /* 0x0002684013167836 */ /* 0x000fe20000000000 */
[----:B------:R-:W-:Y:S01]  /*0e50*/  SHF.L.U32 R18, R0, 0x8, RZ ;  /* 0x0000000800127819 */ /* 0x000fe200000006ff */
[----:B------:R-:W-:Y:S01]  /*0e60*/  IMAD R16, R6, 0x10, R5 ;  /* 0x0000001006107824 */ /* 0x000fe200078e0205 */
        /* <DEDUP_REMOVED lines=12> */
.L_x_7306:
        /* <DEDUP_REMOVED lines=21> */
.L_x_7246:
[----:B------:R-:W-:Y:S01]  /*1080*/  ULDC UR7, c[0x0][0xc54] ;  /* 0x0003150000077ab9 */ /* 0x000fe20000000800 */
[----:B------:R-:W-:Y:S01]  /*1090*/  UMOV UR6, UR9 ;  /* 0x0000000900067c82 */ /* 0x000fe20008000000 */
[----:B------:R-:W-:-:S11]  /*10a0*/  UISETP.NE.AND UP0, UPT, UR7, 0x1, UPT ;  /* 0x000000010700788c */ /* 0x000fd6000bf05270 */
[----:B------:R-:W-:Y:S02]  /*10b0*/  @UP0 ULDC.64 UR10, c[0x0][0xc58] ;  /* 0x00031600000a0ab9 */ /* 0x000fe40000000a00 */
[----:B------:R-:W-:-:S04]  /*10c0*/  UIMAD.WIDE.U32 UR4, UR9, UR10, URZ ;  /* 0x0000000a090472a5 */ /* 0x000fc8000f8e003f */
[----:B------:R-:W-:-:S04]  /*10d0*/  @UP0 USHF.R.U32.HI UR6, URZ, UR11, UR5 ;  /* 0x0000000b3f060299 */ /* 0x000fc80008011605 */
[----:B------:R-:W-:-:S12]  /*10e0*/  UIMAD UR4, UR6, UR7, URZ ;  /* 0x00000007060472a4 */ /* 0x000fd8000f8e023f */
.L_x_7247:
[----:B------:R-:W-:Y:S01]  /*10f0*/  ULDC UR45, c[0x0][0xc48] ;  /* 0x00031200002d7ab9 */ /* 0x000fe20000000800 */
[----:B------:R-:W-:Y:S01]  /*1100*/  ULDC.64 UR10, c[0x0][0x418] ;  /* 0x00010600000a7ab9 */ /* 0x000fe20000000a00 */
[----:B------:R-:W-:Y:S02]  /*1110*/  UISETP.NE.AND UP1, UPT, UR45, 0x1, UPT ;  /* 0x000000012d00788c */ /* 0x000fe4000bf25270 */
[----:B------:R-:W-:Y:S02]  /*1120*/  UISETP.NE.U32.AND UP0, UPT, UR10, URZ, UPT ;  /* 0x0000003f0a00728c */ /* 0x000fe4000bf05070 */
[----:B------:R-:W-:Y:S02]  /*1130*/  UIADD3 UR4, UR9, -UR4, URZ ;  /* 0x8000000409047290 */ /* 0x000fe4000fffe03f */
[----:B------:R-:W-:Y:S02]  /*1140*/  ULOP3.LUT UR6, URZ, UR6, URZ, 0x33, !UPT ;  /* 0x000000063f067292 */ /* 0x000fe4000f8e333f */
[----:B------:R-:W-:Y:S01]  /*1150*/  UISETP.NE.AND.EX UP0, UPT, UR11, URZ, UPT, UP0 ;  /* 0x0000003f0b00728c */ /* 0x000fe2000bf05300 */
[----:B------:R-:W-:Y:S01]  /*1160*/  ULDC UR5, c[0x0][0xc3c] ;  /* 0x00030f0000057ab9 */ /* 0x000fe20000000800 */
[----:B------:R-:W-:Y:S01]  /*1170*/  ULDC UR9, c[0x0][0xc54] ;  /* 0x0003150000097ab9 */ /* 0x000fe20000000800 */
[----:B------:R-:W-:Y:S01]  /*1180*/  ULDC UR48, c[0x0][0x424] ;  /* 0x0001090000307ab9 */ /* 0x000fe20000000800 */
[----:B------:R-:W-:-:S02]  /*1190*/  UISETP.NE.AND UP2, UPT, UR46, 0x1, UPT ;  /* 0x000000012e00788c */ /* 0x000fc4000bf45270 */
[----:B------:R-:W-:Y:S02]  /*11a0*/  UIADD3 UR6, UR6, UR5, URZ ;  /* 0x0000000506067290 */ /* 0x000fe4000fffe03f */
[----:B------:R-:W-:Y:S02]  /*11b0*/  UIMAD UR8, UR8, UR9, UR4 ;  /* 0x00000009080872a4 */ /* 0x000fe4000f8e0204 */
[----:B------:R-:W-:Y:S01]  /*11c0*/  USEL UR48, UR48, 0x1, UP0 ;  /* 0x0000000130307887 */ /* 0x000fe20008000000 */
[----:B------:R-:W-:Y:S01]  /*11d0*/  PLOP3.LUT P0, PT, PT, PT, UP2, 0x80, 0x0 ;  /* 0x000000000000781c */ /* 0x000fe20003f0f028 */
[----:B------:R-:W-:Y:S01]  /*11e0*/  ULDC UR7, c[0x0][0x2f0] ;  /* 0x0000bc0000077ab9 */ /* 0x000fe20000000800 */
[----:B------:R-:W-:Y:S01]  /*11f0*/  @UP1 ULDC UR4, c[0x0][0xc4c] ;  /* 0x0003130000041ab9 */ /* 0x000fe20000000800 */
[----:B------:R-:W-:Y:S02]  /*1200*/  USHF.L.U32 UR44, UR6, 0x6, URZ ;  /* 0x00000006062c7899 */ /* 0x000fe4000800063f */
        /* <DEDUP_REMOVED lines=8> */
[----:B------:R-:W-:-:S02]  /*1290*/  UIMAD UR45, UR45, UR5, UR8 ;  /* 0x000000052d2d72a4 */ /* 0x000fc4000f8e0208 */
[----:B------:R-:W-:Y:S01]  /*12a0*/  USHF.R.S32.HI UR52, URZ, 0x6, UR4 ;  /* 0x000000063f347899 */ /* 0x000fe20008011404 */
[----:B------:R-:W-:Y:S11]  /*12b0*/  @!P0 BRA `(.L_x_7248) ;  /* 0x0000001c00708947 */ /* 0x000ff60003800000 */
[----:B------:R-:W0:Y:S01]  /*12c0*/  LDC R0, c[0x0][0x448] ;  /* 0x00011200ff007b82 */ /* 0x000e220000000800 */
[----:B------:R-:W-:Y:S01]  /*12d0*/  UIADD3 UR5, UR44, 0x3f, URZ ;  /* 0x0000003f2c057890 */ /* 0x000fe2000fffe03f */
[----:B------:R-:W-:Y:S01]  /*12e0*/  CS2R R150, SRZ ;  /* 0x0000000000967805 */ /* 0x000fe2000001ff00 */
[----:B------:R-:W-:Y:S01]  /*12f0*/  ULDC UR4, c[0x0][0x288] ;  /* 0x0000a20000047ab9 */ /* 0x000fe20000000800 */
[----:B------:R-:W-:Y:S01]  /*1300*/  CS2R R148, SRZ ;  /* 0x0000000000947805 */ /* 0x000fe2000001ff00 */
[----:B------:R-:W-:Y:S01]  /*1310*/  UIADD3 UR4, -UR4, 0x40, URZ ;  /* 0x0000004004047890 */ /* 0x000fe2000fffe13f */
[----:B------:R-:W-:Y:S02]  /*1320*/  CS2R R146, SRZ ;  /* 0x0000000000927805 */ /* 0x000fe4000001ff00 */
[----:B------:R-:W-:Y:S02]  /*1330*/  CS2R R144, SRZ ;  /* 0x0000000000907805 */ /* 0x000fe4000001ff00 */
[----:B------:R-:W-:Y:S01]  /*1340*/  CS2R R142, SRZ ;  /* 0x00000000008e7805 */ /* 0x000fe2000001ff00 */
[----:B------:R-:W-:Y:S01]  /*1350*/  UIMAD UR4, UR48, UR7, UR4 ;  /* 0x00000007300472a4 */ /* 0x000fe2000f8e0204 */
        /* <DEDUP_REMOVED lines=14> */
[----:B0-----:R-:W-:Y:S02]  /*1440*/  ISETP.NE.AND P0, PT, R0, 0x1, PT ;  /* 0x000000010000780c */ /* 0x001fe40003f05270 */
[----:B------:R-:W-:Y:S02]  /*1450*/  CS2R R116, SRZ ;  /* 0x0000000000747805 */ /* 0x000fe4000001ff00 */
[----:B------:R-:W-:Y:S02]  /*1460*/  MOV R0, UR5 ;  /* 0x0000000500007c02 */ /* 0x000fe40008000f00 */
        /* <DEDUP_REMOVED lines=10> */
[----:B------:R-:W0:Y:S01]  /*1510*/  @P0 LDC R3, c[0x0][0x44c] ;  /* 0x00011300ff030b82 */ /* 0x000e220000000800 */
[----:B------:R-:W-:Y:S02]  /*1520*/  CS2R R170, SRZ ;  /* 0x0000000000aa7805 */ /* 0x000fe4000001ff00 */
[----:B------:R-:W-:Y:S02]  /*1530*/  CS2R R90, SRZ ;  /* 0x00000000005a7805 */ /* 0x000fe4000001ff00 */
[----:B------:R-:W-:Y:S02]  /*1540*/  CS2R R172, SRZ ;  /* 0x0000000000ac7805 */ /* 0x000fe4000001ff00 */
[----:B------:R-:W-:-:S02]  /*1550*/  CS2R R86, SRZ ;  /* 0x0000000000567805 */ /* 0x000fc4000001ff00 */
[----:B------:R-:W-:Y:S02]  /*1560*/  CS2R R174, SRZ ;  /* 0x0000000000ae7805 */ /* 0x000fe4000001ff00 */
        /* <DEDUP_REMOVED lines=17> */
[----:B------:R-:W-:Y:S01]  /*1680*/  CS2R R198, SRZ ;  /* 0x0000000000c67805 */ /* 0x000fe2000001ff00 */
[----:B0-----:R-:W-:Y:S01]  /*1690*/  @P0 IMAD.HI.U32 R3, R3, UR5, RZ ;  /* 0x0000000503030c27 */ /* 0x001fe2000f8e00ff */
[----:B------:R-:W-:-:S02]  /*16a0*/  CS2R R50, SRZ ;  /* 0x0000000000327805 */ /* 0x000fc4000001ff00 */
[----:B------:R-:W-:Y:S02]  /*16b0*/  CS2R R200, SRZ ;  /* 0x0000000000c87805 */ /* 0x000fe4000001ff00 */
[----:B------:R-:W-:Y:S02]  /*16c0*/  CS2R R46, SRZ ;  /* 0x00000000002e7805 */ /* 0x000fe4000001ff00 */
[----:B------:R-:W-:Y:S02]  /*16d0*/  CS2R R202, SRZ ;  /* 0x0000000000ca7805 */ /* 0x000fe4000001ff00 */
[----:B------:R-:W-:Y:S02]  /*16e0*/  CS2R R42, SRZ ;  /* 0x00000000002a7805 */ /* 0x000fe4000001ff00 */
[----:B------:R-:W-:Y:S02]  /*16f0*/  CS2R R204, SRZ ;  /* 0x0000000000cc7805 */ /* 0x000fe4000001ff00 */
[----:B------:R-:W-:-:S02]  /*1700*/  CS2R R38, SRZ ;  /* 0x0000000000267805 */ /* 0x000fc4000001ff00 */
[----:B-1----:R-:W-:Y:S02]  /*1710*/  @P0 SHF.R.U32.HI R0, RZ, R4, R3 ;  /* 0x00000004ff000219 */ /* 0x002fe40000011603 */
[----:B------:R-:W-:Y:S02]  /*1720*/  CS2R R206, SRZ ;  /* 0x0000000000ce7805 */ /* 0x000fe4000001ff00 */
[----:B------:R-:W-:Y:S02]  /*1730*/  PLOP3.LUT P0, PT, PT, PT, PT, 0x80, 0x0 ;  /* 0x000000000000781c */ /* 0x000fe40003f0f070 */
[----:B------:R-:W-:Y:S01]  /*1740*/  CS2R R34, SRZ ;  /* 0x0000000000227805 */ /* 0x000fe2000001ff00 */
[----:B------:R-:W-:Y:S01]  /*1750*/  IMAD.MOV.U32 R208, RZ, RZ, RZ ;  /* 0x000000ffffd07224 */ /* 0x000fe200078e00ff */
[----:B------:R-:W-:Y:S01]  /*1760*/  CS2R R30, SRZ ;  /* 0x00000000001e7805 */ /* 0x000fe2000001ff00 */
[----:B------:R-:W-:Y:S01]  /*1770*/  VIADD R3, R0, UR4 ;  /* 0x0000000400037c36 */ /* 0x000fe20008000000 */
[----:B------:R-:W-:Y:S01]  /*1780*/  CS2R R26, SRZ ;  /* 0x00000000001a7805 */ /* 0x000fe2000001ff00 */
[----:B------:R-:W-:-:S02]  /*1790*/  IMAD.MOV.U32 R0, RZ, RZ, RZ ;  /* 0x000000ffff007224 */ /* 0x000fc400078e00ff */
[----:B------:R-:W-:Y:S01]  /*17a0*/  IMAD.MOV.U32 R7, RZ, RZ, RZ ;  /* 0x000000ffff077224 */ /* 0x000fe200078e00ff */
[----:B------:R-:W-:Y:S01]  /*17b0*/  SHF.R.S32.HI R4, RZ, 0x1f, R3 ;  /* 0x0000001fff047819 */ /* 0x000fe20000011403 */
[----:B------:R-:W-:-:S03]  /*17c0*/  IMAD.MOV.U32 R21, RZ, RZ, RZ ;  /* 0x000000ffff157224 */ /* 0x000fc600078e00ff */
[----:B------:R-:W-:Y:S01]  /*17d0*/  LEA.HI R4, R4, R3, RZ, 0x6 ;  /* 0x0000000304047211 */ /* 0x000fe200078f30ff */
[----:B------:R-:W-:-:S03]  /*17e0*/  IMAD.MOV.U32 R3, RZ, RZ, RZ ;  /* 0x000000ffff037224 */ /* 0x000fc600078e00ff */
[----:B------:R-:W-:-:S04]  /*17f0*/  SHF.R.S32.HI R4, RZ, 0x6, R4 ;  /* 0x00000006ff047819 */ /* 0x000fc80000011404 */
[----:B------:R-:W-:-:S04]  /*1800*/  VIMNMX R4, R4, UR52, PT ;  /* 0x0000003404047c48 */ /* 0x000fc8000bfe0100 */
[----:B------:R-:W-:-:S13]  /*1810*/  ISETP.GE.AND P1, PT, R4, 0x1, PT ;  /* 0x000000010400780c */ /* 0x000fda0003f26270 */
        /* <DEDUP_REMOVED lines=15> */
.L_x_7250:
[----:B------:R-:W-:Y:S01]  /*1910*/  ULEA UR21, UR38, UR42, 0x3 ;  /* 0x0000002a26157291 */ /* 0x000fe2000f8e183f */
[----:B------:R-:W-:-:S04]  /*1920*/  MOV R0, UR37 ;  /* 0x0000002500007c02 */ /* 0x000fc80008000f00 */
[----:B------:R-:W-:-:S04]  /*1930*/  SHF.L.U32 R0, R0, 0x1f, RZ ;  /* 0x0000001f00007819 */ /* 0x000fc800000006ff */
[----:B------:R-:W0:Y:S02]  /*1940*/  SYNCS.PHASECHK.TRANS64.TRYWAIT P1, [UR21+0x28c50], R0 ;  /* 0x028c5000ff0075a7 */ /* 0x000e240008020155 */
[----:B0-----:R-:W-:Y:S05]  /*1950*/  @!P1 BRA `(.L_x_7251) ;  /* 0x000000e000a89947 */ /* 0x001fea0003800000 */
.L_x_7370:
        /* <DEDUP_REMOVED lines=38> */
.L_x_7252:
[----:B------:R-:W-:Y:S01]  /*1bc0*/  UIADD3 UR6, UR21, 0x28c60, URZ ;  /* 0x00028c6015067890 */ /* 0x000fe2000fffe03f */
[----:B------:R-:W-:-:S03]  /*1bd0*/  ISETP.GE.AND P1, PT, R4, 0x2, PT ;  /* 0x000000020400780c */ /* 0x000fc60003f26270 */
[----:B------:R-:W-:-:S09]  /*1be0*/  UPRMT UR6, UR40, 0x654, UR6 ;  /* 0x0000065428067896 */ /* 0x000fd20008000006 */
[----:B------:R-:W-:Y:S01]  /*1bf0*/  SYNCS.ARRIVE.TRANS64.RED.A1T0 RZ, [UR6], RZ ;  /* 0x000000ffffff79a7 */ /* 0x000fe20008100406 */
[----:B------:R-:W-:Y:S05]  /*1c00*/  @!P1 BRA `(.L_x_7253) ;  /* 0x0000000800dc9947 */ /* 0x000fea0003800000 */
[----:B------:R-:W-:-:S07]  /*1c10*/  VIADD R4, R4, 0xfffffffe ;  /* 0xfffffffe04047836 */ /* 0x000fce0000000000 */
.L_x_7259:
[----:B------:R-:W-:Y:S01]  /*1c20*/  BAR.SYNC.DEFER_BLOCKING 0xe, 0x100 ;  /* 0x0384000000007b1d */ /* 0x000fe20000010000 */
[----:B01----:R-:W-:Y:S01]  /*1c30*/  IMAD.U32 R3, RZ, RZ, UR38 ;  /* 0x00000026ff037e24 */ /* 0x003fe2000f8e00ff */
[----:B------:R-:W-:Y:S01]  /*1c40*/  UIADD3 UR38, UR38, 0x1, URZ ;  /* 0x0000000126267890 */ /* 0x000fe2000fffe03f */
[C---:B------:R-:W-:Y:S01]  /*1c50*/  ISETP.GT.AND P2, PT, R4.reuse, RZ, PT ;  /* 0x000000ff0400720c */ /* 0x040fe20003f44270 */
        /* <DEDUP_REMOVED lines=139> */
.L_x_7254:
[----:B------:R-:W-:Y:S01]  /*2510*/  ULEA UR21, UR38, UR42, 0x3 ;  /* 0x0000002a26157291 */ /* 0x000fe2000f8e183f */
[----:B------:R-:W-:-:S05]  /*2520*/  IMAD.U32 R0, RZ, RZ, UR37 ;  /* 0x00000025ff007e24 */ /* 0x000fca000f8e00ff */
[----:B------:R-:W-:-:S04]  /*2530*/  SHF.L.U32 R0, R0, 0x1f, RZ ;  /* 0x0000001f00007819 */ /* 0x000fc800000006ff */
[----:B------:R0:W1:Y:S01]  /*2540*/  SYNCS.PHASECHK.TRANS64.TRYWAIT P1, [UR21+0x28c50], R0 ;  /* 0x028c5000ff0075a7 */ /* 0x0000620008020155 */
[----:B------:R-:W-:Y:S05]  /*2550*/  @!P0 BRA `(.L_x_7255) ;  /* 0x0000000000048947 */ /* 0x000fea0003800000 */
[----:B------:R-:W-:Y:S01]  /*2560*/  BPT.TRAP 0x1 ;  /* 0x000000040000795c */ /* 0x000fe20000300000 */
.L_x_7255:
[----:B-1----:R-:W-:Y:S05]  /*2570*/  @P1 BRA `(.L_x_7256) ;  /* 0x0000000000081947 */ /* 0x002fea0003800000 */
[----:B------:R-:W1:Y:S02]  /*2580*/  SYNCS.PHASECHK.TRANS64.TRYWAIT P1, [UR21+0x28c50], R0 ;  /* 0x028c5000ff0075a7 */ /* 0x000e640008020155 */
[----:B-1----:R-:W-:Y:S05]  /*2590*/  @!P1 BRA `(.L_x_7257) ;  /* 0x000000d400b09947 */ /* 0x002fea0003800000 */
.L_x_7256:
        /* <DEDUP_REMOVED lines=26> */
.L_x_7258:
[----:B------:R-:W-:-:S04]  /*2740*/  UIADD3 UR6, UR21, 0x28c60, URZ ;  /* 0x00028c6015067890 */ /* 0x000fc8000fffe03f */
[----:B------:R-:W-:-:S09]  /*2750*/  UPRMT UR6, UR40, 0x654, UR6 ;  /* 0x0000065428067896 */ /* 0x000fd20008000006 */
[----:B------:R-:W-:Y:S01]  /*2760*/  SYNCS.ARRIVE.TRANS64.RED.A1T0 RZ, [UR6], RZ ;  /* 0x000000ffffff79a7 */ /* 0x000fe20008100406 */
[----:B------:R-:W-:Y:S05]  /*2770*/  @P2 BRA `(.L_x_7259) ;  /* 0xfffffff400282947 */ /* 0x000fea000383ffff */
.L_x_7253:
        /* <DEDUP_REMOVED lines=140> */
[----:B------:R-:W-:Y:S01]  /*3040*/  MOV R0, RZ ;  /* 0x000000ff00007202 */ /* 0x000fe20000000f00 */
[----:B------:R-:W-:Y:S01]  /*3050*/  IMAD.MOV.U32 R3, RZ, RZ, RZ ;  /* 0x000000ffff037224 */ /* 0x000fe200078e00ff */
[----:B------:R-:W-:Y:S06]  /*3060*/  BAR.ARV 0xf, 0x100 ;  /* 0x03c4000000007b1d */ /* 0x000fec0000002000 */
[----:B------:R-:W-:Y:S05]  /*3070*/  BRA `(.L_x_7249) ;  /* 0x00000060003c7947 */ /* 0x000fea0003800000 */
.L_x_7248:
[----:B------:R-:W-:Y:S01]  /*3080*/  ULDC UR4, c[0x0][0x448] ;  /* 0x0001120000047ab9 */ /* 0x000fe20000000800 */
[----:B------:R-:W-:Y:S01]  /*3090*/  UIADD3 UR6, UR44, 0x3f, URZ ;  /* 0x0000003f2c067890 */ /* 0x000fe2000fffe03f */
[----:B------:R-:W-:Y:S01]  /*30a0*/  PLOP3.LUT P0, PT, PT, PT, PT, 0x80, 0x0 ;  /* 0x000000000000781c */ /* 0x000fe20003f0f070 */
[----:B------:R-:W-:Y:S01]  /*30b0*/  UISETP.NE.AND UP0, UPT, UR4, 0x1, UPT ;  /* 0x000000010400788c */ /* 0x000fe2000bf05270 */
[----:B------:R-:W-:Y:S01]  /*30c0*/  IMAD.MOV.U32 R0, RZ, RZ, RZ ;  /* 0x000000ffff007224 */ /* 0x000fe200078e00ff */
[----:B------:R-:W-:Y:S01]  /*30d0*/  ULDC UR8, c[0x0][0x288] ;  /* 0x0000a20000087ab9 */ /* 0x000fe20000000800 */
[----:B------:R-:W-:Y:S01]  /*30e0*/  IMAD.MOV.U32 R3, RZ, RZ, RZ ;  /* 0x000000ffff037224 */ /* 0x000fe200078e00ff */
[----:B------:R-:W-:Y:S01]  /*30f0*/  UIADD3 UR8, -UR8, 0x40, URZ ;  /* 0x0000004008087890 */ /* 0x000fe2000fffe13f */
[----:B------:R-:W-:Y:S01]  /*3100*/  CS2R R150, SRZ ;  /* 0x0000000000967805 */ /* 0x000fe2000001ff00 */
[----:B------:R-:W-:Y:S01]  /*3110*/  UP2UR UR49, UPR, URZ, 0x1 ;  /* 0x000000013f317883 */ /* 0x000fe20008000000 */
[----:B------:R-:W-:Y:S01]  /*3120*/  CS2R R148, SRZ ;  /* 0x0000000000947805 */ /* 0x000fe2000001ff00 */
[----:B------:R-:W-:Y:S01]  /*3130*/  UIMAD UR8, UR48, UR7, UR8 ;  /* 0x00000007300872a4 */ /* 0x000fe2000f8e0208 */
[----:B------:R-:W-:-:S02]  /*3140*/  CS2R R146, SRZ ;  /* 0x0000000000927805 */ /* 0x000fc4000001ff00 */
[----:B------:R-:W-:Y:S01]  /*3150*/  CS2R R144, SRZ ;  /* 0x0000000000907805 */ /* 0x000fe2000001ff00 */
[----:B------:R-:W-:Y:S01]  /*3160*/  @UP0 ULDC UR4, c[0x0][0x44c] ;  /* 0x0001130000040ab9 */ /* 0x000fe20000000800 */
[----:B------:R-:W-:Y:S01]  /*3170*/  @UP0 ULDC UR9, c[0x0][0x450] ;  /* 0x0001140000090ab9 */ /* 0x000fe20000000800 */
[----:B------:R-:W-:Y:S01]  /*3180*/  UIMAD.WIDE.U32 UR4, UR6, UR4, URZ ;  /* 0x00000004060472a5 */ /* 0x000fe2000f8e003f */
[----:B------:R-:W-:Y:S02]  /*3190*/  CS2R R142, SRZ ;  /* 0x00000000008e7805 */ /* 0x000fe4000001ff00 */
[----:B------:R-:W-:Y:S02]  /*31a0*/  CS2R R140, SRZ ;  /* 0x00000000008c7805 */ /* 0x000fe4000001ff00 */
[----:B------:R-:W-:Y:S01]  /*31b0*/  CS2R R138, SRZ ;  /* 0x00000000008a7805 */ /* 0x000fe2000001ff00 */
[----:B------:R-:W-:Y:S01]  /*31c0*/  @UP0 USHF.R.U32.HI UR6, URZ, UR9, UR5 ;  /* 0x000000093f060299 */ /* 0x000fe20008011605 */
[----:B------:R-:W-:-:S02]  /*31d0*/  CS2R R136, SRZ ;  /* 0x0000000000887805 */ /* 0x000fc4000001ff00 */
[----:B------:R-:W-:Y:S02]  /*31e0*/  CS2R R134, SRZ ;  /* 0x0000000000867805 */ /* 0x000fe4000001ff00 */
[----:B------:R-:W-:Y:S01]  /*31f0*/  CS2R R132, SRZ ;  /* 0x0000000000847805 */ /* 0x000fe2000001ff00 */
[----:B------:R-:W-:Y:S01]  /*3200*/  UIADD3 UR6, UR8, UR6, URZ ;  /* 0x0000000608067290 */ /* 0x000fe2000fffe03f */
[----:B------:R-:W-:Y:S02]  /*3210*/  CS2R R160, SRZ ;  /* 0x0000000000a07805 */ /* 0x000fe4000001ff00 */
[----:B------:R-:W-:Y:S02]  /*3220*/  CS2R R128, SRZ ;  /* 0x0000000000807805 */ /* 0x000fe4000001ff00 */
[----:B------:R-:W-:Y:S01]  /*3230*/  CS2R R158, SRZ ;  /* 0x00000000009e7805 */ /* 0x000fe2000001ff00 */
[----:B------:R-:W-:Y:S01]  /*3240*/  USHF.R.S32.HI UR4, URZ, 0x1f, UR6 ;  /* 0x0000001f3f047899 */ /* 0x000fe20008011406 */
[----:B------:R-:W-:-:S02]  /*3250*/  CS2R R156, SRZ ;  /* 0x00000000009c7805 */ /* 0x000fc4000001ff00 */
[----:B------:R-:W-:Y:S02]  /*3260*/  CS2R R124, SRZ ;  /* 0x00000000007c7805 */ /* 0x000fe4000001ff00 */
        /* <DEDUP_REMOVED lines=9> */
[----:B------:R-:W-:Y:S01]  /*3300*/  UISETP.LT.AND UP0, UPT, UR52, UR4, UPT ;  /* 0x000000043400728c */ /* 0x000fe2000bf01270 */
[----:B------:R-:W-:Y:S02]  /*3310*/  CS2R R162, SRZ ;  /* 0x0000000000a27805 */ /* 0x000fe4000001ff00 */
[----:B------:R-:W-:Y:S02]  /*3320*/  CS2R R106, SRZ ;  /* 0x00000000006a7805 */ /* 0x000fe4000001ff00 */
[----:B------:R-:W-:Y:S01]  /*3330*/  CS2R R164, SRZ ;  /* 0x0000000000a47805 */ /* 0x000fe2000001ff00 */
[----:B------:R-:W-:Y:S01]  /*3340*/  USEL UR52, UR52, UR4, UP0 ;  /* 0x0000000434347287 */ /* 0x000fe20008000000 */
[----:B------:R-:W-:-:S02]  /*3350*/  CS2R R102, SRZ ;  /* 0x0000000000667805 */ /* 0x000fc4000001ff00 */
[----:B------:R-:W-:Y:S02]  /*3360*/  CS2R R166, SRZ ;  /* 0x0000000000a67805 */ /* 0x000fe4000001ff00 */
[----:B------:R-:W-:Y:S01]  /*3370*/  CS2R R98, SRZ ;  /* 0x0000000000627805 */ /* 0x000fe2000001ff00 */
[----:B------:R-:W-:Y:S01]  /*3380*/  UISETP.GE.AND UP0, UPT, UR52, 0x1, UPT ;  /* 0x000000013400788c */ /* 0x000fe2000bf06270 */
[----:B------:R-:W-:Y:S02]  /*3390*/  CS2R R168, SRZ ;  /* 0x0000000000a87805 */ /* 0x000fe4000001ff00 */
[----:B------:R-:W-:Y:S02]  /*33a0*/  CS2R R94, SRZ ;  /* 0x00000000005e7805 */ /* 0x000fe4000001ff00 */
[----:B------:R-:W-:Y:S02]  /*33b0*/  CS2R R170, SRZ ;  /* 0x0000000000aa7805 */ /* 0x000fe4000001ff00 */
[----:B------:R-:W-:-:S02]  /*33c0*/  CS2R R90, SRZ ;  /* 0x00000000005a7805 */ /* 0x000fc4000001ff00 */
[----:B------:R-:W-:Y:S02]  /*33d0*/  CS2R R172, SRZ ;  /* 0x0000000000ac7805 */ /* 0x000fe4000001ff00 */
[----:B------:R-:W-:Y:S02]  /*33e0*/  PLOP3.LUT P1, PT, PT, PT, UP0, 0x80, 0x0 ;  /* 0x000000000000781c */ /* 0x000fe40003f2f008 */
        /* <DEDUP_REMOVED lines=64> */
.L_x_7260:
        /* <DEDUP_REMOVED lines=9> */
.L_x_7371:
[----:B------:R-:W-:Y:S05]  /*3880*/  @!P0 BRA `(.L_x_7262) ;  /* 0x0000000000048947 */ /* 0x000fea0003800000 */
[----:B------:R-:W-:Y:S01]  /*3890*/  BPT.TRAP 0x1 ;  /* 0x000000040000795c */ /* 0x000fe20000300000 */
.L_x_7262:
[----:B------:R-:W-:Y:S02]  /*38a0*/  IMAD.U32 R7, RZ, RZ, UR38 ;  /* 0x00000026ff077e24 */ /* 0x000fe4000f8e00ff */
[----:B------:R-:W-:-:S03]  /*38b0*/  IMAD.U32 R8, RZ, RZ, UR37 ;  /* 0x00000025ff087e24 */ /* 0x000fc6000f8e00ff */
[----:B------:R-:W-:Y:S02]  /*38c0*/  LEA R7, R7, UR42, 0x3 ;  /* 0x0000002a07077c11 */ /* 0x000fe4000f8e18ff */
[----:B------:R-:W-:-:S04]  /*38d0*/  SHF.L.U32 R8, R8, 0x1f, RZ ;  /* 0x0000001f08087819 */ /* 0x000fc800000006ff */
[----:B------:R1:W2:Y:S01]  /*38e0*/  SYNCS.PHASECHK.TRANS64.TRYWAIT P1, [R7+URZ+0x28c30], R8 ;  /* 0x028c3008070075a7 */ /* 0x0002a2000802017f */
[----:B------:R-:W-:Y:S05]  /*38f0*/  @!P0 BRA `(.L_x_7263) ;  /* 0x0000000000048947 */ /* 0x000fea0003800000 */
[----:B------:R-:W-:Y:S01]  /*3900*/  BPT.TRAP 0x1 ;  /* 0x000000040000795c */ /* 0x000fe20000300000 */
.L_x_7263:
[----:B--2---:R-:W-:Y:S05]  /*3910*/  @P1 BRA `(.L_x_7264) ;  /* 0x0000000000081947 */ /* 0x004fea0003800000 */
[----:B------:R-:W2:Y:S02]  /*3920*/  SYNCS.PHASECHK.TRANS64.TRYWAIT P1, [R7+URZ+0x28c30], R8 ;  /* 0x028c3008070075a7 */ /* 0x000ea4000802017f */
[----:B--2---:R-:W-:Y:S05]  /*3930*/  @!P1 BRA `(.L_x_7265) ;  /* 0x000000c000f89947 */ /* 0x004fea0003800000 */
.L_x_7264:
        /* <DEDUP_REMOVED lines=40> */
.L_x_7266:
[----:B------:R-:W-:Y:S01]  /*3bc0*/  UISETP.NE.AND UP0, UPT, UR49, URZ, UPT ;  /* 0x0000003f3100728c */ /* 0x000fe2000bf05270 */
[----:B------:R-:W-:Y:S01]  /*3bd0*/  VIADD R3, R185, UR44 ;  /* 0x0000002cb9037c36 */ /* 0x000fe20008000000 */
[----:B------:R-:W-:Y:S01]  /*3be0*/  ULDC UR14, c[0x0][0x2f0] ;  /* 0x0000bc00000e7ab9 */ /* 0x000fe20000000800 */
[----:B------:R-:W-:Y:S01]  /*3bf0*/  ULDC UR15, c[0x0][0x288] ;  /* 0x0000a200000f7ab9 */ /* 0x000fe20000000800 */
[----:B------:R-:W-:Y:S02]  /*3c00*/  ULDC UR10, c[0x0][0x988] ;  /* 0x00026200000a7ab9 */ /* 0x000fe40000000800 */
[----:B------:R-:W-:Y:S02]  /*3c10*/  PLOP3.LUT P1, PT, PT, PT, UP0, 0x80, 0x0 ;  /* 0x000000000000781c */ /* 0x000fe40003f2f008 */
[----:B------:R-:W-:-:S03]  /*3c20*/  PLOP3.LUT P2, PT, PT, PT, UP0, 0x80, 0x0 ;  /* 0x000000000000781c */ /* 0x000fc60003f4f008 */
[----:B------:R-:W-:-:S08]  /*3c30*/  @UP0 ULDC UR6, c[0x0][0x44c] ;  /* 0x0001130000060ab9 */ /* 0x000fd00000000800 */
[----:B------:R-:W-:Y:S01]  /*3c40*/  @P1 IMAD.HI.U32 R4, R3, UR6, RZ ;  /* 0x0000000603041c27 */ /* 0x000fe2000f8e00ff */
[----:B------:R-:W-:-:S04]  /*3c50*/  @UP0 ULDC UR6, c[0x0][0x450] ;  /* 0x0001140000060ab9 */ /* 0x000fc80000000800 */
[----:B------:R-:W-:Y:S01]  /*3c60*/  @P2 SHF.R.U32.HI R3, RZ, UR6, R4 ;  /* 0x00000006ff032c19 */ /* 0x000fe20008011604 */
[----:B------:R-:W-:Y:S02]  /*3c70*/  UMOV UR6, 0xffffffc0 ;  /* 0xffffffc000067882 */ /* 0x000fe40000000000 */
[----:B------:R-:W-:Y:S02]  /*3c80*/  UIMAD UR7, UR52, UR6, 0x41 ;  /* 0x00000041340774a4 */ /* 0x000fe4000f8e0206 */
[----:B------:R-:W0:Y:S01]  /*3c90*/  SHFL.IDX PT, R6, R3, 0x1, 0x1c1f ;  /* 0x003c1f0003067f89 */ /* 0x000e2200000e0000 */
[----:B------:R-:W-:Y:S02]  /*3ca0*/  UIMAD UR6, UR52, UR6, 0x40 ;  /* 0x00000040340674a4 */ /* 0x000fe4000f8e0206 */
[----:B------:R-:W-:Y:S01]  /*3cb0*/  UIMAD UR7, UR48, UR14, UR7 ;  /* 0x0000000e300772a4 */ /* 0x000fe2000f8e0207 */
[----:B------:R-:W3:Y:S01]  /*3cc0*/  SHFL.IDX PT, R3, R3, RZ, 0x1c1f ;  /* 0x001c1fff03037589 */ /* 0x000ee200000e0000 */
[----:B------:R-:W-:-:S04]  /*3cd0*/  UIMAD UR6, UR48, UR14, UR6 ;  /* 0x0000000e300672a4 */ /* 0x000fc8000f8e0206 */
[----:B------:R-:W-:Y:S02]  /*3ce0*/  IMAD.U32 R5, RZ, RZ, UR7 ;  /* 0x00000007ff057e24 */ /* 0x000fe4000f8e00ff */
[----:B------:R-:W-:Y:S02]  /*3cf0*/  IADD3 R4, -R2, UR6, RZ ;  /* 0x0000000602047c10 */ /* 0x000fe4000fffe1ff */
[----:B------:R-:W-:Y:S02]  /*3d00*/  R2UR UR6, R7 ;  /* 0x00000000070672ca */ /* 0x000fe400000e0000 */
[----:B------:R-:W-:-:S04]  /*3d10*/  IADD3 R5, R5, -UR15, -R2 ;  /* 0x8000000f05057c10 */ /* 0x000fc8000fffe802 */
[----:B0-----:R-:W-:-:S07]  /*3d20*/  VIADDMNMX R6, R6, R5, R4, PT ;  /* 0x0000000506067246 */ /* 0x001fce0003800104 */
[----:B------:R-:W-:Y:S01]  /*3d30*/  UIADD3 UR6, UR6, 0x28c40, URZ ;  /* 0x00028c4006067890 */ /* 0x000fe2000fffe03f */
[C---:B------:R-:W-:Y:S02]  /*3d40*/  ISETP.GT.AND P1, PT, R6.reuse, RZ, PT ;  /* 0x000000ff0600720c */ /* 0x040fe40003f24270 */
[C---:B------:R-:W-:Y:S01]  /*3d50*/  ISETP.GT.AND P2, PT, R6.reuse, 0x1, PT ;  /* 0x000000010600780c */ /* 0x040fe20003f44270 */
[----:B------:R-:W-:Y:S01]  /*3d60*/  UPRMT UR6, UR40, 0x654, UR6 ;  /* 0x0000065428067896 */ /* 0x000fe20008000006 */
[----:B------:R-:W-:Y:S02]  /*3d70*/  ISETP.GT.AND P3, PT, R6, 0x8, PT ;  /* 0x000000080600780c */ /* 0x000fe40003f64270 */
[----:B------:R-:W-:Y:S02]  /*3d80*/  FSEL R26, R26, -INF , P1 ;  /* 0xff8000001a1a7808 */ /* 0x000fe40000800000 */
[----:B------:R-:W-:Y:S02]  /*3d90*/  FSEL R27, R27, -INF , P2 ;  /* 0xff8000001b1b7808 */ /* 0x000fe40001000000 */
[----:B------:R-:W-:-:S02]  /*3da0*/  ISETP.GT.AND P1, PT, R6, 0x9, PT ;  /* 0x000000090600780c */ /* 0x000fc40003f24270 */
[----:B------:R-:W-:Y:S01]  /*3db0*/  FSEL R30, R30, -INF , P3 ;  /* 0xff8000001e1e7808 */ /* 0x000fe20001800000 */
[----:B------:R-:W-:Y:S01]  /*3dc0*/  SYNCS.ARRIVE.TRANS64.RED.A1T0 RZ, [UR6], RZ ;  /* 0x000000ffffff79a7 */ /* 0x000fe20008100406 */
[----:B------:R-:W-:Y:S01]  /*3dd0*/  FMNMX.FTZ R9, R26, R27, !PT ;  /* 0x0000001b1a097209 */ /* 0x000fe20007810000 */
[----:B------:R-:W-:Y:S01]  /*3de0*/  BAR.SYNC.DEFER_BLOCKING 0xf, 0x100 ;  /* 0x03c4000000007b1d */ /* 0x000fe20000010000 */
        /* <DEDUP_REMOVED lines=38> */
[----:B---3--:R-:W-:Y:S02]  /*4050*/  VIADDMNMX R4, R3, R5, R4, PT ;  /* 0x0000000503047246 */ /* 0x008fe40003800104 */
        /* <DEDUP_REMOVED lines=12> */
[----:B------:R-:W-:Y:S02]  /*4120*/  ISETP.GT.AND P1, PT, R4, 0x11, PT ;  /* 0x000000110400780c */ /* 0x000fe40003f24270 */
[----:B------:R-:W-:-:S02]  /*4130*/  FSEL R32, R32, -INF , P2 ;  /* 0xff80000020207808 */ /* 0x000fc40001000000 */
[----:B------:R-:W-:Y:S02]  /*4140*/  ISETP.GT.AND P2, PT, R4, 0x18, PT ;  /* 0x000000180400780c */ /* 0x000fe40003f44270 */
[----:B------:R-:W-:Y:S02]  /*4150*/  FSEL R33, R33, -INF , P1 ;  /* 0xff80000021217808 */ /* 0x000fe40000800000 */
[----:B0-----:R-:W-:Y:S02]  /*4160*/  FMNMX.FTZ R9, R6, R9, !PT ;  /* 0x0000000906097209 */ /* 0x001fe40007810000 */
[----:B------:R-:W-:Y:S02]  /*4170*/  FMNMX.FTZ R6, R28, R3, !PT ;  /* 0x000000031c067209 */ /* 0x000fe40007810000 */
[----:B------:R-:W-:Y:S01]  /*4180*/  ISETP.GT.AND P1, PT, R4, 0x19, PT ;  /* 0x000000190400780c */ /* 0x000fe20003f24270 */
[----:B------:R-:W0:Y:S01]  /*4190*/  SHFL.BFLY PT, R10, R9, 0x1, 0x1f ;  /* 0x0c201f00090a7f89 */ /* 0x000e2200000e0000 */
[----:B------:R-:W-:-:S02]  /*41a0*/  FMNMX.FTZ R3, R29, R6, !PT ;  /* 0x000000061d037209 */ /* 0x000fc40007810000 */
[----:B------:R-:W-:Y:S02]  /*41b0*/  FSEL R36, R36, -INF , P2 ;  /* 0xff80000024247808 */ /* 0x000fe40001000000 */
[----:B------:R-:W-:Y:S02]  /*41c0*/  FMNMX.FTZ R6, R32, R3, !PT ;  /* 0x0000000320067209 */ /* 0x000fe40007810000 */
[----:B------:R-:W-:Y:S02]  /*41d0*/  ISETP.GT.AND P2, PT, R4, 0x20, PT ;  /* 0x000000200400780c */ /* 0x000fe40003f44270 */
[----:B------:R-:W-:Y:S02]  /*41e0*/  FMNMX.FTZ R3, R33, R6, !PT ;  /* 0x0000000621037209 */ /* 0x000fe40007810000 */
        /* <DEDUP_REMOVED lines=24> */
[----:B------:R-:W-:Y:S02]  /*4370*/  FMNMX.FTZ R4, R52, R3, !PT ;  /* 0x0000000334047209 */ /* 0x000fe40007810000 */
[----:B0-----:R-:W-:-:S02]  /*4380*/  FMNMX.FTZ R5, R9, R10, !PT ;  /* 0x0000000a09057209 */ /* 0x001fc40007810000 */
[----:B------:R-:W-:Y:S02]  /*4390*/  FMNMX.FTZ R4, R53, R4, !PT ;  /* 0x0000000435047209 */ /* 0x000fe40007810000 */
[C---:B------:R-:W-:Y:S01]  /*43a0*/  FSETP.NEU.FTZ.AND P4, PT, R5.reuse, -INF , PT ;  /* 0xff8000000500780b */ /* 0x040fe20003f9d000 */
[----:B------:R-:W-:Y:S02]  /*43b0*/  FMUL.FTZ R9, R5, UR10 ;  /* 0x0000000a05097c20 */ /* 0x000fe40008410000 */
[----:B------:R-:W0:Y:S03]  /*43c0*/  SHFL.BFLY PT, R3, R4, 0x2, 0x1f ;  /* 0x0c401f0004037f89 */ /* 0x000e2600000e0000 */
        /* <DEDUP_REMOVED lines=17> */
[----:B0-----:R-:W-:Y:S01]  /*44e0*/  FMNMX.FTZ R3, R4, R3, !PT ;  /* 0x0000000304037209 */ /* 0x001fe20007810000 */
[--C-:B------:R-:W-:Y:S01]  /*44f0*/  FFMA.FTZ R54, R54, UR10, -R9.reuse ;  /* 0x0000000a36367c23 */ /* 0x100fe20008010809 */
[----:B------:R-:W-:-:S03]  /*4500*/  FFMA.FTZ R9, R55, UR10, -R9 ;  /* 0x0000000a37097c23 */ /* 0x000fc60008010809 */
[----:B------:R-:W0:Y:S01]  /*4510*/  SHFL.BFLY PT, R6, R3, 0x1, 0x1f ;  /* 0x0c201f0003067f89 */ /* 0x000e2200000e0000 */
[----:B------:R-:W4:Y:S08]  /*4520*/  MUFU.EX2 R30, R30 ;  /* 0x0000001e001e7308 */ /* 0x000f300000000800 */
[----:B------:R-:W5:Y:S01]  /*4530*/  MUFU.EX2 R31, R31 ;  /* 0x0000001f001f7308 */ /* 0x000f620000000800 */
[----:B---3--:R-:W-:Y:S01]  /*4540*/  FADD.FTZ R11, R26, R27 ;  /* 0x0000001b1a0b7221 */ /* 0x008fe20000010000 */
[----:B------:R-:W-:-:S06]  /*4550*/  F2FP.F16.F32.PACK_AB R153, R27, R26 ;  /* 0x0000001a1b99723e */ /* 0x000fcc00000000ff */
[----:B------:R-:W3:Y:S01]  /*4560*/  MUFU.EX2 R34, R34 ;  /* 0x0000002200227308 */ /* 0x000ee20000000800 */
[----:B----4-:R-:W-:Y:S01]  /*4570*/  FADD.FTZ R4, R30, R11 ;  /* 0x0000000b1e047221 */ /* 0x010fe20000010000 */
[----:B0-----:R-:W-:-:S06]  /*4580*/  FMNMX.FTZ R6, R3, R6, !PT ;  /* 0x0000000603067209 */ /* 0x001fcc0007810000 */
[----:B------:R-:W0:Y:S01]  /*4590*/  MUFU.EX2 R35, R35 ;  /* 0x0000002300237308 */ /* 0x000e220000000800 */
[C---:B-----5:R-:W-:Y:S01]  /*45a0*/  FADD.FTZ R13, R31.reuse, R4 ;  /* 0x000000041f0d7221 */ /* 0x060fe20000010000 */
[----:B------:R-:W-:Y:S01]  /*45b0*/  F2FP.F16.F32.PACK_AB R155, R31, R30 ;  /* 0x0000001e1f9b723e */ /* 0x000fe200000000ff */
[C---:B------:R-:W-:Y:S01]  /*45c0*/  FMUL.FTZ R3, R6.reuse, UR10 ;  /* 0x0000000a06037c20 */ /* 0x040fe20008410000 */
[----:B------:R-:W-:-:S04]  /*45d0*/  FSETP.NEU.FTZ.AND P1, PT, R6, -INF , PT ;  /* 0xff8000000600780b */ /* 0x000fc80003f3d000 */
[----:B------:R-:W4:Y:S01]  /*45e0*/  MUFU.EX2 R38, R38 ;  /* 0x0000002600267308 */ /* 0x000f220000000800 */
[----:B------:R-:W-:Y:S01]  /*45f0*/  FSEL R3, R3, RZ, P1 ;  /* 0x000000ff03037208 */ /* 0x000fe20000800000 */
[----:B---3--:R-:W-:-:S04]  /*4600*/  FADD.FTZ R10, R34, R13 ;  /* 0x0000000d220a7221 */ /* 0x008fc80000010000 */
        /* <DEDUP_REMOVED lines=13> */
[----:B0-----:R-:W-:Y:S01]  /*46e0*/  FADD.FTZ R13, R35, R10 ;  /* 0x0000000a230d7221 */ /* 0x001fe20000010000 */
[----:B------:R-:W0:Y:S01]  /*46f0*/  MUFU.EX2 R25, R25 ;  /* 0x0000001900197308 */ /* 0x000e220000000800 */
[--C-:B------:R-:W-:Y:S01]  /*4700*/  FFMA.FTZ R48, R48, UR10, -R3.reuse ;  /* 0x0000000a30307c23 */ /* 0x100fe20008010803 */
[----:B------:R-:W-:Y:S01]  /*4710*/  FFMA.FTZ R49, R49, UR10, -R3 ;  /* 0x0000000a31317c23 */ /* 0x000fe20008010803 */
[----:B----4-:R-:W-:Y:S01]  /*4720*/  FADD.FTZ R10, R38, R13 ;  /* 0x0000000d260a7221 */ /* 0x010fe20000010000 */
[--C-:B------:R-:W-:Y:S01]  /*4730*/  FFMA.FTZ R52, R52, UR10, -R3.reuse ;  /* 0x0000000a34347c23 */ /* 0x100fe20008010803 */
[----:B------:R-:W-:Y:S01]  /*4740*/  FFMA.FTZ R3, R53, UR10, -R3 ;  /* 0x0000000a35037c23 */ /* 0x000fe20008010803 */
[----:B------:R-:W-:-:S02]  /*4750*/  F2FP.F16.F32.PACK_AB R157, R35, R34 ;  /* 0x00000022239d723e */ /* 0x000fc400000000ff */
        /* <DEDUP_REMOVED lines=11> */
[----:B0-----:R-:W-:-:S07]  /*4810*/  FADD.FTZ R4, R32, R11 ;  /* 0x0000000b20047221 */ /* 0x001fce0000010000 */
[----:B------:R-:W0:Y:S01]  /*4820*/  MUFU.EX2 R39, R39 ;  /* 0x0000002700277308 */ /* 0x000e220000000800 */
[C---:B---3--:R-:W-:Y:S01]  /*4830*/  FADD.FTZ R11, R33.reuse, R4 ;  /* 0x00000004210b7221 */ /* 0x048fe20000010000 */
[----:B------:R-:W-:-:S06]  /*4840*/  F2FP.F16.F32.PACK_AB R156, R33, R32 ;  /* 0x00000020219c723e */ /* 0x000fcc00000000ff */
[----:B------:R-:W3:Y:S01]  /*4850*/  MUFU.EX2 R37, R37 ;  /* 0x0000002500257308 */ /* 0x000ee20000000800 */
[----:B-----5:R-:W-:-:S07]  /*4860*/  FADD.FTZ R4, R36, R11 ;  /* 0x0000000b24047221 */ /* 0x020fce0000010000 */
[----:B------:R-:W5:Y:S01]  /*4870*/  MUFU.EX2 R42, R42 ;  /* 0x0000002a002a7308 */ /* 0x000f620000000800 */
[C---:B0-----:R-:W-:Y:S01]  /*4880*/  FADD.FTZ R13, R39.reuse, R10 ;  /* 0x0000000a270d7221 */ /* 0x041fe20000010000 */
[----:B------:R-:W-:-:S06]  /*4890*/  F2FP.F16.F32.PACK_AB R159, R39, R38 ;  /* 0x00000026279f723e */ /* 0x000fcc00000000ff */
[----:B------:R-:W0:Y:S01]  /*48a0*/  MUFU.EX2 R40, R40 ;  /* 0x0000002800287308 */ /* 0x000e220000000800 */
[C---:B---3--:R-:W-:Y:S01]  /*48b0*/  FADD.FTZ R11, R37.reuse, R4 ;  /* 0x00000004250b7221 */ /* 0x048fe20000010000 */
[----:B------:R-:W-:-:S05]  /*48c0*/  F2FP.F16.F32.PACK_AB R158, R37, R36 ;  /* 0x00000024259e723e */ /* 0x000fca00000000ff */
[----:B------:R4:W-:Y:S01]  /*48d0*/  STSM.16.M88.4 [R184], R156 ;  /* 0x0000009cb8007844 */ /* 0x0009e20000000200 */
[----:B------:R-:W3:Y:S01]  /*48e0*/  MUFU.EX2 R43, R43 ;  /* 0x0000002b002b7308 */ /* 0x000ee20000000800 */
[----:B-----5:R-:W-:-:S07]  /*48f0*/  FADD.FTZ R10, R42, R13 ;  /* 0x0000000d2a0a7221 */ /* 0x020fce0000010000 */
[----:B------:R-:W5:Y:S01]  /*4900*/  MUFU.EX2 R41, R41 ;  /* 0x0000002900297308 */ /* 0x000f620000000800 */
[----:B0-----:R-:W-:-:S07]  /*4910*/  FADD.FTZ R4, R40, R11 ;  /* 0x0000000b28047221 */ /* 0x001fce0000010000 */
[----:B------:R-:W0:Y:S01]  /*4920*/  MUFU.EX2 R46, R46 ;  /* 0x0000002e002e7308 */ /* 0x000e220000000800 */
[C---:B---3--:R-:W-:Y:S01]  /*4930*/  FADD.FTZ R13, R43.reuse, R10 ;  /* 0x0000000a2b0d7221 */ /* 0x048fe20000010000 */
[----:B------:R-:W-:-:S06]  /*4940*/  F2FP.F16.F32.PACK_AB R161, R43, R42 ;  /* 0x0000002a2ba1723e */ /* 0x000fcc00000000ff */
[----:B------:R-:W3:Y:S01]  /*4950*/  MUFU.EX2 R44, R44 ;  /* 0x0000002c002c7308 */ /* 0x000ee20000000800 */
[C---:B-----5:R-:W-:Y:S01]  /*4960*/  FADD.FTZ R11, R41.reuse, R4 ;  /* 0x00000004290b7221 */ /* 0x060fe20000010000 */
[----:B------:R-:W-:-:S06]  /*4970*/  F2FP.F16.F32.PACK_AB R160, R41, R40 ;  /* 0x0000002829a0723e */ /* 0x000fcc00000000ff */
[----:B------:R-:W5:Y:S01]  /*4980*/  MUFU.EX2 R47, R47 ;  /* 0x0000002f002f7308 */ /* 0x000f620000000800 */
[----:B0-----:R-:W-:-:S07]  /*4990*/  FADD.FTZ R10, R46, R13 ;  /* 0x0000000d2e0a7221 */ /* 0x001fce0000010000 */
[----:B------:R-:W0:Y:S01]  /*49a0*/  MUFU.EX2 R45, R45 ;  /* 0x0000002d002d7308 */ /* 0x000e220000000800 */
[----:B---3--:R-:W-:-:S07]  /*49b0*/  FADD.FTZ R4, R44, R11 ;  /* 0x0000000b2c047221 */ /* 0x008fce0000010000 */
[----:B------:R-:W-:Y:S01]  /*49c0*/  MUFU.EX2 R50, R50 ;  /* 0x0000003200327308 */ /* 0x000fe20000000800 */
[C---:B-----5:R-:W-:Y:S01]  /*49d0*/  F2FP.F16.F32.PACK_AB R163, R47.reuse, R46 ;  /* 0x0000002e2fa3723e */ /* 0x060fe200000000ff */
[----:B------:R-:W-:-:S06]  /*49e0*/  FADD.FTZ R47, R47, R10 ;  /* 0x0000000a2f2f7221 */ /* 0x000fcc0000010000 */
[----:B------:R-:W3:Y:S01]  /*49f0*/  MUFU.EX2 R51, R51 ;  /* 0x0000003300337308 */ /* 0x000ee20000000800 */
[C---:B0-----:R-:W-:Y:S01]  /*4a00*/  F2FP.F16.F32.PACK_AB R162, R45.reuse, R44 ;  /* 0x0000002c2da2723e */ /* 0x041fe200000000ff */
[----:B------:R-:W-:-:S04]  /*4a10*/  FADD.FTZ R45, R45, R4 ;  /* 0x000000042d2d7221 */ /* 0x000fc80000010000 */
[----:B------:R4:W-:Y:S02]  /*4a20*/  STSM.16.M88.4 [R22], R160 ;  /* 0x000000a016007844 */ /* 0x0009e40000000200 */
[----:B------:R-:W-:Y:S08]  /*4a30*/  MUFU.EX2 R48, R48 ;  /* 0x0000003000307308 */ /* 0x000ff00000000800 */
[----:B------:R-:W0:Y:S01]  /*4a40*/  MUFU.EX2 R49, R49 ;  /* 0x0000003100317308 */ /* 0x000e220000000800 */
[----:B---3--:R-:W-:Y:S01]  /*4a50*/  F2FP.F16.F32.PACK_AB R165, R51, R50 ;  /* 0x0000003233a5723e */ /* 0x008fe200000000ff */
[----:B------:R-:W-:-:S04]  /*4a60*/  FADD.FTZ R50, R50, R47 ;  /* 0x0000002f32327221 */ /* 0x000fc80000010000 */
[----:B------:R-:W-:Y:S02]  /*4a70*/  FADD.FTZ R51, R51, R50 ;  /* 0x0000003233337221 */ /* 0x000fe40000010000 */
[----:B------:R-:W3:Y:S08]  /*4a80*/  MUFU.EX2 R54, R54 ;  /* 0x0000003600367308 */ /* 0x000ef00000000800 */
[----:B------:R-:W5:Y:S01]  /*4a90*/  MUFU.EX2 R9, R9 ;  /* 0x0000000900097308 */ /* 0x000f620000000800 */
[----:B0-----:R-:W-:Y:S01]  /*4aa0*/  F2FP.F16.F32.PACK_AB R164, R49, R48 ;  /* 0x0000003031a4723e */ /* 0x001fe200000000ff */
[----:B------:R-:W-:-:S04]  /*4ab0*/  FADD.FTZ R48, R48, R45 ;  /* 0x0000002d30307221 */ /* 0x000fc80000010000 */
[----:B------:R-:W-:Y:S02]  /*4ac0*/  FADD.FTZ R49, R49, R48 ;  /* 0x0000003031317221 */ /* 0x000fe40000010000 */
[----:B------:R-:W-:Y:S01]  /*4ad0*/  MUFU.EX2 R52, R52 ;  /* 0x0000003400347308 */ /* 0x000fe20000000800 */
[----:B---3--:R-:W-:-:S07]  /*4ae0*/  FADD.FTZ R4, R54, R51 ;  /* 0x0000003336047221 */ /* 0x008fce0000010000 */
[----:B------:R-:W0:Y:S01]  /*4af0*/  MUFU.EX2 R3, R3 ;  /* 0x0000000300037308 */ /* 0x000e220000000800 */
[C---:B-----5:R-:W-:Y:S01]  /*4b00*/  F2FP.F16.F32.PACK_AB R167, R9.reuse, R54 ;  /* 0x0000003609a7723e */ /* 0x060fe200000000ff */
[----:B------:R-:W-:Y:S01]  /*4b10*/  FADD.FTZ R4, R9, R4 ;  /* 0x0000000409047221 */ /* 0x000fe20000010000 */
[----:B0-----:R-:W-:Y:S01]  /*4b20*/  F2FP.F16.F32.PACK_AB R166, R3, R52 ;  /* 0x0000003403a6723e */ /* 0x001fe200000000ff */
[----:B------:R-:W-:-:S04]  /*4b30*/  FADD.FTZ R52, R52, R49 ;  /* 0x0000003134347221 */ /* 0x000fc80000010000 */
[----:B------:R4:W-:Y:S01]  /*4b40*/  STSM.16.M88.4 [R23], R164 ;  /* 0x000000a417007844 */ /* 0x0009e20000000200 */
[----:B------:R-:W-:Y:S01]  /*4b50*/  FADD.FTZ R3, R3, R52 ;  /* 0x0000003403037221 */ /* 0x000fe20000010000 */
[----:B------:R-:W-:Y:S06]  /*4b60*/  @!P0 BRA `(.L_x_7267) ;  /* 0x0000000000048947 */ /* 0x000fec0003800000 */
[----:B------:R-:W-:Y:S01]  /*4b70*/  BPT.TRAP 0x1 ;  /* 0x000000040000795c */ /* 0x000fe20000300000 */
.L_x_7267:
[----:B------:R0:W3:Y:S01]  /*4b80*/  SYNCS.PHASECHK.TRANS64.TRYWAIT P1, [R7+URZ+0x28c50], R8 ;  /* 0x028c5008070075a7 */ /* 0x0000e2000802017f */
[----:B------:R-:W-:Y:S05]  /*4b90*/  @!P0 BRA `(.L_x_7268) ;  /* 0x0000000000048947 */ /* 0x000fea0003800000 */
[----:B------:R-:W-:Y:S01]  /*4ba0*/  BPT.TRAP 0x1 ;  /* 0x000000040000795c */ /* 0x000fe20000300000 */
.L_x_7268:
[----:B---3--:R-:W-:Y:S05]  /*4bb0*/  @P1 BRA `(.L_x_7269) ;  /* 0x0000000000081947 */ /* 0x008fea0003800000 */
[----:B------:R-:W3:Y:S02]  /*4bc0*/  SYNCS.PHASECHK.TRANS64.TRYWAIT P1, [R7+URZ+0x28c50], R8 ;  /* 0x028c5008070075a7 */ /* 0x000ee4000802017f */
[----:B---3--:R-:W-:Y:S05]  /*4bd0*/  @!P1 BRA `(.L_x_7270) ;  /* 0x000000b000649947 */ /* 0x008fea0003800000 */
.L_x_7269:
        /* <DEDUP_REMOVED lines=34> */
.L_x_7271:
[----:B------:R-:W-:Y:S01]  /*4e00*/  UISETP.NE.AND UP0, UPT, UR49, URZ, UPT ;  /* 0x0000003f3100728c */ /* 0x000fe2000bf05270 */
[----:B------:R-:W-:Y:S01]  /*4e10*/  R2UR UR18, R7 ;  /* 0x00000000071272ca */ /* 0x000fe200000e0000 */
[----:B------:R-:W-:Y:S01]  /*4e20*/  UMOV UR11, UR44 ;  /* 0x0000002c000b7c82 */ /* 0x000fe20008000000 */
[----:B------:R-:W-:Y:S02]  /*4e30*/  UIMAD UR14, UR48, UR14, -UR15 ;  /* 0x0000000e300e72a4 */ /* 0x000fe4000f8e0a0f */
[----:B------:R-:W-:-:S06]  /*4e40*/  UIADD3 UR21, UR52, -0x2, URZ ;  /* 0xfffffffe34157890 */ /* 0x000fcc000fffe03f */
[----:B------:R-:W-:Y:S01]  /*4e50*/  @UP0 ULDC UR6, c[0x0][0x44c] ;  /* 0x0001130000060ab9 */ /* 0x000fe20000000800 */
[----:B------:R-:W-:Y:S01]  /*4e60*/  @UP0 ULDC UR19, c[0x0][0x450] ;  /* 0x0001140000130ab9 */ /* 0x000fe20000000800 */
[----:B------:R-:W-:Y:S02]  /*4e70*/  UIMAD.WIDE.U32 UR6, UR44, UR6, URZ ;  /* 0x000000062c0672a5 */ /* 0x000fe4000f8e003f */
[----:B------:R-:W-:Y:S02]  /*4e80*/  UIADD3 UR6, UR18, 0x28c60, URZ ;  /* 0x00028c6012067890 */ /* 0x000fe4000fffe03f */
[----:B------:R-:W-:Y:S02]  /*4e90*/  @UP0 USHF.R.U32.HI UR11, URZ, UR19, UR7 ;  /* 0x000000133f0b0299 */ /* 0x000fe40008011607 */
[----:B------:R-:W-:Y:S02]  /*4ea0*/  UPRMT UR6, UR40, 0x654, UR6 ;  /* 0x0000065428067896 */ /* 0x000fe40008000006 */
[----:B------:R-:W-:-:S04]  /*4eb0*/  UIADD3 UR14, UR14, UR11, URZ ;  /* 0x0000000b0e0e7290 */ /* 0x000fc8000fffe03f */
[----:B------:R-:W-:-:S03]  /*4ec0*/  USHF.R.S32.HI UR7, URZ, 0x1f, UR14 ;  /* 0x0000001f3f077899 */ /* 0x000fc6000801140e */
[----:B------:R-:W-:Y:S01]  /*4ed0*/  SYNCS.ARRIVE.TRANS64.RED.A1T0 RZ, [UR6], RZ ;  /* 0x000000ffffff79a7 */ /* 0x000fe20008100406 */
[----:B------:R-:W-:-:S04]  /*4ee0*/  ULEA.HI UR7, UR7, UR14, URZ, 0x6 ;  /* 0x0000000e07077291 */ /* 0x000fc8000f8f303f */
[----:B------:R-:W-:-:S04]  /*4ef0*/  USHF.R.S32.HI UR7, URZ, 0x6, UR7 ;  /* 0x000000063f077899 */ /* 0x000fc80008011407 */
[----:B------:R-:W-:-:S04]  /*4f00*/  UISETP.LT.AND UP0, UPT, URZ, UR7, UPT ;  /* 0x000000073f00728c */ /* 0x000fc8000bf01270 */
[----:B------:R-:W-:-:S04]  /*4f10*/  USEL UR20, URZ, UR7, !UP0 ;  /* 0x000000073f147287 */ /* 0x000fc8000c000000 */
[----:B------:R-:W-:-:S06]  /*4f20*/  UISETP.GE.AND UP0, UPT, UR21, UR20, UPT ;  /* 0x000000141500728c */ /* 0x000fcc000bf06270 */
[----:B------:R-:W-:-:S13]  /*4f30*/  PLOP3.LUT P1, PT, PT, PT, UP0, 0x80, 0x0 ;  /* 0x000000000000781c */ /* 0x000fda0003f2f008 */
[----:B------:R-:W-:Y:S05]  /*4f40*/  @!P1 BRA `(.L_x_7272) ;  /* 0x0000001c009c9947 */ /* 0x000fea0003800000 */
[----:B0123--:R-:W-:Y:S01]  /*4f50*/  MOV R8, R5 ;  /* 0x0000000500087202 */ /* 0x00ffe20000000f00 */
[----:B------:R-:W-:Y:S01]  /*4f60*/  IMAD.MOV.U32 R9, RZ, RZ, R6 ;  /* 0x000000ffff097224 */ /* 0x000fe200078e0006 */
[----:B------:R-:W-:Y:S01]  /*4f70*/  UMOV UR24, UR38 ;  /* 0x0000002600187c82 */ /* 0x000fe20008000000 */
[----:B------:R-:W-:Y:S01]  /*4f80*/  ULDC UR25, c[0x0][0x288] ;  /* 0x0000a20000197ab9 */ /* 0x000fe20000000800 */
[----:B------:R-:W-:-:S05]  /*4f90*/  ULDC UR22, c[0x0][0x988] ;  /* 0x0002620000167ab9 */ /* 0x000fca0000000800 */
.L_x_7283:
[----:B------:R-:W-:-:S04]  /*4fa0*/  UIADD3 UR38, UR24, 0x1, URZ ;  /* 0x0000000118267890 */ /* 0x000fc8000fffe03f */
[----:B------:R-:W-:-:S04]  /*4fb0*/  UISETP.NE.AND UP0, UPT, UR38, 0x2, UPT ;  /* 0x000000022600788c */ /* 0x000fc8000bf05270 */
[----:B------:R-:W-:Y:S02]  /*4fc0*/  USEL UR6, URZ, 0x1, UP0 ;  /* 0x000000013f067887 */ /* 0x000fe40008000000 */
[----:B------:R-:W-:Y:S02]  /*4fd0*/  USEL UR38, UR38, URZ, UP0 ;  /* 0x0000003f26267287 */ /* 0x000fe40008000000 */
[----:B------:R-:W-:Y:S01]  /*4fe0*/  ULOP3.LUT UR37, UR37, UR6, URZ, 0x3c, !UPT ;  /* 0x0000000625257292 */ /* 0x000fe2000f8e3c3f */
[----:B0-----:R-:W-:Y:S11]  /*4ff0*/  @!P0 BRA `(.L_x_7273) ;  /* 0x0000000000048947 */ /* 0x001ff60003800000 */
[----:B------:R-:W-:Y:S01]  /*5000*/  BPT.TRAP 0x1 ;  /* 0x000000040000795c */ /* 0x000fe20000300000 */
.L_x_7273:
[----:B------:R-:W-:Y:S01]  /*5010*/  ULEA UR23, UR38, UR42, 0x3 ;  /* 0x0000002a26177291 */ /* 0x000fe2000f8e183f */
[----:B------:R-:W-:-:S05]  /*5020*/  IMAD.U32 R7, RZ, RZ, UR37 ;  /* 0x00000025ff077e24 */ /* 0x000fca000f8e00ff */
[----:B------:R-:W-:-:S04]  /*5030*/  SHF.L.U32 R7, R7, 0x1f, RZ ;  /* 0x0000001f07077819 */ /* 0x000fc800000006ff */
[----:B------:R0:W1:Y:S01]  /*5040*/  SYNCS.PHASECHK.TRANS64.TRYWAIT P1, [UR23+0x28c30], R7 ;  /* 0x028c3007ff0075a7 */ /* 0x0000620008020157 */
[----:B------:R-:W-:Y:S05]  /*5050*/  @!P0 BRA `(.L_x_7274) ;  /* 0x0000000000048947 */ /* 0x000fea0003800000 */
[----:B------:R-:W-:Y:S01]  /*5060*/  BPT.TRAP 0x1 ;  /* 0x000000040000795c */ /* 0x000fe20000300000 */
.L_x_7274:
[----:B-1----:R-:W-:Y:S05]  /*5070*/  @P1 BRA `(.L_x_7275) ;  /* 0x0000000000081947 */ /* 0x002fea0003800000 */
[----:B------:R-:W1:Y:S02]  /*5080*/  SYNCS.PHASECHK.TRANS64.TRYWAIT P1, [UR23+0x28c30], R7 ;  /* 0x028c3007ff0075a7 */ /* 0x000e640008020157 */
[----:B-1----:R-:W-:Y:S05]  /*5090*/  @!P1 BRA `(.L_x_7276) ;  /* 0x000000ac00489947 */ /* 0x002fea0003800000 */
.L_x_7275:
        /* <DEDUP_REMOVED lines=23> */
.L_x_7277:
[----:B------:R-:W-:Y:S01]  /*5210*/  UISETP.NE.AND UP0, UPT, UR49, URZ, UPT ;  /* 0x0000003f3100728c */ /* 0x000fe2000bf05270 */
[----:B-1----:R-:W-:Y:S01]  /*5220*/  VIADD R6, R185, UR44 ;  /* 0x0000002cb9067c36 */ /* 0x002fe20008000000 */
[----:B------:R-:W1:Y:S01]  /*5230*/  LDC R12, c[0x0][0x2f0] ;  /* 0x0000bc00ff0c7b82 */ /* 0x000e620000000800 */
[----:B------:R-:W-:-:S03]  /*5240*/  UMOV UR10, UR22 ;  /* 0x00000016000a7c82 */ /* 0x000fc60008000000 */
        /* <DEDUP_REMOVED lines=8> */
[----:B------:R-:W2:Y:S04]  /*52d0*/  SHFL.IDX PT, R10, R6, 0x1, 0x1c1f ;  /* 0x003c1f00060a7f89 */ /* 0x000ea800000e0000 */
[----:B------:R-:W-:Y:S01]  /*52e0*/  IADD3 R5, -R2, UR6, RZ ;  /* 0x0000000602057c10 */ /* 0x000fe2000fffe1ff */
[----:B------:R-:W3:Y:S01]  /*52f0*/  SHFL.IDX PT, R6, R6, RZ, 0x1c1f ;  /* 0x001c1fff06067589 */ /* 0x000ee200000e0000 */
[----:B------:R-:W-:-:S03]  /*5300*/  UIADD3 UR6, UR23, 0x28c40, URZ ;  /* 0x00028c4017067890 */ /* 0x000fc6000fffe03f */
[----:B-1----:R-:W-:Y:S01]  /*5310*/  IMAD R5, R12, UR48, R5 ;  /* 0x000000300c057c24 */ /* 0x002fe2000f8e0205 */
[----:B------:R-:W-:-:S09]  /*5320*/  UPRMT UR6, UR40, 0x654, UR6 ;  /* 0x0000065428067896 */ /* 0x000fd20008000006 */
[----:B------:R-:W-:Y:S01]  /*5330*/  SYNCS.ARRIVE.TRANS64.RED.A1T0 RZ, [UR6], RZ ;  /* 0x000000ffffff79a7 */ /* 0x000fe20008100406 */
[----:B--2---:R-:W-:-:S04]  /*5340*/  IADD3 R10, R10, -UR25, R5 ;  /* 0x800000190a0a7c10 */ /* 0x004fc8000fffe005 */
        /* <DEDUP_REMOVED lines=47> */
[----:B---3--:R-:W-:-:S02]  /*5640*/  IADD3 R14, R6, -UR25, R5 ;  /* 0x80000019060e7c10 */ /* 0x008fc4000fffe005 */
[----:B------:R-:W-:Y:S02]  /*5650*/  FMNMX.FTZ R10, R183, R10, !PT ;  /* 0x0000000ab70a7209 */ /* 0x000fe40007810000 */
[C---:B------:R-:W-:Y:S02]  /*5660*/  ISETP.GT.AND P1, PT, R14.reuse, RZ, PT ;  /* 0x000000ff0e00720c */ /* 0x040fe40003f24270 */
[----:B------:R-:W-:Y:S01]  /*5670*/  ISETP.GT.AND P2, PT, R14, 0x1, PT ;  /* 0x000000010e00780c */ /* 0x000fe20003f44270 */
[----:B------:R-:W1:Y:S01]  /*5680*/  SHFL.BFLY PT, R13, R10, 0x2, 0x1f ;  /* 0x0c401f000a0d7f89 */ /* 0x000e6200000e0000 */
[----:B------:R-:W-:Y:S02]  /*5690*/  FSEL R152, R152, -INF , P1 ;  /* 0xff80000098987808 */ /* 0x000fe40000800000 */
[----:B------:R-:W-:Y:S02]  /*56a0*/  ISETP.GT.AND P1, PT, R14, 0x8, PT ;  /* 0x000000080e00780c */ /* 0x000fe40003f24270 */
[----:B------:R-:W-:-:S02]  /*56b0*/  FSEL R153, R153, -INF , P2 ;  /* 0xff80000099997808 */ /* 0x000fc40001000000 */
[----:B------:R-:W-:Y:S02]  /*56c0*/  FMNMX.FTZ R6, R152, R9, !PT ;  /* 0x0000000998067209 */ /* 0x000fe40007810000 */
[----:B------:R-:W-:Y:S02]  /*56d0*/  ISETP.GT.AND P2, PT, R14, 0x9, PT ;  /* 0x000000090e00780c */ /* 0x000fe40003f44270 */
[----:B------:R-:W-:Y:S02]  /*56e0*/  FSEL R156, R156, -INF , P1 ;  /* 0xff8000009c9c7808 */ /* 0x000fe40000800000 */
[----:B------:R-:W-:Y:S02]  /*56f0*/  FMNMX.FTZ R5, R153, R6, !PT ;  /* 0x0000000699057209 */ /* 0x000fe40007810000 */
[----:B------:R-:W-:Y:S02]  /*5700*/  ISETP.GT.AND P1, PT, R14, 0x10, PT ;  /* 0x000000100e00780c */ /* 0x000fe40003f24270 */
[----:B------:R-:W-:-:S02]  /*5710*/  FMNMX.FTZ R5, R156, R5, !PT ;  /* 0x000000059c057209 */ /* 0x000fc40007810000 */
[----:B------:R-:W-:Y:S02]  /*5720*/  FSEL R160, R160, -INF , P1 ;  /* 0xff800000a0a07808 */ /* 0x000fe40000800000 */
[C---:B------:R-:W-:Y:S02]  /*5730*/  ISETP.GT.AND P1, PT, R14.reuse, 0x18, PT ;  /* 0x000000180e00780c */ /* 0x040fe40003f24270 */
[----:B------:R-:W-:Y:S02]  /*5740*/  ISETP.GT.AND P3, PT, R14, 0x38, PT ;  /* 0x000000380e00780c */ /* 0x000fe40003f64270 */
[----:B-1----:R-:W-:Y:S02]  /*5750*/  FMNMX.FTZ R15, R10, R13, !PT ;  /* 0x0000000d0a0f7209 */ /* 0x002fe40007810000 */
[----:B------:R-:W-:Y:S02]  /*5760*/  FSEL R10, R157, -INF , P2 ;  /* 0xff8000009d0a7808 */ /* 0x000fe40001000000 */
[----:B------:R-:W-:Y:S01]  /*5770*/  ISETP.GT.AND P2, PT, R14, 0x11, PT ;  /* 0x000000110e00780c */ /* 0x000fe20003f44270 */
[----:B------:R-:W1:Y:S01]  /*5780*/  SHFL.BFLY PT, R20, R15, 0x1, 0x1f ;  /* 0x0c201f000f147f89 */ /* 0x000e6200000e0000 */
[----:B------:R-:W-:-:S02]  /*5790*/  FMNMX.FTZ R5, R10, R5, !PT ;  /* 0x000000050a057209 */ /* 0x000fc40007810000 */
        /* <DEDUP_REMOVED lines=14> */
[----:B-1----:R-:W-:Y:S02]  /*5880*/  FMNMX.FTZ R5, R15, R20, !PT ;  /* 0x000000140f057209 */ /* 0x002fe40007810000 */
[----:B------:R-:W-:Y:S02]  /*5890*/  ISETP.GT.AND P2, PT, R14, 0x29, PT ;  /* 0x000000290e00780c */ /* 0x000fe40003f44270 */
[----:B------:R-:W-:Y:S01]  /*58a0*/  FSEL R172, R172, -INF , P1 ;  /* 0xff800000acac7808 */ /* 0x000fe20000800000 */
[----:B------:R-:W-:Y:S01]  /*58b0*/  FMUL.FTZ R20, R5, UR10 ;  /* 0x0000000a05147c20 */ /* 0x000fe20008410000 */
[----:B------:R-:W-:-:S02]  /*58c0*/  FMNMX.FTZ R15, R169, R6, !PT ;  /* 0x00000006a90f7209 */ /* 0x000fc40007810000 */
[----:B------:R-:W-:Y:S02]  /*58d0*/  ISETP.GT.AND P1, PT, R14, 0x30, PT ;  /* 0x000000300e00780c */ /* 0x000fe40003f24270 */
[----:B------:R-:W-:Y:S02]  /*58e0*/  FSEL R173, R173, -INF , P2 ;  /* 0xff800000adad7808 */ /* 0x000fe40001000000 */
[----:B------:R-:W-:Y:S02]  /*58f0*/  FMNMX.FTZ R6, R172, R15, !PT ;  /* 0x0000000fac067209 */ /* 0x000fe40007810000 */
[----:B------:R-:W-:Y:S02]  /*5900*/  ISETP.GT.AND P2, PT, R14, 0x31, PT ;  /* 0x000000310e00780c */ /* 0x000fe40003f44270 */
[----:B------:R-:W-:Y:S02]  /*5910*/  FSEL R176, R176, -INF , P1 ;  /* 0xff800000b0b07808 */ /* 0x000fe40000800000 */
[----:B------:R-:W-:-:S02]  /*5920*/  FMNMX.FTZ R15, R173, R6, !PT ;  /* 0x00000006ad0f7209 */ /* 0x000fc40007810000 */
[----:B------:R-:W-:Y:S02]  /*5930*/  FSEL R177, R177, -INF , P2 ;  /* 0xff800000b1b17808 */ /* 0x000fe40001000000 */
[----:B------:R-:W-:Y:S02]  /*5940*/  FMNMX.FTZ R6, R176, R15, !PT ;  /* 0x0000000fb0067209 */ /* 0x000fe40007810000 */
[----:B------:R-:W-:Y:S02]  /*5950*/  ISETP.GT.AND P1, PT, R14, 0x39, PT ;  /* 0x000000390e00780c */ /* 0x000fe40003f24270 */
[----:B------:R-:W-:Y:S02]  /*5960*/  FSEL R180, R180, -INF , P3 ;  /* 0xff800000b4b47808 */ /* 0x000fe40001800000 */
[----:B------:R-:W-:Y:S02]  /*5970*/  FMNMX.FTZ R15, R177, R6, !PT ;  /* 0x00000006b10f7209 */ /* 0x000fe40007810000 */
[----:B------:R-:W-:-:S02]  /*5980*/  FSEL R181, R181, -INF , P1 ;  /* 0xff800000b5b57808 */ /* 0x000fc40000800000 */
[----:B------:R-:W-:Y:S02]  /*5990*/  FMNMX.FTZ R6, R180, R15, !PT ;  /* 0x0000000fb4067209 */ /* 0x000fe40007810000 */
[----:B------:R-:W-:Y:S02]  /*59a0*/  FSETP.NEU.FTZ.AND P4, PT, R5, -INF , PT ;  /* 0xff8000000500780b */ /* 0x000fe40003f9d000 */
[----:B------:R-:W-:Y:S02]  /*59b0*/  FMNMX.FTZ R6, R181, R6, !PT ;  /* 0x00000006b5067209 */ /* 0x000fe40007810000 */
[----:B------:R-:W-:-:S03]  /*59c0*/  FSEL R14, R20, RZ, P4 ;  /* 0x000000ff140e7208 */ /* 0x000fc60002000000 */
[----:B------:R-:W1:Y:S02]  /*59d0*/  SHFL.BFLY PT, R15, R6, 0x2, 0x1f ;  /* 0x0c401f00060f7f89 */ /* 0x000e6400000e0000 */
        /* <DEDUP_REMOVED lines=17> */
[----:B------:R-:W-:Y:S01]  /*5af0*/  FFMA.FTZ R183, R183, UR10, -R14 ;  /* 0x0000000ab7b77c23 */ /* 0x000fe2000801080e */
[----:B------:R-:W-:Y:S01]  /*5b00*/  IMAD.MOV R179, RZ, RZ, -R18 ;  /* 0x000000ffffb37224 */ /* 0x000fe200078e0a12 */
[----:B-1----:R-:W-:-:S03]  /*5b10*/  FMNMX.FTZ R15, R6, R15, !PT ;  /* 0x0000000f060f7209 */ /* 0x002fc60007810000 */
[----:B------:R-:W-:Y:S02]  /*5b20*/  MUFU.EX2 R155, R155 ;  /* 0x0000009b009b7308 */ /* 0x000fe40000000800 */
[----:B------:R-:W1:Y:S06]  /*5b30*/  SHFL.BFLY PT, R6, R15, 0x1, 0x1f ;  /* 0x0c201f000f067f89 */ /* 0x000e6c00000e0000 */
[----:B------:R-:W-:Y:S08]  /*5b40*/  MUFU.EX2 R20, R20 ;  /* 0x0000001400147308 */ /* 0x000ff00000000800 */
[----:B------:R-:W-:Y:S08]  /*5b50*/  MUFU.EX2 R157, R157 ;  /* 0x0000009d009d7308 */ /* 0x000ff00000000800 */
[----:B------:R-:W-:Y:S01]  /*5b60*/  MUFU.EX2 R158, R158 ;  /* 0x0000009e009e7308 */ /* 0x000fe20000000800 */
[----:B-1----:R-:W-:-:S04]  /*5b70*/  FMNMX.FTZ R6, R15, R6, !PT ;  /* 0x000000060f067209 */ /* 0x002fc80007810000 */
[C---:B------:R-:W-:Y:S01]  /*5b80*/  FSETP.NEU.FTZ.AND P1, PT, R6.reuse, -INF , PT ;  /* 0xff8000000600780b */ /* 0x040fe20003f3d000 */
[----:B------:R-:W-:Y:S02]  /*5b90*/  FMUL.FTZ R15, R6, UR10 ;  /* 0x0000000a060f7c20 */ /* 0x000fe40008410000 */
[----:B------:R-:W-:Y:S03]  /*5ba0*/  MUFU.EX2 R159, R159 ;  /* 0x0000009f009f7308 */ /* 0x000fe60000000800 */
[----:B------:R-:W-:-:S05]  /*5bb0*/  FSEL R15, R15, RZ, P1 ;  /* 0x000000ff0f0f7208 */ /* 0x000fca0000800000 */
[----:B------:R-:W-:Y:S01]  /*5bc0*/  MUFU.EX2 R162, R162 ;  /* 0x000000a200a27308 */ /* 0x000fe20000000800 */
[--C-:B------:R-:W-:Y:S01]  /*5bd0*/  FFMA.FTZ R21, R153, UR10, -R15.reuse ;  /* 0x0000000a99157c23 */ /* 0x100fe2000801080f */
[----:B------:R-:W-:Y:S01]  /*5be0*/  FSEL R153, R5, RZ, P4 ;  /* 0x000000ff05997208 */ /* 0x000fe20002000000 */
[--C-:B------:R-:W-:Y:S01]  /*5bf0*/  FFMA.FTZ R152, R152, UR10, -R15.reuse ;  /* 0x0000000a98987c23 */ /* 0x100fe2000801080f */
[--C-:B------:R-:W-:Y:S01]  /*5c00*/  FFMA.FTZ R156, R156, UR10, -R15.reuse ;  /* 0x0000000a9c9c7c23 */ /* 0x100fe2000801080f */
[--C-:B------:R-:W-:Y:S01]  /*5c10*/  FFMA.FTZ R171, R10, UR10, -R15.reuse ;  /* 0x0000000a0aab7c23 */ /* 0x100fe2000801080f */
[--C-:B------:R-:W-:Y:S01]  /*5c20*/  FFMA.FTZ R10, R160, UR10, -R15.reuse ;  /* 0x0000000aa00a7c23 */ /* 0x100fe2000801080f */
[----:B------:R-:W-:Y:S01]  /*5c30*/  FADD.FTZ R153, -R153, R8 ;  /* 0x0000000899997221 */ /* 0x000fe20000010100 */
[----:B------:R-:W-:Y:S01]  /*5c40*/  FSEL R8, R6, RZ, P1 ;  /* 0x000000ff06087208 */ /* 0x000fe20000800000 */
[----:B------:R-:W-:Y:S01]  /*5c50*/  MUFU.EX2 R152, R152 ;  /* 0x0000009800987308 */ /* 0x000fe20000000800 */
[--C-:B------:R-:W-:Y:S01]  /*5c60*/  FFMA.FTZ R175, R12, UR10, -R15.reuse ;  /* 0x0000000a0caf7c23 */ /* 0x100fe2000801080f */
[----:B------:R-:W-:Y:S01]  /*5c70*/  FMUL.FTZ R153, R153, UR10 ;  /* 0x0000000a99997c20 */ /* 0x000fe20008410000 */
[----:B------:R-:W-:Y:S01]  /*5c80*/  FFMA.FTZ R12, R164, UR10, -R15 ;  /* 0x0000000aa40c7c23 */ /* 0x000fe2000801080f */
[----:B------:R-:W-:Y:S01]  /*5c90*/  FADD.FTZ R9, -R8, R9 ;  /* 0x0000000908097221 */ /* 0x000fe20000010100 */
[--C-:B------:R-:W-:Y:S01]  /*5ca0*/  FFMA.FTZ R172, R172, UR10, -R15.reuse ;  /* 0x0000000aacac7c23 */ /* 0x100fe2000801080f */
[--C-:B------:R-:W-:Y:S01]  /*5cb0*/  FFMA.FTZ R13, R13, UR10, -R15.reuse ;  /* 0x0000000a0d0d7c23 */ /* 0x100fe2000801080f */
[--C-:B------:R-:W-:Y:S01]  /*5cc0*/  FFMA.FTZ R160, R168, UR10, -R15.reuse ;  /* 0x0000000aa8a07c23 */ /* 0x100fe2000801080f */
[----:B------:R-:W-:Y:S01]  /*5cd0*/  FMUL.FTZ R9, R9, UR10 ;  /* 0x0000000a09097c20 */ /* 0x000fe20008410000 */
[----:B------:R-:W-:Y:S01]  /*5ce0*/  MUFU.EX2 R21, R21 ;  /* 0x0000001500157308 */ /* 0x000fe20000000800 */
[----:B------:R-:W-:Y:S01]  /*5cf0*/  FFMA.FTZ R169, R169, UR10, -R15 ;  /* 0x0000000aa9a97c23 */ /* 0x000fe2000801080f */
[----:B------:R-:W-:Y:S01]  /*5d00*/  ISETP.NE.AND P1, PT, R2, R179, PT ;  /* 0x000000b30200720c */ /* 0x000fe20003f25270 */
[----:B------:R-:W-:-:S02]  /*5d10*/  IMAD.U32 R179, RZ, RZ, UR24 ;  /* 0x00000018ffb37e24 */ /* 0x000fc4000f8e00ff */
[--C-:B------:R-:W-:Y:S01]  /*5d20*/  FFMA.FTZ R180, R180, UR10, -R15.reuse ;  /* 0x0000000ab4b47c23 */ /* 0x100fe2000801080f */
[--C-:B------:R-:W-:Y:S01]  /*5d30*/  FFMA.FTZ R181, R181, UR10, -R15.reuse ;  /* 0x0000000ab5b57c23 */ /* 0x100fe2000801080f */
[--C-:B------:R-:W-:Y:S01]  /*5d40*/  FFMA.FTZ R177, R177, UR10, -R15.reuse ;  /* 0x0000000ab1b17c23 */ /* 0x100fe2000801080f */
[----:B------:R-:W1:Y:S08]  /*5d50*/  MUFU.EX2 R9, R9 ;  /* 0x0000000900097308 */ /* 0x000e700000000800 */
[----:B------:R-:W2:Y:S08]  /*5d60*/  MUFU.EX2 R8, R153 ;  /* 0x0000009900087308 */ /* 0x000eb00000000800 */
[----:B------:R-:W-:Y:S01]  /*5d70*/  MUFU.EX2 R156, R156 ;  /* 0x0000009c009c7308 */ /* 0x000fe20000000800 */
[----:B-1----:R-:W-:Y:S01]  /*5d80*/  FFMA.FTZ R164, R9, R3, R152 ;  /* 0x0000000309a47223 */ /* 0x002fe20000010098 */
[--C-:B------:R-:W-:Y:S01]  /*5d90*/  FFMA.FTZ R3, R173, UR10, -R15.reuse ;  /* 0x0000000aad037c23 */ /* 0x100fe2000801080f */
[C---:B------:R-:W-:Y:S01]  /*5da0*/  F2FP.F16.F32.PACK_AB R152, R21.reuse, R152 ;  /* 0x000000981598723e */ /* 0x040fe200000000ff */
[-C--:B------:R-:W-:Y:S01]  /*5db0*/  FMUL.FTZ R24, R24, R9.reuse ;  /* 0x0000000918187220 */ /* 0x080fe20000410000 */
[----:B------:R-:W-:Y:S01]  /*5dc0*/  FADD.FTZ R173, R21, R164 ;  /* 0x000000a415ad7221 */ /* 0x000fe20000010000 */
[----:B------:R-:W-:Y:S01]  /*5dd0*/  FFMA.FTZ R164, R176, UR10, -R15 ;  /* 0x0000000ab0a47c23 */ /* 0x000fe2000801080f */
[----:B------:R-:W-:Y:S01]  /*5de0*/  FMUL.FTZ R25, R25, R9 ;  /* 0x0000000919197220 */ /* 0x000fe20000410000 */
[----:B------:R-:W1:Y:S01]  /*5df0*/  MUFU.EX2 R171, R171 ;  /* 0x000000ab00ab7308 */ /* 0x000e620000000800 */
[----:B--2---:R-:W-:Y:S01]  /*5e00*/  FFMA.FTZ R153, R8, R4, R11 ;  /* 0x0000000408997223 */ /* 0x004fe2000001000b */
[----:B------:R-:W-:-:S02]  /*5e10*/  @!P1 IMAD R4, R179, 0x40, R16 ;  /* 0x00000040b3049824 */ /* 0x000fc400078e0210 */
[-C--:B------:R-:W-:Y:S01]  /*5e20*/  FMUL.FTZ R28, R28, R9.reuse ;  /* 0x000000091c1c7220 */ /* 0x080fe20000410000 */
[-C--:B------:R-:W-:Y:S01]  /*5e30*/  FMUL.FTZ R29, R29, R9.reuse ;  /* 0x000000091d1d7220 */ /* 0x080fe20000410000 */
[----:B------:R-:W-:Y:S01]  /*5e40*/  FADD.FTZ R168, R154, R153 ;  /* 0x000000999aa87221 */ /* 0x000fe20000010000 */
[----:B------:R-:W-:Y:S01]  /*5e50*/  FMUL.FTZ R32, R32, R9 ;  /* 0x0000000920207220 */ /* 0x000fe20000410000 */
[----:B------:R-:W-:Y:S01]  /*5e60*/  @!P1 LEA R4, R4, UR42, 0x2 ;  /* 0x0000002a04049c11 */ /* 0x000fe2000f8e10ff */
[----:B------:R-:W-:Y:S01]  /*5e70*/  MUFU.EX2 R10, R10 ;  /* 0x0000000a000a7308 */ /* 0x000fe20000000800 */
[----:B------:R-:W-:Y:S01]  /*5e80*/  FADD.FTZ R153, R155, R168 ;  /* 0x000000a89b997221 */ /* 0x000fe20000010000 */
[C---:B------:R-:W-:Y:S01]  /*5e90*/  F2FP.F16.F32.PACK_AB R155, R20.reuse, R155 ;  /* 0x0000009b149b723e */ /* 0x040fe200000000ff */
[-C--:B------:R-:W-:Y:S01]  /*5ea0*/  FMUL.FTZ R33, R33, R9.reuse ;  /* 0x0000000921217220 */ /* 0x080fe20000410000 */
[----:B------:R-:W-:Y:S01]  /*5eb0*/  @!P1 STS [R4+0x28800], R9 ;  /* 0x0288000904009388 */ /* 0x000fe20000000800 */
[----:B------:R-:W-:Y:S01]  /*5ec0*/  FADD.FTZ R168, R20, R153 ;  /* 0x0000009914a87221 */ /* 0x000fe20000010000 */
[-C--:B------:R-:W-:Y:S01]  /*5ed0*/  FMUL.FTZ R36, R36, R9.reuse ;  /* 0x0000000924247220 */ /* 0x080fe20000410000 */
[----:B------:R-:W-:Y:S01]  /*5ee0*/  FMUL.FTZ R37, R37, R9 ;  /* 0x0000000925257220 */ /* 0x000fe20000410000 */
[----:B------:R-:W2:Y:S01]  /*5ef0*/  MUFU.EX2 R175, R175 ;  /* 0x000000af00af7308 */ /* 0x000ea20000000800 */
[----:B------:R-:W-:Y:S01]  /*5f00*/  FADD.FTZ R153, R157, R168 ;  /* 0x000000a89d997221 */ /* 0x000fe20000010000 */
[----:B------:R3:W-:Y:S01]  /*5f10*/  @!P1 STS [R4+0x28820], R8 ;  /* 0x0288200804009388 */ /* 0x0007e20000000800 */
[----:B------:R-:W-:Y:S01]  /*5f20*/  F2FP.F16.F32.PACK_AB R157, R158, R157 ;  /* 0x0000009d9e9d723e */ /* 0x000fe200000000ff */
[----:B------:R-:W-:Y:S01]  /*5f30*/  FMUL.FTZ R40, R40, R9 ;  /* 0x0000000928287220 */ /* 0x000fe20000410000 */
[----:B------:R-:W-:Y:S01]  /*5f40*/  FADD.FTZ R168, R158, R153 ;  /* 0x000000999ea87221 */ /* 0x000fe20000010000 */
[----:B------:R-:W-:Y:S01]  /*5f50*/  F2FP.F16.F32.PACK_AB R153, R154, R11 ;  /* 0x0000000b9a99723e */ /* 0x000fe200000000ff */
[-C--:B------:R-:W-:Y:S01]  /*5f60*/  FMUL.FTZ R41, R41, R9.reuse ;  /* 0x0000000929297220 */ /* 0x080fe20000410000 */
[----:B------:R-:W4:Y:S01]  /*5f70*/  MUFU.EX2 R12, R12 ;  /* 0x0000000c000c7308 */ /* 0x000f220000000800 */
[----:B-1----:R-:W-:Y:S01]  /*5f80*/  F2FP.F16.F32.PACK_AB R154, R171, R156 ;  /* 0x0000009cab9a723e */ /* 0x002fe200000000ff */
[----:B------:R-:W-:Y:S01]  /*5f90*/  BAR.SYNC.DEFER_BLOCKING 0xf, 0x100 ;  /* 0x03c4000000007b1d */ /* 0x000fe20000010000 */
        /* <DEDUP_REMOVED lines=14> */
[----:B-1----:R-:W-:Y:S01]  /*6080*/  FADD.FTZ R172, R156, R173 ;  /* 0x000000ad9cac7221 */ /* 0x002fe20000010000 */
[----:B--2---:R-:W-:Y:S01]  /*6090*/  F2FP.F16.F32.PACK_AB R156, R175, R10 ;  /* 0x0000000aaf9c723e */ /* 0x004fe200000000ff */
[-C--:B------:R-:W-:Y:S01]  /*60a0*/  FMUL.FTZ R68, R68, R9.reuse ;  /* 0x0000000944447220 */ /* 0x080fe20000410000 */
[-C--:B------:R-:W-:Y:S01]  /*60b0*/  FMUL.FTZ R69, R69, R9.reuse ;  /* 0x0000000945457220 */ /* 0x080fe20000410000 */
[----:B------:R-:W-:Y:S01]  /*60c0*/  FADD.FTZ R173, R171, R172 ;  /* 0x000000acabad7221 */ /* 0x000fe20000010000 */
[-C--:B------:R-:W-:Y:S01]  /*60d0*/  FMUL.FTZ R72, R72, R9.reuse ;  /* 0x0000000948487220 */ /* 0x080fe20000410000 */
[-C--:B------:R-:W-:Y:S01]  /*60e0*/  FMUL.FTZ R73, R73, R9.reuse ;  /* 0x0000000949497220 */ /* 0x080fe20000410000 */
[----:B------:R-:W1:Y:S01]  /*60f0*/  MUFU.EX2 R160, R160 ;  /* 0x000000a000a07308 */ /* 0x000e620000000800 */
[----:B------:R-:W-:Y:S01]  /*6100*/  FADD.FTZ R172, R10, R173 ;  /* 0x000000ad0aac7221 */ /* 0x000fe20000010000 */
[----:B------:R2:W-:Y:S01]  /*6110*/  STSM.16.M88.4 [R19+0x26800], R152 ;  /* 0x0268009813007844 */ /* 0x0005e20000000200 */
[-C--:B------:R-:W-:Y:S01]  /*6120*/  FMUL.FTZ R76, R76, R9.reuse ;  /* 0x000000094c4c7220 */ /* 0x080fe20000410000 */
[-C--:B------:R-:W-:Y:S01]  /*6130*/  FMUL.FTZ R77, R77, R9.reuse ;  /* 0x000000094d4d7220 */ /* 0x080fe20000410000 */
[----:B------:R-:W-:Y:S01]  /*6140*/  FADD.FTZ R173, R175, R172 ;  /* 0x000000acafad7221 */ /* 0x000fe20000010000 */
[-C--:B------:R-:W-:Y:S01]  /*6150*/  FMUL.FTZ R80, R80, R9.reuse ;  /* 0x0000000950507220 */ /* 0x080fe20000410000 */
[-C--:B------:R-:W-:Y:S01]  /*6160*/  FMUL.FTZ R81, R81, R9.reuse ;  /* 0x0000000951517220 */ /* 0x080fe20000410000 */
[----:B------:R-:W0:Y:S01]  /*6170*/  MUFU.EX2 R169, R169 ;  /* 0x000000a900a97308 */ /* 0x000e220000000800 */
[----:B----4-:R-:W-:Y:S01]  /*6180*/  FADD.FTZ R172, R12, R173 ;  /* 0x000000ad0cac7221 */ /* 0x010fe20000010000 */
[----:B------:R-:W-:Y:S01]  /*6190*/  FADD.FTZ R173, R159, R168 ;  /* 0x000000a89fad7221 */ /* 0x000fe20000010000 */
[C---:B-----5:R-:W-:Y:S01]  /*61a0*/  F2FP.F16.F32.PACK_AB R158, R13.reuse, R12 ;  /* 0x0000000c0d9e723e */ /* 0x060fe200000000ff */
[----:B------:R-:W-:Y:S01]  /*61b0*/  FMUL.FTZ R84, R84, R9 ;  /* 0x0000000954547220 */ /* 0x000fe20000410000 */
[----:B------:R-:W-:Y:S01]  /*61c0*/  FADD.FTZ R11, R13, R172 ;  /* 0x000000ac0d0b7221 */ /* 0x000fe20000010000 */
[C---:B------:R-:W-:Y:S01]  /*61d0*/  FADD.FTZ R168, R162.reuse, R173 ;  /* 0x000000ada2a87221 */ /* 0x040fe20000010000 */
[----:B------:R-:W-:Y:S01]  /*61e0*/  F2FP.F16.F32.PACK_AB R159, R162, R159 ;  /* 0x0000009fa29f723e */ /* 0x000fe200000000ff */
[----:B------:R-:W4:Y:S01]  /*61f0*/  MUFU.EX2 R161, R161 ;  /* 0x000000a100a17308 */ /* 0x000f220000000800 */
[----:B-1----:R-:W-:Y:S01]  /*6200*/  FADD.FTZ R172, R160, R11 ;  /* 0x0000000ba0ac7221 */ /* 0x002fe20000010000 */
[-C--:B------:R-:W-:Y:S01]  /*6210*/  FMUL.FTZ R85, R85, R9.reuse ;  /* 0x0000000955557220 */ /* 0x080fe20000410000 */
[-C--:B------:R-:W-:Y:S01]  /*6220*/  FMUL.FTZ R88, R88, R9.reuse ;  /* 0x0000000958587220 */ /* 0x080fe20000410000 */
[----:B------:R2:W-:Y:S01]  /*6230*/  STSM.16.M88.4 [R184], R156 ;  /* 0x0000009cb8007844 */ /* 0x0005e20000000200 */
[-C--:B------:R-:W-:Y:S01]  /*6240*/  FMUL.FTZ R89, R89, R9.reuse ;  /* 0x0000000959597220 */ /* 0x080fe20000410000 */
[-C--:B------:R-:W-:Y:S01]  /*6250*/  FMUL.FTZ R92, R92, R9.reuse ;  /* 0x000000095c5c7220 */ /* 0x080fe20000410000 */
[-C--:B------:R-:W-:Y:S01]  /*6260*/  FMUL.FTZ R93, R93, R9.reuse ;  /* 0x000000095d5d7220 */ /* 0x080fe20000410000 */
[----:B------:R-:W3:Y:S01]  /*6270*/  MUFU.EX2 R166, R166 ;  /* 0x000000a600a67308 */ /* 0x000ee20000000800 */
[C---:B0-----:R-:W-:Y:S01]  /*6280*/  FADD.FTZ R21, R169.reuse, R172 ;  /* 0x000000aca9157221 */ /* 0x041fe20000010000 */
[----:B------:R-:W-:Y:S01]  /*6290*/  F2FP.F16.F32.PACK_AB R160, R169, R160 ;  /* 0x000000a0a9a0723e */ /* 0x000fe200000000ff */
[-C--:B------:R-:W-:Y:S01]  /*62a0*/  FMUL.FTZ R96, R96, R9.reuse ;  /* 0x0000000960607220 */ /* 0x080fe20000410000 */
[-C--:B------:R-:W-:Y:S01]  /*62b0*/  FMUL.FTZ R97, R97, R9.reuse ;  /* 0x0000000961617220 */ /* 0x080fe20000410000 */
[----:B------:R-:W-:Y:S01]  /*62c0*/  FADD.FTZ R10, R14, R21 ;  /* 0x000000150e0a7221 */ /* 0x000fe20000010000 */
        /* <DEDUP_REMOVED lines=9> */
[----:B------:R-:W-:Y:S01]  /*6360*/  FMUL.FTZ R113, R113, R9 ;  /* 0x0000000971717220 */ /* 0x000fe20000410000 */
[----:B------:R-:W1:Y:S01]  /*6370*/  MUFU.EX2 R163, R163 ;  /* 0x000000a300a37308 */ /* 0x000e620000000800 */
        /* <DEDUP_REMOVED lines=16> */
[----:B-1----:R-:W-:Y:S01]  /*6480*/  FADD.FTZ R11, R163, R4 ;  /* 0x00000004a30b7221 */ /* 0x002fe20000010000 */
        /* <DEDUP_REMOVED lines=10> */
[----:B------:R-:W-:Y:S01]  /*6530*/  FMUL.FTZ R149, R149, R9 ;  /* 0x0000000995957220 */ /* 0x000fe20000410000 */
[-C--:B------:R-:W-:Y:S01]  /*6540*/  FMUL.FTZ R26, R26, R8.reuse ;  /* 0x000000081a1a7220 */ /* 0x080fe20000410000 */
[-C--:B------:R-:W-:Y:S01]  /*6550*/  FMUL.FTZ R27, R27, R8.reuse ;  /* 0x000000081b1b7220 */ /* 0x080fe20000410000 */
[----:B------:R2:W-:Y:S01]  /*6560*/  STSM.16.M88.4 [R22], R160 ;  /* 0x000000a016007844 */ /* 0x0005e20000000200 */
[----:B------:R-:W3:Y:S01]  /*6570*/  MUFU.EX2 R164, R164 ;  /* 0x000000a400a47308 */ /* 0x000ee20000000800 */
        /* <DEDUP_REMOVED lines=47> */
[----:B------:R-:W-:Y:S01]  /*6870*/  FMUL.FTZ R98, R98, R8 ;  /* 0x0000000862627220 */ /* 0x000fe20000410000 */
[C---:B0-----:R-:W-:Y:S01]  /*6880*/  F2FP.F16.F32.PACK_AB R166, R181.reuse, R180 ;  /* 0x000000b4b5a6723e */ /* 0x041fe200000000ff */
[----:B------:R-:W-:Y:S01]  /*6890*/  FADD.FTZ R3, R181, R12 ;  /* 0x0000000cb5037221 */ /* 0x000fe20000010000 */
[-C--:B------:R-:W-:Y:S01]  /*68a0*/  FMUL.FTZ R99, R99, R8.reuse ;  /* 0x0000000863637220 */ /* 0x080fe20000410000 */
[-C--:B------:R-:W-:Y:S01]  /*68b0*/  FMUL.FTZ R102, R102, R8.reuse ;  /* 0x0000000866667220 */ /* 0x080fe20000410000 */
[-C--:B------:R-:W-:Y:S01]  /*68c0*/  FMUL.FTZ R103, R103, R8.reuse ;  /* 0x0000000867677220 */ /* 0x080fe20000410000 */
[-C--:B------:R-:W-:Y:S01]  /*68d0*/  FMUL.FTZ R106, R106, R8.reuse ;  /* 0x000000086a6a7220 */ /* 0x080fe20000410000 */
[-C--:B------:R-:W-:Y:S01]  /*68e0*/  FMUL.FTZ R107, R107, R8.reuse ;  /* 0x000000086b6b7220 */ /* 0x080fe20000410000 */
[-C--:B------:R-:W-:Y:S01]  /*68f0*/  FMUL.FTZ R110, R110, R8.reuse ;  /* 0x000000086e6e7220 */ /* 0x080fe20000410000 */
[C---:B-1----:R-:W-:Y:S01]  /*6900*/  F2FP.F16.F32.PACK_AB R167, R10.reuse, R167 ;  /* 0x000000a70aa7723e */ /* 0x042fe200000000ff */
        /* <DEDUP_REMOVED lines=23> */
[----:B--2---:R-:W-:Y:S06]  /*6a80*/  @!P0 BRA `(.L_x_7278) ;  /* 0x0000000000048947 */ /* 0x004fec0003800000 */
[----:B------:R-:W-:Y:S01]  /*6a90*/  BPT.TRAP 0x1 ;  /* 0x000000040000795c */ /* 0x000fe20000300000 */
.L_x_7278:
[----:B------:R0:W1:Y:S01]  /*6aa0*/  SYNCS.PHASECHK.TRANS64.TRYWAIT P1, [UR23+0x28c50], R7 ;  /* 0x028c5007ff0075a7 */ /* 0x0000620008020157 */
[----:B------:R-:W-:Y:S05]  /*6ab0*/  @!P0 BRA `(.L_x_7279) ;  /* 0x0000000000048947 */ /* 0x000fea0003800000 */
[----:B------:R-:W-:Y:S01]  /*6ac0*/  BPT.TRAP 0x1 ;  /* 0x000000040000795c */ /* 0x000fe20000300000 */
.L_x_7279:
[----:B-1----:R-:W-:Y:S05]  /*6ad0*/  @P1 BRA `(.L_x_7280) ;  /* 0x0000000000081947 */ /* 0x002fea0003800000 */
[----:B------:R-:W1:Y:S02]  /*6ae0*/  SYNCS.PHASECHK.TRANS64.TRYWAIT P1, [UR23+0x28c50], R7 ;  /* 0x028c5007ff0075a7 */ /* 0x000e640008020157 */
[----:B-1----:R-:W-:Y:S05]  /*6af0*/  @!P1 BRA `(.L_x_7281) ;  /* 0x0000009000c89947 */ /* 0x002fea0003800000 */
.L_x_7280:
        /* <DEDUP_REMOVED lines=34> */
.L_x_7282:
[----:B------:R-:W-:Y:S01]  /*6d20*/  UISETP.GT.AND UP0, UPT, UR21, UR20, UPT ;  /* 0x000000141500728c */ /* 0x000fe2000bf04270 */
[----:B-1----:R-:W-:Y:S01]  /*6d30*/  IMAD.MOV.U32 R8, RZ, RZ, R5 ;  /* 0x000000ffff087224 */ /* 0x002fe200078e0005 */
[----:B------:R-:W-:Y:S01]  /*6d40*/  UIADD3 UR23, UR23, 0x28c60, URZ ;  /* 0x00028c6017177890 */ /* 0x000fe2000fffe03f */
[----:B------:R-:W-:Y:S01]  /*6d50*/  MOV R9, R6 ;  /* 0x0000000600097202 */ /* 0x000fe20000000f00 */
[----:B------:R-:W-:Y:S02]  /*6d60*/  UIADD3 UR21, UR21, -0x1, URZ ;  /* 0xffffffff15157890 */ /* 0x000fe4000fffe03f */
[----:B------:R-:W-:Y:S01]  /*6d70*/  PLOP3.LUT P1, PT, PT, PT, UP0, 0x80, 0x0 ;  /* 0x000000000000781c */ /* 0x000fe20003f2f008 */
[----:B------:R-:W-:Y:S01]  /*6d80*/  UPRMT UR23, UR40, 0x654, UR23 ;  /* 0x0000065428177896 */ /* 0x000fe20008000017 */
[----:B------:R-:W-:-:S08]  /*6d90*/  UMOV UR24, UR38 ;  /* 0x0000002600187c82 */ /* 0x000fd00008000000 */
[----:B------:R-:W-:Y:S03]  /*6da0*/  SYNCS.ARRIVE.TRANS64.RED.A1T0 RZ, [UR23], RZ ;  /* 0x000000ffffff79a7 */ /* 0x000fe60008100417 */
[----:B------:R-:W-:Y:S05]  /*6db0*/  @P1 BRA `(.L_x_7283) ;  /* 0xffffffe000781947 */ /* 0x000fea000383ffff */
.L_x_7272:
[----:B------:R-:W-:-:S13]  /*6dc0*/  ISETP.LE.AND P1, PT, RZ, UR21, PT ;  /* 0x00000015ff007c0c */ /* 0x000fda000bf23270 */
[----:B------:R-:W-:Y:S05]  /*6dd0*/  @!P1 BRA `(.L_x_7284) ;  /* 0x0000001800389947 */ /* 0x000fea0003800000 */
[----:B------:R-:W-:Y:S01]  /*6de0*/  IMAD.MOV.U32 R9, RZ, RZ, R5 ;  /* 0x000000ffff097224 */ /* 0x000fe200078e0005 */
[----:B------:R-:W-:Y:S01]  /*6df0*/  UMOV UR23, UR38 ;  /* 0x0000002600177c82 */ /* 0x000fe20008000000 */
[----:B------:R-:W-:Y:S01]  /*6e00*/  IMAD.MOV.U32 R11, RZ, RZ, R6 ;  /* 0x000000ffff0b7224 */ /* 0x000fe200078e0006 */
[----:B------:R-:W-:-:S06]  /*6e10*/  ULDC UR20, c[0x0][0x988] ;  /* 0x0002620000147ab9 */ /* 0x000fcc0000000800 */
.L_x_7295:
[----:B------:R-:W-:-:S04]  /*6e20*/  UIADD3 UR38, UR23, 0x1, URZ ;  /* 0x0000000117267890 */ /* 0x000fc8000fffe03f */
[----:B------:R-:W-:-:S04]  /*6e30*/  UISETP.NE.AND UP0, UPT, UR38, 0x2, UPT ;  /* 0x000000022600788c */ /* 0x000fc8000bf05270 */
[----:B------:R-:W-:Y:S02]  /*6e40*/  USEL UR6, URZ, 0x1, UP0 ;  /* 0x000000013f067887 */ /* 0x000fe40008000000 */
[----:B------:R-:W-:Y:S02]  /*6e50*/  USEL UR38, UR38, URZ, UP0 ;  /* 0x0000003f26267287 */ /* 0x000fe40008000000 */
[----:B------:R-:W-:Y:S01]  /*6e60*/  ULOP3.LUT UR37, UR37, UR6, URZ, 0x3c, !UPT ;  /* 0x0000000625257292 */ /* 0x000fe2000f8e3c3f */
[----:B-1----:R-:W-:Y:S11]  /*6e70*/  @!P0 BRA `(.L_x_7285) ;  /* 0x0000000000048947 */ /* 0x002ff60003800000 */
[----:B------:R-:W-:Y:S01]  /*6e80*/  BPT.TRAP 0x1 ;  /* 0x000000040000795c */ /* 0x000fe20000300000 */
.L_x_7285:
[----:B------:R-:W-:Y:S01]  /*6e90*/  ULEA UR22, UR38, UR42, 0x3 ;  /* 0x0000002a26167291 */ /* 0x000fe2000f8e183f */
[----:B0123--:R-:W-:-:S05]  /*6ea0*/  IMAD.U32 R7, RZ, RZ, UR37 ;  /* 0x00000025ff077e24 */ /* 0x00ffca000f8e00ff */
[----:B------:R-:W-:-:S04]  /*6eb0*/  SHF.L.U32 R7, R7, 0x1f, RZ ;  /* 0x0000001f07077819 */ /* 0x000fc800000006ff */
[----:B------:R0:W1:Y:S01]  /*6ec0*/  SYNCS.PHASECHK.TRANS64.TRYWAIT P1, [UR22+0x28c30], R7 ;  /* 0x028c3007ff0075a7 */ /* 0x0000620008020156 */
[----:B------:R-:W-:Y:S05]  /*6ed0*/  @!P0 BRA `(.L_x_7286) ;  /* 0x0000000000048947 */ /* 0x000fea0003800000 */
[----:B------:R-:W-:Y:S01]  /*6ee0*/  BPT.TRAP 0x1 ;  /* 0x000000040000795c */ /* 0x000fe20000300000 */
.L_x_7286:
[----:B-1----:R-:W-:Y:S05]  /*6ef0*/  @P1 BRA `(.L_x_7287) ;  /* 0x0000000000081947 */ /* 0x002fea0003800000 */
[----:B------:R-:W1:Y:S02]  /*6f00*/  SYNCS.PHASECHK.TRANS64.TRYWAIT P1, [UR22+0x28c30], R7 ;  /* 0x028c3007ff0075a7 */ /* 0x000e640008020156 */
[----:B-1----:R-:W-:Y:S05]  /*6f10*/  @!P1 BRA `(.L_x_7288) ;  /* 0x0000008c00d89947 */ /* 0x002fea0003800000 */
.L_x_7287:
        /* <DEDUP_REMOVED lines=23> */
.L_x_7289:
        /* <DEDUP_REMOVED lines=27> */
[----:B------:R-:W-:-:S04]  /*7240*/  FMNMX.FTZ R8, R162, R5, !PT ;  /* 0x00000005a2087209 */ /* 0x000fc80007810000 */
[----:B------:R-:W-:-:S04]  /*7250*/  FMNMX.FTZ R5, R163, R8, !PT ;  /* 0x00000008a3057209 */ /* 0x000fc80007810000 */
[----:B------:R-:W-:-:S04]  /*7260*/  FMNMX.FTZ R8, R166, R5, !PT ;  /* 0x00000005a6087209 */ /* 0x000fc80007810000 */
[----:B------:R-:W-:Y:S02]  /*7270*/  FMNMX.FTZ R5, R167, R8, !PT ;  /* 0x00000008a7057209 */ /* 0x000fe40007810000 */
[----:B-1----:R-:W-:Y:S02]  /*7280*/  FMNMX.FTZ R6, R12, R13, !PT ;  /* 0x0000000d0c067209 */ /* 0x002fe40007810000 */
[----:B------:R-:W-:-:S03]  /*7290*/  FMNMX.FTZ R10, R170, R5, !PT ;  /* 0x00000005aa0a7209 */ /* 0x000fc60007810000 */
[C---:B------:R-:W-:Y:S01]  /*72a0*/  FADD.FTZ R11, -R6.reuse, R11 ;  /* 0x0000000b060b7221 */ /* 0x040fe20000010100 */
[----:B------:R-:W-:Y:S01]  /*72b0*/  FMNMX.FTZ R5, R171, R10, !PT ;  /* 0x0000000aab057209 */ /* 0x000fe20007810000 */
[----:B------:R-:W-:Y:S02]  /*72c0*/  FMUL.FTZ R191, R6, UR10 ;  /* 0x0000000a06bf7c20 */ /* 0x000fe40008410000 */
[----:B------:R-:W-:Y:S01]  /*72d0*/  FMUL.FTZ R12, R11, UR10 ;  /* 0x0000000a0b0c7c20 */ /* 0x000fe20008410000 */
[----:B------:R-:W-:Y:S01]  /*72e0*/  FMNMX.FTZ R10, R174, R5, !PT ;  /* 0x00000005ae0a7209 */ /* 0x000fe20007810000 */
[--C-:B------:R-:W-:Y:S01]  /*72f0*/  FFMA.FTZ R13, R156, UR10, -R191.reuse ;  /* 0x0000000a9c0d7c23 */ /* 0x100fe200080108bf */
[--C-:B------:R-:W-:Y:S01]  /*7300*/  FFMA.FTZ R11, R152, UR10, -R191.reuse ;  /* 0x0000000a980b7c23 */ /* 0x100fe200080108bf */
[----:B------:R1:W2:Y:S01]  /*7310*/  MUFU.EX2 R8, R12 ;  /* 0x0000000c00087308 */ /* 0x0002a20000000800 */
[----:B------:R-:W-:Y:S01]  /*7320*/  FMNMX.FTZ R5, R175, R10, !PT ;  /* 0x0000000aaf057209 */ /* 0x000fe20007810000 */
[--C-:B------:R-:W-:Y:S01]  /*7330*/  FFMA.FTZ R152, R153, UR10, -R191.reuse ;  /* 0x0000000a99987c23 */ /* 0x100fe200080108bf */
[--C-:B------:R-:W-:Y:S01]  /*7340*/  FFMA.FTZ R21, R157, UR10, -R191.reuse ;  /* 0x0000000a9d157c23 */ /* 0x100fe200080108bf */
[--C-:B------:R-:W-:Y:S01]  /*7350*/  FFMA.FTZ R156, R160, UR10, -R191.reuse ;  /* 0x0000000aa09c7c23 */ /* 0x100fe200080108bf */
[----:B------:R-:W-:Y:S01]  /*7360*/  FMNMX.FTZ R10, R178, R5, !PT ;  /* 0x00000005b20a7209 */ /* 0x000fe20007810000 */
[--C-:B------:R-:W-:Y:S01]  /*7370*/  FFMA.FTZ R160, R168, UR10, -R191.reuse ;  /* 0x0000000aa8a07c23 */ /* 0x100fe200080108bf */
[--C-:B------:R-:W-:Y:S01]  /*7380*/  FFMA.FTZ R15, R161, UR10, -R191.reuse ;  /* 0x0000000aa10f7c23 */ /* 0x100fe200080108bf */
[----:B------:R-:W3:Y:S01]  /*7390*/  MUFU.EX2 R11, R11 ;  /* 0x0000000b000b7308 */ /* 0x000ee20000000800 */
[----:B------:R-:W-:Y:S01]  /*73a0*/  FMNMX.FTZ R5, R179, R10, !PT ;  /* 0x0000000ab3057209 */ /* 0x000fe20007810000 */
[--C-:B------:R-:W-:Y:S01]  /*73b0*/  FFMA.FTZ R161, R169, UR10, -R191.reuse ;  /* 0x0000000aa9a17c23 */ /* 0x100fe200080108bf */
[--C-:B------:R-:W-:Y:S01]  /*73c0*/  FFMA.FTZ R169, R177, UR10, -R191.reuse ;  /* 0x0000000ab1a97c23 */ /* 0x100fe200080108bf */
[--C-:B------:R-:W-:Y:S01]  /*73d0*/  FFMA.FTZ R180, R180, UR10, -R191.reuse ;  /* 0x0000000ab4b47c23 */ /* 0x100fe200080108bf */
[----:B-1----:R-:W-:Y:S01]  /*73e0*/  FMNMX.FTZ R12, R182, R5, !PT ;  /* 0x00000005b60c7209 */ /* 0x002fe20007810000 */
[----:B------:R-:W-:-:S02]  /*73f0*/  FFMA.FTZ R181, R181, UR10, -R191 ;  /* 0x0000000ab5b57c23 */ /* 0x000fc400080108bf */
[----:B------:R1:W-:Y:S01]  /*7400*/  MUFU.EX2 R10, R13 ;  /* 0x0000000d000a7308 */ /* 0x0003e20000000800 */
[----:B------:R-:W-:Y:S01]  /*7410*/  FMNMX.FTZ R5, R183, R12, !PT ;  /* 0x0000000cb7057209 */ /* 0x000fe20007810000 */
[--C-:B------:R-:W-:Y:S01]  /*7420*/  FFMA.FTZ R12, R164, UR10, -R191.reuse ;  /* 0x0000000aa40c7c23 */ /* 0x100fe200080108bf */
[--C-:B------:R-:W-:Y:S01]  /*7430*/  FFMA.FTZ R164, R176, UR10, -R191.reuse ;  /* 0x0000000ab0a47c23 */ /* 0x100fe200080108bf */
[-C--:B--2---:R-:W-:Y:S01]  /*7440*/  FMUL.FTZ R24, R24, R8.reuse ;  /* 0x0000000818187220 */ /* 0x084fe20000410000 */
[-C--:B------:R-:W-:Y:S01]  /*7450*/  FMUL.FTZ R25, R25, R8.reuse ;  /* 0x0000000819197220 */ /* 0x080fe20000410000 */
[----:B------:R-:W2:Y:S01]  /*7460*/  SHFL.BFLY PT, R14, R5, 0x2, 0x1f ;  /* 0x0c401f00050e7f89 */ /* 0x000ea200000e0000 */
[-C--:B------:R-:W-:Y:S01]  /*7470*/  FMUL.FTZ R28, R28, R8.reuse ;  /* 0x000000081c1c7220 */ /* 0x080fe20000410000 */
[----:B------:R-:W4:Y:S01]  /*7480*/  MUFU.EX2 R152, R152 ;  /* 0x0000009800987308 */ /* 0x000f220000000800 */
[--C-:B-1----:R-:W-:Y:S01]  /*7490*/  FFMA.FTZ R13, R165, UR10, -R191.reuse ;  /* 0x0000000aa50d7c23 */ /* 0x102fe200080108bf */
        /* <DEDUP_REMOVED lines=20> */
[----:B--2---:R-:W-:Y:S01]  /*75e0*/  FMNMX.FTZ R20, R5, R14, !PT ;  /* 0x0000000e05147209 */ /* 0x004fe20007810000 */
[----:B------:R-:W-:Y:S01]  /*75f0*/  FFMA.FTZ R14, R172, UR10, -R191 ;  /* 0x0000000aac0e7c23 */ /* 0x000fe200080108bf */
[----:B------:R-:W-:Y:S01]  /*7600*/  MUFU.EX2 R15, R15 ;  /* 0x0000000f000f7308 */ /* 0x000fe20000000800 */
[-C--:B------:R-:W-:Y:S01]  /*7610*/  FMUL.FTZ R64, R64, R8.reuse ;  /* 0x0000000840407220 */ /* 0x080fe20000410000 */
[-C--:B------:R-:W-:Y:S01]  /*7620*/  FMUL.FTZ R65, R65, R8.reuse ;  /* 0x0000000841417220 */ /* 0x080fe20000410000 */
[----:B------:R-:W1:Y:S01]  /*7630*/  SHFL.BFLY PT, R5, R20, 0x1, 0x1f ;  /* 0x0c201f0014057f89 */ /* 0x000e6200000e0000 */
        /* <DEDUP_REMOVED lines=23> */
[----:B-1----:R-:W-:Y:S01]  /*77b0*/  FMNMX.FTZ R5, R20, R5, !PT ;  /* 0x0000000514057209 */ /* 0x002fe20007810000 */
        /* <DEDUP_REMOVED lines=10> */
[--C-:B------:R-:W-:Y:S01]  /*7860*/  FFMA.FTZ R168, R154, UR10, -R157.reuse ;  /* 0x0000000a9aa87c23 */ /* 0x100fe2000801089d */
[--C-:B------:R-:W-:Y:S01]  /*7870*/  FFMA.FTZ R155, R158, UR10, -R157.reuse ;  /* 0x0000000a9e9b7c23 */ /* 0x100fe2000801089d */
[--C-:B------:R-:W-:Y:S01]  /*7880*/  FFMA.FTZ R158, R162, UR10, -R157.reuse ;  /* 0x0000000aa29e7c23 */ /* 0x100fe2000801089d */
[--C-:B------:R-:W-:Y:S01]  /*7890*/  FFMA.FTZ R162, R167, UR10, -R157.reuse ;  /* 0x0000000aa7a27c23 */ /* 0x100fe2000801089d */
[----:B------:R-:W-:Y:S01]  /*78a0*/  IMAD.MOV R167, RZ, RZ, -R18 ;  /* 0x000000ffffa77224 */ /* 0x000fe200078e0a12 */
[----:B------:R-:W-:Y:S01]  /*78b0*/  MUFU.EX2 R173, R173 ;  /* 0x000000ad00ad7308 */ /* 0x000fe20000000800 */
[--C-:B------:R-:W-:Y:S01]  /*78c0*/  FFMA.FTZ R172, R159, UR10, -R157.reuse ;  /* 0x0000000a9fac7c23 */ /* 0x100fe2000801089d */
[--C-:B------:R-:W-:Y:S01]  /*78d0*/  FFMA.FTZ R163, R163, UR10, -R157.reuse ;  /* 0x0000000aa3a37c23 */ /* 0x100fe2000801089d */
[--C-:B------:R-:W-:Y:S01]  /*78e0*/  FFMA.FTZ R159, R166, UR10, -R157.reuse ;  /* 0x0000000aa69f7c23 */ /* 0x100fe2000801089d */
[----:B------:R-:W-:Y:S01]  /*78f0*/  ISETP.NE.AND P1, PT, R2, R167, PT ;  /* 0x000000a70200720c */ /* 0x000fe20003f25270 */
[----:B------:R-:W-:Y:S01]  /*7900*/  FFMA.FTZ R167, R171, UR10, -R157 ;  /* 0x0000000aaba77c23 */ /* 0x000fe2000801089d */
[----:B------:R-:W-:-:S02]  /*7910*/  IMAD.U32 R171, RZ, RZ, UR23 ;  /* 0x00000017ffab7e24 */ /* 0x000fc4000f8e00ff */
[--C-:B------:R-:W-:Y:S01]  /*7920*/  FFMA.FTZ R166, R170, UR10, -R157.reuse ;  /* 0x0000000aaaa67c23 */ /* 0x100fe2000801089d */
[----:B------:R-:W1:Y:S01]  /*7930*/  MUFU.EX2 R168, R168 ;  /* 0x000000a800a87308 */ /* 0x000e620000000800 */
[--C-:B------:R-:W-:Y:S01]  /*7940*/  FFMA.FTZ R179, R179, UR10, -R157.reuse ;  /* 0x0000000ab3b37c23 */ /* 0x100fe2000801089d */
[--C-:B------:R-:W-:Y:S01]  /*7950*/  FFMA.FTZ R182, R182, UR10, -R157.reuse ;  /* 0x0000000ab6b67c23 */ /* 0x100fe2000801089d */
[----:B------:R-:W-:Y:S01]  /*7960*/  FFMA.FTZ R183, R183, UR10, -R157 ;  /* 0x0000000ab7b77c23 */ /* 0x000fe2000801089d */
[-C--:B------:R-:W-:Y:S01]  /*7970*/  FMUL.FTZ R117, R117, R8.reuse ;  /* 0x0000000875757220 */ /* 0x080fe20000410000 */
[-C--:B------:R-:W-:Y:S01]  /*7980*/  FMUL.FTZ R120, R120, R8.reuse ;  /* 0x0000000878787220 */ /* 0x080fe20000410000 */
[-C--:B------:R-:W-:Y:S01]  /*7990*/  FMUL.FTZ R121, R121, R8.reuse ;  /* 0x0000000879797220 */ /* 0x080fe20000410000 */
[----:B------:R-:W-:Y:S01]  /*79a0*/  FMUL.FTZ R124, R124, R8 ;  /* 0x000000087c7c7220 */ /* 0x000fe20000410000 */
[----:B------:R-:W2:Y:S01]  /*79b0*/  MUFU.EX2 R153, R153 ;  /* 0x0000009900997308 */ /* 0x000ea20000000800 */
[----:B------:R-:W-:-:S02]  /*79c0*/  @!P1 IMAD R154, R171, 0x40, R16 ;  /* 0x00000040ab9a9824 */ /* 0x000fc400078e0210 */
[----:B---3--:R-:W-:Y:S01]  /*79d0*/  FFMA.FTZ R171, R8, R3, R11 ;  /* 0x0000000308ab7223 */ /* 0x008fe2000001000b */
[----:B------:R-:W-:Y:S01]  /*79e0*/  FFMA.FTZ R3, R174, UR10, -R157 ;  /* 0x0000000aae037c23 */ /* 0x000fe2000801089d */
[-C--:B------:R-:W-:Y:S01]  /*79f0*/  FMUL.FTZ R125, R125, R8.reuse ;  /* 0x000000087d7d7220 */ /* 0x080fe20000410000 */
[----:B------:R-:W-:Y:S01]  /*7a00*/  FMUL.FTZ R128, R128, R8 ;  /* 0x0000000880807220 */ /* 0x000fe20000410000 */
[C---:B----4-:R-:W-:Y:S01]  /*7a10*/  FADD.FTZ R171, R152.reuse, R171 ;  /* 0x000000ab98ab7221 */ /* 0x050fe20000010000 */
[----:B------:R-:W-:Y:S01]  /*7a20*/  F2FP.F16.F32.PACK_AB R152, R152, R11 ;  /* 0x0000000b9898723e */ /* 0x000fe200000000ff */
[----:B------:R-:W3:Y:S01]  /*7a30*/  MUFU.EX2 R155, R155 ;  /* 0x0000009b009b7308 */ /* 0x000ee20000000800 */
[----:B-1----:R-:W-:Y:S01]  /*7a40*/  FFMA.FTZ R170, R173, R4, R168 ;  /* 0x00000004adaa7223 */ /* 0x002fe200000100a8 */
[----:B------:R-:W-:Y:S01]  /*7a50*/  FADD.FTZ R176, R10, R171 ;  /* 0x000000ab0ab07221 */ /* 0x000fe20000010000 */
[--C-:B------:R-:W-:Y:S01]  /*7a60*/  FFMA.FTZ R4, R175, UR10, -R157.reuse ;  /* 0x0000000aaf047c23 */ /* 0x100fe2000801089d */
[-C--:B------:R-:W-:Y:S01]  /*7a70*/  FMUL.FTZ R129, R129, R8.reuse ;  /* 0x0000000881817220 */ /* 0x080fe20000410000 */
[-C--:B------:R-:W-:Y:S01]  /*7a80*/  FMUL.FTZ R132, R132, R8.reuse ;  /* 0x0000000884847220 */ /* 0x080fe20000410000 */
[----:B------:R-:W-:Y:S01]  /*7a90*/  FADD.FTZ R175, R21, R176 ;  /* 0x000000b015af7221 */ /* 0x000fe20000010000 */
[-C--:B------:R-:W-:Y:S01]  /*7aa0*/  FMUL.FTZ R133, R133, R8.reuse ;  /* 0x0000000885857220 */ /* 0x080fe20000410000 */
[----:B------:R-:W1:Y:S01]  /*7ab0*/  MUFU.EX2 R172, R172 ;  /* 0x000000ac00ac7308 */ /* 0x000e620000000800 */
[C---:B--2---:R-:W-:Y:S01]  /*7ac0*/  FADD.FTZ R174, R153.reuse, R170 ;  /* 0x000000aa99ae7221 */ /* 0x044fe20000010000 */
[----:B------:R-:W-:Y:S01]  /*7ad0*/  FFMA.FTZ R170, R178, UR10, -R157 ;  /* 0x0000000ab2aa7c23 */ /* 0x000fe2000801089d */
[----:B------:R-:W-:Y:S01]  /*7ae0*/  @!P1 LEA R157, R154, UR42, 0x2 ;  /* 0x0000002a9a9d9c11 */ /* 0x000fe2000f8e10ff */
[----:B------:R-:W-:Y:S01]  /*7af0*/  FMUL.FTZ R136, R136, R8 ;  /* 0x0000000888887220 */ /* 0x000fe20000410000 */
[----:B------:R-:W-:Y:S01]  /*7b00*/  F2FP.F16.F32.PACK_AB R153, R153, R168 ;  /* 0x000000a89999723e */ /* 0x000fe200000000ff */
[-C--:B------:R-:W-:Y:S01]  /*7b10*/  FMUL.FTZ R137, R137, R8.reuse ;  /* 0x0000000889897220 */ /* 0x080fe20000410000 */
[----:B------:R-:W-:Y:S01]  /*7b20*/  FMUL.FTZ R140, R140, R8 ;  /* 0x000000088c8c7220 */ /* 0x000fe20000410000 */
[----:B------:R-:W2:Y:S01]  /*7b30*/  MUFU.EX2 R158, R158 ;  /* 0x0000009e009e7308 */ /* 0x000ea20000000800 */
[----:B---3--:R-:W-:Y:S01]  /*7b40*/  FADD.FTZ R171, R155, R174 ;  /* 0x000000ae9bab7221 */ /* 0x008fe20000010000 */
[----:B------:R-:W-:Y:S01]  /*7b50*/  FADD.FTZ R174, R156, R175 ;  /* 0x000000af9cae7221 */ /* 0x000fe20000010000 */
[----:B------:R-:W-:Y:S01]  /*7b60*/  @!P1 STS [R157+0x28800], R8 ;  /* 0x028800089d009388 */ /* 0x000fe20000000800 */
[----:B------:R-:W-:Y:S01]  /*7b70*/  F2FP.F16.F32.PACK_AB R156, R15, R156 ;  /* 0x0000009c0f9c723e */ /* 0x000fe200000000ff */
[-C--:B------:R-:W-:Y:S01]  /*7b80*/  FMUL.FTZ R141, R141, R8.reuse ;  /* 0x000000088d8d7220 */ /* 0x080fe20000410000 */
[-C--:B------:R-:W-:Y:S01]  /*7b90*/  FMUL.FTZ R144, R144, R8.reuse ;  /* 0x0000000890907220 */ /* 0x080fe20000410000 */
[----:B------:R3:W-:Y:S01]  /*7ba0*/  @!P1 STS [R157+0x28820], R173 ;  /* 0x028820ad9d009388 */ /* 0x0007e20000000800 */
[----:B------:R-:W4:Y:S01]  /*7bb0*/  MUFU.EX2 R163, R163 ;  /* 0x000000a300a37308 */ /* 0x000f220000000800 */
[C---:B-1----:R-:W-:Y:S01]  /*7bc0*/  FADD.FTZ R171, R172.reuse, R171 ;  /* 0x000000abacab7221 */ /* 0x042fe20000010000 */
[----:B------:R-:W-:Y:S01]  /*7bd0*/  F2FP.F16.F32.PACK_AB R155, R172, R155 ;  /* 0x0000009bac9b723e */ /* 0x000fe200000000ff */
[-C--:B------:R-:W-:Y:S01]  /*7be0*/  FMUL.FTZ R145, R145, R8.reuse ;  /* 0x0000000891917220 */ /* 0x080fe20000410000 */
[-C--:B------:R-:W-:Y:S01]  /*7bf0*/  FMUL.FTZ R148, R148, R8.reuse ;  /* 0x0000000894947220 */ /* 0x080fe20000410000 */
[----:B------:R-:W-:Y:S01]  /*7c00*/  FMUL.FTZ R149, R149, R8 ;  /* 0x0000000895957220 */ /* 0x000fe20000410000 */
[-C--:B------:R-:W-:Y:S01]  /*7c10*/  FMUL.FTZ R26, R26, R173.reuse ;  /* 0x000000ad1a1a7220 */ /* 0x080fe20000410000 */
[-C--:B------:R-:W-:Y:S01]  /*7c20*/  FMUL.FTZ R27, R27, R173.reuse ;  /* 0x000000ad1b1b7220 */ /* 0x080fe20000410000 */
[----:B------:R-:W1:Y:S01]  /*7c30*/  MUFU.EX2 R159, R159 ;  /* 0x0000009f009f7308 */ /* 0x000e620000000800 */
        /* <DEDUP_REMOVED lines=10> */
[----:B---3--:R-:W-:Y:S01]  /*7ce0*/  F2FP.F16.F32.PACK_AB R157, R163, R158 ;  /* 0x0000009ea39d723e */ /* 0x008fe200000000ff */
[-C--:B------:R-:W-:Y:S01]  /*7cf0*/  FMUL.FTZ R38, R38, R173.reuse ;  /* 0x000000ad26267220 */ /* 0x080fe20000410000 */
[----:B------:R-:W-:Y:S01]  /*7d00*/  F2FP.F16.F32.PACK_AB R158, R13, R12 ;  /* 0x0000000c0d9e723e */ /* 0x000fe200000000ff */
[-C--:B------:R-:W-:Y:S01]  /*7d10*/  FMUL.FTZ R39, R39, R173.reuse ;  /* 0x000000ad27277220 */ /* 0x080fe20000410000 */
[-C--:B------:R-:W-:Y:S01]  /*7d20*/  FMUL.FTZ R42, R42, R173.reuse ;  /* 0x000000ad2a2a7220 */ /* 0x080fe20000410000 */
[----:B------:R-:W3:Y:S01]  /*7d30*/  MUFU.EX2 R166, R166 ;  /* 0x000000a600a67308 */ /* 0x000ee20000000800 */
[----:B-1----:R-:W-:Y:S01]  /*7d40*/  FADD.FTZ R171, R159, R154 ;  /* 0x0000009a9fab7221 */ /* 0x002fe20000010000 */
[----:B------:R-:W-:Y:S01]  /*7d50*/  F2FP.F16.F32.PACK_AB R154, R21, R10 ;  /* 0x0000000a159a723e */ /* 0x000fe200000000ff */
[----:B------:R-:W-:Y:S01]  /*7d60*/  BAR.SYNC.DEFER_BLOCKING 0xf, 0x100 ;  /* 0x03c4000000007b1d */ /* 0x000fe20000010000 */
[----:B------:R-:W-:Y:S01]  /*7d70*/  FADD.FTZ R10, R160, R11 ;  /* 0x0000000ba00a7221 */ /* 0x000fe20000010000 */
[----:B------:R-:W-:Y:S01]  /*7d80*/  F2FP.F16.F32.PACK_AB R160, R161, R160 ;  /* 0x000000a0a1a0723e */ /* 0x000fe200000000ff */
[-C--:B------:R-:W-:Y:S01]  /*7d90*/  FMUL.FTZ R43, R43, R173.reuse ;  /* 0x000000ad2b2b7220 */ /* 0x080fe20000410000 */
[----:B------:R-:W-:Y:S01]  /*7da0*/  FMUL.FTZ R46, R46, R173 ;  /* 0x000000ad2e2e7220 */ /* 0x000fe20000410000 */
[----:B------:R-:W-:Y:S01]  /*7db0*/  FADD.FTZ R11, R161, R10 ;  /* 0x0000000aa10b7221 */ /* 0x000fe20000010000 */
        /* <DEDUP_REMOVED lines=17> */
[C---:B-1----:R-:W-:Y:S01]  /*7ed0*/  FADD.FTZ R168, R167.reuse, R168 ;  /* 0x000000a8a7a87221 */ /* 0x042fe20000010000 */
        /* <DEDUP_REMOVED lines=37> */
[----:B------:R1:W-:Y:S01]  /*8130*/  STSM.16.M88.4 [R22], R160 ;  /* 0x000000a016007844 */ /* 0x0003e20000000200 */
        /* <DEDUP_REMOVED lines=26> */
[----:B------:R-:W-:-:S06]  /*82e0*/  FMUL.FTZ R151, R151, R173 ;  /* 0x000000ad97977220 */ /* 0x000fcc0000410000 */
[----:B------:R-:W3:Y:S01]  /*82f0*/  MUFU.EX2 R182, R182 ;  /* 0x000000b600b67308 */ /* 0x000ee20000000800 */
[C---:B----4-:R-:W-:Y:S01]  /*8300*/  F2FP.F16.F32.PACK_AB R166, R9.reuse, R20 ;  /* 0x0000001409a6723e */ /* 0x050fe200000000ff */
[----:B------:R-:W-:-:S06]  /*8310*/  FADD.FTZ R3, R9, R4 ;  /* 0x0000000409037221 */ /* 0x000fcc0000010000 */
[----:B------:R-:W4:Y:S01]  /*8320*/  MUFU.EX2 R183, R183 ;  /* 0x000000b700b77308 */ /* 0x000f220000000800 */
[C---:B--2---:R-:W-:Y:S01]  /*8330*/  FADD.FTZ R13, R179.reuse, R12 ;  /* 0x0000000cb30d7221 */ /* 0x044fe20000010000 */
[----:B------:R-:W-:-:S03]  /*8340*/  F2FP.F16.F32.PACK_AB R165, R179, R170 ;  /* 0x000000aab3a5723e */ /* 0x000fc600000000ff */
[----:B---3--:R-:W-:Y:S01]  /*8350*/  FADD.FTZ R10, R182, R13 ;  /* 0x0000000db60a7221 */ /* 0x008fe20000010000 */
[----:B----4-:R-:W-:-:S03]  /*8360*/  F2FP.F16.F32.PACK_AB R167, R183, R182 ;  /* 0x000000b6b7a7723e */ /* 0x010fc600000000ff */
[----:B------:R-:W-:Y:S02]  /*8370*/  FADD.FTZ R4, R183, R10 ;  /* 0x0000000ab7047221 */ /* 0x000fe40000010000 */
[----:B------:R1:W-:Y:S01]  /*8380*/  STSM.16.M88.4 [R23], R164 ;  /* 0x000000a417007844 */ /* 0x0003e20000000200 */
[----:B------:R-:W-:Y:S05]  /*8390*/  @!P0 BRA `(.L_x_7290) ;  /* 0x0000000000048947 */ /* 0x000fea0003800000 */
[----:B------:R-:W-:Y:S01]  /*83a0*/  BPT.TRAP 0x1 ;  /* 0x000000040000795c */ /* 0x000fe20000300000 */
.L_x_7290:
[----:B------:R2:W3:Y:S01]  /*83b0*/  SYNCS.PHASECHK.TRANS64.TRYWAIT P1, [UR22+0x28c50], R7 ;  /* 0x028c5007ff0075a7 */ /* 0x0004e20008020156 */
[----:B------:R-:W-:Y:S05]  /*83c0*/  @!P0 BRA `(.L_x_7291) ;  /* 0x0000000000048947 */ /* 0x000fea0003800000 */
[----:B------:R-:W-:Y:S01]  /*83d0*/  BPT.TRAP 0x1 ;  /* 0x000000040000795c */ /* 0x000fe20000300000 */
.L_x_7291:
[----:B---3--:R-:W-:Y:S05]  /*83e0*/  @P1 BRA `(.L_x_7292) ;  /* 0x0000000000081947 */ /* 0x008fea0003800000 */
[----:B------:R-:W3:Y:S02]  /*83f0*/  SYNCS.PHASECHK.TRANS64.TRYWAIT P1, [UR22+0x28c50], R7 ;  /* 0x028c5007ff0075a7 */ /* 0x000ee40008020156 */
[----:B---3--:R-:W-:Y:S05]  /*8400*/  @!P1 BRA `(.L_x_7293) ;  /* 0x0000007800b49947 */ /* 0x008fea0003800000 */
.L_x_7292:
        /* <DEDUP_REMOVED lines=34> */
.L_x_7294:
[----:B------:R-:W-:Y:S01]  /*8630*/  UIADD3 UR22, UR22, 0x28c60, URZ ;  /* 0x00028c6016167890 */ /* 0x000fe2000fffe03f */
[----:B------:R-:W-:Y:S01]  /*8640*/  ISETP.LT.AND P1, PT, RZ, UR21, PT ;  /* 0x00000015ff007c0c */ /* 0x000fe2000bf21270 */
[----:B------:R-:W-:Y:S01]  /*8650*/  UIADD3 UR21, UR21, -0x1, URZ ;  /* 0xffffffff15157890 */ /* 0x000fe2000fffe03f */
[----:B------:R-:W-:Y:S01]  /*8660*/  IMAD.MOV.U32 R9, RZ, RZ, R5 ;  /* 0x000000ffff097224 */ /* 0x000fe200078e0005 */
[----:B------:R-:W-:Y:S01]  /*8670*/  UPRMT UR22, UR40, 0x654, UR22 ;  /* 0x0000065428167896 */ /* 0x000fe20008000016 */
[----:B------:R-:W-:Y:S01]  /*8680*/  MOV R11, R6 ;  /* 0x00000006000b7202 */ /* 0x000fe20000000f00 */
[----:B------:R-:W-:-:S07]  /*8690*/  UMOV UR23, UR38 ;  /* 0x0000002600177c82 */ /* 0x000fce0008000000 */
[----:B------:R-:W-:Y:S01]  /*86a0*/  SYNCS.ARRIVE.TRANS64.RED.A1T0 RZ, [UR22], RZ ;  /* 0x000000ffffff79a7 */ /* 0x000fe20008100416 */
[----:B------:R-:W-:Y:S05]  /*86b0*/  @P1 BRA `(.L_x_7295) ;  /* 0xffffffe400d81947 */ /* 0x000fea000383ffff */
.L_x_7284:
[----:B------:R-:W0:Y:S01]  /*86c0*/  SHFL.BFLY PT, R0, R3, 0x2, 0x1f ;  /* 0x0c401f0003007f89 */ /* 0x000e2200000e0000 */
[----:B------:R-:W-:Y:S01]  /*86d0*/  IMAD.MOV R13, RZ, RZ, -R18 ;  /* 0x000000ffff0d7224 */ /* 0x000fe200078e0a12 */
[----:B------:R-:W-:Y:S01]  /*86e0*/  UIADD3 UR36, UR36, 0x1, URZ ;  /* 0x0000000124247890 */ /* 0x000fe2000fffe03f */
[----:B------:R-:W-:Y:S01]  /*86f0*/  IMAD.U32 R10, RZ, RZ, UR10 ;  /* 0x0000000aff0a7e24 */ /* 0x000fe2000f8e00ff */
[----:B------:R-:W5:Y:S01]  /*8700*/  SHFL.BFLY PT, R9, R4, 0x2, 0x1f ;  /* 0x0c401f0004097f89 */ /* 0x000f6200000e0000 */
[----:B------:R-:W-:Y:S08]  /*8710*/  BAR.ARV 0x8, 0x100 ;  /* 0x0204000000007b1d */ /* 0x000ff00000002000 */
[----:B------:R-:W-:Y:S01]  /*8720*/  BAR.SYNC.DEFER_BLOCKING 0xf, 0x100 ;  /* 0x03c4000000007b1d */ /* 0x000fe20000010000 */
[----:B------:R-:W-:-:S02]  /*8730*/  ISETP.NE.AND P0, PT, R2, R13, PT ;  /* 0x0000000d0200720c */ /* 0x000fc40003f05270 */
[----:B------:R-:W-:Y:S01]  /*8740*/  MOV R13, UR10 ;  /* 0x0000000a000d7c02 */ /* 0x000fe20008000f00 */
[----:B0123--:R-:W-:Y:S01]  /*8750*/  FADD.FTZ R7, R0, R3 ;  /* 0x0000000300077221 */ /* 0x00ffe20000010000 */
[----:B------:R-:W-:Y:S01]  /*8760*/  IMAD.U32 R3, RZ, RZ, UR38 ;  /* 0x00000026ff037e24 */ /* 0x000fe2000f8e00ff */
[----:B------:R-:W-:Y:S01]  /*8770*/  UIADD3 UR38, UR38, 0x1, URZ ;  /* 0x0000000126267890 */ /* 0x000fe2000fffe03f */
[----:B-----5:R-:W-:Y:S02]  /*8780*/  FADD.FTZ R9, R9, R4 ;  /* 0x0000000409097221 */ /* 0x020fe40000010000 */
[----:B------:R-:W0:Y:S01]  /*8790*/  SHFL.BFLY PT, R0, R7, 0x1, 0x1f ;  /* 0x0c201f0007007f89 */ /* 0x000e2200000e0000 */
[----:B------:R-:W-:Y:S01]  /*87a0*/  IMAD.MOV.U32 R4, RZ, RZ, RZ ;  /* 0x000000ffff047224 */ /* 0x000fe200078e00ff */
[----:B------:R-:W-:-:S03]  /*87b0*/  UISETP.NE.AND UP0, UPT, UR38, 0x2, UPT ;  /* 0x000000022600788c */ /* 0x000fc6000bf05270 */
        /* <DEDUP_REMOVED lines=12> */
[----:B------:R-:W0:Y:S08]  /*8880*/  @P1 MUFU.RCP R0, R11 ;  /* 0x0000000b00001308 */ /* 0x000e300000001000 */
        /* <DEDUP_REMOVED lines=9> */
[----:B------:R2:W0:Y:S01]  /*8920*/  @P2 MUFU.LG2 R12, R8 ;  /* 0x00000008000c2308 */ /* 0x0004220000000c00 */
        /* <DEDUP_REMOVED lines=11> */
[----:B------:R-:W-:Y:S01]  /*89e0*/  @P2 FMUL.FTZ R10, R13, 0.69314718246459960938 ;  /* 0x3f3172180d0a2820 */ /* 0x000fe20000410000 */
        /* <DEDUP_REMOVED lines=120> */
.L_x_7249:
        /* <DEDUP_REMOVED lines=10> */
[----:B------:R-:W1:Y:S01]  /*9210*/  SHFL.IDX PT, R6, R211, RZ, 0x1f ;  /* 0x00001fffd3067589 */ /* 0x000e6200000e0000 */
[----:B------:R-:W-:Y:S01]  /*9220*/  IMAD R9, R210, 0x40, R17 ;  /* 0x00000040d2097824 */ /* 0x000fe200078e0211 */
[----:B------:R-:W-:Y:S01]  /*9230*/  F2FP.F16.F32.PACK_AB R120, R121, R120 ;  /* 0x000000787978723e */ /* 0x000fe200000000ff */
[----:B------:R-:W-:-:S04]  /*9240*/  USHF.R.S32.HI UR12, URZ, 0x1f, UR45 ;  /* 0x0000001f3f0c7899 */ /* 0x000fc8000801142d */
[----:B------:R-:W-:Y:S01]  /*9250*/  BAR.SYNC.DEFER_BLOCKING 0x1, 0x100 ;  /* 0x0044000000007b1d */ /* 0x000fe20000010000 */
[----:B------:R-:W-:Y:S01]  /*9260*/  F2FP.F16.F32.PACK_AB R121, R156, R154 ;  /* 0x0000009a9c79723e */ /* 0x000fe200000000ff */
[----:B------:R-:W-:Y:S01]  /*9270*/  USHF.R.S32.HI UR13, URZ, 0x1f, UR43 ;  /* 0x0000001f3f0d7899 */ /* 0x000fe2000801142b */
        /* <DEDUP_REMOVED lines=10> */
[----:B-1----:R-:W-:Y:S01]  /*9320*/  ISETP.NE.AND P0, PT, R6, RZ, PT ;  /* 0x000000ff0600720c */ /* 0x002fe20003f05270 */
[----:B------:R-:W-:Y:S01]  /*9330*/  IMAD.U32 R96, RZ, RZ, UR6 ;  /* 0x00000006ff607e24 */ /* 0x000fe2000f8e00ff */
[----:B------:R-:W-:Y:S01]  /*9340*/  F2FP.F16.F32.PACK_AB R146, R149, R148 ;  /* 0x000000949592723e */ /* 0x000fe200000000ff */
[----:B------:R-:W-:Y:S01]  /*9350*/  IMAD.U32 R97, RZ, RZ, UR7 ;  /* 0x00000007ff617e24 */ /* 0x000fe2000f8e00ff */
[----:B------:R-:W-:Y:S01]  /*9360*/  F2FP.F16.F32.PACK_AB R147, R151, R150 ;  /* 0x000000969793723e */ /* 0x000fe200000000ff */
[----:B------:R-:W-:-:S04]  /*9370*/  IMAD.WIDE R4, R215, 0x2, R96 ;  /* 0x00000002d7047825 */ /* 0x000fc800078e0260 */
[----:B------:R-:W-:Y:S01]  /*9380*/  IMAD.WIDE R96, R9, 0x2, R96 ;  /* 0x0000000209607825 */ /* 0x000fe200078e0260 */
[C---:B------:R-:W-:Y:S02]  /*9390*/  IADD3 R45, P2, R4.reuse, 0x20, RZ ;  /* 0x00000020042d7810 */ /* 0x040fe40007f5e0ff */
[C---:B------:R-:W-:Y:S02]  /*93a0*/  IADD3 R49, P3, R4.reuse, 0x40, RZ ;  /* 0x0000004004317810 */ /* 0x040fe40007f7e0ff */
[----:B------:R-:W-:Y:S01]  /*93b0*/  LOP3.LUT R12, R45, 0x380, RZ, 0xc0, !PT ;  /* 0x000003802d0c7812 */ /* 0x000fe200078ec0ff */
[--C-:B------:R-:W-:Y:S01]  /*93c0*/  IMAD.X R131, RZ, RZ, R5.reuse, P2 ;  /* 0x000000ffff837224 */ /* 0x100fe200010e0605 */
[C---:B------:R-:W-:Y:S01]  /*93d0*/  IADD3 R61, P5, R4.reuse, 0x2000, RZ ;  /* 0x00002000043d7810 */ /* 0x040fe20007fbe0ff */
[----:B------:R-:W-:Y:S01]  /*93e0*/  IMAD.X R13, RZ, RZ, R5, P3 ;  /* 0x000000ffff0d7224 */ /* 0x000fe200018e0605 */
[----:B------:R-:W-:Y:S02]  /*93f0*/  LOP3.LUT R14, R49, 0x380, RZ, 0xc0, !PT ;  /* 0x00000380310e7812 */ /* 0x000fe400078ec0ff */
[----:B------:R-:W-:-:S02]  /*9400*/  IADD3 R53, P4, R4, 0x60, RZ ;  /* 0x0000006004357810 */ /* 0x000fc40007f9e0ff */
[----:B------:R-:W-:Y:S02]  /*9410*/  SHF.R.U64 R12, R12, 0x3, RZ ;  /* 0x000000030c0c7819 */ /* 0x000fe400000012ff */
[----:B------:R-:W-:Y:S01]  /*9420*/  IADD3.X R25, RZ, R5, RZ, P5, !PT ;  /* 0x00000005ff197210 */ /* 0x000fe20002ffe4ff */
[--C-:B------:R-:W-:Y:S01]  /*9430*/  IMAD.X R15, RZ, RZ, R5.reuse, P4 ;  /* 0x000000ffff0f7224 */ /* 0x100fe200020e0605 */
[----:B------:R-:W-:Y:S02]  /*9440*/  SHF.R.U64 R14, R14, 0x3, RZ ;  /* 0x000000030e0e7819 */ /* 0x000fe400000012ff */
[----:B------:R-:W-:Y:S02]  /*9450*/  IADD3 R36, P5, R4, 0x4040, RZ ;  /* 0x0000404004247810 */ /* 0x000fe40007fbe0ff */
[----:B------:R-:W-:Y:S02]  /*9460*/  LOP3.LUT R130, R12, R45, RZ, 0x3c, !PT ;  /* 0x0000002d0c827212 */ /* 0x000fe400078e3cff */
[----:B------:R-:W-:Y:S01]  /*9470*/  IADD3 R37, P4, R4, 0x4020, RZ ;  /* 0x0000402004257810 */ /* 0x000fe20007f9e0ff */
[----:B------:R-:W-:Y:S01]  /*9480*/  IMAD.X R109, RZ, RZ, R5, P5 ;  /* 0x000000ffff6d7224 */ /* 0x000fe200028e0605 */
[----:B------:R-:W-:-:S02]  /*9490*/  LOP3.LUT R12, R14, R49, RZ, 0x3c, !PT ;  /* 0x000000310e0c7212 */ /* 0x000fc400078e3cff */
[----:B------:R-:W-:Y:S01]  /*94a0*/  LOP3.LUT R49, R36, 0x380, RZ, 0xc0, !PT ;  /* 0x0000038024317812 */ /* 0x000fe200078ec0ff */
[--C-:B------:R-:W-:Y:S01]  /*94b0*/  IMAD.X R105, RZ, RZ, R5.reuse, P4 ;  /* 0x000000ffff697224 */ /* 0x100fe200020e0605 */
[C---:B------:R-:W-:Y:S02]  /*94c0*/  IADD3 R65, P6, R4.reuse, 0x2020, RZ ;  /* 0x0000202004417810 */ /* 0x040fe40007fde0ff */
[----:B------:R-:W-:Y:S02]  /*94d0*/  SHF.R.U64 R49, R49, 0x3, RZ ;  /* 0x0000000331317819 */ /* 0x000fe400000012ff */
[C---:B------:R-:W-:Y:S01]  /*94e0*/  IADD3 R10, P4, R4.reuse, 0x6060, RZ ;  /* 0x00006060040a7810 */ /* 0x040fe20007f9e0ff */
[----:B------:R-:W-:Y:S01]  /*94f0*/  IMAD.X R29, RZ, RZ, R5, P6 ;  /* 0x000000ffff1d7224 */ /* 0x000fe200030e0605 */
[----:B------:R-:W-:Y:S02]  /*9500*/  IADD3 R69, P1, R4, 0x2040, RZ ;  /* 0x0000204004457810 */ /* 0x000fe40007f3e0ff */
[----:B------:R-:W-:-:S02]  /*9510*/  LOP3.LUT R108, R49, R36, RZ, 0x3c, !PT ;  /* 0x00000024316c7212 */ /* 0x000fc400078e3cff */
[----:B------:R-:W-:Y:S01]  /*9520*/  IADD3 R33, P6, R4, 0x4060, RZ ;  /* 0x0000406004217810 */ /* 0x000fe20007fde0ff */
[--C-:B------:R-:W-:Y:S01]  /*9530*/  IMAD.X R41, RZ, RZ, R5.reuse, P1 ;  /* 0x000000ffff297224 */ /* 0x100fe200008e0605 */
[----:B------:R-:W-:Y:S02]  /*9540*/  LOP3.LUT R49, R10, 0x380, RZ, 0xc0, !PT ;  /* 0x000003800a317812 */ /* 0x000fe400078ec0ff */
[C---:B------:R-:W-:Y:S01]  /*9550*/  IADD3 R73, P2, R4.reuse, 0x2060, RZ ;  /* 0x0000206004497810 */ /* 0x040fe20007f5e0ff */
[--C-:B------:R-:W-:Y:S01]  /*9560*/  IMAD.X R119, RZ, RZ, R5.reuse, P6 ;  /* 0x000000ffff777224 */ /* 0x100fe200030e0605 */
[----:B------:R-:W-:Y:S02]  /*9570*/  IADD3 R6, P1, R4, 0x6000, RZ ;  /* 0x0000600004067810 */ /* 0x000fe40007f3e0ff */
[----:B------:R-:W-:Y:S01]  /*9580*/  LOP3.LUT R24, R53, 0x380, RZ, 0xc0, !PT ;  /* 0x0000038035187812 */ /* 0x000fe200078ec0ff */
[----:B------:R-:W-:Y:S01]  /*9590*/  IMAD.X R57, RZ, RZ, R5, P2 ;  /* 0x000000ffff397224 */ /* 0x000fe200010e0605 */
[----:B------:R-:W-:-:S02]  /*95a0*/  LOP3.LUT R48, R33, 0x380, RZ, 0xc0, !PT ;  /* 0x0000038021307812 */ /* 0x000fc400078ec0ff */
[----:B------:R-:W-:Y:S02]  /*95b0*/  SHF.R.U64 R49, R49, 0x3, RZ ;  /* 0x0000000331317819 */ /* 0x000fe400000012ff */
[----:B------:R-:W-:Y:S02]  /*95c0*/  IADD3.X R123, RZ, R5, RZ, P1, !PT ;  /* 0x00000005ff7b7210 */ /* 0x000fe40000ffe4ff */
[----:B------:R-:W-:Y:S02]  /*95d0*/  SHF.R.U64 R24, R24, 0x3, RZ ;  /* 0x0000000318187819 */ /* 0x000fe400000012ff */
[----:B------:R-:W-:Y:S02]  /*95e0*/  LOP3.LUT R44, R73, 0x380, RZ, 0xc0, !PT ;  /* 0x00000380492c7812 */ /* 0x000fe400078ec0ff */
[----:B------:R-:W-:Y:S02]  /*95f0*/  SHF.R.U64 R48, R48, 0x3, RZ ;  /* 0x0000000330307819 */ /* 0x000fe400000012ff */
[----:B------:R-:W-:-:S02]  /*9600*/  LOP3.LUT R10, R49, R10, RZ, 0x3c, !PT ;  /* 0x0000000a310a7212 */ /* 0x000fc400078e3cff */
[----:B------:R-:W-:Y:S02]  /*9610*/  IADD3 R49, P1, R96, 0x4000, RZ ;  /* 0x0000400060317810 */ /* 0x000fe40007f3e0ff */
[C---:B------:R-:W-:Y:S02]  /*9620*/  IADD3 R32, P3, R4.reuse, 0x4000, RZ ;  /* 0x0000400004207810 */ /* 0x040fe40007f7e0ff */
[----:B------:R-:W-:Y:S02]  /*9630*/  LOP3.LUT R11, R4, 0x380, RZ, 0xc0, !PT ;  /* 0x00000380040b7812 */ /* 0x000fe400078ec0ff */
[----:B------:R-:W-:Y:S01]  /*9640*/  LOP3.LUT R14, R24, R53, RZ, 0x3c, !PT ;  /* 0x00000035180e7212 */ /* 0x000fe200078e3cff */
[----:B------:R-:W-:Y:S01]  /*9650*/  IMAD.X R101, RZ, RZ, R5, P3 ;  /* 0x000000ffff657224 */ /* 0x000fe200018e0605 */
[----:B------:R-:W-:Y:S02]  /*9660*/  SHF.R.U64 R44, R44, 0x3, RZ ;  /* 0x000000032c2c7819 */ /* 0x000fe400000012ff */
[----:B------:R-:W-:-:S02]  /*9670*/  LOP3.LUT R118, R48, R33, RZ, 0x3c, !PT ;  /* 0x0000002130767212 */ /* 0x000fc400078e3cff */
[----:B------:R-:W-:Y:S02]  /*9680*/  LOP3.LUT R24, R61, 0x380, RZ, 0xc0, !PT ;  /* 0x000003803d187812 */ /* 0x000fe400078ec0ff */
[----:B------:R-:W-:Y:S02]  /*9690*/  LOP3.LUT R28, R65, 0x380, RZ, 0xc0, !PT ;  /* 0x00000380411c7812 */ /* 0x000fe400078ec0ff */
[----:B------:R-:W-:Y:S02]  /*96a0*/  LOP3.LUT R48, R49, 0x380, RZ, 0xc0, !PT ;  /* 0x0000038031307812 */ /* 0x000fe400078ec0ff */
[C---:B------:R-:W-:Y:S02]  /*96b0*/  IADD3 R8, P2, R4.reuse, 0x6020, RZ ;  /* 0x0000602004087810 */ /* 0x040fe40007f5e0ff */
[----:B------:R-:W-:Y:S02]  /*96c0*/  IADD3 R20, P3, R4, 0x6040, RZ ;  /* 0x0000604004147810 */ /* 0x000fe40007f7e0ff */
[----:B------:R-:W-:Y:S01]  /*96d0*/  SHF.R.U64 R11, R11, 0x3, RZ ;  /* 0x000000030b0b7819 */ /* 0x000fe200000012ff */
[--C-:B------:R-:W-:Y:S01]  /*96e0*/  IMAD.X R127, RZ, RZ, R5.reuse, P2 ;  /* 0x000000ffff7f7224 */ /* 0x100fe200010e0605 */
[----:B------:R-:W-:Y:S01]  /*96f0*/  LOP3.LUT R56, R44, R73, RZ, 0x3c, !PT ;  /* 0x000000492c387212 */ /* 0x000fe200078e3cff */
[----:B------:R-:W-:Y:S01]  /*9700*/  IMAD.X R9, RZ, RZ, R5, P3 ;  /* 0x000000ffff097224 */ /* 0x000fe200018e0605 */
[----:B------:R-:W-:-:S02]  /*9710*/  SHF.R.U64 R24, R24, 0x3, RZ ;  /* 0x0000000318187819 */ /* 0x000fc400000012ff */
[----:B------:R-:W-:Y:S02]  /*9720*/  SHF.R.U64 R28, R28, 0x3, RZ ;  /* 0x000000031c1c7819 */ /* 0x000fe400000012ff */
[----:B------:R-:W-:Y:S02]  /*9730*/  LOP3.LUT R44, R37, 0x380, RZ, 0xc0, !PT ;  /* 0x00000380252c7812 */ /* 0x000fe400078ec0ff */
[----:B------:R-:W-:Y:S02]  /*9740*/  SHF.R.U64 R48, R48, 0x3, RZ ;  /* 0x0000000330307819 */ /* 0x000fe400000012ff */
[----:B------:R-:W-:Y:S02]  /*9750*/  LOP3.LUT R45, R32, 0x380, RZ, 0xc0, !PT ;  /* 0x00000380202d7812 */ /* 0x000fe400078ec0ff */
[----:B------:R-:W-:Y:S01]  /*9760*/  LOP3.LUT R4, R11, R4, RZ, 0x3c, !PT ;  /* 0x000000040b047212 */ /* 0x000fe200078e3cff */
[----:B------:R-:W-:Y:S01]  /*9770*/  IMAD.X R11, RZ, RZ, R5, P4 ;  /* 0x000000ffff0b7224 */ /* 0x000fe200020e0605 */
[----:B------:R-:W-:-:S02]  /*9780*/  LOP3.LUT R24, R24, R61, RZ, 0x3c, !PT ;  /* 0x0000003d18187212 */ /* 0x000fc400078e3cff */
[----:B------:R-:W-:Y:S02]  /*9790*/  LOP3.LUT R28, R28, R65, RZ, 0x3c, !PT ;  /* 0x000000411c1c7212 */ /* 0x000fe400078e3cff */
[----:B------:R-:W-:Y:S02]  /*97a0*/  SHF.R.U64 R44, R44, 0x3, RZ ;  /* 0x000000032c2c7819 */ /* 0x000fe400000012ff */
[----:B------:R-:W-:Y:S02]  /*97b0*/  LOP3.LUT R48, R48, R49, RZ, 0x3c, !PT ;  /* 0x0000003130307212 */ /* 0x000fe400078e3cff */
[----:B------:R-:W-:Y:S02]  /*97c0*/  SHF.R.U64 R45, R45, 0x3, RZ ;  /* 0x000000032d2d7819 */ /* 0x000fe400000012ff */
[C---:B------:R-:W-:Y:S02]  /*97d0*/  IADD3 R65, P4, R96.reuse, 0x1000, RZ ;  /* 0x0000100060417810 */ /* 0x040fe40007f9e0ff */
[----:B------:R-:W-:-:S02]  /*97e0*/  IADD3 R61, P3, R96, 0x2000, RZ ;  /* 0x00002000603d7810 */ /* 0x000fc40007f7e0ff */
[C---:B------:R-:W-:Y:S02]  /*97f0*/  IADD3 R53, P2, R96.reuse, 0x3000, RZ ;  /* 0x0000300060357810 */ /* 0x040fe40007f5e0ff */
[----:B------:R-:W-:Y:S02]  /*9800*/  IADD3 R49, P6, R96, 0x5000, RZ ;  /* 0x0000500060317810 */ /* 0x000fe40007fde0ff */
[----:B------:R-:W-:Y:S02]  /*9810*/  LOP3.LUT R104, R44, R37, RZ, 0x3c, !PT ;  /* 0x000000252c687212 */ /* 0x000fe400078e3cff */
[----:B------:R-:W-:Y:S02]  /*9820*/  LOP3.LUT R100, R45, R32, RZ, 0x3c, !PT ;  /* 0x000000202d647212 */ /* 0x000fe400078e3cff */
[----:B------:R-:W-:Y:S02]  /*9830*/  LOP3.LUT R37, R8, 0x380, RZ, 0xc0, !PT ;  /* 0x0000038008257812 */ /* 0x000fe400078ec0ff */
[----:B------:R-:W-:-:S02]  /*9840*/  LOP3.LUT R64, R65, 0x380, RZ, 0xc0, !PT ;  /* 0x0000038041407812 */ /* 0x000fc400078ec0ff */
        /* <DEDUP_REMOVED lines=20> */
[----:B------:R-:W-:Y:S01]  /*9990*/  IMAD.X R53, RZ, RZ, R97, P2 ;  /* 0x000000ffff357224 */ /* 0x000fe200010e0661 */
[----:B------:R-:W-:-:S02]  /*99a0*/  LOP3.LUT R44, R44, R49, RZ, 0x3c, !PT ;  /* 0x000000312c2c7212 */ /* 0x000fc400078e3cff */
[----:B------:R-:W-:Y:S02]  /*99b0*/  MOV R73, R4 ;  /* 0x0000000400497202 */ /* 0x000fe40000000f00 */
[----:B------:R-:W-:Y:S02]  /*99c0*/  LOP3.LUT R40, R40, R69, RZ, 0x3c, !PT ;  /* 0x0000004528287212 */ /* 0x000fe400078e3cff */
[----:B------:R-:W-:Y:S02]  /*99d0*/  LOP3.LUT R122, R33, R6, RZ, 0x3c, !PT ;  /* 0x00000006217a7212 */ /* 0x000fe400078e3cff */
[----:B------:R-:W-:Y:S02]  /*99e0*/  LOP3.LUT R8, R45, R20, RZ, 0x3c, !PT ;  /* 0x000000142d087212 */ /* 0x000fe400078e3cff */
[----:B------:R-:W-:Y:S02]  /*99f0*/  F2FP.F16.F32.PACK_AB R4, R21, R195 ;  /* 0x000000c31504723e */ /* 0x000fe400000000ff */
[----:B------:R-:W-:-:S02]  /*9a00*/  IADD3.X R49, RZ, R97, RZ, P1, !PT ;  /* 0x00000061ff317210 */ /* 0x000fc40000ffe4ff */
[C---:B------:R-:W-:Y:S02]  /*9a10*/  IADD3 R45, P5, R96.reuse, 0x6000, RZ ;  /* 0x00006000602d7810 */ /* 0x040fe40007fbe0ff */
[C---:B------:R-:W-:Y:S02]  /*9a20*/  IADD3 R37, P4, R96.reuse, 0x7000, RZ ;  /* 0x0000700060257810 */ /* 0x040fe40007f9e0ff */
[C---:B------:R-:W-:Y:S02]  /*9a30*/  IADD3 R33, P3, R96.reuse, 0x8000, RZ ;  /* 0x0000800060217810 */ /* 0x040fe40007f7e0ff */
[C---:B------:R-:W-:Y:S02]  /*9a40*/  IADD3 R69, P2, R96.reuse, 0x9000, RZ ;  /* 0x0000900060457810 */ /* 0x040fe40007f5e0ff */
[----:B------:R-:W-:Y:S02]  /*9a50*/  IADD3 R21, P1, R96, 0xa000, RZ ;  /* 0x0000a00060157810 */ /* 0x000fe40007f3e0ff */
[----:B------:R-:W-:-:S02]  /*9a60*/  F2FP.F16.F32.PACK_AB R6, R7, R192 ;  /* 0x000000c00706723e */ /* 0x000fc400000000ff */
[----:B------:R-:W-:Y:S02]  /*9a70*/  F2FP.F16.F32.PACK_AB R5, R27, R26 ;  /* 0x0000001a1b05723e */ /* 0x000fe400000000ff */
[----:B------:R-:W-:Y:S02]  /*9a80*/  F2FP.F16.F32.PACK_AB R7, R31, R30 ;  /* 0x0000001e1f07723e */ /* 0x000fe400000000ff */
[----:B------:R-:W-:Y:S02]  /*9a90*/  LOP3.LUT R36, R45, 0x380, RZ, 0xc0, !PT ;  /* 0x000003802d247812 */ /* 0x000fe400078ec0ff */
[----:B------:R-:W-:Y:S01]  /*9aa0*/  LOP3.LUT R32, R37, 0x380, RZ, 0xc0, !PT ;  /* 0x0000038025207812 */ /* 0x000fe200078ec0ff */
[----:B------:R0:W-:Y:S01]  /*9ab0*/  STSM.16.M88.4 [R73], R4 ;  /* 0x0000000449007844 */ /* 0x0001e20000000200 */
[----:B------:R-:W-:Y:S02]  /*9ac0*/  LOP3.LUT R20, R33, 0x380, RZ, 0xc0, !PT ;  /* 0x0000038021147812 */ /* 0x000fe400078ec0ff */
[----:B------:R-:W-:-:S02]  /*9ad0*/  LOP3.LUT R68, R69, 0x380, RZ, 0xc0, !PT ;  /* 0x0000038045447812 */ /* 0x000fc400078ec0ff */
[----:B------:R-:W-:Y:S02]  /*9ae0*/  LOP3.LUT R72, R21, 0x380, RZ, 0xc0, !PT ;  /* 0x0000038015487812 */ /* 0x000fe400078ec0ff */
[----:B------:R-:W-:Y:S02]  /*9af0*/  SHF.R.U64 R36, R36, 0x3, RZ ;  /* 0x0000000324247819 */ /* 0x000fe400000012ff */
[----:B------:R-:W-:Y:S02]  /*9b00*/  SHF.R.U64 R32, R32, 0x3, RZ ;  /* 0x0000000320207819 */ /* 0x000fe400000012ff */
[----:B------:R-:W-:Y:S02]  /*9b10*/  SHF.R.U64 R20, R20, 0x3, RZ ;  /* 0x0000000314147819 */ /* 0x000fe400000012ff */
[----:B------:R-:W-:Y:S02]  /*9b20*/  SHF.R.U64 R68, R68, 0x3, RZ ;  /* 0x0000000344447819 */ /* 0x000fe400000012ff */
[----:B------:R-:W-:Y:S01]  /*9b30*/  SHF.R.U64 R72, R72, 0x3, RZ ;  /* 0x0000000348487819 */ /* 0x000fe200000012ff */
[----:B0-----:R-:W-:Y:S01]  /*9b40*/  IMAD.X R73, RZ, RZ, R97, P1 ;  /* 0x000000ffff497224 */ /* 0x001fe200008e0661 */
[----:B------:R-:W-:-:S02]  /*9b50*/  LOP3.LUT R5, R96, 0x380, RZ, 0xc0, !PT ;  /* 0x0000038060057812 */ /* 0x000fc400078ec0ff */
[----:B------:R-:W-:Y:S01]  /*9b60*/  LOP3.LUT R36, R36, R45, RZ, 0x3c, !PT ;  /* 0x0000002d24247212 */ /* 0x000fe200078e3cff */
[--C-:B------:R-:W-:Y:S01]  /*9b70*/  IMAD.X R45, RZ, RZ, R97.reuse, P6 ;  /* 0x000000ffff2d7224 */ /* 0x100fe200030e0661 */
        /* <DEDUP_REMOVED lines=14> */
[----:B------:R-:W-:Y:S02]  /*9c60*/  LOP3.LUT R96, R5, R96, RZ, 0x3c, !PT ;  /* 0x0000006005607212 */ /* 0x000fe400078e3cff */
[----:B------:R-:W-:-:S02]  /*9c70*/  MOV R26, R130 ;  /* 0x00000082001a7202 */ /* 0x000fc40000000f00 */
[----:B------:R-:W-:Y:S02]  /*9c80*/  F2FP.F16.F32.PACK_AB R4, R206, R208 ;  /* 0x000000d0ce04723e */ /* 0x000fe400000000ff */
[----:B------:R-:W-:Y:S02]  /*9c90*/  F2FP.F16.F32.PACK_AB R5, R35, R34 ;  /* 0x000000222305723e */ /* 0x000fe400000000ff */
[----:B------:R-:W-:Y:S02]  /*9ca0*/  F2FP.F16.F32.PACK_AB R6, R204, R207 ;  /* 0x000000cfcc06723e */ /* 0x000fe400000000ff */
[----:B------:R-:W-:Y:S02]  /*9cb0*/  F2FP.F16.F32.PACK_AB R7, R39, R38 ;  /* 0x000000262707723e */ /* 0x000fe400000000ff */
[----:B------:R-:W-:Y:S02]  /*9cc0*/  MOV R34, R8 ;  /* 0x0000000800227202 */ /* 0x000fe40000000f00 */
        /* <DEDUP_REMOVED lines=13> */
[----:B------:R-:W-:Y:S02]  /*9da0*/  MOV R195, R24 ;  /* 0x0000001800c37202 */ /* 0x000fe40000000f00 */
[----:B0-----:R-:W-:Y:S01]  /*9db0*/  F2FP.F16.F32.PACK_AB R4, R193, R197 ;  /* 0x000000c5c104723e */ /* 0x001fe200000000ff */
[----:B------:R-:W-:Y:S01]  /*9dc0*/  STSM.16.M88.4 [R192], R12 ;  /* 0x0000000cc0007844 */ /* 0x000fe20000000200 */
[----:B------:R-:W-:-:S02]  /*9dd0*/  F2FP.F16.F32.PACK_AB R5, R59, R58 ;  /* 0x0000003a3b05723e */ /* 0x000fc400000000ff */
[----:B------:R-:W-:Y:S02]  /*9de0*/  F2FP.F16.F32.PACK_AB R6, R183, R194 ;  /* 0x000000c2b706723e */ /* 0x000fe400000000ff */
[----:B------:R-:W-:Y:S02]  /*9df0*/  F2FP.F16.F32.PACK_AB R7, R63, R62 ;  /* 0x0000003e3f07723e */ /* 0x000fe400000000ff */
[----:B------:R-:W-:Y:S02]  /*9e00*/  MOV R213, R28 ;  /* 0x0000001c00d57202 */ /* 0x000fe40000000f00 */
[----:B------:R-:W-:Y:S01]  /*9e10*/  F2FP.F16.F32.PACK_AB R24, R181, R191 ;  /* 0x000000bfb518723e */ /* 0x000fe200000000ff */
[----:B------:R-:W-:Y:S01]  /*9e20*/  STSM.16.M88.4 [R195], R4 ;  /* 0x00000004c3007844 */ /* 0x000fe20000000200 */
[----:B------:R-:W-:Y:S02]  /*9e30*/  F2FP.F16.F32.PACK_AB R25, R67, R66 ;  /* 0x000000424319723e */ /* 0x000fe400000000ff */
[----:B------:R-:W-:-:S02]  /*9e40*/  F2FP.F16.F32.PACK_AB R26, R179, R182 ;  /* 0x000000b6b31a723e */ /* 0x000fc400000000ff */
[----:B------:R-:W-:Y:S02]  /*9e50*/  F2FP.F16.F32.PACK_AB R27, R71, R70 ;  /* 0x00000046471b723e */ /* 0x000fe400000000ff */
[----:B------:R-:W-:Y:S02]  /*9e60*/  MOV R40, R40 ;  /* 0x0000002800287202 */ /* 0x000fe40000000f00 */
[----:B------:R-:W-:Y:S01]  /*9e70*/  F2FP.F16.F32.PACK_AB R28, R177, R180 ;  /* 0x000000b4b11c723e */ /* 0x000fe200000000ff */
[----:B------:R-:W-:Y:S01]  /*9e80*/  STSM.16.M88.4 [R213], R24 ;  /* 0x00000018d5007844 */ /* 0x000fe20000000200 */
[----:B------:R-:W-:Y:S02]  /*9e90*/  F2FP.F16.F32.PACK_AB R29, R75, R74 ;  /* 0x0000004a4b1d723e */ /* 0x000fe400000000ff */
[----:B------:R-:W-:Y:S02]  /*9ea0*/  F2FP.F16.F32.PACK_AB R30, R175, R178 ;  /* 0x000000b2af1e723e */ /* 0x000fe400000000ff */
[----:B------:R-:W-:-:S02]  /*9eb0*/  F2FP.F16.F32.PACK_AB R31, R79, R78 ;  /* 0x0000004e4f1f723e */ /* 0x000fc400000000ff */
[----:B------:R-:W-:Y:S02]  /*9ec0*/  MOV R130, R56 ;  /* 0x0000003800827202 */ /* 0x000fe40000000f00 */
[----:B------:R-:W-:Y:S01]  /*9ed0*/  F2FP.F16.F32.PACK_AB R41, R83, R82 ;  /* 0x000000525329723e */ /* 0x000fe200000000ff */
[----:B------:R0:W-:Y:S01]  /*9ee0*/  STSM.16.M88.4 [R40], R28 ;  /* 0x0000001c28007844 */ /* 0x0001e20000000200 */
[----:B------:R-:W-:Y:S02]  /*9ef0*/  F2FP.F16.F32.PACK_AB R42, R171, R174 ;  /* 0x000000aeab2a723e */ /* 0x000fe400000000ff */
[----:B------:R-:W-:Y:S02]  /*9f00*/  F2FP.F16.F32.PACK_AB R43, R87, R86 ;  /* 0x00000056572b723e */ /* 0x000fe400000000ff */
[----:B------:R-:W-:Y:S02]  /*9f10*/  MOV R100, R100 ;  /* 0x0000006400647202 */ /* 0x000fe40000000f00 */
[----:B------:R-:W-:-:S02]  /*9f20*/  F2FP.F16.F32.PACK_AB R56, R169, R172 ;  /* 0x000000aca938723e */ /* 0x000fc400000000ff */
[----:B------:R-:W-:Y:S02]  /*9f30*/  F2FP.F16.F32.PACK_AB R57, R91, R90 ;  /* 0x0000005a5b39723e */ /* 0x000fe400000000ff */
[----:B------:R-:W-:Y:S02]  /*9f40*/  F2FP.F16.F32.PACK_AB R58, R167, R170 ;  /* 0x000000aaa73a723e */ /* 0x000fe400000000ff */
[----:B------:R-:W-:Y:S02]  /*9f50*/  F2FP.F16.F32.PACK_AB R59, R95, R94 ;  /* 0x0000005e5f3b723e */ /* 0x000fe400000000ff */
[----:B------:R-:W-:Y:S02]  /*9f60*/  MOV R104, R104 ;  /* 0x0000006800687202 */ /* 0x000fe40000000f00 */
[----:B0-----:R-:W-:Y:S02]  /*9f70*/  F2FP.F16.F32.PACK_AB R40, R173, R176 ;  /* 0x000000b0ad28723e */ /* 0x001fe400000000ff */
[----:B------:R-:W-:-:S02]  /*9f80*/  F2FP.F16.F32.PACK_AB R4, R165, R168 ;  /* 0x000000a8a504723e */ /* 0x000fc400000000ff */
[----:B------:R-:W-:Y:S01]  /*9f90*/  F2FP.F16.F32.PACK_AB R5, R99, R98 ;  /* 0x000000626305723e */ /* 0x000fe200000000ff */
        /* <DEDUP_REMOVED lines=16> */
[----:B------:R-:W-:Y:S02]  /*a0a0*/  F2FP.F16.F32.PACK_AB R15, R153, R112 ;  /* 0x00000070990f723e */ /* 0x000fe400000000ff */
[----:B------:R-:W-:Y:S02]  /*a0b0*/  F2FP.F16.F32.PACK_AB R122, R125, R124 ;  /* 0x0000007c7d7a723e */ /* 0x000fe400000000ff */
[----:B------:R-:W-:Y:S01]  /*a0c0*/  F2FP.F16.F32.PACK_AB R123, R158, R157 ;  /* 0x0000009d9e7b723e */ /* 0x000fe200000000ff */
[----:B------:R1:W-:Y:S01]  /*a0d0*/  STSM.16.M88.4 [R118], R12 ;  /* 0x0000000c76007844 */ /* 0x0003e20000000200 */
[----:B------:R-:W-:Y:S02]  /*a0e0*/  MOV R126, R126 ;  /* 0x0000007e007e7202 */ /* 0x000fe40000000f00 */
[----:B0-----:R-:W-:Y:S01]  /*a0f0*/  F2FP.F16.F32.PACK_AB R130, R133, R132 ;  /* 0x000000848582723e */ /* 0x001fe200000000ff */
[----:B------:R1:W-:Y:S01]  /*a100*/  STSM.16.M88.4 [R101], R120 ;  /* 0x0000007865007844 */ /* 0x0003e20000000200 */
[----:B------:R-:W-:-:S02]  /*a110*/  F2FP.F16.F32.PACK_AB R131, R135, R134 ;  /* 0x000000868783723e */ /* 0x000fc400000000ff */
[----:B------:R-:W-:Y:S02]  /*a120*/  LOP3.LUT R76, R77, 0x380, RZ, 0xc0, !PT ;  /* 0x000003804d4c7812 */ /* 0x000fe400078ec0ff */
[----:B------:R-:W-:Y:S01]  /*a130*/  LOP3.LUT R80, R81, 0x380, RZ, 0xc0, !PT ;  /* 0x0000038051507812 */ /* 0x000fe200078ec0ff */
[----:B------:R1:W-:Y:S01]  /*a140*/  STSM.16.M88.4 [R126], R128 ;  /* 0x000000807e007844 */ /* 0x0003e20000000200 */
[----:B------:R-:W-:Y:S02]  /*a150*/  LOP3.LUT R84, R85, 0x380, RZ, 0xc0, !PT ;  /* 0x0000038055547812 */ /* 0x000fe400078ec0ff */
[----:B------:R-:W-:Y:S01]  /*a160*/  LOP3.LUT R88, R89, 0x380, RZ, 0xc0, !PT ;  /* 0x0000038059587812 */ /* 0x000fe200078ec0ff */
[----:B------:R1:W-:Y:S01]  /*a170*/  STSM.16.M88.4 [R34], R136 ;  /* 0x0000008822007844 */ /* 0x0003e20000000200 */
[----:B------:R-:W-:Y:S02]  /*a180*/  LOP3.LUT R92, R93, 0x380, RZ, 0xc0, !PT ;  /* 0x000003805d5c7812 */ /* 0x000fe400078ec0ff */
[----:B------:R-:W-:Y:S01]  /*a190*/  SHF.R.U64 R76, R76, 0x3, RZ ;  /* 0x000000034c4c7819 */ /* 0x000fe200000012ff */
[----:B------:R1:W-:Y:S01]  /*a1a0*/  STSM.16.M88.4 [R35], R144 ;  /* 0x0000009023007844 */ /* 0x0003e20000000200 */
        /* <DEDUP_REMOVED lines=36> */
[C---:B------:R-:W-:Y:S02]  /*a3f0*/  IADD3 R7, -R4.reuse, RZ, RZ ;  /* 0x000000ff04077210 */ /* 0x040fe40007ffe1ff */
[----:B------:R-:W-:Y:S02]  /*a400*/  SHF.R.S32.HI R5, RZ, 0x1f, R4 ;  /* 0x0000001fff057819 */ /* 0x000fe40000011404 */
[----:B------:R-:W-:Y:S01]  /*a410*/  IADD3 R4, P0, R4, UR6, RZ ;  /* 0x0000000604047c10 */ /* 0x000fe2000ff1e0ff */
[C---:B------:R-:W-:Y:S02]  /*a420*/  IMAD R7, R8.reuse, R7, R10 ;  /* 0x0000000708077224 */ /* 0x040fe400078e020a */
[----:B------:R-:W-:Y:S02]  /*a430*/  IMAD.U32 R10, RZ, RZ, UR8 ;  /* 0x00000008ff0a7e24 */ /* 0x000fe4000f8e00ff */
[----:B------:R-:W-:Y:S01]  /*a440*/  IMAD R8, R8, UR5, RZ ;  /* 0x0000000508087c24 */ /* 0x000fe2000f8e02ff */
[----:B------:R-:W-:-:S02]  /*a450*/  SHF.R.S32.HI R6, RZ, 0x1f, R7 ;  /* 0x0000001fff067819 */ /* 0x000fc40000011407 */
        /* <DEDUP_REMOVED lines=19> */
.L_x_7298:
        /* <DEDUP_REMOVED lines=20> */
[----:B------:R-:W0:Y:S01]  /*a6d0*/  @P2 LDC R9, c[0x0][0xbec] ;  /* 0x0002fb00ff092b82 */ /* 0x000e220000000800 */
[----:B------:R-:W-:Y:S01]  /*a6e0*/  SHF.L.U32 R3, R3, 0x2, RZ ;  /* 0x0000000203037819 */ /* 0x000fe200000006ff */
[----:B------:R1:W5:Y:S01]  /*a6f0*/  LD.E.128 R4, desc[UR50][R20.64] ;  /* 0x0000003214047980 */ /* 0x000362000c101d00 */
[----:B------:R-:W-:-:S03]  /*a700*/  ISETP.GE.AND P0, PT, R188, UR10, PT ;  /* 0x0000000abc007c0c */ /* 0x000fc6000bf06270 */
[----:B------:R-:W5:Y:S02]  /*a710*/  LD.E.128 R68, desc[UR50][R68.64] ;  /* 0x0000003244447980 */ /* 0x000f64000c101d00 */
        /* <DEDUP_REMOVED lines=10> */
[----:B------:R-:W-:Y:S01]  /*a7c0*/  UIMAD.WIDE.U32 UR6, UR45, UR8, URZ ;  /* 0x000000082d0672a5 */ /* 0x000fe2000f8e003f */
[----:B------:R-:W-:Y:S01]  /*a7d0*/  IMAD.SHL.U32 R8, R8, 0x8, RZ ;  /* 0x0000000808087824 */ /* 0x000fe200078e00ff */
[----:B------:R-:W-:Y:S01]  /*a7e0*/  UIMAD UR5, UR45, UR9, UR5 ;  /* 0x000000092d0572a4 */ /* 0x000fe2000f8e0205 */
[----:B------:R-:W5:Y:S01]  /*a7f0*/  LD.E.128 R80, desc[UR50][R80.64] ;  /* 0x0000003250507980 */ /* 0x000f62000c101d00 */
[----:B------:R-:W-:Y:S01]  /*a800*/  IMAD.SHL.U32 R13, R0, 0x10, RZ ;  /* 0x00000010000d7824 */ /* 0x000fe200078e00ff */
[----:B------:R-:W-:Y:S01]  /*a810*/  ULDC.64 UR8, c[0x0][0xaf0] ;  /* 0x0002bc0000087ab9 */ /* 0x000fe20000000a00 */
[----:B0-----:R-:W-:Y:S01]  /*a820*/  @P2 IMAD.HI.U32 R0, R14, R9, RZ ;  /* 0x000000090e002227 */ /* 0x001fe200078e00ff */
        /* <DEDUP_REMOVED lines=14> */
[----:B------:R-:W-:Y:S01]  /*a910*/  MOV R9, UR7 ;  /* 0x0000000700097c02 */ /* 0x000fe20008000f00 */
[----:B------:R-:W-:Y:S01]  /*a920*/  IMAD.MOV R13, RZ, RZ, -R3 ;  /* 0x000000ffff0d7224 */ /* 0x000fe200078e0a03 */
[----:B------:R-:W-:Y:S01]  /*a930*/  ULDC.64 UR6, c[0x0][0xae0] ;  /* 0x0002b80000067ab9 */ /* 0x000fe20000000a00 */
        /* <DEDUP_REMOVED lines=12> */
[----:B-1----:R-:W-:Y:S01]  /*aa00*/  IMAD.SHL.U32 R21, R0, 0x20, RZ ;  /* 0x0000002000157824 */ /* 0x002fe200078e00ff */
        /* <DEDUP_REMOVED lines=23> */
[----:B0-----:R-:W-:Y:S01]  /*ab80*/  SYNCS.ARRIVE.TRANS64.RED.A1T0 RZ, [UR5], RZ ;  /* 0x000000ffffff79a7 */ /* 0x001fe20008100405 */
        /* <DEDUP_REMOVED lines=36> */
.L_x_7300:
[----:B------:R-:W-:Y:S05]  /*add0*/  BSYNC B1 ;  /* 0x0000000000017941 */ /* 0x000fea0003800000 */
.L_x_7299:
[----:B---3-5:R-:W-:Y:S01]  /*ade0*/  IADD3 R4, R28, 0x20, RZ ;  /* 0x000000201c047810 */ /* 0x028fe20007ffe0ff */
[----:B------:R4:W3:Y:S03]  /*adf0*/  SHFL.IDX PT, R7, R27, 0x1, 0x181f ;  /* 0x00381f001b077f89 */ /* 0x0008e600000e0000 */
        /* <DEDUP_REMOVED lines=19> */
[-C--:B------:R-:W-:Y:S02]  /*af30*/  @!P2 LEA.HI.X R13, R188, R7.reuse, R221, 0x1, P5 ;  /* 0x00000007bc0da211 */ /* 0x080fe400028f0cdd */
[-C--:B------:R-:W-:Y:S02]  /*af40*/  @!P0 LEA R14, P3, R186, R6.reuse, 0x1 ;  /* 0x00000006ba0e8211 */ /* 0x080fe400078608ff */
[CC--:B0-----:R-:W-:Y:S01]  /*af50*/  @!P1 LEA R4, P6, R187.reuse, R6.reuse, 0x1 ;  /* 0x00000006bb049211 */ /* 0x0c1fe200078c08ff */
[----:B------:R4:W-:Y:S01]  /*af60*/  @!P2 ST.E.128 desc[UR50][R12.64], R32 ;  /* 0x000000200c00a985 */ /* 0x0009e2000c101d32 */
[----:B------:R-:W-:Y:S02]  /*af70*/  @P4 LEA R20, P5, R214, R6, 0x1 ;  /* 0x00000006d6144211 */ /* 0x000fe400078a08ff */
[-C--:B------:R-:W-:Y:S02]  /*af80*/  @!P1 LEA.HI.X R5, R187, R7.reuse, R220, 0x1, P6 ;  /* 0x00000007bb059211 */ /* 0x080fe400030f0cdc */
[----:B------:R-:W-:-:S02]  /*af90*/  @!P0 LEA.HI.X R15, R186, R7, R219, 0x1, P3 ;  /* 0x00000007ba0f8211 */ /* 0x000fc400018f0cdb */
        /* <DEDUP_REMOVED lines=10> */
.L_x_7297:
[----:B------:R-:W0:Y:S01]  /*b040*/  LDC R10, c[0x0][0xbe8] ;  /* 0x0002fa00ff0a7b82 */ /* 0x000e220000000800 */
[----:B------:R-:W-:Y:S01]  /*b050*/  ISETP.GE.AND P2, PT, R216, 0x40, PT ;  /* 0x00000040d800780c */ /* 0x000fe20003f46270 */
[----:B------:R-:W-:Y:S01]  /*b060*/  ULDC UR12, c[0x0][0xac8] ;  /* 0x0002b200000c7ab9 */ /* 0x000fe20000000800 */
[----:B------:R-:W-:Y:S01]  /*b070*/  IMAD R0, R209, 0x20, R210 ;  /* 0x00000020d1007824 */ /* 0x000fe200078e02d2 */
[----:B------:R-:W-:Y:S01]  /*b080*/  ISETP.GE.AND P4, PT, R17, UR12, PT ;  /* 0x0000000c11007c0c */ /* 0x000fe2000bf86270 */
[----:B------:R-:W-:Y:S01]  /*b090*/  USHF.R.S32.HI UR8, URZ, 0x1f, UR45 ;  /* 0x0000001f3f087899 */ /* 0x000fe2000801142d */
[----:B------:R-:W-:Y:S01]  /*b0a0*/  ISETP.GE.AND P3, PT, R190, UR12, PT ;  /* 0x0000000cbe007c0c */ /* 0x000fe2000bf66270 */
[----:B------:R-:W-:Y:S01]  /*b0b0*/  USHF.R.S32.HI UR9, URZ, 0x1f, UR43 ;  /* 0x0000001f3f097899 */ /* 0x000fe2000801142b */
[----:B------:R-:W-:Y:S01]  /*b0c0*/  BSSY B1, `(.L_x_7302) ;  /* 0x0000031000017945 */ /* 0x000fe20003800000 */
[----:B------:R-:W-:Y:S01]  /*b0d0*/  ISETP.GE.AND P1, PT, R189, UR12, PT ;  /* 0x0000000cbd007c0c */ /* 0x000fe2000bf26270 */
[----:B------:R-:W-:Y:S01]  /*b0e0*/  VIADD R8, R0, UR44 ;  /* 0x0000002c00087c36 */ /* 0x000fe20008000000 */
        /* <DEDUP_REMOVED lines=11> */
[----:B--2---:R-:W-:-:S04]  /*b1a0*/  IADD3 R6, R7, -0x80, R6 ;  /* 0xffffff8007067810 */ /* 0x004fc80007ffe006 */
        /* <DEDUP_REMOVED lines=29> */
[----:B------:R-:W-:-:S04]  /*b380*/  LEA R6, P2, R4, UR6, 0x2 ;  /* 0x0000000604067c11 */ /* 0x000fc8000f8410ff */
[----:B------:R-:W-:-:S04]  /*b390*/  IADD3 R3, R5, R7, RZ ;  /* 0x0000000705037210 */ /* 0x000fc80007ffe0ff */
[----:B------:R-:W-:Y:S01]  /*b3a0*/  LEA.HI.X R7, R4, UR7, R3, 0x2, P2 ;  /* 0x0000000704077c11 */ /* 0x000fe200090f1403 */
[----:B------:R-:W-:-:S05]  /*b3b0*/  IMAD.MOV.U32 R3, RZ, RZ, -0x800000 ;  /* 0xff800000ff037424 */ /* 0x000fca00078e00ff */
[----:B------:R2:W-:Y:S02]  /*b3c0*/  STG.E desc[UR50][R6.64], R3 ;  /* 0x0000000306007986 */ /* 0x0005e4000c101932 */
.L_x_7303:
[----:B------:R-:W-:Y:S05]  /*b3d0*/  BSYNC B1 ;  /* 0x0000000000017941 */ /* 0x000fea0003800000 */
.L_x_7302:
        /* <DEDUP_REMOVED lines=28> */
[----:B------:R-:W-:Y:S01]  /*b5a0*/  MOV R4, UR6 ;  /* 0x0000000600047c02 */ /* 0x000fe20008000f00 */
[----:B------:R-:W-:Y:S01]  /*b5b0*/  ULDC.64 UR6, c[0x0][0xae0] ;  /* 0x0002b80000067ab9 */ /* 0x000fe20000000a00 */
[----:B------:R-:W-:Y:S01]  /*b5c0*/  SEL R6, RZ, 0xffffffff, P1 ;  /* 0xffffffffff067807 */ /* 0x000fe20000800000 */
        /* <DEDUP_REMOVED lines=17> */
[----:B------:R-:W-:Y:S02]  /*b6e0*/  VIADD R26, R210, UR44 ;  /* 0x0000002cd21a7c36 */ /* 0x000fe40008000000 */
[----:B------:R-:W-:Y:S02]  /*b6f0*/  IMAD R25, R10, UR5, RZ ;  /* 0x000000050a197c24 */ /* 0x000fe4000f8e02ff */
[C---:B------:R-:W-:Y:S01]  /*b700*/  IMAD R3, R7.reuse, UR7, R0 ;  /* 0x0000000707037c24 */ /* 0x040fe2000f8e0200 */
[----:B------:R-:W-:Y:S01]  /*b710*/  SEL R0, RZ, 0x80, P2 ;  /* 0x00000080ff007807 */ /* 0x000fe20001000000 */
[----:B------:R-:W-:Y:S01]  /*b720*/  IMAD.WIDE.U32 R4, R7, UR6, R4 ;  /* 0x0000000607047c25 */ /* 0x000fe2000f8e0004 */
[----:B------:R-:W-:Y:S01]  /*b730*/  SEL R7, RZ, 0x40, P0 ;  /* 0x00000040ff077807 */ /* 0x000fe20000000000 */
[----:B------:R-:W-:Y:S01]  /*b740*/  ULDC.64 UR6, c[0x0][0xa80] ;  /* 0x0002a00000067ab9 */ /* 0x000fe20000000a00 */
[----:B------:R-:W-:-:S02]  /*b750*/  ISETP.GE.AND P0, PT, R26, R25, PT ;  /* 0x000000191a00720c */ /* 0x000fc40003f06270 */
[----:B------:R-:W-:Y:S02]  /*b760*/  IADD3 R3, R5, R3, RZ ;  /* 0x0000000305037210 */ /* 0x000fe40007ffe0ff */
[----:B------:R-:W-:Y:S02]  /*b770*/  LEA R20, P1, R4, UR6, 0x1 ;  /* 0x0000000604147c11 */ /* 0x000fe4000f8208ff */
[----:B------:R-:W-:Y:S02]  /*b780*/  LOP3.LUT R21, R12, R7, RZ, 0xfc, !PT ;  /* 0x000000070c157212 */ /* 0x000fe400078efcff */
[----:B------:R-:W-:Y:S01]  /*b790*/  LEA.HI.X R3, R4, UR7, R3, 0x1, P1 ;  /* 0x0000000704037c11 */ /* 0x000fe200088f0c03 */
[----:B------:R0:W1:Y:S01]  /*b7a0*/  SHFL.IDX PT, R6, R20, RZ, 0x181f ;  /* 0x00181fff14067589 */ /* 0x00006200000e0000 */
[----:B------:R-:W-:-:S03]  /*b7b0*/  LOP3.LUT R24, R21, R0, RZ, 0xfc, !PT ;  /* 0x0000000015187212 */ /* 0x000fc600078efcff */
        /* <DEDUP_REMOVED lines=33> */
.L_x_7305:
[----:B------:R-:W-:Y:S05]  /*b9d0*/  BSYNC B1 ;  /* 0x0000000000017941 */ /* 0x000fea0003800000 */
.L_x_7304:
        /* <DEDUP_REMOVED lines=36> */
.L_x_7301:
[----:B------:R-:W-:Y:S05]  /*bc20*/  BSYNC B0 ;  /* 0x0000000000007941 */ /* 0x000fea0003800000 */
.L_x_7296:
[----:B------:R-:W-:Y:S02]  /*bc30*/  ULDC UR5, c[0x0][0xc38] ;  /* 0x00030e0000057ab9 */ /* 0x000fe40000000800 */
[----:B------:R-:W-:-:S06]  /*bc40*/  UISETP.GE.AND UP0, UPT, UR4, UR5, UPT ;  /* 0x000000050400728c */ /* 0x000fcc000bf06270 */
[----:B------:R-:W-:-:S13]  /*bc50*/  PLOP3.LUT P0, PT, PT, PT, UP0, 0x80, 0x0 ;  /* 0x000000000000781c */ /* 0x000fda0003f0f008 */
[----:B------:R-:W-:Y:S05]  /*bc60*/  @!P0 BRA `(.L_x_7306) ;  /* 0xffffff5000b08947 */ /* 0x000fea000383ffff */
[----:B------:R-:W-:Y:S05]  /*bc70*/  EXIT ;  /* 0x000000000000794d */ /* 0x000fea0003800000 */
.L_x_7244:
        /* <DEDUP_REMOVED lines=30> */
[----:B------:R-:W-:Y:S01]  /*be60*/  IMAD.MOV.U32 R22, RZ, RZ, 0x1 ;  /* 0x00000001ff167424 */ /* 0x000fe200078e00ff */
[C---:B------:R-:W-:Y:S01]  /*be70*/  LOP3.LUT R3, R8.reuse, 0x80, RZ, 0xfc, !PT ;  /* 0x0000008008037812 */ /* 0x040fe200078efcff */
[----:B------:R-:W-:Y:S01]  /*be80*/  IMAD.MOV.U32 R18, RZ, RZ, RZ ;  /* 0x000000ffff127224 */ /* 0x000fe200078e00ff */
[----:B------:R-:W-:Y:S01]  /*be90*/  LOP3.LUT R4, R8, 0xc0, RZ, 0xfc, !PT ;  /* 0x000000c008047812 */ /* 0x000fe200078efcff */
[----:B------:R-:W-:Y:S01]  /*bea0*/  UIMAD UR37, UR37, UR38, URZ ;  /* 0x00000026252572a4 */ /* 0x000fe2000f8e023f */
[----:B------:R-:W-:Y:S01]  /*beb0*/  ISETP.GE.AND P3, PT, R3, UR4, PT ;  /* 0x0000000403007c0c */ /* 0x000fe2000bf66270 */
[----:B------:R-:W-:Y:S01]  /*bec0*/  ULDC UR45, c[0x0][0xc] ;  /* 0x00000300002d7ab9 */ /* 0x000fe20000000800 */
[----:B------:R-:W-:Y:S01]  /*bed0*/  ISETP.GE.AND P2, PT, R4, UR4, PT ;  /* 0x0000000404007c0c */ /* 0x000fe2000bf46270 */
[----:B------:R-:W-:Y:S01]  /*bee0*/  ULOP3.LUT UR46, UR39, 0x2, URZ, 0xfc, !UPT ;  /* 0x00000002272e7892 */ /* 0x000fe2000f8efc3f */
[----:B------:R-:W-:-:S02]  /*bef0*/  SEL R3, RZ, 0xffffffff, P1 ;  /* 0xffffffffff037807 */ /* 0x000fc40000800000 */
[----:B------:R-:W-:Y:S02]  /*bf00*/  LOP3.LUT R5, R8, 0x180, RZ, 0xfc, !PT ;  /* 0x0000018008057812 */ /* 0x000fe400078efcff */
[----:B------:R-:W-:Y:S01]  /*bf10*/  @P1 LOP3.LUT R16, R16, 0x40, RZ, 0xfc, !PT ;  /* 0x0000004010101812 */ /* 0x000fe200078efcff */
[----:B------:R-:W-:Y:S01]  /*bf20*/  IMAD.SHL.U32 R3, R3, 0x2, RZ ;  /* 0x0000000203037824 */ /* 0x000fe200078e00ff */
[----:B------:R-:W-:Y:S02]  /*bf30*/  LOP3.LUT R6, R8, 0x1c0, RZ, 0xfc, !PT ;  /* 0x000001c008067812 */ /* 0x000fe400078efcff */
[----:B------:R-:W-:Y:S02]  /*bf40*/  LOP3.LUT R16, R16, 0xffffff7f, RZ, 0xc0, !PT ;  /* 0xffffff7f10107812 */ /* 0x000fe400078ec0ff */
[----:B------:R-:W-:Y:S02]  /*bf50*/  SEL R2, RZ, 0x1, P0 ;  /* 0x00000001ff027807 */ /* 0x000fe40000000000 */
[----:B------:R-:W-:-:S02]  /*bf60*/  @P0 LOP3.LUT R16, R16, 0x80, RZ, 0xfc, !PT ;  /* 0x0000008010100812 */ /* 0x000fc400078efcff */
[----:B------:R-:W-:Y:S02]  /*bf70*/  ISETP.GE.AND P1, PT, R5, UR4, PT ;  /* 0x0000000405007c0c */ /* 0x000fe4000bf26270 */
[----:B------:R-:W-:Y:S02]  /*bf80*/  LOP3.LUT R16, R16, 0xffffffdf, RZ, 0xc0, !PT ;  /* 0xffffffdf10107812 */ /* 0x000fe400078ec0ff */
[----:B------:R-:W-:Y:S02]  /*bf90*/  ISETP.GE.AND P0, PT, R6, UR4, PT ;  /* 0x0000000406007c0c */ /* 0x000fe4000bf06270 */
[----:B------:R-:W-:Y:S02]  /*bfa0*/  @P3 LOP3.LUT R16, R16, 0x20, RZ, 0xfc, !PT ;  /* 0x0000002010103812 */ /* 0x000fe400078efcff */
[----:B------:R-:W-:Y:S02]  /*bfb0*/  LOP3.LUT R5, R8, 0x100, RZ, 0xfc, !PT ;  /* 0x0000010008057812 */ /* 0x000fe400078efcff */
[----:B------:R-:W-:-:S02]  /*bfc0*/  LOP3.LUT R16, R16, 0xffffffef, RZ, 0xc0, !PT ;  /* 0xffffffef10107812 */ /* 0x000fc400078ec0ff */
[----:B------:R-:W-:Y:S02]  /*bfd0*/  LOP3.LUT R6, R8, 0x140, RZ, 0xfc, !PT ;  /* 0x0000014008067812 */ /* 0x000fe400078efcff */
[----:B------:R-:W-:Y:S02]  /*bfe0*/  LOP3.LUT R2, R3, 0x2, R2, 0xe2, !PT ;  /* 0x0000000203027812 */ /* 0x000fe400078ee202 */
[----:B------:R-:W-:Y:S02]  /*bff0*/  @P2 LOP3.LUT R16, R16, 0x10, RZ, 0xfc, !PT ;  /* 0x0000001010102812 */ /* 0x000fe400078efcff */
[----:B------:R-:W-:Y:S02]  /*c000*/  SEL R3, RZ, 0x4, P3 ;  /* 0x00000004ff037807 */ /* 0x000fe40001800000 */
[----:B------:R-:W-:Y:S02]  /*c010*/  SEL R4, RZ, 0x8, P2 ;  /* 0x00000008ff047807 */ /* 0x000fe40001000000 */
[----:B------:R-:W-:-:S02]  /*c020*/  ISETP.GE.AND P3, PT, R5, UR4, PT ;  /* 0x0000000405007c0c */ /* 0x000fc4000bf66270 */
[----:B------:R-:W-:Y:S01]  /*c030*/  ISETP.GE.AND P2, PT, R6, UR4, PT ;  /* 0x0000000406007c0c */ /* 0x000fe2000bf46270 */
[----:B------:R-:W-:Y:S01]  /*c040*/  ULDC.64 UR4, c[0x0][0x418] ;  /* 0x0001060000047ab9 */ /* 0x000fe20000000a00 */
[----:B------:R-:W-:Y:S01]  /*c050*/  LOP3.LUT R4, R4, R2, R3, 0xfe, !PT ;  /* 0x0000000204047212 */ /* 0x000fe200078efe03 */
[----:B------:R-:W-:Y:S01]  /*c060*/  UISETP.NE.U32.AND UP0, UPT, UR4, URZ, UPT ;  /* 0x0000003f0400728c */ /* 0x000fe2000bf05070 */
[----:B------:R-:W-:Y:S02]  /*c070*/  LOP3.LUT R3, R31, 0x1f8, RZ, 0xc0, !PT ;  /* 0x000001f81f037812 */ /* 0x000fe400078ec0ff */
        /* <DEDUP_REMOVED lines=24> */
[----:B------:R-:W-:-:S02]  /*c200*/  LOP3.LUT R4, R6, R4, R5, 0xfe, !PT ;  /* 0x0000000406047212 */ /* 0x000fc400078efe05 */
[----:B------:R-:W-:Y:S01]  /*c210*/  SEL R9, RZ, 0x80, P0 ;  /* 0x00000080ff097807 */ /* 0x000fe20000000000 */
[----:B------:R-:W-:Y:S01]  /*c220*/  ULEA.HI UR5, UR5, UR4, URZ, 0x6 ;  /* 0x0000000405057291 */ /* 0x000fe2000f8f303f */
[----:B------:R-:W-:Y:S02]  /*c230*/  ISETP.GE.AND P0, PT, R8, UR9, PT ;  /* 0x0000000908007c0c */ /* 0x000fe4000bf06270 */
[----:B------:R-:W-:Y:S01]  /*c240*/  LOP3.LUT R4, R4, R7, RZ, 0xfc, !PT ;  /* 0x0000000704047212 */ /* 0x000fe200078efcff */
[----:B------:R-:W-:Y:S01]  /*c250*/  USHF.R.S32.HI UR40, URZ, 0x6, UR5 ;  /* 0x000000063f287899 */ /* 0x000fe20008011405 */
[----:B------:R-:W-:Y:S02]  /*c260*/  LOP3.LUT R16, R16, 0xfffffffd, RZ, 0xc0, !PT ;  /* 0xfffffffd10107812 */ /* 0x000fe400078ec0ff */
[----:B------:R-:W-:Y:S02]  /*c270*/  LOP3.LUT R32, R4, R9, RZ, 0xfc, !PT ;  /* 0x0000000904207212 */ /* 0x000fe400078efcff */
[----:B------:R-:W-:-:S02]  /*c280*/  @P1 LOP3.LUT R16, R16, 0x2, RZ, 0xfc, !PT ;  /* 0x0000000210101812 */ /* 0x000fc400078efcff */
[----:B------:R-:W-:Y:S02]  /*c290*/  LOP3.LUT R28, R4, 0x40, RZ, 0xc0, !PT ;  /* 0x00000040041c7812 */ /* 0x000fe400078ec0ff */
[----:B------:R-:W-:Y:S02]  /*c2a0*/  LOP3.LUT R26, R32, 0x80, RZ, 0xc0, !PT ;  /* 0x00000080201a7812 */ /* 0x000fe400078ec0ff */
[----:B------:R-:W-:Y:S02]  /*c2b0*/  LOP3.LUT R16, R16, 0xffffefff, RZ, 0xc0, !PT ;  /* 0xffffefff10107812 */ /* 0x000fe400078ec0ff */
[----:B------:R-:W-:Y:S02]  /*c2c0*/  MOV R33, UR10 ;  /* 0x0000000a00217c02 */ /* 0x000fe40008000f00 */
[----:B------:R-:W-:Y:S02]  /*c2d0*/  SHF.R.U32.HI R28, RZ, 0x2, R28 ;  /* 0x00000002ff1c7819 */ /* 0x000fe4000001161c */
[----:B------:R-:W-:-:S02]  /*c2e0*/  SHF.R.U32.HI R26, RZ, 0x3, R26 ;  /* 0x00000003ff1a7819 */ /* 0x000fc4000001161a */
[----:B-1----:R-:W-:-:S07]  /*c2f0*/  @P0 LOP3.LUT R16, R16, 0x1000, RZ, 0xfc, !PT ;  /* 0x0000100010100812 */ /* 0x002fce00078efcff */
.L_x_7356:
        /* <DEDUP_REMOVED lines=22> */
.L_x_7308:
[----:B------:R-:W-:Y:S01]  /*c460*/  ULDC UR8, c[0x0][0xc54] ;  /* 0x0003150000087ab9 */ /* 0x000fe20000000800 */
[----:B------:R-:W-:Y:S01]  /*c470*/  UMOV UR6, UR7 ;  /* 0x0000000700067c82 */ /* 0x000fe20008000000 */
[----:B------:R-:W-:-:S11]  /*c480*/  UISETP.NE.AND UP0, UPT, UR8, 0x1, UPT ;  /* 0x000000010800788c */ /* 0x000fd6000bf05270 */
[----:B------:R-:W-:Y:S02]  /*c490*/  @UP0 ULDC.64 UR10, c[0x0][0xc58] ;  /* 0x00031600000a0ab9 */ /* 0x000fe40000000a00 */
[----:B------:R-:W-:-:S04]  /*c4a0*/  UIMAD.WIDE.U32 UR4, UR7, UR10, URZ ;  /* 0x0000000a070472a5 */ /* 0x000fc8000f8e003f */
[----:B------:R-:W-:-:S04]  /*c4b0*/  @UP0 USHF.R.U32.HI UR6, URZ, UR11, UR5 ;  /* 0x0000000b3f060299 */ /* 0x000fc80008011605 */
[----:B------:R-:W-:-:S12]  /*c4c0*/  UIMAD UR4, UR6, UR8, URZ ;  /* 0x00000008060472a4 */ /* 0x000fd8000f8e023f */
.L_x_7309:
        /* <DEDUP_REMOVED lines=34> */
[----:B------:R-:W-:-:S04]  /*c6f0*/  USHF.R.S32.HI UR4, URZ, 0x1f, UR6 ;  /* 0x0000001f3f047899 */ /* 0x000fc80008011406 */
[----:B------:R-:W-:-:S04]  /*c700*/  ULEA.HI UR4, UR4, UR6, URZ, 0x6 ;  /* 0x0000000604047291 */ /* 0x000fc8000f8f303f */
[----:B------:R-:W-:-:S04]  /*c710*/  USHF.R.S32.HI UR4, URZ, 0x6, UR4 ;  /* 0x000000063f047899 */ /* 0x000fc80008011404 */
        /* <DEDUP_REMOVED lines=21> */
.L_x_7311:
        /* <DEDUP_REMOVED lines=19> */
[----:B0----5:R-:W-:Y:S05]  /*c9a0*/  CALL.ABS.NOINC R2 ;  /* 0x0000000002007343 */ /* 0x021fea0003c00000 */
.L_x_7314:
[----:B------:R-:W-:Y:S05]  /*c9b0*/  BSYNC B6 ;  /* 0x0000000000067941 */ /* 0x000fea0003800000 */
.L_x_7313:
        /* <DEDUP_REMOVED lines=20> */
.L_x_7317:
[----:B------:R0:W1:Y:S01]  /*cb00*/  LDC.64 R2, c[0x4][R19] ;  /* 0x0100000013027b82 */ /* 0x0000620000000a00 */
[----:B------:R-:W-:Y:S01]  /*cb10*/  ULDC.64 UR6, c[0x4][0xf0] ;  /* 0x01003c0000067ab9 */ /* 0x000fe20000000a00 */
[----:B------:R-:W-:Y:S01]  /*cb20*/  ULDC.64 UR8, c[0x4][0xf8] ;  /* 0x01003e0000087ab9 */ /* 0x000fe20000000a00 */
[----:B------:R-:W-:Y:S01]  /*cb30*/  ULDC.64 UR4, c[0x4][0x50] ;  /* 0x0100140000047ab9 */ /* 0x000fe20000000a00 */
[----:B------:R-:W-:Y:S01]  /*cb40*/  MOV R4, UR6 ;  /* 0x0000000600047c02 */ /* 0x000fe20008000f00 */
[----:B------:R-:W-:Y:S01]  /*cb50*/  IMAD.U32 R5, RZ, RZ, UR7 ;  /* 0x00000007ff057e24 */ /* 0x000fe2000f8e00ff */
[----:B------:R-:W-:Y:S01]  /*cb60*/  MOV R12, 0x1 ;  /* 0x00000001000c7802 */ /* 0x000fe20000000f00 */
[----:B------:R-:W-:Y:S02]  /*cb70*/  IMAD.U32 R6, RZ, RZ, UR8 ;  /* 0x00000008ff067e24 */ /* 0x000fe4000f8e00ff */
[----:B------:R-:W-:Y:S02]  /*cb80*/  IMAD.U32 R7, RZ, RZ, UR9 ;  /* 0x00000009ff077e24 */ /* 0x000fe4000f8e00ff */
[----:B------:R-:W-:-:S02]  /*cb90*/  IMAD.U32 R10, RZ, RZ, UR4 ;  /* 0x00000004ff0a7e24 */ /* 0x000fc4000f8e00ff */
[----:B------:R-:W-:Y:S02]  /*cba0*/  IMAD.U32 R11, RZ, RZ, UR5 ;  /* 0x00000005ff0b7e24 */ /* 0x000fe4000f8e00ff */
[----:B------:R-:W-:Y:S02]  /*cbb0*/  IMAD.MOV.U32 R8, RZ, RZ, 0x70 ;  /* 0x00000070ff087424 */ /* 0x000fe400078e00ff */
[----:B0-----:R-:W-:-:S07]  /*cbc0*/  IMAD.MOV.U32 R13, RZ, RZ, RZ ;  /* 0x000000ffff0d7224 */ /* 0x001fce00078e00ff */
[----:B------:R-:W-:-:S07]  /*cbd0*/  LEPC R20, `(.L_x_7316) ;  /* 0x000000001014794e */ /* 0x000fce0000000000 */
[----:B-1----:R-:W-:Y:S05]  /*cbe0*/  CALL.ABS.NOINC R2 ;  /* 0x0000000002007343 */ /* 0x002fea0003c00000 */
.L_x_7316:
[----:B------:R-:W-:Y:S05]  /*cbf0*/  BSYNC B6 ;  /* 0x0000000000067941 */ /* 0x000fea0003800000 */
.L_x_7315:
        /* <DEDUP_REMOVED lines=12> */
[----:B------:R-:W-:Y:S01]  /*ccc0*/  IMAD.U32 R27, RZ, RZ, UR44 ;  /* 0x0000002cff1b7e24 */ /* 0x000fe2000f8e00ff */
[----:B------:R-:W-:Y:S01]  /*ccd0*/  UMOV UR5, 0xffffffff ;  /* 0xffffffff00057882 */ /* 0x000fe20000000000 */
[----:B------:R-:W-:-:S03]  /*cce0*/  IMAD.U32 R19, RZ, RZ, UR4 ;  /* 0x00000004ff137e24 */ /* 0x000fc6000f8e00ff */
[----:B------:R-:W-:Y:S01]  /*ccf0*/  LEA R27, R27, 0xffffffc0, 0x6 ;  /* 0xffffffc01b1b7811 */ /* 0x000fe200078e30ff */
[----:B------:R-:W-:Y:S06]  /*cd00*/  BRA.DIV UR5, `(.L_x_7318) ;  /* 0x00000032058c7947 */ /* 0x000fec000b800000 */
.L_x_7373:
        /* <DEDUP_REMOVED lines=8> */
[----:B--2---:R-:W-:-:S04]  /*cd90*/  SHF.L.U32 R8, R8, 0x4, RZ ;  /* 0x0000000408087819 */ /* 0x004fc800000006ff */
        /* <DEDUP_REMOVED lines=18> */
[----:B------:R-:W-:Y:S01]  /*cec0*/  IMAD.U32 R2, RZ, RZ, UR46 ;  /* 0x0000002eff027e24 */ /* 0x000fe2000f8e00ff */
[----:B------:R-:W-:-:S03]  /*ced0*/  IADD3 R0, -R9, RZ, RZ ;  /* 0x000000ff09007210 */ /* 0x000fc60007ffe1ff */
        /* <DEDUP_REMOVED lines=13> */
.L_x_7319:
[----:B------:R-:W-:Y:S01]  /*cfb0*/  IMAD R25, R18, 0x8, R17 ;  /* 0x0000000812197824 */ /* 0x000fe200078e0211 */
[----:B------:R-:W-:Y:S01]  /*cfc0*/  SHF.L.U32 R0, R22, 0x1f, RZ ;  /* 0x0000001f16007819 */ /* 0x000fe200000006ff */
[----:B------:R-:W-:Y:S03]  /*cfd0*/  BSSY B0, `(.L_x_7320) ;  /* 0x0000003000007945 */ /* 0x000fe60003800000 */
[----:B------:R-:W0:Y:S02]  /*cfe0*/  SYNCS.PHASECHK.TRANS64.TRYWAIT P0, [R25+URZ+0x28c40], R0 ;  /* 0x028c4000190075a7 */ /* 0x000e24000800017f */
[----:B0-----:R-:W-:Y:S05]  /*cff0*/  @!P0 BRA `(.L_x_7321) ;  /* 0x0000002c00fc8947 */ /* 0x001fea0003800000 */
.L_x_7374:
[----:B------:R-:W-:Y:S05]  /*d000*/  BSYNC B0 ;  /* 0x0000000000007941 */ /* 0x000fea0003800000 */
.L_x_7320:
        /* <DEDUP_REMOVED lines=12> */
[----:B------:R-:W-:Y:S01]  /*d0d0*/  IMAD R5, R4, UR4, RZ ;  /* 0x0000000404057c24 */ /* 0x000fe2000f8e02ff */
[----:B0-----:R-:W-:Y:S01]  /*d0e0*/  LEA R4, R18, R31, 0xc ;  /* 0x0000001f12047211 */ /* 0x001fe200078e60ff */
        /* <DEDUP_REMOVED lines=11> */
[----:B-1----:R-:W-:Y:S02]  /*d1a0*/  IMAD.SHL.U32 R6, R6, 0x8, RZ ;  /* 0x0000000806067824 */ /* 0x002fe400078e00ff */
[----:B------:R-:W-:Y:S02]  /*d1b0*/  LEA.HI.X R5, R2, UR5, R5, 0x1, P0 ;  /* 0x0000000502057c11 */ /* 0x000fe400080f0c05 */
[----:B------:R-:W-:Y:S02]  /*d1c0*/  ISETP.GE.AND P0, PT, R27, 0x1, PT ;  /* 0x000000011b00780c */ /* 0x000fe40003f06270 */
[----:B------:R-:W-:Y:S01]  /*d1d0*/  LOP3.LUT R6, R6, 0x38, RZ, 0xc0, !PT ;  /* 0x0000003806067812 */ /* 0x000fe200078ec0ff */
[----:B------:R-:W-:Y:S10]  /*d1e0*/  BRA.DIV UR4, `(.L_x_7322) ;  /* 0x0000002e04947947 */ /* 0x000ff4000b800000 */
        /* <DEDUP_REMOVED lines=12> */
[----:B-1----:R-:W-:Y:S01]  /*d2b0*/  @P0 IMAD.X R3, RZ, RZ, R2, P1 ;  /* 0x000000ffff030224 */ /* 0x002fe200008e0602 */
[----:B------:R-:W-:Y:S02]  /*d2c0*/  @P0 MOV R2, R14 ;  /* 0x0000000e00020202 */ /* 0x000fe40000000f00 */
        /* <DEDUP_REMOVED lines=11> */
.L_x_7384:
        /* <DEDUP_REMOVED lines=10> */
.L_x_7323:
        /* <DEDUP_REMOVED lines=11> */
.L_x_7324:
[----:B------:R-:W-:Y:S01]  /*d4d0*/  IADD3 R0, R17, 0x20400, RZ ;  /* 0x0002040011007810 */ /* 0x000fe20007ffe0ff */
        /* <DEDUP_REMOVED lines=22> */
.L_x_7326:
[----:B------:R-:W-:Y:S05]  /*d640*/  BSYNC B6 ;  /* 0x0000000000067941 */ /* 0x000fea0003800000 */
.L_x_7325:
[----:B------:R2:W5:Y:S01]  /*d650*/  LDL R8, [R1+0x8] ;  /* 0x0000080001087983 */ /* 0x0005620000100800 */
[----:B------:R-:W-:Y:S01]  /*d660*/  UISETP.NE.AND UP0, UPT, UR47, URZ, UPT ;  /* 0x0000003f2f00728c */ /* 0x000fe2000bf05270 */
[----:B------:R-:W-:Y:S01]  /*d670*/  IMAD.U32 R0, RZ, RZ, UR43 ;  /* 0x0000002bff007e24 */ /* 0x000fe2000f8e00ff */
[----:B------:R-:W-:Y:S01]  /*d680*/  LOP3.LUT P5, RZ, R16, 0x1000, RZ, 0xc0, !PT ;  /* 0x0000100010ff7812 */ /* 0x000fe200078ac0ff */
[----:B0-----:R-:W0:Y:S01]  /*d690*/  S2R R2, SR_TID.X ;  /* 0x0000000000027919 */ /* 0x001e220000002100 */
[----:B------:R-:W-:Y:S01]  /*d6a0*/  R2UR UR6, R23 ;  /* 0x00000000170672ca */ /* 0x000fe200000e0000 */
[----:B------:R-:W-:Y:S01]  /*d6b0*/  ULDC.64 UR8, c[0x0][0x2d8] ;  /* 0x0000b60000087ab9 */ /* 0x000fe20000000a00 */
[----:B------:R-:W-:-:S05]  /*d6c0*/  PLOP3.LUT P0, PT, PT, PT, UP0, 0x80, 0x0 ;  /* 0x000000000000781c */ /* 0x000fca0003f0f008 */
[----:B------:R-:W-:Y:S01]  /*d6d0*/  @UP0 ULDC UR4, c[0x0][0x44c] ;  /* 0x0001130000040ab9 */ /* 0x000fe20000000800 */
[----:B0-----:R-:W-:-:S05]  /*d6e0*/  IMAD.SHL.U32 R2, R2, 0x10, RZ ;  /* 0x0000001002027824 */ /* 0x001fca00078e00ff */
[----:B------:R-:W-:-:S05]  /*d6f0*/  LOP3.LUT R2, R36, 0x70, R2, 0xf8, !PT ;  /* 0x0000007024027812 */ /* 0x000fca00078ef802 */
[----:B------:R-:W-:-:S04]  /*d700*/  IMAD R0, R0, 0x40, R2 ;  /* 0x0000004000007824 */ /* 0x000fc800078e0202 */
        /* <DEDUP_REMOVED lines=8> */
[----:B------:R-:W-:Y:S01]  /*d790*/  UIMAD UR7, UR7, UR9, UR6 ;  /* 0x00000009070772a4 */ /* 0x000fe2000f8e0206 */
[----:B------:R-:W0:Y:S01]  /*d7a0*/  S2R R10, SR_TID.X ;  /* 0x00000000000a7919 */ /* 0x000e220000002100 */
[----:B------:R-:W-:Y:S01]  /*d7b0*/  USHF.R.S32.HI UR6, URZ, 0x1f, UR42 ;  /* 0x0000001f3f067899 */ /* 0x000fe2000801142a */
[----:B------:R-:W-:-:S09]  /*d7c0*/  IADD3 R5, -R2, RZ, RZ ;  /* 0x000000ff02057210 */ /* 0x000fd20007ffe1ff */
        /* <DEDUP_REMOVED lines=25> */
[----:B0-----:R-:W-:-:S03]  /*d960*/  IMAD.SHL.U32 R10, R10, 0x8, RZ ;  /* 0x000000080a0a7824 */ /* 0x001fc600078e00ff */
[----:B------:R-:W-:Y:S02]  /*d970*/  LEA.HI.X R5, R2, UR5, R5, 0x1, P0 ;  /* 0x0000000502057c11 */ /* 0x000fe400080f0c05 */
[----:B------:R-:W-:Y:S01]  /*d980*/  LOP3.LUT R10, R10, 0x38, RZ, 0xc0, !PT ;  /* 0x000000380a0a7812 */ /* 0x000fe200078ec0ff */
[----:B--2---:R-:W-:Y:S06]  /*d990*/  BRA.DIV UR4, `(.L_x_7327) ;  /* 0x0000002a04d07947 */ /* 0x004fec000b800000 */
[----:B------:R-:W0:Y:S01]  /*d9a0*/  SHFL.IDX PT, R14, R0, RZ, 0x181f ;  /* 0x00181fff000e7589 */ /* 0x000e2200000e0000 */
[----:B------:R-:W-:-:S03]  /*d9b0*/  IMAD.U32 R3, RZ, RZ, UR43 ;  /* 0x0000002bff037e24 */ /* 0x000fc6000f8e00ff */
[----:B------:R-:W2:Y:S01]  /*d9c0*/  SHFL.IDX PT, R2, R5, RZ, 0x181f ;  /* 0x00181fff05027589 */ /* 0x000ea200000e0000 */
[----:B------:R-:W-:-:S04]  /*d9d0*/  IMAD R4, R3, 0x40, R36 ;  /* 0x0000004003047824 */ /* 0x000fc800078e0224 */
[C---:B------:R-:W-:Y:S01]  /*d9e0*/  VIADD R6, R4.reuse, 0x10 ;  /* 0x0000001004067836 */ /* 0x040fe20000000000 */
[----:B------:R-:W-:-:S13]  /*d9f0*/  ISETP.GE.AND P0, PT, R4, UR37, PT ;  /* 0x0000002504007c0c */ /* 0x000fda000bf06270 */
[----:B0-----:R-:W-:-:S04]  /*da00*/  @!P0 LEA R14, P1, R10, R14, 0x1 ;  /* 0x0000000e0a0e8211 */ /* 0x001fc800078208ff */
[----:B--2---:R-:W-:Y:S01]  /*da10*/  @!P0 IADD3.X R3, RZ, R2, RZ, P1, !PT ;  /* 0x00000002ff038210 */ /* 0x004fe20000ffe4ff */
[----:B------:R-:W-:Y:S02]  /*da20*/  @!P0 IMAD.MOV.U32 R2, RZ, RZ, R14 ;  /* 0x000000ffff028224 */ /* 0x000fe400078e000e */
[----:B------:R-:W0:Y:S04]  /*da30*/  SHFL.IDX PT, R14, R0, 0x1, 0x181f ;  /* 0x00381f00000e7f89 */ /* 0x000e2800000e0000 */
[----:B-----5:R2:W-:Y:S01]  /*da40*/  @!P0 LDGSTS.E.BYPASS.LTC128B.128 [R8+0x20400], desc[UR50][R2.64], !P5 ;  /* 0x2040000002088fae */ /* 0x0205e2000e901d72 */
[----:B------:R-:W-:Y:S01]  /*da50*/  ISETP.GE.AND P0, PT, R6, UR37, PT ;  /* 0x0000002506007c0c */ /* 0x000fe2000bf06270 */
[----:B------:R-:W-:Y:S02]  /*da60*/  VIADD R6, R4, 0x20 ;  /* 0x0000002004067836 */ /* 0x000fe40000000000 */
        /* <DEDUP_REMOVED lines=10> */
[----:B--2---:R-:W-:Y:S01]  /*db10*/  @!P0 IMAD.X R3, RZ, RZ, R2, P1 ;  /* 0x000000ffff038224 */ /* 0x004fe200008e0602 */
[----:B------:R-:W-:Y:S02]  /*db20*/  @!P0 MOV R2, R14 ;  /* 0x0000000e00028202 */ /* 0x000fe40000000f00 */
[----:B------:R0:W2:Y:S04]  /*db30*/  SHFL.IDX PT, R14, R0, 0x3, 0x181f ;  /* 0x00781f00000e7f89 */ /* 0x0000a800000e0000 */
[----:B---3--:R0:W-:Y:S02]  /*db40*/  @!P0 LDGSTS.E.BYPASS.LTC128B.128 [R8+0x21400], desc[UR50][R2.64], !P5 ;  /* 0x2140000002088fae */ /* 0x0081e4000e901d72 */
.L_x_7393:
        /* <DEDUP_REMOVED lines=10> */
.L_x_7328:
        /* <DEDUP_REMOVED lines=18> */
.L_x_7394:
[----:B------:R-:W-:Y:S05]  /*dd10*/  BSYNC B0 ;  /* 0x0000000000007941 */ /* 0x000fea0003800000 */
.L_x_7329:
[----:B------:R-:W-:-:S05]  /*dd20*/  IMAD.U32 R2, RZ, RZ, UR46 ;  /* 0x0000002eff027e24 */ /* 0x000fca000f8e00ff */
[----:B------:R-:W-:-:S13]  /*dd30*/  ISETP.NE.AND P0, PT, R2, 0x3, PT ;  /* 0x000000030200780c */ /* 0x000fda0003f05270 */
[----:B------:R-:W-:Y:S05]  /*dd40*/  @!P0 BRA `(.L_x_7331) ;  /* 0x0000000000048947 */ /* 0x000fea0003800000 */
[----:B------:R-:W-:Y:S01]  /*dd50*/  BPT.TRAP 0x1 ;  /* 0x000000040000795c */ /* 0x000fe20000300000 */
.L_x_7331:
[----:B0-----:R-:W-:Y:S01]  /*dd60*/  SHF.L.U32 R0, R22, 0x1f, RZ ;  /* 0x0000001f16007819 */ /* 0x001fe200000006ff */
[----:B------:R-:W-:Y:S03]  /*dd70*/  BSSY B0, `(.L_x_7332) ;  /* 0x0000003000007945 */ /* 0x000fe60003800000 */
[----:B------:R-:W0:Y:S02]  /*dd80*/  SYNCS.PHASECHK.TRANS64.TRYWAIT P0, [R25+URZ+0x28c60], R0 ;  /* 0x028c6000190075a7 */ /* 0x000e24000800017f */
[----:B0-----:R-:W-:Y:S05]  /*dd90*/  @!P0 BRA `(.L_x_7333) ;  /* 0x0000002c00008947 */ /* 0x001fea0003800000 */
.L_x_7395:
[----:B------:R-:W-:Y:S05]  /*dda0*/  BSYNC B0 ;  /* 0x0000000000007941 */ /* 0x000fea0003800000 */
.L_x_7332:
        /* <DEDUP_REMOVED lines=67> */
[----:B--2---:R-:W-:Y:S02]  /*e1e0*/  IADD3.X R3, RZ, R3, RZ, P6, !PT ;  /* 0x00000003ff037210 */ /* 0x004fe400037fe4ff */
        /* <DEDUP_REMOVED lines=39> */
.L_x_7405:
        /* <DEDUP_REMOVED lines=25> */
.L_x_7335:
        /* <DEDUP_REMOVED lines=11> */
.L_x_7336:
[----:B------:R-:W-:Y:S01]  /*e6a0*/  UISETP.GE.AND UP0, UPT, UR44, 0x2, UPT ;  /* 0x000000022c00788c */ /* 0x000fe2000bf06270 */
[----:B------:R0:W-:Y:S05]  /*e6b0*/  SYNCS.ARRIVE.TRANS64.A1T0 RZ, [R25+URZ+0x28c50], RZ ;  /* 0x028c50ff19ff79a7 */ /* 0x0001ea000810003f */
[----:B------:R-:W-:-:S13]  /*e6c0*/  PLOP3.LUT P0, PT, PT, PT, UP0, 0x40, 0x0 ;  /* 0x000000000000781c */ /* 0x000fda0003f0e808 */
[----:B0-----:R-:W-:Y:S05]  /*e6d0*/  @P0 BRA `(.L_x_7337) ;  /* 0x0000000c009c0947 */ /* 0x001fea0003800000 */
[----:B------:R-:W-:Y:S01]  /*e6e0*/  UIADD3 UR4, UR44, -0x2, URZ ;  /* 0xfffffffe2c047890 */ /* 0x000fe2000fffe03f */
[----:B------:R-:W-:Y:S05]  /*e6f0*/  BSSY B0, `(.L_x_7337) ;  /* 0x00000e5000007945 */ /* 0x000fea0003800000 */
[----:B------:R-:W-:-:S07]  /*e700*/  IMAD.U32 R9, RZ, RZ, UR4 ;  /* 0x00000004ff097e24 */ /* 0x000fce000f8e00ff */
.L_x_7350:
        /* <DEDUP_REMOVED lines=8> */
[C---:B------:R-:W-:Y:S02]  /*e790*/  ISETP.GT.U32.AND P1, PT, R2.reuse, 0x3f, PT ;  /* 0x0000003f0200780c */ /* 0x040fe40003f24070 */
[----:B------:R-:W-:-:S05]  /*e7a0*/  IADD3 R8, R2, R8, RZ ;  /* 0x0000000802087210 */ /* 0x000fca0007ffe0ff */
        /* <DEDUP_REMOVED lines=8> */
[----:B------:R-:W-:Y:S02]  /*e830*/  @!P1 IMAD R5, R24, R5, R2 ;  /* 0x0000000518059224 */ /* 0x000fe400078e0202 */
[----:B------:R-:W-:-:S04]  /*e840*/  @!P1 IMAD.MOV.U32 R2, RZ, RZ, R10 ;  /* 0x000000ffff029224 */ /* 0x000fc800078e000a */
[----:B------:R-:W-:-:S04]  /*e850*/  @!P1 IMAD.WIDE.U32 R2, R24, R4, R2 ;  /* 0x0000000418029225 */ /* 0x000fc800078e0002 */
[----:B------:R-:W-:Y:S02]  /*e860*/  @!P1 IMAD.IADD R3, R5, 0x1, R3 ;  /* 0x0000000105039824 */ /* 0x000fe400078e0203 */
[----:B------:R-:W-:Y:S01]  /*e870*/  IMAD.MOV.U32 R4, RZ, RZ, RZ ;  /* 0x000000ffff047224 */ /* 0x000fe200078e00ff */
[C---:B0-----:R-:W-:Y:S02]  /*e880*/  @!P1 LEA R6, P0, R2.reuse, R6, 0x2 ;  /* 0x0000000602069211 */ /* 0x041fe400078010ff */
[----:B------:R-:W-:Y:S02]  /*e890*/  MOV R11, UR46 ;  /* 0x0000002e000b7c02 */ /* 0x000fe40008000f00 */
        /* <DEDUP_REMOVED lines=13> */
[----:B------:R-:W-:Y:S01]  /*e970*/  ISETP.GT.AND P3, PT, R2, RZ, PT ;  /* 0x000000ff0200720c */ /* 0x000fe20003f64270 */
[----:B0-----:R-:W-:-:S12]  /*e980*/  @!P1 BRA `(.L_x_7338) ;  /* 0x0000000000049947 */ /* 0x001fd80003800000 */
[----:B------:R-:W-:Y:S01]  /*e990*/  BPT.TRAP 0x1 ;  /* 0x000000040000795c */ /* 0x000fe20000300000 */
.L_x_7338:
[----:B------:R-:W-:Y:S01]  /*e9a0*/  IMAD R8, R18, 0x8, R17 ;  /* 0x0000000812087824 */ /* 0x000fe200078e0211 */
[----:B------:R-:W-:Y:S01]  /*e9b0*/  SHF.L.U32 R20, R22, 0x1f, RZ ;  /* 0x0000001f16147819 */ /* 0x000fe200000006ff */
[----:B------:R-:W-:Y:S01]  /*e9c0*/  BSSY B1, `(.L_x_7339) ;  /* 0x0000004000017945 */ /* 0x000fe20003800000 */
[----:B------:R-:W-:Y:S02]  /*e9d0*/  SHF.R.S32.HI R7, RZ, 0x1f, R5 ;  /* 0x0000001fff077819 */ /* 0x000fe40000011405 */
[----:B------:R-:W0:Y:S02]  /*e9e0*/  SYNCS.PHASECHK.TRANS64.TRYWAIT P0, [R8+URZ+0x28c40], R20 ;  /* 0x028c4014080075a7 */ /* 0x000e24000800017f */
[----:B0-----:R-:W-:Y:S05]  /*e9f0*/  @!P0 BRA `(.L_x_7340) ;  /* 0x0000002800048947 */ /* 0x001fea0003800000 */
.L_x_7406:
[----:B------:R-:W-:Y:S05]  /*ea00*/  BSYNC B1 ;  /* 0x0000000000017941 */ /* 0x000fea0003800000 */
.L_x_7339:
        /* <DEDUP_REMOVED lines=14> */
[C---:B------:R-:W-:Y:S01]  /*eaf0*/  IMAD R27, R19.reuse, UR5, R6 ;  /* 0x00000005131b7c24 */ /* 0x040fe2000f8e0206 */
[----:B------:R-:W-:Y:S01]  /*eb00*/  LEA R6, R18, R31, 0xc ;  /* 0x0000001f12067211 */ /* 0x000fe200078e60ff */
[----:B------:R-:W-:Y:S01]  /*eb10*/  IMAD.WIDE.U32 R2, R19, UR4, R2 ;  /* 0x0000000413027c25 */ /* 0x000fe2000f8e0002 */
[----:B------:R-:W-:-:S03]  /*eb20*/  ULDC.64 UR4, c[0x0][0x2e8] ;  /* 0x0000ba0000047ab9 */ /* 0x000fc60000000a00 */
[----:B------:R-:W-:Y:S01]  /*eb30*/  IMAD.IADD R27, R27, 0x1, R3 ;  /* 0x000000011b1b7824 */ /* 0x000fe200078e0203 */
[----:B------:R-:W-:Y:S01]  /*eb40*/  LEA R21, P0, R2, UR4, 0x1 ;  /* 0x0000000402157c11 */ /* 0x000fe2000f8008ff */
[----:B------:R-:W-:-:S03]  /*eb50*/  UMOV UR4, 0xffffffff ;  /* 0xffffffff00047882 */ /* 0x000fc60000000000 */
        /* <DEDUP_REMOVED lines=11> */
[----:B------:R-:W2:Y:S02]  /*ec10*/  SHFL.IDX PT, R14, R21, 0x2, 0x181f ;  /* 0x00581f00150e7f89 */ /* 0x000ea400000e0000 */
[----:B-1----:R-:W-:-:S05]  /*ec20*/  IMAD.X R3, RZ, RZ, R3, P0 ;  /* 0x000000ffff037224 */ /* 0x002fca00000e0603 */
[----:B------:R1:W-:Y:S04]  /*ec30*/  LDGSTS.E.BYPASS.LTC128B.128 [R25+0x22c00], desc[UR50][R2.64], !P1 ;  /* 0x22c0000002197fae */ /* 0x0003e8000c901d72 */
[----:B-1----:R-:W1:Y:S01]  /*ec40*/  SHFL.IDX PT, R3, R27, 0x2, 0x181f ;  /* 0x00581f001b037f89 */ /* 0x002e6200000e0000 */
[----:B--2---:R-:W-:-:S03]  /*ec50*/  IADD3 R2, P0, R14, R0, RZ ;  /* 0x000000000e027210 */ /* 0x004fc60007f1e0ff */
[----:B------:R2:W3:Y:S04]  /*ec60*/  SHFL.IDX PT, R14, R21, 0x3, 0x181f ;  /* 0x00781f00150e7f89 */ /* 0x0004e800000e0000 */
[----:B------:R-:W4:Y:S01]  /*ec70*/  SHFL.IDX PT, R27, R27, 0x3, 0x181f ;  /* 0x00781f001b1b7f89 */ /* 0x000f2200000e0000 */
[----:B-1----:R-:W-:-:S05]  /*ec80*/  IMAD.X R3, RZ, RZ, R3, P0 ;  /* 0x000000ffff037224 */ /* 0x002fca00000e0603 */
[----:B---3--:R2:W-:Y:S02]  /*ec90*/  LDGSTS.E.BYPASS.LTC128B.128 [R25+0x23400], desc[UR50][R2.64], !P1 ;  /* 0x2340000002197fae */ /* 0x0085e4000c901d72 */
.L_x_7416:
        /* <DEDUP_REMOVED lines=8> */
.L_x_7342:
        /* <DEDUP_REMOVED lines=11> */
.L_x_7343:
[----:B------:R1:W-:Y:S01]  /*edd0*/  SYNCS.ARRIVE.TRANS64.A1T0 RZ, [R8+URZ+0x28c30], RZ ;  /* 0x028c30ff08ff79a7 */ /* 0x0003e2000810003f */
[----:B------:R-:W-:Y:S05]  /*ede0*/  @!P2 BRA `(.L_x_7344) ;  /* 0x000000000004a947 */ /* 0x000fea0003800000 */
[----:B------:R-:W-:Y:S01]  /*edf0*/  BPT.TRAP 0x1 ;  /* 0x000000040000795c */ /* 0x000fe20000300000 */
.L_x_7344:
[----:B------:R-:W2:Y:S01]  /*ee00*/  SYNCS.PHASECHK.TRANS64.TRYWAIT P0, [R8+URZ+0x28c60], R20 ;  /* 0x028c6014080075a7 */ /* 0x000ea2000800017f */
[----:B------:R-:W-:Y:S04]  /*ee10*/  BSSY B1, `(.L_x_7345) ;  /* 0x0000002000017945 */ /* 0x000fe80003800000 */
[----:B--2---:R-:W-:Y:S05]  /*ee20*/  @!P0 BRA `(.L_x_7346) ;  /* 0x0000002800188947 */ /* 0x004fea0003800000 */
.L_x_7417:
[----:B------:R-:W-:Y:S05]  /*ee30*/  BSYNC B1 ;  /* 0x0000000000017941 */ /* 0x000fea0003800000 */
.L_x_7345:
        /* <DEDUP_REMOVED lines=21> */
[----:B0-2---:R-:W-:Y:S01]  /*ef90*/  LEA.HI.X R20, R2, UR5, R3, 0x1, P0 ;  /* 0x0000000502147c11 */ /* 0x005fe200080f0c03 */
[----:B------:R-:W-:Y:S06]  /*efa0*/  BRA.DIV UR4, `(.L_x_7347) ;  /* 0x0000002604cc7947 */ /* 0x000fec000b800000 */
        /* <DEDUP_REMOVED lines=53> */
.L_x_7427:
[----:B--2---:R-:W-:Y:S02]  /*f300*/  P2R R4, PR, RZ, 0x2 ;  /* 0x00000002ff047803 */ /* 0x004fe40000000000 */
[----:B------:R-:W-:Y:S02]  /*f310*/  LOP3.LUT P1, RZ, R16, 0x80, RZ, 0xc0, !PT ;  /* 0x0000008010ff7812 */ /* 0x000fe4000782c0ff */
[----:B------:R-:W-:Y:S02]  /*f320*/  IADD3 R2, P2, R14, R0, RZ ;  /* 0x000000000e027210 */ /* 0x000fe40007f5e0ff */
[----:B------:R-:W-:Y:S02]  /*f330*/  P2R R5, PR, RZ, 0x8 ;  /* 0x00000008ff057803 */ /* 0x000fe40000000000 */
[----:B------:R-:W-:Y:S02]  /*f340*/  LOP3.LUT P3, RZ, R16, 0x40, RZ, 0xc0, !PT ;  /* 0x0000004010ff7812 */ /* 0x000fe4000786c0ff */
[----:B------:R-:W-:-:S02]  /*f350*/  IADD3.X R3, RZ, R20, RZ, P2, !PT ;  /* 0x00000014ff037210 */ /* 0x000fc400017fe4ff */
[C---:B------:R-:W-:Y:S02]  /*f360*/  LOP3.LUT P2, RZ, R16.reuse, 0x20, RZ, 0xc0, !PT ;  /* 0x0000002010ff7812 */ /* 0x040fe4000784c0ff */
[----:B------:R-:W-:Y:S01]  /*f370*/  LOP3.LUT P6, RZ, R16, 0x10, RZ, 0xc0, !PT ;  /* 0x0000001010ff7812 */ /* 0x000fe200078cc0ff */
        /* <DEDUP_REMOVED lines=15> */
.L_x_7348:
        /* <DEDUP_REMOVED lines=11> */
.L_x_7349:
[----:B------:R0:W-:Y:S01]  /*f520*/  SYNCS.ARRIVE.TRANS64.A1T0 RZ, [R8+URZ+0x28c50], RZ ;  /* 0x028c50ff08ff79a7 */ /* 0x0001e2000810003f */
[----:B------:R-:W-:Y:S05]  /*f530*/  @P3 BRA `(.L_x_7350) ;  /* 0xfffffff000743947 */ /* 0x000fea000383ffff */
[----:B------:R-:W-:Y:S05]  /*f540*/  BSYNC B0 ;  /* 0x0000000000007941 */ /* 0x000fea0003800000 */
.L_x_7337:
        /* <DEDUP_REMOVED lines=21> */
.L_x_7352:
[----:B------:R-:W-:Y:S05]  /*f6a0*/  BSYNC B0 ;  /* 0x0000000000007941 */ /* 0x000fea0003800000 */
.L_x_7351:
[----:B------:R-:W-:-:S07]  /*f6b0*/  LOP3.LUT R22, R22, R5, RZ, 0x3c, !PT ;  /* 0x0000000516167212 */ /* 0x000fce00078e3cff */
.L_x_7312:
[----:B------:R-:W-:Y:S05]  /*f6c0*/  BSYNC B7 ;  /* 0x0000000000077941 */ /* 0x000fea0003800000 */
.L_x_7310:
        /* <DEDUP_REMOVED lines=11> */
.L_x_7353:
[----:B------:R-:W-:-:S03]  /*f780*/  UMOV UR4, 0xffffffff ;  /* 0xffffffff00047882 */ /* 0x000fc60000000000 */
[----:B------:R-:W-:Y:S05]  /*f790*/  BRA.DIV UR4, `(.L_x_7355) ;  /* 0x0000002604a07947 */ /* 0x000fea000b800000 */
[----:B------:R2:W3:Y:S02]  /*f7a0*/  SHFL.IDX PT, R14, R33, RZ, 0x1f ;  /* 0x00001fff210e7589 */ /* 0x0004e400000e0000 */
.L_x_7430:
[----:B------:R-:W4:Y:S01]  /*f7b0*/  @!P1 S2R R3, SR_CgaCtaId ;  /* 0x0000000000039919 */ /* 0x000f220000008800 */
[----:B------:R-:W-:Y:S05]  /*f7c0*/  WARPSYNC.ALL ;  /* 0x0000000000007948 */ /* 0x000fea0003800000 */
[----:B------:R-:W-:Y:S01]  /*f7d0*/  BAR.SYNC.DEFER_BLOCKING 0x4, 0x180 ;  /* 0x0106000000007b1d */ /* 0x000fe20000010000 */
[----:B------:R-:W-:-:S04]  /*f7e0*/  @!P1 MOV R0, 0x400 ;  /* 0x0000040000009802 */ /* 0x000fc80000000f00 */
[----:B----4-:R-:W-:-:S05]  /*f7f0*/  @!P1 LEA R17, R3, R0, 0x18 ;  /* 0x0000000003119211 */ /* 0x010fca00078ec0ff */
[----:B------:R2:W-:Y:S02]  /*f800*/  @!P1 STS [R17+0x28cd0], R33 ;  /* 0x028cd02111009388 */ /* 0x0005e40000000800 */
[----:B--23--:R-:W-:Y:S01]  /*f810*/  IMAD.MOV.U32 R33, RZ, RZ, R14 ;  /* 0x000000ffff217224 */ /* 0x00cfe200078e000e */
[----:B------:R-:W-:Y:S06]  /*f820*/  BAR.ARV 0x5, 0x180 ;  /* 0x0146000000007b1d */ /* 0x000fec0000002000 */
.L_x_7354:
[----:B------:R-:W-:Y:S02]  /*f830*/  ULDC UR4, c[0x0][0xc38] ;  /* 0x00030e0000047ab9 */ /* 0x000fe40000000800 */
[----:B---3--:R-:W-:-:S13]  /*f840*/  ISETP.GE.AND P0, PT, R33, UR4, PT ;  /* 0x0000000421007c0c */ /* 0x008fda000bf06270 */
[----:B------:R-:W-:Y:S05]  /*f850*/  @!P0 BRA `(.L_x_7356) ;  /* 0xffffffc800a88947 */ /* 0x000fea000383ffff */
.L_x_7307:
        /* <DEDUP_REMOVED lines=12> */
.L_x_7431:
[----:B------:R-:W-:Y:S05]  /*f920*/  BSYNC B0 ;  /* 0x0000000000007941 */ /* 0x000fea0003800000 */
.L_x_7357:
[----:B------:R-:W-:-:S03]  /*f930*/  UMOV UR4, 0xffffffff ;  /* 0xffffffff00047882 */ /* 0x000fc60000000000 */
[----:B------:R-:W-:Y:S05]  /*f940*/  BRA.DIV UR4, `(.L_x_7359) ;  /* 0x0000002604707947 */ /* 0x000fea000b800000 */
[----:B---3--:R-:W3:Y:S02]  /*f950*/  S2R R0, SR_TID.X ;  /* 0x0000000000007919 */ /* 0x008ee40000002100 */
[----:B---3--:R-:W-:-:S04]  /*f960*/  SHF.R.U32.HI R0, RZ, 0x5, R0 ;  /* 0x00000005ff007819 */ /* 0x008fc80000011600 */
[----:B------:R-:W-:-:S05]  /*f970*/  LOP3.LUT R0, R0, 0x3, RZ, 0xc0, !PT ;  /* 0x0000000300007812 */ /* 0x000fca00078ec0ff */
[----:B------:R3:W4:Y:S02]  /*f980*/  SHFL.IDX PT, R14, R0, RZ, 0x1f ;  /* 0x00001fff000e7589 */ /* 0x00072400000e0000 */
.L_x_7434:
[----:B----4-:R-:W-:Y:S01]  /*f990*/  ISETP.NE.AND P0, PT, R14, RZ, PT ;  /* 0x000000ff0e00720c */ /* 0x010fe20003f05270 */
[----:B------:R-:W-:-:S12]  /*f9a0*/  BSSY B0, `(.L_x_7360) ;  /* 0x0000024000007945 */ /* 0x000fd80003800000 */
[----:B------:R-:W-:Y:S05]  /*f9b0*/  @P0 BRA `(.L_x_7361) ;  /* 0x0000000000880947 */ /* 0x000fea0003800000 */
[----:B------:R-:W-:-:S03]  /*f9c0*/  UMOV UR4, 0xffffffff ;  /* 0xffffffff00047882 */ /* 0x000fc60000000000 */
[----:B------:R-:W-:Y:S05]  /*f9d0*/  BRA.DIV UR4, `(.L_x_7362) ;  /* 0x0000002604807947 */ /* 0x000fea000b800000 */
[----:B------:R-:W-:-:S13]  /*f9e0*/  ELECT P6, URZ, PT ;  /* 0x00000000003f782f */ /* 0x000fda00038c0000 */
.L_x_7437:
[----:B------:R-:W-:Y:S05]  /*f9f0*/  @!P6 BRA `(.L_x_7361) ;  /* 0x000000000078e947 */ /* 0x000fea0003800000 */
[----:B------:R-:W-:-:S06]  /*fa00*/  ULOP3.LUT UR4, UR39, 0x2, URZ, 0xfc, !UPT ;  /* 0x0000000227047892 */ /* 0x000fcc000f8efc3f */
[----:B---3--:R-:W-:-:S04]  /*fa10*/  MOV R0, UR4 ;  /* 0x0000000400007c02 */ /* 0x008fc80008000f00 */
[----:B------:R-:W-:-:S13]  /*fa20*/  ISETP.NE.AND P0, PT, R0, 0x3, PT ;  /* 0x000000030000780c */ /* 0x000fda0003f05270 */
[----:B------:R-:W-:Y:S05]  /*fa30*/  @!P0 BRA `(.L_x_7363) ;  /* 0x0000000000048947 */ /* 0x000fea0003800000 */
[----:B------:R-:W-:Y:S01]  /*fa40*/  BPT.TRAP 0x1 ;  /* 0x000000040000795c */ /* 0x000fe20000300000 */
.L_x_7363:
[----:B------:R-:W-:Y:S01]  /*fa50*/  IMAD R5, R18, 0x8, R7 ;  /* 0x0000000812057824 */ /* 0x000fe200078e0207 */
[----:B------:R-:W-:Y:S01]  /*fa60*/  SHF.L.U32 R0, R22, 0x1f, RZ ;  /* 0x0000001f16007819 */ /* 0x000fe200000006ff */
[----:B------:R-:W-:-:S03]  /*fa70*/  VIADD R18, R18, 0x1 ;  /* 0x0000000112127836 */ /* 0x000fc60000000000 */
[----:B------:R-:W3:Y:S02]  /*fa80*/  SYNCS.PHASECHK.TRANS64.TRYWAIT P1, [R5+URZ+0x28c40], R0 ;  /* 0x028c4000050075a7 */ /* 0x000ee4000802017f */
[----:B------:R-:W-:-:S04]  /*fa90*/  ISETP.NE.AND P2, PT, R18, 0x2, PT ;  /* 0x000000021200780c */ /* 0x000fc80003f45270 */
[----:B------:R-:W-:Y:S01]  /*faa0*/  SEL R3, RZ, 0x1, P2 ;  /* 0x00000001ff037807 */ /* 0x000fe20001000000 */
[----:B---3--:R-:W-:Y:S08]  /*fab0*/  @!P1 BRA `(.L_x_7364) ;  /* 0x0000002400689947 */ /* 0x008ff00003800000 */
.L_x_7438:
[----:B------:R-:W-:Y:S02]  /*fac0*/  SEL R18, R18, RZ, P2 ;  /* 0x000000ff12127207 */ /* 0x000fe40001000000 */
[----:B------:R-:W-:Y:S01]  /*fad0*/  LOP3.LUT R2, R22, R3, RZ, 0x3c, !PT ;  /* 0x0000000316027212 */ /* 0x000fe200078e3cff */
[----:B------:R-:W-:Y:S06]  /*fae0*/  @!P0 BRA `(.L_x_7365) ;  /* 0x0000000000048947 */ /* 0x000fec0003800000 */
[----:B------:R-:W-:Y:S01]  /*faf0*/  BPT.TRAP 0x1 ;  /* 0x000000040000795c */ /* 0x000fe20000300000 */
.L_x_7365:
[----:B------:R-:W-:Y:S01]  /*fb00*/  IMAD R3, R18, 0x8, R7 ;  /* 0x0000000812037824 */ /* 0x000fe200078e0207 */
[----:B------:R-:W-:-:S04]  /*fb10*/  SHF.L.U32 R2, R2, 0x1f, RZ ;  /* 0x0000001f02027819 */ /* 0x000fc800000006ff */
[----:B------:R-:W4:Y:S02]  /*fb20*/  SYNCS.PHASECHK.TRANS64.TRYWAIT P1, [R3+URZ+0x28c40], R2 ;  /* 0x028c4002030075a7 */ /* 0x000f24000802017f */
[----:B----4-:R-:W-:Y:S05]  /*fb30*/  @!P1 BRA `(.L_x_7366) ;  /* 0x00000024005c9947 */ /* 0x010fea0003800000 */
.L_x_7439:
[----:B------:R-:W-:Y:S05]  /*fb40*/  @!P0 BRA `(.L_x_7367) ;  /* 0x0000000000048947 */ /* 0x000fea0003800000 */
[----:B------:R-:W-:Y:S01]  /*fb50*/  BPT.TRAP 0x1 ;  /* 0x000000040000795c */ /* 0x000fe20000300000 */
.L_x_7367:
[----:B------:R-:W0:Y:S02]  /*fb60*/  SYNCS.PHASECHK.TRANS64.TRYWAIT P1, [R5+URZ+0x28c60], R0 ;  /* 0x028c6000050075a7 */ /* 0x000e24000802017f */
[----:B0-----:R-:W-:Y:S05]  /*fb70*/  @!P1 BRA `(.L_x_7368) ;  /* 0x0000002400609947 */ /* 0x001fea0003800000 */
.L_x_7440:
[----:B------:R-:W-:Y:S05]  /*fb80*/  @!P0 BRA `(.L_x_7369) ;  /* 0x0000000000048947 */ /* 0x000fea0003800000 */
[----:B------:R-:W-:Y:S01]  /*fb90*/  BPT.TRAP 0x1 ;  /* 0x000000040000795c */ /* 0x000fe20000300000 */
.L_x_7369:
[----:B------:R0:W0:Y:S02]  /*fba0*/  SYNCS.PHASECHK.TRANS64.TRYWAIT P0, [R3+URZ+0x28c60], R2 ;  /* 0x028c6002030075a7 */ /* 0x000024000800017f */
[----:B0-----:R-:W-:Y:S05]  /*fbb0*/  @!P0 NANOSLEEP.SYNCS 0x989680 ;  /* 0x009896800000895d */ /* 0x001fea0003900000 */
[----:B------:R-:W0:Y:S02]  /*fbc0*/  @!P0 SYNCS.PHASECHK.TRANS64 P0, [R3+URZ+0x28c60], R2 ;  /* 0x028c6002030085a7 */ /* 0x000e24000800007f */
[----:B0-----:R-:W-:Y:S05]  /*fbd0*/  @!P0 BRA `(.L_x_7369) ;  /* 0xfffffffc00f08947 */ /* 0x001fea000383ffff */
.L_x_7361:
[----:B------:R-:W-:Y:S05]  /*fbe0*/  BSYNC B0 ;  /* 0x0000000000007941 */ /* 0x000fea0003800000 */
.L_x_7360:
[----:B------:R-:W-:Y:S05]  /*fbf0*/  EXIT ;  /* 0x000000000000794d */ /* 0x000fea0003800000 */
.L_x_7251:
[----:B0-----:R-:W-:-:S04]  /*fc00*/  IMAD.U32 R3, RZ, RZ, UR21 ;  /* 0x00000015ff037e24 */ /* 0x001fc8000f8e00ff */
[----:B------:R0:W1:Y:S03]  /*fc10*/  SYNCS.PHASECHK.TRANS64.TRYWAIT P1, [R3+URZ+0x28c50], R0 ;  /* 0x028c5000030075a7 */ /* 0x000066000802017f */
[----:B-1----:R-:W-:Y:S05]  /*fc20*/  @!P1 NANOSLEEP.SYNCS 0x989680 ;  /* 0x009896800000995d */ /* 0x002fea0003900000 */
[----:B------:R-:W1:Y:S02]  /*fc30*/  @!P1 SYNCS.PHASECHK.TRANS64 P1, [R3+URZ+0x28c50], R0 ;  /* 0x028c5000030095a7 */ /* 0x000e64000802007f */
[----:B-1----:R-:W-:Y:S05]  /*fc40*/  @!P1 BRA `(.L_x_7251) ;  /* 0xfffffffc00ec9947 */ /* 0x002fea000383ffff */
[----:B------:R-:W-:Y:S05]  /*fc50*/  BRA `(.L_x_7370) ;  /* 0xffffff1c00407947 */ /* 0x000fea000383ffff */
.L_x_7257:
[----:B-1----:R-:W-:-:S04]  /*fc60*/  IMAD.U32 R3, RZ, RZ, UR21 ;  /* 0x00000015ff037e24 */ /* 0x002fc8000f8e00ff */
[----:B------:R1:W2:Y:S03]  /*fc70*/  SYNCS.PHASECHK.TRANS64.TRYWAIT P1, [R3+URZ+0x28c50], R0 ;  /* 0x028c5000030075a7 */ /* 0x0002a6000802017f */
[----:B--2---:R-:W-:Y:S05]  /*fc80*/  @!P1 NANOSLEEP.SYNCS 0x989680 ;  /* 0x009896800000995d */ /* 0x004fea0003900000 */
[----:B------:R-:W2:Y:S02]  /*fc90*/  @!P1 SYNCS.PHASECHK.TRANS64 P1, [R3+URZ+0x28c50], R0 ;  /* 0x028c5000030095a7 */ /* 0x000ea4000802007f */
[----:B--2---:R-:W-:Y:S05]  /*fca0*/  @!P1 BRA `(.L_x_7257) ;  /* 0xfffffffc00ec9947 */ /* 0x004fea000383ffff */
[----:B------:R-:W-:Y:S05]  /*fcb0*/  BRA `(.L_x_7256) ;  /* 0xffffff2800387947 */ /* 0x000fea000383ffff */
.L_x_7261:
[----:B0-----:R-:W-:-:S04]  /*fcc0*/  IMAD.U32 R3, RZ, RZ, UR42 ;  /* 0x0000002aff037e24 */ /* 0x001fc8000f8e00ff */
[----:B------:R0:W1:Y:S03]  /*fcd0*/  SYNCS.PHASECHK.TRANS64.TRYWAIT P1, [R3+URZ+0x28c00], R0 ;  /* 0x028c0000030075a7 */ /* 0x000066000802017f */
[----:B-1----:R-:W-:Y:S05]  /*fce0*/  @!P1 NANOSLEEP.SYNCS 0x989680 ;  /* 0x009896800000995d */ /* 0x002fea0003900000 */
[----:B------:R-:W1:Y:S02]  /*fcf0*/  @!P1 SYNCS.PHASECHK.TRANS64 P1, [R3+URZ+0x28c00], R0 ;  /* 0x028c0000030095a7 */ /* 0x000e64000802007f */
[----:B-1----:R-:W-:Y:S05]  /*fd00*/  @!P1 BRA `(.L_x_7261) ;  /* 0xfffffffc00ec9947 */ /* 0x002fea000383ffff */
[----:B------:R-:W-:Y:S05]  /*fd10*/  BRA `(.L_x_7371) ;  /* 0xffffff3800d87947 */ /* 0x000fea000383ffff */
.L_x_7265:
[----:B--2---:R2:W3:Y:S02]  /*fd20*/  SYNCS.PHASECHK.TRANS64.TRYWAIT P1, [R7+URZ+0x28c30], R8 ;  /* 0x028c3008070075a7 */ /* 0x0044e4000802017f */
[----:B---3--:R-:W-:Y:S05]  /*fd30*/  @!P1 NANOSLEEP.SYNCS 0x989680 ;  /* 0x009896800000995d */ /* 0x008fea0003900000 */
[----:B------:R-:W3:Y:S02]  /*fd40*/  @!P1 SYNCS.PHASECHK.TRANS64 P1, [R7+URZ+0x28c30], R8 ;  /* 0x028c3008070095a7 */ /* 0x000ee4000802007f */
[----:B---3--:R-:W-:Y:S05]  /*fd50*/  @!P1 BRA `(.L_x_7265) ;  /* 0xfffffffc00f09947 */ /* 0x008fea000383ffff */
[----:B------:R-:W-:Y:S05]  /*fd60*/  BRA `(.L_x_7264) ;  /* 0xffffff3800f47947 */ /* 0x000fea000383ffff */
.L_x_7270:
[----:B---3--:R3:W0:Y:S02]  /*fd70*/  SYNCS.PHASECHK.TRANS64.TRYWAIT P1, [R7+URZ+0x28c50], R8 ;  /* 0x028c5008070075a7 */ /* 0x008624000802017f */
[----:B0-----:R-:W-:Y:S05]  /*fd80*/  @!P1 NANOSLEEP.SYNCS 0x989680 ;  /* 0x009896800000995d */ /* 0x001fea0003900000 */
[----:B------:R-:W0:Y:S02]  /*fd90*/  @!P1 SYNCS.PHASECHK.TRANS64 P1, [R7+URZ+0x28c50], R8 ;  /* 0x028c5008070095a7 */ /* 0x000e24000802007f */
[----:B0-----:R-:W-:Y:S05]  /*fda0*/  @!P1 BRA `(.L_x_7270) ;  /* 0xfffffffc00f09947 */ /* 0x001fea000383ffff */
[----:B------:R-:W-:Y:S05]  /*fdb0*/  BRA `(.L_x_7269) ;  /* 0xffffff4c00887947 */ /* 0x000fea000383ffff */
.L_x_7276:
[----:B-1----:R-:W-:-:S04]  /*fdc0*/  MOV R6, UR23 ;  /* 0x0000001700067c02 */ /* 0x002fc80008000f00 */
[----:B------:R1:W2:Y:S03]  /*fdd0*/  SYNCS.PHASECHK.TRANS64.TRYWAIT P1, [R6+URZ+0x28c30], R7 ;  /* 0x028c3007060075a7 */ /* 0x0002a6000802017f */
[----:B--2---:R-:W-:Y:S05]  /*fde0*/  @!P1 NANOSLEEP.SYNCS 0x989680 ;  /* 0x009896800000995d */ /* 0x004fea0003900000 */
[----:B------:R-:W2:Y:S02]  /*fdf0*/  @!P1 SYNCS.PHASECHK.TRANS64 P1, [R6+URZ+0x28c30], R7 ;  /* 0x028c3007060095a7 */ /* 0x000ea4000802007f */
[----:B--2---:R-:W-:Y:S05]  /*fe00*/  @!P1 BRA `(.L_x_7276) ;  /* 0xfffffffc00ec9947 */ /* 0x004fea000383ffff */
[----:B------:R-:W-:Y:S05]  /*fe10*/  BRA `(.L_x_7275) ;  /* 0xffffff5000a07947 */ /* 0x000fea000383ffff */
.L_x_7281:
[----:B-1----:R-:W-:-:S04]  /*fe20*/  IMAD.U32 R8, RZ, RZ, UR23 ;  /* 0x00000017ff087e24 */ /* 0x002fc8000f8e00ff */
[----:B------:R1:W2:Y:S03]  /*fe30*/  SYNCS.PHASECHK.TRANS64.TRYWAIT P1, [R8+URZ+0x28c50], R7 ;  /* 0x028c5007080075a7 */ /* 0x0002a6000802017f */
[----:B--2---:R-:W-:Y:S05]  /*fe40*/  @!P1 NANOSLEEP.SYNCS 0x989680 ;  /* 0x009896800000995d */ /* 0x004fea0003900000 */
[----:B------:R-:W2:Y:S02]  /*fe50*/  @!P1 SYNCS.PHASECHK.TRANS64 P1, [R8+URZ+0x28c50], R7 ;  /* 0x028c5007080095a7 */ /* 0x000ea4000802007f */
[----:B--2---:R-:W-:Y:S05]  /*fe60*/  @!P1 BRA `(.L_x_7281) ;  /* 0xfffffffc00ec9947 */ /* 0x004fea000383ffff */
[----:B------:R-:W-:Y:S05]  /*fe70*/  BRA `(.L_x_7280) ;  /* 0xffffff6c00207947 */ /* 0x000fea000383ffff */
.L_x_7288:
[----:B-1----:R-:W-:-:S04]  /*fe80*/  IMAD.U32 R6, RZ, RZ, UR22 ;  /* 0x00000016ff067e24 */ /* 0x002fc8000f8e00ff */
[----:B------:R1:W2:Y:S03]  /*fe90*/  SYNCS.PHASECHK.TRANS64.TRYWAIT P1, [R6+URZ+0x28c30], R7 ;  /* 0x028c3007060075a7 */ /* 0x0002a6000802017f */
[----:B--2---:R-:W-:Y:S05]  /*fea0*/  @!P1 NANOSLEEP.SYNCS 0x989680 ;  /* 0x009896800000995d */ /* 0x004fea0003900000 */
[----:B------:R-:W2:Y:S02]  /*feb0*/  @!P1 SYNCS.PHASECHK.TRANS64 P1, [R6+URZ+0x28c30], R7 ;  /* 0x028c3007060095a7 */ /* 0x000ea4000802007f */
[----:B--2---:R-:W-:Y:S05]  /*fec0*/  @!P1 BRA `(.L_x_7288) ;  /* 0xfffffffc00ec9947 */ /* 0x004fea000383ffff */
[----:B------:R-:W-:Y:S05]  /*fed0*/  BRA `(.L_x_7287) ;  /* 0xffffff7000107947 */ /* 0x000fea000383ffff */
.L_x_7293:
[----:B---3--:R-:W-:-:S04]  /*fee0*/  IMAD.U32 R8, RZ, RZ, UR22 ;  /* 0x00000016ff087e24 */ /* 0x008fc8000f8e00ff */
[----:B------:R3:W4:Y:S03]  /*fef0*/  SYNCS.PHASECHK.TRANS64.TRYWAIT P1, [R8+URZ+0x28c50], R7 ;  /* 0x028c5007080075a7 */ /* 0x000726000802017f */
[----:B----4-:R-:W-:Y:S05]  /*ff00*/  @!P1 NANOSLEEP.SYNCS 0x989680 ;  /* 0x009896800000995d */ /* 0x010fea0003900000 */
[----:B------:R-:W4:Y:S02]  /*ff10*/  @!P1 SYNCS.PHASECHK.TRANS64 P1, [R8+URZ+0x28c50], R7 ;  /* 0x028c5007080095a7 */ /* 0x000f24000802007f */
[----:B----4-:R-:W-:Y:S05]  /*ff20*/  @!P1 BRA `(.L_x_7293) ;  /* 0xfffffffc00ec9947 */ /* 0x010fea000383ffff */
[----:B------:R-:W-:Y:S05]  /*ff30*/  BRA `(.L_x_7292) ;  /* 0xffffff8400347947 */ /* 0x000fea000383ffff */
.L_x_7318:
        /* <DEDUP_REMOVED lines=10> */
.L_x_7372:
[----:B------:R-:W-:Y:S05]  /*ffe0*/  BRA `(.L_x_7373) ;  /* 0xffffffcc00487947 */ /* 0x000fea000383ffff */
.L_x_7321:
[----:B0-----:R0:W1:Y:S02]  /*fff0*/  SYNCS.PHASECHK.TRANS64.TRYWAIT P0, [R25+URZ+0x28c40], R0 ;  /* 0x028c4000190075a7 */ /* 0x001064000800017f */
[----:B-1----:R-:W-:Y:S05]  /*10000*/  @!P0 NANOSLEEP.SYNCS 0x989680 ;  /* 0x009896800000895d */ /* 0x002fea0003900000 */
[----:B------:R-:W1:Y:S02]  /*10010*/  @!P0 SYNCS.PHASECHK.TRANS64 P0, [R25+URZ+0x28c40], R0 ;  /* 0x028c4000190085a7 */ /* 0x000e64000800007f */
[----:B-1----:R-:W-:Y:S05]  /*10020*/  @!P0 BRA `(.L_x_7321) ;  /* 0xfffffffc00f08947 */ /* 0x002fea000383ffff */
[----:B------:R-:W-:Y:S05]  /*10030*/  BRA `(.L_x_7374) ;  /* 0xffffffcc00f07947 */ /* 0x000fea000383ffff */
.L_x_7322:
        /* <DEDUP_REMOVED lines=8> */
.L_x_7376:
[----:B------:R-:W-:Y:S05]  /*100c0*/  BSYNC B0 ;  /* 0x0000000000007941 */ /* 0x000fea0003800000 */
.L_x_7375:
        /* <DEDUP_REMOVED lines=9> */
.L_x_7377:
[----:B------:R-:W-:Y:S01]  /*10160*/  IMAD.MOV.U32 R13, RZ, RZ, R5 ;  /* 0x000000ffff0d7224 */ /* 0x000fe200078e0005 */
[----:B------:R-:W-:Y:S02]  /*10170*/  MOV R12, 0x1 ;  /* 0x00000001000c7802 */ /* 0x000fe40000000f00 */
[----:B------:R-:W-:-:S05]  /*10180*/  @P0 LEA R14, P1, R6, R14, 0x1 ;  /* 0x0000000e060e0211 */ /* 0x000fca00078208ff */
[----:B------:R-:W-:Y:S02]  /*10190*/  @P0 IMAD.X R3, RZ, RZ, R2, P1 ;  /* 0x000000ffff030224 */ /* 0x000fe400008e0602 */
[----:B------:R-:W-:-:S07]  /*101a0*/  @P0 IMAD.MOV.U32 R2, RZ, RZ, R14 ;  /* 0x000000ffff020224 */ /* 0x000fce00078e000e */
[----:B------:R-:W-:Y:S05]  /*101b0*/  WARPSYNC.COLLECTIVE R15, `(.L_x_7378) ;  /* 0x000000000f087348 */ /* 0x000fea0003c00000 */
[----:B------:R0:W1:Y:S02]  /*101c0*/  SHFL.IDX P6, R14, R13, R12, R11 ;  /* 0x0000000c0d0e7389 */ /* 0x00006400000c000b */
[----:B01----:R-:W-:Y:S01]  /*101d0*/  ENDCOLLECTIVE ;  /* 0x000000000000791b */ /* 0x003fe20003800000 */
.L_x_7378:
        /* <DEDUP_REMOVED lines=11> */
.L_x_7379:
        /* <DEDUP_REMOVED lines=8> */
.L_x_7380:
        /* <DEDUP_REMOVED lines=11> */
.L_x_7381:
        /* <DEDUP_REMOVED lines=8> */
.L_x_7382:
        /* <DEDUP_REMOVED lines=9> */
.L_x_7383:
[----:B------:R-:W-:Y:S05]  /*104d0*/  BRA `(.L_x_7384) ;  /* 0xffffffcc00a87947 */ /* 0x000fea000383ffff */
.L_x_7327:
[----:B------:R-:W-:Y:S02]  /*104e0*/  IMAD.MOV.U32 R13, RZ, RZ, R5 ;  /* 0x000000ffff0d7224 */ /* 0x000fe400078e0005 */
[----:B------:R-:W-:Y:S02]  /*104f0*/  IMAD.MOV.U32 R12, RZ, RZ, RZ ;  /* 0x000000ffff0c7224 */ /* 0x000fe400078e00ff */
[----:B------:R-:W-:Y:S02]  /*10500*/  IMAD.MOV.U32 R11, RZ, RZ, 0x181f ;  /* 0x0000181fff0b7424 */ /* 0x000fe400078e00ff */
[----:B------:R-:W-:Y:S02]  /*10510*/  IMAD.MOV.U32 R15, RZ, RZ, -0x1 ;  /* 0xffffffffff0f7424 */ /* 0x000fe400078e00ff */
[----:B------:R-:W-:-:S07]  /*10520*/  IMAD.U32 R3, RZ, RZ, UR43 ;  /* 0x0000002bff037e24 */ /* 0x000fce000f8e00ff */
[----:B-1---5:R-:W-:Y:S05]  /*10530*/  WARPSYNC.COLLECTIVE R15, `(.L_x_7385) ;  /* 0x000000000f087348 */ /* 0x022fea0003c00000 */
[----:B------:R0:W2:Y:S02]  /*10540*/  SHFL.IDX P6, R14, R13, R12, R11 ;  /* 0x0000000c0d0e7389 */ /* 0x0000a400000c000b */
[----:B012--5:R-:W-:Y:S01]  /*10550*/  ENDCOLLECTIVE ;  /* 0x000000000000791b */ /* 0x027fe20003800000 */
.L_x_7385:
[----:B------:R-:W-:-:S04]  /*10560*/  IMAD R4, R3, 0x40, R36 ;  /* 0x0000004003047824 */ /* 0x000fc800078e0224 */
[C---:B------:R-:W-:Y:S01]  /*10570*/  VIADD R6, R4.reuse, 0x10 ;  /* 0x0000001004067836 */ /* 0x040fe20000000000 */
[----:B------:R-:W-:Y:S01]  /*10580*/  ISETP.GE.AND P0, PT, R4, UR37, PT ;  /* 0x0000002504007c0c */ /* 0x000fe2000bf06270 */
[----:B------:R-:W-:Y:S01]  /*10590*/  IMAD.MOV.U32 R13, RZ, RZ, R0 ;  /* 0x000000ffff0d7224 */ /* 0x000fe200078e0000 */
[----:B------:R-:W-:-:S11]  /*105a0*/  MOV R2, R14 ;  /* 0x0000000e00027202 */ /* 0x000fd60000000f00 */
[----:B------:R-:W-:Y:S05]  /*105b0*/  WARPSYNC.COLLECTIVE R15, `(.L_x_7386) ;  /* 0x000000000f087348 */ /* 0x000fea0003c00000 */
[----:B------:R0:W1:Y:S02]  /*105c0*/  SHFL.IDX P6, R14, R13, R12, R11 ;  /* 0x0000000c0d0e7389 */ /* 0x00006400000c000b */
[----:B01----:R-:W-:Y:S01]  /*105d0*/  ENDCOLLECTIVE ;  /* 0x000000000000791b */ /* 0x003fe20003800000 */
.L_x_7386:
        /* <DEDUP_REMOVED lines=8> */
.L_x_7387:
        /* <DEDUP_REMOVED lines=11> */
.L_x_7388:
        /* <DEDUP_REMOVED lines=8> */
.L_x_7389:
        /* <DEDUP_REMOVED lines=10> */
.L_x_7390:
        /* <DEDUP_REMOVED lines=8> */
.L_x_7391:
        /* <DEDUP_REMOVED lines=9> */
.L_x_7392:
[----:B------:R-:W-:Y:S05]  /*10940*/  BRA `(.L_x_7393) ;  /* 0xffffffd000807947 */ /* 0x000fea000383ffff */
.L_x_7330:
[----:B0-----:R0:W2:Y:S02]  /*10950*/  SYNCS.PHASECHK.TRANS64.TRYWAIT P0, [R17+URZ+0x28c20], R0 ;  /* 0x028c2000110075a7 */ /* 0x0010a4000800017f */
[----:B--2---:R-:W-:Y:S05]  /*10960*/  @!P0 NANOSLEEP.SYNCS 0x989680 ;  /* 0x009896800000895d */ /* 0x004fea0003900000 */
[----:B------:R-:W2:Y:S02]  /*10970*/  @!P0 SYNCS.PHASECHK.TRANS64 P0, [R17+URZ+0x28c20], R0 ;  /* 0x028c2000110085a7 */ /* 0x000ea4000800007f */
[----:B--2---:R-:W-:Y:S05]  /*10980*/  @!P0 BRA `(.L_x_7330) ;  /* 0xfffffffc00f08947 */ /* 0x004fea000383ffff */
[----:B------:R-:W-:Y:S05]  /*10990*/  BRA `(.L_x_7394) ;  /* 0xffffffd000dc7947 */ /* 0x000fea000383ffff */
.L_x_7333:
[----:B0-----:R0:W2:Y:S02]  /*109a0*/  SYNCS.PHASECHK.TRANS64.TRYWAIT P0, [R25+URZ+0x28c60], R0 ;  /* 0x028c6000190075a7 */ /* 0x0010a4000800017f */
[----:B--2---:R-:W-:Y:S05]  /*109b0*/  @!P0 NANOSLEEP.SYNCS 0x989680 ;  /* 0x009896800000895d */ /* 0x004fea0003900000 */
[----:B------:R-:W2:Y:S02]  /*109c0*/  @!P0 SYNCS.PHASECHK.TRANS64 P0, [R25+URZ+0x28c60], R0 ;  /* 0x028c6000190085a7 */ /* 0x000ea4000800007f */
[----:B--2---:R-:W-:Y:S05]  /*109d0*/  @!P0 BRA `(.L_x_7333) ;  /* 0xfffffffc00f08947 */ /* 0x004fea000383ffff */
[----:B------:R-:W-:Y:S05]  /*109e0*/  BRA `(.L_x_7395) ;  /* 0xffffffd000ec7947 */ /* 0x000fea000383ffff */
.L_x_7334:
        /* <DEDUP_REMOVED lines=8> */
.L_x_7397:
[----:B------:R-:W-:Y:S05]  /*10a70*/  BSYNC B0 ;  /* 0x0000000000007941 */ /* 0x000fea0003800000 */
.L_x_7396:
[----:B------:R-:W0:Y:S01]  /*10a80*/  S2R R8, SR_TID.X ;  /* 0x0000000000087919 */ /* 0x000e220000002100 */
[----:B------:R-:W-:Y:S01]  /*10a90*/  IMAD.MOV.U32 R13, RZ, RZ, R6 ;  /* 0x000000ffff0d7224 */ /* 0x000fe200078e0006 */
[----:B------:R-:W-:Y:S01]  /*10aa0*/  MOV R3, R14 ;  /* 0x0000000e00037202 */ /* 0x000fe20000000f00 */
[----:B------:R-:W-:Y:S01]  /*10ab0*/  IMAD.MOV.U32 R12, RZ, RZ, RZ ;  /* 0x000000ffff0c7224 */ /* 0x000fe200078e00ff */
[C---:B------:R-:W-:Y:S01]  /*10ac0*/  LOP3.LUT P1, RZ, R32.reuse, 0x1, RZ, 0xc0, !PT ;  /* 0x0000000120ff7812 */ /* 0x040fe2000782c0ff */
[----:B------:R-:W-:Y:S01]  /*10ad0*/  IMAD.MOV.U32 R11, RZ, RZ, 0x181f ;  /* 0x0000181fff0b7424 */ /* 0x000fe200078e00ff */
[C---:B------:R-:W-:Y:S01]  /*10ae0*/  LOP3.LUT P5, RZ, R32.reuse, 0x2, RZ, 0xc0, !PT ;  /* 0x0000000220ff7812 */ /* 0x040fe200078ac0ff */
[----:B------:R-:W-:Y:S01]  /*10af0*/  IMAD.MOV.U32 R15, RZ, RZ, -0x1 ;  /* 0xffffffffff0f7424 */ /* 0x000fe200078e00ff */
[C---:B------:R-:W-:Y:S01]  /*10b00*/  LOP3.LUT P4, RZ, R32.reuse, 0x4, RZ, 0xc0, !PT ;  /* 0x0000000420ff7812 */ /* 0x040fe2000788c0ff */
[----:B------:R-:W-:Y:S01]  /*10b10*/  IMAD R5, R5, 0x2, R17 ;  /* 0x0000000205057824 */ /* 0x000fe200078e0211 */
[----:B------:R-:W-:-:S13]  /*10b20*/  LOP3.LUT P3, RZ, R32, 0x8, RZ, 0xc0, !PT ;  /* 0x0000000820ff7812 */ /* 0x000fda000786c0ff */
[----:B0-----:R-:W-:Y:S05]  /*10b30*/  WARPSYNC.COLLECTIVE R15, `(.L_x_7398) ;  /* 0x000000000f087348 */ /* 0x001fea0003c00000 */
[----:B------:R1:W2:Y:S02]  /*10b40*/  SHFL.IDX P6, R14, R13, R12, R11 ;  /* 0x0000000c0d0e7389 */ /* 0x0002a400000c000b */
[----:B012---:R-:W-:Y:S01]  /*10b50*/  ENDCOLLECTIVE ;  /* 0x000000000000791b */ /* 0x007fe20003800000 */
.L_x_7398:
[----:B------:R-:W-:Y:S02]  /*10b60*/  LOP3.LUT P2, RZ, R32, 0x10, RZ, 0xc0, !PT ;  /* 0x0000001020ff7812 */ /* 0x000fe4000784c0ff */
[----:B------:R-:W-:-:S04]  /*10b70*/  LOP3.LUT R16, R16, 0xfffffdff, RZ, 0xc0, !PT ;  /* 0xfffffdff10107812 */ /* 0x000fc800078ec0ff */
[----:B------:R-:W-:Y:S01]  /*10b80*/  @P1 LOP3.LUT R16, R16, 0x200, RZ, 0xfc, !PT ;  /* 0x0000020010101812 */ /* 0x000fe200078efcff */
[----:B------:R-:W-:Y:S02]  /*10b90*/  IMAD.MOV.U32 R13, RZ, RZ, R7 ;  /* 0x000000ffff0d7224 */ /* 0x000fe400078e0007 */
[----:B------:R-:W-:Y:S02]  /*10ba0*/  IMAD.MOV.U32 R12, RZ, RZ, 0x1 ;  /* 0x00000001ff0c7424 */ /* 0x000fe400078e00ff */
[----:B------:R-:W-:-:S05]  /*10bb0*/  IMAD.SHL.U32 R8, R8, 0x8, RZ ;  /* 0x0000000808087824 */ /* 0x000fca00078e00ff */
[----:B------:R-:W-:-:S05]  /*10bc0*/  LOP3.LUT R8, R8, 0x38, RZ, 0xc0, !PT ;  /* 0x0000003808087812 */ /* 0x000fca00078ec0ff */
[----:B------:R-:W-:-:S05]  /*10bd0*/  IMAD.SHL.U32 R0, R8, 0x2, RZ ;  /* 0x0000000208007824 */ /* 0x000fca00078e00ff */
[----:B------:R-:W-:-:S04]  /*10be0*/  IADD3 R2, P0, R14, R0, RZ ;  /* 0x000000000e027210 */ /* 0x000fc80007f1e0ff */
[----:B------:R-:W-:Y:S02]  /*10bf0*/  IADD3.X R3, RZ, R3, RZ, P0, !PT ;  /* 0x00000003ff037210 */ /* 0x000fe400007fe4ff */
        /* <DEDUP_REMOVED lines=25> */
.L_x_7399:
[----:B------:R-:W-:Y:S02]  /*10d90*/  IMAD.MOV.U32 R13, RZ, RZ, R6 ;  /* 0x000000ffff0d7224 */ /* 0x000fe400078e0006 */
[----:B------:R-:W-:-:S07]  /*10da0*/  IMAD.MOV.U32 R3, RZ, RZ, R14 ;  /* 0x000000ffff037224 */ /* 0x000fce00078e000e */
[----:B------:R-:W-:Y:S05]  /*10db0*/  WARPSYNC.COLLECTIVE R15, `(.L_x_7400) ;  /* 0x000000000f087348 */ /* 0x000fea0003c00000 */
[----:B------:R0:W1:Y:S02]  /*10dc0*/  SHFL.IDX P6, R14, R13, R12, R11 ;  /* 0x0000000c0d0e7389 */ /* 0x00006400000c000b */
[----:B01----:R-:W-:Y:S01]  /*10dd0*/  ENDCOLLECTIVE ;  /* 0x000000000000791b */ /* 0x003fe20003800000 */
.L_x_7400:
[----:B------:R-:W-:Y:S01]  /*10de0*/  MOV R13, R7 ;  /* 0x00000007000d7202 */ /* 0x000fe20000000f00 */
        /* <DEDUP_REMOVED lines=27> */
.L_x_7401:
[----:B------:R-:W-:Y:S02]  /*10fa0*/  IMAD.MOV.U32 R13, RZ, RZ, R6 ;  /* 0x000000ffff0d7224 */ /* 0x000fe400078e0006 */
[----:B------:R-:W-:-:S07]  /*10fb0*/  IMAD.MOV.U32 R8, RZ, RZ, R14 ;  /* 0x000000ffff087224 */ /* 0x000fce00078e000e */
[----:B------:R-:W-:Y:S05]  /*10fc0*/  WARPSYNC.COLLECTIVE R15, `(.L_x_7402) ;  /* 0x000000000f087348 */ /* 0x000fea0003c00000 */
[----:B------:R0:W1:Y:S02]  /*10fd0*/  SHFL.IDX P6, R14, R13, R12, R11 ;  /* 0x0000000c0d0e7389 */ /* 0x00006400000c000b */
[----:B01----:R-:W-:Y:S01]  /*10fe0*/  ENDCOLLECTIVE ;  /* 0x000000000000791b */ /* 0x003fe20003800000 */
.L_x_7402:
        /* <DEDUP_REMOVED lines=28> */
.L_x_7403:
[----:B------:R-:W-:Y:S01]  /*111b0*/  IMAD.MOV.U32 R13, RZ, RZ, R6 ;  /* 0x000000ffff0d7224 */ /* 0x000fe200078e0006 */
[----:B------:R-:W-:-:S07]  /*111c0*/  MOV R7, R14 ;  /* 0x0000000e00077202 */ /* 0x000fce0000000f00 */
[----:B------:R-:W-:Y:S05]  /*111d0*/  WARPSYNC.COLLECTIVE R15, `(.L_x_7404) ;  /* 0x000000000f087348 */ /* 0x000fea0003c00000 */
[----:B------:R0:W1:Y:S02]  /*111e0*/  SHFL.IDX P6, R14, R13, R12, R11 ;  /* 0x0000000c0d0e7389 */ /* 0x00006400000c000b */
[----:B01----:R-:W-:Y:S01]  /*111f0*/  ENDCOLLECTIVE ;  /* 0x000000000000791b */ /* 0x003fe20003800000 */
.L_x_7404:
[----:B------:R-:W-:Y:S05]  /*11200*/  BRA `(.L_x_7405) ;  /* 0xffffffd000947947 */ /* 0x000fea000383ffff */
.L_x_7340:
[----:B0-----:R0:W2:Y:S02]  /*11210*/  SYNCS.PHASECHK.TRANS64.TRYWAIT P0, [R8+URZ+0x28c40], R20 ;  /* 0x028c4014080075a7 */ /* 0x0010a4000800017f */
[----:B--2---:R-:W-:Y:S05]  /*11220*/  @!P0 NANOSLEEP.SYNCS 0x989680 ;  /* 0x009896800000895d */ /* 0x004fea0003900000 */
[----:B------:R-:W2:Y:S02]  /*11230*/  @!P0 SYNCS.PHASECHK.TRANS64 P0, [R8+URZ+0x28c40], R20 ;  /* 0x028c4014080085a7 */ /* 0x000ea4000800007f */
[----:B--2---:R-:W-:Y:S05]  /*11240*/  @!P0 BRA `(.L_x_7340) ;  /* 0xfffffffc00f08947 */ /* 0x004fea000383ffff */
[----:B------:R-:W-:Y:S05]  /*11250*/  BRA `(.L_x_7406) ;  /* 0xffffffd400e87947 */ /* 0x000fea000383ffff */
.L_x_7341:
        /* <DEDUP_REMOVED lines=8> */
.L_x_7408:
[----:B------:R-:W-:Y:S05]  /*112e0*/  BSYNC B1 ;  /* 0x0000000000017941 */ /* 0x000fea0003800000 */
.L_x_7407:
[----:B------:R-:W-:Y:S01]  /*112f0*/  MOV R13, R21 ;  /* 0x00000015000d7202 */ /* 0x000fe20000000f00 */
        /* <DEDUP_REMOVED lines=8> */
.L_x_7409:
[----:B------:R-:W-:Y:S01]  /*11380*/  IMAD.MOV.U32 R13, RZ, RZ, R27 ;  /* 0x000000ffff0d7224 */ /* 0x000fe200078e001b */
[----:B------:R-:W-:Y:S02]  /*11390*/  MOV R12, 0x1 ;  /* 0x00000001000c7802 */ /* 0x000fe40000000f00 */
[----:B------:R-:W-:-:S13]  /*113a0*/  IADD3 R2, P0, R14, R0, RZ ;  /* 0x000000000e027210 */ /* 0x000fda0007f1e0ff */
[----:B------:R-:W-:Y:S05]  /*113b0*/  WARPSYNC.COLLECTIVE R15, `(.L_x_7410) ;  /* 0x000000000f087348 */ /* 0x000fea0003c00000 */
[----:B------:R0:W1:Y:S02]  /*113c0*/  SHFL.IDX P6, R14, R13, R12, R11 ;  /* 0x0000000c0d0e7389 */ /* 0x00006400000c000b */
[----:B01----:R-:W-:Y:S01]  /*113d0*/  ENDCOLLECTIVE ;  /* 0x000000000000791b */ /* 0x003fe20003800000 */
.L_x_7410:
        /* <DEDUP_REMOVED lines=10> */
.L_x_7411:
[----:B------:R-:W-:Y:S02]  /*11480*/  IMAD.MOV.U32 R13, RZ, RZ, R27 ;  /* 0x000000ffff0d7224 */ /* 0x000fe400078e001b */
[----:B------:R-:W-:Y:S01]  /*11490*/  IMAD.MOV.U32 R12, RZ, RZ, 0x2 ;  /* 0x00000002ff0c7424 */ /* 0x000fe200078e00ff */
[----:B------:R-:W-:-:S13]  /*114a0*/  IADD3 R2, P0, R14, R0, RZ ;  /* 0x000000000e027210 */ /* 0x000fda0007f1e0ff */
[----:B------:R-:W-:Y:S05]  /*114b0*/  WARPSYNC.COLLECTIVE R15, `(.L_x_7412) ;  /* 0x000000000f087348 */ /* 0x000fea0003c00000 */
[----:B------:R0:W1:Y:S02]  /*114c0*/  SHFL.IDX P6, R14, R13, R12, R11 ;  /* 0x0000000c0d0e7389 */ /* 0x00006400000c000b */
[----:B01----:R-:W-:Y:S01]  /*114d0*/  ENDCOLLECTIVE ;  /* 0x000000000000791b */ /* 0x003fe20003800000 */
.L_x_7412:
        /* <DEDUP_REMOVED lines=10> */
.L_x_7413:
[----:B------:R-:W-:Y:S02]  /*11580*/  IMAD.MOV.U32 R13, RZ, RZ, R27 ;  /* 0x000000ffff0d7224 */ /* 0x000fe400078e001b */
[----:B------:R-:W-:Y:S01]  /*11590*/  IMAD.MOV.U32 R12, RZ, RZ, 0x3 ;  /* 0x00000003ff0c7424 */ /* 0x000fe200078e00ff */
[----:B------:R-:W-:-:S13]  /*115a0*/  IADD3 R2, P0, R14, R0, RZ ;  /* 0x000000000e027210 */ /* 0x000fda0007f1e0ff */
[----:B------:R-:W-:Y:S05]  /*115b0*/  WARPSYNC.COLLECTIVE R15, `(.L_x_7414) ;  /* 0x000000000f087348 */ /* 0x000fea0003c00000 */
[----:B------:R0:W1:Y:S02]  /*115c0*/  SHFL.IDX P6, R14, R13, R12, R11 ;  /* 0x0000000c0d0e7389 */ /* 0x00006400000c000b */
[----:B01----:R-:W-:Y:S01]  /*115d0*/  ENDCOLLECTIVE ;  /* 0x000000000000791b */ /* 0x003fe20003800000 */
.L_x_7414:
        /* <DEDUP_REMOVED lines=10> */
.L_x_7415:
[----:B------:R-:W-:Y:S05]  /*11680*/  BRA `(.L_x_7416) ;  /* 0xffffffd400847947 */ /* 0x000fea000383ffff */
.L_x_7346:
[----:B--2---:R2:W3:Y:S02]  /*11690*/  SYNCS.PHASECHK.TRANS64.TRYWAIT P0, [R8+URZ+0x28c60], R20 ;  /* 0x028c6014080075a7 */ /* 0x0044e4000800017f */
[----:B---3--:R-:W-:Y:S05]  /*116a0*/  @!P0 NANOSLEEP.SYNCS 0x989680 ;  /* 0x009896800000895d */ /* 0x008fea0003900000 */
[----:B------:R-:W3:Y:S02]  /*116b0*/  @!P0 SYNCS.PHASECHK.TRANS64 P0, [R8+URZ+0x28c60], R20 ;  /* 0x028c6014080085a7 */ /* 0x000ee4000800007f */
[----:B---3--:R-:W-:Y:S05]  /*116c0*/  @!P0 BRA `(.L_x_7346) ;  /* 0xfffffffc00f08947 */ /* 0x008fea000383ffff */
[----:B------:R-:W-:Y:S05]  /*116d0*/  BRA `(.L_x_7417) ;  /* 0xffffffd400d47947 */ /* 0x000fea000383ffff */
.L_x_7347:
[----:B------:R-:W-:Y:S01]  /*116e0*/  BSSY B1, `(.L_x_7418) ;  /* 0x0000008000017945 */ /* 0x000fe20003800000 */
[----:B------:R-:W-:Y:S01]  /*116f0*/  IMAD.MOV.U32 R13, RZ, RZ, R20 ;  /* 0x000000ffff0d7224 */ /* 0x000fe200078e0014 */
[----:B------:R-:W-:Y:S01]  /*11700*/  MOV R12, RZ ;  /* 0x000000ff000c7202 */ /* 0x000fe20000000f00 */
[----:B------:R-:W-:Y:S02]  /*11710*/  IMAD.MOV.U32 R11, RZ, RZ, 0x181f ;  /* 0x0000181fff0b7424 */ /* 0x000fe400078e00ff */
[----:B------:R-:W-:-:S07]  /*11720*/  IMAD.MOV.U32 R15, RZ, RZ, -0x1 ;  /* 0xffffffffff0f7424 */ /* 0x000fce00078e00ff */
[----:B-1----:R-:W-:Y:S05]  /*11730*/  WARPSYNC.COLLECTIVE R15, `(.L_x_7419) ;  /* 0x000000000f087348 */ /* 0x002fea0003c00000 */
[----:B------:R0:W2:Y:S02]  /*11740*/  SHFL.IDX P6, R14, R13, R12, R11 ;  /* 0x0000000c0d0e7389 */ /* 0x0000a400000c000b */
[----:B012---:R-:W-:Y:S01]  /*11750*/  ENDCOLLECTIVE ;  /* 0x000000000000791b */ /* 0x007fe20003800000 */
.L_x_7419:
[----:B------:R-:W-:Y:S05]  /*11760*/  BSYNC B1 ;  /* 0x0000000000017941 */ /* 0x000fea0003800000 */
.L_x_7418:
[----:B------:R-:W-:Y:S01]  /*11770*/  IMAD.MOV.U32 R13, RZ, RZ, R10 ;  /* 0x000000ffff0d7224 */ /* 0x000fe200078e000a */
[----:B------:R-:W-:Y:S01]  /*11780*/  MOV R15, 0xffffffff ;  /* 0xffffffff000f7802 */ /* 0x000fe20000000f00 */
[----:B------:R-:W-:Y:S01]  /*11790*/  IMAD.MOV.U32 R12, RZ, RZ, RZ ;  /* 0x000000ffff0c7224 */ /* 0x000fe200078e00ff */
[C---:B------:R-:W-:Y:S01]  /*117a0*/  LOP3.LUT P2, RZ, R16.reuse, 0x40, RZ, 0xc0, !PT ;  /* 0x0000004010ff7812 */ /* 0x040fe2000784c0ff */
[----:B------:R-:W-:Y:S01]  /*117b0*/  IMAD.MOV.U32 R11, RZ, RZ, 0x181f ;  /* 0x0000181fff0b7424 */ /* 0x000fe200078e00ff */
[----:B------:R-:W-:Y:S01]  /*117c0*/  LOP3.LUT P1, RZ, R16, 0x20, RZ, 0xc0, !PT ;  /* 0x0000002010ff7812 */ /* 0x000fe2000782c0ff */
[----:B------:R-:W-:Y:S01]  /*117d0*/  IMAD.MOV.U32 R3, RZ, RZ, R14 ;  /* 0x000000ffff037224 */ /* 0x000fe200078e000e */
[----:B------:R-:W-:Y:S01]  /*117e0*/  P2R R4, PR, RZ, 0x8 ;  /* 0x00000008ff047803 */ /* 0x000fe20000000000 */
[----:B------:R-:W-:-:S10]  /*117f0*/  IMAD R21, R21, 0x2, R17 ;  /* 0x0000000215157824 */ /* 0x000fd400078e0211 */
[----:B------:R-:W-:Y:S05]  /*11800*/  WARPSYNC.COLLECTIVE R15, `(.L_x_7420) ;  /* 0x000000000f087348 */ /* 0x000fea0003c00000 */
[----:B------:R0:W1:Y:S02]  /*11810*/  SHFL.IDX P6, R14, R13, R12, R11 ;  /* 0x0000000c0d0e7389 */ /* 0x00006400000c000b */
[----:B01----:R-:W-:Y:S01]  /*11820*/  ENDCOLLECTIVE ;  /* 0x000000000000791b */ /* 0x003fe20003800000 */
.L_x_7420:
        /* <DEDUP_REMOVED lines=15> */
.L_x_7421:
        /* <DEDUP_REMOVED lines=17> */
.L_x_7422:
[----:B------:R-:W-:Y:S02]  /*11a30*/  IMAD.MOV.U32 R13, RZ, RZ, R20 ;  /* 0x000000ffff0d7224 */ /* 0x000fe400078e0014 */
[----:B------:R-:W-:Y:S01]  /*11a40*/  IMAD.MOV.U32 R12, RZ, RZ, 0x2 ;  /* 0x00000002ff0c7424 */ /* 0x000fe200078e00ff */
[----:B------:R-:W-:Y:S02]  /*11a50*/  IADD3 R2, P2, R14, R0, RZ ;  /* 0x000000000e027210 */ /* 0x000fe40007f5e0ff */
[C---:B------:R-:W-:Y:S02]  /*11a60*/  LOP3.LUT P6, RZ, R16.reuse, 0x20, RZ, 0xc0, !PT ;  /* 0x0000002010ff7812 */ /* 0x040fe400078cc0ff */
[----:B------:R-:W-:Y:S02]  /*11a70*/  IADD3.X R3, RZ, R3, RZ, P2, !PT ;  /* 0x00000003ff037210 */ /* 0x000fe400017fe4ff */
[----:B------:R-:W-:-:S03]  /*11a80*/  LOP3.LUT P2, RZ, R16, 0x40, RZ, 0xc0, !PT ;  /* 0x0000004010ff7812 */ /* 0x000fc6000784c0ff */
[----:B------:R-:W-:Y:S01]  /*11a90*/  @!PT LDS RZ, [RZ] ;  /* 0x00000000fffff984 */ /* 0x000fe20000000800 */
[----:B------:R-:W-:Y:S01]  /*11aa0*/  @!PT LDS RZ, [RZ] ;  /* 0x00000000fffff984 */ /* 0x000fe20000000800 */
[----:B------:R-:W-:Y:S01]  /*11ab0*/  @!PT LDS RZ, [RZ] ;  /* 0x00000000fffff984 */ /* 0x000fe20000000800 */
[----:B------:R0:W-:Y:S01]  /*11ac0*/  LDGSTS.E.BYPASS.LTC128B.128 [R21+0xc00], desc[UR50][R2.64], !P3 ;  /* 0x00c0000002157fae */ /* 0x0001e2000d901d72 */
[----:B------:R-:W-:-:S04]  /*11ad0*/  ISETP.NE.AND P3, PT, R5, RZ, PT ;  /* 0x000000ff0500720c */ /* 0x000fc80003f65270 */
[----:B------:R-:W-:-:S05]  /*11ae0*/  P2R R5, PR, RZ, 0x8 ;  /* 0x00000008ff057803 */ /* 0x000fca0000000000 */
[----:B------:R0:W-:Y:S04]  /*11af0*/  LDGSTS.E.BYPASS.LTC128B.128 [R21+0x2c00], desc[UR50][R2.64+0x80], !P2 ;  /* 0x02c0008002157fae */ /* 0x0001e8000d101d72 */
[----:B------:R0:W-:Y:S02]  /*11b00*/  LDGSTS.E.BYPASS.LTC128B.128 [R21+0x4c00], desc[UR50][R2.64+0x100], !P6 ;  /* 0x04c0010002157fae */ /* 0x0001e4000f101d72 */
[----:B0-----:R-:W-:Y:S05]  /*11b10*/  WARPSYNC.COLLECTIVE R15, `(.L_x_7423) ;  /* 0x000000000f087348 */ /* 0x001fea0003c00000 */
[----:B------:R1:W2:Y:S02]  /*11b20*/  SHFL.IDX P6, R14, R13, R12, R11 ;  /* 0x0000000c0d0e7389 */ /* 0x0002a400000c000b */
[----:B012---:R-:W-:Y:S01]  /*11b30*/  ENDCOLLECTIVE ;  /* 0x000000000000791b */ /* 0x007fe20003800000 */
.L_x_7423:
        /* <DEDUP_REMOVED lines=14> */
.L_x_7424:
[----:B------:R-:W-:Y:S01]  /*11c20*/  MOV R13, R20 ;  /* 0x00000014000d7202 */ /* 0x000fe20000000f00 */
        /* <DEDUP_REMOVED lines=16> */
.L_x_7425:
        /* <DEDUP_REMOVED lines=14> */
.L_x_7426:
[----:B------:R-:W-:Y:S05]  /*11e10*/  BRA `(.L_x_7427) ;  /* 0xffffffd400387947 */ /* 0x000fea000383ffff */
.L_x_7355:
[----:B------:R-:W-:Y:S01]  /*11e20*/  BSSY B0, `(.L_x_7428) ;  /* 0x0000008000007945 */ /* 0x000fe20003800000 */
[----:B------:R-:W-:Y:S01]  /*11e30*/  IMAD.MOV.U32 R13, RZ, RZ, R33 ;  /* 0x000000ffff0d7224 */ /* 0x000fe200078e0021 */
[----:B------:R-:W-:Y:S01]  /*11e40*/  MOV R15, 0xffffffff ;  /* 0xffffffff000f7802 */ /* 0x000fe20000000f00 */
[----:B------:R-:W-:Y:S02]  /*11e50*/  IMAD.MOV.U32 R12, RZ, RZ, RZ ;  /* 0x000000ffff0c7224 */ /* 0x000fe400078e00ff */
[----:B------:R-:W-:-:S07]  /*11e60*/  IMAD.MOV.U32 R11, RZ, RZ, 0x1f ;  /* 0x0000001fff0b7424 */ /* 0x000fce00078e00ff */
[----:B01---5:R-:W-:Y:S05]  /*11e70*/  WARPSYNC.COLLECTIVE R15, `(.L_x_7429) ;  /* 0x000000000f087348 */ /* 0x023fea0003c00000 */
[----:B------:R2:W3:Y:S02]  /*11e80*/  SHFL.IDX P6, R14, R13, R12, R11 ;  /* 0x0000000c0d0e7389 */ /* 0x0004e400000c000b */
[----:B0123-5:R-:W-:Y:S01]  /*11e90*/  ENDCOLLECTIVE ;  /* 0x000000000000791b */ /* 0x02ffe20003800000 */
.L_x_7429:
[----:B------:R-:W-:Y:S05]  /*11ea0*/  BSYNC B0 ;  /* 0x0000000000007941 */ /* 0x000fea0003800000 */
.L_x_7428:
[----:B------:R-:W-:Y:S05]  /*11eb0*/  BRA `(.L_x_7430) ;  /* 0xffffffd8003c7947 */ /* 0x000fea000383ffff */
.L_x_7358:
[----:B---3--:R3:W4:Y:S02]  /*11ec0*/  SYNCS.PHASECHK.TRANS64.TRYWAIT P0, [R7+URZ+0x28c20], R0 ;  /* 0x028c2000070075a7 */ /* 0x008724000800017f */
[----:B----4-:R-:W-:Y:S05]  /*11ed0*/  @!P0 NANOSLEEP.SYNCS 0x989680 ;  /* 0x009896800000895d */ /* 0x010fea0003900000 */
[----:B------:R-:W4:Y:S02]  /*11ee0*/  @!P0 SYNCS.PHASECHK.TRANS64 P0, [R7+URZ+0x28c20], R0 ;  /* 0x028c2000070085a7 */ /* 0x000f24000800007f */
[----:B----4-:R-:W-:Y:S05]  /*11ef0*/  @!P0 BRA `(.L_x_7358) ;  /* 0xfffffffc00f08947 */ /* 0x010fea000383ffff */
[----:B------:R-:W-:Y:S05]  /*11f00*/  BRA `(.L_x_7431) ;  /* 0xffffffd800847947 */ /* 0x000fea000383ffff */
.L_x_7359:
        /* <DEDUP_REMOVED lines=11> */
.L_x_7433:
[----:B------:R-:W-:Y:S05]  /*11fc0*/  BSYNC B0 ;  /* 0x0000000000007941 */ /* 0x000fea0003800000 */
.L_x_7432:
[----:B------:R-:W-:Y:S05]  /*11fd0*/  BRA `(.L_x_7434) ;  /* 0xffffffd8006c7947 */ /* 0x000fea000383ffff */
.L_x_7362:
[----:B------:R-:W-:Y:S01]  /*11fe0*/  BSSY B1, `(.L_x_7435) ;  /* 0x0000006000017945 */ /* 0x000fe20003800000 */
[----:B------:R-:W-:-:S07]  /*11ff0*/  IMAD.MOV.U32 R15, RZ, RZ, -0x1 ;  /* 0xffffffffff0f7424 */ /* 0x000fce00078e00ff */
[----:B0123-5:R-:W-:Y:S05]  /*12000*/  WARPSYNC.COLLECTIVE R15, `(.L_x_7436) ;  /* 0x000000000f0c7348 */ /* 0x02ffea0003c00000 */
[----:B------:R-:W-:Y:S02]  /*12010*/  ELECT P6, UR62, PT ;  /* 0x00000000003e782f */ /* 0x000fe400038c0000 */
[----:B------:R-:W-:Y:S01]  /*12020*/  MOV R14, UR62 ;  /* 0x0000003e000e7c02 */ /* 0x000fe20008000f00 */
[----:B0123-5:R-:W-:Y:S10]  /*12030*/  ENDCOLLECTIVE ;  /* 0x000000000000791b */ /* 0x02fff40003800000 */
.L_x_7436:
[----:B------:R-:W-:Y:S05]  /*12040*/  BSYNC B1 ;  /* 0x0000000000017941 */ /* 0x000fea0003800000 */
.L_x_7435:
[----:B------:R-:W-:Y:S05]  /*12050*/  BRA `(.L_x_7437) ;  /* 0xffffffd800647947 */ /* 0x000fea000383ffff */
.L_x_7364:
[----:B---3--:R3:W4:Y:S02]  /*12060*/  SYNCS.PHASECHK.TRANS64.TRYWAIT P1, [R5+URZ+0x28c40], R0 ;  /* 0x028c4000050075a7 */ /* 0x008724000802017f */
[----:B----4-:R-:W-:Y:S05]  /*12070*/  @!P1 NANOSLEEP.SYNCS 0x989680 ;  /* 0x009896800000995d */ /* 0x010fea0003900000 */
[----:B------:R-:W4:Y:S02]  /*12080*/  @!P1 SYNCS.PHASECHK.TRANS64 P1, [R5+URZ+0x28c40], R0 ;  /* 0x028c4000050095a7 */ /* 0x000f24000802007f */
[----:B----4-:R-:W-:Y:S05]  /*12090*/  @!P1 BRA `(.L_x_7364) ;  /* 0xfffffffc00f09947 */ /* 0x010fea000383ffff */
[----:B------:R-:W-:Y:S05]  /*120a0*/  BRA `(.L_x_7438) ;  /* 0xffffffd800847947 */ /* 0x000fea000383ffff */
.L_x_7366:
[----:B----4-:R4:W0:Y:S02]  /*120b0*/  SYNCS.PHASECHK.TRANS64.TRYWAIT P1, [R3+URZ+0x28c40], R2 ;  /* 0x028c4002030075a7 */ /* 0x010824000802017f */
[----:B0-----:R-:W-:Y:S05]  /*120c0*/  @!P1 NANOSLEEP.SYNCS 0x989680 ;  /* 0x009896800000995d */ /* 0x001fea0003900000 */
[----:B------:R-:W0:Y:S02]  /*120d0*/  @!P1 SYNCS.PHASECHK.TRANS64 P1, [R3+URZ+0x28c40], R2 ;  /* 0x028c4002030095a7 */ /* 0x000e24000802007f */
[----:B0-----:R-:W-:Y:S05]  /*120e0*/  @!P1 BRA `(.L_x_7366) ;  /* 0xfffffffc00f09947 */ /* 0x001fea000383ffff */
[----:B------:R-:W-:Y:S05]  /*120f0*/  BRA `(.L_x_7439) ;  /* 0xffffffd800907947 */ /* 0x000fea000383ffff */
.L_x_7368:
[----:B------:R0:W0:Y:S02]  /*12100*/  SYNCS.PHASECHK.TRANS64.TRYWAIT P1, [R5+URZ+0x28c60], R0 ;  /* 0x028c6000050075a7 */ /* 0x000024000802017f */
[----:B0-----:R-:W-:Y:S05]  /*12110*/  @!P1 NANOSLEEP.SYNCS 0x989680 ;  /* 0x009896800000995d */ /* 0x001fea0003900000 */
[----:B------:R-:W0:Y:S02]  /*12120*/  @!P1 SYNCS.PHASECHK.TRANS64 P1, [R5+URZ+0x28c60], R0 ;  /* 0x028c6000050095a7 */ /* 0x000e24000802007f */
[----:B0-----:R-:W-:Y:S05]  /*12130*/  @!P1 BRA `(.L_x_7368) ;  /* 0xfffffffc00f09947 */ /* 0x001fea000383ffff */
[----:B------:R-:W-:Y:S05]  /*12140*/  BRA `(.L_x_7440) ;  /* 0xffffffd8008c7947 */ /* 0x000fea000383ffff */
.L_x_7441:
        /* <DEDUP_REMOVED lines=11> */
.L_x_15545:


//--------------------- .text._ZN7cutlass13device_kernelIN5flash11enable_sm90INS1_16FlashAttnFwdSm90INS1_25CollectiveMainloopFwdSm90ILi2EN4cute5tupleIJNS5_1CILi1EEES8_S8_EEENS6_IJNS7_ILi64EEESA_SA_EEELi512ENS_6half_tEfNS_4arch4Sm90ELb1ELb0ELb0ELb0ELb1ELb0ELb1ELb0ELb0ELb1ELb0ELb0EEENS1_21CollectiveEpilogueFwdINS6_IJSA_NS7_ILi512EEESA_EEES9_SC_SE_Li256ELb0ELb1ELb0ELb0EEENS1_30DynamicPersistentTileSchedulerILi256ELi128ELb0ELb1ELb1EEEEEEEEEvNT_6ParamsE --------------------------
	.section	.text._ZN7cutlass13device_kernelIN5flash11enable_sm90INS1_16FlashAttnFwdSm90INS1_25CollectiveMainloopFwdSm90ILi2EN4cute5tupleIJNS5_1CILi1EEES8_S8_EEENS6_IJNS7_ILi64EEESA_SA_EEELi512ENS_6half_tEfNS_4arch4Sm90ELb1ELb0ELb0ELb0ELb1ELb0ELb1ELb0ELb0ELb1ELb0ELb0EEENS1_21CollectiveEpilogueFwdINS6_IJSA_NS7_ILi512EEESA_EEES9_SC_SE_Li256ELb0ELb1ELb0ELb0EEENS1_30DynamicPersistentTileSchedulerILi256ELi128ELb0ELb1ELb1EEEEEEEEEvNT_6ParamsE,"ax",@progbits
	.align	128
.text._ZN7cutlass13device_kernelIN5flash11enable_sm90INS1_16FlashAttnFwdSm90INS1_25CollectiveMainloopFwdSm90ILi2EN4cute5tupleIJNS5_1CILi1EEES8_S8_EEENS6_IJNS7_ILi64EEESA_SA_EEELi512ENS_6half_tEfNS_4arch4Sm90ELb1ELb0ELb0ELb0ELb1ELb0ELb1ELb0ELb0ELb1ELb0ELb0EEENS1_21CollectiveEpilogueFwdINS6_IJSA_NS7_ILi512EEESA_EEES9_SC_SE_Li256ELb0ELb1ELb0ELb0EEENS1_30DynamicPersistentTileSchedulerILi256ELi128ELb0ELb1ELb1EEEEEEEEEvNT_6ParamsE:
        .type           _ZN7cutlass13device_kernelIN5flash11enable_sm90INS1_16FlashAttnFwdSm90INS1_25CollectiveMainloopFwdSm90ILi2EN4cute5tupleIJNS5_1CILi1EEES8_S8_EEENS6_IJNS7_ILi64EEESA_SA_EEELi512ENS_6half_tEfNS_4arch4Sm90ELb1ELb0ELb0ELb0ELb1ELb0ELb1ELb0ELb0ELb1ELb0ELb0EEENS1_21CollectiveEpilogueFwdINS6_IJSA_NS7_ILi512EEESA_EEES9_SC_SE_Li256ELb0ELb1ELb0ELb0EEENS1_30DynamicPersistentTileSchedulerILi256ELi128ELb0ELb1ELb1EEEEEEEEEvNT_6ParamsE,@function
        .size           _ZN7cutlass13device_kernelIN5flash11enable_sm90INS1_16FlashAttnFwdSm90INS1_25CollectiveMainloopFwdSm90ILi2EN4cute5tupleIJNS5_1CILi1EEES8_S8_EEENS6_IJNS7_ILi64EEESA_SA_EEELi512ENS_6half_tEfNS_4arch4Sm90ELb1ELb0ELb0ELb0ELb1ELb0ELb1ELb0ELb0ELb1ELb0ELb0EEENS1_21CollectiveEpilogueFwdINS6_IJSA_NS7_ILi512EEESA_EEES9_SC_SE_Li256ELb0ELb1ELb0ELb0EEENS1_30DynamicPersistentTileSchedulerILi256ELi128ELb0ELb1ELb1EEEEEEEEEvNT_6ParamsE,(.L_x_15546 - _ZN7cutlass13device_kernelIN5flash11enable_sm90INS1_16FlashAttnFwdSm90INS1_25CollectiveMainloopFwdSm90ILi2EN4cute5tupleIJNS5_1CILi1EEES8_S8_EEENS6_IJNS7_ILi64EEESA_SA_EEELi512ENS_6half_tEfNS_4arch4Sm90ELb1ELb0ELb0ELb0ELb1ELb0ELb1ELb0ELb0ELb1ELb0ELb0EEENS1_21CollectiveEpilogueFwdINS6_IJSA_NS7_ILi512EEESA_EEES9_SC_SE_Li256ELb0ELb1ELb0ELb0EEENS1_30DynamicPersistentTileSchedulerILi256ELi128ELb0ELb1ELb1EEEEEEEEEvNT_6ParamsE)
        .other          _ZN7cutlass13device_kernelIN5flash11enable_sm90INS1_16FlashAttnFwdSm90INS1_25CollectiveMainloopFwdSm90ILi2EN4cute5tupleIJNS5_1CILi1EEES8_S8_EEENS6_IJNS7_ILi64EEESA_SA_EEELi512ENS_6half_tEfNS_4arch4Sm90ELb1ELb0ELb0ELb0ELb1ELb0ELb1ELb0ELb0ELb1ELb0ELb0EEENS1_21CollectiveEpilogueFwdINS6_IJSA_NS7_ILi512EEESA_EEES9_SC_SE_Li256ELb0ELb1ELb0ELb0EEENS1_30DynamicPersistentTileSchedulerILi256ELi128ELb0ELb1ELb1EEEEEEEEEvNT_6ParamsE,@"STO_CUDA_ENTRY STV_DEFAULT"
_ZN7cutlass13device_kernelIN5flash11enable_sm90INS1_16FlashAttnFwdSm90INS1_25CollectiveMainloopFwdSm90ILi2EN4cute5tupleIJNS5_1CILi1EEES8_S8_EEENS6_IJNS7_ILi64EEESA_SA_EEELi512ENS_6half_tEfNS_4arch4Sm90ELb1ELb0ELb0ELb0ELb1ELb0ELb1ELb0ELb0ELb1ELb0ELb0EEENS1_21CollectiveEpilogueFwdINS6_IJSA_NS7_ILi512EEESA_EEES9_SC_SE_Li256ELb0ELb1ELb0ELb0EEENS1_30DynamicPersistentTileSchedulerILi256ELi128ELb0ELb1ELb1EEEEEEEEEvNT_6ParamsE:
        /* <DEDUP_REMOVED lines=43> */
.L_x_7442:
        /* <DEDUP_REMOVED lines=22> */
.L_x_7443:
        /* <DEDUP_REMOVED lines=18> */
.L_x_7444:
        /* <DEDUP_REMOVED lines=22> */
.L_x_7445:
        /* <DEDUP_REMOVED lines=23> */
.L_x_7446:
        /* <DEDUP_REMOVED lines=8> */
.L_x_7448:
[----:B------:R-:W-:-:S08]  /*0880*/  NOP ;  /* 0x0000000000007918 */ /* 0x000fd00000000000 */
[----:B------:R-:W0:Y:S02]  /*0890*/  USETMAXREG.TRY_ALLOC.CTAPOOL UP0, 0xe8 ;  /* 0x000000e8000079c8 */ /* 0x000e240008000600 */
[----:B0-----:R-:W-:-:S13]  /*08a0*/  PLOP3.LUT P0, PT, PT, PT, UP0, 0x80, 0x0 ;  /* 0x000000000000781c */ /* 0x001fda0003f0f008 */
[----:B------:R-:W-:Y:S05]  /*08b0*/  @!P0 BRA `(.L_x_7448) ;  /* 0xfffffffc00f08947 */ /* 0x000fea000383ffff */
[----:B------:R-:W0:Y:S01]  /*08c0*/  S2R R2, SR_TID.X ;  /* 0x0000000000027919 */ /* 0x000e220000002100 */
[----:B------:R-:W1:Y:S08]  /*08d0*/  S2UR UR4, SR_CTAID.X ;  /* 0x00000000000479c3 */ /* 0x000e700000002500 */
[----:B------:R-:W-:Y:S06]  /*08e0*/  BAR.ARV 0x4, 0x180 ;  /* 0x0106000000007b1d */ /* 0x000fec0000002000 */
[----:B0-----:R-:W-:-:S04]  /*08f0*/  LOP3.LUT R0, R2, 0xffffff80, RZ, 0xc0, !PT ;  /* 0xffffff8002007812 */ /* 0x001fc800078ec0ff */
[----:B------:R-:W-:Y:S02]  /*0900*/  ISETP.NE.AND P0, PT, R0, 0x80, PT ;  /* 0x000000800000780c */ /* 0x000fe40003f05270 */
[----:B------:R-:W1:Y:S11]  /*0910*/  LDC R0, c[0x0][0xd38] ;  /* 0x00034e00ff007b82 */ /* 0x000e760000000800 */
[----:B------:R-:W-:Y:S06]  /*0920*/  @!P0 BAR.ARV 0x8, 0x100 ;  /* 0x0204000000008b1d */ /* 0x000fec0000002000 */
[----:B------:R-:W-:-:S13]  /*0930*/  ISETP.GE.U32.AND P0, PT, R2, 0x100, PT ;  /* 0x000001000200780c */ /* 0x000fda0003f06070 */
[----:B------:R-:W-:Y:S06]  /*0940*/  @P0 BAR.ARV 0xf, 0x100 ;  /* 0x03c4000000000b1d */ /* 0x000fec0000002000 */
[----:B-1----:R-:W-:-:S13]  /*0950*/  ISETP.LE.AND P0, PT, R0, UR4, PT ;  /* 0x0000000400007c0c */ /* 0x002fda000bf03270 */
[----:B------:R-:W-:Y:S05]  /*0960*/  @P0 EXIT ;  /* 0x000000000000094d */ /* 0x000fea0003800000 */
[----:B------:R-:W-:Y:S01]  /*0970*/  VIADD R222, R2, 0xffffff80 ;  /* 0xffffff8002de7836 */ /* 0x000fe20000000000 */
[----:B------:R-:W0:Y:S01]  /*0980*/  S2R R219, SR_CgaCtaId ;  /* 0x0000000000db7919 */ /* 0x000e220000008800 */
[----:B------:R-:W-:Y:S01]  /*0990*/  IMAD.MOV.U32 R188, RZ, RZ, 0x20 ;  /* 0x00000020ffbc7424 */ /* 0x000fe200078e00ff */
[----:B------:R-:W-:Y:S01]  /*09a0*/  ULOP3.LUT UR40, UR41, 0x1, URZ, 0xfc, !UPT ;  /* 0x0000000129287892 */ /* 0x000fe2000f8efc3f */
[----:B------:R-:W-:Y:S01]  /*09b0*/  IMAD.MOV.U32 R16, RZ, RZ, RZ ;  /* 0x000000ffff107224 */ /* 0x000fe200078e00ff */
[----:B------:R-:W-:Y:S01]  /*09c0*/  SHF.R.S32.HI R3, RZ, 0x1f, R222 ;  /* 0x0000001fff037819 */ /* 0x000fe200000114de */
[----:B------:R-:W-:-:S03]  /*09d0*/  UMOV UR36, URZ ;  /* 0x0000003f00247c82 */ /* 0x000fc60008000000 */
[CC--:B------:R-:W-:Y:S02]  /*09e0*/  LEA.HI R0, R3.reuse, R222.reuse, RZ, 0x4 ;  /* 0x000000de03007211 */ /* 0x0c0fe400078f20ff */
[CC--:B------:R-:W-:Y:S02]  /*09f0*/  LEA.HI R4, R3.reuse, R222.reuse, RZ, 0x5 ;  /* 0x000000de03047211 */ /* 0x0c0fe400078f28ff */
[----:B------:R-:W-:Y:S02]  /*0a00*/  SHF.R.S32.HI R7, RZ, 0x4, R0 ;  /* 0x00000004ff077819 */ /* 0x000fe40000011400 */
[----:B------:R-:W-:Y:S02]  /*0a10*/  LEA.HI R5, R3, R222, RZ, 0x7 ;  /* 0x000000de03057211 */ /* 0x000fe400078f38ff */
[C---:B------:R-:W-:Y:S02]  /*0a20*/  LEA.HI R2, R0.reuse, R7, RZ, 0x1 ;  /* 0x0000000700027211 */ /* 0x040fe400078f08ff */
[----:B------:R-:W-:-:S02]  /*0a30*/  LOP3.LUT R9, R0, 0xfffffff0, RZ, 0xc0, !PT ;  /* 0xfffffff000097812 */ /* 0x000fc400078ec0ff */
[----:B------:R-:W-:Y:S02]  /*0a40*/  LOP3.LUT R2, R2, 0x1ffffffe, RZ, 0xc0, !PT ;  /* 0x1ffffffe02027812 */ /* 0x000fe400078ec0ff */
[--C-:B------:R-:W-:Y:S01]  /*0a50*/  SHF.R.S32.HI R13, RZ, 0x5, R4.reuse ;  /* 0x00000005ff0d7819 */ /* 0x100fe20000011404 */
[----:B------:R-:W-:Y:S01]  /*0a60*/  IMAD.IADD R9, R222, 0x1, -R9 ;  /* 0x00000001de097824 */ /* 0x000fe200078e0a09 */
[----:B------:R-:W-:Y:S01]  /*0a70*/  SHF.R.S32.HI R4, RZ, 0x1f, R4 ;  /* 0x0000001fff047819 */ /* 0x000fe20000011404 */
[----:B------:R-:W-:Y:S01]  /*0a80*/  IMAD.IADD R8, R7, 0x1, -R2 ;  /* 0x0000000107087824 */ /* 0x000fe200078e0a02 */
[----:B------:R-:W-:Y:S02]  /*0a90*/  LOP3.LUT R7, R5, 0xffffff80, RZ, 0xc0, !PT ;  /* 0xffffff8005077812 */ /* 0x000fe400078ec0ff */
[----:B------:R-:W-:Y:S02]  /*0aa0*/  LEA.HI R2, R3, R222, RZ, 0x2 ;  /* 0x000000de03027211 */ /* 0x000fe400078f10ff */
[----:B------:R-:W-:Y:S01]  /*0ab0*/  LEA.HI R4, R4, R13, RZ, 0x2 ;  /* 0x0000000d04047211 */ /* 0x000fe200078f10ff */
[----:B------:R-:W-:Y:S01]  /*0ac0*/  IMAD.IADD R7, R222, 0x1, -R7 ;  /* 0x00000001de077824 */ /* 0x000fe200078e0a07 */
[----:B------:R-:W-:-:S02]  /*0ad0*/  LOP3.LUT R11, R2, 0xfffffffc, RZ, 0xc0, !PT ;  /* 0xfffffffc020b7812 */ /* 0x000fc400078ec0ff */
[----:B------:R-:W-:Y:S02]  /*0ae0*/  SHF.R.S32.HI R216, RZ, 0x7, R5 ;  /* 0x00000007ffd87819 */ /* 0x000fe40000011405 */
[----:B------:R-:W-:Y:S01]  /*0af0*/  LOP3.LUT R4, R4, 0x3ffffc, RZ, 0xc0, !PT ;  /* 0x003ffffc04047812 */ /* 0x000fe200078ec0ff */
[----:B------:R-:W-:Y:S01]  /*0b00*/  IMAD.IADD R11, R222, 0x1, -R11 ;  /* 0x00000001de0b7824 */ /* 0x000fe200078e0a0b */
[--C-:B------:R-:W-:Y:S01]  /*0b10*/  SHF.R.S32.HI R2, RZ, 0x1f, R9.reuse ;  /* 0x0000001fff027819 */ /* 0x100fe20000011409 */
[----:B------:R-:W-:Y:S01]  /*0b20*/  IMAD R15, R216, 0x100, R9 ;  /* 0x00000100d80f7824 */ /* 0x000fe200078e0209 */
[----:B------:R-:W-:Y:S01]  /*0b30*/  SHF.R.S32.HI R0, RZ, 0x1f, R7 ;  /* 0x0000001fff007819 */ /* 0x000fe20000011407 */
[----:B------:R-:W-:Y:S01]  /*0b40*/  IMAD.IADD R10, R13, 0x1, -R4 ;  /* 0x000000010d0a7824 */ /* 0x000fe200078e0a04 */
[----:B------:R-:W-:Y:S02]  /*0b50*/  LEA.HI R6, R2, R9, RZ, 0x3 ;  /* 0x0000000902067211 */ /* 0x000fe400078f18ff */
[----:B------:R-:W-:Y:S01]  /*0b60*/  LEA.HI R2, R0, R7, RZ, 0x2 ;  /* 0x0000000700027211 */ /* 0x000fe200078f10ff */
[----:B------:R-:W-:Y:S01]  /*0b70*/  IMAD R14, R10, 0x10, R15 ;  /* 0x000000100a0e7824 */ /* 0x000fe200078e020f */
[C---:B------:R-:W-:Y:S01]  /*0b80*/  LOP3.LUT R4, R6.reuse, 0xfffffff8, RZ, 0xc0, !PT ;  /* 0xfffffff806047812 */ /* 0x040fe200078ec0ff */
[----:B------:R-:W-:Y:S01]  /*0b90*/  IMAD.SHL.U32 R6, R6, 0x40, RZ ;  /* 0x0000004006067824 */ /* 0x000fe200078e00ff */
[----:B------:R-:W-:-:S02]  /*0ba0*/  LOP3.LUT R10, R2, 0x7ffffffc, RZ, 0xc0, !PT ;  /* 0x7ffffffc020a7812 */ /* 0x000fc400078ec0ff */
[----:B------:R-:W-:Y:S01]  /*0bb0*/  LEA.HI R12, R11, R11, RZ, 0x1 ;  /* 0x0000000b0b0c7211 */ /* 0x000fe200078f08ff */
[----:B------:R-:W-:Y:S01]  /*0bc0*/  IMAD.IADD R9, R9, 0x1, -R4 ;  /* 0x0000000109097824 */ /* 0x000fe200078e0a04 */
[----:B------:R-:W-:Y:S01]  /*0bd0*/  LEA.HI R4, R0, R7, RZ, 0x5 ;  /* 0x0000000700047211 */ /* 0x000fe200078f28ff */
[----:B------:R-:W-:Y:S01]  /*0be0*/  IMAD.IADD R10, R7, 0x1, -R10 ;  /* 0x00000001070a7824 */ /* 0x000fe200078e0a0a */
[----:B------:R-:W-:Y:S02]  /*0bf0*/  LOP3.LUT R12, R12, 0x1ffffffe, RZ, 0xc0, !PT ;  /* 0x1ffffffe0c0c7812 */ /* 0x000fe400078ec0ff */
[--C-:B------:R-:W-:Y:S01]  /*0c00*/  SHF.R.S32.HI R0, RZ, 0x2, R2.reuse ;  /* 0x00000002ff007819 */ /* 0x100fe20000011402 */
[----:B------:R-:W-:Y:S01]  /*0c10*/  IMAD.SHL.U32 R18, R10, 0x2, RZ ;  /* 0x000000020a127824 */ /* 0x000fe200078e00ff */
[----:B------:R-:W-:Y:S01]  /*0c20*/  SHF.R.S32.HI R7, RZ, 0x1f, R2 ;  /* 0x0000001fff077819 */ /* 0x000fe20000011402 */
[----:B------:R-:W-:Y:S01]  /*0c30*/  IMAD.SHL.U32 R2, R9, 0x40, RZ ;  /* 0x0000004009027824 */ /* 0x000fe200078e00ff */
[----:B------:R-:W-:Y:S01]  /*0c40*/  LOP3.LUT R6, R6, 0x7ffffe00, RZ, 0xc0, !PT ;  /* 0x7ffffe0006067812 */ /* 0x000fe200078ec0ff */
[----:B------:R-:W-:Y:S01]  /*0c50*/  IMAD.IADD R15, R11, 0x1, -R12 ;  /* 0x000000010b0f7824 */ /* 0x000fe200078e0a0c */
[----:B------:R-:W-:Y:S01]  /*0c60*/  LEA.HI R7, R7, R0, RZ, 0x3 ;  /* 0x0000000007077211 */ /* 0x000fe200078f18ff */
[----:B------:R-:W-:Y:S01]  /*0c70*/  IMAD.SHL.U32 R11, R8, 0x8, RZ ;  /* 0x00000008080b7824 */ /* 0x000fe200078e00ff */
[----:B------:R-:W-:Y:S01]  /*0c80*/  LOP3.LUT R2, R2, 0x1c0, RZ, 0xc0, !PT ;  /* 0x000001c002027812 */ /* 0x000fe200078ec0ff */
[----:B------:R-:W-:Y:S01]  /*0c90*/  IMAD R6, R13, 0x400, R6 ;  /* 0x000004000d067824 */ /* 0x000fe200078e0206 */
[----:B------:R-:W-:Y:S01]  /*0ca0*/  LOP3.LUT R7, R7, 0xfffffff8, RZ, 0xc0, !PT ;  /* 0xfffffff807077812 */ /* 0x000fe200078ec0ff */
[--C-:B------:R-:W-:Y:S01]  /*0cb0*/  IMAD.U32 R221, R14, 0x40, R11.reuse ;  /* 0x000000400edd7824 */ /* 0x100fe200078e000b */
[----:B------:R-:W-:-:S02]  /*0cc0*/  LOP3.LUT R11, R2, 0x8, R11, 0xf8, !PT ;  /* 0x00000008020b7812 */ /* 0x000fc400078ef80b */
[----:B------:R-:W-:Y:S01]  /*0cd0*/  SHF.R.U32.HI R2, RZ, 0x3, R2 ;  /* 0x00000003ff027819 */ /* 0x000fe20000011602 */
[----:B------:R-:W-:Y:S01]  /*0ce0*/  IMAD.IADD R7, R0, 0x1, -R7 ;  /* 0x0000000100077824 */ /* 0x000fe200078e0a07 */
[----:B------:R-:W-:Y:S02]  /*0cf0*/  SHF.R.S32.HI R4, RZ, 0x5, R4 ;  /* 0x00000005ff047819 */ /* 0x000fe40000011404 */
[----:B------:R-:W-:Y:S02]  /*0d00*/  LEA.HI R3, R3, R222, RZ, 0x3 ;  /* 0x000000de03037211 */ /* 0x000fe400078f18ff */
[----:B------:R-:W-:Y:S01]  /*0d10*/  LOP3.LUT R11, R11, R2, RZ, 0x3c, !PT ;  /* 0x000000020b0b7212 */ /* 0x000fe200078e3cff */
[----:B------:R-:W-:Y:S01]  /*0d20*/  IMAD R22, R4, 0x10, R7 ;  /* 0x0000001004167824 */ /* 0x000fe200078e0207 */
[----:B------:R-:W-:Y:S01]  /*0d30*/  MOV R0, 0x400 ;  /* 0x0000040000007802 */ /* 0x000fe20000000f00 */
[----:B------:R-:W-:Y:S01]  /*0d40*/  IMAD.MOV.U32 R2, RZ, RZ, RZ ;  /* 0x000000ffff027224 */ /* 0x000fe200078e00ff */
[----:B------:R-:W-:Y:S01]  /*0d50*/  LOP3.LUT R7, R3, 0xfffffff8, RZ, 0xc0, !PT ;  /* 0xfffffff803077812 */ /* 0x000fe200078ec0ff */
[----:B------:R-:W-:Y:S01]  /*0d60*/  IMAD.IADD R6, R6, 0x1, R11 ;  /* 0x0000000106067824 */ /* 0x000fe200078e020b */
[----:B------:R-:W-:Y:S01]  /*0d70*/  R2P PR, R9, 0x6 ;  /* 0x0000000609007804 */ /* 0x000fe20000000000 */
[----:B------:R-:W-:Y:S01]  /*0d80*/  IMAD R190, R15, 0x8, R22 ;  /* 0x000000080fbe7824 */ /* 0x000fe200078e0216 */
[----:B0-----:R-:W-:Y:S01]  /*0d90*/  LEA R17, R219, R0, 0x18 ;  /* 0x00000000db117211 */ /* 0x001fe200078ec0ff */
[----:B------:R-:W-:Y:S01]  /*0da0*/  IMAD.IADD R214, R222, 0x1, -R7 ;  /* 0x00000001ded67824 */ /* 0x000fe200078e0a07 */
[----:B------:R-:W-:-:S02]  /*0db0*/  LEA.HI R5, R5, R216, RZ, 0x1 ;  /* 0x000000d805057211 */ /* 0x000fc400078f08ff */
[----:B------:R-:W-:Y:S01]  /*0dc0*/  SEL R188, R188, 0xffffffe0, !P1 ;  /* 0xffffffe0bcbc7807 */ /* 0x000fe20004800000 */
[----:B------:R-:W-:Y:S01]  /*0dd0*/  IMAD R185, R6, 0x2, R17 ;  /* 0x0000000206b97824 */ /* 0x000fe200078e0211 */
[----:B------:R-:W-:Y:S01]  /*0de0*/  LOP3.LUT R5, R5, 0xfffffe, RZ, 0xc0, !PT ;  /* 0x00fffffe05057812 */ /* 0x000fe200078ec0ff */
[----:B------:R-:W-:Y:S01]  /*0df0*/  IMAD.SHL.U32 R23, R214, 0x8, RZ ;  /* 0x00000008d6177824 */ /* 0x000fe200078e00ff */
[----:B------:R-:W-:Y:S01]  /*0e00*/  SHF.R.S32.HI R215, RZ, 0x3, R3 ;  /* 0x00000003ffd77819 */ /* 0x000fe20000011403 */
        /* <DEDUP_REMOVED lines=15> */
[----:B------:R-:W-:Y:S01]  /*0f00*/  IMAD.IADD R5, R216, 0x1, -R5 ;  /* 0x00000001d8057824 */ /* 0x000fe200078e0a05 */
[----:B------:R-:W-:Y:S01]  /*0f10*/  SHF.R.S32.HI R223, RZ, 0x1f, R217 ;  /* 0x0000001fffdf7819 */ /* 0x000fe200000114d9 */
[----:B------:R-:W-:-:S02]  /*0f20*/  @P2 VIADD R187, R189, 0xffffffc0 ;  /* 0xffffffc0bdbb2836 */ /* 0x000fc40000000000 */
[----:B------:R-:W-:Y:S02]  /*0f30*/  IMAD.IADD R189, R189, 0x1, R188 ;  /* 0x00000001bdbd7824 */ /* 0x000fe400078e02bc */
[----:B------:R-:W-:Y:S02]  /*0f40*/  IMAD.SHL.U32 R184, R5, 0x100, RZ ;  /* 0x0000010005b87824 */ /* 0x000fe400078e00ff */
[----:B------:R-:W-:-:S07]  /*0f50*/  IMAD.IADD R188, R188, 0x1, R187 ;  /* 0x00000001bcbc7824 */ /* 0x000fce00078e02bb */
.L_x_7504:
        /* <DEDUP_REMOVED lines=21> */
.L_x_7449:
[----:B------:R-:W-:Y:S01]  /*10b0*/  ULDC UR7, c[0x0][0xd54] ;  /* 0x0003550000077ab9 */ /* 0x000fe20000000800 */
[----:B------:R-:W-:Y:S01]  /*10c0*/  UMOV UR6, UR9 ;  /* 0x0000000900067c82 */ /* 0x000fe20008000000 */
[----:B------:R-:W-:-:S11]  /*10d0*/  UISETP.NE.AND UP0, UPT, UR7, 0x1, UPT ;  /* 0x000000010700788c */ /* 0x000fd6000bf05270 */
[----:B------:R-:W-:Y:S02]  /*10e0*/  @UP0 ULDC.64 UR10, c[0x0][0xd58] ;  /* 0x00035600000a0ab9 */ /* 0x000fe40000000a00 */
[----:B------:R-:W-:-:S04]  /*10f0*/  UIMAD.WIDE.U32 UR4, UR9, UR10, URZ ;  /* 0x0000000a090472a5 */ /* 0x000fc8000f8e003f */
[----:B------:R-:W-:-:S04]  /*1100*/  @UP0 USHF.R.U32.HI UR6, URZ, UR11, UR5 ;  /* 0x0000000b3f060299 */ /* 0x000fc80008011605 */
[----:B------:R-:W-:-:S12]  /*1110*/  UIMAD UR4, UR6, UR7, URZ ;  /* 0x00000007060472a4 */ /* 0x000fd8000f8e023f */
.L_x_7450:
[----:B------:R-:W0:Y:S01]  /*1120*/  LDC.64 R4, c[0x0][0x418] ;  /* 0x00010600ff047b82 */ /* 0x000e220000000a00 */
[----:B------:R-:W-:Y:S01]  /*1130*/  ULDC UR37, c[0x0][0xd48] ;  /* 0x0003520000257ab9 */ /* 0x000fe20000000800 */
[----:B------:R-:W-:Y:S02]  /*1140*/  UIADD3 UR4, UR9, -UR4, URZ ;  /* 0x8000000409047290 */ /* 0x000fe4000fffe03f */
[----:B------:R-:W-:Y:S01]  /*1150*/  UISETP.NE.AND UP0, UPT, UR37, 0x1, UPT ;  /* 0x000000012500788c */ /* 0x000fe2000bf05270 */
[----:B------:R-:W-:Y:S01]  /*1160*/  ULDC UR5, c[0x0][0xd54] ;  /* 0x0003550000057ab9 */ /* 0x000fe20000000800 */
[----:B------:R-:W-:Y:S02]  /*1170*/  UISETP.NE.AND UP1, UPT, UR42, 0x1, UPT ;  /* 0x000000012a00788c */ /* 0x000fe4000bf25270 */
[----:B------:R-:W1:Y:S01]  /*1180*/  LDC R186, c[0x0][0x424] ;  /* 0x00010900ffba7b82 */ /* 0x000e620000000800 */
[----:B------:R-:W-:Y:S02]  /*1190*/  UIMAD UR8, UR8, UR5, UR4 ;  /* 0x00000005080872a4 */ /* 0x000fe4000f8e0204 */
[----:B------:R-:W-:Y:S01]  /*11a0*/  ULOP3.LUT UR6, URZ, UR6, URZ, 0x33, !UPT ;  /* 0x000000063f067292 */ /* 0x000fe2000f8e333f */
[----:B------:R-:W-:-:S03]  /*11b0*/  ULDC UR7, c[0x0][0xd3c] ;  /* 0x00034f0000077ab9 */ /* 0x000fc60000000800 */
[----:B------:R-:W-:Y:S01]  /*11c0*/  @UP0 ULDC UR4, c[0x0][0xd4c] ;  /* 0x0003530000040ab9 */ /* 0x000fe20000000800 */
[----:B------:R-:W2:Y:S01]  /*11d0*/  LDC R7, c[0x0][0x2f0] ;  /* 0x0000bc00ff077b82 */ /* 0x000ea20000000800 */
[----:B------:R-:W-:Y:S01]  /*11e0*/  UIMAD.WIDE.U32 UR4, UR8, UR4, URZ ;  /* 0x00000004080472a5 */ /* 0x000fe2000f8e003f */
[----:B------:R-:W-:Y:S01]  /*11f0*/  @UP0 ULDC UR9, c[0x0][0xd50] ;  /* 0x0003540000090ab9 */ /* 0x000fe20000000800 */
[----:B------:R-:W-:Y:S02]  /*1200*/  UMOV UR39, UR8 ;  /* 0x0000000800277c82 */ /* 0x000fe40008000000 */
[----:B------:R-:W-:Y:S02]  /*1210*/  @UP0 USHF.R.U32.HI UR39, URZ, UR9, UR5 ;  /* 0x000000093f270299 */ /* 0x000fe40008011605 */
[----:B------:R-:W-:Y:S01]  /*1220*/  UIADD3 UR6, UR6, UR7, URZ ;  /* 0x0000000706067290 */ /* 0x000fe2000fffe03f */
[----:B0-----:R-:W-:Y:S01]  /*1230*/  ISETP.NE.U32.AND P0, PT, R4, RZ, PT ;  /* 0x000000ff0400720c */ /* 0x001fe20003f05070 */
[----:B------:R-:W-:-:S02]  /*1240*/  UIADD3 UR4, -UR39, URZ, URZ ;  /* 0x0000003f27047290 */ /* 0x000fc4000fffe13f */
[----:B------:R-:W-:Y:S01]  /*1250*/  USHF.L.U32 UR38, UR6, 0x6, URZ ;  /* 0x0000000606267899 */ /* 0x000fe2000800063f */
[----:B------:R-:W-:Y:S01]  /*1260*/  ISETP.NE.AND.EX P0, PT, R5, RZ, PT, P0 ;  /* 0x000000ff0500720c */ /* 0x000fe20003f05300 */
[----:B------:R-:W-:-:S03]  /*1270*/  UIMAD UR37, UR37, UR4, UR8 ;  /* 0x00000004252572a4 */ /* 0x000fc6000f8e0208 */
[----:B-1----:R-:W-:Y:S02]  /*1280*/  SEL R186, R186, 0x1, P0 ;  /* 0x00000001baba7807 */ /* 0x002fe40000000000 */
[----:B------:R-:W-:-:S03]  /*1290*/  PLOP3.LUT P0, PT, PT, PT, UP1, 0x80, 0x0 ;  /* 0x000000000000781c */ /* 0x000fc60003f0f018 */
[----:B--2---:R-:W-:-:S05]  /*12a0*/  IMAD R0, R186, R7, 0x3f ;  /* 0x0000003fba007424 */ /* 0x004fca00078e0207 */
[----:B------:R-:W-:-:S04]  /*12b0*/  SHF.R.S32.HI R3, RZ, 0x1f, R0 ;  /* 0x0000001fff037819 */ /* 0x000fc80000011400 */
[----:B------:R-:W-:-:S04]  /*12c0*/  LEA.HI R3, R3, R0, RZ, 0x6 ;  /* 0x0000000003037211 */ /* 0x000fc800078f30ff */
[----:B------:R-:W-:Y:S01]  /*12d0*/  SHF.R.S32.HI R3, RZ, 0x6, R3 ;  /* 0x00000006ff037819 */ /* 0x000fe20000011403 */
[----:B------:R-:W-:Y:S06]  /*12e0*/  @!P0 BRA `(.L_x_7451) ;  /* 0x0000001c00548947 */ /* 0x000fec0003800000 */
[----:B------:R-:W0:Y:S01]  /*12f0*/  LDC R0, c[0x0][0x448] ;  /* 0x00011200ff007b82 */ /* 0x000e220000000800 */
[----:B------:R-:W-:Y:S01]  /*1300*/  UIADD3 UR4, UR38, 0x3f, URZ ;  /* 0x0000003f26047890 */ /* 0x000fe2000fffe03f */
[----:B------:R-:W-:Y:S02]  /*1310*/  CS2R R150, SRZ ;  /* 0x0000000000967805 */ /* 0x000fe4000001ff00 */
[----:B------:R-:W-:Y:S02]  /*1320*/  CS2R R148, SRZ ;  /* 0x0000000000947805 */ /* 0x000fe4000001ff00 */
[----:B------:R-:W-:Y:S02]  /*1330*/  CS2R R146, SRZ ;  /* 0x0000000000927805 */ /* 0x000fe4000001ff00 */
[----:B------:R-:W-:Y:S02]  /*1340*/  CS2R R144, SRZ ;  /* 0x0000000000907805 */ /* 0x000fe4000001ff00 */
[----:B------:R-:W-:-:S02]  /*1350*/  CS2R R142, SRZ ;  /* 0x00000000008e7805 */ /* 0x000fc4000001ff00 */
[----:B------:R-:W-:Y:S01]  /*1360*/  CS2R R140, SRZ ;  /* 0x00000000008c7805 */ /* 0x000fe2000001ff00 */
[----:B------:R-:W1:Y:S01]  /*1370*/  LDC R5, c[0x0][0x288] ;  /* 0x0000a200ff057b82 */ /* 0x000e620000000800 */
        /* <DEDUP_REMOVED lines=15> */
[----:B0-----:R-:W-:Y:S01]  /*1470*/  ISETP.NE.AND P0, PT, R0, 0x1, PT ;  /* 0x000000010000780c */ /* 0x001fe20003f05270 */
[----:B------:R-:W-:Y:S01]  /*1480*/  IMAD.U32 R0, RZ, RZ, UR4 ;  /* 0x00000004ff007e24 */ /* 0x000fe2000f8e00ff */
[----:B------:R-:W-:Y:S02]  /*1490*/  CS2R R110, SRZ ;  /* 0x00000000006e7805 */ /* 0x000fe4000001ff00 */
[----:B------:R-:W-:-:S02]  /*14a0*/  CS2R R160, SRZ ;  /* 0x0000000000a07805 */ /* 0x000fc4000001ff00 */
[----:B------:R-:W-:Y:S02]  /*14b0*/  CS2R R106, SRZ ;  /* 0x00000000006a7805 */ /* 0x000fe4000001ff00 */
[----:B------:R-:W-:Y:S02]  /*14c0*/  CS2R R162, SRZ ;  /* 0x0000000000a27805 */ /* 0x000fe4000001ff00 */
[----:B------:R-:W-:Y:S02]  /*14d0*/  CS2R R102, SRZ ;  /* 0x0000000000667805 */ /* 0x000fe4000001ff00 */
[----:B------:R-:W-:Y:S02]  /*14e0*/  CS2R R164, SRZ ;  /* 0x0000000000a47805 */ /* 0x000fe4000001ff00 */
[----:B-1----:R-:W-:Y:S02]  /*14f0*/  IADD3 R5, -R5, 0x40, RZ ;  /* 0x0000004005057810 */ /* 0x002fe40007ffe1ff */
[----:B------:R-:W-:-:S02]  /*1500*/  CS2R R98, SRZ ;  /* 0x0000000000627805 */ /* 0x000fc4000001ff00 */
[----:B------:R-:W-:Y:S02]  /*1510*/  CS2R R166, SRZ ;  /* 0x0000000000a67805 */ /* 0x000fe4000001ff00 */
[----:B------:R-:W-:Y:S02]  /*1520*/  CS2R R94, SRZ ;  /* 0x00000000005e7805 */ /* 0x000fe4000001ff00 */
[----:B------:R-:W-:Y:S01]  /*1530*/  CS2R R170, SRZ ;  /* 0x0000000000aa7805 */ /* 0x000fe2000001ff00 */
[----:B------:R-:W0:Y:S01]  /*1540*/  @P0 LDC R4, c[0x0][0x44c] ;  /* 0x00011300ff040b82 */ /* 0x000e220000000800 */
[----:B------:R-:W-:Y:S01]  /*1550*/  IMAD R5, R186, R7, R5 ;  /* 0x00000007ba057224 */ /* 0x000fe200078e0205 */
[----:B------:R-:W-:Y:S01]  /*1560*/  CS2R R90, SRZ ;  /* 0x00000000005a7805 */ /* 0x000fe2000001ff00 */
[----:B------:R-:W-:Y:S01]  /*1570*/  IMAD.MOV.U32 R169, RZ, RZ, RZ ;  /* 0x000000ffffa97224 */ /* 0x000fe200078e00ff */
[----:B------:R-:W-:Y:S02]  /*1580*/  CS2R R172, SRZ ;  /* 0x0000000000ac7805 */ /* 0x000fe4000001ff00 */
[----:B------:R-:W-:-:S02]  /*1590*/  CS2R R86, SRZ ;  /* 0x0000000000567805 */ /* 0x000fc4000001ff00 */
[----:B------:R-:W-:Y:S02]  /*15a0*/  CS2R R174, SRZ ;  /* 0x0000000000ae7805 */ /* 0x000fe4000001ff00 */
[----:B------:R-:W-:Y:S01]  /*15b0*/  CS2R R82, SRZ ;  /* 0x0000000000527805 */ /* 0x000fe2000001ff00 */
[----:B------:R-:W1:Y:S01]  /*15c0*/  @P0 LDC R9, c[0x0][0x450] ;  /* 0x00011400ff090b82 */ /* 0x000e620000000800 */
        /* <DEDUP_REMOVED lines=26> */
[----:B------:R-:W-:Y:S02]  /*1770*/  CS2R R212, SRZ ;  /* 0x0000000000d47805 */ /* 0x000fe4000001ff00 */
[----:B------:R-:W-:Y:S01]  /*1780*/  CS2R R34, SRZ ;  /* 0x0000000000227805 */ /* 0x000fe2000001ff00 */
[----:B------:R-:W-:Y:S01]  /*1790*/  IMAD.IADD R0, R5, 0x1, R0 ;  /* 0x0000000105007824 */ /* 0x000fe200078e0200 */
[----:B------:R-:W-:Y:S01]  /*17a0*/  CS2R R30, SRZ ;  /* 0x00000000001e7805 */ /* 0x000fe2000001ff00 */
[----:B------:R-:W-:Y:S01]  /*17b0*/  IMAD.MOV.U32 R6, RZ, RZ, RZ ;  /* 0x000000ffff067224 */ /* 0x000fe200078e00ff */
[----:B------:R-:W-:Y:S01]  /*17c0*/  CS2R R26, SRZ ;  /* 0x00000000001a7805 */ /* 0x000fe2000001ff00 */
[----:B------:R-:W-:Y:S01]  /*17d0*/  IMAD.MOV.U32 R21, RZ, RZ, RZ ;  /* 0x000000ffff157224 */ /* 0x000fe200078e00ff */
[----:B------:R-:W-:-:S04]  /*17e0*/  SHF.R.S32.HI R5, RZ, 0x1f, R0 ;  /* 0x0000001fff057819 */ /* 0x000fc80000011400 */
[----:B------:R-:W-:Y:S01]  /*17f0*/  LEA.HI R5, R5, R0, RZ, 0x6 ;  /* 0x0000000005057211 */ /* 0x000fe200078f30ff */
[----:B------:R-:W-:-:S03]  /*1800*/  IMAD.MOV.U32 R0, RZ, RZ, RZ ;  /* 0x000000ffff007224 */ /* 0x000fc600078e00ff */
[----:B------:R-:W-:-:S04]  /*1810*/  SHF.R.S32.HI R4, RZ, 0x6, R5 ;  /* 0x00000006ff047819 */ /* 0x000fc80000011405 */
[----:B------:R-:W-:Y:S01]  /*1820*/  VIMNMX R4, R3, R4, PT ;  /* 0x0000000403047248 */ /* 0x000fe20003fe0100 */
[----:B------:R-:W-:-:S03]  /*1830*/  IMAD.MOV.U32 R3, RZ, RZ, RZ ;  /* 0x000000ffff037224 */ /* 0x000fc600078e00ff */
[----:B------:R-:W-:-:S13]  /*1840*/  ISETP.GE.AND P1, PT, R4, 0x1, PT ;  /* 0x000000010400780c */ /* 0x000fda0003f26270 */
[----:B------:R-:W-:Y:S05]  /*1850*/  @!P1 BRA `(.L_x_7452) ;  /* 0x000000b400849947 */ /* 0x000fea0003800000 */
[----:B------:R-:W0:Y:S01]  /*1860*/  SHFL.IDX PT, R0, R216, RZ, 0x1f ;  /* 0x00001fffd8007589 */ /* 0x000e2200000e0000 */
        /* <DEDUP_REMOVED lines=9> */
[----:B------:R-:W-:Y:S01]  /*1900*/  UMOV UR7, 0x40000040 ;  /* 0x4000004000077882 */ /* 0x000fe20000000000 */
[----:B------:R-:W-:Y:S02]  /*1910*/  PLOP3.LUT P2, PT, PT, PT, UP0, 0x80, 0x0 ;  /* 0x000000000000781c */ /* 0x000fe40003f4f008 */
[----:B0-----:R-:W-:-:S04]  /*1920*/  LEA.HI R3, R0, R0, RZ, 0x1 ;  /* 0x0000000000037211 */ /* 0x001fc800078f08ff */
[----:B------:R-:W-:Y:S01]  /*1930*/  LOP3.LUT R3, R3, 0x1fffe, RZ, 0xc0, !PT ;  /* 0x0001fffe03037812 */ /* 0x000fe200078ec0ff */
[----:B------:R-:W-:-:S04]  /*1940*/  WARPGROUP.ARRIVE ;  /* 0x00000000000079c5 */ /* 0x000fc80000000000 */
        /* <DEDUP_REMOVED lines=9> */
[C---:B------:R-:W-:Y:S01]  /*19e0*/  R2UR UR8, R3.reuse ;  /* 0x00000000030872ca */ /* 0x040fe200000e0000 */
[----:B------:R-:W-:Y:S01]  /*19f0*/  VIADD R6, R3, 0x2 ;  /* 0x0000000203067836 */ /* 0x000fe20000000000 */
[----:B------:R-:W-:-:S04]  /*1a00*/  LOP3.LUT R7, R0, 0x2000000, RZ, 0xfc, !PT ;  /* 0x0200000000077812 */ /* 0x000fc800078efcff */
[----:B------:R-:W-:Y:S01]  /*1a10*/  R2UR UR12, R6 ;  /* 0x00000000060c72ca */ /* 0x000fe200000e0000 */
[----:B------:R-:W-:Y:S02]  /*1a20*/  IMAD R0, R2, 0x1000, R7 ;  /* 0x0000100002007824 */ /* 0x000fe400078e0207 */
[C---:B------:R-:W-:Y:S02]  /*1a30*/  VIADD R6, R3.reuse, 0x4 ;  /* 0x0000000403067836 */ /* 0x040fe40000000000 */
[C---:B------:R-:W-:Y:S01]  /*1a40*/  VIADD R5, R0.reuse, 0x80 ;  /* 0x0000008000057836 */ /* 0x040fe20000000000 */
[----:B------:R-:W-:Y:S01]  /*1a50*/  R2UR UR10, R0 ;  /* 0x00000000000a72ca */ /* 0x000fe200000e0000 */
[----:B------:R-:W-:Y:S01]  /*1a60*/  VIADD R3, R3, 0x6 ;  /* 0x0000000603037836 */ /* 0x000fe20000000000 */
[----:B------:R-:W-:Y:S02]  /*1a70*/  R2UR UR16, R6 ;  /* 0x00000000061072ca */ /* 0x000fe400000e0000 */
[----:B------:R-:W-:Y:S01]  /*1a80*/  R2UR UR14, R5 ;  /* 0x00000000050e72ca */ /* 0x000fe200000e0000 */
[C---:B------:R-:W-:Y:S01]  /*1a90*/  VIADD R5, R0.reuse, 0x100 ;  /* 0x0000010000057836 */ /* 0x040fe20000000000 */
[----:B------:R-:W-:Y:S01]  /*1aa0*/  R2UR UR4, R3 ;  /* 0x00000000030472ca */ /* 0x000fe200000e0000 */
[----:B------:R-:W-:-:S03]  /*1ab0*/  VIADD R0, R0, 0x180 ;  /* 0x0000018000007836 */ /* 0x000fc60000000000 */
[----:B------:R-:W-:Y:S02]  /*1ac0*/  R2UR UR18, R5 ;  /* 0x00000000051272ca */ /* 0x000fe400000e0000 */
[----:B------:R-:W-:Y:S01]  /*1ad0*/  R2UR UR6, R0 ;  /* 0x00000000000672ca */ /* 0x000fe200000e0000 */
[----:B------:R-:W-:Y:S03]  /*1ae0*/  HGMMA.64x256x16.F32 R24, gdesc[UR8].tnspB, RZ, !UPT, gsb0 ;  /* 0x43e00000081879f0 */ /* 0x000fe6000c0008ff */
        /* <DEDUP_REMOVED lines=16> */
.L_x_7453:
[----:B------:R-:W-:Y:S01]  /*1bf0*/  IMAD R0, R2, 0x8, R17 ;  /* 0x0000000802007824 */ /* 0x000fe200078e0211 */
[----:B------:R-:W-:-:S03]  /*1c00*/  ISETP.GE.AND P0, PT, R4, 0x2, PT ;  /* 0x000000020400780c */ /* 0x000fc60003f06270 */
[----:B------:R-:W-:-:S05]  /*1c10*/  VIADD R0, R0, 0x38860 ;  /* 0x0003886000007836 */ /* 0x000fca0000000000 */
[----:B------:R-:W-:-:S04]  /*1c20*/  PRMT R0, R219, 0x654, R0 ;  /* 0x00000654db007816 */ /* 0x000fc80000000000 */
[----:B------:R0:W-:Y:S01]  /*1c30*/  SYNCS.ARRIVE.TRANS64.RED.A1T0 RZ, [R0+URZ], RZ ;  /* 0x000000ff00ff79a7 */ /* 0x0001e2000810043f */
[----:B------:R-:W-:Y:S05]  /*1c40*/  @!P0 BRA `(.L_x_7454) ;  /* 0x0000000800c08947 */ /* 0x000fea0003800000 */
[----:B------:R-:W-:-:S07]  /*1c50*/  VIADD R4, R4, 0xfffffffe ;  /* 0xfffffffe04047836 */ /* 0x000fce0000000000 */
.L_x_7456:
[----:B------:R-:W-:Y:S01]  /*1c60*/  BAR.SYNC.DEFER_BLOCKING 0xe, 0x100 ;  /* 0x0384000000007b1d */ /* 0x000fe20000010000 */
[----:B01----:R-:W-:Y:S01]  /*1c70*/  IMAD R0, R2, 0x40, R22 ;  /* 0x0000004002007824 */ /* 0x003fe200078e0216 */
[----:B------:R-:W-:Y:S01]  /*1c80*/  ISETP.GT.AND P1, PT, R4, RZ, PT ;  /* 0x000000ff0400720c */ /* 0x000fe20003f24270 */
[----:B------:R-:W-:Y:S02]  /*1c90*/  VIADD R2, R2, 0x1 ;  /* 0x0000000102027836 */ /* 0x000fe40000000000 */
[----:B------:R-:W-:Y:S01]  /*1ca0*/  IMAD R0, R0, 0x4, R17 ;  /* 0x0000000400007824 */ /* 0x000fe200078e0211 */
[----:B------:R-:W-:Y:S01]  /*1cb0*/  UMOV UR11, 0x40000040 ;  /* 0x40000040000b7882 */ /* 0x000fe20000000000 */
[----:B------:R-:W-:Y:S01]  /*1cc0*/  UMOV UR15, 0x40000040 ;  /* 0x40000040000f7882 */ /* 0x000fe20000000000 */
[----:B------:R-:W-:Y:S01]  /*1cd0*/  ISETP.NE.AND P0, PT, R2, 0x2, PT ;  /* 0x000000020200780c */ /* 0x000fe20003f05270 */
[----:B------:R-:W-:Y:S01]  /*1ce0*/  UMOV UR19, 0x40000040 ;  /* 0x4000004000137882 */ /* 0x000fe20000000000 */
[----:B------:R-:W-:Y:S01]  /*1cf0*/  UMOV UR7, 0x40000040 ;  /* 0x4000004000077882 */ /* 0x000fe20000000000 */
[----:B------:R-:W-:Y:S01]  /*1d00*/  VIADD R4, R4, 0xffffffff ;  /* 0xffffffff04047836 */ /* 0x000fe20000000000 */
[----:B------:R-:W-:Y:S01]  /*1d10*/  SEL R2, R2, RZ, P0 ;  /* 0x000000ff02027207 */ /* 0x000fe20000000000 */
[----:B------:R-:W0:Y:S04]  /*1d20*/  LDS R3, [R0+0x38400] ;  /* 0x0384000000037984 */ /* 0x000e280000000800 */
[----:B------:R1:W2:Y:S02]  /*1d30*/  LDS R5, [R0+0x38420] ;  /* 0x0384200000057984 */ /* 0x0002a40000000800 */
[----:B-1----:R-:W-:-:S05]  /*1d40*/  IMAD R0, R2, 0x1000, R7 ;  /* 0x0000100002007824 */ /* 0x002fca00078e0207 */
[----:B------:R-:W-:Y:S01]  /*1d50*/  R2UR UR10, R0 ;  /* 0x00000000000a72ca */ /* 0x000fe200000e0000 */
        /* <DEDUP_REMOVED lines=128> */
[----:B------:R-:W-:-:S05]  /*2560*/  VIADD R3, R0, 0x80 ;  /* 0x0000008000037836 */ /* 0x000fca0000000000 */
[----:B------:R-:W-:Y:S01]  /*2570*/  WARPGROUP.ARRIVE ;  /* 0x00000000000079c5 */ /* 0x000fe20000000000 */
[----:B------:R-:W-:Y:S01]  /*2580*/  R2UR UR14, R3 ;  /* 0x00000000030e72ca */ /* 0x000fe200000e0000 */
[C---:B------:R-:W-:Y:S02]  /*2590*/  VIADD R3, R0.reuse, 0x100 ;  /* 0x0000010000037836 */ /* 0x040fe40000000000 */
[----:B------:R-:W-:Y:S02]  /*25a0*/  VIADD R0, R0, 0x180 ;  /* 0x0000018000007836 */ /* 0x000fe40000000000 */
[----:B------:R-:W-:Y:S01]  /*25b0*/  HGMMA.64x256x16.F32 R24, gdesc[UR8].tnspB, R24, gsb0 ;  /* 0x43e00000081879f0 */ /* 0x000fe20008000818 */
[----:B------:R-:W-:Y:S02]  /*25c0*/  R2UR UR18, R3 ;  /* 0x00000000031272ca */ /* 0x000fe400000e0000 */
[----:B------:R-:W-:Y:S02]  /*25d0*/  R2UR UR6, R0 ;  /* 0x00000000000672ca */ /* 0x000fe400000e0000 */
[----:B------:R-:W-:-:S04]  /*25e0*/  SEL R3, RZ, 0x1, P0 ;  /* 0x00000001ff037807 */ /* 0x000fc80000000000 */
[----:B------:R-:W-:Y:S01]  /*25f0*/  LOP3.LUT R16, R16, R3, RZ, 0x3c, !PT ;  /* 0x0000000310107212 */ /* 0x000fe200078e3cff */
        /* <DEDUP_REMOVED lines=16> */
.L_x_7455:
[----:B------:R-:W-:-:S04]  /*2700*/  IMAD R0, R2, 0x8, R17 ;  /* 0x0000000802007824 */ /* 0x000fc800078e0211 */
[----:B------:R-:W-:-:S05]  /*2710*/  VIADD R0, R0, 0x38860 ;  /* 0x0003886000007836 */ /* 0x000fca0000000000 */
[----:B------:R-:W-:-:S04]  /*2720*/  PRMT R0, R219, 0x654, R0 ;  /* 0x00000654db007816 */ /* 0x000fc80000000000 */
[----:B------:R1:W-:Y:S01]  /*2730*/  SYNCS.ARRIVE.TRANS64.RED.A1T0 RZ, [R0+URZ], RZ ;  /* 0x000000ff00ff79a7 */ /* 0x0003e2000810043f */
[----:B------:R-:W-:Y:S05]  /*2740*/  @P1 BRA `(.L_x_7456) ;  /* 0xfffffff400441947 */ /* 0x000fea000383ffff */
.L_x_7454:
[----:B------:R-:W-:Y:S01]  /*2750*/  BAR.SYNC.DEFER_BLOCKING 0xe, 0x100 ;  /* 0x0384000000007b1d */ /* 0x000fe20000010000 */
[C---:B01----:R-:W-:Y:S01]  /*2760*/  IMAD R0, R2.reuse, 0x40, R22 ;  /* 0x0000004002007824 */ /* 0x043fe200078e0216 */
[----:B------:R-:W-:Y:S01]  /*2770*/  PLOP3.LUT P0, PT, PT, PT, PT, 0x8, 0x0 ;  /* 0x000000000000781c */ /* 0x000fe20003f0e170 */
[----:B------:R-:W-:Y:S02]  /*2780*/  VIADD R2, R2, 0x1 ;  /* 0x0000000102027836 */ /* 0x000fe40000000000 */
[----:B------:R-:W-:-:S03]  /*2790*/  IMAD R17, R0, 0x4, R17 ;  /* 0x0000000400117824 */ /* 0x000fc600078e0211 */
[----:B------:R-:W-:-:S04]  /*27a0*/  ISETP.NE.AND P1, PT, R2, 0x2, PT ;  /* 0x000000020200780c */ /* 0x000fc80003f25270 */
[----:B------:R-:W-:Y:S02]  /*27b0*/  SEL R5, RZ, 0x1, P1 ;  /* 0x00000001ff057807 */ /* 0x000fe40000800000 */
[----:B------:R-:W-:Y:S02]  /*27c0*/  SEL R2, R2, RZ, P1 ;  /* 0x000000ff02027207 */ /* 0x000fe40000800000 */
[----:B------:R-:W-:Y:S01]  /*27d0*/  LOP3.LUT R16, R16, R5, RZ, 0x3c, !PT ;  /* 0x0000000510107212 */ /* 0x000fe200078e3cff */
        /* <DEDUP_REMOVED lines=134> */
.L_x_7451:
        /* <DEDUP_REMOVED lines=24> */
[----:B0-----:R-:W-:Y:S02]  /*31c0*/  ISETP.NE.AND P0, PT, R220, 0x1, PT ;  /* 0x00000001dc00780c */ /* 0x001fe40003f05270 */
[----:B------:R-:W-:Y:S02]  /*31d0*/  CS2R R110, SRZ ;  /* 0x00000000006e7805 */ /* 0x000fe4000001ff00 */
[----:B------:R-:W-:-:S02]  /*31e0*/  CS2R R160, SRZ ;  /* 0x0000000000a07805 */ /* 0x000fc4000001ff00 */
[----:B------:R-:W-:Y:S02]  /*31f0*/  CS2R R106, SRZ ;  /* 0x00000000006a7805 */ /* 0x000fe4000001ff00 */
[----:B------:R-:W-:Y:S02]  /*3200*/  CS2R R162, SRZ ;  /* 0x0000000000a27805 */ /* 0x000fe4000001ff00 */
[----:B------:R-:W-:Y:S02]  /*3210*/  CS2R R102, SRZ ;  /* 0x0000000000667805 */ /* 0x000fe4000001ff00 */
[----:B------:R-:W-:Y:S02]  /*3220*/  CS2R R164, SRZ ;  /* 0x0000000000a47805 */ /* 0x000fe4000001ff00 */
[----:B------:R-:W-:Y:S02]  /*3230*/  CS2R R98, SRZ ;  /* 0x0000000000627805 */ /* 0x000fe4000001ff00 */
[----:B-1----:R-:W-:-:S02]  /*3240*/  IADD3 R6, -R4, 0x40, RZ ;  /* 0x0000004004067810 */ /* 0x002fc40007ffe1ff */
[----:B------:R-:W-:Y:S02]  /*3250*/  CS2R R166, SRZ ;  /* 0x0000000000a67805 */ /* 0x000fe4000001ff00 */
[----:B------:R-:W-:Y:S02]  /*3260*/  CS2R R94, SRZ ;  /* 0x00000000005e7805 */ /* 0x000fe4000001ff00 */
[----:B------:R-:W-:Y:S02]  /*3270*/  CS2R R170, SRZ ;  /* 0x0000000000aa7805 */ /* 0x000fe4000001ff00 */
[----:B------:R-:W-:Y:S01]  /*3280*/  CS2R R90, SRZ ;  /* 0x00000000005a7805 */ /* 0x000fe2000001ff00 */
[----:B------:R-:W0:Y:S01]  /*3290*/  @P0 LDC R0, c[0x0][0x44c] ;  /* 0x00011300ff000b82 */ /* 0x000e220000000800 */
[----:B------:R-:W-:Y:S01]  /*32a0*/  IMAD R7, R186, R7, R6 ;  /* 0x00000007ba077224 */ /* 0x000fe200078e0206 */
[----:B------:R-:W-:Y:S01]  /*32b0*/  CS2R R172, SRZ ;  /* 0x0000000000ac7805 */ /* 0x000fe2000001ff00 */
[----:B------:R-:W-:Y:S01]  /*32c0*/  IMAD.MOV.U32 R169, RZ, RZ, RZ ;  /* 0x000000ffffa97224 */ /* 0x000fe200078e00ff */
        /* <DEDUP_REMOVED lines=23> */
[----:B------:R-:W-:Y:S01]  /*3440*/  CS2R R46, SRZ ;  /* 0x00000000002e7805 */ /* 0x000fe2000001ff00 */
[----:B------:R-:W-:Y:S01]  /*3450*/  IMAD.U32 R0, RZ, RZ, UR4 ;  /* 0x00000004ff007e24 */ /* 0x000fe2000f8e00ff */
[----:B------:R-:W-:Y:S02]  /*3460*/  CS2R R208, SRZ ;  /* 0x0000000000d07805 */ /* 0x000fe4000001ff00 */
[----:B------:R-:W-:Y:S02]  /*3470*/  CS2R R42, SRZ ;  /* 0x00000000002a7805 */ /* 0x000fe4000001ff00 */
[----:B------:R-:W-:Y:S02]  /*3480*/  CS2R R210, SRZ ;  /* 0x0000000000d27805 */ /* 0x000fe4000001ff00 */
[----:B-1----:R-:W-:-:S02]  /*3490*/  @P0 SHF.R.U32.HI R0, RZ, R5, R4 ;  /* 0x00000005ff000219 */ /* 0x002fc40000011604 */
        /* <DEDUP_REMOVED lines=45> */
.L_x_7457:
[----:B------:R-:W-:Y:S01]  /*3770*/  ULEA.HI UR4, UR36, UR36, URZ, 0x1 ;  /* 0x0000002424047291 */ /* 0x000fe2000f8f083f */
[----:B------:R-:W-:-:S03]  /*3780*/  IMAD.U32 R0, RZ, RZ, UR40 ;  /* 0x00000028ff007e24 */ /* 0x000fc6000f8e00ff */
[----:B------:R-:W-:Y:S02]  /*3790*/  ULOP3.LUT UR4, UR4, 0xfffffffe, URZ, 0xc0, !UPT ;  /* 0xfffffffe04047892 */ /* 0x000fe4000f8ec03f */
[----:B------:R-:W-:Y:S02]  /*37a0*/  ISETP.NE.AND P0, PT, R0, 0x3, PT ;  /* 0x000000030000780c */ /* 0x000fe40003f05270 */
[----:B------:R-:W-:-:S06]  /*37b0*/  UIADD3 UR4, UR36, -UR4, URZ ;  /* 0x8000000424047290 */ /* 0x000fcc000fffe03f */
[----:B------:R-:W-:-:S05]  /*37c0*/  IMAD.U32 R4, RZ, RZ, UR4 ;  /* 0x00000004ff047e24 */ /* 0x000fca000f8e00ff */
[----:B------:R-:W-:-:S04]  /*37d0*/  SHF.L.U32 R4, R4, 0x1f, RZ ;  /* 0x0000001f04047819 */ /* 0x000fc800000006ff */
[----:B------:R-:W0:Y:S02]  /*37e0*/  SYNCS.PHASECHK.TRANS64.TRYWAIT P1, [R17+URZ+0x38800], R4 ;  /* 0x03880004110075a7 */ /* 0x000e24000802017f */
[----:B0-----:R-:W-:Y:S05]  /*37f0*/  @!P1 BRA `(.L_x_7458) ;  /* 0x0000010c00c89947 */ /* 0x001fea0003800000 */
.L_x_7572:
[----:B------:R-:W-:Y:S05]  /*3800*/  @!P0 BRA `(.L_x_7459) ;  /* 0x0000000000048947 */ /* 0x000fea0003800000 */
[----:B------:R-:W-:Y:S01]  /*3810*/  BPT.TRAP 0x1 ;  /* 0x000000040000795c */ /* 0x000fe20000300000 */
.L_x_7459:
[----:B------:R-:W-:Y:S01]  /*3820*/  IMAD R9, R2, 0x8, R17 ;  /* 0x0000000802097824 */ /* 0x000fe200078e0211 */
[----:B------:R-:W-:-:S04]  /*3830*/  SHF.L.U32 R6, R16, 0x1f, RZ ;  /* 0x0000001f10067819 */ /* 0x000fc800000006ff */
[----:B------:R1:W2:Y:S01]  /*3840*/  SYNCS.PHASECHK.TRANS64.TRYWAIT P1, [R9+URZ+0x38830], R6 ;  /* 0x03883006090075a7 */ /* 0x0002a2000802017f */
[----:B------:R-:W-:Y:S05]  /*3850*/  @!P0 BRA `(.L_x_7460) ;  /* 0x0000000000048947 */ /* 0x000fea0003800000 */
[----:B------:R-:W-:Y:S01]  /*3860*/  BPT.TRAP 0x1 ;  /* 0x000000040000795c */ /* 0x000fe20000300000 */
.L_x_7460:
[----:B------:R-:W-:-:S05]  /*3870*/  VIADD R0, R17, 0x22400 ;  /* 0x0002240011007836 */ /* 0x000fca0000000000 */
[----:B------:R-:W-:-:S04]  /*3880*/  SHF.R.U32.HI R0, RZ, 0x4, R0 ;  /* 0x00000004ff007819 */ /* 0x000fc80000011600 */
[----:B------:R-:W-:Y:S01]  /*3890*/  LOP3.LUT R0, R0, 0x3fff, RZ, 0xc0, !PT ;  /* 0x00003fff00007812 */ /* 0x000fe200078ec0ff */
[----:B--2---:R-:W-:Y:S06]  /*38a0*/  @P1 BRA `(.L_x_7461) ;  /* 0x0000000000081947 */ /* 0x004fec0003800000 */
[----:B------:R-:W2:Y:S02]  /*38b0*/  SYNCS.PHASECHK.TRANS64.TRYWAIT P1, [R9+URZ+0x38830], R6 ;  /* 0x03883006090075a7 */ /* 0x000ea4000802017f */
[----:B--2---:R-:W-:Y:S05]  /*38c0*/  @!P1 BRA `(.L_x_7462) ;  /* 0x0000010c00a89947 */ /* 0x004fea0003800000 */
.L_x_7461:
[----:B------:R-:W-:Y:S05]  /*38d0*/  WARPSYNC.ALL ;  /* 0x0000000000007948 */ /* 0x000fea0003800000 */
[----:B------:R-:W-:Y:S01]  /*38e0*/  LOP3.LUT R0, R0, 0x10000, RZ, 0xfc, !PT ;  /* 0x0001000000007812 */ /* 0x000fe200078efcff */
[----:B------:R-:W-:Y:S01]  /*38f0*/  VIADD R3, R17, 0x20400 ;  /* 0x0002040011037836 */ /* 0x000fe20000000000 */
[----:B------:R-:W-:-:S03]  /*3900*/  WARPGROUP.ARRIVE ;  /* 0x00000000000079c5 */ /* 0x000fc60000000000 */
[----:B------:R-:W-:Y:S01]  /*3910*/  IMAD R5, R2, 0x200, R0 ;  /* 0x0000020002057824 */ /* 0x000fe200078e0200 */
[----:B------:R-:W-:Y:S01]  /*3920*/  UMOV UR11, 0x40000040 ;  /* 0x40000040000b7882 */ /* 0x000fe20000000000 */
[----:B------:R-:W-:Y:S01]  /*3930*/  UMOV UR9, 0x40000040 ;  /* 0x4000004000097882 */ /* 0x000fe20000000000 */
[----:B------:R-:W-:Y:S01]  /*3940*/  SHF.R.U32.HI R3, RZ, 0x4, R3 ;  /* 0x00000004ff037819 */ /* 0x000fe20000011603 */
[----:B------:R-:W-:Y:S01]  /*3950*/  UMOV UR15, 0x40000040 ;  /* 0x40000040000f7882 */ /* 0x000fe20000000000 */
[----:B------:R-:W-:Y:S01]  /*3960*/  R2UR UR10, R5 ;  /* 0x00000000050a72ca */ /* 0x000fe200000e0000 */
[----:B------:R-:W-:Y:S01]  /*3970*/  UMOV UR13, 0x40000040 ;  /* 0x40000040000d7882 */ /* 0x000fe20000000000 */
[----:B------:R-:W-:Y:S01]  /*3980*/  LOP3.LUT R3, R3, 0x3fff, RZ, 0xc0, !PT ;  /* 0x00003fff03037812 */ /* 0x000fe200078ec0ff */
[----:B------:R-:W-:Y:S01]  /*3990*/  UMOV UR19, 0x40000040 ;  /* 0x4000004000137882 */ /* 0x000fe20000000000 */
[----:B------:R-:W-:Y:S01]  /*39a0*/  UMOV UR17, 0x40000040 ;  /* 0x4000004000117882 */ /* 0x000fe20000000000 */
[----:B------:R-:W-:Y:S01]  /*39b0*/  UMOV UR23, 0x40000040 ;  /* 0x4000004000177882 */ /* 0x000fe20000000000 */
[----:B------:R-:W-:Y:S01]  /*39c0*/  LOP3.LUT R3, R3, 0x10000, RZ, 0xfc, !PT ;  /* 0x0001000003037812 */ /* 0x000fe200078efcff */
[----:B------:R-:W-:-:S03]  /*39d0*/  UMOV UR21, 0x40000040 ;  /* 0x4000004000157882 */ /* 0x000fc60000000000 */
[C---:B------:R-:W-:Y:S01]  /*39e0*/  R2UR UR8, R3.reuse ;  /* 0x00000000030872ca */ /* 0x040fe200000e0000 */
[----:B------:R-:W-:Y:S02]  /*39f0*/  VIADD R5, R3, 0x2 ;  /* 0x0000000203057836 */ /* 0x000fe40000000000 */
[----:B------:R-:W-:Y:S02]  /*3a00*/  UIADD3 UR14, UR10, 0x2, URZ ;  /* 0x000000020a0e7890 */ /* 0x000fe4000fffe03f */
[----:B------:R-:W-:Y:S01]  /*3a10*/  UIADD3 UR18, UR10, 0x4, URZ ;  /* 0x000000040a127890 */ /* 0x000fe2000fffe03f */
[----:B------:R-:W-:Y:S01]  /*3a20*/  R2UR UR12, R5 ;  /* 0x00000000050c72ca */ /* 0x000fe200000e0000 */
[C---:B------:R-:W-:Y:S01]  /*3a30*/  VIADD R5, R3.reuse, 0x4 ;  /* 0x0000000403057836 */ /* 0x040fe20000000000 */
[----:B------:R-:W-:Y:S01]  /*3a40*/  UIADD3 UR22, UR10, 0x6, URZ ;  /* 0x000000060a167890 */ /* 0x000fe2000fffe03f */
[----:B------:R-:W-:-:S03]  /*3a50*/  VIADD R3, R3, 0x6 ;  /* 0x0000000603037836 */ /* 0x000fc60000000000 */
[----:B------:R-:W-:Y:S01]  /*3a60*/  R2UR UR16, R5 ;  /* 0x00000000051072ca */ /* 0x000fe200000e0000 */
[----:B------:R-:W-:Y:S01]  /*3a70*/  HGMMA.64x64x16.F32 R24, gdesc[UR8], RZ, !UPT, gsb0 ;  /* 0x00e00000081879f0 */ /* 0x000fe2000c0008ff */
[----:B------:R-:W-:Y:S02]  /*3a80*/  R2UR UR20, R3 ;  /* 0x00000000031472ca */ /* 0x000fe400000e0000 */
        /* <DEDUP_REMOVED lines=10> */
[----:B------:R-:W3:Y:S02]  /*3b30*/  SYNCS.PHASECHK.TRANS64.TRYWAIT P1, [R17+URZ+0x38810], R4 ;  /* 0x03881004110075a7 */ /* 0x000ee4000802017f */
[----:B---3--:R-:W-:Y:S05]  /*3b40*/  @!P1 BRA `(.L_x_7463) ;  /* 0x0000010c001c9947 */ /* 0x008fea0003800000 */
.L_x_7573:
[----:B------:R-:W-:Y:S05]  /*3b50*/  @!P0 BRA `(.L_x_7464) ;  /* 0x0000000000048947 */ /* 0x000fea0003800000 */
[----:B------:R-:W-:Y:S01]  /*3b60*/  BPT.TRAP 0x1 ;  /* 0x000000040000795c */ /* 0x000fe20000300000 */
.L_x_7464:
[----:B------:R4:W0:Y:S01]  /*3b70*/  SYNCS.PHASECHK.TRANS64.TRYWAIT P1, [R9+URZ+0x38850], R6 ;  /* 0x03885006090075a7 */ /* 0x000822000802017f */
[----:B------:R-:W-:Y:S05]  /*3b80*/  @!P0 BRA `(.L_x_7465) ;  /* 0x0000000000048947 */ /* 0x000fea0003800000 */
[----:B------:R-:W-:Y:S01]  /*3b90*/  BPT.TRAP 0x1 ;  /* 0x000000040000795c */ /* 0x000fe20000300000 */
.L_x_7465:
[C---:B------:R-:W-:Y:S02]  /*3ba0*/  VIADD R3, R17.reuse, 0x400 ;  /* 0x0000040011037836 */ /* 0x040fe40000000000 */
[----:B0--3--:R-:W-:-:S03]  /*3bb0*/  VIADD R4, R17, 0x26400 ;  /* 0x0002640011047836 */ /* 0x009fc60000000000 */
[----:B------:R-:W-:Y:S02]  /*3bc0*/  SHF.R.U32.HI R3, RZ, 0x4, R3 ;  /* 0x00000004ff037819 */ /* 0x000fe40000011603 */
[----:B------:R-:W-:Y:S02]  /*3bd0*/  SHF.R.U32.HI R4, RZ, 0x4, R4 ;  /* 0x00000004ff047819 */ /* 0x000fe40000011604 */
[----:B------:R-:W-:Y:S02]  /*3be0*/  LOP3.LUT R3, R3, 0x3fff, RZ, 0xc0, !PT ;  /* 0x00003fff03037812 */ /* 0x000fe400078ec0ff */
[----:B------:R-:W-:Y:S02]  /*3bf0*/  LOP3.LUT R5, R4, 0x3fff, RZ, 0xc0, !PT ;  /* 0x00003fff04057812 */ /* 0x000fe400078ec0ff */
[----:B------:R-:W-:Y:S02]  /*3c00*/  LOP3.LUT R4, R3, 0x10000, RZ, 0xfc, !PT ;  /* 0x0001000003047812 */ /* 0x000fe400078efcff */
[----:B------:R-:W-:-:S03]  /*3c10*/  LOP3.LUT R3, R5, 0x10000, RZ, 0xfc, !PT ;  /* 0x0001000005037812 */ /* 0x000fc600078efcff */
[----:B------:R-:W-:Y:S01]  /*3c20*/  IMAD R5, R2, 0x1000, R4 ;  /* 0x0000100002057824 */ /* 0x000fe200078e0204 */
[----:B------:R-:W-:Y:S06]  /*3c30*/  @P1 BRA `(.L_x_7466) ;  /* 0x0000000000081947 */ /* 0x000fec0003800000 */
[----:B------:R-:W0:Y:S02]  /*3c40*/  SYNCS.PHASECHK.TRANS64.TRYWAIT P1, [R9+URZ+0x38850], R6 ;  /* 0x03885006090075a7 */ /* 0x000e24000802017f */
[----:B0-----:R-:W-:Y:S05]  /*3c50*/  @!P1 BRA `(.L_x_7467) ;  /* 0x0000010800ec9947 */ /* 0x001fea0003800000 */
.L_x_7466:
[----:B------:R-:W-:Y:S01]  /*3c60*/  R2UR UR24, R3 ;  /* 0x00000000031872ca */ /* 0x000fe200000e0000 */
[----:B------:R-:W-:Y:S01]  /*3c70*/  WARPGROUP.ARRIVE ;  /* 0x00000000000079c5 */ /* 0x000fe20000000000 */
[----:B------:R-:W-:Y:S01]  /*3c80*/  R2UR UR26, R5 ;  /* 0x00000000051a72ca */ /* 0x000fe200000e0000 */
[----:B------:R-:W-:Y:S01]  /*3c90*/  UMOV UR25, 0x40000040 ;  /* 0x4000004000197882 */ /* 0x000fe20000000000 */
[----:B------:R-:W-:Y:S01]  /*3ca0*/  UMOV UR27, 0x40000040 ;  /* 0x40000040001b7882 */ /* 0x000fe20000000000 */
[----:B------:R-:W-:Y:S01]  /*3cb0*/  VIADD R7, R3, 0x2 ;  /* 0x0000000203077836 */ /* 0x000fe20000000000 */
[----:B------:R-:W-:Y:S01]  /*3cc0*/  UMOV UR5, 0x40000040 ;  /* 0x4000004000057882 */ /* 0x000fe20000000000 */
[----:B012-4-:R-:W-:Y:S01]  /*3cd0*/  VIADD R6, R5, 0x2 ;  /* 0x0000000205067836 */ /* 0x017fe20000000000 */
[----:B------:R-:W-:Y:S01]  /*3ce0*/  UMOV UR7, 0x40000040 ;  /* 0x4000004000077882 */ /* 0x000fe20000000000 */
[----:B------:R-:W0:Y:S01]  /*3cf0*/  S2R R8, SR_TID.X ;  /* 0x0000000000087919 */ /* 0x000e220000002100 */
[----:B------:R-:W-:Y:S01]  /*3d00*/  R2UR UR4, R7 ;  /* 0x00000000070472ca */ /* 0x000fe200000e0000 */
[----:B------:R-:W-:Y:S01]  /*3d10*/  VIADD R7, R3, 0x4 ;  /* 0x0000000403077836 */ /* 0x000fe20000000000 */
[----:B------:R-:W-:Y:S01]  /*3d20*/  R2UR UR6, R6 ;  /* 0x00000000060672ca */ /* 0x000fe200000e0000 */
[----:B------:R-:W-:-:S02]  /*3d30*/  VIADD R6, R5, 0x4 ;  /* 0x0000000405067836 */ /* 0x000fc40000000000 */
[----:B------:R-:W-:Y:S01]  /*3d40*/  HGMMA.64x64x16.F32 R24, gdesc[UR24], R24, gsb0 ;  /* 0x00e00000181879f0 */ /* 0x000fe20008000818 */
[----:B------:R-:W-:Y:S02]  /*3d50*/  VIADD R11, R5, 0x800 ;  /* 0x00000800050b7836 */ /* 0x000fe40000000000 */
[----:B------:R-:W-:Y:S01]  /*3d60*/  IMAD.MOV.U32 R15, RZ, RZ, 0x40 ;  /* 0x00000040ff0f7424 */ /* 0x000fe200078e00ff */
[----:B0-----:R-:W-:Y:S01]  /*3d70*/  SHF.R.U32.HI R8, RZ, 0x7, R8 ;  /* 0x00000007ff087819 */ /* 0x001fe20000011608 */
[----:B------:R-:W-:Y:S02]  /*3d80*/  WARPGROUP.DEPBAR.LE gsb0, 0x0 ;  /* 0x00008000000079c5 */ /* 0x000fe40000010000 */
[----:B------:R-:W-:-:S06]  /*3d90*/  WARPGROUP.ARRIVE ;  /* 0x00000000000079c5 */ /* 0x000fcc0000000000 */
[----:B------:R-:W-:Y:S01]  /*3da0*/  HGMMA.64x64x16.F32 R24, gdesc[UR4], R24, gsb0 ;  /* 0x00e00000041879f0 */ /* 0x000fe20008000818 */
[----:B------:R-:W-:Y:S01]  /*3db0*/  R2UR UR4, R7 ;  /* 0x00000000070472ca */ /* 0x000fe200000e0000 */
[----:B------:R-:W-:Y:S01]  /*3dc0*/  UMOV UR5, 0x40000040 ;  /* 0x4000004000057882 */ /* 0x000fe20000000000 */
[----:B------:R-:W-:Y:S01]  /*3dd0*/  R2UR UR6, R6 ;  /* 0x00000000060672ca */ /* 0x000fe200000e0000 */
[----:B------:R-:W-:Y:S01]  /*3de0*/  UMOV UR7, 0x40000040 ;  /* 0x4000004000077882 */ /* 0x000fe20000000000 */
[----:B------:R-:W-:Y:S02]  /*3df0*/  VIADD R7, R3, 0x6 ;  /* 0x0000000603077836 */ /* 0x000fe40000000000 */
[----:B------:R-:W-:Y:S01]  /*3e00*/  VIADD R6, R5, 0x6 ;  /* 0x0000000605067836 */ /* 0x000fe20000000000 */
        /* <DEDUP_REMOVED lines=115> */
[----:B------:R-:W0:Y:S01]  /*4540*/  SHFL.IDX PT, R6, R8, RZ, 0x1f ;  /* 0x00001fff08067589 */ /* 0x000e2200000e0000 */
[----:B------:R-:W-:Y:S01]  /*4550*/  VIADD R7, R3, 0x800 ;  /* 0x0000080003077836 */ /* 0x000fe20000000000 */
[----:B0-----:R-:W-:-:S04]  /*4560*/  ISETP.GT.AND P1, PT, R6, 0x7f, PT ;  /* 0x0000007f0600780c */ /* 0x001fc80003f24270 */
[----:B------:R-:W-:-:S05]  /*4570*/  SEL R6, RZ, 0x2, !P1 ;  /* 0x00000002ff067807 */ /* 0x000fca0004800000 */
[C---:B------:R-:W-:Y:S02]  /*4580*/  IMAD.IADD R8, R6.reuse, 0x1, R7 ;  /* 0x0000000106087824 */ /* 0x040fe400078e0207 */
[----:B------:R-:W-:Y:S01]  /*4590*/  IMAD.IADD R10, R6, 0x1, R11 ;  /* 0x00000001060a7824 */ /* 0x000fe200078e020b */
[----:B------:R-:W-:Y:S02]  /*45a0*/  WARPGROUP.DEPBAR.LE gsb0, 0x0 ;  /* 0x00008000000079c5 */ /* 0x000fe40000010000 */
[----:B------:R-:W-:-:S06]  /*45b0*/  WARPGROUP.ARRIVE ;  /* 0x00000000000079c5 */ /* 0x000fcc0000000000 */
[----:B------:R-:W-:Y:S01]  /*45c0*/  HGMMA.64x64x16.F32 R24, gdesc[UR4], R24, gsb0 ;  /* 0x00e00000041879f0 */ /* 0x000fe20008000818 */
[----:B------:R-:W-:Y:S01]  /*45d0*/  R2UR UR4, R8 ;  /* 0x00000000080472ca */ /* 0x000fe200000e0000 */
[----:B------:R-:W-:Y:S01]  /*45e0*/  UMOV UR5, 0x40000040 ;  /* 0x4000004000057882 */ /* 0x000fe20000000000 */
[----:B------:R-:W-:Y:S01]  /*45f0*/  R2UR UR6, R10 ;  /* 0x000000000a0672ca */ /* 0x000fe200000e0000 */
[----:B------:R-:W-:Y:S01]  /*4600*/  UMOV UR7, 0x40000040 ;  /* 0x4000004000077882 */ /* 0x000fe20000000000 */
[----:B------:R-:W-:-:S05]  /*4610*/  IMAD.MOV.U32 R10, RZ, RZ, 0x4 ;  /* 0x00000004ff0a7424 */ /* 0x000fca00078e00ff */
[C---:B------:R-:W-:Y:S02]  /*4620*/  SEL R8, R10.reuse, 0x2, P1 ;  /* 0x000000020a087807 */ /* 0x040fe40000800000 */
[----:B------:R-:W-:-:S03]  /*4630*/  SEL R10, R10, 0x6, !P1 ;  /* 0x000000060a0a7807 */ /* 0x000fc60004800000 */
[--C-:B------:R-:W-:Y:S02]  /*4640*/  IMAD.IADD R12, R7, 0x1, R8.reuse ;  /* 0x00000001070c7824 */ /* 0x100fe400078e0208 */
[----:B------:R-:W-:Y:S02]  /*4650*/  IMAD.IADD R13, R11, 0x1, R8 ;  /* 0x000000010b0d7824 */ /* 0x000fe400078e0208 */
[--C-:B------:R-:W-:Y:S02]  /*4660*/  IMAD.IADD R7, R7, 0x1, R10.reuse ;  /* 0x0000000107077824 */ /* 0x100fe400078e020a */
        /* <DEDUP_REMOVED lines=8> */
[----:B------:R-:W-:Y:S02]  /*46f0*/  WARPGROUP.DEPBAR.LE gsb0, 0x0 ;  /* 0x00008000000079c5 */ /* 0x000fe40000010000 */
[----:B------:R-:W-:-:S09]  /*4700*/  WARPGROUP.ARRIVE ;  /* 0x00000000000079c5 */ /* 0x000fd20000000000 */
[----:B------:R-:W-:Y:S01]  /*4710*/  HGMMA.64x64x16.F32 R24, gdesc[UR4], R24, gsb0 ;  /* 0x00e00000041879f0 */ /* 0x000fe20008000818 */
[----:B------:R-:W-:Y:S01]  /*4720*/  R2UR UR4, R7 ;  /* 0x00000000070472ca */ /* 0x000fe200000e0000 */
[----:B------:R-:W-:Y:S01]  /*4730*/  UMOV UR5, 0x40000040 ;  /* 0x4000004000057882 */ /* 0x000fe20000000000 */
[----:B------:R-:W-:Y:S01]  /*4740*/  R2UR UR6, R11 ;  /* 0x000000000b0672ca */ /* 0x000fe200000e0000 */
[----:B------:R-:W-:Y:S01]  /*4750*/  UMOV UR7, 0x40000040 ;  /* 0x4000004000077882 */ /* 0x000fe20000000000 */
[----:B------:R-:W-:Y:S02]  /*4760*/  IMAD.MOV.U32 R7, RZ, RZ, 0x28 ;  /* 0x00000028ff077424 */ /* 0x000fe400078e00ff */
[----:B------:R-:W-:-:S03]  /*4770*/  IMAD.MOV.U32 R11, RZ, RZ, 0xa00 ;  /* 0x00000a00ff0b7424 */ /* 0x000fc600078e00ff */
[----:B------:R-:W-:Y:S02]  /*4780*/  SEL R7, R7, 0x26, P1 ;  /* 0x0000002607077807 */ /* 0x000fe40000800000 */
[----:B------:R-:W-:Y:S02]  /*4790*/  SEL R11, R11, 0x980, P1 ;  /* 0x000009800b0b7807 */ /* 0x000fe40000800000 */
[----:B------:R-:W-:Y:S02]  /*47a0*/  LOP3.LUT R12, R7, 0x6, RZ, 0xc0, !PT ;  /* 0x00000006070c7812 */ /* 0x000fe400078ec0ff */
[----:B------:R-:W-:-:S04]  /*47b0*/  LOP3.LUT R11, R11, 0xa00, RZ, 0xc0, !PT ;  /* 0x00000a000b0b7812 */ /* 0x000fc800078ec0ff */
[CC--:B------:R-:W-:Y:S02]  /*47c0*/  IADD3 R7, R12.reuse, R11.reuse, R3 ;  /* 0x0000000b0c077210 */ /* 0x0c0fe40007ffe003 */
[----:B------:R-:W-:Y:S01]  /*47d0*/  IADD3 R11, R12, R11, R5 ;  /* 0x0000000b0c0b7210 */ /* 0x000fe20007ffe005 */
        /* <DEDUP_REMOVED lines=8> */
[----:B------:R-:W-:Y:S02]  /*4860*/  VIADD R11, R5, 0xa00 ;  /* 0x00000a00050b7836 */ /* 0x000fe40000000000 */
[C---:B------:R-:W-:Y:S02]  /*4870*/  IMAD.IADD R12, R6.reuse, 0x1, R7 ;  /* 0x00000001060c7824 */ /* 0x040fe400078e0207 */
[----:B------:R-:W-:Y:S01]  /*4880*/  IMAD.IADD R13, R6, 0x1, R11 ;  /* 0x00000001060d7824 */ /* 0x000fe200078e020b */
[----:B------:R-:W-:-:S02]  /*4890*/  WARPGROUP.DEPBAR.LE gsb0, 0x0 ;  /* 0x00008000000079c5 */ /* 0x000fc40000010000 */
[----:B------:R-:W-:-:S06]  /*48a0*/  WARPGROUP.ARRIVE ;  /* 0x00000000000079c5 */ /* 0x000fcc0000000000 */
[----:B------:R-:W-:Y:S01]  /*48b0*/  HGMMA.64x64x16.F32 R24, gdesc[UR4], R24, gsb0 ;  /* 0x00e00000041879f0 */ /* 0x000fe20008000818 */
[----:B------:R-:W-:Y:S01]  /*48c0*/  R2UR UR4, R12 ;  /* 0x000000000c0472ca */ /* 0x000fe200000e0000 */
[----:B------:R-:W-:Y:S01]  /*48d0*/  UMOV UR5, 0x40000040 ;  /* 0x4000004000057882 */ /* 0x000fe20000000000 */
[----:B------:R-:W-:Y:S01]  /*48e0*/  R2UR UR6, R13 ;  /* 0x000000000d0672ca */ /* 0x000fe200000e0000 */
[----:B------:R-:W-:Y:S01]  /*48f0*/  UMOV UR7, 0x40000040 ;  /* 0x4000004000077882 */ /* 0x000fe20000000000 */
[C---:B------:R-:W-:Y:S02]  /*4900*/  IMAD.IADD R12, R8.reuse, 0x1, R7 ;  /* 0x00000001080c7824 */ /* 0x040fe400078e0207 */
[----:B------:R-:W-:Y:S02]  /*4910*/  IMAD.IADD R13, R8, 0x1, R11 ;  /* 0x00000001080d7824 */ /* 0x000fe400078e020b */
        /* <DEDUP_REMOVED lines=97> */
[----:B------:R-:W-:-:S04]  /*4f30*/  SEL R6, R15, 0x3e, P1 ;  /* 0x0000003e0f067807 */ /* 0x000fc80000800000 */
[----:B------:R-:W-:Y:S01]  /*4f40*/  LOP3.LUT R6, R6, 0x6, RZ, 0xc0, !PT ;  /* 0x0000000606067812 */ /* 0x000fe200078ec0ff */
        /* <DEDUP_REMOVED lines=8> */
[----:B------:R-:W-:-:S04]  /*4fd0*/  SEL R7, R7, 0xf80, P1 ;  /* 0x00000f8007077807 */ /* 0x000fc80000800000 */
        /* <DEDUP_REMOVED lines=12> */
[----:B------:R-:W-:Y:S03]  /*50a0*/  HGMMA.64x64x16.F32 R24, gdesc[UR4], R24, gsb0 ;  /* 0x00e00000041879f0 */ /* 0x000fe60008000818 */
[----:B------:R-:W-:Y:S02]  /*50b0*/  WARPGROUP.DEPBAR.LE gsb0, 0x0 ;  /* 0x00008000000079c5 */ /* 0x000fe40000010000 */
[----:B------:R-:W-:Y:S05]  /*50c0*/  @!P0 BRA `(.L_x_7468) ;  /* 0x0000000000048947 */ /* 0x000fea0003800000 */
[----:B------:R-:W-:Y:S01]  /*50d0*/  BPT.TRAP 0x1 ;  /* 0x000000040000795c */ /* 0x000fe20000300000 */
.L_x_7468:
[----:B------:R-:W-:Y:S01]  /*50e0*/  ISETP.NE.AND P5, PT, R220, 0x1, PT ;  /* 0x00000001dc00780c */ /* 0x000fe20003fa5270 */
[----:B------:R-:W-:Y:S01]  /*50f0*/  VIADD R6, R190, UR38 ;  /* 0x00000026be067c36 */ /* 0x000fe20008000000 */
[----:B------:R-:W0:Y:S01]  /*5100*/  LDC R11, c[0x0][0x2f0] ;  /* 0x0000bc00ff0b7b82 */ /* 0x000e220000000800 */
[----:B------:R-:W-:Y:S01]  /*5110*/  IMAD.MOV.U32 R7, RZ, RZ, -0x40 ;  /* 0xffffffc0ff077424 */ /* 0x000fe200078e00ff */
[----:B------:R-:W-:Y:S01]  /*5120*/  ULDC UR4, c[0x0][0xa80] ;  /* 0x0002a00000047ab9 */ /* 0x000fe20000000800 */
[----:B------:R-:W-:Y:S01]  /*5130*/  IMAD R202, R2, 0x1000, R19 ;  /* 0x0000100002ca7824 */ /* 0x000fe200078e0213 */
[----:B------:R-:W-:Y:S01]  /*5140*/  UMOV UR7, 0x40000040 ;  /* 0x4000004000077882 */ /* 0x000fe20000000000 */
[----:B------:R-:W-:Y:S02]  /*5150*/  IMAD R7, R168, R7, 0x41 ;  /* 0x00000041a8077424 */ /* 0x000fe400078e0207 */
[C---:B------:R-:W-:Y:S01]  /*5160*/  VIADD R206, R202.reuse, 0x80 ;  /* 0x00000080cace7836 */ /* 0x040fe20000000000 */
[----:B------:R-:W1:Y:S01]  /*5170*/  LDC R13, c[0x0][0x288] ;  /* 0x0000a200ff0d7b82 */ /* 0x000e620000000800 */
[----:B------:R-:W-:-:S07]  /*5180*/  R2UR UR6, R202 ;  /* 0x00000000ca0672ca */ /* 0x000fce00000e0000 */
[----:B------:R-:W2:Y:S08]  /*5190*/  @P5 LDC R5, c[0x0][0x44c] ;  /* 0x00011300ff055b82 */ /* 0x000eb00000000800 */
[----:B------:R-:W3:Y:S01]  /*51a0*/  @P5 LDC R8, c[0x0][0x450] ;  /* 0x00011400ff085b82 */ /* 0x000ee20000000800 */
[----:B0-----:R-:W-:Y:S02]  /*51b0*/  IMAD R7, R186, R11, R7 ;  /* 0x0000000bba077224 */ /* 0x001fe400078e0207 */
[----:B--2---:R-:W-:-:S05]  /*51c0*/  @P5 IMAD.HI.U32 R5, R6, R5, RZ ;  /* 0x0000000506055227 */ /* 0x004fca00078e00ff */
[----:B---3--:R-:W-:Y:S01]  /*51d0*/  @P5 SHF.R.U32.HI R6, RZ, R8, R5 ;  /* 0x00000008ff065219 */ /* 0x008fe20000011605 */
[----:B------:R-:W-:Y:S01]  /*51e0*/  IMAD R5, R168, -0x40, R15 ;  /* 0xffffffc0a8057824 */ /* 0x000fe200078e020f */
[----:B-1----:R-:W-:-:S03]  /*51f0*/  IADD3 R8, R7, -R13, -R18 ;  /* 0x8000000d07087210 */ /* 0x002fc60007ffe812 */
[----:B------:R-:W0:Y:S01]  /*5200*/  SHFL.IDX PT, R10, R6, RZ, 0x1c1f ;  /* 0x001c1fff060a7589 */ /* 0x000e2200000e0000 */
[----:B------:R-:W-:-:S03]  /*5210*/  IMAD R5, R186, R11, R5 ;  /* 0x0000000bba057224 */ /* 0x000fc600078e0205 */
[----:B------:R-:W1:Y:S01]  /*5220*/  SHFL.IDX PT, R6, R6, 0x1, 0x1c1f ;  /* 0x003c1f0006067f89 */ /* 0x000e6200000e0000 */
[----:B------:R-:W-:-:S05]  /*5230*/  IMAD.IADD R5, R5, 0x1, -R18 ;  /* 0x0000000105057824 */ /* 0x000fca00078e0a12 */
        /* <DEDUP_REMOVED lines=47> */
[----:B-1----:R-:W-:Y:S02]  /*5530*/  VIADDMNMX R8, R6, R8, R5, PT ;  /* 0x0000000806087246 */ /* 0x002fe40003800105 */
        /* <DEDUP_REMOVED lines=19> */
[----:B0-----:R-:W-:-:S02]  /*5670*/  FMNMX.FTZ R7, R10, R7, !PT ;  /* 0x000000070a077209 */ /* 0x001fc40007810000 */
[----:B------:R-:W-:Y:S02]  /*5680*/  ISETP.GT.AND P1, PT, R8, 0x19, PT ;  /* 0x000000190800780c */ /* 0x000fe40003f24270 */
[----:B------:R-:W-:Y:S01]  /*5690*/  FSEL R38, R38, -INF , P2 ;  /* 0xff80000026267808 */ /* 0x000fe20001000000 */
[----:B------:R-:W0:Y:S01]  /*56a0*/  SHFL.BFLY PT, R12, R7, 0x1, 0x1f ;  /* 0x0c201f00070c7f89 */ /* 0x000e2200000e0000 */
        /* <DEDUP_REMOVED lines=22> */
[----:B0-----:R-:W-:Y:S02]  /*5810*/  FMNMX.FTZ R7, R7, R12, !PT ;  /* 0x0000000c07077209 */ /* 0x001fe40007810000 */
[----:B------:R-:W-:Y:S02]  /*5820*/  ISETP.GT.AND P2, PT, R8, 0x39, PT ;  /* 0x000000390800780c */ /* 0x000fe40003f44270 */
[----:B------:R-:W-:Y:S01]  /*5830*/  FSEL R54, R54, -INF , P1 ;  /* 0xff80000036367808 */ /* 0x000fe20000800000 */
[----:B------:R-:W-:Y:S01]  /*5840*/  FMUL.FTZ R10, R7, UR4 ;  /* 0x00000004070a7c20 */ /* 0x000fe20008410000 */
[----:B------:R-:W-:Y:S02]  /*5850*/  FMNMX.FTZ R15, R51, R6, !PT ;  /* 0x00000006330f7209 */ /* 0x000fe40007810000 */
[----:B------:R-:W-:Y:S02]  /*5860*/  FSETP.NEU.FTZ.AND P4, PT, R7, -INF , PT ;  /* 0xff8000000700780b */ /* 0x000fe40003f9d000 */
[----:B------:R-:W-:-:S02]  /*5870*/  FSEL R55, R55, -INF , P2 ;  /* 0xff80000037377808 */ /* 0x000fc40001000000 */
[----:B------:R-:W-:Y:S02]  /*5880*/  FMNMX.FTZ R8, R54, R15, !PT ;  /* 0x0000000f36087209 */ /* 0x000fe40007810000 */
[----:B------:R-:W-:Y:S02]  /*5890*/  FSEL R56, R10, RZ, P4 ;  /* 0x000000ff0a387208 */ /* 0x000fe40002000000 */
[----:B------:R-:W-:-:S03]  /*58a0*/  FMNMX.FTZ R8, R55, R8, !PT ;  /* 0x0000000837087209 */ /* 0x000fc60007810000 */
[--C-:B------:R-:W-:Y:S01]  /*58b0*/  FFMA.FTZ R14, R25, UR4, -R56.reuse ;  /* 0x00000004190e7c23 */ /* 0x100fe20008010838 */
[--C-:B------:R-:W-:Y:S01]  /*58c0*/  FFMA.FTZ R5, R24, UR4, -R56.reuse ;  /* 0x0000000418057c23 */ /* 0x100fe20008010838 */
[----:B------:R-:W0:Y:S01]  /*58d0*/  SHFL.BFLY PT, R25, R8, 0x2, 0x1f ;  /* 0x0c401f0008197f89 */ /* 0x000e2200000e0000 */
[--C-:B------:R-:W-:Y:S01]  /*58e0*/  FFMA.FTZ R10, R28, UR4, -R56.reuse ;  /* 0x000000041c0a7c23 */ /* 0x100fe20008010838 */
        /* <DEDUP_REMOVED lines=9> */
[--C-:B-1----:R-:W-:Y:S01]  /*5980*/  FFMA.FTZ R14, R36, UR4, -R56.reuse ;  /* 0x00000004240e7c23 */ /* 0x102fe20008010838 */
[--C-:B------:R-:W-:Y:S01]  /*5990*/  FFMA.FTZ R172, R48, UR4, -R56.reuse ;  /* 0x0000000430ac7c23 */ /* 0x100fe20008010838 */
[--C-:B------:R-:W-:Y:S01]  /*59a0*/  FFMA.FTZ R175, R49, UR4, -R56.reuse ;  /* 0x0000000431af7c23 */ /* 0x100fe20008010838 */
[--C-:B------:R-:W-:Y:S01]  /*59b0*/  FFMA.FTZ R174, R52, UR4, -R56.reuse ;  /* 0x0000000434ae7c23 */ /* 0x100fe20008010838 */
[----:B------:R-:W-:Y:S01]  /*59c0*/  FFMA.FTZ R177, R53, UR4, -R56 ;  /* 0x0000000435b17c23 */ /* 0x000fe20008010838 */
[----:B------:R-:W1:Y:S01]  /*59d0*/  MUFU.EX2 R5, R5 ;  /* 0x0000000500057308 */ /* 0x000e620000000800 */
[----:B0-----:R-:W-:-:S07]  /*59e0*/  FMNMX.FTZ R25, R8, R25, !PT ;  /* 0x0000001908197209 */ /* 0x001fce0007810000 */
[----:B------:R-:W-:Y:S01]  /*59f0*/  MUFU.EX2 R10, R10 ;  /* 0x0000000a000a7308 */ /* 0x000fe20000000800 */
[----:B------:R-:W0:Y:S07]  /*5a00*/  SHFL.BFLY PT, R8, R25, 0x1, 0x1f ;  /* 0x0c201f0019087f89 */ /* 0x000e2e00000e0000 */
[----:B------:R-:W2:Y:S01]  /*5a10*/  MUFU.EX2 R15, R15 ;  /* 0x0000000f000f7308 */ /* 0x000ea20000000800 */
[----:B-1----:R-:W-:Y:S01]  /*5a20*/  F2FP.F16.F32.PACK_AB R152, R6, R5 ;  /* 0x000000050698723e */ /* 0x002fe200000000ff */
[----:B------:R-:W-:-:S06]  /*5a30*/  FADD.FTZ R5, R5, R6 ;  /* 0x0000000605057221 */ /* 0x000fcc0000010000 */
[----:B------:R-:W-:Y:S08]  /*5a40*/  MUFU.EX2 R12, R12 ;  /* 0x0000000c000c7308 */ /* 0x000ff00000000800 */
[----:B------:R-:W1:Y:S01]  /*5a50*/  MUFU.EX2 R21, R21 ;  /* 0x0000001500157308 */ /* 0x000e620000000800 */
[----:B--2---:R-:W-:Y:S01]  /*5a60*/  F2FP.F16.F32.PACK_AB R154, R15, R10 ;  /* 0x0000000a0f9a723e */ /* 0x004fe200000000ff */
[----:B------:R-:W-:Y:S01]  /*5a70*/  FADD.FTZ R10, R10, R5 ;  /* 0x000000050a0a7221 */ /* 0x000fe20000010000 */
[----:B0-----:R-:W-:-:S03]  /*5a80*/  FMNMX.FTZ R8, R25, R8, !PT ;  /* 0x0000000819087209 */ /* 0x001fc60007810000 */
[----:B------:R-:W-:Y:S01]  /*5a90*/  FADD.FTZ R15, R15, R10 ;  /* 0x0000000a0f0f7221 */ /* 0x000fe20000010000 */
[C---:B------:R-:W-:Y:S01]  /*5aa0*/  FSETP.NEU.FTZ.AND P1, PT, R8.reuse, -INF , PT ;  /* 0xff8000000800780b */ /* 0x040fe20003f3d000 */
[----:B------:R-:W-:Y:S01]  /*5ab0*/  FMUL.FTZ R24, R8, UR4 ;  /* 0x0000000408187c20 */ /* 0x000fe20008410000 */
[----:B------:R-:W-:Y:S04]  /*5ac0*/  MUFU.EX2 R14, R14 ;  /* 0x0000000e000e7308 */ /* 0x000fe80000000800 */
[----:B------:R-:W-:Y:S01]  /*5ad0*/  FSEL R25, R24, RZ, P1 ;  /* 0x000000ff18197208 */ /* 0x000fe20000800000 */
[----:B------:R-:W-:Y:S01]  /*5ae0*/  VIADD R24, R9, 0x38840 ;  /* 0x0003884009187836 */ /* 0x000fe20000000000 */
[----:B-1----:R-:W-:Y:S02]  /*5af0*/  F2FP.F16.F32.PACK_AB R156, R21, R12 ;  /* 0x0000000c159c723e */ /* 0x002fe400000000ff */
[----:B------:R-:W0:Y:S01]  /*5b00*/  MUFU.EX2 R169, R169 ;  /* 0x000000a900a97308 */ /* 0x000e220000000800 */
[--C-:B------:R-:W-:Y:S01]  /*5b10*/  FFMA.FTZ R176, R26, UR4, -R25.reuse ;  /* 0x000000041ab07c23 */ /* 0x100fe20008010819 */
[----:B------:R-:W-:Y:S01]  /*5b20*/  PRMT R24, R219, 0x654, R24 ;  /* 0x00000654db187816 */ /* 0x000fe20000000018 */
        /* <DEDUP_REMOVED lines=15> */
[----:B------:R1:W-:Y:S01]  /*5c20*/  SYNCS.ARRIVE.TRANS64.RED.A1T0 RZ, [R24+URZ], RZ ;  /* 0x000000ff18ff79a7 */ /* 0x0003e2000810043f */
[----:B------:R-:W-:Y:S01]  /*5c30*/  MUFU.EX2 R176, R176 ;  /* 0x000000b000b07308 */ /* 0x000fe20000000800 */
[----:B0-----:R-:W-:Y:S01]  /*5c40*/  F2FP.F16.F32.PACK_AB R158, R169, R14 ;  /* 0x0000000ea99e723e */ /* 0x001fe200000000ff */
[----:B------:R-:W-:-:S04]  /*5c50*/  FADD.FTZ R12, R12, R15 ;  /* 0x0000000f0c0c7221 */ /* 0x000fc80000010000 */
[----:B------:R-:W-:Y:S02]  /*5c60*/  FADD.FTZ R21, R21, R12 ;  /* 0x0000000c15157221 */ /* 0x000fe40000010000 */
[----:B------:R-:W0:Y:S02]  /*5c70*/  MUFU.EX2 R179, R179 ;  /* 0x000000b300b37308 */ /* 0x000e240000000800 */
[----:B------:R-:W-:-:S04]  /*5c80*/  FADD.FTZ R14, R14, R21 ;  /* 0x000000150e0e7221 */ /* 0x000fc80000010000 */
[----:B------:R-:W-:Y:S02]  /*5c90*/  FADD.FTZ R169, R169, R14 ;  /* 0x0000000ea9a97221 */ /* 0x000fe40000010000 */
[----:B------:R-:W-:Y:S08]  /*5ca0*/  MUFU.EX2 R178, R178 ;  /* 0x000000b200b27308 */ /* 0x000ff00000000800 */
[----:B------:R-:W2:Y:S01]  /*5cb0*/  MUFU.EX2 R181, R181 ;  /* 0x000000b500b57308 */ /* 0x000ea20000000800 */
[----:B0-----:R-:W-:Y:S01]  /*5cc0*/  F2FP.F16.F32.PACK_AB R153, R179, R176 ;  /* 0x000000b0b399723e */ /* 0x001fe200000000ff */
[----:B------:R-:W-:-:S06]  /*5cd0*/  FADD.FTZ R179, R176, R179 ;  /* 0x000000b3b0b37221 */ /* 0x000fcc0000010000 */
[----:B------:R-:W-:Y:S08]  /*5ce0*/  MUFU.EX2 R180, R180 ;  /* 0x000000b400b47308 */ /* 0x000ff00000000800 */
[----:B------:R-:W0:Y:S01]  /*5cf0*/  MUFU.EX2 R183, R183 ;  /* 0x000000b700b77308 */ /* 0x000e220000000800 */
[----:B--2---:R-:W-:Y:S01]  /*5d00*/  F2FP.F16.F32.PACK_AB R155, R181, R178 ;  /* 0x000000b2b59b723e */ /* 0x004fe200000000ff */
[----:B------:R-:W-:Y:S01]  /*5d10*/  BAR.SYNC.DEFER_BLOCKING 0xf, 0x100 ;  /* 0x03c4000000007b1d */ /* 0x000fe20000010000 */
[----:B------:R-:W-:-:S04]  /*5d20*/  FADD.FTZ R178, R178, R179 ;  /* 0x000000b3b2b27221 */ /* 0x000fc80000010000 */
[----:B------:R-:W-:Y:S01]  /*5d30*/  FADD.FTZ R181, R181, R178 ;  /* 0x000000b2b5b57221 */ /* 0x000fe20000010000 */
[----:B------:R-:W-:Y:S08]  /*5d40*/  MUFU.EX2 R182, R182 ;  /* 0x000000b600b67308 */ /* 0x000ff00000000800 */
[----:B------:R-:W2:Y:S01]  /*5d50*/  MUFU.EX2 R197, R197 ;  /* 0x000000c500c57308 */ /* 0x000ea20000000800 */
[----:B0-----:R-:W-:Y:S01]  /*5d60*/  F2FP.F16.F32.PACK_AB R157, R183, R180 ;  /* 0x000000b4b79d723e */ /* 0x001fe200000000ff */
[----:B------:R-:W-:-:S04]  /*5d70*/  FADD.FTZ R180, R180, R181 ;  /* 0x000000b5b4b47221 */ /* 0x000fc80000010000 */
[----:B------:R-:W-:Y:S02]  /*5d80*/  FADD.FTZ R183, R183, R180 ;  /* 0x000000b4b7b77221 */ /* 0x000fe40000010000 */
[----:B------:R-:W-:Y:S01]  /*5d90*/  MUFU.EX2 R20, R20 ;  /* 0x0000001400147308 */ /* 0x000fe20000000800 */
[----:B------:R0:W-:Y:S07]  /*5da0*/  STSM.16.M88.4 [R185+0x36400], R152 ;  /* 0x03640098b9007844 */ /* 0x0001ee0000000200 */
[----:B------:R-:W3:Y:S01]  /*5db0*/  MUFU.EX2 R171, R171 ;  /* 0x000000ab00ab7308 */ /* 0x000ee20000000800 */
[----:B--2---:R-:W-:Y:S01]  /*5dc0*/  F2FP.F16.F32.PACK_AB R159, R197, R182 ;  /* 0x000000b6c59f723e */ /* 0x004fe200000000ff */
[----:B------:R-:W-:-:S04]  /*5dd0*/  FADD.FTZ R182, R182, R183 ;  /* 0x000000b7b6b67221 */ /* 0x000fc80000010000 */
[----:B------:R0:W-:Y:S01]  /*5de0*/  STSM.16.M88.4 [R189], R156 ;  /* 0x0000009cbd007844 */ /* 0x0001e20000000200 */
[----:B------:R-:W-:Y:S01]  /*5df0*/  FADD.FTZ R197, R197, R182 ;  /* 0x000000b6c5c57221 */ /* 0x000fe20000010000 */
[----:B------:R-:W-:Y:S08]  /*5e00*/  MUFU.EX2 R170, R170 ;  /* 0x000000aa00aa7308 */ /* 0x000ff00000000800 */
[----:B------:R-:W2:Y:S01]  /*5e10*/  MUFU.EX2 R173, R173 ;  /* 0x000000ad00ad7308 */ /* 0x000ea20000000800 */
[----:B---3--:R-:W-:Y:S01]  /*5e20*/  F2FP.F16.F32.PACK_AB R160, R171, R20 ;  /* 0x00000014aba0723e */ /* 0x008fe200000000ff */
[----:B------:R-:W-:-:S04]  /*5e30*/  FADD.FTZ R20, R20, R169 ;  /* 0x000000a914147221 */ /* 0x000fc80000010000 */
[----:B------:R-:W-:Y:S02]  /*5e40*/  FADD.FTZ R171, R171, R20 ;  /* 0x00000014abab7221 */ /* 0x000fe40000010000 */
[----:B------:R-:W-:Y:S08]  /*5e50*/  MUFU.EX2 R196, R196 ;  /* 0x000000c400c47308 */ /* 0x000ff00000000800 */
[----:B------:R-:W3:Y:S01]  /*5e60*/  MUFU.EX2 R199, R199 ;  /* 0x000000c700c77308 */ /* 0x000ee20000000800 */
[----:B--2---:R-:W-:Y:S01]  /*5e70*/  F2FP.F16.F32.PACK_AB R162, R173, R170 ;  /* 0x000000aaada2723e */ /* 0x004fe200000000ff */
[----:B------:R-:W-:-:S04]  /*5e80*/  FADD.FTZ R170, R170, R171 ;  /* 0x000000abaaaa7221 */ /* 0x000fc80000010000 */
[----:B------:R-:W-:Y:S02]  /*5e90*/  FADD.FTZ R173, R173, R170 ;  /* 0x000000aaadad7221 */ /* 0x000fe40000010000 */
        /* <DEDUP_REMOVED lines=21> */
[----:B------:R-:W2:Y:S08]  /*5ff0*/  MUFU.EX2 R204, R204 ;  /* 0x000000cc00cc7308 */ /* 0x000eb00000000800 */
[----:B------:R-:W4:Y:S01]  /*6000*/  MUFU.EX2 R205, R205 ;  /* 0x000000cd00cd7308 */ /* 0x000f220000000800 */
[----:B---3--:R-:W-:Y:S01]  /*6010*/  F2FP.F16.F32.PACK_AB R165, R203, R200 ;  /* 0x000000c8cba5723e */ /* 0x008fe200000000ff */
[----:B------:R-:W-:-:S04]  /*6020*/  FADD.FTZ R200, R200, R201 ;  /* 0x000000c9c8c87221 */ /* 0x000fc80000010000 */
[----:B------:R-:W-:-:S04]  /*6030*/  FADD.FTZ R203, R203, R200 ;  /* 0x000000c8cbcb7221 */ /* 0x000fc80000010000 */
[----:B--2---:R-:W-:Y:S01]  /*6040*/  FADD.FTZ R6, R204, R203 ;  /* 0x000000cbcc067221 */ /* 0x004fe20000010000 */
[----:B----4-:R-:W-:-:S03]  /*6050*/  F2FP.F16.F32.PACK_AB R167, R205, R204 ;  /* 0x000000cccda7723e */ /* 0x010fc600000000ff */
[----:B------:R-:W-:Y:S02]  /*6060*/  FADD.FTZ R6, R205, R6 ;  /* 0x00000006cd067221 */ /* 0x000fe40000010000 */
[----:B------:R0:W-:Y:S01]  /*6070*/  STSM.16.M88.4 [R188], R164 ;  /* 0x000000a4bc007844 */ /* 0x0001e20000000200 */
[----:B-1----:R-:W-:-:S06]  /*6080*/  WARPGROUP.ARRIVE ;  /* 0x00000000000079c5 */ /* 0x002fcc0000000000 */
[----:B------:R-:W-:Y:S01]  /*6090*/  HGMMA.64x256x16.F32 R24, R152, gdesc[UR4].tnspB, RZ, !UPT, gsb0 ;  /* 0x43e0000498187df0 */ /* 0x000fe2000c0008ff */
[----:B------:R-:W-:Y:S01]  /*60a0*/  R2UR UR6, R206 ;  /* 0x00000000ce0672ca */ /* 0x000fe200000e0000 */
[----:B------:R-:W-:Y:S01]  /*60b0*/  UMOV UR7, 0x40000040 ;  /* 0x4000004000077882 */ /* 0x000fe20000000000 */
[C---:B------:R-:W-:Y:S02]  /*60c0*/  VIADD R206, R202.reuse, 0x100 ;  /* 0x00000100cace7836 */ /* 0x040fe40000000000 */
[----:B------:R-:W-:Y:S01]  /*60d0*/  VIADD R202, R202, 0x180 ;  /* 0x00000180caca7836 */ /* 0x000fe20000000000 */
[----:B------:R-:W-:Y:S02]  /*60e0*/  WARPGROUP.DEPBAR.LE gsb0, 0x0 ;  /* 0x00008000000079c5 */ /* 0x000fe40000010000 */
[----:B------:R-:W-:-:S15]  /*60f0*/  WARPGROUP.ARRIVE ;  /* 0x00000000000079c5 */ /* 0x000fde0000000000 */
[----:B------:R-:W-:-:S05]  /*6100*/  NOP ;  /* 0x0000000000007918 */ /* 0x000fca0000000000 */
[----:B------:R-:W-:Y:S01]  /*6110*/  HGMMA.64x256x16.F32 R24, R156, gdesc[UR4].tnspB, R24, gsb0 ;  /* 0x43e000049c187df0 */ /* 0x000fe20008000818 */
[----:B------:R-:W-:Y:S01]  /*6120*/  R2UR UR6, R206 ;  /* 0x00000000ce0672ca */ /* 0x000fe200000e0000 */
[----:B------:R-:W-:Y:S01]  /*6130*/  UMOV UR7, 0x40000040 ;  /* 0x4000004000077882 */ /* 0x000fe20000000000 */
[----:B------:R-:W-:Y:S02]  /*6140*/  WARPGROUP.DEPBAR.LE gsb0, 0x0 ;  /* 0x00008000000079c5 */ /* 0x000fe40000010000 */
[----:B------:R-:W-:-:S15]  /*6150*/  WARPGROUP.ARRIVE ;  /* 0x00000000000079c5 */ /* 0x000fde0000000000 */
[----:B------:R-:W-:-:S08]  /*6160*/  NOP ;  /* 0x0000000000007918 */ /* 0x000fd00000000000 */
[----:B------:R-:W-:Y:S01]  /*6170*/  HGMMA.64x256x16.F32 R24, R160, gdesc[UR4].tnspB, R24, gsb0 ;  /* 0x43e00004a0187df0 */ /* 0x000fe20008000818 */
[----:B------:R-:W-:Y:S01]  /*6180*/  R2UR UR6, R202 ;  /* 0x00000000ca0672ca */ /* 0x000fe200000e0000 */
        /* <DEDUP_REMOVED lines=11> */
[----:B-1----:R-:W1:Y:S02]  /*6240*/  FENCE.VIEW.ASYNC.S ;  /* 0x00000000000073c6 */ /* 0x002e640000000000 */
[----:B-1----:R-:W-:Y:S01]  /*6250*/  NOP ;  /* 0x0000000000007918 */ /* 0x002fe20000000000 */
[----:B------:R-:W-:Y:S06]  /*6260*/  BAR.ARV 0xe, 0x100 ;  /* 0x0384000000007b1d */ /* 0x000fec0000002000 */
[----:B0-----:R-:W-:Y:S05]  /*6270*/  @!P0 BRA `(.L_x_7469) ;  /* 0x0000000000048947 */ /* 0x001fea0003800000 */
[----:B------:R-:W-:Y:S01]  /*6280*/  BPT.TRAP 0x1 ;  /* 0x000000040000795c */ /* 0x000fe20000300000 */
.L_x_7469:
[----:B------:R-:W0:Y:S01]  /*6290*/  @P5 LDC R12, c[0x0][0x44c] ;  /* 0x00011300ff0c5b82 */ /* 0x000e220000000800 */
[----:B------:R-:W-:Y:S02]  /*62a0*/  IMAD.U32 R10, RZ, RZ, UR38 ;  /* 0x00000026ff0a7e24 */ /* 0x000fe4000f8e00ff */
[----:B------:R-:W-:Y:S02]  /*62b0*/  IMAD R11, R186, R11, -R13 ;  /* 0x0000000bba0b7224 */ /* 0x000fe400078e0a0d */
[----:B------:R-:W-:-:S03]  /*62c0*/  VIADD R168, R168, 0xfffffffe ;  /* 0xfffffffea8a87836 */ /* 0x000fc60000000000 */
[----:B------:R-:W1:Y:S02]  /*62d0*/  @P5 LDC R15, c[0x0][0x450] ;  /* 0x00011400ff0f5b82 */ /* 0x000e640000000800 */
[----:B------:R-:W-:Y:S01]  /*62e0*/  R2UR UR32, R168 ;  /* 0x00000000a82072ca */ /* 0x000fe200000e0000 */
[----:B0-----:R-:W-:-:S05]  /*62f0*/  @P5 IMAD.HI.U32 R12, R12, UR38, RZ ;  /* 0x000000260c0c5c27 */ /* 0x001fca000f8e00ff */
[----:B-1----:R-:W-:-:S05]  /*6300*/  @P5 SHF.R.U32.HI R10, RZ, R15, R12 ;  /* 0x0000000fff0a5219 */ /* 0x002fca000001160c */
[----:B------:R-:W-:-:S05]  /*6310*/  IMAD.IADD R10, R11, 0x1, R10 ;  /* 0x000000010b0a7824 */ /* 0x000fca00078e020a */
[----:B------:R-:W-:-:S04]  /*6320*/  SHF.R.S32.HI R11, RZ, 0x1f, R10 ;  /* 0x0000001fff0b7819 */ /* 0x000fc8000001140a */
[----:B------:R-:W-:Y:S01]  /*6330*/  LEA.HI R11, R11, R10, RZ, 0x6 ;  /* 0x0000000a0b0b7211 */ /* 0x000fe200078f30ff */
[----:B------:R-:W-:-:S03]  /*6340*/  VIADD R10, R9, 0x38860 ;  /* 0x00038860090a7836 */ /* 0x000fc60000000000 */
[----:B------:R-:W-:Y:S02]  /*6350*/  SHF.R.S32.HI R11, RZ, 0x6, R11 ;  /* 0x00000006ff0b7819 */ /* 0x000fe4000001140b */
[----:B------:R-:W-:Y:S02]  /*6360*/  PRMT R10, R219, 0x654, R10 ;  /* 0x00000654db0a7816 */ /* 0x000fe4000000000a */
[----:B------:R-:W-:Y:S02]  /*6370*/  R2UR UR7, R11 ;  /* 0x000000000b0772ca */ /* 0x000fe400000e0000 */
[----:B------:R0:W-:Y:S11]  /*6380*/  SYNCS.ARRIVE.TRANS64.RED.A1T0 RZ, [R10+URZ], RZ ;  /* 0x000000ff0aff79a7 */ /* 0x0001f6000810043f */
[----:B------:R-:W-:-:S04]  /*6390*/  UISETP.LT.AND UP0, UPT, URZ, UR7, UPT ;  /* 0x000000073f00728c */ /* 0x000fc8000bf01270 */
[----:B------:R-:W-:-:S04]  /*63a0*/  USEL UR7, URZ, UR7, !UP0 ;  /* 0x000000073f077287 */ /* 0x000fc8000c000000 */
[----:B------:R-:W-:-:S06]  /*63b0*/  UISETP.GE.AND UP0, UPT, UR32, UR7, UPT ;  /* 0x000000072000728c */ /* 0x000fcc000bf06270 */
[----:B------:R-:W-:-:S13]  /*63c0*/  PLOP3.LUT P1, PT, PT, PT, UP0, 0x80, 0x0 ;  /* 0x000000000000781c */ /* 0x000fda0003f2f008 */
[----:B0-----:R-:W-:Y:S05]  /*63d0*/  @!P1 BRA `(.L_x_7470) ;  /* 0x0000003000a49947 */ /* 0x001fea0003800000 */
[----:B------:R-:W-:Y:S01]  /*63e0*/  IMAD.MOV.U32 R11, RZ, RZ, R8 ;  /* 0x000000ffff0b7224 */ /* 0x000fe200078e0008 */
[----:B------:R-:W-:Y:S01]  /*63f0*/  ULDC UR5, c[0x0][0x288] ;  /* 0x0000a20000057ab9 */ /* 0x000fe20000000800 */
[----:B------:R-:W-:Y:S01]  /*6400*/  IMAD.MOV.U32 R10, RZ, RZ, R7 ;  /* 0x000000ffff0a7224 */ /* 0x000fe200078e0007 */
[----:B------:R-:W-:Y:S01]  /*6410*/  ULDC UR6, c[0x0][0x2f0] ;  /* 0x0000bc0000067ab9 */ /* 0x000fe20000000800 */
[----:B------:R-:W-:Y:S01]  /*6420*/  IMAD.MOV.U32 R13, RZ, RZ, R2 ;  /* 0x000000ffff0d7224 */ /* 0x000fe200078e0002 */
[----:B------:R-:W-:-:S06]  /*6430*/  ULDC UR4, c[0x0][0xa80] ;  /* 0x0002a00000047ab9 */ /* 0x000fcc0000000800 */
.L_x_7481:
[----:B------:R-:W-:-:S05]  /*6440*/  VIADD R2, R13, 0x1 ;  /* 0x000000010d027836 */ /* 0x000fca0000000000 */
[----:B------:R-:W-:-:S04]  /*6450*/  ISETP.NE.AND P1, PT, R2, 0x2, PT ;  /* 0x000000020200780c */ /* 0x000fc80003f25270 */
[----:B------:R-:W-:Y:S02]  /*6460*/  SEL R7, RZ, 0x1, P1 ;  /* 0x00000001ff077807 */ /* 0x000fe40000800000 */
[----:B------:R-:W-:Y:S02]  /*6470*/  SEL R2, R2, RZ, P1 ;  /* 0x000000ff02027207 */ /* 0x000fe40000800000 */
[----:B------:R-:W-:Y:S01]  /*6480*/  LOP3.LUT R16, R16, R7, RZ, 0x3c, !PT ;  /* 0x0000000710107212 */ /* 0x000fe200078e3cff */
[----:B------:R-:W-:Y:S06]  /*6490*/  @!P0 BRA `(.L_x_7471) ;  /* 0x0000000000048947 */ /* 0x000fec0003800000 */
[----:B------:R-:W-:Y:S01]  /*64a0*/  BPT.TRAP 0x1 ;  /* 0x000000040000795c */ /* 0x000fe20000300000 */
.L_x_7471:
[----:B------:R-:W-:Y:S01]  /*64b0*/  IMAD R9, R2, 0x8, R17 ;  /* 0x0000000802097824 */ /* 0x000fe200078e0211 */
[----:B------:R-:W-:-:S04]  /*64c0*/  SHF.L.U32 R8, R16, 0x1f, RZ ;  /* 0x0000001f10087819 */ /* 0x000fc800000006ff */
[----:B------:R0:W1:Y:S01]  /*64d0*/  SYNCS.PHASECHK.TRANS64.TRYWAIT P1, [R9+URZ+0x38830], R8 ;  /* 0x03883008090075a7 */ /* 0x000062000802017f */
[----:B------:R-:W-:Y:S05]  /*64e0*/  @!P0 BRA `(.L_x_7472) ;  /* 0x0000000000048947 */ /* 0x000fea0003800000 */
[----:B------:R-:W-:Y:S01]  /*64f0*/  BPT.TRAP 0x1 ;  /* 0x000000040000795c */ /* 0x000fe20000300000 */
.L_x_7472:
[----:B------:R-:W-:Y:S01]  /*6500*/  IMAD R7, R2, 0x200, R0 ;  /* 0x0000020002077824 */ /* 0x000fe200078e0200 */
[----:B-1----:R-:W-:Y:S06]  /*6510*/  @P1 BRA `(.L_x_7473) ;  /* 0x0000000000081947 */ /* 0x002fec0003800000 */
[----:B------:R-:W1:Y:S02]  /*6520*/  SYNCS.PHASECHK.TRANS64.TRYWAIT P1, [R9+URZ+0x38830], R8 ;  /* 0x03883008090075a7 */ /* 0x000e64000802017f */
[----:B-1----:R-:W-:Y:S05]  /*6530*/  @!P1 BRA `(.L_x_7474) ;  /* 0x000000e000c89947 */ /* 0x002fea0003800000 */
.L_x_7473:
[----:B------:R-:W-:Y:S01]  /*6540*/  R2UR UR10, R7 ;  /* 0x00000000070a72ca */ /* 0x000fe200000e0000 */
[----:B------:R-:W-:Y:S01]  /*6550*/  WARPGROUP.ARRIVE ;  /* 0x00000000000079c5 */ /* 0x000fe20000000000 */
[----:B------:R-:W-:Y:S01]  /*6560*/  UMOV UR11, 0x40000040 ;  /* 0x40000040000b7882 */ /* 0x000fe20000000000 */
[----:B------:R-:W-:Y:S01]  /*6570*/  UMOV UR15, 0x40000040 ;  /* 0x40000040000f7882 */ /* 0x000fe20000000000 */
[----:B------:R-:W-:Y:S01]  /*6580*/  UMOV UR19, 0x40000040 ;  /* 0x4000004000137882 */ /* 0x000fe20000000000 */
[----:B------:R-:W-:-:S08]  /*6590*/  UMOV UR23, 0x40000040 ;  /* 0x4000004000177882 */ /* 0x000fd00000000000 */
[----:B------:R-:W-:Y:S01]  /*65a0*/  HGMMA.64x64x16.F32 R152, gdesc[UR8], RZ, !UPT, gsb0 ;  /* 0x00e00000089879f0 */ /* 0x000fe2000c0008ff */
[----:B------:R-:W-:Y:S02]  /*65b0*/  UIADD3 UR14, UR10, 0x2, URZ ;  /* 0x000000020a0e7890 */ /* 0x000fe4000fffe03f */
[----:B------:R-:W-:Y:S02]  /*65c0*/  UIADD3 UR18, UR10, 0x4, URZ ;  /* 0x000000040a127890 */ /* 0x000fe4000fffe03f */
        /* <DEDUP_REMOVED lines=13> */
.L_x_7475:
[----:B------:R2:W3:Y:S01]  /*66a0*/  SYNCS.PHASECHK.TRANS64.TRYWAIT P1, [R9+URZ+0x38850], R8 ;  /* 0x03885008090075a7 */ /* 0x0004e2000802017f */
[----:B------:R-:W-:Y:S05]  /*66b0*/  @!P0 BRA `(.L_x_7476) ;  /* 0x0000000000048947 */ /* 0x000fea0003800000 */
[----:B------:R-:W-:Y:S01]  /*66c0*/  BPT.TRAP 0x1 ;  /* 0x000000040000795c */ /* 0x000fe20000300000 */
.L_x_7476:
[----:B------:R-:W-:Y:S01]  /*66d0*/  IMAD R7, R2, 0x1000, R4 ;  /* 0x0000100002077824 */ /* 0x000fe200078e0204 */
[----:B---3--:R-:W-:Y:S06]  /*66e0*/  @P1 BRA `(.L_x_7477) ;  /* 0x0000000000081947 */ /* 0x008fec0003800000 */
[----:B------:R-:W3:Y:S02]  /*66f0*/  SYNCS.PHASECHK.TRANS64.TRYWAIT P1, [R9+URZ+0x38850], R8 ;  /* 0x03885008090075a7 */ /* 0x000ee4000802017f */
[----:B---3--:R-:W-:Y:S05]  /*6700*/  @!P1 BRA `(.L_x_7478) ;  /* 0x000000e000689947 */ /* 0x008fea0003800000 */
.L_x_7477:
[----:B------:R-:W-:Y:S01]  /*6710*/  R2UR UR26, R7 ;  /* 0x00000000071a72ca */ /* 0x000fe200000e0000 */
[----:B------:R-:W-:Y:S01]  /*6720*/  WARPGROUP.ARRIVE ;  /* 0x00000000000079c5 */ /* 0x000fe20000000000 */
[----:B------:R-:W-:Y:S01]  /*6730*/  UMOV UR27, 0x40000040 ;  /* 0x40000040001b7882 */ /* 0x000fe20000000000 */
[----:B------:R-:W-:Y:S01]  /*6740*/  VIADD R12, R3, 0x2 ;  /* 0x00000002030c7836 */ /* 0x000fe20000000000 */
[----:B------:R-:W-:Y:S01]  /*6750*/  UMOV UR29, 0x40000040 ;  /* 0x40000040001d7882 */ /* 0x000fe20000000000 */
[----:B0123--:R-:W-:Y:S01]  /*6760*/  VIADD R8, R7, 0x2 ;  /* 0x0000000207087836 */ /* 0x00ffe20000000000 */
        /* <DEDUP_REMOVED lines=8> */
[----:B------:R-:W-:Y:S01]  /*67f0*/  VIADD R15, R7, 0x800 ;  /* 0x00000800070f7836 */ /* 0x000fe20000000000 */
        /* <DEDUP_REMOVED lines=125> */
[----:B------:R-:W0:Y:S02]  /*6fd0*/  SHFL.IDX PT, R8, R14, RZ, 0x1f ;  /* 0x00001fff0e087589 */ /* 0x000e2400000e0000 */
[----:B0-----:R-:W-:-:S04]  /*6fe0*/  ISETP.GT.AND P1, PT, R8, 0x7f, PT ;  /* 0x0000007f0800780c */ /* 0x001fc80003f24270 */
[----:B------:R-:W-:-:S05]  /*6ff0*/  SEL R8, RZ, 0x2, !P1 ;  /* 0x00000002ff087807 */ /* 0x000fca0004800000 */
[----:B------:R-:W-:Y:S02]  /*7000*/  IMAD.IADD R12, R21, 0x1, R8 ;  /* 0x00000001150c7824 */ /* 0x000fe400078e0208 */
        /* <DEDUP_REMOVED lines=11> */
[----:B------:R-:W-:Y:S01]  /*70c0*/  IMAD.IADD R20, R21, 0x1, R12 ;  /* 0x0000000115147824 */ /* 0x000fe200078e020c */
[----:B------:R-:W-:Y:S02]  /*70d0*/  WARPGROUP.DEPBAR.LE gsb0, 0x0 ;  /* 0x00008000000079c5 */ /* 0x000fe40000010000 */
[----:B------:R-:W-:-:S06]  /*70e0*/  WARPGROUP.ARRIVE ;  /* 0x00000000000079c5 */ /* 0x000fcc0000000000 */
[----:B------:R-:W-:Y:S01]  /*70f0*/  HGMMA.64x64x16.F32 R152, gdesc[UR28], R152, gsb0 ;  /* 0x00e000001c9879f0 */ /* 0x000fe20008000898 */
[----:B------:R-:W-:Y:S01]  /*7100*/  R2UR UR28, R20 ;  /* 0x00000000141c72ca */ /* 0x000fe200000e0000 */
[C---:B------:R-:W-:Y:S01]  /*7110*/  IMAD.IADD R20, R15.reuse, 0x1, R12 ;  /* 0x000000010f147824 */ /* 0x040fe200078e020c */
[----:B------:R-:W-:Y:S01]  /*7120*/  UMOV UR29, 0x40000040 ;  /* 0x40000040001d7882 */ /* 0x000fe20000000000 */
[----:B------:R-:W-:Y:S01]  /*7130*/  UMOV UR31, 0x40000040 ;  /* 0x40000040001f7882 */ /* 0x000fe20000000000 */
[--C-:B------:R-:W-:Y:S02]  /*7140*/  IMAD.IADD R15, R15, 0x1, R14.reuse ;  /* 0x000000010f0f7824 */ /* 0x100fe400078e020e */
[----:B------:R-:W-:Y:S01]  /*7150*/  R2UR UR30, R20 ;  /* 0x00000000141e72ca */ /* 0x000fe200000e0000 */
[----:B------:R-:W-:Y:S02]  /*7160*/  IMAD.IADD R20, R21, 0x1, R14 ;  /* 0x0000000115147824 */ /* 0x000fe400078e020e */
[----:B------:R-:W-:-:S05]  /*7170*/  IMAD.MOV.U32 R21, RZ, RZ, 0xa00 ;  /* 0x00000a00ff157424 */ /* 0x000fca00078e00ff */
        /* <DEDUP_REMOVED lines=22> */
[----:B------:R-:W-:Y:S02]  /*72e0*/  IMAD.IADD R20, R21, 0x1, R8 ;  /* 0x0000000115147824 */ /* 0x000fe400078e0208 */
[----:B------:R-:W-:Y:S01]  /*72f0*/  VIADD R15, R7, 0xa00 ;  /* 0x00000a00070f7836 */ /* 0x000fe20000000000 */
[----:B------:R-:W-:Y:S02]  /*7300*/  WARPGROUP.DEPBAR.LE gsb0, 0x0 ;  /* 0x00008000000079c5 */ /* 0x000fe40000010000 */
[----:B------:R-:W-:-:S06]  /*7310*/  WARPGROUP.ARRIVE ;  /* 0x00000000000079c5 */ /* 0x000fcc0000000000 */
[----:B------:R-:W-:Y:S01]  /*7320*/  HGMMA.64x64x16.F32 R152, gdesc[UR28], R152, gsb0 ;  /* 0x00e000001c9879f0 */ /* 0x000fe20008000898 */
[----:B------:R-:W-:Y:S01]  /*7330*/  R2UR UR28, R20 ;  /* 0x00000000141c72ca */ /* 0x000fe200000e0000 */
[----:B------:R-:W-:Y:S01]  /*7340*/  IMAD.IADD R20, R8, 0x1, R15 ;  /* 0x0000000108147824 */ /* 0x000fe200078e020f */
[----:B------:R-:W-:Y:S01]  /*7350*/  UMOV UR29, 0x40000040 ;  /* 0x40000040001d7882 */ /* 0x000fe20000000000 */
[----:B------:R-:W-:-:S03]  /*7360*/  UMOV UR31, 0x40000040 ;  /* 0x40000040001f7882 */ /* 0x000fc60000000000 */
[----:B------:R-:W-:Y:S01]  /*7370*/  R2UR UR30, R20 ;  /* 0x00000000141e72ca */ /* 0x000fe200000e0000 */
[----:B------:R-:W-:Y:S01]  /*7380*/  IMAD.IADD R20, R21, 0x1, R12 ;  /* 0x0000000115147824 */ /* 0x000fe200078e020c */
[----:B------:R-:W-:Y:S02]  /*7390*/  WARPGROUP.DEPBAR.LE gsb0, 0x0 ;  /* 0x00008000000079c5 */ /* 0x000fe40000010000 */
[----:B------:R-:W-:-:S09]  /*73a0*/  WARPGROUP.ARRIVE ;  /* 0x00000000000079c5 */ /* 0x000fd20000000000 */
[----:B------:R-:W-:Y:S01]  /*73b0*/  HGMMA.64x64x16.F32 R152, gdesc[UR28], R152, gsb0 ;  /* 0x00e000001c9879f0 */ /* 0x000fe20008000898 */
[----:B------:R-:W-:Y:S01]  /*73c0*/  R2UR UR28, R20 ;  /* 0x00000000141c72ca */ /* 0x000fe200000e0000 */
[--C-:B------:R-:W-:Y:S01]  /*73d0*/  IMAD.IADD R20, R12, 0x1, R15.reuse ;  /* 0x000000010c147824 */ /* 0x100fe200078e020f */
[----:B------:R-:W-:Y:S01]  /*73e0*/  UMOV UR29, 0x40000040 ;  /* 0x40000040001d7882 */ /* 0x000fe20000000000 */
[----:B------:R-:W-:Y:S01]  /*73f0*/  UMOV UR31, 0x40000040 ;  /* 0x40000040001f7882 */ /* 0x000fe20000000000 */
[----:B------:R-:W-:Y:S02]  /*7400*/  IMAD.IADD R15, R14, 0x1, R15 ;  /* 0x000000010e0f7824 */ /* 0x000fe400078e020f */
        /* <DEDUP_REMOVED lines=70> */
[----:B------:R-:W-:Y:S02]  /*7870*/  IMAD.IADD R20, R21, 0x1, R8 ;  /* 0x0000000115147824 */ /* 0x000fe400078e0208 */
        /* <DEDUP_REMOVED lines=47> */
.L_x_7479:
[----:B------:R-:W-:Y:S01]  /*7b70*/  ISETP.NE.AND P1, PT, R220, 0x1, PT ;  /* 0x00000001dc00780c */ /* 0x000fe20003f25270 */
[----:B------:R-:W-:Y:S01]  /*7b80*/  VIADD R7, R190, UR38 ;  /* 0x00000026be077c36 */ /* 0x000fe20008000000 */
[----:B------:R-:W-:Y:S01]  /*7b90*/  UMOV UR10, 0xffffffc0 ;  /* 0xffffffc0000a7882 */ /* 0x000fe20000000000 */
[----:B------:R-:W-:Y:S01]  /*7ba0*/  UMOV UR11, 0x40000040 ;  /* 0x40000040000b7882 */ /* 0x000fe20000000000 */
[----:B------:R-:W-:-:S09]  /*7bb0*/  UIMAD UR10, UR32, UR10, 0x1 ;  /* 0x00000001200a74a4 */ /* 0x000fd2000f8e020a */
[----:B------:R-:W0:Y:S08]  /*7bc0*/  @P1 LDC R8, c[0x0][0x44c] ;  /* 0x00011300ff081b82 */ /* 0x000e300000000800 */
[----:B------:R-:W1:Y:S01]  /*7bd0*/  @P1 LDC R15, c[0x0][0x450] ;  /* 0x00011400ff0f1b82 */ /* 0x000e620000000800 */
[----:B0-----:R-:W-:-:S05]  /*7be0*/  @P1 IMAD.HI.U32 R8, R7, R8, RZ ;  /* 0x0000000807081227 */ /* 0x001fca00078e00ff */
[----:B-1----:R-:W-:Y:S02]  /*7bf0*/  @P1 SHF.R.U32.HI R7, RZ, R15, R8 ;  /* 0x0000000fff071219 */ /* 0x002fe40000011608 */
[----:B------:R-:W-:-:S03]  /*7c00*/  IADD3 R15, -R18, UR10, RZ ;  /* 0x0000000a120f7c10 */ /* 0x000fc6000fffe1ff */
[----:B------:R-:W0:Y:S02]  /*7c10*/  SHFL.IDX PT, R21, R7, 0x1, 0x1c1f ;  /* 0x003c1f0007157f89 */ /* 0x000e2400000e0000 */
[----:B------:R-:W-:Y:S02]  /*7c20*/  IMAD R8, R186, UR6, R15 ;  /* 0x00000006ba087c24 */ /* 0x000fe4000f8e020f */
[----:B------:R-:W1:Y:S03]  /*7c30*/  SHFL.IDX PT, R7, R7, RZ, 0x1c1f ;  /* 0x001c1fff07077589 */ /* 0x000e6600000e0000 */
[----:B0-----:R-:W-:-:S04]  /*7c40*/  IADD3 R12, R21, -UR5, R8 ;  /* 0x80000005150c7c10 */ /* 0x001fc8000fffe008 */
        /* <DEDUP_REMOVED lines=46> */
[----:B------:R-:W-:-:S04]  /*7f30*/  FMNMX.FTZ R12, R182, R15, !PT ;  /* 0x0000000fb60c7209 */ /* 0x000fc80007810000 */
[----:B------:R-:W-:Y:S02]  /*7f40*/  FMNMX.FTZ R14, R183, R12, !PT ;  /* 0x0000000cb70e7209 */ /* 0x000fe40007810000 */
[----:B-1----:R-:W-:-:S03]  /*7f50*/  IADD3 R12, R7, -UR5, R8 ;  /* 0x80000005070c7c10 */ /* 0x002fc6000fffe008 */
[----:B------:R-:W0:Y:S01]  /*7f60*/  SHFL.BFLY PT, R15, R14, 0x2, 0x1f ;  /* 0x0c401f000e0f7f89 */ /* 0x000e2200000e0000 */
        /* <DEDUP_REMOVED lines=15> */
[----:B------:R-:W0:Y:S01]  /*8060*/  SHFL.BFLY PT, R20, R15, 0x1, 0x1f ;  /* 0x0c201f000f147f89 */ /* 0x000e2200000e0000 */
[----:B------:R-:W-:Y:S02]  /*8070*/  FMNMX.FTZ R7, R157, R8, !PT ;  /* 0x000000089d077209 */ /* 0x000fe40007810000 */
[----:B------:R-:W-:Y:S02]  /*8080*/  ISETP.GT.AND P1, PT, R12, 0x18, PT ;  /* 0x000000180c00780c */ /* 0x000fe40003f24270 */
[----:B------:R-:W-:-:S02]  /*8090*/  FSEL R161, R161, -INF , P2 ;  /* 0xff800000a1a17808 */ /* 0x000fc40001000000 */
[----:B------:R-:W-:Y:S02]  /*80a0*/  FMNMX.FTZ R8, R160, R7, !PT ;  /* 0x00000007a0087209 */ /* 0x000fe40007810000 */
[----:B------:R-:W-:Y:S02]  /*80b0*/  ISETP.GT.AND P2, PT, R12, 0x19, PT ;  /* 0x000000190c00780c */ /* 0x000fe40003f44270 */
[----:B------:R-:W-:Y:S02]  /*80c0*/  FSEL R164, R164, -INF , P1 ;  /* 0xff800000a4a47808 */ /* 0x000fe40000800000 */
[----:B------:R-:W-:Y:S02]  /*80d0*/  FMNMX.FTZ R7, R161, R8, !PT ;  /* 0x00000008a1077209 */ /* 0x000fe40007810000 */
[----:B------:R-:W-:Y:S02]  /*80e0*/  ISETP.GT.AND P1, PT, R12, 0x20, PT ;  /* 0x000000200c00780c */ /* 0x000fe40003f24270 */
[----:B------:R-:W-:-:S02]  /*80f0*/  FSEL R165, R165, -INF , P2 ;  /* 0xff800000a5a57808 */ /* 0x000fc40001000000 */
[----:B------:R-:W-:Y:S02]  /*8100*/  FMNMX.FTZ R14, R164, R7, !PT ;  /* 0x00000007a40e7209 */ /* 0x000fe40007810000 */
[----:B------:R-:W-:Y:S02]  /*8110*/  ISETP.GT.AND P2, PT, R12, 0x21, PT ;  /* 0x000000210c00780c */ /* 0x000fe40003f44270 */
[----:B------:R-:W-:Y:S02]  /*8120*/  FSEL R152, R168, -INF , P1 ;  /* 0xff800000a8987808 */ /* 0x000fe40000800000 */
[----:B------:R-:W-:Y:S02]  /*8130*/  FMNMX.FTZ R7, R165, R14, !PT ;  /* 0x0000000ea5077209 */ /* 0x000fe40007810000 */
[----:B0-----:R-:W-:Y:S02]  /*8140*/  FMNMX.FTZ R8, R15, R20, !PT ;  /* 0x000000140f087209 */ /* 0x001fe40007810000 */
[----:B------:R-:W-:-:S02]  /*8150*/  ISETP.GT.AND P3, PT, R12, 0x28, PT ;  /* 0x000000280c00780c */ /* 0x000fc40003f64270 */
[----:B------:R-:W-:Y:S01]  /*8160*/  FSEL R196, R169, -INF , P2 ;  /* 0xff800000a9c47808 */ /* 0x000fe20001000000 */
[----:B------:R-:W-:Y:S01]  /*8170*/  FMUL.FTZ R198, R8, UR4 ;  /* 0x0000000408c67c20 */ /* 0x000fe20008410000 */
[----:B------:R-:W-:Y:S02]  /*8180*/  FMNMX.FTZ R7, R152, R7, !PT ;  /* 0x0000000798077209 */ /* 0x000fe40007810000 */
[----:B------:R-:W-:Y:S02]  /*8190*/  ISETP.GT.AND P4, PT, R12, 0x29, PT ;  /* 0x000000290c00780c */ /* 0x000fe40003f84270 */
[----:B------:R-:W-:Y:S02]  /*81a0*/  FSEL R172, R172, -INF , P3 ;  /* 0xff800000acac7808 */ /* 0x000fe40001800000 */
[----:B------:R-:W-:Y:S02]  /*81b0*/  FMNMX.FTZ R7, R196, R7, !PT ;  /* 0x00000007c4077209 */ /* 0x000fe40007810000 */
[----:B------:R-:W-:-:S02]  /*81c0*/  FSETP.NEU.FTZ.AND P1, PT, R8, -INF , PT ;  /* 0xff8000000800780b */ /* 0x000fc40003f3d000 */
[----:B------:R-:W-:Y:S02]  /*81d0*/  ISETP.GT.AND P2, PT, R12, 0x30, PT ;  /* 0x000000300c00780c */ /* 0x000fe40003f44270 */
[----:B------:R-:W-:Y:S02]  /*81e0*/  FSEL R197, R173, -INF , P4 ;  /* 0xff800000adc57808 */ /* 0x000fe40002000000 */
[----:B------:R-:W-:Y:S02]  /*81f0*/  FMNMX.FTZ R14, R172, R7, !PT ;  /* 0x00000007ac0e7209 */ /* 0x000fe40007810000 */
[----:B------:R-:W-:Y:S02]  /*8200*/  FSEL R198, R198, RZ, P1 ;  /* 0x000000ffc6c67208 */ /* 0x000fe40000800000 */
[----:B------:R-:W-:Y:S02]  /*8210*/  ISETP.GT.AND P3, PT, R12, 0x31, PT ;  /* 0x000000310c00780c */ /* 0x000fe40003f64270 */
[----:B------:R-:W-:Y:S01]  /*8220*/  FSEL R176, R176, -INF , P2 ;  /* 0xff800000b0b07808 */ /* 0x000fe20001000000 */
[--C-:B------:R-:W-:Y:S01]  /*8230*/  FFMA.FTZ R15, R154, UR4, -R198.reuse ;  /* 0x000000049a0f7c23 */ /* 0x100fe200080108c6 */
[----:B------:R-:W-:Y:S01]  /*8240*/  FMNMX.FTZ R7, R197, R14, !PT ;  /* 0x0000000ec5077209 */ /* 0x000fe20007810000 */
[----:B------:R-:W-:Y:S01]  /*8250*/  FFMA.FTZ R169, R159, UR4, -R198 ;  /* 0x000000049fa97c23 */ /* 0x000fe200080108c6 */
[----:B------:R-:W-:Y:S01]  /*8260*/  ISETP.GT.AND P2, PT, R12, 0x38, PT ;  /* 0x000000380c00780c */ /* 0x000fe20003f44270 */
[----:B------:R-:W-:Y:S01]  /*8270*/  IMAD.MOV R159, RZ, RZ, -R184 ;  /* 0x000000ffff9f7224 */ /* 0x000fe200078e0ab8 */
[----:B------:R-:W-:Y:S01]  /*8280*/  FSEL R154, R177, -INF , P3 ;  /* 0xff800000b19a7808 */ /* 0x000fe20001800000 */
[--C-:B------:R-:W-:Y:S01]  /*8290*/  FFMA.FTZ R177, R158, UR4, -R198.reuse ;  /* 0x000000049eb17c23 */ /* 0x100fe200080108c6 */
[----:B------:R-:W-:Y:S01]  /*82a0*/  FMNMX.FTZ R7, R176, R7, !PT ;  /* 0x00000007b0077209 */ /* 0x000fe20007810000 */
[--C-:B------:R-:W-:Y:S01]  /*82b0*/  FFMA.FTZ R20, R162, UR4, -R198.reuse ;  /* 0x00000004a2147c23 */ /* 0x100fe200080108c6 */
[----:B------:R-:W-:Y:S01]  /*82c0*/  ISETP.GT.AND P3, PT, R12, 0x39, PT ;  /* 0x000000390c00780c */ /* 0x000fe20003f64270 */
[--C-:B------:R-:W-:Y:S01]  /*82d0*/  FFMA.FTZ R12, R155, UR4, -R198.reuse ;  /* 0x000000049b0c7c23 */ /* 0x100fe200080108c6 */
[----:B------:R-:W-:Y:S01]  /*82e0*/  FSEL R199, R180, -INF , P2 ;  /* 0xff800000b4c77808 */ /* 0x000fe20001000000 */
[--C-:B------:R-:W-:Y:S01]  /*82f0*/  FFMA.FTZ R180, R182, UR4, -R198.reuse ;  /* 0x00000004b6b47c23 */ /* 0x100fe200080108c6 */
[----:B------:R-:W-:Y:S01]  /*8300*/  FMNMX.FTZ R14, R154, R7, !PT ;  /* 0x000000079a0e7209 */ /* 0x000fe20007810000 */
[--C-:B------:R-:W-:Y:S01]  /*8310*/  FFMA.FTZ R173, R163, UR4, -R198.reuse ;  /* 0x00000004a3ad7c23 */ /* 0x100fe200080108c6 */
[----:B------:R-:W-:Y:S01]  /*8320*/  FSEL R155, R181, -INF , P3 ;  /* 0xff800000b59b7808 */ /* 0x000fe20001800000 */
        /* <DEDUP_REMOVED lines=11> */
[----:B------:R-:W-:Y:S01]  /*83e0*/  FFMA.FTZ R179, R179, UR4, -R198 ;  /* 0x00000004b3b37c23 */ /* 0x000fe200080108c6 */
[----:B------:R-:W-:Y:S08]  /*83f0*/  MUFU.EX2 R15, R15 ;  /* 0x0000000f000f7308 */ /* 0x000ff00000000800 */
[----:B------:R-:W-:Y:S08]  /*8400*/  MUFU.EX2 R12, R12 ;  /* 0x0000000c000c7308 */ /* 0x000ff00000000800 */
[----:B------:R-:W-:Y:S01]  /*8410*/  MUFU.EX2 R14, R177 ;  /* 0x000000b1000e7308 */ /* 0x000fe20000000800 */
[----:B0-----:R-:W-:-:S07]  /*8420*/  FMNMX.FTZ R158, R7, R158, !PT ;  /* 0x0000009e079e7209 */ /* 0x001fce0007810000 */
[----:B------:R-:W0:Y:S01]  /*8430*/  MUFU.EX2 R169, R169 ;  /* 0x000000a900a97308 */ /* 0x000e220000000800 */
[----:B------:R-:W1:Y:S07]  /*8440*/  SHFL.BFLY PT, R7, R158, 0x1, 0x1f ;  /* 0x0c201f009e077f89 */ /* 0x000e6e00000e0000 */
        /* <DEDUP_REMOVED lines=10> */
[--C-:B------:R-:W-:Y:S01]  /*84f0*/  FFMA.FTZ R21, R153, UR4, -R158.reuse ;  /* 0x0000000499157c23 */ /* 0x100fe2000801089e */
[--C-:B------:R-:W-:Y:S01]  /*8500*/  FFMA.FTZ R204, R152, UR4, -R158.reuse ;  /* 0x0000000498cc7c23 */ /* 0x100fe2000801089e */
[----:B------:R-:W-:Y:S01]  /*8510*/  FSEL R152, R8, RZ, P1 ;  /* 0x000000ff08987208 */ /* 0x000fe20000800000 */
[--C-:B------:R-:W-:Y:S01]  /*8520*/  FFMA.FTZ R183, R156, UR4, -R158.reuse ;  /* 0x000000049cb77c23 */ /* 0x100fe2000801089e */
[----:B------:R-:W-:Y:S01]  /*8530*/  FSEL R153, R7, RZ, P2 ;  /* 0x000000ff07997208 */ /* 0x000fe20001000000 */
[--C-:B------:R-:W-:Y:S01]  /*8540*/  FFMA.FTZ R205, R196, UR4, -R158.reuse ;  /* 0x00000004c4cd7c23 */ /* 0x100fe2000801089e */
[----:B------:R-:W-:Y:S01]  /*8550*/  ISETP.NE.AND P1, PT, R18, R159, PT ;  /* 0x0000009f1200720c */ /* 0x000fe20003f25270 */
[----:B------:R-:W-:Y:S01]  /*8560*/  FADD.FTZ R152, -R152, R11 ;  /* 0x0000000b98987221 */ /* 0x000fe20000010100 */
[----:B------:R-:W-:Y:S01]  /*8570*/  FFMA.FTZ R196, R154, UR4, -R158 ;  /* 0x000000049ac47c23 */ /* 0x000fe2000801089e */
[----:B------:R-:W-:Y:S01]  /*8580*/  FADD.FTZ R153, -R153, R10 ;  /* 0x0000000a99997221 */ /* 0x000fe20000010100 */
[----:B------:R-:W-:Y:S01]  /*8590*/  FFMA.FTZ R198, R157, UR4, -R158 ;  /* 0x000000049dc67c23 */ /* 0x000fe2000801089e */
[----:B------:R-:W-:Y:S01]  /*85a0*/  FMUL.FTZ R156, R152, UR4 ;  /* 0x00000004989c7c20 */ /* 0x000fe20008410000 */
[----:B------:R-:W-:-:S02]  /*85b0*/  VIADD R152, R9, 0x38840 ;  /* 0x0003884009987836 */ /* 0x000fc40000000000 */
[----:B------:R-:W-:Y:S01]  /*85c0*/  FMUL.FTZ R153, R153, UR4 ;  /* 0x0000000499997c20 */ /* 0x000fe20008410000 */
[--C-:B------:R-:W-:Y:S01]  /*85d0*/  FFMA.FTZ R200, R160, UR4, -R158.reuse ;  /* 0x00000004a0c87c23 */ /* 0x100fe2000801089e */
[----:B------:R1:W2:Y:S01]  /*85e0*/  MUFU.EX2 R10, R156 ;  /* 0x0000009c000a7308 */ /* 0x0002a20000000800 */
[----:B------:R-:W-:Y:S01]  /*85f0*/  FFMA.FTZ R201, R161, UR4, -R158 ;  /* 0x00000004a1c97c23 */ /* 0x000fe2000801089e */
[----:B------:R-:W-:Y:S01]  /*8600*/  PRMT R152, R219, 0x654, R152 ;  /* 0x00000654db987816 */ /* 0x000fe20000000098 */
[----:B------:R-:W-:Y:S01]  /*8610*/  FFMA.FTZ R202, R164, UR4, -R158 ;  /* 0x00000004a4ca7c23 */ /* 0x000fe2000801089e */
[----:B------:R-:W-:Y:S02]  /*8620*/  @!P1 IMAD R154, R13, 0x40, R22 ;  /* 0x000000400d9a9824 */ /* 0x000fe400078e0216 */
[--C-:B------:R-:W-:Y:S01]  /*8630*/  FFMA.FTZ R203, R165, UR4, -R158.reuse ;  /* 0x00000004a5cb7c23 */ /* 0x100fe2000801089e */
[--C-:B------:R-:W-:Y:S01]  /*8640*/  FFMA.FTZ R172, R172, UR4, -R158.reuse ;  /* 0x00000004acac7c23 */ /* 0x100fe2000801089e */
[--C-:B------:R-:W-:Y:S01]  /*8650*/  FFMA.FTZ R197, R197, UR4, -R158.reuse ;  /* 0x00000004c5c57c23 */ /* 0x100fe2000801089e */
[----:B------:R3:W4:Y:S01]  /*8660*/  MUFU.EX2 R207, R153 ;  /* 0x0000009900cf7308 */ /* 0x0007220000000800 */
[----:B-1----:R-:W-:Y:S01]  /*8670*/  @!P1 IMAD R156, R154, 0x4, R17 ;  /* 0x000000049a9c9824 */ /* 0x002fe200078e0211 */
[----:B------:R1:W-:Y:S01]  /*8680*/  SYNCS.ARRIVE.TRANS64.RED.A1T0 RZ, [R152+URZ], RZ ;  /* 0x000000ff98ff79a7 */ /* 0x0003e2000810043f */
[--C-:B------:R-:W-:Y:S01]  /*8690*/  FFMA.FTZ R13, R199, UR4, -R158.reuse ;  /* 0x00000004c70d7c23 */ /* 0x100fe2000801089e */
[--C-:B------:R-:W-:Y:S01]  /*86a0*/  FFMA.FTZ R206, R155, UR4, -R158.reuse ;  /* 0x000000049bce7c23 */ /* 0x100fe2000801089e */
[----:B------:R-:W-:Y:S01]  /*86b0*/  FFMA.FTZ R157, R176, UR4, -R158 ;  /* 0x00000004b09d7c23 */ /* 0x000fe2000801089e */
[----:B------:R-:W-:Y:S01]  /*86c0*/  IMAD R176, R2, 0x1000, R19 ;  /* 0x0000100002b07824 */ /* 0x000fe200078e0213 */
[----:B0-----:R-:W-:Y:S01]  /*86d0*/  F2FP.F16.F32.PACK_AB R155, R169, R14 ;  /* 0x0000000ea99b723e */ /* 0x001fe200000000ff */
[----:B------:R-:W-:Y:S01]  /*86e0*/  MUFU.EX2 R182, R182 ;  /* 0x000000b600b67308 */ /* 0x000fe20000000800 */
[----:B--2---:R-:W-:Y:S01]  /*86f0*/  @!P1 STS [R156+0x38420], R10 ;  /* 0x0384200a9c009388 */ /* 0x004fe20000000800 */
[----:B---3--:R-:W-:Y:S01]  /*8700*/  F2FP.F16.F32.PACK_AB R153, R12, R15 ;  /* 0x0000000f0c99723e */ /* 0x008fe200000000ff */
[----:B------:R-:W-:Y:S01]  /*8710*/  FMUL.FTZ R26, R26, R10 ;  /* 0x0000000a1a1a7220 */ /* 0x000fe20000410000 */
[----:B------:R-:W-:Y:S01]  /*8720*/  F2FP.F16.F32.PACK_AB R159, R177, R168 ;  /* 0x000000a8b19f723e */ /* 0x000fe200000000ff */
[-C--:B------:R-:W-:Y:S01]  /*8730*/  FMUL.FTZ R27, R27, R10.reuse ;  /* 0x0000000a1b1b7220 */ /* 0x080fe20000410000 */
[----:B------:R-:W-:Y:S01]  /*8740*/  R2UR UR10, R176 ;  /* 0x00000000b00a72ca */ /* 0x000fe200000e0000 */
[-C--:B------:R-:W-:Y:S01]  /*8750*/  FMUL.FTZ R30, R30, R10.reuse ;  /* 0x0000000a1e1e7220 */ /* 0x080fe20000410000 */
[----:B------:R-:W1:Y:S01]  /*8760*/  MUFU.EX2 R21, R21 ;  /* 0x0000001500157308 */ /* 0x000e620000000800 */
[----:B----4-:R0:W-:Y:S01]  /*8770*/  @!P1 STS [R156+0x38400], R207 ;  /* 0x038400cf9c009388 */ /* 0x0101e20000000800 */
        /* <DEDUP_REMOVED lines=14> */
[----:B------:R-:W2:Y:S01]  /*8860*/  MUFU.EX2 R198, R198 ;  /* 0x000000c600c67308 */ /* 0x000ea20000000800 */
        /* <DEDUP_REMOVED lines=15> */
[----:B------:R-:W0:Y:S01]  /*8960*/  MUFU.EX2 R201, R201 ;  /* 0x000000c900c97308 */ /* 0x000e220000000800 */
[----:B--2---:R-:W-:Y:S01]  /*8970*/  F2FP.F16.F32.PACK_AB R154, R198, R183 ;  /* 0x000000b7c69a723e */ /* 0x004fe200000000ff */
        /* <DEDUP_REMOVED lines=27> */
[----:B------:R-:W-:Y:S01]  /*8b30*/  FMUL.FTZ R75, R75, R10 ;  /* 0x0000000a4b4b7220 */ /* 0x000fe20000410000 */
        /* <DEDUP_REMOVED lines=9> */
[----:B------:R-:W-:Y:S01]  /*8bd0*/  FMUL.FTZ R83, R83, R10 ;  /* 0x0000000a53537220 */ /* 0x000fe20000410000 */
        /* <DEDUP_REMOVED lines=77> */
[----:B------:R-:W-:Y:S01]  /*90b0*/  FMUL.FTZ R147, R147, R10 ;  /* 0x0000000a93937220 */ /* 0x000fe20000410000 */
[-C--:B------:R-:W-:Y:S01]  /*90c0*/  FMUL.FTZ R148, R148, R207.reuse ;  /* 0x000000cf94947220 */ /* 0x080fe20000410000 */
[----:B------:R-:W-:Y:S01]  /*90d0*/  FMUL.FTZ R149, R149, R207 ;  /* 0x000000cf95957220 */ /* 0x000fe20000410000 */
[----:B------:R-:W3:Y:S01]  /*90e0*/  MUFU.EX2 R196, R196 ;  /* 0x000000c400c47308 */ /* 0x000ee20000000800 */
[----:B--2---:R-:W-:Y:S01]  /*90f0*/  F2FP.F16.F32.PACK_AB R157, R173, R20 ;  /* 0x00000014ad9d723e */ /* 0x004fe200000000ff */
[-C--:B------:R-:W-:Y:S01]  /*9100*/  FMUL.FTZ R150, R150, R10.reuse ;  /* 0x0000000a96967220 */ /* 0x080fe20000410000 */
[----:B------:R-:W-:Y:S01]  /*9110*/  FMUL.FTZ R151, R151, R10 ;  /* 0x0000000a97977220 */ /* 0x000fe20000410000 */
[----:B0-----:R-:W-:Y:S01]  /*9120*/  F2FP.F16.F32.PACK_AB R165, R179, R178 ;  /* 0x000000b2b3a5723e */ /* 0x001fe200000000ff */
[----:B------:R0:W-:Y:S01]  /*9130*/  STSM.16.M88.4 [R185+0x36400], R152 ;  /* 0x03640098b9007844 */ /* 0x0001e20000000200 */
[----:B-1----:R-:W-:Y:S01]  /*9140*/  F2FP.F16.F32.PACK_AB R167, R181, R180 ;  /* 0x000000b4b5a7723e */ /* 0x002fe200000000ff */
[----:B------:R-:W-:Y:S01]  /*9150*/  VIADD R199, R176, 0x80 ;  /* 0x00000080b0c77836 */ /* 0x000fe20000000000 */
[----:B------:R-:W-:Y:S01]  /*9160*/  MUFU.EX2 R13, R13 ;  /* 0x0000000d000d7308 */ /* 0x000fe20000000800 */
[----:B------:R0:W-:Y:S01]  /*9170*/  STSM.16.M88.4 [R189], R156 ;  /* 0x0000009cbd007844 */ /* 0x0001e20000000200 */
[----:B------:R-:W-:Y:S01]  /*9180*/  FFMA.FTZ R15, R10, R6, R15 ;  /* 0x000000060a0f7223 */ /* 0x000fe2000001000f */
[----:B------:R-:W-:-:S02]  /*9190*/  FFMA.FTZ R182, R207, R5, R182 ;  /* 0x00000005cfb67223 */ /* 0x000fc400000100b6 */
[----:B------:R0:W-:Y:S01]  /*91a0*/  STSM.16.M88.4 [R187], R160 ;  /* 0x000000a0bb007844 */ /* 0x0001e20000000200 */
[----:B------:R-:W-:Y:S01]  /*91b0*/  FADD.FTZ R15, R12, R15 ;  /* 0x0000000f0c0f7221 */ /* 0x000fe20000010000 */
[----:B------:R-:W-:Y:S01]  /*91c0*/  FADD.FTZ R182, R21, R182 ;  /* 0x000000b615b67221 */ /* 0x000fe20000010000 */
[----:B------:R-:W1:Y:S01]  /*91d0*/  MUFU.EX2 R206, R206 ;  /* 0x000000ce00ce7308 */ /* 0x000e620000000800 */
[----:B---3--:R-:W-:Y:S01]  /*91e0*/  F2FP.F16.F32.PACK_AB R164, R196, R11 ;  /* 0x0000000bc4a4723e */ /* 0x008fe200000000ff */
[----:B------:R-:W-:Y:S01]  /*91f0*/  FADD.FTZ R14, R14, R15 ;  /* 0x0000000f0e0e7221 */ /* 0x000fe20000010000 */
[----:B------:R-:W-:-:S03]  /*9200*/  FADD.FTZ R183, R183, R182 ;  /* 0x000000b6b7b77221 */ /* 0x000fc60000010000 */
[----:B------:R-:W-:Y:S01]  /*9210*/  FADD.FTZ R169, R169, R14 ;  /* 0x0000000ea9a97221 */ /* 0x000fe20000010000 */
[----:B------:R-:W-:-:S03]  /*9220*/  FADD.FTZ R183, R198, R183 ;  /* 0x000000b7c6b77221 */ /* 0x000fc60000010000 */
[----:B------:R-:W-:Y:S01]  /*9230*/  FADD.FTZ R20, R20, R169 ;  /* 0x000000a914147221 */ /* 0x000fe20000010000 */
[----:B------:R-:W-:-:S03]  /*9240*/  FADD.FTZ R200, R200, R183 ;  /* 0x000000b7c8c87221 */ /* 0x000fc60000010000 */
[----:B------:R-:W-:Y:S01]  /*9250*/  FADD.FTZ R173, R173, R20 ;  /* 0x00000014adad7221 */ /* 0x000fe20000010000 */
[----:B------:R-:W-:Y:S01]  /*9260*/  FADD.FTZ R201, R201, R200 ;  /* 0x000000c8c9c97221 */ /* 0x000fe20000010000 */
[----:B-1----:R-:W-:Y:S02]  /*9270*/  F2FP.F16.F32.PACK_AB R166, R206, R13 ;  /* 0x0000000dcea6723e */ /* 0x002fe400000000ff */
[----:B------:R-:W-:Y:S01]  /*9280*/  FADD.FTZ R168, R168, R173 ;  /* 0x000000ada8a87221 */ /* 0x000fe20000010000 */
[----:B------:R-:W-:Y:S02]  /*9290*/  FADD.FTZ R202, R202, R201 ;  /* 0x000000c9caca7221 */ /* 0x000fe40000010000 */
[----:B------:R0:W-:Y:S01]  /*92a0*/  STSM.16.M88.4 [R188], R164 ;  /* 0x000000a4bc007844 */ /* 0x0001e20000000200 */
[----:B------:R-:W-:Y:S01]  /*92b0*/  WARPGROUP.ARRIVE ;  /* 0x00000000000079c5 */ /* 0x000fe20000000000 */
[----:B------:R-:W-:Y:S01]  /*92c0*/  FADD.FTZ R177, R177, R168 ;  /* 0x000000a8b1b17221 */ /* 0x000fe20000010000 */
[----:B------:R-:W-:-:S03]  /*92d0*/  FADD.FTZ R203, R203, R202 ;  /* 0x000000cacbcb7221 */ /* 0x000fc60000010000 */
[----:B------:R-:W-:Y:S01]  /*92e0*/  FADD.FTZ R170, R170, R177 ;  /* 0x000000b1aaaa7221 */ /* 0x000fe20000010000 */
[----:B------:R-:W-:Y:S01]  /*92f0*/  HGMMA.64x256x16.F32 R24, R152, gdesc[UR8].tnspB, R24, gsb0 ;  /* 0x43e0000898187df0 */ /* 0x000fe20008000818 */
[----:B------:R-:W-:Y:S01]  /*9300*/  R2UR UR10, R199 ;  /* 0x00000000c70a72ca */ /* 0x000fe200000e0000 */
[----:B------:R-:W-:Y:S01]  /*9310*/  UMOV UR11, 0x40000040 ;  /* 0x40000040000b7882 */ /* 0x000fe20000000000 */
[----:B------:R-:W-:Y:S02]  /*9320*/  VIADD R199, R176, 0x100 ;  /* 0x00000100b0c77836 */ /* 0x000fe40000000000 */
[----:B------:R-:W-:Y:S01]  /*9330*/  FADD.FTZ R204, R204, R203 ;  /* 0x000000cbcccc7221 */ /* 0x000fe20000010000 */
[----:B------:R-:W-:Y:S02]  /*9340*/  VIADD R176, R176, 0x180 ;  /* 0x00000180b0b07836 */ /* 0x000fe40000000000 */
[----:B------:R-:W-:Y:S01]  /*9350*/  FADD.FTZ R171, R171, R170 ;  /* 0x000000aaabab7221 */ /* 0x000fe20000010000 */
[----:B------:R-:W-:-:S03]  /*9360*/  FADD.FTZ R205, R205, R204 ;  /* 0x000000cccdcd7221 */ /* 0x000fc60000010000 */
        /* <DEDUP_REMOVED lines=12> */
[----:B------:R-:W-:Y:S02]  /*9430*/  WARPGROUP.DEPBAR.LE gsb0, 0x0 ;  /* 0x00008000000079c5 */ /* 0x000fe40000010000 */
[----:B------:R-:W-:-:S06]  /*9440*/  WARPGROUP.ARRIVE ;  /* 0x00000000000079c5 */ /* 0x000fcc0000000000 */
        /* <DEDUP_REMOVED lines=24> */
.L_x_7480:
[----:B------:R-:W-:Y:S01]  /*95d0*/  UISETP.GT.AND UP0, UPT, UR32, UR7, UPT ;  /* 0x000000072000728c */ /* 0x000fe2000bf04270 */
[----:B------:R-:W-:Y:S01]  /*95e0*/  VIADD R10, R9, 0x38860 ;  /* 0x00038860090a7836 */ /* 0x000fe20000000000 */
[----:B------:R-:W-:Y:S01]  /*95f0*/  UIADD3 UR32, UR32, -0x1, URZ ;  /* 0xffffffff20207890 */ /* 0x000fe2000fffe03f */
[----:B------:R-:W-:Y:S02]  /*9600*/  IMAD.MOV.U32 R11, RZ, RZ, R8 ;  /* 0x000000ffff0b7224 */ /* 0x000fe400078e0008 */
[----:B------:R-:W-:Y:S01]  /*9610*/  IMAD.MOV.U32 R13, RZ, RZ, R2 ;  /* 0x000000ffff0d7224 */ /* 0x000fe200078e0002 */
[----:B------:R-:W-:Y:S02]  /*9620*/  PLOP3.LUT P1, PT, PT, PT, UP0, 0x80, 0x0 ;  /* 0x000000000000781c */ /* 0x000fe40003f2f008 */
[----:B------:R-:W-:-:S04]  /*9630*/  PRMT R10, R219, 0x654, R10 ;  /* 0x00000654db0a7816 */ /* 0x000fc8000000000a */
[----:B------:R0:W-:Y:S02]  /*9640*/  SYNCS.ARRIVE.TRANS64.RED.A1T0 RZ, [R10+URZ], RZ ;  /* 0x000000ff0aff79a7 */ /* 0x0001e4000810043f */
[----:B0-----:R-:W-:-:S05]  /*9650*/  IMAD.MOV.U32 R10, RZ, RZ, R7 ;  /* 0x000000ffff0a7224 */ /* 0x001fca00078e0007 */
[----:B------:R-:W-:Y:S05]  /*9660*/  @P1 BRA `(.L_x_7481) ;  /* 0xffffffcc00741947 */ /* 0x000fea000383ffff */
.L_x_7470:
[----:B------:R-:W-:-:S13]  /*9670*/  ISETP.LE.AND P1, PT, RZ, UR32, PT ;  /* 0x00000020ff007c0c */ /* 0x000fda000bf23270 */
[----:B------:R-:W-:Y:S05]  /*9680*/  @!P1 BRA `(.L_x_7482) ;  /* 0x0000002c00509947 */ /* 0x000fea0003800000 */
[----:B------:R-:W-:Y:S01]  /*9690*/  IMAD.MOV.U32 R197, RZ, RZ, R8 ;  /* 0x000000ffffc57224 */ /* 0x000fe200078e0008 */
[----:B------:R-:W-:Y:S01]  /*96a0*/  ULDC UR28, c[0x0][0xa80] ;  /* 0x0002a000001c7ab9 */ /* 0x000fe20000000800 */
[----:B------:R-:W-:Y:S02]  /*96b0*/  IMAD.MOV.U32 R10, RZ, RZ, R7 ;  /* 0x000000ffff0a7224 */ /* 0x000fe400078e0007 */
[----:B------:R-:W-:-:S07]  /*96c0*/  IMAD.MOV.U32 R199, RZ, RZ, R2 ;  /* 0x000000ffffc77224 */ /* 0x000fce00078e0002 */
.L_x_7493:
[----:B------:R-:W-:-:S05]  /*96d0*/  VIADD R2, R199, 0x1 ;  /* 0x00000001c7027836 */ /* 0x000fca0000000000 */
[----:B------:R-:W-:-:S04]  /*96e0*/  ISETP.NE.AND P1, PT, R2, 0x2, PT ;  /* 0x000000020200780c */ /* 0x000fc80003f25270 */
[----:B------:R-:W-:Y:S02]  /*96f0*/  SEL R7, RZ, 0x1, P1 ;  /* 0x00000001ff077807 */ /* 0x000fe40000800000 */
[----:B------:R-:W-:Y:S02]  /*9700*/  SEL R2, R2, RZ, P1 ;  /* 0x000000ff02027207 */ /* 0x000fe40000800000 */
[----:B------:R-:W-:Y:S01]  /*9710*/  LOP3.LUT R16, R16, R7, RZ, 0x3c, !PT ;  /* 0x0000000710107212 */ /* 0x000fe200078e3cff */
[----:B------:R-:W-:Y:S06]  /*9720*/  @!P0 BRA `(.L_x_7483) ;  /* 0x0000000000048947 */ /* 0x000fec0003800000 */
[----:B------:R-:W-:Y:S01]  /*9730*/  BPT.TRAP 0x1 ;  /* 0x000000040000795c */ /* 0x000fe20000300000 */
.L_x_7483:
[----:B------:R-:W-:Y:S01]  /*9740*/  IMAD R9, R2, 0x8, R17 ;  /* 0x0000000802097824 */ /* 0x000fe200078e0211 */
[----:B------:R-:W-:-:S04]  /*9750*/  SHF.L.U32 R8, R16, 0x1f, RZ ;  /* 0x0000001f10087819 */ /* 0x000fc800000006ff */
[----:B------:R0:W1:Y:S01]  /*9760*/  SYNCS.PHASECHK.TRANS64.TRYWAIT P1, [R9+URZ+0x38830], R8 ;  /* 0x03883008090075a7 */ /* 0x000062000802017f */
[----:B------:R-:W-:Y:S05]  /*9770*/  @!P0 BRA `(.L_x_7484) ;  /* 0x0000000000048947 */ /* 0x000fea0003800000 */
[----:B------:R-:W-:Y:S01]  /*9780*/  BPT.TRAP 0x1 ;  /* 0x000000040000795c */ /* 0x000fe20000300000 */
.L_x_7484:
[----:B------:R-:W-:Y:S01]  /*9790*/  IMAD R7, R2, 0x200, R0 ;  /* 0x0000020002077824 */ /* 0x000fe200078e0200 */
[----:B-1----:R-:W-:Y:S06]  /*97a0*/  @P1 BRA `(.L_x_7485) ;  /* 0x0000000000081947 */ /* 0x002fec0003800000 */
[----:B------:R-:W1:Y:S02]  /*97b0*/  SYNCS.PHASECHK.TRANS64.TRYWAIT P1, [R9+URZ+0x38830], R8 ;  /* 0x03883008090075a7 */ /* 0x000e64000802017f */
[----:B-1----:R-:W-:Y:S05]  /*97c0*/  @!P1 BRA `(.L_x_7486) ;  /* 0x000000b0004c9947 */ /* 0x002fea0003800000 */
.L_x_7485:
        /* <DEDUP_REMOVED lines=22> */
.L_x_7487:
[----:B------:R2:W3:Y:S01]  /*9930*/  SYNCS.PHASECHK.TRANS64.TRYWAIT P1, [R9+URZ+0x38850], R8 ;  /* 0x03885008090075a7 */ /* 0x0004e2000802017f */
[----:B------:R-:W-:Y:S05]  /*9940*/  @!P0 BRA `(.L_x_7488) ;  /* 0x0000000000048947 */ /* 0x000fea0003800000 */
[----:B------:R-:W-:Y:S01]  /*9950*/  BPT.TRAP 0x1 ;  /* 0x000000040000795c */ /* 0x000fe20000300000 */
.L_x_7488:
[----:B------:R-:W-:Y:S01]  /*9960*/  IMAD R7, R2, 0x1000, R4 ;  /* 0x0000100002077824 */ /* 0x000fe200078e0204 */
[----:B---3--:R-:W-:Y:S06]  /*9970*/  @P1 BRA `(.L_x_7489) ;  /* 0x0000000000081947 */ /* 0x008fec0003800000 */
[----:B------:R-:W3:Y:S02]  /*9980*/  SYNCS.PHASECHK.TRANS64.TRYWAIT P1, [R9+URZ+0x38850], R8 ;  /* 0x03885008090075a7 */ /* 0x000ee4000802017f */
[----:B---3--:R-:W-:Y:S05]  /*9990*/  @!P1 BRA `(.L_x_7490) ;  /* 0x000000ac00ec9947 */ /* 0x008fea0003800000 */
.L_x_7489:
        /* <DEDUP_REMOVED lines=200> */
[--C-:B------:R-:W-:Y:S02]  /*a620*/  IMAD.IADD R20, R11, 0x1, R13.reuse ;  /* 0x000000010b147824 */ /* 0x100fe400078e020d */
        /* <DEDUP_REMOVED lines=125> */
.L_x_7491:
[----:B------:R-:W-:Y:S01]  /*ae00*/  FMNMX.FTZ R8, R152, R10, !PT ;  /* 0x0000000a98087209 */ /* 0x000fe20007810000 */
[----:B------:R-:W-:Y:S01]  /*ae10*/  UMOV UR4, UR28 ;  /* 0x0000001c00047c82 */ /* 0x000fe20008000000 */
[----:B------:R-:W-:Y:S01]  /*ae20*/  IMAD R204, R2, 0x1000, R19 ;  /* 0x0000100002cc7824 */ /* 0x000fe200078e0213 */
[----:B------:R-:W-:Y:S01]  /*ae30*/  UMOV UR7, 0x40000040 ;  /* 0x4000004000077882 */ /* 0x000fe20000000000 */
[----:B------:R-:W-:-:S03]  /*ae40*/  FMNMX.FTZ R7, R153, R8, !PT ;  /* 0x0000000899077209 */ /* 0x000fc60007810000 */
[----:B------:R-:W-:Y:S02]  /*ae50*/  R2UR UR6, R204 ;  /* 0x00000000cc0672ca */ /* 0x000fe400000e0000 */
        /* <DEDUP_REMOVED lines=53> */
[----:B------:R-:W-:Y:S03]  /*b1b0*/  MUFU.EX2 R11, R11 ;  /* 0x0000000b000b7308 */ /* 0x000fe60000000800 */
[----:B------:R-:W1:Y:S01]  /*b1c0*/  SHFL.BFLY PT, R153, R8, 0x2, 0x1f ;  /* 0x0c401f0008997f89 */ /* 0x000e6200000e0000 */
[-C--:B0-----:R-:W-:Y:S01]  /*b1d0*/  FMUL.FTZ R24, R24, R10.reuse ;  /* 0x0000000a18187220 */ /* 0x081fe20000410000 */
        /* <DEDUP_REMOVED lines=52> */
[----:B------:R-:W-:Y:S01]  /*b520*/  FFMA.FTZ R153, R181, UR4, -R196 ;  /* 0x00000004b5997c23 */ /* 0x000fe200080108c4 */
[----:B------:R-:W-:Y:S01]  /*b530*/  MUFU.EX2 R186, R186 ;  /* 0x000000ba00ba7308 */ /* 0x000fe20000000800 */
[-C--:B------:R-:W-:Y:S01]  /*b540*/  FMUL.FTZ R112, R112, R10.reuse ;  /* 0x0000000a70707220 */ /* 0x080fe20000410000 */
[-C--:B------:R-:W-:Y:S01]  /*b550*/  FMUL.FTZ R113, R113, R10.reuse ;  /* 0x0000000a71717220 */ /* 0x080fe20000410000 */
[----:B------:R-:W-:Y:S01]  /*b560*/  FADD.FTZ R152, -R8, R197 ;  /* 0x000000c508987221 */ /* 0x000fe20000010100 */
[-C--:B------:R-:W-:Y:S01]  /*b570*/  FMUL.FTZ R116, R116, R10.reuse ;  /* 0x0000000a74747220 */ /* 0x080fe20000410000 */
[-C--:B------:R-:W-:Y:S01]  /*b580*/  FMUL.FTZ R117, R117, R10.reuse ;  /* 0x0000000a75757220 */ /* 0x080fe20000410000 */
[-C--:B------:R-:W-:Y:S01]  /*b590*/  FMUL.FTZ R120, R120, R10.reuse ;  /* 0x0000000a78787220 */ /* 0x080fe20000410000 */
[----:B------:R-:W-:Y:S01]  /*b5a0*/  FMUL.FTZ R181, R152, UR4 ;  /* 0x0000000498b57c20 */ /* 0x000fe20008410000 */
[----:B------:R1:W-:Y:S01]  /*b5b0*/  MUFU.EX2 R197, R153 ;  /* 0x0000009900c57308 */ /* 0x0003e20000000800 */
[----:B------:R-:W-:Y:S01]  /*b5c0*/  FMUL.FTZ R152, R8, UR4 ;  /* 0x0000000408987c20 */ /* 0x000fe20008410000 */
[-C--:B------:R-:W-:Y:S01]  /*b5d0*/  FMUL.FTZ R121, R121, R10.reuse ;  /* 0x0000000a79797220 */ /* 0x080fe20000410000 */
[-C--:B------:R-:W-:Y:S01]  /*b5e0*/  FMUL.FTZ R124, R124, R10.reuse ;  /* 0x0000000a7c7c7220 */ /* 0x080fe20000410000 */
[----:B------:R-:W-:Y:S01]  /*b5f0*/  FMUL.FTZ R125, R125, R10 ;  /* 0x0000000a7d7d7220 */ /* 0x000fe20000410000 */
[----:B------:R-:W-:Y:S01]  /*b600*/  FFMA.FTZ R196, R154, UR4, -R152 ;  /* 0x000000049ac47c23 */ /* 0x000fe20008010898 */
[----:B------:R-:W-:-:S02]  /*b610*/  VIADD R154, R9, 0x38840 ;  /* 0x00038840099a7836 */ /* 0x000fc40000000000 */
[----:B------:R-:W-:Y:S01]  /*b620*/  FFMA.FTZ R201, R155, UR4, -R152 ;  /* 0x000000049bc97c23 */ /* 0x000fe20008010898 */
[----:B------:R-:W2:Y:S01]  /*b630*/  MUFU.EX2 R181, R181 ;  /* 0x000000b500b57308 */ /* 0x000ea20000000800 */
[----:B-1----:R-:W-:Y:S02]  /*b640*/  IMAD.MOV R153, RZ, RZ, -R184 ;  /* 0x000000ffff997224 */ /* 0x002fe400078e0ab8 */
[----:B------:R-:W-:Y:S01]  /*b650*/  FFMA.FTZ R198, R158, UR4, -R152 ;  /* 0x000000049ec67c23 */ /* 0x000fe20008010898 */
[----:B------:R-:W-:Y:S01]  /*b660*/  PRMT R154, R219, 0x654, R154 ;  /* 0x00000654db9a7816 */ /* 0x000fe2000000009a */
[--C-:B------:R-:W-:Y:S01]  /*b670*/  FFMA.FTZ R203, R159, UR4, -R152.reuse ;  /* 0x000000049fcb7c23 */ /* 0x100fe20008010898 */
[--C-:B------:R-:W-:Y:S01]  /*b680*/  FFMA.FTZ R200, R162, UR4, -R152.reuse ;  /* 0x00000004a2c87c23 */ /* 0x100fe20008010898 */
[----:B------:R-:W-:Y:S01]  /*b690*/  ISETP.NE.AND P1, PT, R18, R153, PT ;  /* 0x000000991200720c */ /* 0x000fe20003f25270 */
[--C-:B------:R-:W-:Y:S01]  /*b6a0*/  FFMA.FTZ R205, R163, UR4, -R152.reuse ;  /* 0x00000004a3cd7c23 */ /* 0x100fe20008010898 */
[--C-:B------:R-:W-:Y:S01]  /*b6b0*/  FFMA.FTZ R202, R166, UR4, -R152.reuse ;  /* 0x00000004a6ca7c23 */ /* 0x100fe20008010898 */
[--C-:B------:R-:W-:Y:S01]  /*b6c0*/  FFMA.FTZ R207, R167, UR4, -R152.reuse ;  /* 0x00000004a7cf7c23 */ /* 0x100fe20008010898 */
[--C-:B------:R-:W-:Y:S01]  /*b6d0*/  FFMA.FTZ R170, R170, UR4, -R152.reuse ;  /* 0x00000004aaaa7c23 */ /* 0x100fe20008010898 */
[--C-:B------:R-:W-:Y:S01]  /*b6e0*/  FFMA.FTZ R171, R171, UR4, -R152.reuse ;  /* 0x00000004abab7c23 */ /* 0x100fe20008010898 */
[--C-:B------:R-:W-:Y:S01]  /*b6f0*/  FFMA.FTZ R174, R174, UR4, -R152.reuse ;  /* 0x00000004aeae7c23 */ /* 0x100fe20008010898 */
[--C-:B------:R-:W-:Y:S01]  /*b700*/  FFMA.FTZ R175, R175, UR4, -R152.reuse ;  /* 0x00000004afaf7c23 */ /* 0x100fe20008010898 */
[----:B------:R1:W-:Y:S01]  /*b710*/  SYNCS.ARRIVE.TRANS64.RED.A1T0 RZ, [R154+URZ], RZ ;  /* 0x000000ff9aff79a7 */ /* 0x0003e2000810043f */
[--C-:B------:R-:W-:Y:S01]  /*b720*/  FFMA.FTZ R178, R178, UR4, -R152.reuse ;  /* 0x00000004b2b27c23 */ /* 0x100fe20008010898 */
[--C-:B------:R-:W-:Y:S01]  /*b730*/  FFMA.FTZ R179, R179, UR4, -R152.reuse ;  /* 0x00000004b3b37c23 */ /* 0x100fe20008010898 */
[--C-:B------:R-:W-:Y:S01]  /*b740*/  FFMA.FTZ R182, R182, UR4, -R152.reuse ;  /* 0x00000004b6b67c23 */ /* 0x100fe20008010898 */
[----:B------:R-:W-:Y:S01]  /*b750*/  FFMA.FTZ R183, R183, UR4, -R152 ;  /* 0x00000004b7b77c23 */ /* 0x000fe20008010898 */
[----:B------:R-:W-:Y:S01]  /*b760*/  @!P1 IMAD R156, R199, 0x40, R22 ;  /* 0x00000040c79c9824 */ /* 0x000fe200078e0216 */
[----:B------:R-:W-:Y:S01]  /*b770*/  MUFU.EX2 R196, R196 ;  /* 0x000000c400c47308 */ /* 0x000fe20000000800 */
[----:B0-----:R-:W-:Y:S01]  /*b780*/  F2FP.F16.F32.PACK_AB R152, R12, R11 ;  /* 0x0000000b0c98723e */ /* 0x001fe200000000ff */
[----:B--2---:R-:W-:Y:S01]  /*b790*/  FMUL.FTZ R26, R26, R181 ;  /* 0x000000b51a1a7220 */ /* 0x004fe20000410000 */
[----:B------:R-:W-:Y:S01]  /*b7a0*/  @!P1 IMAD R156, R156, 0x4, R17 ;  /* 0x000000049c9c9824 */ /* 0x000fe200078e0211 */
[----:B-1----:R-:W-:Y:S01]  /*b7b0*/  F2FP.F16.F32.PACK_AB R154, R14, R13 ;  /* 0x0000000d0e9a723e */ /* 0x002fe200000000ff */
[----:B------:R-:W-:Y:S01]  /*b7c0*/  FMUL.FTZ R27, R27, R181 ;  /* 0x000000b51b1b7220 */ /* 0x000fe20000410000 */
[----:B------:R-:W-:Y:S01]  /*b7d0*/  F2FP.F16.F32.PACK_AB R158, R186, R21 ;  /* 0x00000015ba9e723e */ /* 0x000fe200000000ff */
[-C--:B------:R-:W-:Y:S01]  /*b7e0*/  FMUL.FTZ R30, R30, R181.reuse ;  /* 0x000000b51e1e7220 */ /* 0x080fe20000410000 */
[----:B------:R-:W-:Y:S01]  /*b7f0*/  @!P1 STS [R156+0x38400], R10 ;  /* 0x0384000a9c009388 */ /* 0x000fe20000000800 */
[----:B------:R-:W0:Y:S01]  /*b800*/  MUFU.EX2 R201, R201 ;  /* 0x000000c900c97308 */ /* 0x000e220000000800 */
[-C--:B------:R-:W-:Y:S01]  /*b810*/  FMUL.FTZ R31, R31, R181.reuse ;  /* 0x000000b51f1f7220 */ /* 0x080fe20000410000 */
[-C--:B------:R-:W-:Y:S01]  /*b820*/  FMUL.FTZ R34, R34, R181.reuse ;  /* 0x000000b522227220 */ /* 0x080fe20000410000 */
[----:B------:R1:W-:Y:S01]  /*b830*/  @!P1 STS [R156+0x38420], R181 ;  /* 0x038420b59c009388 */ /* 0x0003e20000000800 */
        /* <DEDUP_REMOVED lines=9> */
[----:B-1----:R-:W-:Y:S01]  /*b8d0*/  F2FP.F16.F32.PACK_AB R156, R20, R15 ;  /* 0x0000000f149c723e */ /* 0x002fe200000000ff */
        /* <DEDUP_REMOVED lines=77> */
[-C--:B------:R-:W-:Y:S01]  /*bdb0*/  FMUL.FTZ R150, R150, R181.reuse ;  /* 0x000000b596967220 */ /* 0x080fe20000410000 */
[----:B------:R-:W-:Y:S01]  /*bdc0*/  FMUL.FTZ R151, R151, R181 ;  /* 0x000000b597977220 */ /* 0x000fe20000410000 */
[----:B------:R0:W-:Y:S01]  /*bdd0*/  STSM.16.M88.4 [R185+0x36400], R152 ;  /* 0x03640098b9007844 */ /* 0x0001e20000000200 */
[----:B------:R-:W-:-:S02]  /*bde0*/  VIADD R199, R204, 0x80 ;  /* 0x00000080ccc77836 */ /* 0x000fc40000000000 */
[----:B------:R-:W-:Y:S01]  /*bdf0*/  FFMA.FTZ R5, R10, R5, R11 ;  /* 0x000000050a057223 */ /* 0x000fe2000001000b */
[----:B------:R-:W2:Y:S01]  /*be00*/  MUFU.EX2 R171, R171 ;  /* 0x000000ab00ab7308 */ /* 0x000ea20000000800 */
[----:B-1----:R-:W-:Y:S01]  /*be10*/  F2FP.F16.F32.PACK_AB R162, R173, R172 ;  /* 0x000000acada2723e */ /* 0x002fe200000000ff */
[----:B------:R0:W-:Y:S01]  /*be20*/  STSM.16.M88.4 [R189], R156 ;  /* 0x0000009cbd007844 */ /* 0x0001e20000000200 */
[----:B------:R-:W-:Y:S01]  /*be30*/  FFMA.FTZ R6, R181, R6, R196 ;  /* 0x00000006b5067223 */ /* 0x000fe200000100c4 */
[----:B------:R-:W-:-:S03]  /*be40*/  FADD.FTZ R12, R12, R5 ;  /* 0x000000050c0c7221 */ /* 0x000fc60000010000 */
[----:B------:R-:W-:Y:S01]  /*be50*/  FADD.FTZ R201, R201, R6 ;  /* 0x00000006c9c97221 */ /* 0x000fe20000010000 */
[----:B------:R-:W-:Y:S01]  /*be60*/  MUFU.EX2 R174, R174 ;  /* 0x000000ae00ae7308 */ /* 0x000fe20000000800 */
[----:B------:R-:W-:Y:S02]  /*be70*/  FADD.FTZ R13, R13, R12 ;  /* 0x0000000c0d0d7221 */ /* 0x000fe40000010000 */
[----:B------:R-:W-:Y:S02]  /*be80*/  FADD.FTZ R198, R198, R201 ;  /* 0x000000c9c6c67221 */ /* 0x000fe40000010000 */
[----:B------:R-:W-:Y:S02]  /*be90*/  FADD.FTZ R14, R14, R13 ;  /* 0x0000000d0e0e7221 */ /* 0x000fe40000010000 */
[----:B------:R-:W-:Y:S01]  /*bea0*/  FADD.FTZ R203, R203, R198 ;  /* 0x000000c6cbcb7221 */ /* 0x000fe20000010000 */
[----:B------:R-:W1:Y:S01]  /*beb0*/  MUFU.EX2 R175, R175 ;  /* 0x000000af00af7308 */ /* 0x000e620000000800 */
[----:B--2---:R-:W-:Y:S01]  /*bec0*/  F2FP.F16.F32.PACK_AB R161, R171, R170 ;  /* 0x000000aaaba1723e */ /* 0x004fe200000000ff */
        /* <DEDUP_REMOVED lines=9> */
[----:B------:R-:W2:Y:S01]  /*bf60*/  MUFU.EX2 R177, R177 ;  /* 0x000000b100b17308 */ /* 0x000ea20000000800 */
[----:B-1----:R-:W-:Y:S01]  /*bf70*/  F2FP.F16.F32.PACK_AB R163, R175, R174 ;  /* 0x000000aeafa3723e */ /* 0x002fe200000000ff */
[----:B------:R-:W-:Y:S01]  /*bf80*/  FADD.FTZ R168, R168, R21 ;  /* 0x00000015a8a87221 */ /* 0x000fe20000010000 */
[----:B------:R-:W-:-:S03]  /*bf90*/  FADD.FTZ R170, R170, R207 ;  /* 0x000000cfaaaa7221 */ /* 0x000fc60000010000 */
[----:B------:R0:W-:Y:S01]  /*bfa0*/  STSM.16.M88.4 [R187], R160 ;  /* 0x000000a0bb007844 */ /* 0x0001e20000000200 */
[----:B------:R-:W-:Y:S01]  /*bfb0*/  FADD.FTZ R169, R169, R168 ;  /* 0x000000a8a9a97221 */ /* 0x000fe20000010000 */
[----:B------:R-:W1:Y:S01]  /*bfc0*/  MUFU.EX2 R180, R180 ;  /* 0x000000b400b47308 */ /* 0x000e620000000800 */
[----:B------:R-:W-:Y:S02]  /*bfd0*/  FADD.FTZ R171, R171, R170 ;  /* 0x000000aaabab7221 */ /* 0x000fe40000010000 */
[----:B------:R-:W-:Y:S02]  /*bfe0*/  FADD.FTZ R172, R172, R169 ;  /* 0x000000a9acac7221 */ /* 0x000fe40000010000 */
[----:B------:R-:W-:Y:S02]  /*bff0*/  FADD.FTZ R174, R174, R171 ;  /* 0x000000abaeae7221 */ /* 0x000fe40000010000 */
[----:B------:R-:W-:Y:S01]  /*c000*/  FADD.FTZ R173, R173, R172 ;  /* 0x000000acadad7221 */ /* 0x000fe20000010000 */
[----:B------:R-:W-:Y:S01]  /*c010*/  MUFU.EX2 R178, R178 ;  /* 0x000000b200b27308 */ /* 0x000fe20000000800 */
[----:B--2---:R-:W-:Y:S01]  /*c020*/  F2FP.F16.F32.PACK_AB R164, R177, R176 ;  /* 0x000000b0b1a4723e */ /* 0x004fe200000000ff */
[----:B------:R-:W-:Y:S01]  /*c030*/  FADD.FTZ R175, R175, R174 ;  /* 0x000000aeafaf7221 */ /* 0x000fe20000010000 */
[----:B------:R-:W-:-:S04]  /*c040*/  FADD.FTZ R176, R176, R173 ;  /* 0x000000adb0b07221 */ /* 0x000fc80000010000 */
[----:B------:R-:W-:Y:S01]  /*c050*/  FADD.FTZ R177, R177, R176 ;  /* 0x000000b0b1b17221 */ /* 0x000fe20000010000 */
[----:B------:R-:W2:Y:S01]  /*c060*/  MUFU.EX2 R179, R179 ;  /* 0x000000b300b37308 */ /* 0x000ea20000000800 */
[----:B-1----:R-:W-:Y:S02]  /*c070*/  F2FP.F16.F32.PACK_AB R166, R197, R180 ;  /* 0x000000b4c5a6723e */ /* 0x002fe400000000ff */
[----:B------:R-:W-:-:S04]  /*c080*/  FADD.FTZ R180, R180, R177 ;  /* 0x000000b1b4b47221 */ /* 0x000fc80000010000 */
[----:B------:R-:W-:Y:S01]  /*c090*/  FADD.FTZ R5, R197, R180 ;  /* 0x000000b4c5057221 */ /* 0x000fe20000010000 */
[----:B------:R-:W1:Y:S08]  /*c0a0*/  MUFU.EX2 R182, R182 ;  /* 0x000000b600b67308 */ /* 0x000e700000000800 */
[----:B------:R-:W3:Y:S01]  /*c0b0*/  MUFU.EX2 R183, R183 ;  /* 0x000000b700b77308 */ /* 0x000ee20000000800 */
[----:B--2---:R-:W-:Y:S01]  /*c0c0*/  F2FP.F16.F32.PACK_AB R165, R179, R178 ;  /* 0x000000b2b3a5723e */ /* 0x004fe200000000ff */
[----:B------:R-:W-:-:S04]  /*c0d0*/  FADD.FTZ R178, R178, R175 ;  /* 0x000000afb2b27221 */ /* 0x000fc80000010000 */
[----:B------:R-:W-:-:S04]  /*c0e0*/  FADD.FTZ R179, R179, R178 ;  /* 0x000000b2b3b37221 */ /* 0x000fc80000010000 */
[----:B-1----:R-:W-:Y:S01]  /*c0f0*/  FADD.FTZ R6, R182, R179 ;  /* 0x000000b3b6067221 */ /* 0x002fe20000010000 */
[----:B---3--:R-:W-:-:S03]  /*c100*/  F2FP.F16.F32.PACK_AB R167, R183, R182 ;  /* 0x000000b6b7a7723e */ /* 0x008fc600000000ff */
[----:B------:R-:W-:Y:S02]  /*c110*/  FADD.FTZ R6, R183, R6 ;  /* 0x00000006b7067221 */ /* 0x000fe40000010000 */
[----:B------:R0:W-:Y:S01]  /*c120*/  STSM.16.M88.4 [R188], R164 ;  /* 0x000000a4bc007844 */ /* 0x0001e20000000200 */
[----:B------:R-:W-:-:S06]  /*c130*/  WARPGROUP.ARRIVE ;  /* 0x00000000000079c5 */ /* 0x000fcc0000000000 */
[----:B------:R-:W-:Y:S01]  /*c140*/  HGMMA.64x256x16.F32 R24, R152, gdesc[UR4].tnspB, R24, gsb0 ;  /* 0x43e0000498187df0 */ /* 0x000fe20008000818 */
        /* <DEDUP_REMOVED lines=31> */
.L_x_7492:
[----:B------:R-:W-:Y:S01]  /*c340*/  ISETP.LT.AND P1, PT, RZ, UR32, PT ;  /* 0x00000020ff007c0c */ /* 0x000fe2000bf21270 */
[----:B------:R-:W-:Y:S01]  /*c350*/  VIADD R10, R9, 0x38860 ;  /* 0x00038860090a7836 */ /* 0x000fe20000000000 */
[----:B------:R-:W-:Y:S01]  /*c360*/  UIADD3 UR32, UR32, -0x1, URZ ;  /* 0xffffffff20207890 */ /* 0x000fe2000fffe03f */
[----:B------:R-:W-:Y:S02]  /*c370*/  IMAD.MOV.U32 R197, RZ, RZ, R8 ;  /* 0x000000ffffc57224 */ /* 0x000fe400078e0008 */
[----:B------:R-:W-:Y:S01]  /*c380*/  IMAD.MOV.U32 R199, RZ, RZ, R2 ;  /* 0x000000ffffc77224 */ /* 0x000fe200078e0002 */
[----:B------:R-:W-:-:S04]  /*c390*/  PRMT R10, R219, 0x654, R10 ;  /* 0x00000654db0a7816 */ /* 0x000fc8000000000a */
[----:B------:R0:W-:Y:S02]  /*c3a0*/  SYNCS.ARRIVE.TRANS64.RED.A1T0 RZ, [R10+URZ], RZ ;  /* 0x000000ff0aff79a7 */ /* 0x0001e4000810043f */
[----:B0-----:R-:W-:Y:S01]  /*c3b0*/  IMAD.MOV.U32 R10, RZ, RZ, R7 ;  /* 0x000000ffff0a7224 */ /* 0x001fe200078e0007 */
[----:B------:R-:W-:Y:S06]  /*c3c0*/  @P1 BRA `(.L_x_7493) ;  /* 0xffffffd000c01947 */ /* 0x000fec000383ffff */
.L_x_7482:
[----:B------:R-:W0:Y:S01]  /*c3d0*/  SHFL.BFLY PT, R0, R5, 0x2, 0x1f ;  /* 0x0c401f0005007f89 */ /* 0x000e2200000e0000 */
[----:B------:R-:W-:Y:S01]  /*c3e0*/  IMAD.U32 R12, RZ, RZ, UR4 ;  /* 0x00000004ff0c7e24 */ /* 0x000fe2000f8e00ff */
[----:B------:R-:W-:Y:S02]  /*c3f0*/  UIADD3 UR36, UR36, 0x1, URZ ;  /* 0x0000000124247890 */ /* 0x000fe4000fffe03f */
[----:B------:R-:W1:Y:S01]  /*c400*/  SHFL.BFLY PT, R9, R6, 0x2, 0x1f ;  /* 0x0c401f0006097f89 */ /* 0x000e6200000e0000 */
[----:B------:R-:W-:Y:S08]  /*c410*/  BAR.ARV 0x8, 0x100 ;  /* 0x0204000000007b1d */ /* 0x000ff00000002000 */
[----:B------:R-:W-:Y:S01]  /*c420*/  BAR.SYNC.DEFER_BLOCKING 0xf, 0x100 ;  /* 0x03c4000000007b1d */ /* 0x000fe20000010000 */
[----:B0-----:R-:W-:Y:S01]  /*c430*/  FADD.FTZ R4, R0, R5 ;  /* 0x0000000500047221 */ /* 0x001fe20000010000 */
[----:B------:R-:W-:-:S02]  /*c440*/  VIADD R5, R2, 0x1 ;  /* 0x0000000102057836 */ /* 0x000fc40000000000 */
[----:B-1----:R-:W-:Y:S02]  /*c450*/  FADD.FTZ R10, R9, R6 ;  /* 0x00000006090a7221 */ /* 0x002fe40000010000 */
[----:B------:R-:W0:Y:S01]  /*c460*/  SHFL.BFLY PT, R3, R4, 0x1, 0x1f ;  /* 0x0c201f0004037f89 */ /* 0x000e2200000e0000 */
[----:B------:R-:W-:-:S03]  /*c470*/  ISETP.NE.AND P1, PT, R5, 0x2, PT ;  /* 0x000000020500780c */ /* 0x000fc60003f25270 */
[----:B------:R-:W1:Y:S01]  /*c480*/  SHFL.BFLY PT, R9, R10, 0x1, 0x1f ;  /* 0x0c201f000a097f89 */ /* 0x000e6200000e0000 */
[----:B------:R-:W-:-:S04]  /*c490*/  SEL R11, RZ, 0x1, P1 ;  /* 0x00000001ff0b7807 */ /* 0x000fc80000800000 */
[----:B------:R-:W-:Y:S01]  /*c4a0*/  LOP3.LUT R16, R16, R11, RZ, 0x3c, !PT ;  /* 0x0000000b10107212 */ /* 0x000fe200078e3cff */
[----:B0-----:R-:W-:Y:S01]  /*c4b0*/  FADD.FTZ R0, R4, R3 ;  /* 0x0000000304007221 */ /* 0x001fe20000010000 */
[----:B------:R-:W-:Y:S02]  /*c4c0*/  IMAD.MOV R3, RZ, RZ, -R184 ;  /* 0x000000ffff037224 */ /* 0x000fe400078e0ab8 */
[----:B------:R-:W-:Y:S02]  /*c4d0*/  IMAD.MOV.U32 R4, RZ, RZ, RZ ;  /* 0x000000ffff047224 */ /* 0x000fe400078e00ff */
[----:B-1----:R-:W-:Y:S01]  /*c4e0*/  FADD.FTZ R9, R10, R9 ;  /* 0x000000090a097221 */ /* 0x002fe20000010000 */
[----:B------:R-:W-:Y:S02]  /*c4f0*/  FSETP.NE.FTZ.AND P2, PT, R0, RZ, PT ;  /* 0x000000ff0000720b */ /* 0x000fe40003f55000 */
[----:B------:R-:W-:Y:S01]  /*c500*/  ISETP.NE.AND P0, PT, R18, R3, PT ;  /* 0x000000031200720c */ /* 0x000fe20003f05270 */
[----:B------:R-:W-:Y:S01]  /*c510*/  IMAD.MOV.U32 R3, RZ, RZ, RZ ;  /* 0x000000ffff037224 */ /* 0x000fe200078e00ff */
[----:B------:R-:W-:-:S09]  /*c520*/  FSETP.NE.FTZ.AND P3, PT, R9, RZ, PT ;  /* 0x000000ff0900720b */ /* 0x000fd20003f75000 */
[----:B------:R-:W0:Y:S02]  /*c530*/  @P2 MUFU.RCP R3, R0 ;  /* 0x0000000000032308 */ /* 0x000e240000001000 */
[----:B------:R-:W-:-:S04]  /*c540*/  @!P0 IMAD R2, R2, 0x40, R22 ;  /* 0x0000004002028824 */ /* 0x000fc800078e0216 */
[----:B------:R-:W-:Y:S02]  /*c550*/  @!P0 IMAD R2, R2, 0x4, R17 ;  /* 0x0000000402028824 */ /* 0x000fe400078e0211 */
        /* <DEDUP_REMOVED lines=17> */
[----:B------:R-:W-:Y:S01]  /*c670*/  FMUL.FTZ R206, R48, R3 ;  /* 0x0000000330ce7220 */ /* 0x000fe20000410000 */
[----:B--2---:R-:W-:Y:S01]  /*c680*/  @P2 FMUL.FTZ R13, R10, 0.69314718246459960938 ;  /* 0x3f3172180a0d2820 */ /* 0x004fe20000410000 */
[----:B0-----:R-:W-:Y:S01]  /*c690*/  @P3 FMUL.FTZ R9, R12, 0.69314718246459960938 ;  /* 0x3f3172180c093820 */ /* 0x001fe20000410000 */
[----:B-1----:R-:W-:-:S02]  /*c6a0*/  IMAD.U32 R2, RZ, RZ, UR4 ;  /* 0x00000004ff027e24 */ /* 0x002fc4000f8e00ff */
[-C--:B------:R-:W-:Y:S01]  /*c6b0*/  FMUL.FTZ R203, R49, R3.reuse ;  /* 0x0000000331cb7220 */ /* 0x080fe20000410000 */
[-C--:B------:R-:W-:Y:S01]  /*c6c0*/  FMUL.FTZ R204, R52, R3.reuse ;  /* 0x0000000334cc7220 */ /* 0x080fe20000410000 */
[-C--:B------:R-:W-:Y:S01]  /*c6d0*/  FMUL.FTZ R201, R53, R3.reuse ;  /* 0x0000000335c97220 */ /* 0x080fe20000410000 */
[----:B------:R-:W-:Y:S01]  /*c6e0*/  @P2 FMUL.FTZ R2, R2, 0.69314718246459960938 ;  /* 0x3f31721802022820 */ /* 0x000fe20000410000 */
        /* <DEDUP_REMOVED lines=50> */
[----:B------:R-:W-:Y:S01]  /*ca10*/  @P2 FFMA.FTZ R3, R2, R7, R13 ;  /* 0x0000000702032223 */ /* 0x000fe2000001000d */
        /* <DEDUP_REMOVED lines=67> */
[----:B------:R-:W-:Y:S01]  /*ce50*/  SEL R2, R5, RZ, P1 ;  /* 0x000000ff05027207 */ /* 0x000fe20000800000 */
[----:B------:R-:W-:Y:S06]  /*ce60*/  BAR.ARV 0xe, 0x100 ;  /* 0x0384000000007b1d */ /* 0x000fec0000002000 */
.L_x_7452:
[----:B------:R-:W0:Y:S01]  /*ce70*/  S2R R219, SR_CgaCtaId ;  /* 0x0000000000db7919 */ /* 0x000e220000008800 */
[----:B------:R-:W-:Y:S01]  /*ce80*/  MOV R4, 0x400 ;  /* 0x0000040000047802 */ /* 0x000fe20000000f00 */
[----:B------:R-:W-:Y:S01]  /*ce90*/  BSSY B0, `(.L_x_7494) ;  /* 0x00002a7000007945 */ /* 0x000fe20003800000 */
[----:B------:R-:W-:Y:S02]  /*cea0*/  BAR.SYNC.DEFER_BLOCKING 0x5, 0x180 ;  /* 0x0146000000007b1d */ /* 0x000fe40000010000 */
[----:B0-----:R-:W-:-:S05]  /*ceb0*/  LEA R17, R219, R4, 0x18 ;  /* 0x00000004db117211 */ /* 0x001fca00078ec0ff */
[----:B------:R-:W0:Y:S02]  /*cec0*/  LDS R4, [R17+0x388d0] ;  /* 0x0388d00011047984 */ /* 0x000e240000000800 */
[----:B0-----:R-:W-:Y:S01]  /*ced0*/  R2UR UR4, R4 ;  /* 0x00000000040472ca */ /* 0x001fe200000e0000 */
[----:B------:R-:W-:Y:S06]  /*cee0*/  BAR.ARV 0x4, 0x180 ;  /* 0x0106000000007b1d */ /* 0x000fec0000002000 */
[----:B------:R-:W-:Y:S08]  /*cef0*/  @P0 BRA `(.L_x_7495) ;  /* 0x0000001c00880947 */ /* 0x000ff00003800000 */
[----:B------:R-:W0:Y:S01]  /*cf00*/  S2R R4, SR_SWINHI ;  /* 0x0000000000047919 */ /* 0x000e220000002f00 */
[----:B------:R-:W-:Y:S01]  /*cf10*/  IMAD R7, R215, 0x40, R23 ;  /* 0x00000040d7077824 */ /* 0x000fe200078e0217 */
[----:B------:R-:W-:Y:S01]  /*cf20*/  F2FP.F16.F32.PACK_AB R6, R6, R197 ;  /* 0x000000c50606723e */ /* 0x000fe200000000ff */
[----:B------:R-:W-:Y:S01]  /*cf30*/  USHF.R.S32.HI UR12, URZ, 0x1f, UR37 ;  /* 0x0000001f3f0c7899 */ /* 0x000fe20008011425 */
[----:B------:R-:W-:Y:S01]  /*cf40*/  BAR.SYNC.DEFER_BLOCKING 0x1, 0x100 ;  /* 0x0044000000007b1d */ /* 0x000fe20000010000 */
[----:B------:R-:W-:Y:S01]  /*cf50*/  F2FP.F16.F32.PACK_AB R128, R129, R128 ;  /* 0x000000808180723e */ /* 0x000fe200000000ff */
[----:B------:R-:W-:Y:S01]  /*cf60*/  USHF.R.S32.HI UR13, URZ, 0x1f, UR39 ;  /* 0x0000001f3f0d7899 */ /* 0x000fe20008011427 */
        /* <DEDUP_REMOVED lines=12> */
[----:B0-----:R-:W-:-:S03]  /*d030*/  MOV R97, R4 ;  /* 0x0000000400617202 */ /* 0x001fc60000000f00 */
        /* <DEDUP_REMOVED lines=8> */
[----:B------:R-:W-:Y:S02]  /*d0c0*/  LOP3.LUT R44, R49, 0x380, RZ, 0xc0, !PT ;  /* 0x00000380312c7812 */ /* 0x000fe400078ec0ff */
[----:B------:R-:W-:Y:S01]  /*d0d0*/  SHF.R.U64 R40, R40, 0x3, RZ ;  /* 0x0000000328287819 */ /* 0x000fe200000012ff */
[----:B------:R-:W-:Y:S01]  /*d0e0*/  IMAD.X R109, RZ, RZ, R5, P4 ;  /* 0x000000ffff6d7224 */ /* 0x000fe200020e0605 */
[----:B------:R-:W-:-:S02]  /*d0f0*/  LOP3.LUT R48, R53, 0x380, RZ, 0xc0, !PT ;  /* 0x0000038035307812 */ /* 0x000fc400078ec0ff */
[----:B------:R-:W-:Y:S02]  /*d100*/  SHF.R.U64 R44, R44, 0x3, RZ ;  /* 0x000000032c2c7819 */ /* 0x000fe400000012ff */
[C---:B------:R-:W-:Y:S02]  /*d110*/  IADD3 R37, P6, R4.reuse, 0x2020, RZ ;  /* 0x0000202004257810 */ /* 0x040fe40007fde0ff */
[C---:B------:R-:W-:Y:S02]  /*d120*/  IADD3 R36, P3, R4.reuse, 0x2000, RZ ;  /* 0x0000200004247810 */ /* 0x040fe40007f7e0ff */
[----:B------:R-:W-:Y:S01]  /*d130*/  IADD3 R33, P5, R4, 0x2040, RZ ;  /* 0x0000204004217810 */ /* 0x000fe20007fbe0ff */
[--C-:B------:R-:W-:Y:S01]  /*d140*/  IMAD.X R117, RZ, RZ, R5.reuse, P6 ;  /* 0x000000ffff757224 */ /* 0x100fe200030e0605 */
[----:B------:R-:W-:Y:S01]  /*d150*/  LOP3.LUT R100, R40, R45, RZ, 0x3c, !PT ;  /* 0x0000002d28647212 */ /* 0x000fe200078e3cff */
[--C-:B------:R-:W-:Y:S01]  /*d160*/  IMAD.X R113, RZ, RZ, R5.reuse, P3 ;  /* 0x000000ffff717224 */ /* 0x100fe200018e0605 */
[----:B------:R-:W-:Y:S01]  /*d170*/  SHF.R.U64 R40, R48, 0x3, RZ ;  /* 0x0000000330287819 */ /* 0x000fe200000012ff */
[----:B------:R-:W-:Y:S01]  /*d180*/  IMAD.X R123, RZ, RZ, R5, P5 ;  /* 0x000000ffff7b7224 */ /* 0x000fe200028e0605 */
[----:B------:R-:W-:-:S02]  /*d190*/  LOP3.LUT R104, R44, R49, RZ, 0x3c, !PT ;  /* 0x000000312c687212 */ /* 0x000fc400078e3cff */
[----:B------:R-:W-:Y:S02]  /*d1a0*/  LOP3.LUT R44, R37, 0x380, RZ, 0xc0, !PT ;  /* 0x00000380252c7812 */ /* 0x000fe400078ec0ff */
[----:B------:R-:W-:Y:S02]  /*d1b0*/  IADD3 R14, P2, R4, 0x2060, RZ ;  /* 0x00002060040e7810 */ /* 0x000fe40007f5e0ff */
[----:B------:R-:W-:Y:S02]  /*d1c0*/  LOP3.LUT R45, R36, 0x380, RZ, 0xc0, !PT ;  /* 0x00000380242d7812 */ /* 0x000fe400078ec0ff */
[----:B------:R-:W-:Y:S01]  /*d1d0*/  LOP3.LUT R48, R33, 0x380, RZ, 0xc0, !PT ;  /* 0x0000038021307812 */ /* 0x000fe200078ec0ff */
[----:B------:R-:W-:Y:S01]  /*d1e0*/  IMAD.X R127, RZ, RZ, R5, P2 ;  /* 0x000000ffff7f7224 */ /* 0x000fe200010e0605 */
[----:B------:R-:W-:Y:S02]  /*d1f0*/  LOP3.LUT R108, R40, R53, RZ, 0x3c, !PT ;  /* 0x00000035286c7212 */ /* 0x000fe400078e3cff */
[----:B------:R-:W-:-:S02]  /*d200*/  SHF.R.U64 R40, R44, 0x3, RZ ;  /* 0x000000032c287819 */ /* 0x000fc400000012ff */
[----:B------:R-:W-:Y:S02]  /*d210*/  SHF.R.U64 R45, R45, 0x3, RZ ;  /* 0x000000032d2d7819 */ /* 0x000fe400000012ff */
[----:B------:R-:W-:Y:S02]  /*d220*/  LOP3.LUT R49, R14, 0x380, RZ, 0xc0, !PT ;  /* 0x000003800e317812 */ /* 0x000fe400078ec0ff */
[----:B------:R-:W-:Y:S02]  /*d230*/  SHF.R.U64 R44, R48, 0x3, RZ ;  /* 0x00000003302c7819 */ /* 0x000fe400000012ff */
        /* <DEDUP_REMOVED lines=8> */
[----:B------:R-:W-:-:S02]  /*d2c0*/  SHF.R.U64 R37, R49, 0x3, RZ ;  /* 0x0000000331257819 */ /* 0x000fc400000012ff */
[----:B------:R-:W-:Y:S02]  /*d2d0*/  LOP3.LUT R122, R44, R33, RZ, 0x3c, !PT ;  /* 0x000000212c7a7212 */ /* 0x000fe400078e3cff */
[----:B------:R-:W-:Y:S02]  /*d2e0*/  LOP3.LUT R9, R4, 0x380, RZ, 0xc0, !PT ;  /* 0x0000038004097812 */ /* 0x000fe400078ec0ff */
[----:B------:R-:W-:Y:S02]  /*d2f0*/  LOP3.LUT R33, R12, 0x380, RZ, 0xc0, !PT ;  /* 0x000003800c217812 */ /* 0x000fe400078ec0ff */
[----:B------:R-:W-:Y:S02]  /*d300*/  LOP3.LUT R36, R24, 0x380, RZ, 0xc0, !PT ;  /* 0x0000038018247812 */ /* 0x000fe400078ec0ff */
[----:B------:R-:W-:Y:S02]  /*d310*/  IADD3 R28, P3, R4, 0x4060, RZ ;  /* 0x00004060041c7810 */ /* 0x000fe40007f7e0ff */
[----:B------:R-:W-:-:S02]  /*d320*/  LOP3.LUT R45, R20, 0x380, RZ, 0xc0, !PT ;  /* 0x00000380142d7812 */ /* 0x000fc400078ec0ff */
[----:B------:R-:W-:Y:S01]  /*d330*/  LOP3.LUT R126, R37, R14, RZ, 0x3c, !PT ;  /* 0x0000000e257e7212 */ /* 0x000fe200078e3cff */
[----:B------:R-:W-:Y:S01]  /*d340*/  IMAD.X R29, RZ, RZ, R5, P3 ;  /* 0x000000ffff1d7224 */ /* 0x000fe200018e0605 */
[----:B------:R-:W-:Y:S02]  /*d350*/  IADD3 R8, P2, R4, 0x6040, RZ ;  /* 0x0000604004087810 */ /* 0x000fe40007f5e0ff */
[----:B------:R-:W-:Y:S02]  /*d360*/  SHF.R.U64 R9, R9, 0x3, RZ ;  /* 0x0000000309097819 */ /* 0x000fe400000012ff */
[----:B------:R-:W-:Y:S02]  /*d370*/  SHF.R.U64 R33, R33, 0x3, RZ ;  /* 0x0000000321217819 */ /* 0x000fe400000012ff */
[----:B------:R-:W-:Y:S02]  /*d380*/  SHF.R.U64 R37, R36, 0x3, RZ ;  /* 0x0000000324257819 */ /* 0x000fe400000012ff */
        /* <DEDUP_REMOVED lines=15> */
[----:B------:R-:W-:Y:S02]  /*d480*/  IADD3 R65, P2, R96, 0x1000, RZ ;  /* 0x0000100060417810 */ /* 0x000fe40007f5e0ff */
[----:B------:R-:W-:Y:S02]  /*d490*/  LOP3.LUT R28, R33, R28, RZ, 0x3c, !PT ;  /* 0x0000001c211c7212 */ /* 0x000fe400078e3cff */
[----:B------:R-:W-:Y:S02]  /*d4a0*/  SHF.R.U64 R33, R20, 0x3, RZ ;  /* 0x0000000314217819 */ /* 0x000fe400000012ff */
[----:B------:R-:W-:-:S02]  /*d4b0*/  LOP3.LUT R64, R65, 0x380, RZ, 0xc0, !PT ;  /* 0x0000038041407812 */ /* 0x000fc400078ec0ff */
[----:B------:R-:W-:Y:S02]  /*d4c0*/  LOP3.LUT R20, R7, 0x380, RZ, 0xc0, !PT ;  /* 0x0000038007147812 */ /* 0x000fe400078ec0ff */
[----:B------:R-:W-:Y:S02]  /*d4d0*/  LOP3.LUT R37, R32, 0x380, RZ, 0xc0, !PT ;  /* 0x0000038020257812 */ /* 0x000fe400078ec0ff */
[----:B------:R-:W-:Y:S02]  /*d4e0*/  LOP3.LUT R40, R33, R10, RZ, 0x3c, !PT ;  /* 0x0000000a21287212 */ /* 0x000fe400078e3cff */
[----:B------:R-:W-:Y:S02]  /*d4f0*/  SHF.R.U64 R64, R64, 0x3, RZ ;  /* 0x0000000340407819 */ /* 0x000fe400000012ff */
[----:B------:R-:W-:Y:S02]  /*d500*/  SHF.R.U64 R10, R20, 0x3, RZ ;  /* 0x00000003140a7819 */ /* 0x000fe400000012ff */
[----:B------:R-:W-:-:S02]  /*d510*/  SHF.R.U64 R37, R37, 0x3, RZ ;  /* 0x0000000325257819 */ /* 0x000fc400000012ff */
[----:B------:R-:W-:Y:S01]  /*d520*/  LOP3.LUT R64, R64, R65, RZ, 0x3c, !PT ;  /* 0x0000004140407212 */ /* 0x000fe200078e3cff */
[----:B------:R-:W-:Y:S01]  /*d530*/  IMAD.X R65, RZ, RZ, R97, P2 ;  /* 0x000000ffff417224 */ /* 0x000fe200010e0661 */
[----:B------:R-:W-:Y:S02]  /*d540*/  LOP3.LUT R10, R10, R7, RZ, 0x3c, !PT ;  /* 0x000000070a0a7212 */ /* 0x000fe400078e3cff */
[C---:B------:R-:W-:Y:S02]  /*d550*/  IADD3 R33, P1, R96.reuse, 0x7000, RZ ;  /* 0x0000700060217810 */ /* 0x040fe40007f3e0ff */
[----:B------:R-:W-:Y:S02]  /*d560*/  IADD3 R7, P2, R96, 0x8000, RZ ;  /* 0x0000800060077810 */ /* 0x000fe40007f5e0ff */
[----:B------:R-:W-:Y:S02]  /*d570*/  LOP3.LUT R56, R37, R32, RZ, 0x3c, !PT ;  /* 0x0000002025387212 */ /* 0x000fe400078e3cff */
[----:B------:R-:W-:-:S02]  /*d580*/  LOP3.LUT R32, R33, 0x380, RZ, 0xc0, !PT ;  /* 0x0000038021207812 */ /* 0x000fc400078ec0ff */
[----:B------:R-:W-:Y:S02]  /*d590*/  LOP3.LUT R20, R7, 0x380, RZ, 0xc0, !PT ;  /* 0x0000038007147812 */ /* 0x000fe400078ec0ff */
[----:B------:R-:W-:Y:S02]  /*d5a0*/  SHF.R.U64 R32, R32, 0x3, RZ ;  /* 0x0000000320207819 */ /* 0x000fe400000012ff */
[----:B------:R-:W-:Y:S02]  /*d5b0*/  SHF.R.U64 R20, R20, 0x3, RZ ;  /* 0x0000000314147819 */ /* 0x000fe400000012ff */
[----:B------:R-:W-:Y:S02]  /*d5c0*/  LOP3.LUT R32, R32, R33, RZ, 0x3c, !PT ;  /* 0x0000002120207212 */ /* 0x000fe400078e3cff */
[----:B------:R-:W-:Y:S02]  /*d5d0*/  LOP3.LUT R20, R20, R7, RZ, 0x3c, !PT ;  /* 0x0000000714147212 */ /* 0x000fe400078e3cff */
[----:B------:R-:W-:-:S02]  /*d5e0*/  MOV R33, R4 ;  /* 0x0000000400217202 */ /* 0x000fc40000000f00 */
[----:B------:R-:W-:Y:S01]  /*d5f0*/  F2FP.F16.F32.PACK_AB R4, R21, R200 ;  /* 0x000000c81504723e */ /* 0x000fe200000000ff */
[----:B------:R-:W-:Y:S01]  /*d600*/  IMAD.X R21, RZ, RZ, R97, P2 ;  /* 0x000000ffff157224 */ /* 0x000fe200010e0661 */
[----:B------:R-:W-:Y:S02]  /*d610*/  F2FP.F16.F32.PACK_AB R5, R27, R26 ;  /* 0x0000001a1b05723e */ /* 0x000fe400000000ff */
[----:B------:R-:W-:Y:S02]  /*d620*/  F2FP.F16.F32.PACK_AB R7, R31, R30 ;  /* 0x0000001e1f07723e */ /* 0x000fe400000000ff */
[----:B------:R-:W-:Y:S02]  /*d630*/  IADD3 R61, P3, R96, 0x2000, RZ ;  /* 0x00002000603d7810 */ /* 0x000fe40007f7e0ff */
[----:B------:R-:W-:Y:S01]  /*d640*/  LOP3.LUT R45, R8, 0x380, RZ, 0xc0, !PT ;  /* 0x00000380082d7812 */ /* 0x000fe200078ec0ff */
[----:B------:R0:W-:Y:S01]  /*d650*/  STSM.16.M88.4 [R33], R4 ;  /* 0x0000000421007844 */ /* 0x0001e20000000200 */
[----:B------:R-:W-:-:S02]  /*d660*/  LOP3.LUT R60, R61, 0x380, RZ, 0xc0, !PT ;  /* 0x000003803d3c7812 */ /* 0x000fc400078ec0ff */
[----:B------:R-:W-:Y:S01]  /*d670*/  SHF.R.U64 R45, R45, 0x3, RZ ;  /* 0x000000032d2d7819 */ /* 0x000fe200000012ff */
[----:B------:R-:W1:Y:S01]  /*d680*/  SHFL.IDX PT, R4, R216, RZ, 0x1f ;  /* 0x00001fffd8047589 */ /* 0x000e6200000e0000 */
[----:B------:R-:W-:Y:S02]  /*d690*/  SHF.R.U64 R60, R60, 0x3, RZ ;  /* 0x000000033c3c7819 */ /* 0x000fe400000012ff */
[----:B------:R-:W-:Y:S02]  /*d6a0*/  LOP3.LUT R8, R45, R8, RZ, 0x3c, !PT ;  /* 0x000000082d087212 */ /* 0x000fe400078e3cff */
[----:B------:R-:W-:Y:S01]  /*d6b0*/  LOP3.LUT R60, R60, R61, RZ, 0x3c, !PT ;  /* 0x0000003d3c3c7212 */ /* 0x000fe200078e3cff */
[----:B------:R-:W-:Y:S01]  /*d6c0*/  IMAD.X R61, RZ, RZ, R97, P3 ;  /* 0x000000ffff3d7224 */ /* 0x000fe200018e0661 */
[C---:B------:R-:W-:Y:S02]  /*d6d0*/  IADD3 R53, P4, R96.reuse, 0x3000, RZ ;  /* 0x0000300060357810 */ /* 0x040fe40007f9e0ff */
[----:B------:R-:W-:-:S02]  /*d6e0*/  IADD3 R49, P5, R96, 0x4000, RZ ;  /* 0x0000400060317810 */ /* 0x000fc40007fbe0ff */
[C---:B------:R-:W-:Y:S01]  /*d6f0*/  IADD3 R45, P6, R96.reuse, 0x5000, RZ ;  /* 0x00005000602d7810 */ /* 0x040fe20007fde0ff */
[----:B0-----:R-:W-:Y:S01]  /*d700*/  IMAD.X R33, RZ, RZ, R97, P1 ;  /* 0x000000ffff217224 */ /* 0x001fe200008e0661 */
        /* <DEDUP_REMOVED lines=30> */
[----:B-1----:R-:W-:-:S02]  /*d8f0*/  ISETP.NE.AND P3, PT, R4, RZ, PT ;  /* 0x000000ff0400720c */ /* 0x002fc40003f65270 */
[----:B------:R-:W-:Y:S02]  /*d900*/  LOP3.LUT R96, R5, R96, RZ, 0x3c, !PT ;  /* 0x0000006005607212 */ /* 0x000fe400078e3cff */
[----:B------:R-:W-:Y:S02]  /*d910*/  MOV R26, R100 ;  /* 0x00000064001a7202 */ /* 0x000fe40000000f00 */
[----:B------:R-:W-:Y:S02]  /*d920*/  F2FP.F16.F32.PACK_AB R4, R211, R213 ;  /* 0x000000d5d304723e */ /* 0x000fe400000000ff */
[----:B------:R-:W-:Y:S02]  /*d930*/  F2FP.F16.F32.PACK_AB R5, R35, R34 ;  /* 0x000000222305723e */ /* 0x000fe400000000ff */
[----:B------:R-:W-:Y:S02]  /*d940*/  F2FP.F16.F32.PACK_AB R6, R209, R212 ;  /* 0x000000d4d106723e */ /* 0x000fe400000000ff */
[----:B------:R-:W-:-:S02]  /*d950*/  F2FP.F16.F32.PACK_AB R7, R39, R38 ;  /* 0x000000262707723e */ /* 0x000fc400000000ff */
[----:B------:R-:W-:Y:S02]  /*d960*/  MOV R168, R108 ;  /* 0x0000006c00a87202 */ /* 0x000fe40000000f00 */
[----:B------:R-:W-:Y:S01]  /*d970*/  MOV R34, R8 ;  /* 0x0000000800227202 */ /* 0x000fe20000000f00 */
[----:B------:R0:W-:Y:S01]  /*d980*/  STSM.16.M88.4 [R26], R4 ;  /* 0x000000041a007844 */ /* 0x0001e20000000200 */
[----:B------:R-:W-:Y:S02]  /*d990*/  MOV R35, R10 ;  /* 0x0000000a00237202 */ /* 0x000fe40000000f00 */
[----:B------:R-:W-:Y:S02]  /*d9a0*/  MOV R105, R104 ;  /* 0x0000006800697202 */ /* 0x000fe40000000f00 */
[----:B------:R-:W-:Y:S02]  /*d9b0*/  MOV R109, R12 ;  /* 0x0000000c006d7202 */ /* 0x000fe40000000f00 */
[----:B------:R-:W-:-:S02]  /*d9c0*/  MOV R100, R14 ;  /* 0x0000000e00647202 */ /* 0x000fc40000000f00 */
[----:B------:R-:W-:Y:S02]  /*d9d0*/  F2FP.F16.F32.PACK_AB R8, R207, R210 ;  /* 0x000000d2cf08723e */ /* 0x000fe400000000ff */
        /* <DEDUP_REMOVED lines=8> */
[----:B------:R-:W-:Y:S02]  /*da60*/  MOV R112, R112 ;  /* 0x0000007000707202 */ /* 0x000fe40000000f00 */
[----:B0-----:R-:W-:Y:S01]  /*da70*/  F2FP.F16.F32.PACK_AB R4, R198, R202 ;  /* 0x000000cac604723e */ /* 0x001fe200000000ff */
[----:B------:R-:W-:Y:S01]  /*da80*/  STSM.16.M88.4 [R168], R12 ;  /* 0x0000000ca8007844 */ /* 0x000fe20000000200 */
[----:B------:R-:W-:Y:S02]  /*da90*/  F2FP.F16.F32.PACK_AB R5, R59, R58 ;  /* 0x0000003a3b05723e */ /* 0x000fe400000000ff */
        /* <DEDUP_REMOVED lines=8> */
[----:B------:R-:W-:-:S02]  /*db20*/  F2FP.F16.F32.PACK_AB R26, R179, R182 ;  /* 0x000000b6b31a723e */ /* 0x000fc400000000ff */
[----:B------:R-:W-:Y:S02]  /*db30*/  F2FP.F16.F32.PACK_AB R27, R71, R70 ;  /* 0x00000046471b723e */ /* 0x000fe400000000ff */
[----:B------:R-:W-:Y:S02]  /*db40*/  MOV R122, R122 ;  /* 0x0000007a007a7202 */ /* 0x000fe40000000f00 */
[----:B------:R-:W-:Y:S01]  /*db50*/  MOV R113, R40 ;  /* 0x0000002800717202 */ /* 0x000fe20000000f00 */
[----:B------:R1:W-:Y:S01]  /*db60*/  STSM.16.M88.4 [R116], R24 ;  /* 0x0000001874007844 */ /* 0x0003e20000000200 */
        /* <DEDUP_REMOVED lines=16> */
[----:B0-----:R-:W-:-:S02]  /*dc70*/  F2FP.F16.F32.PACK_AB R4, R164, R167 ;  /* 0x000000a7a404723e */ /* 0x001fc400000000ff */
[----:B------:R-:W-:Y:S01]  /*dc80*/  F2FP.F16.F32.PACK_AB R5, R99, R98 ;  /* 0x000000626305723e */ /* 0x000fe200000000ff */
[----:B------:R2:W-:Y:S01]  /*dc90*/  STSM.16.M88.4 [R109], R56 ;  /* 0x000000386d007844 */ /* 0x0005e20000000200 */
[----:B------:R-:W-:Y:S02]  /*dca0*/  F2FP.F16.F32.PACK_AB R6, R162, R165 ;  /* 0x000000a5a206723e */ /* 0x000fe400000000ff */
[----:B------:R-:W-:Y:S02]  /*dcb0*/  F2FP.F16.F32.PACK_AB R7, R103, R102 ;  /* 0x000000666707723e */ /* 0x000fe400000000ff */
[----:B------:R-:W-:Y:S02]  /*dcc0*/  F2FP.F16.F32.PACK_AB R8, R160, R163 ;  /* 0x000000a3a008723e */ /* 0x000fe400000000ff */
[----:B------:R-:W-:Y:S01]  /*dcd0*/  F2FP.F16.F32.PACK_AB R9, R107, R106 ;  /* 0x0000006a6b09723e */ /* 0x000fe200000000ff */
[----:B------:R2:W-:Y:S01]  /*dce0*/  STSM.16.M88.4 [R100], R4 ;  /* 0x0000000464007844 */ /* 0x0005e20000000200 */
[----:B------:R-:W-:-:S02]  /*dcf0*/  F2FP.F16.F32.PACK_AB R10, R158, R161 ;  /* 0x000000a19e0a723e */ /* 0x000fc400000000ff */
[----:B------:R-:W-:Y:S02]  /*dd00*/  F2FP.F16.F32.PACK_AB R11, R111, R110 ;  /* 0x0000006e6f0b723e */ /* 0x000fe400000000ff */
[----:B------:R-:W-:Y:S02]  /*dd10*/  F2FP.F16.F32.PACK_AB R12, R156, R159 ;  /* 0x0000009f9c0c723e */ /* 0x000fe400000000ff */
[----:B------:R-:W-:Y:S01]  /*dd20*/  F2FP.F16.F32.PACK_AB R13, R115, R114 ;  /* 0x00000072730d723e */ /* 0x000fe200000000ff */
[----:B------:R2:W-:Y:S01]  /*dd30*/  STSM.16.M88.4 [R104], R8 ;  /* 0x0000000868007844 */ /* 0x0005e20000000200 */
[----:B------:R-:W-:Y:S02]  /*dd40*/  F2FP.F16.F32.PACK_AB R14, R154, R157 ;  /* 0x0000009d9a0e723e */ /* 0x000fe400000000ff */
[----:B------:R-:W-:Y:S02]  /*dd50*/  F2FP.F16.F32.PACK_AB R15, R119, R118 ;  /* 0x00000076770f723e */ /* 0x000fe400000000ff */
[----:B-1----:R-:W-:-:S02]  /*dd60*/  F2FP.F16.F32.PACK_AB R24, R121, R155 ;  /* 0x0000009b7918723e */ /* 0x002fc400000000ff */
[----:B------:R-:W-:Y:S01]  /*dd70*/  F2FP.F16.F32.PACK_AB R25, R120, R19 ;  /* 0x000000137819723e */ /* 0x000fe200000000ff */
[----:B------:R2:W-:Y:S01]  /*dd80*/  STSM.16.M88.4 [R108], R12 ;  /* 0x0000000c6c007844 */ /* 0x0005e20000000200 */
[----:B------:R-:W-:Y:S02]  /*dd90*/  F2FP.F16.F32.PACK_AB R26, R125, R124 ;  /* 0x0000007c7d1a723e */ /* 0x000fe400000000ff */
[----:B------:R-:W-:Y:S02]  /*dda0*/  F2FP.F16.F32.PACK_AB R27, R153, R152 ;  /* 0x00000098991b723e */ /* 0x000fe400000000ff */
[----:B------:R-:W-:Y:S02]  /*ddb0*/  LOP3.LUT R72, R73, 0x380, RZ, 0xc0, !PT ;  /* 0x0000038049487812 */ /* 0x000fe400078ec0ff */
[----:B------:R-:W-:Y:S01]  /*ddc0*/  LOP3.LUT R76, R77, 0x380, RZ, 0xc0, !PT ;  /* 0x000003804d4c7812 */ /* 0x000fe200078ec0ff */
[----:B------:R2:W-:Y:S01]  /*ddd0*/  STSM.16.M88.4 [R113], R24 ;  /* 0x0000001871007844 */ /* 0x0005e20000000200 */
[----:B------:R-:W-:-:S02]  /*dde0*/  LOP3.LUT R80, R81, 0x380, RZ, 0xc0, !PT ;  /* 0x0000038051507812 */ /* 0x000fc400078ec0ff */
[----:B------:R-:W-:Y:S01]  /*ddf0*/  LOP3.LUT R84, R85, 0x380, RZ, 0xc0, !PT ;  /* 0x0000038055547812 */ /* 0x000fe200078ec0ff */
[----:B------:R2:W-:Y:S01]  /*de00*/  STSM.16.M88.4 [R101], R128 ;  /* 0x0000008065007844 */ /* 0x0005e20000000200 */
[----:B------:R-:W-:Y:S02]  /*de10*/  LOP3.LUT R88, R89, 0x380, RZ, 0xc0, !PT ;  /* 0x0000038059587812 */ /* 0x000fe400078ec0ff */
[----:B------:R-:W-:Y:S01]  /*de20*/  LOP3.LUT R92, R93, 0x380, RZ, 0xc0, !PT ;  /* 0x000003805d5c7812 */ /* 0x000fe200078ec0ff */
[----:B------:R2:W-:Y:S01]  /*de30*/  STSM.16.M88.4 [R34], R136 ;  /* 0x0000008822007844 */ /* 0x0005e20000000200 */
        /* <DEDUP_REMOVED lines=19> */
[----:B------:R-:W-:Y:S06]  /*df70*/  BAR.SYNC.DEFER_BLOCKING 0x1, 0x100 ;  /* 0x0044000000007b1d */ /* 0x000fec0000010000 */
[----:B--2---:R-:W-:Y:S05]  /*df80*/  @P3 BRA `(.L_x_7496) ;  /* 0x0000000000b83947 */ /* 0x004fea0003800000 */
        /* <DEDUP_REMOVED lines=46> */
.L_x_7496:
        /* <DEDUP_REMOVED lines=21> */
[----:B------:R-:W-:Y:S01]  /*e3c0*/  IMAD.SHL.U32 R3, R3, 0x4, RZ ;  /* 0x0000000403037824 */ /* 0x000fe200078e00ff */
[----:B------:R-:W-:Y:S01]  /*e3d0*/  ISETP.GE.AND P0, PT, R193, UR10, PT ;  /* 0x0000000ac1007c0c */ /* 0x000fe2000bf06270 */
[----:B------:R1:W5:Y:S04]  /*e3e0*/  LD.E.128 R4, desc[UR44][R20.64] ;  /* 0x0000002c14047980 */ /* 0x000368000c101d00 */
        /* <DEDUP_REMOVED lines=38> */
[----:B------:R-:W-:Y:S01]  /*e650*/  @!PT LDS RZ, [RZ] ;  /* 0x00000000fffff984 */ /* 0x000fe20000000800 */
[----:B------:R-:W-:Y:S01]  /*e660*/  @!PT LDS RZ, [RZ] ;  /* 0x00000000fffff984 */ /* 0x000fe20000000800 */
[----:B------:R-:W-:Y:S01]  /*e670*/  @!PT LDS RZ, [RZ] ;  /* 0x00000000fffff984 */ /* 0x000fe20000000800 */
[----:B------:R-:W-:Y:S01]  /*e680*/  @!PT LDS RZ, [RZ] ;  /* 0x00000000fffff984 */ /* 0x000fe20000000800 */
[----:B------:R0:W-:Y:S06]  /*e690*/  MEMBAR.ALL.CTA ;  /* 0x0000000000007992 */ /* 0x0001ec0000008000 */
[----:B0-----:R-:W0:Y:S01]  /*e6a0*/  FENCE.VIEW.ASYNC.S ;  /* 0x00000000000073c6 */ /* 0x001e220000000000 */
[----:B------:R-:W-:Y:S01]  /*e6b0*/  IMAD R11, R15, R13, R14 ;  /* 0x0000000d0f0b7224 */ /* 0x000fe200078e020e */
[----:B------:R-:W-:Y:S01]  /*e6c0*/  ISETP.GE.AND P0, PT, R218, UR10, PT ;  /* 0x0000000ada007c0c */ /* 0x000fe2000bf06270 */
[----:B------:R-:W-:Y:S01]  /*e6d0*/  IMAD.U32 R9, RZ, RZ, UR5 ;  /* 0x00000005ff097e24 */ /* 0x000fe2000f8e00ff */
[----:B------:R-:W-:Y:S01]  /*e6e0*/  ULDC UR5, c[0x0][0xb88] ;  /* 0x0002e20000057ab9 */ /* 0x000fe20000000800 */
[----:B------:R-:W-:Y:S01]  /*e6f0*/  IMAD.SHL.U32 R19, R0, 0x20, RZ ;  /* 0x0000002000137824 */ /* 0x000fe200078e00ff */
[----:B------:R-:W-:Y:S01]  /*e700*/  SHF.R.S32.HI R0, RZ, 0x1f, R11 ;  /* 0x0000001fff007819 */ /* 0x000fe2000001140b */
[C---:B------:R-:W-:Y:S01]  /*e710*/  IMAD R13, R3.reuse, UR7, R12 ;  /* 0x00000007030d7c24 */ /* 0x040fe2000f8e020c */
[----:B------:R-:W-:Y:S01]  /*e720*/  BSSY B1, `(.L_x_7497) ;  /* 0x0000039000017945 */ /* 0x000fe20003800000 */
[----:B------:R-:W-:Y:S01]  /*e730*/  IMAD.WIDE.U32 R8, R3, UR6, R8 ;  /* 0x0000000603087c25 */ /* 0x000fe2000f8e0008 */
[----:B------:R-:W-:Y:S01]  /*e740*/  ULDC.64 UR6, c[0x0][0xbd8] ;  /* 0x0002f60000067ab9 */ /* 0x000fe20000000a00 */
[----:B------:R-:W-:-:S02]  /*e750*/  LOP3.LUT R10, R19, 0x20, R10, 0xe2, !PT ;  /* 0x00000020130a7812 */ /* 0x000fc400078ee20a */
[----:B------:R-:W-:Y:S01]  /*e760*/  IMAD.IADD R9, R9, 0x1, R13 ;  /* 0x0000000109097824 */ /* 0x000fe200078e020d */
[----:B------:R-:W-:Y:S01]  /*e770*/  SEL R3, RZ, 0x40, P0 ;  /* 0x00000040ff037807 */ /* 0x000fe20000000000 */
[----:B------:R-:W-:Y:S01]  /*e780*/  IMAD R0, R0, UR6, RZ ;  /* 0x0000000600007c24 */ /* 0x000fe2000f8e02ff */
[----:B------:R-:W-:Y:S01]  /*e790*/  ISETP.GE.AND P0, PT, R217, UR10, PT ;  /* 0x0000000ad9007c0c */ /* 0x000fe2000bf06270 */
[----:B------:R-:W-:Y:S01]  /*e7a0*/  VIADD R27, R215, UR38 ;  /* 0x00000026d71b7c36 */ /* 0x000fe20008000000 */
[----:B------:R-:W-:Y:S01]  /*e7b0*/  LOP3.LUT R3, R10, R3, RZ, 0xfc, !PT ;  /* 0x000000030a037212 */ /* 0x000fe200078efcff */
[----:B------:R-:W-:Y:S01]  /*e7c0*/  IMAD R28, R15, UR5, RZ ;  /* 0x000000050f1c7c24 */ /* 0x000fe2000f8e02ff */
[----:B------:R-:W-:Y:S01]  /*e7d0*/  SEL R10, RZ, 0x80, P0 ;  /* 0x00000080ff0a7807 */ /* 0x000fe20000000000 */
[C---:B------:R-:W-:Y:S02]  /*e7e0*/  IMAD R13, R11.reuse, UR7, R0 ;  /* 0x000000070b0d7c24 */ /* 0x040fe4000f8e0200 */
[----:B------:R-:W-:Y:S01]  /*e7f0*/  IMAD.WIDE.U32 R8, R11, UR6, R8 ;  /* 0x000000060b087c25 */ /* 0x000fe2000f8e0008 */
[----:B------:R-:W-:Y:S01]  /*e800*/  ISETP.GE.AND P1, PT, R27, R28, PT ;  /* 0x0000001c1b00720c */ /* 0x000fe20003f26270 */
[----:B------:R-:W-:-:S02]  /*e810*/  ULDC.64 UR6, c[0x0][0xb80] ;  /* 0x0002e00000067ab9 */ /* 0x000fc40000000a00 */
[----:B------:R-:W-:Y:S01]  /*e820*/  VIADD R0, R17, 0x38820 ;  /* 0x0003882011007836 */ /* 0x000fe20000000000 */
[----:B------:R-:W-:Y:S01]  /*e830*/  LEA R19, P2, R8, UR6, 0x1 ;  /* 0x0000000608137c11 */ /* 0x000fe2000f8408ff */
[----:B------:R-:W-:-:S03]  /*e840*/  IMAD.IADD R9, R9, 0x1, R13 ;  /* 0x0000000109097824 */ /* 0x000fc600078e020d */
[----:B------:R-:W-:Y:S02]  /*e850*/  PRMT R0, RZ, 0x654, R0 ;  /* 0x00000654ff007816 */ /* 0x000fe40000000000 */
[----:B------:R-:W-:Y:S02]  /*e860*/  LEA.HI.X R26, R8, UR7, R9, 0x1, P2 ;  /* 0x00000007081a7c11 */ /* 0x000fe400090f0c09 */
[----:B0-----:R0:W-:Y:S03]  /*e870*/  SYNCS.ARRIVE.TRANS64.RED.A1T0 RZ, [R0+URZ], RZ ;  /* 0x000000ff00ff79a7 */ /* 0x0011e6000810043f */
[----:B------:R1:W2:Y:S01]  /*e880*/  SHFL.IDX PT, R11, R26, RZ, 0x181f ;  /* 0x00181fff1a0b7589 */ /* 0x0002a200000e0000 */
[----:B0-----:R-:W-:-:S03]  /*e890*/  LOP3.LUT R0, R3, R10, RZ, 0xfc, !PT ;  /* 0x0000000a03007212 */ /* 0x001fc600078efcff */
[----:B------:R1:W0:Y:S01]  /*e8a0*/  SHFL.IDX PT, R10, R19, RZ, 0x181f ;  /* 0x00181fff130a7589 */ /* 0x00022200000e0000 */
[----:B------:R-:W-:Y:S05]  /*e8b0*/  @P1 BRA `(.L_x_7498) ;  /* 0x00000000007c1947 */ /* 0x000fea0003800000 */
[----:B------:R-:W-:Y:S02]  /*e8c0*/  ISETP.GE.AND P1, PT, R195, UR10, PT ;  /* 0x0000000ac3007c0c */ /* 0x000fe4000bf26270 */
[----:B------:R-:W-:Y:S02]  /*e8d0*/  ISETP.GE.AND P0, PT, R23, UR10, PT ;  /* 0x0000000a17007c0c */ /* 0x000fe4000bf06270 */
[----:B------:R-:W-:Y:S02]  /*e8e0*/  ISETP.GE.AND P5, PT, R194, UR10, PT ;  /* 0x0000000ac2007c0c */ /* 0x000fe4000bfa6270 */
[----:B------:R-:W-:-:S07]  /*e8f0*/  ISETP.GE.AND P3, PT, R193, UR10, PT ;  /* 0x0000000ac1007c0c */ /* 0x000fce000bf66270 */
[-C--:B0-----:R-:W-:Y:S02]  /*e900*/  @!P1 LEA R12, P2, R195, R10.reuse, 0x1 ;  /* 0x0000000ac30c9211 */ /* 0x081fe400078408ff */
        /* <DEDUP_REMOVED lines=10> */
[CC--:B-1----:R-:W-:Y:S01]  /*e9b0*/  @!P3 LEA R20, P6, R193.reuse, R10.reuse, 0x1 ;  /* 0x0000000ac114b211 */ /* 0x0c2fe200078c08ff */
[----:B------:R3:W-:Y:S03]  /*e9c0*/  @!P5 ST.E.128 desc[UR44][R14.64], R48 ;  /* 0x000000300e00d985 */ /* 0x0007e6000c101d2c */
[----:B------:R-:W-:Y:S02]  /*e9d0*/  @!P3 LEA.HI.X R21, R193, R11, R227, 0x1, P6 ;  /* 0x0000000bc115b211 */ /* 0x000fe400030f0ce3 */
[----:B0-----:R-:W-:-:S03]  /*e9e0*/  @!P2 LEA R8, P5, R192, R10, 0x1 ;  /* 0x0000000ac008a211 */ /* 0x001fc600078a08ff */
        /* <DEDUP_REMOVED lines=12> */
.L_x_7498:
[----:B------:R-:W-:Y:S05]  /*eab0*/  BSYNC B1 ;  /* 0x0000000000017941 */ /* 0x000fea0003800000 */
.L_x_7497:
[----:B---3-5:R-:W-:Y:S01]  /*eac0*/  VIADD R4, R27, 0x20 ;  /* 0x000000201b047836 */ /* 0x028fe20000000000 */
        /* <DEDUP_REMOVED lines=21> */
[CC--:B------:R-:W-:Y:S02]  /*ec20*/  @!P0 LEA R14, P3, R191.reuse, R6.reuse, 0x1 ;  /* 0x00000006bf0e8211 */ /* 0x0c0fe400078608ff */
[-C--:B0-----:R-:W-:Y:S01]  /*ec30*/  @!P1 LEA R4, P6, R192, R6.reuse, 0x1 ;  /* 0x00000006c0049211 */ /* 0x081fe200078c08ff */
[----:B------:R4:W-:Y:S01]  /*ec40*/  @!P2 ST.E.128 desc[UR44][R12.64], R32 ;  /* 0x000000200c00a985 */ /* 0x0009e2000c101d2c */
[----:B-1----:R-:W-:Y:S02]  /*ec50*/  @P4 LEA R20, P5, R218, R6, 0x1 ;  /* 0x00000006da144211 */ /* 0x002fe400078a08ff */
        /* <DEDUP_REMOVED lines=12> */
.L_x_7495:
        /* <DEDUP_REMOVED lines=57> */
.L_x_7501:
[----:B------:R-:W-:Y:S05]  /*f0b0*/  BSYNC B1 ;  /* 0x0000000000017941 */ /* 0x000fea0003800000 */
.L_x_7500:
        /* <DEDUP_REMOVED lines=49> */
[----:B------:R-:W-:Y:S02]  /*f3d0*/  VIADD R0, R215, UR38 ;  /* 0x00000026d7007c36 */ /* 0x000fe40008000000 */
[----:B------:R-:W-:-:S02]  /*f3e0*/  IMAD R25, R10, UR5, RZ ;  /* 0x000000050a197c24 */ /* 0x000fc4000f8e02ff */
        /* <DEDUP_REMOVED lines=44> */
.L_x_7503:
[----:B------:R-:W-:Y:S05]  /*f6b0*/  BSYNC B1 ;  /* 0x0000000000017941 */ /* 0x000fea0003800000 */
.L_x_7502:
        /* <DEDUP_REMOVED lines=36> */
.L_x_7499:
[----:B------:R-:W-:Y:S05]  /*f900*/  BSYNC B0 ;  /* 0x0000000000007941 */ /* 0x000fea0003800000 */
.L_x_7494:
[----:B------:R-:W-:Y:S02]  /*f910*/  ULDC UR5, c[0x0][0xd38] ;  /* 0x00034e0000057ab9 */ /* 0x000fe40000000800 */
[----:B------:R-:W-:-:S06]  /*f920*/  UISETP.GE.AND UP0, UPT, UR4, UR5, UPT ;  /* 0x000000050400728c */ /* 0x000fcc000bf06270 */
[----:B------:R-:W-:-:S13]  /*f930*/  PLOP3.LUT P0, PT, PT, PT, UP0, 0x80, 0x0 ;  /* 0x000000000000781c */ /* 0x000fda0003f0f008 */
[----:B------:R-:W-:Y:S05]  /*f940*/  @!P0 BRA `(.L_x_7504) ;  /* 0xffffff1400848947 */ /* 0x000fea000383ffff */
[----:B------:R-:W-:Y:S05]  /*f950*/  EXIT ;  /* 0x000000000000794d */ /* 0x000fea0003800000 */
.L_x_7447:
        /* <DEDUP_REMOVED lines=24> */
[----:B------:R-:W-:Y:S01]  /*fae0*/  ULDC UR9, c[0x0][0x2b8] ;  /* 0x0000ae0000097ab9 */ /* 0x000fe20000000800 */
[----:B------:R-:W-:Y:S01]  /*faf0*/  ULDC UR38, c[0x0][0x288] ;  /* 0x0000a20000267ab9 */ /* 0x000fe20000000800 */
[----:B------:R-:W-:Y:S01]  /*fb00*/  UISETP.NE.AND.EX UP0, UPT, UR7, URZ, UPT, UP0 ;  /* 0x0000003f0700728c */ /* 0x000fe2000bf05300 */
[----:B------:R-:W-:Y:S01]  /*fb10*/  IMAD.MOV.U32 R23, RZ, RZ, 0x1 ;  /* 0x00000001ff177424 */ /* 0x000fe200078e00ff */
[----:B------:R-:W-:Y:S01]  /*fb20*/  ULDC UR39, c[0x0][0x448] ;  /* 0x0001120000277ab9 */ /* 0x000fe20000000800 */
[----:B------:R-:W-:Y:S01]  /*fb30*/  ULDC.64 UR6, c[0x0][0x2f0] ;  /* 0x0000bc0000067ab9 */ /* 0x000fe20000000a00 */
        /* <DEDUP_REMOVED lines=77> */
[----:B------:R-:W-:Y:S02]  /*10010*/  @P0 LOP3.LUT R16, R16, 0x4, RZ, 0xfc, !PT ;  /* 0x0000000410100812 */ /* 0x000fe400078efcff */
        /* <DEDUP_REMOVED lines=32> */
[----:B------:R2:W-:Y:S01]  /*10220*/  STL [R1], R0 ;  /* 0x0000000001007387 */ /* 0x0005e20000100800 */
[----:B------:R-:W-:Y:S02]  /*10230*/  @P1 LOP3.LUT R16, R16, 0x2, RZ, 0xfc, !PT ;  /* 0x0000000210101812 */ /* 0x000fe400078efcff */
[----:B------:R-:W-:-:S02]  /*10240*/  SHF.R.U32.HI R29, RZ, 0x2, R29 ;  /* 0x00000002ff1d7819 */ /* 0x000fc4000001161d */
[----:B------:R-:W-:Y:S02]  /*10250*/  LOP3.LUT R16, R16, 0xffefffff, RZ, 0xc0, !PT ;  /* 0xffefffff10107812 */ /* 0x000fe400078ec0ff */
[----:B------:R-:W-:Y:S02]  /*10260*/  SHF.R.U32.HI R28, RZ, 0x3, R28 ;  /* 0x00000003ff1c7819 */ /* 0x000fe4000001161c */
[----:B------:R-:W-:-:S07]  /*10270*/  @P0 LOP3.LUT R16, R16, 0x100000, RZ, 0xfc, !PT ;  /* 0x0010000010100812 */ /* 0x000fce00078efcff */
.L_x_7558:
        /* <DEDUP_REMOVED lines=13> */
[----:B0123-5:R-:W-:Y:S05]  /*10350*/  @P0 BRA `(.L_x_7506) ;  /* 0x0000000000200947 */ /* 0x02ffea0003800000 */
        /* <DEDUP_REMOVED lines=8> */
.L_x_7506:
[----:B------:R-:W-:Y:S01]  /*103e0*/  ULDC UR8, c[0x0][0xd54] ;  /* 0x0003550000087ab9 */ /* 0x000fe20000000800 */
[----:B------:R-:W-:Y:S01]  /*103f0*/  UMOV UR6, UR7 ;  /* 0x0000000700067c82 */ /* 0x000fe20008000000 */
[----:B------:R-:W-:-:S11]  /*10400*/  UISETP.NE.AND UP0, UPT, UR8, 0x1, UPT ;  /* 0x000000010800788c */ /* 0x000fd6000bf05270 */
[----:B------:R-:W-:Y:S02]  /*10410*/  @UP0 ULDC.64 UR10, c[0x0][0xd58] ;  /* 0x00035600000a0ab9 */ /* 0x000fe40000000a00 */
[----:B------:R-:W-:-:S04]  /*10420*/  UIMAD.WIDE.U32 UR4, UR7, UR10, URZ ;  /* 0x0000000a070472a5 */ /* 0x000fc8000f8e003f */
[----:B------:R-:W-:-:S04]  /*10430*/  @UP0 USHF.R.U32.HI UR6, URZ, UR11, UR5 ;  /* 0x0000000b3f060299 */ /* 0x000fc80008011605 */
[----:B------:R-:W-:-:S12]  /*10440*/  UIMAD UR4, UR6, UR8, URZ ;  /* 0x00000008060472a4 */ /* 0x000fd8000f8e023f */
.L_x_7507:
        /* <DEDUP_REMOVED lines=58> */
.L_x_7509:
        /* <DEDUP_REMOVED lines=20> */
.L_x_7512:
[----:B------:R-:W-:Y:S05]  /*10930*/  BSYNC B6 ;  /* 0x0000000000067941 */ /* 0x000fea0003800000 */
.L_x_7511:
        /* <DEDUP_REMOVED lines=20> */
.L_x_7515:
        /* <DEDUP_REMOVED lines=15> */
.L_x_7514:
[----:B------:R-:W-:Y:S05]  /*10b70*/  BSYNC B6 ;  /* 0x0000000000067941 */ /* 0x000fea0003800000 */
.L_x_7513:
        /* <DEDUP_REMOVED lines=17> */
.L_x_7575:
[----:B------:R-:W2:Y:S01]  /*10c90*/  S2R R0, SR_TID.X ;  /* 0x0000000000007919 */ /* 0x000ea20000002100 */
[----:B0-----:R-:W-:Y:S01]  /*10ca0*/  ISETP.NE.AND P1, PT, R10, 0x1, PT ;  /* 0x000000010a00780c */ /* 0x001fe20003f25270 */
[----:B------:R-:W-:Y:S01]  /*10cb0*/  IMAD.MOV.U32 R35, RZ, RZ, RZ ;  /* 0x000000ffff237224 */ /* 0x000fe200078e00ff */
[----:B-----5:R-:W-:Y:S01]  /*10cc0*/  SHF.R.S32.HI R30, RZ, 0x1f, R26 ;  /* 0x0000001fff1e7819 */ /* 0x020fe2000001141a */
[----:B-1----:R-:W0:Y:S01]  /*10cd0*/  S2R R2, SR_TID.X ;  /* 0x0000000000027919 */ /* 0x002e220000002100 */
[----:B------:R-:W-:-:S09]  /*10ce0*/  LOP3.LUT R16, R16, 0xffffdfff, RZ, 0xc0, !PT ;  /* 0xffffdfff10107812 */ /* 0x000fd200078ec0ff */
[----:B------:R-:W1:Y:S01]  /*10cf0*/  @P1 LDC R5, c[0x0][0x438] ;  /* 0x00010e00ff051b82 */ /* 0x000e620000000800 */
[----:B------:R-:W-:Y:S02]  /*10d00*/  @P1 LOP3.LUT R16, R16, 0x2000, RZ, 0xfc, !PT ;  /* 0x0000200010101812 */ /* 0x000fe400078efcff */
[----:B--2---:R-:W-:Y:S01]  /*10d10*/  LOP3.LUT R0, R0, 0x7f, RZ, 0xc0, !PT ;  /* 0x0000007f00007812 */ /* 0x004fe200078ec0ff */
[----:B0-----:R-:W-:-:S03]  /*10d20*/  IMAD.SHL.U32 R8, R2, 0x10, RZ ;  /* 0x0000001002087824 */ /* 0x001fc600078e00ff */
[----:B------:R-:W-:-:S04]  /*10d30*/  SHF.R.U32.HI R0, RZ, 0x3, R0 ;  /* 0x00000003ff007819 */ /* 0x000fc80000011600 */
[----:B------:R-:W-:Y:S02]  /*10d40*/  LOP3.LUT R8, R0, 0x70, R8, 0xf8, !PT ;  /* 0x0000007000087812 */ /* 0x000fe400078ef808 */
[----:B------:R-:W0:Y:S03]  /*10d50*/  @P1 LDC R0, c[0x0][0x434] ;  /* 0x00010d00ff001b82 */ /* 0x000e260000000800 */
[----:B------:R-:W-:-:S04]  /*10d60*/  IMAD.IADD R2, R8, 0x1, R25 ;  /* 0x0000000108027824 */ /* 0x000fc800078e0219 */
[C---:B------:R-:W-:Y:S01]  /*10d70*/  IMAD.IADD R37, R2.reuse, 0x1, R31 ;  /* 0x0000000102257824 */ /* 0x040fe200078e021f */
[----:B------:R-:W-:-:S03]  /*10d80*/  ISETP.GE.AND P0, PT, R2, UR40, PT ;  /* 0x0000002802007c0c */ /* 0x000fc6000bf06270 */
[----:B------:R-:W-:Y:S01]  /*10d90*/  IMAD.MOV.U32 R6, RZ, RZ, R37 ;  /* 0x000000ffff067224 */ /* 0x000fe200078e0025 */
[----:B------:R-:W-:Y:S01]  /*10da0*/  ISETP.GT.U32.OR P0, PT, R8, 0x3f, P0 ;  /* 0x0000003f0800780c */ /* 0x000fe20000704470 */
[----:B0-----:R-:W-:-:S12]  /*10db0*/  @P1 IMAD.HI.U32 R0, R37, R0, RZ ;  /* 0x0000000025001227 */ /* 0x001fd800078e00ff */
[----:B------:R-:W0:Y:S01]  /*10dc0*/  @!P0 LDC.64 R2, c[0x0][0x428] ;  /* 0x00010a00ff028b82 */ /* 0x000e220000000a00 */
[----:B-1----:R-:W-:-:S07]  /*10dd0*/  @P1 SHF.R.U32.HI R6, RZ, R5, R0 ;  /* 0x00000005ff061219 */ /* 0x002fce0000011600 */
[----:B------:R-:W1:Y:S01]  /*10de0*/  @!P0 LDC.64 R4, c[0x0][0x418] ;  /* 0x00010600ff048b82 */ /* 0x000e620000000a00 */
[----:B------:R-:W-:Y:S01]  /*10df0*/  @!P0 SHF.R.S32.HI R7, RZ, 0x1f, R6 ;  /* 0x0000001fff078819 */ /* 0x000fe20000011406 */
[----:B0-----:R-:W-:-:S04]  /*10e00*/  @!P0 IMAD R0, R30, R2, RZ ;  /* 0x000000021e008224 */ /* 0x001fc800078e02ff */
[C---:B------:R-:W-:Y:S02]  /*10e10*/  @!P0 IMAD R9, R26.reuse, R3, R0 ;  /* 0x000000031a098224 */ /* 0x040fe400078e0200 */
[----:B------:R-:W-:-:S04]  /*10e20*/  @!P0 IMAD.WIDE.U32 R2, R26, R2, R6 ;  /* 0x000000021a028225 */ /* 0x000fc800078e0006 */
[----:B------:R-:W-:Y:S01]  /*10e30*/  @!P0 IMAD.IADD R0, R3, 0x1, R9 ;  /* 0x0000000103008824 */ /* 0x000fe200078e0209 */
[----:B-1----:R-:W-:-:S04]  /*10e40*/  @!P0 LEA R4, P1, R2, R4, 0x2 ;  /* 0x0000000402048211 */ /* 0x002fc800078210ff */
        /* <DEDUP_REMOVED lines=16> */
.L_x_7517:
[----:B------:R-:W-:Y:S01]  /*10f50*/  IMAD R27, R18, 0x8, R17 ;  /* 0x00000008121b7824 */ /* 0x000fe200078e0211 */
[----:B------:R-:W-:Y:S01]  /*10f60*/  SHF.L.U32 R0, R23, 0x1f, RZ ;  /* 0x0000001f17007819 */ /* 0x000fe200000006ff */
[----:B------:R-:W-:Y:S03]  /*10f70*/  BSSY B0, `(.L_x_7518) ;  /* 0x0000003000007945 */ /* 0x000fe60003800000 */
[----:B------:R-:W0:Y:S02]  /*10f80*/  SYNCS.PHASECHK.TRANS64.TRYWAIT P0, [R27+URZ+0x38840], R0 ;  /* 0x038840001b0075a7 */ /* 0x000e24000800017f */
[----:B0-----:R-:W-:Y:S05]  /*10f90*/  @!P0 BRA `(.L_x_7519) ;  /* 0x0000003800ac8947 */ /* 0x001fea0003800000 */
.L_x_7576:
[----:B------:R-:W-:Y:S05]  /*10fa0*/  BSYNC B0 ;  /* 0x0000000000007941 */ /* 0x000fea0003800000 */
.L_x_7518:
        /* <DEDUP_REMOVED lines=59> */
.L_x_7586:
        /* <DEDUP_REMOVED lines=10> */
.L_x_7521:
        /* <DEDUP_REMOVED lines=11> */
.L_x_7522:
        /* <DEDUP_REMOVED lines=24> */
.L_x_7524:
[----:B------:R-:W-:Y:S05]  /*11630*/  BSYNC B6 ;  /* 0x0000000000067941 */ /* 0x000fea0003800000 */
.L_x_7523:
[----:B------:R-:W2:Y:S01]  /*11640*/  S2R R20, SR_TID.X ;  /* 0x0000000000147919 */ /* 0x000ea20000002100 */
[----:B------:R-:W-:Y:S01]  /*11650*/  UISETP.NE.AND UP0, UPT, UR50, URZ, UPT ;  /* 0x0000003f3200728c */ /* 0x000fe2000bf05270 */
[----:B------:R-:W-:Y:S01]  /*11660*/  IMAD.U32 R34, RZ, RZ, UR42 ;  /* 0x0000002aff227e24 */ /* 0x000fe2000f8e00ff */
[----:B------:R-:W-:Y:S01]  /*11670*/  R2UR UR6, R24 ;  /* 0x00000000180672ca */ /* 0x000fe200000e0000 */
[----:B------:R-:W-:Y:S01]  /*11680*/  ULDC.64 UR8, c[0x0][0x2d8] ;  /* 0x0000b60000087ab9 */ /* 0x000fe20000000a00 */
[----:B------:R-:W-:Y:S02]  /*11690*/  R2UR UR7, R19 ;  /* 0x00000000130772ca */ /* 0x000fe400000e0000 */
[----:B------:R-:W-:Y:S02]  /*116a0*/  PLOP3.LUT P0, PT, PT, PT, UP0, 0x80, 0x0 ;  /* 0x000000000000781c */ /* 0x000fe40003f0f008 */
[----:B------:R-:W-:-:S03]  /*116b0*/  LOP3.LUT P5, RZ, R16, 0x100000, RZ, 0xc0, !PT ;  /* 0x0010000010ff7812 */ /* 0x000fc600078ac0ff */
[----:B------:R-:W-:-:S04]  /*116c0*/  @UP0 ULDC UR4, c[0x0][0x44c] ;  /* 0x0001130000040ab9 */ /* 0x000fc80000000800 */
[----:B------:R-:W-:-:S04]  /*116d0*/  UIMAD UR6, UR6, UR8, URZ ;  /* 0x00000008060672a4 */ /* 0x000fc8000f8e023f */
[----:B------:R-:W-:Y:S01]  /*116e0*/  UIMAD UR6, UR7, UR9, UR6 ;  /* 0x00000009070672a4 */ /* 0x000fe2000f8e0206 */
[C---:B--2---:R-:W-:Y:S01]  /*116f0*/  LOP3.LUT R21, R20.reuse, 0x7f, RZ, 0xc0, !PT ;  /* 0x0000007f14157812 */ /* 0x044fe200078ec0ff */
[----:B------:R-:W-:-:S03]  /*11700*/  IMAD.SHL.U32 R20, R20, 0x10, RZ ;  /* 0x0000001014147824 */ /* 0x000fc600078e00ff */
[----:B------:R-:W-:-:S04]  /*11710*/  SHF.R.U32.HI R21, RZ, 0x3, R21 ;  /* 0x00000003ff157819 */ /* 0x000fc80000011615 */
[----:B------:R-:W-:Y:S02]  /*11720*/  LOP3.LUT R20, R21, 0x70, R20, 0xf8, !PT ;  /* 0x0000007015147812 */ /* 0x000fe400078ef814 */
[----:B------:R-:W2:Y:S03]  /*11730*/  S2R R21, SR_TID.X ;  /* 0x0000000000157919 */ /* 0x000ea60000002100 */
[----:B------:R-:W-:-:S04]  /*11740*/  IMAD R34, R34, 0x40, R20 ;  /* 0x0000004022227824 */ /* 0x000fc800078e0214 */
[----:B------:R-:W-:Y:S01]  /*11750*/  @P0 IMAD.HI.U32 R0, R34, UR4, RZ ;  /* 0x0000000422000c27 */ /* 0x000fe2000f8e00ff */
[----:B------:R-:W-:Y:S01]  /*11760*/  PLOP3.LUT P0, PT, PT, PT, UP0, 0x80, 0x0 ;  /* 0x000000000000781c */ /* 0x000fe20003f0f008 */
[----:B------:R-:W-:Y:S02]  /*11770*/  @UP0 ULDC UR4, c[0x0][0x450] ;  /* 0x0001140000040ab9 */ /* 0x000fe40000000800 */
[----:B------:R-:W-:-:S10]  /*11780*/  IMAD.MOV.U32 R6, RZ, RZ, R34 ;  /* 0x000000ffff067224 */ /* 0x000fd400078e0022 */
[----:B------:R-:W-:Y:S02]  /*11790*/  @P0 SHF.R.U32.HI R6, RZ, UR4, R0 ;  /* 0x00000004ff060c19 */ /* 0x000fe40008011600 */
[----:B------:R-:W-:-:S03]  /*117a0*/  R2UR UR4, R19 ;  /* 0x00000000130472ca */ /* 0x000fc600000e0000 */
[----:B------:R-:W-:Y:S02]  /*117b0*/  IMAD.MOV R7, RZ, RZ, -R6 ;  /* 0x000000ffff077224 */ /* 0x000fe400078e0a06 */
[C---:B--2---:R-:W-:Y:S01]  /*117c0*/  IMAD.SHL.U32 R8, R21.reuse, 0x8, RZ ;  /* 0x0000000815087824 */ /* 0x044fe200078e00ff */
[----:B------:R-:W-:-:S07]  /*117d0*/  LOP3.LUT R20, R21, 0x7f, RZ, 0xc0, !PT ;  /* 0x0000007f15147812 */ /* 0x000fce00078ec0ff */
[----:B------:R-:W-:Y:S01]  /*117e0*/  UIMAD.WIDE.U32 UR4, UR4, UR8, URZ ;  /* 0x00000008040472a5 */ /* 0x000fe2000f8e003f */
[----:B------:R-:W-:Y:S02]  /*117f0*/  LOP3.LUT R8, R8, 0x38, RZ, 0xc0, !PT ;  /* 0x0000003808087812 */ /* 0x000fe400078ec0ff */
[----:B------:R-:W-:Y:S01]  /*11800*/  ULDC.64 UR8, c[0x0][0x2e0] ;  /* 0x0000b80000087ab9 */ /* 0x000fe20000000a00 */
[----:B------:R-:W-:Y:S01]  /*11810*/  UIADD3 UR5, UR5, UR6, URZ ;  /* 0x0000000605057290 */ /* 0x000fe2000fffe03f */
[----:B------:R-:W-:Y:S01]  /*11820*/  SHF.R.U32.HI R9, RZ, 0x3, R20 ;  /* 0x00000003ff097819 */ /* 0x000fe20000011614 */
[----:B------:R-:W-:Y:S02]  /*11830*/  UIMAD UR6, UR49, UR8, URZ ;  /* 0x00000008310672a4 */ /* 0x000fe4000f8e023f */
[----:B------:R-:W-:Y:S02]  /*11840*/  UIMAD.WIDE.U32 UR4, UR36, UR8, UR4 ;  /* 0x00000008240472a5 */ /* 0x000fe4000f8e0004 */
[----:B------:R-:W-:-:S04]  /*11850*/  UIMAD UR6, UR36, UR9, UR6 ;  /* 0x00000009240672a4 */ /* 0x000fc8000f8e0206 */
[----:B------:R-:W-:Y:S02]  /*11860*/  UIADD3 UR6, UR5, UR6, URZ ;  /* 0x0000000605067290 */ /* 0x000fe4000fffe03f */
[----:B0-----:R-:W-:Y:S01]  /*11870*/  IMAD.U32 R5, RZ, RZ, UR5 ;  /* 0x00000005ff057e24 */ /* 0x001fe2000f8e00ff */
[----:B------:R-:W-:Y:S01]  /*11880*/  SHF.R.S32.HI R5, RZ, 0x1f, R6 ;  /* 0x0000001fff057819 */ /* 0x000fe20000011406 */
[----:B------:R-:W-:Y:S01]  /*11890*/  IMAD.U32 R4, RZ, RZ, UR4 ;  /* 0x00000004ff047e24 */ /* 0x000fe2000f8e00ff */
[----:B------:R-:W-:Y:S01]  /*118a0*/  ULDC.64 UR4, c[0x0][0x2d0] ;  /* 0x0000b40000047ab9 */ /* 0x000fe20000000a00 */
[----:B------:R-:W-:Y:S01]  /*118b0*/  IMAD.U32 R3, RZ, RZ, UR6 ;  /* 0x00000006ff037e24 */ /* 0x000fe2000f8e00ff */
[----:B------:R-:W-:Y:S01]  /*118c0*/  ULDC UR6, c[0x0][0x448] ;  /* 0x0001120000067ab9 */ /* 0x000fe20000000800 */
[----:B------:R-:W-:Y:S02]  /*118d0*/  IMAD R5, R5, UR4, RZ ;  /* 0x0000000405057c24 */ /* 0x000fe4000f8e02ff */
[----:B------:R-:W-:-:S02]  /*118e0*/  IMAD R0, R7, UR6, R34 ;  /* 0x0000000607007c24 */ /* 0x000fc4000f8e0222 */
[----:B------:R-:W-:Y:S02]  /*118f0*/  IMAD.MOV.U32 R2, RZ, RZ, R4 ;  /* 0x000000ffff027224 */ /* 0x000fe400078e0004 */
[C---:B------:R-:W-:Y:S01]  /*11900*/  IMAD R4, R6.reuse, UR5, R5 ;  /* 0x0000000506047c24 */ /* 0x040fe2000f8e0205 */
[----:B------:R-:W-:Y:S01]  /*11910*/  SHF.R.S32.HI R5, RZ, 0x1f, R0 ;  /* 0x0000001fff057819 */ /* 0x000fe20000011400 */
        /* <DEDUP_REMOVED lines=13> */
[----:B------:R-:W-:Y:S01]  /*119f0*/  IMAD.U32 R4, RZ, RZ, UR42 ;  /* 0x0000002aff047e24 */ /* 0x000fe2000f8e00ff */
[----:B------:R-:W-:Y:S02]  /*11a00*/  LOP3.LUT R16, R16, 0xfffffeff, RZ, 0xc0, !PT ;  /* 0xfffffeff10107812 */ /* 0x000fe400078ec0ff */
[----:B------:R-:W2:Y:S01]  /*11a10*/  SHFL.IDX PT, R2, R5, RZ, 0x181f ;  /* 0x00181fff05027589 */ /* 0x000ea200000e0000 */
[----:B------:R-:W-:-:S05]  /*11a20*/  IMAD R4, R4, 0x40, R9 ;  /* 0x0000004004047824 */ /* 0x000fca00078e0209 */
[----:B------:R-:W-:-:S13]  /*11a30*/  ISETP.GE.AND P1, PT, R4, UR39, PT ;  /* 0x0000002704007c0c */ /* 0x000fda000bf26270 */
[----:B------:R-:W-:Y:S02]  /*11a40*/  @P1 LOP3.LUT R16, R16, 0x100, RZ, 0xfc, !PT ;  /* 0x0000010010101812 */ /* 0x000fe400078efcff */
[----:B0-----:R-:W-:Y:S02]  /*11a50*/  @!P1 LEA R6, P0, R8, R14, 0x1 ;  /* 0x0000000e08069211 */ /* 0x001fe400078008ff */
[----:B------:R-:W0:Y:S01]  /*11a60*/  SHFL.IDX PT, R14, R0, 0x1, 0x181f ;  /* 0x00381f00000e7f89 */ /* 0x000e2200000e0000 */
[----:B------:R-:W-:Y:S02]  /*11a70*/  LOP3.LUT R16, R16, 0xffffff7f, RZ, 0xc0, !PT ;  /* 0xffffff7f10107812 */ /* 0x000fe400078ec0ff */
        /* <DEDUP_REMOVED lines=23> */
.L_x_7595:
        /* <DEDUP_REMOVED lines=12> */
.L_x_7526:
        /* <DEDUP_REMOVED lines=28> */
.L_x_7528:
[----:B------:R-:W-:Y:S05]  /*11e70*/  BSYNC B6 ;  /* 0x0000000000067941 */ /* 0x000fea0003800000 */
.L_x_7527:
[----:B------:R2:W5:Y:S04]  /*11e80*/  LDL R21, [R1+0x4] ;  /* 0x0000040001157983 */ /* 0x0005680000100800 */
[----:B------:R2:W5:Y:S01]  /*11e90*/  LDL R20, [R1] ;  /* 0x0000000001147983 */ /* 0x0005620000100800 */
[----:B------:R-:W-:Y:S01]  /*11ea0*/  UISETP.NE.AND UP0, UPT, UR50, URZ, UPT ;  /* 0x0000003f3200728c */ /* 0x000fe2000bf05270 */
[----:B------:R-:W-:Y:S01]  /*11eb0*/  R2UR UR6, R24 ;  /* 0x00000000180672ca */ /* 0x000fe200000e0000 */
[----:B0-----:R-:W-:Y:S01]  /*11ec0*/  IMAD.MOV.U32 R2, RZ, RZ, R34 ;  /* 0x000000ffff027224 */ /* 0x001fe200078e0022 */
[----:B------:R-:W-:Y:S01]  /*11ed0*/  R2UR UR7, R19 ;  /* 0x00000000130772ca */ /* 0x000fe200000e0000 */
[----:B------:R-:W-:Y:S01]  /*11ee0*/  ULDC.64 UR8, c[0x0][0x3d8] ;  /* 0x0000f60000087ab9 */ /* 0x000fe20000000a00 */
[----:B------:R-:W0:Y:S01]  /*11ef0*/  S2R R6, SR_TID.X ;  /* 0x0000000000067919 */ /* 0x000e220000002100 */
[----:B------:R-:W-:-:S02]  /*11f00*/  PLOP3.LUT P0, PT, PT, PT, UP0, 0x80, 0x0 ;  /* 0x000000000000781c */ /* 0x000fc40003f0f008 */
[C---:B------:R-:W-:Y:S02]  /*11f10*/  LOP3.LUT P2, RZ, R16.reuse, 0x20000, RZ, 0xc0, !PT ;  /* 0x0002000010ff7812 */ /* 0x040fe4000784c0ff */
[C---:B------:R-:W-:Y:S01]  /*11f20*/  LOP3.LUT P3, RZ, R16.reuse, 0x10000, RZ, 0xc0, !PT ;  /* 0x0001000010ff7812 */ /* 0x040fe2000786c0ff */
[----:B------:R-:W-:Y:S01]  /*11f30*/  @UP0 ULDC UR4, c[0x0][0x44c] ;  /* 0x0001130000040ab9 */ /* 0x000fe20000000800 */
[C---:B------:R-:W-:Y:S02]  /*11f40*/  LOP3.LUT P4, RZ, R16.reuse, 0x8000, RZ, 0xc0, !PT ;  /* 0x0000800010ff7812 */ /* 0x040fe4000788c0ff */
[----:B------:R-:W-:Y:S01]  /*11f50*/  UIMAD UR6, UR6, UR8, URZ ;  /* 0x00000008060672a4 */ /* 0x000fe2000f8e023f */
[----:B------:R-:W-:-:S03]  /*11f60*/  LOP3.LUT P5, RZ, R16, 0x4000, RZ, 0xc0, !PT ;  /* 0x0000400010ff7812 */ /* 0x000fc600078ac0ff */
[----:B------:R-:W-:Y:S01]  /*11f70*/  UIMAD UR6, UR7, UR9, UR6 ;  /* 0x00000009070672a4 */ /* 0x000fe2000f8e0206 */
[----:B------:R-:W-:Y:S01]  /*11f80*/  @P0 IMAD.HI.U32 R0, R34, UR4, RZ ;  /* 0x0000000422000c27 */ /* 0x000fe2000f8e00ff */
[----:B------:R-:W-:Y:S01]  /*11f90*/  PLOP3.LUT P0, PT, PT, PT, UP0, 0x80, 0x0 ;  /* 0x000000000000781c */ /* 0x000fe20003f0f008 */
[----:B------:R-:W-:Y:S01]  /*11fa0*/  @UP0 ULDC UR4, c[0x0][0x450] ;  /* 0x0001140000040ab9 */ /* 0x000fe20000000800 */
[----:B------:R-:W-:-:S11]  /*11fb0*/  ULDC UR7, c[0x0][0x448] ;  /* 0x0001120000077ab9 */ /* 0x000fd60000000800 */
[----:B------:R-:W-:Y:S02]  /*11fc0*/  @P0 SHF.R.U32.HI R2, RZ, UR4, R0 ;  /* 0x00000004ff020c19 */ /* 0x000fe40008011600 */
[----:B------:R-:W-:Y:S02]  /*11fd0*/  R2UR UR4, R19 ;  /* 0x00000000130472ca */ /* 0x000fe400000e0000 */
[--C-:B------:R-:W-:Y:S01]  /*11fe0*/  SHF.R.S32.HI R0, RZ, 0x1f, R2.reuse ;  /* 0x0000001fff007819 */ /* 0x100fe20000011402 */
[----:B------:R-:W-:Y:S02]  /*11ff0*/  IMAD.MOV R5, RZ, RZ, -R2 ;  /* 0x000000ffff057224 */ /* 0x000fe400078e0a02 */
[----:B0-----:R-:W-:Y:S02]  /*12000*/  IMAD.SHL.U32 R8, R6, 0x8, RZ ;  /* 0x0000000806087824 */ /* 0x001fe400078e00ff */
[----:B------:R-:W-:-:S03]  /*12010*/  IMAD R5, R5, UR7, R34 ;  /* 0x0000000705057c24 */ /* 0x000fc6000f8e0222 */
[----:B------:R-:W-:-:S03]  /*12020*/  LOP3.LUT R8, R8, 0x38, RZ, 0xc0, !PT ;  /* 0x0000003808087812 */ /* 0x000fc600078ec0ff */
[----:B------:R-:W-:-:S03]  /*12030*/  UIMAD.WIDE.U32 UR4, UR4, UR8, URZ ;  /* 0x00000008040472a5 */ /* 0x000fc6000f8e003f */
[----:B------:R-:W-:Y:S01]  /*12040*/  ULDC.64 UR8, c[0x0][0x3e0] ;  /* 0x0000f80000087ab9 */ /* 0x000fe20000000a00 */
[----:B------:R-:W-:Y:S02]  /*12050*/  UIADD3 UR5, UR5, UR6, URZ ;  /* 0x0000000605057290 */ /* 0x000fe4000fffe03f */
[----:B------:R-:W-:Y:S02]  /*12060*/  UIMAD UR6, UR49, UR8, URZ ;  /* 0x00000008310672a4 */ /* 0x000fe4000f8e023f */
[----:B------:R-:W-:Y:S02]  /*12070*/  UIMAD.WIDE.U32 UR4, UR36, UR8, UR4 ;  /* 0x00000008240472a5 */ /* 0x000fe4000f8e0004 */
[----:B------:R-:W-:-:S03]  /*12080*/  UIMAD UR6, UR36, UR9, UR6 ;  /* 0x00000009240672a4 */ /* 0x000fc6000f8e0206 */
[----:B------:R-:W-:Y:S01]  /*12090*/  ULDC.64 UR8, c[0x0][0x3d0] ;  /* 0x0000f40000087ab9 */ /* 0x000fe20000000a00 */
[----:B------:R-:W-:Y:S01]  /*120a0*/  UIADD3 UR5, UR5, UR6, URZ ;  /* 0x0000000605057290 */ /* 0x000fe2000fffe03f */
[----:B------:R-:W-:Y:S01]  /*120b0*/  IMAD R7, R0, UR8, RZ ;  /* 0x0000000800077c24 */ /* 0x000fe2000f8e02ff */
[----:B------:R-:W-:Y:S01]  /*120c0*/  SHF.R.S32.HI R0, RZ, 0x1f, R5 ;  /* 0x0000001fff007819 */ /* 0x000fe20000011405 */
[----:B------:R-:W-:Y:S02]  /*120d0*/  IMAD.U32 R3, RZ, RZ, UR8 ;  /* 0x00000008ff037e24 */ /* 0x000fe4000f8e00ff */
        /* <DEDUP_REMOVED lines=12> */
[----:B--2---:R-:W-:Y:S06]  /*121a0*/  BRA.DIV UR4, `(.L_x_7529) ;  /* 0x0000003204987947 */ /* 0x004fec000b800000 */
[----:B------:R-:W0:Y:S01]  /*121b0*/  SHFL.IDX PT, R14, R0, RZ, 0x181f ;  /* 0x00181fff000e7589 */ /* 0x000e2200000e0000 */
[C---:B------:R-:W-:Y:S02]  /*121c0*/  LOP3.LUT P1, RZ, R16.reuse, 0x40, RZ, 0xc0, !PT ;  /* 0x0000004010ff7812 */ /* 0x040fe4000782c0ff */
[C---:B------:R-:W-:Y:S01]  /*121d0*/  LOP3.LUT P6, RZ, R16.reuse, 0x40000, RZ, 0xc0, !PT ;  /* 0x0004000010ff7812 */ /* 0x040fe200078cc0ff */
[----:B------:R-:W2:Y:S01]  /*121e0*/  SHFL.IDX PT, R2, R4, RZ, 0x181f ;  /* 0x00181fff04027589 */ /* 0x000ea200000e0000 */
[----:B------:R-:W-:Y:S02]  /*121f0*/  P2R R5, PR, RZ, 0x2 ;  /* 0x00000002ff057803 */ /* 0x000fe40000000000 */
[----:B------:R-:W-:-:S04]  /*12200*/  LOP3.LUT P1, RZ, R16, 0x80, RZ, 0xc0, !PT ;  /* 0x0000008010ff7812 */ /* 0x000fc8000782c0ff */
[----:B------:R-:W-:Y:S02]  /*12210*/  P2R R6, PR, RZ, 0x2 ;  /* 0x00000002ff067803 */ /* 0x000fe40000000000 */
[----:B------:R-:W-:-:S13]  /*12220*/  LOP3.LUT P1, RZ, R16, 0x100, RZ, 0xc0, !PT ;  /* 0x0000010010ff7812 */ /* 0x000fda000782c0ff */
[----:B0-----:R-:W-:Y:S02]  /*12230*/  @!P1 LEA R7, P0, R8, R14, 0x1 ;  /* 0x0000000e08079211 */ /* 0x001fe400078008ff */
[----:B------:R-:W0:Y:S03]  /*12240*/  SHFL.IDX PT, R14, R0, 0x1, 0x181f ;  /* 0x00381f00000e7f89 */ /* 0x000e2600000e0000 */
[----:B--2---:R-:W-:Y:S01]  /*12250*/  @!P1 IMAD.X R3, RZ, RZ, R2, P0 ;  /* 0x000000ffff039224 */ /* 0x004fe200000e0602 */
[----:B------:R-:W-:Y:S01]  /*12260*/  LOP3.LUT P0, RZ, R16, 0x80000, RZ, 0xc0, !PT ;  /* 0x0008000010ff7812 */ /* 0x000fe2000780c0ff */
[----:B------:R-:W-:-:S12]  /*12270*/  @!P1 IMAD.MOV.U32 R2, RZ, RZ, R7 ;  /* 0x000000ffff029224 */ /* 0x000fd800078e0007 */
        /* <DEDUP_REMOVED lines=10> */
[----:B------:R-:W-:-:S03]  /*12320*/  ISETP.NE.AND P1, PT, R6, RZ, PT ;  /* 0x000000ff0600720c */ /* 0x000fc60003f25270 */
[----:B------:R-:W3:Y:S10]  /*12330*/  SHFL.IDX PT, R6, R4, 0x1, 0x181f ;  /* 0x00381f0004067f89 */ /* 0x000ef400000e0000 */
[----:B0-----:R-:W-:-:S02]  /*12340*/  @!P1 LEA R7, P0, R8, R14, 0x1 ;  /* 0x0000000e08079211 */ /* 0x001fc400078008ff */
[----:B------:R-:W0:Y:S03]  /*12350*/  SHFL.IDX PT, R14, R0, 0x2, 0x181f ;  /* 0x00581f00000e7f89 */ /* 0x000e2600000e0000 */
[----:B--2---:R-:W-:Y:S02]  /*12360*/  @!P1 IMAD.MOV.U32 R2, RZ, RZ, R7 ;  /* 0x000000ffff029224 */ /* 0x004fe400078e0007 */
[----:B---3--:R-:W-:Y:S01]  /*12370*/  @!P1 IMAD.X R6, RZ, RZ, R6, P0 ;  /* 0x000000ffff069224 */ /* 0x008fe200000e0606 */
[----:B------:R-:W-:-:S03]  /*12380*/  LOP3.LUT P0, RZ, R16, 0x80000, RZ, 0xc0, !PT ;  /* 0x0008000010ff7812 */ /* 0x000fc6000780c0ff */
[----:B------:R-:W-:-:S10]  /*12390*/  @!P1 IMAD.MOV.U32 R3, RZ, RZ, R6 ;  /* 0x000000ffff039224 */ /* 0x000fd400078e0006 */
        /* <DEDUP_REMOVED lines=11> */
[----:B------:R-:W3:Y:S04]  /*12450*/  SHFL.IDX PT, R5, R4, 0x2, 0x181f ;  /* 0x00581f0004057f89 */ /* 0x000ee800000e0000 */
[----:B------:R-:W4:Y:S06]  /*12460*/  SHFL.IDX PT, R4, R4, 0x3, 0x181f ;  /* 0x00781f0004047f89 */ /* 0x000f2c00000e0000 */
[----:B0-----:R-:W-:-:S05]  /*12470*/  @!P1 LEA R14, P0, R8, R14, 0x1 ;  /* 0x0000000e080e9211 */ /* 0x001fca00078008ff */
[----:B--2---:R-:W-:Y:S02]  /*12480*/  @!P1 IMAD.MOV.U32 R2, RZ, RZ, R14 ;  /* 0x000000ffff029224 */ /* 0x004fe400078e000e */
[----:B------:R0:W2:Y:S01]  /*12490*/  SHFL.IDX PT, R14, R0, 0x3, 0x181f ;  /* 0x00781f00000e7f89 */ /* 0x0000a200000e0000 */
[----:B---3--:R-:W-:Y:S01]  /*124a0*/  @!P1 IMAD.X R5, RZ, RZ, R5, P0 ;  /* 0x000000ffff059224 */ /* 0x008fe200000e0605 */
[----:B------:R-:W-:-:S03]  /*124b0*/  LOP3.LUT P0, RZ, R16, 0x80000, RZ, 0xc0, !PT ;  /* 0x0008000010ff7812 */ /* 0x000fc6000780c0ff */
        /* <DEDUP_REMOVED lines=10> */
[----:B--2-4-:R0:W-:Y:S02]  /*12560*/  @!P1 LDGSTS.E.BYPASS.LTC128B.128 [R22+0x35400], desc[UR44][R2.64+0x380], P0 ;  /* 0x3540038002169fae */ /* 0x0141e40008101d6c */
.L_x_7605:
        /* <DEDUP_REMOVED lines=20> */
.L_x_7530:
        /* <DEDUP_REMOVED lines=18> */
.L_x_7606:
[----:B------:R-:W-:Y:S05]  /*127d0*/  BSYNC B0 ;  /* 0x0000000000007941 */ /* 0x000fea0003800000 */
.L_x_7531:
[----:B------:R-:W-:-:S05]  /*127e0*/  IMAD.U32 R2, RZ, RZ, UR47 ;  /* 0x0000002fff027e24 */ /* 0x000fca000f8e00ff */
[----:B------:R-:W-:-:S13]  /*127f0*/  ISETP.NE.AND P0, PT, R2, 0x3, PT ;  /* 0x000000030200780c */ /* 0x000fda0003f05270 */
[----:B------:R-:W-:Y:S05]  /*12800*/  @!P0 BRA `(.L_x_7533) ;  /* 0x0000000000048947 */ /* 0x000fea0003800000 */
[----:B------:R-:W-:Y:S01]  /*12810*/  BPT.TRAP 0x1 ;  /* 0x000000040000795c */ /* 0x000fe20000300000 */
.L_x_7533:
[----:B0-----:R-:W-:Y:S01]  /*12820*/  SHF.L.U32 R0, R23, 0x1f, RZ ;  /* 0x0000001f17007819 */ /* 0x001fe200000006ff */
[----:B------:R-:W-:Y:S03]  /*12830*/  BSSY B0, `(.L_x_7534) ;  /* 0x0000003000007945 */ /* 0x000fe60003800000 */
[----:B------:R-:W0:Y:S02]  /*12840*/  SYNCS.PHASECHK.TRANS64.TRYWAIT P0, [R27+URZ+0x38860], R0 ;  /* 0x038860001b0075a7 */ /* 0x000e24000800017f */
[----:B0-----:R-:W-:Y:S05]  /*12850*/  @!P0 BRA `(.L_x_7535) ;  /* 0x0000003000d88947 */ /* 0x001fea0003800000 */
.L_x_7607:
[----:B------:R-:W-:Y:S05]  /*12860*/  BSYNC B0 ;  /* 0x0000000000007941 */ /* 0x000fea0003800000 */
.L_x_7534:
        /* <DEDUP_REMOVED lines=108> */
.L_x_7617:
        /* <DEDUP_REMOVED lines=25> */
.L_x_7537:
        /* <DEDUP_REMOVED lines=11> */
.L_x_7538:
[----:B------:R-:W-:Y:S01]  /*13170*/  UISETP.GE.AND UP0, UPT, UR43, 0x2, UPT ;  /* 0x000000022b00788c */ /* 0x000fe2000bf06270 */
[----:B------:R0:W-:Y:S05]  /*13180*/  SYNCS.ARRIVE.TRANS64.A1T0 RZ, [R27+URZ+0x38850], RZ ;  /* 0x038850ff1bff79a7 */ /* 0x0001ea000810003f */
[----:B------:R-:W-:-:S13]  /*13190*/  PLOP3.LUT P0, PT, PT, PT, UP0, 0x40, 0x0 ;  /* 0x000000000000781c */ /* 0x000fda0003f0e808 */
[----:B0-----:R-:W-:Y:S05]  /*131a0*/  @P0 BRA `(.L_x_7539) ;  /* 0x0000000c00b00947 */ /* 0x001fea0003800000 */
[----:B------:R-:W-:Y:S01]  /*131b0*/  UIADD3 UR4, UR43, -0x2, URZ ;  /* 0xfffffffe2b047890 */ /* 0x000fe2000fffe03f */
[----:B------:R-:W-:Y:S05]  /*131c0*/  BSSY B0, `(.L_x_7539) ;  /* 0x00000ea000007945 */ /* 0x000fea0003800000 */
[----:B------:R-:W-:-:S07]  /*131d0*/  IMAD.U32 R9, RZ, RZ, UR4 ;  /* 0x00000004ff097e24 */ /* 0x000fce000f8e00ff */
.L_x_7552:
[----:B0-----:R-:W0:Y:S01]  /*131e0*/  S2R R2, SR_TID.X ;  /* 0x0000000000027919 */ /* 0x001e220000002100 */
[----:B--2---:R-:W-:Y:S02]  /*131f0*/  IMAD R8, R9, 0x40, R31 ;  /* 0x0000004009087824 */ /* 0x004fe400078e021f */
        /* <DEDUP_REMOVED lines=22> */
[----:B------:R-:W-:Y:S02]  /*13360*/  IMAD.MOV.U32 R4, RZ, RZ, RZ ;  /* 0x000000ffff047224 */ /* 0x000fe400078e00ff */
[----:B------:R-:W-:Y:S01]  /*13370*/  IMAD.U32 R11, RZ, RZ, UR47 ;  /* 0x0000002fff0b7e24 */ /* 0x000fe2000f8e00ff */
[----:B0-----:R-:W-:-:S04]  /*13380*/  @!P1 LEA R6, P0, R2, R6, 0x2 ;  /* 0x0000000602069211 */ /* 0x001fc800078010ff */
[----:B------:R-:W-:Y:S02]  /*13390*/  @!P1 LEA.HI.X R7, R2, R7, R3, 0x2, P0 ;  /* 0x0000000702079211 */ /* 0x000fe400000f1403 */
[----:B------:R-:W-:-:S03]  /*133a0*/  ISETP.NE.AND P0, PT, R18, 0x2, PT ;  /* 0x000000021200780c */ /* 0x000fc60003f05270 */
[----:B------:R0:W5:Y:S01]  /*133b0*/  @!P1 LDG.E R4, desc[UR44][R6.64] ;  /* 0x0000002c06049981 */ /* 0x000162000c1e1900 */
[----:B------:R-:W-:Y:S02]  /*133c0*/  ISETP.NE.AND P1, PT, R11, 0x3, PT ;  /* 0x000000030b00780c */ /* 0x000fe40003f25270 */
        /* <DEDUP_REMOVED lines=9> */
[----:B------:R-:W-:Y:S01]  /*13460*/  ISETP.GT.AND P3, PT, R2, RZ, PT ;  /* 0x000000ff0200720c */ /* 0x000fe20003f64270 */
[----:B0-----:R-:W-:-:S12]  /*13470*/  @!P1 BRA `(.L_x_7540) ;  /* 0x0000000000049947 */ /* 0x001fd80003800000 */
[----:B------:R-:W-:Y:S01]  /*13480*/  BPT.TRAP 0x1 ;  /* 0x000000040000795c */ /* 0x000fe20000300000 */
.L_x_7540:
[----:B------:R-:W-:Y:S01]  /*13490*/  IMAD R8, R18, 0x8, R17 ;  /* 0x0000000812087824 */ /* 0x000fe200078e0211 */
[----:B------:R-:W-:Y:S01]  /*134a0*/  SHF.L.U32 R20, R23, 0x1f, RZ ;  /* 0x0000001f17147819 */ /* 0x000fe200000006ff */
[----:B------:R-:W-:Y:S01]  /*134b0*/  BSSY B1, `(.L_x_7541) ;  /* 0x0000004000017945 */ /* 0x000fe20003800000 */
[----:B------:R-:W-:Y:S02]  /*134c0*/  SHF.R.S32.HI R7, RZ, 0x1f, R5 ;  /* 0x0000001fff077819 */ /* 0x000fe40000011405 */
[----:B------:R-:W0:Y:S02]  /*134d0*/  SYNCS.PHASECHK.TRANS64.TRYWAIT P0, [R8+URZ+0x38840], R20 ;  /* 0x03884014080075a7 */ /* 0x000e24000800017f */
[----:B0-----:R-:W-:Y:S05]  /*134e0*/  @!P0 BRA `(.L_x_7542) ;  /* 0x0000002c00d08947 */ /* 0x001fea0003800000 */
.L_x_7618:
[----:B------:R-:W-:Y:S05]  /*134f0*/  BSYNC B1 ;  /* 0x0000000000017941 */ /* 0x000fea0003800000 */
.L_x_7541:
        /* <DEDUP_REMOVED lines=18> */
[----:B-1----:R-:W-:Y:S01]  /*13620*/  IMAD.IADD R27, R6, 0x1, R3 ;  /* 0x00000001061b7824 */ /* 0x002fe200078e0203 */
[----:B------:R-:W-:Y:S01]  /*13630*/  UMOV UR4, 0xffffffff ;  /* 0xffffffff00047882 */ /* 0x000fe20000000000 */
[----:B------:R-:W-:-:S03]  /*13640*/  IMAD R6, R18, 0x1000, R32 ;  /* 0x0000100012067824 */ /* 0x000fc600078e0220 */
[----:B------:R-:W-:Y:S01]  /*13650*/  LEA.HI.X R27, R2, UR5, R27, 0x1, P0 ;  /* 0x00000005021b7c11 */ /* 0x000fe200080f0c1b */
        /* <DEDUP_REMOVED lines=20> */
.L_x_7628:
        /* <DEDUP_REMOVED lines=8> */
.L_x_7544:
        /* <DEDUP_REMOVED lines=11> */
.L_x_7545:
[----:B------:R2:W-:Y:S01]  /*138d0*/  SYNCS.ARRIVE.TRANS64.A1T0 RZ, [R8+URZ+0x38830], RZ ;  /* 0x038830ff08ff79a7 */ /* 0x0005e2000810003f */
[----:B------:R-:W-:Y:S05]  /*138e0*/  @!P2 BRA `(.L_x_7546) ;  /* 0x000000000004a947 */ /* 0x000fea0003800000 */
[----:B------:R-:W-:Y:S01]  /*138f0*/  BPT.TRAP 0x1 ;  /* 0x000000040000795c */ /* 0x000fe20000300000 */
.L_x_7546:
[----:B------:R-:W3:Y:S01]  /*13900*/  SYNCS.PHASECHK.TRANS64.TRYWAIT P0, [R8+URZ+0x38860], R20 ;  /* 0x03886014080075a7 */ /* 0x000ee2000800017f */
[----:B------:R-:W-:Y:S04]  /*13910*/  BSSY B1, `(.L_x_7547) ;  /* 0x0000002000017945 */ /* 0x000fe80003800000 */
[----:B---3--:R-:W-:Y:S05]  /*13920*/  @!P0 BRA `(.L_x_7548) ;  /* 0x0000002c00f08947 */ /* 0x008fea0003800000 */
.L_x_7629:
[----:B------:R-:W-:Y:S05]  /*13930*/  BSYNC B1 ;  /* 0x0000000000017941 */ /* 0x000fea0003800000 */
.L_x_7547:
[----:B------:R-:W-:Y:S01]  /*13940*/  ULDC.64 UR4, c[0x0][0x328] ;  /* 0x0000ca0000047ab9 */ /* 0x000fe20000000a00 */
[C---:B------:R-:W-:Y:S01]  /*13950*/  LOP3.LUT P5, RZ, R16.reuse, 0x8, RZ, 0xc0, !PT ;  /* 0x0000000810ff7812 */ /* 0x040fe200078ac0ff */
[----:B------:R-:W-:Y:S01]  /*13960*/  IMAD R2, R7, UR4, RZ ;  /* 0x0000000407027c24 */ /* 0x000fe2000f8e02ff */
[----:B------:R-:W-:Y:S01]  /*13970*/  LOP3.LUT P4, RZ, R16, 0x4, RZ, 0xc0, !PT ;  /* 0x0000000410ff7812 */ /* 0x000fe2000788c0ff */
[----:B-1----:R-:W-:Y:S02]  /*13980*/  IMAD R21, R18, 0x7000, R6 ;  /* 0x0000700012157824 */ /* 0x002fe400078e0206 */
        /* <DEDUP_REMOVED lines=24> */
[----:B------:R-:W3:Y:S03]  /*13b10*/  SHFL.IDX PT, R2, R10, 0x1, 0x181f ;  /* 0x00381f000a027f89 */ /* 0x000ee600000e0000 */
[----:B------:R-:W-:-:S02]  /*13b20*/  LOP3.LUT P3, RZ, R16, 0x200, RZ, 0xc0, !PT ;  /* 0x0000020010ff7812 */ /* 0x000fc4000786c0ff */
[C---:B------:R-:W-:Y:S02]  /*13b30*/  LOP3.LUT P6, RZ, R16.reuse, 0x20, RZ, 0xc0, !PT ;  /* 0x0000002010ff7812 */ /* 0x040fe400078cc0ff */
[C---:B------:R-:W-:Y:S02]  /*13b40*/  LOP3.LUT P2, RZ, R16.reuse, 0x10, RZ, 0xc0, !PT ;  /* 0x0000001010ff7812 */ /* 0x040fe4000784c0ff */
[----:B------:R-:W-:Y:S02]  /*13b50*/  LOP3.LUT R16, R16, 0xff7fffff, RZ, 0xc0, !PT ;  /* 0xff7fffff10107812 */ /* 0x000fe400078ec0ff */
[----:B0-----:R-:W-:-:S05]  /*13b60*/  IADD3 R6, P0, R14, R0, RZ ;  /* 0x000000000e067210 */ /* 0x001fca0007f1e0ff */
[----:B------:R-:W-:Y:S01]  /*13b70*/  @P3 LOP3.LUT R16, R16, 0x800000, RZ, 0xfc, !PT ;  /* 0x0080000010103812 */ /* 0x000fe200078efcff */
[----:B------:R-:W-:Y:S01]  /*13b80*/  SHFL.IDX PT, R14, R10, 0x3, 0x181f ;  /* 0x00781f000a0e7f89 */ /* 0x000fe200000e0000 */
[----:B-1----:R-:W-:-:S03]  /*13b90*/  IMAD.X R7, RZ, RZ, R3, P0 ;  /* 0x000000ffff077224 */ /* 0x002fc600000e0603 */
[----:B------:R-:W0:Y:S01]  /*13ba0*/  SHFL.IDX PT, R3, R20, 0x1, 0x181f ;  /* 0x00381f0014037f89 */ /* 0x000e2200000e0000 */
[----:B---3--:R-:W-:-:S03]  /*13bb0*/  IADD3 R4, P0, R2, R0, RZ ;  /* 0x0000000002047210 */ /* 0x008fc60007f1e0ff */
[----:B------:R-:W1:Y:S04]  /*13bc0*/  SHFL.IDX PT, R2, R10, 0x2, 0x181f ;  /* 0x00581f000a027f89 */ /* 0x000e6800000e0000 */
[----:B------:R-:W-:Y:S01]  /*13bd0*/  LDGSTS.E.BYPASS.LTC128B.128 [R21+0x400], desc[UR44][R6.64], !P1 ;  /* 0x0040000006157fae */ /* 0x000fe2000c901d6c */
[----:B------:R-:W-:-:S03]  /*13be0*/  ISETP.NE.U32.AND P1, PT, R28, RZ, PT ;  /* 0x000000ff1c00720c */ /* 0x000fc60003f25070 */
[----:B------:R-:W-:Y:S01]  /*13bf0*/  LDGSTS.E.BYPASS.LTC128B.128 [R21+0x2400], desc[UR44][R6.64+0x80], !P3 ;  /* 0x0240008006157fae */ /* 0x000fe2000d901d6c */
[----:B------:R-:W-:-:S03]  /*13c00*/  LOP3.LUT P3, RZ, R16, 0x400, RZ, 0xc0, !PT ;  /* 0x0000040010ff7812 */ /* 0x000fc6000786c0ff */
[----:B------:R-:W-:Y:S04]  /*13c10*/  LDGSTS.E.BYPASS.LTC128B.128 [R21+0x4400], desc[UR44][R6.64+0x100], !P6 ;  /* 0x0440010006157fae */ /* 0x000fe8000f101d6c */
[----:B------:R-:W-:Y:S01]  /*13c20*/  LDGSTS.E.BYPASS.LTC128B.128 [R21+0x6400], desc[UR44][R6.64+0x180], !P2 ;  /* 0x0640018006157fae */ /* 0x000fe2000d101d6c */
[----:B0-----:R-:W-:-:S03]  /*13c30*/  IMAD.X R5, RZ, RZ, R3, P0 ;  /* 0x000000ffff057224 */ /* 0x001fc600000e0603 */
[----:B------:R-:W-:Y:S01]  /*13c40*/  LDGSTS.E.BYPASS.LTC128B.128 [R21+0x8400], desc[UR44][R6.64+0x200], !P5 ;  /* 0x0840020006157fae */ /* 0x000fe2000e901d6c */
[----:B-1----:R-:W-:-:S03]  /*13c50*/  IADD3 R2, P0, R2, R0, RZ ;  /* 0x0000000002027210 */ /* 0x002fc60007f1e0ff */
[----:B------:R-:W0:Y:S04]  /*13c60*/  SHFL.IDX PT, R3, R20, 0x2, 0x181f ;  /* 0x00581f0014037f89 */ /* 0x000e2800000e0000 */
[----:B------:R-:W-:Y:S04]  /*13c70*/  LDGSTS.E.BYPASS.LTC128B.128 [R21+0xa400], desc[UR44][R6.64+0x280], !P4 ;  /* 0x0a40028006157fae */ /* 0x000fe8000e101d6c */
[----:B------:R-:W1:Y:S01]  /*13c80*/  SHFL.IDX PT, R20, R20, 0x3, 0x181f ;  /* 0x00781f0014147f89 */ /* 0x000e6200000e0000 */
        /* <DEDUP_REMOVED lines=24> */
[----:B-1----:R3:W-:Y:S02]  /*13e10*/  LDGSTS.E.BYPASS.LTC128B.128 [R21+0xf400], desc[UR44][R2.64+0x380], P1 ;  /* 0x0f40038002157fae */ /* 0x0027e40008901d6c */
.L_x_7639:
[----:B---3--:R-:W-:Y:S02]  /*13e20*/  P2R R4, PR, RZ, 0x2 ;  /* 0x00000002ff047803 */ /* 0x008fe40000000000 */
        /* <DEDUP_REMOVED lines=22> */
.L_x_7550:
        /* <DEDUP_REMOVED lines=11> */
.L_x_7551:
[----:B------:R0:W-:Y:S01]  /*14040*/  SYNCS.ARRIVE.TRANS64.A1T0 RZ, [R8+URZ+0x38850], RZ ;  /* 0x038850ff08ff79a7 */ /* 0x0001e2000810003f */
[----:B------:R-:W-:Y:S05]  /*14050*/  @P3 BRA `(.L_x_7552) ;  /* 0xfffffff000603947 */ /* 0x000fea000383ffff */
[----:B------:R-:W-:Y:S05]  /*14060*/  BSYNC B0 ;  /* 0x0000000000007941 */ /* 0x000fea0003800000 */
.L_x_7539:
[----:B------:R-:W3:Y:S01]  /*14070*/  S2R R0, SR_TID.X ;  /* 0x0000000000007919 */ /* 0x000ee20000002100 */
[----:B------:R-:W-:Y:S01]  /*14080*/  VIADD R18, R18, 0x1 ;  /* 0x0000000112127836 */ /* 0x000fe20000000000 */
[----:B------:R-:W-:Y:S04]  /*14090*/  BSSY B0, `(.L_x_7553) ;  /* 0x0000013000007945 */ /* 0x000fe80003800000 */
[----:B------:R-:W-:-:S04]  /*140a0*/  ISETP.NE.AND P0, PT, R18, 0x2, PT ;  /* 0x000000021200780c */ /* 0x000fc80003f05270 */
[----:B------:R-:W-:Y:S02]  /*140b0*/  SEL R18, R18, RZ, P0 ;  /* 0x000000ff12127207 */ /* 0x000fe40000000000 */
[----:B---3--:R-:W-:Y:S02]  /*140c0*/  LOP3.LUT R2, R0, 0x7f, RZ, 0xc0, !PT ;  /* 0x0000007f00027812 */ /* 0x008fe400078ec0ff */
[----:B------:R-:W-:Y:S02]  /*140d0*/  SEL R0, RZ, 0x1, P0 ;  /* 0x00000001ff007807 */ /* 0x000fe40000000000 */
[----:B------:R-:W-:-:S13]  /*140e0*/  ISETP.NE.AND P1, PT, R2, RZ, PT ;  /* 0x000000ff0200720c */ /* 0x000fda0003f25270 */
[----:B------:R-:W-:Y:S05]  /*140f0*/  @P1 BRA `(.L_x_7554) ;  /* 0x0000000000301947 */ /* 0x000fea0003800000 */
[----:B------:R-:W3:Y:S01]  /*14100*/  S2R R7, SR_LANEID ;  /* 0x0000000000077919 */ /* 0x000ee20000000000 */
[----:B------:R-:W-:Y:S01]  /*14110*/  VOTEU.ANY UR4, UPT, PT ;  /* 0x0000000000047886 */ /* 0x000fe200038e0100 */
[----:B------:R-:W4:Y:S01]  /*14120*/  LDC.64 R2, c[0x0][0xd80] ;  /* 0x00036000ff027b82 */ /* 0x000f220000000a00 */
[----:B------:R-:W3:Y:S08]  /*14130*/  FLO.U32 R4, UR4 ;  /* 0x0000000400047d00 */ /* 0x000ef000080e0000 */
[----:B------:R-:W4:Y:S01]  /*14140*/  POPC R5, UR4 ;  /* 0x0000000400057d09 */ /* 0x000f220008000000 */
[----:B---3--:R-:W-:-:S13]  /*14150*/  ISETP.EQ.U32.AND P0, PT, R4, R7, PT ;  /* 0x000000070400720c */ /* 0x008fda0003f02070 */
[----:B----4-:R-:W3:Y:S01]  /*14160*/  @P0 ATOMG.E.ADD.STRONG.GPU PT, R3, desc[UR44][R2.64], R5 ;  /* 0x00000005020309a8 */ /* 0x010ee200081ee1ec */
[----:B------:R-:W4:Y:S02]  /*14170*/  S2R R6, SR_LTMASK ;  /* 0x0000000000067919 */ /* 0x000f240000003900 */
[----:B----4-:R-:W-:-:S04]  /*14180*/  LOP3.LUT R6, R6, UR4, RZ, 0xc0, !PT ;  /* 0x0000000406067c12 */ /* 0x010fc8000f8ec0ff */
[----:B------:R-:W4:Y:S01]  /*14190*/  POPC R7, R6 ;  /* 0x0000000600077309 */ /* 0x000f220000000000 */
[----:B---3--:R-:W4:Y:S02]  /*141a0*/  SHFL.IDX PT, R4, R3, R4, 0x1f ;  /* 0x00001f0403047589 */ /* 0x008f2400000e0000 */
[----:B----4-:R-:W-:-:S07]  /*141b0*/  IADD3 R36, R4, UR48, R7 ;  /* 0x0000003004247c10 */ /* 0x010fce000fffe007 */
.L_x_7554:
[----:B------:R-:W-:Y:S05]  /*141c0*/  BSYNC B0 ;  /* 0x0000000000007941 */ /* 0x000fea0003800000 */
.L_x_7553:
[----:B------:R-:W-:-:S07]  /*141d0*/  LOP3.LUT R23, R23, R0, RZ, 0x3c, !PT ;  /* 0x0000000017177212 */ /* 0x000fce00078e3cff */
.L_x_7510:
[----:B------:R-:W-:Y:S05]  /*141e0*/  BSYNC B7 ;  /* 0x0000000000077941 */ /* 0x000fea0003800000 */
.L_x_7508:
[----:B------:R-:W-:-:S13]  /*141f0*/  LOP3.LUT P0, RZ, R16, 0x200000, RZ, 0xc0, !PT ;  /* 0x0020000010ff7812 */ /* 0x000fda000780c0ff */
[----:B------:R-:W-:Y:S05]  /*14200*/  @!P0 BRA `(.L_x_7555) ;  /* 0x0000000000248947 */ /* 0x000fea0003800000 */
[----:B------:R-:W-:Y:S05]  /*14210*/  WARPSYNC.ALL ;  /* 0x0000000000007948 */ /* 0x000fea0003800000 */
[----:B------:R-:W3:Y:S08]  /*14220*/  S2UR UR5, SR_CgaCtaId ;  /* 0x00000000000579c3 */ /* 0x000ef00000008800 */
[----:B------:R-:W-:Y:S06]  /*14230*/  BAR.SYNC.DEFER_BLOCKING 0x5, 0x180 ;  /* 0x0146000000007b1d */ /* 0x000fec0000010000 */
[----:B------:R-:W-:-:S02]  /*14240*/  UMOV UR4, 0x400 ;  /* 0x0000040000047882 */ /* 0x000fc40000000000 */
[----:B---3--:R-:W-:-:S06]  /*14250*/  ULEA UR4, UR5, UR4, 0x18 ;  /* 0x0000000405047291 */ /* 0x008fcc000f8ec03f */
[----:B------:R-:W-:-:S05]  /*14260*/  IMAD.U32 R17, RZ, RZ, UR4 ;  /* 0x00000004ff117e24 */ /* 0x000fca000f8e00ff */
[----:B------:R3:W4:Y:S01]  /*14270*/  LDS R36, [R17+0x388d0] ;  /* 0x0388d00011247984 */ /* 0x0007220000000800 */
[----:B------:R-:W-:Y:S06]  /*14280*/  BAR.ARV 0x4, 0x180 ;  /* 0x0106000000007b1d */ /* 0x000fec0000002000 */
[----:B------:R-:W-:Y:S05]  /*14290*/  BRA `(.L_x_7556) ;  /* 0x00000000002c7947 */ /* 0x000fea0003800000 */
.L_x_7555:
[----:B------:R-:W-:-:S03]  /*142a0*/  UMOV UR4, 0xffffffff ;  /* 0xffffffff00047882 */ /* 0x000fc60000000000 */
[----:B------:R-:W-:Y:S05]  /*142b0*/  BRA.DIV UR4, `(.L_x_7557) ;  /* 0x0000002e04747947 */ /* 0x000fea000b800000 */
[----:B------:R3:W4:Y:S02]  /*142c0*/  SHFL.IDX PT, R14, R36, RZ, 0x1f ;  /* 0x00001fff240e7589 */ /* 0x00072400000e0000 */
.L_x_7642:
[----:B------:R-:W0:Y:S01]  /*142d0*/  @!P1 S2R R3, SR_CgaCtaId ;  /* 0x0000000000039919 */ /* 0x000e220000008800 */
[----:B------:R-:W-:Y:S05]  /*142e0*/  WARPSYNC.ALL ;  /* 0x0000000000007948 */ /* 0x000fea0003800000 */
[----:B------:R-:W-:Y:S01]  /*142f0*/  BAR.SYNC.DEFER_BLOCKING 0x4, 0x180 ;  /* 0x0106000000007b1d */ /* 0x000fe20000010000 */
[----:B------:R-:W-:-:S04]  /*14300*/  @!P1 MOV R0, 0x400 ;  /* 0x0000040000009802 */ /* 0x000fc80000000f00 */
[----:B0-----:R-:W-:-:S05]  /*14310*/  @!P1 LEA R17, R3, R0, 0x18 ;  /* 0x0000000003119211 */ /* 0x001fca00078ec0ff */
[----:B------:R3:W-:Y:S02]  /*14320*/  @!P1 STS [R17+0x388d0], R36 ;  /* 0x0388d02411009388 */ /* 0x0007e40000000800 */
[----:B---34-:R-:W-:Y:S01]  /*14330*/  IMAD.MOV.U32 R36, RZ, RZ, R14 ;  /* 0x000000ffff247224 */ /* 0x018fe200078e000e */
[----:B------:R-:W-:Y:S06]  /*14340*/  BAR.ARV 0x5, 0x180 ;  /* 0x0146000000007b1d */ /* 0x000fec0000002000 */
.L_x_7556:
[----:B------:R-:W-:Y:S02]  /*14350*/  ULDC UR4, c[0x0][0xd38] ;  /* 0x00034e0000047ab9 */ /* 0x000fe40000000800 */
[----:B----4-:R-:W-:-:S13]  /*14360*/  ISETP.GE.AND P0, PT, R36, UR4, PT ;  /* 0x0000000424007c0c */ /* 0x010fda000bf06270 */
[----:B------:R-:W-:Y:S05]  /*14370*/  @!P0 BRA `(.L_x_7558) ;  /* 0xffffffbc00c08947 */ /* 0x000fea000383ffff */
.L_x_7505:
[----:B------:R-:W4:Y:S01]  /*14380*/  LDL.LU R0, [R1+0x10] ;  /* 0x0000100001007983 */ /* 0x000f220000300800 */
[----:B------:R-:W-:Y:S01]  /*14390*/  BSSY B0, `(.L_x_7559) ;  /* 0x000000b000007945 */ /* 0x000fe20003800000 */
[----:B------:R-:W0:Y:S01]  /*143a0*/  S2R R5, SR_CgaCtaId ;  /* 0x0000000000057919 */ /* 0x000e220000008800 */
[----:B----4-:R-:W-:-:S05]  /*143b0*/  VIADD R0, R0, 0x1 ;  /* 0x0000000100007836 */ /* 0x010fca0000000000 */
        /* <DEDUP_REMOVED lines=8> */
.L_x_7643:
[----:B------:R-:W-:Y:S05]  /*14440*/  BSYNC B0 ;  /* 0x0000000000007941 */ /* 0x000fea0003800000 */
.L_x_7559:
[----:B------:R-:W-:-:S03]  /*14450*/  UMOV UR4, 0xffffffff ;  /* 0xffffffff00047882 */ /* 0x000fc60000000000 */
[----:B------:R-:W-:Y:S05]  /*14460*/  BRA.DIV UR4, `(.L_x_7561) ;  /* 0x0000002e04447947 */ /* 0x000fea000b800000 */
[----:B0-----:R-:W0:Y:S02]  /*14470*/  S2R R0, SR_TID.X ;  /* 0x0000000000007919 */ /* 0x001e240000002100 */
[----:B0-----:R-:W-:-:S04]  /*14480*/  SHF.R.U32.HI R0, RZ, 0x5, R0 ;  /* 0x00000005ff007819 */ /* 0x001fc80000011600 */
[----:B------:R-:W-:-:S05]  /*14490*/  LOP3.LUT R0, R0, 0x3, RZ, 0xc0, !PT ;  /* 0x0000000300007812 */ /* 0x000fca00078ec0ff */
[----:B------:R0:W4:Y:S02]  /*144a0*/  SHFL.IDX PT, R14, R0, RZ, 0x1f ;  /* 0x00001fff000e7589 */ /* 0x00012400000e0000 */
.L_x_7646:
[----:B----4-:R-:W-:Y:S01]  /*144b0*/  ISETP.NE.AND P0, PT, R14, RZ, PT ;  /* 0x000000ff0e00720c */ /* 0x010fe20003f05270 */
[----:B------:R-:W-:-:S12]  /*144c0*/  BSSY B0, `(.L_x_7562) ;  /* 0x0000024000007945 */ /* 0x000fd80003800000 */
[----:B------:R-:W-:Y:S05]  /*144d0*/  @P0 BRA `(.L_x_7563) ;  /* 0x0000000000880947 */ /* 0x000fea0003800000 */
[----:B------:R-:W-:-:S03]  /*144e0*/  UMOV UR4, 0xffffffff ;  /* 0xffffffff00047882 */ /* 0x000fc60000000000 */
[----:B------:R-:W-:Y:S05]  /*144f0*/  BRA.DIV UR4, `(.L_x_7564) ;  /* 0x0000002e04547947 */ /* 0x000fea000b800000 */
[----:B------:R-:W-:-:S13]  /*14500*/  ELECT P6, URZ, PT ;  /* 0x00000000003f782f */ /* 0x000fda00038c0000 */
.L_x_7649:
[----:B------:R-:W-:Y:S05]  /*14510*/  @!P6 BRA `(.L_x_7563) ;  /* 0x000000000078e947 */ /* 0x000fea0003800000 */
[----:B------:R-:W-:-:S06]  /*14520*/  ULOP3.LUT UR4, UR41, 0x2, URZ, 0xfc, !UPT ;  /* 0x0000000229047892 */ /* 0x000fcc000f8efc3f */
[----:B0-----:R-:W-:-:S05]  /*14530*/  IMAD.U32 R0, RZ, RZ, UR4 ;  /* 0x00000004ff007e24 */ /* 0x001fca000f8e00ff */
[----:B------:R-:W-:-:S13]  /*14540*/  ISETP.NE.AND P0, PT, R0, 0x3, PT ;  /* 0x000000030000780c */ /* 0x000fda0003f05270 */
[----:B------:R-:W-:Y:S05]  /*14550*/  @!P0 BRA `(.L_x_7565) ;  /* 0x0000000000048947 */ /* 0x000fea0003800000 */
[----:B------:R-:W-:Y:S01]  /*14560*/  BPT.TRAP 0x1 ;  /* 0x000000040000795c */ /* 0x000fe20000300000 */
.L_x_7565:
[C---:B------:R-:W-:Y:S01]  /*14570*/  IMAD R3, R18.reuse, 0x8, R5 ;  /* 0x0000000812037824 */ /* 0x040fe200078e0205 */
[----:B------:R-:W-:Y:S01]  /*14580*/  SHF.L.U32 R2, R23, 0x1f, RZ ;  /* 0x0000001f17027819 */ /* 0x000fe200000006ff */
[----:B------:R-:W-:-:S03]  /*14590*/  VIADD R18, R18, 0x1 ;  /* 0x0000000112127836 */ /* 0x000fc60000000000 */
[----:B------:R-:W0:Y:S02]  /*145a0*/  SYNCS.PHASECHK.TRANS64.TRYWAIT P1, [R3+URZ+0x38840], R2 ;  /* 0x03884002030075a7 */ /* 0x000e24000802017f */
[----:B------:R-:W-:-:S04]  /*145b0*/  ISETP.NE.AND P2, PT, R18, 0x2, PT ;  /* 0x000000021200780c */ /* 0x000fc80003f45270 */
[----:B------:R-:W-:Y:S01]  /*145c0*/  SEL R0, RZ, 0x1, P2 ;  /* 0x00000001ff007807 */ /* 0x000fe20001000000 */
[----:B0-----:R-:W-:Y:S08]  /*145d0*/  @!P1 BRA `(.L_x_7566) ;  /* 0x0000002c003c9947 */ /* 0x001ff00003800000 */
.L_x_7650:
[----:B------:R-:W-:Y:S02]  /*145e0*/  SEL R18, R18, RZ, P2 ;  /* 0x000000ff12127207 */ /* 0x000fe40001000000 */
[----:B------:R-:W-:Y:S01]  /*145f0*/  LOP3.LUT R0, R23, R0, RZ, 0x3c, !PT ;  /* 0x0000000017007212 */ /* 0x000fe200078e3cff */
[----:B------:R-:W-:Y:S06]  /*14600*/  @!P0 BRA `(.L_x_7567) ;  /* 0x0000000000048947 */ /* 0x000fec0003800000 */
[----:B------:R-:W-:Y:S01]  /*14610*/  BPT.TRAP 0x1 ;  /* 0x000000040000795c */ /* 0x000fe20000300000 */
.L_x_7567:
[----:B------:R-:W-:Y:S01]  /*14620*/  IMAD R5, R18, 0x8, R5 ;  /* 0x0000000812057824 */ /* 0x000fe200078e0205 */
[----:B------:R-:W-:-:S04]  /*14630*/  SHF.L.U32 R0, R0, 0x1f, RZ ;  /* 0x0000001f00007819 */ /* 0x000fc800000006ff */
[----:B------:R-:W4:Y:S02]  /*14640*/  SYNCS.PHASECHK.TRANS64.TRYWAIT P1, [R5+URZ+0x38840], R0 ;  /* 0x03884000050075a7 */ /* 0x000f24000802017f */
[----:B----4-:R-:W-:Y:S05]  /*14650*/  @!P1 BRA `(.L_x_7568) ;  /* 0x0000002c00309947 */ /* 0x010fea0003800000 */
.L_x_7651:
[----:B------:R-:W-:Y:S05]  /*14660*/  @!P0 BRA `(.L_x_7569) ;  /* 0x0000000000048947 */ /* 0x000fea0003800000 */
[----:B------:R-:W-:Y:S01]  /*14670*/  BPT.TRAP 0x1 ;  /* 0x000000040000795c */ /* 0x000fe20000300000 */
.L_x_7569:
[----:B------:R-:W0:Y:S02]  /*14680*/  SYNCS.PHASECHK.TRANS64.TRYWAIT P1, [R3+URZ+0x38860], R2 ;  /* 0x03886002030075a7 */ /* 0x000e24000802017f */
[----:B0-----:R-:W-:Y:S05]  /*14690*/  @!P1 BRA `(.L_x_7570) ;  /* 0x0000002c00349947 */ /* 0x001fea0003800000 */
.L_x_7652:
[----:B------:R-:W-:Y:S05]  /*146a0*/  @!P0 BRA `(.L_x_7571) ;  /* 0x0000000000048947 */ /* 0x000fea0003800000 */
[----:B------:R-:W-:Y:S01]  /*146b0*/  BPT.TRAP 0x1 ;  /* 0x000000040000795c */ /* 0x000fe20000300000 */
.L_x_7571:
[----:B------:R0:W0:Y:S02]  /*146c0*/  SYNCS.PHASECHK.TRANS64.TRYWAIT P0, [R5+URZ+0x38860], R0 ;  /* 0x03886000050075a7 */ /* 0x000024000800017f */
[----:B0-----:R-:W-:Y:S05]  /*146d0*/  @!P0 NANOSLEEP.SYNCS 0x989680 ;  /* 0x009896800000895d */ /* 0x001fea0003900000 */
[----:B------:R-:W0:Y:S02]  /*146e0*/  @!P0 SYNCS.PHASECHK.TRANS64 P0, [R5+URZ+0x38860], R0 ;  /* 0x03886000050085a7 */ /* 0x000e24000800007f */
[----:B0-----:R-:W-:Y:S05]  /*146f0*/  @!P0 BRA `(.L_x_7571) ;  /* 0xfffffffc00f08947 */ /* 0x001fea000383ffff */
.L_x_7563:
[----:B------:R-:W-:Y:S05]  /*14700*/  BSYNC B0 ;  /* 0x0000000000007941 */ /* 0x000fea0003800000 */
.L_x_7562:
[----:B------:R-:W-:Y:S05]  /*14710*/  EXIT ;  /* 0x000000000000794d */ /* 0x000fea0003800000 */
.L_x_7458:
[----:B0-----:R0:W1:Y:S02]  /*14720*/  SYNCS.PHASECHK.TRANS64.TRYWAIT P1, [R17+URZ+0x38800], R4 ;  /* 0x03880004110075a7 */ /* 0x001064000802017f */
[----:B-1----:R-:W-:Y:S05]  /*14730*/  @!P1 NANOSLEEP.SYNCS 0x989680 ;  /* 0x009896800000995d */ /* 0x002fea0003900000 */
[----:B------:R-:W1:Y:S02]  /*14740*/  @!P1 SYNCS.PHASECHK.TRANS64 P1, [R17+URZ+0x38800], R4 ;  /* 0x03880004110095a7 */ /* 0x000e64000802007f */
[----:B-1----:R-:W-:Y:S05]  /*14750*/  @!P1 BRA `(.L_x_7458) ;  /* 0xfffffffc00f09947 */ /* 0x002fea000383ffff */
[----:B------:R-:W-:Y:S05]  /*14760*/  BRA `(.L_x_7572) ;  /* 0xfffffef000247947 */ /* 0x000fea000383ffff */
.L_x_7462:
[----:B--2---:R2:W3:Y:S02]  /*14770*/  SYNCS.PHASECHK.TRANS64.TRYWAIT P1, [R9+URZ+0x38830], R6 ;  /* 0x03883006090075a7 */ /* 0x0044e4000802017f */
[----:B---3--:R-:W-:Y:S05]  /*14780*/  @!P1 NANOSLEEP.SYNCS 0x989680 ;  /* 0x009896800000995d */ /* 0x008fea0003900000 */
[----:B------:R-:W3:Y:S02]  /*14790*/  @!P1 SYNCS.PHASECHK.TRANS64 P1, [R9+URZ+0x38830], R6 ;  /* 0x03883006090095a7 */ /* 0x000ee4000802007f */
[----:B---3--:R-:W-:Y:S05]  /*147a0*/  @!P1 BRA `(.L_x_7462) ;  /* 0xfffffffc00f09947 */ /* 0x008fea000383ffff */
[----:B------:R-:W-:Y:S05]  /*147b0*/  BRA `(.L_x_7461) ;  /* 0xfffffef000447947 */ /* 0x000fea000383ffff */
.L_x_7463:
[----:B---3--:R3:W4:Y:S02]  /*147c0*/  SYNCS.PHASECHK.TRANS64.TRYWAIT P1, [R17+URZ+0x38810], R4 ;  /* 0x03881004110075a7 */ /* 0x008724000802017f */
[----:B----4-:R-:W-:Y:S05]  /*147d0*/  @!P1 NANOSLEEP.SYNCS 0x989680 ;  /* 0x009896800000995d */ /* 0x010fea0003900000 */
[----:B------:R-:W4:Y:S02]  /*147e0*/  @!P1 SYNCS.PHASECHK.TRANS64 P1, [R17+URZ+0x38810], R4 ;  /* 0x03881004110095a7 */ /* 0x000f24000802007f */
[----:B----4-:R-:W-:Y:S05]  /*147f0*/  @!P1 BRA `(.L_x_7463) ;  /* 0xfffffffc00f09947 */ /* 0x010fea000383ffff */
[----:B------:R-:W-:Y:S05]  /*14800*/  BRA `(.L_x_7573) ;  /* 0xfffffef000d07947 */ /* 0x000fea000383ffff */
.L_x_7467:
[----:B0-----:R0:W3:Y:S02]  /*14810*/  SYNCS.PHASECHK.TRANS64.TRYWAIT P1, [R9+URZ+0x38850], R6 ;  /* 0x03885006090075a7 */ /* 0x0010e4000802017f */
[----:B---3--:R-:W-:Y:S05]  /*14820*/  @!P1 NANOSLEEP.SYNCS 0x989680 ;  /* 0x009896800000995d */ /* 0x008fea0003900000 */
[----:B------:R-:W3:Y:S02]  /*14830*/  @!P1 SYNCS.PHASECHK.TRANS64 P1, [R9+URZ+0x38850], R6 ;  /* 0x03885006090095a7 */ /* 0x000ee4000802007f */
[----:B---3--:R-:W-:Y:S05]  /*14840*/  @!P1 BRA `(.L_x_7467) ;  /* 0xfffffffc00f09947 */ /* 0x008fea000383ffff */
[----:B------:R-:W-:Y:S05]  /*14850*/  BRA `(.L_x_7466) ;  /* 0xfffffef400007947 */ /* 0x000fea000383ffff */
.L_x_7474:
[----:B-1----:R1:W2:Y:S02]  /*14860*/  SYNCS.PHASECHK.TRANS64.TRYWAIT P1, [R9+URZ+0x38830], R8 ;  /* 0x03883008090075a7 */ /* 0x0022a4000802017f */
[----:B--2---:R-:W-:Y:S05]  /*14870*/  @!P1 NANOSLEEP.SYNCS 0x989680 ;  /* 0x009896800000995d */ /* 0x004fea0003900000 */
[----:B------:R-:W2:Y:S02]  /*14880*/  @!P1 SYNCS.PHASECHK.TRANS64 P1, [R9+URZ+0x38830], R8 ;  /* 0x03883008090095a7 */ /* 0x000ea4000802007f */
[----:B--2---:R-:W-:Y:S05]  /*14890*/  @!P1 BRA `(.L_x_7474) ;  /* 0xfffffffc00f09947 */ /* 0x004fea000383ffff */
[----:B------:R-:W-:Y:S05]  /*148a0*/  BRA `(.L_x_7473) ;  /* 0xffffff1c00247947 */ /* 0x000fea000383ffff */
.L_x_7478:
[----:B---3--:R3:W4:Y:S02]  /*148b0*/  SYNCS.PHASECHK.TRANS64.TRYWAIT P1, [R9+URZ+0x38850], R8 ;  /* 0x03885008090075a7 */ /* 0x008724000802017f */
[----:B----4-:R-:W-:Y:S05]  /*148c0*/  @!P1 NANOSLEEP.SYNCS 0x989680 ;  /* 0x009896800000995d */ /* 0x010fea0003900000 */
[----:B------:R-:W4:Y:S02]  /*148d0*/  @!P1 SYNCS.PHASECHK.TRANS64 P1, [R9+URZ+0x38850], R8 ;  /* 0x03885008090095a7 */ /* 0x000f24000802007f */
[----:B----4-:R-:W-:Y:S05]  /*148e0*/  @!P1 BRA `(.L_x_7478) ;  /* 0xfffffffc00f09947 */ /* 0x010fea000383ffff */
[----:B------:R-:W-:Y:S05]  /*148f0*/  BRA `(.L_x_7477) ;  /* 0xffffff1c00847947 */ /* 0x000fea000383ffff */
.L_x_7486:
[----:B-1----:R1:W2:Y:S02]  /*14900*/  SYNCS.PHASECHK.TRANS64.TRYWAIT P1, [R9+URZ+0x38830], R8 ;  /* 0x03883008090075a7 */ /* 0x0022a4000802017f */
[----:B--2---:R-:W-:Y:S05]  /*14910*/  @!P1 NANOSLEEP.SYNCS 0x989680 ;  /* 0x009896800000995d */ /* 0x004fea0003900000 */
[----:B------:R-:W2:Y:S02]  /*14920*/  @!P1 SYNCS.PHASECHK.TRANS64 P1, [R9+URZ+0x38830], R8 ;  /* 0x03883008090095a7 */ /* 0x000ea4000802007f */
[----:B--2---:R-:W-:Y:S05]  /*14930*/  @!P1 BRA `(.L_x_7486) ;  /* 0xfffffffc00f09947 */ /* 0x004fea000383ffff */
[----:B------:R-:W-:Y:S05]  /*14940*/  BRA `(.L_x_7485) ;  /* 0xffffff4c00a07947 */ /* 0x000fea000383ffff */
.L_x_7490:
[----:B---3--:R3:W4:Y:S02]  /*14950*/  SYNCS.PHASECHK.TRANS64.TRYWAIT P1, [R9+URZ+0x38850], R8 ;  /* 0x03885008090075a7 */ /* 0x008724000802017f */
[----:B----4-:R-:W-:Y:S05]  /*14960*/  @!P1 NANOSLEEP.SYNCS 0x989680 ;  /* 0x009896800000995d */ /* 0x010fea0003900000 */
[----:B------:R-:W4:Y:S02]  /*14970*/  @!P1 SYNCS.PHASECHK.TRANS64 P1, [R9+URZ+0x38850], R8 ;  /* 0x03885008090095a7 */ /* 0x000f24000802007f */
[----:B----4-:R-:W-:Y:S05]  /*14980*/  @!P1 BRA `(.L_x_7490) ;  /* 0xfffffffc00f09947 */ /* 0x010fea000383ffff */
[----:B------:R-:W-:Y:S05]  /*14990*/  BRA `(.L_x_7489) ;  /* 0xffffff5000007947 */ /* 0x000fea000383ffff */
.L_x_7516:
        /* <DEDUP_REMOVED lines=10> */
.L_x_7574:
[----:B------:R-:W-:Y:S05]  /*14a40*/  BRA `(.L_x_7575) ;  /* 0xffffffc000907947 */ /* 0x000fea000383ffff */
.L_x_7519:
[----:B0-----:R0:W1:Y:S02]  /*14a50*/  SYNCS.PHASECHK.TRANS64.TRYWAIT P0, [R27+URZ+0x38840], R0 ;  /* 0x038840001b0075a7 */ /* 0x001064000800017f */
[----:B-1----:R-:W-:Y:S05]  /*14a60*/  @!P0 NANOSLEEP.SYNCS 0x989680 ;  /* 0x009896800000895d */ /* 0x002fea0003900000 */
[----:B------:R-:W1:Y:S02]  /*14a70*/  @!P0 SYNCS.PHASECHK.TRANS64 P0, [R27+URZ+0x38840], R0 ;  /* 0x038840001b0085a7 */ /* 0x000e64000800007f */
[----:B-1----:R-:W-:Y:S05]  /*14a80*/  @!P0 BRA `(.L_x_7519) ;  /* 0xfffffffc00f08947 */ /* 0x002fea000383ffff */
[----:B------:R-:W-:Y:S05]  /*14a90*/  BRA `(.L_x_7576) ;  /* 0xffffffc400407947 */ /* 0x000fea000383ffff */
.L_x_7520:
        /* <DEDUP_REMOVED lines=8> */
.L_x_7578:
[----:B------:R-:W-:Y:S05]  /*14b20*/  BSYNC B0 ;  /* 0x0000000000007941 */ /* 0x000fea0003800000 */
.L_x_7577:
        /* <DEDUP_REMOVED lines=9> */
.L_x_7579:
[----:B------:R-:W-:Y:S02]  /*14bc0*/  IMAD.MOV.U32 R13, RZ, RZ, R5 ;  /* 0x000000ffff0d7224 */ /* 0x000fe400078e0005 */
[----:B------:R-:W-:Y:S01]  /*14bd0*/  IMAD.MOV.U32 R12, RZ, RZ, 0x1 ;  /* 0x00000001ff0c7424 */ /* 0x000fe200078e00ff */
[----:B------:R-:W-:-:S13]  /*14be0*/  @P0 LEA R6, P1, R8, R14, 0x1 ;  /* 0x0000000e08060211 */ /* 0x000fda00078208ff */
[----:B------:R-:W-:Y:S05]  /*14bf0*/  WARPSYNC.COLLECTIVE R15, `(.L_x_7580) ;  /* 0x000000000f087348 */ /* 0x000fea0003c00000 */
[----:B------:R0:W1:Y:S02]  /*14c00*/  SHFL.IDX P6, R14, R13, R12, R11 ;  /* 0x0000000c0d0e7389 */ /* 0x00006400000c000b */
[----:B01----:R-:W-:Y:S01]  /*14c10*/  ENDCOLLECTIVE ;  /* 0x000000000000791b */ /* 0x003fe20003800000 */
.L_x_7580:
        /* <DEDUP_REMOVED lines=12> */
.L_x_7581:
[----:B------:R-:W-:Y:S02]  /*14ce0*/  @P0 IMAD R9, R4, 0x2, R17 ;  /* 0x0000000204090824 */ /* 0x000fe400078e0211 */
[----:B------:R-:W-:Y:S02]  /*14cf0*/  IMAD.MOV.U32 R13, RZ, RZ, R5 ;  /* 0x000000ffff0d7224 */ /* 0x000fe400078e0005 */
[----:B------:R-:W-:Y:S01]  /*14d00*/  IMAD.MOV.U32 R12, RZ, RZ, 0x2 ;  /* 0x00000002ff0c7424 */ /* 0x000fe200078e00ff */
[----:B------:R-:W-:-:S13]  /*14d10*/  @P0 LEA R6, P1, R8, R14, 0x1 ;  /* 0x0000000e08060211 */ /* 0x000fda00078208ff */
[----:B------:R-:W-:Y:S05]  /*14d20*/  WARPSYNC.COLLECTIVE R15, `(.L_x_7582) ;  /* 0x000000000f087348 */ /* 0x000fea0003c00000 */
[----:B------:R0:W1:Y:S02]  /*14d30*/  SHFL.IDX P6, R14, R13, R12, R11 ;  /* 0x0000000c0d0e7389 */ /* 0x00006400000c000b */
[----:B01----:R-:W-:Y:S01]  /*14d40*/  ENDCOLLECTIVE ;  /* 0x000000000000791b */ /* 0x003fe20003800000 */
.L_x_7582:
        /* <DEDUP_REMOVED lines=12> */
.L_x_7583:
[----:B------:R-:W-:Y:S02]  /*14e10*/  @P0 IMAD R7, R4, 0x2, R17 ;  /* 0x0000000204070824 */ /* 0x000fe400078e0211 */
[----:B------:R-:W-:Y:S02]  /*14e20*/  IMAD.MOV.U32 R13, RZ, RZ, R5 ;  /* 0x000000ffff0d7224 */ /* 0x000fe400078e0005 */
[----:B------:R-:W-:Y:S01]  /*14e30*/  IMAD.MOV.U32 R12, RZ, RZ, 0x3 ;  /* 0x00000003ff0c7424 */ /* 0x000fe200078e00ff */
[----:B------:R-:W-:-:S13]  /*14e40*/  @P0 LEA R6, P1, R8, R14, 0x1 ;  /* 0x0000000e08060211 */ /* 0x000fda00078208ff */
[----:B------:R-:W-:Y:S05]  /*14e50*/  WARPSYNC.COLLECTIVE R15, `(.L_x_7584) ;  /* 0x000000000f087348 */ /* 0x000fea0003c00000 */
[----:B------:R0:W1:Y:S02]  /*14e60*/  SHFL.IDX P6, R14, R13, R12, R11 ;  /* 0x0000000c0d0e7389 */ /* 0x00006400000c000b */
[----:B01----:R-:W-:Y:S01]  /*14e70*/  ENDCOLLECTIVE ;  /* 0x000000000000791b */ /* 0x003fe20003800000 */
.L_x_7584:
        /* <DEDUP_REMOVED lines=11> */
.L_x_7585:
[----:B------:R-:W-:Y:S05]  /*14f30*/  BRA `(.L_x_7586) ;  /* 0xffffffc400087947 */ /* 0x000fea000383ffff */
.L_x_7525:
[----:B------:R-:W-:Y:S01]  /*14f40*/  IMAD.MOV.U32 R13, RZ, RZ, R5 ;  /* 0x000000ffff0d7224 */ /* 0x000fe200078e0005 */
[----:B------:R-:W-:Y:S01]  /*14f50*/  LOP3.LUT R16, R16, 0xfffffeff, RZ, 0xc0, !PT ;  /* 0xfffffeff10107812 */ /* 0x000fe200078ec0ff */
[----:B------:R-:W-:Y:S02]  /*14f60*/  IMAD.MOV.U32 R12, RZ, RZ, RZ ;  /* 0x000000ffff0c7224 */ /* 0x000fe400078e00ff */
[----:B------:R-:W-:Y:S02]  /*14f70*/  IMAD.MOV.U32 R11, RZ, RZ, 0x181f ;  /* 0x0000181fff0b7424 */ /* 0x000fe400078e00ff */
[----:B------:R-:W-:Y:S02]  /*14f80*/  IMAD.MOV.U32 R15, RZ, RZ, -0x1 ;  /* 0xffffffffff0f7424 */ /* 0x000fe400078e00ff */
[----:B------:R-:W-:-:S07]  /*14f90*/  IMAD.U32 R4, RZ, RZ, UR42 ;  /* 0x0000002aff047e24 */ /* 0x000fce000f8e00ff */
[----:B-1----:R-:W-:Y:S05]  /*14fa0*/  WARPSYNC.COLLECTIVE R15, `(.L_x_7587) ;  /* 0x000000000f087348 */ /* 0x002fea0003c00000 */
[----:B------:R0:W2:Y:S02]  /*14fb0*/  SHFL.IDX P6, R14, R13, R12, R11 ;  /* 0x0000000c0d0e7389 */ /* 0x0000a400000c000b */
[----:B012---:R-:W-:Y:S01]  /*14fc0*/  ENDCOLLECTIVE ;  /* 0x000000000000791b */ /* 0x007fe20003800000 */
.L_x_7587:
[----:B------:R-:W-:-:S05]  /*14fd0*/  IMAD R4, R4, 0x40, R9 ;  /* 0x0000004004047824 */ /* 0x000fca00078e0209 */
        /* <DEDUP_REMOVED lines=8> */
.L_x_7588:
[----:B------:R-:W-:Y:S02]  /*15060*/  IMAD.MOV.U32 R13, RZ, RZ, R5 ;  /* 0x000000ffff0d7224 */ /* 0x000fe400078e0005 */
[----:B------:R-:W-:Y:S01]  /*15070*/  IMAD.MOV.U32 R12, RZ, RZ, 0x1 ;  /* 0x00000001ff0c7424 */ /* 0x000fe200078e00ff */
[----:B------:R-:W-:-:S13]  /*15080*/  @!P1 LEA R6, P0, R8, R14, 0x1 ;  /* 0x0000000e08069211 */ /* 0x000fda00078008ff */
[----:B------:R-:W-:Y:S05]  /*15090*/  WARPSYNC.COLLECTIVE R15, `(.L_x_7589) ;  /* 0x000000000f087348 */ /* 0x000fea0003c00000 */
[----:B------:R0:W1:Y:S02]  /*150a0*/  SHFL.IDX P6, R14, R13, R12, R11 ;  /* 0x0000000c0d0e7389 */ /* 0x00006400000c000b */
[----:B01----:R-:W-:Y:S01]  /*150b0*/  ENDCOLLECTIVE ;  /* 0x000000000000791b */ /* 0x003fe20003800000 */
.L_x_7589:
        /* <DEDUP_REMOVED lines=14> */
.L_x_7590:
[----:B------:R-:W-:Y:S01]  /*151a0*/  LOP3.LUT R16, R16, 0xffffffbf, RZ, 0xc0, !PT ;  /* 0xffffffbf10107812 */ /* 0x000fe200078ec0ff */
[----:B------:R-:W-:Y:S02]  /*151b0*/  IMAD.MOV.U32 R13, RZ, RZ, R5 ;  /* 0x000000ffff0d7224 */ /* 0x000fe400078e0005 */
[----:B------:R-:W-:Y:S01]  /*151c0*/  IMAD.MOV.U32 R12, RZ, RZ, 0x2 ;  /* 0x00000002ff0c7424 */ /* 0x000fe200078e00ff */
[----:B------:R-:W-:-:S13]  /*151d0*/  @!P1 LEA R6, P0, R8, R14, 0x1 ;  /* 0x0000000e08069211 */ /* 0x000fda00078008ff */
[----:B------:R-:W-:Y:S05]  /*151e0*/  WARPSYNC.COLLECTIVE R15, `(.L_x_7591) ;  /* 0x000000000f087348 */ /* 0x000fea0003c00000 */
[----:B------:R0:W1:Y:S02]  /*151f0*/  SHFL.IDX P6, R14, R13, R12, R11 ;  /* 0x0000000c0d0e7389 */ /* 0x00006400000c000b */
[----:B01----:R-:W-:Y:S01]  /*15200*/  ENDCOLLECTIVE ;  /* 0x000000000000791b */ /* 0x003fe20003800000 */
.L_x_7591:
        /* <DEDUP_REMOVED lines=14> */
.L_x_7592:
[----:B------:R-:W-:Y:S02]  /*152f0*/  IMAD.MOV.U32 R13, RZ, RZ, R5 ;  /* 0x000000ffff0d7224 */ /* 0x000fe400078e0005 */
[----:B------:R-:W-:Y:S01]  /*15300*/  IMAD.MOV.U32 R12, RZ, RZ, 0x3 ;  /* 0x00000003ff0c7424 */ /* 0x000fe200078e00ff */
[----:B------:R-:W-:-:S13]  /*15310*/  @!P1 LEA R6, P0, R8, R14, 0x1 ;  /* 0x0000000e08069211 */ /* 0x000fda00078008ff */
[----:B------:R-:W-:Y:S05]  /*15320*/  WARPSYNC.COLLECTIVE R15, `(.L_x_7593) ;  /* 0x000000000f087348 */ /* 0x000fea0003c00000 */
[----:B------:R0:W1:Y:S02]  /*15330*/  SHFL.IDX P6, R14, R13, R12, R11 ;  /* 0x0000000c0d0e7389 */ /* 0x00006400000c000b */
[----:B01----:R-:W-:Y:S01]  /*15340*/  ENDCOLLECTIVE ;  /* 0x000000000000791b */ /* 0x003fe20003800000 */
.L_x_7593:
        /* <DEDUP_REMOVED lines=11> */
.L_x_7594:
[----:B------:R-:W-:Y:S05]  /*15400*/  BRA `(.L_x_7595) ;  /* 0xffffffc400f87947 */ /* 0x000fea000383ffff */
.L_x_7529:
        /* <DEDUP_REMOVED lines=8> */
.L_x_7597:
[----:B------:R-:W-:Y:S05]  /*15490*/  BSYNC B0 ;  /* 0x0000000000007941 */ /* 0x000fea0003800000 */
.L_x_7596:
[----:B------:R-:W-:Y:S01]  /*154a0*/  IMAD.MOV.U32 R13, RZ, RZ, R0 ;  /* 0x000000ffff0d7224 */ /* 0x000fe200078e0000 */
[----:B------:R-:W-:Y:S01]  /*154b0*/  LOP3.LUT P1, RZ, R16, 0x100, RZ, 0xc0, !PT ;  /* 0x0000010010ff7812 */ /* 0x000fe2000782c0ff */
[----:B------:R-:W-:Y:S01]  /*154c0*/  IMAD.MOV.U32 R12, RZ, RZ, RZ ;  /* 0x000000ffff0c7224 */ /* 0x000fe200078e00ff */
[----:B------:R-:W-:Y:S01]  /*154d0*/  P2R R5, PR, RZ, 0x4 ;  /* 0x00000004ff057803 */ /* 0x000fe20000000000 */
[----:B------:R-:W-:Y:S02]  /*154e0*/  IMAD.MOV.U32 R11, RZ, RZ, 0x181f ;  /* 0x0000181fff0b7424 */ /* 0x000fe400078e00ff */
[----:B------:R-:W-:Y:S02]  /*154f0*/  IMAD.MOV.U32 R15, RZ, RZ, -0x1 ;  /* 0xffffffffff0f7424 */ /* 0x000fe400078e00ff */
[----:B------:R-:W-:-:S07]  /*15500*/  IMAD.MOV.U32 R2, RZ, RZ, R14 ;  /* 0x000000ffff027224 */ /* 0x000fce00078e000e */
[----:B------:R-:W-:Y:S05]  /*15510*/  WARPSYNC.COLLECTIVE R15, `(.L_x_7598) ;  /* 0x000000000f087348 */ /* 0x000fea0003c00000 */
[----:B------:R0:W1:Y:S02]  /*15520*/  SHFL.IDX P6, R14, R13, R12, R11 ;  /* 0x0000000c0d0e7389 */ /* 0x00006400000c000b */
[----:B01----:R-:W-:Y:S01]  /*15530*/  ENDCOLLECTIVE ;  /* 0x000000000000791b */ /* 0x003fe20003800000 */
.L_x_7598:
[----:B------:R-:W-:Y:S02]  /*15540*/  IMAD.MOV.U32 R13, RZ, RZ, R4 ;  /* 0x000000ffff0d7224 */ /* 0x000fe400078e0004 */
[----:B------:R-:W-:Y:S01]  /*15550*/  IMAD.MOV.U32 R12, RZ, RZ, 0x1 ;  /* 0x00000001ff0c7424 */ /* 0x000fe200078e00ff */
[----:B------:R-:W-:Y:S02]  /*15560*/  @!P1 LEA R7, P0, R8, R14, 0x1 ;  /* 0x0000000e08079211 */ /* 0x000fe400078008ff */
[----:B------:R-:W-:-:S03]  /*15570*/  LOP3.LUT P6, RZ, R16, 0x40000, RZ, 0xc0, !PT ;  /* 0x0004000010ff7812 */ /* 0x000fc600078cc0ff */
[----:B------:R-:W-:Y:S01]  /*15580*/  @!P1 IMAD.X R3, RZ, RZ, R2, P0 ;  /* 0x000000ffff039224 */ /* 0x000fe200000e0602 */
[----:B------:R-:W-:Y:S01]  /*15590*/  LOP3.LUT P0, RZ, R16, 0x80000, RZ, 0xc0, !PT ;  /* 0x0008000010ff7812 */ /* 0x000fe2000780c0ff */
[----:B------:R-:W-:-:S12]  /*155a0*/  @!P1 IMAD.MOV.U32 R2, RZ, RZ, R7 ;  /* 0x000000ffff029224 */ /* 0x000fd800078e0007 */
        /* <DEDUP_REMOVED lines=9> */
.L_x_7599:
        /* <DEDUP_REMOVED lines=15> */
.L_x_7600:
        /* <DEDUP_REMOVED lines=14> */
[----:B------:R-:W-:-:S04]  /*15810*/  ISETP.NE.AND P2, PT, R5, RZ, PT ;  /* 0x000000ff0500720c */ /* 0x000fc80003f45270 */
        /* <DEDUP_REMOVED lines=12> */
.L_x_7601:
[----:B------:R-:W-:Y:S02]  /*158e0*/  IMAD.MOV.U32 R13, RZ, RZ, R0 ;  /* 0x000000ffff0d7224 */ /* 0x000fe400078e0000 */
[----:B------:R-:W-:-:S07]  /*158f0*/  IMAD.MOV.U32 R5, RZ, RZ, R14 ;  /* 0x000000ffff057224 */ /* 0x000fce00078e000e */
[----:B------:R-:W-:Y:S05]  /*15900*/  WARPSYNC.COLLECTIVE R15, `(.L_x_7602) ;  /* 0x000000000f087348 */ /* 0x000fea0003c00000 */
[----:B------:R0:W1:Y:S02]  /*15910*/  SHFL.IDX P6, R14, R13, R12, R11 ;  /* 0x0000000c0d0e7389 */ /* 0x00006400000c000b */
[----:B01----:R-:W-:Y:S01]  /*15920*/  ENDCOLLECTIVE ;  /* 0x000000000000791b */ /* 0x003fe20003800000 */
.L_x_7602:
        /* <DEDUP_REMOVED lines=17> */
.L_x_7603:
        /* <DEDUP_REMOVED lines=14> */
.L_x_7604:
[----:B------:R-:W-:Y:S01]  /*15b20*/  @!PT LDS RZ, [RZ] ;  /* 0x00000000fffff984 */ /* 0x000fe20000000800 */
[----:B------:R-:W-:Y:S01]  /*15b30*/  @!PT LDS RZ, [RZ] ;  /* 0x00000000fffff984 */ /* 0x000fe20000000800 */
[----:B------:R-:W-:Y:S01]  /*15b40*/  @!PT LDS RZ, [RZ] ;  /* 0x00000000fffff984 */ /* 0x000fe20000000800 */
[----:B------:R2:W-:Y:S01]  /*15b50*/  @!P1 LDGSTS.E.BYPASS.LTC128B.128 [R22+0x35400], desc[UR44][R2.64+0x380], P0 ;  /* 0x3540038002169fae */ /* 0x0005e20008101d6c */
[----:B------:R-:W-:Y:S05]  /*15b60*/  BRA `(.L_x_7605) ;  /* 0xffffffc800807947 */ /* 0x000fea000383ffff */
.L_x_7532:
[----:B0-----:R0:W2:Y:S02]  /*15b70*/  SYNCS.PHASECHK.TRANS64.TRYWAIT P0, [R17+URZ+0x38820], R0 ;  /* 0x03882000110075a7 */ /* 0x0010a4000800017f */
[----:B--2---:R-:W-:Y:S05]  /*15b80*/  @!P0 NANOSLEEP.SYNCS 0x989680 ;  /* 0x009896800000895d */ /* 0x004fea0003900000 */
[----:B------:R-:W2:Y:S02]  /*15b90*/  @!P0 SYNCS.PHASECHK.TRANS64 P0, [R17+URZ+0x38820], R0 ;  /* 0x03882000110085a7 */ /* 0x000ea4000800007f */
[----:B--2---:R-:W-:Y:S05]  /*15ba0*/  @!P0 BRA `(.L_x_7532) ;  /* 0xfffffffc00f08947 */ /* 0x004fea000383ffff */
[----:B------:R-:W-:Y:S05]  /*15bb0*/  BRA `(.L_x_7606) ;  /* 0xffffffcc00047947 */ /* 0x000fea000383ffff */
.L_x_7535:
[----:B0-----:R0:W2:Y:S02]  /*15bc0*/  SYNCS.PHASECHK.TRANS64.TRYWAIT P0, [R27+URZ+0x38860], R0 ;  /* 0x038860001b0075a7 */ /* 0x0010a4000800017f */
[----:B--2---:R-:W-:Y:S05]  /*15bd0*/  @!P0 NANOSLEEP.SYNCS 0x989680 ;  /* 0x009896800000895d */ /* 0x004fea0003900000 */
[----:B------:R-:W2:Y:S02]  /*15be0*/  @!P0 SYNCS.PHASECHK.TRANS64 P0, [R27+URZ+0x38860], R0 ;  /* 0x038860001b0085a7 */ /* 0x000ea4000800007f */
[----:B--2---:R-:W-:Y:S05]  /*15bf0*/  @!P0 BRA `(.L_x_7535) ;  /* 0xfffffffc00f08947 */ /* 0x004fea000383ffff */
[----:B------:R-:W-:Y:S05]  /*15c00*/  BRA `(.L_x_7607) ;  /* 0xffffffcc00147947 */ /* 0x000fea000383ffff */
.L_x_7536:
        /* <DEDUP_REMOVED lines=8> */
.L_x_7609:
[----:B------:R-:W-:Y:S05]  /*15c90*/  BSYNC B0 ;  /* 0x0000000000007941 */ /* 0x000fea0003800000 */
.L_x_7608:
        /* <DEDUP_REMOVED lines=15> */
.L_x_7610:
        /* <DEDUP_REMOVED lines=34> */
.L_x_7611:
[----:B------:R-:W-:Y:S02]  /*15fb0*/  IMAD.MOV.U32 R13, RZ, RZ, R6 ;  /* 0x000000ffff0d7224 */ /* 0x000fe400078e0006 */
[----:B------:R-:W-:-:S07]  /*15fc0*/  IMAD.MOV.U32 R3, RZ, RZ, R14 ;  /* 0x000000ffff037224 */ /* 0x000fce00078e000e */
[----:B------:R-:W-:Y:S05]  /*15fd0*/  WARPSYNC.COLLECTIVE R15, `(.L_x_7612) ;  /* 0x000000000f087348 */ /* 0x000fea0003c00000 */
[----:B------:R0:W1:Y:S02]  /*15fe0*/  SHFL.IDX P6, R14, R13, R12, R11 ;  /* 0x0000000c0d0e7389 */ /* 0x00006400000c000b */
[----:B01----:R-:W-:Y:S01]  /*15ff0*/  ENDCOLLECTIVE ;  /* 0x000000000000791b */ /* 0x003fe20003800000 */
.L_x_7612:
        /* <DEDUP_REMOVED lines=28> */
.L_x_7613:
[----:B------:R-:W-:Y:S02]  /*161c0*/  IMAD.MOV.U32 R13, RZ, RZ, R6 ;  /* 0x000000ffff0d7224 */ /* 0x000fe400078e0006 */
[----:B------:R-:W-:-:S07]  /*161d0*/  IMAD.MOV.U32 R8, RZ, RZ, R14 ;  /* 0x000000ffff087224 */ /* 0x000fce00078e000e */
[----:B------:R-:W-:Y:S05]  /*161e0*/  WARPSYNC.COLLECTIVE R15, `(.L_x_7614) ;  /* 0x000000000f087348 */ /* 0x000fea0003c00000 */
[----:B------:R0:W1:Y:S02]  /*161f0*/  SHFL.IDX P6, R14, R13, R12, R11 ;  /* 0x0000000c0d0e7389 */ /* 0x00006400000c000b */
[----:B01----:R-:W-:Y:S01]  /*16200*/  ENDCOLLECTIVE ;  /* 0x000000000000791b */ /* 0x003fe20003800000 */
.L_x_7614:
        /* <DEDUP_REMOVED lines=28> */
.L_x_7615:
[----:B------:R-:W-:Y:S02]  /*163d0*/  IMAD.MOV.U32 R13, RZ, RZ, R6 ;  /* 0x000000ffff0d7224 */ /* 0x000fe400078e0006 */
[----:B------:R-:W-:-:S07]  /*163e0*/  IMAD.MOV.U32 R7, RZ, RZ, R14 ;  /* 0x000000ffff077224 */ /* 0x000fce00078e000e */
[----:B------:R-:W-:Y:S05]  /*163f0*/  WARPSYNC.COLLECTIVE R15, `(.L_x_7616) ;  /* 0x000000000f087348 */ /* 0x000fea0003c00000 */
[----:B------:R0:W1:Y:S02]  /*16400*/  SHFL.IDX P6, R14, R13, R12, R11 ;  /* 0x0000000c0d0e7389 */ /* 0x00006400000c000b */
[----:B01----:R-:W-:Y:S01]  /*16410*/  ENDCOLLECTIVE ;  /* 0x000000000000791b */ /* 0x003fe20003800000 */
.L_x_7616:
[----:B------:R-:W-:Y:S05]  /*16420*/  BRA `(.L_x_7617) ;  /* 0xffffffc800c07947 */ /* 0x000fea000383ffff */
.L_x_7542:
[----:B0-----:R0:W2:Y:S02]  /*16430*/  SYNCS.PHASECHK.TRANS64.TRYWAIT P0, [R8+URZ+0x38840], R20 ;  /* 0x03884014080075a7 */ /* 0x0010a4000800017f */
[----:B--2---:R-:W-:Y:S05]  /*16440*/  @!P0 NANOSLEEP.SYNCS 0x989680 ;  /* 0x009896800000895d */ /* 0x004fea0003900000 */
[----:B------:R-:W2:Y:S02]  /*16450*/  @!P0 SYNCS.PHASECHK.TRANS64 P0, [R8+URZ+0x38840], R20 ;  /* 0x03884014080085a7 */ /* 0x000ea4000800007f */
[----:B--2---:R-:W-:Y:S05]  /*16460*/  @!P0 BRA `(.L_x_7542) ;  /* 0xfffffffc00f08947 */ /* 0x004fea000383ffff */
[----:B------:R-:W-:Y:S05]  /*16470*/  BRA `(.L_x_7618) ;  /* 0xffffffd0001c7947 */ /* 0x000fea000383ffff */
.L_x_7543:
        /* <DEDUP_REMOVED lines=8> */
.L_x_7620:
[----:B------:R-:W-:Y:S05]  /*16500*/  BSYNC B1 ;  /* 0x0000000000017941 */ /* 0x000fea0003800000 */
.L_x_7619:
        /* <DEDUP_REMOVED lines=9> */
.L_x_7621:
[----:B------:R-:W-:Y:S02]  /*165a0*/  IMAD.MOV.U32 R13, RZ, RZ, R27 ;  /* 0x000000ffff0d7224 */ /* 0x000fe400078e001b */
[----:B------:R-:W-:Y:S02]  /*165b0*/  IMAD.MOV.U32 R12, RZ, RZ, 0x1 ;  /* 0x00000001ff0c7424 */ /* 0x000fe400078e00ff */
[----:B------:R-:W-:-:S07]  /*165c0*/  IMAD.MOV.U32 R2, RZ, RZ, R14 ;  /* 0x000000ffff027224 */ /* 0x000fce00078e000e */
[----:B------:R-:W-:Y:S05]  /*165d0*/  WARPSYNC.COLLECTIVE R15, `(.L_x_7622) ;  /* 0x000000000f087348 */ /* 0x000fea0003c00000 */
[----:B------:R0:W1:Y:S02]  /*165e0*/  SHFL.IDX P6, R14, R13, R12, R11 ;  /* 0x0000000c0d0e7389 */ /* 0x00006400000c000b */
[----:B01----:R-:W-:Y:S01]  /*165f0*/  ENDCOLLECTIVE ;  /* 0x000000000000791b */ /* 0x003fe20003800000 */
.L_x_7622:
        /* <DEDUP_REMOVED lines=11> */
.L_x_7623:
[----:B------:R-:W-:Y:S02]  /*166b0*/  IMAD.MOV.U32 R13, RZ, RZ, R27 ;  /* 0x000000ffff0d7224 */ /* 0x000fe400078e001b */
[----:B------:R-:W-:Y:S02]  /*166c0*/  IMAD.MOV.U32 R12, RZ, RZ, 0x2 ;  /* 0x00000002ff0c7424 */ /* 0x000fe400078e00ff */
[----:B------:R-:W-:-:S07]  /*166d0*/  IMAD.MOV.U32 R2, RZ, RZ, R14 ;  /* 0x000000ffff027224 */ /* 0x000fce00078e000e */
[----:B------:R-:W-:Y:S05]  /*166e0*/  WARPSYNC.COLLECTIVE R15, `(.L_x_7624) ;  /* 0x000000000f087348 */ /* 0x000fea0003c00000 */
[----:B------:R0:W1:Y:S02]  /*166f0*/  SHFL.IDX P6, R14, R13, R12, R11 ;  /* 0x0000000c0d0e7389 */ /* 0x00006400000c000b */
[----:B01----:R-:W-:Y:S01]  /*16700*/  ENDCOLLECTIVE ;  /* 0x000000000000791b */ /* 0x003fe20003800000 */
.L_x_7624:
        /* <DEDUP_REMOVED lines=11> */
.L_x_7625:
[----:B------:R-:W-:Y:S02]  /*167c0*/  IMAD.MOV.U32 R13, RZ, RZ, R27 ;  /* 0x000000ffff0d7224 */ /* 0x000fe400078e001b */
[----:B------:R-:W-:Y:S02]  /*167d0*/  IMAD.MOV.U32 R12, RZ, RZ, 0x3 ;  /* 0x00000003ff0c7424 */ /* 0x000fe400078e00ff */
[----:B------:R-:W-:-:S07]  /*167e0*/  IMAD.MOV.U32 R2, RZ, RZ, R14 ;  /* 0x000000ffff027224 */ /* 0x000fce00078e000e */
[----:B------:R-:W-:Y:S05]  /*167f0*/  WARPSYNC.COLLECTIVE R15, `(.L_x_7626) ;  /* 0x000000000f087348 */ /* 0x000fea0003c00000 */
[----:B------:R0:W1:Y:S02]  /*16800*/  SHFL.IDX P6, R14, R13, R12, R11 ;  /* 0x0000000c0d0e7389 */ /* 0x00006400000c000b */
[----:B01----:R-:W-:Y:S01]  /*16810*/  ENDCOLLECTIVE ;  /* 0x000000000000791b */ /* 0x003fe20003800000 */
.L_x_7626:
        /* <DEDUP_REMOVED lines=11> */
.L_x_7627:
[----:B------:R-:W-:Y:S01]  /*168d0*/  IMAD.MOV.U32 R2, RZ, RZ, R14 ;  /* 0x000000ffff027224 */ /* 0x000fe200078e000e */
[----:B------:R-:W-:Y:S06]  /*168e0*/  BRA `(.L_x_7628) ;  /* 0xffffffcc00ac7947 */ /* 0x000fec000383ffff */
.L_x_7548:
[----:B---3--:R3:W4:Y:S02]  /*168f0*/  SYNCS.PHASECHK.TRANS64.TRYWAIT P0, [R8+URZ+0x38860], R20 ;  /* 0x03886014080075a7 */ /* 0x008724000800017f */
[----:B----4-:R-:W-:Y:S05]  /*16900*/  @!P0 NANOSLEEP.SYNCS 0x989680 ;  /* 0x009896800000895d */ /* 0x010fea0003900000 */
[----:B------:R-:W4:Y:S02]  /*16910*/  @!P0 SYNCS.PHASECHK.TRANS64 P0, [R8+URZ+0x38860], R20 ;  /* 0x03886014080085a7 */ /* 0x000f24000800007f */
[----:B----4-:R-:W-:Y:S05]  /*16920*/  @!P0 BRA `(.L_x_7548) ;  /* 0xfffffffc00f08947 */ /* 0x010fea000383ffff */
[----:B------:R-:W-:Y:S05]  /*16930*/  BRA `(.L_x_7629) ;  /* 0xffffffcc00fc7947 */ /* 0x000fea000383ffff */
.L_x_7549:
        /* <DEDUP_REMOVED lines=8> */
.L_x_7631:
[----:B------:R-:W-:Y:S05]  /*169c0*/  BSYNC B1 ;  /* 0x0000000000017941 */ /* 0x000fea0003800000 */
.L_x_7630:
        /* <DEDUP_REMOVED lines=13> */
.L_x_7632:
        /* <DEDUP_REMOVED lines=14> */
.L_x_7633:
        /* <DEDUP_REMOVED lines=17> */
.L_x_7634:
        /* <DEDUP_REMOVED lines=18> */
.L_x_7635:
        /* <DEDUP_REMOVED lines=14> */
.L_x_7636:
        /* <DEDUP_REMOVED lines=17> */
.L_x_7637:
        /* <DEDUP_REMOVED lines=14> */
.L_x_7638:
[----:B------:R-:W-:Y:S05]  /*17080*/  BRA `(.L_x_7639) ;  /* 0xffffffcc00647947 */ /* 0x000fea000383ffff */
.L_x_7557:
[----:B------:R-:W-:Y:S01]  /*17090*/  BSSY B0, `(.L_x_7640) ;  /* 0x0000008000007945 */ /* 0x000fe20003800000 */
[----:B------:R-:W-:Y:S02]  /*170a0*/  IMAD.MOV.U32 R13, RZ, RZ, R36 ;  /* 0x000000ffff0d7224 */ /* 0x000fe400078e0024 */
[----:B------:R-:W-:Y:S02]  /*170b0*/  IMAD.MOV.U32 R12, RZ, RZ, RZ ;  /* 0x000000ffff0c7224 */ /* 0x000fe400078e00ff */
[----:B------:R-:W-:Y:S02]  /*170c0*/  IMAD.MOV.U32 R11, RZ, RZ, 0x1f ;  /* 0x0000001fff0b7424 */ /* 0x000fe400078e00ff */
[----:B------:R-:W-:-:S07]  /*170d0*/  IMAD.MOV.U32 R15, RZ, RZ, -0x1 ;  /* 0xffffffffff0f7424 */ /* 0x000fce00078e00ff */
[----:B012--5:R-:W-:Y:S05]  /*170e0*/  WARPSYNC.COLLECTIVE R15, `(.L_x_7641) ;  /* 0x000000000f087348 */ /* 0x027fea0003c00000 */
[----:B------:R3:W4:Y:S02]  /*170f0*/  SHFL.IDX P6, R14, R13, R12, R11 ;  /* 0x0000000c0d0e7389 */ /* 0x00072400000c000b */
[----:B012345:R-:W-:Y:S01]  /*17100*/  ENDCOLLECTIVE ;  /* 0x000000000000791b */ /* 0x03ffe20003800000 */
.L_x_7641:
[----:B------:R-:W-:Y:S05]  /*17110*/  BSYNC B0 ;  /* 0x0000000000007941 */ /* 0x000fea0003800000 */
.L_x_7640:
[----:B------:R-:W-:Y:S05]  /*17120*/  BRA `(.L_x_7642) ;  /* 0xffffffd000687947 */ /* 0x000fea000383ffff */
.L_x_7560:
[----:B0-----:R0:W4:Y:S02]  /*17130*/  SYNCS.PHASECHK.TRANS64.TRYWAIT P0, [R5+URZ+0x38820], R0 ;  /* 0x03882000050075a7 */ /* 0x001124000800017f */
[----:B----4-:R-:W-:Y:S05]  /*17140*/  @!P0 NANOSLEEP.SYNCS 0x989680 ;  /* 0x009896800000895d */ /* 0x010fea0003900000 */
[----:B------:R-:W4:Y:S02]  /*17150*/  @!P0 SYNCS.PHASECHK.TRANS64 P0, [R5+URZ+0x38820], R0 ;  /* 0x03882000050085a7 */ /* 0x000f24000800007f */
[----:B----4-:R-:W-:Y:S05]  /*17160*/  @!P0 BRA `(.L_x_7560) ;  /* 0xfffffffc00f08947 */ /* 0x010fea000383ffff */
[----:B------:R-:W-:Y:S05]  /*17170*/  BRA `(.L_x_7643) ;  /* 0xffffffd000b07947 */ /* 0x000fea000383ffff */
.L_x_7561:
        /* <DEDUP_REMOVED lines=11> */
.L_x_7645:
[----:B------:R-:W-:Y:S05]  /*17230*/  BSYNC B0 ;  /* 0x0000000000007941 */ /* 0x000fea0003800000 */
.L_x_7644:
[----:B------:R-:W-:Y:S05]  /*17240*/  BRA `(.L_x_7646) ;  /* 0xffffffd000987947 */ /* 0x000fea000383ffff */
.L_x_7564:
[----:B------:R-:W-:Y:S01]  /*17250*/  BSSY B1, `(.L_x_7647) ;  /* 0x0000006000017945 */ /* 0x000fe20003800000 */
[----:B------:R-:W-:-:S07]  /*17260*/  IMAD.MOV.U32 R15, RZ, RZ, -0x1 ;  /* 0xffffffffff0f7424 */ /* 0x000fce00078e00ff */
[----:B0123-5:R-:W-:Y:S05]  /*17270*/  WARPSYNC.COLLECTIVE R15, `(.L_x_7648) ;  /* 0x000000000f0c7348 */ /* 0x02ffea0003c00000 */
[----:B------:R-:W-:Y:S02]  /*17280*/  ELECT P6, UR62, PT ;  /* 0x00000000003e782f */ /* 0x000fe400038c0000 */
[----:B------:R-:W-:Y:S01]  /*17290*/  MOV R14, UR62 ;  /* 0x0000003e000e7c02 */ /* 0x000fe20008000f00 */
[----:B0123-5:R-:W-:Y:S10]  /*172a0*/  ENDCOLLECTIVE ;  /* 0x000000000000791b */ /* 0x02fff40003800000 */
.L_x_7648:
[----:B------:R-:W-:Y:S05]  /*172b0*/  BSYNC B1 ;  /* 0x0000000000017941 */ /* 0x000fea0003800000 */
.L_x_7647:
[----:B------:R-:W-:Y:S05]  /*172c0*/  BRA `(.L_x_7649) ;  /* 0xffffffd000907947 */ /* 0x000fea000383ffff */
.L_x_7566:
[----:B0-----:R0:W4:Y:S02]  /*172d0*/  SYNCS.PHASECHK.TRANS64.TRYWAIT P1, [R3+URZ+0x38840], R2 ;  /* 0x03884002030075a7 */ /* 0x001124000802017f */
[----:B----4-:R-:W-:Y:S05]  /*172e0*/  @!P1 NANOSLEEP.SYNCS 0x989680 ;  /* 0x009896800000995d */ /* 0x010fea0003900000 */
[----:B------:R-:W4:Y:S02]  /*172f0*/  @!P1 SYNCS.PHASECHK.TRANS64 P1, [R3+URZ+0x38840], R2 ;  /* 0x03884002030095a7 */ /* 0x000f24000802007f */
[----:B----4-:R-:W-:Y:S05]  /*17300*/  @!P1 BRA `(.L_x_7566) ;  /* 0xfffffffc00f09947 */ /* 0x010fea000383ffff */
[----:B------:R-:W-:Y:S05]  /*17310*/  BRA `(.L_x_7650) ;  /* 0xffffffd000b07947 */ /* 0x000fea000383ffff */
.L_x_7568:
[----:B----4-:R4:W0:Y:S02]  /*17320*/  SYNCS.PHASECHK.TRANS64.TRYWAIT P1, [R5+URZ+0x38840], R0 ;  /* 0x03884000050075a7 */ /* 0x010824000802017f */
[----:B0-----:R-:W-:Y:S05]  /*17330*/  @!P1 NANOSLEEP.SYNCS 0x989680 ;  /* 0x009896800000995d */ /* 0x001fea0003900000 */
[----:B------:R-:W0:Y:S02]  /*17340*/  @!P1 SYNCS.PHASECHK.TRANS64 P1, [R5+URZ+0x38840], R0 ;  /* 0x03884000050095a7 */ /* 0x000e24000802007f */
[----:B0-----:R-:W-:Y:S05]  /*17350*/  @!P1 BRA `(.L_x_7568) ;  /* 0xfffffffc00f09947 */ /* 0x001fea000383ffff */
[----:B------:R-:W-:Y:S05]  /*17360*/  BRA `(.L_x_7651) ;  /* 0xffffffd000bc7947 */ /* 0x000fea000383ffff */
.L_x_7570:
[----:B------:R0:W0:Y:S02]  /*17370*/  SYNCS.PHASECHK.TRANS64.TRYWAIT P1, [R3+URZ+0x38860], R2 ;  /* 0x03886002030075a7 */ /* 0x000024000802017f */
[----:B0-----:R-:W-:Y:S05]  /*17380*/  @!P1 NANOSLEEP.SYNCS 0x989680 ;  /* 0x009896800000995d */ /* 0x001fea0003900000 */
[----:B------:R-:W0:Y:S02]  /*17390*/  @!P1 SYNCS.PHASECHK.TRANS64 P1, [R3+URZ+0x38860], R2 ;  /* 0x03886002030095a7 */ /* 0x000e24000802007f */
[----:B0-----:R-:W-:Y:S05]  /*173a0*/  @!P1 BRA `(.L_x_7570) ;  /* 0xfffffffc00f09947 */ /* 0x001fea000383ffff */
[----:B------:R-:W-:Y:S05]  /*173b0*/  BRA `(.L_x_7652) ;  /* 0xffffffd000b87947 */ /* 0x000fea000383ffff */
.L_x_7653:
        /* <DEDUP_REMOVED lines=12> */
.L_x_15546:


//--------------------- .text._ZN7cutlass13device_kernelIN5flash11enable_sm90INS1_16FlashAttnFwdSm90INS1_25CollectiveMainloopFwdSm90ILi2EN4cute5tupleIJNS5_1CILi1EEES8_S8_EEENS6_IJNS7_ILi64EEESA_SA_EEELi512ENS_6half_tEfNS_4arch4Sm90ELb1ELb0ELb0ELb1ELb1ELb0ELb0ELb0ELb0ELb1ELb0ELb0EEENS1_21CollectiveEpilogueFwdINS6_IJSA_NS7_ILi512EEESA_EEES9_SC_SE_Li256ELb1ELb1ELb0ELb0EEENS1_36VarlenDynamicPersistentTileSchedulerILi64ELi64ELi256ELi128ELb0ELb1ELb1ELb1ELb1ELb1EEEEEEEEEvNT_6ParamsE --------------------------
	.section	.text._ZN7cutlass13device_kernelIN5flash11enable_sm90INS1_16FlashAttnFwdSm90INS1_25CollectiveMainloopFwdSm90ILi2EN4cute5tupleIJNS5_1CILi1EEES8_S8_EEENS6_IJNS7_ILi64EEESA_SA_EEELi512ENS_6half_tEfNS_4arch4Sm90ELb1ELb0ELb0ELb1ELb1ELb0ELb0ELb0ELb0ELb1ELb0ELb0EEENS1_21CollectiveEpilogueFwdINS6_IJSA_NS7_ILi512EEESA_EEES9_SC_SE_Li256ELb1ELb1ELb0ELb0EEENS1_36VarlenDynamicPersistentTileSchedulerILi64ELi64ELi256ELi128ELb0ELb1ELb1ELb1ELb1ELb1EEEEEEEEEvNT_6ParamsE,"ax",@progbits
	.align	128
.text._ZN7cutlass13device_kernelIN5flash11enable_sm90INS1_16FlashAttnFwdSm90INS1_25CollectiveMainloopFwdSm90ILi2EN4cute5tupleIJNS5_1CILi1EEES8_S8_EEENS6_IJNS7_ILi64EEESA_SA_EEELi512ENS_6half_tEfNS_4arch4Sm90ELb1ELb0ELb0ELb1ELb1ELb0ELb0ELb0ELb0ELb1ELb0ELb0EEENS1_21CollectiveEpilogueFwdINS6_IJSA_NS7_ILi512EEESA_EEES9_SC_SE_Li256ELb1ELb1ELb0ELb0EEENS1_36VarlenDynamicPersistentTileSchedulerILi64ELi64ELi256ELi128ELb0ELb1ELb1ELb1ELb1ELb1EEEEEEEEEvNT_6ParamsE:
        .type           _ZN7cutlass13device_kernelIN5flash11enable_sm90INS1_16FlashAttnFwdSm90INS1_25CollectiveMainloopFwdSm90ILi2EN4cute5tupleIJNS5_1CILi1EEES8_S8_EEENS6_IJNS7_ILi64EEESA_SA_EEELi512ENS_6half_tEfNS_4arch4Sm90ELb1ELb0ELb0ELb1ELb1ELb0ELb0ELb0ELb0ELb1ELb0ELb0EEENS1_21CollectiveEpilogueFwdINS6_IJSA_NS7_ILi512EEESA_EEES9_SC_SE_Li256ELb1ELb1ELb0ELb0EEENS1_36VarlenDynamicPersistentTileSchedulerILi64ELi64ELi256ELi128ELb0ELb1ELb1ELb1ELb1ELb1EEEEEEEEEvNT_6ParamsE,@function
        .size           _ZN7cutlass13device_kernelIN5flash11enable_sm90INS1_16FlashAttnFwdSm90INS1_25CollectiveMainloopFwdSm90ILi2EN4cute5tupleIJNS5_1CILi1EEES8_S8_EEENS6_IJNS7_ILi64EEESA_SA_EEELi512ENS_6half_tEfNS_4arch4Sm90ELb1ELb0ELb0ELb1ELb1ELb0ELb0ELb0ELb0ELb1ELb0ELb0EEENS1_21CollectiveEpilogueFwdINS6_IJSA_NS7_ILi512EEESA_EEES9_SC_SE_Li256ELb1ELb1ELb0ELb0EEENS1_36VarlenDynamicPersistentTileSchedulerILi64ELi64ELi256ELi128ELb0ELb1ELb1ELb1ELb1ELb1EEEEEEEEEvNT_6ParamsE,(.L_x_15547 - _ZN7cutlass13device_kernelIN5flash11enable_sm90INS1_16FlashAttnFwdSm90INS1_25CollectiveMainloopFwdSm90ILi2EN4cute5tupleIJNS5_1CILi1EEES8_S8_EEENS6_IJNS7_ILi64EEESA_SA_EEELi512ENS_6half_tEfNS_4arch4Sm90ELb1ELb0ELb0ELb1ELb1ELb0ELb0ELb0ELb0ELb1ELb0ELb0EEENS1_21CollectiveEpilogueFwdINS6_IJSA_NS7_ILi512EEESA_EEES9_SC_SE_Li256ELb1ELb1ELb0ELb0EEENS1_36VarlenDynamicPersistentTileSchedulerILi64ELi64ELi256ELi128ELb0ELb1ELb1ELb1ELb1ELb1EEEEEEEEEvNT_6ParamsE)
        .other          _ZN7cutlass13device_kernelIN5flash11enable_sm90INS1_16FlashAttnFwdSm90INS1_25CollectiveMainloopFwdSm90ILi2EN4cute5tupleIJNS5_1CILi1EEES8_S8_EEENS6_IJNS7_ILi64EEESA_SA_EEELi512ENS_6half_tEfNS_4arch4Sm90ELb1ELb0ELb0ELb1ELb1ELb0ELb0ELb0ELb0ELb1ELb0ELb0EEENS1_21CollectiveEpilogueFwdINS6_IJSA_NS7_ILi512EEESA_EEES9_SC_SE_Li256ELb1ELb1ELb0ELb0EEENS1_36VarlenDynamicPersistentTileSchedulerILi64ELi64ELi256ELi128ELb0ELb1ELb1ELb1ELb1ELb1EEEEEEEEEvNT_6ParamsE,@"STO_CUDA_ENTRY STV_DEFAULT"
_ZN7cutlass13device_kernelIN5flash11enable_sm90INS1_16FlashAttnFwdSm90INS1_25CollectiveMainloopFwdSm90ILi2EN4cute5tupleIJNS5_1CILi1EEES8_S8_EEENS6_IJNS7_ILi64EEESA_SA_EEELi512ENS_6half_tEfNS_4arch4Sm90ELb1ELb0ELb0ELb1ELb1ELb0ELb0ELb0ELb0ELb1ELb0ELb0EEENS1_21CollectiveEpilogueFwdINS6_IJSA_NS7_ILi512EEESA_EEES9_SC_SE_Li256ELb1ELb1ELb0ELb0EEENS1_36VarlenDynamicPersistentTileSchedulerILi64ELi64ELi256ELi128ELb0ELb1ELb1ELb1ELb1ELb1EEEEEEEEEvNT_6ParamsE:
        /* <DEDUP_REMOVED lines=41> */
.L_x_7654:
        /* <DEDUP_REMOVED lines=22> */
.L_x_7655:
        /* <DEDUP_REMOVED lines=18> */
.L_x_7656:
        /* <DEDUP_REMOVED lines=22> */
.L_x_7657:
        /* <DEDUP_REMOVED lines=23> */
.L_x_7658:
        /* <DEDUP_REMOVED lines=8> */
.L_x_7660:
        /* <DEDUP_REMOVED lines=27> */
[----:B------:R-:W-:Y:S01]  /*0a10*/  LEA.HI R3, R0, R197, RZ, 0x4 ;  /* 0x000000c500037211 */ /* 0x000fe200078f20ff */
[----:B------:R-:W-:-:S03]  /*0a20*/  UMOV UR38, URZ ;  /* 0x0000003f00267c82 */ /* 0x000fc60008000000 */
[----:B------:R-:W-:Y:S02]  /*0a30*/  SHF.R.S32.HI R2, RZ, 0x4, R3 ;  /* 0x00000004ff027819 */ /* 0x000fe40000011403 */
[C---:B------:R-:W-:Y:S02]  /*0a40*/  LOP3.LUT R6, R3.reuse, 0xfffffff0, RZ, 0xc0, !PT ;  /* 0xfffffff003067812 */ /* 0x040fe400078ec0ff */
[----:B------:R-:W-:-:S03]  /*0a50*/  LEA.HI R4, R3, R2, RZ, 0x1 ;  /* 0x0000000203047211 */ /* 0x000fc600078f08ff */
[----:B------:R-:W-:Y:S01]  /*0a60*/  IMAD.IADD R6, R197, 0x1, -R6 ;  /* 0x00000001c5067824 */ /* 0x000fe200078e0a06 */
[----:B------:R-:W-:Y:S02]  /*0a70*/  LOP3.LUT R5, R4, 0x1ffffffe, RZ, 0xc0, !PT ;  /* 0x1ffffffe04057812 */ /* 0x000fe400078ec0ff */
[----:B------:R-:W-:-:S03]  /*0a80*/  LEA.HI R4, R0, R197, RZ, 0x5 ;  /* 0x000000c500047211 */ /* 0x000fc600078f28ff */
[----:B------:R-:W-:Y:S01]  /*0a90*/  IMAD.IADD R10, R2, 0x1, -R5 ;  /* 0x00000001020a7824 */ /* 0x000fe200078e0a05 */
[CC--:B------:R-:W-:Y:S02]  /*0aa0*/  LEA.HI R5, R0.reuse, R197.reuse, RZ, 0x2 ;  /* 0x000000c500057211 */ /* 0x0c0fe400078f10ff */
[----:B------:R-:W-:Y:S02]  /*0ab0*/  LEA.HI R2, R0, R197, RZ, 0x7 ;  /* 0x000000c500027211 */ /* 0x000fe400078f38ff */
[--C-:B------:R-:W-:Y:S02]  /*0ac0*/  SHF.R.S32.HI R12, RZ, 0x5, R4.reuse ;  /* 0x00000005ff0c7819 */ /* 0x100fe40000011404 */
[----:B------:R-:W-:Y:S02]  /*0ad0*/  SHF.R.S32.HI R3, RZ, 0x1f, R4 ;  /* 0x0000001fff037819 */ /* 0x000fe40000011404 */
[----:B------:R-:W-:Y:S02]  /*0ae0*/  LOP3.LUT R8, R5, 0xfffffffc, RZ, 0xc0, !PT ;  /* 0xfffffffc05087812 */ /* 0x000fe400078ec0ff */
[----:B------:R-:W-:-:S02]  /*0af0*/  LOP3.LUT R4, R2, 0xffffff80, RZ, 0xc0, !PT ;  /* 0xffffff8002047812 */ /* 0x000fc400078ec0ff */
[----:B------:R-:W-:Y:S01]  /*0b00*/  LEA.HI R5, R3, R12, RZ, 0x2 ;  /* 0x0000000c03057211 */ /* 0x000fe200078f10ff */
[C---:B------:R-:W-:Y:S01]  /*0b10*/  IMAD.IADD R8, R197.reuse, 0x1, -R8 ;  /* 0x00000001c5087824 */ /* 0x040fe200078e0a08 */
        /* <DEDUP_REMOVED lines=11> */
[----:B------:R-:W-:Y:S02]  /*0bd0*/  LEA.HI R5, R3, R4, RZ, 0x2 ;  /* 0x0000000403057211 */ /* 0x000fe400078f10ff */
[----:B------:R-:W-:Y:S01]  /*0be0*/  LOP3.LUT R9, R7, 0xfffffff8, RZ, 0xc0, !PT ;  /* 0xfffffff807097812 */ /* 0x000fe200078ec0ff */
[----:B------:R-:W-:Y:S01]  /*0bf0*/  IMAD.IADD R185, R8, 0x1, -R11 ;  /* 0x0000000108b97824 */ /* 0x000fe200078e0a0b */
[----:B------:R-:W-:Y:S01]  /*0c00*/  LOP3.LUT R11, R5, 0x7ffffffc, RZ, 0xc0, !PT ;  /* 0x7ffffffc050b7812 */ /* 0x000fe200078ec0ff */
[----:B------:R-:W-:Y:S01]  /*0c10*/  IMAD.SHL.U32 R7, R7, 0x40, RZ ;  /* 0x0000004007077824 */ /* 0x000fe200078e00ff */
[----:B------:R-:W-:-:S02]  /*0c20*/  IADD3 R9, R6, -R9, RZ ;  /* 0x8000000906097210 */ /* 0x000fc40007ffe0ff */
[----:B------:R-:W-:Y:S01]  /*0c30*/  LEA.HI R6, R3, R4, RZ, 0x5 ;  /* 0x0000000403067211 */ /* 0x000fe200078f28ff */
[----:B------:R-:W-:Y:S01]  /*0c40*/  IMAD.IADD R11, R4, 0x1, -R11 ;  /* 0x00000001040b7824 */ /* 0x000fe200078e0a0b */
[--C-:B------:R-:W-:Y:S01]  /*0c50*/  SHF.R.S32.HI R3, RZ, 0x2, R5.reuse ;  /* 0x00000002ff037819 */ /* 0x100fe20000011405 */
[----:B------:R-:W-:Y:S01]  /*0c60*/  IMAD.SHL.U32 R4, R9, 0x40, RZ ;  /* 0x0000004009047824 */ /* 0x000fe200078e00ff */
[----:B------:R-:W-:Y:S01]  /*0c70*/  SHF.R.S32.HI R8, RZ, 0x1f, R5 ;  /* 0x0000001fff087819 */ /* 0x000fe20000011405 */
[----:B------:R-:W-:Y:S01]  /*0c80*/  IMAD.SHL.U32 R5, R10, 0x8, RZ ;  /* 0x000000080a057824 */ /* 0x000fe200078e00ff */
[----:B------:R-:W-:Y:S02]  /*0c90*/  LOP3.LUT R7, R7, 0x7ffffe00, RZ, 0xc0, !PT ;  /* 0x7ffffe0007077812 */ /* 0x000fe400078ec0ff */
[----:B------:R-:W-:Y:S01]  /*0ca0*/  LOP3.LUT R4, R4, 0x1c0, RZ, 0xc0, !PT ;  /* 0x000001c004047812 */ /* 0x000fe200078ec0ff */
[----:B------:R-:W-:Y:S01]  /*0cb0*/  IMAD.U32 R196, R14, 0x40, R5 ;  /* 0x000000400ec47824 */ /* 0x000fe200078e0005 */
[----:B------:R-:W-:Y:S01]  /*0cc0*/  LEA.HI R8, R8, R3, RZ, 0x3 ;  /* 0x0000000308087211 */ /* 0x000fe200078f18ff */
[----:B------:R-:W-:Y:S01]  /*0cd0*/  IMAD R7, R12, 0x400, R7 ;  /* 0x000004000c077824 */ /* 0x000fe200078e0207 */
[----:B------:R-:W-:-:S02]  /*0ce0*/  LOP3.LUT R5, R4, 0x8, R5, 0xf8, !PT ;  /* 0x0000000804057812 */ /* 0x000fc400078ef805 */
[----:B------:R-:W-:Y:S02]  /*0cf0*/  SHF.R.U32.HI R4, RZ, 0x3, R4 ;  /* 0x00000003ff047819 */ /* 0x000fe40000011604 */
[----:B------:R-:W-:Y:S02]  /*0d00*/  LOP3.LUT R8, R8, 0xfffffff8, RZ, 0xc0, !PT ;  /* 0xfffffff808087812 */ /* 0x000fe400078ec0ff */
[----:B------:R-:W-:Y:S02]  /*0d10*/  LEA.HI R0, R0, R197, RZ, 0x3 ;  /* 0x000000c500007211 */ /* 0x000fe400078f18ff */
[----:B------:R-:W-:Y:S01]  /*0d20*/  LOP3.LUT R4, R5, R4, RZ, 0x3c, !PT ;  /* 0x0000000405047212 */ /* 0x000fe200078e3cff */
[----:B------:R-:W-:Y:S01]  /*0d30*/  IMAD.IADD R3, R3, 0x1, -R8 ;  /* 0x0000000103037824 */ /* 0x000fe200078e0a08 */
[----:B------:R-:W-:Y:S02]  /*0d40*/  LOP3.LUT R8, R0, 0xfffffff8, RZ, 0xc0, !PT ;  /* 0xfffffff800087812 */ /* 0x000fe400078ec0ff */
[----:B------:R-:W-:Y:S01]  /*0d50*/  R2P PR, R9, 0x6 ;  /* 0x0000000609007804 */ /* 0x000fe20000000000 */
[----:B------:R-:W-:Y:S01]  /*0d60*/  IMAD.IADD R4, R7, 0x1, R4 ;  /* 0x0000000107047824 */ /* 0x000fe200078e0204 */
[----:B------:R-:W-:Y:S01]  /*0d70*/  LEA.HI R2, R2, R193, RZ, 0x1 ;  /* 0x000000c102027211 */ /* 0x000fe200078f08ff */
[----:B------:R-:W-:Y:S01]  /*0d80*/  IMAD.IADD R191, R197, 0x1, -R8 ;  /* 0x00000001c5bf7824 */ /* 0x000fe200078e0a08 */
[----:B------:R-:W-:-:S02]  /*0d90*/  SHF.R.S32.HI R6, RZ, 0x5, R6 ;  /* 0x00000005ff067819 */ /* 0x000fc40000011406 */
[----:B------:R-:W-:Y:S02]  /*0da0*/  LEA R19, R4, UR41, 0x1 ;  /* 0x0000002904137c11 */ /* 0x000fe4000f8e08ff */
[----:B------:R-:W-:Y:S01]  /*0db0*/  LOP3.LUT R2, R2, 0xfffffe, RZ, 0xc0, !PT ;  /* 0x00fffffe02027812 */ /* 0x000fe200078ec0ff */
[----:B------:R-:W-:Y:S01]  /*0dc0*/  IMAD R16, R6, 0x10, R3 ;  /* 0x0000001006107824 */ /* 0x000fe200078e0203 */
[----:B------:R-:W-:Y:S01]  /*0dd0*/  SHF.L.U32 R17, R191, 0x3, RZ ;  /* 0x00000003bf117819 */ /* 0x000fe200000006ff */
[C---:B------:R-:W-:Y:S01]  /*0de0*/  VIADD R22, R19.reuse, 0x26840 ;  /* 0x0002684013167836 */ /* 0x040fe20000000000 */
[----:B------:R-:W-:Y:S01]  /*0df0*/  IADD3 R184, R19, 0x26800, RZ ;  /* 0x0002680013b87810 */ /* 0x000fe20007ffe0ff */
[----:B------:R-:W-:Y:S01]  /*0e00*/  IMAD.IADD R2, R193, 0x1, -R2 ;  /* 0x00000001c1027824 */ /* 0x000fe200078e0a02 */
[----:B------:R-:W-:Y:S01]  /*0e10*/  SEL R23, R23, 0xffffffe0, !P1 ;  /* 0xffffffe017177807 */ /* 0x000fe20004800000 */
        /* <DEDUP_REMOVED lines=13> */
[----:B------:R-:W-:Y:S01]  /*0ef0*/  @P2 VIADD R22, R184, 0xffffffc0 ;  /* 0xffffffc0b8162836 */ /* 0x000fe20000000000 */
[----:B------:R-:W-:Y:S01]  /*0f00*/  SHF.R.S32.HI R199, RZ, 0x1f, R195 ;  /* 0x0000001fffc77819 */ /* 0x000fe200000114c3 */
[----:B------:R-:W-:Y:S01]  /*0f10*/  IMAD.SHL.U32 R18, R2, 0x100, RZ ;  /* 0x0000010002127824 */ /* 0x000fe200078e00ff */
[----:B------:R-:W-:Y:S01]  /*0f20*/  SHF.R.S32.HI R198, RZ, 0x1f, R194 ;  /* 0x0000001fffc67819 */ /* 0x000fe200000114c2 */
[----:B------:R-:W-:-:S02]  /*0f30*/  IMAD.IADD R184, R184, 0x1, R23 ;  /* 0x00000001b8b87824 */ /* 0x000fc400078e0217 */
[----:B------:R-:W-:Y:S02]  /*0f40*/  IMAD.SHL.U32 R2, R11, 0x2, RZ ;  /* 0x000000020b027824 */ /* 0x000fe400078e00ff */
[----:B------:R-:W-:Y:S02]  /*0f50*/  IMAD R185, R185, 0x8, R16 ;  /* 0x00000008b9b97824 */ /* 0x000fe400078e0210 */
[----:B------:R-:W-:-:S07]  /*0f60*/  IMAD.IADD R23, R23, 0x1, R22 ;  /* 0x0000000117177824 */ /* 0x000fce00078e0216 */
.L_x_7724:
[----:B------:R-:W-:Y:S01]  /*0f70*/  ULDC.64 UR8, c[0x0][0xc88] ;  /* 0x0003220000087ab9 */ /* 0x000fe20000000a00 */
[----:B------:R-:W-:Y:S01]  /*0f80*/  ULDC.64 UR10, c[0x0][0xa18] ;  /* 0x00028600000a7ab9 */ /* 0x000fe20000000a00 */
[----:B------:R-:W-:Y:S02]  /*0f90*/  UIMAD.WIDE UR8, UR7, 0x4, UR8 ;  /* 0x00000004070878a5 */ /* 0x000fe4000f8e0208 */
[----:B------:R-:W-:Y:S01]  /*0fa0*/  UISETP.NE.U32.AND UP1, UPT, UR10, URZ, UPT ;  /* 0x0000003f0a00728c */ /* 0x000fe2000bf25070 */
[----:B------:R-:W-:Y:S01]  /*0fb0*/  ULDC UR4, c[0x0][0x424] ;  /* 0x0001090000047ab9 */ /* 0x000fe20000000800 */
[----:B------:R-:W-:Y:S02]  /*0fc0*/  ULDC UR7, c[0x0][0x2f0] ;  /* 0x0000bc0000077ab9 */ /* 0x000fe40000000800 */
[----:B0-2-4-:R-:W-:Y:S02]  /*0fd0*/  IMAD.U32 R4, RZ, RZ, UR8 ;  /* 0x00000008ff047e24 */ /* 0x015fe4000f8e00ff */
[----:B------:R-:W-:Y:S01]  /*0fe0*/  IMAD.U32 R5, RZ, RZ, UR9 ;  /* 0x00000009ff057e24 */ /* 0x000fe2000f8e00ff */
[----:B------:R-:W-:-:S04]  /*0ff0*/  ULDC.64 UR8, c[0x0][0xa28] ;  /* 0x00028a0000087ab9 */ /* 0x000fc80000000a00 */
[----:B------:R-:W2:Y:S01]  /*1000*/  LDG.E R4, desc[UR50][R4.64] ;  /* 0x0000003204047981 */ /* 0x000ea2000c1e1900 */
[----:B------:R-:W-:Y:S02]  /*1010*/  UISETP.NE.U32.AND UP0, UPT, UR8, URZ, UPT ;  /* 0x0000003f0800728c */ /* 0x000fe4000bf05070 */
[----:B------:R-:W-:Y:S02]  /*1020*/  UISETP.NE.AND.EX UP1, UPT, UR11, URZ, UPT, UP1 ;  /* 0x0000003f0b00728c */ /* 0x000fe4000bf25310 */
[----:B------:R-:W-:-:S04]  /*1030*/  UISETP.NE.AND.EX UP0, UPT, UR9, URZ, UPT, UP0 ;  /* 0x0000003f0900728c */ /* 0x000fc8000bf05300 */
[----:B------:R-:W-:Y:S02]  /*1040*/  PLOP3.LUT P2, PT, PT, PT, UP1, 0x80, 0x0 ;  /* 0x000000000000781c */ /* 0x000fe40003f4f018 */
[----:B------:R-:W-:Y:S02]  /*1050*/  PLOP3.LUT P0, PT, PT, PT, UP0, 0x80, 0x0 ;  /* 0x000000000000781c */ /* 0x000fe40003f0f008 */
[----:B--2---:R-:W-:-:S13]  /*1060*/  R2UR UR42, R4 ;  /* 0x00000000042a72ca */ /* 0x004fda00000e0000 */
[----:B------:R-:W-:Y:S02]  /*1070*/  USHF.R.S32.HI UR43, URZ, 0x1f, UR42 ;  /* 0x0000001f3f2b7899 */ /* 0x000fe4000801142a */
[----:B------:R-:W-:-:S04]  /*1080*/  @UP0 ULEA UR8, UP2, UR42, UR8, 0x2 ;  /* 0x000000082a080291 */ /* 0x000fc8000f84103f */
[----:B------:R-:W-:Y:S02]  /*1090*/  @UP0 ULEA.HI.X UR9, UR42, UR9, UR43, 0x2, UP2 ;  /* 0x000000092a090291 */ /* 0x000fe400090f142b */
[----:B------:R-:W-:Y:S01]  /*10a0*/  @UP1 ULEA UR10, UP0, UR42, UR10, 0x2 ;  /* 0x0000000a2a0a1291 */ /* 0x000fe2000f80103f */
[----:B------:R-:W-:-:S03]  /*10b0*/  IMAD.U32 R4, RZ, RZ, UR8 ;  /* 0x00000008ff047e24 */ /* 0x000fc6000f8e00ff */
[----:B------:R-:W-:Y:S01]  /*10c0*/  @UP1 ULEA.HI.X UR11, UR42, UR11, UR43, 0x2, UP0 ;  /* 0x0000000b2a0b1291 */ /* 0x000fe200080f142b */
[----:B------:R-:W-:Y:S01]  /*10d0*/  IMAD.U32 R5, RZ, RZ, UR9 ;  /* 0x00000009ff057e24 */ /* 0x000fe2000f8e00ff */
[----:B-1----:R-:W-:Y:S01]  /*10e0*/  MOV R6, UR10 ;  /* 0x0000000a00067c02 */ /* 0x002fe20008000f00 */
[----:B------:R-:W-:-:S03]  /*10f0*/  ULDC.64 UR8, c[0x0][0x418] ;  /* 0x0001060000087ab9 */ /* 0x000fc60000000a00 */
[----:B---3--:R-:W-:Y:S01]  /*1100*/  IMAD.U32 R7, RZ, RZ, UR11 ;  /* 0x0000000bff077e24 */ /* 0x008fe2000f8e00ff */
[----:B------:R-:W2:Y:S04]  /*1110*/  @P0 LDG.E R4, desc[UR50][R4.64] ;  /* 0x0000003204040981 */ /* 0x000ea8000c1e1900 */
[----:B------:R-:W3:Y:S01]  /*1120*/  @P2 LDG.E R6, desc[UR50][R6.64] ;  /* 0x0000003206062981 */ /* 0x000ee2000c1e1900 */
[----:B------:R-:W-:Y:S01]  /*1130*/  UISETP.NE.U32.AND UP0, UPT, UR8, URZ, UPT ;  /* 0x0000003f0800728c */ /* 0x000fe2000bf05070 */
[----:B------:R-:W-:Y:S01]  /*1140*/  UMOV UR49, URZ ;  /* 0x0000003f00317c82 */ /* 0x000fe20008000000 */
[----:B------:R-:W-:Y:S02]  /*1150*/  UMOV UR44, UR6 ;  /* 0x00000006002c7c82 */ /* 0x000fe40008000000 */
[----:B------:R-:W-:-:S03]  /*1160*/  UISETP.NE.AND.EX UP0, UPT, UR9, URZ, UPT, UP0 ;  /* 0x0000003f0900728c */ /* 0x000fc6000bf05300 */
[----:B------:R-:W-:Y:S01]  /*1170*/  ULDC.64 UR8, c[0x0][0xa20] ;  /* 0x0002880000087ab9 */ /* 0x000fe20000000a00 */
[----:B------:R-:W-:Y:S01]  /*1180*/  USEL UR4, UR4, 0x1, UP0 ;  /* 0x0000000104047887 */ /* 0x000fe20008000000 */
[----:B------:R-:W-:-:S03]  /*1190*/  ISETP.NE.U32.AND P1, PT, RZ, UR8, PT ;  /* 0x00000008ff007c0c */ /* 0x000fc6000bf25070 */
        /* <DEDUP_REMOVED lines=19> */
.L_x_7661:
[----:B------:R-:W-:Y:S05]  /*12d0*/  @!P1 BRA `(.L_x_7662) ;  /* 0x00000000001c9947 */ /* 0x000fea0003800000 */
[----:B------:R-:W-:-:S04]  /*12e0*/  ULEA UR4, UP0, UR42, UR8, 0x2 ;  /* 0x000000082a047291 */ /* 0x000fc8000f80103f */
[----:B------:R-:W-:Y:S02]  /*12f0*/  ULEA.HI.X UR6, UR42, UR9, UR43, 0x2, UP0 ;  /* 0x000000092a067291 */ /* 0x000fe400080f142b */
[----:B------:R-:W-:-:S04]  /*1300*/  IMAD.U32 R4, RZ, RZ, UR4 ;  /* 0x00000004ff047e24 */ /* 0x000fc8000f8e00ff */
[----:B------:R-:W-:-:S05]  /*1310*/  IMAD.U32 R5, RZ, RZ, UR6 ;  /* 0x00000006ff057e24 */ /* 0x000fca000f8e00ff */
[----:B------:R-:W2:Y:S02]  /*1320*/  LDG.E R4, desc[UR50][R4.64] ;  /* 0x0000003204047981 */ /* 0x000ea4000c1e1900 */
[----:B--2---:R-:W-:Y:S01]  /*1330*/  R2UR UR4, R4 ;  /* 0x00000000040472ca */ /* 0x004fe200000e0000 */
[----:B------:R-:W-:-:S14]  /*1340*/  BRA `(.L_x_7663) ;  /* 0x0000000000347947 */ /* 0x000fdc0003800000 */
.L_x_7662:
        /* <DEDUP_REMOVED lines=13> */
.L_x_7663:
        /* <DEDUP_REMOVED lines=9> */
[----:B------:R-:W0:Y:S01]  /*14b0*/  LDC R0, c[0x0][0x448] ;  /* 0x00011200ff007b82 */ /* 0x000e220000000800 */
[----:B------:R-:W-:Y:S01]  /*14c0*/  UIADD3 UR4, UR45, 0x3f, URZ ;  /* 0x0000003f2d047890 */ /* 0x000fe2000fffe03f */
[----:B------:R-:W-:Y:S01]  /*14d0*/  CS2R R20, SRZ ;  /* 0x0000000000147805 */ /* 0x000fe2000001ff00 */
[----:B------:R-:W-:Y:S01]  /*14e0*/  UIADD3 UR49, UR49, 0x40, -UR52 ;  /* 0x0000004031317890 */ /* 0x000fe2000fffe834 */
        /* <DEDUP_REMOVED lines=20> */
[----:B0-----:R-:W-:Y:S01]  /*1630*/  ISETP.NE.AND P0, PT, R0, 0x1, PT ;  /* 0x000000010000780c */ /* 0x001fe20003f05270 */
[----:B------:R-:W-:Y:S01]  /*1640*/  IMAD.U32 R0, RZ, RZ, UR4 ;  /* 0x00000004ff007e24 */ /* 0x000fe2000f8e00ff */
        /* <DEDUP_REMOVED lines=11> */
[----:B------:R-:W0:Y:S01]  /*1700*/  @P0 LDC R3, c[0x0][0x44c] ;  /* 0x00011300ff030b82 */ /* 0x000e220000000800 */
[----:B------:R-:W-:Y:S02]  /*1710*/  CS2R R42, SRZ ;  /* 0x00000000002a7805 */ /* 0x000fe4000001ff00 */
[----:B------:R-:W-:-:S02]  /*1720*/  CS2R R92, SRZ ;  /* 0x00000000005c7805 */ /* 0x000fc4000001ff00 */
[----:B------:R-:W-:Y:S02]  /*1730*/  CS2R R90, SRZ ;  /* 0x00000000005a7805 */ /* 0x000fe4000001ff00 */
[----:B------:R-:W-:Y:S02]  /*1740*/  CS2R R88, SRZ ;  /* 0x0000000000587805 */ /* 0x000fe4000001ff00 */
[----:B------:R-:W-:Y:S02]  /*1750*/  CS2R R86, SRZ ;  /* 0x0000000000567805 */ /* 0x000fe4000001ff00 */
[----:B------:R-:W-:Y:S02]  /*1760*/  CS2R R84, SRZ ;  /* 0x0000000000547805 */ /* 0x000fe4000001ff00 */
[----:B------:R-:W-:Y:S01]  /*1770*/  CS2R R82, SRZ ;  /* 0x0000000000527805 */ /* 0x000fe2000001ff00 */
[----:B------:R-:W1:Y:S01]  /*1780*/  @P0 LDC R4, c[0x0][0x450] ;  /* 0x00011400ff040b82 */ /* 0x000e620000000800 */
        /* <DEDUP_REMOVED lines=15> */
[----:B0-----:R-:W-:Y:S01]  /*1880*/  @P0 IMAD.HI.U32 R3, R3, UR4, RZ ;  /* 0x0000000403030c27 */ /* 0x001fe2000f8e00ff */
[----:B------:R-:W-:Y:S02]  /*1890*/  CS2R R10, SRZ ;  /* 0x00000000000a7805 */ /* 0x000fe4000001ff00 */
[----:B------:R-:W-:Y:S02]  /*18a0*/  CS2R R8, SRZ ;  /* 0x0000000000087805 */ /* 0x000fe4000001ff00 */
[----:B------:R-:W-:Y:S02]  /*18b0*/  CS2R R164, SRZ ;  /* 0x0000000000a47805 */ /* 0x000fe4000001ff00 */
[----:B------:R-:W-:-:S02]  /*18c0*/  CS2R R38, SRZ ;  /* 0x0000000000267805 */ /* 0x000fc4000001ff00 */
[----:B------:R-:W-:Y:S02]  /*18d0*/  CS2R R166, SRZ ;  /* 0x0000000000a67805 */ /* 0x000fe4000001ff00 */
[----:B------:R-:W-:Y:S02]  /*18e0*/  CS2R R34, SRZ ;  /* 0x0000000000227805 */ /* 0x000fe4000001ff00 */
[----:B------:R-:W-:Y:S02]  /*18f0*/  CS2R R168, SRZ ;  /* 0x0000000000a87805 */ /* 0x000fe4000001ff00 */
[----:B-1----:R-:W-:Y:S01]  /*1900*/  @P0 SHF.R.U32.HI R0, RZ, R4, R3 ;  /* 0x00000004ff000219 */ /* 0x002fe20000011603 */
[----:B------:R-:W-:Y:S01]  /*1910*/  IMAD.MOV.U32 R3, RZ, RZ, RZ ;  /* 0x000000ffff037224 */ /* 0x000fe200078e00ff */
[----:B------:R-:W-:Y:S02]  /*1920*/  PLOP3.LUT P0, PT, PT, PT, PT, 0x80, 0x0 ;  /* 0x000000000000781c */ /* 0x000fe40003f0f070 */
[----:B------:R-:W-:-:S02]  /*1930*/  CS2R R30, SRZ ;  /* 0x00000000001e7805 */ /* 0x000fc4000001ff00 */
[----:B------:R-:W-:Y:S01]  /*1940*/  MOV R28, RZ ;  /* 0x000000ff001c7202 */ /* 0x000fe20000000f00 */
[----:B------:R-:W-:Y:S01]  /*1950*/  VIADD R0, R0, UR49 ;  /* 0x0000003100007c36 */ /* 0x000fe20008000000 */
[----:B------:R-:W-:Y:S02]  /*1960*/  CS2R R170, SRZ ;  /* 0x0000000000aa7805 */ /* 0x000fe4000001ff00 */
[----:B------:R-:W-:Y:S02]  /*1970*/  CS2R R26, SRZ ;  /* 0x00000000001a7805 */ /* 0x000fe4000001ff00 */
[----:B------:R-:W-:-:S04]  /*1980*/  SHF.R.S32.HI R5, RZ, 0x1f, R0 ;  /* 0x0000001fff057819 */ /* 0x000fc80000011400 */
[----:B------:R-:W-:-:S04]  /*1990*/  LEA.HI R5, R5, R0, RZ, 0x6 ;  /* 0x0000000005057211 */ /* 0x000fc800078f30ff */
        /* <DEDUP_REMOVED lines=18> */
.L_x_7666:
[----:B------:R-:W-:Y:S01]  /*1ac0*/  ULEA UR21, UR38, UR41, 0x3 ;  /* 0x0000002926157291 */ /* 0x000fe2000f8e183f */
[----:B------:R-:W-:-:S05]  /*1ad0*/  IMAD.U32 R3, RZ, RZ, UR37 ;  /* 0x00000025ff037e24 */ /* 0x000fca000f8e00ff */
[----:B------:R-:W-:-:S04]  /*1ae0*/  SHF.L.U32 R3, R3, 0x1f, RZ ;  /* 0x0000001f03037819 */ /* 0x000fc800000006ff */
[----:B------:R-:W0:Y:S02]  /*1af0*/  SYNCS.PHASECHK.TRANS64.TRYWAIT P1, [UR21+0x28c50], R3 ;  /* 0x028c5003ff0075a7 */ /* 0x000e240008020155 */
[----:B0-----:R-:W-:Y:S05]  /*1b00*/  @!P1 BRA `(.L_x_7667) ;  /* 0x0000010000089947 */ /* 0x001fea0003800000 */
.L_x_7809:
        /* <DEDUP_REMOVED lines=38> */
.L_x_7668:
[----:B------:R-:W-:Y:S01]  /*1d70*/  UIADD3 UR6, UR21, 0x28c60, URZ ;  /* 0x00028c6015067890 */ /* 0x000fe2000fffe03f */
[----:B------:R-:W-:-:S03]  /*1d80*/  ISETP.GE.AND P1, PT, R0, 0x2, PT ;  /* 0x000000020000780c */ /* 0x000fc60003f26270 */
[----:B------:R-:W-:-:S09]  /*1d90*/  UPRMT UR6, UR40, 0x654, UR6 ;  /* 0x0000065428067896 */ /* 0x000fd20008000006 */
[----:B------:R-:W-:Y:S01]  /*1da0*/  SYNCS.ARRIVE.TRANS64.RED.A1T0 RZ, [UR6], RZ ;  /* 0x000000ffffff79a7 */ /* 0x000fe20008100406 */
[----:B------:R-:W-:Y:S05]  /*1db0*/  @!P1 BRA `(.L_x_7669) ;  /* 0x0000000800dc9947 */ /* 0x000fea0003800000 */
[----:B------:R-:W-:-:S07]  /*1dc0*/  VIADD R0, R0, 0xfffffffe ;  /* 0xfffffffe00007836 */ /* 0x000fce0000000000 */
.L_x_7675:
        /* <DEDUP_REMOVED lines=143> */
.L_x_7670:
[----:B------:R-:W-:Y:S01]  /*26c0*/  ULEA UR21, UR38, UR41, 0x3 ;  /* 0x0000002926157291 */ /* 0x000fe2000f8e183f */
[----:B------:R-:W-:-:S05]  /*26d0*/  IMAD.U32 R3, RZ, RZ, UR37 ;  /* 0x00000025ff037e24 */ /* 0x000fca000f8e00ff */
[----:B------:R-:W-:-:S04]  /*26e0*/  SHF.L.U32 R3, R3, 0x1f, RZ ;  /* 0x0000001f03037819 */ /* 0x000fc800000006ff */
[----:B------:R0:W1:Y:S01]  /*26f0*/  SYNCS.PHASECHK.TRANS64.TRYWAIT P1, [UR21+0x28c50], R3 ;  /* 0x028c5003ff0075a7 */ /* 0x0000620008020155 */
[----:B------:R-:W-:Y:S05]  /*2700*/  @!P0 BRA `(.L_x_7671) ;  /* 0x0000000000048947 */ /* 0x000fea0003800000 */
[----:B------:R-:W-:Y:S01]  /*2710*/  BPT.TRAP 0x1 ;  /* 0x000000040000795c */ /* 0x000fe20000300000 */
.L_x_7671:
[----:B-1----:R-:W-:Y:S05]  /*2720*/  @P1 BRA `(.L_x_7672) ;  /* 0x0000000000081947 */ /* 0x002fea0003800000 */
[----:B------:R-:W1:Y:S02]  /*2730*/  SYNCS.PHASECHK.TRANS64.TRYWAIT P1, [UR21+0x28c50], R3 ;  /* 0x028c5003ff0075a7 */ /* 0x000e640008020155 */
[----:B-1----:R-:W-:Y:S05]  /*2740*/  @!P1 BRA `(.L_x_7673) ;  /* 0x000000f400109947 */ /* 0x002fea0003800000 */
.L_x_7672:
        /* <DEDUP_REMOVED lines=26> */
.L_x_7674:
[----:B------:R-:W-:-:S04]  /*28f0*/  UIADD3 UR6, UR21, 0x28c60, URZ ;  /* 0x00028c6015067890 */ /* 0x000fc8000fffe03f */
[----:B------:R-:W-:-:S09]  /*2900*/  UPRMT UR6, UR40, 0x654, UR6 ;  /* 0x0000065428067896 */ /* 0x000fd20008000006 */
[----:B------:R-:W-:Y:S01]  /*2910*/  SYNCS.ARRIVE.TRANS64.RED.A1T0 RZ, [UR6], RZ ;  /* 0x000000ffffff79a7 */ /* 0x000fe20008100406 */
[----:B------:R-:W-:Y:S05]  /*2920*/  @P2 BRA `(.L_x_7675) ;  /* 0xfffffff400282947 */ /* 0x000fea000383ffff */
.L_x_7669:
[----:B------:R-:W-:Y:S01]  /*2930*/  BAR.SYNC.DEFER_BLOCKING 0xe, 0x100 ;  /* 0x0384000000007b1d */ /* 0x000fe20000010000 */
[----:B01----:R-:W-:Y:S01]  /*2940*/  IMAD.U32 R3, RZ, RZ, UR38 ;  /* 0x00000026ff037e24 */ /* 0x003fe2000f8e00ff */
[----:B------:R-:W-:Y:S01]  /*2950*/  UIADD3 UR38, UR38, 0x1, URZ ;  /* 0x0000000126267890 */ /* 0x000fe2000fffe03f */
[----:B------:R-:W-:Y:S01]  /*2960*/  PLOP3.LUT P0, PT, PT, PT, PT, 0x8, 0x0 ;  /* 0x000000000000781c */ /* 0x000fe20003f0e170 */
[----:B------:R-:W-:Y:S02]  /*2970*/  IMAD.MOV.U32 R20, RZ, RZ, RZ ;  /* 0x000000ffff147224 */ /* 0x000fe400078e00ff */
        /* <DEDUP_REMOVED lines=139> */
.L_x_7664:
[----:B------:R-:W-:Y:S01]  /*3230*/  ULDC UR4, c[0x0][0x448] ;  /* 0x0001120000047ab9 */ /* 0x000fe20000000800 */
[----:B------:R-:W-:Y:S01]  /*3240*/  UIADD3 UR6, UR45, 0x3f, URZ ;  /* 0x0000003f2d067890 */ /* 0x000fe2000fffe03f */
[----:B------:R-:W-:Y:S01]  /*3250*/  PLOP3.LUT P0, PT, PT, PT, PT, 0x80, 0x0 ;  /* 0x000000000000781c */ /* 0x000fe20003f0f070 */
[----:B------:R-:W-:Y:S01]  /*3260*/  UISETP.NE.AND UP0, UPT, UR4, 0x1, UPT ;  /* 0x000000010400788c */ /* 0x000fe2000bf05270 */
[----:B------:R-:W-:Y:S01]  /*3270*/  MOV R3, RZ ;  /* 0x000000ff00037202 */ /* 0x000fe20000000f00 */
[----:B------:R-:W-:Y:S01]  /*3280*/  UIADD3 UR7, UR49, 0x40, -UR52 ;  /* 0x0000004031077890 */ /* 0x000fe2000fffe834 */
[----:B------:R-:W-:Y:S01]  /*3290*/  CS2R R20, SRZ ;  /* 0x0000000000147805 */ /* 0x000fe2000001ff00 */
[----:B------:R-:W-:Y:S01]  /*32a0*/  UP2UR UR53, UPR, URZ, 0x1 ;  /* 0x000000013f357883 */ /* 0x000fe20008000000 */
[----:B------:R-:W-:Y:S02]  /*32b0*/  CS2R R150, SRZ ;  /* 0x0000000000967805 */ /* 0x000fe4000001ff00 */
[----:B------:R-:W-:-:S02]  /*32c0*/  CS2R R148, SRZ ;  /* 0x0000000000947805 */ /* 0x000fc4000001ff00 */
[----:B------:R-:W-:Y:S02]  /*32d0*/  CS2R R146, SRZ ;  /* 0x0000000000927805 */ /* 0x000fe4000001ff00 */
[----:B------:R-:W-:Y:S02]  /*32e0*/  CS2R R144, SRZ ;  /* 0x0000000000907805 */ /* 0x000fe4000001ff00 */
[----:B------:R-:W-:Y:S02]  /*32f0*/  CS2R R142, SRZ ;  /* 0x00000000008e7805 */ /* 0x000fe4000001ff00 */
[----:B------:R-:W-:Y:S01]  /*3300*/  CS2R R140, SRZ ;  /* 0x00000000008c7805 */ /* 0x000fe2000001ff00 */
[----:B------:R-:W-:Y:S01]  /*3310*/  @UP0 ULDC UR4, c[0x0][0x44c] ;  /* 0x0001130000040ab9 */ /* 0x000fe20000000800 */
[----:B------:R-:W-:Y:S01]  /*3320*/  @UP0 ULDC UR8, c[0x0][0x450] ;  /* 0x0001140000080ab9 */ /* 0x000fe20000000800 */
[----:B------:R-:W-:Y:S01]  /*3330*/  UIMAD.WIDE.U32 UR4, UR6, UR4, URZ ;  /* 0x00000004060472a5 */ /* 0x000fe2000f8e003f */
[----:B------:R-:W-:-:S02]  /*3340*/  CS2R R138, SRZ ;  /* 0x00000000008a7805 */ /* 0x000fc4000001ff00 */
[----:B------:R-:W-:Y:S02]  /*3350*/  CS2R R136, SRZ ;  /* 0x0000000000887805 */ /* 0x000fe4000001ff00 */
[----:B------:R-:W-:Y:S01]  /*3360*/  CS2R R134, SRZ ;  /* 0x0000000000867805 */ /* 0x000fe2000001ff00 */
[----:B------:R-:W-:Y:S01]  /*3370*/  @UP0 USHF.R.U32.HI UR6, URZ, UR8, UR5 ;  /* 0x000000083f060299 */ /* 0x000fe20008011605 */
[----:B------:R-:W-:Y:S02]  /*3380*/  CS2R R132, SRZ ;  /* 0x0000000000847805 */ /* 0x000fe4000001ff00 */
[----:B------:R-:W-:Y:S02]  /*3390*/  CS2R R130, SRZ ;  /* 0x0000000000827805 */ /* 0x000fe4000001ff00 */
[----:B------:R-:W-:Y:S01]  /*33a0*/  CS2R R128, SRZ ;  /* 0x0000000000807805 */ /* 0x000fe2000001ff00 */
[----:B------:R-:W-:Y:S01]  /*33b0*/  UIADD3 UR6, UR7, UR6, URZ ;  /* 0x0000000607067290 */ /* 0x000fe2000fffe03f */
[----:B------:R-:W-:-:S02]  /*33c0*/  CS2R R126, SRZ ;  /* 0x00000000007e7805 */ /* 0x000fc4000001ff00 */
[----:B------:R-:W-:Y:S02]  /*33d0*/  CS2R R124, SRZ ;  /* 0x00000000007c7805 */ /* 0x000fe4000001ff00 */
[----:B------:R-:W-:Y:S01]  /*33e0*/  CS2R R160, SRZ ;  /* 0x0000000000a07805 */ /* 0x000fe2000001ff00 */
[----:B------:R-:W-:Y:S01]  /*33f0*/  USHF.R.S32.HI UR4, URZ, 0x1f, UR6 ;  /* 0x0000001f3f047899 */ /* 0x000fe20008011406 */
[----:B------:R-:W-:Y:S02]  /*3400*/  CS2R R120, SRZ ;  /* 0x0000000000787805 */ /* 0x000fe4000001ff00 */
[----:B------:R-:W-:Y:S02]  /*3410*/  CS2R R158, SRZ ;  /* 0x00000000009e7805 */ /* 0x000fe4000001ff00 */
[----:B------:R-:W-:Y:S01]  /*3420*/  CS2R R116, SRZ ;  /* 0x0000000000747805 */ /* 0x000fe2000001ff00 */
[----:B------:R-:W-:Y:S01]  /*3430*/  ULEA.HI UR4, UR4, UR6, URZ, 0x6 ;  /* 0x0000000604047291 */ /* 0x000fe2000f8f303f */
[----:B------:R-:W-:-:S02]  /*3440*/  CS2R R156, SRZ ;  /* 0x00000000009c7805 */ /* 0x000fc4000001ff00 */
[----:B------:R-:W-:Y:S02]  /*3450*/  CS2R R112, SRZ ;  /* 0x0000000000707805 */ /* 0x000fe4000001ff00 */
[----:B------:R-:W-:Y:S01]  /*3460*/  CS2R R154, SRZ ;  /* 0x00000000009a7805 */ /* 0x000fe2000001ff00 */
[----:B------:R-:W-:Y:S01]  /*3470*/  USHF.R.S32.HI UR4, URZ, 0x6, UR4 ;  /* 0x000000063f047899 */ /* 0x000fe20008011404 */
[----:B------:R-:W-:Y:S02]  /*3480*/  CS2R R152, SRZ ;  /* 0x0000000000987805 */ /* 0x000fe4000001ff00 */
[----:B------:R-:W-:Y:S02]  /*3490*/  CS2R R108, SRZ ;  /* 0x00000000006c7805 */ /* 0x000fe4000001ff00 */
[----:B------:R-:W-:Y:S01]  /*34a0*/  CS2R R58, SRZ ;  /* 0x00000000003a7805 */ /* 0x000fe2000001ff00 */
[----:B------:R-:W-:Y:S01]  /*34b0*/  UISETP.LT.AND UP0, UPT, UR54, UR4, UPT ;  /* 0x000000043600728c */ /* 0x000fe2000bf01270 */
[----:B------:R-:W-:-:S02]  /*34c0*/  CS2R R104, SRZ ;  /* 0x0000000000687805 */ /* 0x000fc4000001ff00 */
[----:B------:R-:W-:Y:S02]  /*34d0*/  CS2R R56, SRZ ;  /* 0x0000000000387805 */ /* 0x000fe4000001ff00 */
[----:B------:R-:W-:Y:S01]  /*34e0*/  CS2R R54, SRZ ;  /* 0x0000000000367805 */ /* 0x000fe2000001ff00 */
[----:B------:R-:W-:Y:S01]  /*34f0*/  USEL UR54, UR54, UR4, UP0 ;  /* 0x0000000436367287 */ /* 0x000fe20008000000 */
[----:B------:R-:W-:Y:S02]  /*3500*/  CS2R R100, SRZ ;  /* 0x0000000000647805 */ /* 0x000fe4000001ff00 */
[----:B------:R-:W-:Y:S02]  /*3510*/  CS2R R50, SRZ ;  /* 0x0000000000327805 */ /* 0x000fe4000001ff00 */
[----:B------:R-:W-:Y:S01]  /*3520*/  CS2R R46, SRZ ;  /* 0x00000000002e7805 */ /* 0x000fe2000001ff00 */
[----:B------:R-:W-:Y:S01]  /*3530*/  UISETP.GE.AND UP0, UPT, UR54, 0x1, UPT ;  /* 0x000000013600788c */ /* 0x000fe2000bf06270 */
[----:B------:R-:W-:-:S02]  /*3540*/  CS2R R96, SRZ ;  /* 0x0000000000607805 */ /* 0x000fc4000001ff00 */
[----:B------:R-:W-:Y:S02]  /*3550*/  CS2R R42, SRZ ;  /* 0x00000000002a7805 */ /* 0x000fe4000001ff00 */
[----:B------:R-:W-:Y:S02]  /*3560*/  CS2R R92, SRZ ;  /* 0x00000000005c7805 */ /* 0x000fe4000001ff00 */
[----:B------:R-:W-:Y:S02]  /*3570*/  CS2R R90, SRZ ;  /* 0x00000000005a7805 */ /* 0x000fe4000001ff00 */
[----:B------:R-:W-:Y:S02]  /*3580*/  CS2R R88, SRZ ;  /* 0x0000000000587805 */ /* 0x000fe4000001ff00 */
[----:B------:R-:W-:Y:S02]  /*3590*/  PLOP3.LUT P1, PT, PT, PT, UP0, 0x80, 0x0 ;  /* 0x000000000000781c */ /* 0x000fe40003f2f008 */
        /* <DEDUP_REMOVED lines=60> */
.L_x_7676:
[----:B------:R-:W-:Y:S01]  /*3960*/  ULEA.HI UR4, UR36, UR36, URZ, 0x1 ;  /* 0x0000002424047291 */ /* 0x000fe2000f8f083f */
[----:B------:R-:W-:-:S03]  /*3970*/  IMAD.U32 R3, RZ, RZ, UR46 ;  /* 0x0000002eff037e24 */ /* 0x000fc6000f8e00ff */
[----:B------:R-:W-:Y:S02]  /*3980*/  ULOP3.LUT UR4, UR4, 0xfffffffe, URZ, 0xc0, !UPT ;  /* 0xfffffffe04047892 */ /* 0x000fe4000f8ec03f */
[----:B------:R-:W-:Y:S02]  /*3990*/  ISETP.NE.AND P0, PT, R3, 0x3, PT ;  /* 0x000000030300780c */ /* 0x000fe40003f05270 */
[----:B------:R-:W-:-:S06]  /*39a0*/  UIADD3 UR4, UR36, -UR4, URZ ;  /* 0x8000000424047290 */ /* 0x000fcc000fffe03f */
[----:B------:R-:W-:-:S04]  /*39b0*/  MOV R0, UR4 ;  /* 0x0000000400007c02 */ /* 0x000fc80008000f00 */
[----:B------:R-:W-:-:S04]  /*39c0*/  SHF.L.U32 R0, R0, 0x1f, RZ ;  /* 0x0000001f00007819 */ /* 0x000fc800000006ff */
[----:B------:R-:W0:Y:S02]  /*39d0*/  SYNCS.PHASECHK.TRANS64.TRYWAIT P1, [UR41+0x28c00], R0 ;  /* 0x028c0000ff0075a7 */ /* 0x000e240008020169 */
[----:B0-----:R-:W-:Y:S05]  /*39e0*/  @!P1 BRA `(.L_x_7677) ;  /* 0x000000e000809947 */ /* 0x001fea0003800000 */
.L_x_7810:
[----:B------:R-:W-:Y:S05]  /*39f0*/  @!P0 BRA `(.L_x_7678) ;  /* 0x0000000000048947 */ /* 0x000fea0003800000 */
[----:B------:R-:W-:Y:S01]  /*3a00*/  BPT.TRAP 0x1 ;  /* 0x000000040000795c */ /* 0x000fe20000300000 */
.L_x_7678:
[----:B------:R-:W-:Y:S02]  /*3a10*/  IMAD.U32 R7, RZ, RZ, UR38 ;  /* 0x00000026ff077e24 */ /* 0x000fe4000f8e00ff */
[----:B------:R-:W-:-:S03]  /*3a20*/  IMAD.U32 R8, RZ, RZ, UR37 ;  /* 0x00000025ff087e24 */ /* 0x000fc6000f8e00ff */
[----:B------:R-:W-:Y:S02]  /*3a30*/  LEA R7, R7, UR41, 0x3 ;  /* 0x0000002907077c11 */ /* 0x000fe4000f8e18ff */
[----:B------:R-:W-:-:S04]  /*3a40*/  SHF.L.U32 R8, R8, 0x1f, RZ ;  /* 0x0000001f08087819 */ /* 0x000fc800000006ff */
[----:B------:R1:W2:Y:S01]  /*3a50*/  SYNCS.PHASECHK.TRANS64.TRYWAIT P1, [R7+URZ+0x28c30], R8 ;  /* 0x028c3008070075a7 */ /* 0x0002a2000802017f */
[----:B------:R-:W-:Y:S05]  /*3a60*/  @!P0 BRA `(.L_x_7679) ;  /* 0x0000000000048947 */ /* 0x000fea0003800000 */
[----:B------:R-:W-:Y:S01]  /*3a70*/  BPT.TRAP 0x1 ;  /* 0x000000040000795c */ /* 0x000fe20000300000 */
.L_x_7679:
[----:B--2---:R-:W-:Y:S05]  /*3a80*/  @P1 BRA `(.L_x_7680) ;  /* 0x0000000000081947 */ /* 0x004fea0003800000 */
[----:B------:R-:W2:Y:S02]  /*3a90*/  SYNCS.PHASECHK.TRANS64.TRYWAIT P1, [R7+URZ+0x28c30], R8 ;  /* 0x028c3008070075a7 */ /* 0x000ea4000802017f */
[----:B--2---:R-:W-:Y:S05]  /*3aa0*/  @!P1 BRA `(.L_x_7681) ;  /* 0x000000e000689947 */ /* 0x004fea0003800000 */
.L_x_7680:
        /* <DEDUP_REMOVED lines=40> */
.L_x_7682:
[----:B------:R-:W-:Y:S01]  /*3d30*/  UISETP.NE.AND UP0, UPT, UR53, URZ, UPT ;  /* 0x0000003f3500728c */ /* 0x000fe2000bf05270 */
[----:B------:R-:W-:Y:S01]  /*3d40*/  VIADD R3, R185, UR45 ;  /* 0x0000002db9037c36 */ /* 0x000fe20008000000 */
[----:B------:R-:W-:-:S04]  /*3d50*/  ULDC UR10, c[0x0][0x988] ;  /* 0x00026200000a7ab9 */ /* 0x000fc80000000800 */
        /* <DEDUP_REMOVED lines=8> */
[----:B------:R-:W0:Y:S02]  /*3de0*/  SHFL.IDX PT, R6, R3, 0x1, 0x1c1f ;  /* 0x003c1f0003067f89 */ /* 0x000e2400000e0000 */
[----:B------:R-:W-:Y:S02]  /*3df0*/  UIADD3 UR7, UR49, 0x1, UR6 ;  /* 0x0000000131077890 */ /* 0x000fe4000fffe006 */
[----:B------:R-:W-:Y:S01]  /*3e00*/  IMAD.U32 R5, RZ, RZ, UR6 ;  /* 0x00000006ff057e24 */ /* 0x000fe2000f8e00ff */
[----:B------:R-:W3:Y:S01]  /*3e10*/  SHFL.IDX PT, R3, R3, RZ, 0x1c1f ;  /* 0x001c1fff03037589 */ /* 0x000ee200000e0000 */
[----:B------:R-:W-:-:S02]  /*3e20*/  R2UR UR6, R7 ;  /* 0x00000000070672ca */ /* 0x000fc400000e0000 */
[----:B------:R-:W-:Y:S01]  /*3e30*/  IMAD.U32 R9, RZ, RZ, UR7 ;  /* 0x00000007ff097e24 */ /* 0x000fe2000f8e00ff */
[----:B------:R-:W-:-:S04]  /*3e40*/  IADD3 R4, -R2, UR49, R5 ;  /* 0x0000003102047c10 */ /* 0x000fc8000fffe105 */
[----:B------:R-:W-:-:S06]  /*3e50*/  IADD3 R5, R9, -UR52, -R2 ;  /* 0x8000003409057c10 */ /* 0x000fcc000fffe802 */
[----:B------:R-:W-:-:S04]  /*3e60*/  UIADD3 UR6, UR6, 0x28c40, URZ ;  /* 0x00028c4006067890 */ /* 0x000fc8000fffe03f */
[----:B------:R-:W-:Y:S01]  /*3e70*/  UPRMT UR6, UR40, 0x654, UR6 ;  /* 0x0000065428067896 */ /* 0x000fe20008000006 */
[----:B0-----:R-:W-:-:S04]  /*3e80*/  VIADDMNMX R6, R6, R5, R4, PT ;  /* 0x0000000506067246 */ /* 0x001fc80003800104 */
[C---:B------:R-:W-:Y:S02]  /*3e90*/  ISETP.GT.AND P1, PT, R6.reuse, RZ, PT ;  /* 0x000000ff0600720c */ /* 0x040fe40003f24270 */
[C---:B------:R-:W-:Y:S02]  /*3ea0*/  ISETP.GT.AND P2, PT, R6.reuse, 0x1, PT ;  /* 0x000000010600780c */ /* 0x040fe40003f44270 */
[----:B------:R-:W-:Y:S01]  /*3eb0*/  ISETP.GT.AND P3, PT, R6, 0x8, PT ;  /* 0x000000080600780c */ /* 0x000fe20003f64270 */
[----:B------:R-:W-:Y:S01]  /*3ec0*/  SYNCS.ARRIVE.TRANS64.RED.A1T0 RZ, [UR6], RZ ;  /* 0x000000ffffff79a7 */ /* 0x000fe20008100406 */
[----:B------:R-:W-:Y:S02]  /*3ed0*/  FSEL R26, R26, -INF , P1 ;  /* 0xff8000001a1a7808 */ /* 0x000fe40000800000 */
[----:B------:R-:W-:Y:S01]  /*3ee0*/  FSEL R27, R27, -INF , P2 ;  /* 0xff8000001b1b7808 */ /* 0x000fe20001000000 */
[----:B------:R-:W-:Y:S01]  /*3ef0*/  BAR.SYNC.DEFER_BLOCKING 0xf, 0x100 ;  /* 0x03c4000000007b1d */ /* 0x000fe20000010000 */
        /* <DEDUP_REMOVED lines=220> */
.L_x_7683:
[----:B------:R0:W3:Y:S01]  /*4cc0*/  SYNCS.PHASECHK.TRANS64.TRYWAIT P1, [R7+URZ+0x28c50], R8 ;  /* 0x028c5008070075a7 */ /* 0x0000e2000802017f */
[----:B------:R-:W-:Y:S05]  /*4cd0*/  @!P0 BRA `(.L_x_7684) ;  /* 0x0000000000048947 */ /* 0x000fea0003800000 */
[----:B------:R-:W-:Y:S01]  /*4ce0*/  BPT.TRAP 0x1 ;  /* 0x000000040000795c */ /* 0x000fe20000300000 */
.L_x_7684:
[----:B---3--:R-:W-:Y:S05]  /*4cf0*/  @P1 BRA `(.L_x_7685) ;  /* 0x0000000000081947 */ /* 0x008fea0003800000 */
[----:B------:R-:W3:Y:S02]  /*4d00*/  SYNCS.PHASECHK.TRANS64.TRYWAIT P1, [R7+URZ+0x28c50], R8 ;  /* 0x028c5008070075a7 */ /* 0x000ee4000802017f */
[----:B---3--:R-:W-:Y:S05]  /*4d10*/  @!P1 BRA `(.L_x_7686) ;  /* 0x000000cc00e09947 */ /* 0x008fea0003800000 */
.L_x_7685:
        /* <DEDUP_REMOVED lines=34> */
.L_x_7687:
[----:B------:R-:W-:Y:S01]  /*4f40*/  UISETP.NE.AND UP0, UPT, UR53, URZ, UPT ;  /* 0x0000003f3500728c */ /* 0x000fe2000bf05270 */
[----:B------:R-:W-:Y:S01]  /*4f50*/  R2UR UR14, R7 ;  /* 0x00000000070e72ca */ /* 0x000fe200000e0000 */
[----:B------:R-:W-:Y:S01]  /*4f60*/  UMOV UR11, UR45 ;  /* 0x0000002d000b7c82 */ /* 0x000fe20008000000 */
[----:B------:R-:W-:-:S08]  /*4f70*/  UIADD3 UR21, UR54, -0x2, URZ ;  /* 0xfffffffe36157890 */ /* 0x000fd0000fffe03f */
[----:B------:R-:W-:Y:S01]  /*4f80*/  @UP0 ULDC UR6, c[0x0][0x44c] ;  /* 0x0001130000060ab9 */ /* 0x000fe20000000800 */
[----:B------:R-:W-:Y:S01]  /*4f90*/  @UP0 ULDC UR15, c[0x0][0x450] ;  /* 0x00011400000f0ab9 */ /* 0x000fe20000000800 */
[----:B------:R-:W-:Y:S02]  /*4fa0*/  UIMAD.WIDE.U32 UR6, UR45, UR6, URZ ;  /* 0x000000062d0672a5 */ /* 0x000fe4000f8e003f */
[----:B------:R-:W-:Y:S02]  /*4fb0*/  UIADD3 UR6, UR14, 0x28c60, URZ ;  /* 0x00028c600e067890 */ /* 0x000fe4000fffe03f */
[----:B------:R-:W-:Y:S02]  /*4fc0*/  @UP0 USHF.R.U32.HI UR11, URZ, UR15, UR7 ;  /* 0x0000000f3f0b0299 */ /* 0x000fe40008011607 */
[----:B------:R-:W-:Y:S02]  /*4fd0*/  UPRMT UR6, UR40, 0x654, UR6 ;  /* 0x0000065428067896 */ /* 0x000fe40008000006 */
[----:B------:R-:W-:-:S04]  /*4fe0*/  UIADD3 UR7, UR11, UR49, -UR52 ;  /* 0x000000310b077290 */ /* 0x000fc8000fffe834 */
        /* <DEDUP_REMOVED lines=9> */
[----:B0123--:R-:W-:Y:S01]  /*5080*/  IMAD.MOV.U32 R8, RZ, RZ, R5 ;  /* 0x000000ffff087224 */ /* 0x00ffe200078e0005 */
[----:B------:R-:W-:Y:S01]  /*5090*/  UMOV UR24, UR38 ;  /* 0x0000002600187c82 */ /* 0x000fe20008000000 */
[----:B------:R-:W-:Y:S01]  /*50a0*/  IMAD.MOV.U32 R9, RZ, RZ, R6 ;  /* 0x000000ffff097224 */ /* 0x000fe200078e0006 */
[----:B------:R-:W-:-:S06]  /*50b0*/  ULDC UR22, c[0x0][0x988] ;  /* 0x0002620000167ab9 */ /* 0x000fcc0000000800 */
.L_x_7699:
[----:B------:R-:W-:-:S04]  /*50c0*/  UIADD3 UR38, UR24, 0x1, URZ ;  /* 0x0000000118267890 */ /* 0x000fc8000fffe03f */
[----:B------:R-:W-:-:S04]  /*50d0*/  UISETP.NE.AND UP0, UPT, UR38, 0x2, UPT ;  /* 0x000000022600788c */ /* 0x000fc8000bf05270 */
[----:B------:R-:W-:Y:S02]  /*50e0*/  USEL UR6, URZ, 0x1, UP0 ;  /* 0x000000013f067887 */ /* 0x000fe40008000000 */
[----:B------:R-:W-:Y:S02]  /*50f0*/  USEL UR38, UR38, URZ, UP0 ;  /* 0x0000003f26267287 */ /* 0x000fe40008000000 */
[----:B------:R-:W-:Y:S01]  /*5100*/  ULOP3.LUT UR37, UR37, UR6, URZ, 0x3c, !UPT ;  /* 0x0000000625257292 */ /* 0x000fe2000f8e3c3f */
[----:B0-----:R-:W-:Y:S11]  /*5110*/  @!P0 BRA `(.L_x_7689) ;  /* 0x0000000000048947 */ /* 0x001ff60003800000 */
[----:B------:R-:W-:Y:S01]  /*5120*/  BPT.TRAP 0x1 ;  /* 0x000000040000795c */ /* 0x000fe20000300000 */
.L_x_7689:
[----:B------:R-:W-:Y:S01]  /*5130*/  ULEA UR23, UR38, UR41, 0x3 ;  /* 0x0000002926177291 */ /* 0x000fe2000f8e183f */
[----:B------:R-:W-:-:S05]  /*5140*/  IMAD.U32 R7, RZ, RZ, UR37 ;  /* 0x00000025ff077e24 */ /* 0x000fca000f8e00ff */
[----:B------:R-:W-:-:S04]  /*5150*/  SHF.L.U32 R7, R7, 0x1f, RZ ;  /* 0x0000001f07077819 */ /* 0x000fc800000006ff */
[----:B------:R0:W1:Y:S01]  /*5160*/  SYNCS.PHASECHK.TRANS64.TRYWAIT P1, [UR23+0x28c30], R7 ;  /* 0x028c3007ff0075a7 */ /* 0x0000620008020157 */
[----:B------:R-:W-:Y:S05]  /*5170*/  @!P0 BRA `(.L_x_7690) ;  /* 0x0000000000048947 */ /* 0x000fea0003800000 */
[----:B------:R-:W-:Y:S01]  /*5180*/  BPT.TRAP 0x1 ;  /* 0x000000040000795c */ /* 0x000fe20000300000 */
.L_x_7690:
[----:B-1----:R-:W-:Y:S05]  /*5190*/  @P1 BRA `(.L_x_7691) ;  /* 0x0000000000081947 */ /* 0x002fea0003800000 */
[----:B------:R-:W1:Y:S02]  /*51a0*/  SYNCS.PHASECHK.TRANS64.TRYWAIT P1, [UR23+0x28c30], R7 ;  /* 0x028c3007ff0075a7 */ /* 0x000e640008020157 */
[----:B-1----:R-:W-:Y:S05]  /*51b0*/  @!P1 BRA `(.L_x_7692) ;  /* 0x000000c800cc9947 */ /* 0x002fea0003800000 */
.L_x_7691:
        /* <DEDUP_REMOVED lines=23> */
.L_x_7693:
[----:B------:R-:W-:Y:S01]  /*5330*/  UISETP.NE.AND UP0, UPT, UR53, URZ, UPT ;  /* 0x0000003f3500728c */ /* 0x000fe2000bf05270 */
[----:B-1----:R-:W-:Y:S01]  /*5340*/  IADD3 R6, R185, UR45, RZ ;  /* 0x0000002db9067c10 */ /* 0x002fe2000fffe0ff */
[----:B------:R-:W-:-:S04]  /*5350*/  UMOV UR10, UR22 ;  /* 0x00000016000a7c82 */ /* 0x000fc80008000000 */
[----:B------:R-:W-:Y:S02]  /*5360*/  PLOP3.LUT P1, PT, PT, PT, UP0, 0x80, 0x0 ;  /* 0x000000000000781c */ /* 0x000fe40003f2f008 */
[----:B------:R-:W-:-:S03]  /*5370*/  PLOP3.LUT P2, PT, PT, PT, UP0, 0x80, 0x0 ;  /* 0x000000000000781c */ /* 0x000fc60003f4f008 */
[----:B------:R-:W-:-:S08]  /*5380*/  @UP0 ULDC UR6, c[0x0][0x44c] ;  /* 0x0001130000060ab9 */ /* 0x000fd00000000800 */
[----:B------:R-:W-:Y:S01]  /*5390*/  @P1 IMAD.HI.U32 R5, R6, UR6, RZ ;  /* 0x0000000606051c27 */ /* 0x000fe2000f8e00ff */
[----:B------:R-:W-:-:S04]  /*53a0*/  @UP0 ULDC UR6, c[0x0][0x450] ;  /* 0x0001140000060ab9 */ /* 0x000fc80000000800 */
[----:B------:R-:W-:Y:S01]  /*53b0*/  @P2 SHF.R.U32.HI R6, RZ, UR6, R5 ;  /* 0x00000006ff062c19 */ /* 0x000fe20008011605 */
[----:B------:R-:W-:Y:S01]  /*53c0*/  UMOV UR6, 0xffffffc0 ;  /* 0xffffffc000067882 */ /* 0x000fe20000000000 */
[----:B------:R-:W-:Y:S01]  /*53d0*/  IMAD.U32 R5, RZ, RZ, UR49 ;  /* 0x00000031ff057e24 */ /* 0x000fe2000f8e00ff */
[----:B------:R-:W-:Y:S02]  /*53e0*/  UIMAD UR6, UR21, UR6, 0x1 ;  /* 0x00000001150674a4 */ /* 0x000fe4000f8e0206 */
[----:B------:R-:W1:Y:S04]  /*53f0*/  SHFL.IDX PT, R10, R6, 0x1, 0x1c1f ;  /* 0x003c1f00060a7f89 */ /* 0x000e6800000e0000 */
[----:B------:R-:W-:Y:S01]  /*5400*/  IADD3 R5, R5, UR6, -R2 ;  /* 0x0000000605057c10 */ /* 0x000fe2000fffe802 */
[----:B------:R-:W2:Y:S01]  /*5410*/  SHFL.IDX PT, R6, R6, RZ, 0x1c1f ;  /* 0x001c1fff06067589 */ /* 0x000ea200000e0000 */
[----:B------:R-:W-:-:S03]  /*5420*/  UIADD3 UR6, UR23, 0x28c40, URZ ;  /* 0x00028c4017067890 */ /* 0x000fc6000fffe03f */
[----:B------:R-:W-:Y:S01]  /*5430*/  VIADD R5, R5, -UR52 ;  /* 0x8000003405057c36 */ /* 0x000fe20008000000 */
[----:B------:R-:W-:-:S09]  /*5440*/  UPRMT UR6, UR40, 0x654, UR6 ;  /* 0x0000065428067896 */ /* 0x000fd20008000006 */
[----:B------:R-:W-:Y:S01]  /*5450*/  SYNCS.ARRIVE.TRANS64.RED.A1T0 RZ, [UR6], RZ ;  /* 0x000000ffffff79a7 */ /* 0x000fe20008100406 */
[----:B-1----:R-:W-:-:S05]  /*5460*/  IMAD.IADD R10, R5, 0x1, R10 ;  /* 0x00000001050a7824 */ /* 0x002fca00078e020a */
[C---:B------:R-:W-:Y:S01]  /*5470*/  ISETP.GT.AND P1, PT, R10.reuse, RZ, PT ;  /* 0x000000ff0a00720c */ /* 0x040fe20003f24270 */
        /* <DEDUP_REMOVED lines=51> */
[----:B------:R-:W1:Y:S01]  /*57b0*/  SHFL.BFLY PT, R13, R10, 0x2, 0x1f ;  /* 0x0c401f000a0d7f89 */ /* 0x000e6200000e0000 */
[----:B------:R-:W-:Y:S02]  /*57c0*/  ISETP.GT.AND P1, PT, R14, 0x8, PT ;  /* 0x000000080e00780c */ /* 0x000fe40003f24270 */
[----:B------:R-:W-:Y:S02]  /*57d0*/  FSEL R153, R153, -INF , P2 ;  /* 0xff80000099997808 */ /* 0x000fe40001000000 */
[----:B------:R-:W-:-:S02]  /*57e0*/  FMNMX.FTZ R6, R152, R9, !PT ;  /* 0x0000000998067209 */ /* 0x000fc40007810000 */
[----:B------:R-:W-:Y:S02]  /*57f0*/  ISETP.GT.AND P2, PT, R14, 0x9, PT ;  /* 0x000000090e00780c */ /* 0x000fe40003f44270 */
[----:B------:R-:W-:Y:S02]  /*5800*/  FSEL R156, R156, -INF , P1 ;  /* 0xff8000009c9c7808 */ /* 0x000fe40000800000 */
[----:B------:R-:W-:Y:S02]  /*5810*/  FMNMX.FTZ R5, R153, R6, !PT ;  /* 0x0000000699057209 */ /* 0x000fe40007810000 */
[----:B------:R-:W-:Y:S02]  /*5820*/  ISETP.GT.AND P1, PT, R14, 0x10, PT ;  /* 0x000000100e00780c */ /* 0x000fe40003f24270 */
[----:B------:R-:W-:Y:S02]  /*5830*/  FMNMX.FTZ R5, R156, R5, !PT ;  /* 0x000000059c057209 */ /* 0x000fe40007810000 */
[----:B------:R-:W-:-:S02]  /*5840*/  FSEL R160, R160, -INF , P1 ;  /* 0xff800000a0a07808 */ /* 0x000fc40000800000 */
[C---:B------:R-:W-:Y:S02]  /*5850*/  ISETP.GT.AND P1, PT, R14.reuse, 0x18, PT ;  /* 0x000000180e00780c */ /* 0x040fe40003f24270 */
[----:B------:R-:W-:Y:S02]  /*5860*/  ISETP.GT.AND P3, PT, R14, 0x38, PT ;  /* 0x000000380e00780c */ /* 0x000fe40003f64270 */
[----:B------:R-:W-:Y:S02]  /*5870*/  FSEL R164, R164, -INF , P1 ;  /* 0xff800000a4a47808 */ /* 0x000fe40000800000 */
        /* <DEDUP_REMOVED lines=18> */
[----:B-1----:R-:W-:Y:S02]  /*59a0*/  FMNMX.FTZ R5, R15, R20, !PT ;  /* 0x000000140f057209 */ /* 0x002fe40007810000 */
[----:B------:R-:W-:Y:S02]  /*59b0*/  ISETP.GT.AND P2, PT, R14, 0x29, PT ;  /* 0x000000290e00780c */ /* 0x000fe40003f44270 */
[----:B------:R-:W-:Y:S01]  /*59c0*/  FSEL R172, R172, -INF , P1 ;  /* 0xff800000acac7808 */ /* 0x000fe20000800000 */
[----:B------:R-:W-:Y:S01]  /*59d0*/  FMUL.FTZ R20, R5, UR10 ;  /* 0x0000000a05147c20 */ /* 0x000fe20008410000 */
[----:B------:R-:W-:Y:S02]  /*59e0*/  FMNMX.FTZ R15, R169, R6, !PT ;  /* 0x00000006a90f7209 */ /* 0x000fe40007810000 */
[----:B------:R-:W-:-:S02]  /*59f0*/  ISETP.GT.AND P1, PT, R14, 0x30, PT ;  /* 0x000000300e00780c */ /* 0x000fc40003f24270 */
[----:B------:R-:W-:Y:S02]  /*5a00*/  FSEL R173, R173, -INF , P2 ;  /* 0xff800000adad7808 */ /* 0x000fe40001000000 */
[----:B------:R-:W-:Y:S02]  /*5a10*/  FMNMX.FTZ R6, R172, R15, !PT ;  /* 0x0000000fac067209 */ /* 0x000fe40007810000 */
[----:B------:R-:W-:Y:S02]  /*5a20*/  ISETP.GT.AND P2, PT, R14, 0x31, PT ;  /* 0x000000310e00780c */ /* 0x000fe40003f44270 */
[----:B------:R-:W-:Y:S02]  /*5a30*/  FSEL R176, R176, -INF , P1 ;  /* 0xff800000b0b07808 */ /* 0x000fe40000800000 */
[----:B------:R-:W-:Y:S02]  /*5a40*/  FMNMX.FTZ R15, R173, R6, !PT ;  /* 0x00000006ad0f7209 */ /* 0x000fe40007810000 */
[----:B------:R-:W-:-:S02]  /*5a50*/  FSEL R177, R177, -INF , P2 ;  /* 0xff800000b1b17808 */ /* 0x000fc40001000000 */
[----:B------:R-:W-:Y:S02]  /*5a60*/  FMNMX.FTZ R6, R176, R15, !PT ;  /* 0x0000000fb0067209 */ /* 0x000fe40007810000 */
[----:B------:R-:W-:Y:S02]  /*5a70*/  ISETP.GT.AND P1, PT, R14, 0x39, PT ;  /* 0x000000390e00780c */ /* 0x000fe40003f24270 */
[----:B------:R-:W-:Y:S02]  /*5a80*/  FSEL R180, R180, -INF , P3 ;  /* 0xff800000b4b47808 */ /* 0x000fe40001800000 */
[----:B------:R-:W-:Y:S02]  /*5a90*/  FMNMX.FTZ R15, R177, R6, !PT ;  /* 0x00000006b10f7209 */ /* 0x000fe40007810000 */
[----:B------:R-:W-:Y:S02]  /*5aa0*/  FSEL R181, R181, -INF , P1 ;  /* 0xff800000b5b57808 */ /* 0x000fe40000800000 */
[----:B------:R-:W-:-:S02]  /*5ab0*/  FMNMX.FTZ R6, R180, R15, !PT ;  /* 0x0000000fb4067209 */ /* 0x000fc40007810000 */
        /* <DEDUP_REMOVED lines=272> */
.L_x_7694:
[----:B------:R0:W1:Y:S01]  /*6bc0*/  SYNCS.PHASECHK.TRANS64.TRYWAIT P1, [UR23+0x28c50], R7 ;  /* 0x028c5007ff0075a7 */ /* 0x0000620008020157 */
[----:B------:R-:W-:Y:S05]  /*6bd0*/  @!P0 BRA `(.L_x_7695) ;  /* 0x0000000000048947 */ /* 0x000fea0003800000 */
[----:B------:R-:W-:Y:S01]  /*6be0*/  BPT.TRAP 0x1 ;  /* 0x000000040000795c */ /* 0x000fe20000300000 */
.L_x_7695:
[----:B-1----:R-:W-:Y:S05]  /*6bf0*/  @P1 BRA `(.L_x_7696) ;  /* 0x0000000000081947 */ /* 0x002fea0003800000 */
[----:B------:R-:W1:Y:S02]  /*6c00*/  SYNCS.PHASECHK.TRANS64.TRYWAIT P1, [UR23+0x28c50], R7 ;  /* 0x028c5007ff0075a7 */ /* 0x000e640008020157 */
[----:B-1----:R-:W-:Y:S05]  /*6c10*/  @!P1 BRA `(.L_x_7697) ;  /* 0x000000b0004c9947 */ /* 0x002fea0003800000 */
.L_x_7696:
        /* <DEDUP_REMOVED lines=34> */
.L_x_7698:
[----:B------:R-:W-:Y:S01]  /*6e40*/  UISETP.GT.AND UP0, UPT, UR21, UR20, UPT ;  /* 0x000000141500728c */ /* 0x000fe2000bf04270 */
[----:B-1----:R-:W-:Y:S01]  /*6e50*/  IMAD.MOV.U32 R8, RZ, RZ, R5 ;  /* 0x000000ffff087224 */ /* 0x002fe200078e0005 */
[----:B------:R-:W-:Y:S01]  /*6e60*/  UIADD3 UR23, UR23, 0x28c60, URZ ;  /* 0x00028c6017177890 */ /* 0x000fe2000fffe03f */
[----:B------:R-:W-:Y:S01]  /*6e70*/  IMAD.MOV.U32 R9, RZ, RZ, R6 ;  /* 0x000000ffff097224 */ /* 0x000fe200078e0006 */
[----:B------:R-:W-:Y:S02]  /*6e80*/  UIADD3 UR21, UR21, -0x1, URZ ;  /* 0xffffffff15157890 */ /* 0x000fe4000fffe03f */
[----:B------:R-:W-:Y:S01]  /*6e90*/  PLOP3.LUT P1, PT, PT, PT, UP0, 0x80, 0x0 ;  /* 0x000000000000781c */ /* 0x000fe20003f2f008 */
[----:B------:R-:W-:Y:S01]  /*6ea0*/  UPRMT UR23, UR40, 0x654, UR23 ;  /* 0x0000065428177896 */ /* 0x000fe20008000017 */
[----:B------:R-:W-:-:S08]  /*6eb0*/  UMOV UR24, UR38 ;  /* 0x0000002600187c82 */ /* 0x000fd00008000000 */
[----:B------:R-:W-:Y:S03]  /*6ec0*/  SYNCS.ARRIVE.TRANS64.RED.A1T0 RZ, [UR23], RZ ;  /* 0x000000ffffff79a7 */ /* 0x000fe60008100417 */
[----:B------:R-:W-:Y:S05]  /*6ed0*/  @P1 BRA `(.L_x_7699) ;  /* 0xffffffe000781947 */ /* 0x000fea000383ffff */
.L_x_7688:
[----:B------:R-:W-:-:S13]  /*6ee0*/  ISETP.LE.AND P1, PT, RZ, UR21, PT ;  /* 0x00000015ff007c0c */ /* 0x000fda000bf23270 */
[----:B------:R-:W-:Y:S05]  /*6ef0*/  @!P1 BRA `(.L_x_7700) ;  /* 0x0000001800389947 */ /* 0x000fea0003800000 */
[----:B------:R-:W-:Y:S01]  /*6f00*/  IMAD.MOV.U32 R9, RZ, RZ, R5 ;  /* 0x000000ffff097224 */ /* 0x000fe200078e0005 */
[----:B------:R-:W-:Y:S01]  /*6f10*/  MOV R11, R6 ;  /* 0x00000006000b7202 */ /* 0x000fe20000000f00 */
[----:B------:R-:W-:Y:S01]  /*6f20*/  UMOV UR23, UR38 ;  /* 0x0000002600177c82 */ /* 0x000fe20008000000 */
[----:B------:R-:W-:-:S05]  /*6f30*/  ULDC UR20, c[0x0][0x988] ;  /* 0x0002620000147ab9 */ /* 0x000fca0000000800 */
.L_x_7711:
[----:B------:R-:W-:-:S04]  /*6f40*/  UIADD3 UR38, UR23, 0x1, URZ ;  /* 0x0000000117267890 */ /* 0x000fc8000fffe03f */
[----:B------:R-:W-:-:S04]  /*6f50*/  UISETP.NE.AND UP0, UPT, UR38, 0x2, UPT ;  /* 0x000000022600788c */ /* 0x000fc8000bf05270 */
[----:B------:R-:W-:Y:S02]  /*6f60*/  USEL UR6, URZ, 0x1, UP0 ;  /* 0x000000013f067887 */ /* 0x000fe40008000000 */
[----:B------:R-:W-:Y:S02]  /*6f70*/  USEL UR38, UR38, URZ, UP0 ;  /* 0x0000003f26267287 */ /* 0x000fe40008000000 */
[----:B------:R-:W-:Y:S01]  /*6f80*/  ULOP3.LUT UR37, UR37, UR6, URZ, 0x3c, !UPT ;  /* 0x0000000625257292 */ /* 0x000fe2000f8e3c3f */
[----:B-1----:R-:W-:Y:S11]  /*6f90*/  @!P0 BRA `(.L_x_7701) ;  /* 0x0000000000048947 */ /* 0x002ff60003800000 */
[----:B------:R-:W-:Y:S01]  /*6fa0*/  BPT.TRAP 0x1 ;  /* 0x000000040000795c */ /* 0x000fe20000300000 */
.L_x_7701:
[----:B------:R-:W-:Y:S01]  /*6fb0*/  ULEA UR22, UR38, UR41, 0x3 ;  /* 0x0000002926167291 */ /* 0x000fe2000f8e183f */
[----:B0123--:R-:W-:-:S05]  /*6fc0*/  IMAD.U32 R7, RZ, RZ, UR37 ;  /* 0x00000025ff077e24 */ /* 0x00ffca000f8e00ff */
[----:B------:R-:W-:-:S04]  /*6fd0*/  SHF.L.U32 R7, R7, 0x1f, RZ ;  /* 0x0000001f07077819 */ /* 0x000fc800000006ff */
[----:B------:R0:W1:Y:S01]  /*6fe0*/  SYNCS.PHASECHK.TRANS64.TRYWAIT P1, [UR22+0x28c30], R7 ;  /* 0x028c3007ff0075a7 */ /* 0x0000620008020156 */
[----:B------:R-:W-:Y:S05]  /*6ff0*/  @!P0 BRA `(.L_x_7702) ;  /* 0x0000000000048947 */ /* 0x000fea0003800000 */
[----:B------:R-:W-:Y:S01]  /*7000*/  BPT.TRAP 0x1 ;  /* 0x000000040000795c */ /* 0x000fe20000300000 */
.L_x_7702:
[----:B-1----:R-:W-:Y:S05]  /*7010*/  @P1 BRA `(.L_x_7703) ;  /* 0x0000000000081947 */ /* 0x002fea0003800000 */
[----:B------:R-:W1:Y:S02]  /*7020*/  SYNCS.PHASECHK.TRANS64.TRYWAIT P1, [UR22+0x28c30], R7 ;  /* 0x028c3007ff0075a7 */ /* 0x000e640008020156 */
[----:B-1----:R-:W-:Y:S05]  /*7030*/  @!P1 BRA `(.L_x_7704) ;  /* 0x000000ac005c9947 */ /* 0x002fea0003800000 */
.L_x_7703:
        /* <DEDUP_REMOVED lines=23> */
.L_x_7705:
        /* <DEDUP_REMOVED lines=306> */
.L_x_7706:
[----:B------:R2:W3:Y:S01]  /*84d0*/  SYNCS.PHASECHK.TRANS64.TRYWAIT P1, [UR22+0x28c50], R7 ;  /* 0x028c5007ff0075a7 */ /* 0x0004e20008020156 */
[----:B------:R-:W-:Y:S05]  /*84e0*/  @!P0 BRA `(.L_x_7707) ;  /* 0x0000000000048947 */ /* 0x000fea0003800000 */
[----:B------:R-:W-:Y:S01]  /*84f0*/  BPT.TRAP 0x1 ;  /* 0x000000040000795c */ /* 0x000fe20000300000 */
.L_x_7707:
[----:B---3--:R-:W-:Y:S05]  /*8500*/  @P1 BRA `(.L_x_7708) ;  /* 0x0000000000081947 */ /* 0x008fea0003800000 */
[----:B------:R-:W3:Y:S02]  /*8510*/  SYNCS.PHASECHK.TRANS64.TRYWAIT P1, [UR22+0x28c50], R7 ;  /* 0x028c5007ff0075a7 */ /* 0x000ee40008020156 */
[----:B---3--:R-:W-:Y:S05]  /*8520*/  @!P1 BRA `(.L_x_7709) ;  /* 0x0000009800389947 */ /* 0x008fea0003800000 */
.L_x_7708:
        /* <DEDUP_REMOVED lines=34> */
.L_x_7710:
[----:B------:R-:W-:Y:S01]  /*8750*/  UIADD3 UR22, UR22, 0x28c60, URZ ;  /* 0x00028c6016167890 */ /* 0x000fe2000fffe03f */
[----:B------:R-:W-:Y:S01]  /*8760*/  ISETP.LT.AND P1, PT, RZ, UR21, PT ;  /* 0x00000015ff007c0c */ /* 0x000fe2000bf21270 */
[----:B------:R-:W-:Y:S01]  /*8770*/  UIADD3 UR21, UR21, -0x1, URZ ;  /* 0xffffffff15157890 */ /* 0x000fe2000fffe03f */
[----:B------:R-:W-:Y:S01]  /*8780*/  IMAD.MOV.U32 R9, RZ, RZ, R5 ;  /* 0x000000ffff097224 */ /* 0x000fe200078e0005 */
[----:B------:R-:W-:Y:S01]  /*8790*/  UPRMT UR22, UR40, 0x654, UR22 ;  /* 0x0000065428167896 */ /* 0x000fe20008000016 */
[----:B------:R-:W-:Y:S01]  /*87a0*/  IMAD.MOV.U32 R11, RZ, RZ, R6 ;  /* 0x000000ffff0b7224 */ /* 0x000fe200078e0006 */
[----:B------:R-:W-:-:S07]  /*87b0*/  UMOV UR23, UR38 ;  /* 0x0000002600177c82 */ /* 0x000fce0008000000 */
[----:B------:R-:W-:Y:S01]  /*87c0*/  SYNCS.ARRIVE.TRANS64.RED.A1T0 RZ, [UR22], RZ ;  /* 0x000000ffffff79a7 */ /* 0x000fe20008100416 */
[----:B------:R-:W-:Y:S05]  /*87d0*/  @P1 BRA `(.L_x_7711) ;  /* 0xffffffe400d81947 */ /* 0x000fea000383ffff */
.L_x_7700:
[----:B------:R-:W5:Y:S01]  /*87e0*/  SHFL.BFLY PT, R0, R3, 0x2, 0x1f ;  /* 0x0c401f0003007f89 */ /* 0x000f6200000e0000 */
[----:B------:R-:W-:Y:S01]  /*87f0*/  IMAD.MOV R11, RZ, RZ, -R18 ;  /* 0x000000ffff0b7224 */ /* 0x000fe200078e0a12 */
[----:B------:R-:W-:Y:S01]  /*8800*/  UIADD3 UR36, UR36, 0x1, URZ ;  /* 0x0000000124247890 */ /* 0x000fe2000fffe03f */
[----:B------:R-:W-:Y:S01]  /*8810*/  IMAD.U32 R13, RZ, RZ, UR10 ;  /* 0x0000000aff0d7e24 */ /* 0x000fe2000f8e00ff */
[----:B0123--:R-:W0:Y:S01]  /*8820*/  SHFL.BFLY PT, R7, R4, 0x2, 0x1f ;  /* 0x0c401f0004077f89 */ /* 0x00fe2200000e0000 */
        /* <DEDUP_REMOVED lines=10> */
[----:B------:R-:W-:Y:S01]  /*88d0*/  @!P0 LEA R3, R3, R16, 0x6 ;  /* 0x0000001003038211 */ /* 0x000fe200078e30ff */
[----:B------:R-:W-:Y:S01]  /*88e0*/  UISETP.NE.AND UP0, UPT, UR38, 0x2, UPT ;  /* 0x000000022600788c */ /* 0x000fe2000bf05270 */
[----:B------:R-:W1:Y:S02]  /*88f0*/  SHFL.BFLY PT, R7, R8, 0x1, 0x1f ;  /* 0x0c201f0008077f89 */ /* 0x000e6400000e0000 */
        /* <DEDUP_REMOVED lines=11> */
[----:B------:R-:W1:Y:S08]  /*89b0*/  @P2 MUFU.RCP R0, R7 ;  /* 0x0000000700002308 */ /* 0x000e700000001000 */
[----:B------:R-:W2:Y:S01]  /*89c0*/  @P2 MUFU.LG2 R7, R7 ;  /* 0x0000000700072308 */ /* 0x000ea20000000c00 */
[-C--:B0-----:R-:W-:Y:S01]  /*89d0*/  FMUL.FTZ R168, R32, R11.reuse ;  /* 0x0000000b20a87220 */ /* 0x081fe20000410000 */
[----:B------:R-:W-:Y:S01]  /*89e0*/  @!P0 STS [R4+0x28800], R11 ;  /* 0x0288000b04008388 */ /* 0x000fe20000000800 */
[-C--:B------:R-:W-:Y:S01]  /*89f0*/  FMUL.FTZ R170, R28, R11.reuse ;  /* 0x0000000b1caa7220 */ /* 0x080fe20000410000 */
[----:B------:R-:W-:Y:S01]  /*8a00*/  FMUL.FTZ R28, R29, R11 ;  /* 0x0000000b1d1c7220 */ /* 0x000fe20000410000 */
[----:B------:R-:W-:-:S02]  /*8a10*/  IMAD.U32 R29, RZ, RZ, UR10 ;  /* 0x0000000aff1d7e24 */ /* 0x000fc4000f8e00ff */
[-C--:B------:R-:W-:Y:S01]  /*8a20*/  FMUL.FTZ R171, R24, R11.reuse ;  /* 0x0000000b18ab7220 */ /* 0x080fe20000410000 */
[-C--:B------:R-:W-:Y:S01]  /*8a30*/  FMUL.FTZ R169, R25, R11.reuse ;  /* 0x0000000b19a97220 */ /* 0x080fe20000410000 */
[----:B------:R-:W0:Y:S01]  /*8a40*/  @P1 MUFU.LG2 R32, R9 ;  /* 0x0000000900201308 */ /* 0x000e220000000c00 */
[----:B-1----:R1:W-:Y:S01]  /*8a50*/  @!P0 STS [R4+0x28820], R0 ;  /* 0x0288200004008388 */ /* 0x0023e20000000800 */
[----:B------:R-:W-:Y:S01]  /*8a60*/  @P1 FMUL.FTZ R29, R29, 0.69314718246459960938 ;  /* 0x3f3172181d1d1820 */ /* 0x000fe20000410000 */
[-C--:B----4-:R-:W-:Y:S01]  /*8a70*/  FMUL.FTZ R166, R33, R11.reuse ;  /* 0x0000000b21a67220 */ /* 0x090fe20000410000 */
        /* <DEDUP_REMOVED lines=129> */
.L_x_7665:
        /* <DEDUP_REMOVED lines=41> */
[--C-:B------:R-:W-:Y:S01]  /*9520*/  IMAD.X R37, RZ, RZ, R5.reuse, P1 ;  /* 0x000000ffff257224 */ /* 0x100fe200008e0605 */
[----:B------:R-:W-:Y:S01]  /*9530*/  IADD3 R183, P6, R4, 0x2020, RZ ;  /* 0x0000202004b77810 */ /* 0x000fe20007fde0ff */
[----:B------:R-:W-:Y:S01]  /*9540*/  IMAD.X R41, RZ, RZ, R5, P0 ;  /* 0x000000ffff297224 */ /* 0x000fe200000e0605 */
[----:B------:R-:W-:Y:S01]  /*9550*/  SHF.R.U64 R36, R36, 0x3, RZ ;  /* 0x0000000324247819 */ /* 0x000fe200000012ff */
[----:B------:R-:W-:Y:S01]  /*9560*/  UIMAD.WIDE UR8, UR42, 0x4, UR8 ;  /* 0x000000042a0878a5 */ /* 0x000fe2000f8e0208 */
[----:B------:R-:W-:-:S02]  /*9570*/  IADD3 R6, P0, R4, 0x4020, RZ ;  /* 0x0000402004067810 */ /* 0x000fc40007f1e0ff */
[C---:B------:R-:W-:Y:S02]  /*9580*/  LOP3.LUT R29, R4.reuse, 0x380, RZ, 0xc0, !PT ;  /* 0x00000380041d7812 */ /* 0x040fe400078ec0ff */
[----:B------:R-:W-:Y:S01]  /*9590*/  IADD3.X R53, RZ, R5, RZ, P6, !PT ;  /* 0x00000005ff357210 */ /* 0x000fe200037fe4ff */
[--C-:B------:R-:W-:Y:S01]  /*95a0*/  IMAD.X R107, RZ, RZ, R5.reuse, P0 ;  /* 0x000000ffff6b7224 */ /* 0x100fe200000e0605 */
[C---:B------:R-:W-:Y:S02]  /*95b0*/  IADD3 R179, P4, R4.reuse, 0x60, RZ ;  /* 0x0000006004b37810 */ /* 0x040fe40007f9e0ff */
        /* <DEDUP_REMOVED lines=32> */
[----:B------:R-:W-:Y:S02]  /*97c0*/  SHF.R.U64 R40, R40, 0x3, RZ ;  /* 0x0000000328287819 */ /* 0x000fe400000012ff */
[----:B------:R-:W-:Y:S02]  /*97d0*/  SHF.R.U64 R44, R44, 0x3, RZ ;  /* 0x000000032c2c7819 */ /* 0x000fe400000012ff */
[----:B------:R-:W-:Y:S02]  /*97e0*/  LOP3.LUT R52, R183, 0x380, RZ, 0xc0, !PT ;  /* 0x00000380b7347812 */ /* 0x000fe400078ec0ff */
[----:B------:R-:W-:Y:S02]  /*97f0*/  MOV R175, R4 ;  /* 0x0000000400af7202 */ /* 0x000fe40000000f00 */
[----:B------:R-:W-:Y:S02]  /*9800*/  LOP3.LUT R94, R205, 0x380, RZ, 0xc0, !PT ;  /* 0x00000380cd5e7812 */ /* 0x000fe400078ec0ff */
[----:B------:R-:W-:-:S02]  /*9810*/  LOP3.LUT R118, R118, R7, RZ, 0x3c, !PT ;  /* 0x0000000776767212 */ /* 0x000fc400078e3cff */
[----:B------:R-:W-:Y:S02]  /*9820*/  F2FP.F16.F32.PACK_AB R5, R27, R26 ;  /* 0x0000001a1b05723e */ /* 0x000fe400000000ff */
[----:B------:R-:W-:Y:S02]  /*9830*/  LOP3.LUT R98, R207, 0x380, RZ, 0xc0, !PT ;  /* 0x00000380cf627812 */ /* 0x000fe400078ec0ff */
[----:B------:R-:W-:Y:S02]  /*9840*/  F2FP.F16.F32.PACK_AB R4, R169, R171 ;  /* 0x000000aba904723e */ /* 0x000fe400000000ff */
[----:B------:R-:W-:Y:S02]  /*9850*/  LOP3.LUT R27, R0, 0x380, RZ, 0xc0, !PT ;  /* 0x00000380001b7812 */ /* 0x000fe400078ec0ff */
[----:B------:R-:W-:Y:S02]  /*9860*/  F2FP.F16.F32.PACK_AB R6, R28, R170 ;  /* 0x000000aa1c06723e */ /* 0x000fe400000000ff */
[----:B------:R-:W-:-:S02]  /*9870*/  F2FP.F16.F32.PACK_AB R7, R31, R30 ;  /* 0x0000001e1f07723e */ /* 0x000fc400000000ff */
[----:B------:R-:W-:Y:S02]  /*9880*/  SHF.R.U64 R48, R48, 0x3, RZ ;  /* 0x0000000330307819 */ /* 0x000fe400000012ff */
[----:B------:R-:W-:Y:S01]  /*9890*/  LOP3.LUT R102, R209, 0x380, RZ, 0xc0, !PT ;  /* 0x00000380d1667812 */ /* 0x000fe200078ec0ff */
[----:B------:R0:W-:Y:S01]  /*98a0*/  STSM.16.M88.4 [R175], R4 ;  /* 0x00000004af007844 */ /* 0x0001e20000000200 */
[----:B------:R-:W-:Y:S02]  /*98b0*/  LOP3.LUT R40, R40, R177, RZ, 0x3c, !PT ;  /* 0x000000b128287212 */ /* 0x000fe400078e3cff */
[----:B------:R-:W-:Y:S02]  /*98c0*/  LOP3.LUT R44, R44, R179, RZ, 0x3c, !PT ;  /* 0x000000b32c2c7212 */ /* 0x000fe400078e3cff */
[----:B------:R-:W-:Y:S02]  /*98d0*/  SHF.R.U64 R52, R52, 0x3, RZ ;  /* 0x0000000334347819 */ /* 0x000fe400000012ff */
[----:B------:R-:W-:-:S02]  /*98e0*/  SHF.R.U64 R94, R94, 0x3, RZ ;  /* 0x000000035e5e7819 */ /* 0x000fc400000012ff */
[----:B------:R-:W-:Y:S02]  /*98f0*/  LOP3.LUT R177, R110, 0x380, RZ, 0xc0, !PT ;  /* 0x000003806eb17812 */ /* 0x000fe400078ec0ff */
[----:B------:R-:W-:Y:S02]  /*9900*/  LOP3.LUT R179, R114, 0x380, RZ, 0xc0, !PT ;  /* 0x0000038072b37812 */ /* 0x000fe400078ec0ff */
[----:B------:R-:W-:Y:S02]  /*9910*/  SHF.R.U64 R98, R98, 0x3, RZ ;  /* 0x0000000362627819 */ /* 0x000fe400000012ff */
[----:B------:R-:W-:Y:S02]  /*9920*/  SHF.R.U64 R27, R27, 0x3, RZ ;  /* 0x000000031b1b7819 */ /* 0x000fe400000012ff */
[----:B------:R-:W-:Y:S02]  /*9930*/  LOP3.LUT R48, R48, R181, RZ, 0x3c, !PT ;  /* 0x000000b530307212 */ /* 0x000fe400078e3cff */
[----:B------:R-:W-:-:S02]  /*9940*/  SHF.R.U64 R102, R102, 0x3, RZ ;  /* 0x0000000366667819 */ /* 0x000fc400000012ff */
[----:B------:R-:W-:Y:S02]  /*9950*/  LOP3.LUT R52, R52, R183, RZ, 0x3c, !PT ;  /* 0x000000b734347212 */ /* 0x000fe400078e3cff */
[----:B------:R-:W-:Y:S02]  /*9960*/  MOV R37, R36 ;  /* 0x0000002400257202 */ /* 0x000fe40000000f00 */
[----:B0-----:R-:W-:Y:S02]  /*9970*/  F2FP.F16.F32.PACK_AB R4, R166, R168 ;  /* 0x000000a8a604723e */ /* 0x001fe400000000ff */
[----:B------:R-:W-:Y:S02]  /*9980*/  F2FP.F16.F32.PACK_AB R5, R35, R34 ;  /* 0x000000222305723e */ /* 0x000fe400000000ff */
[----:B------:R-:W-:Y:S02]  /*9990*/  F2FP.F16.F32.PACK_AB R6, R164, R167 ;  /* 0x000000a7a406723e */ /* 0x000fe400000000ff */
[----:B------:R-:W-:-:S02]  /*99a0*/  F2FP.F16.F32.PACK_AB R7, R39, R38 ;  /* 0x000000262707723e */ /* 0x000fc400000000ff */
[----:B------:R-:W-:Y:S02]  /*99b0*/  LOP3.LUT R94, R94, R205, RZ, 0x3c, !PT ;  /* 0x000000cd5e5e7212 */ /* 0x000fe400078e3cff */
[----:B------:R-:W-:Y:S01]  /*99c0*/  SHF.R.U64 R177, R177, 0x3, RZ ;  /* 0x00000003b1b17819 */ /* 0x000fe200000012ff */
[----:B------:R0:W-:Y:S01]  /*99d0*/  STSM.16.M88.4 [R37], R4 ;  /* 0x0000000425007844 */ /* 0x0001e20000000200 */
[----:B------:R-:W-:Y:S02]  /*99e0*/  SHF.R.U64 R179, R179, 0x3, RZ ;  /* 0x00000003b3b37819 */ /* 0x000fe400000012ff */
[----:B------:R-:W-:Y:S02]  /*99f0*/  LOP3.LUT R169, R174, 0x380, RZ, 0xc0, !PT ;  /* 0x00000380aea97812 */ /* 0x000fe400078ec0ff */
[----:B------:R-:W-:Y:S02]  /*9a00*/  MOV R40, R40 ;  /* 0x0000002800287202 */ /* 0x000fe40000000f00 */
[----:B------:R-:W-:-:S02]  /*9a10*/  LOP3.LUT R98, R98, R207, RZ, 0x3c, !PT ;  /* 0x000000cf62627212 */ /* 0x000fc400078e3cff */
[----:B------:R-:W-:Y:S01]  /*9a20*/  LOP3.LUT R171, R32, 0x380, RZ, 0xc0, !PT ;  /* 0x0000038020ab7812 */ /* 0x000fe200078ec0ff */
[----:B------:R-:W-:Y:S01]  /*9a30*/  STSM.16.M88.4 [R40], R8 ;  /* 0x0000000828007844 */ /* 0x000fe20000000200 */
[----:B------:R-:W-:Y:S02]  /*9a40*/  LOP3.LUT R122, R27, R0, RZ, 0x3c, !PT ;  /* 0x000000001b7a7212 */ /* 0x000fe400078e3cff */
[----:B------:R-:W-:Y:S02]  /*9a50*/  MOV R44, R44 ;  /* 0x0000002c002c7202 */ /* 0x000fe40000000f00 */
[----:B------:R-:W-:Y:S01]  /*9a60*/  LOP3.LUT R102, R102, R209, RZ, 0x3c, !PT ;  /* 0x000000d166667212 */ /* 0x000fe200078e3cff */
[----:B0-----:R-:W-:Y:S01]  /*9a70*/  IMAD.U32 R5, RZ, RZ, UR9 ;  /* 0x00000009ff057e24 */ /* 0x001fe2000f8e00ff */
[----:B------:R-:W-:Y:S01]  /*9a80*/  MOV R48, R48 ;  /* 0x0000003000307202 */ /* 0x000fe20000000f00 */
[----:B------:R0:W-:Y:S01]  /*9a90*/  STSM.16.M88.4 [R44], R12 ;  /* 0x0000000c2c007844 */ /* 0x0001e20000000200 */
[----:B------:R-:W-:-:S02]  /*9aa0*/  F2FP.F16.F32.PACK_AB R26, R61, R60 ;  /* 0x0000003c3d1a723e */ /* 0x000fc400000000ff */
[----:B------:R-:W-:Y:S02]  /*9ab0*/  F2FP.F16.F32.PACK_AB R27, R63, R62 ;  /* 0x0000003e3f1b723e */ /* 0x000fe400000000ff */
[----:B------:R-:W-:Y:S02]  /*9ac0*/  MOV R52, R52 ;  /* 0x0000003400347202 */ /* 0x000fe40000000f00 */
[----:B------:R-:W-:Y:S01]  /*9ad0*/  F2FP.F16.F32.PACK_AB R80, R81, R80 ;  /* 0x000000505150723e */ /* 0x000fe200000000ff */
[----:B------:R-:W-:Y:S01]  /*9ae0*/  STSM.16.M88.4 [R48], R24 ;  /* 0x0000001830007844 */ /* 0x000fe20000000200 */
[----:B------:R-:W-:Y:S02]  /*9af0*/  LOP3.LUT R110, R177, R110, RZ, 0x3c, !PT ;  /* 0x0000006eb16e7212 */ /* 0x000fe400078e3cff */
[----:B------:R-:W-:Y:S01]  /*9b00*/  LOP3.LUT R114, R179, R114, RZ, 0x3c, !PT ;  /* 0x00000072b3727212 */ /* 0x000fe200078e3cff */
[----:B------:R-:W-:Y:S01]  /*9b10*/  STSM.16.M88.4 [R52], R64 ;  /* 0x0000004034007844 */ /* 0x000fe20000000200 */
[----:B------:R-:W-:-:S02]  /*9b20*/  SHF.R.U64 R169, R169, 0x3, RZ ;  /* 0x00000003a9a97819 */ /* 0x000fc400000012ff */
[----:B------:R-:W-:Y:S02]  /*9b30*/  MOV R94, R94 ;  /* 0x0000005e005e7202 */ /* 0x000fe40000000f00 */
[----:B------:R-:W-:Y:S02]  /*9b40*/  F2FP.F16.F32.PACK_AB R74, R77, R76 ;  /* 0x0000004c4d4a723e */ /* 0x000fe400000000ff */
[----:B------:R-:W-:Y:S02]  /*9b50*/  F2FP.F16.F32.PACK_AB R75, R79, R78 ;  /* 0x0000004e4f4b723e */ /* 0x000fe400000000ff */
[----:B------:R-:W-:Y:S02]  /*9b60*/  F2FP.F16.F32.PACK_AB R81, R83, R82 ;  /* 0x000000525351723e */ /* 0x000fe400000000ff */
[----:B------:R-:W-:Y:S01]  /*9b70*/  F2FP.F16.F32.PACK_AB R88, R89, R88 ;  /* 0x000000585958723e */ /* 0x000fe200000000ff */
[----:B------:R-:W-:Y:S01]  /*9b80*/  STSM.16.M88.4 [R94], R72 ;  /* 0x000000485e007844 */ /* 0x000fe20000000200 */
[----:B------:R-:W-:-:S02]  /*9b90*/  SHF.R.U64 R171, R171, 0x3, RZ ;  /* 0x00000003abab7819 */ /* 0x000fc400000012ff */
        /* <DEDUP_REMOVED lines=15> */
[----:B------:R-:W-:Y:S01]  /*9c90*/  LOP3.LUT R28, R169, R174, RZ, 0x3c, !PT ;  /* 0x000000aea91c7212 */ /* 0x000fe200078e3cff */
[----:B------:R-:W-:Y:S01]  /*9ca0*/  STSM.16.M88.4 [R31], R96 ;  /* 0x000000601f007844 */ /* 0x000fe20000000200 */
[----:B------:R-:W-:Y:S02]  /*9cb0*/  MOV R110, R110 ;  /* 0x0000006e006e7202 */ /* 0x000fe40000000f00 */
[----:B------:R-:W-:Y:S02]  /*9cc0*/  MOV R30, R114 ;  /* 0x00000072001e7202 */ /* 0x000fe40000000f00 */
[----:B------:R-:W-:Y:S02]  /*9cd0*/  F2FP.F16.F32.PACK_AB R105, R152, R58 ;  /* 0x0000003a9869723e */ /* 0x000fe400000000ff */
[----:B------:R-:W-:-:S02]  /*9ce0*/  F2FP.F16.F32.PACK_AB R106, R109, R108 ;  /* 0x0000006c6d6a723e */ /* 0x000fc400000000ff */
[----:B------:R-:W-:Y:S02]  /*9cf0*/  F2FP.F16.F32.PACK_AB R107, R154, R153 ;  /* 0x000000999a6b723e */ /* 0x000fe400000000ff */
[----:B------:R-:W-:Y:S02]  /*9d00*/  F2FP.F16.F32.PACK_AB R112, R113, R112 ;  /* 0x000000707170723e */ /* 0x000fe400000000ff */
[----:B------:R-:W-:Y:S01]  /*9d10*/  LOP3.LUT R32, R171, R32, RZ, 0x3c, !PT ;  /* 0x00000020ab207212 */ /* 0x000fe200078e3cff */
        /* <DEDUP_REMOVED lines=19> */
[----:B------:R1:W-:Y:S01]  /*9e50*/  STSM.16.M88.4 [R0], R128 ;  /* 0x0000008000007844 */ /* 0x0003e20000000200 */
[----:B------:R-:W-:Y:S02]  /*9e60*/  MOV R28, R28 ;  /* 0x0000001c001c7202 */ /* 0x000fe40000000f00 */
[----:B------:R-:W-:Y:S02]  /*9e70*/  F2FP.F16.F32.PACK_AB R138, R141, R140 ;  /* 0x0000008c8d8a723e */ /* 0x000fe400000000ff */
[----:B------:R-:W-:Y:S02]  /*9e80*/  F2FP.F16.F32.PACK_AB R139, R143, R142 ;  /* 0x0000008e8f8b723e */ /* 0x000fe400000000ff */
[----:B------:R-:W-:Y:S02]  /*9e90*/  F2FP.F16.F32.PACK_AB R145, R147, R146 ;  /* 0x000000929391723e */ /* 0x000fe400000000ff */
[----:B------:R-:W-:Y:S01]  /*9ea0*/  MOV R32, R32 ;  /* 0x0000002000207202 */ /* 0x000fe20000000f00 */
[----:B------:R2:W-:Y:S01]  /*9eb0*/  STSM.16.M88.4 [R28], R136 ;  /* 0x000000881c007844 */ /* 0x0005e20000000200 */
[----:B------:R-:W-:-:S02]  /*9ec0*/  F2FP.F16.F32.PACK_AB R146, R149, R148 ;  /* 0x000000949592723e */ /* 0x000fc400000000ff */
[----:B------:R-:W-:Y:S02]  /*9ed0*/  F2FP.F16.F32.PACK_AB R147, R151, R150 ;  /* 0x000000969793723e */ /* 0x000fe400000000ff */
        /* <DEDUP_REMOVED lines=8> */
[----:B------:R-:W-:-:S04]  /*9f60*/  @UP1 ULEA UR8, UP2, UR42, UR8, 0x2 ;  /* 0x000000082a081291 */ /* 0x000fc8000f84103f */
[----:B------:R-:W-:Y:S01]  /*9f70*/  @UP1 ULEA.HI.X UR9, UR42, UR9, UR43, 0x2, UP2 ;  /* 0x000000092a091291 */ /* 0x000fe200090f142b */
[----:B------:R-:W-:Y:S01]  /*9f80*/  ULDC UR4, c[0x0][0xa88] ;  /* 0x0002a20000047ab9 */ /* 0x000fe20000000800 */
[----:B0-----:R-:W-:Y:S02]  /*9f90*/  IMAD.U32 R14, RZ, RZ, UR8 ;  /* 0x00000008ff0e7e24 */ /* 0x001fe4000f8e00ff */
[----:B-1----:R-:W-:Y:S01]  /*9fa0*/  IMAD.U32 R0, RZ, RZ, UR4 ;  /* 0x00000004ff007e24 */ /* 0x002fe2000f8e00ff */
[----:B------:R-:W4:Y:S01]  /*9fb0*/  @P0 LDG.E R6, desc[UR50][R4.64] ;  /* 0x0000003204060981 */ /* 0x000f22000c1e1900 */
[----:B------:R-:W-:Y:S02]  /*9fc0*/  IMAD.U32 R15, RZ, RZ, UR9 ;  /* 0x00000009ff0f7e24 */ /* 0x000fe4000f8e00ff */
        /* <DEDUP_REMOVED lines=13> */
[----:B--2---:R-:W-:Y:S02]  /*a0a0*/  LOP3.LUT R28, R29, 0x380, RZ, 0xc0, !PT ;  /* 0x000003801d1c7812 */ /* 0x004fe400078ec0ff */
[----:B---3--:R-:W-:-:S02]  /*a0b0*/  LOP3.LUT R32, R33, 0x380, RZ, 0xc0, !PT ;  /* 0x0000038021207812 */ /* 0x008fc400078ec0ff */
        /* <DEDUP_REMOVED lines=14> */
[----:B----4-:R-:W-:Y:S01]  /*a1a0*/  @P0 R2UR UR4, R6 ;  /* 0x00000000060402ca */ /* 0x010fe200000e0000 */
[----:B0-----:R-:W-:-:S14]  /*a1b0*/  @P6 BRA `(.L_x_7714) ;  /* 0x0000000000106947 */ /* 0x001fdc0003800000 */
[----:B------:R-:W-:Y:S05]  /*a1c0*/  @!P0 BRA `(.L_x_7714) ;  /* 0x00000000000c8947 */ /* 0x000fea0003800000 */
[----:B------:R-:W2:Y:S04]  /*a1d0*/  LDG.E R7, desc[UR50][R4.64] ;  /* 0x0000003204077981 */ /* 0x000ea8000c1e1900 */
[----:B-----5:R-:W2:Y:S02]  /*a1e0*/  LDG.E R0, desc[UR50][R4.64+0x4] ;  /* 0x0000043204007981 */ /* 0x020ea4000c1e1900 */
[----:B--2---:R-:W-:-:S07]  /*a1f0*/  IMAD.IADD R0, R0, 0x1, -R7 ;  /* 0x0000000100007824 */ /* 0x004fce00078e0a07 */
.L_x_7714:
        /* <DEDUP_REMOVED lines=10> */
[----:B------:R-:W-:Y:S01]  /*a2a0*/  IMAD.X R37, RZ, RZ, R173, P5 ;  /* 0x000000ffff257224 */ /* 0x000fe200028e06ad */
        /* <DEDUP_REMOVED lines=8> */
[----:B------:R-:W-:-:S02]  /*a330*/  SHF.R.U64 R48, R48, 0x3, RZ ;  /* 0x0000000330307819 */ /* 0x000fc400000012ff */
[----:B------:R-:W-:Y:S01]  /*a340*/  LOP3.LUT R44, R44, R45, RZ, 0x3c, !PT ;  /* 0x0000002d2c2c7212 */ /* 0x000fe200078e3cff */
[--C-:B------:R-:W-:Y:S01]  /*a350*/  IMAD.X R45, RZ, RZ, R173.reuse, P6 ;  /* 0x000000ffff2d7224 */ /* 0x100fe200030e06ad */
[----:B------:R-:W-:Y:S01]  /*a360*/  LOP3.LUT R40, R40, R41, RZ, 0x3c, !PT ;  /* 0x0000002928287212 */ /* 0x000fe200078e3cff */
[--C-:B------:R-:W-:Y:S01]  /*a370*/  IMAD.X R41, RZ, RZ, R173.reuse, P0 ;  /* 0x000000ffff297224 */ /* 0x100fe200000e06ad */
[----:B0-----:R-:W-:Y:S02]  /*a380*/  ISETP.NE.AND P6, PT, R4, RZ, PT ;  /* 0x000000ff0400720c */ /* 0x001fe40003fc5270 */
[----:B------:R-:W-:Y:S01]  /*a390*/  LOP3.LUT R48, R48, R49, RZ, 0x3c, !PT ;  /* 0x0000003130307212 */ /* 0x000fe200078e3cff */
[----:B------:R-:W-:Y:S01]  /*a3a0*/  IMAD.X R49, RZ, RZ, R173, P1 ;  /* 0x000000ffff317224 */ /* 0x000fe200008e06ad */
[----:B------:R-:W-:Y:S02]  /*a3b0*/  IADD3.X R33, RZ, R173, RZ, P4, !PT ;  /* 0x000000adff217210 */ /* 0x000fe400027fe4ff */
        /* <DEDUP_REMOVED lines=35> */
[----:B------:R-:W-:Y:S01]  /*a5f0*/  IADD3 R10, R185, UR45, RZ ;  /* 0x0000002db90a7c10 */ /* 0x000fe2000fffe0ff */
[----:B------:R-:W-:Y:S01]  /*a600*/  ULDC.64 UR12, c[0x0][0xb90] ;  /* 0x0002e400000c7ab9 */ /* 0x000fe20000000a00 */
[----:B------:R-:W-:Y:S01]  /*a610*/  UMOV UR8, UR4 ;  /* 0x0000000400087c82 */ /* 0x000fe20008000000 */
[----:B------:R-:W-:Y:S01]  /*a620*/  UIMAD UR10, UR15, UR12, URZ ;  /* 0x0000000c0f0a72a4 */ /* 0x000fe2000f8e023f */
[----:B------:R-:W-:Y:S01]  /*a630*/  IMAD.MOV R21, RZ, RZ, -R18 ;  /* 0x000000ffff157224 */ /* 0x000fe200078e0a12 */
[----:B------:R-:W-:Y:S01]  /*a640*/  UMOV UR9, UR14 ;  /* 0x0000000e00097c82 */ /* 0x000fe20008000000 */
[----:B------:R-:W-:Y:S01]  /*a650*/  IMAD.MOV.U32 R4, RZ, RZ, R10 ;  /* 0x000000ffff047224 */ /* 0x000fe200078e000a */
        /* <DEDUP_REMOVED lines=39> */
.L_x_7715:
        /* <DEDUP_REMOVED lines=21> */
[----:B------:R-:W-:Y:S01]  /*aa20*/  IMAD.SHL.U32 R20, R20, 0x4, RZ ;  /* 0x0000000414147824 */ /* 0x000fe200078e00ff */
[----:B------:R-:W-:Y:S01]  /*aa30*/  UIMAD UR10, UR14, UR12, URZ ;  /* 0x0000000c0e0a72a4 */ /* 0x000fe2000f8e023f */
[----:B------:R-:W5:Y:S04]  /*aa40*/  LD.E.128 R44, desc[UR50][R44.64] ;  /* 0x000000322c2c7980 */ /* 0x000f68000c101d00 */
[----:B------:R-:W5:Y:S01]  /*aa50*/  LD.E.128 R48, desc[UR50][R48.64] ;  /* 0x0000003230307980 */ /* 0x000f62000c101d00 */
[----:B------:R-:W2:Y:S01]  /*aa60*/  @P2 LDC R79, c[0x0][0xbf0] ;  /* 0x0002fc00ff4f2b82 */ /* 0x000ea20000000800 */
[----:B------:R-:W-:Y:S01]  /*aa70*/  ISETP.GE.AND P0, PT, R188, UR16, PT ;  /* 0x00000010bc007c0c */ /* 0x000fe2000bf06270 */
[----:B------:R-:W-:Y:S01]  /*aa80*/  UIMAD.WIDE.U32 UR8, UR4, UR12, URZ ;  /* 0x0000000c040872a5 */ /* 0x000fe2000f8e003f */
[----:B------:R-:W-:Y:S01]  /*aa90*/  LOP3.LUT R20, R20, 0x4, R3, 0xe2, !PT ;  /* 0x0000000414147812 */ /* 0x000fe200078ee203 */
[----:B------:R-:W-:Y:S01]  /*aaa0*/  UIMAD UR10, UR4, UR13, UR10 ;  /* 0x0000000d040a72a4 */ /* 0x000fe2000f8e020a */
[----:B------:R-:W-:Y:S01]  /*aab0*/  SEL R21, RZ, 0xffffffff, P0 ;  /* 0xffffffffff157807 */ /* 0x000fe20000000000 */
[----:B------:R-:W-:Y:S01]  /*aac0*/  IMAD R3, R191, 0x20, R192 ;  /* 0x00000020bf037824 */ /* 0x000fe200078e02c0 */
[----:B------:R-:W-:Y:S01]  /*aad0*/  ULDC.64 UR12, c[0x0][0xae8] ;  /* 0x0002ba00000c7ab9 */ /* 0x000fe20000000a00 */
[----:B------:R-:W-:Y:S01]  /*aae0*/  ISETP.GE.AND P0, PT, R187, UR16, PT ;  /* 0x00000010bb007c0c */ /* 0x000fe2000bf06270 */
[----:B------:R-:W-:Y:S01]  /*aaf0*/  UIADD3 UR9, UR9, UR10, URZ ;  /* 0x0000000a09097290 */ /* 0x000fe2000fffe03f */
[----:B------:R-:W-:Y:S01]  /*ab00*/  SHF.L.U32 R21, R21, 0x3, RZ ;  /* 0x0000000315157819 */ /* 0x000fe200000006ff */
[----:B------:R-:W-:Y:S01]  /*ab10*/  UIMAD UR4, UR15, UR12, URZ ;  /* 0x0000000c0f0472a4 */ /* 0x000fe2000f8e023f */
[----:B------:R-:W-:Y:S01]  /*ab20*/  VIADD R82, R3, UR45 ;  /* 0x0000002d03527c36 */ /* 0x000fe20008000000 */
        /* <DEDUP_REMOVED lines=33> */
[----:B------:R-:W-:Y:S01]  /*ad40*/  IMAD R79, R3, UR9, R80 ;  /* 0x00000009034f7c24 */ /* 0x000fe2000f8e0250 */
        /* <DEDUP_REMOVED lines=24> */
[----:B------:R-:W-:-:S02]  /*aed0*/  LOP3.LUT R3, R76, R3, RZ, 0xfc, !PT ;  /* 0x000000034c037212 */ /* 0x000fc400078efcff */
[----:B------:R-:W-:Y:S02]  /*aee0*/  IADD3 R21, R21, R79, RZ ;  /* 0x0000004f15157210 */ /* 0x000fe40007ffe0ff */
[C---:B------:R-:W-:Y:S01]  /*aef0*/  LEA R84, P1, R20.reuse, UR8, 0x1 ;  /* 0x0000000814547c11 */ /* 0x040fe2000f8208ff */
[----:B-1----:R-:W-:Y:S01]  /*af00*/  SYNCS.ARRIVE.TRANS64.RED.A1T0 RZ, [UR4], RZ ;  /* 0x000000ffffff79a7 */ /* 0x002fe20008100404 */
        /* <DEDUP_REMOVED lines=36> */
.L_x_7717:
[----:B------:R-:W-:Y:S05]  /*b150*/  BSYNC B1 ;  /* 0x0000000000017941 */ /* 0x000fea0003800000 */
.L_x_7716:
        /* <DEDUP_REMOVED lines=38> */
.L_x_7713:
        /* <DEDUP_REMOVED lines=33> */
.L_x_7719:
[----:B------:R-:W-:Y:S01]  /*b5d0*/  USEL UR42, UR42, URZ, !UP0 ;  /* 0x0000003f2a2a7287 */ /* 0x000fe2000c000000 */
[----:B------:R-:W-:Y:S01]  /*b5e0*/  BSSY B1, `(.L_x_7720) ;  /* 0x000002c000017945 */ /* 0x000fe20003800000 */
[----:B------:R-:W-:-:S03]  /*b5f0*/  USEL UR43, UR43, URZ, !UP0 ;  /* 0x0000003f2b2b7287 */ /* 0x000fc6000c000000 */
[----:B------:R-:W-:Y:S09]  /*b600*/  @P0 BRA `(.L_x_7721) ;  /* 0x0000000000a40947 */ /* 0x000ff20003800000 */
        /* <DEDUP_REMOVED lines=24> */
[----:B-1----:R-:W-:Y:S02]  /*b790*/  @P0 SHF.R.U32.HI R4, RZ, R8, R3 ;  /* 0x00000008ff040219 */ /* 0x002fe40000011603 */
[----:B------:R-:W-:-:S03]  /*b7a0*/  MOV R8, UR10 ;  /* 0x0000000a00087c02 */ /* 0x000fc60008000f00 */
        /* <DEDUP_REMOVED lines=15> */
.L_x_7721:
[----:B------:R-:W-:Y:S05]  /*b8a0*/  BSYNC B1 ;  /* 0x0000000000017941 */ /* 0x000fea0003800000 */
.L_x_7720:
        /* <DEDUP_REMOVED lines=40> */
[----:B------:R-:W-:Y:S01]  /*bb30*/  ULDC.64 UR8, c[0x0][0xae0] ;  /* 0x0002b80000087ab9 */ /* 0x000fe20000000a00 */
[----:B------:R-:W-:Y:S01]  /*bb40*/  IMAD.U32 R5, RZ, RZ, UR43 ;  /* 0x0000002bff057e24 */ /* 0x000fe2000f8e00ff */
[----:B------:R-:W-:Y:S01]  /*bb50*/  SEL R0, RZ, 0x80, P2 ;  /* 0x00000080ff007807 */ /* 0x000fe20001000000 */
[----:B------:R-:W-:Y:S01]  /*bb60*/  IMAD.U32 R4, RZ, RZ, UR42 ;  /* 0x0000002aff047e24 */ /* 0x000fe2000f8e00ff */
[----:B------:R-:W-:Y:S01]  /*bb70*/  MOV R5, UR4 ;  /* 0x0000000400057c02 */ /* 0x000fe20008000f00 */
[----:B------:R-:W-:Y:S01]  /*bb80*/  BSSY B1, `(.L_x_7722) ;  /* 0x0000041000017945 */ /* 0x000fe20003800000 */
[----:B-1----:R-:W-:-:S02]  /*bb90*/  @P0 SHF.R.U32.HI R3, RZ, R7, R6 ;  /* 0x00000007ff030219 */ /* 0x002fc40000011606 */
[----:B------:R-:W-:Y:S02]  /*bba0*/  ISETP.GE.AND P0, PT, R187, UR13, PT ;  /* 0x0000000dbb007c0c */ /* 0x000fe4000bf06270 */
        /* <DEDUP_REMOVED lines=62> */
.L_x_7723:
[----:B------:R-:W-:Y:S05]  /*bf90*/  BSYNC B1 ;  /* 0x0000000000017941 */ /* 0x000fea0003800000 */
.L_x_7722:
        /* <DEDUP_REMOVED lines=36> */
.L_x_7718:
[----:B------:R-:W-:Y:S05]  /*c1e0*/  BSYNC B0 ;  /* 0x0000000000007941 */ /* 0x000fea0003800000 */
.L_x_7712:
[----:B------:R-:W-:Y:S02]  /*c1f0*/  ULDC UR4, c[0x0][0xc3c] ;  /* 0x00030f0000047ab9 */ /* 0x000fe40000000800 */
[----:B------:R-:W-:-:S06]  /*c200*/  UISETP.GE.AND UP0, UPT, UR7, UR4, UPT ;  /* 0x000000040700728c */ /* 0x000fcc000bf06270 */
[----:B------:R-:W-:-:S13]  /*c210*/  PLOP3.LUT P0, PT, PT, PT, UP0, 0x80, 0x0 ;  /* 0x000000000000781c */ /* 0x000fda0003f0f008 */
[----:B------:R-:W-:Y:S05]  /*c220*/  @!P0 BRA `(.L_x_7724) ;  /* 0xffffff4c00508947 */ /* 0x000fea000383ffff */
[----:B------:R-:W-:Y:S05]  /*c230*/  EXIT ;  /* 0x000000000000794d */ /* 0x000fea0003800000 */
.L_x_7659:
        /* <DEDUP_REMOVED lines=16> */
.L_x_7725:
        /* <DEDUP_REMOVED lines=39> */
.L_x_7731:
        /* <DEDUP_REMOVED lines=12> */
.L_x_7730:
[----:B------:R-:W-:Y:S05]  /*c670*/  BSYNC B0 ;  /* 0x0000000000007941 */ /* 0x000fea0003800000 */
.L_x_7729:
        /* <DEDUP_REMOVED lines=20> */
.L_x_7727:
        /* <DEDUP_REMOVED lines=20> */
.L_x_7732:
[----:B---3--:R-:W-:Y:S01]  /*c900*/  IMAD R16, R16, UR5, R13 ;  /* 0x0000000510107c24 */ /* 0x008fe2000f8e020d */
[----:B------:R-:W-:Y:S01]  /*c910*/  IABS R2, R6 ;  /* 0x0000000600027213 */ /* 0x000fe20000000000 */
[----:B-12---:R-:W-:-:S03]  /*c920*/  IMAD.MOV R9, RZ, RZ, -R3 ;  /* 0x000000ffff097224 */ /* 0x006fc600078e0a03 */
[----:B0-----:R-:W-:Y:S01]  /*c930*/  IADD3 R11, -R16, UR6, RZ ;  /* 0x00000006100b7c10 */ /* 0x001fe2000fffe1ff */
[----:B------:R-:W-:Y:S02]  /*c940*/  IMAD.MOV R10, RZ, RZ, -R2 ;  /* 0x000000ffff0a7224 */ /* 0x000fe400078e0a02 */
[----:B------:R-:W-:Y:S01]  /*c950*/  IMAD R9, R9, R12, RZ ;  /* 0x0000000c09097224 */ /* 0x000fe200078e02ff */
[----:B------:R-:W-:Y:S01]  /*c960*/  IABS R8, R11 ;  /* 0x0000000b00087213 */ /* 0x000fe20000000000 */
[----:B------:R-:W-:-:S04]  /*c970*/  IMAD.MOV.U32 R2, RZ, RZ, RZ ;  /* 0x000000ffff027224 */ /* 0x000fc800078e00ff */
        /* <DEDUP_REMOVED lines=32> */
[----:B------:R-:W-:Y:S01]  /*cb80*/  IMAD.HI.U32 R2, R3, R9, R2 ;  /* 0x0000000903027227 */ /* 0x000fe200078e0002 */
[----:B------:R-:W-:-:S05]  /*cb90*/  IADD3 R3, RZ, -R10, RZ ;  /* 0x8000000aff037210 */ /* 0x000fca0007ffe0ff */
        /* <DEDUP_REMOVED lines=17> */
.L_x_7728:
[----:B------:R-:W-:Y:S01]  /*ccb0*/  ULDC UR4, c[0x0][0xc3c] ;  /* 0x00030f0000047ab9 */ /* 0x000fe20000000800 */
[----:B------:R-:W-:Y:S01]  /*ccc0*/  IMAD.MOV.U32 R17, RZ, RZ, RZ ;  /* 0x000000ffff117224 */ /* 0x000fe200078e00ff */
[----:B------:R-:W-:Y:S01]  /*ccd0*/  MOV R19, UR4 ;  /* 0x0000000400137c02 */ /* 0x000fe20008000f00 */
[----:B------:R-:W-:Y:S02]  /*cce0*/  IMAD.U32 R16, RZ, RZ, UR6 ;  /* 0x00000006ff107e24 */ /* 0x000fe4000f8e00ff */
[----:B------:R-:W-:-:S07]  /*ccf0*/  IMAD.MOV.U32 R18, RZ, RZ, RZ ;  /* 0x000000ffff127224 */ /* 0x000fce00078e00ff */
.L_x_7733:
[----:B------:R-:W-:-:S13]  /*cd00*/  ISETP.NE.AND P0, PT, R5, RZ, PT ;  /* 0x000000ff0500720c */ /* 0x000fda0003f05270 */
[----:B------:R-:W0:Y:S01]  /*cd10*/  @!P0 S2R R3, SR_CgaCtaId ;  /* 0x0000000000038919 */ /* 0x000e220000008800 */
[----:B------:R-:W-:-:S04]  /*cd20*/  @!P0 MOV R2, 0x400 ;  /* 0x0000040000028802 */ /* 0x000fc80000000f00 */
[----:B0-----:R-:W-:-:S05]  /*cd30*/  @!P0 LEA R2, R3, R2, 0x18 ;  /* 0x0000000203028211 */ /* 0x001fca00078ec0ff */
[----:B------:R0:W-:Y:S01]  /*cd40*/  @!P0 STS.128 [R2+0x28cd0], R16 ;  /* 0x028cd01002008388 */ /* 0x0001e20000000c00 */
[----:B------:R-:W-:Y:S06]  /*cd50*/  BAR.ARV 0x5, 0x180 ;  /* 0x0146000000007b1d */ /* 0x000fec0000002000 */
.L_x_7726:
        /* <DEDUP_REMOVED lines=9> */
[C---:B------:R-:W-:Y:S01]  /*cdf0*/  LOP3.LUT R4, R0.reuse, 0x7f, RZ, 0xc0, !PT ;  /* 0x0000007f00047812 */ /* 0x040fe200078ec0ff */
[----:B------:R-:W-:Y:S01]  /*ce00*/  IMAD.SHL.U32 R5, R0, 0x10, RZ ;  /* 0x0000001000057824 */ /* 0x000fe200078e00ff */
[----:B------:R0:W-:Y:S01]  /*ce10*/  STL [R1+0x24], RZ ;  /* 0x000024ff01007387 */ /* 0x0001e20000100800 */
[C---:B------:R-:W-:Y:S01]  /*ce20*/  LOP3.LUT R3, R2.reuse, 0x1f8, RZ, 0xc0, !PT ;  /* 0x000001f802037812 */ /* 0x040fe200078ec0ff */
[----:B------:R-:W-:Y:S01]  /*ce30*/  BSSY B8, `(.L_x_7734) ;  /* 0x0000495000087945 */ /* 0x000fe20003800000 */
[----:B------:R-:W-:Y:S01]  /*ce40*/  SHF.R.U32.HI R36, RZ, 0x3, R4 ;  /* 0x00000003ff247819 */ /* 0x000fe20000011604 */
[----:B------:R-:W-:Y:S01]  /*ce50*/  IMAD.MOV.U32 R25, RZ, RZ, 0x1 ;  /* 0x00000001ff197424 */ /* 0x000fe200078e00ff */
[----:B------:R-:W-:Y:S01]  /*ce60*/  LOP3.LUT R3, R3, 0x38, R0, 0x78, !PT ;  /* 0x0000003803037812 */ /* 0x000fe200078e7800 */
[----:B------:R-:W-:Y:S01]  /*ce70*/  IMAD.MOV.U32 R24, RZ, RZ, RZ ;  /* 0x000000ffff187224 */ /* 0x000fe200078e00ff */
        /* <DEDUP_REMOVED lines=11> */
[C---:B------:R-:W-:Y:S01]  /*cf30*/  LOP3.LUT R3, R0.reuse, 0x180, RZ, 0xfc, !PT ;  /* 0x0000018000037812 */ /* 0x040fe200078efcff */
[----:B------:R-:W-:Y:S01]  /*cf40*/  IMAD.U32 R23, RZ, RZ, UR4 ;  /* 0x00000004ff177e24 */ /* 0x000fe2000f8e00ff */
[----:B------:R-:W-:-:S03]  /*cf50*/  LOP3.LUT R2, R0, 0x1c0, RZ, 0xfc, !PT ;  /* 0x000001c000027812 */ /* 0x000fc600078efcff */
[----:B------:R-:W-:-:S05]  /*cf60*/  IMAD R0, R33, 0x2, R23 ;  /* 0x0000000221007824 */ /* 0x000fca00078e0217 */
[----:B------:R0:W-:Y:S02]  /*cf70*/  STL [R1+0x2c], R0 ;  /* 0x00002c0001007387 */ /* 0x0001e40000100800 */
.L_x_7795:
[----:B-1----:R-:W1:Y:S02]  /*cf80*/  LDC.64 R30, c[0x0][0xc88] ;  /* 0x00032200ff1e7b82 */ /* 0x002e640000000a00 */
[----:B-1----:R-:W-:-:S06]  /*cf90*/  IMAD.WIDE R30, R19, 0x4, R30 ;  /* 0x00000004131e7825 */ /* 0x002fcc00078e021e */
[----:B------:R1:W0:Y:S01]  /*cfa0*/  LDG.E R30, desc[UR50][R30.64] ;  /* 0x000000321e1e7981 */ /* 0x000222000c1e1900 */
[----:B------:R-:W-:Y:S05]  /*cfb0*/  YIELD ;  /* 0x0000000000007946 */ /* 0x000fea0003800000 */
[----:B------:R-:W-:Y:S01]  /*cfc0*/  ULDC.64 UR4, c[0x0][0xa28] ;  /* 0x00028a0000047ab9 */ /* 0x000fe20000000a00 */
[----:B------:R-:W-:Y:S01]  /*cfd0*/  ULDC.64 UR6, c[0x0][0xa18] ;  /* 0x0002860000067ab9 */ /* 0x000fe20000000a00 */
[----:B------:R-:W-:Y:S01]  /*cfe0*/  ISETP.NE.U32.AND P0, PT, RZ, UR4, PT ;  /* 0x00000004ff007c0c */ /* 0x000fe2000bf05070 */
[----:B-1----:R-:W-:-:S03]  /*cff0*/  IMAD.MOV.U32 R31, RZ, RZ, RZ ;  /* 0x000000ffff1f7224 */ /* 0x002fc600078e00ff */
[----:B------:R-:W-:Y:S02]  /*d000*/  ISETP.NE.AND.EX P0, PT, RZ, UR5, PT, P0 ;  /* 0x00000005ff007c0c */ /* 0x000fe4000bf05300 */
[----:B------:R-:W-:Y:S02]  /*d010*/  MOV R37, RZ ;  /* 0x000000ff00257202 */ /* 0x000fe40000000f00 */
[----:B0-----:R-:W-:-:S09]  /*d020*/  SHF.R.S32.HI R0, RZ, 0x1f, R30 ;  /* 0x0000001fff007819 */ /* 0x001fd2000001141e */
        /* <DEDUP_REMOVED lines=19> */
[----:B--2---:R-:W2:Y:S01]  /*d160*/  @P0 LDG.E R4, desc[UR50][R4.64] ;  /* 0x0000003204040981 */ /* 0x004ea2000c1e1900 */
[----:B------:R-:W-:-:S03]  /*d170*/  UISETP.NE.U32.AND UP0, UPT, UR4, URZ, UPT ;  /* 0x0000003f0400728c */ /* 0x000fc6000bf05070 */
[----:B------:R-:W-:Y:S01]  /*d180*/  ULDC UR4, c[0x0][0x424] ;  /* 0x0001090000047ab9 */ /* 0x000fe20000000800 */
[----:B------:R-:W-:-:S03]  /*d190*/  UISETP.NE.AND.EX UP0, UPT, UR5, URZ, UPT, UP0 ;  /* 0x0000003f0500728c */ /* 0x000fc6000bf05300 */
[----:B------:R-:W-:Y:S01]  /*d1a0*/  ULDC UR5, c[0x0][0x2f0] ;  /* 0x0000bc0000057ab9 */ /* 0x000fe20000000800 */
[----:B------:R-:W-:-:S04]  /*d1b0*/  USEL UR4, UR4, 0x1, UP0 ;  /* 0x0000000104047887 */ /* 0x000fc80008000000 */
[----:B------:R-:W-:-:S06]  /*d1c0*/  UIMAD UR4, UR4, UR5, URZ ;  /* 0x00000005040472a4 */ /* 0x000fcc000f8e023f */
[----:B0-----:R-:W-:Y:S01]  /*d1d0*/  IMAD.U32 R0, RZ, RZ, UR4 ;  /* 0x00000004ff007e24 */ /* 0x001fe2000f8e00ff */
[----:B--2---:R1:W-:Y:S01]  /*d1e0*/  @P0 STL [R1], R4 ;  /* 0x0000000401000387 */ /* 0x0043e20000100800 */
[----:B---34-:R-:W-:Y:S05]  /*d1f0*/  @P0 BRA `(.L_x_7735) ;  /* 0x0000000000200947 */ /* 0x018fea0003800000 */
[----:B------:R-:W-:Y:S02]  /*d200*/  ULDC UR4, c[0x0][0x288] ;  /* 0x0000a20000047ab9 */ /* 0x000fe40000000800 */
[----:B-1----:R-:W-:-:S05]  /*d210*/  IMAD.U32 R4, RZ, RZ, UR4 ;  /* 0x00000004ff047e24 */ /* 0x002fca000f8e00ff */
[----:B------:R0:W-:Y:S01]  /*d220*/  STL [R1], R4 ;  /* 0x0000000401007387 */ /* 0x0001e20000100800 */
[----:B------:R-:W-:Y:S05]  /*d230*/  @!P2 BRA `(.L_x_7735) ;  /* 0x000000000010a947 */ /* 0x000fea0003800000 */
[----:B------:R-:W2:Y:S04]  /*d240*/  LDG.E R5, desc[UR50][R2.64] ;  /* 0x0000003202057981 */ /* 0x000ea8000c1e1900 */
[----:B0-----:R-:W2:Y:S02]  /*d250*/  LDG.E R4, desc[UR50][R2.64+0x4] ;  /* 0x0000043202047981 */ /* 0x001ea4000c1e1900 */
[----:B--2---:R-:W-:-:S05]  /*d260*/  IMAD.IADD R2, R4, 0x1, -R5 ;  /* 0x0000000104027824 */ /* 0x004fca00078e0a05 */
[----:B------:R2:W-:Y:S02]  /*d270*/  STL [R1], R2 ;  /* 0x0000000201007387 */ /* 0x0005e40000100800 */
.L_x_7735:
[----:B------:R-:W-:Y:S01]  /*d280*/  ULDC.64 UR4, c[0x0][0xa20] ;  /* 0x0002880000047ab9 */ /* 0x000fe20000000a00 */
[----:B------:R-:W-:Y:S01]  /*d290*/  IMAD.MOV.U32 R28, RZ, RZ, R30 ;  /* 0x000000ffff1c7224 */ /* 0x000fe200078e001e */
[----:B------:R-:W-:-:S04]  /*d2a0*/  ISETP.NE.U32.AND P0, PT, RZ, UR4, PT ;  /* 0x00000004ff007c0c */ /* 0x000fc8000bf05070 */
[----:B------:R-:W-:-:S13]  /*d2b0*/  ISETP.NE.AND.EX P0, PT, RZ, UR5, PT, P0 ;  /* 0x00000005ff007c0c */ /* 0x000fda000bf05300 */
[----:B------:R-:W-:Y:S05]  /*d2c0*/  @!P0 BRA `(.L_x_7736) ;  /* 0x0000000000108947 */ /* 0x000fea0003800000 */
[----:B-12---:R-:W-:-:S04]  /*d2d0*/  IADD3 R2, P0, R26, UR4, RZ ;  /* 0x000000041a027c10 */ /* 0x006fc8000ff1e0ff */
[----:B------:R-:W-:-:S05]  /*d2e0*/  IADD3.X R3, R27, UR5, RZ, P0, !PT ;  /* 0x000000051b037c10 */ /* 0x000fca00087fe4ff */
[----:B------:R1:W5:Y:S01]  /*d2f0*/  LDG.E R0, desc[UR50][R2.64] ;  /* 0x0000003202007981 */ /* 0x000362000c1e1900 */
[----:B------:R-:W-:Y:S05]  /*d300*/  BRA `(.L_x_7737) ;  /* 0x0000000000247947 */ /* 0x000fea0003800000 */
.L_x_7736:
[----:B------:R-:W-:Y:S02]  /*d310*/  ULDC.64 UR4, c[0x0][0xa08] ;  /* 0x0002820000047ab9 */ /* 0x000fe40000000a00 */
[----:B------:R-:W-:-:S04]  /*d320*/  ISETP.NE.U32.AND P0, PT, RZ, UR4, PT ;  /* 0x00000004ff007c0c */ /* 0x000fc8000bf05070 */
[----:B------:R-:W-:-:S13]  /*d330*/  ISETP.NE.AND.EX P0, PT, RZ, UR5, PT, P0 ;  /* 0x00000005ff007c0c */ /* 0x000fda000bf05300 */
[----:B------:R-:W-:Y:S05]  /*d340*/  @!P0 BRA `(.L_x_7737) ;  /* 0x0000000000148947 */ /* 0x000fea0003800000 */
[----:B-12---:R-:W1:Y:S02]  /*d350*/  LDC.64 R2, c[0x0][0xa08] ;  /* 0x00028200ff027b82 */ /* 0x006e640000000a00 */
[----:B-1----:R-:W-:-:S05]  /*d360*/  IMAD.WIDE R2, R28, 0x4, R2 ;  /* 0x000000041c027825 */ /* 0x002fca00078e0202 */
[----:B------:R-:W2:Y:S04]  /*d370*/  LDG.E R0, desc[UR50][R2.64] ;  /* 0x0000003202007981 */ /* 0x000ea8000c1e1900 */
[----:B------:R-:W2:Y:S02]  /*d380*/  LDG.E R5, desc[UR50][R2.64+0x4] ;  /* 0x0000043202057981 */ /* 0x000ea4000c1e1900 */
[----:B--2---:R-:W-:-:S07]  /*d390*/  IMAD.IADD R0, R5, 0x1, -R0 ;  /* 0x0000000105007824 */ /* 0x004fce00078e0a00 */
.L_x_7737:
[----:B------:R-:W3:Y:S01]  /*d3a0*/  LDL R6, [R1] ;  /* 0x0000000001067983 */ /* 0x000ee20000100800 */
[----:B-12---:R-:W1:Y:S01]  /*d3b0*/  LDC R2, c[0x0][0x448] ;  /* 0x00011200ff027b82 */ /* 0x006e620000000800 */
[----:B-----5:R-:W-:Y:S01]  /*d3c0*/  IMAD.IADD R29, R0, 0x1, -R31 ;  /* 0x00000001001d7824 */ /* 0x020fe200078e0a1f */
[----:B------:R-:W-:Y:S01]  /*d3d0*/  LOP3.LUT R22, R22, 0xfffffdff, RZ, 0xc0, !PT ;  /* 0xfffffdff16167812 */ /* 0x000fe200078ec0ff */
[----:B------:R-:W-:Y:S01]  /*d3e0*/  BSSY B7, `(.L_x_7738) ;  /* 0x0000378000077945 */ /* 0x000fe20003800000 */
[----:B-1----:R-:W-:Y:S01]  /*d3f0*/  ISETP.NE.AND P0, PT, R2, 0x1, PT ;  /* 0x000000010200780c */ /* 0x002fe20003f05270 */
[----:B------:R-:W-:-:S04]  /*d400*/  IMAD.SHL.U32 R2, R17, 0x40, RZ ;  /* 0x0000004011027824 */ /* 0x000fc800078e00ff */
[----:B------:R-:W-:-:S08]  /*d410*/  VIADD R2, R2, 0x3f ;  /* 0x0000003f02027836 */ /* 0x000fd00000000000 */
[----:B------:R-:W0:Y:S01]  /*d420*/  @P0 LDC R5, c[0x0][0x44c] ;  /* 0x00011300ff050b82 */ /* 0x000e220000000800 */
[----:B------:R-:W-:-:S07]  /*d430*/  @P0 LOP3.LUT R22, R22, 0x200, RZ, 0xfc, !PT ;  /* 0x0000020016160812 */ /* 0x000fce00078efcff */
[----:B------:R-:W1:Y:S01]  /*d440*/  @P0 LDC R3, c[0x0][0x450] ;  /* 0x00011400ff030b82 */ /* 0x000e620000000800 */
[----:B0-----:R-:W-:-:S05]  /*d450*/  @P0 IMAD.HI.U32 R4, R2, R5, RZ ;  /* 0x0000000502040227 */ /* 0x001fca00078e00ff */
[----:B-1----:R-:W-:Y:S02]  /*d460*/  @P0 SHF.R.U32.HI R2, RZ, R3, R4 ;  /* 0x00000003ff020219 */ /* 0x002fe40000011604 */
[----:B---3--:R-:W-:-:S05]  /*d470*/  IADD3 R3, R29, 0x40, -R6 ;  /* 0x000000401d037810 */ /* 0x008fca0007ffe806 */
[----:B------:R-:W-:-:S05]  /*d480*/  IMAD.IADD R2, R3, 0x1, R2 ;  /* 0x0000000103027824 */ /* 0x000fca00078e0202 */
[----:B------:R-:W-:-:S04]  /*d490*/  SHF.R.S32.HI R3, RZ, 0x1f, R2 ;  /* 0x0000001fff037819 */ /* 0x000fc80000011402 */
[----:B------:R-:W-:Y:S01]  /*d4a0*/  LEA.HI R0, R3, R2, RZ, 0x6 ;  /* 0x0000000203007211 */ /* 0x000fe200078f30ff */
[----:B------:R-:W-:-:S03]  /*d4b0*/  VIADD R2, R29, 0x3f ;  /* 0x0000003f1d027836 */ /* 0x000fc60000000000 */
[----:B------:R-:W-:Y:S02]  /*d4c0*/  SHF.R.S32.HI R0, RZ, 0x6, R0 ;  /* 0x00000006ff007819 */ /* 0x000fe40000011400 */
[----:B------:R-:W-:-:S04]  /*d4d0*/  SHF.R.S32.HI R3, RZ, 0x1f, R2 ;  /* 0x0000001fff037819 */ /* 0x000fc80000011402 */
[----:B------:R-:W-:-:S04]  /*d4e0*/  LEA.HI R3, R3, R2, RZ, 0x6 ;  /* 0x0000000203037211 */ /* 0x000fc800078f30ff */
[----:B------:R-:W-:-:S04]  /*d4f0*/  SHF.R.S32.HI R3, RZ, 0x6, R3 ;  /* 0x00000006ff037819 */ /* 0x000fc80000011403 */
        /* <DEDUP_REMOVED lines=21> */
.L_x_7739:
        /* <DEDUP_REMOVED lines=20> */
.L_x_7742:
[----:B------:R-:W-:Y:S05]  /*d790*/  BSYNC B6 ;  /* 0x0000000000067941 */ /* 0x000fea0003800000 */
.L_x_7741:
        /* <DEDUP_REMOVED lines=20> */
.L_x_7745:
        /* <DEDUP_REMOVED lines=15> */
.L_x_7744:
[----:B------:R-:W-:Y:S05]  /*d9d0*/  BSYNC B6 ;  /* 0x0000000000067941 */ /* 0x000fea0003800000 */
.L_x_7743:
[----:B------:R-:W0:Y:S01]  /*d9e0*/  S2R R20, SR_TID.X ;  /* 0x0000000000147919 */ /* 0x000e220000002100 */
[----:B------:R-:W-:Y:S01]  /*d9f0*/  ULDC.64 UR4, c[0x0][0x9f8] ;  /* 0x00027e0000047ab9 */ /* 0x000fe20000000a00 */
[----:B------:R-:W1:Y:S01]  /*da00*/  LDC R10, c[0x0][0x430] ;  /* 0x00010c00ff0a7b82 */ /* 0x000e620000000800 */
[----:B------:R-:W-:-:S04]  /*da10*/  ISETP.NE.U32.AND P0, PT, RZ, UR4, PT ;  /* 0x00000004ff007c0c */ /* 0x000fc8000bf05070 */
[----:B------:R-:W-:-:S13]  /*da20*/  ISETP.NE.AND.EX P0, PT, RZ, UR5, PT, P0 ;  /* 0x00000005ff007c0c */ /* 0x000fda000bf05300 */
[----:B------:R-:W-:Y:S01]  /*da30*/  @P0 IADD3 R26, P1, R26, UR4, RZ ;  /* 0x000000041a1a0c10 */ /* 0x000fe2000ff3e0ff */
[----:B------:R-:W-:-:S03]  /*da40*/  ULDC UR4, c[0x0][0x320] ;  /* 0x0000c80000047ab9 */ /* 0x000fc60000000800 */
[----:B------:R-:W-:-:S05]  /*da50*/  @P0 IADD3.X R27, R27, UR5, RZ, P1, !PT ;  /* 0x000000051b1b0c10 */ /* 0x000fca0008ffe4ff */
[----:B------:R2:W5:Y:S01]  /*da60*/  @P0 LDG.E R28, desc[UR50][R26.64] ;  /* 0x000000321a1c0981 */ /* 0x000562000c1e1900 */
[----:B------:R-:W-:Y:S01]  /*da70*/  LOP3.LUT R22, R22, 0xffffffbf, RZ, 0xc0, !PT ;  /* 0xffffffbf16167812 */ /* 0x000fe200078ec0ff */
[----:B------:R-:W-:Y:S01]  /*da80*/  UMOV UR5, 0xffffffff ;  /* 0xffffffff00057882 */ /* 0x000fe20000000000 */
[----:B0-----:R-:W-:Y:S01]  /*da90*/  IMAD.SHL.U32 R20, R20, 0x8, RZ ;  /* 0x0000000814147824 */ /* 0x001fe200078e00ff */
[----:B------:R-:W0:Y:S01]  /*daa0*/  S2R R2, SR_TID.X ;  /* 0x0000000000027919 */ /* 0x000e220000002100 */
[----:B------:R-:W-:-:S03]  /*dab0*/  LEA R0, R34, 0xffffffc0, 0x6 ;  /* 0xffffffc022007811 */ /* 0x000fc600078e30ff */
[----:B------:R-:W-:-:S04]  /*dac0*/  LOP3.LUT R20, R20, 0x38, RZ, 0xc0, !PT ;  /* 0x0000003814147812 */ /* 0x000fc800078ec0ff */
[C---:B------:R-:W-:Y:S02]  /*dad0*/  LOP3.LUT R32, R20.reuse, 0x180, RZ, 0xfc, !PT ;  /* 0x0000018014207812 */ /* 0x040fe400078efcff */
[C---:B------:R-:W-:Y:S02]  /*dae0*/  LOP3.LUT R21, R20.reuse, 0x40, RZ, 0xfc, !PT ;  /* 0x0000004014157812 */ /* 0x040fe400078efcff */
[----:B------:R-:W-:Y:S02]  /*daf0*/  LOP3.LUT R20, R20, 0x1c0, RZ, 0xfc, !PT ;  /* 0x000001c014147812 */ /* 0x000fe400078efcff */
[----:B------:R-:W-:Y:S02]  /*db00*/  ISETP.GE.AND P3, PT, R21, UR4, PT ;  /* 0x0000000415007c0c */ /* 0x000fe4000bf66270 */
[----:B------:R-:W-:Y:S02]  /*db10*/  ISETP.GE.AND P0, PT, R20, UR4, PT ;  /* 0x0000000414007c0c */ /* 0x000fe4000bf06270 */
[----:B------:R-:W3:Y:S01]  /*db20*/  S2R R20, SR_TID.X ;  /* 0x0000000000147919 */ /* 0x000ee20000002100 */
[----:B------:R-:W-:-:S02]  /*db30*/  ISETP.GE.AND P1, PT, R32, UR4, PT ;  /* 0x0000000420007c0c */ /* 0x000fc4000bf26270 */
[----:B------:R-:W-:Y:S02]  /*db40*/  SEL R8, RZ, 0x80, P0 ;  /* 0x00000080ff087807 */ /* 0x000fe40000000000 */
[----:B------:R-:W-:-:S04]  /*db50*/  SEL R6, RZ, 0x40, P1 ;  /* 0x00000040ff067807 */ /* 0x000fc80000800000 */
[----:B------:R-:W-:-:S04]  /*db60*/  @P3 LOP3.LUT R22, R22, 0x40, RZ, 0xfc, !PT ;  /* 0x0000004016163812 */ /* 0x000fc800078efcff */
[----:B------:R-:W-:Y:S01]  /*db70*/  LOP3.LUT R22, R22, 0xffffff7f, RZ, 0xc0, !PT ;  /* 0xffffff7f16167812 */ /* 0x000fe200078ec0ff */
[----:B0-----:R-:W-:-:S05]  /*db80*/  IMAD.SHL.U32 R2, R2, 0x8, RZ ;  /* 0x0000000802027824 */ /* 0x001fca00078e00ff */
[----:B------:R-:W-:-:S04]  /*db90*/  LOP3.LUT R2, R2, 0x38, RZ, 0xc0, !PT ;  /* 0x0000003802027812 */ /* 0x000fc800078ec0ff */
[----:B------:R-:W-:Y:S01]  /*dba0*/  ISETP.GE.AND P2, PT, R2, UR4, PT ;  /* 0x0000000402007c0c */ /* 0x000fe2000bf46270 */
[----:B---3--:R-:W-:-:S12]  /*dbb0*/  IMAD.SHL.U32 R20, R20, 0x8, RZ ;  /* 0x0000000814147824 */ /* 0x008fd800078e00ff */
[----:B------:R-:W-:Y:S02]  /*dbc0*/  @P2 LOP3.LUT R22, R22, 0x80, RZ, 0xfc, !PT ;  /* 0x0000008016162812 */ /* 0x000fe400078efcff */
[----:B------:R-:W-:Y:S02]  /*dbd0*/  LOP3.LUT R20, R20, 0x38, RZ, 0xc0, !PT ;  /* 0x0000003814147812 */ /* 0x000fe400078ec0ff */
[----:B------:R-:W-:Y:S02]  /*dbe0*/  LOP3.LUT R22, R22, 0xffffffdf, RZ, 0xc0, !PT ;  /* 0xffffffdf16167812 */ /* 0x000fe400078ec0ff */
[----:B------:R-:W-:Y:S02]  /*dbf0*/  LOP3.LUT R21, R20, 0x80, RZ, 0xfc, !PT ;  /* 0x0000008014157812 */ /* 0x000fe400078efcff */
[----:B------:R-:W0:Y:S02]  /*dc00*/  S2R R20, SR_TID.X ;  /* 0x0000000000147919 */ /* 0x000e240000002100 */
[----:B------:R-:W-:-:S13]  /*dc10*/  ISETP.GE.AND P5, PT, R21, UR4, PT ;  /* 0x0000000415007c0c */ /* 0x000fda000bfa6270 */
[----:B------:R-:W-:-:S04]  /*dc20*/  @P5 LOP3.LUT R22, R22, 0x20, RZ, 0xfc, !PT ;  /* 0x0000002016165812 */ /* 0x000fc800078efcff */
[----:B------:R-:W-:Y:S01]  /*dc30*/  LOP3.LUT R22, R22, 0xffffffef, RZ, 0xc0, !PT ;  /* 0xffffffef16167812 */ /* 0x000fe200078ec0ff */
[----:B0-----:R-:W-:-:S05]  /*dc40*/  IMAD.SHL.U32 R20, R20, 0x8, RZ ;  /* 0x0000000814147824 */ /* 0x001fca00078e00ff */
[----:B------:R-:W-:-:S04]  /*dc50*/  LOP3.LUT R20, R20, 0x38, RZ, 0xc0, !PT ;  /* 0x0000003814147812 */ /* 0x000fc800078ec0ff */
[----:B------:R-:W-:Y:S02]  /*dc60*/  LOP3.LUT R21, R20, 0xc0, RZ, 0xfc, !PT ;  /* 0x000000c014157812 */ /* 0x000fe400078efcff */
[----:B------:R-:W0:Y:S02]  /*dc70*/  S2R R20, SR_TID.X ;  /* 0x0000000000147919 */ /* 0x000e240000002100 */
[----:B------:R-:W-:Y:S02]  /*dc80*/  ISETP.GE.AND P4, PT, R21, UR4, PT ;  /* 0x0000000415007c0c */ /* 0x000fe4000bf86270 */
[C---:B------:R-:W-:Y:S02]  /*dc90*/  LOP3.LUT R21, R2.reuse, 0x100, RZ, 0xfc, !PT ;  /* 0x0000010002157812 */ /* 0x040fe400078efcff */
[----:B------:R-:W-:Y:S02]  /*dca0*/  LOP3.LUT R2, R2, 0x140, RZ, 0xfc, !PT ;  /* 0x0000014002027812 */ /* 0x000fe400078efcff */
[----:B------:R-:W-:-:S02]  /*dcb0*/  ISETP.GE.AND P3, PT, R21, UR4, PT ;  /* 0x0000000415007c0c */ /* 0x000fc4000bf66270 */
[----:B------:R-:W-:-:S05]  /*dcc0*/  ISETP.GE.AND P2, PT, R2, UR4, PT ;  /* 0x0000000402007c0c */ /* 0x000fca000bf46270 */
[----:B------:R-:W-:-:S04]  /*dcd0*/  @P4 LOP3.LUT R22, R22, 0x10, RZ, 0xfc, !PT ;  /* 0x0000001016164812 */ /* 0x000fc800078efcff */
[----:B------:R-:W-:-:S04]  /*dce0*/  LOP3.LUT R22, R22, 0xfffffffb, RZ, 0xc0, !PT ;  /* 0xfffffffb16167812 */ /* 0x000fc800078ec0ff */
[----:B------:R-:W-:-:S04]  /*dcf0*/  @P2 LOP3.LUT R22, R22, 0x4, RZ, 0xfc, !PT ;  /* 0x0000000416162812 */ /* 0x000fc800078efcff */
[----:B------:R-:W-:-:S04]  /*dd00*/  LOP3.LUT R22, R22, 0xfffffff7, RZ, 0xc0, !PT ;  /* 0xfffffff716167812 */ /* 0x000fc800078ec0ff */
[----:B------:R-:W-:Y:S02]  /*dd10*/  @P3 LOP3.LUT R22, R22, 0x8, RZ, 0xfc, !PT ;  /* 0x0000000816163812 */ /* 0x000fe400078efcff */
[----:B0-----:R-:W-:-:S04]  /*dd20*/  SHF.L.U32 R20, R20, 0x4, RZ ;  /* 0x0000000414147819 */ /* 0x001fc800000006ff */
[----:B------:R-:W-:-:S05]  /*dd30*/  LOP3.LUT R20, R36, 0x70, R20, 0xf8, !PT ;  /* 0x0000007024147812 */ /* 0x000fca00078ef814 */
[----:B------:R-:W-:Y:S01]  /*dd40*/  IMAD.IADD R35, R20, 0x1, R0 ;  /* 0x0000000114237824 */ /* 0x000fe200078e0200 */
[----:B-12---:R-:W-:Y:S06]  /*dd50*/  BRA.DIV UR5, `(.L_x_7746) ;  /* 0x0000004205447947 */ /* 0x006fec000b800000 */
.L_x_7813:
        /* <DEDUP_REMOVED lines=42> */
[----:B------:R-:W-:-:S03]  /*e000*/  ISETP.NE.AND P0, PT, R3, 0x3, PT ;  /* 0x000000030300780c */ /* 0x000fc60003f05270 */
[----:B------:R-:W-:Y:S01]  /*e010*/  IMAD R35, R10, R2, R35 ;  /* 0x000000020a237224 */ /* 0x000fe200078e0223 */
[----:B------:R-:W-:Y:S01]  /*e020*/  LOP3.LUT R2, R6, R8, RZ, 0xfc, !PT ;  /* 0x0000000806027212 */ /* 0x000fe200078efcff */
[----:B------:R0:W-:Y:S04]  /*e030*/  STL [R1+0x28], R6 ;  /* 0x0000280601007387 */ /* 0x0001e80000100800 */
[----:B------:R0:W-:Y:S04]  /*e040*/  STL [R1+0x4], R2 ;  /* 0x0000040201007387 */ /* 0x0001e80000100800 */
[----:B------:R-:W-:-:S04]  /*e050*/  @P0 LOP3.LUT R22, R22, 0x400, RZ, 0xfc, !PT ;  /* 0x0000040016160812 */ /* 0x000fc800078efcff */
[----:B------:R-:W-:-:S04]  /*e060*/  LOP3.LUT R22, R22, 0xfffffffe, RZ, 0xc0, !PT ;  /* 0xfffffffe16167812 */ /* 0x000fc800078ec0ff */
[----:B------:R-:W-:Y:S01]  /*e070*/  @P1 LOP3.LUT R22, R22, 0x1, RZ, 0xfc, !PT ;  /* 0x0000000116161812 */ /* 0x000fe200078efcff */
[----:B0-----:R-:W-:Y:S06]  /*e080*/  @!P0 BRA `(.L_x_7747) ;  /* 0x0000000000048947 */ /* 0x001fec0003800000 */
[----:B------:R-:W-:Y:S01]  /*e090*/  BPT.TRAP 0x1 ;  /* 0x000000040000795c */ /* 0x000fe20000300000 */
.L_x_7747:
[----:B------:R-:W-:Y:S01]  /*e0a0*/  IADD3 R29, -R36, R29, -R0 ;  /* 0x0000001d241d7210 */ /* 0x000fe20007ffe900 */
[----:B------:R-:W-:Y:S01]  /*e0b0*/  IMAD R27, R24, 0x8, R23 ;  /* 0x00000008181b7824 */ /* 0x000fe200078e0217 */
[----:B------:R-:W-:Y:S01]  /*e0c0*/  SHF.L.U32 R0, R25, 0x1f, RZ ;  /* 0x0000001f19007819 */ /* 0x000fe200000006ff */
[----:B------:R-:W-:Y:S03]  /*e0d0*/  BSSY B0, `(.L_x_7748) ;  /* 0x0000003000007945 */ /* 0x000fe60003800000 */
[----:B------:R-:W0:Y:S02]  /*e0e0*/  SYNCS.PHASECHK.TRANS64.TRYWAIT P0, [R27+URZ+0x28c40], R0 ;  /* 0x028c40001b0075a7 */ /* 0x000e24000800017f */
[----:B0-----:R-:W-:Y:S05]  /*e0f0*/  @!P0 BRA `(.L_x_7749) ;  /* 0x0000003c00908947 */ /* 0x001fea0003800000 */
.L_x_7814:
[----:B------:R-:W-:Y:S05]  /*e100*/  BSYNC B0 ;  /* 0x0000000000007941 */ /* 0x000fea0003800000 */
.L_x_7748:
[----:B------:R-:W1:Y:S01]  /*e110*/  S2R R7, SR_TID.X ;  /* 0x0000000000077919 */ /* 0x000e620000002100 */
[----:B0-----:R-:W-:Y:S01]  /*e120*/  SHF.R.S32.HI R0, RZ, 0x1f, R35 ;  /* 0x0000001fff007819 */ /* 0x001fe20000011423 */
[----:B------:R-:W-:Y:S01]  /*e130*/  ULDC.64 UR4, c[0x0][0x300] ;  /* 0x0000c00000047ab9 */ /* 0x000fe20000000a00 */
[----:B-----5:R-:W-:Y:S01]  /*e140*/  SHF.R.S32.HI R4, RZ, 0x1f, R34 ;  /* 0x0000001fff047819 */ /* 0x020fe20000011422 */
[----:B------:R-:W-:Y:S01]  /*e150*/  IMAD.WIDE.U32 R2, R35, UR4, RZ ;  /* 0x0000000423027c25 */ /* 0x000fe2000f8e00ff */
[----:B------:R-:W-:Y:S01]  /*e160*/  LOP3.LUT R22, R22, 0xfffffffd, RZ, 0xc0, !PT ;  /* 0xfffffffd16167812 */ /* 0x000fe200078ec0ff */
[----:B------:R0:W-:Y:S02]  /*e170*/  STL [R1+0x1c], R0 ;  /* 0x00001c0001007387 */ /* 0x0001e40000100800 */
[----:B------:R-:W-:Y:S02]  /*e180*/  IMAD R5, R24, 0x1000, R33 ;  /* 0x0000100018057824 */ /* 0x000fe400078e0221 */
[----:B------:R2:W-:Y:S01]  /*e190*/  STL [R1+0x20], R4 ;  /* 0x0000200401007387 */ /* 0x0005e20000100800 */
[----:B0-----:R-:W-:-:S04]  /*e1a0*/  IMAD R0, R0, UR4, RZ ;  /* 0x0000000400007c24 */ /* 0x001fc8000f8e02ff */
        /* <DEDUP_REMOVED lines=9> */
[----:B-1----:R-:W-:Y:S02]  /*e240*/  IMAD.SHL.U32 R7, R7, 0x8, RZ ;  /* 0x0000000807077824 */ /* 0x002fe400078e00ff */
[C---:B------:R-:W-:Y:S02]  /*e250*/  IMAD R0, R18.reuse, UR5, R0 ;  /* 0x0000000512007c24 */ /* 0x040fe4000f8e0200 */
[----:B------:R-:W-:Y:S01]  /*e260*/  IMAD.WIDE.U32 R2, R18, UR4, R2 ;  /* 0x0000000412027c25 */ /* 0x000fe2000f8e0002 */
[----:B------:R-:W-:Y:S01]  /*e270*/  ULDC.64 UR4, c[0x0][0x2e8] ;  /* 0x0000ba0000047ab9 */ /* 0x000fe20000000a00 */
[----:B------:R-:W-:-:S02]  /*e280*/  LOP3.LUT R7, R7, 0x38, RZ, 0xc0, !PT ;  /* 0x0000003807077812 */ /* 0x000fc400078ec0ff */
[----:B--2---:R-:W-:Y:S01]  /*e290*/  IMAD.IADD R4, R3, 0x1, R0 ;  /* 0x0000000103047824 */ /* 0x004fe200078e0200 */
        /* <DEDUP_REMOVED lines=40> */
.L_x_7824:
[----:B------:R-:W-:-:S13]  /*e520*/  ISETP.GE.AND P0, PT, R29, 0x31, PT ;  /* 0x000000311d00780c */ /* 0x000fda0003f06270 */
[----:B0-----:R-:W-:Y:S01]  /*e530*/  @P0 LEA R2, P1, R7, R0, 0x1 ;  /* 0x0000000007020211 */ /* 0x001fe200078208ff */
[----:B------:R-:W-:-:S03]  /*e540*/  @P0 IMAD R5, R5, 0x2, R23 ;  /* 0x0000000205050824 */ /* 0x000fc600078e0217 */
[----:B------:R-:W-:-:S05]  /*e550*/  @P0 IADD3.X R3, RZ, R4, RZ, P1, !PT ;  /* 0x00000004ff030210 */ /* 0x000fca0000ffe4ff */
[----:B------:R-:W-:Y:S01]  /*e560*/  @!PT LDS RZ, [RZ] ;  /* 0x00000000fffff984 */ /* 0x000fe20000000800 */
[----:B------:R-:W-:Y:S01]  /*e570*/  @!PT LDS RZ, [RZ] ;  /* 0x00000000fffff984 */ /* 0x000fe20000000800 */
[----:B------:R-:W-:Y:S01]  /*e580*/  @!PT LDS RZ, [RZ] ;  /* 0x00000000fffff984 */ /* 0x000fe20000000800 */
[----:B------:R0:W-:Y:S01]  /*e590*/  @P0 LDGSTS.E.BYPASS.LTC128B.128 [R5+0x23c00], desc[UR50][R2.64], !P2 ;  /* 0x23c0000002050fae */ /* 0x0001e2000d101d72 */
[----:B------:R-:W-:Y:S01]  /*e5a0*/  PLOP3.LUT P0, PT, PT, PT, PT, 0x80, 0x0 ;  /* 0x000000000000781c */ /* 0x000fe20003f0f070 */
[----:B------:R-:W-:-:S12]  /*e5b0*/  NOP ;  /* 0x0000000000007918 */ /* 0x000fd80000000000 */
.L_x_7751:
        /* <DEDUP_REMOVED lines=11> */
.L_x_7752:
[----:B------:R1:W5:Y:S01]  /*e670*/  LDL.LU R0, [R1+0xc] ;  /* 0x00000c0001007983 */ /* 0x0003620000300800 */
[----:B------:R-:W-:Y:S01]  /*e680*/  LOP3.LUT P0, RZ, R22, 0x100, RZ, 0xc0, !PT ;  /* 0x0000010016ff7812 */ /* 0x000fe2000780c0ff */
[----:B------:R1:W-:Y:S02]  /*e690*/  SYNCS.ARRIVE.TRANS64.A1T0 RZ, [R27+URZ+0x28c30], RZ ;  /* 0x028c30ff1bff79a7 */ /* 0x0003e4000810003f */
[----:B0-----:R1:W5:Y:S10]  /*e6a0*/  LDL R3, [R1+0x4] ;  /* 0x0000040001037983 */ /* 0x0013740000100800 */
[----:B------:R-:W-:Y:S05]  /*e6b0*/  WARPSYNC.ALL ;  /* 0x0000000000007948 */ /* 0x000fea0003800000 */
[----:B------:R-:W-:Y:S01]  /*e6c0*/  SEL R2, R30, RZ, !P0 ;  /* 0x000000ff1e027207 */ /* 0x000fe20004000000 */
[----:B------:R-:W-:Y:S01]  /*e6d0*/  ULDC.64 UR4, c[0x0][0x298] ;  /* 0x0000a60000047ab9 */ /* 0x000fe20000000a00 */
[----:B------:R-:W-:Y:S01]  /*e6e0*/  BSSY B6, `(.L_x_7753) ;  /* 0x0000020000067945 */ /* 0x000fe20003800000 */
[----:B------:R-:W-:Y:S02]  /*e6f0*/  IMAD.WIDE.U32 R4, R37, UR4, RZ ;  /* 0x0000000425047c25 */ /* 0x000fe4000f8e00ff */
[----:B------:R0:W-:Y:S02]  /*e700*/  STL [R1+0x18], R2 ;  /* 0x0000180201007387 */ /* 0x0001e40000100800 */
[----:B0-----:R-:W-:Y:S01]  /*e710*/  VIADD R2, R23, 0x20400 ;  /* 0x0002040017027836 */ /* 0x001fe20000000000 */
[----:B------:R-:W-:Y:S01]  /*e720*/  BAR.SYNC.DEFER_BLOCKING 0x8, 0x100 ;  /* 0x0204000000007b1d */ /* 0x000fe20000010000 */
[----:B-----5:R-:W-:-:S03]  /*e730*/  SEL R0, R0, RZ, !P0 ;  /* 0x000000ff00007207 */ /* 0x020fc60004000000 */
[----:B------:R-:W-:Y:S02]  /*e740*/  LOP3.LUT P0, RZ, R2, 0x3ff, RZ, 0xc0, !PT ;  /* 0x000003ff02ff7812 */ /* 0x000fe4000780c0ff */
[----:B------:R-:W-:Y:S01]  /*e750*/  PRMT R30, R3, 0x8880, RZ ;  /* 0x00008880031e7816 */ /* 0x000fe200000000ff */
[----:B------:R0:W-:Y:S03]  /*e760*/  STL [R1+0xc], R0 ;  /* 0x00000c0001007387 */ /* 0x0001e60000100800 */
[----:B------:R-:W-:Y:S01]  /*e770*/  PRMT R30, R30, 0x7710, RZ ;  /* 0x000077101e1e7816 */ /* 0x000fe200000000ff */
[----:B------:R2:W-:Y:S01]  /*e780*/  STL.64 [R1+0x10], R4 ;  /* 0x0000100401007387 */ /* 0x0005e20000100a00 */
[----:B0-----:R-:W-:-:S05]  /*e790*/  SHF.R.S32.HI R0, RZ, 0x1f, R37 ;  /* 0x0000001fff007819 */ /* 0x001fca0000011425 */
[----:B------:R-:W-:-:S04]  /*e7a0*/  IMAD R0, R0, UR4, RZ ;  /* 0x0000000400007c24 */ /* 0x000fc8000f8e02ff */
[----:B------:R-:W-:-:S04]  /*e7b0*/  IMAD R0, R37, UR5, R0 ;  /* 0x0000000525007c24 */ /* 0x000fc8000f8e0200 */
[----:B------:R-:W-:Y:S01]  /*e7c0*/  IMAD.IADD R37, R5, 0x1, R0 ;  /* 0x0000000105257824 */ /* 0x000fe200078e0200 */
[----:B--2---:R-:W-:Y:S06]  /*e7d0*/  @!P0 BRA `(.L_x_7754) ;  /* 0x0000000000408947 */ /* 0x004fec0003800000 */
        /* <DEDUP_REMOVED lines=16> */
.L_x_7754:
[----:B------:R-:W-:Y:S05]  /*e8e0*/  BSYNC B6 ;  /* 0x0000000000067941 */ /* 0x000fea0003800000 */
.L_x_7753:
[----:B------:R-:W2:Y:S01]  /*e8f0*/  LDL.LU.64 R2, [R1+0x10] ;  /* 0x0000100001027983 */ /* 0x000ea20000300a00 */
[----:B------:R-:W-:Y:S01]  /*e900*/  ULDC.64 UR4, c[0x0][0x2d8] ;  /* 0x0000b60000047ab9 */ /* 0x000fe20000000a00 */
[----:B------:R-:W0:Y:S02]  /*e910*/  LDC R21, c[0x0][0x448] ;  /* 0x00011200ff157b82 */ /* 0x000e240000000800 */
[----:B------:R-:W3:Y:S04]  /*e920*/  LDL.LU R4, [R1+0xc] ;  /* 0x00000c0001047983 */ /* 0x000ee80000300800 */
[----:B------:R-:W4:Y:S01]  /*e930*/  LDL.LU R20, [R1+0x18] ;  /* 0x0000180001147983 */ /* 0x000f220000300800 */
[----:B------:R-:W-:-:S03]  /*e940*/  IMAD R0, R26, UR4, RZ ;  /* 0x000000041a007c24 */ /* 0x000fc6000f8e02ff */
[----:B------:R0:W5:Y:S01]  /*e950*/  LDL R9, [R1] ;  /* 0x0000000001097983 */ /* 0x0001620000100800 */
[----:B------:R-:W-:-:S03]  /*e960*/  IMAD R0, R18, UR5, R0 ;  /* 0x0000000512007c24 */ /* 0x000fc6000f8e0200 */
[----:B------:R0:W5:Y:S02]  /*e970*/  LDL R7, [R1+0x2c] ;  /* 0x00002c0001077983 */ /* 0x0001640000100800 */
[----:B0-----:R-:W-:-:S13]  /*e980*/  ISETP.NE.AND P6, PT, R21, 0x1, PT ;  /* 0x000000011500780c */ /* 0x001fda0003fc5270 */
[----:B------:R-:W0:Y:S01]  /*e990*/  @P6 LDC R6, c[0x0][0x44c] ;  /* 0x00011300ff066b82 */ /* 0x000e220000000800 */
[----:B------:R-:W1:Y:S02]  /*e9a0*/  S2R R8, SR_TID.X ;  /* 0x0000000000087919 */ /* 0x000e640000002100 */
[----:B-1----:R-:W-:-:S05]  /*e9b0*/  IMAD.SHL.U32 R8, R8, 0x8, RZ ;  /* 0x0000000808087824 */ /* 0x002fca00078e00ff */
[----:B------:R-:W-:Y:S01]  /*e9c0*/  LOP3.LUT R8, R8, 0x38, RZ, 0xc0, !PT ;  /* 0x0000003808087812 */ /* 0x000fe200078ec0ff */
[----:B--2---:R-:W-:Y:S02]  /*e9d0*/  IMAD.MOV.U32 R3, RZ, RZ, R37 ;  /* 0x000000ffff037224 */ /* 0x004fe400078e0025 */
[----:B------:R-:W-:Y:S01]  /*e9e0*/  IMAD.WIDE.U32 R2, R18, UR4, R2 ;  /* 0x0000000412027c25 */ /* 0x000fe2000f8e0002 */
        /* <DEDUP_REMOVED lines=9> */
[----:B-1----:R-:W-:-:S05]  /*ea80*/  IMAD.SHL.U32 R20, R20, 0x10, RZ ;  /* 0x0000001014147824 */ /* 0x002fca00078e00ff */
[----:B------:R-:W-:-:S05]  /*ea90*/  LOP3.LUT R20, R36, 0x70, R20, 0xf8, !PT ;  /* 0x0000007024147812 */ /* 0x000fca00078ef814 */
[----:B------:R-:W-:-:S04]  /*eaa0*/  IMAD R5, R17, 0x40, R20 ;  /* 0x0000004011057824 */ /* 0x000fc800078e0214 */
[----:B0-----:R-:W-:-:S04]  /*eab0*/  @P6 IMAD.HI.U32 R6, R5, R6, RZ ;  /* 0x0000000605066227 */ /* 0x001fc800078e00ff */
[----:B------:R-:W-:Y:S01]  /*eac0*/  IMAD.MOV.U32 R4, RZ, RZ, R5 ;  /* 0x000000ffff047224 */ /* 0x000fe200078e0005 */
[----:B--2---:R-:W-:Y:S02]  /*ead0*/  @P6 SHF.R.U32.HI R4, RZ, R0, R6 ;  /* 0x00000000ff046219 */ /* 0x004fe40000011606 */
[----:B------:R-:W0:Y:S03]  /*eae0*/  LDC R6, c[0x0][0x448] ;  /* 0x00011200ff067b82 */ /* 0x000e260000000800 */
[----:B------:R-:W-:Y:S02]  /*eaf0*/  IMAD.MOV R0, RZ, RZ, -R4 ;  /* 0x000000ffff007224 */ /* 0x000fe400078e0a04 */
        /* <DEDUP_REMOVED lines=14> */
[----:B------:R-:W-:-:S04]  /*ebe0*/  IADD3 R4, R3, R4, RZ ;  /* 0x0000000403047210 */ /* 0x000fc80007ffe0ff */
        /* <DEDUP_REMOVED lines=38> */
.L_x_7833:
[----:B------:R-:W-:-:S05]  /*ee50*/  VIADD R17, R17, 0x30 ;  /* 0x0000003011117836 */ /* 0x000fca0000000000 */
[----:B------:R-:W-:-:S13]  /*ee60*/  ISETP.GE.AND P0, PT, R17, R5, PT ;  /* 0x000000051100720c */ /* 0x000fda0003f06270 */
[----:B0-----:R-:W-:-:S05]  /*ee70*/  @!P0 LEA R2, P2, R8, R0, 0x1 ;  /* 0x0000000008028211 */ /* 0x001fca00078408ff */
[----:B------:R-:W-:-:S05]  /*ee80*/  @!P0 IMAD.X R3, RZ, RZ, R4, P2 ;  /* 0x000000ffff038224 */ /* 0x000fca00010e0604 */
[----:B------:R-:W-:Y:S01]  /*ee90*/  @!PT LDS RZ, [RZ] ;  /* 0x00000000fffff984 */ /* 0x000fe20000000800 */
[----:B------:R-:W-:Y:S01]  /*eea0*/  @!PT LDS RZ, [RZ] ;  /* 0x00000000fffff984 */ /* 0x000fe20000000800 */
[----:B------:R-:W-:Y:S01]  /*eeb0*/  @!PT LDS RZ, [RZ] ;  /* 0x00000000fffff984 */ /* 0x000fe20000000800 */
[----:B------:R0:W-:Y:S01]  /*eec0*/  @!P0 LDGSTS.E.BYPASS.LTC128B.128 [R7+0x21c00], desc[UR50][R2.64], !P1 ;  /* 0x21c0000002078fae */ /* 0x0001e2000c901d72 */
[----:B------:R-:W-:Y:S01]  /*eed0*/  PLOP3.LUT P0, PT, PT, PT, PT, 0x80, 0x0 ;  /* 0x000000000000781c */ /* 0x000fe20003f0f070 */
[----:B------:R-:W-:-:S12]  /*eee0*/  NOP ;  /* 0x0000000000007918 */ /* 0x000fd80000000000 */
.L_x_7756:
        /* <DEDUP_REMOVED lines=10> */
[----:B------:R-:W-:-:S04]  /*ef90*/  LOP3.LUT R0, R0, 0xfffffffe, RZ, 0xc0, !PT ;  /* 0xfffffffe00007812 */ /* 0x000fc800078ec0ff */
[----:B------:R-:W-:-:S04]  /*efa0*/  IADD3 R0, R2, -R0, RZ ;  /* 0x8000000002007210 */ /* 0x000fc80007ffe0ff */
[----:B------:R-:W-:Y:S01]  /*efb0*/  SHF.L.U32 R0, R0, 0x1f, RZ ;  /* 0x0000001f00007819 */ /* 0x000fe200000006ff */
[----:B------:R-:W-:Y:S01]  /*efc0*/  NOP ;  /* 0x0000000000007918 */ /* 0x000fe20000000000 */
[----:B------:R0:W-:Y:S01]  /*efd0*/  SYNCS.ARRIVE.TRANS64.A1T0 RZ, [R23+URZ+0x28c00], RZ ;  /* 0x028c00ff17ff79a7 */ /* 0x0001e2000810003f */
[----:B------:R-:W-:Y:S01]  /*efe0*/  BSSY B0, `(.L_x_7757) ;  /* 0x0000003000007945 */ /* 0x000fe20003800000 */
[----:B------:R-:W1:Y:S03]  /*eff0*/  SYNCS.PHASECHK.TRANS64.TRYWAIT P0, [R23+URZ+0x28c20], R0 ;  /* 0x028c2000170075a7 */ /* 0x000e66000800017f */
[----:B01----:R-:W-:Y:S05]  /*f000*/  @!P0 BRA `(.L_x_7758) ;  /* 0x0000003800748947 */ /* 0x003fea0003800000 */
.L_x_7834:
[----:B------:R-:W-:Y:S05]  /*f010*/  BSYNC B0 ;  /* 0x0000000000007941 */ /* 0x000fea0003800000 */
.L_x_7757:
[----:B------:R-:W-:-:S05]  /*f020*/  IMAD.U32 R2, RZ, RZ, UR36 ;  /* 0x00000024ff027e24 */ /* 0x000fca000f8e00ff */
[----:B------:R-:W-:-:S13]  /*f030*/  ISETP.NE.AND P0, PT, R2, 0x3, PT ;  /* 0x000000030200780c */ /* 0x000fda0003f05270 */
[----:B------:R-:W-:Y:S05]  /*f040*/  @!P0 BRA `(.L_x_7759) ;  /* 0x0000000000048947 */ /* 0x000fea0003800000 */
[----:B------:R-:W-:Y:S01]  /*f050*/  BPT.TRAP 0x1 ;  /* 0x000000040000795c */ /* 0x000fe20000300000 */
.L_x_7759:
[----:B0-----:R-:W-:Y:S01]  /*f060*/  SHF.L.U32 R0, R25, 0x1f, RZ ;  /* 0x0000001f19007819 */ /* 0x001fe200000006ff */
[----:B------:R-:W-:Y:S03]  /*f070*/  BSSY B0, `(.L_x_7760) ;  /* 0x0000003000007945 */ /* 0x000fe60003800000 */
[----:B------:R-:W0:Y:S02]  /*f080*/  SYNCS.PHASECHK.TRANS64.TRYWAIT P0, [R27+URZ+0x28c60], R0 ;  /* 0x028c60001b0075a7 */ /* 0x000e24000800017f */
[----:B0-----:R-:W-:Y:S05]  /*f090*/  @!P0 BRA `(.L_x_7761) ;  /* 0x0000003800648947 */ /* 0x001fea0003800000 */
.L_x_7835:
[----:B------:R-:W-:Y:S05]  /*f0a0*/  BSYNC B0 ;  /* 0x0000000000007941 */ /* 0x000fea0003800000 */
.L_x_7760:
        /* <DEDUP_REMOVED lines=111> */
.L_x_7845:
        /* <DEDUP_REMOVED lines=34> */
.L_x_7763:
        /* <DEDUP_REMOVED lines=11> */
.L_x_7764:
[----:B------:R-:W2:Y:S01]  /*fa70*/  LDL R2, [R1+0x8] ;  /* 0x0000080001027983 */ /* 0x000ea20000100800 */
[----:B------:R1:W-:Y:S01]  /*fa80*/  SYNCS.ARRIVE.TRANS64.A1T0 RZ, [R27+URZ+0x28c50], RZ ;  /* 0x028c50ff1bff79a7 */ /* 0x0003e2000810003f */
[----:B------:R-:W-:Y:S01]  /*fa90*/  BSSY B0, `(.L_x_7765) ;  /* 0x00000f5000007945 */ /* 0x000fe20003800000 */
[----:B--2---:R-:W-:-:S13]  /*faa0*/  ISETP.GE.AND P0, PT, R2, 0x2, PT ;  /* 0x000000020200780c */ /* 0x004fda0003f06270 */
[----:B-1----:R-:W-:Y:S05]  /*fab0*/  @!P0 BRA `(.L_x_7766) ;  /* 0x0000000c00c88947 */ /* 0x002fea0003800000 */
[----:B0-----:R-:W2:Y:S04]  /*fac0*/  LDL.LU R4, [R1+0x28] ;  /* 0x0000280001047983 */ /* 0x001ea80000300800 */
[----:B------:R-:W3:Y:S01]  /*fad0*/  LDL.LU R3, [R1+0x4] ;  /* 0x0000040001037983 */ /* 0x000ee20000300800 */
[----:B------:R-:W-:Y:S01]  /*fae0*/  VIADD R7, R2, 0xfffffffe ;  /* 0xfffffffe02077836 */ /* 0x000fe20000000000 */
[----:B--2---:R-:W-:Y:S02]  /*faf0*/  LOP3.LUT R30, R4, 0x40, RZ, 0xc0, !PT ;  /* 0x00000040041e7812 */ /* 0x004fe400078ec0ff */
[----:B---3--:R-:W-:Y:S02]  /*fb00*/  LOP3.LUT R29, R3, 0x80, RZ, 0xc0, !PT ;  /* 0x00000080031d7812 */ /* 0x008fe400078ec0ff */
[----:B------:R-:W-:-:S02]  /*fb10*/  SHF.R.U32.HI R30, RZ, 0x2, R30 ;  /* 0x00000002ff1e7819 */ /* 0x000fc4000001161e */
[----:B------:R-:W-:-:S07]  /*fb20*/  SHF.R.U32.HI R29, RZ, 0x3, R29 ;  /* 0x00000003ff1d7819 */ /* 0x000fce000001161d */
.L_x_7779:
        /* <DEDUP_REMOVED lines=26> */
[----:B------:R-:W-:Y:S01]  /*fcd0*/  @!P1 IMAD.IADD R3, R5, 0x1, R3 ;  /* 0x0000000105039824 */ /* 0x000fe200078e0203 */
[----:B------:R-:W-:-:S04]  /*fce0*/  IADD3 R5, -R10, RZ, RZ ;  /* 0x000000ff0a057210 */ /* 0x000fc80007ffe1ff */
        /* <DEDUP_REMOVED lines=13> */
.L_x_7767:
[----:B------:R-:W-:Y:S01]  /*fdc0*/  IMAD R6, R24, 0x8, R23 ;  /* 0x0000000818067824 */ /* 0x000fe200078e0217 */
[----:B------:R-:W-:Y:S01]  /*fdd0*/  SHF.L.U32 R17, R25, 0x1f, RZ ;  /* 0x0000001f19117819 */ /* 0x000fe200000006ff */
[----:B------:R-:W-:Y:S01]  /*fde0*/  BSSY B1, `(.L_x_7768) ;  /* 0x0000004000017945 */ /* 0x000fe20003800000 */
[----:B------:R-:W-:Y:S02]  /*fdf0*/  SHF.R.S32.HI R9, RZ, 0x1f, R5 ;  /* 0x0000001fff097819 */ /* 0x000fe40000011405 */
[----:B------:R-:W0:Y:S02]  /*fe00*/  SYNCS.PHASECHK.TRANS64.TRYWAIT P0, [R6+URZ+0x28c40], R17 ;  /* 0x028c4011060075a7 */ /* 0x000e24000800017f */
[----:B0-----:R-:W-:Y:S05]  /*fe10*/  @!P0 BRA `(.L_x_7769) ;  /* 0x0000003400448947 */ /* 0x001fea0003800000 */
.L_x_7846:
[----:B------:R-:W-:Y:S05]  /*fe20*/  BSYNC B1 ;  /* 0x0000000000017941 */ /* 0x000fea0003800000 */
.L_x_7768:
        /* <DEDUP_REMOVED lines=26> */
[----:B-1----:R-:W-:-:S04]  /*ffd0*/  IADD3 R2, P0, R2, R0, RZ ;  /* 0x0000000002027210 */ /* 0x002fc80007f1e0ff */
[----:B--2---:R-:W-:-:S05]  /*ffe0*/  IADD3.X R3, RZ, R3, RZ, P0, !PT ;  /* 0x00000003ff037210 */ /* 0x004fca00007fe4ff */
        /* <DEDUP_REMOVED lines=14> */
.L_x_7856:
        /* <DEDUP_REMOVED lines=8> */
.L_x_7771:
        /* <DEDUP_REMOVED lines=11> */
.L_x_7772:
[----:B------:R2:W-:Y:S01]  /*10200*/  SYNCS.ARRIVE.TRANS64.A1T0 RZ, [R6+URZ+0x28c30], RZ ;  /* 0x028c30ff06ff79a7 */ /* 0x0005e2000810003f */
[----:B------:R-:W-:Y:S05]  /*10210*/  @!P2 BRA `(.L_x_7773) ;  /* 0x000000000004a947 */ /* 0x000fea0003800000 */
[----:B------:R-:W-:Y:S01]  /*10220*/  BPT.TRAP 0x1 ;  /* 0x000000040000795c */ /* 0x000fe20000300000 */
.L_x_7773:
[----:B------:R-:W3:Y:S01]  /*10230*/  SYNCS.PHASECHK.TRANS64.TRYWAIT P0, [R6+URZ+0x28c60], R17 ;  /* 0x028c6011060075a7 */ /* 0x000ee2000800017f */
[----:B------:R-:W-:Y:S04]  /*10240*/  BSSY B1, `(.L_x_7774) ;  /* 0x0000002000017945 */ /* 0x000fe80003800000 */
[----:B---3--:R-:W-:Y:S05]  /*10250*/  @!P0 BRA `(.L_x_7775) ;  /* 0x0000003400648947 */ /* 0x008fea0003800000 */
.L_x_7857:
[----:B------:R-:W-:Y:S05]  /*10260*/  BSYNC B1 ;  /* 0x0000000000017941 */ /* 0x000fea0003800000 */
.L_x_7774:
        /* <DEDUP_REMOVED lines=46> */
[C---:B------:R-:W-:Y:S02]  /*10550*/  LOP3.LUT P3, RZ, R22.reuse, 0x80, RZ, 0xc0, !PT ;  /* 0x0000008016ff7812 */ /* 0x040fe4000786c0ff */
[----:B-----5:R-:W-:Y:S01]  /*10560*/  IADD3.X R5, RZ, R5, RZ, P2, !PT ;  /* 0x00000005ff057210 */ /* 0x020fe200017fe4ff */
[----:B------:R-:W-:Y:S01]  /*10570*/  LDGSTS.E.BYPASS.LTC128B.128 [R17+0x6400], desc[UR50][R2.64+0x180], !P6 ;  /* 0x0640018002117fae */ /* 0x000fe2000f101d72 */
[----:B------:R-:W-:-:S03]  /*10580*/  LOP3.LUT P2, RZ, R22, 0x40, RZ, 0xc0, !PT ;  /* 0x0000004016ff7812 */ /* 0x000fc6000784c0ff */
        /* <DEDUP_REMOVED lines=31> */
.L_x_7867:
        /* <DEDUP_REMOVED lines=25> */
.L_x_7777:
        /* <DEDUP_REMOVED lines=11> */
.L_x_7778:
[----:B------:R3:W-:Y:S01]  /*109c0*/  SYNCS.ARRIVE.TRANS64.A1T0 RZ, [R6+URZ+0x28c50], RZ ;  /* 0x028c50ff06ff79a7 */ /* 0x0007e2000810003f */
[----:B------:R-:W-:Y:S05]  /*109d0*/  @P3 BRA `(.L_x_7779) ;  /* 0xfffffff000543947 */ /* 0x000fea000383ffff */
.L_x_7766:
[----:B------:R-:W-:Y:S05]  /*109e0*/  BSYNC B0 ;  /* 0x0000000000007941 */ /* 0x000fea0003800000 */
.L_x_7765:
        /* <DEDUP_REMOVED lines=21> */
.L_x_7781:
[----:B------:R-:W-:Y:S05]  /*10b40*/  BSYNC B0 ;  /* 0x0000000000007941 */ /* 0x000fea0003800000 */
.L_x_7780:
[----:B------:R-:W-:-:S07]  /*10b50*/  SEL R24, R24, RZ, P0 ;  /* 0x000000ff18187207 */ /* 0x000fce0000000000 */
.L_x_7740:
[----:B------:R-:W-:Y:S05]  /*10b60*/  BSYNC B7 ;  /* 0x0000000000077941 */ /* 0x000fea0003800000 */
.L_x_7738:
        /* <DEDUP_REMOVED lines=11> */
.L_x_7782:
        /* <DEDUP_REMOVED lines=36> */
.L_x_7877:
[----:B------:R-:W-:Y:S02]  /*10e60*/  ULDC UR4, c[0x0][0xc38] ;  /* 0x00030e0000047ab9 */ /* 0x000fe40000000800 */
[----:B------:R-:W-:-:S04]  /*10e70*/  IMAD.U32 R4, RZ, RZ, UR4 ;  /* 0x00000004ff047e24 */ /* 0x000fc8000f8e00ff */
[----:B--2---:R-:W-:-:S04]  /*10e80*/  IMAD R14, R14, R4, RZ ;  /* 0x000000040e0e7224 */ /* 0x004fc800078e02ff */
[----:B------:R-:W-:-:S05]  /*10e90*/  IMAD.IADD R5, R5, 0x1, R14 ;  /* 0x0000000105057824 */ /* 0x000fca00078e020e */
[----:B------:R-:W-:-:S13]  /*10ea0*/  ISETP.GT.AND P6, PT, R5, R0, PT ;  /* 0x000000000500720c */ /* 0x000fda0003fc4270 */
[----:B------:R-:W-:Y:S05]  /*10eb0*/  @P6 BRA `(.L_x_7785) ;  /* 0x00000000009c6947 */ /* 0x000fea0003800000 */
.L_x_7790:
        /* <DEDUP_REMOVED lines=14> */
.L_x_7788:
[----:B------:R-:W-:Y:S05]  /*10fa0*/  BSYNC B0 ;  /* 0x0000000000007941 */ /* 0x000fea0003800000 */
.L_x_7787:
        /* <DEDUP_REMOVED lines=18> */
.L_x_7885:
[----:B------:R-:W-:Y:S02]  /*110d0*/  ULDC UR4, c[0x0][0xc38] ;  /* 0x00030e0000047ab9 */ /* 0x000fe40000000800 */
[----:B------:R-:W-:-:S04]  /*110e0*/  IMAD.U32 R4, RZ, RZ, UR4 ;  /* 0x00000004ff047e24 */ /* 0x000fc8000f8e00ff */
[----:B--2---:R-:W-:-:S04]  /*110f0*/  IMAD R14, R14, R4, RZ ;  /* 0x000000040e0e7224 */ /* 0x004fc800078e02ff */
[----:B------:R-:W-:-:S05]  /*11100*/  IMAD.IADD R5, R14, 0x1, R5 ;  /* 0x000000010e057824 */ /* 0x000fca00078e0205 */
[----:B------:R-:W-:-:S13]  /*11110*/  ISETP.GT.AND P6, PT, R5, R0, PT ;  /* 0x000000000500720c */ /* 0x000fda0003fc4270 */
[----:B------:R-:W-:Y:S05]  /*11120*/  @!P6 BRA `(.L_x_7790) ;  /* 0xfffffffc0064e947 */ /* 0x000fea000383ffff */
.L_x_7785:
        /* <DEDUP_REMOVED lines=8> */
.L_x_7889:
[----:B------:R-:W-:Y:S01]  /*111b0*/  ISETP.NE.AND P0, PT, R3, RZ, PT ;  /* 0x000000ff0300720c */ /* 0x000fe20003f05270 */
[----:B------:R-:W-:-:S12]  /*111c0*/  IMAD.MOV.U32 R14, RZ, RZ, RZ ;  /* 0x000000ffff0e7224 */ /* 0x000fd800078e00ff */
[----:B------:R-:W-:Y:S05]  /*111d0*/  @!P0 BRA `(.L_x_7792) ;  /* 0x0000000000108947 */ /* 0x000fea0003800000 */
[----:B------:R-:W-:Y:S01]  /*111e0*/  UMOV UR4, 0xffffffff ;  /* 0xffffffff00047882 */ /* 0x000fe20000000000 */
[----:B------:R-:W-:Y:S02]  /*111f0*/  VIADD R12, R6, 0xffffffff ;  /* 0xffffffff060c7836 */ /* 0x000fe40000000000 */
[----:B------:R-:W-:Y:S05]  /*11200*/  BRA.DIV UR4, `(.L_x_7793) ;  /* 0x0000003604907947 */ /* 0x000fea000b800000 */
[----:B------:R4:W0:Y:S02]  /*11210*/  SHFL.IDX PT, R14, R2, R12, 0x1f ;  /* 0x00001f0c020e7589 */ /* 0x00082400000e0000 */
.L_x_7792:
        /* <DEDUP_REMOVED lines=38> */
[----:B------:R-:W0:Y:S02]  /*11480*/  I2F.RP R8, R7 ;  /* 0x0000000700087306 */ /* 0x000e240000209400 */
[----:B------:R-:W-:-:S06]  /*11490*/  IADD3 R6, RZ, -R6, RZ ;  /* 0x80000006ff067210 */ /* 0x000fcc0007ffe0ff */
        /* <DEDUP_REMOVED lines=26> */
.L_x_7786:
[----:B------:R-:W-:Y:S01]  /*11640*/  UMOV UR4, URZ ;  /* 0x0000003f00047c82 */ /* 0x000fe20008000000 */
[----:B------:R-:W-:Y:S01]  /*11650*/  UMOV UR5, URZ ;  /* 0x0000003f00057c82 */ /* 0x000fe20008000000 */
[----:B------:R-:W-:Y:S01]  /*11660*/  ULDC UR6, c[0x0][0xc3c] ;  /* 0x00030f0000067ab9 */ /* 0x000fe20000000800 */
[----:B------:R-:W-:Y:S01]  /*11670*/  IMAD.MOV.U32 R16, RZ, RZ, R0 ;  /* 0x000000ffff107224 */ /* 0x000fe200078e0000 */
[----:B------:R-:W-:Y:S01]  /*11680*/  MOV R19, UR6 ;  /* 0x0000000600137c02 */ /* 0x000fe20008000f00 */
[----:B------:R-:W-:Y:S02]  /*11690*/  IMAD.U32 R17, RZ, RZ, UR4 ;  /* 0x00000004ff117e24 */ /* 0x000fe4000f8e00ff */
[----:B------:R-:W-:-:S07]  /*116a0*/  IMAD.U32 R18, RZ, RZ, UR5 ;  /* 0x00000005ff127e24 */ /* 0x000fce000f8e00ff */
.L_x_7794:
        /* <DEDUP_REMOVED lines=10> */
.L_x_7783:
[----:B------:R-:W-:Y:S02]  /*11750*/  ULDC UR4, c[0x0][0xc3c] ;  /* 0x00030f0000047ab9 */ /* 0x000fe40000000800 */
[----:B0-----:R-:W-:-:S13]  /*11760*/  ISETP.GE.AND P0, PT, R19, UR4, PT ;  /* 0x0000000413007c0c */ /* 0x001fda000bf06270 */
[----:B------:R-:W-:Y:S05]  /*11770*/  @!P0 BRA `(.L_x_7795) ;  /* 0xffffffb800008947 */ /* 0x000fea000383ffff */
[----:B------:R-:W-:Y:S05]  /*11780*/  BSYNC B8 ;  /* 0x0000000000087941 */ /* 0x000fea0003800000 */
.L_x_7734:
        /* <DEDUP_REMOVED lines=12> */
.L_x_7892:
[----:B------:R-:W-:Y:S05]  /*11850*/  BSYNC B0 ;  /* 0x0000000000007941 */ /* 0x000fea0003800000 */
.L_x_7796:
[----:B------:R-:W-:-:S03]  /*11860*/  UMOV UR4, 0xffffffff ;  /* 0xffffffff00047882 */ /* 0x000fc60000000000 */
[----:B------:R-:W-:Y:S05]  /*11870*/  BRA.DIV UR4, `(.L_x_7798) ;  /* 0x00000032042c7947 */ /* 0x000fea000b800000 */
[----:B0-----:R-:W0:Y:S02]  /*11880*/  S2R R0, SR_TID.X ;  /* 0x0000000000007919 */ /* 0x001e240000002100 */
[----:B0-----:R-:W-:-:S04]  /*11890*/  SHF.R.U32.HI R0, RZ, 0x5, R0 ;  /* 0x00000005ff007819 */ /* 0x001fc80000011600 */
[----:B------:R-:W-:-:S05]  /*118a0*/  LOP3.LUT R0, R0, 0x3, RZ, 0xc0, !PT ;  /* 0x0000000300007812 */ /* 0x000fca00078ec0ff */
[----:B------:R0:W1:Y:S02]  /*118b0*/  SHFL.IDX PT, R14, R0, RZ, 0x1f ;  /* 0x00001fff000e7589 */ /* 0x00006400000e0000 */
.L_x_7895:
[----:B-1----:R-:W-:Y:S01]  /*118c0*/  ISETP.NE.AND P0, PT, R14, RZ, PT ;  /* 0x000000ff0e00720c */ /* 0x002fe20003f05270 */
[----:B------:R-:W-:-:S12]  /*118d0*/  BSSY B0, `(.L_x_7799) ;  /* 0x0000024000007945 */ /* 0x000fd80003800000 */
[----:B------:R-:W-:Y:S05]  /*118e0*/  @P0 BRA `(.L_x_7800) ;  /* 0x0000000000880947 */ /* 0x000fea0003800000 */
[----:B------:R-:W-:-:S03]  /*118f0*/  UMOV UR4, 0xffffffff ;  /* 0xffffffff00047882 */ /* 0x000fc60000000000 */
[----:B------:R-:W-:Y:S05]  /*11900*/  BRA.DIV UR4, `(.L_x_7801) ;  /* 0x00000032043c7947 */ /* 0x000fea000b800000 */
[----:B------:R-:W-:-:S13]  /*11910*/  ELECT P6, URZ, PT ;  /* 0x00000000003f782f */ /* 0x000fda00038c0000 */
.L_x_7898:
[----:B------:R-:W-:Y:S05]  /*11920*/  @!P6 BRA `(.L_x_7800) ;  /* 0x000000000078e947 */ /* 0x000fea0003800000 */
[----:B------:R-:W-:-:S06]  /*11930*/  ULOP3.LUT UR4, UR39, 0x2, URZ, 0xfc, !UPT ;  /* 0x0000000227047892 */ /* 0x000fcc000f8efc3f */
[----:B0-----:R-:W-:-:S05]  /*11940*/  IMAD.U32 R0, RZ, RZ, UR4 ;  /* 0x00000004ff007e24 */ /* 0x001fca000f8e00ff */
[----:B------:R-:W-:-:S13]  /*11950*/  ISETP.NE.AND P0, PT, R0, 0x3, PT ;  /* 0x000000030000780c */ /* 0x000fda0003f05270 */
[----:B------:R-:W-:Y:S05]  /*11960*/  @!P0 BRA `(.L_x_7802) ;  /* 0x0000000000048947 */ /* 0x000fea0003800000 */
[----:B------:R-:W-:Y:S01]  /*11970*/  BPT.TRAP 0x1 ;  /* 0x000000040000795c */ /* 0x000fe20000300000 */
.L_x_7802:
[C---:B------:R-:W-:Y:S01]  /*11980*/  IMAD R3, R24.reuse, 0x8, R5 ;  /* 0x0000000818037824 */ /* 0x040fe200078e0205 */
[----:B------:R-:W-:Y:S01]  /*11990*/  SHF.L.U32 R2, R25, 0x1f, RZ ;  /* 0x0000001f19027819 */ /* 0x000fe200000006ff */
[----:B------:R-:W-:-:S03]  /*119a0*/  VIADD R24, R24, 0x1 ;  /* 0x0000000118187836 */ /* 0x000fc60000000000 */
[----:B------:R-:W0:Y:S02]  /*119b0*/  SYNCS.PHASECHK.TRANS64.TRYWAIT P1, [R3+URZ+0x28c40], R2 ;  /* 0x028c4002030075a7 */ /* 0x000e24000802017f */
[----:B------:R-:W-:-:S04]  /*119c0*/  ISETP.NE.AND P2, PT, R24, 0x2, PT ;  /* 0x000000021800780c */ /* 0x000fc80003f45270 */
[----:B------:R-:W-:Y:S01]  /*119d0*/  SEL R0, RZ, 0x1, P2 ;  /* 0x00000001ff007807 */ /* 0x000fe20001000000 */
[----:B0-----:R-:W-:Y:S08]  /*119e0*/  @!P1 BRA `(.L_x_7803) ;  /* 0x0000003000249947 */ /* 0x001ff00003800000 */
.L_x_7899:
[----:B------:R-:W-:Y:S02]  /*119f0*/  SEL R24, R24, RZ, P2 ;  /* 0x000000ff18187207 */ /* 0x000fe40001000000 */
[----:B------:R-:W-:Y:S01]  /*11a00*/  LOP3.LUT R0, R25, R0, RZ, 0x3c, !PT ;  /* 0x0000000019007212 */ /* 0x000fe200078e3cff */
[----:B------:R-:W-:Y:S06]  /*11a10*/  @!P0 BRA `(.L_x_7804) ;  /* 0x0000000000048947 */ /* 0x000fec0003800000 */
[----:B------:R-:W-:Y:S01]  /*11a20*/  BPT.TRAP 0x1 ;  /* 0x000000040000795c */ /* 0x000fe20000300000 */
.L_x_7804:
[----:B------:R-:W-:Y:S01]  /*11a30*/  IMAD R5, R24, 0x8, R5 ;  /* 0x0000000818057824 */ /* 0x000fe200078e0205 */
[----:B------:R-:W-:-:S04]  /*11a40*/  SHF.L.U32 R0, R0, 0x1f, RZ ;  /* 0x0000001f00007819 */ /* 0x000fc800000006ff */
[----:B------:R-:W1:Y:S02]  /*11a50*/  SYNCS.PHASECHK.TRANS64.TRYWAIT P1, [R5+URZ+0x28c40], R0 ;  /* 0x028c4000050075a7 */ /* 0x000e64000802017f */
[----:B-1----:R-:W-:Y:S05]  /*11a60*/  @!P1 BRA `(.L_x_7805) ;  /* 0x0000003000189947 */ /* 0x002fea0003800000 */
.L_x_7900:
[----:B------:R-:W-:Y:S05]  /*11a70*/  @!P0 BRA `(.L_x_7806) ;  /* 0x0000000000048947 */ /* 0x000fea0003800000 */
[----:B------:R-:W-:Y:S01]  /*11a80*/  BPT.TRAP 0x1 ;  /* 0x000000040000795c */ /* 0x000fe20000300000 */
.L_x_7806:
[----:B------:R-:W5:Y:S02]  /*11a90*/  SYNCS.PHASECHK.TRANS64.TRYWAIT P1, [R3+URZ+0x28c60], R2 ;  /* 0x028c6002030075a7 */ /* 0x000f64000802017f */
[----:B-----5:R-:W-:Y:S05]  /*11aa0*/  @!P1 BRA `(.L_x_7807) ;  /* 0x00000030001c9947 */ /* 0x020fea0003800000 */
.L_x_7901:
[----:B------:R-:W-:Y:S05]  /*11ab0*/  @!P0 BRA `(.L_x_7808) ;  /* 0x0000000000048947 */ /* 0x000fea0003800000 */
[----:B------:R-:W-:Y:S01]  /*11ac0*/  BPT.TRAP 0x1 ;  /* 0x000000040000795c */ /* 0x000fe20000300000 */
.L_x_7808:
[----:B------:R0:W0:Y:S02]  /*11ad0*/  SYNCS.PHASECHK.TRANS64.TRYWAIT P0, [R5+URZ+0x28c60], R0 ;  /* 0x028c6000050075a7 */ /* 0x000024000800017f */
[----:B0-----:R-:W-:Y:S05]  /*11ae0*/  @!P0 NANOSLEEP.SYNCS 0x989680 ;  /* 0x009896800000895d */ /* 0x001fea0003900000 */
[----:B------:R-:W0:Y:S02]  /*11af0*/  @!P0 SYNCS.PHASECHK.TRANS64 P0, [R5+URZ+0x28c60], R0 ;  /* 0x028c6000050085a7 */ /* 0x000e24000800007f */
[----:B0-----:R-:W-:Y:S05]  /*11b00*/  @!P0 BRA `(.L_x_7808) ;  /* 0xfffffffc00f08947 */ /* 0x001fea000383ffff */
.L_x_7800:
[----:B------:R-:W-:Y:S05]  /*11b10*/  BSYNC B0 ;  /* 0x0000000000007941 */ /* 0x000fea0003800000 */
.L_x_7799:
[----:B------:R-:W-:Y:S05]  /*11b20*/  EXIT ;  /* 0x000000000000794d */ /* 0x000fea0003800000 */
.L_x_7667:
[----:B0-----:R-:W-:-:S04]  /*11b30*/  IMAD.U32 R4, RZ, RZ, UR21 ;  /* 0x00000015ff047e24 */ /* 0x001fc8000f8e00ff */
[----:B------:R0:W1:Y:S03]  /*11b40*/  SYNCS.PHASECHK.TRANS64.TRYWAIT P1, [R4+URZ+0x28c50], R3 ;  /* 0x028c5003040075a7 */ /* 0x000066000802017f */
[----:B-1----:R-:W-:Y:S05]  /*11b50*/  @!P1 NANOSLEEP.SYNCS 0x989680 ;  /* 0x009896800000995d */ /* 0x002fea0003900000 */
[----:B------:R-:W1:Y:S02]  /*11b60*/  @!P1 SYNCS.PHASECHK.TRANS64 P1, [R4+URZ+0x28c50], R3 ;  /* 0x028c5003040095a7 */ /* 0x000e64000802007f */
[----:B-1----:R-:W-:Y:S05]  /*11b70*/  @!P1 BRA `(.L_x_7667) ;  /* 0xfffffffc00ec9947 */ /* 0x002fea000383ffff */
[----:B------:R-:W-:Y:S05]  /*11b80*/  BRA `(.L_x_7809) ;  /* 0xfffffefc00e07947 */ /* 0x000fea000383ffff */
.L_x_7673:
[----:B-1----:R-:W-:-:S04]  /*11b90*/  IMAD.U32 R4, RZ, RZ, UR21 ;  /* 0x00000015ff047e24 */ /* 0x002fc8000f8e00ff */
[----:B------:R1:W2:Y:S03]  /*11ba0*/  SYNCS.PHASECHK.TRANS64.TRYWAIT P1, [R4+URZ+0x28c50], R3 ;  /* 0x028c5003040075a7 */ /* 0x0002a6000802017f */
[----:B--2---:R-:W-:Y:S05]  /*11bb0*/  @!P1 NANOSLEEP.SYNCS 0x989680 ;  /* 0x009896800000995d */ /* 0x004fea0003900000 */
[----:B------:R-:W2:Y:S02]  /*11bc0*/  @!P1 SYNCS.PHASECHK.TRANS64 P1, [R4+URZ+0x28c50], R3 ;  /* 0x028c5003040095a7 */ /* 0x000ea4000802007f */
[----:B--2---:R-:W-:Y:S05]  /*11bd0*/  @!P1 BRA `(.L_x_7673) ;  /* 0xfffffffc00ec9947 */ /* 0x004fea000383ffff */
[----:B------:R-:W-:Y:S05]  /*11be0*/  BRA `(.L_x_7672) ;  /* 0xffffff0800d87947 */ /* 0x000fea000383ffff */
.L_x_7677:
[----:B0-----:R-:W-:-:S04]  /*11bf0*/  IMAD.U32 R3, RZ, RZ, UR41 ;  /* 0x00000029ff037e24 */ /* 0x001fc8000f8e00ff */
[----:B------:R0:W1:Y:S03]  /*11c00*/  SYNCS.PHASECHK.TRANS64.TRYWAIT P1, [R3+URZ+0x28c00], R0 ;  /* 0x028c0000030075a7 */ /* 0x000066000802017f */
[----:B-1----:R-:W-:Y:S05]  /*11c10*/  @!P1 NANOSLEEP.SYNCS 0x989680 ;  /* 0x009896800000995d */ /* 0x002fea0003900000 */
[----:B------:R-:W1:Y:S02]  /*11c20*/  @!P1 SYNCS.PHASECHK.TRANS64 P1, [R3+URZ+0x28c00], R0 ;  /* 0x028c0000030095a7 */ /* 0x000e64000802007f */
[----:B-1----:R-:W-:Y:S05]  /*11c30*/  @!P1 BRA `(.L_x_7677) ;  /* 0xfffffffc00ec9947 */ /* 0x002fea000383ffff */
[----:B------:R-:W-:Y:S05]  /*11c40*/  BRA `(.L_x_7810) ;  /* 0xffffff1c00687947 */ /* 0x000fea000383ffff */
.L_x_7681:
[----:B--2---:R2:W3:Y:S02]  /*11c50*/  SYNCS.PHASECHK.TRANS64.TRYWAIT P1, [R7+URZ+0x28c30], R8 ;  /* 0x028c3008070075a7 */ /* 0x0044e4000802017f */
[----:B---3--:R-:W-:Y:S05]  /*11c60*/  @!P1 NANOSLEEP.SYNCS 0x989680 ;  /* 0x009896800000995d */ /* 0x008fea0003900000 */
[----:B------:R-:W3:Y:S02]  /*11c70*/  @!P1 SYNCS.PHASECHK.TRANS64 P1, [R7+URZ+0x28c30], R8 ;  /* 0x028c3008070095a7 */ /* 0x000ee4000802007f */
[----:B---3--:R-:W-:Y:S05]  /*11c80*/  @!P1 BRA `(.L_x_7681) ;  /* 0xfffffffc00f09947 */ /* 0x008fea000383ffff */
[----:B------:R-:W-:Y:S05]  /*11c90*/  BRA `(.L_x_7680) ;  /* 0xffffff1c00847947 */ /* 0x000fea000383ffff */
.L_x_7686:
[----:B---3--:R3:W0:Y:S02]  /*11ca0*/  SYNCS.PHASECHK.TRANS64.TRYWAIT P1, [R7+URZ+0x28c50], R8 ;  /* 0x028c5008070075a7 */ /* 0x008624000802017f */
[----:B0-----:R-:W-:Y:S05]  /*11cb0*/  @!P1 NANOSLEEP.SYNCS 0x989680 ;  /* 0x009896800000995d */ /* 0x001fea0003900000 */
[----:B------:R-:W0:Y:S02]  /*11cc0*/  @!P1 SYNCS.PHASECHK.TRANS64 P1, [R7+URZ+0x28c50], R8 ;  /* 0x028c5008070095a7 */ /* 0x000e24000802007f */
[----:B0-----:R-:W-:Y:S05]  /*11cd0*/  @!P1 BRA `(.L_x_7686) ;  /* 0xfffffffc00f09947 */ /* 0x001fea000383ffff */
[----:B------:R-:W-:Y:S05]  /*11ce0*/  BRA `(.L_x_7685) ;  /* 0xffffff30000c7947 */ /* 0x000fea000383ffff */
.L_x_7692:
[----:B-1----:R-:W-:-:S04]  /*11cf0*/  IMAD.U32 R6, RZ, RZ, UR23 ;  /* 0x00000017ff067e24 */ /* 0x002fc8000f8e00ff */
[----:B------:R1:W2:Y:S03]  /*11d00*/  SYNCS.PHASECHK.TRANS64.TRYWAIT P1, [R6+URZ+0x28c30], R7 ;  /* 0x028c3007060075a7 */ /* 0x0002a6000802017f */
[----:B--2---:R-:W-:Y:S05]  /*11d10*/  @!P1 NANOSLEEP.SYNCS 0x989680 ;  /* 0x009896800000995d */ /* 0x004fea0003900000 */
[----:B------:R-:W2:Y:S02]  /*11d20*/  @!P1 SYNCS.PHASECHK.TRANS64 P1, [R6+URZ+0x28c30], R7 ;  /* 0x028c3007060095a7 */ /* 0x000ea4000802007f */
[----:B--2---:R-:W-:Y:S05]  /*11d30*/  @!P1 BRA `(.L_x_7692) ;  /* 0xfffffffc00ec9947 */ /* 0x004fea000383ffff */
[----:B------:R-:W-:Y:S05]  /*11d40*/  BRA `(.L_x_7691) ;  /* 0xffffff34001c7947 */ /* 0x000fea000383ffff */
.L_x_7697:
[----:B-1----:R-:W-:-:S04]  /*11d50*/  MOV R8, UR23 ;  /* 0x0000001700087c02 */ /* 0x002fc80008000f00 */
[----:B------:R1:W2:Y:S03]  /*11d60*/  SYNCS.PHASECHK.TRANS64.TRYWAIT P1, [R8+URZ+0x28c50], R7 ;  /* 0x028c5007080075a7 */ /* 0x0002a6000802017f */
[----:B--2---:R-:W-:Y:S05]  /*11d70*/  @!P1 NANOSLEEP.SYNCS 0x989680 ;  /* 0x009896800000995d */ /* 0x004fea0003900000 */
[----:B------:R-:W2:Y:S02]  /*11d80*/  @!P1 SYNCS.PHASECHK.TRANS64 P1, [R8+URZ+0x28c50], R7 ;  /* 0x028c5007080095a7 */ /* 0x000ea4000802007f */
[----:B--2---:R-:W-:Y:S05]  /*11d90*/  @!P1 BRA `(.L_x_7697) ;  /* 0xfffffffc00ec9947 */ /* 0x004fea000383ffff */
[----:B------:R-:W-:Y:S05]  /*11da0*/  BRA `(.L_x_7696) ;  /* 0xffffff4c009c7947 */ /* 0x000fea000383ffff */
.L_x_7704:
[----:B-1----:R-:W-:-:S04]  /*11db0*/  IMAD.U32 R6, RZ, RZ, UR22 ;  /* 0x00000016ff067e24 */ /* 0x002fc8000f8e00ff */
[----:B------:R1:W2:Y:S03]  /*11dc0*/  SYNCS.PHASECHK.TRANS64.TRYWAIT P1, [R6+URZ+0x28c30], R7 ;  /* 0x028c3007060075a7 */ /* 0x0002a6000802017f */
[----:B--2---:R-:W-:Y:S05]  /*11dd0*/  @!P1 NANOSLEEP.SYNCS 0x989680 ;  /* 0x009896800000995d */ /* 0x004fea0003900000 */
[----:B------:R-:W2:Y:S02]  /*11de0*/  @!P1 SYNCS.PHASECHK.TRANS64 P1, [R6+URZ+0x28c30], R7 ;  /* 0x028c3007060095a7 */ /* 0x000ea4000802007f */
[----:B--2---:R-:W-:Y:S05]  /*11df0*/  @!P1 BRA `(.L_x_7704) ;  /* 0xfffffffc00ec9947 */ /* 0x004fea000383ffff */
[----:B------:R-:W-:Y:S05]  /*11e00*/  BRA `(.L_x_7703) ;  /* 0xffffff50008c7947 */ /* 0x000fea000383ffff */
.L_x_7709:
[----:B---3--:R-:W-:-:S04]  /*11e10*/  IMAD.U32 R8, RZ, RZ, UR22 ;  /* 0x00000016ff087e24 */ /* 0x008fc8000f8e00ff */
[----:B------:R3:W4:Y:S03]  /*11e20*/  SYNCS.PHASECHK.TRANS64.TRYWAIT P1, [R8+URZ+0x28c50], R7 ;  /* 0x028c5007080075a7 */ /* 0x000726000802017f */
[----:B----4-:R-:W-:Y:S05]  /*11e30*/  @!P1 NANOSLEEP.SYNCS 0x989680 ;  /* 0x009896800000995d */ /* 0x010fea0003900000 */
[----:B------:R-:W4:Y:S02]  /*11e40*/  @!P1 SYNCS.PHASECHK.TRANS64 P1, [R8+URZ+0x28c50], R7 ;  /* 0x028c5007080095a7 */ /* 0x000f24000802007f */
[----:B----4-:R-:W-:Y:S05]  /*11e50*/  @!P1 BRA `(.L_x_7709) ;  /* 0xfffffffc00ec9947 */ /* 0x010fea000383ffff */
[----:B------:R-:W-:Y:S05]  /*11e60*/  BRA `(.L_x_7708) ;  /* 0xffffff6400b07947 */ /* 0x000fea000383ffff */
.L_x_7746:
        /* <DEDUP_REMOVED lines=11> */
.L_x_7812:
[----:B------:R-:W-:Y:S05]  /*11f20*/  BSYNC B0 ;  /* 0x0000000000007941 */ /* 0x000fea0003800000 */
.L_x_7811:
[----:B------:R-:W-:Y:S05]  /*11f30*/  BRA `(.L_x_7813) ;  /* 0xffffffbc00887947 */ /* 0x000fea000383ffff */
.L_x_7749:
[----:B0-----:R0:W1:Y:S02]  /*11f40*/  SYNCS.PHASECHK.TRANS64.TRYWAIT P0, [R27+URZ+0x28c40], R0 ;  /* 0x028c40001b0075a7 */ /* 0x001064000800017f */
[----:B-1----:R-:W-:Y:S05]  /*11f50*/  @!P0 NANOSLEEP.SYNCS 0x989680 ;  /* 0x009896800000895d */ /* 0x002fea0003900000 */
[----:B------:R-:W1:Y:S02]  /*11f60*/  @!P0 SYNCS.PHASECHK.TRANS64 P0, [R27+URZ+0x28c40], R0 ;  /* 0x028c40001b0085a7 */ /* 0x000e64000800007f */
[----:B-1----:R-:W-:Y:S05]  /*11f70*/  @!P0 BRA `(.L_x_7749) ;  /* 0xfffffffc00f08947 */ /* 0x002fea000383ffff */
[----:B------:R-:W-:Y:S05]  /*11f80*/  BRA `(.L_x_7814) ;  /* 0xffffffc0005c7947 */ /* 0x000fea000383ffff */
.L_x_7750:
        /* <DEDUP_REMOVED lines=8> */
.L_x_7816:
[----:B------:R-:W-:Y:S05]  /*12010*/  BSYNC B0 ;  /* 0x0000000000007941 */ /* 0x000fea0003800000 */
.L_x_7815:
        /* <DEDUP_REMOVED lines=9> */
.L_x_7817:
[----:B------:R-:W-:Y:S01]  /*120b0*/  IMAD.MOV.U32 R13, RZ, RZ, R4 ;  /* 0x000000ffff0d7224 */ /* 0x000fe200078e0004 */
[----:B------:R-:W-:Y:S01]  /*120c0*/  MOV R12, 0x1 ;  /* 0x00000001000c7802 */ /* 0x000fe20000000f00 */
[----:B------:R-:W-:-:S07]  /*120d0*/  IMAD.MOV.U32 R3, RZ, RZ, R14 ;  /* 0x000000ffff037224 */ /* 0x000fce00078e000e */
[----:B------:R-:W-:Y:S05]  /*120e0*/  WARPSYNC.COLLECTIVE R15, `(.L_x_7818) ;  /* 0x000000000f087348 */ /* 0x000fea0003c00000 */
[----:B------:R0:W1:Y:S02]  /*120f0*/  SHFL.IDX P6, R14, R13, R12, R11 ;  /* 0x0000000c0d0e7389 */ /* 0x00006400000c000b */
[----:B01----:R-:W-:Y:S01]  /*12100*/  ENDCOLLECTIVE ;  /* 0x000000000000791b */ /* 0x003fe20003800000 */
.L_x_7818:
        /* <DEDUP_REMOVED lines=15> */
.L_x_7819:
[----:B------:R-:W-:Y:S02]  /*12200*/  @P0 IMAD R6, R5, 0x2, R23 ;  /* 0x0000000205060824 */ /* 0x000fe400078e0217 */
[----:B------:R-:W-:Y:S02]  /*12210*/  IMAD.MOV.U32 R13, RZ, RZ, R4 ;  /* 0x000000ffff0d7224 */ /* 0x000fe400078e0004 */
[----:B------:R-:W-:Y:S02]  /*12220*/  IMAD.MOV.U32 R12, RZ, RZ, 0x2 ;  /* 0x00000002ff0c7424 */ /* 0x000fe400078e00ff */
[----:B------:R-:W-:-:S07]  /*12230*/  IMAD.MOV.U32 R3, RZ, RZ, R14 ;  /* 0x000000ffff037224 */ /* 0x000fce00078e000e */
[----:B------:R-:W-:Y:S05]  /*12240*/  WARPSYNC.COLLECTIVE R15, `(.L_x_7820) ;  /* 0x000000000f087348 */ /* 0x000fea0003c00000 */
[----:B------:R0:W1:Y:S02]  /*12250*/  SHFL.IDX P6, R14, R13, R12, R11 ;  /* 0x0000000c0d0e7389 */ /* 0x00006400000c000b */
[----:B01----:R-:W-:Y:S01]  /*12260*/  ENDCOLLECTIVE ;  /* 0x000000000000791b */ /* 0x003fe20003800000 */
.L_x_7820:
        /* <DEDUP_REMOVED lines=15> */
.L_x_7821:
[----:B------:R-:W-:Y:S02]  /*12360*/  @P0 IMAD R6, R5, 0x2, R23 ;  /* 0x0000000205060824 */ /* 0x000fe400078e0217 */
[----:B------:R-:W-:Y:S02]  /*12370*/  IMAD.MOV.U32 R13, RZ, RZ, R4 ;  /* 0x000000ffff0d7224 */ /* 0x000fe400078e0004 */
[----:B------:R-:W-:Y:S01]  /*12380*/  IMAD.MOV.U32 R12, RZ, RZ, 0x3 ;  /* 0x00000003ff0c7424 */ /* 0x000fe200078e00ff */
[----:B------:R-:W-:-:S07]  /*12390*/  MOV R3, R14 ;  /* 0x0000000e00037202 */ /* 0x000fce0000000f00 */
[----:B------:R-:W-:Y:S05]  /*123a0*/  WARPSYNC.COLLECTIVE R15, `(.L_x_7822) ;  /* 0x000000000f087348 */ /* 0x000fea0003c00000 */
[----:B------:R0:W1:Y:S02]  /*123b0*/  SHFL.IDX P6, R14, R13, R12, R11 ;  /* 0x0000000c0d0e7389 */ /* 0x00006400000c000b */
[----:B01----:R-:W-:Y:S01]  /*123c0*/  ENDCOLLECTIVE ;  /* 0x000000000000791b */ /* 0x003fe20003800000 */
.L_x_7822:
[----:B------:R-:W-:-:S05]  /*123d0*/  @P0 LEA R3, P1, R7, R3, 0x1 ;  /* 0x0000000307030211 */ /* 0x000fca00078208ff */
[----:B------:R-:W-:-:S05]  /*123e0*/  @P0 IMAD.X R2, RZ, RZ, R2, P1 ;  /* 0x000000ffff020224 */ /* 0x000fca00008e0602 */
        /* <DEDUP_REMOVED lines=12> */
.L_x_7823:
[----:B------:R-:W-:Y:S01]  /*124b0*/  IMAD.MOV.U32 R0, RZ, RZ, R14 ;  /* 0x000000ffff007224 */ /* 0x000fe200078e000e */
[----:B------:R-:W-:Y:S06]  /*124c0*/  BRA `(.L_x_7824) ;  /* 0xffffffc000147947 */ /* 0x000fec000383ffff */
.L_x_7755:
        /* <DEDUP_REMOVED lines=9> */
.L_x_7825:
[C---:B------:R-:W-:Y:S01]  /*12560*/  VIADD R6, R17.reuse, 0x10 ;  /* 0x0000001011067836 */ /* 0x040fe20000000000 */
[----:B------:R-:W-:Y:S01]  /*12570*/  ISETP.GE.AND P0, PT, R17, R5, PT ;  /* 0x000000051100720c */ /* 0x000fe20003f06270 */
[----:B------:R-:W-:Y:S02]  /*12580*/  IMAD.MOV.U32 R13, RZ, RZ, R0 ;  /* 0x000000ffff0d7224 */ /* 0x000fe400078e0000 */
[----:B------:R-:W-:-:S10]  /*12590*/  IMAD.MOV.U32 R2, RZ, RZ, R14 ;  /* 0x000000ffff027224 */ /* 0x000fd400078e000e */
[----:B------:R-:W-:Y:S05]  /*125a0*/  WARPSYNC.COLLECTIVE R15, `(.L_x_7826) ;  /* 0x000000000f087348 */ /* 0x000fea0003c00000 */
[----:B------:R0:W1:Y:S02]  /*125b0*/  SHFL.IDX P6, R14, R13, R12, R11 ;  /* 0x0000000c0d0e7389 */ /* 0x00006400000c000b */
[----:B01----:R-:W-:Y:S01]  /*125c0*/  ENDCOLLECTIVE ;  /* 0x000000000000791b */ /* 0x003fe20003800000 */
.L_x_7826:
[----:B------:R-:W-:Y:S02]  /*125d0*/  IMAD.MOV.U32 R13, RZ, RZ, R4 ;  /* 0x000000ffff0d7224 */ /* 0x000fe400078e0004 */
[----:B------:R-:W-:Y:S02]  /*125e0*/  IMAD.MOV.U32 R12, RZ, RZ, 0x1 ;  /* 0x00000001ff0c7424 */ /* 0x000fe400078e00ff */
[----:B------:R-:W-:-:S07]  /*125f0*/  IMAD.MOV.U32 R3, RZ, RZ, R14 ;  /* 0x000000ffff037224 */ /* 0x000fce00078e000e */
[----:B------:R-:W-:Y:S05]  /*12600*/  WARPSYNC.COLLECTIVE R15, `(.L_x_7827) ;  /* 0x000000000f087348 */ /* 0x000fea0003c00000 */
[----:B------:R0:W1:Y:S02]  /*12610*/  SHFL.IDX P6, R14, R13, R12, R11 ;  /* 0x0000000c0d0e7389 */ /* 0x00006400000c000b */
[----:B01----:R-:W-:Y:S01]  /*12620*/  ENDCOLLECTIVE ;  /* 0x000000000000791b */ /* 0x003fe20003800000 */
.L_x_7827:
        /* <DEDUP_REMOVED lines=10> */
[----:B------:R-:W-:Y:S02]  /*126d0*/  ISETP.GE.AND P0, PT, R6, R5, PT ;  /* 0x000000050600720c */ /* 0x000fe40003f06270 */
[----:B0-----:R-:W-:-:S11]  /*126e0*/  MOV R2, R14 ;  /* 0x0000000e00027202 */ /* 0x001fd60000000f00 */
[----:B------:R-:W-:Y:S05]  /*126f0*/  WARPSYNC.COLLECTIVE R15, `(.L_x_7828) ;  /* 0x000000000f087348 */ /* 0x000fea0003c00000 */
[----:B------:R0:W1:Y:S02]  /*12700*/  SHFL.IDX P6, R14, R13, R12, R11 ;  /* 0x0000000c0d0e7389 */ /* 0x00006400000c000b */
[----:B01----:R-:W-:Y:S01]  /*12710*/  ENDCOLLECTIVE ;  /* 0x000000000000791b */ /* 0x003fe20003800000 */
.L_x_7828:
[----:B------:R-:W-:Y:S02]  /*12720*/  IMAD.MOV.U32 R13, RZ, RZ, R4 ;  /* 0x000000ffff0d7224 */ /* 0x000fe400078e0004 */
[----:B------:R-:W-:Y:S02]  /*12730*/  IMAD.MOV.U32 R12, RZ, RZ, 0x2 ;  /* 0x00000002ff0c7424 */ /* 0x000fe400078e00ff */
[----:B------:R-:W-:-:S07]  /*12740*/  IMAD.MOV.U32 R3, RZ, RZ, R14 ;  /* 0x000000ffff037224 */ /* 0x000fce00078e000e */
[----:B------:R-:W-:Y:S05]  /*12750*/  WARPSYNC.COLLECTIVE R15, `(.L_x_7829) ;  /* 0x000000000f087348 */ /* 0x000fea0003c00000 */
[----:B------:R0:W1:Y:S02]  /*12760*/  SHFL.IDX P6, R14, R13, R12, R11 ;  /* 0x0000000c0d0e7389 */ /* 0x00006400000c000b */
[----:B01----:R-:W-:Y:S01]  /*12770*/  ENDCOLLECTIVE ;  /* 0x000000000000791b */ /* 0x003fe20003800000 */
.L_x_7829:
        /* <DEDUP_REMOVED lines=16> */
.L_x_7830:
[----:B------:R-:W-:Y:S02]  /*12880*/  IMAD.MOV.U32 R13, RZ, RZ, R4 ;  /* 0x000000ffff0d7224 */ /* 0x000fe400078e0004 */
[----:B------:R-:W-:Y:S02]  /*12890*/  IMAD.MOV.U32 R12, RZ, RZ, 0x3 ;  /* 0x00000003ff0c7424 */ /* 0x000fe400078e00ff */
[----:B------:R-:W-:-:S07]  /*128a0*/  IMAD.MOV.U32 R3, RZ, RZ, R14 ;  /* 0x000000ffff037224 */ /* 0x000fce00078e000e */
[----:B------:R-:W-:Y:S05]  /*128b0*/  WARPSYNC.COLLECTIVE R15, `(.L_x_7831) ;  /* 0x000000000f087348 */ /* 0x000fea0003c00000 */
[----:B------:R0:W1:Y:S02]  /*128c0*/  SHFL.IDX P6, R14, R13, R12, R11 ;  /* 0x0000000c0d0e7389 */ /* 0x00006400000c000b */
[----:B01----:R-:W-:Y:S01]  /*128d0*/  ENDCOLLECTIVE ;  /* 0x000000000000791b */ /* 0x003fe20003800000 */
.L_x_7831:
        /* <DEDUP_REMOVED lines=14> */
.L_x_7832:
[----:B------:R-:W-:Y:S01]  /*129c0*/  IMAD.MOV.U32 R0, RZ, RZ, R14 ;  /* 0x000000ffff007224 */ /* 0x000fe200078e000e */
[----:B------:R-:W-:Y:S06]  /*129d0*/  BRA `(.L_x_7833) ;  /* 0xffffffc4001c7947 */ /* 0x000fec000383ffff */
.L_x_7758:
[----:B0-----:R0:W1:Y:S02]  /*129e0*/  SYNCS.PHASECHK.TRANS64.TRYWAIT P0, [R23+URZ+0x28c20], R0 ;  /* 0x028c2000170075a7 */ /* 0x001064000800017f */
[----:B-1----:R-:W-:Y:S05]  /*129f0*/  @!P0 NANOSLEEP.SYNCS 0x989680 ;  /* 0x009896800000895d */ /* 0x002fea0003900000 */
[----:B------:R-:W1:Y:S02]  /*12a00*/  @!P0 SYNCS.PHASECHK.TRANS64 P0, [R23+URZ+0x28c20], R0 ;  /* 0x028c2000170085a7 */ /* 0x000e64000800007f */
[----:B-1----:R-:W-:Y:S05]  /*12a10*/  @!P0 BRA `(.L_x_7758) ;  /* 0xfffffffc00f08947 */ /* 0x002fea000383ffff */
[----:B------:R-:W-:Y:S05]  /*12a20*/  BRA `(.L_x_7834) ;  /* 0xffffffc400787947 */ /* 0x000fea000383ffff */
.L_x_7761:
[----:B0-----:R0:W1:Y:S02]  /*12a30*/  SYNCS.PHASECHK.TRANS64.TRYWAIT P0, [R27+URZ+0x28c60], R0 ;  /* 0x028c60001b0075a7 */ /* 0x001064000800017f */
[----:B-1----:R-:W-:Y:S05]  /*12a40*/  @!P0 NANOSLEEP.SYNCS 0x989680 ;  /* 0x009896800000895d */ /* 0x002fea0003900000 */
[----:B------:R-:W1:Y:S02]  /*12a50*/  @!P0 SYNCS.PHASECHK.TRANS64 P0, [R27+URZ+0x28c60], R0 ;  /* 0x028c60001b0085a7 */ /* 0x000e64000800007f */
[----:B-1----:R-:W-:Y:S05]  /*12a60*/  @!P0 BRA `(.L_x_7761) ;  /* 0xfffffffc00f08947 */ /* 0x002fea000383ffff */
[----:B------:R-:W-:Y:S05]  /*12a70*/  BRA `(.L_x_7835) ;  /* 0xffffffc400887947 */ /* 0x000fea000383ffff */
.L_x_7762:
        /* <DEDUP_REMOVED lines=8> */
.L_x_7837:
[----:B------:R-:W-:Y:S05]  /*12b00*/  BSYNC B0 ;  /* 0x0000000000007941 */ /* 0x000fea0003800000 */
.L_x_7836:
        /* <DEDUP_REMOVED lines=14> */
.L_x_7838:
[----:B------:R-:W-:Y:S02]  /*12bf0*/  LOP3.LUT R22, R22, 0xfffffeff, RZ, 0xc0, !PT ;  /* 0xfffffeff16167812 */ /* 0x000fe400078ec0ff */
[----:B------:R-:W-:Y:S02]  /*12c00*/  LOP3.LUT P2, RZ, R30, 0x10, RZ, 0xc0, !PT ;  /* 0x000000101eff7812 */ /* 0x000fe4000784c0ff */
[----:B------:R-:W-:Y:S01]  /*12c10*/  MOV R13, R6 ;  /* 0x00000006000d7202 */ /* 0x000fe20000000f00 */
        /* <DEDUP_REMOVED lines=38> */
.L_x_7839:
[----:B------:R-:W-:Y:S02]  /*12e80*/  IMAD.MOV.U32 R13, RZ, RZ, R4 ;  /* 0x000000ffff0d7224 */ /* 0x000fe400078e0004 */
[----:B------:R-:W-:-:S07]  /*12e90*/  IMAD.MOV.U32 R3, RZ, RZ, R14 ;  /* 0x000000ffff037224 */ /* 0x000fce00078e000e */
[----:B------:R-:W-:Y:S05]  /*12ea0*/  WARPSYNC.COLLECTIVE R15, `(.L_x_7840) ;  /* 0x000000000f087348 */ /* 0x000fea0003c00000 */
[----:B------:R0:W1:Y:S02]  /*12eb0*/  SHFL.IDX P6, R14, R13, R12, R11 ;  /* 0x0000000c0d0e7389 */ /* 0x00006400000c000b */
[----:B01----:R-:W-:Y:S01]  /*12ec0*/  ENDCOLLECTIVE ;  /* 0x000000000000791b */ /* 0x003fe20003800000 */
.L_x_7840:
        /* <DEDUP_REMOVED lines=29> */
.L_x_7841:
[----:B------:R-:W-:Y:S02]  /*130a0*/  IMAD.MOV.U32 R13, RZ, RZ, R4 ;  /* 0x000000ffff0d7224 */ /* 0x000fe400078e0004 */
[----:B------:R-:W-:-:S07]  /*130b0*/  IMAD.MOV.U32 R7, RZ, RZ, R14 ;  /* 0x000000ffff077224 */ /* 0x000fce00078e000e */
[----:B------:R-:W-:Y:S05]  /*130c0*/  WARPSYNC.COLLECTIVE R15, `(.L_x_7842) ;  /* 0x000000000f087348 */ /* 0x000fea0003c00000 */
[----:B------:R0:W1:Y:S02]  /*130d0*/  SHFL.IDX P6, R14, R13, R12, R11 ;  /* 0x0000000c0d0e7389 */ /* 0x00006400000c000b */
[----:B01----:R-:W-:Y:S01]  /*130e0*/  ENDCOLLECTIVE ;  /* 0x000000000000791b */ /* 0x003fe20003800000 */
.L_x_7842:
        /* <DEDUP_REMOVED lines=29> */
.L_x_7843:
[----:B------:R-:W-:Y:S02]  /*132c0*/  IMAD.MOV.U32 R13, RZ, RZ, R4 ;  /* 0x000000ffff0d7224 */ /* 0x000fe400078e0004 */
[----:B------:R-:W-:-:S07]  /*132d0*/  IMAD.MOV.U32 R6, RZ, RZ, R14 ;  /* 0x000000ffff067224 */ /* 0x000fce00078e000e */
[----:B------:R-:W-:Y:S05]  /*132e0*/  WARPSYNC.COLLECTIVE R15, `(.L_x_7844) ;  /* 0x000000000f087348 */ /* 0x000fea0003c00000 */
[----:B------:R0:W1:Y:S02]  /*132f0*/  SHFL.IDX P6, R14, R13, R12, R11 ;  /* 0x0000000c0d0e7389 */ /* 0x00006400000c000b */
[----:B01----:R-:W-:Y:S01]  /*13300*/  ENDCOLLECTIVE ;  /* 0x000000000000791b */ /* 0x003fe20003800000 */
.L_x_7844:
[----:B------:R-:W-:Y:S01]  /*13310*/  IMAD.MOV.U32 R2, RZ, RZ, R14 ;  /* 0x000000ffff027224 */ /* 0x000fe200078e000e */
[----:B------:R-:W-:Y:S06]  /*13320*/  BRA `(.L_x_7845) ;  /* 0xffffffc4001c7947 */ /* 0x000fec000383ffff */
.L_x_7769:
[----:B0-----:R0:W1:Y:S02]  /*13330*/  SYNCS.PHASECHK.TRANS64.TRYWAIT P0, [R6+URZ+0x28c40], R17 ;  /* 0x028c4011060075a7 */ /* 0x001064000800017f */
[----:B-1----:R-:W-:Y:S05]  /*13340*/  @!P0 NANOSLEEP.SYNCS 0x989680 ;  /* 0x009896800000895d */ /* 0x002fea0003900000 */
[----:B------:R-:W1:Y:S02]  /*13350*/  @!P0 SYNCS.PHASECHK.TRANS64 P0, [R6+URZ+0x28c40], R17 ;  /* 0x028c4011060085a7 */ /* 0x000e64000800007f */
[----:B-1----:R-:W-:Y:S05]  /*13360*/  @!P0 BRA `(.L_x_7769) ;  /* 0xfffffffc00f08947 */ /* 0x002fea000383ffff */
[----:B------:R-:W-:Y:S05]  /*13370*/  BRA `(.L_x_7846) ;  /* 0xffffffc800a87947 */ /* 0x000fea000383ffff */
.L_x_7770:
        /* <DEDUP_REMOVED lines=8> */
.L_x_7848:
[----:B------:R-:W-:Y:S05]  /*13400*/  BSYNC B1 ;  /* 0x0000000000017941 */ /* 0x000fea0003800000 */
.L_x_7847:
        /* <DEDUP_REMOVED lines=9> */
.L_x_7849:
[----:B------:R-:W-:Y:S01]  /*134a0*/  IMAD.MOV.U32 R13, RZ, RZ, R27 ;  /* 0x000000ffff0d7224 */ /* 0x000fe200078e001b */
[----:B------:R-:W-:Y:S01]  /*134b0*/  MOV R12, 0x1 ;  /* 0x00000001000c7802 */ /* 0x000fe20000000f00 */
[----:B------:R-:W-:-:S07]  /*134c0*/  IMAD.MOV.U32 R2, RZ, RZ, R14 ;  /* 0x000000ffff027224 */ /* 0x000fce00078e000e */
[----:B------:R-:W-:Y:S05]  /*134d0*/  WARPSYNC.COLLECTIVE R15, `(.L_x_7850) ;  /* 0x000000000f087348 */ /* 0x000fea0003c00000 */
[----:B------:R0:W1:Y:S02]  /*134e0*/  SHFL.IDX P6, R14, R13, R12, R11 ;  /* 0x0000000c0d0e7389 */ /* 0x00006400000c000b */
[----:B01----:R-:W-:Y:S01]  /*134f0*/  ENDCOLLECTIVE ;  /* 0x000000000000791b */ /* 0x003fe20003800000 */
.L_x_7850:
        /* <DEDUP_REMOVED lines=11> */
.L_x_7851:
[----:B------:R-:W-:Y:S02]  /*135b0*/  IMAD.MOV.U32 R13, RZ, RZ, R27 ;  /* 0x000000ffff0d7224 */ /* 0x000fe400078e001b */
[----:B------:R-:W-:Y:S02]  /*135c0*/  IMAD.MOV.U32 R12, RZ, RZ, 0x2 ;  /* 0x00000002ff0c7424 */ /* 0x000fe400078e00ff */
[----:B------:R-:W-:-:S07]  /*135d0*/  IMAD.MOV.U32 R2, RZ, RZ, R14 ;  /* 0x000000ffff027224 */ /* 0x000fce00078e000e */
[----:B------:R-:W-:Y:S05]  /*135e0*/  WARPSYNC.COLLECTIVE R15, `(.L_x_7852) ;  /* 0x000000000f087348 */ /* 0x000fea0003c00000 */
[----:B------:R0:W1:Y:S02]  /*135f0*/  SHFL.IDX P6, R14, R13, R12, R11 ;  /* 0x0000000c0d0e7389 */ /* 0x00006400000c000b */
[----:B01----:R-:W-:Y:S01]  /*13600*/  ENDCOLLECTIVE ;  /* 0x000000000000791b */ /* 0x003fe20003800000 */
.L_x_7852:
        /* <DEDUP_REMOVED lines=11> */
.L_x_7853:
[----:B------:R-:W-:Y:S02]  /*136c0*/  IMAD.MOV.U32 R13, RZ, RZ, R27 ;  /* 0x000000ffff0d7224 */ /* 0x000fe400078e001b */
[----:B------:R-:W-:Y:S02]  /*136d0*/  IMAD.MOV.U32 R12, RZ, RZ, 0x3 ;  /* 0x00000003ff0c7424 */ /* 0x000fe400078e00ff */
[----:B------:R-:W-:-:S07]  /*136e0*/  IMAD.MOV.U32 R2, RZ, RZ, R14 ;  /* 0x000000ffff027224 */ /* 0x000fce00078e000e */
[----:B------:R-:W-:Y:S05]  /*136f0*/  WARPSYNC.COLLECTIVE R15, `(.L_x_7854) ;  /* 0x000000000f087348 */ /* 0x000fea0003c00000 */
[----:B------:R0:W1:Y:S02]  /*13700*/  SHFL.IDX P6, R14, R13, R12, R11 ;  /* 0x0000000c0d0e7389 */ /* 0x00006400000c000b */
[----:B01----:R-:W-:Y:S01]  /*13710*/  ENDCOLLECTIVE ;  /* 0x000000000000791b */ /* 0x003fe20003800000 */
.L_x_7854:
        /* <DEDUP_REMOVED lines=11> */
.L_x_7855:
[----:B------:R-:W-:Y:S01]  /*137d0*/  IMAD.MOV.U32 R2, RZ, RZ, R14 ;  /* 0x000000ffff027224 */ /* 0x000fe200078e000e */
[----:B------:R-:W-:Y:S06]  /*137e0*/  BRA `(.L_x_7856) ;  /* 0xffffffc800387947 */ /* 0x000fec000383ffff */
.L_x_7775:
[----:B---3--:R3:W4:Y:S02]  /*137f0*/  SYNCS.PHASECHK.TRANS64.TRYWAIT P0, [R6+URZ+0x28c60], R17 ;  /* 0x028c6011060075a7 */ /* 0x008724000800017f */
[----:B----4-:R-:W-:Y:S05]  /*13800*/  @!P0 NANOSLEEP.SYNCS 0x989680 ;  /* 0x009896800000895d */ /* 0x010fea0003900000 */
[----:B------:R-:W4:Y:S02]  /*13810*/  @!P0 SYNCS.PHASECHK.TRANS64 P0, [R6+URZ+0x28c60], R17 ;  /* 0x028c6011060085a7 */ /* 0x000f24000800007f */
[----:B----4-:R-:W-:Y:S05]  /*13820*/  @!P0 BRA `(.L_x_7775) ;  /* 0xfffffffc00f08947 */ /* 0x010fea000383ffff */
[----:B------:R-:W-:Y:S05]  /*13830*/  BRA `(.L_x_7857) ;  /* 0xffffffc800887947 */ /* 0x000fea000383ffff */
.L_x_7776:
        /* <DEDUP_REMOVED lines=8> */
.L_x_7859:
[----:B------:R-:W-:Y:S05]  /*138c0*/  BSYNC B1 ;  /* 0x0000000000017941 */ /* 0x000fea0003800000 */
.L_x_7858:
        /* <DEDUP_REMOVED lines=12> */
.L_x_7860:
        /* <DEDUP_REMOVED lines=18> */
.L_x_7861:
        /* <DEDUP_REMOVED lines=16> */
.L_x_7862:
        /* <DEDUP_REMOVED lines=19> */
.L_x_7863:
        /* <DEDUP_REMOVED lines=14> */
.L_x_7864:
        /* <DEDUP_REMOVED lines=16> */
.L_x_7865:
        /* <DEDUP_REMOVED lines=14> */
.L_x_7866:
[----:B------:R-:W-:Y:S05]  /*13fa0*/  BRA `(.L_x_7867) ;  /* 0xffffffc400f47947 */ /* 0x000fea000383ffff */
.L_x_7784:
        /* <DEDUP_REMOVED lines=8> */
.L_x_7869:
[----:B------:R-:W-:Y:S05]  /*14030*/  BSYNC B0 ;  /* 0x0000000000007941 */ /* 0x000fea0003800000 */
.L_x_7868:
        /* <DEDUP_REMOVED lines=9> */
.L_x_7870:
        /* <DEDUP_REMOVED lines=18> */
.L_x_7871:
[----:B------:R-:W-:Y:S01]  /*141f0*/  IMAD.MOV.U32 R12, RZ, RZ, 0x2 ;  /* 0x00000002ff0c7424 */ /* 0x000fe200078e00ff */
[----:B------:R-:W-:-:S05]  /*14200*/  SEL R4, R14, RZ, P1 ;  /* 0x000000ff0e047207 */ /* 0x000fca0000800000 */
[----:B------:R-:W-:-:S04]  /*14210*/  IMAD.IADD R4, R17, 0x1, R4 ;  /* 0x0000000111047824 */ /* 0x000fc800078e0204 */
[----:B------:R-:W-:-:S07]  /*14220*/  IMAD.MOV.U32 R13, RZ, RZ, R4 ;  /* 0x000000ffff0d7224 */ /* 0x000fce00078e0004 */
[----:B------:R-:W-:Y:S05]  /*14230*/  WARPSYNC.COLLECTIVE R15, `(.L_x_7872) ;  /* 0x000000000f087348 */ /* 0x000fea0003c00000 */
[----:B------:R0:W1:Y:S02]  /*14240*/  SHFL.UP P6, R14, R13, R12, R11 ;  /* 0x0400000c0d0e7389 */ /* 0x00006400000c000b */
[----:B01----:R-:W-:Y:S01]  /*14250*/  ENDCOLLECTIVE ;  /* 0x000000000000791b */ /* 0x003fe20003800000 */
.L_x_7872:
[----:B------:R-:W-:Y:S01]  /*14260*/  IMAD.MOV.U32 R12, RZ, RZ, 0x4 ;  /* 0x00000004ff0c7424 */ /* 0x000fe200078e00ff */
[----:B------:R-:W-:-:S04]  /*14270*/  SEL R3, R14, RZ, P2 ;  /* 0x000000ff0e037207 */ /* 0x000fc80001000000 */
[----:B------:R-:W-:-:S05]  /*14280*/  IADD3 R6, R4, R3, RZ ;  /* 0x0000000304067210 */ /* 0x000fca0007ffe0ff */
[----:B------:R-:W-:-:S07]  /*14290*/  IMAD.MOV.U32 R13, RZ, RZ, R6 ;  /* 0x000000ffff0d7224 */ /* 0x000fce00078e0006 */
[----:B------:R-:W-:Y:S05]  /*142a0*/  WARPSYNC.COLLECTIVE R15, `(.L_x_7873) ;  /* 0x000000000f087348 */ /* 0x000fea0003c00000 */
[----:B------:R0:W1:Y:S02]  /*142b0*/  SHFL.UP P6, R14, R13, R12, R11 ;  /* 0x0400000c0d0e7389 */ /* 0x00006400000c000b */
[----:B01----:R-:W-:Y:S01]  /*142c0*/  ENDCOLLECTIVE ;  /* 0x000000000000791b */ /* 0x003fe20003800000 */
.L_x_7873:
[----:B------:R-:W-:Y:S01]  /*142d0*/  IMAD.MOV.U32 R12, RZ, RZ, 0x8 ;  /* 0x00000008ff0c7424 */ /* 0x000fe200078e00ff */
[----:B------:R-:W-:-:S05]  /*142e0*/  SEL R3, R14, RZ, P3 ;  /* 0x000000ff0e037207 */ /* 0x000fca0001800000 */
[----:B------:R-:W-:-:S04]  /*142f0*/  IMAD.IADD R2, R6, 0x1, R3 ;  /* 0x0000000106027824 */ /* 0x000fc800078e0203 */
[----:B------:R-:W-:-:S07]  /*14300*/  IMAD.MOV.U32 R13, RZ, RZ, R2 ;  /* 0x000000ffff0d7224 */ /* 0x000fce00078e0002 */
[----:B------:R-:W-:Y:S05]  /*14310*/  WARPSYNC.COLLECTIVE R15, `(.L_x_7874) ;  /* 0x000000000f087348 */ /* 0x000fea0003c00000 */
[----:B------:R0:W1:Y:S02]  /*14320*/  SHFL.UP P6, R14, R13, R12, R11 ;  /* 0x0400000c0d0e7389 */ /* 0x00006400000c000b */
[----:B01----:R-:W-:Y:S01]  /*14330*/  ENDCOLLECTIVE ;  /* 0x000000000000791b */ /* 0x003fe20003800000 */
.L_x_7874:
[----:B------:R-:W-:Y:S01]  /*14340*/  IMAD.MOV.U32 R12, RZ, RZ, 0x10 ;  /* 0x00000010ff0c7424 */ /* 0x000fe200078e00ff */
[----:B------:R-:W-:-:S05]  /*14350*/  SEL R3, R14, RZ, P4 ;  /* 0x000000ff0e037207 */ /* 0x000fca0002000000 */
[----:B------:R-:W-:-:S04]  /*14360*/  IMAD.IADD R3, R2, 0x1, R3 ;  /* 0x0000000102037824 */ /* 0x000fc800078e0203 */
[----:B------:R-:W-:-:S07]  /*14370*/  IMAD.MOV.U32 R13, RZ, RZ, R3 ;  /* 0x000000ffff0d7224 */ /* 0x000fce00078e0003 */
[----:B------:R-:W-:Y:S05]  /*14380*/  WARPSYNC.COLLECTIVE R15, `(.L_x_7875) ;  /* 0x000000000f087348 */ /* 0x000fea0003c00000 */
[----:B------:R0:W1:Y:S02]  /*14390*/  SHFL.UP P6, R14, R13, R12, R11 ;  /* 0x0400000c0d0e7389 */ /* 0x00006400000c000b */
[----:B01----:R-:W-:Y:S01]  /*143a0*/  ENDCOLLECTIVE ;  /* 0x000000000000791b */ /* 0x003fe20003800000 */
.L_x_7875:
        /* <DEDUP_REMOVED lines=8> */
.L_x_7876:
[----:B------:R-:W-:Y:S05]  /*14430*/  BRA `(.L_x_7877) ;  /* 0xffffffc800887947 */ /* 0x000fea000383ffff */
.L_x_7789:
        /* <DEDUP_REMOVED lines=8> */
.L_x_7879:
[----:B------:R-:W-:Y:S05]  /*144c0*/  BSYNC B0 ;  /* 0x0000000000007941 */ /* 0x000fea0003800000 */
.L_x_7878:
        /* <DEDUP_REMOVED lines=8> */
.L_x_7880:
[----:B------:R-:W-:Y:S01]  /*14550*/  IMAD.MOV.U32 R12, RZ, RZ, 0x4 ;  /* 0x00000004ff0c7424 */ /* 0x000fe200078e00ff */
[----:B------:R-:W-:-:S05]  /*14560*/  SEL R2, R14, RZ, P2 ;  /* 0x000000ff0e027207 */ /* 0x000fca0001000000 */
[----:B------:R-:W-:-:S04]  /*14570*/  IMAD.IADD R2, R13, 0x1, R2 ;  /* 0x000000010d027824 */ /* 0x000fc800078e0202 */
[----:B------:R-:W-:-:S07]  /*14580*/  IMAD.MOV.U32 R13, RZ, RZ, R2 ;  /* 0x000000ffff0d7224 */ /* 0x000fce00078e0002 */
[----:B------:R-:W-:Y:S05]  /*14590*/  WARPSYNC.COLLECTIVE R15, `(.L_x_7881) ;  /* 0x000000000f087348 */ /* 0x000fea0003c00000 */
[----:B------:R0:W1:Y:S02]  /*145a0*/  SHFL.UP P6, R14, R13, R12, R11 ;  /* 0x0400000c0d0e7389 */ /* 0x00006400000c000b */
[----:B01----:R-:W-:Y:S01]  /*145b0*/  ENDCOLLECTIVE ;  /* 0x000000000000791b */ /* 0x003fe20003800000 */
.L_x_7881:
[----:B------:R-:W-:Y:S01]  /*145c0*/  IMAD.MOV.U32 R12, RZ, RZ, 0x8 ;  /* 0x00000008ff0c7424 */ /* 0x000fe200078e00ff */
[----:B------:R-:W-:-:S05]  /*145d0*/  SEL R3, R14, RZ, P3 ;  /* 0x000000ff0e037207 */ /* 0x000fca0001800000 */
[----:B------:R-:W-:-:S04]  /*145e0*/  IMAD.IADD R3, R2, 0x1, R3 ;  /* 0x0000000102037824 */ /* 0x000fc800078e0203 */
[----:B------:R-:W-:-:S07]  /*145f0*/  IMAD.MOV.U32 R13, RZ, RZ, R3 ;  /* 0x000000ffff0d7224 */ /* 0x000fce00078e0003 */
[----:B------:R-:W-:Y:S05]  /*14600*/  WARPSYNC.COLLECTIVE R15, `(.L_x_7882) ;  /* 0x000000000f087348 */ /* 0x000fea0003c00000 */
[----:B------:R0:W1:Y:S02]  /*14610*/  SHFL.UP P6, R14, R13, R12, R11 ;  /* 0x0400000c0d0e7389 */ /* 0x00006400000c000b */
[----:B01----:R-:W-:Y:S01]  /*14620*/  ENDCOLLECTIVE ;  /* 0x000000000000791b */ /* 0x003fe20003800000 */
.L_x_7882:
[----:B------:R-:W-:Y:S01]  /*14630*/  IMAD.MOV.U32 R12, RZ, RZ, 0x10 ;  /* 0x00000010ff0c7424 */ /* 0x000fe200078e00ff */
[----:B------:R-:W-:-:S05]  /*14640*/  SEL R4, R14, RZ, P4 ;  /* 0x000000ff0e047207 */ /* 0x000fca0002000000 */
[----:B------:R-:W-:-:S04]  /*14650*/  IMAD.IADD R4, R3, 0x1, R4 ;  /* 0x0000000103047824 */ /* 0x000fc800078e0204 */
[----:B------:R-:W-:-:S07]  /*14660*/  IMAD.MOV.U32 R13, RZ, RZ, R4 ;  /* 0x000000ffff0d7224 */ /* 0x000fce00078e0004 */
[----:B------:R-:W-:Y:S05]  /*14670*/  WARPSYNC.COLLECTIVE R15, `(.L_x_7883) ;  /* 0x000000000f087348 */ /* 0x000fea0003c00000 */
[----:B------:R0:W1:Y:S02]  /*14680*/  SHFL.UP P6, R14, R13, R12, R11 ;  /* 0x0400000c0d0e7389 */ /* 0x00006400000c000b */
[----:B01----:R-:W-:Y:S01]  /*14690*/  ENDCOLLECTIVE ;  /* 0x000000000000791b */ /* 0x003fe20003800000 */
.L_x_7883:
        /* <DEDUP_REMOVED lines=8> */
.L_x_7884:
[----:B------:R-:W-:Y:S05]  /*14720*/  BRA `(.L_x_7885) ;  /* 0xffffffc800687947 */ /* 0x000fea000383ffff */
.L_x_7791:
[----:B------:R-:W-:Y:S01]  /*14730*/  BSSY B0, `(.L_x_7886) ;  /* 0x0000006000007945 */ /* 0x000fe20003800000 */
[----:B------:R-:W-:Y:S01]  /*14740*/  PLOP3.LUT P6, PT, P6, PT, PT, 0x8, 0x0 ;  /* 0x000000000000781c */ /* 0x000fe200037ce170 */
[----:B------:R-:W-:-:S12]  /*14750*/  IMAD.MOV.U32 R15, RZ, RZ, -0x1 ;  /* 0xffffffffff0f7424 */ /* 0x000fd800078e00ff */
[----:B01----:R-:W-:Y:S05]  /*14760*/  WARPSYNC.COLLECTIVE R15, `(.L_x_7887) ;  /* 0x000000000f087348 */ /* 0x003fea0003c00000 */
[----:B------:R-:W-:Y:S01]  /*14770*/  VOTE.ANY R14, PT, P6 ;  /* 0x00000000000e7806 */ /* 0x000fe200030e0100 */
[----:B01----:R-:W-:Y:S06]  /*14780*/  ENDCOLLECTIVE ;  /* 0x000000000000791b */ /* 0x003fec0003800000 */
.L_x_7887:
[----:B------:R-:W-:Y:S05]  /*14790*/  BSYNC B0 ;  /* 0x0000000000007941 */ /* 0x000fea0003800000 */
.L_x_7886:
        /* <DEDUP_REMOVED lines=9> */
.L_x_7888:
[----:B------:R-:W-:Y:S01]  /*14830*/  MOV R17, R14 ;  /* 0x0000000e00117202 */ /* 0x000fe20000000f00 */
[----:B------:R-:W-:Y:S06]  /*14840*/  BRA `(.L_x_7889) ;  /* 0xffffffc800587947 */ /* 0x000fec000383ffff */
.L_x_7793:
[----:B------:R-:W-:Y:S01]  /*14850*/  BSSY B0, `(.L_x_7890) ;  /* 0x0000007000007945 */ /* 0x000fe20003800000 */
[----:B------:R-:W-:Y:S02]  /*14860*/  IMAD.MOV.U32 R13, RZ, RZ, R2 ;  /* 0x000000ffff0d7224 */ /* 0x000fe400078e0002 */
[----:B------:R-:W-:Y:S02]  /*14870*/  IMAD.MOV.U32 R11, RZ, RZ, 0x1f ;  /* 0x0000001fff0b7424 */ /* 0x000fe400078e00ff */
[----:B------:R-:W-:-:S07]  /*14880*/  IMAD.MOV.U32 R15, RZ, RZ, -0x1 ;  /* 0xffffffffff0f7424 */ /* 0x000fce00078e00ff */
[----:B0123--:R-:W-:Y:S05]  /*14890*/  WARPSYNC.COLLECTIVE R15, `(.L_x_7891) ;  /* 0x000000000f087348 */ /* 0x00ffea0003c00000 */
[----:B------:R4:W0:Y:S02]  /*148a0*/  SHFL.IDX P6, R14, R13, R12, R11 ;  /* 0x0000000c0d0e7389 */ /* 0x00082400000c000b */
[----:B01234-:R-:W-:Y:S01]  /*148b0*/  ENDCOLLECTIVE ;  /* 0x000000000000791b */ /* 0x01ffe20003800000 */
.L_x_7891:
[----:B------:R-:W-:Y:S05]  /*148c0*/  BSYNC B0 ;  /* 0x0000000000007941 */ /* 0x000fea0003800000 */
.L_x_7890:
[----:B------:R-:W-:Y:S05]  /*148d0*/  BRA `(.L_x_7792) ;  /* 0xffffffc800507947 */ /* 0x000fea000383ffff */
.L_x_7797:
[----:B0-----:R0:W1:Y:S02]  /*148e0*/  SYNCS.PHASECHK.TRANS64.TRYWAIT P0, [R5+URZ+0x28c20], R0 ;  /* 0x028c2000050075a7 */ /* 0x001064000800017f */
[----:B-1----:R-:W-:Y:S05]  /*148f0*/  @!P0 NANOSLEEP.SYNCS 0x989680 ;  /* 0x009896800000895d */ /* 0x002fea0003900000 */
[----:B------:R-:W1:Y:S02]  /*14900*/  @!P0 SYNCS.PHASECHK.TRANS64 P0, [R5+URZ+0x28c20], R0 ;  /* 0x028c2000050085a7 */ /* 0x000e64000800007f */
[----:B-1----:R-:W-:Y:S05]  /*14910*/  @!P0 BRA `(.L_x_7797) ;  /* 0xfffffffc00f08947 */ /* 0x002fea000383ffff */
[----:B------:R-:W-:Y:S05]  /*14920*/  BRA `(.L_x_7892) ;  /* 0xffffffcc00c87947 */ /* 0x000fea000383ffff */
.L_x_7798:
        /* <DEDUP_REMOVED lines=11> */
.L_x_7894:
[----:B------:R-:W-:Y:S05]  /*149e0*/  BSYNC B0 ;  /* 0x0000000000007941 */ /* 0x000fea0003800000 */
.L_x_7893:
[----:B------:R-:W-:Y:S05]  /*149f0*/  BRA `(.L_x_7895) ;  /* 0xffffffcc00b07947 */ /* 0x000fea000383ffff */
.L_x_7801:
[----:B------:R-:W-:Y:S01]  /*14a00*/  BSSY B1, `(.L_x_7896) ;  /* 0x0000006000017945 */ /* 0x000fe20003800000 */
[----:B------:R-:W-:-:S07]  /*14a10*/  IMAD.MOV.U32 R15, RZ, RZ, -0x1 ;  /* 0xffffffffff0f7424 */ /* 0x000fce00078e00ff */
[----:B0-234-:R-:W-:Y:S05]  /*14a20*/  WARPSYNC.COLLECTIVE R15, `(.L_x_7897) ;  /* 0x000000000f0c7348 */ /* 0x01dfea0003c00000 */
[----:B------:R-:W-:Y:S02]  /*14a30*/  ELECT P6, UR62, PT ;  /* 0x00000000003e782f */ /* 0x000fe400038c0000 */
[----:B------:R-:W-:Y:S01]  /*14a40*/  MOV R14, UR62 ;  /* 0x0000003e000e7c02 */ /* 0x000fe20008000f00 */
[----:B0-234-:R-:W-:Y:S10]  /*14a50*/  ENDCOLLECTIVE ;  /* 0x000000000000791b */ /* 0x01dff40003800000 */
.L_x_7897:
[----:B------:R-:W-:Y:S05]  /*14a60*/  BSYNC B1 ;  /* 0x0000000000017941 */ /* 0x000fea0003800000 */
.L_x_7896:
[----:B------:R-:W-:Y:S05]  /*14a70*/  BRA `(.L_x_7898) ;  /* 0xffffffcc00a87947 */ /* 0x000fea000383ffff */
.L_x_7803:
[----:B0-----:R0:W1:Y:S02]  /*14a80*/  SYNCS.PHASECHK.TRANS64.TRYWAIT P1, [R3+URZ+0x28c40], R2 ;  /* 0x028c4002030075a7 */ /* 0x001064000802017f */
[----:B-1----:R-:W-:Y:S05]  /*14a90*/  @!P1 NANOSLEEP.SYNCS 0x989680 ;  /* 0x009896800000995d */ /* 0x002fea0003900000 */
[----:B------:R-:W1:Y:S02]  /*14aa0*/  @!P1 SYNCS.PHASECHK.TRANS64 P1, [R3+URZ+0x28c40], R2 ;  /* 0x028c4002030095a7 */ /* 0x000e64000802007f */
[----:B-1----:R-:W-:Y:S05]  /*14ab0*/  @!P1 BRA `(.L_x_7803) ;  /* 0xfffffffc00f09947 */ /* 0x002fea000383ffff */
[----:B------:R-:W-:Y:S05]  /*14ac0*/  BRA `(.L_x_7899) ;  /* 0xffffffcc00c87947 */ /* 0x000fea000383ffff */
.L_x_7805:
[----:B-1----:R1:W0:Y:S02]  /*14ad0*/  SYNCS.PHASECHK.TRANS64.TRYWAIT P1, [R5+URZ+0x28c40], R0 ;  /* 0x028c4000050075a7 */ /* 0x002224000802017f */
[----:B0-----:R-:W-:Y:S05]  /*14ae0*/  @!P1 NANOSLEEP.SYNCS 0x989680 ;  /* 0x009896800000995d */ /* 0x001fea0003900000 */
[----:B------:R-:W0:Y:S02]  /*14af0*/  @!P1 SYNCS.PHASECHK.TRANS64 P1, [R5+URZ+0x28c40], R0 ;  /* 0x028c4000050095a7 */ /* 0x000e24000802007f */
[----:B0-----:R-:W-:Y:S05]  /*14b00*/  @!P1 BRA `(.L_x_7805) ;  /* 0xfffffffc00f09947 */ /* 0x001fea000383ffff */
[----:B------:R-:W-:Y:S05]  /*14b10*/  BRA `(.L_x_7900) ;  /* 0xffffffcc00d47947 */ /* 0x000fea000383ffff */
.L_x_7807:
[----:B------:R0:W0:Y:S02]  /*14b20*/  SYNCS.PHASECHK.TRANS64.TRYWAIT P1, [R3+URZ+0x28c60], R2 ;  /* 0x028c6002030075a7 */ /* 0x000024000802017f */
[----:B0-----:R-:W-:Y:S05]  /*14b30*/  @!P1 NANOSLEEP.SYNCS 0x989680 ;  /* 0x009896800000995d */ /* 0x001fea0003900000 */
[----:B------:R-:W0:Y:S02]  /*14b40*/  @!P1 SYNCS.PHASECHK.TRANS64 P1, [R3+URZ+0x28c60], R2 ;  /* 0x028c6002030095a7 */ /* 0x000e24000802007f */
[----:B0-----:R-:W-:Y:S05]  /*14b50*/  @!P1 BRA `(.L_x_7807) ;  /* 0xfffffffc00f09947 */ /* 0x001fea000383ffff */
[----:B------:R-:W-:Y:S05]  /*14b60*/  BRA `(.L_x_7901) ;  /* 0xffffffcc00d07947 */ /* 0x000fea000383ffff */
.L_x_7902:
        /* <DEDUP_REMOVED lines=9> */
.L_x_15547:


//--------------------- .text._ZN7cutlass13device_kernelIN5flash11enable_sm90INS1_16FlashAttnFwdSm90INS1_25CollectiveMainloopFwdSm90ILi2EN4cute5tupleIJNS5_1CILi1EEES8_S8_EEENS6_IJNS7_ILi64EEESA_SA_EEELi512ENS_6half_tEfNS_4arch4Sm90ELb1ELb0ELb0ELb1ELb1ELb1ELb0ELb0ELb0ELb1ELb0ELb0EEENS1_21CollectiveEpilogueFwdINS6_IJSA_NS7_ILi512EEESA_EEES9_SC_SE_Li256ELb1ELb1ELb0ELb0EEENS1_36VarlenDynamicPersistentTileSchedulerILi64ELi64ELi256ELi128ELb0ELb1ELb1ELb1ELb1ELb1EEEEEEEEEvNT_6ParamsE --------------------------
	.section	.text._ZN7cutlass13device_kernelIN5flash11enable_sm90INS1_16FlashAttnFwdSm90INS1_25CollectiveMainloopFwdSm90ILi2EN4cute5tupleIJNS5_1CILi1EEES8_S8_EEENS6_IJNS7_ILi64EEESA_SA_EEELi512ENS_6half_tEfNS_4arch4Sm90ELb1ELb0ELb0ELb1ELb1ELb1ELb0ELb0ELb0ELb1ELb0ELb0EEENS1_21CollectiveEpilogueFwdINS6_IJSA_NS7_ILi512EEESA_EEES9_SC_SE_Li256ELb1ELb1ELb0ELb0EEENS1_36VarlenDynamicPersistentTileSchedulerILi64ELi64ELi256ELi128ELb0ELb1ELb1ELb1ELb1ELb1EEEEEEEEEvNT_6ParamsE,"ax",@progbits
	.align	128
.text._ZN7cutlass13device_kernelIN5flash11enable_sm90INS1_16FlashAttnFwdSm90INS1_25CollectiveMainloopFwdSm90ILi2EN4cute5tupleIJNS5_1CILi1EEES8_S8_EEENS6_IJNS7_ILi64EEESA_SA_EEELi512ENS_6half_tEfNS_4arch4Sm90ELb1ELb0ELb0ELb1ELb1ELb1ELb0ELb0ELb0ELb1ELb0ELb0EEENS1_21CollectiveEpilogueFwdINS6_IJSA_NS7_ILi512EEESA_EEES9_SC_SE_Li256ELb1ELb1ELb0ELb0EEENS1_36VarlenDynamicPersistentTileSchedulerILi64ELi64ELi256ELi128ELb0ELb1ELb1ELb1ELb1ELb1EEEEEEEEEvNT_6ParamsE:
        .type           _ZN7cutlass13device_kernelIN5flash11enable_sm90INS1_16FlashAttnFwdSm90INS1_25CollectiveMainloopFwdSm90ILi2EN4cute5tupleIJNS5_1CILi1EEES8_S8_EEENS6_IJNS7_ILi64EEESA_SA_EEELi512ENS_6half_tEfNS_4arch4Sm90ELb1ELb0ELb0ELb1ELb1ELb1ELb0ELb0ELb0ELb1ELb0ELb0EEENS1_21CollectiveEpilogueFwdINS6_IJSA_NS7_ILi512EEESA_EEES9_SC_SE_Li256ELb1ELb1ELb0ELb0EEENS1_36VarlenDynamicPersistentTileSchedulerILi64ELi64ELi256ELi128ELb0ELb1ELb1ELb1ELb1ELb1EEEEEEEEEvNT_6ParamsE,@function
        .size           _ZN7cutlass13device_kernelIN5flash11enable_sm90INS1_16FlashAttnFwdSm90INS1_25CollectiveMainloopFwdSm90ILi2EN4cute5tupleIJNS5_1CILi1EEES8_S8_EEENS6_IJNS7_ILi64EEESA_SA_EEELi512ENS_6half_tEfNS_4arch4Sm90ELb1ELb0ELb0ELb1ELb1ELb1ELb0ELb0ELb0ELb1ELb0ELb0EEENS1_21CollectiveEpilogueFwdINS6_IJSA_NS7_ILi512EEESA_EEES9_SC_SE_Li256ELb1ELb1ELb0ELb0EEENS1_36VarlenDynamicPersistentTileSchedulerILi64ELi64ELi256ELi128ELb0ELb1ELb1ELb1ELb1ELb1EEEEEEEEEvNT_6ParamsE,(.L_x_15548 - _ZN7cutlass13device_kernelIN5flash11enable_sm90INS1_16FlashAttnFwdSm90INS1_25CollectiveMainloopFwdSm90ILi2EN4cute5tupleIJNS5_1CILi1EEES8_S8_EEENS6_IJNS7_ILi64EEESA_SA_EEELi512ENS_6half_tEfNS_4arch4Sm90ELb1ELb0ELb0ELb1ELb1ELb1ELb0ELb0ELb0ELb1ELb0ELb0EEENS1_21CollectiveEpilogueFwdINS6_IJSA_NS7_ILi512EEESA_EEES9_SC_SE_Li256ELb1ELb1ELb0ELb0EEENS1_36VarlenDynamicPersistentTileSchedulerILi64ELi64ELi256ELi128ELb0ELb1ELb1ELb1ELb1ELb1EEEEEEEEEvNT_6ParamsE)
        .other          _ZN7cutlass13device_kernelIN5flash11enable_sm90INS1_16FlashAttnFwdSm90INS1_25CollectiveMainloopFwdSm90ILi2EN4cute5tupleIJNS5_1CILi1EEES8_S8_EEENS6_IJNS7_ILi64EEESA_SA_EEELi512ENS_6half_tEfNS_4arch4Sm90ELb1ELb0ELb0ELb1ELb1ELb1ELb0ELb0ELb0ELb1ELb0ELb0EEENS1_21CollectiveEpilogueFwdINS6_IJSA_NS7_ILi512EEESA_EEES9_SC_SE_Li256ELb1ELb1ELb0ELb0EEENS1_36VarlenDynamicPersistentTileSchedulerILi64ELi64ELi256ELi128ELb0ELb1ELb1ELb1ELb1ELb1EEEEEEEEEvNT_6ParamsE,@"STO_CUDA_ENTRY STV_DEFAULT"
_ZN7cutlass13device_kernelIN5flash11enable_sm90INS1_16FlashAttnFwdSm90INS1_25CollectiveMainloopFwdSm90ILi2EN4cute5tupleIJNS5_1CILi1EEES8_S8_EEENS6_IJNS7_ILi64EEESA_SA_EEELi512ENS_6half_tEfNS_4arch4Sm90ELb1ELb0ELb0ELb1ELb1ELb1ELb0ELb0ELb0ELb1ELb0ELb0EEENS1_21CollectiveEpilogueFwdINS6_IJSA_NS7_ILi512EEESA_EEES9_SC_SE_Li256ELb1ELb1ELb0ELb0EEENS1_36VarlenDynamicPersistentTileSchedulerILi64ELi64ELi256ELi128ELb0ELb1ELb1ELb1ELb1ELb1EEEEEEEEEvNT_6ParamsE:
        /* <DEDUP_REMOVED lines=17> */
.L_x_7904:
[----:B------:R-:W-:Y:S05]  /*0110*/  BSYNC B0 ;  /* 0x0000000000007941 */ /* 0x000fea0003800000 */
.L_x_7903:
[----:B------:R-:W0:Y:S01]  /*0120*/  SHFL.IDX PT, R3, R2, RZ, 0x1f ;  /* 0x00001fff02037589 */ /* 0x000e2200000e0000 */
[----:B------:R-:W-:Y:S01]  /*0130*/  VOTEU.ANY UP0, P0 ;  /* 0x00000000003f7886 */ /* 0x000fe20000000100 */
[----:B------:R-:W-:Y:S01]  /*0140*/  UMOV UR4, 0x80 ;  /* 0x0000008000047882 */ /* 0x000fe20000000000 */
[----:B------:R-:W-:Y:S01]  /*0150*/  UMOV UR7, 0x100 ;  /* 0x0000010000077882 */ /* 0x000fe20000000000 */
[----:B------:R-:W-:Y:S02]  /*0160*/  VOTEU.ANY UP1, P0 ;  /* 0x00000000003f7886 */ /* 0x000fe40000020100 */
[----:B------:R-:W1:Y:S01]  /*0170*/  @UP0 S2UR UR8, SR_CgaCtaId ;  /* 0x00000000000809c3 */ /* 0x000e620000008800 */
[----:B------:R-:W-:Y:S01]  /*0180*/  @UP0 UMOV UR6, 0x400 ;  /* 0x0000040000060882 */ /* 0x000fe20000000000 */
[----:B------:R-:W-:-:S04]  /*0190*/  @UP0 UIADD3 UR4, -UR4, 0x100000, URZ ;  /* 0x0010000004040890 */ /* 0x000fc8000fffe13f */
[----:B------:R-:W-:Y:S02]  /*01a0*/  @UP0 USHF.L.U32 UR5, UR4, 0xb, URZ ;  /* 0x0000000b04050899 */ /* 0x000fe4000800063f */
[----:B------:R-:W-:Y:S01]  /*01b0*/  @UP0 USHF.L.U32 UR4, UR4, 0x1, URZ ;  /* 0x0000000104040899 */ /* 0x000fe2000800063f */
[----:B0-----:R-:W-:Y:S02]  /*01c0*/  ISETP.NE.AND P1, PT, R3, RZ, PT ;  /* 0x000000ff0300720c */ /* 0x001fe40003f25270 */
[----:B------:R-:W-:Y:S01]  /*01d0*/  SHF.R.U32.HI R3, RZ, 0x7, R0 ;  /* 0x00000007ff037819 */ /* 0x000fe20000011600 */
[----:B-1----:R-:W-:-:S04]  /*01e0*/  @UP0 ULEA UR8, UR8, UR6, 0x18 ;  /* 0x0000000608080291 */ /* 0x002fc8000f8ec03f */
[----:B------:R-:W0:Y:S01]  /*01f0*/  SHFL.IDX PT, R5, R3, RZ, 0x1f ;  /* 0x00001fff03057589 */ /* 0x000e2200000e0000 */
[----:B------:R-:W-:-:S04]  /*0200*/  @UP0 UIADD3 UR6, -UR7, 0x100000, URZ ;  /* 0x0010000007060890 */ /* 0x000fc8000fffe13f */
[----:B------:R-:W-:Y:S02]  /*0210*/  @UP0 USHF.L.U32 UR7, UR6, 0xb, URZ ;  /* 0x0000000b06070899 */ /* 0x000fe4000800063f */
[----:B------:R-:W-:Y:S01]  /*0220*/  @UP0 USHF.L.U32 UR6, UR6, 0x1, URZ ;  /* 0x0000000106060899 */ /* 0x000fe2000800063f */
[----:B------:R-:W-:Y:S01]  /*0230*/  VOTEU.ANY UP0, P0 ;  /* 0x00000000003f7886 */ /* 0x000fe20000000100 */
[----:B------:R-:W1:Y:S04]  /*0240*/  FENCE.VIEW.ASYNC.S ;  /* 0x00000000000073c6 */ /* 0x000e680000000000 */
[----:B-1----:R1:W2:Y:S01]  /*0250*/  @UP0 SYNCS.EXCH.64 URZ, [UR8+0x28c00], UR4 ;  /* 0x028c0004083f05b2 */ /* 0x0022a20008000100 */
[----:B0-----:R1:W-:Y:S05]  /*0260*/  STL [R1+0x54], R5 ;  /* 0x0000540501007387 */ /* 0x0013ea0000100800 */
[----:B------:R1:W0:Y:S01]  /*0270*/  @UP1 SYNCS.EXCH.64 URZ, [UR8+0x28c20], UR6 ;  /* 0x028c2006083f15b2 */ /* 0x0002220008000100 */
[----:B------:R-:W-:Y:S05]  /*0280*/  @P1 BRA `(.L_x_7905) ;  /* 0x0000000000381947 */ /* 0x000fea0003800000 */
[----:B-1----:R-:W1:Y:S01]  /*0290*/  S2UR UR5, SR_CgaCtaId ;  /* 0x00000000000579c3 */ /* 0x002e620000008800 */
[----:B------:R-:W-:Y:S01]  /*02a0*/  UMOV UR4, 0x400 ;  /* 0x0000040000047882 */ /* 0x000fe20000000000 */
[----:B------:R-:W-:Y:S01]  /*02b0*/  UMOV UR7, 0x80 ;  /* 0x0000008000077882 */ /* 0x000fe20000000000 */
[----:B------:R-:W-:Y:S01]  /*02c0*/  ELECT P0, URZ, PT ;  /* 0x00000000003f782f */ /* 0x000fe20003800000 */
[----:B-1----:R-:W-:Y:S02]  /*02d0*/  ULEA UR6, UR5, UR4, 0x18 ;  /* 0x0000000405067291 */ /* 0x002fe4000f8ec03f */
[----:B------:R-:W-:-:S04]  /*02e0*/  UIADD3 UR4, -UR7, 0x100000, URZ ;  /* 0x0010000007047890 */ /* 0x000fc8000fffe13f */
[----:B------:R-:W-:Y:S02]  /*02f0*/  USHF.L.U32 UR5, UR4, 0xb, URZ ;  /* 0x0000000b04057899 */ /* 0x000fe4000800063f */
[----:B------:R-:W-:Y:S01]  /*0300*/  USHF.L.U32 UR4, UR4, 0x1, URZ ;  /* 0x0000000104047899 */ /* 0x000fe2000800063f */
[----:B------:R-:W1:Y:S11]  /*0310*/  FENCE.VIEW.ASYNC.S ;  /* 0x00000000000073c6 */ /* 0x000e760000000000 */
[----:B-1----:R3:W4:Y:S01]  /*0320*/  SYNCS.EXCH.64 URZ, [UR6+0x28c30], UR4 ;  /* 0x028c3004063f75b2 */ /* 0x0027220008000100 */
[----:B------:R3:W1:Y:S01]  /*0330*/  SYNCS.EXCH.64 URZ, [UR6+0x28c40], UR4 ;  /* 0x028c4004063f75b2 */ /* 0x0006620008000100 */
[----:B------:R3:W0:Y:S01]  /*0340*/  SYNCS.EXCH.64 URZ, [UR6+0x28c38], UR4 ;  /* 0x028c3804063f75b2 */ /* 0x0006220008000100 */
[----:B------:R3:W0:Y:S02]  /*0350*/  SYNCS.EXCH.64 URZ, [UR6+0x28c48], UR4 ;  /* 0x028c4804063f75b2 */ /* 0x0006240008000100 */
[----:B---3--:R-:W-:Y:S01]  /*0360*/  NOP ;  /* 0x0000000000007918 */ /* 0x008fe20000000000 */
.L_x_7905:
[----:B------:R-:W3:Y:S01]  /*0370*/  SHFL.IDX PT, R4, R2, RZ, 0x1f ;  /* 0x00001fff02047589 */ /* 0x000ee200000e0000 */
[----:B------:R-:W-:Y:S01]  /*0380*/  NOP ;  /* 0x0000000000007918 */ /* 0x000fe20000000000 */
[----:B---3--:R-:W-:-:S13]  /*0390*/  ISETP.NE.AND P0, PT, R4, RZ, PT ;  /* 0x000000ff0400720c */ /* 0x008fda0003f05270 */
[----:B------:R-:W-:Y:S05]  /*03a0*/  @P0 BRA `(.L_x_7906) ;  /* 0x0000000000480947 */ /* 0x000fea0003800000 */
[----:B-1----:R-:W1:Y:S01]  /*03b0*/  S2UR UR5, SR_CgaCtaId ;  /* 0x00000000000579c3 */ /* 0x002e620000008800 */
[----:B------:R-:W-:Y:S01]  /*03c0*/  UMOV UR4, 0x400 ;  /* 0x0000040000047882 */ /* 0x000fe20000000000 */
[----:B------:R-:W-:Y:S01]  /*03d0*/  UMOV UR6, 0x80 ;  /* 0x0000008000067882 */ /* 0x000fe20000000000 */
[----:B------:R-:W-:Y:S01]  /*03e0*/  UMOV UR7, 0x100 ;  /* 0x0000010000077882 */ /* 0x000fe20000000000 */
[----:B------:R-:W-:Y:S01]  /*03f0*/  ELECT P0, URZ, PT ;  /* 0x00000000003f782f */ /* 0x000fe20003800000 */
[----:B-1----:R-:W-:Y:S02]  /*0400*/  ULEA UR8, UR5, UR4, 0x18 ;  /* 0x0000000405087291 */ /* 0x002fe4000f8ec03f */
[----:B------:R-:W-:-:S04]  /*0410*/  UIADD3 UR4, -UR6, 0x100000, URZ ;  /* 0x0010000006047890 */ /* 0x000fc8000fffe13f */
[----:B------:R-:W-:Y:S02]  /*0420*/  USHF.L.U32 UR5, UR4, 0xb, URZ ;  /* 0x0000000b04057899 */ /* 0x000fe4000800063f */
[----:B------:R-:W-:Y:S02]  /*0430*/  USHF.L.U32 UR4, UR4, 0x1, URZ ;  /* 0x0000000104047899 */ /* 0x000fe4000800063f */
[----:B------:R-:W-:-:S04]  /*0440*/  UIADD3 UR6, -UR7, 0x100000, URZ ;  /* 0x0010000007067890 */ /* 0x000fc8000fffe13f */
[----:B------:R-:W-:Y:S02]  /*0450*/  USHF.L.U32 UR7, UR6, 0xb, URZ ;  /* 0x0000000b06077899 */ /* 0x000fe4000800063f */
[----:B------:R-:W-:Y:S01]  /*0460*/  USHF.L.U32 UR6, UR6, 0x1, URZ ;  /* 0x0000000106067899 */ /* 0x000fe2000800063f */
[----:B------:R-:W1:Y:S03]  /*0470*/  FENCE.VIEW.ASYNC.S ;  /* 0x00000000000073c6 */ /* 0x000e660000000000 */
[----:B-1----:R3:W1:Y:S08]  /*0480*/  SYNCS.EXCH.64 URZ, [UR8+0x28c50], UR4 ;  /* 0x028c5004083f75b2 */ /* 0x0026700008000100 */
[----:B------:R3:W0:Y:S01]  /*0490*/  SYNCS.EXCH.64 URZ, [UR8+0x28c60], UR6 ;  /* 0x028c6006083f75b2 */ /* 0x0006220008000100 */
[----:B------:R3:W0:Y:S01]  /*04a0*/  SYNCS.EXCH.64 URZ, [UR8+0x28c58], UR4 ;  /* 0x028c5804083f75b2 */ /* 0x0006220008000100 */
[----:B------:R3:W0:Y:S02]  /*04b0*/  SYNCS.EXCH.64 URZ, [UR8+0x28c68], UR6 ;  /* 0x028c6806083f75b2 */ /* 0x0006240008000100 */
[----:B---3--:R-:W-:Y:S01]  /*04c0*/  NOP ;  /* 0x0000000000007918 */ /* 0x008fe20000000000 */
.L_x_7906:
[----:B------:R-:W3:Y:S01]  /*04d0*/  SHFL.IDX PT, R4, R2, RZ, 0x1f ;  /* 0x00001fff02047589 */ /* 0x000ee200000e0000 */
[----:B------:R-:W-:Y:S01]  /*04e0*/  NOP ;  /* 0x0000000000007918 */ /* 0x000fe20000000000 */
[----:B---3--:R-:W-:-:S13]  /*04f0*/  ISETP.NE.AND P0, PT, R4, RZ, PT ;  /* 0x000000ff0400720c */ /* 0x008fda0003f05270 */
        /* <DEDUP_REMOVED lines=10> */
[----:B-1----:R3:W1:Y:S01]  /*05a0*/  SYNCS.EXCH.64 URZ, [UR6+0x28c70], UR4 ;  /* 0x028c7004063f75b2 */ /* 0x0026620008000100 */
[----:B------:R3:W0:Y:S01]  /*05b0*/  SYNCS.EXCH.64 URZ, [UR6+0x28c80], UR4 ;  /* 0x028c8004063f75b2 */ /* 0x0006220008000100 */
[----:B------:R3:W0:Y:S01]  /*05c0*/  SYNCS.EXCH.64 URZ, [UR6+0x28c78], UR4 ;  /* 0x028c7804063f75b2 */ /* 0x0006220008000100 */
[----:B------:R3:W0:Y:S02]  /*05d0*/  SYNCS.EXCH.64 URZ, [UR6+0x28c88], UR4 ;  /* 0x028c8804063f75b2 */ /* 0x0006240008000100 */
[----:B---3--:R-:W-:Y:S01]  /*05e0*/  NOP ;  /* 0x0000000000007918 */ /* 0x008fe20000000000 */
.L_x_7907:
        /* <DEDUP_REMOVED lines=22> */
.L_x_7908:
        /* <DEDUP_REMOVED lines=22> */
.L_x_7909:
[----:B------:R-:W-:Y:S01]  /*08b0*/  ISETP.NE.AND P0, PT, R5, RZ, PT ;  /* 0x000000ff0500720c */ /* 0x000fe20003f05270 */
[----:B------:R-:W-:Y:S01]  /*08c0*/  IMAD.MOV.U32 R37, RZ, RZ, 0x1 ;  /* 0x00000001ff257424 */ /* 0x000fe200078e00ff */
[----:B------:R-:W-:Y:S01]  /*08d0*/  NOP ;  /* 0x0000000000007918 */ /* 0x000fe20000000000 */
[----:B------:R-:W-:Y:S01]  /*08e0*/  ULDC.64 UR40, c[0x0][0x208] ;  /* 0x0000820000287ab9 */ /* 0x000fe20000000a00 */
[----:B------:R-:W-:Y:S02]  /*08f0*/  BSSY B9, `(.L_x_7910) ;  /* 0x00019df000097945 */ /* 0x000fe40003800000 */
[----:B------:R-:W-:Y:S01]  /*0900*/  SEL R37, R37, 0x2, !P0 ;  /* 0x0000000225257807 */ /* 0x000fe20004000000 */
[----:B012-4-:R-:W-:Y:S06]  /*0910*/  BAR.SYNC.DEFER_BLOCKING 0x0 ;  /* 0x0000000000007b1d */ /* 0x017fec0000010000 */
[----:B------:R-:W-:Y:S05]  /*0920*/  @!P0 BRA `(.L_x_7911) ;  /* 0x0000012400e48947 */ /* 0x000fea0003800000 */
.L_x_7912:
        /* <DEDUP_REMOVED lines=43> */
[----:B------:R-:W-:Y:S02]  /*0be0*/  SHF.R.S32.HI R8, RZ, 0x1f, R6 ;  /* 0x0000001fff087819 */ /* 0x000fe40000011406 */
[----:B------:R-:W-:Y:S02]  /*0bf0*/  SHF.R.S32.HI R15, RZ, 0x7, R3 ;  /* 0x00000007ff0f7819 */ /* 0x000fe40000011403 */
[----:B------:R-:W-:-:S02]  /*0c00*/  LOP3.LUT R16, R13, 0x3ffffc, RZ, 0xc0, !PT ;  /* 0x003ffffc0d107812 */ /* 0x000fc400078ec0ff */
[----:B------:R-:W-:Y:S01]  /*0c10*/  LEA.HI R8, R8, R7, RZ, 0x3 ;  /* 0x0000000708087211 */ /* 0x000fe200078f18ff */
[----:B------:R-:W-:Y:S01]  /*0c20*/  IMAD R13, R15, 0x100, R9 ;  /* 0x000001000f0d7824 */ /* 0x000fe200078e0209 */
[----:B------:R-:W-:Y:S01]  /*0c30*/  IADD3 R14, R11, -R14, RZ ;  /* 0x8000000e0b0e7210 */ /* 0x000fe20007ffe0ff */
[----:B------:R-:W-:Y:S01]  /*0c40*/  IMAD.IADD R16, R227, 0x1, -R16 ;  /* 0x00000001e3107824 */ /* 0x000fe200078e0a10 */
[C---:B------:R-:W-:Y:S01]  /*0c50*/  LOP3.LUT R12, R10.reuse, 0xfffffff8, RZ, 0xc0, !PT ;  /* 0xfffffff80a0c7812 */ /* 0x040fe200078ec0ff */
[----:B------:R-:W-:Y:S01]  /*0c60*/  IMAD.SHL.U32 R10, R10, 0x40, RZ ;  /* 0x000000400a0a7824 */ /* 0x000fe200078e00ff */
[----:B------:R-:W-:Y:S01]  /*0c70*/  LOP3.LUT R8, R8, 0xfffffff8, RZ, 0xc0, !PT ;  /* 0xfffffff808087812 */ /* 0x000fe200078ec0ff */
[----:B------:R-:W-:Y:S01]  /*0c80*/  IMAD R13, R16, 0x10, R13 ;  /* 0x00000010100d7824 */ /* 0x000fe200078e020d */
[----:B------:R-:W-:Y:S01]  /*0c90*/  LEA.HI R5, R5, R4, RZ, 0x5 ;  /* 0x0000000405057211 */ /* 0x000fe200078f28ff */
[----:B------:R-:W-:Y:S01]  /*0ca0*/  IMAD.SHL.U32 R14, R14, 0x8, RZ ;  /* 0x000000080e0e7824 */ /* 0x000fe200078e00ff */
[----:B------:R-:W-:Y:S01]  /*0cb0*/  LOP3.LUT R10, R10, 0x7ffffe00, RZ, 0xc0, !PT ;  /* 0x7ffffe000a0a7812 */ /* 0x000fe200078ec0ff */
[----:B------:R-:W-:Y:S01]  /*0cc0*/  IMAD.IADD R12, R9, 0x1, -R12 ;  /* 0x00000001090c7824 */ /* 0x000fe200078e0a0c */
[----:B------:R-:W-:Y:S01]  /*0cd0*/  SHF.R.S32.HI R5, RZ, 0x5, R5 ;  /* 0x00000005ff057819 */ /* 0x000fe20000011405 */
[----:B------:R-:W-:Y:S01]  /*0ce0*/  IMAD.IADD R8, R7, 0x1, -R8 ;  /* 0x0000000107087824 */ /* 0x000fe200078e0a08 */
[----:B------:R-:W-:Y:S01]  /*0cf0*/  LEA.HI R3, R3, R15, RZ, 0x1 ;  /* 0x0000000f03037211 */ /* 0x000fe200078f08ff */
[----:B------:R-:W-:Y:S01]  /*0d00*/  IMAD.U32 R7, R13, 0x40, R14 ;  /* 0x000000400d077824 */ /* 0x000fe200078e000e */
[C---:B------:R-:W-:Y:S01]  /*0d10*/  R2P PR, R12.reuse, 0x6 ;  /* 0x000000060c007804 */ /* 0x040fe20000000000 */
[----:B------:R-:W-:Y:S01]  /*0d20*/  IMAD.SHL.U32 R9, R12, 0x40, RZ ;  /* 0x000000400c097824 */ /* 0x000fe200078e00ff */
[----:B------:R-:W-:Y:S01]  /*0d30*/  LOP3.LUT R3, R3, 0xfffffe, RZ, 0xc0, !PT ;  /* 0x00fffffe03037812 */ /* 0x000fe200078ec0ff */
[----:B------:R-:W-:Y:S01]  /*0d40*/  IMAD R10, R227, 0x400, R10 ;  /* 0x00000400e30a7824 */ /* 0x000fe200078e020a */
[----:B------:R0:W-:Y:S01]  /*0d50*/  STL [R1+0x5c], R7 ;  /* 0x00005c0701007387 */ /* 0x0001e20000100800 */
[----:B------:R-:W-:Y:S01]  /*0d60*/  IMAD R197, R5, 0x10, R8 ;  /* 0x0000001005c57824 */ /* 0x000fe200078e0208 */
[----:B------:R-:W-:Y:S01]  /*0d70*/  LOP3.LUT R9, R9, 0x1c0, RZ, 0xc0, !PT ;  /* 0x000001c009097812 */ /* 0x000fe200078ec0ff */
[----:B------:R-:W-:Y:S01]  /*0d80*/  IMAD.IADD R3, R15, 0x1, -R3 ;  /* 0x000000010f037824 */ /* 0x000fe200078e0a03 */
[----:B------:R-:W-:Y:S01]  /*0d90*/  STL [R1+0x44], RZ ;  /* 0x000044ff01007387 */ /* 0x000fe20000100800 */
[----:B------:R-:W-:-:S02]  /*0da0*/  SEL R221, R221, 0xffffffe0, !P1 ;  /* 0xffffffe0dddd7807 */ /* 0x000fc40004800000 */
[----:B------:R-:W-:Y:S01]  /*0db0*/  LOP3.LUT R14, R9, 0x8, R14, 0xf8, !PT ;  /* 0x00000008090e7812 */ /* 0x000fe200078ef80e */
[----:B------:R-:W-:Y:S01]  /*0dc0*/  IMAD.SHL.U32 R215, R3, 0x100, RZ ;  /* 0x0000010003d77824 */ /* 0x000fe200078e00ff */
[----:B------:R-:W-:Y:S02]  /*0dd0*/  SHF.R.U32.HI R9, RZ, 0x3, R9 ;  /* 0x00000003ff097819 */ /* 0x000fe40000011609 */
[----:B0-----:R-:W-:Y:S02]  /*0de0*/  LOP3.LUT R7, R6, 0x7ffffffc, RZ, 0xc0, !PT ;  /* 0x7ffffffc06077812 */ /* 0x001fe400078ec0ff */
[----:B------:R-:W-:-:S03]  /*0df0*/  LOP3.LUT R9, R14, R9, RZ, 0x3c, !PT ;  /* 0x000000090e097212 */ /* 0x000fc600078e3cff */
[----:B------:R-:W-:Y:S01]  /*0e00*/  IMAD.IADD R7, R4, 0x1, -R7 ;  /* 0x0000000104077824 */ /* 0x000fe200078e0a07 */
[CC--:B------:R-:W-:Y:S02]  /*0e10*/  LEA.HI R4, R0.reuse, R20.reuse, RZ, 0x3 ;  /* 0x0000001400047211 */ /* 0x0c0fe400078f18ff */
[----:B------:R-:W-:Y:S01]  /*0e20*/  LEA.HI R0, R0, R20, RZ, 0x2 ;  /* 0x0000001400007211 */ /* 0x000fe200078f10ff */
[----:B------:R-:W-:Y:S01]  /*0e30*/  IMAD.SHL.U32 R196, R7, 0x2, RZ ;  /* 0x0000000207c47824 */ /* 0x000fe200078e00ff */
[----:B------:R-:W-:Y:S02]  /*0e40*/  SHF.R.S32.HI R5, RZ, 0x3, R4 ;  /* 0x00000003ff057819 */ /* 0x000fe40000011404 */
[--C-:B------:R-:W-:Y:S02]  /*0e50*/  SHF.R.S32.HI R194, RZ, 0x2, R0.reuse ;  /* 0x00000002ffc27819 */ /* 0x100fe40000011400 */
[----:B------:R-:W-:Y:S02]  /*0e60*/  SHF.R.S32.HI R5, RZ, 0x1f, R0 ;  /* 0x0000001fff057819 */ /* 0x000fe40000011400 */
[----:B------:R-:W-:-:S02]  /*0e70*/  LOP3.LUT R4, R4, 0xfffffff8, RZ, 0xc0, !PT ;  /* 0xfffffff804047812 */ /* 0x000fc400078ec0ff */
[----:B------:R-:W-:Y:S02]  /*0e80*/  LOP3.LUT R0, R0, 0xfffffffc, RZ, 0xc0, !PT ;  /* 0xfffffffc00007812 */ /* 0x000fe400078ec0ff */
[----:B------:R-:W-:Y:S01]  /*0e90*/  IADD3 R9, R10, R9, RZ ;  /* 0x000000090a097210 */ /* 0x000fe20007ffe0ff */
[----:B------:R-:W-:Y:S01]  /*0ea0*/  VIADD R10, R194, 0x20 ;  /* 0x00000020c20a7836 */ /* 0x000fe20000000000 */
[----:B------:R-:W-:Y:S01]  /*0eb0*/  LEA.HI R5, R5, R194, RZ, 0x3 ;  /* 0x000000c205057211 */ /* 0x000fe200078f18ff */
[C---:B------:R-:W-:Y:S02]  /*0ec0*/  IMAD.IADD R11, R20.reuse, 0x1, -R4 ;  /* 0x00000001140b7824 */ /* 0x040fe400078e0a04 */
[----:B------:R-:W-:Y:S01]  /*0ed0*/  IMAD.IADD R8, R20, 0x1, -R0 ;  /* 0x0000000114087824 */ /* 0x000fe200078e0a00 */
[----:B------:R-:W-:Y:S01]  /*0ee0*/  SHF.R.S32.HI R6, RZ, 0x1f, R10 ;  /* 0x0000001fff067819 */ /* 0x000fe2000001140a */
[----:B------:R-:W-:Y:S01]  /*0ef0*/  IMAD.SHL.U32 R4, R10, 0x40, RZ ;  /* 0x000000400a047824 */ /* 0x000fe200078e00ff */
[----:B------:R-:W-:Y:S01]  /*0f00*/  LOP3.LUT R5, R5, 0xfffffff8, RZ, 0xc0, !PT ;  /* 0xfffffff805057812 */ /* 0x000fe200078ec0ff */
[----:B------:R-:W-:Y:S01]  /*0f10*/  IMAD.SHL.U32 R16, R8, 0x8, RZ ;  /* 0x0000000808107824 */ /* 0x000fe200078e00ff */
[----:B------:R-:W-:Y:S01]  /*0f20*/  LEA.HI R6, R6, R10, RZ, 0x3 ;  /* 0x0000000a06067211 */ /* 0x000fe200078f18ff */
[----:B------:R-:W-:Y:S01]  /*0f30*/  IMAD.SHL.U32 R200, R11, 0x8, RZ ;  /* 0x000000080bc87824 */ /* 0x000fe200078e00ff */
[----:B------:R-:W-:Y:S01]  /*0f40*/  SHF.L.U32 R190, R8, 0x2, RZ ;  /* 0x0000000208be7819 */ /* 0x000fe200000006ff */
[----:B------:R-:W-:Y:S01]  /*0f50*/  VIADD R212, R16, 0x60 ;  /* 0x0000006010d47836 */ /* 0x000fe20000000000 */
[----:B------:R-:W-:Y:S01]  /*0f60*/  LOP3.LUT R4, R4, 0x1c0, RZ, 0xc0, !PT ;  /* 0x000001c004047812 */ /* 0x000fe200078ec0ff */
[----:B------:R-:W-:Y:S01]  /*0f70*/  VIADD R35, R200, 0x40 ;  /* 0x00000040c8237836 */ /* 0x000fe20000000000 */
[----:B------:R-:W-:Y:S01]  /*0f80*/  LEA.HI R0, R8, R8, RZ, 0x1 ;  /* 0x0000000808007211 */ /* 0x000fe200078f08ff */
[----:B------:R-:W-:Y:S01]  /*0f90*/  VIADD R211, R16, 0x80 ;  /* 0x0000008010d37836 */ /* 0x000fe20000000000 */
[----:B------:R-:W-:Y:S01]  /*0fa0*/  IADD3 R199, R190, 0x10, RZ ;  /* 0x00000010bec77810 */ /* 0x000fe20007ffe0ff */
[----:B------:R-:W-:Y:S01]  /*0fb0*/  VIADD R34, R200, 0x80 ;  /* 0x00000080c8227836 */ /* 0x000fe20000000000 */
[----:B------:R-:W-:Y:S01]  /*0fc0*/  LOP3.LUT R3, R4, 0x38, R16, 0xf8, !PT ;  /* 0x0000003804037812 */ /* 0x000fe200078ef810 */
[----:B------:R-:W-:Y:S01]  /*0fd0*/  IMAD.SHL.U32 R6, R6, 0x40, RZ ;  /* 0x0000004006067824 */ /* 0x000fe200078e00ff */
[----:B------:R-:W-:Y:S01]  /*0fe0*/  SHF.R.U32.HI R22, RZ, 0x3, R4 ;  /* 0x00000003ff167819 */ /* 0x000fe20000011604 */
[----:B------:R-:W-:Y:S01]  /*0ff0*/  IMAD.IADD R195, R194, 0x1, -R5 ;  /* 0x00000001c2c37824 */ /* 0x000fe200078e0a05 */
[----:B------:R-:W-:Y:S01]  /*1000*/  SHF.R.S32.HI R5, RZ, 0x1f, R212 ;  /* 0x0000001fff057819 */ /* 0x000fe200000114d4 */
[C---:B------:R-:W-:Y:S01]  /*1010*/  VIADD R210, R16.reuse, 0xa0 ;  /* 0x000000a010d27836 */ /* 0x040fe20000000000 */
[----:B------:R-:W-:Y:S01]  /*1020*/  SHF.R.S32.HI R36, RZ, 0x1f, R35 ;  /* 0x0000001fff247819 */ /* 0x000fe20000011423 */
[----:B------:R-:W-:Y:S01]  /*1030*/  VIADD R209, R16, 0xc0 ;  /* 0x000000c010d17836 */ /* 0x000fe20000000000 */
[----:B------:R-:W-:Y:S01]  /*1040*/  LOP3.LUT R0, R0, 0x1ffffffe, RZ, 0xc0, !PT ;  /* 0x1ffffffe00007812 */ /* 0x000fe200078ec0ff */
[C---:B------:R-:W-:Y:S01]  /*1050*/  VIADD R208, R16.reuse, 0xe0 ;  /* 0x000000e010d07836 */ /* 0x040fe20000000000 */
[----:B------:R-:W-:Y:S01]  /*1060*/  SHF.R.S32.HI R4, RZ, 0x1f, R211 ;  /* 0x0000001fff047819 */ /* 0x000fe200000114d3 */
[----:B------:R-:W-:Y:S01]  /*1070*/  VIADD R207, R16, 0x100 ;  /* 0x0000010010cf7836 */ /* 0x000fe20000000000 */
[----:B------:R-:W-:Y:S01]  /*1080*/  SHF.R.S32.HI R35, RZ, 0x1f, R34 ;  /* 0x0000001fff237819 */ /* 0x000fe20000011422 */
[----:B------:R-:W-:Y:S01]  /*1090*/  IMAD.IADD R0, R8, 0x1, -R0 ;  /* 0x0000000108007824 */ /* 0x000fe200078e0a00 */
[----:B------:R-:W-:Y:S01]  /*10a0*/  SHF.R.S32.HI R34, RZ, 0x1f, R199 ;  /* 0x0000001fff227819 */ /* 0x000fe200000114c7 */
[----:B------:R-:W-:Y:S01]  /*10b0*/  VIADD R205, R16, 0x140 ;  /* 0x0000014010cd7836 */ /* 0x000fe20000000000 */
[----:B------:R-:W-:Y:S01]  /*10c0*/  LOP3.LUT R6, R6, 0xfffffe00, RZ, 0xc0, !PT ;  /* 0xfffffe0006067812 */ /* 0x000fe200078ec0ff */
[----:B------:R-:W-:Y:S01]  /*10d0*/  VIADD R204, R16, 0x160 ;  /* 0x0000016010cc7836 */ /* 0x000fe20000000000 */
[----:B------:R-:W-:Y:S01]  /*10e0*/  SHF.L.U64.HI R5, R212, 0x1, R5 ;  /* 0x00000001d4057819 */ /* 0x000fe20000010205 */
[----:B------:R-:W-:Y:S01]  /*10f0*/  STL [R1+0x4c], R34 ;  /* 0x00004c2201007387 */ /* 0x000fe20000100800 */
[----:B------:R-:W-:Y:S01]  /*1100*/  SHF.L.U64.HI R4, R211, 0x1, R4 ;  /* 0x00000001d3047819 */ /* 0x000fe20000010204 */
[C---:B------:R-:W-:Y:S01]  /*1110*/  VIADD R203, R16.reuse, 0x180 ;  /* 0x0000018010cb7836 */ /* 0x040fe20000000000 */
[----:B------:R-:W-:Y:S01]  /*1120*/  SHF.R.S32.HI R11, RZ, 0x1f, R210 ;  /* 0x0000001fff0b7819 */ /* 0x000fe200000114d2 */
[----:B------:R-:W-:Y:S01]  /*1130*/  STL [R1+0x58], R6 ;  /* 0x0000580601007387 */ /* 0x000fe20000100800 */
[----:B------:R-:W-:Y:S01]  /*1140*/  SHF.R.S32.HI R8, RZ, 0x1f, R209 ;  /* 0x0000001fff087819 */ /* 0x000fe200000114d1 */
[C---:B------:R-:W-:Y:S01]  /*1150*/  VIADD R202, R16.reuse, 0x1a0 ;  /* 0x000001a010ca7836 */ /* 0x040fe20000000000 */
[C---:B------:R-:W-:Y:S01]  /*1160*/  IADD3 R206, R16.reuse, 0x120, RZ ;  /* 0x0000012010ce7810 */ /* 0x040fe20007ffe0ff */
[----:B------:R0:W-:Y:S01]  /*1170*/  STL [R1], R5 ;  /* 0x0000000501007387 */ /* 0x0001e20000100800 */
[----:B------:R-:W-:Y:S01]  /*1180*/  SHF.R.S32.HI R13, RZ, 0x1f, R208 ;  /* 0x0000001fff0d7819 */ /* 0x000fe200000114d0 */
[C---:B------:R-:W-:Y:S01]  /*1190*/  VIADD R226, R16.reuse, 0x1c0 ;  /* 0x000001c010e27836 */ /* 0x040fe20000000000 */
[----:B------:R-:W-:Y:S01]  /*11a0*/  SHF.R.S32.HI R10, RZ, 0x1f, R207 ;  /* 0x0000001fff0a7819 */ /* 0x000fe200000114cf */
[----:B------:R1:W-:Y:S01]  /*11b0*/  STL [R1+0x4], R4 ;  /* 0x0000040401007387 */ /* 0x0003e20000100800 */
[----:B------:R-:W-:Y:S01]  /*11c0*/  SHF.R.S32.HI R15, RZ, 0x1f, R206 ;  /* 0x0000001fff0f7819 */ /* 0x000fe200000114ce */
[C---:B------:R-:W-:Y:S01]  /*11d0*/  VIADD R223, R16.reuse, 0x1e0 ;  /* 0x000001e010df7836 */ /* 0x040fe20000000000 */
[----:B------:R-:W-:Y:S01]  /*11e0*/  SHF.R.S32.HI R12, RZ, 0x1f, R205 ;  /* 0x0000001fff0c7819 */ /* 0x000fe200000114cd */
[----:B------:R-:W-:Y:S01]  /*11f0*/  IMAD R216, R9, 0x2, R2 ;  /* 0x0000000209d87824 */ /* 0x000fe200078e0202 */
[----:B------:R-:W-:Y:S01]  /*1200*/  SHF.R.S32.HI R21, RZ, 0x1f, R204 ;  /* 0x0000001fff157819 */ /* 0x000fe200000114cc */
[----:B------:R-:W-:Y:S01]  /*1210*/  VIADD R214, R16, 0x40 ;  /* 0x0000004010d67836 */ /* 0x000fe20000000000 */
[----:B0-----:R-:W-:Y:S01]  /*1220*/  SHF.L.U64.HI R5, R210, 0x1, R11 ;  /* 0x00000001d2057819 */ /* 0x001fe2000001020b */
[----:B------:R-:W-:Y:S01]  /*1230*/  VIADD R23, R16, 0x20 ;  /* 0x0000002010177836 */ /* 0x000fe20000000000 */
[----:B------:R-:W-:Y:S01]  /*1240*/  SHF.R.S32.HI R14, RZ, 0x1f, R203 ;  /* 0x0000001fff0e7819 */ /* 0x000fe200000114cb */
[----:B------:R-:W-:Y:S01]  /*1250*/  VIADD R33, R200, 0xc0 ;  /* 0x000000c0c8217836 */ /* 0x000fe20000000000 */
[----:B-1----:R-:W-:Y:S01]  /*1260*/  SHF.L.U64.HI R4, R209, 0x1, R8 ;  /* 0x00000001d1047819 */ /* 0x002fe20000010208 */
[----:B------:R0:W-:Y:S01]  /*1270*/  STL [R1+0x8], R5 ;  /* 0x0000080501007387 */ /* 0x0001e20000100800 */
[----:B------:R-:W-:Y:S01]  /*1280*/  SHF.L.U64.HI R8, R208, 0x1, R13 ;  /* 0x00000001d0087819 */ /* 0x000fe2000001020d */
[C---:B------:R-:W-:Y:S01]  /*1290*/  VIADD R32, R200.reuse, 0x100 ;  /* 0x00000100c8207836 */ /* 0x040fe20000000000 */
[----:B------:R-:W-:Y:S01]  /*12a0*/  SHF.R.S32.HI R29, RZ, 0x1f, R202 ;  /* 0x0000001fff1d7819 */ /* 0x000fe200000114ca */
[----:B------:R1:W-:Y:S01]  /*12b0*/  STL [R1+0xc], R4 ;  /* 0x00000c0401007387 */ /* 0x0003e20000100800 */
[----:B------:R-:W-:Y:S01]  /*12c0*/  SHF.R.S32.HI R31, RZ, 0x1f, R226 ;  /* 0x0000001fff1f7819 */ /* 0x000fe200000114e2 */
[----:B------:R-:W-:Y:S01]  /*12d0*/  VIADD R30, R200, 0x140 ;  /* 0x00000140c81e7836 */ /* 0x000fe20000000000 */
[----:B------:R-:W-:Y:S01]  /*12e0*/  SHF.R.S32.HI R20, RZ, 0x1f, R223 ;  /* 0x0000001fff147819 */ /* 0x000fe200000114df */
[----:B------:R2:W-:Y:S01]  /*12f0*/  STL [R1+0x10], R8 ;  /* 0x0000100801007387 */ /* 0x0005e20000100800 */
[----:B------:R-:W-:Y:S01]  /*1300*/  LOP3.LUT R3, R6, R3, R22, 0xf6, !PT ;  /* 0x0000000306037212 */ /* 0x000fe200078ef616 */
[C---:B------:R-:W-:Y:S01]  /*1310*/  VIADD R28, R200.reuse, 0x180 ;  /* 0x00000180c81c7836 */ /* 0x040fe20000000000 */
[----:B0-----:R-:W-:Y:S01]  /*1320*/  SHF.L.U64.HI R5, R207, 0x1, R10 ;  /* 0x00000001cf057819 */ /* 0x001fe2000001020a */
[----:B------:R-:W-:Y:S01]  /*1330*/  VIADD R24, R200, 0x1c0 ;  /* 0x000001c0c8187836 */ /* 0x000fe20000000000 */
[----:B------:R-:W-:Y:S01]  /*1340*/  IADD3 R222, R216, 0x26800, RZ ;  /* 0x00026800d8de7810 */ /* 0x000fe20007ffe0ff */
[----:B------:R-:W-:Y:S01]  /*1350*/  IMAD R3, R3, 0x2, R2 ;  /* 0x0000000203037824 */ /* 0x000fe200078e0202 */
[----:B-1----:R-:W-:Y:S01]  /*1360*/  SHF.L.U64.HI R4, R206, 0x1, R15 ;  /* 0x00000001ce047819 */ /* 0x002fe2000001020f */
[----:B------:R0:W-:Y:S01]  /*1370*/  STL [R1+0x14], R5 ;  /* 0x0000140501007387 */ /* 0x0001e20000100800 */
[----:B------:R-:W-:Y:S01]  /*1380*/  VIADD R218, R216, 0x26840 ;  /* 0x00026840d8da7836 */ /* 0x000fe20000000000 */
[----:B--2---:R-:W-:Y:S01]  /*1390*/  SHF.L.U64.HI R8, R205, 0x1, R12 ;  /* 0x00000001cd087819 */ /* 0x004fe2000001020c */
[C---:B------:R-:W-:Y:S01]  /*13a0*/  @P2 VIADD R218, R222.reuse, 0xffffffc0 ;  /* 0xffffffc0deda2836 */ /* 0x040fe20000000000 */
[----:B------:R1:W-:Y:S01]  /*13b0*/  STL [R1+0x18], R4 ;  /* 0x0000180401007387 */ /* 0x0003e20000100800 */
[----:B------:R-:W-:Y:S01]  /*13c0*/  SHF.R.S32.HI R229, RZ, 0x1f, R214 ;  /* 0x0000001fffe57819 */ /* 0x000fe200000114d6 */
[----:B------:R-:W-:Y:S01]  /*13d0*/  IMAD.IADD R222, R222, 0x1, R221 ;  /* 0x00000001dede7824 */ /* 0x000fe200078e02dd */
[----:B------:R-:W-:Y:S01]  /*13e0*/  SHF.R.S32.HI R17, RZ, 0x1f, R16 ;  /* 0x0000001fff117819 */ /* 0x000fe20000011410 */
[----:B------:R2:W-:Y:S01]  /*13f0*/  STL [R1+0x1c], R8 ;  /* 0x00001c0801007387 */ /* 0x0005e20000100800 */
[----:B------:R-:W-:Y:S01]  /*1400*/  SHF.R.S32.HI R198, RZ, 0x1f, R23 ;  /* 0x0000001fffc67819 */ /* 0x000fe20000011417 */
[----:B------:R-:W-:Y:S01]  /*1410*/  IMAD R228, R0, 0x8, R197 ;  /* 0x0000000800e47824 */ /* 0x000fe200078e02c5 */
[----:B0-----:R-:W-:Y:S01]  /*1420*/  SHF.L.U64.HI R5, R204, 0x1, R21 ;  /* 0x00000001cc057819 */ /* 0x001fe20000010215 */
[----:B------:R-:W-:Y:S01]  /*1430*/  IMAD.IADD R221, R221, 0x1, R218 ;  /* 0x00000001dddd7824 */ /* 0x000fe200078e02da */
[----:B------:R-:W-:-:S02]  /*1440*/  SHF.R.S32.HI R33, RZ, 0x1f, R33 ;  /* 0x0000001fff217819 */ /* 0x000fc40000011421 */
[----:B-1----:R-:W-:Y:S01]  /*1450*/  SHF.L.U64.HI R4, R203, 0x1, R14 ;  /* 0x00000001cb047819 */ /* 0x002fe2000001020e */
[----:B------:R0:W-:Y:S01]  /*1460*/  STL [R1+0x20], R5 ;  /* 0x0000200501007387 */ /* 0x0001e20000100800 */
[----:B------:R-:W-:Y:S02]  /*1470*/  SHF.R.S32.HI R32, RZ, 0x1f, R32 ;  /* 0x0000001fff207819 */ /* 0x000fe40000011420 */
[----:B--2---:R-:W-:Y:S01]  /*1480*/  SHF.L.U64.HI R8, R202, 0x1, R29 ;  /* 0x00000001ca087819 */ /* 0x004fe2000001021d */
[----:B------:R1:W-:Y:S01]  /*1490*/  STL [R1+0x24], R4 ;  /* 0x0000240401007387 */ /* 0x0003e20000100800 */
[----:B------:R-:W-:Y:S02]  /*14a0*/  SHF.R.S32.HI R30, RZ, 0x1f, R30 ;  /* 0x0000001fff1e7819 */ /* 0x000fe4000001141e */
[----:B------:R-:W-:Y:S01]  /*14b0*/  SHF.R.S32.HI R28, RZ, 0x1f, R28 ;  /* 0x0000001fff1c7819 */ /* 0x000fe2000001141c */
[----:B------:R2:W-:Y:S01]  /*14c0*/  STL [R1+0x28], R8 ;  /* 0x0000280801007387 */ /* 0x0005e20000100800 */
[----:B------:R-:W-:-:S02]  /*14d0*/  SHF.R.S32.HI R24, RZ, 0x1f, R24 ;  /* 0x0000001fff187819 */ /* 0x000fc40000011418 */
[----:B0-----:R-:W-:Y:S02]  /*14e0*/  SHF.L.U64.HI R5, R226, 0x1, R31 ;  /* 0x00000001e2057819 */ /* 0x001fe4000001021f */
[----:B------:R-:W-:Y:S02]  /*14f0*/  SHF.L.U64.HI R229, R214, 0x1, R229 ;  /* 0x00000001d6e57819 */ /* 0x000fe400000102e5 */
[----:B-1----:R-:W-:Y:S01]  /*1500*/  SHF.L.U64.HI R4, R223, 0x1, R20 ;  /* 0x00000001df047819 */ /* 0x002fe20000010214 */
[----:B------:R2:W-:Y:S04]  /*1510*/  STL [R1+0x2c], R5 ;  /* 0x00002c0501007387 */ /* 0x0005e80000100800 */
[----:B------:R2:W-:Y:S04]  /*1520*/  STL [R1+0x30], R4 ;  /* 0x0000300401007387 */ /* 0x0005e80000100800 */
[----:B------:R2:W-:Y:S02]  /*1530*/  STL [R1+0x50], R3 ;  /* 0x0000500301007387 */ /* 0x0005e40000100800 */
.L_x_8060:
[----:B0-23--:R-:W0:Y:S01]  /*1540*/  LDC.64 R4, c[0x0][0xc88] ;  /* 0x00032200ff047b82 */ /* 0x00de220000000a00 */
[----:B------:R-:W-:Y:S01]  /*1550*/  ULDC.64 UR4, c[0x0][0xa28] ;  /* 0x00028a0000047ab9 */ /* 0x000fe20000000a00 */
[----:B------:R-:W-:Y:S01]  /*1560*/  ULDC.64 UR8, c[0x0][0xa18] ;  /* 0x0002860000087ab9 */ /* 0x000fe20000000a00 */
[----:B------:R-:W-:Y:S01]  /*1570*/  ULDC.64 UR6, c[0x0][0xa08] ;  /* 0x0002820000067ab9 */ /* 0x000fe20000000a00 */
[----:B0-----:R-:W-:-:S05]  /*1580*/  IMAD.WIDE R4, R27, 0x4, R4 ;  /* 0x000000041b047825 */ /* 0x001fca00078e0204 */
[----:B------:R-:W2:Y:S01]  /*1590*/  LDG.E R0, desc[UR40][R4.64] ;  /* 0x0000002804007981 */ /* 0x000ea2000c1e1900 */
[----:B------:R-:W-:Y:S02]  /*15a0*/  ISETP.NE.U32.AND P2, PT, RZ, UR4, PT ;  /* 0x00000004ff007c0c */ /* 0x000fe4000bf45070 */
[----:B------:R-:W-:Y:S02]  /*15b0*/  ISETP.NE.U32.AND P1, PT, RZ, UR8, PT ;  /* 0x00000008ff007c0c */ /* 0x000fe4000bf25070 */
[----:B------:R-:W-:Y:S02]  /*15c0*/  ISETP.NE.AND.EX P2, PT, RZ, UR5, PT, P2 ;  /* 0x00000005ff007c0c */ /* 0x000fe4000bf45320 */
[----:B------:R-:W-:Y:S02]  /*15d0*/  ISETP.NE.AND.EX P1, PT, RZ, UR9, PT, P1 ;  /* 0x00000009ff007c0c */ /* 0x000fe4000bf25310 */
[----:B------:R-:W-:Y:S02]  /*15e0*/  ISETP.NE.U32.AND P0, PT, RZ, UR6, PT ;  /* 0x00000006ff007c0c */ /* 0x000fe4000bf05070 */
[----:B------:R-:W-:-:S02]  /*15f0*/  MOV R29, RZ ;  /* 0x000000ff001d7202 */ /* 0x000fc40000000f00 */
        /* <DEDUP_REMOVED lines=17> */
[----:B----4-:R-:W-:-:S03]  /*1710*/  @P1 IADD3 R6, P2, R31, UR8, RZ ;  /* 0x000000081f061c10 */ /* 0x010fc6000ff5e0ff */
[----:B------:R1:W5:Y:S01]  /*1720*/  @P0 LDG.E R29, desc[UR40][R8.64] ;  /* 0x00000028081d0981 */ /* 0x000362000c1e1900 */
[----:B------:R-:W-:-:S03]  /*1730*/  @P1 IADD3.X R7, R30, UR9, RZ, P2, !PT ;  /* 0x000000091e071c10 */ /* 0x000fc600097fe4ff */
[----:B------:R1:W-:Y:S01]  /*1740*/  STL [R1+0x34], R26 ;  /* 0x0000341a01007387 */ /* 0x0003e20000100800 */
[----:B------:R-:W-:Y:S01]  /*1750*/  UISETP.NE.U32.AND UP0, UPT, UR4, URZ, UPT ;  /* 0x0000003f0400728c */ /* 0x000fe2000bf05070 */
[----:B------:R-:W-:Y:S02]  /*1760*/  ULDC.64 UR8, c[0x0][0xa20] ;  /* 0x0002880000087ab9 */ /* 0x000fe40000000a00 */
[----:B------:R1:W5:Y:S01]  /*1770*/  @P1 LDG.E R184, desc[UR40][R6.64] ;  /* 0x0000002806b81981 */ /* 0x000362000c1e1900 */
[----:B------:R-:W-:Y:S01]  /*1780*/  UISETP.NE.AND.EX UP0, UPT, UR5, URZ, UPT, UP0 ;  /* 0x0000003f0500728c */ /* 0x000fe2000bf05300 */
[----:B------:R-:W-:Y:S01]  /*1790*/  ISETP.NE.U32.AND P2, PT, RZ, UR8, PT ;  /* 0x00000008ff007c0c */ /* 0x000fe2000bf45070 */
[----:B------:R-:W-:Y:S01]  /*17a0*/  ULDC UR4, c[0x0][0x424] ;  /* 0x0001090000047ab9 */ /* 0x000fe20000000800 */
[----:B------:R-:W-:Y:S01]  /*17b0*/  ULDC UR5, c[0x0][0x2f0] ;  /* 0x0000bc0000057ab9 */ /* 0x000fe20000000800 */
[----:B------:R-:W-:Y:S01]  /*17c0*/  USEL UR4, UR4, 0x1, UP0 ;  /* 0x0000000104047887 */ /* 0x000fe20008000000 */
[----:B------:R-:W-:Y:S01]  /*17d0*/  ISETP.NE.AND.EX P2, PT, RZ, UR9, PT, P2 ;  /* 0x00000009ff007c0c */ /* 0x000fe2000bf45320 */
[----:B------:R-:W-:-:S02]  /*17e0*/  IMAD.MOV.U32 R38, RZ, RZ, R0 ;  /* 0x000000ffff267224 */ /* 0x000fc400078e0000 */
[----:B------:R-:W-:-:S03]  /*17f0*/  UIMAD UR4, UR4, UR5, URZ ;  /* 0x00000005040472a4 */ /* 0x000fc6000f8e023f */
[----:B------:R-:W-:Y:S01]  /*1800*/  ULDC UR5, c[0x0][0x348] ;  /* 0x0000d20000057ab9 */ /* 0x000fe20000000800 */
[----:B-1----:R-:W-:Y:S08]  /*1810*/  @P1 BRA `(.L_x_7914) ;  /* 0x0000000000241947 */ /* 0x002ff00003800000 */
        /* <DEDUP_REMOVED lines=9> */
.L_x_7914:
[----:B------:R-:W-:Y:S02]  /*18b0*/  IMAD.U32 R27, RZ, RZ, UR5 ;  /* 0x00000005ff1b7e24 */ /* 0x000fe4000f8e00ff */
[----:B------:R-:W-:Y:S01]  /*18c0*/  IMAD.U32 R28, RZ, RZ, UR4 ;  /* 0x00000004ff1c7e24 */ /* 0x000fe2000f8e00ff */
[----:B------:R-:W-:Y:S06]  /*18d0*/  @!P2 BRA `(.L_x_7915) ;  /* 0x000000000010a947 */ /* 0x000fec0003800000 */
[----:B------:R-:W-:-:S04]  /*18e0*/  IADD3 R4, P0, R31, UR8, RZ ;  /* 0x000000081f047c10 */ /* 0x000fc8000ff1e0ff */
[----:B------:R-:W-:-:S05]  /*18f0*/  IADD3.X R5, R30, UR9, RZ, P0, !PT ;  /* 0x000000091e057c10 */ /* 0x000fca00087fe4ff */
[----:B------:R0:W5:Y:S01]  /*1900*/  LDG.E R28, desc[UR40][R4.64] ;  /* 0x00000028041c7981 */ /* 0x000162000c1e1900 */
[----:B------:R-:W-:Y:S05]  /*1910*/  BRA `(.L_x_7916) ;  /* 0x0000000000107947 */ /* 0x000fea0003800000 */
.L_x_7915:
[----:B------:R-:W-:Y:S05]  /*1920*/  @!P0 BRA `(.L_x_7916) ;  /* 0x00000000000c8947 */ /* 0x000fea0003800000 */
[----:B------:R-:W2:Y:S04]  /*1930*/  LDG.E R5, desc[UR40][R8.64] ;  /* 0x0000002808057981 */ /* 0x000ea8000c1e1900 */
[----:B------:R-:W2:Y:S02]  /*1940*/  LDG.E R28, desc[UR40][R8.64+0x4] ;  /* 0x00000428081c7981 */ /* 0x000ea4000c1e1900 */
[----:B--2---:R-:W-:-:S07]  /*1950*/  IMAD.IADD R28, R28, 0x1, -R5 ;  /* 0x000000011c1c7824 */ /* 0x004fce00078e0a05 */
.L_x_7916:
        /* <DEDUP_REMOVED lines=15> */
[----:B-1----:R-:W-:Y:S01]  /*1a50*/  ISETP.NE.AND P1, PT, R8, 0x1, PT ;  /* 0x000000010800780c */ /* 0x002fe20003f25270 */
[----:B------:R-:W-:Y:S01]  /*1a60*/  IMAD.SHL.U32 R201, R25, 0x40, RZ ;  /* 0x0000004019c97824 */ /* 0x000fe200078e00ff */
[----:B------:R-:W-:Y:S01]  /*1a70*/  PLOP3.LUT P3, PT, PT, PT, PT, 0x80, 0x0 ;  /* 0x000000000000781c */ /* 0x000fe20003f6f070 */
[----:B------:R-:W-:Y:S02]  /*1a80*/  IMAD.IADD R8, R28, 0x1, -R3 ;  /* 0x000000011c087824 */ /* 0x000fe400078e0a03 */
[----:B0-----:R-:W-:Y:S02]  /*1a90*/  VIADD R4, R201, 0x3f ;  /* 0x0000003fc9047836 */ /* 0x001fe40000000000 */
[----:B------:R-:W-:-:S05]  /*1aa0*/  IMAD.MOV R39, RZ, RZ, -R8 ;  /* 0x000000ffff277224 */ /* 0x000fca00078e0a08 */
[----:B------:R-:W-:Y:S01]  /*1ab0*/  VIMNMX R39, RZ, R39, !PT ;  /* 0x00000027ff277248 */ /* 0x000fe20007fe0100 */
[----:B------:R-:W0:Y:S08]  /*1ac0*/  @P1 LDC R11, c[0x0][0x44c] ;  /* 0x00011300ff0b1b82 */ /* 0x000e300000000800 */
[----:B------:R-:W1:Y:S01]  /*1ad0*/  @P1 LDC R5, c[0x0][0x450] ;  /* 0x00011400ff051b82 */ /* 0x000e620000000800 */
[----:B--2---:R-:W-:Y:S01]  /*1ae0*/  @P0 IADD3 R27, -R0, R9, RZ ;  /* 0x00000009001b0210 */ /* 0x004fe20007ffe1ff */
[----:B0-----:R-:W-:-:S04]  /*1af0*/  @P1 IMAD.HI.U32 R0, R4, R11, RZ ;  /* 0x0000000b04001227 */ /* 0x001fc800078e00ff */
[----:B------:R-:W-:Y:S01]  /*1b00*/  IMAD.IADD R185, R8, 0x1, R27 ;  /* 0x0000000108b97824 */ /* 0x000fe200078e021b */
[----:B-1----:R-:W-:-:S03]  /*1b10*/  @P1 SHF.R.U32.HI R4, RZ, R5, R0 ;  /* 0x00000005ff041219 */ /* 0x002fc60000011600 */
[C---:B------:R-:W-:Y:S01]  /*1b20*/  VIADD R0, R185.reuse, 0x3f ;  /* 0x0000003fb9007836 */ /* 0x040fe20000000000 */
[----:B------:R-:W-:-:S04]  /*1b30*/  IADD3 R40, R185, 0x40, -R184 ;  /* 0x00000040b9287810 */ /* 0x000fc80007ffe8b8 */
[----:B------:R-:W-:Y:S01]  /*1b40*/  SHF.R.S32.HI R3, RZ, 0x1f, R0 ;  /* 0x0000001fff037819 */ /* 0x000fe20000011400 */
[----:B------:R-:W-:-:S03]  /*1b50*/  IMAD.IADD R4, R40, 0x1, R4 ;  /* 0x0000000128047824 */ /* 0x000fc600078e0204 */
[----:B------:R-:W-:Y:S02]  /*1b60*/  LEA.HI R3, R3, R0, RZ, 0x6 ;  /* 0x0000000003037211 */ /* 0x000fe400078f30ff */
[----:B------:R-:W-:Y:S02]  /*1b70*/  SHF.R.S32.HI R5, RZ, 0x1f, R4 ;  /* 0x0000001fff057819 */ /* 0x000fe40000011404 */
[----:B------:R-:W-:Y:S02]  /*1b80*/  SHF.R.S32.HI R213, RZ, 0x6, R3 ;  /* 0x00000006ffd57819 */ /* 0x000fe40000011403 */
[----:B------:R-:W-:-:S04]  /*1b90*/  LEA.HI R5, R5, R4, RZ, 0x6 ;  /* 0x0000000405057211 */ /* 0x000fc800078f30ff */
[----:B------:R-:W-:-:S04]  /*1ba0*/  SHF.R.S32.HI R0, RZ, 0x6, R5 ;  /* 0x00000006ff007819 */ /* 0x000fc80000011405 */
[----:B------:R-:W-:-:S05]  /*1bb0*/  VIMNMX R0, R213, R0, PT ;  /* 0x00000000d5007248 */ /* 0x000fca0003fe0100 */
[----:B------:R-:W-:-:S05]  /*1bc0*/  IMAD R0, R0, 0x40, -R8 ;  /* 0x0000004000007824 */ /* 0x000fca00078e0a08 */
[----:B------:R-:W-:-:S04]  /*1bd0*/  VIMNMX R0, R0, R27, PT ;  /* 0x0000001b00007248 */ /* 0x000fc80003fe0100 */
        /* <DEDUP_REMOVED lines=29> */
.L_x_7919:
[----:B------:R-:W-:Y:S05]  /*1db0*/  BSYNC B6 ;  /* 0x0000000000067941 */ /* 0x000fea0003800000 */
.L_x_7918:
        /* <DEDUP_REMOVED lines=20> */
.L_x_7921:
[----:B------:R-:W-:Y:S05]  /*1f00*/  BSYNC B6 ;  /* 0x0000000000067941 */ /* 0x000fea0003800000 */
.L_x_7920:
        /* <DEDUP_REMOVED lines=9> */
[----:B------:R-:W-:Y:S01]  /*1fa0*/  @P0 IADD3.X R7, R30, UR5, RZ, P1, !PT ;  /* 0x000000051e070c10 */ /* 0x000fe20008ffe4ff */
[----:B------:R-:W-:-:S04]  /*1fb0*/  ULDC UR4, c[0x0][0x2f4] ;  /* 0x0000bd0000047ab9 */ /* 0x000fc80000000800 */
[----:B------:R4:W3:Y:S01]  /*1fc0*/  @P0 LDG.E R38, desc[UR40][R6.64] ;  /* 0x0000002806260981 */ /* 0x0008e2000c1e1900 */
[CC--:B0-----:R-:W-:Y:S01]  /*1fd0*/  IMAD R0, R3.reuse, R42.reuse, RZ ;  /* 0x0000002a03007224 */ /* 0x0c1fe200078e02ff */
[----:B------:R-:W-:Y:S01]  /*1fe0*/  SHF.R.S32.HI R191, RZ, 0x1f, R190 ;  /* 0x0000001fffbf7819 */ /* 0x000fe200000114be */
[----:B------:R-:W-:Y:S01]  /*1ff0*/  IMAD.WIDE.U32 R32, R194, R42, R16 ;  /* 0x0000002ac2207225 */ /* 0x000fe200078e0010 */
[----:B------:R-:W0:Y:S01]  /*2000*/  S2R R30, SR_TID.X ;  /* 0x00000000001e7919 */ /* 0x000e220000002100 */
[----:B------:R-:W-:Y:S02]  /*2010*/  SHF.L.U64.HI R41, R42, 0x6, R43 ;  /* 0x000000062a297819 */ /* 0x000fe4000001022b */
[-C--:B-1----:R-:W-:Y:S01]  /*2020*/  IMAD R3, R3, R4.reuse, RZ ;  /* 0x0000000403037224 */ /* 0x082fe200078e02ff */
[----:B------:R-:W-:Y:S01]  /*2030*/  SHF.L.U64.HI R44, R4, 0x6, R5 ;  /* 0x00000006042c7819 */ /* 0x000fe20000010205 */
[C---:B------:R-:W-:Y:S01]  /*2040*/  IMAD R9, R194.reuse, R43, R0 ;  /* 0x0000002bc2097224 */ /* 0x040fe200078e0200 */
[----:B----45:R-:W-:Y:S01]  /*2050*/  SHF.R.S32.HI R7, RZ, 0x1f, R24 ;  /* 0x0000001fff077819 */ /* 0x030fe20000011418 */
[----:B------:R-:W-:Y:S01]  /*2060*/  IMAD R11, R194, R5, R3 ;  /* 0x00000005c20b7224 */ /* 0x000fe200078e0203 */
[----:B------:R-:W-:Y:S01]  /*2070*/  ISETP.GE.AND P2, PT, R16, UR4, PT ;  /* 0x0000000410007c0c */ /* 0x000fe2000bf46270 */
[----:B------:R-:W-:Y:S01]  /*2080*/  IMAD.WIDE.U32 R34, R194, R4, R190 ;  /* 0x00000004c2227225 */ /* 0x000fe200078e00be */
[----:B--2---:R-:W-:-:S02]  /*2090*/  ISETP.GE.AND P0, PT, R16, R13, PT ;  /* 0x0000000d1000720c */ /* 0x004fc40003f06270 */
[----:B------:R-:W-:Y:S01]  /*20a0*/  IADD3 R0, R29, R28, RZ ;  /* 0x0000001c1d007210 */ /* 0x000fe20007ffe0ff */
[----:B------:R-:W-:Y:S01]  /*20b0*/  IMAD R8, R7, R42, RZ ;  /* 0x0000002a07087224 */ /* 0x000fe200078e02ff */
[----:B------:R-:W-:Y:S01]  /*20c0*/  SEL R3, R13, RZ, P0 ;  /* 0x000000ff0d037207 */ /* 0x000fe20000000000 */
[-C--:B------:R-:W-:Y:S01]  /*20d0*/  IMAD.WIDE.U32 R36, R194, R4.reuse, R16 ;  /* 0x00000004c2247225 */ /* 0x080fe200078e0010 */
[----:B------:R-:W-:Y:S02]  /*20e0*/  SHF.R.S32.HI R47, RZ, 0x1f, R26 ;  /* 0x0000001fff2f7819 */ /* 0x000fe4000001141a */
[----:B------:R-:W-:Y:S01]  /*20f0*/  ISETP.GE.AND P1, PT, R23, UR4, PT ;  /* 0x0000000417007c0c */ /* 0x000fe2000bf26270 */
[----:B------:R-:W-:Y:S01]  /*2100*/  IMAD.IADD R3, R16, 0x1, R3 ;  /* 0x0000000110037824 */ /* 0x000fe200078e0203 */
[----:B------:R-:W-:Y:S01]  /*2110*/  P2R R62, PR, RZ, 0x4 ;  /* 0x00000004ff3e7803 */ /* 0x000fe20000000000 */
[----:B------:R-:W-:Y:S01]  /*2120*/  IMAD R53, R24, R43, R8 ;  /* 0x0000002b18357224 */ /* 0x000fe200078e0208 */
[----:B---3--:R-:W-:Y:S01]  /*2130*/  LEA.HI R49, R49, 0x8, RZ, 0x19 ;  /* 0x0000000831317811 */ /* 0x008fe200078fc8ff */
[----:B------:R-:W-:Y:S01]  /*2140*/  IMAD R7, R7, R4, RZ ;  /* 0x0000000407077224 */ /* 0x000fe200078e02ff */
[----:B------:R-:W-:Y:S01]  /*2150*/  SHF.R.S32.HI R6, RZ, 0x1f, R3 ;  /* 0x0000001fff067819 */ /* 0x000fe20000011403 */
[----:B------:R-:W-:-:S02]  /*2160*/  IMAD.IADD R35, R35, 0x1, R11 ;  /* 0x0000000123237824 */ /* 0x000fc400078e020b */
[----:B------:R-:W-:Y:S01]  /*2170*/  IMAD.IADD R37, R11, 0x1, R37 ;  /* 0x000000010b257824 */ /* 0x000fe200078e0225 */
[----:B------:R-:W-:Y:S01]  /*2180*/  LEA.HI R3, R6, R3, RZ, 0x3 ;  /* 0x0000000306037211 */ /* 0x000fe200078f18ff */
[----:B------:R-:W-:Y:S02]  /*2190*/  IMAD.SHL.U32 R6, R195, 0x40, RZ ;  /* 0x00000040c3067824 */ /* 0x000fe400078e00ff */
[----:B------:R-:W-:Y:S01]  /*21a0*/  IMAD R7, R24, R5, R7 ;  /* 0x0000000518077224 */ /* 0x000fe200078e0207 */
[----:B------:R-:W-:Y:S01]  /*21b0*/  LOP3.LUT R55, R3, 0xfffffff8, RZ, 0xc0, !PT ;  /* 0xfffffff803377812 */ /* 0x000fe200078ec0ff */
[----:B0-----:R-:W-:Y:S01]  /*21c0*/  VIADD R30, R30, 0xffffff80 ;  /* 0xffffff801e1e7836 */ /* 0x001fe20000000000 */
[----:B------:R-:W-:Y:S01]  /*21d0*/  LOP3.LUT R43, R6, 0x1c0, RZ, 0xc0, !PT ;  /* 0x000001c0062b7812 */ /* 0x000fe200078ec0ff */
[----:B------:R-:W-:Y:S01]  /*21e0*/  IMAD.WIDE.U32 R20, R194, R42, R190 ;  /* 0x0000002ac2147225 */ /* 0x000fe200078e00be */
[----:B------:R-:W-:Y:S02]  /*21f0*/  SHF.R.S32.HI R60, RZ, 0x1f, R55 ;  /* 0x0000001fff3c7819 */ /* 0x000fe40000011437 */
[----:B------:R-:W-:Y:S01]  /*2200*/  SHF.R.S32.HI R10, RZ, 0x1f, R30 ;  /* 0x0000001fff0a7819 */ /* 0x000fe2000001141e */
[----:B------:R-:W-:Y:S01]  /*2210*/  IMAD.WIDE.U32 R34, R24, R4, R34 ;  /* 0x0000000418227225 */ /* 0x000fe200078e0022 */
[----:B------:R-:W-:-:S02]  /*2220*/  SHF.R.U32.HI R46, RZ, 0x3, R43 ;  /* 0x00000003ff2e7819 */ /* 0x000fc4000001162b */
[----:B------:R-:W-:Y:S01]  /*2230*/  LOP3.LUT R5, R43, 0x18, R16, 0xf8, !PT ;  /* 0x000000182b057812 */ /* 0x000fe200078ef810 */
[----:B------:R-:W-:Y:S01]  /*2240*/  IMAD.WIDE.U32 R36, R24, R4, R36 ;  /* 0x0000000418247225 */ /* 0x000fe200078e0024 */
[----:B------:R-:W-:-:S03]  /*2250*/  LEA.HI R10, R10, R30, RZ, 0x2 ;  /* 0x0000001e0a0a7211 */ /* 0x000fc600078f10ff */
[----:B------:R-:W-:Y:S01]  /*2260*/  IMAD.SHL.U32 R45, R4, 0x40, RZ ;  /* 0x00000040042d7824 */ /* 0x000fe200078e00ff */
[----:B------:R-:W-:Y:S01]  /*2270*/  LOP3.LUT R4, R5, R46, RZ, 0x3c, !PT ;  /* 0x0000002e05047212 */ /* 0x000fe200078e3cff */
[----:B------:R-:W-:Y:S01]  /*2280*/  IMAD.IADD R21, R21, 0x1, R9 ;  /* 0x0000000115157824 */ /* 0x000fe200078e0209 */
[----:B------:R-:W-:Y:S01]  /*2290*/  LOP3.LUT R10, R10, 0xfffffffc, RZ, 0xc0, !PT ;  /* 0xfffffffc0a0a7812 */ /* 0x000fe200078ec0ff */
[----:B------:R-:W-:Y:S01]  /*22a0*/  IMAD.IADD R33, R9, 0x1, R33 ;  /* 0x0000000109217824 */ /* 0x000fe200078e0221 */
[----:B------:R-:W-:Y:S01]  /*22b0*/  LOP3.LUT R5, R43, 0x38, R3, 0xf8, !PT ;  /* 0x000000382b057812 */ /* 0x000fe200078ef803 */
[----:B------:R-:W-:Y:S02]  /*22c0*/  IMAD R51, R227, 0x200, R4 ;  /* 0x00000200e3337824 */ /* 0x000fe400078e0204 */
[----:B------:R-:W-:Y:S01]  /*22d0*/  IMAD.WIDE.U32 R20, R24, R42, R20 ;  /* 0x0000002a18147225 */ /* 0x000fe200078e0014 */
[----:B------:R-:W-:-:S03]  /*22e0*/  LOP3.LUT R4, R5, R46, RZ, 0x3c, !PT ;  /* 0x0000002e05047212 */ /* 0x000fc600078e3cff */
[----:B------:R-:W-:Y:S02]  /*22f0*/  IMAD.IADD R10, R30, 0x1, -R10 ;  /* 0x000000011e0a7824 */ /* 0x000fe400078e0a0a */
[----:B------:R-:W-:-:S03]  /*2300*/  IMAD.WIDE.U32 R32, R24, R42, R32 ;  /* 0x0000002a18207225 */ /* 0x000fc600078e0020 */
[----:B------:R-:W-:Y:S01]  /*2310*/  LEA R48, R10, R194, 0x6 ;  /* 0x000000c20a307211 */ /* 0x000fe200078e30ff */
[----:B------:R-:W-:Y:S02]  /*2320*/  IMAD.IADD R52, R21, 0x1, R53 ;  /* 0x0000000115347824 */ /* 0x000fe400078e0235 */
[----:B------:R-:W-:Y:S02]  /*2330*/  IMAD.SHL.U32 R42, R42, 0x40, RZ ;  /* 0x000000402a2a7824 */ /* 0x000fe400078e00ff */
[----:B------:R-:W-:Y:S02]  /*2340*/  IMAD.SHL.U32 R50, R13, 0x2, RZ ;  /* 0x000000020d327824 */ /* 0x000fe400078e00ff */
[----:B------:R-:W-:Y:S02]  /*2350*/  IMAD.IADD R53, R53, 0x1, R33 ;  /* 0x0000000135357824 */ /* 0x000fe400078e0221 */
[----:B------:R-:W-:Y:S02]  /*2360*/  IMAD.IADD R54, R35, 0x1, R7 ;  /* 0x0000000123367824 */ /* 0x000fe400078e0207 */
[----:B------:R-:W-:-:S02]  /*2370*/  IMAD.IADD R58, R7, 0x1, R37 ;  /* 0x00000001073a7824 */ /* 0x000fc400078e0225 */
[----:B------:R-:W-:Y:S01]  /*2380*/  IMAD R61, R227, 0x200, R4 ;  /* 0x00000200e33d7824 */ /* 0x000fe200078e0204 */
[----:B------:R-:W-:-:S07]  /*2390*/  SHF.R.S32.HI R59, RZ, 0x1f, R38 ;  /* 0x0000001fff3b7819 */ /* 0x000fce0000011426 */
.L_x_7954:
[----:B0-----:R-:W0:Y:S01]  /*23a0*/  LDC R65, c[0x0][0x430] ;  /* 0x00010c00ff417b82 */ /* 0x001e220000000800 */
[----:B------:R-:W-:Y:S02]  /*23b0*/  VIADD R25, R25, 0xffffffff ;  /* 0xffffffff19197836 */ /* 0x000fe40000000000 */
[----:B------:R-:W-:Y:S02]  /*23c0*/  IMAD.MOV.U32 R64, RZ, RZ, RZ ;  /* 0x000000ffff407224 */ /* 0x000fe400078e00ff */
[----:B------:R-:W-:-:S03]  /*23d0*/  IMAD R4, R25, 0x40, R48 ;  /* 0x0000004019047824 */ /* 0x000fc600078e0230 */
[----:B------:R-:W1:Y:S02]  /*23e0*/  LDC R71, c[0x0][0x3f4] ;  /* 0x0000fd00ff477b82 */ /* 0x000e640000000800 */
[----:B------:R-:W-:Y:S02]  /*23f0*/  ISETP.GE.AND P2, PT, R4, R27, PT ;  /* 0x0000001b0400720c */ /* 0x000fe40003f46270 */
[----:B------:R-:W-:Y:S02]  /*2400*/  IADD3 R12, R0, R4, RZ ;  /* 0x00000004000c7210 */ /* 0x000fe40007ffe0ff */
[----:B------:R-:W-:-:S03]  /*2410*/  ISETP.GT.OR P2, PT, R48, 0x3f, P2 ;  /* 0x0000003f3000780c */ /* 0x000fc60001744670 */
[----:B------:R-:W-:Y:S01]  /*2420*/  IMAD.MOV.U32 R8, RZ, RZ, R12 ;  /* 0x000000ffff087224 */ /* 0x000fe200078e000c */
[----:B0-----:R-:W-:-:S09]  /*2430*/  ISETP.NE.AND P3, PT, R65, 0x1, PT ;  /* 0x000000014100780c */ /* 0x001fd20003f65270 */
[----:B------:R-:W0:Y:S08]  /*2440*/  @!P2 LDC.64 R6, c[0x0][0x428] ;  /* 0x00010a00ff06ab82 */ /* 0x000e300000000a00 */
[----:B--2---:R-:W2:Y:S08]  /*2450*/  @!P2 LDC.64 R4, c[0x0][0x418] ;  /* 0x00010600ff04ab82 */ /* 0x004eb00000000a00 */
[----:B---3--:R-:W3:Y:S08]  /*2460*/  @P3 LDC R9, c[0x0][0x434] ;  /* 0x00010d00ff093b82 */ /* 0x008ef00000000800 */
        /* <DEDUP_REMOVED lines=28> */
[----:B------:R-:W-:-:S03]  /*2630*/  ISETP.NE.AND P3, PT, RZ, UR6, PT ;  /* 0x00000006ff007c0c */ /* 0x000fc6000bf65270 */
        /* <DEDUP_REMOVED lines=12> */
[-C--:B------:R-:W-:Y:S01]  /*2700*/  IMAD R9, R41, R25.reuse, RZ ;  /* 0x0000001929097224 */ /* 0x080fe200078e02ff */
[----:B------:R-:W-:Y:S01]  /*2710*/  LEA R70, P4, R6, UR4, 0x1 ;  /* 0x0000000406467c11 */ /* 0x000fe2000f8808ff */
[----:B------:R-:W-:Y:S01]  /*2720*/  IMAD.WIDE.U32 R4, R42, R25, RZ ;  /* 0x000000192a047225 */ /* 0x000fe200078e00ff */
[----:B------:R-:W-:-:S03]  /*2730*/  IADD3 R69, R7, R69, RZ ;  /* 0x0000004507457210 */ /* 0x000fc60007ffe0ff */
[----:B------:R-:W-:Y:S01]  /*2740*/  IMAD R9, R10, R42, R9 ;  /* 0x0000002a0a097224 */ /* 0x000fe200078e0209 */
[----:B------:R-:W-:-:S03]  /*2750*/  LEA.HI.X R69, R6, UR5, R69, 0x1, P4 ;  /* 0x0000000506457c11 */ /* 0x000fc6000a0f0c45 */
[----:B------:R-:W-:Y:S01]  /*2760*/  IMAD.IADD R11, R5, 0x1, R9 ;  /* 0x00000001050b7824 */ /* 0x000fe200078e0209 */
        /* <DEDUP_REMOVED lines=32> */
.L_x_7926:
[----:B------:R-:W-:Y:S05]  /*2970*/  BSYNC B1 ;  /* 0x0000000000017941 */ /* 0x000fea0003800000 */
.L_x_7925:
[----:B------:R-:W-:Y:S01]  /*2980*/  ISETP.NE.AND P3, PT, R189, 0x3, PT ;  /* 0x00000003bd00780c */ /* 0x000fe20003f65270 */
[----:B0----5:R-:W-:Y:S02]  /*2990*/  IMAD.MOV.U32 R4, RZ, RZ, R8 ;  /* 0x000000ffff047224 */ /* 0x021fe400078e0008 */
[----:B------:R-:W-:Y:S02]  /*29a0*/  IMAD.MOV.U32 R5, RZ, RZ, R9 ;  /* 0x000000ffff057224 */ /* 0x000fe400078e0009 */
[----:B------:R-:W-:Y:S02]  /*29b0*/  IMAD.MOV.U32 R6, RZ, RZ, R30 ;  /* 0x000000ffff067224 */ /* 0x000fe400078e001e */
[----:B------:R-:W-:Y:S01]  /*29c0*/  IMAD.MOV.U32 R7, RZ, RZ, R31 ;  /* 0x000000ffff077224 */ /* 0x000fe200078e001f */
[----:B------:R-:W-:Y:S01]  /*29d0*/  PRMT R77, R4, 0x5410, R5 ;  /* 0x00005410044d7816 */ /* 0x000fe20000000005 */
[----:B------:R-:W-:Y:S01]  /*29e0*/  IMAD.MOV.U32 R5, RZ, RZ, R29 ;  /* 0x000000ffff057224 */ /* 0x000fe200078e001d */
[----:B------:R-:W-:-:S02]  /*29f0*/  MOV R4, R28 ;  /* 0x0000001c00047202 */ /* 0x000fc40000000f00 */
[----:B------:R-:W-:Y:S01]  /*2a00*/  PRMT R78, R6, 0x5410, R7 ;  /* 0x00005410064e7816 */ /* 0x000fe20000000007 */
[----:B------:R-:W-:Y:S01]  /*2a10*/  IMAD.MOV.U32 R6, RZ, RZ, R56 ;  /* 0x000000ffff067224 */ /* 0x000fe200078e0038 */
[----:B------:R-:W-:Y:S01]  /*2a20*/  PRMT R79, R4, 0x5410, R5 ;  /* 0x00005410044f7816 */ /* 0x000fe20000000005 */
[----:B------:R-:W-:-:S05]  /*2a30*/  IMAD.MOV.U32 R7, RZ, RZ, R57 ;  /* 0x000000ffff077224 */ /* 0x000fca00078e0039 */
[----:B------:R-:W-:Y:S01]  /*2a40*/  PRMT R80, R6, 0x5410, R7 ;  /* 0x0000541006507816 */ /* 0x000fe20000000007 */
[----:B------:R-:W-:Y:S06]  /*2a50*/  @!P3 BRA `(.L_x_7927) ;  /* 0x000000000004b947 */ /* 0x000fec0003800000 */
[----:B------:R-:W-:Y:S01]  /*2a60*/  BPT.TRAP 0x1 ;  /* 0x000000040000795c */ /* 0x000fe20000300000 */
.L_x_7927:
[----:B------:R-:W-:Y:S01]  /*2a70*/  IMAD R63, R188, 0x8, R2 ;  /* 0x00000008bc3f7824 */ /* 0x000fe200078e0202 */
[----:B------:R-:W-:Y:S01]  /*2a80*/  SHF.L.U32 R74, R193, 0x1f, RZ ;  /* 0x0000001fc14a7819 */ /* 0x000fe200000006ff */
[----:B------:R-:W-:Y:S03]  /*2a90*/  BSSY B1, `(.L_x_7928) ;  /* 0x0000003000017945 */ /* 0x000fe60003800000 */
[----:B------:R-:W0:Y:S02]  /*2aa0*/  SYNCS.PHASECHK.TRANS64.TRYWAIT P5, [R63+URZ+0x28c90], R74 ;  /* 0x028c904a3f0075a7 */ /* 0x000e2400080a017f */
[----:B0-----:R-:W-:Y:S05]  /*2ab0*/  @!P5 BRA `(.L_x_7929) ;  /* 0x0000017c0010d947 */ /* 0x001fea0003800000 */
.L_x_8189:
[----:B------:R-:W-:Y:S05]  /*2ac0*/  BSYNC B1 ;  /* 0x0000000000017941 */ /* 0x000fea0003800000 */
.L_x_7928:
[----:B------:R-:W-:-:S03]  /*2ad0*/  UMOV UR4, 0xffffffff ;  /* 0xffffffff00047882 */ /* 0x000fc60000000000 */
[----:B------:R-:W-:Y:S05]  /*2ae0*/  BRA.DIV UR4, `(.L_x_7930) ;  /* 0x0000017e04187947 */ /* 0x000fea000b800000 */
[----:B------:R-:W1:Y:S04]  /*2af0*/  SHFL.IDX PT, R69, R69, RZ, 0x1c1f ;  /* 0x001c1fff45457589 */ /* 0x000e6800000e0000 */
[----:B------:R2:W3:Y:S02]  /*2b00*/  SHFL.IDX PT, R14, R70, RZ, 0x1c1f ;  /* 0x001c1fff460e7589 */ /* 0x0004e400000e0000 */
.L_x_8193:
        /* <DEDUP_REMOVED lines=21> */
[CC--:B--2---:R-:W-:Y:S01]  /*2c60*/  FMUL.FTZ R70, R6.reuse, R31.reuse ;  /* 0x0000001f06467220 */ /* 0x0c4fe20000410000 */
        /* <DEDUP_REMOVED lines=29> */
.L_x_7935:
[----:B------:R-:W-:Y:S05]  /*2e40*/  BSYNC B2 ;  /* 0x0000000000027941 */ /* 0x000fea0003800000 */
.L_x_7934:
[----:B0-----:R4:W-:Y:S02]  /*2e50*/  ST.E.128 desc[UR40][R10.64], R4 ;  /* 0x000000040a007985 */ /* 0x0019e4000c101d28 */
.L_x_7933:
[----:B------:R-:W-:Y:S05]  /*2e60*/  BSYNC B1 ;  /* 0x0000000000017941 */ /* 0x000fea0003800000 */
.L_x_7932:
        /* <DEDUP_REMOVED lines=53> */
.L_x_7937:
[----:B------:R-:W-:Y:S05]  /*31c0*/  BSYNC B1 ;  /* 0x0000000000017941 */ /* 0x000fea0003800000 */
.L_x_7936:
[----:B-1----:R1:W-:Y:S01]  /*31d0*/  ST.E.128 desc[UR40][R10.64], R4 ;  /* 0x000000040a007985 */ /* 0x0023e2000c101d28 */
[----:B------:R-:W-:Y:S05]  /*31e0*/  BRA `(.L_x_7931) ;  /* 0x0000000c00787947 */ /* 0x000fea0003800000 */
.L_x_7924:
        /* <DEDUP_REMOVED lines=8> */
[----:B------:R-:W-:Y:S01]  /*3270*/  @!P3 IMAD R15, R10, R45, R4 ;  /* 0x0000002d0a0fb224 */ /* 0x000fe200078e0204 */
[----:B------:R-:W-:Y:S01]  /*3280*/  @!P3 MOV R4, R36 ;  /* 0x000000240004b202 */ /* 0x000fe20000000f00 */
[----:B------:R-:W1:Y:S01]  /*3290*/  @!P3 LDC.64 R8, c[0x0][0x400] ;  /* 0x00010000ff08bb82 */ /* 0x000e620000000a00 */
[----:B------:R-:W-:-:S03]  /*32a0*/  @!P3 IMAD.X R7, R11, 0x1, R53, P5 ;  /* 0x000000010b07b824 */ /* 0x000fc600028e0635 */
        /* <DEDUP_REMOVED lines=32> */
.L_x_7938:
[----:B------:R-:W-:Y:S01]  /*34b0*/  IMAD R63, R188, 0x8, R2 ;  /* 0x00000008bc3f7824 */ /* 0x000fe200078e0202 */
[----:B------:R-:W-:Y:S01]  /*34c0*/  SHF.L.U32 R74, R193, 0x1f, RZ ;  /* 0x0000001fc14a7819 */ /* 0x000fe200000006ff */
[----:B------:R-:W-:Y:S03]  /*34d0*/  BSSY B1, `(.L_x_7939) ;  /* 0x0000003000017945 */ /* 0x000fe60003800000 */
[----:B------:R-:W0:Y:S02]  /*34e0*/  SYNCS.PHASECHK.TRANS64.TRYWAIT P6, [R63+URZ+0x28c90], R74 ;  /* 0x028c904a3f0075a7 */ /* 0x000e2400080c017f */
[----:B0-----:R-:W-:Y:S05]  /*34f0*/  @!P6 BRA `(.L_x_7940) ;  /* 0x0000017000dce947 */ /* 0x001fea0003800000 */
.L_x_8194:
[----:B------:R-:W-:Y:S05]  /*3500*/  BSYNC B1 ;  /* 0x0000000000017941 */ /* 0x000fea0003800000 */
.L_x_7939:
[----:B------:R-:W-:-:S03]  /*3510*/  UMOV UR4, 0xffffffff ;  /* 0xffffffff00047882 */ /* 0x000fc60000000000 */
[----:B------:R-:W-:Y:S05]  /*3520*/  BRA.DIV UR4, `(.L_x_7941) ;  /* 0x0000017204e47947 */ /* 0x000fea000b800000 */
[----:B------:R-:W1:Y:S04]  /*3530*/  SHFL.IDX PT, R69, R69, RZ, 0x1c1f ;  /* 0x001c1fff45457589 */ /* 0x000e6800000e0000 */
[----:B------:R-:W2:Y:S02]  /*3540*/  SHFL.IDX PT, R70, R70, RZ, 0x1c1f ;  /* 0x001c1fff46467589 */ /* 0x000ea400000e0000 */
.L_x_8198:
        /* <DEDUP_REMOVED lines=14> */
[----:B------:R-:W-:Y:S01]  /*3630*/  LOP3.LUT R8, R9, R46, RZ, 0x3c, !PT ;  /* 0x0000002e09087212 */ /* 0x000fe200078e3cff */
[----:B------:R-:W-:-:S04]  /*3640*/  IMAD.IADD R9, R61, 0x1, R72 ;  /* 0x000000013d097824 */ /* 0x000fc800078e0248 */
[----:B------:R-:W-:Y:S02]  /*3650*/  IMAD R11, R227, 0x200, R8 ;  /* 0x00000200e30b7824 */ /* 0x000fe400078e0208 */
[----:B------:R-:W-:Y:S02]  /*3660*/  IMAD R9, R9, 0x2, R2 ;  /* 0x0000000209097824 */ /* 0x000fe400078e0202 */
[----:B------:R-:W-:-:S04]  /*3670*/  IMAD.IADD R11, R72, 0x1, R11 ;  /* 0x00000001480b7824 */ /* 0x000fc800078e020b */
[----:B------:R-:W-:Y:S02]  /*3680*/  IMAD R12, R11, 0x2, R2 ;  /* 0x000000020b0c7824 */ /* 0x000fe400078e0202 */
[----:B------:R-:W1:Y:S04]  /*3690*/  LDS.128 R8, [R9+0x22400] ;  /* 0x0224000009087984 */ /* 0x000e680000000c00 */
[----:B------:R-:W2:Y:S01]  /*36a0*/  LDS.128 R12, [R12+0x22400] ;  /* 0x022400000c0c7984 */ /* 0x000ea20000000c00 */
[----:B------:R-:W-:Y:S05]  /*36b0*/  @P5 BRA `(.L_x_7943) ;  /* 0x0000000400485947 */ /* 0x000fea0003800000 */
[--C-:B------:R-:W-:Y:S02]  /*36c0*/  SHF.R.U64 R83, R28, 0x10, R29.reuse ;  /* 0x000000101c537819 */ /* 0x100fe4000000121d */
[----:B------:R-:W-:Y:S01]  /*36d0*/  SHF.R.U32.HI R28, RZ, 0x10, R29 ;  /* 0x00000010ff1c7819 */ /* 0x000fe2000001161d */
[----:B------:R-:W-:Y:S01]  /*36e0*/  HADD2.F32 R29, -RZ, R73.H1_H1 ;  /* 0x30000049ff1d7230 */ /* 0x000fe20000004100 */
[--C-:B------:R-:W-:Y:S02]  /*36f0*/  SHF.R.U64 R85, R4, 0x10, R5.reuse ;  /* 0x0000001004557819 */ /* 0x100fe40000001205 */
[----:B------:R-:W-:Y:S01]  /*3700*/  SHF.R.U32.HI R72, RZ, 0x10, R5 ;  /* 0x00000010ff487819 */ /* 0x000fe20000011605 */
[----:B-1----:R-:W-:Y:S01]  /*3710*/  HADD2.F32 R5, -RZ, R9.H0_H0 ;  /* 0x20000009ff057230 */ /* 0x002fe20000004100 */
[----:B------:R-:W-:Y:S01]  /*3720*/  SHF.R.U64 R4, R6, 0x10, R7 ;  /* 0x0000001006047819 */ /* 0x000fe20000001207 */
[--C-:B--2---:R-:W-:Y:S01]  /*3730*/  HADD2.F32 R6, -RZ, R13.reuse.H0_H0 ;  /* 0x2000000dff067230 */ /* 0x104fe20000004100 */
[----:B------:R-:W-:Y:S01]  /*3740*/  SHF.R.U64 R81, R30, 0x10, R31 ;  /* 0x000000101e517819 */ /* 0x000fe2000000121f */
[----:B------:R-:W-:Y:S01]  /*3750*/  HADD2.F32 R13, -RZ, R13.H1_H1 ;  /* 0x3000000dff0d7230 */ /* 0x000fe20000004100 */
        /* <DEDUP_REMOVED lines=9> */
[C---:B------:R-:W-:Y:S02]  /*37f0*/  FMUL.FTZ R30, R9.reuse, R30 ;  /* 0x0000001e091e7220 */ /* 0x040fe40000410000 */
[-C--:B------:R-:W-:Y:S01]  /*3800*/  FFMA.FTZ R31, R6, R7.reuse, R29 ;  /* 0x00000007061f7223 */ /* 0x080fe2000001001d */
[-C--:B------:R-:W-:Y:S01]  /*3810*/  FFMA.FTZ R73, R9, R28.reuse, -R78 ;  /* 0x0000001c09497223 */ /* 0x080fe2000001084e */
[----:B------:R-:W-:Y:S01]  /*3820*/  FFMA.FTZ R72, R5, R7, -R72 ;  /* 0x0000000705487223 */ /* 0x000fe20000010848 */
[----:B------:R-:W-:Y:S01]  /*3830*/  FFMA.FTZ R78, R13, R28, R30 ;  /* 0x0000001c0d4e7223 */ /* 0x000fe2000001001e */
[----:B------:R-:W-:-:S02]  /*3840*/  HADD2.F32 R9, -RZ, R79.H0_H0 ;  /* 0x2000004fff097230 */ /* 0x000fc40000004100 */
[--C-:B------:R-:W-:Y:S02]  /*3850*/  HADD2.F32 R6, -RZ, R15.reuse.H0_H0 ;  /* 0x2000000fff067230 */ /* 0x100fe40000004100 */
[----:B------:R-:W-:Y:S01]  /*3860*/  HADD2.F32 R15, -RZ, R15.H1_H1 ;  /* 0x3000000fff0f7230 */ /* 0x000fe20000004100 */
[----:B------:R-:W-:Y:S01]  /*3870*/  F2FP.F16.F32.PACK_AB R31, R78, R31 ;  /* 0x0000001f4e1f723e */ /* 0x000fe200000000ff */
[----:B------:R-:W-:Y:S02]  /*3880*/  HADD2.F32 R5, -RZ, R11.H0_H0 ;  /* 0x2000000bff057230 */ /* 0x000fe40000004100 */
[-C--:B------:R-:W-:Y:S01]  /*3890*/  FMUL.FTZ R80, R6, R9.reuse ;  /* 0x0000000906507220 */ /* 0x080fe20000410000 */
[----:B------:R-:W-:Y:S02]  /*38a0*/  HADD2.F32 R30, -RZ, R75.H0_H0 ;  /* 0x2000004bff1e7230 */ /* 0x000fe40000004100 */
[----:B------:R-:W-:Y:S02]  /*38b0*/  HADD2.F32 R11, -RZ, R11.H1_H1 ;  /* 0x3000000bff0b7230 */ /* 0x000fe40000004100 */
[----:B------:R-:W-:Y:S01]  /*38c0*/  FMUL.FTZ R9, R5, R9 ;  /* 0x0000000905097220 */ /* 0x000fe20000410000 */
[----:B------:R-:W-:-:S02]  /*38d0*/  HADD2.F32 R7, -RZ, R79.H1_H1 ;  /* 0x3000004fff077230 */ /* 0x000fc40000004100 */
[-C--:B------:R-:W-:Y:S01]  /*38e0*/  FMUL.FTZ R82, R15, R30.reuse ;  /* 0x0000001e0f527220 */ /* 0x080fe20000410000 */
[----:B------:R-:W-:Y:S02]  /*38f0*/  HADD2.F32 R28, -RZ, R77.H0_H0 ;  /* 0x2000004dff1c7230 */ /* 0x000fe40000004100 */
[----:B------:R-:W-:Y:S01]  /*3900*/  FMUL.FTZ R84, R11, R30 ;  /* 0x0000001e0b547220 */ /* 0x000fe20000410000 */
[----:B------:R-:W-:Y:S02]  /*3910*/  HADD2.F32 R13, -RZ, R83.H0_H0 ;  /* 0x20000053ff0d7230 */ /* 0x000fe40000004100 */
[-C--:B------:R-:W-:Y:S01]  /*3920*/  FFMA.FTZ R30, R6, R7.reuse, R9 ;  /* 0x00000007061e7223 */ /* 0x080fe20000010009 */
[----:B------:R-:W-:Y:S01]  /*3930*/  FFMA.FTZ R80, R5, R7, -R80 ;  /* 0x0000000705507223 */ /* 0x000fe20000010850 */
[-C--:B------:R-:W-:Y:S01]  /*3940*/  FFMA.FTZ R77, R11, R28.reuse, -R82 ;  /* 0x0000001c0b4d7223 */ /* 0x080fe20000010852 */
[----:B------:R-:W-:Y:S02]  /*3950*/  HADD2.F32 R11, -RZ, R87.H0_H0 ;  /* 0x20000057ff0b7230 */ /* 0x000fe40000004100 */
[----:B------:R-:W-:Y:S01]  /*3960*/  FFMA.FTZ R79, R15, R28, R84 ;  /* 0x0000001c0f4f7223 */ /* 0x000fe20000010054 */
[----:B------:R-:W-:-:S02]  /*3970*/  HADD2.F32 R6, -RZ, R12.H0_H0 ;  /* 0x2000000cff067230 */ /* 0x000fc40000004100 */
[----:B------:R-:W-:Y:S02]  /*3980*/  HADD2.F32 R5, -RZ, R8.H0_H0 ;  /* 0x20000008ff057230 */ /* 0x000fe40000004100 */
        /* <DEDUP_REMOVED lines=33> */
[----:B------:R-:W-:Y:S02]  /*3ba0*/  F2FP.F16.F32.PACK_AB R11, R77, R80 ;  /* 0x000000504d0b723e */ /* 0x000fe400000000ff */
[----:B------:R-:W-:-:S02]  /*3bb0*/  F2FP.F16.F32.PACK_AB R10, R75, R4 ;  /* 0x000000044b0a723e */ /* 0x000fc400000000ff */
[----:B------:R-:W-:Y:S02]  /*3bc0*/  F2FP.F16.F32.PACK_AB R14, R14, R29 ;  /* 0x0000001d0e0e723e */ /* 0x000fe400000000ff */
[----:B------:R-:W-:-:S07]  /*3bd0*/  MOV R15, R30 ;  /* 0x0000001e000f7202 */ /* 0x000fce0000000f00 */
.L_x_7943:
[----:B------:R-:W-:Y:S05]  /*3be0*/  BSYNC B1 ;  /* 0x0000000000017941 */ /* 0x000fea0003800000 */
.L_x_7942:
[----:B-1----:R1:W-:Y:S01]  /*3bf0*/  ST.E.128 desc[UR40][R56.64], R8 ;  /* 0x0000000838007985 */ /* 0x0023e2000c101d28 */
[----:B------:R-:W-:Y:S01]  /*3c00*/  ISETP.GE.AND P4, PT, R76, R71, PT ;  /* 0x000000474c00720c */ /* 0x000fe20003f86270 */
[----:B------:R-:W-:Y:S02]  /*3c10*/  IMAD.MOV.U32 R4, RZ, RZ, R70 ;  /* 0x000000ffff047224 */ /* 0x000fe400078e0046 */
[----:B------:R-:W-:-:S10]  /*3c20*/  IMAD.MOV.U32 R5, RZ, RZ, R69 ;  /* 0x000000ffff057224 */ /* 0x000fd400078e0045 */
[----:B------:R-:W-:Y:S05]  /*3c30*/  @P4 BRA `(.L_x_7931) ;  /* 0x0000000000e44947 */ /* 0x000fea0003800000 */
[----:B------:R-:W-:-:S05]  /*3c40*/  IMAD.WIDE R4, R76, 0x2, R4 ;  /* 0x000000024c047825 */ /* 0x000fca00078e0204 */
[----:B--2---:R2:W-:Y:S01]  /*3c50*/  ST.E.128 desc[UR40][R4.64], R12 ;  /* 0x0000000c04007985 */ /* 0x0045e2000c101d28 */
[----:B------:R-:W-:Y:S05]  /*3c60*/  BRA `(.L_x_7931) ;  /* 0x0000000000d87947 */ /* 0x000fea0003800000 */
.L_x_7923:
[----:B------:R-:W-:-:S13]  /*3c70*/  ISETP.NE.AND P3, PT, R189, 0x3, PT ;  /* 0x00000003bd00780c */ /* 0x000fda0003f65270 */
[----:B------:R-:W-:Y:S05]  /*3c80*/  @!P3 BRA `(.L_x_7944) ;  /* 0x000000000004b947 */ /* 0x000fea0003800000 */
[----:B------:R-:W-:Y:S01]  /*3c90*/  BPT.TRAP 0x1 ;  /* 0x000000040000795c */ /* 0x000fe20000300000 */
.L_x_7944:
[----:B------:R-:W-:Y:S01]  /*3ca0*/  IMAD R63, R188, 0x8, R2 ;  /* 0x00000008bc3f7824 */ /* 0x000fe200078e0202 */
[----:B------:R-:W-:Y:S01]  /*3cb0*/  SHF.L.U32 R74, R193, 0x1f, RZ ;  /* 0x0000001fc14a7819 */ /* 0x000fe200000006ff */
[----:B------:R-:W-:Y:S01]  /*3cc0*/  BSSY B1, `(.L_x_7945) ;  /* 0x0000004000017945 */ /* 0x000fe20003800000 */
[----:B------:R-:W-:Y:S02]  /*3cd0*/  SHF.R.S32.HI R67, RZ, 0x1f, R65 ;  /* 0x0000001fff437819 */ /* 0x000fe40000011441 */
[----:B------:R-:W1:Y:S02]  /*3ce0*/  SYNCS.PHASECHK.TRANS64.TRYWAIT P4, [R63+URZ+0x28c90], R74 ;  /* 0x028c904a3f0075a7 */ /* 0x000e64000808017f */
[----:B-1----:R-:W-:Y:S05]  /*3cf0*/  @!P4 BRA `(.L_x_7946) ;  /* 0x0000016c003cc947 */ /* 0x002fea0003800000 */
.L_x_8199:
[----:B------:R-:W-:Y:S05]  /*3d00*/  BSYNC B1 ;  /* 0x0000000000017941 */ /* 0x000fea0003800000 */
.L_x_7945:
        /* <DEDUP_REMOVED lines=26> */
.L_x_8203:
        /* <DEDUP_REMOVED lines=14> */
[----:B------:R-:W-:-:S04]  /*3f90*/  LEA.HI.X R9, R23, R29, R198, 0x1, P4 ;  /* 0x0000001d17097211 */ /* 0x000fc800020f0cc6 */
[----:B------:R-:W-:-:S06]  /*3fa0*/  LEA R5, R5, R2, 0x1 ;  /* 0x0000000205057211 */ /* 0x000fcc00078e08ff */
[----:B------:R-:W0:Y:S04]  /*3fb0*/  LDS.128 R4, [R5+0x22400] ;  /* 0x0224000005047984 */ /* 0x000e280000000c00 */
[----:B0-----:R0:W-:Y:S02]  /*3fc0*/  ST.E.128 desc[UR40][R8.64], R4 ;  /* 0x0000000408007985 */ /* 0x0011e4000c101d28 */
.L_x_7931:
[----:B------:R-:W-:Y:S05]  /*3fd0*/  BSYNC B0 ;  /* 0x0000000000007941 */ /* 0x000fea0003800000 */
.L_x_7922:
        /* <DEDUP_REMOVED lines=17> */
.L_x_7949:
[----:B------:R-:W-:Y:S05]  /*40f0*/  BSYNC B0 ;  /* 0x0000000000007941 */ /* 0x000fea0003800000 */
.L_x_7948:
[----:B------:R-:W1:Y:S01]  /*4100*/  SYNCS.PHASECHK.TRANS64.TRYWAIT P3, [R63+URZ+0x28cb0], R74 ;  /* 0x028cb04a3f0075a7 */ /* 0x000e62000806017f */
[----:B------:R-:W-:Y:S04]  /*4110*/  BSSY B0, `(.L_x_7950) ;  /* 0x0000002000007945 */ /* 0x000fe80003800000 */
[----:B-1----:R-:W-:Y:S05]  /*4120*/  @!P3 BRA `(.L_x_7951) ;  /* 0x000001680088b947 */ /* 0x002fea0003800000 */
.L_x_8204:
[----:B------:R-:W-:Y:S05]  /*4130*/  BSYNC B0 ;  /* 0x0000000000007941 */ /* 0x000fea0003800000 */
.L_x_7950:
        /* <DEDUP_REMOVED lines=18> */
[----:B------:R-:W-:Y:S02]  /*4260*/  LEA.HI.X R10, R4, UR5, R5, 0x1, P3 ;  /* 0x00000005040a7c11 */ /* 0x000fe400098f0c05 */
[----:B------:R-:W-:Y:S01]  /*4270*/  ISETP.GT.AND P3, PT, R68, R194, PT ;  /* 0x000000c24400720c */ /* 0x000fe20003f64270 */
[----:B------:R-:W0:Y:S04]  /*4280*/  SHFL.IDX PT, R11, R11, RZ, 0x1c1f ;  /* 0x001c1fff0b0b7589 */ /* 0x000e2800000e0000 */
[----:B------:R-:W2:Y:S08]  /*4290*/  SHFL.IDX PT, R10, R10, RZ, 0x1c1f ;  /* 0x001c1fff0a0a7589 */ /* 0x000eb000000e0000 */
[----:B------:R-:W-:Y:S05]  /*42a0*/  @!P3 BRA `(.L_x_7953) ;  /* 0x000000040090b947 */ /* 0x000fea0003800000 */
[----:B------:R-:W4:Y:S01]  /*42b0*/  LDL R31, [R1] ;  /* 0x00000000011f7983 */ /* 0x000f220000100800 */
[----:B------:R-:W-:-:S03]  /*42c0*/  ULDC UR4, c[0x0][0x320] ;  /* 0x0000c80000047ab9 */ /* 0x000fc60000000800 */
[----:B------:R-:W5:Y:S04]  /*42d0*/  LDL R30, [R1+0x4] ;  /* 0x00000400011e7983 */ /* 0x000f680000100800 */
[----:B------:R-:W5:Y:S04]  /*42e0*/  LDL R29, [R1+0x8] ;  /* 0x00000800011d7983 */ /* 0x000f680000100800 */
[----:B------:R-:W5:Y:S01]  /*42f0*/  LDL R28, [R1+0xc] ;  /* 0x00000c00011c7983 */ /* 0x000f620000100800 */
[----:B------:R-:W-:Y:S01]  /*4300*/  ISETP.GE.AND P5, PT, R16, UR4, PT ;  /* 0x0000000410007c0c */ /* 0x000fe2000bfa6270 */
[----:B------:R-:W-:-:S02]  /*4310*/  IMAD R9, R188, 0x8000, R51 ;  /* 0x00008000bc097824 */ /* 0x000fc400078e0233 */
[----:B------:R-:W5:Y:S02]  /*4320*/  LDL R15, [R1+0x10] ;  /* 0x00001000010f7983 */ /* 0x000f640000100800 */
[----:B------:R-:W-:Y:S01]  /*4330*/  IMAD R12, R9, 0x2, R2 ;  /* 0x00000002090c7824 */ /* 0x000fe200078e0202 */
[----:B------:R-:W-:Y:S01]  /*4340*/  LOP3.LUT P3, RZ, R195, 0x4, RZ, 0xc0, !PT ;  /* 0x00000004c3ff7812 */ /* 0x000fe2000786c0ff */
[----:B---3--:R-:W3:Y:S01]  /*4350*/  LDL R14, [R1+0x14] ;  /* 0x00001400010e7983 */ /* 0x008ee20000100800 */
[----:B------:R-:W-:-:S03]  /*4360*/  VIADD R13, R9, 0x20 ;  /* 0x00000020090d7836 */ /* 0x000fc60000000000 */
[----:B------:R-:W3:Y:S04]  /*4370*/  LDL R56, [R1+0x18] ;  /* 0x0000180001387983 */ /* 0x000ee80000100800 */
[----:B------:R-:W1:Y:S04]  /*4380*/  @!P5 LDS.128 R4, [R12+0x400] ;  /* 0x000400000c04d984 */ /* 0x000e680000000c00 */
        /* <DEDUP_REMOVED lines=18> */
[----:B----4-:R-:W-:Y:S01]  /*44b0*/  @!P3 IMAD.X R9, R10, 0x1, R31, P5 ;  /* 0x000000010a09b824 */ /* 0x010fe200028e061f */
[C---:B------:R-:W-:Y:S01]  /*44c0*/  ISETP.GE.AND P5, PT, R211.reuse, UR4, PT ;  /* 0x00000004d3007c0c */ /* 0x040fe2000bfa6270 */
[----:B------:R-:W2:Y:S04]  /*44d0*/  LDL R31, [R1+0x1c] ;  /* 0x00001c00011f7983 */ /* 0x000ea80000100800 */
[----:B-1----:R0:W-:Y:S08]  /*44e0*/  @!P3 ST.E.128 desc[UR40][R8.64], R4 ;  /* 0x000000040800b985 */ /* 0x0021f0000c101d28 */
        /* <DEDUP_REMOVED lines=46> */
[----:B0-----:R-:W-:-:S04]  /*47d0*/  @!P5 LEA R8, P3, R203, R11, 0x1 ;  /* 0x0000000bcb08d211 */ /* 0x001fc800078608ff */
[----:B-----5:R-:W-:Y:S02]  /*47e0*/  @!P5 IADD3.X R9, R10, R29, RZ, P3, !PT ;  /* 0x0000001d0a09d210 */ /* 0x020fe40001ffe4ff */
        /* <DEDUP_REMOVED lines=14> */
[----:B---3--:R-:W-:-:S05]  /*48d0*/  @!P3 IMAD.X R9, R10, 0x1, R14, P5 ;  /* 0x000000010a09b824 */ /* 0x008fca00028e060e */
[----:B-1----:R4:W-:Y:S03]  /*48e0*/  @!P3 ST.E.128 desc[UR40][R8.64], R4 ;  /* 0x000000040800b985 */ /* 0x0029e6000c101d28 */
.L_x_7953:
[----:B------:R-:W-:Y:S05]  /*48f0*/  BSYNC B0 ;  /* 0x0000000000007941 */ /* 0x000fea0003800000 */
.L_x_7952:
[----:B------:R-:W-:Y:S01]  /*4900*/  @!PT LDS RZ, [RZ] ;  /* 0x00000000fffff984 */ /* 0x000fe20000000800 */
[----:B------:R-:W-:Y:S01]  /*4910*/  @!PT LDS RZ, [RZ] ;  /* 0x00000000fffff984 */ /* 0x000fe20000000800 */
[----:B------:R-:W-:Y:S01]  /*4920*/  @!PT LDS RZ, [RZ] ;  /* 0x00000000fffff984 */ /* 0x000fe20000000800 */
[----:B------:R-:W-:Y:S01]  /*4930*/  @!PT LDS RZ, [RZ] ;  /* 0x00000000fffff984 */ /* 0x000fe20000000800 */
[----:B------:R5:W-:Y:S06]  /*4940*/  MEMBAR.ALL.CTA ;  /* 0x0000000000007992 */ /* 0x000bec0000008000 */
[----:B-----5:R-:W5:Y:S01]  /*4950*/  FENCE.VIEW.ASYNC.S ;  /* 0x00000000000073c6 */ /* 0x020f620000000000 */
[----:B-1----:R-:W-:Y:S01]  /*4960*/  @!P4 VIADD R63, R63, 0x28cc0 ;  /* 0x00028cc03f3fc836 */ /* 0x002fe20000000000 */
[----:B-----5:R1:W-:Y:S04]  /*4970*/  BAR.SYNC.DEFER_BLOCKING R49, 0x80 ;  /* 0x000200310000751d */ /* 0x0203e80000010000 */
[----:B------:R-:W-:Y:S01]  /*4980*/  @!P4 PRMT R63, RZ, 0x654, R63 ;  /* 0x00000654ff3fc816 */ /* 0x000fe2000000003f */
[----:B------:R-:W-:Y:S01]  /*4990*/  VIADD R188, R188, 0x1 ;  /* 0x00000001bcbc7836 */ /* 0x000fe20000000000 */
[----:B------:R-:W-:-:S02]  /*49a0*/  PLOP3.LUT P3, PT, PT, PT, PT, 0x8, 0x0 ;  /* 0x000000000000781c */ /* 0x000fc40003f6e170 */
[----:B------:R1:W-:Y:S02]  /*49b0*/  @!P4 SYNCS.ARRIVE.TRANS64.RED.A1T0 RZ, [R63+URZ], RZ ;  /* 0x000000ff3fffc9a7 */ /* 0x0003e4000810043f */
[----:B------:R-:W-:-:S04]  /*49c0*/  ISETP.NE.AND P4, PT, R188, 0x2, PT ;  /* 0x00000002bc00780c */ /* 0x000fc80003f85270 */
[----:B----4-:R-:W-:Y:S02]  /*49d0*/  SEL R4, RZ, 0x1, P4 ;  /* 0x00000001ff047807 */ /* 0x010fe40002000000 */
[----:B------:R-:W-:Y:S02]  /*49e0*/  SEL R188, R188, RZ, P4 ;  /* 0x000000ffbcbc7207 */ /* 0x000fe40002000000 */
[----:B------:R-:W-:Y:S01]  /*49f0*/  LOP3.LUT R193, R193, R4, RZ, 0x3c, !PT ;  /* 0x00000004c1c17212 */ /* 0x000fe200078e3cff */
[----:B-1----:R-:W-:Y:S06]  /*4a00*/  @P2 BRA `(.L_x_7954) ;  /* 0xffffffd800642947 */ /* 0x002fec000383ffff */
.L_x_7917:
[----:B------:R-:W4:Y:S01]  /*4a10*/  LDL R4, [R1+0x54] ;  /* 0x0000540001047983 */ /* 0x000f220000100800 */
[----:B------:R-:W-:Y:S01]  /*4a20*/  BSSY B0, `(.L_x_7955) ;  /* 0x0000005000007945 */ /* 0x000fe20003800000 */
[----:B----4-:R-:W-:-:S03]  /*4a30*/  ISETP.NE.AND P0, PT, R4, 0x1, PT ;  /* 0x000000010400780c */ /* 0x010fc60003f05270 */
[----:B------:R-:W-:Y:S10]  /*4a40*/  @P3 BRA `(.L_x_7956) ;  /* 0x0000000000083947 */ /* 0x000ff40003800000 */
[----:B------:R-:W1:Y:S02]  /*4a50*/  FENCE.VIEW.ASYNC.G ;  /* 0x00000000000073c6 */ /* 0x000e640000000100 */
[----:B-1----:R-:W-:Y:S06]  /*4a60*/  BAR.ARV 0xc, 0x180 ;  /* 0x0306000000007b1d */ /* 0x002fec0000002000 */
.L_x_7956:
[----:B------:R-:W-:Y:S05]  /*4a70*/  BSYNC B0 ;  /* 0x0000000000007941 */ /* 0x000fea0003800000 */
.L_x_7955:
[----:B------:R-:W-:Y:S04]  /*4a80*/  BSSY B7, `(.L_x_7957) ;  /* 0x0000b38000077945 */ /* 0x000fe80003800000 */
[----:B------:R-:W-:Y:S05]  /*4a90*/  @!P0 BRA `(.L_x_7958) ;  /* 0x0000002000008947 */ /* 0x000fea0003800000 */
[----:B------:R-:W1:Y:S01]  /*4aa0*/  LDC R0, c[0x0][0x448] ;  /* 0x00011200ff007b82 */ /* 0x000e620000000800 */
[----:B------:R-:W-:Y:S01]  /*4ab0*/  VIADD R3, R201, 0x3f ;  /* 0x0000003fc9037836 */ /* 0x000fe20000000000 */
        /* <DEDUP_REMOVED lines=22> */
[----:B-1----:R-:W-:-:S02]  /*4c20*/  ISETP.NE.AND P0, PT, R0, 0x1, PT ;  /* 0x000000010000780c */ /* 0x002fc40003f05270 */
[----:B------:R-:W-:Y:S02]  /*4c30*/  CS2R R106, SRZ ;  /* 0x00000000006a7805 */ /* 0x000fe4000001ff00 */
[----:B------:R-:W-:Y:S02]  /*4c40*/  CS2R R104, SRZ ;  /* 0x0000000000687805 */ /* 0x000fe4000001ff00 */
[----:B------:R-:W-:Y:S02]  /*4c50*/  CS2R R102, SRZ ;  /* 0x0000000000667805 */ /* 0x000fe4000001ff00 */
[----:B------:R-:W-:Y:S02]  /*4c60*/  CS2R R100, SRZ ;  /* 0x0000000000647805 */ /* 0x000fe4000001ff00 */
[----:B------:R-:W-:Y:S01]  /*4c70*/  MOV R99, RZ ;  /* 0x000000ff00637202 */ /* 0x000fe20000000f00 */
[----:B------:R-:W-:Y:S01]  /*4c80*/  IMAD.MOV.U32 R96, RZ, RZ, RZ ;  /* 0x000000ffff607224 */ /* 0x000fe200078e00ff */
[----:B------:R-:W-:-:S02]  /*4c90*/  CS2R R94, SRZ ;  /* 0x00000000005e7805 */ /* 0x000fc4000001ff00 */
[----:B------:R-:W-:Y:S01]  /*4ca0*/  CS2R R92, SRZ ;  /* 0x00000000005c7805 */ /* 0x000fe2000001ff00 */
[----:B------:R-:W-:Y:S01]  /*4cb0*/  IMAD.MOV.U32 R91, RZ, RZ, RZ ;  /* 0x000000ffff5b7224 */ /* 0x000fe200078e00ff */
[----:B------:R-:W-:Y:S02]  /*4cc0*/  CS2R R36, SRZ ;  /* 0x0000000000247805 */ /* 0x000fe4000001ff00 */
[----:B------:R-:W-:Y:S02]  /*4cd0*/  CS2R R88, SRZ ;  /* 0x0000000000587805 */ /* 0x000fe4000001ff00 */
[----:B------:R-:W-:Y:S01]  /*4ce0*/  CS2R R86, SRZ ;  /* 0x0000000000567805 */ /* 0x000fe2000001ff00 */
[----:B------:R-:W1:Y:S01]  /*4cf0*/  @P0 LDC R0, c[0x0][0x44c] ;  /* 0x00011300ff000b82 */ /* 0x000e620000000800 */
[----:B------:R-:W-:Y:S01]  /*4d00*/  CS2R R84, SRZ ;  /* 0x0000000000547805 */ /* 0x000fe2000001ff00 */
[----:B------:R-:W-:Y:S01]  /*4d10*/  IMAD.MOV.U32 R83, RZ, RZ, RZ ;  /* 0x000000ffff537224 */ /* 0x000fe200078e00ff */
[----:B------:R-:W-:-:S02]  /*4d20*/  CS2R R32, SRZ ;  /* 0x0000000000207805 */ /* 0x000fc4000001ff00 */
[----:B------:R-:W-:Y:S02]  /*4d30*/  CS2R R80, SRZ ;  /* 0x0000000000507805 */ /* 0x000fe4000001ff00 */
[----:B------:R-:W-:Y:S02]  /*4d40*/  CS2R R78, SRZ ;  /* 0x00000000004e7805 */ /* 0x000fe4000001ff00 */
[----:B------:R-:W-:Y:S01]  /*4d50*/  CS2R R76, SRZ ;  /* 0x00000000004c7805 */ /* 0x000fe2000001ff00 */
[----:B------:R-:W-:Y:S01]  /*4d60*/  IMAD.MOV.U32 R75, RZ, RZ, RZ ;  /* 0x000000ffff4b7224 */ /* 0x000fe200078e00ff */
[----:B------:R-:W4:Y:S01]  /*4d70*/  @P0 LDC R5, c[0x0][0x450] ;  /* 0x00011400ff050b82 */ /* 0x000f220000000800 */
[----:B------:R-:W-:Y:S02]  /*4d80*/  CS2R R28, SRZ ;  /* 0x00000000001c7805 */ /* 0x000fe4000001ff00 */
[----:B------:R-:W-:Y:S01]  /*4d90*/  CS2R R72, SRZ ;  /* 0x0000000000487805 */ /* 0x000fe2000001ff00 */
[----:B------:R-:W-:Y:S01]  /*4da0*/  IMAD.MOV.U32 R71, RZ, RZ, RZ ;  /* 0x000000ffff477224 */ /* 0x000fe200078e00ff */
[----:B---3--:R-:W-:-:S02]  /*4db0*/  CS2R R14, SRZ ;  /* 0x00000000000e7805 */ /* 0x008fc4000001ff00 */
        /* <DEDUP_REMOVED lines=10> */
[----:B------:R-:W-:Y:S01]  /*4e60*/  CS2R R162, SRZ ;  /* 0x0000000000a27805 */ /* 0x000fe2000001ff00 */
[----:B-1----:R-:W-:Y:S01]  /*4e70*/  @P0 IMAD.HI.U32 R0, R3, R0, RZ ;  /* 0x0000000003000227 */ /* 0x002fe200078e00ff */
[----:B------:R-:W-:Y:S02]  /*4e80*/  CS2R R50, SRZ ;  /* 0x0000000000327805 */ /* 0x000fe4000001ff00 */
[----:B------:R-:W-:Y:S02]  /*4e90*/  CS2R R46, SRZ ;  /* 0x00000000002e7805 */ /* 0x000fe4000001ff00 */
[----:B------:R-:W-:-:S02]  /*4ea0*/  CS2R R152, SRZ ;  /* 0x0000000000987805 */ /* 0x000fc4000001ff00 */
[----:B------:R-:W-:Y:S02]  /*4eb0*/  CS2R R156, SRZ ;  /* 0x00000000009c7805 */ /* 0x000fe4000001ff00 */
[----:B------:R-:W-:Y:S02]  /*4ec0*/  CS2R R42, SRZ ;  /* 0x00000000002a7805 */ /* 0x000fe4000001ff00 */
[----:B------:R-:W-:Y:S01]  /*4ed0*/  CS2R R154, SRZ ;  /* 0x00000000009a7805 */ /* 0x000fe2000001ff00 */
[----:B------:R-:W-:Y:S01]  /*4ee0*/  IMAD.MOV.U32 R39, RZ, RZ, RZ ;  /* 0x000000ffff277224 */ /* 0x000fe200078e00ff */
[----:B----4-:R-:W-:Y:S02]  /*4ef0*/  @P0 SHF.R.U32.HI R3, RZ, R5, R0 ;  /* 0x00000005ff030219 */ /* 0x010fe40000011600 */
[----:B0-2---:R-:W-:Y:S02]  /*4f00*/  CS2R R10, SRZ ;  /* 0x00000000000a7805 */ /* 0x005fe4000001ff00 */
[----:B------:R-:W-:Y:S01]  /*4f10*/  PLOP3.LUT P0, PT, PT, PT, PT, 0x80, 0x0 ;  /* 0x000000000000781c */ /* 0x000fe20003f0f070 */
[----:B------:R-:W-:Y:S01]  /*4f20*/  IMAD.MOV.U32 R35, RZ, RZ, RZ ;  /* 0x000000ffff237224 */ /* 0x000fe200078e00ff */
[----:B------:R-:W-:Y:S01]  /*4f30*/  CS2R R8, SRZ ;  /* 0x0000000000087805 */ /* 0x000fe2000001ff00 */
[----:B------:R-:W-:Y:S01]  /*4f40*/  IMAD.IADD R3, R40, 0x1, R3 ;  /* 0x0000000128037824 */ /* 0x000fe200078e0203 */
[----:B------:R-:W-:-:S02]  /*4f50*/  CS2R R40, SRZ ;  /* 0x0000000000287805 */ /* 0x000fc4000001ff00 */
[----:B------:R-:W-:Y:S02]  /*4f60*/  MOV R31, RZ ;  /* 0x000000ff001f7202 */ /* 0x000fe40000000f00 */
        /* <DEDUP_REMOVED lines=20> */
[----:B------:R-:W-:-:S04]  /*50b0*/  IMAD R3, R3, 0x8000, R2 ;  /* 0x0000800003037824 */ /* 0x000fc800078e0202 */
[----:B------:R-:W-:-:S05]  /*50c0*/  VIADD R3, R3, 0x400 ;  /* 0x0000040003037836 */ /* 0x000fca0000000000 */
[----:B------:R-:W-:-:S04]  /*50d0*/  SHF.R.U32.HI R3, RZ, 0x4, R3 ;  /* 0x00000004ff037819 */ /* 0x000fc80000011603 */
[----:B------:R-:W-:-:S04]  /*50e0*/  LOP3.LUT R0, R3, 0x3fff, RZ, 0xc0, !PT ;  /* 0x00003fff03007812 */ /* 0x000fc800078ec0ff */
[----:B------:R-:W-:Y:S01]  /*50f0*/  LOP3.LUT R0, R0, 0x2000000, RZ, 0xfc, !PT ;  /* 0x0200000000007812 */ /* 0x000fe200078efcff */
[----:B------:R-:W-:Y:S06]  /*5100*/  @!P0 BRA `(.L_x_7960) ;  /* 0x0000000000048947 */ /* 0x000fec0003800000 */
[----:B------:R-:W-:Y:S01]  /*5110*/  BPT.TRAP 0x1 ;  /* 0x000000040000795c */ /* 0x000fe20000300000 */
.L_x_7960:
[----:B------:R-:W-:Y:S01]  /*5120*/  IMAD R3, R18, 0x8, R2 ;  /* 0x0000000812037824 */ /* 0x000fe200078e0202 */
[----:B------:R-:W-:Y:S01]  /*5130*/  SHF.L.U32 R8, R19, 0x1f, RZ ;  /* 0x0000001f13087819 */ /* 0x000fe200000006ff */
[----:B------:R-:W-:Y:S01]  /*5140*/  VIADD R4, R2, 0x26800 ;  /* 0x0002680002047836 */ /* 0x000fe20000000000 */
[----:B------:R-:W-:Y:S01]  /*5150*/  BSSY B0, `(.L_x_7961) ;  /* 0x0000008000007945 */ /* 0x000fe20003800000 */
[----:B------:R-:W-:Y:S01]  /*5160*/  IMAD R6, R18, 0x1000, R0 ;  /* 0x0000100012067824 */ /* 0x000fe200078e0200 */
[----:B------:R-:W0:Y:S01]  /*5170*/  SYNCS.PHASECHK.TRANS64.TRYWAIT P1, [R3+URZ+0x28c50], R8 ;  /* 0x028c5008030075a7 */ /* 0x000e22000802017f */
[----:B------:R-:W-:Y:S01]  /*5180*/  IMAD.MOV.U32 R7, RZ, RZ, 0x40000040 ;  /* 0x40000040ff077424 */ /* 0x000fe200078e00ff */
[----:B------:R-:W-:-:S04]  /*5190*/  SHF.R.U32.HI R4, RZ, 0x4, R4 ;  /* 0x00000004ff047819 */ /* 0x000fc80000011604 */
[----:B------:R-:W-:-:S04]  /*51a0*/  LOP3.LUT R4, R4, 0x3fff, RZ, 0xc0, !PT ;  /* 0x00003fff04047812 */ /* 0x000fc800078ec0ff */
[----:B------:R-:W-:Y:S01]  /*51b0*/  LOP3.LUT R4, R4, 0x10000, RZ, 0xfc, !PT ;  /* 0x0001000004047812 */ /* 0x000fe200078efcff */
[----:B0-----:R-:W-:Y:S06]  /*51c0*/  @!P1 BRA `(.L_x_7962) ;  /* 0x0000015800749947 */ /* 0x001fec0003800000 */
.L_x_8205:
[----:B------:R-:W-:Y:S05]  /*51d0*/  BSYNC B0 ;  /* 0x0000000000007941 */ /* 0x000fea0003800000 */
.L_x_7961:
[----:B------:R-:W-:Y:S01]  /*51e0*/  BAR.SYNC.DEFER_BLOCKING 0xe, 0x100 ;  /* 0x0384000000007b1d */ /* 0x000fe20000010000 */
[----:B------:R-:W-:Y:S01]  /*51f0*/  MOV R5, 0x40000040 ;  /* 0x4000004000057802 */ /* 0x000fe20000000f00 */
[C---:B0-----:R-:W-:Y:S01]  /*5200*/  VIADD R8, R6.reuse, 0x80 ;  /* 0x0000008006087836 */ /* 0x041fe20000000000 */
[----:B------:R-:W-:Y:S01]  /*5210*/  R2UR UR6, R6 ;  /* 0x00000000060672ca */ /* 0x000fe200000e0000 */
[----:B------:R-:W-:Y:S01]  /*5220*/  IMAD.MOV.U32 R9, RZ, RZ, 0x40000040 ;  /* 0x40000040ff097424 */ /* 0x000fe200078e00ff */
[----:B------:R-:W-:Y:S01]  /*5230*/  R2UR UR7, R7 ;  /* 0x00000000070772ca */ /* 0x000fe200000e0000 */
[C---:B------:R-:W-:Y:S01]  /*5240*/  VIADD R10, R4.reuse, 0x2 ;  /* 0x00000002040a7836 */ /* 0x040fe20000000000 */
[----:B------:R-:W-:Y:S01]  /*5250*/  R2UR UR4, R4 ;  /* 0x00000000040472ca */ /* 0x000fe200000e0000 */
[----:B------:R-:W-:Y:S01]  /*5260*/  IMAD.MOV.U32 R11, RZ, RZ, 0x40000040 ;  /* 0x40000040ff0b7424 */ /* 0x000fe200078e00ff */
[----:B------:R-:W-:Y:S01]  /*5270*/  R2UR UR5, R5 ;  /* 0x00000000050572ca */ /* 0x000fe200000e0000 */
[----:B------:R-:W-:Y:S01]  /*5280*/  IMAD.MOV.U32 R7, RZ, RZ, 0x40000040 ;  /* 0x40000040ff077424 */ /* 0x000fe200078e00ff */
[----:B-----5:R-:W-:-:S11]  /*5290*/  WARPGROUP.ARRIVE ;  /* 0x00000000000079c5 */ /* 0x020fd60000000000 */
[----:B------:R-:W-:Y:S01]  /*52a0*/  HGMMA.64x256x16.F32 R24, gdesc[UR4].tnspB, RZ, !UPT, gsb0 ;  /* 0x43e00000041879f0 */ /* 0x000fe2000c0008ff */
[----:B------:R-:W-:Y:S01]  /*52b0*/  R2UR UR6, R8 ;  /* 0x00000000080672ca */ /* 0x000fe200000e0000 */
[----:B------:R-:W-:Y:S01]  /*52c0*/  VIADD R8, R6, 0x100 ;  /* 0x0000010006087836 */ /* 0x000fe20000000000 */
[----:B------:R-:W-:Y:S01]  /*52d0*/  R2UR UR7, R9 ;  /* 0x00000000090772ca */ /* 0x000fe200000e0000 */
[----:B------:R-:W-:Y:S01]  /*52e0*/  IMAD.MOV.U32 R9, RZ, RZ, 0x40000040 ;  /* 0x40000040ff097424 */ /* 0x000fe200078e00ff */
[----:B------:R-:W-:Y:S01]  /*52f0*/  R2UR UR4, R10 ;  /* 0x000000000a0472ca */ /* 0x000fe200000e0000 */
[----:B------:R-:W-:Y:S01]  /*5300*/  VIADD R6, R6, 0x180 ;  /* 0x0000018006067836 */ /* 0x000fe20000000000 */
[----:B------:R-:W-:Y:S02]  /*5310*/  R2UR UR5, R11 ;  /* 0x000000000b0572ca */ /* 0x000fe400000e0000 */
[----:B------:R-:W-:Y:S01]  /*5320*/  R2UR UR10, R8 ;  /* 0x00000000080a72ca */ /* 0x000fe200000e0000 */
[----:B------:R-:W-:Y:S01]  /*5330*/  VIADD R8, R4, 0x4 ;  /* 0x0000000404087836 */ /* 0x000fe20000000000 */
[----:B------:R-:W-:-:S02]  /*5340*/  R2UR UR11, R9 ;  /* 0x00000000090b72ca */ /* 0x000fc400000e0000 */
[----:B------:R-:W-:Y:S02]  /*5350*/  MOV R9, 0x40000040 ;  /* 0x4000004000097802 */ /* 0x000fe40000000f00 */
[----:B------:R-:W-:Y:S02]  /*5360*/  R2UR UR8, R8 ;  /* 0x00000000080872ca */ /* 0x000fe400000e0000 */
[----:B------:R-:W-:Y:S01]  /*5370*/  R2UR UR9, R9 ;  /* 0x00000000090972ca */ /* 0x000fe200000e0000 */
[----:B------:R-:W-:Y:S02]  /*5380*/  WARPGROUP.DEPBAR.LE gsb0, 0x0 ;  /* 0x00008000000079c5 */ /* 0x000fe40000010000 */
[----:B------:R-:W-:-:S08]  /*5390*/  WARPGROUP.ARRIVE ;  /* 0x00000000000079c5 */ /* 0x000fd00000000000 */
        /* <DEDUP_REMOVED lines=19> */
.L_x_7963:
[----:B------:R-:W-:Y:S01]  /*54d0*/  ISETP.GE.AND P1, PT, R12, 0x2, PT ;  /* 0x000000020c00780c */ /* 0x000fe20003f26270 */
[----:B------:R-:W-:Y:S01]  /*54e0*/  VIADD R3, R3, 0x28c60 ;  /* 0x00028c6003037836 */ /* 0x000fe20000000000 */
[----:B------:R-:W-:Y:S04]  /*54f0*/  BSSY B0, `(.L_x_7964) ;  /* 0x00000cb000007945 */ /* 0x000fe80003800000 */
[----:B------:R-:W-:-:S04]  /*5500*/  PRMT R3, R192, 0x654, R3 ;  /* 0x00000654c0037816 */ /* 0x000fc80000000003 */
[----:B------:R0:W-:Y:S03]  /*5510*/  SYNCS.ARRIVE.TRANS64.RED.A1T0 RZ, [R3+URZ], RZ ;  /* 0x000000ff03ff79a7 */ /* 0x0001e6000810043f */
[----:B------:R-:W-:Y:S05]  /*5520*/  @!P1 BRA `(.L_x_7965) ;  /* 0x0000000c001c9947 */ /* 0x000fea0003800000 */
[----:B0-----:R-:W-:-:S07]  /*5530*/  VIADD R3, R12, 0xfffffffe ;  /* 0xfffffffe0c037836 */ /* 0x001fce0000000000 */
.L_x_7972:
[----:B------:R-:W-:Y:S01]  /*5540*/  BAR.SYNC.DEFER_BLOCKING 0xe, 0x100 ;  /* 0x0384000000007b1d */ /* 0x000fe20000010000 */
[C---:B-1----:R-:W-:Y:S01]  /*5550*/  IMAD R13, R18.reuse, 0x40, R197 ;  /* 0x00000040120d7824 */ /* 0x042fe200078e02c5 */
[----:B------:R-:W-:Y:S01]  /*5560*/  ISETP.GT.AND P2, PT, R3, RZ, PT ;  /* 0x000000ff0300720c */ /* 0x000fe20003f44270 */
[----:B------:R-:W-:Y:S02]  /*5570*/  VIADD R18, R18, 0x1 ;  /* 0x0000000112127836 */ /* 0x000fe40000000000 */
[----:B------:R-:W-:Y:S02]  /*5580*/  IMAD R12, R13, 0x4, R2 ;  /* 0x000000040d0c7824 */ /* 0x000fe400078e0202 */
[----:B------:R-:W-:Y:S01]  /*5590*/  VIADD R3, R3, 0xffffffff ;  /* 0xffffffff03037836 */ /* 0x000fe20000000000 */
        /* <DEDUP_REMOVED lines=136> */
.L_x_7966:
[----:B------:R-:W-:Y:S01]  /*5e20*/  IMAD R20, R18, 0x8, R2 ;  /* 0x0000000812147824 */ /* 0x000fe200078e0202 */
[----:B------:R-:W-:-:S04]  /*5e30*/  SHF.L.U32 R12, R19, 0x1f, RZ ;  /* 0x0000001f130c7819 */ /* 0x000fc800000006ff */
[----:B------:R0:W1:Y:S01]  /*5e40*/  SYNCS.PHASECHK.TRANS64.TRYWAIT P1, [R20+URZ+0x28c50], R12 ;  /* 0x028c500c140075a7 */ /* 0x000062000802017f */
[----:B------:R-:W-:Y:S05]  /*5e50*/  @!P0 BRA `(.L_x_7967) ;  /* 0x0000000000048947 */ /* 0x000fea0003800000 */
[----:B------:R-:W-:Y:S01]  /*5e60*/  BPT.TRAP 0x1 ;  /* 0x000000040000795c */ /* 0x000fe20000300000 */
.L_x_7967:
[----:B------:R-:W-:Y:S04]  /*5e70*/  BSSY B1, `(.L_x_7968) ;  /* 0x0000004000017945 */ /* 0x000fe80003800000 */
[----:B-1----:R-:W-:Y:S05]  /*5e80*/  @P1 BRA `(.L_x_7969) ;  /* 0x0000000000081947 */ /* 0x002fea0003800000 */
[----:B------:R-:W1:Y:S02]  /*5e90*/  SYNCS.PHASECHK.TRANS64.TRYWAIT P1, [R20+URZ+0x28c50], R12 ;  /* 0x028c500c140075a7 */ /* 0x000e64000802017f */
[----:B-1----:R-:W-:Y:S05]  /*5ea0*/  @!P1 BRA `(.L_x_7970) ;  /* 0x0000014c00509947 */ /* 0x002fea0003800000 */
.L_x_7969:
[----:B------:R-:W-:Y:S05]  /*5eb0*/  BSYNC B1 ;  /* 0x0000000000017941 */ /* 0x000fea0003800000 */
.L_x_7968:
[----:B------:R-:W-:Y:S01]  /*5ec0*/  IMAD.MOV.U32 R13, RZ, RZ, 0x40000040 ;  /* 0x40000040ff0d7424 */ /* 0x000fe200078e00ff */
[----:B01----:R-:W-:Y:S01]  /*5ed0*/  LEA R12, R18, R0, 0xc ;  /* 0x00000000120c7211 */ /* 0x003fe200078e60ff */
[----:B------:R-:W-:Y:S01]  /*5ee0*/  WARPGROUP.ARRIVE ;  /* 0x00000000000079c5 */ /* 0x000fe20000000000 */
[----:B------:R-:W-:Y:S01]  /*5ef0*/  R2UR UR4, R4 ;  /* 0x00000000040472ca */ /* 0x000fe200000e0000 */
[----:B------:R-:W-:Y:S01]  /*5f00*/  IMAD.MOV.U32 R15, RZ, RZ, 0x40000040 ;  /* 0x40000040ff0f7424 */ /* 0x000fe200078e00ff */
[C---:B------:R-:W-:Y:S01]  /*5f10*/  R2UR UR6, R12.reuse ;  /* 0x000000000c0672ca */ /* 0x040fe200000e0000 */
[----:B------:R-:W-:Y:S01]  /*5f20*/  VIADD R14, R12, 0x80 ;  /* 0x000000800c0e7836 */ /* 0x000fe20000000000 */
[----:B------:R-:W-:Y:S01]  /*5f30*/  R2UR UR7, R13 ;  /* 0x000000000d0772ca */ /* 0x000fe200000e0000 */
[----:B------:R-:W-:Y:S01]  /*5f40*/  IMAD.MOV.U32 R13, RZ, RZ, 0x40000040 ;  /* 0x40000040ff0d7424 */ /* 0x000fe200078e00ff */
[----:B------:R-:W-:-:S13]  /*5f50*/  R2UR UR5, R5 ;  /* 0x00000000050572ca */ /* 0x000fda00000e0000 */
        /* <DEDUP_REMOVED lines=32> */
.L_x_7971:
[----:B------:R-:W-:-:S05]  /*6160*/  VIADD R13, R20, 0x28c60 ;  /* 0x00028c60140d7836 */ /* 0x000fca0000000000 */
[----:B------:R-:W-:-:S04]  /*6170*/  PRMT R13, R192, 0x654, R13 ;  /* 0x00000654c00d7816 */ /* 0x000fc8000000000d */
[----:B------:R1:W-:Y:S01]  /*6180*/  SYNCS.ARRIVE.TRANS64.RED.A1T0 RZ, [R13+URZ], RZ ;  /* 0x000000ff0dff79a7 */ /* 0x0003e2000810043f */
[----:B------:R-:W-:Y:S05]  /*6190*/  @P2 BRA `(.L_x_7972) ;  /* 0xfffffff000e82947 */ /* 0x000fea000383ffff */
.L_x_7965:
[----:B------:R-:W-:Y:S05]  /*61a0*/  BSYNC B0 ;  /* 0x0000000000007941 */ /* 0x000fea0003800000 */
.L_x_7964:
[----:B------:R-:W-:Y:S01]  /*61b0*/  BAR.SYNC.DEFER_BLOCKING 0xe, 0x100 ;  /* 0x0384000000007b1d */ /* 0x000fe20000010000 */
[C---:B0-----:R-:W-:Y:S01]  /*61c0*/  IMAD R3, R18.reuse, 0x40, R197 ;  /* 0x0000004012037824 */ /* 0x041fe200078e02c5 */
[----:B------:R-:W-:Y:S01]  /*61d0*/  PLOP3.LUT P0, PT, PT, PT, PT, 0x8, 0x0 ;  /* 0x000000000000781c */ /* 0x000fe20003f0e170 */
[----:B------:R-:W-:-:S03]  /*61e0*/  VIADD R18, R18, 0x1 ;  /* 0x0000000112127836 */ /* 0x000fc60000000000 */
[----:B------:R-:W-:Y:S02]  /*61f0*/  LEA R3, R3, R2, 0x2 ;  /* 0x0000000203037211 */ /* 0x000fe400078e10ff */
[----:B------:R-:W-:-:S04]  /*6200*/  ISETP.NE.AND P1, PT, R18, 0x2, PT ;  /* 0x000000021200780c */ /* 0x000fc80003f25270 */
[----:B------:R-:W-:Y:S01]  /*6210*/  SEL R18, R18, RZ, P1 ;  /* 0x000000ff12127207 */ /* 0x000fe20000800000 */
[----:B------:R-:W0:Y:S04]  /*6220*/  LDS R2, [R3+0x28800] ;  /* 0x0288000003027984 */ /* 0x000e280000000800 */
[----:B------:R2:W3:Y:S02]  /*6230*/  LDS R0, [R3+0x28820] ;  /* 0x0288200003007984 */ /* 0x0004e40000000800 */
[----:B--2---:R-:W-:Y:S02]  /*6240*/  IMAD.MOV.U32 R3, RZ, RZ, RZ ;  /* 0x000000ffff037224 */ /* 0x004fe400078e00ff */
[-C--:B0-----:R-:W-:Y:S01]  /*6250*/  FMUL.FTZ R154, R28, R2.reuse ;  /* 0x000000021c9a7220 */ /* 0x081fe20000410000 */
        /* <DEDUP_REMOVED lines=132> */
.L_x_7958:
        /* <DEDUP_REMOVED lines=33> */
[----:B------:R-:W-:Y:S02]  /*6cb0*/  MOV R91, RZ ;  /* 0x000000ff005b7202 */ /* 0x000fe40000000f00 */
        /* <DEDUP_REMOVED lines=54> */
[----:B------:R-:W-:Y:S01]  /*7020*/  BSSY B6, `(.L_x_7973) ;  /* 0x0000020000067945 */ /* 0x000fe20003800000 */
[----:B0-----:R-:W-:-:S04]  /*7030*/  IADD3 R12, R12, -0x80, RZ ;  /* 0xffffff800c0c7810 */ /* 0x001fc80007ffe0ff */
        /* <DEDUP_REMOVED lines=30> */
.L_x_7974:
[----:B------:R-:W-:Y:S05]  /*7220*/  BSYNC B6 ;  /* 0x0000000000067941 */ /* 0x000fea0003800000 */
.L_x_7973:
        /* <DEDUP_REMOVED lines=13> */
.L_x_7978:
[----:B-1----:R1:W2:Y:S02]  /*7300*/  SYNCS.PHASECHK.TRANS64.TRYWAIT P0, [R2+URZ+0x28c00], R3 ;  /* 0x028c0003020075a7 */ /* 0x0022a4000800017f */
[----:B--2---:R-:W-:Y:S05]  /*7310*/  @!P0 NANOSLEEP.SYNCS 0x989680 ;  /* 0x009896800000895d */ /* 0x004fea0003900000 */
[----:B------:R-:W2:Y:S02]  /*7320*/  @!P0 SYNCS.PHASECHK.TRANS64 P0, [R2+URZ+0x28c00], R3 ;  /* 0x028c0003020085a7 */ /* 0x000ea4000800007f */
[----:B--2---:R-:W-:Y:S05]  /*7330*/  @!P0 BRA `(.L_x_7978) ;  /* 0xfffffffc00f08947 */ /* 0x004fea000383ffff */
.L_x_7977:
[----:B------:R-:W-:Y:S05]  /*7340*/  BSYNC B0 ;  /* 0x0000000000007941 */ /* 0x000fea0003800000 */
.L_x_7976:
[----:B------:R-:W-:Y:S05]  /*7350*/  BRA `(.L_x_7979) ;  /* 0x0000002c00447947 */ /* 0x000fea0003800000 */
.L_x_7975:
        /* <DEDUP_REMOVED lines=31> */
.L_x_7981:
[----:B------:R-:W-:Y:S05]  /*7550*/  BSYNC B6 ;  /* 0x0000000000067941 */ /* 0x000fea0003800000 */
.L_x_7980:
[----:B------:R-:W-:Y:S01]  /*7560*/  ULDC.U8 UR4, c[0x0][0x410] ;  /* 0x0001040000047ab9 */ /* 0x000fe20000000000 */
[----:B------:R-:W-:Y:S01]  /*7570*/  BSSY B0, `(.L_x_7982) ;  /* 0x00002a7000007945 */ /* 0x000fe20003800000 */
[----:B------:R-:W-:Y:S01]  /*7580*/  ISETP.NE.AND P0, PT, RZ, UR4, PT ;  /* 0x00000004ff007c0c */ /* 0x000fe2000bf05270 */
[----:B------:R-:W-:-:S12]  /*7590*/  IMAD.IADD R37, R194, 0x1, R201 ;  /* 0x00000001c2257824 */ /* 0x000fd800078e02c9 */
        /* <DEDUP_REMOVED lines=16> */
[----:B------:R-:W-:-:S05]  /*76a0*/  IMAD.IADD R20, R28, 0x1, -R20 ;  /* 0x000000011c147824 */ /* 0x000fca00078e0a14 */
[----:B------:R-:W-:-:S05]  /*76b0*/  LEA R3, R20, R37, 0x5 ;  /* 0x0000002514037211 */ /* 0x000fca00078e28ff */
        /* <DEDUP_REMOVED lines=23> */
.L_x_8211:
        /* <DEDUP_REMOVED lines=13> */
[----:B------:R-:W-:Y:S02]  /*7900*/  ISETP.GE.AND P2, PT, R190, UR4, PT ;  /* 0x00000004be007c0c */ /* 0x000fe4000bf46270 */
[----:B------:R-:W-:Y:S02]  /*7910*/  CS2R R26, SRZ ;  /* 0x00000000001a7805 */ /* 0x000fe4000001ff00 */
[----:B---3--:R-:W-:-:S07]  /*7920*/  MOV R15, R5 ;  /* 0x00000005000f7202 */ /* 0x008fce0000000f00 */
        /* <DEDUP_REMOVED lines=9> */
[----:B------:R-:W-:-:S05]  /*79c0*/  @!P3 SHF.L.U64.HI R24, R199, 0x1, R11 ;  /* 0x00000001c718b819 */ /* 0x000fca000001020b */
[--C-:B------:R-:W-:Y:S02]  /*79d0*/  @!P3 IMAD.X R31, R3, 0x1, R24.reuse, P0 ;  /* 0x00000001031fb824 */ /* 0x100fe400000e0618 */
[----:B------:R-:W-:Y:S01]  /*79e0*/  @!P3 IMAD.X R33, R5, 0x1, R24, P1 ;  /* 0x000000010521b824 */ /* 0x000fe200008e0618 */
[----:B------:R-:W-:Y:S02]  /*79f0*/  CS2R R24, SRZ ;  /* 0x0000000000187805 */ /* 0x000fe4000001ff00 */
[----:B------:R1:W5:Y:S04]  /*7a00*/  @!P3 LD.E.64 R20, desc[UR40][R30.64] ;  /* 0x000000281e14b980 */ /* 0x000368000c101b00 */
[----:B------:R1:W5:Y:S02]  /*7a10*/  @!P3 LD.E.64 R24, desc[UR40][R32.64] ;  /* 0x000000282018b980 */ /* 0x000364000c101b00 */
.L_x_7986:
[----:B------:R-:W-:Y:S05]  /*7a20*/  BSYNC B1 ;  /* 0x0000000000017941 */ /* 0x000fea0003800000 */
.L_x_7985:
[----:B--2--5:R-:W-:Y:S01]  /*7a30*/  IMAD.MOV.U32 R0, RZ, RZ, R20 ;  /* 0x000000ffff007224 */ /* 0x024fe200078e0014 */
[----:B------:R-:W-:Y:S01]  /*7a40*/  UMOV UR4, 0xffffffff ;  /* 0xffffffff00047882 */ /* 0x000fe20000000000 */
[----:B-1----:R-:W-:Y:S02]  /*7a50*/  IMAD.MOV.U32 R3, RZ, RZ, R21 ;  /* 0x000000ffff037224 */ /* 0x002fe400078e0015 */
[----:B---3--:R-:W-:Y:S02]  /*7a60*/  IMAD.MOV.U32 R5, RZ, RZ, R26 ;  /* 0x000000ffff057224 */ /* 0x008fe400078e001a */
        /* <DEDUP_REMOVED lines=8> */
[----:B------:R-:W-:Y:S02]  /*7af0*/  PRMT R44, R44, 0x5410, R0 ;  /* 0x000054102c2c7816 */ /* 0x000fe40000000000 */
        /* <DEDUP_REMOVED lines=8> */
.L_x_8217:
        /* <DEDUP_REMOVED lines=27> */
[----:B------:R-:W-:Y:S01]  /*7d30*/  @!P3 SHF.L.U64.HI R10, R199, 0x1, R15 ;  /* 0x00000001c70ab819 */ /* 0x000fe2000001020f */
[----:B------:R-:W-:-:S04]  /*7d40*/  IMAD.MOV.U32 R15, RZ, RZ, R5 ;  /* 0x000000ffff0f7224 */ /* 0x000fc800078e0005 */
[--C-:B------:R-:W-:Y:S02]  /*7d50*/  @!P3 IMAD.X R7, R3, 0x1, R10.reuse, P0 ;  /* 0x000000010307b824 */ /* 0x100fe400000e060a */
[----:B------:R-:W-:Y:S01]  /*7d60*/  @!P3 IMAD.X R5, R5, 0x1, R10, P1 ;  /* 0x000000010505b824 */ /* 0x000fe200008e060a */
[----:B------:R-:W-:Y:S01]  /*7d70*/  CS2R R10, SRZ ;  /* 0x00000000000a7805 */ /* 0x000fe2000001ff00 */
[----:B------:R-:W-:Y:S01]  /*7d80*/  @!P2 IMAD.WIDE R14, R190, 0x2, R14 ;  /* 0x00000002be0ea825 */ /* 0x000fe200078e020e */
[----:B------:R0:W5:Y:S04]  /*7d90*/  @!P3 LD.E.64 R8, desc[UR40][R6.64] ;  /* 0x000000280608b980 */ /* 0x000168000c101b00 */
[----:B------:R0:W5:Y:S04]  /*7da0*/  @!P2 LD.E.64 R12, desc[UR40][R14.64] ;  /* 0x000000280e0ca980 */ /* 0x000168000c101b00 */
[----:B------:R0:W5:Y:S02]  /*7db0*/  @!P3 LD.E.64 R10, desc[UR40][R4.64] ;  /* 0x00000028040ab980 */ /* 0x000164000c101b00 */
.L_x_7989:
[----:B------:R-:W-:Y:S05]  /*7dc0*/  BSYNC B1 ;  /* 0x0000000000017941 */ /* 0x000fea0003800000 */
.L_x_7988:
[----:B------:R-:W1:Y:S01]  /*7dd0*/  SYNCS.PHASECHK.TRANS64.TRYWAIT P0, [R2+URZ+0x28c00], R35 ;  /* 0x028c0023020075a7 */ /* 0x000e62000800017f */
[----:B--2---:R-:W-:Y:S01]  /*7de0*/  LOP3.LUT R3, R36, 0x1c0, RZ, 0xc0, !PT ;  /* 0x000001c024037812 */ /* 0x004fe200078ec0ff */
[----:B0----5:R-:W-:Y:S01]  /*7df0*/  IMAD.MOV.U32 R5, RZ, RZ, R31 ;  /* 0x000000ffff057224 */ /* 0x021fe200078e001f */
[----:B------:R-:W-:Y:S01]  /*7e00*/  MOV R4, R8 ;  /* 0x0000000800047202 */ /* 0x000fe20000000f00 */
[----:B------:R-:W-:Y:S01]  /*7e10*/  IMAD.MOV.U32 R6, RZ, RZ, R10 ;  /* 0x000000ffff067224 */ /* 0x000fe200078e000a */
[----:B---3--:R-:W-:Y:S01]  /*7e20*/  LOP3.LUT R0, R3, 0x18, R16, 0xf8, !PT ;  /* 0x0000001803007812 */ /* 0x008fe200078ef810 */
[----:B------:R-:W-:Y:S01]  /*7e30*/  BSSY B1, `(.L_x_7990) ;  /* 0x0000016000017945 */ /* 0x000fe20003800000 */
[----:B------:R-:W-:Y:S02]  /*7e40*/  SHF.R.U32.HI R3, RZ, 0x3, R3 ;  /* 0x00000003ff037819 */ /* 0x000fe40000011603 */
[----:B------:R-:W-:Y:S01]  /*7e50*/  PRMT R15, R4, 0x7610, R15 ;  /* 0x00007610040f7816 */ /* 0x000fe2000000000f */
[----:B------:R-:W-:Y:S01]  /*7e60*/  IMAD.MOV.U32 R4, RZ, RZ, R30 ;  /* 0x000000ffff047224 */ /* 0x000fe200078e001e */
[----:B------:R-:W-:Y:S01]  /*7e70*/  LOP3.LUT R0, R0, R3, RZ, 0x3c, !PT ;  /* 0x0000000300007212 */ /* 0x000fe200078e3cff */
[----:B------:R-:W-:Y:S01]  /*7e80*/  IMAD.MOV.U32 R3, RZ, RZ, R9 ;  /* 0x000000ffff037224 */ /* 0x000fe200078e0009 */
[----:B------:R-:W-:-:S02]  /*7e90*/  VIADDMNMX R43, R34, -R201, 0x40, PT ;  /* 0x00000040222b7446 */ /* 0x000fc400038009c9 */
[----:B------:R-:W-:Y:S01]  /*7ea0*/  PRMT R46, R4, 0x5410, R5 ;  /* 0x00005410042e7816 */ /* 0x000fe20000000005 */
[----:B------:R-:W-:Y:S01]  /*7eb0*/  IMAD.MOV.U32 R4, RZ, RZ, R12 ;  /* 0x000000ffff047224 */ /* 0x000fe200078e000c */
[----:B----4-:R-:W-:Y:S01]  /*7ec0*/  PRMT R14, R3, 0x7610, R14 ;  /* 0x00007610030e7816 */ /* 0x010fe2000000000e */
[----:B------:R-:W-:Y:S01]  /*7ed0*/  IMAD R3, R227, 0x200, R0 ;  /* 0x00000200e3037824 */ /* 0x000fe200078e0200 */
[----:B------:R-:W-:Y:S01]  /*7ee0*/  PRMT R15, R15, 0x5410, R6 ;  /* 0x000054100f0f7816 */ /* 0x000fe20000000006 */
[----:B------:R-:W-:Y:S01]  /*7ef0*/  IMAD.MOV.U32 R0, RZ, RZ, R11 ;  /* 0x000000ffff007224 */ /* 0x000fe200078e000b */
[----:B------:R-:W-:Y:S01]  /*7f00*/  PRMT R47, R4, 0x7610, R47 ;  /* 0x00007610042f7816 */ /* 0x000fe2000000002f */
[----:B------:R-:W-:Y:S01]  /*7f10*/  IMAD R3, R3, 0x2, R2 ;  /* 0x0000000203037824 */ /* 0x000fe200078e0202 */
[----:B------:R-:W-:Y:S01]  /*7f20*/  LOP3.LUT P2, RZ, R195, 0x4, RZ, 0xc0, !PT ;  /* 0x00000004c3ff7812 */ /* 0x000fe2000784c0ff */
[----:B------:R-:W-:Y:S01]  /*7f30*/  IMAD.MOV.U32 R5, RZ, RZ, R13 ;  /* 0x000000ffff057224 */ /* 0x000fe200078e000d */
[----:B------:R-:W-:Y:S01]  /*7f40*/  PRMT R14, R14, 0x5410, R0 ;  /* 0x000054100e0e7816 */ /* 0x000fe20000000000 */
[----:B------:R-:W-:Y:S01]  /*7f50*/  VIADD R0, R3, 0x20440 ;  /* 0x0002044003007836 */ /* 0x000fe20000000000 */
[----:B------:R-:W-:-:S02]  /*7f60*/  ISETP.GE.AND P1, PT, R194, R43, PT ;  /* 0x0000002bc200720c */ /* 0x000fc40003f26270 */
[----:B------:R-:W-:Y:S01]  /*7f70*/  IADD3 R4, R3, 0x20400, RZ ;  /* 0x0002040003047810 */ /* 0x000fe20007ffe0ff */
[----:B-1----:R-:W-:Y:S10]  /*7f80*/  @!P0 BRA `(.L_x_7991) ;  /* 0x00000130000c8947 */ /* 0x002ff40003800000 */
.L_x_8218:
[----:B------:R-:W-:Y:S05]  /*7f90*/  BSYNC B1 ;  /* 0x0000000000017941 */ /* 0x000fea0003800000 */
.L_x_7990:
        /* <DEDUP_REMOVED lines=11> */
[--C-:B------:R-:W-:Y:S01]  /*8050*/  HADD2.F32 R34, -RZ, R38.reuse.H1_H1 ;  /* 0x30000026ff227230 */ /* 0x100fe20000004100 */
[--C-:B0-----:R-:W-:Y:S01]  /*8060*/  SHF.R.U32.HI R35, RZ, 0x10, R29.reuse ;  /* 0x00000010ff237819 */ /* 0x101fe2000001161d */
[----:B------:R-:W-:Y:S01]  /*8070*/  HADD2.F32 R32, -RZ, R38.H0_H0 ;  /* 0x20000026ff207230 */ /* 0x000fe20000004100 */
        /* <DEDUP_REMOVED lines=12> */
[----:B------:R-:W-:Y:S01]  /*8140*/  FFMA.FTZ R40, R28, R35, R38 ;  /* 0x000000231c287223 */ /* 0x000fe20000010026 */
[----:B------:R-:W-:-:S02]  /*8150*/  HADD2.F32 R27, -RZ, R6.H1_H1 ;  /* 0x30000006ff1b7230 */ /* 0x000fc40000004100 */
[-C--:B------:R-:W-:Y:S01]  /*8160*/  FMUL.FTZ R38, R4, R32.reuse ;  /* 0x0000002004267220 */ /* 0x080fe20000410000 */
[C---:B------:R-:W-:Y:S01]  /*8170*/  FFMA.FTZ R36, R7.reuse, R32, -R36 ;  /* 0x0000002007247223 */ /* 0x040fe20000010824 */
[----:B------:R-:W-:Y:S02]  /*8180*/  HADD2.F32 R6, -RZ, R5.H0_H0 ;  /* 0x20000005ff067230 */ /* 0x000fe40000004100 */
[----:B------:R-:W-:Y:S01]  /*8190*/  FFMA.FTZ R37, R28, R33, -R37 ;  /* 0x000000211c257223 */ /* 0x000fe20000010825 */
[----:B------:R-:W-:Y:S02]  /*81a0*/  HADD2.F32 R32, -RZ, R45.H1_H1 ;  /* 0x3000002dff207230 */ /* 0x000fe40000004100 */
[----:B------:R-:W-:Y:S01]  /*81b0*/  FFMA.FTZ R33, R7, R34, R38 ;  /* 0x0000002207217223 */ /* 0x000fe20000010026 */
[----:B------:R-:W-:Y:S02]  /*81c0*/  HADD2.F32 R5, -RZ, R5.H1_H1 ;  /* 0x30000005ff057230 */ /* 0x000fe40000004100 */
[----:B------:R-:W-:-:S02]  /*81d0*/  HADD2.F32 R28, -RZ, R44.H0_H0 ;  /* 0x2000002cff1c7230 */ /* 0x000fc40000004100 */
[C---:B------:R-:W-:Y:S01]  /*81e0*/  FMUL.FTZ R35, R27.reuse, R32 ;  /* 0x000000201b237220 */ /* 0x040fe20000410000 */
[----:B------:R-:W-:Y:S02]  /*81f0*/  HADD2.F32 R29, -RZ, R39.H0_H0 ;  /* 0x20000027ff1d7230 */ /* 0x000fe40000004100 */
[----:B------:R-:W-:Y:S02]  /*8200*/  HADD2.F32 R4, -RZ, R41.H0_H0 ;  /* 0x20000029ff047230 */ /* 0x000fe40000004100 */
[-C--:B------:R-:W-:Y:S01]  /*8210*/  FMUL.FTZ R27, R27, R28.reuse ;  /* 0x0000001c1b1b7220 */ /* 0x080fe20000410000 */
[C---:B------:R-:W-:Y:S01]  /*8220*/  FFMA.FTZ R35, R26.reuse, R28, -R35 ;  /* 0x0000001c1a237223 */ /* 0x040fe20000010823 */
[C---:B------:R-:W-:Y:S01]  /*8230*/  FMUL.FTZ R7, R5.reuse, R29 ;  /* 0x0000001d05077220 */ /* 0x040fe20000410000 */
[----:B------:R-:W-:Y:S01]  /*8240*/  FMUL.FTZ R34, R5, R4 ;  /* 0x0000000405227220 */ /* 0x000fe20000410000 */
[----:B------:R-:W-:Y:S02]  /*8250*/  FFMA.FTZ R26, R26, R32, R27 ;  /* 0x000000201a1a7223 */ /* 0x000fe4000001001b */
[----:B------:R-:W-:Y:S01]  /*8260*/  FFMA.FTZ R5, R6, R4, -R7 ;  /* 0x0000000406057223 */ /* 0x000fe20000010807 */
[----:B------:R-:W-:Y:S01]  /*8270*/  F2FP.F16.F32.PACK_AB R7, R40, R37 ;  /* 0x000000252807723e */ /* 0x000fe200000000ff */
[----:B------:R-:W-:Y:S01]  /*8280*/  FFMA.FTZ R34, R6, R29, R34 ;  /* 0x0000001d06227223 */ /* 0x000fe20000010022 */
[----:B------:R-:W-:-:S02]  /*8290*/  F2FP.F16.F32.PACK_AB R4, R33, R36 ;  /* 0x000000242104723e */ /* 0x000fc400000000ff */
[----:B------:R-:W-:Y:S02]  /*82a0*/  F2FP.F16.F32.PACK_AB R6, R26, R35 ;  /* 0x000000231a06723e */ /* 0x000fe400000000ff */
[----:B------:R-:W-:-:S05]  /*82b0*/  F2FP.F16.F32.PACK_AB R5, R34, R5 ;  /* 0x000000052205723e */ /* 0x000fca00000000ff */
[----:B------:R1:W-:Y:S02]  /*82c0*/  STS.128 [R3+0x20400], R4 ;  /* 0x0204000403007388 */ /* 0x0003e40000000c00 */
.L_x_7995:
[----:B------:R-:W-:Y:S05]  /*82d0*/  BSYNC B2 ;  /* 0x0000000000027941 */ /* 0x000fea0003800000 */
.L_x_7994:
[----:B------:R-:W-:Y:S05]  /*82e0*/  @P1 BRA `(.L_x_7993) ;  /* 0x0000000000a81947 */ /* 0x000fea0003800000 */
[----:B-1----:R-:W1:Y:S01]  /*82f0*/  LDS.128 R4, [R0] ;  /* 0x0000000000047984 */ /* 0x002e620000000c00 */
[----:B------:R-:W-:Y:S01]  /*8300*/  SHF.R.U32.HI R27, RZ, 0x10, R21 ;  /* 0x00000010ff1b7819 */ /* 0x000fe20000011615 */
[----:B------:R-:W-:Y:S01]  /*8310*/  HADD2.F32 R28, -RZ, R44.H1_H1 ;  /* 0x3000002cff1c7230 */ /* 0x000fe20000004100 */
[--C-:B------:R-:W-:Y:S01]  /*8320*/  SHF.R.U32.HI R29, RZ, 0x10, R25.reuse ;  /* 0x00000010ff1d7819 */ /* 0x100fe20000011619 */
[----:B------:R-:W-:Y:S01]  /*8330*/  HADD2.F32 R26, -RZ, R42.H0_H0 ;  /* 0x2000002aff1a7230 */ /* 0x000fe20000004100 */
[----:B0-----:R-:W-:Y:S01]  /*8340*/  SHF.R.U64 R35, R24, 0x10, R25 ;  /* 0x0000001018237819 */ /* 0x001fe20000001219 */
        /* <DEDUP_REMOVED lines=17> */
[----:B------:R-:W-:Y:S02]  /*8460*/  HADD2.F32 R26, -RZ, R45.H0_H0 ;  /* 0x2000002dff1a7230 */ /* 0x000fe40000004100 */
[----:B------:R-:W-:Y:S01]  /*8470*/  FFMA.FTZ R27, R7, R28, R34 ;  /* 0x0000001c071b7223 */ /* 0x000fe20000010022 */
[----:B------:R-:W-:Y:S02]  /*8480*/  HADD2.F32 R5, -RZ, R5.H1_H1 ;  /* 0x30000005ff057230 */ /* 0x000fe40000004100 */
[----:B------:R-:W-:-:S02]  /*8490*/  HADD2.F32 R24, -RZ, R42.H1_H1 ;  /* 0x3000002aff187230 */ /* 0x000fc40000004100 */
        /* <DEDUP_REMOVED lines=14> */
[----:B------:R2:W-:Y:S02]  /*8580*/  STS.128 [R0], R4 ;  /* 0x0000000400007388 */ /* 0x0005e40000000c00 */
.L_x_7993:
[----:B------:R-:W-:Y:S05]  /*8590*/  BSYNC B1 ;  /* 0x0000000000017941 */ /* 0x000fea0003800000 */
.L_x_7992:
        /* <DEDUP_REMOVED lines=50> */
.L_x_7998:
[----:B------:R-:W-:Y:S05]  /*88c0*/  BSYNC B1 ;  /* 0x0000000000017941 */ /* 0x000fea0003800000 */
.L_x_7997:
[----:B------:R-:W-:Y:S05]  /*88d0*/  @P1 BRA `(.L_x_7996) ;  /* 0x0000001400c01947 */ /* 0x000fea0003800000 */
[----:B-1----:R-:W1:Y:S01]  /*88e0*/  LDS.128 R4, [R0+0x1000] ;  /* 0x0010000000047984 */ /* 0x002e620000000c00 */
[----:B------:R-:W-:Y:S02]  /*88f0*/  SHF.R.U32.HI R13, RZ, 0x10, R11 ;  /* 0x00000010ff0d7819 */ /* 0x000fe4000001160b */
[----:B------:R-:W-:Y:S02]  /*8900*/  SHF.R.U32.HI R12, RZ, 0x10, R9 ;  /* 0x00000010ff0c7819 */ /* 0x000fe40000011609 */
[----:B------:R-:W-:Y:S01]  /*8910*/  SHF.R.U64 R25, R10, 0x10, R11 ;  /* 0x000000100a197819 */ /* 0x000fe2000000120b */
[----:B------:R-:W-:Y:S01]  /*8920*/  HADD2.F32 R13, -RZ, R13.H0_H0 ;  /* 0x2000000dff0d7230 */ /* 0x000fe20000004100 */
[----:B------:R-:W-:Y:S01]  /*8930*/  SHF.R.U64 R26, R8, 0x10, R9 ;  /* 0x00000010081a7819 */ /* 0x000fe20000001209 */
[----:B------:R-:W-:Y:S02]  /*8940*/  HADD2.F32 R11, -RZ, R15.H0_H0 ;  /* 0x2000000fff0b7230 */ /* 0x000fe40000004100 */
[----:B------:R-:W-:-:S02]  /*8950*/  HADD2.F32 R12, -RZ, R12.H0_H0 ;  /* 0x2000000cff0c7230 */ /* 0x000fc40000004100 */
[----:B------:R-:W-:Y:S02]  /*8960*/  HADD2.F32 R15, -RZ, R15.H1_H1 ;  /* 0x3000000fff0f7230 */ /* 0x000fe40000004100 */
        /* <DEDUP_REMOVED lines=34> */
.L_x_7983:
[----:B------:R-:W0:Y:S01]  /*8b90*/  S2R R0, SR_TID.X ;  /* 0x0000000000007919 */ /* 0x000e220000002100 */
[----:B------:R-:W1:Y:S01]  /*8ba0*/  LDC R21, c[0x0][0x448] ;  /* 0x00011200ff157b82 */ /* 0x000e620000000800 */
[----:B------:R-:W-:Y:S01]  /*8bb0*/  ULDC.64 UR4, c[0x0][0x3f8] ;  /* 0x0000fe0000047ab9 */ /* 0x000fe20000000a00 */
[----:B------:R-:W-:Y:S01]  /*8bc0*/  ULDC.64 UR6, c[0x0][0x408] ;  /* 0x0001020000067ab9 */ /* 0x000fe20000000a00 */
[----:B------:R-:W-:Y:S01]  /*8bd0*/  MOV R7, R31 ;  /* 0x0000001f00077202 */ /* 0x000fe20000000f00 */
        /* <DEDUP_REMOVED lines=54> */
[----:B--2---:R-:W-:Y:S02]  /*8f40*/  @!P1 IMAD.MOV.U32 R31, RZ, RZ, R9 ;  /* 0x000000ffff1f9224 */ /* 0x004fe400078e0009 */
[----:B------:R-:W-:Y:S02]  /*8f50*/  @!P1 IMAD.MOV.U32 R30, RZ, RZ, R8 ;  /* 0x000000ffff1e9224 */ /* 0x000fe400078e0008 */
[----:B------:R-:W-:Y:S01]  /*8f60*/  @!P1 IMAD.MOV.U32 R32, RZ, RZ, R10 ;  /* 0x000000ffff209224 */ /* 0x000fe200078e000a */
[----:B------:R-:W-:Y:S01]  /*8f70*/  MOV R3, R31 ;  /* 0x0000001f00037202 */ /* 0x000fe20000000f00 */
        /* <DEDUP_REMOVED lines=12> */
[----:B------:R-:W-:Y:S01]  /*9040*/  @!P1 IMAD.MOV.U32 R28, RZ, RZ, R6 ;  /* 0x000000ffff1c9224 */ /* 0x000fe200078e0006 */
[----:B------:R-:W-:Y:S01]  /*9050*/  MOV R5, R21 ;  /* 0x0000001500057202 */ /* 0x000fe20000000f00 */
[----:B------:R-:W-:Y:S02]  /*9060*/  IMAD.MOV.U32 R4, RZ, RZ, R20 ;  /* 0x000000ffff047224 */ /* 0x000fe400078e0014 */
[----:B------:R-:W-:Y:S01]  /*9070*/  IMAD.MOV.U32 R7, RZ, RZ, R29 ;  /* 0x000000ffff077224 */ /* 0x000fe200078e001d */
[----:B------:R-:W-:Y:S01]  /*9080*/  PRMT R38, R5, 0x7610, R38 ;  /* 0x0000761005267816 */ /* 0x000fe20000000026 */
[----:B------:R-:W-:-:S03]  /*9090*/  IMAD.MOV.U32 R6, RZ, RZ, R28 ;  /* 0x000000ffff067224 */ /* 0x000fc600078e001c */
[----:B------:R-:W-:Y:S02]  /*90a0*/  PRMT R44, R4, 0x5410, R7 ;  /* 0x00005410042c7816 */ /* 0x000fe40000000007 */
[----:B------:R-:W-:Y:S02]  /*90b0*/  CS2R R4, SRZ ;  /* 0x0000000000047805 */ /* 0x000fe4000001ff00 */
[----:B01--4-:R-:W-:-:S07]  /*90c0*/  PRMT R51, R6, 0x7610, R51 ;  /* 0x0000761006337816 */ /* 0x013fce0000000033 */
.L_x_8228:
        /* <DEDUP_REMOVED lines=18> */
[-C--:B--2---:R-:W-:Y:S02]  /*91f0*/  IADD3 R8, P1, R3, R4.reuse, RZ ;  /* 0x0000000403087210 */ /* 0x084fe40007f3e0ff */
[----:B------:R-:W-:-:S03]  /*9200*/  IADD3 R4, P2, R14, R4, RZ ;  /* 0x000000040e047210 */ /* 0x000fc60007f5e0ff */
[--C-:B---3--:R-:W-:Y:S02]  /*9210*/  IMAD.X R9, R0, 0x1, R5.reuse, P1 ;  /* 0x0000000100097824 */ /* 0x108fe400008e0605 */
[----:B------:R-:W-:-:S04]  /*9220*/  IMAD.X R5, R24, 0x1, R5, P2 ;  /* 0x0000000118057824 */ /* 0x000fc800010e0605 */
[----:B------:R-:W5:Y:S04]  /*9230*/  LD.E.128 R8, desc[UR40][R8.64] ;  /* 0x0000002808087980 */ /* 0x000f68000c101d00 */
[----:B------:R-:W5:Y:S02]  /*9240*/  LD.E.128 R4, desc[UR40][R4.64] ;  /* 0x0000002804047980 */ /* 0x000f64000c101d00 */
.L_x_8001:
[----:B------:R-:W-:Y:S05]  /*9250*/  BSYNC B1 ;  /* 0x0000000000017941 */ /* 0x000fea0003800000 */
.L_x_8000:
[----:B------:R-:W0:Y:S01]  /*9260*/  SYNCS.PHASECHK.TRANS64.TRYWAIT P1, [R2+URZ+0x28c00], R13 ;  /* 0x028c000d020075a7 */ /* 0x000e22000802017f */
[----:B--2---:R-:W-:Y:S01]  /*9270*/  VIADDMNMX R3, R34, -R201, 0x40, PT ;  /* 0x0000004022037446 */ /* 0x004fe200038009c9 */
[C---:B------:R-:W-:Y:S01]  /*9280*/  VIADD R14, R194.reuse, 0x20 ;  /* 0x00000020c20e7836 */ /* 0x040fe20000000000 */
[----:B-----5:R-:W-:Y:S01]  /*9290*/  MOV R12, R5 ;  /* 0x00000005000c7202 */ /* 0x020fe20000000f00 */
[----:B---3--:R-:W-:Y:S01]  /*92a0*/  IMAD.MOV.U32 R0, RZ, RZ, R4 ;  /* 0x000000ffff007224 */ /* 0x008fe200078e0004 */
[-C--:B------:R-:W-:Y:S01]  /*92b0*/  ISETP.GE.OR P2, PT, R194, R3.reuse, P0 ;  /* 0x00000003c200720c */ /* 0x080fe20000746670 */
[----:B------:R-:W-:Y:S01]  /*92c0*/  BSSY B1, `(.L_x_8002) ;  /* 0x000000b000017945 */ /* 0x000fe20003800000 */
[----:B------:R-:W-:Y:S01]  /*92d0*/  ISETP.GE.OR P0, PT, R14, R3, P0 ;  /* 0x000000030e00720c */ /* 0x000fe20000706670 */
[----:B------:R-:W-:Y:S01]  /*92e0*/  IMAD.MOV.U32 R3, RZ, RZ, R7 ;  /* 0x000000ffff037224 */ /* 0x000fe200078e0007 */
[----:B------:R-:W-:Y:S01]  /*92f0*/  PRMT R52, R0, 0x5410, R12 ;  /* 0x0000541000347816 */ /* 0x000fe2000000000c */
[----:B------:R-:W-:-:S02]  /*9300*/  IMAD.MOV.U32 R0, RZ, RZ, R6 ;  /* 0x000000ffff007224 */ /* 0x000fc400078e0006 */
[----:B------:R-:W-:Y:S02]  /*9310*/  IMAD.MOV.U32 R12, RZ, RZ, R8 ;  /* 0x000000ffff0c7224 */ /* 0x000fe400078e0008 */
[----:B------:R-:W-:Y:S01]  /*9320*/  IMAD.MOV.U32 R14, RZ, RZ, R9 ;  /* 0x000000ffff0e7224 */ /* 0x000fe200078e0009 */
[----:B------:R-:W-:Y:S01]  /*9330*/  PRMT R0, R3, 0x5410, R0 ;  /* 0x0000541003007816 */ /* 0x000fe20000000000 */
[----:B------:R-:W-:-:S03]  /*9340*/  IMAD.IADD R3, R16, 0x1, R39 ;  /* 0x0000000110037824 */ /* 0x000fc600078e0227 */
[----:B------:R-:W-:Y:S01]  /*9350*/  PRMT R53, R12, 0x5410, R14 ;  /* 0x000054100c357816 */ /* 0x000fe2000000000e */
[----:B0-----:R-:W-:Y:S06]  /*9360*/  @!P1 BRA `(.L_x_8003) ;  /* 0x0000012000909947 */ /* 0x001fec0003800000 */
.L_x_8229:
[----:B------:R-:W-:Y:S05]  /*9370*/  BSYNC B1 ;  /* 0x0000000000017941 */ /* 0x000fea0003800000 */
.L_x_8002:
[----:B------:R-:W-:Y:S01]  /*9380*/  BSSY B1, `(.L_x_8004) ;  /* 0x0000063000017945 */ /* 0x000fe20003800000 */
[----:B------:R-:W-:Y:S01]  /*9390*/  IMAD.MOV.U32 R54, RZ, RZ, R10 ;  /* 0x000000ffff367224 */ /* 0x000fe200078e000a */
[----:B------:R-:W-:Y:S01]  /*93a0*/  LOP3.LUT R3, R3, 0x38, RZ, 0xc0, !PT ;  /* 0x0000003803037812 */ /* 0x000fe200078ec0ff */
[----:B------:R-:W-:Y:S01]  /*93b0*/  IMAD.MOV.U32 R55, RZ, RZ, R11 ;  /* 0x000000ffff377224 */ /* 0x000fe200078e000b */
[----:B------:R-:W-:Y:S06]  /*93c0*/  @P2 BRA `(.L_x_8005) ;  /* 0x0000000400782947 */ /* 0x000fec0003800000 */
        /* <DEDUP_REMOVED lines=8> */
[----:B------:R-:W-:Y:S02]  /*9450*/  SHF.R.U32.HI R15, RZ, 0x3, R24 ;  /* 0x00000003ff0f7819 */ /* 0x000fe40000011618 */
[----:B------:R-:W-:-:S02]  /*9460*/  LOP3.LUT R12, R24, 0x38, R16, 0xf8, !PT ;  /* 0x00000038180c7812 */ /* 0x000fc400078ef810 */
[----:B------:R-:W-:Y:S02]  /*9470*/  LOP3.LUT R24, R15, R3, R24, 0x1e, !PT ;  /* 0x000000030f187212 */ /* 0x000fe400078e1e18 */
[----:B------:R-:W-:Y:S02]  /*9480*/  LOP3.LUT R12, R12, R15, RZ, 0x3c, !PT ;  /* 0x0000000f0c0c7212 */ /* 0x000fe400078e3cff */
[----:B------:R-:W-:Y:S01]  /*9490*/  SHF.R.U32.HI R36, RZ, 0x10, R31 ;  /* 0x00000010ff247819 */ /* 0x000fe2000001161f */
[C---:B------:R-:W-:Y:S01]  /*94a0*/  IMAD R25, R227.reuse, 0x200, R24 ;  /* 0x00000200e3197824 */ /* 0x040fe200078e0218 */
[----:B------:R-:W-:Y:S01]  /*94b0*/  SHF.R.U64 R49, R32, 0x10, R33 ;  /* 0x0000001020317819 */ /* 0x000fe20000001221 */
[----:B0-----:R-:W-:Y:S01]  /*94c0*/  IMAD R13, R227, 0x200, R12 ;  /* 0x00000200e30d7824 */ /* 0x001fe200078e020c */
[--C-:B------:R-:W-:Y:S01]  /*94d0*/  SHF.R.U32.HI R40, RZ, 0x10, R29.reuse ;  /* 0x00000010ff287819 */ /* 0x100fe2000001161d */
[----:B------:R-:W-:Y:S01]  /*94e0*/  IMAD R46, R25, 0x2, R2 ;  /* 0x00000002192e7824 */ /* 0x000fe200078e0202 */
[----:B------:R-:W-:-:S02]  /*94f0*/  SHF.R.U64 R47, R28, 0x10, R29 ;  /* 0x000000101c2f7819 */ /* 0x000fc4000000121d */
[----:B------:R-:W-:Y:S02]  /*9500*/  LEA R45, R13, R2, 0x1 ;  /* 0x000000020d2d7211 */ /* 0x000fe400078e08ff */
[----:B------:R-:W0:Y:S01]  /*9510*/  LDS.128 R24, [R46+0x20400] ;  /* 0x020400002e187984 */ /* 0x000e220000000c00 */
[----:B------:R-:W-:-:S03]  /*9520*/  SHF.R.U32.HI R42, RZ, 0x10, R33 ;  /* 0x00000010ff2a7819 */ /* 0x000fc60000011621 */
[----:B------:R-:W1:Y:S01]  /*9530*/  LDS.128 R12, [R45+0x20400] ;  /* 0x020400002d0c7984 */ /* 0x000e620000000c00 */
[--C-:B0-----:R-:W-:Y:S02]  /*9540*/  HADD2.F32 R30, -RZ, R25.reuse.H0_H0 ;  /* 0x20000019ff1e7230 */ /* 0x101fe40000004100 */
[----:B------:R-:W-:Y:S02]  /*9550*/  HADD2.F32 R31, -RZ, R25.H1_H1 ;  /* 0x30000019ff1f7230 */ /* 0x000fe40000004100 */
[--C-:B-1----:R-:W-:Y:S02]  /*9560*/  HADD2.F32 R20, -RZ, R13.reuse.H0_H0 ;  /* 0x2000000dff147230 */ /* 0x102fe40000004100 */
[C---:B------:R-:W-:Y:S01]  /*9570*/  FMUL.FTZ R41, R30.reuse, R39 ;  /* 0x000000271e297220 */ /* 0x040fe20000410000 */
[-C--:B------:R-:W-:Y:S01]  /*9580*/  FMUL.FTZ R43, R30, R37.reuse ;  /* 0x000000251e2b7220 */ /* 0x080fe20000410000 */
[----:B------:R-:W-:Y:S02]  /*9590*/  HADD2.F32 R30, -RZ, R36.H0_H0 ;  /* 0x20000024ff1e7230 */ /* 0x000fe40000004100 */
[----:B------:R-:W-:Y:S01]  /*95a0*/  FMUL.FTZ R36, R31, R34 ;  /* 0x000000221f247220 */ /* 0x000fe20000410000 */
[----:B------:R-:W-:Y:S01]  /*95b0*/  FFMA.FTZ R38, R20, R37, -R41 ;  /* 0x0000002514267223 */ /* 0x000fe20000010829 */
[----:B------:R-:W-:-:S02]  /*95c0*/  HADD2.F32 R21, -RZ, R13.H1_H1 ;  /* 0x3000000dff157230 */ /* 0x000fc40000004100 */
[----:B------:R-:W-:Y:S01]  /*95d0*/  FFMA.FTZ R43, R20, R39, R43 ;  /* 0x00000027142b7223 */ /* 0x000fe2000001002b */
[----:B------:R-:W-:Y:S02]  /*95e0*/  HADD2.F32 R32, -RZ, R27.H0_H0 ;  /* 0x2000001bff207230 */ /* 0x000fe40000004100 */
[-C--:B------:R-:W-:Y:S01]  /*95f0*/  FMUL.FTZ R20, R31, R30.reuse ;  /* 0x0000001e1f147220 */ /* 0x080fe20000410000 */
[----:B------:R-:W-:Y:S02]  /*9600*/  HADD2.F32 R41, -RZ, R44.H1_H1 ;  /* 0x3000002cff297230 */ /* 0x000fe40000004100 */
[----:B------:R-:W-:Y:S01]  /*9610*/  FFMA.FTZ R39, R21, R30, -R36 ;  /* 0x0000001e15277223 */ /* 0x000fe20000010824 */
[----:B------:R-:W-:Y:S02]  /*9620*/  HADD2.F32 R37, -RZ, R35.H1_H1 ;  /* 0x30000023ff257230 */ /* 0x000fe40000004100 */
[----:B------:R-:W-:Y:S02]  /*9630*/  HADD2.F32 R28, -RZ, R15.H0_H0 ;  /* 0x2000000fff1c7230 */ /* 0x000fe40000004100 */
[----:B------:R-:W-:Y:S01]  /*9640*/  FMUL.FTZ R31, R32, R41 ;  /* 0x00000029201f7220 */ /* 0x000fe20000410000 */
[----:B------:R-:W-:-:S02]  /*9650*/  HADD2.F32 R33, -RZ, R27.H1_H1 ;  /* 0x3000001bff217230 */ /* 0x000fc40000004100 */
[-C--:B------:R-:W-:Y:S01]  /*9660*/  FMUL.FTZ R32, R32, R37.reuse ;  /* 0x0000002520207220 */ /* 0x080fe20000410000 */
[----:B------:R-:W-:Y:S02]  /*9670*/  HADD2.F32 R36, -RZ, R40.H0_H0 ;  /* 0x20000028ff247230 */ /* 0x000fe40000004100 */
[C---:B------:R-:W-:Y:S01]  /*9680*/  FFMA.FTZ R37, R28.reuse, R37, -R31 ;  /* 0x000000251c257223 */ /* 0x040fe2000001081f */
[----:B------:R-:W-:Y:S02]  /*9690*/  HADD2.F32 R29, -RZ, R15.H1_H1 ;  /* 0x3000000fff1d7230 */ /* 0x000fe40000004100 */
[----:B------:R-:W-:Y:S01]  /*96a0*/  FFMA.FTZ R41, R28, R41, R32 ;  /* 0x000000291c297223 */ /* 0x000fe20000010020 */
[----:B------:R-:W-:Y:S02]  /*96b0*/  HADD2.F32 R30, -RZ, R42.H0_H0 ;  /* 0x2000002aff1e7230 */ /* 0x000fe40000004100 */
[----:B------:R-:W-:Y:S01]  /*96c0*/  FFMA.FTZ R40, R21, R34, R20 ;  /* 0x0000002215287223 */ /* 0x000fe20000010014 */
[----:B------:R-:W-:-:S02]  /*96d0*/  HADD2.F32 R25, -RZ, R24.H0_H0 ;  /* 0x20000018ff197230 */ /* 0x000fc40000004100 */
[C---:B------:R-:W-:Y:S01]  /*96e0*/  FMUL.FTZ R28, R33.reuse, R36 ;  /* 0x00000024211c7220 */ /* 0x040fe20000410000 */
[----:B------:R-:W-:Y:S02]  /*96f0*/  HADD2.F32 R32, -RZ, R44.H0_H0 ;  /* 0x2000002cff207230 */ /* 0x000fe40000004100 */
[-C--:B------:R-:W-:Y:S01]  /*9700*/  FMUL.FTZ R44, R33, R30.reuse ;  /* 0x0000001e212c7220 */ /* 0x080fe20000410000 */
[----:B------:R-:W-:Y:S02]  /*9710*/  HADD2.F32 R20, -RZ, R51.H1_H1 ;  /* 0x30000033ff147230 */ /* 0x000fe40000004100 */
[----:B------:R-:W-:Y:S01]  /*9720*/  FFMA.FTZ R42, R29, R30, -R28 ;  /* 0x0000001e1d2a7223 */ /* 0x000fe2000001081c */
[----:B------:R-:W-:Y:S02]  /*9730*/  HADD2.F32 R13, -RZ, R12.H0_H0 ;  /* 0x2000000cff0d7230 */ /* 0x000fe40000004100 */
[----:B------:R-:W-:Y:S01]  /*9740*/  FMUL.FTZ R34, R25, R32 ;  /* 0x0000002019227220 */ /* 0x000fe20000410000 */
[----:B------:R-:W-:-:S02]  /*9750*/  HADD2.F32 R27, -RZ, R26.H0_H0 ;  /* 0x2000001aff1b7230 */ /* 0x000fc40000004100 */
[----:B------:R-:W-:Y:S01]  /*9760*/  FMUL.FTZ R25, R25, R20 ;  /* 0x0000001419197220 */ /* 0x000fe20000410000 */
[----:B------:R-:W-:Y:S02]  /*9770*/  HADD2.F32 R30, -RZ, R51.H0_H0 ;  /* 0x20000033ff1e7230 */ /* 0x000fe40000004100 */
[----:B------:R-:W-:Y:S01]  /*9780*/  FFMA.FTZ R44, R29, R36, R44 ;  /* 0x000000241d2c7223 */ /* 0x000fe2000001002c */
[----:B------:R-:W-:Y:S02]  /*9790*/  HADD2.F32 R28, -RZ, R35.H0_H0 ;  /* 0x20000023ff1c7230 */ /* 0x000fe40000004100 */
[----:B------:R-:W-:Y:S01]  /*97a0*/  FFMA.FTZ R34, R13, R20, -R34 ;  /* 0x000000140d227223 */ /* 0x000fe20000010822 */
[----:B------:R-:W-:Y:S02]  /*97b0*/  HADD2.F32 R15, -RZ, R14.H0_H0 ;  /* 0x2000000eff0f7230 */ /* 0x000fe40000004100 */
[----:B------:R-:W-:Y:S01]  /*97c0*/  FMUL.FTZ R36, R27, R30 ;  /* 0x0000001e1b247220 */ /* 0x000fe20000410000 */
[----:B------:R-:W-:Y:S01]  /*97d0*/  FFMA.FTZ R32, R13, R32, R25 ;  /* 0x000000200d207223 */ /* 0x000fe20000010019 */
[----:B------:R-:W-:Y:S01]  /*97e0*/  FMUL.FTZ R20, R27, R28 ;  /* 0x0000001c1b147220 */ /* 0x000fe20000410000 */
[----:B------:R-:W-:-:S02]  /*97f0*/  HADD2.F32 R24, -RZ, R24.H1_H1 ;  /* 0x30000018ff187230 */ /* 0x000fc40000004100 */
[C---:B------:R-:W-:Y:S01]  /*9800*/  FFMA.FTZ R36, R15.reuse, R28, -R36 ;  /* 0x0000001c0f247223 */ /* 0x040fe20000010824 */
[----:B------:R-:W-:Y:S02]  /*9810*/  HADD2.F32 R26, -RZ, R26.H1_H1 ;  /* 0x3000001aff1a7230 */ /* 0x000fe40000004100 */
[----:B------:R-:W-:Y:S01]  /*9820*/  FFMA.FTZ R20, R15, R30, R20 ;  /* 0x0000001e0f147223 */ /* 0x000fe20000010014 */
[----:B------:R-:W-:Y:S02]  /*9830*/  HADD2.F32 R25, -RZ, R48.H0_H0 ;  /* 0x20000030ff197230 */ /* 0x000fe40000004100 */
[----:B------:R-:W-:Y:S02]  /*9840*/  HADD2.F32 R27, -RZ, R47.H0_H0 ;  /* 0x2000002fff1b7230 */ /* 0x000fe40000004100 */
[----:B------:R-:W-:Y:S02]  /*9850*/  HADD2.F32 R13, -RZ, R50.H0_H0 ;  /* 0x20000032ff0d7230 */ /* 0x000fe40000004100 */
[----:B------:R-:W-:Y:S01]  /*9860*/  FMUL.FTZ R15, R24, R25 ;  /* 0x00000019180f7220 */ /* 0x000fe20000410000 */
[----:B------:R-:W-:-:S02]  /*9870*/  HADD2.F32 R21, -RZ, R49.H0_H0 ;  /* 0x20000031ff157230 */ /* 0x000fc40000004100 */
[----:B------:R-:W-:Y:S01]  /*9880*/  FMUL.FTZ R33, R26, R27 ;  /* 0x0000001b1a217220 */ /* 0x000fe20000410000 */
[----:B------:R-:W-:Y:S02]  /*9890*/  HADD2.F32 R12, -RZ, R12.H1_H1 ;  /* 0x3000000cff0c7230 */ /* 0x000fe40000004100 */
[----:B------:R-:W-:Y:S01]  /*98a0*/  FMUL.FTZ R24, R24, R13 ;  /* 0x0000000d18187220 */ /* 0x000fe20000410000 */
[----:B------:R-:W-:Y:S02]  /*98b0*/  HADD2.F32 R14, -RZ, R14.H1_H1 ;  /* 0x3000000eff0e7230 */ /* 0x000fe40000004100 */
        /* <DEDUP_REMOVED lines=15> */
.L_x_8005:
[----:B------:R-:W-:Y:S05]  /*99b0*/  BSYNC B1 ;  /* 0x0000000000017941 */ /* 0x000fea0003800000 */
.L_x_8004:
        /* <DEDUP_REMOVED lines=12> */
[----:B------:R-:W-:Y:S01]  /*9a80*/  HADD2.F32 R28, -RZ, R52.H1_H1 ;  /* 0x30000034ff1c7230 */ /* 0x000fe20000004100 */
        /* <DEDUP_REMOVED lines=23> */
[----:B------:R-:W-:-:S02]  /*9c00*/  HADD2.F32 R9, -RZ, R52.H0_H0 ;  /* 0x20000034ff097230 */ /* 0x000fc40000004100 */
        /* <DEDUP_REMOVED lines=13> */
[--C-:B------:R-:W-:Y:S02]  /*9ce0*/  HADD2.F32 R21, -RZ, R0.reuse.H1_H1 ;  /* 0x30000000ff157230 */ /* 0x100fe40000004100 */
        /* <DEDUP_REMOVED lines=47> */
.L_x_7996:
[----:B------:R-:W-:Y:S05]  /*9fe0*/  BSYNC B0 ;  /* 0x0000000000007941 */ /* 0x000fea0003800000 */
.L_x_7982:
        /* <DEDUP_REMOVED lines=8> */
.L_x_7979:
[----:B------:R-:W-:-:S13]  /*a070*/  ISETP.NE.AND P0, PT, R189, 0x3, PT ;  /* 0x00000003bd00780c */ /* 0x000fda0003f05270 */
[----:B------:R-:W-:Y:S05]  /*a080*/  @!P0 BRA `(.L_x_8006) ;  /* 0x0000000000048947 */ /* 0x000fea0003800000 */
[----:B------:R-:W-:Y:S01]  /*a090*/  BPT.TRAP 0x1 ;  /* 0x000000040000795c */ /* 0x000fe20000300000 */
.L_x_8006:
[----:B------:R-:W-:Y:S01]  /*a0a0*/  IMAD R21, R18, 0x8, R2 ;  /* 0x0000000812157824 */ /* 0x000fe200078e0202 */
[----:B------:R-:W-:-:S04]  /*a0b0*/  SHF.L.U32 R58, R19, 0x1f, RZ ;  /* 0x0000001f133a7819 */ /* 0x000fc800000006ff */
[----:B------:R4:W0:Y:S01]  /*a0c0*/  SYNCS.PHASECHK.TRANS64.TRYWAIT P1, [R21+URZ+0x28c30], R58 ;  /* 0x028c303a150075a7 */ /* 0x000822000802017f */
[----:B------:R-:W-:Y:S05]  /*a0d0*/  @!P0 BRA `(.L_x_8007) ;  /* 0x0000000000048947 */ /* 0x000fea0003800000 */
[----:B------:R-:W-:Y:S01]  /*a0e0*/  BPT.TRAP 0x1 ;  /* 0x000000040000795c */ /* 0x000fe20000300000 */
.L_x_8007:
[C---:B--2---:R-:W-:Y:S01]  /*a0f0*/  IADD3 R0, R2.reuse, 0x22400, RZ ;  /* 0x0002240002007810 */ /* 0x044fe20007ffe0ff */
        /* <DEDUP_REMOVED lines=9> */
.L_x_8008:
        /* <DEDUP_REMOVED lines=20> */
[----:B------:R-:W-:Y:S02]  /*a2d0*/  R2UR UR6, R6 ;  /* 0x00000000060672ca */ /* 0x000fe400000e0000 */
[----:B------:R-:W-:Y:S01]  /*a2e0*/  R2UR UR7, R7 ;  /* 0x00000000070772ca */ /* 0x000fe200000e0000 */
[----:B------:R-:W-:Y:S01]  /*a2f0*/  IMAD.MOV.U32 R7, RZ, RZ, 0x40000040 ;  /* 0x40000040ff077424 */ /* 0x000fe200078e00ff */
[C---:B------:R-:W-:Y:S01]  /*a300*/  IADD3 R6, R12.reuse, 0x4, RZ ;  /* 0x000000040c067810 */ /* 0x040fe20007ffe0ff */
        /* <DEDUP_REMOVED lines=23> */
.L_x_8010:
[----:B------:R-:W1:Y:S01]  /*a480*/  LDC R0, c[0x0][0x448] ;  /* 0x00011200ff007b82 */ /* 0x000e620000000800 */
[----:B------:R-:W-:Y:S01]  /*a490*/  LOP3.LUT R22, R22, 0xffffffef, RZ, 0xc0, !PT ;  /* 0xffffffef16167812 */ /* 0x000fe200078ec0ff */
[----:B------:R-:W-:Y:S01]  /*a4a0*/  ULDC UR4, c[0x0][0x988] ;  /* 0x0002620000047ab9 */ /* 0x000fe20000000800 */
[----:B-1----:R-:W-:Y:S01]  /*a4b0*/  ISETP.NE.AND P1, PT, R0, 0x1, PT ;  /* 0x000000010000780c */ /* 0x002fe20003f25270 */
[----:B------:R-:W-:-:S12]  /*a4c0*/  IMAD.IADD R0, R228, 0x1, R201 ;  /* 0x00000001e4007824 */ /* 0x000fd800078e02c9 */
[----:B------:R-:W1:Y:S01]  /*a4d0*/  @P1 LDC R3, c[0x0][0x44c] ;  /* 0x00011300ff031b82 */ /* 0x000e620000000800 */
[----:B------:R-:W-:-:S07]  /*a4e0*/  @P1 LOP3.LUT R22, R22, 0x10, RZ, 0xfc, !PT ;  /* 0x0000001016161812 */ /* 0x000fce00078efcff */
[----:B------:R-:W2:Y:S01]  /*a4f0*/  @P1 LDC R12, c[0x0][0x450] ;  /* 0x00011400ff0c1b82 */ /* 0x000ea20000000800 */
[----:B-1----:R-:W-:-:S05]  /*a500*/  @P1 IMAD.HI.U32 R3, R0, R3, RZ ;  /* 0x0000000300031227 */ /* 0x002fca00078e00ff */
[----:B--2---:R-:W-:Y:S01]  /*a510*/  @P1 SHF.R.U32.HI R0, RZ, R12, R3 ;  /* 0x0000000cff001219 */ /* 0x004fe20000011603 */
[----:B------:R-:W-:-:S04]  /*a520*/  IMAD.MOV.U32 R12, RZ, RZ, -0x40 ;  /* 0xffffffc0ff0c7424 */ /* 0x000fc800078e00ff */
[----:B------:R-:W1:Y:S01]  /*a530*/  SHFL.IDX PT, R13, R0, 0x1, 0x1c1f ;  /* 0x003c1f00000d7f89 */ /* 0x000e6200000e0000 */
[----:B------:R-:W-:-:S03]  /*a540*/  IMAD R12, R213, R12, 0x40 ;  /* 0x00000040d50c7424 */ /* 0x000fc600078e020c */
[----:B------:R-:W2:Y:S02]  /*a550*/  SHFL.IDX PT, R0, R0, RZ, 0x1c1f ;  /* 0x001c1fff00007589 */ /* 0x000ea400000e0000 */
[----:B------:R-:W-:Y:S02]  /*a560*/  IADD3 R3, R185, 0x1, R12 ;  /* 0x00000001b9037810 */ /* 0x000fe40007ffe00c */
[----:B------:R-:W-:Y:S02]  /*a570*/  IADD3 R12, -R196, R12, R185 ;  /* 0x0000000cc40c7210 */ /* 0x000fe40007ffe1b9 */
[----:B------:R-:W-:-:S04]  /*a580*/  IADD3 R3, -R184, R3, -R196 ;  /* 0x00000003b8037210 */ /* 0x000fc80007ffe9c4 */
[----:B-1----:R-:W-:-:S04]  /*a590*/  VIADDMNMX R13, R13, R3, R12, PT ;  /* 0x000000030d0d7246 */ /* 0x002fc8000380010c */
[C---:B------:R-:W-:Y:S02]  /*a5a0*/  ISETP.GT.AND P1, PT, R13.reuse, RZ, PT ;  /* 0x000000ff0d00720c */ /* 0x040fe40003f24270 */
[C---:B------:R-:W-:Y:S02]  /*a5b0*/  ISETP.GT.AND P2, PT, R13.reuse, 0x1, PT ;  /* 0x000000010d00780c */ /* 0x040fe40003f44270 */
[----:B------:R-:W-:Y:S02]  /*a5c0*/  FSEL R15, R26, -INF , P1 ;  /* 0xff8000001a0f7808 */ /* 0x000fe40000800000 */
[----:B------:R-:W-:Y:S02]  /*a5d0*/  ISETP.GT.AND P1, PT, R13, 0x9, PT ;  /* 0x000000090d00780c */ /* 0x000fe40003f24270 */
[----:B------:R-:W-:Y:S02]  /*a5e0*/  FSEL R14, R27, -INF , P2 ;  /* 0xff8000001b0e7808 */ /* 0x000fe40001000000 */
[----:B------:R-:W-:-:S02]  /*a5f0*/  FSEL R59, R31, -INF , P1 ;  /* 0xff8000001f3b7808 */ /* 0x000fc40000800000 */
[C---:B------:R-:W-:Y:S02]  /*a600*/  ISETP.GT.AND P2, PT, R13.reuse, 0x10, PT ;  /* 0x000000100d00780c */ /* 0x040fe40003f44270 */
[----:B------:R-:W-:Y:S02]  /*a610*/  ISETP.GT.AND P1, PT, R13, 0x11, PT ;  /* 0x000000110d00780c */ /* 0x000fe40003f24270 */
[----:B------:R-:W-:Y:S02]  /*a620*/  FSEL R61, R34, -INF , P2 ;  /* 0xff800000223d7808 */ /* 0x000fe40001000000 */
[----:B------:R-:W-:Y:S02]  /*a630*/  FSEL R63, R35, -INF , P1 ;  /* 0xff800000233f7808 */ /* 0x000fe40000800000 */
[C---:B------:R-:W-:Y:S02]  /*a640*/  ISETP.GT.AND P2, PT, R13.reuse, 0x18, PT ;  /* 0x000000180d00780c */ /* 0x040fe40003f44270 */
[----:B------:R-:W-:-:S02]  /*a650*/  ISETP.GT.AND P1, PT, R13, 0x19, PT ;  /* 0x000000190d00780c */ /* 0x000fc40003f24270 */
[----:B------:R-:W-:Y:S02]  /*a660*/  FSEL R65, R38, -INF , P2 ;  /* 0xff80000026417808 */ /* 0x000fe40001000000 */
[----:B------:R-:W-:Y:S02]  /*a670*/  FSEL R67, R39, -INF , P1 ;  /* 0xff80000027437808 */ /* 0x000fe40000800000 */
[C---:B------:R-:W-:Y:S02]  /*a680*/  ISETP.GT.AND P2, PT, R13.reuse, 0x20, PT ;  /* 0x000000200d00780c */ /* 0x040fe40003f44270 */
[C---:B------:R-:W-:Y:S02]  /*a690*/  ISETP.GT.AND P1, PT, R13.reuse, 0x21, PT ;  /* 0x000000210d00780c */ /* 0x040fe40003f24270 */
[----:B------:R-:W-:Y:S02]  /*a6a0*/  ISETP.GT.AND P3, PT, R13, 0x8, PT ;  /* 0x000000080d00780c */ /* 0x000fe40003f64270 */
[----:B------:R-:W-:-:S02]  /*a6b0*/  FSEL R69, R42, -INF , P2 ;  /* 0xff8000002a457808 */ /* 0x000fc40001000000 */
[----:B------:R-:W-:Y:S02]  /*a6c0*/  FSEL R71, R43, -INF , P1 ;  /* 0xff8000002b477808 */ /* 0x000fe40000800000 */
[C---:B------:R-:W-:Y:S02]  /*a6d0*/  ISETP.GT.AND P2, PT, R13.reuse, 0x28, PT ;  /* 0x000000280d00780c */ /* 0x040fe40003f44270 */
[----:B------:R-:W-:Y:S02]  /*a6e0*/  ISETP.GT.AND P1, PT, R13, 0x29, PT ;  /* 0x000000290d00780c */ /* 0x000fe40003f24270 */
[----:B------:R-:W-:Y:S02]  /*a6f0*/  FSEL R57, R30, -INF , P3 ;  /* 0xff8000001e397808 */ /* 0x000fe40001800000 */
[----:B------:R-:W-:Y:S02]  /*a700*/  FMNMX.FTZ R26, R15, R14, !PT ;  /* 0x0000000e0f1a7209 */ /* 0x000fe40007810000 */
[----:B------:R-:W-:-:S02]  /*a710*/  FSEL R73, R46, -INF , P2 ;  /* 0xff8000002e497808 */ /* 0x000fc40001000000 */
[----:B------:R-:W-:Y:S02]  /*a720*/  FSEL R75, R47, -INF , P1 ;  /* 0xff8000002f4b7808 */ /* 0x000fe40000800000 */
[C---:B------:R-:W-:Y:S02]  /*a730*/  ISETP.GT.AND P2, PT, R13.reuse, 0x30, PT ;  /* 0x000000300d00780c */ /* 0x040fe40003f44270 */
[----:B------:R-:W-:Y:S02]  /*a740*/  ISETP.GT.AND P1, PT, R13, 0x31, PT ;  /* 0x000000310d00780c */ /* 0x000fe40003f24270 */
[----:B------:R-:W-:Y:S02]  /*a750*/  FMNMX.FTZ R26, R57, R26, !PT ;  /* 0x0000001a391a7209 */ /* 0x000fe40007810000 */
[----:B------:R-:W-:Y:S02]  /*a760*/  FSEL R77, R50, -INF , P2 ;  /* 0xff800000324d7808 */ /* 0x000fe40001000000 */
[----:B------:R-:W-:-:S02]  /*a770*/  FSEL R79, R51, -INF , P1 ;  /* 0xff800000334f7808 */ /* 0x000fc40000800000 */
[C---:B------:R-:W-:Y:S02]  /*a780*/  ISETP.GT.AND P2, PT, R13.reuse, 0x38, PT ;  /* 0x000000380d00780c */ /* 0x040fe40003f44270 */
[----:B------:R-:W-:Y:S02]  /*a790*/  ISETP.GT.AND P1, PT, R13, 0x39, PT ;  /* 0x000000390d00780c */ /* 0x000fe40003f24270 */
[----:B------:R-:W-:Y:S02]  /*a7a0*/  FMNMX.FTZ R26, R59, R26, !PT ;  /* 0x0000001a3b1a7209 */ /* 0x000fe40007810000 */
[----:B--2---:R-:W-:Y:S02]  /*a7b0*/  VIADDMNMX R3, R0, R3, R12, PT ;  /* 0x0000000300037246 */ /* 0x004fe4000380010c */
[----:B------:R-:W-:Y:S02]  /*a7c0*/  FSEL R81, R54, -INF , P2 ;  /* 0xff80000036517808 */ /* 0x000fe40001000000 */
[----:B------:R-:W-:-:S02]  /*a7d0*/  FSEL R83, R55, -INF , P1 ;  /* 0xff80000037537808 */ /* 0x000fc40000800000 */
[----:B------:R-:W-:Y:S02]  /*a7e0*/  FMNMX.FTZ R26, R61, R26, !PT ;  /* 0x0000001a3d1a7209 */ /* 0x000fe40007810000 */
[C---:B------:R-:W-:Y:S02]  /*a7f0*/  ISETP.GT.AND P1, PT, R3.reuse, RZ, PT ;  /* 0x000000ff0300720c */ /* 0x040fe40003f24270 */
[----:B------:R-:W-:Y:S02]  /*a800*/  ISETP.GT.AND P2, PT, R3, 0x1, PT ;  /* 0x000000010300780c */ /* 0x000fe40003f44270 */
[----:B------:R-:W-:Y:S02]  /*a810*/  FMNMX.FTZ R26, R63, R26, !PT ;  /* 0x0000001a3f1a7209 */ /* 0x000fe40007810000 */
[----:B------:R-:W-:Y:S02]  /*a820*/  ISETP.GT.AND P3, PT, R3, 0x8, PT ;  /* 0x000000080300780c */ /* 0x000fe40003f64270 */
[----:B------:R-:W-:-:S02]  /*a830*/  FSEL R27, R24, -INF , P1 ;  /* 0xff800000181b7808 */ /* 0x000fc40000800000 */
[----:B------:R-:W-:Y:S02]  /*a840*/  FSEL R25, R25, -INF , P2 ;  /* 0xff80000019197808 */ /* 0x000fe40001000000 */
[----:B------:R-:W-:Y:S02]  /*a850*/  FMNMX.FTZ R26, R65, R26, !PT ;  /* 0x0000001a411a7209 */ /* 0x000fe40007810000 */
[----:B------:R-:W-:Y:S02]  /*a860*/  ISETP.GT.AND P1, PT, R3, 0x9, PT ;  /* 0x000000090300780c */ /* 0x000fe40003f24270 */
[----:B------:R-:W-:Y:S02]  /*a870*/  FSEL R31, R28, -INF , P3 ;  /* 0xff8000001c1f7808 */ /* 0x000fe40001800000 */
[----:B------:R-:W-:Y:S02]  /*a880*/  FMNMX.FTZ R0, R27, R25, !PT ;  /* 0x000000191b007209 */ /* 0x000fe40007810000 */
[----:B------:R-:W-:-:S02]  /*a890*/  FMNMX.FTZ R26, R67, R26, !PT ;  /* 0x0000001a431a7209 */ /* 0x000fc40007810000 */
[----:B------:R-:W-:Y:S02]  /*a8a0*/  ISETP.GT.AND P2, PT, R3, 0x10, PT ;  /* 0x000000100300780c */ /* 0x000fe40003f44270 */
[----:B------:R-:W-:Y:S02]  /*a8b0*/  FSEL R29, R29, -INF , P1 ;  /* 0xff8000001d1d7808 */ /* 0x000fe40000800000 */
[----:B------:R-:W-:Y:S02]  /*a8c0*/  FMNMX.FTZ R0, R31, R0, !PT ;  /* 0x000000001f007209 */ /* 0x000fe40007810000 */
[----:B------:R-:W-:Y:S02]  /*a8d0*/  FMNMX.FTZ R26, R69, R26, !PT ;  /* 0x0000001a451a7209 */ /* 0x000fe40007810000 */
[----:B------:R-:W-:Y:S02]  /*a8e0*/  ISETP.GT.AND P1, PT, R3, 0x11, PT ;  /* 0x000000110300780c */ /* 0x000fe40003f24270 */
[----:B------:R-:W-:-:S02]  /*a8f0*/  FSEL R35, R32, -INF , P2 ;  /* 0xff80000020237808 */ /* 0x000fc40001000000 */
[----:B------:R-:W-:Y:S02]  /*a900*/  FMNMX.FTZ R0, R29, R0, !PT ;  /* 0x000000001d007209 */ /* 0x000fe40007810000 */
        /* <DEDUP_REMOVED lines=26> */
[----:B------:R-:W-:Y:S01]  /*aab0*/  FSEL R45, R45, -INF , P3 ;  /* 0xff8000002d2d7808 */ /* 0x000fe20001800000 */
[----:B------:R-:W1:Y:S01]  /*aac0*/  SHFL.BFLY PT, R13, R26, 0x2, 0x1f ;  /* 0x0c401f001a0d7f89 */ /* 0x000e6200000e0000 */
        /* <DEDUP_REMOVED lines=12> */
[----:B-1----:R-:W-:Y:S02]  /*ab90*/  FMNMX.FTZ R13, R26, R13, !PT ;  /* 0x0000000d1a0d7209 */ /* 0x002fe40007810000 */
[----:B------:R-:W-:-:S03]  /*aba0*/  FMNMX.FTZ R0, R53, R0, !PT ;  /* 0x0000000035007209 */ /* 0x000fc60007810000 */
[----:B------:R-:W1:Y:S04]  /*abb0*/  SHFL.BFLY PT, R12, R13, 0x1, 0x1f ;  /* 0x0c201f000d0c7f89 */ /* 0x000e6800000e0000 */
[----:B------:R-:W2:Y:S01]  /*abc0*/  SHFL.BFLY PT, R3, R0, 0x2, 0x1f ;  /* 0x0c401f0000037f89 */ /* 0x000ea200000e0000 */
[----:B-1----:R-:W-:Y:S01]  /*abd0*/  FMNMX.FTZ R13, R13, R12, !PT ;  /* 0x0000000c0d0d7209 */ /* 0x002fe20007810000 */
[----:B------:R-:W-:Y:S01]  /*abe0*/  IMAD.U32 R12, RZ, RZ, UR4 ;  /* 0x00000004ff0c7e24 */ /* 0x000fe2000f8e00ff */
[----:B--2---:R-:W-:-:S03]  /*abf0*/  FMNMX.FTZ R3, R0, R3, !PT ;  /* 0x0000000300037209 */ /* 0x004fc60007810000 */
[C---:B------:R-:W-:Y:S01]  /*ac00*/  FMUL.FTZ R24, R13.reuse, R12 ;  /* 0x0000000c0d187220 */ /* 0x040fe20000410000 */
[----:B------:R-:W-:Y:S01]  /*ac10*/  FSETP.NEU.FTZ.AND P4, PT, R13, -INF , PT ;  /* 0xff8000000d00780b */ /* 0x000fe20003f9d000 */
[----:B------:R-:W1:Y:S03]  /*ac20*/  SHFL.BFLY PT, R0, R3, 0x1, 0x1f ;  /* 0x0c201f0003007f89 */ /* 0x000e6600000e0000 */
[----:B------:R-:W-:-:S05]  /*ac30*/  FSEL R24, R24, RZ, P4 ;  /* 0x000000ff18187208 */ /* 0x000fca0002000000 */
        /* <DEDUP_REMOVED lines=17> */
[----:B------:R-:W-:Y:S01]  /*ad50*/  FFMA.FTZ R24, R83, R12, -R24 ;  /* 0x0000000c53187223 */ /* 0x000fe20000010818 */
[----:B-1----:R-:W-:-:S02]  /*ad60*/  FMNMX.FTZ R15, R3, R0, !PT ;  /* 0x00000000030f7209 */ /* 0x002fc40007810000 */
[----:B------:R-:W-:Y:S01]  /*ad70*/  MUFU.EX2 R57, R57 ;  /* 0x0000003900397308 */ /* 0x000fe20000000800 */
[----:B------:R-:W-:Y:S02]  /*ad80*/  IADD3 R3, R21, 0x28c40, RZ ;  /* 0x00028c4015037810 */ /* 0x000fe40007ffe0ff */
[CC--:B------:R-:W-:Y:S01]  /*ad90*/  FMUL.FTZ R0, R15.reuse, R12.reuse ;  /* 0x0000000c0f007220 */ /* 0x0c0fe20000410000 */
[----:B------:R-:W-:Y:S02]  /*ada0*/  FSETP.NEU.FTZ.AND P1, PT, R15, -INF , PT ;  /* 0xff8000000f00780b */ /* 0x000fe40003f3d000 */
[----:B------:R-:W-:Y:S02]  /*adb0*/  PRMT R3, R192, 0x654, R3 ;  /* 0x00000654c0037816 */ /* 0x000fe40000000003 */
[----:B------:R-:W-:Y:S01]  /*adc0*/  FSEL R0, R0, RZ, P1 ;  /* 0x000000ff00007208 */ /* 0x000fe20000800000 */
[----:B------:R-:W1:Y:S01]  /*add0*/  MUFU.EX2 R28, R59 ;  /* 0x0000003b001c7308 */ /* 0x000e620000000800 */
[----:B------:R2:W-:Y:S03]  /*ade0*/  SYNCS.ARRIVE.TRANS64.RED.A1T0 RZ, [R3+URZ], RZ ;  /* 0x000000ff03ff79a7 */ /* 0x0005e6000810043f */
        /* <DEDUP_REMOVED lines=17> */
[----:B------:R-:W-:Y:S01]  /*af00*/  FFMA.FTZ R0, R53, R12, -R0 ;  /* 0x0000000c35007223 */ /* 0x000fe20000010800 */
[----:B-1----:R-:W-:-:S03]  /*af10*/  F2FP.F16.F32.PACK_AB R167, R28, R57 ;  /* 0x000000391ca7723e */ /* 0x002fc600000000ff */
[----:B------:R-:W1:Y:S08]  /*af20*/  MUFU.EX2 R31, R31 ;  /* 0x0000001f001f7308 */ /* 0x000e700000000800 */
[----:B------:R-:W5:Y:S08]  /*af30*/  MUFU.EX2 R61, R61 ;  /* 0x0000003d003d7308 */ /* 0x000f700000000800 */
[----:B------:R-:W0:Y:S08]  /*af40*/  MUFU.EX2 R166, R29 ;  /* 0x0000001d00a67308 */ /* 0x000e300000000800 */
[----:B------:R4:W-:Y:S08]  /*af50*/  MUFU.EX2 R40, R24 ;  /* 0x0000001800287308 */ /* 0x0009f00000000800 */
[----:B------:R-:W2:Y:S01]  /*af60*/  MUFU.EX2 R35, R35 ;  /* 0x0000002300237308 */ /* 0x000ea20000000800 */
[----:B----4-:R-:W-:Y:S01]  /*af70*/  FADD.FTZ R24, R165, R26 ;  /* 0x0000001aa5187221 */ /* 0x010fe20000010000 */
[----:B------:R-:W-:-:S03]  /*af80*/  F2FP.F16.F32.PACK_AB R165, R26, R165 ;  /* 0x000000a51aa5723e */ /* 0x000fc600000000ff */
[----:B------:R-:W-:Y:S01]  /*af90*/  FADD.FTZ R25, R57, R24 ;  /* 0x0000001839197221 */ /* 0x000fe20000010000 */
[----:B---3--:R-:W-:Y:S01]  /*afa0*/  FADD.FTZ R24, R27, R164 ;  /* 0x000000a41b187221 */ /* 0x008fe20000010000 */
[----:B------:R-:W-:Y:S01]  /*afb0*/  F2FP.F16.F32.PACK_AB R164, R164, R27 ;  /* 0x0000001ba4a4723e */ /* 0x000fe200000000ff */
[----:B------:R-:W3:Y:S01]  /*afc0*/  MUFU.EX2 R30, R63 ;  /* 0x0000003f001e7308 */ /* 0x000ee20000000800 */
[----:B------:R-:W-:Y:S01]  /*afd0*/  FADD.FTZ R42, R28, R25 ;  /* 0x000000191c2a7221 */ /* 0x000fe20000010000 */
[----:B-1----:R-:W-:-:S03]  /*afe0*/  FADD.FTZ R25, R31, R24 ;  /* 0x000000181f197221 */ /* 0x002fc60000010000 */
[----:B-----5:R-:W-:Y:S01]  /*aff0*/  FADD.FTZ R29, R61, R42 ;  /* 0x0000002a3d1d7221 */ /* 0x020fe20000010000 */
[C---:B0-----:R-:W-:Y:S01]  /*b000*/  FADD.FTZ R42, R166.reuse, R25 ;  /* 0x00000019a62a7221 */ /* 0x041fe20000010000 */
[----:B------:R-:W-:Y:S01]  /*b010*/  F2FP.F16.F32.PACK_AB R166, R166, R31 ;  /* 0x0000001fa6a6723e */ /* 0x000fe200000000ff */
[----:B------:R-:W0:Y:S01]  /*b020*/  MUFU.EX2 R160, R33 ;  /* 0x0000002100a07308 */ /* 0x000e220000000800 */
[----:B------:R-:W-:Y:S01]  /*b030*/  BAR.SYNC.DEFER_BLOCKING 0xf, 0x100 ;  /* 0x03c4000000007b1d */ /* 0x000fe20000010000 */
[----:B--2---:R-:W-:-:S06]  /*b040*/  FADD.FTZ R3, R35, R42 ;  /* 0x0000002a23037221 */ /* 0x004fcc0000010000 */
[----:B------:R-:W1:Y:S01]  /*b050*/  MUFU.EX2 R65, R65 ;  /* 0x0000004100417308 */ /* 0x000e620000000800 */
[C---:B---3--:R-:W-:Y:S01]  /*b060*/  FADD.FTZ R44, R30.reuse, R29 ;  /* 0x0000001d1e2c7221 */ /* 0x048fe20000010000 */
[----:B------:R-:W-:-:S06]  /*b070*/  F2FP.F16.F32.PACK_AB R161, R30, R61 ;  /* 0x0000003d1ea1723e */ /* 0x000fcc00000000ff */
[----:B------:R-:W2:Y:S01]  /*b080*/  MUFU.EX2 R39, R39 ;  /* 0x0000002700277308 */ /* 0x000ea20000000800 */
[C---:B0-----:R-:W-:Y:S01]  /*b090*/  FADD.FTZ R26, R160.reuse, R3 ;  /* 0x00000003a01a7221 */ /* 0x041fe20000010000 */
[----:B------:R-:W-:-:S06]  /*b0a0*/  F2FP.F16.F32.PACK_AB R160, R160, R35 ;  /* 0x00000023a0a0723e */ /* 0x000fcc00000000ff */
[----:B------:R-:W0:Y:S01]  /*b0b0*/  MUFU.EX2 R32, R67 ;  /* 0x0000004300207308 */ /* 0x000e220000000800 */
[----:B-1----:R-:W-:Y:S01]  /*b0c0*/  FADD.FTZ R25, R65, R44 ;  /* 0x0000002c41197221 */ /* 0x002fe20000010000 */
[----:B------:R1:W-:Y:S06]  /*b0d0*/  STSM.16.M88.4 [R216+0x26800], R164 ;  /* 0x026800a4d8007844 */ /* 0x0003ec0000000200 */
[----:B------:R-:W3:Y:S01]  /*b0e0*/  MUFU.EX2 R162, R37 ;  /* 0x0000002500a27308 */ /* 0x000ee20000000800 */
[----:B--2---:R-:W-:-:S07]  /*b0f0*/  FADD.FTZ R3, R39, R26 ;  /* 0x0000001a27037221 */ /* 0x004fce0000010000 */
[----:B------:R-:W2:Y:S01]  /*b100*/  MUFU.EX2 R69, R69 ;  /* 0x0000004500457308 */ /* 0x000ea20000000800 */
[C---:B0-----:R-:W-:Y:S01]  /*b110*/  FADD.FTZ R42, R32.reuse, R25 ;  /* 0x00000019202a7221 */ /* 0x041fe20000010000 */
[----:B------:R-:W-:-:S06]  /*b120*/  F2FP.F16.F32.PACK_AB R163, R32, R65 ;  /* 0x0000004120a3723e */ /* 0x000fcc00000000ff */
[----:B------:R-:W0:Y:S01]  /*b130*/  MUFU.EX2 R43, R43 ;  /* 0x0000002b002b7308 */ /* 0x000e220000000800 */
[C---:B---3--:R-:W-:Y:S01]  /*b140*/  FADD.FTZ R26, R162.reuse, R3 ;  /* 0x00000003a21a7221 */ /* 0x048fe20000010000 */
[----:B------:R-:W-:-:S05]  /*b150*/  F2FP.F16.F32.PACK_AB R162, R162, R39 ;  /* 0x00000027a2a2723e */ /* 0x000fca00000000ff */
[----:B------:R1:W-:Y:S01]  /*b160*/  STSM.16.M88.4 [R222], R160 ;  /* 0x000000a0de007844 */ /* 0x0003e20000000200 */
[----:B------:R-:W3:Y:S01]  /*b170*/  MUFU.EX2 R34, R71 ;  /* 0x0000004700227308 */ /* 0x000ee20000000800 */
[----:B--2---:R-:W-:-:S07]  /*b180*/  FADD.FTZ R25, R69, R42 ;  /* 0x0000002a45197221 */ /* 0x004fce0000010000 */
[----:B------:R-:W2:Y:S01]  /*b190*/  MUFU.EX2 R156, R41 ;  /* 0x00000029009c7308 */ /* 0x000ea20000000800 */
[----:B0-----:R-:W-:-:S07]  /*b1a0*/  FADD.FTZ R3, R43, R26 ;  /* 0x0000001a2b037221 */ /* 0x001fce0000010000 */
[----:B------:R-:W0:Y:S01]  /*b1b0*/  MUFU.EX2 R73, R73 ;  /* 0x0000004900497308 */ /* 0x000e220000000800 */
[C---:B---3--:R-:W-:Y:S01]  /*b1c0*/  FADD.FTZ R28, R34.reuse, R25 ;  /* 0x00000019221c7221 */ /* 0x048fe20000010000 */
[----:B------:R-:W-:-:S06]  /*b1d0*/  F2FP.F16.F32.PACK_AB R157, R34, R69 ;  /* 0x00000045229d723e */ /* 0x000fcc00000000ff */
[----:B------:R-:W3:Y:S01]  /*b1e0*/  MUFU.EX2 R47, R47 ;  /* 0x0000002f002f7308 */ /* 0x000ee20000000800 */
[C---:B--2---:R-:W-:Y:S01]  /*b1f0*/  FADD.FTZ R26, R156.reuse, R3 ;  /* 0x000000039c1a7221 */ /* 0x044fe20000010000 */
[----:B------:R-:W-:-:S06]  /*b200*/  F2FP.F16.F32.PACK_AB R156, R156, R43 ;  /* 0x0000002b9c9c723e */ /* 0x000fcc00000000ff */
[----:B------:R-:W2:Y:S01]  /*b210*/  MUFU.EX2 R36, R75 ;  /* 0x0000004b00247308 */ /* 0x000ea20000000800 */
[----:B0-----:R-:W-:-:S07]  /*b220*/  FADD.FTZ R25, R73, R28 ;  /* 0x0000001c49197221 */ /* 0x001fce0000010000 */
[----:B------:R-:W0:Y:S01]  /*b230*/  MUFU.EX2 R14, R45 ;  /* 0x0000002d000e7308 */ /* 0x000e220000000800 */
[----:B---3--:R-:W-:-:S07]  /*b240*/  FADD.FTZ R3, R47, R26 ;  /* 0x0000001a2f037221 */ /* 0x008fce0000010000 */
        /* <DEDUP_REMOVED lines=12> */
[----:B------:R-:W2:Y:S08]  /*b310*/  MUFU.EX2 R81, R81 ;  /* 0x0000005100517308 */ /* 0x000eb00000000800 */
[----:B------:R-:W-:Y:S01]  /*b320*/  MUFU.EX2 R55, R55 ;  /* 0x0000003700377308 */ /* 0x000fe20000000800 */
[----:B0-----:R-:W-:Y:S01]  /*b330*/  F2FP.F16.F32.PACK_AB R152, R24, R51 ;  /* 0x000000331898723e */ /* 0x001fe200000000ff */
[----:B------:R-:W-:-:S04]  /*b340*/  FADD.FTZ R51, R51, R14 ;  /* 0x0000000e33337221 */ /* 0x000fc80000010000 */
[----:B------:R-:W-:Y:S02]  /*b350*/  FADD.FTZ R24, R24, R51 ;  /* 0x0000003318187221 */ /* 0x000fe40000010000 */
[----:B------:R-:W0:Y:S01]  /*b360*/  MUFU.EX2 R0, R0 ;  /* 0x0000000000007308 */ /* 0x000e220000000800 */
[----:B--2---:R-:W-:Y:S01]  /*b370*/  F2FP.F16.F32.PACK_AB R155, R40, R81 ;  /* 0x00000051289b723e */ /* 0x004fe200000000ff */
[----:B------:R-:W-:-:S04]  /*b380*/  FADD.FTZ R3, R81, R38 ;  /* 0x0000002651037221 */ /* 0x000fc80000010000 */
[----:B------:R-:W-:Y:S01]  /*b390*/  FADD.FTZ R3, R40, R3 ;  /* 0x0000000328037221 */ /* 0x000fe20000010000 */
[----:B0-----:R-:W-:Y:S01]  /*b3a0*/  F2FP.F16.F32.PACK_AB R154, R0, R55 ;  /* 0x00000037009a723e */ /* 0x001fe200000000ff */
[----:B------:R-:W-:-:S04]  /*b3b0*/  FADD.FTZ R55, R55, R24 ;  /* 0x0000001837377221 */ /* 0x000fc80000010000 */
[----:B------:R1:W-:Y:S01]  /*b3c0*/  STSM.16.M88.4 [R221], R152 ;  /* 0x00000098dd007844 */ /* 0x0003e20000000200 */
[----:B------:R-:W-:Y:S01]  /*b3d0*/  FADD.FTZ R0, R0, R55 ;  /* 0x0000003700007221 */ /* 0x000fe20000010000 */
[----:B------:R-:W-:Y:S06]  /*b3e0*/  @!P0 BRA `(.L_x_8011) ;  /* 0x0000000000048947 */ /* 0x000fec0003800000 */
[----:B------:R-:W-:Y:S01]  /*b3f0*/  BPT.TRAP 0x1 ;  /* 0x000000040000795c */ /* 0x000fe20000300000 */
.L_x_8011:
[----:B------:R0:W2:Y:S01]  /*b400*/  SYNCS.PHASECHK.TRANS64.TRYWAIT P1, [R21+URZ+0x28c50], R58 ;  /* 0x028c503a150075a7 */ /* 0x0000a2000802017f */
[----:B------:R-:W-:Y:S05]  /*b410*/  @!P0 BRA `(.L_x_8012) ;  /* 0x0000000000048947 */ /* 0x000fea0003800000 */
[----:B------:R-:W-:Y:S01]  /*b420*/  BPT.TRAP 0x1 ;  /* 0x000000040000795c */ /* 0x000fe20000300000 */
.L_x_8012:
[----:B------:R-:W-:Y:S01]  /*b430*/  LOP3.LUT R14, R56, 0x2000000, RZ, 0xfc, !PT ;  /* 0x02000000380e7812 */ /* 0x000fe200078efcff */
[----:B------:R-:W-:Y:S01]  /*b440*/  ULDC UR36, c[0x0][0x988] ;  /* 0x0002620000247ab9 */ /* 0x000fe20000000800 */
[----:B------:R-:W-:Y:S01]  /*b450*/  ULDC UR37, c[0x0][0x988] ;  /* 0x0002620000257ab9 */ /* 0x000fe20000000800 */
[----:B------:R-:W-:Y:S01]  /*b460*/  BSSY B0, `(.L_x_8013) ;  /* 0x0000006000007945 */ /* 0x000fe20003800000 */
[----:B------:R-:W-:Y:S02]  /*b470*/  IMAD.MOV.U32 R29, RZ, RZ, 0x40000040 ;  /* 0x40000040ff1d7424 */ /* 0x000fe400078e00ff */
[----:B------:R-:W-:Y:S01]  /*b480*/  IMAD R28, R18, 0x1000, R14 ;  /* 0x00001000121c7824 */ /* 0x000fe200078e020e */
[----:B--2---:R-:W-:Y:S06]  /*b490*/  @P1 BRA `(.L_x_8014) ;  /* 0x0000000000081947 */ /* 0x004fec0003800000 */
[----:B------:R-:W2:Y:S02]  /*b4a0*/  SYNCS.PHASECHK.TRANS64.TRYWAIT P1, [R21+URZ+0x28c50], R58 ;  /* 0x028c503a150075a7 */ /* 0x000ea4000802017f */
[----:B--2---:R-:W-:Y:S05]  /*b4b0*/  @!P1 BRA `(.L_x_8015) ;  /* 0x0000010000649947 */ /* 0x004fea0003800000 */
.L_x_8014:
[----:B------:R-:W-:Y:S05]  /*b4c0*/  BSYNC B0 ;  /* 0x0000000000007941 */ /* 0x000fea0003800000 */
.L_x_8013:
        /* <DEDUP_REMOVED lines=39> */
.L_x_8016:
[----:B-1----:R-:W0:Y:S01]  /*b740*/  LDC R152, c[0x0][0x448] ;  /* 0x00011200ff987b82 */ /* 0x002e220000000800 */
[----:B------:R-:W-:Y:S01]  /*b750*/  VIADD R21, R21, 0x28c60 ;  /* 0x00028c6015157836 */ /* 0x000fe20000000000 */
[----:B------:R-:W-:Y:S01]  /*b760*/  MOV R153, R201 ;  /* 0x000000c900997202 */ /* 0x000fe20000000f00 */
[----:B------:R-:W-:Y:S01]  /*b770*/  VIADD R213, R213, 0xfffffffe ;  /* 0xfffffffed5d57836 */ /* 0x000fe20000000000 */
[----:B------:R-:W-:Y:S02]  /*b780*/  BSSY B1, `(.L_x_8017) ;  /* 0x0000215000017945 */ /* 0x000fe40003800000 */
[----:B------:R-:W-:-:S04]  /*b790*/  PRMT R21, R192, 0x654, R21 ;  /* 0x00000654c0157816 */ /* 0x000fc80000000015 */
[----:B------:R1:W-:Y:S01]  /*b7a0*/  SYNCS.ARRIVE.TRANS64.RED.A1T0 RZ, [R21+URZ], RZ ;  /* 0x000000ff15ff79a7 */ /* 0x0003e2000810043f */
[----:B0-----:R-:W-:-:S13]  /*b7b0*/  ISETP.NE.AND P1, PT, R152, 0x1, PT ;  /* 0x000000019800780c */ /* 0x001fda0003f25270 */
[----:B------:R-:W0:Y:S08]  /*b7c0*/  @P1 LDC R152, c[0x0][0x44c] ;  /* 0x00011300ff981b82 */ /* 0x000e300000000800 */
[----:B-1----:R-:W1:Y:S01]  /*b7d0*/  @P1 LDC R21, c[0x0][0x450] ;  /* 0x00011400ff151b82 */ /* 0x002e620000000800 */
[----:B0-----:R-:W-:-:S05]  /*b7e0*/  @P1 IMAD.HI.U32 R152, R201, R152, RZ ;  /* 0x00000098c9981227 */ /* 0x001fca00078e00ff */
[----:B-1----:R-:W-:-:S04]  /*b7f0*/  @P1 SHF.R.U32.HI R153, RZ, R21, R152 ;  /* 0x00000015ff991219 */ /* 0x002fc80000011698 */
[----:B------:R-:W-:-:S04]  /*b800*/  IADD3 R21, R153, R185, -R184 ;  /* 0x000000b999157210 */ /* 0x000fc80007ffe8b8 */
[----:B------:R-:W-:-:S04]  /*b810*/  SHF.R.S32.HI R152, RZ, 0x1f, R21 ;  /* 0x0000001fff987819 */ /* 0x000fc80000011415 */
[----:B------:R-:W-:-:S04]  /*b820*/  LEA.HI R21, R152, R21, RZ, 0x6 ;  /* 0x0000001598157211 */ /* 0x000fc800078f30ff */
[----:B------:R-:W-:-:S04]  /*b830*/  SHF.R.S32.HI R21, RZ, 0x6, R21 ;  /* 0x00000006ff157819 */ /* 0x000fc80000011415 */
[----:B------:R-:W-:-:S04]  /*b840*/  VIMNMX R21, RZ, R21, !PT ;  /* 0x00000015ff157248 */ /* 0x000fc80007fe0100 */
[----:B------:R-:W-:-:S13]  /*b850*/  ISETP.GE.AND P1, PT, R213, R21, PT ;  /* 0x00000015d500720c */ /* 0x000fda0003f26270 */
[----:B------:R-:W-:Y:S05]  /*b860*/  @!P1 BRA `(.L_x_8018) ;  /* 0x0000002000189947 */ /* 0x000fea0003800000 */
[----:B------:R-:W-:Y:S01]  /*b870*/  BSSY B0, `(.L_x_8019) ;  /* 0x0000204000007945 */ /* 0x000fe20003800000 */
[----:B------:R-:W-:Y:S02]  /*b880*/  IMAD.MOV.U32 R220, RZ, RZ, R13 ;  /* 0x000000ffffdc7224 */ /* 0x000fe400078e000d */
[----:B------:R-:W-:Y:S02]  /*b890*/  IMAD.MOV.U32 R217, RZ, RZ, R15 ;  /* 0x000000ffffd97224 */ /* 0x000fe400078e000f */
[----:B------:R-:W-:Y:S02]  /*b8a0*/  IMAD.MOV.U32 R186, RZ, RZ, R213 ;  /* 0x000000ffffba7224 */ /* 0x000fe400078e00d5 */
[----:B------:R-:W-:-:S07]  /*b8b0*/  IMAD.MOV.U32 R219, RZ, RZ, R18 ;  /* 0x000000ffffdb7224 */ /* 0x000fce00078e0012 */
.L_x_8032:
[----:B------:R-:W-:-:S05]  /*b8c0*/  VIADD R18, R219, 0x1 ;  /* 0x00000001db127836 */ /* 0x000fca0000000000 */
[----:B------:R-:W-:-:S04]  /*b8d0*/  ISETP.NE.AND P1, PT, R18, 0x2, PT ;  /* 0x000000021200780c */ /* 0x000fc80003f25270 */
[----:B------:R-:W-:Y:S02]  /*b8e0*/  SEL R12, RZ, 0x1, P1 ;  /* 0x00000001ff0c7807 */ /* 0x000fe40000800000 */
[----:B------:R-:W-:Y:S02]  /*b8f0*/  SEL R18, R18, RZ, P1 ;  /* 0x000000ff12127207 */ /* 0x000fe40000800000 */
[----:B------:R-:W-:Y:S01]  /*b900*/  LOP3.LUT R19, R19, R12, RZ, 0x3c, !PT ;  /* 0x0000000c13137212 */ /* 0x000fe200078e3cff */
[----:B0-----:R-:W-:Y:S06]  /*b910*/  @!P0 BRA `(.L_x_8020) ;  /* 0x0000000000048947 */ /* 0x001fec0003800000 */
[----:B------:R-:W-:Y:S01]  /*b920*/  BPT.TRAP 0x1 ;  /* 0x000000040000795c */ /* 0x000fe20000300000 */
.L_x_8020:
[----:B------:R-:W-:Y:S01]  /*b930*/  IMAD R187, R18, 0x8, R2 ;  /* 0x0000000812bb7824 */ /* 0x000fe200078e0202 */
[----:B------:R-:W-:-:S04]  /*b940*/  SHF.L.U32 R213, R19, 0x1f, RZ ;  /* 0x0000001f13d57819 */ /* 0x000fc800000006ff */
[----:B------:R0:W1:Y:S01]  /*b950*/  SYNCS.PHASECHK.TRANS64.TRYWAIT P1, [R187+URZ+0x28c30], R213 ;  /* 0x028c30d5bb0075a7 */ /* 0x000062000802017f */
[----:B------:R-:W-:Y:S05]  /*b960*/  @!P0 BRA `(.L_x_8021) ;  /* 0x0000000000048947 */ /* 0x000fea0003800000 */
[----:B------:R-:W-:Y:S01]  /*b970*/  BPT.TRAP 0x1 ;  /* 0x000000040000795c */ /* 0x000fe20000300000 */
.L_x_8021:
[----:B------:R-:W-:Y:S01]  /*b980*/  BSSY B2, `(.L_x_8022) ;  /* 0x0000006000027945 */ /* 0x000fe20003800000 */
[----:B------:R-:W-:Y:S02]  /*b990*/  IMAD R154, R18, 0x200, R20 ;  /* 0x00000200129a7824 */ /* 0x000fe400078e0214 */
[----:B------:R-:W-:Y:S01]  /*b9a0*/  IMAD.MOV.U32 R155, RZ, RZ, 0x40000040 ;  /* 0x40000040ff9b7424 */ /* 0x000fe200078e00ff */
[----:B-1----:R-:W-:Y:S06]  /*b9b0*/  @P1 BRA `(.L_x_8023) ;  /* 0x0000000000081947 */ /* 0x002fec0003800000 */
[----:B------:R-:W1:Y:S02]  /*b9c0*/  SYNCS.PHASECHK.TRANS64.TRYWAIT P1, [R187+URZ+0x28c30], R213 ;  /* 0x028c30d5bb0075a7 */ /* 0x000e64000802017f */
[----:B-1----:R-:W-:Y:S05]  /*b9d0*/  @!P1 BRA `(.L_x_8024) ;  /* 0x000000fc00309947 */ /* 0x002fea0003800000 */
.L_x_8023:
[----:B------:R-:W-:Y:S05]  /*b9e0*/  BSYNC B2 ;  /* 0x0000000000027941 */ /* 0x000fea0003800000 */
.L_x_8022:
[C---:B------:R-:W-:Y:S01]  /*b9f0*/  R2UR UR6, R154.reuse ;  /* 0x000000009a0672ca */ /* 0x040fe200000e0000 */
[----:B------:R-:W-:Y:S01]  /*ba00*/  VIADD R12, R154, 0x4 ;  /* 0x000000049a0c7836 */ /* 0x000fe20000000000 */
[----:B------:R-:W-:Y:S01]  /*ba10*/  R2UR UR7, R155 ;  /* 0x000000009b0772ca */ /* 0x000fe200000e0000 */
[----:B------:R-:W-:Y:S01]  /*ba20*/  IMAD.MOV.U32 R153, RZ, RZ, 0x40000040 ;  /* 0x40000040ff997424 */ /* 0x000fe200078e00ff */
[----:B------:R-:W-:Y:S01]  /*ba30*/  R2UR UR4, R4 ;  /* 0x00000000040472ca */ /* 0x000fe200000e0000 */
[----:B------:R-:W-:Y:S01]  /*ba40*/  IMAD.MOV.U32 R155, RZ, RZ, 0x40000040 ;  /* 0x40000040ff9b7424 */ /* 0x000fe200078e00ff */
[----:B------:R-:W-:Y:S01]  /*ba50*/  R2UR UR5, R5 ;  /* 0x00000000050572ca */ /* 0x000fe200000e0000 */
[----:B------:R-:W-:Y:S01]  /*ba60*/  IMAD.MOV.U32 R13, RZ, RZ, 0x40000040 ;  /* 0x40000040ff0d7424 */ /* 0x000fe200078e00ff */
[C---:B------:R-:W-:Y:S01]  /*ba70*/  IADD3 R152, R154.reuse, 0x2, RZ ;  /* 0x000000029a987810 */ /* 0x040fe20007ffe0ff */
[----:B------:R-:W-:Y:S01]  /*ba80*/  VIADD R154, R154, 0x6 ;  /* 0x000000069a9a7836 */ /* 0x000fe20000000000 */
        /* <DEDUP_REMOVED lines=26> */
.L_x_8025:
[----:B------:R-:W2:Y:S01]  /*bc30*/  LDC R12, c[0x0][0x448] ;  /* 0x00011200ff0c7b82 */ /* 0x000ea20000000800 */
[----:B------:R-:W-:-:S04]  /*bc40*/  LOP3.LUT R22, R22, 0xffffdfff, RZ, 0xc0, !PT ;  /* 0xffffdfff16167812 */ /* 0x000fc800078ec0ff */
[----:B------:R-:W-:-:S04]  /*bc50*/  @P0 LOP3.LUT R22, R22, 0x2000, RZ, 0xfc, !PT ;  /* 0x0000200016160812 */ /* 0x000fc800078efcff */
[----:B------:R-:W-:Y:S02]  /*bc60*/  LOP3.LUT R22, R22, 0xffffbfff, RZ, 0xc0, !PT ;  /* 0xffffbfff16167812 */ /* 0x000fe400078ec0ff */
[----:B--2---:R-:W-:Y:S01]  /*bc70*/  ISETP.NE.AND P1, PT, R12, 0x1, PT ;  /* 0x000000010c00780c */ /* 0x004fe20003f25270 */
[----:B------:R-:W-:-:S12]  /*bc80*/  IMAD.IADD R12, R228, 0x1, R201 ;  /* 0x00000001e40c7824 */ /* 0x000fd800078e02c9 */
[----:B------:R-:W2:Y:S08]  /*bc90*/  @P1 LDC R15, c[0x0][0x44c] ;  /* 0x00011300ff0f1b82 */ /* 0x000eb00000000800 */
[----:B------:R-:W3:Y:S01]  /*bca0*/  @P1 LDC R13, c[0x0][0x450] ;  /* 0x00011400ff0d1b82 */ /* 0x000ee20000000800 */
[----:B--2---:R-:W-:-:S05]  /*bcb0*/  @P1 IMAD.HI.U32 R15, R12, R15, RZ ;  /* 0x0000000f0c0f1227 */ /* 0x004fca00078e00ff */
[----:B---3--:R-:W-:Y:S01]  /*bcc0*/  @P1 SHF.R.U32.HI R12, RZ, R13, R15 ;  /* 0x0000000dff0c1219 */ /* 0x008fe2000001160f */
[----:B------:R-:W-:-:S04]  /*bcd0*/  IMAD.MOV.U32 R13, RZ, RZ, -0x40 ;  /* 0xffffffc0ff0d7424 */ /* 0x000fc800078e00ff */
[----:B------:R-:W2:Y:S01]  /*bce0*/  SHFL.IDX PT, R15, R12, RZ, 0x1c1f ;  /* 0x001c1fff0c0f7589 */ /* 0x000ea200000e0000 */
[----:B------:R-:W-:-:S03]  /*bcf0*/  IMAD R13, R186, R13, 0x1 ;  /* 0x00000001ba0d7424 */ /* 0x000fc600078e020d */
[----:B------:R-:W3:Y:S02]  /*bd00*/  SHFL.IDX PT, R12, R12, 0x1, 0x1c1f ;  /* 0x003c1f000c0c7f89 */ /* 0x000ee400000e0000 */
[----:B------:R-:W-:-:S05]  /*bd10*/  IADD3 R13, R185, R13, -R196 ;  /* 0x0000000db90d7210 */ /* 0x000fca0007ffe8c4 */
[----:B------:R-:W-:-:S04]  /*bd20*/  IMAD.IADD R13, R13, 0x1, -R184 ;  /* 0x000000010d0d7824 */ /* 0x000fc800078e0ab8 */
[C---:B--2---:R-:W-:Y:S01]  /*bd30*/  IMAD.IADD R15, R13.reuse, 0x1, R15 ;  /* 0x000000010d0f7824 */ /* 0x044fe200078e020f */
[----:B---3--:R-:W-:-:S04]  /*bd40*/  IADD3 R12, R13, R12, RZ ;  /* 0x0000000c0d0c7210 */ /* 0x008fc80007ffe0ff */
[C---:B------:R-:W-:Y:S02]  /*bd50*/  ISETP.GT.AND P0, PT, R15.reuse, 0x21, PT ;  /* 0x000000210f00780c */ /* 0x040fe40003f04270 */
[----:B------:R-:W-:Y:S02]  /*bd60*/  ISETP.GT.AND P6, PT, R12, RZ, PT ;  /* 0x000000ff0c00720c */ /* 0x000fe40003fc4270 */
[----:B------:R-:W-:Y:S02]  /*bd70*/  ISETP.GT.AND P5, PT, R15, 0x8, PT ;  /* 0x000000080f00780c */ /* 0x000fe40003fa4270 */
[----:B------:R-:W-:Y:S02]  /*bd80*/  FSEL R154, R154, -INF , P6 ;  /* 0xff8000009a9a7808 */ /* 0x000fe40003000000 */
[----:B------:R-:W-:Y:S02]  /*bd90*/  ISETP.GT.AND P6, PT, R12, 0x1, PT ;  /* 0x000000010c00780c */ /* 0x000fe40003fc4270 */
[----:B------:R-:W-:-:S02]  /*bda0*/  FSEL R156, R156, -INF , P5 ;  /* 0xff8000009c9c7808 */ /* 0x000fc40002800000 */
[----:B------:R-:W-:Y:S02]  /*bdb0*/  FSEL R155, R155, -INF , P6 ;  /* 0xff8000009b9b7808 */ /* 0x000fe40003000000 */
[----:B------:R-:W-:Y:S02]  /*bdc0*/  ISETP.GT.AND P6, PT, R12, 0x8, PT ;  /* 0x000000080c00780c */ /* 0x000fe40003fc4270 */
[C---:B------:R-:W-:Y:S02]  /*bdd0*/  ISETP.GT.AND P5, PT, R15.reuse, 0x29, PT ;  /* 0x000000290f00780c */ /* 0x040fe40003fa4270 */
[----:B------:R-:W-:Y:S02]  /*bde0*/  FSEL R158, R158, -INF , P6 ;  /* 0xff8000009e9e7808 */ /* 0x000fe40003000000 */
[----:B------:R-:W-:Y:S02]  /*bdf0*/  ISETP.GT.AND P6, PT, R12, 0x9, PT ;  /* 0x000000090c00780c */ /* 0x000fe40003fc4270 */
[----:B------:R-:W-:-:S02]  /*be00*/  ISETP.GT.AND P1, PT, R15, 0x1, PT ;  /* 0x000000010f00780c */ /* 0x000fc40003f24270 */
[----:B------:R-:W-:Y:S02]  /*be10*/  FSEL R159, R159, -INF , P6 ;  /* 0xff8000009f9f7808 */ /* 0x000fe40003000000 */
[----:B------:R-:W-:Y:S02]  /*be20*/  ISETP.GT.AND P6, PT, R12, 0x10, PT ;  /* 0x000000100c00780c */ /* 0x000fe40003fc4270 */
[----:B------:R-:W-:Y:S02]  /*be30*/  ISETP.GT.AND P2, PT, R15, RZ, PT ;  /* 0x000000ff0f00720c */ /* 0x000fe40003f44270 */
[----:B------:R-:W-:Y:S02]  /*be40*/  FSEL R162, R162, -INF , P6 ;  /* 0xff800000a2a27808 */ /* 0x000fe40003000000 */
[----:B------:R-:W-:Y:S02]  /*be50*/  ISETP.GT.AND P6, PT, R12, 0x11, PT ;  /* 0x000000110c00780c */ /* 0x000fe40003fc4270 */
[----:B------:R-:W-:-:S02]  /*be60*/  @P0 LOP3.LUT R22, R22, 0x4000, RZ, 0xfc, !PT ;  /* 0x0000400016160812 */ /* 0x000fc400078efcff */
[----:B------:R-:W-:Y:S02]  /*be70*/  FSEL R163, R163, -INF , P6 ;  /* 0xff800000a3a37808 */ /* 0x000fe40003000000 */
[----:B------:R-:W-:Y:S02]  /*be80*/  ISETP.GT.AND P6, PT, R12, 0x18, PT ;  /* 0x000000180c00780c */ /* 0x000fe40003fc4270 */
[----:B------:R-:W-:Y:S02]  /*be90*/  FSEL R224, R153, -INF , P1 ;  /* 0xff80000099e07808 */ /* 0x000fe40000800000 */
        /* <DEDUP_REMOVED lines=17> */
[----:B------:R-:W-:Y:S02]  /*bfb0*/  LOP3.LUT R22, R22, 0xffff7fff, RZ, 0xc0, !PT ;  /* 0xffff7fff16167812 */ /* 0x000fe400078ec0ff */
[----:B------:R-:W-:Y:S02]  /*bfc0*/  FSEL R178, R178, -INF , P6 ;  /* 0xff800000b2b27808 */ /* 0x000fe40003000000 */
[----:B------:R-:W-:Y:S02]  /*bfd0*/  ISETP.GT.AND P6, PT, R12, 0x31, PT ;  /* 0x000000310c00780c */ /* 0x000fe40003fc4270 */
[----:B------:R-:W-:-:S02]  /*bfe0*/  FSEL R157, R157, -INF , P4 ;  /* 0xff8000009d9d7808 */ /* 0x000fc40002000000 */
[----:B------:R-:W-:Y:S02]  /*bff0*/  FSEL R179, R179, -INF , P6 ;  /* 0xff800000b3b37808 */ /* 0x000fe40003000000 */
[----:B------:R-:W-:Y:S02]  /*c000*/  ISETP.GT.AND P6, PT, R12, 0x38, PT ;  /* 0x000000380c00780c */ /* 0x000fe40003fc4270 */
[----:B------:R-:W-:Y:S02]  /*c010*/  FSEL R160, R160, -INF , P3 ;  /* 0xff800000a0a07808 */ /* 0x000fe40001800000 */
[----:B------:R-:W-:Y:S02]  /*c020*/  FSEL R182, R182, -INF , P6 ;  /* 0xff800000b6b67808 */ /* 0x000fe40003000000 */
[----:B------:R-:W-:Y:S02]  /*c030*/  ISETP.GT.AND P6, PT, R12, 0x39, PT ;  /* 0x000000390c00780c */ /* 0x000fe40003fc4270 */
[----:B------:R-:W-:-:S02]  /*c040*/  FMNMX.FTZ R12, R154, R220, !PT ;  /* 0x000000dc9a0c7209 */ /* 0x000fc40007810000 */
[----:B------:R-:W-:Y:S02]  /*c050*/  FSEL R183, R183, -INF , P6 ;  /* 0xff800000b7b77808 */ /* 0x000fe40003000000 */
[----:B------:R-:W-:Y:S02]  /*c060*/  FMNMX.FTZ R12, R155, R12, !PT ;  /* 0x0000000c9b0c7209 */ /* 0x000fe40007810000 */
[----:B------:R-:W-:Y:S02]  /*c070*/  FSEL R161, R161, -INF , P2 ;  /* 0xff800000a1a17808 */ /* 0x000fe40001000000 */
[----:B------:R-:W-:Y:S02]  /*c080*/  FMNMX.FTZ R12, R158, R12, !PT ;  /* 0x0000000c9e0c7209 */ /* 0x000fe40007810000 */
[----:B------:R-:W-:Y:S02]  /*c090*/  FSEL R164, R164, -INF , P1 ;  /* 0xff800000a4a47808 */ /* 0x000fe40000800000 */
[----:B------:R-:W-:-:S02]  /*c0a0*/  FMNMX.FTZ R12, R159, R12, !PT ;  /* 0x0000000c9f0c7209 */ /* 0x000fc40007810000 */
[----:B------:R-:W-:Y:S02]  /*c0b0*/  @P5 LOP3.LUT R22, R22, 0x8000, RZ, 0xfc, !PT ;  /* 0x0000800016165812 */ /* 0x000fe400078efcff */
[----:B------:R-:W-:Y:S02]  /*c0c0*/  FMNMX.FTZ R12, R162, R12, !PT ;  /* 0x0000000ca20c7209 */ /* 0x000fe40007810000 */
[----:B------:R-:W-:Y:S02]  /*c0d0*/  ISETP.GT.AND P4, PT, R15, 0x30, PT ;  /* 0x000000300f00780c */ /* 0x000fe40003f84270 */
[----:B------:R-:W-:Y:S02]  /*c0e0*/  FMNMX.FTZ R12, R163, R12, !PT ;  /* 0x0000000ca30c7209 */ /* 0x000fe40007810000 */
[----:B------:R-:W-:Y:S02]  /*c0f0*/  ISETP.GT.AND P3, PT, R15, 0x31, PT ;  /* 0x000000310f00780c */ /* 0x000fe40003f64270 */
[----:B------:R-:W-:-:S02]  /*c100*/  FMNMX.FTZ R12, R166, R12, !PT ;  /* 0x0000000ca60c7209 */ /* 0x000fc40007810000 */
[----:B------:R-:W-:Y:S02]  /*c110*/  ISETP.GT.AND P2, PT, R15, 0x38, PT ;  /* 0x000000380f00780c */ /* 0x000fe40003f44270 */
[----:B------:R-:W-:Y:S02]  /*c120*/  FMNMX.FTZ R12, R167, R12, !PT ;  /* 0x0000000ca70c7209 */ /* 0x000fe40007810000 */
[C---:B------:R-:W-:Y:S02]  /*c130*/  ISETP.GT.AND P1, PT, R15.reuse, 0x39, PT ;  /* 0x000000390f00780c */ /* 0x040fe40003f24270 */
[----:B------:R-:W-:Y:S02]  /*c140*/  FMNMX.FTZ R12, R170, R12, !PT ;  /* 0x0000000caa0c7209 */ /* 0x000fe40007810000 */
[----:B------:R-:W-:Y:S02]  /*c150*/  ISETP.GT.AND P5, PT, R15, 0x19, PT ;  /* 0x000000190f00780c */ /* 0x000fe40003fa4270 */
[----:B------:R-:W-:-:S02]  /*c160*/  FMNMX.FTZ R12, R171, R12, !PT ;  /* 0x0000000cab0c7209 */ /* 0x000fc40007810000 */
[----:B------:R-:W-:Y:S02]  /*c170*/  ISETP.GT.AND P0, PT, R15, 0x20, PT ;  /* 0x000000200f00780c */ /* 0x000fe40003f04270 */
[----:B------:R-:W-:Y:S02]  /*c180*/  FMNMX.FTZ R12, R174, R12, !PT ;  /* 0x0000000cae0c7209 */ /* 0x000fe40007810000 */
[----:B------:R-:W-:Y:S02]  /*c190*/  FSEL R165, R165, -INF , P5 ;  /* 0xff800000a5a57808 */ /* 0x000fe40002800000 */
[----:B------:R-:W-:Y:S02]  /*c1a0*/  FMNMX.FTZ R12, R175, R12, !PT ;  /* 0x0000000caf0c7209 */ /* 0x000fe40007810000 */
[----:B------:R-:W-:Y:S02]  /*c1b0*/  FSEL R168, R168, -INF , P0 ;  /* 0xff800000a8a87808 */ /* 0x000fe40000000000 */
[----:B------:R-:W-:-:S02]  /*c1c0*/  FMNMX.FTZ R12, R178, R12, !PT ;  /* 0x0000000cb20c7209 */ /* 0x000fc40007810000 */
[----:B------:R-:W-:Y:S02]  /*c1d0*/  LOP3.LUT P0, RZ, R22, 0x4000, RZ, 0xc0, !PT ;  /* 0x0000400016ff7812 */ /* 0x000fe4000780c0ff */
[----:B------:R-:W-:Y:S02]  /*c1e0*/  FMNMX.FTZ R12, R179, R12, !PT ;  /* 0x0000000cb30c7209 */ /* 0x000fe40007810000 */
[----:B------:R-:W-:Y:S02]  /*c1f0*/  FSEL R169, R169, -INF , P0 ;  /* 0xff800000a9a97808 */ /* 0x000fe40000000000 */
[----:B------:R-:W-:Y:S02]  /*c200*/  FMNMX.FTZ R12, R182, R12, !PT ;  /* 0x0000000cb60c7209 */ /* 0x000fe40007810000 */
[----:B------:R-:W-:Y:S02]  /*c210*/  LOP3.LUT P5, RZ, R22, 0x8000, RZ, 0xc0, !PT ;  /* 0x0000800016ff7812 */ /* 0x000fe400078ac0ff */
[----:B------:R-:W-:-:S02]  /*c220*/  FMNMX.FTZ R12, R183, R12, !PT ;  /* 0x0000000cb70c7209 */ /* 0x000fc40007810000 */
[----:B------:R-:W-:Y:S02]  /*c230*/  FSEL R176, R176, -INF , P4 ;  /* 0xff800000b0b07808 */ /* 0x000fe40002000000 */
[----:B------:R-:W-:Y:S01]  /*c240*/  FSEL R177, R177, -INF , P3 ;  /* 0xff800000b1b17808 */ /* 0x000fe20001800000 */
[----:B------:R-:W2:Y:S01]  /*c250*/  SHFL.BFLY PT, R13, R12, 0x2, 0x1f ;  /* 0x0c401f000c0d7f89 */ /* 0x000ea200000e0000 */
[----:B------:R-:W-:Y:S02]  /*c260*/  FSEL R180, R180, -INF , P2 ;  /* 0xff800000b4b47808 */ /* 0x000fe40001000000 */
[----:B------:R-:W-:Y:S02]  /*c270*/  FSEL R181, R181, -INF , P1 ;  /* 0xff800000b5b57808 */ /* 0x000fe40000800000 */
[----:B------:R-:W-:Y:S02]  /*c280*/  LOP3.LUT P0, RZ, R22, 0x2000, RZ, 0xc0, !PT ;  /* 0x0000200016ff7812 */ /* 0x000fe4000780c0ff */
[----:B--2---:R-:W-:-:S05]  /*c290*/  FMNMX.FTZ R13, R12, R13, !PT ;  /* 0x0000000d0c0d7209 */ /* 0x004fca0007810000 */
[----:B------:R-:W2:Y:S02]  /*c2a0*/  SHFL.BFLY PT, R12, R13, 0x1, 0x1f ;  /* 0x0c201f000d0c7f89 */ /* 0x000ea400000e0000 */
[----:B--2---:R-:W-:-:S04]  /*c2b0*/  FMNMX.FTZ R13, R13, R12, !PT ;  /* 0x0000000c0d0d7209 */ /* 0x004fc80007810000 */
[----:B------:R-:W-:-:S04]  /*c2c0*/  FSETP.NEU.FTZ.AND P6, PT, R13, -INF , PT ;  /* 0xff8000000d00780b */ /* 0x000fc80003fdd000 */
[----:B------:R-:W-:-:S05]  /*c2d0*/  FSEL R12, R13, RZ, P6 ;  /* 0x000000ff0d0c7208 */ /* 0x000fca0003000000 */
[----:B------:R-:W-:Y:S01]  /*c2e0*/  FADD.FTZ R220, -R12, R220 ;  /* 0x000000dc0cdc7221 */ /* 0x000fe20000010100 */
[----:B------:R-:W-:-:S04]  /*c2f0*/  IMAD.U32 R12, RZ, RZ, UR37 ;  /* 0x00000025ff0c7e24 */ /* 0x000fc8000f8e00ff */
[----:B------:R-:W-:-:S05]  /*c300*/  FMUL.FTZ R153, R13, R12 ;  /* 0x0000000c0d997220 */ /* 0x000fca0000410000 */
[----:B------:R-:W-:Y:S02]  /*c310*/  FSEL R153, R153, RZ, P6 ;  /* 0x000000ff99997208 */ /* 0x000fe40003000000 */
[----:B------:R-:W-:Y:S01]  /*c320*/  ISETP.GT.AND P6, PT, R15, 0x28, PT ;  /* 0x000000280f00780c */ /* 0x000fe20003fc4270 */
[----:B------:R-:W-:Y:S02]  /*c330*/  VIADD R15, R187, 0x28c40 ;  /* 0x00028c40bb0f7836 */ /* 0x000fe40000000000 */
[-CC-:B------:R-:W-:Y:S01]  /*c340*/  FFMA.FTZ R154, R154, R12.reuse, -R153.reuse ;  /* 0x0000000c9a9a7223 */ /* 0x180fe20000010899 */
[-C--:B------:R-:W-:Y:S01]  /*c350*/  FFMA.FTZ R225, R170, R12.reuse, -R153 ;  /* 0x0000000caae17223 */ /* 0x080fe20000010899 */
[----:B------:R-:W-:Y:S01]  /*c360*/  FSEL R172, R172, -INF , P6 ;  /* 0xff800000acac7808 */ /* 0x000fe20003000000 */
[-C--:B------:R-:W-:Y:S01]  /*c370*/  FMUL.FTZ R170, R220, R12.reuse ;  /* 0x0000000cdcaa7220 */ /* 0x080fe20000410000 */
[----:B------:R-:W-:Y:S01]  /*c380*/  PRMT R15, R192, 0x654, R15 ;  /* 0x00000654c00f7816 */ /* 0x000fe2000000000f */
[-CC-:B------:R-:W-:Y:S01]  /*c390*/  FFMA.FTZ R155, R155, R12.reuse, -R153.reuse ;  /* 0x0000000c9b9b7223 */ /* 0x180fe20000010899 */
[-CC-:B------:R-:W-:Y:S01]  /*c3a0*/  FFMA.FTZ R158, R158, R12.reuse, -R153.reuse ;  /* 0x0000000c9e9e7223 */ /* 0x180fe20000010899 */
[-CC-:B------:R-:W-:Y:S01]  /*c3b0*/  FFMA.FTZ R159, R159, R12.reuse, -R153.reuse ;  /* 0x0000000c9f9f7223 */ /* 0x180fe20000010899 */
[----:B------:R2:W-:Y:S01]  /*c3c0*/  SYNCS.ARRIVE.TRANS64.RED.A1T0 RZ, [R15+URZ], RZ ;  /* 0x000000ff0fff79a7 */ /* 0x0005e2000810043f */
[-CC-:B------:R-:W-:Y:S01]  /*c3d0*/  FFMA.FTZ R162, R162, R12.reuse, -R153.reuse ;  /* 0x0000000ca2a27223 */ /* 0x180fe20000010899 */
[-CC-:B------:R-:W-:Y:S01]  /*c3e0*/  FFMA.FTZ R163, R163, R12.reuse, -R153.reuse ;  /* 0x0000000ca3a37223 */ /* 0x180fe20000010899 */
[-CC-:B------:R-:W-:Y:S01]  /*c3f0*/  FFMA.FTZ R166, R166, R12.reuse, -R153.reuse ;  /* 0x0000000ca6a67223 */ /* 0x180fe20000010899 */
[-CC-:B------:R-:W-:Y:S01]  /*c400*/  FFMA.FTZ R167, R167, R12.reuse, -R153.reuse ;  /* 0x0000000ca7a77223 */ /* 0x180fe20000010899 */
[-CC-:B------:R-:W-:Y:S01]  /*c410*/  FFMA.FTZ R171, R171, R12.reuse, -R153.reuse ;  /* 0x0000000cabab7223 */ /* 0x180fe20000010899 */
[-CC-:B------:R-:W-:Y:S01]  /*c420*/  FFMA.FTZ R174, R174, R12.reuse, -R153.reuse ;  /* 0x0000000caeae7223 */ /* 0x180fe20000010899 */
[-CC-:B------:R-:W-:Y:S01]  /*c430*/  FFMA.FTZ R175, R175, R12.reuse, -R153.reuse ;  /* 0x0000000cafaf7223 */ /* 0x180fe20000010899 */
[----:B--2---:R-:W-:Y:S01]  /*c440*/  FMNMX.FTZ R15, R152, R217, !PT ;  /* 0x000000d9980f7209 */ /* 0x004fe20007810000 */
[-CC-:B------:R-:W-:Y:S01]  /*c450*/  FFMA.FTZ R178, R178, R12.reuse, -R153.reuse ;  /* 0x0000000cb2b27223 */ /* 0x180fe20000010899 */
[-CC-:B------:R-:W-:Y:S01]  /*c460*/  FFMA.FTZ R179, R179, R12.reuse, -R153.reuse ;  /* 0x0000000cb3b37223 */ /* 0x180fe20000010899 */
[-CC-:B------:R-:W-:Y:S01]  /*c470*/  FFMA.FTZ R182, R182, R12.reuse, -R153.reuse ;  /* 0x0000000cb6b67223 */ /* 0x180fe20000010899 */
[----:B------:R-:W-:Y:S01]  /*c480*/  FMNMX.FTZ R15, R224, R15, !PT ;  /* 0x0000000fe00f7209 */ /* 0x000fe20007810000 */
[----:B------:R-:W-:Y:S01]  /*c490*/  FFMA.FTZ R183, R183, R12, -R153 ;  /* 0x0000000cb7b77223 */ /* 0x000fe20000010899 */
[----:B------:R-:W2:Y:S02]  /*c4a0*/  MUFU.EX2 R170, R170 ;  /* 0x000000aa00aa7308 */ /* 0x000ea40000000800 */
[----:B------:R-:W-:-:S04]  /*c4b0*/  FMNMX.FTZ R15, R156, R15, !PT ;  /* 0x0000000f9c0f7209 */ /* 0x000fc80007810000 */
[----:B------:R-:W-:Y:S02]  /*c4c0*/  FMNMX.FTZ R15, R157, R15, !PT ;  /* 0x0000000f9d0f7209 */ /* 0x000fe40007810000 */
[----:B------:R3:W4:Y:S02]  /*c4d0*/  MUFU.EX2 R153, R154 ;  /* 0x0000009a00997308 */ /* 0x0007240000000800 */
[----:B------:R-:W-:-:S04]  /*c4e0*/  FMNMX.FTZ R15, R160, R15, !PT ;  /* 0x0000000fa00f7209 */ /* 0x000fc80007810000 */
[----:B------:R-:W-:Y:S02]  /*c4f0*/  FMNMX.FTZ R15, R161, R15, !PT ;  /* 0x0000000fa10f7209 */ /* 0x000fe40007810000 */
[----:B------:R-:W5:Y:S01]  /*c500*/  MUFU.EX2 R155, R155 ;  /* 0x0000009b009b7308 */ /* 0x000f620000000800 */
[----:B---3--:R-:W-:Y:S01]  /*c510*/  FSEL R154, R173, -INF , P5 ;  /* 0xff800000ad9a7808 */ /* 0x008fe20002800000 */
[-C--:B--2---:R-:W-:Y:S01]  /*c520*/  FMUL.FTZ R26, R26, R170.reuse ;  /* 0x000000aa1a1a7220 */ /* 0x084fe20000410000 */
[----:B------:R-:W-:Y:S01]  /*c530*/  FMNMX.FTZ R15, R164, R15, !PT ;  /* 0x0000000fa40f7209 */ /* 0x000fe20007810000 */
[-C--:B------:R-:W-:Y:S01]  /*c540*/  FMUL.FTZ R27, R27, R170.reuse ;  /* 0x000000aa1b1b7220 */ /* 0x080fe20000410000 */
[-C--:B------:R-:W-:Y:S01]  /*c550*/  FMUL.FTZ R30, R30, R170.reuse ;  /* 0x000000aa1e1e7220 */ /* 0x080fe20000410000 */
[-C--:B------:R-:W-:Y:S01]  /*c560*/  FMUL.FTZ R31, R31, R170.reuse ;  /* 0x000000aa1f1f7220 */ /* 0x080fe20000410000 */
[----:B------:R-:W-:Y:S01]  /*c570*/  FMNMX.FTZ R15, R165, R15, !PT ;  /* 0x0000000fa50f7209 */ /* 0x000fe20007810000 */
[----:B------:R-:W-:Y:S01]  /*c580*/  MUFU.EX2 R159, R159 ;  /* 0x0000009f009f7308 */ /* 0x000fe20000000800 */
[----:B----4-:R-:W-:Y:S01]  /*c590*/  FFMA.FTZ R3, R170, R3, R153 ;  /* 0x00000003aa037223 */ /* 0x010fe20000010099 */
[-C--:B------:R-:W-:Y:S01]  /*c5a0*/  FMUL.FTZ R34, R34, R170.reuse ;  /* 0x000000aa22227220 */ /* 0x080fe20000410000 */
[----:B------:R-:W-:Y:S01]  /*c5b0*/  FMNMX.FTZ R15, R168, R15, !PT ;  /* 0x0000000fa80f7209 */ /* 0x000fe20007810000 */
[-C--:B------:R-:W-:Y:S01]  /*c5c0*/  FMUL.FTZ R35, R35, R170.reuse ;  /* 0x000000aa23237220 */ /* 0x080fe20000410000 */
[-C--:B------:R-:W-:Y:S01]  /*c5d0*/  FMUL.FTZ R38, R38, R170.reuse ;  /* 0x000000aa26267220 */ /* 0x080fe20000410000 */
[-C--:B------:R-:W-:Y:S01]  /*c5e0*/  FMUL.FTZ R39, R39, R170.reuse ;  /* 0x000000aa27277220 */ /* 0x080fe20000410000 */
[----:B------:R-:W-:Y:S01]  /*c5f0*/  FMNMX.FTZ R15, R169, R15, !PT ;  /* 0x0000000fa90f7209 */ /* 0x000fe20007810000 */
[----:B------:R-:W-:Y:S01]  /*c600*/  MUFU.EX2 R162, R162 ;  /* 0x000000a200a27308 */ /* 0x000fe20000000800 */
[C---:B-----5:R-:W-:Y:S01]  /*c610*/  FADD.FTZ R3, R155.reuse, R3 ;  /* 0x000000039b037221 */ /* 0x060fe20000010000 */
[----:B------:R-:W-:Y:S01]  /*c620*/  F2FP.F16.F32.PACK_AB R153, R155, R153 ;  /* 0x000000999b99723e */ /* 0x000fe200000000ff */
[-C--:B------:R-:W-:Y:S01]  /*c630*/  FMUL.FTZ R42, R42, R170.reuse ;  /* 0x000000aa2a2a7220 */ /* 0x080fe20000410000 */
[----:B------:R-:W-:Y:S01]  /*c640*/  FMNMX.FTZ R15, R172, R15, !PT ;  /* 0x0000000fac0f7209 */ /* 0x000fe20007810000 */
[-C--:B------:R-:W-:Y:S01]  /*c650*/  FMUL.FTZ R43, R43, R170.reuse ;  /* 0x000000aa2b2b7220 */ /* 0x080fe20000410000 */
[-C--:B------:R-:W-:Y:S01]  /*c660*/  FMUL.FTZ R46, R46, R170.reuse ;  /* 0x000000aa2e2e7220 */ /* 0x080fe20000410000 */
[-C--:B------:R-:W-:Y:S01]  /*c670*/  FMUL.FTZ R47, R47, R170.reuse ;  /* 0x000000aa2f2f7220 */ /* 0x080fe20000410000 */
[----:B------:R-:W-:Y:S01]  /*c680*/  FMNMX.FTZ R15, R154, R15, !PT ;  /* 0x0000000f9a0f7209 */ /* 0x000fe20007810000 */
[----:B------:R-:W2:Y:S01]  /*c690*/  MUFU.EX2 R155, R158 ;  /* 0x0000009e009b7308 */ /* 0x000ea20000000800 */
[-C--:B------:R-:W-:Y:S01]  /*c6a0*/  FMUL.FTZ R50, R50, R170.reuse ;  /* 0x000000aa32327220 */ /* 0x080fe20000410000 */
[-C--:B------:R-:W-:Y:S01]  /*c6b0*/  FMUL.FTZ R51, R51, R170.reuse ;  /* 0x000000aa33337220 */ /* 0x080fe20000410000 */
[----:B------:R-:W-:Y:S01]  /*c6c0*/  FMNMX.FTZ R15, R176, R15, !PT ;  /* 0x0000000fb00f7209 */ /* 0x000fe20007810000 */
[-C--:B------:R-:W-:Y:S01]  /*c6d0*/  FMUL.FTZ R54, R54, R170.reuse ;  /* 0x000000aa36367220 */ /* 0x080fe20000410000 */
[-C--:B------:R-:W-:Y:S01]  /*c6e0*/  FMUL.FTZ R55, R55, R170.reuse ;  /* 0x000000aa37377220 */ /* 0x080fe20000410000 */
[-C--:B------:R-:W-:Y:S01]  /*c6f0*/  FMUL.FTZ R58, R58, R170.reuse ;  /* 0x000000aa3a3a7220 */ /* 0x080fe20000410000 */
[----:B------:R-:W-:Y:S01]  /*c700*/  FMNMX.FTZ R15, R177, R15, !PT ;  /* 0x0000000fb10f7209 */ /* 0x000fe20007810000 */
[----:B------:R-:W-:Y:S01]  /*c710*/  MUFU.EX2 R167, R167 ;  /* 0x000000a700a77308 */ /* 0x000fe20000000800 */
        /* <DEDUP_REMOVED lines=8> */
[----:B--2---:R-:W-:Y:S01]  /*c7a0*/  FADD.FTZ R3, R155, R3 ;  /* 0x000000039b037221 */ /* 0x004fe20000010000 */
[C---:B------:R-:W-:Y:S01]  /*c7b0*/  F2FP.F16.F32.PACK_AB R155, R159.reuse, R155 ;  /* 0x0000009b9f9b723e */ /* 0x040fe200000000ff */
[-C--:B------:R-:W-:Y:S01]  /*c7c0*/  FMUL.FTZ R70, R70, R170.reuse ;  /* 0x000000aa46467220 */ /* 0x080fe20000410000 */
[----:B------:R-:W2:Y:S01]  /*c7d0*/  SHFL.BFLY PT, R158, R15, 0x2, 0x1f ;  /* 0x0c401f000f9e7f89 */ /* 0x000ea200000e0000 */
[----:B------:R-:W-:Y:S01]  /*c7e0*/  FADD.FTZ R3, R159, R3 ;  /* 0x000000039f037221 */ /* 0x000fe20000010000 */
[-C--:B------:R-:W-:Y:S01]  /*c7f0*/  FMUL.FTZ R71, R71, R170.reuse ;  /* 0x000000aa47477220 */ /* 0x080fe20000410000 */
[-C--:B------:R-:W-:Y:S01]  /*c800*/  FMUL.FTZ R74, R74, R170.reuse ;  /* 0x000000aa4a4a7220 */ /* 0x080fe20000410000 */
[----:B------:R-:W-:Y:S01]  /*c810*/  MUFU.EX2 R171, R171 ;  /* 0x000000ab00ab7308 */ /* 0x000fe20000000800 */
[----:B------:R-:W-:Y:S01]  /*c820*/  FADD.FTZ R3, R162, R3 ;  /* 0x00000003a2037221 */ /* 0x000fe20000010000 */
        /* <DEDUP_REMOVED lines=18> */
[----:B--2---:R-:W-:Y:S01]  /*c950*/  FMNMX.FTZ R15, R15, R158, !PT ;  /* 0x0000009e0f0f7209 */ /* 0x004fe20007810000 */
[-C--:B------:R-:W-:Y:S01]  /*c960*/  FMUL.FTZ R107, R107, R170.reuse ;  /* 0x000000aa6b6b7220 */ /* 0x080fe20000410000 */
[-C--:B------:R-:W-:Y:S01]  /*c970*/  FMUL.FTZ R110, R110, R170.reuse ;  /* 0x000000aa6e6e7220 */ /* 0x080fe20000410000 */
[-C--:B------:R-:W-:Y:S01]  /*c980*/  FMUL.FTZ R111, R111, R170.reuse ;  /* 0x000000aa6f6f7220 */ /* 0x080fe20000410000 */
[----:B------:R2:W3:Y:S01]  /*c990*/  MUFU.EX2 R158, R163 ;  /* 0x000000a3009e7308 */ /* 0x0004e20000000800 */
[----:B------:R-:W4:Y:S01]  /*c9a0*/  SHFL.BFLY PT, R159, R15, 0x1, 0x1f ;  /* 0x0c201f000f9f7f89 */ /* 0x000f2200000e0000 */
[-C--:B------:R-:W-:Y:S01]  /*c9b0*/  FMUL.FTZ R114, R114, R170.reuse ;  /* 0x000000aa72727220 */ /* 0x080fe20000410000 */
[-C--:B------:R-:W-:Y:S01]  /*c9c0*/  FMUL.FTZ R115, R115, R170.reuse ;  /* 0x000000aa73737220 */ /* 0x080fe20000410000 */
[-C--:B------:R-:W-:Y:S01]  /*c9d0*/  FMUL.FTZ R118, R118, R170.reuse ;  /* 0x000000aa76767220 */ /* 0x080fe20000410000 */
[-C--:B------:R-:W-:Y:S01]  /*c9e0*/  FMUL.FTZ R119, R119, R170.reuse ;  /* 0x000000aa77777220 */ /* 0x080fe20000410000 */
[-C--:B------:R-:W-:Y:S01]  /*c9f0*/  FMUL.FTZ R122, R122, R170.reuse ;  /* 0x000000aa7a7a7220 */ /* 0x080fe20000410000 */
[----:B------:R-:W-:Y:S01]  /*ca00*/  FMUL.FTZ R123, R123, R170 ;  /* 0x000000aa7b7b7220 */ /* 0x000fe20000410000 */
[----:B------:R-:W-:Y:S01]  /*ca10*/  MUFU.EX2 R179, R179 ;  /* 0x000000b300b37308 */ /* 0x000fe20000000800 */
[----:B--2---:R-:W-:-:S02]  /*ca20*/  IMAD.MOV R163, RZ, RZ, -R215 ;  /* 0x000000ffffa37224 */ /* 0x004fc400078e0ad7 */
[-C--:B------:R-:W-:Y:S01]  /*ca30*/  FMUL.FTZ R126, R126, R170.reuse ;  /* 0x000000aa7e7e7220 */ /* 0x080fe20000410000 */
[-C--:B------:R-:W-:Y:S01]  /*ca40*/  FMUL.FTZ R127, R127, R170.reuse ;  /* 0x000000aa7f7f7220 */ /* 0x080fe20000410000 */
[-C--:B------:R-:W-:Y:S01]  /*ca50*/  FMUL.FTZ R130, R130, R170.reuse ;  /* 0x000000aa82827220 */ /* 0x080fe20000410000 */
[-C--:B------:R-:W-:Y:S01]  /*ca60*/  FMUL.FTZ R131, R131, R170.reuse ;  /* 0x000000aa83837220 */ /* 0x080fe20000410000 */
[----:B------:R-:W-:Y:S01]  /*ca70*/  ISETP.NE.AND P1, PT, R196, R163, PT ;  /* 0x000000a3c400720c */ /* 0x000fe20003f25270 */
[-C--:B------:R-:W-:Y:S01]  /*ca80*/  FMUL.FTZ R134, R134, R170.reuse ;  /* 0x000000aa86867220 */ /* 0x080fe20000410000 */
[----:B------:R-:W-:Y:S01]  /*ca90*/  MUFU.EX2 R182, R182 ;  /* 0x000000b600b67308 */ /* 0x000fe20000000800 */
        /* <DEDUP_REMOVED lines=8> */
[----:B----4-:R-:W-:Y:S01]  /*cb20*/  FMNMX.FTZ R15, R15, R159, !PT ;  /* 0x0000009f0f0f7209 */ /* 0x010fe20007810000 */
[-C--:B------:R-:W-:Y:S01]  /*cb30*/  FMUL.FTZ R150, R150, R170.reuse ;  /* 0x000000aa96967220 */ /* 0x080fe20000410000 */
[----:B------:R2:W3:Y:S01]  /*cb40*/  MUFU.EX2 R159, R166 ;  /* 0x000000a6009f7308 */ /* 0x0004e20000000800 */
[----:B------:R-:W-:Y:S01]  /*cb50*/  FMUL.FTZ R151, R151, R170 ;  /* 0x000000aa97977220 */ /* 0x000fe20000410000 */
[----:B------:R-:W-:-:S04]  /*cb60*/  FSETP.NEU.FTZ.AND P2, PT, R15, -INF , PT ;  /* 0xff8000000f00780b */ /* 0x000fc80003f5d000 */
[----:B------:R-:W-:Y:S01]  /*cb70*/  FSEL R163, R15, RZ, P2 ;  /* 0x000000ff0fa37208 */ /* 0x000fe20001000000 */
[----:B--2---:R-:W-:-:S04]  /*cb80*/  @!P1 IMAD R166, R219, 0x40, R197 ;  /* 0x00000040dba69824 */ /* 0x004fc800078e02c5 */
[----:B------:R-:W-:Y:S01]  /*cb90*/  FADD.FTZ R163, -R163, R217 ;  /* 0x000000d9a3a37221 */ /* 0x000fe20000010100 */
[-C--:B------:R-:W-:Y:S01]  /*cba0*/  FMUL.FTZ R217, R15, R12.reuse ;  /* 0x0000000c0fd97220 */ /* 0x080fe20000410000 */
[----:B------:R-:W-:Y:S02]  /*cbb0*/  @!P1 IMAD R166, R166, 0x4, R2 ;  /* 0x00000004a6a69824 */ /* 0x000fe400078e0202 */
[-C--:B------:R-:W-:Y:S02]  /*cbc0*/  FMUL.FTZ R163, R163, R12.reuse ;  /* 0x0000000ca3a37220 */ /* 0x080fe40000410000 */
[----:B------:R-:W-:Y:S01]  /*cbd0*/  FSEL R217, R217, RZ, P2 ;  /* 0x000000ffd9d97208 */ /* 0x000fe20001000000 */
[----:B------:R-:W-:Y:S01]  /*cbe0*/  @!P1 STS [R166+0x28820], R170 ;  /* 0x028820aaa6009388 */ /* 0x000fe20000000800 */
[----:B------:R-:W2:Y:S01]  /*cbf0*/  MUFU.EX2 R173, R163 ;  /* 0x000000a300ad7308 */ /* 0x000ea20000000800 */
[----:B---3--:R-:W-:Y:S01]  /*cc00*/  FADD.FTZ R3, R159, R3 ;  /* 0x000000039f037221 */ /* 0x008fe20000010000 */
[----:B------:R-:W-:Y:S01]  /*cc10*/  F2FP.F16.F32.PACK_AB R159, R167, R159 ;  /* 0x0000009fa79f723e */ /* 0x000fe200000000ff */
        /* <DEDUP_REMOVED lines=13> */
[-CC-:B------:R-:W-:Y:S01]  /*ccf0*/  FFMA.FTZ R176, R176, R12.reuse, -R217.reuse ;  /* 0x0000000cb0b07223 */ /* 0x180fe200000108d9 */
[----:B------:R-:W4:Y:S01]  /*cd00*/  MUFU.EX2 R224, R224 ;  /* 0x000000e000e07308 */ /* 0x000f220000000800 */
[----:B--2---:R2:W-:Y:S01]  /*cd10*/  @!P1 STS [R166+0x28800], R173 ;  /* 0x028800ada6009388 */ /* 0x0045e20000000800 */
[-CC-:B------:R-:W-:Y:S01]  /*cd20*/  FFMA.FTZ R177, R177, R12.reuse, -R217.reuse ;  /* 0x0000000cb1b17223 */ /* 0x180fe200000108d9 */
[-CC-:B------:R-:W-:Y:S01]  /*cd30*/  FFMA.FTZ R181, R181, R12.reuse, -R217.reuse ;  /* 0x0000000cb5b57223 */ /* 0x180fe200000108d9 */
[----:B------:R-:W-:Y:S01]  /*cd40*/  FFMA.FTZ R180, R180, R12, -R217 ;  /* 0x0000000cb4b47223 */ /* 0x000fe200000108d9 */
[-C--:B------:R-:W-:Y:S01]  /*cd50*/  FMUL.FTZ R24, R24, R173.reuse ;  /* 0x000000ad18187220 */ /* 0x080fe20000410000 */
[-C--:B------:R-:W-:Y:S01]  /*cd60*/  FMUL.FTZ R25, R25, R173.reuse ;  /* 0x000000ad19197220 */ /* 0x080fe20000410000 */
[-C--:B------:R-:W-:Y:S01]  /*cd70*/  FMUL.FTZ R28, R28, R173.reuse ;  /* 0x000000ad1c1c7220 */ /* 0x080fe20000410000 */
[----:B------:R-:W5:Y:S01]  /*cd80*/  MUFU.EX2 R156, R156 ;  /* 0x0000009c009c7308 */ /* 0x000f620000000800 */
[-C--:B------:R-:W-:Y:S01]  /*cd90*/  FMUL.FTZ R29, R29, R173.reuse ;  /* 0x000000ad1d1d7220 */ /* 0x080fe20000410000 */
[-C--:B------:R-:W-:Y:S01]  /*cda0*/  FMUL.FTZ R32, R32, R173.reuse ;  /* 0x000000ad20207220 */ /* 0x080fe20000410000 */
[-C--:B------:R-:W-:Y:S01]  /*cdb0*/  FMUL.FTZ R33, R33, R173.reuse ;  /* 0x000000ad21217220 */ /* 0x080fe20000410000 */
[-C--:B------:R-:W-:Y:S01]  /*cdc0*/  FMUL.FTZ R36, R36, R173.reuse ;  /* 0x000000ad24247220 */ /* 0x080fe20000410000 */
[-C--:B------:R-:W-:Y:S01]  /*cdd0*/  FMUL.FTZ R37, R37, R173.reuse ;  /* 0x000000ad25257220 */ /* 0x080fe20000410000 */
[-C--:B------:R-:W-:Y:S01]  /*cde0*/  FMUL.FTZ R40, R40, R173.reuse ;  /* 0x000000ad28287220 */ /* 0x080fe20000410000 */
[-C--:B------:R-:W-:Y:S01]  /*cdf0*/  FMUL.FTZ R41, R41, R173.reuse ;  /* 0x000000ad29297220 */ /* 0x080fe20000410000 */
[----:B--2---:R2:W0:Y:S01]  /*ce00*/  MUFU.EX2 R166, R157 ;  /* 0x0000009d00a67308 */ /* 0x0044220000000800 */
        /* <DEDUP_REMOVED lines=8> */
[----:B--2---:R-:W-:Y:S01]  /*ce90*/  F2FP.F16.F32.PACK_AB R157, R158, R162 ;  /* 0x000000a29e9d723e */ /* 0x004fe200000000ff */
[----:B---3--:R-:W-:Y:S01]  /*cea0*/  FFMA.FTZ R158, R173, R0, R152 ;  /* 0x00000000ad9e7223 */ /* 0x008fe20000010098 */
[----:B------:R-:W-:Y:S01]  /*ceb0*/  FADD.FTZ R0, R167, R3 ;  /* 0x00000003a7007221 */ /* 0x000fe20000010000 */
[C---:B----4-:R-:W-:Y:S01]  /*cec0*/  F2FP.F16.F32.PACK_AB R152, R224.reuse, R152 ;  /* 0x00000098e098723e */ /* 0x050fe200000000ff */
[-C--:B------:R-:W-:Y:S01]  /*ced0*/  FMUL.FTZ R57, R57, R173.reuse ;  /* 0x000000ad39397220 */ /* 0x080fe20000410000 */
[----:B------:R-:W-:Y:S01]  /*cee0*/  FADD.FTZ R158, R224, R158 ;  /* 0x0000009ee09e7221 */ /* 0x000fe20000010000 */
[-C--:B------:R-:W-:Y:S01]  /*cef0*/  FMUL.FTZ R60, R60, R173.reuse ;  /* 0x000000ad3c3c7220 */ /* 0x080fe20000410000 */
[----:B------:R-:W2:Y:S01]  /*cf00*/  MUFU.EX2 R161, R161 ;  /* 0x000000a100a17308 */ /* 0x000ea20000000800 */
[-C--:B------:R-:W-:Y:S01]  /*cf10*/  FMUL.FTZ R61, R61, R173.reuse ;  /* 0x000000ad3d3d7220 */ /* 0x080fe20000410000 */
[----:B-----5:R-:W-:Y:S01]  /*cf20*/  FADD.FTZ R158, R156, R158 ;  /* 0x0000009e9c9e7221 */ /* 0x020fe20000010000 */
[-C--:B------:R-:W-:Y:S01]  /*cf30*/  FMUL.FTZ R64, R64, R173.reuse ;  /* 0x000000ad40407220 */ /* 0x080fe20000410000 */
[-C--:B------:R-:W-:Y:S01]  /*cf40*/  FMUL.FTZ R65, R65, R173.reuse ;  /* 0x000000ad41417220 */ /* 0x080fe20000410000 */
[-C--:B------:R-:W-:Y:S01]  /*cf50*/  FMUL.FTZ R68, R68, R173.reuse ;  /* 0x000000ad44447220 */ /* 0x080fe20000410000 */
[----:B0-----:R-:W-:Y:S01]  /*cf60*/  FADD.FTZ R158, R166, R158 ;  /* 0x0000009ea69e7221 */ /* 0x001fe20000010000 */
[-C--:B------:R-:W-:Y:S01]  /*cf70*/  FMUL.FTZ R69, R69, R173.reuse ;  /* 0x000000ad45457220 */ /* 0x080fe20000410000 */
[----:B------:R-:W0:Y:S01]  /*cf80*/  MUFU.EX2 R164, R164 ;  /* 0x000000a400a47308 */ /* 0x000e220000000800 */
[-C--:B------:R-:W-:Y:S01]  /*cf90*/  FMUL.FTZ R72, R72, R173.reuse ;  /* 0x000000ad48487220 */ /* 0x080fe20000410000 */
[----:B-1----:R-:W-:Y:S01]  /*cfa0*/  FADD.FTZ R158, R160, R158 ;  /* 0x0000009ea09e7221 */ /* 0x002fe20000010000 */
[-C--:B------:R-:W-:Y:S01]  /*cfb0*/  FMUL.FTZ R73, R73, R173.reuse ;  /* 0x000000ad49497220 */ /* 0x080fe20000410000 */
[-C--:B------:R-:W-:Y:S01]  /*cfc0*/  FMUL.FTZ R76, R76, R173.reuse ;  /* 0x000000ad4c4c7220 */ /* 0x080fe20000410000 */
[-C--:B------:R-:W-:Y:S01]  /*cfd0*/  FMUL.FTZ R77, R77, R173.reuse ;  /* 0x000000ad4d4d7220 */ /* 0x080fe20000410000 */
        /* <DEDUP_REMOVED lines=35> */
[-C--:B------:R-:W-:Y:S01]  /*d210*/  FMUL.FTZ R136, R136, R173.reuse ;  /* 0x000000ad88887220 */ /* 0x080fe20000410000 */
[-C--:B------:R-:W-:Y:S01]  /*d220*/  FMUL.FTZ R137, R137, R173.reuse ;  /* 0x000000ad89897220 */ /* 0x080fe20000410000 */
[-C--:B------:R-:W-:Y:S01]  /*d230*/  FMUL.FTZ R140, R140, R173.reuse ;  /* 0x000000ad8c8c7220 */ /* 0x080fe20000410000 */
[-C--:B------:R-:W-:Y:S01]  /*d240*/  FMUL.FTZ R141, R141, R173.reuse ;  /* 0x000000ad8d8d7220 */ /* 0x080fe20000410000 */
[-C--:B------:R-:W-:Y:S01]  /*d250*/  FMUL.FTZ R144, R144, R173.reuse ;  /* 0x000000ad90907220 */ /* 0x080fe20000410000 */
[-C--:B------:R-:W-:Y:S01]  /*d260*/  FMUL.FTZ R145, R145, R173.reuse ;  /* 0x000000ad91917220 */ /* 0x080fe20000410000 */
[-C--:B------:R-:W-:Y:S01]  /*d270*/  FMUL.FTZ R148, R148, R173.reuse ;  /* 0x000000ad94947220 */ /* 0x080fe20000410000 */
[----:B------:R5:W4:Y:S01]  /*d280*/  MUFU.EX2 R3, R154 ;  /* 0x0000009a00037308 */ /* 0x000b220000000800 */
[----:B------:R-:W-:-:S07]  /*d290*/  FMUL.FTZ R149, R149, R173 ;  /* 0x000000ad95957220 */ /* 0x000fce0000410000 */
[----:B------:R-:W4:Y:S01]  /*d2a0*/  MUFU.EX2 R176, R176 ;  /* 0x000000b000b07308 */ /* 0x000f220000000800 */
[----:B-----5:R-:W-:Y:S01]  /*d2b0*/  F2FP.F16.F32.PACK_AB R154, R166, R156 ;  /* 0x0000009ca69a723e */ /* 0x020fe200000000ff */
[----:B------:R-:W-:Y:S01]  /*d2c0*/  BAR.SYNC.DEFER_BLOCKING 0xf, 0x100 ;  /* 0x03c4000000007b1d */ /* 0x000fe20000010000 */
[----:B------:R-:W-:Y:S01]  /*d2d0*/  F2FP.F16.F32.PACK_AB R156, R161, R160 ;  /* 0x000000a0a19c723e */ /* 0x000fe200000000ff */
[----:B-1----:R-:W-:Y:S01]  /*d2e0*/  FADD.FTZ R160, R165, R158 ;  /* 0x0000009ea5a07221 */ /* 0x002fe20000010000 */
[----:B------:R-:W-:Y:S01]  /*d2f0*/  FADD.FTZ R161, R225, R0 ;  /* 0x00000000e1a17221 */ /* 0x000fe20000010000 */
[----:B------:R-:W-:Y:S02]  /*d300*/  F2FP.F16.F32.PACK_AB R158, R165, R164 ;  /* 0x000000a4a59e723e */ /* 0x000fe400000000ff */
[----:B--2---:R-:W-:Y:S01]  /*d310*/  FADD.FTZ R160, R168, R160 ;  /* 0x000000a0a8a07221 */ /* 0x004fe20000010000 */
[C---:B------:R-:W-:Y:S01]  /*d320*/  FADD.FTZ R164, R171.reuse, R161 ;  /* 0x000000a1aba47221 */ /* 0x040fe20000010000 */
[----:B------:R-:W1:Y:S01]  /*d330*/  MUFU.EX2 R177, R177 ;  /* 0x000000b100b17308 */ /* 0x000e620000000800 */
[----:B------:R-:W-:Y:S01]  /*d340*/  F2FP.F16.F32.PACK_AB R161, R171, R225 ;  /* 0x000000e1aba1723e */ /* 0x000fe200000000ff */
[----:B0-----:R-:W-:Y:S01]  /*d350*/  FADD.FTZ R0, R169, R160 ;  /* 0x000000a0a9007221 */ /* 0x001fe20000010000 */
[----:B---3--:R-:W-:Y:S01]  /*d360*/  FADD.FTZ R164, R163, R164 ;  /* 0x000000a4a3a47221 */ /* 0x008fe20000010000 */
[----:B------:R-:W-:-:S02]  /*d370*/  F2FP.F16.F32.PACK_AB R160, R169, R168 ;  /* 0x000000a8a9a0723e */ /* 0x000fc400000000ff */
[----:B----4-:R-:W-:Y:S01]  /*d380*/  FADD.FTZ R0, R162, R0 ;  /* 0x00000000a2007221 */ /* 0x010fe20000010000 */
[----:B------:R-:W-:Y:S01]  /*d390*/  FADD.FTZ R164, R175, R164 ;  /* 0x000000a4afa47221 */ /* 0x000fe20000010000 */
[----:B------:R-:W0:Y:S01]  /*d3a0*/  MUFU.EX2 R166, R180 ;  /* 0x000000b400a67308 */ /* 0x000e220000000800 */
[C---:B------:R-:W-:Y:S01]  /*d3b0*/  F2FP.F16.F32.PACK_AB R162, R3.reuse, R162 ;  /* 0x000000a203a2723e */ /* 0x040fe200000000ff */
[----:B------:R-:W-:Y:S01]  /*d3c0*/  FADD.FTZ R0, R3, R0 ;  /* 0x0000000003007221 */ /* 0x000fe20000010000 */
[----:B------:R-:W-:Y:S01]  /*d3d0*/  FADD.FTZ R3, R178, R164 ;  /* 0x000000a4b2037221 */ /* 0x000fe20000010000 */
[----:B------:R-:W-:Y:S02]  /*d3e0*/  F2FP.F16.F32.PACK_AB R163, R175, R163 ;  /* 0x000000a3afa3723e */ /* 0x000fe400000000ff */
[----:B------:R-:W-:Y:S01]  /*d3f0*/  FADD.FTZ R0, R176, R0 ;  /* 0x00000000b0007221 */ /* 0x000fe20000010000 */
[----:B------:R-:W-:Y:S01]  /*d400*/  FADD.FTZ R3, R179, R3 ;  /* 0x00000003b3037221 */ /* 0x000fe20000010000 */
[----:B------:R-:W2:Y:S01]  /*d410*/  MUFU.EX2 R167, R183 ;  /* 0x000000b700a77308 */ /* 0x000ea20000000800 */
[C---:B-1----:R-:W-:Y:S01]  /*d420*/  F2FP.F16.F32.PACK_AB R164, R177.reuse, R176 ;  /* 0x000000b0b1a4723e */ /* 0x042fe200000000ff */
[----:B------:R-:W-:Y:S01]  /*d430*/  FADD.FTZ R0, R177, R0 ;  /* 0x00000000b1007221 */ /* 0x000fe20000010000 */
[----:B------:R-:W-:Y:S01]  /*d440*/  FADD.FTZ R3, R182, R3 ;  /* 0x00000003b6037221 */ /* 0x000fe20000010000 */
[----:B------:R-:W-:Y:S01]  /*d450*/  F2FP.F16.F32.PACK_AB R165, R179, R178 ;  /* 0x000000b2b3a5723e */ /* 0x000fe200000000ff */
[----:B------:R1:W-:Y:S03]  /*d460*/  STSM.16.M88.4 [R216+0x26800], R152 ;  /* 0x02680098d8007844 */ /* 0x0003e60000000200 */
[----:B------:R-:W3:Y:S01]  /*d470*/  MUFU.EX2 R181, R181 ;  /* 0x000000b500b57308 */ /* 0x000ee20000000800 */
[----:B0-----:R-:W-:Y:S01]  /*d480*/  FADD.FTZ R0, R166, R0 ;  /* 0x00000000a6007221 */ /* 0x001fe20000010000 */
[----:B------:R1:W-:Y:S04]  /*d490*/  STSM.16.M88.4 [R222], R156 ;  /* 0x0000009cde007844 */ /* 0x0003e80000000200 */
[----:B------:R1:W-:Y:S01]  /*d4a0*/  STSM.16.M88.4 [R218], R160 ;  /* 0x000000a0da007844 */ /* 0x0003e20000000200 */
[C---:B--2---:R-:W-:Y:S01]  /*d4b0*/  FADD.FTZ R3, R167.reuse, R3 ;  /* 0x00000003a7037221 */ /* 0x044fe20000010000 */
[----:B------:R-:W-:-:S02]  /*d4c0*/  F2FP.F16.F32.PACK_AB R167, R167, R182 ;  /* 0x000000b6a7a7723e */ /* 0x000fc400000000ff */
[C---:B---3--:R-:W-:Y:S01]  /*d4d0*/  F2FP.F16.F32.PACK_AB R166, R181.reuse, R166 ;  /* 0x000000a6b5a6723e */ /* 0x048fe200000000ff */
[----:B------:R-:W-:-:S04]  /*d4e0*/  FADD.FTZ R0, R181, R0 ;  /* 0x00000000b5007221 */ /* 0x000fc80000010000 */
[----:B------:R1:W-:Y:S01]  /*d4f0*/  STSM.16.M88.4 [R221], R164 ;  /* 0x000000a4dd007844 */ /* 0x0003e20000000200 */
[----:B------:R-:W-:Y:S05]  /*d500*/  @!P0 BRA `(.L_x_8026) ;  /* 0x0000000000048947 */ /* 0x000fea0003800000 */
[----:B------:R-:W-:Y:S01]  /*d510*/  BPT.TRAP 0x1 ;  /* 0x000000040000795c */ /* 0x000fe20000300000 */
.L_x_8026:
[----:B------:R0:W2:Y:S01]  /*d520*/  SYNCS.PHASECHK.TRANS64.TRYWAIT P1, [R187+URZ+0x28c50], R213 ;  /* 0x028c50d5bb0075a7 */ /* 0x0000a2000802017f */
[----:B------:R-:W-:Y:S05]  /*d530*/  @!P0 BRA `(.L_x_8027) ;  /* 0x0000000000048947 */ /* 0x000fea0003800000 */
[----:B------:R-:W-:Y:S01]  /*d540*/  BPT.TRAP 0x1 ;  /* 0x000000040000795c */ /* 0x000fe20000300000 */
.L_x_8027:
[----:B------:R-:W-:Y:S04]  /*d550*/  BSSY B2, `(.L_x_8028) ;  /* 0x0000004000027945 */ /* 0x000fe80003800000 */
[----:B--2---:R-:W-:Y:S05]  /*d560*/  @P1 BRA `(.L_x_8029) ;  /* 0x0000000000081947 */ /* 0x004fea0003800000 */
[----:B------:R-:W2:Y:S02]  /*d570*/  SYNCS.PHASECHK.TRANS64.TRYWAIT P1, [R187+URZ+0x28c50], R213 ;  /* 0x028c50d5bb0075a7 */ /* 0x000ea4000802017f */
[----:B--2---:R-:W-:Y:S05]  /*d580*/  @!P1 BRA `(.L_x_8030) ;  /* 0x000000e000589947 */ /* 0x004fea0003800000 */
.L_x_8029:
[----:B------:R-:W-:Y:S05]  /*d590*/  BSYNC B2 ;  /* 0x0000000000027941 */ /* 0x000fea0003800000 */
.L_x_8028:
        /* <DEDUP_REMOVED lines=8> */
[----:B-1----:R-:W-:Y:S01]  /*d620*/  VIADD R152, R168, 0x80 ;  /* 0x00000080a8987836 */ /* 0x002fe20000000000 */
[----:B------:R-:W-:Y:S01]  /*d630*/  WARPGROUP.ARRIVE ;  /* 0x00000000000079c5 */ /* 0x000fe20000000000 */
[----:B------:R-:W-:-:S03]  /*d640*/  IMAD.MOV.U32 R153, RZ, RZ, 0x40000040 ;  /* 0x40000040ff997424 */ /* 0x000fc600078e00ff */
[----:B------:R-:W-:Y:S02]  /*d650*/  R2UR UR6, R152 ;  /* 0x00000000980672ca */ /* 0x000fe400000e0000 */
[----:B------:R-:W-:Y:S01]  /*d660*/  R2UR UR7, R153 ;  /* 0x00000000990772ca */ /* 0x000fe200000e0000 */
[----:B------:R-:W-:Y:S01]  /*d670*/  IMAD.MOV.U32 R153, RZ, RZ, 0x40000040 ;  /* 0x40000040ff997424 */ /* 0x000fe200078e00ff */
[C---:B------:R-:W-:Y:S01]  /*d680*/  IADD3 R152, R168.reuse, 0x100, RZ ;  /* 0x00000100a8987810 */ /* 0x040fe20007ffe0ff */
        /* <DEDUP_REMOVED lines=23> */
[----:B------:R-:W-:Y:S05]  /*d800*/  @!P0 BRA `(.L_x_8031) ;  /* 0x0000000000048947 */ /* 0x000fea0003800000 */
[----:B------:R-:W-:Y:S01]  /*d810*/  BPT.TRAP 0x1 ;  /* 0x000000040000795c */ /* 0x000fe20000300000 */
.L_x_8031:
[C---:B------:R-:W-:Y:S01]  /*d820*/  ISETP.GT.AND P1, PT, R186.reuse, R21, PT ;  /* 0x00000015ba00720c */ /* 0x040fe20003f24270 */
[----:B0-2---:R-:W-:Y:S02]  /*d830*/  VIADD R187, R187, 0x28c60 ;  /* 0x00028c60bbbb7836 */ /* 0x005fe40000000000 */
        /* <DEDUP_REMOVED lines=8> */
.L_x_8019:
[----:B------:R-:W-:-:S07]  /*d8c0*/  IMAD.MOV.U32 R213, RZ, RZ, R186 ;  /* 0x000000ffffd57224 */ /* 0x000fce00078e00ba */
.L_x_8018:
[----:B------:R-:W-:Y:S05]  /*d8d0*/  BSYNC B1 ;  /* 0x0000000000017941 */ /* 0x000fea0003800000 */
.L_x_8017:
[----:B------:R-:W-:Y:S01]  /*d8e0*/  ISETP.GE.AND P1, PT, R213, RZ, PT ;  /* 0x000000ffd500720c */ /* 0x000fe20003f26270 */
[----:B------:R-:W-:-:S12]  /*d8f0*/  BSSY B0, `(.L_x_8033) ;  /* 0x00001a7000007945 */ /* 0x000fd80003800000 */
[----:B------:R-:W-:Y:S05]  /*d900*/  @!P1 BRA `(.L_x_8034) ;  /* 0x0000001800949947 */ /* 0x000fea0003800000 */
[----:B------:R-:W-:Y:S01]  /*d910*/  MOV R185, R13 ;  /* 0x0000000d00b97202 */ /* 0x000fe20000000f00 */
[----:B------:R-:W-:Y:S02]  /*d920*/  IMAD.MOV.U32 R184, RZ, RZ, R15 ;  /* 0x000000ffffb87224 */ /* 0x000fe400078e000f */
[----:B0-----:R-:W-:-:S07]  /*d930*/  IMAD.MOV.U32 R187, RZ, RZ, R18 ;  /* 0x000000ffffbb7224 */ /* 0x001fce00078e0012 */
.L_x_8047:
[----:B------:R-:W-:-:S05]  /*d940*/  VIADD R18, R187, 0x1 ;  /* 0x00000001bb127836 */ /* 0x000fca0000000000 */
[----:B------:R-:W-:-:S04]  /*d950*/  ISETP.NE.AND P1, PT, R18, 0x2, PT ;  /* 0x000000021200780c */ /* 0x000fc80003f25270 */
[----:B------:R-:W-:Y:S02]  /*d960*/  SEL R12, RZ, 0x1, P1 ;  /* 0x00000001ff0c7807 */ /* 0x000fe40000800000 */
[----:B------:R-:W-:Y:S02]  /*d970*/  SEL R18, R18, RZ, P1 ;  /* 0x000000ff12127207 */ /* 0x000fe40000800000 */
[----:B------:R-:W-:Y:S01]  /*d980*/  LOP3.LUT R19, R19, R12, RZ, 0x3c, !PT ;  /* 0x0000000c13137212 */ /* 0x000fe200078e3cff */
[----:B-1----:R-:W-:Y:S06]  /*d990*/  @!P0 BRA `(.L_x_8035) ;  /* 0x0000000000048947 */ /* 0x002fec0003800000 */
[----:B------:R-:W-:Y:S01]  /*d9a0*/  BPT.TRAP 0x1 ;  /* 0x000000040000795c */ /* 0x000fe20000300000 */
.L_x_8035:
[----:B------:R-:W-:Y:S01]  /*d9b0*/  IMAD R21, R18, 0x8, R2 ;  /* 0x0000000812157824 */ /* 0x000fe200078e0202 */
[----:B------:R-:W-:-:S04]  /*d9c0*/  SHF.L.U32 R217, R19, 0x1f, RZ ;  /* 0x0000001f13d97819 */ /* 0x000fc800000006ff */
[----:B------:R0:W1:Y:S01]  /*d9d0*/  SYNCS.PHASECHK.TRANS64.TRYWAIT P1, [R21+URZ+0x28c30], R217 ;  /* 0x028c30d9150075a7 */ /* 0x000062000802017f */
[----:B------:R-:W-:Y:S05]  /*d9e0*/  @!P0 BRA `(.L_x_8036) ;  /* 0x0000000000048947 */ /* 0x000fea0003800000 */
[----:B------:R-:W-:Y:S01]  /*d9f0*/  BPT.TRAP 0x1 ;  /* 0x000000040000795c */ /* 0x000fe20000300000 */
.L_x_8036:
[----:B------:R-:W-:Y:S01]  /*da00*/  BSSY B1, `(.L_x_8037) ;  /* 0x0000006000017945 */ /* 0x000fe20003800000 */
[----:B------:R-:W-:Y:S02]  /*da10*/  IMAD R154, R18, 0x200, R20 ;  /* 0x00000200129a7824 */ /* 0x000fe400078e0214 */
[----:B------:R-:W-:Y:S01]  /*da20*/  IMAD.MOV.U32 R155, RZ, RZ, 0x40000040 ;  /* 0x40000040ff9b7424 */ /* 0x000fe200078e00ff */
[----:B-1----:R-:W-:Y:S06]  /*da30*/  @P1 BRA `(.L_x_8038) ;  /* 0x0000000000081947 */ /* 0x002fec0003800000 */
[----:B------:R-:W1:Y:S02]  /*da40*/  SYNCS.PHASECHK.TRANS64.TRYWAIT P1, [R21+URZ+0x28c30], R217 ;  /* 0x028c30d9150075a7 */ /* 0x000e64000802017f */
[----:B-1----:R-:W-:Y:S05]  /*da50*/  @!P1 BRA `(.L_x_8039) ;  /* 0x000000dc00389947 */ /* 0x002fea0003800000 */
.L_x_8038:
[----:B------:R-:W-:Y:S05]  /*da60*/  BSYNC B1 ;  /* 0x0000000000017941 */ /* 0x000fea0003800000 */
.L_x_8037:
        /* <DEDUP_REMOVED lines=8> */
[----:B------:R-:W-:Y:S01]  /*daf0*/  MOV R153, 0x40000040 ;  /* 0x4000004000997802 */ /* 0x000fe20000000f00 */
        /* <DEDUP_REMOVED lines=27> */
.L_x_8040:
        /* <DEDUP_REMOVED lines=17> */
[----:B--2---:R-:W-:Y:S01]  /*ddc0*/  FMNMX.FTZ R13, R12, R13, !PT ;  /* 0x0000000d0c0d7209 */ /* 0x004fe20007810000 */
[----:B------:R-:W-:-:S04]  /*ddd0*/  IMAD.U32 R12, RZ, RZ, UR36 ;  /* 0x00000024ff0c7e24 */ /* 0x000fc8000f8e00ff */
[----:B------:R-:W2:Y:S02]  /*dde0*/  SHFL.BFLY PT, R15, R13, 0x1, 0x1f ;  /* 0x0c201f000d0f7f89 */ /* 0x000ea400000e0000 */
[----:B--2---:R-:W-:-:S05]  /*ddf0*/  FMNMX.FTZ R15, R13, R15, !PT ;  /* 0x0000000f0d0f7209 */ /* 0x004fca0007810000 */
        /* <DEDUP_REMOVED lines=32> */
[-C--:B------:R-:W-:Y:S01]  /*e000*/  FMUL.FTZ R25, R25, R164.reuse ;  /* 0x000000a419197220 */ /* 0x080fe20000410000 */
[----:B------:R-:W-:Y:S01]  /*e010*/  FMNMX.FTZ R13, R158, R13, !PT ;  /* 0x0000000d9e0d7209 */ /* 0x000fe20007810000 */
[-C--:B------:R-:W-:Y:S01]  /*e020*/  FMUL.FTZ R28, R28, R164.reuse ;  /* 0x000000a41c1c7220 */ /* 0x080fe20000410000 */
[----:B------:R-:W-:Y:S01]  /*e030*/  FMUL.FTZ R29, R29, R164 ;  /* 0x000000a41d1d7220 */ /* 0x000fe20000410000 */
[----:B------:R-:W2:Y:S01]  /*e040*/  MUFU.EX2 R157, R157 ;  /* 0x0000009d009d7308 */ /* 0x000ea20000000800 */
[----:B------:R-:W-:Y:S01]  /*e050*/  FMNMX.FTZ R13, R159, R13, !PT ;  /* 0x0000000d9f0d7209 */ /* 0x000fe20007810000 */
[C---:B----4-:R-:W-:Y:S01]  /*e060*/  FADD.FTZ R0, R153.reuse, R0 ;  /* 0x0000000099007221 */ /* 0x050fe20000010000 */
[----:B------:R-:W-:Y:S01]  /*e070*/  F2FP.F16.F32.PACK_AB R184, R153, R152 ;  /* 0x0000009899b8723e */ /* 0x000fe200000000ff */
[-C--:B------:R-:W-:Y:S01]  /*e080*/  FMUL.FTZ R32, R32, R164.reuse ;  /* 0x000000a420207220 */ /* 0x080fe20000410000 */
[----:B------:R-:W-:Y:S01]  /*e090*/  FMNMX.FTZ R13, R162, R13, !PT ;  /* 0x0000000da20d7209 */ /* 0x000fe20007810000 */
[-C--:B------:R-:W-:Y:S01]  /*e0a0*/  FMUL.FTZ R33, R33, R164.reuse ;  /* 0x000000a421217220 */ /* 0x080fe20000410000 */
[-C--:B------:R-:W-:Y:S01]  /*e0b0*/  FMUL.FTZ R36, R36, R164.reuse ;  /* 0x000000a424247220 */ /* 0x080fe20000410000 */
[----:B------:R-:W4:Y:S01]  /*e0c0*/  MUFU.EX2 R152, R160 ;  /* 0x000000a000987308 */ /* 0x000f220000000800 */
[----:B------:R-:W-:Y:S01]  /*e0d0*/  FMNMX.FTZ R13, R163, R13, !PT ;  /* 0x0000000da30d7209 */ /* 0x000fe20007810000 */
[----:B---3--:R-:W-:Y:S01]  /*e0e0*/  FADD.FTZ R0, R156, R0 ;  /* 0x000000009c007221 */ /* 0x008fe20000010000 */
[-C--:B------:R-:W-:Y:S01]  /*e0f0*/  FMUL.FTZ R37, R37, R164.reuse ;  /* 0x000000a425257220 */ /* 0x080fe20000410000 */
[-C--:B------:R-:W-:Y:S01]  /*e100*/  FMUL.FTZ R40, R40, R164.reuse ;  /* 0x000000a428287220 */ /* 0x080fe20000410000 */
[----:B------:R-:W-:Y:S01]  /*e110*/  FMNMX.FTZ R13, R166, R13, !PT ;  /* 0x0000000da60d7209 */ /* 0x000fe20007810000 */
[-C--:B------:R-:W-:Y:S01]  /*e120*/  FMUL.FTZ R41, R41, R164.reuse ;  /* 0x000000a429297220 */ /* 0x080fe20000410000 */
[----:B------:R-:W-:Y:S01]  /*e130*/  FMUL.FTZ R44, R44, R164 ;  /* 0x000000a42c2c7220 */ /* 0x000fe20000410000 */
[----:B------:R-:W3:Y:S01]  /*e140*/  MUFU.EX2 R219, R219 ;  /* 0x000000db00db7308 */ /* 0x000ee20000000800 */
[----:B------:R-:W-:Y:S01]  /*e150*/  FMNMX.FTZ R13, R167, R13, !PT ;  /* 0x0000000da70d7209 */ /* 0x000fe20007810000 */
[C---:B--2---:R-:W-:Y:S01]  /*e160*/  FADD.FTZ R0, R157.reuse, R0 ;  /* 0x000000009d007221 */ /* 0x044fe20000010000 */
[----:B------:R-:W-:Y:S01]  /*e170*/  F2FP.F16.F32.PACK_AB R186, R157, R156 ;  /* 0x0000009c9dba723e */ /* 0x000fe200000000ff */
[-C--:B------:R-:W-:Y:S01]  /*e180*/  FMUL.FTZ R45, R45, R164.reuse ;  /* 0x000000a42d2d7220 */ /* 0x080fe20000410000 */
[----:B------:R-:W-:Y:S01]  /*e190*/  FMNMX.FTZ R13, R170, R13, !PT ;  /* 0x0000000daa0d7209 */ /* 0x000fe20007810000 */
[-C--:B------:R-:W-:Y:S01]  /*e1a0*/  FMUL.FTZ R48, R48, R164.reuse ;  /* 0x000000a430307220 */ /* 0x080fe20000410000 */
[-C--:B------:R-:W-:Y:S01]  /*e1b0*/  FMUL.FTZ R49, R49, R164.reuse ;  /* 0x000000a431317220 */ /* 0x080fe20000410000 */
[----:B------:R-:W-:Y:S01]  /*e1c0*/  MUFU.EX2 R157, R165 ;  /* 0x000000a5009d7308 */ /* 0x000fe20000000800 */
[----:B------:R-:W-:Y:S01]  /*e1d0*/  FMNMX.FTZ R13, R171, R13, !PT ;  /* 0x0000000dab0d7209 */ /* 0x000fe20007810000 */
[----:B----4-:R-:W-:Y:S01]  /*e1e0*/  FADD.FTZ R0, R152, R0 ;  /* 0x0000000098007221 */ /* 0x010fe20000010000 */
[-C--:B------:R-:W-:Y:S01]  /*e1f0*/  FMUL.FTZ R52, R52, R164.reuse ;  /* 0x000000a434347220 */ /* 0x080fe20000410000 */
[-C--:B------:R-:W-:Y:S01]  /*e200*/  FMUL.FTZ R53, R53, R164.reuse ;  /* 0x000000a435357220 */ /* 0x080fe20000410000 */
[----:B------:R-:W-:Y:S01]  /*e210*/  FMNMX.FTZ R13, R174, R13, !PT ;  /* 0x0000000dae0d7209 */ /* 0x000fe20007810000 */
[-C--:B------:R-:W-:Y:S01]  /*e220*/  FMUL.FTZ R56, R56, R164.reuse ;  /* 0x000000a438387220 */ /* 0x080fe20000410000 */
[----:B------:R-:W-:Y:S01]  /*e230*/  FMUL.FTZ R57, R57, R164 ;  /* 0x000000a439397220 */ /* 0x000fe20000410000 */
[----:B------:R-:W2:Y:S01]  /*e240*/  MUFU.EX2 R161, R161 ;  /* 0x000000a100a17308 */ /* 0x000ea20000000800 */
[----:B------:R-:W-:Y:S01]  /*e250*/  FMNMX.FTZ R13, R175, R13, !PT ;  /* 0x0000000daf0d7209 */ /* 0x000fe20007810000 */
[C---:B---3--:R-:W-:Y:S01]  /*e260*/  FADD.FTZ R0, R219.reuse, R0 ;  /* 0x00000000db007221 */ /* 0x048fe20000010000 */
[----:B------:R-:W-:Y:S01]  /*e270*/  F2FP.F16.F32.PACK_AB R152, R219, R152 ;  /* 0x00000098db98723e */ /* 0x000fe200000000ff */
[-C--:B------:R-:W-:Y:S01]  /*e280*/  FMUL.FTZ R60, R60, R164.reuse ;  /* 0x000000a43c3c7220 */ /* 0x080fe20000410000 */
[----:B------:R-:W-:Y:S01]  /*e290*/  FMNMX.FTZ R13, R178, R13, !PT ;  /* 0x0000000db20d7209 */ /* 0x000fe20007810000 */
[-C--:B------:R-:W-:Y:S01]  /*e2a0*/  FMUL.FTZ R61, R61, R164.reuse ;  /* 0x000000a43d3d7220 */ /* 0x080fe20000410000 */
[-C--:B------:R-:W-:Y:S01]  /*e2b0*/  FMUL.FTZ R64, R64, R164.reuse ;  /* 0x000000a440407220 */ /* 0x080fe20000410000 */
[----:B------:R-:W3:Y:S01]  /*e2c0*/  MUFU.EX2 R156, R168 ;  /* 0x000000a8009c7308 */ /* 0x000ee20000000800 */
[----:B------:R-:W-:Y:S01]  /*e2d0*/  FMNMX.FTZ R13, R179, R13, !PT ;  /* 0x0000000db30d7209 */ /* 0x000fe20007810000 */
[-C--:B------:R-:W-:Y:S01]  /*e2e0*/  FMUL.FTZ R65, R65, R164.reuse ;  /* 0x000000a441417220 */ /* 0x080fe20000410000 */
[-C--:B------:R-:W-:Y:S01]  /*e2f0*/  FMUL.FTZ R68, R68, R164.reuse ;  /* 0x000000a444447220 */ /* 0x080fe20000410000 */
[-C--:B------:R-:W-:Y:S01]  /*e300*/  FMUL.FTZ R69, R69, R164.reuse ;  /* 0x000000a445457220 */ /* 0x080fe20000410000 */
[----:B------:R-:W-:Y:S01]  /*e310*/  FMNMX.FTZ R13, R182, R13, !PT ;  /* 0x0000000db60d7209 */ /* 0x000fe20007810000 */
[-C--:B------:R-:W-:Y:S01]  /*e320*/  FMUL.FTZ R72, R72, R164.reuse ;  /* 0x000000a448487220 */ /* 0x080fe20000410000 */
[-C--:B------:R-:W-:Y:S01]  /*e330*/  FMUL.FTZ R73, R73, R164.reuse ;  /* 0x000000a449497220 */ /* 0x080fe20000410000 */
        /* <DEDUP_REMOVED lines=30> */
[----:B--2---:R-:W-:Y:S01]  /*e520*/  FMNMX.FTZ R13, R13, R153, !PT ;  /* 0x000000990d0d7209 */ /* 0x004fe20007810000 */
[-C--:B------:R-:W-:Y:S01]  /*e530*/  FMUL.FTZ R112, R112, R164.reuse ;  /* 0x000000a470707220 */ /* 0x080fe20000410000 */
[----:B------:R-:W2:Y:S01]  /*e540*/  MUFU.EX2 R177, R177 ;  /* 0x000000b100b17308 */ /* 0x000ea20000000800 */
        /* <DEDUP_REMOVED lines=25> */
[-C--:B------:R-:W-:Y:S01]  /*e6e0*/  FMUL.FTZ R148, R148, R164.reuse ;  /* 0x000000a494947220 */ /* 0x080fe20000410000 */
[----:B---3--:R-:W-:Y:S01]  /*e6f0*/  FMNMX.FTZ R13, R13, R153, !PT ;  /* 0x000000990d0d7209 */ /* 0x008fe20007810000 */
[----:B------:R-:W-:-:S04]  /*e700*/  FMUL.FTZ R149, R149, R164 ;  /* 0x000000a495957220 */ /* 0x000fc80000410000 */
[----:B------:R-:W-:Y:S01]  /*e710*/  FADD.FTZ R153, -R13, R185 ;  /* 0x000000b90d997221 */ /* 0x000fe20000010100 */
[----:B----4-:R-:W-:-:S03]  /*e720*/  FADD.FTZ R0, R181, R0 ;  /* 0x00000000b5007221 */ /* 0x010fc60000010000 */
        /* <DEDUP_REMOVED lines=137> */
.L_x_8041:
[----:B------:R3:W4:Y:S01]  /*efc0*/  SYNCS.PHASECHK.TRANS64.TRYWAIT P1, [R21+URZ+0x28c50], R217 ;  /* 0x028c50d9150075a7 */ /* 0x000722000802017f */
[----:B------:R-:W-:Y:S05]  /*efd0*/  @!P0 BRA `(.L_x_8042) ;  /* 0x0000000000048947 */ /* 0x000fea0003800000 */
[----:B------:R-:W-:Y:S01]  /*efe0*/  BPT.TRAP 0x1 ;  /* 0x000000040000795c */ /* 0x000fe20000300000 */
.L_x_8042:
[----:B------:R-:W-:Y:S04]  /*eff0*/  BSSY B1, `(.L_x_8043) ;  /* 0x0000004000017945 */ /* 0x000fe80003800000 */
[----:B----4-:R-:W-:Y:S05]  /*f000*/  @P1 BRA `(.L_x_8044) ;  /* 0x0000000000081947 */ /* 0x010fea0003800000 */
[----:B------:R-:W4:Y:S02]  /*f010*/  SYNCS.PHASECHK.TRANS64.TRYWAIT P1, [R21+URZ+0x28c50], R217 ;  /* 0x028c50d9150075a7 */ /* 0x000f24000802017f */
[----:B----4-:R-:W-:Y:S05]  /*f020*/  @!P1 BRA `(.L_x_8045) ;  /* 0x000000c400d89947 */ /* 0x010fea0003800000 */
.L_x_8044:
[----:B------:R-:W-:Y:S05]  /*f030*/  BSYNC B1 ;  /* 0x0000000000017941 */ /* 0x000fea0003800000 */
.L_x_8043:
        /* <DEDUP_REMOVED lines=41> */
.L_x_8046:
[----:B------:R-:W-:Y:S01]  /*f2d0*/  ISETP.GT.AND P1, PT, R213, RZ, PT ;  /* 0x000000ffd500720c */ /* 0x000fe20003f24270 */
[----:B01-34-:R-:W-:Y:S01]  /*f2e0*/  VIADD R21, R21, 0x28c60 ;  /* 0x00028c6015157836 */ /* 0x01bfe20000000000 */
[----:B------:R-:W-:Y:S01]  /*f2f0*/  MOV R187, R18 ;  /* 0x0000001200bb7202 */ /* 0x000fe20000000f00 */
[----:B------:R-:W-:Y:S02]  /*f300*/  VIADD R213, R213, 0xffffffff ;  /* 0xffffffffd5d57836 */ /* 0x000fe40000000000 */
[----:B------:R-:W-:Y:S01]  /*f310*/  IMAD.MOV.U32 R185, RZ, RZ, R13 ;  /* 0x000000ffffb97224 */ /* 0x000fe200078e000d */
[----:B------:R-:W-:Y:S01]  /*f320*/  PRMT R21, R192, 0x654, R21 ;  /* 0x00000654c0157816 */ /* 0x000fe20000000015 */
[----:B------:R-:W-:-:S03]  /*f330*/  IMAD.MOV.U32 R184, RZ, RZ, R15 ;  /* 0x000000ffffb87224 */ /* 0x000fc600078e000f */
[----:B------:R1:W-:Y:S03]  /*f340*/  SYNCS.ARRIVE.TRANS64.RED.A1T0 RZ, [R21+URZ], RZ ;  /* 0x000000ff15ff79a7 */ /* 0x0003e6000810043f */
[----:B------:R-:W-:Y:S05]  /*f350*/  @P1 BRA `(.L_x_8047) ;  /* 0xffffffe400781947 */ /* 0x000fea000383ffff */
.L_x_8034:
[----:B------:R-:W-:Y:S05]  /*f360*/  BSYNC B0 ;  /* 0x0000000000007941 */ /* 0x000fea0003800000 */
.L_x_8033:
[----:B-1----:R-:W2:Y:S04]  /*f370*/  LDL.LU R21, [R1+0x44] ;  /* 0x0000440001157983 */ /* 0x002ea80000300800 */
[----:B------:R-:W1:Y:S04]  /*f380*/  SHFL.BFLY PT, R5, R0, 0x2, 0x1f ;  /* 0x0c401f0000057f89 */ /* 0x000e6800000e0000 */
[----:B------:R-:W3:Y:S01]  /*f390*/  SHFL.BFLY PT, R4, R3, 0x2, 0x1f ;  /* 0x0c401f0003047f89 */ /* 0x000ee200000e0000 */
[----:B-1----:R-:W-:Y:S01]  /*f3a0*/  FADD.FTZ R5, R5, R0 ;  /* 0x0000000005057221 */ /* 0x002fe20000010000 */
[----:B------:R-:W-:-:S02]  /*f3b0*/  IMAD.MOV.U32 R0, RZ, RZ, -0x800000 ;  /* 0xff800000ff007424 */ /* 0x000fc400078e00ff */
[----:B---3--:R-:W-:Y:S02]  /*f3c0*/  FADD.FTZ R4, R4, R3 ;  /* 0x0000000304047221 */ /* 0x008fe40000010000 */
        /* <DEDUP_REMOVED lines=8> */
[----:B------:R-:W1:Y:S02]  /*f450*/  @P0 MUFU.LG2 R8, R6 ;  /* 0x0000000600080308 */ /* 0x000e640000000c00 */
[----:B------:R-:W-:-:S06]  /*f460*/  @P1 FMUL.FTZ R5, R12, 0.69314718246459960938 ;  /* 0x3f3172180c051820 */ /* 0x000fcc0000410000 */
[----:B------:R-:W3:Y:S01]  /*f470*/  @P1 MUFU.LG2 R9, R7 ;  /* 0x0000000700091308 */ /* 0x000ee20000000c00 */
[----:B-1----:R-:W-:Y:S01]  /*f480*/  @P0 FMUL.FTZ R3, R8, 0.69314718246459960938 ;  /* 0x3f31721808030820 */ /* 0x002fe20000410000 */
[----:B------:R-:W-:-:S04]  /*f490*/  @P0 FMUL.FTZ R8, R12, 0.69314718246459960938 ;  /* 0x3f3172180c080820 */ /* 0x000fc80000410000 */
[----:B------:R-:W-:Y:S01]  /*f4a0*/  @P0 FFMA.FTZ R0, R8, R15, R3 ;  /* 0x0000000f08000223 */ /* 0x000fe20000010003 */
[----:B------:R-:W-:Y:S02]  /*f4b0*/  IMAD.MOV.U32 R3, RZ, RZ, -0x800000 ;  /* 0xff800000ff037424 */ /* 0x000fe400078e00ff */
[----:B---3--:R-:W-:-:S04]  /*f4c0*/  @P1 FMUL.FTZ R4, R9, 0.69314718246459960938 ;  /* 0x3f31721809041820 */ /* 0x008fc80000410000 */
[----:B------:R-:W-:Y:S01]  /*f4d0*/  @P1 FFMA.FTZ R3, R5, R13, R4 ;  /* 0x0000000d05031223 */ /* 0x000fe20000010004 */
[----:B------:R-:W-:-:S05]  /*f4e0*/  IMAD.MOV R5, RZ, RZ, -R215 ;  /* 0x000000ffff057224 */ /* 0x000fca00078e0ad7 */
[----:B------:R-:W-:Y:S02]  /*f4f0*/  ISETP.NE.AND P2, PT, R196, R5, PT ;  /* 0x00000005c400720c */ /* 0x000fe40003f45270 */
[----:B------:R-:W-:-:S06]  /*f500*/  CS2R R4, SRZ ;  /* 0x0000000000047805 */ /* 0x000fcc000001ff00 */
[----:B------:R-:W1:Y:S01]  /*f510*/  @P0 MUFU.RCP R5, R6 ;  /* 0x0000000600050308 */ /* 0x000e620000001000 */
[----:B------:R-:W-:-:S04]  /*f520*/  PLOP3.LUT P0, PT, PT, PT, PT, 0x8, 0x0 ;  /* 0x000000000000781c */ /* 0x000fc80003f0e170 */
[----:B------:R-:W-:-:S03]  /*f530*/  @!P2 IMAD R9, R18, 0x40, R197 ;  /* 0x000000401209a824 */ /* 0x000fc600078e02c5 */
[----:B------:R-:W3:Y:S01]  /*f540*/  @P1 MUFU.RCP R4, R7 ;  /* 0x0000000700041308 */ /* 0x000ee20000001000 */
[----:B------:R-:W-:Y:S02]  /*f550*/  VIADD R18, R18, 0x1 ;  /* 0x0000000112127836 */ /* 0x000fe40000000000 */
[----:B------:R-:W-:-:S03]  /*f560*/  @!P2 IMAD R9, R9, 0x4, R2 ;  /* 0x000000040909a824 */ /* 0x000fc600078e0202 */
[----:B------:R-:W-:Y:S02]  /*f570*/  ISETP.NE.AND P1, PT, R18, 0x2, PT ;  /* 0x000000021200780c */ /* 0x000fe40003f25270 */
[----:B-1----:R1:W-:Y:S02]  /*f580*/  @!P2 STS [R9+0x28800], R5 ;  /* 0x028800050900a388 */ /* 0x0023e40000000800 */
[----:B------:R-:W-:Y:S01]  /*f590*/  SEL R2, RZ, 0x1, P1 ;  /* 0x00000001ff027807 */ /* 0x000fe20000800000 */
[-C--:B------:R-:W-:Y:S01]  /*f5a0*/  FMUL.FTZ R154, R28, R5.reuse ;  /* 0x000000051c9a7220 */ /* 0x080fe20000410000 */
[-C--:B------:R-:W-:Y:S01]  /*f5b0*/  FMUL.FTZ R157, R40, R5.reuse ;  /* 0x00000005289d7220 */ /* 0x080fe20000410000 */
[-C--:B------:R-:W-:Y:S01]  /*f5c0*/  FMUL.FTZ R10, R24, R5.reuse ;  /* 0x00000005180a7220 */ /* 0x080fe20000410000 */
[-C--:B------:R-:W-:Y:S01]  /*f5d0*/  FMUL.FTZ R8, R25, R5.reuse ;  /* 0x0000000519087220 */ /* 0x080fe20000410000 */
[-C--:B------:R-:W-:Y:S01]  /*f5e0*/  FMUL.FTZ R152, R29, R5.reuse ;  /* 0x000000051d987220 */ /* 0x080fe20000410000 */
[-C--:B------:R-:W-:Y:S01]  /*f5f0*/  FMUL.FTZ R32, R32, R5.reuse ;  /* 0x0000000520207220 */ /* 0x080fe20000410000 */
[----:B---3--:R3:W-:Y:S01]  /*f600*/  @!P2 STS [R9+0x28820], R4 ;  /* 0x028820040900a388 */ /* 0x0087e20000000800 */
        /* <DEDUP_REMOVED lines=127> */
.L_x_7959:
[----:B------:R-:W-:Y:S05]  /*fe00*/  BSYNC B7 ;  /* 0x0000000000077941 */ /* 0x000fea0003800000 */
.L_x_7957:
[----:B------:R-:W2:Y:S08]  /*fe10*/  S2UR UR4, SR_CgaCtaId ;  /* 0x00000000000479c3 */ /* 0x000eb00000008800 */
[----:B------:R-:W-:Y:S01]  /*fe20*/  BAR.SYNC.DEFER_BLOCKING 0x5, 0x180 ;  /* 0x0146000000007b1d */ /* 0x000fe20000010000 */
[----:B-1----:R-:W-:-:S05]  /*fe30*/  MOV R21, 0x400 ;  /* 0x0000040000157802 */ /* 0x002fca0000000f00 */
[----:B------:R-:W-:Y:S01]  /*fe40*/  BSSY B0, `(.L_x_8048) ;  /* 0x0000323000007945 */ /* 0x000fe20003800000 */
[----:B--2---:R-:W-:-:S05]  /*fe50*/  IMAD.U32 R192, RZ, RZ, UR4 ;  /* 0x00000004ffc07e24 */ /* 0x004fca000f8e00ff */
        /* <DEDUP_REMOVED lines=9> */
[----:B------:R-:W2:Y:S04]  /*fef0*/  LDL.LU R82, [R1+0x38] ;  /* 0x0000380001527983 */ /* 0x000ea80000300800 */
[----:B------:R-:W2:Y:S01]  /*ff00*/  LDL.LU R74, [R1+0x3c] ;  /* 0x00003c00014a7983 */ /* 0x000ea20000300800 */
[----:B------:R-:W-:-:S02]  /*ff10*/  MOV R20, R2 ;  /* 0x0000000200147202 */ /* 0x000fc40000000f00 */
[----:B----4-:R-:W-:Y:S02]  /*ff20*/  MOV R21, R45 ;  /* 0x0000002d00157202 */ /* 0x010fe40000000f00 */
        /* <DEDUP_REMOVED lines=13> */
[----:B------:R-:W-:Y:S01]  /*10000*/  IMAD.MOV.U32 R80, RZ, RZ, RZ ;  /* 0x000000ffff507224 */ /* 0x000fe200078e00ff */
[----:B------:R-:W-:Y:S01]  /*10010*/  BAR.SYNC.DEFER_BLOCKING 0x1, 0x100 ;  /* 0x0044000000007b1d */ /* 0x000fe20000010000 */
[----:B---3--:R-:W-:-:S03]  /*10020*/  IMAD.WIDE R44, R12, 0x2, R20 ;  /* 0x000000020c2c7825 */ /* 0x008fc600078e0214 */
[----:B------:R-:W-:Y:S01]  /*10030*/  LOP3.LUT R49, R44, 0x380, RZ, 0xc0, !PT ;  /* 0x000003802c317812 */ /* 0x000fe200078ec0ff */
[----:B------:R-:W-:-:S03]  /*10040*/  IMAD.MOV.U32 R31, RZ, RZ, R45 ;  /* 0x000000ffff1f7224 */ /* 0x000fc600078e002d */
[----:B------:R-:W-:-:S04]  /*10050*/  SHF.R.U64 R49, R49, 0x3, RZ ;  /* 0x0000000331317819 */ /* 0x000fc800000012ff */
[----:B------:R-:W-:-:S04]  /*10060*/  LOP3.LUT R30, R49, R44, RZ, 0x3c, !PT ;  /* 0x0000002c311e7212 */ /* 0x000fc800078e3cff */
[----:B------:R-:W-:Y:S02]  /*10070*/  MOV R30, R30 ;  /* 0x0000001e001e7202 */ /* 0x000fe40000000f00 */
[----:B------:R-:W-:-:S04]  /*10080*/  IADD3 R31, P0, R44, 0x20, RZ ;  /* 0x000000202c1f7810 */ /* 0x000fc80007f1e0ff */
[----:B------:R-:W-:Y:S01]  /*10090*/  LOP3.LUT R10, R31, 0x380, RZ, 0xc0, !PT ;  /* 0x000003801f0a7812 */ /* 0x000fe200078ec0ff */
[----:B------:R3:W-:Y:S03]  /*100a0*/  STSM.16.M88.4 [R30], R4 ;  /* 0x000000041e007844 */ /* 0x0007e60000000200 */
[----:B------:R-:W-:-:S04]  /*100b0*/  SHF.R.U64 R10, R10, 0x3, RZ ;  /* 0x000000030a0a7819 */ /* 0x000fc800000012ff */
[----:B---3--:R-:W-:Y:S02]  /*100c0*/  LOP3.LUT R4, R10, R31, RZ, 0x3c, !PT ;  /* 0x0000001f0a047212 */ /* 0x008fe400078e3cff */
[----:B------:R-:W-:-:S04]  /*100d0*/  IADD3.X R5, RZ, R45, RZ, P0, !PT ;  /* 0x0000002dff057210 */ /* 0x000fc800007fe4ff */
[----:B------:R-:W-:Y:S02]  /*100e0*/  MOV R12, R4 ;  /* 0x00000004000c7202 */ /* 0x000fe40000000f00 */
[----:B------:R-:W-:-:S04]  /*100f0*/  IADD3 R5, P0, R44, 0x40, RZ ;  /* 0x000000402c057810 */ /* 0x000fc80007f1e0ff */
[----:B------:R-:W-:Y:S02]  /*10100*/  LOP3.LUT R4, R5, 0x380, RZ, 0xc0, !PT ;  /* 0x0000038005047812 */ /* 0x000fe400078ec0ff */
[----:B------:R-:W-:Y:S02]  /*10110*/  IADD3 R6, P4, R44, 0x60, RZ ;  /* 0x000000602c067810 */ /* 0x000fe40007f9e0ff */
[----:B------:R-:W-:-:S04]  /*10120*/  SHF.R.U64 R4, R4, 0x3, RZ ;  /* 0x0000000304047819 */ /* 0x000fc800000012ff */
[----:B------:R-:W-:Y:S02]  /*10130*/  LOP3.LUT R4, R4, R5, RZ, 0x3c, !PT ;  /* 0x0000000504047212 */ /* 0x000fe400078e3cff */
[----:B------:R-:W-:Y:S02]  /*10140*/  LOP3.LUT R5, R6, 0x380, RZ, 0xc0, !PT ;  /* 0x0000038006057812 */ /* 0x000fe400078ec0ff */
[----:B------:R-:W-:Y:S02]  /*10150*/  F2FP.F16.F32.PACK_AB R10, R28, R36 ;  /* 0x000000241c0a723e */ /* 0x000fe400000000ff */
[----:B------:R-:W-:Y:S02]  /*10160*/  SHF.R.U64 R5, R5, 0x3, RZ ;  /* 0x0000000305057819 */ /* 0x000fe400000012ff */
[----:B------:R-:W-:Y:S01]  /*10170*/  IADD3 R14, P5, R44, 0x2000, RZ ;  /* 0x000020002c0e7810 */ /* 0x000fe20007fbe0ff */
[----:B------:R3:W-:Y:S03]  /*10180*/  STSM.16.M88.4 [R12], R8 ;  /* 0x000000080c007844 */ /* 0x0007e60000000200 */
[----:B------:R-:W-:-:S04]  /*10190*/  LOP3.LUT R7, R14, 0x380, RZ, 0xc0, !PT ;  /* 0x000003800e077812 */ /* 0x000fc800078ec0ff */
[----:B------:R-:W-:Y:S02]  /*101a0*/  SHF.R.U64 R7, R7, 0x3, RZ ;  /* 0x0000000307077819 */ /* 0x000fe400000012ff */
[----:B---3--:R-:W-:Y:S01]  /*101b0*/  LOP3.LUT R8, R5, R6, RZ, 0x3c, !PT ;  /* 0x0000000605087212 */ /* 0x008fe200078e3cff */
[----:B------:R-:W-:Y:S01]  /*101c0*/  IMAD.X R5, RZ, RZ, R45, P0 ;  /* 0x000000ffff057224 */ /* 0x000fe200000e062d */
[----:B------:R-:W-:-:S04]  /*101d0*/  IADD3 R57, P0, R44, 0x2040, RZ ;  /* 0x000020402c397810 */ /* 0x000fc80007f1e0ff */
[----:B------:R-:W-:Y:S02]  /*101e0*/  LOP3.LUT R56, R57, 0x380, RZ, 0xc0, !PT ;  /* 0x0000038039387812 */ /* 0x000fe400078ec0ff */
[----:B------:R-:W-:Y:S02]  /*101f0*/  LOP3.LUT R10, R7, R14, RZ, 0x3c, !PT ;  /* 0x0000000e070a7212 */ /* 0x000fe400078e3cff */
[----:B------:R-:W-:Y:S02]  /*10200*/  MOV R9, R4 ;  /* 0x0000000400097202 */ /* 0x000fe40000000f00 */
[----:B------:R-:W-:Y:S02]  /*10210*/  F2FP.F16.F32.PACK_AB R4, R155, R157 ;  /* 0x0000009d9b04723e */ /* 0x000fe400000000ff */
[----:B------:R-:W-:Y:S02]  /*10220*/  IADD3 R31, P6, R44, 0x2020, RZ ;  /* 0x000020202c1f7810 */ /* 0x000fe40007fde0ff */
[----:B------:R-:W-:-:S02]  /*10230*/  F2FP.F16.F32.PACK_AB R5, R43, R42 ;  /* 0x0000002a2b05723e */ /* 0x000fc400000000ff */
[----:B------:R-:W-:Y:S02]  /*10240*/  F2FP.F16.F32.PACK_AB R6, R153, R156 ;  /* 0x0000009c9906723e */ /* 0x000fe400000000ff */
[----:B------:R-:W-:Y:S02]  /*10250*/  F2FP.F16.F32.PACK_AB R7, R47, R46 ;  /* 0x0000002e2f07723e */ /* 0x000fe400000000ff */
[----:B------:R-:W-:Y:S02]  /*10260*/  SHF.R.U64 R56, R56, 0x3, RZ ;  /* 0x0000000338387819 */ /* 0x000fe400000012ff */
[C---:B------:R-:W-:Y:S02]  /*10270*/  IADD3 R53, P1, R44.reuse, 0x2060, RZ ;  /* 0x000020602c357810 */ /* 0x040fe40007f3e0ff */
[----:B------:R-:W-:Y:S01]  /*10280*/  IADD3 R49, P2, R44, 0x4000, RZ ;  /* 0x000040002c317810 */ /* 0x000fe20007f5e0ff */
[----:B------:R3:W-:Y:S01]  /*10290*/  STSM.16.M88.4 [R9], R4 ;  /* 0x0000000409007844 */ /* 0x0007e20000000200 */
        /* <DEDUP_REMOVED lines=8> */
[----:B---3--:R-:W-:Y:S01]  /*10320*/  IADD3 R7, P0, R44, 0x6020, RZ ;  /* 0x000060202c077810 */ /* 0x008fe20007f1e0ff */
[--C-:B------:R-:W-:Y:S01]  /*10330*/  IMAD.X R9, RZ, RZ, R45.reuse, P4 ;  /* 0x000000ffff097224 */ /* 0x100fe200020e062d */
[----:B------:R-:W-:Y:S02]  /*10340*/  LOP3.LUT R30, R30, R31, RZ, 0x3c, !PT ;  /* 0x0000001f1e1e7212 */ /* 0x000fe400078e3cff */
[----:B------:R-:W-:Y:S01]  /*10350*/  LOP3.LUT R6, R7, 0x380, RZ, 0xc0, !PT ;  /* 0x0000038007067812 */ /* 0x000fe200078ec0ff */
[--C-:B------:R-:W-:Y:S01]  /*10360*/  IMAD.X R11, RZ, RZ, R45.reuse, P5 ;  /* 0x000000ffff0b7224 */ /* 0x100fe200028e062d */
[----:B------:R-:W-:Y:S01]  /*10370*/  LOP3.LUT R52, R52, R53, RZ, 0x3c, !PT ;  /* 0x0000003534347212 */ /* 0x000fe200078e3cff */
[--C-:B------:R-:W-:Y:S01]  /*10380*/  IMAD.X R31, RZ, RZ, R45.reuse, P6 ;  /* 0x000000ffff1f7224 */ /* 0x100fe200030e062d */
[----:B------:R-:W-:Y:S01]  /*10390*/  LOP3.LUT R48, R48, R49, RZ, 0x3c, !PT ;  /* 0x0000003130307212 */ /* 0x000fe200078e3cff */
[--C-:B------:R-:W-:Y:S01]  /*103a0*/  IMAD.X R53, RZ, RZ, R45.reuse, P1 ;  /* 0x000000ffff357224 */ /* 0x100fe200008e062d */
[C---:B------:R-:W-:Y:S01]  /*103b0*/  IADD3 R35, P3, R44.reuse, 0x4020, RZ ;  /* 0x000040202c237810 */ /* 0x040fe20007f7e0ff */
[----:B------:R-:W-:Y:S01]  /*103c0*/  IMAD.X R49, RZ, RZ, R45, P2 ;  /* 0x000000ffff317224 */ /* 0x000fe200010e062d */
[----:B------:R-:W-:-:S02]  /*103d0*/  IADD3 R47, P4, R44, 0x4040, RZ ;  /* 0x000040402c2f7810 */ /* 0x000fc40007f9e0ff */
[C---:B------:R-:W-:Y:S02]  /*103e0*/  IADD3 R43, P5, R44.reuse, 0x4060, RZ ;  /* 0x000040602c2b7810 */ /* 0x040fe40007fbe0ff */
[----:B------:R-:W-:Y:S02]  /*103f0*/  IADD3 R39, P6, R44, 0x6000, RZ ;  /* 0x000060002c277810 */ /* 0x000fe40007fde0ff */
[----:B------:R-:W-:Y:S02]  /*10400*/  SHF.R.U64 R6, R6, 0x3, RZ ;  /* 0x0000000306067819 */ /* 0x000fe400000012ff */
[C---:B------:R-:W-:Y:S02]  /*10410*/  IADD3 R4, P1, R44.reuse, 0x6040, RZ ;  /* 0x000060402c047810 */ /* 0x040fe40007f3e0ff */
[----:B------:R-:W-:Y:S02]  /*10420*/  IADD3 R44, P2, R44, 0x6060, RZ ;  /* 0x000060602c2c7810 */ /* 0x000fe40007f5e0ff */
[----:B------:R-:W-:-:S02]  /*10430*/  LOP3.LUT R46, R47, 0x380, RZ, 0xc0, !PT ;  /* 0x000003802f2e7812 */ /* 0x000fc400078ec0ff */
[----:B------:R-:W-:Y:S02]  /*10440*/  LOP3.LUT R6, R6, R7, RZ, 0x3c, !PT ;  /* 0x0000000706067212 */ /* 0x000fe400078e3cff */
[----:B------:R-:W-:Y:S02]  /*10450*/  LOP3.LUT R7, R4, 0x380, RZ, 0xc0, !PT ;  /* 0x0000038004077812 */ /* 0x000fe400078ec0ff */
[----:B------:R-:W-:Y:S02]  /*10460*/  LOP3.LUT R5, R44, 0x380, RZ, 0xc0, !PT ;  /* 0x000003802c057812 */ /* 0x000fe400078ec0ff */
[----:B------:R-:W-:Y:S02]  /*10470*/  SHF.R.U64 R46, R46, 0x3, RZ ;  /* 0x000000032e2e7819 */ /* 0x000fe400000012ff */
[----:B------:R-:W-:Y:S02]  /*10480*/  SHF.R.U64 R7, R7, 0x3, RZ ;  /* 0x0000000307077819 */ /* 0x000fe400000012ff */
[----:B------:R-:W-:-:S02]  /*10490*/  SHF.R.U64 R5, R5, 0x3, RZ ;  /* 0x0000000305057819 */ /* 0x000fc400000012ff */
[----:B------:R-:W-:Y:S02]  /*104a0*/  LOP3.LUT R34, R35, 0x380, RZ, 0xc0, !PT ;  /* 0x0000038023227812 */ /* 0x000fe400078ec0ff */
[----:B------:R-:W-:Y:S02]  /*104b0*/  LOP3.LUT R38, R39, 0x380, RZ, 0xc0, !PT ;  /* 0x0000038027267812 */ /* 0x000fe400078ec0ff */
[----:B------:R-:W-:Y:S01]  /*104c0*/  LOP3.LUT R46, R46, R47, RZ, 0x3c, !PT ;  /* 0x0000002f2e2e7212 */ /* 0x000fe200078e3cff */
[--C-:B------:R-:W-:Y:S01]  /*104d0*/  IMAD.X R47, RZ, RZ, R45.reuse, P4 ;  /* 0x000000ffff2f7224 */ /* 0x100fe200020e062d */
[----:B------:R-:W-:Y:S02]  /*104e0*/  LOP3.LUT R42, R43, 0x380, RZ, 0xc0, !PT ;  /* 0x000003802b2a7812 */ /* 0x000fe400078ec0ff */
[----:B------:R-:W-:Y:S01]  /*104f0*/  LOP3.LUT R4, R7, R4, RZ, 0x3c, !PT ;  /* 0x0000000407047212 */ /* 0x000fe200078e3cff */
[--C-:B------:R-:W-:Y:S01]  /*10500*/  IMAD.X R7, RZ, RZ, R45.reuse, P0 ;  /* 0x000000ffff077224 */ /* 0x100fe200000e062d */
[----:B------:R-:W-:Y:S01]  /*10510*/  LOP3.LUT R44, R5, R44, RZ, 0x3c, !PT ;  /* 0x0000002c052c7212 */ /* 0x000fe200078e3cff */
[----:B------:R-:W-:Y:S01]  /*10520*/  IMAD.X R5, RZ, RZ, R45, P1 ;  /* 0x000000ffff057224 */ /* 0x000fe200008e062d */
[----:B------:R-:W-:-:S02]  /*10530*/  SHF.R.U64 R34, R34, 0x3, RZ ;  /* 0x0000000322227819 */ /* 0x000fc400000012ff */
[----:B------:R-:W-:Y:S02]  /*10540*/  SHF.R.U64 R38, R38, 0x3, RZ ;  /* 0x0000000326267819 */ /* 0x000fe400000012ff */
[----:B------:R-:W-:Y:S02]  /*10550*/  SHF.R.U64 R42, R42, 0x3, RZ ;  /* 0x000000032a2a7819 */ /* 0x000fe400000012ff */
[----:B------:R-:W-:Y:S01]  /*10560*/  LOP3.LUT R34, R34, R35, RZ, 0x3c, !PT ;  /* 0x0000002322227212 */ /* 0x000fe200078e3cff */
[--C-:B------:R-:W-:Y:S01]  /*10570*/  IMAD.X R35, RZ, RZ, R45.reuse, P3 ;  /* 0x000000ffff237224 */ /* 0x100fe200018e062d */
[----:B------:R-:W-:Y:S02]  /*10580*/  MOV R47, R46 ;  /* 0x0000002e002f7202 */ /* 0x000fe40000000f00 */
[----:B------:R-:W-:Y:S01]  /*10590*/  LOP3.LUT R38, R38, R39, RZ, 0x3c, !PT ;  /* 0x0000002726267212 */ /* 0x000fe200078e3cff */
[----:B------:R-:W-:Y:S01]  /*105a0*/  IMAD.X R39, RZ, RZ, R45, P6 ;  /* 0x000000ffff277224 */ /* 0x000fe200030e062d */
[----:B--2---:R-:W-:-:S02]  /*105b0*/  MOV R24, R6 ;  /* 0x0000000600187202 */ /* 0x004fc40000000f00 */
[----:B------:R-:W-:Y:S02]  /*105c0*/  MOV R46, R4 ;  /* 0x00000004002e7202 */ /* 0x000fe40000000f00 */
[----:B------:R-:W-:Y:S02]  /*105d0*/  MOV R36, R8 ;  /* 0x0000000800247202 */ /* 0x000fe40000000f00 */
[----:B------:R-:W-:Y:S02]  /*105e0*/  F2FP.F16.F32.PACK_AB R4, R161, R163 ;  /* 0x000000a3a104723e */ /* 0x000fe400000000ff */
[----:B------:R-:W-:Y:S02]  /*105f0*/  F2FP.F16.F32.PACK_AB R5, R51, R50 ;  /* 0x000000323305723e */ /* 0x000fe400000000ff */
[----:B------:R-:W-:Y:S02]  /*10600*/  F2FP.F16.F32.PACK_AB R6, R159, R162 ;  /* 0x000000a29f06723e */ /* 0x000fe400000000ff */
[----:B------:R-:W-:-:S02]  /*10610*/  F2FP.F16.F32.PACK_AB R7, R55, R54 ;  /* 0x000000363707723e */ /* 0x000fc400000000ff */
[----:B------:R-:W-:Y:S02]  /*10620*/  LOP3.LUT R42, R42, R43, RZ, 0x3c, !PT ;  /* 0x0000002b2a2a7212 */ /* 0x000fe400078e3cff */
[----:B------:R-:W-:Y:S02]  /*10630*/  MOV R66, R10 ;  /* 0x0000000a00427202 */ /* 0x000fe40000000f00 */
[----:B------:R-:W-:Y:S02]  /*10640*/  IADD3.X R43, RZ, R45, RZ, P5, !PT ;  /* 0x0000002dff2b7210 */ /* 0x000fe40002ffe4ff */
[----:B------:R-:W-:Y:S02]  /*10650*/  F2FP.F16.F32.PACK_AB R8, R158, R160 ;  /* 0x000000a09e08723e */ /* 0x000fe400000000ff */
[----:B------:R-:W-:Y:S02]  /*10660*/  F2FP.F16.F32.PACK_AB R9, R59, R58 ;  /* 0x0000003a3b09723e */ /* 0x000fe400000000ff */
[----:B------:R-:W-:-:S02]  /*10670*/  F2FP.F16.F32.PACK_AB R10, R61, R60 ;  /* 0x0000003c3d0a723e */ /* 0x000fc400000000ff */
[----:B------:R-:W-:Y:S02]  /*10680*/  F2FP.F16.F32.PACK_AB R11, R63, R62 ;  /* 0x0000003e3f0b723e */ /* 0x000fe400000000ff */
[----:B------:R-:W-:Y:S02]  /*10690*/  MOV R70, R30 ;  /* 0x0000001e00467202 */ /* 0x000fe40000000f00 */
[----:B------:R-:W-:Y:S02]  /*106a0*/  MOV R56, R56 ;  /* 0x0000003800387202 */ /* 0x000fe40000000f00 */
[----:B------:R-:W-:Y:S02]  /*106b0*/  MOV R48, R48 ;  /* 0x0000003000307202 */ /* 0x000fe40000000f00 */
[----:B------:R-:W-:Y:S02]  /*106c0*/  F2FP.F16.F32.PACK_AB R12, R65, R64 ;  /* 0x00000040410c723e */ /* 0x000fe400000000ff */
[----:B------:R-:W-:Y:S01]  /*106d0*/  F2FP.F16.F32.PACK_AB R14, R69, R68 ;  /* 0x00000044450e723e */ /* 0x000fe200000000ff */
[----:B------:R2:W-:Y:S01]  /*106e0*/  STSM.16.M88.4 [R36], R4 ;  /* 0x0000000424007844 */ /* 0x0005e20000000200 */
[----:B------:R-:W-:-:S02]  /*106f0*/  MOV R57, R52 ;  /* 0x0000003400397202 */ /* 0x000fc40000000f00 */
[----:B------:R-:W-:Y:S02]  /*10700*/  MOV R49, R34 ;  /* 0x0000002200317202 */ /* 0x000fe40000000f00 */
[----:B------:R-:W-:Y:S02]  /*10710*/  F2FP.F16.F32.PACK_AB R28, R73, R72 ;  /* 0x00000048491c723e */ /* 0x000fe400000000ff */
[----:B------:R-:W-:Y:S02]  /*10720*/  F2FP.F16.F32.PACK_AB R30, R77, R76 ;  /* 0x0000004c4d1e723e */ /* 0x000fe400000000ff */
[----:B------:R-:W-:Y:S02]  /*10730*/  F2FP.F16.F32.PACK_AB R31, R79, R78 ;  /* 0x0000004e4f1f723e */ /* 0x000fe400000000ff */
[----:B------:R-:W-:Y:S02]  /*10740*/  MOV R53, R38 ;  /* 0x0000002600357202 */ /* 0x000fe40000000f00 */
[----:B------:R-:W-:-:S02]  /*10750*/  F2FP.F16.F32.PACK_AB R34, R85, R84 ;  /* 0x000000545522723e */ /* 0x000fc400000000ff */
[----:B------:R-:W-:Y:S01]  /*10760*/  F2FP.F16.F32.PACK_AB R35, R87, R86 ;  /* 0x000000565723723e */ /* 0x000fe200000000ff */
[----:B------:R3:W-:Y:S01]  /*10770*/  STSM.16.M88.4 [R66], R8 ;  /* 0x0000000842007844 */ /* 0x0007e20000000200 */
[----:B------:R-:W-:Y:S02]  /*10780*/  MOV R52, R42 ;  /* 0x0000002a00347202 */ /* 0x000fe40000000f00 */
[----:B--2---:R-:W-:Y:S02]  /*10790*/  F2FP.F16.F32.PACK_AB R36, R89, R88 ;  /* 0x000000585924723e */ /* 0x004fe400000000ff */
[----:B------:R-:W-:Y:S02]  /*107a0*/  F2FP.F16.F32.PACK_AB R38, R93, R92 ;  /* 0x0000005c5d26723e */ /* 0x000fe400000000ff */
[----:B------:R-:W-:Y:S01]  /*107b0*/  F2FP.F16.F32.PACK_AB R39, R95, R94 ;  /* 0x0000005e5f27723e */ /* 0x000fe200000000ff */
[----:B------:R2:W-:Y:S01]  /*107c0*/  STSM.16.M88.4 [R70], R12 ;  /* 0x0000000c46007844 */ /* 0x0005e20000000200 */
        /* <DEDUP_REMOVED lines=8> */
[----:B---3--:R-:W-:-:S02]  /*10850*/  F2FP.F16.F32.PACK_AB R8, R113, R112 ;  /* 0x000000707108723e */ /* 0x008fc400000000ff */
[----:B------:R-:W-:Y:S02]  /*10860*/  F2FP.F16.F32.PACK_AB R9, R115, R114 ;  /* 0x000000727309723e */ /* 0x000fe400000000ff */
[----:B------:R-:W-:Y:S02]  /*10870*/  F2FP.F16.F32.PACK_AB R10, R117, R116 ;  /* 0x00000074750a723e */ /* 0x000fe400000000ff */
[----:B------:R-:W-:Y:S01]  /*10880*/  F2FP.F16.F32.PACK_AB R11, R119, R118 ;  /* 0x00000076770b723e */ /* 0x000fe200000000ff */
[----:B------:R-:W-:Y:S01]  /*10890*/  STSM.16.M88.4 [R48], R36 ;  /* 0x0000002430007844 */ /* 0x000fe20000000200 */
[----:B------:R-:W-:-:S03]  /*108a0*/  IMAD.X R45, RZ, RZ, R45, P2 ;  /* 0x000000ffff2d7224 */ /* 0x000fc600010e062d */
[----:B------:R-:W-:Y:S01]  /*108b0*/  STSM.16.M88.4 [R49], R40 ;  /* 0x0000002831007844 */ /* 0x000fe20000000200 */
[----:B--2---:R-:W-:-:S03]  /*108c0*/  F2FP.F16.F32.PACK_AB R12, R121, R120 ;  /* 0x00000078790c723e */ /* 0x004fc600000000ff */
[----:B------:R-:W-:Y:S01]  /*108d0*/  STSM.16.M88.4 [R47], R4 ;  /* 0x000000042f007844 */ /* 0x000fe20000000200 */
[----:B------:R-:W-:Y:S02]  /*108e0*/  F2FP.F16.F32.PACK_AB R13, R123, R122 ;  /* 0x0000007a7b0d723e */ /* 0x000fe400000000ff */
[----:B------:R-:W-:Y:S01]  /*108f0*/  F2FP.F16.F32.PACK_AB R14, R125, R124 ;  /* 0x0000007c7d0e723e */ /* 0x000fe200000000ff */
[----:B------:R2:W-:Y:S01]  /*10900*/  STSM.16.M88.4 [R52], R8 ;  /* 0x0000000834007844 */ /* 0x0005e20000000200 */
[----:B------:R-:W-:Y:S02]  /*10910*/  F2FP.F16.F32.PACK_AB R15, R127, R126 ;  /* 0x0000007e7f0f723e */ /* 0x000fe400000000ff */
[----:B------:R-:W-:Y:S02]  /*10920*/  ISETP.NE.U32.AND P0, PT, RZ, UR4, PT ;  /* 0x00000004ff007c0c */ /* 0x000fe4000bf05070 */
[----:B----4-:R-:W-:Y:S02]  /*10930*/  F2FP.F16.F32.PACK_AB R32, R129, R128 ;  /* 0x000000808120723e */ /* 0x010fe400000000ff */
        /* <DEDUP_REMOVED lines=22> */
[----:B------:R-:W-:Y:S09]  /*10aa0*/  BAR.SYNC.DEFER_BLOCKING 0x1, 0x100 ;  /* 0x0044000000007b1d */ /* 0x000ff20000010000 */
        /* <DEDUP_REMOVED lines=30> */
[----:B------:R-:W-:Y:S02]  /*10c90*/  LOP3.LUT R28, R28, R29, RZ, 0x3c, !PT ;  /* 0x0000001d1c1c7212 */ /* 0x000fe400078e3cff */
[----:B------:R-:W-:Y:S01]  /*10ca0*/  LOP3.LUT R32, R32, R33, RZ, 0x3c, !PT ;  /* 0x0000002120207212 */ /* 0x000fe200078e3cff */
[----:B------:R-:W-:Y:S01]  /*10cb0*/  IMAD.X R33, RZ, RZ, R21, P4 ;  /* 0x000000ffff217224 */ /* 0x000fe200020e0615 */
        /* <DEDUP_REMOVED lines=30> */
.L_x_8050:
[----:B------:R-:W2:Y:S01]  /*10ea0*/  LDL.LU R9, [R1+0x40] ;  /* 0x0000400001097983 */ /* 0x000ea20000300800 */
[----:B------:R-:W-:-:S03]  /*10eb0*/  ISETP.NE.AND P6, PT, R6, RZ, PT ;  /* 0x000000ff0600720c */ /* 0x000fc60003fc5270 */
[----:B------:R-:W3:Y:S01]  /*10ec0*/  LDL.LU R8, [R1+0x48] ;  /* 0x0000480001087983 */ /* 0x000ee20000300800 */
[----:B------:R-:W4:Y:S01]  /*10ed0*/  S2R R5, SR_TID.X ;  /* 0x0000000000057919 */ /* 0x000f220000002100 */
[----:B------:R-:W-:Y:S01]  /*10ee0*/  IADD3.X R57, RZ, R21, RZ, P5, !PT ;  /* 0x00000015ff397210 */ /* 0x000fe20002ffe4ff */
[----:B------:R-:W-:Y:S01]  /*10ef0*/  IMAD.X R37, RZ, RZ, R21, P6 ;  /* 0x000000ffff257224 */ /* 0x000fe200030e0615 */
[----:B------:R-:W3:Y:S01]  /*10f00*/  LDL R84, [R1+0x34] ;  /* 0x0000340001547983 */ /* 0x000ee20000100800 */
        /* <DEDUP_REMOVED lines=43> */
[----:B------:R-:W-:Y:S06]  /*111c0*/  @P5 BRA `(.L_x_8051) ;  /* 0x0000000000b85947 */ /* 0x000fec0003800000 */
[----:B------:R-:W2:Y:S01]  /*111d0*/  LDC R35, c[0x0][0xbe8] ;  /* 0x0002fa00ff237b82 */ /* 0x000ea20000000800 */
[----:B------:R-:W-:Y:S01]  /*111e0*/  ULDC.64 UR4, c[0x0][0xb90] ;  /* 0x0002e40000047ab9 */ /* 0x000fe20000000a00 */
[----:B------:R-:W-:Y:S02]  /*111f0*/  IMAD.IADD R20, R228, 0x1, R201 ;  /* 0x00000001e4147824 */ /* 0x000fe400078e02c9 */
[----:B------:R-:W-:Y:S02]  /*11200*/  IMAD R8, R83, UR4, RZ ;  /* 0x0000000453087c24 */ /* 0x000fe4000f8e02ff */
[----:B------:R-:W-:Y:S02]  /*11210*/  IMAD.MOV.U32 R6, RZ, RZ, R80 ;  /* 0x000000ffff067224 */ /* 0x000fe400078e0050 */
[----:B------:R-:W-:Y:S02]  /*11220*/  IMAD R15, R84, UR5, R8 ;  /* 0x00000005540f7c24 */ /* 0x000fe4000f8e0208 */
[----:B------:R-:W-:-:S02]  /*11230*/  IMAD.MOV.U32 R7, RZ, RZ, R21 ;  /* 0x000000ffff077224 */ /* 0x000fc400078e0015 */
[----:B------:R-:W-:Y:S02]  /*11240*/  IMAD.IADD R30, R197, 0x1, R201 ;  /* 0x00000001c51e7824 */ /* 0x000fe400078e02c9 */
[----:B------:R-:W-:Y:S01]  /*11250*/  IMAD.WIDE.U32 R6, R84, UR4, R6 ;  /* 0x0000000454067c25 */ /* 0x000fe2000f8e0006 */
[----:B------:R-:W-:-:S03]  /*11260*/  ULDC.64 UR4, c[0x0][0xb98] ;  /* 0x0002e60000047ab9 */ /* 0x000fc60000000a00 */
[----:B------:R-:W-:Y:S02]  /*11270*/  IMAD.IADD R7, R7, 0x1, R15 ;  /* 0x0000000107077824 */ /* 0x000fe400078e020f */
[----:B------:R-:W-:Y:S01]  /*11280*/  IMAD.WIDE.U32 R6, R81, UR4, R6 ;  /* 0x0000000451067c25 */ /* 0x000fe2000f8e0006 */
[----:B--2---:R-:W-:-:S13]  /*11290*/  ISETP.NE.AND P0, PT, R35, 0x1, PT ;  /* 0x000000012300780c */ /* 0x004fda0003f05270 */
[----:B------:R-:W2:Y:S08]  /*112a0*/  @P0 LDC R9, c[0x0][0xbec] ;  /* 0x0002fb00ff090b82 */ /* 0x000eb00000000800 */
[----:B------:R-:W3:Y:S01]  /*112b0*/  @P0 LDC R31, c[0x0][0xbf0] ;  /* 0x0002fc00ff1f0b82 */ /* 0x000ee20000000800 */
[----:B--2---:R-:W-:Y:S01]  /*112c0*/  @P0 IMAD.HI.U32 R8, R20, R9, RZ ;  /* 0x0000000914080227 */ /* 0x004fe200078e00ff */
[----:B------:R-:W-:-:S04]  /*112d0*/  MOV R9, R20 ;  /* 0x0000001400097202 */ /* 0x000fc80000000f00 */
[----:B---3--:R-:W-:Y:S01]  /*112e0*/  @P0 SHF.R.U32.HI R9, RZ, R31, R8 ;  /* 0x0000001fff090219 */ /* 0x008fe20000011608 */
[----:B------:R-:W-:-:S03]  /*112f0*/  IMAD R8, R82, UR4, RZ ;  /* 0x0000000452087c24 */ /* 0x000fc6000f8e02ff */
[--C-:B------:R-:W-:Y:S01]  /*11300*/  SHF.R.S32.HI R31, RZ, 0x1f, R9.reuse ;  /* 0x0000001fff1f7819 */ /* 0x100fe20000011409 */
[----:B------:R-:W-:Y:S01]  /*11310*/  IMAD.MOV R14, RZ, RZ, -R9 ;  /* 0x000000ffff0e7224 */ /* 0x000fe200078e0a09 */
[----:B------:R-:W-:-:S03]  /*11320*/  IADD3 R6, P0, R9, R6, RZ ;  /* 0x0000000609067210 */ /* 0x000fc60007f1e0ff */
[----:B------:R-:W-:Y:S02]  /*11330*/  IMAD R15, R35, R14, R20 ;  /* 0x0000000e230f7224 */ /* 0x000fe400078e0214 */
        /* <DEDUP_REMOVED lines=19> */
[----:B------:R-:W2:Y:S04]  /*11470*/  SHFL.IDX PT, R7, R20, RZ, 0x1c1f ;  /* 0x001c1fff14077589 */ /* 0x000ea800000e0000 */
[----:B------:R-:W3:Y:S06]  /*11480*/  SHFL.IDX PT, R9, R20, 0x1, 0x1c1f ;  /* 0x003c1f0014097f89 */ /* 0x000eec00000e0000 */
[----:B--2---:R2:W-:Y:S04]  /*11490*/  @!P1 ST.E desc[UR40][R6.64], R0 ;  /* 0x0000000006009985 */ /* 0x0045e8000c101928 */
[----:B---3--:R2:W-:Y:S02]  /*114a0*/  @!P0 ST.E desc[UR40][R8.64], R3 ;  /* 0x0000000308008985 */ /* 0x0085e4000c101928 */
.L_x_8051:
[----:B------:R-:W3:Y:S01]  /*114b0*/  LDC R87, c[0x0][0xbe8] ;  /* 0x0002fa00ff577b82 */ /* 0x000ee20000000800 */
[----:B------:R-:W-:Y:S01]  /*114c0*/  ULDC.64 UR4, c[0x0][0xaa0] ;  /* 0x0002a80000047ab9 */ /* 0x000fe20000000a00 */
[----:B--2---:R-:W5:Y:S01]  /*114d0*/  LD.E.128 R4, desc[UR40][R4.64] ;  /* 0x0000002804047980 */ /* 0x004f62000c101d00 */
[----:B------:R-:W-:Y:S01]  /*114e0*/  IMAD R21, R21, UR4, RZ ;  /* 0x0000000415157c24 */ /* 0x000fe2000f8e02ff */
[----:B------:R-:W-:Y:S02]  /*114f0*/  SHF.R.S32.HI R0, RZ, 0x1f, R90 ;  /* 0x0000001fff007819 */ /* 0x000fe4000001145a */
[----:B------:R-:W5:Y:S01]  /*11500*/  LD.E.128 R8, desc[UR40][R10.64] ;  /* 0x000000280a087980 */ /* 0x000f62000c101d00 */
[C---:B------:R-:W-:Y:S02]  /*11510*/  IMAD R3, R80.reuse, UR5, R21 ;  /* 0x0000000550037c24 */ /* 0x040fe4000f8e0215 */
[----:B------:R-:W-:Y:S01]  /*11520*/  IMAD.WIDE.U32 R20, R80, UR4, RZ ;  /* 0x0000000450147c25 */ /* 0x000fe2000f8e00ff */
[----:B------:R-:W-:Y:S01]  /*11530*/  LEA.HI R0, R0, R90, RZ, 0x3 ;  /* 0x0000005a00007211 */ /* 0x000fe200078f18ff */
[----:B------:R-:W-:Y:S01]  /*11540*/  ULDC.64 UR4, c[0x0][0xae8] ;  /* 0x0002ba0000047ab9 */ /* 0x000fe20000000a00 */
[----:B------:R-:W5:Y:S04]  /*11550*/  LD.E.128 R12, desc[UR40][R12.64] ;  /* 0x000000280c0c7980 */ /* 0x000f68000c101d00 */
[----:B------:R-:W5:Y:S04]  /*11560*/  LD.E.128 R28, desc[UR40][R28.64] ;  /* 0x000000281c1c7980 */ /* 0x000f68000c101d00 */
[----:B------:R-:W5:Y:S01]  /*11570*/  LD.E.128 R32, desc[UR40][R32.64] ;  /* 0x0000002820207980 */ /* 0x000f62000c101d00 */
[----:B---3--:R-:W-:Y:S01]  /*11580*/  ISETP.NE.AND P1, PT, R87, 0x1, PT ;  /* 0x000000015700780c */ /* 0x008fe20003f25270 */
[----:B------:R-:W-:-:S02]  /*11590*/  IMAD.IADD R21, R21, 0x1, R3 ;  /* 0x0000000115157824 */ /* 0x000fc400078e0203 */
[----:B------:R-:W5:Y:S01]  /*115a0*/  LD.E.128 R36, desc[UR40][R36.64] ;  /* 0x0000002824247980 */ /* 0x000f62000c101d00 */
[----:B------:R-:W2:Y:S01]  /*115b0*/  LDC R3, c[0x0][0xac8] ;  /* 0x0002b200ff037b82 */ /* 0x000ea20000000800 */
[----:B------:R-:W-:Y:S01]  /*115c0*/  LOP3.LUT R0, R0, 0xfffffff8, RZ, 0xc0, !PT ;  /* 0xfffffff800007812 */ /* 0x000fe200078ec0ff */
[----:B------:R-:W-:Y:S01]  /*115d0*/  IMAD R83, R83, UR4, RZ ;  /* 0x0000000453537c24 */ /* 0x000fe2000f8e02ff */
[----:B------:R-:W5:Y:S04]  /*115e0*/  LD.E.128 R40, desc[UR40][R40.64] ;  /* 0x0000002828287980 */ /* 0x000f68000c101d00 */
[----:B------:R-:W5:Y:S02]  /*115f0*/  LD.E.128 R44, desc[UR40][R44.64] ;  /* 0x000000282c2c7980 */ /* 0x000f64000c101d00 */
[----:B------:R-:W3:Y:S01]  /*11600*/  @P1 LDC R85, c[0x0][0xbec] ;  /* 0x0002fb00ff551b82 */ /* 0x000ee20000000800 */
[----:B------:R-:W-:Y:S01]  /*11610*/  IMAD.IADD R0, R90, 0x1, -R0 ;  /* 0x000000015a007824 */ /* 0x000fe200078e0a00 */
[----:B------:R-:W5:Y:S04]  /*11620*/  LD.E.128 R48, desc[UR40][R48.64] ;  /* 0x0000002830307980 */ /* 0x000f68000c101d00 */
[----:B------:R-:W5:Y:S02]  /*11630*/  LD.E.128 R52, desc[UR40][R52.64] ;  /* 0x0000002834347980 */ /* 0x000f64000c101d00 */
[----:B------:R-:W4:Y:S01]  /*11640*/  @P1 LDC R89, c[0x0][0xbf0] ;  /* 0x0002fc00ff591b82 */ /* 0x000f220000000800 */
[C---:B------:R-:W-:Y:S01]  /*11650*/  IMAD R83, R84.reuse, UR5, R83 ;  /* 0x0000000554537c24 */ /* 0x040fe2000f8e0253 */
[----:B------:R-:W5:Y:S01]  /*11660*/  LD.E.128 R56, desc[UR40][R56.64] ;  /* 0x0000002838387980 */ /* 0x000f62000c101d00 */
[----:B------:R-:W-:Y:S01]  /*11670*/  IMAD.WIDE.U32 R20, R84, UR4, R20 ;  /* 0x0000000454147c25 */ /* 0x000fe2000f8e0014 */
[----:B------:R-:W-:Y:S01]  /*11680*/  ULDC.64 UR4, c[0x0][0xaf0] ;  /* 0x0002bc0000047ab9 */ /* 0x000fe20000000a00 */
[----:B------:R-:W-:Y:S01]  /*11690*/  LEA R0, R0, R98, 0x5 ;  /* 0x0000006200007211 */ /* 0x000fe200078e28ff */
[----:B------:R-:W5:Y:S01]  /*116a0*/  LD.E.128 R60, desc[UR40][R60.64] ;  /* 0x000000283c3c7980 */ /* 0x000f62000c101d00 */
[----:B------:R-:W-:-:S02]  /*116b0*/  IMAD R82, R82, UR4, RZ ;  /* 0x0000000452527c24 */ /* 0x000fc4000f8e02ff */
[----:B------:R-:W-:Y:S01]  /*116c0*/  IMAD.IADD R21, R21, 0x1, R83 ;  /* 0x0000000115157824 */ /* 0x000fe200078e0253 */
[----:B------:R-:W5:Y:S01]  /*116d0*/  LD.E.128 R64, desc[UR40][R64.64] ;  /* 0x0000002840407980 */ /* 0x000f62000c101d00 */
[----:B------:R-:W-:Y:S02]  /*116e0*/  IMAD R83, R81, UR5, R82 ;  /* 0x0000000551537c24 */ /* 0x000fe4000f8e0252 */
[----:B------:R-:W-:Y:S01]  /*116f0*/  VIADD R99, R200, 0x40 ;  /* 0x00000040c8637836 */ /* 0x000fe20000000000 */
[----:B------:R-:W5:Y:S01]  /*11700*/  LD.E.128 R68, desc[UR40][R68.64] ;  /* 0x0000002844447980 */ /* 0x000f62000c101d00 */
[----:B------:R-:W-:-:S03]  /*11710*/  IMAD.IADD R82, R201, 0x1, R0 ;  /* 0x00000001c9527824 */ /* 0x000fc600078e0200 */
[----:B--2---:R-:W-:Y:S01]  /*11720*/  ISETP.GE.AND P0, PT, R99, R3, PT ;  /* 0x000000036300720c */ /* 0x004fe20003f06270 */
[----:B---3--:R-:W-:Y:S01]  /*11730*/  @P1 IMAD.HI.U32 R0, R82, R85, RZ ;  /* 0x0000005552001227 */ /* 0x008fe200078e00ff */
[----:B------:R-:W5:Y:S03]  /*11740*/  LD.E.128 R72, desc[UR40][R72.64] ;  /* 0x0000002848487980 */ /* 0x000f66000c101d00 */
[C---:B------:R-:W-:Y:S01]  /*11750*/  VIADD R97, R200.reuse, 0x80 ;  /* 0x00000080c8617836 */ /* 0x040fe20000000000 */
[----:B------:R-:W-:Y:S01]  /*11760*/  SEL R80, RZ, 0xffffffff, P0 ;  /* 0xffffffffff507807 */ /* 0x000fe20000000000 */
[----:B------:R-:W-:Y:S01]  /*11770*/  IMAD.WIDE.U32 R20, R81, UR4, R20 ;  /* 0x0000000451147c25 */ /* 0x000fe2000f8e0014 */
[----:B------:R-:W-:Y:S01]  /*11780*/  ULDC.64 UR4, c[0x0][0xae0] ;  /* 0x0002b80000047ab9 */ /* 0x000fe20000000a00 */
[----:B------:R-:W5:Y:S01]  /*11790*/  LD.E.128 R76, desc[UR40][R76.64] ;  /* 0x000000284c4c7980 */ /* 0x000f62000c101d00 */
[----:B------:R-:W-:Y:S01]  /*117a0*/  ISETP.GE.AND P0, PT, R97, R3, PT ;  /* 0x000000036100720c */ /* 0x000fe20003f06270 */
[----:B------:R-:W-:Y:S01]  /*117b0*/  IMAD.MOV.U32 R81, RZ, RZ, R82 ;  /* 0x000000ffff517224 */ /* 0x000fe200078e0052 */
[----:B----4-:R-:W-:Y:S01]  /*117c0*/  @P1 SHF.R.U32.HI R81, RZ, R89, R0 ;  /* 0x00000059ff511219 */ /* 0x010fe20000011600 */
[C---:B------:R-:W-:Y:S01]  /*117d0*/  VIADD R95, R200.reuse, 0xc0 ;  /* 0x000000c0c85f7836 */ /* 0x040fe20000000000 */
[-C--:B------:R-:W-:Y:S01]  /*117e0*/  ISETP.GE.AND P1, PT, R200, R3.reuse, PT ;  /* 0x00000003c800720c */ /* 0x080fe20003f26270 */
[----:B------:R-:W-:Y:S01]  /*117f0*/  IMAD.SHL.U32 R85, R80, 0x2, RZ ;  /* 0x0000000250557824 */ /* 0x000fe200078e00ff */
[----:B------:R-:W-:Y:S01]  /*11800*/  SEL R80, RZ, 0xffffffff, P0 ;  /* 0xffffffffff507807 */ /* 0x000fe20000000000 */
[C---:B------:R-:W-:Y:S01]  /*11810*/  VIADD R93, R200.reuse, 0x100 ;  /* 0x00000100c85d7836 */ /* 0x040fe20000000000 */
[----:B------:R-:W-:Y:S01]  /*11820*/  SEL R0, RZ, 0x1, P1 ;  /* 0x00000001ff007807 */ /* 0x000fe20000800000 */
[----:B------:R-:W-:Y:S01]  /*11830*/  IMAD.IADD R21, R21, 0x1, R83 ;  /* 0x0000000115157824 */ /* 0x000fe200078e0253 */
[----:B------:R-:W-:Y:S01]  /*11840*/  ISETP.GE.AND P0, PT, R95, R3, PT ;  /* 0x000000035f00720c */ /* 0x000fe20003f06270 */
[--C-:B------:R-:W-:Y:S01]  /*11850*/  IMAD.MOV R83, RZ, RZ, -R81.reuse ;  /* 0x000000ffff537224 */ /* 0x100fe200078e0a51 */
[----:B------:R-:W-:Y:S01]  /*11860*/  LOP3.LUT R0, R85, 0x2, R0, 0xe2, !PT ;  /* 0x0000000255007812 */ /* 0x000fe200078ee200 */
[----:B------:R-:W-:Y:S01]  /*11870*/  VIADD R91, R200, 0x140 ;  /* 0x00000140c85b7836 */ /* 0x000fe20000000000 */
[----:B------:R-:W-:Y:S01]  /*11880*/  SHF.L.U32 R85, R80, 0x2, RZ ;  /* 0x0000000250557819 */ /* 0x000fe200000006ff */
[----:B------:R-:W-:Y:S01]  /*11890*/  IMAD R83, R87, R83, R82 ;  /* 0x0000005357537224 */ /* 0x000fe200078e0252 */
[----:B------:R-:W-:Y:S01]  /*118a0*/  SEL R80, RZ, 0xffffffff, P0 ;  /* 0xffffffffff507807 */ /* 0x000fe20000000000 */
[----:B------:R-:W-:Y:S01]  /*118b0*/  @!PT LDS RZ, [RZ] ;  /* 0x00000000fffff984 */ /* 0x000fe20000000800 */
[----:B------:R-:W-:Y:S01]  /*118c0*/  @!PT LDS RZ, [RZ] ;  /* 0x00000000fffff984 */ /* 0x000fe20000000800 */
[----:B------:R-:W-:Y:S01]  /*118d0*/  @!PT LDS RZ, [RZ] ;  /* 0x00000000fffff984 */ /* 0x000fe20000000800 */
[----:B------:R-:W-:Y:S01]  /*118e0*/  @!PT LDS RZ, [RZ] ;  /* 0x00000000fffff984 */ /* 0x000fe20000000800 */
[----:B------:R2:W-:Y:S06]  /*118f0*/  MEMBAR.ALL.CTA ;  /* 0x0000000000007992 */ /* 0x0005ec0000008000 */
[----:B--2---:R-:W2:Y:S01]  /*11900*/  FENCE.VIEW.ASYNC.S ;  /* 0x00000000000073c6 */ /* 0x004ea20000000000 */
[-C--:B------:R-:W-:Y:S01]  /*11910*/  ISETP.GE.AND P0, PT, R93, R3.reuse, PT ;  /* 0x000000035d00720c */ /* 0x080fe20003f06270 */
[----:B------:R-:W-:Y:S01]  /*11920*/  VIADD R90, R200, 0x180 ;  /* 0x00000180c85a7836 */ /* 0x000fe20000000000 */
[----:B------:R-:W-:Y:S01]  /*11930*/  LOP3.LUT R0, R85, 0x4, R0, 0xe2, !PT ;  /* 0x0000000455007812 */ /* 0x000fe200078ee200 */
[----:B------:R-:W-:Y:S01]  /*11940*/  IMAD.SHL.U32 R85, R80, 0x8, RZ ;  /* 0x0000000850557824 */ /* 0x000fe200078e00ff */
[----:B------:R-:W-:Y:S01]  /*11950*/  SHF.R.S32.HI R82, RZ, 0x1f, R81 ;  /* 0x0000001fff527819 */ /* 0x000fe20000011451 */
[----:B------:R-:W-:Y:S01]  /*11960*/  IMAD.WIDE.U32 R20, R81, UR4, R20 ;  /* 0x0000000451147c25 */ /* 0x000fe2000f8e0014 */
[----:B------:R-:W-:Y:S01]  /*11970*/  SEL R80, RZ, 0xffffffff, P0 ;  /* 0xffffffffff507807 */ /* 0x000fe20000000000 */
[----:B------:R-:W-:Y:S01]  /*11980*/  BSSY B1, `(.L_x_8052) ;  /* 0x0000051000017945 */ /* 0x000fe20003800000 */
[-C--:B------:R-:W-:Y:S01]  /*11990*/  ISETP.GE.AND P0, PT, R91, R3.reuse, PT ;  /* 0x000000035b00720c */ /* 0x080fe20003f06270 */
[----:B------:R-:W-:Y:S01]  /*119a0*/  IMAD R82, R82, UR4, RZ ;  /* 0x0000000452527c24 */ /* 0x000fe2000f8e02ff */
        /* <DEDUP_REMOVED lines=9> */
[----:B------:R-:W-:-:S02]  /*11a40*/  IMAD R87, R24, R87, RZ ;  /* 0x0000005718577224 */ /* 0x000fc400078e02ff */
[----:B------:R-:W-:Y:S01]  /*11a50*/  IMAD.IADD R21, R21, 0x1, R85 ;  /* 0x0000000115157824 */ /* 0x000fe200078e0255 */
[----:B------:R-:W-:Y:S01]  /*11a60*/  LOP3.LUT R0, R89, 0x20, R0, 0xe2, !PT ;  /* 0x0000002059007812 */ /* 0x000fe200078ee200 */
[----:B------:R-:W-:Y:S01]  /*11a70*/  IMAD R24, R81, UR4, RZ ;  /* 0x0000000451187c24 */ /* 0x000fe2000f8e02ff */
[----:B------:R-:W-:Y:S01]  /*11a80*/  SEL R81, RZ, 0x40, P0 ;  /* 0x00000040ff517807 */ /* 0x000fe20000000000 */
[----:B------:R-:W-:Y:S02]  /*11a90*/  IMAD.IADD R201, R98, 0x1, R201 ;  /* 0x0000000162c97824 */ /* 0x000fe400078e02c9 */
[----:B------:R-:W-:Y:S02]  /*11aa0*/  VIADD R86, R200, 0x1c0 ;  /* 0x000001c0c8567836 */ /* 0x000fe40000000000 */
[C---:B------:R-:W-:Y:S01]  /*11ab0*/  IMAD R85, R83.reuse, UR5, R24 ;  /* 0x0000000553557c24 */ /* 0x040fe2000f8e0218 */
[----:B------:R-:W-:Y:S01]  /*11ac0*/  LOP3.LUT R24, R0, R81, RZ, 0xfc, !PT ;  /* 0x0000005100187212 */ /* 0x000fe200078efcff */
[----:B------:R-:W-:Y:S01]  /*11ad0*/  IMAD.WIDE.U32 R20, R83, UR4, R20 ;  /* 0x0000000453147c25 */ /* 0x000fe2000f8e0014 */
[----:B------:R-:W-:Y:S01]  /*11ae0*/  ISETP.GE.AND P1, PT, R201, R87, PT ;  /* 0x00000057c900720c */ /* 0x000fe20003f26270 */
[----:B------:R-:W-:Y:S01]  /*11af0*/  ULDC.64 UR4, c[0x0][0xa80] ;  /* 0x0002a00000047ab9 */ /* 0x000fe20000000a00 */
[----:B------:R-:W-:Y:S01]  /*11b00*/  ISETP.GE.AND P0, PT, R86, R3, PT ;  /* 0x000000035600720c */ /* 0x000fe20003f06270 */
[----:B------:R-:W-:Y:S01]  /*11b10*/  VIADD R0, R2, 0x28c20 ;  /* 0x00028c2002007836 */ /* 0x000fe20000000000 */
[----:B------:R-:W-:Y:S01]  /*11b20*/  IADD3 R81, R21, R85, RZ ;  /* 0x0000005515517210 */ /* 0x000fe20007ffe0ff */
[----:B------:R-:W-:Y:S01]  /*11b30*/  VIADD R88, R200, 0x1c0 ;  /* 0x000001c0c8587836 */ /* 0x000fe20000000000 */
[----:B------:R-:W-:Y:S01]  /*11b40*/  LEA R84, P2, R20, UR4, 0x1 ;  /* 0x0000000414547c11 */ /* 0x000fe2000f8408ff */
[C---:B------:R-:W-:Y:S01]  /*11b50*/  VIADD R89, R200.reuse, 0x180 ;  /* 0x00000180c8597836 */ /* 0x040fe20000000000 */
[----:B------:R-:W-:Y:S01]  /*11b60*/  PRMT R0, RZ, 0x654, R0 ;  /* 0x00000654ff007816 */ /* 0x000fe20000000000 */
[C---:B------:R-:W-:Y:S01]  /*11b70*/  VIADD R92, R200.reuse, 0x140 ;  /* 0x00000140c85c7836 */ /* 0x040fe20000000000 */
[----:B------:R-:W-:Y:S01]  /*11b80*/  SEL R21, RZ, 0x80, P0 ;  /* 0x00000080ff157807 */ /* 0x000fe20000000000 */
[----:B------:R-:W-:Y:S01]  /*11b90*/  VIADD R94, R200, 0x100 ;  /* 0x00000100c85e7836 */ /* 0x000fe20000000000 */
[----:B------:R-:W-:Y:S01]  /*11ba0*/  LEA.HI.X R85, R20, UR5, R81, 0x1, P2 ;  /* 0x0000000514557c11 */ /* 0x000fe200090f0c51 */
[----:B--2---:R2:W-:Y:S01]  /*11bb0*/  SYNCS.ARRIVE.TRANS64.RED.A1T0 RZ, [R0+URZ], RZ ;  /* 0x000000ff00ff79a7 */ /* 0x0045e2000810043f */
[C---:B------:R-:W-:Y:S01]  /*11bc0*/  VIADD R96, R200.reuse, 0xc0 ;  /* 0x000000c0c8607836 */ /* 0x040fe20000000000 */
[----:B------:R3:W4:Y:S01]  /*11bd0*/  SHFL.IDX PT, R20, R84, RZ, 0x181f ;  /* 0x00181fff54147589 */ /* 0x00072200000e0000 */
[C---:B------:R-:W-:Y:S01]  /*11be0*/  VIADD R98, R200.reuse, 0x80 ;  /* 0x00000080c8627836 */ /* 0x040fe20000000000 */
[----:B------:R-:W-:Y:S01]  /*11bf0*/  SHF.R.S32.HI R88, RZ, 0x1f, R88 ;  /* 0x0000001fff587819 */ /* 0x000fe20000011458 */
[----:B------:R-:W-:Y:S01]  /*11c00*/  VIADD R100, R200, 0x40 ;  /* 0x00000040c8647836 */ /* 0x000fe20000000000 */
[----:B------:R-:W-:-:S02]  /*11c10*/  SHF.R.S32.HI R89, RZ, 0x1f, R89 ;  /* 0x0000001fff597819 */ /* 0x000fc40000011459 */
[----:B--2---:R-:W-:Y:S02]  /*11c20*/  LOP3.LUT R0, R24, R21, RZ, 0xfc, !PT ;  /* 0x0000001518007212 */ /* 0x004fe400078efcff */
[----:B------:R3:W2:Y:S01]  /*11c30*/  SHFL.IDX PT, R21, R85, RZ, 0x181f ;  /* 0x00181fff55157589 */ /* 0x0006a200000e0000 */
[----:B------:R-:W-:Y:S02]  /*11c40*/  SHF.R.S32.HI R92, RZ, 0x1f, R92 ;  /* 0x0000001fff5c7819 */ /* 0x000fe4000001145c */
[----:B------:R-:W-:Y:S02]  /*11c50*/  SHF.R.S32.HI R94, RZ, 0x1f, R94 ;  /* 0x0000001fff5e7819 */ /* 0x000fe4000001145e */
[----:B------:R-:W-:Y:S02]  /*11c60*/  SHF.R.S32.HI R96, RZ, 0x1f, R96 ;  /* 0x0000001fff607819 */ /* 0x000fe40000011460 */
[----:B------:R-:W-:Y:S02]  /*11c70*/  SHF.R.S32.HI R98, RZ, 0x1f, R98 ;  /* 0x0000001fff627819 */ /* 0x000fe40000011462 */
[----:B------:R-:W-:Y:S01]  /*11c80*/  SHF.R.S32.HI R100, RZ, 0x1f, R100 ;  /* 0x0000001fff647819 */ /* 0x000fe20000011464 */
[----:B---3--:R-:W-:Y:S06]  /*11c90*/  @P1 BRA `(.L_x_8053) ;  /* 0x00000000007c1947 */ /* 0x008fec0003800000 */
[-C--:B------:R-:W-:Y:S02]  /*11ca0*/  ISETP.GE.AND P1, PT, R99, R3.reuse, PT ;  /* 0x000000036300720c */ /* 0x080fe40003f26270 */
[-C--:B------:R-:W-:Y:S02]  /*11cb0*/  ISETP.GE.AND P0, PT, R200, R3.reuse, PT ;  /* 0x00000003c800720c */ /* 0x080fe40003f06270 */
[-C--:B------:R-:W-:Y:S02]  /*11cc0*/  ISETP.GE.AND P5, PT, R97, R3.reuse, PT ;  /* 0x000000036100720c */ /* 0x080fe40003fa6270 */
[----:B------:R-:W-:-:S07]  /*11cd0*/  ISETP.GE.AND P3, PT, R95, R3, PT ;  /* 0x000000035f00720c */ /* 0x000fce0003f66270 */
[C---:B----4-:R-:W-:Y:S02]  /*11ce0*/  @!P1 LEA R80, P2, R99.reuse, R20, 0x1 ;  /* 0x0000001463509211 */ /* 0x050fe400078408ff */
[----:B--2---:R-:W-:Y:S02]  /*11cf0*/  @!P0 IMAD.WIDE R82, R200, 0x2, R20 ;  /* 0x00000002c8528825 */ /* 0x004fe400078e0214 */
[----:B------:R-:W-:Y:S02]  /*11d00*/  @!P1 LEA.HI.X R81, R99, R21, R100, 0x1, P2 ;  /* 0x0000001563519211 */ /* 0x000fe400010f0c64 */
[----:B------:R-:W-:Y:S01]  /*11d10*/  ISETP.GE.AND P2, PT, R93, R3, PT ;  /* 0x000000035d00720c */ /* 0x000fe20003f46270 */
[----:B-----5:R2:W-:Y:S01]  /*11d20*/  @!P0 ST.E.128 desc[UR40][R82.64], R4 ;  /* 0x0000000452008985 */ /* 0x0205e2000c101d28 */
[----:B------:R-:W-:-:S03]  /*11d30*/  LOP3.LUT P0, RZ, R24, 0x40, RZ, 0xc0, !PT ;  /* 0x0000004018ff7812 */ /* 0x000fc6000780c0ff */
[----:B------:R3:W-:Y:S01]  /*11d40*/  @!P1 ST.E.128 desc[UR40][R80.64], R12 ;  /* 0x0000000c50009985 */ /* 0x0007e2000c101d28 */
[----:B------:R-:W-:Y:S02]  /*11d50*/  ISETP.GE.AND P1, PT, R91, R3, PT ;  /* 0x000000035b00720c */ /* 0x000fe40003f26270 */
[-C--:B--2---:R-:W-:Y:S02]  /*11d60*/  @!P5 LEA R4, P4, R97, R20.reuse, 0x1 ;  /* 0x000000146104d211 */ /* 0x084fe400078808ff */
[-C--:B------:R-:W-:Y:S02]  /*11d70*/  @!P3 LEA R6, P6, R95, R20.reuse, 0x1 ;  /* 0x000000145f06b211 */ /* 0x080fe400078c08ff */
[-C--:B------:R-:W-:Y:S02]  /*11d80*/  @!P5 LEA.HI.X R5, R97, R21.reuse, R98, 0x1, P4 ;  /* 0x000000156105d211 */ /* 0x080fe400020f0c62 */
[----:B------:R-:W-:Y:S02]  /*11d90*/  LOP3.LUT P4, RZ, R0, 0x80, RZ, 0xc0, !PT ;  /* 0x0000008000ff7812 */ /* 0x000fe4000788c0ff */
[----:B------:R-:W-:Y:S01]  /*11da0*/  @!P3 LEA.HI.X R7, R95, R21, R96, 0x1, P6 ;  /* 0x000000155f07b211 */ /* 0x000fe200030f0c60 */
[----:B------:R2:W-:Y:S01]  /*11db0*/  @!P5 ST.E.128 desc[UR40][R4.64], R32 ;  /* 0x000000200400d985 */ /* 0x0005e2000c101d28 */
[----:B------:R-:W-:-:S02]  /*11dc0*/  @!P2 LEA R82, P5, R93, R20, 0x1 ;  /* 0x000000145d52a211 */ /* 0x000fc400078a08ff */
[-C--:B---3--:R-:W-:Y:S01]  /*11dd0*/  @!P1 LEA R12, P6, R91, R20.reuse, 0x1 ;  /* 0x000000145b0c9211 */ /* 0x088fe200078c08ff */
        /* <DEDUP_REMOVED lines=11> */
.L_x_8053:
[----:B------:R-:W-:Y:S05]  /*11e90*/  BSYNC B1 ;  /* 0x0000000000017941 */ /* 0x000fea0003800000 */
.L_x_8052:
[----:B--2--5:R-:W-:Y:S01]  /*11ea0*/  VIADD R6, R201, 0x20 ;  /* 0x00000020c9067836 */ /* 0x024fe20000000000 */
[----:B------:R2:W3:Y:S04]  /*11eb0*/  SHFL.IDX PT, R5, R85, 0x1, 0x181f ;  /* 0x00381f0055057f89 */ /* 0x0004e800000e0000 */
[----:B------:R-:W-:Y:S01]  /*11ec0*/  ISETP.GE.AND P0, PT, R6, R87, PT ;  /* 0x000000570600720c */ /* 0x000fe20003f06270 */
[----:B------:R2:W0:-:S12]  /*11ed0*/  SHFL.IDX PT, R4, R84, 0x1, 0x181f ;  /* 0x00381f0054047f89 */ /* 0x00041800000e0000 */
[----:B--2---:R-:W-:Y:S05]  /*11ee0*/  @P0 BRA `(.L_x_8054) ;  /* 0x0000001000600947 */ /* 0x004fea0003800000 */
[-C--:B------:R-:W-:Y:S02]  /*11ef0*/  ISETP.GE.AND P5, PT, R99, R3.reuse, PT ;  /* 0x000000036300720c */ /* 0x080fe40003fa6270 */
[-C--:B------:R-:W-:Y:S02]  /*11f00*/  ISETP.GE.AND P6, PT, R200, R3.reuse, PT ;  /* 0x00000003c800720c */ /* 0x080fe40003fc6270 */
[-C--:B------:R-:W-:Y:S02]  /*11f10*/  ISETP.GE.AND P3, PT, R97, R3.reuse, PT ;  /* 0x000000036100720c */ /* 0x080fe40003f66270 */
[-C--:B------:R-:W-:Y:S02]  /*11f20*/  ISETP.GE.AND P2, PT, R95, R3.reuse, PT ;  /* 0x000000035f00720c */ /* 0x080fe40003f46270 */
[-C--:B------:R-:W-:Y:S02]  /*11f30*/  ISETP.GE.AND P1, PT, R93, R3.reuse, PT ;  /* 0x000000035d00720c */ /* 0x080fe40003f26270 */
[----:B------:R-:W-:-:S03]  /*11f40*/  ISETP.GE.AND P0, PT, R91, R3, PT ;  /* 0x000000035b00720c */ /* 0x000fc60003f06270 */
[CC--:B0-----:R-:W-:Y:S02]  /*11f50*/  @!P5 LEA R12, P4, R99.reuse, R4.reuse, 0x1 ;  /* 0x00000004630cd211 */ /* 0x0c1fe400078808ff */
[----:B---3--:R-:W-:Y:S02]  /*11f60*/  @!P6 IMAD.WIDE R6, R200, 0x2, R4 ;  /* 0x00000002c806e825 */ /* 0x008fe400078e0204 */
[----:B------:R-:W-:Y:S02]  /*11f70*/  @!P5 LEA.HI.X R13, R99, R5, R100, 0x1, P4 ;  /* 0x00000005630dd211 */ /* 0x000fe400020f0c64 */
[----:B------:R-:W-:Y:S01]  /*11f80*/  LOP3.LUT P4, RZ, R24, 0x40, RZ, 0xc0, !PT ;  /* 0x0000004018ff7812 */ /* 0x000fe2000788c0ff */
[----:B------:R0:W-:Y:S01]  /*11f90*/  @!P6 ST.E.128 desc[UR40][R6.64], R8 ;  /* 0x000000080600e985 */ /* 0x0001e2000c101d28 */
[----:B------:R-:W-:-:S03]  /*11fa0*/  @!P3 LEA R14, P6, R97, R4, 0x1 ;  /* 0x00000004610eb211 */ /* 0x000fc600078c08ff */
[----:B------:R2:W-:Y:S01]  /*11fb0*/  @!P5 ST.E.128 desc[UR40][R12.64], R28 ;  /* 0x0000001c0c00d985 */ /* 0x0005e2000c101d28 */
[-C--:B------:R-:W-:Y:S02]  /*11fc0*/  @!P3 LEA.HI.X R15, R97, R5.reuse, R98, 0x1, P6 ;  /* 0x00000005610fb211 */ /* 0x080fe400030f0c62 */
[-C--:B----4-:R-:W-:Y:S02]  /*11fd0*/  @!P2 LEA R20, P5, R95, R4.reuse, 0x1 ;  /* 0x000000045f14a211 */ /* 0x090fe400078a08ff */
[-C--:B------:R-:W-:Y:S01]  /*11fe0*/  @!P1 LEA R32, P6, R93, R4.reuse, 0x1 ;  /* 0x000000045d209211 */ /* 0x080fe200078c08ff */
        /* <DEDUP_REMOVED lines=17> */
.L_x_8049:
        /* <DEDUP_REMOVED lines=19> */
[----:B---3--:R-:W-:-:S04]  /*12230*/  IADD3 R24, R24, -0x80, RZ ;  /* 0xffffff8018187810 */ /* 0x008fc80007ffe0ff */
[----:B------:R-:W-:Y:S01]  /*12240*/  ISETP.GE.AND P2, PT, R24, 0x40, PT ;  /* 0x000000401800780c */ /* 0x000fe20003f46270 */
[----:B--2-4-:R-:W-:-:S12]  /*12250*/  @P1 BRA `(.L_x_8055) ;  /* 0x0000000000101947 */ /* 0x014fd80003800000 */
[----:B------:R-:W-:Y:S05]  /*12260*/  @!P0 BRA `(.L_x_8055) ;  /* 0x00000000000c8947 */ /* 0x000fea0003800000 */
[----:B------:R-:W2:Y:S04]  /*12270*/  LDG.E R7, desc[UR40][R4.64] ;  /* 0x0000002804077981 */ /* 0x000ea8000c1e1900 */
[----:B-----5:R-:W2:Y:S02]  /*12280*/  LDG.E R0, desc[UR40][R4.64+0x4] ;  /* 0x0000042804007981 */ /* 0x020ea4000c1e1900 */
[----:B--2---:R-:W-:-:S07]  /*12290*/  IMAD.IADD R0, R0, 0x1, -R7 ;  /* 0x0000000100007824 */ /* 0x004fce00078e0a07 */
.L_x_8055:
[----:B------:R-:W2:Y:S04]  /*122a0*/  LDL.LU R5, [R1+0x40] ;  /* 0x0000400001057983 */ /* 0x000ea80000300800 */
[----:B------:R-:W3:Y:S04]  /*122b0*/  LDL.LU R4, [R1+0x48] ;  /* 0x0000480001047983 */ /* 0x000ee80000300800 */
[----:B------:R-:W4:Y:S01]  /*122c0*/  LDL R28, [R1+0x34] ;  /* 0x00003400011c7983 */ /* 0x000f220000100800 */
[----:B------:R-:W-:Y:S01]  /*122d0*/  BSSY B1, `(.L_x_8056) ;  /* 0x000002d000017945 */ /* 0x000fe20003800000 */
[----:B-----5:R-:W-:-:S02]  /*122e0*/  SHF.R.S32.HI R10, RZ, 0x1f, R3 ;  /* 0x0000001fff0a7819 */ /* 0x020fc40000011403 */
[----:B--2---:R-:W-:Y:S02]  /*122f0*/  SEL R13, R5, RZ, !P0 ;  /* 0x000000ff050d7207 */ /* 0x004fe40004000000 */
[----:B---3--:R-:W-:Y:S02]  /*12300*/  SEL R14, R4, RZ, !P0 ;  /* 0x000000ff040e7207 */ /* 0x008fe40004000000 */
[----:B----4-:R-:W-:Y:S01]  /*12310*/  SHF.R.S32.HI R12, RZ, 0x1f, R28 ;  /* 0x0000001fff0c7819 */ /* 0x010fe2000001141c */
[----:B------:R-:W-:Y:S06]  /*12320*/  @P2 BRA `(.L_x_8057) ;  /* 0x00000000009c2947 */ /* 0x000fec0003800000 */
[----:B------:R-:W2:Y:S01]  /*12330*/  S2R R6, SR_TID.X ;  /* 0x0000000000067919 */ /* 0x000ea20000002100 */
[----:B------:R-:W3:Y:S02]  /*12340*/  LDC R20, c[0x0][0xbe8] ;  /* 0x0002fa00ff147b82 */ /* 0x000ee40000000800 */
[----:B---3--:R-:W-:Y:S01]  /*12350*/  IMAD R4, R0, R20, RZ ;  /* 0x0000001400047224 */ /* 0x008fe200078e02ff */
        /* <DEDUP_REMOVED lines=36> */
.L_x_8057:
[----:B------:R-:W-:Y:S05]  /*125a0*/  BSYNC B1 ;  /* 0x0000000000017941 */ /* 0x000fea0003800000 */
.L_x_8056:
[----:B------:R-:W-:Y:S01]  /*125b0*/  ISETP.NE.AND P0, PT, R21, 0x1, PT ;  /* 0x000000011500780c */ /* 0x000fe20003f05270 */
[----:B------:R-:W3:Y:S01]  /*125c0*/  LDC R29, c[0x0][0xac8] ;  /* 0x0002b200ff1d7b82 */ /* 0x000ee20000000800 */
[----:B------:R-:W-:Y:S01]  /*125d0*/  ULDC.64 UR4, c[0x0][0xaa0] ;  /* 0x0002a80000047ab9 */ /* 0x000fe20000000a00 */
[--C-:B------:R-:W-:Y:S01]  /*125e0*/  SHF.R.S32.HI R8, RZ, 0x1f, R24.reuse ;  /* 0x0000001fff087819 */ /* 0x100fe20000011418 */
[----:B--2---:R-:W-:Y:S01]  /*125f0*/  IMAD R6, R10, UR4, RZ ;  /* 0x000000040a067c24 */ /* 0x004fe2000f8e02ff */
        /* <DEDUP_REMOVED lines=8> */
[----:B------:R-:W2:Y:S01]  /*12680*/  @P0 LDC R7, c[0x0][0xbec] ;  /* 0x0002fb00ff070b82 */ /* 0x000ea20000000800 */
[----:B------:R-:W-:Y:S01]  /*12690*/  SHF.R.S32.HI R15, RZ, 0x3, R15 ;  /* 0x00000003ff0f7819 */ /* 0x000fe2000001140f */
[----:B------:R-:W-:Y:S01]  /*126a0*/  VIADD R43, R200, 0x40 ;  /* 0x00000040c82b7836 */ /* 0x000fe20000000000 */
[----:B------:R-:W-:Y:S01]  /*126b0*/  IADD3 R5, R5, R3, RZ ;  /* 0x0000000305057210 */ /* 0x000fe20007ffe0ff */
[----:B------:R-:W-:Y:S01]  /*126c0*/  IMAD R3, R12, UR4, RZ ;  /* 0x000000040c037c24 */ /* 0x000fe2000f8e02ff */
[----:B------:R-:W-:Y:S01]  /*126d0*/  IADD3 R30, R200, 0x1c0, RZ ;  /* 0x000001c0c81e7810 */ /* 0x000fe20007ffe0ff */
[----:B------:R-:W-:-:S02]  /*126e0*/  IMAD.IADD R8, R24, 0x1, -R8 ;  /* 0x0000000118087824 */ /* 0x000fc400078e0a08 */
[----:B------:R-:W4:Y:S01]  /*126f0*/  @P0 LDC R9, c[0x0][0xbf0] ;  /* 0x0002fc00ff090b82 */ /* 0x000f220000000800 */
[C---:B------:R-:W-:Y:S02]  /*12700*/  IMAD R3, R28.reuse, UR5, R3 ;  /* 0x000000051c037c24 */ /* 0x040fe4000f8e0203 */
        /* <DEDUP_REMOVED lines=14> */
[----:B--2---:R-:W-:Y:S01]  /*127f0*/  @P0 IMAD.HI.U32 R6, R8, R7, RZ ;  /* 0x0000000708060227 */ /* 0x004fe200078e00ff */
[----:B------:R-:W-:Y:S02]  /*12800*/  SEL R7, RZ, 0x1, P2 ;  /* 0x00000001ff077807 */ /* 0x000fe40001000000 */
[----:B------:R-:W-:Y:S01]  /*12810*/  ISETP.GE.AND P2, PT, R41, R29, PT ;  /* 0x0000001d2900720c */ /* 0x000fe20003f46270 */
[C---:B------:R-:W-:Y:S02]  /*12820*/  VIADD R39, R200.reuse, 0xc0 ;  /* 0x000000c0c8277836 */ /* 0x040fe40000000000 */
[----:B------:R-:W-:Y:S02]  /*12830*/  IMAD.IADD R5, R5, 0x1, R3 ;  /* 0x0000000105057824 */ /* 0x000fe400078e0203 */
[----:B------:R-:W-:Y:S01]  /*12840*/  IMAD.MOV.U32 R3, RZ, RZ, R8 ;  /* 0x000000ffff037224 */ /* 0x000fe200078e0008 */
[----:B----4-:R-:W-:Y:S01]  /*12850*/  @P0 SHF.R.U32.HI R3, RZ, R9, R6 ;  /* 0x00000009ff030219 */ /* 0x010fe20000011606 */
        /* <DEDUP_REMOVED lines=11> */
[-C--:B------:R-:W-:Y:S01]  /*12910*/  ISETP.GE.AND P0, PT, R37, R29.reuse, PT ;  /* 0x0000001d2500720c */ /* 0x080fe20003f06270 */
[----:B------:R-:W-:Y:S01]  /*12920*/  IMAD R6, R6, UR4, RZ ;  /* 0x0000000406067c24 */ /* 0x000fe2000f8e02ff */
[-C--:B------:R-:W-:Y:S01]  /*12930*/  ISETP.GE.AND P2, PT, R30, R29.reuse, PT ;  /* 0x0000001d1e00720c */ /* 0x080fe20003f46270 */
        /* <DEDUP_REMOVED lines=17> */
[C---:B------:R-:W-:Y:S01]  /*12a50*/  IMAD R3, R7.reuse, UR5, R0 ;  /* 0x0000000507037c24 */ /* 0x040fe2000f8e0200 */
[----:B------:R-:W-:Y:S01]  /*12a60*/  SEL R0, RZ, 0x80, P2 ;  /* 0x00000080ff007807 */ /* 0x000fe20001000000 */
[----:B------:R-:W-:Y:S01]  /*12a70*/  IMAD.WIDE.U32 R4, R7, UR4, R4 ;  /* 0x0000000407047c25 */ /* 0x000fe2000f8e0004 */
[----:B------:R-:W-:Y:S01]  /*12a80*/  SEL R7, RZ, 0x40, P0 ;  /* 0x00000040ff077807 */ /* 0x000fe20000000000 */
[----:B------:R-:W-:Y:S01]  /*12a90*/  ULDC.64 UR4, c[0x0][0xa80] ;  /* 0x0002a00000047ab9 */ /* 0x000fe20000000a00 */
[----:B------:R-:W-:Y:S01]  /*12aa0*/  ISETP.GE.AND P0, PT, R28, R31, PT ;  /* 0x0000001f1c00720c */ /* 0x000fe20003f06270 */
[----:B------:R-:W-:Y:S01]  /*12ab0*/  IMAD.SHL.U32 R9, R8, 0x20, RZ ;  /* 0x0000002008097824 */ /* 0x000fe200078e00ff */
[----:B------:R-:W-:Y:S01]  /*12ac0*/  LEA R20, P1, R4, UR4, 0x1 ;  /* 0x0000000404147c11 */ /* 0x000fe2000f8208ff */
[----:B------:R-:W-:-:S02]  /*12ad0*/  IMAD.IADD R3, R5, 0x1, R3 ;  /* 0x0000000105037824 */ /* 0x000fc400078e0203 */
[C---:B------:R-:W-:Y:S01]  /*12ae0*/  VIADD R32, R200.reuse, 0x1c0 ;  /* 0x000001c0c8207836 */ /* 0x040fe20000000000 */
[----:B------:R-:W-:Y:S01]  /*12af0*/  LOP3.LUT R6, R9, 0x20, R6, 0xe2, !PT ;  /* 0x0000002009067812 */ /* 0x000fe200078ee206 */
[----:B------:R-:W-:Y:S01]  /*12b00*/  VIADD R34, R200, 0x180 ;  /* 0x00000180c8227836 */ /* 0x000fe20000000000 */
[----:B------:R-:W-:Y:S01]  /*12b10*/  LEA.HI.X R3, R4, UR5, R3, 0x1, P1 ;  /* 0x0000000504037c11 */ /* 0x000fe200088f0c03 */
[----:B------:R-:W-:Y:S01]  /*12b20*/  VIADD R36, R200, 0x140 ;  /* 0x00000140c8247836 */ /* 0x000fe20000000000 */
[----:B------:R-:W-:Y:S01]  /*12b30*/  LOP3.LUT R21, R6, R7, RZ, 0xfc, !PT ;  /* 0x0000000706157212 */ /* 0x000fe200078efcff */
[C---:B------:R-:W-:Y:S01]  /*12b40*/  VIADD R38, R200.reuse, 0x100 ;  /* 0x00000100c8267836 */ /* 0x040fe20000000000 */
[----:B------:R2:W3:Y:S01]  /*12b50*/  SHFL.IDX PT, R6, R20, RZ, 0x181f ;  /* 0x00181fff14067589 */ /* 0x0004e200000e0000 */
[C---:B------:R-:W-:Y:S01]  /*12b60*/  VIADD R40, R200.reuse, 0xc0 ;  /* 0x000000c0c8287836 */ /* 0x040fe20000000000 */
[----:B------:R-:W-:Y:S01]  /*12b70*/  LOP3.LUT R24, R21, R0, RZ, 0xfc, !PT ;  /* 0x0000000015187212 */ /* 0x000fe200078efcff */
[C---:B------:R-:W-:Y:S01]  /*12b80*/  VIADD R42, R200.reuse, 0x80 ;  /* 0x00000080c82a7836 */ /* 0x040fe20000000000 */
[----:B------:R2:W4:Y:S01]  /*12b90*/  SHFL.IDX PT, R7, R3, RZ, 0x181f ;  /* 0x00181fff03077589 */ /* 0x00052200000e0000 */
        /* <DEDUP_REMOVED lines=8> */
[----:B--2---:R-:W-:Y:S06]  /*12c20*/  @P0 BRA `(.L_x_8059) ;  /* 0x00000000007c0947 */ /* 0x004fec0003800000 */
[-C--:B------:R-:W-:Y:S02]  /*12c30*/  ISETP.GE.AND P2, PT, R43, R29.reuse, PT ;  /* 0x0000001d2b00720c */ /* 0x080fe40003f46270 */
[-C--:B------:R-:W-:Y:S02]  /*12c40*/  ISETP.GE.AND P1, PT, R200, R29.reuse, PT ;  /* 0x0000001dc800720c */ /* 0x080fe40003f26270 */
[-C--:B------:R-:W-:Y:S02]  /*12c50*/  ISETP.GE.AND P5, PT, R41, R29.reuse, PT ;  /* 0x0000001d2900720c */ /* 0x080fe40003fa6270 */
[----:B------:R-:W-:-:S07]  /*12c60*/  ISETP.GE.AND P3, PT, R39, R29, PT ;  /* 0x0000001d2700720c */ /* 0x000fce0003f66270 */
[CC--:B---3--:R-:W-:Y:S02]  /*12c70*/  @!P2 LEA R8, P0, R43.reuse, R6.reuse, 0x1 ;  /* 0x000000062b08a211 */ /* 0x0c8fe400078008ff */
[----:B----4-:R-:W-:Y:S02]  /*12c80*/  @!P1 IMAD.WIDE R4, R200, 0x2, R6 ;  /* 0x00000002c8049825 */ /* 0x010fe400078e0206 */
        /* <DEDUP_REMOVED lines=12> */
[----:B--2---:R-:W-:-:S02]  /*12d50*/  @!P1 LEA R8, P6, R35, R6, 0x1 ;  /* 0x0000000623089211 */ /* 0x004fc400078c08ff */
        /* <DEDUP_REMOVED lines=12> */
.L_x_8059:
[----:B------:R-:W-:Y:S05]  /*12e20*/  BSYNC B1 ;  /* 0x0000000000017941 */ /* 0x000fea0003800000 */
.L_x_8058:
[----:B------:R-:W-:Y:S01]  /*12e30*/  IADD3 R0, R28, 0x20, RZ ;  /* 0x000000201c007810 */ /* 0x000fe20007ffe0ff */
[----:B---34-:R2:W3:Y:S03]  /*12e40*/  SHFL.IDX PT, R7, R3, 0x1, 0x181f ;  /* 0x00381f0003077f89 */ /* 0x0184e600000e0000 */
[----:B------:R-:W-:Y:S01]  /*12e50*/  ISETP.GE.AND P0, PT, R0, R31, PT ;  /* 0x0000001f0000720c */ /* 0x000fe20003f06270 */
[----:B------:R2:W4:-:S12]  /*12e60*/  SHFL.IDX PT, R6, R20, 0x1, 0x181f ;  /* 0x00381f0014067f89 */ /* 0x00051800000e0000 */
[----:B--2---:R-:W-:Y:S05]  /*12e70*/  @P0 BRA `(.L_x_8054) ;  /* 0x00000000007c0947 */ /* 0x004fea0003800000 */
[-C--:B------:R-:W-:Y:S02]  /*12e80*/  ISETP.GE.AND P6, PT, R200, R29.reuse, PT ;  /* 0x0000001dc800720c */ /* 0x080fe40003fc6270 */
[-C--:B------:R-:W-:Y:S02]  /*12e90*/  ISETP.GE.AND P5, PT, R43, R29.reuse, PT ;  /* 0x0000001d2b00720c */ /* 0x080fe40003fa6270 */
[-C--:B------:R-:W-:Y:S02]  /*12ea0*/  ISETP.GE.AND P4, PT, R41, R29.reuse, PT ;  /* 0x0000001d2900720c */ /* 0x080fe40003f86270 */
[-C--:B------:R-:W-:Y:S02]  /*12eb0*/  ISETP.GE.AND P3, PT, R39, R29.reuse, PT ;  /* 0x0000001d2700720c */ /* 0x080fe40003f66270 */
[-C--:B------:R-:W-:Y:S02]  /*12ec0*/  ISETP.GE.AND P2, PT, R37, R29.reuse, PT ;  /* 0x0000001d2500720c */ /* 0x080fe40003f46270 */
[----:B------:R-:W-:-:S03]  /*12ed0*/  ISETP.GE.AND P1, PT, R35, R29, PT ;  /* 0x0000001d2300720c */ /* 0x000fc60003f26270 */
[----:B---34-:R-:W-:Y:S02]  /*12ee0*/  @!P6 IMAD.WIDE R4, R200, 0x2, R6 ;  /* 0x00000002c804e825 */ /* 0x018fe400078e0206 */
        /* <DEDUP_REMOVED lines=12> */
[-C--:B--2---:R-:W-:Y:S02]  /*12fb0*/  @!P1 LEA R4, P5, R35, R6.reuse, 0x1 ;  /* 0x0000000623049211 */ /* 0x084fe400078a08ff */
        /* <DEDUP_REMOVED lines=11> */
.L_x_8054:
[----:B------:R-:W-:Y:S05]  /*13070*/  BSYNC B0 ;  /* 0x0000000000007941 */ /* 0x000fea0003800000 */
.L_x_8048:
[----:B------:R-:W-:Y:S02]  /*13080*/  ULDC UR4, c[0x0][0xc3c] ;  /* 0x00030f0000047ab9 */ /* 0x000fe40000000800 */
[----:B------:R-:W-:-:S13]  /*13090*/  ISETP.GE.AND P0, PT, R27, UR4, PT ;  /* 0x000000041b007c0c */ /* 0x000fda000bf06270 */
[----:B------:R-:W-:Y:S05]  /*130a0*/  @!P0 BRA `(.L_x_8060) ;  /* 0xfffffee400248947 */ /* 0x000fea000383ffff */
[----:B------:R-:W-:Y:S05]  /*130b0*/  BRA `(.L_x_7913) ;  /* 0x0000007400887947 */ /* 0x000fea0003800000 */
.L_x_7911:
        /* <DEDUP_REMOVED lines=16> */
.L_x_8061:
        /* <DEDUP_REMOVED lines=41> */
.L_x_8067:
        /* <DEDUP_REMOVED lines=12> */
.L_x_8066:
[----:B------:R-:W-:Y:S05]  /*13510*/  BSYNC B0 ;  /* 0x0000000000007941 */ /* 0x000fea0003800000 */
.L_x_8065:
        /* <DEDUP_REMOVED lines=20> */
.L_x_8063:
        /* <DEDUP_REMOVED lines=20> */
.L_x_8068:
[----:B---3--:R-:W-:Y:S01]  /*137a0*/  IMAD R16, R16, UR5, R13 ;  /* 0x0000000510107c24 */ /* 0x008fe2000f8e020d */
[----:B------:R-:W-:Y:S01]  /*137b0*/  IABS R2, R6 ;  /* 0x0000000600027213 */ /* 0x000fe20000000000 */
[----:B01----:R-:W-:-:S03]  /*137c0*/  IMAD.MOV R11, RZ, RZ, -R3 ;  /* 0x000000ffff0b7224 */ /* 0x003fc600078e0a03 */
[----:B--2---:R-:W-:Y:S01]  /*137d0*/  IADD3 R9, -R16, UR6, RZ ;  /* 0x0000000610097c10 */ /* 0x004fe2000fffe1ff */
        /* <DEDUP_REMOVED lines=52> */
[----:B------:R-:W-:-:S04]  /*13b20*/  IMAD R18, R2, R18, R3 ;  /* 0x0000001202127224 */ /* 0x000fc800078e0203 */
[----:B------:R-:W-:Y:S01]  /*13b30*/  IMAD.IADD R17, R4, 0x1, R17 ;  /* 0x0000000104117824 */ /* 0x000fe200078e0211 */
[----:B------:R-:W-:Y:S06]  /*13b40*/  BRA `(.L_x_8069) ;  /* 0x00000000000c7947 */ /* 0x000fec0003800000 */
.L_x_8064:
[----:B------:R-:W-:Y:S02]  /*13b50*/  IMAD.MOV.U32 R17, RZ, RZ, RZ ;  /* 0x000000ffff117224 */ /* 0x000fe400078e00ff */
[----:B------:R-:W-:Y:S02]  /*13b60*/  IMAD.U32 R16, RZ, RZ, UR6 ;  /* 0x00000006ff107e24 */ /* 0x000fe4000f8e00ff */
[----:B------:R-:W-:-:S07]  /*13b70*/  IMAD.MOV.U32 R18, RZ, RZ, RZ ;  /* 0x000000ffff127224 */ /* 0x000fce00078e00ff */
.L_x_8069:
[----:B------:R-:W-:-:S13]  /*13b80*/  ISETP.NE.AND P0, PT, R5, RZ, PT ;  /* 0x000000ff0500720c */ /* 0x000fda0003f05270 */
[----:B------:R-:W0:Y:S01]  /*13b90*/  @!P0 S2R R3, SR_CgaCtaId ;  /* 0x0000000000038919 */ /* 0x000e220000008800 */
[----:B------:R-:W-:-:S04]  /*13ba0*/  @!P0 MOV R2, 0x400 ;  /* 0x0000040000028802 */ /* 0x000fc80000000f00 */
[----:B0-----:R-:W-:-:S05]  /*13bb0*/  @!P0 LEA R2, R3, R2, 0x18 ;  /* 0x0000000203028211 */ /* 0x001fca00078ec0ff */
[----:B------:R0:W-:Y:S01]  /*13bc0*/  @!P0 STS.128 [R2+0x28cd0], R16 ;  /* 0x028cd01002008388 */ /* 0x0001e20000000c00 */
[----:B------:R-:W-:Y:S06]  /*13bd0*/  BAR.ARV 0x5, 0x180 ;  /* 0x0146000000007b1d */ /* 0x000fec0000002000 */
.L_x_8062:
[----:B------:R2:W-:Y:S01]  /*13be0*/  STL [R1+0x20], RZ ;  /* 0x000020ff01007387 */ /* 0x0005e20000100800 */
[----:B------:R-:W-:Y:S01]  /*13bf0*/  ULDC UR4, c[0x0][0xc3c] ;  /* 0x00030f0000047ab9 */ /* 0x000fe20000000800 */
[----:B------:R-:W-:Y:S01]  /*13c00*/  IMAD.MOV.U32 R26, RZ, RZ, 0x1 ;  /* 0x00000001ff1a7424 */ /* 0x000fe200078e00ff */
[----:B-1----:R-:W-:Y:S02]  /*13c10*/  ISETP.GE.AND P0, PT, R19, UR4, PT ;  /* 0x0000000413007c0c */ /* 0x002fe4000bf06270 */
[----:B------:R-:W-:-:S11]  /*13c20*/  MOV R25, RZ ;  /* 0x000000ff00197202 */ /* 0x000fd60000000f00 */
[----:B--2---:R-:W-:Y:S05]  /*13c30*/  @P0 BRA `(.L_x_8070) ;  /* 0x0000006400d00947 */ /* 0x004fea0003800000 */
[----:B------:R-:W1:Y:S01]  /*13c40*/  S2UR UR5, SR_CgaCtaId ;  /* 0x00000000000579c3 */ /* 0x000e620000008800 */
[C---:B0-----:R-:W-:Y:S01]  /*13c50*/  IMAD.SHL.U32 R2, R0.reuse, 0x8, RZ ;  /* 0x0000000800027824 */ /* 0x041fe200078e00ff */
[----:B------:R-:W-:Y:S01]  /*13c60*/  LOP3.LUT R5, R0, 0x7f, RZ, 0xc0, !PT ;  /* 0x0000007f00057812 */ /* 0x000fe200078ec0ff */
[----:B------:R-:W-:Y:S01]  /*13c70*/  UMOV UR4, 0x400 ;  /* 0x0000040000047882 */ /* 0x000fe20000000000 */
[----:B------:R0:W-:Y:S01]  /*13c80*/  STL [R1+0x20], RZ ;  /* 0x000020ff01007387 */ /* 0x0001e20000100800 */
[----:B------:R-:W-:Y:S01]  /*13c90*/  BSSY B8, `(.L_x_8070) ;  /* 0x000066e000087945 */ /* 0x000fe20003800000 */
[C---:B------:R-:W-:Y:S01]  /*13ca0*/  LOP3.LUT R3, R2.reuse, 0x1f8, RZ, 0xc0, !PT ;  /* 0x000001f802037812 */ /* 0x040fe200078ec0ff */
[----:B------:R-:W-:Y:S01]  /*13cb0*/  IMAD.SHL.U32 R35, R5, 0x8, RZ ;  /* 0x0000000805237824 */ /* 0x000fe200078e00ff */
[----:B------:R-:W-:Y:S01]  /*13cc0*/  LOP3.LUT R2, R2, 0x38, RZ, 0xc0, !PT ;  /* 0x0000003802027812 */ /* 0x000fe200078ec0ff */
[----:B------:R-:W-:Y:S01]  /*13cd0*/  IMAD.MOV.U32 R28, RZ, RZ, 0x1 ;  /* 0x00000001ff1c7424 */ /* 0x000fe200078e00ff */
[----:B------:R-:W-:Y:S01]  /*13ce0*/  LOP3.LUT R4, R3, 0x38, R0, 0x78, !PT ;  /* 0x0000003803047812 */ /* 0x000fe200078e7800 */
[----:B------:R-:W-:Y:S01]  /*13cf0*/  IMAD.SHL.U32 R0, R0, 0x10, RZ ;  /* 0x0000001000007824 */ /* 0x000fe200078e00ff */
[----:B------:R-:W-:-:S02]  /*13d00*/  SHF.R.U32.HI R3, RZ, 0x3, R5 ;  /* 0x00000003ff037819 */ /* 0x000fc40000011605 */
[----:B------:R-:W-:Y:S02]  /*13d10*/  CS2R R24, SRZ ;  /* 0x0000000000187805 */ /* 0x000fe4000001ff00 */
[----:B------:R-:W-:Y:S01]  /*13d20*/  LOP3.LUT R35, R4, 0x200, R35, 0xf8, !PT ;  /* 0x0000020004237812 */ /* 0x000fe200078ef823 */
[----:B------:R-:W-:Y:S01]  /*13d30*/  IMAD.MOV.U32 R26, RZ, RZ, 0x1 ;  /* 0x00000001ff1a7424 */ /* 0x000fe200078e00ff */
[----:B------:R-:W-:Y:S01]  /*13d40*/  LOP3.LUT R0, R3, 0x70, R0, 0xf8, !PT ;  /* 0x0000007003007812 */ /* 0x000fe200078ef800 */
[----:B------:R-:W-:Y:S01]  /*13d50*/  ULDC.64 UR38, c[0x0][0x198] ;  /* 0x0000660000267ab9 */ /* 0x000fe20000000a00 */
[C---:B------:R-:W-:Y:S01]  /*13d60*/  LOP3.LUT R0, R2.reuse, 0xc0, RZ, 0xfc, !PT ;  /* 0x000000c002007812 */ /* 0x040fe200078efcff */
[----:B------:R-:W-:Y:S01]  /*13d70*/  ULDC UR36, c[0x0][0xc] ;  /* 0x0000030000247ab9 */ /* 0x000fe20000000800 */
[C---:B------:R-:W-:Y:S02]  /*13d80*/  LOP3.LUT R0, R2.reuse, 0x140, RZ, 0xfc, !PT ;  /* 0x0000014002007812 */ /* 0x040fe400078efcff */
[----:B------:R-:W-:Y:S01]  /*13d90*/  LOP3.LUT R3, R2, 0x40, RZ, 0xfc, !PT ;  /* 0x0000004002037812 */ /* 0x000fe200078efcff */
        /* <DEDUP_REMOVED lines=9> */
.L_x_8177:
[----:B-1----:R-:W1:Y:S02]  /*13e30*/  LDC.64 R32, c[0x0][0xc88] ;  /* 0x00032200ff207b82 */ /* 0x002e640000000a00 */
[----:B-1----:R-:W-:-:S06]  /*13e40*/  IMAD.WIDE R32, R19, 0x4, R32 ;  /* 0x0000000413207825 */ /* 0x002fcc00078e0220 */
[----:B------:R1:W0:Y:S01]  /*13e50*/  LDG.E R32, desc[UR40][R32.64] ;  /* 0x0000002820207981 */ /* 0x000222000c1e1900 */
[----:B------:R-:W-:Y:S05]  /*13e60*/  YIELD ;  /* 0x0000000000007946 */ /* 0x000fea0003800000 */
[----:B------:R-:W-:Y:S01]  /*13e70*/  ULDC.64 UR4, c[0x0][0xa28] ;  /* 0x00028a0000047ab9 */ /* 0x000fe20000000a00 */
[----:B--23--:R-:W-:Y:S01]  /*13e80*/  MOV R6, RZ ;  /* 0x000000ff00067202 */ /* 0x00cfe20000000f00 */
[----:B------:R-:W-:Y:S01]  /*13e90*/  ULDC.64 UR8, c[0x0][0xa18] ;  /* 0x0002860000087ab9 */ /* 0x000fe20000000a00 */
[----:B------:R-:W-:Y:S01]  /*13ea0*/  ISETP.NE.U32.AND P0, PT, RZ, UR4, PT ;  /* 0x00000004ff007c0c */ /* 0x000fe2000bf05070 */
[----:B-1----:R-:W-:Y:S01]  /*13eb0*/  IMAD.MOV.U32 R33, RZ, RZ, RZ ;  /* 0x000000ffff217224 */ /* 0x002fe200078e00ff */
[----:B------:R-:W-:-:S02]  /*13ec0*/  ULDC.64 UR6, c[0x0][0xa10] ;  /* 0x0002840000067ab9 */ /* 0x000fc40000000a00 */
[----:B------:R-:W-:Y:S02]  /*13ed0*/  ISETP.NE.AND.EX P0, PT, RZ, UR5, PT, P0 ;  /* 0x00000005ff007c0c */ /* 0x000fe4000bf05300 */
[----:B0-----:R-:W-:-:S11]  /*13ee0*/  SHF.R.S32.HI R0, RZ, 0x1f, R32 ;  /* 0x0000001fff007819 */ /* 0x001fd60000011420 */
        /* <DEDUP_REMOVED lines=40> */
[----:B0-----:R-:W2:Y:S04]  /*14170*/  LDG.E R8, desc[UR40][R2.64] ;  /* 0x0000002802087981 */ /* 0x001ea8000c1e1900 */
[----:B------:R-:W2:Y:S02]  /*14180*/  LDG.E R2, desc[UR40][R2.64+0x4] ;  /* 0x0000042802027981 */ /* 0x000ea4000c1e1900 */
[----:B--2---:R-:W-:-:S05]  /*14190*/  IMAD.IADD R9, R2, 0x1, -R8 ;  /* 0x0000000102097824 */ /* 0x004fca00078e0a08 */
[----:B------:R1:W-:Y:S02]  /*141a0*/  STL [R1+0x10], R9 ;  /* 0x0000100901007387 */ /* 0x0003e40000100800 */
.L_x_8071:
        /* <DEDUP_REMOVED lines=9> */
.L_x_8072:
        /* <DEDUP_REMOVED lines=9> */
.L_x_8073:
[----:B--2---:R-:W2:Y:S01]  /*142d0*/  @P1 LDG.E R2, desc[UR40][R4.64] ;  /* 0x0000002804021981 */ /* 0x004ea2000c1e1900 */
[----:B------:R-:W3:Y:S03]  /*142e0*/  LDC R3, c[0x0][0x448] ;  /* 0x00011200ff037b82 */ /* 0x000ee60000000800 */
[----:B------:R4:W2:Y:S01]  /*142f0*/  @P1 LDG.E R5, desc[UR40][R4.64+0x4] ;  /* 0x0000042804051981 */ /* 0x0008a2000c1e1900 */
[----:B-----5:R-:W-:Y:S01]  /*14300*/  IMAD.IADD R7, R7, 0x1, -R33 ;  /* 0x0000000107077824 */ /* 0x020fe200078e0a21 */
[----:B------:R-:W-:Y:S01]  /*14310*/  BSSY B0, `(.L_x_8074) ;  /* 0x00001ba000007945 */ /* 0x000fe20003800000 */
[----:B---3--:R-:W-:-:S13]  /*14320*/  ISETP.NE.AND P0, PT, R3, 0x1, PT ;  /* 0x000000010300780c */ /* 0x008fda0003f05270 */
[----:B----4-:R-:W3:Y:S08]  /*14330*/  @P0 LDC R4, c[0x0][0x44c] ;  /* 0x00011300ff040b82 */ /* 0x010ef00000000800 */
[----:B------:R-:W4:Y:S01]  /*14340*/  @P0 LDC R3, c[0x0][0x450] ;  /* 0x00011400ff030b82 */ /* 0x000f220000000800 */
[----:B--2---:R-:W-:Y:S01]  /*14350*/  @P1 IMAD.IADD R6, R5, 0x1, -R2 ;  /* 0x0000000105061824 */ /* 0x004fe200078e0a02 */
[----:B------:R-:W-:-:S03]  /*14360*/  SHF.L.U32 R2, R17, 0x6, RZ ;  /* 0x0000000611027819 */ /* 0x000fc600000006ff */
[----:B------:R-:W-:Y:S02]  /*14370*/  IMAD.IADD R31, R7, 0x1, R6 ;  /* 0x00000001071f7824 */ /* 0x000fe400078e0206 */
[----:B------:R-:W-:Y:S02]  /*14380*/  VIADD R2, R2, 0x3f ;  /* 0x0000003f02027836 */ /* 0x000fe40000000000 */
[----:B------:R-:W-:Y:S02]  /*14390*/  VIADD R5, R31, 0x3f ;  /* 0x0000003f1f057836 */ /* 0x000fe40000000000 */
[----:B---3--:R-:W-:-:S05]  /*143a0*/  @P0 IMAD.HI.U32 R4, R2, R4, RZ ;  /* 0x0000000402040227 */ /* 0x008fca00078e00ff */
[----:B----4-:R-:W-:Y:S02]  /*143b0*/  @P0 SHF.R.U32.HI R2, RZ, R3, R4 ;  /* 0x00000003ff020219 */ /* 0x010fe40000011604 */
[----:B------:R-:W-:Y:S02]  /*143c0*/  IADD3 R4, R31, 0x40, -R9 ;  /* 0x000000401f047810 */ /* 0x000fe40007ffe809 */
[----:B------:R-:W-:-:S03]  /*143d0*/  SHF.R.S32.HI R3, RZ, 0x1f, R5 ;  /* 0x0000001fff037819 */ /* 0x000fc60000011405 */
[----:B------:R-:W-:Y:S01]  /*143e0*/  IMAD.IADD R2, R4, 0x1, R2 ;  /* 0x0000000104027824 */ /* 0x000fe200078e0202 */
[----:B------:R-:W-:-:S04]  /*143f0*/  LEA.HI R5, R3, R5, RZ, 0x6 ;  /* 0x0000000503057211 */ /* 0x000fc800078f30ff */
[----:B------:R-:W-:Y:S02]  /*14400*/  SHF.R.S32.HI R3, RZ, 0x1f, R2 ;  /* 0x0000001fff037819 */ /* 0x000fe40000011402 */
[----:B------:R-:W-:Y:S02]  /*14410*/  SHF.R.S32.HI R5, RZ, 0x6, R5 ;  /* 0x00000006ff057819 */ /* 0x000fe40000011405 */
[----:B------:R-:W-:-:S04]  /*14420*/  LEA.HI R3, R3, R2, RZ, 0x6 ;  /* 0x0000000203037211 */ /* 0x000fc800078f30ff */
[----:B------:R-:W-:-:S04]  /*14430*/  SHF.R.S32.HI R3, RZ, 0x6, R3 ;  /* 0x00000006ff037819 */ /* 0x000fc80000011403 */
[----:B------:R-:W-:-:S05]  /*14440*/  VIMNMX R2, R5, R3, PT ;  /* 0x0000000305027248 */ /* 0x000fca0003fe0100 */
[--C-:B------:R-:W-:Y:S02]  /*14450*/  IMAD R2, R2, 0x40, -R7.reuse ;  /* 0x0000004002027824 */ /* 0x100fe400078e0a07 */
[----:B------:R-:W-:-:S03]  /*14460*/  IMAD.MOV R7, RZ, RZ, -R7 ;  /* 0x000000ffff077224 */ /* 0x000fc600078e0a07 */
[----:B------:R-:W-:Y:S02]  /*14470*/  VIMNMX R2, R2, R6, PT ;  /* 0x0000000602027248 */ /* 0x000fe40003fe0100 */
[----:B------:R-:W-:-:S04]  /*14480*/  VIMNMX R7, RZ, R7, !PT ;  /* 0x00000007ff077248 */ /* 0x000fc80007fe0100 */
        /* <DEDUP_REMOVED lines=13> */
[----:B------:R-:W2:Y:S02]  /*14560*/  S2R R3, SR_TID.X ;  /* 0x0000000000037919 */ /* 0x000ea40000002100 */
[----:B--2---:R-:W-:-:S04]  /*14570*/  SHF.R.U32.HI R3, RZ, 0x5, R3 ;  /* 0x00000005ff037819 */ /* 0x004fc80000011603 */
[----:B------:R-:W-:-:S05]  /*14580*/  LOP3.LUT R3, R3, 0x3, RZ, 0xc0, !PT ;  /* 0x0000000303037812 */ /* 0x000fca00078ec0ff */
[----:B------:R2:W3:Y:S02]  /*14590*/  SHFL.IDX PT, R14, R3, RZ, 0x1f ;  /* 0x00001fff030e7589 */ /* 0x0004e400000e0000 */
.L_x_8232:
[----:B---3--:R-:W-:Y:S02]  /*145a0*/  ISETP.NE.AND P0, PT, R14, RZ, PT ;  /* 0x000000ff0e00720c */ /* 0x008fe40003f05270 */
[----:B------:R-:W-:-:S11]  /*145b0*/  PLOP3.LUT P6, PT, PT, PT, PT, 0x8, 0x0 ;  /* 0x000000000000781c */ /* 0x000fd60003fce170 */
[----:B------:R-:W-:Y:S05]  /*145c0*/  @P0 BRA `(.L_x_8077) ;  /* 0x00000000000c0947 */ /* 0x000fea0003800000 */
[----:B------:R-:W-:-:S03]  /*145d0*/  UMOV UR4, 0xffffffff ;  /* 0xffffffff00047882 */ /* 0x000fc60000000000 */
[----:B------:R-:W-:Y:S05]  /*145e0*/  BRA.DIV UR4, `(.L_x_8078) ;  /* 0x0000007204b07947 */ /* 0x000fea000b800000 */
[----:B------:R-:W-:-:S13]  /*145f0*/  ELECT P6, URZ, PT ;  /* 0x00000000003f782f */ /* 0x000fda00038c0000 */
.L_x_8077:
[----:B--2---:R-:W2:Y:S01]  /*14600*/  LDL R3, [R1+0x20] ;  /* 0x0000200001037983 */ /* 0x004ea20000100800 */
[----:B------:R-:W-:Y:S01]  /*14610*/  BSSY B1, `(.L_x_8079) ;  /* 0x0000008000017945 */ /* 0x000fe20003800000 */
[----:B--2---:R-:W-:-:S04]  /*14620*/  IADD3 R3, R3, 0x1, RZ ;  /* 0x0000000103037810 */ /* 0x004fc80007ffe0ff */
[----:B0-----:R-:W-:-:S04]  /*14630*/  LEA.HI R8, R3, R3, RZ, 0x1 ;  /* 0x0000000303087211 */ /* 0x001fc800078f08ff */
[----:B------:R-:W-:-:S05]  /*14640*/  LOP3.LUT R8, R8, 0xfffffffe, RZ, 0xc0, !PT ;  /* 0xfffffffe08087812 */ /* 0x000fca00078ec0ff */
[----:B------:R-:W-:-:S05]  /*14650*/  IMAD.IADD R3, R3, 0x1, -R8 ;  /* 0x0000000103037824 */ /* 0x000fca00078e0a08 */
[----:B------:R-:W-:-:S04]  /*14660*/  SHF.L.U32 R3, R3, 0x1f, RZ ;  /* 0x0000001f03037819 */ /* 0x000fc800000006ff */
[----:B------:R-:W0:Y:S02]  /*14670*/  SYNCS.PHASECHK.TRANS64.TRYWAIT P0, [R23+URZ+0x28c20], R3 ;  /* 0x028c2003170075a7 */ /* 0x000e24000800017f */
[----:B0-----:R-:W-:Y:S05]  /*14680*/  @!P0 BRA `(.L_x_8080) ;  /* 0x0000007000a88947 */ /* 0x001fea0003800000 */
.L_x_8235:
[----:B------:R-:W-:Y:S05]  /*14690*/  BSYNC B1 ;  /* 0x0000000000017941 */ /* 0x000fea0003800000 */
.L_x_8079:
[----:B------:R-:W-:Y:S04]  /*146a0*/  BSSY B1, `(.L_x_8081) ;  /* 0x00000b7000017945 */ /* 0x000fe80003800000 */
[----:B------:R-:W-:Y:S05]  /*146b0*/  @!P6 BRA `(.L_x_8082) ;  /* 0x0000000800d4e947 */ /* 0x000fea0003800000 */
[----:B0-----:R-:W-:Y:S01]  /*146c0*/  IMAD R3, R24, 0x8, R23 ;  /* 0x0000000818037824 */ /* 0x001fe200078e0217 */
[----:B------:R-:W-:Y:S01]  /*146d0*/  SHF.L.U32 R8, R28, 0x1f, RZ ;  /* 0x0000001f1c087819 */ /* 0x000fe200000006ff */
[----:B-1----:R-:W0:Y:S01]  /*146e0*/  S2R R9, SR_TID.X ;  /* 0x0000000000097919 */ /* 0x002e220000002100 */
[----:B------:R-:W-:Y:S02]  /*146f0*/  BSSY B2, `(.L_x_8083) ;  /* 0x0000005000027945 */ /* 0x000fe40003800000 */
[----:B------:R-:W1:Y:S01]  /*14700*/  SYNCS.PHASECHK.TRANS64.TRYWAIT P0, [R3+URZ+0x28ca0], R8 ;  /* 0x028ca008030075a7 */ /* 0x000e62000800017f */
[----:B0-----:R-:W-:-:S04]  /*14710*/  LOP3.LUT R9, R9, 0x7f, RZ, 0xc0, !PT ;  /* 0x0000007f09097812 */ /* 0x001fc800078ec0ff */
[----:B------:R-:W-:Y:S01]  /*14720*/  ISETP.NE.AND P1, PT, R9, RZ, PT ;  /* 0x000000ff0900720c */ /* 0x000fe20003f25270 */
[----:B-1----:R-:W-:-:S12]  /*14730*/  @!P0 BRA `(.L_x_8084) ;  /* 0x0000007000908947 */ /* 0x002fd80003800000 */
.L_x_8236:
[----:B------:R-:W-:Y:S05]  /*14740*/  BSYNC B2 ;  /* 0x0000000000027941 */ /* 0x000fea0003800000 */
.L_x_8083:
        /* <DEDUP_REMOVED lines=9> */
.L_x_8086:
[----:B------:R-:W-:Y:S05]  /*147e0*/  BSYNC B2 ;  /* 0x0000000000027941 */ /* 0x000fea0003800000 */
.L_x_8085:
        /* <DEDUP_REMOVED lines=12> */
.L_x_8087:
        /* <DEDUP_REMOVED lines=13> */
.L_x_8237:
[----:B------:R-:W-:Y:S05]  /*14980*/  BSYNC B2 ;  /* 0x0000000000027941 */ /* 0x000fea0003800000 */
.L_x_8088:
        /* <DEDUP_REMOVED lines=11> */
.L_x_8091:
[----:B------:R-:W-:Y:S05]  /*14a40*/  BSYNC B2 ;  /* 0x0000000000027941 */ /* 0x000fea0003800000 */
.L_x_8090:
        /* <DEDUP_REMOVED lines=9> */
.L_x_8092:
        /* <DEDUP_REMOVED lines=15> */
.L_x_8093:
        /* <DEDUP_REMOVED lines=15> */
.L_x_8094:
        /* <DEDUP_REMOVED lines=15> */
.L_x_8095:
        /* <DEDUP_REMOVED lines=15> */
.L_x_8096:
        /* <DEDUP_REMOVED lines=15> */
.L_x_8097:
        /* <DEDUP_REMOVED lines=15> */
.L_x_8098:
        /* <DEDUP_REMOVED lines=15> */
.L_x_8099:
        /* <DEDUP_REMOVED lines=10> */
.L_x_8082:
[----:B------:R-:W-:Y:S05]  /*15210*/  BSYNC B1 ;  /* 0x0000000000017941 */ /* 0x000fea0003800000 */
.L_x_8081:
        /* <DEDUP_REMOVED lines=9> */
.L_x_8119:
[----:B------:R-:W-:Y:S05]  /*152b0*/  YIELD ;  /* 0x0000000000007946 */ /* 0x000fea0003800000 */
[----:B------:R-:W-:Y:S04]  /*152c0*/  BSSY B1, `(.L_x_8100) ;  /* 0x00000b6000017945 */ /* 0x000fe80003800000 */
[----:B------:R-:W-:Y:S05]  /*152d0*/  @!P6 BRA `(.L_x_8101) ;  /* 0x0000000800d0e947 */ /* 0x000fea0003800000 */
[----:B------:R-:W-:Y:S01]  /*152e0*/  IMAD R8, R24, 0x8, R23 ;  /* 0x0000000818087824 */ /* 0x000fe200078e0217 */
[----:B------:R-:W-:Y:S01]  /*152f0*/  SHF.L.U32 R2, R28, 0x1f, RZ ;  /* 0x0000001f1c027819 */ /* 0x000fe200000006ff */
[----:B0-----:R-:W0:Y:S01]  /*15300*/  S2R R3, SR_TID.X ;  /* 0x0000000000037919 */ /* 0x001e220000002100 */
[----:B------:R-:W-:Y:S02]  /*15310*/  BSSY B2, `(.L_x_8102) ;  /* 0x0000005000027945 */ /* 0x000fe40003800000 */
[----:B------:R-:W2:Y:S01]  /*15320*/  SYNCS.PHASECHK.TRANS64.TRYWAIT P1, [R8+URZ+0x28ca0], R2 ;  /* 0x028ca002080075a7 */ /* 0x000ea2000802017f */
[----:B0-----:R-:W-:-:S04]  /*15330*/  LOP3.LUT R3, R3, 0x7f, RZ, 0xc0, !PT ;  /* 0x0000007f03037812 */ /* 0x001fc800078ec0ff */
[----:B------:R-:W-:Y:S01]  /*15340*/  ISETP.NE.AND P2, PT, R3, RZ, PT ;  /* 0x000000ff0300720c */ /* 0x000fe20003f45270 */
[----:B--2---:R-:W-:-:S12]  /*15350*/  @!P1 BRA `(.L_x_8103) ;  /* 0x0000006400b09947 */ /* 0x004fd80003800000 */
.L_x_8238:
[----:B------:R-:W-:Y:S05]  /*15360*/  BSYNC B2 ;  /* 0x0000000000027941 */ /* 0x000fea0003800000 */
.L_x_8102:
[----:B------:R-:W-:Y:S04]  /*15370*/  BSSY B2, `(.L_x_8104) ;  /* 0x0000009000027945 */ /* 0x000fe80003800000 */
[----:B------:R-:W-:Y:S05]  /*15380*/  @P2 BRA `(.L_x_8105) ;  /* 0x00000000001c2947 */ /* 0x000fea0003800000 */
[----:B-1----:R-:W1:Y:S01]  /*15390*/  S2R R9, SR_TID.X ;  /* 0x0000000000097919 */ /* 0x002e620000002100 */
[----:B------:R-:W-:-:S04]  /*153a0*/  IMAD.MOV.U32 R3, RZ, RZ, 0x2000 ;  /* 0x00002000ff037424 */ /* 0x000fc800078e00ff */
[----:B------:R2:W-:Y:S01]  /*153b0*/  SYNCS.ARRIVE.TRANS64 RZ, [R8+URZ+0x28c90], R3 ;  /* 0x028c900308ff79a7 */ /* 0x0005e2000800003f */
[----:B-1----:R-:W-:-:S04]  /*153c0*/  LOP3.LUT R9, R9, 0x1f, RZ, 0xc0, !PT ;  /* 0x0000001f09097812 */ /* 0x002fc800078ec0ff */
[----:B------:R-:W-:-:S13]  /*153d0*/  ISETP.NE.AND P1, PT, R9, RZ, PT ;  /* 0x000000ff0900720c */ /* 0x000fda0003f25270 */
[----:B--2---:R-:W-:Y:S05]  /*153e0*/  @!P1 BRA `(.L_x_8105) ;  /* 0x0000000000049947 */ /* 0x004fea0003800000 */
[----:B------:R-:W-:Y:S01]  /*153f0*/  BPT.TRAP 0x1 ;  /* 0x000000040000795c */ /* 0x000fe20000300000 */
.L_x_8105:
[----:B------:R-:W-:Y:S05]  /*15400*/  BSYNC B2 ;  /* 0x0000000000027941 */ /* 0x000fea0003800000 */
.L_x_8104:
[----:B------:R-:W-:Y:S01]  /*15410*/  IMAD.MOV.U32 R12, RZ, RZ, RZ ;  /* 0x000000ffff0c7224 */ /* 0x000fe200078e00ff */
[----:B------:R-:W-:Y:S01]  /*15420*/  UIADD3 UR4, UP0, UR38, 0x570, URZ ;  /* 0x0000057026047890 */ /* 0x000fe2000ff1e03f */
[----:B------:R-:W-:Y:S01]  /*15430*/  IMAD R3, R24, 0x2000, R23 ;  /* 0x0000200018037824 */ /* 0x000fe200078e0217 */
[----:B------:R-:W-:Y:S01]  /*15440*/  PLOP3.LUT P1, PT, PT, PT, PT, 0x80, 0x0 ;  /* 0x000000000000781c */ /* 0x000fe20003f2f070 */
[----:B-1----:R-:W-:Y:S01]  /*15450*/  VIADD R9, R8, 0x28c90 ;  /* 0x00028c9008097836 */ /* 0x002fe20000000000 */
[----:B------:R-:W-:Y:S01]  /*15460*/  R2UR UR10, R12 ;  /* 0x000000000c0a72ca */ /* 0x000fe200000e0000 */
[----:B------:R-:W-:Y:S01]  /*15470*/  VIADD R3, R3, 0x22400 ;  /* 0x0002240003037836 */ /* 0x000fe20000000000 */
[----:B------:R-:W-:Y:S01]  /*15480*/  LEA R10, R11, R0, 0x6 ;  /* 0x000000000b0a7211 */ /* 0x000fe200078e30ff */
[----:B------:R-:W-:Y:S01]  /*15490*/  UIADD3.X UR5, URZ, UR39, URZ, UP0, !UPT ;  /* 0x000000273f057290 */ /* 0x000fe200087fe43f */
[----:B------:R-:W-:Y:S01]  /*154a0*/  UMOV UR6, 0x0 ;  /* 0x0000000000067882 */ /* 0x000fe20000000000 */
[----:B------:R-:W-:-:S10]  /*154b0*/  UMOV UR7, 0x12f00000 ;  /* 0x12f0000000077882 */ /* 0x000fd40000000000 */
.L_x_8106:
        /* <DEDUP_REMOVED lines=13> */
.L_x_8239:
[----:B------:R-:W-:Y:S05]  /*15590*/  BSYNC B2 ;  /* 0x0000000000027941 */ /* 0x000fea0003800000 */
.L_x_8107:
        /* <DEDUP_REMOVED lines=11> */
.L_x_8110:
[----:B------:R-:W-:Y:S05]  /*15650*/  BSYNC B2 ;  /* 0x0000000000027941 */ /* 0x000fea0003800000 */
.L_x_8109:
        /* <DEDUP_REMOVED lines=9> */
.L_x_8111:
        /* <DEDUP_REMOVED lines=15> */
.L_x_8112:
        /* <DEDUP_REMOVED lines=15> */
.L_x_8113:
        /* <DEDUP_REMOVED lines=15> */
.L_x_8114:
        /* <DEDUP_REMOVED lines=15> */
.L_x_8115:
        /* <DEDUP_REMOVED lines=15> */
.L_x_8116:
        /* <DEDUP_REMOVED lines=15> */
.L_x_8117:
        /* <DEDUP_REMOVED lines=15> */
.L_x_8118:
        /* <DEDUP_REMOVED lines=10> */
.L_x_8101:
[----:B------:R-:W-:Y:S05]  /*15e20*/  BSYNC B1 ;  /* 0x0000000000017941 */ /* 0x000fea0003800000 */
.L_x_8100:
        /* <DEDUP_REMOVED lines=8> */
.L_x_8075:
[----:B------:R-:W-:Y:S05]  /*15eb0*/  BSYNC B0 ;  /* 0x0000000000007941 */ /* 0x000fea0003800000 */
.L_x_8074:
[----:B------:R-:W2:Y:S01]  /*15ec0*/  LDC R0, c[0x0][0x448] ;  /* 0x00011200ff007b82 */ /* 0x000ea20000000800 */
[----:B------:R-:W-:Y:S01]  /*15ed0*/  LEA R2, R17, 0x3f, 0x6 ;  /* 0x0000003f11027811 */ /* 0x000fe200078e30ff */
[----:B------:R-:W-:Y:S05]  /*15ee0*/  @!P0 WARPSYNC.ALL ;  /* 0x0000000000008948 */ /* 0x000fea0003800000 */
[----:B------:R-:W-:Y:S01]  /*15ef0*/  BSSY B7, `(.L_x_8120) ;  /* 0x0000386000077945 */ /* 0x000fe20003800000 */
[----:B------:R-:W-:Y:S01]  /*15f00*/  @!P0 BAR.SYNC.DEFER_BLOCKING 0xc, 0x180 ;  /* 0x0306000000008b1d */ /* 0x000fe20000010000 */
[----:B--2---:R-:W-:-:S13]  /*15f10*/  ISETP.NE.AND P1, PT, R0, 0x1, PT ;  /* 0x000000010000780c */ /* 0x004fda0003f25270 */
[----:B0-----:R-:W0:Y:S08]  /*15f20*/  @P1 LDC R3, c[0x0][0x44c] ;  /* 0x00011300ff031b82 */ /* 0x001e300000000800 */
[----:B------:R-:W2:Y:S01]  /*15f30*/  @P1 LDC R0, c[0x0][0x450] ;  /* 0x00011400ff001b82 */ /* 0x000ea20000000800 */
[----:B0-----:R-:W-:-:S05]  /*15f40*/  @P1 IMAD.HI.U32 R3, R2, R3, RZ ;  /* 0x0000000302031227 */ /* 0x001fca00078e00ff */
[----:B--2---:R-:W-:-:S05]  /*15f50*/  @P1 SHF.R.U32.HI R2, RZ, R0, R3 ;  /* 0x00000000ff021219 */ /* 0x004fca0000011603 */
[----:B------:R-:W-:-:S05]  /*15f60*/  IMAD.IADD R2, R4, 0x1, R2 ;  /* 0x0000000104027824 */ /* 0x000fca00078e0202 */
        /* <DEDUP_REMOVED lines=24> */
.L_x_8121:
        /* <DEDUP_REMOVED lines=20> */
.L_x_8124:
[----:B------:R-:W-:Y:S05]  /*16230*/  BSYNC B6 ;  /* 0x0000000000067941 */ /* 0x000fea0003800000 */
.L_x_8123:
        /* <DEDUP_REMOVED lines=19> */
[----:B-12---:R-:W-:Y:S05]  /*16370*/  CALL.ABS.NOINC R2 ;  /* 0x0000000002007343 */ /* 0x006fea0003c00000 */
.L_x_8127:
        /* <DEDUP_REMOVED lines=15> */
.L_x_8126:
[----:B------:R-:W-:Y:S05]  /*16470*/  BSYNC B6 ;  /* 0x0000000000067941 */ /* 0x000fea0003800000 */
.L_x_8125:
[----:B------:R-:W2:Y:S01]  /*16480*/  LDL R21, [R1+0x14] ;  /* 0x0000140001157983 */ /* 0x000ea20000100800 */
[----:B------:R-:W-:Y:S01]  /*16490*/  ULDC.64 UR4, c[0x0][0x9f8] ;  /* 0x00027e0000047ab9 */ /* 0x000fe20000000a00 */
[----:B------:R-:W0:Y:S01]  /*164a0*/  LDC R10, c[0x0][0x430] ;  /* 0x00010c00ff0a7b82 */ /* 0x000e220000000800 */
[----:B------:R-:W-:Y:S01]  /*164b0*/  ISETP.NE.U32.AND P0, PT, RZ, UR4, PT ;  /* 0x00000004ff007c0c */ /* 0x000fe2000bf05070 */
[----:B------:R-:W3:Y:S03]  /*164c0*/  S2R R20, SR_TID.X ;  /* 0x0000000000147919 */ /* 0x000ee60000002100 */
[----:B------:R-:W-:-:S13]  /*164d0*/  ISETP.NE.AND.EX P0, PT, RZ, UR5, PT, P0 ;  /* 0x00000005ff007c0c */ /* 0x000fda000bf05300 */
[----:B------:R-:W-:Y:S01]  /*164e0*/  @P0 IADD3 R2, P1, R27, UR4, RZ ;  /* 0x000000041b020c10 */ /* 0x000fe2000ff3e0ff */
[----:B------:R-:W4:Y:S01]  /*164f0*/  S2R R11, SR_TID.X ;  /* 0x00000000000b7919 */ /* 0x000f220000002100 */
[----:B------:R-:W-:Y:S02]  /*16500*/  ULDC UR4, c[0x0][0x320] ;  /* 0x0000c80000047ab9 */ /* 0x000fe40000000800 */
[----:B------:R-:W-:-:S05]  /*16510*/  @P0 IADD3.X R3, R29, UR5, RZ, P1, !PT ;  /* 0x000000051d030c10 */ /* 0x000fca0008ffe4ff */
[----:B------:R1:W2:Y:S01]  /*16520*/  @P0 LDG.E R30, desc[UR40][R2.64] ;  /* 0x00000028021e0981 */ /* 0x0002a2000c1e1900 */
[----:B---3--:R-:W-:-:S04]  /*16530*/  LOP3.LUT R20, R20, 0x7f, RZ, 0xc0, !PT ;  /* 0x0000007f14147812 */ /* 0x008fc800078ec0ff */
[----:B------:R-:W-:Y:S02]  /*16540*/  SHF.R.U32.HI R34, RZ, 0x3, R20 ;  /* 0x00000003ff227819 */ /* 0x000fe40000011614 */
[----:B------:R-:W3:Y:S01]  /*16550*/  S2R R20, SR_TID.X ;  /* 0x0000000000147919 */ /* 0x000ee20000002100 */
[----:B0-----:R-:W-:-:S13]  /*16560*/  ISETP.NE.AND P1, PT, R10, 0x1, PT ;  /* 0x000000010a00780c */ /* 0x001fda0003f25270 */
[----:B-1----:R-:W0:Y:S08]  /*16570*/  @P1 LDC R3, c[0x0][0x434] ;  /* 0x00010d00ff031b82 */ /* 0x002e300000000800 */
[----:B------:R-:W1:Y:S01]  /*16580*/  @P1 LDC R2, c[0x0][0x438] ;  /* 0x00010e00ff021b82 */ /* 0x000e620000000800 */
[----:B---3--:R-:W-:-:S05]  /*16590*/  IMAD.SHL.U32 R20, R20, 0x10, RZ ;  /* 0x0000001014147824 */ /* 0x008fca00078e00ff */
[----:B------:R-:W-:Y:S01]  /*165a0*/  LOP3.LUT R20, R34, 0x70, R20, 0xf8, !PT ;  /* 0x0000007022147812 */ /* 0x000fe200078ef814 */
[----:B----4-:R-:W-:-:S05]  /*165b0*/  IMAD.SHL.U32 R11, R11, 0x8, RZ ;  /* 0x000000080b0b7824 */ /* 0x010fca00078e00ff */
[----:B------:R-:W-:Y:S02]  /*165c0*/  LOP3.LUT R11, R11, 0x38, RZ, 0xc0, !PT ;  /* 0x000000380b0b7812 */ /* 0x000fe400078ec0ff */
[----:B------:R-:W-:Y:S01]  /*165d0*/  LOP3.LUT R22, R22, 0xffffffbf, RZ, 0xc0, !PT ;  /* 0xffffffbf16167812 */ /* 0x000fe200078ec0ff */
[----:B------:R-:W3:Y:S01]  /*165e0*/  S2R R12, SR_TID.X ;  /* 0x00000000000c7919 */ /* 0x000ee20000002100 */
[----:B------:R-:W-:Y:S02]  /*165f0*/  IMAD.MOV.U32 R36, RZ, RZ, RZ ;  /* 0x000000ffff247224 */ /* 0x000fe400078e00ff */
[----:B---3--:R-:W-:-:S05]  /*16600*/  IMAD.SHL.U32 R12, R12, 0x8, RZ ;  /* 0x000000080c0c7824 */ /* 0x008fca00078e00ff */
[----:B------:R-:W-:-:S04]  /*16610*/  LOP3.LUT R12, R12, 0x38, RZ, 0xc0, !PT ;  /* 0x000000380c0c7812 */ /* 0x000fc800078ec0ff */
[----:B------:R-:W-:Y:S02]  /*16620*/  LOP3.LUT R12, R12, 0x180, RZ, 0xfc, !PT ;  /* 0x000001800c0c7812 */ /* 0x000fe400078efcff */
[----:B--2---:R-:W-:Y:S02]  /*16630*/  LEA R27, R21, 0xffffffc0, 0x6 ;  /* 0xffffffc0151b7811 */ /* 0x004fe400078e30ff */
[----:B------:R-:W2:Y:S02]  /*16640*/  S2R R21, SR_TID.X ;  /* 0x0000000000157919 */ /* 0x000ea40000002100 */
[----:B--2---:R-:W-:-:S05]  /*16650*/  IMAD.SHL.U32 R21, R21, 0x8, RZ ;  /* 0x0000000815157824 */ /* 0x004fca00078e00ff */
[----:B------:R-:W-:-:S04]  /*16660*/  LOP3.LUT R21, R21, 0x38, RZ, 0xc0, !PT ;  /* 0x0000003815157812 */ /* 0x000fc800078ec0ff */
[----:B------:R-:W-:-:S04]  /*16670*/  LOP3.LUT R21, R21, 0x40, RZ, 0xfc, !PT ;  /* 0x0000004015157812 */ /* 0x000fc800078efcff */
[----:B------:R-:W-:Y:S02]  /*16680*/  ISETP.GE.AND P2, PT, R21, UR4, PT ;  /* 0x0000000415007c0c */ /* 0x000fe4000bf46270 */
[----:B------:R-:W2:Y:S01]  /*16690*/  S2R R21, SR_TID.X ;  /* 0x0000000000157919 */ /* 0x000ea20000002100 */
[----:B------:R-:W-:-:S04]  /*166a0*/  IMAD.IADD R4, R20, 0x1, R27 ;  /* 0x0000000114047824 */ /* 0x000fc800078e021b */
[C---:B------:R-:W-:Y:S01]  /*166b0*/  IMAD.IADD R0, R4.reuse, 0x1, R33 ;  /* 0x0000000104007824 */ /* 0x040fe200078e0221 */
[----:B------:R-:W-:-:S03]  /*166c0*/  ISETP.GE.AND P0, PT, R4, R31, PT ;  /* 0x0000001f0400720c */ /* 0x000fc60003f06270 */
[----:B0-----:R-:W-:Y:S01]  /*166d0*/  @P1 IMAD.HI.U32 R3, R0, R3, RZ ;  /* 0x0000000300031227 */ /* 0x001fe200078e00ff */
[----:B------:R-:W-:-:S03]  /*166e0*/  ISETP.GT.U32.OR P0, PT, R20, 0x3f, P0 ;  /* 0x0000003f1400780c */ /* 0x000fc60000704470 */
[----:B------:R-:W-:Y:S01]  /*166f0*/  IMAD.MOV.U32 R8, RZ, RZ, R0 ;  /* 0x000000ffff087224 */ /* 0x000fe200078e0000 */
[----:B-1----:R-:W-:Y:S02]  /*16700*/  @P1 SHF.R.U32.HI R8, RZ, R2, R3 ;  /* 0x00000002ff081219 */ /* 0x002fe40000011603 */
[----:B------:R-:W-:Y:S02]  /*16710*/  ISETP.GE.AND P1, PT, R11, UR4, PT ;  /* 0x000000040b007c0c */ /* 0x000fe4000bf26270 */
[----:B------:R-:W-:Y:S02]  /*16720*/  @P2 LOP3.LUT R22, R22, 0x40, RZ, 0xfc, !PT ;  /* 0x0000004016162812 */ /* 0x000fe400078efcff */
[----:B------:R-:W-:Y:S02]  /*16730*/  SEL R9, RZ, 0xffffffff, P2 ;  /* 0xffffffffff097807 */ /* 0x000fe40001000000 */
[----:B------:R-:W-:Y:S01]  /*16740*/  LOP3.LUT R22, R22, 0xffffff7f, RZ, 0xc0, !PT ;  /* 0xffffff7f16167812 */ /* 0x000fe200078ec0ff */
[----:B------:R-:W0:Y:S01]  /*16750*/  @!P0 LDC.64 R2, c[0x0][0x428] ;  /* 0x00010a00ff028b82 */ /* 0x000e220000000a00 */
[----:B--2---:R-:W-:-:S05]  /*16760*/  IMAD.SHL.U32 R21, R21, 0x8, RZ ;  /* 0x0000000815157824 */ /* 0x004fca00078e00ff */
[----:B------:R-:W-:-:S04]  /*16770*/  LOP3.LUT R21, R21, 0x38, RZ, 0xc0, !PT ;  /* 0x0000003815157812 */ /* 0x000fc800078ec0ff */
[C---:B------:R-:W-:Y:S02]  /*16780*/  LOP3.LUT R34, R21.reuse, 0x80, RZ, 0xfc, !PT ;  /* 0x0000008015227812 */ /* 0x040fe400078efcff */
[----:B------:R-:W-:Y:S02]  /*16790*/  LOP3.LUT R21, R21, 0xc0, RZ, 0xfc, !PT ;  /* 0x000000c015157812 */ /* 0x000fe400078efcff */
[----:B------:R-:W-:Y:S02]  /*167a0*/  @P1 LOP3.LUT R22, R22, 0x80, RZ, 0xfc, !PT ;  /* 0x0000008016161812 */ /* 0x000fe400078efcff */
[----:B------:R-:W-:Y:S01]  /*167b0*/  SEL R4, RZ, 0x1, P1 ;  /* 0x00000001ff047807 */ /* 0x000fe20000800000 */
[----:B------:R-:W-:Y:S01]  /*167c0*/  IMAD.SHL.U32 R9, R9, 0x2, RZ ;  /* 0x0000000209097824 */ /* 0x000fe200078e00ff */
[----:B------:R-:W-:Y:S02]  /*167d0*/  ISETP.GE.AND P1, PT, R21, UR4, PT ;  /* 0x0000000415007c0c */ /* 0x000fe4000bf26270 */
[----:B------:R-:W1:Y:S01]  /*167e0*/  S2R R21, SR_TID.X ;  /* 0x0000000000157919 */ /* 0x000e620000002100 */
[----:B------:R-:W-:-:S02]  /*167f0*/  ISETP.GE.AND P2, PT, R34, UR4, PT ;  /* 0x0000000422007c0c */ /* 0x000fc4000bf46270 */
[----:B------:R-:W-:Y:S02]  /*16800*/  LOP3.LUT R9, R9, 0x2, R4, 0xe2, !PT ;  /* 0x0000000209097812 */ /* 0x000fe400078ee204 */
[----:B------:R-:W2:Y:S01]  /*16810*/  @!P0 LDC.64 R4, c[0x0][0x418] ;  /* 0x00010600ff048b82 */ /* 0x000ea20000000a00 */
[----:B------:R-:W-:Y:S02]  /*16820*/  SEL R6, RZ, 0x4, P2 ;  /* 0x00000004ff067807 */ /* 0x000fe40001000000 */
[----:B------:R-:W-:Y:S02]  /*16830*/  SEL R7, RZ, 0x8, P1 ;  /* 0x00000008ff077807 */ /* 0x000fe40000800000 */
[----:B------:R-:W-:Y:S02]  /*16840*/  SHF.R.S32.HI R34, RZ, 0x1f, R30 ;  /* 0x0000001fff227819 */ /* 0x000fe4000001141e */
[----:B------:R-:W-:Y:S02]  /*16850*/  LOP3.LUT R9, R7, R9, R6, 0xfe, !PT ;  /* 0x0000000907097212 */ /* 0x000fe400078efe06 */
[----:B------:R-:W-:-:S02]  /*16860*/  @!P0 SHF.R.S32.HI R7, RZ, 0x1f, R8 ;  /* 0x0000001fff078819 */ /* 0x000fc40000011408 */
[----:B------:R-:W-:Y:S02]  /*16870*/  @!P0 MOV R6, R8 ;  /* 0x0000000800068202 */ /* 0x000fe40000000f00 */
[----:B------:R-:W-:-:S03]  /*16880*/  LOP3.LUT R22, R22, 0xffffffdf, RZ, 0xc0, !PT ;  /* 0xffffffdf16167812 */ /* 0x000fc600078ec0ff */
[----:B0-----:R-:W-:Y:S01]  /*16890*/  @!P0 IMAD.WIDE.U32 R6, R30, R2, R6 ;  /* 0x000000021e068225 */ /* 0x001fe200078e0006 */
[----:B------:R-:W-:-:S03]  /*168a0*/  @P2 LOP3.LUT R22, R22, 0x20, RZ, 0xfc, !PT ;  /* 0x0000002016162812 */ /* 0x000fc600078efcff */
[----:B------:R-:W-:Y:S01]  /*168b0*/  @!P0 IMAD R2, R34, R2, RZ ;  /* 0x0000000222028224 */ /* 0x000fe200078e02ff */
[----:B------:R-:W-:-:S03]  /*168c0*/  LOP3.LUT R22, R22, 0xffffffef, RZ, 0xc0, !PT ;  /* 0xffffffef16167812 */ /* 0x000fc600078ec0ff */
[----:B------:R-:W-:Y:S01]  /*168d0*/  @!P0 IMAD R3, R30, R3, R2 ;  /* 0x000000031e038224 */ /* 0x000fe200078e0202 */
        /* <DEDUP_REMOVED lines=13> */
[----:B------:R-:W-:Y:S02]  /*169b0*/  SEL R5, RZ, 0x20, P2 ;  /* 0x00000020ff057807 */ /* 0x000fe40001000000 */
[----:B------:R-:W-:Y:S02]  /*169c0*/  SEL R3, RZ, 0x40, P0 ;  /* 0x00000040ff037807 */ /* 0x000fe40000000000 */
[----:B------:R-:W-:-:S04]  /*169d0*/  LOP3.LUT R4, R5, R9, R4, 0xfe, !PT ;  /* 0x0000000905047212 */ /* 0x000fc800078efe04 */
[----:B------:R-:W-:Y:S01]  /*169e0*/  LOP3.LUT R6, R4, R3, RZ, 0xfc, !PT ;  /* 0x0000000304067212 */ /* 0x000fe200078efcff */
[----:B------:R-:W-:Y:S01]  /*169f0*/  IMAD.MOV R3, RZ, RZ, -R8 ;  /* 0x000000ffff037224 */ /* 0x000fe200078e0a08 */
[----:B------:R-:W-:-:S03]  /*16a00*/  LOP3.LUT R14, R21, 0x1c0, RZ, 0xfc, !PT ;  /* 0x000001c0150e7812 */ /* 0x000fc600078efcff */
[----:B------:R-:W-:Y:S01]  /*16a10*/  IMAD R0, R10, R3, R0 ;  /* 0x000000030a007224 */ /* 0x000fe200078e0200 */
[----:B------:R0:W-:Y:S01]  /*16a20*/  STL [R1+0x34], R6 ;  /* 0x0000340601007387 */ /* 0x0001e20000100800 */
[----:B------:R-:W-:-:S03]  /*16a30*/  LOP3.LUT R22, R22, 0xfffffff7, RZ, 0xc0, !PT ;  /* 0xfffffff716167812 */ /* 0x000fc600078ec0ff */
[----:B------:R0:W-:Y:S01]  /*16a40*/  STL [R1], R0 ;  /* 0x0000000001007387 */ /* 0x0001e20000100800 */
[----:B------:R-:W-:Y:S01]  /*16a50*/  ISETP.GE.AND P0, PT, R14, UR4, PT ;  /* 0x000000040e007c0c */ /* 0x000fe2000bf06270 */
[----:B------:R-:W-:Y:S01]  /*16a60*/  ULDC UR4, c[0x0][0x2f4] ;  /* 0x0000bd0000047ab9 */ /* 0x000fe20000000800 */
[----:B------:R-:W-:Y:S02]  /*16a70*/  @P3 LOP3.LUT R22, R22, 0x8, RZ, 0xfc, !PT ;  /* 0x0000000816163812 */ /* 0x000fe400078efcff */
[----:B------:R-:W-:Y:S02]  /*16a80*/  SEL R2, RZ, 0x80, P0 ;  /* 0x00000080ff027807 */ /* 0x000fe40000000000 */
[----:B------:R-:W-:Y:S02]  /*16a90*/  ISETP.GE.AND P0, PT, R11, UR4, PT ;  /* 0x000000040b007c0c */ /* 0x000fe4000bf06270 */
[----:B------:R-:W-:Y:S01]  /*16aa0*/  LOP3.LUT R22, R22, 0xfffffffb, RZ, 0xc0, !PT ;  /* 0xfffffffb16167812 */ /* 0x000fe200078ec0ff */
[----:B------:R-:W-:-:S03]  /*16ab0*/  UMOV UR5, 0xffffffff ;  /* 0xffffffff00057882 */ /* 0x000fc60000000000 */
[----:B------:R-:W-:-:S04]  /*16ac0*/  @P2 LOP3.LUT R22, R22, 0x4, RZ, 0xfc, !PT ;  /* 0x0000000416162812 */ /* 0x000fc800078efcff */
[----:B------:R-:W-:-:S04]  /*16ad0*/  LOP3.LUT R22, R22, 0xfffffffd, RZ, 0xc0, !PT ;  /* 0xfffffffd16167812 */ /* 0x000fc800078ec0ff */
[----:B------:R-:W-:Y:S01]  /*16ae0*/  @P0 LOP3.LUT R22, R22, 0x2, RZ, 0xfc, !PT ;  /* 0x0000000216160812 */ /* 0x000fe200078efcff */
[----:B0-----:R-:W-:Y:S06]  /*16af0*/  BRA.DIV UR5, `(.L_x_8128) ;  /* 0x0000004e05f07947 */ /* 0x001fec000b800000 */
.L_x_8242:
        /* <DEDUP_REMOVED lines=12> */
.L_x_8129:
[----:B------:R-:W0:Y:S01]  /*16bc0*/  S2R R0, SR_TID.X ;  /* 0x0000000000007919 */ /* 0x000e220000002100 */
[----:B------:R-:W-:Y:S01]  /*16bd0*/  BSSY B0, `(.L_x_8130) ;  /* 0x0000008000007945 */ /* 0x000fe20003800000 */
[----:B0-----:R-:W-:-:S04]  /*16be0*/  LOP3.LUT R0, R0, 0x7f, RZ, 0xc0, !PT ;  /* 0x0000007f00007812 */ /* 0x001fc800078ec0ff */
[----:B------:R-:W-:-:S04]  /*16bf0*/  SHF.R.U32.HI R0, RZ, 0x3, R0 ;  /* 0x00000003ff007819 */ /* 0x000fc80000011600 */
[----:B------:R-:W-:Y:S01]  /*16c00*/  IADD3 R27, -R0, R31, -R27 ;  /* 0x0000001f001b7210 */ /* 0x000fe20007ffe91b */
[----:B------:R-:W-:Y:S01]  /*16c10*/  IMAD R31, R25, 0x8, R23 ;  /* 0x00000008191f7824 */ /* 0x000fe200078e0217 */
[----:B------:R-:W-:-:S04]  /*16c20*/  SHF.L.U32 R0, R26, 0x1f, RZ ;  /* 0x0000001f1a007819 */ /* 0x000fc800000006ff */
[----:B------:R-:W0:Y:S02]  /*16c30*/  SYNCS.PHASECHK.TRANS64.TRYWAIT P0, [R31+URZ+0x28c40], R0 ;  /* 0x028c40001f0075a7 */ /* 0x000e24000800017f */
[----:B0-----:R-:W-:Y:S05]  /*16c40*/  @!P0 BRA `(.L_x_8131) ;  /* 0x0000004c00d08947 */ /* 0x001fea0003800000 */
.L_x_8243:
[----:B------:R-:W-:Y:S05]  /*16c50*/  BSYNC B0 ;  /* 0x0000000000007941 */ /* 0x000fea0003800000 */
.L_x_8130:
        /* <DEDUP_REMOVED lines=63> */
.L_x_8253:
[----:B------:R-:W-:-:S13]  /*17050*/  ISETP.GE.AND P0, PT, R27, 0x31, PT ;  /* 0x000000311b00780c */ /* 0x000fda0003f06270 */
[----:B01----:R-:W-:Y:S01]  /*17060*/  @P0 LEA R2, P1, R7, R0, 0x1 ;  /* 0x0000000007020211 */ /* 0x003fe200078208ff */
        /* <DEDUP_REMOVED lines=8> */
.L_x_8133:
        /* <DEDUP_REMOVED lines=11> */
.L_x_8134:
        /* <DEDUP_REMOVED lines=20> */
[----:B0-----:R-:W-:-:S04]  /*172e0*/  IMAD.WIDE.U32 R4, R4, UR4, RZ ;  /* 0x0000000404047c25 */ /* 0x001fc8000f8e00ff */
[----:B------:R-:W-:Y:S01]  /*172f0*/  IMAD.IADD R0, R5, 0x1, R0 ;  /* 0x0000000105007824 */ /* 0x000fe200078e0200 */
[----:B------:R0:W-:Y:S01]  /*17300*/  STL.64 [R1+0x18], R4 ;  /* 0x0000180401007387 */ /* 0x0001e20000100a00 */
[----:B--2---:R-:W-:-:S03]  /*17310*/  VIADD R2, R23, 0x20400 ;  /* 0x0002040017027836 */ /* 0x004fc60000000000 */
[----:B------:R0:W-:Y:S02]  /*17320*/  STL [R1+0x8], R0 ;  /* 0x0000080001007387 */ /* 0x0001e40000100800 */
[----:B------:R-:W-:-:S13]  /*17330*/  LOP3.LUT P0, RZ, R2, 0x3ff, RZ, 0xc0, !PT ;  /* 0x000003ff02ff7812 */ /* 0x000fda000780c0ff */
[----:B0-----:R-:W-:Y:S05]  /*17340*/  @!P0 BRA `(.L_x_8136) ;  /* 0x0000000000408947 */ /* 0x001fea0003800000 */
        /* <DEDUP_REMOVED lines=16> */
.L_x_8136:
[----:B------:R-:W-:Y:S05]  /*17450*/  BSYNC B6 ;  /* 0x0000000000067941 */ /* 0x000fea0003800000 */
.L_x_8135:
        /* <DEDUP_REMOVED lines=30> */
[----:B0-----:R-:W-:Y:S01]  /*17640*/  @P0 IMAD.HI.U32 R5, R0, R5, RZ ;  /* 0x0000000500050227 */ /* 0x001fe200078e00ff */
[----:B------:R-:W-:-:S04]  /*17650*/  MOV R4, R0 ;  /* 0x0000000000047202 */ /* 0x000fc80000000f00 */
        /* <DEDUP_REMOVED lines=48> */
[----:B0-----:R-:W-:Y:S02]  /*17960*/  IADD3 R4, R17, 0x20, RZ ;  /* 0x0000002011047810 */ /* 0x001fe40007ffe0ff */
[----:B------:R-:W0:Y:S02]  /*17970*/  SHFL.IDX PT, R5, R0, 0x2, 0x181f ;  /* 0x00581f0000057f89 */ /* 0x000e2400000e0000 */
[----:B------:R-:W-:Y:S02]  /*17980*/  ISETP.GE.AND P0, PT, R4, R3, PT ;  /* 0x000000030400720c */ /* 0x000fe40003f06270 */
[----:B------:R-:W-:Y:S04]  /*17990*/  SHFL.IDX PT, R0, R0, 0x3, 0x181f ;  /* 0x00781f0000007f89 */ /* 0x000fe800000e0000 */
[----:B------:R-:W1:Y:S07]  /*179a0*/  SHFL.IDX PT, R4, R2, 0x2, 0x181f ;  /* 0x00581f0002047f89 */ /* 0x000e6e00000e0000 */
[----:B0-----:R-:W-:-:S05]  /*179b0*/  @!P0 LEA R5, P2, R9, R5, 0x1 ;  /* 0x0000000509058211 */ /* 0x001fca00078408ff */
[----:B-1----:R-:W-:-:S05]  /*179c0*/  @!P0 IMAD.X R4, RZ, RZ, R4, P2 ;  /* 0x000000ffff048224 */ /* 0x002fca00010e0604 */
[----:B------:R-:W-:-:S04]  /*179d0*/  @!P0 LOP3.LUT R5, R5, R4, RZ, 0x3c, !PT ;  /* 0x0000000405058212 */ /* 0x000fc800078e3cff */
[----:B------:R-:W-:-:S04]  /*179e0*/  @!P0 LOP3.LUT R4, R5, R4, RZ, 0x3c, !PT ;  /* 0x0000000405048212 */ /* 0x000fc800078e3cff */
[----:B------:R-:W-:-:S05]  /*179f0*/  @!P0 LOP3.LUT R5, R5, R4, RZ, 0x3c, !PT ;  /* 0x0000000405058212 */ /* 0x000fca00078e3cff */
[----:B------:R0:W-:Y:S04]  /*17a00*/  @!P0 LDGSTS.E.BYPASS.LTC128B.128 [R8+0x21400], desc[UR40][R4.64], !P1 ;  /* 0x2140000004088fae */ /* 0x0001e8000c901d68 */
[----:B0-----:R0:W1:Y:S02]  /*17a10*/  SHFL.IDX PT, R4, R2, 0x3, 0x181f ;  /* 0x00781f0002047f89 */ /* 0x00106400000e0000 */
.L_x_8262:
        /* <DEDUP_REMOVED lines=10> */
.L_x_8138:
        /* <DEDUP_REMOVED lines=18> */
.L_x_8263:
[----:B------:R-:W-:Y:S05]  /*17be0*/  BSYNC B0 ;  /* 0x0000000000007941 */ /* 0x000fea0003800000 */
.L_x_8139:
[----:B------:R-:W-:-:S04]  /*17bf0*/  LOP3.LUT R2, R37, 0x2, RZ, 0xfc, !PT ;  /* 0x0000000225027812 */ /* 0x000fc800078efcff */
[----:B------:R-:W-:-:S13]  /*17c00*/  ISETP.NE.AND P0, PT, R2, 0x3, PT ;  /* 0x000000030200780c */ /* 0x000fda0003f05270 */
[----:B------:R-:W-:Y:S05]  /*17c10*/  @!P0 BRA `(.L_x_8141) ;  /* 0x0000000000048947 */ /* 0x000fea0003800000 */
[----:B------:R-:W-:Y:S01]  /*17c20*/  BPT.TRAP 0x1 ;  /* 0x000000040000795c */ /* 0x000fe20000300000 */
.L_x_8141:
[----:B0-----:R-:W-:Y:S01]  /*17c30*/  SHF.L.U32 R0, R26, 0x1f, RZ ;  /* 0x0000001f1a007819 */ /* 0x001fe200000006ff */
[----:B------:R-:W-:Y:S03]  /*17c40*/  BSSY B0, `(.L_x_8142) ;  /* 0x0000003000007945 */ /* 0x000fe60003800000 */
[----:B------:R-:W0:Y:S02]  /*17c50*/  SYNCS.PHASECHK.TRANS64.TRYWAIT P0, [R31+URZ+0x28c60], R0 ;  /* 0x028c60001f0075a7 */ /* 0x000e24000800017f */
[----:B0-----:R-:W-:Y:S05]  /*17c60*/  @!P0 BRA `(.L_x_8143) ;  /* 0x0000004800848947 */ /* 0x001fea0003800000 */
.L_x_8264:
[----:B------:R-:W-:Y:S05]  /*17c70*/  BSYNC B0 ;  /* 0x0000000000007941 */ /* 0x000fea0003800000 */
.L_x_8142:
        /* <DEDUP_REMOVED lines=9> */
[----:B---3--:R-:W-:Y:S01]  /*17d10*/  IMAD R0, R4, UR4, RZ ;  /* 0x0000000404007c24 */ /* 0x008fe2000f8e02ff */
[----:B------:R-:W-:Y:S01]  /*17d20*/  LEA R4, R25, R35, 0xf ;  /* 0x0000002319047211 */ /* 0x000fe200078e78ff */
        /* <DEDUP_REMOVED lines=101> */
.L_x_8274:
        /* <DEDUP_REMOVED lines=34> */
.L_x_8145:
        /* <DEDUP_REMOVED lines=11> */
.L_x_8146:
[----:B------:R-:W2:Y:S01]  /*18650*/  LDL R2, [R1+0x14] ;  /* 0x0000140001027983 */ /* 0x000ea20000100800 */
[----:B------:R1:W-:Y:S01]  /*18660*/  SYNCS.ARRIVE.TRANS64.A1T0 RZ, [R31+URZ+0x28c50], RZ ;  /* 0x028c50ff1fff79a7 */ /* 0x0003e2000810003f */
[----:B------:R-:W-:Y:S01]  /*18670*/  BSSY B0, `(.L_x_8147) ;  /* 0x00000f6000007945 */ /* 0x000fe20003800000 */
[----:B--2---:R-:W-:-:S13]  /*18680*/  ISETP.GE.AND P0, PT, R2, 0x2, PT ;  /* 0x000000020200780c */ /* 0x004fda0003f06270 */
[----:B-1----:R-:W-:Y:S05]  /*18690*/  @!P0 BRA `(.L_x_8148) ;  /* 0x0000000c00cc8947 */ /* 0x002fea0003800000 */
[----:B------:R-:W2:Y:S04]  /*186a0*/  LDL.LU R4, [R1+0x34] ;  /* 0x0000340001047983 */ /* 0x000ea80000300800 */
[----:B------:R-:W3:Y:S01]  /*186b0*/  LDL.LU R3, [R1+0xc] ;  /* 0x00000c0001037983 */ /* 0x000ee20000300800 */
[----:B------:R-:W-:Y:S02]  /*186c0*/  IADD3 R7, R2, -0x2, RZ ;  /* 0xfffffffe02077810 */ /* 0x000fe40007ffe0ff */
[----:B--2---:R-:W-:Y:S02]  /*186d0*/  LOP3.LUT R32, R4, 0x40, RZ, 0xc0, !PT ;  /* 0x0000004004207812 */ /* 0x004fe400078ec0ff */
[----:B---3--:R-:W-:Y:S02]  /*186e0*/  LOP3.LUT R31, R3, 0x80, RZ, 0xc0, !PT ;  /* 0x00000080031f7812 */ /* 0x008fe400078ec0ff */
[----:B------:R-:W-:-:S02]  /*186f0*/  SHF.R.U32.HI R32, RZ, 0x2, R32 ;  /* 0x00000002ff207819 */ /* 0x000fc40000011620 */
[----:B------:R-:W-:-:S07]  /*18700*/  SHF.R.U32.HI R31, RZ, 0x3, R31 ;  /* 0x00000003ff1f7819 */ /* 0x000fce000001161f */
.L_x_8161:
        /* <DEDUP_REMOVED lines=35> */
[----:B------:R-:W-:Y:S02]  /*18940*/  LOP3.LUT R26, R26, R2, RZ, 0x3c, !PT ;  /* 0x000000021a1a7212 */ /* 0x000fe400078e3cff */
[----:B------:R-:W-:Y:S01]  /*18950*/  MOV R2, R7 ;  /* 0x0000000700027202 */ /* 0x000fe20000000f00 */
[----:B------:R-:W-:Y:S01]  /*18960*/  VIADD R7, R7, 0xffffffff ;  /* 0xffffffff07077836 */ /* 0x000fe20000000000 */
[----:B------:R-:W-:-:S02]  /*18970*/  SEL R25, R25, RZ, P0 ;  /* 0x000000ff19197207 */ /* 0x000fc40000000000 */
[----:B------:R-:W-:Y:S01]  /*18980*/  ISETP.GT.AND P3, PT, R2, RZ, PT ;  /* 0x000000ff0200720c */ /* 0x000fe20003f64270 */
[----:B0-----:R-:W-:-:S12]  /*18990*/  @!P1 BRA `(.L_x_8149) ;  /* 0x0000000000049947 */ /* 0x001fd80003800000 */
[----:B------:R-:W-:Y:S01]  /*189a0*/  BPT.TRAP 0x1 ;  /* 0x000000040000795c */ /* 0x000fe20000300000 */
.L_x_8149:
[----:B------:R-:W-:Y:S01]  /*189b0*/  IMAD R6, R25, 0x8, R23 ;  /* 0x0000000819067824 */ /* 0x000fe200078e0217 */
[----:B------:R-:W-:Y:S01]  /*189c0*/  SHF.L.U32 R17, R26, 0x1f, RZ ;  /* 0x0000001f1a117819 */ /* 0x000fe200000006ff */
[----:B------:R-:W-:Y:S01]  /*189d0*/  BSSY B1, `(.L_x_8150) ;  /* 0x0000004000017945 */ /* 0x000fe20003800000 */
[----:B------:R-:W-:Y:S02]  /*189e0*/  SHF.R.S32.HI R9, RZ, 0x1f, R5 ;  /* 0x0000001fff097819 */ /* 0x000fe40000011405 */
[----:B------:R-:W0:Y:S02]  /*189f0*/  SYNCS.PHASECHK.TRANS64.TRYWAIT P0, [R6+URZ+0x28c40], R17 ;  /* 0x028c4011060075a7 */ /* 0x000e24000800017f */
[----:B0-----:R-:W-:Y:S05]  /*18a00*/  @!P0 BRA `(.L_x_8151) ;  /* 0x00000044005c8947 */ /* 0x001fea0003800000 */
.L_x_8275:
[----:B------:R-:W-:Y:S05]  /*18a10*/  BSYNC B1 ;  /* 0x0000000000017941 */ /* 0x000fea0003800000 */
.L_x_8150:
        /* <DEDUP_REMOVED lines=32> */
[----:B-1----:R-:W-:-:S04]  /*18c20*/  IADD3 R2, P0, R2, R0, RZ ;  /* 0x0000000002027210 */ /* 0x002fc80007f1e0ff */
[----:B--2---:R-:W-:-:S05]  /*18c30*/  IADD3.X R3, RZ, R3, RZ, P0, !PT ;  /* 0x00000003ff037210 */ /* 0x004fca00007fe4ff */
        /* <DEDUP_REMOVED lines=8> */
.L_x_8285:
        /* <DEDUP_REMOVED lines=8> */
.L_x_8153:
        /* <DEDUP_REMOVED lines=11> */
.L_x_8154:
[----:B------:R2:W-:Y:S01]  /*18df0*/  SYNCS.ARRIVE.TRANS64.A1T0 RZ, [R6+URZ+0x28c30], RZ ;  /* 0x028c30ff06ff79a7 */ /* 0x0005e2000810003f */
[----:B------:R-:W-:Y:S05]  /*18e00*/  @!P2 BRA `(.L_x_8155) ;  /* 0x000000000004a947 */ /* 0x000fea0003800000 */
[----:B------:R-:W-:Y:S01]  /*18e10*/  BPT.TRAP 0x1 ;  /* 0x000000040000795c */ /* 0x000fe20000300000 */
.L_x_8155:
[----:B------:R-:W3:Y:S01]  /*18e20*/  SYNCS.PHASECHK.TRANS64.TRYWAIT P0, [R6+URZ+0x28c60], R17 ;  /* 0x028c6011060075a7 */ /* 0x000ee2000800017f */
[----:B------:R-:W-:Y:S04]  /*18e30*/  BSSY B1, `(.L_x_8156) ;  /* 0x0000002000017945 */ /* 0x000fe80003800000 */
[----:B---3--:R-:W-:Y:S05]  /*18e40*/  @!P0 BRA `(.L_x_8157) ;  /* 0x00000044007c8947 */ /* 0x008fea0003800000 */
.L_x_8286:
[----:B------:R-:W-:Y:S05]  /*18e50*/  BSYNC B1 ;  /* 0x0000000000017941 */ /* 0x000fea0003800000 */
.L_x_8156:
        /* <DEDUP_REMOVED lines=52> */
[----:B------:R-:W-:Y:S04]  /*191a0*/  LDGSTS.E.BYPASS.LTC128B.128 [R17+0xc400], desc[UR40][R2.64+0x300], P0 ;  /* 0x0c40030002117fae */ /* 0x000fe80008101d68 */
[----:B------:R-:W0:Y:S04]  /*191b0*/  SHFL.IDX PT, R14, R9, 0x2, 0x181f ;  /* 0x00581f00090e7f89 */ /* 0x000e2800000e0000 */
[----:B------:R0:W-:Y:S04]  /*191c0*/  LDGSTS.E.BYPASS.LTC128B.128 [R17+0xe400], desc[UR40][R2.64+0x380], P1 ;  /* 0x0e40038002117fae */ /* 0x0001e80008901d68 */
[----:B------:R3:W-:Y:S01]  /*191d0*/  LDGSTS.E.BYPASS.LTC128B.128 [R17+0xc00], desc[UR40][R4.64], !P3 ;  /* 0x00c0000004117fae */ /* 0x0007e2000d901d68 */
[----:B------:R-:W-:-:S02]  /*191e0*/  LOP3.LUT P3, RZ, R22, 0x8000, RZ, 0xc0, !PT ;  /* 0x0000800016ff7812 */ /* 0x000fc4000786c0ff */
[----:B------:R-:W-:Y:S01]  /*191f0*/  LOP3.LUT R22, R22, 0xffffbfff, RZ, 0xc0, !PT ;  /* 0xffffbfff16167812 */ /* 0x000fe200078ec0ff */
[----:B------:R3:W-:Y:S10]  /*19200*/  LDGSTS.E.BYPASS.LTC128B.128 [R17+0x2c00], desc[UR40][R4.64+0x80], !P2 ;  /* 0x02c0008004117fae */ /* 0x0007f4000d101d68 */
[----:B------:R-:W-:Y:S01]  /*19210*/  @P3 LOP3.LUT R22, R22, 0x4000, RZ, 0xfc, !PT ;  /* 0x0000400016163812 */ /* 0x000fe200078efcff */
[----:B------:R3:W-:Y:S01]  /*19220*/  LDGSTS.E.BYPASS.LTC128B.128 [R17+0x4c00], desc[UR40][R4.64+0x100], !P3 ;  /* 0x04c0010004117fae */ /* 0x0007e2000d901d68 */
[----:B0-----:R-:W-:-:S02]  /*19230*/  IADD3 R2, P2, R14, R0, RZ ;  /* 0x000000000e027210 */ /* 0x001fc40007f5e0ff */
[C---:B------:R-:W-:Y:S01]  /*19240*/  LOP3.LUT P3, RZ, R22.reuse, 0x80, RZ, 0xc0, !PT ;  /* 0x0000008016ff7812 */ /* 0x040fe2000786c0ff */
[----:B------:R3:W-:Y:S01]  /*19250*/  LDGSTS.E.BYPASS.LTC128B.128 [R17+0x6c00], desc[UR40][R4.64+0x180], !P6 ;  /* 0x06c0018004117fae */ /* 0x0007e2000f101d68 */
[----:B------:R-:W-:Y:S02]  /*19260*/  IADD3.X R3, RZ, R8, RZ, P2, !PT ;  /* 0x00000008ff037210 */ /* 0x000fe400017fe4ff */
[C---:B------:R-:W-:Y:S01]  /*19270*/  LOP3.LUT P2, RZ, R22.reuse, 0x40, RZ, 0xc0, !PT ;  /* 0x0000004016ff7812 */ /* 0x040fe2000784c0ff */
        /* <DEDUP_REMOVED lines=15> */
.L_x_8296:
        /* <DEDUP_REMOVED lines=25> */
.L_x_8159:
        /* <DEDUP_REMOVED lines=11> */
.L_x_8160:
[----:B------:R3:W-:Y:S01]  /*195b0*/  SYNCS.ARRIVE.TRANS64.A1T0 RZ, [R6+URZ+0x28c50], RZ ;  /* 0x028c50ff06ff79a7 */ /* 0x0007e2000810003f */
[----:B------:R-:W-:Y:S05]  /*195c0*/  @P3 BRA `(.L_x_8161) ;  /* 0xfffffff000503947 */ /* 0x000fea000383ffff */
.L_x_8148:
[----:B------:R-:W-:Y:S05]  /*195d0*/  BSYNC B0 ;  /* 0x0000000000007941 */ /* 0x000fea0003800000 */
.L_x_8147:
        /* <DEDUP_REMOVED lines=21> */
.L_x_8163:
[----:B------:R-:W-:Y:S05]  /*19730*/  BSYNC B0 ;  /* 0x0000000000007941 */ /* 0x000fea0003800000 */
.L_x_8162:
[----:B------:R-:W-:-:S07]  /*19740*/  SEL R25, R25, RZ, P0 ;  /* 0x000000ff19197207 */ /* 0x000fce0000000000 */
.L_x_8122:
[----:B------:R-:W-:Y:S05]  /*19750*/  BSYNC B7 ;  /* 0x0000000000077941 */ /* 0x000fea0003800000 */
.L_x_8120:
        /* <DEDUP_REMOVED lines=11> */
.L_x_8164:
        /* <DEDUP_REMOVED lines=23> */
[----:B------:R-:W0:Y:S02]  /*19980*/  SHFL.UP PT, R14, R4, 0x2, RZ ;  /* 0x04400000040e7989 */ /* 0x000e2400000e00ff */
[----:B0-----:R-:W-:-:S05]  /*19990*/  SEL R5, R14, RZ, P2 ;  /* 0x000000ff0e057207 */ /* 0x001fca0001000000 */
[----:B------:R-:W-:-:S05]  /*199a0*/  IMAD.IADD R5, R4, 0x1, R5 ;  /* 0x0000000104057824 */ /* 0x000fca00078e0205 */
[----:B------:R-:W2:Y:S02]  /*199b0*/  SHFL.UP PT, R14, R5, 0x4, RZ ;  /* 0x04800000050e7989 */ /* 0x000ea400000e00ff */
[----:B--23--:R-:W-:-:S04]  /*199c0*/  SEL R6, R14, RZ, P3 ;  /* 0x000000ff0e067207 */ /* 0x00cfc80001800000 */
        /* <DEDUP_REMOVED lines=8> */
.L_x_8306:
[----:B------:R-:W-:Y:S02]  /*19a50*/  ULDC UR4, c[0x0][0xc38] ;  /* 0x00030e0000047ab9 */ /* 0x000fe40000000800 */
[----:B------:R-:W-:-:S04]  /*19a60*/  IMAD.U32 R4, RZ, RZ, UR4 ;  /* 0x00000004ff047e24 */ /* 0x000fc8000f8e00ff */
[----:B--2---:R-:W-:-:S04]  /*19a70*/  IMAD R5, R14, R4, RZ ;  /* 0x000000040e057224 */ /* 0x004fc800078e02ff */
[----:B------:R-:W-:-:S05]  /*19a80*/  IMAD.IADD R16, R16, 0x1, R5 ;  /* 0x0000000110107824 */ /* 0x000fca00078e0205 */
[----:B------:R-:W-:-:S13]  /*19a90*/  ISETP.GT.AND P6, PT, R16, R0, PT ;  /* 0x000000001000720c */ /* 0x000fda0003fc4270 */
[----:B------:R-:W-:Y:S05]  /*19aa0*/  @P6 BRA `(.L_x_8167) ;  /* 0x00000000009c6947 */ /* 0x000fea0003800000 */
.L_x_8172:
[----:B------:R-:W2:Y:S01]  /*19ab0*/  LDC R4, c[0x0][0xc3c] ;  /* 0x00030f00ff047b82 */ /* 0x000ea20000000800 */
[----:B------:R-:W-:-:S05]  /*19ac0*/  VIADD R19, R19, 0x1f ;  /* 0x0000001f13137836 */ /* 0x000fca0000000000 */
[----:B--2---:R-:W-:-:S13]  /*19ad0*/  ISETP.GE.AND P6, PT, R19, R4, PT ;  /* 0x000000041300720c */ /* 0x004fda0003fc6270 */
[----:B------:R-:W-:Y:S05]  /*19ae0*/  @P6 BRA `(.L_x_8168) ;  /* 0x0000000400d06947 */ /* 0x000fea0003800000 */
[----:B------:R-:W2:Y:S01]  /*19af0*/  S2R R2, SR_TID.X ;  /* 0x0000000000027919 */ /* 0x000ea20000002100 */
[----:B------:R-:W-:Y:S01]  /*19b00*/  BSSY B0, `(.L_x_8169) ;  /* 0x0000009000007945 */ /* 0x000fe20003800000 */
[----:B--2---:R-:W-:-:S05]  /*19b10*/  LOP3.LUT R2, R2, 0x1f, RZ, 0xc0, !PT ;  /* 0x0000001f02027812 */ /* 0x004fca00078ec0ff */
[----:B------:R-:W-:Y:S02]  /*19b20*/  IMAD.IADD R5, R19, 0x1, R2 ;  /* 0x0000000113057824 */ /* 0x000fe400078e0202 */
[----:B------:R-:W-:-:S03]  /*19b30*/  IMAD.MOV.U32 R2, RZ, RZ, RZ ;  /* 0x000000ffff027224 */ /* 0x000fc600078e00ff */
[----:B------:R-:W-:-:S13]  /*19b40*/  ISETP.GE.OR P6, PT, R5, R4, !P0 ;  /* 0x000000040500720c */ /* 0x000fda00047c6670 */
[----:B------:R-:W-:Y:S05]  /*19b50*/  @P6 BRA `(.L_x_8170) ;  /* 0x00000000000c6947 */ /* 0x000fea0003800000 */
[----:B0-----:R-:W0:Y:S02]  /*19b60*/  LDC.64 R2, c[0x0][0xc80] ;  /* 0x00032000ff027b82 */ /* 0x001e240000000a00 */
[----:B0-----:R-:W-:-:S06]  /*19b70*/  IMAD.WIDE R2, R5, 0x4, R2 ;  /* 0x0000000405027825 */ /* 0x001fcc00078e0202 */
[----:B------:R2:W5:Y:S02]  /*19b80*/  LDG.E R2, desc[UR40][R2.64] ;  /* 0x0000002802027981 */ /* 0x000564000c1e1900 */
.L_x_8170:
[----:B------:R-:W-:Y:S05]  /*19b90*/  BSYNC B0 ;  /* 0x0000000000007941 */ /* 0x000fea0003800000 */
.L_x_8169:
[----:B------:R-:W-:-:S03]  /*19ba0*/  UMOV UR4, 0xffffffff ;  /* 0xffffffff00047882 */ /* 0x000fc60000000000 */
[----:B------:R-:W-:Y:S05]  /*19bb0*/  BRA.DIV UR4, `(.L_x_8171) ;  /* 0x0000004604347947 */ /* 0x000fea000b800000 */
[----:B-----5:R-:W3:Y:S02]  /*19bc0*/  SHFL.UP PT, R14, R2, 0x1, RZ ;  /* 0x04200000020e7989 */ /* 0x020ee400000e00ff */
[----:B---3--:R-:W-:-:S05]  /*19bd0*/  SEL R13, R14, RZ, P1 ;  /* 0x000000ff0e0d7207 */ /* 0x008fca0000800000 */
[----:B------:R-:W-:-:S05]  /*19be0*/  IMAD.IADD R13, R2, 0x1, R13 ;  /* 0x00000001020d7824 */ /* 0x000fca00078e020d */
[----:B------:R-:W3:Y:S02]  /*19bf0*/  SHFL.UP PT, R14, R13, 0x2, RZ ;  /* 0x044000000d0e7989 */ /* 0x000ee400000e00ff */
[----:B---3--:R-:W-:-:S04]  /*19c00*/  SEL R14, R14, RZ, P2 ;  /* 0x000000ff0e0e7207 */ /* 0x008fc80001000000 */
[----:B0-2---:R-:W-:-:S05]  /*19c10*/  IADD3 R3, R13, R14, RZ ;  /* 0x0000000e0d037210 */ /* 0x005fca0007ffe0ff */
        /* <DEDUP_REMOVED lines=10> */
.L_x_8314:
[----:B------:R-:W-:Y:S02]  /*19cc0*/  ULDC UR4, c[0x0][0xc38] ;  /* 0x00030e0000047ab9 */ /* 0x000fe40000000800 */
[----:B------:R-:W-:-:S04]  /*19cd0*/  IMAD.U32 R4, RZ, RZ, UR4 ;  /* 0x00000004ff047e24 */ /* 0x000fc8000f8e00ff */
[----:B--2---:R-:W-:-:S04]  /*19ce0*/  IMAD R5, R14, R4, RZ ;  /* 0x000000040e057224 */ /* 0x004fc800078e02ff */
[----:B------:R-:W-:-:S05]  /*19cf0*/  IMAD.IADD R16, R5, 0x1, R16 ;  /* 0x0000000105107824 */ /* 0x000fca00078e0210 */
[----:B------:R-:W-:-:S13]  /*19d00*/  ISETP.GT.AND P6, PT, R16, R0, PT ;  /* 0x000000001000720c */ /* 0x000fda0003fc4270 */
[----:B------:R-:W-:Y:S05]  /*19d10*/  @!P6 BRA `(.L_x_8172) ;  /* 0xfffffffc0064e947 */ /* 0x000fea000383ffff */
.L_x_8167:
        /* <DEDUP_REMOVED lines=8> */
.L_x_8318:
[----:B------:R-:W-:Y:S01]  /*19da0*/  ISETP.NE.AND P0, PT, R6, RZ, PT ;  /* 0x000000ff0600720c */ /* 0x000fe20003f05270 */
[----:B------:R-:W-:-:S12]  /*19db0*/  IMAD.MOV.U32 R6, RZ, RZ, RZ ;  /* 0x000000ffff067224 */ /* 0x000fd800078e00ff */
[----:B------:R-:W-:Y:S05]  /*19dc0*/  @!P0 BRA `(.L_x_8174) ;  /* 0x0000000000108947 */ /* 0x000fea0003800000 */
[----:B------:R-:W-:Y:S01]  /*19dd0*/  UMOV UR4, 0xffffffff ;  /* 0xffffffff00047882 */ /* 0x000fe20000000000 */
[----:B------:R-:W-:Y:S02]  /*19de0*/  VIADD R12, R5, 0xffffffff ;  /* 0xffffffff050c7836 */ /* 0x000fe40000000000 */
[----:B------:R-:W-:Y:S05]  /*19df0*/  BRA.DIV UR4, `(.L_x_8175) ;  /* 0x0000004604a87947 */ /* 0x000fea000b800000 */
[----:B------:R4:W0:Y:S02]  /*19e00*/  SHFL.IDX PT, R6, R3, R12, 0x1f ;  /* 0x00001f0c03067589 */ /* 0x00082400000e0000 */
.L_x_8174:
[----:B0-2-4-:R-:W0:Y:S01]  /*19e10*/  LDC.64 R2, c[0x0][0xc90] ;  /* 0x00032400ff027b82 */ /* 0x015e220000000a00 */
[----:B------:R-:W-:-:S05]  /*19e20*/  IADD3 R19, R5, R19, RZ ;  /* 0x0000001305137210 */ /* 0x000fca0007ffe0ff */
[----:B0-----:R-:W-:-:S05]  /*19e30*/  IMAD.WIDE R2, R19, 0x4, R2 ;  /* 0x0000000413027825 */ /* 0x001fca00078e0202 */
[----:B------:R0:W3:Y:S01]  /*19e40*/  LDG.E R7, desc[UR40][R2.64] ;  /* 0x0000002802077981 */ /* 0x0000e2000c1e1900 */
[----:B------:R-:W-:-:S04]  /*19e50*/  IMAD R16, R6, R4, R16 ;  /* 0x0000000406107224 */ /* 0x000fc800078e0210 */
[----:B------:R-:W-:Y:S02]  /*19e60*/  IMAD.IADD R0, R0, 0x1, -R16 ;  /* 0x0000000100007824 */ /* 0x000fe400078e0a10 */
[----:B0-----:R-:W-:Y:S02]  /*19e70*/  IMAD.MOV.U32 R2, RZ, RZ, RZ ;  /* 0x000000ffff027224 */ /* 0x001fe400078e00ff */
[----:B---3--:R-:W-:-:S05]  /*19e80*/  IMAD R5, R17, R7, RZ ;  /* 0x0000000711057224 */ /* 0x008fca00078e02ff */
[-C--:B------:R-:W-:Y:S02]  /*19e90*/  IABS R8, R5.reuse ;  /* 0x0000000500087213 */ /* 0x080fe40000000000 */
[----:B------:R-:W-:Y:S02]  /*19ea0*/  IABS R6, R5 ;  /* 0x0000000500067213 */ /* 0x000fe40000000000 */
[----:B-1----:R-:W0:Y:S03]  /*19eb0*/  I2F.RP R9, R8 ;  /* 0x0000000800097306 */ /* 0x002e260000209400 */
[----:B------:R-:W-:-:S05]  /*19ec0*/  IMAD.MOV R6, RZ, RZ, -R6 ;  /* 0x000000ffff067224 */ /* 0x000fca00078e0a06 */
[----:B0-----:R-:W0:Y:S02]  /*19ed0*/  MUFU.RCP R9, R9 ;  /* 0x0000000900097308 */ /* 0x001e240000001000 */
[----:B0-----:R-:W-:-:S06]  /*19ee0*/  VIADD R10, R9, 0xffffffe ;  /* 0x0ffffffe090a7836 */ /* 0x001fcc0000000000 */
[----:B------:R-:W0:Y:S02]  /*19ef0*/  F2I.FTZ.U32.TRUNC.NTZ R3, R10 ;  /* 0x0000000a00037305 */ /* 0x000e24000021f000 */
        /* <DEDUP_REMOVED lines=14> */
[----:B------:R-:W-:Y:S02]  /*19fe0*/  @!P2 IADD3 R2, -R2, RZ, RZ ;  /* 0x000000ff0202a210 */ /* 0x000fe40007ffe1ff */
[----:B------:R-:W-:-:S05]  /*19ff0*/  @!P1 LOP3.LUT R2, RZ, R5, RZ, 0x33, !PT ;  /* 0x00000005ff029212 */ /* 0x000fca00078e33ff */
[----:B------:R-:W-:Y:S02]  /*1a000*/  IMAD R6, R7, R2, RZ ;  /* 0x0000000207067224 */ /* 0x000fe400078e02ff */
[----:B------:R-:W-:Y:S02]  /*1a010*/  IMAD.MOV R2, RZ, RZ, -R2 ;  /* 0x000000ffff027224 */ /* 0x000fe400078e0a02 */
[----:B------:R-:W-:Y:S02]  /*1a020*/  IMAD.MOV R3, RZ, RZ, -R6 ;  /* 0x000000ffff037224 */ /* 0x000fe400078e0a06 */
[----:B------:R-:W-:Y:S02]  /*1a030*/  IMAD R5, R5, R2, R0 ;  /* 0x0000000205057224 */ /* 0x000fe400078e0200 */
[----:B------:R-:W-:Y:S01]  /*1a040*/  IMAD.MOV.U32 R2, RZ, RZ, RZ ;  /* 0x000000ffff027224 */ /* 0x000fe200078e00ff */
[----:B------:R-:W-:-:S04]  /*1a050*/  VIADDMNMX R4, R3, R4, R7, PT ;  /* 0x0000000403047246 */ /* 0x000fc80003800107 */
[----:B------:R-:W-:-:S04]  /*1a060*/  IABS R7, R4 ;  /* 0x0000000400077213 */ /* 0x000fc80000000000 */
[----:B------:R-:W0:Y:S08]  /*1a070*/  I2F.RP R8, R7 ;  /* 0x0000000700087306 */ /* 0x000e300000209400 */
[----:B0-----:R-:W0:Y:S02]  /*1a080*/  MUFU.RCP R8, R8 ;  /* 0x0000000800087308 */ /* 0x001e240000001000 */
[----:B0-----:R-:W-:-:S06]  /*1a090*/  VIADD R3, R8, 0xffffffe ;  /* 0x0ffffffe08037836 */ /* 0x001fcc0000000000 */
[----:B------:R-:W0:Y:S02]  /*1a0a0*/  F2I.FTZ.U32.TRUNC.NTZ R3, R3 ;  /* 0x0000000300037305 */ /* 0x000e24000021f000 */
[----:B0-----:R-:W-:-:S04]  /*1a0b0*/  IMAD.MOV R0, RZ, RZ, -R3 ;  /* 0x000000ffff007224 */ /* 0x001fc800078e0a03 */
[----:B------:R-:W-:Y:S01]  /*1a0c0*/  IMAD R9, R0, R7, RZ ;  /* 0x0000000700097224 */ /* 0x000fe200078e02ff */
[----:B------:R-:W-:-:S03]  /*1a0d0*/  IABS R0, R4 ;  /* 0x0000000400007213 */ /* 0x000fc60000000000 */
[----:B------:R-:W-:Y:S01]  /*1a0e0*/  IMAD.HI.U32 R2, R3, R9, R2 ;  /* 0x0000000903027227 */ /* 0x000fe200078e0002 */
[----:B------:R-:W-:-:S03]  /*1a0f0*/  IABS R9, R5 ;  /* 0x0000000500097213 */ /* 0x000fc60000000000 */
        /* <DEDUP_REMOVED lines=8> */
[C---:B------:R-:W-:Y:S01]  /*1a180*/  LOP3.LUT R0, R5.reuse, R4, RZ, 0x3c, !PT ;  /* 0x0000000405007212 */ /* 0x040fe200078e3cff */
[----:B------:R-:W-:-:S03]  /*1a190*/  IMAD.IADD R5, R5, 0x1, R6 ;  /* 0x0000000105057824 */ /* 0x000fc600078e0206 */
[----:B------:R-:W-:-:S07]  /*1a1a0*/  ISETP.GE.AND P2, PT, R0, RZ, PT ;  /* 0x000000ff0000720c */ /* 0x000fce0003f46270 */
[----:B------:R-:W-:-:S06]  /*1a1b0*/  @P0 IADD3 R2, R2, 0x1, RZ ;  /* 0x0000000102020810 */ /* 0x000fcc0007ffe0ff */
[----:B------:R-:W-:Y:S01]  /*1a1c0*/  @!P2 IMAD.MOV R2, RZ, RZ, -R2 ;  /* 0x000000ffff02a224 */ /* 0x000fe200078e0a02 */
[----:B------:R-:W-:Y:S01]  /*1a1d0*/  @!P1 LOP3.LUT R2, RZ, R4, RZ, 0x33, !PT ;  /* 0x00000004ff029212 */ /* 0x000fe200078e33ff */
[----:B------:R-:W-:-:S04]  /*1a1e0*/  IMAD.MOV R4, RZ, RZ, -R4 ;  /* 0x000000ffff047224 */ /* 0x000fc800078e0a04 */
[----:B------:R-:W-:Y:S01]  /*1a1f0*/  IMAD R18, R2, R4, R5 ;  /* 0x0000000402127224 */ /* 0x000fe200078e0205 */
[----:B------:R-:W-:-:S05]  /*1a200*/  LOP3.LUT R2, RZ, R2, RZ, 0x33, !PT ;  /* 0x00000002ff027212 */ /* 0x000fca00078e33ff */
[----:B------:R-:W-:Y:S01]  /*1a210*/  IMAD.IADD R17, R17, 0x1, R2 ;  /* 0x0000000111117824 */ /* 0x000fe200078e0202 */
[----:B------:R-:W-:Y:S06]  /*1a220*/  BRA `(.L_x_8176) ;  /* 0x00000000001c7947 */ /* 0x000fec0003800000 */
.L_x_8168:
[----:B------:R-:W-:Y:S01]  /*1a230*/  UMOV UR4, URZ ;  /* 0x0000003f00047c82 */ /* 0x000fe20008000000 */
[----:B------:R-:W-:Y:S01]  /*1a240*/  UMOV UR5, URZ ;  /* 0x0000003f00057c82 */ /* 0x000fe20008000000 */
[----:B------:R-:W-:Y:S01]  /*1a250*/  ULDC UR6, c[0x0][0xc3c] ;  /* 0x00030f0000067ab9 */ /* 0x000fe20000000800 */
[----:B------:R-:W-:Y:S02]  /*1a260*/  IMAD.MOV.U32 R16, RZ, RZ, R0 ;  /* 0x000000ffff107224 */ /* 0x000fe400078e0000 */
[----:B------:R-:W-:Y:S02]  /*1a270*/  IMAD.U32 R17, RZ, RZ, UR4 ;  /* 0x00000004ff117e24 */ /* 0x000fe4000f8e00ff */
[----:B------:R-:W-:Y:S02]  /*1a280*/  IMAD.U32 R18, RZ, RZ, UR5 ;  /* 0x00000005ff127e24 */ /* 0x000fe4000f8e00ff */
[----:B------:R-:W-:-:S07]  /*1a290*/  IMAD.U32 R19, RZ, RZ, UR6 ;  /* 0x00000006ff137e24 */ /* 0x000fce000f8e00ff */
.L_x_8176:
        /* <DEDUP_REMOVED lines=10> */
.L_x_8165:
[----:B------:R-:W-:Y:S02]  /*1a340*/  ULDC UR4, c[0x0][0xc3c] ;  /* 0x00030f0000047ab9 */ /* 0x000fe40000000800 */
[----:B0-----:R-:W-:-:S13]  /*1a350*/  ISETP.GE.AND P0, PT, R19, UR4, PT ;  /* 0x0000000413007c0c */ /* 0x001fda000bf06270 */
[----:B------:R-:W-:Y:S05]  /*1a360*/  @!P0 BRA `(.L_x_8177) ;  /* 0xffffff9800b08947 */ /* 0x000fea000383ffff */
[----:B------:R-:W-:Y:S05]  /*1a370*/  BSYNC B8 ;  /* 0x0000000000087941 */ /* 0x000fea0003800000 */
.L_x_8070:
[----:B------:R-:W5:Y:S01]  /*1a380*/  LDL.LU R0, [R1+0x20] ;  /* 0x0000200001007983 */ /* 0x000f620000300800 */
[----:B------:R-:W-:Y:S01]  /*1a390*/  BSSY B0, `(.L_x_8178) ;  /* 0x000000b000007945 */ /* 0x000fe20003800000 */
[----:B------:R-:W1:Y:S01]  /*1a3a0*/  S2R R5, SR_CgaCtaId ;  /* 0x0000000000057919 */ /* 0x000e620000008800 */
[----:B-----5:R-:W-:-:S04]  /*1a3b0*/  IADD3 R0, R0, 0x1, RZ ;  /* 0x0000000100007810 */ /* 0x020fc80007ffe0ff */
        /* <DEDUP_REMOVED lines=8> */
.L_x_8321:
[----:B------:R-:W-:Y:S05]  /*1a440*/  BSYNC B0 ;  /* 0x0000000000007941 */ /* 0x000fea0003800000 */
.L_x_8178:
[----:B------:R-:W-:-:S03]  /*1a450*/  UMOV UR4, 0xffffffff ;  /* 0xffffffff00047882 */ /* 0x000fc60000000000 */
[----:B------:R-:W-:Y:S05]  /*1a460*/  BRA.DIV UR4, `(.L_x_8180) ;  /* 0x0000004204487947 */ /* 0x000fea000b800000 */
[----:B0-----:R-:W0:Y:S02]  /*1a470*/  S2R R0, SR_TID.X ;  /* 0x0000000000007919 */ /* 0x001e240000002100 */
[----:B0-----:R-:W-:-:S04]  /*1a480*/  SHF.R.U32.HI R0, RZ, 0x5, R0 ;  /* 0x00000005ff007819 */ /* 0x001fc80000011600 */
[----:B------:R-:W-:-:S05]  /*1a490*/  LOP3.LUT R0, R0, 0x3, RZ, 0xc0, !PT ;  /* 0x0000000300007812 */ /* 0x000fca00078ec0ff */
[----:B------:R0:W1:Y:S02]  /*1a4a0*/  SHFL.IDX PT, R14, R0, RZ, 0x1f ;  /* 0x00001fff000e7589 */ /* 0x00006400000e0000 */
.L_x_8324:
[----:B-1----:R-:W-:-:S13]  /*1a4b0*/  ISETP.NE.AND P0, PT, R14, RZ, PT ;  /* 0x000000ff0e00720c */ /* 0x002fda0003f05270 */
[----:B------:R-:W-:Y:S05]  /*1a4c0*/  @P0 BRA `(.L_x_7913) ;  /* 0x0000000000840947 */ /* 0x000fea0003800000 */
[----:B------:R-:W-:-:S03]  /*1a4d0*/  UMOV UR4, 0xffffffff ;  /* 0xffffffff00047882 */ /* 0x000fc60000000000 */
[----:B------:R-:W-:Y:S05]  /*1a4e0*/  BRA.DIV UR4, `(.L_x_8181) ;  /* 0x00000042045c7947 */ /* 0x000fea000b800000 */
[----:B------:R-:W-:-:S13]  /*1a4f0*/  ELECT P6, URZ, PT ;  /* 0x00000000003f782f */ /* 0x000fda00038c0000 */
.L_x_8327:
[----:B------:R-:W-:Y:S05]  /*1a500*/  @!P6 BRA `(.L_x_7913) ;  /* 0x000000000074e947 */ /* 0x000fea0003800000 */
[----:B------:R-:W-:-:S04]  /*1a510*/  LOP3.LUT R37, R37, 0x2, RZ, 0xfc, !PT ;  /* 0x0000000225257812 */ /* 0x000fc800078efcff */
[----:B------:R-:W-:-:S13]  /*1a520*/  ISETP.NE.AND P0, PT, R37, 0x3, PT ;  /* 0x000000032500780c */ /* 0x000fda0003f05270 */
[----:B------:R-:W-:Y:S05]  /*1a530*/  @!P0 BRA `(.L_x_8182) ;  /* 0x0000000000048947 */ /* 0x000fea0003800000 */
[----:B------:R-:W-:Y:S01]  /*1a540*/  BPT.TRAP 0x1 ;  /* 0x000000040000795c */ /* 0x000fe20000300000 */
.L_x_8182:
[C---:B------:R-:W-:Y:S01]  /*1a550*/  IMAD R5, R25.reuse, 0x8, R4 ;  /* 0x0000000819057824 */ /* 0x040fe200078e0204 */
[----:B0-----:R-:W-:Y:S01]  /*1a560*/  SHF.L.U32 R0, R26, 0x1f, RZ ;  /* 0x0000001f1a007819 */ /* 0x001fe200000006ff */
[----:B------:R-:W-:-:S03]  /*1a570*/  VIADD R25, R25, 0x1 ;  /* 0x0000000119197836 */ /* 0x000fc60000000000 */
[----:B------:R-:W0:Y:S02]  /*1a580*/  SYNCS.PHASECHK.TRANS64.TRYWAIT P1, [R5+URZ+0x28c40], R0 ;  /* 0x028c4000050075a7 */ /* 0x000e24000802017f */
[----:B------:R-:W-:-:S04]  /*1a590*/  ISETP.NE.AND P2, PT, R25, 0x2, PT ;  /* 0x000000021900780c */ /* 0x000fc80003f45270 */
[----:B------:R-:W-:Y:S01]  /*1a5a0*/  SEL R3, RZ, 0x1, P2 ;  /* 0x00000001ff037807 */ /* 0x000fe20001000000 */
[----:B0-----:R-:W-:Y:S08]  /*1a5b0*/  @!P1 BRA `(.L_x_8183) ;  /* 0x0000004000489947 */ /* 0x001ff00003800000 */
.L_x_8328:
[----:B------:R-:W-:Y:S02]  /*1a5c0*/  SEL R25, R25, RZ, P2 ;  /* 0x000000ff19197207 */ /* 0x000fe40001000000 */
[----:B------:R-:W-:Y:S01]  /*1a5d0*/  LOP3.LUT R2, R26, R3, RZ, 0x3c, !PT ;  /* 0x000000031a027212 */ /* 0x000fe200078e3cff */
[----:B------:R-:W-:Y:S06]  /*1a5e0*/  @!P0 BRA `(.L_x_8184) ;  /* 0x0000000000048947 */ /* 0x000fec0003800000 */
[----:B------:R-:W-:Y:S01]  /*1a5f0*/  BPT.TRAP 0x1 ;  /* 0x000000040000795c */ /* 0x000fe20000300000 */
.L_x_8184:
[----:B------:R-:W-:Y:S01]  /*1a600*/  IMAD R25, R25, 0x8, R4 ;  /* 0x0000000819197824 */ /* 0x000fe200078e0204 */
[----:B------:R-:W-:-:S04]  /*1a610*/  SHF.L.U32 R2, R2, 0x1f, RZ ;  /* 0x0000001f02027819 */ /* 0x000fc800000006ff */
[----:B------:R-:W1:Y:S02]  /*1a620*/  SYNCS.PHASECHK.TRANS64.TRYWAIT P1, [R25+URZ+0x28c40], R2 ;  /* 0x028c4002190075a7 */ /* 0x000e64000802017f */
[----:B-1----:R-:W-:Y:S05]  /*1a630*/  @!P1 BRA `(.L_x_8185) ;  /* 0x00000040003c9947 */ /* 0x002fea0003800000 */
.L_x_8329:
[----:B------:R-:W-:Y:S05]  /*1a640*/  @!P0 BRA `(.L_x_8186) ;  /* 0x0000000000048947 */ /* 0x000fea0003800000 */
[----:B------:R-:W-:Y:S01]  /*1a650*/  BPT.TRAP 0x1 ;  /* 0x000000040000795c */ /* 0x000fe20000300000 */
.L_x_8186:
[----:B------:R-:W5:Y:S02]  /*1a660*/  SYNCS.PHASECHK.TRANS64.TRYWAIT P1, [R5+URZ+0x28c60], R0 ;  /* 0x028c6000050075a7 */ /* 0x000f64000802017f */
[----:B-----5:R-:W-:Y:S05]  /*1a670*/  @!P1 BRA `(.L_x_8187) ;  /* 0x0000004000409947 */ /* 0x020fea0003800000 */
.L_x_8330:
[----:B------:R-:W-:Y:S05]  /*1a680*/  @!P0 BRA `(.L_x_8188) ;  /* 0x0000000000048947 */ /* 0x000fea0003800000 */
[----:B------:R-:W-:Y:S01]  /*1a690*/  BPT.TRAP 0x1 ;  /* 0x000000040000795c */ /* 0x000fe20000300000 */
.L_x_8188:
[----:B------:R0:W0:Y:S02]  /*1a6a0*/  SYNCS.PHASECHK.TRANS64.TRYWAIT P0, [R25+URZ+0x28c60], R2 ;  /* 0x028c6002190075a7 */ /* 0x000024000800017f */
[----:B0-----:R-:W-:Y:S05]  /*1a6b0*/  @!P0 NANOSLEEP.SYNCS 0x989680 ;  /* 0x009896800000895d */ /* 0x001fea0003900000 */
[----:B------:R-:W0:Y:S02]  /*1a6c0*/  @!P0 SYNCS.PHASECHK.TRANS64 P0, [R25+URZ+0x28c60], R2 ;  /* 0x028c6002190085a7 */ /* 0x000e24000800007f */
[----:B0-----:R-:W-:Y:S05]  /*1a6d0*/  @!P0 BRA `(.L_x_8188) ;  /* 0xfffffffc00f08947 */ /* 0x001fea000383ffff */
.L_x_7913:
[----:B------:R-:W-:Y:S05]  /*1a6e0*/  BSYNC B9 ;  /* 0x0000000000097941 */ /* 0x000fea0003800000 */
.L_x_7910:
[----:B------:R-:W-:Y:S05]  /*1a6f0*/  EXIT ;  /* 0x000000000000794d */ /* 0x000fea0003800000 */
.L_x_7929:
[----:B0-----:R0:W1:Y:S02]  /*1a700*/  SYNCS.PHASECHK.TRANS64.TRYWAIT P5, [R63+URZ+0x28c90], R74 ;  /* 0x028c904a3f0075a7 */ /* 0x00106400080a017f */
[----:B-1----:R-:W-:Y:S05]  /*1a710*/  @!P5 NANOSLEEP.SYNCS 0x989680 ;  /* 0x009896800000d95d */ /* 0x002fea0003900000 */
[----:B------:R-:W1:Y:S02]  /*1a720*/  @!P5 SYNCS.PHASECHK.TRANS64 P5, [R63+URZ+0x28c90], R74 ;  /* 0x028c904a3f00d5a7 */ /* 0x000e6400080a007f */
[----:B-1----:R-:W-:Y:S05]  /*1a730*/  @!P5 BRA `(.L_x_7929) ;  /* 0xfffffffc00f0d947 */ /* 0x002fea000383ffff */
[----:B------:R-:W-:Y:S05]  /*1a740*/  BRA `(.L_x_8189) ;  /* 0xfffffe8000dc7947 */ /* 0x000fea000383ffff */
.L_x_7930:
        /* <DEDUP_REMOVED lines=8> */
.L_x_8191:
[----:B------:R-:W-:Y:S05]  /*1a7d0*/  BSYNC B1 ;  /* 0x0000000000017941 */ /* 0x000fea0003800000 */
.L_x_8190:
        /* <DEDUP_REMOVED lines=8> */
.L_x_8192:
[----:B------:R-:W-:Y:S05]  /*1a860*/  BRA `(.L_x_8193) ;  /* 0xfffffe8000a87947 */ /* 0x000fea000383ffff */
.L_x_7940:
[----:B0-----:R0:W1:Y:S02]  /*1a870*/  SYNCS.PHASECHK.TRANS64.TRYWAIT P6, [R63+URZ+0x28c90], R74 ;  /* 0x028c904a3f0075a7 */ /* 0x00106400080c017f */
[----:B-1----:R-:W-:Y:S05]  /*1a880*/  @!P6 NANOSLEEP.SYNCS 0x989680 ;  /* 0x009896800000e95d */ /* 0x002fea0003900000 */
[----:B------:R-:W1:Y:S02]  /*1a890*/  @!P6 SYNCS.PHASECHK.TRANS64 P6, [R63+URZ+0x28c90], R74 ;  /* 0x028c904a3f00e5a7 */ /* 0x000e6400080c007f */
[----:B-1----:R-:W-:Y:S05]  /*1a8a0*/  @!P6 BRA `(.L_x_7940) ;  /* 0xfffffffc00f0e947 */ /* 0x002fea000383ffff */
[----:B------:R-:W-:Y:S05]  /*1a8b0*/  BRA `(.L_x_8194) ;  /* 0xfffffe8c00107947 */ /* 0x000fea000383ffff */
.L_x_7941:
        /* <DEDUP_REMOVED lines=8> */
.L_x_8196:
[----:B------:R-:W-:Y:S05]  /*1a940*/  BSYNC B1 ;  /* 0x0000000000017941 */ /* 0x000fea0003800000 */
.L_x_8195:
        /* <DEDUP_REMOVED lines=8> */
.L_x_8197:
[----:B------:R-:W-:Y:S01]  /*1a9d0*/  IMAD.MOV.U32 R70, RZ, RZ, R14 ;  /* 0x000000ffff467224 */ /* 0x000fe200078e000e */
[----:B------:R-:W-:Y:S06]  /*1a9e0*/  BRA `(.L_x_8198) ;  /* 0xfffffe8800d87947 */ /* 0x000fec000383ffff */
.L_x_7946:
[----:B-1----:R1:W2:Y:S02]  /*1a9f0*/  SYNCS.PHASECHK.TRANS64.TRYWAIT P4, [R63+URZ+0x28c90], R74 ;  /* 0x028c904a3f0075a7 */ /* 0x0022a4000808017f */
[----:B--2---:R-:W-:Y:S05]  /*1aa00*/  @!P4 NANOSLEEP.SYNCS 0x989680 ;  /* 0x009896800000c95d */ /* 0x004fea0003900000 */
[----:B------:R-:W2:Y:S02]  /*1aa10*/  @!P4 SYNCS.PHASECHK.TRANS64 P4, [R63+URZ+0x28c90], R74 ;  /* 0x028c904a3f00c5a7 */ /* 0x000ea4000808007f */
[----:B--2---:R-:W-:Y:S05]  /*1aa20*/  @!P4 BRA `(.L_x_7946) ;  /* 0xfffffffc00f0c947 */ /* 0x004fea000383ffff */
[----:B------:R-:W-:Y:S05]  /*1aa30*/  BRA `(.L_x_8199) ;  /* 0xfffffe9000b07947 */ /* 0x000fea000383ffff */
.L_x_7947:
[----:B------:R-:W-:Y:S01]  /*1aa40*/  BSSY B1, `(.L_x_8200) ;  /* 0x0000007000017945 */ /* 0x000fe20003800000 */
[----:B------:R-:W-:Y:S02]  /*1aa50*/  IMAD.MOV.U32 R12, RZ, RZ, RZ ;  /* 0x000000ffff0c7224 */ /* 0x000fe400078e00ff */
[----:B------:R-:W-:Y:S02]  /*1aa60*/  IMAD.MOV.U32 R11, RZ, RZ, 0x1c1f ;  /* 0x00001c1fff0b7424 */ /* 0x000fe400078e00ff */
[----:B------:R-:W-:-:S07]  /*1aa70*/  IMAD.MOV.U32 R15, RZ, RZ, -0x1 ;  /* 0xffffffffff0f7424 */ /* 0x000fce00078e00ff */
[----:B-1----:R-:W-:Y:S05]  /*1aa80*/  WARPSYNC.COLLECTIVE R15, `(.L_x_8201) ;  /* 0x000000000f087348 */ /* 0x002fea0003c00000 */
[----:B------:R0:W2:Y:S02]  /*1aa90*/  SHFL.IDX P6, R14, R13, R12, R11 ;  /* 0x0000000c0d0e7389 */ /* 0x0000a400000c000b */
[----:B012---:R-:W-:Y:S01]  /*1aaa0*/  ENDCOLLECTIVE ;  /* 0x000000000000791b */ /* 0x007fe20003800000 */
.L_x_8201:
[----:B------:R-:W-:Y:S05]  /*1aab0*/  BSYNC B1 ;  /* 0x0000000000017941 */ /* 0x000fea0003800000 */
.L_x_8200:
        /* <DEDUP_REMOVED lines=8> */
.L_x_8202:
[----:B------:R-:W-:Y:S05]  /*1ab40*/  BRA `(.L_x_8203) ;  /* 0xfffffe9000d87947 */ /* 0x000fea000383ffff */
.L_x_7951:
[----:B-1----:R1:W2:Y:S02]  /*1ab50*/  SYNCS.PHASECHK.TRANS64.TRYWAIT P3, [R63+URZ+0x28cb0], R74 ;  /* 0x028cb04a3f0075a7 */ /* 0x0022a4000806017f */
[----:B--2---:R-:W-:Y:S05]  /*1ab60*/  @!P3 NANOSLEEP.SYNCS 0x989680 ;  /* 0x009896800000b95d */ /* 0x004fea0003900000 */
[----:B------:R-:W2:Y:S02]  /*1ab70*/  @!P3 SYNCS.PHASECHK.TRANS64 P3, [R63+URZ+0x28cb0], R74 ;  /* 0x028cb04a3f00b5a7 */ /* 0x000ea4000806007f */
[----:B--2---:R-:W-:Y:S05]  /*1ab80*/  @!P3 BRA `(.L_x_7951) ;  /* 0xfffffffc00f0b947 */ /* 0x004fea000383ffff */
[----:B------:R-:W-:Y:S05]  /*1ab90*/  BRA `(.L_x_8204) ;  /* 0xfffffe9400647947 */ /* 0x000fea000383ffff */
.L_x_7962:
[----:B0-----:R0:W1:Y:S02]  /*1aba0*/  SYNCS.PHASECHK.TRANS64.TRYWAIT P1, [R3+URZ+0x28c50], R8 ;  /* 0x028c5008030075a7 */ /* 0x001064000802017f */
[----:B-1----:R-:W-:Y:S05]  /*1abb0*/  @!P1 NANOSLEEP.SYNCS 0x989680 ;  /* 0x009896800000995d */ /* 0x002fea0003900000 */
[----:B------:R-:W1:Y:S02]  /*1abc0*/  @!P1 SYNCS.PHASECHK.TRANS64 P1, [R3+URZ+0x28c50], R8 ;  /* 0x028c5008030095a7 */ /* 0x000e64000802007f */
[----:B-1----:R-:W-:Y:S05]  /*1abd0*/  @!P1 BRA `(.L_x_7962) ;  /* 0xfffffffc00f09947 */ /* 0x002fea000383ffff */
[----:B------:R-:W-:Y:S05]  /*1abe0*/  BRA `(.L_x_8205) ;  /* 0xfffffea400787947 */ /* 0x000fea000383ffff */
.L_x_7970:
[----:B-1----:R1:W2:Y:S02]  /*1abf0*/  SYNCS.PHASECHK.TRANS64.TRYWAIT P1, [R20+URZ+0x28c50], R12 ;  /* 0x028c500c140075a7 */ /* 0x0022a4000802017f */
[----:B--2---:R-:W-:Y:S05]  /*1ac00*/  @!P1 NANOSLEEP.SYNCS 0x989680 ;  /* 0x009896800000995d */ /* 0x004fea0003900000 */
[----:B------:R-:W2:Y:S02]  /*1ac10*/  @!P1 SYNCS.PHASECHK.TRANS64 P1, [R20+URZ+0x28c50], R12 ;  /* 0x028c500c140095a7 */ /* 0x000ea4000802007f */
[----:B--2---:R-:W-:Y:S05]  /*1ac20*/  @!P1 BRA `(.L_x_7970) ;  /* 0xfffffffc00f09947 */ /* 0x004fea000383ffff */
[----:B------:R-:W-:Y:S05]  /*1ac30*/  BRA `(.L_x_7969) ;  /* 0xfffffeb0009c7947 */ /* 0x000fea000383ffff */
.L_x_7984:
        /* <DEDUP_REMOVED lines=8> */
.L_x_8207:
[----:B------:R-:W-:Y:S05]  /*1acc0*/  BSYNC B1 ;  /* 0x0000000000017941 */ /* 0x000fea0003800000 */
.L_x_8206:
        /* <DEDUP_REMOVED lines=8> */
.L_x_8208:
[----:B------:R-:W-:Y:S02]  /*1ad50*/  IMAD.MOV.U32 R13, RZ, RZ, R10 ;  /* 0x000000ffff0d7224 */ /* 0x000fe400078e000a */
[----:B------:R-:W-:-:S07]  /*1ad60*/  IMAD.MOV.U32 R0, RZ, RZ, R14 ;  /* 0x000000ffff007224 */ /* 0x000fce00078e000e */
[----:B------:R-:W-:Y:S05]  /*1ad70*/  WARPSYNC.COLLECTIVE R15, `(.L_x_8209) ;  /* 0x000000000f087348 */ /* 0x000fea0003c00000 */
[----:B------:R0:W1:Y:S02]  /*1ad80*/  SHFL.IDX P6, R14, R13, R12, R11 ;  /* 0x0000000c0d0e7389 */ /* 0x00006400000c000b */
[----:B01----:R-:W-:Y:S01]  /*1ad90*/  ENDCOLLECTIVE ;  /* 0x000000000000791b */ /* 0x003fe20003800000 */
.L_x_8209:
[----:B------:R-:W-:Y:S02]  /*1ada0*/  IMAD.MOV.U32 R13, RZ, RZ, R7 ;  /* 0x000000ffff0d7224 */ /* 0x000fe400078e0007 */
[----:B------:R-:W-:-:S07]  /*1adb0*/  IMAD.MOV.U32 R5, RZ, RZ, R14 ;  /* 0x000000ffff057224 */ /* 0x000fce00078e000e */
[----:B------:R-:W-:Y:S05]  /*1adc0*/  WARPSYNC.COLLECTIVE R15, `(.L_x_8210) ;  /* 0x000000000f087348 */ /* 0x000fea0003c00000 */
[----:B------:R0:W1:Y:S02]  /*1add0*/  SHFL.IDX P6, R14, R13, R12, R11 ;  /* 0x0000000c0d0e7389 */ /* 0x00006400000c000b */
[----:B01----:R-:W-:Y:S01]  /*1ade0*/  ENDCOLLECTIVE ;  /* 0x000000000000791b */ /* 0x003fe20003800000 */
.L_x_8210:
[----:B------:R-:W-:Y:S05]  /*1adf0*/  BRA `(.L_x_8211) ;  /* 0xfffffec8008c7947 */ /* 0x000fea000383ffff */
.L_x_7987:
[----:B------:R-:W-:Y:S01]  /*1ae00*/  BSSY B1, `(.L_x_8212) ;  /* 0x0000008000017945 */ /* 0x000fe20003800000 */
[----:B------:R-:W-:Y:S01]  /*1ae10*/  MOV R13, R6 ;  /* 0x00000006000d7202 */ /* 0x000fe20000000f00 */
[----:B------:R-:W-:Y:S02]  /*1ae20*/  IMAD.MOV.U32 R12, RZ, RZ, 0x1 ;  /* 0x00000001ff0c7424 */ /* 0x000fe400078e00ff */
[----:B------:R-:W-:Y:S02]  /*1ae30*/  IMAD.MOV.U32 R11, RZ, RZ, 0x1c1f ;  /* 0x00001c1fff0b7424 */ /* 0x000fe400078e00ff */
[----:B------:R-:W-:-:S07]  /*1ae40*/  IMAD.MOV.U32 R15, RZ, RZ, -0x1 ;  /* 0xffffffffff0f7424 */ /* 0x000fce00078e00ff */
[----:B0---4-:R-:W-:Y:S05]  /*1ae50*/  WARPSYNC.COLLECTIVE R15, `(.L_x_8213) ;  /* 0x000000000f087348 */ /* 0x011fea0003c00000 */
[----:B----4-:R1:W2:Y:S02]  /*1ae60*/  SHFL.IDX P6, R14, R13, R12, R11 ;  /* 0x0000000c0d0e7389 */ /* 0x0102a400000c000b */
[----:B012---:R-:W-:Y:S01]  /*1ae70*/  ENDCOLLECTIVE ;  /* 0x000000000000791b */ /* 0x007fe20003800000 */
.L_x_8213:
[----:B------:R-:W-:Y:S05]  /*1ae80*/  BSYNC B1 ;  /* 0x0000000000017941 */ /* 0x000fea0003800000 */
.L_x_8212:
        /* <DEDUP_REMOVED lines=8> */
.L_x_8214:
[----:B------:R-:W-:Y:S01]  /*1af10*/  IMAD.MOV.U32 R13, RZ, RZ, R10 ;  /* 0x000000ffff0d7224 */ /* 0x000fe200078e000a */
[----:B------:R-:W-:-:S07]  /*1af20*/  MOV R0, R14 ;  /* 0x0000000e00007202 */ /* 0x000fce0000000f00 */
[----:B------:R-:W-:Y:S05]  /*1af30*/  WARPSYNC.COLLECTIVE R15, `(.L_x_8215) ;  /* 0x000000000f087348 */ /* 0x000fea0003c00000 */
[----:B------:R0:W1:Y:S02]  /*1af40*/  SHFL.IDX P6, R14, R13, R12, R11 ;  /* 0x0000000c0d0e7389 */ /* 0x00006400000c000b */
[----:B01----:R-:W-:Y:S01]  /*1af50*/  ENDCOLLECTIVE ;  /* 0x000000000000791b */ /* 0x003fe20003800000 */
.L_x_8215:
[----:B------:R-:W-:Y:S02]  /*1af60*/  IMAD.MOV.U32 R13, RZ, RZ, R7 ;  /* 0x000000ffff0d7224 */ /* 0x000fe400078e0007 */
[----:B------:R-:W-:-:S07]  /*1af70*/  IMAD.MOV.U32 R5, RZ, RZ, R14 ;  /* 0x000000ffff057224 */ /* 0x000fce00078e000e */
[----:B------:R-:W-:Y:S05]  /*1af80*/  WARPSYNC.COLLECTIVE R15, `(.L_x_8216) ;  /* 0x000000000f087348 */ /* 0x000fea0003c00000 */
[----:B------:R0:W1:Y:S02]  /*1af90*/  SHFL.IDX P6, R14, R13, R12, R11 ;  /* 0x0000000c0d0e7389 */ /* 0x00006400000c000b */
[----:B01----:R-:W-:Y:S01]  /*1afa0*/  ENDCOLLECTIVE ;  /* 0x000000000000791b */ /* 0x003fe20003800000 */
.L_x_8216:
[----:B------:R-:W-:Y:S05]  /*1afb0*/  BRA `(.L_x_8217) ;  /* 0xfffffec800f07947 */ /* 0x000fea000383ffff */
.L_x_7991:
[----:B0-----:R0:W1:Y:S02]  /*1afc0*/  SYNCS.PHASECHK.TRANS64.TRYWAIT P0, [R2+URZ+0x28c00], R35 ;  /* 0x028c0023020075a7 */ /* 0x001064000800017f */
[----:B-1----:R-:W-:Y:S05]  /*1afd0*/  @!P0 NANOSLEEP.SYNCS 0x989680 ;  /* 0x009896800000895d */ /* 0x002fea0003900000 */
[----:B------:R-:W1:Y:S02]  /*1afe0*/  @!P0 SYNCS.PHASECHK.TRANS64 P0, [R2+URZ+0x28c00], R35 ;  /* 0x028c0023020085a7 */ /* 0x000e64000800007f */
[----:B-1----:R-:W-:Y:S05]  /*1aff0*/  @!P0 BRA `(.L_x_7991) ;  /* 0xfffffffc00f08947 */ /* 0x002fea000383ffff */
[----:B------:R-:W-:Y:S05]  /*1b000*/  BRA `(.L_x_8218) ;  /* 0xfffffecc00e07947 */ /* 0x000fea000383ffff */
.L_x_7999:
        /* <DEDUP_REMOVED lines=9> */
.L_x_8220:
[----:B------:R-:W-:Y:S05]  /*1b0a0*/  BSYNC B1 ;  /* 0x0000000000017941 */ /* 0x000fea0003800000 */
.L_x_8219:
[----:B------:R-:W-:Y:S01]  /*1b0b0*/  MOV R13, R25 ;  /* 0x00000019000d7202 */ /* 0x000fe20000000f00 */
[----:B------:R-:W-:Y:S01]  /*1b0c0*/  IMAD.MOV.U32 R12, RZ, RZ, RZ ;  /* 0x000000ffff0c7224 */ /* 0x000fe200078e00ff */
[----:B------:R-:W-:Y:S01]  /*1b0d0*/  ISETP.GE.AND P0, PT, R16, R39, PT ;  /* 0x000000271000720c */ /* 0x000fe20003f06270 */
[----:B------:R-:W-:Y:S02]  /*1b0e0*/  IMAD.MOV.U32 R11, RZ, RZ, 0x1c1f ;  /* 0x00001c1fff0b7424 */ /* 0x000fe400078e00ff */
[----:B------:R-:W-:Y:S02]  /*1b0f0*/  IMAD.MOV.U32 R15, RZ, RZ, -0x1 ;  /* 0xffffffffff0f7424 */ /* 0x000fe400078e00ff */
[----:B------:R-:W-:Y:S02]  /*1b100*/  IMAD.MOV.U32 R0, RZ, RZ, R14 ;  /* 0x000000ffff007224 */ /* 0x000fe400078e000e */
[----:B------:R-:W-:-:S07]  /*1b110*/  IMAD R34, R184, R21, RZ ;  /* 0x00000015b8227224 */ /* 0x000fce00078e02ff */
[----:B------:R-:W-:Y:S05]  /*1b120*/  WARPSYNC.COLLECTIVE R15, `(.L_x_8221) ;  /* 0x000000000f087348 */ /* 0x000fea0003c00000 */
[----:B------:R0:W1:Y:S02]  /*1b130*/  SHFL.IDX P6, R14, R13, R12, R11 ;  /* 0x0000000c0d0e7389 */ /* 0x00006400000c000b */
[----:B01----:R-:W-:Y:S01]  /*1b140*/  ENDCOLLECTIVE ;  /* 0x000000000000791b */ /* 0x003fe20003800000 */
.L_x_8221:
        /* <DEDUP_REMOVED lines=8> */
.L_x_8222:
[----:B------:R-:W-:-:S04]  /*1b1d0*/  @!P1 IADD3 R6, P2, R3, R5, RZ ;  /* 0x0000000503069210 */ /* 0x000fc80007f5e0ff */
[----:B------:R-:W-:Y:S01]  /*1b1e0*/  @!P1 IADD3.X R7, R0, R21, RZ, P2, !PT ;  /* 0x0000001500079210 */ /* 0x000fe200017fe4ff */
[----:B------:R-:W-:Y:S02]  /*1b1f0*/  IMAD.MOV.U32 R13, RZ, RZ, R27 ;  /* 0x000000ffff0d7224 */ /* 0x000fe400078e001b */
[----:B------:R-:W-:-:S07]  /*1b200*/  IMAD.MOV.U32 R4, RZ, RZ, R14 ;  /* 0x000000ffff047224 */ /* 0x000fce00078e000e */
[----:B------:R-:W-:Y:S05]  /*1b210*/  WARPSYNC.COLLECTIVE R15, `(.L_x_8223) ;  /* 0x000000000f087348 */ /* 0x000fea0003c00000 */
[----:B------:R0:W1:Y:S02]  /*1b220*/  SHFL.IDX P6, R14, R13, R12, R11 ;  /* 0x0000000c0d0e7389 */ /* 0x00006400000c000b */
[----:B01----:R-:W-:Y:S01]  /*1b230*/  ENDCOLLECTIVE ;  /* 0x000000000000791b */ /* 0x003fe20003800000 */
.L_x_8223:
[----:B------:R-:W2:Y:S01]  /*1b240*/  @!P1 LD.E.128 R8, desc[UR40][R6.64] ;  /* 0x0000002806089980 */ /* 0x000ea2000c101d00 */
[----:B------:R-:W-:-:S05]  /*1b250*/  @!P1 IADD3 R14, P2, R14, R5, RZ ;  /* 0x000000050e0e9210 */ /* 0x000fca0007f5e0ff */
[----:B------:R-:W-:-:S04]  /*1b260*/  @!P1 IMAD.X R3, R4, 0x1, R21, P2 ;  /* 0x0000000104039824 */ /* 0x000fc800010e0615 */
[----:B------:R-:W-:-:S05]  /*1b270*/  @!P1 IMAD.MOV.U32 R15, RZ, RZ, R3 ;  /* 0x000000ffff0f9224 */ /* 0x000fca00078e0003 */
[----:B------:R0:W5:Y:S01]  /*1b280*/  @!P1 LD.E.128 R4, desc[UR40][R14.64] ;  /* 0x000000280e049980 */ /* 0x000162000c101d00 */
[----:B------:R-:W-:Y:S02]  /*1b290*/  CS2R R32, SRZ ;  /* 0x0000000000207805 */ /* 0x000fe4000001ff00 */
[----:B------:R-:W-:Y:S01]  /*1b2a0*/  MOV R13, R26 ;  /* 0x0000001a000d7202 */ /* 0x000fe20000000f00 */
[----:B------:R-:W-:Y:S01]  /*1b2b0*/  IMAD.MOV.U32 R12, RZ, RZ, 0x1 ;  /* 0x00000001ff0c7424 */ /* 0x000fe200078e00ff */
[----:B------:R-:W-:Y:S02]  /*1b2c0*/  CS2R R30, SRZ ;  /* 0x00000000001e7805 */ /* 0x000fe4000001ff00 */
[----:B------:R-:W-:Y:S02]  /*1b2d0*/  CS2R R20, SRZ ;  /* 0x0000000000147805 */ /* 0x000fe4000001ff00 */
[----:B------:R-:W-:Y:S01]  /*1b2e0*/  CS2R R28, SRZ ;  /* 0x00000000001c7805 */ /* 0x000fe2000001ff00 */
[----:B0-----:R-:W-:-:S02]  /*1b2f0*/  IMAD.MOV.U32 R15, RZ, RZ, -0x1 ;  /* 0xffffffffff0f7424 */ /* 0x001fc400078e00ff */
[----:B--2---:R-:W-:Y:S02]  /*1b300*/  @!P1 IMAD.MOV.U32 R33, RZ, RZ, R11 ;  /* 0x000000ffff219224 */ /* 0x004fe400078e000b */
[----:B------:R-:W-:Y:S02]  /*1b310*/  IMAD.MOV.U32 R11, RZ, RZ, 0x1c1f ;  /* 0x00001c1fff0b7424 */ /* 0x000fe400078e00ff */
[----:B------:R-:W-:Y:S02]  /*1b320*/  @!P1 IMAD.MOV.U32 R30, RZ, RZ, R8 ;  /* 0x000000ffff1e9224 */ /* 0x000fe400078e0008 */
[----:B------:R-:W-:-:S07]  /*1b330*/  @!P1 IMAD.MOV.U32 R31, RZ, RZ, R9 ;  /* 0x000000ffff1f9224 */ /* 0x000fce00078e0009 */
[----:B-----5:R-:W-:Y:S05]  /*1b340*/  WARPSYNC.COLLECTIVE R15, `(.L_x_8224) ;  /* 0x000000000f087348 */ /* 0x020fea0003c00000 */
[----:B------:R0:W1:Y:S02]  /*1b350*/  SHFL.IDX P6, R14, R13, R12, R11 ;  /* 0x0000000c0d0e7389 */ /* 0x00006400000c000b */
[----:B01---5:R-:W-:Y:S01]  /*1b360*/  ENDCOLLECTIVE ;  /* 0x000000000000791b */ /* 0x023fe20003800000 */
.L_x_8224:
        /* <DEDUP_REMOVED lines=17> */
.L_x_8225:
[----:B------:R-:W-:Y:S01]  /*1b480*/  IMAD.MOV.U32 R4, RZ, RZ, R20 ;  /* 0x000000ffff047224 */ /* 0x000fe200078e0014 */
[----:B------:R-:W-:Y:S01]  /*1b490*/  MOV R6, R28 ;  /* 0x0000001c00067202 */ /* 0x000fe20000000f00 */
[----:B------:R-:W-:Y:S02]  /*1b4a0*/  IMAD.MOV.U32 R5, RZ, RZ, R21 ;  /* 0x000000ffff057224 */ /* 0x000fe400078e0015 */
[----:B------:R-:W-:Y:S01]  /*1b4b0*/  IMAD.MOV.U32 R7, RZ, RZ, R29 ;  /* 0x000000ffff077224 */ /* 0x000fe200078e001d */
[----:B------:R-:W-:Y:S02]  /*1b4c0*/  PRMT R51, R6, 0x7610, R51 ;  /* 0x0000761006337816 */ /* 0x000fe40000000033 */
[----:B------:R-:W-:Y:S02]  /*1b4d0*/  PRMT R38, R5, 0x7610, R38 ;  /* 0x0000761005267816 */ /* 0x000fe40000000026 */
[----:B------:R-:W-:Y:S02]  /*1b4e0*/  PRMT R44, R4, 0x5410, R7 ;  /* 0x00005410042c7816 */ /* 0x000fe40000000007 */
[----:B------:R-:W-:Y:S01]  /*1b4f0*/  CS2R R4, SRZ ;  /* 0x0000000000047805 */ /* 0x000fe2000001ff00 */
[----:B------:R-:W-:-:S02]  /*1b500*/  IMAD.MOV.U32 R13, RZ, RZ, R24 ;  /* 0x000000ffff0d7224 */ /* 0x000fc400078e0018 */
[----:B------:R-:W-:-:S07]  /*1b510*/  IMAD.MOV.U32 R3, RZ, RZ, R14 ;  /* 0x000000ffff037224 */ /* 0x000fce00078e000e */
[----:B------:R-:W-:Y:S05]  /*1b520*/  WARPSYNC.COLLECTIVE R15, `(.L_x_8226) ;  /* 0x000000000f087348 */ /* 0x000fea0003c00000 */
[----:B------:R0:W1:Y:S02]  /*1b530*/  SHFL.IDX P6, R14, R13, R12, R11 ;  /* 0x0000000c0d0e7389 */ /* 0x00006400000c000b */
[----:B01----:R-:W-:Y:S01]  /*1b540*/  ENDCOLLECTIVE ;  /* 0x000000000000791b */ /* 0x003fe20003800000 */
.L_x_8226:
[----:B------:R-:W-:Y:S01]  /*1b550*/  MOV R13, R27 ;  /* 0x0000001b000d7202 */ /* 0x000fe20000000f00 */
[----:B------:R-:W-:-:S07]  /*1b560*/  IMAD.MOV.U32 R24, RZ, RZ, R14 ;  /* 0x000000ffff187224 */ /* 0x000fce00078e000e */
[----:B------:R-:W-:Y:S05]  /*1b570*/  WARPSYNC.COLLECTIVE R15, `(.L_x_8227) ;  /* 0x000000000f087348 */ /* 0x000fea0003c00000 */
[----:B------:R0:W1:Y:S02]  /*1b580*/  SHFL.IDX P6, R14, R13, R12, R11 ;  /* 0x0000000c0d0e7389 */ /* 0x00006400000c000b */
[----:B01----:R-:W-:Y:S01]  /*1b590*/  ENDCOLLECTIVE ;  /* 0x000000000000791b */ /* 0x003fe20003800000 */
.L_x_8227:
[----:B------:R-:W-:Y:S05]  /*1b5a0*/  BRA `(.L_x_8228) ;  /* 0xfffffed800c87947 */ /* 0x000fea000383ffff */
.L_x_8003:
[----:B0-----:R0:W1:Y:S02]  /*1b5b0*/  SYNCS.PHASECHK.TRANS64.TRYWAIT P1, [R2+URZ+0x28c00], R13 ;  /* 0x028c000d020075a7 */ /* 0x001064000802017f */
[----:B-1----:R-:W-:Y:S05]  /*1b5c0*/  @!P1 NANOSLEEP.SYNCS 0x989680 ;  /* 0x009896800000995d */ /* 0x002fea0003900000 */
[----:B------:R-:W1:Y:S02]  /*1b5d0*/  @!P1 SYNCS.PHASECHK.TRANS64 P1, [R2+URZ+0x28c00], R13 ;  /* 0x028c000d020095a7 */ /* 0x000e64000802007f */
[----:B-1----:R-:W-:Y:S05]  /*1b5e0*/  @!P1 BRA `(.L_x_8003) ;  /* 0xfffffffc00f09947 */ /* 0x002fea000383ffff */
[----:B------:R-:W-:Y:S05]  /*1b5f0*/  BRA `(.L_x_8229) ;  /* 0xfffffedc005c7947 */ /* 0x000fea000383ffff */
.L_x_8009:
[----:B0-----:R0:W1:Y:S02]  /*1b600*/  SYNCS.PHASECHK.TRANS64.TRYWAIT P1, [R21+URZ+0x28c30], R58 ;  /* 0x028c303a150075a7 */ /* 0x001064000802017f */
[----:B-1----:R-:W-:Y:S05]  /*1b610*/  @!P1 NANOSLEEP.SYNCS 0x989680 ;  /* 0x009896800000995d */ /* 0x002fea0003900000 */
[----:B------:R-:W1:Y:S02]  /*1b620*/  @!P1 SYNCS.PHASECHK.TRANS64 P1, [R21+URZ+0x28c30], R58 ;  /* 0x028c303a150095a7 */ /* 0x000e64000802007f */
[----:B-1----:R-:W-:Y:S05]  /*1b630*/  @!P1 BRA `(.L_x_8009) ;  /* 0xfffffffc00f09947 */ /* 0x002fea000383ffff */
[----:B------:R-:W-:Y:S05]  /*1b640*/  BRA `(.L_x_8008) ;  /* 0xfffffee800d07947 */ /* 0x000fea000383ffff */
.L_x_8015:
[----:B--2---:R2:W3:Y:S02]  /*1b650*/  SYNCS.PHASECHK.TRANS64.TRYWAIT P1, [R21+URZ+0x28c50], R58 ;  /* 0x028c503a150075a7 */ /* 0x0044e4000802017f */
[----:B---3--:R-:W-:Y:S05]  /*1b660*/  @!P1 NANOSLEEP.SYNCS 0x989680 ;  /* 0x009896800000995d */ /* 0x008fea0003900000 */
[----:B------:R-:W3:Y:S02]  /*1b670*/  @!P1 SYNCS.PHASECHK.TRANS64 P1, [R21+URZ+0x28c50], R58 ;  /* 0x028c503a150095a7 */ /* 0x000ee4000802007f */
[----:B---3--:R-:W-:Y:S05]  /*1b680*/  @!P1 BRA `(.L_x_8015) ;  /* 0xfffffffc00f09947 */ /* 0x008fea000383ffff */
[----:B------:R-:W-:Y:S05]  /*1b690*/  BRA `(.L_x_8014) ;  /* 0xfffffefc00887947 */ /* 0x000fea000383ffff */
.L_x_8024:
[----:B-1----:R1:W2:Y:S02]  /*1b6a0*/  SYNCS.PHASECHK.TRANS64.TRYWAIT P1, [R187+URZ+0x28c30], R213 ;  /* 0x028c30d5bb0075a7 */ /* 0x0022a4000802017f */
[----:B--2---:R-:W-:Y:S05]  /*1b6b0*/  @!P1 NANOSLEEP.SYNCS 0x989680 ;  /* 0x009896800000995d */ /* 0x004fea0003900000 */
[----:B------:R-:W2:Y:S02]  /*1b6c0*/  @!P1 SYNCS.PHASECHK.TRANS64 P1, [R187+URZ+0x28c30], R213 ;  /* 0x028c30d5bb0095a7 */ /* 0x000ea4000802007f */
[----:B--2---:R-:W-:Y:S05]  /*1b6d0*/  @!P1 BRA `(.L_x_8024) ;  /* 0xfffffffc00f09947 */ /* 0x004fea000383ffff */
[----:B------:R-:W-:Y:S05]  /*1b6e0*/  BRA `(.L_x_8023) ;  /* 0xffffff0000bc7947 */ /* 0x000fea000383ffff */
.L_x_8030:
[----:B--2---:R2:W3:Y:S02]  /*1b6f0*/  SYNCS.PHASECHK.TRANS64.TRYWAIT P1, [R187+URZ+0x28c50], R213 ;  /* 0x028c50d5bb0075a7 */ /* 0x0044e4000802017f */
[----:B---3--:R-:W-:Y:S05]  /*1b700*/  @!P1 NANOSLEEP.SYNCS 0x989680 ;  /* 0x009896800000995d */ /* 0x008fea0003900000 */
[----:B------:R-:W3:Y:S02]  /*1b710*/  @!P1 SYNCS.PHASECHK.TRANS64 P1, [R187+URZ+0x28c50], R213 ;  /* 0x028c50d5bb0095a7 */ /* 0x000ee4000802007f */
[----:B---3--:R-:W-:Y:S05]  /*1b720*/  @!P1 BRA `(.L_x_8030) ;  /* 0xfffffffc00f09947 */ /* 0x008fea000383ffff */
[----:B------:R-:W-:Y:S05]  /*1b730*/  BRA `(.L_x_8029) ;  /* 0xffffff1c00947947 */ /* 0x000fea000383ffff */
.L_x_8039:
[----:B-1----:R1:W2:Y:S02]  /*1b740*/  SYNCS.PHASECHK.TRANS64.TRYWAIT P1, [R21+URZ+0x28c30], R217 ;  /* 0x028c30d9150075a7 */ /* 0x0022a4000802017f */
[----:B--2---:R-:W-:Y:S05]  /*1b750*/  @!P1 NANOSLEEP.SYNCS 0x989680 ;  /* 0x009896800000995d */ /* 0x004fea0003900000 */
[----:B------:R-:W2:Y:S02]  /*1b760*/  @!P1 SYNCS.PHASECHK.TRANS64 P1, [R21+URZ+0x28c30], R217 ;  /* 0x028c30d9150095a7 */ /* 0x000ea4000802007f */
[----:B--2---:R-:W-:Y:S05]  /*1b770*/  @!P1 BRA `(.L_x_8039) ;  /* 0xfffffffc00f09947 */ /* 0x004fea000383ffff */
[----:B------:R-:W-:Y:S05]  /*1b780*/  BRA `(.L_x_8038) ;  /* 0xffffff2000b47947 */ /* 0x000fea000383ffff */
.L_x_8045:
[----:B----4-:R4:W0:Y:S02]  /*1b790*/  SYNCS.PHASECHK.TRANS64.TRYWAIT P1, [R21+URZ+0x28c50], R217 ;  /* 0x028c50d9150075a7 */ /* 0x010824000802017f */
[----:B0-----:R-:W-:Y:S05]  /*1b7a0*/  @!P1 NANOSLEEP.SYNCS 0x989680 ;  /* 0x009896800000995d */ /* 0x001fea0003900000 */
[----:B------:R-:W0:Y:S02]  /*1b7b0*/  @!P1 SYNCS.PHASECHK.TRANS64 P1, [R21+URZ+0x28c50], R217 ;  /* 0x028c50d9150095a7 */ /* 0x000e24000802007f */
[----:B0-----:R-:W-:Y:S05]  /*1b7c0*/  @!P1 BRA `(.L_x_8045) ;  /* 0xfffffffc00f09947 */ /* 0x001fea000383ffff */
[----:B------:R-:W-:Y:S05]  /*1b7d0*/  BRA `(.L_x_8044) ;  /* 0xffffff3800147947 */ /* 0x000fea000383ffff */
.L_x_8076:
        /* <DEDUP_REMOVED lines=11> */
.L_x_8231:
[----:B------:R-:W-:Y:S05]  /*1b890*/  BSYNC B1 ;  /* 0x0000000000017941 */ /* 0x000fea0003800000 */
.L_x_8230:
[----:B------:R-:W-:Y:S05]  /*1b8a0*/  BRA `(.L_x_8232) ;  /* 0xffffff8c003c7947 */ /* 0x000fea000383ffff */
.L_x_8078:
[----:B------:R-:W-:Y:S01]  /*1b8b0*/  BSSY B1, `(.L_x_8233) ;  /* 0x0000006000017945 */ /* 0x000fe20003800000 */
[----:B------:R-:W-:-:S07]  /*1b8c0*/  IMAD.MOV.U32 R15, RZ, RZ, -0x1 ;  /* 0xffffffffff0f7424 */ /* 0x000fce00078e00ff */
[----:B012---:R-:W-:Y:S05]  /*1b8d0*/  WARPSYNC.COLLECTIVE R15, `(.L_x_8234) ;  /* 0x000000000f0c7348 */ /* 0x007fea0003c00000 */
[----:B------:R-:W-:Y:S02]  /*1b8e0*/  ELECT P6, UR62, PT ;  /* 0x00000000003e782f */ /* 0x000fe400038c0000 */
[----:B------:R-:W-:Y:S01]  /*1b8f0*/  MOV R14, UR62 ;  /* 0x0000003e000e7c02 */ /* 0x000fe20008000f00 */
[----:B012---:R-:W-:Y:S10]  /*1b900*/  ENDCOLLECTIVE ;  /* 0x000000000000791b */ /* 0x007ff40003800000 */
.L_x_8234:
[----:B------:R-:W-:Y:S05]  /*1b910*/  BSYNC B1 ;  /* 0x0000000000017941 */ /* 0x000fea0003800000 */
.L_x_8233:
[----:B------:R-:W-:Y:S05]  /*1b920*/  BRA `(.L_x_8077) ;  /* 0xffffff8c00347947 */ /* 0x000fea000383ffff */
.L_x_8080:
[----:B0-----:R0:W2:Y:S02]  /*1b930*/  SYNCS.PHASECHK.TRANS64.TRYWAIT P0, [R23+URZ+0x28c20], R3 ;  /* 0x028c2003170075a7 */ /* 0x0010a4000800017f */
[----:B--2---:R-:W-:Y:S05]  /*1b940*/  @!P0 NANOSLEEP.SYNCS 0x989680 ;  /* 0x009896800000895d */ /* 0x004fea0003900000 */
[----:B------:R-:W2:Y:S02]  /*1b950*/  @!P0 SYNCS.PHASECHK.TRANS64 P0, [R23+URZ+0x28c20], R3 ;  /* 0x028c2003170085a7 */ /* 0x000ea4000800007f */
[----:B--2---:R-:W-:Y:S05]  /*1b960*/  @!P0 BRA `(.L_x_8080) ;  /* 0xfffffffc00f08947 */ /* 0x004fea000383ffff */
[----:B------:R-:W-:Y:S05]  /*1b970*/  BRA `(.L_x_8235) ;  /* 0xffffff8c00447947 */ /* 0x000fea000383ffff */
.L_x_8084:
[----:B0-----:R0:W1:Y:S02]  /*1b980*/  SYNCS.PHASECHK.TRANS64.TRYWAIT P0, [R3+URZ+0x28ca0], R8 ;  /* 0x028ca008030075a7 */ /* 0x001064000800017f */
[----:B-1----:R-:W-:Y:S05]  /*1b990*/  @!P0 NANOSLEEP.SYNCS 0x989680 ;  /* 0x009896800000895d */ /* 0x002fea0003900000 */
[----:B------:R-:W1:Y:S02]  /*1b9a0*/  @!P0 SYNCS.PHASECHK.TRANS64 P0, [R3+URZ+0x28ca0], R8 ;  /* 0x028ca008030085a7 */ /* 0x000e64000800007f */
[----:B-1----:R-:W-:Y:S05]  /*1b9b0*/  @!P0 BRA `(.L_x_8084) ;  /* 0xfffffffc00f08947 */ /* 0x002fea000383ffff */
[----:B------:R-:W-:Y:S05]  /*1b9c0*/  BRA `(.L_x_8236) ;  /* 0xffffff8c005c7947 */ /* 0x000fea000383ffff */
.L_x_8089:
[----:B-1----:R1:W2:Y:S02]  /*1b9d0*/  SYNCS.PHASECHK.TRANS64.TRYWAIT P0, [R3+URZ+0x28cc0], R8 ;  /* 0x028cc008030075a7 */ /* 0x0022a4000800017f */
[----:B--2---:R-:W-:Y:S05]  /*1b9e0*/  @!P0 NANOSLEEP.SYNCS 0x989680 ;  /* 0x009896800000895d */ /* 0x004fea0003900000 */
[----:B------:R-:W2:Y:S02]  /*1b9f0*/  @!P0 SYNCS.PHASECHK.TRANS64 P0, [R3+URZ+0x28cc0], R8 ;  /* 0x028cc008030085a7 */ /* 0x000ea4000800007f */
[----:B--2---:R-:W-:Y:S05]  /*1ba00*/  @!P0 BRA `(.L_x_8089) ;  /* 0xfffffffc00f08947 */ /* 0x004fea000383ffff */
[----:B------:R-:W-:Y:S05]  /*1ba10*/  BRA `(.L_x_8237) ;  /* 0xffffff8c00d87947 */ /* 0x000fea000383ffff */
.L_x_8103:
[----:B0-----:R0:W2:Y:S02]  /*1ba20*/  SYNCS.PHASECHK.TRANS64.TRYWAIT P1, [R8+URZ+0x28ca0], R2 ;  /* 0x028ca002080075a7 */ /* 0x0010a4000802017f */
[----:B--2---:R-:W-:Y:S05]  /*1ba30*/  @!P1 NANOSLEEP.SYNCS 0x989680 ;  /* 0x009896800000995d */ /* 0x004fea0003900000 */
[----:B------:R-:W2:Y:S02]  /*1ba40*/  @!P1 SYNCS.PHASECHK.TRANS64 P1, [R8+URZ+0x28ca0], R2 ;  /* 0x028ca002080095a7 */ /* 0x000ea4000802007f */
[----:B--2---:R-:W-:Y:S05]  /*1ba50*/  @!P1 BRA `(.L_x_8103) ;  /* 0xfffffffc00f09947 */ /* 0x004fea000383ffff */
[----:B------:R-:W-:Y:S05]  /*1ba60*/  BRA `(.L_x_8238) ;  /* 0xffffff98003c7947 */ /* 0x000fea000383ffff */
.L_x_8108:
[----:B-1----:R1:W2:Y:S02]  /*1ba70*/  SYNCS.PHASECHK.TRANS64.TRYWAIT P1, [R8+URZ+0x28cc0], R2 ;  /* 0x028cc002080075a7 */ /* 0x0022a4000802017f */
[----:B--2---:R-:W-:Y:S05]  /*1ba80*/  @!P1 NANOSLEEP.SYNCS 0x989680 ;  /* 0x009896800000995d */ /* 0x004fea0003900000 */
[----:B------:R-:W2:Y:S02]  /*1ba90*/  @!P1 SYNCS.PHASECHK.TRANS64 P1, [R8+URZ+0x28cc0], R2 ;  /* 0x028cc002080095a7 */ /* 0x000ea4000802007f */
[----:B--2---:R-:W-:Y:S05]  /*1baa0*/  @!P1 BRA `(.L_x_8108) ;  /* 0xfffffffc00f09947 */ /* 0x004fea000383ffff */
[----:B------:R-:W-:Y:S05]  /*1bab0*/  BRA `(.L_x_8239) ;  /* 0xffffff9800b47947 */ /* 0x000fea000383ffff */
.L_x_8128:
[----:B------:R-:W0:Y:S01]  /*1bac0*/  S2R R11, SR_TID.X ;  /* 0x00000000000b7919 */ /* 0x000e220000002100 */
[----:B------:R-:W-:Y:S01]  /*1bad0*/  BSSY B0, `(.L_x_8240) ;  /* 0x000000a000007945 */ /* 0x000fe20003800000 */
[----:B------:R-:W-:Y:S02]  /*1bae0*/  IMAD.MOV.U32 R12, RZ, RZ, RZ ;  /* 0x000000ffff0c7224 */ /* 0x000fe400078e00ff */
[----:B------:R-:W-:Y:S01]  /*1baf0*/  IMAD.MOV.U32 R15, RZ, RZ, -0x1 ;  /* 0xffffffffff0f7424 */ /* 0x000fe200078e00ff */
[----:B0-----:R-:W-:-:S04]  /*1bb00*/  SHF.R.U32.HI R11, RZ, 0x5, R11 ;  /* 0x00000005ff0b7819 */ /* 0x001fc8000001160b */
[----:B------:R-:W-:-:S05]  /*1bb10*/  LOP3.LUT R11, R11, 0x3, RZ, 0xc0, !PT ;  /* 0x000000030b0b7812 */ /* 0x000fca00078ec0ff */
[----:B------:R-:W-:Y:S01]  /*1bb20*/  IMAD.MOV.U32 R13, RZ, RZ, R11 ;  /* 0x000000ffff0d7224 */ /* 0x000fe200078e000b */
[----:B------:R-:W-:-:S07]  /*1bb30*/  MOV R11, 0x1f ;  /* 0x0000001f000b7802 */ /* 0x000fce0000000f00 */
[----:B-----5:R-:W-:Y:S05]  /*1bb40*/  WARPSYNC.COLLECTIVE R15, `(.L_x_8241) ;  /* 0x000000000f087348 */ /* 0x020fea0003c00000 */
[----:B------:R0:W1:Y:S02]  /*1bb50*/  SHFL.IDX P6, R14, R13, R12, R11 ;  /* 0x0000000c0d0e7389 */ /* 0x00006400000c000b */
[----:B01---5:R-:W-:Y:S01]  /*1bb60*/  ENDCOLLECTIVE ;  /* 0x000000000000791b */ /* 0x023fe20003800000 */
.L_x_8241:
[----:B------:R-:W-:Y:S05]  /*1bb70*/  BSYNC B0 ;  /* 0x0000000000007941 */ /* 0x000fea0003800000 */
.L_x_8240:
[----:B------:R-:W-:Y:S05]  /*1bb80*/  BRA `(.L_x_8242) ;  /* 0xffffffac00dc7947 */ /* 0x000fea000383ffff */
.L_x_8131:
[----:B0-----:R0:W1:Y:S02]  /*1bb90*/  SYNCS.PHASECHK.TRANS64.TRYWAIT P0, [R31+URZ+0x28c40], R0 ;  /* 0x028c40001f0075a7 */ /* 0x001064000800017f */
[----:B-1----:R-:W-:Y:S05]  /*1bba0*/  @!P0 NANOSLEEP.SYNCS 0x989680 ;  /* 0x009896800000895d */ /* 0x002fea0003900000 */
[----:B------:R-:W1:Y:S02]  /*1bbb0*/  @!P0 SYNCS.PHASECHK.TRANS64 P0, [R31+URZ+0x28c40], R0 ;  /* 0x028c40001f0085a7 */ /* 0x000e64000800007f */
[----:B-1----:R-:W-:Y:S05]  /*1bbc0*/  @!P0 BRA `(.L_x_8131) ;  /* 0xfffffffc00f08947 */ /* 0x002fea000383ffff */
[----:B------:R-:W-:Y:S05]  /*1bbd0*/  BRA `(.L_x_8243) ;  /* 0xffffffb0001c7947 */ /* 0x000fea000383ffff */
.L_x_8132:
        /* <DEDUP_REMOVED lines=8> */
.L_x_8245:
[----:B------:R-:W-:Y:S05]  /*1bc60*/  BSYNC B0 ;  /* 0x0000000000007941 */ /* 0x000fea0003800000 */
.L_x_8244:
[----:B------:R-:W-:Y:S01]  /*1bc70*/  IMAD.MOV.U32 R13, RZ, RZ, R0 ;  /* 0x000000ffff0d7224 */ /* 0x000fe200078e0000 */
[----:B------:R-:W-:Y:S01]  /*1bc80*/  MOV R11, 0x181f ;  /* 0x0000181f000b7802 */ /* 0x000fe20000000f00 */
[----:B------:R-:W-:Y:S02]  /*1bc90*/  IMAD.MOV.U32 R12, RZ, RZ, RZ ;  /* 0x000000ffff0c7224 */ /* 0x000fe400078e00ff */
[----:B------:R-:W-:Y:S02]  /*1bca0*/  IMAD.MOV.U32 R15, RZ, RZ, -0x1 ;  /* 0xffffffffff0f7424 */ /* 0x000fe400078e00ff */
[----:B------:R-:W-:Y:S02]  /*1bcb0*/  IMAD.MOV.U32 R2, RZ, RZ, R14 ;  /* 0x000000ffff027224 */ /* 0x000fe400078e000e */
[----:B------:R-:W-:-:S07]  /*1bcc0*/  @P0 IMAD R6, R5, 0x2, R23 ;  /* 0x0000000205060824 */ /* 0x000fce00078e0217 */
[----:B------:R-:W-:Y:S05]  /*1bcd0*/  WARPSYNC.COLLECTIVE R15, `(.L_x_8246) ;  /* 0x000000000f087348 */ /* 0x000fea0003c00000 */
[----:B------:R0:W1:Y:S02]  /*1bce0*/  SHFL.IDX P6, R14, R13, R12, R11 ;  /* 0x0000000c0d0e7389 */ /* 0x00006400000c000b */
[----:B01----:R-:W-:Y:S01]  /*1bcf0*/  ENDCOLLECTIVE ;  /* 0x000000000000791b */ /* 0x003fe20003800000 */
.L_x_8246:
[----:B------:R-:W-:Y:S02]  /*1bd00*/  IMAD.MOV.U32 R13, RZ, RZ, R4 ;  /* 0x000000ffff0d7224 */ /* 0x000fe400078e0004 */
[----:B------:R-:W-:Y:S02]  /*1bd10*/  IMAD.MOV.U32 R12, RZ, RZ, 0x1 ;  /* 0x00000001ff0c7424 */ /* 0x000fe400078e00ff */
[----:B------:R-:W-:-:S07]  /*1bd20*/  IMAD.MOV.U32 R3, RZ, RZ, R14 ;  /* 0x000000ffff037224 */ /* 0x000fce00078e000e */
[----:B------:R-:W-:Y:S05]  /*1bd30*/  WARPSYNC.COLLECTIVE R15, `(.L_x_8247) ;  /* 0x000000000f087348 */ /* 0x000fea0003c00000 */
[----:B------:R0:W1:Y:S02]  /*1bd40*/  SHFL.IDX P6, R14, R13, R12, R11 ;  /* 0x0000000c0d0e7389 */ /* 0x00006400000c000b */
[----:B01----:R-:W-:Y:S01]  /*1bd50*/  ENDCOLLECTIVE ;  /* 0x000000000000791b */ /* 0x003fe20003800000 */
.L_x_8247:
        /* <DEDUP_REMOVED lines=15> */
.L_x_8248:
[----:B------:R-:W-:Y:S02]  /*1be50*/  @P0 IMAD R6, R5, 0x2, R23 ;  /* 0x0000000205060824 */ /* 0x000fe400078e0217 */
[----:B------:R-:W-:Y:S02]  /*1be60*/  IMAD.MOV.U32 R13, RZ, RZ, R4 ;  /* 0x000000ffff0d7224 */ /* 0x000fe400078e0004 */
[----:B------:R-:W-:Y:S01]  /*1be70*/  IMAD.MOV.U32 R12, RZ, RZ, 0x2 ;  /* 0x00000002ff0c7424 */ /* 0x000fe200078e00ff */
[----:B------:R-:W-:-:S07]  /*1be80*/  MOV R3, R14 ;  /* 0x0000000e00037202 */ /* 0x000fce0000000f00 */
[----:B------:R-:W-:Y:S05]  /*1be90*/  WARPSYNC.COLLECTIVE R15, `(.L_x_8249) ;  /* 0x000000000f087348 */ /* 0x000fea0003c00000 */
[----:B------:R0:W1:Y:S02]  /*1bea0*/  SHFL.IDX P6, R14, R13, R12, R11 ;  /* 0x0000000c0d0e7389 */ /* 0x00006400000c000b */
[----:B01----:R-:W-:Y:S01]  /*1beb0*/  ENDCOLLECTIVE ;  /* 0x000000000000791b */ /* 0x003fe20003800000 */
.L_x_8249:
        /* <DEDUP_REMOVED lines=15> */
.L_x_8250:
[----:B------:R-:W-:Y:S01]  /*1bfb0*/  @P0 LEA R6, R5, R23, 0x1 ;  /* 0x0000001705060211 */ /* 0x000fe200078e08ff */
[----:B------:R-:W-:Y:S02]  /*1bfc0*/  IMAD.MOV.U32 R13, RZ, RZ, R4 ;  /* 0x000000ffff0d7224 */ /* 0x000fe400078e0004 */
[----:B------:R-:W-:Y:S02]  /*1bfd0*/  IMAD.MOV.U32 R12, RZ, RZ, 0x3 ;  /* 0x00000003ff0c7424 */ /* 0x000fe400078e00ff */
[----:B------:R-:W-:-:S07]  /*1bfe0*/  IMAD.MOV.U32 R3, RZ, RZ, R14 ;  /* 0x000000ffff037224 */ /* 0x000fce00078e000e */
[----:B------:R-:W-:Y:S05]  /*1bff0*/  WARPSYNC.COLLECTIVE R15, `(.L_x_8251) ;  /* 0x000000000f087348 */ /* 0x000fea0003c00000 */
[----:B------:R0:W1:Y:S02]  /*1c000*/  SHFL.IDX P6, R14, R13, R12, R11 ;  /* 0x0000000c0d0e7389 */ /* 0x00006400000c000b */
[----:B01----:R-:W-:Y:S01]  /*1c010*/  ENDCOLLECTIVE ;  /* 0x000000000000791b */ /* 0x003fe20003800000 */
.L_x_8251:
        /* <DEDUP_REMOVED lines=10> */
.L_x_8252:
[----:B------:R-:W-:Y:S01]  /*1c0c0*/  @!PT LDS RZ, [RZ] ;  /* 0x00000000fffff984 */ /* 0x000fe20000000800 */
[----:B------:R-:W-:Y:S01]  /*1c0d0*/  @!PT LDS RZ, [RZ] ;  /* 0x00000000fffff984 */ /* 0x000fe20000000800 */
[----:B------:R-:W-:Y:S01]  /*1c0e0*/  @!PT LDS RZ, [RZ] ;  /* 0x00000000fffff984 */ /* 0x000fe20000000800 */
[----:B------:R0:W-:Y:S01]  /*1c0f0*/  @P0 LDGSTS.E.BYPASS.LTC128B.128 [R6+0x23400], desc[UR40][R2.64], !P2 ;  /* 0x2340000002060fae */ /* 0x0001e2000d101d68 */
[----:B------:R-:W-:Y:S01]  /*1c100*/  IMAD.MOV.U32 R0, RZ, RZ, R14 ;  /* 0x000000ffff007224 */ /* 0x000fe200078e000e */
[----:B------:R-:W-:Y:S06]  /*1c110*/  BRA `(.L_x_8253) ;  /* 0xffffffac00cc7947 */ /* 0x000fec000383ffff */
.L_x_8137:
        /* <DEDUP_REMOVED lines=9> */
.L_x_8254:
[C---:B------:R-:W-:Y:S01]  /*1c1b0*/  VIADD R6, R17.reuse, 0x10 ;  /* 0x0000001011067836 */ /* 0x040fe20000000000 */
[----:B------:R-:W-:Y:S01]  /*1c1c0*/  ISETP.GE.AND P0, PT, R17, R3, PT ;  /* 0x000000031100720c */ /* 0x000fe20003f06270 */
[----:B------:R-:W-:Y:S02]  /*1c1d0*/  IMAD.MOV.U32 R13, RZ, RZ, R0 ;  /* 0x000000ffff0d7224 */ /* 0x000fe400078e0000 */
[----:B------:R-:W-:-:S10]  /*1c1e0*/  IMAD.MOV.U32 R4, RZ, RZ, R14 ;  /* 0x000000ffff047224 */ /* 0x000fd400078e000e */
[----:B------:R-:W-:Y:S05]  /*1c1f0*/  WARPSYNC.COLLECTIVE R15, `(.L_x_8255) ;  /* 0x000000000f087348 */ /* 0x000fea0003c00000 */
[----:B------:R0:W1:Y:S02]  /*1c200*/  SHFL.IDX P6, R14, R13, R12, R11 ;  /* 0x0000000c0d0e7389 */ /* 0x00006400000c000b */
[----:B01----:R-:W-:Y:S01]  /*1c210*/  ENDCOLLECTIVE ;  /* 0x000000000000791b */ /* 0x003fe20003800000 */
.L_x_8255:
[----:B------:R-:W-:Y:S02]  /*1c220*/  IMAD.MOV.U32 R13, RZ, RZ, R2 ;  /* 0x000000ffff0d7224 */ /* 0x000fe400078e0002 */
[----:B------:R-:W-:Y:S02]  /*1c230*/  IMAD.MOV.U32 R12, RZ, RZ, 0x1 ;  /* 0x00000001ff0c7424 */ /* 0x000fe400078e00ff */
[----:B------:R-:W-:-:S07]  /*1c240*/  IMAD.MOV.U32 R5, RZ, RZ, R14 ;  /* 0x000000ffff057224 */ /* 0x000fce00078e000e */
[----:B------:R-:W-:Y:S05]  /*1c250*/  WARPSYNC.COLLECTIVE R15, `(.L_x_8256) ;  /* 0x000000000f087348 */ /* 0x000fea0003c00000 */
[----:B------:R0:W1:Y:S02]  /*1c260*/  SHFL.IDX P6, R14, R13, R12, R11 ;  /* 0x0000000c0d0e7389 */ /* 0x00006400000c000b */
[----:B01----:R-:W-:Y:S01]  /*1c270*/  ENDCOLLECTIVE ;  /* 0x000000000000791b */ /* 0x003fe20003800000 */
.L_x_8256:
        /* <DEDUP_REMOVED lines=15> */
.L_x_8257:
[----:B------:R-:W-:Y:S02]  /*1c370*/  IMAD.MOV.U32 R13, RZ, RZ, R2 ;  /* 0x000000ffff0d7224 */ /* 0x000fe400078e0002 */
[----:B------:R-:W-:Y:S02]  /*1c380*/  IMAD.MOV.U32 R12, RZ, RZ, 0x2 ;  /* 0x00000002ff0c7424 */ /* 0x000fe400078e00ff */
[----:B------:R-:W-:-:S07]  /*1c390*/  IMAD.MOV.U32 R5, RZ, RZ, R14 ;  /* 0x000000ffff057224 */ /* 0x000fce00078e000e */
[----:B------:R-:W-:Y:S05]  /*1c3a0*/  WARPSYNC.COLLECTIVE R15, `(.L_x_8258) ;  /* 0x000000000f087348 */ /* 0x000fea0003c00000 */
[----:B------:R0:W1:Y:S02]  /*1c3b0*/  SHFL.IDX P6, R14, R13, R12, R11 ;  /* 0x0000000c0d0e7389 */ /* 0x00006400000c000b */
[----:B01----:R-:W-:Y:S01]  /*1c3c0*/  ENDCOLLECTIVE ;  /* 0x000000000000791b */ /* 0x003fe20003800000 */
.L_x_8258:
        /* <DEDUP_REMOVED lines=16> */
.L_x_8259:
[----:B------:R-:W-:Y:S02]  /*1c4d0*/  IMAD.MOV.U32 R13, RZ, RZ, R2 ;  /* 0x000000ffff0d7224 */ /* 0x000fe400078e0002 */
[----:B------:R-:W-:Y:S01]  /*1c4e0*/  IMAD.MOV.U32 R12, RZ, RZ, 0x3 ;  /* 0x00000003ff0c7424 */ /* 0x000fe200078e00ff */
[----:B------:R-:W-:-:S07]  /*1c4f0*/  MOV R5, R14 ;  /* 0x0000000e00057202 */ /* 0x000fce0000000f00 */
[----:B------:R-:W-:Y:S05]  /*1c500*/  WARPSYNC.COLLECTIVE R15, `(.L_x_8260) ;  /* 0x000000000f087348 */ /* 0x000fea0003c00000 */
[----:B------:R0:W1:Y:S02]  /*1c510*/  SHFL.IDX P6, R14, R13, R12, R11 ;  /* 0x0000000c0d0e7389 */ /* 0x00006400000c000b */
[----:B01----:R-:W-:Y:S01]  /*1c520*/  ENDCOLLECTIVE ;  /* 0x000000000000791b */ /* 0x003fe20003800000 */
.L_x_8260:
        /* <DEDUP_REMOVED lines=14> */
.L_x_8261:
[----:B------:R-:W-:Y:S01]  /*1c610*/  IMAD.MOV.U32 R0, RZ, RZ, R14 ;  /* 0x000000ffff007224 */ /* 0x000fe200078e000e */
[----:B------:R-:W-:Y:S06]  /*1c620*/  BRA `(.L_x_8262) ;  /* 0xffffffb000fc7947 */ /* 0x000fec000383ffff */
.L_x_8140:
[----:B0-----:R0:W1:Y:S02]  /*1c630*/  SYNCS.PHASECHK.TRANS64.TRYWAIT P0, [R23+URZ+0x28c20], R0 ;  /* 0x028c2000170075a7 */ /* 0x001064000800017f */
[----:B-1----:R-:W-:Y:S05]  /*1c640*/  @!P0 NANOSLEEP.SYNCS 0x989680 ;  /* 0x009896800000895d */ /* 0x002fea0003900000 */
[----:B------:R-:W1:Y:S02]  /*1c650*/  @!P0 SYNCS.PHASECHK.TRANS64 P0, [R23+URZ+0x28c20], R0 ;  /* 0x028c2000170085a7 */ /* 0x000e64000800007f */
[----:B-1----:R-:W-:Y:S05]  /*1c660*/  @!P0 BRA `(.L_x_8140) ;  /* 0xfffffffc00f08947 */ /* 0x002fea000383ffff */
[----:B------:R-:W-:Y:S05]  /*1c670*/  BRA `(.L_x_8263) ;  /* 0xffffffb400587947 */ /* 0x000fea000383ffff */
.L_x_8143:
[----:B0-----:R0:W1:Y:S02]  /*1c680*/  SYNCS.PHASECHK.TRANS64.TRYWAIT P0, [R31+URZ+0x28c60], R0 ;  /* 0x028c60001f0075a7 */ /* 0x001064000800017f */
[----:B-1----:R-:W-:Y:S05]  /*1c690*/  @!P0 NANOSLEEP.SYNCS 0x989680 ;  /* 0x009896800000895d */ /* 0x002fea0003900000 */
[----:B------:R-:W1:Y:S02]  /*1c6a0*/  @!P0 SYNCS.PHASECHK.TRANS64 P0, [R31+URZ+0x28c60], R0 ;  /* 0x028c60001f0085a7 */ /* 0x000e64000800007f */
[----:B-1----:R-:W-:Y:S05]  /*1c6b0*/  @!P0 BRA `(.L_x_8143) ;  /* 0xfffffffc00f08947 */ /* 0x002fea000383ffff */
[----:B------:R-:W-:Y:S05]  /*1c6c0*/  BRA `(.L_x_8264) ;  /* 0xffffffb400687947 */ /* 0x000fea000383ffff */
.L_x_8144:
        /* <DEDUP_REMOVED lines=8> */
.L_x_8266:
[----:B------:R-:W-:Y:S05]  /*1c750*/  BSYNC B0 ;  /* 0x0000000000007941 */ /* 0x000fea0003800000 */
.L_x_8265:
        /* <DEDUP_REMOVED lines=15> */
.L_x_8267:
[----:B------:R-:W-:Y:S01]  /*1c850*/  LOP3.LUT P2, RZ, R32, 0x10, RZ, 0xc0, !PT ;  /* 0x0000001020ff7812 */ /* 0x000fe2000784c0ff */
[----:B------:R-:W-:Y:S02]  /*1c860*/  IMAD.MOV.U32 R13, RZ, RZ, R6 ;  /* 0x000000ffff0d7224 */ /* 0x000fe400078e0006 */
[----:B------:R-:W-:Y:S02]  /*1c870*/  IMAD.MOV.U32 R12, RZ, RZ, 0x1 ;  /* 0x00000001ff0c7424 */ /* 0x000fe400078e00ff */
[----:B------:R-:W-:Y:S02]  /*1c880*/  IMAD.SHL.U32 R7, R7, 0x8, RZ ;  /* 0x0000000807077824 */ /* 0x000fe400078e00ff */
[----:B------:R-:W-:-:S03]  /*1c890*/  IMAD.MOV.U32 R2, RZ, RZ, R14 ;  /* 0x000000ffff027224 */ /* 0x000fc600078e000e */
[----:B------:R-:W-:-:S04]  /*1c8a0*/  LOP3.LUT R7, R7, 0x38, RZ, 0xc0, !PT ;  /* 0x0000003807077812 */ /* 0x000fc800078ec0ff */
[----:B------:R-:W-:Y:S02]  /*1c8b0*/  SHF.L.U32 R0, R7, 0x1, RZ ;  /* 0x0000000107007819 */ /* 0x000fe400000006ff */
[----:B------:R-:W-:Y:S02]  /*1c8c0*/  LOP3.LUT R7, R32, 0x1, RZ, 0xc0, !PT ;  /* 0x0000000120077812 */ /* 0x000fe400078ec0ff */
        /* <DEDUP_REMOVED lines=32> */
.L_x_8268:
[----:B------:R-:W-:Y:S02]  /*1cad0*/  IMAD.MOV.U32 R13, RZ, RZ, R5 ;  /* 0x000000ffff0d7224 */ /* 0x000fe400078e0005 */
[----:B------:R-:W-:-:S07]  /*1cae0*/  IMAD.MOV.U32 R3, RZ, RZ, R14 ;  /* 0x000000ffff037224 */ /* 0x000fce00078e000e */
[----:B------:R-:W-:Y:S05]  /*1caf0*/  WARPSYNC.COLLECTIVE R15, `(.L_x_8269) ;  /* 0x000000000f087348 */ /* 0x000fea0003c00000 */
[----:B------:R0:W1:Y:S02]  /*1cb00*/  SHFL.IDX P6, R14, R13, R12, R11 ;  /* 0x0000000c0d0e7389 */ /* 0x00006400000c000b */
[----:B01----:R-:W-:Y:S01]  /*1cb10*/  ENDCOLLECTIVE ;  /* 0x000000000000791b */ /* 0x003fe20003800000 */
.L_x_8269:
        /* <DEDUP_REMOVED lines=29> */
.L_x_8270:
[----:B------:R-:W-:Y:S02]  /*1ccf0*/  IMAD.MOV.U32 R13, RZ, RZ, R5 ;  /* 0x000000ffff0d7224 */ /* 0x000fe400078e0005 */
[----:B------:R-:W-:-:S07]  /*1cd00*/  IMAD.MOV.U32 R7, RZ, RZ, R14 ;  /* 0x000000ffff077224 */ /* 0x000fce00078e000e */
[----:B------:R-:W-:Y:S05]  /*1cd10*/  WARPSYNC.COLLECTIVE R15, `(.L_x_8271) ;  /* 0x000000000f087348 */ /* 0x000fea0003c00000 */
[----:B------:R0:W1:Y:S02]  /*1cd20*/  SHFL.IDX P6, R14, R13, R12, R11 ;  /* 0x0000000c0d0e7389 */ /* 0x00006400000c000b */
[----:B01----:R-:W-:Y:S01]  /*1cd30*/  ENDCOLLECTIVE ;  /* 0x000000000000791b */ /* 0x003fe20003800000 */
.L_x_8271:
        /* <DEDUP_REMOVED lines=29> */
.L_x_8272:
[----:B------:R-:W-:Y:S01]  /*1cf10*/  MOV R13, R5 ;  /* 0x00000005000d7202 */ /* 0x000fe20000000f00 */
[----:B------:R-:W-:-:S07]  /*1cf20*/  IMAD.MOV.U32 R6, RZ, RZ, R14 ;  /* 0x000000ffff067224 */ /* 0x000fce00078e000e */
[----:B------:R-:W-:Y:S05]  /*1cf30*/  WARPSYNC.COLLECTIVE R15, `(.L_x_8273) ;  /* 0x000000000f087348 */ /* 0x000fea0003c00000 */
[----:B------:R0:W1:Y:S02]  /*1cf40*/  SHFL.IDX P6, R14, R13, R12, R11 ;  /* 0x0000000c0d0e7389 */ /* 0x00006400000c000b */
[----:B01----:R-:W-:Y:S01]  /*1cf50*/  ENDCOLLECTIVE ;  /* 0x000000000000791b */ /* 0x003fe20003800000 */
.L_x_8273:
[----:B------:R-:W-:Y:S01]  /*1cf60*/  IMAD.MOV.U32 R2, RZ, RZ, R14 ;  /* 0x000000ffff027224 */ /* 0x000fe200078e000e */
[----:B------:R-:W-:Y:S06]  /*1cf70*/  BRA `(.L_x_8274) ;  /* 0xffffffb400007947 */ /* 0x000fec000383ffff */
.L_x_8151:
[----:B0-----:R0:W1:Y:S02]  /*1cf80*/  SYNCS.PHASECHK.TRANS64.TRYWAIT P0, [R6+URZ+0x28c40], R17 ;  /* 0x028c4011060075a7 */ /* 0x001064000800017f */
[----:B-1----:R-:W-:Y:S05]  /*1cf90*/  @!P0 NANOSLEEP.SYNCS 0x989680 ;  /* 0x009896800000895d */ /* 0x002fea0003900000 */
[----:B------:R-:W1:Y:S02]  /*1cfa0*/  @!P0 SYNCS.PHASECHK.TRANS64 P0, [R6+URZ+0x28c40], R17 ;  /* 0x028c4011060085a7 */ /* 0x000e64000800007f */
[----:B-1----:R-:W-:Y:S05]  /*1cfb0*/  @!P0 BRA `(.L_x_8151) ;  /* 0xfffffffc00f08947 */ /* 0x002fea000383ffff */
[----:B------:R-:W-:Y:S05]  /*1cfc0*/  BRA `(.L_x_8275) ;  /* 0xffffffb800907947 */ /* 0x000fea000383ffff */
.L_x_8152:
        /* <DEDUP_REMOVED lines=8> */
.L_x_8277:
[----:B------:R-:W-:Y:S05]  /*1d050*/  BSYNC B1 ;  /* 0x0000000000017941 */ /* 0x000fea0003800000 */
.L_x_8276:
[----:B------:R-:W-:Y:S01]  /*1d060*/  IMAD.MOV.U32 R13, RZ, RZ, R20 ;  /* 0x000000ffff0d7224 */ /* 0x000fe200078e0014 */
[----:B------:R-:W-:Y:S01]  /*1d070*/  MOV R11, 0x181f ;  /* 0x0000181f000b7802 */ /* 0x000fe20000000f00 */
[----:B------:R-:W-:Y:S02]  /*1d080*/  IMAD.MOV.U32 R12, RZ, RZ, RZ ;  /* 0x000000ffff0c7224 */ /* 0x000fe400078e00ff */
[----:B------:R-:W-:Y:S02]  /*1d090*/  IMAD.MOV.U32 R15, RZ, RZ, -0x1 ;  /* 0xffffffffff0f7424 */ /* 0x000fe400078e00ff */
[----:B------:R-:W-:Y:S02]  /*1d0a0*/  IMAD.MOV.U32 R3, RZ, RZ, R14 ;  /* 0x000000ffff037224 */ /* 0x000fe400078e000e */
[----:B------:R-:W-:-:S07]  /*1d0b0*/  IMAD R21, R8, 0x2, R23 ;  /* 0x0000000208157824 */ /* 0x000fce00078e0217 */
[----:B------:R-:W-:Y:S05]  /*1d0c0*/  WARPSYNC.COLLECTIVE R15, `(.L_x_8278) ;  /* 0x000000000f087348 */ /* 0x000fea0003c00000 */
[----:B------:R0:W1:Y:S02]  /*1d0d0*/  SHFL.IDX P6, R14, R13, R12, R11 ;  /* 0x0000000c0d0e7389 */ /* 0x00006400000c000b */
[----:B01----:R-:W-:Y:S01]  /*1d0e0*/  ENDCOLLECTIVE ;  /* 0x000000000000791b */ /* 0x003fe20003800000 */
.L_x_8278:
[----:B------:R-:W-:Y:S02]  /*1d0f0*/  IMAD.MOV.U32 R13, RZ, RZ, R27 ;  /* 0x000000ffff0d7224 */ /* 0x000fe400078e001b */
[----:B------:R-:W-:Y:S02]  /*1d100*/  IMAD.MOV.U32 R12, RZ, RZ, 0x1 ;  /* 0x00000001ff0c7424 */ /* 0x000fe400078e00ff */
[----:B------:R-:W-:-:S07]  /*1d110*/  IMAD.MOV.U32 R2, RZ, RZ, R14 ;  /* 0x000000ffff027224 */ /* 0x000fce00078e000e */
[----:B------:R-:W-:Y:S05]  /*1d120*/  WARPSYNC.COLLECTIVE R15, `(.L_x_8279) ;  /* 0x000000000f087348 */ /* 0x000fea0003c00000 */
[----:B------:R0:W1:Y:S02]  /*1d130*/  SHFL.IDX P6, R14, R13, R12, R11 ;  /* 0x0000000c0d0e7389 */ /* 0x00006400000c000b */
[----:B01----:R-:W-:Y:S01]  /*1d140*/  ENDCOLLECTIVE ;  /* 0x000000000000791b */ /* 0x003fe20003800000 */
.L_x_8279:
        /* <DEDUP_REMOVED lines=11> */
.L_x_8280:
[----:B------:R-:W-:Y:S02]  /*1d200*/  IMAD.MOV.U32 R13, RZ, RZ, R27 ;  /* 0x000000ffff0d7224 */ /* 0x000fe400078e001b */
[----:B------:R-:W-:Y:S01]  /*1d210*/  IMAD.MOV.U32 R12, RZ, RZ, 0x2 ;  /* 0x00000002ff0c7424 */ /* 0x000fe200078e00ff */
[----:B------:R-:W-:-:S07]  /*1d220*/  MOV R2, R14 ;  /* 0x0000000e00027202 */ /* 0x000fce0000000f00 */
[----:B------:R-:W-:Y:S05]  /*1d230*/  WARPSYNC.COLLECTIVE R15, `(.L_x_8281) ;  /* 0x000000000f087348 */ /* 0x000fea0003c00000 */
[----:B------:R0:W1:Y:S02]  /*1d240*/  SHFL.IDX P6, R14, R13, R12, R11 ;  /* 0x0000000c0d0e7389 */ /* 0x00006400000c000b */
[----:B01----:R-:W-:Y:S01]  /*1d250*/  ENDCOLLECTIVE ;  /* 0x000000000000791b */ /* 0x003fe20003800000 */
.L_x_8281:
        /* <DEDUP_REMOVED lines=11> */
.L_x_8282:
[----:B------:R-:W-:Y:S01]  /*1d310*/  IMAD.MOV.U32 R13, RZ, RZ, R27 ;  /* 0x000000ffff0d7224 */ /* 0x000fe200078e001b */
[----:B------:R-:W-:Y:S01]  /*1d320*/  MOV R12, 0x3 ;  /* 0x00000003000c7802 */ /* 0x000fe20000000f00 */
[----:B------:R-:W-:-:S07]  /*1d330*/  IMAD.MOV.U32 R2, RZ, RZ, R14 ;  /* 0x000000ffff027224 */ /* 0x000fce00078e000e */
[----:B------:R-:W-:Y:S05]  /*1d340*/  WARPSYNC.COLLECTIVE R15, `(.L_x_8283) ;  /* 0x000000000f087348 */ /* 0x000fea0003c00000 */
[----:B------:R0:W1:Y:S02]  /*1d350*/  SHFL.IDX P6, R14, R13, R12, R11 ;  /* 0x0000000c0d0e7389 */ /* 0x00006400000c000b */
[----:B01----:R-:W-:Y:S01]  /*1d360*/  ENDCOLLECTIVE ;  /* 0x000000000000791b */ /* 0x003fe20003800000 */
.L_x_8283:
        /* <DEDUP_REMOVED lines=11> */
.L_x_8284:
[----:B------:R-:W-:Y:S01]  /*1d420*/  IMAD.MOV.U32 R2, RZ, RZ, R14 ;  /* 0x000000ffff027224 */ /* 0x000fe200078e000e */
[----:B------:R-:W-:Y:S06]  /*1d430*/  BRA `(.L_x_8285) ;  /* 0xffffffb800207947 */ /* 0x000fec000383ffff */
.L_x_8157:
[----:B---3--:R3:W4:Y:S02]  /*1d440*/  SYNCS.PHASECHK.TRANS64.TRYWAIT P0, [R6+URZ+0x28c60], R17 ;  /* 0x028c6011060075a7 */ /* 0x008724000800017f */
[----:B----4-:R-:W-:Y:S05]  /*1d450*/  @!P0 NANOSLEEP.SYNCS 0x989680 ;  /* 0x009896800000895d */ /* 0x010fea0003900000 */
[----:B------:R-:W4:Y:S02]  /*1d460*/  @!P0 SYNCS.PHASECHK.TRANS64 P0, [R6+URZ+0x28c60], R17 ;  /* 0x028c6011060085a7 */ /* 0x000f24000800007f */
[----:B----4-:R-:W-:Y:S05]  /*1d470*/  @!P0 BRA `(.L_x_8157) ;  /* 0xfffffffc00f08947 */ /* 0x010fea000383ffff */
[----:B------:R-:W-:Y:S05]  /*1d480*/  BRA `(.L_x_8286) ;  /* 0xffffffb800707947 */ /* 0x000fea000383ffff */
.L_x_8158:
        /* <DEDUP_REMOVED lines=8> */
.L_x_8288:
[----:B------:R-:W-:Y:S05]  /*1d510*/  BSYNC B1 ;  /* 0x0000000000017941 */ /* 0x000fea0003800000 */
.L_x_8287:
[----:B------:R-:W-:Y:S01]  /*1d520*/  MOV R13, R9 ;  /* 0x00000009000d7202 */ /* 0x000fe20000000f00 */
[----:B------:R-:W-:Y:S01]  /*1d530*/  IMAD.MOV.U32 R12, RZ, RZ, RZ ;  /* 0x000000ffff0c7224 */ /* 0x000fe200078e00ff */
[C---:B------:R-:W-:Y:S01]  /*1d540*/  LOP3.LUT P2, RZ, R22.reuse, 0x40, RZ, 0xc0, !PT ;  /* 0x0000004016ff7812 */ /* 0x040fe2000784c0ff */
[----:B------:R-:W-:Y:S01]  /*1d550*/  IMAD.MOV.U32 R11, RZ, RZ, 0x181f ;  /* 0x0000181fff0b7424 */ /* 0x000fe200078e00ff */
[C---:B------:R-:W-:Y:S01]  /*1d560*/  LOP3.LUT P1, RZ, R22.reuse, 0x20, RZ, 0xc0, !PT ;  /* 0x0000002016ff7812 */ /* 0x040fe2000782c0ff */
[----:B------:R-:W-:Y:S01]  /*1d570*/  IMAD.MOV.U32 R15, RZ, RZ, -0x1 ;  /* 0xffffffffff0f7424 */ /* 0x000fe200078e00ff */
[----:B------:R-:W-:Y:S01]  /*1d580*/  LOP3.LUT R22, R22, 0xffffdfff, RZ, 0xc0, !PT ;  /* 0xffffdfff16167812 */ /* 0x000fe200078ec0ff */
[----:B------:R-:W-:Y:S02]  /*1d590*/  IMAD.MOV.U32 R3, RZ, RZ, R14 ;  /* 0x000000ffff037224 */ /* 0x000fe400078e000e */
[----:B------:R-:W-:-:S08]  /*1d5a0*/  IMAD R17, R17, 0x2, R23 ;  /* 0x0000000211117824 */ /* 0x000fd000078e0217 */
[----:B------:R-:W-:Y:S05]  /*1d5b0*/  WARPSYNC.COLLECTIVE R15, `(.L_x_8289) ;  /* 0x000000000f087348 */ /* 0x000fea0003c00000 */
[----:B------:R0:W1:Y:S02]  /*1d5c0*/  SHFL.IDX P6, R14, R13, R12, R11 ;  /* 0x0000000c0d0e7389 */ /* 0x00006400000c000b */
[----:B01----:R-:W-:Y:S01]  /*1d5d0*/  ENDCOLLECTIVE ;  /* 0x000000000000791b */ /* 0x003fe20003800000 */
.L_x_8289:
        /* <DEDUP_REMOVED lines=18> */
.L_x_8290:
        /* <DEDUP_REMOVED lines=16> */
.L_x_8291:
        /* <DEDUP_REMOVED lines=19> */
.L_x_8292:
        /* <DEDUP_REMOVED lines=14> */
.L_x_8293:
        /* <DEDUP_REMOVED lines=16> */
.L_x_8294:
        /* <DEDUP_REMOVED lines=14> */
.L_x_8295:
[----:B------:R-:W-:Y:S05]  /*1dbf0*/  BRA `(.L_x_8296) ;  /* 0xffffffb400dc7947 */ /* 0x000fea000383ffff */
.L_x_8166:
        /* <DEDUP_REMOVED lines=8> */
.L_x_8298:
[----:B------:R-:W-:Y:S05]  /*1dc80*/  BSYNC B0 ;  /* 0x0000000000007941 */ /* 0x000fea0003800000 */
.L_x_8297:
        /* <DEDUP_REMOVED lines=9> */
.L_x_8299:
        /* <DEDUP_REMOVED lines=18> */
.L_x_8300:
[----:B------:R-:W-:Y:S01]  /*1de40*/  IMAD.MOV.U32 R12, RZ, RZ, 0x2 ;  /* 0x00000002ff0c7424 */ /* 0x000fe200078e00ff */
[----:B------:R-:W-:-:S04]  /*1de50*/  SEL R5, R14, RZ, P1 ;  /* 0x000000ff0e057207 */ /* 0x000fc80000800000 */
[----:B------:R-:W-:-:S05]  /*1de60*/  IADD3 R4, R2, R5, RZ ;  /* 0x0000000502047210 */ /* 0x000fca0007ffe0ff */
[----:B------:R-:W-:-:S07]  /*1de70*/  IMAD.MOV.U32 R13, RZ, RZ, R4 ;  /* 0x000000ffff0d7224 */ /* 0x000fce00078e0004 */
[----:B------:R-:W-:Y:S05]  /*1de80*/  WARPSYNC.COLLECTIVE R15, `(.L_x_8301) ;  /* 0x000000000f087348 */ /* 0x000fea0003c00000 */
[----:B------:R0:W1:Y:S02]  /*1de90*/  SHFL.UP P6, R14, R13, R12, R11 ;  /* 0x0400000c0d0e7389 */ /* 0x00006400000c000b */
[----:B01----:R-:W-:Y:S01]  /*1dea0*/  ENDCOLLECTIVE ;  /* 0x000000000000791b */ /* 0x003fe20003800000 */
.L_x_8301:
[----:B------:R-:W-:Y:S01]  /*1deb0*/  IMAD.MOV.U32 R12, RZ, RZ, 0x4 ;  /* 0x00000004ff0c7424 */ /* 0x000fe200078e00ff */
[----:B------:R-:W-:-:S05]  /*1dec0*/  SEL R5, R14, RZ, P2 ;  /* 0x000000ff0e057207 */ /* 0x000fca0001000000 */
[----:B------:R-:W-:-:S04]  /*1ded0*/  IMAD.IADD R5, R4, 0x1, R5 ;  /* 0x0000000104057824 */ /* 0x000fc800078e0205 */
[----:B------:R-:W-:-:S07]  /*1dee0*/  IMAD.MOV.U32 R13, RZ, RZ, R5 ;  /* 0x000000ffff0d7224 */ /* 0x000fce00078e0005 */
[----:B------:R-:W-:Y:S05]  /*1def0*/  WARPSYNC.COLLECTIVE R15, `(.L_x_8302) ;  /* 0x000000000f087348 */ /* 0x000fea0003c00000 */
[----:B------:R0:W1:Y:S02]  /*1df00*/  SHFL.UP P6, R14, R13, R12, R11 ;  /* 0x0400000c0d0e7389 */ /* 0x00006400000c000b */
[----:B01----:R-:W-:Y:S01]  /*1df10*/  ENDCOLLECTIVE ;  /* 0x000000000000791b */ /* 0x003fe20003800000 */
.L_x_8302:
[----:B------:R-:W-:Y:S01]  /*1df20*/  IMAD.MOV.U32 R12, RZ, RZ, 0x8 ;  /* 0x00000008ff0c7424 */ /* 0x000fe200078e00ff */
[----:B------:R-:W-:-:S05]  /*1df30*/  SEL R6, R14, RZ, P3 ;  /* 0x000000ff0e067207 */ /* 0x000fca0001800000 */
[----:B------:R-:W-:-:S04]  /*1df40*/  IMAD.IADD R6, R5, 0x1, R6 ;  /* 0x0000000105067824 */ /* 0x000fc800078e0206 */
[----:B------:R-:W-:-:S07]  /*1df50*/  IMAD.MOV.U32 R13, RZ, RZ, R6 ;  /* 0x000000ffff0d7224 */ /* 0x000fce00078e0006 */
[----:B------:R-:W-:Y:S05]  /*1df60*/  WARPSYNC.COLLECTIVE R15, `(.L_x_8303) ;  /* 0x000000000f087348 */ /* 0x000fea0003c00000 */
[----:B------:R0:W1:Y:S02]  /*1df70*/  SHFL.UP P6, R14, R13, R12, R11 ;  /* 0x0400000c0d0e7389 */ /* 0x00006400000c000b */
[----:B01----:R-:W-:Y:S01]  /*1df80*/  ENDCOLLECTIVE ;  /* 0x000000000000791b */ /* 0x003fe20003800000 */
.L_x_8303:
[----:B------:R-:W-:Y:S01]  /*1df90*/  IMAD.MOV.U32 R12, RZ, RZ, 0x10 ;  /* 0x00000010ff0c7424 */ /* 0x000fe200078e00ff */
[----:B------:R-:W-:-:S04]  /*1dfa0*/  SEL R3, R14, RZ, P4 ;  /* 0x000000ff0e037207 */ /* 0x000fc80002000000 */
[----:B------:R-:W-:-:S05]  /*1dfb0*/  IADD3 R4, R6, R3, RZ ;  /* 0x0000000306047210 */ /* 0x000fca0007ffe0ff */
[----:B------:R-:W-:-:S07]  /*1dfc0*/  IMAD.MOV.U32 R13, RZ, RZ, R4 ;  /* 0x000000ffff0d7224 */ /* 0x000fce00078e0004 */
[----:B------:R-:W-:Y:S05]  /*1dfd0*/  WARPSYNC.COLLECTIVE R15, `(.L_x_8304) ;  /* 0x000000000f087348 */ /* 0x000fea0003c00000 */
[----:B------:R0:W1:Y:S02]  /*1dfe0*/  SHFL.UP P6, R14, R13, R12, R11 ;  /* 0x0400000c0d0e7389 */ /* 0x00006400000c000b */
[----:B01----:R-:W-:Y:S01]  /*1dff0*/  ENDCOLLECTIVE ;  /* 0x000000000000791b */ /* 0x003fe20003800000 */
.L_x_8304:
        /* <DEDUP_REMOVED lines=8> */
.L_x_8305:
[----:B------:R-:W-:Y:S05]  /*1e080*/  BRA `(.L_x_8306) ;  /* 0xffffffb800707947 */ /* 0x000fea000383ffff */
.L_x_8171:
        /* <DEDUP_REMOVED lines=8> */
.L_x_8308:
[----:B------:R-:W-:Y:S05]  /*1e110*/  BSYNC B0 ;  /* 0x0000000000007941 */ /* 0x000fea0003800000 */
.L_x_8307:
        /* <DEDUP_REMOVED lines=8> */
.L_x_8309:
[----:B------:R-:W-:Y:S01]  /*1e1a0*/  IMAD.MOV.U32 R12, RZ, RZ, 0x4 ;  /* 0x00000004ff0c7424 */ /* 0x000fe200078e00ff */
[----:B------:R-:W-:-:S05]  /*1e1b0*/  SEL R14, R14, RZ, P2 ;  /* 0x000000ff0e0e7207 */ /* 0x000fca0001000000 */
[----:B------:R-:W-:-:S04]  /*1e1c0*/  IMAD.IADD R3, R13, 0x1, R14 ;  /* 0x000000010d037824 */ /* 0x000fc800078e020e */
[----:B------:R-:W-:-:S07]  /*1e1d0*/  IMAD.MOV.U32 R13, RZ, RZ, R3 ;  /* 0x000000ffff0d7224 */ /* 0x000fce00078e0003 */
[----:B------:R-:W-:Y:S05]  /*1e1e0*/  WARPSYNC.COLLECTIVE R15, `(.L_x_8310) ;  /* 0x000000000f087348 */ /* 0x000fea0003c00000 */
[----:B------:R0:W1:Y:S02]  /*1e1f0*/  SHFL.UP P6, R14, R13, R12, R11 ;  /* 0x0400000c0d0e7389 */ /* 0x00006400000c000b */
[----:B01----:R-:W-:Y:S01]  /*1e200*/  ENDCOLLECTIVE ;  /* 0x000000000000791b */ /* 0x003fe20003800000 */
.L_x_8310:
[----:B------:R-:W-:Y:S01]  /*1e210*/  IMAD.MOV.U32 R12, RZ, RZ, 0x8 ;  /* 0x00000008ff0c7424 */ /* 0x000fe200078e00ff */
[----:B------:R-:W-:-:S04]  /*1e220*/  SEL R4, R14, RZ, P3 ;  /* 0x000000ff0e047207 */ /* 0x000fc80001800000 */
[----:B------:R-:W-:-:S05]  /*1e230*/  IADD3 R4, R3, R4, RZ ;  /* 0x0000000403047210 */ /* 0x000fca0007ffe0ff */
[----:B------:R-:W-:-:S07]  /*1e240*/  IMAD.MOV.U32 R13, RZ, RZ, R4 ;  /* 0x000000ffff0d7224 */ /* 0x000fce00078e0004 */
[----:B------:R-:W-:Y:S05]  /*1e250*/  WARPSYNC.COLLECTIVE R15, `(.L_x_8311) ;  /* 0x000000000f087348 */ /* 0x000fea0003c00000 */
[----:B------:R0:W1:Y:S02]  /*1e260*/  SHFL.UP P6, R14, R13, R12, R11 ;  /* 0x0400000c0d0e7389 */ /* 0x00006400000c000b */
[----:B01----:R-:W-:Y:S01]  /*1e270*/  ENDCOLLECTIVE ;  /* 0x000000000000791b */ /* 0x003fe20003800000 */
.L_x_8311:
[----:B------:R-:W-:Y:S01]  /*1e280*/  IMAD.MOV.U32 R12, RZ, RZ, 0x10 ;  /* 0x00000010ff0c7424 */ /* 0x000fe200078e00ff */
[----:B------:R-:W-:-:S05]  /*1e290*/  SEL R5, R14, RZ, P4 ;  /* 0x000000ff0e057207 */ /* 0x000fca0002000000 */
[----:B------:R-:W-:-:S04]  /*1e2a0*/  IMAD.IADD R5, R4, 0x1, R5 ;  /* 0x0000000104057824 */ /* 0x000fc800078e0205 */
[----:B------:R-:W-:-:S07]  /*1e2b0*/  IMAD.MOV.U32 R13, RZ, RZ, R5 ;  /* 0x000000ffff0d7224 */ /* 0x000fce00078e0005 */
[----:B------:R-:W-:Y:S05]  /*1e2c0*/  WARPSYNC.COLLECTIVE R15, `(.L_x_8312) ;  /* 0x000000000f087348 */ /* 0x000fea0003c00000 */
[----:B------:R0:W1:Y:S02]  /*1e2d0*/  SHFL.UP P6, R14, R13, R12, R11 ;  /* 0x0400000c0d0e7389 */ /* 0x00006400000c000b */
[----:B01----:R-:W-:Y:S01]  /*1e2e0*/  ENDCOLLECTIVE ;  /* 0x000000000000791b */ /* 0x003fe20003800000 */
.L_x_8312:
[----:B------:R-:W-:Y:S01]  /*1e2f0*/  IMAD.MOV.U32 R12, RZ, RZ, 0x1f ;  /* 0x0000001fff0c7424 */ /* 0x000fe200078e00ff */
[----:B------:R-:W-:Y:S02]  /*1e300*/  MOV R11, 0x1f ;  /* 0x0000001f000b7802 */ /* 0x000fe40000000f00 */
[----:B------:R-:W-:-:S05]  /*1e310*/  SEL R14, R14, RZ, P5 ;  /* 0x000000ff0e0e7207 */ /* 0x000fca0002800000 */
[----:B------:R-:W-:-:S04]  /*1e320*/  IMAD.IADD R3, R5, 0x1, R14 ;  /* 0x0000000105037824 */ /* 0x000fc800078e020e */
[----:B------:R-:W-:-:S07]  /*1e330*/  IMAD.MOV.U32 R13, RZ, RZ, R3 ;  /* 0x000000ffff0d7224 */ /* 0x000fce00078e0003 */
[----:B------:R-:W-:Y:S05]  /*1e340*/  WARPSYNC.COLLECTIVE R15, `(.L_x_8313) ;  /* 0x000000000f087348 */ /* 0x000fea0003c00000 */
[----:B------:R0:W1:Y:S02]  /*1e350*/  SHFL.IDX P6, R14, R13, R12, R11 ;  /* 0x0000000c0d0e7389 */ /* 0x00006400000c000b */
[----:B01----:R-:W-:Y:S01]  /*1e360*/  ENDCOLLECTIVE ;  /* 0x000000000000791b */ /* 0x003fe20003800000 */
.L_x_8313:
[----:B------:R-:W-:Y:S05]  /*1e370*/  BRA `(.L_x_8314) ;  /* 0xffffffb800507947 */ /* 0x000fea000383ffff */
.L_x_8173:
[----:B------:R-:W-:Y:S01]  /*1e380*/  BSSY B0, `(.L_x_8315) ;  /* 0x0000006000007945 */ /* 0x000fe20003800000 */
[----:B------:R-:W-:Y:S01]  /*1e390*/  PLOP3.LUT P6, PT, P6, PT, PT, 0x8, 0x0 ;  /* 0x000000000000781c */ /* 0x000fe200037ce170 */
[----:B------:R-:W-:-:S12]  /*1e3a0*/  IMAD.MOV.U32 R15, RZ, RZ, -0x1 ;  /* 0xffffffffff0f7424 */ /* 0x000fd800078e00ff */
[----:B01----:R-:W-:Y:S05]  /*1e3b0*/  WARPSYNC.COLLECTIVE R15, `(.L_x_8316) ;  /* 0x000000000f087348 */ /* 0x003fea0003c00000 */
[----:B------:R-:W-:Y:S01]  /*1e3c0*/  VOTE.ANY R14, PT, P6 ;  /* 0x00000000000e7806 */ /* 0x000fe200030e0100 */
[----:B01----:R-:W-:Y:S06]  /*1e3d0*/  ENDCOLLECTIVE ;  /* 0x000000000000791b */ /* 0x003fec0003800000 */
.L_x_8316:
[----:B------:R-:W-:Y:S05]  /*1e3e0*/  BSYNC B0 ;  /* 0x0000000000007941 */ /* 0x000fea0003800000 */
.L_x_8315:
        /* <DEDUP_REMOVED lines=9> */
.L_x_8317:
[----:B------:R-:W-:Y:S01]  /*1e480*/  IMAD.MOV.U32 R17, RZ, RZ, R14 ;  /* 0x000000ffff117224 */ /* 0x000fe200078e000e */
[----:B------:R-:W-:Y:S06]  /*1e490*/  BRA `(.L_x_8318) ;  /* 0xffffffb800407947 */ /* 0x000fec000383ffff */
.L_x_8175:
[----:B------:R-:W-:Y:S01]  /*1e4a0*/  BSSY B0, `(.L_x_8319) ;  /* 0x0000007000007945 */ /* 0x000fe20003800000 */
[----:B------:R-:W-:Y:S01]  /*1e4b0*/  IMAD.MOV.U32 R13, RZ, RZ, R3 ;  /* 0x000000ffff0d7224 */ /* 0x000fe200078e0003 */
[----:B------:R-:W-:Y:S01]  /*1e4c0*/  MOV R11, 0x1f ;  /* 0x0000001f000b7802 */ /* 0x000fe20000000f00 */
[----:B------:R-:W-:-:S07]  /*1e4d0*/  IMAD.MOV.U32 R15, RZ, RZ, -0x1 ;  /* 0xffffffffff0f7424 */ /* 0x000fce00078e00ff */
[----:B0123--:R-:W-:Y:S05]  /*1e4e0*/  WARPSYNC.COLLECTIVE R15, `(.L_x_8320) ;  /* 0x000000000f087348 */ /* 0x00ffea0003c00000 */
[----:B------:R4:W0:Y:S02]  /*1e4f0*/  SHFL.IDX P6, R14, R13, R12, R11 ;  /* 0x0000000c0d0e7389 */ /* 0x00082400000c000b */
[----:B01234-:R-:W-:Y:S01]  /*1e500*/  ENDCOLLECTIVE ;  /* 0x000000000000791b */ /* 0x01ffe20003800000 */
.L_x_8320:
[----:B------:R-:W-:Y:S05]  /*1e510*/  BSYNC B0 ;  /* 0x0000000000007941 */ /* 0x000fea0003800000 */
.L_x_8319:
[----:B------:R-:W-:Y:S01]  /*1e520*/  IMAD.MOV.U32 R6, RZ, RZ, R14 ;  /* 0x000000ffff067224 */ /* 0x000fe200078e000e */
[----:B------:R-:W-:Y:S06]  /*1e530*/  BRA `(.L_x_8174) ;  /* 0xffffffb800347947 */ /* 0x000fec000383ffff */
.L_x_8179:
[----:B0-----:R0:W1:Y:S02]  /*1e540*/  SYNCS.PHASECHK.TRANS64.TRYWAIT P0, [R4+URZ+0x28c20], R0 ;  /* 0x028c2000040075a7 */ /* 0x001064000800017f */
[----:B-1----:R-:W-:Y:S05]  /*1e550*/  @!P0 NANOSLEEP.SYNCS 0x989680 ;  /* 0x009896800000895d */ /* 0x002fea0003900000 */
[----:B------:R-:W1:Y:S02]  /*1e560*/  @!P0 SYNCS.PHASECHK.TRANS64 P0, [R4+URZ+0x28c20], R0 ;  /* 0x028c2000040085a7 */ /* 0x000e64000800007f */
[----:B-1----:R-:W-:Y:S05]  /*1e570*/  @!P0 BRA `(.L_x_8179) ;  /* 0xfffffffc00f08947 */ /* 0x002fea000383ffff */
[----:B------:R-:W-:Y:S05]  /*1e580*/  BRA `(.L_x_8321) ;  /* 0xffffffbc00ac7947 */ /* 0x000fea000383ffff */
.L_x_8180:
        /* <DEDUP_REMOVED lines=11> */
.L_x_8323:
[----:B------:R-:W-:Y:S05]  /*1e640*/  BSYNC B0 ;  /* 0x0000000000007941 */ /* 0x000fea0003800000 */
.L_x_8322:
[----:B------:R-:W-:Y:S05]  /*1e650*/  BRA `(.L_x_8324) ;  /* 0xffffffbc00947947 */ /* 0x000fea000383ffff */
.L_x_8181:
[----:B------:R-:W-:Y:S01]  /*1e660*/  BSSY B0, `(.L_x_8325) ;  /* 0x0000006000007945 */ /* 0x000fe20003800000 */
[----:B------:R-:W-:-:S07]  /*1e670*/  IMAD.MOV.U32 R15, RZ, RZ, -0x1 ;  /* 0xffffffffff0f7424 */ /* 0x000fce00078e00ff */
[----:B0-234-:R-:W-:Y:S05]  /*1e680*/  WARPSYNC.COLLECTIVE R15, `(.L_x_8326) ;  /* 0x000000000f0c7348 */ /* 0x01dfea0003c00000 */
[----:B------:R-:W-:Y:S02]  /*1e690*/  ELECT P6, UR62, PT ;  /* 0x00000000003e782f */ /* 0x000fe400038c0000 */
[----:B------:R-:W-:Y:S01]  /*1e6a0*/  MOV R14, UR62 ;  /* 0x0000003e000e7c02 */ /* 0x000fe20008000f00 */
[----:B0-234-:R-:W-:Y:S10]  /*1e6b0*/  ENDCOLLECTIVE ;  /* 0x000000000000791b */ /* 0x01dff40003800000 */
.L_x_8326:
[----:B------:R-:W-:Y:S05]  /*1e6c0*/  BSYNC B0 ;  /* 0x0000000000007941 */ /* 0x000fea0003800000 */
.L_x_8325:
[----:B------:R-:W-:Y:S05]  /*1e6d0*/  BRA `(.L_x_8327) ;  /* 0xffffffbc00887947 */ /* 0x000fea000383ffff */
.L_x_8183:
[----:B0-----:R0:W1:Y:S02]  /*1e6e0*/  SYNCS.PHASECHK.TRANS64.TRYWAIT P1, [R5+URZ+0x28c40], R0 ;  /* 0x028c4000050075a7 */ /* 0x001064000802017f */
[----:B-1----:R-:W-:Y:S05]  /*1e6f0*/  @!P1 NANOSLEEP.SYNCS 0x989680 ;  /* 0x009896800000995d */ /* 0x002fea0003900000 */
[----:B------:R-:W1:Y:S02]  /*1e700*/  @!P1 SYNCS.PHASECHK.TRANS64 P1, [R5+URZ+0x28c40], R0 ;  /* 0x028c4000050095a7 */ /* 0x000e64000802007f */
[----:B-1----:R-:W-:Y:S05]  /*1e710*/  @!P1 BRA `(.L_x_8183) ;  /* 0xfffffffc00f09947 */ /* 0x002fea000383ffff */
[----:B------:R-:W-:Y:S05]  /*1e720*/  BRA `(.L_x_8328) ;  /* 0xffffffbc00a47947 */ /* 0x000fea000383ffff */
.L_x_8185:
[----:B-1----:R1:W0:Y:S02]  /*1e730*/  SYNCS.PHASECHK.TRANS64.TRYWAIT P1, [R25+URZ+0x28c40], R2 ;  /* 0x028c4002190075a7 */ /* 0x002224000802017f */
[----:B0-----:R-:W-:Y:S05]  /*1e740*/  @!P1 NANOSLEEP.SYNCS 0x989680 ;  /* 0x009896800000995d */ /* 0x001fea0003900000 */
[----:B------:R-:W0:Y:S02]  /*1e750*/  @!P1 SYNCS.PHASECHK.TRANS64 P1, [R25+URZ+0x28c40], R2 ;  /* 0x028c4002190095a7 */ /* 0x000e24000802007f */
[----:B0-----:R-:W-:Y:S05]  /*1e760*/  @!P1 BRA `(.L_x_8185) ;  /* 0xfffffffc00f09947 */ /* 0x001fea000383ffff */
[----:B------:R-:W-:Y:S05]  /*1e770*/  BRA `(.L_x_8329) ;  /* 0xffffffbc00b07947 */ /* 0x000fea000383ffff */
.L_x_8187:
[----:B------:R0:W0:Y:S02]  /*1e780*/  SYNCS.PHASECHK.TRANS64.TRYWAIT P1, [R5+URZ+0x28c60], R0 ;  /* 0x028c6000050075a7 */ /* 0x000024000802017f */
[----:B0-----:R-:W-:Y:S05]  /*1e790*/  @!P1 NANOSLEEP.SYNCS 0x989680 ;  /* 0x009896800000995d */ /* 0x001fea0003900000 */
[----:B------:R-:W0:Y:S02]  /*1e7a0*/  @!P1 SYNCS.PHASECHK.TRANS64 P1, [R5+URZ+0x28c60], R0 ;  /* 0x028c6000050095a7 */ /* 0x000e24000802007f */
[----:B0-----:R-:W-:Y:S05]  /*1e7b0*/  @!P1 BRA `(.L_x_8187) ;  /* 0xfffffffc00f09947 */ /* 0x001fea000383ffff */
[----:B------:R-:W-:Y:S05]  /*1e7c0*/  BRA `(.L_x_8330) ;  /* 0xffffffbc00ac7947 */ /* 0x000fea000383ffff */
.L_x_8331:
        /* <DEDUP_REMOVED lines=11> */
.L_x_15548:


//--------------------- .text._ZN7cutlass13device_kernelIN5flash11enable_sm90INS1_16FlashAttnFwdSm90INS1_25CollectiveMainloopFwdSm90ILi2EN4cute5tupleIJNS5_1CILi1EEES8_S8_EEENS6_IJNS7_ILi64EEESA_SA_EEELi512ENS_6half_tEfNS_4arch4Sm90ELb1ELb0ELb0ELb1ELb1ELb0ELb1ELb0ELb0ELb1ELb0ELb0EEENS1_21CollectiveEpilogueFwdINS6_IJSA_NS7_ILi512EEESA_EEES9_SC_SE_Li256ELb1ELb1ELb0ELb0EEENS1_36VarlenDynamicPersistentTileSchedulerILi64ELi64ELi256ELi128ELb0ELb1ELb1ELb1ELb1ELb1EEEEEEEEEvNT_6ParamsE --------------------------
	.section	.text._ZN7cutlass13device_kernelIN5flash11enable_sm90INS1_16FlashAttnFwdSm90INS1_25CollectiveMainloopFwdSm90ILi2EN4cute5tupleIJNS5_1CILi1EEES8_S8_EEENS6_IJNS7_ILi64EEESA_SA_EEELi512ENS_6half_tEfNS_4arch4Sm90ELb1ELb0ELb0ELb1ELb1ELb0ELb1ELb0ELb0ELb1ELb0ELb0EEENS1_21CollectiveEpilogueFwdINS6_IJSA_NS7_ILi512EEESA_EEES9_SC_SE_Li256ELb1ELb1ELb0ELb0EEENS1_36VarlenDynamicPersistentTileSchedulerILi64ELi64ELi256ELi128ELb0ELb1ELb1ELb1ELb1ELb1EEEEEEEEEvNT_6ParamsE,"ax",@progbits
	.align	128
.text._ZN7cutlass13device_kernelIN5flash11enable_sm90INS1_16FlashAttnFwdSm90INS1_25CollectiveMainloopFwdSm90ILi2EN4cute5tupleIJNS5_1CILi1EEES8_S8_EEENS6_IJNS7_ILi64EEESA_SA_EEELi512ENS_6half_tEfNS_4arch4Sm90ELb1ELb0ELb0ELb1ELb1ELb0ELb1ELb0ELb0ELb1ELb0ELb0EEENS1_21CollectiveEpilogueFwdINS6_IJSA_NS7_ILi512EEESA_EEES9_SC_SE_Li256ELb1ELb1ELb0ELb0EEENS1_36VarlenDynamicPersistentTileSchedulerILi64ELi64ELi256ELi128ELb0ELb1ELb1ELb1ELb1ELb1EEEEEEEEEvNT_6ParamsE:
        .type           _ZN7cutlass13device_kernelIN5flash11enable_sm90INS1_16FlashAttnFwdSm90INS1_25CollectiveMainloopFwdSm90ILi2EN4cute5tupleIJNS5_1CILi1EEES8_S8_EEENS6_IJNS7_ILi64EEESA_SA_EEELi512ENS_6half_tEfNS_4arch4Sm90ELb1ELb0ELb0ELb1ELb1ELb0ELb1ELb0ELb0ELb1ELb0ELb0EEENS1_21CollectiveEpilogueFwdINS6_IJSA_NS7_ILi512EEESA_EEES9_SC_SE_Li256ELb1ELb1ELb0ELb0EEENS1_36VarlenDynamicPersistentTileSchedulerILi64ELi64ELi256ELi128ELb0ELb1ELb1ELb1ELb1ELb1EEEEEEEEEvNT_6ParamsE,@function
        .size           _ZN7cutlass13device_kernelIN5flash11enable_sm90INS1_16FlashAttnFwdSm90INS1_25CollectiveMainloopFwdSm90ILi2EN4cute5tupleIJNS5_1CILi1EEES8_S8_EEENS6_IJNS7_ILi64EEESA_SA_EEELi512ENS_6half_tEfNS_4arch4Sm90ELb1ELb0ELb0ELb1ELb1ELb0ELb1ELb0ELb0ELb1ELb0ELb0EEENS1_21CollectiveEpilogueFwdINS6_IJSA_NS7_ILi512EEESA_EEES9_SC_SE_Li256ELb1ELb1ELb0ELb0EEENS1_36VarlenDynamicPersistentTileSchedulerILi64ELi64ELi256ELi128ELb0ELb1ELb1ELb1ELb1ELb1EEEEEEEEEvNT_6ParamsE,(.L_x_15549 - _ZN7cutlass13device_kernelIN5flash11enable_sm90INS1_16FlashAttnFwdSm90INS1_25CollectiveMainloopFwdSm90ILi2EN4cute5tupleIJNS5_1CILi1EEES8_S8_EEENS6_IJNS7_ILi64EEESA_SA_EEELi512ENS_6half_tEfNS_4arch4Sm90ELb1ELb0ELb0ELb1ELb1ELb0ELb1ELb0ELb0ELb1ELb0ELb0EEENS1_21CollectiveEpilogueFwdINS6_IJSA_NS7_ILi512EEESA_EEES9_SC_SE_Li256ELb1ELb1ELb0ELb0EEENS1_36VarlenDynamicPersistentTileSchedulerILi64ELi64ELi256ELi128ELb0ELb1ELb1ELb1ELb1ELb1EEEEEEEEEvNT_6ParamsE)
        .other          _ZN7cutlass13device_kernelIN5flash11enable_sm90INS1_16FlashAttnFwdSm90INS1_25CollectiveMainloopFwdSm90ILi2EN4cute5tupleIJNS5_1CILi1EEES8_S8_EEENS6_IJNS7_ILi64EEESA_SA_EEELi512ENS_6half_tEfNS_4arch4Sm90ELb1ELb0ELb0ELb1ELb1ELb0ELb1ELb0ELb0ELb1ELb0ELb0EEENS1_21CollectiveEpilogueFwdINS6_IJSA_NS7_ILi512EEESA_EEES9_SC_SE_Li256ELb1ELb1ELb0ELb0EEENS1_36VarlenDynamicPersistentTileSchedulerILi64ELi64ELi256ELi128ELb0ELb1ELb1ELb1ELb1ELb1EEEEEEEEEvNT_6ParamsE,@"STO_CUDA_ENTRY STV_DEFAULT"
_ZN7cutlass13device_kernelIN5flash11enable_sm90INS1_16FlashAttnFwdSm90INS1_25CollectiveMainloopFwdSm90ILi2EN4cute5tupleIJNS5_1CILi1EEES8_S8_EEENS6_IJNS7_ILi64EEESA_SA_EEELi512ENS_6half_tEfNS_4arch4Sm90ELb1ELb0ELb0ELb1ELb1ELb0ELb1ELb0ELb0ELb1ELb0ELb0EEENS1_21CollectiveEpilogueFwdINS6_IJSA_NS7_ILi512EEESA_EEES9_SC_SE_Li256ELb1ELb1ELb0ELb0EEENS1_36VarlenDynamicPersistentTileSchedulerILi64ELi64ELi256ELi128ELb0ELb1ELb1ELb1ELb1ELb1EEEEEEEEEvNT_6ParamsE:
        /* <DEDUP_REMOVED lines=43> */
.L_x_8332:
        /* <DEDUP_REMOVED lines=22> */
.L_x_8333:
        /* <DEDUP_REMOVED lines=18> */
.L_x_8334:
        /* <DEDUP_REMOVED lines=22> */
.L_x_8335:
        /* <DEDUP_REMOVED lines=23> */
.L_x_8336:
        /* <DEDUP_REMOVED lines=8> */
.L_x_8338:
[----:B------:R-:W-:-:S08]  /*0880*/  NOP ;  /* 0x0000000000007918 */ /* 0x000fd00000000000 */
[----:B------:R-:W0:Y:S02]  /*0890*/  USETMAXREG.TRY_ALLOC.CTAPOOL UP0, 0xe8 ;  /* 0x000000e8000079c8 */ /* 0x000e240008000600 */
[----:B0-----:R-:W-:-:S13]  /*08a0*/  PLOP3.LUT P0, PT, PT, PT, UP0, 0x80, 0x0 ;  /* 0x000000000000781c */ /* 0x001fda0003f0f008 */
[----:B------:R-:W-:Y:S05]  /*08b0*/  @!P0 BRA `(.L_x_8338) ;  /* 0xfffffffc00f08947 */ /* 0x000fea000383ffff */
[----:B------:R-:W0:Y:S01]  /*08c0*/  S2R R2, SR_TID.X ;  /* 0x0000000000027919 */ /* 0x000e220000002100 */
[----:B------:R-:W-:Y:S01]  /*08d0*/  MOV R17, 0x400 ;  /* 0x0000040000117802 */ /* 0x000fe20000000f00 */
[----:B------:R-:W-:Y:S01]  /*08e0*/  ULDC UR4, c[0x0][0xd3c] ;  /* 0x00034f0000047ab9 */ /* 0x000fe20000000800 */
[----:B------:R-:W1:Y:S01]  /*08f0*/  S2R R202, SR_CgaCtaId ;  /* 0x0000000000ca7919 */ /* 0x000e620000008800 */
[----:B0-----:R-:W-:-:S04]  /*0900*/  LOP3.LUT R0, R2, 0xffffff80, RZ, 0xc0, !PT ;  /* 0xffffff8002007812 */ /* 0x001fc800078ec0ff */
[----:B------:R-:W-:Y:S02]  /*0910*/  ISETP.NE.AND P0, PT, R0, 0x80, PT ;  /* 0x000000800000780c */ /* 0x000fe40003f05270 */
[----:B-1----:R-:W-:-:S11]  /*0920*/  LEA R17, R202, R17, 0x18 ;  /* 0x00000011ca117211 */ /* 0x002fd600078ec0ff */
[----:B------:R-:W-:Y:S06]  /*0930*/  @!P0 BAR.ARV 0x8, 0x100 ;  /* 0x0204000000008b1d */ /* 0x000fec0000002000 */
[----:B------:R-:W-:-:S13]  /*0940*/  ISETP.GE.U32.AND P0, PT, R2, 0x100, PT ;  /* 0x000001000200780c */ /* 0x000fda0003f06070 */
[----:B------:R-:W-:Y:S08]  /*0950*/  @P0 BAR.ARV 0xf, 0x100 ;  /* 0x03c4000000000b1d */ /* 0x000ff00000002000 */
[----:B------:R-:W-:Y:S06]  /*0960*/  BAR.SYNC.DEFER_BLOCKING 0x5, 0x180 ;  /* 0x0146000000007b1d */ /* 0x000fec0000010000 */
[----:B------:R-:W0:Y:S02]  /*0970*/  LDS.128 R12, [R17+0x388d0] ;  /* 0x0388d000110c7984 */ /* 0x000e240000000c00 */
        /* <DEDUP_REMOVED lines=15> */
[----:B------:R-:W-:-:S03]  /*0a70*/  LEA.HI R4, R3, R2, RZ, 0x1 ;  /* 0x0000000203047211 */ /* 0x000fc600078f08ff */
[----:B------:R-:W-:Y:S01]  /*0a80*/  IMAD.IADD R6, R205, 0x1, -R6 ;  /* 0x00000001cd067824 */ /* 0x000fe200078e0a06 */
[----:B------:R-:W-:Y:S02]  /*0a90*/  LOP3.LUT R5, R4, 0x1ffffffe, RZ, 0xc0, !PT ;  /* 0x1ffffffe04057812 */ /* 0x000fe400078ec0ff */
[----:B------:R-:W-:-:S03]  /*0aa0*/  LEA.HI R4, R0, R205, RZ, 0x5 ;  /* 0x000000cd00047211 */ /* 0x000fc600078f28ff */
[----:B------:R-:W-:Y:S01]  /*0ab0*/  IMAD.IADD R8, R2, 0x1, -R5 ;  /* 0x0000000102087824 */ /* 0x000fe200078e0a05 */
[-C--:B------:R-:W-:Y:S02]  /*0ac0*/  LEA.HI R2, R0, R205.reuse, RZ, 0x7 ;  /* 0x000000cd00027211 */ /* 0x080fe400078f38ff */
[--C-:B------:R-:W-:Y:S01]  /*0ad0*/  SHF.R.S32.HI R10, RZ, 0x5, R4.reuse ;  /* 0x00000005ff0a7819 */ /* 0x100fe20000011404 */
[----:B------:R-:W-:Y:S01]  /*0ae0*/  IMAD.SHL.U32 R8, R8, 0x8, RZ ;  /* 0x0000000808087824 */ /* 0x000fe200078e00ff */
[----:B------:R-:W-:Y:S02]  /*0af0*/  SHF.R.S32.HI R3, RZ, 0x1f, R4 ;  /* 0x0000001fff037819 */ /* 0x000fe40000011404 */
        /* <DEDUP_REMOVED lines=13> */
[-C--:B------:R-:W-:Y:S01]  /*0bd0*/  LEA.HI R5, R3, R4.reuse, RZ, 0x2 ;  /* 0x0000000403057211 */ /* 0x080fe200078f10ff */
[----:B------:R-:W-:Y:S01]  /*0be0*/  IMAD R203, R11, 0x10, R14 ;  /* 0x000000100bcb7824 */ /* 0x000fe200078e020e */
[C---:B------:R-:W-:Y:S01]  /*0bf0*/  LOP3.LUT R9, R7.reuse, 0xfffffff8, RZ, 0xc0, !PT ;  /* 0xfffffff807097812 */ /* 0x040fe200078ec0ff */
[----:B------:R-:W-:Y:S01]  /*0c00*/  IMAD.SHL.U32 R7, R7, 0x40, RZ ;  /* 0x0000004007077824 */ /* 0x000fe200078e00ff */
[----:B------:R-:W-:Y:S01]  /*0c10*/  LOP3.LUT R11, R5, 0x7ffffffc, RZ, 0xc0, !PT ;  /* 0x7ffffffc050b7812 */ /* 0x000fe200078ec0ff */
[----:B------:R-:W-:Y:S01]  /*0c20*/  IMAD.U32 R203, R203, 0x40, R8 ;  /* 0x00000040cbcb7824 */ /* 0x000fe200078e0008 */
[----:B------:R-:W-:Y:S01]  /*0c30*/  LOP3.LUT R0, R198, 0xfffffff8, RZ, 0xc0, !PT ;  /* 0xfffffff8c6007812 */ /* 0x000fe200078ec0ff */
[----:B------:R-:W-:Y:S01]  /*0c40*/  IMAD.IADD R9, R6, 0x1, -R9 ;  /* 0x0000000106097824 */ /* 0x000fe200078e0a09 */
[----:B------:R-:W-:Y:S01]  /*0c50*/  LEA.HI R6, R3, R4, RZ, 0x5 ;  /* 0x0000000403067211 */ /* 0x000fe200078f28ff */
[----:B------:R-:W-:Y:S01]  /*0c60*/  IMAD.IADD R11, R4, 0x1, -R11 ;  /* 0x00000001040b7824 */ /* 0x000fe200078e0a0b */
[--C-:B------:R-:W-:Y:S01]  /*0c70*/  SHF.R.S32.HI R3, RZ, 0x2, R5.reuse ;  /* 0x00000002ff037819 */ /* 0x100fe20000011405 */
[----:B------:R-:W-:Y:S01]  /*0c80*/  IMAD.IADD R197, R205, 0x1, -R0 ;  /* 0x00000001cdc57824 */ /* 0x000fe200078e0a00 */
[----:B------:R-:W-:Y:S01]  /*0c90*/  SHF.R.S32.HI R4, RZ, 0x1f, R5 ;  /* 0x0000001fff047819 */ /* 0x000fe20000011405 */
[----:B------:R-:W-:Y:S01]  /*0ca0*/  IMAD.SHL.U32 R5, R9, 0x40, RZ ;  /* 0x0000004009057824 */ /* 0x000fe200078e00ff */
[----:B------:R-:W-:Y:S01]  /*0cb0*/  LOP3.LUT R7, R7, 0x7ffffe00, RZ, 0xc0, !PT ;  /* 0x7ffffe0007077812 */ /* 0x000fe200078ec0ff */
[----:B------:R-:W-:Y:S01]  /*0cc0*/  IMAD.SHL.U32 R23, R197, 0x8, RZ ;  /* 0x00000008c5177824 */ /* 0x000fe200078e00ff */
[----:B------:R-:W-:Y:S01]  /*0cd0*/  LEA.HI R4, R4, R3, RZ, 0x3 ;  /* 0x0000000304047211 */ /* 0x000fe200078f18ff */
[----:B------:R-:W-:Y:S01]  /*0ce0*/  IMAD.SHL.U32 R18, R11, 0x2, RZ ;  /* 0x000000020b127824 */ /* 0x000fe200078e00ff */
[----:B------:R-:W-:Y:S01]  /*0cf0*/  LOP3.LUT R5, R5, 0x1c0, RZ, 0xc0, !PT ;  /* 0x000001c005057812 */ /* 0x000fe200078ec0ff */
[----:B------:R-:W-:Y:S01]  /*0d00*/  IMAD R7, R10, 0x400, R7 ;  /* 0x000004000a077824 */ /* 0x000fe200078e0207 */
[----:B------:R-:W-:Y:S01]  /*0d10*/  R2P PR, R9, 0x6 ;  /* 0x0000000609007804 */ /* 0x000fe20000000000 */
[----:B------:R-:W-:Y:S01]  /*0d20*/  VIADD R196, R23, 0x40 ;  /* 0x0000004017c47836 */ /* 0x000fe20000000000 */
[----:B------:R-:W-:Y:S01]  /*0d30*/  LOP3.LUT R8, R5, 0x8, R8, 0xf8, !PT ;  /* 0x0000000805087812 */ /* 0x000fe200078ef808 */
[C---:B------:R-:W-:Y:S01]  /*0d40*/  VIADD R195, R23.reuse, 0x80 ;  /* 0x0000008017c37836 */ /* 0x040fe20000000000 */
[----:B------:R-:W-:Y:S01]  /*0d50*/  SHF.R.U32.HI R5, RZ, 0x3, R5 ;  /* 0x00000003ff057819 */ /* 0x000fe20000011605 */
[C---:B------:R-:W-:Y:S01]  /*0d60*/  VIADD R194, R23.reuse, 0xc0 ;  /* 0x000000c017c27836 */ /* 0x040fe20000000000 */
        /* <DEDUP_REMOVED lines=8> */
[----:B------:R-:W-:Y:S01]  /*0df0*/  LOP3.LUT R13, R13, 0x1ffffffe, RZ, 0xc0, !PT ;  /* 0x1ffffffe0d0d7812 */ /* 0x000fe200078ec0ff */
[----:B------:R-:W-:Y:S01]  /*0e00*/  IMAD.IADD R3, R3, 0x1, -R4 ;  /* 0x0000000103037824 */ /* 0x000fe200078e0a04 */
[----:B------:R-:W-:Y:S01]  /*0e10*/  SHF.R.S32.HI R6, RZ, 0x5, R6 ;  /* 0x00000005ff067819 */ /* 0x000fe20000011406 */
[----:B------:R-:W-:Y:S01]  /*0e20*/  IMAD R187, R8, 0x2, R17 ;  /* 0x0000000208bb7824 */ /* 0x000fe200078e0211 */
[----:B------:R-:W-:Y:S01]  /*0e30*/  LOP3.LUT R0, R2, 0xfffffe, RZ, 0xc0, !PT ;  /* 0x00fffffe02007812 */ /* 0x000fe200078ec0ff */
[----:B------:R-:W-:Y:S01]  /*0e40*/  VIADD R200, R23, 0x1c0 ;  /* 0x000001c017c87836 */ /* 0x000fe20000000000 */
[----:B------:R-:W-:Y:S01]  /*0e50*/  SEL R189, R189, 0xffffffe0, !P1 ;  /* 0xffffffe0bdbd7807 */ /* 0x000fe20004800000 */
[C---:B------:R-:W-:Y:S01]  /*0e60*/  VIADD R190, R187.reuse, 0x36400 ;  /* 0x00036400bbbe7836 */ /* 0x040fe20000000000 */
[----:B------:R-:W-:Y:S01]  /*0e70*/  SHF.R.S32.HI R198, RZ, 0x3, R198 ;  /* 0x00000003ffc67819 */ /* 0x000fe200000114c6 */
[----:B------:R-:W-:Y:S01]  /*0e80*/  VIADD R188, R187, 0x36440 ;  /* 0x00036440bbbc7836 */ /* 0x000fe20000000000 */
[----:B------:R-:W-:Y:S01]  /*0e90*/  SHF.R.S32.HI R212, RZ, 0x1f, R196 ;  /* 0x0000001fffd47819 */ /* 0x000fe200000114c4 */
[----:B------:R-:W-:Y:S01]  /*0ea0*/  IMAD.IADD R13, R12, 0x1, -R13 ;  /* 0x000000010c0d7824 */ /* 0x000fe200078e0a0d */
        /* <DEDUP_REMOVED lines=9> */
[----:B------:R-:W-:Y:S01]  /*0f40*/  IMAD.MOV.U32 R7, RZ, RZ, R15 ;  /* 0x000000ffff077224 */ /* 0x000fe200078e000f */
[----:B------:R-:W-:Y:S01]  /*0f50*/  SHF.R.S32.HI R206, RZ, 0x1f, R200 ;  /* 0x0000001fffce7819 */ /* 0x000fe200000114c8 */
[----:B------:R-:W-:-:S02]  /*0f60*/  IMAD.MOV.U32 R2, RZ, RZ, RZ ;  /* 0x000000ffff027224 */ /* 0x000fc400078e00ff */
[----:B------:R-:W-:Y:S02]  /*0f70*/  IMAD.SHL.U32 R184, R0, 0x100, RZ ;  /* 0x0000010000b87824 */ /* 0x000fe400078e00ff */
[----:B------:R-:W-:Y:S02]  /*0f80*/  IMAD R191, R13, 0x8, R22 ;  /* 0x000000080dbf7824 */ /* 0x000fe400078e0216 */
[----:B------:R-:W-:-:S07]  /*0f90*/  IMAD.IADD R189, R189, 0x1, R188 ;  /* 0x00000001bdbd7824 */ /* 0x000fce00078e02bc */
.L_x_8397:
[----:B0-2-4-:R-:W0:Y:S01]  /*0fa0*/  LDC.64 R4, c[0x0][0xd88] ;  /* 0x00036200ff047b82 */ /* 0x015e220000000a00 */
[----:B------:R-:W-:Y:S01]  /*0fb0*/  ULDC.64 UR8, c[0x0][0xb20] ;  /* 0x0002c80000087ab9 */ /* 0x000fe20000000a00 */
[----:B------:R-:W-:-:S06]  /*0fc0*/  ULDC.64 UR10, c[0x0][0xb10] ;  /* 0x0002c400000a7ab9 */ /* 0x000fcc0000000a00 */
[----:B-1-3--:R-:W1:Y:S08]  /*0fd0*/  LDC.64 R8, c[0x0][0x418] ;  /* 0x00010600ff087b82 */ /* 0x00ae700000000a00 */
[----:B------:R-:W2:Y:S01]  /*0fe0*/  LDC R0, c[0x0][0x424] ;  /* 0x00010900ff007b82 */ /* 0x000ea20000000800 */
[----:B0-----:R-:W-:-:S07]  /*0ff0*/  IMAD.WIDE R4, R7, 0x4, R4 ;  /* 0x0000000407047825 */ /* 0x001fce00078e0204 */
[----:B------:R-:W0:Y:S01]  /*1000*/  LDC R11, c[0x0][0x2f0] ;  /* 0x0000bc00ff0b7b82 */ /* 0x000e220000000800 */
[----:B------:R-:W3:Y:S01]  /*1010*/  LDG.E R4, desc[UR44][R4.64] ;  /* 0x0000002c04047981 */ /* 0x000ee2000c1e1900 */
[----:B------:R-:W-:Y:S01]  /*1020*/  UISETP.NE.U32.AND UP0, UPT, UR8, URZ, UPT ;  /* 0x0000003f0800728c */ /* 0x000fe2000bf05070 */
[----:B------:R-:W-:Y:S01]  /*1030*/  IMAD.MOV.U32 R3, RZ, RZ, RZ ;  /* 0x000000ffff037224 */ /* 0x000fe200078e00ff */
[----:B------:R-:W-:Y:S02]  /*1040*/  UISETP.NE.U32.AND UP1, UPT, UR10, URZ, UPT ;  /* 0x0000003f0a00728c */ /* 0x000fe4000bf25070 */
[----:B------:R-:W-:Y:S02]  /*1050*/  UISETP.NE.AND.EX UP0, UPT, UR9, URZ, UPT, UP0 ;  /* 0x0000003f0900728c */ /* 0x000fe4000bf05300 */
[----:B------:R-:W-:-:S04]  /*1060*/  UISETP.NE.AND.EX UP1, UPT, UR11, URZ, UPT, UP1 ;  /* 0x0000003f0b00728c */ /* 0x000fc8000bf25310 */
[----:B------:R-:W-:Y:S02]  /*1070*/  PLOP3.LUT P0, PT, PT, PT, UP0, 0x80, 0x0 ;  /* 0x000000000000781c */ /* 0x000fe40003f0f008 */
[----:B------:R-:W-:Y:S02]  /*1080*/  PLOP3.LUT P2, PT, PT, PT, UP1, 0x80, 0x0 ;  /* 0x000000000000781c */ /* 0x000fe40003f4f018 */
[----:B---3--:R-:W-:-:S13]  /*1090*/  R2UR UR40, R4 ;  /* 0x00000000042872ca */ /* 0x008fda00000e0000 */
[----:B------:R-:W-:Y:S02]  /*10a0*/  USHF.R.S32.HI UR39, URZ, 0x1f, UR40 ;  /* 0x0000001f3f277899 */ /* 0x000fe40008011428 */
[----:B------:R-:W-:-:S04]  /*10b0*/  @UP0 ULEA UR8, UP2, UR40, UR8, 0x2 ;  /* 0x0000000828080291 */ /* 0x000fc8000f84103f */
[----:B------:R-:W-:Y:S02]  /*10c0*/  @UP0 ULEA.HI.X UR9, UR40, UR9, UR39, 0x2, UP2 ;  /* 0x0000000928090291 */ /* 0x000fe400090f1427 */
[----:B------:R-:W-:Y:S01]  /*10d0*/  @UP1 ULEA UR10, UP0, UR40, UR10, 0x2 ;  /* 0x0000000a280a1291 */ /* 0x000fe2000f80103f */
[----:B------:R-:W-:-:S03]  /*10e0*/  IMAD.U32 R4, RZ, RZ, UR8 ;  /* 0x00000008ff047e24 */ /* 0x000fc6000f8e00ff */
[----:B------:R-:W-:Y:S01]  /*10f0*/  @UP1 ULEA.HI.X UR11, UR40, UR11, UR39, 0x2, UP0 ;  /* 0x0000000b280b1291 */ /* 0x000fe200080f1427 */
[----:B------:R-:W-:Y:S01]  /*1100*/  IMAD.U32 R5, RZ, RZ, UR9 ;  /* 0x00000009ff057e24 */ /* 0x000fe2000f8e00ff */
[----:B------:R-:W-:Y:S01]  /*1110*/  ULDC.64 UR8, c[0x0][0xb18] ;  /* 0x0002c60000087ab9 */ /* 0x000fe20000000a00 */
[----:B------:R-:W-:-:S03]  /*1120*/  IMAD.U32 R6, RZ, RZ, UR10 ;  /* 0x0000000aff067e24 */ /* 0x000fc6000f8e00ff */
[----:B------:R-:W-:Y:S01]  /*1130*/  IMAD.U32 R7, RZ, RZ, UR11 ;  /* 0x0000000bff077e24 */ /* 0x000fe2000f8e00ff */
[----:B------:R3:W5:Y:S04]  /*1140*/  @P0 LDG.E R3, desc[UR44][R4.64] ;  /* 0x0000002c04030981 */ /* 0x000768000c1e1900 */
[----:B------:R3:W5:Y:S01]  /*1150*/  @P2 LDG.E R185, desc[UR44][R6.64] ;  /* 0x0000002c06b92981 */ /* 0x000762000c1e1900 */
[----:B-1----:R-:W-:Y:S01]  /*1160*/  ISETP.NE.U32.AND P0, PT, R8, RZ, PT ;  /* 0x000000ff0800720c */ /* 0x002fe20003f05070 */
[----:B------:R-:W-:Y:S01]  /*1170*/  UMOV UR38, UR6 ;  /* 0x0000000600267c82 */ /* 0x000fe20008000000 */
[----:B------:R-:W-:Y:S02]  /*1180*/  ISETP.NE.U32.AND P1, PT, RZ, UR8, PT ;  /* 0x00000008ff007c0c */ /* 0x000fe4000bf25070 */
[----:B------:R-:W-:-:S02]  /*1190*/  ISETP.NE.AND.EX P0, PT, R9, RZ, PT, P0 ;  /* 0x000000ff0900720c */ /* 0x000fc40003f05300 */
[----:B------:R-:W-:Y:S02]  /*11a0*/  ISETP.NE.AND.EX P1, PT, RZ, UR9, PT, P1 ;  /* 0x00000009ff007c0c */ /* 0x000fe4000bf25310 */
[----:B--2---:R-:W-:Y:S01]  /*11b0*/  SEL R0, R0, 0x1, P0 ;  /* 0x0000000100007807 */ /* 0x004fe20000000000 */
[----:B0--3--:R-:W-:Y:S10]  /*11c0*/  @P2 BRA `(.L_x_8339) ;  /* 0x0000000000302947 */ /* 0x009ff40003800000 */
[----:B------:R-:W-:Y:S01]  /*11d0*/  ULDC.64 UR6, c[0x0][0xaf8] ;  /* 0x0002be0000067ab9 */ /* 0x000fe20000000a00 */
[----:B-----5:R-:W0:Y:S01]  /*11e0*/  LDC R185, c[0x0][0x288] ;  /* 0x0000a200ffb97b82 */ /* 0x020e220000000800 */
[----:B------:R-:W-:-:S04]  /*11f0*/  ISETP.NE.U32.AND P0, PT, RZ, UR6, PT ;  /* 0x00000006ff007c0c */ /* 0x000fc8000bf05070 */
[----:B------:R-:W-:-:S13]  /*1200*/  ISETP.NE.AND.EX P0, PT, RZ, UR7, PT, P0 ;  /* 0x00000007ff007c0c */ /* 0x000fda000bf05300 */
[----:B------:R-:W-:Y:S05]  /*1210*/  @!P0 BRA `(.L_x_8339) ;  /* 0x00000000001c8947 */ /* 0x000fea0003800000 */
[----:B------:R-:W-:Y:S02]  /*1220*/  ULDC.64 UR6, c[0x0][0xaf8] ;  /* 0x0002be0000067ab9 */ /* 0x000fe40000000a00 */
[----:B------:R-:W-:-:S06]  /*1230*/  UIMAD.WIDE UR6, UR40, 0x4, UR6 ;  /* 0x00000004280678a5 */ /* 0x000fcc000f8e0206 */
[----:B------:R-:W-:Y:S02]  /*1240*/  IMAD.U32 R4, RZ, RZ, UR6 ;  /* 0x00000006ff047e24 */ /* 0x000fe4000f8e00ff */
[----:B------:R-:W-:-:S05]  /*1250*/  IMAD.U32 R5, RZ, RZ, UR7 ;  /* 0x00000007ff057e24 */ /* 0x000fca000f8e00ff */
[----:B0-----:R-:W2:Y:S04]  /*1260*/  LDG.E R185, desc[UR44][R4.64] ;  /* 0x0000002c04b97981 */ /* 0x001ea8000c1e1900 */
[----:B------:R-:W2:Y:S02]  /*1270*/  LDG.E R6, desc[UR44][R4.64+0x4] ;  /* 0x0000042c04067981 */ /* 0x000ea4000c1e1900 */
[----:B--2---:R-:W-:-:S07]  /*1280*/  IMAD.IADD R185, R6, 0x1, -R185 ;  /* 0x0000000106b97824 */ /* 0x004fce00078e0ab9 */
.L_x_8339:
[----:B------:R-:W-:Y:S01]  /*1290*/  IMAD R186, R0, R11, RZ ;  /* 0x0000000b00ba7224 */ /* 0x000fe200078e02ff */
[----:B------:R-:W-:Y:S06]  /*12a0*/  @!P1 BRA `(.L_x_8340) ;  /* 0x0000000000189947 */ /* 0x000fec0003800000 */
[----:B------:R-:W-:-:S04]  /*12b0*/  ULEA UR4, UP0, UR40, UR8, 0x2 ;  /* 0x0000000828047291 */ /* 0x000fc8000f80103f */
[----:B------:R-:W-:Y:S02]  /*12c0*/  ULEA.HI.X UR6, UR40, UR9, UR39, 0x2, UP0 ;  /* 0x0000000928067291 */ /* 0x000fe400080f1427 */
[----:B------:R-:W-:-:S04]  /*12d0*/  IMAD.U32 R4, RZ, RZ, UR4 ;  /* 0x00000004ff047e24 */ /* 0x000fc8000f8e00ff */
[----:B------:R-:W-:-:S05]  /*12e0*/  IMAD.U32 R5, RZ, RZ, UR6 ;  /* 0x00000006ff057e24 */ /* 0x000fca000f8e00ff */
[----:B------:R1:W5:Y:S01]  /*12f0*/  LDG.E R186, desc[UR44][R4.64] ;  /* 0x0000002c04ba7981 */ /* 0x000362000c1e1900 */
[----:B------:R-:W-:Y:S05]  /*1300*/  BRA `(.L_x_8341) ;  /* 0x00000000002c7947 */ /* 0x000fea0003800000 */
.L_x_8340:
        /* <DEDUP_REMOVED lines=9> */
[----:B------:R-:W2:Y:S02]  /*13a0*/  LDG.E R7, desc[UR44][R4.64+0x4] ;  /* 0x0000042c04077981 */ /* 0x000ea4000c1e1900 */
[----:B--2---:R-:W-:-:S07]  /*13b0*/  IMAD.IADD R186, R7, 0x1, -R186 ;  /* 0x0000000107ba7824 */ /* 0x004fce00078e0aba */
.L_x_8341:
[----:B------:R-:W-:Y:S01]  /*13c0*/  UISETP.NE.AND UP0, UPT, UR43, 0x1, UPT ;  /* 0x000000012b00788c */ /* 0x000fe2000bf05270 */
[----:B-----5:R-:W-:Y:S01]  /*13d0*/  IMAD.IADD R186, R186, 0x1, -R3 ;  /* 0x00000001baba7824 */ /* 0x020fe200078e0a03 */
[----:B------:R-:W-:-:S03]  /*13e0*/  USHF.L.U32 UR37, UR5, 0x6, URZ ;  /* 0x0000000605257899 */ /* 0x000fc6000800063f */
[----:B------:R-:W-:Y:S01]  /*13f0*/  VIADD R0, R186, 0x3f ;  /* 0x0000003fba007836 */ /* 0x000fe20000000000 */
[----:B------:R-:W-:-:S04]  /*1400*/  PLOP3.LUT P0, PT, PT, PT, UP0, 0x80, 0x0 ;  /* 0x000000000000781c */ /* 0x000fc80003f0f008 */
[----:B------:R-:W-:-:S04]  /*1410*/  SHF.R.S32.HI R3, RZ, 0x1f, R0 ;  /* 0x0000001fff037819 */ /* 0x000fc80000011400 */
[----:B------:R-:W-:-:S04]  /*1420*/  LEA.HI R3, R3, R0, RZ, 0x6 ;  /* 0x0000000003037211 */ /* 0x000fc800078f30ff */
[----:B------:R-:W-:Y:S01]  /*1430*/  SHF.R.S32.HI R168, RZ, 0x6, R3 ;  /* 0x00000006ffa87819 */ /* 0x000fe20000011403 */
[----:B------:R-:W-:Y:S06]  /*1440*/  @!P0 BRA `(.L_x_8342) ;  /* 0x0000001c00548947 */ /* 0x000fec0003800000 */
[----:B------:R-:W2:Y:S01]  /*1450*/  LDC R0, c[0x0][0x448] ;  /* 0x00011200ff007b82 */ /* 0x000ea20000000800 */
[----:B------:R-:W-:Y:S01]  /*1460*/  UIADD3 UR4, UR37, 0x3f, URZ ;  /* 0x0000003f25047890 */ /* 0x000fe2000fffe03f */
[----:B0-----:R-:W-:Y:S02]  /*1470*/  IADD3 R185, R186, 0x40, -R185 ;  /* 0x00000040bab97810 */ /* 0x001fe40007ffe8b9 */
        /* <DEDUP_REMOVED lines=21> */
[----:B--2---:R-:W-:Y:S01]  /*15d0*/  ISETP.NE.AND P0, PT, R0, 0x1, PT ;  /* 0x000000010000780c */ /* 0x004fe20003f05270 */
[----:B------:R-:W-:Y:S01]  /*15e0*/  IMAD.U32 R0, RZ, RZ, UR4 ;  /* 0x00000004ff007e24 */ /* 0x000fe2000f8e00ff */
        /* <DEDUP_REMOVED lines=19> */
[----:B-1----:R-:W1:Y:S01]  /*1720*/  @P0 LDC R4, c[0x0][0x450] ;  /* 0x00011400ff040b82 */ /* 0x002e620000000800 */
        /* <DEDUP_REMOVED lines=16> */
[----:B0-----:R-:W-:Y:S01]  /*1830*/  @P0 IMAD.HI.U32 R3, R3, UR4, RZ ;  /* 0x0000000403030c27 */ /* 0x001fe2000f8e00ff */
[----:B------:R-:W-:-:S02]  /*1840*/  CS2R R170, SRZ ;  /* 0x0000000000aa7805 */ /* 0x000fc4000001ff00 */
[----:B------:R-:W-:Y:S02]  /*1850*/  CS2R R32, SRZ ;  /* 0x0000000000207805 */ /* 0x000fe4000001ff00 */
[----:B------:R-:W-:Y:S02]  /*1860*/  CS2R R172, SRZ ;  /* 0x0000000000ac7805 */ /* 0x000fe4000001ff00 */
[----:B------:R-:W-:Y:S01]  /*1870*/  CS2R R38, SRZ ;  /* 0x0000000000267805 */ /* 0x000fe2000001ff00 */
[----:B------:R-:W-:Y:S01]  /*1880*/  IMAD.MOV.U32 R35, RZ, RZ, RZ ;  /* 0x000000ffff237224 */ /* 0x000fe200078e00ff */
[----:B------:R-:W-:Y:S02]  /*1890*/  CS2R R28, SRZ ;  /* 0x00000000001c7805 */ /* 0x000fe4000001ff00 */
[----:B-1----:R-:W-:Y:S02]  /*18a0*/  @P0 SHF.R.U32.HI R0, RZ, R4, R3 ;  /* 0x00000004ff000219 */ /* 0x002fe40000011603 */
[----:B------:R-:W-:-:S02]  /*18b0*/  CS2R R174, SRZ ;  /* 0x0000000000ae7805 */ /* 0x000fc4000001ff00 */
[----:B------:R-:W-:Y:S01]  /*18c0*/  PLOP3.LUT P0, PT, PT, PT, PT, 0x80, 0x0 ;  /* 0x000000000000781c */ /* 0x000fe20003f0f070 */
[----:B------:R-:W-:Y:S01]  /*18d0*/  IMAD.MOV.U32 R31, RZ, RZ, RZ ;  /* 0x000000ffff1f7224 */ /* 0x000fe200078e00ff */
[----:B------:R-:W-:Y:S01]  /*18e0*/  CS2R R10, SRZ ;  /* 0x00000000000a7805 */ /* 0x000fe2000001ff00 */
[----:B------:R-:W-:Y:S02]  /*18f0*/  IMAD.IADD R0, R185, 0x1, R0 ;  /* 0x00000001b9007824 */ /* 0x000fe400078e0200 */
[----:B------:R-:W-:Y:S02]  /*1900*/  IMAD.MOV.U32 R27, RZ, RZ, RZ ;  /* 0x000000ffff1b7224 */ /* 0x000fe400078e00ff */
[----:B------:R-:W-:Y:S01]  /*1910*/  IMAD.MOV.U32 R9, RZ, RZ, RZ ;  /* 0x000000ffff097224 */ /* 0x000fe200078e00ff */
[----:B------:R-:W-:Y:S01]  /*1920*/  SHF.R.S32.HI R3, RZ, 0x1f, R0 ;  /* 0x0000001fff037819 */ /* 0x000fe20000011400 */
[----:B------:R-:W-:Y:S02]  /*1930*/  IMAD.MOV.U32 R20, RZ, RZ, RZ ;  /* 0x000000ffff147224 */ /* 0x000fe400078e00ff */
[----:B------:R-:W-:Y:S01]  /*1940*/  IMAD.MOV.U32 R176, RZ, RZ, RZ ;  /* 0x000000ffffb07224 */ /* 0x000fe200078e00ff */
        /* <DEDUP_REMOVED lines=64> */
.L_x_8344:
[----:B------:R-:W-:Y:S01]  /*1d50*/  IMAD R0, R2, 0x8, R17 ;  /* 0x0000000802007824 */ /* 0x000fe200078e0211 */
[----:B------:R-:W-:-:S03]  /*1d60*/  ISETP.GE.AND P0, PT, R4, 0x2, PT ;  /* 0x000000020400780c */ /* 0x000fc60003f06270 */
[----:B------:R-:W-:-:S05]  /*1d70*/  VIADD R3, R0, 0x38860 ;  /* 0x0003886000037836 */ /* 0x000fca0000000000 */
[----:B------:R-:W-:-:S04]  /*1d80*/  PRMT R3, R202, 0x654, R3 ;  /* 0x00000654ca037816 */ /* 0x000fc80000000003 */
[----:B------:R0:W-:Y:S01]  /*1d90*/  SYNCS.ARRIVE.TRANS64.RED.A1T0 RZ, [R3+URZ], RZ ;  /* 0x000000ff03ff79a7 */ /* 0x0001e2000810043f */
[----:B------:R-:W-:Y:S05]  /*1da0*/  @!P0 BRA `(.L_x_8345) ;  /* 0x0000000800c08947 */ /* 0x000fea0003800000 */
[----:B------:R-:W-:-:S07]  /*1db0*/  VIADD R4, R4, 0xfffffffe ;  /* 0xfffffffe04047836 */ /* 0x000fce0000000000 */
.L_x_8347:
[----:B------:R-:W-:Y:S01]  /*1dc0*/  BAR.SYNC.DEFER_BLOCKING 0xe, 0x100 ;  /* 0x0384000000007b1d */ /* 0x000fe20000010000 */
[----:B------:R-:W-:Y:S01]  /*1dd0*/  IMAD R0, R2, 0x40, R22 ;  /* 0x0000004002007824 */ /* 0x000fe200078e0216 */
        /* <DEDUP_REMOVED lines=10> */
[----:B01----:R-:W0:Y:S04]  /*1e80*/  LDS R3, [R0+0x38400] ;  /* 0x0384000000037984 */ /* 0x003e280000000800 */
        /* <DEDUP_REMOVED lines=157> */
.L_x_8346:
[----:B------:R-:W-:-:S04]  /*2860*/  IMAD R0, R2, 0x8, R17 ;  /* 0x0000000802007824 */ /* 0x000fc800078e0211 */
[----:B------:R-:W-:-:S05]  /*2870*/  VIADD R3, R0, 0x38860 ;  /* 0x0003886000037836 */ /* 0x000fca0000000000 */
[----:B------:R-:W-:-:S04]  /*2880*/  PRMT R3, R202, 0x654, R3 ;  /* 0x00000654ca037816 */ /* 0x000fc80000000003 */
[----:B------:R1:W-:Y:S01]  /*2890*/  SYNCS.ARRIVE.TRANS64.RED.A1T0 RZ, [R3+URZ], RZ ;  /* 0x000000ff03ff79a7 */ /* 0x0003e2000810043f */
[----:B------:R-:W-:Y:S05]  /*28a0*/  @P1 BRA `(.L_x_8347) ;  /* 0xfffffff400441947 */ /* 0x000fea000383ffff */
.L_x_8345:
        /* <DEDUP_REMOVED lines=143> */
.L_x_8342:
[----:B------:R-:W2:Y:S01]  /*31a0*/  LDC R204, c[0x0][0x448] ;  /* 0x00011200ffcc7b82 */ /* 0x000ea20000000800 */
[----:B------:R-:W-:Y:S01]  /*31b0*/  UIADD3 UR4, UR37, 0x3f, URZ ;  /* 0x0000003f25047890 */ /* 0x000fe2000fffe03f */
[----:B01----:R-:W-:Y:S02]  /*31c0*/  IADD3 R5, R186, 0x40, -R185 ;  /* 0x00000040ba057810 */ /* 0x003fe40007ffe8b9 */
        /* <DEDUP_REMOVED lines=21> */
[----:B--2---:R-:W-:-:S02]  /*3320*/  ISETP.NE.AND P0, PT, R204, 0x1, PT ;  /* 0x00000001cc00780c */ /* 0x004fc40003f05270 */
        /* <DEDUP_REMOVED lines=11> */
[----:B------:R-:W-:Y:S01]  /*33e0*/  CS2R R94, SRZ ;  /* 0x00000000005e7805 */ /* 0x000fe2000001ff00 */
[----:B------:R-:W0:Y:S01]  /*33f0*/  @P0 LDC R0, c[0x0][0x44c] ;  /* 0x00011300ff000b82 */ /* 0x000e220000000800 */
[----:B------:R-:W-:-:S02]  /*3400*/  CS2R R92, SRZ ;  /* 0x00000000005c7805 */ /* 0x000fc4000001ff00 */
[----:B------:R-:W-:Y:S02]  /*3410*/  CS2R R90, SRZ ;  /* 0x00000000005a7805 */ /* 0x000fe4000001ff00 */
        /* <DEDUP_REMOVED lines=24> */
[----:B------:R-:W-:Y:S01]  /*35a0*/  CS2R R172, SRZ ;  /* 0x0000000000ac7805 */ /* 0x000fe2000001ff00 */
[----:B------:R-:W-:Y:S01]  /*35b0*/  IMAD.U32 R0, RZ, RZ, UR4 ;  /* 0x00000004ff007e24 */ /* 0x000fe2000f8e00ff */
        /* <DEDUP_REMOVED lines=49> */
.L_x_8348:
        /* <DEDUP_REMOVED lines=9> */
.L_x_8488:
[----:B------:R-:W-:Y:S05]  /*3960*/  @!P0 BRA `(.L_x_8350) ;  /* 0x0000000000048947 */ /* 0x000fea0003800000 */
[----:B------:R-:W-:Y:S01]  /*3970*/  BPT.TRAP 0x1 ;  /* 0x000000040000795c */ /* 0x000fe20000300000 */
.L_x_8350:
[----:B------:R-:W-:Y:S01]  /*3980*/  IMAD R9, R2, 0x8, R17 ;  /* 0x0000000802097824 */ /* 0x000fe200078e0211 */
[----:B------:R-:W-:-:S04]  /*3990*/  SHF.L.U32 R6, R16, 0x1f, RZ ;  /* 0x0000001f10067819 */ /* 0x000fc800000006ff */
[----:B------:R1:W2:Y:S01]  /*39a0*/  SYNCS.PHASECHK.TRANS64.TRYWAIT P1, [R9+URZ+0x38830], R6 ;  /* 0x03883006090075a7 */ /* 0x0002a2000802017f */
[----:B------:R-:W-:Y:S05]  /*39b0*/  @!P0 BRA `(.L_x_8351) ;  /* 0x0000000000048947 */ /* 0x000fea0003800000 */
[----:B------:R-:W-:Y:S01]  /*39c0*/  BPT.TRAP 0x1 ;  /* 0x000000040000795c */ /* 0x000fe20000300000 */
.L_x_8351:
[----:B------:R-:W-:-:S05]  /*39d0*/  VIADD R0, R17, 0x22400 ;  /* 0x0002240011007836 */ /* 0x000fca0000000000 */
[----:B------:R-:W-:-:S04]  /*39e0*/  SHF.R.U32.HI R0, RZ, 0x4, R0 ;  /* 0x00000004ff007819 */ /* 0x000fc80000011600 */
[----:B------:R-:W-:Y:S01]  /*39f0*/  LOP3.LUT R0, R0, 0x3fff, RZ, 0xc0, !PT ;  /* 0x00003fff00007812 */ /* 0x000fe200078ec0ff */
[----:B--2---:R-:W-:Y:S06]  /*3a00*/  @P1 BRA `(.L_x_8352) ;  /* 0x0000000000081947 */ /* 0x004fec0003800000 */
[----:B------:R-:W2:Y:S02]  /*3a10*/  SYNCS.PHASECHK.TRANS64.TRYWAIT P1, [R9+URZ+0x38830], R6 ;  /* 0x03883006090075a7 */ /* 0x000ea4000802017f */
[----:B--2---:R-:W-:Y:S05]  /*3a20*/  @!P1 BRA `(.L_x_8353) ;  /* 0x0000012c00209947 */ /* 0x004fea0003800000 */
.L_x_8352:
        /* <DEDUP_REMOVED lines=40> */
.L_x_8489:
[----:B------:R-:W-:Y:S05]  /*3cb0*/  @!P0 BRA `(.L_x_8355) ;  /* 0x0000000000048947 */ /* 0x000fea0003800000 */
[----:B------:R-:W-:Y:S01]  /*3cc0*/  BPT.TRAP 0x1 ;  /* 0x000000040000795c */ /* 0x000fe20000300000 */
.L_x_8355:
[----:B------:R4:W0:Y:S01]  /*3cd0*/  SYNCS.PHASECHK.TRANS64.TRYWAIT P1, [R9+URZ+0x38850], R6 ;  /* 0x03885006090075a7 */ /* 0x000822000802017f */
[----:B------:R-:W-:Y:S05]  /*3ce0*/  @!P0 BRA `(.L_x_8356) ;  /* 0x0000000000048947 */ /* 0x000fea0003800000 */
[----:B------:R-:W-:Y:S01]  /*3cf0*/  BPT.TRAP 0x1 ;  /* 0x000000040000795c */ /* 0x000fe20000300000 */
.L_x_8356:
        /* <DEDUP_REMOVED lines=12> */
.L_x_8357:
        /* <DEDUP_REMOVED lines=292> */
[----:B------:R-:W-:-:S02]  /*5000*/  IMAD.IADD R10, R10, 0x1, R11 ;  /* 0x000000010a0a7824 */ /* 0x000fc400078e020b */
[----:B------:R-:W-:Y:S01]  /*5010*/  IMAD.MOV.U32 R11, RZ, RZ, 0x40 ;  /* 0x00000040ff0b7424 */ /* 0x000fe200078e00ff */
[----:B------:R-:W-:Y:S02]  /*5020*/  WARPGROUP.DEPBAR.LE gsb0, 0x0 ;  /* 0x00008000000079c5 */ /* 0x000fe40000010000 */
        /* <DEDUP_REMOVED lines=33> */
.L_x_8359:
[----:B------:R-:W-:Y:S01]  /*5240*/  ISETP.NE.AND P5, PT, R204, 0x1, PT ;  /* 0x00000001cc00780c */ /* 0x000fe20003fa5270 */
[----:B------:R-:W-:Y:S01]  /*5250*/  VIADD R5, R191, UR37 ;  /* 0x00000025bf057c36 */ /* 0x000fe20008000000 */
[----:B------:R-:W-:Y:S01]  /*5260*/  ULDC UR28, c[0x0][0xa80] ;  /* 0x0002a000001c7ab9 */ /* 0x000fe20000000800 */
[----:B------:R-:W-:Y:S01]  /*5270*/  IMAD R217, R2, 0x1000, R19 ;  /* 0x0000100002d97824 */ /* 0x000fe200078e0213 */
[----:B------:R-:W-:-:S03]  /*5280*/  UMOV UR7, 0x40000040 ;  /* 0x4000004000077882 */ /* 0x000fc60000000000 */
[C---:B------:R-:W-:Y:S01]  /*5290*/  VIADD R221, R217.reuse, 0x80 ;  /* 0x00000080d9dd7836 */ /* 0x040fe20000000000 */
[----:B------:R-:W-:-:S05]  /*52a0*/  R2UR UR6, R217 ;  /* 0x00000000d90672ca */ /* 0x000fca00000e0000 */
[----:B------:R-:W0:Y:S08]  /*52b0*/  @P5 LDC R6, c[0x0][0x44c] ;  /* 0x00011300ff065b82 */ /* 0x000e300000000800 */
[----:B------:R-:W1:Y:S01]  /*52c0*/  @P5 LDC R7, c[0x0][0x450] ;  /* 0x00011400ff075b82 */ /* 0x000e620000000800 */
[----:B0-----:R-:W-:-:S05]  /*52d0*/  @P5 IMAD.HI.U32 R6, R5, R6, RZ ;  /* 0x0000000605065227 */ /* 0x001fca00078e00ff */
[----:B-1----:R-:W-:Y:S01]  /*52e0*/  @P5 SHF.R.U32.HI R5, RZ, R7, R6 ;  /* 0x00000007ff055219 */ /* 0x002fe20000011606 */
[----:B------:R-:W-:-:S04]  /*52f0*/  IMAD R7, R168, -0x40, R11 ;  /* 0xffffffc0a8077824 */ /* 0x000fc800078e020b */
[----:B------:R-:W0:Y:S01]  /*5300*/  SHFL.IDX PT, R8, R5, RZ, 0x1c1f ;  /* 0x001c1fff05087589 */ /* 0x000e2200000e0000 */
[----:B------:R-:W-:Y:S02]  /*5310*/  IADD3 R6, R186, 0x1, R7 ;  /* 0x00000001ba067810 */ /* 0x000fe40007ffe007 */
[----:B------:R-:W-:Y:S01]  /*5320*/  IADD3 R7, -R18, R7, R186 ;  /* 0x0000000712077210 */ /* 0x000fe20007ffe1ba */
[----:B------:R-:W1:Y:S01]  /*5330*/  SHFL.IDX PT, R5, R5, 0x1, 0x1c1f ;  /* 0x003c1f0005057f89 */ /* 0x000e6200000e0000 */
[----:B------:R-:W-:-:S04]  /*5340*/  IADD3 R6, -R185, R6, -R18 ;  /* 0x00000006b9067210 */ /* 0x000fc80007ffe912 */
        /* <DEDUP_REMOVED lines=92> */
[----:B------:R-:W-:Y:S02]  /*5910*/  ISETP.GT.AND P1, PT, R6, 0x38, PT ;  /* 0x000000380600780c */ /* 0x000fe40003f24270 */
        /* <DEDUP_REMOVED lines=10> */
[----:B------:R-:W0:Y:S02]  /*59c0*/  SHFL.BFLY PT, R21, R8, 0x2, 0x1f ;  /* 0x0c401f0008157f89 */ /* 0x000e2400000e0000 */
        /* <DEDUP_REMOVED lines=16> */
[----:B0-----:R-:W-:Y:S01]  /*5ad0*/  FMNMX.FTZ R24, R8, R21, !PT ;  /* 0x0000001508187209 */ /* 0x001fe20007810000 */
[----:B------:R-:W-:-:S06]  /*5ae0*/  FFMA.FTZ R21, R41, UR28, -R56 ;  /* 0x0000001c29157c23 */ /* 0x000fcc0008010838 */
[----:B------:R-:W0:Y:S01]  /*5af0*/  MUFU.EX2 R6, R6 ;  /* 0x0000000600067308 */ /* 0x000e220000000800 */
[----:B------:R-:W1:Y:S07]  /*5b00*/  SHFL.BFLY PT, R25, R24, 0x1, 0x1f ;  /* 0x0c201f0018197f89 */ /* 0x000e6e00000e0000 */
[----:B------:R-:W-:Y:S08]  /*5b10*/  MUFU.EX2 R10, R10 ;  /* 0x0000000a000a7308 */ /* 0x000ff00000000800 */
[----:B------:R-:W2:Y:S01]  /*5b20*/  MUFU.EX2 R11, R11 ;  /* 0x0000000b000b7308 */ /* 0x000ea20000000800 */
[----:B0-----:R-:W-:Y:S01]  /*5b30*/  F2FP.F16.F32.PACK_AB R152, R6, R5 ;  /* 0x000000050698723e */ /* 0x001fe200000000ff */
[----:B------:R-:W-:-:S06]  /*5b40*/  FADD.FTZ R5, R5, R6 ;  /* 0x0000000605057221 */ /* 0x000fcc0000010000 */
[----:B------:R-:W-:Y:S01]  /*5b50*/  MUFU.EX2 R12, R12 ;  /* 0x0000000c000c7308 */ /* 0x000fe20000000800 */
[----:B-1----:R-:W-:Y:S01]  /*5b60*/  FMNMX.FTZ R8, R24, R25, !PT ;  /* 0x0000001918087209 */ /* 0x002fe20007810000 */
[----:B------:R-:W-:-:S03]  /*5b70*/  VIADD R25, R9, 0x38840 ;  /* 0x0003884009197836 */ /* 0x000fc60000000000 */
[C---:B------:R-:W-:Y:S01]  /*5b80*/  FSETP.NEU.FTZ.AND P1, PT, R8.reuse, -INF , PT ;  /* 0xff8000000800780b */ /* 0x040fe20003f3d000 */
[----:B------:R-:W-:Y:S01]  /*5b90*/  FMUL.FTZ R24, R8, UR28 ;  /* 0x0000001c08187c20 */ /* 0x000fe20008410000 */
[----:B------:R-:W-:Y:S01]  /*5ba0*/  PRMT R25, R202, 0x654, R25 ;  /* 0x00000654ca197816 */ /* 0x000fe20000000019 */
[----:B------:R-:W0:Y:S01]  /*5bb0*/  MUFU.EX2 R13, R13 ;  /* 0x0000000d000d7308 */ /* 0x000e220000000800 */
[C---:B--2---:R-:W-:Y:S01]  /*5bc0*/  F2FP.F16.F32.PACK_AB R154, R11.reuse, R10 ;  /* 0x0000000a0b9a723e */ /* 0x044fe200000000ff */
[----:B------:R-:W-:Y:S01]  /*5bd0*/  FADD.FTZ R10, R10, R5 ;  /* 0x000000050a0a7221 */ /* 0x000fe20000010000 */
[----:B------:R-:W-:Y:S01]  /*5be0*/  FSEL R24, R24, RZ, P1 ;  /* 0x000000ff18187208 */ /* 0x000fe20000800000 */
[----:B------:R1:W-:Y:S02]  /*5bf0*/  SYNCS.ARRIVE.TRANS64.RED.A1T0 RZ, [R25+URZ], RZ ;  /* 0x000000ff19ff79a7 */ /* 0x0003e4000810043f */
[----:B------:R-:W-:Y:S02]  /*5c00*/  FADD.FTZ R11, R11, R10 ;  /* 0x0000000a0b0b7221 */ /* 0x000fe40000010000 */
        /* <DEDUP_REMOVED lines=46> */
[----:B------:R0:W-:Y:S01]  /*5ef0*/  STSM.16.M88.4 [R190], R156 ;  /* 0x0000009cbe007844 */ /* 0x0001e20000000200 */
[----:B------:R-:W-:Y:S01]  /*5f00*/  FADD.FTZ R182, R182, R181 ;  /* 0x000000b5b6b67221 */ /* 0x000fe20000010000 */
        /* <DEDUP_REMOVED lines=21> */
[----:B------:R-:W3:Y:S08]  /*6060*/  MUFU.EX2 R173, R173 ;  /* 0x000000ad00ad7308 */ /* 0x000ef00000000800 */
[----:B------:R-:W4:Y:S01]  /*6070*/  MUFU.EX2 R174, R174 ;  /* 0x000000ae00ae7308 */ /* 0x000f220000000800 */
[----:B--2---:R-:W-:Y:S01]  /*6080*/  F2FP.F16.F32.PACK_AB R164, R172, R171 ;  /* 0x000000abaca4723e */ /* 0x004fe200000000ff */
[----:B------:R-:W-:-:S04]  /*6090*/  FADD.FTZ R171, R171, R170 ;  /* 0x000000aaabab7221 */ /* 0x000fc80000010000 */
[----:B------:R-:W-:Y:S02]  /*60a0*/  FADD.FTZ R172, R172, R171 ;  /* 0x000000abacac7221 */ /* 0x000fe40000010000 */
[----:B------:R-:W-:Y:S02]  /*60b0*/  MUFU.EX2 R215, R215 ;  /* 0x000000d700d77308 */ /* 0x000fe40000000800 */
[----:B---3--:R-:W-:-:S06]  /*60c0*/  FADD.FTZ R5, R173, R172 ;  /* 0x000000acad057221 */ /* 0x008fcc0000010000 */
[----:B------:R-:W2:Y:S01]  /*60d0*/  MUFU.EX2 R218, R218 ;  /* 0x000000da00da7308 */ /* 0x000ea20000000800 */
[C---:B----4-:R-:W-:Y:S01]  /*60e0*/  F2FP.F16.F32.PACK_AB R166, R174.reuse, R173 ;  /* 0x000000adaea6723e */ /* 0x050fe200000000ff */
[----:B------:R-:W-:-:S06]  /*60f0*/  FADD.FTZ R5, R174, R5 ;  /* 0x00000005ae057221 */ /* 0x000fcc0000010000 */
[----:B------:R-:W-:Y:S08]  /*6100*/  MUFU.EX2 R219, R219 ;  /* 0x000000db00db7308 */ /* 0x000ff00000000800 */
[----:B------:R-:W3:Y:S01]  /*6110*/  MUFU.EX2 R220, R220 ;  /* 0x000000dc00dc7308 */ /* 0x000ee20000000800 */
[----:B--2---:R-:W-:Y:S01]  /*6120*/  F2FP.F16.F32.PACK_AB R165, R218, R215 ;  /* 0x000000d7daa5723e */ /* 0x004fe200000000ff */
[----:B------:R-:W-:-:S04]  /*6130*/  FADD.FTZ R215, R215, R216 ;  /* 0x000000d8d7d77221 */ /* 0x000fc80000010000 */
[----:B------:R-:W-:Y:S01]  /*6140*/  FADD.FTZ R218, R218, R215 ;  /* 0x000000d7dada7221 */ /* 0x000fe20000010000 */
[----:B---3--:R-:W-:-:S03]  /*6150*/  F2FP.F16.F32.PACK_AB R167, R220, R219 ;  /* 0x000000dbdca7723e */ /* 0x008fc600000000ff */
[----:B------:R-:W-:Y:S02]  /*6160*/  FADD.FTZ R219, R219, R218 ;  /* 0x000000dadbdb7221 */ /* 0x000fe40000010000 */
[----:B------:R0:W-:Y:S01]  /*6170*/  STSM.16.M88.4 [R189], R164 ;  /* 0x000000a4bd007844 */ /* 0x0001e20000000200 */
[----:B-1----:R-:W-:Y:S01]  /*6180*/  WARPGROUP.ARRIVE ;  /* 0x00000000000079c5 */ /* 0x002fe20000000000 */
[----:B------:R-:W-:-:S05]  /*6190*/  FADD.FTZ R6, R220, R219 ;  /* 0x000000dbdc067221 */ /* 0x000fca0000010000 */
        /* <DEDUP_REMOVED lines=32> */
.L_x_8360:
[----:B------:R-:W0:Y:S01]  /*63a0*/  @P5 LDC R11, c[0x0][0x44c] ;  /* 0x00011300ff0b5b82 */ /* 0x000e220000000800 */
[----:B------:R-:W-:Y:S02]  /*63b0*/  IMAD.U32 R10, RZ, RZ, UR37 ;  /* 0x00000025ff0a7e24 */ /* 0x000fe4000f8e00ff */
[----:B------:R-:W-:Y:S02]  /*63c0*/  VIADD R168, R168, 0xfffffffe ;  /* 0xfffffffea8a87836 */ /* 0x000fe40000000000 */
[----:B------:R-:W-:-:S03]  /*63d0*/  VIADD R9, R9, 0x38860 ;  /* 0x0003886009097836 */ /* 0x000fc60000000000 */
[----:B------:R-:W1:Y:S01]  /*63e0*/  @P5 LDC R12, c[0x0][0x450] ;  /* 0x00011400ff0c5b82 */ /* 0x000e620000000800 */
[----:B------:R-:W-:Y:S02]  /*63f0*/  R2UR UR30, R168 ;  /* 0x00000000a81e72ca */ /* 0x000fe400000e0000 */
[----:B------:R-:W-:-:S04]  /*6400*/  PRMT R9, R202, 0x654, R9 ;  /* 0x00000654ca097816 */ /* 0x000fc80000000009 */
[----:B------:R2:W-:Y:S01]  /*6410*/  SYNCS.ARRIVE.TRANS64.RED.A1T0 RZ, [R9+URZ], RZ ;  /* 0x000000ff09ff79a7 */ /* 0x0005e2000810043f */
[----:B0-----:R-:W-:-:S05]  /*6420*/  @P5 IMAD.HI.U32 R11, R11, UR37, RZ ;  /* 0x000000250b0b5c27 */ /* 0x001fca000f8e00ff */
[----:B-1----:R-:W-:-:S04]  /*6430*/  @P5 SHF.R.U32.HI R10, RZ, R12, R11 ;  /* 0x0000000cff0a5219 */ /* 0x002fc8000001160b */
[----:B------:R-:W-:-:S04]  /*6440*/  IADD3 R10, R10, R186, -R185 ;  /* 0x000000ba0a0a7210 */ /* 0x000fc80007ffe8b9 */
[----:B------:R-:W-:-:S04]  /*6450*/  SHF.R.S32.HI R11, RZ, 0x1f, R10 ;  /* 0x0000001fff0b7819 */ /* 0x000fc8000001140a */
[----:B------:R-:W-:-:S04]  /*6460*/  LEA.HI R11, R11, R10, RZ, 0x6 ;  /* 0x0000000a0b0b7211 */ /* 0x000fc800078f30ff */
[----:B------:R-:W-:-:S04]  /*6470*/  SHF.R.S32.HI R11, RZ, 0x6, R11 ;  /* 0x00000006ff0b7819 */ /* 0x000fc8000001140b */
[----:B------:R-:W-:-:S13]  /*6480*/  R2UR UR29, R11 ;  /* 0x000000000b1d72ca */ /* 0x000fda00000e0000 */
[----:B------:R-:W-:-:S04]  /*6490*/  UISETP.LT.AND UP0, UPT, URZ, UR29, UPT ;  /* 0x0000001d3f00728c */ /* 0x000fc8000bf01270 */
[----:B------:R-:W-:-:S04]  /*64a0*/  USEL UR29, URZ, UR29, !UP0 ;  /* 0x0000001d3f1d7287 */ /* 0x000fc8000c000000 */
[----:B------:R-:W-:-:S06]  /*64b0*/  UISETP.GE.AND UP0, UPT, UR30, UR29, UPT ;  /* 0x0000001d1e00728c */ /* 0x000fcc000bf06270 */
[----:B------:R-:W-:-:S13]  /*64c0*/  PLOP3.LUT P1, PT, PT, PT, UP0, 0x80, 0x0 ;  /* 0x000000000000781c */ /* 0x000fda0003f2f008 */
[----:B--2---:R-:W-:Y:S05]  /*64d0*/  @!P1 BRA `(.L_x_8361) ;  /* 0x00000030009c9947 */ /* 0x004fea0003800000 */
[----:B------:R-:W-:Y:S01]  /*64e0*/  IMAD.MOV.U32 R11, RZ, RZ, R8 ;  /* 0x000000ffff0b7224 */ /* 0x000fe200078e0008 */
[----:B------:R-:W-:Y:S01]  /*64f0*/  ULDC UR28, c[0x0][0xa80] ;  /* 0x0002a000001c7ab9 */ /* 0x000fe20000000800 */
[----:B------:R-:W-:Y:S02]  /*6500*/  IMAD.MOV.U32 R10, RZ, RZ, R7 ;  /* 0x000000ffff0a7224 */ /* 0x000fe400078e0007 */
[----:B------:R-:W-:-:S07]  /*6510*/  IMAD.MOV.U32 R13, RZ, RZ, R2 ;  /* 0x000000ffff0d7224 */ /* 0x000fce00078e0002 */
.L_x_8372:
[----:B------:R-:W-:-:S05]  /*6520*/  VIADD R2, R13, 0x1 ;  /* 0x000000010d027836 */ /* 0x000fca0000000000 */
[----:B------:R-:W-:-:S04]  /*6530*/  ISETP.NE.AND P1, PT, R2, 0x2, PT ;  /* 0x000000020200780c */ /* 0x000fc80003f25270 */
[----:B------:R-:W-:Y:S02]  /*6540*/  SEL R7, RZ, 0x1, P1 ;  /* 0x00000001ff077807 */ /* 0x000fe40000800000 */
[----:B------:R-:W-:Y:S02]  /*6550*/  SEL R2, R2, RZ, P1 ;  /* 0x000000ff02027207 */ /* 0x000fe40000800000 */
[----:B------:R-:W-:Y:S01]  /*6560*/  LOP3.LUT R16, R16, R7, RZ, 0x3c, !PT ;  /* 0x0000000710107212 */ /* 0x000fe200078e3cff */
[----:B0-----:R-:W-:Y:S06]  /*6570*/  @!P0 BRA `(.L_x_8362) ;  /* 0x0000000000048947 */ /* 0x001fec0003800000 */
[----:B------:R-:W-:Y:S01]  /*6580*/  BPT.TRAP 0x1 ;  /* 0x000000040000795c */ /* 0x000fe20000300000 */
.L_x_8362:
[----:B------:R-:W-:Y:S01]  /*6590*/  IMAD R9, R2, 0x8, R17 ;  /* 0x0000000802097824 */ /* 0x000fe200078e0211 */
[----:B------:R-:W-:-:S04]  /*65a0*/  SHF.L.U32 R8, R16, 0x1f, RZ ;  /* 0x0000001f10087819 */ /* 0x000fc800000006ff */
[----:B------:R0:W1:Y:S01]  /*65b0*/  SYNCS.PHASECHK.TRANS64.TRYWAIT P1, [R9+URZ+0x38830], R8 ;  /* 0x03883008090075a7 */ /* 0x000062000802017f */
[----:B------:R-:W-:Y:S05]  /*65c0*/  @!P0 BRA `(.L_x_8363) ;  /* 0x0000000000048947 */ /* 0x000fea0003800000 */
[----:B------:R-:W-:Y:S01]  /*65d0*/  BPT.TRAP 0x1 ;  /* 0x000000040000795c */ /* 0x000fe20000300000 */
.L_x_8363:
[----:B------:R-:W-:Y:S01]  /*65e0*/  IMAD R7, R2, 0x200, R0 ;  /* 0x0000020002077824 */ /* 0x000fe200078e0200 */
[----:B-1----:R-:W-:Y:S06]  /*65f0*/  @P1 BRA `(.L_x_8364) ;  /* 0x0000000000081947 */ /* 0x002fec0003800000 */
[----:B------:R-:W1:Y:S02]  /*6600*/  SYNCS.PHASECHK.TRANS64.TRYWAIT P1, [R9+URZ+0x38830], R8 ;  /* 0x03883008090075a7 */ /* 0x000e64000802017f */
[----:B-1----:R-:W-:Y:S05]  /*6610*/  @!P1 BRA `(.L_x_8365) ;  /* 0x0000010000609947 */ /* 0x002fea0003800000 */
.L_x_8364:
        /* <DEDUP_REMOVED lines=22> */
.L_x_8366:
[----:B------:R2:W3:Y:S01]  /*6780*/  SYNCS.PHASECHK.TRANS64.TRYWAIT P1, [R9+URZ+0x38850], R8 ;  /* 0x03885008090075a7 */ /* 0x0004e2000802017f */
[----:B------:R-:W-:Y:S05]  /*6790*/  @!P0 BRA `(.L_x_8367) ;  /* 0x0000000000048947 */ /* 0x000fea0003800000 */
[----:B------:R-:W-:Y:S01]  /*67a0*/  BPT.TRAP 0x1 ;  /* 0x000000040000795c */ /* 0x000fe20000300000 */
.L_x_8367:
[----:B------:R-:W-:Y:S01]  /*67b0*/  IMAD R7, R2, 0x1000, R4 ;  /* 0x0000100002077824 */ /* 0x000fe200078e0204 */
[----:B---3--:R-:W-:Y:S06]  /*67c0*/  @P1 BRA `(.L_x_8368) ;  /* 0x0000000000081947 */ /* 0x008fec0003800000 */
[----:B------:R-:W3:Y:S02]  /*67d0*/  SYNCS.PHASECHK.TRANS64.TRYWAIT P1, [R9+URZ+0x38850], R8 ;  /* 0x03885008090075a7 */ /* 0x000ee4000802017f */
[----:B---3--:R-:W-:Y:S05]  /*67e0*/  @!P1 BRA `(.L_x_8369) ;  /* 0x0000010000009947 */ /* 0x008fea0003800000 */
.L_x_8368:
        /* <DEDUP_REMOVED lines=189> */
[----:B------:R-:W-:Y:S01]  /*73c0*/  IMAD.IADD R15, R21, 0x1, R8 ;  /* 0x00000001150f7824 */ /* 0x000fe200078e0208 */
[----:B------:R-:W-:Y:S02]  /*73d0*/  WARPGROUP.DEPBAR.LE gsb0, 0x0 ;  /* 0x00008000000079c5 */ /* 0x000fe40000010000 */
[----:B------:R-:W-:-:S08]  /*73e0*/  WARPGROUP.ARRIVE ;  /* 0x00000000000079c5 */ /* 0x000fd00000000000 */
[----:B------:R-:W-:Y:S01]  /*73f0*/  HGMMA.64x64x16.F32 R152, gdesc[UR24], R152, gsb0 ;  /* 0x00e00000189879f0 */ /* 0x000fe20008000898 */
[----:B------:R-:W-:Y:S01]  /*7400*/  R2UR UR24, R15 ;  /* 0x000000000f1872ca */ /* 0x000fe200000e0000 */
[----:B------:R-:W-:Y:S01]  /*7410*/  VIADD R15, R7, 0xa00 ;  /* 0x00000a00070f7836 */ /* 0x000fe20000000000 */
[----:B------:R-:W-:Y:S01]  /*7420*/  UMOV UR25, 0x40000040 ;  /* 0x4000004000197882 */ /* 0x000fe20000000000 */
[----:B------:R-:W-:Y:S02]  /*7430*/  UMOV UR27, 0x40000040 ;  /* 0x40000040001b7882 */ /* 0x000fe40000000000 */
[----:B------:R-:W-:-:S05]  /*7440*/  IMAD.IADD R20, R8, 0x1, R15 ;  /* 0x0000000108147824 */ /* 0x000fca00078e020f */
        /* <DEDUP_REMOVED lines=128> */
.L_x_8370:
        /* <DEDUP_REMOVED lines=9> */
[----:B------:R-:W-:-:S03]  /*7ce0*/  IADD3 R8, R186, UR6, -R18 ;  /* 0x00000006ba087c10 */ /* 0x000fc6000fffe812 */
[----:B------:R-:W0:Y:S02]  /*7cf0*/  SHFL.IDX PT, R15, R7, 0x1, 0x1c1f ;  /* 0x003c1f00070f7f89 */ /* 0x000e2400000e0000 */
[----:B------:R-:W-:Y:S02]  /*7d00*/  IMAD.IADD R8, R8, 0x1, -R185 ;  /* 0x0000000108087824 */ /* 0x000fe400078e0ab9 */
[----:B------:R-:W1:Y:S02]  /*7d10*/  SHFL.IDX PT, R7, R7, RZ, 0x1c1f ;  /* 0x001c1fff07077589 */ /* 0x000e6400000e0000 */
        /* <DEDUP_REMOVED lines=48> */
[----:B------:R-:W-:Y:S01]  /*8020*/  FMNMX.FTZ R14, R183, R12, !PT ;  /* 0x0000000cb70e7209 */ /* 0x000fe20007810000 */
[----:B-1----:R-:W-:-:S04]  /*8030*/  IMAD.IADD R12, R8, 0x1, R7 ;  /* 0x00000001080c7824 */ /* 0x002fc800078e0207 */
        /* <DEDUP_REMOVED lines=70> */
[----:B------:R-:W-:Y:S01]  /*84a0*/  FFMA.FTZ R181, R183, UR28, -R214 ;  /* 0x0000001cb7b57c23 */ /* 0x000fe200080108d6 */
[----:B------:R-:W0:Y:S01]  /*84b0*/  SHFL.BFLY PT, R158, R7, 0x2, 0x1f ;  /* 0x0c401f00079e7f89 */ /* 0x000e2200000e0000 */
[----:B------:R-:W-:Y:S08]  /*84c0*/  MUFU.EX2 R15, R15 ;  /* 0x0000000f000f7308 */ /* 0x000ff00000000800 */
[----:B------:R-:W-:Y:S08]  /*84d0*/  MUFU.EX2 R12, R12 ;  /* 0x0000000c000c7308 */ /* 0x000ff00000000800 */
[----:B------:R-:W-:Y:S01]  /*84e0*/  MUFU.EX2 R14, R177 ;  /* 0x000000b1000e7308 */ /* 0x000fe20000000800 */
[----:B0-----:R-:W-:-:S07]  /*84f0*/  FMNMX.FTZ R158, R7, R158, !PT ;  /* 0x0000009e079e7209 */ /* 0x001fce0007810000 */
[----:B------:R-:W0:Y:S01]  /*8500*/  MUFU.EX2 R169, R169 ;  /* 0x000000a900a97308 */ /* 0x000e220000000800 */
[----:B------:R-:W1:Y:S07]  /*8510*/  SHFL.BFLY PT, R7, R158, 0x1, 0x1f ;  /* 0x0c201f009e077f89 */ /* 0x000e6e00000e0000 */
[----:B------:R-:W-:Y:S08]  /*8520*/  MUFU.EX2 R20, R20 ;  /* 0x0000001400147308 */ /* 0x000ff00000000800 */
[----:B------:R-:W2:Y:S08]  /*8530*/  MUFU.EX2 R173, R173 ;  /* 0x000000ad00ad7308 */ /* 0x000eb00000000800 */
        /* <DEDUP_REMOVED lines=9> */
[----:B------:R-:W-:Y:S01]  /*85d0*/  FSEL R153, R7, RZ, P2 ;  /* 0x000000ff07997208 */ /* 0x000fe20001000000 */
[--C-:B------:R-:W-:Y:S01]  /*85e0*/  FFMA.FTZ R221, R152, UR28, -R158.reuse ;  /* 0x0000001c98dd7c23 */ /* 0x100fe2000801089e */
[----:B------:R-:W-:Y:S01]  /*85f0*/  FSEL R152, R8, RZ, P1 ;  /* 0x000000ff08987208 */ /* 0x000fe20000800000 */
[----:B------:R-:W-:Y:S01]  /*8600*/  FFMA.FTZ R214, R157, UR28, -R158 ;  /* 0x0000001c9dd67c23 */ /* 0x000fe2000801089e */
[----:B------:R-:W-:Y:S02]  /*8610*/  IMAD.MOV R157, RZ, RZ, -R184 ;  /* 0x000000ffff9d7224 */ /* 0x000fe400078e0ab8 */
[----:B------:R-:W-:Y:S01]  /*8620*/  FADD.FTZ R153, -R153, R10 ;  /* 0x0000000a99997221 */ /* 0x000fe20000010100 */
[--C-:B------:R-:W-:Y:S01]  /*8630*/  FFMA.FTZ R222, R213, UR28, -R158.reuse ;  /* 0x0000001cd5de7c23 */ /* 0x100fe2000801089e */
[----:B------:R-:W-:Y:S01]  /*8640*/  FADD.FTZ R152, -R152, R11 ;  /* 0x0000000b98987221 */ /* 0x000fe20000010100 */
[--C-:B------:R-:W-:Y:S01]  /*8650*/  FFMA.FTZ R213, R215, UR28, -R158.reuse ;  /* 0x0000001cd7d57c23 */ /* 0x100fe2000801089e */
[----:B------:R-:W-:Y:S01]  /*8660*/  FMUL.FTZ R215, R153, UR28 ;  /* 0x0000001c99d77c20 */ /* 0x000fe20008410000 */
[----:B------:R-:W-:Y:S01]  /*8670*/  ISETP.NE.AND P1, PT, R18, R157, PT ;  /* 0x0000009d1200720c */ /* 0x000fe20003f25270 */
[----:B------:R-:W-:Y:S01]  /*8680*/  FMUL.FTZ R152, R152, UR28 ;  /* 0x0000001c98987c20 */ /* 0x000fe20008410000 */
[--C-:B------:R-:W-:Y:S01]  /*8690*/  FFMA.FTZ R183, R156, UR28, -R158.reuse ;  /* 0x0000001c9cb77c23 */ /* 0x100fe2000801089e */
[--C-:B------:R-:W-:Y:S01]  /*86a0*/  FFMA.FTZ R156, R176, UR28, -R158.reuse ;  /* 0x0000001cb09c7c23 */ /* 0x100fe2000801089e */
[----:B------:R-:W-:Y:S01]  /*86b0*/  FFMA.FTZ R224, R154, UR28, -R158 ;  /* 0x0000001c9ae07c23 */ /* 0x000fe2000801089e */
[----:B------:R-:W1:Y:S01]  /*86c0*/  MUFU.EX2 R10, R152 ;  /* 0x00000098000a7308 */ /* 0x000e620000000800 */
[----:B------:R-:W-:-:S02]  /*86d0*/  VIADD R153, R9, 0x38840 ;  /* 0x0003884009997836 */ /* 0x000fc40000000000 */
[--C-:B------:R-:W-:Y:S01]  /*86e0*/  FFMA.FTZ R217, R160, UR28, -R158.reuse ;  /* 0x0000001ca0d97c23 */ /* 0x100fe2000801089e */
[--C-:B------:R-:W-:Y:S01]  /*86f0*/  FFMA.FTZ R218, R161, UR28, -R158.reuse ;  /* 0x0000001ca1da7c23 */ /* 0x100fe2000801089e */
[--C-:B------:R-:W-:Y:S01]  /*8700*/  FFMA.FTZ R219, R164, UR28, -R158.reuse ;  /* 0x0000001ca4db7c23 */ /* 0x100fe2000801089e */
[--C-:B------:R-:W-:Y:S01]  /*8710*/  FFMA.FTZ R220, R165, UR28, -R158.reuse ;  /* 0x0000001ca5dc7c23 */ /* 0x100fe2000801089e */
[----:B------:R-:W-:Y:S01]  /*8720*/  PRMT R153, R202, 0x654, R153 ;  /* 0x00000654ca997816 */ /* 0x000fe20000000099 */
[----:B------:R-:W-:Y:S01]  /*8730*/  FFMA.FTZ R172, R172, UR28, -R158 ;  /* 0x0000001cacac7c23 */ /* 0x000fe2000801089e */
[----:B------:R-:W3:Y:S01]  /*8740*/  MUFU.EX2 R215, R215 ;  /* 0x000000d700d77308 */ /* 0x000ee20000000800 */
[----:B------:R-:W-:Y:S02]  /*8750*/  @!P1 IMAD R154, R13, 0x40, R22 ;  /* 0x000000400d9a9824 */ /* 0x000fe400078e0216 */
[--C-:B------:R-:W-:Y:S01]  /*8760*/  FFMA.FTZ R13, R216, UR28, -R158.reuse ;  /* 0x0000001cd80d7c23 */ /* 0x100fe2000801089e */
[----:B------:R4:W-:Y:S01]  /*8770*/  SYNCS.ARRIVE.TRANS64.RED.A1T0 RZ, [R153+URZ], RZ ;  /* 0x000000ff99ff79a7 */ /* 0x0009e2000810043f */
[----:B------:R-:W-:Y:S01]  /*8780*/  FFMA.FTZ R216, R155, UR28, -R158 ;  /* 0x0000001c9bd87c23 */ /* 0x000fe2000801089e */
[----:B------:R-:W-:Y:S01]  /*8790*/  IMAD R176, R2, 0x1000, R19 ;  /* 0x0000100002b07824 */ /* 0x000fe200078e0213 */
[----:B0-----:R-:W-:Y:S01]  /*87a0*/  F2FP.F16.F32.PACK_AB R155, R169, R14 ;  /* 0x0000000ea99b723e */ /* 0x001fe200000000ff */
[----:B------:R0:W-:Y:S01]  /*87b0*/  MUFU.EX2 R11, R156 ;  /* 0x0000009c000b7308 */ /* 0x0001e20000000800 */
[----:B--2---:R-:W-:Y:S01]  /*87c0*/  F2FP.F16.F32.PACK_AB R157, R173, R20 ;  /* 0x00000014ad9d723e */ /* 0x004fe200000000ff */
[-C--:B-1----:R-:W-:Y:S01]  /*87d0*/  FMUL.FTZ R26, R26, R10.reuse ;  /* 0x0000000a1a1a7220 */ /* 0x082fe20000410000 */
[----:B----4-:R-:W-:Y:S01]  /*87e0*/  F2FP.F16.F32.PACK_AB R153, R12, R15 ;  /* 0x0000000f0c99723e */ /* 0x010fe200000000ff */
[----:B------:R-:W-:Y:S01]  /*87f0*/  FMUL.FTZ R27, R27, R10 ;  /* 0x0000000a1b1b7220 */ /* 0x000fe20000410000 */
[----:B------:R-:W-:Y:S01]  /*8800*/  F2FP.F16.F32.PACK_AB R159, R177, R168 ;  /* 0x000000a8b19f723e */ /* 0x000fe200000000ff */
[----:B------:R-:W-:Y:S01]  /*8810*/  FMUL.FTZ R30, R30, R10 ;  /* 0x0000000a1e1e7220 */ /* 0x000fe20000410000 */
[----:B------:R-:W-:Y:S01]  /*8820*/  R2UR UR6, R176 ;  /* 0x00000000b00672ca */ /* 0x000fe200000e0000 */
[----:B------:R-:W-:Y:S01]  /*8830*/  MUFU.EX2 R182, R182 ;  /* 0x000000b600b67308 */ /* 0x000fe20000000800 */
[----:B0-----:R-:W-:-:S02]  /*8840*/  @!P1 IMAD R156, R154, 0x4, R17 ;  /* 0x000000049a9c9824 */ /* 0x001fc400078e0211 */
[-C--:B---3--:R-:W-:Y:S01]  /*8850*/  FMUL.FTZ R24, R24, R215.reuse ;  /* 0x000000d718187220 */ /* 0x088fe20000410000 */
[-C--:B------:R-:W-:Y:S01]  /*8860*/  FMUL.FTZ R25, R25, R215.reuse ;  /* 0x000000d719197220 */ /* 0x080fe20000410000 */
[-C--:B------:R-:W-:Y:S01]  /*8870*/  FMUL.FTZ R28, R28, R215.reuse ;  /* 0x000000d71c1c7220 */ /* 0x080fe20000410000 */
[-C--:B------:R-:W-:Y:S01]  /*8880*/  FMUL.FTZ R29, R29, R215.reuse ;  /* 0x000000d71d1d7220 */ /* 0x080fe20000410000 */
[----:B------:R-:W-:Y:S01]  /*8890*/  @!P1 STS [R156+0x38400], R215 ;  /* 0x038400d79c009388 */ /* 0x000fe20000000800 */
[-C--:B------:R-:W-:Y:S01]  /*88a0*/  FMUL.FTZ R31, R31, R10.reuse ;  /* 0x0000000a1f1f7220 */ /* 0x080fe20000410000 */
[----:B------:R-:W0:Y:S01]  /*88b0*/  MUFU.EX2 R21, R21 ;  /* 0x0000001500157308 */ /* 0x000e220000000800 */
[-C--:B------:R-:W-:Y:S01]  /*88c0*/  FMUL.FTZ R32, R32, R215.reuse ;  /* 0x000000d720207220 */ /* 0x080fe20000410000 */
[----:B------:R1:W-:Y:S01]  /*88d0*/  @!P1 STS [R156+0x38420], R10 ;  /* 0x0384200a9c009388 */ /* 0x0003e20000000800 */
        /* <DEDUP_REMOVED lines=59> */
[----:B------:R-:W-:Y:S01]  /*8c90*/  FMUL.FTZ R81, R81, R215 ;  /* 0x000000d751517220 */ /* 0x000fe20000410000 */
[-C--:B------:R-:W-:Y:S01]  /*8ca0*/  FMUL.FTZ R82, R82, R10.reuse ;  /* 0x0000000a52527220 */ /* 0x080fe20000410000 */
[----:B------:R-:W-:Y:S01]  /*8cb0*/  MUFU.EX2 R174, R174 ;  /* 0x000000ae00ae7308 */ /* 0x000fe20000000800 */
[----:B0-----:R-:W-:Y:S01]  /*8cc0*/  F2FP.F16.F32.PACK_AB R158, R220, R219 ;  /* 0x000000dbdc9e723e */ /* 0x001fe200000000ff */
        /* <DEDUP_REMOVED lines=80> */
[----:B------:R-:W-:Y:S01]  /*91d0*/  FMUL.FTZ R149, R149, R215 ;  /* 0x000000d795957220 */ /* 0x000fe20000410000 */
[-C--:B------:R-:W-:Y:S01]  /*91e0*/  FMUL.FTZ R150, R150, R10.reuse ;  /* 0x0000000a96967220 */ /* 0x080fe20000410000 */
[----:B------:R-:W-:Y:S01]  /*91f0*/  FMUL.FTZ R151, R151, R10 ;  /* 0x0000000a97977220 */ /* 0x000fe20000410000 */
[----:B-1----:R-:W-:Y:S01]  /*9200*/  F2FP.F16.F32.PACK_AB R165, R179, R178 ;  /* 0x000000b2b3a5723e */ /* 0x002fe200000000ff */
[----:B------:R1:W-:Y:S01]  /*9210*/  STSM.16.M88.4 [R187+0x36400], R152 ;  /* 0x03640098bb007844 */ /* 0x0003e20000000200 */
[----:B------:R-:W-:Y:S01]  /*9220*/  VIADD R223, R176, 0x80 ;  /* 0x00000080b0df7836 */ /* 0x000fe20000000000 */
[----:B------:R-:W-:Y:S01]  /*9230*/  MUFU.EX2 R13, R13 ;  /* 0x0000000d000d7308 */ /* 0x000fe20000000800 */
[----:B0-----:R-:W-:Y:S01]  /*9240*/  F2FP.F16.F32.PACK_AB R167, R181, R180 ;  /* 0x000000b4b5a7723e */ /* 0x001fe200000000ff */
[----:B------:R1:W-:Y:S01]  /*9250*/  STSM.16.M88.4 [R190], R156 ;  /* 0x0000009cbe007844 */ /* 0x0003e20000000200 */
[----:B------:R-:W-:Y:S01]  /*9260*/  FFMA.FTZ R15, R10, R6, R15 ;  /* 0x000000060a0f7223 */ /* 0x000fe2000001000f */
[----:B------:R-:W-:-:S02]  /*9270*/  FFMA.FTZ R182, R215, R5, R182 ;  /* 0x00000005d7b67223 */ /* 0x000fc400000100b6 */
[----:B------:R1:W-:Y:S01]  /*9280*/  STSM.16.M88.4 [R188], R160 ;  /* 0x000000a0bc007844 */ /* 0x0003e20000000200 */
[----:B------:R-:W-:Y:S01]  /*9290*/  FADD.FTZ R15, R12, R15 ;  /* 0x0000000f0c0f7221 */ /* 0x000fe20000010000 */
[----:B------:R-:W0:Y:S01]  /*92a0*/  MUFU.EX2 R216, R216 ;  /* 0x000000d800d87308 */ /* 0x000e220000000800 */
[----:B--2---:R-:W-:Y:S01]  /*92b0*/  F2FP.F16.F32.PACK_AB R164, R224, R11 ;  /* 0x0000000be0a4723e */ /* 0x004fe200000000ff */
        /* <DEDUP_REMOVED lines=8> */
[----:B0-----:R-:W-:Y:S02]  /*9340*/  F2FP.F16.F32.PACK_AB R166, R216, R13 ;  /* 0x0000000dd8a6723e */ /* 0x001fe400000000ff */
        /* <DEDUP_REMOVED lines=54> */
.L_x_8371:
[----:B------:R-:W-:Y:S01]  /*96b0*/  UISETP.GT.AND UP0, UPT, UR30, UR29, UPT ;  /* 0x0000001d1e00728c */ /* 0x000fe2000bf04270 */
[----:B------:R-:W-:Y:S01]  /*96c0*/  VIADD R9, R9, 0x38860 ;  /* 0x0003886009097836 */ /* 0x000fe20000000000 */
[----:B------:R-:W-:Y:S01]  /*96d0*/  UIADD3 UR30, UR30, -0x1, URZ ;  /* 0xffffffff1e1e7890 */ /* 0x000fe2000fffe03f */
[----:B------:R-:W-:Y:S02]  /*96e0*/  IMAD.MOV.U32 R11, RZ, RZ, R8 ;  /* 0x000000ffff0b7224 */ /* 0x000fe400078e0008 */
[----:B------:R-:W-:Y:S01]  /*96f0*/  IMAD.MOV.U32 R10, RZ, RZ, R7 ;  /* 0x000000ffff0a7224 */ /* 0x000fe200078e0007 */
[----:B------:R-:W-:Y:S01]  /*9700*/  PLOP3.LUT P1, PT, PT, PT, UP0, 0x80, 0x0 ;  /* 0x000000000000781c */ /* 0x000fe20003f2f008 */
[----:B------:R-:W-:Y:S01]  /*9710*/  IMAD.MOV.U32 R13, RZ, RZ, R2 ;  /* 0x000000ffff0d7224 */ /* 0x000fe200078e0002 */
[----:B------:R-:W-:-:S04]  /*9720*/  PRMT R9, R202, 0x654, R9 ;  /* 0x00000654ca097816 */ /* 0x000fc80000000009 */
[----:B------:R0:W-:Y:S07]  /*9730*/  SYNCS.ARRIVE.TRANS64.RED.A1T0 RZ, [R9+URZ], RZ ;  /* 0x000000ff09ff79a7 */ /* 0x0001ee000810043f */
[----:B------:R-:W-:Y:S05]  /*9740*/  @P1 BRA `(.L_x_8372) ;  /* 0xffffffcc00741947 */ /* 0x000fea000383ffff */
.L_x_8361:
[----:B------:R-:W-:-:S13]  /*9750*/  ISETP.LE.AND P1, PT, RZ, UR30, PT ;  /* 0x0000001eff007c0c */ /* 0x000fda000bf23270 */
[----:B------:R-:W-:Y:S05]  /*9760*/  @!P1 BRA `(.L_x_8373) ;  /* 0x0000002c004c9947 */ /* 0x000fea0003800000 */
[----:B------:R-:W-:Y:S01]  /*9770*/  IMAD.MOV.U32 R185, RZ, RZ, R8 ;  /* 0x000000ffffb97224 */ /* 0x000fe200078e0008 */
[----:B------:R-:W-:Y:S01]  /*9780*/  ULDC UR28, c[0x0][0xa80] ;  /* 0x0002a000001c7ab9 */ /* 0x000fe20000000800 */
[----:B------:R-:W-:Y:S02]  /*9790*/  IMAD.MOV.U32 R10, RZ, RZ, R7 ;  /* 0x000000ffff0a7224 */ /* 0x000fe400078e0007 */
[----:B------:R-:W-:-:S07]  /*97a0*/  IMAD.MOV.U32 R213, RZ, RZ, R2 ;  /* 0x000000ffffd57224 */ /* 0x000fce00078e0002 */
.L_x_8384:
[----:B------:R-:W-:-:S05]  /*97b0*/  VIADD R2, R213, 0x1 ;  /* 0x00000001d5027836 */ /* 0x000fca0000000000 */
[----:B------:R-:W-:-:S04]  /*97c0*/  ISETP.NE.AND P1, PT, R2, 0x2, PT ;  /* 0x000000020200780c */ /* 0x000fc80003f25270 */
[----:B------:R-:W-:Y:S02]  /*97d0*/  SEL R7, RZ, 0x1, P1 ;  /* 0x00000001ff077807 */ /* 0x000fe40000800000 */
[----:B------:R-:W-:Y:S02]  /*97e0*/  SEL R2, R2, RZ, P1 ;  /* 0x000000ff02027207 */ /* 0x000fe40000800000 */
[----:B------:R-:W-:Y:S01]  /*97f0*/  LOP3.LUT R16, R16, R7, RZ, 0x3c, !PT ;  /* 0x0000000710107212 */ /* 0x000fe200078e3cff */
[----:B-1----:R-:W-:Y:S06]  /*9800*/  @!P0 BRA `(.L_x_8374) ;  /* 0x0000000000048947 */ /* 0x002fec0003800000 */
[----:B------:R-:W-:Y:S01]  /*9810*/  BPT.TRAP 0x1 ;  /* 0x000000040000795c */ /* 0x000fe20000300000 */
.L_x_8374:
[----:B0-----:R-:W-:Y:S01]  /*9820*/  IMAD R9, R2, 0x8, R17 ;  /* 0x0000000802097824 */ /* 0x001fe200078e0211 */
[----:B------:R-:W-:-:S04]  /*9830*/  SHF.L.U32 R8, R16, 0x1f, RZ ;  /* 0x0000001f10087819 */ /* 0x000fc800000006ff */
[----:B------:R0:W1:Y:S01]  /*9840*/  SYNCS.PHASECHK.TRANS64.TRYWAIT P1, [R9+URZ+0x38830], R8 ;  /* 0x03883008090075a7 */ /* 0x000062000802017f */
[----:B------:R-:W-:Y:S05]  /*9850*/  @!P0 BRA `(.L_x_8375) ;  /* 0x0000000000048947 */ /* 0x000fea0003800000 */
[----:B------:R-:W-:Y:S01]  /*9860*/  BPT.TRAP 0x1 ;  /* 0x000000040000795c */ /* 0x000fe20000300000 */
.L_x_8375:
[----:B------:R-:W-:Y:S01]  /*9870*/  IMAD R7, R2, 0x200, R0 ;  /* 0x0000020002077824 */ /* 0x000fe200078e0200 */
[----:B-1----:R-:W-:Y:S06]  /*9880*/  @P1 BRA `(.L_x_8376) ;  /* 0x0000000000081947 */ /* 0x002fec0003800000 */
[----:B------:R-:W1:Y:S02]  /*9890*/  SYNCS.PHASECHK.TRANS64.TRYWAIT P1, [R9+URZ+0x38830], R8 ;  /* 0x03883008090075a7 */ /* 0x000e64000802017f */
[----:B-1----:R-:W-:Y:S05]  /*98a0*/  @!P1 BRA `(.L_x_8377) ;  /* 0x000000cc00e49947 */ /* 0x002fea0003800000 */
.L_x_8376:
        /* <DEDUP_REMOVED lines=22> */
.L_x_8378:
[----:B------:R2:W3:Y:S01]  /*9a10*/  SYNCS.PHASECHK.TRANS64.TRYWAIT P1, [R9+URZ+0x38850], R8 ;  /* 0x03885008090075a7 */ /* 0x0004e2000802017f */
[----:B------:R-:W-:Y:S05]  /*9a20*/  @!P0 BRA `(.L_x_8379) ;  /* 0x0000000000048947 */ /* 0x000fea0003800000 */
[----:B------:R-:W-:Y:S01]  /*9a30*/  BPT.TRAP 0x1 ;  /* 0x000000040000795c */ /* 0x000fe20000300000 */
.L_x_8379:
[----:B------:R-:W-:Y:S01]  /*9a40*/  IMAD R7, R2, 0x1000, R4 ;  /* 0x0000100002077824 */ /* 0x000fe200078e0204 */
[----:B---3--:R-:W-:Y:S06]  /*9a50*/  @P1 BRA `(.L_x_8380) ;  /* 0x0000000000081947 */ /* 0x008fec0003800000 */
[----:B------:R-:W3:Y:S02]  /*9a60*/  SYNCS.PHASECHK.TRANS64.TRYWAIT P1, [R9+URZ+0x38850], R8 ;  /* 0x03885008090075a7 */ /* 0x000ee4000802017f */
[----:B---3--:R-:W-:Y:S05]  /*9a70*/  @!P1 BRA `(.L_x_8381) ;  /* 0x000000cc00849947 */ /* 0x008fea0003800000 */
.L_x_8380:
        /* <DEDUP_REMOVED lines=326> */
.L_x_8382:
[----:B------:R-:W-:Y:S01]  /*aee0*/  FMNMX.FTZ R8, R152, R10, !PT ;  /* 0x0000000a98087209 */ /* 0x000fe20007810000 */
[----:B------:R-:W-:Y:S01]  /*aef0*/  IMAD R220, R2, 0x1000, R19 ;  /* 0x0000100002dc7824 */ /* 0x000fe200078e0213 */
[----:B------:R-:W-:Y:S02]  /*af00*/  UMOV UR7, 0x40000040 ;  /* 0x4000004000077882 */ /* 0x000fe40000000000 */
[----:B------:R-:W-:Y:S02]  /*af10*/  FMNMX.FTZ R7, R153, R8, !PT ;  /* 0x0000000899077209 */ /* 0x000fe40007810000 */
        /* <DEDUP_REMOVED lines=109> */
[----:B------:R-:W-:Y:S01]  /*b5f0*/  FFMA.FTZ R153, R181, UR28, -R204 ;  /* 0x0000001cb5997c23 */ /* 0x000fe200080108cc */
[----:B------:R-:W-:Y:S01]  /*b600*/  MUFU.EX2 R186, R186 ;  /* 0x000000ba00ba7308 */ /* 0x000fe20000000800 */
[----:B-1----:R-:W-:Y:S01]  /*b610*/  F2FP.F16.F32.PACK_AB R156, R20, R15 ;  /* 0x0000000f149c723e */ /* 0x002fe200000000ff */
        /* <DEDUP_REMOVED lines=11> */
[--C-:B------:R-:W-:Y:S01]  /*b6d0*/  FFMA.FTZ R204, R154, UR28, -R152.reuse ;  /* 0x0000001c9acc7c23 */ /* 0x100fe20008010898 */
[--C-:B------:R-:W-:Y:S01]  /*b6e0*/  FFMA.FTZ R215, R155, UR28, -R152.reuse ;  /* 0x0000001c9bd77c23 */ /* 0x100fe20008010898 */
[----:B------:R-:W-:Y:S01]  /*b6f0*/  FFMA.FTZ R214, R158, UR28, -R152 ;  /* 0x0000001c9ed67c23 */ /* 0x000fe20008010898 */
[----:B------:R-:W1:Y:S01]  /*b700*/  MUFU.EX2 R181, R181 ;  /* 0x000000b500b57308 */ /* 0x000e620000000800 */
[----:B0-----:R-:W-:-:S02]  /*b710*/  IMAD.MOV R153, RZ, RZ, -R184 ;  /* 0x000000ffff997224 */ /* 0x001fc400078e0ab8 */
[--C-:B------:R-:W-:Y:S01]  /*b720*/  FFMA.FTZ R217, R159, UR28, -R152.reuse ;  /* 0x0000001c9fd97c23 */ /* 0x100fe20008010898 */
[--C-:B------:R-:W-:Y:S01]  /*b730*/  FFMA.FTZ R216, R162, UR28, -R152.reuse ;  /* 0x0000001ca2d87c23 */ /* 0x100fe20008010898 */
[--C-:B------:R-:W-:Y:S01]  /*b740*/  FFMA.FTZ R219, R163, UR28, -R152.reuse ;  /* 0x0000001ca3db7c23 */ /* 0x100fe20008010898 */
[--C-:B------:R-:W-:Y:S01]  /*b750*/  FFMA.FTZ R218, R166, UR28, -R152.reuse ;  /* 0x0000001ca6da7c23 */ /* 0x100fe20008010898 */
[----:B------:R-:W-:Y:S01]  /*b760*/  ISETP.NE.AND P1, PT, R18, R153, PT ;  /* 0x000000991200720c */ /* 0x000fe20003f25270 */
[----:B------:R-:W-:Y:S02]  /*b770*/  VIADD R153, R9, 0x38840 ;  /* 0x0003884009997836 */ /* 0x000fe40000000000 */
[--C-:B------:R-:W-:Y:S01]  /*b780*/  FFMA.FTZ R221, R167, UR28, -R152.reuse ;  /* 0x0000001ca7dd7c23 */ /* 0x100fe20008010898 */
[--C-:B------:R-:W-:Y:S01]  /*b790*/  FFMA.FTZ R170, R170, UR28, -R152.reuse ;  /* 0x0000001caaaa7c23 */ /* 0x100fe20008010898 */
[--C-:B------:R-:W-:Y:S01]  /*b7a0*/  FFMA.FTZ R171, R171, UR28, -R152.reuse ;  /* 0x0000001cabab7c23 */ /* 0x100fe20008010898 */
[--C-:B------:R-:W-:Y:S01]  /*b7b0*/  FFMA.FTZ R174, R174, UR28, -R152.reuse ;  /* 0x0000001caeae7c23 */ /* 0x100fe20008010898 */
[----:B------:R-:W-:Y:S01]  /*b7c0*/  PRMT R153, R202, 0x654, R153 ;  /* 0x00000654ca997816 */ /* 0x000fe20000000099 */
[--C-:B------:R-:W-:Y:S01]  /*b7d0*/  FFMA.FTZ R175, R175, UR28, -R152.reuse ;  /* 0x0000001cafaf7c23 */ /* 0x100fe20008010898 */
[--C-:B------:R-:W-:Y:S01]  /*b7e0*/  FFMA.FTZ R178, R178, UR28, -R152.reuse ;  /* 0x0000001cb2b27c23 */ /* 0x100fe20008010898 */
[--C-:B------:R-:W-:Y:S01]  /*b7f0*/  FFMA.FTZ R179, R179, UR28, -R152.reuse ;  /* 0x0000001cb3b37c23 */ /* 0x100fe20008010898 */
[----:B------:R0:W-:Y:S01]  /*b800*/  SYNCS.ARRIVE.TRANS64.RED.A1T0 RZ, [R153+URZ], RZ ;  /* 0x000000ff99ff79a7 */ /* 0x0001e2000810043f */
[--C-:B------:R-:W-:Y:S01]  /*b810*/  FFMA.FTZ R182, R182, UR28, -R152.reuse ;  /* 0x0000001cb6b67c23 */ /* 0x100fe20008010898 */
[----:B------:R-:W-:Y:S01]  /*b820*/  FFMA.FTZ R183, R183, UR28, -R152 ;  /* 0x0000001cb7b77c23 */ /* 0x000fe20008010898 */
[----:B------:R-:W-:Y:S01]  /*b830*/  @!P1 IMAD R154, R213, 0x40, R22 ;  /* 0x00000040d59a9824 */ /* 0x000fe200078e0216 */
[----:B------:R-:W-:Y:S01]  /*b840*/  MUFU.EX2 R204, R204 ;  /* 0x000000cc00cc7308 */ /* 0x000fe20000000800 */
[----:B------:R-:W-:Y:S01]  /*b850*/  F2FP.F16.F32.PACK_AB R152, R12, R11 ;  /* 0x0000000b0c98723e */ /* 0x000fe200000000ff */
[----:B-1----:R-:W-:Y:S01]  /*b860*/  FMUL.FTZ R26, R26, R181 ;  /* 0x000000b51a1a7220 */ /* 0x002fe20000410000 */
[----:B------:R-:W-:Y:S01]  /*b870*/  @!P1 IMAD R154, R154, 0x4, R17 ;  /* 0x000000049a9a9824 */ /* 0x000fe200078e0211 */
[----:B------:R-:W-:Y:S01]  /*b880*/  F2FP.F16.F32.PACK_AB R158, R186, R21 ;  /* 0x00000015ba9e723e */ /* 0x000fe200000000ff */
[-C--:B------:R-:W-:Y:S01]  /*b890*/  FMUL.FTZ R27, R27, R181.reuse ;  /* 0x000000b51b1b7220 */ /* 0x080fe20000410000 */
[-C--:B------:R-:W-:Y:S01]  /*b8a0*/  FMUL.FTZ R30, R30, R181.reuse ;  /* 0x000000b51e1e7220 */ /* 0x080fe20000410000 */
        /* <DEDUP_REMOVED lines=182> */
.L_x_8383:
[----:B------:R-:W-:Y:S01]  /*c410*/  ISETP.LT.AND P1, PT, RZ, UR30, PT ;  /* 0x0000001eff007c0c */ /* 0x000fe2000bf21270 */
[----:B------:R-:W-:Y:S01]  /*c420*/  VIADD R9, R9, 0x38860 ;  /* 0x0003886009097836 */ /* 0x000fe20000000000 */
[----:B------:R-:W-:Y:S01]  /*c430*/  UIADD3 UR30, UR30, -0x1, URZ ;  /* 0xffffffff1e1e7890 */ /* 0x000fe2000fffe03f */
[----:B------:R-:W-:Y:S02]  /*c440*/  IMAD.MOV.U32 R185, RZ, RZ, R8 ;  /* 0x000000ffffb97224 */ /* 0x000fe400078e0008 */
[----:B------:R-:W-:Y:S01]  /*c450*/  IMAD.MOV.U32 R10, RZ, RZ, R7 ;  /* 0x000000ffff0a7224 */ /* 0x000fe200078e0007 */
[----:B------:R-:W-:Y:S01]  /*c460*/  PRMT R9, R202, 0x654, R9 ;  /* 0x00000654ca097816 */ /* 0x000fe20000000009 */
[----:B------:R-:W-:-:S03]  /*c470*/  IMAD.MOV.U32 R213, RZ, RZ, R2 ;  /* 0x000000ffffd57224 */ /* 0x000fc600078e0002 */
[----:B------:R1:W-:Y:S03]  /*c480*/  SYNCS.ARRIVE.TRANS64.RED.A1T0 RZ, [R9+URZ], RZ ;  /* 0x000000ff09ff79a7 */ /* 0x0003e6000810043f */
[----:B------:R-:W-:Y:S05]  /*c490*/  @P1 BRA `(.L_x_8384) ;  /* 0xffffffd000c41947 */ /* 0x000fea000383ffff */
.L_x_8373:
[----:B------:R-:W2:Y:S01]  /*c4a0*/  SHFL.BFLY PT, R0, R5, 0x2, 0x1f ;  /* 0x0c401f0005007f89 */ /* 0x000ea200000e0000 */
[----:B------:R-:W-:-:S03]  /*c4b0*/  UIADD3 UR36, UR36, 0x1, URZ ;  /* 0x0000000124247890 */ /* 0x000fc6000fffe03f */
[----:B01----:R-:W0:Y:S01]  /*c4c0*/  SHFL.BFLY PT, R9, R6, 0x2, 0x1f ;  /* 0x0c401f0006097f89 */ /* 0x003e2200000e0000 */
[----:B------:R-:W-:Y:S08]  /*c4d0*/  BAR.ARV 0x8, 0x100 ;  /* 0x0204000000007b1d */ /* 0x000ff00000002000 */
[----:B------:R-:W-:Y:S01]  /*c4e0*/  BAR.SYNC.DEFER_BLOCKING 0xf, 0x100 ;  /* 0x03c4000000007b1d */ /* 0x000fe20000010000 */
[----:B--2---:R-:W-:Y:S01]  /*c4f0*/  FADD.FTZ R4, R0, R5 ;  /* 0x0000000500047221 */ /* 0x004fe20000010000 */
[----:B------:R-:W-:-:S02]  /*c500*/  VIADD R5, R2, 0x1 ;  /* 0x0000000102057836 */ /* 0x000fc40000000000 */
[----:B0-----:R-:W-:Y:S02]  /*c510*/  FADD.FTZ R9, R9, R6 ;  /* 0x0000000609097221 */ /* 0x001fe40000010000 */
[----:B------:R-:W0:Y:S01]  /*c520*/  SHFL.BFLY PT, R3, R4, 0x1, 0x1f ;  /* 0x0c201f0004037f89 */ /* 0x000e2200000e0000 */
[----:B------:R-:W-:-:S03]  /*c530*/  ISETP.NE.AND P1, PT, R5, 0x2, PT ;  /* 0x000000020500780c */ /* 0x000fc60003f25270 */
[----:B------:R-:W1:Y:S01]  /*c540*/  SHFL.BFLY PT, R10, R9, 0x1, 0x1f ;  /* 0x0c201f00090a7f89 */ /* 0x000e6200000e0000 */
[----:B0-----:R-:W-:Y:S01]  /*c550*/  FADD.FTZ R0, R4, R3 ;  /* 0x0000000304007221 */ /* 0x001fe20000010000 */
[----:B------:R-:W-:Y:S02]  /*c560*/  IMAD.MOV R3, RZ, RZ, -R184 ;  /* 0x000000ffff037224 */ /* 0x000fe400078e0ab8 */
[----:B------:R-:W-:Y:S02]  /*c570*/  IMAD.MOV.U32 R4, RZ, RZ, RZ ;  /* 0x000000ffff047224 */ /* 0x000fe400078e00ff */
[----:B-1----:R-:W-:Y:S01]  /*c580*/  FADD.FTZ R6, R9, R10 ;  /* 0x0000000a09067221 */ /* 0x002fe20000010000 */
[----:B------:R-:W-:Y:S02]  /*c590*/  FSETP.NE.FTZ.AND P2, PT, R0, RZ, PT ;  /* 0x000000ff0000720b */ /* 0x000fe40003f55000 */
[----:B------:R-:W-:Y:S01]  /*c5a0*/  ISETP.NE.AND P0, PT, R18, R3, PT ;  /* 0x000000031200720c */ /* 0x000fe20003f05270 */
[----:B------:R-:W-:Y:S01]  /*c5b0*/  IMAD.MOV.U32 R3, RZ, RZ, RZ ;  /* 0x000000ffff037224 */ /* 0x000fe200078e00ff */
[----:B------:R-:W-:-:S02]  /*c5c0*/  FSETP.NE.FTZ.AND P3, PT, R6, RZ, PT ;  /* 0x000000ff0600720b */ /* 0x000fc40003f75000 */
[----:B------:R-:W-:-:S04]  /*c5d0*/  SEL R9, RZ, 0x1, P1 ;  /* 0x00000001ff097807 */ /* 0x000fc80000800000 */
[----:B------:R-:W-:Y:S01]  /*c5e0*/  LOP3.LUT R16, R16, R9, RZ, 0x3c, !PT ;  /* 0x0000000910107212 */ /* 0x000fe200078e3cff */
[----:B------:R-:W-:Y:S02]  /*c5f0*/  IMAD.U32 R9, RZ, RZ, UR28 ;  /* 0x0000001cff097e24 */ /* 0x000fe4000f8e00ff */
        /* <DEDUP_REMOVED lines=79> */
[----:B------:R-:W-:Y:S02]  /*caf0*/  IMAD.MOV.U32 R0, RZ, RZ, -0x800000 ;  /* 0xff800000ff007424 */ /* 0x000fe400078e00ff */
[-C--:B------:R-:W-:Y:S01]  /*cb00*/  FMUL.FTZ R25, R50, R4.reuse ;  /* 0x0000000432197220 */ /* 0x080fe20000410000 */
[-C--:B------:R-:W-:Y:S01]  /*cb10*/  FMUL.FTZ R13, R58, R4.reuse ;  /* 0x000000043a0d7220 */ /* 0x080fe20000410000 */
[-C--:B------:R-:W-:Y:S01]  /*cb20*/  FMUL.FTZ R15, R62, R4.reuse ;  /* 0x000000043e0f7220 */ /* 0x080fe20000410000 */
[----:B------:R-:W-:Y:S01]  /*cb30*/  @P2 FFMA.FTZ R3, R2, R7, R17 ;  /* 0x0000000702032223 */ /* 0x000fe20000010011 */
        /* <DEDUP_REMOVED lines=64> */
.L_x_8343:
[----:B------:R-:W0:Y:S01]  /*cf40*/  S2R R202, SR_CgaCtaId ;  /* 0x0000000000ca7919 */ /* 0x000e220000008800 */
[----:B------:R-:W-:Y:S01]  /*cf50*/  MOV R17, 0x400 ;  /* 0x0000040000117802 */ /* 0x000fe20000000f00 */
[----:B------:R-:W-:Y:S01]  /*cf60*/  BSSY B0, `(.L_x_8385) ;  /* 0x00002f1000007945 */ /* 0x000fe20003800000 */
[----:B------:R-:W-:Y:S02]  /*cf70*/  BAR.SYNC.DEFER_BLOCKING 0x5, 0x180 ;  /* 0x0146000000007b1d */ /* 0x000fe40000010000 */
[----:B0-----:R-:W-:-:S05]  /*cf80*/  LEA R17, R202, R17, 0x18 ;  /* 0x00000011ca117211 */ /* 0x001fca00078ec0ff */
[----:B------:R-:W0:Y:S02]  /*cf90*/  LDS.128 R4, [R17+0x388d0] ;  /* 0x0388d00011047984 */ /* 0x000e240000000c00 */
[----:B0-----:R-:W-:Y:S02]  /*cfa0*/  R2UR UR5, R5 ;  /* 0x00000000050572ca */ /* 0x001fe400000e0000 */
[----:B------:R-:W-:Y:S01]  /*cfb0*/  R2UR UR6, R6 ;  /* 0x00000000060672ca */ /* 0x000fe200000e0000 */
[----:B------:R-:W-:Y:S06]  /*cfc0*/  BAR.ARV 0x4, 0x180 ;  /* 0x0106000000007b1d */ /* 0x000fec0000002000 */
[----:B------:R-:W-:Y:S08]  /*cfd0*/  @P0 BRA `(.L_x_8386) ;  /* 0x00000020001c0947 */ /* 0x000ff00003800000 */
[----:B------:R-:W0:Y:S01]  /*cfe0*/  S2R R6, SR_SWINHI ;  /* 0x0000000000067919 */ /* 0x000e220000002f00 */
[----:B------:R-:W-:Y:S01]  /*cff0*/  F2FP.F16.F32.PACK_AB R9, R27, R9 ;  /* 0x000000091b09723e */ /* 0x000fe200000000ff */
[----:B------:R-:W-:Y:S01]  /*d000*/  ULDC.64 UR8, c[0x0][0xd00] ;  /* 0x0003400000087ab9 */ /* 0x000fe20000000a00 */
[----:B------:R-:W-:Y:S01]  /*d010*/  F2FP.F16.F32.PACK_AB R10, R10, R175 ;  /* 0x000000af0a0a723e */ /* 0x000fe200000000ff */
[----:B------:R-:W-:Y:S01]  /*d020*/  UISETP.NE.U32.AND UP0, UPT, UR8, URZ, UPT ;  /* 0x0000003f0800728c */ /* 0x000fe2000bf05070 */
[----:B------:R-:W-:Y:S02]  /*d030*/  F2FP.F16.F32.PACK_AB R11, R31, R11 ;  /* 0x0000000b1f0b723e */ /* 0x000fe400000000ff */
[----:B------:R-:W-:Y:S01]  /*d040*/  F2FP.F16.F32.PACK_AB R28, R28, R174 ;  /* 0x000000ae1c1c723e */ /* 0x000fe200000000ff */
[----:B------:R-:W-:Y:S01]  /*d050*/  UISETP.NE.AND.EX UP0, UPT, UR9, URZ, UPT, UP0 ;  /* 0x0000003f0900728c */ /* 0x000fe2000bf05300 */
[----:B------:R-:W-:Y:S02]  /*d060*/  F2FP.F16.F32.PACK_AB R29, R35, R29 ;  /* 0x0000001d231d723e */ /* 0x000fe400000000ff */
[----:B------:R-:W-:Y:S01]  /*d070*/  F2FP.F16.F32.PACK_AB R31, R39, R38 ;  /* 0x00000026271f723e */ /* 0x000fe200000000ff */
[----:B------:R-:W-:Y:S01]  /*d080*/  ULDC.64 UR8, c[0x0][0xd00] ;  /* 0x0003400000087ab9 */ /* 0x000fe20000000a00 */
[----:B------:R-:W-:Y:S01]  /*d090*/  F2FP.F16.F32.PACK_AB R32, R32, R172 ;  /* 0x000000ac2020723e */ /* 0x000fe200000000ff */
[----:B------:R-:W-:Y:S01]  /*d0a0*/  UIMAD.WIDE UR8, UR40, 0x4, UR8 ;  /* 0x00000004280878a5 */ /* 0x000fe2000f8e0208 */
        /* <DEDUP_REMOVED lines=10> */
[----:B0-----:R-:W-:Y:S02]  /*d150*/  MOV R5, R6 ;  /* 0x0000000600057202 */ /* 0x001fe40000000f00 */
[----:B------:R-:W-:Y:S02]  /*d160*/  F2FP.F16.F32.PACK_AB R81, R83, R82 ;  /* 0x000000525351723e */ /* 0x000fe400000000ff */
[----:B------:R-:W-:Y:S01]  /*d170*/  F2FP.F16.F32.PACK_AB R88, R89, R88 ;  /* 0x000000585958723e */ /* 0x000fe200000000ff */
[----:B------:R-:W-:Y:S01]  /*d180*/  IMAD.WIDE R122, R203, 0x2, R4 ;  /* 0x00000002cb7a7825 */ /* 0x000fe200078e0204 */
[----:B------:R-:W-:-:S02]  /*d190*/  F2FP.F16.F32.PACK_AB R82, R85, R84 ;  /* 0x000000545552723e */ /* 0x000fc400000000ff */
[----:B------:R-:W-:Y:S02]  /*d1a0*/  F2FP.F16.F32.PACK_AB R83, R87, R86 ;  /* 0x000000565753723e */ /* 0x000fe400000000ff */
[C---:B------:R-:W-:Y:S02]  /*d1b0*/  IADD3 R177, P1, R122.reuse, 0x20, RZ ;  /* 0x000000207ab17810 */ /* 0x040fe40007f3e0ff */
[C---:B------:R-:W-:Y:S02]  /*d1c0*/  IADD3 R179, P0, R122.reuse, 0x40, RZ ;  /* 0x000000407ab37810 */ /* 0x040fe40007f1e0ff */
[----:B------:R-:W-:Y:S01]  /*d1d0*/  LOP3.LUT R40, R177, 0x380, RZ, 0xc0, !PT ;  /* 0x00000380b1287812 */ /* 0x000fe200078ec0ff */
[--C-:B------:R-:W-:Y:S01]  /*d1e0*/  IMAD.X R41, RZ, RZ, R123.reuse, P1 ;  /* 0x000000ffff297224 */ /* 0x100fe200008e067b */
[----:B------:R-:W-:Y:S01]  /*d1f0*/  IADD3 R183, P3, R122, 0x2000, RZ ;  /* 0x000020007ab77810 */ /* 0x000fe20007f7e0ff */
[----:B------:R-:W-:Y:S01]  /*d200*/  IMAD.X R45, RZ, RZ, R123, P0 ;  /* 0x000000ffff2d7224 */ /* 0x000fe200000e067b */
[----:B------:R-:W-:-:S02]  /*d210*/  SHF.R.U64 R40, R40, 0x3, RZ ;  /* 0x0000000328287819 */ /* 0x000fc400000012ff */
[----:B------:R-:W-:Y:S01]  /*d220*/  IADD3 R56, P6, R122, 0x2020, RZ ;  /* 0x000020207a387810 */ /* 0x000fe20007fde0ff */
[--C-:B------:R-:W-:Y:S01]  /*d230*/  IMAD.X R53, RZ, RZ, R123.reuse, P3 ;  /* 0x000000ffff357224 */ /* 0x100fe200018e067b */
[----:B------:R-:W-:Y:S02]  /*d240*/  LOP3.LUT R40, R40, R177, RZ, 0x3c, !PT ;  /* 0x000000b128287212 */ /* 0x000fe400078e3cff */
[----:B------:R-:W-:Y:S01]  /*d250*/  LOP3.LUT R44, R179, 0x380, RZ, 0xc0, !PT ;  /* 0x00000380b32c7812 */ /* 0x000fe200078ec0ff */
[----:B------:R-:W-:Y:S01]  /*d260*/  IMAD.X R57, RZ, RZ, R123, P6 ;  /* 0x000000ffff397224 */ /* 0x000fe200030e067b */
[----:B------:R-:W-:Y:S02]  /*d270*/  LOP3.LUT R52, R183, 0x380, RZ, 0xc0, !PT ;  /* 0x00000380b7347812 */ /* 0x000fe400078ec0ff */
[----:B------:R-:W-:Y:S02]  /*d280*/  LOP3.LUT R177, R56, 0x380, RZ, 0xc0, !PT ;  /* 0x0000038038b17812 */ /* 0x000fe400078ec0ff */
[----:B------:R-:W-:-:S02]  /*d290*/  IADD3 R181, P4, R122, 0x60, RZ ;  /* 0x000000607ab57810 */ /* 0x000fc40007f9e0ff */
[C---:B------:R-:W-:Y:S02]  /*d2a0*/  LOP3.LUT R21, R122.reuse, 0x380, RZ, 0xc0, !PT ;  /* 0x000003807a157812 */ /* 0x040fe400078ec0ff */
[C---:B------:R-:W-:Y:S01]  /*d2b0*/  IADD3 R60, P5, R122.reuse, 0x2040, RZ ;  /* 0x000020407a3c7810 */ /* 0x040fe20007fbe0ff */
[--C-:B------:R-:W-:Y:S01]  /*d2c0*/  IMAD.X R49, RZ, RZ, R123.reuse, P4 ;  /* 0x000000ffff317224 */ /* 0x100fe200020e067b */
[C---:B------:R-:W-:Y:S02]  /*d2d0*/  IADD3 R64, P2, R122.reuse, 0x2060, RZ ;  /* 0x000020607a407810 */ /* 0x040fe40007f5e0ff */
[----:B------:R-:W-:Y:S01]  /*d2e0*/  IADD3 R68, P1, R122, 0x4000, RZ ;  /* 0x000040007a447810 */ /* 0x000fe20007f3e0ff */
[--C-:B------:R-:W-:Y:S01]  /*d2f0*/  IMAD.X R61, RZ, RZ, R123.reuse, P5 ;  /* 0x000000ffff3d7224 */ /* 0x100fe200028e067b */
[----:B------:R-:W-:Y:S01]  /*d300*/  SHF.R.U64 R44, R44, 0x3, RZ ;  /* 0x000000032c2c7819 */ /* 0x000fe200000012ff */
[--C-:B------:R-:W-:Y:S01]  /*d310*/  IMAD.X R65, RZ, RZ, R123.reuse, P2 ;  /* 0x000000ffff417224 */ /* 0x100fe200010e067b */
[----:B------:R-:W-:Y:S01]  /*d320*/  SHF.R.U64 R52, R52, 0x3, RZ ;  /* 0x0000000334347819 */ /* 0x000fe200000012ff */
[----:B------:R-:W-:Y:S01]  /*d330*/  IMAD.X R69, RZ, RZ, R123, P1 ;  /* 0x000000ffff457224 */ /* 0x000fe200008e067b */
[----:B------:R-:W-:-:S02]  /*d340*/  SHF.R.U64 R177, R177, 0x3, RZ ;  /* 0x00000003b1b17819 */ /* 0x000fc400000012ff */
[----:B------:R-:W-:Y:S02]  /*d350*/  IADD3 R8, P0, R122, 0x4020, RZ ;  /* 0x000040207a087810 */ /* 0x000fe40007f1e0ff */
[----:B------:R-:W-:Y:S02]  /*d360*/  LOP3.LUT R48, R181, 0x380, RZ, 0xc0, !PT ;  /* 0x00000380b5307812 */ /* 0x000fe400078ec0ff */
[----:B------:R-:W-:Y:S01]  /*d370*/  SHF.R.U64 R21, R21, 0x3, RZ ;  /* 0x0000000315157819 */ /* 0x000fe200000012ff */
[----:B------:R-:W-:Y:S01]  /*d380*/  IMAD.X R103, RZ, RZ, R123, P0 ;  /* 0x000000ffff677224 */ /* 0x000fe200000e067b */
[----:B------:R-:W-:Y:S02]  /*d390*/  LOP3.LUT R44, R44, R179, RZ, 0x3c, !PT ;  /* 0x000000b32c2c7212 */ /* 0x000fe400078e3cff */
[----:B------:R-:W-:Y:S02]  /*d3a0*/  LOP3.LUT R52, R52, R183, RZ, 0x3c, !PT ;  /* 0x000000b734347212 */ /* 0x000fe400078e3cff */
[----:B------:R-:W-:-:S02]  /*d3b0*/  LOP3.LUT R56, R177, R56, RZ, 0x3c, !PT ;  /* 0x00000038b1387212 */ /* 0x000fc400078e3cff */
[----:B------:R-:W-:Y:S02]  /*d3c0*/  LOP3.LUT R179, R60, 0x380, RZ, 0xc0, !PT ;  /* 0x000003803cb37812 */ /* 0x000fe400078ec0ff */
[----:B------:R-:W-:Y:S02]  /*d3d0*/  LOP3.LUT R183, R68, 0x380, RZ, 0xc0, !PT ;  /* 0x0000038044b77812 */ /* 0x000fe400078ec0ff */
[----:B------:R-:W-:Y:S02]  /*d3e0*/  LOP3.LUT R177, R8, 0x380, RZ, 0xc0, !PT ;  /* 0x0000038008b17812 */ /* 0x000fe400078ec0ff */
        /* <DEDUP_REMOVED lines=13> */
[----:B------:R-:W-:Y:S01]  /*d4c0*/  SHF.R.U64 R179, R179, 0x3, RZ ;  /* 0x00000003b3b37819 */ /* 0x000fe200000012ff */
[----:B------:R-:W-:Y:S01]  /*d4d0*/  IMAD.X R37, RZ, RZ, R123, P1 ;  /* 0x000000ffff257224 */ /* 0x000fe200008e067b */
[----:B------:R-:W-:Y:S02]  /*d4e0*/  SHF.R.U64 R183, R183, 0x3, RZ ;  /* 0x00000003b7b77819 */ /* 0x000fe400000012ff */
[----:B------:R-:W-:Y:S02]  /*d4f0*/  SHF.R.U64 R177, R177, 0x3, RZ ;  /* 0x00000003b1b17819 */ /* 0x000fe400000012ff */
[----:B------:R-:W-:Y:S02]  /*d500*/  LOP3.LUT R48, R48, R181, RZ, 0x3c, !PT ;  /* 0x000000b530307212 */ /* 0x000fe400078e3cff */
[----:B------:R-:W-:-:S02]  /*d510*/  LOP3.LUT R181, R64, 0x380, RZ, 0xc0, !PT ;  /* 0x0000038040b57812 */ /* 0x000fc400078ec0ff */
[----:B------:R-:W-:Y:S02]  /*d520*/  MOV R122, R122 ;  /* 0x0000007a007a7202 */ /* 0x000fe40000000f00 */
[----:B------:R-:W-:Y:S02]  /*d530*/  LOP3.LUT R123, R30, 0x380, RZ, 0xc0, !PT ;  /* 0x000003801e7b7812 */ /* 0x000fe400078ec0ff */
[----:B------:R-:W-:Y:S02]  /*d540*/  LOP3.LUT R60, R179, R60, RZ, 0x3c, !PT ;  /* 0x0000003cb33c7212 */ /* 0x000fe400078e3cff */
[----:B------:R-:W-:Y:S02]  /*d550*/  LOP3.LUT R68, R183, R68, RZ, 0x3c, !PT ;  /* 0x00000044b7447212 */ /* 0x000fe400078e3cff */
[----:B------:R-:W-:Y:S02]  /*d560*/  LOP3.LUT R102, R177, R8, RZ, 0x3c, !PT ;  /* 0x00000008b1667212 */ /* 0x000fe400078e3cff */
[----:B------:R-:W-:-:S02]  /*d570*/  LOP3.LUT R179, R36, 0x380, RZ, 0xc0, !PT ;  /* 0x0000038024b37812 */ /* 0x000fc400078ec0ff */
[----:B------:R-:W-:Y:S02]  /*d580*/  LOP3.LUT R183, R34, 0x380, RZ, 0xc0, !PT ;  /* 0x0000038022b77812 */ /* 0x000fe400078ec0ff */
[----:B------:R-:W-:Y:S01]  /*d590*/  F2FP.F16.F32.PACK_AB R8, R20, R176 ;  /* 0x000000b01408723e */ /* 0x000fe200000000ff */
[----:B------:R-:W-:Y:S01]  /*d5a0*/  BAR.SYNC.DEFER_BLOCKING 0x1, 0x100 ;  /* 0x0044000000007b1d */ /* 0x000fe20000010000 */
[----:B------:R-:W-:Y:S02]  /*d5b0*/  SHF.R.U64 R181, R181, 0x3, RZ ;  /* 0x00000003b5b57819 */ /* 0x000fe400000012ff */
[----:B------:R-:W-:Y:S02]  /*d5c0*/  LOP3.LUT R27, R6, 0x380, RZ, 0xc0, !PT ;  /* 0x00000380061b7812 */ /* 0x000fe400078ec0ff */
[----:B------:R-:W-:Y:S02]  /*d5d0*/  LOP3.LUT R20, R26, 0x380, RZ, 0xc0, !PT ;  /* 0x000003801a147812 */ /* 0x000fe400078ec0ff */
[----:B------:R-:W-:-:S02]  /*d5e0*/  SHF.R.U64 R123, R123, 0x3, RZ ;  /* 0x000000037b7b7819 */ /* 0x000fc400000012ff */
[----:B------:R-:W-:Y:S02]  /*d5f0*/  SHF.R.U64 R179, R179, 0x3, RZ ;  /* 0x00000003b3b37819 */ /* 0x000fe400000012ff */
[----:B------:R-:W-:Y:S02]  /*d600*/  SHF.R.U64 R183, R183, 0x3, RZ ;  /* 0x00000003b7b77819 */ /* 0x000fe400000012ff */
[----:B------:R-:W-:Y:S02]  /*d610*/  LOP3.LUT R64, R181, R64, RZ, 0x3c, !PT ;  /* 0x00000040b5407212 */ /* 0x000fe400078e3cff */
[----:B------:R-:W-:Y:S02]  /*d620*/  SHF.R.U64 R27, R27, 0x3, RZ ;  /* 0x000000031b1b7819 */ /* 0x000fe400000012ff */
[----:B------:R-:W-:Y:S02]  /*d630*/  SHF.R.U64 R175, R20, 0x3, RZ ;  /* 0x0000000314af7819 */ /* 0x000fe400000012ff */
[----:B------:R-:W-:-:S02]  /*d640*/  LOP3.LUT R181, R110, 0x380, RZ, 0xc0, !PT ;  /* 0x000003806eb57812 */ /* 0x000fc400078ec0ff */
[----:B------:R-:W-:Y:S02]  /*d650*/  LOP3.LUT R20, R123, R30, RZ, 0x3c, !PT ;  /* 0x0000001e7b147212 */ /* 0x000fe400078e3cff */
[----:B------:R-:W-:Y:S01]  /*d660*/  MOV R41, R40 ;  /* 0x0000002800297202 */ /* 0x000fe20000000f00 */
[----:B------:R0:W-:Y:S01]  /*d670*/  STSM.16.M88.4 [R122], R8 ;  /* 0x000000087a007844 */ /* 0x0001e20000000200 */
[----:B------:R-:W-:Y:S02]  /*d680*/  F2FP.F16.F32.PACK_AB R30, R171, R173 ;  /* 0x000000adab1e723e */ /* 0x000fe400000000ff */
[----:B------:R-:W-:Y:S02]  /*d690*/  LOP3.LUT R106, R179, R36, RZ, 0x3c, !PT ;  /* 0x00000024b36a7212 */ /* 0x000fe400078e3cff */
[----:B------:R-:W-:Y:S01]  /*d6a0*/  LOP3.LUT R114, R183, R34, RZ, 0x3c, !PT ;  /* 0x00000022b7727212 */ /* 0x000fe200078e3cff */
[----:B------:R1:W-:Y:S01]  /*d6b0*/  STSM.16.M88.4 [R41], R28 ;  /* 0x0000001c29007844 */ /* 0x0003e20000000200 */
[----:B------:R-:W-:-:S02]  /*d6c0*/  LOP3.LUT R118, R27, R6, RZ, 0x3c, !PT ;  /* 0x000000061b767212 */ /* 0x000fc400078e3cff */
[----:B------:R-:W-:Y:S02]  /*d6d0*/  LOP3.LUT R36, R175, R26, RZ, 0x3c, !PT ;  /* 0x0000001aaf247212 */ /* 0x000fe400078e3cff */
[----:B------:R-:W-:Y:S02]  /*d6e0*/  MOV R44, R44 ;  /* 0x0000002c002c7202 */ /* 0x000fe40000000f00 */
[----:B------:R-:W-:Y:S02]  /*d6f0*/  F2FP.F16.F32.PACK_AB R34, R167, R170 ;  /* 0x000000aaa722723e */ /* 0x000fe400000000ff */
[----:B------:R-:W-:Y:S02]  /*d700*/  SHF.R.U64 R181, R181, 0x3, RZ ;  /* 0x00000003b5b57819 */ /* 0x000fe400000012ff */
[----:B------:R-:W-:Y:S01]  /*d710*/  MOV R48, R48 ;  /* 0x0000003000307202 */ /* 0x000fe20000000f00 */
[----:B------:R-:W-:Y:S01]  /*d720*/  STSM.16.M88.4 [R44], R32 ;  /* 0x000000202c007844 */ /* 0x000fe20000000200 */
[----:B------:R-:W-:-:S02]  /*d730*/  F2FP.F16.F32.PACK_AB R26, R164, R166 ;  /* 0x000000a6a41a723e */ /* 0x000fc400000000ff */
[----:B------:R-:W-:Y:S02]  /*d740*/  F2FP.F16.F32.PACK_AB R27, R55, R54 ;  /* 0x00000036371b723e */ /* 0x000fe400000000ff */
[----:B------:R-:W-:Y:S02]  /*d750*/  MOV R52, R52 ;  /* 0x0000003400347202 */ /* 0x000fe40000000f00 */
[----:B------:R-:W-:Y:S01]  /*d760*/  MOV R56, R56 ;  /* 0x0000003800387202 */ /* 0x000fe20000000f00 */
[----:B------:R-:W-:Y:S01]  /*d770*/  STSM.16.M88.4 [R48], R24 ;  /* 0x0000001830007844 */ /* 0x000fe20000000200 */
[----:B0-----:R-:W-:Y:S02]  /*d780*/  F2FP.F16.F32.PACK_AB R8, R160, R162 ;  /* 0x000000a2a008723e */ /* 0x001fe400000000ff */
[----:B------:R-:W-:Y:S01]  /*d790*/  F2FP.F16.F32.PACK_AB R9, R67, R66 ;  /* 0x000000424309723e */ /* 0x000fe200000000ff */
[----:B------:R-:W-:Y:S01]  /*d7a0*/  STSM.16.M88.4 [R52], R12 ;  /* 0x0000000c34007844 */ /* 0x000fe20000000200 */
[----:B------:R-:W-:-:S02]  /*d7b0*/  F2FP.F16.F32.PACK_AB R10, R152, R161 ;  /* 0x000000a1980a723e */ /* 0x000fc400000000ff */
[----:B------:R-:W-:Y:S02]  /*d7c0*/  F2FP.F16.F32.PACK_AB R11, R71, R70 ;  /* 0x00000046470b723e */ /* 0x000fe400000000ff */
[----:B------:R-:W-:Y:S02]  /*d7d0*/  MOV R60, R60 ;  /* 0x0000003c003c7202 */ /* 0x000fe40000000f00 */
[----:B-1----:R-:W-:Y:S01]  /*d7e0*/  F2FP.F16.F32.PACK_AB R28, R73, R155 ;  /* 0x0000009b491c723e */ /* 0x002fe200000000ff */
[----:B------:R0:W-:Y:S01]  /*d7f0*/  STSM.16.M88.4 [R56], R8 ;  /* 0x0000000838007844 */ /* 0x0001e20000000200 */
[----:B------:R-:W-:Y:S02]  /*d800*/  F2FP.F16.F32.PACK_AB R29, R75, R74 ;  /* 0x0000004a4b1d723e */ /* 0x000fe400000000ff */
[----:B------:R-:W-:Y:S02]  /*d810*/  F2FP.F16.F32.PACK_AB R30, R77, R76 ;  /* 0x0000004c4d1e723e */ /* 0x000fe400000000ff */
[----:B------:R-:W-:-:S02]  /*d820*/  F2FP.F16.F32.PACK_AB R31, R79, R78 ;  /* 0x0000004e4f1f723e */ /* 0x000fc400000000ff */
[----:B------:R-:W-:Y:S02]  /*d830*/  LOP3.LUT R110, R181, R110, RZ, 0x3c, !PT ;  /* 0x0000006eb56e7212 */ /* 0x000fe400078e3cff */
[----:B------:R-:W-:Y:S01]  /*d840*/  MOV R64, R64 ;  /* 0x0000004000407202 */ /* 0x000fe20000000f00 */
[----:B------:R-:W-:Y:S01]  /*d850*/  STSM.16.M88.4 [R60], R28 ;  /* 0x0000001c3c007844 */ /* 0x000fe20000000200 */
[----:B------:R-:W-:Y:S02]  /*d860*/  F2FP.F16.F32.PACK_AB R89, R91, R90 ;  /* 0x0000005a5b59723e */ /* 0x000fe400000000ff */
[----:B------:R-:W-:Y:S01]  /*d870*/  F2FP.F16.F32.PACK_AB R96, R97, R96 ;  /* 0x000000606160723e */ /* 0x000fe200000000ff */
[----:B------:R-:W-:Y:S01]  /*d880*/  STSM.16.M88.4 [R64], R80 ;  /* 0x0000005040007844 */ /* 0x000fe20000000200 */
[----:B------:R-:W-:Y:S01]  /*d890*/  MOV R68, R68 ;  /* 0x0000004400447202 */ /* 0x000fe20000000f00 */
[----:B0-----:R-:W-:Y:S01]  /*d8a0*/  IMAD.U32 R10, RZ, RZ, UR8 ;  /* 0x00000008ff0a7e24 */ /* 0x001fe2000f8e00ff */
[----:B------:R-:W-:Y:S01]  /*d8b0*/  F2FP.F16.F32.PACK_AB R90, R93, R92 ;  /* 0x0000005c5d5a723e */ /* 0x000fe200000000ff */
[----:B------:R-:W-:Y:S01]  /*d8c0*/  IMAD.U32 R11, RZ, RZ, UR9 ;  /* 0x00000009ff0b7e24 */ /* 0x000fe2000f8e00ff */
[----:B------:R-:W-:Y:S01]  /*d8d0*/  F2FP.F16.F32.PACK_AB R91, R95, R94 ;  /* 0x0000005e5f5b723e */ /* 0x000fe200000000ff */
[----:B------:R-:W-:Y:S01]  /*d8e0*/  ULDC.64 UR8, c[0x0][0xd08] ;  /* 0x0003420000087ab9 */ /* 0x000fe20000000a00 */
[----:B------:R-:W-:-:S02]  /*d8f0*/  F2FP.F16.F32.PACK_AB R97, R99, R98 ;  /* 0x000000626361723e */ /* 0x000fc400000000ff */
[----:B------:R-:W-:Y:S01]  /*d900*/  MOV R102, R102 ;  /* 0x0000006600667202 */ /* 0x000fe20000000f00 */
[----:B------:R-:W-:Y:S01]  /*d910*/  STSM.16.M88.4 [R68], R88 ;  /* 0x0000005844007844 */ /* 0x000fe20000000200 */
        /* <DEDUP_REMOVED lines=37> */
[----:B------:R-:W-:Y:S01]  /*db70*/  F2FP.F16.F32.PACK_AB R147, R151, R150 ;  /* 0x000000969793723e */ /* 0x000fe200000000ff */
[----:B------:R-:W-:Y:S01]  /*db80*/  UISETP.NE.U32.AND UP1, UPT, UR8, URZ, UPT ;  /* 0x0000003f0800728c */ /* 0x000fe2000bf25070 */
[----:B------:R-:W-:-:S03]  /*db90*/  PLOP3.LUT P0, PT, PT, PT, UP0, 0x80, 0x0 ;  /* 0x000000000000781c */ /* 0x000fc60003f0f008 */
[----:B------:R1:W-:Y:S01]  /*dba0*/  STSM.16.M88.4 [R36], R144 ;  /* 0x0000009024007844 */ /* 0x0003e20000000200 */
[----:B------:R-:W-:Y:S01]  /*dbb0*/  BAR.SYNC.DEFER_BLOCKING 0x1, 0x100 ;  /* 0x0044000000007b1d */ /* 0x000fe20000010000 */
[----:B------:R-:W-:Y:S01]  /*dbc0*/  UISETP.NE.AND.EX UP1, UPT, UR9, URZ, UPT, UP1 ;  /* 0x0000003f0900728c */ /* 0x000fe2000bf25310 */
[----:B------:R-:W-:-:S05]  /*dbd0*/  IMAD R9, R198, 0x40, R23 ;  /* 0x00000040c6097824 */ /* 0x000fca00078e0217 */
[----:B------:R-:W-:-:S05]  /*dbe0*/  PLOP3.LUT P6, PT, PT, PT, UP1, 0x80, 0x0 ;  /* 0x000000000000781c */ /* 0x000fca0003fcf018 */
[----:B------:R-:W-:-:S04]  /*dbf0*/  @UP1 ULEA UR8, UP2, UR40, UR8, 0x2 ;  /* 0x0000000828081291 */ /* 0x000fc8000f84103f */
[----:B------:R-:W-:Y:S01]  /*dc00*/  @UP1 ULEA.HI.X UR9, UR40, UR9, UR39, 0x2, UP2 ;  /* 0x0000000928091291 */ /* 0x000fe200090f1427 */
[----:B------:R-:W-:Y:S01]  /*dc10*/  IMAD.WIDE R8, R9, 0x2, R4 ;  /* 0x0000000209087825 */ /* 0x000fe200078e0204 */
[----:B------:R-:W-:-:S03]  /*dc20*/  ULDC UR4, c[0x0][0xb88] ;  /* 0x0002e20000047ab9 */ /* 0x000fc60000000800 */
[----:B------:R-:W-:Y:S01]  /*dc30*/  IMAD.U32 R4, RZ, RZ, UR4 ;  /* 0x00000004ff047e24 */ /* 0x000fe2000f8e00ff */
[----:B------:R-:W2:Y:S01]  /*dc40*/  @P0 LDG.E R13, desc[UR44][R10.64] ;  /* 0x0000002c0a0d0981 */ /* 0x000ea2000c1e1900 */
[----:B------:R-:W-:Y:S01]  /*dc50*/  IMAD.U32 R14, RZ, RZ, UR8 ;  /* 0x00000008ff0e7e24 */ /* 0x000fe2000f8e00ff */
[C---:B------:R-:W-:Y:S01]  /*dc60*/  IADD3 R5, P2, R8.reuse, 0x1000, RZ ;  /* 0x0000100008057810 */ /* 0x040fe20007f5e0ff */
[----:B------:R-:W-:Y:S01]  /*dc70*/  IMAD.U32 R15, RZ, RZ, UR9 ;  /* 0x00000009ff0f7e24 */ /* 0x000fe2000f8e00ff */
[C---:B------:R-:W-:Y:S02]  /*dc80*/  IADD3 R25, P1, R8.reuse, 0x2000, RZ ;  /* 0x0000200008197810 */ /* 0x040fe40007f3e0ff */
[----:B0-----:R-:W-:Y:S02]  /*dc90*/  P2R R6, PR, RZ, 0x4 ;  /* 0x00000004ff067803 */ /* 0x001fe40000000000 */
[----:B------:R0:W5:Y:S01]  /*dca0*/  @P6 LDG.E R4, desc[UR44][R14.64] ;  /* 0x0000002c0e046981 */ /* 0x000162000c1e1900 */
[----:B------:R-:W-:-:S02]  /*dcb0*/  IADD3 R29, P2, R8, 0x3000, RZ ;  /* 0x00003000081d7810 */ /* 0x000fc40007f5e0ff */
[C---:B------:R-:W-:Y:S02]  /*dcc0*/  IADD3 R33, P3, R8.reuse, 0x4000, RZ ;  /* 0x0000400008217810 */ /* 0x040fe40007f7e0ff */
[C---:B------:R-:W-:Y:S02]  /*dcd0*/  IADD3 R37, P4, R8.reuse, 0x5000, RZ ;  /* 0x0000500008257810 */ /* 0x040fe40007f9e0ff */
[----:B------:R-:W-:Y:S02]  /*dce0*/  IADD3 R41, P5, R8, 0x6000, RZ ;  /* 0x0000600008297810 */ /* 0x000fe40007fbe0ff */
[----:B------:R-:W-:Y:S02]  /*dcf0*/  LOP3.LUT R12, R5, 0x380, RZ, 0xc0, !PT ;  /* 0x00000380050c7812 */ /* 0x000fe400078ec0ff */
[----:B------:R-:W-:Y:S02]  /*dd00*/  LOP3.LUT R24, R25, 0x380, RZ, 0xc0, !PT ;  /* 0x0000038019187812 */ /* 0x000fe400078ec0ff */
[----:B------:R-:W-:-:S02]  /*dd10*/  LOP3.LUT R28, R29, 0x380, RZ, 0xc0, !PT ;  /* 0x000003801d1c7812 */ /* 0x000fc400078ec0ff */
[----:B------:R-:W-:Y:S02]  /*dd20*/  LOP3.LUT R32, R33, 0x380, RZ, 0xc0, !PT ;  /* 0x0000038021207812 */ /* 0x000fe400078ec0ff */
[----:B-1----:R-:W-:Y:S02]  /*dd30*/  LOP3.LUT R36, R37, 0x380, RZ, 0xc0, !PT ;  /* 0x0000038025247812 */ /* 0x002fe400078ec0ff */
[----:B------:R-:W-:Y:S01]  /*dd40*/  LOP3.LUT R40, R41, 0x380, RZ, 0xc0, !PT ;  /* 0x0000038029287812 */ /* 0x000fe200078ec0ff */
[----:B------:R-:W-:Y:S01]  /*dd50*/  UMOV UR4, URZ ;  /* 0x0000003f00047c82 */ /* 0x000fe20008000000 */
[----:B------:R-:W-:Y:S02]  /*dd60*/  SHF.R.U64 R12, R12, 0x3, RZ ;  /* 0x000000030c0c7819 */ /* 0x000fe400000012ff */
[----:B------:R-:W-:Y:S02]  /*dd70*/  SHF.R.U64 R24, R24, 0x3, RZ ;  /* 0x0000000318187819 */ /* 0x000fe400000012ff */
[----:B------:R-:W-:-:S02]  /*dd80*/  SHF.R.U64 R28, R28, 0x3, RZ ;  /* 0x000000031c1c7819 */ /* 0x000fc400000012ff */
[----:B------:R-:W-:Y:S02]  /*dd90*/  SHF.R.U64 R32, R32, 0x3, RZ ;  /* 0x0000000320207819 */ /* 0x000fe400000012ff */
[----:B------:R-:W-:Y:S02]  /*dda0*/  SHF.R.U64 R36, R36, 0x3, RZ ;  /* 0x0000000324247819 */ /* 0x000fe400000012ff */
[----:B------:R-:W-:Y:S02]  /*ddb0*/  SHF.R.U64 R40, R40, 0x3, RZ ;  /* 0x0000000328287819 */ /* 0x000fe400000012ff */
[----:B------:R-:W-:Y:S02]  /*ddc0*/  LOP3.LUT R12, R12, R5, RZ, 0x3c, !PT ;  /* 0x000000050c0c7212 */ /* 0x000fe400078e3cff */
[----:B------:R-:W-:Y:S02]  /*ddd0*/  LOP3.LUT R24, R24, R25, RZ, 0x3c, !PT ;  /* 0x0000001918187212 */ /* 0x000fe400078e3cff */
[----:B------:R-:W-:-:S02]  /*dde0*/  LOP3.LUT R28, R28, R29, RZ, 0x3c, !PT ;  /* 0x0000001d1c1c7212 */ /* 0x000fc400078e3cff */
[----:B------:R-:W-:Y:S02]  /*ddf0*/  LOP3.LUT R32, R32, R33, RZ, 0x3c, !PT ;  /* 0x0000002120207212 */ /* 0x000fe400078e3cff */
[----:B------:R-:W-:Y:S02]  /*de00*/  LOP3.LUT R36, R36, R37, RZ, 0x3c, !PT ;  /* 0x0000002524247212 */ /* 0x000fe400078e3cff */
[----:B------:R-:W-:Y:S02]  /*de10*/  LOP3.LUT R40, R40, R41, RZ, 0x3c, !PT ;  /* 0x0000002928287212 */ /* 0x000fe400078e3cff */
[----:B--2---:R-:W-:Y:S01]  /*de20*/  @P0 R2UR UR4, R13 ;  /* 0x000000000d0402ca */ /* 0x004fe200000e0000 */
[----:B0-----:R-:W-:-:S14]  /*de30*/  @P6 BRA `(.L_x_8387) ;  /* 0x0000000000106947 */ /* 0x001fdc0003800000 */
[----:B------:R-:W-:Y:S05]  /*de40*/  @!P0 BRA `(.L_x_8387) ;  /* 0x00000000000c8947 */ /* 0x000fea0003800000 */
[----:B------:R-:W2:Y:S04]  /*de50*/  LDG.E R5, desc[UR44][R10.64] ;  /* 0x0000002c0a057981 */ /* 0x000ea8000c1e1900 */
[----:B-----5:R-:W2:Y:S02]  /*de60*/  LDG.E R4, desc[UR44][R10.64+0x4] ;  /* 0x0000042c0a047981 */ /* 0x020ea4000c1e1900 */
[----:B--2---:R-:W-:-:S07]  /*de70*/  IMAD.IADD R4, R4, 0x1, -R5 ;  /* 0x0000000104047824 */ /* 0x004fce00078e0a05 */
.L_x_8387:
        /* <DEDUP_REMOVED lines=70> */
[----:B------:R-:W-:Y:S01]  /*e2e0*/  ULDC.64 UR12, c[0x0][0xc98] ;  /* 0x00032600000c7ab9 */ /* 0x000fe20000000a00 */
[----:B------:R-:W-:Y:S01]  /*e2f0*/  UIMAD.WIDE.U32 UR8, UR38, UR10, UR8 ;  /* 0x0000000a260872a5 */ /* 0x000fe2000f8e0008 */
[----:B------:R-:W-:Y:S01]  /*e300*/  VIADD R21, R22, UR37 ;  /* 0x0000002516157c36 */ /* 0x000fe20008000000 */
[----:B------:R-:W-:-:S02]  /*e310*/  UIMAD UR7, UR38, UR11, UR7 ;  /* 0x0000000b260772a4 */ /* 0x000fc4000f8e0207 */
[----:B------:R-:W-:Y:S02]  /*e320*/  UIMAD UR10, UR39, UR12, URZ ;  /* 0x0000000c270a72a4 */ /* 0x000fe4000f8e023f */
[----:B------:R-:W-:Y:S02]  /*e330*/  UIADD3 UR9, UR9, UR7, URZ ;  /* 0x0000000709097290 */ /* 0x000fe4000fffe03f */
[----:B------:R-:W-:Y:S02]  /*e340*/  UIMAD UR10, UR40, UR13, UR10 ;  /* 0x0000000d280a72a4 */ /* 0x000fe4000f8e020a */
[----:B------:R-:W-:Y:S01]  /*e350*/  UIMAD.WIDE.U32 UR8, UR40, UR12, UR8 ;  /* 0x0000000c280872a5 */ /* 0x000fe2000f8e0008 */
        /* <DEDUP_REMOVED lines=10> */
[----:B------:R-:W-:-:S03]  /*e400*/  IMAD.U32 R14, RZ, RZ, UR10 ;  /* 0x0000000aff0e7e24 */ /* 0x000fc6000f8e00ff */
        /* <DEDUP_REMOVED lines=21> */
.L_x_8388:
[----:B------:R-:W1:Y:S01]  /*e560*/  LDC R81, c[0x0][0xce8] ;  /* 0x00033a00ff517b82 */ /* 0x000e620000000800 */
[----:B------:R-:W-:Y:S01]  /*e570*/  ULDC UR12, c[0x0][0xbc8] ;  /* 0x0002f200000c7ab9 */ /* 0x000fe20000000800 */
[----:B------:R-:W-:Y:S01]  /*e580*/  ULDC.64 UR10, c[0x0][0xba0] ;  /* 0x0002e800000a7ab9 */ /* 0x000fe20000000a00 */
[----:B------:R-:W-:Y:S01]  /*e590*/  ISETP.GE.AND P0, PT, R196, UR12, PT ;  /* 0x0000000cc4007c0c */ /* 0x000fe2000bf06270 */
[----:B0-----:R-:W5:Y:S01]  /*e5a0*/  LD.E.128 R8, desc[UR44][R10.64] ;  /* 0x0000002c0a087980 */ /* 0x001f62000c101d00 */
[----:B------:R-:W-:Y:S02]  /*e5b0*/  ISETP.GE.AND P1, PT, R23, UR12, PT ;  /* 0x0000000c17007c0c */ /* 0x000fe4000bf26270 */
[----:B------:R-:W-:Y:S01]  /*e5c0*/  SEL R3, RZ, 0xffffffff, P0 ;  /* 0xffffffffff037807 */ /* 0x000fe20000000000 */
        /* <DEDUP_REMOVED lines=10> */
[----:B------:R-:W-:-:S03]  /*e670*/  SEL R3, RZ, 0xffffffff, P0 ;  /* 0xffffffffff037807 */ /* 0x000fc60000000000 */
[----:B------:R-:W5:Y:S04]  /*e680*/  LD.E.128 R40, desc[UR44][R40.64] ;  /* 0x0000002c28287980 */ /* 0x000f68000c101d00 */
[----:B------:R-:W5:Y:S02]  /*e690*/  LD.E.128 R44, desc[UR44][R44.64] ;  /* 0x0000002c2c2c7980 */ /* 0x000f64000c101d00 */
[----:B------:R-:W0:Y:S01]  /*e6a0*/  @P2 LDC R19, c[0x0][0xcec] ;  /* 0x00033b00ff132b82 */ /* 0x000e220000000800 */
[----:B------:R-:W-:Y:S01]  /*e6b0*/  IMAD.SHL.U32 R3, R3, 0x4, RZ ;  /* 0x0000000403037824 */ /* 0x000fe200078e00ff */
[----:B------:R-:W-:Y:S01]  /*e6c0*/  ISETP.GE.AND P0, PT, R194, UR12, PT ;  /* 0x0000000cc2007c0c */ /* 0x000fe2000bf06270 */
[----:B------:R-:W-:Y:S01]  /*e6d0*/  UIMAD UR7, UR14, UR10, URZ ;  /* 0x0000000a0e0772a4 */ /* 0x000fe2000f8e023f */
[----:B------:R-:W5:Y:S04]  /*e6e0*/  LD.E.128 R48, desc[UR44][R48.64] ;  /* 0x0000002c30307980 */ /* 0x000f68000c101d00 */
[----:B------:R-:W1:Y:S01]  /*e6f0*/  @P2 LDC R21, c[0x0][0xcf0] ;  /* 0x00033c00ff152b82 */ /* 0x000e620000000800 */
[----:B------:R-:W-:Y:S01]  /*e700*/  LOP3.LUT R3, R3, 0x4, R0, 0xe2, !PT ;  /* 0x0000000403037812 */ /* 0x000fe200078ee200 */
[----:B------:R-:W-:Y:S01]  /*e710*/  UIMAD.WIDE.U32 UR8, UR4, UR10, URZ ;  /* 0x0000000a040872a5 */ /* 0x000fe2000f8e003f */
[----:B------:R-:W-:Y:S01]  /*e720*/  SEL R5, RZ, 0xffffffff, P0 ;  /* 0xffffffffff057807 */ /* 0x000fe20000000000 */
[----:B------:R-:W-:Y:S01]  /*e730*/  UIMAD UR7, UR4, UR11, UR7 ;  /* 0x0000000b040772a4 */ /* 0x000fe2000f8e0207 */
[----:B------:R-:W-:Y:S01]  /*e740*/  IMAD R0, R197, 0x20, R198 ;  /* 0x00000020c5007824 */ /* 0x000fe200078e02c6 */
[----:B------:R-:W-:Y:S01]  /*e750*/  ISETP.GE.AND P0, PT, R193, UR12, PT ;  /* 0x0000000cc1007c0c */ /* 0x000fe2000bf06270 */
[----:B------:R-:W-:Y:S01]  /*e760*/  ULDC.64 UR10, c[0x0][0xbe8] ;  /* 0x0002fa00000a7ab9 */ /* 0x000fe20000000a00 */
[----:B------:R-:W-:Y:S01]  /*e770*/  UIADD3 UR9, UR9, UR7, URZ ;  /* 0x0000000709097290 */ /* 0x000fe2000fffe03f */
[----:B------:R-:W-:Y:S01]  /*e780*/  IMAD.SHL.U32 R6, R5, 0x8, RZ ;  /* 0x0000000805067824 */ /* 0x000fe200078e00ff */
[----:B------:R-:W-:Y:S01]  /*e790*/  UIMAD UR4, UR15, UR10, URZ ;  /* 0x0000000a0f0472a4 */ /* 0x000fe2000f8e023f */
[----:B------:R-:W-:Y:S01]  /*e7a0*/  VIADD R82, R0, UR37 ;  /* 0x0000002500527c36 */ /* 0x000fe20008000000 */
[----:B------:R-:W-:Y:S01]  /*e7b0*/  SEL R0, RZ, 0xffffffff, P0 ;  /* 0xffffffffff007807 */ /* 0x000fe20000000000 */
[----:B------:R-:W-:Y:S01]  /*e7c0*/  UIMAD.WIDE.U32 UR8, UR38, UR10, UR8 ;  /* 0x0000000a260872a5 */ /* 0x000fe2000f8e0008 */
[----:B------:R-:W-:Y:S01]  /*e7d0*/  LOP3.LUT R5, R6, 0x8, R3, 0xe2, !PT ;  /* 0x0000000806057812 */ /* 0x000fe200078ee203 */
[----:B------:R-:W-:Y:S01]  /*e7e0*/  UIMAD UR4, UR38, UR11, UR4 ;  /* 0x0000000b260472a4 */ /* 0x000fe2000f8e0204 */
[----:B------:R-:W5:Y:S01]  /*e7f0*/  LD.E.128 R52, desc[UR44][R52.64] ;  /* 0x0000002c34347980 */ /* 0x000f62000c101d00 */
[----:B------:R-:W-:Y:S01]  /*e800*/  IMAD.SHL.U32 R6, R0, 0x10, RZ ;  /* 0x0000001000067824 */ /* 0x000fe200078e00ff */
[----:B------:R-:W-:Y:S01]  /*e810*/  ULDC.64 UR10, c[0x0][0xbf0] ;  /* 0x0002fc00000a7ab9 */ /* 0x000fe20000000a00 */
[----:B0-----:R-:W-:Y:S01]  /*e820*/  @P2 IMAD.HI.U32 R0, R82, R19, RZ ;  /* 0x0000001352002227 */ /* 0x001fe200078e00ff */
[----:B------:R-:W-:Y:S01]  /*e830*/  UIADD3 UR9, UR9, UR4, URZ ;  /* 0x0000000409097290 */ /* 0x000fe2000fffe03f */
[----:B------:R-:W5:Y:S01]  /*e840*/  LD.E.128 R56, desc[UR44][R56.64] ;  /* 0x0000002c38387980 */ /* 0x000f62000c101d00 */
[----:B------:R-:W-:Y:S01]  /*e850*/  UIMAD UR4, UR39, UR10, URZ ;  /* 0x0000000a270472a4 */ /* 0x000fe2000f8e023f */
[----:B------:R-:W-:Y:S01]  /*e860*/  IMAD.MOV.U32 R3, RZ, RZ, R82 ;  /* 0x000000ffff037224 */ /* 0x000fe200078e0052 */
[----:B------:R-:W-:Y:S01]  /*e870*/  UIMAD.WIDE.U32 UR8, UR40, UR10, UR8 ;  /* 0x0000000a280872a5 */ /* 0x000fe2000f8e0008 */
[----:B-1----:R-:W-:Y:S01]  /*e880*/  @P2 SHF.R.U32.HI R3, RZ, R21, R0 ;  /* 0x00000015ff032219 */ /* 0x002fe20000011600 */
        /* <DEDUP_REMOVED lines=18> */
[----:B------:R-:W-:Y:S02]  /*e9b0*/  SHF.R.S32.HI R0, RZ, 0x1f, R5 ;  /* 0x0000001fff007819 */ /* 0x000fe40000011405 */
[----:B------:R-:W5:Y:S01]  /*e9c0*/  LD.E.128 R76, desc[UR44][R76.64] ;  /* 0x0000002c4c4c7980 */ /* 0x000f62000c101d00 */
[----:B------:R-:W-:Y:S01]  /*e9d0*/  IMAD R19, R3, UR9, R80 ;  /* 0x0000000903137c24 */ /* 0x000fe2000f8e0250 */
[----:B------:R-:W-:Y:S01]  /*e9e0*/  ISETP.GE.AND P0, PT, R201, UR12, PT ;  /* 0x0000000cc9007c0c */ /* 0x000fe2000bf06270 */
[----:B------:R-:W-:Y:S01]  /*e9f0*/  IMAD.WIDE.U32 R20, R3, UR8, R20 ;  /* 0x0000000803147c25 */ /* 0x000fe2000f8e0014 */
[----:B------:R-:W-:Y:S01]  /*ea00*/  @!PT LDS RZ, [RZ] ;  /* 0x00000000fffff984 */ /* 0x000fe20000000800 */
[----:B------:R-:W-:Y:S01]  /*ea10*/  @!PT LDS RZ, [RZ] ;  /* 0x00000000fffff984 */ /* 0x000fe20000000800 */
[----:B------:R-:W-:Y:S01]  /*ea20*/  @!PT LDS RZ, [RZ] ;  /* 0x00000000fffff984 */ /* 0x000fe20000000800 */
[----:B------:R-:W-:Y:S01]  /*ea30*/  @!PT LDS RZ, [RZ] ;  /* 0x00000000fffff984 */ /* 0x000fe20000000800 */
[----:B------:R0:W-:Y:S06]  /*ea40*/  MEMBAR.ALL.CTA ;  /* 0x0000000000007992 */ /* 0x0001ec0000008000 */
[----:B0-----:R-:W0:Y:S01]  /*ea50*/  FENCE.VIEW.ASYNC.S ;  /* 0x00000000000073c6 */ /* 0x001e220000000000 */
[----:B------:R-:W-:Y:S01]  /*ea60*/  ULDC.64 UR8, c[0x0][0xbd8] ;  /* 0x0002f60000087ab9 */ /* 0x000fe20000000a00 */
[----:B------:R-:W-:Y:S01]  /*ea70*/  LOP3.LUT R6, R83, 0x20, R6, 0xe2, !PT ;  /* 0x0000002053067812 */ /* 0x000fe200078ee206 */
[----:B------:R-:W-:Y:S01]  /*ea80*/  IMAD R0, R0, UR8, RZ ;  /* 0x0000000800007c24 */ /* 0x000fe2000f8e02ff */
[----:B------:R-:W-:Y:S01]  /*ea90*/  SEL R3, RZ, 0x40, P0 ;  /* 0x00000040ff037807 */ /* 0x000fe20000000000 */
[----:B------:R-:W-:Y:S01]  /*eaa0*/  IMAD.IADD R21, R21, 0x1, R19 ;  /* 0x0000000115157824 */ /* 0x000fe200078e0213 */
[----:B------:R-:W-:Y:S01]  /*eab0*/  ISETP.GE.AND P0, PT, R200, UR12, PT ;  /* 0x0000000cc8007c0c */ /* 0x000fe2000bf06270 */
[----:B-----5:R-:W-:Y:S01]  /*eac0*/  IMAD R88, R4, R81, RZ ;  /* 0x0000005104587224 */ /* 0x020fe200078e02ff */
[----:B------:R-:W-:Y:S01]  /*ead0*/  LOP3.LUT R3, R6, R3, RZ, 0xfc, !PT ;  /* 0x0000000306037212 */ /* 0x000fe200078efcff */
[----:B------:R-:W-:Y:S01]  /*eae0*/  VIADD R87, R198, UR37 ;  /* 0x00000025c6577c36 */ /* 0x000fe20008000000 */
[----:B------:R-:W-:Y:S01]  /*eaf0*/  SEL R6, RZ, 0x80, P0 ;  /* 0x00000080ff067807 */ /* 0x000fe20000000000 */
[C---:B------:R-:W-:Y:S01]  /*eb00*/  IMAD R19, R5.reuse, UR9, R0 ;  /* 0x0000000905137c24 */ /* 0x040fe2000f8e0200 */
[----:B------:R-:W-:Y:S01]  /*eb10*/  BSSY B1, `(.L_x_8389) ;  /* 0x000002d000017945 */ /* 0x000fe20003800000 */
[----:B------:R-:W-:Y:S01]  /*eb20*/  IMAD.WIDE.U32 R4, R5, UR8, R20 ;  /* 0x0000000805047c25 */ /* 0x000fe2000f8e0014 */
[----:B------:R-:W-:Y:S01]  /*eb30*/  ISETP.GE.AND P1, PT, R87, R88, PT ;  /* 0x000000585700720c */ /* 0x000fe20003f26270 */
[----:B------:R-:W-:Y:S01]  /*eb40*/  ULDC.64 UR8, c[0x0][0xb80] ;  /* 0x0002e00000087ab9 */ /* 0x000fe20000000a00 */
[----:B------:R-:W-:Y:S01]  /*eb50*/  LOP3.LUT R6, R3, R6, RZ, 0xfc, !PT ;  /* 0x0000000603067212 */ /* 0x000fe200078efcff */
[----:B------:R-:W-:Y:S01]  /*eb60*/  IMAD.IADD R5, R5, 0x1, R19 ;  /* 0x0000000105057824 */ /* 0x000fe200078e0213 */
[----:B------:R-:W-:Y:S01]  /*eb70*/  LEA R19, P2, R4, UR8, 0x1 ;  /* 0x0000000804137c11 */ /* 0x000fe2000f8408ff */
[----:B------:R-:W-:-:S03]  /*eb80*/  VIADD R0, R17, 0x38820 ;  /* 0x0003882011007836 */ /* 0x000fc60000000000 */
[----:B------:R-:W-:Y:S01]  /*eb90*/  LEA.HI.X R86, R4, UR9, R5, 0x1, P2 ;  /* 0x0000000904567c11 */ /* 0x000fe200090f0c05 */
[----:B0-----:R0:W1:Y:S01]  /*eba0*/  SHFL.IDX PT, R20, R19, RZ, 0x181f ;  /* 0x00181fff13147589 */ /* 0x00106200000e0000 */
[----:B------:R-:W-:-:S03]  /*ebb0*/  PRMT R0, RZ, 0x654, R0 ;  /* 0x00000654ff007816 */ /* 0x000fc60000000000 */
[----:B------:R0:W2:Y:S01]  /*ebc0*/  SHFL.IDX PT, R21, R86, RZ, 0x181f ;  /* 0x00181fff56157589 */ /* 0x0000a200000e0000 */
[----:B------:R0:W-:Y:S01]  /*ebd0*/  SYNCS.ARRIVE.TRANS64.RED.A1T0 RZ, [R0+URZ], RZ ;  /* 0x000000ff00ff79a7 */ /* 0x0001e2000810043f */
        /* <DEDUP_REMOVED lines=32> */
.L_x_8390:
[----:B------:R-:W-:Y:S05]  /*ede0*/  BSYNC B1 ;  /* 0x0000000000017941 */ /* 0x000fea0003800000 */
.L_x_8389:
[----:B0-----:R-:W-:Y:S01]  /*edf0*/  VIADD R0, R87, 0x20 ;  /* 0x0000002057007836 */ /* 0x001fe20000000000 */
[----:B---3--:R4:W0:Y:S04]  /*ee00*/  SHFL.IDX PT, R9, R86, 0x1, 0x181f ;  /* 0x00381f0056097f89 */ /* 0x00882800000e0000 */
[----:B------:R-:W-:Y:S01]  /*ee10*/  ISETP.GE.AND P0, PT, R0, R88, PT ;  /* 0x000000580000720c */ /* 0x000fe20003f06270 */
[----:B------:R4:W3:-:S12]  /*ee20*/  SHFL.IDX PT, R8, R19, 0x1, 0x181f ;  /* 0x00381f0013087f89 */ /* 0x0008d800000e0000 */
        /* <DEDUP_REMOVED lines=34> */
.L_x_8386:
        /* <DEDUP_REMOVED lines=33> */
.L_x_8392:
        /* <DEDUP_REMOVED lines=45> */
.L_x_8394:
[----:B------:R-:W-:Y:S05]  /*f530*/  BSYNC B1 ;  /* 0x0000000000017941 */ /* 0x000fea0003800000 */
.L_x_8393:
        /* <DEDUP_REMOVED lines=28> */
[----:B------:R-:W-:Y:S01]  /*f700*/  UIADD3 UR9, UR9, UR4, URZ ;  /* 0x0000000409097290 */ /* 0x000fe2000fffe03f */
[----:B------:R-:W-:Y:S01]  /*f710*/  IMAD.MOV.U32 R3, RZ, RZ, R8 ;  /* 0x000000ffff037224 */ /* 0x000fe200078e0008 */
[----:B------:R-:W-:Y:S01]  /*f720*/  UIMAD UR4, UR39, UR10, URZ ;  /* 0x0000000a270472a4 */ /* 0x000fe2000f8e023f */
[----:B------:R-:W-:Y:S01]  /*f730*/  LOP3.LUT R10, R15, 0x4, R4, 0xe2, !PT ;  /* 0x000000040f0a7812 */ /* 0x000fe200078ee204 */
[----:B------:R-:W-:Y:S01]  /*f740*/  UIMAD.WIDE.U32 UR8, UR40, UR10, UR8 ;  /* 0x0000000a280872a5 */ /* 0x000fe2000f8e0008 */
[----:B------:R-:W-:Y:S01]  /*f750*/  IMAD.SHL.U32 R11, R11, 0x8, RZ ;  /* 0x000000080b0b7824 */ /* 0x000fe200078e00ff */
[----:B------:R-:W-:Y:S01]  /*f760*/  UIMAD UR4, UR40, UR11, UR4 ;  /* 0x0000000b280472a4 */ /* 0x000fe2000f8e0204 */
[----:B------:R-:W-:Y:S01]  /*f770*/  VIADD R26, R198, UR37 ;  /* 0x00000025c61a7c36 */ /* 0x000fe20008000000 */
[----:B------:R-:W-:Y:S01]  /*f780*/  ISETP.GE.AND P2, PT, R200, UR14, PT ;  /* 0x0000000ec8007c0c */ /* 0x000fe2000bf46270 */
[----:B0-----:R-:W-:Y:S01]  /*f790*/  @P0 IMAD.HI.U32 R6, R8, R5, RZ ;  /* 0x0000000508060227 */ /* 0x001fe200078e00ff */
[----:B------:R-:W-:Y:S01]  /*f7a0*/  UIADD3 UR4, UR9, UR4, URZ ;  /* 0x0000000409047290 */ /* 0x000fe2000fffe03f */
[----:B------:R-:W-:Y:S01]  /*f7b0*/  LOP3.LUT R10, R11, 0x8, R10, 0xe2, !PT ;  /* 0x000000080b0a7812 */ /* 0x000fe200078ee20a */
[----:B------:R-:W-:Y:S01]  /*f7c0*/  BSSY B1, `(.L_x_8395) ;  /* 0x0000046000017945 */ /* 0x000fe20003800000 */
[----:B------:R-:W-:Y:S01]  /*f7d0*/  IMAD.U32 R4, RZ, RZ, UR8 ;  /* 0x00000008ff047e24 */ /* 0x000fe2000f8e00ff */
[----:B------:R-:W-:Y:S01]  /*f7e0*/  SEL R0, RZ, 0x80, P2 ;  /* 0x00000080ff007807 */ /* 0x000fe20001000000 */
[----:B------:R-:W-:Y:S01]  /*f7f0*/  IMAD.U32 R5, RZ, RZ, UR9 ;  /* 0x00000009ff057e24 */ /* 0x000fe2000f8e00ff */
[----:B------:R-:W-:Y:S01]  /*f800*/  ULDC.64 UR8, c[0x0][0xbe0] ;  /* 0x0002f80000087ab9 */ /* 0x000fe20000000a00 */
[----:B-1----:R-:W-:Y:S01]  /*f810*/  @P0 SHF.R.U32.HI R3, RZ, R9, R6 ;  /* 0x00000009ff030219 */ /* 0x002fe20000011606 */
[----:B------:R-:W-:Y:S01]  /*f820*/  IMAD.U32 R5, RZ, RZ, UR4 ;  /* 0x00000004ff057e24 */ /* 0x000fe2000f8e00ff */
[----:B------:R-:W-:-:S02]  /*f830*/  ISETP.GE.AND P0, PT, R193, UR14, PT ;  /* 0x0000000ec1007c0c */ /* 0x000fc4000bf06270 */
        /* <DEDUP_REMOVED lines=62> */
.L_x_8396:
[----:B------:R-:W-:Y:S05]  /*fc20*/  BSYNC B1 ;  /* 0x0000000000017941 */ /* 0x000fea0003800000 */
.L_x_8395:
        /* <DEDUP_REMOVED lines=36> */
.L_x_8391:
[----:B------:R-:W-:Y:S05]  /*fe70*/  BSYNC B0 ;  /* 0x0000000000007941 */ /* 0x000fea0003800000 */
.L_x_8385:
[----:B------:R-:W-:Y:S02]  /*fe80*/  ULDC UR4, c[0x0][0xd3c] ;  /* 0x00034f0000047ab9 */ /* 0x000fe40000000800 */
[----:B------:R-:W-:-:S13]  /*fe90*/  ISETP.GE.AND P0, PT, R7, UR4, PT ;  /* 0x0000000407007c0c */ /* 0x000fda000bf06270 */
[----:B------:R-:W-:Y:S05]  /*fea0*/  @!P0 BRA `(.L_x_8397) ;  /* 0xffffff10003c8947 */ /* 0x000fea000383ffff */
[----:B------:R-:W-:Y:S05]  /*feb0*/  EXIT ;  /* 0x000000000000794d */ /* 0x000fea0003800000 */
.L_x_8337:
        /* <DEDUP_REMOVED lines=16> */
.L_x_8398:
        /* <DEDUP_REMOVED lines=40> */
.L_x_8404:
        /* <DEDUP_REMOVED lines=12> */
.L_x_8403:
[----:B------:R-:W-:Y:S05]  /*10300*/  BSYNC B0 ;  /* 0x0000000000007941 */ /* 0x000fea0003800000 */
.L_x_8402:
        /* <DEDUP_REMOVED lines=20> */
.L_x_8400:
        /* <DEDUP_REMOVED lines=20> */
.L_x_8405:
        /* <DEDUP_REMOVED lines=59> */
.L_x_8401:
[----:B------:R-:W-:Y:S01]  /*10940*/  ULDC UR4, c[0x0][0xd3c] ;  /* 0x00034f0000047ab9 */ /* 0x000fe20000000800 */
[----:B------:R-:W-:Y:S02]  /*10950*/  IMAD.MOV.U32 R17, RZ, RZ, RZ ;  /* 0x000000ffff117224 */ /* 0x000fe400078e00ff */
[----:B------:R-:W-:Y:S02]  /*10960*/  IMAD.U32 R16, RZ, RZ, UR6 ;  /* 0x00000006ff107e24 */ /* 0x000fe4000f8e00ff */
[----:B------:R-:W-:Y:S02]  /*10970*/  IMAD.MOV.U32 R18, RZ, RZ, RZ ;  /* 0x000000ffff127224 */ /* 0x000fe400078e00ff */
[----:B------:R-:W-:-:S07]  /*10980*/  IMAD.U32 R19, RZ, RZ, UR4 ;  /* 0x00000004ff137e24 */ /* 0x000fce000f8e00ff */
.L_x_8406:
[----:B------:R-:W-:-:S13]  /*10990*/  ISETP.NE.AND P0, PT, R5, RZ, PT ;  /* 0x000000ff0500720c */ /* 0x000fda0003f05270 */
[----:B------:R-:W0:Y:S01]  /*109a0*/  @!P0 S2R R3, SR_CgaCtaId ;  /* 0x0000000000038919 */ /* 0x000e220000008800 */
[----:B------:R-:W-:-:S04]  /*109b0*/  @!P0 MOV R0, 0x400 ;  /* 0x0000040000008802 */ /* 0x000fc80000000f00 */
[----:B0-----:R-:W-:-:S05]  /*109c0*/  @!P0 LEA R0, R3, R0, 0x18 ;  /* 0x0000000003008211 */ /* 0x001fca00078ec0ff */
[----:B------:R0:W-:Y:S01]  /*109d0*/  @!P0 STS.128 [R0+0x388d0], R16 ;  /* 0x0388d01000008388 */ /* 0x0001e20000000c00 */
[----:B------:R-:W-:Y:S06]  /*109e0*/  BAR.ARV 0x5, 0x180 ;  /* 0x0146000000007b1d */ /* 0x000fec0000002000 */
.L_x_8399:
[----:B------:R2:W-:Y:S01]  /*109f0*/  STL [R1+0x20], RZ ;  /* 0x000020ff01007387 */ /* 0x0005e20000100800 */
[----:B------:R-:W-:Y:S01]  /*10a00*/  ULDC UR4, c[0x0][0xd3c] ;  /* 0x00034f0000047ab9 */ /* 0x000fe20000000800 */
[----:B------:R-:W-:Y:S01]  /*10a10*/  IMAD.MOV.U32 R26, RZ, RZ, 0x1 ;  /* 0x00000001ff1a7424 */ /* 0x000fe200078e00ff */
[----:B-1----:R-:W-:Y:S01]  /*10a20*/  ISETP.GE.AND P0, PT, R19, UR4, PT ;  /* 0x0000000413007c0c */ /* 0x002fe2000bf06270 */
[----:B------:R-:W-:-:S12]  /*10a30*/  IMAD.MOV.U32 R24, RZ, RZ, RZ ;  /* 0x000000ffff187224 */ /* 0x000fd800078e00ff */
[----:B--2---:R-:W-:Y:S05]  /*10a40*/  @P0 BRA `(.L_x_8407) ;  /* 0x00000058001c0947 */ /* 0x004fea0003800000 */
[----:B------:R-:W1:Y:S01]  /*10a50*/  S2R R5, SR_TID.X ;  /* 0x0000000000057919 */ /* 0x000e620000002100 */
        /* <DEDUP_REMOVED lines=10> */
[C---:B-1----:R-:W-:Y:S01]  /*10b00*/  LOP3.LUT R4, R5.reuse, 0x7f, RZ, 0xc0, !PT ;  /* 0x0000007f05047812 */ /* 0x042fe200078ec0ff */
[----:B0-----:R-:W-:-:S05]  /*10b10*/  IMAD.SHL.U32 R0, R5, 0x8, RZ ;  /* 0x0000000805007824 */ /* 0x001fca00078e00ff */
        /* <DEDUP_REMOVED lines=15> */
.L_x_8474:
        /* <DEDUP_REMOVED lines=48> */
.L_x_8408:
        /* <DEDUP_REMOVED lines=9> */
.L_x_8409:
        /* <DEDUP_REMOVED lines=9> */
.L_x_8410:
[----:B------:R-:W3:Y:S01]  /*11030*/  LDL R4, [R1+0x8] ;  /* 0x0000080001047983 */ /* 0x000ee20000100800 */
[----:B012---:R-:W0:Y:S01]  /*11040*/  LDC R0, c[0x0][0x448] ;  /* 0x00011200ff007b82 */ /* 0x007e220000000800 */
[----:B-----5:R-:W-:Y:S01]  /*11050*/  IMAD.IADD R30, R7, 0x1, -R32 ;  /* 0x00000001071e7824 */ /* 0x020fe200078e0a20 */
[----:B------:R-:W-:Y:S01]  /*11060*/  LOP3.LUT R22, R22, 0xfffff7ff, RZ, 0xc0, !PT ;  /* 0xfffff7ff16167812 */ /* 0x000fe200078ec0ff */
[----:B------:R-:W-:Y:S01]  /*11070*/  BSSY B7, `(.L_x_8411) ;  /* 0x0000462000077945 */ /* 0x000fe20003800000 */
        /* <DEDUP_REMOVED lines=8> */
[C---:B------:R-:W-:Y:S01]  /*11100*/  VIADD R2, R30.reuse, 0x3f ;  /* 0x0000003f1e027836 */ /* 0x040fe20000000000 */
[----:B---3--:R-:W-:-:S05]  /*11110*/  IADD3 R3, R30, 0x40, -R4 ;  /* 0x000000401e037810 */ /* 0x008fca0007ffe804 */
[----:B------:R-:W-:-:S05]  /*11120*/  IMAD.IADD R0, R3, 0x1, R0 ;  /* 0x0000000103007824 */ /* 0x000fca00078e0200 */
[----:B------:R-:W-:-:S04]  /*11130*/  SHF.R.S32.HI R3, RZ, 0x1f, R0 ;  /* 0x0000001fff037819 */ /* 0x000fc80000011400 */
[----:B------:R-:W-:Y:S02]  /*11140*/  LEA.HI R0, R3, R0, RZ, 0x6 ;  /* 0x0000000003007211 */ /* 0x000fe400078f30ff */
[----:B------:R-:W-:Y:S02]  /*11150*/  SHF.R.S32.HI R3, RZ, 0x1f, R2 ;  /* 0x0000001fff037819 */ /* 0x000fe40000011402 */
[----:B------:R-:W-:Y:S02]  /*11160*/  SHF.R.S32.HI R0, RZ, 0x6, R0 ;  /* 0x00000006ff007819 */ /* 0x000fe40000011400 */
        /* <DEDUP_REMOVED lines=23> */
.L_x_8412:
        /* <DEDUP_REMOVED lines=20> */
.L_x_8415:
[----:B------:R-:W-:Y:S05]  /*11420*/  BSYNC B6 ;  /* 0x0000000000067941 */ /* 0x000fea0003800000 */
.L_x_8414:
        /* <DEDUP_REMOVED lines=20> */
.L_x_8418:
        /* <DEDUP_REMOVED lines=15> */
.L_x_8417:
[----:B------:R-:W-:Y:S05]  /*11660*/  BSYNC B6 ;  /* 0x0000000000067941 */ /* 0x000fea0003800000 */
.L_x_8416:
        /* <DEDUP_REMOVED lines=17> */
[C---:B------:R-:W-:Y:S02]  /*11780*/  LOP3.LUT R21, R20.reuse, 0x40, RZ, 0xfc, !PT ;  /* 0x0000004014157812 */ /* 0x040fe400078efcff */
[----:B------:R-:W-:Y:S02]  /*11790*/  LOP3.LUT R20, R20, 0x1c0, RZ, 0xfc, !PT ;  /* 0x000001c014147812 */ /* 0x000fe400078efcff */
[----:B------:R-:W-:Y:S02]  /*117a0*/  ISETP.GE.AND P3, PT, R21, UR4, PT ;  /* 0x0000000415007c0c */ /* 0x000fe4000bf66270 */
[----:B------:R-:W-:Y:S01]  /*117b0*/  ISETP.GE.AND P0, PT, R20, UR4, PT ;  /* 0x0000000414007c0c */ /* 0x000fe2000bf06270 */
[----:B------:R-:W1:Y:S01]  /*117c0*/  S2R R21, SR_TID.X ;  /* 0x0000000000157919 */ /* 0x000e620000002100 */
[----:B------:R-:W-:-:S02]  /*117d0*/  LOP3.LUT R33, R33, 0x38, RZ, 0xc0, !PT ;  /* 0x0000003821217812 */ /* 0x000fc400078ec0ff */
[----:B------:R-:W-:Y:S01]  /*117e0*/  ISETP.GE.AND P1, PT, R4, UR4, PT ;  /* 0x0000000404007c0c */ /* 0x000fe2000bf26270 */
[----:B------:R-:W3:Y:S01]  /*117f0*/  S2R R20, SR_TID.X ;  /* 0x0000000000147919 */ /* 0x000ee20000002100 */
[----:B------:R-:W-:Y:S02]  /*11800*/  ISETP.GE.AND P2, PT, R33, UR4, PT ;  /* 0x0000000421007c0c */ /* 0x000fe4000bf46270 */
[----:B------:R-:W-:-:S03]  /*11810*/  SEL R6, RZ, 0x40, P1 ;  /* 0x00000040ff067807 */ /* 0x000fc60000800000 */
[----:B------:R-:W-:-:S04]  /*11820*/  @P3 LOP3.LUT R22, R22, 0x200, RZ, 0xfc, !PT ;  /* 0x0000020016163812 */ /* 0x000fc800078efcff */
[----:B------:R-:W-:-:S04]  /*11830*/  LOP3.LUT R22, R22, 0xfffffbff, RZ, 0xc0, !PT ;  /* 0xfffffbff16167812 */ /* 0x000fc800078ec0ff */
[----:B------:R-:W-:-:S04]  /*11840*/  @P2 LOP3.LUT R22, R22, 0x400, RZ, 0xfc, !PT ;  /* 0x0000040016162812 */ /* 0x000fc800078efcff */
[----:B------:R-:W-:Y:S01]  /*11850*/  LOP3.LUT R22, R22, 0xffffffdf, RZ, 0xc0, !PT ;  /* 0xffffffdf16167812 */ /* 0x000fe200078ec0ff */
[----:B---3--:R-:W-:-:S05]  /*11860*/  IMAD.SHL.U32 R20, R20, 0x8, RZ ;  /* 0x0000000814147824 */ /* 0x008fca00078e00ff */
        /* <DEDUP_REMOVED lines=8> */
[----:B-1----:R-:W-:Y:S01]  /*118f0*/  IMAD.SHL.U32 R20, R21, 0x10, RZ ;  /* 0x0000001015147824 */ /* 0x002fe200078e00ff */
[----:B------:R-:W-:-:S02]  /*11900*/  SEL R31, RZ, 0x80, P0 ;  /* 0x00000080ff1f7807 */ /* 0x000fc40000000000 */
        /* <DEDUP_REMOVED lines=9> */
[----:B------:R-:W-:-:S04]  /*119a0*/  LOP3.LUT R22, R22, 0xfffffffb, RZ, 0xc0, !PT ;  /* 0xfffffffb16167812 */ /* 0x000fc800078ec0ff */
[----:B------:R-:W-:-:S04]  /*119b0*/  @P2 LOP3.LUT R22, R22, 0x4, RZ, 0xfc, !PT ;  /* 0x0000000416162812 */ /* 0x000fc800078efcff */
[----:B------:R-:W-:-:S04]  /*119c0*/  LOP3.LUT R22, R22, 0xfffffff7, RZ, 0xc0, !PT ;  /* 0xfffffff716167812 */ /* 0x000fc800078ec0ff */
[----:B------:R-:W-:Y:S02]  /*119d0*/  @P3 LOP3.LUT R22, R22, 0x8, RZ, 0xfc, !PT ;  /* 0x0000000816163812 */ /* 0x000fe400078efcff */
[----:B--2---:R-:W-:-:S05]  /*119e0*/  LEA R0, R0, 0xffffffc0, 0x6 ;  /* 0xffffffc000007811 */ /* 0x004fca00078e30ff */
[----:B------:R-:W-:Y:S01]  /*119f0*/  IMAD.IADD R7, R20, 0x1, R0 ;  /* 0x0000000114077824 */ /* 0x000fe200078e0200 */
[----:B0---4-:R-:W-:Y:S06]  /*11a00*/  BRA.DIV UR5, `(.L_x_8419) ;  /* 0x0000004e05b47947 */ /* 0x011fec000b800000 */
.L_x_8492:
        /* <DEDUP_REMOVED lines=46> */
[----:B------:R0:W-:Y:S05]  /*11cf0*/  STL [R1], R2 ;  /* 0x0000000201007387 */ /* 0x0001ea0000100800 */
[----:B------:R-:W-:-:S04]  /*11d00*/  @P0 LOP3.LUT R22, R22, 0x1000, RZ, 0xfc, !PT ;  /* 0x0000100016160812 */ /* 0x000fc800078efcff */
[----:B------:R-:W-:-:S04]  /*11d10*/  LOP3.LUT R22, R22, 0xfffffffe, RZ, 0xc0, !PT ;  /* 0xfffffffe16167812 */ /* 0x000fc800078ec0ff */
[----:B------:R-:W-:Y:S01]  /*11d20*/  @P1 LOP3.LUT R22, R22, 0x1, RZ, 0xfc, !PT ;  /* 0x0000000116161812 */ /* 0x000fe200078efcff */
[----:B0-----:R-:W-:Y:S06]  /*11d30*/  @!P0 BRA `(.L_x_8420) ;  /* 0x0000000000048947 */ /* 0x001fec0003800000 */
[----:B------:R-:W-:Y:S01]  /*11d40*/  BPT.TRAP 0x1 ;  /* 0x000000040000795c */ /* 0x000fe20000300000 */
.L_x_8420:
        /* <DEDUP_REMOVED lines=9> */
.L_x_8493:
[----:B------:R-:W-:Y:S05]  /*11de0*/  BSYNC B0 ;  /* 0x0000000000007941 */ /* 0x000fea0003800000 */
.L_x_8421:
[----:B------:R-:W0:Y:S01]  /*11df0*/  LDL R2, [R1] ;  /* 0x0000000001027983 */ /* 0x000e220000100800 */
[----:B------:R-:W-:Y:S01]  /*11e00*/  ULDC.64 UR4, c[0x0][0x300] ;  /* 0x0000c00000047ab9 */ /* 0x000fe20000000a00 */
[----:B-----5:R-:W-:Y:S01]  /*11e10*/  SHF.R.S32.HI R4, RZ, 0x1f, R37 ;  /* 0x0000001fff047819 */ /* 0x020fe20000011425 */
[----:B------:R-:W1:Y:S01]  /*11e20*/  S2R R5, SR_TID.X ;  /* 0x0000000000057919 */ /* 0x000e620000002100 */
[----:B------:R-:W-:Y:S01]  /*11e30*/  LOP3.LUT R22, R22, 0xfffffffd, RZ, 0xc0, !PT ;  /* 0xfffffffd16167812 */ /* 0x000fe200078ec0ff */
[----:B-1----:R-:W-:Y:S02]  /*11e40*/  IMAD.SHL.U32 R7, R5, 0x8, RZ ;  /* 0x0000000805077824 */ /* 0x002fe400078e00ff */
[----:B------:R-:W-:-:S03]  /*11e50*/  IMAD R5, R24, 0x1000, R34 ;  /* 0x0000100018057824 */ /* 0x000fc600078e0222 */
        /* <DEDUP_REMOVED lines=59> */
.L_x_8503:
        /* <DEDUP_REMOVED lines=10> */
.L_x_8424:
        /* <DEDUP_REMOVED lines=11> */
.L_x_8425:
        /* <DEDUP_REMOVED lines=31> */
.L_x_8427:
[----:B------:R-:W-:Y:S05]  /*12550*/  BSYNC B6 ;  /* 0x0000000000067941 */ /* 0x000fea0003800000 */
.L_x_8426:
[----:B------:R-:W2:Y:S01]  /*12560*/  LDL R4, [R1+0x10] ;  /* 0x0000100001047983 */ /* 0x000ea20000100800 */
[----:B0-----:R-:W0:Y:S01]  /*12570*/  S2R R2, SR_TID.X ;  /* 0x0000000000027919 */ /* 0x001e220000002100 */
[----:B------:R-:W-:Y:S01]  /*12580*/  IMAD.MOV.U32 R21, RZ, RZ, R35 ;  /* 0x000000ffff157224 */ /* 0x000fe200078e0023 */
[----:B------:R-:W-:Y:S01]  /*12590*/  ULDC.64 UR4, c[0x0][0x298] ;  /* 0x0000a60000047ab9 */ /* 0x000fe20000000a00 */
[----:B------:R-:W3:Y:S01]  /*125a0*/  LDC R5, c[0x0][0x448] ;  /* 0x00011200ff057b82 */ /* 0x000ee20000000800 */
[----:B------:R-:W4:Y:S04]  /*125b0*/  LDL R20, [R1+0x4] ;  /* 0x0000040001147983 */ /* 0x000f280000100800 */
[----:B------:R0:W5:Y:S02]  /*125c0*/  LDL R9, [R1+0x8] ;  /* 0x0000080001097983 */ /* 0x0001640000100800 */
[----:B0-----:R-:W-:-:S04]  /*125d0*/  LOP3.LUT R2, R2, 0x7f, RZ, 0xc0, !PT ;  /* 0x0000007f02027812 */ /* 0x001fc800078ec0ff */
[----:B------:R-:W-:Y:S02]  /*125e0*/  SHF.R.U32.HI R0, RZ, 0x3, R2 ;  /* 0x00000003ff007819 */ /* 0x000fe40000011602 */
[----:B------:R-:W0:Y:S01]  /*125f0*/  LDC R2, c[0x0][0x448] ;  /* 0x00011200ff027b82 */ /* 0x000e220000000800 */
[----:B------:R-:W1:Y:S01]  /*12600*/  S2R R35, SR_TID.X ;  /* 0x0000000000237919 */ /* 0x000e620000002100 */
[----:B0-----:R-:W-:-:S13]  /*12610*/  ISETP.NE.AND P6, PT, R2, 0x1, PT ;  /* 0x000000010200780c */ /* 0x001fda0003fc5270 */
[----:B------:R-:W0:Y:S01]  /*12620*/  @P6 LDC R3, c[0x0][0x44c] ;  /* 0x00011300ff036b82 */ /* 0x000e220000000800 */
[----:B-1----:R-:W-:-:S07]  /*12630*/  IMAD.SHL.U32 R35, R35, 0x10, RZ ;  /* 0x0000001023237824 */ /* 0x002fce00078e00ff */
[----:B------:R-:W1:Y:S01]  /*12640*/  @P6 LDC R2, c[0x0][0x450] ;  /* 0x00011400ff026b82 */ /* 0x000e620000000800 */
[----:B------:R-:W-:-:S05]  /*12650*/  LOP3.LUT R35, R0, 0x70, R35, 0xf8, !PT ;  /* 0x0000007000237812 */ /* 0x000fca00078ef823 */
[----:B------:R-:W-:-:S04]  /*12660*/  IMAD R35, R17, 0x40, R35 ;  /* 0x0000004011237824 */ /* 0x000fc800078e0223 */
[----:B------:R-:W-:Y:S02]  /*12670*/  IMAD.MOV.U32 R0, RZ, RZ, R35 ;  /* 0x000000ffff007224 */ /* 0x000fe400078e0023 */
[----:B0-----:R-:W-:-:S05]  /*12680*/  @P6 IMAD.HI.U32 R3, R35, R3, RZ ;  /* 0x0000000323036227 */ /* 0x001fca00078e00ff */
[----:B-1----:R-:W-:Y:S01]  /*12690*/  @P6 SHF.R.U32.HI R0, RZ, R2, R3 ;  /* 0x00000002ff006219 */ /* 0x002fe20000011603 */
[----:B------:R-:W-:Y:S01]  /*126a0*/  IMAD.WIDE.U32 R2, R36, UR4, RZ ;  /* 0x0000000424027c25 */ /* 0x000fe2000f8e00ff */
[----:B------:R-:W0:Y:S03]  /*126b0*/  S2R R6, SR_TID.X ;  /* 0x0000000000067919 */ /* 0x000e260000002100 */
        /* <DEDUP_REMOVED lines=22> */
[----:B---3--:R-:W-:Y:S02]  /*12820*/  IMAD R0, R5, R0, R35 ;  /* 0x0000000005007224 */ /* 0x008fe400078e0223 */
        /* <DEDUP_REMOVED lines=15> */
[----:B-----5:R-:W-:Y:S01]  /*12920*/  IMAD R3, R9, R5, RZ ;  /* 0x0000000509037224 */ /* 0x020fe200078e02ff */
[----:B------:R-:W-:Y:S01]  /*12930*/  SHFL.IDX PT, R4, R2, RZ, 0x181f ;  /* 0x00181fff02047589 */ /* 0x000fe200000e0000 */
[----:B------:R-:W-:Y:S01]  /*12940*/  IMAD R17, R17, 0x40, R8 ;  /* 0x0000004011117824 */ /* 0x000fe200078e0208 */
[----:B------:R-:W-:Y:S02]  /*12950*/  LOP3.LUT R22, R22, 0xfffffeff, RZ, 0xc0, !PT ;  /* 0xfffffeff16167812 */ /* 0x000fe400078ec0ff */
[----:B------:R-:W0:Y:S02]  /*12960*/  SHFL.IDX PT, R5, R0, RZ, 0x181f ;  /* 0x00181fff00057589 */ /* 0x000e2400000e0000 */
[----:B------:R-:W-:-:S13]  /*12970*/  ISETP.GE.AND P2, PT, R17, R3, PT ;  /* 0x000000031100720c */ /* 0x000fda0003f46270 */
[----:B------:R-:W-:-:S04]  /*12980*/  @P2 LOP3.LUT R22, R22, 0x100, RZ, 0xfc, !PT ;  /* 0x0000010016162812 */ /* 0x000fc800078efcff */
[----:B------:R-:W-:Y:S02]  /*12990*/  LOP3.LUT R22, R22, 0xffffff7f, RZ, 0xc0, !PT ;  /* 0xffffff7f16167812 */ /* 0x000fe400078ec0ff */
[----:B0-----:R-:W-:-:S05]  /*129a0*/  @!P2 LEA R5, P1, R7, R5, 0x1 ;  /* 0x000000050705a211 */ /* 0x001fca00078208ff */
[----:B------:R-:W-:-:S05]  /*129b0*/  @!P2 IMAD.X R4, RZ, RZ, R4, P1 ;  /* 0x000000ffff04a224 */ /* 0x000fca00008e0604 */
        /* <DEDUP_REMOVED lines=30> */
.L_x_8512:
        /* <DEDUP_REMOVED lines=12> */
.L_x_8429:
        /* <DEDUP_REMOVED lines=28> */
.L_x_8431:
[----:B------:R-:W-:Y:S05]  /*12e20*/  BSYNC B6 ;  /* 0x0000000000067941 */ /* 0x000fea0003800000 */
.L_x_8430:
        /* <DEDUP_REMOVED lines=164> */
.L_x_8522:
        /* <DEDUP_REMOVED lines=23> */
.L_x_8434:
[----:B------:R-:W-:Y:S05]  /*139e0*/  BSYNC B0 ;  /* 0x0000000000007941 */ /* 0x000fea0003800000 */
.L_x_8433:
[----:B------:R-:W-:Y:S01]  /*139f0*/  NOP ;  /* 0x0000000000007918 */ /* 0x000fe20000000000 */
[----:B------:R-:W-:-:S13]  /*13a00*/  PLOP3.LUT P0, PT, PT, PT, PT, 0x80, 0x0 ;  /* 0x000000000000781c */ /* 0x000fda0003f0f070 */
.L_x_8435:
        /* <DEDUP_REMOVED lines=18> */
.L_x_8523:
[----:B------:R-:W-:Y:S05]  /*13b30*/  BSYNC B0 ;  /* 0x0000000000007941 */ /* 0x000fea0003800000 */
.L_x_8436:
[----:B------:R-:W-:-:S05]  /*13b40*/  IMAD.U32 R2, RZ, RZ, UR36 ;  /* 0x00000024ff027e24 */ /* 0x000fca000f8e00ff */
[----:B------:R-:W-:-:S13]  /*13b50*/  ISETP.NE.AND P0, PT, R2, 0x3, PT ;  /* 0x000000030200780c */ /* 0x000fda0003f05270 */
[----:B------:R-:W-:Y:S05]  /*13b60*/  @!P0 BRA `(.L_x_8438) ;  /* 0x0000000000048947 */ /* 0x000fea0003800000 */
[----:B------:R-:W-:Y:S01]  /*13b70*/  BPT.TRAP 0x1 ;  /* 0x000000040000795c */ /* 0x000fe20000300000 */
.L_x_8438:
[----:B0-----:R-:W-:Y:S01]  /*13b80*/  SHF.L.U32 R0, R26, 0x1f, RZ ;  /* 0x0000001f1a007819 */ /* 0x001fe200000006ff */
[----:B------:R-:W-:Y:S03]  /*13b90*/  BSSY B0, `(.L_x_8439) ;  /* 0x0000003000007945 */ /* 0x000fe60003800000 */
[----:B------:R-:W0:Y:S02]  /*13ba0*/  SYNCS.PHASECHK.TRANS64.TRYWAIT P0, [R27+URZ+0x38860], R0 ;  /* 0x038860001b0075a7 */ /* 0x000e24000800017f */
[----:B0-----:R-:W-:Y:S05]  /*13bb0*/  @!P0 BRA `(.L_x_8440) ;  /* 0x0000004400088947 */ /* 0x001fea0003800000 */
.L_x_8524:
[----:B------:R-:W-:Y:S05]  /*13bc0*/  BSYNC B0 ;  /* 0x0000000000007941 */ /* 0x000fea0003800000 */
.L_x_8439:
        /* <DEDUP_REMOVED lines=110> */
.L_x_8534:
[C---:B------:R-:W-:Y:S02]  /*142b0*/  LOP3.LUT P6, RZ, R22.reuse, 0x40, RZ, 0xc0, !PT ;  /* 0x0000004016ff7812 */ /* 0x040fe400078cc0ff */
[----:B------:R-:W-:Y:S02]  /*142c0*/  LOP3.LUT R22, R22, 0xfffffeff, RZ, 0xc0, !PT ;  /* 0xfffffeff16167812 */ /* 0x000fe400078ec0ff */
[C---:B------:R-:W-:Y:S02]  /*142d0*/  ISETP.LT.OR P6, PT, R30.reuse, 0x31, P6 ;  /* 0x000000311e00780c */ /* 0x040fe400037c1670 */
[----:B------:R-:W-:-:S11]  /*142e0*/  ISETP.LT.OR P5, PT, R30, 0x31, !P5 ;  /* 0x000000311e00780c */ /* 0x000fd60006fa1670 */
[----:B------:R-:W-:Y:S02]  /*142f0*/  @P6 LOP3.LUT R22, R22, 0x100, RZ, 0xfc, !PT ;  /* 0x0000010016166812 */ /* 0x000fe400078efcff */
[----:B------:R-:W-:Y:S02]  /*14300*/  ISETP.LT.OR P6, PT, R30, 0x31, !P4 ;  /* 0x000000311e00780c */ /* 0x000fe400067c1670 */
[----:B------:R-:W-:Y:S02]  /*14310*/  LOP3.LUT R22, R22, 0xffbfffff, RZ, 0xc0, !PT ;  /* 0xffbfffff16167812 */ /* 0x000fe400078ec0ff */
[----:B------:R-:W-:Y:S02]  /*14320*/  ISETP.LT.OR P4, PT, R30, 0x31, !P2 ;  /* 0x000000311e00780c */ /* 0x000fe40005781670 */
        /* <DEDUP_REMOVED lines=26> */
.L_x_8442:
        /* <DEDUP_REMOVED lines=11> */
.L_x_8443:
[----:B------:R-:W2:Y:S01]  /*14580*/  LDL R3, [R1+0xc] ;  /* 0x00000c0001037983 */ /* 0x000ea20000100800 */
[----:B------:R1:W-:Y:S01]  /*14590*/  SYNCS.ARRIVE.TRANS64.A1T0 RZ, [R27+URZ+0x38850], RZ ;  /* 0x038850ff1bff79a7 */ /* 0x0003e2000810003f */
[----:B------:R-:W-:Y:S01]  /*145a0*/  BSSY B0, `(.L_x_8444) ;  /* 0x00000f7000007945 */ /* 0x000fe20003800000 */
[----:B--2---:R-:W-:-:S13]  /*145b0*/  ISETP.GE.AND P0, PT, R3, 0x2, PT ;  /* 0x000000020300780c */ /* 0x004fda0003f06270 */
[----:B-1----:R-:W-:Y:S05]  /*145c0*/  @!P0 BRA `(.L_x_8445) ;  /* 0x0000000c00d08947 */ /* 0x002fea0003800000 */
[----:B------:R-:W2:Y:S01]  /*145d0*/  LDL.LU R2, [R1+0x24] ;  /* 0x0000240001027983 */ /* 0x000ea20000300800 */
[----:B------:R-:W-:Y:S01]  /*145e0*/  LOP3.LUT R30, R31, 0x80, RZ, 0xc0, !PT ;  /* 0x000000801f1e7812 */ /* 0x000fe200078ec0ff */
[----:B------:R-:W-:-:S03]  /*145f0*/  VIADD R7, R3, 0xfffffffe ;  /* 0xfffffffe03077836 */ /* 0x000fc60000000000 */
[----:B------:R-:W-:Y:S02]  /*14600*/  SHF.R.U32.HI R30, RZ, 0x3, R30 ;  /* 0x00000003ff1e7819 */ /* 0x000fe4000001161e */
[----:B--2---:R-:W-:-:S04]  /*14610*/  LOP3.LUT R2, R2, 0x40, RZ, 0xc0, !PT ;  /* 0x0000004002027812 */ /* 0x004fc800078ec0ff */
[----:B------:R-:W-:-:S07]  /*14620*/  SHF.R.U32.HI R31, RZ, 0x2, R2 ;  /* 0x00000002ff1f7819 */ /* 0x000fce0000011602 */
.L_x_8458:
        /* <DEDUP_REMOVED lines=44> */
.L_x_8446:
[----:B------:R-:W-:Y:S01]  /*148f0*/  IMAD R6, R24, 0x8, R23 ;  /* 0x0000000818067824 */ /* 0x000fe200078e0217 */
[----:B------:R-:W-:Y:S01]  /*14900*/  SHF.L.U32 R17, R26, 0x1f, RZ ;  /* 0x0000001f1a117819 */ /* 0x000fe200000006ff */
[----:B------:R-:W-:Y:S01]  /*14910*/  BSSY B1, `(.L_x_8447) ;  /* 0x0000004000017945 */ /* 0x000fe20003800000 */
[----:B------:R-:W-:Y:S02]  /*14920*/  SHF.R.S32.HI R9, RZ, 0x1f, R5 ;  /* 0x0000001fff097819 */ /* 0x000fe40000011405 */
[----:B------:R-:W0:Y:S02]  /*14930*/  SYNCS.PHASECHK.TRANS64.TRYWAIT P0, [R6+URZ+0x38840], R17 ;  /* 0x03884011060075a7 */ /* 0x000e24000800017f */
[----:B0-----:R-:W-:Y:S05]  /*14940*/  @!P0 BRA `(.L_x_8448) ;  /* 0x0000003c00e08947 */ /* 0x001fea0003800000 */
.L_x_8535:
[----:B------:R-:W-:Y:S05]  /*14950*/  BSYNC B1 ;  /* 0x0000000000017941 */ /* 0x000fea0003800000 */
.L_x_8447:
        /* <DEDUP_REMOVED lines=42> */
.L_x_8545:
        /* <DEDUP_REMOVED lines=8> */
.L_x_8450:
        /* <DEDUP_REMOVED lines=11> */
.L_x_8451:
[----:B------:R2:W-:Y:S01]  /*14d30*/  SYNCS.ARRIVE.TRANS64.A1T0 RZ, [R6+URZ+0x38830], RZ ;  /* 0x038830ff06ff79a7 */ /* 0x0005e2000810003f */
[----:B------:R-:W-:Y:S05]  /*14d40*/  @!P2 BRA `(.L_x_8452) ;  /* 0x000000000004a947 */ /* 0x000fea0003800000 */
[----:B------:R-:W-:Y:S01]  /*14d50*/  BPT.TRAP 0x1 ;  /* 0x000000040000795c */ /* 0x000fe20000300000 */
.L_x_8452:
[----:B------:R-:W3:Y:S01]  /*14d60*/  SYNCS.PHASECHK.TRANS64.TRYWAIT P0, [R6+URZ+0x38860], R17 ;  /* 0x03886011060075a7 */ /* 0x000ee2000800017f */
[----:B------:R-:W-:Y:S04]  /*14d70*/  BSSY B1, `(.L_x_8453) ;  /* 0x0000002000017945 */ /* 0x000fe80003800000 */
[----:B---3--:R-:W-:Y:S05]  /*14d80*/  @!P0 BRA `(.L_x_8454) ;  /* 0x0000004000008947 */ /* 0x008fea0003800000 */
.L_x_8546:
[----:B------:R-:W-:Y:S05]  /*14d90*/  BSYNC B1 ;  /* 0x0000000000017941 */ /* 0x000fea0003800000 */
.L_x_8453:
        /* <DEDUP_REMOVED lines=81> */
.L_x_8556:
        /* <DEDUP_REMOVED lines=25> */
.L_x_8456:
        /* <DEDUP_REMOVED lines=11> */
.L_x_8457:
[----:B------:R3:W-:Y:S01]  /*154f0*/  SYNCS.ARRIVE.TRANS64.A1T0 RZ, [R6+URZ+0x38850], RZ ;  /* 0x038850ff06ff79a7 */ /* 0x0007e2000810003f */
[----:B------:R-:W-:Y:S05]  /*15500*/  @P3 BRA `(.L_x_8458) ;  /* 0xfffffff000483947 */ /* 0x000fea000383ffff */
.L_x_8445:
[----:B------:R-:W-:Y:S05]  /*15510*/  BSYNC B0 ;  /* 0x0000000000007941 */ /* 0x000fea0003800000 */
.L_x_8444:
        /* <DEDUP_REMOVED lines=21> */
.L_x_8460:
[----:B------:R-:W-:Y:S05]  /*15670*/  BSYNC B0 ;  /* 0x0000000000007941 */ /* 0x000fea0003800000 */
.L_x_8459:
[----:B------:R-:W-:-:S07]  /*15680*/  SEL R24, R24, RZ, P0 ;  /* 0x000000ff18187207 */ /* 0x000fce0000000000 */
.L_x_8413:
[----:B------:R-:W-:Y:S05]  /*15690*/  BSYNC B7 ;  /* 0x0000000000077941 */ /* 0x000fea0003800000 */
.L_x_8411:
        /* <DEDUP_REMOVED lines=11> */
.L_x_8461:
        /* <DEDUP_REMOVED lines=36> */
.L_x_8566:
[----:B------:R-:W-:Y:S02]  /*15990*/  ULDC UR4, c[0x0][0xd38] ;  /* 0x00034e0000047ab9 */ /* 0x000fe40000000800 */
[----:B------:R-:W-:-:S04]  /*159a0*/  IMAD.U32 R4, RZ, RZ, UR4 ;  /* 0x00000004ff047e24 */ /* 0x000fc8000f8e00ff */
[----:B--2---:R-:W-:-:S04]  /*159b0*/  IMAD R14, R14, R4, RZ ;  /* 0x000000040e0e7224 */ /* 0x004fc800078e02ff */
[----:B------:R-:W-:-:S05]  /*159c0*/  IMAD.IADD R5, R5, 0x1, R14 ;  /* 0x0000000105057824 */ /* 0x000fca00078e020e */
[----:B------:R-:W-:-:S13]  /*159d0*/  ISETP.GT.AND P6, PT, R5, R0, PT ;  /* 0x000000000500720c */ /* 0x000fda0003fc4270 */
[----:B------:R-:W-:Y:S05]  /*159e0*/  @P6 BRA `(.L_x_8464) ;  /* 0x00000000009c6947 */ /* 0x000fea0003800000 */
.L_x_8469:
        /* <DEDUP_REMOVED lines=14> */
.L_x_8467:
[----:B------:R-:W-:Y:S05]  /*15ad0*/  BSYNC B0 ;  /* 0x0000000000007941 */ /* 0x000fea0003800000 */
.L_x_8466:
        /* <DEDUP_REMOVED lines=18> */
.L_x_8574:
[----:B------:R-:W-:Y:S02]  /*15c00*/  ULDC UR4, c[0x0][0xd38] ;  /* 0x00034e0000047ab9 */ /* 0x000fe40000000800 */
[----:B------:R-:W-:-:S04]  /*15c10*/  IMAD.U32 R4, RZ, RZ, UR4 ;  /* 0x00000004ff047e24 */ /* 0x000fc8000f8e00ff */
[----:B--2---:R-:W-:-:S04]  /*15c20*/  IMAD R14, R14, R4, RZ ;  /* 0x000000040e0e7224 */ /* 0x004fc800078e02ff */
[----:B------:R-:W-:-:S05]  /*15c30*/  IMAD.IADD R5, R14, 0x1, R5 ;  /* 0x000000010e057824 */ /* 0x000fca00078e0205 */
[----:B------:R-:W-:-:S13]  /*15c40*/  ISETP.GT.AND P6, PT, R5, R0, PT ;  /* 0x000000000500720c */ /* 0x000fda0003fc4270 */
[----:B------:R-:W-:Y:S05]  /*15c50*/  @!P6 BRA `(.L_x_8469) ;  /* 0xfffffffc0064e947 */ /* 0x000fea000383ffff */
.L_x_8464:
        /* <DEDUP_REMOVED lines=8> */
.L_x_8578:
[----:B------:R-:W-:Y:S01]  /*15ce0*/  ISETP.NE.AND P0, PT, R3, RZ, PT ;  /* 0x000000ff0300720c */ /* 0x000fe20003f05270 */
[----:B------:R-:W-:-:S12]  /*15cf0*/  IMAD.MOV.U32 R14, RZ, RZ, RZ ;  /* 0x000000ffff0e7224 */ /* 0x000fd800078e00ff */
[----:B------:R-:W-:Y:S05]  /*15d00*/  @!P0 BRA `(.L_x_8471) ;  /* 0x0000000000108947 */ /* 0x000fea0003800000 */
[----:B------:R-:W-:Y:S01]  /*15d10*/  UMOV UR4, 0xffffffff ;  /* 0xffffffff00047882 */ /* 0x000fe20000000000 */
[----:B------:R-:W-:Y:S02]  /*15d20*/  VIADD R12, R6, 0xffffffff ;  /* 0xffffffff060c7836 */ /* 0x000fe40000000000 */
[----:B------:R-:W-:Y:S05]  /*15d30*/  BRA.DIV UR4, `(.L_x_8472) ;  /* 0x00000042042c7947 */ /* 0x000fea000b800000 */
[----:B------:R4:W0:Y:S02]  /*15d40*/  SHFL.IDX PT, R14, R2, R12, 0x1f ;  /* 0x00001f0c020e7589 */ /* 0x00082400000e0000 */
.L_x_8471:
        /* <DEDUP_REMOVED lines=66> */
.L_x_8465:
[----:B------:R-:W-:Y:S01]  /*16170*/  UMOV UR4, URZ ;  /* 0x0000003f00047c82 */ /* 0x000fe20008000000 */
[----:B------:R-:W-:Y:S01]  /*16180*/  UMOV UR5, URZ ;  /* 0x0000003f00057c82 */ /* 0x000fe20008000000 */
[----:B------:R-:W-:Y:S01]  /*16190*/  ULDC UR6, c[0x0][0xd3c] ;  /* 0x00034f0000067ab9 */ /* 0x000fe20000000800 */
[----:B------:R-:W-:Y:S02]  /*161a0*/  IMAD.MOV.U32 R16, RZ, RZ, R0 ;  /* 0x000000ffff107224 */ /* 0x000fe400078e0000 */
[----:B------:R-:W-:Y:S02]  /*161b0*/  IMAD.U32 R17, RZ, RZ, UR4 ;  /* 0x00000004ff117e24 */ /* 0x000fe4000f8e00ff */
[----:B------:R-:W-:Y:S02]  /*161c0*/  IMAD.U32 R18, RZ, RZ, UR5 ;  /* 0x00000005ff127e24 */ /* 0x000fe4000f8e00ff */
[----:B------:R-:W-:-:S07]  /*161d0*/  IMAD.U32 R19, RZ, RZ, UR6 ;  /* 0x00000006ff137e24 */ /* 0x000fce000f8e00ff */
.L_x_8473:
        /* <DEDUP_REMOVED lines=10> */
.L_x_8462:
[----:B------:R-:W-:Y:S02]  /*16280*/  ULDC UR4, c[0x0][0xd3c] ;  /* 0x00034f0000047ab9 */ /* 0x000fe40000000800 */
[----:B0-----:R-:W-:-:S13]  /*16290*/  ISETP.GE.AND P0, PT, R19, UR4, PT ;  /* 0x0000000413007c0c */ /* 0x001fda000bf06270 */
[----:B------:R-:W-:Y:S05]  /*162a0*/  @!P0 BRA `(.L_x_8474) ;  /* 0xffffffa800588947 */ /* 0x000fea000383ffff */
[----:B------:R-:W-:Y:S05]  /*162b0*/  BSYNC B8 ;  /* 0x0000000000087941 */ /* 0x000fea0003800000 */
.L_x_8407:
        /* <DEDUP_REMOVED lines=12> */
.L_x_8581:
[----:B------:R-:W-:Y:S05]  /*16380*/  BSYNC B0 ;  /* 0x0000000000007941 */ /* 0x000fea0003800000 */
.L_x_8475:
[----:B------:R-:W-:-:S03]  /*16390*/  UMOV UR4, 0xffffffff ;  /* 0xffffffff00047882 */ /* 0x000fc60000000000 */
[----:B------:R-:W-:Y:S05]  /*163a0*/  BRA.DIV UR4, `(.L_x_8477) ;  /* 0x0000003a04c87947 */ /* 0x000fea000b800000 */
[----:B------:R-:W0:Y:S02]  /*163b0*/  S2R R0, SR_TID.X ;  /* 0x0000000000007919 */ /* 0x000e240000002100 */
[----:B0-----:R-:W-:-:S04]  /*163c0*/  SHF.R.U32.HI R0, RZ, 0x5, R0 ;  /* 0x00000005ff007819 */ /* 0x001fc80000011600 */
[----:B------:R-:W-:-:S05]  /*163d0*/  LOP3.LUT R0, R0, 0x3, RZ, 0xc0, !PT ;  /* 0x0000000300007812 */ /* 0x000fca00078ec0ff */
[----:B------:R0:W0:Y:S02]  /*163e0*/  SHFL.IDX PT, R14, R0, RZ, 0x1f ;  /* 0x00001fff000e7589 */ /* 0x00002400000e0000 */
.L_x_8584:
[----:B0-----:R-:W-:Y:S01]  /*163f0*/  ISETP.NE.AND P0, PT, R14, RZ, PT ;  /* 0x000000ff0e00720c */ /* 0x001fe20003f05270 */
[----:B------:R-:W-:-:S12]  /*16400*/  BSSY B0, `(.L_x_8478) ;  /* 0x0000024000007945 */ /* 0x000fd80003800000 */
[----:B------:R-:W-:Y:S05]  /*16410*/  @P0 BRA `(.L_x_8479) ;  /* 0x0000000000880947 */ /* 0x000fea0003800000 */
[----:B------:R-:W-:-:S03]  /*16420*/  UMOV UR4, 0xffffffff ;  /* 0xffffffff00047882 */ /* 0x000fc60000000000 */
[----:B------:R-:W-:Y:S05]  /*16430*/  BRA.DIV UR4, `(.L_x_8480) ;  /* 0x0000003a04d87947 */ /* 0x000fea000b800000 */
[----:B------:R-:W-:-:S13]  /*16440*/  ELECT P6, URZ, PT ;  /* 0x00000000003f782f */ /* 0x000fda00038c0000 */
.L_x_8587:
[----:B------:R-:W-:Y:S05]  /*16450*/  @!P6 BRA `(.L_x_8479) ;  /* 0x000000000078e947 */ /* 0x000fea0003800000 */
[----:B------:R-:W-:-:S06]  /*16460*/  ULOP3.LUT UR4, UR42, 0x2, URZ, 0xfc, !UPT ;  /* 0x000000022a047892 */ /* 0x000fcc000f8efc3f */
[----:B------:R-:W-:-:S05]  /*16470*/  IMAD.U32 R0, RZ, RZ, UR4 ;  /* 0x00000004ff007e24 */ /* 0x000fca000f8e00ff */
[----:B------:R-:W-:-:S13]  /*16480*/  ISETP.NE.AND P0, PT, R0, 0x3, PT ;  /* 0x000000030000780c */ /* 0x000fda0003f05270 */
[----:B------:R-:W-:Y:S05]  /*16490*/  @!P0 BRA `(.L_x_8481) ;  /* 0x0000000000048947 */ /* 0x000fea0003800000 */
[----:B------:R-:W-:Y:S01]  /*164a0*/  BPT.TRAP 0x1 ;  /* 0x000000040000795c */ /* 0x000fe20000300000 */
.L_x_8481:
[----:B------:R-:W-:Y:S01]  /*164b0*/  IMAD R5, R24, 0x8, R7 ;  /* 0x0000000818057824 */ /* 0x000fe200078e0207 */
[----:B------:R-:W-:Y:S01]  /*164c0*/  SHF.L.U32 R0, R26, 0x1f, RZ ;  /* 0x0000001f1a007819 */ /* 0x000fe200000006ff */
[----:B------:R-:W-:-:S03]  /*164d0*/  VIADD R24, R24, 0x1 ;  /* 0x0000000118187836 */ /* 0x000fc60000000000 */
[----:B------:R-:W0:Y:S02]  /*164e0*/  SYNCS.PHASECHK.TRANS64.TRYWAIT P1, [R5+URZ+0x38840], R0 ;  /* 0x03884000050075a7 */ /* 0x000e24000802017f */
[----:B------:R-:W-:-:S04]  /*164f0*/  ISETP.NE.AND P2, PT, R24, 0x2, PT ;  /* 0x000000021800780c */ /* 0x000fc80003f45270 */
[----:B------:R-:W-:Y:S01]  /*16500*/  SEL R3, RZ, 0x1, P2 ;  /* 0x00000001ff037807 */ /* 0x000fe20001000000 */
[----:B0-----:R-:W-:Y:S08]  /*16510*/  @!P1 BRA `(.L_x_8482) ;  /* 0x0000003800c09947 */ /* 0x001ff00003800000 */
.L_x_8588:
[----:B------:R-:W-:Y:S02]  /*16520*/  SEL R24, R24, RZ, P2 ;  /* 0x000000ff18187207 */ /* 0x000fe40001000000 */
[----:B------:R-:W-:Y:S01]  /*16530*/  LOP3.LUT R2, R26, R3, RZ, 0x3c, !PT ;  /* 0x000000031a027212 */ /* 0x000fe200078e3cff */
[----:B------:R-:W-:Y:S06]  /*16540*/  @!P0 BRA `(.L_x_8483) ;  /* 0x0000000000048947 */ /* 0x000fec0003800000 */
[----:B------:R-:W-:Y:S01]  /*16550*/  BPT.TRAP 0x1 ;  /* 0x000000040000795c */ /* 0x000fe20000300000 */
.L_x_8483:
[----:B------:R-:W-:Y:S01]  /*16560*/  IMAD R3, R24, 0x8, R7 ;  /* 0x0000000818037824 */ /* 0x000fe200078e0207 */
[----:B------:R-:W-:-:S04]  /*16570*/  SHF.L.U32 R2, R2, 0x1f, RZ ;  /* 0x0000001f02027819 */ /* 0x000fc800000006ff */
[----:B------:R-:W0:Y:S02]  /*16580*/  SYNCS.PHASECHK.TRANS64.TRYWAIT P1, [R3+URZ+0x38840], R2 ;  /* 0x03884002030075a7 */ /* 0x000e24000802017f */
[----:B0-----:R-:W-:Y:S05]  /*16590*/  @!P1 BRA `(.L_x_8484) ;  /* 0x0000003800b49947 */ /* 0x001fea0003800000 */
.L_x_8589:
[----:B------:R-:W-:Y:S05]  /*165a0*/  @!P0 BRA `(.L_x_8485) ;  /* 0x0000000000048947 */ /* 0x000fea0003800000 */
[----:B------:R-:W-:Y:S01]  /*165b0*/  BPT.TRAP 0x1 ;  /* 0x000000040000795c */ /* 0x000fe20000300000 */
.L_x_8485:
[----:B------:R-:W0:Y:S02]  /*165c0*/  SYNCS.PHASECHK.TRANS64.TRYWAIT P1, [R5+URZ+0x38860], R0 ;  /* 0x03886000050075a7 */ /* 0x000e24000802017f */
[----:B0-----:R-:W-:Y:S05]  /*165d0*/  @!P1 BRA `(.L_x_8486) ;  /* 0x0000003800b89947 */ /* 0x001fea0003800000 */
.L_x_8590:
[----:B------:R-:W-:Y:S05]  /*165e0*/  @!P0 BRA `(.L_x_8487) ;  /* 0x0000000000048947 */ /* 0x000fea0003800000 */
[----:B------:R-:W-:Y:S01]  /*165f0*/  BPT.TRAP 0x1 ;  /* 0x000000040000795c */ /* 0x000fe20000300000 */
.L_x_8487:
[----:B------:R0:W0:Y:S02]  /*16600*/  SYNCS.PHASECHK.TRANS64.TRYWAIT P0, [R3+URZ+0x38860], R2 ;  /* 0x03886002030075a7 */ /* 0x000024000800017f */
[----:B0-----:R-:W-:Y:S05]  /*16610*/  @!P0 NANOSLEEP.SYNCS 0x989680 ;  /* 0x009896800000895d */ /* 0x001fea0003900000 */
[----:B------:R-:W0:Y:S02]  /*16620*/  @!P0 SYNCS.PHASECHK.TRANS64 P0, [R3+URZ+0x38860], R2 ;  /* 0x03886002030085a7 */ /* 0x000e24000800007f */
[----:B0-----:R-:W-:Y:S05]  /*16630*/  @!P0 BRA `(.L_x_8487) ;  /* 0xfffffffc00f08947 */ /* 0x001fea000383ffff */
.L_x_8479:
[----:B------:R-:W-:Y:S05]  /*16640*/  BSYNC B0 ;  /* 0x0000000000007941 */ /* 0x000fea0003800000 */
.L_x_8478:
[----:B------:R-:W-:Y:S05]  /*16650*/  EXIT ;  /* 0x000000000000794d */ /* 0x000fea0003800000 */
.L_x_8349:
[----:B0-----:R0:W1:Y:S02]  /*16660*/  SYNCS.PHASECHK.TRANS64.TRYWAIT P1, [R17+URZ+0x38800], R4 ;  /* 0x03880004110075a7 */ /* 0x001064000802017f */
[----:B-1----:R-:W-:Y:S05]  /*16670*/  @!P1 NANOSLEEP.SYNCS 0x989680 ;  /* 0x009896800000995d */ /* 0x002fea0003900000 */
[----:B------:R-:W1:Y:S02]  /*16680*/  @!P1 SYNCS.PHASECHK.TRANS64 P1, [R17+URZ+0x38800], R4 ;  /* 0x03880004110095a7 */ /* 0x000e64000802007f */
[----:B-1----:R-:W-:Y:S05]  /*16690*/  @!P1 BRA `(.L_x_8349) ;  /* 0xfffffffc00f09947 */ /* 0x002fea000383ffff */
[----:B------:R-:W-:Y:S05]  /*166a0*/  BRA `(.L_x_8488) ;  /* 0xfffffed000ac7947 */ /* 0x000fea000383ffff */
.L_x_8353:
[----:B--2---:R2:W3:Y:S02]  /*166b0*/  SYNCS.PHASECHK.TRANS64.TRYWAIT P1, [R9+URZ+0x38830], R6 ;  /* 0x03883006090075a7 */ /* 0x0044e4000802017f */
[----:B---3--:R-:W-:Y:S05]  /*166c0*/  @!P1 NANOSLEEP.SYNCS 0x989680 ;  /* 0x009896800000995d */ /* 0x008fea0003900000 */
[----:B------:R-:W3:Y:S02]  /*166d0*/  @!P1 SYNCS.PHASECHK.TRANS64 P1, [R9+URZ+0x38830], R6 ;  /* 0x03883006090095a7 */ /* 0x000ee4000802007f */
[----:B---3--:R-:W-:Y:S05]  /*166e0*/  @!P1 BRA `(.L_x_8353) ;  /* 0xfffffffc00f09947 */ /* 0x008fea000383ffff */
[----:B------:R-:W-:Y:S05]  /*166f0*/  BRA `(.L_x_8352) ;  /* 0xfffffed000cc7947 */ /* 0x000fea000383ffff */
.L_x_8354:
[----:B---3--:R3:W4:Y:S02]  /*16700*/  SYNCS.PHASECHK.TRANS64.TRYWAIT P1, [R17+URZ+0x38810], R4 ;  /* 0x03881004110075a7 */ /* 0x008724000802017f */
[----:B----4-:R-:W-:Y:S05]  /*16710*/  @!P1 NANOSLEEP.SYNCS 0x989680 ;  /* 0x009896800000995d */ /* 0x010fea0003900000 */
[----:B------:R-:W4:Y:S02]  /*16720*/  @!P1 SYNCS.PHASECHK.TRANS64 P1, [R17+URZ+0x38810], R4 ;  /* 0x03881004110095a7 */ /* 0x000f24000802007f */
[----:B----4-:R-:W-:Y:S05]  /*16730*/  @!P1 BRA `(.L_x_8354) ;  /* 0xfffffffc00f09947 */ /* 0x010fea000383ffff */
[----:B------:R-:W-:Y:S05]  /*16740*/  BRA `(.L_x_8489) ;  /* 0xfffffed400587947 */ /* 0x000fea000383ffff */
.L_x_8358:
[----:B0-----:R0:W3:Y:S02]  /*16750*/  SYNCS.PHASECHK.TRANS64.TRYWAIT P1, [R9+URZ+0x38850], R6 ;  /* 0x03885006090075a7 */ /* 0x0010e4000802017f */
[----:B---3--:R-:W-:Y:S05]  /*16760*/  @!P1 NANOSLEEP.SYNCS 0x989680 ;  /* 0x009896800000995d */ /* 0x008fea0003900000 */
[----:B------:R-:W3:Y:S02]  /*16770*/  @!P1 SYNCS.PHASECHK.TRANS64 P1, [R9+URZ+0x38850], R6 ;  /* 0x03885006090095a7 */ /* 0x000ee4000802007f */
[----:B---3--:R-:W-:Y:S05]  /*16780*/  @!P1 BRA `(.L_x_8358) ;  /* 0xfffffffc00f09947 */ /* 0x008fea000383ffff */
[----:B------:R-:W-:Y:S05]  /*16790*/  BRA `(.L_x_8357) ;  /* 0xfffffed400887947 */ /* 0x000fea000383ffff */
.L_x_8365:
[----:B-1----:R1:W2:Y:S02]  /*167a0*/  SYNCS.PHASECHK.TRANS64.TRYWAIT P1, [R9+URZ+0x38830], R8 ;  /* 0x03883008090075a7 */ /* 0x0022a4000802017f */
[----:B--2---:R-:W-:Y:S05]  /*167b0*/  @!P1 NANOSLEEP.SYNCS 0x989680 ;  /* 0x009896800000995d */ /* 0x004fea0003900000 */
[----:B------:R-:W2:Y:S02]  /*167c0*/  @!P1 SYNCS.PHASECHK.TRANS64 P1, [R9+URZ+0x38830], R8 ;  /* 0x03883008090095a7 */ /* 0x000ea4000802007f */
[----:B--2---:R-:W-:Y:S05]  /*167d0*/  @!P1 BRA `(.L_x_8365) ;  /* 0xfffffffc00f09947 */ /* 0x004fea000383ffff */
[----:B------:R-:W-:Y:S05]  /*167e0*/  BRA `(.L_x_8364) ;  /* 0xfffffefc008c7947 */ /* 0x000fea000383ffff */
.L_x_8369:
[----:B---3--:R3:W4:Y:S02]  /*167f0*/  SYNCS.PHASECHK.TRANS64.TRYWAIT P1, [R9+URZ+0x38850], R8 ;  /* 0x03885008090075a7 */ /* 0x008724000802017f */
[----:B----4-:R-:W-:Y:S05]  /*16800*/  @!P1 NANOSLEEP.SYNCS 0x989680 ;  /* 0x009896800000995d */ /* 0x010fea0003900000 */
[----:B------:R-:W4:Y:S02]  /*16810*/  @!P1 SYNCS.PHASECHK.TRANS64 P1, [R9+URZ+0x38850], R8 ;  /* 0x03885008090095a7 */ /* 0x000f24000802007f */
[----:B----4-:R-:W-:Y:S05]  /*16820*/  @!P1 BRA `(.L_x_8369) ;  /* 0xfffffffc00f09947 */ /* 0x010fea000383ffff */
[----:B------:R-:W-:Y:S05]  /*16830*/  BRA `(.L_x_8368) ;  /* 0xfffffefc00ec7947 */ /* 0x000fea000383ffff */
.L_x_8377:
[----:B-1----:R1:W2:Y:S02]  /*16840*/  SYNCS.PHASECHK.TRANS64.TRYWAIT P1, [R9+URZ+0x38830], R8 ;  /* 0x03883008090075a7 */ /* 0x0022a4000802017f */
[----:B--2---:R-:W-:Y:S05]  /*16850*/  @!P1 NANOSLEEP.SYNCS 0x989680 ;  /* 0x009896800000995d */ /* 0x004fea0003900000 */
[----:B------:R-:W2:Y:S02]  /*16860*/  @!P1 SYNCS.PHASECHK.TRANS64 P1, [R9+URZ+0x38830], R8 ;  /* 0x03883008090095a7 */ /* 0x000ea4000802007f */
[----:B--2---:R-:W-:Y:S05]  /*16870*/  @!P1 BRA `(.L_x_8377) ;  /* 0xfffffffc00f09947 */ /* 0x004fea000383ffff */
[----:B------:R-:W-:Y:S05]  /*16880*/  BRA `(.L_x_8376) ;  /* 0xffffff3000087947 */ /* 0x000fea000383ffff */
.L_x_8381:
[----:B---3--:R3:W4:Y:S02]  /*16890*/  SYNCS.PHASECHK.TRANS64.TRYWAIT P1, [R9+URZ+0x38850], R8 ;  /* 0x03885008090075a7 */ /* 0x008724000802017f */
[----:B----4-:R-:W-:Y:S05]  /*168a0*/  @!P1 NANOSLEEP.SYNCS 0x989680 ;  /* 0x009896800000995d */ /* 0x010fea0003900000 */
[----:B------:R-:W4:Y:S02]  /*168b0*/  @!P1 SYNCS.PHASECHK.TRANS64 P1, [R9+URZ+0x38850], R8 ;  /* 0x03885008090095a7 */ /* 0x000f24000802007f */
[----:B----4-:R-:W-:Y:S05]  /*168c0*/  @!P1 BRA `(.L_x_8381) ;  /* 0xfffffffc00f09947 */ /* 0x010fea000383ffff */
[----:B------:R-:W-:Y:S05]  /*168d0*/  BRA `(.L_x_8380) ;  /* 0xffffff3000687947 */ /* 0x000fea000383ffff */
.L_x_8419:
        /* <DEDUP_REMOVED lines=10> */
.L_x_8491:
[----:B------:R-:W-:Y:S05]  /*16980*/  BSYNC B0 ;  /* 0x0000000000007941 */ /* 0x000fea0003800000 */
.L_x_8490:
[----:B------:R-:W-:Y:S05]  /*16990*/  BRA `(.L_x_8492) ;  /* 0xffffffb0001c7947 */ /* 0x000fea000383ffff */
.L_x_8422:
[----:B0-----:R0:W1:Y:S02]  /*169a0*/  SYNCS.PHASECHK.TRANS64.TRYWAIT P0, [R27+URZ+0x38840], R0 ;  /* 0x038840001b0075a7 */ /* 0x001064000800017f */
[----:B-1----:R-:W-:Y:S05]  /*169b0*/  @!P0 NANOSLEEP.SYNCS 0x989680 ;  /* 0x009896800000895d */ /* 0x002fea0003900000 */
[----:B------:R-:W1:Y:S02]  /*169c0*/  @!P0 SYNCS.PHASECHK.TRANS64 P0, [R27+URZ+0x38840], R0 ;  /* 0x038840001b0085a7 */ /* 0x000e64000800007f */
[----:B-1----:R-:W-:Y:S05]  /*169d0*/  @!P0 BRA `(.L_x_8422) ;  /* 0xfffffffc00f08947 */ /* 0x002fea000383ffff */
[----:B------:R-:W-:Y:S05]  /*169e0*/  BRA `(.L_x_8493) ;  /* 0xffffffb000fc7947 */ /* 0x000fea000383ffff */
.L_x_8423:
        /* <DEDUP_REMOVED lines=8> */
.L_x_8495:
[----:B------:R-:W-:Y:S05]  /*16a70*/  BSYNC B0 ;  /* 0x0000000000007941 */ /* 0x000fea0003800000 */
.L_x_8494:
        /* <DEDUP_REMOVED lines=9> */
.L_x_8496:
[----:B------:R-:W-:Y:S02]  /*16b10*/  IMAD.MOV.U32 R13, RZ, RZ, R4 ;  /* 0x000000ffff0d7224 */ /* 0x000fe400078e0004 */
[----:B------:R-:W-:Y:S02]  /*16b20*/  IMAD.MOV.U32 R12, RZ, RZ, 0x1 ;  /* 0x00000001ff0c7424 */ /* 0x000fe400078e00ff */
[----:B------:R-:W-:-:S07]  /*16b30*/  IMAD.MOV.U32 R3, RZ, RZ, R14 ;  /* 0x000000ffff037224 */ /* 0x000fce00078e000e */
[----:B------:R-:W-:Y:S05]  /*16b40*/  WARPSYNC.COLLECTIVE R15, `(.L_x_8497) ;  /* 0x000000000f087348 */ /* 0x000fea0003c00000 */
[----:B------:R0:W1:Y:S02]  /*16b50*/  SHFL.IDX P6, R14, R13, R12, R11 ;  /* 0x0000000c0d0e7389 */ /* 0x00006400000c000b */
[----:B01----:R-:W-:Y:S01]  /*16b60*/  ENDCOLLECTIVE ;  /* 0x000000000000791b */ /* 0x003fe20003800000 */
.L_x_8497:
        /* <DEDUP_REMOVED lines=15> */
.L_x_8498:
[----:B------:R-:W-:Y:S02]  /*16c60*/  @P0 IMAD R6, R5, 0x2, R23 ;  /* 0x0000000205060824 */ /* 0x000fe400078e0217 */
[----:B------:R-:W-:Y:S02]  /*16c70*/  IMAD.MOV.U32 R13, RZ, RZ, R4 ;  /* 0x000000ffff0d7224 */ /* 0x000fe400078e0004 */
[----:B------:R-:W-:Y:S02]  /*16c80*/  IMAD.MOV.U32 R12, RZ, RZ, 0x2 ;  /* 0x00000002ff0c7424 */ /* 0x000fe400078e00ff */
[----:B------:R-:W-:-:S07]  /*16c90*/  IMAD.MOV.U32 R3, RZ, RZ, R14 ;  /* 0x000000ffff037224 */ /* 0x000fce00078e000e */
[----:B------:R-:W-:Y:S05]  /*16ca0*/  WARPSYNC.COLLECTIVE R15, `(.L_x_8499) ;  /* 0x000000000f087348 */ /* 0x000fea0003c00000 */
[----:B------:R0:W1:Y:S02]  /*16cb0*/  SHFL.IDX P6, R14, R13, R12, R11 ;  /* 0x0000000c0d0e7389 */ /* 0x00006400000c000b */
[----:B01----:R-:W-:Y:S01]  /*16cc0*/  ENDCOLLECTIVE ;  /* 0x000000000000791b */ /* 0x003fe20003800000 */
.L_x_8499:
        /* <DEDUP_REMOVED lines=15> */
.L_x_8500:
[----:B------:R-:W-:Y:S02]  /*16dc0*/  @P0 IMAD R6, R5, 0x2, R23 ;  /* 0x0000000205060824 */ /* 0x000fe400078e0217 */
[----:B------:R-:W-:Y:S02]  /*16dd0*/  IMAD.MOV.U32 R13, RZ, RZ, R4 ;  /* 0x000000ffff0d7224 */ /* 0x000fe400078e0004 */
[----:B------:R-:W-:Y:S02]  /*16de0*/  IMAD.MOV.U32 R12, RZ, RZ, 0x3 ;  /* 0x00000003ff0c7424 */ /* 0x000fe400078e00ff */
[----:B------:R-:W-:-:S07]  /*16df0*/  IMAD.MOV.U32 R3, RZ, RZ, R14 ;  /* 0x000000ffff037224 */ /* 0x000fce00078e000e */
[----:B------:R-:W-:Y:S05]  /*16e00*/  WARPSYNC.COLLECTIVE R15, `(.L_x_8501) ;  /* 0x000000000f087348 */ /* 0x000fea0003c00000 */
[----:B------:R0:W1:Y:S02]  /*16e10*/  SHFL.IDX P6, R14, R13, R12, R11 ;  /* 0x0000000c0d0e7389 */ /* 0x00006400000c000b */
[----:B01----:R-:W-:Y:S01]  /*16e20*/  ENDCOLLECTIVE ;  /* 0x000000000000791b */ /* 0x003fe20003800000 */
.L_x_8501:
        /* <DEDUP_REMOVED lines=10> */
.L_x_8502:
[----:B------:R-:W-:Y:S01]  /*16ed0*/  @!PT LDS RZ, [RZ] ;  /* 0x00000000fffff984 */ /* 0x000fe20000000800 */
[----:B------:R-:W-:Y:S01]  /*16ee0*/  @!PT LDS RZ, [RZ] ;  /* 0x00000000fffff984 */ /* 0x000fe20000000800 */
[----:B------:R-:W-:Y:S01]  /*16ef0*/  @!PT LDS RZ, [RZ] ;  /* 0x00000000fffff984 */ /* 0x000fe20000000800 */
[----:B------:R0:W-:Y:S01]  /*16f00*/  @P0 LDGSTS.E.BYPASS.LTC128B.128 [R6+0x23400], desc[UR44][R2.64], !P2 ;  /* 0x2340000002060fae */ /* 0x0001e2000d101d6c */
[----:B------:R-:W-:Y:S01]  /*16f10*/  IMAD.MOV.U32 R0, RZ, RZ, R14 ;  /* 0x000000ffff007224 */ /* 0x000fe200078e000e */
[----:B------:R-:W-:Y:S06]  /*16f20*/  BRA `(.L_x_8503) ;  /* 0xffffffb000b87947 */ /* 0x000fec000383ffff */
.L_x_8428:
        /* <DEDUP_REMOVED lines=10> */
.L_x_8504:
        /* <DEDUP_REMOVED lines=9> */
.L_x_8505:
[----:B------:R-:W-:Y:S02]  /*17060*/  IMAD.MOV.U32 R13, RZ, RZ, R2 ;  /* 0x000000ffff0d7224 */ /* 0x000fe400078e0002 */
[----:B------:R-:W-:Y:S02]  /*17070*/  IMAD.MOV.U32 R12, RZ, RZ, 0x1 ;  /* 0x00000001ff0c7424 */ /* 0x000fe400078e00ff */
[----:B------:R-:W-:-:S07]  /*17080*/  IMAD.MOV.U32 R5, RZ, RZ, R14 ;  /* 0x000000ffff057224 */ /* 0x000fce00078e000e */
[----:B------:R-:W-:Y:S05]  /*17090*/  WARPSYNC.COLLECTIVE R15, `(.L_x_8506) ;  /* 0x000000000f087348 */ /* 0x000fea0003c00000 */
[----:B------:R0:W1:Y:S02]  /*170a0*/  SHFL.IDX P6, R14, R13, R12, R11 ;  /* 0x0000000c0d0e7389 */ /* 0x00006400000c000b */
[----:B01----:R-:W-:Y:S01]  /*170b0*/  ENDCOLLECTIVE ;  /* 0x000000000000791b */ /* 0x003fe20003800000 */
.L_x_8506:
        /* <DEDUP_REMOVED lines=15> */
.L_x_8507:
        /* <DEDUP_REMOVED lines=8> */
.L_x_8508:
        /* <DEDUP_REMOVED lines=16> */
.L_x_8509:
[----:B------:R-:W-:Y:S01]  /*17330*/  @P2 LOP3.LUT R22, R22, 0x40, RZ, 0xfc, !PT ;  /* 0x0000004016162812 */ /* 0x000fe200078efcff */
[----:B------:R-:W-:Y:S02]  /*17340*/  IMAD.MOV.U32 R13, RZ, RZ, R2 ;  /* 0x000000ffff0d7224 */ /* 0x000fe400078e0002 */
[----:B------:R-:W-:Y:S02]  /*17350*/  IMAD.MOV.U32 R12, RZ, RZ, 0x3 ;  /* 0x00000003ff0c7424 */ /* 0x000fe400078e00ff */
[----:B------:R-:W-:-:S07]  /*17360*/  IMAD.MOV.U32 R5, RZ, RZ, R14 ;  /* 0x000000ffff057224 */ /* 0x000fce00078e000e */
[----:B------:R-:W-:Y:S05]  /*17370*/  WARPSYNC.COLLECTIVE R15, `(.L_x_8510) ;  /* 0x000000000f087348 */ /* 0x000fea0003c00000 */
[----:B------:R0:W1:Y:S02]  /*17380*/  SHFL.IDX P6, R14, R13, R12, R11 ;  /* 0x0000000c0d0e7389 */ /* 0x00006400000c000b */
[----:B01----:R-:W-:Y:S01]  /*17390*/  ENDCOLLECTIVE ;  /* 0x000000000000791b */ /* 0x003fe20003800000 */
.L_x_8510:
        /* <DEDUP_REMOVED lines=14> */
.L_x_8511:
[----:B------:R-:W-:Y:S01]  /*17480*/  IMAD.MOV.U32 R0, RZ, RZ, R14 ;  /* 0x000000ffff007224 */ /* 0x000fe200078e000e */
[----:B------:R-:W-:Y:S06]  /*17490*/  BRA `(.L_x_8512) ;  /* 0xffffffb400c07947 */ /* 0x000fec000383ffff */
.L_x_8432:
        /* <DEDUP_REMOVED lines=47> */
.L_x_8514:
[----:B------:R-:W-:Y:S05]  /*17790*/  BSYNC B0 ;  /* 0x0000000000007941 */ /* 0x000fea0003800000 */
.L_x_8513:
        /* <DEDUP_REMOVED lines=11> */
.L_x_8515:
        /* <DEDUP_REMOVED lines=39> */
.L_x_8516:
[----:B------:R-:W-:Y:S02]  /*17ac0*/  IMAD.MOV.U32 R13, RZ, RZ, R0 ;  /* 0x000000ffff0d7224 */ /* 0x000fe400078e0000 */
[----:B------:R-:W-:-:S07]  /*17ad0*/  IMAD.MOV.U32 R7, RZ, RZ, R14 ;  /* 0x000000ffff077224 */ /* 0x000fce00078e000e */
[----:B------:R-:W-:Y:S05]  /*17ae0*/  WARPSYNC.COLLECTIVE R15, `(.L_x_8517) ;  /* 0x000000000f087348 */ /* 0x000fea0003c00000 */
[----:B------:R0:W1:Y:S02]  /*17af0*/  SHFL.IDX P6, R14, R13, R12, R11 ;  /* 0x0000000c0d0e7389 */ /* 0x00006400000c000b */
[----:B01----:R-:W-:Y:S01]  /*17b00*/  ENDCOLLECTIVE ;  /* 0x000000000000791b */ /* 0x003fe20003800000 */
.L_x_8517:
        /* <DEDUP_REMOVED lines=33> */
.L_x_8518:
[----:B------:R-:W-:Y:S02]  /*17d20*/  IMAD.MOV.U32 R13, RZ, RZ, R0 ;  /* 0x000000ffff0d7224 */ /* 0x000fe400078e0000 */
[----:B------:R-:W-:-:S07]  /*17d30*/  IMAD.MOV.U32 R7, RZ, RZ, R14 ;  /* 0x000000ffff077224 */ /* 0x000fce00078e000e */
[----:B------:R-:W-:Y:S05]  /*17d40*/  WARPSYNC.COLLECTIVE R15, `(.L_x_8519) ;  /* 0x000000000f087348 */ /* 0x000fea0003c00000 */
[----:B------:R0:W1:Y:S02]  /*17d50*/  SHFL.IDX P6, R14, R13, R12, R11 ;  /* 0x0000000c0d0e7389 */ /* 0x00006400000c000b */
[----:B01----:R-:W-:Y:S01]  /*17d60*/  ENDCOLLECTIVE ;  /* 0x000000000000791b */ /* 0x003fe20003800000 */
.L_x_8519:
        /* <DEDUP_REMOVED lines=27> */
.L_x_8520:
[----:B------:R-:W-:Y:S02]  /*17f20*/  IMAD.MOV.U32 R13, RZ, RZ, R0 ;  /* 0x000000ffff0d7224 */ /* 0x000fe400078e0000 */
[----:B------:R-:W-:-:S07]  /*17f30*/  IMAD.MOV.U32 R6, RZ, RZ, R14 ;  /* 0x000000ffff067224 */ /* 0x000fce00078e000e */
[----:B------:R-:W-:Y:S05]  /*17f40*/  WARPSYNC.COLLECTIVE R15, `(.L_x_8521) ;  /* 0x000000000f087348 */ /* 0x000fea0003c00000 */
[----:B------:R0:W1:Y:S02]  /*17f50*/  SHFL.IDX P6, R14, R13, R12, R11 ;  /* 0x0000000c0d0e7389 */ /* 0x00006400000c000b */
[----:B01----:R-:W-:Y:S01]  /*17f60*/  ENDCOLLECTIVE ;  /* 0x000000000000791b */ /* 0x003fe20003800000 */
.L_x_8521:
[----:B------:R-:W-:Y:S01]  /*17f70*/  IMAD.MOV.U32 R0, RZ, RZ, R14 ;  /* 0x000000ffff007224 */ /* 0x000fe200078e000e */
[----:B------:R-:W-:Y:S06]  /*17f80*/  BRA `(.L_x_8522) ;  /* 0xffffffb800387947 */ /* 0x000fec000383ffff */
.L_x_8437:
[----:B0-----:R0:W1:Y:S02]  /*17f90*/  SYNCS.PHASECHK.TRANS64.TRYWAIT P0, [R23+URZ+0x38820], R0 ;  /* 0x03882000170075a7 */ /* 0x001064000800017f */
[----:B-1----:R-:W-:Y:S05]  /*17fa0*/  @!P0 NANOSLEEP.SYNCS 0x989680 ;  /* 0x009896800000895d */ /* 0x002fea0003900000 */
[----:B------:R-:W1:Y:S02]  /*17fb0*/  @!P0 SYNCS.PHASECHK.TRANS64 P0, [R23+URZ+0x38820], R0 ;  /* 0x03882000170085a7 */ /* 0x000e64000800007f */
[----:B-1----:R-:W-:Y:S05]  /*17fc0*/  @!P0 BRA `(.L_x_8437) ;  /* 0xfffffffc00f08947 */ /* 0x002fea000383ffff */
[----:B------:R-:W-:Y:S05]  /*17fd0*/  BRA `(.L_x_8523) ;  /* 0xffffffb800d47947 */ /* 0x000fea000383ffff */
.L_x_8440:
[----:B0-----:R0:W1:Y:S02]  /*17fe0*/  SYNCS.PHASECHK.TRANS64.TRYWAIT P0, [R27+URZ+0x38860], R0 ;  /* 0x038860001b0075a7 */ /* 0x001064000800017f */
[----:B-1----:R-:W-:Y:S05]  /*17ff0*/  @!P0 NANOSLEEP.SYNCS 0x989680 ;  /* 0x009896800000895d */ /* 0x002fea0003900000 */
[----:B------:R-:W1:Y:S02]  /*18000*/  @!P0 SYNCS.PHASECHK.TRANS64 P0, [R27+URZ+0x38860], R0 ;  /* 0x038860001b0085a7 */ /* 0x000e64000800007f */
[----:B-1----:R-:W-:Y:S05]  /*18010*/  @!P0 BRA `(.L_x_8440) ;  /* 0xfffffffc00f08947 */ /* 0x002fea000383ffff */
[----:B------:R-:W-:Y:S05]  /*18020*/  BRA `(.L_x_8524) ;  /* 0xffffffb800e47947 */ /* 0x000fea000383ffff */
.L_x_8441:
        /* <DEDUP_REMOVED lines=8> */
.L_x_8526:
[----:B------:R-:W-:Y:S05]  /*180b0*/  BSYNC B0 ;  /* 0x0000000000007941 */ /* 0x000fea0003800000 */
.L_x_8525:
        /* <DEDUP_REMOVED lines=15> */
.L_x_8527:
        /* <DEDUP_REMOVED lines=39> */
.L_x_8528:
[----:B------:R-:W-:Y:S02]  /*18420*/  IMAD.MOV.U32 R13, RZ, RZ, R4 ;  /* 0x000000ffff0d7224 */ /* 0x000fe400078e0004 */
[----:B------:R-:W-:-:S07]  /*18430*/  IMAD.MOV.U32 R3, RZ, RZ, R14 ;  /* 0x000000ffff037224 */ /* 0x000fce00078e000e */
[----:B------:R-:W-:Y:S05]  /*18440*/  WARPSYNC.COLLECTIVE R15, `(.L_x_8529) ;  /* 0x000000000f087348 */ /* 0x000fea0003c00000 */
[----:B------:R0:W1:Y:S02]  /*18450*/  SHFL.IDX P6, R14, R13, R12, R11 ;  /* 0x0000000c0d0e7389 */ /* 0x00006400000c000b */
[----:B01----:R-:W-:Y:S01]  /*18460*/  ENDCOLLECTIVE ;  /* 0x000000000000791b */ /* 0x003fe20003800000 */
.L_x_8529:
        /* <DEDUP_REMOVED lines=29> */
.L_x_8530:
[----:B------:R-:W-:Y:S02]  /*18640*/  IMAD.MOV.U32 R13, RZ, RZ, R4 ;  /* 0x000000ffff0d7224 */ /* 0x000fe400078e0004 */
[----:B------:R-:W-:-:S07]  /*18650*/  IMAD.MOV.U32 R7, RZ, RZ, R14 ;  /* 0x000000ffff077224 */ /* 0x000fce00078e000e */
[----:B------:R-:W-:Y:S05]  /*18660*/  WARPSYNC.COLLECTIVE R15, `(.L_x_8531) ;  /* 0x000000000f087348 */ /* 0x000fea0003c00000 */
[----:B------:R0:W1:Y:S02]  /*18670*/  SHFL.IDX P6, R14, R13, R12, R11 ;  /* 0x0000000c0d0e7389 */ /* 0x00006400000c000b */
[----:B01----:R-:W-:Y:S01]  /*18680*/  ENDCOLLECTIVE ;  /* 0x000000000000791b */ /* 0x003fe20003800000 */
.L_x_8531:
        /* <DEDUP_REMOVED lines=29> */
.L_x_8532:
[----:B------:R-:W-:Y:S02]  /*18860*/  IMAD.MOV.U32 R13, RZ, RZ, R4 ;  /* 0x000000ffff0d7224 */ /* 0x000fe400078e0004 */
[----:B------:R-:W-:-:S07]  /*18870*/  IMAD.MOV.U32 R6, RZ, RZ, R14 ;  /* 0x000000ffff067224 */ /* 0x000fce00078e000e */
[----:B------:R-:W-:Y:S05]  /*18880*/  WARPSYNC.COLLECTIVE R15, `(.L_x_8533) ;  /* 0x000000000f087348 */ /* 0x000fea0003c00000 */
[----:B------:R0:W1:Y:S02]  /*18890*/  SHFL.IDX P6, R14, R13, R12, R11 ;  /* 0x0000000c0d0e7389 */ /* 0x00006400000c000b */
[----:B01----:R-:W-:Y:S01]  /*188a0*/  ENDCOLLECTIVE ;  /* 0x000000000000791b */ /* 0x003fe20003800000 */
.L_x_8533:
[----:B------:R-:W-:Y:S01]  /*188b0*/  IMAD.MOV.U32 R2, RZ, RZ, R14 ;  /* 0x000000ffff027224 */ /* 0x000fe200078e000e */
[----:B------:R-:W-:Y:S06]  /*188c0*/  BRA `(.L_x_8534) ;  /* 0xffffffb800787947 */ /* 0x000fec000383ffff */
.L_x_8448:
[----:B0-----:R0:W1:Y:S02]  /*188d0*/  SYNCS.PHASECHK.TRANS64.TRYWAIT P0, [R6+URZ+0x38840], R17 ;  /* 0x03884011060075a7 */ /* 0x001064000800017f */
[----:B-1----:R-:W-:Y:S05]  /*188e0*/  @!P0 NANOSLEEP.SYNCS 0x989680 ;  /* 0x009896800000895d */ /* 0x002fea0003900000 */
[----:B------:R-:W1:Y:S02]  /*188f0*/  @!P0 SYNCS.PHASECHK.TRANS64 P0, [R6+URZ+0x38840], R17 ;  /* 0x03884011060085a7 */ /* 0x000e64000800007f */
[----:B-1----:R-:W-:Y:S05]  /*18900*/  @!P0 BRA `(.L_x_8448) ;  /* 0xfffffffc00f08947 */ /* 0x002fea000383ffff */
[----:B------:R-:W-:Y:S05]  /*18910*/  BRA `(.L_x_8535) ;  /* 0xffffffc0000c7947 */ /* 0x000fea000383ffff */
.L_x_8449:
        /* <DEDUP_REMOVED lines=8> */
.L_x_8537:
[----:B------:R-:W-:Y:S05]  /*189a0*/  BSYNC B1 ;  /* 0x0000000000017941 */ /* 0x000fea0003800000 */
.L_x_8536:
        /* <DEDUP_REMOVED lines=9> */
.L_x_8538:
[----:B------:R-:W-:Y:S02]  /*18a40*/  IMAD.MOV.U32 R13, RZ, RZ, R27 ;  /* 0x000000ffff0d7224 */ /* 0x000fe400078e001b */
[----:B------:R-:W-:Y:S02]  /*18a50*/  IMAD.MOV.U32 R12, RZ, RZ, 0x1 ;  /* 0x00000001ff0c7424 */ /* 0x000fe400078e00ff */
[----:B------:R-:W-:-:S07]  /*18a60*/  IMAD.MOV.U32 R2, RZ, RZ, R14 ;  /* 0x000000ffff027224 */ /* 0x000fce00078e000e */
[----:B------:R-:W-:Y:S05]  /*18a70*/  WARPSYNC.COLLECTIVE R15, `(.L_x_8539) ;  /* 0x000000000f087348 */ /* 0x000fea0003c00000 */
[----:B------:R0:W1:Y:S02]  /*18a80*/  SHFL.IDX P6, R14, R13, R12, R11 ;  /* 0x0000000c0d0e7389 */ /* 0x00006400000c000b */
[----:B01----:R-:W-:Y:S01]  /*18a90*/  ENDCOLLECTIVE ;  /* 0x000000000000791b */ /* 0x003fe20003800000 */
.L_x_8539:
        /* <DEDUP_REMOVED lines=11> */
.L_x_8540:
[----:B------:R-:W-:Y:S02]  /*18b50*/  IMAD.MOV.U32 R13, RZ, RZ, R27 ;  /* 0x000000ffff0d7224 */ /* 0x000fe400078e001b */
[----:B------:R-:W-:Y:S02]  /*18b60*/  IMAD.MOV.U32 R12, RZ, RZ, 0x2 ;  /* 0x00000002ff0c7424 */ /* 0x000fe400078e00ff */
[----:B------:R-:W-:-:S07]  /*18b70*/  IMAD.MOV.U32 R2, RZ, RZ, R14 ;  /* 0x000000ffff027224 */ /* 0x000fce00078e000e */
[----:B------:R-:W-:Y:S05]  /*18b80*/  WARPSYNC.COLLECTIVE R15, `(.L_x_8541) ;  /* 0x000000000f087348 */ /* 0x000fea0003c00000 */
[----:B------:R0:W1:Y:S02]  /*18b90*/  SHFL.IDX P6, R14, R13, R12, R11 ;  /* 0x0000000c0d0e7389 */ /* 0x00006400000c000b */
[----:B01----:R-:W-:Y:S01]  /*18ba0*/  ENDCOLLECTIVE ;  /* 0x000000000000791b */ /* 0x003fe20003800000 */
.L_x_8541:
        /* <DEDUP_REMOVED lines=11> */
.L_x_8542:
[----:B------:R-:W-:Y:S02]  /*18c60*/  IMAD.MOV.U32 R13, RZ, RZ, R27 ;  /* 0x000000ffff0d7224 */ /* 0x000fe400078e001b */
[----:B------:R-:W-:Y:S02]  /*18c70*/  IMAD.MOV.U32 R12, RZ, RZ, 0x3 ;  /* 0x00000003ff0c7424 */ /* 0x000fe400078e00ff */
[----:B------:R-:W-:-:S07]  /*18c80*/  IMAD.MOV.U32 R2, RZ, RZ, R14 ;  /* 0x000000ffff027224 */ /* 0x000fce00078e000e */
[----:B------:R-:W-:Y:S05]  /*18c90*/  WARPSYNC.COLLECTIVE R15, `(.L_x_8543) ;  /* 0x000000000f087348 */ /* 0x000fea0003c00000 */
[----:B------:R0:W1:Y:S02]  /*18ca0*/  SHFL.IDX P6, R14, R13, R12, R11 ;  /* 0x0000000c0d0e7389 */ /* 0x00006400000c000b */
[----:B01----:R-:W-:Y:S01]  /*18cb0*/  ENDCOLLECTIVE ;  /* 0x000000000000791b */ /* 0x003fe20003800000 */
.L_x_8543:
        /* <DEDUP_REMOVED lines=11> */
.L_x_8544:
[----:B------:R-:W-:Y:S01]  /*18d70*/  IMAD.MOV.U32 R2, RZ, RZ, R14 ;  /* 0x000000ffff027224 */ /* 0x000fe200078e000e */
[----:B------:R-:W-:Y:S06]  /*18d80*/  BRA `(.L_x_8545) ;  /* 0xffffffbc009c7947 */ /* 0x000fec000383ffff */
.L_x_8454:
[----:B---3--:R3:W4:Y:S02]  /*18d90*/  SYNCS.PHASECHK.TRANS64.TRYWAIT P0, [R6+URZ+0x38860], R17 ;  /* 0x03886011060075a7 */ /* 0x008724000800017f */
[----:B----4-:R-:W-:Y:S05]  /*18da0*/  @!P0 NANOSLEEP.SYNCS 0x989680 ;  /* 0x009896800000895d */ /* 0x010fea0003900000 */
[----:B------:R-:W4:Y:S02]  /*18db0*/  @!P0 SYNCS.PHASECHK.TRANS64 P0, [R6+URZ+0x38860], R17 ;  /* 0x03886011060085a7 */ /* 0x000f24000800007f */
[----:B----4-:R-:W-:Y:S05]  /*18dc0*/  @!P0 BRA `(.L_x_8454) ;  /* 0xfffffffc00f08947 */ /* 0x010fea000383ffff */
[----:B------:R-:W-:Y:S05]  /*18dd0*/  BRA `(.L_x_8546) ;  /* 0xffffffbc00ec7947 */ /* 0x000fea000383ffff */
.L_x_8455:
        /* <DEDUP_REMOVED lines=8> */
.L_x_8548:
[----:B------:R-:W-:Y:S05]  /*18e60*/  BSYNC B1 ;  /* 0x0000000000017941 */ /* 0x000fea0003800000 */
.L_x_8547:
        /* <DEDUP_REMOVED lines=13> */
.L_x_8549:
        /* <DEDUP_REMOVED lines=17> */
.L_x_8550:
        /* <DEDUP_REMOVED lines=16> */
.L_x_8551:
        /* <DEDUP_REMOVED lines=19> */
.L_x_8552:
        /* <DEDUP_REMOVED lines=14> */
.L_x_8553:
        /* <DEDUP_REMOVED lines=16> */
.L_x_8554:
        /* <DEDUP_REMOVED lines=14> */
.L_x_8555:
[----:B------:R-:W-:Y:S05]  /*19540*/  BRA `(.L_x_8556) ;  /* 0xffffffbc00587947 */ /* 0x000fea000383ffff */
.L_x_8463:
        /* <DEDUP_REMOVED lines=8> */
.L_x_8558:
[----:B------:R-:W-:Y:S05]  /*195d0*/  BSYNC B0 ;  /* 0x0000000000007941 */ /* 0x000fea0003800000 */
.L_x_8557:
        /* <DEDUP_REMOVED lines=9> */
.L_x_8559:
        /* <DEDUP_REMOVED lines=18> */
.L_x_8560:
[----:B------:R-:W-:Y:S01]  /*19790*/  IMAD.MOV.U32 R12, RZ, RZ, 0x2 ;  /* 0x00000002ff0c7424 */ /* 0x000fe200078e00ff */
[----:B------:R-:W-:-:S05]  /*197a0*/  SEL R4, R14, RZ, P1 ;  /* 0x000000ff0e047207 */ /* 0x000fca0000800000 */
[----:B------:R-:W-:-:S04]  /*197b0*/  IMAD.IADD R4, R17, 0x1, R4 ;  /* 0x0000000111047824 */ /* 0x000fc800078e0204 */
[----:B------:R-:W-:-:S07]  /*197c0*/  IMAD.MOV.U32 R13, RZ, RZ, R4 ;  /* 0x000000ffff0d7224 */ /* 0x000fce00078e0004 */
[----:B------:R-:W-:Y:S05]  /*197d0*/  WARPSYNC.COLLECTIVE R15, `(.L_x_8561) ;  /* 0x000000000f087348 */ /* 0x000fea0003c00000 */
[----:B------:R0:W1:Y:S02]  /*197e0*/  SHFL.UP P6, R14, R13, R12, R11 ;  /* 0x0400000c0d0e7389 */ /* 0x00006400000c000b */
[----:B01----:R-:W-:Y:S01]  /*197f0*/  ENDCOLLECTIVE ;  /* 0x000000000000791b */ /* 0x003fe20003800000 */
.L_x_8561:
[----:B------:R-:W-:Y:S01]  /*19800*/  IMAD.MOV.U32 R12, RZ, RZ, 0x4 ;  /* 0x00000004ff0c7424 */ /* 0x000fe200078e00ff */
[----:B------:R-:W-:-:S05]  /*19810*/  SEL R3, R14, RZ, P2 ;  /* 0x000000ff0e037207 */ /* 0x000fca0001000000 */
[----:B------:R-:W-:-:S04]  /*19820*/  IMAD.IADD R6, R4, 0x1, R3 ;  /* 0x0000000104067824 */ /* 0x000fc800078e0203 */
[----:B------:R-:W-:-:S07]  /*19830*/  IMAD.MOV.U32 R13, RZ, RZ, R6 ;  /* 0x000000ffff0d7224 */ /* 0x000fce00078e0006 */
[----:B------:R-:W-:Y:S05]  /*19840*/  WARPSYNC.COLLECTIVE R15, `(.L_x_8562) ;  /* 0x000000000f087348 */ /* 0x000fea0003c00000 */
[----:B------:R0:W1:Y:S02]  /*19850*/  SHFL.UP P6, R14, R13, R12, R11 ;  /* 0x0400000c0d0e7389 */ /* 0x00006400000c000b */
[----:B01----:R-:W-:Y:S01]  /*19860*/  ENDCOLLECTIVE ;  /* 0x000000000000791b */ /* 0x003fe20003800000 */
.L_x_8562:
[----:B------:R-:W-:Y:S01]  /*19870*/  IMAD.MOV.U32 R12, RZ, RZ, 0x8 ;  /* 0x00000008ff0c7424 */ /* 0x000fe200078e00ff */
[----:B------:R-:W-:-:S05]  /*19880*/  SEL R3, R14, RZ, P3 ;  /* 0x000000ff0e037207 */ /* 0x000fca0001800000 */
[----:B------:R-:W-:-:S04]  /*19890*/  IMAD.IADD R2, R6, 0x1, R3 ;  /* 0x0000000106027824 */ /* 0x000fc800078e0203 */
[----:B------:R-:W-:-:S07]  /*198a0*/  IMAD.MOV.U32 R13, RZ, RZ, R2 ;  /* 0x000000ffff0d7224 */ /* 0x000fce00078e0002 */
[----:B------:R-:W-:Y:S05]  /*198b0*/  WARPSYNC.COLLECTIVE R15, `(.L_x_8563) ;  /* 0x000000000f087348 */ /* 0x000fea0003c00000 */
[----:B------:R0:W1:Y:S02]  /*198c0*/  SHFL.UP P6, R14, R13, R12, R11 ;  /* 0x0400000c0d0e7389 */ /* 0x00006400000c000b */
[----:B01----:R-:W-:Y:S01]  /*198d0*/  ENDCOLLECTIVE ;  /* 0x000000000000791b */ /* 0x003fe20003800000 */
.L_x_8563:
[----:B------:R-:W-:Y:S01]  /*198e0*/  IMAD.MOV.U32 R12, RZ, RZ, 0x10 ;  /* 0x00000010ff0c7424 */ /* 0x000fe200078e00ff */
[----:B------:R-:W-:-:S05]  /*198f0*/  SEL R3, R14, RZ, P4 ;  /* 0x000000ff0e037207 */ /* 0x000fca0002000000 */
[----:B------:R-:W-:-:S04]  /*19900*/  IMAD.IADD R3, R2, 0x1, R3 ;  /* 0x0000000102037824 */ /* 0x000fc800078e0203 */
[----:B------:R-:W-:-:S07]  /*19910*/  IMAD.MOV.U32 R13, RZ, RZ, R3 ;  /* 0x000000ffff0d7224 */ /* 0x000fce00078e0003 */
[----:B------:R-:W-:Y:S05]  /*19920*/  WARPSYNC.COLLECTIVE R15, `(.L_x_8564) ;  /* 0x000000000f087348 */ /* 0x000fea0003c00000 */
[----:B------:R0:W1:Y:S02]  /*19930*/  SHFL.UP P6, R14, R13, R12, R11 ;  /* 0x0400000c0d0e7389 */ /* 0x00006400000c000b */
[----:B01----:R-:W-:Y:S01]  /*19940*/  ENDCOLLECTIVE ;  /* 0x000000000000791b */ /* 0x003fe20003800000 */
.L_x_8564:
        /* <DEDUP_REMOVED lines=8> */
.L_x_8565:
[----:B------:R-:W-:Y:S05]  /*199d0*/  BRA `(.L_x_8566) ;  /* 0xffffffbc00ec7947 */ /* 0x000fea000383ffff */
.L_x_8468:
        /* <DEDUP_REMOVED lines=8> */
.L_x_8568:
[----:B------:R-:W-:Y:S05]  /*19a60*/  BSYNC B0 ;  /* 0x0000000000007941 */ /* 0x000fea0003800000 */
.L_x_8567:
        /* <DEDUP_REMOVED lines=8> */
.L_x_8569:
[----:B------:R-:W-:Y:S01]  /*19af0*/  IMAD.MOV.U32 R12, RZ, RZ, 0x4 ;  /* 0x00000004ff0c7424 */ /* 0x000fe200078e00ff */
[----:B------:R-:W-:-:S05]  /*19b00*/  SEL R2, R14, RZ, P2 ;  /* 0x000000ff0e027207 */ /* 0x000fca0001000000 */
[----:B------:R-:W-:-:S04]  /*19b10*/  IMAD.IADD R2, R13, 0x1, R2 ;  /* 0x000000010d027824 */ /* 0x000fc800078e0202 */
[----:B------:R-:W-:-:S07]  /*19b20*/  IMAD.MOV.U32 R13, RZ, RZ, R2 ;  /* 0x000000ffff0d7224 */ /* 0x000fce00078e0002 */
[----:B------:R-:W-:Y:S05]  /*19b30*/  WARPSYNC.COLLECTIVE R15, `(.L_x_8570) ;  /* 0x000000000f087348 */ /* 0x000fea0003c00000 */
[----:B------:R0:W1:Y:S02]  /*19b40*/  SHFL.UP P6, R14, R13, R12, R11 ;  /* 0x0400000c0d0e7389 */ /* 0x00006400000c000b */
[----:B01----:R-:W-:Y:S01]  /*19b50*/  ENDCOLLECTIVE ;  /* 0x000000000000791b */ /* 0x003fe20003800000 */
.L_x_8570:
[----:B------:R-:W-:Y:S01]  /*19b60*/  IMAD.MOV.U32 R12, RZ, RZ, 0x8 ;  /* 0x00000008ff0c7424 */ /* 0x000fe200078e00ff */
[----:B------:R-:W-:-:S05]  /*19b70*/  SEL R3, R14, RZ, P3 ;  /* 0x000000ff0e037207 */ /* 0x000fca0001800000 */
[----:B------:R-:W-:-:S04]  /*19b80*/  IMAD.IADD R3, R2, 0x1, R3 ;  /* 0x0000000102037824 */ /* 0x000fc800078e0203 */
[----:B------:R-:W-:-:S07]  /*19b90*/  IMAD.MOV.U32 R13, RZ, RZ, R3 ;  /* 0x000000ffff0d7224 */ /* 0x000fce00078e0003 */
[----:B------:R-:W-:Y:S05]  /*19ba0*/  WARPSYNC.COLLECTIVE R15, `(.L_x_8571) ;  /* 0x000000000f087348 */ /* 0x000fea0003c00000 */
[----:B------:R0:W1:Y:S02]  /*19bb0*/  SHFL.UP P6, R14, R13, R12, R11 ;  /* 0x0400000c0d0e7389 */ /* 0x00006400000c000b */
[----:B01----:R-:W-:Y:S01]  /*19bc0*/  ENDCOLLECTIVE ;  /* 0x000000000000791b */ /* 0x003fe20003800000 */
.L_x_8571:
[----:B------:R-:W-:Y:S01]  /*19bd0*/  IMAD.MOV.U32 R12, RZ, RZ, 0x10 ;  /* 0x00000010ff0c7424 */ /* 0x000fe200078e00ff */
[----:B------:R-:W-:-:S05]  /*19be0*/  SEL R4, R14, RZ, P4 ;  /* 0x000000ff0e047207 */ /* 0x000fca0002000000 */
[----:B------:R-:W-:-:S04]  /*19bf0*/  IMAD.IADD R4, R3, 0x1, R4 ;  /* 0x0000000103047824 */ /* 0x000fc800078e0204 */
[----:B------:R-:W-:-:S07]  /*19c00*/  IMAD.MOV.U32 R13, RZ, RZ, R4 ;  /* 0x000000ffff0d7224 */ /* 0x000fce00078e0004 */
[----:B------:R-:W-:Y:S05]  /*19c10*/  WARPSYNC.COLLECTIVE R15, `(.L_x_8572) ;  /* 0x000000000f087348 */ /* 0x000fea0003c00000 */
[----:B------:R0:W1:Y:S02]  /*19c20*/  SHFL.UP P6, R14, R13, R12, R11 ;  /* 0x0400000c0d0e7389 */ /* 0x00006400000c000b */
[----:B01----:R-:W-:Y:S01]  /*19c30*/  ENDCOLLECTIVE ;  /* 0x000000000000791b */ /* 0x003fe20003800000 */
.L_x_8572:
        /* <DEDUP_REMOVED lines=8> */
.L_x_8573:
[----:B------:R-:W-:Y:S05]  /*19cc0*/  BRA `(.L_x_8574) ;  /* 0xffffffbc00cc7947 */ /* 0x000fea000383ffff */
.L_x_8470:
[----:B------:R-:W-:Y:S01]  /*19cd0*/  BSSY B0, `(.L_x_8575) ;  /* 0x0000006000007945 */ /* 0x000fe20003800000 */
[----:B------:R-:W-:Y:S01]  /*19ce0*/  PLOP3.LUT P6, PT, P6, PT, PT, 0x8, 0x0 ;  /* 0x000000000000781c */ /* 0x000fe200037ce170 */
[----:B------:R-:W-:-:S12]  /*19cf0*/  IMAD.MOV.U32 R15, RZ, RZ, -0x1 ;  /* 0xffffffffff0f7424 */ /* 0x000fd800078e00ff */
[----:B01----:R-:W-:Y:S05]  /*19d00*/  WARPSYNC.COLLECTIVE R15, `(.L_x_8576) ;  /* 0x000000000f087348 */ /* 0x003fea0003c00000 */
[----:B------:R-:W-:Y:S01]  /*19d10*/  VOTE.ANY R14, PT, P6 ;  /* 0x00000000000e7806 */ /* 0x000fe200030e0100 */
[----:B01----:R-:W-:Y:S06]  /*19d20*/  ENDCOLLECTIVE ;  /* 0x000000000000791b */ /* 0x003fec0003800000 */
.L_x_8576:
[----:B------:R-:W-:Y:S05]  /*19d30*/  BSYNC B0 ;  /* 0x0000000000007941 */ /* 0x000fea0003800000 */
.L_x_8575:
        /* <DEDUP_REMOVED lines=9> */
.L_x_8577:
[----:B------:R-:W-:Y:S01]  /*19dd0*/  IMAD.MOV.U32 R17, RZ, RZ, R14 ;  /* 0x000000ffff117224 */ /* 0x000fe200078e000e */
[----:B------:R-:W-:Y:S06]  /*19de0*/  BRA `(.L_x_8578) ;  /* 0xffffffbc00bc7947 */ /* 0x000fec000383ffff */
.L_x_8472:
[----:B------:R-:W-:Y:S01]  /*19df0*/  BSSY B0, `(.L_x_8579) ;  /* 0x0000007000007945 */ /* 0x000fe20003800000 */
[----:B------:R-:W-:Y:S02]  /*19e00*/  IMAD.MOV.U32 R13, RZ, RZ, R2 ;  /* 0x000000ffff0d7224 */ /* 0x000fe400078e0002 */
[----:B------:R-:W-:Y:S02]  /*19e10*/  IMAD.MOV.U32 R11, RZ, RZ, 0x1f ;  /* 0x0000001fff0b7424 */ /* 0x000fe400078e00ff */
[----:B------:R-:W-:-:S07]  /*19e20*/  IMAD.MOV.U32 R15, RZ, RZ, -0x1 ;  /* 0xffffffffff0f7424 */ /* 0x000fce00078e00ff */
[----:B0123--:R-:W-:Y:S05]  /*19e30*/  WARPSYNC.COLLECTIVE R15, `(.L_x_8580) ;  /* 0x000000000f087348 */ /* 0x00ffea0003c00000 */
[----:B------:R4:W0:Y:S02]  /*19e40*/  SHFL.IDX P6, R14, R13, R12, R11 ;  /* 0x0000000c0d0e7389 */ /* 0x00082400000c000b */
[----:B01234-:R-:W-:Y:S01]  /*19e50*/  ENDCOLLECTIVE ;  /* 0x000000000000791b */ /* 0x01ffe20003800000 */
.L_x_8580:
[----:B------:R-:W-:Y:S05]  /*19e60*/  BSYNC B0 ;  /* 0x0000000000007941 */ /* 0x000fea0003800000 */
.L_x_8579:
[----:B------:R-:W-:Y:S05]  /*19e70*/  BRA `(.L_x_8471) ;  /* 0xffffffbc00b47947 */ /* 0x000fea000383ffff */
.L_x_8476:
[----:B------:R0:W0:Y:S02]  /*19e80*/  SYNCS.PHASECHK.TRANS64.TRYWAIT P0, [R7+URZ+0x38820], R0 ;  /* 0x03882000070075a7 */ /* 0x000024000800017f */
[----:B0-----:R-:W-:Y:S05]  /*19e90*/  @!P0 NANOSLEEP.SYNCS 0x989680 ;  /* 0x009896800000895d */ /* 0x001fea0003900000 */
[----:B------:R-:W0:Y:S02]  /*19ea0*/  @!P0 SYNCS.PHASECHK.TRANS64 P0, [R7+URZ+0x38820], R0 ;  /* 0x03882000070085a7 */ /* 0x000e24000800007f */
[----:B0-----:R-:W-:Y:S05]  /*19eb0*/  @!P0 BRA `(.L_x_8476) ;  /* 0xfffffffc00f08947 */ /* 0x001fea000383ffff */
[----:B------:R-:W-:Y:S05]  /*19ec0*/  BRA `(.L_x_8581) ;  /* 0xffffffc4002c7947 */ /* 0x000fea000383ffff */
.L_x_8477:
        /* <DEDUP_REMOVED lines=11> */
.L_x_8583:
[----:B------:R-:W-:Y:S05]  /*19f80*/  BSYNC B0 ;  /* 0x0000000000007941 */ /* 0x000fea0003800000 */
.L_x_8582:
[----:B------:R-:W-:Y:S05]  /*19f90*/  BRA `(.L_x_8584) ;  /* 0xffffffc400147947 */ /* 0x000fea000383ffff */
.L_x_8480:
[----:B------:R-:W-:Y:S01]  /*19fa0*/  BSSY B1, `(.L_x_8585) ;  /* 0x0000006000017945 */ /* 0x000fe20003800000 */
[----:B------:R-:W-:-:S07]  /*19fb0*/  IMAD.MOV.U32 R15, RZ, RZ, -0x1 ;  /* 0xffffffffff0f7424 */ /* 0x000fce00078e00ff */
[----:B-1234-:R-:W-:Y:S05]  /*19fc0*/  WARPSYNC.COLLECTIVE R15, `(.L_x_8586) ;  /* 0x000000000f0c7348 */ /* 0x01efea0003c00000 */
[----:B------:R-:W-:Y:S02]  /*19fd0*/  ELECT P6, UR62, PT ;  /* 0x00000000003e782f */ /* 0x000fe400038c0000 */
[----:B------:R-:W-:Y:S01]  /*19fe0*/  MOV R14, UR62 ;  /* 0x0000003e000e7c02 */ /* 0x000fe20008000f00 */
[----:B-1234-:R-:W-:Y:S10]  /*19ff0*/  ENDCOLLECTIVE ;  /* 0x000000000000791b */ /* 0x01eff40003800000 */
.L_x_8586:
[----:B------:R-:W-:Y:S05]  /*1a000*/  BSYNC B1 ;  /* 0x0000000000017941 */ /* 0x000fea0003800000 */
.L_x_8585:
[----:B------:R-:W-:Y:S05]  /*1a010*/  BRA `(.L_x_8587) ;  /* 0xffffffc4000c7947 */ /* 0x000fea000383ffff */
.L_x_8482:
[----:B------:R0:W0:Y:S02]  /*1a020*/  SYNCS.PHASECHK.TRANS64.TRYWAIT P1, [R5+URZ+0x38840], R0 ;  /* 0x03884000050075a7 */ /* 0x000024000802017f */
[----:B0-----:R-:W-:Y:S05]  /*1a030*/  @!P1 NANOSLEEP.SYNCS 0x989680 ;  /* 0x009896800000995d */ /* 0x001fea0003900000 */
[----:B------:R-:W0:Y:S02]  /*1a040*/  @!P1 SYNCS.PHASECHK.TRANS64 P1, [R5+URZ+0x38840], R0 ;  /* 0x03884000050095a7 */ /* 0x000e24000802007f */
[----:B0-----:R-:W-:Y:S05]  /*1a050*/  @!P1 BRA `(.L_x_8482) ;  /* 0xfffffffc00f09947 */ /* 0x001fea000383ffff */
[----:B------:R-:W-:Y:S05]  /*1a060*/  BRA `(.L_x_8588) ;  /* 0xffffffc4002c7947 */ /* 0x000fea000383ffff */
.L_x_8484:
[----:B------:R0:W0:Y:S02]  /*1a070*/  SYNCS.PHASECHK.TRANS64.TRYWAIT P1, [R3+URZ+0x38840], R2 ;  /* 0x03884002030075a7 */ /* 0x000024000802017f */
[----:B0-----:R-:W-:Y:S05]  /*1a080*/  @!P1 NANOSLEEP.SYNCS 0x989680 ;  /* 0x009896800000995d */ /* 0x001fea0003900000 */
[----:B------:R-:W0:Y:S02]  /*1a090*/  @!P1 SYNCS.PHASECHK.TRANS64 P1, [R3+URZ+0x38840], R2 ;  /* 0x03884002030095a7 */ /* 0x000e24000802007f */
[----:B0-----:R-:W-:Y:S05]  /*1a0a0*/  @!P1 BRA `(.L_x_8484) ;  /* 0xfffffffc00f09947 */ /* 0x001fea000383ffff */
[----:B------:R-:W-:Y:S05]  /*1a0b0*/  BRA `(.L_x_8589) ;  /* 0xffffffc400387947 */ /* 0x000fea000383ffff */
.L_x_8486:
[----:B------:R0:W0:Y:S02]  /*1a0c0*/  SYNCS.PHASECHK.TRANS64.TRYWAIT P1, [R5+URZ+0x38860], R0 ;  /* 0x03886000050075a7 */ /* 0x000024000802017f */
[----:B0-----:R-:W-:Y:S05]  /*1a0d0*/  @!P1 NANOSLEEP.SYNCS 0x989680 ;  /* 0x009896800000995d */ /* 0x001fea0003900000 */
[----:B------:R-:W0:Y:S02]  /*1a0e0*/  @!P1 SYNCS.PHASECHK.TRANS64 P1, [R5+URZ+0x38860], R0 ;  /* 0x03886000050095a7 */ /* 0x000e24000802007f */
[----:B0-----:R-:W-:Y:S05]  /*1a0f0*/  @!P1 BRA `(.L_x_8486) ;  /* 0xfffffffc00f09947 */ /* 0x001fea000383ffff */
[----:B------:R-:W-:Y:S05]  /*1a100*/  BRA `(.L_x_8590) ;  /* 0xffffffc400347947 */ /* 0x000fea000383ffff */
.L_x_8591:
        /* <DEDUP_REMOVED lines=15> */
.L_x_15549:


//--------------------- .text._ZN7cutlass13device_kernelIN5flash11enable_sm90INS1_16FlashAttnFwdSm90INS1_25CollectiveMainloopFwdSm90ILi2EN4cute5tupleIJNS5_1CILi1EEES8_S8_EEENS6_IJNS7_ILi64EEESA_SA_EEELi512ENS_6half_tEfNS_4arch4Sm90ELb1ELb0ELb0ELb1ELb1ELb1ELb1ELb0ELb0ELb1ELb0ELb0EEENS1_21CollectiveEpilogueFwdINS6_IJSA_NS7_ILi512EEESA_EEES9_SC_SE_Li256ELb1ELb1ELb0ELb0EEENS1_36VarlenDynamicPersistentTileSchedulerILi64ELi64ELi256ELi128ELb0ELb1ELb1ELb1ELb1ELb1EEEEEEEEEvNT_6ParamsE --------------------------
	.section	.text._ZN7cutlass13device_kernelIN5flash11enable_sm90INS1_16FlashAttnFwdSm90INS1_25CollectiveMainloopFwdSm90ILi2EN4cute5tupleIJNS5_1CILi1EEES8_S8_EEENS6_IJNS7_ILi64EEESA_SA_EEELi512ENS_6half_tEfNS_4arch4Sm90ELb1ELb0ELb0ELb1ELb1ELb1ELb1ELb0ELb0ELb1ELb0ELb0EEENS1_21CollectiveEpilogueFwdINS6_IJSA_NS7_ILi512EEESA_EEES9_SC_SE_Li256ELb1ELb1ELb0ELb0EEENS1_36VarlenDynamicPersistentTileSchedulerILi64ELi64ELi256ELi128ELb0ELb1ELb1ELb1ELb1ELb1EEEEEEEEEvNT_6ParamsE,"ax",@progbits
	.align	128
.text._ZN7cutlass13device_kernelIN5flash11enable_sm90INS1_16FlashAttnFwdSm90INS1_25CollectiveMainloopFwdSm90ILi2EN4cute5tupleIJNS5_1CILi1EEES8_S8_EEENS6_IJNS7_ILi64EEESA_SA_EEELi512ENS_6half_tEfNS_4arch4Sm90ELb1ELb0ELb0ELb1ELb1ELb1ELb1ELb0ELb0ELb1ELb0ELb0EEENS1_21CollectiveEpilogueFwdINS6_IJSA_NS7_ILi512EEESA_EEES9_SC_SE_Li256ELb1ELb1ELb0ELb0EEENS1_36VarlenDynamicPersistentTileSchedulerILi64ELi64ELi256ELi128ELb0ELb1ELb1ELb1ELb1ELb1EEEEEEEEEvNT_6ParamsE:
        .type           _ZN7cutlass13device_kernelIN5flash11enable_sm90INS1_16FlashAttnFwdSm90INS1_25CollectiveMainloopFwdSm90ILi2EN4cute5tupleIJNS5_1CILi1EEES8_S8_EEENS6_IJNS7_ILi64EEESA_SA_EEELi512ENS_6half_tEfNS_4arch4Sm90ELb1ELb0ELb0ELb1ELb1ELb1ELb1ELb0ELb0ELb1ELb0ELb0EEENS1_21CollectiveEpilogueFwdINS6_IJSA_NS7_ILi512EEESA_EEES9_SC_SE_Li256ELb1ELb1ELb0ELb0EEENS1_36VarlenDynamicPersistentTileSchedulerILi64ELi64ELi256ELi128ELb0ELb1ELb1ELb1ELb1ELb1EEEEEEEEEvNT_6ParamsE,@function
        .size           _ZN7cutlass13device_kernelIN5flash11enable_sm90INS1_16FlashAttnFwdSm90INS1_25CollectiveMainloopFwdSm90ILi2EN4cute5tupleIJNS5_1CILi1EEES8_S8_EEENS6_IJNS7_ILi64EEESA_SA_EEELi512ENS_6half_tEfNS_4arch4Sm90ELb1ELb0ELb0ELb1ELb1ELb1ELb1ELb0ELb0ELb1ELb0ELb0EEENS1_21CollectiveEpilogueFwdINS6_IJSA_NS7_ILi512EEESA_EEES9_SC_SE_Li256ELb1ELb1ELb0ELb0EEENS1_36VarlenDynamicPersistentTileSchedulerILi64ELi64ELi256ELi128ELb0ELb1ELb1ELb1ELb1ELb1EEEEEEEEEvNT_6ParamsE,(.L_x_15550 - _ZN7cutlass13device_kernelIN5flash11enable_sm90INS1_16FlashAttnFwdSm90INS1_25CollectiveMainloopFwdSm90ILi2EN4cute5tupleIJNS5_1CILi1EEES8_S8_EEENS6_IJNS7_ILi64EEESA_SA_EEELi512ENS_6half_tEfNS_4arch4Sm90ELb1ELb0ELb0ELb1ELb1ELb1ELb1ELb0ELb0ELb1ELb0ELb0EEENS1_21CollectiveEpilogueFwdINS6_IJSA_NS7_ILi512EEESA_EEES9_SC_SE_Li256ELb1ELb1ELb0ELb0EEENS1_36VarlenDynamicPersistentTileSchedulerILi64ELi64ELi256ELi128ELb0ELb1ELb1ELb1ELb1ELb1EEEEEEEEEvNT_6ParamsE)
        .other          _ZN7cutlass13device_kernelIN5flash11enable_sm90INS1_16FlashAttnFwdSm90INS1_25CollectiveMainloopFwdSm90ILi2EN4cute5tupleIJNS5_1CILi1EEES8_S8_EEENS6_IJNS7_ILi64EEESA_SA_EEELi512ENS_6half_tEfNS_4arch4Sm90ELb1ELb0ELb0ELb1ELb1ELb1ELb1ELb0ELb0ELb1ELb0ELb0EEENS1_21CollectiveEpilogueFwdINS6_IJSA_NS7_ILi512EEESA_EEES9_SC_SE_Li256ELb1ELb1ELb0ELb0EEENS1_36VarlenDynamicPersistentTileSchedulerILi64ELi64ELi256ELi128ELb0ELb1ELb1ELb1ELb1ELb1EEEEEEEEEvNT_6ParamsE,@"STO_CUDA_ENTRY STV_DEFAULT"
_ZN7cutlass13device_kernelIN5flash11enable_sm90INS1_16FlashAttnFwdSm90INS1_25CollectiveMainloopFwdSm90ILi2EN4cute5tupleIJNS5_1CILi1EEES8_S8_EEENS6_IJNS7_ILi64EEESA_SA_EEELi512ENS_6half_tEfNS_4arch4Sm90ELb1ELb0ELb0ELb1ELb1ELb1ELb1ELb0ELb0ELb1ELb0ELb0EEENS1_21CollectiveEpilogueFwdINS6_IJSA_NS7_ILi512EEESA_EEES9_SC_SE_Li256ELb1ELb1ELb0ELb0EEENS1_36VarlenDynamicPersistentTileSchedulerILi64ELi64ELi256ELi128ELb0ELb1ELb1ELb1ELb1ELb1EEEEEEEEEvNT_6ParamsE:
        /* <DEDUP_REMOVED lines=17> */
.L_x_8593:
[----:B------:R-:W-:Y:S05]  /*0110*/  BSYNC B0 ;  /* 0x0000000000007941 */ /* 0x000fea0003800000 */
.L_x_8592:
        /* <DEDUP_REMOVED lines=39> */
.L_x_8594:
        /* <DEDUP_REMOVED lines=22> */
.L_x_8595:
        /* <DEDUP_REMOVED lines=18> */
.L_x_8596:
        /* <DEDUP_REMOVED lines=22> */
.L_x_8597:
        /* <DEDUP_REMOVED lines=22> */
.L_x_8598:
        /* <DEDUP_REMOVED lines=9> */
.L_x_8601:
[----:B------:R-:W-:-:S08]  /*0960*/  NOP ;  /* 0x0000000000007918 */ /* 0x000fd00000000000 */
[----:B------:R-:W0:Y:S02]  /*0970*/  USETMAXREG.TRY_ALLOC.CTAPOOL UP0, 0xe8 ;  /* 0x000000e8000079c8 */ /* 0x000e240008000600 */
[----:B0-----:R-:W-:-:S13]  /*0980*/  PLOP3.LUT P0, PT, PT, PT, UP0, 0x80, 0x0 ;  /* 0x000000000000781c */ /* 0x001fda0003f0f008 */
[----:B------:R-:W-:Y:S05]  /*0990*/  @!P0 BRA `(.L_x_8601) ;  /* 0xfffffffc00f08947 */ /* 0x000fea000383ffff */
[----:B------:R-:W-:Y:S01]  /*09a0*/  SHF.R.U32.HI R2, RZ, 0x7, R0 ;  /* 0x00000007ff027819 */ /* 0x000fe20000011600 */
[----:B------:R-:W0:Y:S01]  /*09b0*/  S2UR UR4, SR_CgaCtaId ;  /* 0x00000000000479c3 */ /* 0x000e220000008800 */
[----:B------:R-:W-:Y:S02]  /*09c0*/  MOV R18, 0x400 ;  /* 0x0000040000127802 */ /* 0x000fe40000000f00 */
[----:B------:R-:W-:-:S13]  /*09d0*/  ISETP.NE.AND P0, PT, R2, 0x1, PT ;  /* 0x000000010200780c */ /* 0x000fda0003f05270 */
        /* <DEDUP_REMOVED lines=12> */
[----:B------:R-:W-:Y:S02]  /*0aa0*/  VIADD R16, R0, 0xffffff80 ;  /* 0xffffff8000107836 */ /* 0x000fe40000000000 */
[----:B------:R-:W-:Y:S02]  /*0ab0*/  IMAD.MOV.U32 R229, RZ, RZ, 0x20 ;  /* 0x00000020ffe57424 */ /* 0x000fe400078e00ff */
[----:B------:R-:W-:Y:S01]  /*0ac0*/  IMAD.MOV.U32 R185, RZ, RZ, RZ ;  /* 0x000000ffffb97224 */ /* 0x000fe200078e00ff */
[----:B------:R-:W-:Y:S01]  /*0ad0*/  SHF.R.S32.HI R0, RZ, 0x1f, R16 ;  /* 0x0000001fff007819 */ /* 0x000fe20000011410 */
[----:B------:R-:W-:Y:S02]  /*0ae0*/  IMAD.MOV.U32 R190, RZ, RZ, RZ ;  /* 0x000000ffffbe7224 */ /* 0x000fe400078e00ff */
[----:B------:R-:W-:Y:S01]  /*0af0*/  IMAD.MOV.U32 R23, RZ, RZ, RZ ;  /* 0x000000ffff177224 */ /* 0x000fe200078e00ff */
[----:B------:R-:W-:-:S02]  /*0b00*/  LEA.HI R2, R0, R16, RZ, 0x7 ;  /* 0x0000001000027211 */ /* 0x000fc400078f38ff */
        /* <DEDUP_REMOVED lines=24> */
[----:B------:R-:W-:Y:S01]  /*0c90*/  LOP3.LUT R11, R9, 0xfffffff8, RZ, 0xc0, !PT ;  /* 0xfffffff8090b7812 */ /* 0x000fe200078ec0ff */
[----:B------:R-:W-:Y:S01]  /*0ca0*/  IMAD.IADD R12, R20, 0x1, -R12 ;  /* 0x00000001140c7824 */ /* 0x000fe200078e0a0c */
[----:B------:R-:W-:Y:S01]  /*0cb0*/  LOP3.LUT R7, R7, 0xfffffff8, RZ, 0xc0, !PT ;  /* 0xfffffff807077812 */ /* 0x000fe200078ec0ff */
[----:B------:R-:W-:Y:S01]  /*0cc0*/  IMAD.SHL.U32 R9, R9, 0x40, RZ ;  /* 0x0000004009097824 */ /* 0x000fe200078e00ff */
[----:B------:R-:W-:Y:S01]  /*0cd0*/  LEA.HI R4, R4, R3, RZ, 0x5 ;  /* 0x0000000304047211 */ /* 0x000fe200078f28ff */
[----:B------:R-:W-:Y:S01]  /*0ce0*/  IMAD R12, R12, 0x10, R15 ;  /* 0x000000100c0c7824 */ /* 0x000fe200078e020f */
[----:B------:R-:W-:Y:S01]  /*0cf0*/  LEA.HI R2, R2, R14, RZ, 0x1 ;  /* 0x0000000e02027211 */ /* 0x000fe200078f08ff */
[----:B------:R-:W-:Y:S01]  /*0d00*/  IMAD.IADD R7, R6, 0x1, -R7 ;  /* 0x0000000106077824 */ /* 0x000fe200078e0a07 */
[----:B------:R-:W-:Y:S01]  /*0d10*/  SHF.R.S32.HI R4, RZ, 0x5, R4 ;  /* 0x00000005ff047819 */ /* 0x000fe20000011404 */
[----:B------:R-:W-:Y:S01]  /*0d20*/  IMAD.IADD R11, R8, 0x1, -R11 ;  /* 0x00000001080b7824 */ /* 0x000fe200078e0a0b */
[----:B------:R-:W-:Y:S01]  /*0d30*/  LOP3.LUT R9, R9, 0x7ffffe00, RZ, 0xc0, !PT ;  /* 0x7ffffe0009097812 */ /* 0x000fe200078ec0ff */
[----:B------:R-:W-:Y:S01]  /*0d40*/  IMAD.U32 R6, R12, 0x40, R13 ;  /* 0x000000400c067824 */ /* 0x000fe200078e000d */
[----:B------:R-:W-:Y:S01]  /*0d50*/  LOP3.LUT R2, R2, 0xfffffe, RZ, 0xc0, !PT ;  /* 0x00fffffe02027812 */ /* 0x000fe200078ec0ff */
[C---:B------:R-:W-:Y:S01]  /*0d60*/  IMAD.SHL.U32 R8, R11.reuse, 0x40, RZ ;  /* 0x000000400b087824 */ /* 0x040fe200078e00ff */
[----:B------:R-:W-:Y:S01]  /*0d70*/  R2P PR, R11, 0x6 ;  /* 0x000000060b007804 */ /* 0x000fe20000000000 */
        /* <DEDUP_REMOVED lines=13> */
[CC--:B------:R-:W-:Y:S01]  /*0e50*/  LEA.HI R3, R0.reuse, R16.reuse, RZ, 0x3 ;  /* 0x0000001000037211 */ /* 0x0c0fe200078f18ff */
[----:B------:R-:W-:Y:S01]  /*0e60*/  IMAD.IADD R9, R9, 0x1, R8 ;  /* 0x0000000109097824 */ /* 0x000fe200078e0208 */
[----:B------:R-:W-:Y:S01]  /*0e70*/  LEA.HI R0, R0, R16, RZ, 0x2 ;  /* 0x0000001000007211 */ /* 0x000fe200078f10ff */
[----:B------:R-:W-:Y:S01]  /*0e80*/  IMAD.SHL.U32 R193, R6, 0x2, RZ ;  /* 0x0000000206c17824 */ /* 0x000fe200078e00ff */
[----:B------:R-:W-:Y:S01]  /*0e90*/  SHF.R.S32.HI R4, RZ, 0x3, R3 ;  /* 0x00000003ff047819 */ /* 0x000fe20000011403 */
[----:B------:R-:W-:Y:S01]  /*0ea0*/  IMAD R227, R9, 0x2, R18 ;  /* 0x0000000209e37824 */ /* 0x000fe200078e0212 */
[--C-:B------:R-:W-:Y:S02]  /*0eb0*/  SHF.R.S32.HI R191, RZ, 0x2, R0.reuse ;  /* 0x00000002ffbf7819 */ /* 0x100fe40000011400 */
[----:B------:R-:W-:Y:S01]  /*0ec0*/  SHF.R.S32.HI R4, RZ, 0x1f, R0 ;  /* 0x0000001fff047819 */ /* 0x000fe20000011400 */
[----:B------:R-:W-:Y:S01]  /*0ed0*/  VIADD R228, R227, 0x36440 ;  /* 0x00036440e3e47836 */ /* 0x000fe20000000000 */
[----:B------:R-:W-:Y:S01]  /*0ee0*/  LOP3.LUT R3, R3, 0xfffffff8, RZ, 0xc0, !PT ;  /* 0xfffffff803037812 */ /* 0x000fe200078ec0ff */
[----:B------:R-:W-:Y:S01]  /*0ef0*/  VIADD R8, R191, 0x20 ;  /* 0x00000020bf087836 */ /* 0x000fe20000000000 */
[----:B------:R-:W-:-:S02]  /*0f00*/  LOP3.LUT R0, R0, 0xfffffffc, RZ, 0xc0, !PT ;  /* 0xfffffffc00007812 */ /* 0x000fc400078ec0ff */
[----:B------:R-:W-:Y:S01]  /*0f10*/  LEA.HI R4, R4, R191, RZ, 0x3 ;  /* 0x000000bf04047211 */ /* 0x000fe200078f18ff */
[C---:B------:R-:W-:Y:S01]  /*0f20*/  IMAD.IADD R10, R16.reuse, 0x1, -R3 ;  /* 0x00000001100a7824 */ /* 0x040fe200078e0a03 */
[----:B------:R-:W-:Y:S01]  /*0f30*/  SHF.R.S32.HI R5, RZ, 0x1f, R8 ;  /* 0x0000001fff057819 */ /* 0x000fe20000011408 */
[----:B------:R-:W-:Y:S01]  /*0f40*/  IMAD.IADD R7, R16, 0x1, -R0 ;  /* 0x0000000110077824 */ /* 0x000fe200078e0a00 */
[----:B------:R-:W-:Y:S01]  /*0f50*/  LOP3.LUT R4, R4, 0xfffffff8, RZ, 0xc0, !PT ;  /* 0xfffffff804047812 */ /* 0x000fe200078ec0ff */
[----:B------:R-:W-:Y:S01]  /*0f60*/  IMAD.SHL.U32 R210, R10, 0x8, RZ ;  /* 0x000000080ad27824 */ /* 0x000fe200078e00ff */
[----:B------:R-:W-:Y:S01]  /*0f70*/  LEA.HI R5, R5, R8, RZ, 0x3 ;  /* 0x0000000805057211 */ /* 0x000fe200078f18ff */
[C---:B------:R-:W-:Y:S01]  /*0f80*/  IMAD.SHL.U32 R16, R7.reuse, 0x8, RZ ;  /* 0x0000000807107824 */ /* 0x040fe200078e00ff */
[C---:B------:R-:W-:Y:S01]  /*0f90*/  LEA.HI R0, R7.reuse, R7, RZ, 0x1 ;  /* 0x0000000707007211 */ /* 0x040fe200078f08ff */
[----:B------:R-:W-:Y:S02]  /*0fa0*/  IMAD.SHL.U32 R3, R8, 0x40, RZ ;  /* 0x0000004008037824 */ /* 0x000fe400078e00ff */
[----:B------:R-:W-:Y:S01]  /*0fb0*/  VIADD R36, R210, 0x80 ;  /* 0x00000080d2247836 */ /* 0x000fe20000000000 */
[----:B------:R-:W-:Y:S01]  /*0fc0*/  LOP3.LUT R0, R0, 0x1ffffffe, RZ, 0xc0, !PT ;  /* 0x1ffffffe00007812 */ /* 0x000fe200078ec0ff */
[----:B------:R-:W-:Y:S01]  /*0fd0*/  IMAD.SHL.U32 R188, R7, 0x4, RZ ;  /* 0x0000000407bc7824 */ /* 0x000fe200078e00ff */
[----:B------:R-:W-:Y:S01]  /*0fe0*/  IADD3 R220, R16, 0xe0, RZ ;  /* 0x000000e010dc7810 */ /* 0x000fe20007ffe0ff */
[----:B------:R-:W-:Y:S01]  /*0ff0*/  VIADD R35, R210, 0xc0 ;  /* 0x000000c0d2237836 */ /* 0x000fe20000000000 */
[----:B------:R-:W-:Y:S01]  /*1000*/  SHF.R.S32.HI R38, RZ, 0x1f, R36 ;  /* 0x0000001fff267819 */ /* 0x000fe20000011424 */
[----:B------:R-:W-:Y:S01]  /*1010*/  VIADD R225, R16, 0x40 ;  /* 0x0000004010e17836 */ /* 0x000fe20000000000 */
[----:B------:R-:W-:Y:S01]  /*1020*/  SHF.R.S32.HI R13, RZ, 0x1f, R220 ;  /* 0x0000001fff0d7819 */ /* 0x000fe200000114dc */
[C---:B------:R-:W-:Y:S01]  /*1030*/  VIADD R34, R210.reuse, 0x100 ;  /* 0x00000100d2227836 */ /* 0x040fe20000000000 */
[----:B------:R-:W-:Y:S01]  /*1040*/  SHF.R.S32.HI R36, RZ, 0x1f, R35 ;  /* 0x0000001fff247819 */ /* 0x000fe20000011423 */
[----:B------:R-:W-:Y:S01]  /*1050*/  VIADD R33, R210, 0x140 ;  /* 0x00000140d2217836 */ /* 0x000fe20000000000 */
[----:B------:R-:W-:Y:S01]  /*1060*/  SHF.R.S32.HI R17, RZ, 0x1f, R16 ;  /* 0x0000001fff117819 */ /* 0x000fe20000011410 */
[----:B------:R-:W-:Y:S01]  /*1070*/  IMAD.IADD R192, R191, 0x1, -R4 ;  /* 0x00000001bfc07824 */ /* 0x000fe200078e0a04 */
[----:B------:R-:W-:Y:S01]  /*1080*/  LOP3.LUT R4, R3, 0x1c0, RZ, 0xc0, !PT ;  /* 0x000001c003047812 */ /* 0x000fe200078ec0ff */
[----:B------:R-:W-:Y:S01]  /*1090*/  VIADD R224, R16, 0x60 ;  /* 0x0000006010e07836 */ /* 0x000fe20000000000 */
[----:B------:R-:W-:Y:S01]  /*10a0*/  SHF.R.S32.HI R35, RZ, 0x1f, R34 ;  /* 0x0000001fff237819 */ /* 0x000fe20000011422 */
[C---:B------:R-:W-:Y:S01]  /*10b0*/  VIADD R37, R210.reuse, 0x40 ;  /* 0x00000040d2257836 */ /* 0x040fe20000000000 */
[----:B------:R-:W-:Y:S01]  /*10c0*/  SHF.R.S32.HI R34, RZ, 0x1f, R33 ;  /* 0x0000001fff227819 */ /* 0x000fe20000011421 */
[----:B------:R-:W-:Y:S01]  /*10d0*/  VIADD R32, R210, 0x180 ;  /* 0x00000180d2207836 */ /* 0x000fe20000000000 */
[----:B------:R-:W-:Y:S01]  /*10e0*/  LOP3.LUT R2, R4, 0x38, R16, 0xf8, !PT ;  /* 0x0000003804027812 */ /* 0x000fe200078ef810 */
[----:B------:R-:W-:Y:S01]  /*10f0*/  VIADD R209, R188, 0x10 ;  /* 0x00000010bcd17836 */ /* 0x000fe20000000000 */
[----:B------:R-:W-:Y:S01]  /*1100*/  SHF.R.S32.HI R39, RZ, 0x1f, R37 ;  /* 0x0000001fff277819 */ /* 0x000fe20000011425 */
[----:B------:R-:W-:Y:S01]  /*1110*/  VIADD R31, R210, 0x1c0 ;  /* 0x000001c0d21f7836 */ /* 0x000fe20000000000 */
[----:B------:R-:W-:Y:S01]  /*1120*/  SHF.R.S32.HI R33, RZ, 0x1f, R32 ;  /* 0x0000001fff217819 */ /* 0x000fe20000011420 */
[----:B------:R-:W-:Y:S01]  /*1130*/  IMAD.IADD R3, R7, 0x1, -R0 ;  /* 0x0000000107037824 */ /* 0x000fe200078e0a00 */
[----:B------:R-:W-:Y:S01]  /*1140*/  SHF.R.S32.HI R0, RZ, 0x1f, R225 ;  /* 0x0000001fff007819 */ /* 0x000fe200000114e1 */
[C---:B------:R-:W-:Y:S01]  /*1150*/  VIADD R223, R16.reuse, 0x80 ;  /* 0x0000008010df7836 */ /* 0x040fe20000000000 */
[----:B------:R-:W-:Y:S01]  /*1160*/  SHF.R.S32.HI R7, RZ, 0x1f, R224 ;  /* 0x0000001fff077819 */ /* 0x000fe200000114e0 */
[----:B------:R-:W-:Y:S01]  /*1170*/  IMAD.SHL.U32 R5, R5, 0x40, RZ ;  /* 0x0000004005057824 */ /* 0x000fe200078e00ff */
[----:B------:R-:W-:Y:S01]  /*1180*/  SHF.R.S32.HI R37, RZ, 0x1f, R209 ;  /* 0x0000001fff257819 */ /* 0x000fe200000114d1 */
[C---:B------:R-:W-:Y:S01]  /*1190*/  VIADD R30, R16.reuse, 0x1c0 ;  /* 0x000001c0101e7836 */ /* 0x040fe20000000000 */
[----:B------:R-:W-:Y:S01]  /*11a0*/  SHF.R.S32.HI R32, RZ, 0x1f, R31 ;  /* 0x0000001fff207819 */ /* 0x000fe2000001141f */
[C---:B------:R-:W-:Y:S01]  /*11b0*/  VIADD R28, R16.reuse, 0x1e0 ;  /* 0x000001e0101c7836 */ /* 0x040fe20000000000 */
[----:B------:R-:W-:Y:S01]  /*11c0*/  SHF.R.U32.HI R24, RZ, 0x3, R4 ;  /* 0x00000003ff187819 */ /* 0x000fe20000011604 */
[C---:B------:R-:W-:Y:S01]  /*11d0*/  VIADD R222, R16.reuse, 0xa0 ;  /* 0x000000a010de7836 */ /* 0x040fe20000000000 */
[----:B------:R-:W-:Y:S01]  /*11e0*/  SHF.L.U64.HI R31, R225, 0x1, R0 ;  /* 0x00000001e11f7819 */ /* 0x000fe20000010200 */
[C---:B------:R-:W-:Y:S01]  /*11f0*/  VIADD R221, R16.reuse, 0xc0 ;  /* 0x000000c010dd7836 */ /* 0x040fe20000000000 */
[----:B------:R-:W-:Y:S01]  /*1200*/  SHF.R.S32.HI R4, RZ, 0x1f, R223 ;  /* 0x0000001fff047819 */ /* 0x000fe200000114df */
[----:B------:R-:W-:Y:S01]  /*1210*/  STL [R1+0x8], R30 ;  /* 0x0000081e01007387 */ /* 0x000fe20000100800 */
[----:B------:R-:W-:Y:S01]  /*1220*/  LOP3.LUT R5, R5, 0xfffffe00, RZ, 0xc0, !PT ;  /* 0xfffffe0005057812 */ /* 0x000fe200078ec0ff */
[----:B------:R-:W-:Y:S01]  /*1230*/  VIADD R219, R16, 0x100 ;  /* 0x0000010010db7836 */ /* 0x000fe20000000000 */
[----:B------:R-:W-:Y:S01]  /*1240*/  SHF.L.U64.HI R0, R224, 0x1, R7 ;  /* 0x00000001e0007819 */ /* 0x000fe20000010207 */
[----:B------:R-:W-:Y:S01]  /*1250*/  STL [R1+0x4], R28 ;  /* 0x0000041c01007387 */ /* 0x000fe20000100800 */
[----:B------:R-:W-:Y:S01]  /*1260*/  SHF.R.S32.HI R11, RZ, 0x1f, R222 ;  /* 0x0000001fff0b7819 */ /* 0x000fe200000114de */
[C---:B------:R-:W-:Y:S01]  /*1270*/  VIADD R218, R16.reuse, 0x120 ;  /* 0x0000012010da7836 */ /* 0x040fe20000000000 */
[----:B------:R-:W-:Y:S01]  /*1280*/  SHF.L.U64.HI R4, R223, 0x1, R4 ;  /* 0x00000001df047819 */ /* 0x000fe20000010204 */
[----:B------:R-:W-:Y:S01]  /*1290*/  STL [R1+0x64], R37 ;  /* 0x0000642501007387 */ /* 0x000fe20000100800 */
[----:B------:R-:W-:Y:S01]  /*12a0*/  SHF.R.S32.HI R8, RZ, 0x1f, R221 ;  /* 0x0000001fff087819 */ /* 0x000fe200000114dd */
[C---:B------:R-:W-:Y:S01]  /*12b0*/  VIADD R217, R16.reuse, 0x140 ;  /* 0x0000014010d97836 */ /* 0x040fe20000000000 */
[----:B------:R-:W-:Y:S01]  /*12c0*/  SHF.R.S32.HI R10, RZ, 0x1f, R219 ;  /* 0x0000001fff0a7819 */ /* 0x000fe200000114db */
[----:B------:R-:W-:Y:S01]  /*12d0*/  STL [R1+0x14], R31 ;  /* 0x0000141f01007387 */ /* 0x000fe20000100800 */
[C---:B------:R-:W-:Y:S01]  /*12e0*/  VIADD R216, R16.reuse, 0x160 ;  /* 0x0000016010d87836 */ /* 0x040fe20000000000 */
[----:B------:R-:W-:Y:S01]  /*12f0*/  SHF.R.S32.HI R15, RZ, 0x1f, R218 ;  /* 0x0000001fff0f7819 */ /* 0x000fe200000114da */
[----:B------:R-:W-:Y:S01]  /*1300*/  VIADD R215, R16, 0x180 ;  /* 0x0000018010d77836 */ /* 0x000fe20000000000 */
[----:B------:R-:W-:Y:S01]  /*1310*/  STL [R1+0x70], R5 ;  /* 0x0000700501007387 */ /* 0x000fe20000100800 */
        /* <DEDUP_REMOVED lines=8> */
[----:B------:R-:W-:-:S02]  /*13a0*/  SHF.R.S32.HI R29, RZ, 0x1f, R214 ;  /* 0x0000001fff1d7819 */ /* 0x000fc400000114d6 */
[----:B------:R-:W-:Y:S02]  /*13b0*/  SHF.R.S32.HI R20, RZ, 0x1f, R30 ;  /* 0x0000001fff147819 */ /* 0x000fe4000001141e */
[----:B------:R-:W-:Y:S02]  /*13c0*/  SHF.R.S32.HI R22, RZ, 0x1f, R28 ;  /* 0x0000001fff167819 */ /* 0x000fe4000001141c */
[----:B0-----:R-:W-:Y:S02]  /*13d0*/  SHF.L.U64.HI R0, R222, 0x1, R11 ;  /* 0x00000001de007819 */ /* 0x001fe4000001020b */
[----:B------:R-:W-:Y:S01]  /*13e0*/  LOP3.LUT R5, R5, R2, R24, 0xf6, !PT ;  /* 0x0000000205057212 */ /* 0x000fe200078ef618 */
[----:B------:R-:W-:Y:S01]  /*13f0*/  IMAD R2, R3, 0x8, R194 ;  /* 0x0000000803027824 */ /* 0x000fe200078e02c2 */
[----:B-1----:R-:W-:Y:S01]  /*1400*/  SHF.L.U64.HI R4, R221, 0x1, R8 ;  /* 0x00000001dd047819 */ /* 0x002fe20000010208 */
[----:B------:R0:W-:Y:S01]  /*1410*/  STL [R1+0x20], R0 ;  /* 0x0000200001007387 */ /* 0x0001e20000100800 */
[----:B------:R-:W-:-:S03]  /*1420*/  SHF.R.S32.HI R195, RZ, 0x1f, R184 ;  /* 0x0000001fffc37819 */ /* 0x000fc600000114b8 */
[----:B------:R1:W-:Y:S04]  /*1430*/  STL [R1+0x24], R4 ;  /* 0x0000240401007387 */ /* 0x0003e80000100800 */
[----:B------:R3:W-:Y:S01]  /*1440*/  STL [R1+0x28], R7 ;  /* 0x0000280701007387 */ /* 0x0007e20000100800 */
[----:B0-----:R-:W-:Y:S02]  /*1450*/  SHF.L.U64.HI R0, R219, 0x1, R10 ;  /* 0x00000001db007819 */ /* 0x001fe4000001020a */
[----:B-1----:R-:W-:-:S03]  /*1460*/  SHF.L.U64.HI R4, R218, 0x1, R15 ;  /* 0x00000001da047819 */ /* 0x002fc6000001020f */
[----:B------:R0:W-:Y:S01]  /*1470*/  STL [R1+0x2c], R0 ;  /* 0x00002c0001007387 */ /* 0x0001e20000100800 */
[----:B---3--:R-:W-:-:S03]  /*1480*/  SHF.L.U64.HI R7, R217, 0x1, R12 ;  /* 0x00000001d9077819 */ /* 0x008fc6000001020c */
[----:B------:R1:W-:Y:S04]  /*1490*/  STL [R1+0x30], R4 ;  /* 0x0000300401007387 */ /* 0x0003e80000100800 */
[----:B------:R3:W-:Y:S01]  /*14a0*/  STL [R1+0x34], R7 ;  /* 0x0000340701007387 */ /* 0x0007e20000100800 */
[----:B0-----:R-:W-:Y:S02]  /*14b0*/  SHF.L.U64.HI R0, R216, 0x1, R21 ;  /* 0x00000001d8007819 */ /* 0x001fe40000010215 */
[----:B-1----:R-:W-:-:S03]  /*14c0*/  SHF.L.U64.HI R4, R215, 0x1, R14 ;  /* 0x00000001d7047819 */ /* 0x002fc6000001020e */
[----:B------:R0:W-:Y:S01]  /*14d0*/  STL [R1+0x38], R0 ;  /* 0x0000380001007387 */ /* 0x0001e20000100800 */
[----:B---3--:R-:W-:-:S03]  /*14e0*/  SHF.L.U64.HI R7, R30, 0x1, R20 ;  /* 0x000000011e077819 */ /* 0x008fc60000010214 */
[----:B------:R1:W-:Y:S01]  /*14f0*/  STL [R1+0x3c], R4 ;  /* 0x00003c0401007387 */ /* 0x0003e20000100800 */
[----:B0-----:R-:W-:Y:S02]  /*1500*/  SHF.L.U64.HI R0, R214, 0x1, R29 ;  /* 0x00000001d6007819 */ /* 0x001fe4000001021d */
[----:B-1----:R-:W-:-:S03]  /*1510*/  SHF.L.U64.HI R4, R28, 0x1, R22 ;  /* 0x000000011c047819 */ /* 0x002fc60000010216 */
[----:B------:R0:W-:Y:S04]  /*1520*/  STL [R1+0x40], R0 ;  /* 0x0000400001007387 */ /* 0x0001e80000100800 */
[----:B------:R-:W-:Y:S04]  /*1530*/  STL [R1+0x44], R7 ;  /* 0x0000440701007387 */ /* 0x000fe80000100800 */
[----:B------:R1:W-:Y:S01]  /*1540*/  STL [R1+0x48], R4 ;  /* 0x0000480401007387 */ /* 0x0003e20000100800 */
[----:B0-----:R-:W-:-:S04]  /*1550*/  VIADD R0, R227, 0x36400 ;  /* 0x00036400e3007836 */ /* 0x001fc80000000000 */
[C---:B------:R-:W-:Y:S02]  /*1560*/  @P2 VIADD R228, R0.reuse, 0xffffffc0 ;  /* 0xffffffc000e42836 */ /* 0x040fe40000000000 */
[----:B------:R-:W-:Y:S02]  /*1570*/  IMAD.IADD R0, R0, 0x1, R229 ;  /* 0x0000000100007824 */ /* 0x000fe400078e02e5 */
[----:B-1----:R-:W-:Y:S02]  /*1580*/  IMAD R4, R5, 0x2, R18 ;  /* 0x0000000205047824 */ /* 0x002fe400078e0212 */
[----:B------:R-:W-:-:S03]  /*1590*/  IMAD.IADD R229, R229, 0x1, R228 ;  /* 0x00000001e5e57824 */ /* 0x000fc600078e02e4 */
[----:B------:R0:W-:Y:S04]  /*15a0*/  STL [R1+0x68], R4 ;  /* 0x0000680401007387 */ /* 0x0001e80000100800 */
[----:B------:R0:W-:Y:S04]  /*15b0*/  STL [R1+0x10], R2 ;  /* 0x0000100201007387 */ /* 0x0001e80000100800 */
[----:B------:R0:W-:Y:S01]  /*15c0*/  STL [R1], R0 ;  /* 0x0000000001007387 */ /* 0x0001e20000100800 */
[----:B--2---:R-:W-:Y:S01]  /*15d0*/  LOP3.LUT R186, R19, 0x1, RZ, 0xfc, !PT ;  /* 0x0000000113ba7812 */ /* 0x004fe200078efcff */
[----:B0-----:R-:W-:-:S07]  /*15e0*/  IMAD.MOV.U32 R19, RZ, RZ, RZ ;  /* 0x000000ffff137224 */ /* 0x001fce00078e00ff */
.L_x_8741:
        /* <DEDUP_REMOVED lines=8> */
[----:B------:R-:W-:Y:S01]  /*1670*/  ISETP.NE.U32.AND P1, PT, RZ, UR8, PT ;  /* 0x00000008ff007c0c */ /* 0x000fe2000bf25070 */
[----:B-1----:R-:W-:Y:S01]  /*1680*/  IMAD.MOV.U32 R29, RZ, RZ, RZ ;  /* 0x000000ffff1d7224 */ /* 0x002fe200078e00ff */
[----:B------:R-:W-:Y:S02]  /*1690*/  ISETP.NE.AND.EX P2, PT, RZ, UR5, PT, P2 ;  /* 0x00000005ff007c0c */ /* 0x000fe4000bf45320 */
[----:B------:R-:W-:Y:S02]  /*16a0*/  ISETP.NE.AND.EX P1, PT, RZ, UR9, PT, P1 ;  /* 0x00000009ff007c0c */ /* 0x000fe4000bf25310 */
[----:B------:R-:W-:-:S04]  /*16b0*/  ISETP.NE.U32.AND P0, PT, RZ, UR6, PT ;  /* 0x00000006ff007c0c */ /* 0x000fc8000bf05070 */
[----:B------:R-:W-:Y:S02]  /*16c0*/  ISETP.NE.AND.EX P0, PT, RZ, UR7, PT, P0 ;  /* 0x00000007ff007c0c */ /* 0x000fe4000bf05300 */
[----:B--2---:R-:W-:Y:S01]  /*16d0*/  SHF.R.S32.HI R4, RZ, 0x1f, R0 ;  /* 0x0000001fff047819 */ /* 0x004fe20000011400 */
[C---:B------:R-:W-:Y:S02]  /*16e0*/  IMAD.SHL.U32 R31, R0.reuse, 0x4, RZ ;  /* 0x00000004001f7824 */ /* 0x040fe400078e00ff */
[C---:B------:R-:W-:Y:S01]  /*16f0*/  @P2 LEA R2, P3, R0.reuse, UR4, 0x2 ;  /* 0x0000000400022c11 */ /* 0x040fe2000f8610ff */
[----:B------:R-:W-:Y:S01]  /*1700*/  STL [R1+0x58], R0 ;  /* 0x0000580001007387 */ /* 0x000fe20000100800 */
[C-C-:B------:R-:W-:Y:S02]  /*1710*/  SHF.L.U64.HI R30, R0.reuse, 0x2, R4.reuse ;  /* 0x00000002001e7819 */ /* 0x140fe40000010204 */
[----:B------:R-:W-:Y:S01]  /*1720*/  @P2 LEA.HI.X R3, R0, UR5, R4, 0x2, P3 ;  /* 0x0000000500032c11 */ /* 0x000fe200098f1404 */
[----:B------:R0:W-:Y:S01]  /*1730*/  STL [R1+0x60], R4 ;  /* 0x0000600401007387 */ /* 0x0001e20000100800 */
[----:B------:R-:W-:Y:S01]  /*1740*/  IADD3 R6, P4, R31, UR6, RZ ;  /* 0x000000061f067c10 */ /* 0x000fe2000ff9e0ff */
[----:B------:R-:W-:-:S02]  /*1750*/  ULDC UR4, c[0x0][0x288] ;  /* 0x0000a20000047ab9 */ /* 0x000fc40000000800 */
[----:B------:R1:W5:Y:S01]  /*1760*/  @P2 LDG.E R9, desc[UR40][R2.64] ;  /* 0x0000002802092981 */ /* 0x000362000c1e1900 */
[----:B------:R-:W-:Y:S01]  /*1770*/  IMAD.U32 R208, RZ, RZ, UR4 ;  /* 0x00000004ffd07e24 */ /* 0x000fe2000f8e00ff */
[----:B------:R-:W-:Y:S01]  /*1780*/  IADD3.X R7, R30, UR7, RZ, P4, !PT ;  /* 0x000000071e077c10 */ /* 0x000fe2000a7fe4ff */
[----:B------:R-:W-:Y:S01]  /*1790*/  ULDC.64 UR4, c[0x0][0x418] ;  /* 0x0001060000047ab9 */ /* 0x000fe20000000a00 */
[----:B------:R1:W-:Y:S01]  /*17a0*/  STL [R1+0x50], R31 ;  /* 0x0000501f01007387 */ /* 0x0003e20000100800 */
[----:B0-----:R-:W-:-:S03]  /*17b0*/  @P1 IADD3 R4, P2, R31, UR8, RZ ;  /* 0x000000081f041c10 */ /* 0x001fc6000ff5e0ff */
[----:B------:R1:W5:Y:S01]  /*17c0*/  @P0 LDG.E R29, desc[UR40][R6.64] ;  /* 0x00000028061d0981 */ /* 0x000362000c1e1900 */
[----:B---3--:R-:W-:Y:S01]  /*17d0*/  @P1 IADD3.X R5, R30, UR9, RZ, P2, !PT ;  /* 0x000000091e051c10 */ /* 0x008fe200097fe4ff */
[----:B------:R-:W-:Y:S02]  /*17e0*/  UISETP.NE.U32.AND UP0, UPT, UR4, URZ, UPT ;  /* 0x0000003f0400728c */ /* 0x000fe4000bf05070 */
[----:B------:R1:W-:Y:S01]  /*17f0*/  STL [R1+0x54], R30 ;  /* 0x0000541e01007387 */ /* 0x0003e20000100800 */
[----:B------:R-:W-:Y:S01]  /*1800*/  ULDC.64 UR8, c[0x0][0xb18] ;  /* 0x0002c60000087ab9 */ /* 0x000fe20000000a00 */
[----:B------:R-:W-:Y:S02]  /*1810*/  ULDC UR4, c[0x0][0x424] ;  /* 0x0001090000047ab9 */ /* 0x000fe40000000800 */
[----:B------:R1:W5:Y:S04]  /*1820*/  @P1 LDG.E R208, desc[UR40][R4.64] ;  /* 0x0000002804d01981 */ /* 0x000368000c1e1900 */
[----:B------:R1:W-:Y:S01]  /*1830*/  STL [R1+0x4c], R26 ;  /* 0x00004c1a01007387 */ /* 0x0003e20000100800 */
[----:B------:R-:W-:Y:S01]  /*1840*/  UISETP.NE.AND.EX UP0, UPT, UR5, URZ, UPT, UP0 ;  /* 0x0000003f0500728c */ /* 0x000fe2000bf05300 */
[----:B------:R-:W-:-:S02]  /*1850*/  ISETP.NE.U32.AND P2, PT, RZ, UR8, PT ;  /* 0x00000008ff007c0c */ /* 0x000fc4000bf45070 */
[----:B------:R-:W-:Y:S01]  /*1860*/  ULDC UR5, c[0x0][0x2f0] ;  /* 0x0000bc0000057ab9 */ /* 0x000fe20000000800 */
[----:B------:R-:W-:Y:S01]  /*1870*/  USEL UR4, UR4, 0x1, UP0 ;  /* 0x0000000104047887 */ /* 0x000fe20008000000 */
[----:B------:R-:W-:-:S03]  /*1880*/  ISETP.NE.AND.EX P2, PT, RZ, UR9, PT, P2 ;  /* 0x00000009ff007c0c */ /* 0x000fc6000bf45320 */
[----:B------:R-:W-:-:S03]  /*1890*/  UIMAD UR4, UR4, UR5, URZ ;  /* 0x00000005040472a4 */ /* 0x000fc6000f8e023f */
[----:B------:R-:W-:Y:S01]  /*18a0*/  ULDC UR5, c[0x0][0x348] ;  /* 0x0000d20000057ab9 */ /* 0x000fe20000000800 */
[----:B------:R-:W-:Y:S01]  /*18b0*/  IMAD.MOV.U32 R36, RZ, RZ, R0 ;  /* 0x000000ffff247224 */ /* 0x000fe200078e0000 */
[----:B-1----:R-:W-:Y:S07]  /*18c0*/  @P1 BRA `(.L_x_8603) ;  /* 0x0000000000241947 */ /* 0x002fee0003800000 */
        /* <DEDUP_REMOVED lines=9> */
.L_x_8603:
[----:B------:R-:W-:Y:S02]  /*1960*/  IMAD.U32 R27, RZ, RZ, UR5 ;  /* 0x00000005ff1b7e24 */ /* 0x000fe4000f8e00ff */
[----:B------:R-:W-:Y:S01]  /*1970*/  IMAD.U32 R28, RZ, RZ, UR4 ;  /* 0x00000004ff1c7e24 */ /* 0x000fe2000f8e00ff */
[----:B------:R-:W-:Y:S06]  /*1980*/  @!P2 BRA `(.L_x_8604) ;  /* 0x000000000010a947 */ /* 0x000fec0003800000 */
[----:B------:R-:W-:-:S04]  /*1990*/  IADD3 R2, P0, R31, UR8, RZ ;  /* 0x000000081f027c10 */ /* 0x000fc8000ff1e0ff */
[----:B------:R-:W-:-:S05]  /*19a0*/  IADD3.X R3, R30, UR9, RZ, P0, !PT ;  /* 0x000000091e037c10 */ /* 0x000fca00087fe4ff */
[----:B------:R0:W5:Y:S01]  /*19b0*/  LDG.E R28, desc[UR40][R2.64] ;  /* 0x00000028021c7981 */ /* 0x000162000c1e1900 */
[----:B------:R-:W-:Y:S05]  /*19c0*/  BRA `(.L_x_8605) ;  /* 0x0000000000107947 */ /* 0x000fea0003800000 */
.L_x_8604:
[----:B------:R-:W-:Y:S05]  /*19d0*/  @!P0 BRA `(.L_x_8605) ;  /* 0x00000000000c8947 */ /* 0x000fea0003800000 */
[----:B------:R-:W2:Y:S04]  /*19e0*/  LDG.E R3, desc[UR40][R6.64] ;  /* 0x0000002806037981 */ /* 0x000ea8000c1e1900 */
[----:B------:R-:W2:Y:S02]  /*19f0*/  LDG.E R28, desc[UR40][R6.64+0x4] ;  /* 0x00000428061c7981 */ /* 0x000ea4000c1e1900 */
[----:B--2---:R-:W-:-:S07]  /*1a00*/  IMAD.IADD R28, R28, 0x1, -R3 ;  /* 0x000000011c1c7824 */ /* 0x004fce00078e0a03 */
.L_x_8605:
        /* <DEDUP_REMOVED lines=9> */
[----:B------:R-:W-:Y:S02]  /*1aa0*/  ISETP.NE.U32.AND P1, PT, RZ, UR4, PT ;  /* 0x00000004ff007c0c */ /* 0x000fe4000bf25070 */
[----:B-----5:R-:W-:Y:S02]  /*1ab0*/  MOV R24, R28 ;  /* 0x0000001c00187202 */ /* 0x020fe40000000f00 */
        /* <DEDUP_REMOVED lines=13> */
[----:B--2---:R-:W-:-:S02]  /*1b90*/  @P0 IMAD.IADD R27, R7, 0x1, -R0 ;  /* 0x00000001071b0824 */ /* 0x004fc400078e0a00 */
        /* <DEDUP_REMOVED lines=8> */
[----:B---3--:R-:W-:Y:S02]  /*1c20*/  SHF.R.S32.HI R5, RZ, 0x1f, R2 ;  /* 0x0000001fff057819 */ /* 0x008fe40000011402 */
        /* <DEDUP_REMOVED lines=35> */
.L_x_8608:
[----:B------:R-:W-:Y:S05]  /*1e60*/  BSYNC B6 ;  /* 0x0000000000067941 */ /* 0x000fea0003800000 */
.L_x_8607:
        /* <DEDUP_REMOVED lines=20> */
.L_x_8610:
[----:B------:R-:W-:Y:S05]  /*1fb0*/  BSYNC B6 ;  /* 0x0000000000067941 */ /* 0x000fea0003800000 */
.L_x_8609:
        /* <DEDUP_REMOVED lines=12> */
[----:B------:R-:W-:Y:S01]  /*2080*/  SHF.R.S32.HI R189, RZ, 0x1f, R188 ;  /* 0x0000001fffbd7819 */ /* 0x000fe200000114bc */
[C---:B0-----:R-:W-:Y:S01]  /*2090*/  IMAD R0, R9.reuse, R4, RZ ;  /* 0x0000000409007224 */ /* 0x041fe200078e02ff */
[----:B------:R-:W-:Y:S01]  /*20a0*/  SHF.L.U32 R42, R192, 0x6, RZ ;  /* 0x00000006c02a7819 */ /* 0x000fe200000006ff */
[----:B------:R-:W0:Y:S01]  /*20b0*/  S2R R30, SR_TID.X ;  /* 0x00000000001e7919 */ /* 0x000e220000002100 */
[----:B-1----:R-:W-:Y:S01]  /*20c0*/  IMAD R8, R9, R44, RZ ;  /* 0x0000002c09087224 */ /* 0x002fe200078e02ff */
[----:B-----5:R-:W-:Y:S01]  /*20d0*/  SHF.R.S32.HI R9, RZ, 0x1f, R24 ;  /* 0x0000001fff097819 */ /* 0x020fe20000011418 */
[C---:B------:R-:W-:Y:S01]  /*20e0*/  IMAD R11, R191.reuse, R5, R0 ;  /* 0x00000005bf0b7224 */ /* 0x040fe200078e0200 */
[----:B------:R-:W-:Y:S01]  /*20f0*/  LOP3.LUT R42, R42, 0x1c0, RZ, 0xc0, !PT ;  /* 0x000001c02a2a7812 */ /* 0x000fe200078ec0ff */
[----:B------:R-:W-:Y:S01]  /*2100*/  IMAD.WIDE.U32 R6, R191, R4, R188 ;  /* 0x00000004bf067225 */ /* 0x000fe200078e00bc */
[----:B------:R-:W-:-:S02]  /*2110*/  SHF.L.U64.HI R40, R4, 0x6, R5 ;  /* 0x0000000604287819 */ /* 0x000fc40000010205 */
[----:B------:R-:W-:Y:S01]  /*2120*/  SHF.L.U64.HI R43, R44, 0x6, R45 ;  /* 0x000000062c2b7819 */ /* 0x000fe2000001022d */
[----:B----4-:R-:W-:Y:S01]  /*2130*/  IMAD.IADD R3, R7, 0x1, R11 ;  /* 0x0000000107037824 */ /* 0x010fe200078e020b */
[C---:B--2---:R-:W-:Y:S01]  /*2140*/  ISETP.GE.AND P0, PT, R16.reuse, R49, PT ;  /* 0x000000311000720c */ /* 0x044fe20003f06270 */
[-C--:B------:R-:W-:Y:S01]  /*2150*/  IMAD.WIDE.U32 R20, R191, R4.reuse, R16 ;  /* 0x00000004bf147225 */ /* 0x080fe200078e0010 */
[----:B------:R-:W-:Y:S02]  /*2160*/  ISETP.GE.AND P2, PT, R16, UR4, PT ;  /* 0x0000000410007c0c */ /* 0x000fe4000bf46270 */
[----:B------:R-:W-:Y:S01]  /*2170*/  SEL R7, R49, RZ, P0 ;  /* 0x000000ff31077207 */ /* 0x000fe20000000000 */
[----:B------:R-:W-:Y:S01]  /*2180*/  IMAD R13, R191, R45, R8 ;  /* 0x0000002dbf0d7224 */ /* 0x000fe200078e0208 */
[----:B------:R-:W-:Y:S01]  /*2190*/  SHF.R.S32.HI R46, RZ, 0x1f, R26 ;  /* 0x0000001fff2e7819 */ /* 0x000fe2000001141a */
[----:B------:R-:W-:Y:S01]  /*21a0*/  IMAD R8, R9, R4, RZ ;  /* 0x0000000409087224 */ /* 0x000fe200078e02ff */
[----:B------:R-:W-:Y:S01]  /*21b0*/  ISETP.GE.AND P1, PT, R184, UR4, PT ;  /* 0x00000004b8007c0c */ /* 0x000fe2000bf26270 */
[----:B------:R-:W-:Y:S01]  /*21c0*/  IMAD.MOV.U32 R2, RZ, RZ, R6 ;  /* 0x000000ffff027224 */ /* 0x000fe200078e0006 */
[----:B------:R-:W-:Y:S01]  /*21d0*/  P2R R61, PR, RZ, 0x4 ;  /* 0x00000004ff3d7803 */ /* 0x000fe20000000000 */
[----:B------:R-:W-:Y:S01]  /*21e0*/  IMAD.IADD R21, R11, 0x1, R21 ;  /* 0x000000010b157824 */ /* 0x000fe200078e0215 */
[----:B---3--:R-:W-:Y:S01]  /*21f0*/  SHF.R.U32.HI R12, RZ, 0x7, R12 ;  /* 0x00000007ff0c7819 */ /* 0x008fe2000001160c */
[----:B------:R-:W-:-:S02]  /*2200*/  IMAD R9, R9, R44, RZ ;  /* 0x0000002c09097224 */ /* 0x000fc400078e02ff */
[----:B------:R-:W-:Y:S02]  /*2210*/  IMAD.IADD R7, R16, 0x1, R7 ;  /* 0x0000000110077824 */ /* 0x000fe400078e0207 */
[----:B------:R-:W-:-:S03]  /*2220*/  IMAD.WIDE.U32 R2, R24, R4, R2 ;  /* 0x0000000418027225 */ /* 0x000fc600078e0002 */
[----:B------:R-:W-:Y:S01]  /*2230*/  SHF.R.S32.HI R6, RZ, 0x1f, R7 ;  /* 0x0000001fff067819 */ /* 0x000fe20000011407 */
[----:B------:R-:W-:-:S03]  /*2240*/  IMAD.WIDE.U32 R20, R24, R4, R20 ;  /* 0x0000000418147225 */ /* 0x000fc600078e0014 */
[----:B------:R-:W-:Y:S01]  /*2250*/  LEA.HI R39, R6, R7, RZ, 0x3 ;  /* 0x0000000706277211 */ /* 0x000fe200078f18ff */
[----:B0-----:R-:W-:Y:S02]  /*2260*/  VIADD R30, R30, 0xffffff80 ;  /* 0xffffff801e1e7836 */ /* 0x001fe40000000000 */
[----:B------:R-:W-:Y:S01]  /*2270*/  IMAD.SHL.U32 R41, R4, 0x40, RZ ;  /* 0x0000004004297824 */ /* 0x000fe200078e00ff */
[----:B------:R-:W-:Y:S01]  /*2280*/  LOP3.LUT R4, R42, 0x18, R16, 0xf8, !PT ;  /* 0x000000182a047812 */ /* 0x000fe200078ef810 */
[----:B------:R-:W-:Y:S01]  /*2290*/  IMAD R9, R24, R45, R9 ;  /* 0x0000002d18097224 */ /* 0x000fe200078e0209 */
[----:B------:R-:W-:Y:S01]  /*22a0*/  SHF.R.S32.HI R10, RZ, 0x1f, R30 ;  /* 0x0000001fff0a7819 */ /* 0x000fe2000001141e */
[C---:B------:R-:W-:Y:S01]  /*22b0*/  IMAD.WIDE.U32 R32, R191.reuse, R44, R188 ;  /* 0x0000002cbf207225 */ /* 0x040fe200078e00bc */
[----:B------:R-:W-:Y:S02]  /*22c0*/  SHF.R.U32.HI R45, RZ, 0x3, R42 ;  /* 0x00000003ff2d7819 */ /* 0x000fe4000001162a */
[----:B------:R-:W-:Y:S01]  /*22d0*/  LEA.HI R10, R10, R30, RZ, 0x2 ;  /* 0x0000001e0a0a7211 */ /* 0x000fe200078f10ff */
[----:B------:R-:W-:Y:S01]  /*22e0*/  IMAD.WIDE.U32 R34, R191, R44, R16 ;  /* 0x0000002cbf227225 */ /* 0x000fe200078e0010 */
[----:B------:R-:W-:-:S02]  /*22f0*/  LOP3.LUT R4, R4, R45, RZ, 0x3c, !PT ;  /* 0x0000002d04047212 */ /* 0x000fc400078e3cff */
[----:B------:R-:W-:Y:S01]  /*2300*/  LOP3.LUT R10, R10, 0xfffffffc, RZ, 0xc0, !PT ;  /* 0xfffffffc0a0a7812 */ /* 0x000fe200078ec0ff */
[----:B------:R-:W-:Y:S01]  /*2310*/  IMAD.IADD R33, R33, 0x1, R13 ;  /* 0x0000000121217824 */ /* 0x000fe200078e020d */
[----:B------:R-:W-:Y:S01]  /*2320*/  LOP3.LUT R54, R39, 0xfffffff8, RZ, 0xc0, !PT ;  /* 0xfffffff827367812 */ /* 0x000fe200078ec0ff */
[----:B------:R-:W-:Y:S02]  /*2330*/  IMAD.IADD R35, R13, 0x1, R35 ;  /* 0x000000010d237824 */ /* 0x000fe400078e0223 */
[----:B------:R-:W-:Y:S01]  /*2340*/  IMAD.IADD R10, R30, 0x1, -R10 ;  /* 0x000000011e0a7824 */ /* 0x000fe200078e0a0a */
[----:B------:R-:W-:Y:S01]  /*2350*/  SHF.R.S32.HI R59, RZ, 0x1f, R54 ;  /* 0x0000001fff3b7819 */ /* 0x000fe20000011436 */
[----:B------:R-:W0:Y:S01]  /*2360*/  S2R R30, SR_TID.X ;  /* 0x00000000001e7919 */ /* 0x000e220000002100 */
[----:B------:R-:W-:Y:S02]  /*2370*/  IMAD R7, R24, R5, R8 ;  /* 0x0000000518077224 */ /* 0x000fe400078e0208 */
[----:B------:R-:W-:-:S02]  /*2380*/  IMAD R48, R10, 0x40, R191 ;  /* 0x000000400a307824 */ /* 0x000fc400078e02bf */
[----:B------:R-:W-:-:S04]  /*2390*/  IMAD.WIDE.U32 R32, R24, R44, R32 ;  /* 0x0000002c18207225 */ /* 0x000fc800078e0020 */
[----:B------:R-:W-:-:S04]  /*23a0*/  IMAD.WIDE.U32 R34, R24, R44, R34 ;  /* 0x0000002c18227225 */ /* 0x000fc800078e0022 */
[----:B------:R-:W-:Y:S02]  /*23b0*/  IMAD.IADD R0, R29, 0x1, R28 ;  /* 0x000000011d007824 */ /* 0x000fe400078e021c */
[----:B------:R-:W-:Y:S02]  /*23c0*/  IMAD.SHL.U32 R44, R44, 0x40, RZ ;  /* 0x000000402c2c7824 */ /* 0x000fe400078e00ff */
[----:B------:R-:W-:Y:S02]  /*23d0*/  VIADD R47, R12, 0x8 ;  /* 0x000000080c2f7836 */ /* 0x000fe40000000000 */
[----:B------:R-:W-:Y:S02]  /*23e0*/  IMAD.SHL.U32 R49, R49, 0x2, RZ ;  /* 0x0000000231317824 */ /* 0x000fe400078e00ff */
[----:B------:R-:W-:Y:S02]  /*23f0*/  IMAD.IADD R51, R3, 0x1, R7 ;  /* 0x0000000103337824 */ /* 0x000fe400078e0207 */
[----:B------:R-:W-:-:S02]  /*2400*/  IMAD.IADD R52, R7, 0x1, R21 ;  /* 0x0000000107347824 */ /* 0x000fc400078e0215 */
[----:B------:R-:W-:Y:S02]  /*2410*/  IMAD.IADD R53, R33, 0x1, R9 ;  /* 0x0000000121357824 */ /* 0x000fe400078e0209 */
[----:B------:R-:W-:Y:S02]  /*2420*/  IMAD.IADD R55, R9, 0x1, R35 ;  /* 0x0000000109377824 */ /* 0x000fe400078e0223 */
[----:B0-----:R-:W-:-:S05]  /*2430*/  VIADD R30, R30, 0xffffff80 ;  /* 0xffffff801e1e7836 */ /* 0x001fca0000000000 */
[----:B------:R-:W-:-:S04]  /*2440*/  SHF.R.S32.HI R10, RZ, 0x1f, R30 ;  /* 0x0000001fff0a7819 */ /* 0x000fc8000001141e */
[----:B------:R-:W-:-:S04]  /*2450*/  LEA.HI R10, R10, R30, RZ, 0x5 ;  /* 0x0000001e0a0a7211 */ /* 0x000fc800078f28ff */
[----:B------:R-:W-:-:S05]  /*2460*/  SHF.R.S32.HI R10, RZ, 0x5, R10 ;  /* 0x00000005ff0a7819 */ /* 0x000fca000001140a */
[----:B------:R-:W-:Y:S01]  /*2470*/  IMAD R50, R10, 0x200, R4 ;  /* 0x000002000a327824 */ /* 0x000fe200078e0204 */
[----:B------:R-:W-:-:S04]  /*2480*/  LOP3.LUT R4, R42, 0x38, R39, 0xf8, !PT ;  /* 0x000000382a047812 */ /* 0x000fc800078ef827 */
[----:B------:R-:W-:-:S05]  /*2490*/  LOP3.LUT R4, R4, R45, RZ, 0x3c, !PT ;  /* 0x0000002d04047212 */ /* 0x000fca00078e3cff */
[----:B------:R-:W-:Y:S01]  /*24a0*/  IMAD R60, R10, 0x200, R4 ;  /* 0x000002000a3c7824 */ /* 0x000fe200078e0204 */
[----:B------:R-:W-:-:S07]  /*24b0*/  SHF.R.S32.HI R58, RZ, 0x1f, R36 ;  /* 0x0000001fff3a7819 */ /* 0x000fce0000011424 */
.L_x_8643:
[----:B0-----:R-:W0:Y:S01]  /*24c0*/  LDC R64, c[0x0][0x430] ;  /* 0x00010c00ff407b82 */ /* 0x001e220000000800 */
        /* <DEDUP_REMOVED lines=92> */
.L_x_8615:
[----:B------:R-:W-:Y:S05]  /*2a90*/  BSYNC B1 ;  /* 0x0000000000017941 */ /* 0x000fea0003800000 */
.L_x_8614:
        /* <DEDUP_REMOVED lines=9> */
[----:B------:R-:W-:Y:S01]  /*2b30*/  IMAD.MOV.U32 R7, RZ, RZ, R57 ;  /* 0x000000ffff077224 */ /* 0x000fe200078e0039 */
[----:B------:R-:W-:-:S02]  /*2b40*/  MOV R6, R56 ;  /* 0x0000003800067202 */ /* 0x000fc40000000f00 */
[----:B------:R-:W-:Y:S02]  /*2b50*/  PRMT R76, R4, 0x5410, R5 ;  /* 0x00005410044c7816 */ /* 0x000fe40000000005 */
[----:B------:R-:W-:Y:S01]  /*2b60*/  PRMT R78, R6, 0x5410, R7 ;  /* 0x00005410064e7816 */ /* 0x000fe20000000007 */
[----:B------:R-:W-:Y:S06]  /*2b70*/  @!P3 BRA `(.L_x_8616) ;  /* 0x000000000004b947 */ /* 0x000fec0003800000 */
[----:B------:R-:W-:Y:S01]  /*2b80*/  BPT.TRAP 0x1 ;  /* 0x000000040000795c */ /* 0x000fe20000300000 */
.L_x_8616:
[----:B------:R-:W-:Y:S01]  /*2b90*/  IMAD R62, R185, 0x8, R18 ;  /* 0x00000008b93e7824 */ /* 0x000fe200078e0212 */
[----:B------:R-:W-:Y:S01]  /*2ba0*/  SHF.L.U32 R75, R190, 0x1f, RZ ;  /* 0x0000001fbe4b7819 */ /* 0x000fe200000006ff */
[----:B------:R-:W-:Y:S03]  /*2bb0*/  BSSY B1, `(.L_x_8617) ;  /* 0x0000003000017945 */ /* 0x000fe60003800000 */
[----:B------:R-:W0:Y:S02]  /*2bc0*/  SYNCS.PHASECHK.TRANS64.TRYWAIT P5, [R62+URZ+0x38890], R75 ;  /* 0x0388904b3e0075a7 */ /* 0x000e2400080a017f */
[----:B0-----:R-:W-:Y:S05]  /*2bd0*/  @!P5 BRA `(.L_x_8618) ;  /* 0x000001d40050d947 */ /* 0x001fea0003800000 */
.L_x_8876:
[----:B------:R-:W-:Y:S05]  /*2be0*/  BSYNC B1 ;  /* 0x0000000000017941 */ /* 0x000fea0003800000 */
.L_x_8617:
[----:B------:R-:W-:-:S03]  /*2bf0*/  UMOV UR4, 0xffffffff ;  /* 0xffffffff00047882 */ /* 0x000fc60000000000 */
[----:B------:R-:W-:Y:S05]  /*2c00*/  BRA.DIV UR4, `(.L_x_8619) ;  /* 0x000001d604587947 */ /* 0x000fea000b800000 */
[----:B------:R1:W2:Y:S04]  /*2c10*/  SHFL.IDX PT, R71, R68, RZ, 0x1c1f ;  /* 0x001c1fff44477589 */ /* 0x0002a800000e0000 */
[----:B------:R1:W3:Y:S02]  /*2c20*/  SHFL.IDX PT, R14, R69, RZ, 0x1c1f ;  /* 0x001c1fff450e7589 */ /* 0x0002e400000e0000 */
.L_x_8880:
        /* <DEDUP_REMOVED lines=51> */
.L_x_8624:
[----:B------:R-:W-:Y:S05]  /*2f60*/  BSYNC B2 ;  /* 0x0000000000027941 */ /* 0x000fea0003800000 */
.L_x_8623:
[----:B0-----:R4:W-:Y:S02]  /*2f70*/  ST.E.128 desc[UR40][R10.64], R4 ;  /* 0x000000040a007985 */ /* 0x0019e4000c101d28 */
.L_x_8622:
[----:B------:R-:W-:Y:S05]  /*2f80*/  BSYNC B1 ;  /* 0x0000000000017941 */ /* 0x000fea0003800000 */
.L_x_8621:
        /* <DEDUP_REMOVED lines=53> */
.L_x_8626:
[----:B------:R-:W-:Y:S05]  /*32e0*/  BSYNC B1 ;  /* 0x0000000000017941 */ /* 0x000fea0003800000 */
.L_x_8625:
[----:B--2---:R2:W-:Y:S01]  /*32f0*/  ST.E.128 desc[UR40][R10.64], R4 ;  /* 0x000000040a007985 */ /* 0x0045e2000c101d28 */
[----:B------:R-:W-:Y:S05]  /*3300*/  BRA `(.L_x_8620) ;  /* 0x0000000c008c7947 */ /* 0x000fea0003800000 */
.L_x_8613:
        /* <DEDUP_REMOVED lines=44> */
.L_x_8627:
[----:B------:R-:W-:Y:S01]  /*35d0*/  IMAD R62, R185, 0x8, R18 ;  /* 0x00000008b93e7824 */ /* 0x000fe200078e0212 */
[----:B------:R-:W-:Y:S01]  /*35e0*/  SHF.L.U32 R75, R190, 0x1f, RZ ;  /* 0x0000001fbe4b7819 */ /* 0x000fe200000006ff */
[----:B------:R-:W-:Y:S03]  /*35f0*/  BSSY B1, `(.L_x_8628) ;  /* 0x0000003000017945 */ /* 0x000fe60003800000 */
[----:B------:R-:W0:Y:S02]  /*3600*/  SYNCS.PHASECHK.TRANS64.TRYWAIT P6, [R62+URZ+0x38890], R75 ;  /* 0x0388904b3e0075a7 */ /* 0x000e2400080c017f */
[----:B0-----:R-:W-:Y:S05]  /*3610*/  @!P6 BRA `(.L_x_8629) ;  /* 0x000001cc001ce947 */ /* 0x001fea0003800000 */
.L_x_8881:
[----:B------:R-:W-:Y:S05]  /*3620*/  BSYNC B1 ;  /* 0x0000000000017941 */ /* 0x000fea0003800000 */
.L_x_8628:
[----:B------:R-:W-:-:S03]  /*3630*/  UMOV UR4, 0xffffffff ;  /* 0xffffffff00047882 */ /* 0x000fc60000000000 */
[----:B------:R-:W-:Y:S05]  /*3640*/  BRA.DIV UR4, `(.L_x_8630) ;  /* 0x000001ce04247947 */ /* 0x000fea000b800000 */
[----:B------:R-:W1:Y:S04]  /*3650*/  SHFL.IDX PT, R68, R68, RZ, 0x1c1f ;  /* 0x001c1fff44447589 */ /* 0x000e6800000e0000 */
[----:B------:R-:W2:Y:S02]  /*3660*/  SHFL.IDX PT, R69, R69, RZ, 0x1c1f ;  /* 0x001c1fff45457589 */ /* 0x000ea400000e0000 */
.L_x_8885:
        /* <DEDUP_REMOVED lines=14> */
[----:B------:R-:W-:-:S04]  /*3750*/  IMAD R9, R9, 0x2, R18 ;  /* 0x0000000209097824 */ /* 0x000fc800078e0212 */
[----:B------:R-:W-:Y:S02]  /*3760*/  IMAD.SHL.U32 R71, R8, 0x8, RZ ;  /* 0x0000000808477824 */ /* 0x000fe400078e00ff */
[----:B---3--:R-:W-:-:S03]  /*3770*/  VIADD R11, R11, 0xffffff80 ;  /* 0xffffff800b0b7836 */ /* 0x008fc60000000000 */
[----:B------:R-:W-:Y:S02]  /*3780*/  LOP3.LUT R8, R42, 0x38, R71, 0xf8, !PT ;  /* 0x000000382a087812 */ /* 0x000fe400078ef847 */
[----:B------:R-:W-:Y:S02]  /*3790*/  SHF.R.S32.HI R10, RZ, 0x1f, R11 ;  /* 0x0000001fff0a7819 */ /* 0x000fe4000001140b */
[----:B------:R-:W-:Y:S02]  /*37a0*/  LOP3.LUT R8, R8, R45, RZ, 0x3c, !PT ;  /* 0x0000002d08087212 */ /* 0x000fe400078e3cff */
[----:B------:R-:W-:-:S04]  /*37b0*/  LEA.HI R10, R10, R11, RZ, 0x5 ;  /* 0x0000000b0a0a7211 */ /* 0x000fc800078f28ff */
[----:B------:R-:W-:-:S05]  /*37c0*/  SHF.R.S32.HI R10, RZ, 0x5, R10 ;  /* 0x00000005ff0a7819 */ /* 0x000fca000001140a */
        /* <DEDUP_REMOVED lines=13> */
[--C-:B---3--:R-:W-:Y:S01]  /*38a0*/  HADD2.F32 R6, -RZ, R13.reuse.H0_H0 ;  /* 0x2000000dff067230 */ /* 0x108fe20000004100 */
        /* <DEDUP_REMOVED lines=13> */
[-C--:B--2---:R-:W-:Y:S01]  /*3980*/  FFMA.FTZ R73, R9, R28.reuse, -R74 ;  /* 0x0000001c09497223 */ /* 0x084fe2000001084a */
[----:B------:R-:W-:Y:S01]  /*3990*/  FFMA.FTZ R72, R5, R7, -R72 ;  /* 0x0000000705487223 */ /* 0x000fe20000010848 */
        /* <DEDUP_REMOVED lines=59> */
.L_x_8632:
[----:B------:R-:W-:Y:S05]  /*3d50*/  BSYNC B1 ;  /* 0x0000000000017941 */ /* 0x000fea0003800000 */
.L_x_8631:
        /* <DEDUP_REMOVED lines=8> */
.L_x_8612:
[----:B------:R-:W-:-:S13]  /*3de0*/  ISETP.NE.AND P3, PT, R186, 0x3, PT ;  /* 0x00000003ba00780c */ /* 0x000fda0003f65270 */
[----:B------:R-:W-:Y:S05]  /*3df0*/  @!P3 BRA `(.L_x_8633) ;  /* 0x000000000004b947 */ /* 0x000fea0003800000 */
[----:B------:R-:W-:Y:S01]  /*3e00*/  BPT.TRAP 0x1 ;  /* 0x000000040000795c */ /* 0x000fe20000300000 */
.L_x_8633:
[----:B------:R-:W-:Y:S01]  /*3e10*/  IMAD R62, R185, 0x8, R18 ;  /* 0x00000008b93e7824 */ /* 0x000fe200078e0212 */
[----:B------:R-:W-:Y:S01]  /*3e20*/  SHF.L.U32 R75, R190, 0x1f, RZ ;  /* 0x0000001fbe4b7819 */ /* 0x000fe200000006ff */
[----:B------:R-:W-:Y:S01]  /*3e30*/  BSSY B1, `(.L_x_8634) ;  /* 0x0000004000017945 */ /* 0x000fe20003800000 */
[----:B------:R-:W-:Y:S02]  /*3e40*/  SHF.R.S32.HI R66, RZ, 0x1f, R64 ;  /* 0x0000001fff427819 */ /* 0x000fe40000011440 */
[----:B------:R-:W1:Y:S02]  /*3e50*/  SYNCS.PHASECHK.TRANS64.TRYWAIT P4, [R62+URZ+0x38890], R75 ;  /* 0x0388904b3e0075a7 */ /* 0x000e64000808017f */
[----:B-1----:R-:W-:Y:S05]  /*3e60*/  @!P4 BRA `(.L_x_8635) ;  /* 0x000001c40068c947 */ /* 0x002fea0003800000 */
.L_x_8886:
[----:B------:R-:W-:Y:S05]  /*3e70*/  BSYNC B1 ;  /* 0x0000000000017941 */ /* 0x000fea0003800000 */
.L_x_8634:
        /* <DEDUP_REMOVED lines=26> */
.L_x_8890:
        /* <DEDUP_REMOVED lines=18> */
.L_x_8620:
[----:B------:R-:W-:Y:S05]  /*4140*/  BSYNC B0 ;  /* 0x0000000000007941 */ /* 0x000fea0003800000 */
.L_x_8611:
[----:B0-234-:R-:W0:Y:S01]  /*4150*/  S2R R4, SR_TID.X ;  /* 0x0000000000047919 */ /* 0x01de220000002100 */
        /* <DEDUP_REMOVED lines=16> */
.L_x_8638:
[----:B------:R-:W-:Y:S05]  /*4260*/  BSYNC B0 ;  /* 0x0000000000007941 */ /* 0x000fea0003800000 */
.L_x_8637:
[----:B------:R-:W2:Y:S01]  /*4270*/  SYNCS.PHASECHK.TRANS64.TRYWAIT P3, [R62+URZ+0x388b0], R75 ;  /* 0x0388b04b3e0075a7 */ /* 0x000ea2000806017f */
[----:B------:R-:W-:Y:S04]  /*4280*/  BSSY B0, `(.L_x_8639) ;  /* 0x0000002000007945 */ /* 0x000fe80003800000 */
[----:B--2---:R-:W-:Y:S05]  /*4290*/  @!P3 BRA `(.L_x_8640) ;  /* 0x000001c000b4b947 */ /* 0x004fea0003800000 */
.L_x_8891:
[----:B------:R-:W-:Y:S05]  /*42a0*/  BSYNC B0 ;  /* 0x0000000000007941 */ /* 0x000fea0003800000 */
.L_x_8639:
        /* <DEDUP_REMOVED lines=21> */
[----:B------:R-:W1:Y:S08]  /*4400*/  SHFL.IDX PT, R10, R10, RZ, 0x1c1f ;  /* 0x001c1fff0a0a7589 */ /* 0x000e7000000e0000 */
[----:B------:R-:W-:Y:S05]  /*4410*/  @!P3 BRA `(.L_x_8642) ;  /* 0x00000004009cb947 */ /* 0x000fea0003800000 */
[----:B------:R-:W3:Y:S01]  /*4420*/  LDL R31, [R1+0x14] ;  /* 0x00001400011f7983 */ /* 0x000ee20000100800 */
[----:B------:R-:W-:-:S03]  /*4430*/  ULDC UR4, c[0x0][0x320] ;  /* 0x0000c80000047ab9 */ /* 0x000fc60000000800 */
[----:B------:R-:W4:Y:S04]  /*4440*/  LDL R14, [R1+0x18] ;  /* 0x00001800010e7983 */ /* 0x000f280000100800 */
[----:B------:R-:W5:Y:S01]  /*4450*/  LDL R30, [R1+0x1c] ;  /* 0x00001c00011e7983 */ /* 0x000f620000100800 */
[----:B------:R-:W-:Y:S01]  /*4460*/  ISETP.GE.AND P5, PT, R16, UR4, PT ;  /* 0x0000000410007c0c */ /* 0x000fe2000bfa6270 */
[----:B------:R-:W-:Y:S01]  /*4470*/  IMAD R9, R185, 0x8000, R50 ;  /* 0x00008000b9097824 */ /* 0x000fe200078e0232 */
[----:B------:R-:W-:Y:S01]  /*4480*/  LOP3.LUT P3, RZ, R192, 0x4, RZ, 0xc0, !PT ;  /* 0x00000004c0ff7812 */ /* 0x000fe2000786c0ff */
[----:B------:R-:W2:Y:S02]  /*4490*/  LDL R29, [R1+0x20] ;  /* 0x00002000011d7983 */ /* 0x000ea40000100800 */
[----:B------:R-:W-:-:S02]  /*44a0*/  IMAD R12, R9, 0x2, R18 ;  /* 0x00000002090c7824 */ /* 0x000fc400078e0212 */
[----:B------:R-:W2:Y:S04]  /*44b0*/  LDL R28, [R1+0x24] ;  /* 0x00002400011c7983 */ /* 0x000ea80000100800 */
[----:B------:R-:W2:Y:S01]  /*44c0*/  LDL R15, [R1+0x28] ;  /* 0x00002800010f7983 */ /* 0x000ea20000100800 */
[----:B------:R-:W-:-:S03]  /*44d0*/  VIADD R13, R9, 0x20 ;  /* 0x00000020090d7836 */ /* 0x000fc60000000000 */
[----:B------:R-:W1:Y:S01]  /*44e0*/  @!P5 LDS.128 R4, [R12+0x400] ;  /* 0x000400000c04d984 */ /* 0x000e620000000c00 */
[----:B------:R-:W-:Y:S01]  /*44f0*/  @P3 VIADD R13, R9, 0xffffffe0 ;  /* 0xffffffe0090d3836 */ /* 0x000fe20000000000 */
[CC--:B0-----:R-:W-:Y:S02]  /*4500*/  @!P5 LEA R8, P3, R16.reuse, R11.reuse, 0x1 ;  /* 0x0000000b1008d211 */ /* 0x0c1fe400078608ff */
[----:B------:R-:W2:Y:S01]  /*4510*/  LDL R63, [R1+0x30] ;  /* 0x00003000013f7983 */ /* 0x000ea20000100800 */
[----:B------:R-:W-:Y:S01]  /*4520*/  IMAD R13, R13, 0x2, R18 ;  /* 0x000000020d0d7824 */ /* 0x000fe200078e0212 */
[----:B-1----:R-:W-:Y:S02]  /*4530*/  @!P5 LEA.HI.X R9, R16, R10, R17, 0x1, P3 ;  /* 0x0000000a1009d211 */ /* 0x002fe400018f0c11 */
[C---:B------:R-:W-:Y:S01]  /*4540*/  ISETP.GE.AND P3, PT, R184.reuse, UR4, PT ;  /* 0x00000004b8007c0c */ /* 0x040fe2000bf66270 */
[----:B------:R-:W2:Y:S04]  /*4550*/  LDL R57, [R1+0x34] ;  /* 0x0000340001397983 */ /* 0x000ea80000100800 */
[----:B------:R-:W2:Y:S04]  /*4560*/  LDL R56, [R1+0x38] ;  /* 0x0000380001387983 */ /* 0x000ea80000100800 */
[----:B------:R0:W-:Y:S04]  /*4570*/  @!P5 ST.E.128 desc[UR40][R8.64], R4 ;  /* 0x000000040800d985 */ /* 0x0001e8000c101d28 */
[----:B------:R-:W1:Y:S01]  /*4580*/  @!P3 LDS.128 R4, [R13+0x400] ;  /* 0x000400000d04b984 */ /* 0x000e620000000c00 */
[----:B0-----:R-:W-:-:S04]  /*4590*/  @!P3 LEA R8, P5, R184, R11, 0x1 ;  /* 0x0000000bb808b211 */ /* 0x001fc800078a08ff */
[----:B------:R-:W-:Y:S02]  /*45a0*/  @!P3 LEA.HI.X R9, R184, R10, R195, 0x1, P5 ;  /* 0x0000000ab809b211 */ /* 0x000fe400028f0cc3 */
[----:B------:R-:W-:-:S03]  /*45b0*/  ISETP.GE.AND P5, PT, R225, UR4, PT ;  /* 0x00000004e1007c0c */ /* 0x000fc6000bfa6270 */
[----:B-1----:R0:W-:Y:S10]  /*45c0*/  @!P3 ST.E.128 desc[UR40][R8.64], R4 ;  /* 0x000000040800b985 */ /* 0x0021f4000c101d28 */
[----:B------:R-:W1:Y:S01]  /*45d0*/  @!P5 LDS.128 R4, [R12+0x2400] ;  /* 0x002400000c04d984 */ /* 0x000e620000000c00 */
[----:B0-----:R-:W-:-:S05]  /*45e0*/  @!P5 LEA R8, P3, R225, R11, 0x1 ;  /* 0x0000000be108d211 */ /* 0x001fca00078608ff */
[----:B---3--:R-:W-:Y:S01]  /*45f0*/  @!P5 IMAD.X R9, R10, 0x1, R31, P3 ;  /* 0x000000010a09d824 */ /* 0x008fe200018e061f */
[C---:B------:R-:W-:Y:S01]  /*4600*/  ISETP.GE.AND P3, PT, R224.reuse, UR4, PT ;  /* 0x00000004e0007c0c */ /* 0x040fe2000bf66270 */
[----:B------:R-:W3:Y:S04]  /*4610*/  LDL R31, [R1+0x3c] ;  /* 0x00003c00011f7983 */ /* 0x000ee80000100800 */
[----:B-1----:R0:W-:Y:S08]  /*4620*/  @!P5 ST.E.128 desc[UR40][R8.64], R4 ;  /* 0x000000040800d985 */ /* 0x0021f0000c101d28 */
[----:B------:R-:W1:Y:S01]  /*4630*/  @!P3 LDS.128 R4, [R13+0x2400] ;  /* 0x002400000d04b984 */ /* 0x000e620000000c00 */
[----:B0-----:R-:W-:-:S05]  /*4640*/  @!P3 LEA R8, P5, R224, R11, 0x1 ;  /* 0x0000000be008b211 */ /* 0x001fca00078a08ff */
[----:B----4-:R-:W-:Y:S02]  /*4650*/  @!P3 IMAD.X R9, R10, 0x1, R14, P5 ;  /* 0x000000010a09b824 */ /* 0x010fe400028e060e */
[----:B------:R-:W4:Y:S01]  /*4660*/  LDL R14, [R1+0x2c] ;  /* 0x00002c00010e7983 */ /* 0x000f220000100800 */
        /* <DEDUP_REMOVED lines=10> */
[----:B--2---:R-:W-:Y:S01]  /*4710*/  @!P3 IMAD.X R9, R10, 0x1, R29, P5 ;  /* 0x000000010a09b824 */ /* 0x004fe200028e061d */
[C---:B------:R-:W-:Y:S01]  /*4720*/  ISETP.GE.AND P5, PT, R221.reuse, UR4, PT ;  /* 0x00000004dd007c0c */ /* 0x040fe2000bfa6270 */
[----:B------:R-:W2:Y:S04]  /*4730*/  LDL R29, [R1+0x8] ;  /* 0x00000800011d7983 */ /* 0x000ea80000100800 */
[----:B-1----:R0:W-:Y:S08]  /*4740*/  @!P3 ST.E.128 desc[UR40][R8.64], R4 ;  /* 0x000000040800b985 */ /* 0x0021f0000c101d28 */
[----:B------:R-:W1:Y:S01]  /*4750*/  @!P5 LDS.128 R4, [R12+0x6400] ;  /* 0x006400000c04d984 */ /* 0x000e620000000c00 */
[----:B0-----:R-:W-:-:S05]  /*4760*/  @!P5 LEA R8, P3, R221, R11, 0x1 ;  /* 0x0000000bdd08d211 */ /* 0x001fca00078608ff */
[----:B------:R-:W-:Y:S01]  /*4770*/  @!P5 IMAD.X R9, R10, 0x1, R28, P3 ;  /* 0x000000010a09d824 */ /* 0x000fe200018e061c */
[C---:B------:R-:W-:Y:S01]  /*4780*/  ISETP.GE.AND P3, PT, R220.reuse, UR4, PT ;  /* 0x00000004dc007c0c */ /* 0x040fe2000bf66270 */
[----:B------:R-:W2:Y:S04]  /*4790*/  LDL R28, [R1+0x44] ;  /* 0x00004400011c7983 */ /* 0x000ea80000100800 */
[----:B-1----:R0:W-:Y:S08]  /*47a0*/  @!P5 ST.E.128 desc[UR40][R8.64], R4 ;  /* 0x000000040800d985 */ /* 0x0021f0000c101d28 */
[----:B------:R-:W1:Y:S01]  /*47b0*/  @!P3 LDS.128 R4, [R13+0x6400] ;  /* 0x006400000d04b984 */ /* 0x000e620000000c00 */
[----:B0-----:R-:W-:-:S05]  /*47c0*/  @!P3 LEA R8, P5, R220, R11, 0x1 ;  /* 0x0000000bdc08b211 */ /* 0x001fca00078a08ff */
[----:B------:R-:W-:Y:S02]  /*47d0*/  @!P3 IMAD.X R9, R10, 0x1, R15, P5 ;  /* 0x000000010a09b824 */ /* 0x000fe400028e060f */
[----:B------:R-:W2:Y:S01]  /*47e0*/  LDL R15, [R1+0x4] ;  /* 0x00000400010f7983 */ /* 0x000ea20000100800 */
[----:B------:R-:W-:-:S03]  /*47f0*/  ISETP.GE.AND P5, PT, R219, UR4, PT ;  /* 0x00000004db007c0c */ /* 0x000fc6000bfa6270 */
[----:B-1----:R0:W-:Y:S10]  /*4800*/  @!P3 ST.E.128 desc[UR40][R8.64], R4 ;  /* 0x000000040800b985 */ /* 0x0021f4000c101d28 */
        /* <DEDUP_REMOVED lines=28> */
[----:B-----5:R-:W-:Y:S01]  /*49d0*/  @!P3 IMAD.X R9, R10, 0x1, R30, P5 ;  /* 0x000000010a09b824 */ /* 0x020fe200028e061e */
[----:B--2---:R-:W-:-:S04]  /*49e0*/  ISETP.GE.AND P5, PT, R29, UR4, PT ;  /* 0x000000041d007c0c */ /* 0x004fc8000bfa6270 */
        /* <DEDUP_REMOVED lines=8> */
[----:B----4-:R-:W-:-:S05]  /*4a70*/  @!P3 IMAD.X R9, R10, 0x1, R14, P5 ;  /* 0x000000010a09b824 */ /* 0x010fca00028e060e */
[----:B-1----:R3:W-:Y:S03]  /*4a80*/  @!P3 ST.E.128 desc[UR40][R8.64], R4 ;  /* 0x000000040800b985 */ /* 0x0027e6000c101d28 */
.L_x_8642:
[----:B------:R-:W-:Y:S05]  /*4a90*/  BSYNC B0 ;  /* 0x0000000000007941 */ /* 0x000fea0003800000 */
.L_x_8641:
[----:B------:R-:W-:Y:S01]  /*4aa0*/  @!PT LDS RZ, [RZ] ;  /* 0x00000000fffff984 */ /* 0x000fe20000000800 */
[----:B------:R-:W-:Y:S01]  /*4ab0*/  @!PT LDS RZ, [RZ] ;  /* 0x00000000fffff984 */ /* 0x000fe20000000800 */
[----:B------:R-:W-:Y:S01]  /*4ac0*/  @!PT LDS RZ, [RZ] ;  /* 0x00000000fffff984 */ /* 0x000fe20000000800 */
[----:B------:R-:W-:Y:S01]  /*4ad0*/  @!PT LDS RZ, [RZ] ;  /* 0x00000000fffff984 */ /* 0x000fe20000000800 */
[----:B------:R4:W-:Y:S06]  /*4ae0*/  MEMBAR.ALL.CTA ;  /* 0x0000000000007992 */ /* 0x0009ec0000008000 */
[----:B----4-:R-:W4:Y:S01]  /*4af0*/  FENCE.VIEW.ASYNC.S ;  /* 0x00000000000073c6 */ /* 0x010f220000000000 */
[----:B--2---:R-:W-:Y:S01]  /*4b00*/  @!P4 VIADD R62, R62, 0x388c0 ;  /* 0x000388c03e3ec836 */ /* 0x004fe20000000000 */
        /* <DEDUP_REMOVED lines=9> */
[----:B--2---:R-:W-:Y:S06]  /*4ba0*/  @P2 BRA `(.L_x_8643) ;  /* 0xffffffd800442947 */ /* 0x004fec000383ffff */
.L_x_8606:
[----:B------:R-:W2:Y:S01]  /*4bb0*/  LDL R4, [R1+0x6c] ;  /* 0x00006c0001047983 */ /* 0x000ea20000100800 */
[----:B------:R-:W-:Y:S01]  /*4bc0*/  BSSY B0, `(.L_x_8644) ;  /* 0x0000005000007945 */ /* 0x000fe20003800000 */
[----:B--2---:R-:W-:-:S03]  /*4bd0*/  ISETP.NE.AND P0, PT, R4, 0x1, PT ;  /* 0x000000010400780c */ /* 0x004fc60003f05270 */
[----:B------:R-:W-:Y:S10]  /*4be0*/  @P3 BRA `(.L_x_8645) ;  /* 0x0000000000083947 */ /* 0x000ff40003800000 */
[----:B------:R-:W2:Y:S02]  /*4bf0*/  FENCE.VIEW.ASYNC.G ;  /* 0x00000000000073c6 */ /* 0x000ea40000000100 */
[----:B--2---:R-:W-:Y:S06]  /*4c00*/  BAR.ARV 0xc, 0x180 ;  /* 0x0306000000007b1d */ /* 0x004fec0000002000 */
.L_x_8645:
[----:B------:R-:W-:Y:S05]  /*4c10*/  BSYNC B0 ;  /* 0x0000000000007941 */ /* 0x000fea0003800000 */
.L_x_8644:
[----:B------:R-:W-:Y:S04]  /*4c20*/  BSSY B7, `(.L_x_8646) ;  /* 0x0000fc9000077945 */ /* 0x000fe80003800000 */
[----:B------:R-:W-:Y:S05]  /*4c30*/  @!P0 BRA `(.L_x_8647) ;  /* 0x0000001c00b08947 */ /* 0x000fea0003800000 */
[----:B------:R-:W2:Y:S01]  /*4c40*/  LDC R0, c[0x0][0x448] ;  /* 0x00011200ff007b82 */ /* 0x000ea20000000800 */
        /* <DEDUP_REMOVED lines=36> */
[----:B------:R-:W2:Y:S01]  /*4e90*/  @P0 LDC R0, c[0x0][0x44c] ;  /* 0x00011300ff000b82 */ /* 0x000ea20000000800 */
[----:B------:R-:W-:Y:S02]  /*4ea0*/  CS2R R86, SRZ ;  /* 0x0000000000567805 */ /* 0x000fe4000001ff00 */
[----:B------:R-:W-:Y:S01]  /*4eb0*/  CS2R R84, SRZ ;  /* 0x0000000000547805 */ /* 0x000fe2000001ff00 */
[----:B------:R-:W-:Y:S01]  /*4ec0*/  IMAD.MOV.U32 R83, RZ, RZ, RZ ;  /* 0x000000ffff537224 */ /* 0x000fe200078e00ff */
[----:B------:R-:W-:-:S02]  /*4ed0*/  CS2R R32, SRZ ;  /* 0x0000000000207805 */ /* 0x000fc4000001ff00 */
[----:B------:R-:W-:Y:S02]  /*4ee0*/  CS2R R80, SRZ ;  /* 0x0000000000507805 */ /* 0x000fe4000001ff00 */
[----:B------:R-:W-:Y:S02]  /*4ef0*/  CS2R R78, SRZ ;  /* 0x00000000004e7805 */ /* 0x000fe4000001ff00 */
[----:B------:R-:W-:Y:S01]  /*4f00*/  CS2R R76, SRZ ;  /* 0x00000000004c7805 */ /* 0x000fe2000001ff00 */
[----:B------:R-:W3:Y:S01]  /*4f10*/  @P0 LDC R5, c[0x0][0x450] ;  /* 0x00011400ff050b82 */ /* 0x000ee20000000800 */
[----:B------:R-:W-:Y:S01]  /*4f20*/  IMAD.MOV.U32 R75, RZ, RZ, RZ ;  /* 0x000000ffff4b7224 */ /* 0x000fe200078e00ff */
[----:B------:R-:W-:Y:S02]  /*4f30*/  CS2R R28, SRZ ;  /* 0x00000000001c7805 */ /* 0x000fe4000001ff00 */
[----:B------:R-:W-:Y:S01]  /*4f40*/  CS2R R72, SRZ ;  /* 0x0000000000487805 */ /* 0x000fe2000001ff00 */
[----:B------:R-:W-:Y:S01]  /*4f50*/  IMAD.MOV.U32 R71, RZ, RZ, RZ ;  /* 0x000000ffff477224 */ /* 0x000fe200078e00ff */
        /* <DEDUP_REMOVED lines=11> */
[----:B--2---:R-:W-:Y:S01]  /*5010*/  @P0 IMAD.HI.U32 R0, R3, R0, RZ ;  /* 0x0000000003000227 */ /* 0x004fe200078e00ff */
[----:B------:R-:W-:Y:S02]  /*5020*/  CS2R R160, SRZ ;  /* 0x0000000000a07805 */ /* 0x000fe4000001ff00 */
[----:B------:R-:W-:Y:S02]  /*5030*/  CS2R R50, SRZ ;  /* 0x0000000000327805 */ /* 0x000fe4000001ff00 */
[----:B------:R-:W-:-:S02]  /*5040*/  CS2R R46, SRZ ;  /* 0x00000000002e7805 */ /* 0x000fc4000001ff00 */
[----:B------:R-:W-:Y:S02]  /*5050*/  CS2R R42, SRZ ;  /* 0x00000000002a7805 */ /* 0x000fe4000001ff00 */
[----:B------:R-:W-:Y:S01]  /*5060*/  CS2R R154, SRZ ;  /* 0x00000000009a7805 */ /* 0x000fe2000001ff00 */
[----:B------:R-:W-:Y:S01]  /*5070*/  IMAD.MOV.U32 R39, RZ, RZ, RZ ;  /* 0x000000ffff277224 */ /* 0x000fe200078e00ff */
[----:B01----:R-:W-:Y:S02]  /*5080*/  CS2R R10, SRZ ;  /* 0x00000000000a7805 */ /* 0x003fe4000001ff00 */
[----:B---3--:R-:W-:Y:S01]  /*5090*/  @P0 SHF.R.U32.HI R3, RZ, R5, R0 ;  /* 0x00000005ff030219 */ /* 0x008fe20000011600 */
[----:B------:R-:W-:Y:S01]  /*50a0*/  IMAD.MOV.U32 R35, RZ, RZ, RZ ;  /* 0x000000ffff237224 */ /* 0x000fe200078e00ff */
[----:B------:R-:W-:Y:S02]  /*50b0*/  PLOP3.LUT P0, PT, PT, PT, PT, 0x80, 0x0 ;  /* 0x000000000000781c */ /* 0x000fe40003f0f070 */
[----:B------:R-:W-:-:S02]  /*50c0*/  CS2R R8, SRZ ;  /* 0x0000000000087805 */ /* 0x000fc4000001ff00 */
[----:B------:R-:W-:Y:S01]  /*50d0*/  CS2R R152, SRZ ;  /* 0x0000000000987805 */ /* 0x000fe2000001ff00 */
[----:B------:R-:W-:Y:S01]  /*50e0*/  IMAD.IADD R3, R38, 0x1, R3 ;  /* 0x0000000126037824 */ /* 0x000fe200078e0203 */
[----:B------:R-:W-:Y:S01]  /*50f0*/  CS2R R6, SRZ ;  /* 0x0000000000067805 */ /* 0x000fe2000001ff00 */
[----:B------:R-:W-:Y:S01]  /*5100*/  IMAD.MOV.U32 R31, RZ, RZ, RZ ;  /* 0x000000ffff1f7224 */ /* 0x000fe200078e00ff */
[----:B------:R-:W-:Y:S02]  /*5110*/  MOV R5, RZ ;  /* 0x000000ff00057202 */ /* 0x000fe40000000f00 */
[----:B------:R-:W-:-:S04]  /*5120*/  SHF.R.S32.HI R0, RZ, 0x1f, R3 ;  /* 0x0000001fff007819 */ /* 0x000fc80000011403 */
[----:B------:R-:W-:-:S04]  /*5130*/  LEA.HI R0, R0, R3, RZ, 0x6 ;  /* 0x0000000300007211 */ /* 0x000fc800078f30ff */
[----:B------:R-:W-:Y:S01]  /*5140*/  SHF.R.S32.HI R3, RZ, 0x6, R0 ;  /* 0x00000006ff037819 */ /* 0x000fe20000011400 */
[----:B------:R-:W-:-:S03]  /*5150*/  IMAD.MOV.U32 R0, RZ, RZ, RZ ;  /* 0x000000ffff007224 */ /* 0x000fc600078e00ff */
[----:B------:R-:W-:Y:S02]  /*5160*/  VIMNMX R4, R168, R3, PT ;  /* 0x00000003a8047248 */ /* 0x000fe40003fe0100 */
[----:B------:R-:W-:Y:S02]  /*5170*/  CS2R R2, SRZ ;  /* 0x0000000000027805 */ /* 0x000fe4000001ff00 */
[----:B------:R-:W-:-:S13]  /*5180*/  ISETP.GE.AND P1, PT, R4, 0x1, PT ;  /* 0x000000010400780c */ /* 0x000fda0003f26270 */
        /* <DEDUP_REMOVED lines=25> */
[----:B------:R-:W-:Y:S01]  /*5320*/  LOP3.LUT R0, R3, 0x3fff, RZ, 0xc0, !PT ;  /* 0x00003fff03007812 */ /* 0x000fe200078ec0ff */
[----:B------:R-:W-:Y:S01]  /*5330*/  IMAD.MOV.U32 R3, RZ, RZ, 0x40000040 ;  /* 0x40000040ff037424 */ /* 0x000fe200078e00ff */
[C---:B------:R-:W-:Y:S01]  /*5340*/  R2UR UR4, R2.reuse ;  /* 0x00000000020472ca */ /* 0x040fe200000e0000 */
[----:B------:R-:W-:Y:S01]  /*5350*/  VIADD R10, R2, 0x2 ;  /* 0x00000002020a7836 */ /* 0x000fe20000000000 */
[----:B------:R-:W-:-:S02]  /*5360*/  LOP3.LUT R0, R0, 0x2000000, RZ, 0xfc, !PT ;  /* 0x0200000000007812 */ /* 0x000fc400078efcff */
[----:B------:R-:W-:-:S03]  /*5370*/  R2UR UR5, R3 ;  /* 0x00000000030572ca */ /* 0x000fc600000e0000 */
[----:B------:R-:W-:-:S04]  /*5380*/  IMAD R6, R19, 0x1000, R0 ;  /* 0x0000100013067824 */ /* 0x000fc800078e0200 */
[C---:B------:R-:W-:Y:S01]  /*5390*/  VIADD R8, R6.reuse, 0x80 ;  /* 0x0000008006087836 */ /* 0x040fe20000000000 */
[----:B------:R-:W-:-:S13]  /*53a0*/  R2UR UR6, R6 ;  /* 0x00000000060672ca */ /* 0x000fda00000e0000 */
        /* <DEDUP_REMOVED lines=10> */
[----:B------:R-:W-:Y:S01]  /*5450*/  R2UR UR11, R9 ;  /* 0x00000000090b72ca */ /* 0x000fe200000e0000 */
[----:B------:R-:W-:-:S03]  /*5460*/  IMAD.MOV.U32 R9, RZ, RZ, 0x40000040 ;  /* 0x40000040ff097424 */ /* 0x000fc600078e00ff */
        /* <DEDUP_REMOVED lines=23> */
.L_x_8649:
        /* <DEDUP_REMOVED lines=8> */
.L_x_8653:
[----:B------:R-:W-:Y:S01]  /*5660*/  BAR.SYNC.DEFER_BLOCKING 0xe, 0x100 ;  /* 0x0384000000007b1d */ /* 0x000fe20000010000 */
[C---:B-1----:R-:W-:Y:S01]  /*5670*/  IMAD R4, R19.reuse, 0x40, R194 ;  /* 0x0000004013047824 */ /* 0x042fe200078e02c2 */
[----:B------:R-:W-:Y:S01]  /*5680*/  R2UR UR4, R2 ;  /* 0x00000000020472ca */ /* 0x000fe200000e0000 */
[----:B------:R-:W-:Y:S01]  /*5690*/  VIADD R19, R19, 0x1 ;  /* 0x0000000113137836 */ /* 0x000fe20000000000 */
[----:B------:R-:W-:Y:S01]  /*56a0*/  R2UR UR5, R3 ;  /* 0x00000000030572ca */ /* 0x000fe200000e0000 */
[----:B------:R-:W-:Y:S01]  /*56b0*/  IMAD R4, R4, 0x4, R18 ;  /* 0x0000000404047824 */ /* 0x000fe200078e0212 */
[C---:B------:R-:W-:Y:S01]  /*56c0*/  ISETP.GT.AND P1, PT, R14.reuse, RZ, PT ;  /* 0x000000ff0e00720c */ /* 0x040fe20003f24270 */
[----:B------:R-:W-:Y:S01]  /*56d0*/  IMAD.MOV.U32 R13, RZ, RZ, 0x40000040 ;  /* 0x40000040ff0d7424 */ /* 0x000fe200078e00ff */
[----:B------:R-:W-:Y:S01]  /*56e0*/  ISETP.NE.AND P0, PT, R19, 0x2, PT ;  /* 0x000000021300780c */ /* 0x000fe20003f05270 */
[----:B------:R-:W-:-:S03]  /*56f0*/  VIADD R14, R14, 0xffffffff ;  /* 0xffffffff0e0e7836 */ /* 0x000fc60000000000 */
        /* <DEDUP_REMOVED lines=132> */
[----:B------:R-:W-:Y:S02]  /*5f40*/  IMAD.MOV.U32 R5, RZ, RZ, 0x40000040 ;  /* 0x40000040ff057424 */ /* 0x000fe400078e00ff */
[C---:B------:R-:W-:Y:S01]  /*5f50*/  VIADD R12, R4.reuse, 0x80 ;  /* 0x00000080040c7836 */ /* 0x040fe20000000000 */
[----:B------:R-:W-:Y:S01]  /*5f60*/  R2UR UR6, R4 ;  /* 0x00000000040672ca */ /* 0x000fe200000e0000 */
[----:B------:R-:W-:Y:S01]  /*5f70*/  WARPGROUP.ARRIVE ;  /* 0x00000000000079c5 */ /* 0x000fe20000000000 */
[----:B------:R-:W-:Y:S01]  /*5f80*/  R2UR UR7, R5 ;  /* 0x00000000050772ca */ /* 0x000fe200000e0000 */
[----:B------:R-:W-:-:S12]  /*5f90*/  IMAD.MOV.U32 R5, RZ, RZ, 0x40000040 ;  /* 0x40000040ff057424 */ /* 0x000fd800078e00ff */
        /* <DEDUP_REMOVED lines=23> */
[----:B------:R-:W-:Y:S02]  /*6110*/  R2UR UR5, R7 ;  /* 0x00000000070572ca */ /* 0x000fe400000e0000 */
[----:B------:R-:W-:-:S04]  /*6120*/  SEL R4, RZ, 0x1, P0 ;  /* 0x00000001ff047807 */ /* 0x000fc80000000000 */
[----:B------:R-:W-:Y:S01]  /*6130*/  LOP3.LUT R23, R23, R4, RZ, 0x3c, !PT ;  /* 0x0000000417177212 */ /* 0x000fe200078e3cff */
[----:B------:R-:W-:Y:S02]  /*6140*/  WARPGROUP.DEPBAR.LE gsb0, 0x0 ;  /* 0x00008000000079c5 */ /* 0x000fe40000010000 */
[----:B------:R-:W-:-:S12]  /*6150*/  WARPGROUP.ARRIVE ;  /* 0x00000000000079c5 */ /* 0x000fd80000000000 */
[----:B------:R-:W-:Y:S03]  /*6160*/  HGMMA.64x256x16.F32 R24, gdesc[UR4].tnspB, R24, gsb0 ;  /* 0x43e00000041879f0 */ /* 0x000fe60008000818 */
[----:B------:R-:W-:Y:S02]  /*6170*/  WARPGROUP.DEPBAR.LE gsb0, 0x0 ;  /* 0x00008000000079c5 */ /* 0x000fe40000010000 */
[----:B------:R-:W-:Y:S06]  /*6180*/  BAR.ARV 0xf, 0x100 ;  /* 0x03c4000000007b1d */ /* 0x000fec0000002000 */
[----:B------:R-:W-:Y:S05]  /*6190*/  @!P2 BRA `(.L_x_8652) ;  /* 0x000000000004a947 */ /* 0x000fea0003800000 */
[----:B------:R-:W-:Y:S01]  /*61a0*/  BPT.TRAP 0x1 ;  /* 0x000000040000795c */ /* 0x000fe20000300000 */
.L_x_8652:
[----:B------:R-:W-:-:S04]  /*61b0*/  IMAD R4, R19, 0x8, R18 ;  /* 0x0000000813047824 */ /* 0x000fc800078e0212 */
[----:B------:R-:W-:-:S05]  /*61c0*/  VIADD R4, R4, 0x38860 ;  /* 0x0003886004047836 */ /* 0x000fca0000000000 */
[----:B------:R-:W-:-:S04]  /*61d0*/  PRMT R4, R187, 0x654, R4 ;  /* 0x00000654bb047816 */ /* 0x000fc80000000004 */
[----:B------:R1:W-:Y:S01]  /*61e0*/  SYNCS.ARRIVE.TRANS64.RED.A1T0 RZ, [R4+URZ], RZ ;  /* 0x000000ff04ff79a7 */ /* 0x0003e2000810043f */
[----:B------:R-:W-:Y:S05]  /*61f0*/  @P1 BRA `(.L_x_8653) ;  /* 0xfffffff400181947 */ /* 0x000fea000383ffff */
.L_x_8651:
[----:B------:R-:W-:Y:S05]  /*6200*/  BSYNC B0 ;  /* 0x0000000000007941 */ /* 0x000fea0003800000 */
.L_x_8650:
[----:B------:R-:W-:Y:S01]  /*6210*/  BAR.SYNC.DEFER_BLOCKING 0xe, 0x100 ;  /* 0x0384000000007b1d */ /* 0x000fe20000010000 */
[C---:B------:R-:W-:Y:S01]  /*6220*/  IMAD R3, R19.reuse, 0x40, R194 ;  /* 0x0000004013037824 */ /* 0x040fe200078e02c2 */
[----:B------:R-:W-:Y:S01]  /*6230*/  PLOP3.LUT P0, PT, PT, PT, PT, 0x8, 0x0 ;  /* 0x000000000000781c */ /* 0x000fe20003f0e170 */
[----:B------:R-:W-:-:S03]  /*6240*/  VIADD R19, R19, 0x1 ;  /* 0x0000000113137836 */ /* 0x000fc60000000000 */
[----:B------:R-:W-:Y:S02]  /*6250*/  LEA R3, R3, R18, 0x2 ;  /* 0x0000001203037211 */ /* 0x000fe400078e10ff */
[----:B------:R-:W-:-:S04]  /*6260*/  ISETP.NE.AND P1, PT, R19, 0x2, PT ;  /* 0x000000021300780c */ /* 0x000fc80003f25270 */
[----:B------:R-:W-:Y:S01]  /*6270*/  SEL R19, R19, RZ, P1 ;  /* 0x000000ff13137207 */ /* 0x000fe20000800000 */
[----:B------:R-:W2:Y:S04]  /*6280*/  LDS R2, [R3+0x38400] ;  /* 0x0384000003027984 */ /* 0x000ea80000000800 */
[----:B------:R-:W0:Y:S01]  /*6290*/  LDS R0, [R3+0x38420] ;  /* 0x0384200003007984 */ /* 0x000e220000000800 */
[-C--:B--2---:R-:W-:Y:S01]  /*62a0*/  FMUL.FTZ R155, R28, R2.reuse ;  /* 0x000000021c9b7220 */ /* 0x084fe20000410000 */
[-C--:B------:R-:W-:Y:S01]  /*62b0*/  FMUL.FTZ R152, R29, R2.reuse ;  /* 0x000000021d987220 */ /* 0x080fe20000410000 */
[-C--:B------:R-:W-:Y:S01]  /*62c0*/  FMUL.FTZ R10, R33, R2.reuse ;  /* 0x00000002210a7220 */ /* 0x080fe20000410000 */
[-C--:B------:R-:W-:Y:S01]  /*62d0*/  FMUL.FTZ R14, R37, R2.reuse ;  /* 0x00000002250e7220 */ /* 0x080fe20000410000 */
[----:B------:R-:W-:Y:S01]  /*62e0*/  FMUL.FTZ R28, R41, R2 ;  /* 0x00000002291c7220 */ /* 0x000fe20000410000 */
        /* <DEDUP_REMOVED lines=125> */
[----:B------:R-:W-:-:S02]  /*6ac0*/  IMAD.MOV.U32 R2, RZ, RZ, RZ ;  /* 0x000000ffff027224 */ /* 0x000fc400078e00ff */
[----:B------:R-:W-:Y:S01]  /*6ad0*/  IMAD.MOV.U32 R0, RZ, RZ, RZ ;  /* 0x000000ffff007224 */ /* 0x000fe200078e00ff */
[----:B------:R-:W-:Y:S06]  /*6ae0*/  BAR.ARV 0xf, 0x100 ;  /* 0x03c4000000007b1d */ /* 0x000fec0000002000 */
[----:B------:R-:W-:Y:S05]  /*6af0*/  BRA `(.L_x_8648) ;  /* 0x000000dc006c7947 */ /* 0x000fea0003800000 */
.L_x_8647:
        /* <DEDUP_REMOVED lines=76> */
[----:B------:R-:W-:Y:S02]  /*6fc0*/  IMAD.MOV.U32 R31, RZ, RZ, RZ ;  /* 0x000000ffff1f7224 */ /* 0x000fe400078e00ff */
[----:B------:R-:W-:Y:S01]  /*6fd0*/  IMAD.MOV.U32 R5, RZ, RZ, RZ ;  /* 0x000000ffff057224 */ /* 0x000fe200078e00ff */
        /* <DEDUP_REMOVED lines=41> */
.L_x_8655:
[----:B------:R-:W-:Y:S05]  /*7270*/  BSYNC B6 ;  /* 0x0000000000067941 */ /* 0x000fea0003800000 */
.L_x_8654:
        /* <DEDUP_REMOVED lines=13> */
.L_x_8659:
[----:B-1----:R1:W2:Y:S02]  /*7350*/  SYNCS.PHASECHK.TRANS64.TRYWAIT P0, [R18+URZ+0x38800], R3 ;  /* 0x03880003120075a7 */ /* 0x0022a4000800017f */
[----:B--2---:R-:W-:Y:S05]  /*7360*/  @!P0 NANOSLEEP.SYNCS 0x989680 ;  /* 0x009896800000895d */ /* 0x004fea0003900000 */
[----:B------:R-:W2:Y:S02]  /*7370*/  @!P0 SYNCS.PHASECHK.TRANS64 P0, [R18+URZ+0x38800], R3 ;  /* 0x03880003120085a7 */ /* 0x000ea4000800007f */
[----:B--2---:R-:W-:Y:S05]  /*7380*/  @!P0 BRA `(.L_x_8659) ;  /* 0xfffffffc00f08947 */ /* 0x004fea000383ffff */
.L_x_8658:
[----:B------:R-:W-:Y:S05]  /*7390*/  BSYNC B0 ;  /* 0x0000000000007941 */ /* 0x000fea0003800000 */
.L_x_8657:
[----:B------:R-:W-:Y:S05]  /*73a0*/  BRA `(.L_x_8660) ;  /* 0x0000002c00687947 */ /* 0x000fea0003800000 */
.L_x_8656:
        /* <DEDUP_REMOVED lines=31> */
.L_x_8662:
[----:B------:R-:W-:Y:S05]  /*75a0*/  BSYNC B6 ;  /* 0x0000000000067941 */ /* 0x000fea0003800000 */
.L_x_8661:
        /* <DEDUP_REMOVED lines=19> */
[----:B------:R-:W-:Y:S02]  /*76e0*/  IMAD R5, R2, 0x20, R35 ;  /* 0x0000002002057824 */ /* 0x000fe400078e0223 */
[----:B------:R-:W-:Y:S02]  /*76f0*/  IMAD.MOV.U32 R2, RZ, RZ, R24 ;  /* 0x000000ffff027224 */ /* 0x000fe400078e0018 */
        /* <DEDUP_REMOVED lines=9> */
[----:B------:R-:W-:-:S04]  /*7790*/  IMAD.WIDE.U32 R2, R5, UR6, R2 ;  /* 0x0000000605027c25 */ /* 0x000fc8000f8e0002 */
[----:B------:R-:W-:Y:S01]  /*77a0*/  IMAD R11, R5, UR7, R0 ;  /* 0x00000007050b7c24 */ /* 0x000fe2000f8e0200 */
[----:B------:R-:W-:Y:S01]  /*77b0*/  ULDC.64 UR6, c[0x0][0x400] ;  /* 0x0001000000067ab9 */ /* 0x000fe20000000a00 */
[----:B------:R-:W-:Y:S01]  /*77c0*/  IMAD.IADD R5, R7, 0x1, R9 ;  /* 0x0000000107057824 */ /* 0x000fe200078e0209 */
[----:B------:R-:W-:Y:S01]  /*77d0*/  LEA R0, P0, R6, UR4, 0x1 ;  /* 0x0000000406007c11 */ /* 0x000fe2000f8008ff */
[----:B------:R-:W-:Y:S01]  /*77e0*/  IMAD.IADD R7, R3, 0x1, R11 ;  /* 0x0000000103077824 */ /* 0x000fe200078e020b */
[----:B------:R-:W-:Y:S01]  /*77f0*/  LEA R4, P1, R2, UR6, 0x1 ;  /* 0x0000000602047c11 */ /* 0x000fe2000f8208ff */
[----:B------:R-:W-:Y:S01]  /*7800*/  UMOV UR4, 0xffffffff ;  /* 0xffffffff00047882 */ /* 0x000fe20000000000 */
[----:B------:R-:W-:Y:S02]  /*7810*/  LEA.HI.X R6, R6, UR5, R5, 0x1, P0 ;  /* 0x0000000506067c11 */ /* 0x000fe400080f0c05 */
[----:B------:R-:W-:Y:S01]  /*7820*/  LEA.HI.X R7, R2, UR7, R7, 0x1, P1 ;  /* 0x0000000702077c11 */ /* 0x000fe200088f0c07 */
[----:B------:R-:W-:Y:S08]  /*7830*/  BRA.DIV UR4, `(.L_x_8665) ;  /* 0x0000018e04607947 */ /* 0x000ff0000b800000 */
[----:B------:R0:W1:Y:S04]  /*7840*/  SHFL.IDX PT, R3, R6, RZ, 0x1c1f ;  /* 0x001c1fff06037589 */ /* 0x00006800000e0000 */
[----:B------:R0:W2:Y:S04]  /*7850*/  SHFL.IDX PT, R2, R0, RZ, 0x1c1f ;  /* 0x001c1fff00027589 */ /* 0x0000a800000e0000 */
[----:B------:R0:W3:Y:S04]  /*7860*/  SHFL.IDX PT, R5, R7, RZ, 0x1c1f ;  /* 0x001c1fff07057589 */ /* 0x0000e800000e0000 */
[----:B------:R0:W4:Y:S02]  /*7870*/  SHFL.IDX PT, R14, R4, RZ, 0x1c1f ;  /* 0x001c1fff040e7589 */ /* 0x00012400000e0000 */
.L_x_8897:
        /* <DEDUP_REMOVED lines=10> */
[----:B------:R-:W-:Y:S02]  /*7920*/  CS2R R28, SRZ ;  /* 0x00000000001c7805 */ /* 0x000fe4000001ff00 */
[----:B------:R-:W-:Y:S02]  /*7930*/  ISETP.GE.AND P3, PT, R209, UR4, PT ;  /* 0x00000004d1007c0c */ /* 0x000fe4000bf66270 */
[----:B------:R-:W-:Y:S01]  /*7940*/  ISETP.GE.AND P2, PT, R188, UR4, PT ;  /* 0x00000004bc007c0c */ /* 0x000fe2000bf46270 */
[----:B---3--:R-:W-:-:S10]  /*7950*/  IMAD.MOV.U32 R15, RZ, RZ, R5 ;  /* 0x000000ffff0f7224 */ /* 0x008fd400078e0005 */
[----:B------:R-:W-:Y:S02]  /*7960*/  @!P3 IMAD.SHL.U32 R13, R209, 0x2, RZ ;  /* 0x00000002d10db824 */ /* 0x000fe400078e00ff */
[----:B-12---:R-:W-:-:S03]  /*7970*/  @!P2 IMAD.WIDE R8, R188, 0x2, R2 ;  /* 0x00000002bc08a825 */ /* 0x006fc600078e0202 */
[-C--:B------:R-:W-:Y:S02]  /*7980*/  @!P3 IADD3 R2, P0, R2, R13.reuse, RZ ;  /* 0x0000000d0202b210 */ /* 0x080fe40007f1e0ff */
[----:B----4-:R-:W-:Y:S02]  /*7990*/  @!P3 IADD3 R12, P1, R14, R13, RZ ;  /* 0x0000000d0e0cb210 */ /* 0x010fe40007f3e0ff */
[----:B------:R-:W-:Y:S02]  /*79a0*/  CS2R R26, SRZ ;  /* 0x00000000001a7805 */ /* 0x000fe4000001ff00 */
[----:B------:R-:W-:Y:S01]  /*79b0*/  CS2R R24, SRZ ;  /* 0x0000000000187805 */ /* 0x000fe2000001ff00 */
[----:B------:R1:W5:Y:S01]  /*79c0*/  @!P2 LD.E.64 R28, desc[UR40][R8.64] ;  /* 0x00000028081ca980 */ /* 0x000362000c101b00 */
[----:B------:R-:W-:Y:S01]  /*79d0*/  @!P3 SHF.L.U64.HI R20, R209, 0x1, R10 ;  /* 0x00000001d114b819 */ /* 0x000fe2000001020a */
[----:B------:R-:W-:-:S04]  /*79e0*/  @!P2 IMAD.WIDE R10, R188, 0x2, R14 ;  /* 0x00000002bc0aa825 */ /* 0x000fc800078e020e */
[--C-:B------:R-:W-:Y:S01]  /*79f0*/  @!P3 IMAD.X R3, R3, 0x1, R20.reuse, P0 ;  /* 0x000000010303b824 */ /* 0x100fe200000e0614 */
[----:B------:R1:W5:Y:S01]  /*7a00*/  @!P2 LD.E.64 R26, desc[UR40][R10.64] ;  /* 0x000000280a1aa980 */ /* 0x000362000c101b00 */
[----:B------:R-:W-:Y:S01]  /*7a10*/  @!P3 IMAD.X R13, R5, 0x1, R20, P1 ;  /* 0x00000001050db824 */ /* 0x000fe200008e0614 */
[----:B------:R-:W-:Y:S02]  /*7a20*/  CS2R R20, SRZ ;  /* 0x0000000000147805 */ /* 0x000fe4000001ff00 */
[----:B------:R1:W5:Y:S04]  /*7a30*/  @!P3 LD.E.64 R24, desc[UR40][R2.64] ;  /* 0x000000280218b980 */ /* 0x000368000c101b00 */
[----:B------:R1:W5:Y:S02]  /*7a40*/  @!P3 LD.E.64 R20, desc[UR40][R12.64] ;  /* 0x000000280c14b980 */ /* 0x000364000c101b00 */
.L_x_8667:
[----:B------:R-:W-:Y:S05]  /*7a50*/  BSYNC B1 ;  /* 0x0000000000017941 */ /* 0x000fea0003800000 */
.L_x_8666:
[----:B-12--5:R-:W-:Y:S01]  /*7a60*/  IMAD.MOV.U32 R2, RZ, RZ, R24 ;  /* 0x000000ffff027224 */ /* 0x026fe200078e0018 */
[----:B------:R-:W-:Y:S01]  /*7a70*/  UMOV UR4, 0xffffffff ;  /* 0xffffffff00047882 */ /* 0x000fe20000000000 */
[----:B------:R-:W-:Y:S02]  /*7a80*/  IMAD.MOV.U32 R3, RZ, RZ, R25 ;  /* 0x000000ffff037224 */ /* 0x000fe400078e0019 */
[----:B------:R-:W-:Y:S02]  /*7a90*/  IMAD.MOV.U32 R8, RZ, RZ, R29 ;  /* 0x000000ffff087224 */ /* 0x000fe400078e001d */
[----:B---3--:R-:W-:Y:S01]  /*7aa0*/  IMAD.MOV.U32 R5, RZ, RZ, R28 ;  /* 0x000000ffff057224 */ /* 0x008fe200078e001c */
[----:B------:R-:W-:Y:S01]  /*7ab0*/  PRMT R41, R2, 0x5410, R3 ;  /* 0x0000541002297816 */ /* 0x000fe20000000003 */
[----:B------:R-:W-:Y:S01]  /*7ac0*/  IMAD.MOV.U32 R3, RZ, RZ, R21 ;  /* 0x000000ffff037224 */ /* 0x000fe200078e0015 */
[----:B------:R-:W-:Y:S01]  /*7ad0*/  PRMT R43, R8, 0x7610, R43 ;  /* 0x00007610082b7816 */ /* 0x000fe2000000002b */
[----:B------:R-:W-:Y:S01]  /*7ae0*/  IMAD.MOV.U32 R8, RZ, RZ, R27 ;  /* 0x000000ffff087224 */ /* 0x000fe200078e001b */
[----:B------:R-:W-:Y:S01]  /*7af0*/  PRMT R37, R5, 0x7610, R37 ;  /* 0x0000761005257816 */ /* 0x000fe20000000025 */
[----:B------:R-:W-:-:S02]  /*7b00*/  IMAD.MOV.U32 R2, RZ, RZ, R20 ;  /* 0x000000ffff027224 */ /* 0x000fc400078e0014 */
[----:B------:R-:W-:Y:S01]  /*7b10*/  IMAD.MOV.U32 R5, RZ, RZ, R26 ;  /* 0x000000ffff057224 */ /* 0x000fe200078e001a */
[----:B------:R-:W-:Y:S02]  /*7b20*/  PRMT R44, R3, 0x5410, R8 ;  /* 0x00005410032c7816 */ /* 0x000fe40000000008 */
[----:B------:R-:W-:Y:S02]  /*7b30*/  CS2R R8, SRZ ;  /* 0x0000000000087805 */ /* 0x000fe4000001ff00 */
[----:B------:R-:W-:Y:S02]  /*7b40*/  PRMT R43, R43, 0x5410, R2 ;  /* 0x000054102b2b7816 */ /* 0x000fe40000000002 */
[----:B------:R-:W-:Y:S01]  /*7b50*/  PRMT R37, R37, 0x5410, R5 ;  /* 0x0000541025257816 */ /* 0x000fe20000000005 */
[----:B------:R-:W-:Y:S06]  /*7b60*/  BRA.DIV UR4, `(.L_x_8668) ;  /* 0x0000018e04047947 */ /* 0x000fec000b800000 */
[----:B------:R1:W2:Y:S04]  /*7b70*/  SHFL.IDX PT, R3, R6, 0x1, 0x1c1f ;  /* 0x003c1f0006037f89 */ /* 0x0002a800000e0000 */
[----:B------:R1:W3:Y:S04]  /*7b80*/  SHFL.IDX PT, R2, R0, 0x1, 0x1c1f ;  /* 0x003c1f0000027f89 */ /* 0x0002e800000e0000 */
[----:B------:R1:W1:Y:S04]  /*7b90*/  SHFL.IDX PT, R5, R7, 0x1, 0x1c1f ;  /* 0x003c1f0007057f89 */ /* 0x00026800000e0000 */
[----:B0-----:R-:W0:Y:S02]  /*7ba0*/  SHFL.IDX PT, R4, R4, 0x1, 0x1c1f ;  /* 0x003c1f0004047f89 */ /* 0x001e2400000e0000 */
.L_x_8903:
[----:B-1----:R-:W5:Y:S01]  /*7bb0*/  LDL R6, [R1+0x5c] ;  /* 0x00005c0001067983 */ /* 0x002f620000100800 */
[----:B------:R-:W-:Y:S01]  /*7bc0*/  VIADD R35, R35, 0x20 ;  /* 0x0000002023237836 */ /* 0x000fe20000000000 */
[----:B------:R-:W-:Y:S01]  /*7bd0*/  BSSY B1, `(.L_x_8669) ;  /* 0x000001f000017945 */ /* 0x000fe20003800000 */
[----:B------:R-:W-:Y:S01]  /*7be0*/  IMAD.SHL.U32 R36, R192, 0x40, RZ ;  /* 0x00000040c0247824 */ /* 0x000fe200078e00ff */
[----:B------:R-:W-:Y:S02]  /*7bf0*/  CS2R R12, SRZ ;  /* 0x00000000000c7805 */ /* 0x000fe4000001ff00 */
[----:B------:R-:W-:Y:S02]  /*7c00*/  CS2R R10, SRZ ;  /* 0x00000000000a7805 */ /* 0x000fe4000001ff00 */
[----:B------:R-:W-:Y:S02]  /*7c10*/  ISETP.GE.AND P0, PT, R35, R34, PT ;  /* 0x000000222300720c */ /* 0x000fe40003f06270 */
[----:B----4-:R-:W-:-:S02]  /*7c20*/  CS2R R14, SRZ ;  /* 0x00000000000e7805 */ /* 0x010fc4000001ff00 */
[----:B-----5:R-:W-:-:S04]  /*7c30*/  LEA.HI R0, R6, R6, RZ, 0x1 ;  /* 0x0000000606007211 */ /* 0x020fc800078f08ff */
[----:B------:R-:W-:-:S05]  /*7c40*/  LOP3.LUT R0, R0, 0xfffffffe, RZ, 0xc0, !PT ;  /* 0xfffffffe00007812 */ /* 0x000fca00078ec0ff */
[----:B------:R-:W-:-:S05]  /*7c50*/  IMAD.IADD R0, R6, 0x1, -R0 ;  /* 0x0000000106007824 */ /* 0x000fca00078e0a00 */
[----:B------:R-:W-:Y:S01]  /*7c60*/  SHF.L.U32 R35, R0, 0x1f, RZ ;  /* 0x0000001f00237819 */ /* 0x000fe200000006ff */
[----:B------:R-:W-:Y:S06]  /*7c70*/  @P0 BRA `(.L_x_8670) ;  /* 0x0000000000500947 */ /* 0x000fec0003800000 */
[----:B------:R-:W4:Y:S01]  /*7c80*/  LDL R6, [R1+0x64] ;  /* 0x0000640001067983 */ /* 0x000f220000100800 */
[----:B------:R-:W-:Y:S01]  /*7c90*/  ULDC UR4, c[0x0][0x3f4] ;  /* 0x0000fd0000047ab9 */ /* 0x000fe20000000800 */
[----:B------:R-:W-:Y:S02]  /*7ca0*/  CS2R R12, SRZ ;  /* 0x00000000000c7805 */ /* 0x000fe4000001ff00 */
[----:B------:R-:W-:Y:S02]  /*7cb0*/  ISETP.GE.AND P3, PT, R209, UR4, PT ;  /* 0x00000004d1007c0c */ /* 0x000fe4000bf66270 */
[----:B------:R-:W-:-:S11]  /*7cc0*/  ISETP.GE.AND P2, PT, R188, UR4, PT ;  /* 0x00000004bc007c0c */ /* 0x000fd6000bf46270 */
[----:B------:R-:W-:Y:S02]  /*7cd0*/  @!P3 IMAD.SHL.U32 R7, R209, 0x2, RZ ;  /* 0x00000002d107b824 */ /* 0x000fe400078e00ff */
[----:B--23--:R-:W-:-:S03]  /*7ce0*/  @!P2 IMAD.WIDE R32, R188, 0x2, R2 ;  /* 0x00000002bc20a825 */ /* 0x00cfc600078e0202 */
[----:B------:R-:W-:Y:S02]  /*7cf0*/  @!P3 IADD3 R2, P0, R2, R7, RZ ;  /* 0x000000070202b210 */ /* 0x000fe40007f1e0ff */
[----:B------:R-:W-:Y:S02]  /*7d00*/  CS2R R14, SRZ ;  /* 0x00000000000e7805 */ /* 0x000fe4000001ff00 */
[----:B------:R-:W-:Y:S01]  /*7d10*/  CS2R R8, SRZ ;  /* 0x0000000000087805 */ /* 0x000fe2000001ff00 */
[----:B0-----:R-:W-:Y:S01]  /*7d20*/  @!P2 IMAD.WIDE R30, R188, 0x2, R4 ;  /* 0x00000002bc1ea825 */ /* 0x001fe200078e0204 */
[----:B------:R1:W5:Y:S04]  /*7d30*/  @!P2 LD.E.64 R12, desc[UR40][R32.64] ;  /* 0x00000028200ca980 */ /* 0x000368000c101b00 */
[----:B------:R1:W5:Y:S01]  /*7d40*/  @!P2 LD.E.64 R14, desc[UR40][R30.64] ;  /* 0x000000281e0ea980 */ /* 0x000362000c101b00 */
[----:B----4-:R-:W-:-:S02]  /*7d50*/  @!P3 SHF.L.U64.HI R10, R209, 0x1, R6 ;  /* 0x00000001d10ab819 */ /* 0x010fc40000010206 */
[----:B------:R-:W-:-:S03]  /*7d60*/  @!P3 IADD3 R6, P1, R4, R7, RZ ;  /* 0x000000070406b210 */ /* 0x000fc60007f3e0ff */
[--C-:B------:R-:W-:Y:S02]  /*7d70*/  @!P3 IMAD.X R3, R3, 0x1, R10.reuse, P0 ;  /* 0x000000010303b824 */ /* 0x100fe400000e060a */
[----:B------:R-:W-:Y:S01]  /*7d80*/  @!P3 IMAD.X R7, R5, 0x1, R10, P1 ;  /* 0x000000010507b824 */ /* 0x000fe200008e060a */
[----:B------:R-:W-:Y:S02]  /*7d90*/  CS2R R10, SRZ ;  /* 0x00000000000a7805 */ /* 0x000fe4000001ff00 */
[----:B------:R1:W5:Y:S04]  /*7da0*/  @!P3 LD.E.64 R8, desc[UR40][R2.64] ;  /* 0x000000280208b980 */ /* 0x000368000c101b00 */
[----:B------:R1:W5:Y:S02]  /*7db0*/  @!P3 LD.E.64 R10, desc[UR40][R6.64] ;  /* 0x00000028060ab980 */ /* 0x000364000c101b00 */
.L_x_8670:
[----:B------:R-:W-:Y:S05]  /*7dc0*/  BSYNC B1 ;  /* 0x0000000000017941 */ /* 0x000fea0003800000 */
.L_x_8669:
[----:B-1----:R-:W1:Y:S01]  /*7dd0*/  S2R R31, SR_TID.X ;  /* 0x00000000001f7919 */ /* 0x002e620000002100 */
[----:B------:R-:W4:Y:S01]  /*7de0*/  SYNCS.PHASECHK.TRANS64.TRYWAIT P0, [R18+URZ+0x38800], R35 ;  /* 0x03880023120075a7 */ /* 0x000f22000800017f */
[----:B--2---:R-:W-:Y:S01]  /*7df0*/  LOP3.LUT R3, R36, 0x1c0, RZ, 0xc0, !PT ;  /* 0x000001c024037812 */ /* 0x004fe200078ec0ff */
[----:B0----5:R-:W-:Y:S01]  /*7e00*/  IMAD.MOV.U32 R4, RZ, RZ, R8 ;  /* 0x000000ffff047224 */ /* 0x021fe200078e0008 */
        /* <DEDUP_REMOVED lines=14> */
[----:B------:R-:W-:-:S02]  /*7ef0*/  PRMT R30, R3, 0x7610, R30 ;  /* 0x00007610031e7816 */ /* 0x000fc4000000001e */
[----:B------:R-:W-:Y:S02]  /*7f00*/  LOP3.LUT P2, RZ, R192, 0x4, RZ, 0xc0, !PT ;  /* 0x00000004c0ff7812 */ /* 0x000fe4000784c0ff */
[----:B------:R-:W-:Y:S02]  /*7f10*/  PRMT R47, R4, 0x7610, R47 ;  /* 0x00007610042f7816 */ /* 0x000fe4000000002f */
[----:B------:R-:W-:Y:S02]  /*7f20*/  ISETP.GE.AND P1, PT, R191, R42, PT ;  /* 0x0000002abf00720c */ /* 0x000fe40003f26270 */
[----:B-1----:R-:W-:-:S04]  /*7f30*/  IADD3 R31, R31, -0x80, RZ ;  /* 0xffffff801f1f7810 */ /* 0x002fc80007ffe0ff */
[----:B------:R-:W-:-:S04]  /*7f40*/  SHF.R.S32.HI R7, RZ, 0x1f, R31 ;  /* 0x0000001fff077819 */ /* 0x000fc8000001141f */
[----:B------:R-:W-:-:S04]  /*7f50*/  LEA.HI R7, R7, R31, RZ, 0x5 ;  /* 0x0000001f07077211 */ /* 0x000fc800078f28ff */
[----:B------:R-:W-:-:S05]  /*7f60*/  SHF.R.S32.HI R7, RZ, 0x5, R7 ;  /* 0x00000005ff077819 */ /* 0x000fca0000011407 */
[----:B------:R-:W-:Y:S02]  /*7f70*/  IMAD R3, R7, 0x200, R2 ;  /* 0x0000020007037824 */ /* 0x000fe400078e0202 */
[----:B------:R-:W-:Y:S02]  /*7f80*/  IMAD.MOV.U32 R2, RZ, RZ, R11 ;  /* 0x000000ffff027224 */ /* 0x000fe400078e000b */
[----:B------:R-:W-:-:S03]  /*7f90*/  IMAD R3, R3, 0x2, R18 ;  /* 0x0000000203037824 */ /* 0x000fc600078e0212 */
[----:B------:R-:W-:Y:S01]  /*7fa0*/  PRMT R30, R30, 0x5410, R2 ;  /* 0x000054101e1e7816 */ /* 0x000fe20000000002 */
[C---:B------:R-:W-:Y:S02]  /*7fb0*/  VIADD R4, R3.reuse, 0x20400 ;  /* 0x0002040003047836 */ /* 0x040fe40000000000 */
[----:B------:R-:W-:Y:S01]  /*7fc0*/  VIADD R2, R3, 0x20440 ;  /* 0x0002044003027836 */ /* 0x000fe20000000000 */
[----:B----4-:R-:W-:Y:S06]  /*7fd0*/  @!P0 BRA `(.L_x_8672) ;  /* 0x00000188005c8947 */ /* 0x010fec0003800000 */
.L_x_8904:
[----:B------:R-:W-:Y:S05]  /*7fe0*/  BSYNC B1 ;  /* 0x0000000000017941 */ /* 0x000fea0003800000 */
.L_x_8671:
        /* <DEDUP_REMOVED lines=12> */
[--C-:B------:R-:W-:Y:S01]  /*80b0*/  SHF.R.U32.HI R32, RZ, 0x10, R29.reuse ;  /* 0x00000010ff207819 */ /* 0x100fe2000001161d */
        /* <DEDUP_REMOVED lines=9> */
[C---:B0-----:R-:W-:Y:S01]  /*8150*/  FMUL.FTZ R35, R29.reuse, R34 ;  /* 0x000000221d237220 */ /* 0x041fe20000410000 */
        /* <DEDUP_REMOVED lines=10> */
[----:B------:R-:W-:Y:S02]  /*8200*/  HADD2.F32 R31, -RZ, R44.H1_H1 ;  /* 0x3000002cff1f7230 */ /* 0x000fe40000004100 */
        /* <DEDUP_REMOVED lines=17> */
.L_x_8676:
[----:B------:R-:W-:Y:S05]  /*8320*/  BSYNC B2 ;  /* 0x0000000000027941 */ /* 0x000fea0003800000 */
.L_x_8675:
[----:B------:R-:W-:Y:S05]  /*8330*/  @P1 BRA `(.L_x_8674) ;  /* 0x0000000000a81947 */ /* 0x000fea0003800000 */
[----:B-1----:R-:W1:Y:S01]  /*8340*/  LDS.128 R4, [R2] ;  /* 0x0000000002047984 */ /* 0x002e620000000c00 */
[----:B------:R-:W-:Y:S01]  /*8350*/  SHF.R.U32.HI R27, RZ, 0x10, R25 ;  /* 0x00000010ff1b7819 */ /* 0x000fe20000011619 */
[----:B------:R-:W-:Y:S01]  /*8360*/  HADD2.F32 R28, -RZ, R43.H1_H1 ;  /* 0x3000002bff1c7230 */ /* 0x000fe20000004100 */
[----:B------:R-:W-:Y:S01]  /*8370*/  SHF.R.U32.HI R29, RZ, 0x10, R21 ;  /* 0x00000010ff1d7819 */ /* 0x000fe20000011615 */
        /* <DEDUP_REMOVED lines=17> */
[--C-:B------:R-:W-:Y:S02]  /*8490*/  HADD2.F32 R6, -RZ, R5.reuse.H0_H0 ;  /* 0x20000005ff067230 */ /* 0x100fe40000004100 */
        /* <DEDUP_REMOVED lines=20> */
.L_x_8674:
[----:B------:R-:W-:Y:S05]  /*85e0*/  BSYNC B1 ;  /* 0x0000000000017941 */ /* 0x000fea0003800000 */
.L_x_8673:
        /* <DEDUP_REMOVED lines=11> */
[--C-:B------:R-:W-:Y:S01]  /*86a0*/  SHF.R.U32.HI R25, RZ, 0x10, R15.reuse ;  /* 0x00000010ff197819 */ /* 0x100fe2000001160f */
        /* <DEDUP_REMOVED lines=38> */
.L_x_8679:
[----:B------:R-:W-:Y:S05]  /*8910*/  BSYNC B1 ;  /* 0x0000000000017941 */ /* 0x000fea0003800000 */
.L_x_8678:
        /* <DEDUP_REMOVED lines=35> */
[----:B------:R-:W-:Y:S01]  /*8b50*/  FMUL.FTZ R8, R5, R4 ;  /* 0x0000000405087220 */ /* 0x000fe20000410000 */
        /* <DEDUP_REMOVED lines=8> */
.L_x_8664:
        /* <DEDUP_REMOVED lines=47> */
[----:B--2---:R-:W-:Y:S02]  /*8ed0*/  @!P1 IMAD.X R5, R0, 0x1, R4, P2 ;  /* 0x0000000100059824 */ /* 0x004fe400010e0604 */
[----:B------:R-:W-:Y:S02]  /*8ee0*/  @!P1 IMAD.MOV.U32 R8, RZ, RZ, R2 ;  /* 0x000000ffff089224 */ /* 0x000fe400078e0002 */
[----:B------:R-:W-:Y:S01]  /*8ef0*/  @!P1 IMAD.MOV.U32 R9, RZ, RZ, R5 ;  /* 0x000000ffff099224 */ /* 0x000fe200078e0005 */
[----:B---3--:R-:W-:-:S05]  /*8f00*/  @!P1 IADD3 R14, P2, R14, R7, RZ ;  /* 0x000000070e0e9210 */ /* 0x008fca0007f5e0ff */
[----:B------:R-:W2:Y:S01]  /*8f10*/  @!P1 LD.E.128 R8, desc[UR40][R8.64] ;  /* 0x0000002808089980 */ /* 0x000ea2000c101d00 */
[----:B----4-:R-:W-:-:S04]  /*8f20*/  @!P1 IMAD.X R3, R3, 0x1, R4, P2 ;  /* 0x0000000103039824 */ /* 0x010fc800010e0604 */
[----:B------:R-:W-:-:S05]  /*8f30*/  @!P1 IMAD.MOV.U32 R15, RZ, RZ, R3 ;  /* 0x000000ffff0f9224 */ /* 0x000fca00078e0003 */
[----:B------:R0:W3:Y:S01]  /*8f40*/  @!P1 LD.E.128 R4, desc[UR40][R14.64] ;  /* 0x000000280e049980 */ /* 0x0000e2000c101d00 */
[----:B------:R-:W-:Y:S02]  /*8f50*/  CS2R R28, SRZ ;  /* 0x00000000001c7805 */ /* 0x000fe4000001ff00 */
[----:B------:R-:W-:Y:S02]  /*8f60*/  CS2R R30, SRZ ;  /* 0x00000000001e7805 */ /* 0x000fe4000001ff00 */
[----:B------:R-:W-:Y:S01]  /*8f70*/  CS2R R20, SRZ ;  /* 0x0000000000147805 */ /* 0x000fe2000001ff00 */
[----:B------:R-:W1:Y:S04]  /*8f80*/  SHFL.IDX PT, R25, R25, 0x1, 0x1c1f ;  /* 0x003c1f0019197f89 */ /* 0x000e6800000e0000 */
[----:B------:R-:W4:Y:S04]  /*8f90*/  SHFL.IDX PT, R24, R24, 0x1, 0x1c1f ;  /* 0x003c1f0018187f89 */ /* 0x000f2800000e0000 */
[----:B0-----:R0:W0:Y:S04]  /*8fa0*/  SHFL.IDX PT, R14, R27, 0x1, 0x1c1f ;  /* 0x003c1f001b0e7f89 */ /* 0x00102800000e0000 */
[----:B------:R-:W0:Y:S01]  /*8fb0*/  SHFL.IDX PT, R26, R26, 0x1, 0x1c1f ;  /* 0x003c1f001a1a7f89 */ /* 0x000e2200000e0000 */
[----:B--2---:R-:W-:-:S02]  /*8fc0*/  @!P1 IMAD.MOV.U32 R28, RZ, RZ, R8 ;  /* 0x000000ffff1c9224 */ /* 0x004fc400078e0008 */
[----:B------:R-:W-:Y:S02]  /*8fd0*/  @!P1 IMAD.MOV.U32 R29, RZ, RZ, R9 ;  /* 0x000000ffff1d9224 */ /* 0x000fe400078e0009 */
[----:B------:R-:W-:Y:S02]  /*8fe0*/  IMAD.MOV.U32 R0, RZ, RZ, R28 ;  /* 0x000000ffff007224 */ /* 0x000fe400078e001c */
[----:B------:R-:W-:Y:S02]  /*8ff0*/  IMAD.MOV.U32 R2, RZ, RZ, R29 ;  /* 0x000000ffff027224 */ /* 0x000fe400078e001d */
[----:B------:R-:W-:Y:S01]  /*9000*/  @!P1 IMAD.MOV.U32 R30, RZ, RZ, R10 ;  /* 0x000000ffff1e9224 */ /* 0x000fe200078e000a */
[----:B------:R-:W-:Y:S01]  /*9010*/  PRMT R52, R0, 0x7610, R52 ;  /* 0x0000761000347816 */ /* 0x000fe20000000034 */
[----:B------:R-:W-:Y:S01]  /*9020*/  @!P1 IMAD.MOV.U32 R31, RZ, RZ, R11 ;  /* 0x000000ffff1f9224 */ /* 0x000fe200078e000b */
[----:B------:R-:W-:Y:S01]  /*9030*/  PRMT R36, R36, 0x5410, R2 ;  /* 0x0000541024247816 */ /* 0x000fe20000000002 */
[----:B------:R-:W-:Y:S01]  /*9040*/  IMAD.MOV.U32 R0, RZ, RZ, R30 ;  /* 0x000000ffff007224 */ /* 0x000fe200078e001e */
[----:B------:R-:W-:Y:S01]  /*9050*/  CS2R R2, SRZ ;  /* 0x0000000000027805 */ /* 0x000fe2000001ff00 */
[----:B------:R-:W-:-:S02]  /*9060*/  IMAD.MOV.U32 R8, RZ, RZ, R31 ;  /* 0x000000ffff087224 */ /* 0x000fc400078e001f */
[----:B---3--:R-:W-:Y:S02]  /*9070*/  @!P1 IMAD.MOV.U32 R20, RZ, RZ, R4 ;  /* 0x000000ffff149224 */ /* 0x008fe400078e0004 */
        /* <DEDUP_REMOVED lines=12> */
.L_x_8914:
        /* <DEDUP_REMOVED lines=20> */
[--C-:B------:R-:W-:Y:S02]  /*9280*/  IMAD.X R9, R24, 0x1, R5.reuse, P1 ;  /* 0x0000000118097824 */ /* 0x100fe400008e0605 */
[----:B------:R-:W-:-:S04]  /*9290*/  IMAD.X R5, R26, 0x1, R5, P2 ;  /* 0x000000011a057824 */ /* 0x000fc800010e0605 */
[----:B------:R-:W5:Y:S04]  /*92a0*/  LD.E.128 R8, desc[UR40][R8.64] ;  /* 0x0000002808087980 */ /* 0x000f68000c101d00 */
[----:B------:R-:W5:Y:S02]  /*92b0*/  LD.E.128 R4, desc[UR40][R4.64] ;  /* 0x0000002804047980 */ /* 0x000f64000c101d00 */
.L_x_8682:
[----:B------:R-:W-:Y:S05]  /*92c0*/  BSYNC B1 ;  /* 0x0000000000017941 */ /* 0x000fea0003800000 */
.L_x_8681:
[----:B------:R-:W0:Y:S01]  /*92d0*/  SYNCS.PHASECHK.TRANS64.TRYWAIT P1, [R18+URZ+0x38800], R13 ;  /* 0x0388000d120075a7 */ /* 0x000e22000802017f */
[----:B------:R-:W-:Y:S01]  /*92e0*/  VIADDMNMX R32, R32, -R213, 0x40, PT ;  /* 0x0000004020207446 */ /* 0x000fe200038009d5 */
[C---:B------:R-:W-:Y:S01]  /*92f0*/  VIADD R15, R191.reuse, 0x20 ;  /* 0x00000020bf0f7836 */ /* 0x040fe20000000000 */
[----:B------:R-:W-:Y:S01]  /*9300*/  BSSY B1, `(.L_x_8683) ;  /* 0x0000010000017945 */ /* 0x000fe20003800000 */
[----:B-----5:R-:W-:Y:S01]  /*9310*/  IMAD.MOV.U32 R12, RZ, RZ, R4 ;  /* 0x000000ffff0c7224 */ /* 0x020fe200078e0004 */
[-C--:B------:R-:W-:Y:S01]  /*9320*/  ISETP.GE.OR P2, PT, R191, R32.reuse, P0 ;  /* 0x00000020bf00720c */ /* 0x080fe20000746670 */
[----:B------:R-:W-:Y:S01]  /*9330*/  IMAD.MOV.U32 R14, RZ, RZ, R5 ;  /* 0x000000ffff0e7224 */ /* 0x000fe200078e0005 */
[----:B------:R-:W-:Y:S01]  /*9340*/  ISETP.GE.OR P0, PT, R15, R32, P0 ;  /* 0x000000200f00720c */ /* 0x000fe20000706670 */
[----:B------:R-:W-:Y:S01]  /*9350*/  IMAD.MOV.U32 R15, RZ, RZ, R8 ;  /* 0x000000ffff0f7224 */ /* 0x000fe200078e0008 */
[----:B------:R-:W-:Y:S01]  /*9360*/  PRMT R32, R32, 0x5410, R12 ;  /* 0x0000541020207816 */ /* 0x000fe2000000000c */
[----:B------:R-:W-:Y:S01]  /*9370*/  IMAD.MOV.U32 R12, RZ, RZ, R6 ;  /* 0x000000ffff0c7224 */ /* 0x000fe200078e0006 */
[----:B------:R-:W-:Y:S01]  /*9380*/  PRMT R52, R52, 0x5410, R14 ;  /* 0x0000541034347816 */ /* 0x000fe2000000000e */
[----:B------:R-:W-:-:S02]  /*9390*/  IMAD.MOV.U32 R14, RZ, RZ, R7 ;  /* 0x000000ffff0e7224 */ /* 0x000fc400078e0007 */
[----:B------:R-:W-:Y:S01]  /*93a0*/  IMAD.MOV.U32 R24, RZ, RZ, R9 ;  /* 0x000000ffff187224 */ /* 0x000fe200078e0009 */
[----:B------:R-:W-:Y:S01]  /*93b0*/  PRMT R53, R12, 0x5410, R15 ;  /* 0x000054100c357816 */ /* 0x000fe2000000000f */
[----:B------:R-:W-:Y:S01]  /*93c0*/  IMAD.IADD R12, R16, 0x1, R37 ;  /* 0x00000001100c7824 */ /* 0x000fe200078e0225 */
[----:B------:R-:W-:Y:S02]  /*93d0*/  PRMT R32, R14, 0x7610, R32 ;  /* 0x000076100e207816 */ /* 0x000fe40000000020 */
[----:B------:R-:W-:Y:S01]  /*93e0*/  PRMT R54, R24, 0x7610, R54 ;  /* 0x0000761018367816 */ /* 0x000fe20000000036 */
[----:B0-----:R-:W-:Y:S06]  /*93f0*/  @!P1 BRA `(.L_x_8684) ;  /* 0x0000017800d89947 */ /* 0x001fec0003800000 */
.L_x_8915:
[----:B------:R-:W-:Y:S05]  /*9400*/  BSYNC B1 ;  /* 0x0000000000017941 */ /* 0x000fea0003800000 */
.L_x_8683:
[----:B------:R-:W-:Y:S01]  /*9410*/  BSSY B1, `(.L_x_8685) ;  /* 0x0000068000017945 */ /* 0x000fe20003800000 */
[----:B------:R-:W-:Y:S01]  /*9420*/  IMAD.MOV.U32 R55, RZ, RZ, R10 ;  /* 0x000000ffff377224 */ /* 0x000fe200078e000a */
[----:B------:R-:W-:Y:S01]  /*9430*/  LOP3.LUT R34, R12, 0x38, RZ, 0xc0, !PT ;  /* 0x000000380c227812 */ /* 0x000fe200078ec0ff */
[----:B------:R-:W-:Y:S01]  /*9440*/  IMAD.MOV.U32 R57, RZ, RZ, R11 ;  /* 0x000000ffff397224 */ /* 0x000fe200078e000b */
[----:B------:R-:W-:Y:S06]  /*9450*/  @P2 BRA `(.L_x_8686) ;  /* 0x00000004008c2947 */ /* 0x000fec0003800000 */
[----:B------:R-:W1:Y:S01]  /*9460*/  S2R R14, SR_TID.X ;  /* 0x00000000000e7919 */ /* 0x000e620000002100 */
[----:B------:R-:W-:Y:S01]  /*9470*/  IMAD.SHL.U32 R12, R192, 0x40, RZ ;  /* 0x00000040c00c7824 */ /* 0x000fe200078e00ff */
[----:B------:R-:W-:Y:S01]  /*9480*/  SHF.R.U64 R50, R28, 0x10, R29 ;  /* 0x000000101c327819 */ /* 0x000fe2000000121d */
[--C-:B------:R-:W-:Y:S01]  /*9490*/  HADD2.F32 R35, -RZ, R36.reuse.H1_H1 ;  /* 0x30000024ff237230 */ /* 0x100fe20000004100 */
[--C-:B------:R-:W-:Y:S01]  /*94a0*/  SHF.R.U64 R47, R2, 0x10, R3.reuse ;  /* 0x00000010022f7819 */ /* 0x100fe20000001203 */
[----:B------:R-:W-:Y:S01]  /*94b0*/  HADD2.F32 R36, -RZ, R36.H0_H0 ;  /* 0x20000024ff247230 */ /* 0x000fe20000004100 */
[----:B------:R-:W-:Y:S02]  /*94c0*/  LOP3.LUT R15, R12, 0x1c0, RZ, 0xc0, !PT ;  /* 0x000001c00c0f7812 */ /* 0x000fe400078ec0ff */
[----:B------:R-:W-:Y:S02]  /*94d0*/  SHF.R.U32.HI R39, RZ, 0x10, R3 ;  /* 0x00000010ff277819 */ /* 0x000fe40000011603 */
[----:B------:R-:W-:-:S02]  /*94e0*/  SHF.R.U32.HI R25, RZ, 0x3, R15 ;  /* 0x00000003ff197819 */ /* 0x000fc4000001160f */
[----:B------:R-:W-:Y:S02]  /*94f0*/  LOP3.LUT R12, R15, 0x38, R16, 0xf8, !PT ;  /* 0x000000380f0c7812 */ /* 0x000fe400078ef810 */
[----:B------:R-:W-:Y:S02]  /*9500*/  LOP3.LUT R24, R25, R34, R15, 0x1e, !PT ;  /* 0x0000002219187212 */ /* 0x000fe400078e1e0f */
[----:B------:R-:W-:Y:S02]  /*9510*/  LOP3.LUT R12, R12, R25, RZ, 0x3c, !PT ;  /* 0x000000190c0c7212 */ /* 0x000fe400078e3cff */
[----:B------:R-:W-:Y:S02]  /*9520*/  SHF.R.U32.HI R37, RZ, 0x10, R29 ;  /* 0x00000010ff257819 */ /* 0x000fe4000001161d */
[----:B------:R-:W-:Y:S02]  /*9530*/  SHF.R.U32.HI R38, RZ, 0x10, R21 ;  /* 0x00000010ff267819 */ /* 0x000fe40000011615 */
[----:B------:R-:W-:-:S02]  /*9540*/  SHF.R.U64 R49, R30, 0x10, R31 ;  /* 0x000000101e317819 */ /* 0x000fc4000000121f */
[----:B------:R-:W-:Y:S01]  /*9550*/  SHF.R.U64 R48, R20, 0x10, R21 ;  /* 0x0000001014307819 */ /* 0x000fe20000001215 */
[----:B------:R-:W-:Y:S01]  /*9560*/  HADD2.F32 R38, -RZ, R38.H0_H0 ;  /* 0x20000026ff267230 */ /* 0x000fe20000004100 */
[----:B------:R-:W-:Y:S01]  /*9570*/  SHF.R.U32.HI R41, RZ, 0x10, R31 ;  /* 0x00000010ff297819 */ /* 0x000fe2000001161f */
[----:B-1----:R-:W-:-:S05]  /*9580*/  VIADD R14, R14, 0xffffff80 ;  /* 0xffffff800e0e7836 */ /* 0x002fca0000000000 */
[----:B------:R-:W-:-:S04]  /*9590*/  SHF.R.S32.HI R26, RZ, 0x1f, R14 ;  /* 0x0000001fff1a7819 */ /* 0x000fc8000001140e */
[----:B------:R-:W-:-:S04]  /*95a0*/  LEA.HI R26, R26, R14, RZ, 0x5 ;  /* 0x0000000e1a1a7211 */ /* 0x000fc800078f28ff */
[----:B------:R-:W-:-:S05]  /*95b0*/  SHF.R.S32.HI R26, RZ, 0x5, R26 ;  /* 0x00000005ff1a7819 */ /* 0x000fca000001141a */
[C---:B------:R-:W-:Y:S02]  /*95c0*/  IMAD R25, R26.reuse, 0x200, R24 ;  /* 0x000002001a197824 */ /* 0x040fe400078e0218 */
[----:B0-----:R-:W-:Y:S02]  /*95d0*/  IMAD R13, R26, 0x200, R12 ;  /* 0x000002001a0d7824 */ /* 0x001fe400078e020c */
        /* <DEDUP_REMOVED lines=9> */
[----:B------:R-:W-:-:S02]  /*9670*/  HADD2.F32 R28, -RZ, R37.H0_H0 ;  /* 0x20000025ff1c7230 */ /* 0x000fc40000004100 */
[C---:B------:R-:W-:Y:S01]  /*9680*/  FFMA.FTZ R40, R3.reuse, R35, -R40 ;  /* 0x0000002303287223 */ /* 0x040fe20000010828 */
[----:B------:R-:W-:Y:S02]  /*9690*/  HADD2.F32 R30, -RZ, R27.H0_H0 ;  /* 0x2000001bff1e7230 */ /* 0x000fe40000004100 */
[----:B------:R-:W-:Y:S01]  /*96a0*/  FFMA.FTZ R42, R3, R36, R42 ;  /* 0x00000024032a7223 */ /* 0x000fe2000001002a */
[----:B------:R-:W-:Y:S02]  /*96b0*/  HADD2.F32 R35, -RZ, R44.H0_H0 ;  /* 0x2000002cff237230 */ /* 0x000fe40000004100 */
[C---:B------:R-:W-:Y:S01]  /*96c0*/  FMUL.FTZ R44, R29.reuse, R38 ;  /* 0x000000261d2c7220 */ /* 0x040fe20000410000 */
        /* <DEDUP_REMOVED lines=8> */
[----:B------:R-:W-:Y:S02]  /*9750*/  HADD2.F32 R36, -RZ, R39.H0_H0 ;  /* 0x20000027ff247230 */ /* 0x000fe40000004100 */
[----:B------:R-:W-:Y:S01]  /*9760*/  FFMA.FTZ R39, R13, R38, R46 ;  /* 0x000000260d277223 */ /* 0x000fe2000001002e */
[----:B------:R-:W-:-:S02]  /*9770*/  HADD2.F32 R21, -RZ, R15.H1_H1 ;  /* 0x3000000fff157230 */ /* 0x000fc40000004100 */
[C---:B------:R-:W-:Y:S01]  /*9780*/  FFMA.FTZ R38, R20.reuse, R3, -R29 ;  /* 0x0000000314267223 */ /* 0x040fe2000001081d */
        /* <DEDUP_REMOVED lines=12> */
[----:B------:R-:W-:Y:S02]  /*9850*/  HADD2.F32 R28, -RZ, R51.H1_H1 ;  /* 0x30000033ff1c7230 */ /* 0x000fe40000004100 */
[----:B------:R-:W-:Y:S01]  /*9860*/  FFMA.FTZ R44, R21, R36, R44 ;  /* 0x00000024152c7223 */ /* 0x000fe2000001002c */
[----:B------:R-:W-:-:S02]  /*9870*/  HADD2.F32 R20, -RZ, R33.H0_H0 ;  /* 0x20000021ff147230 */ /* 0x000fc40000004100 */
[C---:B------:R-:W-:Y:S01]  /*9880*/  FFMA.FTZ R29, R2.reuse, R3, -R29 ;  /* 0x00000003021d7223 */ /* 0x040fe2000001081d */
[----:B------:R-:W-:Y:S02]  /*9890*/  HADD2.F32 R15, -RZ, R14.H0_H0 ;  /* 0x2000000eff0f7230 */ /* 0x000fe40000004100 */
[----:B------:R-:W-:Y:S01]  /*98a0*/  FFMA.FTZ R30, R2, R13, R30 ;  /* 0x0000000d021e7223 */ /* 0x000fe2000001001e */
[----:B------:R-:W-:Y:S02]  /*98b0*/  HADD2.F32 R24, -RZ, R24.H1_H1 ;  /* 0x30000018ff187230 */ /* 0x000fe40000004100 */
[C---:B------:R-:W-:Y:S01]  /*98c0*/  FMUL.FTZ R36, R27.reuse, R28 ;  /* 0x0000001c1b247220 */ /* 0x040fe20000410000 */
[----:B------:R-:W-:Y:S01]  /*98d0*/  FMUL.FTZ R2, R27, R20 ;  /* 0x000000141b027220 */ /* 0x000fe20000410000 */
[----:B------:R-:W-:Y:S02]  /*98e0*/  HADD2.F32 R21, -RZ, R48.H0_H0 ;  /* 0x20000030ff157230 */ /* 0x000fe40000004100 */
[----:B------:R-:W-:-:S02]  /*98f0*/  HADD2.F32 R26, -RZ, R26.H1_H1 ;  /* 0x3000001aff1a7230 */ /* 0x000fc40000004100 */
[C---:B------:R-:W-:Y:S01]  /*9900*/  FFMA.FTZ R36, R15.reuse, R20, -R36 ;  /* 0x000000140f247223 */ /* 0x040fe20000010824 */
[----:B------:R-:W-:Y:S02]  /*9910*/  HADD2.F32 R25, -RZ, R47.H0_H0 ;  /* 0x2000002fff197230 */ /* 0x000fe40000004100 */
[----:B------:R-:W-:Y:S01]  /*9920*/  FFMA.FTZ R28, R15, R28, R2 ;  /* 0x0000001c0f1c7223 */ /* 0x000fe20000010002 */
[----:B------:R-:W-:Y:S02]  /*9930*/  HADD2.F32 R3, -RZ, R50.H0_H0 ;  /* 0x20000032ff037230 */ /* 0x000fe40000004100 */
[----:B------:R-:W-:Y:S01]  /*9940*/  FMUL.FTZ R15, R24, R21 ;  /* 0x00000015180f7220 */ /* 0x000fe20000410000 */
[----:B------:R-:W-:Y:S02]  /*9950*/  HADD2.F32 R13, -RZ, R49.H0_H0 ;  /* 0x20000031ff0d7230 */ /* 0x000fe40000004100 */
[----:B------:R-:W-:Y:S01]  /*9960*/  FMUL.FTZ R27, R26, R25 ;  /* 0x000000191a1b7220 */ /* 0x000fe20000410000 */
[----:B------:R-:W-:-:S02]  /*9970*/  HADD2.F32 R12, -RZ, R12.H1_H1 ;  /* 0x3000000cff0c7230 */ /* 0x000fc40000004100 */
[----:B------:R-:W-:Y:S01]  /*9980*/  FMUL.FTZ R24, R24, R3 ;  /* 0x0000000318187220 */ /* 0x000fe20000410000 */
[----:B------:R-:W-:Y:S02]  /*9990*/  HADD2.F32 R14, -RZ, R14.H1_H1 ;  /* 0x3000000eff0e7230 */ /* 0x000fe40000004100 */
[----:B------:R-:W-:Y:S01]  /*99a0*/  FMUL.FTZ R26, R26, R13 ;  /* 0x0000000d1a1a7220 */ /* 0x000fe20000410000 */
        /* <DEDUP_REMOVED lines=14> */
.L_x_8686:
[----:B------:R-:W-:Y:S05]  /*9a90*/  BSYNC B1 ;  /* 0x0000000000017941 */ /* 0x000fea0003800000 */
.L_x_8685:
[----:B------:R-:W-:Y:S01]  /*9aa0*/  PRMT R40, R55, 0x5410, R57 ;  /* 0x0000541037287816 */ /* 0x000fe20000000039 */
[----:B------:R-:W-:Y:S06]  /*9ab0*/  @P0 BRA `(.L_x_8677) ;  /* 0x0000000400800947 */ /* 0x000fec0003800000 */
[----:B------:R-:W2:Y:S01]  /*9ac0*/  LDL R2, [R1+0x70] ;  /* 0x0000700001027983 */ /* 0x000ea20000100800 */
[C---:B------:R-:W-:Y:S02]  /*9ad0*/  VIADD R3, R191.reuse, 0x20 ;  /* 0x00000020bf037836 */ /* 0x040fe40000000000 */
[----:B-1----:R-:W-:Y:S01]  /*9ae0*/  VIADD R12, R191, 0x20 ;  /* 0x00000020bf0c7836 */ /* 0x002fe20000000000 */
[----:B------:R-:W0:Y:S01]  /*9af0*/  LDL R41, [R1+0x68] ;  /* 0x0000680001297983 */ /* 0x000e220000100800 */
[----:B------:R-:W-:Y:S02]  /*9b00*/  IMAD.SHL.U32 R3, R3, 0x40, RZ ;  /* 0x0000004003037824 */ /* 0x000fe400078e00ff */
[----:B------:R-:W-:-:S03]  /*9b10*/  IMAD.SHL.U32 R12, R12, 0x40, RZ ;  /* 0x000000400c0c7824 */ /* 0x000fc600078e00ff */
[----:B------:R-:W-:Y:S02]  /*9b20*/  LOP3.LUT R3, R3, 0x1c0, RZ, 0xc0, !PT ;  /* 0x000001c003037812 */ /* 0x000fe400078ec0ff */
[----:B------:R-:W-:Y:S02]  /*9b30*/  LOP3.LUT R12, R12, 0x1c0, RZ, 0xc0, !PT ;  /* 0x000001c00c0c7812 */ /* 0x000fe400078ec0ff */
[----:B------:R-:W-:-:S04]  /*9b40*/  SHF.R.U32.HI R3, RZ, 0x3, R3 ;  /* 0x00000003ff037819 */ /* 0x000fc80000011603 */
[----:B------:R-:W-:Y:S01]  /*9b50*/  LOP3.LUT R34, R3, R34, R12, 0x1e, !PT ;  /* 0x0000002203227212 */ /* 0x000fe200078e1e0c */
[----:B------:R-:W-:Y:S01]  /*9b60*/  HADD2.F32 R21, -RZ, R52.H1_H1 ;  /* 0x30000034ff157230 */ /* 0x000fe20000004100 */
[----:B------:R-:W-:Y:S02]  /*9b70*/  SHF.R.U64 R39, R8, 0x10, R9 ;  /* 0x0000001008277819 */ /* 0x000fe40000001209 */
[--C-:B------:R-:W-:Y:S02]  /*9b80*/  SHF.R.U64 R38, R10, 0x10, R11.reuse ;  /* 0x000000100a267819 */ /* 0x100fe4000000120b */
[----:B------:R-:W-:Y:S01]  /*9b90*/  SHF.R.U32.HI R36, RZ, 0x10, R11 ;  /* 0x00000010ff247819 */ /* 0x000fe2000001160b */
[----:B------:R-:W-:Y:S01]  /*9ba0*/  HADD2.F32 R11, -RZ, R54.H0_H0 ;  /* 0x20000036ff0b7230 */ /* 0x000fe20000004100 */
[--C-:B------:R-:W-:Y:S02]  /*9bb0*/  SHF.R.U32.HI R20, RZ, 0x10, R5.reuse ;  /* 0x00000010ff147819 */ /* 0x100fe40000011605 */
[----:B------:R-:W-:-:S02]  /*9bc0*/  SHF.R.U64 R37, R4, 0x10, R5 ;  /* 0x0000001004257819 */ /* 0x000fc40000001205 */
[----:B------:R-:W-:Y:S01]  /*9bd0*/  SHF.R.U32.HI R28, RZ, 0x10, R9 ;  /* 0x00000010ff1c7819 */ /* 0x000fe20000011609 */
[----:B------:R-:W-:Y:S01]  /*9be0*/  HADD2.F32 R20, -RZ, R20.H0_H0 ;  /* 0x20000014ff147230 */ /* 0x000fe20000004100 */
[--C-:B------:R-:W-:Y:S02]  /*9bf0*/  SHF.R.U64 R35, R6, 0x10, R7.reuse ;  /* 0x0000001006237819 */ /* 0x100fe40000001207 */
[----:B------:R-:W-:Y:S01]  /*9c00*/  SHF.R.U32.HI R33, RZ, 0x10, R7 ;  /* 0x00000010ff217819 */ /* 0x000fe20000011607 */
[----:B--2---:R-:W-:-:S04]  /*9c10*/  IMAD.IADD R3, R2, 0x1, R34 ;  /* 0x0000000102037824 */ /* 0x004fc800078e0222 */
[----:B------:R-:W-:Y:S01]  /*9c20*/  IMAD R3, R3, 0x2, R18 ;  /* 0x0000000203037824 */ /* 0x000fe200078e0212 */
[----:B0-----:R-:W0:Y:S04]  /*9c30*/  LDS.128 R12, [R41+0x20400] ;  /* 0x02040000290c7984 */ /* 0x001e280000000c00 */
[----:B------:R-:W1:Y:S01]  /*9c40*/  LDS.128 R24, [R3+0x20400] ;  /* 0x0204000003187984 */ /* 0x000e620000000c00 */
[----:B0-----:R-:W-:Y:S02]  /*9c50*/  HADD2.F32 R4, -RZ, R13.H0_H0 ;  /* 0x2000000dff047230 */ /* 0x001fe40000004100 */
[--C-:B-1----:R-:W-:Y:S02]  /*9c60*/  HADD2.F32 R8, -RZ, R25.reuse.H0_H0 ;  /* 0x20000019ff087230 */ /* 0x102fe40000004100 */
[----:B------:R-:W-:-:S03]  /*9c70*/  HADD2.F32 R25, -RZ, R25.H1_H1 ;  /* 0x30000019ff197230 */ /* 0x000fc60000004100 */
[C---:B------:R-:W-:Y:S01]  /*9c80*/  FMUL.FTZ R29, R8.reuse, R21 ;  /* 0x00000015081d7220 */ /* 0x040fe20000410000 */
[-C--:B------:R-:W-:Y:S01]  /*9c90*/  FMUL.FTZ R31, R8, R11.reuse ;  /* 0x0000000b081f7220 */ /* 0x080fe20000410000 */
[----:B------:R-:W-:Y:S02]  /*9ca0*/  HADD2.F32 R13, -RZ, R13.H1_H1 ;  /* 0x3000000dff0d7230 */ /* 0x000fe40000004100 */
[C---:B------:R-:W-:Y:S01]  /*9cb0*/  FFMA.FTZ R29, R4.reuse, R11, -R29 ;  /* 0x0000000b041d7223 */ /* 0x040fe2000001081d */
[----:B------:R-:W-:Y:S02]  /*9cc0*/  HADD2.F32 R7, -RZ, R24.H0_H0 ;  /* 0x20000018ff077230 */ /* 0x000fe40000004100 */
[----:B------:R-:W-:Y:S01]  /*9cd0*/  FFMA.FTZ R31, R4, R21, R31 ;  /* 0x00000015041f7223 */ /* 0x000fe2000001001f */
[----:B------:R-:W-:Y:S02]  /*9ce0*/  HADD2.F32 R8, -RZ, R28.H0_H0 ;  /* 0x2000001cff087230 */ /* 0x000fe40000004100 */
[----:B------:R-:W-:Y:S01]  /*9cf0*/  FMUL.FTZ R28, R25, R20 ;  /* 0x00000014191c7220 */ /* 0x000fe20000410000 */
[----:B------:R-:W-:-:S02]  /*9d00*/  HADD2.F32 R11, -RZ, R32.H1_H1 ;  /* 0x30000020ff0b7230 */ /* 0x000fc40000004100 */
[--C-:B------:R-:W-:Y:S02]  /*9d10*/  HADD2.F32 R4, -RZ, R53.reuse.H1_H1 ;  /* 0x30000035ff047230 */ /* 0x100fe40000004100 */
[-C--:B------:R-:W-:Y:S01]  /*9d20*/  FMUL.FTZ R34, R25, R8.reuse ;  /* 0x0000000819227220 */ /* 0x080fe20000410000 */
[----:B------:R-:W-:Y:S02]  /*9d30*/  HADD2.F32 R2, -RZ, R12.H0_H0 ;  /* 0x2000000cff027230 */ /* 0x000fe40000004100 */
[----:B------:R-:W-:Y:S01]  /*9d40*/  FFMA.FTZ R30, R13, R8, -R28 ;  /* 0x000000080d1e7223 */ /* 0x000fe2000001081c */
[C---:B------:R-:W-:Y:S01]  /*9d50*/  FMUL.FTZ R21, R7.reuse, R11 ;  /* 0x0000000b07157220 */ /* 0x040fe20000410000 */
[----:B------:R-:W-:Y:S02]  /*9d60*/  HADD2.F32 R9, -RZ, R26.H0_H0 ;  /* 0x2000001aff097230 */ /* 0x000fe40000004100 */
[----:B------:R-:W-:Y:S01]  /*9d70*/  FMUL.FTZ R28, R7, R4 ;  /* 0x00000004071c7220 */ /* 0x000fe20000410000 */
[----:B------:R-:W-:-:S02]  /*9d80*/  HADD2.F32 R8, -RZ, R53.H0_H0 ;  /* 0x20000035ff087230 */ /* 0x000fc40000004100 */
[C---:B------:R-:W-:Y:S01]  /*9d90*/  FFMA.FTZ R21, R2.reuse, R4, -R21 ;  /* 0x0000000402157223 */ /* 0x040fe20000010815 */
[----:B------:R-:W-:Y:S02]  /*9da0*/  HADD2.F32 R5, -RZ, R14.H0_H0 ;  /* 0x2000000eff057230 */ /* 0x000fe40000004100 */
[----:B------:R-:W-:Y:S01]  /*9db0*/  FFMA.FTZ R28, R2, R11, R28 ;  /* 0x0000000b021c7223 */ /* 0x000fe2000001001c */
[--C-:B------:R-:W-:Y:S02]  /*9dc0*/  HADD2.F32 R4, -RZ, R40.reuse.H0_H0 ;  /* 0x20000028ff047230 */ /* 0x100fe40000004100 */
[----:B------:R-:W-:Y:S01]  /*9dd0*/  FMUL.FTZ R2, R9, R8 ;  /* 0x0000000809027220 */ /* 0x000fe20000410000 */
[----:B------:R-:W-:Y:S02]  /*9de0*/  HADD2.F32 R10, -RZ, R27.H0_H0 ;  /* 0x2000001bff0a7230 */ /* 0x000fe40000004100 */
[----:B------:R-:W-:Y:S02]  /*9df0*/  HADD2.F32 R7, -RZ, R40.H1_H1 ;  /* 0x30000028ff077230 */ /* 0x000fe40000004100 */
[----:B------:R-:W-:-:S02]  /*9e00*/  HADD2.F32 R11, -RZ, R32.H0_H0 ;  /* 0x20000020ff0b7230 */ /* 0x000fc40000004100 */
[----:B------:R-:W-:Y:S01]  /*9e10*/  FFMA.FTZ R34, R13, R20, R34 ;  /* 0x000000140d227223 */ /* 0x000fe20000010022 */
[-C--:B------:R-:W-:Y:S01]  /*9e20*/  FFMA.FTZ R20, R5, R4.reuse, -R2 ;  /* 0x0000000405147223 */ /* 0x080fe20000010802 */
[----:B------:R-:W-:Y:S02]  /*9e30*/  HADD2.F32 R6, -RZ, R15.H0_H0 ;  /* 0x2000000fff067230 */ /* 0x000fe40000004100 */
[----:B------:R-:W-:Y:S01]  /*9e40*/  FMUL.FTZ R32, R9, R4 ;  /* 0x0000000409207220 */ /* 0x000fe20000410000 */
[----:B------:R-:W-:Y:S02]  /*9e50*/  HADD2.F32 R2, -RZ, R36.H0_H0 ;  /* 0x20000024ff027230 */ /* 0x000fe40000004100 */
[C---:B------:R-:W-:Y:S01]  /*9e60*/  FMUL.FTZ R9, R10.reuse, R11 ;  /* 0x0000000b0a097220 */ /* 0x040fe20000410000 */
[----:B------:R-:W-:Y:S02]  /*9e70*/  HADD2.F32 R27, -RZ, R27.H1_H1 ;  /* 0x3000001bff1b7230 */ /* 0x000fe40000004100 */
[----:B------:R-:W-:Y:S01]  /*9e80*/  FMUL.FTZ R36, R10, R7 ;  /* 0x000000070a247220 */ /* 0x000fe20000410000 */
[----:B------:R-:W-:-:S02]  /*9e90*/  HADD2.F32 R4, -RZ, R33.H0_H0 ;  /* 0x20000021ff047230 */ /* 0x000fc40000004100 */
[----:B------:R-:W-:Y:S01]  /*9ea0*/  FFMA.FTZ R10, R5, R8, R32 ;  /* 0x00000008050a7223 */ /* 0x000fe20000010020 */
[----:B------:R-:W-:Y:S02]  /*9eb0*/  HADD2.F32 R15, -RZ, R15.H1_H1 ;  /* 0x3000000fff0f7230 */ /* 0x000fe40000004100 */
[C---:B------:R-:W-:Y:S01]  /*9ec0*/  FFMA.FTZ R8, R6.reuse, R7, -R9 ;  /* 0x0000000706087223 */ /* 0x040fe20000010809 */
[----:B------:R-:W-:Y:S01]  /*9ed0*/  FFMA.FTZ R36, R6, R11, R36 ;  /* 0x0000000b06247223 */ /* 0x000fe20000010024 */
[----:B------:R-:W-:Y:S02]  /*9ee0*/  HADD2.F32 R24, -RZ, R24.H1_H1 ;  /* 0x30000018ff187230 */ /* 0x000fe40000004100 */
[C---:B------:R-:W-:Y:S01]  /*9ef0*/  FMUL.FTZ R32, R27.reuse, R4 ;  /* 0x000000041b207220 */ /* 0x040fe20000410000 */
[----:B------:R-:W-:Y:S02]  /*9f00*/  HADD2.F32 R26, -RZ, R26.H1_H1 ;  /* 0x3000001aff1a7230 */ /* 0x000fe40000004100 */
[----:B------:R-:W-:Y:S01]  /*9f10*/  FMUL.FTZ R6, R27, R2 ;  /* 0x000000021b067220 */ /* 0x000fe20000410000 */
[----:B------:R-:W-:-:S02]  /*9f20*/  HADD2.F32 R9, -RZ, R37.H0_H0 ;  /* 0x20000025ff097230 */ /* 0x000fc40000004100 */
[----:B------:R-:W-:Y:S02]  /*9f30*/  HADD2.F32 R11, -RZ, R35.H0_H0 ;  /* 0x20000023ff0b7230 */ /* 0x000fe40000004100 */
[----:B------:R-:W-:Y:S02]  /*9f40*/  HADD2.F32 R5, -RZ, R39.H0_H0 ;  /* 0x20000027ff057230 */ /* 0x000fe40000004100 */
[----:B------:R-:W-:Y:S02]  /*9f50*/  HADD2.F32 R7, -RZ, R38.H0_H0 ;  /* 0x20000026ff077230 */ /* 0x000fe40000004100 */
[C---:B------:R-:W-:Y:S01]  /*9f60*/  FFMA.FTZ R27, R15.reuse, R2, -R32 ;  /* 0x000000020f1b7223 */ /* 0x040fe20000010820 */
[----:B------:R-:W-:Y:S02]  /*9f70*/  HADD2.F32 R12, -RZ, R12.H1_H1 ;  /* 0x3000000cff0c7230 */ /* 0x000fe40000004100 */
[----:B------:R-:W-:Y:S01]  /*9f80*/  FFMA.FTZ R33, R15, R4, R6 ;  /* 0x000000040f217223 */ /* 0x000fe20000010006 */
[----:B------:R-:W-:-:S02]  /*9f90*/  HADD2.F32 R14, -RZ, R14.H1_H1 ;  /* 0x3000000eff0e7230 */ /* 0x000fc40000004100 */
        /* <DEDUP_REMOVED lines=16> */
[----:B------:R3:W-:Y:S04]  /*a0a0*/  STS.128 [R41+0x20400], R4 ;  /* 0x0204000429007388 */ /* 0x0007e80000000c00 */
[----:B------:R3:W-:Y:S02]  /*a0b0*/  STS.128 [R3+0x20400], R8 ;  /* 0x0204000803007388 */ /* 0x0007e40000000c00 */
.L_x_8677:
[----:B------:R-:W-:Y:S05]  /*a0c0*/  BSYNC B0 ;  /* 0x0000000000007941 */ /* 0x000fea0003800000 */
.L_x_8663:
        /* <DEDUP_REMOVED lines=8> */
.L_x_8660:
[----:B------:R-:W-:-:S13]  /*a150*/  ISETP.NE.AND P0, PT, R186, 0x3, PT ;  /* 0x00000003ba00780c */ /* 0x000fda0003f05270 */
[----:B------:R-:W-:Y:S05]  /*a160*/  @!P0 BRA `(.L_x_8687) ;  /* 0x0000000000048947 */ /* 0x000fea0003800000 */
[----:B------:R-:W-:Y:S01]  /*a170*/  BPT.TRAP 0x1 ;  /* 0x000000040000795c */ /* 0x000fe20000300000 */
.L_x_8687:
[----:B------:R-:W-:Y:S01]  /*a180*/  IMAD R21, R19, 0x8, R18 ;  /* 0x0000000813157824 */ /* 0x000fe200078e0212 */
[----:B-1----:R-:W-:-:S04]  /*a190*/  SHF.L.U32 R12, R23, 0x1f, RZ ;  /* 0x0000001f170c7819 */ /* 0x002fc800000006ff */
[----:B------:R1:W4:Y:S01]  /*a1a0*/  SYNCS.PHASECHK.TRANS64.TRYWAIT P1, [R21+URZ+0x38830], R12 ;  /* 0x0388300c150075a7 */ /* 0x000322000802017f */
[----:B------:R-:W-:Y:S05]  /*a1b0*/  @!P0 BRA `(.L_x_8688) ;  /* 0x0000000000048947 */ /* 0x000fea0003800000 */
[----:B------:R-:W-:Y:S01]  /*a1c0*/  BPT.TRAP 0x1 ;  /* 0x000000040000795c */ /* 0x000fe20000300000 */
.L_x_8688:
[C---:B--2---:R-:W-:Y:S02]  /*a1d0*/  VIADD R2, R18.reuse, 0x22400 ;  /* 0x0002240012027836 */ /* 0x044fe40000000000 */
[----:B0--3--:R-:W-:-:S03]  /*a1e0*/  VIADD R3, R18, 0x20400 ;  /* 0x0002040012037836 */ /* 0x009fc60000000000 */
[----:B------:R-:W-:Y:S02]  /*a1f0*/  SHF.R.U32.HI R2, RZ, 0x4, R2 ;  /* 0x00000004ff027819 */ /* 0x000fe40000011602 */
[----:B------:R-:W-:Y:S02]  /*a200*/  SHF.R.U32.HI R3, RZ, 0x4, R3 ;  /* 0x00000004ff037819 */ /* 0x000fe40000011603 */
[----:B------:R-:W-:Y:S02]  /*a210*/  LOP3.LUT R2, R2, 0x3fff, RZ, 0xc0, !PT ;  /* 0x00003fff02027812 */ /* 0x000fe400078ec0ff */
[----:B------:R-:W-:Y:S02]  /*a220*/  LOP3.LUT R3, R3, 0x3fff, RZ, 0xc0, !PT ;  /* 0x00003fff03037812 */ /* 0x000fe400078ec0ff */
[----:B------:R-:W-:Y:S01]  /*a230*/  LOP3.LUT R206, R2, 0x10000, RZ, 0xfc, !PT ;  /* 0x0001000002ce7812 */ /* 0x000fe200078efcff */
[----:B----4-:R-:W-:Y:S06]  /*a240*/  @P1 BRA `(.L_x_8689) ;  /* 0x0000000000081947 */ /* 0x010fec0003800000 */
[----:B------:R-:W0:Y:S02]  /*a250*/  SYNCS.PHASECHK.TRANS64.TRYWAIT P1, [R21+URZ+0x38830], R12 ;  /* 0x0388300c150075a7 */ /* 0x000e24000802017f */
[----:B0-----:R-:W-:Y:S05]  /*a260*/  @!P1 BRA `(.L_x_8690) ;  /* 0x0000016c00509947 */ /* 0x001fea0003800000 */
.L_x_8689:
[----:B------:R-:W-:Y:S01]  /*a270*/  LOP3.LUT R4, R3, 0x10000, RZ, 0xfc, !PT ;  /* 0x0001000003047812 */ /* 0x000fe200078efcff */
[----:B------:R-:W-:Y:S01]  /*a280*/  IMAD R2, R19, 0x200, R206 ;  /* 0x0000020013027824 */ /* 0x000fe200078e02ce */
[----:B------:R-:W-:Y:S05]  /*a290*/  WARPSYNC.ALL ;  /* 0x0000000000007948 */ /* 0x000fea0003800000 */
[----:B------:R-:W-:Y:S01]  /*a2a0*/  IMAD.MOV.U32 R5, RZ, RZ, 0x40000040 ;  /* 0x40000040ff057424 */ /* 0x000fe200078e00ff */
[----:B------:R-:W-:Y:S01]  /*a2b0*/  R2UR UR4, R4 ;  /* 0x00000000040472ca */ /* 0x000fe200000e0000 */
[----:B------:R-:W-:Y:S01]  /*a2c0*/  IMAD.MOV.U32 R3, RZ, RZ, 0x40000040 ;  /* 0x40000040ff037424 */ /* 0x000fe200078e00ff */
[----:B------:R-:W-:Y:S01]  /*a2d0*/  R2UR UR6, R2 ;  /* 0x00000000020672ca */ /* 0x000fe200000e0000 */
[----:B-----5:R-:W-:Y:S01]  /*a2e0*/  WARPGROUP.ARRIVE ;  /* 0x00000000000079c5 */ /* 0x020fe20000000000 */
[----:B------:R-:W-:Y:S01]  /*a2f0*/  R2UR UR5, R5 ;  /* 0x00000000050572ca */ /* 0x000fe200000e0000 */
[----:B------:R-:W-:Y:S01]  /*a300*/  VIADD R10, R4, 0x2 ;  /* 0x00000002040a7836 */ /* 0x000fe20000000000 */
[----:B------:R-:W-:Y:S01]  /*a310*/  R2UR UR7, R3 ;  /* 0x00000000030772ca */ /* 0x000fe200000e0000 */
[----:B------:R-:W-:Y:S01]  /*a320*/  VIADD R6, R2, 0x2 ;  /* 0x0000000202067836 */ /* 0x000fe20000000000 */
[----:B------:R-:W-:Y:S01]  /*a330*/  IADD3 R8, R4, 0x4, RZ ;  /* 0x0000000404087810 */ /* 0x000fe20007ffe0ff */
[----:B------:R-:W-:Y:S01]  /*a340*/  IMAD.MOV.U32 R11, RZ, RZ, 0x40000040 ;  /* 0x40000040ff0b7424 */ /* 0x000fe200078e00ff */
[----:B------:R-:W-:Y:S01]  /*a350*/  BSSY B0, `(.L_x_8691) ;  /* 0x0000023000007945 */ /* 0x000fe20003800000 */
[----:B------:R-:W-:-:S02]  /*a360*/  IMAD.MOV.U32 R7, RZ, RZ, 0x40000040 ;  /* 0x40000040ff077424 */ /* 0x000fc400078e00ff */
        /* <DEDUP_REMOVED lines=25> */
[----:B------:R-:W-:Y:S02]  /*a500*/  R2UR UR7, R3 ;  /* 0x00000000030772ca */ /* 0x000fe400000e0000 */
[----:B------:R-:W-:Y:S01]  /*a510*/  SHF.L.U32 R3, R0, 0x1f, RZ ;  /* 0x0000001f00037819 */ /* 0x000fe200000006ff */
[----:B------:R-:W-:-:S02]  /*a520*/  WARPGROUP.DEPBAR.LE gsb0, 0x0 ;  /* 0x00008000000079c5 */ /* 0x000fc40000010000 */
[----:B------:R-:W-:-:S08]  /*a530*/  WARPGROUP.ARRIVE ;  /* 0x00000000000079c5 */ /* 0x000fd00000000000 */
[----:B------:R-:W-:Y:S03]  /*a540*/  HGMMA.64x64x16.F32 R24, gdesc[UR4], R24, gsb0 ;  /* 0x00e00000041879f0 */ /* 0x000fe60008000818 */
[----:B------:R-:W-:Y:S02]  /*a550*/  WARPGROUP.DEPBAR.LE gsb0, 0x0 ;  /* 0x00008000000079c5 */ /* 0x000fe40000010000 */
[----:B------:R-:W2:Y:S02]  /*a560*/  SYNCS.PHASECHK.TRANS64.TRYWAIT P1, [R18+URZ+0x38810], R3 ;  /* 0x03881003120075a7 */ /* 0x000ea4000802017f */
[----:B--2---:R-:W-:Y:S05]  /*a570*/  @!P1 BRA `(.L_x_8692) ;  /* 0x0000016800a09947 */ /* 0x004fea0003800000 */
.L_x_8916:
[----:B------:R-:W-:Y:S05]  /*a580*/  BSYNC B0 ;  /* 0x0000000000007941 */ /* 0x000fea0003800000 */
.L_x_8691:
[----:B------:R-:W-:Y:S05]  /*a590*/  @!P0 BRA `(.L_x_8693) ;  /* 0x0000000000048947 */ /* 0x000fea0003800000 */
[----:B------:R-:W-:Y:S01]  /*a5a0*/  BPT.TRAP 0x1 ;  /* 0x000000040000795c */ /* 0x000fe20000300000 */
.L_x_8693:
[----:B------:R3:W4:Y:S01]  /*a5b0*/  SYNCS.PHASECHK.TRANS64.TRYWAIT P1, [R21+URZ+0x38850], R12 ;  /* 0x0388500c150075a7 */ /* 0x000722000802017f */
[----:B------:R-:W-:Y:S05]  /*a5c0*/  @!P0 BRA `(.L_x_8694) ;  /* 0x0000000000048947 */ /* 0x000fea0003800000 */
[----:B------:R-:W-:Y:S01]  /*a5d0*/  BPT.TRAP 0x1 ;  /* 0x000000040000795c */ /* 0x000fe20000300000 */
.L_x_8694:
[----:B------:R-:W-:-:S05]  /*a5e0*/  VIADD R0, R18, 0x400 ;  /* 0x0000040012007836 */ /* 0x000fca0000000000 */
[----:B------:R-:W-:-:S04]  /*a5f0*/  SHF.R.U32.HI R0, RZ, 0x4, R0 ;  /* 0x00000004ff007819 */ /* 0x000fc80000011600 */
[----:B------:R-:W-:Y:S01]  /*a600*/  LOP3.LUT R0, R0, 0x3fff, RZ, 0xc0, !PT ;  /* 0x00003fff00007812 */ /* 0x000fe200078ec0ff */
[----:B----4-:R-:W-:Y:S06]  /*a610*/  @P1 BRA `(.L_x_8695) ;  /* 0x0000000000081947 */ /* 0x010fec0003800000 */
[----:B------:R-:W4:Y:S02]  /*a620*/  SYNCS.PHASECHK.TRANS64.TRYWAIT P1, [R21+URZ+0x38850], R12 ;  /* 0x0388500c150075a7 */ /* 0x000f24000802017f */
[----:B----4-:R-:W-:Y:S05]  /*a630*/  @!P1 BRA `(.L_x_8696) ;  /* 0x0000016800849947 */ /* 0x010fea0003800000 */
.L_x_8695:
[----:B------:R-:W-:Y:S05]  /*a640*/  WARPSYNC.ALL ;  /* 0x0000000000007948 */ /* 0x000fea0003800000 */
[----:B------:R-:W-:Y:S01]  /*a650*/  LOP3.LUT R207, R0, 0x10000, RZ, 0xfc, !PT ;  /* 0x0001000000cf7812 */ /* 0x000fe200078efcff */
[----:B------:R-:W-:Y:S01]  /*a660*/  VIADD R0, R18, 0x26400 ;  /* 0x0002640012007836 */ /* 0x000fe20000000000 */
[----:B------:R-:W-:-:S03]  /*a670*/  WARPGROUP.ARRIVE ;  /* 0x00000000000079c5 */ /* 0x000fc60000000000 */
[----:B01-34-:R-:W-:-:S03]  /*a680*/  IMAD R12, R19, 0x1000, R207 ;  /* 0x00001000130c7824 */ /* 0x01bfc600078e02cf */
[----:B------:R-:W0:Y:S01]  /*a690*/  S2R R20, SR_TID.X ;  /* 0x0000000000147919 */ /* 0x000e220000002100 */
[----:B------:R-:W-:Y:S01]  /*a6a0*/  IMAD.MOV.U32 R13, RZ, RZ, 0x40000040 ;  /* 0x40000040ff0d7424 */ /* 0x000fe200078e00ff */
[----:B------:R-:W-:Y:S01]  /*a6b0*/  SHF.R.U32.HI R0, RZ, 0x4, R0 ;  /* 0x00000004ff007819 */ /* 0x000fe20000011600 */
[----:B--2---:R-:W-:Y:S01]  /*a6c0*/  IMAD.MOV.U32 R3, RZ, RZ, 0x40000040 ;  /* 0x40000040ff037424 */ /* 0x004fe200078e00ff */
[C---:B------:R-:W-:Y:S01]  /*a6d0*/  R2UR UR6, R12.reuse ;  /* 0x000000000c0672ca */ /* 0x040fe200000e0000 */
[----:B------:R-:W-:Y:S01]  /*a6e0*/  VIADD R14, R12, 0x2 ;  /* 0x000000020c0e7836 */ /* 0x000fe20000000000 */
[----:B------:R-:W-:Y:S01]  /*a6f0*/  LOP3.LUT R0, R0, 0x3fff, RZ, 0xc0, !PT ;  /* 0x00003fff00007812 */ /* 0x000fe200078ec0ff */
[----:B------:R-:W-:Y:S01]  /*a700*/  IMAD.MOV.U32 R15, RZ, RZ, 0x40000040 ;  /* 0x40000040ff0f7424 */ /* 0x000fe200078e00ff */
[----:B------:R-:W-:Y:S01]  /*a710*/  R2UR UR7, R13 ;  /* 0x000000000d0772ca */ /* 0x000fe200000e0000 */
[----:B------:R-:W-:Y:S01]  /*a720*/  IMAD.MOV.U32 R59, RZ, RZ, 0x40000040 ;  /* 0x40000040ff3b7424 */ /* 0x000fe200078e00ff */
[----:B------:R-:W-:Y:S01]  /*a730*/  LOP3.LUT R2, R0, 0x10000, RZ, 0xfc, !PT ;  /* 0x0001000000027812 */ /* 0x000fe200078efcff */
[----:B------:R-:W-:Y:S01]  /*a740*/  VIADD R57, R12, 0x800 ;  /* 0x000008000c397836 */ /* 0x000fe20000000000 */
[----:B------:R-:W-:Y:S01]  /*a750*/  R2UR UR5, R3 ;  /* 0x00000000030572ca */ /* 0x000fe200000e0000 */
[----:B------:R-:W-:Y:S01]  /*a760*/  IMAD.MOV.U32 R60, RZ, RZ, 0x4 ;  /* 0x00000004ff3c7424 */ /* 0x000fe200078e00ff */
[C---:B------:R-:W-:Y:S01]  /*a770*/  R2UR UR4, R2.reuse ;  /* 0x00000000020472ca */ /* 0x040fe200000e0000 */
[----:B------:R-:W-:-:S02]  /*a780*/  VIADD R58, R2, 0x2 ;  /* 0x00000002023a7836 */ /* 0x000fc40000000000 */
[----:B------:R-:W-:-:S10]  /*a790*/  VIADD R13, R2, 0x800 ;  /* 0x00000800020d7836 */ /* 0x000fd40000000000 */
        /* <DEDUP_REMOVED lines=10> */
[----:B------:R-:W0:Y:S02]  /*a840*/  SHFL.IDX PT, R0, R20, RZ, 0x1f ;  /* 0x00001fff14007589 */ /* 0x000e2400000e0000 */
[----:B0-----:R-:W-:-:S04]  /*a850*/  ISETP.GT.AND P1, PT, R0, 0x7f, PT ;  /* 0x0000007f0000780c */ /* 0x001fc80003f24270 */
        /* <DEDUP_REMOVED lines=181> */
[----:B------:R-:W-:-:S04]  /*b3b0*/  SEL R13, R13, 0x26, P1 ;  /* 0x000000260d0d7807 */ /* 0x000fc80000800000 */
[----:B------:R-:W-:Y:S01]  /*b3c0*/  LOP3.LUT R13, R13, 0x6, RZ, 0xc0, !PT ;  /* 0x000000060d0d7812 */ /* 0x000fe200078ec0ff */
        /* <DEDUP_REMOVED lines=85> */
[----:B------:R-:W-:Y:S02]  /*b920*/  R2UR UR4, R58 ;  /* 0x000000003a0472ca */ /* 0x000fe400000e0000 */
[----:B------:R-:W-:Y:S01]  /*b930*/  R2UR UR5, R59 ;  /* 0x000000003b0572ca */ /* 0x000fe200000e0000 */
[----:B------:R-:W-:Y:S01]  /*b940*/  IMAD.MOV.U32 R59, RZ, RZ, 0x40000040 ;  /* 0x40000040ff3b7424 */ /* 0x000fe200078e00ff */
[----:B------:R-:W-:Y:S01]  /*b950*/  IADD3 R58, R20, R13, RZ ;  /* 0x0000000d143a7210 */ /* 0x000fe20007ffe0ff */
        /* <DEDUP_REMOVED lines=64> */
[----:B------:R-:W-:-:S03]  /*bd60*/  IMAD.MOV.U32 R57, RZ, RZ, 0x40 ;  /* 0x00000040ff397424 */ /* 0x000fc600078e00ff */
[----:B------:R-:W-:Y:S02]  /*bd70*/  SEL R13, R13, 0xf80, P1 ;  /* 0x00000f800d0d7807 */ /* 0x000fe40000800000 */
[----:B------:R-:W-:Y:S01]  /*bd80*/  SEL R0, R57, 0x3e, P1 ;  /* 0x0000003e39007807 */ /* 0x000fe20000800000 */
[----:B------:R-:W-:Y:S02]  /*bd90*/  WARPGROUP.DEPBAR.LE gsb0, 0x0 ;  /* 0x00008000000079c5 */ /* 0x000fe40000010000 */
[----:B------:R-:W-:-:S06]  /*bda0*/  WARPGROUP.ARRIVE ;  /* 0x00000000000079c5 */ /* 0x000fcc0000000000 */
[----:B------:R-:W-:Y:S01]  /*bdb0*/  HGMMA.64x64x16.F32 R24, gdesc[UR4], R24, gsb0 ;  /* 0x00e00000041879f0 */ /* 0x000fe20008000818 */
[----:B------:R-:W-:Y:S02]  /*bdc0*/  R2UR UR6, R14 ;  /* 0x000000000e0672ca */ /* 0x000fe400000e0000 */
[----:B------:R-:W-:Y:S02]  /*bdd0*/  R2UR UR7, R15 ;  /* 0x000000000f0772ca */ /* 0x000fe400000e0000 */
[----:B------:R-:W-:Y:S02]  /*bde0*/  R2UR UR4, R58 ;  /* 0x000000003a0472ca */ /* 0x000fe400000e0000 */
[----:B------:R-:W-:Y:S02]  /*bdf0*/  R2UR UR5, R59 ;  /* 0x000000003b0572ca */ /* 0x000fe400000e0000 */
[----:B------:R-:W-:Y:S02]  /*be00*/  LOP3.LUT R15, R13, 0x1e00, RZ, 0xc0, !PT ;  /* 0x00001e000d0f7812 */ /* 0x000fe400078ec0ff */
[----:B------:R-:W-:-:S04]  /*be10*/  LOP3.LUT R13, R0, 0x6, RZ, 0xc0, !PT ;  /* 0x00000006000d7812 */ /* 0x000fc800078ec0ff */
[CC--:B------:R-:W-:Y:S02]  /*be20*/  IADD3 R14, R13.reuse, R15.reuse, R2 ;  /* 0x0000000f0d0e7210 */ /* 0x0c0fe40007ffe002 */
[----:B------:R-:W-:Y:S01]  /*be30*/  IADD3 R12, R13, R15, R12 ;  /* 0x0000000f0d0c7210 */ /* 0x000fe20007ffe00c */
[----:B------:R-:W-:Y:S02]  /*be40*/  IMAD.MOV.U32 R15, RZ, RZ, 0x40000040 ;  /* 0x40000040ff0f7424 */ /* 0x000fe400078e00ff */
[----:B------:R-:W-:Y:S01]  /*be50*/  IMAD.MOV.U32 R13, RZ, RZ, 0x40000040 ;  /* 0x40000040ff0d7424 */ /* 0x000fe200078e00ff */
        /* <DEDUP_REMOVED lines=13> */
.L_x_8697:
[----:B------:R-:W2:Y:S01]  /*bf30*/  LDL R0, [R1+0x10] ;  /* 0x0000100001007983 */ /* 0x000ea20000100800 */
[----:B------:R-:W0:Y:S01]  /*bf40*/  LDC R12, c[0x0][0x448] ;  /* 0x00011200ff0c7b82 */ /* 0x000e220000000800 */
[----:B------:R-:W-:Y:S01]  /*bf50*/  ULDC UR4, c[0x0][0xa80] ;  /* 0x0002a00000047ab9 */ /* 0x000fe20000000800 */
[----:B------:R-:W-:Y:S01]  /*bf60*/  LOP3.LUT R22, R22, 0xffffffef, RZ, 0xc0, !PT ;  /* 0xffffffef16167812 */ /* 0x000fe200078ec0ff */
[----:B------:R-:W3:Y:S01]  /*bf70*/  LDL R58, [R1] ;  /* 0x00000000013a7983 */ /* 0x000ee20000100800 */
[----:B0-----:R-:W-:-:S13]  /*bf80*/  ISETP.NE.AND P5, PT, R12, 0x1, PT ;  /* 0x000000010c00780c */ /* 0x001fda0003fa5270 */
[----:B------:R-:W0:Y:S01]  /*bf90*/  @P5 LDC R13, c[0x0][0x44c] ;  /* 0x00011300ff0d5b82 */ /* 0x000e220000000800 */
[----:B------:R-:W-:-:S07]  /*bfa0*/  @P5 LOP3.LUT R22, R22, 0x10, RZ, 0xfc, !PT ;  /* 0x0000001016165812 */ /* 0x000fce00078efcff */
[----:B------:R-:W1:Y:S01]  /*bfb0*/  @P5 LDC R15, c[0x0][0x450] ;  /* 0x00011400ff0f5b82 */ /* 0x000e620000000800 */
[----:B--2---:R-:W-:-:S04]  /*bfc0*/  IMAD.IADD R0, R0, 0x1, R213 ;  /* 0x0000000100007824 */ /* 0x004fc800078e02d5 */
[----:B0-----:R-:W-:-:S05]  /*bfd0*/  @P5 IMAD.HI.U32 R12, R0, R13, RZ ;  /* 0x0000000d000c5227 */ /* 0x001fca00078e00ff */
[----:B-1----:R-:W-:-:S05]  /*bfe0*/  @P5 SHF.R.U32.HI R0, RZ, R15, R12 ;  /* 0x0000000fff005219 */ /* 0x002fca000001160c */
[----:B------:R-:W0:Y:S01]  /*bff0*/  SHFL.IDX PT, R14, R0, RZ, 0x1c1f ;  /* 0x001c1fff000e7589 */ /* 0x000e2200000e0000 */
[----:B------:R-:W-:-:S05]  /*c000*/  IMAD R12, R168, -0x40, R57 ;  /* 0xffffffc0a80c7824 */ /* 0x000fca00078e0239 */
[----:B------:R-:W-:Y:S02]  /*c010*/  IADD3 R13, R211, 0x1, R12 ;  /* 0x00000001d30d7810 */ /* 0x000fe40007ffe00c */
[----:B------:R-:W-:Y:S02]  /*c020*/  IADD3 R12, -R193, R12, R211 ;  /* 0x0000000cc10c7210 */ /* 0x000fe40007ffe1d3 */
        /* <DEDUP_REMOVED lines=47> */
[----:B------:R-:W-:Y:S01]  /*c320*/  FMNMX.FTZ R20, R69, R20, !PT ;  /* 0x0000001445147209 */ /* 0x000fe20007810000 */
[----:B------:R-:W0:Y:S03]  /*c330*/  SHFL.IDX PT, R0, R0, 0x1, 0x1c1f ;  /* 0x003c1f0000007f89 */ /* 0x000e2600000e0000 */
[----:B------:R-:W-:-:S05]  /*c340*/  FMNMX.FTZ R20, R53, R20, !PT ;  /* 0x0000001435147209 */ /* 0x000fca0007810000 */
[----:B------:R-:W1:Y:S01]  /*c350*/  SHFL.BFLY PT, R71, R20, 0x2, 0x1f ;  /* 0x0c401f0014477f89 */ /* 0x000e6200000e0000 */
[----:B0-----:R-:W-:-:S04]  /*c360*/  VIADDMNMX R14, R0, R13, R12, PT ;  /* 0x0000000d000e7246 */ /* 0x001fc8000380010c */
[C---:B------:R-:W-:Y:S02]  /*c370*/  ISETP.GT.AND P1, PT, R14.reuse, RZ, PT ;  /* 0x000000ff0e00720c */ /* 0x040fe40003f24270 */
[----:B------:R-:W-:Y:S02]  /*c380*/  ISETP.GT.AND P2, PT, R14, 0x1, PT ;  /* 0x000000010e00780c */ /* 0x000fe40003f44270 */
[----:B-1----:R-:W-:Y:S02]  /*c390*/  FMNMX.FTZ R24, R20, R71, !PT ;  /* 0x0000004714187209 */ /* 0x002fe40007810000 */
[----:B------:R-:W-:Y:S02]  /*c3a0*/  ISETP.GT.AND P3, PT, R14, 0x8, PT ;  /* 0x000000080e00780c */ /* 0x000fe40003f64270 */
[----:B------:R-:W-:Y:S02]  /*c3b0*/  FSEL R71, R26, -INF , P1 ;  /* 0xff8000001a477808 */ /* 0x000fe40000800000 */
        /* <DEDUP_REMOVED lines=15> */
[----:B------:R-:W-:Y:S01]  /*c4b0*/  FMNMX.FTZ R0, R79, R0, !PT ;  /* 0x000000004f007209 */ /* 0x000fe20007810000 */
[----:B------:R-:W0:Y:S01]  /*c4c0*/  SHFL.BFLY PT, R13, R24, 0x1, 0x1f ;  /* 0x0c201f00180d7f89 */ /* 0x000e2200000e0000 */
        /* <DEDUP_REMOVED lines=18> */
[----:B------:R-:W-:Y:S01]  /*c5f0*/  IMAD.U32 R12, RZ, RZ, UR4 ;  /* 0x00000004ff0c7e24 */ /* 0x000fe2000f8e00ff */
[----:B0-----:R-:W-:Y:S02]  /*c600*/  FMNMX.FTZ R13, R24, R13, !PT ;  /* 0x0000000d180d7209 */ /* 0x001fe40007810000 */
[----:B------:R-:W-:Y:S02]  /*c610*/  ISETP.GT.AND P1, PT, R14, 0x38, PT ;  /* 0x000000380e00780c */ /* 0x000fe40003f24270 */
[----:B------:R-:W-:-:S02]  /*c620*/  FSEL R51, R51, -INF , P2 ;  /* 0xff80000033337808 */ /* 0x000fc40001000000 */
[----:B------:R-:W-:Y:S01]  /*c630*/  FMNMX.FTZ R0, R89, R0, !PT ;  /* 0x0000000059007209 */ /* 0x000fe20007810000 */
[----:B------:R-:W-:Y:S01]  /*c640*/  FMUL.FTZ R20, R13, R12 ;  /* 0x0000000c0d147220 */ /* 0x000fe20000410000 */
[----:B------:R-:W-:Y:S02]  /*c650*/  ISETP.GT.AND P2, PT, R14, 0x39, PT ;  /* 0x000000390e00780c */ /* 0x000fe40003f44270 */
[----:B------:R-:W-:Y:S02]  /*c660*/  FSEL R91, R54, -INF , P1 ;  /* 0xff800000365b7808 */ /* 0x000fe40000800000 */
[----:B------:R-:W-:Y:S02]  /*c670*/  FMNMX.FTZ R0, R51, R0, !PT ;  /* 0x0000000033007209 */ /* 0x000fe40007810000 */
[----:B------:R-:W-:Y:S02]  /*c680*/  FSETP.NEU.FTZ.AND P4, PT, R13, -INF , PT ;  /* 0xff8000000d00780b */ /* 0x000fe40003f9d000 */
[----:B------:R-:W-:-:S02]  /*c690*/  FSEL R55, R55, -INF , P2 ;  /* 0xff80000037377808 */ /* 0x000fc40001000000 */
[----:B------:R-:W-:Y:S02]  /*c6a0*/  FMNMX.FTZ R0, R91, R0, !PT ;  /* 0x000000005b007209 */ /* 0x000fe40007810000 */
[----:B------:R-:W-:Y:S02]  /*c6b0*/  FSEL R24, R20, RZ, P4 ;  /* 0x000000ff14187208 */ /* 0x000fe40002000000 */
[----:B------:R-:W-:-:S03]  /*c6c0*/  FMNMX.FTZ R0, R55, R0, !PT ;  /* 0x0000000037007209 */ /* 0x000fc60007810000 */
[-CC-:B------:R-:W-:Y:S01]  /*c6d0*/  FFMA.FTZ R164, R15, R12.reuse, -R24.reuse ;  /* 0x0000000c0fa47223 */ /* 0x180fe20000010818 */
[----:B------:R-:W-:Y:S02]  /*c6e0*/  FFMA.FTZ R15, R25, R12, -R24 ;  /* 0x0000000c190f7223 */ /* 0x000fe40000010818 */
[----:B------:R-:W0:Y:S02]  /*c6f0*/  SHFL.BFLY PT, R25, R0, 0x2, 0x1f ;  /* 0x0c401f0000197f89 */ /* 0x000e2400000e0000 */
[----:B0-----:R-:W-:-:S05]  /*c700*/  FMNMX.FTZ R25, R0, R25, !PT ;  /* 0x0000001900197209 */ /* 0x001fca0007810000 */
[----:B------:R-:W0:Y:S01]  /*c710*/  SHFL.BFLY PT, R20, R25, 0x1, 0x1f ;  /* 0x0c201f0019147f89 */ /* 0x000e2200000e0000 */
[-CC-:B------:R-:W-:Y:S01]  /*c720*/  FFMA.FTZ R166, R57, R12.reuse, -R24.reuse ;  /* 0x0000000c39a67223 */ /* 0x180fe20000010818 */
[----:B------:R-:W-:Y:S01]  /*c730*/  MUFU.EX2 R164, R164 ;  /* 0x000000a400a47308 */ /* 0x000fe20000000800 */
[----:B------:R-:W-:Y:S01]  /*c740*/  FFMA.FTZ R29, R29, R12, -R24 ;  /* 0x0000000c1d1d7223 */ /* 0x000fe20000010818 */
[----:B0-----:R-:W-:-:S04]  /*c750*/  FMNMX.FTZ R20, R25, R20, !PT ;  /* 0x0000001419147209 */ /* 0x001fc80007810000 */
[C---:B------:R-:W-:Y:S01]  /*c760*/  FSETP.NEU.FTZ.AND P1, PT, R20.reuse, -INF , PT ;  /* 0xff8000001400780b */ /* 0x040fe20003f3d000 */
[----:B------:R-:W-:-:S05]  /*c770*/  FMUL.FTZ R0, R20, R12 ;  /* 0x0000000c14007220 */ /* 0x000fca0000410000 */
[----:B------:R-:W-:Y:S01]  /*c780*/  FSEL R26, R0, RZ, P1 ;  /* 0x000000ff001a7208 */ /* 0x000fe20000800000 */
[----:B------:R-:W0:Y:S04]  /*c790*/  MUFU.EX2 R15, R15 ;  /* 0x0000000f000f7308 */ /* 0x000e280000000800 */
[-CC-:B------:R-:W-:Y:S01]  /*c7a0*/  FFMA.FTZ R71, R71, R12.reuse, -R26.reuse ;  /* 0x0000000c47477223 */ /* 0x180fe2000001081a */
[-CC-:B------:R-:W-:Y:S01]  /*c7b0*/  FFMA.FTZ R27, R27, R12.reuse, -R26.reuse ;  /* 0x0000000c1b1b7223 */ /* 0x180fe2000001081a */
[----:B------:R-:W-:-:S03]  /*c7c0*/  FFMA.FTZ R73, R73, R12, -R26 ;  /* 0x0000000c49497223 */ /* 0x000fc6000001081a */
[----:B------:R-:W-:Y:S01]  /*c7d0*/  MUFU.EX2 R28, R27 ;  /* 0x0000001b001c7308 */ /* 0x000fe20000000800 */
[-C--:B------:R-:W-:Y:S01]  /*c7e0*/  FFMA.FTZ R160, R59, R12.reuse, -R24 ;  /* 0x0000000c3ba07223 */ /* 0x080fe20000010818 */
[----:B------:R-:W-:-:S06]  /*c7f0*/  FFMA.FTZ R75, R75, R12, -R26 ;  /* 0x0000000c4b4b7223 */ /* 0x000fcc000001081a */
[----:B------:R-:W1:Y:S01]  /*c800*/  MUFU.EX2 R71, R71 ;  /* 0x0000004700477308 */ /* 0x000e620000000800 */
[-C--:B------:R-:W-:Y:S01]  /*c810*/  FFMA.FTZ R77, R77, R12.reuse, -R26 ;  /* 0x0000000c4d4d7223 */ /* 0x080fe2000001081a */
[----:B------:R-:W-:-:S06]  /*c820*/  FFMA.FTZ R14, R33, R12, -R24 ;  /* 0x0000000c210e7223 */ /* 0x000fcc0000010818 */
[----:B------:R-:W2:Y:S01]  /*c830*/  MUFU.EX2 R166, R166 ;  /* 0x000000a600a67308 */ /* 0x000ea20000000800 */
[----:B------:R-:W-:-:S07]  /*c840*/  IMAD.MOV.U32 R25, RZ, RZ, 0x40000040 ;  /* 0x40000040ff197424 */ /* 0x000fce00078e00ff */
[----:B------:R-:W4:Y:S01]  /*c850*/  MUFU.EX2 R73, R73 ;  /* 0x0000004900497308 */ /* 0x000f220000000800 */
[----:B------:R-:W-:-:S07]  /*c860*/  FFMA.FTZ R79, R79, R12, -R26 ;  /* 0x0000000c4f4f7223 */ /* 0x000fce000001081a */
[----:B------:R-:W5:Y:S01]  /*c870*/  MUFU.EX2 R29, R29 ;  /* 0x0000001d001d7308 */ /* 0x000f620000000800 */
[----:B------:R-:W-:-:S07]  /*c880*/  R2UR UR7, R25 ;  /* 0x00000000190772ca */ /* 0x000fce00000e0000 */
[----:B------:R-:W3:Y:S01]  /*c890*/  MUFU.EX2 R30, R75 ;  /* 0x0000004b001e7308 */ /* 0x000ee20000000800 */
[-CC-:B------:R-:W-:Y:S01]  /*c8a0*/  FFMA.FTZ R162, R61, R12.reuse, -R24.reuse ;  /* 0x0000000c3da27223 */ /* 0x180fe20000010818 */
[----:B------:R-:W-:Y:S01]  /*c8b0*/  FFMA.FTZ R31, R37, R12, -R24 ;  /* 0x0000000c251f7223 */ /* 0x000fe20000010818 */
[----:B0-----:R-:W-:-:S05]  /*c8c0*/  FADD.FTZ R25, R164, R15 ;  /* 0x0000000fa4197221 */ /* 0x001fca0000010000 */
[----:B------:R-:W0:Y:S01]  /*c8d0*/  MUFU.EX2 R160, R160 ;  /* 0x000000a000a07308 */ /* 0x000e220000000800 */
[-CC-:B------:R-:W-:Y:S01]  /*c8e0*/  FFMA.FTZ R156, R63, R12.reuse, -R24.reuse ;  /* 0x0000000c3f9c7223 */ /* 0x180fe20000010818 */
[-CC-:B------:R-:W-:Y:S01]  /*c8f0*/  FFMA.FTZ R33, R41, R12.reuse, -R24.reuse ;  /* 0x0000000c29217223 */ /* 0x180fe20000010818 */
[----:B------:R-:W-:-:S05]  /*c900*/  FFMA.FTZ R158, R65, R12, -R24 ;  /* 0x0000000c419e7223 */ /* 0x000fca0000010818 */
[----:B------:R1:W-:Y:S01]  /*c910*/  MUFU.EX2 R57, R14 ;  /* 0x0000000e00397308 */ /* 0x0003e20000000800 */
[-CC-:B------:R-:W-:Y:S01]  /*c920*/  FFMA.FTZ R35, R45, R12.reuse, -R24.reuse ;  /* 0x0000000c2d237223 */ /* 0x180fe20000010818 */
[-CC-:B------:R-:W-:Y:S01]  /*c930*/  FFMA.FTZ R152, R67, R12.reuse, -R24.reuse ;  /* 0x0000000c43987223 */ /* 0x180fe20000010818 */
[-CC-:B------:R-:W-:Y:S01]  /*c940*/  FFMA.FTZ R37, R49, R12.reuse, -R24.reuse ;  /* 0x0000000c31257223 */ /* 0x180fe20000010818 */
[----:B------:R-:W-:-:S04]  /*c950*/  FFMA.FTZ R154, R69, R12, -R24 ;  /* 0x0000000c459a7223 */ /* 0x000fc80000010818 */
[----:B------:R-:W0:Y:S01]  /*c960*/  MUFU.EX2 R77, R77 ;  /* 0x0000004d004d7308 */ /* 0x000e220000000800 */
[----:B-1----:R-:W-:Y:S01]  /*c970*/  LOP3.LUT R14, R56, 0x2000000, RZ, 0xfc, !PT ;  /* 0x02000000380e7812 */ /* 0x002fe200078efcff */
[-C--:B------:R-:W-:Y:S01]  /*c980*/  FFMA.FTZ R39, R53, R12.reuse, -R24 ;  /* 0x0000000c35277223 */ /* 0x080fe20000010818 */
[-C--:B------:R-:W-:Y:S01]  /*c990*/  FFMA.FTZ R81, R81, R12.reuse, -R26 ;  /* 0x0000000c51517223 */ /* 0x080fe2000001081a */
[----:B------:R-:W-:Y:S01]  /*c9a0*/  FADD.FTZ R36, R71, R28 ;  /* 0x0000001c47247221 */ /* 0x000fe20000010000 */
[----:B------:R-:W-:Y:S02]  /*c9b0*/  IMAD.MOV.U32 R27, RZ, RZ, 0x40000040 ;  /* 0x40000040ff1b7424 */ /* 0x000fe400078e00ff */
[----:B------:R-:W-:Y:S01]  /*c9c0*/  IMAD R24, R19, 0x1000, R14 ;  /* 0x0000100013187824 */ /* 0x000fe200078e020e */
[----:B------:R-:W1:Y:S01]  /*c9d0*/  MUFU.EX2 R32, R79 ;  /* 0x0000004f00207308 */ /* 0x000e620000000800 */
[----:B--2---:R-:W-:Y:S01]  /*c9e0*/  FADD.FTZ R38, R166, R25 ;  /* 0x00000019a6267221 */ /* 0x004fe20000010000 */
        /* <DEDUP_REMOVED lines=10> */
[----:B------:R-:W-:-:S02]  /*ca90*/  VIADD R26, R24, 0x80 ;  /* 0x00000080181a7836 */ /* 0x000fc40000000000 */
[----:B----4-:R-:W-:Y:S01]  /*caa0*/  FADD.FTZ R25, R73, R36 ;  /* 0x0000002449197221 */ /* 0x010fe20000010000 */
[----:B------:R-:W-:Y:S01]  /*cab0*/  R2UR UR11, R27 ;  /* 0x000000001b0b72ca */ /* 0x000fe200000e0000 */
[----:B------:R-:W-:Y:S02]  /*cac0*/  VIADD R0, R21, 0x38840 ;  /* 0x0003884015007836 */ /* 0x000fe40000000000 */
[----:B-----5:R-:W-:Y:S01]  /*cad0*/  FADD.FTZ R27, R29, R38 ;  /* 0x000000261d1b7221 */ /* 0x020fe20000010000 */
[----:B------:R-:W4:Y:S01]  /*cae0*/  MUFU.EX2 R81, R81 ;  /* 0x0000005100517308 */ /* 0x000f220000000800 */
[----:B---3--:R-:W-:Y:S01]  /*caf0*/  FADD.FTZ R38, R30, R25 ;  /* 0x000000191e267221 */ /* 0x008fe20000010000 */
[----:B------:R-:W-:Y:S01]  /*cb00*/  R2UR UR10, R26 ;  /* 0x000000001a0a72ca */ /* 0x000fe200000e0000 */
[----:B------:R-:W-:Y:S02]  /*cb10*/  VIADD R26, R24, 0x100 ;  /* 0x00000100181a7836 */ /* 0x000fe40000000000 */
[----:B0-----:R-:W-:Y:S01]  /*cb20*/  FADD.FTZ R40, R160, R27 ;  /* 0x0000001ba0287221 */ /* 0x001fe20000010000 */
[----:B------:R-:W-:-:S02]  /*cb30*/  PRMT R0, R187, 0x654, R0 ;  /* 0x00000654bb007816 */ /* 0x000fc40000000000 */
[----:B------:R-:W0:Y:S01]  /*cb40*/  MUFU.EX2 R31, R31 ;  /* 0x0000001f001f7308 */ /* 0x000e220000000800 */
[----:B------:R-:W-:Y:S02]  /*cb50*/  IMAD.MOV.U32 R27, RZ, RZ, 0x40000040 ;  /* 0x40000040ff1b7424 */ /* 0x000fe400078e00ff */
[----:B------:R-:W-:-:S05]  /*cb60*/  FADD.FTZ R25, R77, R38 ;  /* 0x000000264d197221 */ /* 0x000fca0000010000 */
[----:B------:R-:W3:Y:S01]  /*cb70*/  MUFU.EX2 R34, R83 ;  /* 0x0000005300227308 */ /* 0x000ee20000000800 */
[----:B------:R-:W-:Y:S01]  /*cb80*/  R2UR UR14, R26 ;  /* 0x000000001a0e72ca */ /* 0x000fe200000e0000 */
[----:B------:R5:W-:Y:S01]  /*cb90*/  SYNCS.ARRIVE.TRANS64.RED.A1T0 RZ, [R0+URZ], RZ ;  /* 0x000000ff00ff79a7 */ /* 0x000be2000810043f */
[----:B------:R-:W-:Y:S01]  /*cba0*/  R2UR UR15, R27 ;  /* 0x000000001b0f72ca */ /* 0x000fe200000e0000 */
[----:B-1----:R-:W-:-:S04]  /*cbb0*/  FADD.FTZ R26, R32, R25 ;  /* 0x00000019201a7221 */ /* 0x002fc80000010000 */
[----:B------:R-:W1:Y:S01]  /*cbc0*/  MUFU.EX2 R156, R156 ;  /* 0x0000009c009c7308 */ /* 0x000e620000000800 */
[----:B------:R-:W-:Y:S01]  /*cbd0*/  FADD.FTZ R27, R57, R40 ;  /* 0x00000028391b7221 */ /* 0x000fe20000010000 */
[----:B------:R-:W-:-:S06]  /*cbe0*/  MOV R25, 0x40000040 ;  /* 0x4000004000197802 */ /* 0x000fcc0000000f00 */
[----:B------:R-:W1:Y:S01]  /*cbf0*/  MUFU.EX2 R85, R85 ;  /* 0x0000005500557308 */ /* 0x000e620000000800 */
[----:B--2---:R-:W-:Y:S01]  /*cc00*/  FADD.FTZ R38, R162, R27 ;  /* 0x0000001ba2267221 */ /* 0x004fe20000010000 */
[----:B------:R-:W-:Y:S01]  /*cc10*/  R2UR UR19, R25 ;  /* 0x00000000191372ca */ /* 0x000fe200000e0000 */
[----:B----4-:R-:W-:-:S05]  /*cc20*/  FADD.FTZ R25, R81, R26 ;  /* 0x0000001a51197221 */ /* 0x010fca0000010000 */
[----:B-----5:R-:W2:Y:S01]  /*cc30*/  MUFU.EX2 R0, R43 ;  /* 0x0000002b00007308 */ /* 0x020ea20000000800 */
[----:B------:R-:W-:Y:S01]  /*cc40*/  F2FP.F16.F32.PACK_AB R164, R15, R164 ;  /* 0x000000a40fa4723e */ /* 0x000fe200000000ff */
[----:B0-----:R-:W-:-:S06]  /*cc50*/  FADD.FTZ R15, R31, R38 ;  /* 0x000000261f0f7221 */ /* 0x001fcc0000010000 */
[----:B------:R-:W0:Y:S01]  /*cc60*/  MUFU.EX2 R33, R33 ;  /* 0x0000002100217308 */ /* 0x000e220000000800 */
[----:B---3--:R-:W-:-:S07]  /*cc70*/  FADD.FTZ R26, R34, R25 ;  /* 0x00000019221a7221 */ /* 0x008fce0000010000 */
[----:B------:R-:W3:Y:S01]  /*cc80*/  MUFU.EX2 R87, R87 ;  /* 0x0000005700577308 */ /* 0x000ee20000000800 */
[----:B-1----:R-:W-:-:S07]  /*cc90*/  FADD.FTZ R38, R156, R15 ;  /* 0x0000000f9c267221 */ /* 0x002fce0000010000 */
[----:B------:R-:W1:Y:S01]  /*cca0*/  MUFU.EX2 R158, R158 ;  /* 0x0000009e009e7308 */ /* 0x000e620000000800 */
[C---:B------:R-:W-:Y:S01]  /*ccb0*/  R2UR UR6, R24.reuse ;  /* 0x00000000180672ca */ /* 0x040fe200000e0000 */
[----:B------:R-:W-:Y:S01]  /*ccc0*/  FADD.FTZ R15, R85, R26 ;  /* 0x0000001a550f7221 */ /* 0x000fe20000010000 */
[----:B------:R-:W-:-:S05]  /*ccd0*/  VIADD R24, R24, 0x180 ;  /* 0x0000018018187836 */ /* 0x000fca0000000000 */
[----:B------:R-:W4:Y:S01]  /*cce0*/  MUFU.EX2 R35, R35 ;  /* 0x0000002300237308 */ /* 0x000f220000000800 */
[----:B--2---:R-:W-:-:S07]  /*ccf0*/  FADD.FTZ R26, R0, R15 ;  /* 0x0000000f001a7221 */ /* 0x004fce0000010000 */
[----:B------:R-:W2:Y:S01]  /*cd00*/  MUFU.EX2 R36, R47 ;  /* 0x0000002f00247308 */ /* 0x000ea20000000800 */
[----:B------:R-:W-:Y:S01]  /*cd10*/  R2UR UR18, R24 ;  /* 0x00000000181272ca */ /* 0x000fe200000e0000 */
[----:B0-----:R-:W-:-:S06]  /*cd20*/  FADD.FTZ R25, R33, R38 ;  /* 0x0000002621197221 */ /* 0x001fcc0000010000 */
[----:B------:R-:W0:Y:S01]  /*cd30*/  MUFU.EX2 R152, R152 ;  /* 0x0000009800987308 */ /* 0x000e220000000800 */
[----:B------:R-:W-:Y:S01]  /*cd40*/  F2FP.F16.F32.PACK_AB R165, R28, R71 ;  /* 0x000000471ca5723e */ /* 0x000fe200000000ff */
[----:B---3--:R-:W-:-:S06]  /*cd50*/  FADD.FTZ R15, R87, R26 ;  /* 0x0000001a570f7221 */ /* 0x008fcc0000010000 */
[----:B------:R-:W3:Y:S01]  /*cd60*/  MUFU.EX2 R89, R89 ;  /* 0x0000005900597308 */ /* 0x000ee20000000800 */
[----:B-1----:R-:W-:-:S07]  /*cd70*/  FADD.FTZ R28, R158, R25 ;  /* 0x000000199e1c7221 */ /* 0x002fce0000010000 */
[----:B------:R-:W1:Y:S01]  /*cd80*/  MUFU.EX2 R37, R37 ;  /* 0x0000002500257308 */ /* 0x000e620000000800 */
[----:B----4-:R-:W-:-:S07]  /*cd90*/  FADD.FTZ R25, R35, R28 ;  /* 0x0000001c23197221 */ /* 0x010fce0000010000 */
[----:B------:R-:W4:Y:S01]  /*cda0*/  MUFU.EX2 R24, R51 ;  /* 0x0000003300187308 */ /* 0x000f220000000800 */
[----:B--2---:R-:W-:-:S07]  /*cdb0*/  FADD.FTZ R28, R36, R15 ;  /* 0x0000000f241c7221 */ /* 0x004fce0000010000 */
[----:B------:R-:W2:Y:S01]  /*cdc0*/  MUFU.EX2 R154, R154 ;  /* 0x0000009a009a7308 */ /* 0x000ea20000000800 */
[----:B------:R-:W-:-:S07]  /*cdd0*/  F2FP.F16.F32.PACK_AB R167, R30, R73 ;  /* 0x000000491ea7723e */ /* 0x000fce00000000ff */
[----:B------:R-:W-:Y:S08]  /*cde0*/  MUFU.EX2 R39, R39 ;  /* 0x0000002700277308 */ /* 0x000ff00000000800 */
[----:B------:R-:W5:Y:S08]  /*cdf0*/  MUFU.EX2 R91, R91 ;  /* 0x0000005b005b7308 */ /* 0x000f700000000800 */
[----:B------:R-:W5:Y:S01]  /*ce00*/  MUFU.EX2 R26, R55 ;  /* 0x00000037001a7308 */ /* 0x000f620000000800 */
[----:B0-----:R-:W-:Y:S01]  /*ce10*/  FADD.FTZ R30, R152, R25 ;  /* 0x00000019981e7221 */ /* 0x001fe20000010000 */
[----:B---3--:R-:W-:Y:S01]  /*ce20*/  FADD.FTZ R15, R89, R28 ;  /* 0x0000001c590f7221 */ /* 0x008fe20000010000 */
[----:B------:R-:W-:-:S02]  /*ce30*/  F2FP.F16.F32.PACK_AB R157, R0, R85 ;  /* 0x00000055009d723e */ /* 0x000fc400000000ff */
[----:B-1----:R-:W-:Y:S01]  /*ce40*/  FADD.FTZ R25, R37, R30 ;  /* 0x0000001e25197221 */ /* 0x002fe20000010000 */
[----:B------:R-:W-:Y:S01]  /*ce50*/  F2FP.F16.F32.PACK_AB R166, R29, R166 ;  /* 0x000000a61da6723e */ /* 0x000fe200000000ff */
[----:B------:R-:W-:Y:S01]  /*ce60*/  BAR.SYNC.DEFER_BLOCKING 0xf, 0x100 ;  /* 0x03c4000000007b1d */ /* 0x000fe20000010000 */
[----:B----4-:R-:W-:Y:S01]  /*ce70*/  FADD.FTZ R0, R24, R15 ;  /* 0x0000000f18007221 */ /* 0x010fe20000010000 */
[----:B------:R-:W-:Y:S01]  /*ce80*/  F2FP.F16.F32.PACK_AB R160, R57, R160 ;  /* 0x000000a039a0723e */ /* 0x000fe200000000ff */
[----:B--2---:R-:W-:Y:S01]  /*ce90*/  FADD.FTZ R28, R154, R25 ;  /* 0x000000199a1c7221 */ /* 0x004fe20000010000 */
[----:B------:R-:W-:Y:S02]  /*cea0*/  F2FP.F16.F32.PACK_AB R161, R32, R77 ;  /* 0x0000004d20a1723e */ /* 0x000fe400000000ff */
[----:B------:R-:W-:Y:S02]  /*ceb0*/  F2FP.F16.F32.PACK_AB R162, R31, R162 ;  /* 0x000000a21fa2723e */ /* 0x000fe400000000ff */
[----:B------:R-:W-:-:S02]  /*cec0*/  F2FP.F16.F32.PACK_AB R163, R34, R81 ;  /* 0x0000005122a3723e */ /* 0x000fc400000000ff */
[----:B------:R-:W-:Y:S02]  /*ced0*/  F2FP.F16.F32.PACK_AB R156, R33, R156 ;  /* 0x0000009c219c723e */ /* 0x000fe400000000ff */
[----:B------:R-:W-:Y:S02]  /*cee0*/  F2FP.F16.F32.PACK_AB R158, R35, R158 ;  /* 0x0000009e239e723e */ /* 0x000fe400000000ff */
[----:B------:R-:W-:Y:S01]  /*cef0*/  F2FP.F16.F32.PACK_AB R159, R36, R87 ;  /* 0x00000057249f723e */ /* 0x000fe200000000ff */
[----:B-----5:R-:W-:Y:S01]  /*cf00*/  FADD.FTZ R15, R91, R0 ;  /* 0x000000005b0f7221 */ /* 0x020fe20000010000 */
[----:B------:R-:W-:Y:S02]  /*cf10*/  F2FP.F16.F32.PACK_AB R152, R37, R152 ;  /* 0x000000982598723e */ /* 0x000fe400000000ff */
[----:B------:R-:W-:Y:S02]  /*cf20*/  F2FP.F16.F32.PACK_AB R153, R24, R89 ;  /* 0x000000591899723e */ /* 0x000fe400000000ff */
[----:B------:R-:W-:-:S02]  /*cf30*/  F2FP.F16.F32.PACK_AB R154, R39, R154 ;  /* 0x0000009a279a723e */ /* 0x000fc400000000ff */
[C---:B------:R-:W-:Y:S01]  /*cf40*/  F2FP.F16.F32.PACK_AB R155, R26.reuse, R91 ;  /* 0x0000005b1a9b723e */ /* 0x040fe200000000ff */
[----:B------:R-:W-:Y:S01]  /*cf50*/  STSM.16.M88.4 [R227+0x36400], R164 ;  /* 0x036400a4e3007844 */ /* 0x000fe20000000200 */
[----:B------:R-:W-:Y:S01]  /*cf60*/  FADD.FTZ R0, R39, R28 ;  /* 0x0000001c27007221 */ /* 0x000fe20000010000 */
[----:B------:R-:W-:Y:S02]  /*cf70*/  FADD.FTZ R15, R26, R15 ;  /* 0x0000000f1a0f7221 */ /* 0x000fe40000010000 */
[----:B------:R0:W-:Y:S04]  /*cf80*/  STSM.16.M88.4 [R58], R160 ;  /* 0x000000a03a007844 */ /* 0x0001e80000000200 */
[----:B------:R1:W-:Y:S04]  /*cf90*/  STSM.16.M88.4 [R228], R156 ;  /* 0x0000009ce4007844 */ /* 0x0003e80000000200 */
[----:B------:R1:W-:Y:S01]  /*cfa0*/  STSM.16.M88.4 [R229], R152 ;  /* 0x00000098e5007844 */ /* 0x0003e20000000200 */
[----:B0-----:R-:W-:-:S06]  /*cfb0*/  WARPGROUP.ARRIVE ;  /* 0x00000000000079c5 */ /* 0x001fcc0000000000 */
        /* <DEDUP_REMOVED lines=24> */
.L_x_8698:
[----:B------:R-:W-:Y:S01]  /*d140*/  VIADD R21, R21, 0x38860 ;  /* 0x0003886015157836 */ /* 0x000fe20000000000 */
[----:B------:R-:W0:Y:S01]  /*d150*/  @P5 LDC R152, c[0x0][0x44c] ;  /* 0x00011300ff985b82 */ /* 0x000e220000000800 */
[----:B------:R-:W-:Y:S01]  /*d160*/  IMAD.MOV.U32 R153, RZ, RZ, R213 ;  /* 0x000000ffff997224 */ /* 0x000fe200078e00d5 */
[----:B------:R-:W-:Y:S01]  /*d170*/  ULDC UR36, c[0x0][0xa80] ;  /* 0x0002a00000247ab9 */ /* 0x000fe20000000800 */
[----:B------:R-:W-:Y:S01]  /*d180*/  ULDC UR37, c[0x0][0xa80] ;  /* 0x0002a00000257ab9 */ /* 0x000fe20000000800 */
[----:B------:R-:W-:Y:S01]  /*d190*/  PRMT R21, R187, 0x654, R21 ;  /* 0x00000654bb157816 */ /* 0x000fe20000000015 */
[----:B------:R-:W-:Y:S03]  /*d1a0*/  BSSY B1, `(.L_x_8699) ;  /* 0x0000397000017945 */ /* 0x000fe60003800000 */
[----:B------:R1:W-:Y:S02]  /*d1b0*/  SYNCS.ARRIVE.TRANS64.RED.A1T0 RZ, [R21+URZ], RZ ;  /* 0x000000ff15ff79a7 */ /* 0x0003e4000810043f */
[----:B-1----:R-:W1:Y:S01]  /*d1c0*/  @P5 LDC R21, c[0x0][0x450] ;  /* 0x00011400ff155b82 */ /* 0x002e620000000800 */
[----:B0-----:R-:W-:-:S05]  /*d1d0*/  @P5 IMAD.HI.U32 R152, R213, R152, RZ ;  /* 0x00000098d5985227 */ /* 0x001fca00078e00ff */
[----:B-1----:R-:W-:-:S04]  /*d1e0*/  @P5 SHF.R.U32.HI R153, RZ, R21, R152 ;  /* 0x00000015ff995219 */ /* 0x002fc80000011698 */
[----:B------:R-:W-:-:S04]  /*d1f0*/  IADD3 R21, R153, R211, -R208 ;  /* 0x000000d399157210 */ /* 0x000fc80007ffe8d0 */
[----:B------:R-:W-:-:S04]  /*d200*/  SHF.R.S32.HI R152, RZ, 0x1f, R21 ;  /* 0x0000001fff987819 */ /* 0x000fc80000011415 */
[----:B------:R-:W-:Y:S01]  /*d210*/  LEA.HI R152, R152, R21, RZ, 0x6 ;  /* 0x0000001598987211 */ /* 0x000fe200078f30ff */
[----:B------:R-:W-:-:S03]  /*d220*/  VIADD R21, R168, 0xfffffffe ;  /* 0xfffffffea8157836 */ /* 0x000fc60000000000 */
[----:B------:R-:W-:-:S04]  /*d230*/  SHF.R.S32.HI R212, RZ, 0x6, R152 ;  /* 0x00000006ffd47819 */ /* 0x000fc80000011498 */
[----:B------:R-:W-:-:S04]  /*d240*/  VIMNMX R212, RZ, R212, !PT ;  /* 0x000000d4ffd47248 */ /* 0x000fc80007fe0100 */
[----:B------:R-:W-:-:S13]  /*d250*/  ISETP.GE.AND P1, PT, R21, R212, PT ;  /* 0x000000d41500720c */ /* 0x000fda0003f26270 */
[----:B------:R-:W-:Y:S05]  /*d260*/  @!P1 BRA `(.L_x_8700) ;  /* 0x0000003800289947 */ /* 0x000fea0003800000 */
[----:B------:R-:W-:Y:S01]  /*d270*/  BSSY B0, `(.L_x_8700) ;  /* 0x0000389000007945 */ /* 0x000fe20003800000 */
[----:B------:R-:W-:Y:S02]  /*d280*/  IMAD.MOV.U32 R199, RZ, RZ, R20 ;  /* 0x000000ffffc77224 */ /* 0x000fe400078e0014 */
[----:B------:R-:W-:Y:S02]  /*d290*/  IMAD.MOV.U32 R197, RZ, RZ, R13 ;  /* 0x000000ffffc57224 */ /* 0x000fe400078e000d */
[----:B------:R-:W-:-:S07]  /*d2a0*/  IMAD.MOV.U32 R198, RZ, RZ, R19 ;  /* 0x000000ffffc67224 */ /* 0x000fce00078e0013 */
.L_x_8713:
[----:B------:R-:W-:-:S05]  /*d2b0*/  VIADD R19, R198, 0x1 ;  /* 0x00000001c6137836 */ /* 0x000fca0000000000 */
[----:B------:R-:W-:-:S04]  /*d2c0*/  ISETP.NE.AND P1, PT, R19, 0x2, PT ;  /* 0x000000021300780c */ /* 0x000fc80003f25270 */
[----:B------:R-:W-:Y:S02]  /*d2d0*/  SEL R12, RZ, 0x1, P1 ;  /* 0x00000001ff0c7807 */ /* 0x000fe40000800000 */
[----:B------:R-:W-:Y:S02]  /*d2e0*/  SEL R19, R19, RZ, P1 ;  /* 0x000000ff13137207 */ /* 0x000fe40000800000 */
[----:B------:R-:W-:Y:S01]  /*d2f0*/  LOP3.LUT R23, R23, R12, RZ, 0x3c, !PT ;  /* 0x0000000c17177212 */ /* 0x000fe200078e3cff */
[----:B0-----:R-:W-:Y:S06]  /*d300*/  @!P0 BRA `(.L_x_8701) ;  /* 0x0000000000048947 */ /* 0x001fec0003800000 */
[----:B------:R-:W-:Y:S01]  /*d310*/  BPT.TRAP 0x1 ;  /* 0x000000040000795c */ /* 0x000fe20000300000 */
.L_x_8701:
[----:B------:R-:W-:Y:S01]  /*d320*/  IMAD R196, R19, 0x8, R18 ;  /* 0x0000000813c47824 */ /* 0x000fe200078e0212 */
[----:B------:R-:W-:-:S04]  /*d330*/  SHF.L.U32 R20, R23, 0x1f, RZ ;  /* 0x0000001f17147819 */ /* 0x000fc800000006ff */
[----:B------:R0:W1:Y:S01]  /*d340*/  SYNCS.PHASECHK.TRANS64.TRYWAIT P1, [R196+URZ+0x38830], R20 ;  /* 0x03883014c40075a7 */ /* 0x000062000802017f */
[----:B------:R-:W-:Y:S05]  /*d350*/  @!P0 BRA `(.L_x_8702) ;  /* 0x0000000000048947 */ /* 0x000fea0003800000 */
[----:B------:R-:W-:Y:S01]  /*d360*/  BPT.TRAP 0x1 ;  /* 0x000000040000795c */ /* 0x000fe20000300000 */
.L_x_8702:
[----:B------:R-:W-:Y:S01]  /*d370*/  BSSY B2, `(.L_x_8703) ;  /* 0x0000006000027945 */ /* 0x000fe20003800000 */
[----:B------:R-:W-:Y:S02]  /*d380*/  IMAD R154, R19, 0x200, R206 ;  /* 0x00000200139a7824 */ /* 0x000fe400078e02ce */
[----:B------:R-:W-:Y:S01]  /*d390*/  IMAD.MOV.U32 R155, RZ, RZ, 0x40000040 ;  /* 0x40000040ff9b7424 */ /* 0x000fe200078e00ff */
[----:B-1----:R-:W-:Y:S06]  /*d3a0*/  @P1 BRA `(.L_x_8704) ;  /* 0x0000000000081947 */ /* 0x002fec0003800000 */
[----:B------:R-:W1:Y:S02]  /*d3b0*/  SYNCS.PHASECHK.TRANS64.TRYWAIT P1, [R196+URZ+0x38830], R20 ;  /* 0x03883014c40075a7 */ /* 0x000e64000802017f */
[----:B-1----:R-:W-:Y:S05]  /*d3c0*/  @!P1 BRA `(.L_x_8705) ;  /* 0x0000013c00349947 */ /* 0x002fea0003800000 */
.L_x_8704:
[----:B------:R-:W-:Y:S05]  /*d3d0*/  BSYNC B2 ;  /* 0x0000000000027941 */ /* 0x000fea0003800000 */
.L_x_8703:
        /* <DEDUP_REMOVED lines=36> */
.L_x_8706:
[----:B------:R2:W3:Y:S01]  /*d620*/  SYNCS.PHASECHK.TRANS64.TRYWAIT P1, [R196+URZ+0x38850], R20 ;  /* 0x03885014c40075a7 */ /* 0x0004e2000802017f */
[----:B------:R-:W-:Y:S05]  /*d630*/  @!P0 BRA `(.L_x_8707) ;  /* 0x0000000000048947 */ /* 0x000fea0003800000 */
[----:B------:R-:W-:Y:S01]  /*d640*/  BPT.TRAP 0x1 ;  /* 0x000000040000795c */ /* 0x000fe20000300000 */
.L_x_8707:
[----:B------:R-:W-:Y:S04]  /*d650*/  BSSY B2, `(.L_x_8708) ;  /* 0x0000004000027945 */ /* 0x000fe80003800000 */
[----:B---3--:R-:W-:Y:S05]  /*d660*/  @P1 BRA `(.L_x_8709) ;  /* 0x0000000000081947 */ /* 0x008fea0003800000 */
[----:B------:R-:W3:Y:S02]  /*d670*/  SYNCS.PHASECHK.TRANS64.TRYWAIT P1, [R196+URZ+0x38850], R20 ;  /* 0x03885014c40075a7 */ /* 0x000ee4000802017f */
[----:B---3--:R-:W-:Y:S05]  /*d680*/  @!P1 BRA `(.L_x_8710) ;  /* 0x0000013800989947 */ /* 0x008fea0003800000 */
.L_x_8709:
[----:B------:R-:W-:Y:S05]  /*d690*/  BSYNC B2 ;  /* 0x0000000000027941 */ /* 0x000fea0003800000 */
.L_x_8708:
[----:B------:R-:W-:Y:S01]  /*d6a0*/  IMAD R200, R19, 0x1000, R207 ;  /* 0x0000100013c87824 */ /* 0x000fe200078e02cf */
[----:B------:R-:W-:Y:S01]  /*d6b0*/  R2UR UR4, R2 ;  /* 0x00000000020472ca */ /* 0x000fe200000e0000 */
[----:B------:R-:W-:Y:S01]  /*d6c0*/  IMAD.MOV.U32 R201, RZ, RZ, 0x40000040 ;  /* 0x40000040ffc97424 */ /* 0x000fe200078e00ff */
[----:B------:R-:W-:Y:S01]  /*d6d0*/  R2UR UR5, R3 ;  /* 0x00000000030572ca */ /* 0x000fe200000e0000 */
[----:B------:R-:W-:Y:S01]  /*d6e0*/  WARPGROUP.ARRIVE ;  /* 0x00000000000079c5 */ /* 0x000fe20000000000 */
[----:B------:R-:W-:Y:S01]  /*d6f0*/  R2UR UR6, R200 ;  /* 0x00000000c80672ca */ /* 0x000fe200000e0000 */
[----:B------:R-:W-:Y:S01]  /*d700*/  VIADD R12, R2, 0x2 ;  /* 0x00000002020c7836 */ /* 0x000fe20000000000 */
[----:B------:R-:W-:Y:S01]  /*d710*/  R2UR UR7, R201 ;  /* 0x00000000c90772ca */ /* 0x000fe200000e0000 */
[----:B------:R-:W-:Y:S02]  /*d720*/  IMAD.MOV.U32 R13, RZ, RZ, 0x40000040 ;  /* 0x40000040ff0d7424 */ /* 0x000fe400078e00ff */
[----:B------:R-:W4:Y:S01]  /*d730*/  S2R R202, SR_TID.X ;  /* 0x0000000000ca7919 */ /* 0x000f220000002100 */
[----:B------:R-:W-:-:S02]  /*d740*/  VIADD R201, R200, 0x800 ;  /* 0x00000800c8c97836 */ /* 0x000fc40000000000 */
[----:B------:R-:W-:Y:S02]  /*d750*/  VIADD R204, R2, 0x800 ;  /* 0x0000080002cc7836 */ /* 0x000fe40000000000 */
[----:B------:R-:W-:Y:S02]  /*d760*/  IMAD.MOV.U32 R203, RZ, RZ, 0x40000040 ;  /* 0x40000040ffcb7424 */ /* 0x000fe400078e00ff */
[----:B------:R-:W-:-:S03]  /*d770*/  IMAD.MOV.U32 R205, RZ, RZ, 0xa00 ;  /* 0x00000a00ffcd7424 */ /* 0x000fc600078e00ff */
        /* <DEDUP_REMOVED lines=9> */
[----:B----4-:R-:W-:Y:S01]  /*d810*/  SHF.R.U32.HI R202, RZ, 0x7, R202 ;  /* 0x00000007ffca7819 */ /* 0x010fe200000116ca */
        /* <DEDUP_REMOVED lines=40> */
[----:B------:R-:W-:Y:S02]  /*daa0*/  R2UR UR6, R12 ;  /* 0x000000000c0672ca */ /* 0x000fe400000e0000 */
[----:B------:R-:W-:Y:S01]  /*dab0*/  R2UR UR7, R13 ;  /* 0x000000000d0772ca */ /* 0x000fe200000e0000 */
[----:B------:R-:W-:Y:S01]  /*dac0*/  IMAD.MOV.U32 R13, RZ, RZ, 0x40000040 ;  /* 0x40000040ff0d7424 */ /* 0x000fe200078e00ff */
[----:B------:R-:W-:Y:S01]  /*dad0*/  IADD3 R12, R2, 0x204, RZ ;  /* 0x00000204020c7810 */ /* 0x000fe20007ffe0ff */
        /* <DEDUP_REMOVED lines=105> */
[----:B------:R-:W-:Y:S02]  /*e170*/  MOV R13, 0x40000040 ;  /* 0x40000040000d7802 */ /* 0x000fe40000000f00 */
[----:B------:R-:W-:Y:S02]  /*e180*/  R2UR UR6, R12 ;  /* 0x000000000c0672ca */ /* 0x000fe400000e0000 */
[----:B------:R-:W-:Y:S01]  /*e190*/  R2UR UR7, R13 ;  /* 0x000000000d0772ca */ /* 0x000fe200000e0000 */
[----:B------:R-:W4:Y:S01]  /*e1a0*/  SHFL.IDX PT, R12, R202, RZ, 0x1f ;  /* 0x00001fffca0c7589 */ /* 0x000f2200000e0000 */
[----:B------:R-:W-:Y:S01]  /*e1b0*/  IMAD.MOV.U32 R13, RZ, RZ, 0x40000040 ;  /* 0x40000040ff0d7424 */ /* 0x000fe200078e00ff */
[----:B----4-:R-:W-:-:S04]  /*e1c0*/  ISETP.GT.AND P1, PT, R12, 0x7f, PT ;  /* 0x0000007f0c00780c */ /* 0x010fc80003f24270 */
[----:B0123--:R-:W-:Y:S02]  /*e1d0*/  SEL R20, RZ, 0x2, !P1 ;  /* 0x00000002ff147807 */ /* 0x00ffe40004800000 */
[----:B------:R-:W-:-:S03]  /*e1e0*/  SEL R205, R205, 0x980, P1 ;  /* 0x00000980cdcd7807 */ /* 0x000fc60000800000 */
[----:B------:R-:W-:Y:S01]  /*e1f0*/  IMAD.IADD R12, R20, 0x1, R201 ;  /* 0x00000001140c7824 */ /* 0x000fe200078e02c9 */
[----:B------:R-:W-:Y:S01]  /*e200*/  LOP3.LUT R205, R205, 0xa00, RZ, 0xc0, !PT ;  /* 0x00000a00cdcd7812 */ /* 0x000fe200078ec0ff */
[----:B------:R-:W-:Y:S02]  /*e210*/  WARPGROUP.DEPBAR.LE gsb0, 0x0 ;  /* 0x00008000000079c5 */ /* 0x000fe40000010000 */
[----:B------:R-:W-:-:S06]  /*e220*/  WARPGROUP.ARRIVE ;  /* 0x00000000000079c5 */ /* 0x000fcc0000000000 */
[----:B------:R-:W-:Y:S01]  /*e230*/  HGMMA.64x64x16.F32 R152, gdesc[UR4], R152, gsb0 ;  /* 0x00e00000049879f0 */ /* 0x000fe20008000898 */
[----:B------:R-:W-:Y:S01]  /*e240*/  R2UR UR6, R12 ;  /* 0x000000000c0672ca */ /* 0x000fe200000e0000 */
[----:B------:R-:W-:Y:S01]  /*e250*/  IMAD.IADD R12, R204, 0x1, R20 ;  /* 0x00000001cc0c7824 */ /* 0x000fe200078e0214 */
[----:B------:R-:W-:Y:S01]  /*e260*/  R2UR UR7, R13 ;  /* 0x000000000d0772ca */ /* 0x000fe200000e0000 */
[----:B------:R-:W-:-:S03]  /*e270*/  IMAD.MOV.U32 R13, RZ, RZ, 0x40000040 ;  /* 0x40000040ff0d7424 */ /* 0x000fc600078e00ff */
[----:B------:R-:W-:Y:S01]  /*e280*/  R2UR UR4, R12 ;  /* 0x000000000c0472ca */ /* 0x000fe200000e0000 */
[----:B------:R-:W-:Y:S01]  /*e290*/  IMAD.MOV.U32 R12, RZ, RZ, 0x4 ;  /* 0x00000004ff0c7424 */ /* 0x000fe200078e00ff */
[----:B------:R-:W-:-:S04]  /*e2a0*/  R2UR UR5, R13 ;  /* 0x000000000d0572ca */ /* 0x000fc800000e0000 */
[C---:B------:R-:W-:Y:S02]  /*e2b0*/  SEL R13, R12.reuse, 0x2, P1 ;  /* 0x000000020c0d7807 */ /* 0x040fe40000800000 */
[----:B------:R-:W-:-:S03]  /*e2c0*/  SEL R12, R12, 0x6, !P1 ;  /* 0x000000060c0c7807 */ /* 0x000fc60004800000 */
[----:B------:R-:W-:Y:S01]  /*e2d0*/  IMAD.IADD R202, R201, 0x1, R13 ;  /* 0x00000001c9ca7824 */ /* 0x000fe200078e020d */
        /* <DEDUP_REMOVED lines=21> */
[----:B------:R-:W-:Y:S01]  /*e430*/  VIADD R201, R2, 0xa00 ;  /* 0x00000a0002c97836 */ /* 0x000fe20000000000 */
[----:B------:R-:W-:Y:S02]  /*e440*/  R2UR UR6, R202 ;  /* 0x00000000ca0672ca */ /* 0x000fe400000e0000 */
[----:B------:R-:W-:Y:S01]  /*e450*/  R2UR UR7, R203 ;  /* 0x00000000cb0772ca */ /* 0x000fe200000e0000 */
[----:B------:R-:W-:Y:S01]  /*e460*/  IMAD.MOV.U32 R203, RZ, RZ, 0x40000040 ;  /* 0x40000040ffcb7424 */ /* 0x000fe200078e00ff */
[----:B------:R-:W-:-:S02]  /*e470*/  IADD3 R202, R204, R205, R2 ;  /* 0x000000cdccca7210 */ /* 0x000fc40007ffe002 */
        /* <DEDUP_REMOVED lines=10> */
[----:B------:R-:W-:Y:S01]  /*e520*/  VIADD R204, R200, 0xa00 ;  /* 0x00000a00c8cc7836 */ /* 0x000fe20000000000 */
[----:B------:R-:W-:Y:S01]  /*e530*/  R2UR UR7, R205 ;  /* 0x00000000cd0772ca */ /* 0x000fe200000e0000 */
        /* <DEDUP_REMOVED lines=25> */
[----:B------:R-:W-:Y:S01]  /*e6d0*/  VIADD R201, R2, 0xc00 ;  /* 0x00000c0002c97836 */ /* 0x000fe20000000000 */
[----:B------:R-:W-:Y:S02]  /*e6e0*/  WARPGROUP.DEPBAR.LE gsb0, 0x0 ;  /* 0x00008000000079c5 */ /* 0x000fe40000010000 */
[----:B------:R-:W-:-:S07]  /*e6f0*/  WARPGROUP.ARRIVE ;  /* 0x00000000000079c5 */ /* 0x000fce0000000000 */
        /* <DEDUP_REMOVED lines=23> */
[----:B------:R-:W-:Y:S01]  /*e870*/  IMAD.MOV.U32 R205, RZ, RZ, 0xe00 ;  /* 0x00000e00ffcd7424 */ /* 0x000fe200078e00ff */
[----:B------:R-:W-:-:S04]  /*e880*/  IADD3 R202, R201, R20, RZ ;  /* 0x00000014c9ca7210 */ /* 0x000fc80007ffe0ff */
        /* <DEDUP_REMOVED lines=51> */
[----:B------:R-:W-:Y:S02]  /*ebc0*/  WARPGROUP.DEPBAR.LE gsb0, 0x0 ;  /* 0x00008000000079c5 */ /* 0x000fe40000010000 */
[----:B------:R-:W-:-:S10]  /*ebd0*/  WARPGROUP.ARRIVE ;  /* 0x00000000000079c5 */ /* 0x000fd40000000000 */
        /* <DEDUP_REMOVED lines=15> */
[----:B------:R-:W-:Y:S02]  /*ecd0*/  IMAD.MOV.U32 R203, RZ, RZ, 0x40000040 ;  /* 0x40000040ffcb7424 */ /* 0x000fe400078e00ff */
[----:B------:R-:W-:Y:S01]  /*ece0*/  IMAD.MOV.U32 R13, RZ, RZ, 0x40000040 ;  /* 0x40000040ff0d7424 */ /* 0x000fe200078e00ff */
[----:B------:R-:W-:Y:S01]  /*ecf0*/  R2UR UR6, R202 ;  /* 0x00000000ca0672ca */ /* 0x000fe200000e0000 */
[----:B------:R-:W-:Y:S01]  /*ed00*/  IMAD.IADD R202, R204, 0x1, R12 ;  /* 0x00000001ccca7824 */ /* 0x000fe200078e020c */
[----:B------:R-:W-:Y:S01]  /*ed10*/  R2UR UR7, R203 ;  /* 0x00000000cb0772ca */ /* 0x000fe200000e0000 */
[----:B------:R-:W-:-:S02]  /*ed20*/  IMAD.IADD R12, R12, 0x1, R201 ;  /* 0x000000010c0c7824 */ /* 0x000fc400078e02c9 */
[----:B------:R-:W-:Y:S02]  /*ed30*/  IMAD.MOV.U32 R203, RZ, RZ, 0x40000040 ;  /* 0x40000040ffcb7424 */ /* 0x000fe400078e00ff */
[----:B------:R-:W-:-:S05]  /*ed40*/  IMAD.MOV.U32 R201, RZ, RZ, 0x40 ;  /* 0x00000040ffc97424 */ /* 0x000fca00078e00ff */
[----:B------:R-:W-:-:S04]  /*ed50*/  SEL R201, R201, 0x3e, P1 ;  /* 0x0000003ec9c97807 */ /* 0x000fc80000800000 */
[----:B------:R-:W-:Y:S01]  /*ed60*/  LOP3.LUT R201, R201, 0x6, RZ, 0xc0, !PT ;  /* 0x00000006c9c97812 */ /* 0x000fe200078ec0ff */
[----:B------:R-:W-:Y:S02]  /*ed70*/  WARPGROUP.DEPBAR.LE gsb0, 0x0 ;  /* 0x00008000000079c5 */ /* 0x000fe40000010000 */
[----:B------:R-:W-:-:S06]  /*ed80*/  WARPGROUP.ARRIVE ;  /* 0x00000000000079c5 */ /* 0x000fcc0000000000 */
[----:B------:R-:W-:Y:S01]  /*ed90*/  HGMMA.64x64x16.F32 R152, gdesc[UR4], R152, gsb0 ;  /* 0x00e00000049879f0 */ /* 0x000fe20008000898 */
[----:B------:R-:W-:Y:S02]  /*eda0*/  R2UR UR4, R202 ;  /* 0x00000000ca0472ca */ /* 0x000fe400000e0000 */
[----:B------:R-:W-:Y:S02]  /*edb0*/  R2UR UR5, R203 ;  /* 0x00000000cb0572ca */ /* 0x000fe400000e0000 */
[----:B------:R-:W-:Y:S02]  /*edc0*/  R2UR UR6, R12 ;  /* 0x000000000c0672ca */ /* 0x000fe400000e0000 */
[----:B------:R-:W-:Y:S01]  /*edd0*/  R2UR UR7, R13 ;  /* 0x000000000d0772ca */ /* 0x000fe200000e0000 */
[----:B------:R-:W-:-:S05]  /*ede0*/  IMAD.MOV.U32 R13, RZ, RZ, 0x1000 ;  /* 0x00001000ff0d7424 */ /* 0x000fca00078e00ff */
[----:B------:R-:W-:-:S04]  /*edf0*/  SEL R13, R13, 0xf80, P1 ;  /* 0x00000f800d0d7807 */ /* 0x000fc80000800000 */
        /* <DEDUP_REMOVED lines=18> */
.L_x_8711:
[----:B------:R-:W2:Y:S01]  /*ef20*/  LDL R12, [R1+0x10] ;  /* 0x00001000010c7983 */ /* 0x000ea20000100800 */
[----:B------:R-:W0:Y:S03]  /*ef30*/  LDC R13, c[0x0][0x448] ;  /* 0x00011200ff0d7b82 */ /* 0x000e260000000800 */
[----:B------:R-:W3:Y:S01]  /*ef40*/  LDL R202, [R1] ;  /* 0x0000000001ca7983 */ /* 0x000ee20000100800 */
[----:B0-----:R-:W-:-:S13]  /*ef50*/  ISETP.NE.AND P1, PT, R13, 0x1, PT ;  /* 0x000000010d00780c */ /* 0x001fda0003f25270 */
[----:B------:R-:W0:Y:S08]  /*ef60*/  @P1 LDC R20, c[0x0][0x44c] ;  /* 0x00011300ff141b82 */ /* 0x000e300000000800 */
[----:B------:R-:W1:Y:S01]  /*ef70*/  @P1 LDC R13, c[0x0][0x450] ;  /* 0x00011400ff0d1b82 */ /* 0x000e620000000800 */
[----:B--2---:R-:W-:-:S04]  /*ef80*/  IMAD.IADD R12, R12, 0x1, R213 ;  /* 0x000000010c0c7824 */ /* 0x004fc800078e02d5 */
[----:B0-----:R-:W-:-:S05]  /*ef90*/  @P1 IMAD.HI.U32 R20, R12, R20, RZ ;  /* 0x000000140c141227 */ /* 0x001fca00078e00ff */
[----:B-1----:R-:W-:-:S05]  /*efa0*/  @P1 SHF.R.U32.HI R12, RZ, R13, R20 ;  /* 0x0000000dff0c1219 */ /* 0x002fca0000011614 */
[----:B------:R-:W-:Y:S04]  /*efb0*/  SHFL.IDX PT, R13, R12, RZ, 0x1c1f ;  /* 0x001c1fff0c0d7589 */ /* 0x000fe800000e0000 */
[----:B------:R-:W0:Y:S01]  /*efc0*/  SHFL.IDX PT, R12, R12, 0x1, 0x1c1f ;  /* 0x003c1f000c0c7f89 */ /* 0x000e2200000e0000 */
[----:B------:R-:W-:-:S04]  /*efd0*/  IMAD.MOV.U32 R20, RZ, RZ, -0x40 ;  /* 0xffffffc0ff147424 */ /* 0x000fc800078e00ff */
[----:B------:R-:W-:-:S05]  /*efe0*/  IMAD R20, R21, R20, 0x1 ;  /* 0x0000000115147424 */ /* 0x000fca00078e0214 */
[----:B------:R-:W-:-:S05]  /*eff0*/  IADD3 R20, R211, R20, -R193 ;  /* 0x00000014d3147210 */ /* 0x000fca0007ffe8c1 */
[----:B------:R-:W-:-:S05]  /*f000*/  IMAD.IADD R20, R20, 0x1, -R208 ;  /* 0x0000000114147824 */ /* 0x000fca00078e0ad0 */
[----:B0-----:R-:W-:-:S04]  /*f010*/  IADD3 R12, R20, R12, RZ ;  /* 0x0000000c140c7210 */ /* 0x001fc80007ffe0ff */
[----:B------:R-:W-:-:S04]  /*f020*/  ISETP.GT.AND P6, PT, R12, RZ, PT ;  /* 0x000000ff0c00720c */ /* 0x000fc80003fc4270 */
[----:B------:R-:W-:Y:S02]  /*f030*/  FSEL R154, R154, -INF , P6 ;  /* 0xff8000009a9a7808 */ /* 0x000fe40003000000 */
[----:B------:R-:W-:-:S04]  /*f040*/  ISETP.GT.AND P6, PT, R12, 0x1, PT ;  /* 0x000000010c00780c */ /* 0x000fc80003fc4270 */
        /* <DEDUP_REMOVED lines=27> */
[----:B------:R-:W-:Y:S02]  /*f200*/  ISETP.GT.AND P6, PT, R12, 0x39, PT ;  /* 0x000000390c00780c */ /* 0x000fe40003fc4270 */
        /* <DEDUP_REMOVED lines=14> */
[----:B------:R-:W-:Y:S02]  /*f2f0*/  FSEL R183, R183, -INF , P6 ;  /* 0xff800000b7b77808 */ /* 0x000fe40003000000 */
[----:B------:R-:W-:-:S04]  /*f300*/  FMNMX.FTZ R12, R182, R12, !PT ;  /* 0x0000000cb60c7209 */ /* 0x000fc80007810000 */
[----:B------:R-:W-:Y:S01]  /*f310*/  FMNMX.FTZ R12, R183, R12, !PT ;  /* 0x0000000cb70c7209 */ /* 0x000fe20007810000 */
[----:B------:R-:W-:-:S04]  /*f320*/  IMAD.IADD R13, R20, 0x1, R13 ;  /* 0x00000001140d7824 */ /* 0x000fc800078e020d */
[----:B------:R-:W0:Y:S02]  /*f330*/  SHFL.BFLY PT, R20, R12, 0x2, 0x1f ;  /* 0x0c401f000c147f89 */ /* 0x000e2400000e0000 */
[----:B0-----:R-:W-:-:S05]  /*f340*/  FMNMX.FTZ R20, R12, R20, !PT ;  /* 0x000000140c147209 */ /* 0x001fca0007810000 */
[----:B------:R-:W0:Y:S01]  /*f350*/  SHFL.BFLY PT, R12, R20, 0x1, 0x1f ;  /* 0x0c201f00140c7f89 */ /* 0x000e2200000e0000 */
[----:B------:R-:W-:-:S04]  /*f360*/  ISETP.GT.AND P1, PT, R13, 0x1, PT ;  /* 0x000000010d00780c */ /* 0x000fc80003f24270 */
[----:B------:R-:W-:Y:S02]  /*f370*/  FSEL R200, R153, -INF , P1 ;  /* 0xff80000099c87808 */ /* 0x000fe40000800000 */
[----:B0-----:R-:W-:-:S04]  /*f380*/  FMNMX.FTZ R20, R20, R12, !PT ;  /* 0x0000000c14147209 */ /* 0x001fc80007810000 */
[----:B------:R-:W-:-:S04]  /*f390*/  FSETP.NEU.FTZ.AND P6, PT, R20, -INF , PT ;  /* 0xff8000001400780b */ /* 0x000fc80003fdd000 */
[----:B------:R-:W-:-:S05]  /*f3a0*/  FSEL R12, R20, RZ, P6 ;  /* 0x000000ff140c7208 */ /* 0x000fca0003000000 */
[----:B------:R-:W-:Y:S01]  /*f3b0*/  FADD.FTZ R199, -R12, R199 ;  /* 0x000000c70cc77221 */ /* 0x000fe20000010100 */
[----:B------:R-:W-:-:S04]  /*f3c0*/  IMAD.U32 R12, RZ, RZ, UR37 ;  /* 0x00000025ff0c7e24 */ /* 0x000fc8000f8e00ff */
[----:B------:R-:W-:Y:S01]  /*f3d0*/  FMUL.FTZ R153, R20, R12 ;  /* 0x0000000c14997220 */ /* 0x000fe20000410000 */
[----:B------:R-:W-:-:S04]  /*f3e0*/  LOP3.LUT R22, R22, 0xfff7ffff, RZ, 0xc0, !PT ;  /* 0xfff7ffff16167812 */ /* 0x000fc800078ec0ff */
[----:B------:R-:W-:Y:S02]  /*f3f0*/  FSEL R153, R153, RZ, P6 ;  /* 0x000000ff99997208 */ /* 0x000fe40003000000 */
[----:B------:R-:W-:Y:S02]  /*f400*/  @P0 LOP3.LUT R22, R22, 0x80000, RZ, 0xfc, !PT ;  /* 0x0008000016160812 */ /* 0x000fe400078efcff */
[----:B------:R-:W-:Y:S01]  /*f410*/  ISETP.GT.AND P0, PT, R13, 0x21, PT ;  /* 0x000000210d00780c */ /* 0x000fe20003f04270 */
[-CC-:B------:R-:W-:Y:S01]  /*f420*/  FFMA.FTZ R201, R174, R12.reuse, -R153.reuse ;  /* 0x0000000caec97223 */ /* 0x180fe20000010899 */
[-C--:B------:R-:W-:Y:S01]  /*f430*/  FMUL.FTZ R174, R199, R12.reuse ;  /* 0x0000000cc7ae7220 */ /* 0x080fe20000410000 */
[-CC-:B------:R-:W-:Y:S01]  /*f440*/  FFMA.FTZ R154, R154, R12.reuse, -R153.reuse ;  /* 0x0000000c9a9a7223 */ /* 0x180fe20000010899 */
[----:B------:R-:W-:Y:S01]  /*f450*/  ISETP.GT.AND P5, PT, R13, 0x8, PT ;  /* 0x000000080d00780c */ /* 0x000fe20003fa4270 */
        /* <DEDUP_REMOVED lines=15> */
[----:B------:R-:W-:-:S02]  /*f550*/  FSEL R156, R156, -INF , P5 ;  /* 0xff8000009c9c7808 */ /* 0x000fc40002800000 */
[----:B------:R-:W-:Y:S02]  /*f560*/  ISETP.GT.AND P5, PT, R13, 0x29, PT ;  /* 0x000000290d00780c */ /* 0x000fe40003fa4270 */
[----:B------:R-:W-:-:S03]  /*f570*/  LOP3.LUT R22, R22, 0xffefffff, RZ, 0xc0, !PT ;  /* 0xffefffff16167812 */ /* 0x000fc600078ec0ff */
[----:B------:R-:W0:Y:S01]  /*f580*/  MUFU.EX2 R153, R154 ;  /* 0x0000009a00997308 */ /* 0x000e220000000800 */
[----:B------:R-:W-:Y:S02]  /*f590*/  ISETP.GT.AND P2, PT, R13, RZ, PT ;  /* 0x000000ff0d00720c */ /* 0x000fe40003f44270 */
[----:B------:R-:W-:-:S05]  /*f5a0*/  @P0 LOP3.LUT R22, R22, 0x100000, RZ, 0xfc, !PT ;  /* 0x0010000016160812 */ /* 0x000fca00078efcff */
[----:B------:R-:W1:Y:S01]  /*f5b0*/  MUFU.EX2 R155, R155 ;  /* 0x0000009b009b7308 */ /* 0x000e620000000800 */
[----:B------:R-:W-:Y:S02]  /*f5c0*/  FSEL R152, R152, -INF , P2 ;  /* 0xff80000098987808 */ /* 0x000fe40001000000 */
[C---:B------:R-:W-:Y:S02]  /*f5d0*/  ISETP.GT.AND P4, PT, R13.reuse, 0x9, PT ;  /* 0x000000090d00780c */ /* 0x040fe40003f84270 */
[C---:B------:R-:W-:Y:S02]  /*f5e0*/  ISETP.GT.AND P3, PT, R13.reuse, 0x10, PT ;  /* 0x000000100d00780c */ /* 0x040fe40003f64270 */
[C---:B------:R-:W-:Y:S02]  /*f5f0*/  ISETP.GT.AND P2, PT, R13.reuse, 0x11, PT ;  /* 0x000000110d00780c */ /* 0x040fe40003f44270 */
[----:B------:R-:W-:Y:S02]  /*f600*/  ISETP.GT.AND P1, PT, R13, 0x18, PT ;  /* 0x000000180d00780c */ /* 0x000fe40003f24270 */
[----:B------:R-:W-:-:S02]  /*f610*/  LOP3.LUT R22, R22, 0xffdfffff, RZ, 0xc0, !PT ;  /* 0xffdfffff16167812 */ /* 0x000fc400078ec0ff */
[----:B------:R-:W-:Y:S02]  /*f620*/  FSEL R157, R157, -INF , P4 ;  /* 0xff8000009d9d7808 */ /* 0x000fe40002000000 */
[----:B------:R-:W-:Y:S02]  /*f630*/  FSEL R160, R160, -INF , P3 ;  /* 0xff800000a0a07808 */ /* 0x000fe40001800000 */
[----:B------:R-:W-:Y:S02]  /*f640*/  FSEL R161, R161, -INF , P2 ;  /* 0xff800000a1a17808 */ /* 0x000fe40001000000 */
[----:B------:R-:W-:Y:S02]  /*f650*/  FSEL R164, R164, -INF , P1 ;  /* 0xff800000a4a47808 */ /* 0x000fe40000800000 */
[----:B------:R-:W-:Y:S02]  /*f660*/  @P5 LOP3.LUT R22, R22, 0x200000, RZ, 0xfc, !PT ;  /* 0x0020000016165812 */ /* 0x000fe400078efcff */
[----:B------:R-:W-:-:S02]  /*f670*/  ISETP.GT.AND P4, PT, R13, 0x30, PT ;  /* 0x000000300d00780c */ /* 0x000fc40003f84270 */
[C---:B------:R-:W-:Y:S02]  /*f680*/  ISETP.GT.AND P3, PT, R13.reuse, 0x31, PT ;  /* 0x000000310d00780c */ /* 0x040fe40003f64270 */
[C---:B------:R-:W-:Y:S02]  /*f690*/  ISETP.GT.AND P2, PT, R13.reuse, 0x38, PT ;  /* 0x000000380d00780c */ /* 0x040fe40003f44270 */
[C---:B------:R-:W-:Y:S02]  /*f6a0*/  ISETP.GT.AND P1, PT, R13.reuse, 0x39, PT ;  /* 0x000000390d00780c */ /* 0x040fe40003f24270 */
[C---:B------:R-:W-:Y:S02]  /*f6b0*/  ISETP.GT.AND P5, PT, R13.reuse, 0x19, PT ;  /* 0x000000190d00780c */ /* 0x040fe40003fa4270 */
[C---:B------:R-:W-:Y:S02]  /*f6c0*/  ISETP.GT.AND P0, PT, R13.reuse, 0x20, PT ;  /* 0x000000200d00780c */ /* 0x040fe40003f04270 */
[----:B------:R-:W-:Y:S01]  /*f6d0*/  ISETP.GT.AND P6, PT, R13, 0x28, PT ;  /* 0x000000280d00780c */ /* 0x000fe20003fc4270 */
[----:B0-----:R-:W-:Y:S01]  /*f6e0*/  FFMA.FTZ R13, R174, R15, R153 ;  /* 0x0000000fae0d7223 */ /* 0x001fe20000010099 */
[----:B-1----:R-:W-:-:S03]  /*f6f0*/  F2FP.F16.F32.PACK_AB R153, R155, R153 ;  /* 0x000000999b99723e */ /* 0x002fc600000000ff */
[----:B------:R-:W-:Y:S02]  /*f700*/  FADD.FTZ R13, R155, R13 ;  /* 0x0000000d9b0d7221 */ /* 0x000fe40000010000 */
[----:B------:R-:W0:Y:S08]  /*f710*/  MUFU.EX2 R155, R158 ;  /* 0x0000009e009b7308 */ /* 0x000e300000000800 */
[----:B------:R-:W1:Y:S01]  /*f720*/  MUFU.EX2 R159, R159 ;  /* 0x0000009f009f7308 */ /* 0x000e620000000800 */
[----:B0-----:R-:W-:-:S04]  /*f730*/  FADD.FTZ R13, R155, R13 ;  /* 0x0000000d9b0d7221 */ /* 0x001fc80000010000 */
[----:B-1----:R-:W-:Y:S01]  /*f740*/  FADD.FTZ R15, R159, R13 ;  /* 0x0000000d9f0f7221 */ /* 0x002fe20000010000 */
[----:B------:R-:W-:-:S05]  /*f750*/  VIADD R13, R196, 0x38840 ;  /* 0x00038840c40d7836 */ /* 0x000fca0000000000 */
[----:B------:R-:W-:-:S04]  /*f760*/  PRMT R13, R187, 0x654, R13 ;  /* 0x00000654bb0d7816 */ /* 0x000fc8000000000d */
[----:B------:R0:W-:Y:S02]  /*f770*/  SYNCS.ARRIVE.TRANS64.RED.A1T0 RZ, [R13+URZ], RZ ;  /* 0x000000ff0dff79a7 */ /* 0x0001e4000810043f */
[----:B0-----:R-:W-:-:S04]  /*f780*/  FMNMX.FTZ R13, R152, R197, !PT ;  /* 0x000000c5980d7209 */ /* 0x001fc80007810000 */
[----:B------:R-:W-:-:S04]  /*f790*/  FMNMX.FTZ R13, R200, R13, !PT ;  /* 0x0000000dc80d7209 */ /* 0x000fc80007810000 */
[----:B------:R-:W-:-:S04]  /*f7a0*/  FMNMX.FTZ R13, R156, R13, !PT ;  /* 0x0000000d9c0d7209 */ /* 0x000fc80007810000 */
[----:B------:R-:W-:-:S04]  /*f7b0*/  FMNMX.FTZ R13, R157, R13, !PT ;  /* 0x0000000d9d0d7209 */ /* 0x000fc80007810000 */
[----:B------:R-:W-:-:S04]  /*f7c0*/  FMNMX.FTZ R13, R160, R13, !PT ;  /* 0x0000000da00d7209 */ /* 0x000fc80007810000 */
[----:B------:R-:W-:Y:S02]  /*f7d0*/  FMNMX.FTZ R13, R161, R13, !PT ;  /* 0x0000000da10d7209 */ /* 0x000fe40007810000 */
[----:B------:R-:W-:Y:S02]  /*f7e0*/  FSEL R165, R165, -INF , P5 ;  /* 0xff800000a5a57808 */ /* 0x000fe40002800000 */
[----:B------:R-:W-:Y:S02]  /*f7f0*/  FMNMX.FTZ R13, R164, R13, !PT ;  /* 0x0000000da40d7209 */ /* 0x000fe40007810000 */
[----:B------:R-:W-:Y:S02]  /*f800*/  FSEL R168, R168, -INF , P0 ;  /* 0xff800000a8a87808 */ /* 0x000fe40000000000 */
[----:B------:R-:W-:Y:S02]  /*f810*/  LOP3.LUT P0, RZ, R22, 0x100000, RZ, 0xc0, !PT ;  /* 0x0010000016ff7812 */ /* 0x000fe4000780c0ff */
[----:B------:R-:W-:-:S02]  /*f820*/  FMNMX.FTZ R13, R165, R13, !PT ;  /* 0x0000000da50d7209 */ /* 0x000fc40007810000 */
[----:B------:R-:W-:Y:S02]  /*f830*/  FSEL R169, R169, -INF , P0 ;  /* 0xff800000a9a97808 */ /* 0x000fe40000000000 */
[----:B------:R-:W-:Y:S02]  /*f840*/  FMNMX.FTZ R13, R168, R13, !PT ;  /* 0x0000000da80d7209 */ /* 0x000fe40007810000 */
[----:B------:R-:W-:Y:S02]  /*f850*/  LOP3.LUT P5, RZ, R22, 0x200000, RZ, 0xc0, !PT ;  /* 0x0020000016ff7812 */ /* 0x000fe400078ac0ff */
[----:B------:R-:W-:Y:S02]  /*f860*/  FSEL R172, R172, -INF , P6 ;  /* 0xff800000acac7808 */ /* 0x000fe40003000000 */
[----:B------:R-:W-:Y:S02]  /*f870*/  FMNMX.FTZ R13, R169, R13, !PT ;  /* 0x0000000da90d7209 */ /* 0x000fe40007810000 */
[----:B------:R-:W-:-:S02]  /*f880*/  FSEL R173, R173, -INF , P5 ;  /* 0xff800000adad7808 */ /* 0x000fc40002800000 */
[----:B------:R-:W-:Y:S02]  /*f890*/  FMNMX.FTZ R13, R172, R13, !PT ;  /* 0x0000000dac0d7209 */ /* 0x000fe40007810000 */
[----:B------:R-:W-:Y:S02]  /*f8a0*/  FSEL R176, R176, -INF , P4 ;  /* 0xff800000b0b07808 */ /* 0x000fe40002000000 */
[----:B------:R-:W-:Y:S02]  /*f8b0*/  FMNMX.FTZ R13, R173, R13, !PT ;  /* 0x0000000dad0d7209 */ /* 0x000fe40007810000 */
[----:B------:R-:W-:Y:S02]  /*f8c0*/  FSEL R177, R177, -INF , P3 ;  /* 0xff800000b1b17808 */ /* 0x000fe40001800000 */
[----:B------:R-:W-:Y:S02]  /*f8d0*/  FMNMX.FTZ R13, R176, R13, !PT ;  /* 0x0000000db00d7209 */ /* 0x000fe40007810000 */
[----:B------:R-:W-:-:S02]  /*f8e0*/  FSEL R180, R180, -INF , P2 ;  /* 0xff800000b4b47808 */ /* 0x000fc40001000000 */
[----:B------:R-:W-:Y:S02]  /*f8f0*/  FMNMX.FTZ R13, R177, R13, !PT ;  /* 0x0000000db10d7209 */ /* 0x000fe40007810000 */
[----:B------:R-:W-:Y:S02]  /*f900*/  FSEL R181, R181, -INF , P1 ;  /* 0xff800000b5b57808 */ /* 0x000fe40000800000 */
[----:B------:R-:W-:-:S04]  /*f910*/  FMNMX.FTZ R13, R180, R13, !PT ;  /* 0x0000000db40d7209 */ /* 0x000fc80007810000 */
[----:B------:R-:W-:-:S05]  /*f920*/  FMNMX.FTZ R13, R181, R13, !PT ;  /* 0x0000000db50d7209 */ /* 0x000fca0007810000 */
[----:B------:R-:W0:Y:S02]  /*f930*/  SHFL.BFLY PT, R154, R13, 0x2, 0x1f ;  /* 0x0c401f000d9a7f89 */ /* 0x000e2400000e0000 */
[----:B0-----:R-:W-:-:S05]  /*f940*/  FMNMX.FTZ R13, R13, R154, !PT ;  /* 0x0000009a0d0d7209 */ /* 0x001fca0007810000 */
[----:B------:R-:W0:Y:S01]  /*f950*/  SHFL.BFLY PT, R158, R13, 0x1, 0x1f ;  /* 0x0c201f000d9e7f89 */ /* 0x000e2200000e0000 */
[----:B------:R-:W-:Y:S01]  /*f960*/  MUFU.EX2 R154, R163 ;  /* 0x000000a3009a7308 */ /* 0x000fe20000000800 */
[----:B0-----:R-:W-:Y:S01]  /*f970*/  FMNMX.FTZ R13, R13, R158, !PT ;  /* 0x0000009e0d0d7209 */ /* 0x001fe20007810000 */
[----:B------:R-:W-:-:S03]  /*f980*/  IMAD.MOV R158, RZ, RZ, -R226 ;  /* 0x000000ffff9e7224 */ /* 0x000fc600078e0ae2 */
[----:B------:R-:W-:Y:S02]  /*f990*/  FSETP.NEU.FTZ.AND P2, PT, R13, -INF , PT ;  /* 0xff8000000d00780b */ /* 0x000fe40003f5d000 */
[----:B------:R-:W-:Y:S02]  /*f9a0*/  ISETP.NE.AND P1, PT, R193, R158, PT ;  /* 0x0000009ec100720c */ /* 0x000fe40003f25270 */
[----:B------:R-:W-:-:S05]  /*f9b0*/  FSEL R158, R13, RZ, P2 ;  /* 0x000000ff0d9e7208 */ /* 0x000fca0001000000 */
[----:B------:R-:W-:-:S04]  /*f9c0*/  FADD.FTZ R158, -R158, R197 ;  /* 0x000000c59e9e7221 */ /* 0x000fc80000010100 */
[----:B------:R-:W-:-:S04]  /*f9d0*/  FMUL.FTZ R158, R158, R12 ;  /* 0x0000000c9e9e7220 */ /* 0x000fc80000410000 */
[----:B------:R0:W1:Y:S02]  /*f9e0*/  MUFU.EX2 R163, R158 ;  /* 0x0000009e00a37308 */ /* 0x0000640000000800 */
[----:B0-----:R-:W-:-:S04]  /*f9f0*/  @!P1 IMAD R158, R198, 0x40, R194 ;  /* 0x00000040c69e9824 */ /* 0x001fc800078e02c2 */
[----:B------:R-:W-:-:S05]  /*fa00*/  @!P1 IMAD R158, R158, 0x4, R18 ;  /* 0x000000049e9e9824 */ /* 0x000fca00078e0212 */
[----:B-1----:R-:W-:Y:S04]  /*fa10*/  @!P1 STS [R158+0x38400], R163 ;  /* 0x038400a39e009388 */ /* 0x002fe80000000800 */
[----:B------:R0:W-:Y:S02]  /*fa20*/  @!P1 STS [R158+0x38420], R174 ;  /* 0x038420ae9e009388 */ /* 0x0001e40000000800 */
[----:B0-----:R-:W-:-:S05]  /*fa30*/  FMUL.FTZ R158, R13, R12 ;  /* 0x0000000c0d9e7220 */ /* 0x001fca0000410000 */
[----:B------:R-:W-:Y:S01]  /*fa40*/  FSEL R158, R158, RZ, P2 ;  /* 0x000000ff9e9e7208 */ /* 0x000fe20001000000 */
[----:B------:R-:W0:Y:S04]  /*fa50*/  MUFU.EX2 R162, R162 ;  /* 0x000000a200a27308 */ /* 0x000e280000000800 */
[-CC-:B------:R-:W-:Y:S01]  /*fa60*/  FFMA.FTZ R152, R152, R12.reuse, -R158.reuse ;  /* 0x0000000c98987223 */ /* 0x180fe2000001089e */
[-CC-:B------:R-:W-:Y:S01]  /*fa70*/  FFMA.FTZ R200, R200, R12.reuse, -R158.reuse ;  /* 0x0000000cc8c87223 */ /* 0x180fe2000001089e */
[----:B------:R-:W-:-:S04]  /*fa80*/  FFMA.FTZ R156, R156, R12, -R158 ;  /* 0x0000000c9c9c7223 */ /* 0x000fc8000001089e */
[----:B------:R-:W1:Y:S01]  /*fa90*/  MUFU.EX2 R152, R152 ;  /* 0x0000009800987308 */ /* 0x000e620000000800 */
[----:B------:R-:W-:Y:S01]  /*faa0*/  F2FP.F16.F32.PACK_AB R155, R159, R155 ;  /* 0x0000009b9f9b723e */ /* 0x000fe200000000ff */
[-CC-:B------:R-:W-:Y:S01]  /*fab0*/  FFMA.FTZ R157, R157, R12.reuse, -R158.reuse ;  /* 0x0000000c9d9d7223 */ /* 0x180fe2000001089e */
[----:B------:R-:W-:-:S05]  /*fac0*/  FFMA.FTZ R197, R169, R12, -R158 ;  /* 0x0000000ca9c57223 */ /* 0x000fca000001089e */
[----:B------:R-:W2:Y:S01]  /*fad0*/  MUFU.EX2 R200, R200 ;  /* 0x000000c800c87308 */ /* 0x000ea20000000800 */
[-CC-:B------:R-:W-:Y:S01]  /*fae0*/  FFMA.FTZ R160, R160, R12.reuse, -R158.reuse ;  /* 0x0000000ca0a07223 */ /* 0x180fe2000001089e */
[-CC-:B------:R-:W-:Y:S01]  /*faf0*/  FFMA.FTZ R161, R161, R12.reuse, -R158.reuse ;  /* 0x0000000ca1a17223 */ /* 0x180fe2000001089e */
[-CC-:B------:R-:W-:Y:S01]  /*fb00*/  FFMA.FTZ R165, R165, R12.reuse, -R158.reuse ;  /* 0x0000000ca5a57223 */ /* 0x180fe2000001089e */
[-CC-:B------:R-:W-:Y:S01]  /*fb10*/  FFMA.FTZ R172, R172, R12.reuse, -R158.reuse ;  /* 0x0000000cacac7223 */ /* 0x180fe2000001089e */
[-CC-:B------:R-:W-:Y:S01]  /*fb20*/  FFMA.FTZ R173, R173, R12.reuse, -R158.reuse ;  /* 0x0000000cadad7223 */ /* 0x180fe2000001089e */
[-CC-:B------:R-:W-:Y:S02]  /*fb30*/  FFMA.FTZ R176, R176, R12.reuse, -R158.reuse ;  /* 0x0000000cb0b07223 */ /* 0x180fe4000001089e */
[----:B------:R4:W-:Y:S01]  /*fb40*/  MUFU.EX2 R159, R166 ;  /* 0x000000a6009f7308 */ /* 0x0009e20000000800 */
[-CC-:B------:R-:W-:Y:S01]  /*fb50*/  FFMA.FTZ R177, R177, R12.reuse, -R158.reuse ;  /* 0x0000000cb1b17223 */ /* 0x180fe2000001089e */
[-CC-:B------:R-:W-:Y:S01]  /*fb60*/  FFMA.FTZ R180, R180, R12.reuse, -R158.reuse ;  /* 0x0000000cb4b47223 */ /* 0x180fe2000001089e */
[----:B------:R-:W-:Y:S01]  /*fb70*/  FFMA.FTZ R181, R181, R12, -R158 ;  /* 0x0000000cb5b57223 */ /* 0x000fe2000001089e */
[----:B------:R-:W-:-:S04]  /*fb80*/  IMAD.MOV.U32 R169, RZ, RZ, 0x40000040 ;  /* 0x40000040ffa97424 */ /* 0x000fc800078e00ff */
[----:B------:R-:W5:Y:S01]  /*fb90*/  MUFU.EX2 R156, R156 ;  /* 0x0000009c009c7308 */ /* 0x000f620000000800 */
[-CC-:B----4-:R-:W-:Y:S01]  /*fba0*/  FFMA.FTZ R166, R164, R12.reuse, -R158.reuse ;  /* 0x0000000ca4a67223 */ /* 0x190fe2000001089e */
[----:B------:R-:W-:Y:S01]  /*fbb0*/  FFMA.FTZ R164, R168, R12, -R158 ;  /* 0x0000000ca8a47223 */ /* 0x000fe2000001089e */
[----:B------:R-:W-:-:S05]  /*fbc0*/  R2UR UR7, R169 ;  /* 0x00000000a90772ca */ /* 0x000fca00000e0000 */
[----:B------:R0:W4:Y:S02]  /*fbd0*/  MUFU.EX2 R158, R157 ;  /* 0x0000009d009e7308 */ /* 0x0001240000000800 */
[----:B0-----:R-:W-:-:S06]  /*fbe0*/  FADD.FTZ R157, R162, R15 ;  /* 0x0000000fa29d7221 */ /* 0x001fcc0000010000 */
[----:B------:R-:W0:Y:S01]  /*fbf0*/  MUFU.EX2 R160, R160 ;  /* 0x000000a000a07308 */ /* 0x000e220000000800 */
[C---:B------:R-:W-:Y:S01]  /*fc00*/  FADD.FTZ R169, R154.reuse, R157 ;  /* 0x0000009d9aa97221 */ /* 0x040fe20000010000 */
[----:B------:R-:W-:Y:S01]  /*fc10*/  F2FP.F16.F32.PACK_AB R157, R154, R162 ;  /* 0x000000a29a9d723e */ /* 0x000fe200000000ff */
[----:B-1----:R-:W-:-:S05]  /*fc20*/  FFMA.FTZ R154, R163, R0, R152 ;  /* 0x00000000a39a7223 */ /* 0x002fca0000010098 */
[----:B------:R-:W1:Y:S01]  /*fc30*/  MUFU.EX2 R161, R161 ;  /* 0x000000a100a17308 */ /* 0x000e620000000800 */
[----:B--2---:R-:W-:-:S04]  /*fc40*/  FADD.FTZ R154, R200, R154 ;  /* 0x0000009ac89a7221 */ /* 0x004fc80000010000 */
[----:B-----5:R-:W-:-:S03]  /*fc50*/  FADD.FTZ R154, R156, R154 ;  /* 0x0000009a9c9a7221 */ /* 0x020fc60000010000 */
[----:B------:R-:W2:Y:S01]  /*fc60*/  MUFU.EX2 R166, R166 ;  /* 0x000000a600a67308 */ /* 0x000ea20000000800 */
[----:B----4-:R-:W-:-:S07]  /*fc70*/  FADD.FTZ R154, R158, R154 ;  /* 0x0000009a9e9a7221 */ /* 0x010fce0000010000 */
[----:B------:R-:W4:Y:S01]  /*fc80*/  MUFU.EX2 R165, R165 ;  /* 0x000000a500a57308 */ /* 0x000f220000000800 */
[----:B0-----:R-:W-:-:S07]  /*fc90*/  FADD.FTZ R162, R160, R154 ;  /* 0x0000009aa0a27221 */ /* 0x001fce0000010000 */
[----:B------:R-:W0:Y:S01]  /*fca0*/  MUFU.EX2 R167, R167 ;  /* 0x000000a700a77308 */ /* 0x000e220000000800 */
[----:B-1----:R-:W-:-:S07]  /*fcb0*/  FADD.FTZ R162, R161, R162 ;  /* 0x000000a2a1a27221 */ /* 0x002fce0000010000 */
[----:B------:R-:W1:Y:S08]  /*fcc0*/  MUFU.EX2 R164, R164 ;  /* 0x000000a400a47308 */ /* 0x000e700000000800 */
[----:B------:R-:W-:Y:S08]  /*fcd0*/  MUFU.EX2 R170, R170 ;  /* 0x000000aa00aa7308 */ /* 0x000ff00000000800 */
[----:B------:R-:W-:Y:S08]  /*fce0*/  MUFU.EX2 R171, R171 ;  /* 0x000000ab00ab7308 */ /* 0x000ff00000000800 */
[----:B------:R-:W-:Y:S08]  /*fcf0*/  MUFU.EX2 R201, R201 ;  /* 0x000000c900c97308 */ /* 0x000ff00000000800 */
[----:B------:R-:W-:Y:S08]  /*fd00*/  MUFU.EX2 R175, R175 ;  /* 0x000000af00af7308 */ /* 0x000ff00000000800 */
[----:B------:R-:W5:Y:S08]  /*fd10*/  MUFU.EX2 R15, R197 ;  /* 0x000000c5000f7308 */ /* 0x000f700000000800 */
[----:B------:R-:W-:Y:S08]  /*fd20*/  MUFU.EX2 R172, R172 ;  /* 0x000000ac00ac7308 */ /* 0x000ff00000000800 */
[----:B------:R-:W3:Y:S01]  /*fd30*/  MUFU.EX2 R173, R173 ;  /* 0x000000ad00ad7308 */ /* 0x000ee20000000800 */
[----:B--2---:R-:W-:-:S07]  /*fd40*/  FADD.FTZ R162, R166, R162 ;  /* 0x000000a2a6a27221 */ /* 0x004fce0000010000 */
[----:B------:R-:W-:Y:S08]  /*fd50*/  MUFU.EX2 R178, R178 ;  /* 0x000000b200b27308 */ /* 0x000ff00000000800 */
[----:B------:R-:W-:Y:S08]  /*fd60*/  MUFU.EX2 R179, R179 ;  /* 0x000000b300b37308 */ /* 0x000ff00000000800 */
[----:B------:R-:W-:Y:S08]  /*fd70*/  MUFU.EX2 R182, R182 ;  /* 0x000000b600b67308 */ /* 0x000ff00000000800 */
[----:B------:R-:W-:Y:S08]  /*fd80*/  MUFU.EX2 R183, R183 ;  /* 0x000000b700b77308 */ /* 0x000ff00000000800 */
[----:B------:R-:W-:Y:S08]  /*fd90*/  MUFU.EX2 R176, R176 ;  /* 0x000000b000b07308 */ /* 0x000ff00000000800 */
[----:B------:R-:W2:Y:S08]  /*fda0*/  MUFU.EX2 R177, R177 ;  /* 0x000000b100b17308 */ /* 0x000eb00000000800 */
[----:B------:R-:W-:Y:S08]  /*fdb0*/  MUFU.EX2 R180, R180 ;  /* 0x000000b400b47308 */ /* 0x000ff00000000800 */
[----:B------:R-:W2:Y:S01]  /*fdc0*/  MUFU.EX2 R181, R181 ;  /* 0x000000b500b57308 */ /* 0x000ea20000000800 */
[----:B------:R-:W-:Y:S01]  /*fdd0*/  F2FP.F16.F32.PACK_AB R154, R158, R156 ;  /* 0x0000009c9e9a723e */ /* 0x000fe200000000ff */
[----:B------:R-:W-:Y:S01]  /*fde0*/  IMAD R168, R19, 0x1000, R14 ;  /* 0x0000100013a87824 */ /* 0x000fe200078e020e */
[----:B------:R-:W-:Y:S01]  /*fdf0*/  F2FP.F16.F32.PACK_AB R156, R161, R160 ;  /* 0x000000a0a19c723e */ /* 0x000fe200000000ff */
[----:B----4-:R-:W-:Y:S01]  /*fe00*/  FADD.FTZ R160, R165, R162 ;  /* 0x000000a2a5a07221 */ /* 0x010fe20000010000 */
[----:B------:R-:W-:Y:S01]  /*fe10*/  FADD.FTZ R169, R159, R169 ;  /* 0x000000a99fa97221 */ /* 0x000fe20000010000 */
[----:B------:R-:W-:Y:S01]  /*fe20*/  F2FP.F16.F32.PACK_AB R152, R200, R152 ;  /* 0x00000098c898723e */ /* 0x000fe200000000ff */
[----:B------:R-:W-:Y:S01]  /*fe30*/  BAR.SYNC.DEFER_BLOCKING 0xf, 0x100 ;  /* 0x03c4000000007b1d */ /* 0x000fe20000010000 */
        /* <DEDUP_REMOVED lines=64> */
[----:B0-----:R-:W-:Y:S01]  /*10240*/  F2FP.F16.F32.PACK_AB R159, R167, R159 ;  /* 0x0000009fa79f723e */ /* 0x001fe200000000ff */
[-C--:B------:R-:W-:Y:S01]  /*10250*/  FMUL.FTZ R24, R24, R163.reuse ;  /* 0x000000a318187220 */ /* 0x080fe20000410000 */
[----:B------:R-:W-:Y:S01]  /*10260*/  F2FP.F16.F32.PACK_AB R158, R165, R166 ;  /* 0x000000a6a59e723e */ /* 0x000fe200000000ff */
        /* <DEDUP_REMOVED lines=63> */
[----:B-1----:R-:W-:Y:S01]  /*10660*/  FADD.FTZ R174, R164, R160 ;  /* 0x000000a0a4ae7221 */ /* 0x002fe20000010000 */
[----:B------:R-:W-:Y:S01]  /*10670*/  R2UR UR6, R168 ;  /* 0x00000000a80672ca */ /* 0x000fe200000e0000 */
[----:B------:R-:W-:Y:S01]  /*10680*/  FADD.FTZ R0, R167, R169 ;  /* 0x000000a9a7007221 */ /* 0x000fe20000010000 */
[----:B-----5:R-:W-:-:S02]  /*10690*/  F2FP.F16.F32.PACK_AB R160, R15, R164 ;  /* 0x000000a40fa0723e */ /* 0x020fc400000000ff */
[----:B------:R-:W-:Y:S02]  /*106a0*/  F2FP.F16.F32.PACK_AB R161, R171, R170 ;  /* 0x000000aaaba1723e */ /* 0x000fe400000000ff */
[----:B---3--:R-:W-:Y:S02]  /*106b0*/  F2FP.F16.F32.PACK_AB R162, R173, R172 ;  /* 0x000000acada2723e */ /* 0x008fe400000000ff */
[----:B------:R-:W-:Y:S02]  /*106c0*/  F2FP.F16.F32.PACK_AB R163, R175, R201 ;  /* 0x000000c9afa3723e */ /* 0x000fe400000000ff */
[----:B--2---:R-:W-:Y:S02]  /*106d0*/  F2FP.F16.F32.PACK_AB R164, R177, R176 ;  /* 0x000000b0b1a4723e */ /* 0x004fe400000000ff */
[----:B------:R-:W-:Y:S02]  /*106e0*/  F2FP.F16.F32.PACK_AB R165, R179, R178 ;  /* 0x000000b2b3a5723e */ /* 0x000fe400000000ff */
[----:B------:R-:W-:-:S02]  /*106f0*/  F2FP.F16.F32.PACK_AB R166, R181, R180 ;  /* 0x000000b4b5a6723e */ /* 0x000fc400000000ff */
[----:B------:R-:W-:Y:S01]  /*10700*/  F2FP.F16.F32.PACK_AB R167, R183, R182 ;  /* 0x000000b6b7a7723e */ /* 0x000fe200000000ff */
[----:B------:R0:W-:Y:S04]  /*10710*/  STSM.16.M88.4 [R227+0x36400], R152 ;  /* 0x03640098e3007844 */ /* 0x0001e80000000200 */
[----:B------:R1:W-:Y:S04]  /*10720*/  STSM.16.M88.4 [R202], R156 ;  /* 0x0000009cca007844 */ /* 0x0003e80000000200 */
[----:B------:R1:W-:Y:S04]  /*10730*/  STSM.16.M88.4 [R228], R160 ;  /* 0x000000a0e4007844 */ /* 0x0003e80000000200 */
[----:B------:R1:W-:Y:S01]  /*10740*/  STSM.16.M88.4 [R229], R164 ;  /* 0x000000a4e5007844 */ /* 0x0003e20000000200 */
[----:B------:R-:W-:-:S06]  /*10750*/  WARPGROUP.ARRIVE ;  /* 0x00000000000079c5 */ /* 0x000fcc0000000000 */
[----:B------:R-:W-:Y:S03]  /*10760*/  HGMMA.64x256x16.F32 R24, R152, gdesc[UR4].tnspB, R24, gsb0 ;  /* 0x43e0000498187df0 */ /* 0x000fe60008000818 */
[----:B------:R-:W-:Y:S02]  /*10770*/  WARPGROUP.DEPBAR.LE gsb0, 0x0 ;  /* 0x00008000000079c5 */ /* 0x000fe40000010000 */
[----:B0-----:R-:W-:Y:S02]  /*10780*/  VIADD R152, R168, 0x80 ;  /* 0x00000080a8987836 */ /* 0x001fe40000000000 */
[----:B------:R-:W-:-:S03]  /*10790*/  IMAD.MOV.U32 R153, RZ, RZ, 0x40000040 ;  /* 0x40000040ff997424 */ /* 0x000fc600078e00ff */
[----:B------:R-:W-:Y:S02]  /*107a0*/  R2UR UR6, R152 ;  /* 0x00000000980672ca */ /* 0x000fe400000e0000 */
[----:B------:R-:W-:Y:S01]  /*107b0*/  R2UR UR7, R153 ;  /* 0x00000000990772ca */ /* 0x000fe200000e0000 */
[----:B------:R-:W-:-:S15]  /*107c0*/  WARPGROUP.ARRIVE ;  /* 0x00000000000079c5 */ /* 0x000fde0000000000 */
[----:B------:R-:W-:Y:S01]  /*107d0*/  HGMMA.64x256x16.F32 R24, R156, gdesc[UR4].tnspB, R24, gsb0 ;  /* 0x43e000049c187df0 */ /* 0x000fe20008000818 */
[----:B------:R-:W-:Y:S02]  /*107e0*/  VIADD R152, R168, 0x100 ;  /* 0x00000100a8987836 */ /* 0x000fe40000000000 */
[----:B------:R-:W-:-:S03]  /*107f0*/  IMAD.MOV.U32 R153, RZ, RZ, 0x40000040 ;  /* 0x40000040ff997424 */ /* 0x000fc600078e00ff */
[----:B------:R-:W-:Y:S02]  /*10800*/  R2UR UR6, R152 ;  /* 0x00000000980672ca */ /* 0x000fe400000e0000 */
[----:B------:R-:W-:Y:S01]  /*10810*/  R2UR UR7, R153 ;  /* 0x00000000990772ca */ /* 0x000fe200000e0000 */
[----:B------:R-:W-:Y:S02]  /*10820*/  VIADD R168, R168, 0x180 ;  /* 0x00000180a8a87836 */ /* 0x000fe40000000000 */
[----:B------:R-:W-:Y:S01]  /*10830*/  IMAD.MOV.U32 R169, RZ, RZ, 0x40000040 ;  /* 0x40000040ffa97424 */ /* 0x000fe200078e00ff */
[----:B------:R-:W-:Y:S02]  /*10840*/  WARPGROUP.DEPBAR.LE gsb0, 0x0 ;  /* 0x00008000000079c5 */ /* 0x000fe40000010000 */
[----:B------:R-:W-:-:S14]  /*10850*/  WARPGROUP.ARRIVE ;  /* 0x00000000000079c5 */ /* 0x000fdc0000000000 */
[----:B------:R-:W-:Y:S01]  /*10860*/  HGMMA.64x256x16.F32 R24, R160, gdesc[UR4].tnspB, R24, gsb0 ;  /* 0x43e00004a0187df0 */ /* 0x000fe20008000818 */
[----:B------:R-:W-:Y:S02]  /*10870*/  R2UR UR6, R168 ;  /* 0x00000000a80672ca */ /* 0x000fe400000e0000 */
[----:B------:R-:W-:Y:S01]  /*10880*/  R2UR UR7, R169 ;  /* 0x00000000a90772ca */ /* 0x000fe200000e0000 */
[----:B------:R-:W-:Y:S01]  /*10890*/  FADD.FTZ R0, R170, R0 ;  /* 0x00000000aa007221 */ /* 0x000fe20000010000 */
[----:B------:R-:W-:-:S03]  /*108a0*/  FADD.FTZ R174, R15, R174 ;  /* 0x000000ae0fae7221 */ /* 0x000fc60000010000 */
[----:B------:R-:W-:Y:S01]  /*108b0*/  FADD.FTZ R0, R171, R0 ;  /* 0x00000000ab007221 */ /* 0x000fe20000010000 */
[----:B------:R-:W-:-:S03]  /*108c0*/  FADD.FTZ R174, R172, R174 ;  /* 0x000000aeacae7221 */ /* 0x000fc60000010000 */
[----:B------:R-:W-:Y:S01]  /*108d0*/  FADD.FTZ R0, R201, R0 ;  /* 0x00000000c9007221 */ /* 0x000fe20000010000 */
[----:B------:R-:W-:Y:S01]  /*108e0*/  FADD.FTZ R174, R173, R174 ;  /* 0x000000aeadae7221 */ /* 0x000fe20000010000 */
[----:B------:R-:W-:Y:S02]  /*108f0*/  LOP3.LUT P0, RZ, R22, 0x80000, RZ, 0xc0, !PT ;  /* 0x0008000016ff7812 */ /* 0x000fe4000780c0ff */
[----:B------:R-:W-:Y:S01]  /*10900*/  FADD.FTZ R0, R175, R0 ;  /* 0x00000000af007221 */ /* 0x000fe20000010000 */
[----:B------:R-:W-:-:S03]  /*10910*/  FADD.FTZ R174, R176, R174 ;  /* 0x000000aeb0ae7221 */ /* 0x000fc60000010000 */
[----:B------:R-:W-:Y:S01]  /*10920*/  FADD.FTZ R0, R178, R0 ;  /* 0x00000000b2007221 */ /* 0x000fe20000010000 */
[----:B------:R-:W-:-:S03]  /*10930*/  FADD.FTZ R174, R177, R174 ;  /* 0x000000aeb1ae7221 */ /* 0x000fc60000010000 */
[----:B------:R-:W-:Y:S01]  /*10940*/  FADD.FTZ R0, R179, R0 ;  /* 0x00000000b3007221 */ /* 0x000fe20000010000 */
[----:B------:R-:W-:-:S03]  /*10950*/  FADD.FTZ R174, R180, R174 ;  /* 0x000000aeb4ae7221 */ /* 0x000fc60000010000 */
[----:B------:R-:W-:-:S04]  /*10960*/  FADD.FTZ R0, R182, R0 ;  /* 0x00000000b6007221 */ /* 0x000fc80000010000 */
[----:B------:R-:W-:Y:S01]  /*10970*/  FADD.FTZ R15, R183, R0 ;  /* 0x00000000b70f7221 */ /* 0x000fe20000010000 */
[----:B------:R-:W-:Y:S01]  /*10980*/  FADD.FTZ R0, R181, R174 ;  /* 0x000000aeb5007221 */ /* 0x000fe20000010000 */
[----:B------:R-:W-:Y:S02]  /*10990*/  WARPGROUP.DEPBAR.LE gsb0, 0x0 ;  /* 0x00008000000079c5 */ /* 0x000fe40000010000 */
[----:B------:R-:W-:-:S06]  /*109a0*/  WARPGROUP.ARRIVE ;  /* 0x00000000000079c5 */ /* 0x000fcc0000000000 */
        /* <DEDUP_REMOVED lines=12> */
.L_x_8712:
[C---:B------:R-:W-:Y:S01]  /*10a70*/  ISETP.GT.AND P1, PT, R21.reuse, R212, PT ;  /* 0x000000d41500720c */ /* 0x040fe20003f24270 */
[----:B------:R-:W-:Y:S02]  /*10a80*/  VIADD R196, R196, 0x38860 ;  /* 0x00038860c4c47836 */ /* 0x000fe40000000000 */
        /* <DEDUP_REMOVED lines=8> */
.L_x_8700:
[----:B------:R-:W-:Y:S05]  /*10b10*/  BSYNC B1 ;  /* 0x0000000000017941 */ /* 0x000fea0003800000 */
.L_x_8699:
[----:B------:R-:W-:Y:S01]  /*10b20*/  ISETP.GE.AND P1, PT, R21, RZ, PT ;  /* 0x000000ff1500720c */ /* 0x000fe20003f26270 */
[----:B------:R-:W-:-:S12]  /*10b30*/  BSSY B0, `(.L_x_8714) ;  /* 0x000032d000007945 */ /* 0x000fd80003800000 */
[----:B------:R-:W-:Y:S05]  /*10b40*/  @!P1 BRA `(.L_x_8715) ;  /* 0x0000003000ac9947 */ /* 0x000fea0003800000 */
[----:B------:R-:W-:Y:S02]  /*10b50*/  IMAD.MOV.U32 R197, RZ, RZ, R20 ;  /* 0x000000ffffc57224 */ /* 0x000fe400078e0014 */
[----:B------:R-:W-:Y:S02]  /*10b60*/  IMAD.MOV.U32 R199, RZ, RZ, R13 ;  /* 0x000000ffffc77224 */ /* 0x000fe400078e000d */
[----:B------:R-:W-:-:S07]  /*10b70*/  IMAD.MOV.U32 R198, RZ, RZ, R19 ;  /* 0x000000ffffc67224 */ /* 0x000fce00078e0013 */
.L_x_8728:
[----:B------:R-:W-:-:S05]  /*10b80*/  VIADD R19, R198, 0x1 ;  /* 0x00000001c6137836 */ /* 0x000fca0000000000 */
[----:B------:R-:W-:-:S04]  /*10b90*/  ISETP.NE.AND P1, PT, R19, 0x2, PT ;  /* 0x000000021300780c */ /* 0x000fc80003f25270 */
[----:B------:R-:W-:Y:S02]  /*10ba0*/  SEL R12, RZ, 0x1, P1 ;  /* 0x00000001ff0c7807 */ /* 0x000fe40000800000 */
[----:B------:R-:W-:Y:S02]  /*10bb0*/  SEL R19, R19, RZ, P1 ;  /* 0x000000ff13137207 */ /* 0x000fe40000800000 */
[----:B------:R-:W-:Y:S01]  /*10bc0*/  LOP3.LUT R23, R23, R12, RZ, 0x3c, !PT ;  /* 0x0000000c17177212 */ /* 0x000fe200078e3cff */
[----:B-1----:R-:W-:Y:S06]  /*10bd0*/  @!P0 BRA `(.L_x_8716) ;  /* 0x0000000000048947 */ /* 0x002fec0003800000 */
[----:B------:R-:W-:Y:S01]  /*10be0*/  BPT.TRAP 0x1 ;  /* 0x000000040000795c */ /* 0x000fe20000300000 */
.L_x_8716:
[----:B0-----:R-:W-:Y:S01]  /*10bf0*/  IMAD R196, R19, 0x8, R18 ;  /* 0x0000000813c47824 */ /* 0x001fe200078e0212 */
[----:B------:R-:W-:-:S04]  /*10c00*/  SHF.L.U32 R20, R23, 0x1f, RZ ;  /* 0x0000001f17147819 */ /* 0x000fc800000006ff */
[----:B------:R0:W1:Y:S01]  /*10c10*/  SYNCS.PHASECHK.TRANS64.TRYWAIT P1, [R196+URZ+0x38830], R20 ;  /* 0x03883014c40075a7 */ /* 0x000062000802017f */
[----:B------:R-:W-:Y:S05]  /*10c20*/  @!P0 BRA `(.L_x_8717) ;  /* 0x0000000000048947 */ /* 0x000fea0003800000 */
[----:B------:R-:W-:Y:S01]  /*10c30*/  BPT.TRAP 0x1 ;  /* 0x000000040000795c */ /* 0x000fe20000300000 */
.L_x_8717:
[----:B------:R-:W-:Y:S01]  /*10c40*/  BSSY B1, `(.L_x_8718) ;  /* 0x0000006000017945 */ /* 0x000fe20003800000 */
[----:B------:R-:W-:Y:S02]  /*10c50*/  IMAD R154, R19, 0x200, R206 ;  /* 0x00000200139a7824 */ /* 0x000fe400078e02ce */
[----:B------:R-:W-:Y:S01]  /*10c60*/  IMAD.MOV.U32 R155, RZ, RZ, 0x40000040 ;  /* 0x40000040ff9b7424 */ /* 0x000fe200078e00ff */
[----:B-1----:R-:W-:Y:S06]  /*10c70*/  @P1 BRA `(.L_x_8719) ;  /* 0x0000000000081947 */ /* 0x002fec0003800000 */
[----:B------:R-:W1:Y:S02]  /*10c80*/  SYNCS.PHASECHK.TRANS64.TRYWAIT P1, [R196+URZ+0x38830], R20 ;  /* 0x03883014c40075a7 */ /* 0x000e64000802017f */
[----:B-1----:R-:W-:Y:S05]  /*10c90*/  @!P1 BRA `(.L_x_8720) ;  /* 0x0000010400289947 */ /* 0x002fea0003800000 */
.L_x_8719:
[----:B------:R-:W-:Y:S05]  /*10ca0*/  BSYNC B1 ;  /* 0x0000000000017941 */ /* 0x000fea0003800000 */
.L_x_8718:
        /* <DEDUP_REMOVED lines=36> */
.L_x_8721:
[----:B------:R2:W3:Y:S01]  /*10ef0*/  SYNCS.PHASECHK.TRANS64.TRYWAIT P1, [R196+URZ+0x38850], R20 ;  /* 0x03885014c40075a7 */ /* 0x0004e2000802017f */
[----:B------:R-:W-:Y:S05]  /*10f00*/  @!P0 BRA `(.L_x_8722) ;  /* 0x0000000000048947 */ /* 0x000fea0003800000 */
[----:B------:R-:W-:Y:S01]  /*10f10*/  BPT.TRAP 0x1 ;  /* 0x000000040000795c */ /* 0x000fe20000300000 */
.L_x_8722:
[----:B------:R-:W-:Y:S04]  /*10f20*/  BSSY B1, `(.L_x_8723) ;  /* 0x0000004000017945 */ /* 0x000fe80003800000 */
[----:B---3--:R-:W-:Y:S05]  /*10f30*/  @P1 BRA `(.L_x_8724) ;  /* 0x0000000000081947 */ /* 0x008fea0003800000 */
[----:B------:R-:W3:Y:S02]  /*10f40*/  SYNCS.PHASECHK.TRANS64.TRYWAIT P1, [R196+URZ+0x38850], R20 ;  /* 0x03885014c40075a7 */ /* 0x000ee4000802017f */
[----:B---3--:R-:W-:Y:S05]  /*10f50*/  @!P1 BRA `(.L_x_8725) ;  /* 0x00000100008c9947 */ /* 0x008fea0003800000 */
.L_x_8724:
[----:B------:R-:W-:Y:S05]  /*10f60*/  BSYNC B1 ;  /* 0x0000000000017941 */ /* 0x000fea0003800000 */
.L_x_8723:
        /* <DEDUP_REMOVED lines=22> */
[----:B------:R-:W-:Y:S02]  /*110d0*/  MOV R13, 0x40000040 ;  /* 0x40000040000d7802 */ /* 0x000fe40000000f00 */
[----:B----4-:R-:W-:Y:S01]  /*110e0*/  SHF.R.U32.HI R202, RZ, 0x7, R202 ;  /* 0x00000007ffca7819 */ /* 0x010fe200000116ca */
[----:B------:R-:W-:Y:S02]  /*110f0*/  WARPGROUP.DEPBAR.LE gsb0, 0x0 ;  /* 0x00008000000079c5 */ /* 0x000fe40000010000 */
[----:B------:R-:W-:-:S06]  /*11100*/  WARPGROUP.ARRIVE ;  /* 0x00000000000079c5 */ /* 0x000fcc0000000000 */
        /* <DEDUP_REMOVED lines=221> */
[----:B------:R-:W-:Y:S01]  /*11ee0*/  IMAD.IADD R202, R201, 0x1, R13 ;  /* 0x00000001c9ca7824 */ /* 0x000fe200078e020d */
[----:B------:R-:W-:-:S02]  /*11ef0*/  WARPGROUP.DEPBAR.LE gsb0, 0x0 ;  /* 0x00008000000079c5 */ /* 0x000fc40000010000 */
        /* <DEDUP_REMOVED lines=98> */
[----:B------:R-:W-:Y:S02]  /*12520*/  R2UR UR5, R203 ;  /* 0x00000000cb0572ca */ /* 0x000fe400000e0000 */
[----:B------:R-:W-:Y:S01]  /*12530*/  MOV R203, 0x40000040 ;  /* 0x4000004000cb7802 */ /* 0x000fe20000000f00 */
[----:B------:R-:W-:Y:S02]  /*12540*/  WARPGROUP.DEPBAR.LE gsb0, 0x0 ;  /* 0x00008000000079c5 */ /* 0x000fe40000010000 */
[----:B------:R-:W-:-:S08]  /*12550*/  WARPGROUP.ARRIVE ;  /* 0x00000000000079c5 */ /* 0x000fd00000000000 */
        /* <DEDUP_REMOVED lines=41> */
.L_x_8726:
[----:B------:R-:W-:Y:S01]  /*127f0*/  FMNMX.FTZ R12, R152, R199, !PT ;  /* 0x000000c7980c7209 */ /* 0x000fe20007810000 */
[----:B------:R-:W2:Y:S03]  /*12800*/  LDL R208, [R1] ;  /* 0x0000000001d07983 */ /* 0x000ea60000100800 */
        /* <DEDUP_REMOVED lines=18> */
[----:B0-----:R-:W-:Y:S01]  /*12930*/  FMNMX.FTZ R13, R13, R12, !PT ;  /* 0x0000000c0d0d7209 */ /* 0x001fe20007810000 */
        /* <DEDUP_REMOVED lines=24> */
[----:B------:R-:W0:Y:S01]  /*12ac0*/  MUFU.EX2 R157, R157 ;  /* 0x0000009d009d7308 */ /* 0x000e220000000800 */
[----:B------:R-:W-:-:S04]  /*12ad0*/  PRMT R20, R187, 0x654, R20 ;  /* 0x00000654bb147816 */ /* 0x000fc80000000014 */
[----:B------:R1:W-:Y:S03]  /*12ae0*/  SYNCS.ARRIVE.TRANS64.RED.A1T0 RZ, [R20+URZ], RZ ;  /* 0x000000ff14ff79a7 */ /* 0x0003e6000810043f */
[----:B------:R-:W3:Y:S01]  /*12af0*/  MUFU.EX2 R153, R153 ;  /* 0x0000009900997308 */ /* 0x000ee20000000800 */
[----:B-1----:R-:W-:-:S07]  /*12b00*/  FMNMX.FTZ R20, R154, R197, !PT ;  /* 0x000000c59a147209 */ /* 0x002fce0007810000 */
[----:B------:R-:W1:Y:S01]  /*12b10*/  MUFU.EX2 R156, R156 ;  /* 0x0000009c009c7308 */ /* 0x000e620000000800 */
[----:B------:R-:W-:Y:S01]  /*12b20*/  FMNMX.FTZ R20, R155, R20, !PT ;  /* 0x000000149b147209 */ /* 0x000fe20007810000 */
[----:B0-----:R-:W-:Y:S01]  /*12b30*/  FFMA.FTZ R0, R157, R0, R152 ;  /* 0x000000009d007223 */ /* 0x001fe20000010098 */
[-C--:B------:R-:W-:Y:S01]  /*12b40*/  FMUL.FTZ R24, R24, R157.reuse ;  /* 0x0000009d18187220 */ /* 0x080fe20000410000 */
[-C--:B------:R-:W-:Y:S01]  /*12b50*/  FMUL.FTZ R25, R25, R157.reuse ;  /* 0x0000009d19197220 */ /* 0x080fe20000410000 */
[----:B------:R-:W-:Y:S01]  /*12b60*/  FMNMX.FTZ R20, R158, R20, !PT ;  /* 0x000000149e147209 */ /* 0x000fe20007810000 */
[-C--:B------:R-:W-:Y:S01]  /*12b70*/  FMUL.FTZ R28, R28, R157.reuse ;  /* 0x0000009d1c1c7220 */ /* 0x080fe20000410000 */
[-C--:B------:R-:W-:Y:S01]  /*12b80*/  FMUL.FTZ R29, R29, R157.reuse ;  /* 0x0000009d1d1d7220 */ /* 0x080fe20000410000 */
[----:B------:R-:W0:Y:S01]  /*12b90*/  MUFU.EX2 R199, R199 ;  /* 0x000000c700c77308 */ /* 0x000e220000000800 */
        /* <DEDUP_REMOVED lines=9> */
[----:B-1----:R-:W-:Y:S01]  /*12c30*/  FADD.FTZ R0, R156, R0 ;  /* 0x000000009c007221 */ /* 0x002fe20000010000 */
[-C--:B------:R-:W-:Y:S01]  /*12c40*/  FMUL.FTZ R37, R37, R157.reuse ;  /* 0x0000009d25257220 */ /* 0x080fe20000410000 */
[-C--:B------:R-:W-:Y:S01]  /*12c50*/  FMUL.FTZ R40, R40, R157.reuse ;  /* 0x0000009d28287220 */ /* 0x080fe20000410000 */
[----:B------:R-:W-:Y:S01]  /*12c60*/  FMNMX.FTZ R20, R166, R20, !PT ;  /* 0x00000014a6147209 */ /* 0x000fe20007810000 */
[-C--:B------:R-:W-:Y:S01]  /*12c70*/  FMUL.FTZ R41, R41, R157.reuse ;  /* 0x0000009d29297220 */ /* 0x080fe20000410000 */
[-C--:B------:R-:W-:Y:S01]  /*12c80*/  FMUL.FTZ R44, R44, R157.reuse ;  /* 0x0000009d2c2c7220 */ /* 0x080fe20000410000 */
[----:B------:R-:W1:Y:S01]  /*12c90*/  MUFU.EX2 R200, R161 ;  /* 0x000000a100c87308 */ /* 0x000e620000000800 */
[----:B------:R-:W-:Y:S01]  /*12ca0*/  FMNMX.FTZ R20, R167, R20, !PT ;  /* 0x00000014a7147209 */ /* 0x000fe20007810000 */
[----:B0-----:R-:W-:Y:S01]  /*12cb0*/  FADD.FTZ R0, R199, R0 ;  /* 0x00000000c7007221 */ /* 0x001fe20000010000 */
[-C--:B------:R-:W-:Y:S01]  /*12cc0*/  FMUL.FTZ R45, R45, R157.reuse ;  /* 0x0000009d2d2d7220 */ /* 0x080fe20000410000 */
[-C--:B------:R-:W-:Y:S01]  /*12cd0*/  FMUL.FTZ R48, R48, R157.reuse ;  /* 0x0000009d30307220 */ /* 0x080fe20000410000 */
[----:B------:R-:W-:Y:S01]  /*12ce0*/  FMNMX.FTZ R20, R170, R20, !PT ;  /* 0x00000014aa147209 */ /* 0x000fe20007810000 */
[-C--:B------:R-:W-:Y:S01]  /*12cf0*/  FMUL.FTZ R49, R49, R157.reuse ;  /* 0x0000009d31317220 */ /* 0x080fe20000410000 */
[-C--:B------:R-:W-:Y:S01]  /*12d00*/  FMUL.FTZ R52, R52, R157.reuse ;  /* 0x0000009d34347220 */ /* 0x080fe20000410000 */
[----:B------:R-:W0:Y:S01]  /*12d10*/  MUFU.EX2 R164, R164 ;  /* 0x000000a400a47308 */ /* 0x000e220000000800 */
[----:B------:R-:W-:Y:S01]  /*12d20*/  FMNMX.FTZ R20, R171, R20, !PT ;  /* 0x00000014ab147209 */ /* 0x000fe20007810000 */
[----:B---3--:R-:W-:Y:S01]  /*12d30*/  FADD.FTZ R0, R160, R0 ;  /* 0x00000000a0007221 */ /* 0x008fe20000010000 */
[-C--:B------:R-:W-:Y:S01]  /*12d40*/  FMUL.FTZ R53, R53, R157.reuse ;  /* 0x0000009d35357220 */ /* 0x080fe20000410000 */
        /* <DEDUP_REMOVED lines=20> */
[----:B------:R-:W-:Y:S01]  /*12e90*/  MUFU.EX2 R172, R172 ;  /* 0x000000ac00ac7308 */ /* 0x000fe20000000800 */
[----:B------:R-:W-:Y:S01]  /*12ea0*/  FMNMX.FTZ R20, R183, R20, !PT ;  /* 0x00000014b7147209 */ /* 0x000fe20007810000 */
[----:B---3--:R-:W-:Y:S01]  /*12eb0*/  FADD.FTZ R0, R165, R0 ;  /* 0x00000000a5007221 */ /* 0x008fe20000010000 */
[-C--:B------:R-:W-:Y:S01]  /*12ec0*/  FMUL.FTZ R77, R77, R157.reuse ;  /* 0x0000009d4d4d7220 */ /* 0x080fe20000410000 */
[-C--:B------:R-:W-:Y:S01]  /*12ed0*/  FMUL.FTZ R80, R80, R157.reuse ;  /* 0x0000009d50507220 */ /* 0x080fe20000410000 */
[-C--:B------:R-:W-:Y:S01]  /*12ee0*/  FMUL.FTZ R81, R81, R157.reuse ;  /* 0x0000009d51517220 */ /* 0x080fe20000410000 */
[----:B------:R-:W0:Y:S01]  /*12ef0*/  SHFL.BFLY PT, R153, R20, 0x2, 0x1f ;  /* 0x0c401f0014997f89 */ /* 0x000e2200000e0000 */
[-C--:B------:R-:W-:Y:S01]  /*12f00*/  FMUL.FTZ R84, R84, R157.reuse ;  /* 0x0000009d54547220 */ /* 0x080fe20000410000 */
[----:B------:R-:W-:Y:S01]  /*12f10*/  MUFU.EX2 R173, R173 ;  /* 0x000000ad00ad7308 */ /* 0x000fe20000000800 */
[----:B-1----:R-:W-:Y:S01]  /*12f20*/  FADD.FTZ R0, R201, R0 ;  /* 0x00000000c9007221 */ /* 0x002fe20000010000 */
        /* <DEDUP_REMOVED lines=20> */
[----:B0-----:R-:W-:Y:S01]  /*13070*/  FMNMX.FTZ R20, R20, R153, !PT ;  /* 0x0000009914147209 */ /* 0x001fe20007810000 */
[-C--:B------:R-:W-:Y:S01]  /*13080*/  FMUL.FTZ R121, R121, R157.reuse ;  /* 0x0000009d79797220 */ /* 0x080fe20000410000 */
[-C--:B------:R-:W-:Y:S01]  /*13090*/  FMUL.FTZ R124, R124, R157.reuse ;  /* 0x0000009d7c7c7220 */ /* 0x080fe20000410000 */
[-C--:B------:R-:W-:Y:S01]  /*130a0*/  FMUL.FTZ R125, R125, R157.reuse ;  /* 0x0000009d7d7d7220 */ /* 0x080fe20000410000 */
[-C--:B------:R-:W-:Y:S01]  /*130b0*/  FMUL.FTZ R128, R128, R157.reuse ;  /* 0x0000009d80807220 */ /* 0x080fe20000410000 */
[----:B------:R-:W0:Y:S01]  /*130c0*/  SHFL.BFLY PT, R153, R20, 0x1, 0x1f ;  /* 0x0c201f0014997f89 */ /* 0x000e2200000e0000 */
        /* <DEDUP_REMOVED lines=11> */
[----:B0-----:R-:W-:-:S05]  /*13180*/  FMNMX.FTZ R20, R20, R153, !PT ;  /* 0x0000009914147209 */ /* 0x001fca0007810000 */
[----:B------:R-:W-:Y:S02]  /*13190*/  FADD.FTZ R153, -R20, R197 ;  /* 0x000000c514997221 */ /* 0x000fe40000010100 */
[----:B------:R-:W0:Y:S02]  /*131a0*/  MUFU.EX2 R197, R169 ;  /* 0x000000a900c57308 */ /* 0x000e240000000800 */
[----:B------:R-:W-:-:S06]  /*131b0*/  FMUL.FTZ R153, R153, R12 ;  /* 0x0000000c99997220 */ /* 0x000fcc0000410000 */
[----:B------:R1:W3:Y:S02]  /*131c0*/  MUFU.EX2 R161, R153 ;  /* 0x0000009900a17308 */ /* 0x0002e40000000800 */
[----:B-1----:R-:W-:Y:S02]  /*131d0*/  @!P1 IMAD R153, R198, 0x40, R194 ;  /* 0x00000040c6999824 */ /* 0x002fe400078e02c2 */
[----:B0-----:R-:W-:Y:S02]  /*131e0*/  FADD.FTZ R0, R197, R0 ;  /* 0x00000000c5007221 */ /* 0x001fe40000010000 */
[----:B------:R-:W-:Y:S02]  /*131f0*/  @!P1 IMAD R153, R153, 0x4, R18 ;  /* 0x0000000499999824 */ /* 0x000fe400078e0212 */
[----:B------:R-:W-:Y:S01]  /*13200*/  FADD.FTZ R0, R172, R0 ;  /* 0x00000000ac007221 */ /* 0x000fe20000010000 */
[-C--:B---3--:R-:W-:Y:S02]  /*13210*/  FMUL.FTZ R26, R26, R161.reuse ;  /* 0x000000a11a1a7220 */ /* 0x088fe40000410000 */
[----:B------:R-:W-:Y:S01]  /*13220*/  @!P1 STS [R153+0x38400], R157 ;  /* 0x0384009d99009388 */ /* 0x000fe20000000800 */
[----:B------:R-:W-:Y:S01]  /*13230*/  FADD.FTZ R0, R173, R0 ;  /* 0x00000000ad007221 */ /* 0x000fe20000010000 */
[-C--:B------:R-:W-:Y:S01]  /*13240*/  FMUL.FTZ R27, R27, R161.reuse ;  /* 0x000000a11b1b7220 */ /* 0x080fe20000410000 */
[-C--:B------:R-:W-:Y:S01]  /*13250*/  FMUL.FTZ R30, R30, R161.reuse ;  /* 0x000000a11e1e7220 */ /* 0x080fe20000410000 */
[----:B------:R0:W-:Y:S01]  /*13260*/  @!P1 STS [R153+0x38420], R161 ;  /* 0x038420a199009388 */ /* 0x0001e20000000800 */
[----:B------:R-:W-:Y:S01]  /*13270*/  FADD.FTZ R0, R176, R0 ;  /* 0x00000000b0007221 */ /* 0x000fe20000010000 */
[-C--:B------:R-:W-:Y:S01]  /*13280*/  FMUL.FTZ R31, R31, R161.reuse ;  /* 0x000000a11f1f7220 */ /* 0x080fe20000410000 */
[-C--:B------:R-:W-:Y:S01]  /*13290*/  FMUL.FTZ R34, R34, R161.reuse ;  /* 0x000000a122227220 */ /* 0x080fe20000410000 */
[-C--:B------:R-:W-:Y:S01]  /*132a0*/  FMUL.FTZ R35, R35, R161.reuse ;  /* 0x000000a123237220 */ /* 0x080fe20000410000 */
[----:B------:R-:W-:Y:S01]  /*132b0*/  FADD.FTZ R0, R177, R0 ;  /* 0x00000000b1007221 */ /* 0x000fe20000010000 */
        /* <DEDUP_REMOVED lines=47> */
[----:B------:R-:W-:Y:S01]  /*135b0*/  FMUL.FTZ R91, R91, R161 ;  /* 0x000000a15b5b7220 */ /* 0x000fe20000410000 */
[----:B------:R3:W-:Y:S01]  /*135c0*/  MUFU.EX2 R180, R154 ;  /* 0x0000009a00b47308 */ /* 0x0007e20000000800 */
[----:B0-----:R-:W-:Y:S01]  /*135d0*/  FFMA.FTZ R15, R161, R15, R153 ;  /* 0x0000000fa10f7223 */ /* 0x001fe20000010099 */
[-C--:B------:R-:W-:Y:S01]  /*135e0*/  FMUL.FTZ R94, R94, R161.reuse ;  /* 0x000000a15e5e7220 */ /* 0x080fe20000410000 */
[-C--:B------:R-:W-:Y:S01]  /*135f0*/  FMUL.FTZ R95, R95, R161.reuse ;  /* 0x000000a15f5f7220 */ /* 0x080fe20000410000 */
[-C--:B------:R-:W-:Y:S01]  /*13600*/  FMUL.FTZ R98, R98, R161.reuse ;  /* 0x000000a162627220 */ /* 0x080fe20000410000 */
[-C--:B------:R-:W-:Y:S01]  /*13610*/  FMUL.FTZ R99, R99, R161.reuse ;  /* 0x000000a163637220 */ /* 0x080fe20000410000 */
[-C--:B------:R-:W-:Y:S01]  /*13620*/  FMUL.FTZ R102, R102, R161.reuse ;  /* 0x000000a166667220 */ /* 0x080fe20000410000 */
[-C--:B------:R-:W-:Y:S01]  /*13630*/  FMUL.FTZ R103, R103, R161.reuse ;  /* 0x000000a167677220 */ /* 0x080fe20000410000 */
[----:B------:R-:W-:Y:S01]  /*13640*/  MUFU.EX2 R170, R202 ;  /* 0x000000ca00aa7308 */ /* 0x000fe20000000800 */
[----:B---3--:R-:W-:Y:S01]  /*13650*/  F2FP.F16.F32.PACK_AB R154, R199, R156 ;  /* 0x0000009cc79a723e */ /* 0x008fe200000000ff */
[----:B-1----:R-:W-:Y:S01]  /*13660*/  FADD.FTZ R15, R168, R15 ;  /* 0x0000000fa80f7221 */ /* 0x002fe20000010000 */
[----:B------:R-:W-:Y:S01]  /*13670*/  F2FP.F16.F32.PACK_AB R156, R200, R160 ;  /* 0x000000a0c89c723e */ /* 0x000fe200000000ff */
[----:B------:R-:W-:Y:S01]  /*13680*/  FMUL.FTZ R106, R106, R161 ;  /* 0x000000a16a6a7220 */ /* 0x000fe20000410000 */
[----:B------:R-:W-:Y:S01]  /*13690*/  F2FP.F16.F32.PACK_AB R160, R197, R201 ;  /* 0x000000c9c5a0723e */ /* 0x000fe200000000ff */
[----:B------:R-:W-:Y:S01]  /*136a0*/  FMUL.FTZ R107, R107, R161 ;  /* 0x000000a16b6b7220 */ /* 0x000fe20000410000 */
[----:B------:R-:W-:Y:S01]  /*136b0*/  F2FP.F16.F32.PACK_AB R153, R168, R153 ;  /* 0x00000099a899723e */ /* 0x000fe200000000ff */
[----:B------:R-:W-:Y:S01]  /*136c0*/  MUFU.EX2 R171, R203 ;  /* 0x000000cb00ab7308 */ /* 0x000fe20000000800 */
[----:B------:R-:W-:-:S02]  /*136d0*/  IMAD R168, R19, 0x1000, R14 ;  /* 0x0000100013a87824 */ /* 0x000fc400078e020e */
        /* <DEDUP_REMOVED lines=24> */
[----:B------:R-:W-:Y:S01]  /*13860*/  FMUL.FTZ R151, R151, R161 ;  /* 0x000000a197977220 */ /* 0x000fe20000410000 */
[----:B------:R-:W-:Y:S01]  /*13870*/  R2UR UR6, R168 ;  /* 0x00000000a80672ca */ /* 0x000fe200000e0000 */
[----:B------:R-:W-:Y:S01]  /*13880*/  FADD.FTZ R0, R166, R0 ;  /* 0x00000000a6007221 */ /* 0x000fe20000010000 */
[----:B0-----:R-:W-:Y:S01]  /*13890*/  F2FP.F16.F32.PACK_AB R166, R198, R166 ;  /* 0x000000a6c6a6723e */ /* 0x001fe200000000ff */
[----:B------:R-:W-:-:S02]  /*138a0*/  FADD.FTZ R15, R170, R15 ;  /* 0x0000000faa0f7221 */ /* 0x000fc40000010000 */
[----:B------:R0:W4:Y:S01]  /*138b0*/  MUFU.EX2 R178, R169 ;  /* 0x000000a900b27308 */ /* 0x0001220000000800 */
[----:B------:R-:W-:Y:S01]  /*138c0*/  FADD.FTZ R0, R198, R0 ;  /* 0x00000000c6007221 */ /* 0x000fe20000010000 */
[----:B------:R-:W-:-:S04]  /*138d0*/  FADD.FTZ R15, R171, R15 ;  /* 0x0000000fab0f7221 */ /* 0x000fc80000010000 */
[----:B-1----:R-:W-:Y:S02]  /*138e0*/  FADD.FTZ R15, R174, R15 ;  /* 0x0000000fae0f7221 */ /* 0x002fe40000010000 */
[----:B------:R-:W1:Y:S01]  /*138f0*/  MUFU.EX2 R179, R167 ;  /* 0x000000a700b37308 */ /* 0x000e620000000800 */
[----:B0-----:R-:W-:Y:S01]  /*13900*/  IMAD.MOV.U32 R169, RZ, RZ, 0x40000040 ;  /* 0x40000040ffa97424 */ /* 0x001fe200078e00ff */
[C---:B---3--:R-:W-:Y:S01]  /*13910*/  F2FP.F16.F32.PACK_AB R157, R175.reuse, R174 ;  /* 0x000000aeaf9d723e */ /* 0x048fe200000000ff */
[----:B------:R-:W-:-:S03]  /*13920*/  FADD.FTZ R15, R175, R15 ;  /* 0x0000000faf0f7221 */ /* 0x000fc60000010000 */
[----:B------:R-:W-:Y:S01]  /*13930*/  R2UR UR7, R169 ;  /* 0x00000000a90772ca */ /* 0x000fe200000e0000 */
[----:B------:R-:W-:Y:S01]  /*13940*/  IMAD.MOV.U32 R169, RZ, RZ, 0x40000040 ;  /* 0x40000040ffa97424 */ /* 0x000fe200078e00ff */
[----:B------:R0:W-:Y:S01]  /*13950*/  MUFU.EX2 R197, R162 ;  /* 0x000000a200c57308 */ /* 0x0001e20000000800 */
[----:B----4-:R-:W-:-:S07]  /*13960*/  FADD.FTZ R15, R178, R15 ;  /* 0x0000000fb20f7221 */ /* 0x010fce0000010000 */
[----:B------:R3:W4:Y:S01]  /*13970*/  MUFU.EX2 R181, R158 ;  /* 0x0000009e00b57308 */ /* 0x0007220000000800 */
[----:B0-----:R-:W-:Y:S01]  /*13980*/  F2FP.F16.F32.PACK_AB R162, R173, R172 ;  /* 0x000000acada2723e */ /* 0x001fe200000000ff */
[----:B-1----:R-:W-:-:S04]  /*13990*/  FADD.FTZ R15, R179, R15 ;  /* 0x0000000fb30f7221 */ /* 0x002fc80000010000 */
[----:B------:R-:W-:Y:S02]  /*139a0*/  FADD.FTZ R15, R180, R15 ;  /* 0x0000000fb40f7221 */ /* 0x000fe40000010000 */
[----:B------:R0:W1:Y:S01]  /*139b0*/  MUFU.EX2 R199, R155 ;  /* 0x0000009b00c77308 */ /* 0x0000620000000800 */
[----:B---3--:R-:W-:Y:S02]  /*139c0*/  F2FP.F16.F32.PACK_AB R158, R165, R164 ;  /* 0x000000a4a59e723e */ /* 0x008fe400000000ff */
[----:B------:R-:W-:-:S05]  /*139d0*/  F2FP.F16.F32.PACK_AB R164, R177, R176 ;  /* 0x000000b0b1a4723e */ /* 0x000fca00000000ff */
[----:B------:R3:W5:Y:S01]  /*139e0*/  MUFU.EX2 R200, R159 ;  /* 0x0000009f00c87308 */ /* 0x0007620000000800 */
[----:B0-----:R-:W-:Y:S01]  /*139f0*/  F2FP.F16.F32.PACK_AB R155, R171, R170 ;  /* 0x000000aaab9b723e */ /* 0x001fe200000000ff */
[----:B------:R-:W-:Y:S01]  /*13a00*/  BAR.SYNC.DEFER_BLOCKING 0xf, 0x100 ;  /* 0x03c4000000007b1d */ /* 0x000fe20000010000 */
[C---:B----4-:R-:W-:Y:S01]  /*13a10*/  F2FP.F16.F32.PACK_AB R161, R181.reuse, R180 ;  /* 0x000000b4b5a1723e */ /* 0x050fe200000000ff */
[----:B------:R-:W-:-:S04]  /*13a20*/  FADD.FTZ R15, R181, R15 ;  /* 0x0000000fb50f7221 */ /* 0x000fc80000010000 */
[----:B------:R5:W0:Y:S01]  /*13a30*/  MUFU.EX2 R172, R163 ;  /* 0x000000a300ac7308 */ /* 0x000a220000000800 */
[----:B---3--:R-:W-:Y:S01]  /*13a40*/  F2FP.F16.F32.PACK_AB R159, R179, R178 ;  /* 0x000000b2b39f723e */ /* 0x008fe200000000ff */
[----:B-1----:R-:W-:-:S06]  /*13a50*/  FADD.FTZ R15, R199, R15 ;  /* 0x0000000fc70f7221 */ /* 0x002fcc0000010000 */
[----:B------:R-:W1:Y:S01]  /*13a60*/  MUFU.EX2 R182, R182 ;  /* 0x000000b600b67308 */ /* 0x000e620000000800 */
[C---:B-----5:R-:W-:Y:S01]  /*13a70*/  F2FP.F16.F32.PACK_AB R163, R200.reuse, R199 ;  /* 0x000000c7c8a3723e */ /* 0x060fe200000000ff */
[----:B------:R-:W-:-:S04]  /*13a80*/  FADD.FTZ R15, R200, R15 ;  /* 0x0000000fc80f7221 */ /* 0x000fc80000010000 */
[----:B------:R-:W-:Y:S02]  /*13a90*/  FADD.FTZ R15, R197, R15 ;  /* 0x0000000fc50f7221 */ /* 0x000fe40000010000 */
[----:B------:R-:W3:Y:S01]  /*13aa0*/  MUFU.EX2 R183, R183 ;  /* 0x000000b700b77308 */ /* 0x000ee20000000800 */
[C---:B0-----:R-:W-:Y:S01]  /*13ab0*/  F2FP.F16.F32.PACK_AB R165, R172.reuse, R197 ;  /* 0x000000c5aca5723e */ /* 0x041fe200000000ff */
[----:B------:R0:W-:Y:S01]  /*13ac0*/  STSM.16.M88.4 [R227+0x36400], R152 ;  /* 0x03640098e3007844 */ /* 0x0001e20000000200 */
[----:B------:R-:W-:-:S03]  /*13ad0*/  FADD.FTZ R15, R172, R15 ;  /* 0x0000000fac0f7221 */ /* 0x000fc60000010000 */
[----:B--2---:R2:W-:Y:S01]  /*13ae0*/  STSM.16.M88.4 [R208], R156 ;  /* 0x0000009cd0007844 */ /* 0x0045e20000000200 */
[----:B-1----:R-:W-:-:S03]  /*13af0*/  FADD.FTZ R15, R182, R15 ;  /* 0x0000000fb60f7221 */ /* 0x002fc60000010000 */
[----:B------:R2:W-:Y:S01]  /*13b00*/  STSM.16.M88.4 [R228], R160 ;  /* 0x000000a0e4007844 */ /* 0x0005e20000000200 */
[C---:B---3--:R-:W-:Y:S01]  /*13b10*/  F2FP.F16.F32.PACK_AB R167, R183.reuse, R182 ;  /* 0x000000b6b7a7723e */ /* 0x048fe200000000ff */
[----:B------:R-:W-:-:S04]  /*13b20*/  FADD.FTZ R15, R183, R15 ;  /* 0x0000000fb70f7221 */ /* 0x000fc80000010000 */
[----:B------:R2:W-:Y:S01]  /*13b30*/  STSM.16.M88.4 [R229], R164 ;  /* 0x000000a4e5007844 */ /* 0x0005e20000000200 */
[----:B------:R-:W-:-:S06]  /*13b40*/  WARPGROUP.ARRIVE ;  /* 0x00000000000079c5 */ /* 0x000fcc0000000000 */
[----:B------:R-:W-:Y:S03]  /*13b50*/  HGMMA.64x256x16.F32 R24, R152, gdesc[UR4].tnspB, R24, gsb0 ;  /* 0x43e0000498187df0 */ /* 0x000fe60008000818 */
[----:B------:R-:W-:Y:S02]  /*13b60*/  WARPGROUP.DEPBAR.LE gsb0, 0x0 ;  /* 0x00008000000079c5 */ /* 0x000fe40000010000 */
[----:B0-----:R-:W-:Y:S01]  /*13b70*/  VIADD R152, R168, 0x80 ;  /* 0x00000080a8987836 */ /* 0x001fe20000000000 */
        /* <DEDUP_REMOVED lines=31> */
.L_x_8727:
[C---:B------:R-:W-:Y:S01]  /*13d70*/  ISETP.GT.AND P1, PT, R21.reuse, RZ, PT ;  /* 0x000000ff1500720c */ /* 0x040fe20003f24270 */
        /* <DEDUP_REMOVED lines=8> */
.L_x_8715:
[----:B------:R-:W-:Y:S05]  /*13e00*/  BSYNC B0 ;  /* 0x0000000000007941 */ /* 0x000fea0003800000 */
.L_x_8714:
[----:B------:R-:W2:Y:S04]  /*13e10*/  LDL.LU R162, [R1+0x5c] ;  /* 0x00005c0001a27983 */ /* 0x000ea80000300800 */
[----:B------:R-:W3:Y:S04]  /*13e20*/  SHFL.BFLY PT, R3, R0, 0x2, 0x1f ;  /* 0x0c401f0000037f89 */ /* 0x000ee800000e0000 */
[----:B------:R-:W4:Y:S01]  /*13e30*/  SHFL.BFLY PT, R2, R15, 0x2, 0x1f ;  /* 0x0c401f000f027f89 */ /* 0x000f2200000e0000 */
[----:B---3--:R-:W-:Y:S01]  /*13e40*/  FADD.FTZ R3, R3, R0 ;  /* 0x0000000003037221 */ /* 0x008fe20000010000 */
[----:B------:R-:W-:-:S02]  /*13e50*/  IMAD.MOV.U32 R0, RZ, RZ, -0x800000 ;  /* 0xff800000ff007424 */ /* 0x000fc400078e00ff */
[----:B----4-:R-:W-:Y:S02]  /*13e60*/  FADD.FTZ R4, R2, R15 ;  /* 0x0000000f02047221 */ /* 0x010fe40000010000 */
[----:B------:R-:W3:Y:S04]  /*13e70*/  SHFL.BFLY PT, R2, R3, 0x1, 0x1f ;  /* 0x0c201f0003027f89 */ /* 0x000ee800000e0000 */
[----:B------:R-:W4:Y:S01]  /*13e80*/  SHFL.BFLY PT, R7, R4, 0x1, 0x1f ;  /* 0x0c201f0004077f89 */ /* 0x000f2200000e0000 */
[----:B---3--:R-:W-:Y:S01]  /*13e90*/  FADD.FTZ R5, R3, R2 ;  /* 0x0000000203057221 */ /* 0x008fe20000010000 */
[----:B----4-:R-:W-:Y:S01]  /*13ea0*/  FADD.FTZ R7, R4, R7 ;  /* 0x0000000704077221 */ /* 0x010fe20000010000 */
[----:B------:R-:W-:Y:S08]  /*13eb0*/  BAR.ARV 0x8, 0x100 ;  /* 0x0204000000007b1d */ /* 0x000ff00000002000 */
[----:B------:R-:W-:Y:S01]  /*13ec0*/  BAR.SYNC.DEFER_BLOCKING 0xf, 0x100 ;  /* 0x03c4000000007b1d */ /* 0x000fe20000010000 */
[----:B------:R-:W-:Y:S01]  /*13ed0*/  FSETP.NE.FTZ.AND P0, PT, R5, RZ, PT ;  /* 0x000000ff0500720b */ /* 0x000fe20003f15000 */
[----:B------:R-:W-:Y:S01]  /*13ee0*/  IMAD.MOV R4, RZ, RZ, -R226 ;  /* 0x000000ffff047224 */ /* 0x000fe200078e0ae2 */
[----:B------:R-:W-:-:S04]  /*13ef0*/  FSETP.NE.FTZ.AND P1, PT, R7, RZ, PT ;  /* 0x000000ff0700720b */ /* 0x000fc80003f35000 */
[----:B------:R-:W-:Y:S01]  /*13f00*/  ISETP.NE.AND P2, PT, R193, R4, PT ;  /* 0x00000004c100720c */ /* 0x000fe20003f45270 */
[----:B------:R-:W-:-:S06]  /*13f10*/  IMAD.MOV.U32 R4, RZ, RZ, RZ ;  /* 0x000000ffff047224 */ /* 0x000fcc00078e00ff */
[----:B------:R-:W3:Y:S08]  /*13f20*/  @P0 MUFU.LG2 R2, R5 ;  /* 0x0000000500020308 */ /* 0x000ef00000000c00 */
[----:B------:R-:W4:Y:S08]  /*13f30*/  @P1 MUFU.LG2 R6, R7 ;  /* 0x0000000700061308 */ /* 0x000f300000000c00 */
[----:B------:R-:W5:Y:S01]  /*13f40*/  @P1 MUFU.RCP R4, R7 ;  /* 0x0000000700041308 */ /* 0x000f620000001000 */
[----:B---3--:R-:W-:Y:S01]  /*13f50*/  @P0 FMUL.FTZ R9, R2, 0.69314718246459960938 ;  /* 0x3f31721802090820 */ /* 0x008fe20000410000 */
[C---:B------:R-:W-:Y:S01]  /*13f60*/  @P0 FMUL.FTZ R2, R12.reuse, 0.69314718246459960938 ;  /* 0x3f3172180c020820 */ /* 0x040fe20000410000 */
[----:B------:R-:W-:-:S03]  /*13f70*/  @P1 FMUL.FTZ R12, R12, 0.69314718246459960938 ;  /* 0x3f3172180c0c1820 */ /* 0x000fc60000410000 */
[----:B------:R-:W-:Y:S01]  /*13f80*/  @P0 FFMA.FTZ R0, R2, R13, R9 ;  /* 0x0000000d02000223 */ /* 0x000fe20000010009 */
[----:B------:R-:W-:Y:S02]  /*13f90*/  IMAD.MOV.U32 R2, RZ, RZ, -0x800000 ;  /* 0xff800000ff027424 */ /* 0x000fe400078e00ff */
[----:B----4-:R-:W-:Y:S01]  /*13fa0*/  @P1 FMUL.FTZ R3, R6, 0.69314718246459960938 ;  /* 0x3f31721806031820 */ /* 0x010fe20000410000 */
[C---:B------:R-:W-:Y:S02]  /*13fb0*/  @!P2 IMAD R9, R19.reuse, 0x40, R194 ;  /* 0x000000401309a824 */ /* 0x040fe400078e02c2 */
[----:B------:R-:W-:Y:S02]  /*13fc0*/  VIADD R19, R19, 0x1 ;  /* 0x0000000113137836 */ /* 0x000fe40000000000 */
[----:B------:R-:W-:Y:S01]  /*13fd0*/  @P1 FFMA.FTZ R2, R12, R20, R3 ;  /* 0x000000140c021223 */ /* 0x000fe20000010003 */
[----:B------:R-:W-:Y:S02]  /*13fe0*/  IMAD.MOV.U32 R3, RZ, RZ, RZ ;  /* 0x000000ffff037224 */ /* 0x000fe400078e00ff */
[----:B------:R-:W-:Y:S01]  /*13ff0*/  @!P2 IMAD R9, R9, 0x4, R18 ;  /* 0x000000040909a824 */ /* 0x000fe200078e0212 */
[----:B------:R-:W-:Y:S01]  /*14000*/  ISETP.NE.AND P1, PT, R19, 0x2, PT ;  /* 0x000000021300780c */ /* 0x000fe20003f25270 */
[-C--:B-----5:R-:W-:Y:S01]  /*14010*/  FMUL.FTZ R7, R30, R4.reuse ;  /* 0x000000041e077220 */ /* 0x0a0fe20000410000 */
[-C--:B------:R-:W-:Y:S01]  /*14020*/  FMUL.FTZ R31, R31, R4.reuse ;  /* 0x000000041f1f7220 */ /* 0x080fe20000410000 */
[----:B------:R3:W4:Y:S01]  /*14030*/  @P0 MUFU.RCP R3, R5 ;  /* 0x0000000500030308 */ /* 0x0007220000001000 */
[----:B------:R-:W-:Y:S01]  /*14040*/  @!P2 STS [R9+0x38420], R4 ;  /* 0x038420040900a388 */ /* 0x000fe20000000800 */
[-C--:B------:R-:W-:Y:S01]  /*14050*/  FMUL.FTZ R35, R35, R4.reuse ;  /* 0x0000000423237220 */ /* 0x080fe20000410000 */
[-C--:B------:R-:W-:Y:S01]  /*14060*/  FMUL.FTZ R11, R38, R4.reuse ;  /* 0x00000004260b7220 */ /* 0x080fe20000410000 */
[-C--:B------:R-:W-:Y:S01]  /*14070*/  FMUL.FTZ R39, R39, R4.reuse ;  /* 0x0000000427277220 */ /* 0x080fe20000410000 */
[-C--:B------:R-:W-:Y:S01]  /*14080*/  FMUL.FTZ R42, R42, R4.reuse ;  /* 0x000000042a2a7220 */ /* 0x080fe20000410000 */
        /* <DEDUP_REMOVED lines=124> */
[----:B------:R-:W-:Y:S06]  /*14850*/  BAR.ARV 0xe, 0x100 ;  /* 0x0384000000007b1d */ /* 0x000fec0000002000 */
[----:B------:R-:W-:-:S02]  /*14860*/  PLOP3.LUT P0, PT, PT, PT, PT, 0x8, 0x0 ;  /* 0x000000000000781c */ /* 0x000fc40003f0e170 */
[----:B------:R-:W-:Y:S02]  /*14870*/  LOP3.LUT R23, R23, R4, RZ, 0x3c, !PT ;  /* 0x0000000417177212 */ /* 0x000fe400078e3cff */
[----:B------:R-:W-:Y:S01]  /*14880*/  SEL R19, R19, RZ, P1 ;  /* 0x000000ff13137207 */ /* 0x000fe20000800000 */
[----:B--2---:R-:W-:-:S05]  /*14890*/  VIADD R162, R162, 0x1 ;  /* 0x00000001a2a27836 */ /* 0x004fca0000000000 */
[----:B------:R2:W-:Y:S03]  /*148a0*/  STL [R1+0x5c], R162 ;  /* 0x00005ca201007387 */ /* 0x0005e60000100800 */
.L_x_8648:
[----:B------:R-:W-:Y:S05]  /*148b0*/  BSYNC B7 ;  /* 0x0000000000077941 */ /* 0x000fea0003800000 */
.L_x_8646:
[----:B------:R-:W3:Y:S08]  /*148c0*/  S2UR UR4, SR_CgaCtaId ;  /* 0x00000000000479c3 */ /* 0x000ef00000008800 */
[----:B------:R-:W-:Y:S01]  /*148d0*/  BAR.SYNC.DEFER_BLOCKING 0x5, 0x180 ;  /* 0x0146000000007b1d */ /* 0x000fe20000010000 */
[----:B------:R-:W-:-:S05]  /*148e0*/  MOV R18, 0x400 ;  /* 0x0000040000127802 */ /* 0x000fca0000000f00 */
[----:B------:R-:W-:Y:S01]  /*148f0*/  BSSY B0, `(.L_x_8729) ;  /* 0x0000324000007945 */ /* 0x000fe20003800000 */
[----:B---3--:R-:W-:-:S05]  /*14900*/  IMAD.U32 R187, RZ, RZ, UR4 ;  /* 0x00000004ffbb7e24 */ /* 0x008fca000f8e00ff */
[----:B------:R-:W-:-:S05]  /*14910*/  LEA R18, R187, R18, 0x18 ;  /* 0x00000012bb127211 */ /* 0x000fca00078ec0ff */
[----:B-----5:R3:W4:Y:S01]  /*14920*/  LDS.128 R24, [R18+0x388d0] ;  /* 0x0388d00012187984 */ /* 0x0207220000000c00 */
[----:B------:R-:W-:Y:S06]  /*14930*/  BAR.ARV 0x4, 0x180 ;  /* 0x0106000000007b1d */ /* 0x000fec0000002000 */
[----:B------:R-:W-:Y:S05]  /*14940*/  @P0 BRA `(.L_x_8730) ;  /* 0x00000020009c0947 */ /* 0x000fea0003800000 */
[----:B------:R-:W2:Y:S01]  /*14950*/  LDL R30, [R1+0x74] ;  /* 0x00007400011e7983 */ /* 0x000ea20000100800 */
[----:B------:R-:W0:Y:S01]  /*14960*/  S2R R45, SR_SWINHI ;  /* 0x00000000002d7919 */ /* 0x000e220000002f00 */
[----:B------:R-:W-:Y:S01]  /*14970*/  F2FP.F16.F32.PACK_AB R7, R31, R7 ;  /* 0x000000071f07723e */ /* 0x000fe200000000ff */
[----:B------:R-:W-:Y:S01]  /*14980*/  ULDC.64 UR4, c[0x0][0xd00] ;  /* 0x0003400000047ab9 */ /* 0x000fe20000000a00 */
[----:B-1----:R-:W-:Y:S01]  /*14990*/  F2FP.F16.F32.PACK_AB R4, R6, R8 ;  /* 0x000000080604723e */ /* 0x002fe200000000ff */
[----:B------:R-:W3:Y:S04]  /*149a0*/  LDL.LU R70, [R1+0x50] ;  /* 0x0000500001467983 */ /* 0x000ee80000300800 */
[----:B------:R-:W3:Y:S01]  /*149b0*/  LDL.LU R66, [R1+0x54] ;  /* 0x0000540001427983 */ /* 0x000ee20000300800 */
[----:B------:R-:W-:-:S02]  /*149c0*/  F2FP.F16.F32.PACK_AB R5, R3, R5 ;  /* 0x000000050305723e */ /* 0x000fc400000000ff */
[----:B------:R-:W-:Y:S02]  /*149d0*/  MOV R20, R18 ;  /* 0x0000001200147202 */ /* 0x000fe40000000f00 */
[----:B0-----:R-:W-:Y:S02]  /*149e0*/  MOV R21, R45 ;  /* 0x0000002d00157202 */ /* 0x001fe40000000f00 */
[----:B------:R-:W-:Y:S02]  /*149f0*/  F2FP.F16.F32.PACK_AB R6, R152, R155 ;  /* 0x0000009b9806723e */ /* 0x000fe400000000ff */
[----:B------:R-:W-:Y:S02]  /*14a00*/  F2FP.F16.F32.PACK_AB R11, R39, R11 ;  /* 0x0000000b270b723e */ /* 0x000fe400000000ff */
[----:B------:R-:W-:Y:S02]  /*14a10*/  F2FP.F16.F32.PACK_AB R8, R10, R153 ;  /* 0x000000990a08723e */ /* 0x000fe400000000ff */
[----:B------:R-:W-:-:S02]  /*14a20*/  F2FP.F16.F32.PACK_AB R9, R35, R9 ;  /* 0x000000092309723e */ /* 0x000fc400000000ff */
[----:B------:R-:W-:Y:S01]  /*14a30*/  F2FP.F16.F32.PACK_AB R10, R14, R36 ;  /* 0x000000240e0a723e */ /* 0x000fe200000000ff */
[----:B------:R-:W0:Y:S01]  /*14a40*/  S2R R90, SR_TID.X ;  /* 0x00000000005a7919 */ /* 0x000e220000002100 */
        /* <DEDUP_REMOVED lines=18> */
[----:B0-----:R-:W-:Y:S01]  /*14b70*/  VIADD R90, R90, 0xffffff80 ;  /* 0xffffff805a5a7836 */ /* 0x001fe20000000000 */
[----:B------:R-:W-:Y:S02]  /*14b80*/  F2FP.F16.F32.PACK_AB R146, R149, R148 ;  /* 0x000000949592723e */ /* 0x000fe400000000ff */
[----:B------:R-:W-:Y:S02]  /*14b90*/  F2FP.F16.F32.PACK_AB R147, R151, R150 ;  /* 0x000000969793723e */ /* 0x000fe400000000ff */
[----:B------:R-:W-:-:S04]  /*14ba0*/  SHF.R.S32.HI R82, RZ, 0x1f, R90 ;  /* 0x0000001fff527819 */ /* 0x000fc8000001145a */
[----:B------:R-:W-:-:S04]  /*14bb0*/  LEA.HI R82, R82, R90, RZ, 0x3 ;  /* 0x0000005a52527211 */ /* 0x000fc800078f18ff */
[----:B------:R-:W-:Y:S01]  /*14bc0*/  SHF.R.S32.HI R82, RZ, 0x3, R82 ;  /* 0x00000003ff527819 */ /* 0x000fe20000011452 */
[----:B------:R-:W-:Y:S01]  /*14bd0*/  BAR.SYNC.DEFER_BLOCKING 0x1, 0x100 ;  /* 0x0044000000007b1d */ /* 0x000fe20000010000 */
[----:B--2---:R-:W-:-:S03]  /*14be0*/  IMAD.WIDE R44, R30, 0x2, R20 ;  /* 0x000000021e2c7825 */ /* 0x004fc600078e0214 */
[----:B------:R-:W-:-:S04]  /*14bf0*/  LOP3.LUT R49, R44, 0x380, RZ, 0xc0, !PT ;  /* 0x000003802c317812 */ /* 0x000fc800078ec0ff */
[----:B------:R-:W-:Y:S02]  /*14c00*/  SHF.R.U64 R49, R49, 0x3, RZ ;  /* 0x0000000331317819 */ /* 0x000fe400000012ff */
[----:B------:R-:W-:Y:S02]  /*14c10*/  MOV R31, R45 ;  /* 0x0000002d001f7202 */ /* 0x000fe40000000f00 */
[----:B------:R-:W-:Y:S02]  /*14c20*/  LOP3.LUT R30, R49, R44, RZ, 0x3c, !PT ;  /* 0x0000002c311e7212 */ /* 0x000fe400078e3cff */
[----:B----4-:R-:W-:Y:S02]  /*14c30*/  IADD3 R24, P0, R44, 0x20, RZ ;  /* 0x000000202c187810 */ /* 0x010fe40007f1e0ff */
        /* <DEDUP_REMOVED lines=45> */
[C---:B0-----:R-:W-:Y:S02]  /*14f10*/  IADD3 R9, P0, R44.reuse, 0x4020, RZ ;  /* 0x000040202c097810 */ /* 0x041fe40007f1e0ff */
[C---:B------:R-:W-:Y:S02]  /*14f20*/  IADD3 R11, P2, R44.reuse, 0x6000, RZ ;  /* 0x000060002c0b7810 */ /* 0x040fe40007f5e0ff */
[C---:B-1----:R-:W-:Y:S02]  /*14f30*/  IADD3 R6, P6, R44.reuse, 0x6020, RZ ;  /* 0x000060202c067810 */ /* 0x042fe40007fde0ff */
        /* <DEDUP_REMOVED lines=38> */
[----:B------:R-:W-:Y:S02]  /*151a0*/  MOV R46, R8 ;  /* 0x00000008002e7202 */ /* 0x000fe40000000f00 */
[----:B------:R-:W-:Y:S02]  /*151b0*/  MOV R52, R10 ;  /* 0x0000000a00347202 */ /* 0x000fe40000000f00 */
[----:B------:R-:W-:Y:S02]  /*151c0*/  F2FP.F16.F32.PACK_AB R4, R159, R161 ;  /* 0x000000a19f04723e */ /* 0x000fe400000000ff */
[----:B------:R-:W-:Y:S02]  /*151d0*/  F2FP.F16.F32.PACK_AB R5, R51, R50 ;  /* 0x000000323305723e */ /* 0x000fe400000000ff */
[----:B------:R-:W-:Y:S02]  /*151e0*/  F2FP.F16.F32.PACK_AB R6, R157, R160 ;  /* 0x000000a09d06723e */ /* 0x000fe400000000ff */
[----:B------:R-:W-:-:S02]  /*151f0*/  F2FP.F16.F32.PACK_AB R7, R55, R54 ;  /* 0x000000363707723e */ /* 0x000fc400000000ff */
[----:B------:R-:W-:Y:S02]  /*15200*/  LOP3.LUT R3, R44, 0x380, RZ, 0xc0, !PT ;  /* 0x000003802c037812 */ /* 0x000fe400078ec0ff */
[----:B------:R-:W-:Y:S02]  /*15210*/  MOV R36, R48 ;  /* 0x0000003000247202 */ /* 0x000fe40000000f00 */
[----:B------:R-:W-:Y:S02]  /*15220*/  F2FP.F16.F32.PACK_AB R8, R156, R158 ;  /* 0x0000009e9c08723e */ /* 0x000fe400000000ff */
[----:B------:R-:W-:Y:S02]  /*15230*/  F2FP.F16.F32.PACK_AB R9, R59, R58 ;  /* 0x0000003a3b09723e */ /* 0x000fe400000000ff */
[----:B------:R-:W-:Y:S02]  /*15240*/  F2FP.F16.F32.PACK_AB R10, R61, R60 ;  /* 0x0000003c3d0a723e */ /* 0x000fe400000000ff */
[----:B------:R-:W-:-:S02]  /*15250*/  F2FP.F16.F32.PACK_AB R11, R63, R62 ;  /* 0x0000003e3f0b723e */ /* 0x000fc400000000ff */
[----:B------:R-:W-:Y:S02]  /*15260*/  MOV R49, R30 ;  /* 0x0000001e00317202 */ /* 0x000fe40000000f00 */
[----:B------:R-:W-:Y:S02]  /*15270*/  F2FP.F16.F32.PACK_AB R12, R65, R64 ;  /* 0x00000040410c723e */ /* 0x000fe400000000ff */
[----:B------:R-:W-:Y:S02]  /*15280*/  MOV R48, R34 ;  /* 0x0000002200307202 */ /* 0x000fe40000000f00 */
[----:B------:R-:W-:Y:S02]  /*15290*/  F2FP.F16.F32.PACK_AB R28, R73, R72 ;  /* 0x00000048491c723e */ /* 0x000fe400000000ff */
[----:B------:R-:W-:Y:S02]  /*152a0*/  F2FP.F16.F32.PACK_AB R30, R77, R76 ;  /* 0x0000004c4d1e723e */ /* 0x000fe400000000ff */
[----:B------:R-:W-:Y:S01]  /*152b0*/  F2FP.F16.F32.PACK_AB R31, R79, R78 ;  /* 0x0000004e4f1f723e */ /* 0x000fe200000000ff */
[----:B------:R-:W-:Y:S01]  /*152c0*/  STSM.16.M88.4 [R56], R4 ;  /* 0x0000000438007844 */ /* 0x000fe20000000200 */
[----:B------:R-:W-:-:S02]  /*152d0*/  F2FP.F16.F32.PACK_AB R32, R81, R80 ;  /* 0x000000505120723e */ /* 0x000fc400000000ff */
        /* <DEDUP_REMOVED lines=14> */
[----:B-1----:R-:W-:-:S02]  /*153c0*/  F2FP.F16.F32.PACK_AB R36, R89, R88 ;  /* 0x000000585924723e */ /* 0x002fc400000000ff */
[----:B------:R-:W-:Y:S02]  /*153d0*/  F2FP.F16.F32.PACK_AB R6, R109, R108 ;  /* 0x0000006c6d06723e */ /* 0x000fe400000000ff */
[----:B--2---:R-:W-:Y:S02]  /*153e0*/  F2FP.F16.F32.PACK_AB R39, R95, R94 ;  /* 0x0000005e5f27723e */ /* 0x004fe400000000ff */
[----:B------:R-:W-:Y:S01]  /*153f0*/  F2FP.F16.F32.PACK_AB R7, R111, R110 ;  /* 0x0000006e6f07723e */ /* 0x000fe200000000ff */
[----:B------:R-:W-:Y:S02]  /*15400*/  IMAD.X R45, RZ, RZ, R45, P1 ;  /* 0x000000ffff2d7224 */ /* 0x000fe400008e062d */
[----:B------:R-:W-:Y:S01]  /*15410*/  STSM.16.M88.4 [R3], R36 ;  /* 0x0000002403007844 */ /* 0x000fe20000000200 */
[----:B------:R-:W-:Y:S02]  /*15420*/  F2FP.F16.F32.PACK_AB R8, R113, R112 ;  /* 0x000000707108723e */ /* 0x000fe400000000ff */
[----:B------:R-:W-:Y:S01]  /*15430*/  F2FP.F16.F32.PACK_AB R9, R115, R114 ;  /* 0x000000727309723e */ /* 0x000fe200000000ff */
[----:B------:R-:W-:Y:S01]  /*15440*/  STSM.16.M88.4 [R46], R40 ;  /* 0x000000282e007844 */ /* 0x000fe20000000200 */
[----:B------:R-:W-:-:S02]  /*15450*/  F2FP.F16.F32.PACK_AB R10, R117, R116 ;  /* 0x00000074750a723e */ /* 0x000fc400000000ff */
[----:B------:R-:W-:Y:S01]  /*15460*/  F2FP.F16.F32.PACK_AB R11, R119, R118 ;  /* 0x00000076770b723e */ /* 0x000fe200000000ff */
[----:B------:R3:W-:Y:S01]  /*15470*/  STSM.16.M88.4 [R48], R4 ;  /* 0x0000000430007844 */ /* 0x0007e20000000200 */
[----:B------:R-:W-:Y:S02]  /*15480*/  F2FP.F16.F32.PACK_AB R12, R121, R120 ;  /* 0x00000078790c723e */ /* 0x000fe400000000ff */
[----:B------:R-:W-:Y:S02]  /*15490*/  F2FP.F16.F32.PACK_AB R13, R123, R122 ;  /* 0x0000007a7b0d723e */ /* 0x000fe400000000ff */
[----:B------:R-:W-:Y:S02]  /*154a0*/  F2FP.F16.F32.PACK_AB R14, R125, R124 ;  /* 0x0000007c7d0e723e */ /* 0x000fe400000000ff */
[----:B------:R-:W-:Y:S02]  /*154b0*/  F2FP.F16.F32.PACK_AB R15, R127, R126 ;  /* 0x0000007e7f0f723e */ /* 0x000fe400000000ff */
[----:B------:R-:W-:Y:S01]  /*154c0*/  ISETP.NE.U32.AND P0, PT, RZ, UR4, PT ;  /* 0x00000004ff007c0c */ /* 0x000fe2000bf05070 */
[----:B------:R0:W-:Y:S01]  /*154d0*/  STSM.16.M88.4 [R49], R8 ;  /* 0x0000000831007844 */ /* 0x0001e20000000200 */
[----:B------:R-:W-:-:S02]  /*154e0*/  MOV R44, R44 ;  /* 0x0000002c002c7202 */ /* 0x000fc40000000f00 */
[----:B---3--:R-:W-:Y:S01]  /*154f0*/  IADD3 R4, P1, R70, UR4, RZ ;  /* 0x0000000446047c10 */ /* 0x008fe2000ff3e0ff */
[----:B------:R1:W-:Y:S01]  /*15500*/  STSM.16.M88.4 [R52], R12 ;  /* 0x0000000c34007844 */ /* 0x0003e20000000200 */
[----:B------:R-:W-:Y:S02]  /*15510*/  ISETP.NE.AND.EX P0, PT, RZ, UR5, PT, P0 ;  /* 0x00000005ff007c0c */ /* 0x000fe4000bf05300 */
[----:B------:R-:W-:Y:S01]  /*15520*/  IADD3.X R5, R66, UR5, RZ, P1, !PT ;  /* 0x0000000542057c10 */ /* 0x000fe20008ffe4ff */
[----:B------:R-:W-:Y:S01]  /*15530*/  ULDC.64 UR4, c[0x0][0xd08] ;  /* 0x0003420000047ab9 */ /* 0x000fe20000000a00 */
[----:B------:R-:W-:Y:S01]  /*15540*/  STSM.16.M88.4 [R24], R128 ;  /* 0x0000008018007844 */ /* 0x000fe20000000200 */
[----:B------:R-:W-:-:S03]  /*15550*/  ISETP.NE.U32.AND P6, PT, RZ, UR4, PT ;  /* 0x00000004ff007c0c */ /* 0x000fc6000bfc5070 */
[----:B------:R-:W-:Y:S01]  /*15560*/  STSM.16.M88.4 [R47], R136 ;  /* 0x000000882f007844 */ /* 0x000fe20000000200 */
[----:B------:R-:W-:-:S03]  /*15570*/  ISETP.NE.AND.EX P6, PT, RZ, UR5, PT, P6 ;  /* 0x00000005ff007c0c */ /* 0x000fc6000bfc5360 */
[----:B------:R2:W-:Y:S01]  /*15580*/  STSM.16.M88.4 [R44], R144 ;  /* 0x000000902c007844 */ /* 0x0005e20000000200 */
[----:B------:R-:W-:Y:S02]  /*15590*/  IMAD R7, R82, 0x40, R210 ;  /* 0x0000004052077824 */ /* 0x000fe400078e02d2 */
[----:B------:R-:W-:Y:S01]  /*155a0*/  IMAD.MOV.U32 R80, RZ, RZ, RZ ;  /* 0x000000ffff507224 */ /* 0x000fe200078e00ff */
[----:B------:R-:W-:Y:S01]  /*155b0*/  BAR.SYNC.DEFER_BLOCKING 0x1, 0x100 ;  /* 0x0044000000007b1d */ /* 0x000fe20000010000 */
[----:B------:R-:W-:-:S05]  /*155c0*/  IMAD.WIDE R6, R7, 0x2, R20 ;  /* 0x0000000207067825 */ /* 0x000fca00078e0214 */
[----:B0-----:R-:W-:Y:S01]  /*155d0*/  @P6 IADD3 R10, P4, R70, UR4, RZ ;  /* 0x00000004460a6c10 */ /* 0x001fe2000ff9e0ff */
[----:B------:R-:W-:Y:S02]  /*155e0*/  ULDC UR4, c[0x0][0xb88] ;  /* 0x0002e20000047ab9 */ /* 0x000fe40000000800 */
[----:B------:R-:W-:Y:S01]  /*155f0*/  IMAD.U32 R20, RZ, RZ, UR4 ;  /* 0x00000004ff147e24 */ /* 0x000fe2000f8e00ff */
[----:B------:R-:W-:Y:S01]  /*15600*/  @P6 IADD3.X R11, R66, UR5, RZ, P4, !PT ;  /* 0x00000005420b6c10 */ /* 0x000fe2000a7fe4ff */
[----:B------:R0:W5:Y:S04]  /*15610*/  @P0 LDG.E R80, desc[UR40][R4.64] ;  /* 0x0000002804500981 */ /* 0x000168000c1e1900 */
[----:B------:R0:W5:Y:S01]  /*15620*/  @P6 LDG.E R20, desc[UR40][R10.64] ;  /* 0x000000280a146981 */ /* 0x000162000c1e1900 */
[----:B------:R-:W-:-:S02]  /*15630*/  IADD3 R9, P1, R6, 0x1000, RZ ;  /* 0x0000100006097810 */ /* 0x000fc40007f3e0ff */
[C---:B-1----:R-:W-:Y:S02]  /*15640*/  IADD3 R13, P2, R6.reuse, 0x2000, RZ ;  /* 0x00002000060d7810 */ /* 0x042fe40007f5e0ff */
[C---:B------:R-:W-:Y:S02]  /*15650*/  IADD3 R29, P3, R6.reuse, 0x3000, RZ ;  /* 0x00003000061d7810 */ /* 0x040fe40007f7e0ff */
[----:B------:R-:W-:Y:S02]  /*15660*/  IADD3 R33, P4, R6, 0x4000, RZ ;  /* 0x0000400006217810 */ /* 0x000fe40007f9e0ff */
        /* <DEDUP_REMOVED lines=8> */
[----:B------:R-:W-:-:S02]  /*156f0*/  IADD3 R37, P5, R6, 0x5000, RZ ;  /* 0x0000500006257810 */ /* 0x000fc40007fbe0ff */
        /* <DEDUP_REMOVED lines=8> */
[----:B------:R-:W-:Y:S02]  /*15780*/  P2R R14, PR, RZ, 0x20 ;  /* 0x00000020ff0e7803 */ /* 0x000fe40000000000 */
[----:B------:R-:W-:-:S02]  /*15790*/  IADD3 R41, P1, R6, 0x6000, RZ ;  /* 0x0000600006297810 */ /* 0x000fc40007f3e0ff */
[C---:B------:R-:W-:Y:S02]  /*157a0*/  IADD3 R45, P2, R6.reuse, 0x7000, RZ ;  /* 0x00007000062d7810 */ /* 0x040fe40007f5e0ff */
[C---:B------:R-:W-:Y:S02]  /*157b0*/  IADD3 R49, P3, R6.reuse, 0x8000, RZ ;  /* 0x0000800006317810 */ /* 0x040fe40007f7e0ff */
[C---:B------:R-:W-:Y:S02]  /*157c0*/  IADD3 R53, P4, R6.reuse, 0x9000, RZ ;  /* 0x0000900006357810 */ /* 0x040fe40007f9e0ff */
[----:B------:R-:W-:Y:S02]  /*157d0*/  IADD3 R57, P5, R6, 0xa000, RZ ;  /* 0x0000a00006397810 */ /* 0x000fe40007fbe0ff */
[----:B------:R-:W-:Y:S02]  /*157e0*/  LOP3.LUT R36, R37, 0x380, RZ, 0xc0, !PT ;  /* 0x0000038025247812 */ /* 0x000fe400078ec0ff */
[----:B------:R-:W-:-:S02]  /*157f0*/  LOP3.LUT R40, R41, 0x380, RZ, 0xc0, !PT ;  /* 0x0000038029287812 */ /* 0x000fc400078ec0ff */
[----:B--2---:R-:W-:Y:S02]  /*15800*/  LOP3.LUT R44, R45, 0x380, RZ, 0xc0, !PT ;  /* 0x000003802d2c7812 */ /* 0x004fe400078ec0ff */
        /* <DEDUP_REMOVED lines=9> */
[----:B------:R-:W-:Y:S02]  /*158a0*/  LOP3.LUT R36, R36, R37, RZ, 0x3c, !PT ;  /* 0x0000002524247212 */ /* 0x000fe400078e3cff */
[----:B------:R-:W-:-:S02]  /*158b0*/  LOP3.LUT R40, R40, R41, RZ, 0x3c, !PT ;  /* 0x0000002928287212 */ /* 0x000fc400078e3cff */
        /* <DEDUP_REMOVED lines=9> */
.L_x_8731:
[----:B------:R-:W-:Y:S01]  /*15950*/  ISETP.NE.AND P6, PT, R14, RZ, PT ;  /* 0x000000ff0e00720c */ /* 0x000fe20003fc5270 */
[----:B------:R-:W0:Y:S01]  /*15960*/  S2R R4, SR_TID.X ;  /* 0x0000000000047919 */ /* 0x000e220000002100 */
[----:B------:R-:W2:Y:S01]  /*15970*/  LDL.LU R14, [R1+0x58] ;  /* 0x00005800010e7983 */ /* 0x000ea20000300800 */
[--C-:B------:R-:W-:Y:S02]  /*15980*/  IMAD.X R57, RZ, RZ, R7.reuse, P5 ;  /* 0x000000ffff397224 */ /* 0x100fe400028e0607 */
[----:B------:R-:W-:Y:S01]  /*15990*/  IMAD.X R37, RZ, RZ, R7, P6 ;  /* 0x000000ffff257224 */ /* 0x000fe200030e0607 */
[----:B------:R-:W3:Y:S04]  /*159a0*/  LDL.LU R11, [R1+0x60] ;  /* 0x00006000010b7983 */ /* 0x000ee80000300800 */
[----:B------:R-:W4:Y:S01]  /*159b0*/  LDL R84, [R1+0x4c] ;  /* 0x00004c0001547983 */ /* 0x000f220000100800 */
        /* <DEDUP_REMOVED lines=48> */
[----:B------:R-:W-:Y:S02]  /*15cc0*/  IMAD R10, R81, UR4, RZ ;  /* 0x00000004510a7c24 */ /* 0x000fe4000f8e02ff */
[----:B------:R-:W-:Y:S02]  /*15cd0*/  IMAD.MOV.U32 R7, RZ, RZ, R3 ;  /* 0x000000ffff077224 */ /* 0x000fe400078e0003 */
[C---:B------:R-:W-:Y:S02]  /*15ce0*/  IMAD R15, R84.reuse, UR5, R10 ;  /* 0x00000005540f7c24 */ /* 0x040fe4000f8e020a */
[----:B------:R-:W-:Y:S01]  /*15cf0*/  IMAD.WIDE.U32 R6, R84, UR4, R6 ;  /* 0x0000000454067c25 */ /* 0x000fe2000f8e0006 */
[----:B------:R-:W-:-:S03]  /*15d00*/  ULDC.64 UR4, c[0x0][0xc98] ;  /* 0x0003260000047ab9 */ /* 0x000fc60000000a00 */
[----:B------:R-:W-:Y:S02]  /*15d10*/  IMAD.IADD R7, R7, 0x1, R15 ;  /* 0x0000000107077824 */ /* 0x000fe400078e020f */
[----:B------:R-:W-:Y:S02]  /*15d20*/  IMAD.IADD R34, R194, 0x1, R213 ;  /* 0x00000001c2227824 */ /* 0x000fe400078e02d5 */
[----:B------:R-:W-:Y:S01]  /*15d30*/  IMAD.WIDE.U32 R6, R21, UR4, R6 ;  /* 0x0000000415067c25 */ /* 0x000fe2000f8e0006 */
[----:B0-----:R-:W-:-:S13]  /*15d40*/  ISETP.NE.AND P0, PT, R35, 0x1, PT ;  /* 0x000000012300780c */ /* 0x001fda0003f05270 */
[----:B------:R-:W0:Y:S08]  /*15d50*/  @P0 LDC R11, c[0x0][0xcec] ;  /* 0x00033b00ff0b0b82 */ /* 0x000e300000000800 */
[----:B------:R-:W1:Y:S01]  /*15d60*/  @P0 LDC R31, c[0x0][0xcf0] ;  /* 0x00033c00ff1f0b82 */ /* 0x000e620000000800 */
[----:B--2---:R-:W-:-:S04]  /*15d70*/  IMAD.IADD R30, R14, 0x1, R213 ;  /* 0x000000010e1e7824 */ /* 0x004fc800078e02d5 */
[----:B0-----:R-:W-:-:S04]  /*15d80*/  @P0 IMAD.HI.U32 R10, R30, R11, RZ ;  /* 0x0000000b1e0a0227 */ /* 0x001fc800078e00ff */
[----:B------:R-:W-:Y:S01]  /*15d90*/  IMAD.MOV.U32 R11, RZ, RZ, R30 ;  /* 0x000000ffff0b7224 */ /* 0x000fe200078e001e */
[----:B-1----:R-:W-:Y:S01]  /*15da0*/  @P0 SHF.R.U32.HI R11, RZ, R31, R10 ;  /* 0x0000001fff0b0219 */ /* 0x002fe2000001160a */
        /* <DEDUP_REMOVED lines=25> */
[----:B------:R-:W1:Y:S06]  /*15f40*/  SHFL.IDX PT, R11, R30, 0x1, 0x1c1f ;  /* 0x003c1f001e0b7f89 */ /* 0x000e6c00000e0000 */
[----:B0-----:R0:W-:Y:S04]  /*15f50*/  @!P1 ST.E desc[UR40][R6.64], R0 ;  /* 0x0000000006009985 */ /* 0x0011e8000c101928 */
[----:B-1----:R0:W-:Y:S02]  /*15f60*/  @!P0 ST.E desc[UR40][R10.64], R2 ;  /* 0x000000020a008985 */ /* 0x0021e4000c101928 */
.L_x_8732:
        /* <DEDUP_REMOVED lines=40> */
[----:B-1----:R-:W-:-:S03]  /*161f0*/  @P1 IMAD.HI.U32 R0, R80, R85, RZ ;  /* 0x0000005550001227 */ /* 0x002fc600078e00ff */
[----:B------:R-:W5:Y:S01]  /*16200*/  LD.E.128 R76, desc[UR40][R76.64] ;  /* 0x000000284c4c7980 */ /* 0x000f62000c101d00 */
[C---:B------:R-:W-:Y:S01]  /*16210*/  VIADD R97, R210.reuse, 0x80 ;  /* 0x00000080d2617836 */ /* 0x040fe20000000000 */
[C---:B------:R-:W-:Y:S01]  /*16220*/  IADD3 R100, R210.reuse, 0x40, RZ ;  /* 0x00000040d2647810 */ /* 0x040fe20007ffe0ff */
        /* <DEDUP_REMOVED lines=17> */
[----:B------:R-:W-:Y:S01]  /*16340*/  IMAD.IADD R3, R3, 0x1, R81 ;  /* 0x0000000103037824 */ /* 0x000fe200078e0251 */
[----:B------:R-:W-:Y:S01]  /*16350*/  SEL R0, RZ, 0x1, P1 ;  /* 0x00000001ff007807 */ /* 0x000fe20000800000 */
[--C-:B------:R-:W-:Y:S01]  /*16360*/  IMAD.MOV R81, RZ, RZ, -R21.reuse ;  /* 0x000000ffff517224 */ /* 0x100fe200078e0a15 */
[----:B------:R-:W-:Y:S01]  /*16370*/  ISETP.GE.AND P0, PT, R95, R83, PT ;  /* 0x000000535f00720c */ /* 0x000fe20003f06270 */
[----:B------:R-:W-:Y:S01]  /*16380*/  VIADD R93, R210, 0x100 ;  /* 0x00000100d25d7836 */ /* 0x000fe20000000000 */
[----:B------:R-:W-:Y:S01]  /*16390*/  LOP3.LUT R0, R85, 0x2, R0, 0xe2, !PT ;  /* 0x0000000255007812 */ /* 0x000fe200078ee200 */
[----:B------:R-:W-:Y:S01]  /*163a0*/  IMAD.SHL.U32 R85, R24, 0x4, RZ ;  /* 0x0000000418557824 */ /* 0x000fe200078e00ff */
[----:B------:R-:W-:Y:S01]  /*163b0*/  SEL R24, RZ, 0xffffffff, P0 ;  /* 0xffffffffff187807 */ /* 0x000fe20000000000 */
[----:B------:R-:W-:Y:S01]  /*163c0*/  IMAD R81, R87, R81, R80 ;  /* 0x0000005157517224 */ /* 0x000fe200078e0250 */
[----:B------:R-:W-:Y:S01]  /*163d0*/  SHF.R.S32.HI R80, RZ, 0x1f, R21 ;  /* 0x0000001fff507819 */ /* 0x000fe20000011415 */
[----:B------:R-:W-:Y:S01]  /*163e0*/  VIADD R91, R210, 0x140 ;  /* 0x00000140d25b7836 */ /* 0x000fe20000000000 */
[-C--:B------:R-:W-:Y:S01]  /*163f0*/  ISETP.GE.AND P0, PT, R93, R83.reuse, PT ;  /* 0x000000535d00720c */ /* 0x080fe20003f06270 */
[----:B------:R-:W-:Y:S01]  /*16400*/  IMAD.WIDE.U32 R2, R21, UR4, R2 ;  /* 0x0000000415027c25 */ /* 0x000fe2000f8e0002 */
[----:B------:R-:W-:Y:S01]  /*16410*/  LOP3.LUT R0, R85, 0x4, R0, 0xe2, !PT ;  /* 0x0000000455007812 */ /* 0x000fe200078ee200 */
[----:B------:R-:W-:Y:S01]  /*16420*/  BSSY B1, `(.L_x_8733) ;  /* 0x0000053000017945 */ /* 0x000fe20003800000 */
[----:B------:R-:W-:Y:S01]  /*16430*/  SHF.R.S32.HI R100, RZ, 0x1f, R100 ;  /* 0x0000001fff647819 */ /* 0x000fe20000011464 */
[----:B------:R-:W-:Y:S01]  /*16440*/  IMAD.SHL.U32 R85, R24, 0x8, RZ ;  /* 0x0000000818557824 */ /* 0x000fe200078e00ff */
[----:B------:R-:W-:Y:S01]  /*16450*/  SEL R24, RZ, 0xffffffff, P0 ;  /* 0xffffffffff187807 */ /* 0x000fe20000000000 */
[----:B------:R-:W-:Y:S01]  /*16460*/  IMAD R80, R80, UR4, RZ ;  /* 0x0000000450507c24 */ /* 0x000fe2000f8e02ff */
[-C--:B------:R-:W-:Y:S01]  /*16470*/  ISETP.GE.AND P0, PT, R91, R83.reuse, PT ;  /* 0x000000535b00720c */ /* 0x080fe20003f06270 */
[----:B------:R-:W-:Y:S01]  /*16480*/  VIADD R90, R210, 0x180 ;  /* 0x00000180d25a7836 */ /* 0x000fe20000000000 */
[----:B------:R-:W-:Y:S01]  /*16490*/  LOP3.LUT R0, R85, 0x8, R0, 0xe2, !PT ;  /* 0x0000000855007812 */ /* 0x000fe200078ee200 */
[----:B------:R-:W-:Y:S01]  /*164a0*/  IMAD R85, R21, UR5, R80 ;  /* 0x0000000515557c24 */ /* 0x000fe2000f8e0250 */
[----:B------:R-:W-:Y:S01]  /*164b0*/  SEL R21, RZ, 0xffffffff, P0 ;  /* 0xffffffffff157807 */ /* 0x000fe20000000000 */
[----:B------:R-:W-:Y:S01]  /*164c0*/  IMAD.SHL.U32 R89, R24, 0x10, RZ ;  /* 0x0000001018597824 */ /* 0x000fe200078e00ff */
[----:B------:R-:W-:Y:S01]  /*164d0*/  SHF.R.S32.HI R24, RZ, 0x1f, R81 ;  /* 0x0000001fff187819 */ /* 0x000fe20000011451 */
[----:B------:R-:W-:Y:S01]  /*164e0*/  ULDC.64 UR4, c[0x0][0xbd8] ;  /* 0x0002f60000047ab9 */ /* 0x000fe20000000a00 */
[----:B------:R-:W-:Y:S01]  /*164f0*/  ISETP.GE.AND P0, PT, R90, R83, PT ;  /* 0x000000535a00720c */ /* 0x000fe20003f06270 */
[----:B------:R-:W-:Y:S01]  /*16500*/  IMAD.SHL.U32 R21, R21, 0x20, RZ ;  /* 0x0000002015157824 */ /* 0x000fe200078e00ff */
[----:B------:R-:W-:Y:S01]  /*16510*/  LOP3.LUT R0, R89, 0x10, R0, 0xe2, !PT ;  /* 0x0000001059007812 */ /* 0x000fe200078ee200 */
[----:B------:R-:W-:-:S02]  /*16520*/  IMAD.IADD R3, R3, 0x1, R85 ;  /* 0x0000000103037824 */ /* 0x000fc400078e0255 */
[----:B------:R-:W-:Y:S01]  /*16530*/  IMAD R24, R24, UR4, RZ ;  /* 0x0000000418187c24 */ /* 0x000fe2000f8e02ff */
[----:B------:R-:W-:Y:S01]  /*16540*/  LOP3.LUT R0, R21, 0x20, R0, 0xe2, !PT ;  /* 0x0000002015007812 */ /* 0x000fe200078ee200 */
[----:B------:R-:W-:Y:S01]  /*16550*/  IMAD R87, R20, R87, RZ ;  /* 0x0000005714577224 */ /* 0x000fe200078e02ff */
        /* <DEDUP_REMOVED lines=10> */
[----:B------:R-:W-:Y:S01]  /*16600*/  LEA R82, P2, R2, UR4, 0x1 ;  /* 0x0000000402527c11 */ /* 0x000fe2000f8408ff */
[----:B------:R-:W-:Y:S01]  /*16610*/  IMAD.IADD R21, R3, 0x1, R85 ;  /* 0x0000000103157824 */ /* 0x000fe200078e0255 */
[----:B------:R-:W-:Y:S01]  /*16620*/  SEL R3, RZ, 0x80, P0 ;  /* 0x00000080ff037807 */ /* 0x000fe20000000000 */
[C---:B------:R-:W-:Y:S01]  /*16630*/  VIADD R88, R210.reuse, 0x1c0 ;  /* 0x000001c0d2587836 */ /* 0x040fe20000000000 */
[----:B------:R-:W-:Y:S01]  /*16640*/  PRMT R0, RZ, 0x654, R0 ;  /* 0x00000654ff007816 */ /* 0x000fe20000000000 */
[----:B------:R-:W-:Y:S01]  /*16650*/  VIADD R89, R210, 0x180 ;  /* 0x00000180d2597836 */ /* 0x000fe20000000000 */
[----:B------:R-:W-:Y:S01]  /*16660*/  LEA.HI.X R84, R2, UR5, R21, 0x1, P2 ;  /* 0x0000000502547c11 */ /* 0x000fe200090f0c15 */
[C---:B------:R-:W-:Y:S01]  /*16670*/  VIADD R92, R210.reuse, 0x140 ;  /* 0x00000140d25c7836 */ /* 0x040fe20000000000 */
[----:B0-----:R0:W-:Y:S01]  /*16680*/  SYNCS.ARRIVE.TRANS64.RED.A1T0 RZ, [R0+URZ], RZ ;  /* 0x000000ff00ff79a7 */ /* 0x0011e2000810043f */
[C---:B------:R-:W-:Y:S01]  /*16690*/  VIADD R94, R210.reuse, 0x100 ;  /* 0x00000100d25e7836 */ /* 0x040fe20000000000 */
[----:B------:R1:W2:Y:S01]  /*166a0*/  SHFL.IDX PT, R2, R82, RZ, 0x181f ;  /* 0x00181fff52027589 */ /* 0x0002a200000e0000 */
[C---:B------:R-:W-:Y:S01]  /*166b0*/  VIADD R96, R210.reuse, 0xc0 ;  /* 0x000000c0d2607836 */ /* 0x040fe20000000000 */
[----:B------:R-:W-:Y:S01]  /*166c0*/  SHF.R.S32.HI R88, RZ, 0x1f, R88 ;  /* 0x0000001fff587819 */ /* 0x000fe20000011458 */
[----:B------:R-:W-:Y:S01]  /*166d0*/  VIADD R98, R210, 0x80 ;  /* 0x00000080d2627836 */ /* 0x000fe20000000000 */
[----:B------:R-:W-:-:S02]  /*166e0*/  SHF.R.S32.HI R89, RZ, 0x1f, R89 ;  /* 0x0000001fff597819 */ /* 0x000fc40000011459 */
[----:B0-----:R-:W-:Y:S02]  /*166f0*/  LOP3.LUT R0, R24, R3, RZ, 0xfc, !PT ;  /* 0x0000000318007212 */ /* 0x001fe400078efcff */
[----:B------:R1:W0:Y:S01]  /*16700*/  SHFL.IDX PT, R3, R84, RZ, 0x181f ;  /* 0x00181fff54037589 */ /* 0x00022200000e0000 */
[----:B------:R-:W-:Y:S02]  /*16710*/  SHF.R.S32.HI R92, RZ, 0x1f, R92 ;  /* 0x0000001fff5c7819 */ /* 0x000fe4000001145c */
[----:B------:R-:W-:Y:S02]  /*16720*/  SHF.R.S32.HI R94, RZ, 0x1f, R94 ;  /* 0x0000001fff5e7819 */ /* 0x000fe4000001145e */
[----:B------:R-:W-:Y:S02]  /*16730*/  SHF.R.S32.HI R96, RZ, 0x1f, R96 ;  /* 0x0000001fff607819 */ /* 0x000fe40000011460 */
[----:B------:R-:W-:Y:S01]  /*16740*/  SHF.R.S32.HI R98, RZ, 0x1f, R98 ;  /* 0x0000001fff627819 */ /* 0x000fe20000011462 */
[----:B-1----:R-:W-:Y:S06]  /*16750*/  @P1 BRA `(.L_x_8734) ;  /* 0x00000000007c1947 */ /* 0x002fec0003800000 */
[-C--:B------:R-:W-:Y:S02]  /*16760*/  ISETP.GE.AND P1, PT, R99, R83.reuse, PT ;  /* 0x000000536300720c */ /* 0x080fe40003f26270 */
[-C--:B------:R-:W-:Y:S02]  /*16770*/  ISETP.GE.AND P0, PT, R210, R83.reuse, PT ;  /* 0x00000053d200720c */ /* 0x080fe40003f06270 */
[-C--:B------:R-:W-:Y:S02]  /*16780*/  ISETP.GE.AND P5, PT, R97, R83.reuse, PT ;  /* 0x000000536100720c */ /* 0x080fe40003fa6270 */
[----:B------:R-:W-:-:S07]  /*16790*/  ISETP.GE.AND P3, PT, R95, R83, PT ;  /* 0x000000535f00720c */ /* 0x000fce0003f66270 */
[C---:B--2---:R-:W-:Y:S02]  /*167a0*/  @!P1 LEA R20, P2, R99.reuse, R2, 0x1 ;  /* 0x0000000263149211 */ /* 0x044fe400078408ff */
[----:B0-----:R-:W-:Y:S02]  /*167b0*/  @!P0 IMAD.WIDE R80, R210, 0x2, R2 ;  /* 0x00000002d2508825 */ /* 0x001fe400078e0202 */
        /* <DEDUP_REMOVED lines=13> */
[-C--:B-1----:R-:W-:Y:S01]  /*16890*/  @!P1 LEA R12, P6, R91, R2.reuse, 0x1 ;  /* 0x000000025b0c9211 */ /* 0x082fe200078c08ff */
        /* <DEDUP_REMOVED lines=11> */
.L_x_8734:
[----:B------:R-:W-:Y:S05]  /*16950*/  BSYNC B1 ;  /* 0x0000000000017941 */ /* 0x000fea0003800000 */
.L_x_8733:
[----:B---3-5:R-:W-:Y:S01]  /*16960*/  VIADD R4, R213, 0x20 ;  /* 0x00000020d5047836 */ /* 0x028fe20000000000 */
[----:B0-----:R1:W0:Y:S04]  /*16970*/  SHFL.IDX PT, R3, R84, 0x1, 0x181f ;  /* 0x00381f0054037f89 */ /* 0x00122800000e0000 */
[----:B------:R-:W-:Y:S01]  /*16980*/  ISETP.GE.AND P0, PT, R4, R87, PT ;  /* 0x000000570400720c */ /* 0x000fe20003f06270 */
[----:B--2---:R1:W2:-:S12]  /*16990*/  SHFL.IDX PT, R2, R82, 0x1, 0x181f ;  /* 0x00381f0052027f89 */ /* 0x00429800000e0000 */
[----:B-1----:R-:W-:Y:S05]  /*169a0*/  @P0 BRA `(.L_x_8735) ;  /* 0x0000001000600947 */ /* 0x002fea0003800000 */
[-C--:B------:R-:W-:Y:S02]  /*169b0*/  ISETP.GE.AND P5, PT, R99, R83.reuse, PT ;  /* 0x000000536300720c */ /* 0x080fe40003fa6270 */
[-C--:B------:R-:W-:Y:S02]  /*169c0*/  ISETP.GE.AND P6, PT, R210, R83.reuse, PT ;  /* 0x00000053d200720c */ /* 0x080fe40003fc6270 */
[-C--:B------:R-:W-:Y:S02]  /*169d0*/  ISETP.GE.AND P3, PT, R97, R83.reuse, PT ;  /* 0x000000536100720c */ /* 0x080fe40003f66270 */
[-C--:B------:R-:W-:Y:S02]  /*169e0*/  ISETP.GE.AND P2, PT, R95, R83.reuse, PT ;  /* 0x000000535f00720c */ /* 0x080fe40003f46270 */
[-C--:B------:R-:W-:Y:S02]  /*169f0*/  ISETP.GE.AND P1, PT, R93, R83.reuse, PT ;  /* 0x000000535d00720c */ /* 0x080fe40003f26270 */
[----:B------:R-:W-:-:S03]  /*16a00*/  ISETP.GE.AND P0, PT, R91, R83, PT ;  /* 0x000000535b00720c */ /* 0x000fc60003f06270 */
[CC--:B--2---:R-:W-:Y:S02]  /*16a10*/  @!P5 LEA R6, P4, R99.reuse, R2.reuse, 0x1 ;  /* 0x000000026306d211 */ /* 0x0c4fe400078808ff */
[----:B0-----:R-:W-:Y:S02]  /*16a20*/  @!P6 IMAD.WIDE R4, R210, 0x2, R2 ;  /* 0x00000002d204e825 */ /* 0x001fe400078e0202 */
[----:B------:R-:W-:Y:S02]  /*16a30*/  @!P5 LEA.HI.X R7, R99, R3, R100, 0x1, P4 ;  /* 0x000000036307d211 */ /* 0x000fe400020f0c64 */
[----:B------:R-:W-:Y:S01]  /*16a40*/  LOP3.LUT P4, RZ, R24, 0x40, RZ, 0xc0, !PT ;  /* 0x0000004018ff7812 */ /* 0x000fe2000788c0ff */
[----:B------:R0:W-:Y:S01]  /*16a50*/  @!P6 ST.E.128 desc[UR40][R4.64], R8 ;  /* 0x000000080400e985 */ /* 0x0001e2000c101d28 */
[----:B------:R-:W-:-:S03]  /*16a60*/  @!P3 LEA R12, P6, R97, R2, 0x1 ;  /* 0x00000002610cb211 */ /* 0x000fc600078c08ff */
[----:B------:R1:W-:Y:S01]  /*16a70*/  @!P5 ST.E.128 desc[UR40][R6.64], R28 ;  /* 0x0000001c0600d985 */ /* 0x0003e2000c101d28 */
[-C--:B------:R-:W-:Y:S02]  /*16a80*/  @!P3 LEA.HI.X R13, R97, R3.reuse, R98, 0x1, P6 ;  /* 0x00000003610db211 */ /* 0x080fe400030f0c62 */
[-C--:B------:R-:W-:Y:S02]  /*16a90*/  @!P2 LEA R14, P5, R95, R2.reuse, 0x1 ;  /* 0x000000025f0ea211 */ /* 0x080fe400078a08ff */
        /* <DEDUP_REMOVED lines=18> */
.L_x_8730:
[----:B-1----:R-:W2:Y:S01]  /*16bc0*/  LDL.LU R4, [R1+0x50] ;  /* 0x0000500001047983 */ /* 0x002ea20000300800 */
[----:B------:R-:W-:Y:S01]  /*16bd0*/  ULDC.64 UR4, c[0x0][0xd00] ;  /* 0x0003400000047ab9 */ /* 0x000fe20000000a00 */
[----:B------:R-:W-:Y:S01]  /*16be0*/  IMAD.MOV.U32 R6, RZ, RZ, RZ ;  /* 0x000000ffff067224 */ /* 0x000fe200078e00ff */
[----:B------:R-:W1:Y:S01]  /*16bf0*/  LDC R29, c[0x0][0xce8] ;  /* 0x00033a00ff1d7b82 */ /* 0x000e620000000800 */
[----:B------:R-:W3:Y:S01]  /*16c00*/  LDL.LU R0, [R1+0x54] ;  /* 0x0000540001007983 */ /* 0x000ee20000300800 */
[----:B------:R-:W-:-:S04]  /*16c10*/  ISETP.NE.U32.AND P0, PT, RZ, UR4, PT ;  /* 0x00000004ff007c0c */ /* 0x000fc8000bf05070 */
[----:B------:R-:W-:Y:S02]  /*16c20*/  ISETP.NE.AND.EX P0, PT, RZ, UR5, PT, P0 ;  /* 0x00000005ff007c0c */ /* 0x000fe4000bf05300 */
[----:B--2---:R-:W-:-:S04]  /*16c30*/  IADD3 R2, P1, R4, UR4, RZ ;  /* 0x0000000404027c10 */ /* 0x004fc8000ff3e0ff */
[----:B---3--:R-:W-:Y:S01]  /*16c40*/  IADD3.X R3, R0, UR5, RZ, P1, !PT ;  /* 0x0000000500037c10 */ /* 0x008fe20008ffe4ff */
        /* <DEDUP_REMOVED lines=12> */
[----:B-12---:R-:W-:-:S12]  /*16d10*/  @P1 BRA `(.L_x_8736) ;  /* 0x0000000000101947 */ /* 0x006fd80003800000 */
[----:B------:R-:W-:Y:S05]  /*16d20*/  @!P0 BRA `(.L_x_8736) ;  /* 0x00000000000c8947 */ /* 0x000fea0003800000 */
[----:B------:R-:W2:Y:S04]  /*16d30*/  LDG.E R5, desc[UR40][R2.64] ;  /* 0x0000002802057981 */ /* 0x000ea8000c1e1900 */
[----:B-----5:R-:W2:Y:S02]  /*16d40*/  LDG.E R0, desc[UR40][R2.64+0x4] ;  /* 0x0000042802007981 */ /* 0x020ea4000c1e1900 */
[----:B--2---:R-:W-:-:S07]  /*16d50*/  IMAD.IADD R0, R0, 0x1, -R5 ;  /* 0x0000000100007824 */ /* 0x004fce00078e0a05 */
.L_x_8736:
        /* <DEDUP_REMOVED lines=9> */
[----:B------:R-:W1:Y:S01]  /*16df0*/  S2R R8, SR_TID.X ;  /* 0x0000000000087919 */ /* 0x000e620000002100 */
[----:B------:R-:W2:Y:S02]  /*16e00*/  LDC R9, c[0x0][0xce8] ;  /* 0x00033a00ff097b82 */ /* 0x000ea40000000800 */
[----:B--2---:R-:W-:Y:S01]  /*16e10*/  IMAD R2, R0, R9, RZ ;  /* 0x0000000900027224 */ /* 0x004fe200078e02ff */
[----:B-1----:R-:W-:-:S04]  /*16e20*/  IADD3 R8, R213, -0x80, R8 ;  /* 0xffffff80d5087810 */ /* 0x002fc80007ffe008 */
        /* <DEDUP_REMOVED lines=9> */
[----:B------:R-:W1:Y:S01]  /*16ec0*/  @P0 LDC R15, c[0x0][0xcec] ;  /* 0x00033b00ff0f0b82 */ /* 0x000e620000000800 */
[----:B------:R-:W-:Y:S01]  /*16ed0*/  IMAD R7, R14, UR5, R7 ;  /* 0x000000050e077c24 */ /* 0x000fe2000f8e0207 */
[----:B------:R-:W-:-:S03]  /*16ee0*/  ULDC.64 UR4, c[0x0][0xc98] ;  /* 0x0003260000047ab9 */ /* 0x000fc60000000a00 */
[----:B------:R-:W-:-:S03]  /*16ef0*/  IMAD.IADD R3, R3, 0x1, R7 ;  /* 0x0000000103037824 */ /* 0x000fc600078e0207 */
[----:B------:R-:W2:Y:S01]  /*16f00*/  @P0 LDC R21, c[0x0][0xcf0] ;  /* 0x00033c00ff150b82 */ /* 0x000ea20000000800 */
[----:B------:R-:W-:-:S04]  /*16f10*/  IMAD.WIDE.U32 R2, R13, UR4, R2 ;  /* 0x000000040d027c25 */ /* 0x000fc8000f8e0002 */
[----:B-1----:R-:W-:-:S05]  /*16f20*/  @P0 IMAD.HI.U32 R4, R8, R15, RZ ;  /* 0x0000000f08040227 */ /* 0x002fca00078e00ff */
[----:B--2---:R-:W-:Y:S01]  /*16f30*/  @P0 SHF.R.U32.HI R5, RZ, R21, R4 ;  /* 0x00000015ff050219 */ /* 0x004fe20000011604 */
        /* <DEDUP_REMOVED lines=18> */
.L_x_8738:
[----:B------:R-:W-:Y:S05]  /*17060*/  BSYNC B1 ;  /* 0x0000000000017941 */ /* 0x000fea0003800000 */
.L_x_8737:
[----:B------:R-:W-:Y:S01]  /*17070*/  ISETP.NE.AND P0, PT, R29, 0x1, PT ;  /* 0x000000011d00780c */ /* 0x000fe20003f05270 */
[----:B------:R-:W-:Y:S01]  /*17080*/  ULDC.64 UR4, c[0x0][0xba0] ;  /* 0x0002e80000047ab9 */ /* 0x000fe20000000a00 */
[----:B------:R-:W2:Y:S01]  /*17090*/  LDC R21, c[0x0][0xbc8] ;  /* 0x0002f200ff157b82 */ /* 0x000ea20000000800 */
[----:B-1----:R-:W-:Y:S01]  /*170a0*/  IMAD R5, R11, UR4, RZ ;  /* 0x000000040b057c24 */ /* 0x002fe2000f8e02ff */
[----:B------:R-:W-:Y:S01]  /*170b0*/  SHF.R.S32.HI R8, RZ, 0x1f, R20 ;  /* 0x0000001fff087819 */ /* 0x000fe20000011414 */
[----:B------:R-:W-:Y:S01]  /*170c0*/  IMAD.WIDE.U32 R2, R6, UR4, RZ ;  /* 0x0000000406027c25 */ /* 0x000fe2000f8e00ff */
[----:B------:R-:W-:Y:S01]  /*170d0*/  IADD3 R37, R210, 0x100, RZ ;  /* 0x00000100d2257810 */ /* 0x000fe20007ffe0ff */
[----:B------:R-:W-:Y:S01]  /*170e0*/  BSSY B1, `(.L_x_8739) ;  /* 0x0000080000017945 */ /* 0x000fe20003800000 */
[----:B------:R-:W-:Y:S01]  /*170f0*/  LEA.HI R8, R8, R20, RZ, 0x3 ;  /* 0x0000001408087211 */ /* 0x000fe200078f18ff */
[----:B------:R-:W-:Y:S01]  /*17100*/  IMAD R5, R6, UR5, R5 ;  /* 0x0000000506057c24 */ /* 0x000fe2000f8e0205 */
[----:B------:R-:W-:Y:S01]  /*17110*/  ULDC.64 UR4, c[0x0][0xbe8] ;  /* 0x0002fa0000047ab9 */ /* 0x000fe20000000a00 */
[----:B------:R-:W-:Y:S01]  /*17120*/  VIADD R42, R210, 0x40 ;  /* 0x00000040d22a7836 */ /* 0x000fe20000000000 */
[----:B------:R-:W-:Y:S01]  /*17130*/  LOP3.LUT R8, R8, 0xfffffff8, RZ, 0xc0, !PT ;  /* 0xfffffff808087812 */ /* 0x000fe200078ec0ff */
[----:B------:R-:W-:Y:S01]  /*17140*/  IMAD.IADD R3, R3, 0x1, R5 ;  /* 0x0000000103037824 */ /* 0x000fe200078e0205 */
[----:B------:R-:W1:Y:S01]  /*17150*/  @P0 LDC R7, c[0x0][0xcec] ;  /* 0x00033b00ff070b82 */ /* 0x000e620000000800 */
[----:B------:R-:W-:Y:S01]  /*17160*/  IMAD R4, R10, UR4, RZ ;  /* 0x000000040a047c24 */ /* 0x000fe2000f8e02ff */
[----:B------:R-:W-:Y:S01]  /*17170*/  SHF.R.S32.HI R37, RZ, 0x1f, R37 ;  /* 0x0000001fff257819 */ /* 0x000fe20000011425 */
[----:B------:R-:W-:-:S04]  /*17180*/  IMAD.WIDE.U32 R2, R14, UR4, R2 ;  /* 0x000000040e027c25 */ /* 0x000fc8000f8e0002 */
[----:B------:R-:W-:Y:S01]  /*17190*/  IMAD R5, R14, UR5, R4 ;  /* 0x000000050e057c24 */ /* 0x000fe2000f8e0204 */
[----:B------:R-:W-:Y:S01]  /*171a0*/  SHF.R.S32.HI R14, RZ, 0x1f, R20 ;  /* 0x0000001fff0e7819 */ /* 0x000fe20000011414 */
[----:B------:R-:W3:Y:S01]  /*171b0*/  @P0 LDC R9, c[0x0][0xcf0] ;  /* 0x00033c00ff090b82 */ /* 0x000ee20000000800 */
[----:B------:R-:W-:Y:S01]  /*171c0*/  ULDC.64 UR4, c[0x0][0xbf0] ;  /* 0x0002fc0000047ab9 */ /* 0x000fe20000000a00 */
[----:B------:R-:W-:Y:S01]  /*171d0*/  IMAD.IADD R8, R20, 0x1, -R8 ;  /* 0x0000000114087824 */ /* 0x000fe200078e0a08 */
[----:B------:R-:W-:Y:S01]  /*171e0*/  LEA.HI R14, R14, R20, RZ, 0x3 ;  /* 0x000000140e0e7211 */ /* 0x000fe200078f18ff */
[----:B------:R-:W-:Y:S01]  /*171f0*/  IMAD R4, R12, UR4, RZ ;  /* 0x000000040c047c24 */ /* 0x000fe2000f8e02ff */
[-C--:B--2---:R-:W-:Y:S01]  /*17200*/  ISETP.GE.AND P1, PT, R42, R21.reuse, PT ;  /* 0x000000152a00720c */ /* 0x084fe20003f26270 */
[----:B------:R-:W-:Y:S01]  /*17210*/  IMAD.IADD R3, R3, 0x1, R5 ;  /* 0x0000000103037824 */ /* 0x000fe200078e0205 */
[----:B------:R-:W-:Y:S01]  /*17220*/  SHF.R.S32.HI R14, RZ, 0x3, R14 ;  /* 0x00000003ff0e7819 */ /* 0x000fe2000001140e */
[----:B------:R-:W-:Y:S01]  /*17230*/  IMAD R5, R13, UR5, R4 ;  /* 0x000000050d057c24 */ /* 0x000fe2000f8e0204 */
[C---:B------:R-:W-:Y:S01]  /*17240*/  ISETP.GE.AND P2, PT, R210.reuse, R21, PT ;  /* 0x00000015d200720c */ /* 0x040fe20003f46270 */
[----:B------:R-:W-:-:S02]  /*17250*/  VIADD R40, R210, 0x80 ;  /* 0x00000080d2287836 */ /* 0x000fc40000000000 */
[----:B------:R-:W-:Y:S01]  /*17260*/  IMAD R4, R8, 0x20, R14 ;  /* 0x0000002008047824 */ /* 0x000fe200078e020e */
[----:B------:R-:W-:Y:S01]  /*17270*/  SEL R8, RZ, 0xffffffff, P1 ;  /* 0xffffffffff087807 */ /* 0x000fe20000800000 */
[----:B------:R-:W-:Y:S01]  /*17280*/  IMAD.WIDE.U32 R2, R13, UR4, R2 ;  /* 0x000000040d027c25 */ /* 0x000fe2000f8e0002 */
[----:B------:R-:W-:-:S03]  /*17290*/  ULDC.64 UR4, c[0x0][0xbe0] ;  /* 0x0002f80000047ab9 */ /* 0x000fc60000000a00 */
[----:B------:R-:W-:Y:S02]  /*172a0*/  IMAD.IADD R6, R213, 0x1, R4 ;  /* 0x00000001d5067824 */ /* 0x000fe400078e0204 */
[----:B------:R-:W-:Y:S02]  /*172b0*/  IMAD.IADD R3, R3, 0x1, R5 ;  /* 0x0000000103037824 */ /* 0x000fe400078e0205 */
[----:B-1----:R-:W-:Y:S01]  /*172c0*/  @P0 IMAD.HI.U32 R4, R6, R7, RZ ;  /* 0x0000000706040227 */ /* 0x002fe200078e00ff */
[----:B------:R-:W-:Y:S02]  /*172d0*/  SEL R7, RZ, 0x1, P2 ;  /* 0x00000001ff077807 */ /* 0x000fe40001000000 */
[----:B------:R-:W-:Y:S01]  /*172e0*/  ISETP.GE.AND P2, PT, R40, R21, PT ;  /* 0x000000152800720c */ /* 0x000fe20003f46270 */
[----:B------:R-:W-:Y:S01]  /*172f0*/  IMAD.MOV.U32 R5, RZ, RZ, R6 ;  /* 0x000000ffff057224 */ /* 0x000fe200078e0006 */
[----:B---3--:R-:W-:Y:S01]  /*17300*/  @P0 SHF.R.U32.HI R5, RZ, R9, R4 ;  /* 0x00000009ff050219 */ /* 0x008fe20000011604 */
[----:B------:R-:W-:Y:S01]  /*17310*/  VIADD R38, R210, 0xc0 ;  /* 0x000000c0d2267836 */ /* 0x000fe20000000000 */
[----:B------:R-:W-:Y:S01]  /*17320*/  SEL R9, RZ, 0xffffffff, P2 ;  /* 0xffffffffff097807 */ /* 0x000fe20001000000 */
[----:B------:R-:W-:Y:S01]  /*17330*/  IMAD.SHL.U32 R8, R8, 0x2, RZ ;  /* 0x0000000208087824 */ /* 0x000fe200078e00ff */
[----:B------:R-:W-:Y:S01]  /*17340*/  SHF.R.S32.HI R4, RZ, 0x1f, R5 ;  /* 0x0000001fff047819 */ /* 0x000fe20000011405 */
[----:B------:R-:W-:Y:S01]  /*17350*/  VIADD R36, R210, 0x100 ;  /* 0x00000100d2247836 */ /* 0x000fe20000000000 */
[-C--:B------:R-:W-:Y:S01]  /*17360*/  ISETP.GE.AND P1, PT, R38, R21.reuse, PT ;  /* 0x000000152600720c */ /* 0x080fe20003f26270 */
[----:B------:R-:W-:Y:S01]  /*17370*/  IMAD.SHL.U32 R9, R9, 0x4, RZ ;  /* 0x0000000409097824 */ /* 0x000fe200078e00ff */
[----:B------:R-:W-:Y:S01]  /*17380*/  LOP3.LUT R8, R8, 0x2, R7, 0xe2, !PT ;  /* 0x0000000208087812 */ /* 0x000fe200078ee207 */
[----:B------:R-:W-:Y:S01]  /*17390*/  IMAD.MOV R7, RZ, RZ, -R5 ;  /* 0x000000ffff077224 */ /* 0x000fe200078e0a05 */
[----:B------:R-:W-:Y:S01]  /*173a0*/  SEL R10, RZ, 0xffffffff, P1 ;  /* 0xffffffffff0a7807 */ /* 0x000fe20000800000 */
[----:B------:R-:W-:Y:S01]  /*173b0*/  IMAD R4, R4, UR4, RZ ;  /* 0x0000000404047c24 */ /* 0x000fe2000f8e02ff */
[----:B------:R-:W-:Y:S01]  /*173c0*/  ISETP.GE.AND P0, PT, R36, R21, PT ;  /* 0x000000152400720c */ /* 0x000fe20003f06270 */
[----:B------:R-:W-:Y:S01]  /*173d0*/  IMAD R7, R29, R7, R6 ;  /* 0x000000071d077224 */ /* 0x000fe200078e0206 */
[----:B------:R-:W-:Y:S01]  /*173e0*/  LOP3.LUT R8, R9, 0x4, R8, 0xe2, !PT ;  /* 0x0000000409087812 */ /* 0x000fe200078ee208 */
[----:B------:R-:W-:Y:S01]  /*173f0*/  IMAD R9, R5, UR5, R4 ;  /* 0x0000000505097c24 */ /* 0x000fe2000f8e0204 */
[----:B------:R-:W-:Y:S01]  /*17400*/  SEL R4, RZ, 0xffffffff, P0 ;  /* 0xffffffffff047807 */ /* 0x000fe20000000000 */
[----:B------:R-:W-:Y:S01]  /*17410*/  IMAD R31, R0, R29, RZ ;  /* 0x0000001d001f7224 */ /* 0x000fe200078e02ff */
[----:B------:R-:W-:Y:S01]  /*17420*/  SHF.R.S32.HI R0, RZ, 0x1f, R7 ;  /* 0x0000001fff007819 */ /* 0x000fe20000011407 */
[----:B------:R-:W-:-:S02]  /*17430*/  IMAD.SHL.U32 R11, R10, 0x8, RZ ;  /* 0x000000080a0b7824 */ /* 0x000fc400078e00ff */
[----:B------:R-:W-:Y:S02]  /*17440*/  VIADD R34, R210, 0x140 ;  /* 0x00000140d2227836 */ /* 0x000fe40000000000 */
[----:B------:R-:W-:Y:S01]  /*17450*/  IMAD.WIDE.U32 R2, R5, UR4, R2 ;  /* 0x0000000405027c25 */ /* 0x000fe2000f8e0002 */
[----:B------:R-:W-:Y:S01]  /*17460*/  ULDC.64 UR4, c[0x0][0xbd8] ;  /* 0x0002f60000047ab9 */ /* 0x000fe20000000a00 */
[----:B------:R-:W-:Y:S02]  /*17470*/  LOP3.LUT R8, R11, 0x8, R8, 0xe2, !PT ;  /* 0x000000080b087812 */ /* 0x000fe400078ee208 */
[----:B------:R-:W-:Y:S01]  /*17480*/  IMAD.SHL.U32 R5, R4, 0x10, RZ ;  /* 0x0000001004057824 */ /* 0x000fe200078e00ff */
[-C--:B------:R-:W-:Y:S01]  /*17490*/  ISETP.GE.AND P0, PT, R34, R21.reuse, PT ;  /* 0x000000152200720c */ /* 0x080fe20003f06270 */
[----:B------:R-:W-:Y:S02]  /*174a0*/  IMAD R0, R0, UR4, RZ ;  /* 0x0000000400007c24 */ /* 0x000fe4000f8e02ff */
[----:B------:R-:W-:Y:S01]  /*174b0*/  VIADD R32, R210, 0x180 ;  /* 0x00000180d2207836 */ /* 0x000fe20000000000 */
[----:B------:R-:W-:Y:S01]  /*174c0*/  SEL R4, RZ, 0xffffffff, P0 ;  /* 0xffffffffff047807 */ /* 0x000fe20000000000 */
[----:B------:R-:W-:Y:S01]  /*174d0*/  IMAD.IADD R3, R3, 0x1, R9 ;  /* 0x0000000103037824 */ /* 0x000fe200078e0209 */
[----:B------:R-:W-:Y:S01]  /*174e0*/  LOP3.LUT R8, R5, 0x10, R8, 0xe2, !PT ;  /* 0x0000001005087812 */ /* 0x000fe200078ee208 */
[----:B------:R-:W-:Y:S01]  /*174f0*/  IMAD R5, R7, UR5, R0 ;  /* 0x0000000507057c24 */ /* 0x000fe2000f8e0200 */
[----:B------:R-:W-:Y:S01]  /*17500*/  ISETP.GE.AND P0, PT, R32, R21, PT ;  /* 0x000000152000720c */ /* 0x000fe20003f06270 */
[----:B------:R-:W-:-:S02]  /*17510*/  IMAD.IADD R0, R14, 0x1, R213 ;  /* 0x000000010e007824 */ /* 0x000fc400078e02d5 */
[----:B------:R-:W-:Y:S02]  /*17520*/  VIADD R28, R210, 0x1c0 ;  /* 0x000001c0d21c7836 */ /* 0x000fe40000000000 */
[----:B------:R-:W-:Y:S02]  /*17530*/  IMAD.SHL.U32 R9, R4, 0x20, RZ ;  /* 0x0000002004097824 */ /* 0x000fe400078e00ff */
[----:B------:R-:W-:Y:S01]  /*17540*/  IMAD.WIDE.U32 R2, R7, UR4, R2 ;  /* 0x0000000407027c25 */ /* 0x000fe2000f8e0002 */
[----:B------:R-:W-:Y:S01]  /*17550*/  SEL R7, RZ, 0x40, P0 ;  /* 0x00000040ff077807 */ /* 0x000fe20000000000 */
[----:B------:R-:W-:Y:S01]  /*17560*/  ULDC.64 UR4, c[0x0][0xb80] ;  /* 0x0002e00000047ab9 */ /* 0x000fe20000000a00 */
[----:B------:R-:W-:Y:S01]  /*17570*/  ISETP.GE.AND P0, PT, R0, R31, PT ;  /* 0x0000001f0000720c */ /* 0x000fe20003f06270 */
[----:B------:R-:W-:Y:S01]  /*17580*/  IMAD.IADD R3, R3, 0x1, R5 ;  /* 0x0000000103037824 */ /* 0x000fe200078e0205 */
[----:B------:R-:W-:Y:S01]  /*17590*/  ISETP.GE.AND P2, PT, R28, R21, PT ;  /* 0x000000151c00720c */ /* 0x000fe20003f46270 */
[C---:B------:R-:W-:Y:S01]  /*175a0*/  VIADD R30, R210.reuse, 0x1c0 ;  /* 0x000001c0d21e7836 */ /* 0x040fe20000000000 */
[----:B------:R-:W-:Y:S01]  /*175b0*/  LOP3.LUT R8, R9, 0x20, R8, 0xe2, !PT ;  /* 0x0000002009087812 */ /* 0x000fe200078ee208 */
[----:B------:R-:W-:Y:S01]  /*175c0*/  VIADD R33, R210, 0x180 ;  /* 0x00000180d2217836 */ /* 0x000fe20000000000 */
[----:B------:R-:W-:Y:S01]  /*175d0*/  LEA R14, P1, R2, UR4, 0x1 ;  /* 0x00000004020e7c11 */ /* 0x000fe2000f8208ff */
[C---:B------:R-:W-:Y:S01]  /*175e0*/  VIADD R35, R210.reuse, 0x140 ;  /* 0x00000140d2237836 */ /* 0x040fe20000000000 */
[----:B------:R-:W-:Y:S01]  /*175f0*/  SEL R5, RZ, 0x80, P2 ;  /* 0x00000080ff057807 */ /* 0x000fe20001000000 */
[----:B------:R-:W-:Y:S01]  /*17600*/  VIADD R39, R210, 0xc0 ;  /* 0x000000c0d2277836 */ /* 0x000fe20000000000 */
[----:B------:R-:W-:Y:S01]  /*17610*/  LOP3.LUT R20, R8, R7, RZ, 0xfc, !PT ;  /* 0x0000000708147212 */ /* 0x000fe200078efcff */
[----:B------:R-:W-:Y:S01]  /*17620*/  VIADD R41, R210, 0x80 ;  /* 0x00000080d2297836 */ /* 0x000fe20000000000 */
[----:B------:R-:W-:Y:S01]  /*17630*/  LEA.HI.X R15, R2, UR5, R3, 0x1, P1 ;  /* 0x00000005020f7c11 */ /* 0x000fe200088f0c03 */
[----:B------:R-:W-:Y:S01]  /*17640*/  VIADD R43, R210, 0x40 ;  /* 0x00000040d22b7836 */ /* 0x000fe20000000000 */
[----:B------:R-:W-:Y:S01]  /*17650*/  LOP3.LUT R24, R20, R5, RZ, 0xfc, !PT ;  /* 0x0000000514187212 */ /* 0x000fe200078efcff */
[----:B------:R1:W2:Y:S01]  /*17660*/  SHFL.IDX PT, R4, R14, RZ, 0x181f ;  /* 0x00181fff0e047589 */ /* 0x0002a200000e0000 */
[----:B------:R-:W-:-:S02]  /*17670*/  SHF.R.S32.HI R30, RZ, 0x1f, R30 ;  /* 0x0000001fff1e7819 */ /* 0x000fc4000001141e */
[----:B------:R-:W-:Y:S01]  /*17680*/  SHF.R.S32.HI R33, RZ, 0x1f, R33 ;  /* 0x0000001fff217819 */ /* 0x000fe20000011421 */
[----:B------:R1:W3:Y:S01]  /*17690*/  SHFL.IDX PT, R5, R15, RZ, 0x181f ;  /* 0x00181fff0f057589 */ /* 0x0002e200000e0000 */
        /* <DEDUP_REMOVED lines=9> */
[-C--:B--2---:R-:W-:Y:S02]  /*17730*/  @!P2 LEA R6, P0, R42, R4.reuse, 0x1 ;  /* 0x000000042a06a211 */ /* 0x084fe400078008ff */
        /* <DEDUP_REMOVED lines=26> */
.L_x_8740:
[----:B------:R-:W-:Y:S05]  /*178e0*/  BSYNC B1 ;  /* 0x0000000000017941 */ /* 0x000fea0003800000 */
.L_x_8739:
[----:B------:R-:W-:Y:S01]  /*178f0*/  VIADD R0, R0, 0x20 ;  /* 0x0000002000007836 */ /* 0x000fe20000000000 */
[----:B---34-:R1:W3:Y:S04]  /*17900*/  SHFL.IDX PT, R5, R15, 0x1, 0x181f ;  /* 0x00381f000f057f89 */ /* 0x0182e800000e0000 */
        /* <DEDUP_REMOVED lines=34> */
.L_x_8735:
[----:B------:R-:W-:Y:S05]  /*17b30*/  BSYNC B0 ;  /* 0x0000000000007941 */ /* 0x000fea0003800000 */
.L_x_8729:
[----:B------:R-:W-:Y:S02]  /*17b40*/  ULDC UR4, c[0x0][0xd3c] ;  /* 0x00034f0000047ab9 */ /* 0x000fe40000000800 */
[----:B------:R-:W-:-:S13]  /*17b50*/  ISETP.GE.AND P0, PT, R27, UR4, PT ;  /* 0x000000041b007c0c */ /* 0x000fda000bf06270 */
[----:B------:R-:W-:Y:S05]  /*17b60*/  @!P0 BRA `(.L_x_8741) ;  /* 0xfffffe9800a08947 */ /* 0x000fea000383ffff */
[----:B------:R-:W-:Y:S05]  /*17b70*/  BRA `(.L_x_8602) ;  /* 0x0000008400607947 */ /* 0x000fea0003800000 */
.L_x_8600:
        /* <DEDUP_REMOVED lines=16> */
.L_x_8742:
        /* <DEDUP_REMOVED lines=41> */
.L_x_8748:
        /* <DEDUP_REMOVED lines=12> */
.L_x_8747:
[----:B------:R-:W-:Y:S05]  /*17fd0*/  BSYNC B0 ;  /* 0x0000000000007941 */ /* 0x000fea0003800000 */
.L_x_8746:
        /* <DEDUP_REMOVED lines=20> */
.L_x_8744:
        /* <DEDUP_REMOVED lines=20> */
.L_x_8749:
        /* <DEDUP_REMOVED lines=59> */
.L_x_8745:
[----:B------:R-:W-:Y:S02]  /*18610*/  IMAD.MOV.U32 R17, RZ, RZ, RZ ;  /* 0x000000ffff117224 */ /* 0x000fe400078e00ff */
[----:B------:R-:W-:Y:S02]  /*18620*/  IMAD.U32 R16, RZ, RZ, UR6 ;  /* 0x00000006ff107e24 */ /* 0x000fe4000f8e00ff */
[----:B------:R-:W-:-:S07]  /*18630*/  IMAD.MOV.U32 R18, RZ, RZ, RZ ;  /* 0x000000ffff127224 */ /* 0x000fce00078e00ff */
.L_x_8750:
[----:B------:R-:W-:-:S13]  /*18640*/  ISETP.NE.AND P0, PT, R5, RZ, PT ;  /* 0x000000ff0500720c */ /* 0x000fda0003f05270 */
[----:B------:R-:W0:Y:S01]  /*18650*/  @!P0 S2R R3, SR_CgaCtaId ;  /* 0x0000000000038919 */ /* 0x000e220000008800 */
[----:B------:R-:W-:-:S04]  /*18660*/  @!P0 MOV R2, 0x400 ;  /* 0x0000040000028802 */ /* 0x000fc80000000f00 */
[----:B0-----:R-:W-:-:S05]  /*18670*/  @!P0 LEA R2, R3, R2, 0x18 ;  /* 0x0000000203028211 */ /* 0x001fca00078ec0ff */
[----:B------:R0:W-:Y:S01]  /*18680*/  @!P0 STS.128 [R2+0x388d0], R16 ;  /* 0x0388d01002008388 */ /* 0x0001e20000000c00 */
[----:B------:R-:W-:Y:S06]  /*18690*/  BAR.ARV 0x5, 0x180 ;  /* 0x0146000000007b1d */ /* 0x000fec0000002000 */
.L_x_8743:
[----:B------:R2:W-:Y:S01]  /*186a0*/  STL [R1+0x2c], RZ ;  /* 0x00002cff01007387 */ /* 0x0005e20000100800 */
[----:B------:R-:W-:Y:S01]  /*186b0*/  ULDC UR4, c[0x0][0xd3c] ;  /* 0x00034f0000047ab9 */ /* 0x000fe20000000800 */
[----:B------:R-:W-:Y:S01]  /*186c0*/  IMAD.MOV.U32 R28, RZ, RZ, 0x1 ;  /* 0x00000001ff1c7424 */ /* 0x000fe200078e00ff */
[----:B-1----:R-:W-:Y:S01]  /*186d0*/  ISETP.GE.AND P0, PT, R19, UR4, PT ;  /* 0x0000000413007c0c */ /* 0x002fe2000bf06270 */
[----:B------:R-:W-:-:S12]  /*186e0*/  IMAD.MOV.U32 R25, RZ, RZ, RZ ;  /* 0x000000ffff197224 */ /* 0x000fd800078e00ff */
[----:B--2---:R-:W-:Y:S05]  /*186f0*/  @P0 BRA `(.L_x_8751) ;  /* 0x0000007400a40947 */ /* 0x004fea0003800000 */
[----:B------:R-:W2:Y:S01]  /*18700*/  LDL R4, [R1+0x8] ;  /* 0x0000080001047983 */ /* 0x000ea20000100800 */
[----:B------:R-:W1:Y:S01]  /*18710*/  S2UR UR5, SR_CgaCtaId ;  /* 0x00000000000579c3 */ /* 0x000e620000008800 */
[C---:B0-----:R-:W-:Y:S01]  /*18720*/  IMAD.SHL.U32 R2, R0.reuse, 0x8, RZ ;  /* 0x0000000800027824 */ /* 0x041fe200078e00ff */
        /* <DEDUP_REMOVED lines=17> */
[----:B-1----:R-:W-:Y:S01]  /*18840*/  ULEA UR4, UR5, UR4, 0x18 ;  /* 0x0000000405047291 */ /* 0x002fe2000f8ec03f */
[C---:B------:R-:W-:Y:S02]  /*18850*/  LOP3.LUT R3, R2.reuse, 0xc0, RZ, 0xfc, !PT ;  /* 0x000000c002037812 */ /* 0x040fe400078efcff */
[C---:B------:R-:W-:Y:S02]  /*18860*/  LOP3.LUT R0, R2.reuse, 0x100, RZ, 0xfc, !PT ;  /* 0x0000010002007812 */ /* 0x040fe400078efcff */
[C---:B------:R-:W-:Y:S01]  /*18870*/  LOP3.LUT R3, R2.reuse, 0x180, RZ, 0xfc, !PT ;  /* 0x0000018002037812 */ /* 0x040fe200078efcff */
[----:B------:R-:W-:Y:S01]  /*18880*/  IMAD.U32 R23, RZ, RZ, UR4 ;  /* 0x00000004ff177e24 */ /* 0x000fe2000f8e00ff */
[----:B------:R-:W-:-:S03]  /*18890*/  LOP3.LUT R0, R2, 0x1c0, RZ, 0xfc, !PT ;  /* 0x000001c002007812 */ /* 0x000fc600078efcff */
[----:B------:R-:W-:Y:S01]  /*188a0*/  IMAD R26, R36, 0x2, R23 ;  /* 0x00000002241a7824 */ /* 0x000fe200078e0217 */
[----:B--2---:R-:W-:-:S05]  /*188b0*/  LOP3.LUT R4, R4, 0x2, RZ, 0xfc, !PT ;  /* 0x0000000204047812 */ /* 0x004fca00078efcff */
[----:B------:R0:W-:Y:S04]  /*188c0*/  STL [R1+0x50], R4 ;  /* 0x0000500401007387 */ /* 0x0001e80000100800 */
[----:B------:R1:W-:Y:S01]  /*188d0*/  STL [R1+0x2c], RZ ;  /* 0x00002cff01007387 */ /* 0x0003e20000100800 */
[C---:B0-----:R-:W-:Y:S02]  /*188e0*/  LOP3.LUT R4, R2.reuse, 0x80, RZ, 0xfc, !PT ;  /* 0x0000008002047812 */ /* 0x041fe400078efcff */
[----:B-1----:R-:W-:-:S07]  /*188f0*/  LOP3.LUT R4, R2, 0x140, RZ, 0xfc, !PT ;  /* 0x0000014002047812 */ /* 0x002fce00078efcff */
.L_x_8864:
[----:B------:R-:W0:Y:S02]  /*18900*/  LDC.64 R2, c[0x0][0xd88] ;  /* 0x00036200ff027b82 */ /* 0x000e240000000a00 */
[----:B0-----:R-:W-:-:S05]  /*18910*/  IMAD.WIDE R2, R19, 0x4, R2 ;  /* 0x0000000413027825 */ /* 0x001fca00078e0202 */
[----:B--2---:R-:W2:Y:S01]  /*18920*/  LDG.E R37, desc[UR40][R2.64] ;  /* 0x0000002802257981 */ /* 0x004ea2000c1e1900 */
[----:B------:R-:W-:Y:S05]  /*18930*/  YIELD ;  /* 0x0000000000007946 */ /* 0x000fea0003800000 */
[----:B------:R-:W-:Y:S01]  /*18940*/  ULDC.64 UR4, c[0x0][0xb20] ;  /* 0x0002c80000047ab9 */ /* 0x000fe20000000a00 */
[----:B------:R-:W-:Y:S01]  /*18950*/  IMAD.MOV.U32 R34, RZ, RZ, RZ ;  /* 0x000000ffff227224 */ /* 0x000fe200078e00ff */
[----:B------:R-:W-:Y:S01]  /*18960*/  ISETP.NE.U32.AND P0, PT, RZ, UR4, PT ;  /* 0x00000004ff007c0c */ /* 0x000fe2000bf05070 */
[----:B-1-3--:R-:W-:Y:S01]  /*18970*/  IMAD.MOV.U32 R6, RZ, RZ, RZ ;  /* 0x000000ffff067224 */ /* 0x00afe200078e00ff */
        /* <DEDUP_REMOVED lines=48> */
.L_x_8752:
        /* <DEDUP_REMOVED lines=9> */
.L_x_8753:
        /* <DEDUP_REMOVED lines=9> */
.L_x_8754:
        /* <DEDUP_REMOVED lines=8> */
[----:B--2---:R-:W-:Y:S02]  /*18e20*/  @P1 IMAD.IADD R6, R5, 0x1, -R2 ;  /* 0x0000000105061824 */ /* 0x004fe400078e0a02 */
[----:B------:R-:W-:-:S02]  /*18e30*/  IMAD.SHL.U32 R2, R17, 0x40, RZ ;  /* 0x0000004011027824 */ /* 0x000fc400078e00ff */
[----:B------:R-:W-:Y:S02]  /*18e40*/  IMAD.IADD R31, R7, 0x1, R6 ;  /* 0x00000001071f7824 */ /* 0x000fe400078e0206 */
[----:B------:R-:W-:-:S03]  /*18e50*/  VIADD R2, R2, 0x3f ;  /* 0x0000003f02027836 */ /* 0x000fc60000000000 */
[----:B------:R-:W-:Y:S01]  /*18e60*/  IADD3 R5, R31, 0x3f, RZ ;  /* 0x0000003f1f057810 */ /* 0x000fe20007ffe0ff */
        /* <DEDUP_REMOVED lines=32> */
.L_x_8919:
[----:B---3--:R-:W-:Y:S02]  /*19070*/  ISETP.NE.AND P0, PT, R14, RZ, PT ;  /* 0x000000ff0e00720c */ /* 0x008fe40003f05270 */
[----:B------:R-:W-:-:S11]  /*19080*/  PLOP3.LUT P6, PT, PT, PT, PT, 0x8, 0x0 ;  /* 0x000000000000781c */ /* 0x000fd60003fce170 */
[----:B------:R-:W-:Y:S05]  /*19090*/  @P0 BRA `(.L_x_8758) ;  /* 0x00000000000c0947 */ /* 0x000fea0003800000 */
[----:B------:R-:W-:-:S03]  /*190a0*/  UMOV UR4, 0xffffffff ;  /* 0xffffffff00047882 */ /* 0x000fc60000000000 */
[----:B------:R-:W-:Y:S05]  /*190b0*/  BRA.DIV UR4, `(.L_x_8759) ;  /* 0x00000082047c7947 */ /* 0x000fea000b800000 */
[----:B------:R-:W-:-:S13]  /*190c0*/  ELECT P6, URZ, PT ;  /* 0x00000000003f782f */ /* 0x000fda00038c0000 */
.L_x_8758:
[----:B--2---:R-:W2:Y:S01]  /*190d0*/  LDL R3, [R1+0x2c] ;  /* 0x00002c0001037983 */ /* 0x004ea20000100800 */
[----:B------:R-:W-:Y:S01]  /*190e0*/  BSSY B1, `(.L_x_8760) ;  /* 0x0000008000017945 */ /* 0x000fe20003800000 */
[----:B--2---:R-:W-:-:S05]  /*190f0*/  VIADD R3, R3, 0x1 ;  /* 0x0000000103037836 */ /* 0x004fca0000000000 */
[----:B0-----:R-:W-:-:S04]  /*19100*/  LEA.HI R8, R3, R3, RZ, 0x1 ;  /* 0x0000000303087211 */ /* 0x001fc800078f08ff */
[----:B------:R-:W-:-:S05]  /*19110*/  LOP3.LUT R8, R8, 0xfffffffe, RZ, 0xc0, !PT ;  /* 0xfffffffe08087812 */ /* 0x000fca00078ec0ff */
[----:B------:R-:W-:-:S05]  /*19120*/  IMAD.IADD R3, R3, 0x1, -R8 ;  /* 0x0000000103037824 */ /* 0x000fca00078e0a08 */
[----:B------:R-:W-:-:S04]  /*19130*/  SHF.L.U32 R3, R3, 0x1f, RZ ;  /* 0x0000001f03037819 */ /* 0x000fc800000006ff */
[----:B------:R-:W0:Y:S02]  /*19140*/  SYNCS.PHASECHK.TRANS64.TRYWAIT P0, [R23+URZ+0x38820], R3 ;  /* 0x03882003170075a7 */ /* 0x000e24000800017f */
[----:B0-----:R-:W-:Y:S05]  /*19150*/  @!P0 BRA `(.L_x_8761) ;  /* 0x0000008000748947 */ /* 0x001fea0003800000 */
.L_x_8922:
[----:B------:R-:W-:Y:S05]  /*19160*/  BSYNC B1 ;  /* 0x0000000000017941 */ /* 0x000fea0003800000 */
.L_x_8760:
        /* <DEDUP_REMOVED lines=10> */
.L_x_8923:
[----:B------:R-:W-:Y:S05]  /*19210*/  BSYNC B2 ;  /* 0x0000000000027941 */ /* 0x000fea0003800000 */
.L_x_8764:
        /* <DEDUP_REMOVED lines=9> */
.L_x_8767:
[----:B------:R-:W-:Y:S05]  /*192b0*/  BSYNC B2 ;  /* 0x0000000000027941 */ /* 0x000fea0003800000 */
.L_x_8766:
        /* <DEDUP_REMOVED lines=12> */
.L_x_8768:
        /* <DEDUP_REMOVED lines=13> */
.L_x_8924:
[----:B------:R-:W-:Y:S05]  /*19450*/  BSYNC B2 ;  /* 0x0000000000027941 */ /* 0x000fea0003800000 */
.L_x_8769:
        /* <DEDUP_REMOVED lines=11> */
.L_x_8772:
[----:B------:R-:W-:Y:S05]  /*19510*/  BSYNC B2 ;  /* 0x0000000000027941 */ /* 0x000fea0003800000 */
.L_x_8771:
        /* <DEDUP_REMOVED lines=9> */
.L_x_8773:
        /* <DEDUP_REMOVED lines=15> */
.L_x_8774:
        /* <DEDUP_REMOVED lines=15> */
.L_x_8775:
        /* <DEDUP_REMOVED lines=15> */
.L_x_8776:
        /* <DEDUP_REMOVED lines=15> */
.L_x_8777:
        /* <DEDUP_REMOVED lines=15> */
.L_x_8778:
        /* <DEDUP_REMOVED lines=15> */
.L_x_8779:
        /* <DEDUP_REMOVED lines=15> */
.L_x_8780:
        /* <DEDUP_REMOVED lines=10> */
.L_x_8763:
[----:B------:R-:W-:Y:S05]  /*19ce0*/  BSYNC B1 ;  /* 0x0000000000017941 */ /* 0x000fea0003800000 */
.L_x_8762:
        /* <DEDUP_REMOVED lines=9> */
.L_x_8800:
        /* <DEDUP_REMOVED lines=11> */
.L_x_8925:
[----:B------:R-:W-:Y:S05]  /*19e30*/  BSYNC B2 ;  /* 0x0000000000027941 */ /* 0x000fea0003800000 */
.L_x_8783:
        /* <DEDUP_REMOVED lines=9> */
.L_x_8786:
[----:B------:R-:W-:Y:S05]  /*19ed0*/  BSYNC B2 ;  /* 0x0000000000027941 */ /* 0x000fea0003800000 */
.L_x_8785:
        /* <DEDUP_REMOVED lines=8> */
[----:B-1----:R-:W-:Y:S01]  /*19f60*/  VIADD R9, R8, 0x38890 ;  /* 0x0003889008097836 */ /* 0x002fe20000000000 */
[----:B------:R-:W-:Y:S01]  /*19f70*/  UMOV UR6, 0x0 ;  /* 0x0000000000067882 */ /* 0x000fe20000000000 */
[----:B------:R-:W-:-:S10]  /*19f80*/  UMOV UR7, 0x12f00000 ;  /* 0x12f0000000077882 */ /* 0x000fd40000000000 */
.L_x_8787:
        /* <DEDUP_REMOVED lines=13> */
.L_x_8926:
[----:B------:R-:W-:Y:S05]  /*1a060*/  BSYNC B2 ;  /* 0x0000000000027941 */ /* 0x000fea0003800000 */
.L_x_8788:
        /* <DEDUP_REMOVED lines=11> */
.L_x_8791:
[----:B------:R-:W-:Y:S05]  /*1a120*/  BSYNC B2 ;  /* 0x0000000000027941 */ /* 0x000fea0003800000 */
.L_x_8790:
        /* <DEDUP_REMOVED lines=9> */
.L_x_8792:
        /* <DEDUP_REMOVED lines=15> */
.L_x_8793:
        /* <DEDUP_REMOVED lines=15> */
.L_x_8794:
        /* <DEDUP_REMOVED lines=15> */
.L_x_8795:
        /* <DEDUP_REMOVED lines=15> */
.L_x_8796:
        /* <DEDUP_REMOVED lines=15> */
.L_x_8797:
        /* <DEDUP_REMOVED lines=15> */
.L_x_8798:
        /* <DEDUP_REMOVED lines=15> */
.L_x_8799:
        /* <DEDUP_REMOVED lines=10> */
.L_x_8782:
[----:B------:R-:W-:Y:S05]  /*1a8f0*/  BSYNC B1 ;  /* 0x0000000000017941 */ /* 0x000fea0003800000 */
.L_x_8781:
        /* <DEDUP_REMOVED lines=8> */
.L_x_8756:
[----:B------:R-:W-:Y:S05]  /*1a980*/  BSYNC B0 ;  /* 0x0000000000007941 */ /* 0x000fea0003800000 */
.L_x_8755:
        /* <DEDUP_REMOVED lines=35> */
.L_x_8802:
        /* <DEDUP_REMOVED lines=20> */
.L_x_8805:
[----:B------:R-:W-:Y:S05]  /*1ad00*/  BSYNC B6 ;  /* 0x0000000000067941 */ /* 0x000fea0003800000 */
.L_x_8804:
        /* <DEDUP_REMOVED lines=19> */
[----:B-12---:R-:W-:Y:S05]  /*1ae40*/  CALL.ABS.NOINC R2 ;  /* 0x0000000002007343 */ /* 0x006fea0003c00000 */
.L_x_8808:
        /* <DEDUP_REMOVED lines=15> */
.L_x_8807:
[----:B------:R-:W-:Y:S05]  /*1af40*/  BSYNC B6 ;  /* 0x0000000000067941 */ /* 0x000fea0003800000 */
.L_x_8806:
[----:B------:R-:W-:Y:S01]  /*1af50*/  ULDC.64 UR4, c[0x0][0xaf0] ;  /* 0x0002bc0000047ab9 */ /* 0x000fe20000000a00 */
[----:B------:R-:W0:Y:S01]  /*1af60*/  S2R R20, SR_TID.X ;  /* 0x0000000000147919 */ /* 0x000e220000002100 */
[----:B------:R-:W-:Y:S01]  /*1af70*/  ISETP.NE.U32.AND P0, PT, RZ, UR4, PT ;  /* 0x00000004ff007c0c */ /* 0x000fe2000bf05070 */
[----:B------:R-:W2:Y:S03]  /*1af80*/  LDC R10, c[0x0][0x430] ;  /* 0x00010c00ff0a7b82 */ /* 0x000ea60000000800 */
[----:B------:R-:W-:-:S13]  /*1af90*/  ISETP.NE.AND.EX P0, PT, RZ, UR5, PT, P0 ;  /* 0x00000005ff007c0c */ /* 0x000fda000bf05300 */
[----:B------:R-:W-:Y:S01]  /*1afa0*/  @P0 IADD3 R2, P1, R27, UR4, RZ ;  /* 0x000000041b020c10 */ /* 0x000fe2000ff3e0ff */
[----:B------:R-:W3:Y:S01]  /*1afb0*/  S2R R11, SR_TID.X ;  /* 0x00000000000b7919 */ /* 0x000ee20000002100 */
[----:B------:R-:W-:Y:S02]  /*1afc0*/  ULDC UR4, c[0x0][0x320] ;  /* 0x0000c80000047ab9 */ /* 0x000fe40000000800 */
[----:B------:R-:W-:-:S05]  /*1afd0*/  @P0 IADD3.X R3, R30, UR5, RZ, P1, !PT ;  /* 0x000000051e030c10 */ /* 0x000fca0008ffe4ff */
[----:B------:R4:W5:Y:S01]  /*1afe0*/  @P0 LDG.E R32, desc[UR40][R2.64] ;  /* 0x0000002802200981 */ /* 0x000962000c1e1900 */
[----:B0-----:R-:W-:-:S04]  /*1aff0*/  LOP3.LUT R20, R20, 0x7f, RZ, 0xc0, !PT ;  /* 0x0000007f14147812 */ /* 0x001fc800078ec0ff */
[----:B------:R-:W-:Y:S02]  /*1b000*/  SHF.R.U32.HI R21, RZ, 0x3, R20 ;  /* 0x00000003ff157819 */ /* 0x000fe40000011614 */
[----:B------:R-:W0:Y:S02]  /*1b010*/  S2R R20, SR_TID.X ;  /* 0x0000000000147919 */ /* 0x000e240000002100 */
[----:B0-----:R-:W-:-:S05]  /*1b020*/  IMAD.SHL.U32 R20, R20, 0x10, RZ ;  /* 0x0000001014147824 */ /* 0x001fca00078e00ff */
[----:B------:R-:W-:Y:S02]  /*1b030*/  LOP3.LUT R20, R21, 0x70, R20, 0xf8, !PT ;  /* 0x0000007015147812 */ /* 0x000fe400078ef814 */
[----:B------:R-:W0:Y:S01]  /*1b040*/  S2R R21, SR_TID.X ;  /* 0x0000000000157919 */ /* 0x000e220000002100 */
[----:B--2---:R-:W-:Y:S02]  /*1b050*/  ISETP.NE.AND P1, PT, R10, 0x1, PT ;  /* 0x000000010a00780c */ /* 0x004fe40003f25270 */
[----:B------:R-:W-:-:S11]  /*1b060*/  LEA R27, R35, 0xffffffc0, 0x6 ;  /* 0xffffffc0231b7811 */ /* 0x000fd600078e30ff */
[----:B----4-:R-:W2:Y:S01]  /*1b070*/  @P1 LDC R3, c[0x0][0x434] ;  /* 0x00010d00ff031b82 */ /* 0x010ea20000000800 */
[----:B0-----:R-:W-:-:S07]  /*1b080*/  IMAD.SHL.U32 R21, R21, 0x8, RZ ;  /* 0x0000000815157824 */ /* 0x001fce00078e00ff */
[----:B------:R-:W0:Y:S01]  /*1b090*/  @P1 LDC R2, c[0x0][0x438] ;  /* 0x00010e00ff021b82 */ /* 0x000e220000000800 */
[----:B------:R-:W-:-:S04]  /*1b0a0*/  LOP3.LUT R21, R21, 0x38, RZ, 0xc0, !PT ;  /* 0x0000003815157812 */ /* 0x000fc800078ec0ff */
[----:B------:R-:W-:-:S04]  /*1b0b0*/  LOP3.LUT R21, R21, 0x40, RZ, 0xfc, !PT ;  /* 0x0000004015157812 */ /* 0x000fc800078efcff */
[----:B------:R-:W-:Y:S02]  /*1b0c0*/  ISETP.GE.AND P2, PT, R21, UR4, PT ;  /* 0x0000000415007c0c */ /* 0x000fe4000bf46270 */
[----:B------:R-:W4:Y:S01]  /*1b0d0*/  S2R R21, SR_TID.X ;  /* 0x0000000000157919 */ /* 0x000f220000002100 */
[----:B------:R-:W-:-:S05]  /*1b0e0*/  IMAD.IADD R4, R20, 0x1, R27 ;  /* 0x0000000114047824 */ /* 0x000fca00078e021b */
[C---:B------:R-:W-:Y:S01]  /*1b0f0*/  ISETP.GE.AND P0, PT, R4.reuse, R31, PT ;  /* 0x0000001f0400720c */ /* 0x040fe20003f06270 */
[----:B------:R-:W-:Y:S02]  /*1b100*/  IMAD.IADD R0, R4, 0x1, R34 ;  /* 0x0000000104007824 */ /* 0x000fe400078e0222 */
[----:B---3--:R-:W-:Y:S01]  /*1b110*/  IMAD.SHL.U32 R11, R11, 0x8, RZ ;  /* 0x000000080b0b7824 */ /* 0x008fe200078e00ff */
[----:B------:R-:W-:Y:S01]  /*1b120*/  ISETP.GT.U32.OR P0, PT, R20, 0x3f, P0 ;  /* 0x0000003f1400780c */ /* 0x000fe20000704470 */
[----:B--2---:R-:W-:-:S03]  /*1b130*/  @P1 IMAD.HI.U32 R3, R0, R3, RZ ;  /* 0x0000000300031227 */ /* 0x004fc600078e00ff */
[----:B------:R-:W-:Y:S01]  /*1b140*/  LOP3.LUT R11, R11, 0x38, RZ, 0xc0, !PT ;  /* 0x000000380b0b7812 */ /* 0x000fe200078ec0ff */
[----:B------:R-:W-:Y:S01]  /*1b150*/  IMAD.MOV.U32 R8, RZ, RZ, R0 ;  /* 0x000000ffff087224 */ /* 0x000fe200078e0000 */
[----:B0-----:R-:W-:Y:S02]  /*1b160*/  @P1 SHF.R.U32.HI R8, RZ, R2, R3 ;  /* 0x00000002ff081219 */ /* 0x001fe40000011603 */
[----:B------:R-:W-:Y:S02]  /*1b170*/  ISETP.GE.AND P1, PT, R11, UR4, PT ;  /* 0x000000040b007c0c */ /* 0x000fe4000bf26270 */
[----:B------:R-:W-:Y:S02]  /*1b180*/  LOP3.LUT R22, R22, 0xffffffbf, RZ, 0xc0, !PT ;  /* 0xffffffbf16167812 */ /* 0x000fe400078ec0ff */
[----:B-1----:R-:W-:Y:S01]  /*1b190*/  SEL R9, RZ, 0xffffffff, P2 ;  /* 0xffffffffff097807 */ /* 0x002fe20001000000 */
[----:B------:R-:W0:Y:S01]  /*1b1a0*/  @!P0 LDC.64 R2, c[0x0][0x428] ;  /* 0x00010a00ff028b82 */ /* 0x000e220000000a00 */
[----:B------:R-:W-:Y:S01]  /*1b1b0*/  @P2 LOP3.LUT R22, R22, 0x40, RZ, 0xfc, !PT ;  /* 0x0000004016162812 */ /* 0x000fe200078efcff */
[----:B----4-:R-:W-:Y:S01]  /*1b1c0*/  IMAD.SHL.U32 R21, R21, 0x8, RZ ;  /* 0x0000000815157824 */ /* 0x010fe200078e00ff */
        /* <DEDUP_REMOVED lines=64> */
.L_x_8929:
        /* <DEDUP_REMOVED lines=11> */
.L_x_8810:
        /* <DEDUP_REMOVED lines=9> */
.L_x_8930:
[----:B------:R-:W-:Y:S05]  /*1b710*/  BSYNC B0 ;  /* 0x0000000000007941 */ /* 0x000fea0003800000 */
.L_x_8811:
        /* <DEDUP_REMOVED lines=64> */
.L_x_8940:
        /* <DEDUP_REMOVED lines=10> */
.L_x_8814:
        /* <DEDUP_REMOVED lines=11> */
.L_x_8815:
        /* <DEDUP_REMOVED lines=34> */
.L_x_8817:
[----:B------:R-:W-:Y:S05]  /*1be90*/  BSYNC B6 ;  /* 0x0000000000067941 */ /* 0x000fea0003800000 */
.L_x_8816:
        /* <DEDUP_REMOVED lines=95> */
.L_x_8949:
        /* <DEDUP_REMOVED lines=11> */
.L_x_8819:
        /* <DEDUP_REMOVED lines=28> */
.L_x_8821:
[----:B------:R-:W-:Y:S05]  /*1c700*/  BSYNC B6 ;  /* 0x0000000000067941 */ /* 0x000fea0003800000 */
.L_x_8820:
        /* <DEDUP_REMOVED lines=193> */
.L_x_8959:
        /* <DEDUP_REMOVED lines=26> */
.L_x_8824:
[----:B------:R-:W-:Y:S05]  /*1d4c0*/  BSYNC B0 ;  /* 0x0000000000007941 */ /* 0x000fea0003800000 */
.L_x_8823:
[----:B------:R-:W-:Y:S01]  /*1d4d0*/  NOP ;  /* 0x0000000000007918 */ /* 0x000fe20000000000 */
[----:B------:R-:W-:-:S13]  /*1d4e0*/  PLOP3.LUT P0, PT, PT, PT, PT, 0x80, 0x0 ;  /* 0x000000000000781c */ /* 0x000fda0003f0f070 */
.L_x_8825:
        /* <DEDUP_REMOVED lines=18> */
.L_x_8960:
[----:B------:R-:W-:Y:S05]  /*1d610*/  BSYNC B0 ;  /* 0x0000000000007941 */ /* 0x000fea0003800000 */
.L_x_8826:
[----:B------:R-:W2:Y:S02]  /*1d620*/  LDL R2, [R1+0x50] ;  /* 0x0000500001027983 */ /* 0x000ea40000100800 */
[----:B--2---:R-:W-:-:S13]  /*1d630*/  ISETP.NE.AND P0, PT, R2, 0x3, PT ;  /* 0x000000030200780c */ /* 0x004fda0003f05270 */
[----:B------:R-:W-:Y:S05]  /*1d640*/  @!P0 BRA `(.L_x_8828) ;  /* 0x0000000000048947 */ /* 0x000fea0003800000 */
[----:B------:R-:W-:Y:S01]  /*1d650*/  BPT.TRAP 0x1 ;  /* 0x000000040000795c */ /* 0x000fe20000300000 */
.L_x_8828:
[----:B-1----:R-:W-:Y:S01]  /*1d660*/  SHF.L.U32 R0, R28, 0x1f, RZ ;  /* 0x0000001f1c007819 */ /* 0x002fe200000006ff */
[----:B------:R-:W-:Y:S03]  /*1d670*/  BSSY B0, `(.L_x_8829) ;  /* 0x0000003000007945 */ /* 0x000fe60003800000 */
[----:B------:R-:W1:Y:S02]  /*1d680*/  SYNCS.PHASECHK.TRANS64.TRYWAIT P0, [R31+URZ+0x38860], R0 ;  /* 0x038860001f0075a7 */ /* 0x000e64000800017f */
[----:B-1----:R-:W-:Y:S05]  /*1d690*/  @!P0 BRA `(.L_x_8830) ;  /* 0x0000005400348947 */ /* 0x002fea0003800000 */
.L_x_8961:
[----:B------:R-:W-:Y:S05]  /*1d6a0*/  BSYNC B0 ;  /* 0x0000000000007941 */ /* 0x000fea0003800000 */
.L_x_8829:
        /* <DEDUP_REMOVED lines=111> */
.L_x_8971:
        /* <DEDUP_REMOVED lines=34> */
.L_x_8832:
        /* <DEDUP_REMOVED lines=11> */
.L_x_8833:
        /* <DEDUP_REMOVED lines=11> */
.L_x_8848:
        /* <DEDUP_REMOVED lines=36> */
[----:B------:R-:W-:Y:S02]  /*1e360*/  SEL R25, R25, RZ, P0 ;  /* 0x000000ff19197207 */ /* 0x000fe40000000000 */
[----:B------:R-:W-:-:S02]  /*1e370*/  IADD3 R7, R7, -0x1, RZ ;  /* 0xffffffff07077810 */ /* 0x000fc40007ffe0ff */
[----:B------:R-:W-:Y:S02]  /*1e380*/  ISETP.GT.AND P3, PT, R2, RZ, PT ;  /* 0x000000ff0200720c */ /* 0x000fe40003f64270 */
[----:B--2---:R-:W-:-:S13]  /*1e390*/  ISETP.NE.AND P1, PT, R10, 0x3, PT ;  /* 0x000000030a00780c */ /* 0x004fda0003f25270 */
[----:B0-----:R-:W-:Y:S05]  /*1e3a0*/  @!P1 BRA `(.L_x_8836) ;  /* 0x0000000000049947 */ /* 0x001fea0003800000 */
[----:B------:R-:W-:Y:S01]  /*1e3b0*/  BPT.TRAP 0x1 ;  /* 0x000000040000795c */ /* 0x000fe20000300000 */
.L_x_8836:
[----:B------:R-:W-:Y:S01]  /*1e3c0*/  IMAD R6, R25, 0x8, R23 ;  /* 0x0000000819067824 */ /* 0x000fe200078e0217 */
[----:B------:R-:W-:Y:S01]  /*1e3d0*/  SHF.L.U32 R21, R28, 0x1f, RZ ;  /* 0x0000001f1c157819 */ /* 0x000fe200000006ff */
[----:B------:R-:W-:Y:S01]  /*1e3e0*/  BSSY B1, `(.L_x_8837) ;  /* 0x0000004000017945 */ /* 0x000fe20003800000 */
[----:B------:R-:W-:Y:S02]  /*1e3f0*/  SHF.R.S32.HI R9, RZ, 0x1f, R5 ;  /* 0x0000001fff097819 */ /* 0x000fe40000011405 */
[----:B------:R-:W0:Y:S02]  /*1e400*/  SYNCS.PHASECHK.TRANS64.TRYWAIT P0, [R6+URZ+0x38840], R21 ;  /* 0x03884015060075a7 */ /* 0x000e24000800017f */
[----:B0-----:R-:W-:Y:S05]  /*1e410*/  @!P0 BRA `(.L_x_8838) ;  /* 0x0000005000108947 */ /* 0x001fea0003800000 */
.L_x_8972:
[----:B------:R-:W-:Y:S05]  /*1e420*/  BSYNC B1 ;  /* 0x0000000000017941 */ /* 0x000fea0003800000 */
.L_x_8837:
        /* <DEDUP_REMOVED lines=42> */
.L_x_8982:
        /* <DEDUP_REMOVED lines=8> */
.L_x_8840:
        /* <DEDUP_REMOVED lines=11> */
.L_x_8841:
[----:B------:R2:W-:Y:S01]  /*1e800*/  SYNCS.ARRIVE.TRANS64.A1T0 RZ, [R6+URZ+0x38830], RZ ;  /* 0x038830ff06ff79a7 */ /* 0x0005e2000810003f */
[----:B------:R-:W-:Y:S05]  /*1e810*/  @!P2 BRA `(.L_x_8842) ;  /* 0x000000000004a947 */ /* 0x000fea0003800000 */
[----:B------:R-:W-:Y:S01]  /*1e820*/  BPT.TRAP 0x1 ;  /* 0x000000040000795c */ /* 0x000fe20000300000 */
.L_x_8842:
[----:B------:R-:W3:Y:S01]  /*1e830*/  SYNCS.PHASECHK.TRANS64.TRYWAIT P0, [R6+URZ+0x38860], R21 ;  /* 0x03886015060075a7 */ /* 0x000ee2000800017f */
[----:B------:R-:W-:Y:S04]  /*1e840*/  BSSY B1, `(.L_x_8843) ;  /* 0x0000002000017945 */ /* 0x000fe80003800000 */
[----:B---3--:R-:W-:Y:S05]  /*1e850*/  @!P0 BRA `(.L_x_8844) ;  /* 0x0000005000308947 */ /* 0x008fea0003800000 */
.L_x_8983:
[----:B------:R-:W-:Y:S05]  /*1e860*/  BSYNC B1 ;  /* 0x0000000000017941 */ /* 0x000fea0003800000 */
.L_x_8843:
        /* <DEDUP_REMOVED lines=81> */
.L_x_8993:
        /* <DEDUP_REMOVED lines=25> */
.L_x_8846:
        /* <DEDUP_REMOVED lines=11> */
.L_x_8847:
[----:B------:R1:W-:Y:S01]  /*1efc0*/  SYNCS.ARRIVE.TRANS64.A1T0 RZ, [R6+URZ+0x38850], RZ ;  /* 0x038850ff06ff79a7 */ /* 0x0003e2000810003f */
[----:B------:R-:W-:Y:S05]  /*1efd0*/  @P3 BRA `(.L_x_8848) ;  /* 0xfffffff000503947 */ /* 0x000fea000383ffff */
.L_x_8835:
[----:B------:R-:W-:Y:S05]  /*1efe0*/  BSYNC B0 ;  /* 0x0000000000007941 */ /* 0x000fea0003800000 */
.L_x_8834:
        /* <DEDUP_REMOVED lines=21> */
.L_x_8850:
[----:B------:R-:W-:Y:S05]  /*1f140*/  BSYNC B0 ;  /* 0x0000000000007941 */ /* 0x000fea0003800000 */
.L_x_8849:
[----:B------:R-:W-:-:S07]  /*1f150*/  SEL R25, R25, RZ, P0 ;  /* 0x000000ff19197207 */ /* 0x000fce0000000000 */
.L_x_8803:
[----:B------:R-:W-:Y:S05]  /*1f160*/  BSYNC B7 ;  /* 0x0000000000077941 */ /* 0x000fea0003800000 */
.L_x_8801:
        /* <DEDUP_REMOVED lines=11> */
.L_x_8851:
        /* <DEDUP_REMOVED lines=26> */
[----:B------:R-:W1:Y:S02]  /*1f3c0*/  SHFL.UP PT, R14, R5, 0x4, RZ ;  /* 0x04800000050e7989 */ /* 0x000e6400000e00ff */
[----:B-123--:R-:W-:-:S05]  /*1f3d0*/  SEL R6, R14, RZ, P3 ;  /* 0x000000ff0e067207 */ /* 0x00efca0001800000 */
        /* <DEDUP_REMOVED lines=8> */
.L_x_9003:
[----:B------:R-:W-:Y:S02]  /*1f460*/  ULDC UR4, c[0x0][0xd38] ;  /* 0x00034e0000047ab9 */ /* 0x000fe40000000800 */
[----:B------:R-:W-:-:S04]  /*1f470*/  IMAD.U32 R4, RZ, RZ, UR4 ;  /* 0x00000004ff047e24 */ /* 0x000fc8000f8e00ff */
[----:B-1----:R-:W-:-:S04]  /*1f480*/  IMAD R5, R14, R4, RZ ;  /* 0x000000040e057224 */ /* 0x002fc800078e02ff */
[----:B------:R-:W-:-:S05]  /*1f490*/  IMAD.IADD R16, R16, 0x1, R5 ;  /* 0x0000000110107824 */ /* 0x000fca00078e0205 */
[----:B------:R-:W-:-:S13]  /*1f4a0*/  ISETP.GT.AND P6, PT, R16, R0, PT ;  /* 0x000000001000720c */ /* 0x000fda0003fc4270 */
[----:B------:R-:W-:Y:S05]  /*1f4b0*/  @P6 BRA `(.L_x_8854) ;  /* 0x00000000009c6947 */ /* 0x000fea0003800000 */
.L_x_8859:
        /* <DEDUP_REMOVED lines=14> */
.L_x_8857:
[----:B------:R-:W-:Y:S05]  /*1f5a0*/  BSYNC B0 ;  /* 0x0000000000007941 */ /* 0x000fea0003800000 */
.L_x_8856:
        /* <DEDUP_REMOVED lines=18> */
.L_x_9011:
[----:B------:R-:W-:Y:S02]  /*1f6d0*/  ULDC UR4, c[0x0][0xd38] ;  /* 0x00034e0000047ab9 */ /* 0x000fe40000000800 */
[----:B------:R-:W-:-:S05]  /*1f6e0*/  MOV R4, UR4 ;  /* 0x0000000400047c02 */ /* 0x000fca0008000f00 */
[----:B-1----:R-:W-:-:S04]  /*1f6f0*/  IMAD R5, R14, R4, RZ ;  /* 0x000000040e057224 */ /* 0x002fc800078e02ff */
[----:B------:R-:W-:-:S05]  /*1f700*/  IMAD.IADD R16, R5, 0x1, R16 ;  /* 0x0000000105107824 */ /* 0x000fca00078e0210 */
[----:B------:R-:W-:-:S13]  /*1f710*/  ISETP.GT.AND P6, PT, R16, R0, PT ;  /* 0x000000001000720c */ /* 0x000fda0003fc4270 */
[----:B------:R-:W-:Y:S05]  /*1f720*/  @!P6 BRA `(.L_x_8859) ;  /* 0xfffffffc0064e947 */ /* 0x000fea000383ffff */
.L_x_8854:
        /* <DEDUP_REMOVED lines=8> */
.L_x_9015:
[----:B------:R-:W-:Y:S01]  /*1f7b0*/  ISETP.NE.AND P0, PT, R6, RZ, PT ;  /* 0x000000ff0600720c */ /* 0x000fe20003f05270 */
[----:B------:R-:W-:-:S12]  /*1f7c0*/  IMAD.MOV.U32 R6, RZ, RZ, RZ ;  /* 0x000000ffff067224 */ /* 0x000fd800078e00ff */
[----:B------:R-:W-:Y:S05]  /*1f7d0*/  @!P0 BRA `(.L_x_8861) ;  /* 0x0000000000108947 */ /* 0x000fea0003800000 */
[----:B------:R-:W-:Y:S01]  /*1f7e0*/  UMOV UR4, 0xffffffff ;  /* 0xffffffff00047882 */ /* 0x000fe20000000000 */
[----:B------:R-:W-:Y:S02]  /*1f7f0*/  VIADD R12, R5, 0xffffffff ;  /* 0xffffffff050c7836 */ /* 0x000fe40000000000 */
[----:B------:R-:W-:Y:S05]  /*1f800*/  BRA.DIV UR4, `(.L_x_8862) ;  /* 0x00000052045c7947 */ /* 0x000fea000b800000 */
[----:B------:R3:W4:Y:S02]  /*1f810*/  SHFL.IDX PT, R6, R3, R12, 0x1f ;  /* 0x00001f0c03067589 */ /* 0x00072400000e0000 */
.L_x_8861:
[----:B01-3--:R-:W0:Y:S01]  /*1f820*/  LDC.64 R2, c[0x0][0xd90] ;  /* 0x00036400ff027b82 */ /* 0x00be220000000a00 */
[----:B------:R-:W-:-:S04]  /*1f830*/  IMAD.IADD R19, R5, 0x1, R19 ;  /* 0x0000000105137824 */ /* 0x000fc800078e0213 */
[----:B0-----:R-:W-:-:S05]  /*1f840*/  IMAD.WIDE R2, R19, 0x4, R2 ;  /* 0x0000000413027825 */ /* 0x001fca00078e0202 */
[----:B------:R0:W2:Y:S01]  /*1f850*/  LDG.E R7, desc[UR40][R2.64] ;  /* 0x0000002802077981 */ /* 0x0000a2000c1e1900 */
[----:B----4-:R-:W-:-:S04]  /*1f860*/  IMAD R16, R6, R4, R16 ;  /* 0x0000000406107224 */ /* 0x010fc800078e0210 */
[----:B------:R-:W-:Y:S02]  /*1f870*/  IMAD.IADD R0, R0, 0x1, -R16 ;  /* 0x0000000100007824 */ /* 0x000fe400078e0a10 */
[----:B0-----:R-:W-:Y:S02]  /*1f880*/  IMAD.MOV.U32 R2, RZ, RZ, RZ ;  /* 0x000000ffff027224 */ /* 0x001fe400078e00ff */
[----:B--2---:R-:W-:-:S05]  /*1f890*/  IMAD R5, R17, R7, RZ ;  /* 0x0000000711057224 */ /* 0x004fca00078e02ff */
        /* <DEDUP_REMOVED lines=50> */
[----:B------:R-:W-:-:S06]  /*1fbc0*/  @P0 VIADD R2, R2, 0x1 ;  /* 0x0000000102020836 */ /* 0x000fcc0000000000 */
[----:B------:R-:W-:Y:S01]  /*1fbd0*/  @!P2 IMAD.MOV R2, RZ, RZ, -R2 ;  /* 0x000000ffff02a224 */ /* 0x000fe200078e0a02 */
[----:B------:R-:W-:Y:S01]  /*1fbe0*/  @!P1 LOP3.LUT R2, RZ, R4, RZ, 0x33, !PT ;  /* 0x00000004ff029212 */ /* 0x000fe200078e33ff */
[----:B------:R-:W-:-:S04]  /*1fbf0*/  IMAD.MOV R4, RZ, RZ, -R4 ;  /* 0x000000ffff047224 */ /* 0x000fc800078e0a04 */
[----:B------:R-:W-:Y:S01]  /*1fc00*/  IMAD R18, R2, R4, R5 ;  /* 0x0000000402127224 */ /* 0x000fe200078e0205 */
[----:B------:R-:W-:-:S05]  /*1fc10*/  LOP3.LUT R2, RZ, R2, RZ, 0x33, !PT ;  /* 0x00000002ff027212 */ /* 0x000fca00078e33ff */
[----:B------:R-:W-:Y:S01]  /*1fc20*/  IMAD.IADD R17, R17, 0x1, R2 ;  /* 0x0000000111117824 */ /* 0x000fe200078e0202 */
[----:B------:R-:W-:Y:S06]  /*1fc30*/  BRA `(.L_x_8863) ;  /* 0x00000000001c7947 */ /* 0x000fec0003800000 */
.L_x_8855:
[----:B------:R-:W-:Y:S01]  /*1fc40*/  UMOV UR4, URZ ;  /* 0x0000003f00047c82 */ /* 0x000fe20008000000 */
[----:B------:R-:W-:Y:S01]  /*1fc50*/  UMOV UR5, URZ ;  /* 0x0000003f00057c82 */ /* 0x000fe20008000000 */
[----:B------:R-:W-:Y:S01]  /*1fc60*/  ULDC UR6, c[0x0][0xd3c] ;  /* 0x00034f0000067ab9 */ /* 0x000fe20000000800 */
[----:B------:R-:W-:Y:S02]  /*1fc70*/  IMAD.MOV.U32 R16, RZ, RZ, R0 ;  /* 0x000000ffff107224 */ /* 0x000fe400078e0000 */
[----:B------:R-:W-:Y:S02]  /*1fc80*/  IMAD.U32 R17, RZ, RZ, UR4 ;  /* 0x00000004ff117e24 */ /* 0x000fe4000f8e00ff */
[----:B------:R-:W-:Y:S02]  /*1fc90*/  IMAD.U32 R18, RZ, RZ, UR5 ;  /* 0x00000005ff127e24 */ /* 0x000fe4000f8e00ff */
[----:B------:R-:W-:-:S07]  /*1fca0*/  IMAD.U32 R19, RZ, RZ, UR6 ;  /* 0x00000006ff137e24 */ /* 0x000fce000f8e00ff */
.L_x_8863:
        /* <DEDUP_REMOVED lines=10> */
.L_x_8852:
[----:B------:R-:W-:Y:S02]  /*1fd50*/  ULDC UR4, c[0x0][0xd3c] ;  /* 0x00034f0000047ab9 */ /* 0x000fe40000000800 */
[----:B0-----:R-:W-:-:S13]  /*1fd60*/  ISETP.GE.AND P0, PT, R19, UR4, PT ;  /* 0x0000000413007c0c */ /* 0x001fda000bf06270 */
[----:B------:R-:W-:Y:S05]  /*1fd70*/  @!P0 BRA `(.L_x_8864) ;  /* 0xffffff8800e08947 */ /* 0x000fea000383ffff */
[----:B------:R-:W-:Y:S05]  /*1fd80*/  BSYNC B8 ;  /* 0x0000000000087941 */ /* 0x000fea0003800000 */
.L_x_8751:
        /* <DEDUP_REMOVED lines=12> */
.L_x_9018:
[----:B------:R-:W-:Y:S05]  /*1fe50*/  BSYNC B0 ;  /* 0x0000000000007941 */ /* 0x000fea0003800000 */
.L_x_8865:
[----:B------:R-:W-:-:S03]  /*1fe60*/  UMOV UR4, 0xffffffff ;  /* 0xffffffff00047882 */ /* 0x000fc60000000000 */
[----:B------:R-:W-:Y:S05]  /*1fe70*/  BRA.DIV UR4, `(.L_x_8867) ;  /* 0x0000004a04fc7947 */ /* 0x000fea000b800000 */
[----:B0-----:R-:W0:Y:S02]  /*1fe80*/  S2R R0, SR_TID.X ;  /* 0x0000000000007919 */ /* 0x001e240000002100 */
[----:B0-----:R-:W-:-:S04]  /*1fe90*/  SHF.R.U32.HI R0, RZ, 0x5, R0 ;  /* 0x00000005ff007819 */ /* 0x001fc80000011600 */
[----:B------:R-:W-:-:S05]  /*1fea0*/  LOP3.LUT R0, R0, 0x3, RZ, 0xc0, !PT ;  /* 0x0000000300007812 */ /* 0x000fca00078ec0ff */
[----:B------:R0:W1:Y:S02]  /*1feb0*/  SHFL.IDX PT, R14, R0, RZ, 0x1f ;  /* 0x00001fff000e7589 */ /* 0x00006400000e0000 */
.L_x_9021:
[----:B-1----:R-:W-:-:S13]  /*1fec0*/  ISETP.NE.AND P0, PT, R14, RZ, PT ;  /* 0x000000ff0e00720c */ /* 0x002fda0003f05270 */
[----:B------:R-:W-:Y:S05]  /*1fed0*/  @P0 BRA `(.L_x_8602) ;  /* 0x0000000000880947 */ /* 0x000fea0003800000 */
[----:B------:R-:W-:-:S03]  /*1fee0*/  UMOV UR4, 0xffffffff ;  /* 0xffffffff00047882 */ /* 0x000fc60000000000 */
[----:B------:R-:W-:Y:S05]  /*1fef0*/  BRA.DIV UR4, `(.L_x_8868) ;  /* 0x0000004e04107947 */ /* 0x000fea000b800000 */
[----:B------:R-:W-:-:S13]  /*1ff00*/  ELECT P6, URZ, PT ;  /* 0x00000000003f782f */ /* 0x000fda00038c0000 */
.L_x_9024:
[----:B------:R-:W-:Y:S05]  /*1ff10*/  @!P6 BRA `(.L_x_8602) ;  /* 0x000000000078e947 */ /* 0x000fea0003800000 */
[----:B0-----:R-:W5:Y:S02]  /*1ff20*/  LDL.LU R0, [R1+0x8] ;  /* 0x0000080001007983 */ /* 0x001f640000300800 */
[----:B-----5:R-:W-:-:S04]  /*1ff30*/  LOP3.LUT R0, R0, 0x2, RZ, 0xfc, !PT ;  /* 0x0000000200007812 */ /* 0x020fc800078efcff */
[----:B------:R-:W-:-:S13]  /*1ff40*/  ISETP.NE.AND P0, PT, R0, 0x3, PT ;  /* 0x000000030000780c */ /* 0x000fda0003f05270 */
[----:B------:R-:W-:Y:S05]  /*1ff50*/  @!P0 BRA `(.L_x_8869) ;  /* 0x0000000000048947 */ /* 0x000fea0003800000 */
[----:B------:R-:W-:Y:S01]  /*1ff60*/  BPT.TRAP 0x1 ;  /* 0x000000040000795c */ /* 0x000fe20000300000 */
.L_x_8869:
[C---:B------:R-:W-:Y:S01]  /*1ff70*/  IMAD R5, R25.reuse, 0x8, R4 ;  /* 0x0000000819057824 */ /* 0x040fe200078e0204 */
[----:B------:R-:W-:Y:S01]  /*1ff80*/  SHF.L.U32 R0, R28, 0x1f, RZ ;  /* 0x0000001f1c007819 */ /* 0x000fe200000006ff */
[----:B------:R-:W-:-:S03]  /*1ff90*/  VIADD R25, R25, 0x1 ;  /* 0x0000000119197836 */ /* 0x000fc60000000000 */
[----:B------:R-:W0:Y:S02]  /*1ffa0*/  SYNCS.PHASECHK.TRANS64.TRYWAIT P1, [R5+URZ+0x38840], R0 ;  /* 0x03884000050075a7 */ /* 0x000e24000802017f */
[----:B------:R-:W-:-:S04]  /*1ffb0*/  ISETP.NE.AND P2, PT, R25, 0x2, PT ;  /* 0x000000021900780c */ /* 0x000fc80003f45270 */
[----:B------:R-:W-:Y:S01]  /*1ffc0*/  SEL R3, RZ, 0x1, P2 ;  /* 0x00000001ff037807 */ /* 0x000fe20001000000 */
[----:B0-----:R-:W-:Y:S08]  /*1ffd0*/  @!P1 BRA `(.L_x_8870) ;  /* 0x0000004800f89947 */ /* 0x001ff00003800000 */
.L_x_9025:
[----:B------:R-:W-:Y:S02]  /*1ffe0*/  SEL R25, R25, RZ, P2 ;  /* 0x000000ff19197207 */ /* 0x000fe40001000000 */
[----:B------:R-:W-:Y:S01]  /*1fff0*/  LOP3.LUT R2, R28, R3, RZ, 0x3c, !PT ;  /* 0x000000031c027212 */ /* 0x000fe200078e3cff */
[----:B------:R-:W-:Y:S06]  /*20000*/  @!P0 BRA `(.L_x_8871) ;  /* 0x0000000000048947 */ /* 0x000fec0003800000 */
[----:B------:R-:W-:Y:S01]  /*20010*/  BPT.TRAP 0x1 ;  /* 0x000000040000795c */ /* 0x000fe20000300000 */
.L_x_8871:
[----:B------:R-:W-:Y:S01]  /*20020*/  IMAD R25, R25, 0x8, R4 ;  /* 0x0000000819197824 */ /* 0x000fe200078e0204 */
[----:B------:R-:W-:-:S04]  /*20030*/  SHF.L.U32 R2, R2, 0x1f, RZ ;  /* 0x0000001f02027819 */ /* 0x000fc800000006ff */
[----:B------:R-:W1:Y:S02]  /*20040*/  SYNCS.PHASECHK.TRANS64.TRYWAIT P1, [R25+URZ+0x38840], R2 ;  /* 0x03884002190075a7 */ /* 0x000e64000802017f */
[----:B-1----:R-:W-:Y:S05]  /*20050*/  @!P1 BRA `(.L_x_8872) ;  /* 0x0000004800ec9947 */ /* 0x002fea0003800000 */
.L_x_9026:
[----:B------:R-:W-:Y:S05]  /*20060*/  @!P0 BRA `(.L_x_8873) ;  /* 0x0000000000048947 */ /* 0x000fea0003800000 */
[----:B------:R-:W-:Y:S01]  /*20070*/  BPT.TRAP 0x1 ;  /* 0x000000040000795c */ /* 0x000fe20000300000 */
.L_x_8873:
[----:B------:R-:W5:Y:S02]  /*20080*/  SYNCS.PHASECHK.TRANS64.TRYWAIT P1, [R5+URZ+0x38860], R0 ;  /* 0x03886000050075a7 */ /* 0x000f64000802017f */
[----:B-----5:R-:W-:Y:S05]  /*20090*/  @!P1 BRA `(.L_x_8874) ;  /* 0x0000004800f09947 */ /* 0x020fea0003800000 */
.L_x_9027:
[----:B------:R-:W-:Y:S05]  /*200a0*/  @!P0 BRA `(.L_x_8875) ;  /* 0x0000000000048947 */ /* 0x000fea0003800000 */
[----:B------:R-:W-:Y:S01]  /*200b0*/  BPT.TRAP 0x1 ;  /* 0x000000040000795c */ /* 0x000fe20000300000 */
.L_x_8875:
[----:B------:R0:W0:Y:S02]  /*200c0*/  SYNCS.PHASECHK.TRANS64.TRYWAIT P0, [R25+URZ+0x38860], R2 ;  /* 0x03886002190075a7 */ /* 0x000024000800017f */
[----:B0-----:R-:W-:Y:S05]  /*200d0*/  @!P0 NANOSLEEP.SYNCS 0x989680 ;  /* 0x009896800000895d */ /* 0x001fea0003900000 */
[----:B------:R-:W0:Y:S02]  /*200e0*/  @!P0 SYNCS.PHASECHK.TRANS64 P0, [R25+URZ+0x38860], R2 ;  /* 0x03886002190085a7 */ /* 0x000e24000800007f */
[----:B0-----:R-:W-:Y:S05]  /*200f0*/  @!P0 BRA `(.L_x_8875) ;  /* 0xfffffffc00f08947 */ /* 0x001fea000383ffff */
.L_x_8602:
[----:B------:R-:W-:Y:S05]  /*20100*/  BSYNC B9 ;  /* 0x0000000000097941 */ /* 0x000fea0003800000 */
.L_x_8599:
[----:B------:R-:W-:Y:S05]  /*20110*/  EXIT ;  /* 0x000000000000794d */ /* 0x000fea0003800000 */
.L_x_8618:
[----:B0-----:R0:W1:Y:S02]  /*20120*/  SYNCS.PHASECHK.TRANS64.TRYWAIT P5, [R62+URZ+0x38890], R75 ;  /* 0x0388904b3e0075a7 */ /* 0x00106400080a017f */
[----:B-1----:R-:W-:Y:S05]  /*20130*/  @!P5 NANOSLEEP.SYNCS 0x989680 ;  /* 0x009896800000d95d */ /* 0x002fea0003900000 */
[----:B------:R-:W1:Y:S02]  /*20140*/  @!P5 SYNCS.PHASECHK.TRANS64 P5, [R62+URZ+0x38890], R75 ;  /* 0x0388904b3e00d5a7 */ /* 0x000e6400080a007f */
[----:B-1----:R-:W-:Y:S05]  /*20150*/  @!P5 BRA `(.L_x_8618) ;  /* 0xfffffffc00f0d947 */ /* 0x002fea000383ffff */
[----:B------:R-:W-:Y:S05]  /*20160*/  BRA `(.L_x_8876) ;  /* 0xfffffe28009c7947 */ /* 0x000fea000383ffff */
.L_x_8619:
        /* <DEDUP_REMOVED lines=8> */
.L_x_8878:
[----:B------:R-:W-:Y:S05]  /*201f0*/  BSYNC B1 ;  /* 0x0000000000017941 */ /* 0x000fea0003800000 */
.L_x_8877:
        /* <DEDUP_REMOVED lines=8> */
.L_x_8879:
[----:B------:R-:W-:Y:S05]  /*20280*/  BRA `(.L_x_8880) ;  /* 0xfffffe2800687947 */ /* 0x000fea000383ffff */
.L_x_8629:
[----:B0-----:R0:W1:Y:S02]  /*20290*/  SYNCS.PHASECHK.TRANS64.TRYWAIT P6, [R62+URZ+0x38890], R75 ;  /* 0x0388904b3e0075a7 */ /* 0x00106400080c017f */
[----:B-1----:R-:W-:Y:S05]  /*202a0*/  @!P6 NANOSLEEP.SYNCS 0x989680 ;  /* 0x009896800000e95d */ /* 0x002fea0003900000 */
[----:B------:R-:W1:Y:S02]  /*202b0*/  @!P6 SYNCS.PHASECHK.TRANS64 P6, [R62+URZ+0x38890], R75 ;  /* 0x0388904b3e00e5a7 */ /* 0x000e6400080c007f */
[----:B-1----:R-:W-:Y:S05]  /*202c0*/  @!P6 BRA `(.L_x_8629) ;  /* 0xfffffffc00f0e947 */ /* 0x002fea000383ffff */
[----:B------:R-:W-:Y:S05]  /*202d0*/  BRA `(.L_x_8881) ;  /* 0xfffffe3000d07947 */ /* 0x000fea000383ffff */
.L_x_8630:
        /* <DEDUP_REMOVED lines=8> */
.L_x_8883:
[----:B------:R-:W-:Y:S05]  /*20360*/  BSYNC B1 ;  /* 0x0000000000017941 */ /* 0x000fea0003800000 */
.L_x_8882:
        /* <DEDUP_REMOVED lines=8> */
.L_x_8884:
[----:B------:R-:W-:Y:S01]  /*203f0*/  IMAD.MOV.U32 R69, RZ, RZ, R14 ;  /* 0x000000ffff457224 */ /* 0x000fe200078e000e */
[----:B------:R-:W-:Y:S06]  /*20400*/  BRA `(.L_x_8885) ;  /* 0xfffffe3000987947 */ /* 0x000fec000383ffff */
.L_x_8635:
[----:B-1----:R1:W2:Y:S02]  /*20410*/  SYNCS.PHASECHK.TRANS64.TRYWAIT P4, [R62+URZ+0x38890], R75 ;  /* 0x0388904b3e0075a7 */ /* 0x0022a4000808017f */
[----:B--2---:R-:W-:Y:S05]  /*20420*/  @!P4 NANOSLEEP.SYNCS 0x989680 ;  /* 0x009896800000c95d */ /* 0x004fea0003900000 */
[----:B------:R-:W2:Y:S02]  /*20430*/  @!P4 SYNCS.PHASECHK.TRANS64 P4, [R62+URZ+0x38890], R75 ;  /* 0x0388904b3e00c5a7 */ /* 0x000ea4000808007f */
[----:B--2---:R-:W-:Y:S05]  /*20440*/  @!P4 BRA `(.L_x_8635) ;  /* 0xfffffffc00f0c947 */ /* 0x004fea000383ffff */
[----:B------:R-:W-:Y:S05]  /*20450*/  BRA `(.L_x_8886) ;  /* 0xfffffe3800847947 */ /* 0x000fea000383ffff */
.L_x_8636:
[----:B------:R-:W-:Y:S01]  /*20460*/  BSSY B1, `(.L_x_8887) ;  /* 0x0000007000017945 */ /* 0x000fe20003800000 */
[----:B------:R-:W-:Y:S02]  /*20470*/  IMAD.MOV.U32 R12, RZ, RZ, RZ ;  /* 0x000000ffff0c7224 */ /* 0x000fe400078e00ff */
[----:B------:R-:W-:Y:S02]  /*20480*/  IMAD.MOV.U32 R11, RZ, RZ, 0x1c1f ;  /* 0x00001c1fff0b7424 */ /* 0x000fe400078e00ff */
[----:B------:R-:W-:-:S07]  /*20490*/  IMAD.MOV.U32 R15, RZ, RZ, -0x1 ;  /* 0xffffffffff0f7424 */ /* 0x000fce00078e00ff */
[----:B-1----:R-:W-:Y:S05]  /*204a0*/  WARPSYNC.COLLECTIVE R15, `(.L_x_8888) ;  /* 0x000000000f087348 */ /* 0x002fea0003c00000 */
[----:B------:R0:W2:Y:S02]  /*204b0*/  SHFL.IDX P6, R14, R13, R12, R11 ;  /* 0x0000000c0d0e7389 */ /* 0x0000a400000c000b */
[----:B012---:R-:W-:Y:S01]  /*204c0*/  ENDCOLLECTIVE ;  /* 0x000000000000791b */ /* 0x007fe20003800000 */
.L_x_8888:
[----:B------:R-:W-:Y:S05]  /*204d0*/  BSYNC B1 ;  /* 0x0000000000017941 */ /* 0x000fea0003800000 */
.L_x_8887:
        /* <DEDUP_REMOVED lines=8> */
.L_x_8889:
[----:B------:R-:W-:Y:S05]  /*20560*/  BRA `(.L_x_8890) ;  /* 0xfffffe3800ac7947 */ /* 0x000fea000383ffff */
.L_x_8640:
[----:B--2---:R2:W3:Y:S02]  /*20570*/  SYNCS.PHASECHK.TRANS64.TRYWAIT P3, [R62+URZ+0x388b0], R75 ;  /* 0x0388b04b3e0075a7 */ /* 0x0044e4000806017f */
[----:B---3--:R-:W-:Y:S05]  /*20580*/  @!P3 NANOSLEEP.SYNCS 0x989680 ;  /* 0x009896800000b95d */ /* 0x008fea0003900000 */
[----:B------:R-:W3:Y:S02]  /*20590*/  @!P3 SYNCS.PHASECHK.TRANS64 P3, [R62+URZ+0x388b0], R75 ;  /* 0x0388b04b3e00b5a7 */ /* 0x000ee4000806007f */
[----:B---3--:R-:W-:Y:S05]  /*205a0*/  @!P3 BRA `(.L_x_8640) ;  /* 0xfffffffc00f0b947 */ /* 0x008fea000383ffff */
[----:B------:R-:W-:Y:S05]  /*205b0*/  BRA `(.L_x_8891) ;  /* 0xfffffe3c00387947 */ /* 0x000fea000383ffff */
.L_x_8665:
        /* <DEDUP_REMOVED lines=8> */
.L_x_8893:
[----:B------:R-:W-:Y:S05]  /*20640*/  BSYNC B1 ;  /* 0x0000000000017941 */ /* 0x000fea0003800000 */
.L_x_8892:
        /* <DEDUP_REMOVED lines=8> */
.L_x_8894:
[----:B------:R-:W-:Y:S02]  /*206d0*/  IMAD.MOV.U32 R13, RZ, RZ, R7 ;  /* 0x000000ffff0d7224 */ /* 0x000fe400078e0007 */
[----:B------:R-:W-:-:S07]  /*206e0*/  IMAD.MOV.U32 R2, RZ, RZ, R14 ;  /* 0x000000ffff027224 */ /* 0x000fce00078e000e */
[----:B------:R-:W-:Y:S05]  /*206f0*/  WARPSYNC.COLLECTIVE R15, `(.L_x_8895) ;  /* 0x000000000f087348 */ /* 0x000fea0003c00000 */
[----:B------:R0:W1:Y:S02]  /*20700*/  SHFL.IDX P6, R14, R13, R12, R11 ;  /* 0x0000000c0d0e7389 */ /* 0x00006400000c000b */
[----:B01----:R-:W-:Y:S01]  /*20710*/  ENDCOLLECTIVE ;  /* 0x000000000000791b */ /* 0x003fe20003800000 */
.L_x_8895:
[----:B------:R-:W-:Y:S02]  /*20720*/  IMAD.MOV.U32 R13, RZ, RZ, R4 ;  /* 0x000000ffff0d7224 */ /* 0x000fe400078e0004 */
[----:B------:R-:W-:-:S07]  /*20730*/  IMAD.MOV.U32 R5, RZ, RZ, R14 ;  /* 0x000000ffff057224 */ /* 0x000fce00078e000e */
[----:B------:R-:W-:Y:S05]  /*20740*/  WARPSYNC.COLLECTIVE R15, `(.L_x_8896) ;  /* 0x000000000f087348 */ /* 0x000fea0003c00000 */
[----:B------:R0:W1:Y:S02]  /*20750*/  SHFL.IDX P6, R14, R13, R12, R11 ;  /* 0x0000000c0d0e7389 */ /* 0x00006400000c000b */
[----:B01----:R-:W-:Y:S01]  /*20760*/  ENDCOLLECTIVE ;  /* 0x000000000000791b */ /* 0x003fe20003800000 */
.L_x_8896:
[----:B------:R-:W-:Y:S05]  /*20770*/  BRA `(.L_x_8897) ;  /* 0xfffffe7000407947 */ /* 0x000fea000383ffff */
.L_x_8668:
        /* <DEDUP_REMOVED lines=8> */
.L_x_8899:
[----:B------:R-:W-:Y:S05]  /*20800*/  BSYNC B1 ;  /* 0x0000000000017941 */ /* 0x000fea0003800000 */
.L_x_8898:
        /* <DEDUP_REMOVED lines=8> */
.L_x_8900:
[----:B------:R-:W-:Y:S02]  /*20890*/  IMAD.MOV.U32 R13, RZ, RZ, R7 ;  /* 0x000000ffff0d7224 */ /* 0x000fe400078e0007 */
[----:B------:R-:W-:-:S07]  /*208a0*/  IMAD.MOV.U32 R2, RZ, RZ, R14 ;  /* 0x000000ffff027224 */ /* 0x000fce00078e000e */
[----:B------:R-:W-:Y:S05]  /*208b0*/  WARPSYNC.COLLECTIVE R15, `(.L_x_8901) ;  /* 0x000000000f087348 */ /* 0x000fea0003c00000 */
[----:B------:R0:W1:Y:S02]  /*208c0*/  SHFL.IDX P6, R14, R13, R12, R11 ;  /* 0x0000000c0d0e7389 */ /* 0x00006400000c000b */
[----:B01----:R-:W-:Y:S01]  /*208d0*/  ENDCOLLECTIVE ;  /* 0x000000000000791b */ /* 0x003fe20003800000 */
.L_x_8901:
[----:B------:R-:W-:Y:S02]  /*208e0*/  IMAD.MOV.U32 R13, RZ, RZ, R4 ;  /* 0x000000ffff0d7224 */ /* 0x000fe400078e0004 */
[----:B------:R-:W-:-:S07]  /*208f0*/  IMAD.MOV.U32 R5, RZ, RZ, R14 ;  /* 0x000000ffff057224 */ /* 0x000fce00078e000e */
[----:B------:R-:W-:Y:S05]  /*20900*/  WARPSYNC.COLLECTIVE R15, `(.L_x_8902) ;  /* 0x000000000f087348 */ /* 0x000fea0003c00000 */
[----:B------:R0:W1:Y:S02]  /*20910*/  SHFL.IDX P6, R14, R13, R12, R11 ;  /* 0x0000000c0d0e7389 */ /* 0x00006400000c000b */
[----:B01----:R-:W-:Y:S01]  /*20920*/  ENDCOLLECTIVE ;  /* 0x000000000000791b */ /* 0x003fe20003800000 */
.L_x_8902:
[----:B------:R-:W-:Y:S01]  /*20930*/  IMAD.MOV.U32 R4, RZ, RZ, R14 ;  /* 0x000000ffff047224 */ /* 0x000fe200078e000e */
[----:B------:R-:W-:Y:S06]  /*20940*/  BRA `(.L_x_8903) ;  /* 0xfffffe7000987947 */ /* 0x000fec000383ffff */
.L_x_8672:
[----:B0-----:R0:W1:Y:S02]  /*20950*/  SYNCS.PHASECHK.TRANS64.TRYWAIT P0, [R18+URZ+0x38800], R35 ;  /* 0x03880023120075a7 */ /* 0x001064000800017f */
[----:B-1----:R-:W-:Y:S05]  /*20960*/  @!P0 NANOSLEEP.SYNCS 0x989680 ;  /* 0x009896800000895d */ /* 0x002fea0003900000 */
[----:B------:R-:W1:Y:S02]  /*20970*/  @!P0 SYNCS.PHASECHK.TRANS64 P0, [R18+URZ+0x38800], R35 ;  /* 0x03880023120085a7 */ /* 0x000e64000800007f */
[----:B-1----:R-:W-:Y:S05]  /*20980*/  @!P0 BRA `(.L_x_8672) ;  /* 0xfffffffc00f08947 */ /* 0x002fea000383ffff */
[----:B------:R-:W-:Y:S05]  /*20990*/  BRA `(.L_x_8904) ;  /* 0xfffffe7400907947 */ /* 0x000fea000383ffff */
.L_x_8680:
        /* <DEDUP_REMOVED lines=9> */
.L_x_8906:
[----:B------:R-:W-:Y:S05]  /*20a30*/  BSYNC B1 ;  /* 0x0000000000017941 */ /* 0x000fea0003800000 */
.L_x_8905:
        /* <DEDUP_REMOVED lines=10> */
.L_x_8907:
        /* <DEDUP_REMOVED lines=8> */
.L_x_8908:
[----:B------:R-:W-:-:S05]  /*20b60*/  @!P1 IADD3 R2, P2, R2, R7, RZ ;  /* 0x0000000702029210 */ /* 0x000fca0007f5e0ff */
[----:B------:R-:W-:Y:S02]  /*20b70*/  @!P1 IMAD.X R5, R0, 0x1, R4, P2 ;  /* 0x0000000100059824 */ /* 0x000fe400010e0604 */
[----:B------:R-:W-:Y:S02]  /*20b80*/  @!P1 IMAD.MOV.U32 R8, RZ, RZ, R2 ;  /* 0x000000ffff089224 */ /* 0x000fe400078e0002 */
[----:B------:R-:W-:Y:S02]  /*20b90*/  @!P1 IMAD.MOV.U32 R9, RZ, RZ, R5 ;  /* 0x000000ffff099224 */ /* 0x000fe400078e0005 */
[----:B------:R-:W-:Y:S02]  /*20ba0*/  IMAD.MOV.U32 R13, RZ, RZ, R27 ;  /* 0x000000ffff0d7224 */ /* 0x000fe400078e001b */
[----:B------:R-:W-:-:S07]  /*20bb0*/  IMAD.MOV.U32 R3, RZ, RZ, R14 ;  /* 0x000000ffff037224 */ /* 0x000fce00078e000e */
[----:B------:R-:W-:Y:S05]  /*20bc0*/  WARPSYNC.COLLECTIVE R15, `(.L_x_8909) ;  /* 0x000000000f087348 */ /* 0x000fea0003c00000 */
[----:B------:R0:W1:Y:S02]  /*20bd0*/  SHFL.IDX P6, R14, R13, R12, R11 ;  /* 0x0000000c0d0e7389 */ /* 0x00006400000c000b */
[----:B01----:R-:W-:Y:S01]  /*20be0*/  ENDCOLLECTIVE ;  /* 0x000000000000791b */ /* 0x003fe20003800000 */
.L_x_8909:
[----:B------:R-:W2:Y:S01]  /*20bf0*/  @!P1 LD.E.128 R8, desc[UR40][R8.64] ;  /* 0x0000002808089980 */ /* 0x000ea2000c101d00 */
[----:B------:R-:W-:-:S05]  /*20c00*/  @!P1 IADD3 R14, P2, R14, R7, RZ ;  /* 0x000000070e0e9210 */ /* 0x000fca0007f5e0ff */
[----:B------:R-:W-:-:S04]  /*20c10*/  @!P1 IMAD.X R3, R3, 0x1, R4, P2 ;  /* 0x0000000103039824 */ /* 0x000fc800010e0604 */
[----:B------:R-:W-:-:S05]  /*20c20*/  @!P1 IMAD.MOV.U32 R15, RZ, RZ, R3 ;  /* 0x000000ffff0f9224 */ /* 0x000fca00078e0003 */
[----:B------:R0:W5:Y:S01]  /*20c30*/  @!P1 LD.E.128 R4, desc[UR40][R14.64] ;  /* 0x000000280e049980 */ /* 0x000162000c101d00 */
[----:B------:R-:W-:Y:S01]  /*20c40*/  CS2R R30, SRZ ;  /* 0x00000000001e7805 */ /* 0x000fe2000001ff00 */
[----:B------:R-:W-:Y:S01]  /*20c50*/  IMAD.MOV.U32 R13, RZ, RZ, R24 ;  /* 0x000000ffff0d7224 */ /* 0x000fe200078e0018 */
[----:B------:R-:W-:Y:S02]  /*20c60*/  MOV R12, 0x1 ;  /* 0x00000001000c7802 */ /* 0x000fe40000000f00 */
[----:B------:R-:W-:Y:S02]  /*20c70*/  CS2R R28, SRZ ;  /* 0x00000000001c7805 */ /* 0x000fe4000001ff00 */
[----:B------:R-:W-:Y:S01]  /*20c80*/  CS2R R20, SRZ ;  /* 0x0000000000147805 */ /* 0x000fe2000001ff00 */
[----:B0-----:R-:W-:Y:S02]  /*20c90*/  IMAD.MOV.U32 R15, RZ, RZ, -0x1 ;  /* 0xffffffffff0f7424 */ /* 0x001fe400078e00ff */
[----:B--2---:R-:W-:-:S02]  /*20ca0*/  @!P1 IMAD.MOV.U32 R31, RZ, RZ, R11 ;  /* 0x000000ffff1f9224 */ /* 0x004fc400078e000b */
[----:B------:R-:W-:Y:S02]  /*20cb0*/  IMAD.MOV.U32 R11, RZ, RZ, 0x1c1f ;  /* 0x00001c1fff0b7424 */ /* 0x000fe400078e00ff */
[----:B------:R-:W-:Y:S02]  /*20cc0*/  @!P1 IMAD.MOV.U32 R28, RZ, RZ, R8 ;  /* 0x000000ffff1c9224 */ /* 0x000fe400078e0008 */
[----:B------:R-:W-:-:S07]  /*20cd0*/  @!P1 IMAD.MOV.U32 R29, RZ, RZ, R9 ;  /* 0x000000ffff1d9224 */ /* 0x000fce00078e0009 */
[----:B-----5:R-:W-:Y:S05]  /*20ce0*/  WARPSYNC.COLLECTIVE R15, `(.L_x_8910) ;  /* 0x000000000f087348 */ /* 0x020fea0003c00000 */
[----:B------:R0:W1:Y:S02]  /*20cf0*/  SHFL.IDX P6, R14, R13, R12, R11 ;  /* 0x0000000c0d0e7389 */ /* 0x00006400000c000b */
[----:B01---5:R-:W-:Y:S01]  /*20d00*/  ENDCOLLECTIVE ;  /* 0x000000000000791b */ /* 0x023fe20003800000 */
.L_x_8910:
[----:B------:R-:W-:Y:S02]  /*20d10*/  IMAD.MOV.U32 R0, RZ, RZ, R28 ;  /* 0x000000ffff007224 */ /* 0x000fe400078e001c */
[----:B------:R-:W-:Y:S02]  /*20d20*/  IMAD.MOV.U32 R2, RZ, RZ, R29 ;  /* 0x000000ffff027224 */ /* 0x000fe400078e001d */
[----:B------:R-:W-:Y:S01]  /*20d30*/  @!P1 IMAD.MOV.U32 R30, RZ, RZ, R10 ;  /* 0x000000ffff1e9224 */ /* 0x000fe200078e000a */
[----:B------:R-:W-:Y:S01]  /*20d40*/  PRMT R52, R0, 0x7610, R52 ;  /* 0x0000761000347816 */ /* 0x000fe20000000034 */
[----:B------:R-:W-:Y:S01]  /*20d50*/  IMAD.MOV.U32 R8, RZ, RZ, R31 ;  /* 0x000000ffff087224 */ /* 0x000fe200078e001f */
[----:B------:R-:W-:Y:S01]  /*20d60*/  PRMT R36, R36, 0x5410, R2 ;  /* 0x0000541024247816 */ /* 0x000fe20000000002 */
[----:B------:R-:W-:Y:S01]  /*20d70*/  IMAD.MOV.U32 R0, RZ, RZ, R30 ;  /* 0x000000ffff007224 */ /* 0x000fe200078e001e */
[----:B------:R-:W-:Y:S01]  /*20d80*/  CS2R R2, SRZ ;  /* 0x0000000000027805 */ /* 0x000fe2000001ff00 */
        /* <DEDUP_REMOVED lines=10> */
.L_x_8911:
[----:B------:R-:W-:Y:S02]  /*20e30*/  IMAD.MOV.U32 R0, RZ, RZ, R20 ;  /* 0x000000ffff007224 */ /* 0x000fe400078e0014 */
[----:B------:R-:W-:Y:S02]  /*20e40*/  IMAD.MOV.U32 R4, RZ, RZ, R21 ;  /* 0x000000ffff047224 */ /* 0x000fe400078e0015 */
[----:B------:R-:W-:Y:S02]  /*20e50*/  IMAD.MOV.U32 R5, RZ, RZ, R2 ;  /* 0x000000ffff057224 */ /* 0x000fe400078e0002 */
[----:B------:R-:W-:Y:S01]  /*20e60*/  IMAD.MOV.U32 R6, RZ, RZ, R3 ;  /* 0x000000ffff067224 */ /* 0x000fe200078e0003 */
[----:B------:R-:W-:Y:S02]  /*20e70*/  PRMT R36, R4, 0x7610, R36 ;  /* 0x0000761004247816 */ /* 0x000fe40000000024 */
[----:B------:R-:W-:Y:S02]  /*20e80*/  PRMT R51, R0, 0x5410, R5 ;  /* 0x0000541000337816 */ /* 0x000fe40000000005 */
[----:B------:R-:W-:-:S02]  /*20e90*/  CS2R R4, SRZ ;  /* 0x0000000000047805 */ /* 0x000fc4000001ff00 */
[----:B------:R-:W-:Y:S01]  /*20ea0*/  PRMT R44, R6, 0x7610, R44 ;  /* 0x00007610062c7816 */ /* 0x000fe2000000002c */
[----:B------:R-:W-:Y:S02]  /*20eb0*/  IMAD.MOV.U32 R13, RZ, RZ, R26 ;  /* 0x000000ffff0d7224 */ /* 0x000fe400078e001a */
[----:B------:R-:W-:-:S07]  /*20ec0*/  IMAD.MOV.U32 R25, RZ, RZ, R14 ;  /* 0x000000ffff197224 */ /* 0x000fce00078e000e */
[----:B------:R-:W-:Y:S05]  /*20ed0*/  WARPSYNC.COLLECTIVE R15, `(.L_x_8912) ;  /* 0x000000000f087348 */ /* 0x000fea0003c00000 */
[----:B------:R0:W1:Y:S02]  /*20ee0*/  SHFL.IDX P6, R14, R13, R12, R11 ;  /* 0x0000000c0d0e7389 */ /* 0x00006400000c000b */
[----:B01----:R-:W-:Y:S01]  /*20ef0*/  ENDCOLLECTIVE ;  /* 0x000000000000791b */ /* 0x003fe20003800000 */
.L_x_8912:
[----:B------:R-:W-:Y:S02]  /*20f00*/  IMAD.MOV.U32 R13, RZ, RZ, R27 ;  /* 0x000000ffff0d7224 */ /* 0x000fe400078e001b */
[----:B------:R-:W-:-:S07]  /*20f10*/  IMAD.MOV.U32 R26, RZ, RZ, R14 ;  /* 0x000000ffff1a7224 */ /* 0x000fce00078e000e */
[----:B------:R-:W-:Y:S05]  /*20f20*/  WARPSYNC.COLLECTIVE R15, `(.L_x_8913) ;  /* 0x000000000f087348 */ /* 0x000fea0003c00000 */
[----:B------:R0:W1:Y:S02]  /*20f30*/  SHFL.IDX P6, R14, R13, R12, R11 ;  /* 0x0000000c0d0e7389 */ /* 0x00006400000c000b */
[----:B01----:R-:W-:Y:S01]  /*20f40*/  ENDCOLLECTIVE ;  /* 0x000000000000791b */ /* 0x003fe20003800000 */
.L_x_8913:
[----:B------:R-:W-:Y:S05]  /*20f50*/  BRA `(.L_x_8914) ;  /* 0xfffffe8000787947 */ /* 0x000fea000383ffff */
.L_x_8684:
[----:B0-----:R0:W1:Y:S02]  /*20f60*/  SYNCS.PHASECHK.TRANS64.TRYWAIT P1, [R18+URZ+0x38800], R13 ;  /* 0x0388000d120075a7 */ /* 0x001064000802017f */
[----:B-1----:R-:W-:Y:S05]  /*20f70*/  @!P1 NANOSLEEP.SYNCS 0x989680 ;  /* 0x009896800000995d */ /* 0x002fea0003900000 */
[----:B------:R-:W1:Y:S02]  /*20f80*/  @!P1 SYNCS.PHASECHK.TRANS64 P1, [R18+URZ+0x38800], R13 ;  /* 0x0388000d120095a7 */ /* 0x000e64000802007f */
[----:B-1----:R-:W-:Y:S05]  /*20f90*/  @!P1 BRA `(.L_x_8684) ;  /* 0xfffffffc00f09947 */ /* 0x002fea000383ffff */
[----:B------:R-:W-:Y:S05]  /*20fa0*/  BRA `(.L_x_8915) ;  /* 0xfffffe8400147947 */ /* 0x000fea000383ffff */
.L_x_8690:
[----:B0-----:R0:W2:Y:S02]  /*20fb0*/  SYNCS.PHASECHK.TRANS64.TRYWAIT P1, [R21+URZ+0x38830], R12 ;  /* 0x0388300c150075a7 */ /* 0x0010a4000802017f */
[----:B--2---:R-:W-:Y:S05]  /*20fc0*/  @!P1 NANOSLEEP.SYNCS 0x989680 ;  /* 0x009896800000995d */ /* 0x004fea0003900000 */
[----:B------:R-:W2:Y:S02]  /*20fd0*/  @!P1 SYNCS.PHASECHK.TRANS64 P1, [R21+URZ+0x38830], R12 ;  /* 0x0388300c150095a7 */ /* 0x000ea4000802007f */
[----:B--2---:R-:W-:Y:S05]  /*20fe0*/  @!P1 BRA `(.L_x_8690) ;  /* 0xfffffffc00f09947 */ /* 0x004fea000383ffff */
[----:B------:R-:W-:Y:S05]  /*20ff0*/  BRA `(.L_x_8689) ;  /* 0xfffffe90009c7947 */ /* 0x000fea000383ffff */
.L_x_8692:
[----:B--2---:R2:W3:Y:S02]  /*21000*/  SYNCS.PHASECHK.TRANS64.TRYWAIT P1, [R18+URZ+0x38810], R3 ;  /* 0x03881003120075a7 */ /* 0x0044e4000802017f */
[----:B---3--:R-:W-:Y:S05]  /*21010*/  @!P1 NANOSLEEP.SYNCS 0x989680 ;  /* 0x009896800000995d */ /* 0x008fea0003900000 */
[----:B------:R-:W3:Y:S02]  /*21020*/  @!P1 SYNCS.PHASECHK.TRANS64 P1, [R18+URZ+0x38810], R3 ;  /* 0x03881003120095a7 */ /* 0x000ee4000802007f */
[----:B---3--:R-:W-:Y:S05]  /*21030*/  @!P1 BRA `(.L_x_8692) ;  /* 0xfffffffc00f09947 */ /* 0x008fea000383ffff */
[----:B------:R-:W-:Y:S05]  /*21040*/  BRA `(.L_x_8916) ;  /* 0xfffffe94004c7947 */ /* 0x000fea000383ffff */
.L_x_8696:
[----:B----4-:R4:W0:Y:S02]  /*21050*/  SYNCS.PHASECHK.TRANS64.TRYWAIT P1, [R21+URZ+0x38850], R12 ;  /* 0x0388500c150075a7 */ /* 0x010824000802017f */
[----:B0-----:R-:W-:Y:S05]  /*21060*/  @!P1 NANOSLEEP.SYNCS 0x989680 ;  /* 0x009896800000995d */ /* 0x001fea0003900000 */
[----:B------:R-:W0:Y:S02]  /*21070*/  @!P1 SYNCS.PHASECHK.TRANS64 P1, [R21+URZ+0x38850], R12 ;  /* 0x0388500c150095a7 */ /* 0x000e24000802007f */
[----:B0-----:R-:W-:Y:S05]  /*21080*/  @!P1 BRA `(.L_x_8696) ;  /* 0xfffffffc00f09947 */ /* 0x001fea000383ffff */
[----:B------:R-:W-:Y:S05]  /*21090*/  BRA `(.L_x_8695) ;  /* 0xfffffe9400687947 */ /* 0x000fea000383ffff */
.L_x_8705:
[----:B-1----:R1:W2:Y:S02]  /*210a0*/  SYNCS.PHASECHK.TRANS64.TRYWAIT P1, [R196+URZ+0x38830], R20 ;  /* 0x03883014c40075a7 */ /* 0x0022a4000802017f */
[----:B--2---:R-:W-:Y:S05]  /*210b0*/  @!P1 NANOSLEEP.SYNCS 0x989680 ;  /* 0x009896800000995d */ /* 0x004fea0003900000 */
[----:B------:R-:W2:Y:S02]  /*210c0*/  @!P1 SYNCS.PHASECHK.TRANS64 P1, [R196+URZ+0x38830], R20 ;  /* 0x03883014c40095a7 */ /* 0x000ea4000802007f */
[----:B--2---:R-:W-:Y:S05]  /*210d0*/  @!P1 BRA `(.L_x_8705) ;  /* 0xfffffffc00f09947 */ /* 0x004fea000383ffff */
[----:B------:R-:W-:Y:S05]  /*210e0*/  BRA `(.L_x_8704) ;  /* 0xfffffec000b87947 */ /* 0x000fea000383ffff */
.L_x_8710:
[----:B---3--:R3:W4:Y:S02]  /*210f0*/  SYNCS.PHASECHK.TRANS64.TRYWAIT P1, [R196+URZ+0x38850], R20 ;  /* 0x03885014c40075a7 */ /* 0x008724000802017f */
[----:B----4-:R-:W-:Y:S05]  /*21100*/  @!P1 NANOSLEEP.SYNCS 0x989680 ;  /* 0x009896800000995d */ /* 0x010fea0003900000 */
[----:B------:R-:W4:Y:S02]  /*21110*/  @!P1 SYNCS.PHASECHK.TRANS64 P1, [R196+URZ+0x38850], R20 ;  /* 0x03885014c40095a7 */ /* 0x000f24000802007f */
[----:B----4-:R-:W-:Y:S05]  /*21120*/  @!P1 BRA `(.L_x_8710) ;  /* 0xfffffffc00f09947 */ /* 0x010fea000383ffff */
[----:B------:R-:W-:Y:S05]  /*21130*/  BRA `(.L_x_8709) ;  /* 0xfffffec400547947 */ /* 0x000fea000383ffff */
.L_x_8720:
[----:B-1----:R1:W2:Y:S02]  /*21140*/  SYNCS.PHASECHK.TRANS64.TRYWAIT P1, [R196+URZ+0x38830], R20 ;  /* 0x03883014c40075a7 */ /* 0x0022a4000802017f */
[----:B--2---:R-:W-:Y:S05]  /*21150*/  @!P1 NANOSLEEP.SYNCS 0x989680 ;  /* 0x009896800000995d */ /* 0x004fea0003900000 */
[----:B------:R-:W2:Y:S02]  /*21160*/  @!P1 SYNCS.PHASECHK.TRANS64 P1, [R196+URZ+0x38830], R20 ;  /* 0x03883014c40095a7 */ /* 0x000ea4000802007f */
[----:B--2---:R-:W-:Y:S05]  /*21170*/  @!P1 BRA `(.L_x_8720) ;  /* 0xfffffffc00f09947 */ /* 0x004fea000383ffff */
[----:B------:R-:W-:Y:S05]  /*21180*/  BRA `(.L_x_8719) ;  /* 0xfffffef800c47947 */ /* 0x000fea000383ffff */
.L_x_8725:
[----:B---3--:R3:W4:Y:S02]  /*21190*/  SYNCS.PHASECHK.TRANS64.TRYWAIT P1, [R196+URZ+0x38850], R20 ;  /* 0x03885014c40075a7 */ /* 0x008724000802017f */
[----:B----4-:R-:W-:Y:S05]  /*211a0*/  @!P1 NANOSLEEP.SYNCS 0x989680 ;  /* 0x009896800000995d */ /* 0x010fea0003900000 */
[----:B------:R-:W4:Y:S02]  /*211b0*/  @!P1 SYNCS.PHASECHK.TRANS64 P1, [R196+URZ+0x38850], R20 ;  /* 0x03885014c40095a7 */ /* 0x000f24000802007f */
[----:B----4-:R-:W-:Y:S05]  /*211c0*/  @!P1 BRA `(.L_x_8725) ;  /* 0xfffffffc00f09947 */ /* 0x010fea000383ffff */
[----:B------:R-:W-:Y:S05]  /*211d0*/  BRA `(.L_x_8724) ;  /* 0xfffffefc00607947 */ /* 0x000fea000383ffff */
.L_x_8757:
        /* <DEDUP_REMOVED lines=11> */
.L_x_8918:
[----:B------:R-:W-:Y:S05]  /*21290*/  BSYNC B1 ;  /* 0x0000000000017941 */ /* 0x000fea0003800000 */
.L_x_8917:
[----:B------:R-:W-:Y:S05]  /*212a0*/  BRA `(.L_x_8919) ;  /* 0xffffff7c00707947 */ /* 0x000fea000383ffff */
.L_x_8759:
[----:B------:R-:W-:Y:S01]  /*212b0*/  BSSY B1, `(.L_x_8920) ;  /* 0x0000006000017945 */ /* 0x000fe20003800000 */
[----:B------:R-:W-:-:S07]  /*212c0*/  IMAD.MOV.U32 R15, RZ, RZ, -0x1 ;  /* 0xffffffffff0f7424 */ /* 0x000fce00078e00ff */
[----:B012---:R-:W-:Y:S05]  /*212d0*/  WARPSYNC.COLLECTIVE R15, `(.L_x_8921) ;  /* 0x000000000f0c7348 */ /* 0x007fea0003c00000 */
[----:B------:R-:W-:Y:S02]  /*212e0*/  ELECT P6, UR62, PT ;  /* 0x00000000003e782f */ /* 0x000fe400038c0000 */
[----:B------:R-:W-:Y:S01]  /*212f0*/  MOV R14, UR62 ;  /* 0x0000003e000e7c02 */ /* 0x000fe20008000f00 */
[----:B012---:R-:W-:Y:S10]  /*21300*/  ENDCOLLECTIVE ;  /* 0x000000000000791b */ /* 0x007ff40003800000 */
.L_x_8921:
[----:B------:R-:W-:Y:S05]  /*21310*/  BSYNC B1 ;  /* 0x0000000000017941 */ /* 0x000fea0003800000 */
.L_x_8920:
[----:B------:R-:W-:Y:S05]  /*21320*/  BRA `(.L_x_8758) ;  /* 0xffffff7c00687947 */ /* 0x000fea000383ffff */
.L_x_8761:
[----:B0-----:R0:W2:Y:S02]  /*21330*/  SYNCS.PHASECHK.TRANS64.TRYWAIT P0, [R23+URZ+0x38820], R3 ;  /* 0x03882003170075a7 */ /* 0x0010a4000800017f */
[----:B--2---:R-:W-:Y:S05]  /*21340*/  @!P0 NANOSLEEP.SYNCS 0x989680 ;  /* 0x009896800000895d */ /* 0x004fea0003900000 */
[----:B------:R-:W2:Y:S02]  /*21350*/  @!P0 SYNCS.PHASECHK.TRANS64 P0, [R23+URZ+0x38820], R3 ;  /* 0x03882003170085a7 */ /* 0x000ea4000800007f */
[----:B--2---:R-:W-:Y:S05]  /*21360*/  @!P0 BRA `(.L_x_8761) ;  /* 0xfffffffc00f08947 */ /* 0x004fea000383ffff */
[----:B------:R-:W-:Y:S05]  /*21370*/  BRA `(.L_x_8922) ;  /* 0xffffff7c00787947 */ /* 0x000fea000383ffff */
.L_x_8765:
[----:B0-----:R0:W1:Y:S02]  /*21380*/  SYNCS.PHASECHK.TRANS64.TRYWAIT P0, [R3+URZ+0x388a0], R8 ;  /* 0x0388a008030075a7 */ /* 0x001064000800017f */
[----:B-1----:R-:W-:Y:S05]  /*21390*/  @!P0 NANOSLEEP.SYNCS 0x989680 ;  /* 0x009896800000895d */ /* 0x002fea0003900000 */
[----:B------:R-:W1:Y:S02]  /*213a0*/  @!P0 SYNCS.PHASECHK.TRANS64 P0, [R3+URZ+0x388a0], R8 ;  /* 0x0388a008030085a7 */ /* 0x000e64000800007f */
[----:B-1----:R-:W-:Y:S05]  /*213b0*/  @!P0 BRA `(.L_x_8765) ;  /* 0xfffffffc00f08947 */ /* 0x002fea000383ffff */
[----:B------:R-:W-:Y:S05]  /*213c0*/  BRA `(.L_x_8923) ;  /* 0xffffff7c00907947 */ /* 0x000fea000383ffff */
.L_x_8770:
[----:B-1----:R1:W2:Y:S02]  /*213d0*/  SYNCS.PHASECHK.TRANS64.TRYWAIT P0, [R3+URZ+0x388c0], R8 ;  /* 0x0388c008030075a7 */ /* 0x0022a4000800017f */
[----:B--2---:R-:W-:Y:S05]  /*213e0*/  @!P0 NANOSLEEP.SYNCS 0x989680 ;  /* 0x009896800000895d */ /* 0x004fea0003900000 */
[----:B------:R-:W2:Y:S02]  /*213f0*/  @!P0 SYNCS.PHASECHK.TRANS64 P0, [R3+URZ+0x388c0], R8 ;  /* 0x0388c008030085a7 */ /* 0x000ea4000800007f */
[----:B--2---:R-:W-:Y:S05]  /*21400*/  @!P0 BRA `(.L_x_8770) ;  /* 0xfffffffc00f08947 */ /* 0x004fea000383ffff */
[----:B------:R-:W-:Y:S05]  /*21410*/  BRA `(.L_x_8924) ;  /* 0xffffff80000c7947 */ /* 0x000fea000383ffff */
.L_x_8784:
[----:B0-----:R0:W2:Y:S02]  /*21420*/  SYNCS.PHASECHK.TRANS64.TRYWAIT P1, [R8+URZ+0x388a0], R2 ;  /* 0x0388a002080075a7 */ /* 0x0010a4000802017f */
[----:B--2---:R-:W-:Y:S05]  /*21430*/  @!P1 NANOSLEEP.SYNCS 0x989680 ;  /* 0x009896800000995d */ /* 0x004fea0003900000 */
[----:B------:R-:W2:Y:S02]  /*21440*/  @!P1 SYNCS.PHASECHK.TRANS64 P1, [R8+URZ+0x388a0], R2 ;  /* 0x0388a002080095a7 */ /* 0x000ea4000802007f */
[----:B--2---:R-:W-:Y:S05]  /*21450*/  @!P1 BRA `(.L_x_8784) ;  /* 0xfffffffc00f09947 */ /* 0x004fea000383ffff */
[----:B------:R-:W-:Y:S05]  /*21460*/  BRA `(.L_x_8925) ;  /* 0xffffff8800707947 */ /* 0x000fea000383ffff */
.L_x_8789:
[----:B-1----:R1:W2:Y:S02]  /*21470*/  SYNCS.PHASECHK.TRANS64.TRYWAIT P1, [R8+URZ+0x388c0], R2 ;  /* 0x0388c002080075a7 */ /* 0x0022a4000802017f */
[----:B--2---:R-:W-:Y:S05]  /*21480*/  @!P1 NANOSLEEP.SYNCS 0x989680 ;  /* 0x009896800000995d */ /* 0x004fea0003900000 */
[----:B------:R-:W2:Y:S02]  /*21490*/  @!P1 SYNCS.PHASECHK.TRANS64 P1, [R8+URZ+0x388c0], R2 ;  /* 0x0388c002080095a7 */ /* 0x000ea4000802007f */
[----:B--2---:R-:W-:Y:S05]  /*214a0*/  @!P1 BRA `(.L_x_8789) ;  /* 0xfffffffc00f09947 */ /* 0x004fea000383ffff */
[----:B------:R-:W-:Y:S05]  /*214b0*/  BRA `(.L_x_8926) ;  /* 0xffffff8800e87947 */ /* 0x000fea000383ffff */
.L_x_8809:
        /* <DEDUP_REMOVED lines=8> */
[----:B------:R-:W-:Y:S05]  /*21540*/  WARPSYNC.COLLECTIVE R15, `(.L_x_8928) ;  /* 0x000000000f087348 */ /* 0x000fea0003c00000 */
[----:B------:R0:W1:Y:S02]  /*21550*/  SHFL.IDX P6, R14, R13, R12, R11 ;  /* 0x0000000c0d0e7389 */ /* 0x00006400000c000b */
[----:B01----:R-:W-:Y:S01]  /*21560*/  ENDCOLLECTIVE ;  /* 0x000000000000791b */ /* 0x003fe20003800000 */
.L_x_8928:
[----:B------:R-:W-:Y:S05]  /*21570*/  BSYNC B0 ;  /* 0x0000000000007941 */ /* 0x000fea0003800000 */
.L_x_8927:
[----:B------:R-:W-:Y:S05]  /*21580*/  BRA `(.L_x_8929) ;  /* 0xffffffa000107947 */ /* 0x000fea000383ffff */
.L_x_8812:
[----:B0-----:R0:W1:Y:S02]  /*21590*/  SYNCS.PHASECHK.TRANS64.TRYWAIT P0, [R31+URZ+0x38840], R0 ;  /* 0x038840001f0075a7 */ /* 0x001064000800017f */
[----:B-1----:R-:W-:Y:S05]  /*215a0*/  @!P0 NANOSLEEP.SYNCS 0x989680 ;  /* 0x009896800000895d */ /* 0x002fea0003900000 */
[----:B------:R-:W1:Y:S02]  /*215b0*/  @!P0 SYNCS.PHASECHK.TRANS64 P0, [R31+URZ+0x38840], R0 ;  /* 0x038840001f0085a7 */ /* 0x000e64000800007f */
[----:B-1----:R-:W-:Y:S05]  /*215c0*/  @!P0 BRA `(.L_x_8812) ;  /* 0xfffffffc00f08947 */ /* 0x002fea000383ffff */
[----:B------:R-:W-:Y:S05]  /*215d0*/  BRA `(.L_x_8930) ;  /* 0xffffffa0004c7947 */ /* 0x000fea000383ffff */
.L_x_8813:
        /* <DEDUP_REMOVED lines=8> */
.L_x_8932:
[----:B------:R-:W-:Y:S05]  /*21660*/  BSYNC B0 ;  /* 0x0000000000007941 */ /* 0x000fea0003800000 */
.L_x_8931:
        /* <DEDUP_REMOVED lines=9> */
.L_x_8933:
[----:B------:R-:W-:Y:S02]  /*21700*/  IMAD.MOV.U32 R13, RZ, RZ, R4 ;  /* 0x000000ffff0d7224 */ /* 0x000fe400078e0004 */
[----:B------:R-:W-:Y:S02]  /*21710*/  IMAD.MOV.U32 R12, RZ, RZ, 0x1 ;  /* 0x00000001ff0c7424 */ /* 0x000fe400078e00ff */
[----:B------:R-:W-:-:S07]  /*21720*/  IMAD.MOV.U32 R3, RZ, RZ, R14 ;  /* 0x000000ffff037224 */ /* 0x000fce00078e000e */
[----:B------:R-:W-:Y:S05]  /*21730*/  WARPSYNC.COLLECTIVE R15, `(.L_x_8934) ;  /* 0x000000000f087348 */ /* 0x000fea0003c00000 */
[----:B------:R0:W1:Y:S02]  /*21740*/  SHFL.IDX P6, R14, R13, R12, R11 ;  /* 0x0000000c0d0e7389 */ /* 0x00006400000c000b */
[----:B01----:R-:W-:Y:S01]  /*21750*/  ENDCOLLECTIVE ;  /* 0x000000000000791b */ /* 0x003fe20003800000 */
.L_x_8934:
        /* <DEDUP_REMOVED lines=15> */
.L_x_8935:
[----:B------:R-:W-:Y:S02]  /*21850*/  @P0 IMAD R6, R5, 0x2, R23 ;  /* 0x0000000205060824 */ /* 0x000fe400078e0217 */
[----:B------:R-:W-:Y:S02]  /*21860*/  IMAD.MOV.U32 R13, RZ, RZ, R4 ;  /* 0x000000ffff0d7224 */ /* 0x000fe400078e0004 */
[----:B------:R-:W-:Y:S02]  /*21870*/  IMAD.MOV.U32 R12, RZ, RZ, 0x2 ;  /* 0x00000002ff0c7424 */ /* 0x000fe400078e00ff */
[----:B------:R-:W-:-:S07]  /*21880*/  IMAD.MOV.U32 R3, RZ, RZ, R14 ;  /* 0x000000ffff037224 */ /* 0x000fce00078e000e */
[----:B------:R-:W-:Y:S05]  /*21890*/  WARPSYNC.COLLECTIVE R15, `(.L_x_8936) ;  /* 0x000000000f087348 */ /* 0x000fea0003c00000 */
[----:B------:R0:W1:Y:S02]  /*218a0*/  SHFL.IDX P6, R14, R13, R12, R11 ;  /* 0x0000000c0d0e7389 */ /* 0x00006400000c000b */
[----:B01----:R-:W-:Y:S01]  /*218b0*/  ENDCOLLECTIVE ;  /* 0x000000000000791b */ /* 0x003fe20003800000 */
.L_x_8936:
        /* <DEDUP_REMOVED lines=15> */
.L_x_8937:
[----:B------:R-:W-:Y:S02]  /*219b0*/  @P0 IMAD R6, R5, 0x2, R23 ;  /* 0x0000000205060824 */ /* 0x000fe400078e0217 */
[----:B------:R-:W-:Y:S02]  /*219c0*/  IMAD.MOV.U32 R13, RZ, RZ, R4 ;  /* 0x000000ffff0d7224 */ /* 0x000fe400078e0004 */
[----:B------:R-:W-:Y:S02]  /*219d0*/  IMAD.MOV.U32 R12, RZ, RZ, 0x3 ;  /* 0x00000003ff0c7424 */ /* 0x000fe400078e00ff */
[----:B------:R-:W-:-:S07]  /*219e0*/  IMAD.MOV.U32 R3, RZ, RZ, R14 ;  /* 0x000000ffff037224 */ /* 0x000fce00078e000e */
[----:B------:R-:W-:Y:S05]  /*219f0*/  WARPSYNC.COLLECTIVE R15, `(.L_x_8938) ;  /* 0x000000000f087348 */ /* 0x000fea0003c00000 */
[----:B------:R0:W1:Y:S02]  /*21a00*/  SHFL.IDX P6, R14, R13, R12, R11 ;  /* 0x0000000c0d0e7389 */ /* 0x00006400000c000b */
[----:B01----:R-:W-:Y:S01]  /*21a10*/  ENDCOLLECTIVE ;  /* 0x000000000000791b */ /* 0x003fe20003800000 */
.L_x_8938:
        /* <DEDUP_REMOVED lines=10> */
.L_x_8939:
[----:B------:R-:W-:Y:S01]  /*21ac0*/  @!PT LDS RZ, [RZ] ;  /* 0x00000000fffff984 */ /* 0x000fe20000000800 */
[----:B------:R-:W-:Y:S01]  /*21ad0*/  @!PT LDS RZ, [RZ] ;  /* 0x00000000fffff984 */ /* 0x000fe20000000800 */
[----:B------:R-:W-:Y:S01]  /*21ae0*/  @!PT LDS RZ, [RZ] ;  /* 0x00000000fffff984 */ /* 0x000fe20000000800 */
[----:B------:R0:W-:Y:S01]  /*21af0*/  @P0 LDGSTS.E.BYPASS.LTC128B.128 [R6+0x23400], desc[UR40][R2.64], !P2 ;  /* 0x2340000002060fae */ /* 0x0001e2000d101d68 */
[----:B------:R-:W-:Y:S01]  /*21b00*/  IMAD.MOV.U32 R0, RZ, RZ, R14 ;  /* 0x000000ffff007224 */ /* 0x000fe200078e000e */
[----:B------:R-:W-:Y:S06]  /*21b10*/  BRA `(.L_x_8940) ;  /* 0xffffffa000007947 */ /* 0x000fec000383ffff */
.L_x_8818:
        /* <DEDUP_REMOVED lines=9> */
.L_x_8941:
        /* <DEDUP_REMOVED lines=10> */
.L_x_8942:
[----:B------:R-:W-:Y:S02]  /*21c50*/  IMAD.MOV.U32 R13, RZ, RZ, R3 ;  /* 0x000000ffff0d7224 */ /* 0x000fe400078e0003 */
[----:B------:R-:W-:Y:S02]  /*21c60*/  IMAD.MOV.U32 R12, RZ, RZ, 0x1 ;  /* 0x00000001ff0c7424 */ /* 0x000fe400078e00ff */
[----:B------:R-:W-:-:S07]  /*21c70*/  IMAD.MOV.U32 R4, RZ, RZ, R14 ;  /* 0x000000ffff047224 */ /* 0x000fce00078e000e */
[----:B------:R-:W-:Y:S05]  /*21c80*/  WARPSYNC.COLLECTIVE R15, `(.L_x_8943) ;  /* 0x000000000f087348 */ /* 0x000fea0003c00000 */
[----:B------:R0:W1:Y:S02]  /*21c90*/  SHFL.IDX P6, R14, R13, R12, R11 ;  /* 0x0000000c0d0e7389 */ /* 0x00006400000c000b */
[----:B01----:R-:W-:Y:S01]  /*21ca0*/  ENDCOLLECTIVE ;  /* 0x000000000000791b */ /* 0x003fe20003800000 */
.L_x_8943:
        /* <DEDUP_REMOVED lines=12> */
.L_x_8944:
[----:B------:R-:W-:Y:S02]  /*21d70*/  IMAD.MOV.U32 R13, RZ, RZ, R3 ;  /* 0x000000ffff0d7224 */ /* 0x000fe400078e0003 */
[----:B------:R-:W-:Y:S02]  /*21d80*/  IMAD.MOV.U32 R12, RZ, RZ, 0x2 ;  /* 0x00000002ff0c7424 */ /* 0x000fe400078e00ff */
[----:B------:R-:W-:-:S07]  /*21d90*/  IMAD.MOV.U32 R5, RZ, RZ, R14 ;  /* 0x000000ffff057224 */ /* 0x000fce00078e000e */
[----:B------:R-:W-:Y:S05]  /*21da0*/  WARPSYNC.COLLECTIVE R15, `(.L_x_8945) ;  /* 0x000000000f087348 */ /* 0x000fea0003c00000 */
[----:B------:R0:W1:Y:S02]  /*21db0*/  SHFL.IDX P6, R14, R13, R12, R11 ;  /* 0x0000000c0d0e7389 */ /* 0x00006400000c000b */
[----:B01----:R-:W-:Y:S01]  /*21dc0*/  ENDCOLLECTIVE ;  /* 0x000000000000791b */ /* 0x003fe20003800000 */
.L_x_8945:
[----:B------:R-:W-:-:S05]  /*21dd0*/  @!P0 LEA R5, P2, R7, R5, 0x1 ;  /* 0x0000000507058211 */ /* 0x000fca00078408ff */
[----:B------:R-:W-:-:S05]  /*21de0*/  @!P0 IMAD.X R4, RZ, RZ, R4, P2 ;  /* 0x000000ffff048224 */ /* 0x000fca00010e0604 */
[----:B------:R-:W-:Y:S02]  /*21df0*/  @!P0 LOP3.LUT R5, R5, R4, RZ, 0x3c, !PT ;  /* 0x0000000405058212 */ /* 0x000fe400078e3cff */
[----:B------:R-:W-:Y:S02]  /*21e00*/  MOV R13, R0 ;  /* 0x00000000000d7202 */ /* 0x000fe40000000f00 */
[----:B------:R-:W-:-:S04]  /*21e10*/  @!P0 LOP3.LUT R4, R5, R4, RZ, 0x3c, !PT ;  /* 0x0000000405048212 */ /* 0x000fc800078e3cff */
[----:B------:R-:W-:Y:S01]  /*21e20*/  @!P0 LOP3.LUT R5, R5, R4, RZ, 0x3c, !PT ;  /* 0x0000000405058212 */ /* 0x000fe200078e3cff */
[----:B------:R-:W-:-:S07]  /*21e30*/  IMAD.MOV.U32 R6, RZ, RZ, R14 ;  /* 0x000000ffff067224 */ /* 0x000fce00078e000e */
[----:B------:R-:W-:Y:S05]  /*21e40*/  WARPSYNC.COLLECTIVE R15, `(.L_x_8946) ;  /* 0x000000000f087348 */ /* 0x000fea0003c00000 */
[----:B------:R0:W1:Y:S02]  /*21e50*/  SHFL.IDX P6, R14, R13, R12, R11 ;  /* 0x0000000c0d0e7389 */ /* 0x00006400000c000b */
[----:B01----:R-:W-:Y:S01]  /*21e60*/  ENDCOLLECTIVE ;  /* 0x000000000000791b */ /* 0x003fe20003800000 */
.L_x_8946:
        /* <DEDUP_REMOVED lines=11> */
.L_x_8947:
        /* <DEDUP_REMOVED lines=10> */
.L_x_8948:
[----:B------:R-:W-:Y:S01]  /*21fc0*/  @!PT LDS RZ, [RZ] ;  /* 0x00000000fffff984 */ /* 0x000fe20000000800 */
[----:B------:R-:W-:Y:S01]  /*21fd0*/  @!PT LDS RZ, [RZ] ;  /* 0x00000000fffff984 */ /* 0x000fe20000000800 */
[----:B------:R-:W-:Y:S01]  /*21fe0*/  @!PT LDS RZ, [RZ] ;  /* 0x00000000fffff984 */ /* 0x000fe20000000800 */
[----:B------:R0:W-:Y:S01]  /*21ff0*/  @!P0 LDGSTS.E.BYPASS.LTC128B.128 [R26+0x21400], desc[UR40][R4.64], !P1 ;  /* 0x21400000041a8fae */ /* 0x0001e2000c901d68 */
[----:B------:R-:W-:Y:S01]  /*22000*/  IMAD.MOV.U32 R0, RZ, RZ, R14 ;  /* 0x000000ffff007224 */ /* 0x000fe200078e000e */
[----:B------:R-:W-:Y:S06]  /*22010*/  BRA `(.L_x_8949) ;  /* 0xffffffa4001c7947 */ /* 0x000fec000383ffff */
.L_x_8822:
        /* <DEDUP_REMOVED lines=45> */
.L_x_8951:
[----:B------:R-:W-:Y:S05]  /*222f0*/  BSYNC B0 ;  /* 0x0000000000007941 */ /* 0x000fea0003800000 */
.L_x_8950:
        /* <DEDUP_REMOVED lines=11> */
.L_x_8952:
        /* <DEDUP_REMOVED lines=39> */
.L_x_8953:
        /* <DEDUP_REMOVED lines=8> */
.L_x_8954:
        /* <DEDUP_REMOVED lines=33> */
.L_x_8955:
[----:B------:R-:W-:Y:S02]  /*228b0*/  IMAD.MOV.U32 R13, RZ, RZ, R5 ;  /* 0x000000ffff0d7224 */ /* 0x000fe400078e0005 */
[----:B------:R-:W-:-:S07]  /*228c0*/  IMAD.MOV.U32 R8, RZ, RZ, R14 ;  /* 0x000000ffff087224 */ /* 0x000fce00078e000e */
[----:B------:R-:W-:Y:S05]  /*228d0*/  WARPSYNC.COLLECTIVE R15, `(.L_x_8956) ;  /* 0x000000000f087348 */ /* 0x000fea0003c00000 */
[----:B------:R0:W1:Y:S02]  /*228e0*/  SHFL.IDX P6, R14, R13, R12, R11 ;  /* 0x0000000c0d0e7389 */ /* 0x00006400000c000b */
[----:B01----:R-:W-:Y:S01]  /*228f0*/  ENDCOLLECTIVE ;  /* 0x000000000000791b */ /* 0x003fe20003800000 */
.L_x_8956:
        /* <DEDUP_REMOVED lines=23> */
.L_x_8957:
        /* <DEDUP_REMOVED lines=9> */
.L_x_8958:
[----:B------:R-:W-:Y:S01]  /*22b00*/  IMAD.MOV.U32 R2, RZ, RZ, R14 ;  /* 0x000000ffff027224 */ /* 0x000fe200078e000e */
[----:B------:R-:W-:Y:S06]  /*22b10*/  BRA `(.L_x_8959) ;  /* 0xffffffa800007947 */ /* 0x000fec000383ffff */
.L_x_8827:
[----:B-1----:R1:W2:Y:S02]  /*22b20*/  SYNCS.PHASECHK.TRANS64.TRYWAIT P0, [R23+URZ+0x38820], R0 ;  /* 0x03882000170075a7 */ /* 0x0022a4000800017f */
[----:B--2---:R-:W-:Y:S05]  /*22b30*/  @!P0 NANOSLEEP.SYNCS 0x989680 ;  /* 0x009896800000895d */ /* 0x004fea0003900000 */
[----:B------:R-:W2:Y:S02]  /*22b40*/  @!P0 SYNCS.PHASECHK.TRANS64 P0, [R23+URZ+0x38820], R0 ;  /* 0x03882000170085a7 */ /* 0x000ea4000800007f */
[----:B--2---:R-:W-:Y:S05]  /*22b50*/  @!P0 BRA `(.L_x_8827) ;  /* 0xfffffffc00f08947 */ /* 0x004fea000383ffff */
[----:B------:R-:W-:Y:S05]  /*22b60*/  BRA `(.L_x_8960) ;  /* 0xffffffa800a87947 */ /* 0x000fea000383ffff */
.L_x_8830:
[----:B-1----:R1:W2:Y:S02]  /*22b70*/  SYNCS.PHASECHK.TRANS64.TRYWAIT P0, [R31+URZ+0x38860], R0 ;  /* 0x038860001f0075a7 */ /* 0x0022a4000800017f */
[----:B--2---:R-:W-:Y:S05]  /*22b80*/  @!P0 NANOSLEEP.SYNCS 0x989680 ;  /* 0x009896800000895d */ /* 0x004fea0003900000 */
[----:B------:R-:W2:Y:S02]  /*22b90*/  @!P0 SYNCS.PHASECHK.TRANS64 P0, [R31+URZ+0x38860], R0 ;  /* 0x038860001f0085a7 */ /* 0x000ea4000800007f */
[----:B--2---:R-:W-:Y:S05]  /*22ba0*/  @!P0 BRA `(.L_x_8830) ;  /* 0xfffffffc00f08947 */ /* 0x004fea000383ffff */
[----:B------:R-:W-:Y:S05]  /*22bb0*/  BRA `(.L_x_8961) ;  /* 0xffffffa800b87947 */ /* 0x000fea000383ffff */
.L_x_8831:
        /* <DEDUP_REMOVED lines=8> */
.L_x_8963:
[----:B------:R-:W-:Y:S05]  /*22c40*/  BSYNC B0 ;  /* 0x0000000000007941 */ /* 0x000fea0003800000 */
.L_x_8962:
        /* <DEDUP_REMOVED lines=15> */
.L_x_8964:
        /* <DEDUP_REMOVED lines=39> */
.L_x_8965:
[----:B------:R-:W-:Y:S02]  /*22fb0*/  IMAD.MOV.U32 R13, RZ, RZ, R5 ;  /* 0x000000ffff0d7224 */ /* 0x000fe400078e0005 */
[----:B------:R-:W-:-:S07]  /*22fc0*/  IMAD.MOV.U32 R3, RZ, RZ, R14 ;  /* 0x000000ffff037224 */ /* 0x000fce00078e000e */
[----:B------:R-:W-:Y:S05]  /*22fd0*/  WARPSYNC.COLLECTIVE R15, `(.L_x_8966) ;  /* 0x000000000f087348 */ /* 0x000fea0003c00000 */
[----:B------:R0:W1:Y:S02]  /*22fe0*/  SHFL.IDX P6, R14, R13, R12, R11 ;  /* 0x0000000c0d0e7389 */ /* 0x00006400000c000b */
[----:B01----:R-:W-:Y:S01]  /*22ff0*/  ENDCOLLECTIVE ;  /* 0x000000000000791b */ /* 0x003fe20003800000 */
.L_x_8966:
        /* <DEDUP_REMOVED lines=29> */
.L_x_8967:
[----:B------:R-:W-:Y:S02]  /*231d0*/  IMAD.MOV.U32 R13, RZ, RZ, R5 ;  /* 0x000000ffff0d7224 */ /* 0x000fe400078e0005 */
[----:B------:R-:W-:-:S07]  /*231e0*/  IMAD.MOV.U32 R7, RZ, RZ, R14 ;  /* 0x000000ffff077224 */ /* 0x000fce00078e000e */
[----:B------:R-:W-:Y:S05]  /*231f0*/  WARPSYNC.COLLECTIVE R15, `(.L_x_8968) ;  /* 0x000000000f087348 */ /* 0x000fea0003c00000 */
[----:B------:R0:W1:Y:S02]  /*23200*/  SHFL.IDX P6, R14, R13, R12, R11 ;  /* 0x0000000c0d0e7389 */ /* 0x00006400000c000b */
[----:B01----:R-:W-:Y:S01]  /*23210*/  ENDCOLLECTIVE ;  /* 0x000000000000791b */ /* 0x003fe20003800000 */
.L_x_8968:
        /* <DEDUP_REMOVED lines=29> */
.L_x_8969:
[----:B------:R-:W-:Y:S02]  /*233f0*/  IMAD.MOV.U32 R13, RZ, RZ, R5 ;  /* 0x000000ffff0d7224 */ /* 0x000fe400078e0005 */
[----:B------:R-:W-:-:S07]  /*23400*/  IMAD.MOV.U32 R6, RZ, RZ, R14 ;  /* 0x000000ffff067224 */ /* 0x000fce00078e000e */
[----:B------:R-:W-:Y:S05]  /*23410*/  WARPSYNC.COLLECTIVE R15, `(.L_x_8970) ;  /* 0x000000000f087348 */ /* 0x000fea0003c00000 */
[----:B------:R0:W1:Y:S02]  /*23420*/  SHFL.IDX P6, R14, R13, R12, R11 ;  /* 0x0000000c0d0e7389 */ /* 0x00006400000c000b */
[----:B01----:R-:W-:Y:S01]  /*23430*/  ENDCOLLECTIVE ;  /* 0x000000000000791b */ /* 0x003fe20003800000 */
.L_x_8970:
[----:B------:R-:W-:Y:S01]  /*23440*/  IMAD.MOV.U32 R2, RZ, RZ, R14 ;  /* 0x000000ffff027224 */ /* 0x000fe200078e000e */
[----:B------:R-:W-:Y:S06]  /*23450*/  BRA `(.L_x_8971) ;  /* 0xffffffa800507947 */ /* 0x000fec000383ffff */
.L_x_8838:
[----:B0-----:R0:W1:Y:S02]  /*23460*/  SYNCS.PHASECHK.TRANS64.TRYWAIT P0, [R6+URZ+0x38840], R21 ;  /* 0x03884015060075a7 */ /* 0x001064000800017f */
[----:B-1----:R-:W-:Y:S05]  /*23470*/  @!P0 NANOSLEEP.SYNCS 0x989680 ;  /* 0x009896800000895d */ /* 0x002fea0003900000 */
[----:B------:R-:W1:Y:S02]  /*23480*/  @!P0 SYNCS.PHASECHK.TRANS64 P0, [R6+URZ+0x38840], R21 ;  /* 0x03884015060085a7 */ /* 0x000e64000800007f */
[----:B-1----:R-:W-:Y:S05]  /*23490*/  @!P0 BRA `(.L_x_8838) ;  /* 0xfffffffc00f08947 */ /* 0x002fea000383ffff */
[----:B------:R-:W-:Y:S05]  /*234a0*/  BRA `(.L_x_8972) ;  /* 0xffffffac00dc7947 */ /* 0x000fea000383ffff */
.L_x_8839:
        /* <DEDUP_REMOVED lines=8> */
.L_x_8974:
[----:B------:R-:W-:Y:S05]  /*23530*/  BSYNC B1 ;  /* 0x0000000000017941 */ /* 0x000fea0003800000 */
.L_x_8973:
        /* <DEDUP_REMOVED lines=9> */
.L_x_8975:
[----:B------:R-:W-:Y:S02]  /*235d0*/  IMAD.MOV.U32 R13, RZ, RZ, R27 ;  /* 0x000000ffff0d7224 */ /* 0x000fe400078e001b */
[----:B------:R-:W-:Y:S01]  /*235e0*/  IMAD.MOV.U32 R12, RZ, RZ, 0x1 ;  /* 0x00000001ff0c7424 */ /* 0x000fe200078e00ff */
[----:B------:R-:W-:-:S07]  /*235f0*/  MOV R2, R14 ;  /* 0x0000000e00027202 */ /* 0x000fce0000000f00 */
[----:B------:R-:W-:Y:S05]  /*23600*/  WARPSYNC.COLLECTIVE R15, `(.L_x_8976) ;  /* 0x000000000f087348 */ /* 0x000fea0003c00000 */
[----:B------:R0:W1:Y:S02]  /*23610*/  SHFL.IDX P6, R14, R13, R12, R11 ;  /* 0x0000000c0d0e7389 */ /* 0x00006400000c000b */
[----:B01----:R-:W-:Y:S01]  /*23620*/  ENDCOLLECTIVE ;  /* 0x000000000000791b */ /* 0x003fe20003800000 */
.L_x_8976:
        /* <DEDUP_REMOVED lines=11> */
.L_x_8977:
[----:B------:R-:W-:Y:S02]  /*236e0*/  IMAD.MOV.U32 R13, RZ, RZ, R27 ;  /* 0x000000ffff0d7224 */ /* 0x000fe400078e001b */
[----:B------:R-:W-:Y:S02]  /*236f0*/  IMAD.MOV.U32 R12, RZ, RZ, 0x2 ;  /* 0x00000002ff0c7424 */ /* 0x000fe400078e00ff */
[----:B------:R-:W-:-:S07]  /*23700*/  IMAD.MOV.U32 R2, RZ, RZ, R14 ;  /* 0x000000ffff027224 */ /* 0x000fce00078e000e */
[----:B------:R-:W-:Y:S05]  /*23710*/  WARPSYNC.COLLECTIVE R15, `(.L_x_8978) ;  /* 0x000000000f087348 */ /* 0x000fea0003c00000 */
[----:B------:R0:W1:Y:S02]  /*23720*/  SHFL.IDX P6, R14, R13, R12, R11 ;  /* 0x0000000c0d0e7389 */ /* 0x00006400000c000b */
[----:B01----:R-:W-:Y:S01]  /*23730*/  ENDCOLLECTIVE ;  /* 0x000000000000791b */ /* 0x003fe20003800000 */
.L_x_8978:
        /* <DEDUP_REMOVED lines=11> */
.L_x_8979:
[----:B------:R-:W-:Y:S02]  /*237f0*/  IMAD.MOV.U32 R13, RZ, RZ, R27 ;  /* 0x000000ffff0d7224 */ /* 0x000fe400078e001b */
[----:B------:R-:W-:Y:S02]  /*23800*/  IMAD.MOV.U32 R12, RZ, RZ, 0x3 ;  /* 0x00000003ff0c7424 */ /* 0x000fe400078e00ff */
[----:B------:R-:W-:-:S07]  /*23810*/  IMAD.MOV.U32 R2, RZ, RZ, R14 ;  /* 0x000000ffff027224 */ /* 0x000fce00078e000e */
[----:B------:R-:W-:Y:S05]  /*23820*/  WARPSYNC.COLLECTIVE R15, `(.L_x_8980) ;  /* 0x000000000f087348 */ /* 0x000fea0003c00000 */
[----:B------:R0:W1:Y:S02]  /*23830*/  SHFL.IDX P6, R14, R13, R12, R11 ;  /* 0x0000000c0d0e7389 */ /* 0x00006400000c000b */
[----:B01----:R-:W-:Y:S01]  /*23840*/  ENDCOLLECTIVE ;  /* 0x000000000000791b */ /* 0x003fe20003800000 */
.L_x_8980:
        /* <DEDUP_REMOVED lines=11> */
.L_x_8981:
[----:B------:R-:W-:Y:S01]  /*23900*/  IMAD.MOV.U32 R2, RZ, RZ, R14 ;  /* 0x000000ffff027224 */ /* 0x000fe200078e000e */
[----:B------:R-:W-:Y:S06]  /*23910*/  BRA `(.L_x_8982) ;  /* 0xffffffac006c7947 */ /* 0x000fec000383ffff */
.L_x_8844:
[----:B---3--:R3:W4:Y:S02]  /*23920*/  SYNCS.PHASECHK.TRANS64.TRYWAIT P0, [R6+URZ+0x38860], R21 ;  /* 0x03886015060075a7 */ /* 0x008724000800017f */
[----:B----4-:R-:W-:Y:S05]  /*23930*/  @!P0 NANOSLEEP.SYNCS 0x989680 ;  /* 0x009896800000895d */ /* 0x010fea0003900000 */
[----:B------:R-:W4:Y:S02]  /*23940*/  @!P0 SYNCS.PHASECHK.TRANS64 P0, [R6+URZ+0x38860], R21 ;  /* 0x03886015060085a7 */ /* 0x000f24000800007f */
[----:B----4-:R-:W-:Y:S05]  /*23950*/  @!P0 BRA `(.L_x_8844) ;  /* 0xfffffffc00f08947 */ /* 0x010fea000383ffff */
[----:B------:R-:W-:Y:S05]  /*23960*/  BRA `(.L_x_8983) ;  /* 0xffffffac00bc7947 */ /* 0x000fea000383ffff */
.L_x_8845:
        /* <DEDUP_REMOVED lines=8> */
.L_x_8985:
[----:B------:R-:W-:Y:S05]  /*239f0*/  BSYNC B1 ;  /* 0x0000000000017941 */ /* 0x000fea0003800000 */
.L_x_8984:
        /* <DEDUP_REMOVED lines=13> */
.L_x_8986:
        /* <DEDUP_REMOVED lines=17> */
.L_x_8987:
        /* <DEDUP_REMOVED lines=16> */
.L_x_8988:
        /* <DEDUP_REMOVED lines=19> */
.L_x_8989:
        /* <DEDUP_REMOVED lines=14> */
.L_x_8990:
        /* <DEDUP_REMOVED lines=16> */
.L_x_8991:
        /* <DEDUP_REMOVED lines=14> */
.L_x_8992:
[----:B------:R-:W-:Y:S05]  /*240d0*/  BRA `(.L_x_8993) ;  /* 0xffffffac00287947 */ /* 0x000fea000383ffff */
.L_x_8853:
        /* <DEDUP_REMOVED lines=8> */
.L_x_8995:
[----:B------:R-:W-:Y:S05]  /*24160*/  BSYNC B0 ;  /* 0x0000000000007941 */ /* 0x000fea0003800000 */
.L_x_8994:
        /* <DEDUP_REMOVED lines=9> */
.L_x_8996:
        /* <DEDUP_REMOVED lines=18> */
.L_x_8997:
[----:B------:R-:W-:Y:S01]  /*24320*/  IMAD.MOV.U32 R12, RZ, RZ, 0x2 ;  /* 0x00000002ff0c7424 */ /* 0x000fe200078e00ff */
[----:B------:R-:W-:-:S05]  /*24330*/  SEL R5, R14, RZ, P1 ;  /* 0x000000ff0e057207 */ /* 0x000fca0000800000 */
[----:B------:R-:W-:-:S04]  /*24340*/  IMAD.IADD R4, R2, 0x1, R5 ;  /* 0x0000000102047824 */ /* 0x000fc800078e0205 */
[----:B------:R-:W-:-:S07]  /*24350*/  IMAD.MOV.U32 R13, RZ, RZ, R4 ;  /* 0x000000ffff0d7224 */ /* 0x000fce00078e0004 */
[----:B------:R-:W-:Y:S05]  /*24360*/  WARPSYNC.COLLECTIVE R15, `(.L_x_8998) ;  /* 0x000000000f087348 */ /* 0x000fea0003c00000 */
[----:B------:R0:W1:Y:S02]  /*24370*/  SHFL.UP P6, R14, R13, R12, R11 ;  /* 0x0400000c0d0e7389 */ /* 0x00006400000c000b */
[----:B01----:R-:W-:Y:S01]  /*24380*/  ENDCOLLECTIVE ;  /* 0x000000000000791b */ /* 0x003fe20003800000 */
.L_x_8998:
[----:B------:R-:W-:Y:S01]  /*24390*/  IMAD.MOV.U32 R12, RZ, RZ, 0x4 ;  /* 0x00000004ff0c7424 */ /* 0x000fe200078e00ff */
[----:B------:R-:W-:-:S05]  /*243a0*/  SEL R5, R14, RZ, P2 ;  /* 0x000000ff0e057207 */ /* 0x000fca0001000000 */
[----:B------:R-:W-:-:S04]  /*243b0*/  IMAD.IADD R5, R4, 0x1, R5 ;  /* 0x0000000104057824 */ /* 0x000fc800078e0205 */
[----:B------:R-:W-:-:S07]  /*243c0*/  IMAD.MOV.U32 R13, RZ, RZ, R5 ;  /* 0x000000ffff0d7224 */ /* 0x000fce00078e0005 */
[----:B------:R-:W-:Y:S05]  /*243d0*/  WARPSYNC.COLLECTIVE R15, `(.L_x_8999) ;  /* 0x000000000f087348 */ /* 0x000fea0003c00000 */
[----:B------:R0:W1:Y:S02]  /*243e0*/  SHFL.UP P6, R14, R13, R12, R11 ;  /* 0x0400000c0d0e7389 */ /* 0x00006400000c000b */
[----:B01----:R-:W-:Y:S01]  /*243f0*/  ENDCOLLECTIVE ;  /* 0x000000000000791b */ /* 0x003fe20003800000 */
.L_x_8999:
[----:B------:R-:W-:Y:S01]  /*24400*/  IMAD.MOV.U32 R12, RZ, RZ, 0x8 ;  /* 0x00000008ff0c7424 */ /* 0x000fe200078e00ff */
[----:B------:R-:W-:-:S05]  /*24410*/  SEL R6, R14, RZ, P3 ;  /* 0x000000ff0e067207 */ /* 0x000fca0001800000 */
[----:B------:R-:W-:-:S04]  /*24420*/  IMAD.IADD R6, R5, 0x1, R6 ;  /* 0x0000000105067824 */ /* 0x000fc800078e0206 */
[----:B------:R-:W-:-:S07]  /*24430*/  IMAD.MOV.U32 R13, RZ, RZ, R6 ;  /* 0x000000ffff0d7224 */ /* 0x000fce00078e0006 */
[----:B------:R-:W-:Y:S05]  /*24440*/  WARPSYNC.COLLECTIVE R15, `(.L_x_9000) ;  /* 0x000000000f087348 */ /* 0x000fea0003c00000 */
[----:B------:R0:W1:Y:S02]  /*24450*/  SHFL.UP P6, R14, R13, R12, R11 ;  /* 0x0400000c0d0e7389 */ /* 0x00006400000c000b */
[----:B01----:R-:W-:Y:S01]  /*24460*/  ENDCOLLECTIVE ;  /* 0x000000000000791b */ /* 0x003fe20003800000 */
.L_x_9000:
[----:B------:R-:W-:Y:S01]  /*24470*/  IMAD.MOV.U32 R12, RZ, RZ, 0x10 ;  /* 0x00000010ff0c7424 */ /* 0x000fe200078e00ff */
[----:B------:R-:W-:-:S05]  /*24480*/  SEL R3, R14, RZ, P4 ;  /* 0x000000ff0e037207 */ /* 0x000fca0002000000 */
[----:B------:R-:W-:-:S04]  /*24490*/  IMAD.IADD R4, R6, 0x1, R3 ;  /* 0x0000000106047824 */ /* 0x000fc800078e0203 */
[----:B------:R-:W-:-:S07]  /*244a0*/  IMAD.MOV.U32 R13, RZ, RZ, R4 ;  /* 0x000000ffff0d7224 */ /* 0x000fce00078e0004 */
[----:B------:R-:W-:Y:S05]  /*244b0*/  WARPSYNC.COLLECTIVE R15, `(.L_x_9001) ;  /* 0x000000000f087348 */ /* 0x000fea0003c00000 */
[----:B------:R0:W1:Y:S02]  /*244c0*/  SHFL.UP P6, R14, R13, R12, R11 ;  /* 0x0400000c0d0e7389 */ /* 0x00006400000c000b */
[----:B01----:R-:W-:Y:S01]  /*244d0*/  ENDCOLLECTIVE ;  /* 0x000000000000791b */ /* 0x003fe20003800000 */
.L_x_9001:
        /* <DEDUP_REMOVED lines=8> */
.L_x_9002:
[----:B------:R-:W-:Y:S05]  /*24560*/  BRA `(.L_x_9003) ;  /* 0xffffffac00bc7947 */ /* 0x000fea000383ffff */
.L_x_8858:
[----:B------:R-:W-:Y:S01]  /*24570*/  BSSY B0, `(.L_x_9004) ;  /* 0x0000008000007945 */ /* 0x000fe20003800000 */
[----:B-----5:R-:W-:Y:S01]  /*24580*/  MOV R13, R2 ;  /* 0x00000002000d7202 */ /* 0x020fe20000000f00 */
[----:B------:R-:W-:Y:S02]  /*24590*/  IMAD.MOV.U32 R12, RZ, RZ, 0x1 ;  /* 0x00000001ff0c7424 */ /* 0x000fe400078e00ff */
[----:B------:R-:W-:Y:S02]  /*245a0*/  IMAD.MOV.U32 R11, RZ, RZ, RZ ;  /* 0x000000ffff0b7224 */ /* 0x000fe400078e00ff */
[----:B------:R-:W-:-:S07]  /*245b0*/  IMAD.MOV.U32 R15, RZ, RZ, -0x1 ;  /* 0xffffffffff0f7424 */ /* 0x000fce00078e00ff */
[----:B01----:R-:W-:Y:S05]  /*245c0*/  WARPSYNC.COLLECTIVE R15, `(.L_x_9005) ;  /* 0x000000000f087348 */ /* 0x003fea0003c00000 */
[----:B------:R2:W3:Y:S02]  /*245d0*/  SHFL.UP P6, R14, R13, R12, R11 ;  /* 0x0400000c0d0e7389 */ /* 0x0004e400000c000b */
[----:B0123--:R-:W-:Y:S01]  /*245e0*/  ENDCOLLECTIVE ;  /* 0x000000000000791b */ /* 0x00ffe20003800000 */
.L_x_9005:
[----:B------:R-:W-:Y:S05]  /*245f0*/  BSYNC B0 ;  /* 0x0000000000007941 */ /* 0x000fea0003800000 */
.L_x_9004:
        /* <DEDUP_REMOVED lines=8> */
.L_x_9006:
[----:B------:R-:W-:Y:S01]  /*24680*/  IMAD.MOV.U32 R12, RZ, RZ, 0x4 ;  /* 0x00000004ff0c7424 */ /* 0x000fe200078e00ff */
[----:B------:R-:W-:-:S05]  /*24690*/  SEL R14, R14, RZ, P2 ;  /* 0x000000ff0e0e7207 */ /* 0x000fca0001000000 */
[----:B------:R-:W-:-:S04]  /*246a0*/  IMAD.IADD R3, R13, 0x1, R14 ;  /* 0x000000010d037824 */ /* 0x000fc800078e020e */
[----:B------:R-:W-:-:S07]  /*246b0*/  IMAD.MOV.U32 R13, RZ, RZ, R3 ;  /* 0x000000ffff0d7224 */ /* 0x000fce00078e0003 */
[----:B------:R-:W-:Y:S05]  /*246c0*/  WARPSYNC.COLLECTIVE R15, `(.L_x_9007) ;  /* 0x000000000f087348 */ /* 0x000fea0003c00000 */
[----:B------:R0:W1:Y:S02]  /*246d0*/  SHFL.UP P6, R14, R13, R12, R11 ;  /* 0x0400000c0d0e7389 */ /* 0x00006400000c000b */
[----:B01----:R-:W-:Y:S01]  /*246e0*/  ENDCOLLECTIVE ;  /* 0x000000000000791b */ /* 0x003fe20003800000 */
.L_x_9007:
[----:B------:R-:W-:Y:S01]  /*246f0*/  IMAD.MOV.U32 R12, RZ, RZ, 0x8 ;  /* 0x00000008ff0c7424 */ /* 0x000fe200078e00ff */
[----:B------:R-:W-:-:S05]  /*24700*/  SEL R4, R14, RZ, P3 ;  /* 0x000000ff0e047207 */ /* 0x000fca0001800000 */
[----:B------:R-:W-:-:S04]  /*24710*/  IMAD.IADD R4, R3, 0x1, R4 ;  /* 0x0000000103047824 */ /* 0x000fc800078e0204 */
[----:B------:R-:W-:-:S07]  /*24720*/  IMAD.MOV.U32 R13, RZ, RZ, R4 ;  /* 0x000000ffff0d7224 */ /* 0x000fce00078e0004 */
[----:B------:R-:W-:Y:S05]  /*24730*/  WARPSYNC.COLLECTIVE R15, `(.L_x_9008) ;  /* 0x000000000f087348 */ /* 0x000fea0003c00000 */
[----:B------:R0:W1:Y:S02]  /*24740*/  SHFL.UP P6, R14, R13, R12, R11 ;  /* 0x0400000c0d0e7389 */ /* 0x00006400000c000b */
[----:B01----:R-:W-:Y:S01]  /*24750*/  ENDCOLLECTIVE ;  /* 0x000000000000791b */ /* 0x003fe20003800000 */
.L_x_9008:
[----:B------:R-:W-:Y:S01]  /*24760*/  IMAD.MOV.U32 R12, RZ, RZ, 0x10 ;  /* 0x00000010ff0c7424 */ /* 0x000fe200078e00ff */
[----:B------:R-:W-:-:S05]  /*24770*/  SEL R5, R14, RZ, P4 ;  /* 0x000000ff0e057207 */ /* 0x000fca0002000000 */
[----:B------:R-:W-:-:S04]  /*24780*/  IMAD.IADD R5, R4, 0x1, R5 ;  /* 0x0000000104057824 */ /* 0x000fc800078e0205 */
[----:B------:R-:W-:-:S07]  /*24790*/  IMAD.MOV.U32 R13, RZ, RZ, R5 ;  /* 0x000000ffff0d7224 */ /* 0x000fce00078e0005 */
[----:B------:R-:W-:Y:S05]  /*247a0*/  WARPSYNC.COLLECTIVE R15, `(.L_x_9009) ;  /* 0x000000000f087348 */ /* 0x000fea0003c00000 */
[----:B------:R0:W1:Y:S02]  /*247b0*/  SHFL.UP P6, R14, R13, R12, R11 ;  /* 0x0400000c0d0e7389 */ /* 0x00006400000c000b */
[----:B01----:R-:W-:Y:S01]  /*247c0*/  ENDCOLLECTIVE ;  /* 0x000000000000791b */ /* 0x003fe20003800000 */
.L_x_9009:
        /* <DEDUP_REMOVED lines=8> */
.L_x_9010:
[----:B------:R-:W-:Y:S05]  /*24850*/  BRA `(.L_x_9011) ;  /* 0xffffffac009c7947 */ /* 0x000fea000383ffff */
.L_x_8860:
[----:B------:R-:W-:Y:S01]  /*24860*/  BSSY B0, `(.L_x_9012) ;  /* 0x0000006000007945 */ /* 0x000fe20003800000 */
[----:B------:R-:W-:Y:S01]  /*24870*/  PLOP3.LUT P6, PT, P6, PT, PT, 0x8, 0x0 ;  /* 0x000000000000781c */ /* 0x000fe200037ce170 */
[----:B------:R-:W-:-:S12]  /*24880*/  IMAD.MOV.U32 R15, RZ, RZ, -0x1 ;  /* 0xffffffffff0f7424 */ /* 0x000fd800078e00ff */
[----:B0-----:R-:W-:Y:S05]  /*24890*/  WARPSYNC.COLLECTIVE R15, `(.L_x_9013) ;  /* 0x000000000f087348 */ /* 0x001fea0003c00000 */
[----:B------:R-:W-:Y:S01]  /*248a0*/  VOTE.ANY R14, PT, P6 ;  /* 0x00000000000e7806 */ /* 0x000fe200030e0100 */
[----:B0-----:R-:W-:Y:S06]  /*248b0*/  ENDCOLLECTIVE ;  /* 0x000000000000791b */ /* 0x001fec0003800000 */
.L_x_9013:
[----:B------:R-:W-:Y:S05]  /*248c0*/  BSYNC B0 ;  /* 0x0000000000007941 */ /* 0x000fea0003800000 */
.L_x_9012:
        /* <DEDUP_REMOVED lines=9> */
.L_x_9014:
[----:B------:R-:W-:Y:S01]  /*24960*/  IMAD.MOV.U32 R17, RZ, RZ, R14 ;  /* 0x000000ffff117224 */ /* 0x000fe200078e000e */
[----:B------:R-:W-:Y:S06]  /*24970*/  BRA `(.L_x_9015) ;  /* 0xffffffac008c7947 */ /* 0x000fec000383ffff */
.L_x_8862:
[----:B------:R-:W-:Y:S01]  /*24980*/  BSSY B0, `(.L_x_9016) ;  /* 0x0000007000007945 */ /* 0x000fe20003800000 */
[----:B------:R-:W-:Y:S02]  /*24990*/  IMAD.MOV.U32 R13, RZ, RZ, R3 ;  /* 0x000000ffff0d7224 */ /* 0x000fe400078e0003 */
[----:B------:R-:W-:Y:S02]  /*249a0*/  IMAD.MOV.U32 R11, RZ, RZ, 0x1f ;  /* 0x0000001fff0b7424 */ /* 0x000fe400078e00ff */
[----:B------:R-:W-:-:S07]  /*249b0*/  IMAD.MOV.U32 R15, RZ, RZ, -0x1 ;  /* 0xffffffffff0f7424 */ /* 0x000fce00078e00ff */
[----:B012---:R-:W-:Y:S05]  /*249c0*/  WARPSYNC.COLLECTIVE R15, `(.L_x_9017) ;  /* 0x000000000f087348 */ /* 0x007fea0003c00000 */
[----:B------:R3:W4:Y:S02]  /*249d0*/  SHFL.IDX P6, R14, R13, R12, R11 ;  /* 0x0000000c0d0e7389 */ /* 0x00072400000c000b */
[----:B01234-:R-:W-:Y:S01]  /*249e0*/  ENDCOLLECTIVE ;  /* 0x000000000000791b */ /* 0x01ffe20003800000 */
.L_x_9017:
[----:B------:R-:W-:Y:S05]  /*249f0*/  BSYNC B0 ;  /* 0x0000000000007941 */ /* 0x000fea0003800000 */
.L_x_9016:
[----:B------:R-:W-:Y:S01]  /*24a00*/  IMAD.MOV.U32 R6, RZ, RZ, R14 ;  /* 0x000000ffff067224 */ /* 0x000fe200078e000e */
[----:B------:R-:W-:Y:S06]  /*24a10*/  BRA `(.L_x_8861) ;  /* 0xffffffac00807947 */ /* 0x000fec000383ffff */
.L_x_8866:
[----:B0-----:R0:W1:Y:S02]  /*24a20*/  SYNCS.PHASECHK.TRANS64.TRYWAIT P0, [R4+URZ+0x38820], R0 ;  /* 0x03882000040075a7 */ /* 0x001064000800017f */
[----:B-1----:R-:W-:Y:S05]  /*24a30*/  @!P0 NANOSLEEP.SYNCS 0x989680 ;  /* 0x009896800000895d */ /* 0x002fea0003900000 */
[----:B------:R-:W1:Y:S02]  /*24a40*/  @!P0 SYNCS.PHASECHK.TRANS64 P0, [R4+URZ+0x38820], R0 ;  /* 0x03882000040085a7 */ /* 0x000e64000800007f */
[----:B-1----:R-:W-:Y:S05]  /*24a50*/  @!P0 BRA `(.L_x_8866) ;  /* 0xfffffffc00f08947 */ /* 0x002fea000383ffff */
[----:B------:R-:W-:Y:S05]  /*24a60*/  BRA `(.L_x_9018) ;  /* 0xffffffb000f87947 */ /* 0x000fea000383ffff */
.L_x_8867:
        /* <DEDUP_REMOVED lines=11> */
.L_x_9020:
[----:B------:R-:W-:Y:S05]  /*24b20*/  BSYNC B0 ;  /* 0x0000000000007941 */ /* 0x000fea0003800000 */
.L_x_9019:
[----:B------:R-:W-:Y:S05]  /*24b30*/  BRA `(.L_x_9021) ;  /* 0xffffffb000e07947 */ /* 0x000fea000383ffff */
.L_x_8868:
[----:B------:R-:W-:Y:S01]  /*24b40*/  BSSY B0, `(.L_x_9022) ;  /* 0x0000006000007945 */ /* 0x000fe20003800000 */
[----:B------:R-:W-:-:S07]  /*24b50*/  IMAD.MOV.U32 R15, RZ, RZ, -0x1 ;  /* 0xffffffffff0f7424 */ /* 0x000fce00078e00ff */
[----:B0-234-:R-:W-:Y:S05]  /*24b60*/  WARPSYNC.COLLECTIVE R15, `(.L_x_9023) ;  /* 0x000000000f0c7348 */ /* 0x01dfea0003c00000 */
[----:B------:R-:W-:Y:S02]  /*24b70*/  ELECT P6, UR62, PT ;  /* 0x00000000003e782f */ /* 0x000fe400038c0000 */
[----:B------:R-:W-:Y:S01]  /*24b80*/  MOV R14, UR62 ;  /* 0x0000003e000e7c02 */ /* 0x000fe20008000f00 */
[----:B0-234-:R-:W-:Y:S10]  /*24b90*/  ENDCOLLECTIVE ;  /* 0x000000000000791b */ /* 0x01dff40003800000 */
.L_x_9023:
[----:B------:R-:W-:Y:S05]  /*24ba0*/  BSYNC B0 ;  /* 0x0000000000007941 */ /* 0x000fea0003800000 */
.L_x_9022:
[----:B------:R-:W-:Y:S05]  /*24bb0*/  BRA `(.L_x_9024) ;  /* 0xffffffb000d47947 */ /* 0x000fea000383ffff */
.L_x_8870:
[----:B0-----:R0:W1:Y:S02]  /*24bc0*/  SYNCS.PHASECHK.TRANS64.TRYWAIT P1, [R5+URZ+0x38840], R0 ;  /* 0x03884000050075a7 */ /* 0x001064000802017f */
[----:B-1----:R-:W-:Y:S05]  /*24bd0*/  @!P1 NANOSLEEP.SYNCS 0x989680 ;  /* 0x009896800000995d */ /* 0x002fea0003900000 */
[----:B------:R-:W1:Y:S02]  /*24be0*/  @!P1 SYNCS.PHASECHK.TRANS64 P1, [R5+URZ+0x38840], R0 ;  /* 0x03884000050095a7 */ /* 0x000e64000802007f */
[----:B-1----:R-:W-:Y:S05]  /*24bf0*/  @!P1 BRA `(.L_x_8870) ;  /* 0xfffffffc00f09947 */ /* 0x002fea000383ffff */
[----:B------:R-:W-:Y:S05]  /*24c00*/  BRA `(.L_x_9025) ;  /* 0xffffffb000f47947 */ /* 0x000fea000383ffff */
.L_x_8872:
[----:B-1----:R1:W0:Y:S02]  /*24c10*/  SYNCS.PHASECHK.TRANS64.TRYWAIT P1, [R25+URZ+0x38840], R2 ;  /* 0x03884002190075a7 */ /* 0x002224000802017f */
[----:B0-----:R-:W-:Y:S05]  /*24c20*/  @!P1 NANOSLEEP.SYNCS 0x989680 ;  /* 0x009896800000995d */ /* 0x001fea0003900000 */
[----:B------:R-:W0:Y:S02]  /*24c30*/  @!P1 SYNCS.PHASECHK.TRANS64 P1, [R25+URZ+0x38840], R2 ;  /* 0x03884002190095a7 */ /* 0x000e24000802007f */
[----:B0-----:R-:W-:Y:S05]  /*24c40*/  @!P1 BRA `(.L_x_8872) ;  /* 0xfffffffc00f09947 */ /* 0x001fea000383ffff */
[----:B------:R-:W-:Y:S05]  /*24c50*/  BRA `(.L_x_9026) ;  /* 0xffffffb400007947 */ /* 0x000fea000383ffff */
.L_x_8874:
[----:B------:R0:W0:Y:S02]  /*24c60*/  SYNCS.PHASECHK.TRANS64.TRYWAIT P1, [R5+URZ+0x38860], R0 ;  /* 0x03886000050075a7 */ /* 0x000024000802017f */
[----:B0-----:R-:W-:Y:S05]  /*24c70*/  @!P1 NANOSLEEP.SYNCS 0x989680 ;  /* 0x009896800000995d */ /* 0x001fea0003900000 */
[----:B------:R-:W0:Y:S02]  /*24c80*/  @!P1 SYNCS.PHASECHK.TRANS64 P1, [R5+URZ+0x38860], R0 ;  /* 0x03886000050095a7 */ /* 0x000e24000802007f */
[----:B0-----:R-:W-:Y:S05]  /*24c90*/  @!P1 BRA `(.L_x_8874) ;  /* 0xfffffffc00f09947 */ /* 0x001fea000383ffff */
[----:B------:R-:W-:Y:S05]  /*24ca0*/  BRA `(.L_x_9027) ;  /* 0xffffffb000fc7947 */ /* 0x000fea000383ffff */
.L_x_9028:
        /* <DEDUP_REMOVED lines=13> */
.L_x_15550:


//--------------------- .text._ZN7cutlass13device_kernelIN5flash11enable_sm90INS1_16FlashAttnFwdSm90INS1_25CollectiveMainloopFwdSm90ILi2EN4cute5tupleIJNS5_1CILi1EEES8_S8_EEENS6_IJNS7_ILi128EEENS7_ILi96EEENS7_ILi64EEEEEELi256ENS_6half_tEfNS_4arch4Sm90ELb0ELb0ELb0ELb0ELb1ELb0ELb0ELb1ELb0ELb1ELb0ELb0EEENS1_21CollectiveEpilogueFwdINS6_IJSA_NS7_ILi256EEESB_EEES9_SE_SG_Li256ELb0ELb1ELb0ELb0EEENS1_29StaticPersistentTileSchedulerILb0EEEEEEEEEvNT_6ParamsE --------------------------
	.section	.text._ZN7cutlass13device_kernelIN5flash11enable_sm90INS1_16FlashAttnFwdSm90INS1_25CollectiveMainloopFwdSm90ILi2EN4cute5tupleIJNS5_1CILi1EEES8_S8_EEENS6_IJNS7_ILi128EEENS7_ILi96EEENS7_ILi64EEEEEELi256ENS_6half_tEfNS_4arch4Sm90ELb0ELb0ELb0ELb0ELb1ELb0ELb0ELb1ELb0ELb1ELb0ELb0EEENS1_21CollectiveEpilogueFwdINS6_IJSA_NS7_ILi256EEESB_EEES9_SE_SG_Li256ELb0ELb1ELb0ELb0EEENS1_29StaticPersistentTileSchedulerILb0EEEEEEEEEvNT_6ParamsE,"ax",@progbits
	.align	128
.text._ZN7cutlass13device_kernelIN5flash11enable_sm90INS1_16FlashAttnFwdSm90INS1_25CollectiveMainloopFwdSm90ILi2EN4cute5tupleIJNS5_1CILi1EEES8_S8_EEENS6_IJNS7_ILi128EEENS7_ILi96EEENS7_ILi64EEEEEELi256ENS_6half_tEfNS_4arch4Sm90ELb0ELb0ELb0ELb0ELb1ELb0ELb0ELb1ELb0ELb1ELb0ELb0EEENS1_21CollectiveEpilogueFwdINS6_IJSA_NS7_ILi256EEESB_EEES9_SE_SG_Li256ELb0ELb1ELb0ELb0EEENS1_29StaticPersistentTileSchedulerILb0EEEEEEEEEvNT_6ParamsE:
        .type           _ZN7cutlass13device_kernelIN5flash11enable_sm90INS1_16FlashAttnFwdSm90INS1_25CollectiveMainloopFwdSm90ILi2EN4cute5tupleIJNS5_1CILi1EEES8_S8_EEENS6_IJNS7_ILi128EEENS7_ILi96EEENS7_ILi64EEEEEELi256ENS_6half_tEfNS_4arch4Sm90ELb0ELb0ELb0ELb0ELb1ELb0ELb0ELb1ELb0ELb1ELb0ELb0EEENS1_21CollectiveEpilogueFwdINS6_IJSA_NS7_ILi256EEESB_EEES9_SE_SG_Li256ELb0ELb1ELb0ELb0EEENS1_29StaticPersistentTileSchedulerILb0EEEEEEEEEvNT_6ParamsE,@function
        .size           _ZN7cutlass13device_kernelIN5flash11enable_sm90INS1_16FlashAttnFwdSm90INS1_25CollectiveMainloopFwdSm90ILi2EN4cute5tupleIJNS5_1CILi1EEES8_S8_EEENS6_IJNS7_ILi128EEENS7_ILi96EEENS7_ILi64EEEEEELi256ENS_6half_tEfNS_4arch4Sm90ELb0ELb0ELb0ELb0ELb1ELb0ELb0ELb1ELb0ELb1ELb0ELb0EEENS1_21CollectiveEpilogueFwdINS6_IJSA_NS7_ILi256EEESB_EEES9_SE_SG_Li256ELb0ELb1ELb0ELb0EEENS1_29StaticPersistentTileSchedulerILb0EEEEEEEEEvNT_6ParamsE,(.L_x_15551 - _ZN7cutlass13device_kernelIN5flash11enable_sm90INS1_16FlashAttnFwdSm90INS1_25CollectiveMainloopFwdSm90ILi2EN4cute5tupleIJNS5_1CILi1EEES8_S8_EEENS6_IJNS7_ILi128EEENS7_ILi96EEENS7_ILi64EEEEEELi256ENS_6half_tEfNS_4arch4Sm90ELb0ELb0ELb0ELb0ELb1ELb0ELb0ELb1ELb0ELb1ELb0ELb0EEENS1_21CollectiveEpilogueFwdINS6_IJSA_NS7_ILi256EEESB_EEES9_SE_SG_Li256ELb0ELb1ELb0ELb0EEENS1_29StaticPersistentTileSchedulerILb0EEEEEEEEEvNT_6ParamsE)
        .other          _ZN7cutlass13device_kernelIN5flash11enable_sm90INS1_16FlashAttnFwdSm90INS1_25CollectiveMainloopFwdSm90ILi2EN4cute5tupleIJNS5_1CILi1EEES8_S8_EEENS6_IJNS7_ILi128EEENS7_ILi96EEENS7_ILi64EEEEEELi256ENS_6half_tEfNS_4arch4Sm90ELb0ELb0ELb0ELb0ELb1ELb0ELb0ELb1ELb0ELb1ELb0ELb0EEENS1_21CollectiveEpilogueFwdINS6_IJSA_NS7_ILi256EEESB_EEES9_SE_SG_Li256ELb0ELb1ELb0ELb0EEENS1_29StaticPersistentTileSchedulerILb0EEEEEEEEEvNT_6ParamsE,@"STO_CUDA_ENTRY STV_DEFAULT"
_ZN7cutlass13device_kernelIN5flash11enable_sm90INS1_16FlashAttnFwdSm90INS1_25CollectiveMainloopFwdSm90ILi2EN4cute5tupleIJNS5_1CILi1EEES8_S8_EEENS6_IJNS7_ILi128EEENS7_ILi96EEENS7_ILi64EEEEEELi256ENS_6half_tEfNS_4arch4Sm90ELb0ELb0ELb0ELb0ELb1ELb0ELb0ELb1ELb0ELb1ELb0ELb0EEENS1_21CollectiveEpilogueFwdINS6_IJSA_NS7_ILi256EEESB_EEES9_SE_SG_Li256ELb0ELb1ELb0ELb0EEENS1_29StaticPersistentTileSchedulerILb0EEEEEEEEEvNT_6ParamsE:
        /* <DEDUP_REMOVED lines=13> */
[----:B------:R-:W-:-:S04]  /*00d0*/  VOTEU.ALL UP1, P0 ;  /* 0x00000000003f7886 */ /* 0x000fc80000020000 */
        /* <DEDUP_REMOVED lines=31> */
.L_x_9029:
        /* <DEDUP_REMOVED lines=22> */
.L_x_9030:
        /* <DEDUP_REMOVED lines=18> */
.L_x_9031:
        /* <DEDUP_REMOVED lines=22> */
.L_x_9032:
        /* <DEDUP_REMOVED lines=23> */
.L_x_9033:
        /* <DEDUP_REMOVED lines=8> */
.L_x_9035:
[----:B------:R-:W-:-:S08]  /*08a0*/  NOP ;  /* 0x0000000000007918 */ /* 0x000fd00000000000 */
[----:B------:R-:W0:Y:S02]  /*08b0*/  USETMAXREG.TRY_ALLOC.CTAPOOL UP0, 0xe8 ;  /* 0x000000e8000079c8 */ /* 0x000e240008000600 */
[----:B0-----:R-:W-:-:S13]  /*08c0*/  PLOP3.LUT P0, PT, PT, PT, UP0, 0x80, 0x0 ;  /* 0x000000000000781c */ /* 0x001fda0003f0f008 */
[----:B------:R-:W-:Y:S05]  /*08d0*/  @!P0 BRA `(.L_x_9035) ;  /* 0xfffffffc00f08947 */ /* 0x000fea000383ffff */
[----:B------:R-:W-:Y:S01]  /*08e0*/  SHF.R.U32.HI R0, RZ, 0x7, R19 ;  /* 0x00000007ff007819 */ /* 0x000fe20000011613 */
[----:B------:R-:W0:Y:S08]  /*08f0*/  S2UR UR45, SR_CTAID.X ;  /* 0x00000000002d79c3 */ /* 0x000e300000002500 */
[----:B------:R-:W-:Y:S06]  /*0900*/  BAR.ARV 0x8, 0x180 ;  /* 0x0206000000007b1d */ /* 0x000fec0000002000 */
[----:B------:R-:W-:-:S02]  /*0910*/  ISETP.NE.AND P0, PT, R0, 0x1, PT ;  /* 0x000000010000780c */ /* 0x000fc40003f05270 */
[----:B------:R-:W0:Y:S11]  /*0920*/  LDC R0, c[0x0][0xc34] ;  /* 0x00030d00ff007b82 */ /* 0x000e360000000800 */
[----:B------:R-:W-:Y:S06]  /*0930*/  @!P0 BAR.ARV 0x9, 0x100 ;  /* 0x0244000000008b1d */ /* 0x000fec0000002000 */
[----:B0-----:R-:W-:-:S13]  /*0940*/  ISETP.LE.AND P0, PT, R0, UR45, PT ;  /* 0x0000002d00007c0c */ /* 0x001fda000bf03270 */
[----:B------:R-:W-:Y:S05]  /*0950*/  @P0 EXIT ;  /* 0x000000000000094d */ /* 0x000fea0003800000 */
[----:B------:R-:W-:Y:S01]  /*0960*/  VIADD R19, R19, 0xffffff80 ;  /* 0xffffff8013137836 */ /* 0x000fe20000000000 */
[----:B------:R-:W-:Y:S01]  /*0970*/  ULOP3.LUT UR47, UR38, 0x1, URZ, 0xfc, !UPT ;  /* 0x00000001262f7892 */ /* 0x000fe2000f8efc3f */
[----:B------:R-:W-:Y:S01]  /*0980*/  UMOV UR46, URZ ;  /* 0x0000003f002e7c82 */ /* 0x000fe20008000000 */
[----:B------:R-:W-:Y:S02]  /*0990*/  UMOV UR36, URZ ;  /* 0x0000003f00247c82 */ /* 0x000fe40008000000 */
[----:B------:R-:W-:Y:S01]  /*09a0*/  SHF.R.S32.HI R0, RZ, 0x1f, R19 ;  /* 0x0000001fff007819 */ /* 0x000fe20000011413 */
[----:B------:R-:W-:-:S03]  /*09b0*/  UMOV UR37, URZ ;  /* 0x0000003f00257c82 */ /* 0x000fc60008000000 */
[CC--:B------:R-:W-:Y:S02]  /*09c0*/  LEA.HI R3, R0.reuse, R19.reuse, RZ, 0x7 ;  /* 0x0000001300037211 */ /* 0x0c0fe400078f38ff */
[CC--:B------:R-:W-:Y:S02]  /*09d0*/  LEA.HI R4, R0.reuse, R19.reuse, RZ, 0x5 ;  /* 0x0000001300047211 */ /* 0x0c0fe400078f28ff */
[----:B------:R-:W-:Y:S02]  /*09e0*/  LOP3.LUT R2, R3, 0xffffff80, RZ, 0xc0, !PT ;  /* 0xffffff8003027812 */ /* 0x000fe400078ec0ff */
[-C--:B------:R-:W-:Y:S01]  /*09f0*/  LEA.HI R200, R0, R19.reuse, RZ, 0x3 ;  /* 0x0000001300c87211 */ /* 0x080fe200078f18ff */
[----:B------:R-:W-:Y:S01]  /*0a00*/  IMAD.SHL.U32 R6, R4, 0x20, RZ ;  /* 0x0000002004067824 */ /* 0x000fe200078e00ff */
[----:B------:R-:W-:Y:S01]  /*0a10*/  SHF.R.S32.HI R206, RZ, 0x7, R3 ;  /* 0x00000007ffce7819 */ /* 0x000fe20000011403 */
[----:B------:R-:W-:Y:S01]  /*0a20*/  IMAD.IADD R205, R19, 0x1, -R2 ;  /* 0x0000000113cd7824 */ /* 0x000fe200078e0a02 */
[----:B------:R-:W-:-:S02]  /*0a30*/  LEA.HI R2, R0, R19, RZ, 0x4 ;  /* 0x0000001300027211 */ /* 0x000fc400078f20ff */
[----:B------:R-:W-:Y:S02]  /*0a40*/  LOP3.LUT R7, R6, 0xfffffc00, RZ, 0xc0, !PT ;  /* 0xfffffc0006077812 */ /* 0x000fe400078ec0ff */
[----:B------:R-:W-:Y:S02]  /*0a50*/  SHF.R.S32.HI R8, RZ, 0x1f, R205 ;  /* 0x0000001fff087819 */ /* 0x000fe400000114cd */
[----:B------:R-:W-:Y:S02]  /*0a60*/  LOP3.LUT R4, R2, 0x3fffff0, RZ, 0xc0, !PT ;  /* 0x03fffff002047812 */ /* 0x000fe400078ec0ff */
[----:B------:R-:W-:Y:S02]  /*0a70*/  LEA.HI R9, R8, R205, RZ, 0x2 ;  /* 0x000000cd08097211 */ /* 0x000fe400078f10ff */
[----:B------:R-:W-:Y:S01]  /*0a80*/  SHF.R.S32.HI R5, RZ, 0x4, R2 ;  /* 0x00000004ff057819 */ /* 0x000fe20000011402 */
[----:B------:R-:W-:Y:S01]  /*0a90*/  IMAD.IADD R4, R19, 0x1, -R4 ;  /* 0x0000000113047824 */ /* 0x000fe200078e0a04 */
[----:B------:R-:W-:-:S02]  /*0aa0*/  LEA.HI R6, R0, R19, RZ, 0x2 ;  /* 0x0000001300067211 */ /* 0x000fc400078f10ff */
[----:B------:R-:W-:Y:S01]  /*0ab0*/  SHF.R.S32.HI R10, RZ, 0x2, R9 ;  /* 0x00000002ff0a7819 */ /* 0x000fe20000011409 */
[----:B------:R-:W-:Y:S01]  /*0ac0*/  IMAD R7, R4, 0x40, R7 ;  /* 0x0000004004077824 */ /* 0x000fe200078e0207 */
[----:B------:R-:W-:Y:S02]  /*0ad0*/  SHF.R.S32.HI R11, RZ, 0x1f, R9 ;  /* 0x0000001fff0b7819 */ /* 0x000fe40000011409 */
[----:B------:R-:W-:Y:S02]  /*0ae0*/  LEA.HI R2, R2, R5, RZ, 0x1 ;  /* 0x0000000502027211 */ /* 0x000fe400078f08ff */
[----:B------:R-:W-:Y:S02]  /*0af0*/  LOP3.LUT R6, R6, 0xfffffffc, RZ, 0xc0, !PT ;  /* 0xfffffffc06067812 */ /* 0x000fe400078ec0ff */
[----:B------:R-:W-:Y:S02]  /*0b00*/  LEA.HI R11, R11, R10, RZ, 0x3 ;  /* 0x0000000a0b0b7211 */ /* 0x000fe400078f18ff */
[----:B------:R-:W-:Y:S01]  /*0b10*/  LOP3.LUT R2, R2, 0x1ffffffe, RZ, 0xc0, !PT ;  /* 0x1ffffffe02027812 */ /* 0x000fe200078ec0ff */
[----:B------:R-:W-:Y:S01]  /*0b20*/  IMAD.IADD R6, R19, 0x1, -R6 ;  /* 0x0000000113067824 */ /* 0x000fe200078e0a06 */
[----:B------:R-:W-:-:S02]  /*0b30*/  LOP3.LUT R4, R200, 0xfffffff8, RZ, 0xc0, !PT ;  /* 0xfffffff8c8047812 */ /* 0x000fc400078ec0ff */
[----:B------:R-:W-:Y:S01]  /*0b40*/  LOP3.LUT R11, R11, 0xfffffff8, RZ, 0xc0, !PT ;  /* 0xfffffff80b0b7812 */ /* 0x000fe200078ec0ff */
[----:B------:R-:W-:Y:S01]  /*0b50*/  IMAD.IADD R2, R5, 0x1, -R2 ;  /* 0x0000000105027824 */ /* 0x000fe200078e0a02 */
[----:B------:R-:W-:Y:S01]  /*0b60*/  LEA.HI R8, R8, R205, RZ, 0x5 ;  /* 0x000000cd08087211 */ /* 0x000fe200078f28ff */
[----:B------:R-:W-:Y:S01]  /*0b70*/  IMAD.IADD R19, R19, 0x1, -R4 ;  /* 0x0000000113137824 */ /* 0x000fe200078e0a04 */
[----:B------:R-:W-:Y:S01]  /*0b80*/  LEA.HI R3, R3, R206, RZ, 0x1 ;  /* 0x000000ce03037211 */ /* 0x000fe200078f08ff */
[----:B------:R-:W-:Y:S01]  /*0b90*/  IMAD.IADD R11, R10, 0x1, -R11 ;  /* 0x000000010a0b7824 */ /* 0x000fe200078e0a0b */
[----:B------:R-:W-:Y:S01]  /*0ba0*/  SHF.R.S32.HI R8, RZ, 0x5, R8 ;  /* 0x00000005ff087819 */ /* 0x000fe20000011408 */
[----:B------:R-:W-:Y:S01]  /*0bb0*/  IMAD R210, R2, 0x8, R7 ;  /* 0x0000000802d27824 */ /* 0x000fe200078e0207 */
[----:B------:R-:W-:Y:S01]  /*0bc0*/  LEA.HI R0, R6, R6, RZ, 0x1 ;  /* 0x0000000606007211 */ /* 0x000fe200078f08ff */
[----:B------:R-:W-:Y:S01]  /*0bd0*/  IMAD.SHL.U32 R2, R19, 0x8, RZ ;  /* 0x0000000813027824 */ /* 0x000fe200078e00ff */
[----:B------:R-:W-:Y:S01]  /*0be0*/  LOP3.LUT R3, R3, 0x3fffffe, RZ, 0xc0, !PT ;  /* 0x03fffffe03037812 */ /* 0x000fe200078ec0ff */
[----:B------:R-:W-:Y:S01]  /*0bf0*/  IMAD R8, R8, 0x10, R11 ;  /* 0x0000001008087824 */ /* 0x000fe200078e020b */
[----:B------:R-:W-:Y:S01]  /*0c00*/  LOP3.LUT R5, R0, 0x1ffffffe, RZ, 0xc0, !PT ;  /* 0x1ffffffe00057812 */ /* 0x000fe200078ec0ff */
[----:B------:R-:W-:Y:S01]  /*0c10*/  VIADD R18, R2, 0x40 ;  /* 0x0000004002127836 */ /* 0x000fe20000000000 */
[----:B------:R-:W-:Y:S01]  /*0c20*/  LOP3.LUT R208, R9, 0x7ffffffc, RZ, 0xc0, !PT ;  /* 0x7ffffffc09d07812 */ /* 0x000fe200078ec0ff */
[----:B------:R-:W-:Y:S01]  /*0c30*/  IMAD.IADD R3, R206, 0x1, -R3 ;  /* 0x00000001ce037824 */ /* 0x000fe200078e0a03 */
[----:B------:R-:W-:Y:S01]  /*0c40*/  SHF.R.S32.HI R200, RZ, 0x3, R200 ;  /* 0x00000003ffc87819 */ /* 0x000fe200000114c8 */
[C---:B------:R-:W-:Y:S01]  /*0c50*/  VIADD R17, R2.reuse, 0x80 ;  /* 0x0000008002117836 */ /* 0x040fe20000000000 */
[----:B------:R-:W-:Y:S01]  /*0c60*/  SHF.R.S32.HI R214, RZ, 0x1f, R18 ;  /* 0x0000001fffd67819 */ /* 0x000fe20000011412 */
[----:B------:R-:W-:Y:S01]  /*0c70*/  VIADD R16, R2, 0xc0 ;  /* 0x000000c002107836 */ /* 0x000fe20000000000 */
[----:B------:R-:W-:Y:S01]  /*0c80*/  IADD3 R208, R205, -R208, RZ ;  /* 0x800000d0cdd07210 */ /* 0x000fe20007ffe0ff */
[----:B------:R-:W-:Y:S01]  /*0c90*/  IMAD.IADD R6, R6, 0x1, -R5 ;  /* 0x0000000106067824 */ /* 0x000fe200078e0a05 */
[----:B------:R-:W-:Y:S01]  /*0ca0*/  SHF.R.S32.HI R213, RZ, 0x1f, R17 ;  /* 0x0000001fffd57819 */ /* 0x000fe20000011411 */
[----:B------:R-:W-:Y:S01]  /*0cb0*/  IMAD R207, R3, 0x40, R8 ;  /* 0x0000004003cf7824 */ /* 0x000fe200078e0208 */
[----:B------:R-:W-:-:S03]  /*0cc0*/  SHF.R.S32.HI R212, RZ, 0x1f, R16 ;  /* 0x0000001fffd47819 */ /* 0x000fc60000011410 */
[----:B------:R-:W-:-:S07]  /*0cd0*/  IMAD R209, R6, 0x8, R207 ;  /* 0x0000000806d17824 */ /* 0x000fce00078e02cf */
.L_x_9068:
[----:B0-----:R-:W0:Y:S01]  /*0ce0*/  SHFL.IDX PT, R0, R206, RZ, 0x1f ;  /* 0x00001fffce007589 */ /* 0x001e2200000e0000 */
[----:B-1----:R-:W1:Y:S01]  /*0cf0*/  S2UR UR39, SR_CgaCtaId ;  /* 0x00000000002779c3 */ /* 0x002e620000008800 */
[----:B------:R-:W-:Y:S01]  /*0d00*/  ULDC.64 UR6, c[0x0][0x418] ;  /* 0x0001060000067ab9 */ /* 0x000fe20000000a00 */
[----:B------:R-:W-:Y:S01]  /*0d10*/  ULDC UR4, c[0x0][0xc38] ;  /* 0x00030e0000047ab9 */ /* 0x000fe20000000800 */
[----:B------:R-:W-:Y:S02]  /*0d20*/  UISETP.NE.U32.AND UP0, UPT, UR6, URZ, UPT ;  /* 0x0000003f0600728c */ /* 0x000fe4000bf05070 */
[----:B------:R-:W-:Y:S01]  /*0d30*/  UISETP.NE.AND UP1, UPT, UR4, 0x1, UPT ;  /* 0x000000010400788c */ /* 0x000fe2000bf25270 */
[----:B------:R-:W-:Y:S02]  /*0d40*/  UMOV UR41, 0x400 ;  /* 0x0000040000297882 */ /* 0x000fe40000000000 */
[----:B------:R-:W-:Y:S01]  /*0d50*/  ULDC UR4, c[0x0][0xc44] ;  /* 0x0003110000047ab9 */ /* 0x000fe20000000800 */
[----:B------:R-:W-:-:S02]  /*0d60*/  UISETP.NE.AND.EX UP0, UPT, UR7, URZ, UPT, UP0 ;  /* 0x0000003f0700728c */ /* 0x000fc4000bf05300 */
[----:B------:R-:W-:Y:S01]  /*0d70*/  UISETP.NE.AND UP2, UPT, UR4, 0x1, UPT ;  /* 0x000000010400788c */ /* 0x000fe2000bf45270 */
[----:B------:R-:W-:Y:S01]  /*0d80*/  ULDC UR42, c[0x0][0x424] ;  /* 0x00010900002a7ab9 */ /* 0x000fe20000000800 */
[----:B------:R-:W-:Y:S01]  /*0d90*/  ULDC UR10, c[0x0][0x2f0] ;  /* 0x0000bc00000a7ab9 */ /* 0x000fe20000000800 */
[----:B------:R-:W-:Y:S02]  /*0da0*/  USEL UR42, UR42, 0x1, UP0 ;  /* 0x000000012a2a7887 */ /* 0x000fe40008000000 */
[----:B------:R-:W-:Y:S01]  /*0db0*/  @UP1 ULDC UR4, c[0x0][0xc3c] ;  /* 0x00030f0000041ab9 */ /* 0x000fe20000000800 */
[----:B------:R-:W-:Y:S01]  /*0dc0*/  @UP1 ULDC UR12, c[0x0][0xc40] ;  /* 0x00031000000c1ab9 */ /* 0x000fe20000000800 */
[----:B------:R-:W-:Y:S02]  /*0dd0*/  UIMAD.WIDE.U32 UR4, UR45, UR4, URZ ;  /* 0x000000042d0472a5 */ /* 0x000fe4000f8e003f */
[----:B------:R-:W-:Y:S01]  /*0de0*/  UIMAD UR42, UR42, UR10, URZ ;  /* 0x0000000a2a2a72a4 */ /* 0x000fe2000f8e023f */
[----:B0-----:R-:W-:Y:S01]  /*0df0*/  R2UR UR6, R0 ;  /* 0x00000000000672ca */ /* 0x001fe200000e0000 */
[----:B-1----:R-:W-:Y:S01]  /*0e00*/  ULEA UR41, UR39, UR41, 0x18 ;  /* 0x0000002927297291 */ /* 0x002fe2000f8ec03f */
[----:B------:R-:W-:Y:S01]  /*0e10*/  UMOV UR40, UR45 ;  /* 0x0000002d00287c82 */ /* 0x000fe20008000000 */
[----:B------:R-:W-:-:S02]  /*0e20*/  @UP1 USHF.R.U32.HI UR40, URZ, UR12, UR5 ;  /* 0x0000000c3f281299 */ /* 0x000fc40008011605 */
[----:B------:R-:W-:Y:S01]  /*0e30*/  UIADD3 UR11, UR41, 0x18400, URZ ;  /* 0x00018400290b7890 */ /* 0x000fe2000fffe03f */
[----:B------:R-:W-:-:S03]  /*0e40*/  @UP2 ULDC.64 UR8, c[0x0][0xc48] ;  /* 0x0003120000082ab9 */ /* 0x000fc60000000a00 */
[----:B------:R-:W-:Y:S02]  /*0e50*/  ULOP3.LUT UP0, URZ, UR11, 0x1bf, URZ, 0xc0, !UPT ;  /* 0x000001bf0b3f7892 */ /* 0x000fe4000f80c03f */
[----:B------:R-:W-:Y:S02]  /*0e60*/  UIMAD.WIDE.U32 UR4, UR40, UR8, URZ ;  /* 0x00000008280472a5 */ /* 0x000fe4000f8e003f */
[----:B------:R-:W-:Y:S02]  /*0e70*/  ULEA.HI UR7, UR6, UR6, URZ, 0x1 ;  /* 0x0000000606077291 */ /* 0x000fe4000f8f083f */
[----:B------:R-:W-:Y:S01]  /*0e80*/  PLOP3.LUT P0, PT, PT, PT, UP0, 0x80, 0x0 ;  /* 0x000000000000781c */ /* 0x000fe20003f0f008 */
[----:B------:R-:W-:Y:S01]  /*0e90*/  UMOV UR43, UR40 ;  /* 0x00000028002b7c82 */ /* 0x000fe20008000000 */
[----:B------:R-:W-:Y:S02]  /*0ea0*/  ULOP3.LUT UR7, UR7, 0x1e, URZ, 0xc0, !UPT ;  /* 0x0000001e07077892 */ /* 0x000fe4000f8ec03f */
[----:B------:R-:W-:-:S02]  /*0eb0*/  @UP2 USHF.R.U32.HI UR43, URZ, UR9, UR5 ;  /* 0x000000093f2b2299 */ /* 0x000fc40008011605 */
[----:B------:R-:W-:Y:S02]  /*0ec0*/  UIADD3 UR7, UR6, -UR7, URZ ;  /* 0x8000000706077290 */ /* 0x000fe4000fffe03f */
[----:B------:R-:W-:Y:S02]  /*0ed0*/  UIADD3 UR6, UR42, 0x5f, URZ ;  /* 0x0000005f2a067890 */ /* 0x000fe4000fffe03f */
[----:B------:R-:W-:Y:S02]  /*0ee0*/  ULEA UR8, UR7, UR11, 0xd ;  /* 0x0000000b07087291 */ /* 0x000fe4000f8e683f */
[----:B------:R-:W-:Y:S02]  /*0ef0*/  UIMAD.WIDE UR6, UR6, 0x2aaaaaab, URZ ;  /* 0x2aaaaaab060678a5 */ /* 0x000fe4000f8e023f */
[----:B------:R-:W-:Y:S02]  /*0f00*/  USHF.R.U32.HI UR8, URZ, 0x4, UR8 ;  /* 0x000000043f087899 */ /* 0x000fe40008011608 */
[----:B------:R-:W-:-:S02]  /*0f10*/  USHF.R.U32.HI UR44, URZ, 0x1f, UR7 ;  /* 0x0000001f3f2c7899 */ /* 0x000fc40008011607 */
[----:B------:R-:W-:Y:S02]  /*0f20*/  ULOP3.LUT UR50, UR8, 0x3fff, URZ, 0xc0, !UPT ;  /* 0x00003fff08327892 */ /* 0x000fe4000f8ec03f */
[----:B------:R-:W-:Y:S01]  /*0f30*/  ULEA.HI.SX32 UR44, UR7, UR44, 0x1c ;  /* 0x0000002c072c7291 */ /* 0x000fe2000f8fe23f */
[----:B--234-:R-:W-:Y:S11]  /*0f40*/  @!P0 BRA `(.L_x_9036) ;  /* 0x0000000000408947 */ /* 0x01cff60003800000 */
        /* <DEDUP_REMOVED lines=16> */
.L_x_9036:
[----:B------:R-:W-:Y:S01]  /*1050*/  ULOP3.LUT UR4, UR46, 0x1, URZ, 0xc0, !UPT ;  /* 0x000000012e047892 */ /* 0x000fe2000f8ec03f */
[----:B------:R-:W0:Y:S05]  /*1060*/  S2R R20, SR_TID.X ;  /* 0x0000000000147919 */ /* 0x000e2a0000002100 */
[----:B------:R-:W-:-:S05]  /*1070*/  IMAD.U32 R0, RZ, RZ, UR4 ;  /* 0x00000004ff007e24 */ /* 0x000fca000f8e00ff */
[----:B------:R-:W-:-:S04]  /*1080*/  SHF.L.U32 R0, R0, 0x1f, RZ ;  /* 0x0000001f00007819 */ /* 0x000fc800000006ff */
[----:B------:R-:W1:Y:S01]  /*1090*/  SYNCS.PHASECHK.TRANS64.TRYWAIT P0, [UR41+0x22800], R0 ;  /* 0x02280000ff0075a7 */ /* 0x000e620008000169 */
[----:B0-----:R-:W-:-:S05]  /*10a0*/  SHF.R.U32.HI R20, RZ, 0x7, R20 ;  /* 0x00000007ff147819 */ /* 0x001fca0000011614 */
[----:B------:R-:W-:Y:S01]  /*10b0*/  VIADD R7, R20, 0x8 ;  /* 0x0000000814077836 */ /* 0x000fe20000000000 */
[----:B-1----:R-:W-:Y:S06]  /*10c0*/  @!P0 BRA `(.L_x_9037) ;  /* 0x0000009c005c8947 */ /* 0x002fec0003800000 */
.L_x_9118:
[----:B0-----:R-:W-:Y:S01]  /*10d0*/  IMAD.U32 R0, RZ, RZ, UR47 ;  /* 0x0000002fff007e24 */ /* 0x001fe2000f8e00ff */
[----:B------:R-:W-:Y:S05]  /*10e0*/  WARPSYNC.ALL ;  /* 0x0000000000007948 */ /* 0x000fea0003800000 */
[----:B------:R0:W-:Y:S01]  /*10f0*/  BAR.SYNC.DEFER_BLOCKING R7, 0x100 ;  /* 0x000400070000751d */ /* 0x0001e20000010000 */
[----:B------:R-:W-:-:S13]  /*1100*/  ISETP.NE.AND P0, PT, R0, 0x3, PT ;  /* 0x000000030000780c */ /* 0x000fda0003f05270 */
[----:B0-----:R-:W-:Y:S05]  /*1110*/  @!P0 BRA `(.L_x_9038) ;  /* 0x0000000000048947 */ /* 0x001fea0003800000 */
[----:B------:R-:W-:Y:S01]  /*1120*/  BPT.TRAP 0x1 ;  /* 0x000000040000795c */ /* 0x000fe20000300000 */
.L_x_9038:
[----:B------:R-:W-:Y:S01]  /*1130*/  ULEA UR22, UR37, UR41, 0x3 ;  /* 0x0000002925167291 */ /* 0x000fe2000f8e183f */
[----:B------:R-:W-:-:S05]  /*1140*/  IMAD.U32 R8, RZ, RZ, UR36 ;  /* 0x00000024ff087e24 */ /* 0x000fca000f8e00ff */
[----:B------:R-:W-:-:S04]  /*1150*/  SHF.L.U32 R8, R8, 0x1f, RZ ;  /* 0x0000001f08087819 */ /* 0x000fc800000006ff */
[----:B------:R0:W1:Y:S01]  /*1160*/  SYNCS.PHASECHK.TRANS64.TRYWAIT P1, [UR22+0x22830], R8 ;  /* 0x02283008ff0075a7 */ /* 0x0000620008020156 */
[----:B------:R-:W-:Y:S05]  /*1170*/  @!P0 BRA `(.L_x_9039) ;  /* 0x0000000000048947 */ /* 0x000fea0003800000 */
[----:B------:R-:W-:Y:S01]  /*1180*/  BPT.TRAP 0x1 ;  /* 0x000000040000795c */ /* 0x000fe20000300000 */
.L_x_9039:
[----:B-1----:R-:W-:Y:S05]  /*1190*/  @P1 BRA `(.L_x_9040) ;  /* 0x0000000000081947 */ /* 0x002fea0003800000 */
[----:B------:R-:W1:Y:S02]  /*11a0*/  SYNCS.PHASECHK.TRANS64.TRYWAIT P1, [UR22+0x22830], R8 ;  /* 0x02283008ff0075a7 */ /* 0x000e640008020156 */
[----:B-1----:R-:W-:Y:S05]  /*11b0*/  @!P1 BRA `(.L_x_9041) ;  /* 0x0000009c00389947 */ /* 0x002fea0003800000 */
.L_x_9040:
[----:B------:R-:W-:Y:S01]  /*11c0*/  UIADD3 UR4, UR41, 0x1c400, URZ ;  /* 0x0001c40029047890 */ /* 0x000fe2000fffe03f */
[----:B------:R-:W-:Y:S01]  /*11d0*/  WARPGROUP.ARRIVE ;  /* 0x00000000000079c5 */ /* 0x000fe20000000000 */
[----:B------:R-:W-:Y:S01]  /*11e0*/  UMOV UR5, 0x40000040 ;  /* 0x4000004000057882 */ /* 0x000fe20000000000 */
[----:B------:R-:W-:Y:S01]  /*11f0*/  UMOV UR7, 0x40000040 ;  /* 0x4000004000077882 */ /* 0x000fe20000000000 */
[----:B------:R-:W-:-:S03]  /*1200*/  USHF.R.U32.HI UR4, URZ, 0x4, UR4 ;  /* 0x000000043f047899 */ /* 0x000fc60008011604 */
[----:B------:R-:W2:Y:S01]  /*1210*/  S2R R0, SR_TID.X ;  /* 0x0000000000007919 */ /* 0x000ea20000002100 */
[----:B------:R-:W-:Y:S01]  /*1220*/  UMOV UR9, 0x40000040 ;  /* 0x4000004000097882 */ /* 0x000fe20000000000 */
[----:B------:R-:W-:Y:S01]  /*1230*/  UMOV UR11, 0x40000040 ;  /* 0x40000040000b7882 */ /* 0x000fe20000000000 */
[----:B------:R-:W-:Y:S01]  /*1240*/  ULOP3.LUT UR4, UR4, 0x3fff, URZ, 0xc0, !UPT ;  /* 0x00003fff04047892 */ /* 0x000fe2000f8ec03f */
[----:B------:R-:W-:Y:S01]  /*1250*/  UMOV UR13, 0x40000040 ;  /* 0x40000040000d7882 */ /* 0x000fe20000000000 */
[----:B------:R-:W-:Y:S02]  /*1260*/  UMOV UR15, 0x40000040 ;  /* 0x40000040000f7882 */ /* 0x000fe40000000000 */
[----:B------:R-:W-:Y:S02]  /*1270*/  ULOP3.LUT UR20, UR4, 0x10000, URZ, 0xfc, !UPT ;  /* 0x0001000004147892 */ /* 0x000fe4000f8efc3f */
[----:B------:R-:W-:Y:S02]  /*1280*/  ULOP3.LUT UR4, UR50, 0x10000, URZ, 0xfc, !UPT ;  /* 0x0001000032047892 */ /* 0x000fe4000f8efc3f */
[----:B------:R-:W-:-:S02]  /*1290*/  UIMAD UR6, UR37, 0x300, UR20 ;  /* 0x00000300250678a4 */ /* 0x000fc4000f8e0214 */
[----:B------:R-:W-:Y:S02]  /*12a0*/  UIADD3 UR8, UR4, 0x2, URZ ;  /* 0x0000000204087890 */ /* 0x000fe4000fffe03f */
[----:B------:R-:W-:Y:S02]  /*12b0*/  UIADD3 UR10, UR6, 0x2, URZ ;  /* 0x00000002060a7890 */ /* 0x000fe4000fffe03f */
[----:B------:R-:W-:Y:S02]  /*12c0*/  UIADD3 UR12, UR4, 0x4, URZ ;  /* 0x00000004040c7890 */ /* 0x000fe4000fffe03f */
[----:B------:R-:W-:Y:S02]  /*12d0*/  UIADD3 UR14, UR6, 0x4, URZ ;  /* 0x00000004060e7890 */ /* 0x000fe4000fffe03f */
[----:B------:R-:W-:Y:S01]  /*12e0*/  HGMMA.64x96x16.F32 R24, gdesc[UR4], RZ, !UPT, gsb0 ;  /* 0x01600000041879f0 */ /* 0x000fe2000c0008ff */
[----:B------:R-:W-:Y:S02]  /*12f0*/  UIADD3 UR16, UR4, 0x6, URZ ;  /* 0x0000000604107890 */ /* 0x000fe4000fffe03f */
[----:B------:R-:W-:Y:S01]  /*1300*/  UIADD3 UR18, UR6, 0x6, URZ ;  /* 0x0000000606127890 */ /* 0x000fe2000fffe03f */
[----:B------:R-:W-:Y:S01]  /*1310*/  UMOV UR17, 0x40000040 ;  /* 0x4000004000117882 */ /* 0x000fe20000000000 */
[----:B------:R-:W-:Y:S01]  /*1320*/  UMOV UR19, 0x40000040 ;  /* 0x4000004000137882 */ /* 0x000fe20000000000 */
[----:B--2---:R-:W-:-:S04]  /*1330*/  SHF.R.U32.HI R0, RZ, 0x7, R0 ;  /* 0x00000007ff007819 */ /* 0x004fc80000011600 */
[----:B------:R-:W-:Y:S01]  /*1340*/  IADD3 R0, -R0, 0xb, RZ ;  /* 0x0000000b00007810 */ /* 0x000fe20007ffe1ff */
        /* <DEDUP_REMOVED lines=10> */
[----:B------:R2:W-:Y:S06]  /*13f0*/  BAR.ARV R0, 0x100 ;  /* 0x000400000000751d */ /* 0x0005ec0000002000 */
[----:B------:R-:W-:Y:S05]  /*1400*/  @!P0 BRA `(.L_x_9042) ;  /* 0x0000000000048947 */ /* 0x000fea0003800000 */
[----:B------:R-:W-:Y:S01]  /*1410*/  BPT.TRAP 0x1 ;  /* 0x000000040000795c */ /* 0x000fe20000300000 */
.L_x_9042:
[----:B------:R-:W-:Y:S01]  /*1420*/  UIMAD UR6, UR44, -0x60, UR42 ;  /* 0xffffffa02c0678a4 */ /* 0x000fe2000f8e022a */
[----:B------:R-:W-:Y:S01]  /*1430*/  P2R R11, PR, RZ, 0x1 ;  /* 0x00000001ff0b7803 */ /* 0x000fe20000000000 */
[----:B------:R-:W-:Y:S02]  /*1440*/  ULDC UR10, c[0x0][0x988] ;  /* 0x00026200000a7ab9 */ /* 0x000fe40000000800 */
[----:B------:R-:W-:-:S06]  /*1450*/  UIADD3 UR6, UR6, 0x60, URZ ;  /* 0x0000006006067890 */ /* 0x000fcc000fffe03f */
[----:B-1----:R-:W-:Y:S01]  /*1460*/  IMAD.U32 R3, RZ, RZ, UR6 ;  /* 0x00000006ff037e24 */ /* 0x002fe2000f8e00ff */
[----:B------:R-:W-:-:S03]  /*1470*/  UIADD3 UR6, UR22, 0x22840, URZ ;  /* 0x0002284016067890 */ /* 0x000fc6000fffe03f */
[----:B------:R-:W-:Y:S01]  /*1480*/  IMAD R3, R208, -0x2, R3 ;  /* 0xfffffffed0037824 */ /* 0x000fe200078e0203 */
[----:B------:R-:W-:-:S04]  /*1490*/  UPRMT UR6, UR39, 0x654, UR6 ;  /* 0x0000065427067896 */ /* 0x000fc80008000006 */
[C---:B------:R-:W-:Y:S02]  /*14a0*/  ISETP.GT.AND P6, PT, R3.reuse, RZ, PT ;  /* 0x000000ff0300720c */ /* 0x040fe40003fc4270 */
[C---:B------:R-:W-:Y:S02]  /*14b0*/  ISETP.GT.AND P5, PT, R3.reuse, 0x1, PT ;  /* 0x000000010300780c */ /* 0x040fe40003fa4270 */
[----:B------:R-:W-:Y:S01]  /*14c0*/  ISETP.GT.AND P4, PT, R3, 0x8, PT ;  /* 0x000000080300780c */ /* 0x000fe20003f84270 */
[----:B------:R-:W-:Y:S01]  /*14d0*/  SYNCS.ARRIVE.TRANS64.RED.A1T0 RZ, [UR6], RZ ;  /* 0x000000ffffff79a7 */ /* 0x000fe20008100406 */
        /* <DEDUP_REMOVED lines=85> */
[----:B------:R-:W-:Y:S02]  /*1a30*/  FMNMX.FTZ R5, R26, R27, !PT ;  /* 0x0000001b1a057209 */ /* 0x000fe40007810000 */
[----:B------:R-:W-:-:S02]  /*1a40*/  FMNMX.FTZ R6, R69, R4, !PT ;  /* 0x0000000445067209 */ /* 0x000fc40007810000 */
[----:B------:R-:W-:Y:S02]  /*1a50*/  FSEL R62, R62, -INF , P6 ;  /* 0xff8000003e3e7808 */ /* 0x000fe40003000000 */
[----:B------:R-:W-:Y:S01]  /*1a60*/  FSEL R63, R63, -INF , P5 ;  /* 0xff8000003f3f7808 */ /* 0x000fe20002800000 */
[----:B------:R-:W1:Y:S01]  /*1a70*/  SHFL.BFLY PT, R3, R6, 0x2, 0x1f ;  /* 0x0c401f0006037f89 */ /* 0x000e6200000e0000 */
[----:B------:R-:W-:Y:S02]  /*1a80*/  FSEL R66, R66, -INF , P4 ;  /* 0xff80000042427808 */ /* 0x000fe40002000000 */
[----:B------:R-:W-:Y:S02]  /*1a90*/  FSEL R67, R67, -INF , P3 ;  /* 0xff80000043437808 */ /* 0x000fe40001800000 */
[----:B------:R-:W-:Y:S02]  /*1aa0*/  FSEL R70, R70, -INF , P2 ;  /* 0xff80000046467808 */ /* 0x000fe40001000000 */
[----:B------:R-:W-:-:S02]  /*1ab0*/  FSEL R71, R71, -INF , P1 ;  /* 0xff80000047477808 */ /* 0x000fc40000800000 */
[----:B-1----:R-:W-:-:S05]  /*1ac0*/  FMNMX.FTZ R9, R6, R3, !PT ;  /* 0x0000000306097209 */ /* 0x002fca0007810000 */
[----:B------:R-:W1:Y:S02]  /*1ad0*/  SHFL.BFLY PT, R4, R9, 0x1, 0x1f ;  /* 0x0c201f0009047f89 */ /* 0x000e6400000e0000 */
[----:B-1----:R-:W-:-:S04]  /*1ae0*/  FMNMX.FTZ R3, R9, R4, !PT ;  /* 0x0000000409037209 */ /* 0x002fc80007810000 */
[C---:B------:R-:W-:Y:S01]  /*1af0*/  FSETP.NEU.FTZ.AND P0, PT, R3.reuse, -INF , PT ;  /* 0xff8000000300780b */ /* 0x040fe20003f1d000 */
[----:B------:R-:W-:-:S05]  /*1b00*/  FMUL.FTZ R4, R3, UR10 ;  /* 0x0000000a03047c20 */ /* 0x000fca0008410000 */
[----:B------:R-:W-:Y:S02]  /*1b10*/  FSEL R10, R4, RZ, P0 ;  /* 0x000000ff040a7208 */ /* 0x000fe40000000000 */
[----:B------:R-:W-:Y:S02]  /*1b20*/  FMNMX.FTZ R4, R30, R5, !PT ;  /* 0x000000051e047209 */ /* 0x000fe40007810000 */
[----:B------:R-:W-:Y:S01]  /*1b30*/  ISETP.NE.AND P0, PT, R11, RZ, PT ;  /* 0x000000ff0b00720c */ /* 0x000fe20003f05270 */
        /* <DEDUP_REMOVED lines=14> */
[----:B------:R-:W1:Y:S01]  /*1c20*/  MUFU.EX2 R25, R25 ;  /* 0x0000001900197308 */ /* 0x000e620000000800 */
[--C-:B------:R-:W-:Y:S01]  /*1c30*/  FFMA.FTZ R41, R41, UR10, -R10.reuse ;  /* 0x0000000a29297c23 */ /* 0x100fe2000801080a */
        /* <DEDUP_REMOVED lines=14> */
[----:B------:R-:W3:Y:S01]  /*1d20*/  MUFU.EX2 R29, R29 ;  /* 0x0000001d001d7308 */ /* 0x000ee20000000800 */
[--C-:B------:R-:W-:Y:S01]  /*1d30*/  FFMA.FTZ R61, R61, UR10, -R10.reuse ;  /* 0x0000000a3d3d7c23 */ /* 0x100fe2000801080a */
[--C-:B------:R-:W-:Y:S01]  /*1d40*/  FFMA.FTZ R64, R64, UR10, -R10.reuse ;  /* 0x0000000a40407c23 */ /* 0x100fe2000801080a */
[----:B------:R-:W-:Y:S01]  /*1d50*/  FMNMX.FTZ R5, R47, R4, !PT ;  /* 0x000000042f057209 */ /* 0x000fe20007810000 */
[--C-:B------:R-:W-:Y:S01]  /*1d60*/  FFMA.FTZ R65, R65, UR10, -R10.reuse ;  /* 0x0000000a41417c23 */ /* 0x100fe2000801080a */
[--C-:B------:R-:W-:Y:S01]  /*1d70*/  FFMA.FTZ R68, R68, UR10, -R10.reuse ;  /* 0x0000000a44447c23 */ /* 0x100fe2000801080a */
[----:B------:R-:W-:Y:S01]  /*1d80*/  FFMA.FTZ R10, R69, UR10, -R10 ;  /* 0x0000000a450a7c23 */ /* 0x000fe2000801080a */
[----:B------:R-:W-:Y:S01]  /*1d90*/  FMNMX.FTZ R4, R50, R5, !PT ;  /* 0x0000000532047209 */ /* 0x000fe20007810000 */
[----:B------:R-:W-:Y:S01]  /*1da0*/  MUFU.EX2 R32, R32 ;  /* 0x0000002000207308 */ /* 0x000fe20000000800 */
[----:B-1----:R-:W-:Y:S01]  /*1db0*/  FADD.FTZ R9, R24, R25 ;  /* 0x0000001918097221 */ /* 0x002fe20000010000 */
[----:B------:R-:W-:-:S02]  /*1dc0*/  F2FP.F16.F32.PACK_AB R152, R25, R24 ;  /* 0x000000181998723e */ /* 0x000fc400000000ff */
[----:B------:R-:W-:-:S04]  /*1dd0*/  FMNMX.FTZ R5, R51, R4, !PT ;  /* 0x0000000433057209 */ /* 0x000fc80007810000 */
[----:B------:R-:W-:Y:S01]  /*1de0*/  FMNMX.FTZ R4, R54, R5, !PT ;  /* 0x0000000536047209 */ /* 0x000fe20007810000 */
[----:B------:R-:W1:Y:S01]  /*1df0*/  MUFU.EX2 R33, R33 ;  /* 0x0000002100217308 */ /* 0x000e620000000800 */
[----:B---3--:R-:W-:Y:S02]  /*1e00*/  F2FP.F16.F32.PACK_AB R154, R29, R28 ;  /* 0x0000001c1d9a723e */ /* 0x008fe400000000ff */
[----:B------:R-:W-:-:S04]  /*1e10*/  FMNMX.FTZ R5, R55, R4, !PT ;  /* 0x0000000437057209 */ /* 0x000fc80007810000 */
[----:B------:R-:W-:Y:S01]  /*1e20*/  FMNMX.FTZ R4, R58, R5, !PT ;  /* 0x000000053a047209 */ /* 0x000fe20007810000 */
[----:B------:R-:W-:Y:S03]  /*1e30*/  MUFU.EX2 R36, R36 ;  /* 0x0000002400247308 */ /* 0x000fe60000000800 */
[----:B------:R-:W-:-:S04]  /*1e40*/  FMNMX.FTZ R5, R59, R4, !PT ;  /* 0x000000043b057209 */ /* 0x000fc80007810000 */
[----:B------:R-:W-:Y:S01]  /*1e50*/  FMNMX.FTZ R4, R62, R5, !PT ;  /* 0x000000053e047209 */ /* 0x000fe20007810000 */
[----:B------:R-:W3:Y:S01]  /*1e60*/  MUFU.EX2 R37, R37 ;  /* 0x0000002500257308 */ /* 0x000ee20000000800 */
[----:B-1----:R-:W-:Y:S02]  /*1e70*/  F2FP.F16.F32.PACK_AB R156, R33, R32 ;  /* 0x00000020219c723e */ /* 0x002fe400000000ff */
[----:B------:R-:W-:-:S04]  /*1e80*/  FMNMX.FTZ R5, R63, R4, !PT ;  /* 0x000000043f057209 */ /* 0x000fc80007810000 */
[----:B------:R-:W-:Y:S01]  /*1e90*/  FMNMX.FTZ R4, R66, R5, !PT ;  /* 0x0000000542047209 */ /* 0x000fe20007810000 */
[----:B------:R-:W-:Y:S03]  /*1ea0*/  MUFU.EX2 R40, R40 ;  /* 0x0000002800287308 */ /* 0x000fe60000000800 */
[----:B------:R-:W-:-:S04]  /*1eb0*/  FMNMX.FTZ R5, R67, R4, !PT ;  /* 0x0000000443057209 */ /* 0x000fc80007810000 */
[----:B------:R-:W-:Y:S01]  /*1ec0*/  FMNMX.FTZ R4, R70, R5, !PT ;  /* 0x0000000546047209 */ /* 0x000fe20007810000 */
[----:B------:R-:W1:Y:S01]  /*1ed0*/  MUFU.EX2 R41, R41 ;  /* 0x0000002900297308 */ /* 0x000e620000000800 */
[----:B---3--:R-:W-:Y:S02]  /*1ee0*/  F2FP.F16.F32.PACK_AB R158, R37, R36 ;  /* 0x00000024259e723e */ /* 0x008fe400000000ff */
[----:B------:R-:W-:-:S05]  /*1ef0*/  FMNMX.FTZ R4, R71, R4, !PT ;  /* 0x0000000447047209 */ /* 0x000fca0007810000 */
[----:B------:R-:W3:Y:S01]  /*1f00*/  SHFL.BFLY PT, R5, R4, 0x2, 0x1f ;  /* 0x0c401f0004057f89 */ /* 0x000ee200000e0000 */
[----:B------:R-:W-:Y:S08]  /*1f10*/  MUFU.EX2 R44, R44 ;  /* 0x0000002c002c7308 */ /* 0x000ff00000000800 */
[----:B------:R-:W4:Y:S01]  /*1f20*/  MUFU.EX2 R45, R45 ;  /* 0x0000002d002d7308 */ /* 0x000f220000000800 */
[----:B-1----:R-:W-:-:S07]  /*1f30*/  F2FP.F16.F32.PACK_AB R160, R41, R40 ;  /* 0x0000002829a0723e */ /* 0x002fce00000000ff */
[----:B------:R-:W-:Y:S01]  /*1f40*/  MUFU.EX2 R48, R48 ;  /* 0x0000003000307308 */ /* 0x000fe20000000800 */
[----:B---3--:R-:W-:-:S07]  /*1f50*/  FMNMX.FTZ R5, R4, R5, !PT ;  /* 0x0000000504057209 */ /* 0x008fce0007810000 */
[----:B------:R-:W1:Y:S01]  /*1f60*/  MUFU.EX2 R49, R49 ;  /* 0x0000003100317308 */ /* 0x000e620000000800 */
[----:B----4-:R-:W-:Y:S01]  /*1f70*/  F2FP.F16.F32.PACK_AB R162, R45, R44 ;  /* 0x0000002c2da2723e */ /* 0x010fe200000000ff */
[----:B------:R-:W3:Y:S06]  /*1f80*/  SHFL.BFLY PT, R4, R5, 0x1, 0x1f ;  /* 0x0c201f0005047f89 */ /* 0x000eec00000e0000 */
[----:B------:R-:W-:Y:S08]  /*1f90*/  MUFU.EX2 R52, R52 ;  /* 0x0000003400347308 */ /* 0x000ff00000000800 */
[----:B------:R-:W4:Y:S01]  /*1fa0*/  MUFU.EX2 R53, R53 ;  /* 0x0000003500357308 */ /* 0x000f220000000800 */
[----:B-1----:R-:W-:-:S07]  /*1fb0*/  F2FP.F16.F32.PACK_AB R164, R49, R48 ;  /* 0x0000003031a4723e */ /* 0x002fce00000000ff */
[----:B------:R-:W-:Y:S01]  /*1fc0*/  MUFU.EX2 R56, R56 ;  /* 0x0000003800387308 */ /* 0x000fe20000000800 */
[----:B---3--:R-:W-:-:S04]  /*1fd0*/  FMNMX.FTZ R4, R5, R4, !PT ;  /* 0x0000000405047209 */ /* 0x008fc80007810000 */
[C---:B------:R-:W-:Y:S01]  /*1fe0*/  FSETP.NEU.FTZ.AND P1, PT, R4.reuse, -INF , PT ;  /* 0xff8000000400780b */ /* 0x040fe20003f3d000 */
[----:B------:R-:W-:Y:S02]  /*1ff0*/  FMUL.FTZ R5, R4, UR10 ;  /* 0x0000000a04057c20 */ /* 0x000fe40008410000 */
[----:B------:R-:W-:Y:S01]  /*2000*/  MUFU.EX2 R57, R57 ;  /* 0x0000003900397308 */ /* 0x000fe20000000800 */
[----:B----4-:R-:W-:Y:S02]  /*2010*/  F2FP.F16.F32.PACK_AB R166, R53, R52 ;  /* 0x0000003435a6723e */ /* 0x010fe400000000ff */
        /* <DEDUP_REMOVED lines=10> */
[----:B-1----:R-:W-:Y:S01]  /*20c0*/  FADD.FTZ R10, R28, R9 ;  /* 0x000000091c0a7221 */ /* 0x002fe20000010000 */
[--C-:B------:R-:W-:Y:S01]  /*20d0*/  FFMA.FTZ R39, R39, UR10, -R6.reuse ;  /* 0x0000000a27277c23 */ /* 0x100fe20008010806 */
[--C-:B------:R-:W-:Y:S01]  /*20e0*/  FFMA.FTZ R42, R42, UR10, -R6.reuse ;  /* 0x0000000a2a2a7c23 */ /* 0x100fe20008010806 */
[----:B------:R-:W-:Y:S01]  /*20f0*/  FFMA.FTZ R43, R43, UR10, -R6 ;  /* 0x0000000a2b2b7c23 */ /* 0x000fe20008010806 */
[----:B------:R-:W-:Y:S01]  /*2100*/  FADD.FTZ R9, R29, R10 ;  /* 0x0000000a1d097221 */ /* 0x000fe20000010000 */
[--C-:B------:R-:W-:Y:S01]  /*2110*/  FFMA.FTZ R46, R46, UR10, -R6.reuse ;  /* 0x0000000a2e2e7c23 */ /* 0x100fe20008010806 */
[--C-:B------:R-:W-:Y:S01]  /*2120*/  FFMA.FTZ R47, R47, UR10, -R6.reuse ;  /* 0x0000000a2f2f7c23 */ /* 0x100fe20008010806 */
[----:B------:R-:W1:Y:S01]  /*2130*/  MUFU.EX2 R27, R27 ;  /* 0x0000001b001b7308 */ /* 0x000e620000000800 */
[----:B------:R-:W-:Y:S01]  /*2140*/  FADD.FTZ R10, R32, R9 ;  /* 0x00000009200a7221 */ /* 0x000fe20000010000 */
[--C-:B------:R-:W-:Y:S01]  /*2150*/  FFMA.FTZ R50, R50, UR10, -R6.reuse ;  /* 0x0000000a32327c23 */ /* 0x100fe20008010806 */
[--C-:B------:R-:W-:Y:S01]  /*2160*/  FFMA.FTZ R51, R51, UR10, -R6.reuse ;  /* 0x0000000a33337c23 */ /* 0x100fe20008010806 */
[----:B------:R-:W-:Y:S01]  /*2170*/  FFMA.FTZ R54, R54, UR10, -R6 ;  /* 0x0000000a36367c23 */ /* 0x000fe20008010806 */
[----:B------:R-:W-:Y:S01]  /*2180*/  FADD.FTZ R11, R33, R10 ;  /* 0x0000000a210b7221 */ /* 0x000fe20000010000 */
[--C-:B------:R-:W-:Y:S01]  /*2190*/  FFMA.FTZ R55, R55, UR10, -R6.reuse ;  /* 0x0000000a37377c23 */ /* 0x100fe20008010806 */
[--C-:B------:R-:W-:Y:S01]  /*21a0*/  FFMA.FTZ R58, R58, UR10, -R6.reuse ;  /* 0x0000000a3a3a7c23 */ /* 0x100fe20008010806 */
[----:B------:R-:W3:Y:S01]  /*21b0*/  MUFU.EX2 R30, R30 ;  /* 0x0000001e001e7308 */ /* 0x000ee20000000800 */
[----:B------:R-:W-:Y:S01]  /*21c0*/  FADD.FTZ R12, R36, R11 ;  /* 0x0000000b240c7221 */ /* 0x000fe20000010000 */
[--C-:B------:R-:W-:Y:S01]  /*21d0*/  FFMA.FTZ R59, R59, UR10, -R6.reuse ;  /* 0x0000000a3b3b7c23 */ /* 0x100fe20008010806 */
[--C-:B------:R-:W-:Y:S01]  /*21e0*/  FFMA.FTZ R62, R62, UR10, -R6.reuse ;  /* 0x0000000a3e3e7c23 */ /* 0x100fe20008010806 */
[----:B------:R-:W-:Y:S01]  /*21f0*/  FFMA.FTZ R63, R63, UR10, -R6 ;  /* 0x0000000a3f3f7c23 */ /* 0x000fe20008010806 */
[----:B------:R-:W-:Y:S01]  /*2200*/  FADD.FTZ R11, R37, R12 ;  /* 0x0000000c250b7221 */ /* 0x000fe20000010000 */
[--C-:B------:R-:W-:Y:S01]  /*2210*/  FFMA.FTZ R66, R66, UR10, -R6.reuse ;  /* 0x0000000a42427c23 */ /* 0x100fe20008010806 */
[--C-:B------:R-:W-:Y:S01]  /*2220*/  FFMA.FTZ R67, R67, UR10, -R6.reuse ;  /* 0x0000000a43437c23 */ /* 0x100fe20008010806 */
[----:B------:R-:W4:Y:S01]  /*2230*/  MUFU.EX2 R31, R31 ;  /* 0x0000001f001f7308 */ /* 0x000f220000000800 */
[----:B-1----:R-:W-:Y:S01]  /*2240*/  FADD.FTZ R9, R26, R27 ;  /* 0x0000001b1a097221 */ /* 0x002fe20000010000 */
[----:B------:R-:W-:Y:S01]  /*2250*/  FADD.FTZ R12, R40, R11 ;  /* 0x0000000b280c7221 */ /* 0x000fe20000010000 */
[--C-:B------:R-:W-:Y:S01]  /*2260*/  FFMA.FTZ R70, R70, UR10, -R6.reuse ;  /* 0x0000000a46467c23 */ /* 0x100fe20008010806 */
[----:B------:R-:W-:Y:S01]  /*2270*/  FFMA.FTZ R71, R71, UR10, -R6 ;  /* 0x0000000a47477c23 */ /* 0x000fe20008010806 */
[----:B------:R-:W-:Y:S01]  /*2280*/  F2FP.F16.F32.PACK_AB R168, R57, R56 ;  /* 0x0000003839a8723e */ /* 0x000fe200000000ff */
[----:B------:R-:W-:Y:S01]  /*2290*/  FADD.FTZ R11, R41, R12 ;  /* 0x0000000c290b7221 */ /* 0x000fe20000010000 */
[----:B------:R-:W-:Y:S01]  /*22a0*/  F2FP.F16.F32.PACK_AB R153, R27, R26 ;  /* 0x0000001a1b99723e */ /* 0x000fe200000000ff */
[----:B------:R-:W1:Y:S01]  /*22b0*/  MUFU.EX2 R34, R34 ;  /* 0x0000002200227308 */ /* 0x000e620000000800 */
[----:B---3--:R-:W-:Y:S01]  /*22c0*/  FADD.FTZ R10, R30, R9 ;  /* 0x000000091e0a7221 */ /* 0x008fe20000010000 */
[----:B------:R-:W-:-:S04]  /*22d0*/  FADD.FTZ R12, R44, R11 ;  /* 0x0000000b2c0c7221 */ /* 0x000fc80000010000 */
[----:B------:R-:W-:Y:S02]  /*22e0*/  FADD.FTZ R11, R45, R12 ;  /* 0x0000000c2d0b7221 */ /* 0x000fe40000010000 */
[----:B------:R-:W3:Y:S01]  /*22f0*/  MUFU.EX2 R35, R35 ;  /* 0x0000002300237308 */ /* 0x000ee20000000800 */
[C---:B----4-:R-:W-:Y:S01]  /*2300*/  FADD.FTZ R9, R31.reuse, R10 ;  /* 0x0000000a1f097221 */ /* 0x050fe20000010000 */
[----:B------:R-:W-:Y:S01]  /*2310*/  FADD.FTZ R12, R48, R11 ;  /* 0x0000000b300c7221 */ /* 0x000fe20000010000 */
[----:B------:R-:W-:-:S03]  /*2320*/  F2FP.F16.F32.PACK_AB R155, R31, R30 ;  /* 0x0000001e1f9b723e */ /* 0x000fc600000000ff */
[----:B------:R-:W-:Y:S02]  /*2330*/  FADD.FTZ R11, R49, R12 ;  /* 0x0000000c310b7221 */ /* 0x000fe40000010000 */
[----:B------:R-:W4:Y:S01]  /*2340*/  MUFU.EX2 R38, R38 ;  /* 0x0000002600267308 */ /* 0x000f220000000800 */
[----:B-1----:R-:W-:-:S07]  /*2350*/  FADD.FTZ R10, R34, R9 ;  /* 0x00000009220a7221 */ /* 0x002fce0000010000 */
[----:B------:R-:W1:Y:S01]  /*2360*/  MUFU.EX2 R39, R39 ;  /* 0x0000002700277308 */ /* 0x000e620000000800 */
[C---:B---3--:R-:W-:Y:S01]  /*2370*/  FADD.FTZ R9, R35.reuse, R10 ;  /* 0x0000000a23097221 */ /* 0x048fe20000010000 */
[----:B------:R-:W-:-:S06]  /*2380*/  F2FP.F16.F32.PACK_AB R157, R35, R34 ;  /* 0x00000022239d723e */ /* 0x000fcc00000000ff */
[----:B------:R-:W3:Y:S01]  /*2390*/  MUFU.EX2 R42, R42 ;  /* 0x0000002a002a7308 */ /* 0x000ee20000000800 */
[----:B----4-:R-:W-:-:S07]  /*23a0*/  FADD.FTZ R10, R38, R9 ;  /* 0x00000009260a7221 */ /* 0x010fce0000010000 */
[----:B------:R-:W4:Y:S01]  /*23b0*/  MUFU.EX2 R43, R43 ;  /* 0x0000002b002b7308 */ /* 0x000f220000000800 */
[C---:B-1----:R-:W-:Y:S01]  /*23c0*/  FADD.FTZ R9, R39.reuse, R10 ;  /* 0x0000000a27097221 */ /* 0x042fe20000010000 */
[----:B------:R-:W-:-:S06]  /*23d0*/  F2FP.F16.F32.PACK_AB R159, R39, R38 ;  /* 0x00000026279f723e */ /* 0x000fcc00000000ff */
[----:B------:R-:W1:Y:S01]  /*23e0*/  MUFU.EX2 R46, R46 ;  /* 0x0000002e002e7308 */ /* 0x000e620000000800 */
[----:B---3--:R-:W-:-:S07]  /*23f0*/  FADD.FTZ R10, R42, R9 ;  /* 0x000000092a0a7221 */ /* 0x008fce0000010000 */
[----:B------:R-:W3:Y:S01]  /*2400*/  MUFU.EX2 R47, R47 ;  /* 0x0000002f002f7308 */ /* 0x000ee20000000800 */
[C---:B----4-:R-:W-:Y:S01]  /*2410*/  FADD.FTZ R9, R43.reuse, R10 ;  /* 0x0000000a2b097221 */ /* 0x050fe20000010000 */
[----:B------:R-:W-:Y:S01]  /*2420*/  FADD.FTZ R10, R52, R11 ;  /* 0x0000000b340a7221 */ /* 0x000fe20000010000 */
[----:B------:R-:W-:-:S03]  /*2430*/  F2FP.F16.F32.PACK_AB R161, R43, R42 ;  /* 0x0000002a2ba1723e */ /* 0x000fc600000000ff */
[----:B------:R-:W-:Y:S02]  /*2440*/  FADD.FTZ R11, R53, R10 ;  /* 0x0000000a350b7221 */ /* 0x000fe40000010000 */
[----:B------:R-:W4:Y:S01]  /*2450*/  MUFU.EX2 R50, R50 ;  /* 0x0000003200327308 */ /* 0x000f220000000800 */
[----:B-1----:R-:W-:Y:S01]  /*2460*/  FADD.FTZ R6, R46, R9 ;  /* 0x000000092e067221 */ /* 0x002fe20000010000 */
[----:B------:R-:W-:-:S04]  /*2470*/  FADD.FTZ R10, R56, R11 ;  /* 0x0000000b380a7221 */ /* 0x000fc80000010000 */
[----:B------:R-:W-:Y:S02]  /*2480*/  FADD.FTZ R11, R57, R10 ;  /* 0x0000000a390b7221 */ /* 0x000fe40000010000 */
        /* <DEDUP_REMOVED lines=11> */
[----:B----4-:R-:W-:-:S07]  /*2540*/  FADD.FTZ R10, R60, R11 ;  /* 0x0000000b3c0a7221 */ /* 0x010fce0000010000 */
[----:B------:R-:W4:Y:S01]  /*2550*/  MUFU.EX2 R58, R58 ;  /* 0x0000003a003a7308 */ /* 0x000f220000000800 */
[C---:B-1----:R-:W-:Y:S01]  /*2560*/  FADD.FTZ R9, R55.reuse, R6 ;  /* 0x0000000637097221 */ /* 0x042fe20000010000 */
[----:B------:R-:W-:-:S06]  /*2570*/  F2FP.F16.F32.PACK_AB R167, R55, R54 ;  /* 0x0000003637a7723e */ /* 0x000fcc00000000ff */
[----:B------:R-:W1:Y:S01]  /*2580*/  MUFU.EX2 R64, R64 ;  /* 0x0000004000407308 */ /* 0x000e620000000800 */
[C---:B---3--:R-:W-:Y:S01]  /*2590*/  FADD.FTZ R11, R61.reuse, R10 ;  /* 0x0000000a3d0b7221 */ /* 0x048fe20000010000 */
[----:B------:R-:W-:-:S06]  /*25a0*/  F2FP.F16.F32.PACK_AB R170, R61, R60 ;  /* 0x0000003c3daa723e */ /* 0x000fcc00000000ff */
[----:B------:R-:W3:Y:S01]  /*25b0*/  MUFU.EX2 R59, R59 ;  /* 0x0000003b003b7308 */ /* 0x000ee20000000800 */
[----:B----4-:R-:W-:-:S07]  /*25c0*/  FADD.FTZ R6, R58, R9 ;  /* 0x000000093a067221 */ /* 0x010fce0000010000 */
[----:B------:R-:W4:Y:S01]  /*25d0*/  MUFU.EX2 R65, R65 ;  /* 0x0000004100417308 */ /* 0x000f220000000800 */
[----:B-1----:R-:W-:-:S07]  /*25e0*/  FADD.FTZ R10, R64, R11 ;  /* 0x0000000b400a7221 */ /* 0x002fce0000010000 */
[----:B------:R-:W1:Y:S01]  /*25f0*/  MUFU.EX2 R62, R62 ;  /* 0x0000003e003e7308 */ /* 0x000e620000000800 */
[C---:B---3--:R-:W-:Y:S01]  /*2600*/  FADD.FTZ R9, R59.reuse, R6 ;  /* 0x000000063b097221 */ /* 0x048fe20000010000 */
[----:B------:R-:W-:-:S06]  /*2610*/  F2FP.F16.F32.PACK_AB R169, R59, R58 ;  /* 0x0000003a3ba9723e */ /* 0x000fcc00000000ff */
[----:B------:R-:W3:Y:S01]  /*2620*/  MUFU.EX2 R68, R68 ;  /* 0x0000004400447308 */ /* 0x000ee20000000800 */
[C---:B----4-:R-:W-:Y:S01]  /*2630*/  FADD.FTZ R11, R65.reuse, R10 ;  /* 0x0000000a410b7221 */ /* 0x050fe20000010000 */
[----:B------:R-:W-:-:S06]  /*2640*/  F2FP.F16.F32.PACK_AB R172, R65, R64 ;  /* 0x0000004041ac723e */ /* 0x000fcc00000000ff */
[----:B------:R-:W4:Y:S01]  /*2650*/  MUFU.EX2 R63, R63 ;  /* 0x0000003f003f7308 */ /* 0x000f220000000800 */
[----:B-1----:R-:W-:-:S07]  /*2660*/  FADD.FTZ R6, R62, R9 ;  /* 0x000000093e067221 */ /* 0x002fce0000010000 */
[----:B------:R-:W1:Y:S01]  /*2670*/  MUFU.EX2 R66, R66 ;  /* 0x0000004200427308 */ /* 0x000e620000000800 */
[----:B---3--:R-:W-:Y:S01]  /*2680*/  FADD.FTZ R10, R68, R11 ;  /* 0x0000000b440a7221 */ /* 0x008fe20000010000 */
[----:B------:R-:W-:-:S06]  /*2690*/  F2FP.F16.F32.PACK_AB R174, R5, R68 ;  /* 0x0000004405ae723e */ /* 0x000fcc00000000ff */
[----:B------:R-:W3:Y:S01]  /*26a0*/  MUFU.EX2 R67, R67 ;  /* 0x0000004300437308 */ /* 0x000ee20000000800 */
[----:B----4-:R-:W-:Y:S01]  /*26b0*/  FADD.FTZ R9, R63, R6 ;  /* 0x000000063f097221 */ /* 0x010fe20000010000 */
[----:B------:R-:W-:Y:S01]  /*26c0*/  FADD.FTZ R6, R5, R10 ;  /* 0x0000000a05067221 */ /* 0x000fe20000010000 */
[----:B------:R-:W-:-:S05]  /*26d0*/  F2FP.F16.F32.PACK_AB R171, R63, R62 ;  /* 0x0000003e3fab723e */ /* 0x000fca00000000ff */
[----:B------:R-:W4:Y:S01]  /*26e0*/  MUFU.EX2 R70, R70 ;  /* 0x0000004600467308 */ /* 0x000f220000000800 */
[----:B-1----:R-:W-:-:S07]  /*26f0*/  FADD.FTZ R10, R66, R9 ;  /* 0x00000009420a7221 */ /* 0x002fce0000010000 */
[----:B------:R-:W1:Y:S01]  /*2700*/  MUFU.EX2 R71, R71 ;  /* 0x0000004700477308 */ /* 0x000e620000000800 */
[C---:B---3--:R-:W-:Y:S01]  /*2710*/  FADD.FTZ R5, R67.reuse, R10 ;  /* 0x0000000a43057221 */ /* 0x048fe20000010000 */
[----:B------:R-:W-:-:S03]  /*2720*/  F2FP.F16.F32.PACK_AB R173, R67, R66 ;  /* 0x0000004243ad723e */ /* 0x000fc600000000ff */
[----:B----4-:R-:W-:-:S04]  /*2730*/  FADD.FTZ R10, R70, R5 ;  /* 0x00000005460a7221 */ /* 0x010fc80000010000 */
[C---:B-1----:R-:W-:Y:S01]  /*2740*/  FADD.FTZ R5, R71.reuse, R10 ;  /* 0x0000000a47057221 */ /* 0x042fe20000010000 */
[----:B------:R-:W-:Y:S01]  /*2750*/  F2FP.F16.F32.PACK_AB R175, R71, R70 ;  /* 0x0000004647af723e */ /* 0x000fe200000000ff */
[----:B------:R-:W-:Y:S06]  /*2760*/  @!P0 BRA `(.L_x_9043) ;  /* 0x0000000000048947 */ /* 0x000fec0003800000 */
[----:B------:R-:W-:Y:S01]  /*2770*/  BPT.TRAP 0x1 ;  /* 0x000000040000795c */ /* 0x000fe20000300000 */
.L_x_9043:
[----:B------:R1:W3:Y:S01]  /*2780*/  SYNCS.PHASECHK.TRANS64.TRYWAIT P1, [UR22+0x22850], R8 ;  /* 0x02285008ff0075a7 */ /* 0x0002e20008020156 */
[----:B------:R-:W-:Y:S05]  /*2790*/  @!P0 BRA `(.L_x_9044) ;  /* 0x0000000000048947 */ /* 0x000fea0003800000 */
[----:B------:R-:W-:Y:S01]  /*27a0*/  BPT.TRAP 0x1 ;  /* 0x000000040000795c */ /* 0x000fe20000300000 */
.L_x_9044:
[----:B---3--:R-:W-:Y:S05]  /*27b0*/  @P1 BRA `(.L_x_9045) ;  /* 0x0000000000081947 */ /* 0x008fea0003800000 */
[----:B------:R-:W3:Y:S02]  /*27c0*/  SYNCS.PHASECHK.TRANS64.TRYWAIT P1, [UR22+0x22850], R8 ;  /* 0x02285008ff0075a7 */ /* 0x000ee40008020156 */
[----:B---3--:R-:W-:Y:S05]  /*27d0*/  @!P1 BRA `(.L_x_9046) ;  /* 0x0000008400c89947 */ /* 0x008fea0003800000 */
.L_x_9045:
[----:B------:R4:W-:Y:S01]  /*27e0*/  BAR.SYNC.DEFER_BLOCKING R7, 0x100 ;  /* 0x000400070000751d */ /* 0x0009e20000010000 */
[----:B------:R-:W-:-:S04]  /*27f0*/  UIADD3 UR41, UR41, 0x400, URZ ;  /* 0x0000040029297890 */ /* 0x000fc8000fffe03f */
[----:B------:R-:W-:Y:S01]  /*2800*/  USHF.R.U32.HI UR41, URZ, 0x4, UR41 ;  /* 0x000000043f297899 */ /* 0x000fe20008011629 */
[----:B------:R-:W-:-:S03]  /*2810*/  UMOV UR7, 0x40000040 ;  /* 0x4000004000077882 */ /* 0x000fc60000000000 */
[----:B------:R-:W-:-:S04]  /*2820*/  ULOP3.LUT UR21, UR41, 0x3fff, URZ, 0xc0, !UPT ;  /* 0x00003fff29157892 */ /* 0x000fc8000f8ec03f */
[----:B------:R-:W-:-:S04]  /*2830*/  ULOP3.LUT UR21, UR21, 0x3000000, URZ, 0xfc, !UPT ;  /* 0x0300000015157892 */ /* 0x000fc8000f8efc3f */
[----:B------:R-:W-:Y:S01]  /*2840*/  UIMAD UR11, UR37, 0xc00, UR21 ;  /* 0x00000c00250b78a4 */ /* 0x000fe2000f8e0215 */
[----:B------:R-:W-:-:S06]  /*2850*/  WARPGROUP.ARRIVE ;  /* 0x00000000000079c5 */ /* 0x000fcc0000000000 */
        /* <DEDUP_REMOVED lines=33> */
[----:B----4-:R-:W-:Y:S05]  /*2a70*/  @!P0 BRA `(.L_x_9047) ;  /* 0x0000000000048947 */ /* 0x010fea0003800000 */
[----:B------:R-:W-:Y:S01]  /*2a80*/  BPT.TRAP 0x1 ;  /* 0x000000040000795c */ /* 0x000fe20000300000 */
.L_x_9047:
[----:B------:R-:W4:Y:S01]  /*2a90*/  S2UR UR6, SR_CgaCtaId ;  /* 0x00000000000679c3 */ /* 0x000f220000008800 */
[----:B------:R-:W-:Y:S02]  /*2aa0*/  UISETP.GE.AND UP0, UPT, UR42, 0x61, UPT ;  /* 0x000000612a00788c */ /* 0x000fe4000bf06270 */
[----:B------:R-:W-:-:S04]  /*2ab0*/  UIADD3 UR22, UR22, 0x22860, URZ ;  /* 0x0002286016167890 */ /* 0x000fc8000fffe03f */
[----:B------:R-:W-:Y:S01]  /*2ac0*/  PLOP3.LUT P1, PT, PT, PT, UP0, 0x80, 0x0 ;  /* 0x000000000000781c */ /* 0x000fe20003f2f008 */
[----:B----4-:R-:W-:-:S09]  /*2ad0*/  UPRMT UR22, UR6, 0x654, UR22 ;  /* 0x0000065406167896 */ /* 0x010fd20008000016 */
[----:B------:R-:W-:Y:S01]  /*2ae0*/  SYNCS.ARRIVE.TRANS64.RED.A1T0 RZ, [UR22], RZ ;  /* 0x000000ffffff79a7 */ /* 0x000fe20008100416 */
[----:B------:R-:W-:Y:S02]  /*2af0*/  UMOV UR22, 0x400 ;  /* 0x0000040000167882 */ /* 0x000fe40000000000 */
[----:B------:R-:W-:Y:S01]  /*2b00*/  ULEA UR22, UR6, UR22, 0x18 ;  /* 0x0000001606167291 */ /* 0x000fe2000f8ec03f */
[----:B------:R-:W-:Y:S11]  /*2b10*/  @!P1 BRA `(.L_x_9048) ;  /* 0x0000001c006c9947 */ /* 0x000ff60003800000 */
[----:B------:R-:W-:Y:S01]  /*2b20*/  IMAD.MOV.U32 R203, RZ, RZ, R4 ;  /* 0x000000ffffcb7224 */ /* 0x000fe200078e0004 */
[----:B------:R-:W-:Y:S01]  /*2b30*/  UIADD3 UR44, UR44, -0x2, URZ ;  /* 0xfffffffe2c2c7890 */ /* 0x000fe2000fffe03f */
[----:B------:R-:W-:Y:S01]  /*2b40*/  IMAD.MOV.U32 R7, RZ, RZ, R3 ;  /* 0x000000ffff077224 */ /* 0x000fe200078e0003 */
[----:B------:R-:W-:-:S10]  /*2b50*/  ULDC UR23, c[0x0][0x988] ;  /* 0x0002620000177ab9 */ /* 0x000fd40000000800 */
.L_x_9059:
[----:B------:R-:W-:Y:S01]  /*2b60*/  UIADD3 UR37, UR37, 0x1, URZ ;  /* 0x0000000125257890 */ /* 0x000fe2000fffe03f */
[----:B--2---:R-:W-:Y:S01]  /*2b70*/  IMAD.U32 R0, RZ, RZ, UR44 ;  /* 0x0000002cff007e24 */ /* 0x004fe2000f8e00ff */
[----:B------:R-:W-:Y:S02]  /*2b80*/  UIADD3 UR44, UR44, -0x1, URZ ;  /* 0xffffffff2c2c7890 */ /* 0x000fe4000fffe03f */
[----:B------:R-:W-:Y:S02]  /*2b90*/  UISETP.NE.AND UP0, UPT, UR37, 0x2, UPT ;  /* 0x000000022500788c */ /* 0x000fe4000bf05270 */
[----:B------:R-:W-:Y:S02]  /*2ba0*/  ISETP.GT.AND P1, PT, R0, RZ, PT ;  /* 0x000000ff0000720c */ /* 0x000fe40003f24270 */
[----:B------:R-:W-:Y:S02]  /*2bb0*/  USEL UR6, URZ, 0x1, UP0 ;  /* 0x000000013f067887 */ /* 0x000fe40008000000 */
[----:B------:R-:W-:-:S02]  /*2bc0*/  USEL UR37, UR37, URZ, UP0 ;  /* 0x0000003f25257287 */ /* 0x000fc40008000000 */
[----:B------:R-:W-:Y:S01]  /*2bd0*/  ULOP3.LUT UR36, UR36, UR6, URZ, 0x3c, !UPT ;  /* 0x0000000624247292 */ /* 0x000fe2000f8e3c3f */
[----:B0-----:R-:W-:Y:S11]  /*2be0*/  @!P0 BRA `(.L_x_9049) ;  /* 0x0000000000048947 */ /* 0x001ff60003800000 */
[----:B------:R-:W-:Y:S01]  /*2bf0*/  BPT.TRAP 0x1 ;  /* 0x000000040000795c */ /* 0x000fe20000300000 */
.L_x_9049:
[----:B------:R-:W2:Y:S01]  /*2c00*/  S2UR UR24, SR_CgaCtaId ;  /* 0x00000000001879c3 */ /* 0x000ea20000008800 */
[----:B------:R-:W-:Y:S01]  /*2c10*/  MOV R0, UR36 ;  /* 0x0000002400007c02 */ /* 0x000fe20008000f00 */
[----:B------:R-:W-:-:S03]  /*2c20*/  UMOV UR22, 0x400 ;  /* 0x0000040000167882 */ /* 0x000fc60000000000 */
[----:B------:R-:W-:-:S04]  /*2c30*/  SHF.L.U32 R0, R0, 0x1f, RZ ;  /* 0x0000001f00007819 */ /* 0x000fc800000006ff */
[----:B------:R-:W-:-:S13]  /*2c40*/  R2UR UR26, R0 ;  /* 0x00000000001a72ca */ /* 0x000fda00000e0000 */
[----:B------:R-:W-:Y:S01]  /*2c50*/  IMAD.U32 R0, RZ, RZ, UR26 ;  /* 0x0000001aff007e24 */ /* 0x000fe2000f8e00ff */
[----:B--2---:R-:W-:-:S04]  /*2c60*/  ULEA UR22, UR24, UR22, 0x18 ;  /* 0x0000001618167291 */ /* 0x004fc8000f8ec03f */
[----:B------:R-:W-:-:S09]  /*2c70*/  ULEA UR25, UR37, UR22, 0x3 ;  /* 0x0000001625197291 */ /* 0x000fd2000f8e183f */
[----:B------:R2:W4:Y:S01]  /*2c80*/  SYNCS.PHASECHK.TRANS64.TRYWAIT P2, [UR25+0x22830], R0 ;  /* 0x02283000ff0075a7 */ /* 0x0005220008040159 */
[----:B------:R-:W-:Y:S05]  /*2c90*/  @!P0 BRA `(.L_x_9050) ;  /* 0x0000000000048947 */ /* 0x000fea0003800000 */
[----:B------:R-:W-:Y:S01]  /*2ca0*/  BPT.TRAP 0x1 ;  /* 0x000000040000795c */ /* 0x000fe20000300000 */
.L_x_9050:
[----:B----4-:R-:W-:Y:S05]  /*2cb0*/  @P2 BRA `(.L_x_9051) ;  /* 0x00000000000c2947 */ /* 0x010fea0003800000 */
[----:B--2---:R-:W-:-:S04]  /*2cc0*/  IMAD.U32 R0, RZ, RZ, UR26 ;  /* 0x0000001aff007e24 */ /* 0x004fc8000f8e00ff */
[----:B------:R-:W2:Y:S02]  /*2cd0*/  SYNCS.PHASECHK.TRANS64.TRYWAIT P2, [UR25+0x22830], R0 ;  /* 0x02283000ff0075a7 */ /* 0x000ea40008040159 */
[----:B--2---:R-:W-:Y:S05]  /*2ce0*/  @!P2 BRA `(.L_x_9052) ;  /* 0x00000080009ca947 */ /* 0x004fea0003800000 */
.L_x_9051:
[----:B------:R-:W-:Y:S01]  /*2cf0*/  UIMAD UR6, UR37, 0x300, UR20 ;  /* 0x00000300250678a4 */ /* 0x000fe2000f8e0214 */
[----:B------:R-:W-:Y:S01]  /*2d00*/  WARPGROUP.ARRIVE ;  /* 0x00000000000079c5 */ /* 0x000fe20000000000 */
[----:B------:R-:W-:Y:S01]  /*2d10*/  UMOV UR7, 0x40000040 ;  /* 0x4000004000077882 */ /* 0x000fe20000000000 */
[----:B------:R-:W-:Y:S01]  /*2d20*/  UMOV UR11, 0x40000040 ;  /* 0x40000040000b7882 */ /* 0x000fe20000000000 */
[----:B------:R-:W-:-:S03]  /*2d30*/  UIADD3 UR10, UR6, 0x2, URZ ;  /* 0x00000002060a7890 */ /* 0x000fc6000fffe03f */
[----:B------:R-:W4:Y:S01]  /*2d40*/  S2R R204, SR_TID.X ;  /* 0x0000000000cc7919 */ /* 0x000f220000002100 */
[----:B------:R-:W-:Y:S01]  /*2d50*/  UIADD3 UR14, UR6, 0x4, URZ ;  /* 0x00000004060e7890 */ /* 0x000fe2000fffe03f */
[----:B------:R-:W-:Y:S01]  /*2d60*/  UMOV UR15, 0x40000040 ;  /* 0x40000040000f7882 */ /* 0x000fe20000000000 */
[----:B------:R-:W-:Y:S01]  /*2d70*/  HGMMA.64x96x16.F32 R152, gdesc[UR4], RZ, !UPT, gsb0 ;  /* 0x01600000049879f0 */ /* 0x000fe2000c0008ff */
[----:B------:R-:W-:Y:S01]  /*2d80*/  UIADD3 UR18, UR6, 0x6, URZ ;  /* 0x0000000606127890 */ /* 0x000fe2000fffe03f */
[----:B------:R-:W-:Y:S01]  /*2d90*/  UMOV UR19, 0x40000040 ;  /* 0x4000004000137882 */ /* 0x000fe20000000000 */
[----:B----4-:R-:W-:-:S04]  /*2da0*/  SHF.R.U32.HI R204, RZ, 0x7, R204 ;  /* 0x00000007ffcc7819 */ /* 0x010fc800000116cc */
[----:B--2---:R-:W-:Y:S01]  /*2db0*/  IADD3 R0, -R204, 0xb, RZ ;  /* 0x0000000bcc007810 */ /* 0x004fe20007ffe1ff */
        /* <DEDUP_REMOVED lines=13> */
.L_x_9053:
[----:B------:R-:W-:Y:S01]  /*2e90*/  FMNMX.FTZ R4, R152, R7, !PT ;  /* 0x0000000798047209 */ /* 0x000fe20007810000 */
        /* <DEDUP_REMOVED lines=26> */
[----:B01-3--:R-:W-:-:S05]  /*3040*/  FMNMX.FTZ R8, R197, R4, !PT ;  /* 0x00000004c5087209 */ /* 0x00bfca0007810000 */
[----:B------:R-:W0:Y:S02]  /*3050*/  SHFL.BFLY PT, R3, R8, 0x2, 0x1f ;  /* 0x0c401f0008037f89 */ /* 0x000e2400000e0000 */
[----:B0-----:R-:W-:-:S05]  /*3060*/  FMNMX.FTZ R10, R8, R3, !PT ;  /* 0x00000003080a7209 */ /* 0x001fca0007810000 */
[----:B------:R-:W0:Y:S02]  /*3070*/  SHFL.BFLY PT, R3, R10, 0x1, 0x1f ;  /* 0x0c201f000a037f89 */ /* 0x000e2400000e0000 */
[----:B0-----:R-:W-:-:S05]  /*3080*/  FMNMX.FTZ R3, R10, R3, !PT ;  /* 0x000000030a037209 */ /* 0x001fca0007810000 */
[C---:B------:R-:W-:Y:S01]  /*3090*/  FADD.FTZ R4, -R3.reuse, R7 ;  /* 0x0000000703047221 */ /* 0x040fe20000010100 */
[----:B------:R-:W-:-:S03]  /*30a0*/  FMUL.FTZ R22, R3, UR10 ;  /* 0x0000000a03167c20 */ /* 0x000fc60008410000 */
[----:B------:R-:W-:Y:S01]  /*30b0*/  FMUL.FTZ R7, R4, UR10 ;  /* 0x0000000a04077c20 */ /* 0x000fe20008410000 */
        /* <DEDUP_REMOVED lines=31> */
[----:B------:R-:W0:Y:S01]  /*32b0*/  MUFU.EX2 R7, R7 ;  /* 0x0000000700077308 */ /* 0x000e220000000800 */
[----:B------:R-:W-:-:S04]  /*32c0*/  FMNMX.FTZ R4, R170, R9, !PT ;  /* 0x00000009aa047209 */ /* 0x000fc80007810000 */
[----:B------:R-:W-:-:S03]  /*32d0*/  FMNMX.FTZ R9, R171, R4, !PT ;  /* 0x00000004ab097209 */ /* 0x000fc60007810000 */
[----:B------:R-:W1:Y:S01]  /*32e0*/  MUFU.EX2 R152, R152 ;  /* 0x0000009800987308 */ /* 0x000e620000000800 */
[----:B------:R-:W-:-:S04]  /*32f0*/  FMNMX.FTZ R4, R174, R9, !PT ;  /* 0x00000009ae047209 */ /* 0x000fc80007810000 */
[----:B------:R-:W-:-:S03]  /*3300*/  FMNMX.FTZ R9, R175, R4, !PT ;  /* 0x00000004af097209 */ /* 0x000fc60007810000 */
[----:B------:R-:W3:Y:S01]  /*3310*/  MUFU.EX2 R153, R153 ;  /* 0x0000009900997308 */ /* 0x000ee20000000800 */
[----:B------:R-:W-:Y:S01]  /*3320*/  FMNMX.FTZ R4, R178, R9, !PT ;  /* 0x00000009b2047209 */ /* 0x000fe20007810000 */
[-C--:B0-----:R-:W-:Y:S01]  /*3330*/  FMUL.FTZ R24, R24, R7.reuse ;  /* 0x0000000718187220 */ /* 0x081fe20000410000 */
[-C--:B------:R-:W-:Y:S01]  /*3340*/  FMUL.FTZ R25, R25, R7.reuse ;  /* 0x0000000719197220 */ /* 0x080fe20000410000 */
[-C--:B------:R-:W-:Y:S01]  /*3350*/  FMUL.FTZ R28, R28, R7.reuse ;  /* 0x000000071c1c7220 */ /* 0x080fe20000410000 */
[----:B------:R-:W-:Y:S01]  /*3360*/  FMNMX.FTZ R9, R179, R4, !PT ;  /* 0x00000004b3097209 */ /* 0x000fe20007810000 */
[-C--:B------:R-:W-:Y:S01]  /*3370*/  FMUL.FTZ R29, R29, R7.reuse ;  /* 0x000000071d1d7220 */ /* 0x080fe20000410000 */
[----:B------:R-:W-:Y:S01]  /*3380*/  FMUL.FTZ R32, R32, R7 ;  /* 0x0000000720207220 */ /* 0x000fe20000410000 */
[----:B------:R-:W-:Y:S01]  /*3390*/  MUFU.EX2 R201, R201 ;  /* 0x000000c900c97308 */ /* 0x000fe20000000800 */
[----:B------:R-:W-:Y:S01]  /*33a0*/  FMNMX.FTZ R4, R182, R9, !PT ;  /* 0x00000009b6047209 */ /* 0x000fe20007810000 */
[----:B-1----:R-:W-:Y:S01]  /*33b0*/  FFMA.FTZ R6, R7, R6, R152 ;  /* 0x0000000607067223 */ /* 0x002fe20000010098 */
[-C--:B------:R-:W-:Y:S01]  /*33c0*/  FMUL.FTZ R33, R33, R7.reuse ;  /* 0x0000000721217220 */ /* 0x080fe20000410000 */
[-C--:B------:R-:W-:Y:S01]  /*33d0*/  FMUL.FTZ R36, R36, R7.reuse ;  /* 0x0000000724247220 */ /* 0x080fe20000410000 */
[----:B------:R-:W-:Y:S01]  /*33e0*/  FMNMX.FTZ R9, R183, R4, !PT ;  /* 0x00000004b7097209 */ /* 0x000fe20007810000 */
[-C--:B------:R-:W-:Y:S01]  /*33f0*/  FMUL.FTZ R37, R37, R7.reuse ;  /* 0x0000000725257220 */ /* 0x080fe20000410000 */
[----:B------:R-:W-:Y:S01]  /*3400*/  FMUL.FTZ R40, R40, R7 ;  /* 0x0000000728287220 */ /* 0x000fe20000410000 */
[----:B------:R-:W-:Y:S01]  /*3410*/  MUFU.EX2 R202, R202 ;  /* 0x000000ca00ca7308 */ /* 0x000fe20000000800 */
[----:B------:R-:W-:Y:S01]  /*3420*/  FMNMX.FTZ R4, R186, R9, !PT ;  /* 0x00000009ba047209 */ /* 0x000fe20007810000 */
[C---:B---3--:R-:W-:Y:S01]  /*3430*/  FADD.FTZ R6, R153.reuse, R6 ;  /* 0x0000000699067221 */ /* 0x048fe20000010000 */
[----:B------:R-:W-:Y:S01]  /*3440*/  F2FP.F16.F32.PACK_AB R152, R153, R152 ;  /* 0x000000989998723e */ /* 0x000fe200000000ff */
[-C--:B------:R-:W-:Y:S01]  /*3450*/  FMUL.FTZ R41, R41, R7.reuse ;  /* 0x0000000729297220 */ /* 0x080fe20000410000 */
[----:B------:R-:W-:Y:S01]  /*3460*/  FMNMX.FTZ R9, R187, R4, !PT ;  /* 0x00000004bb097209 */ /* 0x000fe20007810000 */
[-C--:B------:R-:W-:Y:S01]  /*3470*/  FMUL.FTZ R44, R44, R7.reuse ;  /* 0x000000072c2c7220 */ /* 0x080fe20000410000 */
[----:B------:R-:W-:Y:S01]  /*3480*/  FMUL.FTZ R45, R45, R7 ;  /* 0x000000072d2d7220 */ /* 0x000fe20000410000 */
[----:B------:R-:W-:Y:S01]  /*3490*/  MUFU.EX2 R156, R156 ;  /* 0x0000009c009c7308 */ /* 0x000fe20000000800 */
[----:B------:R-:W-:Y:S01]  /*34a0*/  FMNMX.FTZ R4, R190, R9, !PT ;  /* 0x00000009be047209 */ /* 0x000fe20007810000 */
[-C--:B------:R-:W-:Y:S01]  /*34b0*/  FMUL.FTZ R48, R48, R7.reuse ;  /* 0x0000000730307220 */ /* 0x080fe20000410000 */
[-C--:B------:R-:W-:Y:S01]  /*34c0*/  FMUL.FTZ R49, R49, R7.reuse ;  /* 0x0000000731317220 */ /* 0x080fe20000410000 */
        /* <DEDUP_REMOVED lines=19> */
[-C--:B------:R-:W-:Y:S01]  /*3600*/  FMUL.FTZ R76, R76, R7.reuse ;  /* 0x000000074c4c7220 */ /* 0x080fe20000410000 */
[----:B------:R-:W-:Y:S01]  /*3610*/  MUFU.EX2 R161, R161 ;  /* 0x000000a100a17308 */ /* 0x000fe20000000800 */
[-C--:B------:R-:W-:Y:S01]  /*3620*/  FMUL.FTZ R77, R77, R7.reuse ;  /* 0x000000074d4d7220 */ /* 0x080fe20000410000 */
[----:B------:R-:W0:Y:S01]  /*3630*/  SHFL.BFLY PT, R9, R4, 0x2, 0x1f ;  /* 0x0c401f0004097f89 */ /* 0x000e2200000e0000 */
        /* <DEDUP_REMOVED lines=22> */
[----:B------:R-:W-:Y:S01]  /*37a0*/  FMUL.FTZ R117, R117, R7 ;  /* 0x0000000775757220 */ /* 0x000fe20000410000 */
[----:B0-----:R-:W-:Y:S01]  /*37b0*/  FMNMX.FTZ R8, R4, R9, !PT ;  /* 0x0000000904087209 */ /* 0x001fe20007810000 */
[----:B------:R-:W-:Y:S01]  /*37c0*/  FFMA.FTZ R9, R188, UR10, -R22 ;  /* 0x0000000abc097c23 */ /* 0x000fe20008010816 */
        /* <DEDUP_REMOVED lines=18> */
[----:B------:R-:W-:-:S02]  /*38f0*/  FMUL.FTZ R149, R149, R7 ;  /* 0x0000000795957220 */ /* 0x000fc40000410000 */
[----:B------:R-:W-:Y:S01]  /*3900*/  MUFU.EX2 R165, R165 ;  /* 0x000000a500a57308 */ /* 0x000fe20000000800 */
[----:B0-----:R-:W-:-:S07]  /*3910*/  FMNMX.FTZ R4, R8, R157, !PT ;  /* 0x0000009d08047209 */ /* 0x001fce0007810000 */
[----:B------:R-:W-:Y:S01]  /*3920*/  MUFU.EX2 R10, R10 ;  /* 0x0000000a000a7308 */ /* 0x000fe20000000800 */
[C---:B------:R-:W-:Y:S01]  /*3930*/  FADD.FTZ R22, -R4.reuse, R203 ;  /* 0x000000cb04167221 */ /* 0x040fe20000010100 */
[----:B------:R-:W-:-:S03]  /*3940*/  FMUL.FTZ R169, R4, UR10 ;  /* 0x0000000a04a97c20 */ /* 0x000fc60008410000 */
[----:B------:R-:W-:Y:S01]  /*3950*/  FMUL.FTZ R22, R22, UR10 ;  /* 0x0000000a16167c20 */ /* 0x000fe20008410000 */
        /* <DEDUP_REMOVED lines=8> */
[--C-:B------:R-:W-:Y:S01]  /*39e0*/  FFMA.FTZ R167, R171, UR10, -R169.reuse ;  /* 0x0000000aaba77c23 */ /* 0x100fe200080108a9 */
[--C-:B------:R-:W-:Y:S01]  /*39f0*/  FFMA.FTZ R171, R175, UR10, -R169.reuse ;  /* 0x0000000aafab7c23 */ /* 0x100fe200080108a9 */
[--C-:B------:R-:W-:Y:S01]  /*3a00*/  FFMA.FTZ R175, R179, UR10, -R169.reuse ;  /* 0x0000000ab3af7c23 */ /* 0x100fe200080108a9 */
[--C-:B------:R-:W-:Y:S01]  /*3a10*/  FFMA.FTZ R162, R166, UR10, -R169.reuse ;  /* 0x0000000aa6a27c23 */ /* 0x100fe200080108a9 */
[--C-:B------:R-:W-:Y:S01]  /*3a20*/  FFMA.FTZ R166, R170, UR10, -R169.reuse ;  /* 0x0000000aaaa67c23 */ /* 0x100fe200080108a9 */
[----:B------:R-:W1:Y:S01]  /*3a30*/  MUFU.EX2 R157, R157 ;  /* 0x0000009d009d7308 */ /* 0x000e620000000800 */
        /* <DEDUP_REMOVED lines=9> */
[----:B------:R-:W-:Y:S01]  /*3ad0*/  FFMA.FTZ R199, R199, UR10, -R169 ;  /* 0x0000000ac7c77c23 */ /* 0x000fe200080108a9 */
[-C--:B0-----:R-:W-:Y:S01]  /*3ae0*/  FMUL.FTZ R26, R26, R22.reuse ;  /* 0x000000161a1a7220 */ /* 0x081fe20000410000 */
[-C--:B------:R-:W-:Y:S01]  /*3af0*/  FMUL.FTZ R27, R27, R22.reuse ;  /* 0x000000161b1b7220 */ /* 0x080fe20000410000 */
[-C--:B------:R-:W-:Y:S01]  /*3b00*/  FMUL.FTZ R30, R30, R22.reuse ;  /* 0x000000161e1e7220 */ /* 0x080fe20000410000 */
[-C--:B------:R-:W-:Y:S01]  /*3b10*/  FMUL.FTZ R31, R31, R22.reuse ;  /* 0x000000161f1f7220 */ /* 0x080fe20000410000 */
[-C--:B------:R-:W-:Y:S01]  /*3b20*/  FMUL.FTZ R34, R34, R22.reuse ;  /* 0x0000001622227220 */ /* 0x080fe20000410000 */
[----:B------:R-:W0:Y:S01]  /*3b30*/  MUFU.EX2 R155, R155 ;  /* 0x0000009b009b7308 */ /* 0x000e220000000800 */
[----:B-1----:R-:W-:Y:S01]  /*3b40*/  FFMA.FTZ R179, R22, R5, R157 ;  /* 0x0000000516b37223 */ /* 0x002fe2000001009d */
        /* <DEDUP_REMOVED lines=8> */
[----:B------:R-:W-:Y:S01]  /*3bd0*/  FADD.FTZ R179, R201, R6 ;  /* 0x00000006c9b37221 */ /* 0x000fe20000010000 */
[----:B------:R-:W-:Y:S01]  /*3be0*/  FFMA.FTZ R6, R183, UR10, -R169 ;  /* 0x0000000ab7067c23 */ /* 0x000fe200080108a9 */
[----:B------:R-:W-:Y:S01]  /*3bf0*/  F2FP.F16.F32.PACK_AB R153, R176, R157 ;  /* 0x0000009db099723e */ /* 0x000fe200000000ff */
[-C--:B------:R-:W-:Y:S01]  /*3c00*/  FMUL.FTZ R47, R47, R22.reuse ;  /* 0x000000162f2f7220 */ /* 0x080fe20000410000 */
[----:B------:R-:W-:Y:S01]  /*3c10*/  FADD.FTZ R179, R202, R179 ;  /* 0x000000b3cab37221 */ /* 0x000fe20000010000 */
[----:B------:R-:W-:Y:S01]  /*3c20*/  FMUL.FTZ R50, R50, R22 ;  /* 0x0000001632327220 */ /* 0x000fe20000410000 */
[----:B------:R-:W-:Y:S01]  /*3c30*/  MUFU.EX2 R158, R158 ;  /* 0x0000009e009e7308 */ /* 0x000fe20000000800 */
[----:B0-----:R-:W-:Y:S01]  /*3c40*/  FADD.FTZ R181, R155, R154 ;  /* 0x0000009a9bb57221 */ /* 0x001fe20000010000 */
[----:B------:R-:W-:Y:S01]  /*3c50*/  FADD.FTZ R154, R156, R179 ;  /* 0x000000b39c9a7221 */ /* 0x000fe20000010000 */
[----:B------:R-:W-:Y:S01]  /*3c60*/  FFMA.FTZ R179, R187, UR10, -R169 ;  /* 0x0000000abbb37c23 */ /* 0x000fe200080108a9 */
[----:B------:R-:W-:Y:S01]  /*3c70*/  F2FP.F16.F32.PACK_AB R156, R13, R156 ;  /* 0x0000009c0d9c723e */ /* 0x000fe200000000ff */
[-C--:B------:R-:W-:Y:S01]  /*3c80*/  FMUL.FTZ R51, R51, R22.reuse ;  /* 0x0000001633337220 */ /* 0x080fe20000410000 */
[----:B------:R-:W-:Y:S01]  /*3c90*/  FADD.FTZ R183, R13, R154 ;  /* 0x0000009a0db77221 */ /* 0x000fe20000010000 */
[-C--:B------:R-:W-:Y:S01]  /*3ca0*/  FMUL.FTZ R54, R54, R22.reuse ;  /* 0x0000001636367220 */ /* 0x080fe20000410000 */
[----:B------:R-:W0:Y:S01]  /*3cb0*/  MUFU.EX2 R159, R159 ;  /* 0x0000009f009f7308 */ /* 0x000e220000000800 */
[----:B-1----:R-:W-:Y:S01]  /*3cc0*/  FADD.FTZ R181, R180, R181 ;  /* 0x000000b5b4b57221 */ /* 0x002fe20000010000 */
[----:B------:R-:W-:Y:S01]  /*3cd0*/  FADD.FTZ R154, R12, R183 ;  /* 0x000000b70c9a7221 */ /* 0x000fe20000010000 */
[----:B------:R-:W-:Y:S01]  /*3ce0*/  F2FP.F16.F32.PACK_AB R155, R180, R155 ;  /* 0x0000009bb49b723e */ /* 0x000fe200000000ff */
[-C--:B------:R-:W-:Y:S01]  /*3cf0*/  FMUL.FTZ R55, R55, R22.reuse ;  /* 0x0000001637377220 */ /* 0x080fe20000410000 */
[-C--:B------:R-:W-:Y:S01]  /*3d00*/  FMUL.FTZ R58, R58, R22.reuse ;  /* 0x000000163a3a7220 */ /* 0x080fe20000410000 */
[----:B------:R-:W-:Y:S01]  /*3d10*/  FADD.FTZ R183, R161, R154 ;  /* 0x0000009aa1b77221 */ /* 0x000fe20000010000 */
[-C--:B------:R-:W-:Y:S01]  /*3d20*/  FMUL.FTZ R59, R59, R22.reuse ;  /* 0x000000163b3b7220 */ /* 0x080fe20000410000 */
[----:B------:R-:W-:Y:S01]  /*3d30*/  MUFU.EX2 R162, R162 ;  /* 0x000000a200a27308 */ /* 0x000fe20000000800 */
[----:B------:R-:W-:Y:S01]  /*3d40*/  FMUL.FTZ R62, R62, R22 ;  /* 0x000000163e3e7220 */ /* 0x000fe20000410000 */
[----:B------:R-:W-:Y:S01]  /*3d50*/  FADD.FTZ R154, R160, R183 ;  /* 0x000000b7a09a7221 */ /* 0x000fe20000010000 */
[----:B------:R-:W-:Y:S01]  /*3d60*/  F2FP.F16.F32.PACK_AB R160, R15, R160 ;  /* 0x000000a00fa0723e */ /* 0x000fe200000000ff */
[-C--:B------:R-:W-:Y:S01]  /*3d70*/  FMUL.FTZ R63, R63, R22.reuse ;  /* 0x000000163f3f7220 */ /* 0x080fe20000410000 */
[----:B------:R-:W-:Y:S01]  /*3d80*/  FMUL.FTZ R66, R66, R22 ;  /* 0x0000001642427220 */ /* 0x000fe20000410000 */
[----:B------:R-:W-:Y:S01]  /*3d90*/  FADD.FTZ R184, R15, R154 ;  /* 0x0000009a0fb87221 */ /* 0x000fe20000010000 */
[----:B------:R-:W-:Y:S01]  /*3da0*/  F2FP.F16.F32.PACK_AB R154, R202, R201 ;  /* 0x000000c9ca9a723e */ /* 0x000fe200000000ff */
[----:B------:R-:W1:Y:S01]  /*3db0*/  MUFU.EX2 R163, R163 ;  /* 0x000000a300a37308 */ /* 0x000e620000000800 */
[----:B0-----:R-:W-:Y:S01]  /*3dc0*/  F2FP.F16.F32.PACK_AB R157, R159, R158 ;  /* 0x0000009e9f9d723e */ /* 0x001fe200000000ff */
[----:B------:R-:W-:Y:S01]  /*3dd0*/  FADD.FTZ R183, R11, R184 ;  /* 0x000000b80bb77221 */ /* 0x000fe20000010000 */
[-C--:B------:R-:W-:Y:S01]  /*3de0*/  FMUL.FTZ R67, R67, R22.reuse ;  /* 0x0000001643437220 */ /* 0x080fe20000410000 */
[-C--:B------:R-:W-:Y:S01]  /*3df0*/  FMUL.FTZ R70, R70, R22.reuse ;  /* 0x0000001646467220 */ /* 0x080fe20000410000 */
[-C--:B------:R-:W-:Y:S01]  /*3e00*/  FMUL.FTZ R71, R71, R22.reuse ;  /* 0x0000001647477220 */ /* 0x080fe20000410000 */
[----:B------:R-:W-:Y:S01]  /*3e10*/  FADD.FTZ R183, R14, R183 ;  /* 0x000000b70eb77221 */ /* 0x000fe20000010000 */
[-C--:B------:R-:W-:Y:S01]  /*3e20*/  FMUL.FTZ R74, R74, R22.reuse ;  /* 0x000000164a4a7220 */ /* 0x080fe20000410000 */
[----:B------:R-:W0:Y:S01]  /*3e30*/  MUFU.EX2 R166, R166 ;  /* 0x000000a600a67308 */ /* 0x000e220000000800 */
[----:B------:R-:W-:Y:S01]  /*3e40*/  FMUL.FTZ R75, R75, R22 ;  /* 0x000000164b4b7220 */ /* 0x000fe20000410000 */
[----:B------:R-:W-:Y:S01]  /*3e50*/  FADD.FTZ R180, R164, R183 ;  /* 0x000000b7a4b47221 */ /* 0x000fe20000010000 */
[----:B------:R-:W-:Y:S01]  /*3e60*/  F2FP.F16.F32.PACK_AB R164, R165, R164 ;  /* 0x000000a4a5a4723e */ /* 0x000fe200000000ff */
[-C--:B------:R-:W-:Y:S01]  /*3e70*/  FMUL.FTZ R78, R78, R22.reuse ;  /* 0x000000164e4e7220 */ /* 0x080fe20000410000 */
[-C--:B------:R-:W-:Y:S01]  /*3e80*/  FMUL.FTZ R79, R79, R22.reuse ;  /* 0x000000164f4f7220 */ /* 0x080fe20000410000 */
[----:B------:R-:W-:Y:S01]  /*3e90*/  FADD.FTZ R13, R165, R180 ;  /* 0x000000b4a50d7221 */ /* 0x000fe20000010000 */
        /* <DEDUP_REMOVED lines=10> */
[----:B---3--:R-:W-:Y:S01]  /*3f40*/  FADD.FTZ R182, R158, R181 ;  /* 0x000000b59eb67221 */ /* 0x008fe20000010000 */
[----:B------:R-:W-:Y:S01]  /*3f50*/  FFMA.FTZ R181, R190, UR10, -R169 ;  /* 0x0000000abeb57c23 */ /* 0x000fe200080108a9 */
[----:B------:R-:W-:Y:S01]  /*3f60*/  F2FP.F16.F32.PACK_AB R158, R161, R12 ;  /* 0x0000000ca19e723e */ /* 0x000fe200000000ff */
[----:B------:R-:W-:Y:S01]  /*3f70*/  FADD.FTZ R12, R10, R13 ;  /* 0x0000000d0a0c7221 */ /* 0x000fe20000010000 */
[----:B------:R-:W-:Y:S01]  /*3f80*/  FADD.FTZ R185, R159, R182 ;  /* 0x000000b69fb97221 */ /* 0x000fe20000010000 */
[----:B-1----:R-:W-:Y:S01]  /*3f90*/  F2FP.F16.F32.PACK_AB R159, R163, R162 ;  /* 0x000000a2a39f723e */ /* 0x002fe200000000ff */
[-C--:B------:R-:W-:Y:S01]  /*3fa0*/  FMUL.FTZ R98, R98, R22.reuse ;  /* 0x0000001662627220 */ /* 0x080fe20000410000 */
[----:B------:R-:W1:Y:S01]  /*3fb0*/  MUFU.EX2 R170, R170 ;  /* 0x000000aa00aa7308 */ /* 0x000e620000000800 */
[----:B------:R-:W-:Y:S01]  /*3fc0*/  FADD.FTZ R182, R162, R185 ;  /* 0x000000b9a2b67221 */ /* 0x000fe20000010000 */
[----:B------:R-:W-:Y:S01]  /*3fd0*/  F2FP.F16.F32.PACK_AB R162, R14, R11 ;  /* 0x0000000b0ea2723e */ /* 0x000fe200000000ff */
[-C--:B------:R-:W-:Y:S01]  /*3fe0*/  FMUL.FTZ R99, R99, R22.reuse ;  /* 0x0000001663637220 */ /* 0x080fe20000410000 */
[-C--:B------:R-:W-:Y:S01]  /*3ff0*/  FMUL.FTZ R102, R102, R22.reuse ;  /* 0x0000001666667220 */ /* 0x080fe20000410000 */
[----:B------:R-:W-:Y:S01]  /*4000*/  FADD.FTZ R185, R163, R182 ;  /* 0x000000b6a3b97221 */ /* 0x000fe20000010000 */
[-C--:B------:R-:W-:Y:S01]  /*4010*/  FMUL.FTZ R103, R103, R22.reuse ;  /* 0x0000001667677220 */ /* 0x080fe20000410000 */
[----:B------:R-:W-:Y:S01]  /*4020*/  FMUL.FTZ R106, R106, R22 ;  /* 0x000000166a6a7220 */ /* 0x000fe20000410000 */
[----:B------:R-:W3:Y:S01]  /*4030*/  MUFU.EX2 R171, R171 ;  /* 0x000000ab00ab7308 */ /* 0x000ee20000000800 */
[----:B0-----:R-:W-:Y:S01]  /*4040*/  FADD.FTZ R182, R166, R185 ;  /* 0x000000b9a6b67221 */ /* 0x001fe20000010000 */
[----:B----4-:R-:W-:Y:S01]  /*4050*/  F2FP.F16.F32.PACK_AB R161, R167, R166 ;  /* 0x000000a6a7a1723e */ /* 0x010fe200000000ff */
[-C--:B------:R-:W-:Y:S01]  /*4060*/  FMUL.FTZ R107, R107, R22.reuse ;  /* 0x000000166b6b7220 */ /* 0x080fe20000410000 */
[-C--:B------:R-:W-:Y:S01]  /*4070*/  FMUL.FTZ R110, R110, R22.reuse ;  /* 0x000000166e6e7220 */ /* 0x080fe20000410000 */
[----:B------:R-:W-:Y:S01]  /*4080*/  FADD.FTZ R169, R167, R182 ;  /* 0x000000b6a7a97221 */ /* 0x000fe20000010000 */
        /* <DEDUP_REMOVED lines=30> */
[----:B------:R-:W-:Y:S01]  /*4270*/  FMUL.FTZ R151, R151, R22 ;  /* 0x0000001697977220 */ /* 0x000fe20000410000 */
[----:B------:R-:W-:-:S03]  /*4280*/  FADD.FTZ R13, R5, R182 ;  /* 0x000000b6050d7221 */ /* 0x000fc60000010000 */
[----:B------:R-:W1:Y:S01]  /*4290*/  MUFU.EX2 R178, R178 ;  /* 0x000000b200b27308 */ /* 0x000e620000000800 */
[C---:B---3--:R-:W-:Y:S01]  /*42a0*/  FADD.FTZ R13, R6.reuse, R13 ;  /* 0x0000000d060d7221 */ /* 0x048fe20000010000 */
[----:B------:R-:W-:-:S06]  /*42b0*/  F2FP.F16.F32.PACK_AB R167, R6, R5 ;  /* 0x0000000506a7723e */ /* 0x000fcc00000000ff */
        /* <DEDUP_REMOVED lines=12> */
[----:B------:R-:W-:-:S06]  /*4380*/  F2FP.F16.F32.PACK_AB R168, R23, R168 ;  /* 0x000000a817a8723e */ /* 0x000fcc00000000ff */
        /* <DEDUP_REMOVED lines=11> */
[----:B0-----:R-:W-:-:S07]  /*4440*/  FADD.FTZ R10, R194, R13 ;  /* 0x0000000dc20a7221 */ /* 0x001fce0000010000 */
[----:B------:R-:W0:Y:S01]  /*4450*/  MUFU.EX2 R173, R173 ;  /* 0x000000ad00ad7308 */ /* 0x000e220000000800 */
[----:B-1----:R-:W-:-:S07]  /*4460*/  FADD.FTZ R6, R172, R11 ;  /* 0x0000000bac067221 */ /* 0x002fce0000010000 */
[----:B------:R-:W1:Y:S01]  /*4470*/  MUFU.EX2 R198, R198 ;  /* 0x000000c600c67308 */ /* 0x000e620000000800 */
[----:B---3--:R-:W-:-:S07]  /*4480*/  FADD.FTZ R9, R195, R10 ;  /* 0x0000000ac3097221 */ /* 0x008fce0000010000 */
[----:B------:R-:W3:Y:S01]  /*4490*/  MUFU.EX2 R8, R196 ;  /* 0x000000c400087308 */ /* 0x000ee20000000800 */
[C---:B0-----:R-:W-:Y:S01]  /*44a0*/  FADD.FTZ R5, R173.reuse, R6 ;  /* 0x00000006ad057221 */ /* 0x041fe20000010000 */
[----:B------:R-:W-:Y:S02]  /*44b0*/  F2FP.F16.F32.PACK_AB R172, R173, R172 ;  /* 0x000000acadac723e */ /* 0x000fe400000000ff */
[----:B------:R-:W-:-:S04]  /*44c0*/  F2FP.F16.F32.PACK_AB R173, R195, R194 ;  /* 0x000000c2c3ad723e */ /* 0x000fc800000000ff */
[----:B------:R-:W0:Y:S01]  /*44d0*/  MUFU.EX2 R175, R199 ;  /* 0x000000c700af7308 */ /* 0x000e220000000800 */
[----:B-1----:R-:W-:-:S07]  /*44e0*/  FADD.FTZ R10, R198, R9 ;  /* 0x00000009c60a7221 */ /* 0x002fce0000010000 */
[----:B------:R-:W1:Y:S01]  /*44f0*/  MUFU.EX2 R177, R177 ;  /* 0x000000b100b17308 */ /* 0x000e620000000800 */
[----:B---3--:R-:W-:Y:S01]  /*4500*/  FADD.FTZ R6, R8, R5 ;  /* 0x0000000508067221 */ /* 0x008fe20000010000 */
[C---:B0-----:R-:W-:Y:S01]  /*4510*/  FADD.FTZ R5, R175.reuse, R10 ;  /* 0x0000000aaf057221 */ /* 0x041fe20000010000 */
[----:B------:R-:W-:Y:S02]  /*4520*/  F2FP.F16.F32.PACK_AB R175, R175, R198 ;  /* 0x000000c6afaf723e */ /* 0x000fe400000000ff */
[C---:B-1----:R-:W-:Y:S01]  /*4530*/  FADD.FTZ R6, R177.reuse, R6 ;  /* 0x00000006b1067221 */ /* 0x042fe20000010000 */
[----:B------:R-:W-:Y:S01]  /*4540*/  F2FP.F16.F32.PACK_AB R174, R177, R8 ;  /* 0x00000008b1ae723e */ /* 0x000fe200000000ff */
[----:B------:R-:W-:Y:S06]  /*4550*/  @!P0 BRA `(.L_x_9054) ;  /* 0x0000000000048947 */ /* 0x000fec0003800000 */
[----:B------:R-:W-:Y:S01]  /*4560*/  BPT.TRAP 0x1 ;  /* 0x000000040000795c */ /* 0x000fe20000300000 */
.L_x_9054:
[----:B------:R-:W-:-:S04]  /*4570*/  IMAD.U32 R7, RZ, RZ, UR26 ;  /* 0x0000001aff077e24 */ /* 0x000fc8000f8e00ff */
[----:B------:R0:W1:Y:S01]  /*4580*/  SYNCS.PHASECHK.TRANS64.TRYWAIT P2, [UR25+0x22850], R7 ;  /* 0x02285007ff0075a7 */ /* 0x0000620008040159 */
[----:B------:R-:W-:Y:S05]  /*4590*/  @!P0 BRA `(.L_x_9055) ;  /* 0x0000000000048947 */ /* 0x000fea0003800000 */
[----:B------:R-:W-:Y:S01]  /*45a0*/  BPT.TRAP 0x1 ;  /* 0x000000040000795c */ /* 0x000fe20000300000 */
.L_x_9055:
[----:B0-----:R-:W-:Y:S01]  /*45b0*/  VIADD R7, R204, 0x8 ;  /* 0x00000008cc077836 */ /* 0x001fe20000000000 */
[----:B-1----:R-:W-:Y:S06]  /*45c0*/  @P2 BRA `(.L_x_9056) ;  /* 0x00000000000c2947 */ /* 0x002fec0003800000 */
[----:B------:R-:W-:-:S04]  /*45d0*/  IMAD.U32 R8, RZ, RZ, UR26 ;  /* 0x0000001aff087e24 */ /* 0x000fc8000f8e00ff */
[----:B------:R-:W0:Y:S02]  /*45e0*/  SYNCS.PHASECHK.TRANS64.TRYWAIT P2, [UR25+0x22850], R8 ;  /* 0x02285008ff0075a7 */ /* 0x000e240008040159 */
[----:B0-----:R-:W-:Y:S05]  /*45f0*/  @!P2 BRA `(.L_x_9057) ;  /* 0x000000680074a947 */ /* 0x001fea0003800000 */
.L_x_9056:
[----:B------:R1:W-:Y:S01]  /*4600*/  BAR.SYNC.DEFER_BLOCKING R7, 0x100 ;  /* 0x000400070000751d */ /* 0x0003e20000010000 */
[----:B------:R-:W-:-:S05]  /*4610*/  UIMAD UR11, UR37, 0xc00, UR21 ;  /* 0x00000c00250b78a4 */ /* 0x000fca000f8e0215 */
[----:B------:R-:W-:Y:S02]  /*4620*/  UMOV UR7, 0x40000040 ;  /* 0x4000004000077882 */ /* 0x000fe40000000000 */
[----:B------:R-:W-:Y:S01]  /*4630*/  UMOV UR6, UR11 ;  /* 0x0000000b00067c82 */ /* 0x000fe20008000000 */
[----:B------:R-:W-:-:S06]  /*4640*/  WARPGROUP.ARRIVE ;  /* 0x00000000000079c5 */ /* 0x000fcc0000000000 */
        /* <DEDUP_REMOVED lines=32> */
[----:B-1----:R-:W-:Y:S05]  /*4850*/  @!P0 BRA `(.L_x_9058) ;  /* 0x0000000000048947 */ /* 0x002fea0003800000 */
[----:B------:R-:W-:Y:S01]  /*4860*/  BPT.TRAP 0x1 ;  /* 0x000000040000795c */ /* 0x000fe20000300000 */
.L_x_9058:
[----:B------:R-:W-:Y:S01]  /*4870*/  UIADD3 UR25, UR25, 0x22860, URZ ;  /* 0x0002286019197890 */ /* 0x000fe2000fffe03f */
[----:B------:R-:W-:Y:S02]  /*4880*/  IMAD.MOV.U32 R203, RZ, RZ, R4 ;  /* 0x000000ffffcb7224 */ /* 0x000fe400078e0004 */
[----:B------:R-:W-:Y:S01]  /*4890*/  IMAD.MOV.U32 R7, RZ, RZ, R3 ;  /* 0x000000ffff077224 */ /* 0x000fe200078e0003 */
[----:B------:R-:W-:-:S09]  /*48a0*/  UPRMT UR25, UR24, 0x654, UR25 ;  /* 0x0000065418197896 */ /* 0x000fd20008000019 */
[----:B------:R-:W-:Y:S01]  /*48b0*/  SYNCS.ARRIVE.TRANS64.RED.A1T0 RZ, [UR25], RZ ;  /* 0x000000ffffff79a7 */ /* 0x000fe20008100419 */
[----:B------:R-:W-:Y:S05]  /*48c0*/  @P1 BRA `(.L_x_9059) ;  /* 0xffffffe000a41947 */ /* 0x000fea000383ffff */
.L_x_9048:
[----:B------:R-:W4:Y:S01]  /*48d0*/  SHFL.BFLY PT, R7, R6, 0x2, 0x1f ;  /* 0x0c401f0006077f89 */ /* 0x000f2200000e0000 */
[----:B------:R-:W0:Y:S01]  /*48e0*/  S2UR UR6, SR_SWINHI ;  /* 0x00000000000679c3 */ /* 0x000e220000002f00 */
[----:B------:R-:W-:Y:S01]  /*48f0*/  IMAD.U32 R12, RZ, RZ, UR10 ;  /* 0x0000000aff0c7e24 */ /* 0x000fe2000f8e00ff */
[----:B------:R-:W-:Y:S01]  /*4900*/  ULDC.64 UR8, c[0x0][0xae8] ;  /* 0x0002ba0000087ab9 */ /* 0x000fe20000000a00 */
[----:B------:R-:W1:Y:S01]  /*4910*/  SHFL.BFLY PT, R10, R5, 0x2, 0x1f ;  /* 0x0c401f00050a7f89 */ /* 0x000e6200000e0000 */
[----:B------:R-:W-:Y:S01]  /*4920*/  IMAD.U32 R22, RZ, RZ, UR10 ;  /* 0x0000000aff167e24 */ /* 0x000fe2000f8e00ff */
[----:B------:R-:W-:-:S03]  /*4930*/  ULDC UR10, c[0x0][0xc44] ;  /* 0x00031100000a7ab9 */ /* 0x000fc60000000800 */
[----:B------:R2:W-:Y:S08]  /*4940*/  BAR.ARV R0, 0x100 ;  /* 0x000400000000751d */ /* 0x0005f00000002000 */
[----:B------:R-:W3:Y:S01]  /*4950*/  LDC R211, c[0x0][0xbe8] ;  /* 0x0002fa00ffd37b82 */ /* 0x000ee20000000800 */
[----:B--2---:R-:W-:Y:S02]  /*4960*/  IMAD.MOV.U32 R0, RZ, RZ, RZ ;  /* 0x000000ffff007224 */ /* 0x004fe400078e00ff */
[----:B----4-:R-:W-:Y:S01]  /*4970*/  FADD.FTZ R7, R7, R6 ;  /* 0x0000000607077221 */ /* 0x010fe20000010000 */
[----:B------:R-:W-:Y:S01]  /*4980*/  UMOV UR4, UR22 ;  /* 0x0000001600047c82 */ /* 0x000fe20008000000 */
[----:B0-----:R-:W-:Y:S01]  /*4990*/  UMOV UR5, UR6 ;  /* 0x0000000600057c82 */ /* 0x001fe20008000000 */
[----:B------:R-:W-:Y:S01]  /*49a0*/  IMAD.MOV.U32 R6, RZ, RZ, -0x800000 ;  /* 0xff800000ff067424 */ /* 0x000fe200078e00ff */
[----:B------:R-:W-:Y:S01]  /*49b0*/  ULDC.64 UR6, c[0x0][0xb90] ;  /* 0x0002e40000067ab9 */ /* 0x000fe20000000a00 */
[----:B-1----:R-:W-:Y:S01]  /*49c0*/  FADD.FTZ R10, R10, R5 ;  /* 0x000000050a0a7221 */ /* 0x002fe20000010000 */
[----:B---3--:R-:W0:Y:S01]  /*49d0*/  SHFL.BFLY PT, R8, R7, 0x1, 0x1f ;  /* 0x0c201f0007087f89 */ /* 0x008e2200000e0000 */
[----:B------:R-:W-:-:S02]  /*49e0*/  IMAD.U32 R11, RZ, RZ, UR5 ;  /* 0x00000005ff0b7e24 */ /* 0x000fc4000f8e00ff */
[----:B------:R-:W-:Y:S01]  /*49f0*/  IMAD.MOV.U32 R5, RZ, RZ, -0x800000 ;  /* 0xff800000ff057424 */ /* 0x000fe200078e00ff */
[----:B------:R-:W1:Y:S01]  /*4a00*/  SHFL.BFLY PT, R9, R10, 0x1, 0x1f ;  /* 0x0c201f000a097f89 */ /* 0x000e6200000e0000 */
[----:B0-----:R-:W-:Y:S01]  /*4a10*/  FADD.FTZ R13, R7, R8 ;  /* 0x00000008070d7221 */ /* 0x001fe20000010000 */
[----:B------:R-:W-:Y:S02]  /*4a20*/  IMAD.MOV.U32 R8, RZ, RZ, RZ ;  /* 0x000000ffff087224 */ /* 0x000fe400078e00ff */
[----:B-1----:R-:W-:Y:S01]  /*4a30*/  FADD.FTZ R14, R10, R9 ;  /* 0x000000090a0e7221 */ /* 0x002fe20000010000 */
[----:B------:R-:W-:Y:S08]  /*4a40*/  BAR.ARV 0x8, 0x180 ;  /* 0x0206000000007b1d */ /* 0x000ff00000002000 */
[----:B------:R-:W-:Y:S01]  /*4a50*/  BAR.SYNC.DEFER_BLOCKING 0x1, 0x100 ;  /* 0x0044000000007b1d */ /* 0x000fe20000010000 */
[----:B------:R-:W-:Y:S01]  /*4a60*/  FSETP.NE.FTZ.AND P0, PT, R13, RZ, PT ;  /* 0x000000ff0d00720b */ /* 0x000fe20003f15000 */
[----:B------:R-:W-:Y:S01]  /*4a70*/  IMAD R9, R200, 0x40, R2 ;  /* 0x00000040c8097824 */ /* 0x000fe200078e0202 */
[----:B------:R-:W-:Y:S01]  /*4a80*/  FSETP.NE.FTZ.AND P1, PT, R14, RZ, PT ;  /* 0x000000ff0e00720b */ /* 0x000fe20003f35000 */
[----:B------:R-:W-:Y:S01]  /*4a90*/  IMAD.U32 R10, RZ, RZ, UR4 ;  /* 0x00000004ff0a7e24 */ /* 0x000fe2000f8e00ff */
[----:B------:R-:W-:-:S04]  /*4aa0*/  UIADD3 UR4, -UR43, URZ, URZ ;  /* 0x0000003f2b047290 */ /* 0x000fc8000fffe13f */
[----:B------:R-:W-:-:S04]  /*4ab0*/  UIMAD UR10, UR10, UR4, UR40 ;  /* 0x000000040a0a72a4 */ /* 0x000fc8000f8e0228 */
[----:B------:R-:W-:Y:S01]  /*4ac0*/  USHF.R.S32.HI UR11, URZ, 0x1f, UR10 ;  /* 0x0000001f3f0b7899 */ /* 0x000fe2000801140a */
[----:B------:R-:W0:Y:S01]  /*4ad0*/  @P0 MUFU.RCP R8, R13 ;  /* 0x0000000d00080308 */ /* 0x000e220000001000 */
[----:B------:R-:W-:Y:S01]  /*4ae0*/  @P0 FMUL.FTZ R12, R12, 0.69314718246459960938 ;  /* 0x3f3172180c0c0820 */ /* 0x000fe20000410000 */
[----:B------:R-:W-:Y:S01]  /*4af0*/  @P1 FMUL.FTZ R22, R22, 0.69314718246459960938 ;  /* 0x3f31721816161820 */ /* 0x000fe20000410000 */
[----:B------:R-:W-:Y:S02]  /*4b00*/  UIMAD.WIDE.U32 UR4, UR10, UR6, URZ ;  /* 0x000000060a0472a5 */ /* 0x000fe4000f8e003f */
[----:B------:R-:W-:-:S03]  /*4b10*/  UIMAD UR6, UR11, UR6, URZ ;  /* 0x000000060b0672a4 */ /* 0x000fc6000f8e023f */
[----:B------:R-:W-:Y:S01]  /*4b20*/  @P1 MUFU.RCP R0, R14 ;  /* 0x0000000e00001308 */ /* 0x000fe20000001000 */
[----:B------:R-:W-:Y:S02]  /*4b30*/  UIMAD UR6, UR10, UR7, UR6 ;  /* 0x000000070a0672a4 */ /* 0x000fe4000f8e0206 */
[----:B------:R-:W-:-:S05]  /*4b40*/  USHF.R.S32.HI UR7, URZ, 0x1f, UR43 ;  /* 0x0000001f3f077899 */ /* 0x000fca000801142b */
[----:B------:R-:W1:Y:S01]  /*4b50*/  @P0 MUFU.LG2 R13, R13 ;  /* 0x0000000d000d0308 */ /* 0x000e620000000c00 */
[-C--:B0-----:R-:W-:Y:S01]  /*4b60*/  FMUL.FTZ R180, R29, R8.reuse ;  /* 0x000000081db47220 */ /* 0x081fe20000410000 */
[-C--:B------:R-:W-:Y:S01]  /*4b70*/  FMUL.FTZ R25, R25, R8.reuse ;  /* 0x0000000819197220 */ /* 0x080fe20000410000 */
[-C--:B------:R-:W-:Y:S01]  /*4b80*/  FMUL.FTZ R24, R24, R8.reuse ;  /* 0x0000000818187220 */ /* 0x080fe20000410000 */
[-C--:B------:R-:W-:Y:S01]  /*4b90*/  FMUL.FTZ R28, R28, R8.reuse ;  /* 0x000000081c1c7220 */ /* 0x080fe20000410000 */
[-C--:B------:R-:W-:Y:S01]  /*4ba0*/  FMUL.FTZ R33, R33, R8.reuse ;  /* 0x0000000821217220 */ /* 0x080fe20000410000 */
[-C--:B------:R-:W-:Y:S01]  /*4bb0*/  FMUL.FTZ R32, R32, R8.reuse ;  /* 0x0000000820207220 */ /* 0x080fe20000410000 */
[-C--:B------:R-:W-:Y:S01]  /*4bc0*/  FMUL.FTZ R29, R37, R8.reuse ;  /* 0x00000008251d7220 */ /* 0x080fe20000410000 */
[----:B------:R-:W0:Y:S01]  /*4bd0*/  @P1 MUFU.LG2 R14, R14 ;  /* 0x0000000e000e1308 */ /* 0x000e220000000c00 */
        /* <DEDUP_REMOVED lines=58> */
[----:B-1----:R-:W-:Y:S01]  /*4f80*/  @P0 FMUL.FTZ R13, R13, 0.69314718246459960938 ;  /* 0x3f3172180d0d0820 */ /* 0x002fe20000410000 */
[----:B0-----:R-:W-:Y:S01]  /*4f90*/  @P1 FMUL.FTZ R15, R14, 0.69314718246459960938 ;  /* 0x3f3172180e0f1820 */ /* 0x001fe20000410000 */
[----:B------:R-:W-:Y:S01]  /*4fa0*/  FMUL.FTZ R7, R99, R0 ;  /* 0x0000000063077220 */ /* 0x000fe20000410000 */
[----:B------:R-:W-:-:S04]  /*4fb0*/  IMAD.WIDE R10, R210, 0x2, R10 ;  /* 0x00000002d20a7825 */ /* 0x000fc800078e020a */
[----:B------:R-:W-:Y:S01]  /*4fc0*/  FMUL.FTZ R77, R103, R0 ;  /* 0x00000000674d7220 */ /* 0x000fe20000410000 */
[----:B------:R-:W-:Y:S01]  /*4fd0*/  @P0 FFMA.FTZ R6, R12, R3, R13 ;  /* 0x000000030c060223 */ /* 0x000fe2000001000d */
[----:B------:R-:W-:Y:S01]  /*4fe0*/  @P1 FFMA.FTZ R5, R22, R4, R15 ;  /* 0x0000000416051223 */ /* 0x000fe2000001000f */
[-C--:B------:R-:W-:Y:S01]  /*4ff0*/  FMUL.FTZ R167, R127, R0.reuse ;  /* 0x000000007fa77220 */ /* 0x080fe20000410000 */
[C---:B------:R-:W-:Y:S01]  /*5000*/  IADD3 R21, P3, R10.reuse, 0xc060, RZ ;  /* 0x0000c0600a157810 */ /* 0x040fe20007f7e0ff */
[-C--:B------:R-:W-:Y:S01]  /*5010*/  FMUL.FTZ R169, R131, R0.reuse ;  /* 0x0000000083a97220 */ /* 0x080fe20000410000 */
[C---:B------:R-:W-:Y:S01]  /*5020*/  IADD3 R103, P4, R10.reuse, 0xc040, RZ ;  /* 0x0000c0400a677810 */ /* 0x040fe20007f9e0ff */
[-C--:B------:R-:W-:Y:S01]  /*5030*/  FMUL.FTZ R171, R135, R0.reuse ;  /* 0x0000000087ab7220 */ /* 0x080fe20000410000 */
[----:B------:R-:W-:Y:S01]  /*5040*/  LOP3.LUT R20, R21, 0x380, RZ, 0xc0, !PT ;  /* 0x0000038015147812 */ /* 0x000fe200078ec0ff */
[-C--:B------:R-:W-:Y:S01]  /*5050*/  FMUL.FTZ R173, R139, R0.reuse ;  /* 0x000000008bad7220 */ /* 0x080fe20000410000 */
[----:B------:R-:W-:Y:S01]  /*5060*/  IADD3 R99, P6, R10, 0xc000, RZ ;  /* 0x0000c0000a637810 */ /* 0x000fe20007fde0ff */
[-C--:B------:R-:W-:Y:S01]  /*5070*/  FMUL.FTZ R175, R143, R0.reuse ;  /* 0x000000008faf7220 */ /* 0x080fe20000410000 */
[----:B------:R-:W-:Y:S01]  /*5080*/  SHF.R.U64 R20, R20, 0x3, RZ ;  /* 0x0000000314147819 */ /* 0x000fe200000012ff */
[-C--:B------:R-:W-:Y:S01]  /*5090*/  FMUL.FTZ R177, R147, R0.reuse ;  /* 0x0000000093b17220 */ /* 0x080fe20000410000 */
[----:B------:R-:W-:Y:S01]  /*50a0*/  IADD3 R73, P0, R10, 0x8060, RZ ;  /* 0x000080600a497810 */ /* 0x000fe20007f1e0ff */
        /* <DEDUP_REMOVED lines=10> */
[--C-:B------:R-:W-:Y:S01]  /*5150*/  IMAD.X R143, RZ, RZ, R11.reuse, P2 ;  /* 0x000000ffff8f7224 */ /* 0x100fe200010e060b */
[C---:B------:R-:W-:Y:S01]  /*5160*/  LOP3.LUT R165, R10.reuse, 0x380, RZ, 0xc0, !PT ;  /* 0x000003800aa57812 */ /* 0x040fe200078ec0ff */
[--C-:B------:R-:W-:Y:S01]  /*5170*/  IMAD.X R147, RZ, RZ, R11.reuse, P3 ;  /* 0x000000ffff937224 */ /* 0x100fe200018e060b */
[----:B------:R-:W-:Y:S01]  /*5180*/  IADD3.X R127, RZ, R11, RZ, P5, !PT ;  /* 0x0000000bff7f7210 */ /* 0x000fe20002ffe4ff */
[-C--:B------:R-:W-:Y:S01]  /*5190*/  FMUL.FTZ R179, R151, R0.reuse ;  /* 0x0000000097b37220 */ /* 0x080fe20000410000 */
[----:B------:R-:W-:Y:S01]  /*51a0*/  IADD3 R65, P4, R10, 0x8000, RZ ;  /* 0x000080000a417810 */ /* 0x000fe20007f9e0ff */
[-C--:B------:R-:W-:Y:S01]  /*51b0*/  FMUL.FTZ R170, R130, R0.reuse ;  /* 0x0000000082aa7220 */ /* 0x080fe20000410000 */
[----:B------:R-:W-:Y:S01]  /*51c0*/  IADD3 R61, P5, R10, 0x4060, RZ ;  /* 0x000040600a3d7810 */ /* 0x000fe20007fbe0ff */
[----:B------:R-:W-:Y:S01]  /*51d0*/  FMUL.FTZ R168, R126, R0 ;  /* 0x000000007ea87220 */ /* 0x000fe20000410000 */
        /* <DEDUP_REMOVED lines=10> */
[----:B------:R-:W-:Y:S01]  /*5280*/  SHF.R.U64 R165, R165, 0x3, RZ ;  /* 0x00000003a5a57819 */ /* 0x000fe200000012ff */
[--C-:B------:R-:W-:Y:S01]  /*5290*/  IMAD.X R161, RZ, RZ, R11.reuse, P2 ;  /* 0x000000ffffa17224 */ /* 0x100fe200010e060b */
[----:B------:R-:W-:Y:S01]  /*52a0*/  LOP3.LUT R4, R99, 0x380, RZ, 0xc0, !PT ;  /* 0x0000038063047812 */ /* 0x000fe200078ec0ff */
[--C-:B------:R-:W-:Y:S01]  /*52b0*/  IMAD.X R163, RZ, RZ, R11.reuse, P3 ;  /* 0x000000ffffa37224 */ /* 0x100fe200018e060b */
[----:B------:R-:W-:Y:S01]  /*52c0*/  LOP3.LUT R164, R165, R10, RZ, 0x3c, !PT ;  /* 0x0000000aa5a47212 */ /* 0x000fe200078e3cff */
[----:B------:R-:W-:Y:S01]  /*52d0*/  IMAD.MOV.U32 R165, RZ, RZ, R11 ;  /* 0x000000ffffa57224 */ /* 0x000fe200078e000b */
[----:B------:R-:W-:Y:S01]  /*52e0*/  LOP3.LUT R11, R52, 0x380, RZ, 0xc0, !PT ;  /* 0x00000380340b7812 */ /* 0x000fe200078ec0ff */
[-C--:B------:R-:W-:Y:S01]  /*52f0*/  FMUL.FTZ R172, R134, R0.reuse ;  /* 0x0000000086ac7220 */ /* 0x080fe20000410000 */
[----:B------:R-:W-:Y:S01]  /*5300*/  SHF.R.U64 R4, R4, 0x3, RZ ;  /* 0x0000000304047819 */ /* 0x000fe200000012ff */
[-C--:B------:R-:W-:Y:S01]  /*5310*/  FMUL.FTZ R174, R138, R0.reuse ;  /* 0x000000008aae7220 */ /* 0x080fe20000410000 */
[----:B------:R-:W-:Y:S01]  /*5320*/  LOP3.LUT R10, R73, 0x380, RZ, 0xc0, !PT ;  /* 0x00000380490a7812 */ /* 0x000fe200078ec0ff */
[-C--:B------:R-:W-:Y:S01]  /*5330*/  FMUL.FTZ R176, R142, R0.reuse ;  /* 0x000000008eb07220 */ /* 0x080fe20000410000 */
[----:B------:R-:W-:Y:S01]  /*5340*/  SHF.R.U64 R11, R11, 0x3, RZ ;  /* 0x000000030b0b7819 */ /* 0x000fe200000012ff */
[-C--:B------:R-:W-:Y:S01]  /*5350*/  FMUL.FTZ R27, R27, R0.reuse ;  /* 0x000000001b1b7220 */ /* 0x080fe20000410000 */
[----:B------:R-:W-:Y:S01]  /*5360*/  LOP3.LUT R130, R4, R99, RZ, 0x3c, !PT ;  /* 0x0000006304827212 */ /* 0x000fe200078e3cff */
[-C--:B------:R-:W-:Y:S01]  /*5370*/  FMUL.FTZ R26, R26, R0.reuse ;  /* 0x000000001a1a7220 */ /* 0x080fe20000410000 */
[----:B------:R-:W-:Y:S01]  /*5380*/  SHF.R.U64 R10, R10, 0x3, RZ ;  /* 0x000000030a0a7819 */ /* 0x000fe200000012ff */
[----:B------:R-:W-:Y:S01]  /*5390*/  FMUL.FTZ R31, R31, R0 ;  /* 0x000000001f1f7220 */ /* 0x000fe20000410000 */
[----:B------:R-:W-:Y:S01]  /*53a0*/  LOP3.LUT R126, R11, R52, RZ, 0x3c, !PT ;  /* 0x000000340b7e7212 */ /* 0x000fe200078e3cff */
[-C--:B------:R-:W-:Y:S01]  /*53b0*/  FMUL.FTZ R30, R30, R0.reuse ;  /* 0x000000001e1e7220 */ /* 0x080fe20000410000 */
[----:B------:R-:W-:Y:S01]  /*53c0*/  LOP3.LUT R4, R13, 0x380, RZ, 0xc0, !PT ;  /* 0x000003800d047812 */ /* 0x000fe200078ec0ff */
[-C--:B------:R-:W-:Y:S01]  /*53d0*/  FMUL.FTZ R35, R35, R0.reuse ;  /* 0x0000000023237220 */ /* 0x080fe20000410000 */
[----:B------:R-:W-:Y:S01]  /*53e0*/  LOP3.LUT R52, R69, 0x380, RZ, 0xc0, !PT ;  /* 0x0000038045347812 */ /* 0x000fe200078ec0ff */
[-C--:B------:R-:W-:Y:S01]  /*53f0*/  FMUL.FTZ R34, R34, R0.reuse ;  /* 0x0000000022227220 */ /* 0x080fe20000410000 */
[----:B------:R-:W-:Y:S01]  /*5400*/  LOP3.LUT R134, R10, R73, RZ, 0x3c, !PT ;  /* 0x000000490a867212 */ /* 0x000fe200078e3cff */
[-C--:B------:R-:W-:Y:S01]  /*5410*/  FMUL.FTZ R39, R39, R0.reuse ;  /* 0x0000000027277220 */ /* 0x080fe20000410000 */
[----:B------:R-:W-:Y:S01]  /*5420*/  SHF.R.U64 R4, R4, 0x3, RZ ;  /* 0x0000000304047819 */ /* 0x000fe200000012ff */
[-C--:B------:R-:W-:Y:S01]  /*5430*/  FMUL.FTZ R38, R38, R0.reuse ;  /* 0x0000000026267220 */ /* 0x080fe20000410000 */
[----:B------:R-:W-:Y:S01]  /*5440*/  LOP3.LUT R10, R65, 0x380, RZ, 0xc0, !PT ;  /* 0x00000380410a7812 */ /* 0x000fe200078ec0ff */
[-C--:B------:R-:W-:Y:S01]  /*5450*/  FMUL.FTZ R43, R43, R0.reuse ;  /* 0x000000002b2b7220 */ /* 0x080fe20000410000 */
[----:B------:R-:W-:Y:S01]  /*5460*/  SHF.R.U64 R52, R52, 0x3, RZ ;  /* 0x0000000334347819 */ /* 0x000fe200000012ff */
[-C--:B------:R-:W-:Y:S01]  /*5470*/  FMUL.FTZ R42, R42, R0.reuse ;  /* 0x000000002a2a7220 */ /* 0x080fe20000410000 */
[----:B------:R-:W-:Y:S01]  /*5480*/  LOP3.LUT R11, R14, 0x380, RZ, 0xc0, !PT ;  /* 0x000003800e0b7812 */ /* 0x000fe200078ec0ff */
[-C--:B------:R-:W-:Y:S01]  /*5490*/  FMUL.FTZ R47, R47, R0.reuse ;  /* 0x000000002f2f7220 */ /* 0x080fe20000410000 */
[----:B------:R-:W-:Y:S01]  /*54a0*/  LOP3.LUT R138, R4, R13, RZ, 0x3c, !PT ;  /* 0x0000000d048a7212 */ /* 0x000fe200078e3cff */
[-C--:B------:R-:W-:Y:S01]  /*54b0*/  FMUL.FTZ R46, R46, R0.reuse ;  /* 0x000000002e2e7220 */ /* 0x080fe20000410000 */
[----:B------:R-:W-:Y:S01]  /*54c0*/  SHF.R.U64 R4, R10, 0x3, RZ ;  /* 0x000000030a047819 */ /* 0x000fe200000012ff */
[-C--:B------:R-:W-:Y:S01]  /*54d0*/  FMUL.FTZ R51, R51, R0.reuse ;  /* 0x0000000033337220 */ /* 0x080fe20000410000 */
[----:B------:R-:W-:Y:S01]  /*54e0*/  LOP3.LUT R142, R52, R69, RZ, 0x3c, !PT ;  /* 0x00000045348e7212 */ /* 0x000fe200078e3cff */
[-C--:B------:R-:W-:Y:S01]  /*54f0*/  FMUL.FTZ R50, R50, R0.reuse ;  /* 0x0000000032327220 */ /* 0x080fe20000410000 */
[----:B------:R-:W-:Y:S01]  /*5500*/  SHF.R.U64 R11, R11, 0x3, RZ ;  /* 0x000000030b0b7819 */ /* 0x000fe200000012ff */
[-C--:B------:R-:W-:Y:S01]  /*5510*/  FMUL.FTZ R55, R55, R0.reuse ;  /* 0x0000000037377220 */ /* 0x080fe20000410000 */
[----:B------:R-:W-:Y:S01]  /*5520*/  IADD3 R69, P2, R8, 0x7000, RZ ;  /* 0x0000700008457810 */ /* 0x000fe20007f5e0ff */
        /* <DEDUP_REMOVED lines=36> */
[----:B------:R-:W-:Y:S02]  /*5770*/  LOP3.LUT R146, R11, R14, RZ, 0x3c, !PT ;  /* 0x0000000e0b927212 */ /* 0x000fe400078e3cff */
        /* <DEDUP_REMOVED lines=8> */
[----:B------:R-:W-:Y:S02]  /*5800*/  IADD3 R13, P3, R8, 0x1000, RZ ;  /* 0x00001000080d7810 */ /* 0x000fe40007f7e0ff */
[----:B------:R-:W-:Y:S02]  /*5810*/  LOP3.LUT R154, R4, R15, RZ, 0x3c, !PT ;  /* 0x0000000f049a7212 */ /* 0x000fe400078e3cff */
[----:B------:R-:W-:Y:S01]  /*5820*/  LOP3.LUT R68, R68, R69, RZ, 0x3c, !PT ;  /* 0x0000004544447212 */ /* 0x000fe200078e3cff */
[----:B------:R-:W-:Y:S01]  /*5830*/  IMAD.X R69, RZ, RZ, R9, P2 ;  /* 0x000000ffff457224 */ /* 0x000fe200010e0609 */
[----:B------:R-:W-:-:S02]  /*5840*/  LOP3.LUT R4, R53, 0x380, RZ, 0xc0, !PT ;  /* 0x0000038035047812 */ /* 0x000fc400078ec0ff */
[----:B------:R-:W-:Y:S01]  /*5850*/  LOP3.LUT R156, R11, R12, RZ, 0x3c, !PT ;  /* 0x0000000c0b9c7212 */ /* 0x000fe200078e3cff */
[----:B------:R-:W-:Y:S01]  /*5860*/  IMAD.U32 R11, RZ, RZ, UR5 ;  /* 0x00000005ff0b7e24 */ /* 0x000fe2000f8e00ff */
[----:B------:R-:W-:Y:S02]  /*5870*/  LOP3.LUT R152, R10, R61, RZ, 0x3c, !PT ;  /* 0x0000003d0a987212 */ /* 0x000fe400078e3cff */
[----:B------:R-:W-:Y:S02]  /*5880*/  LOP3.LUT R12, R13, 0x380, RZ, 0xc0, !PT ;  /* 0x000003800d0c7812 */ /* 0x000fe400078ec0ff */
[----:B------:R-:W-:Y:S02]  /*5890*/  IADD3 R119, P2, R8, 0xe000, RZ ;  /* 0x0000e00008777810 */ /* 0x000fe40007f5e0ff */
[----:B------:R-:W-:Y:S02]  /*58a0*/  LOP3.LUT R10, R57, 0x380, RZ, 0xc0, !PT ;  /* 0x00000380390a7812 */ /* 0x000fe400078ec0ff */
[----:B------:R-:W-:-:S02]  /*58b0*/  SHF.R.U64 R4, R4, 0x3, RZ ;  /* 0x0000000304047819 */ /* 0x000fc400000012ff */
[----:B------:R-:W-:Y:S02]  /*58c0*/  SHF.R.U64 R12, R12, 0x3, RZ ;  /* 0x000000030c0c7819 */ /* 0x000fe400000012ff */
[----:B------:R-:W-:Y:S02]  /*58d0*/  LOP3.LUT R118, R119, 0x380, RZ, 0xc0, !PT ;  /* 0x0000038077767812 */ /* 0x000fe400078ec0ff */
[----:B------:R-:W-:Y:S02]  /*58e0*/  LOP3.LUT R22, R103, 0x380, RZ, 0xc0, !PT ;  /* 0x0000038067167812 */ /* 0x000fe400078ec0ff */
[----:B------:R-:W-:Y:S02]  /*58f0*/  SHF.R.U64 R10, R10, 0x3, RZ ;  /* 0x000000030a0a7819 */ /* 0x000fe400000012ff */
[----:B------:R-:W-:Y:S02]  /*5900*/  LOP3.LUT R160, R4, R53, RZ, 0x3c, !PT ;  /* 0x0000003504a07212 */ /* 0x000fe400078e3cff */
[----:B------:R-:W-:-:S02]  /*5910*/  LOP3.LUT R4, R3, 0x380, RZ, 0xc0, !PT ;  /* 0x0000038003047812 */ /* 0x000fc400078ec0ff */
[----:B------:R-:W-:Y:S01]  /*5920*/  LOP3.LUT R12, R12, R13, RZ, 0x3c, !PT ;  /* 0x0000000d0c0c7212 */ /* 0x000fe200078e3cff */
[----:B------:R-:W-:Y:S01]  /*5930*/  IMAD.X R13, RZ, RZ, R9, P3 ;  /* 0x000000ffff0d7224 */ /* 0x000fe200018e0609 */
[----:B------:R-:W-:Y:S02]  /*5940*/  SHF.R.U64 R118, R118, 0x3, RZ ;  /* 0x0000000376767819 */ /* 0x000fe400000012ff */
[----:B------:R-:W-:Y:S02]  /*5950*/  SHF.R.U64 R22, R22, 0x3, RZ ;  /* 0x0000000316167819 */ /* 0x000fe400000012ff */
[----:B------:R-:W-:Y:S01]  /*5960*/  LOP3.LUT R158, R10, R57, RZ, 0x3c, !PT ;  /* 0x000000390a9e7212 */ /* 0x000fe200078e3cff */
[----:B------:R-:W-:Y:S01]  /*5970*/  IMAD.U32 R10, RZ, RZ, UR4 ;  /* 0x00000004ff0a7e24 */ /* 0x000fe2000f8e00ff */
[C---:B------:R-:W-:Y:S01]  /*5980*/  IADD3 R15, P4, R8.reuse, 0x2000, RZ ;  /* 0x00002000080f7810 */ /* 0x040fe20007f9e0ff */
[----:B------:R-:W-:Y:S01]  /*5990*/  UIADD3 UR4, UR5, UR6, URZ ;  /* 0x0000000605047290 */ /* 0x000fe2000fffe03f */
[----:B------:R-:W-:-:S02]  /*59a0*/  IADD3 R53, P5, R8, 0x3000, RZ ;  /* 0x0000300008357810 */ /* 0x000fc40007fbe0ff */
[C---:B------:R-:W-:Y:S01]  /*59b0*/  IADD3 R57, P6, R8.reuse, 0x4000, RZ ;  /* 0x0000400008397810 */ /* 0x040fe20007fde0ff */
[----:B------:R-:W-:Y:S01]  /*59c0*/  ULDC UR6, c[0x0][0xa88] ;  /* 0x0002a20000067ab9 */ /* 0x000fe20000000800 */
[C---:B------:R-:W-:Y:S01]  /*59d0*/  IADD3 R61, P0, R8.reuse, 0x5000, RZ ;  /* 0x00005000083d7810 */ /* 0x040fe20007f1e0ff */
[----:B------:R-:W-:Y:S01]  /*59e0*/  IMAD.U32 R11, RZ, RZ, UR4 ;  /* 0x00000004ff0b7e24 */ /* 0x000fe2000f8e00ff */
[C---:B------:R-:W-:Y:S01]  /*59f0*/  IADD3 R65, P1, R8.reuse, 0x6000, RZ ;  /* 0x0000600008417810 */ /* 0x040fe20007f3e0ff */
[----:B------:R-:W-:Y:S01]  /*5a00*/  ULDC.64 UR4, c[0x0][0xb88] ;  /* 0x0002e20000047ab9 */ /* 0x000fe20000000a00 */
[----:B------:R-:W-:Y:S02]  /*5a10*/  IADD3 R73, P3, R8, 0x8000, RZ ;  /* 0x0000800008497810 */ /* 0x000fe40007f7e0ff */
[----:B------:R-:W-:Y:S02]  /*5a20*/  SHF.R.U64 R4, R4, 0x3, RZ ;  /* 0x0000000304047819 */ /* 0x000fe400000012ff */
[----:B------:R-:W-:Y:S01]  /*5a30*/  LOP3.LUT R118, R118, R119, RZ, 0x3c, !PT ;  /* 0x0000007776767212 */ /* 0x000fe200078e3cff */
[----:B------:R-:W-:Y:S01]  /*5a40*/  IMAD.X R119, RZ, RZ, R9, P2 ;  /* 0x000000ffff777224 */ /* 0x000fe200010e0609 */
[----:B------:R-:W-:-:S02]  /*5a50*/  LOP3.LUT R22, R22, R103, RZ, 0x3c, !PT ;  /* 0x0000006716167212 */ /* 0x000fc400078e3cff */
[----:B------:R-:W-:Y:S02]  /*5a60*/  LOP3.LUT R14, R15, 0x380, RZ, 0xc0, !PT ;  /* 0x000003800f0e7812 */ /* 0x000fe400078ec0ff */
[----:B------:R-:W-:Y:S02]  /*5a70*/  LOP3.LUT R52, R53, 0x380, RZ, 0xc0, !PT ;  /* 0x0000038035347812 */ /* 0x000fe400078ec0ff */
[----:B------:R-:W-:Y:S02]  /*5a80*/  LOP3.LUT R56, R57, 0x380, RZ, 0xc0, !PT ;  /* 0x0000038039387812 */ /* 0x000fe400078ec0ff */
[----:B------:R-:W-:Y:S02]  /*5a90*/  LOP3.LUT R60, R61, 0x380, RZ, 0xc0, !PT ;  /* 0x000003803d3c7812 */ /* 0x000fe400078ec0ff */
[----:B------:R-:W-:Y:S02]  /*5aa0*/  LOP3.LUT R64, R65, 0x380, RZ, 0xc0, !PT ;  /* 0x0000038041407812 */ /* 0x000fe400078ec0ff */
[----:B------:R-:W-:-:S02]  /*5ab0*/  LOP3.LUT R72, R73, 0x380, RZ, 0xc0, !PT ;  /* 0x0000038049487812 */ /* 0x000fc400078ec0ff */
[----:B------:R-:W-:Y:S02]  /*5ac0*/  ISETP.NE.AND P2, PT, R211, 0x1, PT ;  /* 0x00000001d300780c */ /* 0x000fe40003f45270 */
[----:B------:R-:W-:Y:S02]  /*5ad0*/  LOP3.LUT R162, R4, R3, RZ, 0x3c, !PT ;  /* 0x0000000304a27212 */ /* 0x000fe400078e3cff */
[----:B------:R-:W-:Y:S02]  /*5ae0*/  LOP3.LUT R3, R8, 0x380, RZ, 0xc0, !PT ;  /* 0x0000038008037812 */ /* 0x000fe400078ec0ff */
[----:B------:R-:W-:Y:S02]  /*5af0*/  SHF.R.U64 R14, R14, 0x3, RZ ;  /* 0x000000030e0e7819 */ /* 0x000fe400000012ff */
[----:B------:R-:W-:Y:S02]  /*5b00*/  SHF.R.U64 R52, R52, 0x3, RZ ;  /* 0x0000000334347819 */ /* 0x000fe400000012ff */
[----:B------:R-:W-:-:S02]  /*5b10*/  SHF.R.U64 R56, R56, 0x3, RZ ;  /* 0x0000000338387819 */ /* 0x000fc400000012ff */
[----:B------:R-:W-:Y:S02]  /*5b20*/  SHF.R.U64 R60, R60, 0x3, RZ ;  /* 0x000000033c3c7819 */ /* 0x000fe400000012ff */
[----:B------:R-:W-:Y:S02]  /*5b30*/  SHF.R.U64 R64, R64, 0x3, RZ ;  /* 0x0000000340407819 */ /* 0x000fe400000012ff */
[----:B------:R-:W-:Y:S02]  /*5b40*/  SHF.R.U64 R72, R72, 0x3, RZ ;  /* 0x0000000348487819 */ /* 0x000fe400000012ff */
[----:B------:R-:W-:Y:S02]  /*5b50*/  MOV R4, R22 ;  /* 0x0000001600047202 */ /* 0x000fe40000000f00 */
[----:B------:R-:W0:Y:S01]  /*5b60*/  LDC R22, c[0x0][0xc38] ;  /* 0x00030e00ff167b82 */ /* 0x000e220000000800 */
[----:B------:R-:W-:Y:S02]  /*5b70*/  SHF.R.U64 R3, R3, 0x3, RZ ;  /* 0x0000000303037819 */ /* 0x000fe400000012ff */
        /* <DEDUP_REMOVED lines=18> */
[----:B------:R-:W-:-:S02]  /*5ca0*/  LOP3.LUT R8, R3, R8, RZ, 0x3c, !PT ;  /* 0x0000000803087212 */ /* 0x000fc400078e3cff */
[----:B------:R-:W-:Y:S02]  /*5cb0*/  MOV R3, R20 ;  /* 0x0000001400037202 */ /* 0x000fe40000000f00 */
[----:B------:R-:W1:Y:S01]  /*5cc0*/  @P2 LDC R20, c[0x0][0xbec] ;  /* 0x0002fb00ff142b82 */ /* 0x000e620000000800 */
[----:B------:R-:W-:Y:S01]  /*5cd0*/  MOV R126, R126 ;  /* 0x0000007e007e7202 */ /* 0x000fe20000000f00 */
[----:B------:R-:W-:Y:S01]  /*5ce0*/  IMAD R127, RZ, RZ, -UR40 ;  /* 0x80000028ff7f7e24 */ /* 0x000fe2000f8e02ff */
[----:B------:R-:W-:Y:S02]  /*5cf0*/  F2FP.F16.F32.PACK_AB R32, R33, R32 ;  /* 0x000000202120723e */ /* 0x000fe400000000ff */
[----:B------:R-:W-:Y:S01]  /*5d00*/  F2FP.F16.F32.PACK_AB R33, R35, R34 ;  /* 0x000000222321723e */ /* 0x000fe200000000ff */
[----:B0-----:R-:W-:Y:S01]  /*5d10*/  IMAD R127, R22, R127, UR45 ;  /* 0x0000002d167f7e24 */ /* 0x001fe2000f8e027f */
[----:B------:R-:W-:Y:S01]  /*5d20*/  F2FP.F16.F32.PACK_AB R35, R39, R38 ;  /* 0x000000262723723e */ /* 0x000fe200000000ff */
[----:B------:R-:W0:Y:S01]  /*5d30*/  @P2 LDC R21, c[0x0][0xbf0] ;  /* 0x0002fc00ff152b82 */ /* 0x000e220000000800 */
[----:B------:R-:W-:-:S02]  /*5d40*/  F2FP.F16.F32.PACK_AB R40, R41, R40 ;  /* 0x000000282928723e */ /* 0x000fc400000000ff */
[----:B------:R-:W-:Y:S02]  /*5d50*/  F2FP.F16.F32.PACK_AB R41, R43, R42 ;  /* 0x0000002a2b29723e */ /* 0x000fe400000000ff */
[----:B------:R-:W-:Y:S01]  /*5d60*/  F2FP.F16.F32.PACK_AB R43, R47, R46 ;  /* 0x0000002e2f2b723e */ /* 0x000fe200000000ff */
[----:B------:R-:W-:Y:S01]  /*5d70*/  IMAD R47, R127, 0x80, R209 ;  /* 0x000000807f2f7824 */ /* 0x000fe200078e02d1 */
[----:B------:R-:W-:Y:S01]  /*5d80*/  F2FP.F16.F32.PACK_AB R24, R25, R24 ;  /* 0x000000181918723e */ /* 0x000fe200000000ff */
[----:B------:R-:W2:Y:S01]  /*5d90*/  LDC.64 R38, c[0x0][0xb98] ;  /* 0x0002e600ff267b82 */ /* 0x000ea20000000a00 */
[----:B------:R-:W-:Y:S02]  /*5da0*/  F2FP.F16.F32.PACK_AB R25, R27, R26 ;  /* 0x0000001a1b19723e */ /* 0x000fe400000000ff */
[----:B------:R-:W-:Y:S02]  /*5db0*/  MOV R164, R164 ;  /* 0x000000a400a47202 */ /* 0x000fe40000000f00 */
[----:B------:R-:W-:-:S02]  /*5dc0*/  F2FP.F16.F32.PACK_AB R26, R180, R28 ;  /* 0x0000001cb41a723e */ /* 0x000fc400000000ff */
[----:B------:R-:W-:Y:S01]  /*5dd0*/  F2FP.F16.F32.PACK_AB R27, R31, R30 ;  /* 0x0000001e1f1b723e */ /* 0x000fe200000000ff */
[----:B-1----:R-:W-:Y:S01]  /*5de0*/  @P2 IMAD.HI.U32 R20, R47, R20, RZ ;  /* 0x000000142f142227 */ /* 0x002fe200078e00ff */
[----:B------:R-:W-:Y:S02]  /*5df0*/  F2FP.F16.F32.PACK_AB R42, R45, R44 ;  /* 0x0000002c2d2a723e */ /* 0x000fe400000000ff */
[----:B------:R-:W-:Y:S01]  /*5e00*/  MOV R138, R138 ;  /* 0x0000008a008a7202 */ /* 0x000fe20000000f00 */
[----:B------:R-:W-:Y:S01]  /*5e10*/  IMAD.MOV.U32 R45, RZ, RZ, R47 ;  /* 0x000000ffff2d7224 */ /* 0x000fe200078e002f */
[----:B------:R-:W-:Y:S01]  /*5e20*/  F2FP.F16.F32.PACK_AB R34, R29, R36 ;  /* 0x000000241d22723e */ /* 0x000fe200000000ff */
[----:B------:R-:W-:Y:S01]  /*5e30*/  STSM.16.M88.4 [R164], R24 ;  /* 0x00000018a4007844 */ /* 0x000fe20000000200 */
[----:B------:R-:W-:Y:S02]  /*5e40*/  LOP3.LUT R110, R111, 0x380, RZ, 0xc0, !PT ;  /* 0x000003806f6e7812 */ /* 0x000fe400078ec0ff */
[----:B0-----:R-:W-:Y:S01]  /*5e50*/  @P2 SHF.R.U32.HI R45, RZ, R21, R20 ;  /* 0x00000015ff2d2219 */ /* 0x001fe20000011614 */
[----:B------:R0:W-:Y:S01]  /*5e60*/  STSM.16.M88.4 [R138], R32 ;  /* 0x000000208a007844 */ /* 0x0001e20000000200 */
[----:B------:R-:W-:-:S02]  /*5e70*/  F2FP.F16.F32.PACK_AB R48, R49, R48 ;  /* 0x000000303130723e */ /* 0x000fc400000000ff */
[----:B------:R-:W-:Y:S02]  /*5e80*/  MOV R154, R154 ;  /* 0x0000009a009a7202 */ /* 0x000fe40000000f00 */
[----:B------:R-:W-:Y:S01]  /*5e90*/  F2FP.F16.F32.PACK_AB R49, R51, R50 ;  /* 0x000000323331723e */ /* 0x000fe200000000ff */
[----:B--2---:R-:W-:Y:S01]  /*5ea0*/  IMAD.WIDE.U32 R10, R38, UR43, R10 ;  /* 0x0000002b260a7c25 */ /* 0x004fe2000f8e000a */
[----:B------:R-:W-:Y:S01]  /*5eb0*/  MOV R162, R162 ;  /* 0x000000a200a27202 */ /* 0x000fe20000000f00 */
[----:B------:R-:W-:Y:S01]  /*5ec0*/  STSM.16.M88.4 [R154], R40 ;  /* 0x000000289a007844 */ /* 0x000fe20000000200 */
[----:B------:R-:W-:Y:S02]  /*5ed0*/  F2FP.F16.F32.PACK_AB R50, R204, R186 ;  /* 0x000000bacc32723e */ /* 0x000fe400000000ff */
[----:B------:R-:W-:Y:S02]  /*5ee0*/  F2FP.F16.F32.PACK_AB R51, R55, R54 ;  /* 0x000000363733723e */ /* 0x000fe400000000ff */
[----:B------:R-:W-:-:S02]  /*5ef0*/  MOV R160, R160 ;  /* 0x000000a000a07202 */ /* 0x000fc40000000f00 */
[----:B------:R-:W-:Y:S01]  /*5f00*/  F2FP.F16.F32.PACK_AB R20, R203, R185 ;  /* 0x000000b9cb14723e */ /* 0x000fe200000000ff */
[----:B0-----:R-:W-:Y:S01]  /*5f10*/  IMAD.MOV R34, RZ, RZ, -R45 ;  /* 0x000000ffff227224 */ /* 0x001fe200078e0a2d */
[----:B------:R-:W-:Y:S01]  /*5f20*/  F2FP.F16.F32.PACK_AB R21, R59, R58 ;  /* 0x0000003a3b15723e */ /* 0x000fe200000000ff */
[----:B------:R-:W-:Y:S01]  /*5f30*/  IMAD R32, R38, UR7, RZ ;  /* 0x0000000726207c24 */ /* 0x000fe2000f8e02ff */
[----:B------:R-:W-:Y:S01]  /*5f40*/  F2FP.F16.F32.PACK_AB R22, R202, R184 ;  /* 0x000000b8ca16723e */ /* 0x000fe200000000ff */
[----:B------:R-:W-:Y:S01]  /*5f50*/  IMAD R33, R211, R34, R47 ;  /* 0x00000022d3217224 */ /* 0x000fe200078e022f */
[----:B------:R-:W-:Y:S01]  /*5f60*/  F2FP.F16.F32.PACK_AB R23, R63, R62 ;  /* 0x0000003e3f17723e */ /* 0x000fe200000000ff */
[----:B------:R-:W-:Y:S01]  /*5f70*/  STSM.16.M88.4 [R162], R48 ;  /* 0x00000030a2007844 */ /* 0x000fe20000000200 */
[----:B------:R-:W-:Y:S01]  /*5f80*/  SHF.R.U64 R110, R110, 0x3, RZ ;  /* 0x000000036e6e7819 */ /* 0x000fe200000012ff */
[----:B------:R-:W-:Y:S01]  /*5f90*/  IMAD R32, R39, UR43, R32 ;  /* 0x0000002b27207c24 */ /* 0x000fe2000f8e0220 */
[----:B------:R-:W-:Y:S01]  /*5fa0*/  MOV R158, R158 ;  /* 0x0000009e009e7202 */ /* 0x000fe20000000f00 */
[----:B------:R-:W-:Y:S01]  /*5fb0*/  STSM.16.M88.4 [R160], R20 ;  /* 0x00000014a0007844 */ /* 0x000fe20000000200 */
[----:B------:R-:W-:-:S02]  /*5fc0*/  F2FP.F16.F32.PACK_AB R24, R201, R183 ;  /* 0x000000b7c918723e */ /* 0x000fc400000000ff */
[----:B------:R-:W-:Y:S02]  /*5fd0*/  F2FP.F16.F32.PACK_AB R25, R67, R66 ;  /* 0x000000424319723e */ /* 0x000fe400000000ff */
[----:B------:R-:W-:Y:S02]  /*5fe0*/  F2FP.F16.F32.PACK_AB R26, R199, R182 ;  /* 0x000000b6c71a723e */ /* 0x000fe400000000ff */
[----:B------:R-:W-:Y:S02]  /*5ff0*/  F2FP.F16.F32.PACK_AB R27, R71, R70 ;  /* 0x00000046471b723e */ /* 0x000fe400000000ff */
[----:B------:R-:W-:Y:S01]  /*6000*/  LOP3.LUT R110, R110, R111, RZ, 0x3c, !PT ;  /* 0x0000006f6e6e7212 */ /* 0x000fe200078e3cff */
[----:B------:R-:W-:Y:S01]  /*6010*/  IMAD.X R111, RZ, RZ, R9, P0 ;  /* 0x000000ffff6f7224 */ /* 0x000fe200000e0609 */
[----:B------:R-:W-:Y:S01]  /*6020*/  F2FP.F16.F32.PACK_AB R80, R81, R80 ;  /* 0x000000505150723e */ /* 0x000fe200000000ff */
[----:B------:R0:W-:Y:S01]  /*6030*/  STSM.16.M88.4 [R158], R24 ;  /* 0x000000189e007844 */ /* 0x0001e20000000200 */
        /* <DEDUP_REMOVED lines=8> */
[----:B------:R-:W-:Y:S01]  /*60c0*/  MOV R152, R152 ;  /* 0x0000009800987202 */ /* 0x000fe20000000f00 */
[----:B0-----:R-:W-:Y:S01]  /*60d0*/  IMAD R26, R127, 0x80, R207 ;  /* 0x000000807f1a7824 */ /* 0x001fe200078e02cf */
[----:B------:R-:W-:-:S02]  /*60e0*/  F2FP.F16.F32.PACK_AB R82, R196, R84 ;  /* 0x00000054c452723e */ /* 0x000fc400000000ff */
[----:B------:R-:W-:Y:S02]  /*60f0*/  F2FP.F16.F32.PACK_AB R83, R87, R86 ;  /* 0x000000565753723e */ /* 0x000fe400000000ff */
[----:B------:R-:W-:Y:S02]  /*6100*/  SHF.R.S32.HI R25, RZ, 0x1f, R45 ;  /* 0x0000001fff197819 */ /* 0x000fe4000001142d */
[----:B------:R-:W-:Y:S01]  /*6110*/  SHF.R.S32.HI R7, RZ, 0x1f, R33 ;  /* 0x0000001fff077819 */ /* 0x000fe20000011421 */
[----:B------:R-:W-:Y:S01]  /*6120*/  STSM.16.M88.4 [R152], R80 ;  /* 0x0000005098007844 */ /* 0x000fe20000000200 */
[----:B------:R-:W-:Y:S02]  /*6130*/  IADD3 R10, P0, R45, R10, RZ ;  /* 0x0000000a2d0a7210 */ /* 0x000fe40007f1e0ff */
[----:B------:R-:W-:Y:S01]  /*6140*/  LOP3.LUT R114, R115, 0x380, RZ, 0xc0, !PT ;  /* 0x0000038073727812 */ /* 0x000fe200078ec0ff */
[----:B------:R-:W-:Y:S01]  /*6150*/  IMAD R24, R7, UR4, RZ ;  /* 0x0000000407187c24 */ /* 0x000fe2000f8e02ff */
[----:B------:R-:W-:Y:S01]  /*6160*/  MOV R150, R150 ;  /* 0x0000009600967202 */ /* 0x000fe20000000f00 */
[----:B------:R-:W-:Y:S01]  /*6170*/  IMAD R7, R211, UR6, RZ ;  /* 0x00000006d3077c24 */ /* 0x000fe2000f8e02ff */
[----:B------:R-:W-:-:S02]  /*6180*/  F2FP.F16.F32.PACK_AB R20, R195, R88 ;  /* 0x00000058c314723e */ /* 0x000fc400000000ff */
[----:B------:R-:W-:Y:S02]  /*6190*/  F2FP.F16.F32.PACK_AB R21, R91, R90 ;  /* 0x0000005a5b15723e */ /* 0x000fe400000000ff */
[----:B------:R-:W-:Y:S02]  /*61a0*/  F2FP.F16.F32.PACK_AB R22, R194, R92 ;  /* 0x0000005cc216723e */ /* 0x000fe400000000ff */
[----:B------:R-:W-:Y:S02]  /*61b0*/  F2FP.F16.F32.PACK_AB R23, R95, R94 ;  /* 0x0000005e5f17723e */ /* 0x000fe400000000ff */
[----:B------:R-:W-:Y:S02]  /*61c0*/  LOP3.LUT R122, R123, 0x380, RZ, 0xc0, !PT ;  /* 0x000003807b7a7812 */ /* 0x000fe400078ec0ff */
[----:B------:R-:W-:Y:S01]  /*61d0*/  IADD3.X R11, R25, R11, R32, P0, !PT ;  /* 0x0000000b190b7210 */ /* 0x000fe200007fe420 */
[----:B------:R0:W-:Y:S01]  /*61e0*/  STSM.16.M88.4 [R150], R20 ;  /* 0x0000001496007844 */ /* 0x0001e20000000200 */
[----:B------:R-:W-:Y:S01]  /*61f0*/  SHF.R.U64 R114, R114, 0x3, RZ ;  /* 0x0000000372727819 */ /* 0x000fe200000012ff */
[----:B------:R-:W-:Y:S01]  /*6200*/  IMAD R25, R33, UR5, R24 ;  /* 0x0000000521197c24 */ /* 0x000fe2000f8e0218 */
[----:B------:R-:W-:Y:S01]  /*6210*/  LOP3.LUT P0, RZ, R205, 0x3, RZ, 0xc0, !PT ;  /* 0x00000003cdff7812 */ /* 0x000fe2000780c0ff */
[----:B------:R-:W-:Y:S01]  /*6220*/  IMAD.WIDE.U32 R10, R33, UR4, R10 ;  /* 0x00000004210a7c25 */ /* 0x000fe2000f8e000a */
[----:B------:R-:W-:Y:S01]  /*6230*/  SHF.R.U64 R122, R122, 0x3, RZ ;  /* 0x000000037a7a7819 */ /* 0x000fe200000012ff */
[----:B------:R-:W-:Y:S01]  /*6240*/  ULDC.64 UR4, c[0x0][0xb50] ;  /* 0x0002d40000047ab9 */ /* 0x000fe20000000a00 */
[----:B------:R-:W-:Y:S01]  /*6250*/  LOP3.LUT R114, R114, R115, RZ, 0x3c, !PT ;  /* 0x0000007372727212 */ /* 0x000fe200078e3cff */
[----:B------:R-:W-:Y:S01]  /*6260*/  IMAD.X R115, RZ, RZ, R9, P1 ;  /* 0x000000ffff737224 */ /* 0x000fe200008e0609 */
[----:B------:R-:W-:-:S02]  /*6270*/  MOV R146, R146 ;  /* 0x0000009200927202 */ /* 0x000fc40000000f00 */
[----:B------:R-:W-:Y:S02]  /*6280*/  F2FP.F16.F32.PACK_AB R36, R193, R96 ;  /* 0x00000060c124723e */ /* 0x000fe400000000ff */
[----:B------:R-:W-:Y:S02]  /*6290*/  F2FP.F16.F32.PACK_AB R38, R192, R100 ;  /* 0x00000064c026723e */ /* 0x000fe400000000ff */
[----:B------:R-:W-:Y:S01]  /*62a0*/  F2FP.F16.F32.PACK_AB R39, R77, R85 ;  /* 0x000000554d27723e */ /* 0x000fe200000000ff */
[C---:B0-----:R-:W-:Y:S01]  /*62b0*/  VIADD R20, R26.reuse, 0x8 ;  /* 0x000000081a147836 */ /* 0x041fe20000000000 */
[----:B------:R-:W-:Y:S02]  /*62c0*/  ISETP.GE.OR P1, PT, R26, R7, P0 ;  /* 0x000000071a00720c */ /* 0x000fe40000726670 */
[----:B------:R-:W-:Y:S01]  /*62d0*/  LOP3.LUT R122, R122, R123, RZ, 0x3c, !PT ;  /* 0x0000007b7a7a7212 */ /* 0x000fe200078e3cff */
[----:B------:R-:W-:Y:S01]  /*62e0*/  IMAD.X R123, RZ, RZ, R9, P3 ;  /* 0x000000ffff7b7224 */ /* 0x000fe200018e0609 */
[----:B------:R-:W-:Y:S01]  /*62f0*/  MOV R142, R142 ;  /* 0x0000008e008e7202 */ /* 0x000fe20000000f00 */
[----:B------:R-:W-:Y:S01]  /*6300*/  STSM.16.M88.4 [R146], R36 ;  /* 0x0000002492007844 */ /* 0x000fe20000000200 */
[----:B------:R-:W-:-:S02]  /*6310*/  F2FP.F16.F32.PACK_AB R88, R191, R104 ;  /* 0x00000068bf58723e */ /* 0x000fc400000000ff */
[----:B------:R-:W-:Y:S02]  /*6320*/  F2FP.F16.F32.PACK_AB R89, R89, R93 ;  /* 0x0000005d5959723e */ /* 0x000fe400000000ff */
[----:B------:R-:W-:Y:S02]  /*6330*/  F2FP.F16.F32.PACK_AB R90, R190, R108 ;  /* 0x0000006cbe5a723e */ /* 0x000fe400000000ff */
[----:B------:R-:W-:Y:S02]  /*6340*/  F2FP.F16.F32.PACK_AB R91, R97, R101 ;  /* 0x00000065615b723e */ /* 0x000fe400000000ff */
[----:B------:R-:W-:Y:S02]  /*6350*/  ISETP.GE.OR P0, PT, R20, R7, P0 ;  /* 0x000000071400720c */ /* 0x000fe40000706670 */
[----:B------:R-:W-:Y:S01]  /*6360*/  MOV R134, R134 ;  /* 0x0000008600867202 */ /* 0x000fe20000000f00 */
[----:B------:R-:W-:Y:S01]  /*6370*/  STSM.16.M88.4 [R142], R88 ;  /* 0x000000588e007844 */ /* 0x000fe20000000200 */
[----:B------:R-:W-:-:S02]  /*6380*/  F2FP.F16.F32.PACK_AB R20, R189, R112 ;  /* 0x00000070bd14723e */ /* 0x000fc400000000ff */
[----:B------:R-:W-:Y:S02]  /*6390*/  F2FP.F16.F32.PACK_AB R21, R105, R109 ;  /* 0x0000006d6915723e */ /* 0x000fe400000000ff */
[----:B------:R-:W-:Y:S02]  /*63a0*/  F2FP.F16.F32.PACK_AB R22, R188, R116 ;  /* 0x00000074bc16723e */ /* 0x000fe400000000ff */
[----:B------:R-:W-:Y:S02]  /*63b0*/  F2FP.F16.F32.PACK_AB R23, R113, R117 ;  /* 0x000000757117723e */ /* 0x000fe400000000ff */
[----:B------:R-:W-:Y:S02]  /*63c0*/  F2FP.F16.F32.PACK_AB R165, R121, R166 ;  /* 0x000000a679a5723e */ /* 0x000fe400000000ff */
[----:B------:R-:W-:Y:S01]  /*63d0*/  MOV R130, R130 ;  /* 0x0000008200827202 */ /* 0x000fe20000000f00 */
[----:B------:R-:W-:Y:S01]  /*63e0*/  STSM.16.M88.4 [R134], R20 ;  /* 0x0000001486007844 */ /* 0x000fe20000000200 */
[----:B------:R-:W-:-:S02]  /*63f0*/  IADD3 R11, R11, R25, RZ ;  /* 0x000000190b0b7210 */ /* 0x000fc40007ffe0ff */
[----:B------:R-:W-:Y:S02]  /*6400*/  LEA R24, P3, R10, UR4, 0x2 ;  /* 0x000000040a187c11 */ /* 0x000fe4000f8610ff */
[----:B------:R-:W-:Y:S02]  /*6410*/  F2FP.F16.F32.PACK_AB R164, R187, R120 ;  /* 0x00000078bba4723e */ /* 0x000fe400000000ff */
[----:B------:R-:W-:Y:S01]  /*6420*/  F2FP.F16.F32.PACK_AB R166, R125, R124 ;  /* 0x0000007c7da6723e */ /* 0x000fe200000000ff */
[----:B------:R-:W-:Y:S01]  /*6430*/  SHFL.IDX PT, R32, R24, RZ, 0x1c1f ;  /* 0x001c1fff18207589 */ /* 0x000fe200000e0000 */
[----:B------:R-:W-:Y:S02]  /*6440*/  F2FP.F16.F32.PACK_AB R167, R167, R168 ;  /* 0x000000a8a7a7723e */ /* 0x000fe400000000ff */
[----:B------:R-:W-:Y:S01]  /*6450*/  F2FP.F16.F32.PACK_AB R169, R169, R170 ;  /* 0x000000aaa9a9723e */ /* 0x000fe200000000ff */
[----:B------:R-:W-:Y:S01]  /*6460*/  SHFL.IDX PT, R34, R24, 0x1, 0x1c1f ;  /* 0x003c1f0018227f89 */ /* 0x000fe200000e0000 */
        /* <DEDUP_REMOVED lines=8> */
[----:B------:R-:W-:-:S02]  /*64f0*/  F2FP.F16.F32.PACK_AB R175, R175, R176 ;  /* 0x000000b0afaf723e */ /* 0x000fc400000000ff */
[----:B------:R-:W-:Y:S02]  /*6500*/  F2FP.F16.F32.PACK_AB R177, R177, R178 ;  /* 0x000000b2b1b1723e */ /* 0x000fe400000000ff */
[----:B------:R-:W-:Y:S01]  /*6510*/  F2FP.F16.F32.PACK_AB R176, R145, R144 ;  /* 0x0000009091b0723e */ /* 0x000fe200000000ff */
[----:B------:R0:W-:Y:S01]  /*6520*/  STSM.16.M88.4 [R4], R172 ;  /* 0x000000ac04007844 */ /* 0x0001e20000000200 */
[----:B------:R-:W-:Y:S02]  /*6530*/  F2FP.F16.F32.PACK_AB R178, R149, R148 ;  /* 0x0000009495b2723e */ /* 0x000fe400000000ff */
[----:B------:R-:W-:Y:S02]  /*6540*/  F2FP.F16.F32.PACK_AB R179, R179, R0 ;  /* 0x00000000b3b3723e */ /* 0x000fe400000000ff */
[----:B------:R-:W-:Y:S02]  /*6550*/  LEA.HI.X R11, R10, UR5, R11, 0x2, P3 ;  /* 0x000000050a0b7c11 */ /* 0x000fe400098f140b */
[----:B------:R-:W-:Y:S01]  /*6560*/  LOP3.LUT R98, R99, 0x380, RZ, 0xc0, !PT ;  /* 0x0000038063627812 */ /* 0x000fe200078ec0ff */
[----:B------:R1:W-:Y:S01]  /*6570*/  STSM.16.M88.4 [R3], R176 ;  /* 0x000000b003007844 */ /* 0x0003e20000000200 */
[----:B------:R-:W-:-:S02]  /*6580*/  LOP3.LUT R102, R103, 0x380, RZ, 0xc0, !PT ;  /* 0x0000038067667812 */ /* 0x000fc400078ec0ff */
[----:B------:R-:W-:Y:S01]  /*6590*/  LOP3.LUT R106, R107, 0x380, RZ, 0xc0, !PT ;  /* 0x000003806b6a7812 */ /* 0x000fe200078ec0ff */
[----:B------:R-:W2:Y:S01]  /*65a0*/  SHFL.IDX PT, R33, R11, RZ, 0x1c1f ;  /* 0x001c1fff0b217589 */ /* 0x000ea200000e0000 */
[----:B0-----:R-:W0:Y:S08]  /*65b0*/  @P2 LDC R4, c[0x0][0xbec] ;  /* 0x0002fb00ff042b82 */ /* 0x001e300000000800 */
[----:B------:R-:W-:Y:S01]  /*65c0*/  BAR.SYNC.DEFER_BLOCKING 0x1, 0x100 ;  /* 0x0044000000007b1d */ /* 0x000fe20000010000 */
[----:B------:R-:W-:Y:S01]  /*65d0*/  IMAD R0, R19, 0x20, R200 ;  /* 0x0000002013007824 */ /* 0x000fe200078e02c8 */
[----:B------:R-:W-:Y:S01]  /*65e0*/  UIMAD UR6, UR11, UR8, URZ ;  /* 0x000000080b0672a4 */ /* 0x000fe2000f8e023f */
[----:B------:R-:W-:Y:S01]  /*65f0*/  SHF.R.U64 R98, R98, 0x3, RZ ;  /* 0x0000000362627819 */ /* 0x000fe200000012ff */
[----:B------:R-:W-:Y:S01]  /*6600*/  UIMAD.WIDE.U32 UR4, UR10, UR8, URZ ;  /* 0x000000080a0472a5 */ /* 0x000fe2000f8e003f */
[----:B------:R-:W-:-:S03]  /*6610*/  SHF.R.U64 R102, R102, 0x3, RZ ;  /* 0x0000000366667819 */ /* 0x000fc600000012ff */
[----:B-1----:R-:W1:Y:S01]  /*6620*/  @P2 LDC R3, c[0x0][0xbf0] ;  /* 0x0002fc00ff032b82 */ /* 0x002e620000000800 */
[----:B------:R-:W3:Y:S01]  /*6630*/  SHFL.IDX PT, R35, R11, 0x1, 0x1c1f ;  /* 0x003c1f000b237f89 */ /* 0x000ee200000e0000 */
[----:B------:R-:W-:Y:S01]  /*6640*/  UIMAD UR6, UR10, UR9, UR6 ;  /* 0x000000090a0672a4 */ /* 0x000fe2000f8e0206 */
[----:B------:R-:W-:Y:S02]  /*6650*/  SHF.R.U64 R106, R106, 0x3, RZ ;  /* 0x000000036a6a7819 */ /* 0x000fe400000012ff */
[----:B------:R-:W-:Y:S01]  /*6660*/  ULDC.64 UR8, c[0x0][0xaf0] ;  /* 0x0002bc0000087ab9 */ /* 0x000fe20000000a00 */
[----:B--2---:R-:W-:Y:S01]  /*6670*/  @!P1 ST.E desc[UR48][R32.64], R6 ;  /* 0x0000000620009985 */ /* 0x004fe2000c101930 */
[----:B------:R-:W-:Y:S01]  /*6680*/  UIADD3 UR5, UR5, UR6, URZ ;  /* 0x0000000605057290 */ /* 0x000fe2000fffe03f */
[----:B------:R-:W-:Y:S02]  /*6690*/  LOP3.LUT R98, R98, R99, RZ, 0x3c, !PT ;  /* 0x0000006362627212 */ /* 0x000fe400078e3cff */
[----:B------:R-:W-:-:S02]  /*66a0*/  LOP3.LUT R102, R102, R103, RZ, 0x3c, !PT ;  /* 0x0000006766667212 */ /* 0x000fc400078e3cff */
[----:B------:R-:W-:Y:S01]  /*66b0*/  LOP3.LUT R106, R106, R107, RZ, 0x3c, !PT ;  /* 0x0000006b6a6a7212 */ /* 0x000fe200078e3cff */
[----:B---3--:R2:W-:Y:S01]  /*66c0*/  @!P0 ST.E desc[UR48][R34.64], R5 ;  /* 0x0000000522008985 */ /* 0x0085e2000c101930 */
[----:B------:R-:W-:Y:S01]  /*66d0*/  UIMAD UR6, UR7, UR8, URZ ;  /* 0x00000008070672a4 */ /* 0x000fe2000f8e023f */
[--C-:B------:R-:W-:Y:S02]  /*66e0*/  IMAD.X R99, RZ, RZ, R9.reuse, P4 ;  /* 0x000000ffff637224 */ /* 0x100fe400020e0609 */
[----:B------:R3:W5:Y:S01]  /*66f0*/  LD.E.128 R24, desc[UR48][R12.64] ;  /* 0x000000300c187980 */ /* 0x000762000c101d00 */
[----:B------:R-:W-:Y:S01]  /*6700*/  UIMAD.WIDE.U32 UR4, UR43, UR8, UR4 ;  /* 0x000000082b0472a5 */ /* 0x000fe2000f8e0004 */
[--C-:B------:R-:W-:Y:S02]  /*6710*/  IMAD.X R103, RZ, RZ, R9.reuse, P5 ;  /* 0x000000ffff677224 */ /* 0x100fe400028e0609 */
[----:B------:R-:W-:Y:S02]  /*6720*/  IMAD.X R107, RZ, RZ, R9, P6 ;  /* 0x000000ffff6b7224 */ /* 0x000fe400030e0609 */
[----:B--2---:R-:W-:Y:S01]  /*6730*/  IMAD R5, R127, 0x80, R0 ;  /* 0x000000807f057824 */ /* 0x004fe200078e0200 */
[----:B------:R-:W-:Y:S01]  /*6740*/  UIMAD UR6, UR43, UR9, UR6 ;  /* 0x000000092b0672a4 */ /* 0x000fe2000f8e0206 */
[----:B---3--:R-:W2:Y:S01]  /*6750*/  LDC.64 R12, c[0x0][0xae0] ;  /* 0x0002b800ff0c7b82 */ /* 0x008ea20000000a00 */
[----:B------:R-:W5:Y:S01]  /*6760*/  LD.E.128 R8, desc[UR48][R8.64] ;  /* 0x0000003008087980 */ /* 0x000f62000c101d00 */
[----:B0-----:R-:W-:-:S03]  /*6770*/  @P2 IMAD.HI.U32 R0, R5, R4, RZ ;  /* 0x0000000405002227 */ /* 0x001fc600078e00ff */
[----:B------:R0:W5:Y:S01]  /*6780*/  LD.E.128 R28, desc[UR48][R14.64] ;  /* 0x000000300e1c7980 */ /* 0x000162000c101d00 */
[--C-:B------:R-:W-:Y:S01]  /*6790*/  IMAD.MOV.U32 R4, RZ, RZ, R5.reuse ;  /* 0x000000ffff047224 */ /* 0x100fe200078e0005 */
[----:B-1----:R-:W-:Y:S02]  /*67a0*/  @P2 SHF.R.U32.HI R4, RZ, R3, R0 ;  /* 0x00000003ff042219 */ /* 0x002fe40000011600 */
[----:B------:R-:W5:Y:S02]  /*67b0*/  LD.E.128 R52, desc[UR48][R52.64] ;  /* 0x0000003034347980 */ /* 0x000f64000c101d00 */
[--C-:B------:R-:W-:Y:S01]  /*67c0*/  SHF.R.S32.HI R3, RZ, 0x1f, R4.reuse ;  /* 0x0000001fff037819 */ /* 0x100fe20000011404 */
[----:B------:R-:W-:Y:S01]  /*67d0*/  IMAD.MOV R0, RZ, RZ, -R4 ;  /* 0x000000ffff007224 */ /* 0x000fe200078e0a04 */
[----:B------:R-:W-:Y:S01]  /*67e0*/  UIADD3 UR5, UR5, UR6, URZ ;  /* 0x0000000605057290 */ /* 0x000fe2000fffe03f */
[----:B------:R-:W5:Y:S02]  /*67f0*/  LD.E.128 R56, desc[UR48][R56.64] ;  /* 0x0000003038387980 */ /* 0x000f64000c101d00 */
[----:B------:R-:W-:Y:S01]  /*6800*/  IMAD R211, R211, R0, R5 ;  /* 0x00000000d3d37224 */ /* 0x000fe200078e0205 */
[----:B------:R-:W-:Y:S01]  /*6810*/  ULDC.64 UR6, c[0x0][0xad8] ;  /* 0x0002b60000067ab9 */ /* 0x000fe20000000a00 */
[----:B------:R-:W5:Y:S04]  /*6820*/  LD.E.128 R60, desc[UR48][R60.64] ;  /* 0x000000303c3c7980 */ /* 0x000f68000c101d00 */
[----:B------:R-:W5:Y:S01]  /*6830*/  LD.E.128 R64, desc[UR48][R64.64] ;  /* 0x0000003040407980 */ /* 0x000f62000c101d00 */
[----:B--2---:R-:W-:-:S03]  /*6840*/  IMAD R3, R3, R12, RZ ;  /* 0x0000000c03037224 */ /* 0x004fc600078e02ff */
[----:B------:R-:W5:Y:S01]  /*6850*/  LD.E.128 R68, desc[UR48][R68.64] ;  /* 0x0000003044447980 */ /* 0x000f62000c101d00 */
[----:B------:R-:W-:Y:S01]  /*6860*/  SHF.R.S32.HI R0, RZ, 0x1f, R211 ;  /* 0x0000001fff007819 */ /* 0x000fe200000114d3 */
[C---:B------:R-:W-:Y:S02]  /*6870*/  IMAD R3, R4.reuse, R13, R3 ;  /* 0x0000000d04037224 */ /* 0x040fe400078e0203 */
[----:B------:R-:W5:Y:S01]  /*6880*/  LD.E.128 R72, desc[UR48][R72.64] ;  /* 0x0000003048487980 */ /* 0x000f62000c101d00 */
[----:B------:R-:W-:-:S03]  /*6890*/  IMAD.WIDE.U32 R4, R4, R12, UR4 ;  /* 0x0000000404047e25 */ /* 0x000fc6000f8e000c */
[----:B------:R-:W5:Y:S04]  /*68a0*/  LD.E.128 R96, desc[UR48][R98.64] ;  /* 0x0000003062607980 */ /* 0x000f68000c101d00 */
[----:B------:R-:W5:Y:S04]  /*68b0*/  LD.E.128 R100, desc[UR48][R102.64] ;  /* 0x0000003066647980 */ /* 0x000f68000c101d00 */
[----:B------:R-:W5:Y:S04]  /*68c0*/  LD.E.128 R104, desc[UR48][R106.64] ;  /* 0x000000306a687980 */ /* 0x000f68000c101d00 */
[----:B------:R-:W5:Y:S04]  /*68d0*/  LD.E.128 R108, desc[UR48][R110.64] ;  /* 0x000000306e6c7980 */ /* 0x000f68000c101d00 */
[----:B------:R-:W5:Y:S04]  /*68e0*/  LD.E.128 R112, desc[UR48][R114.64] ;  /* 0x0000003072707980 */ /* 0x000f68000c101d00 */
[----:B------:R-:W5:Y:S04]  /*68f0*/  LD.E.128 R116, desc[UR48][R118.64] ;  /* 0x0000003076747980 */ /* 0x000f68000c101d00 */
[----:B------:R-:W5:Y:S01]  /*6900*/  LD.E.128 R120, desc[UR48][R122.64] ;  /* 0x000000307a787980 */ /* 0x000f62000c101d00 */
        /* <DEDUP_REMOVED lines=8> */
[----:B------:R-:W-:Y:S01]  /*6990*/  IMAD R32, R127, 0x80, R200 ;  /* 0x000000807f207824 */ /* 0x000fe200078e02c8 */
[----:B------:R-:W-:Y:S01]  /*69a0*/  UIADD3 UR22, UR22, 0x22820, URZ ;  /* 0x0002282016167890 */ /* 0x000fe2000fffe03f */
[C---:B------:R-:W-:Y:S02]  /*69b0*/  IMAD R3, R211.reuse, UR7, R6 ;  /* 0x00000007d3037c24 */ /* 0x040fe4000f8e0206 */
[----:B------:R-:W-:Y:S01]  /*69c0*/  IMAD.WIDE.U32 R4, R211, UR6, R4 ;  /* 0x00000006d3047c25 */ /* 0x000fe2000f8e0004 */
[----:B------:R-:W-:Y:S01]  /*69d0*/  UIADD3 UR37, UR37, 0x1, URZ ;  /* 0x0000000125257890 */ /* 0x000fe2000fffe03f */
[----:B------:R-:W-:Y:S01]  /*69e0*/  ISETP.GE.AND P2, PT, R32, R7, PT ;  /* 0x000000072000720c */ /* 0x000fe20003f46270 */
[----:B------:R-:W-:Y:S01]  /*69f0*/  ULDC.64 UR6, c[0x0][0xa80] ;  /* 0x0002a00000067ab9 */ /* 0x000fe20000000a00 */
[----:B------:R-:W-:Y:S01]  /*6a00*/  IMAD.IADD R3, R5, 0x1, R3 ;  /* 0x0000000105037824 */ /* 0x000fe200078e0203 */
[----:B------:R-:W-:Y:S01]  /*6a10*/  UPRMT UR22, URZ, 0x654, UR22 ;  /* 0x000006543f167896 */ /* 0x000fe20008000016 */
[----:B------:R-:W-:Y:S01]  /*6a20*/  LEA R6, P3, R4, UR6, 0x1 ;  /* 0x0000000604067c11 */ /* 0x000fe2000f8608ff */
[----:B------:R-:W-:Y:S01]  /*6a30*/  VIADD R0, R32, 0x20 ;  /* 0x0000002020007836 */ /* 0x000fe20000000000 */
[----:B------:R-:W-:-:S02]  /*6a40*/  UISETP.NE.AND UP0, UPT, UR37, 0x2, UPT ;  /* 0x000000022500788c */ /* 0x000fc4000bf05270 */
[----:B------:R-:W-:Y:S02]  /*6a50*/  LEA.HI.X R3, R4, UR7, R3, 0x1, P3 ;  /* 0x0000000704037c11 */ /* 0x000fe400098f0c03 */
[----:B------:R-:W-:Y:S01]  /*6a60*/  USEL UR5, URZ, 0x1, UP0 ;  /* 0x000000013f057887 */ /* 0x000fe20008000000 */
[-C--:B------:R-:W-:Y:S01]  /*6a70*/  ISETP.GE.AND P1, PT, R0, R7.reuse, PT ;  /* 0x000000070000720c */ /* 0x080fe20003f26270 */
[----:B------:R-:W-:Y:S01]  /*6a80*/  ULDC UR4, c[0x0][0xc] ;  /* 0x0000030000047ab9 */ /* 0x000fe20000000800 */
[----:B------:R-:W-:Y:S01]  /*6a90*/  VIADD R0, R32, 0x40 ;  /* 0x0000004020007836 */ /* 0x000fe20000000000 */
[----:B------:R-:W-:Y:S01]  /*6aa0*/  UIADD3 UR45, UR4, UR45, URZ ;  /* 0x0000002d042d7290 */ /* 0x000fe2000fffe03f */
[----:B-1----:R0:W1:Y:S01]  /*6ab0*/  SHFL.IDX PT, R12, R6, RZ, 0x181f ;  /* 0x00181fff060c7589 */ /* 0x00206200000e0000 */
[----:B------:R-:W-:Y:S01]  /*6ac0*/  USEL UR37, UR37, URZ, UP0 ;  /* 0x0000003f25257287 */ /* 0x000fe20008000000 */
[----:B------:R-:W-:Y:S01]  /*6ad0*/  SYNCS.ARRIVE.TRANS64.RED.A1T0 RZ, [UR22], RZ ;  /* 0x000000ffffff79a7 */ /* 0x000fe20008100416 */
[----:B------:R-:W-:Y:S01]  /*6ae0*/  ULOP3.LUT UR36, UR36, UR5, URZ, 0x3c, !UPT ;  /* 0x0000000524247292 */ /* 0x000fe2000f8e3c3f */
[----:B------:R0:W2:Y:S01]  /*6af0*/  SHFL.IDX PT, R13, R3, RZ, 0x181f ;  /* 0x00181fff030d7589 */ /* 0x0000a200000e0000 */
[----:B------:R-:W-:Y:S01]  /*6b00*/  BSSY B0, `(.L_x_9060) ;  /* 0x0000013000007945 */ /* 0x000fe20003800000 */
[----:B------:R-:W-:-:S03]  /*6b10*/  ISETP.GE.AND P0, PT, R0, R7, PT ;  /* 0x000000070000720c */ /* 0x000fc60003f06270 */
[----:B------:R-:W-:Y:S10]  /*6b20*/  @P2 BRA `(.L_x_9061) ;  /* 0x0000000000402947 */ /* 0x000ff40003800000 */
[----:B------:R-:W-:Y:S02]  /*6b30*/  ULDC UR4, c[0x0][0xac8] ;  /* 0x0002b20000047ab9 */ /* 0x000fe40000000800 */
[----:B------:R-:W-:Y:S02]  /*6b40*/  ISETP.GE.AND P4, PT, R18, UR4, PT ;  /* 0x0000000412007c0c */ /* 0x000fe4000bf86270 */
[----:B------:R-:W-:Y:S02]  /*6b50*/  ISETP.GE.AND P3, PT, R17, UR4, PT ;  /* 0x0000000411007c0c */ /* 0x000fe4000bf66270 */
[----:B------:R-:W-:Y:S02]  /*6b60*/  ISETP.GE.AND P2, PT, R16, UR4, PT ;  /* 0x0000000410007c0c */ /* 0x000fe4000bf46270 */
[----:B------:R-:W-:-:S07]  /*6b70*/  ISETP.GE.AND P5, PT, R2, UR4, PT ;  /* 0x0000000402007c0c */ /* 0x000fce000bfa6270 */
[----:B01----:R-:W-:-:S04]  /*6b80*/  @!P4 LEA R14, P6, R18, R12, 0x1 ;  /* 0x0000000c120ec211 */ /* 0x003fc800078c08ff */
[----:B--2---:R-:W-:Y:S02]  /*6b90*/  @!P4 LEA.HI.X R15, R18, R13, R214, 0x1, P6 ;  /* 0x0000000d120fc211 */ /* 0x004fe400030f0cd6 */
[----:B------:R-:W-:Y:S01]  /*6ba0*/  @!P3 LEA R20, P6, R17, R12, 0x1 ;  /* 0x0000000c1114b211 */ /* 0x000fe200078c08ff */
[----:B------:R-:W-:-:S03]  /*6bb0*/  @!P5 IMAD.WIDE R4, R2, 0x2, R12 ;  /* 0x000000020204d825 */ /* 0x000fc600078e020c */
[-C--:B------:R-:W-:Y:S02]  /*6bc0*/  @!P3 LEA.HI.X R21, R17, R13.reuse, R213, 0x1, P6 ;  /* 0x0000000d1115b211 */ /* 0x080fe400030f0cd5 */
[C---:B------:R-:W-:Y:S01]  /*6bd0*/  @!P2 LEA R22, P6, R16.reuse, R12, 0x1 ;  /* 0x0000000c1016a211 */ /* 0x040fe200078c08ff */
[----:B-----5:R3:W-:Y:S03]  /*6be0*/  @!P5 ST.E.128 desc[UR48][R4.64], R8 ;  /* 0x000000080400d985 */ /* 0x0207e6000c101d30 */
[----:B------:R-:W-:Y:S01]  /*6bf0*/  @!P2 LEA.HI.X R23, R16, R13, R212, 0x1, P6 ;  /* 0x0000000d1017a211 */ /* 0x000fe200030f0cd4 */
[----:B------:R3:W-:Y:S04]  /*6c00*/  @!P4 ST.E.128 desc[UR48][R14.64], R56 ;  /* 0x000000380e00c985 */ /* 0x0007e8000c101d30 */
[----:B------:R3:W-:Y:S04]  /*6c10*/  @!P3 ST.E.128 desc[UR48][R20.64], R72 ;  /* 0x000000481400b985 */ /* 0x0007e8000c101d30 */
[----:B------:R3:W-:Y:S02]  /*6c20*/  @!P2 ST.E.128 desc[UR48][R22.64], R108 ;  /* 0x0000006c1600a985 */ /* 0x0007e4000c101d30 */
.L_x_9061:
[----:B------:R-:W-:Y:S05]  /*6c30*/  BSYNC B0 ;  /* 0x0000000000007941 */ /* 0x000fea0003800000 */
.L_x_9060:
[----:B---3-5:R3:W4:Y:S01]  /*6c40*/  SHFL.IDX PT, R9, R3, 0x1, 0x181f ;  /* 0x00381f0003097f89 */ /* 0x02872200000e0000 */
[----:B------:R-:W-:Y:S03]  /*6c50*/  BSSY B0, `(.L_x_9062) ;  /* 0x0000013000007945 */ /* 0x000fe60003800000 */
[----:B------:R3:W0:Y:S01]  /*6c60*/  SHFL.IDX PT, R8, R6, 0x1, 0x181f ;  /* 0x00381f0006087f89 */ /* 0x00062200000e0000 */
[----:B------:R-:W-:Y:S05]  /*6c70*/  @P1 BRA `(.L_x_9063) ;  /* 0x0000000000401947 */ /* 0x000fea0003800000 */
[----:B------:R-:W-:Y:S02]  /*6c80*/  ULDC UR4, c[0x0][0xac8] ;  /* 0x0002b20000047ab9 */ /* 0x000fe40000000800 */
[----:B------:R-:W-:Y:S02]  /*6c90*/  ISETP.GE.AND P3, PT, R18, UR4, PT ;  /* 0x0000000412007c0c */ /* 0x000fe4000bf66270 */
[----:B------:R-:W-:Y:S02]  /*6ca0*/  ISETP.GE.AND P2, PT, R17, UR4, PT ;  /* 0x0000000411007c0c */ /* 0x000fe4000bf46270 */
[----:B------:R-:W-:Y:S02]  /*6cb0*/  ISETP.GE.AND P1, PT, R16, UR4, PT ;  /* 0x0000000410007c0c */ /* 0x000fe4000bf26270 */
[----:B------:R-:W-:-:S07]  /*6cc0*/  ISETP.GE.AND P4, PT, R2, UR4, PT ;  /* 0x0000000402007c0c */ /* 0x000fce000bf86270 */
[CC--:B0-----:R-:W-:Y:S02]  /*6cd0*/  @!P3 LEA R10, P6, R18.reuse, R8.reuse, 0x1 ;  /* 0x00000008120ab211 */ /* 0x0c1fe400078c08ff */
[CC--:B-1----:R-:W-:Y:S02]  /*6ce0*/  @!P2 LEA R12, P5, R17.reuse, R8.reuse, 0x1 ;  /* 0x00000008110ca211 */ /* 0x0c2fe400078a08ff */
[-C--:B----4-:R-:W-:Y:S02]  /*6cf0*/  @!P3 LEA.HI.X R11, R18, R9.reuse, R214, 0x1, P6 ;  /* 0x00000009120bb211 */ /* 0x090fe400030f0cd6 */
[----:B------:R-:W-:Y:S01]  /*6d00*/  @!P1 LEA R14, P6, R16, R8, 0x1 ;  /* 0x00000008100e9211 */ /* 0x000fe200078c08ff */
[----:B------:R-:W-:Y:S01]  /*6d10*/  @!P4 IMAD.WIDE R4, R2, 0x2, R8 ;  /* 0x000000020204c825 */ /* 0x000fe200078e0208 */
[-C--:B--2---:R-:W-:Y:S02]  /*6d20*/  @!P2 LEA.HI.X R13, R17, R9.reuse, R213, 0x1, P5 ;  /* 0x00000009110da211 */ /* 0x084fe400028f0cd5 */
[----:B------:R-:W-:-:S02]  /*6d30*/  @!P1 LEA.HI.X R15, R16, R9, R212, 0x1, P6 ;  /* 0x00000009100f9211 */ /* 0x000fc400030f0cd4 */
[----:B------:R0:W-:Y:S04]  /*6d40*/  @!P4 ST.E.128 desc[UR48][R4.64], R24 ;  /* 0x000000180400c985 */ /* 0x0001e8000c101d30 */
[----:B------:R0:W-:Y:S04]  /*6d50*/  @!P3 ST.E.128 desc[UR48][R10.64], R60 ;  /* 0x0000003c0a00b985 */ /* 0x0001e8000c101d30 */
[----:B------:R0:W-:Y:S04]  /*6d60*/  @!P2 ST.E.128 desc[UR48][R12.64], R96 ;  /* 0x000000600c00a985 */ /* 0x0001e8000c101d30 */
[----:B------:R0:W-:Y:S02]  /*6d70*/  @!P1 ST.E.128 desc[UR48][R14.64], R112 ;  /* 0x000000700e009985 */ /* 0x0001e4000c101d30 */
.L_x_9063:
[----:B------:R-:W-:Y:S05]  /*6d80*/  BSYNC B0 ;  /* 0x0000000000007941 */ /* 0x000fea0003800000 */
.L_x_9062:
[----:B----4-:R4:W1:Y:S01]  /*6d90*/  SHFL.IDX PT, R9, R3, 0x2, 0x181f ;  /* 0x00581f0003097f89 */ /* 0x01086200000e0000 */
[----:B------:R-:W-:Y:S03]  /*6da0*/  BSSY B0, `(.L_x_9064) ;  /* 0x0000013000007945 */ /* 0x000fe60003800000 */
[----:B0-----:R4:W0:Y:S01]  /*6db0*/  SHFL.IDX PT, R8, R6, 0x2, 0x181f ;  /* 0x00581f0006087f89 */ /* 0x00182200000e0000 */
[----:B------:R-:W-:Y:S05]  /*6dc0*/  @P0 BRA `(.L_x_9065) ;  /* 0x0000000000400947 */ /* 0x000fea0003800000 */
[----:B------:R-:W-:Y:S02]  /*6dd0*/  ULDC UR4, c[0x0][0xac8] ;  /* 0x0002b20000047ab9 */ /* 0x000fe40000000800 */
[----:B------:R-:W-:Y:S02]  /*6de0*/  ISETP.GE.AND P4, PT, R18, UR4, PT ;  /* 0x0000000412007c0c */ /* 0x000fe4000bf86270 */
[----:B------:R-:W-:Y:S02]  /*6df0*/  ISETP.GE.AND P5, PT, R17, UR4, PT ;  /* 0x0000000411007c0c */ /* 0x000fe4000bfa6270 */
[----:B------:R-:W-:Y:S02]  /*6e00*/  ISETP.GE.AND P6, PT, R16, UR4, PT ;  /* 0x0000000410007c0c */ /* 0x000fe4000bfc6270 */
[----:B------:R-:W-:-:S07]  /*6e10*/  ISETP.GE.AND P3, PT, R2, UR4, PT ;  /* 0x0000000402007c0c */ /* 0x000fce000bf66270 */
[-C--:B0-----:R-:W-:Y:S02]  /*6e20*/  @!P4 LEA R10, P0, R18, R8.reuse, 0x1 ;  /* 0x00000008120ac211 */ /* 0x081fe400078008ff */
[CC--:B-1----:R-:W-:Y:S02]  /*6e30*/  @!P5 LEA R12, P1, R17.reuse, R8.reuse, 0x1 ;  /* 0x00000008110cd211 */ /* 0x0c2fe400078208ff */
[----:B------:R-:W-:Y:S02]  /*6e40*/  @!P6 LEA R14, P2, R16, R8, 0x1 ;  /* 0x00000008100ee211 */ /* 0x000fe400078408ff */
[----:B------:R-:W-:Y:S01]  /*6e50*/  @!P3 IMAD.WIDE R4, R2, 0x2, R8 ;  /* 0x000000020204b825 */ /* 0x000fe200078e0208 */
[-C--:B------:R-:W-:Y:S02]  /*6e60*/  @!P4 LEA.HI.X R11, R18, R9.reuse, R214, 0x1, P0 ;  /* 0x00000009120bc211 */ /* 0x080fe400000f0cd6 */
[-C--:B--2---:R-:W-:Y:S02]  /*6e70*/  @!P5 LEA.HI.X R13, R17, R9.reuse, R213, 0x1, P1 ;  /* 0x00000009110dd211 */ /* 0x084fe400008f0cd5 */
[----:B------:R-:W-:Y:S01]  /*6e80*/  @!P6 LEA.HI.X R15, R16, R9, R212, 0x1, P2 ;  /* 0x00000009100fe211 */ /* 0x000fe200010f0cd4 */
[----:B------:R0:W-:Y:S04]  /*6e90*/  @!P3 ST.E.128 desc[UR48][R4.64], R28 ;  /* 0x0000001c0400b985 */ /* 0x0001e8000c101d30 */
[----:B------:R0:W-:Y:S04]  /*6ea0*/  @!P4 ST.E.128 desc[UR48][R10.64], R64 ;  /* 0x000000400a00c985 */ /* 0x0001e8000c101d30 */
[----:B------:R0:W-:Y:S04]  /*6eb0*/  @!P5 ST.E.128 desc[UR48][R12.64], R100 ;  /* 0x000000640c00d985 */ /* 0x0001e8000c101d30 */
[----:B------:R0:W-:Y:S02]  /*6ec0*/  @!P6 ST.E.128 desc[UR48][R14.64], R116 ;  /* 0x000000740e00e985 */ /* 0x0001e4000c101d30 */
.L_x_9065:
[----:B------:R-:W-:Y:S05]  /*6ed0*/  BSYNC B0 ;  /* 0x0000000000007941 */ /* 0x000fea0003800000 */
.L_x_9064:
[----:B------:R-:W-:Y:S01]  /*6ee0*/  VIADD R0, R32, 0x60 ;  /* 0x0000006020007836 */ /* 0x000fe20000000000 */
[----:B-1----:R1:W1:Y:S01]  /*6ef0*/  SHFL.IDX PT, R9, R3, 0x3, 0x181f ;  /* 0x00781f0003097f89 */ /* 0x00226200000e0000 */
[----:B------:R-:W-:Y:S01]  /*6f00*/  UIADD3 UR46, UR46, 0x1, URZ ;  /* 0x000000012e2e7890 */ /* 0x000fe2000fffe03f */
[----:B------:R-:W-:Y:S02]  /*6f10*/  BSSY B0, `(.L_x_9066) ;  /* 0x0000014000007945 */ /* 0x000fe40003800000 */
[----:B------:R-:W-:Y:S01]  /*6f20*/  ISETP.GE.AND P0, PT, R0, R7, PT ;  /* 0x000000070000720c */ /* 0x000fe20003f06270 */
[----:B0-----:R0:W0:-:S12]  /*6f30*/  SHFL.IDX PT, R8, R6, 0x3, 0x181f ;  /* 0x00781f0006087f89 */ /* 0x00101800000e0000 */
[----:B------:R-:W-:Y:S05]  /*6f40*/  @P0 BRA `(.L_x_9067) ;  /* 0x0000000000400947 */ /* 0x000fea0003800000 */
[----:B------:R-:W-:Y:S02]  /*6f50*/  ULDC UR4, c[0x0][0xac8] ;  /* 0x0002b20000047ab9 */ /* 0x000fe40000000800 */
[----:B------:R-:W-:Y:S02]  /*6f60*/  ISETP.GE.AND P4, PT, R18, UR4, PT ;  /* 0x0000000412007c0c */ /* 0x000fe4000bf86270 */
[----:B------:R-:W-:Y:S02]  /*6f70*/  ISETP.GE.AND P5, PT, R17, UR4, PT ;  /* 0x0000000411007c0c */ /* 0x000fe4000bfa6270 */
[----:B------:R-:W-:Y:S02]  /*6f80*/  ISETP.GE.AND P6, PT, R16, UR4, PT ;  /* 0x0000000410007c0c */ /* 0x000fe4000bfc6270 */
[----:B------:R-:W-:-:S07]  /*6f90*/  ISETP.GE.AND P3, PT, R2, UR4, PT ;  /* 0x0000000402007c0c */ /* 0x000fce000bf66270 */
[-C--:B0--34-:R-:W-:Y:S02]  /*6fa0*/  @!P4 LEA R6, P0, R18, R8.reuse, 0x1 ;  /* 0x000000081206c211 */ /* 0x099fe400078008ff */
[CC--:B------:R-:W-:Y:S02]  /*6fb0*/  @!P5 LEA R10, P1, R17.reuse, R8.reuse, 0x1 ;  /* 0x00000008110ad211 */ /* 0x0c0fe400078208ff */
[----:B------:R-:W-:Y:S02]  /*6fc0*/  @!P6 LEA R12, P2, R16, R8, 0x1 ;  /* 0x00000008100ce211 */ /* 0x000fe400078408ff */
[----:B-1----:R-:W-:Y:S01]  /*6fd0*/  @!P3 IMAD.WIDE R4, R2, 0x2, R8 ;  /* 0x000000020204b825 */ /* 0x002fe200078e0208 */
[-C--:B------:R-:W-:Y:S02]  /*6fe0*/  @!P4 LEA.HI.X R7, R18, R9.reuse, R214, 0x1, P0 ;  /* 0x000000091207c211 */ /* 0x080fe400000f0cd6 */
[-C--:B------:R-:W-:Y:S02]  /*6ff0*/  @!P5 LEA.HI.X R11, R17, R9.reuse, R213, 0x1, P1 ;  /* 0x00000009110bd211 */ /* 0x080fe400008f0cd5 */
[----:B--2---:R-:W-:Y:S01]  /*7000*/  @!P6 LEA.HI.X R13, R16, R9, R212, 0x1, P2 ;  /* 0x00000009100de211 */ /* 0x004fe200010f0cd4 */
[----:B------:R0:W-:Y:S04]  /*7010*/  @!P3 ST.E.128 desc[UR48][R4.64], R52 ;  /* 0x000000340400b985 */ /* 0x0001e8000c101d30 */
[----:B------:R0:W-:Y:S04]  /*7020*/  @!P4 ST.E.128 desc[UR48][R6.64], R68 ;  /* 0x000000440600c985 */ /* 0x0001e8000c101d30 */
[----:B------:R0:W-:Y:S04]  /*7030*/  @!P5 ST.E.128 desc[UR48][R10.64], R104 ;  /* 0x000000680a00d985 */ /* 0x0001e8000c101d30 */
[----:B------:R0:W-:Y:S02]  /*7040*/  @!P6 ST.E.128 desc[UR48][R12.64], R120 ;  /* 0x000000780c00e985 */ /* 0x0001e4000c101d30 */
.L_x_9067:
[----:B------:R-:W-:Y:S05]  /*7050*/  BSYNC B0 ;  /* 0x0000000000007941 */ /* 0x000fea0003800000 */
.L_x_9066:
[----:B------:R-:W5:Y:S02]  /*7060*/  LDC R0, c[0x0][0xc34] ;  /* 0x00030d00ff007b82 */ /* 0x000f640000000800 */
[----:B-----5:R-:W-:-:S13]  /*7070*/  ISETP.LE.AND P0, PT, R0, UR45, PT ;  /* 0x0000002d00007c0c */ /* 0x020fda000bf03270 */
[----:B------:R-:W-:Y:S05]  /*7080*/  @!P0 BRA `(.L_x_9068) ;  /* 0xffffff9c00148947 */ /* 0x000fea000383ffff */
[----:B------:R-:W-:Y:S05]  /*7090*/  EXIT ;  /* 0x000000000000794d */ /* 0x000fea0003800000 */
.L_x_9034:
        /* <DEDUP_REMOVED lines=10> */
[----:B------:R-:W-:Y:S01]  /*7140*/  ULDC.64 UR4, c[0x0][0x418] ;  /* 0x0001060000047ab9 */ /* 0x000fe20000000a00 */
[----:B------:R-:W-:Y:S01]  /*7150*/  ULDC UR9, c[0x0][0x320] ;  /* 0x0000c80000097ab9 */ /* 0x000fe20000000800 */
[----:B------:R-:W-:Y:S01]  /*7160*/  UISETP.NE.U32.AND UP0, UPT, UR4, URZ, UPT ;  /* 0x0000003f0400728c */ /* 0x000fe2000bf05070 */
[----:B------:R-:W0:Y:S01]  /*7170*/  S2UR UR8, SR_CgaCtaId ;  /* 0x00000000000879c3 */ /* 0x000e220000008800 */
[----:B------:R-:W-:Y:S01]  /*7180*/  LOP3.LUT R5, R31, 0x38, RZ, 0xc0, !PT ;  /* 0x000000381f057812 */ /* 0x000fe200078ec0ff */
[----:B------:R-:W-:Y:S01]  /*7190*/  ULDC UR4, c[0x0][0x424] ;  /* 0x0001090000047ab9 */ /* 0x000fe20000000800 */
[----:B------:R-:W-:Y:S01]  /*71a0*/  UISETP.NE.AND.EX UP0, UPT, UR5, URZ, UPT, UP0 ;  /* 0x0000003f0500728c */ /* 0x000fe2000bf05300 */
[----:B------:R-:W-:Y:S01]  /*71b0*/  LOP3.LUT R16, R16, 0xffffffef, RZ, 0xc0, !PT ;  /* 0xffffffef10107812 */ /* 0x000fe200078ec0ff */
[----:B------:R-:W-:Y:S01]  /*71c0*/  ULDC.64 UR6, c[0x0][0x2f0] ;  /* 0x0000bc0000067ab9 */ /* 0x000fe20000000a00 */
[C---:B------:R-:W-:Y:S01]  /*71d0*/  LOP3.LUT R0, R5.reuse, 0x40, RZ, 0xfc, !PT ;  /* 0x0000004005007812 */ /* 0x040fe200078efcff */
[----:B------:R-:W-:Y:S01]  /*71e0*/  USEL UR4, UR4, 0x1, UP0 ;  /* 0x0000000104047887 */ /* 0x000fe20008000000 */
[C---:B------:R-:W-:Y:S01]  /*71f0*/  LOP3.LUT R2, R5.reuse, 0x80, RZ, 0xfc, !PT ;  /* 0x0000008005027812 */ /* 0x040fe200078efcff */
[----:B------:R-:W-:Y:S01]  /*7200*/  UMOV UR37, 0x400 ;  /* 0x0000040000257882 */ /* 0x000fe20000000000 */
[----:B------:R-:W-:Y:S01]  /*7210*/  ISETP.GE.AND P2, PT, R0, UR9, PT ;  /* 0x0000000900007c0c */ /* 0x000fe2000bf46270 */
[----:B------:R-:W-:Y:S01]  /*7220*/  UIMAD UR36, UR4, UR6, URZ ;  /* 0x00000006042472a4 */ /* 0x000fe2000f8e023f */
[----:B------:R-:W-:Y:S01]  /*7230*/  ISETP.GE.AND P1, PT, R2, UR9, PT ;  /* 0x0000000902007c0c */ /* 0x000fe2000bf26270 */
[----:B------:R1:W-:Y:S01]  /*7240*/  STL [R1+0x4], RZ ;  /* 0x000004ff01007387 */ /* 0x0003e20000100800 */
[C---:B------:R-:W-:Y:S01]  /*7250*/  ISETP.GE.AND P3, PT, R5.reuse, UR9, PT ;  /* 0x0000000905007c0c */ /* 0x040fe2000bf66270 */
[----:B------:R-:W-:Y:S01]  /*7260*/  UIADD3 UR4, UR36, 0x5f, URZ ;  /* 0x0000005f24047890 */ /* 0x000fe2000fffe03f */
[----:B------:R-:W-:Y:S01]  /*7270*/  LOP3.LUT R0, R5, 0xc0, RZ, 0xfc, !PT ;  /* 0x000000c005007812 */ /* 0x000fe200078efcff */
[----:B------:R-:W-:Y:S01]  /*7280*/  ULDC UR10, c[0x0][0x2b8] ;  /* 0x0000ae00000a7ab9 */ /* 0x000fe20000000800 */
[----:B------:R-:W-:Y:S01]  /*7290*/  SHF.R.U32.HI R36, RZ, 0x3, R19 ;  /* 0x00000003ff247819 */ /* 0x000fe20000011613 */
[----:B------:R-:W-:Y:S01]  /*72a0*/  UIMAD.WIDE UR4, UR4, 0x2aaaaaab, URZ ;  /* 0x2aaaaaab040478a5 */ /* 0x000fe2000f8e023f */
[----:B------:R-:W-:Y:S01]  /*72b0*/  ISETP.GE.AND P0, PT, R0, UR9, PT ;  /* 0x0000000900007c0c */ /* 0x000fe2000bf06270 */
[----:B------:R-:W-:Y:S01]  /*72c0*/  IMAD.U32 R37, RZ, RZ, UR11 ;  /* 0x0000000bff257e24 */ /* 0x000fe2000f8e00ff */
[----:B------:R-:W-:Y:S01]  /*72d0*/  SEL R4, RZ, 0x1, P3 ;  /* 0x00000001ff047807 */ /* 0x000fe20001800000 */
[----:B------:R-:W-:Y:S01]  /*72e0*/  USHF.R.U32.HI UR6, URZ, 0x1f, UR5 ;  /* 0x0000001f3f067899 */ /* 0x000fe20008011605 */
[----:B------:R-:W-:Y:S01]  /*72f0*/  @P2 LOP3.LUT R16, R16, 0x10, RZ, 0xfc, !PT ;  /* 0x0000001010102812 */ /* 0x000fe200078efcff */
[----:B0-----:R-:W-:Y:S01]  /*7300*/  ULEA UR37, UR8, UR37, 0x18 ;  /* 0x0000002508257291 */ /* 0x001fe2000f8ec03f */
[----:B------:R-:W-:Y:S01]  /*7310*/  SEL R2, RZ, 0x2, P2 ;  /* 0x00000002ff027807 */ /* 0x000fe20001000000 */
[----:B------:R-:W-:Y:S01]  /*7320*/  ULEA.HI.SX32 UR6, UR5, UR6, 0x1c ;  /* 0x0000000605067291 */ /* 0x000fe2000f8fe23f */
[----:B------:R-:W-:Y:S01]  /*7330*/  LOP3.LUT R16, R16, 0xfffffff7, RZ, 0xc0, !PT ;  /* 0xfffffff710107812 */ /* 0x000fe200078ec0ff */
[----:B------:R-:W-:Y:S01]  /*7340*/  IMAD.MOV.U32 R27, RZ, RZ, 0x1 ;  /* 0x00000001ff1b7424 */ /* 0x000fe200078e00ff */
[----:B------:R-:W-:Y:S01]  /*7350*/  SEL R3, RZ, 0x4, P1 ;  /* 0x00000004ff037807 */ /* 0x000fe20000800000 */
[----:B------:R-:W-:Y:S01]  /*7360*/  UIADD3 UR5, UR6, -0x1, URZ ;  /* 0xffffffff06057890 */ /* 0x000fe2000fffe03f */
[----:B------:R-:W-:Y:S01]  /*7370*/  @P1 LOP3.LUT R16, R16, 0x8, RZ, 0xfc, !PT ;  /* 0x0000000810101812 */ /* 0x000fe200078efcff */
[----:B------:R-:W-:Y:S01]  /*7380*/  ULDC UR39, c[0x0][0x448] ;  /* 0x0001120000277ab9 */ /* 0x000fe20000000800 */
[----:B------:R-:W-:Y:S01]  /*7390*/  LOP3.LUT R36, R36, 0xf, RZ, 0xc0, !PT ;  /* 0x0000000f24247812 */ /* 0x000fe200078ec0ff */
[----:B------:R-:W-:Y:S01]  /*73a0*/  UIMAD UR8, UR5, -0x60, UR36 ;  /* 0xffffffa0050878a4 */ /* 0x000fe2000f8e0224 */
[----:B------:R-:W-:Y:S01]  /*73b0*/  LOP3.LUT R16, R16, 0xfffffffd, RZ, 0xc0, !PT ;  /* 0xfffffffd10107812 */ /* 0x000fe200078ec0ff */
[----:B------:R-:W-:Y:S01]  /*73c0*/  ULDC UR4, c[0x0][0x288] ;  /* 0x0000a20000047ab9 */ /* 0x000fe20000000800 */
[----:B------:R-:W-:Y:S01]  /*73d0*/  IADD3 R3, R3, R2, R4 ;  /* 0x0000000203037210 */ /* 0x000fe20007ffe004 */
[----:B------:R-:W-:Y:S01]  /*73e0*/  ULOP3.LUT UR41, UR38, 0x2, URZ, 0xfc, !UPT ;  /* 0x0000000226297892 */ /* 0x000fe2000f8efc3f */
[----:B------:R-:W-:Y:S01]  /*73f0*/  @P3 LOP3.LUT R16, R16, 0x2, RZ, 0xfc, !PT ;  /* 0x0000000210103812 */ /* 0x000fe200078efcff */
[----:B------:R-:W-:Y:S01]  /*7400*/  ULDC UR42, c[0x0][0xc] ;  /* 0x00000300002a7ab9 */ /* 0x000fe20000000800 */
[----:B------:R-:W-:Y:S01]  /*7410*/  SEL R2, RZ, 0x8, P0 ;  /* 0x00000008ff027807 */ /* 0x000fe20000000000 */
[----:B------:R-:W-:Y:S01]  /*7420*/  UIMAD UR39, UR39, UR4, URZ ;  /* 0x00000004272772a4 */ /* 0x000fe2000f8e023f */
[----:B------:R-:W-:Y:S01]  /*7430*/  LOP3.LUT R16, R16, 0xfffffffb, RZ, 0xc0, !PT ;  /* 0xfffffffb10107812 */ /* 0x000fe200078ec0ff */
[----:B------:R-:W-:Y:S01]  /*7440*/  UIADD3 UR40, UR6, -0x2, URZ ;  /* 0xfffffffe06287890 */ /* 0x000fe2000fffe03f */
[----:B------:R-:W-:Y:S01]  /*7450*/  IADD3 R34, -R36, UR8, RZ ;  /* 0x0000000824227c10 */ /* 0x000fe2000fffe1ff */
[----:B------:R-:W-:Y:S01]  /*7460*/  IMAD.IADD R2, R2, 0x1, R3 ;  /* 0x0000000102027824 */ /* 0x000fe200078e0203 */
[----:B------:R-:W-:Y:S01]  /*7470*/  @P0 LOP3.LUT R16, R16, 0x4, RZ, 0xfc, !PT ;  /* 0x0000000410100812 */ /* 0x000fe200078efcff */
[----:B------:R-:W-:Y:S01]  /*7480*/  IMAD.SHL.U32 R3, R19, 0x10, RZ ;  /* 0x0000001013037824 */ /* 0x000fe200078e00ff */
[----:B------:R-:W-:-:S02]  /*7490*/  ISETP.GE.AND P0, PT, R5, UR9, PT ;  /* 0x0000000905007c0c */ /* 0x000fc4000bf06270 */
[----:B------:R-:W-:Y:S02]  /*74a0*/  LOP3.LUT R35, R35, 0xfffffffb, RZ, 0xc0, !PT ;  /* 0xfffffffb23237812 */ /* 0x000fe400078ec0ff */
[C---:B------:R-:W-:Y:S02]  /*74b0*/  ISETP.LT.OR P3, PT, R34.reuse, 0x1, P0 ;  /* 0x000000012200780c */ /* 0x040fe40000761670 */
[C---:B------:R-:W-:Y:S02]  /*74c0*/  ISETP.LT.OR P2, PT, R34.reuse, 0x11, P0 ;  /* 0x000000112200780c */ /* 0x040fe40000741670 */
[----:B------:R-:W-:Y:S02]  /*74d0*/  ISETP.LT.OR P1, PT, R34, 0x21, P0 ;  /* 0x000000212200780c */ /* 0x000fe40000721670 */
[----:B------:R-:W-:Y:S02]  /*74e0*/  LOP3.LUT R16, R16, 0xefffffff, RZ, 0xc0, !PT ;  /* 0xefffffff10107812 */ /* 0x000fe400078ec0ff */
[----:B------:R-:W-:-:S02]  /*74f0*/  LOP3.LUT R0, R31, 0x1f8, RZ, 0xc0, !PT ;  /* 0x000001f81f007812 */ /* 0x000fc400078ec0ff */
[----:B------:R-:W-:Y:S01]  /*7500*/  LOP3.LUT R28, R36, 0x70, R3, 0xf8, !PT ;  /* 0x00000070241c7812 */ /* 0x000fe200078ef803 */
[----:B------:R-:W-:Y:S01]  /*7510*/  IMAD.U32 R3, RZ, RZ, UR5 ;  /* 0x00000005ff037e24 */ /* 0x000fe2000f8e00ff */
[----:B------:R-:W-:Y:S02]  /*7520*/  LOP3.LUT R0, R0, 0x38, R19, 0x78, !PT ;  /* 0x0000003800007812 */ /* 0x000fe400078e7813 */
[----:B------:R-:W-:Y:S02]  /*7530*/  @P3 LOP3.LUT R35, R35, 0x4, RZ, 0xfc, !PT ;  /* 0x0000000423233812 */ /* 0x000fe400078efcff */
[----:B------:R-:W-:Y:S02]  /*7540*/  ISETP.LT.OR P3, PT, R34, 0x31, P0 ;  /* 0x000000312200780c */ /* 0x000fe40000761670 */
[----:B------:R-:W-:Y:S02]  /*7550*/  LOP3.LUT R35, R35, 0xfffffffd, RZ, 0xc0, !PT ;  /* 0xfffffffd23237812 */ /* 0x000fe400078ec0ff */
[----:B------:R-:W-:Y:S01]  /*7560*/  LOP3.LUT R31, R0, 0x200, R31, 0xf8, !PT ;  /* 0x00000200001f7812 */ /* 0x000fe200078ef81f */
[----:B------:R-:W-:Y:S01]  /*7570*/  IMAD R0, R3, 0x60, R28 ;  /* 0x0000006003007824 */ /* 0x000fe200078e021c */
[----:B------:R-:W-:-:S02]  /*7580*/  @P2 LOP3.LUT R35, R35, 0x2, RZ, 0xfc, !PT ;  /* 0x0000000223232812 */ /* 0x000fc400078efcff */
[C---:B------:R-:W-:Y:S02]  /*7590*/  ISETP.LT.OR P2, PT, R34.reuse, 0x41, P0 ;  /* 0x000000412200780c */ /* 0x040fe40000741670 */
[----:B------:R-:W-:Y:S01]  /*75a0*/  LOP3.LUT R35, R35, 0xfffffffe, RZ, 0xc0, !PT ;  /* 0xfffffffe23237812 */ /* 0x000fe200078ec0ff */
[----:B------:R1:W-:Y:S01]  /*75b0*/  STL [R1+0x8], R0 ;  /* 0x0000080001007387 */ /* 0x0003e20000100800 */
[----:B------:R-:W-:Y:S02]  /*75c0*/  MOV R17, RZ ;  /* 0x000000ff00117202 */ /* 0x000fe40000000f00 */
[----:B------:R-:W-:Y:S02]  /*75d0*/  @P1 LOP3.LUT R35, R35, 0x1, RZ, 0xfc, !PT ;  /* 0x0000000123231812 */ /* 0x000fe400078efcff */
[----:B------:R-:W-:Y:S02]  /*75e0*/  ISETP.LT.OR P1, PT, R34, 0x51, P0 ;  /* 0x000000512200780c */ /* 0x000fe40000721670 */
[----:B------:R-:W-:-:S02]  /*75f0*/  LOP3.LUT P0, RZ, R2, 0x2, RZ, 0xc0, !PT ;  /* 0x0000000202ff7812 */ /* 0x000fc4000780c0ff */
[----:B------:R-:W-:Y:S02]  /*7600*/  @P3 LOP3.LUT R16, R16, 0x10000000, RZ, 0xfc, !PT ;  /* 0x1000000010103812 */ /* 0x000fe400078efcff */
[----:B------:R-:W-:Y:S02]  /*7610*/  ISETP.LT.OR P3, PT, R34, 0x1, !P0 ;  /* 0x000000012200780c */ /* 0x000fe40004761670 */
[----:B------:R-:W-:Y:S02]  /*7620*/  LOP3.LUT R16, R16, 0xffbfffff, RZ, 0xc0, !PT ;  /* 0xffbfffff10107812 */ /* 0x000fe400078ec0ff */
[----:B------:R-:W-:Y:S02]  /*7630*/  LOP3.LUT R35, R35, 0xffffffbf, RZ, 0xc0, !PT ;  /* 0xffffffbf23237812 */ /* 0x000fe400078ec0ff */
[----:B------:R-:W-:Y:S02]  /*7640*/  @P2 LOP3.LUT R16, R16, 0x400000, RZ, 0xfc, !PT ;  /* 0x0040000010102812 */ /* 0x000fe400078efcff */
[----:B------:R-:W-:-:S02]  /*7650*/  ISETP.LT.OR P2, PT, R34, 0x11, !P0 ;  /* 0x000000112200780c */ /* 0x000fc40004741670 */
[----:B------:R-:W-:Y:S02]  /*7660*/  LOP3.LUT R16, R16, 0x7fffffff, RZ, 0xc0, !PT ;  /* 0x7fffffff10107812 */ /* 0x000fe400078ec0ff */
[----:B------:R-:W-:Y:S02]  /*7670*/  @P1 LOP3.LUT R35, R35, 0x40, RZ, 0xfc, !PT ;  /* 0x0000004023231812 */ /* 0x000fe400078efcff */
[----:B------:R-:W-:Y:S02]  /*7680*/  @P3 LOP3.LUT R16, R16, 0x80000000, RZ, 0xfc, !PT ;  /* 0x8000000010103812 */ /* 0x000fe400078efcff */
[----:B------:R-:W-:Y:S02]  /*7690*/  ISETP.LT.OR P1, PT, R34, 0x21, !P0 ;  /* 0x000000212200780c */ /* 0x000fe40004721670 */
[----:B------:R-:W-:Y:S02]  /*76a0*/  LOP3.LUT R16, R16, 0xbfffffff, RZ, 0xc0, !PT ;  /* 0xbfffffff10107812 */ /* 0x000fe400078ec0ff */
[----:B------:R-:W-:-:S02]  /*76b0*/  ISETP.LT.OR P3, PT, R34, 0x31, !P0 ;  /* 0x000000312200780c */ /* 0x000fc40004761670 */
[----:B------:R-:W-:Y:S02]  /*76c0*/  @P2 LOP3.LUT R16, R16, 0x40000000, RZ, 0xfc, !PT ;  /* 0x4000000010102812 */ /* 0x000fe400078efcff */
[----:B------:R-:W-:Y:S02]  /*76d0*/  ISETP.LT.OR P2, PT, R34, 0x41, !P0 ;  /* 0x000000412200780c */ /* 0x000fe40004741670 */
[----:B------:R-:W-:Y:S02]  /*76e0*/  LOP3.LUT R16, R16, 0xdfffffff, RZ, 0xc0, !PT ;  /* 0xdfffffff10107812 */ /* 0x000fe400078ec0ff */
[----:B------:R-:W-:Y:S02]  /*76f0*/  LOP3.LUT R35, R35, 0xffffffdf, RZ, 0xc0, !PT ;  /* 0xffffffdf23237812 */ /* 0x000fe400078ec0ff */
[----:B------:R-:W-:Y:S02]  /*7700*/  @P1 LOP3.LUT R16, R16, 0x20000000, RZ, 0xfc, !PT ;  /* 0x2000000010101812 */ /* 0x000fe400078efcff */
[----:B------:R-:W-:-:S02]  /*7710*/  ISETP.LT.OR P1, PT, R34, 0x51, !P0 ;  /* 0x000000512200780c */ /* 0x000fc40004721670 */
[----:B------:R-:W-:Y:S02]  /*7720*/  LOP3.LUT R16, R16, 0xf7ffffff, RZ, 0xc0, !PT ;  /* 0xf7ffffff10107812 */ /* 0x000fe400078ec0ff */
[----:B------:R-:W-:Y:S02]  /*7730*/  LOP3.LUT P0, RZ, R2, 0x4, RZ, 0xc0, !PT ;  /* 0x0000000402ff7812 */ /* 0x000fe4000780c0ff */
[----:B------:R-:W-:Y:S02]  /*7740*/  @P3 LOP3.LUT R16, R16, 0x8000000, RZ, 0xfc, !PT ;  /* 0x0800000010103812 */ /* 0x000fe400078efcff */
[----:B------:R-:W-:Y:S02]  /*7750*/  ISETP.LT.OR P3, PT, R34, 0x1, !P0 ;  /* 0x000000012200780c */ /* 0x000fe40004761670 */
[----:B------:R-:W-:Y:S02]  /*7760*/  LOP3.LUT R16, R16, 0xfffdffff, RZ, 0xc0, !PT ;  /* 0xfffdffff10107812 */ /* 0x000fe400078ec0ff */
[----:B------:R-:W-:-:S02]  /*7770*/  LEA R4, R31, UR37, 0x1 ;  /* 0x000000251f047c11 */ /* 0x000fc4000f8e08ff */
[----:B------:R-:W-:Y:S02]  /*7780*/  @P2 LOP3.LUT R16, R16, 0x20000, RZ, 0xfc, !PT ;  /* 0x0002000010102812 */ /* 0x000fe400078efcff */
[----:B------:R-:W-:Y:S02]  /*7790*/  ISETP.LT.OR P2, PT, R34, 0x11, !P0 ;  /* 0x000000112200780c */ /* 0x000fe40004741670 */
[----:B------:R-:W-:Y:S02]  /*77a0*/  LOP3.LUT R16, R16, 0xfbffffff, RZ, 0xc0, !PT ;  /* 0xfbffffff10107812 */ /* 0x000fe400078ec0ff */
[----:B------:R-:W-:Y:S02]  /*77b0*/  @P1 LOP3.LUT R35, R35, 0x20, RZ, 0xfc, !PT ;  /* 0x0000002023231812 */ /* 0x000fe400078efcff */
[----:B------:R-:W-:Y:S02]  /*77c0*/  @P3 LOP3.LUT R16, R16, 0x4000000, RZ, 0xfc, !PT ;  /* 0x0400000010103812 */ /* 0x000fe400078efcff */
[----:B------:R-:W-:-:S02]  /*77d0*/  ISETP.LT.OR P1, PT, R34, 0x21, !P0 ;  /* 0x000000212200780c */ /* 0x000fc40004721670 */
[----:B------:R-:W-:Y:S02]  /*77e0*/  LOP3.LUT R16, R16, 0xfdffffff, RZ, 0xc0, !PT ;  /* 0xfdffffff10107812 */ /* 0x000fe400078ec0ff */
[----:B------:R-:W-:Y:S02]  /*77f0*/  ISETP.LT.OR P3, PT, R34, 0x31, !P0 ;  /* 0x000000312200780c */ /* 0x000fe40004761670 */
[----:B------:R-:W-:Y:S02]  /*7800*/  @P2 LOP3.LUT R16, R16, 0x2000000, RZ, 0xfc, !PT ;  /* 0x0200000010102812 */ /* 0x000fe400078efcff */
[----:B------:R-:W-:Y:S02]  /*7810*/  ISETP.LT.OR P2, PT, R34, 0x41, !P0 ;  /* 0x000000412200780c */ /* 0x000fe40004741670 */
[----:B------:R-:W-:Y:S02]  /*7820*/  LOP3.LUT R16, R16, 0xfeffffff, RZ, 0xc0, !PT ;  /* 0xfeffffff10107812 */ /* 0x000fe400078ec0ff */
[----:B------:R-:W-:-:S02]  /*7830*/  LOP3.LUT R35, R35, 0xffffffef, RZ, 0xc0, !PT ;  /* 0xffffffef23237812 */ /* 0x000fc400078ec0ff */
        /* <DEDUP_REMOVED lines=9> */
[----:B------:R-:W-:Y:S02]  /*78d0*/  ISETP.LT.OR P2, PT, R34, 0x11, !P0 ;  /* 0x000000112200780c */ /* 0x000fe40004741670 */
[----:B------:R-:W-:Y:S02]  /*78e0*/  LOP3.LUT R16, R16, 0xffdfffff, RZ, 0xc0, !PT ;  /* 0xffdfffff10107812 */ /* 0x000fe400078ec0ff */
[----:B------:R-:W-:Y:S02]  /*78f0*/  ISETP.LT.OR P1, PT, R34, 0x21, !P0 ;  /* 0x000000212200780c */ /* 0x000fe40004721670 */
[----:B------:R-:W-:-:S02]  /*7900*/  @P3 LOP3.LUT R16, R16, 0x200000, RZ, 0xfc, !PT ;  /* 0x0020000010103812 */ /* 0x000fc400078efcff */
[----:B------:R-:W-:Y:S02]  /*7910*/  ISETP.LT.OR P3, PT, R34, 0x31, !P0 ;  /* 0x000000312200780c */ /* 0x000fe40004761670 */
[----:B------:R-:W-:Y:S02]  /*7920*/  LOP3.LUT R16, R16, 0xffefffff, RZ, 0xc0, !PT ;  /* 0xffefffff10107812 */ /* 0x000fe400078ec0ff */
[----:B------:R-:W-:Y:S02]  /*7930*/  LOP3.LUT R35, R35, 0xfffffff7, RZ, 0xc0, !PT ;  /* 0xfffffff723237812 */ /* 0x000fe400078ec0ff */
[----:B------:R-:W-:Y:S02]  /*7940*/  @P2 LOP3.LUT R16, R16, 0x100000, RZ, 0xfc, !PT ;  /* 0x0010000010102812 */ /* 0x000fe400078efcff */
[----:B------:R-:W-:Y:S02]  /*7950*/  ISETP.LT.OR P2, PT, R34, 0x41, !P0 ;  /* 0x000000412200780c */ /* 0x000fe40004741670 */
[----:B------:R-:W-:-:S04]  /*7960*/  LOP3.LUT R16, R16, 0xfff7ffff, RZ, 0xc0, !PT ;  /* 0xfff7ffff10107812 */ /* 0x000fc800078ec0ff */
        /* <DEDUP_REMOVED lines=9> */
[----:B------:R-:W-:Y:S02]  /*7a00*/  ISETP.GE.AND P1, PT, R34, 0x1, PT ;  /* 0x000000012200780c */ /* 0x000fe40003f26270 */
[----:B------:R-:W-:Y:S02]  /*7a10*/  LOP3.LUT R16, R16, 0xffffff7f, RZ, 0xc0, !PT ;  /* 0xffffff7f10107812 */ /* 0x000fe400078ec0ff */
[----:B------:R-:W-:-:S07]  /*7a20*/  ISETP.GE.AND P0, PT, R34, 0x11, PT ;  /* 0x000000112200780c */ /* 0x000fce0003f06270 */
[----:B------:R-:W-:Y:S02]  /*7a30*/  @P2 LOP3.LUT R16, R16, 0x80, RZ, 0xfc, !PT ;  /* 0x0000008010102812 */ /* 0x000fe400078efcff */
[----:B------:R-:W-:Y:S02]  /*7a40*/  ISETP.GE.AND P2, PT, R34, 0x21, PT ;  /* 0x000000212200780c */ /* 0x000fe40003f46270 */
[----:B------:R-:W-:-:S04]  /*7a50*/  LOP3.LUT R16, R16, 0xffffefff, RZ, 0xc0, !PT ;  /* 0xffffefff10107812 */ /* 0x000fc800078ec0ff */
        /* <DEDUP_REMOVED lines=20> */
.L_x_9104:
[----:B0-----:R-:W0:Y:S01]  /*7ba0*/  LDC R0, c[0x0][0xc38] ;  /* 0x00030e00ff007b82 */ /* 0x001e220000000800 */
[----:B------:R-:W-:Y:S01]  /*7bb0*/  IMAD.MOV.U32 R23, RZ, RZ, R37 ;  /* 0x000000ffff177224 */ /* 0x000fe200078e0025 */
[----:B------:R-:W-:Y:S05]  /*7bc0*/  YIELD ;  /* 0x0000000000007946 */ /* 0x000fea0003800000 */
[----:B------:R-:W-:Y:S01]  /*7bd0*/  ULDC.64 UR4, c[0x0][0xa28] ;  /* 0x00028a0000047ab9 */ /* 0x000fe20000000a00 */
[----:B------:R-:W-:Y:S01]  /*7be0*/  IMAD.MOV.U32 R32, RZ, RZ, RZ ;  /* 0x000000ffff207224 */ /* 0x000fe200078e00ff */
[----:B0-----:R-:W-:-:S13]  /*7bf0*/  ISETP.NE.AND P0, PT, R0, 0x1, PT ;  /* 0x000000010000780c */ /* 0x001fda0003f05270 */
[----:B------:R-:W0:Y:S08]  /*7c00*/  @P0 LDC R0, c[0x0][0xc3c] ;  /* 0x00030f00ff000b82 */ /* 0x000e300000000800 */
[----:B-1----:R-:W1:Y:S01]  /*7c10*/  @P0 LDC R3, c[0x0][0xc40] ;  /* 0x00031000ff030b82 */ /* 0x002e620000000800 */
[----:B0-----:R-:W-:-:S05]  /*7c20*/  @P0 IMAD.HI.U32 R0, R37, R0, RZ ;  /* 0x0000000025000227 */ /* 0x001fca00078e00ff */
[----:B-1----:R-:W-:Y:S02]  /*7c30*/  @P0 SHF.R.U32.HI R23, RZ, R3, R0 ;  /* 0x00000003ff170219 */ /* 0x002fe40000011600 */
[----:B------:R-:W0:Y:S03]  /*7c40*/  LDC R0, c[0x0][0xc44] ;  /* 0x00031100ff007b82 */ /* 0x000e260000000800 */
[----:B--2---:R-:W-:Y:S01]  /*7c50*/  IMAD.MOV.U32 R18, RZ, RZ, R23 ;  /* 0x000000ffff127224 */ /* 0x004fe200078e0017 */
        /* <DEDUP_REMOVED lines=29> */
.L_x_9070:
[----:B------:R-:W-:-:S04]  /*7e30*/  UIADD3 UR4, UR37, 0x400, URZ ;  /* 0x0000040025047890 */ /* 0x000fc8000fffe03f */
[----:B------:R-:W-:-:S06]  /*7e40*/  ULOP3.LUT UP0, URZ, UR4, 0x3ff, URZ, 0xc0, !UPT ;  /* 0x000003ff043f7892 */ /* 0x000fcc000f80c03f */
[----:B------:R-:W-:-:S13]  /*7e50*/  PLOP3.LUT P0, PT, PT, PT, UP0, 0x80, 0x0 ;  /* 0x000000000000781c */ /* 0x000fda0003f0f008 */
        /* <DEDUP_REMOVED lines=17> */
.L_x_9072:
        /* <DEDUP_REMOVED lines=15> */
.L_x_9071:
        /* <DEDUP_REMOVED lines=13> */
.L_x_9121:
[----:B------:R-:W2:Y:S01]  /*8130*/  LDL R4, [R1+0x8] ;  /* 0x0000080001047983 */ /* 0x000ea20000100800 */
[----:B------:R-:W-:Y:S02]  /*8140*/  ISETP.NE.AND P0, PT, R8, 0x1, PT ;  /* 0x000000010800780c */ /* 0x000fe40003f05270 */
[C---:B------:R-:W-:Y:S02]  /*8150*/  LOP3.LUT P1, RZ, R16.reuse, 0x80, RZ, 0xc0, !PT ;  /* 0x0000008010ff7812 */ /* 0x040fe4000782c0ff */
[----:B-----5:R-:W-:Y:S02]  /*8160*/  SHF.R.S32.HI R33, RZ, 0x1f, R30 ;  /* 0x0000001fff217819 */ /* 0x020fe4000001141e */
[----:B------:R-:W-:Y:S02]  /*8170*/  LOP3.LUT R16, R16, 0xffffffbf, RZ, 0xc0, !PT ;  /* 0xffffffbf10107812 */ /* 0x000fe400078ec0ff */
[----:B------:R-:W-:-:S05]  /*8180*/  MOV R24, RZ ;  /* 0x000000ff00187202 */ /* 0x000fca0000000f00 */
[----:B------:R-:W0:Y:S01]  /*8190*/  @P0 LDC R0, c[0x0][0x434] ;  /* 0x00010d00ff000b82 */ /* 0x000e220000000800 */
[----:B------:R-:W-:-:S07]  /*81a0*/  @P0 LOP3.LUT R16, R16, 0x40, RZ, 0xfc, !PT ;  /* 0x0000004010100812 */ /* 0x000fce00078efcff */
[----:B-1----:R-:W1:Y:S08]  /*81b0*/  @P0 LDC R3, c[0x0][0x438] ;  /* 0x00010e00ff030b82 */ /* 0x002e700000000800 */
[----:B------:R-:W3:Y:S01]  /*81c0*/  @P1 LDC.64 R6, c[0x0][0x428] ;  /* 0x00010a00ff061b82 */ /* 0x000ee20000000a00 */
[----:B--2---:R-:W-:-:S07]  /*81d0*/  IMAD.IADD R25, R4, 0x1, R32 ;  /* 0x0000000104197824 */ /* 0x004fce00078e0220 */
[----:B------:R-:W2:Y:S01]  /*81e0*/  @P1 LDC.64 R4, c[0x0][0x418] ;  /* 0x00010600ff041b82 */ /* 0x000ea20000000a00 */
[----:B0-----:R-:W-:-:S04]  /*81f0*/  @P0 IMAD.HI.U32 R0, R25, R0, RZ ;  /* 0x0000000019000227 */ /* 0x001fc800078e00ff */
[----:B------:R-:W-:Y:S01]  /*8200*/  IMAD.MOV.U32 R9, RZ, RZ, R25 ;  /* 0x000000ffff097224 */ /* 0x000fe200078e0019 */
[----:B-1----:R-:W-:Y:S01]  /*8210*/  @P0 SHF.R.U32.HI R9, RZ, R3, R0 ;  /* 0x00000003ff090219 */ /* 0x002fe20000011600 */
[----:B---3--:R-:W-:-:S03]  /*8220*/  @P1 IMAD R0, R33, R6, RZ ;  /* 0x0000000621001224 */ /* 0x008fc600078e02ff */
[--C-:B------:R-:W-:Y:S01]  /*8230*/  @P1 SHF.R.S32.HI R3, RZ, 0x1f, R9.reuse ;  /* 0x0000001fff031819 */ /* 0x100fe20000011409 */
[----:B------:R-:W-:Y:S02]  /*8240*/  @P1 IMAD.MOV.U32 R2, RZ, RZ, R9 ;  /* 0x000000ffff021224 */ /* 0x000fe400078e0009 */
[C---:B------:R-:W-:Y:S02]  /*8250*/  @P1 IMAD R7, R30.reuse, R7, R0 ;  /* 0x000000071e071224 */ /* 0x040fe400078e0200 */
[----:B------:R-:W-:-:S04]  /*8260*/  @P1 IMAD.WIDE.U32 R2, R30, R6, R2 ;  /* 0x000000061e021225 */ /* 0x000fc800078e0002 */
[----:B------:R-:W-:Y:S01]  /*8270*/  @P1 IMAD.IADD R0, R3, 0x1, R7 ;  /* 0x0000000103001824 */ /* 0x000fe200078e0207 */
[----:B--2---:R-:W-:-:S04]  /*8280*/  @P1 LEA R4, P0, R2, R4, 0x2 ;  /* 0x0000000402041211 */ /* 0x004fc800078010ff */
[----:B------:R-:W-:-:S05]  /*8290*/  @P1 LEA.HI.X R5, R2, R5, R0, 0x2, P0 ;  /* 0x0000000502051211 */ /* 0x000fca00000f1400 */
[----:B------:R0:W5:Y:S01]  /*82a0*/  @P1 LDG.E R24, desc[UR48][R4.64] ;  /* 0x0000003004181981 */ /* 0x000162000c1e1900 */
[----:B------:R-:W-:Y:S01]  /*82b0*/  IMAD.U32 R2, RZ, RZ, UR41 ;  /* 0x00000029ff027e24 */ /* 0x000fe2000f8e00ff */
[----:B------:R-:W-:Y:S01]  /*82c0*/  LOP3.LUT R16, R16, 0xffffffdf, RZ, 0xc0, !PT ;  /* 0xffffffdf10107812 */ /* 0x000fe200078ec0ff */
[----:B------:R-:W-:Y:S01]  /*82d0*/  IMAD.MOV R0, RZ, RZ, -R9 ;  /* 0x000000ffff007224 */ /* 0x000fe200078e0a09 */
[----:B------:R-:W-:Y:S02]  /*82e0*/  SHF.R.S32.HI R29, RZ, 0x1f, R19 ;  /* 0x0000001fff1d7819 */ /* 0x000fe40000011413 */
[----:B------:R-:W-:Y:S01]  /*82f0*/  ISETP.NE.AND P0, PT, R2, 0x3, PT ;  /* 0x000000030200780c */ /* 0x000fe20003f05270 */
[----:B------:R-:W-:-:S12]  /*8300*/  IMAD R25, R8, R0, R25 ;  /* 0x0000000008197224 */ /* 0x000fd800078e0219 */
[----:B------:R-:W-:Y:S01]  /*8310*/  @P0 LOP3.LUT R16, R16, 0x20, RZ, 0xfc, !PT ;  /* 0x0000002010100812 */ /* 0x000fe200078efcff */
[----:B0-----:R-:W-:Y:S06]  /*8320*/  @!P0 BRA `(.L_x_9074) ;  /* 0x0000000000048947 */ /* 0x001fec0003800000 */
[----:B------:R-:W-:Y:S01]  /*8330*/  BPT.TRAP 0x1 ;  /* 0x000000040000795c */ /* 0x000fe20000300000 */
.L_x_9074:
[----:B------:R-:W-:Y:S01]  /*8340*/  LEA R22, R17, UR37, 0x3 ;  /* 0x0000002511167c11 */ /* 0x000fe2000f8e18ff */
[----:B------:R-:W-:Y:S01]  /*8350*/  BSSY B0, `(.L_x_9075) ;  /* 0x0000004000007945 */ /* 0x000fe20003800000 */
[----:B------:R-:W-:-:S04]  /*8360*/  SHF.L.U32 R3, R27, 0x1f, RZ ;  /* 0x0000001f1b037819 */ /* 0x000fc800000006ff */
[----:B------:R-:W0:Y:S02]  /*8370*/  SYNCS.PHASECHK.TRANS64.TRYWAIT P0, [R22+URZ+0x22840], R3 ;  /* 0x02284003160075a7 */ /* 0x000e24000800017f */
[----:B0-----:R-:W-:Y:S05]  /*8380*/  @!P0 BRA `(.L_x_9076) ;  /* 0x0000002c00608947 */ /* 0x001fea0003800000 */
.L_x_9122:
[----:B------:R-:W-:Y:S05]  /*8390*/  BSYNC B0 ;  /* 0x0000000000007941 */ /* 0x000fea0003800000 */
.L_x_9075:
[----:B------:R-:W-:Y:S01]  /*83a0*/  SHF.R.S32.HI R26, RZ, 0x1f, R25 ;  /* 0x0000001fff1a7819 */ /* 0x000fe20000011419 */
[----:B------:R-:W1:Y:S01]  /*83b0*/  S2R R20, SR_TID.X ;  /* 0x0000000000147919 */ /* 0x000e620000002100 */
[----:B------:R-:W-:Y:S01]  /*83c0*/  ULDC.64 UR4, c[0x0][0x300] ;  /* 0x0000c00000047ab9 */ /* 0x000fe20000000a00 */
[----:B-----5:R-:W-:Y:S01]  /*83d0*/  SHF.R.S32.HI R4, RZ, 0x1f, R24 ;  /* 0x0000001fff047819 */ /* 0x020fe20000011418 */
[----:B0-----:R-:W-:Y:S01]  /*83e0*/  IMAD.WIDE.U32 R2, R25, UR4, RZ ;  /* 0x0000000419027c25 */ /* 0x001fe2000f8e00ff */
[----:B------:R-:W-:-:S03]  /*83f0*/  LOP3.LUT P1, RZ, R16, 0x1, RZ, 0xc0, !PT ;  /* 0x0000000110ff7812 */ /* 0x000fc6000782c0ff */
[----:B------:R-:W-:Y:S01]  /*8400*/  IMAD R0, R26, UR4, RZ ;  /* 0x000000041a007c24 */ /* 0x000fe2000f8e02ff */
        /* <DEDUP_REMOVED lines=25> */
[C---:B------:R-:W-:Y:S02]  /*85a0*/  ISETP.GE.AND P4, PT, R34.reuse, 0x21, PT ;  /* 0x000000212200780c */ /* 0x040fe40003f86270 */
[----:B------:R-:W-:Y:S01]  /*85b0*/  ISETP.GE.AND P3, PT, R34, 0x31, PT ;  /* 0x000000312200780c */ /* 0x000fe20003f66270 */
[----:B------:R-:W-:Y:S04]  /*85c0*/  SHFL.IDX PT, R6, R5, 0x1, 0x181f ;  /* 0x00381f0005067f89 */ /* 0x000fe800000e0000 */
[----:B------:R-:W-:Y:S02]  /*85d0*/  SHFL.IDX PT, R9, R5, 0x2, 0x181f ;  /* 0x00581f0005097f89 */ /* 0x000fe400000e0000 */
[----:B------:R-:W-:-:S02]  /*85e0*/  @P2 LEA R7, R4, UR37, 0x1 ;  /* 0x0000002504072c11 */ /* 0x000fc4000f8e08ff */
[----:B------:R-:W-:Y:S02]  /*85f0*/  @P5 LEA R12, R4, UR37, 0x1 ;  /* 0x00000025040c5c11 */ /* 0x000fe4000f8e08ff */
[----:B0-----:R-:W-:Y:S02]  /*8600*/  @P2 LEA R2, P0, R20, R14, 0x1 ;  /* 0x0000000e14022211 */ /* 0x001fe400078008ff */
[----:B------:R-:W0:Y:S03]  /*8610*/  SHFL.IDX PT, R14, R0, 0x1, 0x181f ;  /* 0x00381f00000e7f89 */ /* 0x000e2600000e0000 */
[----:B-1----:R-:W-:-:S05]  /*8620*/  @P2 IMAD.X R3, RZ, RZ, R3, P0 ;  /* 0x000000ffff032224 */ /* 0x002fca00000e0603 */
[----:B------:R1:W-:Y:S01]  /*8630*/  @P2 LDGSTS.E.BYPASS.LTC128B.128 [R7+0x1c400], desc[UR48][R2.64], !P1 ;  /* 0x1c40000002072fae */ /* 0x0003e2000c901d70 */
[----:B------:R-:W-:-:S03]  /*8640*/  ISETP.GE.AND P2, PT, R34, 0x41, PT ;  /* 0x000000412200780c */ /* 0x000fc60003f46270 */
[----:B-1----:R-:W-:Y:S01]  /*8650*/  SHFL.IDX PT, R7, R5, 0x3, 0x181f ;  /* 0x00781f0005077f89 */ /* 0x002fe200000e0000 */
[----:B0-----:R-:W-:-:S03]  /*8660*/  @P5 LEA R11, P0, R20, R14, 0x1 ;  /* 0x0000000e140b5211 */ /* 0x001fc600078008ff */
[----:B------:R-:W0:Y:S02]  /*8670*/  SHFL.IDX PT, R14, R0, 0x2, 0x181f ;  /* 0x00581f00000e7f89 */ /* 0x000e2400000e0000 */
[----:B------:R-:W-:Y:S02]  /*8680*/  @P5 IMAD.X R6, RZ, RZ, R6, P0 ;  /* 0x000000ffff065224 */ /* 0x000fe400000e0606 */
[----:B------:R-:W-:Y:S02]  /*8690*/  @P5 IMAD.MOV.U32 R2, RZ, RZ, R11 ;  /* 0x000000ffff025224 */ /* 0x000fe400078e000b */
[----:B------:R-:W-:-:S05]  /*86a0*/  @P5 IMAD.MOV.U32 R3, RZ, RZ, R6 ;  /* 0x000000ffff035224 */ /* 0x000fca00078e0006 */
[----:B------:R1:W-:Y:S01]  /*86b0*/  @P5 LDGSTS.E.BYPASS.LTC128B.128 [R12+0x1cc00], desc[UR48][R2.64], !P1 ;  /* 0x1cc00000020c5fae */ /* 0x0003e2000c901d70 */
[----:B0-----:R-:W-:-:S03]  /*86c0*/  @P4 LEA R10, P0, R20, R14, 0x1 ;  /* 0x0000000e140a4211 */ /* 0x001fc600078008ff */
[----:B-1----:R-:W-:Y:S01]  /*86d0*/  SHFL.IDX PT, R2, R5, 0x4, 0x181f ;  /* 0x00981f0005027f89 */ /* 0x002fe200000e0000 */
[----:B------:R-:W-:-:S03]  /*86e0*/  @P4 LEA R12, R4, UR37, 0x1 ;  /* 0x00000025040c4c11 */ /* 0x000fc6000f8e08ff */
[----:B------:R-:W0:Y:S01]  /*86f0*/  SHFL.IDX PT, R14, R0, 0x3, 0x181f ;  /* 0x00781f00000e7f89 */ /* 0x000e2200000e0000 */
[----:B------:R-:W-:-:S03]  /*8700*/  @P4 IMAD.X R9, RZ, RZ, R9, P0 ;  /* 0x000000ffff094224 */ /* 0x000fc600000e0609 */
[----:B------:R-:W-:Y:S01]  /*8710*/  SHFL.IDX PT, R5, R5, 0x5, 0x181f ;  /* 0x00b81f0005057f89 */ /* 0x000fe200000e0000 */
[----:B------:R-:W-:Y:S01]  /*8720*/  @P4 IMAD.MOV.U32 R3, RZ, RZ, R9 ;  /* 0x000000ffff034224 */ /* 0x000fe200078e0009 */
[----:B------:R-:W-:Y:S02]  /*8730*/  @P3 LEA R9, R4, UR37, 0x1 ;  /* 0x0000002504093c11 */ /* 0x000fe4000f8e08ff */
[C---:B0-----:R-:W-:Y:S02]  /*8740*/  @P3 LEA R8, P0, R20.reuse, R14, 0x1 ;  /* 0x0000000e14083211 */ /* 0x041fe400078008ff */
[----:B------:R-:W0:Y:S03]  /*8750*/  SHFL.IDX PT, R14, R0, 0x4, 0x181f ;  /* 0x00981f00000e7f89 */ /* 0x000e2600000e0000 */
[----:B------:R-:W-:Y:S01]  /*8760*/  @P3 IMAD.X R7, RZ, RZ, R7, P0 ;  /* 0x000000ffff073224 */ /* 0x000fe200000e0607 */
[----:B0-----:R-:W-:-:S02]  /*8770*/  @P2 LEA R6, P0, R20, R14, 0x1 ;  /* 0x0000000e14062211 */ /* 0x001fc400078008ff */
[----:B------:R0:W1:Y:S03]  /*8780*/  SHFL.IDX PT, R14, R0, 0x5, 0x181f ;  /* 0x00b81f00000e7f89 */ /* 0x00006600000e0000 */
[----:B------:R-:W-:Y:S02]  /*8790*/  @P2 IMAD.X R11, RZ, RZ, R2, P0 ;  /* 0x000000ffff0b2224 */ /* 0x000fe400000e0602 */
[----:B------:R-:W-:-:S05]  /*87a0*/  @P4 IMAD.MOV.U32 R2, RZ, RZ, R10 ;  /* 0x000000ffff024224 */ /* 0x000fca00078e000a */
[----:B------:R2:W-:Y:S02]  /*87b0*/  @P4 LDGSTS.E.BYPASS.LTC128B.128 [R12+0x1d400], desc[UR48][R2.64], !P1 ;  /* 0x1d400000020c4fae */ /* 0x0005e4000c901d70 */
[----:B--2---:R-:W-:Y:S02]  /*87c0*/  @P3 IMAD.MOV.U32 R2, RZ, RZ, R8 ;  /* 0x000000ffff023224 */ /* 0x004fe400078e0008 */
[----:B------:R-:W-:Y:S01]  /*87d0*/  @P3 IMAD.MOV.U32 R3, RZ, RZ, R7 ;  /* 0x000000ffff033224 */ /* 0x000fe200078e0007 */
[----:B------:R-:W-:-:S04]  /*87e0*/  @P2 LEA R7, R4, UR37, 0x1 ;  /* 0x0000002504072c11 */ /* 0x000fc8000f8e08ff */
[----:B------:R2:W-:Y:S02]  /*87f0*/  @P3 LDGSTS.E.BYPASS.LTC128B.128 [R9+0x1dc00], desc[UR48][R2.64], !P1 ;  /* 0x1dc0000002093fae */ /* 0x0005e4000c901d70 */
[----:B--2---:R-:W-:Y:S01]  /*8800*/  @P2 IMAD.MOV.U32 R2, RZ, RZ, R6 ;  /* 0x000000ffff022224 */ /* 0x004fe200078e0006 */
[----:B------:R-:W-:-:S05]  /*8810*/  @P2 MOV R3, R11 ;  /* 0x0000000b00032202 */ /* 0x000fca0000000f00 */
[----:B-1----:R0:W-:Y:S02]  /*8820*/  @P2 LDGSTS.E.BYPASS.LTC128B.128 [R7+0x1e400], desc[UR48][R2.64], !P1 ;  /* 0x1e40000002072fae */ /* 0x0021e4000c901d70 */
.L_x_9136:
        /* <DEDUP_REMOVED lines=10> */
.L_x_9078:
        /* <DEDUP_REMOVED lines=11> */
.L_x_9079:
        /* <DEDUP_REMOVED lines=23> */
.L_x_9080:
[----:B0-----:R-:W0:Y:S01]  /*8af0*/  LDC R5, c[0x0][0x448] ;  /* 0x00011200ff057b82 */ /* 0x001e220000000800 */
[----:B------:R-:W-:Y:S01]  /*8b00*/  IMAD.MOV R0, RZ, RZ, -R23 ;  /* 0x000000ffff007224 */ /* 0x000fe200078e0a17 */
[----:B------:R-:W-:Y:S01]  /*8b10*/  ULDC UR4, c[0x0][0xc38] ;  /* 0x00030e0000047ab9 */ /* 0x000fe20000000800 */
[----:B------:R-:W2:Y:S01]  /*8b20*/  S2R R21, SR_TID.X ;  /* 0x0000000000157919 */ /* 0x000ea20000002100 */
[----:B------:R-:W-:Y:S01]  /*8b30*/  LOP3.LUT P5, RZ, R16, 0x2000, RZ, 0xc0, !PT ;  /* 0x0000200010ff7812 */ /* 0x000fe200078ac0ff */
[----:B------:R-:W-:Y:S01]  /*8b40*/  IMAD R0, R0, UR4, R37 ;  /* 0x0000000400007c24 */ /* 0x000fe2000f8e0225 */
[----:B------:R-:W-:Y:S01]  /*8b50*/  ULDC.64 UR4, c[0x0][0x2d8] ;  /* 0x0000b60000047ab9 */ /* 0x000fe20000000a00 */
[----:B------:R-:W-:Y:S02]  /*8b60*/  LEA R20, R31, UR37, 0x1 ;  /* 0x000000251f147c11 */ /* 0x000fe4000f8e08ff */
[----:B------:R-:W-:-:S05]  /*8b70*/  IMAD.SHL.U32 R0, R0, 0x80, RZ ;  /* 0x0000008000007824 */ /* 0x000fca00078e00ff */
[----:B------:R-:W-:-:S05]  /*8b80*/  LOP3.LUT R6, R28, R0, RZ, 0xfc, !PT ;  /* 0x000000001c067212 */ /* 0x000fca00078efcff */
[----:B------:R-:W-:Y:S01]  /*8b90*/  IMAD.MOV.U32 R4, RZ, RZ, R6 ;  /* 0x000000ffff047224 */ /* 0x000fe200078e0006 */
[----:B0-----:R-:W-:Y:S01]  /*8ba0*/  ISETP.NE.AND P0, PT, R5, 0x1, PT ;  /* 0x000000010500780c */ /* 0x001fe20003f05270 */
[----:B--2---:R-:W-:-:S12]  /*8bb0*/  IMAD.SHL.U32 R21, R21, 0x8, RZ ;  /* 0x0000000815157824 */ /* 0x004fd800078e00ff */
[----:B------:R-:W0:Y:S01]  /*8bc0*/  @P0 LDC R3, c[0x0][0x44c] ;  /* 0x00011300ff030b82 */ /* 0x000e220000000800 */
[----:B------:R-:W-:-:S07]  /*8bd0*/  LOP3.LUT R21, R21, 0x38, RZ, 0xc0, !PT ;  /* 0x0000003815157812 */ /* 0x000fce00078ec0ff */
[----:B------:R-:W2:Y:S01]  /*8be0*/  @P0 LDC R7, c[0x0][0x450] ;  /* 0x00011400ff070b82 */ /* 0x000ea20000000800 */
[----:B0-----:R-:W-:-:S05]  /*8bf0*/  @P0 IMAD.HI.U32 R2, R6, R3, RZ ;  /* 0x0000000306020227 */ /* 0x001fca00078e00ff */
[----:B--2---:R-:W-:Y:S01]  /*8c00*/  @P0 SHF.R.U32.HI R4, RZ, R7, R2 ;  /* 0x00000007ff040219 */ /* 0x004fe20000011602 */
[----:B------:R-:W-:Y:S01]  /*8c10*/  IMAD R2, R29, UR4, RZ ;  /* 0x000000041d027c24 */ /* 0x000fe2000f8e02ff */
[----:B------:R-:W-:-:S03]  /*8c20*/  SHF.R.S32.HI R7, RZ, 0x1f, R18 ;  /* 0x0000001fff077819 */ /* 0x000fc60000011412 */
[C---:B------:R-:W-:Y:S02]  /*8c30*/  IMAD R9, R19.reuse, UR5, R2 ;  /* 0x0000000513097c24 */ /* 0x040fe4000f8e0202 */
[----:B------:R-:W-:Y:S01]  /*8c40*/  IMAD.WIDE.U32 R2, R19, UR4, RZ ;  /* 0x0000000413027c25 */ /* 0x000fe2000f8e00ff */
[----:B------:R-:W-:-:S03]  /*8c50*/  ULDC.64 UR4, c[0x0][0x2e0] ;  /* 0x0000b80000047ab9 */ /* 0x000fc60000000a00 */
[----:B------:R-:W-:Y:S02]  /*8c60*/  IMAD.MOV R8, RZ, RZ, -R4 ;  /* 0x000000ffff087224 */ /* 0x000fe400078e0a04 */
[----:B------:R-:W-:Y:S02]  /*8c70*/  IMAD.IADD R3, R3, 0x1, R9 ;  /* 0x0000000103037824 */ /* 0x000fe400078e0209 */
[----:B------:R-:W-:Y:S02]  /*8c80*/  IMAD R7, R7, UR4, RZ ;  /* 0x0000000407077c24 */ /* 0x000fe4000f8e02ff */
[----:B------:R-:W-:Y:S01]  /*8c90*/  IMAD R5, R5, R8, R6 ;  /* 0x0000000805057224 */ /* 0x000fe200078e0206 */
[----:B------:R-:W-:Y:S01]  /*8ca0*/  SHF.R.S32.HI R6, RZ, 0x1f, R4 ;  /* 0x0000001fff067819 */ /* 0x000fe20000011404 */
        /* <DEDUP_REMOVED lines=21> */
[----:B------:R-:W2:Y:S01]  /*8e00*/  SHFL.IDX PT, R2, R5, RZ, 0x181f ;  /* 0x00181fff05027589 */ /* 0x000ea200000e0000 */
[C---:B------:R-:W-:Y:S01]  /*8e10*/  VIADD R7, R0.reuse, 0x10 ;  /* 0x0000001000077836 */ /* 0x040fe20000000000 */
[----:B------:R-:W-:Y:S02]  /*8e20*/  ISETP.GE.AND P0, PT, R0, UR39, PT ;  /* 0x0000002700007c0c */ /* 0x000fe4000bf06270 */
[----:B------:R-:W-:Y:S11]  /*8e30*/  SHFL.IDX PT, R6, R5, 0x1, 0x181f ;  /* 0x00381f0005067f89 */ /* 0x000ff600000e0000 */
[----:B0-----:R-:W-:-:S05]  /*8e40*/  @!P0 LEA R14, P1, R21, R14, 0x1 ;  /* 0x0000000e150e8211 */ /* 0x001fca00078208ff */
[----:B--2---:R-:W-:Y:S02]  /*8e50*/  @!P0 IMAD.X R3, RZ, RZ, R2, P1 ;  /* 0x000000ffff038224 */ /* 0x004fe400008e0602 */
[----:B------:R-:W-:Y:S02]  /*8e60*/  @!P0 IMAD.MOV.U32 R2, RZ, RZ, R14 ;  /* 0x000000ffff028224 */ /* 0x000fe400078e000e */
        /* <DEDUP_REMOVED lines=9> */
[----:B------:R-:W-:Y:S01]  /*8f00*/  ISETP.GE.AND P0, PT, R7, UR39, PT ;  /* 0x0000002707007c0c */ /* 0x000fe2000bf06270 */
[----:B------:R-:W-:-:S12]  /*8f10*/  VIADD R7, R0, 0x30 ;  /* 0x0000003000077836 */ /* 0x000fd80000000000 */
[----:B0-----:R-:W-:Y:S02]  /*8f20*/  @!P0 LEA R2, P1, R21, R14, 0x1 ;  /* 0x0000000e15028211 */ /* 0x001fe400078208ff */
[----:B------:R-:W0:Y:S03]  /*8f30*/  SHFL.IDX PT, R14, R4, 0x3, 0x181f ;  /* 0x00781f00040e7f89 */ /* 0x000e2600000e0000 */
[----:B--2---:R-:W-:Y:S02]  /*8f40*/  @!P0 IMAD.X R3, RZ, RZ, R6, P1 ;  /* 0x000000ffff038224 */ /* 0x004fe400008e0606 */
        /* <DEDUP_REMOVED lines=23> */
[----:B------:R-:W-:-:S13]  /*90c0*/  ISETP.GE.AND P0, PT, R7, UR39, PT ;  /* 0x0000002707007c0c */ /* 0x000fda000bf06270 */
[----:B0-----:R-:W-:Y:S02]  /*90d0*/  @!P0 LEA R2, P1, R21, R14, 0x1 ;  /* 0x0000000e15028211 */ /* 0x001fe400078208ff */
[----:B------:R0:W3:Y:S03]  /*90e0*/  SHFL.IDX PT, R14, R4, 0x7, 0x181f ;  /* 0x00f81f00040e7f89 */ /* 0x0000e600000e0000 */
[----:B--2---:R-:W-:Y:S02]  /*90f0*/  @!P0 IMAD.X R3, RZ, RZ, R6, P1 ;  /* 0x000000ffff038224 */ /* 0x004fe400008e0606 */
[----:B------:R0:W2:Y:S04]  /*9100*/  SHFL.IDX PT, R6, R5, 0x7, 0x181f ;  /* 0x00f81f0005067f89 */ /* 0x0000a800000e0000 */
[----:B------:R0:W-:Y:S02]  /*9110*/  @!P0 LDGSTS.E.BYPASS.LTC128B.128 [R20+0x1b400], desc[UR48][R2.64], !P5 ;  /* 0x1b40000002148fae */ /* 0x0001e4000e901d70 */
.L_x_9153:
[----:B0-----:R-:W4:Y:S01]  /*9120*/  LDL R5, [R1+0x4] ;  /* 0x0000040001057983 */ /* 0x001f220000100800 */
[----:B------:R-:W-:-:S05]  /*9130*/  VIADD R0, R0, 0x70 ;  /* 0x0000007000007836 */ /* 0x000fca0000000000 */
[----:B------:R-:W-:-:S13]  /*9140*/  ISETP.GE.AND P0, PT, R0, UR39, PT ;  /* 0x0000002700007c0c */ /* 0x000fda000bf06270 */
[----:B---3--:R-:W-:-:S05]  /*9150*/  @!P0 LEA R2, P1, R21, R14, 0x1 ;  /* 0x0000000e15028211 */ /* 0x008fca00078208ff */
[----:B--2---:R-:W-:-:S05]  /*9160*/  @!P0 IMAD.X R3, RZ, RZ, R6, P1 ;  /* 0x000000ffff038224 */ /* 0x004fca00008e0606 */
[----:B------:R-:W-:Y:S01]  /*9170*/  @!PT LDS RZ, [RZ] ;  /* 0x00000000fffff984 */ /* 0x000fe20000000800 */
[----:B------:R-:W-:Y:S01]  /*9180*/  @!PT LDS RZ, [RZ] ;  /* 0x00000000fffff984 */ /* 0x000fe20000000800 */
[----:B------:R-:W-:Y:S01]  /*9190*/  @!PT LDS RZ, [RZ] ;  /* 0x00000000fffff984 */ /* 0x000fe20000000800 */
[----:B------:R0:W-:Y:S01]  /*91a0*/  @!P0 LDGSTS.E.BYPASS.LTC128B.128 [R20+0x1bc00], desc[UR48][R2.64], !P5 ;  /* 0x1bc0000002148fae */ /* 0x0001e2000e901d70 */
[----:B------:R-:W-:Y:S01]  /*91b0*/  NOP ;  /* 0x0000000000007918 */ /* 0x000fe20000000000 */
[----:B------:R-:W-:Y:S02]  /*91c0*/  SYNCS.ARRIVE.TRANS64.RED.A0T1 RZ, [UR37+0x22800], RZ ;  /* 0x022800ffffff79a7 */ /* 0x000fe40008200425 */
[----:B------:R-:W-:Y:S01]  /*91d0*/  ARRIVES.LDGSTSBAR.64.TRANSCNT [UR37+0x22800] ;  /* 0x02280000ff0079b0 */ /* 0x000fe20008000aa5 */
[----:B----4-:R-:W-:-:S04]  /*91e0*/  LOP3.LUT R0, R5, 0x1, RZ, 0xc, !PT ;  /* 0x0000000105007812 */ /* 0x010fc800078e0cff */
[----:B------:R-:W-:Y:S01]  /*91f0*/  SHF.L.U32 R0, R0, 0x1f, RZ ;  /* 0x0000001f00007819 */ /* 0x000fe200000006ff */
[----:B------:R-:W-:Y:S01]  /*9200*/  NOP ;  /* 0x0000000000007918 */ /* 0x000fe20000000000 */
[----:B------:R-:W-:Y:S01]  /*9210*/  SYNCS.ARRIVE.TRANS64.A1T0 RZ, [UR37+0x22800], RZ ;  /* 0x022800ffffff79a7 */ /* 0x000fe20008100025 */
[----:B------:R-:W-:Y:S01]  /*9220*/  BSSY B0, `(.L_x_9082) ;  /* 0x0000003000007945 */ /* 0x000fe20003800000 */
[----:B------:R-:W2:Y:S03]  /*9230*/  SYNCS.PHASECHK.TRANS64.TRYWAIT P0, [UR37+0x22820], R0 ;  /* 0x02282000ff0075a7 */ /* 0x000ea60008000165 */
[----:B0-2---:R-:W-:Y:S05]  /*9240*/  @!P0 BRA `(.L_x_9083) ;  /* 0x0000002c00cc8947 */ /* 0x005fea0003800000 */
.L_x_9154:
[----:B------:R-:W-:Y:S05]  /*9250*/  BSYNC B0 ;  /* 0x0000000000007941 */ /* 0x000fea0003800000 */
.L_x_9082:
[----:B------:R-:W-:-:S04]  /*9260*/  MOV R2, UR41 ;  /* 0x0000002900027c02 */ /* 0x000fc80008000f00 */
[----:B------:R-:W-:-:S13]  /*9270*/  ISETP.NE.AND P0, PT, R2, 0x3, PT ;  /* 0x000000030200780c */ /* 0x000fda0003f05270 */
[----:B------:R-:W-:Y:S05]  /*9280*/  @!P0 BRA `(.L_x_9084) ;  /* 0x0000000000048947 */ /* 0x000fea0003800000 */
[----:B------:R-:W-:Y:S01]  /*9290*/  BPT.TRAP 0x1 ;  /* 0x000000040000795c */ /* 0x000fe20000300000 */
.L_x_9084:
[----:B0-----:R-:W-:Y:S01]  /*92a0*/  SHF.L.U32 R3, R27, 0x1f, RZ ;  /* 0x0000001f1b037819 */ /* 0x001fe200000006ff */
[----:B------:R-:W-:Y:S03]  /*92b0*/  BSSY B0, `(.L_x_9085) ;  /* 0x0000003000007945 */ /* 0x000fe60003800000 */
[----:B------:R-:W0:Y:S02]  /*92c0*/  SYNCS.PHASECHK.TRANS64.TRYWAIT P0, [R22+URZ+0x22860], R3 ;  /* 0x02286003160075a7 */ /* 0x000e24000800017f */
[----:B0-----:R-:W-:Y:S05]  /*92d0*/  @!P0 BRA `(.L_x_9086) ;  /* 0x0000002c00c08947 */ /* 0x001fea0003800000 */
.L_x_9155:
[----:B------:R-:W-:Y:S05]  /*92e0*/  BSYNC B0 ;  /* 0x0000000000007941 */ /* 0x000fea0003800000 */
.L_x_9085:
[----:B------:R-:W2:Y:S01]  /*92f0*/  LDL.LU R0, [R1] ;  /* 0x0000000001007983 */ /* 0x000ea20000300800 */
[----:B------:R-:W-:Y:S01]  /*9300*/  ULDC.64 UR4, c[0x0][0x328] ;  /* 0x0000ca0000047ab9 */ /* 0x000fe20000000a00 */
[----:B------:R-:W-:Y:S02]  /*9310*/  IMAD R6, R17, 0x6000, R31 ;  /* 0x0000600011067824 */ /* 0x000fe400078e021f */
[----:B------:R-:W-:Y:S02]  /*9320*/  IMAD R26, R26, UR4, RZ ;  /* 0x000000041a1a7c24 */ /* 0x000fe4000f8e02ff */
[----:B0-----:R-:W-:-:S04]  /*9330*/  IMAD.WIDE.U32 R2, R25, UR4, RZ ;  /* 0x0000000419027c25 */ /* 0x001fc8000f8e00ff */
[----:B------:R-:W-:Y:S01]  /*9340*/  IMAD R5, R25, UR5, R26 ;  /* 0x0000000519057c24 */ /* 0x000fe2000f8e021a */
[----:B------:R-:W-:-:S03]  /*9350*/  ULDC.64 UR4, c[0x0][0x338] ;  /* 0x0000ce0000047ab9 */ /* 0x000fc60000000a00 */
[----:B------:R-:W-:Y:S02]  /*9360*/  IMAD.IADD R3, R3, 0x1, R5 ;  /* 0x0000000103037824 */ /* 0x000fe400078e0205 */
[----:B------:R-:W-:-:S04]  /*9370*/  IMAD.WIDE.U32 R2, R24, UR4, R2 ;  /* 0x0000000418027c25 */ /* 0x000fc8000f8e0002 */
[----:B--2---:R-:W-:-:S04]  /*9380*/  IMAD R5, R0, UR4, RZ ;  /* 0x0000000400057c24 */ /* 0x004fc8000f8e02ff */
        /* <DEDUP_REMOVED lines=12> */
[----:B------:R-:W-:Y:S01]  /*9450*/  LOP3.LUT P6, RZ, R16, 0x800000, RZ, 0xc0, !PT ;  /* 0x0080000010ff7812 */ /* 0x000fe200078cc0ff */
[----:B------:R-:W0:Y:S01]  /*9460*/  S2R R4, SR_TID.X ;  /* 0x0000000000047919 */ /* 0x000e220000002100 */
[----:B------:R-:W-:Y:S02]  /*9470*/  LEA R6, R6, UR37, 0x1 ;  /* 0x0000002506067c11 */ /* 0x000fe4000f8e08ff */
[----:B------:R-:W-:Y:S01]  /*9480*/  P2R R20, PR, RZ, 0x40 ;  /* 0x00000040ff147803 */ /* 0x000fe20000000000 */
[----:B------:R-:W2:Y:S01]  /*9490*/  SHFL.IDX PT, R2, R8, RZ, 0x181f ;  /* 0x00181fff08027589 */ /* 0x000ea200000e0000 */
        /* <DEDUP_REMOVED lines=11> */
[----:B------:R3:W-:Y:S01]  /*9550*/  STL [R1+0xc], R17 ;  /* 0x00000c1101007387 */ /* 0x0007e20000100800 */
[----:B------:R-:W-:-:S02]  /*9560*/  P2R R9, PR, RZ, 0x40 ;  /* 0x00000040ff097803 */ /* 0x000fc40000000000 */
[C---:B------:R-:W-:Y:S01]  /*9570*/  LOP3.LUT P6, RZ, R16.reuse, 0x20000000, RZ, 0xc0, !PT ;  /* 0x2000000010ff7812 */ /* 0x040fe200078cc0ff */
[----:B------:R-:W4:Y:S01]  /*9580*/  SHFL.IDX PT, R3, R7, RZ, 0x181f ;  /* 0x00181fff07037589 */ /* 0x000f2200000e0000 */
[C---:B------:R-:W-:Y:S02]  /*9590*/  LOP3.LUT P2, RZ, R16.reuse, 0x10000, RZ, 0xc0, !PT ;  /* 0x0001000010ff7812 */ /* 0x040fe4000784c0ff */
[----:B------:R-:W-:Y:S02]  /*95a0*/  P2R R23, PR, RZ, 0x40 ;  /* 0x00000040ff177803 */ /* 0x000fe40000000000 */
[----:B------:R-:W-:Y:S02]  /*95b0*/  LOP3.LUT P6, RZ, R35, 0x1, RZ, 0xc0, !PT ;  /* 0x0000000123ff7812 */ /* 0x000fe400078cc0ff */
[----:B------:R-:W-:Y:S01]  /*95c0*/  LOP3.LUT P1, RZ, R16, 0x8000, RZ, 0xc0, !PT ;  /* 0x0000800010ff7812 */ /* 0x000fe2000782c0ff */
[----:B0-----:R-:W-:Y:S01]  /*95d0*/  IMAD.SHL.U32 R4, R4, 0x8, RZ ;  /* 0x0000000804047824 */ /* 0x001fe200078e00ff */
[----:B------:R-:W-:-:S02]  /*95e0*/  P2R R24, PR, RZ, 0x40 ;  /* 0x00000040ff187803 */ /* 0x000fc40000000000 */
[----:B------:R-:W-:Y:S02]  /*95f0*/  LOP3.LUT P6, RZ, R16, 0x100000, RZ, 0xc0, !PT ;  /* 0x0010000010ff7812 */ /* 0x000fe400078cc0ff */
[----:B------:R-:W-:Y:S02]  /*9600*/  LOP3.LUT R4, R4, 0x38, RZ, 0xc0, !PT ;  /* 0x0000003804047812 */ /* 0x000fe400078ec0ff */
[----:B------:R-:W-:Y:S02]  /*9610*/  P2R R25, PR, RZ, 0x40 ;  /* 0x00000040ff197803 */ /* 0x000fe40000000000 */
[----:B------:R-:W-:-:S04]  /*9620*/  LOP3.LUT P6, RZ, R16, 0x2000000, RZ, 0xc0, !PT ;  /* 0x0200000010ff7812 */ /* 0x000fc800078cc0ff */
[----:B------:R-:W-:Y:S02]  /*9630*/  P2R R26, PR, RZ, 0x40 ;  /* 0x00000040ff1a7803 */ /* 0x000fe40000000000 */
[----:B------:R-:W-:-:S04]  /*9640*/  LOP3.LUT P6, RZ, R16, 0x40000000, RZ, 0xc0, !PT ;  /* 0x4000000010ff7812 */ /* 0x000fc800078cc0ff */
[----:B------:R-:W-:Y:S02]  /*9650*/  P2R R0, PR, RZ, 0x40 ;  /* 0x00000040ff007803 */ /* 0x000fe40000000000 */
[----:B------:R-:W-:-:S03]  /*9660*/  LOP3.LUT P6, RZ, R35, 0x2, RZ, 0xc0, !PT ;  /* 0x0000000223ff7812 */ /* 0x000fc600078cc0ff */
[----:B------:R0:W-:Y:S01]  /*9670*/  STL [R1], R0 ;  /* 0x0000000001007387 */ /* 0x0001e20000100800 */
[----:B---3--:R-:W-:Y:S02]  /*9680*/  P2R R17, PR, RZ, 0x40 ;  /* 0x00000040ff117803 */ /* 0x008fe40000000000 */
[----:B------:R-:W-:-:S04]  /*9690*/  LOP3.LUT P6, RZ, R16, 0x200000, RZ, 0xc0, !PT ;  /* 0x0020000010ff7812 */ /* 0x000fc800078cc0ff */
[----:B------:R-:W-:Y:S02]  /*96a0*/  P2R R19, PR, RZ, 0x40 ;  /* 0x00000040ff137803 */ /* 0x000fe40000000000 */
[----:B------:R-:W-:Y:S01]  /*96b0*/  LOP3.LUT P6, RZ, R16, 0x4000000, RZ, 0xc0, !PT ;  /* 0x0400000010ff7812 */ /* 0x000fe200078cc0ff */
[----:B0-----:R-:W-:-:S03]  /*96c0*/  IMAD.SHL.U32 R0, R4, 0x2, RZ ;  /* 0x0000000204007824 */ /* 0x001fc600078e00ff */
[----:B-1----:R-:W-:Y:S02]  /*96d0*/  P2R R22, PR, RZ, 0x40 ;  /* 0x00000040ff167803 */ /* 0x002fe40000000000 */
[----:B------:R-:W-:Y:S02]  /*96e0*/  LOP3.LUT P6, RZ, R16, 0x80000000, RZ, 0xc0, !PT ;  /* 0x8000000010ff7812 */ /* 0x000fe400078cc0ff */
[----:B--2---:R-:W-:Y:S02]  /*96f0*/  IADD3 R14, P0, R2, R0, RZ ;  /* 0x00000000020e7210 */ /* 0x004fe40007f1e0ff */
[----:B------:R-:W-:Y:S01]  /*9700*/  P2R R27, PR, RZ, 0x40 ;  /* 0x00000040ff1b7803 */ /* 0x000fe20000000000 */
[----:B------:R-:W0:Y:S01]  /*9710*/  SHFL.IDX PT, R2, R8, 0x1, 0x181f ;  /* 0x00381f0008027f89 */ /* 0x000e2200000e0000 */
[----:B------:R-:W-:Y:S01]  /*9720*/  LOP3.LUT P6, RZ, R35, 0x4, RZ, 0xc0, !PT ;  /* 0x0000000423ff7812 */ /* 0x000fe200078cc0ff */
[----:B----4-:R-:W-:Y:S02]  /*9730*/  IMAD.X R15, RZ, RZ, R3, P0 ;  /* 0x000000ffff0f7224 */ /* 0x010fe400000e0603 */
[----:B------:R-:W1:Y:S10]  /*9740*/  SHFL.IDX PT, R3, R7, 0x1, 0x181f ;  /* 0x00381f0007037f89 */ /* 0x000e7400000e0000 */
[----:B------:R-:W-:Y:S01]  /*9750*/  LDGSTS.E.BYPASS.LTC128B.128 [R6+0x400], desc[UR48][R14.64], !P6 ;  /* 0x004000000e067fae */ /* 0x000fe2000f101d70 */
[----:B------:R-:W-:-:S03]  /*9760*/  ISETP.NE.AND P6, PT, R27, RZ, PT ;  /* 0x000000ff1b00720c */ /* 0x000fc60003fc5270 */
[----:B------:R-:W5:Y:S01]  /*9770*/  LDL.LU R27, [R1+0x18] ;  /* 0x00001800011b7983 */ /* 0x000f620000300800 */
[----:B0-----:R-:W-:-:S03]  /*9780*/  IADD3 R12, P0, R2, R0, RZ ;  /* 0x00000000020c7210 */ /* 0x001fc60007f1e0ff */
[----:B------:R-:W0:Y:S02]  /*9790*/  SHFL.IDX PT, R2, R8, 0x2, 0x181f ;  /* 0x00581f0008027f89 */ /* 0x000e2400000e0000 */
[----:B-1----:R-:W-:-:S04]  /*97a0*/  IMAD.X R13, RZ, RZ, R3, P0 ;  /* 0x000000ffff0d7224 */ /* 0x002fc800000e0603 */
[----:B------:R-:W-:Y:S01]  /*97b0*/  LDGSTS.E.BYPASS.LTC128B.128 [R6+0x3400], desc[UR48][R14.64+0x80], !P6 ;  /* 0x034000800e067fae */ /* 0x000fe2000f101d70 */
[----:B------:R-:W-:-:S03]  /*97c0*/  ISETP.NE.AND P6, PT, R22, RZ, PT ;  /* 0x000000ff1600720c */ /* 0x000fc60003fc5270 */
[----:B------:R-:W5:Y:S04]  /*97d0*/  LDL.LU R22, [R1+0x14] ;  /* 0x0000140001167983 */ /* 0x000f680000300800 */
[----:B------:R-:W1:Y:S06]  /*97e0*/  SHFL.IDX PT, R3, R7, 0x2, 0x181f ;  /* 0x00581f0007037f89 */ /* 0x000e6c00000e0000 */
[----:B------:R-:W-:Y:S01]  /*97f0*/  LDGSTS.E.BYPASS.LTC128B.128 [R6+0x6400], desc[UR48][R14.64+0x100], !P6 ;  /* 0x064001000e067fae */ /* 0x000fe2000f101d70 */
[----:B------:R-:W-:-:S03]  /*9800*/  ISETP.NE.AND P6, PT, R19, RZ, PT ;  /* 0x000000ff1300720c */ /* 0x000fc60003fc5270 */
[----:B------:R-:W5:Y:S01]  /*9810*/  LDL.LU R19, [R1+0x10] ;  /* 0x0000100001137983 */ /* 0x000f620000300800 */
[----:B0-----:R-:W-:-:S03]  /*9820*/  IADD3 R10, P0, R2, R0, RZ ;  /* 0x00000000020a7210 */ /* 0x001fc60007f1e0ff */
[----:B------:R-:W0:Y:S06]  /*9830*/  SHFL.IDX PT, R2, R8, 0x3, 0x181f ;  /* 0x00781f0008027f89 */ /* 0x000e2c00000e0000 */
[----:B------:R2:W-:Y:S01]  /*9840*/  LDGSTS.E.BYPASS.LTC128B.128 [R6+0x9400], desc[UR48][R14.64+0x180], !P6 ;  /* 0x094001800e067fae */ /* 0x0005e2000f101d70 */
[----:B-1----:R-:W-:-:S03]  /*9850*/  IMAD.X R11, RZ, RZ, R3, P0 ;  /* 0x000000ffff0b7224 */ /* 0x002fc600000e0603 */
[----:B------:R-:W3:Y:S01]  /*9860*/  LDL.LU R15, [R1] ;  /* 0x00000000010f7983 */ /* 0x000ee20000300800 */
[----:B------:R-:W-:-:S03]  /*9870*/  ISETP.NE.AND P6, PT, R17, RZ, PT ;  /* 0x000000ff1100720c */ /* 0x000fc60003fc5270 */
[----:B------:R1:W5:Y:S01]  /*9880*/  LDL.LU R17, [R1+0xc] ;  /* 0x00000c0001117983 */ /* 0x0003620000300800 */
[----:B0-----:R-:W-:-:S03]  /*9890*/  IADD3 R4, P0, R2, R0, RZ ;  /* 0x0000000002047210 */ /* 0x001fc60007f1e0ff */
[----:B------:R-:W0:Y:S04]  /*98a0*/  SHFL.IDX PT, R3, R7, 0x3, 0x181f ;  /* 0x00781f0007037f89 */ /* 0x000e2800000e0000 */
[----:B------:R-:W4:Y:S04]  /*98b0*/  SHFL.IDX PT, R2, R8, 0x4, 0x181f ;  /* 0x00981f0008027f89 */ /* 0x000f2800000e0000 */
[----:B------:R1:W-:Y:S01]  /*98c0*/  LDGSTS.E.BYPASS.LTC128B.128 [R6+0xc00], desc[UR48][R12.64], !P6 ;  /* 0x00c000000c067fae */ /* 0x0003e2000f101d70 */
[----:B0-----:R-:W-:-:S03]  /*98d0*/  IMAD.X R5, RZ, RZ, R3, P0 ;  /* 0x000000ffff057224 */ /* 0x001fc600000e0603 */
[----:B------:R-:W0:Y:S01]  /*98e0*/  SHFL.IDX PT, R3, R7, 0x4, 0x181f ;  /* 0x00981f0007037f89 */ /* 0x000e2200000e0000 */
[----:B----4-:R-:W-:-:S03]  /*98f0*/  IADD3 R2, P0, R2, R0, RZ ;  /* 0x0000000002027210 */ /* 0x010fc60007f1e0ff */
[----:B--2---:R1:W2:Y:S02]  /*9900*/  SHFL.IDX PT, R14, R8, 0x5, 0x181f ;  /* 0x00b81f00080e7f89 */ /* 0x0042a400000e0000 */
[----:B0-----:R-:W-:Y:S01]  /*9910*/  IMAD.X R3, RZ, RZ, R3, P0 ;  /* 0x000000ffff037224 */ /* 0x001fe200000e0603 */
[----:B------:R-:W-:Y:S01]  /*9920*/  LOP3.LUT P0, RZ, R16, 0x8000000, RZ, 0xc0, !PT ;  /* 0x0800000010ff7812 */ /* 0x000fe2000780c0ff */
[----:B------:R-:W0:Y:S01]  /*9930*/  SHFL.IDX PT, R7, R7, 0x5, 0x181f ;  /* 0x00b81f0007077f89 */ /* 0x000e2200000e0000 */
[----:B---3--:R-:W-:-:S13]  /*9940*/  ISETP.NE.AND P6, PT, R15, RZ, PT ;  /* 0x000000ff0f00720c */ /* 0x008fda0003fc5270 */
        /* <DEDUP_REMOVED lines=16> */
[----:B------:R1:W-:Y:S10]  /*9a50*/  LDGSTS.E.BYPASS.LTC128B.128 [R6+0x4c00], desc[UR48][R4.64+0x80], !P0 ;  /* 0x04c0008004067fae */ /* 0x0003f4000c101d70 */
[----:B------:R1:W-:Y:S04]  /*9a60*/  LDGSTS.E.BYPASS.LTC128B.128 [R6+0x7c00], desc[UR48][R4.64+0x100], !P6 ;  /* 0x07c0010004067fae */ /* 0x0003e8000f101d70 */
[----:B------:R1:W-:Y:S04]  /*9a70*/  LDGSTS.E.BYPASS.LTC128B.128 [R6+0xac00], desc[UR48][R4.64+0x180], !P5 ;  /* 0x0ac0018004067fae */ /* 0x0003e8000e901d70 */
[----:B------:R1:W-:Y:S04]  /*9a80*/  LDGSTS.E.BYPASS.LTC128B.128 [R6+0x2400], desc[UR48][R2.64], !P4 ;  /* 0x0240000002067fae */ /* 0x0003e8000e101d70 */
[----:B------:R1:W-:Y:S04]  /*9a90*/  LDGSTS.E.BYPASS.LTC128B.128 [R6+0x5400], desc[UR48][R2.64+0x80], !P3 ;  /* 0x0540008002067fae */ /* 0x0003e8000d901d70 */
[----:B------:R1:W-:Y:S04]  /*9aa0*/  LDGSTS.E.BYPASS.LTC128B.128 [R6+0x8400], desc[UR48][R2.64+0x100], !P2 ;  /* 0x0840010002067fae */ /* 0x0003e8000d101d70 */
[----:B0-2---:R1:W-:Y:S02]  /*9ab0*/  LDGSTS.E.BYPASS.LTC128B.128 [R6+0xb400], desc[UR48][R2.64+0x180], !P1 ;  /* 0x0b40018002067fae */ /* 0x0053e4000c901d70 */
.L_x_9169:
[C---:B------:R-:W-:Y:S02]  /*9ac0*/  LOP3.LUT P4, RZ, R35.reuse, 0x40, RZ, 0xc0, !PT ;  /* 0x0000004023ff7812 */ /* 0x040fe4000788c0ff */
[C---:B------:R-:W-:Y:S02]  /*9ad0*/  LOP3.LUT P3, RZ, R35.reuse, 0x20, RZ, 0xc0, !PT ;  /* 0x0000002023ff7812 */ /* 0x040fe4000786c0ff */
[C---:B------:R-:W-:Y:S02]  /*9ae0*/  LOP3.LUT P2, RZ, R35.reuse, 0x10, RZ, 0xc0, !PT ;  /* 0x0000001023ff7812 */ /* 0x040fe4000784c0ff */
[----:B------:R-:W-:Y:S02]  /*9af0*/  LOP3.LUT P1, RZ, R35, 0x8, RZ, 0xc0, !PT ;  /* 0x0000000823ff7812 */ /* 0x000fe4000782c0ff */
[----:B-1----:R-:W-:-:S05]  /*9b00*/  IADD3 R2, P0, R14, R0, RZ ;  /* 0x000000000e027210 */ /* 0x002fca0007f1e0ff */
[----:B------:R-:W-:Y:S01]  /*9b10*/  IMAD.X R3, RZ, RZ, R7, P0 ;  /* 0x000000ffff037224 */ /* 0x000fe200000e0607 */
[----:B------:R-:W-:-:S04]  /*9b20*/  PLOP3.LUT P0, PT, PT, PT, PT, 0x80, 0x0 ;  /* 0x000000000000781c */ /* 0x000fc80003f0f070 */
[----:B------:R-:W-:Y:S01]  /*9b30*/  @!PT LDS RZ, [RZ] ;  /* 0x00000000fffff984 */ /* 0x000fe20000000800 */
[----:B------:R-:W-:Y:S01]  /*9b40*/  @!PT LDS RZ, [RZ] ;  /* 0x00000000fffff984 */ /* 0x000fe20000000800 */
[----:B------:R-:W-:Y:S01]  /*9b50*/  @!PT LDS RZ, [RZ] ;  /* 0x00000000fffff984 */ /* 0x000fe20000000800 */
[----:B------:R0:W-:Y:S04]  /*9b60*/  LDGSTS.E.BYPASS.LTC128B.128 [R6+0x2c00], desc[UR48][R2.64], !P4 ;  /* 0x02c0000002067fae */ /* 0x0001e8000e101d70 */
[----:B------:R0:W-:Y:S04]  /*9b70*/  LDGSTS.E.BYPASS.LTC128B.128 [R6+0x5c00], desc[UR48][R2.64+0x80], !P3 ;  /* 0x05c0008002067fae */ /* 0x0001e8000d901d70 */
[----:B------:R0:W-:Y:S04]  /*9b80*/  LDGSTS.E.BYPASS.LTC128B.128 [R6+0x8c00], desc[UR48][R2.64+0x100], !P2 ;  /* 0x08c0010002067fae */ /* 0x0001e8000d101d70 */
[----:B------:R0:W-:Y:S01]  /*9b90*/  LDGSTS.E.BYPASS.LTC128B.128 [R6+0xbc00], desc[UR48][R2.64+0x180], !P1 ;  /* 0x0bc0018002067fae */ /* 0x0001e2000c901d70 */
[----:B------:R-:W-:Y:S01]  /*9ba0*/  NOP ;  /* 0x0000000000007918 */ /* 0x000fe20000000000 */
.L_x_9088:
        /* <DEDUP_REMOVED lines=11> */
.L_x_9089:
        /* <DEDUP_REMOVED lines=11> */
.L_x_9103:
[----:B------:R-:W0:Y:S01]  /*9d10*/  LDC R2, c[0x0][0x430] ;  /* 0x00010c00ff027b82 */ /* 0x000e220000000800 */
[----:B------:R-:W-:Y:S01]  /*9d20*/  ISETP.GT.U32.AND P0, PT, R28, 0x5f, PT ;  /* 0x0000005f1c00780c */ /* 0x000fe20003f04070 */
[----:B------:R-:W-:Y:S01]  /*9d30*/  IMAD R3, R20, 0x60, R32 ;  /* 0x0000006014037824 */ /* 0x000fe200078e0220 */
[----:B------:R-:W-:Y:S01]  /*9d40*/  MOV R10, UR41 ;  /* 0x00000029000a7c02 */ /* 0x000fe20008000f00 */
[----:B------:R-:W-:Y:S02]  /*9d50*/  ULDC UR4, c[0x0][0x430] ;  /* 0x00010c0000047ab9 */ /* 0x000fe40000000800 */
[----:B------:R-:W-:-:S04]  /*9d60*/  IMAD.IADD R8, R28, 0x1, R3 ;  /* 0x000000011c087824 */ /* 0x000fc800078e0203 */
[----:B------:R-:W-:-:S04]  /*9d70*/  IMAD.MOV.U32 R9, RZ, RZ, R8 ;  /* 0x000000ffff097224 */ /* 0x000fc800078e0008 */
[----:B-1----:R-:W1:Y:S01]  /*9d80*/  @!P0 LDC.64 R4, c[0x0][0x428] ;  /* 0x00010a00ff048b82 */ /* 0x002e620000000a00 */
[----:B0-----:R-:W-:-:S13]  /*9d90*/  ISETP.NE.AND P1, PT, R2, 0x1, PT ;  /* 0x000000010200780c */ /* 0x001fda0003f25270 */
[----:B------:R-:W0:Y:S08]  /*9da0*/  @P1 LDC R7, c[0x0][0x434] ;  /* 0x00010d00ff071b82 */ /* 0x000e300000000800 */
[----:B--2---:R-:W2:Y:S01]  /*9db0*/  @P1 LDC R3, c[0x0][0x438] ;  /* 0x00010e00ff031b82 */ /* 0x004ea20000000800 */
[----:B0-----:R-:W-:-:S07]  /*9dc0*/  @P1 IMAD.HI.U32 R2, R8, R7, RZ ;  /* 0x0000000708021227 */ /* 0x001fce00078e00ff */
[----:B------:R-:W0:Y:S01]  /*9dd0*/  @!P0 LDC.64 R6, c[0x0][0x418] ;  /* 0x00010600ff068b82 */ /* 0x000e220000000a00 */
[----:B--2---:R-:W-:Y:S01]  /*9de0*/  @P1 SHF.R.U32.HI R9, RZ, R3, R2 ;  /* 0x00000003ff091219 */ /* 0x004fe20000011602 */
[----:B-1----:R-:W-:-:S03]  /*9df0*/  @!P0 IMAD R2, R33, R4, RZ ;  /* 0x0000000421028224 */ /* 0x002fc600078e02ff */
[--C-:B------:R-:W-:Y:S01]  /*9e00*/  @!P0 SHF.R.S32.HI R3, RZ, 0x1f, R9.reuse ;  /* 0x0000001fff038819 */ /* 0x100fe20000011409 */
        /* <DEDUP_REMOVED lines=8> */
[----:B------:R-:W-:Y:S01]  /*9e90*/  ISETP.NE.AND P2, PT, R10, 0x3, PT ;  /* 0x000000030a00780c */ /* 0x000fe20003f45270 */
[----:B------:R-:W-:-:S04]  /*9ea0*/  IMAD.MOV R5, RZ, RZ, -R9 ;  /* 0x000000ffff057224 */ /* 0x000fc800078e0a09 */
[----:B------:R-:W-:-:S08]  /*9eb0*/  IMAD R5, R5, UR4, R8 ;  /* 0x0000000405057c24 */ /* 0x000fd0000f8e0208 */
[----:B0-----:R-:W-:Y:S05]  /*9ec0*/  @!P2 BRA `(.L_x_9091) ;  /* 0x000000000004a947 */ /* 0x001fea0003800000 */
[----:B------:R-:W-:Y:S01]  /*9ed0*/  BPT.TRAP 0x1 ;  /* 0x000000040000795c */ /* 0x000fe20000300000 */
.L_x_9091:
[----:B------:R-:W-:Y:S01]  /*9ee0*/  LEA R18, R17, UR37, 0x3 ;  /* 0x0000002511127c11 */ /* 0x000fe2000f8e18ff */
[----:B------:R-:W-:Y:S01]  /*9ef0*/  BSSY B1, `(.L_x_9092) ;  /* 0x0000005000017945 */ /* 0x000fe20003800000 */
[----:B------:R-:W-:Y:S02]  /*9f00*/  SHF.L.U32 R26, R27, 0x1f, RZ ;  /* 0x0000001f1b1a7819 */ /* 0x000fe400000006ff */
[----:B------:R-:W-:Y:S02]  /*9f10*/  SHF.R.S32.HI R23, RZ, 0x1f, R5 ;  /* 0x0000001fff177819 */ /* 0x000fe40000011405 */
[----:B------:R-:W0:Y:S02]  /*9f20*/  SYNCS.PHASECHK.TRANS64.TRYWAIT P0, [R18+URZ+0x22840], R26 ;  /* 0x0228401a120075a7 */ /* 0x000e24000800017f */
[----:B0-----:R-:W-:Y:S05]  /*9f30*/  @!P0 BRA `(.L_x_9093) ;  /* 0x0000002800f88947 */ /* 0x001fea0003800000 */
.L_x_9170:
[----:B------:R-:W-:Y:S05]  /*9f40*/  BSYNC B1 ;  /* 0x0000000000017941 */ /* 0x000fea0003800000 */
.L_x_9092:
        /* <DEDUP_REMOVED lines=24> */
[----:B------:R-:W-:-:S03]  /*a0d0*/  LEA R22, R22, UR37, 0x1 ;  /* 0x0000002516167c11 */ /* 0x000fc6000f8e08ff */
[----:B------:R-:W2:Y:S04]  /*a0e0*/  SHFL.IDX PT, R3, R24, RZ, 0x181f ;  /* 0x00181fff18037589 */ /* 0x000ea800000e0000 */
[----:B------:R-:W-:Y:S04]  /*a0f0*/  SHFL.IDX PT, R6, R24, 0x1, 0x181f ;  /* 0x00381f0018067f89 */ /* 0x000fe800000e0000 */
[----:B------:R-:W-:Y:S01]  /*a100*/  SHFL.IDX PT, R10, R21, 0x2, 0x181f ;  /* 0x00581f00150a7f89 */ /* 0x000fe200000e0000 */
[----:B-1----:R-:W-:-:S03]  /*a110*/  IADD3 R2, P0, R14, R0, RZ ;  /* 0x000000000e027210 */ /* 0x002fc60007f1e0ff */
[----:B------:R-:W1:Y:S02]  /*a120*/  SHFL.IDX PT, R14, R21, 0x1, 0x181f ;  /* 0x00381f00150e7f89 */ /* 0x000e6400000e0000 */
[----:B--2---:R-:W-:-:S05]  /*a130*/  IMAD.X R3, RZ, RZ, R3, P0 ;  /* 0x000000ffff037224 */ /* 0x004fca00000e0603 */
[----:B------:R2:W-:Y:S04]  /*a140*/  LDGSTS.E.BYPASS.LTC128B.128 [R22+0x1c400], desc[UR48][R2.64], !P1 ;  /* 0x1c40000002167fae */ /* 0x0005e8000c901d70 */
[----:B--2---:R-:W-:Y:S01]  /*a150*/  SHFL.IDX PT, R2, R21, 0x3, 0x181f ;  /* 0x00781f0015027f89 */ /* 0x004fe200000e0000 */
[----:B-1----:R-:W-:-:S03]  /*a160*/  IADD3 R8, P0, R14, R0, RZ ;  /* 0x000000000e087210 */ /* 0x002fc60007f1e0ff */
[----:B------:R-:W-:Y:S02]  /*a170*/  SHFL.IDX PT, R3, R24, 0x3, 0x181f ;  /* 0x00781f0018037f89 */ /* 0x000fe400000e0000 */
[----:B------:R-:W-:Y:S01]  /*a180*/  IMAD.X R9, RZ, RZ, R6, P0 ;  /* 0x000000ffff097224 */ /* 0x000fe200000e0606 */
[-C--:B------:R-:W-:Y:S01]  /*a190*/  IADD3 R10, P0, R10, R0.reuse, RZ ;  /* 0x000000000a0a7210 */ /* 0x080fe20007f1e0ff */
[----:B------:R-:W1:Y:S04]  /*a1a0*/  SHFL.IDX PT, R6, R24, 0x2, 0x181f ;  /* 0x00581f0018067f89 */ /* 0x000e6800000e0000 */
[----:B------:R2:W-:Y:S04]  /*a1b0*/  LDGSTS.E.BYPASS.LTC128B.128 [R22+0x1cc00], desc[UR48][R8.64], !P1 ;  /* 0x1cc0000008167fae */ /* 0x0005e8000c901d70 */
[----:B------:R-:W-:Y:S01]  /*a1c0*/  SHFL.IDX PT, R14, R21, 0x5, 0x181f ;  /* 0x00b81f00150e7f89 */ /* 0x000fe200000e0000 */
[----:B-1----:R-:W-:Y:S01]  /*a1d0*/  IMAD.X R11, RZ, RZ, R6, P0 ;  /* 0x000000ffff0b7224 */ /* 0x002fe200000e0606 */
[----:B------:R-:W-:-:S02]  /*a1e0*/  IADD3 R6, P0, R2, R0, RZ ;  /* 0x0000000002067210 */ /* 0x000fc40007f1e0ff */
[----:B------:R-:W1:Y:S03]  /*a1f0*/  SHFL.IDX PT, R2, R21, 0x4, 0x181f ;  /* 0x00981f0015027f89 */ /* 0x000e6600000e0000 */
[----:B------:R-:W-:Y:S01]  /*a200*/  IMAD.X R7, RZ, RZ, R3, P0 ;  /* 0x000000ffff077224 */ /* 0x000fe200000e0603 */
[----:B------:R2:W-:Y:S04]  /*a210*/  LDGSTS.E.BYPASS.LTC128B.128 [R22+0x1d400], desc[UR48][R10.64], !P1 ;  /* 0x1d4000000a167fae */ /* 0x0005e8000c901d70 */
[----:B------:R-:W3:Y:S04]  /*a220*/  SHFL.IDX PT, R3, R24, 0x4, 0x181f ;  /* 0x00981f0018037f89 */ /* 0x000ee800000e0000 */
[----:B------:R2:W-:Y:S04]  /*a230*/  LDGSTS.E.BYPASS.LTC128B.128 [R22+0x1dc00], desc[UR48][R6.64], !P1 ;  /* 0x1dc0000006167fae */ /* 0x0005e8000c901d70 */
[----:B------:R-:W4:Y:S01]  /*a240*/  SHFL.IDX PT, R24, R24, 0x5, 0x181f ;  /* 0x00b81f0018187f89 */ /* 0x000f2200000e0000 */
[----:B-1----:R-:W-:-:S05]  /*a250*/  IADD3 R2, P0, R2, R0, RZ ;  /* 0x0000000002027210 */ /* 0x002fca0007f1e0ff */
[----:B---3--:R-:W-:-:S05]  /*a260*/  IMAD.X R3, RZ, RZ, R3, P0 ;  /* 0x000000ffff037224 */ /* 0x008fca00000e0603 */
[----:B------:R2:W-:Y:S03]  /*a270*/  LDGSTS.E.BYPASS.LTC128B.128 [R22+0x1e400], desc[UR48][R2.64], !P1 ;  /* 0x1e40000002167fae */ /* 0x0005e6000c901d70 */
.L_x_9184:
        /* <DEDUP_REMOVED lines=8> */
.L_x_9095:
        /* <DEDUP_REMOVED lines=11> */
.L_x_9096:
[----:B------:R1:W-:Y:S01]  /*a3b0*/  SYNCS.ARRIVE.TRANS64.A1T0 RZ, [R18+URZ+0x22830], RZ ;  /* 0x022830ff12ff79a7 */ /* 0x0003e2000810003f */
[----:B------:R-:W-:Y:S05]  /*a3c0*/  @!P2 BRA `(.L_x_9097) ;  /* 0x000000000004a947 */ /* 0x000fea0003800000 */
[----:B------:R-:W-:Y:S01]  /*a3d0*/  BPT.TRAP 0x1 ;  /* 0x000000040000795c */ /* 0x000fe20000300000 */
.L_x_9097:
[----:B------:R-:W2:Y:S01]  /*a3e0*/  SYNCS.PHASECHK.TRANS64.TRYWAIT P0, [R18+URZ+0x22860], R26 ;  /* 0x0228601a120075a7 */ /* 0x000ea2000800017f */
[----:B------:R-:W-:Y:S04]  /*a3f0*/  BSSY B1, `(.L_x_9098) ;  /* 0x0000002000017945 */ /* 0x000fe80003800000 */
[----:B--2---:R-:W-:Y:S05]  /*a400*/  @!P0 BRA `(.L_x_9099) ;  /* 0x0000002c00708947 */ /* 0x004fea0003800000 */
.L_x_9185:
[----:B------:R-:W-:Y:S05]  /*a410*/  BSYNC B1 ;  /* 0x0000000000017941 */ /* 0x000fea0003800000 */
.L_x_9098:
[----:B------:R-:W-:Y:S01]  /*a420*/  ULDC.64 UR4, c[0x0][0x328] ;  /* 0x0000ca0000047ab9 */ /* 0x000fe20000000a00 */
[C---:B------:R-:W-:Y:S01]  /*a430*/  LOP3.LUT P4, RZ, R16.reuse, 0x2, RZ, 0xc0, !PT ;  /* 0x0000000210ff7812 */ /* 0x040fe2000788c0ff */
[----:B------:R-:W-:Y:S01]  /*a440*/  IMAD R2, R23, UR4, RZ ;  /* 0x0000000417027c24 */ /* 0x000fe2000f8e02ff */
[C---:B------:R-:W-:Y:S01]  /*a450*/  LOP3.LUT P3, RZ, R16.reuse, 0x10, RZ, 0xc0, !PT ;  /* 0x0000001010ff7812 */ /* 0x040fe2000786c0ff */
[----:B------:R-:W-:Y:S01]  /*a460*/  IMAD R22, R17, 0x6000, R31 ;  /* 0x0000600011167824 */ /* 0x000fe200078e021f */
[C---:B------:R-:W-:Y:S01]  /*a470*/  LOP3.LUT P2, RZ, R16.reuse, 0x8, RZ, 0xc0, !PT ;  /* 0x0000000810ff7812 */ /* 0x040fe2000784c0ff */
[C---:B------:R-:W-:Y:S01]  /*a480*/  IMAD R7, R5.reuse, UR5, R2 ;  /* 0x0000000505077c24 */ /* 0x040fe2000f8e0202 */
[----:B------:R-:W-:Y:S01]  /*a490*/  LOP3.LUT P1, RZ, R16, 0x4, RZ, 0xc0, !PT ;  /* 0x0000000410ff7812 */ /* 0x000fe2000782c0ff */
        /* <DEDUP_REMOVED lines=17> */
[----:B------:R-:W3:Y:S01]  /*a5b0*/  SHFL.IDX PT, R14, R21, RZ, 0x181f ;  /* 0x00181fff150e7589 */ /* 0x000ee200000e0000 */
[----:B------:R-:W-:-:S03]  /*a5c0*/  LEA R22, R22, UR37, 0x1 ;  /* 0x0000002516167c11 */ /* 0x000fc6000f8e08ff */
[----:B------:R-:W4:Y:S04]  /*a5d0*/  SHFL.IDX PT, R3, R23, RZ, 0x181f ;  /* 0x00181fff17037589 */ /* 0x000f2800000e0000 */
[----:B------:R-:W-:Y:S01]  /*a5e0*/  SHFL.IDX PT, R2, R21, 0x4, 0x181f ;  /* 0x00981f0015027f89 */ /* 0x000fe200000e0000 */
[----:B---3--:R-:W-:-:S03]  /*a5f0*/  IADD3 R10, P0, R14, R0, RZ ;  /* 0x000000000e0a7210 */ /* 0x008fc60007f1e0ff */
[----:B------:R-:W3:Y:S02]  /*a600*/  SHFL.IDX PT, R14, R21, 0x1, 0x181f ;  /* 0x00381f00150e7f89 */ /* 0x000ee400000e0000 */
[----:B----4-:R-:W-:Y:S02]  /*a610*/  IMAD.X R11, RZ, RZ, R3, P0 ;  /* 0x000000ffff0b7224 */ /* 0x010fe400000e0603 */
[----:B------:R-:W4:Y:S04]  /*a620*/  SHFL.IDX PT, R3, R23, 0x1, 0x181f ;  /* 0x00381f0017037f89 */ /* 0x000f2800000e0000 */
[----:B------:R0:W-:Y:S04]  /*a630*/  LDGSTS.E.BYPASS.LTC128B.128 [R22+0x400], desc[UR48][R10.64], !P4 ;  /* 0x004000000a167fae */ /* 0x0001e8000e101d70 */
[----:B------:R0:W-:Y:S04]  /*a640*/  LDGSTS.E.BYPASS.LTC128B.128 [R22+0x3400], desc[UR48][R10.64+0x80], !P3 ;  /* 0x034000800a167fae */ /* 0x0001e8000d901d70 */
[----:B------:R0:W-:Y:S04]  /*a650*/  LDGSTS.E.BYPASS.LTC128B.128 [R22+0x6400], desc[UR48][R10.64+0x100], !P2 ;  /* 0x064001000a167fae */ /* 0x0001e8000d101d70 */
[----:B------:R0:W-:Y:S01]  /*a660*/  LDGSTS.E.BYPASS.LTC128B.128 [R22+0x9400], desc[UR48][R10.64+0x180], !P1 ;  /* 0x094001800a167fae */ /* 0x0001e2000c901d70 */
        /* <DEDUP_REMOVED lines=17> */
[----:B------:R-:W-:Y:S01]  /*a780*/  SHFL.IDX PT, R14, R21, 0x5, 0x181f ;  /* 0x00b81f00150e7f89 */ /* 0x000fe200000e0000 */
[----:B----4-:R-:W-:-:S03]  /*a790*/  IADD3.X R5, RZ, R3, RZ, P0, !PT ;  /* 0x00000003ff057210 */ /* 0x010fc600007fe4ff */
[----:B------:R-:W3:Y:S01]  /*a7a0*/  SHFL.IDX PT, R3, R23, 0x4, 0x181f ;  /* 0x00981f0017037f89 */ /* 0x000ee200000e0000 */
[----:B------:R-:W-:-:S03]  /*a7b0*/  IADD3 R2, P0, R2, R0, RZ ;  /* 0x0000000002027210 */ /* 0x000fc60007f1e0ff */
[----:B------:R0:W-:Y:S04]  /*a7c0*/  LDGSTS.E.BYPASS.LTC128B.128 [R22+0x1c00], desc[UR48][R4.64], !P4 ;  /* 0x01c0000004167fae */ /* 0x0001e8000e101d70 */
[----:B------:R0:W-:Y:S04]  /*a7d0*/  LDGSTS.E.BYPASS.LTC128B.128 [R22+0x4c00], desc[UR48][R4.64+0x80], !P3 ;  /* 0x04c0008004167fae */ /* 0x0001e8000d901d70 */
[----:B------:R0:W-:Y:S04]  /*a7e0*/  LDGSTS.E.BYPASS.LTC128B.128 [R22+0x7c00], desc[UR48][R4.64+0x100], !P2 ;  /* 0x07c0010004167fae */ /* 0x0001e8000d101d70 */
[----:B------:R0:W-:Y:S04]  /*a7f0*/  LDGSTS.E.BYPASS.LTC128B.128 [R22+0xac00], desc[UR48][R4.64+0x180], !P1 ;  /* 0x0ac0018004167fae */ /* 0x0001e8000c901d70 */
[----:B------:R-:W4:Y:S01]  /*a800*/  SHFL.IDX PT, R23, R23, 0x5, 0x181f ;  /* 0x00b81f0017177f89 */ /* 0x000f2200000e0000 */
[----:B---3--:R-:W-:-:S05]  /*a810*/  IMAD.X R3, RZ, RZ, R3, P0 ;  /* 0x000000ffff037224 */ /* 0x008fca00000e0603 */
[----:B------:R0:W-:Y:S04]  /*a820*/  LDGSTS.E.BYPASS.LTC128B.128 [R22+0x2400], desc[UR48][R2.64], !P4 ;  /* 0x0240000002167fae */ /* 0x0001e8000e101d70 */
[----:B------:R0:W-:Y:S04]  /*a830*/  LDGSTS.E.BYPASS.LTC128B.128 [R22+0x5400], desc[UR48][R2.64+0x80], !P3 ;  /* 0x0540008002167fae */ /* 0x0001e8000d901d70 */
[----:B------:R0:W-:Y:S04]  /*a840*/  LDGSTS.E.BYPASS.LTC128B.128 [R22+0x8400], desc[UR48][R2.64+0x100], !P2 ;  /* 0x0840010002167fae */ /* 0x0001e8000d101d70 */
[----:B------:R0:W-:Y:S02]  /*a850*/  LDGSTS.E.BYPASS.LTC128B.128 [R22+0xb400], desc[UR48][R2.64+0x180], !P1 ;  /* 0x0b40018002167fae */ /* 0x0001e4000c901d70 */
.L_x_9199:
[----:B0-----:R-:W-:-:S05]  /*a860*/  IADD3 R2, P0, R14, R0, RZ ;  /* 0x000000000e027210 */ /* 0x001fca0007f1e0ff */
[----:B----4-:R-:W-:Y:S01]  /*a870*/  IMAD.X R3, RZ, RZ, R23, P0 ;  /* 0x000000ffff037224 */ /* 0x010fe200000e0617 */
        /* <DEDUP_REMOVED lines=9> */
.L_x_9101:
        /* <DEDUP_REMOVED lines=11> */
.L_x_9102:
[----:B------:R-:W-:Y:S01]  /*a9c0*/  VIADD R17, R17, 0x1 ;  /* 0x0000000111117836 */ /* 0x000fe20000000000 */
[----:B------:R0:W-:Y:S04]  /*a9d0*/  SYNCS.ARRIVE.TRANS64.A1T0 RZ, [R18+URZ+0x22850], RZ ;  /* 0x022850ff12ff79a7 */ /* 0x0001e8000810003f */
[----:B------:R-:W-:-:S04]  /*a9e0*/  ISETP.NE.AND P0, PT, R17, 0x2, PT ;  /* 0x000000021100780c */ /* 0x000fc80003f05270 */
[----:B------:R-:W-:Y:S02]  /*a9f0*/  SEL R17, R17, RZ, P0 ;  /* 0x000000ff11117207 */ /* 0x000fe40000000000 */
[----:B------:R-:W-:Y:S02]  /*aa00*/  SEL R2, RZ, 0x1, P0 ;  /* 0x00000001ff027807 */ /* 0x000fe40000000000 */
[C---:B------:R-:W-:Y:S02]  /*aa10*/  ISETP.GT.AND P0, PT, R20.reuse, RZ, PT ;  /* 0x000000ff1400720c */ /* 0x040fe40003f04270 */
[----:B------:R-:W-:Y:S01]  /*aa20*/  LOP3.LUT R27, R27, R2, RZ, 0x3c, !PT ;  /* 0x000000021b1b7212 */ /* 0x000fe200078e3cff */
[----:B------:R-:W-:-:S04]  /*aa30*/  VIADD R2, R20, 0xffffffff ;  /* 0xffffffff14027836 */ /* 0x000fc80000000000 */
[----:B------:R-:W-:-:S06]  /*aa40*/  IMAD.MOV.U32 R20, RZ, RZ, R2 ;  /* 0x000000ffff147224 */ /* 0x000fcc00078e0002 */
[----:B0-----:R-:W-:Y:S05]  /*aa50*/  @P0 BRA `(.L_x_9103) ;  /* 0xfffffff000ac0947 */ /* 0x001fea000383ffff */
[----:B------:R-:W-:Y:S05]  /*aa60*/  BSYNC B0 ;  /* 0x0000000000007941 */ /* 0x000fea0003800000 */
.L_x_9090:
[----:B------:R-:W3:Y:S01]  /*aa70*/  LDL.LU R0, [R1+0x4] ;  /* 0x0000040001007983 */ /* 0x000ee20000300800 */
[----:B------:R-:W-:Y:S01]  /*aa80*/  VIADD R37, R37, UR42 ;  /* 0x0000002a25257c36 */ /* 0x000fe20008000000 */
[----:B------:R-:W-:-:S04]  /*aa90*/  ULDC UR4, c[0x0][0xc34] ;  /* 0x00030d0000047ab9 */ /* 0x000fc80000000800 */
[----:B------:R-:W-:Y:S01]  /*aaa0*/  ISETP.GE.AND P0, PT, R37, UR4, PT ;  /* 0x0000000425007c0c */ /* 0x000fe2000bf06270 */
[----:B---3--:R-:W-:-:S05]  /*aab0*/  VIADD R0, R0, 0x1 ;  /* 0x0000000100007836 */ /* 0x008fca0000000000 */
[----:B------:R0:W-:Y:S07]  /*aac0*/  STL [R1+0x4], R0 ;  /* 0x0000040001007387 */ /* 0x0001ee0000100800 */
[----:B------:R-:W-:Y:S05]  /*aad0*/  @!P0 BRA `(.L_x_9104) ;  /* 0xffffffd000308947 */ /* 0x000fea000383ffff */
[----:B0-----:R-:W-:-:S07]  /*aae0*/  LOP3.LUT R0, R0, 0x1, RZ, 0xc, !PT ;  /* 0x0000000100007812 */ /* 0x001fce00078e0cff */
.L_x_9069:
[----:B------:R-:W0:Y:S01]  /*aaf0*/  S2R R3, SR_CgaCtaId ;  /* 0x0000000000037919 */ /* 0x000e220000008800 */
[----:B------:R-:W-:Y:S01]  /*ab00*/  MOV R2, 0x400 ;  /* 0x0000040000027802 */ /* 0x000fe20000000f00 */
[----:B------:R-:W-:Y:S01]  /*ab10*/  BSSY B0, `(.L_x_9105) ;  /* 0x0000005000007945 */ /* 0x000fe20003800000 */
[----:B------:R-:W-:Y:S02]  /*ab20*/  SHF.L.U32 R0, R0, 0x1f, RZ ;  /* 0x0000001f00007819 */ /* 0x000fe400000006ff */
[----:B0-----:R-:W-:-:S04]  /*ab30*/  LEA R4, R3, R2, 0x18 ;  /* 0x0000000203047211 */ /* 0x001fc800078ec0ff */
[----:B------:R-:W0:Y:S02]  /*ab40*/  SYNCS.PHASECHK.TRANS64.TRYWAIT P0, [R4+URZ+0x22820], R0 ;  /* 0x02282000040075a7 */ /* 0x000e24000800017f */
[----:B0-----:R-:W-:Y:S05]  /*ab50*/  @!P0 BRA `(.L_x_9106) ;  /* 0x0000002c007c8947 */ /* 0x001fea0003800000 */
.L_x_9200:
[----:B------:R-:W-:Y:S05]  /*ab60*/  BSYNC B0 ;  /* 0x0000000000007941 */ /* 0x000fea0003800000 */
.L_x_9105:
[----:B------:R-:W-:-:S03]  /*ab70*/  UMOV UR4, 0xffffffff ;  /* 0xffffffff00047882 */ /* 0x000fc60000000000 */
[----:B------:R-:W-:Y:S05]  /*ab80*/  BRA.DIV UR4, `(.L_x_9107) ;  /* 0x0000002e04847947 */ /* 0x000fea000b800000 */
[----:B0-----:R-:W0:Y:S02]  /*ab90*/  S2R R0, SR_TID.X ;  /* 0x0000000000007919 */ /* 0x001e240000002100 */
[----:B0-----:R-:W-:-:S04]  /*aba0*/  SHF.R.U32.HI R0, RZ, 0x5, R0 ;  /* 0x00000005ff007819 */ /* 0x001fc80000011600 */
[----:B------:R-:W-:-:S05]  /*abb0*/  LOP3.LUT R0, R0, 0x3, RZ, 0xc0, !PT ;  /* 0x0000000300007812 */ /* 0x000fca00078ec0ff */
[----:B------:R0:W3:Y:S02]  /*abc0*/  SHFL.IDX PT, R14, R0, RZ, 0x1f ;  /* 0x00001fff000e7589 */ /* 0x0000e400000e0000 */
.L_x_9203:
[----:B---3--:R-:W-:Y:S01]  /*abd0*/  ISETP.NE.AND P0, PT, R14, RZ, PT ;  /* 0x000000ff0e00720c */ /* 0x008fe20003f05270 */
[----:B------:R-:W-:-:S12]  /*abe0*/  BSSY B0, `(.L_x_9108) ;  /* 0x0000024000007945 */ /* 0x000fd80003800000 */
[----:B------:R-:W-:Y:S05]  /*abf0*/  @P0 BRA `(.L_x_9109) ;  /* 0x0000000000880947 */ /* 0x000fea0003800000 */
[----:B------:R-:W-:-:S03]  /*ac00*/  UMOV UR4, 0xffffffff ;  /* 0xffffffff00047882 */ /* 0x000fc60000000000 */
[----:B------:R-:W-:Y:S05]  /*ac10*/  BRA.DIV UR4, `(.L_x_9110) ;  /* 0x0000002e04947947 */ /* 0x000fea000b800000 */
[----:B------:R-:W-:-:S13]  /*ac20*/  ELECT P6, URZ, PT ;  /* 0x00000000003f782f */ /* 0x000fda00038c0000 */
.L_x_9206:
[----:B------:R-:W-:Y:S05]  /*ac30*/  @!P6 BRA `(.L_x_9109) ;  /* 0x000000000078e947 */ /* 0x000fea0003800000 */
[----:B------:R-:W-:-:S06]  /*ac40*/  ULOP3.LUT UR4, UR38, 0x2, URZ, 0xfc, !UPT ;  /* 0x0000000226047892 */ /* 0x000fcc000f8efc3f */
[----:B0-----:R-:W-:-:S05]  /*ac50*/  IMAD.U32 R0, RZ, RZ, UR4 ;  /* 0x00000004ff007e24 */ /* 0x001fca000f8e00ff */
[----:B------:R-:W-:-:S13]  /*ac60*/  ISETP.NE.AND P0, PT, R0, 0x3, PT ;  /* 0x000000030000780c */ /* 0x000fda0003f05270 */
[----:B------:R-:W-:Y:S05]  /*ac70*/  @!P0 BRA `(.L_x_9111) ;  /* 0x0000000000048947 */ /* 0x000fea0003800000 */
[----:B------:R-:W-:Y:S01]  /*ac80*/  BPT.TRAP 0x1 ;  /* 0x000000040000795c */ /* 0x000fe20000300000 */
.L_x_9111:
[----:B------:R-:W-:Y:S01]  /*ac90*/  IMAD R3, R17, 0x8, R4 ;  /* 0x0000000811037824 */ /* 0x000fe200078e0204 */
[----:B------:R-:W-:Y:S01]  /*aca0*/  SHF.L.U32 R2, R27, 0x1f, RZ ;  /* 0x0000001f1b027819 */ /* 0x000fe200000006ff */
[----:B------:R-:W-:-:S03]  /*acb0*/  VIADD R17, R17, 0x1 ;  /* 0x0000000111117836 */ /* 0x000fc60000000000 */
[----:B------:R-:W0:Y:S02]  /*acc0*/  SYNCS.PHASECHK.TRANS64.TRYWAIT P1, [R3+URZ+0x22840], R2 ;  /* 0x02284002030075a7 */ /* 0x000e24000802017f */
[----:B------:R-:W-:-:S04]  /*acd0*/  ISETP.NE.AND P2, PT, R17, 0x2, PT ;  /* 0x000000021100780c */ /* 0x000fc80003f45270 */
[----:B------:R-:W-:Y:S01]  /*ace0*/  SEL R0, RZ, 0x1, P2 ;  /* 0x00000001ff007807 */ /* 0x000fe20001000000 */
[----:B0-----:R-:W-:Y:S08]  /*acf0*/  @!P1 BRA `(.L_x_9112) ;  /* 0x0000002c007c9947 */ /* 0x001ff00003800000 */
.L_x_9207:
[----:B------:R-:W-:Y:S02]  /*ad00*/  SEL R17, R17, RZ, P2 ;  /* 0x000000ff11117207 */ /* 0x000fe40001000000 */
[----:B------:R-:W-:Y:S01]  /*ad10*/  LOP3.LUT R0, R27, R0, RZ, 0x3c, !PT ;  /* 0x000000001b007212 */ /* 0x000fe200078e3cff */
[----:B------:R-:W-:Y:S06]  /*ad20*/  @!P0 BRA `(.L_x_9113) ;  /* 0x0000000000048947 */ /* 0x000fec0003800000 */
[----:B------:R-:W-:Y:S01]  /*ad30*/  BPT.TRAP 0x1 ;  /* 0x000000040000795c */ /* 0x000fe20000300000 */
.L_x_9113:
[----:B------:R-:W-:Y:S01]  /*ad40*/  IMAD R17, R17, 0x8, R4 ;  /* 0x0000000811117824 */ /* 0x000fe200078e0204 */
[----:B------:R-:W-:-:S04]  /*ad50*/  SHF.L.U32 R0, R0, 0x1f, RZ ;  /* 0x0000001f00007819 */ /* 0x000fc800000006ff */
[----:B------:R-:W3:Y:S02]  /*ad60*/  SYNCS.PHASECHK.TRANS64.TRYWAIT P1, [R17+URZ+0x22840], R0 ;  /* 0x02284000110075a7 */ /* 0x000ee4000802017f */
[----:B---3--:R-:W-:Y:S05]  /*ad70*/  @!P1 BRA `(.L_x_9114) ;  /* 0x0000002c00709947 */ /* 0x008fea0003800000 */
.L_x_9208:
[----:B------:R-:W-:Y:S05]  /*ad80*/  @!P0 BRA `(.L_x_9115) ;  /* 0x0000000000048947 */ /* 0x000fea0003800000 */
[----:B------:R-:W-:Y:S01]  /*ad90*/  BPT.TRAP 0x1 ;  /* 0x000000040000795c */ /* 0x000fe20000300000 */
.L_x_9115:
[----:B------:R-:W4:Y:S02]  /*ada0*/  SYNCS.PHASECHK.TRANS64.TRYWAIT P1, [R3+URZ+0x22860], R2 ;  /* 0x02286002030075a7 */ /* 0x000f24000802017f */
[----:B----4-:R-:W-:Y:S05]  /*adb0*/  @!P1 BRA `(.L_x_9116) ;  /* 0x0000002c00749947 */ /* 0x010fea0003800000 */
.L_x_9209:
[----:B------:R-:W-:Y:S05]  /*adc0*/  @!P0 BRA `(.L_x_9117) ;  /* 0x0000000000048947 */ /* 0x000fea0003800000 */
[----:B------:R-:W-:Y:S01]  /*add0*/  BPT.TRAP 0x1 ;  /* 0x000000040000795c */ /* 0x000fe20000300000 */
.L_x_9117:
[----:B------:R0:W0:Y:S02]  /*ade0*/  SYNCS.PHASECHK.TRANS64.TRYWAIT P0, [R17+URZ+0x22860], R0 ;  /* 0x02286000110075a7 */ /* 0x000024000800017f */
[----:B0-----:R-:W-:Y:S05]  /*adf0*/  @!P0 NANOSLEEP.SYNCS 0x989680 ;  /* 0x009896800000895d */ /* 0x001fea0003900000 */
[----:B------:R-:W0:Y:S02]  /*ae00*/  @!P0 SYNCS.PHASECHK.TRANS64 P0, [R17+URZ+0x22860], R0 ;  /* 0x02286000110085a7 */ /* 0x000e24000800007f */
[----:B0-----:R-:W-:Y:S05]  /*ae10*/  @!P0 BRA `(.L_x_9117) ;  /* 0xfffffffc00f08947 */ /* 0x001fea000383ffff */
.L_x_9109:
[----:B------:R-:W-:Y:S05]  /*ae20*/  BSYNC B0 ;  /* 0x0000000000007941 */ /* 0x000fea0003800000 */
.L_x_9108:
[----:B------:R-:W-:Y:S05]  /*ae30*/  EXIT ;  /* 0x000000000000794d */ /* 0x000fea0003800000 */
.L_x_9037:
[----:B0-----:R-:W-:-:S04]  /*ae40*/  IMAD.U32 R3, RZ, RZ, UR41 ;  /* 0x00000029ff037e24 */ /* 0x001fc8000f8e00ff */
[----:B------:R0:W1:Y:S03]  /*ae50*/  SYNCS.PHASECHK.TRANS64.TRYWAIT P0, [R3+URZ+0x22800], R0 ;  /* 0x02280000030075a7 */ /* 0x000066000800017f */
[----:B-1----:R-:W-:Y:S05]  /*ae60*/  @!P0 NANOSLEEP.SYNCS 0x989680 ;  /* 0x009896800000895d */ /* 0x002fea0003900000 */
[----:B------:R-:W1:Y:S02]  /*ae70*/  @!P0 SYNCS.PHASECHK.TRANS64 P0, [R3+URZ+0x22800], R0 ;  /* 0x02280000030085a7 */ /* 0x000e64000800007f */
[----:B-1----:R-:W-:Y:S05]  /*ae80*/  @!P0 BRA `(.L_x_9037) ;  /* 0xfffffffc00ec8947 */ /* 0x002fea000383ffff */
[----:B------:R-:W-:Y:S05]  /*ae90*/  BRA `(.L_x_9118) ;  /* 0xffffff60008c7947 */ /* 0x000fea000383ffff */
.L_x_9041:
[----:B-1----:R-:W-:-:S04]  /*aea0*/  IMAD.U32 R3, RZ, RZ, UR22 ;  /* 0x00000016ff037e24 */ /* 0x002fc8000f8e00ff */
[----:B------:R1:W2:Y:S03]  /*aeb0*/  SYNCS.PHASECHK.TRANS64.TRYWAIT P1, [R3+URZ+0x22830], R8 ;  /* 0x02283008030075a7 */ /* 0x0002a6000802017f */
[----:B--2---:R-:W-:Y:S05]  /*aec0*/  @!P1 NANOSLEEP.SYNCS 0x989680 ;  /* 0x009896800000995d */ /* 0x004fea0003900000 */
[----:B------:R-:W2:Y:S02]  /*aed0*/  @!P1 SYNCS.PHASECHK.TRANS64 P1, [R3+URZ+0x22830], R8 ;  /* 0x02283008030095a7 */ /* 0x000ea4000802007f */
[----:B--2---:R-:W-:Y:S05]  /*aee0*/  @!P1 BRA `(.L_x_9041) ;  /* 0xfffffffc00ec9947 */ /* 0x004fea000383ffff */
[----:B------:R-:W-:Y:S05]  /*aef0*/  BRA `(.L_x_9040) ;  /* 0xffffff6000b07947 */ /* 0x000fea000383ffff */
.L_x_9046:
[----:B---3--:R-:W-:-:S04]  /*af00*/  IMAD.U32 R9, RZ, RZ, UR22 ;  /* 0x00000016ff097e24 */ /* 0x008fc8000f8e00ff */
[----:B------:R3:W4:Y:S03]  /*af10*/  SYNCS.PHASECHK.TRANS64.TRYWAIT P1, [R9+URZ+0x22850], R8 ;  /* 0x02285008090075a7 */ /* 0x000726000802017f */
[----:B----4-:R-:W-:Y:S05]  /*af20*/  @!P1 NANOSLEEP.SYNCS 0x989680 ;  /* 0x009896800000995d */ /* 0x010fea0003900000 */
[----:B------:R-:W4:Y:S02]  /*af30*/  @!P1 SYNCS.PHASECHK.TRANS64 P1, [R9+URZ+0x22850], R8 ;  /* 0x02285008090095a7 */ /* 0x000f24000802007f */
[----:B----4-:R-:W-:Y:S05]  /*af40*/  @!P1 BRA `(.L_x_9046) ;  /* 0xfffffffc00ec9947 */ /* 0x010fea000383ffff */
[----:B------:R-:W-:Y:S05]  /*af50*/  BRA `(.L_x_9045) ;  /* 0xffffff7800207947 */ /* 0x000fea000383ffff */
.L_x_9052:
[----:B--2---:R-:W-:Y:S02]  /*af60*/  IMAD.U32 R0, RZ, RZ, UR25 ;  /* 0x00000019ff007e24 */ /* 0x004fe4000f8e00ff */
[----:B------:R-:W-:-:S04]  /*af70*/  IMAD.U32 R3, RZ, RZ, UR26 ;  /* 0x0000001aff037e24 */ /* 0x000fc8000f8e00ff */
[----:B------:R2:W4:Y:S03]  /*af80*/  SYNCS.PHASECHK.TRANS64.TRYWAIT P2, [R0+URZ+0x22830], R3 ;  /* 0x02283003000075a7 */ /* 0x000526000804017f */
[----:B----4-:R-:W-:Y:S05]  /*af90*/  @!P2 NANOSLEEP.SYNCS 0x989680 ;  /* 0x009896800000a95d */ /* 0x010fea0003900000 */
[----:B------:R-:W4:Y:S02]  /*afa0*/  @!P2 SYNCS.PHASECHK.TRANS64 P2, [R0+URZ+0x22830], R3 ;  /* 0x022830030000a5a7 */ /* 0x000f24000804007f */
[----:B----4-:R-:W-:Y:S05]  /*afb0*/  @!P2 BRA `(.L_x_9052) ;  /* 0xfffffffc00e8a947 */ /* 0x010fea000383ffff */
[----:B------:R-:W-:Y:S05]  /*afc0*/  BRA `(.L_x_9051) ;  /* 0xffffff7c00487947 */ /* 0x000fea000383ffff */
.L_x_9057:
[----:B0-----:R-:W-:Y:S01]  /*afd0*/  IMAD.U32 R8, RZ, RZ, UR25 ;  /* 0x00000019ff087e24 */ /* 0x001fe2000f8e00ff */
[----:B------:R-:W-:-:S04]  /*afe0*/  MOV R9, UR26 ;  /* 0x0000001a00097c02 */ /* 0x000fc80008000f00 */
[----:B------:R0:W1:Y:S03]  /*aff0*/  SYNCS.PHASECHK.TRANS64.TRYWAIT P2, [R8+URZ+0x22850], R9 ;  /* 0x02285009080075a7 */ /* 0x000066000804017f */
[----:B-1----:R-:W-:Y:S05]  /*b000*/  @!P2 NANOSLEEP.SYNCS 0x989680 ;  /* 0x009896800000a95d */ /* 0x002fea0003900000 */
[----:B------:R-:W1:Y:S02]  /*b010*/  @!P2 SYNCS.PHASECHK.TRANS64 P2, [R8+URZ+0x22850], R9 ;  /* 0x022850090800a5a7 */ /* 0x000e64000804007f */
[----:B-1----:R-:W-:Y:S05]  /*b020*/  @!P2 BRA `(.L_x_9057) ;  /* 0xfffffffc00e8a947 */ /* 0x002fea000383ffff */
[----:B------:R-:W-:Y:S05]  /*b030*/  BRA `(.L_x_9056) ;  /* 0xffffff9400707947 */ /* 0x000fea000383ffff */
.L_x_9073:
        /* <DEDUP_REMOVED lines=11> */
.L_x_9120:
[----:B------:R-:W-:Y:S05]  /*b0f0*/  BSYNC B0 ;  /* 0x0000000000007941 */ /* 0x000fea0003800000 */
.L_x_9119:
[----:B------:R-:W-:Y:S05]  /*b100*/  BRA `(.L_x_9121) ;  /* 0xffffffd000087947 */ /* 0x000fea000383ffff */
.L_x_9076:
[----:B0-----:R0:W1:Y:S02]  /*b110*/  SYNCS.PHASECHK.TRANS64.TRYWAIT P0, [R22+URZ+0x22840], R3 ;  /* 0x02284003160075a7 */ /* 0x001064000800017f */
[----:B-1----:R-:W-:Y:S05]  /*b120*/  @!P0 NANOSLEEP.SYNCS 0x989680 ;  /* 0x009896800000895d */ /* 0x002fea0003900000 */
[----:B------:R-:W1:Y:S02]  /*b130*/  @!P0 SYNCS.PHASECHK.TRANS64 P0, [R22+URZ+0x22840], R3 ;  /* 0x02284003160085a7 */ /* 0x000e64000800007f */
[----:B-1----:R-:W-:Y:S05]  /*b140*/  @!P0 BRA `(.L_x_9076) ;  /* 0xfffffffc00f08947 */ /* 0x002fea000383ffff */
[----:B------:R-:W-:Y:S05]  /*b150*/  BRA `(.L_x_9122) ;  /* 0xffffffd0008c7947 */ /* 0x000fea000383ffff */
.L_x_9077:
        /* <DEDUP_REMOVED lines=8> */
.L_x_9124:
[----:B------:R-:W-:Y:S05]  /*b1e0*/  BSYNC B0 ;  /* 0x0000000000007941 */ /* 0x000fea0003800000 */
.L_x_9123:
        /* <DEDUP_REMOVED lines=9> */
.L_x_9125:
[----:B------:R-:W-:Y:S01]  /*b280*/  @P2 LEA R7, R4, UR37, 0x1 ;  /* 0x0000002504072c11 */ /* 0x000fe2000f8e08ff */
[----:B------:R-:W-:Y:S02]  /*b290*/  IMAD.MOV.U32 R13, RZ, RZ, R5 ;  /* 0x000000ffff0d7224 */ /* 0x000fe400078e0005 */
[----:B------:R-:W-:Y:S01]  /*b2a0*/  IMAD.MOV.U32 R12, RZ, RZ, 0x1 ;  /* 0x00000001ff0c7424 */ /* 0x000fe200078e00ff */
[----:B------:R-:W-:-:S13]  /*b2b0*/  @P2 LEA R2, P0, R20, R14, 0x1 ;  /* 0x0000000e14022211 */ /* 0x000fda00078008ff */
[----:B------:R-:W-:Y:S05]  /*b2c0*/  WARPSYNC.COLLECTIVE R15, `(.L_x_9126) ;  /* 0x000000000f087348 */ /* 0x000fea0003c00000 */
[----:B------:R0:W1:Y:S02]  /*b2d0*/  SHFL.IDX P6, R14, R13, R12, R11 ;  /* 0x0000000c0d0e7389 */ /* 0x00006400000c000b */
[----:B01----:R-:W-:Y:S01]  /*b2e0*/  ENDCOLLECTIVE ;  /* 0x000000000000791b */ /* 0x003fe20003800000 */
.L_x_9126:
[----:B------:R-:W-:-:S05]  /*b2f0*/  @P2 IMAD.X R3, RZ, RZ, R3, P0 ;  /* 0x000000ffff032224 */ /* 0x000fca00000e0603 */
[----:B------:R-:W-:Y:S01]  /*b300*/  @!PT LDS RZ, [RZ] ;  /* 0x00000000fffff984 */ /* 0x000fe20000000800 */
[----:B------:R-:W-:Y:S01]  /*b310*/  @!PT LDS RZ, [RZ] ;  /* 0x00000000fffff984 */ /* 0x000fe20000000800 */
[----:B------:R-:W-:Y:S01]  /*b320*/  @!PT LDS RZ, [RZ] ;  /* 0x00000000fffff984 */ /* 0x000fe20000000800 */
[----:B------:R0:W-:Y:S01]  /*b330*/  @P2 LDGSTS.E.BYPASS.LTC128B.128 [R7+0x1c400], desc[UR48][R2.64], !P1 ;  /* 0x1c40000002072fae */ /* 0x0001e2000c901d70 */
[----:B------:R-:W-:Y:S01]  /*b340*/  ISETP.GE.AND P2, PT, R34, 0x11, PT ;  /* 0x000000112200780c */ /* 0x000fe20003f46270 */
[----:B------:R-:W-:Y:S02]  /*b350*/  IMAD.MOV.U32 R13, RZ, RZ, R0 ;  /* 0x000000ffff0d7224 */ /* 0x000fe400078e0000 */
[----:B------:R-:W-:-:S10]  /*b360*/  IMAD.MOV.U32 R6, RZ, RZ, R14 ;  /* 0x000000ffff067224 */ /* 0x000fd400078e000e */
[----:B0-----:R-:W-:Y:S05]  /*b370*/  WARPSYNC.COLLECTIVE R15, `(.L_x_9127) ;  /* 0x000000000f087348 */ /* 0x001fea0003c00000 */
[----:B------:R1:W2:Y:S02]  /*b380*/  SHFL.IDX P6, R14, R13, R12, R11 ;  /* 0x0000000c0d0e7389 */ /* 0x0002a400000c000b */
[----:B012---:R-:W-:Y:S01]  /*b390*/  ENDCOLLECTIVE ;  /* 0x000000000000791b */ /* 0x007fe20003800000 */
.L_x_9127:
[----:B------:R-:W-:Y:S01]  /*b3a0*/  @P2 LEA R12, R4, UR37, 0x1 ;  /* 0x00000025040c2c11 */ /* 0x000fe2000f8e08ff */
[----:B------:R-:W-:Y:S01]  /*b3b0*/  IMAD.MOV.U32 R13, RZ, RZ, R5 ;  /* 0x000000ffff0d7224 */ /* 0x000fe200078e0005 */
[----:B------:R-:W-:-:S04]  /*b3c0*/  @P2 LEA R11, P0, R20, R14, 0x1 ;  /* 0x0000000e140b2211 */ /* 0x000fc800078008ff */
[----:B------:R-:W-:Y:S01]  /*b3d0*/  @P2 IADD3.X R6, RZ, R6, RZ, P0, !PT ;  /* 0x00000006ff062210 */ /* 0x000fe200007fe4ff */
[----:B------:R-:W-:Y:S02]  /*b3e0*/  @P2 IMAD.MOV.U32 R2, RZ, RZ, R11 ;  /* 0x000000ffff022224 */ /* 0x000fe400078e000b */
[----:B------:R-:W-:Y:S02]  /*b3f0*/  IMAD.MOV.U32 R11, RZ, RZ, 0x181f ;  /* 0x0000181fff0b7424 */ /* 0x000fe400078e00ff */
[----:B------:R-:W-:-:S05]  /*b400*/  @P2 IMAD.MOV.U32 R3, RZ, RZ, R6 ;  /* 0x000000ffff032224 */ /* 0x000fca00078e0006 */
[----:B------:R-:W-:Y:S01]  /*b410*/  @!PT LDS RZ, [RZ] ;  /* 0x00000000fffff984 */ /* 0x000fe20000000800 */
[----:B------:R-:W-:Y:S01]  /*b420*/  @!PT LDS RZ, [RZ] ;  /* 0x00000000fffff984 */ /* 0x000fe20000000800 */
[----:B------:R-:W-:Y:S01]  /*b430*/  @!PT LDS RZ, [RZ] ;  /* 0x00000000fffff984 */ /* 0x000fe20000000800 */
[----:B------:R0:W-:Y:S01]  /*b440*/  @P2 LDGSTS.E.BYPASS.LTC128B.128 [R12+0x1cc00], desc[UR48][R2.64], !P1 ;  /* 0x1cc00000020c2fae */ /* 0x0001e2000c901d70 */
[----:B------:R-:W-:Y:S01]  /*b450*/  ISETP.GE.AND P2, PT, R34, 0x21, PT ;  /* 0x000000212200780c */ /* 0x000fe20003f46270 */
[----:B0-----:R-:W-:-:S12]  /*b460*/  IMAD.MOV.U32 R12, RZ, RZ, 0x2 ;  /* 0x00000002ff0c7424 */ /* 0x001fd800078e00ff */
[----:B------:R-:W-:Y:S05]  /*b470*/  WARPSYNC.COLLECTIVE R15, `(.L_x_9128) ;  /* 0x000000000f087348 */ /* 0x000fea0003c00000 */
[----:B------:R0:W1:Y:S02]  /*b480*/  SHFL.IDX P6, R14, R13, R12, R11 ;  /* 0x0000000c0d0e7389 */ /* 0x00006400000c000b */
[----:B01----:R-:W-:Y:S01]  /*b490*/  ENDCOLLECTIVE ;  /* 0x000000000000791b */ /* 0x003fe20003800000 */
.L_x_9128:
[----:B------:R-:W-:Y:S02]  /*b4a0*/  IMAD.MOV.U32 R13, RZ, RZ, R0 ;  /* 0x000000ffff0d7224 */ /* 0x000fe400078e0000 */
[----:B------:R-:W-:-:S07]  /*b4b0*/  IMAD.MOV.U32 R9, RZ, RZ, R14 ;  /* 0x000000ffff097224 */ /* 0x000fce00078e000e */
[----:B------:R-:W-:Y:S05]  /*b4c0*/  WARPSYNC.COLLECTIVE R15, `(.L_x_9129) ;  /* 0x000000000f087348 */ /* 0x000fea0003c00000 */
[----:B------:R0:W1:Y:S02]  /*b4d0*/  SHFL.IDX P6, R14, R13, R12, R11 ;  /* 0x0000000c0d0e7389 */ /* 0x00006400000c000b */
[----:B01----:R-:W-:Y:S01]  /*b4e0*/  ENDCOLLECTIVE ;  /* 0x000000000000791b */ /* 0x003fe20003800000 */
.L_x_9129:
[----:B------:R-:W-:Y:S01]  /*b4f0*/  @P2 LEA R12, R4, UR37, 0x1 ;  /* 0x00000025040c2c11 */ /* 0x000fe2000f8e08ff */
[----:B------:R-:W-:Y:S01]  /*b500*/  IMAD.MOV.U32 R13, RZ, RZ, R5 ;  /* 0x000000ffff0d7224 */ /* 0x000fe200078e0005 */
[----:B------:R-:W-:-:S05]  /*b510*/  @P2 LEA R10, P0, R20, R14, 0x1 ;  /* 0x0000000e140a2211 */ /* 0x000fca00078008ff */
[----:B------:R-:W-:Y:S02]  /*b520*/  @P2 IMAD.X R9, RZ, RZ, R9, P0 ;  /* 0x000000ffff092224 */ /* 0x000fe400000e0609 */
[----:B------:R-:W-:Y:S02]  /*b530*/  @P2 IMAD.MOV.U32 R2, RZ, RZ, R10 ;  /* 0x000000ffff022224 */ /* 0x000fe400078e000a */
[----:B------:R-:W-:-:S05]  /*b540*/  @P2 IMAD.MOV.U32 R3, RZ, RZ, R9 ;  /* 0x000000ffff032224 */ /* 0x000fca00078e0009 */
[----:B------:R-:W-:Y:S01]  /*b550*/  @!PT LDS RZ, [RZ] ;  /* 0x00000000fffff984 */ /* 0x000fe20000000800 */
[----:B------:R-:W-:Y:S01]  /*b560*/  @!PT LDS RZ, [RZ] ;  /* 0x00000000fffff984 */ /* 0x000fe20000000800 */
[----:B------:R-:W-:Y:S01]  /*b570*/  @!PT LDS RZ, [RZ] ;  /* 0x00000000fffff984 */ /* 0x000fe20000000800 */
[----:B------:R0:W-:Y:S01]  /*b580*/  @P2 LDGSTS.E.BYPASS.LTC128B.128 [R12+0x1d400], desc[UR48][R2.64], !P1 ;  /* 0x1d400000020c2fae */ /* 0x0001e2000c901d70 */
[----:B------:R-:W-:Y:S01]  /*b590*/  ISETP.GE.AND P2, PT, R34, 0x31, PT ;  /* 0x000000312200780c */ /* 0x000fe20003f46270 */
[----:B0-----:R-:W-:-:S12]  /*b5a0*/  IMAD.MOV.U32 R12, RZ, RZ, 0x3 ;  /* 0x00000003ff0c7424 */ /* 0x001fd800078e00ff */
[----:B------:R-:W-:-:S07]  /*b5b0*/  @P2 LEA R9, R4, UR37, 0x1 ;  /* 0x0000002504092c11 */ /* 0x000fce000f8e08ff */
[----:B------:R-:W-:Y:S05]  /*b5c0*/  WARPSYNC.COLLECTIVE R15, `(.L_x_9130) ;  /* 0x000000000f087348 */ /* 0x000fea0003c00000 */
[----:B------:R0:W1:Y:S02]  /*b5d0*/  SHFL.IDX P6, R14, R13, R12, R11 ;  /* 0x0000000c0d0e7389 */ /* 0x00006400000c000b */
[----:B01----:R-:W-:Y:S01]  /*b5e0*/  ENDCOLLECTIVE ;  /* 0x000000000000791b */ /* 0x003fe20003800000 */
.L_x_9130:
[----:B------:R-:W-:Y:S02]  /*b5f0*/  IMAD.MOV.U32 R13, RZ, RZ, R0 ;  /* 0x000000ffff0d7224 */ /* 0x000fe400078e0000 */
[----:B------:R-:W-:-:S07]  /*b600*/  IMAD.MOV.U32 R7, RZ, RZ, R14 ;  /* 0x000000ffff077224 */ /* 0x000fce00078e000e */
[----:B------:R-:W-:Y:S05]  /*b610*/  WARPSYNC.COLLECTIVE R15, `(.L_x_9131) ;  /* 0x000000000f087348 */ /* 0x000fea0003c00000 */
[----:B------:R0:W1:Y:S02]  /*b620*/  SHFL.IDX P6, R14, R13, R12, R11 ;  /* 0x0000000c0d0e7389 */ /* 0x00006400000c000b */
[----:B01----:R-:W-:Y:S01]  /*b630*/  ENDCOLLECTIVE ;  /* 0x000000000000791b */ /* 0x003fe20003800000 */
.L_x_9131:
[----:B------:R-:W-:Y:S01]  /*b640*/  IMAD.MOV.U32 R13, RZ, RZ, R5 ;  /* 0x000000ffff0d7224 */ /* 0x000fe200078e0005 */
[----:B------:R-:W-:Y:S02]  /*b650*/  MOV R12, 0x4 ;  /* 0x00000004000c7802 */ /* 0x000fe40000000f00 */
[----:B------:R-:W-:-:S13]  /*b660*/  @P2 LEA R8, P0, R20, R14, 0x1 ;  /* 0x0000000e14082211 */ /* 0x000fda00078008ff */
[----:B------:R-:W-:Y:S05]  /*b670*/  WARPSYNC.COLLECTIVE R15, `(.L_x_9132) ;  /* 0x000000000f087348 */ /* 0x000fea0003c00000 */
[----:B------:R0:W1:Y:S02]  /*b680*/  SHFL.IDX P6, R14, R13, R12, R11 ;  /* 0x0000000c0d0e7389 */ /* 0x00006400000c000b */
[----:B01----:R-:W-:Y:S01]  /*b690*/  ENDCOLLECTIVE ;  /* 0x000000000000791b */ /* 0x003fe20003800000 */
.L_x_9132:
        /* <DEDUP_REMOVED lines=13> */
.L_x_9133:
[----:B------:R-:W-:Y:S01]  /*b770*/  @P2 LEA R7, R4, UR37, 0x1 ;  /* 0x0000002504072c11 */ /* 0x000fe2000f8e08ff */
[----:B------:R-:W-:Y:S02]  /*b780*/  IMAD.MOV.U32 R13, RZ, RZ, R5 ;  /* 0x000000ffff0d7224 */ /* 0x000fe400078e0005 */
[----:B------:R-:W-:Y:S01]  /*b790*/  IMAD.MOV.U32 R12, RZ, RZ, 0x5 ;  /* 0x00000005ff0c7424 */ /* 0x000fe200078e00ff */
[----:B------:R-:W-:-:S05]  /*b7a0*/  @P2 LEA R6, P0, R20, R14, 0x1 ;  /* 0x0000000e14062211 */ /* 0x000fca00078008ff */
[----:B------:R-:W-:Y:S02]  /*b7b0*/  @P2 IMAD.X R11, RZ, RZ, R2, P0 ;  /* 0x000000ffff0b2224 */ /* 0x000fe400000e0602 */
[----:B------:R-:W-:Y:S02]  /*b7c0*/  @P2 IMAD.MOV.U32 R2, RZ, RZ, R6 ;  /* 0x000000ffff022224 */ /* 0x000fe400078e0006 */
[----:B------:R-:W-:Y:S02]  /*b7d0*/  @P2 IMAD.MOV.U32 R3, RZ, RZ, R11 ;  /* 0x000000ffff032224 */ /* 0x000fe400078e000b */
[----:B------:R-:W-:-:S03]  /*b7e0*/  IMAD.MOV.U32 R11, RZ, RZ, 0x181f ;  /* 0x0000181fff0b7424 */ /* 0x000fc600078e00ff */
[----:B------:R-:W-:Y:S01]  /*b7f0*/  @!PT LDS RZ, [RZ] ;  /* 0x00000000fffff984 */ /* 0x000fe20000000800 */
[----:B------:R-:W-:Y:S01]  /*b800*/  @!PT LDS RZ, [RZ] ;  /* 0x00000000fffff984 */ /* 0x000fe20000000800 */
[----:B------:R-:W-:Y:S01]  /*b810*/  @!PT LDS RZ, [RZ] ;  /* 0x00000000fffff984 */ /* 0x000fe20000000800 */
[----:B------:R0:W-:Y:S04]  /*b820*/  @P2 LDGSTS.E.BYPASS.LTC128B.128 [R7+0x1e400], desc[UR48][R2.64], !P1 ;  /* 0x1e40000002072fae */ /* 0x0001e8000c901d70 */
[----:B0-----:R-:W-:Y:S05]  /*b830*/  WARPSYNC.COLLECTIVE R15, `(.L_x_9134) ;  /* 0x000000000f087348 */ /* 0x001fea0003c00000 */
[----:B------:R1:W2:Y:S02]  /*b840*/  SHFL.IDX P6, R14, R13, R12, R11 ;  /* 0x0000000c0d0e7389 */ /* 0x0002a400000c000b */
[----:B012---:R-:W-:Y:S01]  /*b850*/  ENDCOLLECTIVE ;  /* 0x000000000000791b */ /* 0x007fe20003800000 */
.L_x_9134:
[----:B------:R-:W-:Y:S02]  /*b860*/  IMAD.MOV.U32 R13, RZ, RZ, R0 ;  /* 0x000000ffff0d7224 */ /* 0x000fe400078e0000 */
[----:B------:R-:W-:-:S07]  /*b870*/  IMAD.MOV.U32 R5, RZ, RZ, R14 ;  /* 0x000000ffff057224 */ /* 0x000fce00078e000e */
[----:B------:R-:W-:Y:S05]  /*b880*/  WARPSYNC.COLLECTIVE R15, `(.L_x_9135) ;  /* 0x000000000f087348 */ /* 0x000fea0003c00000 */
[----:B------:R0:W1:Y:S02]  /*b890*/  SHFL.IDX P6, R14, R13, R12, R11 ;  /* 0x0000000c0d0e7389 */ /* 0x00006400000c000b */
[----:B01----:R-:W-:Y:S01]  /*b8a0*/  ENDCOLLECTIVE ;  /* 0x000000000000791b */ /* 0x003fe20003800000 */
.L_x_9135:
[----:B------:R-:W-:Y:S05]  /*b8b0*/  BRA `(.L_x_9136) ;  /* 0xffffffcc00dc7947 */ /* 0x000fea000383ffff */
.L_x_9081:
[----:B------:R-:W-:Y:S02]  /*b8c0*/  IMAD.MOV.U32 R13, RZ, RZ, R5 ;  /* 0x000000ffff0d7224 */ /* 0x000fe400078e0005 */
[----:B------:R-:W-:Y:S02]  /*b8d0*/  IMAD.MOV.U32 R12, RZ, RZ, RZ ;  /* 0x000000ffff0c7224 */ /* 0x000fe400078e00ff */
[----:B------:R-:W-:Y:S02]  /*b8e0*/  IMAD.MOV.U32 R11, RZ, RZ, 0x181f ;  /* 0x0000181fff0b7424 */ /* 0x000fe400078e00ff */
[----:B------:R-:W-:Y:S02]  /*b8f0*/  IMAD.MOV.U32 R15, RZ, RZ, -0x1 ;  /* 0xffffffffff0f7424 */ /* 0x000fe400078e00ff */
[----:B------:R-:W-:-:S07]  /*b900*/  IMAD.IADD R0, R36, 0x1, R0 ;  /* 0x0000000124007824 */ /* 0x000fce00078e0200 */
[----:B-1----:R-:W-:Y:S05]  /*b910*/  WARPSYNC.COLLECTIVE R15, `(.L_x_9137) ;  /* 0x000000000f087348 */ /* 0x002fea0003c00000 */
[----:B------:R0:W2:Y:S02]  /*b920*/  SHFL.IDX P6, R14, R13, R12, R11 ;  /* 0x0000000c0d0e7389 */ /* 0x0000a400000c000b */
[----:B012---:R-:W-:Y:S01]  /*b930*/  ENDCOLLECTIVE ;  /* 0x000000000000791b */ /* 0x007fe20003800000 */
.L_x_9137:
[C---:B------:R-:W-:Y:S01]  /*b940*/  VIADD R6, R0.reuse, 0x10 ;  /* 0x0000001000067836 */ /* 0x040fe20000000000 */
[----:B------:R-:W-:Y:S01]  /*b950*/  ISETP.GE.AND P0, PT, R0, UR39, PT ;  /* 0x0000002700007c0c */ /* 0x000fe2000bf06270 */
[----:B------:R-:W-:Y:S02]  /*b960*/  IMAD.MOV.U32 R13, RZ, RZ, R4 ;  /* 0x000000ffff0d7224 */ /* 0x000fe400078e0004 */
[----:B------:R-:W-:-:S10]  /*b970*/  IMAD.MOV.U32 R2, RZ, RZ, R14 ;  /* 0x000000ffff027224 */ /* 0x000fd400078e000e */
[----:B------:R-:W-:Y:S05]  /*b980*/  WARPSYNC.COLLECTIVE R15, `(.L_x_9138) ;  /* 0x000000000f087348 */ /* 0x000fea0003c00000 */
[----:B------:R0:W1:Y:S02]  /*b990*/  SHFL.IDX P6, R14, R13, R12, R11 ;  /* 0x0000000c0d0e7389 */ /* 0x00006400000c000b */
[----:B01----:R-:W-:Y:S01]  /*b9a0*/  ENDCOLLECTIVE ;  /* 0x000000000000791b */ /* 0x003fe20003800000 */
.L_x_9138:
        /* <DEDUP_REMOVED lines=8> */
.L_x_9139:
[----:B------:R-:W-:Y:S01]  /*ba30*/  @!PT LDS RZ, [RZ] ;  /* 0x00000000fffff984 */ /* 0x000fe20000000800 */
[----:B------:R-:W-:Y:S01]  /*ba40*/  @!PT LDS RZ, [RZ] ;  /* 0x00000000fffff984 */ /* 0x000fe20000000800 */
[----:B------:R-:W-:Y:S01]  /*ba50*/  @!PT LDS RZ, [RZ] ;  /* 0x00000000fffff984 */ /* 0x000fe20000000800 */
[----:B------:R0:W-:Y:S01]  /*ba60*/  @!P0 LDGSTS.E.BYPASS.LTC128B.128 [R20+0x18400], desc[UR48][R2.64], !P5 ;  /* 0x1840000002148fae */ /* 0x0001e2000e901d70 */
[----:B------:R-:W-:Y:S01]  /*ba70*/  ISETP.GE.AND P0, PT, R6, UR39, PT ;  /* 0x0000002706007c0c */ /* 0x000fe2000bf06270 */
[----:B------:R-:W-:Y:S02]  /*ba80*/  IMAD.MOV.U32 R13, RZ, RZ, R4 ;  /* 0x000000ffff0d7224 */ /* 0x000fe400078e0004 */
[----:B------:R-:W-:-:S10]  /*ba90*/  IMAD.MOV.U32 R6, RZ, RZ, R14 ;  /* 0x000000ffff067224 */ /* 0x000fd400078e000e */
[----:B0-----:R-:W-:Y:S05]  /*baa0*/  WARPSYNC.COLLECTIVE R15, `(.L_x_9140) ;  /* 0x000000000f087348 */ /* 0x001fea0003c00000 */
[----:B------:R1:W2:Y:S02]  /*bab0*/  SHFL.IDX P6, R14, R13, R12, R11 ;  /* 0x0000000c0d0e7389 */ /* 0x0002a400000c000b */
[----:B012---:R-:W-:Y:S01]  /*bac0*/  ENDCOLLECTIVE ;  /* 0x000000000000791b */ /* 0x007fe20003800000 */
.L_x_9140:
[----:B------:R-:W-:Y:S02]  /*bad0*/  IMAD.MOV.U32 R13, RZ, RZ, R5 ;  /* 0x000000ffff0d7224 */ /* 0x000fe400078e0005 */
[----:B------:R-:W-:Y:S01]  /*bae0*/  IMAD.MOV.U32 R12, RZ, RZ, 0x2 ;  /* 0x00000002ff0c7424 */ /* 0x000fe200078e00ff */
[----:B------:R-:W-:-:S13]  /*baf0*/  @!P0 LEA R2, P1, R21, R14, 0x1 ;  /* 0x0000000e15028211 */ /* 0x000fda00078208ff */
[----:B------:R-:W-:Y:S05]  /*bb00*/  WARPSYNC.COLLECTIVE R15, `(.L_x_9141) ;  /* 0x000000000f087348 */ /* 0x000fea0003c00000 */
[----:B------:R0:W1:Y:S02]  /*bb10*/  SHFL.IDX P6, R14, R13, R12, R11 ;  /* 0x0000000c0d0e7389 */ /* 0x00006400000c000b */
[----:B01----:R-:W-:Y:S01]  /*bb20*/  ENDCOLLECTIVE ;  /* 0x000000000000791b */ /* 0x003fe20003800000 */
.L_x_9141:
        /* <DEDUP_REMOVED lines=12> */
.L_x_9142:
[----:B------:R-:W-:Y:S02]  /*bbf0*/  IMAD.MOV.U32 R13, RZ, RZ, R5 ;  /* 0x000000ffff0d7224 */ /* 0x000fe400078e0005 */
[----:B------:R-:W-:Y:S01]  /*bc00*/  IMAD.MOV.U32 R12, RZ, RZ, 0x3 ;  /* 0x00000003ff0c7424 */ /* 0x000fe200078e00ff */
[----:B------:R-:W-:-:S13]  /*bc10*/  @!P0 LEA R2, P1, R21, R14, 0x1 ;  /* 0x0000000e15028211 */ /* 0x000fda00078208ff */
[----:B------:R-:W-:Y:S05]  /*bc20*/  WARPSYNC.COLLECTIVE R15, `(.L_x_9143) ;  /* 0x000000000f087348 */ /* 0x000fea0003c00000 */
[----:B------:R0:W1:Y:S02]  /*bc30*/  SHFL.IDX P6, R14, R13, R12, R11 ;  /* 0x0000000c0d0e7389 */ /* 0x00006400000c000b */
[----:B01----:R-:W-:Y:S01]  /*bc40*/  ENDCOLLECTIVE ;  /* 0x000000000000791b */ /* 0x003fe20003800000 */
.L_x_9143:
[----:B------:R-:W-:Y:S02]  /*bc50*/  @!P0 IMAD.X R3, RZ, RZ, R6, P1 ;  /* 0x000000ffff038224 */ /* 0x000fe400008e0606 */
[----:B------:R-:W-:-:S03]  /*bc60*/  VIADD R6, R0, 0x30 ;  /* 0x0000003000067836 */ /* 0x000fc60000000000 */
[----:B------:R-:W-:Y:S01]  /*bc70*/  @!PT LDS RZ, [RZ] ;  /* 0x00000000fffff984 */ /* 0x000fe20000000800 */
[----:B------:R-:W-:Y:S01]  /*bc80*/  @!PT LDS RZ, [RZ] ;  /* 0x00000000fffff984 */ /* 0x000fe20000000800 */
[----:B------:R-:W-:Y:S01]  /*bc90*/  @!PT LDS RZ, [RZ] ;  /* 0x00000000fffff984 */ /* 0x000fe20000000800 */
[----:B------:R0:W-:Y:S02]  /*bca0*/  @!P0 LDGSTS.E.BYPASS.LTC128B.128 [R20+0x19400], desc[UR48][R2.64], !P5 ;  /* 0x1940000002148fae */ /* 0x0001e4000e901d70 */
[----:B------:R-:W-:Y:S02]  /*bcb0*/  ISETP.GE.AND P0, PT, R6, UR39, PT ;  /* 0x0000002706007c0c */ /* 0x000fe4000bf06270 */
[----:B------:R-:W-:Y:S01]  /*bcc0*/  MOV R13, R4 ;  /* 0x00000004000d7202 */ /* 0x000fe20000000f00 */
[----:B------:R-:W-:-:S10]  /*bcd0*/  IMAD.MOV.U32 R6, RZ, RZ, R14 ;  /* 0x000000ffff067224 */ /* 0x000fd400078e000e */
[----:B0-----:R-:W-:Y:S05]  /*bce0*/  WARPSYNC.COLLECTIVE R15, `(.L_x_9144) ;  /* 0x000000000f087348 */ /* 0x001fea0003c00000 */
[----:B------:R1:W2:Y:S02]  /*bcf0*/  SHFL.IDX P6, R14, R13, R12, R11 ;  /* 0x0000000c0d0e7389 */ /* 0x0002a400000c000b */
[----:B012---:R-:W-:Y:S01]  /*bd00*/  ENDCOLLECTIVE ;  /* 0x000000000000791b */ /* 0x007fe20003800000 */
.L_x_9144:
[----:B------:R-:W-:Y:S02]  /*bd10*/  IMAD.MOV.U32 R13, RZ, RZ, R5 ;  /* 0x000000ffff0d7224 */ /* 0x000fe400078e0005 */
[----:B------:R-:W-:Y:S01]  /*bd20*/  IMAD.MOV.U32 R12, RZ, RZ, 0x4 ;  /* 0x00000004ff0c7424 */ /* 0x000fe200078e00ff */
[----:B------:R-:W-:-:S13]  /*bd30*/  @!P0 LEA R2, P1, R21, R14, 0x1 ;  /* 0x0000000e15028211 */ /* 0x000fda00078208ff */
[----:B------:R-:W-:Y:S05]  /*bd40*/  WARPSYNC.COLLECTIVE R15, `(.L_x_9145) ;  /* 0x000000000f087348 */ /* 0x000fea0003c00000 */
[----:B------:R0:W1:Y:S02]  /*bd50*/  SHFL.IDX P6, R14, R13, R12, R11 ;  /* 0x0000000c0d0e7389 */ /* 0x00006400000c000b */
[----:B01----:R-:W-:Y:S01]  /*bd60*/  ENDCOLLECTIVE ;  /* 0x000000000000791b */ /* 0x003fe20003800000 */
.L_x_9145:
        /* <DEDUP_REMOVED lines=12> */
.L_x_9146:
[----:B------:R-:W-:Y:S02]  /*be30*/  IMAD.MOV.U32 R13, RZ, RZ, R5 ;  /* 0x000000ffff0d7224 */ /* 0x000fe400078e0005 */
[----:B------:R-:W-:Y:S01]  /*be40*/  IMAD.MOV.U32 R12, RZ, RZ, 0x5 ;  /* 0x00000005ff0c7424 */ /* 0x000fe200078e00ff */
[----:B------:R-:W-:-:S13]  /*be50*/  @!P0 LEA R2, P1, R21, R14, 0x1 ;  /* 0x0000000e15028211 */ /* 0x000fda00078208ff */
[----:B------:R-:W-:Y:S05]  /*be60*/  WARPSYNC.COLLECTIVE R15, `(.L_x_9147) ;  /* 0x000000000f087348 */ /* 0x000fea0003c00000 */
[----:B------:R0:W1:Y:S02]  /*be70*/  SHFL.IDX P6, R14, R13, R12, R11 ;  /* 0x0000000c0d0e7389 */ /* 0x00006400000c000b */
[----:B01----:R-:W-:Y:S01]  /*be80*/  ENDCOLLECTIVE ;  /* 0x000000000000791b */ /* 0x003fe20003800000 */
.L_x_9147:
        /* <DEDUP_REMOVED lines=12> */
.L_x_9148:
[----:B------:R-:W-:Y:S02]  /*bf50*/  IMAD.MOV.U32 R13, RZ, RZ, R5 ;  /* 0x000000ffff0d7224 */ /* 0x000fe400078e0005 */
[----:B------:R-:W-:Y:S01]  /*bf60*/  IMAD.MOV.U32 R12, RZ, RZ, 0x6 ;  /* 0x00000006ff0c7424 */ /* 0x000fe200078e00ff */
[----:B------:R-:W-:-:S13]  /*bf70*/  @!P0 LEA R2, P1, R21, R14, 0x1 ;  /* 0x0000000e15028211 */ /* 0x000fda00078208ff */
[----:B------:R-:W-:Y:S05]  /*bf80*/  WARPSYNC.COLLECTIVE R15, `(.L_x_9149) ;  /* 0x000000000f087348 */ /* 0x000fea0003c00000 */
[----:B------:R0:W1:Y:S02]  /*bf90*/  SHFL.IDX P6, R14, R13, R12, R11 ;  /* 0x0000000c0d0e7389 */ /* 0x00006400000c000b */
[----:B01----:R-:W-:Y:S01]  /*bfa0*/  ENDCOLLECTIVE ;  /* 0x000000000000791b */ /* 0x003fe20003800000 */
.L_x_9149:
        /* <DEDUP_REMOVED lines=12> */
.L_x_9150:
[----:B------:R-:W-:Y:S02]  /*c070*/  IMAD.MOV.U32 R13, RZ, RZ, R5 ;  /* 0x000000ffff0d7224 */ /* 0x000fe400078e0005 */
[----:B------:R-:W-:Y:S01]  /*c080*/  IMAD.MOV.U32 R12, RZ, RZ, 0x7 ;  /* 0x00000007ff0c7424 */ /* 0x000fe200078e00ff */
[----:B------:R-:W-:-:S13]  /*c090*/  @!P0 LEA R2, P1, R21, R14, 0x1 ;  /* 0x0000000e15028211 */ /* 0x000fda00078208ff */
[----:B------:R-:W-:Y:S05]  /*c0a0*/  WARPSYNC.COLLECTIVE R15, `(.L_x_9151) ;  /* 0x000000000f087348 */ /* 0x000fea0003c00000 */
[----:B------:R0:W1:Y:S02]  /*c0b0*/  SHFL.IDX P6, R14, R13, R12, R11 ;  /* 0x0000000c0d0e7389 */ /* 0x00006400000c000b */
[----:B01----:R-:W-:Y:S01]  /*c0c0*/  ENDCOLLECTIVE ;  /* 0x000000000000791b */ /* 0x003fe20003800000 */
.L_x_9151:
[----:B------:R-:W-:-:S05]  /*c0d0*/  @!P0 IMAD.X R3, RZ, RZ, R6, P1 ;  /* 0x000000ffff038224 */ /* 0x000fca00008e0606 */
        /* <DEDUP_REMOVED lines=9> */
.L_x_9152:
[----:B------:R-:W-:Y:S05]  /*c170*/  BRA `(.L_x_9153) ;  /* 0xffffffcc00e87947 */ /* 0x000fea000383ffff */
.L_x_9083:
[----:B0-----:R-:W-:-:S04]  /*c180*/  IMAD.U32 R3, RZ, RZ, UR37 ;  /* 0x00000025ff037e24 */ /* 0x001fc8000f8e00ff */
[----:B------:R0:W2:Y:S03]  /*c190*/  SYNCS.PHASECHK.TRANS64.TRYWAIT P0, [R3+URZ+0x22820], R0 ;  /* 0x02282000030075a7 */ /* 0x0000a6000800017f */
[----:B--2---:R-:W-:Y:S05]  /*c1a0*/  @!P0 NANOSLEEP.SYNCS 0x989680 ;  /* 0x009896800000895d */ /* 0x004fea0003900000 */
[----:B------:R-:W2:Y:S02]  /*c1b0*/  @!P0 SYNCS.PHASECHK.TRANS64 P0, [R3+URZ+0x22820], R0 ;  /* 0x02282000030085a7 */ /* 0x000ea4000800007f */
[----:B--2---:R-:W-:Y:S05]  /*c1c0*/  @!P0 BRA `(.L_x_9083) ;  /* 0xfffffffc00ec8947 */ /* 0x004fea000383ffff */
[----:B------:R-:W-:Y:S05]  /*c1d0*/  BRA `(.L_x_9154) ;  /* 0xffffffd0001c7947 */ /* 0x000fea000383ffff */
.L_x_9086:
[----:B0-----:R0:W2:Y:S02]  /*c1e0*/  SYNCS.PHASECHK.TRANS64.TRYWAIT P0, [R22+URZ+0x22860], R3 ;  /* 0x02286003160075a7 */ /* 0x0010a4000800017f */
[----:B--2---:R-:W-:Y:S05]  /*c1f0*/  @!P0 NANOSLEEP.SYNCS 0x989680 ;  /* 0x009896800000895d */ /* 0x004fea0003900000 */
[----:B------:R-:W2:Y:S02]  /*c200*/  @!P0 SYNCS.PHASECHK.TRANS64 P0, [R22+URZ+0x22860], R3 ;  /* 0x02286003160085a7 */ /* 0x000ea4000800007f */
[----:B--2---:R-:W-:Y:S05]  /*c210*/  @!P0 BRA `(.L_x_9086) ;  /* 0xfffffffc00f08947 */ /* 0x004fea000383ffff */
[----:B------:R-:W-:Y:S05]  /*c220*/  BRA `(.L_x_9155) ;  /* 0xffffffd0002c7947 */ /* 0x000fea000383ffff */
.L_x_9087:
        /* <DEDUP_REMOVED lines=8> */
.L_x_9157:
[----:B------:R-:W-:Y:S05]  /*c2b0*/  BSYNC B0 ;  /* 0x0000000000007941 */ /* 0x000fea0003800000 */
.L_x_9156:
[----:B------:R-:W0:Y:S01]  /*c2c0*/  S2R R4, SR_TID.X ;  /* 0x0000000000047919 */ /* 0x000e220000002100 */
[----:B------:R-:W-:Y:S01]  /*c2d0*/  IMAD.MOV.U32 R13, RZ, RZ, R8 ;  /* 0x000000ffff0d7224 */ /* 0x000fe200078e0008 */
[----:B------:R-:W-:Y:S01]  /*c2e0*/  LOP3.LUT P3, RZ, R35, 0x4, RZ, 0xc0, !PT ;  /* 0x0000000423ff7812 */ /* 0x000fe2000786c0ff */
[----:B------:R-:W-:Y:S01]  /*c2f0*/  IMAD.MOV.U32 R12, RZ, RZ, RZ ;  /* 0x000000ffff0c7224 */ /* 0x000fe200078e00ff */
[C---:B------:R-:W-:Y:S01]  /*c300*/  LOP3.LUT P2, RZ, R16.reuse, 0x80000000, RZ, 0xc0, !PT ;  /* 0x8000000010ff7812 */ /* 0x040fe2000784c0ff */
[----:B------:R-:W-:Y:S01]  /*c310*/  IMAD.MOV.U32 R11, RZ, RZ, 0x181f ;  /* 0x0000181fff0b7424 */ /* 0x000fe200078e00ff */
[C---:B------:R-:W-:Y:S01]  /*c320*/  LOP3.LUT P1, RZ, R16.reuse, 0x4000000, RZ, 0xc0, !PT ;  /* 0x0400000010ff7812 */ /* 0x040fe2000782c0ff */
[----:B------:R-:W-:Y:S01]  /*c330*/  IMAD.MOV.U32 R15, RZ, RZ, -0x1 ;  /* 0xffffffffff0f7424 */ /* 0x000fe200078e00ff */
[----:B------:R-:W-:Y:S01]  /*c340*/  LOP3.LUT P4, RZ, R16, 0x200000, RZ, 0xc0, !PT ;  /* 0x0020000010ff7812 */ /* 0x000fe2000788c0ff */
[----:B------:R-:W-:Y:S01]  /*c350*/  IMAD.MOV.U32 R3, RZ, RZ, R14 ;  /* 0x000000ffff037224 */ /* 0x000fe200078e000e */
[----:B------:R-:W-:-:S11]  /*c360*/  LEA R6, R6, UR37, 0x1 ;  /* 0x0000002506067c11 */ /* 0x000fd6000f8e08ff */
[----:B0-----:R-:W-:Y:S05]  /*c370*/  WARPSYNC.COLLECTIVE R15, `(.L_x_9158) ;  /* 0x000000000f087348 */ /* 0x001fea0003c00000 */
[----:B------:R1:W2:Y:S02]  /*c380*/  SHFL.IDX P6, R14, R13, R12, R11 ;  /* 0x0000000c0d0e7389 */ /* 0x0002a400000c000b */
[----:B012---:R-:W-:Y:S01]  /*c390*/  ENDCOLLECTIVE ;  /* 0x000000000000791b */ /* 0x007fe20003800000 */
.L_x_9158:
[----:B------:R-:W-:Y:S01]  /*c3a0*/  LOP3.LUT P5, RZ, R16, 0x40000, RZ, 0xc0, !PT ;  /* 0x0004000010ff7812 */ /* 0x000fe200078ac0ff */
        /* <DEDUP_REMOVED lines=8> */
.L_x_9159:
[----:B------:R-:W-:-:S04]  /*c430*/  SHF.L.U32 R0, R4, 0x1, RZ ;  /* 0x0000000104007819 */ /* 0x000fc800000006ff */
[----:B------:R-:W-:-:S05]  /*c440*/  IADD3 R2, P0, R2, R0, RZ ;  /* 0x0000000002027210 */ /* 0x000fca0007f1e0ff */
[----:B------:R-:W-:Y:S02]  /*c450*/  IMAD.X R3, RZ, RZ, R3, P0 ;  /* 0x000000ffff037224 */ /* 0x000fe400000e0603 */
[----:B------:R-:W-:-:S03]  /*c460*/  IMAD.MOV.U32 R13, RZ, RZ, R8 ;  /* 0x000000ffff0d7224 */ /* 0x000fc600078e0008 */
[----:B------:R-:W-:Y:S01]  /*c470*/  @!PT LDS RZ, [RZ] ;  /* 0x00000000fffff984 */ /* 0x000fe20000000800 */
[----:B------:R-:W-:Y:S01]  /*c480*/  @!PT LDS RZ, [RZ] ;  /* 0x00000000fffff984 */ /* 0x000fe20000000800 */
[----:B------:R-:W-:Y:S01]  /*c490*/  @!PT LDS RZ, [RZ] ;  /* 0x00000000fffff984 */ /* 0x000fe20000000800 */
[----:B------:R-:W-:Y:S01]  /*c4a0*/  LDGSTS.E.BYPASS.LTC128B.128 [R6+0x400], desc[UR48][R2.64], !P3 ;  /* 0x0040000002067fae */ /* 0x000fe2000d901d70 */
[----:B------:R-:W-:-:S03]  /*c4b0*/  LOP3.LUT P3, RZ, R35, 0x2, RZ, 0xc0, !PT ;  /* 0x0000000223ff7812 */ /* 0x000fc6000786c0ff */
[----:B------:R-:W-:Y:S01]  /*c4c0*/  LDGSTS.E.BYPASS.LTC128B.128 [R6+0x3400], desc[UR48][R2.64+0x80], !P2 ;  /* 0x0340008002067fae */ /* 0x000fe2000d101d70 */
[----:B------:R-:W-:-:S03]  /*c4d0*/  LOP3.LUT P2, RZ, R16, 0x40000000, RZ, 0xc0, !PT ;  /* 0x4000000010ff7812 */ /* 0x000fc6000784c0ff */
        /* <DEDUP_REMOVED lines=8> */
.L_x_9160:
[----:B------:R-:W-:Y:S02]  /*c560*/  IMAD.MOV.U32 R13, RZ, RZ, R7 ;  /* 0x000000ffff0d7224 */ /* 0x000fe400078e0007 */
[----:B------:R-:W-:Y:S02]  /*c570*/  IMAD.MOV.U32 R12, RZ, RZ, 0x2 ;  /* 0x00000002ff0c7424 */ /* 0x000fe400078e00ff */
[----:B------:R-:W-:-:S07]  /*c580*/  IMAD.MOV.U32 R2, RZ, RZ, R14 ;  /* 0x000000ffff027224 */ /* 0x000fce00078e000e */
[----:B------:R-:W-:Y:S05]  /*c590*/  WARPSYNC.COLLECTIVE R15, `(.L_x_9161) ;  /* 0x000000000f087348 */ /* 0x000fea0003c00000 */
[----:B------:R0:W1:Y:S02]  /*c5a0*/  SHFL.IDX P6, R14, R13, R12, R11 ;  /* 0x0000000c0d0e7389 */ /* 0x00006400000c000b */
[----:B01----:R-:W-:Y:S01]  /*c5b0*/  ENDCOLLECTIVE ;  /* 0x000000000000791b */ /* 0x003fe20003800000 */
.L_x_9161:
[----:B------:R-:W-:-:S05]  /*c5c0*/  IADD3 R2, P0, R2, R0, RZ ;  /* 0x0000000002027210 */ /* 0x000fca0007f1e0ff */
[----:B------:R-:W-:-:S05]  /*c5d0*/  IMAD.X R3, RZ, RZ, R3, P0 ;  /* 0x000000ffff037224 */ /* 0x000fca00000e0603 */
[----:B------:R-:W-:Y:S01]  /*c5e0*/  @!PT LDS RZ, [RZ] ;  /* 0x00000000fffff984 */ /* 0x000fe20000000800 */
[----:B------:R-:W-:Y:S01]  /*c5f0*/  @!PT LDS RZ, [RZ] ;  /* 0x00000000fffff984 */ /* 0x000fe20000000800 */
[----:B------:R-:W-:Y:S01]  /*c600*/  @!PT LDS RZ, [RZ] ;  /* 0x00000000fffff984 */ /* 0x000fe20000000800 */
[----:B------:R-:W-:Y:S01]  /*c610*/  LDGSTS.E.BYPASS.LTC128B.128 [R6+0xc00], desc[UR48][R2.64], !P3 ;  /* 0x00c0000002067fae */ /* 0x000fe2000d901d70 */
[----:B------:R-:W-:Y:S01]  /*c620*/  IMAD.MOV.U32 R13, RZ, RZ, R8 ;  /* 0x000000ffff0d7224 */ /* 0x000fe200078e0008 */
[----:B------:R-:W-:Y:S02]  /*c630*/  LOP3.LUT P3, RZ, R35, 0x1, RZ, 0xc0, !PT ;  /* 0x0000000123ff7812 */ /* 0x000fe4000786c0ff */
        /* <DEDUP_REMOVED lines=10> */
.L_x_9162:
[----:B------:R-:W-:Y:S02]  /*c6e0*/  IMAD.MOV.U32 R13, RZ, RZ, R7 ;  /* 0x000000ffff0d7224 */ /* 0x000fe400078e0007 */
[----:B------:R-:W-:Y:S02]  /*c6f0*/  IMAD.MOV.U32 R12, RZ, RZ, 0x3 ;  /* 0x00000003ff0c7424 */ /* 0x000fe400078e00ff */
[----:B------:R-:W-:-:S07]  /*c700*/  IMAD.MOV.U32 R2, RZ, RZ, R14 ;  /* 0x000000ffff027224 */ /* 0x000fce00078e000e */
[----:B------:R-:W-:Y:S05]  /*c710*/  WARPSYNC.COLLECTIVE R15, `(.L_x_9163) ;  /* 0x000000000f087348 */ /* 0x000fea0003c00000 */
[----:B------:R0:W1:Y:S02]  /*c720*/  SHFL.IDX P6, R14, R13, R12, R11 ;  /* 0x0000000c0d0e7389 */ /* 0x00006400000c000b */
[----:B01----:R-:W-:Y:S01]  /*c730*/  ENDCOLLECTIVE ;  /* 0x000000000000791b */ /* 0x003fe20003800000 */
.L_x_9163:
[----:B------:R-:W-:-:S05]  /*c740*/  IADD3 R2, P0, R2, R0, RZ ;  /* 0x0000000002027210 */ /* 0x000fca0007f1e0ff */
[----:B------:R-:W-:-:S05]  /*c750*/  IMAD.X R3, RZ, RZ, R3, P0 ;  /* 0x000000ffff037224 */ /* 0x000fca00000e0603 */
[----:B------:R-:W-:Y:S01]  /*c760*/  @!PT LDS RZ, [RZ] ;  /* 0x00000000fffff984 */ /* 0x000fe20000000800 */
[----:B------:R-:W-:Y:S01]  /*c770*/  @!PT LDS RZ, [RZ] ;  /* 0x00000000fffff984 */ /* 0x000fe20000000800 */
[----:B------:R-:W-:Y:S01]  /*c780*/  @!PT LDS RZ, [RZ] ;  /* 0x00000000fffff984 */ /* 0x000fe20000000800 */
[----:B------:R-:W-:Y:S01]  /*c790*/  LDGSTS.E.BYPASS.LTC128B.128 [R6+0x1400], desc[UR48][R2.64], !P3 ;  /* 0x0140000002067fae */ /* 0x000fe2000d901d70 */
[----:B------:R-:W-:Y:S01]  /*c7a0*/  IMAD.MOV.U32 R13, RZ, RZ, R8 ;  /* 0x000000ffff0d7224 */ /* 0x000fe200078e0008 */
[C---:B------:R-:W-:Y:S02]  /*c7b0*/  LOP3.LUT P3, RZ, R16.reuse, 0x10000000, RZ, 0xc0, !PT ;  /* 0x1000000010ff7812 */ /* 0x040fe4000786c0ff */
        /* <DEDUP_REMOVED lines=10> */
.L_x_9164:
[----:B------:R-:W-:Y:S02]  /*c860*/  IMAD.MOV.U32 R13, RZ, RZ, R7 ;  /* 0x000000ffff0d7224 */ /* 0x000fe400078e0007 */
[----:B------:R-:W-:Y:S01]  /*c870*/  IMAD.MOV.U32 R12, RZ, RZ, 0x4 ;  /* 0x00000004ff0c7424 */ /* 0x000fe200078e00ff */
[----:B------:R-:W-:-:S07]  /*c880*/  MOV R2, R14 ;  /* 0x0000000e00027202 */ /* 0x000fce0000000f00 */
[----:B------:R-:W-:Y:S05]  /*c890*/  WARPSYNC.COLLECTIVE R15, `(.L_x_9165) ;  /* 0x000000000f087348 */ /* 0x000fea0003c00000 */
[----:B------:R0:W1:Y:S02]  /*c8a0*/  SHFL.IDX P6, R14, R13, R12, R11 ;  /* 0x0000000c0d0e7389 */ /* 0x00006400000c000b */
[----:B01----:R-:W-:Y:S01]  /*c8b0*/  ENDCOLLECTIVE ;  /* 0x000000000000791b */ /* 0x003fe20003800000 */
.L_x_9165:
[----:B------:R-:W-:-:S05]  /*c8c0*/  IADD3 R2, P0, R2, R0, RZ ;  /* 0x0000000002027210 */ /* 0x000fca0007f1e0ff */
[----:B------:R-:W-:-:S05]  /*c8d0*/  IMAD.X R3, RZ, RZ, R3, P0 ;  /* 0x000000ffff037224 */ /* 0x000fca00000e0603 */
[----:B------:R-:W-:Y:S01]  /*c8e0*/  @!PT LDS RZ, [RZ] ;  /* 0x00000000fffff984 */ /* 0x000fe20000000800 */
[----:B------:R-:W-:Y:S01]  /*c8f0*/  @!PT LDS RZ, [RZ] ;  /* 0x00000000fffff984 */ /* 0x000fe20000000800 */
[----:B------:R-:W-:Y:S01]  /*c900*/  @!PT LDS RZ, [RZ] ;  /* 0x00000000fffff984 */ /* 0x000fe20000000800 */
[----:B------:R-:W-:Y:S01]  /*c910*/  LDGSTS.E.BYPASS.LTC128B.128 [R6+0x1c00], desc[UR48][R2.64], !P3 ;  /* 0x01c0000002067fae */ /* 0x000fe2000d901d70 */
[C---:B------:R-:W-:Y:S01]  /*c920*/  LOP3.LUT P3, RZ, R16.reuse, 0x20000, RZ, 0xc0, !PT ;  /* 0x0002000010ff7812 */ /* 0x040fe2000786c0ff */
[----:B------:R-:W-:Y:S02]  /*c930*/  IMAD.MOV.U32 R13, RZ, RZ, R8 ;  /* 0x000000ffff0d7224 */ /* 0x000fe400078e0008 */
[----:B------:R-:W-:Y:S01]  /*c940*/  LDGSTS.E.BYPASS.LTC128B.128 [R6+0x4c00], desc[UR48][R2.64+0x80], !P2 ;  /* 0x04c0008002067fae */ /* 0x000fe2000d101d70 */
[----:B------:R-:W-:-:S03]  /*c950*/  LOP3.LUT P2, RZ, R16, 0x10000, RZ, 0xc0, !PT ;  /* 0x0001000010ff7812 */ /* 0x000fc6000784c0ff */
[----:B------:R-:W-:Y:S01]  /*c960*/  LDGSTS.E.BYPASS.LTC128B.128 [R6+0x7c00], desc[UR48][R2.64+0x100], !P1 ;  /* 0x07c0010002067fae */ /* 0x000fe2000c901d70 */
[----:B------:R-:W-:-:S03]  /*c970*/  LOP3.LUT P1, RZ, R16, 0x8000, RZ, 0xc0, !PT ;  /* 0x0000800010ff7812 */ /* 0x000fc6000782c0ff */
[----:B------:R0:W-:Y:S02]  /*c980*/  LDGSTS.E.BYPASS.LTC128B.128 [R6+0xac00], desc[UR48][R2.64+0x180], !P5 ;  /* 0x0ac0018002067fae */ /* 0x0001e4000e901d70 */
[----:B0-----:R-:W-:-:S08]  /*c990*/  IMAD.MOV.U32 R3, RZ, RZ, R14 ;  /* 0x000000ffff037224 */ /* 0x001fd000078e000e */
[----:B------:R-:W-:Y:S05]  /*c9a0*/  WARPSYNC.COLLECTIVE R15, `(.L_x_9166) ;  /* 0x000000000f087348 */ /* 0x000fea0003c00000 */
[----:B------:R0:W1:Y:S02]  /*c9b0*/  SHFL.IDX P6, R14, R13, R12, R11 ;  /* 0x0000000c0d0e7389 */ /* 0x00006400000c000b */
[----:B01----:R-:W-:Y:S01]  /*c9c0*/  ENDCOLLECTIVE ;  /* 0x000000000000791b */ /* 0x003fe20003800000 */
.L_x_9166:
[----:B------:R-:W-:Y:S02]  /*c9d0*/  IMAD.MOV.U32 R13, RZ, RZ, R7 ;  /* 0x000000ffff0d7224 */ /* 0x000fe400078e0007 */
[----:B------:R-:W-:Y:S02]  /*c9e0*/  IMAD.MOV.U32 R12, RZ, RZ, 0x5 ;  /* 0x00000005ff0c7424 */ /* 0x000fe400078e00ff */
[----:B------:R-:W-:-:S07]  /*c9f0*/  IMAD.MOV.U32 R2, RZ, RZ, R14 ;  /* 0x000000ffff027224 */ /* 0x000fce00078e000e */
[----:B------:R-:W-:Y:S05]  /*ca00*/  WARPSYNC.COLLECTIVE R15, `(.L_x_9167) ;  /* 0x000000000f087348 */ /* 0x000fea0003c00000 */
[----:B------:R0:W1:Y:S02]  /*ca10*/  SHFL.IDX P6, R14, R13, R12, R11 ;  /* 0x0000000c0d0e7389 */ /* 0x00006400000c000b */
[----:B01----:R-:W-:Y:S01]  /*ca20*/  ENDCOLLECTIVE ;  /* 0x000000000000791b */ /* 0x003fe20003800000 */
.L_x_9167:
        /* <DEDUP_REMOVED lines=9> */
[----:B------:R-:W-:-:S03]  /*cac0*/  IMAD.MOV.U32 R7, RZ, RZ, R14 ;  /* 0x000000ffff077224 */ /* 0x000fc600078e000e */
[----:B------:R0:W-:Y:S04]  /*cad0*/  LDGSTS.E.BYPASS.LTC128B.128 [R6+0xb400], desc[UR48][R2.64+0x180], !P1 ;  /* 0x0b40018002067fae */ /* 0x0001e8000c901d70 */
[----:B0-----:R-:W-:Y:S05]  /*cae0*/  WARPSYNC.COLLECTIVE R15, `(.L_x_9168) ;  /* 0x000000000f087348 */ /* 0x001fea0003c00000 */
[----:B------:R1:W2:Y:S02]  /*caf0*/  SHFL.IDX P6, R14, R13, R12, R11 ;  /* 0x0000000c0d0e7389 */ /* 0x0002a400000c000b */
[----:B012---:R-:W-:Y:S01]  /*cb00*/  ENDCOLLECTIVE ;  /* 0x000000000000791b */ /* 0x007fe20003800000 */
.L_x_9168:
[----:B------:R-:W-:Y:S05]  /*cb10*/  BRA `(.L_x_9169) ;  /* 0xffffffcc00e87947 */ /* 0x000fea000383ffff */
.L_x_9093:
[----:B0-----:R0:W1:Y:S02]  /*cb20*/  SYNCS.PHASECHK.TRANS64.TRYWAIT P0, [R18+URZ+0x22840], R26 ;  /* 0x0228401a120075a7 */ /* 0x001064000800017f */
[----:B-1----:R-:W-:Y:S05]  /*cb30*/  @!P0 NANOSLEEP.SYNCS 0x989680 ;  /* 0x009896800000895d */ /* 0x002fea0003900000 */
[----:B------:R-:W1:Y:S02]  /*cb40*/  @!P0 SYNCS.PHASECHK.TRANS64 P0, [R18+URZ+0x22840], R26 ;  /* 0x0228401a120085a7 */ /* 0x000e64000800007f */
[----:B-1----:R-:W-:Y:S05]  /*cb50*/  @!P0 BRA `(.L_x_9093) ;  /* 0xfffffffc00f08947 */ /* 0x002fea000383ffff */
[----:B------:R-:W-:Y:S05]  /*cb60*/  BRA `(.L_x_9170) ;  /* 0xffffffd000f47947 */ /* 0x000fea000383ffff */
.L_x_9094:
        /* <DEDUP_REMOVED lines=8> */
.L_x_9172:
[----:B------:R-:W-:Y:S05]  /*cbf0*/  BSYNC B1 ;  /* 0x0000000000017941 */ /* 0x000fea0003800000 */
.L_x_9171:
[----:B------:R-:W-:Y:S01]  /*cc00*/  IMAD.MOV.U32 R13, RZ, RZ, R21 ;  /* 0x000000ffff0d7224 */ /* 0x000fe200078e0015 */
[----:B------:R-:W-:Y:S01]  /*cc10*/  MOV R12, RZ ;  /* 0x000000ff000c7202 */ /* 0x000fe20000000f00 */
[----:B------:R-:W-:Y:S01]  /*cc20*/  IMAD.MOV.U32 R11, RZ, RZ, 0x181f ;  /* 0x0000181fff0b7424 */ /* 0x000fe200078e00ff */
[----:B------:R-:W-:Y:S01]  /*cc30*/  LEA R22, R22, UR37, 0x1 ;  /* 0x0000002516167c11 */ /* 0x000fe2000f8e08ff */
[----:B------:R-:W-:Y:S02]  /*cc40*/  IMAD.MOV.U32 R15, RZ, RZ, -0x1 ;  /* 0xffffffffff0f7424 */ /* 0x000fe400078e00ff */
[----:B------:R-:W-:-:S07]  /*cc50*/  IMAD.MOV.U32 R3, RZ, RZ, R14 ;  /* 0x000000ffff037224 */ /* 0x000fce00078e000e */
[----:B------:R-:W-:Y:S05]  /*cc60*/  WARPSYNC.COLLECTIVE R15, `(.L_x_9173) ;  /* 0x000000000f087348 */ /* 0x000fea0003c00000 */
[----:B------:R0:W1:Y:S02]  /*cc70*/  SHFL.IDX P6, R14, R13, R12, R11 ;  /* 0x0000000c0d0e7389 */ /* 0x00006400000c000b */
[----:B01----:R-:W-:Y:S01]  /*cc80*/  ENDCOLLECTIVE ;  /* 0x000000000000791b */ /* 0x003fe20003800000 */
.L_x_9173:
[----:B------:R-:W-:Y:S02]  /*cc90*/  IMAD.MOV.U32 R13, RZ, RZ, R24 ;  /* 0x000000ffff0d7224 */ /* 0x000fe400078e0018 */
[----:B------:R-:W-:Y:S01]  /*cca0*/  IMAD.MOV.U32 R12, RZ, RZ, 0x1 ;  /* 0x00000001ff0c7424 */ /* 0x000fe200078e00ff */
[----:B------:R-:W-:-:S13]  /*ccb0*/  IADD3 R2, P0, R14, R0, RZ ;  /* 0x000000000e027210 */ /* 0x000fda0007f1e0ff */
[----:B------:R-:W-:Y:S05]  /*ccc0*/  WARPSYNC.COLLECTIVE R15, `(.L_x_9174) ;  /* 0x000000000f087348 */ /* 0x000fea0003c00000 */
[----:B------:R0:W1:Y:S02]  /*ccd0*/  SHFL.IDX P6, R14, R13, R12, R11 ;  /* 0x0000000c0d0e7389 */ /* 0x00006400000c000b */
[----:B01----:R-:W-:Y:S01]  /*cce0*/  ENDCOLLECTIVE ;  /* 0x000000000000791b */ /* 0x003fe20003800000 */
.L_x_9174:
        /* <DEDUP_REMOVED lines=10> */
.L_x_9175:
[----:B------:R-:W-:Y:S02]  /*cd90*/  IMAD.MOV.U32 R13, RZ, RZ, R24 ;  /* 0x000000ffff0d7224 */ /* 0x000fe400078e0018 */
[----:B------:R-:W-:Y:S01]  /*cda0*/  IMAD.MOV.U32 R12, RZ, RZ, 0x2 ;  /* 0x00000002ff0c7424 */ /* 0x000fe200078e00ff */
[----:B------:R-:W-:-:S13]  /*cdb0*/  IADD3 R2, P0, R14, R0, RZ ;  /* 0x000000000e027210 */ /* 0x000fda0007f1e0ff */
[----:B------:R-:W-:Y:S05]  /*cdc0*/  WARPSYNC.COLLECTIVE R15, `(.L_x_9176) ;  /* 0x000000000f087348 */ /* 0x000fea0003c00000 */
[----:B------:R0:W1:Y:S02]  /*cdd0*/  SHFL.IDX P6, R14, R13, R12, R11 ;  /* 0x0000000c0d0e7389 */ /* 0x00006400000c000b */
[----:B01----:R-:W-:Y:S01]  /*cde0*/  ENDCOLLECTIVE ;  /* 0x000000000000791b */ /* 0x003fe20003800000 */
.L_x_9176:
        /* <DEDUP_REMOVED lines=10> */
.L_x_9177:
[----:B------:R-:W-:Y:S02]  /*ce90*/  IMAD.MOV.U32 R13, RZ, RZ, R24 ;  /* 0x000000ffff0d7224 */ /* 0x000fe400078e0018 */
[----:B------:R-:W-:Y:S02]  /*cea0*/  IMAD.MOV.U32 R12, RZ, RZ, 0x3 ;  /* 0x00000003ff0c7424 */ /* 0x000fe400078e00ff */
[----:B------:R-:W-:-:S07]  /*ceb0*/  IMAD.MOV.U32 R10, RZ, RZ, R14 ;  /* 0x000000ffff0a7224 */ /* 0x000fce00078e000e */
[----:B------:R-:W-:Y:S05]  /*cec0*/  WARPSYNC.COLLECTIVE R15, `(.L_x_9178) ;  /* 0x000000000f087348 */ /* 0x000fea0003c00000 */
[----:B------:R0:W1:Y:S02]  /*ced0*/  SHFL.IDX P6, R14, R13, R12, R11 ;  /* 0x0000000c0d0e7389 */ /* 0x00006400000c000b */
[----:B01----:R-:W-:Y:S01]  /*cee0*/  ENDCOLLECTIVE ;  /* 0x000000000000791b */ /* 0x003fe20003800000 */
.L_x_9178:
        /* <DEDUP_REMOVED lines=11> */
.L_x_9179:
[----:B------:R-:W-:Y:S02]  /*cfa0*/  IMAD.MOV.U32 R13, RZ, RZ, R24 ;  /* 0x000000ffff0d7224 */ /* 0x000fe400078e0018 */
[----:B------:R-:W-:Y:S02]  /*cfb0*/  IMAD.MOV.U32 R12, RZ, RZ, 0x4 ;  /* 0x00000004ff0c7424 */ /* 0x000fe400078e00ff */
[----:B------:R-:W-:-:S07]  /*cfc0*/  IMAD.MOV.U32 R2, RZ, RZ, R14 ;  /* 0x000000ffff027224 */ /* 0x000fce00078e000e */
[----:B------:R-:W-:Y:S05]  /*cfd0*/  WARPSYNC.COLLECTIVE R15, `(.L_x_9180) ;  /* 0x000000000f087348 */ /* 0x000fea0003c00000 */
[----:B------:R0:W1:Y:S02]  /*cfe0*/  SHFL.IDX P6, R14, R13, R12, R11 ;  /* 0x0000000c0d0e7389 */ /* 0x00006400000c000b */
[----:B01----:R-:W-:Y:S01]  /*cff0*/  ENDCOLLECTIVE ;  /* 0x000000000000791b */ /* 0x003fe20003800000 */
.L_x_9180:
        /* <DEDUP_REMOVED lines=11> */
.L_x_9181:
[----:B------:R-:W-:Y:S02]  /*d0b0*/  IMAD.MOV.U32 R13, RZ, RZ, R24 ;  /* 0x000000ffff0d7224 */ /* 0x000fe400078e0018 */
[----:B------:R-:W-:Y:S02]  /*d0c0*/  IMAD.MOV.U32 R12, RZ, RZ, 0x5 ;  /* 0x00000005ff0c7424 */ /* 0x000fe400078e00ff */
[----:B------:R-:W-:-:S07]  /*d0d0*/  IMAD.MOV.U32 R2, RZ, RZ, R14 ;  /* 0x000000ffff027224 */ /* 0x000fce00078e000e */
[----:B------:R-:W-:Y:S05]  /*d0e0*/  WARPSYNC.COLLECTIVE R15, `(.L_x_9182) ;  /* 0x000000000f087348 */ /* 0x000fea0003c00000 */
[----:B------:R0:W1:Y:S02]  /*d0f0*/  SHFL.IDX P6, R14, R13, R12, R11 ;  /* 0x0000000c0d0e7389 */ /* 0x00006400000c000b */
[----:B01----:R-:W-:Y:S01]  /*d100*/  ENDCOLLECTIVE ;  /* 0x000000000000791b */ /* 0x003fe20003800000 */
.L_x_9182:
        /* <DEDUP_REMOVED lines=11> */
.L_x_9183:
[----:B------:R-:W-:Y:S05]  /*d1c0*/  BRA `(.L_x_9184) ;  /* 0xffffffd0002c7947 */ /* 0x000fea000383ffff */
.L_x_9099:
[----:B--2---:R2:W3:Y:S02]  /*d1d0*/  SYNCS.PHASECHK.TRANS64.TRYWAIT P0, [R18+URZ+0x22860], R26 ;  /* 0x0228601a120075a7 */ /* 0x0044e4000800017f */
[----:B---3--:R-:W-:Y:S05]  /*d1e0*/  @!P0 NANOSLEEP.SYNCS 0x989680 ;  /* 0x009896800000895d */ /* 0x008fea0003900000 */
[----:B------:R-:W3:Y:S02]  /*d1f0*/  @!P0 SYNCS.PHASECHK.TRANS64 P0, [R18+URZ+0x22860], R26 ;  /* 0x0228601a120085a7 */ /* 0x000ee4000800007f */
[----:B---3--:R-:W-:Y:S05]  /*d200*/  @!P0 BRA `(.L_x_9099) ;  /* 0xfffffffc00f08947 */ /* 0x008fea000383ffff */
[----:B------:R-:W-:Y:S05]  /*d210*/  BRA `(.L_x_9185) ;  /* 0xffffffd0007c7947 */ /* 0x000fea000383ffff */
.L_x_9100:
[----:B------:R-:W-:Y:S01]  /*d220*/  BSSY B1, `(.L_x_9186) ;  /* 0x0000008000017945 */ /* 0x000fe20003800000 */
[----:B------:R-:W-:Y:S02]  /*d230*/  IMAD.MOV.U32 R13, RZ, RZ, R23 ;  /* 0x000000ffff0d7224 */ /* 0x000fe400078e0017 */
[----:B------:R-:W-:Y:S02]  /*d240*/  IMAD.MOV.U32 R12, RZ, RZ, RZ ;  /* 0x000000ffff0c7224 */ /* 0x000fe400078e00ff */
[----:B------:R-:W-:Y:S02]  /*d250*/  IMAD.MOV.U32 R11, RZ, RZ, 0x181f ;  /* 0x0000181fff0b7424 */ /* 0x000fe400078e00ff */
[----:B------:R-:W-:-:S07]  /*d260*/  IMAD.MOV.U32 R15, RZ, RZ, -0x1 ;  /* 0xffffffffff0f7424 */ /* 0x000fce00078e00ff */
[----:B012---:R-:W-:Y:S05]  /*d270*/  WARPSYNC.COLLECTIVE R15, `(.L_x_9187) ;  /* 0x000000000f087348 */ /* 0x007fea0003c00000 */
[----:B------:R3:W4:Y:S02]  /*d280*/  SHFL.IDX P6, R14, R13, R12, R11 ;  /* 0x0000000c0d0e7389 */ /* 0x00072400000c000b */
[----:B01234-:R-:W-:Y:S01]  /*d290*/  ENDCOLLECTIVE ;  /* 0x000000000000791b */ /* 0x01ffe20003800000 */
.L_x_9187:
[----:B------:R-:W-:Y:S05]  /*d2a0*/  BSYNC B1 ;  /* 0x0000000000017941 */ /* 0x000fea0003800000 */
.L_x_9186:
[----:B------:R-:W-:Y:S01]  /*d2b0*/  MOV R13, R21 ;  /* 0x00000015000d7202 */ /* 0x000fe20000000f00 */
[----:B------:R-:W-:Y:S01]  /*d2c0*/  IMAD.MOV.U32 R12, RZ, RZ, RZ ;  /* 0x000000ffff0c7224 */ /* 0x000fe200078e00ff */
[----:B------:R-:W-:Y:S01]  /*d2d0*/  LEA R22, R22, UR37, 0x1 ;  /* 0x0000002516167c11 */ /* 0x000fe2000f8e08ff */
[----:B------:R-:W-:Y:S02]  /*d2e0*/  IMAD.MOV.U32 R11, RZ, RZ, 0x181f ;  /* 0x0000181fff0b7424 */ /* 0x000fe400078e00ff */
[----:B------:R-:W-:Y:S02]  /*d2f0*/  IMAD.MOV.U32 R15, RZ, RZ, -0x1 ;  /* 0xffffffffff0f7424 */ /* 0x000fe400078e00ff */
[----:B------:R-:W-:-:S07]  /*d300*/  IMAD.MOV.U32 R3, RZ, RZ, R14 ;  /* 0x000000ffff037224 */ /* 0x000fce00078e000e */
[----:B------:R-:W-:Y:S05]  /*d310*/  WARPSYNC.COLLECTIVE R15, `(.L_x_9188) ;  /* 0x000000000f087348 */ /* 0x000fea0003c00000 */
[----:B------:R0:W1:Y:S02]  /*d320*/  SHFL.IDX P6, R14, R13, R12, R11 ;  /* 0x0000000c0d0e7389 */ /* 0x00006400000c000b */
[----:B01----:R-:W-:Y:S01]  /*d330*/  ENDCOLLECTIVE ;  /* 0x000000000000791b */ /* 0x003fe20003800000 */
.L_x_9188:
[----:B------:R-:W-:Y:S02]  /*d340*/  IMAD.MOV.U32 R13, RZ, RZ, R23 ;  /* 0x000000ffff0d7224 */ /* 0x000fe400078e0017 */
[----:B------:R-:W-:Y:S01]  /*d350*/  IMAD.MOV.U32 R12, RZ, RZ, 0x1 ;  /* 0x00000001ff0c7424 */ /* 0x000fe200078e00ff */
[----:B------:R-:W-:-:S13]  /*d360*/  IADD3 R2, P0, R14, R0, RZ ;  /* 0x000000000e027210 */ /* 0x000fda0007f1e0ff */
[----:B------:R-:W-:Y:S05]  /*d370*/  WARPSYNC.COLLECTIVE R15, `(.L_x_9189) ;  /* 0x000000000f087348 */ /* 0x000fea0003c00000 */
[----:B------:R0:W1:Y:S02]  /*d380*/  SHFL.IDX P6, R14, R13, R12, R11 ;  /* 0x0000000c0d0e7389 */ /* 0x00006400000c000b */
[----:B01----:R-:W-:Y:S01]  /*d390*/  ENDCOLLECTIVE ;  /* 0x000000000000791b */ /* 0x003fe20003800000 */
.L_x_9189:
[----:B------:R-:W-:-:S05]  /*d3a0*/  IMAD.X R3, RZ, RZ, R3, P0 ;  /* 0x000000ffff037224 */ /* 0x000fca00000e0603 */
[----:B------:R-:W-:Y:S01]  /*d3b0*/  @!PT LDS RZ, [RZ] ;  /* 0x00000000fffff984 */ /* 0x000fe20000000800 */
[----:B------:R-:W-:Y:S01]  /*d3c0*/  @!PT LDS RZ, [RZ] ;  /* 0x00000000fffff984 */ /* 0x000fe20000000800 */
[----:B------:R-:W-:Y:S01]  /*d3d0*/  @!PT LDS RZ, [RZ] ;  /* 0x00000000fffff984 */ /* 0x000fe20000000800 */
[----:B------:R-:W-:Y:S04]  /*d3e0*/  LDGSTS.E.BYPASS.LTC128B.128 [R22+0x400], desc[UR48][R2.64], !P4 ;  /* 0x0040000002167fae */ /* 0x000fe8000e101d70 */
[----:B------:R-:W-:Y:S01]  /*d3f0*/  LDGSTS.E.BYPASS.LTC128B.128 [R22+0x3400], desc[UR48][R2.64+0x80], !P3 ;  /* 0x0340008002167fae */ /* 0x000fe2000d901d70 */
[----:B------:R-:W-:-:S03]  /*d400*/  IMAD.MOV.U32 R13, RZ, RZ, R21 ;  /* 0x000000ffff0d7224 */ /* 0x000fc600078e0015 */
[----:B------:R-:W-:Y:S04]  /*d410*/  LDGSTS.E.BYPASS.LTC128B.128 [R22+0x6400], desc[UR48][R2.64+0x100], !P2 ;  /* 0x0640010002167fae */ /* 0x000fe8000d101d70 */
[----:B------:R0:W-:Y:S02]  /*d420*/  LDGSTS.E.BYPASS.LTC128B.128 [R22+0x9400], desc[UR48][R2.64+0x180], !P1 ;  /* 0x0940018002167fae */ /* 0x0001e4000c901d70 */
[----:B0-----:R-:W-:-:S07]  /*d430*/  IMAD.MOV.U32 R3, RZ, RZ, R14 ;  /* 0x000000ffff037224 */ /* 0x001fce00078e000e */
[----:B------:R-:W-:Y:S05]  /*d440*/  WARPSYNC.COLLECTIVE R15, `(.L_x_9190) ;  /* 0x000000000f087348 */ /* 0x000fea0003c00000 */
[----:B------:R0:W1:Y:S02]  /*d450*/  SHFL.IDX P6, R14, R13, R12, R11 ;  /* 0x0000000c0d0e7389 */ /* 0x00006400000c000b */
[----:B01----:R-:W-:Y:S01]  /*d460*/  ENDCOLLECTIVE ;  /* 0x000000000000791b */ /* 0x003fe20003800000 */
.L_x_9190:
[----:B------:R-:W-:Y:S02]  /*d470*/  IMAD.MOV.U32 R13, RZ, RZ, R23 ;  /* 0x000000ffff0d7224 */ /* 0x000fe400078e0017 */
[----:B------:R-:W-:Y:S01]  /*d480*/  IMAD.MOV.U32 R12, RZ, RZ, 0x2 ;  /* 0x00000002ff0c7424 */ /* 0x000fe200078e00ff */
[----:B------:R-:W-:-:S13]  /*d490*/  IADD3 R2, P0, R14, R0, RZ ;  /* 0x000000000e027210 */ /* 0x000fda0007f1e0ff */
[----:B------:R-:W-:Y:S05]  /*d4a0*/  WARPSYNC.COLLECTIVE R15, `(.L_x_9191) ;  /* 0x000000000f087348 */ /* 0x000fea0003c00000 */
[----:B------:R0:W1:Y:S02]  /*d4b0*/  SHFL.IDX P6, R14, R13, R12, R11 ;  /* 0x0000000c0d0e7389 */ /* 0x00006400000c000b */
[----:B01----:R-:W-:Y:S01]  /*d4c0*/  ENDCOLLECTIVE ;  /* 0x000000000000791b */ /* 0x003fe20003800000 */
.L_x_9191:
        /* <DEDUP_REMOVED lines=13> */
.L_x_9192:
[----:B------:R-:W-:Y:S02]  /*d5a0*/  IMAD.MOV.U32 R13, RZ, RZ, R23 ;  /* 0x000000ffff0d7224 */ /* 0x000fe400078e0017 */
[----:B------:R-:W-:Y:S01]  /*d5b0*/  IMAD.MOV.U32 R12, RZ, RZ, 0x3 ;  /* 0x00000003ff0c7424 */ /* 0x000fe200078e00ff */
[----:B------:R-:W-:-:S13]  /*d5c0*/  IADD3 R2, P0, R14, R0, RZ ;  /* 0x000000000e027210 */ /* 0x000fda0007f1e0ff */
[----:B------:R-:W-:Y:S05]  /*d5d0*/  WARPSYNC.COLLECTIVE R15, `(.L_x_9193) ;  /* 0x000000000f087348 */ /* 0x000fea0003c00000 */
[----:B------:R0:W1:Y:S02]  /*d5e0*/  SHFL.IDX P6, R14, R13, R12, R11 ;  /* 0x0000000c0d0e7389 */ /* 0x00006400000c000b */
[----:B01----:R-:W-:Y:S01]  /*d5f0*/  ENDCOLLECTIVE ;  /* 0x000000000000791b */ /* 0x003fe20003800000 */
.L_x_9193:
[----:B------:R-:W-:-:S05]  /*d600*/  IMAD.X R3, RZ, RZ, R3, P0 ;  /* 0x000000ffff037224 */ /* 0x000fca00000e0603 */
[----:B------:R-:W-:Y:S01]  /*d610*/  @!PT LDS RZ, [RZ] ;  /* 0x00000000fffff984 */ /* 0x000fe20000000800 */
[----:B------:R-:W-:Y:S01]  /*d620*/  @!PT LDS RZ, [RZ] ;  /* 0x00000000fffff984 */ /* 0x000fe20000000800 */
[----:B------:R-:W-:Y:S01]  /*d630*/  @!PT LDS RZ, [RZ] ;  /* 0x00000000fffff984 */ /* 0x000fe20000000800 */
[----:B------:R-:W-:Y:S04]  /*d640*/  LDGSTS.E.BYPASS.LTC128B.128 [R22+0x1400], desc[UR48][R2.64], !P4 ;  /* 0x0140000002167fae */ /* 0x000fe8000e101d70 */
[----:B------:R-:W-:Y:S01]  /*d650*/  LDGSTS.E.BYPASS.LTC128B.128 [R22+0x4400], desc[UR48][R2.64+0x80], !P3 ;  /* 0x0440008002167fae */ /* 0x000fe2000d901d70 */
[----:B------:R-:W-:-:S03]  /*d660*/  MOV R13, R21 ;  /* 0x00000015000d7202 */ /* 0x000fc60000000f00 */
[----:B------:R-:W-:Y:S04]  /*d670*/  LDGSTS.E.BYPASS.LTC128B.128 [R22+0x7400], desc[UR48][R2.64+0x100], !P2 ;  /* 0x0740010002167fae */ /* 0x000fe8000d101d70 */
[----:B------:R0:W-:Y:S02]  /*d680*/  LDGSTS.E.BYPASS.LTC128B.128 [R22+0xa400], desc[UR48][R2.64+0x180], !P1 ;  /* 0x0a40018002167fae */ /* 0x0001e4000c901d70 */
[----:B0-----:R-:W-:-:S07]  /*d690*/  IMAD.MOV.U32 R3, RZ, RZ, R14 ;  /* 0x000000ffff037224 */ /* 0x001fce00078e000e */
[----:B------:R-:W-:Y:S05]  /*d6a0*/  WARPSYNC.COLLECTIVE R15, `(.L_x_9194) ;  /* 0x000000000f087348 */ /* 0x000fea0003c00000 */
[----:B------:R0:W1:Y:S02]  /*d6b0*/  SHFL.IDX P6, R14, R13, R12, R11 ;  /* 0x0000000c0d0e7389 */ /* 0x00006400000c000b */
[----:B01----:R-:W-:Y:S01]  /*d6c0*/  ENDCOLLECTIVE ;  /* 0x000000000000791b */ /* 0x003fe20003800000 */
.L_x_9194:
[----:B------:R-:W-:Y:S02]  /*d6d0*/  IMAD.MOV.U32 R13, RZ, RZ, R23 ;  /* 0x000000ffff0d7224 */ /* 0x000fe400078e0017 */
[----:B------:R-:W-:Y:S01]  /*d6e0*/  IMAD.MOV.U32 R12, RZ, RZ, 0x4 ;  /* 0x00000004ff0c7424 */ /* 0x000fe200078e00ff */
[----:B------:R-:W-:-:S13]  /*d6f0*/  IADD3 R2, P0, R14, R0, RZ ;  /* 0x000000000e027210 */ /* 0x000fda0007f1e0ff */
[----:B------:R-:W-:Y:S05]  /*d700*/  WARPSYNC.COLLECTIVE R15, `(.L_x_9195) ;  /* 0x000000000f087348 */ /* 0x000fea0003c00000 */
[----:B------:R0:W1:Y:S02]  /*d710*/  SHFL.IDX P6, R14, R13, R12, R11 ;  /* 0x0000000c0d0e7389 */ /* 0x00006400000c000b */
[----:B01----:R-:W-:Y:S01]  /*d720*/  ENDCOLLECTIVE ;  /* 0x000000000000791b */ /* 0x003fe20003800000 */
.L_x_9195:
        /* <DEDUP_REMOVED lines=13> */
.L_x_9196:
[----:B------:R-:W-:Y:S02]  /*d800*/  IMAD.MOV.U32 R13, RZ, RZ, R23 ;  /* 0x000000ffff0d7224 */ /* 0x000fe400078e0017 */
[----:B------:R-:W-:Y:S02]  /*d810*/  IMAD.MOV.U32 R12, RZ, RZ, 0x5 ;  /* 0x00000005ff0c7424 */ /* 0x000fe400078e00ff */
[----:B------:R-:W-:-:S07]  /*d820*/  IMAD.MOV.U32 R2, RZ, RZ, R14 ;  /* 0x000000ffff027224 */ /* 0x000fce00078e000e */
[----:B------:R-:W-:Y:S05]  /*d830*/  WARPSYNC.COLLECTIVE R15, `(.L_x_9197) ;  /* 0x000000000f087348 */ /* 0x000fea0003c00000 */
[----:B------:R0:W1:Y:S02]  /*d840*/  SHFL.IDX P6, R14, R13, R12, R11 ;  /* 0x0000000c0d0e7389 */ /* 0x00006400000c000b */
[----:B01----:R-:W-:Y:S01]  /*d850*/  ENDCOLLECTIVE ;  /* 0x000000000000791b */ /* 0x003fe20003800000 */
.L_x_9197:
        /* <DEDUP_REMOVED lines=14> */
.L_x_9198:
[----:B------:R-:W-:Y:S05]  /*d940*/  BRA `(.L_x_9199) ;  /* 0xffffffcc00c47947 */ /* 0x000fea000383ffff */
.L_x_9106:
[----:B0-----:R0:W3:Y:S02]  /*d950*/  SYNCS.PHASECHK.TRANS64.TRYWAIT P0, [R4+URZ+0x22820], R0 ;  /* 0x02282000040075a7 */ /* 0x0010e4000800017f */
[----:B---3--:R-:W-:Y:S05]  /*d960*/  @!P0 NANOSLEEP.SYNCS 0x989680 ;  /* 0x009896800000895d */ /* 0x008fea0003900000 */
[----:B------:R-:W3:Y:S02]  /*d970*/  @!P0 SYNCS.PHASECHK.TRANS64 P0, [R4+URZ+0x22820], R0 ;  /* 0x02282000040085a7 */ /* 0x000ee4000800007f */
[----:B---3--:R-:W-:Y:S05]  /*d980*/  @!P0 BRA `(.L_x_9106) ;  /* 0xfffffffc00f08947 */ /* 0x008fea000383ffff */
[----:B------:R-:W-:Y:S05]  /*d990*/  BRA `(.L_x_9200) ;  /* 0xffffffd000707947 */ /* 0x000fea000383ffff */
.L_x_9107:
        /* <DEDUP_REMOVED lines=11> */
.L_x_9202:
[----:B------:R-:W-:Y:S05]  /*da50*/  BSYNC B0 ;  /* 0x0000000000007941 */ /* 0x000fea0003800000 */
.L_x_9201:
[----:B------:R-:W-:Y:S05]  /*da60*/  BRA `(.L_x_9203) ;  /* 0xffffffd000587947 */ /* 0x000fea000383ffff */
.L_x_9110:
[----:B------:R-:W-:Y:S01]  /*da70*/  BSSY B1, `(.L_x_9204) ;  /* 0x0000006000017945 */ /* 0x000fe20003800000 */
[----:B------:R-:W-:-:S07]  /*da80*/  IMAD.MOV.U32 R15, RZ, RZ, -0x1 ;  /* 0xffffffffff0f7424 */ /* 0x000fce00078e00ff */
[----:B012---:R-:W-:Y:S05]  /*da90*/  WARPSYNC.COLLECTIVE R15, `(.L_x_9205) ;  /* 0x000000000f0c7348 */ /* 0x007fea0003c00000 */
[----:B------:R-:W-:Y:S02]  /*daa0*/  ELECT P6, UR62, PT ;  /* 0x00000000003e782f */ /* 0x000fe400038c0000 */
[----:B------:R-:W-:Y:S01]  /*dab0*/  MOV R14, UR62 ;  /* 0x0000003e000e7c02 */ /* 0x000fe20008000f00 */
[----:B012---:R-:W-:Y:S10]  /*dac0*/  ENDCOLLECTIVE ;  /* 0x000000000000791b */ /* 0x007ff40003800000 */
.L_x_9205:
[----:B------:R-:W-:Y:S05]  /*dad0*/  BSYNC B1 ;  /* 0x0000000000017941 */ /* 0x000fea0003800000 */
.L_x_9204:
[----:B------:R-:W-:Y:S05]  /*dae0*/  BRA `(.L_x_9206) ;  /* 0xffffffd000507947 */ /* 0x000fea000383ffff */
.L_x_9112:
[----:B0-----:R0:W3:Y:S02]  /*daf0*/  SYNCS.PHASECHK.TRANS64.TRYWAIT P1, [R3+URZ+0x22840], R2 ;  /* 0x02284002030075a7 */ /* 0x0010e4000802017f */
[----:B---3--:R-:W-:Y:S05]  /*db00*/  @!P1 NANOSLEEP.SYNCS 0x989680 ;  /* 0x009896800000995d */ /* 0x008fea0003900000 */
[----:B------:R-:W3:Y:S02]  /*db10*/  @!P1 SYNCS.PHASECHK.TRANS64 P1, [R3+URZ+0x22840], R2 ;  /* 0x02284002030095a7 */ /* 0x000ee4000802007f */
[----:B---3--:R-:W-:Y:S05]  /*db20*/  @!P1 BRA `(.L_x_9112) ;  /* 0xfffffffc00f09947 */ /* 0x008fea000383ffff */
[----:B------:R-:W-:Y:S05]  /*db30*/  BRA `(.L_x_9207) ;  /* 0xffffffd000707947 */ /* 0x000fea000383ffff */
.L_x_9114:
[----:B---3--:R3:W4:Y:S02]  /*db40*/  SYNCS.PHASECHK.TRANS64.TRYWAIT P1, [R17+URZ+0x22840], R0 ;  /* 0x02284000110075a7 */ /* 0x008724000802017f */
[----:B----4-:R-:W-:Y:S05]  /*db50*/  @!P1 NANOSLEEP.SYNCS 0x989680 ;  /* 0x009896800000995d */ /* 0x010fea0003900000 */
[----:B------:R-:W4:Y:S02]  /*db60*/  @!P1 SYNCS.PHASECHK.TRANS64 P1, [R17+URZ+0x22840], R0 ;  /* 0x02284000110095a7 */ /* 0x000f24000802007f */
[----:B----4-:R-:W-:Y:S05]  /*db70*/  @!P1 BRA `(.L_x_9114) ;  /* 0xfffffffc00f09947 */ /* 0x010fea000383ffff */
[----:B------:R-:W-:Y:S05]  /*db80*/  BRA `(.L_x_9208) ;  /* 0xffffffd0007c7947 */ /* 0x000fea000383ffff */
.L_x_9116:
[----:B----4-:R4:W0:Y:S02]  /*db90*/  SYNCS.PHASECHK.TRANS64.TRYWAIT P1, [R3+URZ+0x22860], R2 ;  /* 0x02286002030075a7 */ /* 0x010824000802017f */
[----:B0-----:R-:W-:Y:S05]  /*dba0*/  @!P1 NANOSLEEP.SYNCS 0x989680 ;  /* 0x009896800000995d */ /* 0x001fea0003900000 */
[----:B------:R-:W0:Y:S02]  /*dbb0*/  @!P1 SYNCS.PHASECHK.TRANS64 P1, [R3+URZ+0x22860], R2 ;  /* 0x02286002030095a7 */ /* 0x000e24000802007f */
[----:B0-----:R-:W-:Y:S05]  /*dbc0*/  @!P1 BRA `(.L_x_9116) ;  /* 0xfffffffc00f09947 */ /* 0x001fea000383ffff */
[----:B------:R-:W-:Y:S05]  /*dbd0*/  BRA `(.L_x_9209) ;  /* 0xffffffd000787947 */ /* 0x000fea000383ffff */
.L_x_9210:
        /* <DEDUP_REMOVED lines=10> */
.L_x_15551:


//--------------------- .text._ZN7cutlass13device_kernelIN5flash11enable_sm90INS1_16FlashAttnFwdSm90INS1_25CollectiveMainloopFwdSm90ILi2EN4cute5tupleIJNS5_1CILi1EEES8_S8_EEENS6_IJNS7_ILi128EEENS7_ILi96EEENS7_ILi64EEEEEELi256ENS_6half_tEfNS_4arch4Sm90ELb0ELb0ELb0ELb0ELb1ELb0ELb1ELb1ELb0ELb1ELb0ELb0EEENS1_21CollectiveEpilogueFwdINS6_IJSA_NS7_ILi256EEESB_EEES9_SE_SG_Li256ELb0ELb1ELb0ELb0EEENS1_29StaticPersistentTileSchedulerILb0EEEEEEEEEvNT_6ParamsE --------------------------
	.section	.text._ZN7cutlass13device_kernelIN5flash11enable_sm90INS1_16FlashAttnFwdSm90INS1_25CollectiveMainloopFwdSm90ILi2EN4cute5tupleIJNS5_1CILi1EEES8_S8_EEENS6_IJNS7_ILi128EEENS7_ILi96EEENS7_ILi64EEEEEELi256ENS_6half_tEfNS_4arch4Sm90ELb0ELb0ELb0ELb0ELb1ELb0ELb1ELb1ELb0ELb1ELb0ELb0EEENS1_21CollectiveEpilogueFwdINS6_IJSA_NS7_ILi256EEESB_EEES9_SE_SG_Li256ELb0ELb1ELb0ELb0EEENS1_29StaticPersistentTileSchedulerILb0EEEEEEEEEvNT_6ParamsE,"ax",@progbits
	.align	128
.text._ZN7cutlass13device_kernelIN5flash11enable_sm90INS1_16FlashAttnFwdSm90INS1_25CollectiveMainloopFwdSm90ILi2EN4cute5tupleIJNS5_1CILi1EEES8_S8_EEENS6_IJNS7_ILi128EEENS7_ILi96EEENS7_ILi64EEEEEELi256ENS_6half_tEfNS_4arch4Sm90ELb0ELb0ELb0ELb0ELb1ELb0ELb1ELb1ELb0ELb1ELb0ELb0EEENS1_21CollectiveEpilogueFwdINS6_IJSA_NS7_ILi256EEESB_EEES9_SE_SG_Li256ELb0ELb1ELb0ELb0EEENS1_29StaticPersistentTileSchedulerILb0EEEEEEEEEvNT_6ParamsE:
        .type           _ZN7cutlass13device_kernelIN5flash11enable_sm90INS1_16FlashAttnFwdSm90INS1_25CollectiveMainloopFwdSm90ILi2EN4cute5tupleIJNS5_1CILi1EEES8_S8_EEENS6_IJNS7_ILi128EEENS7_ILi96EEENS7_ILi64EEEEEELi256ENS_6half_tEfNS_4arch4Sm90ELb0ELb0ELb0ELb0ELb1ELb0ELb1ELb1ELb0ELb1ELb0ELb0EEENS1_21CollectiveEpilogueFwdINS6_IJSA_NS7_ILi256EEESB_EEES9_SE_SG_Li256ELb0ELb1ELb0ELb0EEENS1_29StaticPersistentTileSchedulerILb0EEEEEEEEEvNT_6ParamsE,@function
        .size           _ZN7cutlass13device_kernelIN5flash11enable_sm90INS1_16FlashAttnFwdSm90INS1_25CollectiveMainloopFwdSm90ILi2EN4cute5tupleIJNS5_1CILi1EEES8_S8_EEENS6_IJNS7_ILi128EEENS7_ILi96EEENS7_ILi64EEEEEELi256ENS_6half_tEfNS_4arch4Sm90ELb0ELb0ELb0ELb0ELb1ELb0ELb1ELb1ELb0ELb1ELb0ELb0EEENS1_21CollectiveEpilogueFwdINS6_IJSA_NS7_ILi256EEESB_EEES9_SE_SG_Li256ELb0ELb1ELb0ELb0EEENS1_29StaticPersistentTileSchedulerILb0EEEEEEEEEvNT_6ParamsE,(.L_x_15552 - _ZN7cutlass13device_kernelIN5flash11enable_sm90INS1_16FlashAttnFwdSm90INS1_25CollectiveMainloopFwdSm90ILi2EN4cute5tupleIJNS5_1CILi1EEES8_S8_EEENS6_IJNS7_ILi128EEENS7_ILi96EEENS7_ILi64EEEEEELi256ENS_6half_tEfNS_4arch4Sm90ELb0ELb0ELb0ELb0ELb1ELb0ELb1ELb1ELb0ELb1ELb0ELb0EEENS1_21CollectiveEpilogueFwdINS6_IJSA_NS7_ILi256EEESB_EEES9_SE_SG_Li256ELb0ELb1ELb0ELb0EEENS1_29StaticPersistentTileSchedulerILb0EEEEEEEEEvNT_6ParamsE)
        .other          _ZN7cutlass13device_kernelIN5flash11enable_sm90INS1_16FlashAttnFwdSm90INS1_25CollectiveMainloopFwdSm90ILi2EN4cute5tupleIJNS5_1CILi1EEES8_S8_EEENS6_IJNS7_ILi128EEENS7_ILi96EEENS7_ILi64EEEEEELi256ENS_6half_tEfNS_4arch4Sm90ELb0ELb0ELb0ELb0ELb1ELb0ELb1ELb1ELb0ELb1ELb0ELb0EEENS1_21CollectiveEpilogueFwdINS6_IJSA_NS7_ILi256EEESB_EEES9_SE_SG_Li256ELb0ELb1ELb0ELb0EEENS1_29StaticPersistentTileSchedulerILb0EEEEEEEEEvNT_6ParamsE,@"STO_CUDA_ENTRY STV_DEFAULT"
_ZN7cutlass13device_kernelIN5flash11enable_sm90INS1_16FlashAttnFwdSm90INS1_25CollectiveMainloopFwdSm90ILi2EN4cute5tupleIJNS5_1CILi1EEES8_S8_EEENS6_IJNS7_ILi128EEENS7_ILi96EEENS7_ILi64EEEEEELi256ENS_6half_tEfNS_4arch4Sm90ELb0ELb0ELb0ELb0ELb1ELb0ELb1ELb1ELb0ELb1ELb0ELb0EEENS1_21CollectiveEpilogueFwdINS6_IJSA_NS7_ILi256EEESB_EEES9_SE_SG_Li256ELb0ELb1ELb0ELb0EEENS1_29StaticPersistentTileSchedulerILb0EEEEEEEEEvNT_6ParamsE:
        /* <DEDUP_REMOVED lines=43> */
[----:B------:R0:W0:Y:S01]  /*02b0*/  SYNCS.EXCH.64 URZ, [UR8+0x32440], UR6 ;  /* 0x03244006083f75b2 */ /* 0x0000220008000100 */
[----:B------:R0:W0:Y:S01]  /*02c0*/  SYNCS.EXCH.64 URZ, [UR8+0x32438], UR4 ;  /* 0x03243804083f75b2 */ /* 0x0000220008000100 */
[----:B------:R0:W0:Y:S01]  /*02d0*/  SYNCS.EXCH.64 URZ, [UR8+0x32448], UR6 ;  /* 0x03244806083f75b2 */ /* 0x0000220008000100 */
[----:B------:R-:W-:Y:S01]  /*02e0*/  NOP ;  /* 0x0000000000007918 */ /* 0x000fe20000000000 */
.L_x_9211:
        /* <DEDUP_REMOVED lines=22> */
.L_x_9212:
        /* <DEDUP_REMOVED lines=18> */
.L_x_9213:
        /* <DEDUP_REMOVED lines=22> */
.L_x_9214:
        /* <DEDUP_REMOVED lines=23> */
.L_x_9215:
        /* <DEDUP_REMOVED lines=8> */
.L_x_9217:
        /* <DEDUP_REMOVED lines=23> */
[----:B------:R-:W-:Y:S01]  /*0a30*/  LEA.HI R200, R0, R19, RZ, 0x3 ;  /* 0x0000001300c87211 */ /* 0x000fe200078f18ff */
[----:B------:R-:W-:Y:S01]  /*0a40*/  IMAD.IADD R206, R19, 0x1, -R206 ;  /* 0x0000000113ce7824 */ /* 0x000fe200078e0ace */
[----:B------:R-:W-:-:S02]  /*0a50*/  LOP3.LUT R4, R2, 0x3fffff0, RZ, 0xc0, !PT ;  /* 0x03fffff002047812 */ /* 0x000fc400078ec0ff */
[----:B------:R-:W-:Y:S02]  /*0a60*/  SHF.R.S32.HI R5, RZ, 0x4, R2 ;  /* 0x00000004ff057819 */ /* 0x000fe40000011402 */
[----:B------:R-:W-:Y:S01]  /*0a70*/  SHF.R.S32.HI R9, RZ, 0x1f, R206 ;  /* 0x0000001fff097819 */ /* 0x000fe200000114ce */
[----:B------:R-:W-:Y:S01]  /*0a80*/  IMAD.IADD R4, R19, 0x1, -R4 ;  /* 0x0000000113047824 */ /* 0x000fe200078e0a04 */
[----:B------:R-:W-:Y:S02]  /*0a90*/  LOP3.LUT R7, R6, 0xfffffc00, RZ, 0xc0, !PT ;  /* 0xfffffc0006077812 */ /* 0x000fe400078ec0ff */
[----:B------:R-:W-:Y:S02]  /*0aa0*/  LEA.HI R8, R9, R206, RZ, 0x2 ;  /* 0x000000ce09087211 */ /* 0x000fe400078f10ff */
[----:B------:R-:W-:Y:S01]  /*0ab0*/  LEA.HI R6, R0, R19, RZ, 0x2 ;  /* 0x0000001300067211 */ /* 0x000fe200078f10ff */
[----:B------:R-:W-:Y:S01]  /*0ac0*/  IMAD R7, R4, 0x40, R7 ;  /* 0x0000004004077824 */ /* 0x000fe200078e0207 */
[----:B------:R-:W-:-:S02]  /*0ad0*/  SHF.R.S32.HI R10, RZ, 0x2, R8 ;  /* 0x00000002ff0a7819 */ /* 0x000fc40000011408 */
[----:B------:R-:W-:Y:S02]  /*0ae0*/  SHF.R.S32.HI R11, RZ, 0x1f, R8 ;  /* 0x0000001fff0b7819 */ /* 0x000fe40000011408 */
[----:B------:R-:W-:Y:S02]  /*0af0*/  LEA.HI R2, R2, R5, RZ, 0x1 ;  /* 0x0000000502027211 */ /* 0x000fe400078f08ff */
[----:B------:R-:W-:Y:S02]  /*0b00*/  LEA.HI R11, R11, R10, RZ, 0x3 ;  /* 0x0000000a0b0b7211 */ /* 0x000fe400078f18ff */
[----:B------:R-:W-:Y:S02]  /*0b10*/  LOP3.LUT R6, R6, 0xfffffffc, RZ, 0xc0, !PT ;  /* 0xfffffffc06067812 */ /* 0x000fe400078ec0ff */
[----:B------:R-:W-:Y:S02]  /*0b20*/  SHF.R.S32.HI R208, RZ, 0x7, R3 ;  /* 0x00000007ffd07819 */ /* 0x000fe40000011403 */
        /* <DEDUP_REMOVED lines=11> */
[----:B------:R-:W-:Y:S02]  /*0be0*/  LOP3.LUT R3, R3, 0x3fffffe, RZ, 0xc0, !PT ;  /* 0x03fffffe03037812 */ /* 0x000fe400078ec0ff */
[----:B------:R-:W-:Y:S01]  /*0bf0*/  LEA.HI R0, R6, R6, RZ, 0x1 ;  /* 0x0000000606007211 */ /* 0x000fe200078f08ff */
[----:B------:R-:W-:Y:S01]  /*0c00*/  IMAD R10, R9, 0x10, R10 ;  /* 0x00000010090a7824 */ /* 0x000fe200078e020a */
[----:B------:R-:W-:Y:S01]  /*0c10*/  SHF.L.U32 R2, R19, 0x3, RZ ;  /* 0x0000000313027819 */ /* 0x000fe200000006ff */
[----:B------:R-:W-:Y:S01]  /*0c20*/  IMAD.IADD R3, R208, 0x1, -R3 ;  /* 0x00000001d0037824 */ /* 0x000fe200078e0a03 */
[----:B------:R-:W-:-:S02]  /*0c30*/  LOP3.LUT R5, R0, 0x1ffffffe, RZ, 0xc0, !PT ;  /* 0x1ffffffe00057812 */ /* 0x000fc400078ec0ff */
[----:B------:R-:W-:Y:S01]  /*0c40*/  SHF.R.S32.HI R200, RZ, 0x3, R200 ;  /* 0x00000003ffc87819 */ /* 0x000fe200000114c8 */
[----:B------:R-:W-:Y:S01]  /*0c50*/  IMAD R209, R3, 0x40, R10 ;  /* 0x0000004003d17824 */ /* 0x000fe200078e020a */
[----:B------:R-:W-:Y:S01]  /*0c60*/  LOP3.LUT R3, R8, 0x7ffffffc, RZ, 0xc0, !PT ;  /* 0x7ffffffc08037812 */ /* 0x000fe200078ec0ff */
[C---:B------:R-:W-:Y:S02]  /*0c70*/  VIADD R18, R2.reuse, 0x40 ;  /* 0x0000004002127836 */ /* 0x040fe40000000000 */
[C---:B------:R-:W-:Y:S02]  /*0c80*/  VIADD R17, R2.reuse, 0x80 ;  /* 0x0000008002117836 */ /* 0x040fe40000000000 */
[----:B------:R-:W-:Y:S01]  /*0c90*/  VIADD R16, R2, 0xc0 ;  /* 0x000000c002107836 */ /* 0x000fe20000000000 */
[----:B------:R-:W-:Y:S01]  /*0ca0*/  SHF.R.S32.HI R216, RZ, 0x1f, R18 ;  /* 0x0000001fffd87819 */ /* 0x000fe20000011412 */
[----:B------:R-:W-:Y:S01]  /*0cb0*/  IMAD.IADD R6, R6, 0x1, -R5 ;  /* 0x0000000106067824 */ /* 0x000fe200078e0a05 */
[----:B------:R-:W-:Y:S01]  /*0cc0*/  SHF.R.S32.HI R215, RZ, 0x1f, R17 ;  /* 0x0000001fffd77819 */ /* 0x000fe20000011411 */
[----:B------:R-:W-:Y:S01]  /*0cd0*/  IMAD.IADD R210, R206, 0x1, -R3 ;  /* 0x00000001ced27824 */ /* 0x000fe200078e0a03 */
[----:B------:R-:W-:Y:S01]  /*0ce0*/  SHF.R.S32.HI R214, RZ, 0x1f, R16 ;  /* 0x0000001fffd67819 */ /* 0x000fe20000011410 */
[----:B------:R-:W-:-:S07]  /*0cf0*/  IMAD R211, R6, 0x8, R209 ;  /* 0x0000000806d37824 */ /* 0x000fce00078e02d1 */
.L_x_9251:
[----:B------:R-:W0:Y:S01]  /*0d00*/  SHFL.IDX PT, R0, R208, RZ, 0x1f ;  /* 0x00001fffd0007589 */ /* 0x000e2200000e0000 */
[----:B------:R-:W1:Y:S01]  /*0d10*/  S2UR UR45, SR_CgaCtaId ;  /* 0x00000000002d79c3 */ /* 0x000e620000008800 */
[----:B------:R-:W-:Y:S01]  /*0d20*/  ULDC UR4, c[0x0][0xd38] ;  /* 0x00034e0000047ab9 */ /* 0x000fe20000000800 */
[----:B------:R-:W-:Y:S01]  /*0d30*/  ULDC.64 UR6, c[0x0][0x418] ;  /* 0x0001060000067ab9 */ /* 0x000fe20000000a00 */
[----:B------:R-:W-:Y:S02]  /*0d40*/  UISETP.NE.AND UP1, UPT, UR4, 0x1, UPT ;  /* 0x000000010400788c */ /* 0x000fe4000bf25270 */
[----:B------:R-:W-:Y:S01]  /*0d50*/  UISETP.NE.U32.AND UP0, UPT, UR6, URZ, UPT ;  /* 0x0000003f0600728c */ /* 0x000fe2000bf05070 */
[----:B------:R-:W-:Y:S01]  /*0d60*/  UMOV UR51, 0x400 ;  /* 0x0000040000337882 */ /* 0x000fe20000000000 */
[----:B------:R-:W-:Y:S02]  /*0d70*/  ULDC UR4, c[0x0][0xd44] ;  /* 0x0003510000047ab9 */ /* 0x000fe40000000800 */
[----:B------:R-:W-:Y:S01]  /*0d80*/  UISETP.NE.AND.EX UP0, UPT, UR7, URZ, UPT, UP0 ;  /* 0x0000003f0700728c */ /* 0x000fe2000bf05300 */
[----:B------:R-:W-:Y:S01]  /*0d90*/  ULDC UR47, c[0x0][0x424] ;  /* 0x00010900002f7ab9 */ /* 0x000fe20000000800 */
[----:B------:R-:W-:-:S02]  /*0da0*/  UISETP.NE.AND UP2, UPT, UR4, 0x1, UPT ;  /* 0x000000010400788c */ /* 0x000fc4000bf45270 */
[----:B------:R-:W-:Y:S01]  /*0db0*/  USEL UR47, UR47, 0x1, UP0 ;  /* 0x000000012f2f7887 */ /* 0x000fe20008000000 */
[----:B------:R-:W-:Y:S01]  /*0dc0*/  @UP1 ULDC UR4, c[0x0][0xd3c] ;  /* 0x00034f0000041ab9 */ /* 0x000fe20000000800 */
[----:B------:R-:W-:Y:S01]  /*0dd0*/  ULDC UR7, c[0x0][0x2f0] ;  /* 0x0000bc0000077ab9 */ /* 0x000fe20000000800 */
[----:B------:R-:W-:Y:S02]  /*0de0*/  UIMAD.WIDE.U32 UR4, UR44, UR4, URZ ;  /* 0x000000042c0472a5 */ /* 0x000fe4000f8e003f */
[----:B------:R-:W-:Y:S01]  /*0df0*/  UIMAD UR47, UR47, UR7, URZ ;  /* 0x000000072f2f72a4 */ /* 0x000fe2000f8e023f */
[----:B------:R-:W-:Y:S01]  /*0e00*/  @UP1 ULDC UR8, c[0x0][0xd40] ;  /* 0x0003500000081ab9 */ /* 0x000fe20000000800 */
        /* <DEDUP_REMOVED lines=17> */
[----:B------:R-:W-:Y:S02]  /*0f20*/  UIADD3 UR8, UR8, 0x22400, URZ ;  /* 0x0002240008087890 */ /* 0x000fe4000fffe03f */
[----:B------:R-:W-:-:S02]  /*0f30*/  USHF.R.U32.HI UR46, URZ, 0x1f, UR7 ;  /* 0x0000001f3f2e7899 */ /* 0x000fc40008011607 */
[----:B------:R-:W-:Y:S02]  /*0f40*/  USHF.R.U32.HI UR8, URZ, 0x4, UR8 ;  /* 0x000000043f087899 */ /* 0x000fe40008011608 */
[----:B------:R-:W-:Y:S02]  /*0f50*/  ULEA.HI.SX32 UR46, UR7, UR46, 0x1c ;  /* 0x0000002e072e7291 */ /* 0x000fe4000f8fe23f */
[----:B------:R-:W-:Y:S01]  /*0f60*/  ULOP3.LUT UR50, UR8, 0x3fff, URZ, 0xc0, !UPT ;  /* 0x00003fff08327892 */ /* 0x000fe2000f8ec03f */
[----:B---3-5:R-:W-:Y:S11]  /*0f70*/  @!P0 BRA `(.L_x_9218) ;  /* 0x0000000000408947 */ /* 0x028ff60003800000 */
        /* <DEDUP_REMOVED lines=16> */
.L_x_9218:
[----:B------:R-:W-:Y:S01]  /*1080*/  ULOP3.LUT UR4, UR38, 0x1, URZ, 0xc0, !UPT ;  /* 0x0000000126047892 */ /* 0x000fe2000f8ec03f */
[----:B------:R-:W0:Y:S05]  /*1090*/  S2R R20, SR_TID.X ;  /* 0x0000000000147919 */ /* 0x000e2a0000002100 */
[----:B------:R-:W-:-:S04]  /*10a0*/  MOV R0, UR4 ;  /* 0x0000000400007c02 */ /* 0x000fc80008000f00 */
[----:B------:R-:W-:-:S04]  /*10b0*/  SHF.L.U32 R0, R0, 0x1f, RZ ;  /* 0x0000001f00007819 */ /* 0x000fc800000006ff */
[----:B------:R-:W1:Y:S01]  /*10c0*/  SYNCS.PHASECHK.TRANS64.TRYWAIT P0, [UR51+0x32400], R0 ;  /* 0x03240000ff0075a7 */ /* 0x000e620008000173 */
[----:B0-----:R-:W-:-:S05]  /*10d0*/  SHF.R.U32.HI R20, RZ, 0x7, R20 ;  /* 0x00000007ff147819 */ /* 0x001fca0000011614 */
[----:B------:R-:W-:Y:S01]  /*10e0*/  VIADD R192, R20, 0x8 ;  /* 0x0000000814c07836 */ /* 0x000fe20000000000 */
[----:B-1----:R-:W-:Y:S06]  /*10f0*/  @!P0 BRA `(.L_x_9219) ;  /* 0x000000b8003c8947 */ /* 0x002fec0003800000 */
.L_x_9303:
[----:B0-----:R-:W-:Y:S01]  /*1100*/  IMAD.U32 R3, RZ, RZ, UR40 ;  /* 0x00000028ff037e24 */ /* 0x001fe2000f8e00ff */
[----:B------:R-:W-:Y:S05]  /*1110*/  WARPSYNC.ALL ;  /* 0x0000000000007948 */ /* 0x000fea0003800000 */
[----:B------:R0:W-:Y:S01]  /*1120*/  BAR.SYNC.DEFER_BLOCKING R192, 0x100 ;  /* 0x000400c00000751d */ /* 0x0001e20000010000 */
[----:B------:R-:W-:-:S13]  /*1130*/  ISETP.NE.AND P0, PT, R3, 0x3, PT ;  /* 0x000000030300780c */ /* 0x000fda0003f05270 */
[----:B0-----:R-:W-:Y:S05]  /*1140*/  @!P0 BRA `(.L_x_9220) ;  /* 0x0000000000048947 */ /* 0x001fea0003800000 */
[----:B------:R-:W-:Y:S01]  /*1150*/  BPT.TRAP 0x1 ;  /* 0x000000040000795c */ /* 0x000fe20000300000 */
.L_x_9220:
[----:B------:R-:W-:Y:S01]  /*1160*/  ULEA UR27, UR37, UR51, 0x3 ;  /* 0x00000033251b7291 */ /* 0x000fe2000f8e183f */
[----:B------:R-:W-:-:S05]  /*1170*/  IMAD.U32 R3, RZ, RZ, UR36 ;  /* 0x00000024ff037e24 */ /* 0x000fca000f8e00ff */
[----:B------:R-:W-:-:S04]  /*1180*/  SHF.L.U32 R3, R3, 0x1f, RZ ;  /* 0x0000001f03037819 */ /* 0x000fc800000006ff */
[----:B------:R0:W1:Y:S01]  /*1190*/  SYNCS.PHASECHK.TRANS64.TRYWAIT P1, [UR27+0x32430], R3 ;  /* 0x03243003ff0075a7 */ /* 0x000062000802015b */
[----:B------:R-:W-:Y:S05]  /*11a0*/  @!P0 BRA `(.L_x_9221) ;  /* 0x0000000000048947 */ /* 0x000fea0003800000 */
[----:B------:R-:W-:Y:S01]  /*11b0*/  BPT.TRAP 0x1 ;  /* 0x000000040000795c */ /* 0x000fe20000300000 */
.L_x_9221:
[----:B-1----:R-:W-:Y:S05]  /*11c0*/  @P1 BRA `(.L_x_9222) ;  /* 0x0000000000081947 */ /* 0x002fea0003800000 */
[----:B------:R-:W1:Y:S02]  /*11d0*/  SYNCS.PHASECHK.TRANS64.TRYWAIT P1, [UR27+0x32430], R3 ;  /* 0x03243003ff0075a7 */ /* 0x000e64000802015b */
[----:B-1----:R-:W-:Y:S05]  /*11e0*/  @!P1 BRA `(.L_x_9223) ;  /* 0x000000b800189947 */ /* 0x002fea0003800000 */
.L_x_9222:
[----:B------:R-:W-:Y:S01]  /*11f0*/  ULEA UR4, UR42, UR51, 0xd ;  /* 0x000000332a047291 */ /* 0x000fe2000f8e683f */
[----:B------:R-:W-:Y:S01]  /*1200*/  WARPGROUP.ARRIVE ;  /* 0x00000000000079c5 */ /* 0x000fe20000000000 */
[----:B------:R-:W-:Y:S02]  /*1210*/  UIADD3 UR5, UR51, 0x1c400, URZ ;  /* 0x0001c40033057890 */ /* 0x000fe4000fffe03f */
[----:B------:R-:W-:Y:S02]  /*1220*/  UIADD3 UR4, UR4, 0x18400, URZ ;  /* 0x0001840004047890 */ /* 0x000fe4000fffe03f */
[----:B------:R-:W-:Y:S02]  /*1230*/  USHF.R.U32.HI UR5, URZ, 0x4, UR5 ;  /* 0x000000043f057899 */ /* 0x000fe40008011605 */
[----:B------:R-:W-:Y:S02]  /*1240*/  USHF.R.U32.HI UR4, URZ, 0x4, UR4 ;  /* 0x000000043f047899 */ /* 0x000fe40008011604 */
[----:B------:R-:W-:-:S02]  /*1250*/  ULOP3.LUT UR5, UR5, 0x3fff, URZ, 0xc0, !UPT ;  /* 0x00003fff05057892 */ /* 0x000fc4000f8ec03f */
[----:B------:R-:W-:Y:S02]  /*1260*/  ULOP3.LUT UR4, UR4, 0x3fff, URZ, 0xc0, !UPT ;  /* 0x00003fff04047892 */ /* 0x000fe4000f8ec03f */
[----:B------:R-:W-:Y:S02]  /*1270*/  ULOP3.LUT UR24, UR5, 0x10000, URZ, 0xfc, !UPT ;  /* 0x0001000005187892 */ /* 0x000fe4000f8efc3f */
[----:B------:R-:W-:Y:S02]  /*1280*/  ULOP3.LUT UR4, UR4, 0x10000, URZ, 0xfc, !UPT ;  /* 0x0001000004047892 */ /* 0x000fe4000f8efc3f */
[----:B------:R-:W-:Y:S01]  /*1290*/  UIMAD UR6, UR37, 0x300, UR24 ;  /* 0x00000300250678a4 */ /* 0x000fe2000f8e0218 */
[----:B------:R-:W-:Y:S01]  /*12a0*/  UMOV UR5, 0x40000040 ;  /* 0x4000004000057882 */ /* 0x000fe20000000000 */
[----:B------:R-:W-:Y:S01]  /*12b0*/  UMOV UR7, 0x40000040 ;  /* 0x4000004000077882 */ /* 0x000fe20000000000 */
[----:B------:R-:W-:Y:S02]  /*12c0*/  UIADD3 UR8, UR4, 0x2, URZ ;  /* 0x0000000204087890 */ /* 0x000fe4000fffe03f */
[----:B------:R-:W-:Y:S01]  /*12d0*/  UIADD3 UR10, UR6, 0x2, URZ ;  /* 0x00000002060a7890 */ /* 0x000fe2000fffe03f */
[----:B------:R-:W-:-:S03]  /*12e0*/  UMOV UR9, 0x40000040 ;  /* 0x4000004000097882 */ /* 0x000fc60000000000 */
[----:B------:R-:W-:Y:S01]  /*12f0*/  HGMMA.64x96x16.F32 R24, gdesc[UR4], RZ, !UPT, gsb0 ;  /* 0x01600000041879f0 */ /* 0x000fe2000c0008ff */
        /* <DEDUP_REMOVED lines=19> */
[----:B------:R-:W2:Y:S02]  /*1430*/  SYNCS.PHASECHK.TRANS64.TRYWAIT P1, [UR51+0x32410], R0 ;  /* 0x03241000ff0075a7 */ /* 0x000ea40008020173 */
[----:B--2---:R-:W-:Y:S05]  /*1440*/  @!P1 BRA `(.L_x_9224) ;  /* 0x000000b400989947 */ /* 0x004fea0003800000 */
.L_x_9304:
[----:B------:R-:W-:Y:S05]  /*1450*/  @!P0 BRA `(.L_x_9225) ;  /* 0x0000000000048947 */ /* 0x000fea0003800000 */
[----:B------:R-:W-:Y:S01]  /*1460*/  BPT.TRAP 0x1 ;  /* 0x000000040000795c */ /* 0x000fe20000300000 */
.L_x_9225:
[----:B------:R3:W4:Y:S01]  /*1470*/  SYNCS.PHASECHK.TRANS64.TRYWAIT P1, [UR27+0x32450], R3 ;  /* 0x03245003ff0075a7 */ /* 0x000722000802015b */
[----:B------:R-:W-:Y:S05]  /*1480*/  @!P0 BRA `(.L_x_9226) ;  /* 0x0000000000048947 */ /* 0x000fea0003800000 */
[----:B------:R-:W-:Y:S01]  /*1490*/  BPT.TRAP 0x1 ;  /* 0x000000040000795c */ /* 0x000fe20000300000 */
.L_x_9226:
[----:B----4-:R-:W-:Y:S05]  /*14a0*/  @P1 BRA `(.L_x_9227) ;  /* 0x0000000000081947 */ /* 0x010fea0003800000 */
[----:B------:R-:W4:Y:S02]  /*14b0*/  SYNCS.PHASECHK.TRANS64.TRYWAIT P1, [UR27+0x32450], R3 ;  /* 0x03245003ff0075a7 */ /* 0x000f24000802015b */
[----:B----4-:R-:W-:Y:S05]  /*14c0*/  @!P1 BRA `(.L_x_9228) ;  /* 0x000000b400909947 */ /* 0x010fea0003800000 */
.L_x_9227:
[----:B------:R-:W-:Y:S01]  /*14d0*/  UIADD3 UR51, UR51, 0x400, URZ ;  /* 0x0000040033337890 */ /* 0x000fe2000fffe03f */
[----:B------:R-:W-:Y:S01]  /*14e0*/  WARPGROUP.ARRIVE ;  /* 0x00000000000079c5 */ /* 0x000fe20000000000 */
[----:B------:R-:W-:-:S05]  /*14f0*/  ULOP3.LUT UR6, UR50, 0x10000, URZ, 0xfc, !UPT ;  /* 0x0001000032067892 */ /* 0x000fca000f8efc3f */
[----:B--2---:R-:W2:Y:S01]  /*1500*/  S2R R0, SR_TID.X ;  /* 0x0000000000007919 */ /* 0x004ea20000002100 */
[----:B------:R-:W-:Y:S01]  /*1510*/  USHF.R.U32.HI UR26, URZ, 0x4, UR51 ;  /* 0x000000043f1a7899 */ /* 0x000fe20008011633 */
[----:B------:R-:W-:Y:S01]  /*1520*/  UMOV UR21, 0x40000040 ;  /* 0x4000004000157882 */ /* 0x000fe20000000000 */
[----:B------:R-:W-:Y:S02]  /*1530*/  UMOV UR23, 0x40000040 ;  /* 0x4000004000177882 */ /* 0x000fe40000000000 */
[----:B------:R-:W-:Y:S01]  /*1540*/  ULOP3.LUT UR26, UR26, 0x3fff, URZ, 0xc0, !UPT ;  /* 0x00003fff1a1a7892 */ /* 0x000fe2000f8ec03f */
[----:B------:R-:W-:-:S03]  /*1550*/  UMOV UR20, UR6 ;  /* 0x0000000600147c82 */ /* 0x000fc60008000000 */
[----:B------:R-:W-:-:S04]  /*1560*/  ULOP3.LUT UR25, UR26, 0x10000, URZ, 0xfc, !UPT ;  /* 0x000100001a197892 */ /* 0x000fc8000f8efc3f */
[----:B------:R-:W-:-:S07]  /*1570*/  UIMAD UR7, UR37, 0xc00, UR25 ;  /* 0x00000c00250778a4 */ /* 0x000fce000f8e0219 */
[----:B------:R-:W-:Y:S02]  /*1580*/  UMOV UR22, UR7 ;  /* 0x0000000700167c82 */ /* 0x000fe40008000000 */
[----:B------:R-:W-:Y:S01]  /*1590*/  HGMMA.64x96x16.F32 R24, gdesc[UR20], R24, gsb0 ;  /* 0x01600000141879f0 */ /* 0x000fe20008000818 */
        /* <DEDUP_REMOVED lines=108> */
[----:B------:R2:W-:Y:S06]  /*1c60*/  BAR.ARV R0, 0x100 ;  /* 0x000400000000751d */ /* 0x0005ec0000002000 */
[----:B------:R-:W-:Y:S05]  /*1c70*/  @!P0 BRA `(.L_x_9229) ;  /* 0x0000000000048947 */ /* 0x000fea0003800000 */
[----:B------:R-:W-:Y:S01]  /*1c80*/  BPT.TRAP 0x1 ;  /* 0x000000040000795c */ /* 0x000fe20000300000 */
.L_x_9229:
[----:B------:R-:W-:Y:S01]  /*1c90*/  UIMAD UR6, UR46, -0x60, UR47 ;  /* 0xffffffa02e0678a4 */ /* 0x000fe2000f8e022f */
[----:B------:R-:W-:Y:S01]  /*1ca0*/  ULDC UR10, c[0x0][0xa80] ;  /* 0x0002a000000a7ab9 */ /* 0x000fe20000000800 */
[----:B------:R-:W-:Y:S02]  /*1cb0*/  ULOP3.LUT UR26, UR26, 0x3000000, URZ, 0xfc, !UPT ;  /* 0x030000001a1a7892 */ /* 0x000fe4000f8efc3f */
[----:B------:R-:W-:Y:S02]  /*1cc0*/  UIADD3 UR6, UR6, 0x60, URZ ;  /* 0x0000006006067890 */ /* 0x000fe4000fffe03f */
[----:B------:R-:W-:Y:S01]  /*1cd0*/  UIMAD UR11, UR37, 0xc00, UR26 ;  /* 0x00000c00250b78a4 */ /* 0x000fe2000f8e021a */
[----:B------:R-:W-:-:S03]  /*1ce0*/  UMOV UR7, 0x40000040 ;  /* 0x4000004000077882 */ /* 0x000fc60000000000 */
[----:B01-3--:R-:W-:Y:S01]  /*1cf0*/  IMAD.U32 R3, RZ, RZ, UR6 ;  /* 0x00000006ff037e24 */ /* 0x00bfe2000f8e00ff */
[----:B------:R-:W-:-:S03]  /*1d00*/  UIADD3 UR6, UR27, 0x32440, URZ ;  /* 0x000324401b067890 */ /* 0x000fc6000fffe03f */
[----:B------:R-:W-:Y:S01]  /*1d10*/  IMAD R3, R210, -0x2, R3 ;  /* 0xfffffffed2037824 */ /* 0x000fe200078e0203 */
[----:B------:R-:W-:-:S04]  /*1d20*/  UPRMT UR6, UR45, 0x654, UR6 ;  /* 0x000006542d067896 */ /* 0x000fc80008000006 */
[C---:B------:R-:W-:Y:S02]  /*1d30*/  ISETP.GT.AND P2, PT, R3.reuse, RZ, PT ;  /* 0x000000ff0300720c */ /* 0x040fe40003f44270 */
[C---:B------:R-:W-:Y:S02]  /*1d40*/  ISETP.GT.AND P1, PT, R3.reuse, 0x1, PT ;  /* 0x000000010300780c */ /* 0x040fe40003f24270 */
[----:B------:R-:W-:Y:S01]  /*1d50*/  ISETP.GT.AND P6, PT, R3, 0x8, PT ;  /* 0x000000080300780c */ /* 0x000fe20003fc4270 */
[----:B------:R-:W-:Y:S01]  /*1d60*/  SYNCS.ARRIVE.TRANS64.RED.A1T0 RZ, [UR6], RZ ;  /* 0x000000ffffff79a7 */ /* 0x000fe20008100406 */
[----:B------:R-:W-:Y:S01]  /*1d70*/  FSEL R75, R24, -INF , P2 ;  /* 0xff800000184b7808 */ /* 0x000fe20001000000 */
[----:B------:R-:W-:Y:S01]  /*1d80*/  UMOV UR6, UR11 ;  /* 0x0000000b00067c82 */ /* 0x000fe20008000000 */
        /* <DEDUP_REMOVED lines=19> */
[----:B------:R-:W-:-:S02]  /*1ec0*/  FMNMX.FTZ R4, R73, R27, !PT ;  /* 0x0000001b49047209 */ /* 0x000fc40007810000 */
[----:B------:R-:W-:Y:S02]  /*1ed0*/  ISETP.GT.AND P6, PT, R3, 0x20, PT ;  /* 0x000000200300780c */ /* 0x000fe40003fc4270 */
[----:B------:R-:W-:Y:S02]  /*1ee0*/  FSEL R15, R37, -INF , P1 ;  /* 0xff800000250f7808 */ /* 0x000fe40000800000 */
[----:B------:R-:W-:Y:S02]  /*1ef0*/  FMNMX.FTZ R22, R11, R22, !PT ;  /* 0x000000160b167209 */ /* 0x000fe40007810000 */
[----:B------:R-:W-:Y:S02]  /*1f00*/  FSEL R31, R31, -INF , P5 ;  /* 0xff8000001f1f7808 */ /* 0x000fe40002800000 */
[----:B------:R-:W-:Y:S02]  /*1f10*/  FMNMX.FTZ R4, R77, R4, !PT ;  /* 0x000000044d047209 */ /* 0x000fe40007810000 */
[----:B------:R-:W-:-:S02]  /*1f20*/  ISETP.GT.AND P5, PT, R3, 0x21, PT ;  /* 0x000000210300780c */ /* 0x000fc40003fa4270 */
[----:B------:R-:W-:Y:S02]  /*1f30*/  FSEL R12, R40, -INF , P6 ;  /* 0xff800000280c7808 */ /* 0x000fe40003000000 */
[----:B------:R-:W-:Y:S02]  /*1f40*/  FMNMX.FTZ R33, R15, R22, !PT ;  /* 0x000000160f217209 */ /* 0x000fe40007810000 */
[----:B------:R-:W-:Y:S02]  /*1f50*/  FSEL R5, R34, -INF , P4 ;  /* 0xff80000022057808 */ /* 0x000fe40002000000 */
[----:B------:R-:W-:Y:S02]  /*1f60*/  FMNMX.FTZ R4, R31, R4, !PT ;  /* 0x000000041f047209 */ /* 0x000fe40007810000 */
[----:B------:R-:W-:Y:S02]  /*1f70*/  ISETP.GT.AND P4, PT, R3, 0x28, PT ;  /* 0x000000280300780c */ /* 0x000fe40003f84270 */
[----:B------:R-:W-:-:S02]  /*1f80*/  FSEL R20, R41, -INF , P5 ;  /* 0xff80000029147808 */ /* 0x000fc40002800000 */
[----:B------:R-:W-:Y:S02]  /*1f90*/  FMNMX.FTZ R33, R12, R33, !PT ;  /* 0x000000210c217209 */ /* 0x000fe40007810000 */
        /* <DEDUP_REMOVED lines=42> */
[----:B------:R-:W-:Y:S02]  /*2240*/  FSEL R162, R54, -INF , P6 ;  /* 0xff80000036a27808 */ /* 0x000fe40003000000 */
[----:B------:R-:W-:Y:S02]  /*2250*/  ISETP.GT.AND P6, PT, R3, 0x49, PT ;  /* 0x000000490300780c */ /* 0x000fe40003fc4270 */
[----:B------:R-:W-:Y:S02]  /*2260*/  FSEL R167, R60, -INF , P2 ;  /* 0xff8000003ca77808 */ /* 0x000fe40001000000 */
[----:B------:R-:W-:Y:S02]  /*2270*/  FMNMX.FTZ R4, R164, R35, !PT ;  /* 0x00000023a4047209 */ /* 0x000fe40007810000 */
[----:B------:R-:W-:-:S02]  /*2280*/  FMNMX.FTZ R33, R158, R33, !PT ;  /* 0x000000219e217209 */ /* 0x000fc40007810000 */
[----:B------:R-:W-:Y:S02]  /*2290*/  ISETP.GT.AND P1, PT, R3, 0x50, PT ;  /* 0x000000500300780c */ /* 0x000fe40003f24270 */
[----:B------:R-:W-:Y:S02]  /*22a0*/  FSEL R171, R61, -INF , P6 ;  /* 0xff8000003dab7808 */ /* 0x000fe40003000000 */
[----:B------:R-:W-:Y:S02]  /*22b0*/  FMNMX.FTZ R4, R167, R4, !PT ;  /* 0x00000004a7047209 */ /* 0x000fe40007810000 */
[----:B------:R-:W-:Y:S02]  /*22c0*/  FSEL R170, R55, -INF , P5 ;  /* 0xff80000037aa7808 */ /* 0x000fe40002800000 */
[----:B------:R-:W-:Y:S02]  /*22d0*/  FMNMX.FTZ R33, R162, R33, !PT ;  /* 0x00000021a2217209 */ /* 0x000fe40007810000 */
[----:B------:R-:W-:-:S02]  /*22e0*/  FSEL R165, R64, -INF , P1 ;  /* 0xff80000040a57808 */ /* 0x000fc40000800000 */
[----:B------:R-:W-:Y:S02]  /*22f0*/  FMNMX.FTZ R4, R171, R4, !PT ;  /* 0x00000004ab047209 */ /* 0x000fe40007810000 */
[----:B------:R-:W-:Y:S02]  /*2300*/  FSEL R168, R58, -INF , P4 ;  /* 0xff8000003aa87808 */ /* 0x000fe40002000000 */
[----:B------:R-:W-:Y:S02]  /*2310*/  FMNMX.FTZ R33, R170, R33, !PT ;  /* 0x00000021aa217209 */ /* 0x000fe40007810000 */
[----:B------:R-:W-:Y:S02]  /*2320*/  FMNMX.FTZ R24, R165, R4, !PT ;  /* 0x00000004a5187209 */ /* 0x000fe40007810000 */
[----:B------:R-:W-:Y:S02]  /*2330*/  FSEL R173, R59, -INF , P3 ;  /* 0xff8000003bad7808 */ /* 0x000fe40001800000 */
[----:B------:R-:W-:Y:S01]  /*2340*/  FMNMX.FTZ R4, R168, R33, !PT ;  /* 0x00000021a8047209 */ /* 0x000fe20007810000 */
[----:B------:R0:W-:Y:S01]  /*2350*/  BAR.SYNC.DEFER_BLOCKING R192, 0x100 ;  /* 0x000400c00000751d */ /* 0x0001e20000010000 */
[----:B------:R-:W-:-:S02]  /*2360*/  ISETP.GT.AND P5, PT, R3, 0x51, PT ;  /* 0x000000510300780c */ /* 0x000fc40003fa4270 */
[C---:B------:R-:W-:Y:S02]  /*2370*/  ISETP.GT.AND P4, PT, R3.reuse, 0x58, PT ;  /* 0x000000580300780c */ /* 0x040fe40003f84270 */
[----:B------:R-:W-:Y:S02]  /*2380*/  ISETP.GT.AND P3, PT, R3, 0x59, PT ;  /* 0x000000590300780c */ /* 0x000fe40003f64270 */
[----:B------:R-:W-:Y:S02]  /*2390*/  FSEL R184, R62, -INF , P2 ;  /* 0xff8000003eb87808 */ /* 0x000fe40001000000 */
[----:B------:R-:W-:Y:S02]  /*23a0*/  FMNMX.FTZ R3, R173, R4, !PT ;  /* 0x00000004ad037209 */ /* 0x000fe40007810000 */
[----:B------:R-:W-:Y:S02]  /*23b0*/  FSEL R187, R63, -INF , P6 ;  /* 0xff8000003fbb7808 */ /* 0x000fe40003000000 */
[----:B------:R-:W-:-:S02]  /*23c0*/  FMNMX.FTZ R4, R184, R3, !PT ;  /* 0x00000003b8047209 */ /* 0x000fc40007810000 */
[----:B------:R-:W-:Y:S02]  /*23d0*/  FSEL R169, R65, -INF , P5 ;  /* 0xff80000041a97808 */ /* 0x000fe40002800000 */
        /* <DEDUP_REMOVED lines=10> */
[----:B------:R-:W-:-:S02]  /*2480*/  FMNMX.FTZ R33, R174, R33, !PT ;  /* 0x00000021ae217209 */ /* 0x000fc40007810000 */
[----:B------:R-:W-:Y:S02]  /*2490*/  FSEL R189, R71, -INF , P3 ;  /* 0xff80000047bd7808 */ /* 0x000fe40001800000 */
[----:B------:R-:W-:Y:S01]  /*24a0*/  FMNMX.FTZ R4, R186, R3, !PT ;  /* 0x00000003ba047209 */ /* 0x000fe20007810000 */
[----:B------:R-:W1:Y:S03]  /*24b0*/  SHFL.BFLY PT, R24, R33, 0x2, 0x1f ;  /* 0x0c401f0021187f89 */ /* 0x000e6600000e0000 */
[----:B------:R-:W-:-:S05]  /*24c0*/  FMNMX.FTZ R4, R189, R4, !PT ;  /* 0x00000004bd047209 */ /* 0x000fca0007810000 */
[----:B------:R-:W3:Y:S01]  /*24d0*/  SHFL.BFLY PT, R35, R4, 0x2, 0x1f ;  /* 0x0c401f0004237f89 */ /* 0x000ee200000e0000 */
[----:B-1----:R-:W-:-:S05]  /*24e0*/  FMNMX.FTZ R24, R33, R24, !PT ;  /* 0x0000001821187209 */ /* 0x002fca0007810000 */
[----:B------:R-:W1:Y:S01]  /*24f0*/  SHFL.BFLY PT, R3, R24, 0x1, 0x1f ;  /* 0x0c201f0018037f89 */ /* 0x000e6200000e0000 */
[----:B---3--:R-:W-:-:S05]  /*2500*/  FMNMX.FTZ R35, R4, R35, !PT ;  /* 0x0000002304237209 */ /* 0x008fca0007810000 */
[----:B------:R-:W3:Y:S01]  /*2510*/  SHFL.BFLY PT, R26, R35, 0x1, 0x1f ;  /* 0x0c201f00231a7f89 */ /* 0x000ee200000e0000 */
[----:B-1----:R-:W-:-:S04]  /*2520*/  FMNMX.FTZ R3, R24, R3, !PT ;  /* 0x0000000318037209 */ /* 0x002fc80007810000 */
[C---:B------:R-:W-:Y:S01]  /*2530*/  FSETP.NEU.FTZ.AND P1, PT, R3.reuse, -INF , PT ;  /* 0xff8000000300780b */ /* 0x040fe20003f3d000 */
[----:B------:R-:W-:Y:S01]  /*2540*/  FMUL.FTZ R188, R3, UR10 ;  /* 0x0000000a03bc7c20 */ /* 0x000fe20008410000 */
[----:B---3--:R-:W-:-:S04]  /*2550*/  FMNMX.FTZ R4, R35, R26, !PT ;  /* 0x0000001a23047209 */ /* 0x008fc80007810000 */
[----:B------:R-:W-:Y:S02]  /*2560*/  FSEL R188, R188, RZ, P1 ;  /* 0x000000ffbcbc7208 */ /* 0x000fe40000800000 */
[C---:B------:R-:W-:Y:S01]  /*2570*/  FSETP.NEU.FTZ.AND P1, PT, R4.reuse, -INF , PT ;  /* 0xff8000000400780b */ /* 0x040fe20003f3d000 */
[----:B------:R-:W-:Y:S02]  /*2580*/  FMUL.FTZ R190, R4, UR10 ;  /* 0x0000000a04be7c20 */ /* 0x000fe40008410000 */
[--C-:B------:R-:W-:Y:S01]  /*2590*/  FFMA.FTZ R176, R75, UR10, -R188.reuse ;  /* 0x0000000a4bb07c23 */ /* 0x100fe200080108bc */
[--C-:B------:R-:W-:Y:S01]  /*25a0*/  FFMA.FTZ R175, R25, UR10, -R188.reuse ;  /* 0x0000000a19af7c23 */ /* 0x100fe200080108bc */
[--C-:B------:R-:W-:Y:S01]  /*25b0*/  FFMA.FTZ R178, R79, UR10, -R188.reuse ;  /* 0x0000000a4fb27c23 */ /* 0x100fe200080108bc */
[----:B------:R-:W-:Y:S01]  /*25c0*/  FSEL R190, R190, RZ, P1 ;  /* 0x000000ffbebe7208 */ /* 0x000fe20000800000 */
[--C-:B------:R-:W-:Y:S01]  /*25d0*/  FFMA.FTZ R181, R29, UR10, -R188.reuse ;  /* 0x0000000a1db57c23 */ /* 0x100fe200080108bc */
[--C-:B------:R-:W-:Y:S01]  /*25e0*/  FFMA.FTZ R191, R8, UR10, -R188.reuse ;  /* 0x0000000a08bf7c23 */ /* 0x100fe200080108bc */
[----:B------:R-:W-:Y:S01]  /*25f0*/  MUFU.EX2 R176, R176 ;  /* 0x000000b000b07308 */ /* 0x000fe20000000800 */
[----:B------:R-:W-:Y:S01]  /*2600*/  FFMA.FTZ R8, R11, UR10, -R188 ;  /* 0x0000000a0b087c23 */ /* 0x000fe200080108bc */
[--C-:B------:R-:W-:Y:S01]  /*2610*/  FFMA.FTZ R177, R73, UR10, -R190.reuse ;  /* 0x0000000a49b17c23 */ /* 0x100fe200080108be */
[--C-:B------:R-:W-:Y:S01]  /*2620*/  FFMA.FTZ R182, R27, UR10, -R190.reuse ;  /* 0x0000000a1bb67c23 */ /* 0x100fe200080108be */
[--C-:B------:R-:W-:Y:S01]  /*2630*/  FFMA.FTZ R179, R77, UR10, -R190.reuse ;  /* 0x0000000a4db37c23 */ /* 0x100fe200080108be */
[--C-:B------:R-:W-:Y:S01]  /*2640*/  FFMA.FTZ R180, R31, UR10, -R190.reuse ;  /* 0x0000000a1fb47c23 */ /* 0x100fe200080108be */
[----:B0-----:R-:W-:Y:S01]  /*2650*/  FFMA.FTZ R192, R7, UR10, -R190 ;  /* 0x0000000a07c07c23 */ /* 0x001fe200080108be */
[--C-:B------:R-:W-:Y:S01]  /*2660*/  FFMA.FTZ R6, R6, UR10, -R188.reuse ;  /* 0x0000000a06067c23 */ /* 0x100fe200080108bc */
[----:B------:R-:W0:Y:S01]  /*2670*/  MUFU.EX2 R175, R175 ;  /* 0x000000af00af7308 */ /* 0x000e220000000800 */
[----:B------:R-:W-:Y:S01]  /*2680*/  FFMA.FTZ R11, R15, UR10, -R188 ;  /* 0x0000000a0f0b7c23 */ /* 0x000fe200080108bc */
[--C-:B------:R-:W-:Y:S01]  /*2690*/  FFMA.FTZ R5, R5, UR10, -R190.reuse ;  /* 0x0000000a05057c23 */ /* 0x100fe200080108be */
[--C-:B------:R-:W-:Y:S01]  /*26a0*/  FFMA.FTZ R7, R9, UR10, -R190.reuse ;  /* 0x0000000a09077c23 */ /* 0x100fe200080108be */
[----:B------:R-:W-:Y:S01]  /*26b0*/  FFMA.FTZ R194, R13, UR10, -R190 ;  /* 0x0000000a0dc27c23 */ /* 0x000fe200080108be */
[----:B------:R-:W-:Y:S01]  /*26c0*/  FFMA.FTZ R9, R12, UR10, -R188 ;  /* 0x0000000a0c097c23 */ /* 0x000fe200080108bc */
[----:B------:R-:W-:Y:S01]  /*26d0*/  FFMA.FTZ R15, R14, UR10, -R190 ;  /* 0x0000000a0e0f7c23 */ /* 0x000fe200080108be */
[----:B------:R-:W-:Y:S01]  /*26e0*/  FFMA.FTZ R12, R20, UR10, -R188 ;  /* 0x0000000a140c7c23 */ /* 0x000fe200080108bc */
[----:B------:R-:W-:Y:S01]  /*26f0*/  MUFU.EX2 R178, R178 ;  /* 0x000000b200b27308 */ /* 0x000fe20000000800 */
[----:B------:R-:W-:Y:S01]  /*2700*/  FFMA.FTZ R14, R21, UR10, -R190 ;  /* 0x0000000a150e7c23 */ /* 0x000fe200080108be */
[--C-:B------:R-:W-:Y:S01]  /*2710*/  FFMA.FTZ R13, R23, UR10, -R188.reuse ;  /* 0x0000000a170d7c23 */ /* 0x100fe200080108bc */
[----:B------:R-:W-:Y:S01]  /*2720*/  FFMA.FTZ R20, R159, UR10, -R188 ;  /* 0x0000000a9f147c23 */ /* 0x000fe200080108bc */
[--C-:B------:R-:W-:Y:S01]  /*2730*/  FFMA.FTZ R10, R10, UR10, -R190.reuse ;  /* 0x0000000a0a0a7c23 */ /* 0x100fe200080108be */
[----:B------:R-:W-:Y:S01]  /*2740*/  FFMA.FTZ R21, R157, UR10, -R190 ;  /* 0x0000000a9d157c23 */ /* 0x000fe200080108be */
[--C-:B------:R-:W-:Y:S01]  /*2750*/  FFMA.FTZ R23, R156, UR10, -R188.reuse ;  /* 0x0000000a9c177c23 */ /* 0x100fe200080108bc */
[--C-:B------:R-:W-:Y:S01]  /*2760*/  FFMA.FTZ R156, R160, UR10, -R188.reuse ;  /* 0x0000000aa09c7c23 */ /* 0x100fe200080108bc */
[----:B------:R-:W1:Y:S01]  /*2770*/  MUFU.EX2 R181, R181 ;  /* 0x000000b500b57308 */ /* 0x000e620000000800 */
[----:B0-----:R-:W-:Y:S01]  /*2780*/  F2FP.F16.F32.PACK_AB R152, R175, R176 ;  /* 0x000000b0af98723e */ /* 0x001fe200000000ff */
[----:B------:R-:W-:Y:S01]  /*2790*/  FFMA.FTZ R157, R163, UR10, -R188 ;  /* 0x0000000aa39d7c23 */ /* 0x000fe200080108bc */
[----:B------:R-:W-:Y:S01]  /*27a0*/  FFMA.FTZ R159, R158, UR10, -R190 ;  /* 0x0000000a9e9f7c23 */ /* 0x000fe200080108be */
[----:B------:R-:W-:Y:S01]  /*27b0*/  FFMA.FTZ R160, R166, UR10, -R188 ;  /* 0x0000000aa6a07c23 */ /* 0x000fe200080108bc */
[--C-:B------:R-:W-:Y:S01]  /*27c0*/  FFMA.FTZ R22, R22, UR10, -R190.reuse ;  /* 0x0000000a16167c23 */ /* 0x100fe200080108be */
[--C-:B------:R-:W-:Y:S01]  /*27d0*/  FFMA.FTZ R158, R162, UR10, -R190.reuse ;  /* 0x0000000aa29e7c23 */ /* 0x100fe200080108be */
[----:B------:R-:W-:Y:S01]  /*27e0*/  FFMA.FTZ R163, R170, UR10, -R190 ;  /* 0x0000000aaaa37c23 */ /* 0x000fe200080108be */
[----:B------:R-:W-:Y:S01]  /*27f0*/  MUFU.EX2 R177, R177 ;  /* 0x000000b100b17308 */ /* 0x000fe20000000800 */
[--C-:B------:R-:W-:Y:S01]  /*2800*/  FFMA.FTZ R162, R164, UR10, -R188.reuse ;  /* 0x0000000aa4a27c23 */ /* 0x100fe200080108bc */
[--C-:B------:R-:W-:Y:S01]  /*2810*/  FFMA.FTZ R164, R167, UR10, -R188.reuse ;  /* 0x0000000aa7a47c23 */ /* 0x100fe200080108bc */
[----:B------:R-:W-:Y:S01]  /*2820*/  FFMA.FTZ R167, R171, UR10, -R188 ;  /* 0x0000000aaba77c23 */ /* 0x000fe200080108bc */
[--C-:B------:R-:W-:Y:S01]  /*2830*/  FFMA.FTZ R166, R168, UR10, -R190.reuse ;  /* 0x0000000aa8a67c23 */ /* 0x100fe200080108be */
[----:B------:R-:W-:Y:S01]  /*2840*/  FFMA.FTZ R171, R173, UR10, -R190 ;  /* 0x0000000aadab7c23 */ /* 0x000fe200080108be */
[----:B------:R-:W-:Y:S01]  /*2850*/  FFMA.FTZ R161, R161, UR10, -R188 ;  /* 0x0000000aa1a17c23 */ /* 0x000fe200080108bc */
[--C-:B------:R-:W-:Y:S01]  /*2860*/  FFMA.FTZ R168, R184, UR10, -R190.reuse ;  /* 0x0000000ab8a87c23 */ /* 0x100fe200080108be */
[----:B------:R-:W0:Y:S01]  /*2870*/  MUFU.EX2 R182, R182 ;  /* 0x000000b600b67308 */ /* 0x000e220000000800 */
[----:B-1----:R-:W-:Y:S01]  /*2880*/  F2FP.F16.F32.PACK_AB R154, R181, R178 ;  /* 0x000000b2b59a723e */ /* 0x002fe200000000ff */
[----:B------:R-:W-:Y:S01]  /*2890*/  FFMA.FTZ R173, R187, UR10, -R190 ;  /* 0x0000000abbad7c23 */ /* 0x000fe200080108be */
[--C-:B------:R-:W-:Y:S01]  /*28a0*/  FFMA.FTZ R170, R169, UR10, -R188.reuse ;  /* 0x0000000aa9aa7c23 */ /* 0x100fe200080108bc */
[--C-:B------:R-:W-:Y:S01]  /*28b0*/  FFMA.FTZ R169, R172, UR10, -R188.reuse ;  /* 0x0000000aaca97c23 */ /* 0x100fe200080108bc */
[----:B------:R-:W-:Y:S01]  /*28c0*/  FFMA.FTZ R172, R174, UR10, -R188 ;  /* 0x0000000aaeac7c23 */ /* 0x000fe200080108bc */
[--C-:B------:R-:W-:Y:S01]  /*28d0*/  FFMA.FTZ R174, R183, UR10, -R190.reuse ;  /* 0x0000000ab7ae7c23 */ /* 0x100fe200080108be */
[----:B------:R-:W-:Y:S01]  /*28e0*/  FFMA.FTZ R183, R185, UR10, -R190 ;  /* 0x0000000ab9b77c23 */ /* 0x000fe200080108be */
[----:B------:R-:W-:Y:S01]  /*28f0*/  MUFU.EX2 R179, R179 ;  /* 0x000000b300b37308 */ /* 0x000fe20000000800 */
[----:B------:R-:W-:Y:S01]  /*2900*/  FFMA.FTZ R165, R165, UR10, -R188 ;  /* 0x0000000aa5a57c23 */ /* 0x000fe200080108bc */
[--C-:B------:R-:W-:Y:S01]  /*2910*/  FFMA.FTZ R184, R186, UR10, -R190.reuse ;  /* 0x0000000abab87c23 */ /* 0x100fe200080108be */
[----:B------:R-:W-:Y:S01]  /*2920*/  FFMA.FTZ R185, R189, UR10, -R190 ;  /* 0x0000000abdb97c23 */ /* 0x000fe200080108be */
[----:B------:R-:W-:-:S04]  /*2930*/  FADD.FTZ R175, R176, R175 ;  /* 0x000000afb0af7221 */ /* 0x000fc80000010000 */
[----:B------:R-:W1:Y:S01]  /*2940*/  MUFU.EX2 R180, R180 ;  /* 0x000000b400b47308 */ /* 0x000e620000000800 */
[----:B0-----:R-:W-:Y:S01]  /*2950*/  F2FP.F16.F32.PACK_AB R153, R182, R177 ;  /* 0x000000b1b699723e */ /* 0x001fe200000000ff */
[----:B------:R-:W-:Y:S01]  /*2960*/  FADD.FTZ R182, R177, R182 ;  /* 0x000000b6b1b67221 */ /* 0x000fe20000010000 */
[----:B------:R-:W-:-:S04]  /*2970*/  FADD.FTZ R178, R178, R175 ;  /* 0x000000afb2b27221 */ /* 0x000fc80000010000 */
[----:B------:R-:W-:Y:S01]  /*2980*/  FADD.FTZ R181, R181, R178 ;  /* 0x000000b2b5b57221 */ /* 0x000fe20000010000 */
[----:B------:R-:W-:Y:S08]  /*2990*/  MUFU.EX2 R6, R6 ;  /* 0x0000000600067308 */ /* 0x000ff00000000800 */
[----:B------:R-:W0:Y:S01]  /*29a0*/  MUFU.EX2 R191, R191 ;  /* 0x000000bf00bf7308 */ /* 0x000e220000000800 */
[----:B-1----:R-:W-:Y:S01]  /*29b0*/  F2FP.F16.F32.PACK_AB R155, R180, R179 ;  /* 0x000000b3b49b723e */ /* 0x002fe200000000ff */
[----:B------:R-:W-:-:S03]  /*29c0*/  FADD.FTZ R179, R179, R182 ;  /* 0x000000b6b3b37221 */ /* 0x000fc60000010000 */
[----:B------:R-:W-:Y:S01]  /*29d0*/  WARPGROUP.ARRIVE ;  /* 0x00000000000079c5 */ /* 0x000fe20000000000 */
[----:B------:R-:W-:Y:S02]  /*29e0*/  FADD.FTZ R180, R180, R179 ;  /* 0x000000b3b4b47221 */ /* 0x000fe40000010000 */
[----:B------:R-:W-:Y:S03]  /*29f0*/  MUFU.EX2 R8, R8 ;  /* 0x0000000800087308 */ /* 0x000fe60000000800 */
[----:B------:R-:W-:Y:S01]  /*2a00*/  HGMMA.64x256x16.F32 R24, R152, gdesc[UR4].tnspB, RZ, !UPT, gsb0 ;  /* 0x43e0000498187df0 */ /* 0x000fe2000c0008ff */
[----:B------:R-:W-:Y:S01]  /*2a10*/  UIADD3 UR6, UR11, 0x80, URZ ;  /* 0x000000800b067890 */ /* 0x000fe2000fffe03f */
[----:B------:R-:W-:-:S03]  /*2a20*/  UMOV UR7, 0x40000040 ;  /* 0x4000004000077882 */ /* 0x000fc60000000000 */
[----:B------:R-:W-:Y:S08]  /*2a30*/  MUFU.EX2 R11, R11 ;  /* 0x0000000b000b7308 */ /* 0x000ff00000000800 */
[----:B------:R-:W-:Y:S08]  /*2a40*/  MUFU.EX2 R5, R5 ;  /* 0x0000000500057308 */ /* 0x000ff00000000800 */
[----:B------:R-:W1:Y:S08]  /*2a50*/  MUFU.EX2 R192, R192 ;  /* 0x000000c000c07308 */ /* 0x000e700000000800 */
[----:B------:R-:W-:Y:S08]  /*2a60*/  MUFU.EX2 R7, R7 ;  /* 0x0000000700077308 */ /* 0x000ff00000000800 */
[----:B------:R-:W3:Y:S08]  /*2a70*/  MUFU.EX2 R194, R194 ;  /* 0x000000c200c27308 */ /* 0x000ef00000000800 */
[----:B------:R-:W-:Y:S08]  /*2a80*/  MUFU.EX2 R9, R9 ;  /* 0x0000000900097308 */ /* 0x000ff00000000800 */
[----:B------:R-:W4:Y:S08]  /*2a90*/  MUFU.EX2 R12, R12 ;  /* 0x0000000c000c7308 */ /* 0x000f300000000800 */
[----:B------:R-:W-:Y:S08]  /*2aa0*/  MUFU.EX2 R13, R13 ;  /* 0x0000000d000d7308 */ /* 0x000ff00000000800 */
[----:B------:R-:W-:Y:S08]  /*2ab0*/  MUFU.EX2 R20, R20 ;  /* 0x0000001400147308 */ /* 0x000ff00000000800 */
[----:B------:R-:W-:Y:S08]  /*2ac0*/  MUFU.EX2 R10, R10 ;  /* 0x0000000a000a7308 */ /* 0x000ff00000000800 */
[----:B------:R-:W5:Y:S08]  /*2ad0*/  MUFU.EX2 R15, R15 ;  /* 0x0000000f000f7308 */ /* 0x000f700000000800 */
[----:B------:R-:W-:Y:S08]  /*2ae0*/  MUFU.EX2 R14, R14 ;  /* 0x0000000e000e7308 */ /* 0x000ff00000000800 */
[----:B------:R-:W2:Y:S08]  /*2af0*/  MUFU.EX2 R21, R21 ;  /* 0x0000001500157308 */ /* 0x000eb00000000800 */
[----:B------:R-:W-:Y:S08]  /*2b00*/  MUFU.EX2 R23, R23 ;  /* 0x0000001700177308 */ /* 0x000ff00000000800 */
[----:B------:R-:W2:Y:S08]  /*2b10*/  MUFU.EX2 R156, R156 ;  /* 0x0000009c009c7308 */ /* 0x000eb00000000800 */
[----:B------:R-:W-:Y:S08]  /*2b20*/  MUFU.EX2 R157, R157 ;  /* 0x0000009d009d7308 */ /* 0x000ff00000000800 */
[----:B------:R-:W-:Y:S08]  /*2b30*/  MUFU.EX2 R160, R160 ;  /* 0x000000a000a07308 */ /* 0x000ff00000000800 */
[----:B------:R-:W-:Y:S08]  /*2b40*/  MUFU.EX2 R22, R22 ;  /* 0x0000001600167308 */ /* 0x000ff00000000800 */
[----:B------:R-:W2:Y:S08]  /*2b50*/  MUFU.EX2 R159, R159 ;  /* 0x0000009f009f7308 */ /* 0x000eb00000000800 */
        /* <DEDUP_REMOVED lines=14> */
[----:B------:R-:W-:Y:S01]  /*2c40*/  MUFU.EX2 R174, R174 ;  /* 0x000000ae00ae7308 */ /* 0x000fe20000000800 */
[----:B------:R-:W-:-:S02]  /*2c50*/  WARPGROUP.DEPBAR.LE gsb0, 0x0 ;  /* 0x00008000000079c5 */ /* 0x000fc40000010000 */
[----:B0-----:R-:W-:Y:S01]  /*2c60*/  F2FP.F16.F32.PACK_AB R152, R191, R6 ;  /* 0x00000006bf98723e */ /* 0x001fe200000000ff */
[----:B------:R-:W-:Y:S01]  /*2c70*/  FADD.FTZ R6, R6, R181 ;  /* 0x000000b506067221 */ /* 0x000fe20000010000 */
[----:B-1----:R-:W-:Y:S01]  /*2c80*/  F2FP.F16.F32.PACK_AB R153, R192, R5 ;  /* 0x00000005c099723e */ /* 0x002fe200000000ff */
[----:B------:R-:W-:Y:S01]  /*2c90*/  FADD.FTZ R5, R5, R180 ;  /* 0x000000b405057221 */ /* 0x000fe20000010000 */
[----:B------:R-:W-:Y:S01]  /*2ca0*/  F2FP.F16.F32.PACK_AB R154, R11, R8 ;  /* 0x000000080b9a723e */ /* 0x000fe200000000ff */
[----:B------:R-:W0:Y:S01]  /*2cb0*/  MUFU.EX2 R183, R183 ;  /* 0x000000b700b77308 */ /* 0x000e220000000800 */
[----:B---3--:R-:W-:Y:S01]  /*2cc0*/  F2FP.F16.F32.PACK_AB R155, R194, R7 ;  /* 0x00000007c29b723e */ /* 0x008fe200000000ff */
[----:B------:R-:W-:Y:S01]  /*2cd0*/  FADD.FTZ R191, R191, R6 ;  /* 0x00000006bfbf7221 */ /* 0x000fe20000010000 */
[----:B------:R-:W-:Y:S02]  /*2ce0*/  FADD.FTZ R192, R192, R5 ;  /* 0x00000005c0c07221 */ /* 0x000fe40000010000 */
[----:B------:R-:W-:Y:S01]  /*2cf0*/  WARPGROUP.ARRIVE ;  /* 0x00000000000079c5 */ /* 0x000fe20000000000 */
[----:B------:R-:W-:Y:S01]  /*2d00*/  FADD.FTZ R8, R8, R191 ;  /* 0x000000bf08087221 */ /* 0x000fe20000010000 */
[----:B------:R-:W-:Y:S01]  /*2d10*/  FADD.FTZ R7, R7, R192 ;  /* 0x000000c007077221 */ /* 0x000fe20000010000 */
[----:B------:R-:W-:Y:S02]  /*2d20*/  MUFU.EX2 R184, R184 ;  /* 0x000000b800b87308 */ /* 0x000fe40000000800 */
[----:B------:R-:W-:Y:S01]  /*2d30*/  FADD.FTZ R8, R11, R8 ;  /* 0x000000080b087221 */ /* 0x000fe20000010000 */
[----:B------:R-:W-:Y:S01]  /*2d40*/  HGMMA.64x256x16.F32 R24, R152, gdesc[UR4].tnspB, R24, gsb0 ;  /* 0x43e0000498187df0 */ /* 0x000fe20008000818 */
[----:B------:R-:W-:Y:S01]  /*2d50*/  UIADD3 UR6, UR11, 0x100, URZ ;  /* 0x000001000b067890 */ /* 0x000fe2000fffe03f */
[----:B------:R-:W-:Y:S01]  /*2d60*/  FADD.FTZ R7, R194, R7 ;  /* 0x00000007c2077221 */ /* 0x000fe20000010000 */
[----:B------:R-:W-:-:S02]  /*2d70*/  UMOV UR7, 0x40000040 ;  /* 0x4000004000077882 */ /* 0x000fc40000000000 */
[----:B------:R-:W1:Y:S01]  /*2d80*/  MUFU.EX2 R185, R185 ;  /* 0x000000b900b97308 */ /* 0x000e620000000800 */
[----:B------:R-:W-:Y:S02]  /*2d90*/  WARPGROUP.DEPBAR.LE gsb0, 0x0 ;  /* 0x00008000000079c5 */ /* 0x000fe40000010000 */
[----:B----4-:R-:W-:Y:S01]  /*2da0*/  F2FP.F16.F32.PACK_AB R152, R12, R9 ;  /* 0x000000090c98723e */ /* 0x010fe200000000ff */
[----:B------:R-:W-:Y:S01]  /*2db0*/  FADD.FTZ R9, R9, R8 ;  /* 0x0000000809097221 */ /* 0x000fe20000010000 */
[----:B-----5:R-:W-:Y:S01]  /*2dc0*/  F2FP.F16.F32.PACK_AB R153, R15, R10 ;  /* 0x0000000a0f99723e */ /* 0x020fe200000000ff */
[----:B------:R-:W-:Y:S01]  /*2dd0*/  FADD.FTZ R10, R10, R7 ;  /* 0x000000070a0a7221 */ /* 0x000fe20000010000 */
[----:B------:R-:W-:Y:S01]  /*2de0*/  F2FP.F16.F32.PACK_AB R154, R20, R13 ;  /* 0x0000000d149a723e */ /* 0x000fe200000000ff */
[----:B------:R-:W-:Y:S01]  /*2df0*/  FADD.FTZ R12, R12, R9 ;  /* 0x000000090c0c7221 */ /* 0x000fe20000010000 */
[----:B--2---:R-:W-:Y:S01]  /*2e00*/  F2FP.F16.F32.PACK_AB R155, R21, R14 ;  /* 0x0000000e159b723e */ /* 0x004fe200000000ff */
[----:B------:R-:W-:-:S02]  /*2e10*/  FADD.FTZ R15, R15, R10 ;  /* 0x0000000a0f0f7221 */ /* 0x000fc40000010000 */
[----:B------:R-:W-:Y:S01]  /*2e20*/  FADD.FTZ R13, R13, R12 ;  /* 0x0000000c0d0d7221 */ /* 0x000fe20000010000 */
[----:B------:R-:W-:Y:S01]  /*2e30*/  WARPGROUP.ARRIVE ;  /* 0x00000000000079c5 */ /* 0x000fe20000000000 */
[----:B------:R-:W-:Y:S02]  /*2e40*/  FADD.FTZ R14, R14, R15 ;  /* 0x0000000f0e0e7221 */ /* 0x000fe40000010000 */
[----:B------:R-:W-:Y:S02]  /*2e50*/  FADD.FTZ R20, R20, R13 ;  /* 0x0000000d14147221 */ /* 0x000fe40000010000 */
[----:B------:R-:W-:-:S05]  /*2e60*/  FADD.FTZ R21, R21, R14 ;  /* 0x0000000e15157221 */ /* 0x000fca0000010000 */
[----:B------:R-:W-:Y:S01]  /*2e70*/  HGMMA.64x256x16.F32 R24, R152, gdesc[UR4].tnspB, R24, gsb0 ;  /* 0x43e0000498187df0 */ /* 0x000fe20008000818 */
[----:B------:R-:W-:Y:S01]  /*2e80*/  UIADD3 UR6, UR11, 0x180, URZ ;  /* 0x000001800b067890 */ /* 0x000fe2000fffe03f */
[----:B------:R-:W-:Y:S01]  /*2e90*/  UMOV UR7, 0x40000040 ;  /* 0x4000004000077882 */ /* 0x000fe20000000000 */
[----:B------:R-:W-:Y:S02]  /*2ea0*/  WARPGROUP.DEPBAR.LE gsb0, 0x0 ;  /* 0x00008000000079c5 */ /* 0x000fe40000010000 */
[----:B------:R-:W-:Y:S01]  /*2eb0*/  F2FP.F16.F32.PACK_AB R152, R156, R23 ;  /* 0x000000179c98723e */ /* 0x000fe200000000ff */
[----:B------:R-:W-:Y:S01]  /*2ec0*/  FADD.FTZ R23, R23, R20 ;  /* 0x0000001417177221 */ /* 0x000fe20000010000 */
[----:B------:R-:W-:Y:S01]  /*2ed0*/  F2FP.F16.F32.PACK_AB R153, R159, R22 ;  /* 0x000000169f99723e */ /* 0x000fe200000000ff */
[----:B------:R-:W-:Y:S01]  /*2ee0*/  FADD.FTZ R22, R22, R21 ;  /* 0x0000001516167221 */ /* 0x000fe20000010000 */
[----:B------:R-:W-:Y:S01]  /*2ef0*/  F2FP.F16.F32.PACK_AB R154, R160, R157 ;  /* 0x0000009da09a723e */ /* 0x000fe200000000ff */
[----:B------:R-:W-:Y:S01]  /*2f00*/  FADD.FTZ R156, R156, R23 ;  /* 0x000000179c9c7221 */ /* 0x000fe20000010000 */
[----:B------:R-:W-:Y:S01]  /*2f10*/  F2FP.F16.F32.PACK_AB R155, R163, R158 ;  /* 0x0000009ea39b723e */ /* 0x000fe200000000ff */
[----:B------:R-:W-:-:S02]  /*2f20*/  FADD.FTZ R159, R159, R22 ;  /* 0x000000169f9f7221 */ /* 0x000fc40000010000 */
[----:B------:R-:W-:Y:S01]  /*2f30*/  FADD.FTZ R157, R157, R156 ;  /* 0x0000009c9d9d7221 */ /* 0x000fe20000010000 */
[----:B------:R-:W-:Y:S01]  /*2f40*/  WARPGROUP.ARRIVE ;  /* 0x00000000000079c5 */ /* 0x000fe20000000000 */
[----:B------:R-:W-:Y:S02]  /*2f50*/  FADD.FTZ R158, R158, R159 ;  /* 0x0000009f9e9e7221 */ /* 0x000fe40000010000 */
[----:B------:R-:W-:Y:S02]  /*2f60*/  FADD.FTZ R160, R160, R157 ;  /* 0x0000009da0a07221 */ /* 0x000fe40000010000 */
[----:B------:R-:W-:-:S08]  /*2f70*/  FADD.FTZ R163, R163, R158 ;  /* 0x0000009ea3a37221 */ /* 0x000fd00000010000 */
        /* <DEDUP_REMOVED lines=23> */
[----:B0-----:R-:W-:Y:S01]  /*30f0*/  F2FP.F16.F32.PACK_AB R153, R183, R174 ;  /* 0x000000aeb799723e */ /* 0x001fe200000000ff */
[----:B------:R-:W-:Y:S01]  /*3100*/  FADD.FTZ R174, R174, R173 ;  /* 0x000000adaeae7221 */ /* 0x000fe20000010000 */
[----:B------:R-:W-:Y:S01]  /*3110*/  F2FP.F16.F32.PACK_AB R154, R172, R169 ;  /* 0x000000a9ac9a723e */ /* 0x000fe200000000ff */
[----:B------:R-:W-:Y:S01]  /*3120*/  FADD.FTZ R170, R170, R165 ;  /* 0x000000a5aaaa7221 */ /* 0x000fe20000010000 */
[----:B-1----:R-:W-:Y:S01]  /*3130*/  F2FP.F16.F32.PACK_AB R155, R185, R184 ;  /* 0x000000b8b99b723e */ /* 0x002fe200000000ff */
[----:B------:R-:W-:-:S02]  /*3140*/  FADD.FTZ R183, R183, R174 ;  /* 0x000000aeb7b77221 */ /* 0x000fc40000010000 */
[----:B------:R-:W-:Y:S01]  /*3150*/  FADD.FTZ R5, R169, R170 ;  /* 0x000000aaa9057221 */ /* 0x000fe20000010000 */
[----:B------:R-:W-:Y:S01]  /*3160*/  WARPGROUP.ARRIVE ;  /* 0x00000000000079c5 */ /* 0x000fe20000000000 */
[----:B------:R-:W-:Y:S02]  /*3170*/  FADD.FTZ R184, R184, R183 ;  /* 0x000000b7b8b87221 */ /* 0x000fe40000010000 */
[----:B------:R-:W-:Y:S02]  /*3180*/  FADD.FTZ R5, R172, R5 ;  /* 0x00000005ac057221 */ /* 0x000fe40000010000 */
[----:B------:R-:W-:-:S08]  /*3190*/  FADD.FTZ R7, R185, R184 ;  /* 0x000000b8b9077221 */ /* 0x000fd00000010000 */
[----:B------:R-:W-:Y:S03]  /*31a0*/  HGMMA.64x256x16.F32 R24, R152, gdesc[UR4].tnspB, R24, gsb0 ;  /* 0x43e0000498187df0 */ /* 0x000fe60008000818 */
[----:B------:R-:W-:Y:S02]  /*31b0*/  WARPGROUP.DEPBAR.LE gsb0, 0x0 ;  /* 0x00008000000079c5 */ /* 0x000fe40000010000 */
[----:B------:R-:W-:Y:S05]  /*31c0*/  @!P0 BRA `(.L_x_9230) ;  /* 0x0000000000048947 */ /* 0x000fea0003800000 */
[----:B------:R-:W-:Y:S01]  /*31d0*/  BPT.TRAP 0x1 ;  /* 0x000000040000795c */ /* 0x000fe20000300000 */
.L_x_9230:
[----:B------:R-:W-:Y:S02]  /*31e0*/  UISETP.GE.AND UP0, UPT, UR47, 0x61, UPT ;  /* 0x000000612f00788c */ /* 0x000fe4000bf06270 */
[----:B------:R-:W-:-:S04]  /*31f0*/  UIADD3 UR27, UR27, 0x32460, URZ ;  /* 0x000324601b1b7890 */ /* 0x000fc8000fffe03f */
[----:B------:R-:W-:Y:S01]  /*3200*/  PLOP3.LUT P1, PT, PT, PT, UP0, 0x80, 0x0 ;  /* 0x000000000000781c */ /* 0x000fe20003f2f008 */
[----:B------:R-:W-:-:S09]  /*3210*/  UPRMT UR27, UR45, 0x654, UR27 ;  /* 0x000006542d1b7896 */ /* 0x000fd2000800001b */
[----:B------:R-:W-:Y:S03]  /*3220*/  SYNCS.ARRIVE.TRANS64.RED.A1T0 RZ, [UR27], RZ ;  /* 0x000000ffffff79a7 */ /* 0x000fe6000810041b */
[----:B------:R-:W-:Y:S05]  /*3230*/  @!P1 BRA `(.L_x_9231) ;  /* 0x00000024001c9947 */ /* 0x000fea0003800000 */
[----:B------:R-:W-:Y:S01]  /*3240*/  IMAD.MOV.U32 R11, RZ, RZ, R4 ;  /* 0x000000ffff0b7224 */ /* 0x000fe200078e0004 */
[----:B------:R-:W-:Y:S01]  /*3250*/  UIADD3 UR46, UR46, -0x2, URZ ;  /* 0xfffffffe2e2e7890 */ /* 0x000fe2000fffe03f */
[----:B------:R-:W-:Y:S01]  /*3260*/  IMAD.MOV.U32 R6, RZ, RZ, R3 ;  /* 0x000000ffff067224 */ /* 0x000fe200078e0003 */
[----:B------:R-:W-:-:S10]  /*3270*/  ULDC UR27, c[0x0][0xa80] ;  /* 0x0002a000001b7ab9 */ /* 0x000fd40000000800 */
.L_x_9242:
        /* <DEDUP_REMOVED lines=8> */
[----:B------:R-:W-:Y:S11]  /*3300*/  @!P0 BRA `(.L_x_9232) ;  /* 0x0000000000048947 */ /* 0x000ff60003800000 */
[----:B------:R-:W-:Y:S01]  /*3310*/  BPT.TRAP 0x1 ;  /* 0x000000040000795c */ /* 0x000fe20000300000 */
.L_x_9232:
        /* <DEDUP_REMOVED lines=9> */
.L_x_9233:
[----:B-1----:R-:W-:Y:S05]  /*33b0*/  @P2 BRA `(.L_x_9234) ;  /* 0x0000000000082947 */ /* 0x002fea0003800000 */
[----:B------:R-:W1:Y:S02]  /*33c0*/  SYNCS.PHASECHK.TRANS64.TRYWAIT P2, [UR28+0x32430], R0 ;  /* 0x03243000ff0075a7 */ /* 0x000e64000804015c */
[----:B-1----:R-:W-:Y:S05]  /*33d0*/  @!P2 BRA `(.L_x_9235) ;  /* 0x0000009400e4a947 */ /* 0x002fea0003800000 */
.L_x_9234:
[----:B------:R-:W-:Y:S01]  /*33e0*/  UIMAD UR6, UR37, 0x300, UR24 ;  /* 0x00000300250678a4 */ /* 0x000fe2000f8e0218 */
[----:B------:R-:W-:Y:S01]  /*33f0*/  WARPGROUP.ARRIVE ;  /* 0x00000000000079c5 */ /* 0x000fe20000000000 */
[----:B------:R-:W-:Y:S01]  /*3400*/  UMOV UR7, 0x40000040 ;  /* 0x4000004000077882 */ /* 0x000fe20000000000 */
[----:B------:R-:W-:Y:S01]  /*3410*/  UMOV UR11, 0x40000040 ;  /* 0x40000040000b7882 */ /* 0x000fe20000000000 */
[----:B------:R-:W-:Y:S02]  /*3420*/  UIADD3 UR10, UR6, 0x2, URZ ;  /* 0x00000002060a7890 */ /* 0x000fe4000fffe03f */
[----:B------:R-:W-:Y:S01]  /*3430*/  UIADD3 UR14, UR6, 0x4, URZ ;  /* 0x00000004060e7890 */ /* 0x000fe2000fffe03f */
[----:B------:R-:W-:Y:S02]  /*3440*/  UMOV UR15, 0x40000040 ;  /* 0x40000040000f7882 */ /* 0x000fe40000000000 */
[----:B------:R-:W-:Y:S01]  /*3450*/  HGMMA.64x96x16.F32 R152, gdesc[UR4], RZ, !UPT, gsb0 ;  /* 0x01600000049879f0 */ /* 0x000fe2000c0008ff */
[----:B------:R-:W-:Y:S01]  /*3460*/  UIADD3 UR18, UR6, 0x6, URZ ;  /* 0x0000000606127890 */ /* 0x000fe2000fffe03f */
        /* <DEDUP_REMOVED lines=13> */
.L_x_9236:
[----:B------:R2:W3:Y:S01]  /*3540*/  SYNCS.PHASECHK.TRANS64.TRYWAIT P2, [UR28+0x32450], R0 ;  /* 0x03245000ff0075a7 */ /* 0x0004e2000804015c */
[----:B------:R-:W-:Y:S05]  /*3550*/  @!P0 BRA `(.L_x_9237) ;  /* 0x0000000000048947 */ /* 0x000fea0003800000 */
[----:B------:R-:W-:Y:S01]  /*3560*/  BPT.TRAP 0x1 ;  /* 0x000000040000795c */ /* 0x000fe20000300000 */
.L_x_9237:
[----:B---3--:R-:W-:Y:S05]  /*3570*/  @P2 BRA `(.L_x_9238) ;  /* 0x0000000000082947 */ /* 0x008fea0003800000 */
[----:B------:R-:W3:Y:S02]  /*3580*/  SYNCS.PHASECHK.TRANS64.TRYWAIT P2, [UR28+0x32450], R0 ;  /* 0x03245000ff0075a7 */ /* 0x000ee4000804015c */
[----:B---3--:R-:W-:Y:S05]  /*3590*/  @!P2 BRA `(.L_x_9239) ;  /* 0x00000094008ca947 */ /* 0x008fea0003800000 */
.L_x_9238:
[----:B------:R-:W-:Y:S01]  /*35a0*/  ULEA UR20, UR42, UR20, 0xd ;  /* 0x000000142a147291 */ /* 0x000fe2000f8e683f */
[----:B------:R-:W-:Y:S01]  /*35b0*/  WARPGROUP.ARRIVE ;  /* 0x00000000000079c5 */ /* 0x000fe20000000000 */
[----:B------:R-:W-:-:S05]  /*35c0*/  UIMAD UR7, UR37, 0xc00, UR25 ;  /* 0x00000c00250778a4 */ /* 0x000fca000f8e0219 */
[----:B------:R-:W3:Y:S01]  /*35d0*/  S2R R21, SR_TID.X ;  /* 0x0000000000157919 */ /* 0x000ee20000002100 */
[----:B------:R-:W-:Y:S01]  /*35e0*/  UIADD3 UR20, UR20, 0x22400, URZ ;  /* 0x0002240014147890 */ /* 0x000fe2000fffe03f */
[----:B------:R-:W-:Y:S01]  /*35f0*/  UMOV UR23, 0x40000040 ;  /* 0x4000004000177882 */ /* 0x000fe20000000000 */
[----:B------:R-:W-:Y:S02]  /*3600*/  UMOV UR21, 0x40000040 ;  /* 0x4000004000157882 */ /* 0x000fe40000000000 */
[----:B------:R-:W-:Y:S01]  /*3610*/  USHF.R.U32.HI UR20, URZ, 0x4, UR20 ;  /* 0x000000043f147899 */ /* 0x000fe20008011614 */
[----:B------:R-:W-:-:S03]  /*3620*/  UMOV UR22, UR7 ;  /* 0x0000000700167c82 */ /* 0x000fc60008000000 */
[----:B------:R-:W-:-:S04]  /*3630*/  ULOP3.LUT UR6, UR20, 0x3fff, URZ, 0xc0, !UPT ;  /* 0x00003fff14067892 */ /* 0x000fc8000f8ec03f */
[----:B------:R-:W-:-:S07]  /*3640*/  ULOP3.LUT UR6, UR6, 0x10000, URZ, 0xfc, !UPT ;  /* 0x0001000006067892 */ /* 0x000fce000f8efc3f */
[----:B------:R-:W-:Y:S02]  /*3650*/  UMOV UR20, UR6 ;  /* 0x0000000600147c82 */ /* 0x000fe40008000000 */
[----:B------:R-:W-:Y:S01]  /*3660*/  HGMMA.64x96x16.F32 R152, gdesc[UR20], R152, gsb0 ;  /* 0x01600000149879f0 */ /* 0x000fe20008000898 */
[----:B------:R-:W-:Y:S02]  /*3670*/  UIADD3 UR22, UR7, 0x2, URZ ;  /* 0x0000000207167890 */ /* 0x000fe4000fffe03f */
[----:B------:R-:W-:Y:S01]  /*3680*/  UIADD3 UR20, UR6, 0x2, URZ ;  /* 0x0000000206147890 */ /* 0x000fe2000fffe03f */
[----:B------:R-:W-:Y:S01]  /*3690*/  UMOV UR23, 0x40000040 ;  /* 0x4000004000177882 */ /* 0x000fe20000000000 */
[----:B------:R-:W-:Y:S01]  /*36a0*/  UMOV UR21, 0x40000040 ;  /* 0x4000004000157882 */ /* 0x000fe20000000000 */
[----:B---3--:R-:W-:-:S04]  /*36b0*/  SHF.R.U32.HI R21, RZ, 0x7, R21 ;  /* 0x00000007ff157819 */ /* 0x008fc80000011615 */
[----:B012---:R-:W-:Y:S01]  /*36c0*/  IADD3 R0, -R21, 0xb, RZ ;  /* 0x0000000b15007810 */ /* 0x007fe20007ffe1ff */
        /* <DEDUP_REMOVED lines=105> */
.L_x_9240:
[----:B------:R-:W-:Y:S01]  /*3d60*/  FMNMX.FTZ R4, R152, R6, !PT ;  /* 0x0000000698047209 */ /* 0x000fe20007810000 */
[----:B------:R-:W-:Y:S01]  /*3d70*/  UIADD3 UR6, UR28, 0x32440, URZ ;  /* 0x000324401c067890 */ /* 0x000fe2000fffe03f */
[----:B------:R-:W-:Y:S01]  /*3d80*/  VIADD R23, R21, 0x8 ;  /* 0x0000000815177836 */ /* 0x000fe20000000000 */
[----:B------:R-:W-:Y:S01]  /*3d90*/  UMOV UR10, UR27 ;  /* 0x0000001b000a7c82 */ /* 0x000fe20008000000 */
[----:B------:R-:W-:Y:S01]  /*3da0*/  FMNMX.FTZ R3, R153, R4, !PT ;  /* 0x0000000499037209 */ /* 0x000fe20007810000 */
[----:B------:R-:W-:Y:S02]  /*3db0*/  UPRMT UR6, UR29, 0x654, UR6 ;  /* 0x000006541d067896 */ /* 0x000fe40008000006 */
[----:B------:R-:W-:Y:S01]  /*3dc0*/  UIMAD UR11, UR37, 0xc00, UR26 ;  /* 0x00000c00250b78a4 */ /* 0x000fe2000f8e021a */
[----:B------:R-:W-:Y:S01]  /*3dd0*/  FMNMX.FTZ R4, R156, R3, !PT ;  /* 0x000000039c047209 */ /* 0x000fe20007810000 */
[----:B------:R-:W-:-:S03]  /*3de0*/  UMOV UR7, 0x40000040 ;  /* 0x4000004000077882 */ /* 0x000fc60000000000 */
[----:B------:R-:W-:Y:S02]  /*3df0*/  FMNMX.FTZ R3, R157, R4, !PT ;  /* 0x000000049d037209 */ /* 0x000fe40007810000 */
[----:B------:R-:W-:Y:S01]  /*3e00*/  SYNCS.ARRIVE.TRANS64.RED.A1T0 RZ, [UR6], RZ ;  /* 0x000000ffffff79a7 */ /* 0x000fe20008100406 */
[----:B------:R-:W-:Y:S01]  /*3e10*/  UMOV UR6, UR11 ;  /* 0x0000000b00067c82 */ /* 0x000fe20008000000 */
[----:B------:R-:W-:-:S04]  /*3e20*/  FMNMX.FTZ R4, R160, R3, !PT ;  /* 0x00000003a0047209 */ /* 0x000fc80007810000 */
        /* <DEDUP_REMOVED lines=38> */
[----:B------:R-:W1:Y:S01]  /*4090*/  SHFL.BFLY PT, R9, R8, 0x2, 0x1f ;  /* 0x0c401f0008097f89 */ /* 0x000e6200000e0000 */
[----:B------:R-:W-:-:S04]  /*40a0*/  FMNMX.FTZ R3, R191, R4, !PT ;  /* 0x00000004bf037209 */ /* 0x000fc80007810000 */
[----:B------:R-:W-:-:S04]  /*40b0*/  FMNMX.FTZ R4, R194, R3, !PT ;  /* 0x00000003c2047209 */ /* 0x000fc80007810000 */
[----:B------:R-:W-:-:S04]  /*40c0*/  FMNMX.FTZ R3, R195, R4, !PT ;  /* 0x00000004c3037209 */ /* 0x000fc80007810000 */
[----:B------:R-:W-:-:S04]  /*40d0*/  FMNMX.FTZ R4, R198, R3, !PT ;  /* 0x00000003c6047209 */ /* 0x000fc80007810000 */
[----:B------:R-:W-:Y:S02]  /*40e0*/  FMNMX.FTZ R4, R199, R4, !PT ;  /* 0x00000004c7047209 */ /* 0x000fe40007810000 */
[----:B-1----:R-:W-:-:S03]  /*40f0*/  FMNMX.FTZ R10, R8, R9, !PT ;  /* 0x00000009080a7209 */ /* 0x002fc60007810000 */
[----:B------:R-:W1:Y:S04]  /*4100*/  SHFL.BFLY PT, R9, R4, 0x2, 0x1f ;  /* 0x0c401f0004097f89 */ /* 0x000e6800000e0000 */
[----:B------:R-:W2:Y:S01]  /*4110*/  SHFL.BFLY PT, R3, R10, 0x1, 0x1f ;  /* 0x0c201f000a037f89 */ /* 0x000ea200000e0000 */
[----:B-1----:R-:W-:Y:S02]  /*4120*/  FMNMX.FTZ R12, R4, R9, !PT ;  /* 0x00000009040c7209 */ /* 0x002fe40007810000 */
[----:B--2---:R-:W-:-:S03]  /*4130*/  FMNMX.FTZ R3, R10, R3, !PT ;  /* 0x000000030a037209 */ /* 0x004fc60007810000 */
[----:B------:R-:W1:Y:S02]  /*4140*/  SHFL.BFLY PT, R15, R12, 0x1, 0x1f ;  /* 0x0c201f000c0f7f89 */ /* 0x000e6400000e0000 */
[C---:B------:R-:W-:Y:S01]  /*4150*/  FADD.FTZ R6, -R3.reuse, R6 ;  /* 0x0000000603067221 */ /* 0x040fe20000010100 */
[----:B------:R-:W-:Y:S01]  /*4160*/  FMUL.FTZ R13, R3, UR10 ;  /* 0x0000000a030d7c20 */ /* 0x000fe20008410000 */
[----:B------:R2:W-:Y:S02]  /*4170*/  BAR.SYNC.DEFER_BLOCKING R23, 0x100 ;  /* 0x000400170000751d */ /* 0x0005e40000010000 */
[----:B------:R-:W-:Y:S01]  /*4180*/  FMUL.FTZ R6, R6, UR10 ;  /* 0x0000000a06067c20 */ /* 0x000fe20008410000 */
[--C-:B------:R-:W-:Y:S01]  /*4190*/  FFMA.FTZ R9, R152, UR10, -R13.reuse ;  /* 0x0000000a98097c23 */ /* 0x100fe2000801080d */
[--C-:B------:R-:W-:Y:S01]  /*41a0*/  FFMA.FTZ R8, R153, UR10, -R13.reuse ;  /* 0x0000000a99087c23 */ /* 0x100fe2000801080d */
[--C-:B------:R-:W-:Y:S01]  /*41b0*/  FFMA.FTZ R10, R156, UR10, -R13.reuse ;  /* 0x0000000a9c0a7c23 */ /* 0x100fe2000801080d */
[--C-:B------:R-:W-:Y:S01]  /*41c0*/  FFMA.FTZ R157, R157, UR10, -R13.reuse ;  /* 0x0000000a9d9d7c23 */ /* 0x100fe2000801080d */
[--C-:B------:R-:W-:Y:S01]  /*41d0*/  FFMA.FTZ R156, R161, UR10, -R13.reuse ;  /* 0x0000000aa19c7c23 */ /* 0x100fe2000801080d */
[----:B------:R-:W3:Y:S01]  /*41e0*/  MUFU.EX2 R6, R6 ;  /* 0x0000000600067308 */ /* 0x000ee20000000800 */
[----:B--2---:R-:W-:-:S07]  /*41f0*/  FFMA.FTZ R23, R160, UR10, -R13 ;  /* 0x0000000aa0177c23 */ /* 0x004fce000801080d */
[----:B------:R-:W-:Y:S01]  /*4200*/  MUFU.EX2 R9, R9 ;  /* 0x0000000900097308 */ /* 0x000fe20000000800 */
[----:B-1----:R-:W-:-:S05]  /*4210*/  FMNMX.FTZ R4, R12, R15, !PT ;  /* 0x0000000f0c047209 */ /* 0x002fca0007810000 */
[C---:B------:R-:W-:Y:S01]  /*4220*/  FADD.FTZ R12, -R4.reuse, R11 ;  /* 0x0000000b040c7221 */ /* 0x040fe20000010100 */
[----:B------:R-:W-:Y:S01]  /*4230*/  FMUL.FTZ R22, R4, UR10 ;  /* 0x0000000a04167c20 */ /* 0x000fe20008410000 */
[----:B------:R-:W-:Y:S01]  /*4240*/  MUFU.EX2 R8, R8 ;  /* 0x0000000800087308 */ /* 0x000fe20000000800 */
[-C--:B---3--:R-:W-:Y:S01]  /*4250*/  FMUL.FTZ R24, R24, R6.reuse ;  /* 0x0000000618187220 */ /* 0x088fe20000410000 */
[----:B------:R-:W-:Y:S01]  /*4260*/  FMUL.FTZ R12, R12, UR10 ;  /* 0x0000000a0c0c7c20 */ /* 0x000fe20008410000 */
[--C-:B------:R-:W-:Y:S01]  /*4270*/  FFMA.FTZ R15, R154, UR10, -R22.reuse ;  /* 0x0000000a9a0f7c23 */ /* 0x100fe20008010816 */
[--C-:B------:R-:W-:Y:S01]  /*4280*/  FFMA.FTZ R14, R155, UR10, -R22.reuse ;  /* 0x0000000a9b0e7c23 */ /* 0x100fe20008010816 */
[--C-:B------:R-:W-:Y:S01]  /*4290*/  FFMA.FTZ R20, R158, UR10, -R22.reuse ;  /* 0x0000000a9e147c23 */ /* 0x100fe20008010816 */
[--C-:B------:R-:W-:Y:S01]  /*42a0*/  FFMA.FTZ R21, R159, UR10, -R22.reuse ;  /* 0x0000000a9f157c23 */ /* 0x100fe20008010816 */
        /* <DEDUP_REMOVED lines=134> */
[----:B------:R-:W-:Y:S01]  /*4b10*/  F2FP.F16.F32.PACK_AB R152, R8, R9 ;  /* 0x000000090898723e */ /* 0x000fe200000000ff */
[--C-:B------:R-:W-:Y:S01]  /*4b20*/  FFMA.FTZ R159, R162, UR10, -R22.reuse ;  /* 0x0000000aa29f7c23 */ /* 0x100fe20008010816 */
[----:B--2---:R-:W-:Y:S01]  /*4b30*/  F2FP.F16.F32.PACK_AB R154, R11, R10 ;  /* 0x0000000a0b9a723e */ /* 0x004fe200000000ff */
[--C-:B------:R-:W-:Y:S01]  /*4b40*/  FFMA.FTZ R157, R164, UR10, -R13.reuse ;  /* 0x0000000aa49d7c23 */ /* 0x100fe2000801080d */
[----:B---3--:R-:W-:Y:S01]  /*4b50*/  F2FP.F16.F32.PACK_AB R153, R14, R15 ;  /* 0x0000000f0e99723e */ /* 0x008fe200000000ff */
[--C-:B------:R-:W-:Y:S01]  /*4b60*/  FFMA.FTZ R158, R165, UR10, -R13.reuse ;  /* 0x0000000aa59e7c23 */ /* 0x100fe2000801080d */
[----:B----4-:R-:W-:Y:S01]  /*4b70*/  F2FP.F16.F32.PACK_AB R155, R21, R20 ;  /* 0x00000014159b723e */ /* 0x010fe200000000ff */
[--C-:B------:R-:W-:Y:S01]  /*4b80*/  FFMA.FTZ R160, R163, UR10, -R22.reuse ;  /* 0x0000000aa3a07c23 */ /* 0x100fe20008010816 */
[--C-:B------:R-:W-:Y:S01]  /*4b90*/  FFMA.FTZ R161, R166, UR10, -R22.reuse ;  /* 0x0000000aa6a17c23 */ /* 0x100fe20008010816 */
[--C-:B------:R-:W-:Y:S01]  /*4ba0*/  FFMA.FTZ R162, R167, UR10, -R22.reuse ;  /* 0x0000000aa7a27c23 */ /* 0x100fe20008010816 */
[----:B------:R-:W-:Y:S01]  /*4bb0*/  WARPGROUP.ARRIVE ;  /* 0x00000000000079c5 */ /* 0x000fe20000000000 */
[----:B------:R-:W-:Y:S01]  /*4bc0*/  MUFU.EX2 R23, R23 ;  /* 0x0000001700177308 */ /* 0x000fe20000000800 */
[--C-:B------:R-:W-:Y:S01]  /*4bd0*/  FFMA.FTZ R163, R168, UR10, -R13.reuse ;  /* 0x0000000aa8a37c23 */ /* 0x100fe2000801080d */
[--C-:B------:R-:W-:Y:S01]  /*4be0*/  FFMA.FTZ R164, R169, UR10, -R13.reuse ;  /* 0x0000000aa9a47c23 */ /* 0x100fe2000801080d */
[--C-:B------:R-:W-:Y:S01]  /*4bf0*/  FFMA.FTZ R167, R170, UR10, -R22.reuse ;  /* 0x0000000aaaa77c23 */ /* 0x100fe20008010816 */
[--C-:B------:R-:W-:Y:S01]  /*4c00*/  FFMA.FTZ R165, R172, UR10, -R13.reuse ;  /* 0x0000000aaca57c23 */ /* 0x100fe2000801080d */
[----:B------:R-:W-:Y:S01]  /*4c10*/  HGMMA.64x256x16.F32 R24, R152, gdesc[UR4].tnspB, R24, gsb0 ;  /* 0x43e0000498187df0 */ /* 0x000fe20008000818 */
[----:B------:R-:W-:Y:S01]  /*4c20*/  UIADD3 UR6, UR11, 0x80, URZ ;  /* 0x000000800b067890 */ /* 0x000fe2000fffe03f */
[--C-:B------:R-:W-:Y:S01]  /*4c30*/  FFMA.FTZ R166, R173, UR10, -R13.reuse ;  /* 0x0000000aada67c23 */ /* 0x100fe2000801080d */
[----:B------:R-:W1:Y:S01]  /*4c40*/  MUFU.EX2 R156, R156 ;  /* 0x0000009c009c7308 */ /* 0x000e620000000800 */
[----:B------:R-:W-:Y:S01]  /*4c50*/  UMOV UR7, 0x40000040 ;  /* 0x4000004000077882 */ /* 0x000fe20000000000 */
        /* <DEDUP_REMOVED lines=26> */
[--C-:B------:R-:W-:Y:S01]  /*4e00*/  FFMA.FTZ R13, R194, UR10, -R22.reuse ;  /* 0x0000000ac20d7c23 */ /* 0x100fe20008010816 */
[--C-:B------:R-:W-:Y:S01]  /*4e10*/  FFMA.FTZ R192, R195, UR10, -R22.reuse ;  /* 0x0000000ac3c07c23 */ /* 0x100fe20008010816 */
[--C-:B------:R-:W-:Y:S01]  /*4e20*/  FFMA.FTZ R191, R198, UR10, -R22.reuse ;  /* 0x0000000ac6bf7c23 */ /* 0x100fe20008010816 */
[----:B------:R-:W-:Y:S01]  /*4e30*/  FFMA.FTZ R22, R199, UR10, -R22 ;  /* 0x0000000ac7167c23 */ /* 0x000fe20008010816 */
[----:B------:R-:W2:Y:S01]  /*4e40*/  MUFU.EX2 R160, R160 ;  /* 0x000000a000a07308 */ /* 0x000ea20000000800 */
[----:B------:R-:W-:Y:S01]  /*4e50*/  FFMA.FTZ R5, R6, R5, R9 ;  /* 0x0000000506057223 */ /* 0x000fe20000010009 */
[----:B------:R-:W-:-:S03]  /*4e60*/  FFMA.FTZ R7, R12, R7, R15 ;  /* 0x000000070c077223 */ /* 0x000fc6000001000f */
[----:B------:R-:W-:Y:S01]  /*4e70*/  FADD.FTZ R5, R8, R5 ;  /* 0x0000000508057221 */ /* 0x000fe20000010000 */
[----:B------:R-:W-:Y:S02]  /*4e80*/  FADD.FTZ R7, R14, R7 ;  /* 0x000000070e077221 */ /* 0x000fe40000010000 */
[----:B------:R-:W-:Y:S01]  /*4e90*/  MUFU.EX2 R161, R161 ;  /* 0x000000a100a17308 */ /* 0x000fe20000000800 */
[----:B------:R-:W-:Y:S01]  /*4ea0*/  FADD.FTZ R10, R10, R5 ;  /* 0x000000050a0a7221 */ /* 0x000fe20000010000 */
[----:B------:R-:W-:-:S03]  /*4eb0*/  FADD.FTZ R20, R20, R7 ;  /* 0x0000000714147221 */ /* 0x000fc60000010000 */
[----:B------:R-:W-:Y:S01]  /*4ec0*/  FADD.FTZ R10, R11, R10 ;  /* 0x0000000a0b0a7221 */ /* 0x000fe20000010000 */
[----:B------:R-:W-:Y:S02]  /*4ed0*/  FADD.FTZ R20, R21, R20 ;  /* 0x0000001415147221 */ /* 0x000fe40000010000 */
        /* <DEDUP_REMOVED lines=8> */
[----:B------:R-:W0:Y:S08]  /*4f60*/  MUFU.EX2 R170, R170 ;  /* 0x000000aa00aa7308 */ /* 0x000e300000000800 */
[----:B------:R-:W-:Y:S08]  /*4f70*/  MUFU.EX2 R171, R171 ;  /* 0x000000ab00ab7308 */ /* 0x000ff00000000800 */
[----:B------:R-:W0:Y:S08]  /*4f80*/  MUFU.EX2 R172, R172 ;  /* 0x000000ac00ac7308 */ /* 0x000e300000000800 */
[----:B------:R-:W-:Y:S08]  /*4f90*/  MUFU.EX2 R173, R173 ;  /* 0x000000ad00ad7308 */ /* 0x000ff00000000800 */
[----:B------:R-:W-:Y:S08]  /*4fa0*/  MUFU.EX2 R174, R174 ;  /* 0x000000ae00ae7308 */ /* 0x000ff00000000800 */
[----:B------:R-:W-:Y:S08]  /*4fb0*/  MUFU.EX2 R175, R175 ;  /* 0x000000af00af7308 */ /* 0x000ff00000000800 */
[----:B------:R-:W0:Y:S08]  /*4fc0*/  MUFU.EX2 R176, R176 ;  /* 0x000000b000b07308 */ /* 0x000e300000000800 */
        /* <DEDUP_REMOVED lines=12> */
[----:B------:R-:W-:Y:S01]  /*5090*/  MUFU.EX2 R189, R189 ;  /* 0x000000bd00bd7308 */ /* 0x000fe20000000800 */
[----:B------:R-:W-:-:S02]  /*50a0*/  WARPGROUP.DEPBAR.LE gsb0, 0x0 ;  /* 0x00008000000079c5 */ /* 0x000fc40000010000 */
[----:B-1----:R-:W-:Y:S01]  /*50b0*/  F2FP.F16.F32.PACK_AB R152, R156, R23 ;  /* 0x000000179c98723e */ /* 0x002fe200000000ff */
[----:B------:R-:W-:Y:S01]  /*50c0*/  FADD.FTZ R23, R23, R10 ;  /* 0x0000000a17177221 */ /* 0x000fe20000010000 */
[----:B--2---:R-:W-:-:S03]  /*50d0*/  F2FP.F16.F32.PACK_AB R153, R160, R159 ;  /* 0x0000009fa099723e */ /* 0x004fc600000000ff */
[----:B------:R-:W-:Y:S01]  /*50e0*/  MUFU.EX2 R190, R190 ;  /* 0x000000be00be7308 */ /* 0x000fe20000000800 */
[----:B------:R-:W-:Y:S01]  /*50f0*/  F2FP.F16.F32.PACK_AB R154, R158, R157 ;  /* 0x0000009d9e9a723e */ /* 0x000fe200000000ff */
[----:B------:R-:W-:Y:S01]  /*5100*/  FADD.FTZ R159, R159, R20 ;  /* 0x000000149f9f7221 */ /* 0x000fe20000010000 */
[----:B---3--:R-:W-:Y:S01]  /*5110*/  F2FP.F16.F32.PACK_AB R155, R162, R161 ;  /* 0x000000a1a29b723e */ /* 0x008fe200000000ff */
[----:B------:R-:W-:Y:S02]  /*5120*/  FADD.FTZ R156, R156, R23 ;  /* 0x000000179c9c7221 */ /* 0x000fe40000010000 */
[----:B------:R-:W-:Y:S01]  /*5130*/  FADD.FTZ R160, R160, R159 ;  /* 0x0000009fa0a07221 */ /* 0x000fe20000010000 */
[----:B------:R-:W-:Y:S01]  /*5140*/  WARPGROUP.ARRIVE ;  /* 0x00000000000079c5 */ /* 0x000fe20000000000 */
[----:B------:R-:W-:Y:S01]  /*5150*/  MUFU.EX2 R13, R13 ;  /* 0x0000000d000d7308 */ /* 0x000fe20000000800 */
[----:B------:R-:W-:Y:S01]  /*5160*/  FADD.FTZ R157, R157, R156 ;  /* 0x0000009c9d9d7221 */ /* 0x000fe20000010000 */
[----:B------:R-:W-:-:S03]  /*5170*/  FADD.FTZ R161, R161, R160 ;  /* 0x000000a0a1a17221 */ /* 0x000fc60000010000 */
[----:B------:R-:W-:Y:S01]  /*5180*/  HGMMA.64x256x16.F32 R24, R152, gdesc[UR4].tnspB, R24, gsb0 ;  /* 0x43e0000498187df0 */ /* 0x000fe20008000818 */
[----:B------:R-:W-:Y:S01]  /*5190*/  UIADD3 UR6, UR11, 0x100, URZ ;  /* 0x000001000b067890 */ /* 0x000fe2000fffe03f */
[----:B------:R-:W-:Y:S01]  /*51a0*/  FADD.FTZ R158, R158, R157 ;  /* 0x0000009d9e9e7221 */ /* 0x000fe20000010000 */
[----:B------:R-:W-:Y:S01]  /*51b0*/  UMOV UR7, 0x40000040 ;  /* 0x4000004000077882 */ /* 0x000fe20000000000 */
[----:B------:R-:W1:Y:S01]  /*51c0*/  MUFU.EX2 R192, R192 ;  /* 0x000000c000c07308 */ /* 0x000e620000000800 */
[----:B------:R-:W-:-:S07]  /*51d0*/  FADD.FTZ R162, R162, R161 ;  /* 0x000000a1a2a27221 */ /* 0x000fce0000010000 */
[----:B------:R-:W-:Y:S08]  /*51e0*/  MUFU.EX2 R191, R191 ;  /* 0x000000bf00bf7308 */ /* 0x000ff00000000800 */
[----:B------:R-:W2:Y:S01]  /*51f0*/  MUFU.EX2 R22, R22 ;  /* 0x0000001600167308 */ /* 0x000ea20000000800 */
[----:B------:R-:W-:Y:S02]  /*5200*/  WARPGROUP.DEPBAR.LE gsb0, 0x0 ;  /* 0x00008000000079c5 */ /* 0x000fe40000010000 */
[----:B----4-:R-:W-:Y:S01]  /*5210*/  F2FP.F16.F32.PACK_AB R152, R164, R163 ;  /* 0x000000a3a498723e */ /* 0x010fe200000000ff */
[----:B------:R-:W-:Y:S01]  /*5220*/  FADD.FTZ R163, R163, R158 ;  /* 0x0000009ea3a37221 */ /* 0x000fe20000010000 */
[----:B-----5:R-:W-:Y:S01]  /*5230*/  F2FP.F16.F32.PACK_AB R153, R168, R167 ;  /* 0x000000a7a899723e */ /* 0x020fe200000000ff */
[----:B------:R-:W-:Y:S01]  /*5240*/  FADD.FTZ R167, R167, R162 ;  /* 0x000000a2a7a77221 */ /* 0x000fe20000010000 */
[----:B------:R-:W-:Y:S01]  /*5250*/  F2FP.F16.F32.PACK_AB R154, R166, R165 ;  /* 0x000000a5a69a723e */ /* 0x000fe200000000ff */
[----:B------:R-:W-:Y:S01]  /*5260*/  FADD.FTZ R164, R164, R163 ;  /* 0x000000a3a4a47221 */ /* 0x000fe20000010000 */
[----:B0-----:R-:W-:Y:S01]  /*5270*/  F2FP.F16.F32.PACK_AB R155, R170, R169 ;  /* 0x000000a9aa9b723e */ /* 0x001fe200000000ff */
[----:B------:R-:W-:-:S02]  /*5280*/  FADD.FTZ R168, R168, R167 ;  /* 0x000000a7a8a87221 */ /* 0x000fc40000010000 */
[----:B------:R-:W-:Y:S01]  /*5290*/  FADD.FTZ R165, R165, R164 ;  /* 0x000000a4a5a57221 */ /* 0x000fe20000010000 */
[----:B------:R-:W-:Y:S01]  /*52a0*/  WARPGROUP.ARRIVE ;  /* 0x00000000000079c5 */ /* 0x000fe20000000000 */
[----:B------:R-:W-:Y:S02]  /*52b0*/  FADD.FTZ R169, R169, R168 ;  /* 0x000000a8a9a97221 */ /* 0x000fe40000010000 */
[----:B------:R-:W-:Y:S02]  /*52c0*/  FADD.FTZ R166, R166, R165 ;  /* 0x000000a5a6a67221 */ /* 0x000fe40000010000 */
[----:B------:R-:W-:Y:S01]  /*52d0*/  FADD.FTZ R170, R170, R169 ;  /* 0x000000a9aaaa7221 */ /* 0x000fe20000010000 */
[----:B------:R-:W-:Y:S01]  /*52e0*/  HGMMA.64x256x16.F32 R24, R152, gdesc[UR4].tnspB, R24, gsb0 ;  /* 0x43e0000498187df0 */ /* 0x000fe20008000818 */
[----:B------:R-:W-:Y:S01]  /*52f0*/  UIADD3 UR6, UR11, 0x180, URZ ;  /* 0x000001800b067890 */ /* 0x000fe2000fffe03f */
[----:B------:R-:W-:Y:S01]  /*5300*/  UMOV UR7, 0x40000040 ;  /* 0x4000004000077882 */ /* 0x000fe20000000000 */
[----:B------:R-:W-:-:S02]  /*5310*/  WARPGROUP.DEPBAR.LE gsb0, 0x0 ;  /* 0x00008000000079c5 */ /* 0x000fc40000010000 */
[----:B------:R-:W-:Y:S01]  /*5320*/  F2FP.F16.F32.PACK_AB R152, R172, R171 ;  /* 0x000000abac98723e */ /* 0x000fe200000000ff */
[----:B------:R-:W-:Y:S01]  /*5330*/  FADD.FTZ R171, R171, R166 ;  /* 0x000000a6abab7221 */ /* 0x000fe20000010000 */
[----:B------:R-:W-:Y:S01]  /*5340*/  F2FP.F16.F32.PACK_AB R153, R176, R175 ;  /* 0x000000afb099723e */ /* 0x000fe200000000ff */
[----:B------:R-:W-:Y:S01]  /*5350*/  FADD.FTZ R175, R175, R170 ;  /* 0x000000aaafaf7221 */ /* 0x000fe20000010000 */
[----:B------:R-:W-:Y:S01]  /*5360*/  F2FP.F16.F32.PACK_AB R154, R174, R173 ;  /* 0x000000adae9a723e */ /* 0x000fe200000000ff */
[----:B------:R-:W-:Y:S01]  /*5370*/  FADD.FTZ R172, R172, R171 ;  /* 0x000000abacac7221 */ /* 0x000fe20000010000 */
[----:B------:R-:W-:Y:S01]  /*5380*/  F2FP.F16.F32.PACK_AB R155, R178, R177 ;  /* 0x000000b1b29b723e */ /* 0x000fe200000000ff */
[----:B------:R-:W-:Y:S02]  /*5390*/  FADD.FTZ R176, R176, R175 ;  /* 0x000000afb0b07221 */ /* 0x000fe40000010000 */
[----:B------:R-:W-:Y:S01]  /*53a0*/  FADD.FTZ R173, R173, R172 ;  /* 0x000000acadad7221 */ /* 0x000fe20000010000 */
[----:B------:R-:W-:Y:S01]  /*53b0*/  WARPGROUP.ARRIVE ;  /* 0x00000000000079c5 */ /* 0x000fe20000000000 */
[----:B------:R-:W-:-:S02]  /*53c0*/  FADD.FTZ R177, R177, R176 ;  /* 0x000000b0b1b17221 */ /* 0x000fc40000010000 */
        /* <DEDUP_REMOVED lines=25> */
[----:B-1----:R-:W-:Y:S01]  /*5560*/  F2FP.F16.F32.PACK_AB R153, R192, R13 ;  /* 0x0000000dc099723e */ /* 0x002fe200000000ff */
        /* <DEDUP_REMOVED lines=14> */
.L_x_9241:
[----:B------:R-:W-:Y:S01]  /*5650*/  UIADD3 UR28, UR28, 0x32460, URZ ;  /* 0x000324601c1c7890 */ /* 0x000fe2000fffe03f */
[----:B------:R-:W-:Y:S02]  /*5660*/  IMAD.MOV.U32 R11, RZ, RZ, R4 ;  /* 0x000000ffff0b7224 */ /* 0x000fe400078e0004 */
[----:B------:R-:W-:Y:S01]  /*5670*/  IMAD.MOV.U32 R6, RZ, RZ, R3 ;  /* 0x000000ffff067224 */ /* 0x000fe200078e0003 */
[----:B------:R-:W-:-:S09]  /*5680*/  UPRMT UR28, UR29, 0x654, UR28 ;  /* 0x000006541d1c7896 */ /* 0x000fd2000800001c */
[----:B------:R-:W-:Y:S01]  /*5690*/  SYNCS.ARRIVE.TRANS64.RED.A1T0 RZ, [UR28], RZ ;  /* 0x000000ffffff79a7 */ /* 0x000fe2000810041c */
[----:B------:R-:W-:Y:S05]  /*56a0*/  @P1 BRA `(.L_x_9242) ;  /* 0xffffffd800f41947 */ /* 0x000fea000383ffff */
.L_x_9231:
[----:B------:R-:W0:Y:S01]  /*56b0*/  SHFL.BFLY PT, R6, R5, 0x2, 0x1f ;  /* 0x0c401f0005067f89 */ /* 0x000e2200000e0000 */
[----:B------:R-:W-:Y:S01]  /*56c0*/  MOV R207, 0x400 ;  /* 0x0000040000cf7802 */ /* 0x000fe20000000f00 */
[----:B------:R-:W-:Y:S01]  /*56d0*/  IMAD.U32 R22, RZ, RZ, UR10 ;  /* 0x0000000aff167e24 */ /* 0x000fe2000f8e00ff */
[----:B------:R-:W1:Y:S01]  /*56e0*/  LDC R213, c[0x0][0xce8] ;  /* 0x00033a00ffd57b82 */ /* 0x000e620000000800 */
[----:B------:R-:W2:Y:S01]  /*56f0*/  SHFL.BFLY PT, R8, R7, 0x2, 0x1f ;  /* 0x0c401f0007087f89 */ /* 0x000ea200000e0000 */
[----:B------:R-:W-:Y:S01]  /*5700*/  UIADD3 UR4, -UR43, URZ, URZ ;  /* 0x0000003f2b047290 */ /* 0x000fe2000fffe13f */
[----:B------:R-:W-:Y:S01]  /*5710*/  ULDC.64 UR6, c[0x0][0xc90] ;  /* 0x0003240000067ab9 */ /* 0x000fe20000000a00 */
[----:B------:R-:W3:Y:S01]  /*5720*/  S2R R10, SR_CgaCtaId ;  /* 0x00000000000a7919 */ /* 0x000ee20000008800 */
[----:B------:R-:W-:Y:S01]  /*5730*/  ULDC.64 UR8, c[0x0][0xbe8] ;  /* 0x0002fa0000087ab9 */ /* 0x000fe20000000a00 */
[----:B------:R-:W4:Y:S02]  /*5740*/  S2R R14, SR_SWINHI ;  /* 0x00000000000e7919 */ /* 0x000f240000002f00 */
[----:B------:R2:W-:Y:S06]  /*5750*/  BAR.ARV R0, 0x100 ;  /* 0x000400000000751d */ /* 0x0005ec0000002000 */
[----:B0-----:R-:W-:Y:S01]  /*5760*/  FADD.FTZ R6, R6, R5 ;  /* 0x0000000506067221 */ /* 0x001fe20000010000 */
[----:B------:R-:W-:Y:S01]  /*5770*/  IMAD.MOV.U32 R5, RZ, RZ, RZ ;  /* 0x000000ffff057224 */ /* 0x000fe200078e00ff */
[----:B------:R-:W-:Y:S06]  /*5780*/  BAR.ARV 0x8, 0x180 ;  /* 0x0206000000007b1d */ /* 0x000fec0000002000 */
[----:B--2---:R-:W-:Y:S01]  /*5790*/  FADD.FTZ R8, R8, R7 ;  /* 0x0000000708087221 */ /* 0x004fe20000010000 */
[----:B------:R-:W-:Y:S01]  /*57a0*/  IMAD R7, R200, 0x40, R2 ;  /* 0x00000040c8077824 */ /* 0x000fe200078e0202 */
[----:B------:R-:W0:Y:S01]  /*57b0*/  SHFL.BFLY PT, R9, R6, 0x1, 0x1f ;  /* 0x0c201f0006097f89 */ /* 0x000e2200000e0000 */
[----:B------:R-:W-:-:S03]  /*57c0*/  IMAD.MOV.U32 R0, RZ, RZ, -0x800000 ;  /* 0xff800000ff007424 */ /* 0x000fc600078e00ff */
[----:B------:R-:W2:Y:S01]  /*57d0*/  SHFL.BFLY PT, R11, R8, 0x1, 0x1f ;  /* 0x0c201f00080b7f89 */ /* 0x000ea200000e0000 */
[----:B---3--:R-:W-:Y:S01]  /*57e0*/  LEA R207, R10, R207, 0x18 ;  /* 0x000000cf0acf7211 */ /* 0x008fe200078ec0ff */
[----:B------:R-:W-:Y:S01]  /*57f0*/  BAR.SYNC.DEFER_BLOCKING 0x1, 0x100 ;  /* 0x0044000000007b1d */ /* 0x000fe20000010000 */
[----:B0-----:R-:W-:Y:S01]  /*5800*/  FADD.FTZ R15, R6, R9 ;  /* 0x00000009060f7221 */ /* 0x001fe20000010000 */
[----:B------:R-:W-:Y:S02]  /*5810*/  IMAD.MOV.U32 R9, RZ, RZ, RZ ;  /* 0x000000ffff097224 */ /* 0x000fe400078e00ff */
[----:B------:R-:W-:Y:S02]  /*5820*/  IMAD.MOV.U32 R6, RZ, RZ, -0x800000 ;  /* 0xff800000ff067424 */ /* 0x000fe400078e00ff */
[----:B--2---:R-:W-:Y:S01]  /*5830*/  FADD.FTZ R12, R8, R11 ;  /* 0x0000000b080c7221 */ /* 0x004fe20000010000 */
[----:B------:R-:W-:Y:S02]  /*5840*/  FSETP.NE.FTZ.AND P0, PT, R15, RZ, PT ;  /* 0x000000ff0f00720b */ /* 0x000fe40003f15000 */
[----:B------:R-:W-:-:S02]  /*5850*/  MOV R10, R207 ;  /* 0x000000cf000a7202 */ /* 0x000fc40000000f00 */
[----:B----4-:R-:W-:Y:S02]  /*5860*/  MOV R11, R14 ;  /* 0x0000000e000b7202 */ /* 0x010fe40000000f00 */
[----:B------:R-:W-:Y:S02]  /*5870*/  FSETP.NE.FTZ.AND P1, PT, R12, RZ, PT ;  /* 0x000000ff0c00720b */ /* 0x000fe40003f35000 */
[----:B------:R-:W-:Y:S01]  /*5880*/  MOV R14, UR10 ;  /* 0x0000000a000e7c02 */ /* 0x000fe20008000f00 */
[----:B------:R-:W-:Y:S02]  /*5890*/  ULDC UR10, c[0x0][0xd44] ;  /* 0x00035100000a7ab9 */ /* 0x000fe40000000800 */
[----:B------:R-:W-:Y:S02]  /*58a0*/  UIMAD UR10, UR10, UR4, UR41 ;  /* 0x000000040a0a72a4 */ /* 0x000fe4000f8e0229 */
[----:B------:R-:W0:Y:S01]  /*58b0*/  @P0 MUFU.RCP R9, R15 ;  /* 0x0000000f00090308 */ /* 0x000e220000001000 */
[----:B------:R-:W-:Y:S01]  /*58c0*/  @P0 FMUL.FTZ R14, R14, 0.69314718246459960938 ;  /* 0x3f3172180e0e0820 */ /* 0x000fe20000410000 */
[----:B------:R-:W-:-:S04]  /*58d0*/  USHF.R.S32.HI UR11, URZ, 0x1f, UR10 ;  /* 0x0000001f3f0b7899 */ /* 0x000fc8000801140a */
[----:B------:R-:W-:Y:S01]  /*58e0*/  @P1 FMUL.FTZ R22, R22, 0.69314718246459960938 ;  /* 0x3f31721816161820 */ /* 0x000fe20000410000 */
[----:B------:R-:W-:Y:S02]  /*58f0*/  UIMAD.WIDE.U32 UR4, UR10, UR6, URZ ;  /* 0x000000060a0472a5 */ /* 0x000fe4000f8e003f */
[----:B------:R-:W-:Y:S01]  /*5900*/  UIMAD UR6, UR11, UR6, URZ ;  /* 0x000000060b0672a4 */ /* 0x000fe2000f8e023f */
[----:B------:R-:W2:Y:S03]  /*5910*/  @P1 MUFU.RCP R5, R12 ;  /* 0x0000000c00051308 */ /* 0x000ea60000001000 */
[----:B------:R-:W-:Y:S02]  /*5920*/  UIMAD UR6, UR10, UR7, UR6 ;  /* 0x000000070a0672a4 */ /* 0x000fe4000f8e0206 */
[----:B------:R-:W-:-:S03]  /*5930*/  USHF.R.S32.HI UR7, URZ, 0x1f, UR43 ;  /* 0x0000001f3f077899 */ /* 0x000fc6000801142b */
[----:B------:R-:W3:Y:S01]  /*5940*/  @P0 MUFU.LG2 R15, R15 ;  /* 0x0000000f000f0308 */ /* 0x000ee20000000c00 */
        /* <DEDUP_REMOVED lines=66> */
[----:B--2---:R-:W-:Y:S01]  /*5d70*/  FMUL.FTZ R169, R126, R5 ;  /* 0x000000057ea97220 */ /* 0x004fe20000410000 */
[----:B---3--:R-:W-:Y:S01]  /*5d80*/  @P0 FMUL.FTZ R15, R15, 0.69314718246459960938 ;  /* 0x3f3172180f0f0820 */ /* 0x008fe20000410000 */
[----:B0-----:R-:W-:Y:S01]  /*5d90*/  @P1 FMUL.FTZ R21, R12, 0.69314718246459960938 ;  /* 0x3f3172180c151820 */ /* 0x001fe20000410000 */
[----:B------:R-:W-:-:S04]  /*5da0*/  IMAD.WIDE R10, R212, 0x2, R10 ;  /* 0x00000002d40a7825 */ /* 0x000fc800078e020a */
[-C--:B------:R-:W-:Y:S01]  /*5db0*/  FMUL.FTZ R27, R27, R5.reuse ;  /* 0x000000051b1b7220 */ /* 0x080fe20000410000 */
[-C--:B------:R-:W-:Y:S01]  /*5dc0*/  FMUL.FTZ R26, R26, R5.reuse ;  /* 0x000000051a1a7220 */ /* 0x080fe20000410000 */
[-C--:B------:R-:W-:Y:S01]  /*5dd0*/  FMUL.FTZ R31, R31, R5.reuse ;  /* 0x000000051f1f7220 */ /* 0x080fe20000410000 */
[-C--:B------:R-:W-:Y:S01]  /*5de0*/  FMUL.FTZ R30, R30, R5.reuse ;  /* 0x000000051e1e7220 */ /* 0x080fe20000410000 */
[----:B------:R-:W-:Y:S01]  /*5df0*/  IADD3 R13, P3, R10, 0xc060, RZ ;  /* 0x0000c0600a0d7810 */ /* 0x000fe20007f7e0ff */
[-C--:B------:R-:W-:Y:S01]  /*5e00*/  FMUL.FTZ R35, R35, R5.reuse ;  /* 0x0000000523237220 */ /* 0x080fe20000410000 */
[-C--:B------:R-:W-:Y:S01]  /*5e10*/  FMUL.FTZ R34, R34, R5.reuse ;  /* 0x0000000522227220 */ /* 0x080fe20000410000 */
[-C--:B------:R-:W-:Y:S01]  /*5e20*/  FMUL.FTZ R39, R39, R5.reuse ;  /* 0x0000000527277220 */ /* 0x080fe20000410000 */
[----:B------:R-:W-:Y:S01]  /*5e30*/  LOP3.LUT R20, R13, 0x380, RZ, 0xc0, !PT ;  /* 0x000003800d147812 */ /* 0x000fe200078ec0ff */
[-C--:B------:R-:W-:Y:S01]  /*5e40*/  FMUL.FTZ R38, R38, R5.reuse ;  /* 0x0000000526267220 */ /* 0x080fe20000410000 */
[-C--:B------:R-:W-:Y:S01]  /*5e50*/  FMUL.FTZ R43, R43, R5.reuse ;  /* 0x000000052b2b7220 */ /* 0x080fe20000410000 */
[-C--:B------:R-:W-:Y:S01]  /*5e60*/  FMUL.FTZ R42, R42, R5.reuse ;  /* 0x000000052a2a7220 */ /* 0x080fe20000410000 */
[----:B------:R-:W-:Y:S01]  /*5e70*/  SHF.R.U64 R126, R20, 0x3, RZ ;  /* 0x00000003147e7819 */ /* 0x000fe200000012ff */
        /* <DEDUP_REMOVED lines=55> */
[----:B------:R-:W-:Y:S01]  /*61f0*/  LOP3.LUT R126, R126, R13, RZ, 0x3c, !PT ;  /* 0x0000000d7e7e7212 */ /* 0x000fe200078e3cff */
[----:B------:R-:W-:Y:S01]  /*6200*/  IMAD.X R127, RZ, RZ, R11, P3 ;  /* 0x000000ffff7f7224 */ /* 0x000fe200018e060b */
[----:B------:R-:W-:-:S02]  /*6210*/  LOP3.LUT R5, R10, 0x380, RZ, 0xc0, !PT ;  /* 0x000003800a057812 */ /* 0x000fc400078ec0ff */
        /* <DEDUP_REMOVED lines=12> */
[----:B------:R-:W-:Y:S01]  /*62e0*/  SHF.R.U64 R5, R5, 0x3, RZ ;  /* 0x0000000305057819 */ /* 0x000fe200000012ff */
[--C-:B------:R-:W-:Y:S01]  /*62f0*/  IMAD.X R151, RZ, RZ, R11.reuse, P2 ;  /* 0x000000ffff977224 */ /* 0x100fe200010e060b */
[----:B------:R-:W-:Y:S01]  /*6300*/  LOP3.LUT R4, R61, 0x380, RZ, 0xc0, !PT ;  /* 0x000003803d047812 */ /* 0x000fe200078ec0ff */
[----:B------:R-:W-:Y:S01]  /*6310*/  IMAD.X R153, RZ, RZ, R11, P3 ;  /* 0x000000ffff997224 */ /* 0x000fe200018e060b */
[----:B------:R-:W-:-:S02]  /*6320*/  IADD3 R23, P4, R10, 0x8000, RZ ;  /* 0x000080000a177810 */ /* 0x000fc40007f9e0ff */
[C---:B------:R-:W-:Y:S02]  /*6330*/  IADD3 R20, P5, R10.reuse, 0x4060, RZ ;  /* 0x000040600a147810 */ /* 0x040fe40007fbe0ff */
[C---:B------:R-:W-:Y:S01]  /*6340*/  IADD3 R15, P6, R10.reuse, 0x40, RZ ;  /* 0x000000400a0f7810 */ /* 0x040fe20007fde0ff */
[--C-:B------:R-:W-:Y:S01]  /*6350*/  IMAD.X R155, RZ, RZ, R11.reuse, P4 ;  /* 0x000000ffff9b7224 */ /* 0x100fe200020e060b */
[C---:B------:R-:W-:Y:S01]  /*6360*/  IADD3 R14, P0, R10.reuse, 0x4040, RZ ;  /* 0x000040400a0e7810 */ /* 0x040fe20007f1e0ff */
[--C-:B------:R-:W-:Y:S01]  /*6370*/  IMAD.X R157, RZ, RZ, R11.reuse, P5 ;  /* 0x000000ffff9d7224 */ /* 0x100fe200028e060b */
[C---:B------:R-:W-:Y:S01]  /*6380*/  IADD3 R12, P1, R10.reuse, 0x4020, RZ ;  /* 0x000040200a0c7810 */ /* 0x040fe20007f3e0ff */
[--C-:B------:R-:W-:Y:S01]  /*6390*/  IMAD.X R159, RZ, RZ, R11.reuse, P6 ;  /* 0x000000ffff9f7224 */ /* 0x100fe200030e060b */
[C---:B------:R-:W-:Y:S02]  /*63a0*/  IADD3 R21, P2, R10.reuse, 0x4000, RZ ;  /* 0x000040000a157810 */ /* 0x040fe40007f5e0ff */
[----:B------:R-:W-:Y:S01]  /*63b0*/  IADD3 R3, P3, R10, 0x60, RZ ;  /* 0x000000600a037810 */ /* 0x000fe20007f7e0ff */
[--C-:B------:R-:W-:Y:S01]  /*63c0*/  IMAD.X R163, RZ, RZ, R11.reuse, P1 ;  /* 0x000000ffffa37224 */ /* 0x100fe200008e060b */
[----:B------:R-:W-:Y:S01]  /*63d0*/  LOP3.LUT R10, R5, R10, RZ, 0x3c, !PT ;  /* 0x0000000a050a7212 */ /* 0x000fe200078e3cff */
[--C-:B------:R-:W-:Y:S01]  /*63e0*/  IMAD.X R165, RZ, RZ, R11.reuse, P2 ;  /* 0x000000ffffa57224 */ /* 0x100fe200010e060b */
[----:B------:R-:W-:Y:S01]  /*63f0*/  SHF.R.U64 R4, R4, 0x3, RZ ;  /* 0x0000000304047819 */ /* 0x000fe200000012ff */
[----:B------:R-:W-:Y:S01]  /*6400*/  IMAD.X R167, RZ, RZ, R11, P3 ;  /* 0x000000ffffa77224 */ /* 0x000fe200018e060b */
[----:B------:R-:W-:-:S02]  /*6410*/  LOP3.LUT R5, R22, 0x380, RZ, 0xc0, !PT ;  /* 0x0000038016057812 */ /* 0x000fc400078ec0ff */
[----:B------:R-:W-:Y:S02]  /*6420*/  LOP3.LUT R138, R4, R61, RZ, 0x3c, !PT ;  /* 0x0000003d048a7212 */ /* 0x000fe400078e3cff */
[----:B------:R-:W-:Y:S02]  /*6430*/  SHF.R.U64 R5, R5, 0x3, RZ ;  /* 0x0000000305057819 */ /* 0x000fe400000012ff */
[----:B------:R-:W-:Y:S02]  /*6440*/  LOP3.LUT R4, R13, 0x380, RZ, 0xc0, !PT ;  /* 0x000003800d047812 */ /* 0x000fe400078ec0ff */
[----:B------:R-:W-:Y:S02]  /*6450*/  LOP3.LUT R142, R5, R22, RZ, 0x3c, !PT ;  /* 0x00000016058e7212 */ /* 0x000fe400078e3cff */
[----:B------:R-:W-:Y:S02]  /*6460*/  SHF.R.U64 R4, R4, 0x3, RZ ;  /* 0x0000000304047819 */ /* 0x000fe400000012ff */
[----:B------:R-:W-:-:S02]  /*6470*/  LOP3.LUT R5, R23, 0x380, RZ, 0xc0, !PT ;  /* 0x0000038017057812 */ /* 0x000fc400078ec0ff */
[----:B------:R-:W-:Y:S02]  /*6480*/  LOP3.LUT R146, R4, R13, RZ, 0x3c, !PT ;  /* 0x0000000d04927212 */ /* 0x000fe400078e3cff */
[----:B------:R-:W-:Y:S02]  /*6490*/  SHF.R.U64 R4, R5, 0x3, RZ ;  /* 0x0000000305047819 */ /* 0x000fe400000012ff */
[----:B------:R-:W-:Y:S02]  /*64a0*/  LOP3.LUT R5, R20, 0x380, RZ, 0xc0, !PT ;  /* 0x0000038014057812 */ /* 0x000fe400078ec0ff */
[----:B------:R-:W-:Y:S02]  /*64b0*/  LOP3.LUT R13, R14, 0x380, RZ, 0xc0, !PT ;  /* 0x000003800e0d7812 */ /* 0x000fe400078ec0ff */
[----:B------:R-:W-:Y:S02]  /*64c0*/  SHF.R.U64 R5, R5, 0x3, RZ ;  /* 0x0000000305057819 */ /* 0x000fe400000012ff */
[----:B------:R-:W-:-:S02]  /*64d0*/  LOP3.LUT R154, R4, R23, RZ, 0x3c, !PT ;  /* 0x00000017049a7212 */ /* 0x000fc400078e3cff */
[----:B------:R-:W-:Y:S02]  /*64e0*/  LOP3.LUT R156, R5, R20, RZ, 0x3c, !PT ;  /* 0x00000014059c7212 */ /* 0x000fe400078e3cff */
[----:B------:R-:W-:Y:S02]  /*64f0*/  LOP3.LUT R5, R12, 0x380, RZ, 0xc0, !PT ;  /* 0x000003800c057812 */ /* 0x000fe400078ec0ff */
[----:B------:R-:W-:Y:S02]  /*6500*/  SHF.R.U64 R13, R13, 0x3, RZ ;  /* 0x000000030d0d7819 */ /* 0x000fe400000012ff */
[----:B------:R-:W-:Y:S02]  /*6510*/  LOP3.LUT R52, R65, 0x380, RZ, 0xc0, !PT ;  /* 0x0000038041347812 */ /* 0x000fe400078ec0ff */
[----:B------:R-:W-:Y:S02]  /*6520*/  LOP3.LUT R4, R15, 0x380, RZ, 0xc0, !PT ;  /* 0x000003800f047812 */ /* 0x000fe400078ec0ff */
[----:B------:R-:W-:-:S02]  /*6530*/  IADD3 R61, P2, R8, 0x7000, RZ ;  /* 0x00007000083d7810 */ /* 0x000fc40007f5e0ff */
[----:B------:R-:W-:Y:S02]  /*6540*/  SHF.R.U64 R5, R5, 0x3, RZ ;  /* 0x0000000305057819 */ /* 0x000fe400000012ff */
[----:B------:R-:W-:Y:S02]  /*6550*/  LOP3.LUT R160, R13, R14, RZ, 0x3c, !PT ;  /* 0x0000000e0da07212 */ /* 0x000fe400078e3cff */
[----:B------:R-:W-:Y:S02]  /*6560*/  SHF.R.U64 R52, R52, 0x3, RZ ;  /* 0x0000000334347819 */ /* 0x000fe400000012ff */
[----:B------:R-:W-:Y:S02]  /*6570*/  LOP3.LUT R22, R53, 0x380, RZ, 0xc0, !PT ;  /* 0x0000038035167812 */ /* 0x000fe400078ec0ff */
[----:B------:R-:W-:Y:S02]  /*6580*/  SHF.R.U64 R4, R4, 0x3, RZ ;  /* 0x0000000304047819 */ /* 0x000fe400000012ff */
[----:B------:R-:W-:-:S02]  /*6590*/  IADD3 R13, P3, R8, 0x1000, RZ ;  /* 0x00001000080d7810 */ /* 0x000fc40007f7e0ff */
[----:B------:R-:W-:Y:S02]  /*65a0*/  LOP3.LUT R60, R61, 0x380, RZ, 0xc0, !PT ;  /* 0x000003803d3c7812 */ /* 0x000fe400078ec0ff */
[----:B------:R-:W-:Y:S01]  /*65b0*/  LOP3.LUT R162, R5, R12, RZ, 0x3c, !PT ;  /* 0x0000000c05a27212 */ /* 0x000fe200078e3cff */
[----:B------:R-:W-:Y:S01]  /*65c0*/  IMAD.U32 R5, RZ, RZ, UR5 ;  /* 0x00000005ff057e24 */ /* 0x000fe2000f8e00ff */
[----:B------:R-:W-:Y:S02]  /*65d0*/  LOP3.LUT R134, R52, R65, RZ, 0x3c, !PT ;  /* 0x0000004134867212 */ /* 0x000fe400078e3cff */
[----:B------:R-:W-:Y:S02]  /*65e0*/  SHF.R.U64 R22, R22, 0x3, RZ ;  /* 0x0000000316167819 */ /* 0x000fe400000012ff */
[----:B------:R-:W-:Y:S02]  /*65f0*/  LOP3.LUT R158, R4, R15, RZ, 0x3c, !PT ;  /* 0x0000000f049e7212 */ /* 0x000fe400078e3cff */
[----:B------:R-:W-:-:S02]  /*6600*/  LOP3.LUT R12, R13, 0x380, RZ, 0xc0, !PT ;  /* 0x000003800d0c7812 */ /* 0x000fc400078ec0ff */
[----:B------:R-:W-:Y:S02]  /*6610*/  SHF.R.U64 R60, R60, 0x3, RZ ;  /* 0x000000033c3c7819 */ /* 0x000fe400000012ff */
[----:B------:R-:W-:Y:S02]  /*6620*/  LOP3.LUT R52, R57, 0x380, RZ, 0xc0, !PT ;  /* 0x0000038039347812 */ /* 0x000fe400078ec0ff */
[----:B------:R-:W-:Y:S02]  /*6630*/  LOP3.LUT R4, R21, 0x380, RZ, 0xc0, !PT ;  /* 0x0000038015047812 */ /* 0x000fe400078ec0ff */
[----:B------:R-:W-:Y:S02]  /*6640*/  LOP3.LUT R152, R22, R53, RZ, 0x3c, !PT ;  /* 0x0000003516987212 */ /* 0x000fe400078e3cff */
[----:B------:R-:W-:Y:S02]  /*6650*/  SHF.R.U64 R12, R12, 0x3, RZ ;  /* 0x000000030c0c7819 */ /* 0x000fe400000012ff */
[----:B------:R-:W-:Y:S01]  /*6660*/  LOP3.LUT R60, R60, R61, RZ, 0x3c, !PT ;  /* 0x0000003d3c3c7212 */ /* 0x000fe200078e3cff */
[----:B------:R-:W-:Y:S01]  /*6670*/  IMAD.X R61, RZ, RZ, R9, P2 ;  /* 0x000000ffff3d7224 */ /* 0x000fe200010e0609 */
[----:B------:R-:W-:-:S02]  /*6680*/  LOP3.LUT R56, R69, 0x380, RZ, 0xc0, !PT ;  /* 0x0000038045387812 */ /* 0x000fc400078ec0ff */
[----:B------:R-:W-:Y:S02]  /*6690*/  SHF.R.U64 R52, R52, 0x3, RZ ;  /* 0x0000000334347819 */ /* 0x000fe400000012ff */
[----:B------:R-:W-:Y:S02]  /*66a0*/  SHF.R.U64 R4, R4, 0x3, RZ ;  /* 0x0000000304047819 */ /* 0x000fe400000012ff */
[----:B------:R-:W-:Y:S02]  /*66b0*/  LOP3.LUT R22, R3, 0x380, RZ, 0xc0, !PT ;  /* 0x0000038003167812 */ /* 0x000fe400078ec0ff */
[----:B------:R-:W-:Y:S02]  /*66c0*/  IADD3 R115, P2, R8, 0xe000, RZ ;  /* 0x0000e00008737810 */ /* 0x000fe40007f5e0ff */
[----:B------:R-:W-:Y:S01]  /*66d0*/  LOP3.LUT R12, R12, R13, RZ, 0x3c, !PT ;  /* 0x0000000d0c0c7212 */ /* 0x000fe200078e3cff */
[----:B------:R-:W-:Y:S01]  /*66e0*/  IMAD.X R13, RZ, RZ, R9, P3 ;  /* 0x000000ffff0d7224 */ /* 0x000fe200018e0609 */
[----:B------:R-:W-:-:S02]  /*66f0*/  IADD3.X R161, RZ, R11, RZ, P0, !PT ;  /* 0x0000000bffa17210 */ /* 0x000fc400007fe4ff */
[----:B------:R-:W-:Y:S02]  /*6700*/  SHF.R.U64 R56, R56, 0x3, RZ ;  /* 0x0000000338387819 */ /* 0x000fe400000012ff */
[----:B------:R-:W-:Y:S02]  /*6710*/  LOP3.LUT R150, R52, R57, RZ, 0x3c, !PT ;  /* 0x0000003934967212 */ /* 0x000fe400078e3cff */
[----:B------:R-:W-:Y:S01]  /*6720*/  LOP3.LUT R164, R4, R21, RZ, 0x3c, !PT ;  /* 0x0000001504a47212 */ /* 0x000fe200078e3cff */
[----:B------:R-:W-:Y:S01]  /*6730*/  IMAD.U32 R4, RZ, RZ, UR4 ;  /* 0x00000004ff047e24 */ /* 0x000fe2000f8e00ff */
[----:B------:R-:W-:Y:S01]  /*6740*/  SHF.R.U64 R22, R22, 0x3, RZ ;  /* 0x0000000316167819 */ /* 0x000fe200000012ff */
[----:B------:R-:W-:Y:S01]  /*6750*/  UIADD3 UR4, UR5, UR6, URZ ;  /* 0x0000000605047290 */ /* 0x000fe2000fffe03f */
[C---:B------:R-:W-:Y:S02]  /*6760*/  IADD3 R15, P4, R8.reuse, 0x2000, RZ ;  /* 0x00002000080f7810 */ /* 0x040fe40007f9e0ff */
[C---:B------:R-:W-:Y:S01]  /*6770*/  IADD3 R21, P5, R8.reuse, 0x3000, RZ ;  /* 0x0000300008157810 */ /* 0x040fe20007fbe0ff */
[----:B------:R-:W-:Y:S01]  /*6780*/  ULDC UR6, c[0x0][0xb88] ;  /* 0x0002e20000067ab9 */ /* 0x000fe20000000800 */
[C---:B------:R-:W-:Y:S01]  /*6790*/  IADD3 R23, P6, R8.reuse, 0x4000, RZ ;  /* 0x0000400008177810 */ /* 0x040fe20007fde0ff */
[----:B------:R-:W-:Y:S01]  /*67a0*/  IMAD.U32 R5, RZ, RZ, UR4 ;  /* 0x00000004ff057e24 */ /* 0x000fe2000f8e00ff */
[C---:B------:R-:W-:Y:S01]  /*67b0*/  IADD3 R53, P0, R8.reuse, 0x5000, RZ ;  /* 0x0000500008357810 */ /* 0x040fe20007f1e0ff */
[----:B------:R-:W-:Y:S01]  /*67c0*/  ULDC.64 UR4, c[0x0][0xc88] ;  /* 0x0003220000047ab9 */ /* 0x000fe20000000a00 */
[----:B------:R-:W-:-:S02]  /*67d0*/  IADD3 R57, P1, R8, 0x6000, RZ ;  /* 0x0000600008397810 */ /* 0x000fc40007f3e0ff */
[----:B------:R-:W-:Y:S02]  /*67e0*/  IADD3 R65, P3, R8, 0x8000, RZ ;  /* 0x0000800008417810 */ /* 0x000fe40007f7e0ff */
[----:B------:R-:W-:Y:S02]  /*67f0*/  LOP3.LUT R114, R115, 0x380, RZ, 0xc0, !PT ;  /* 0x0000038073727812 */ /* 0x000fe400078ec0ff */
[----:B------:R-:W-:Y:S02]  /*6800*/  LOP3.LUT R130, R56, R69, RZ, 0x3c, !PT ;  /* 0x0000004538827212 */ /* 0x000fe400078e3cff */
[----:B------:R-:W-:Y:S01]  /*6810*/  LOP3.LUT R166, R22, R3, RZ, 0x3c, !PT ;  /* 0x0000000316a67212 */ /* 0x000fe200078e3cff */
[----:B------:R-:W-:Y:S01]  /*6820*/  IMAD R3, RZ, RZ, -UR41 ;  /* 0x80000029ff037e24 */ /* 0x000fe2000f8e02ff */
        /* <DEDUP_REMOVED lines=14> */
[----:B------:R-:W-:Y:S01]  /*6910*/  IMAD.X R115, RZ, RZ, R9, P2 ;  /* 0x000000ffff737224 */ /* 0x000fe200010e0609 */
[----:B-1----:R-:W-:-:S02]  /*6920*/  ISETP.NE.AND P2, PT, R213, 0x1, PT ;  /* 0x00000001d500780c */ /* 0x002fc40003f45270 */
        /* <DEDUP_REMOVED lines=12> */
[----:B------:R-:W-:-:S02]  /*69f0*/  F2FP.F16.F32.PACK_AB R24, R25, R24 ;  /* 0x000000181918723e */ /* 0x000fc400000000ff */
[----:B------:R-:W-:Y:S02]  /*6a00*/  F2FP.F16.F32.PACK_AB R25, R27, R26 ;  /* 0x0000001a1b19723e */ /* 0x000fe400000000ff */
[C---:B------:R-:W-:Y:S02]  /*6a10*/  IADD3 R69, P4, R8.reuse, 0x9000, RZ ;  /* 0x0000900008457810 */ /* 0x040fe40007f9e0ff */
[C---:B------:R-:W-:Y:S02]  /*6a20*/  IADD3 R99, P5, R8.reuse, 0xa000, RZ ;  /* 0x0000a00008637810 */ /* 0x040fe40007fbe0ff */
[C---:B------:R-:W-:Y:S02]  /*6a30*/  IADD3 R103, P6, R8.reuse, 0xb000, RZ ;  /* 0x0000b00008677810 */ /* 0x040fe40007fde0ff */
[C---:B------:R-:W-:Y:S02]  /*6a40*/  IADD3 R107, P0, R8.reuse, 0xc000, RZ ;  /* 0x0000c000086b7810 */ /* 0x040fe40007f1e0ff */
[----:B------:R-:W-:-:S02]  /*6a50*/  IADD3 R111, P1, R8, 0xd000, RZ ;  /* 0x0000d000086f7810 */ /* 0x000fc40007f3e0ff */
[C---:B------:R-:W-:Y:S02]  /*6a60*/  IADD3 R119, P3, R8.reuse, 0xf000, RZ ;  /* 0x0000f00008777810 */ /* 0x040fe40007f7e0ff */
[----:B------:R-:W-:Y:S02]  /*6a70*/  LOP3.LUT R123, R8, 0x380, RZ, 0xc0, !PT ;  /* 0x00000380087b7812 */ /* 0x000fe400078ec0ff */
[----:B------:R-:W-:Y:S02]  /*6a80*/  F2FP.F16.F32.PACK_AB R26, R184, R28 ;  /* 0x0000001cb81a723e */ /* 0x000fe400000000ff */
[----:B------:R-:W0:Y:S01]  /*6a90*/  LDC R28, c[0x0][0xd38] ;  /* 0x00034e00ff1c7b82 */ /* 0x000e220000000800 */
        /* <DEDUP_REMOVED lines=11> */
[----:B------:R-:W-:Y:S01]  /*6b50*/  SHF.R.U64 R110, R110, 0x3, RZ ;  /* 0x000000036e6e7819 */ /* 0x000fe200000012ff */
[----:B0-----:R-:W-:Y:S01]  /*6b60*/  IMAD R3, R28, R3, UR44 ;  /* 0x0000002c1c037e24 */ /* 0x001fe2000f8e0203 */
[----:B------:R-:W-:Y:S02]  /*6b70*/  SHF.R.U64 R118, R118, 0x3, RZ ;  /* 0x0000000376767819 */ /* 0x000fe400000012ff */
[----:B------:R-:W-:Y:S01]  /*6b80*/  LOP3.LUT R122, R123, R8, RZ, 0x3c, !PT ;  /* 0x000000087b7a7212 */ /* 0x000fe200078e3cff */
[----:B------:R-:W-:Y:S01]  /*6b90*/  IMAD.MOV.U32 R123, RZ, RZ, R9 ;  /* 0x000000ffff7b7224 */ /* 0x000fe200078e0009 */
[----:B------:R-:W0:Y:S01]  /*6ba0*/  @P2 LDC R8, c[0x0][0xcec] ;  /* 0x00033b00ff082b82 */ /* 0x000e220000000800 */
        /* <DEDUP_REMOVED lines=12> */
[----:B------:R-:W1:Y:S01]  /*6c70*/  @P2 LDC R9, c[0x0][0xcf0] ;  /* 0x00033c00ff092b82 */ /* 0x000e620000000800 */
[----:B------:R-:W-:Y:S02]  /*6c80*/  F2FP.F16.F32.PACK_AB R27, R31, R30 ;  /* 0x0000001e1f1b723e */ /* 0x000fe400000000ff */
[----:B------:R-:W-:Y:S02]  /*6c90*/  F2FP.F16.F32.PACK_AB R40, R41, R40 ;  /* 0x000000282928723e */ /* 0x000fe400000000ff */
[----:B------:R-:W-:Y:S02]  /*6ca0*/  F2FP.F16.F32.PACK_AB R41, R43, R42 ;  /* 0x0000002a2b29723e */ /* 0x000fe400000000ff */
[----:B------:R-:W-:Y:S01]  /*6cb0*/  F2FP.F16.F32.PACK_AB R43, R47, R46 ;  /* 0x0000002e2f2b723e */ /* 0x000fe200000000ff */
[----:B------:R-:W2:Y:S01]  /*6cc0*/  LDC.64 R30, c[0x0][0xc98] ;  /* 0x00032600ff1e7b82 */ /* 0x000ea20000000a00 */
[----:B------:R-:W-:Y:S01]  /*6cd0*/  IMAD R47, R3, 0x80, R211 ;  /* 0x00000080032f7824 */ /* 0x000fe200078e02d3 */
[----:B------:R-:W-:-:S02]  /*6ce0*/  F2FP.F16.F32.PACK_AB R32, R33, R32 ;  /* 0x000000202120723e */ /* 0x000fc400000000ff */
[----:B------:R-:W-:Y:S01]  /*6cf0*/  F2FP.F16.F32.PACK_AB R33, R35, R34 ;  /* 0x000000222321723e */ /* 0x000fe200000000ff */
[----:B0-----:R-:W-:Y:S01]  /*6d00*/  @P2 IMAD.HI.U32 R8, R47, R8, RZ ;  /* 0x000000082f082227 */ /* 0x001fe200078e00ff */
[----:B------:R-:W-:Y:S02]  /*6d10*/  MOV R10, R10 ;  /* 0x0000000a000a7202 */ /* 0x000fe40000000f00 */
[----:B------:R-:W-:Y:S01]  /*6d20*/  F2FP.F16.F32.PACK_AB R35, R39, R38 ;  /* 0x000000262723723e */ /* 0x000fe200000000ff */
[----:B------:R-:W-:Y:S01]  /*6d30*/  IMAD.MOV.U32 R39, RZ, RZ, R47 ;  /* 0x000000ffff277224 */ /* 0x000fe200078e002f */
[----:B------:R-:W-:Y:S01]  /*6d40*/  MOV R146, R146 ;  /* 0x0000009200927202 */ /* 0x000fe20000000f00 */
[----:B------:R-:W-:Y:S01]  /*6d50*/  STSM.16.M88.4 [R10], R24 ;  /* 0x000000180a007844 */ /* 0x000fe20000000200 */
[----:B------:R-:W-:Y:S02]  /*6d60*/  F2FP.F16.F32.PACK_AB R34, R183, R36 ;  /* 0x00000024b722723e */ /* 0x000fe400000000ff */
[----:B------:R-:W-:-:S02]  /*6d70*/  F2FP.F16.F32.PACK_AB R48, R49, R48 ;  /* 0x000000303130723e */ /* 0x000fc400000000ff */
[----:B-1----:R-:W-:Y:S01]  /*6d80*/  @P2 SHF.R.U32.HI R39, RZ, R9, R8 ;  /* 0x00000009ff272219 */ /* 0x002fe20000011608 */
[----:B------:R0:W-:Y:S01]  /*6d90*/  STSM.16.M88.4 [R146], R32 ;  /* 0x0000002092007844 */ /* 0x0001e20000000200 */
[----:B------:R-:W-:Y:S02]  /*6da0*/  MOV R158, R158 ;  /* 0x0000009e009e7202 */ /* 0x000fe40000000f00 */
[----:B------:R-:W-:Y:S02]  /*6db0*/  F2FP.F16.F32.PACK_AB R42, R182, R44 ;  /* 0x0000002cb62a723e */ /* 0x000fe400000000ff */
[----:B------:R-:W-:Y:S02]  /*6dc0*/  F2FP.F16.F32.PACK_AB R49, R51, R50 ;  /* 0x000000323331723e */ /* 0x000fe400000000ff */
[----:B------:R-:W-:Y:S01]  /*6dd0*/  MOV R166, R166 ;  /* 0x000000a600a67202 */ /* 0x000fe20000000f00 */
[C---:B--2---:R-:W-:Y:S01]  /*6de0*/  IMAD R28, R30.reuse, UR7, RZ ;  /* 0x000000071e1c7c24 */ /* 0x044fe2000f8e02ff */
[----:B------:R-:W-:Y:S01]  /*6df0*/  F2FP.F16.F32.PACK_AB R50, R205, R189 ;  /* 0x000000bdcd32723e */ /* 0x000fe200000000ff */
[----:B------:R-:W-:Y:S01]  /*6e00*/  IMAD.WIDE.U32 R4, R30, UR43, R4 ;  /* 0x0000002b1e047c25 */ /* 0x000fe2000f8e0004 */
[----:B------:R-:W-:Y:S01]  /*6e10*/  F2FP.F16.F32.PACK_AB R51, R55, R54 ;  /* 0x000000363733723e */ /* 0x000fe200000000ff */
[----:B------:R-:W-:Y:S01]  /*6e20*/  STSM.16.M88.4 [R158], R40 ;  /* 0x000000289e007844 */ /* 0x000fe20000000200 */
[----:B------:R-:W-:-:S02]  /*6e30*/  MOV R164, R164 ;  /* 0x000000a400a47202 */ /* 0x000fc40000000f00 */
[----:B------:R-:W-:Y:S01]  /*6e40*/  F2FP.F16.F32.PACK_AB R8, R204, R188 ;  /* 0x000000bccc08723e */ /* 0x000fe200000000ff */
[----:B0-----:R-:W-:Y:S01]  /*6e50*/  IMAD.MOV R32, RZ, RZ, -R39 ;  /* 0x000000ffff207224 */ /* 0x001fe200078e0a27 */
[----:B------:R-:W-:Y:S01]  /*6e60*/  F2FP.F16.F32.PACK_AB R9, R59, R58 ;  /* 0x0000003a3b09723e */ /* 0x000fe200000000ff */
[----:B------:R-:W-:Y:S01]  /*6e70*/  STSM.16.M88.4 [R166], R48 ;  /* 0x00000030a6007844 */ /* 0x000fe20000000200 */
[----:B------:R-:W-:Y:S01]  /*6e80*/  F2FP.F16.F32.PACK_AB R10, R203, R187 ;  /* 0x000000bbcb0a723e */ /* 0x000fe200000000ff */
[----:B------:R-:W-:Y:S01]  /*6e90*/  IMAD R33, R213, R32, R47 ;  /* 0x00000020d5217224 */ /* 0x000fe200078e022f */
[----:B------:R-:W-:Y:S01]  /*6ea0*/  F2FP.F16.F32.PACK_AB R11, R63, R62 ;  /* 0x0000003e3f0b723e */ /* 0x000fe200000000ff */
[----:B------:R-:W-:Y:S01]  /*6eb0*/  IMAD R32, R31, UR43, R28 ;  /* 0x0000002b1f207c24 */ /* 0x000fe2000f8e021c */
[----:B------:R-:W-:Y:S02]  /*6ec0*/  F2FP.F16.F32.PACK_AB R29, R7, R29 ;  /* 0x0000001d071d723e */ /* 0x000fe400000000ff */
[----:B------:R-:W-:Y:S01]  /*6ed0*/  SHF.R.S32.HI R7, RZ, 0x1f, R33 ;  /* 0x0000001fff077819 */ /* 0x000fe20000011421 */
[----:B------:R0:W-:Y:S01]  /*6ee0*/  STSM.16.M88.4 [R164], R8 ;  /* 0x00000008a4007844 */ /* 0x0001e20000000200 */
[----:B------:R-:W-:-:S02]  /*6ef0*/  F2FP.F16.F32.PACK_AB R72, R73, R72 ;  /* 0x000000484948723e */ /* 0x000fc400000000ff */
[----:B------:R-:W-:Y:S02]  /*6f00*/  MOV R162, R162 ;  /* 0x000000a200a27202 */ /* 0x000fe40000000f00 */
[----:B------:R-:W-:Y:S02]  /*6f10*/  F2FP.F16.F32.PACK_AB R24, R202, R186 ;  /* 0x000000baca18723e */ /* 0x000fe400000000ff */
[----:B------:R-:W-:Y:S02]  /*6f20*/  F2FP.F16.F32.PACK_AB R25, R67, R66 ;  /* 0x000000424319723e */ /* 0x000fe400000000ff */
[----:B------:R-:W-:Y:S02]  /*6f30*/  F2FP.F16.F32.PACK_AB R26, R201, R185 ;  /* 0x000000b9c91a723e */ /* 0x000fe400000000ff */
[----:B------:R-:W-:Y:S02]  /*6f40*/  F2FP.F16.F32.PACK_AB R27, R71, R70 ;  /* 0x00000046471b723e */ /* 0x000fe400000000ff */
[----:B------:R-:W-:-:S02]  /*6f50*/  F2FP.F16.F32.PACK_AB R73, R75, R74 ;  /* 0x0000004a4b49723e */ /* 0x000fc400000000ff */
[----:B------:R-:W-:Y:S01]  /*6f60*/  F2FP.F16.F32.PACK_AB R80, R81, R80 ;  /* 0x000000505150723e */ /* 0x000fe200000000ff */
[----:B0-----:R-:W-:Y:S01]  /*6f70*/  IMAD R11, R3, 0x80, R209 ;  /* 0x00000080030b7824 */ /* 0x001fe200078e02d1 */
[----:B------:R-:W-:Y:S01]  /*6f80*/  SHF.R.S32.HI R9, RZ, 0x1f, R39 ;  /* 0x0000001fff097819 */ /* 0x000fe20000011427 */
[----:B------:R0:W-:Y:S01]  /*6f90*/  STSM.16.M88.4 [R162], R24 ;  /* 0x00000018a2007844 */ /* 0x0001e20000000200 */
[----:B------:R-:W-:Y:S01]  /*6fa0*/  IADD3 R8, P0, R39, R4, RZ ;  /* 0x0000000427087210 */ /* 0x000fe20007f1e0ff */
[----:B------:R-:W-:Y:S01]  /*6fb0*/  IMAD R4, R7, UR4, RZ ;  /* 0x0000000407047c24 */ /* 0x000fe2000f8e02ff */
[----:B------:R-:W-:Y:S02]  /*6fc0*/  MOV R160, R160 ;  /* 0x000000a000a07202 */ /* 0x000fe40000000f00 */
[----:B------:R-:W-:Y:S01]  /*6fd0*/  IADD3.X R9, R9, R5, R32, P0, !PT ;  /* 0x0000000509097210 */ /* 0x000fe200007fe420 */
[----:B------:R-:W-:Y:S01]  /*6fe0*/  IMAD R7, R33, UR5, R4 ;  /* 0x0000000521077c24 */ /* 0x000fe2000f8e0204 */
[----:B------:R-:W-:Y:S01]  /*6ff0*/  F2FP.F16.F32.PACK_AB R74, R199, R76 ;  /* 0x0000004cc74a723e */ /* 0x000fe200000000ff */
[----:B------:R-:W-:Y:S01]  /*7000*/  IMAD R4, R213, UR6, RZ ;  /* 0x00000006d5047c24 */ /* 0x000fe2000f8e02ff */
[----:B------:R-:W-:Y:S01]  /*7010*/  F2FP.F16.F32.PACK_AB R75, R79, R78 ;  /* 0x0000004e4f4b723e */ /* 0x000fe200000000ff */
[----:B------:R-:W-:Y:S01]  /*7020*/  IMAD.WIDE.U32 R8, R33, UR4, R8 ;  /* 0x0000000421087c25 */ /* 0x000fe2000f8e0008 */
[----:B------:R-:W-:Y:S01]  /*7030*/  F2FP.F16.F32.PACK_AB R81, R83, R82 ;  /* 0x000000525351723e */ /* 0x000fe200000000ff */
[----:B------:R-:W-:Y:S01]  /*7040*/  ULDC.64 UR4, c[0x0][0xc50] ;  /* 0x0003140000047ab9 */ /* 0x000fe20000000a00 */
[----:B------:R-:W-:Y:S01]  /*7050*/  F2FP.F16.F32.PACK_AB R88, R89, R88 ;  /* 0x000000585958723e */ /* 0x000fe200000000ff */
[----:B------:R-:W-:Y:S01]  /*7060*/  IMAD.IADD R7, R9, 0x1, R7 ;  /* 0x0000000109077824 */ /* 0x000fe200078e0207 */
[----:B------:R-:W-:Y:S01]  /*7070*/  MOV R156, R156 ;  /* 0x0000009c009c7202 */ /* 0x000fe20000000f00 */
[----:B------:R-:W-:Y:S01]  /*7080*/  STSM.16.M88.4 [R160], R72 ;  /* 0x00000048a0007844 */ /* 0x000fe20000000200 */
[----:B------:R-:W-:Y:S01]  /*7090*/  F2FP.F16.F32.PACK_AB R82, R198, R84 ;  /* 0x00000054c652723e */ /* 0x000fe200000000ff */
[----:B------:R-:W-:Y:S01]  /*70a0*/  VIADD R5, R11, 0x8 ;  /* 0x000000080b057836 */ /* 0x000fe20000000000 */
[----:B------:R-:W-:-:S02]  /*70b0*/  F2FP.F16.F32.PACK_AB R83, R87, R86 ;  /* 0x000000565753723e */ /* 0x000fc400000000ff */
[----:B------:R-:W-:Y:S02]  /*70c0*/  F2FP.F16.F32.PACK_AB R89, R91, R90 ;  /* 0x0000005a5b59723e */ /* 0x000fe400000000ff */
[----:B------:R-:W-:Y:S01]  /*70d0*/  MOV R154, R154 ;  /* 0x0000009a009a7202 */ /* 0x000fe20000000f00 */
[----:B------:R-:W-:Y:S01]  /*70e0*/  STSM.16.M88.4 [R156], R80 ;  /* 0x000000509c007844 */ /* 0x000fe20000000200 */
[----:B------:R-:W-:Y:S02]  /*70f0*/  F2FP.F16.F32.PACK_AB R90, R197, R92 ;  /* 0x0000005cc55a723e */ /* 0x000fe400000000ff */
[----:B------:R-:W-:Y:S02]  /*7100*/  F2FP.F16.F32.PACK_AB R91, R95, R94 ;  /* 0x0000005e5f5b723e */ /* 0x000fe400000000ff */
[----:B------:R-:W-:Y:S02]  /*7110*/  LOP3.LUT P0, RZ, R206, 0x3, RZ, 0xc0, !PT ;  /* 0x00000003ceff7812 */ /* 0x000fe4000780c0ff */
[----:B------:R-:W-:Y:S01]  /*7120*/  LEA R34, P3, R8, UR4, 0x2 ;  /* 0x0000000408227c11 */ /* 0x000fe2000f8610ff */
[----:B------:R-:W-:Y:S01]  /*7130*/  STSM.16.M88.4 [R154], R88 ;  /* 0x000000589a007844 */ /* 0x000fe20000000200 */
[----:B------:R-:W-:-:S02]  /*7140*/  MOV R152, R152 ;  /* 0x0000009800987202 */ /* 0x000fc40000000f00 */
[----:B------:R-:W-:Y:S01]  /*7150*/  F2FP.F16.F32.PACK_AB R28, R196, R96 ;  /* 0x00000060c41c723e */ /* 0x000fe200000000ff */
[----:B------:R-:W-:Y:S01]  /*7160*/  SHFL.IDX PT, R44, R34, RZ, 0x1c1f ;  /* 0x001c1fff222c7589 */ /* 0x000fe200000e0000 */
[----:B------:R-:W-:Y:S02]  /*7170*/  F2FP.F16.F32.PACK_AB R30, R195, R100 ;  /* 0x00000064c31e723e */ /* 0x000fe400000000ff */
[----:B------:R-:W-:Y:S01]  /*7180*/  F2FP.F16.F32.PACK_AB R31, R37, R45 ;  /* 0x0000002d251f723e */ /* 0x000fe200000000ff */
[----:B------:R-:W-:Y:S01]  /*7190*/  SHFL.IDX PT, R46, R34, 0x1, 0x1c1f ;  /* 0x003c1f00222e7f89 */ /* 0x000fe200000e0000 */
[----:B------:R-:W-:Y:S02]  /*71a0*/  MOV R150, R150 ;  /* 0x0000009600967202 */ /* 0x000fe40000000f00 */
[----:B------:R-:W-:Y:S01]  /*71b0*/  F2FP.F16.F32.PACK_AB R76, R194, R104 ;  /* 0x00000068c24c723e */ /* 0x000fe200000000ff */
[----:B------:R1:W-:Y:S01]  /*71c0*/  STSM.16.M88.4 [R152], R28 ;  /* 0x0000001c98007844 */ /* 0x0003e20000000200 */
[----:B------:R-:W-:-:S02]  /*71d0*/  F2FP.F16.F32.PACK_AB R77, R77, R85 ;  /* 0x000000554d4d723e */ /* 0x000fc400000000ff */
[----:B------:R-:W-:Y:S02]  /*71e0*/  F2FP.F16.F32.PACK_AB R78, R193, R108 ;  /* 0x0000006cc14e723e */ /* 0x000fe400000000ff */
[----:B------:R-:W-:Y:S02]  /*71f0*/  F2FP.F16.F32.PACK_AB R79, R93, R97 ;  /* 0x000000615d4f723e */ /* 0x000fe400000000ff */
[----:B------:R-:W-:Y:S02]  /*7200*/  ISETP.GE.OR P1, PT, R11, R4, P0 ;  /* 0x000000040b00720c */ /* 0x000fe40000726670 */
[----:B------:R-:W-:Y:S01]  /*7210*/  LEA.HI.X R7, R8, UR5, R7, 0x2, P3 ;  /* 0x0000000508077c11 */ /* 0x000fe200098f1407 */
[----:B------:R-:W-:Y:S01]  /*7220*/  STSM.16.M88.4 [R150], R76 ;  /* 0x0000004c96007844 */ /* 0x000fe20000000200 */
[----:B------:R-:W-:Y:S02]  /*7230*/  MOV R142, R142 ;  /* 0x0000008e008e7202 */ /* 0x000fe40000000f00 */
[----:B------:R-:W-:Y:S01]  /*7240*/  F2FP.F16.F32.PACK_AB R8, R192, R112 ;  /* 0x00000070c008723e */ /* 0x000fe200000000ff */
[----:B------:R-:W2:Y:S01]  /*7250*/  SHFL.IDX PT, R45, R7, RZ, 0x1c1f ;  /* 0x001c1fff072d7589 */ /* 0x000ea200000e0000 */
[----:B------:R-:W-:-:S02]  /*7260*/  F2FP.F16.F32.PACK_AB R9, R101, R105 ;  /* 0x000000696509723e */ /* 0x000fc400000000ff */
[----:B------:R-:W-:Y:S01]  /*7270*/  F2FP.F16.F32.PACK_AB R10, R191, R116 ;  /* 0x00000074bf0a723e */ /* 0x000fe200000000ff */
[----:B------:R-:W3:Y:S01]  /*7280*/  SHFL.IDX PT, R47, R7, 0x1, 0x1c1f ;  /* 0x003c1f00072f7f89 */ /* 0x000ee200000e0000 */
[----:B------:R-:W-:Y:S02]  /*7290*/  F2FP.F16.F32.PACK_AB R11, R109, R113 ;  /* 0x000000716d0b723e */ /* 0x000fe400000000ff */
[----:B------:R-:W-:Y:S02]  /*72a0*/  MOV R138, R138 ;  /* 0x0000008a008a7202 */ /* 0x000fe40000000f00 */
[----:B0-----:R-:W-:Y:S01]  /*72b0*/  F2FP.F16.F32.PACK_AB R24, R190, R120 ;  /* 0x00000078be18723e */ /* 0x001fe200000000ff */
[----:B------:R-:W-:Y:S01]  /*72c0*/  STSM.16.M88.4 [R142], R8 ;  /* 0x000000088e007844 */ /* 0x000fe20000000200 */
[----:B------:R-:W-:Y:S02]  /*72d0*/  F2FP.F16.F32.PACK_AB R25, R117, R121 ;  /* 0x000000797519723e */ /* 0x000fe400000000ff */
[----:B------:R-:W-:-:S02]  /*72e0*/  F2FP.F16.F32.PACK_AB R26, R125, R124 ;  /* 0x0000007c7d1a723e */ /* 0x000fc400000000ff */
[----:B------:R-:W-:Y:S02]  /*72f0*/  F2FP.F16.F32.PACK_AB R27, R168, R169 ;  /* 0x000000a9a81b723e */ /* 0x000fe400000000ff */
[----:B------:R-:W-:Y:S02]  /*7300*/  MOV R134, R134 ;  /* 0x0000008600867202 */ /* 0x000fe40000000f00 */
[----:B-1----:R-:W-:Y:S01]  /*7310*/  F2FP.F16.F32.PACK_AB R28, R129, R128 ;  /* 0x00000080811c723e */ /* 0x002fe200000000ff */
[----:B------:R-:W-:Y:S01]  /*7320*/  STSM.16.M88.4 [R138], R24 ;  /* 0x000000188a007844 */ /* 0x000fe20000000200 */
[----:B------:R-:W-:Y:S02]  /*7330*/  F2FP.F16.F32.PACK_AB R29, R170, R171 ;  /* 0x000000abaa1d723e */ /* 0x000fe400000000ff */
[----:B------:R-:W-:Y:S02]  /*7340*/  F2FP.F16.F32.PACK_AB R30, R133, R132 ;  /* 0x00000084851e723e */ /* 0x000fe400000000ff */
[----:B------:R-:W-:-:S02]  /*7350*/  F2FP.F16.F32.PACK_AB R31, R172, R173 ;  /* 0x000000adac1f723e */ /* 0x000fc400000000ff */
[----:B------:R-:W-:Y:S02]  /*7360*/  MOV R130, R130 ;  /* 0x0000008200827202 */ /* 0x000fe40000000f00 */
[----:B------:R-:W-:Y:S01]  /*7370*/  F2FP.F16.F32.PACK_AB R32, R137, R136 ;  /* 0x000000888920723e */ /* 0x000fe200000000ff */
[----:B------:R-:W-:Y:S01]  /*7380*/  STSM.16.M88.4 [R134], R28 ;  /* 0x0000001c86007844 */ /* 0x000fe20000000200 */
[----:B------:R-:W-:Y:S02]  /*7390*/  F2FP.F16.F32.PACK_AB R33, R174, R175 ;  /* 0x000000afae21723e */ /* 0x000fe400000000ff */
[----:B------:R-:W-:Y:S02]  /*73a0*/  F2FP.F16.F32.PACK_AB R34, R141, R140 ;  /* 0x0000008c8d22723e */ /* 0x000fe400000000ff */
[----:B------:R-:W-:Y:S02]  /*73b0*/  F2FP.F16.F32.PACK_AB R35, R176, R177 ;  /* 0x000000b1b023723e */ /* 0x000fe400000000ff */
[----:B------:R-:W-:-:S02]  /*73c0*/  F2FP.F16.F32.PACK_AB R144, R145, R144 ;  /* 0x000000909190723e */ /* 0x000fc400000000ff */
[----:B------:R-:W-:Y:S01]  /*73d0*/  MOV R126, R126 ;  /* 0x0000007e007e7202 */ /* 0x000fe20000000f00 */
[----:B------:R-:W-:Y:S01]  /*73e0*/  STSM.16.M88.4 [R130], R32 ;  /* 0x0000002082007844 */ /* 0x000fe20000000200 */
[----:B------:R-:W-:Y:S02]  /*73f0*/  F2FP.F16.F32.PACK_AB R145, R178, R179 ;  /* 0x000000b3b291723e */ /* 0x000fe400000000ff */
[----:B------:R-:W-:Y:S02]  /*7400*/  F2FP.F16.F32.PACK_AB R146, R149, R148 ;  /* 0x000000949592723e */ /* 0x000fe400000000ff */
[----:B------:R-:W-:Y:S02]  /*7410*/  F2FP.F16.F32.PACK_AB R147, R180, R181 ;  /* 0x000000b5b493723e */ /* 0x000fe400000000ff */
[----:B------:R-:W-:-:S03]  /*7420*/  ISETP.GE.OR P0, PT, R5, R4, P0 ;  /* 0x000000040500720c */ /* 0x000fc60000706670 */
[----:B------:R-:W-:Y:S01]  /*7430*/  STSM.16.M88.4 [R126], R144 ;  /* 0x000000907e007844 */ /* 0x000fe20000000200 */
[----:B------:R-:W-:Y:S06]  /*7440*/  BAR.SYNC.DEFER_BLOCKING 0x1, 0x100 ;  /* 0x0044000000007b1d */ /* 0x000fec0000010000 */
[----:B--2---:R0:W-:Y:S04]  /*7450*/  @!P1 ST.E desc[UR48][R44.64], R6 ;  /* 0x000000062c009985 */ /* 0x0041e8000c101930 */
[----:B---3--:R1:W-:Y:S04]  /*7460*/  @!P0 ST.E desc[UR48][R46.64], R0 ;  /* 0x000000002e008985 */ /* 0x0083e8000c101930 */
[----:B------:R2:W5:Y:S04]  /*7470*/  LD.E.128 R36, desc[UR48][R12.64] ;  /* 0x000000300c247980 */ /* 0x000568000c101d00 */
[----:B------:R3:W5:Y:S01]  /*7480*/  LD.E.128 R40, desc[UR48][R14.64] ;  /* 0x000000300e287980 */ /* 0x000762000c101d00 */
[----:B0-----:R-:W0:Y:S01]  /*7490*/  LDC.64 R6, c[0x0][0xbe0] ;  /* 0x0002f800ff067b82 */ /* 0x001e220000000a00 */
[----:B-1----:R-:W-:Y:S01]  /*74a0*/  LEA R0, R19, R200, 0x5 ;  /* 0x000000c813007211 */ /* 0x002fe200078e28ff */
[----:B------:R-:W-:-:S02]  /*74b0*/  UIMAD UR6, UR11, UR8, URZ ;  /* 0x000000080b0672a4 */ /* 0x000fc4000f8e023f */
[----:B------:R-:W-:Y:S01]  /*74c0*/  UIMAD.WIDE.U32 UR4, UR10, UR8, URZ ;  /* 0x000000080a0472a5 */ /* 0x000fe2000f8e003f */
[----:B------:R-:W-:-:S03]  /*74d0*/  IMAD R29, R3, 0x80, R200 ;  /* 0x00000080031d7824 */ /* 0x000fc600078e02c8 */
[----:B--2---:R-:W1:Y:S01]  /*74e0*/  @P2 LDC R12, c[0x0][0xcec] ;  /* 0x00033b00ff0c2b82 */ /* 0x004e620000000800 */
[----:B------:R-:W5:Y:S04]  /*74f0*/  LD.E.128 R120, desc[UR48][R122.64] ;  /* 0x000000307a787980 */ /* 0x000f68000c101d00 */
[----:B------:R2:W5:Y:S03]  /*7500*/  LD.E.128 R8, desc[UR48][R20.64] ;  /* 0x0000003014087980 */ /* 0x000566000c101d00 */
[----:B---3--:R-:W3:Y:S01]  /*7510*/  @P2 LDC R14, c[0x0][0xcf0] ;  /* 0x00033c00ff0e2b82 */ /* 0x008ee20000000800 */
[----:B------:R-:W-:Y:S01]  /*7520*/  IMAD R13, R3, 0x80, R0 ;  /* 0x00000080030d7824 */ /* 0x000fe200078e0200 */
[----:B------:R-:W-:Y:S01]  /*7530*/  UIMAD UR6, UR10, UR9, UR6 ;  /* 0x000000090a0672a4 */ /* 0x000fe2000f8e0206 */
[----:B------:R2:W5:Y:S02]  /*7540*/  LD.E.128 R24, desc[UR48][R22.64] ;  /* 0x0000003016187980 */ /* 0x000564000c101d00 */
[----:B------:R-:W-:Y:S01]  /*7550*/  ULDC.64 UR8, c[0x0][0xbf0] ;  /* 0x0002fc0000087ab9 */ /* 0x000fe20000000a00 */
[----:B------:R-:W-:Y:S01]  /*7560*/  IMAD.MOV.U32 R0, RZ, RZ, R13 ;  /* 0x000000ffff007224 */ /* 0x000fe200078e000d */
[----:B------:R-:W-:Y:S01]  /*7570*/  UIMAD UR7, UR7, UR8, URZ ;  /* 0x00000008070772a4 */ /* 0x000fe2000f8e023f */
[----:B------:R-:W5:Y:S01]  /*7580*/  LD.E.128 R52, desc[UR48][R52.64] ;  /* 0x0000003034347980 */ /* 0x000f62000c101d00 */
[----:B------:R-:W-:-:S03]  /*7590*/  UIADD3 UR5, UR5, UR6, URZ ;  /* 0x0000000605057290 */ /* 0x000fc6000fffe03f */
[----:B------:R-:W5:Y:S01]  /*75a0*/  LD.E.128 R56, desc[UR48][R56.64] ;  /* 0x0000003038387980 */ /* 0x000f62000c101d00 */
[----:B-1----:R-:W-:Y:S01]  /*75b0*/  @P2 IMAD.HI.U32 R5, R13, R12, RZ ;  /* 0x0000000c0d052227 */ /* 0x002fe200078e00ff */
[----:B------:R-:W-:Y:S02]  /*75c0*/  UIMAD UR7, UR43, UR9, UR7 ;  /* 0x000000092b0772a4 */ /* 0x000fe4000f8e0207 */
[----:B------:R-:W5:Y:S01]  /*75d0*/  LD.E.128 R60, desc[UR48][R60.64] ;  /* 0x000000303c3c7980 */ /* 0x000f62000c101d00 */
[----:B------:R-:W-:-:S03]  /*75e0*/  UIMAD.WIDE.U32 UR4, UR43, UR8, UR4 ;  /* 0x000000082b0472a5 */ /* 0x000fc6000f8e0004 */
[----:B------:R-:W5:Y:S01]  /*75f0*/  LD.E.128 R64, desc[UR48][R64.64] ;  /* 0x0000003040407980 */ /* 0x000f62000c101d00 */
[----:B---3--:R-:W-:-:S03]  /*7600*/  @P2 SHF.R.U32.HI R0, RZ, R14, R5 ;  /* 0x0000000eff002219 */ /* 0x008fc60000011605 */
[----:B------:R-:W5:Y:S01]  /*7610*/  LD.E.128 R68, desc[UR48][R68.64] ;  /* 0x0000003044447980 */ /* 0x000f62000c101d00 */
[----:B------:R-:W-:Y:S01]  /*7620*/  VIADD R3, R29, 0x20 ;  /* 0x000000201d037836 */ /* 0x000fe20000000000 */
[--C-:B------:R-:W-:Y:S01]  /*7630*/  SHF.R.S32.HI R5, RZ, 0x1f, R0.reuse ;  /* 0x0000001fff057819 */ /* 0x100fe20000011400 */
[----:B------:R-:W-:Y:S01]  /*7640*/  IMAD.MOV R12, RZ, RZ, -R0 ;  /* 0x000000ffff0c7224 */ /* 0x000fe200078e0a00 */
[----:B------:R-:W-:Y:S01]  /*7650*/  UIADD3 UR5, UR5, UR7, URZ ;  /* 0x0000000705057290 */ /* 0x000fe2000fffe03f */
[----:B------:R-:W5:Y:S01]  /*7660*/  LD.E.128 R96, desc[UR48][R98.64] ;  /* 0x0000003062607980 */ /* 0x000f62000c101d00 */
[----:B------:R-:W-:Y:S01]  /*7670*/  UIADD3 UR37, UR37, 0x1, URZ ;  /* 0x0000000125257890 */ /* 0x000fe2000fffe03f */
[----:B0-----:R-:W-:Y:S01]  /*7680*/  IMAD R5, R5, R6, RZ ;  /* 0x0000000605057224 */ /* 0x001fe200078e02ff */
[----:B------:R-:W-:Y:S01]  /*7690*/  ULDC.64 UR6, c[0x0][0xbd8] ;  /* 0x0002f60000067ab9 */ /* 0x000fe20000000a00 */
[----:B------:R-:W-:Y:S01]  /*76a0*/  IMAD R213, R213, R12, R13 ;  /* 0x0000000cd5d57224 */ /* 0x000fe200078e020d */
[----:B------:R-:W5:Y:S01]  /*76b0*/  LD.E.128 R100, desc[UR48][R102.64] ;  /* 0x0000003066647980 */ /* 0x000f62000c101d00 */
[C---:B------:R-:W-:Y:S01]  /*76c0*/  IMAD R5, R0.reuse, R7, R5 ;  /* 0x0000000700057224 */ /* 0x040fe200078e0205 */
[----:B------:R-:W-:Y:S01]  /*76d0*/  ULDC.64 UR8, c[0x0][0xb80] ;  /* 0x0002e00000087ab9 */ /* 0x000fe20000000a00 */
[----:B------:R-:W-:Y:S01]  /*76e0*/  IMAD.WIDE.U32 R6, R0, R6, UR4 ;  /* 0x0000000400067e25 */ /* 0x000fe2000f8e0006 */
[----:B------:R-:W5:Y:S01]  /*76f0*/  LD.E.128 R104, desc[UR48][R106.64] ;  /* 0x000000306a687980 */ /* 0x000f62000c101d00 */
[----:B------:R-:W-:-:S03]  /*7700*/  SHF.R.S32.HI R0, RZ, 0x1f, R213 ;  /* 0x0000001fff007819 */ /* 0x000fc600000114d5 */
        /* <DEDUP_REMOVED lines=8> */
[----:B0-----:R-:W0:Y:S01]  /*7790*/  FENCE.VIEW.ASYNC.S ;  /* 0x00000000000073c6 */ /* 0x001e220000000000 */
[----:B------:R-:W-:Y:S01]  /*77a0*/  IMAD.IADD R7, R7, 0x1, R5 ;  /* 0x0000000107077824 */ /* 0x000fe200078e0205 */
[----:B------:R-:W-:Y:S01]  /*77b0*/  ISETP.GE.AND P1, PT, R3, R4, PT ;  /* 0x000000040300720c */ /* 0x000fe20003f26270 */
[----:B------:R-:W-:-:S02]  /*77c0*/  IMAD R0, R0, UR6, RZ ;  /* 0x0000000600007c24 */ /* 0x000fc4000f8e02ff */
[----:B------:R-:W-:Y:S02]  /*77d0*/  VIADD R3, R29, 0x40 ;  /* 0x000000401d037836 */ /* 0x000fe40000000000 */
[C---:B------:R-:W-:Y:S02]  /*77e0*/  IMAD R5, R213.reuse, UR7, R0 ;  /* 0x00000007d5057c24 */ /* 0x040fe4000f8e0200 */
[----:B------:R-:W-:Y:S01]  /*77f0*/  IMAD.WIDE.U32 R6, R213, UR6, R6 ;  /* 0x00000006d5067c25 */ /* 0x000fe2000f8e0006 */
[-C--:B------:R-:W-:Y:S02]  /*7800*/  ISETP.GE.AND P2, PT, R29, R4.reuse, PT ;  /* 0x000000041d00720c */ /* 0x080fe40003f46270 */
[----:B------:R-:W-:Y:S01]  /*7810*/  ISETP.GE.AND P0, PT, R3, R4, PT ;  /* 0x000000040300720c */ /* 0x000fe20003f06270 */
[----:B------:R-:W-:Y:S01]  /*7820*/  IMAD.IADD R3, R7, 0x1, R5 ;  /* 0x0000000107037824 */ /* 0x000fe200078e0205 */
[C---:B------:R-:W-:Y:S01]  /*7830*/  LEA R0, P3, R6.reuse, UR8, 0x1 ;  /* 0x0000000806007c11 */ /* 0x040fe2000f8608ff */
[----:B------:R-:W-:Y:S01]  /*7840*/  VIADD R207, R207, 0x32420 ;  /* 0x00032420cfcf7836 */ /* 0x000fe20000000000 */
[----:B------:R-:W-:Y:S01]  /*7850*/  UISETP.NE.AND UP0, UPT, UR37, 0x2, UPT ;  /* 0x000000022500788c */ /* 0x000fe2000bf05270 */
[----:B------:R-:W-:Y:S01]  /*7860*/  ULDC UR4, c[0x0][0xc] ;  /* 0x0000030000047ab9 */ /* 0x000fe20000000800 */
[----:B------:R-:W-:Y:S01]  /*7870*/  LEA.HI.X R5, R6, UR9, R3, 0x1, P3 ;  /* 0x0000000906057c11 */ /* 0x000fe200098f0c03 */
[----:B------:R-:W-:Y:S01]  /*7880*/  UIADD3 UR44, UR4, UR44, URZ ;  /* 0x0000002c042c7290 */ /* 0x000fe2000fffe03f */
[----:B------:R-:W-:Y:S01]  /*7890*/  PRMT R207, RZ, 0x654, R207 ;  /* 0x00000654ffcf7816 */ /* 0x000fe200000000cf */
[----:B------:R-:W-:Y:S01]  /*78a0*/  USEL UR4, URZ, 0x1, UP0 ;  /* 0x000000013f047887 */ /* 0x000fe20008000000 */
[----:B0-----:R2:W0:Y:S01]  /*78b0*/  SHFL.IDX PT, R12, R0, RZ, 0x181f ;  /* 0x00181fff000c7589 */ /* 0x00142200000e0000 */
[----:B------:R-:W-:Y:S01]  /*78c0*/  USEL UR37, UR37, URZ, UP0 ;  /* 0x0000003f25257287 */ /* 0x000fe20008000000 */
[----:B------:R2:W-:Y:S01]  /*78d0*/  SYNCS.ARRIVE.TRANS64.RED.A1T0 RZ, [R207+URZ], RZ ;  /* 0x000000ffcfff79a7 */ /* 0x0005e2000810043f */
[----:B------:R-:W-:Y:S01]  /*78e0*/  ULOP3.LUT UR36, UR36, UR4, URZ, 0x3c, !UPT ;  /* 0x0000000424247292 */ /* 0x000fe2000f8e3c3f */
[----:B------:R2:W1:Y:S01]  /*78f0*/  SHFL.IDX PT, R13, R5, RZ, 0x181f ;  /* 0x00181fff050d7589 */ /* 0x00046200000e0000 */
[----:B------:R-:W-:Y:S04]  /*7900*/  BSSY B0, `(.L_x_9243) ;  /* 0x0000012000007945 */ /* 0x000fe80003800000 */
[----:B------:R-:W-:Y:S06]  /*7910*/  @P2 BRA `(.L_x_9244) ;  /* 0x0000000000402947 */ /* 0x000fec0003800000 */
[----:B------:R-:W-:Y:S02]  /*7920*/  ULDC UR4, c[0x0][0xbc8] ;  /* 0x0002f20000047ab9 */ /* 0x000fe40000000800 */
[----:B------:R-:W-:Y:S02]  /*7930*/  ISETP.GE.AND P4, PT, R18, UR4, PT ;  /* 0x0000000412007c0c */ /* 0x000fe4000bf86270 */
[----:B------:R-:W-:Y:S02]  /*7940*/  ISETP.GE.AND P3, PT, R17, UR4, PT ;  /* 0x0000000411007c0c */ /* 0x000fe4000bf66270 */
[----:B------:R-:W-:Y:S02]  /*7950*/  ISETP.GE.AND P2, PT, R16, UR4, PT ;  /* 0x0000000410007c0c */ /* 0x000fe4000bf46270 */
[----:B------:R-:W-:-:S07]  /*7960*/  ISETP.GE.AND P5, PT, R2, UR4, PT ;  /* 0x0000000402007c0c */ /* 0x000fce000bfa6270 */
[----:B0-----:R-:W-:-:S04]  /*7970*/  @!P4 LEA R14, P6, R18, R12, 0x1 ;  /* 0x0000000c120ec211 */ /* 0x001fc800078c08ff */
[----:B-1----:R-:W-:Y:S02]  /*7980*/  @!P4 LEA.HI.X R15, R18, R13, R216, 0x1, P6 ;  /* 0x0000000d120fc211 */ /* 0x002fe400030f0cd8 */
[----:B--2---:R-:W-:Y:S01]  /*7990*/  @!P3 LEA R20, P6, R17, R12, 0x1 ;  /* 0x0000000c1114b211 */ /* 0x004fe200078c08ff */
        /* <DEDUP_REMOVED lines=8> */
.L_x_9244:
[----:B------:R-:W-:Y:S05]  /*7a20*/  BSYNC B0 ;  /* 0x0000000000007941 */ /* 0x000fea0003800000 */
.L_x_9243:
[----:B-1----:R1:W4:Y:S01]  /*7a30*/  SHFL.IDX PT, R13, R5, 0x1, 0x181f ;  /* 0x00381f00050d7f89 */ /* 0x00232200000e0000 */
        /* <DEDUP_REMOVED lines=8> */
[CC--:B0--3--:R-:W-:Y:S02]  /*7ac0*/  @!P3 LEA R14, P6, R18.reuse, R12.reuse, 0x1 ;  /* 0x0000000c120eb211 */ /* 0x0c9fe400078c08ff */
[CC--:B--2---:R-:W-:Y:S02]  /*7ad0*/  @!P2 LEA R20, P5, R17.reuse, R12.reuse, 0x1 ;  /* 0x0000000c1114a211 */ /* 0x0c4fe400078a08ff */
[-C--:B----4-:R-:W-:Y:S02]  /*7ae0*/  @!P3 LEA.HI.X R15, R18, R13.reuse, R216, 0x1, P6 ;  /* 0x0000000d120fb211 */ /* 0x090fe400030f0cd8 */
[----:B------:R-:W-:Y:S01]  /*7af0*/  @!P1 LEA R22, P6, R16, R12, 0x1 ;  /* 0x0000000c10169211 */ /* 0x000fe200078c08ff */
[----:B------:R-:W-:Y:S01]  /*7b00*/  @!P4 IMAD.WIDE R6, R2, 0x2, R12 ;  /* 0x000000020206c825 */ /* 0x000fe200078e020c */
[-C--:B------:R-:W-:Y:S02]  /*7b10*/  @!P2 LEA.HI.X R21, R17, R13.reuse, R215, 0x1, P5 ;  /* 0x0000000d1115a211 */ /* 0x080fe400028f0cd7 */
[----:B------:R-:W-:-:S02]  /*7b20*/  @!P1 LEA.HI.X R23, R16, R13, R214, 0x1, P6 ;  /* 0x0000000d10179211 */ /* 0x000fc400030f0cd6 */
[----:B-----5:R0:W-:Y:S04]  /*7b30*/  @!P4 ST.E.128 desc[UR48][R6.64], R36 ;  /* 0x000000240600c985 */ /* 0x0201e8000c101d30 */
[----:B------:R0:W-:Y:S04]  /*7b40*/  @!P3 ST.E.128 desc[UR48][R14.64], R52 ;  /* 0x000000340e00b985 */ /* 0x0001e8000c101d30 */
[----:B------:R0:W-:Y:S04]  /*7b50*/  @!P2 ST.E.128 desc[UR48][R20.64], R68 ;  /* 0x000000441400a985 */ /* 0x0001e8000c101d30 */
[----:B------:R0:W-:Y:S02]  /*7b60*/  @!P1 ST.E.128 desc[UR48][R22.64], R108 ;  /* 0x0000006c16009985 */ /* 0x0001e4000c101d30 */
.L_x_9246:
[----:B------:R-:W-:Y:S05]  /*7b70*/  BSYNC B0 ;  /* 0x0000000000007941 */ /* 0x000fea0003800000 */
.L_x_9245:
        /* <DEDUP_REMOVED lines=9> */
[-C--:B0--3--:R-:W-:Y:S02]  /*7c10*/  @!P4 LEA R14, P0, R18, R12.reuse, 0x1 ;  /* 0x0000000c120ec211 */ /* 0x089fe400078008ff */
[CC--:B--2---:R-:W-:Y:S02]  /*7c20*/  @!P5 LEA R20, P1, R17.reuse, R12.reuse, 0x1 ;  /* 0x0000000c1114d211 */ /* 0x0c4fe400078208ff */
[----:B------:R-:W-:Y:S02]  /*7c30*/  @!P6 LEA R22, P2, R16, R12, 0x1 ;  /* 0x0000000c1016e211 */ /* 0x000fe400078408ff */
[----:B-1----:R-:W-:Y:S01]  /*7c40*/  @!P3 IMAD.WIDE R6, R2, 0x2, R12 ;  /* 0x000000020206b825 */ /* 0x002fe200078e020c */
[-C--:B------:R-:W-:Y:S02]  /*7c50*/  @!P4 LEA.HI.X R15, R18, R13.reuse, R216, 0x1, P0 ;  /* 0x0000000d120fc211 */ /* 0x080fe400000f0cd8 */
[-C--:B------:R-:W-:Y:S02]  /*7c60*/  @!P5 LEA.HI.X R21, R17, R13.reuse, R215, 0x1, P1 ;  /* 0x0000000d1115d211 */ /* 0x080fe400008f0cd7 */
[----:B------:R-:W-:Y:S01]  /*7c70*/  @!P6 LEA.HI.X R23, R16, R13, R214, 0x1, P2 ;  /* 0x0000000d1017e211 */ /* 0x000fe200010f0cd6 */
[----:B-----5:R0:W-:Y:S04]  /*7c80*/  @!P3 ST.E.128 desc[UR48][R6.64], R40 ;  /* 0x000000280600b985 */ /* 0x0201e8000c101d30 */
[----:B------:R0:W-:Y:S04]  /*7c90*/  @!P4 ST.E.128 desc[UR48][R14.64], R56 ;  /* 0x000000380e00c985 */ /* 0x0001e8000c101d30 */
[----:B------:R0:W-:Y:S04]  /*7ca0*/  @!P5 ST.E.128 desc[UR48][R20.64], R96 ;  /* 0x000000601400d985 */ /* 0x0001e8000c101d30 */
[----:B------:R0:W-:Y:S02]  /*7cb0*/  @!P6 ST.E.128 desc[UR48][R22.64], R112 ;  /* 0x000000701600e985 */ /* 0x0001e4000c101d30 */
.L_x_9248:
[----:B------:R-:W-:Y:S05]  /*7cc0*/  BSYNC B0 ;  /* 0x0000000000007941 */ /* 0x000fea0003800000 */
.L_x_9247:
[----:B------:R-:W-:Y:S01]  /*7cd0*/  VIADD R3, R29, 0x60 ;  /* 0x000000601d037836 */ /* 0x000fe20000000000 */
[----:B0--3--:R0:W3:Y:S01]  /*7ce0*/  SHFL.IDX PT, R7, R5, 0x3, 0x181f ;  /* 0x00781f0005077f89 */ /* 0x0090e200000e0000 */
[----:B------:R-:W-:Y:S01]  /*7cf0*/  UIADD3 UR38, UR38, 0x1, URZ ;  /* 0x0000000126267890 */ /* 0x000fe2000fffe03f */
[----:B------:R-:W-:Y:S02]  /*7d00*/  BSSY B0, `(.L_x_9249) ;  /* 0x0000014000007945 */ /* 0x000fe40003800000 */
[----:B------:R-:W-:Y:S01]  /*7d10*/  ISETP.GE.AND P0, PT, R3, R4, PT ;  /* 0x000000040300720c */ /* 0x000fe20003f06270 */
[----:B------:R0:W0:-:S12]  /*7d20*/  SHFL.IDX PT, R6, R0, 0x3, 0x181f ;  /* 0x00781f0000067f89 */ /* 0x00001800000e0000 */
[----:B------:R-:W-:Y:S05]  /*7d30*/  @P0 BRA `(.L_x_9250) ;  /* 0x0000000000400947 */ /* 0x000fea0003800000 */
[----:B------:R-:W-:Y:S02]  /*7d40*/  ULDC UR4, c[0x0][0xbc8] ;  /* 0x0002f20000047ab9 */ /* 0x000fe40000000800 */
[----:B------:R-:W-:Y:S02]  /*7d50*/  ISETP.GE.AND P4, PT, R18, UR4, PT ;  /* 0x0000000412007c0c */ /* 0x000fe4000bf86270 */
[----:B------:R-:W-:Y:S02]  /*7d60*/  ISETP.GE.AND P5, PT, R17, UR4, PT ;  /* 0x0000000411007c0c */ /* 0x000fe4000bfa6270 */
[----:B------:R-:W-:Y:S02]  /*7d70*/  ISETP.GE.AND P6, PT, R16, UR4, PT ;  /* 0x0000000410007c0c */ /* 0x000fe4000bfc6270 */
[----:B------:R-:W-:-:S07]  /*7d80*/  ISETP.GE.AND P3, PT, R2, UR4, PT ;  /* 0x0000000402007c0c */ /* 0x000fce000bf66270 */
[-C--:B0-----:R-:W-:Y:S02]  /*7d90*/  @!P4 LEA R12, P0, R18, R6.reuse, 0x1 ;  /* 0x00000006120cc211 */ /* 0x081fe400078008ff */
[CC--:B------:R-:W-:Y:S02]  /*7da0*/  @!P5 LEA R14, P1, R17.reuse, R6.reuse, 0x1 ;  /* 0x00000006110ed211 */ /* 0x0c0fe400078208ff */
[----:B--2---:R-:W-:Y:S02]  /*7db0*/  @!P6 LEA R20, P2, R16, R6, 0x1 ;  /* 0x000000061014e211 */ /* 0x004fe400078408ff */
[----:B-1-34-:R-:W-:Y:S01]  /*7dc0*/  @!P3 IMAD.WIDE R4, R2, 0x2, R6 ;  /* 0x000000020204b825 */ /* 0x01afe200078e0206 */
[-C--:B------:R-:W-:Y:S02]  /*7dd0*/  @!P4 LEA.HI.X R13, R18, R7.reuse, R216, 0x1, P0 ;  /* 0x00000007120dc211 */ /* 0x080fe400000f0cd8 */
[-C--:B------:R-:W-:Y:S02]  /*7de0*/  @!P5 LEA.HI.X R15, R17, R7.reuse, R215, 0x1, P1 ;  /* 0x00000007110fd211 */ /* 0x080fe400008f0cd7 */
[----:B------:R-:W-:Y:S01]  /*7df0*/  @!P6 LEA.HI.X R21, R16, R7, R214, 0x1, P2 ;  /* 0x000000071015e211 */ /* 0x000fe200010f0cd6 */
[----:B-----5:R0:W-:Y:S04]  /*7e00*/  @!P3 ST.E.128 desc[UR48][R4.64], R8 ;  /* 0x000000080400b985 */ /* 0x0201e8000c101d30 */
[----:B------:R0:W-:Y:S04]  /*7e10*/  @!P4 ST.E.128 desc[UR48][R12.64], R60 ;  /* 0x0000003c0c00c985 */ /* 0x0001e8000c101d30 */
[----:B------:R0:W-:Y:S04]  /*7e20*/  @!P5 ST.E.128 desc[UR48][R14.64], R100 ;  /* 0x000000640e00d985 */ /* 0x0001e8000c101d30 */
[----:B------:R0:W-:Y:S02]  /*7e30*/  @!P6 ST.E.128 desc[UR48][R20.64], R116 ;  /* 0x000000741400e985 */ /* 0x0001e4000c101d30 */
.L_x_9250:
[----:B------:R-:W-:Y:S05]  /*7e40*/  BSYNC B0 ;  /* 0x0000000000007941 */ /* 0x000fea0003800000 */
.L_x_9249:
[----:B012-4-:R-:W0:Y:S02]  /*7e50*/  LDC R0, c[0x0][0xd34] ;  /* 0x00034d00ff007b82 */ /* 0x017e240000000800 */
[----:B0-----:R-:W-:-:S13]  /*7e60*/  ISETP.LE.AND P0, PT, R0, UR44, PT ;  /* 0x0000002c00007c0c */ /* 0x001fda000bf03270 */
[----:B------:R-:W-:Y:S05]  /*7e70*/  @!P0 BRA `(.L_x_9251) ;  /* 0xffffff8c00a08947 */ /* 0x000fea000383ffff */
[----:B------:R-:W-:Y:S05]  /*7e80*/  EXIT ;  /* 0x000000000000794d */ /* 0x000fea0003800000 */
.L_x_9216:
        /* <DEDUP_REMOVED lines=11> */
[----:B------:R-:W-:Y:S01]  /*7f40*/  ULDC.64 UR4, c[0x0][0x418] ;  /* 0x0001060000047ab9 */ /* 0x000fe20000000a00 */
[----:B------:R-:W-:Y:S01]  /*7f50*/  LOP3.LUT R16, R16, 0xfffffffd, RZ, 0xc0, !PT ;  /* 0xfffffffd10107812 */ /* 0x000fe200078ec0ff */
[----:B------:R-:W-:Y:S01]  /*7f60*/  UISETP.NE.U32.AND UP0, UPT, UR4, URZ, UPT ;  /* 0x0000003f0400728c */ /* 0x000fe2000bf05070 */
[----:B------:R-:W-:Y:S01]  /*7f70*/  LOP3.LUT R7, R27, 0x38, RZ, 0xc0, !PT ;  /* 0x000000381b077812 */ /* 0x000fe200078ec0ff */
[----:B------:R-:W-:Y:S01]  /*7f80*/  ULDC.64 UR6, c[0x0][0x2f0] ;  /* 0x0000bc0000067ab9 */ /* 0x000fe20000000a00 */
[----:B------:R-:W-:Y:S01]  /*7f90*/  ULDC UR4, c[0x0][0x424] ;  /* 0x0001090000047ab9 */ /* 0x000fe20000000800 */
[----:B------:R-:W-:Y:S01]  /*7fa0*/  UISETP.NE.AND.EX UP0, UPT, UR5, URZ, UPT, UP0 ;  /* 0x0000003f0500728c */ /* 0x000fe2000bf05300 */
[C---:B------:R-:W-:Y:S01]  /*7fb0*/  ISETP.GE.AND P2, PT, R7.reuse, UR9, PT ;  /* 0x0000000907007c0c */ /* 0x040fe2000bf46270 */
[----:B------:R-:W0:Y:S01]  /*7fc0*/  S2UR UR8, SR_CgaCtaId ;  /* 0x00000000000879c3 */ /* 0x000e220000008800 */
[C---:B------:R-:W-:Y:S01]  /*7fd0*/  LOP3.LUT R4, R7.reuse, 0x40, RZ, 0xfc, !PT ;  /* 0x0000004007047812 */ /* 0x040fe200078efcff */
[----:B------:R-:W-:Y:S01]  /*7fe0*/  USEL UR4, UR4, 0x1, UP0 ;  /* 0x0000000104047887 */ /* 0x000fe20008000000 */
[----:B------:R-:W-:Y:S01]  /*7ff0*/  LOP3.LUT R5, R7, 0x80, RZ, 0xfc, !PT ;  /* 0x0000008007057812 */ /* 0x000fe200078efcff */
[----:B------:R-:W-:Y:S01]  /*8000*/  UMOV UR37, 0x400 ;  /* 0x0000040000257882 */ /* 0x000fe20000000000 */
[----:B------:R-:W-:Y:S01]  /*8010*/  ISETP.GE.AND P1, PT, R4, UR9, PT ;  /* 0x0000000904007c0c */ /* 0x000fe2000bf26270 */
[----:B------:R-:W-:Y:S01]  /*8020*/  UIMAD UR36, UR4, UR6, URZ ;  /* 0x00000006042472a4 */ /* 0x000fe2000f8e023f */
[----:B------:R-:W-:Y:S01]  /*8030*/  ISETP.GE.AND P0, PT, R5, UR9, PT ;  /* 0x0000000905007c0c */ /* 0x000fe2000bf06270 */
[----:B------:R-:W-:Y:S01]  /*8040*/  ULDC UR11, c[0x0][0x3b8] ;  /* 0x0000ee00000b7ab9 */ /* 0x000fe20000000800 */
[----:B------:R-:W-:Y:S01]  /*8050*/  LOP3.LUT R6, R7, 0xc0, RZ, 0xfc, !PT ;  /* 0x000000c007067812 */ /* 0x000fe200078efcff */
[----:B------:R-:W-:Y:S01]  /*8060*/  UIADD3 UR4, UR36, 0x5f, URZ ;  /* 0x0000005f24047890 */ /* 0x000fe2000fffe03f */
[----:B------:R-:W-:Y:S01]  /*8070*/  SEL R3, RZ, 0x4, P0 ;  /* 0x00000004ff037807 */ /* 0x000fe20000000000 */
[----:B------:R1:W-:Y:S01]  /*8080*/  STL [R1+0x8], RZ ;  /* 0x000008ff01007387 */ /* 0x0003e20000100800 */
[----:B------:R-:W-:Y:S01]  /*8090*/  @P2 LOP3.LUT R16, R16, 0x2, RZ, 0xfc, !PT ;  /* 0x0000000210102812 */ /* 0x000fe200078efcff */
[----:B------:R-:W-:Y:S01]  /*80a0*/  UIMAD.WIDE UR4, UR4, 0x2aaaaaab, URZ ;  /* 0x2aaaaaab040478a5 */ /* 0x000fe2000f8e023f */
[----:B------:R-:W-:Y:S01]  /*80b0*/  SHF.R.U32.HI R36, RZ, 0x3, R19 ;  /* 0x00000003ff247819 */ /* 0x000fe20000011613 */
[----:B------:R-:W-:Y:S01]  /*80c0*/  ULDC UR10, c[0x0][0x2b8] ;  /* 0x0000ae00000a7ab9 */ /* 0x000fe20000000800 */
[----:B------:R-:W-:Y:S01]  /*80d0*/  LOP3.LUT R16, R16, 0xffffffef, RZ, 0xc0, !PT ;  /* 0xffffffef10107812 */ /* 0x000fe200078ec0ff */
[----:B------:R-:W-:Y:S01]  /*80e0*/  USHF.R.U32.HI UR4, URZ, 0x1f, UR5 ;  /* 0x0000001f3f047899 */ /* 0x000fe20008011605 */
[----:B------:R-:W-:Y:S01]  /*80f0*/  SEL R2, RZ, 0x1, P2 ;  /* 0x00000001ff027807 */ /* 0x000fe20001000000 */
[----:B------:R-:W-:Y:S01]  /*8100*/  IMAD.U32 R37, RZ, RZ, UR12 ;  /* 0x0000000cff257e24 */ /* 0x000fe2000f8e00ff */
[----:B------:R-:W-:Y:S01]  /*8110*/  @P1 LOP3.LUT R16, R16, 0x10, RZ, 0xfc, !PT ;  /* 0x0000001010101812 */ /* 0x000fe200078efcff */
[----:B------:R-:W-:Y:S01]  /*8120*/  ULEA.HI.SX32 UR4, UR5, UR4, 0x1c ;  /* 0x0000000405047291 */ /* 0x000fe2000f8fe23f */
[----:B------:R-:W-:Y:S01]  /*8130*/  SEL R0, RZ, 0x2, P1 ;  /* 0x00000002ff007807 */ /* 0x000fe20000800000 */
[----:B0-----:R-:W-:Y:S01]  /*8140*/  ULEA UR37, UR8, UR37, 0x18 ;  /* 0x0000002508257291 */ /* 0x001fe2000f8ec03f */
[----:B------:R-:W-:Y:S01]  /*8150*/  LOP3.LUT R16, R16, 0xfffffff7, RZ, 0xc0, !PT ;  /* 0xfffffff710107812 */ /* 0x000fe200078ec0ff */
[----:B------:R-:W-:Y:S01]  /*8160*/  UIADD3 UR5, UR4, -0x1, URZ ;  /* 0xffffffff04057890 */ /* 0x000fe2000fffe03f */
[----:B------:R-:W-:Y:S01]  /*8170*/  LOP3.LUT R36, R36, 0xf, RZ, 0xc0, !PT ;  /* 0x0000000f24247812 */ /* 0x000fe200078ec0ff */
[----:B------:R-:W-:Y:S01]  /*8180*/  IMAD.MOV.U32 R28, RZ, RZ, 0x1 ;  /* 0x00000001ff1c7424 */ /* 0x000fe200078e00ff */
[----:B------:R-:W-:Y:S01]  /*8190*/  @P0 LOP3.LUT R16, R16, 0x8, RZ, 0xfc, !PT ;  /* 0x0000000810100812 */ /* 0x000fe200078efcff */
[----:B------:R-:W-:Y:S01]  /*81a0*/  UIMAD UR8, UR5, -0x60, UR36 ;  /* 0xffffffa0050878a4 */ /* 0x000fe2000f8e0224 */
[----:B------:R-:W-:Y:S01]  /*81b0*/  ISETP.GE.AND P0, PT, R6, UR9, PT ;  /* 0x0000000906007c0c */ /* 0x000fe2000bf06270 */
[----:B------:R-:W-:Y:S01]  /*81c0*/  IMAD.MOV.U32 R18, RZ, RZ, RZ ;  /* 0x000000ffff127224 */ /* 0x000fe200078e00ff */
[----:B------:R-:W-:Y:S01]  /*81d0*/  LOP3.LUT R16, R16, 0xfffffffb, RZ, 0xc0, !PT ;  /* 0xfffffffb10107812 */ /* 0x000fe200078ec0ff */
[----:B------:R-:W-:Y:S01]  /*81e0*/  ULDC UR38, c[0x0][0x448] ;  /* 0x0001120000267ab9 */ /* 0x000fe20000000800 */
[----:B------:R-:W-:Y:S01]  /*81f0*/  IADD3 R3, R3, R0, R2 ;  /* 0x0000000003037210 */ /* 0x000fe20007ffe002 */
[----:B------:R-:W-:Y:S01]  /*8200*/  ULDC UR6, c[0x0][0x288] ;  /* 0x0000a20000067ab9 */ /* 0x000fe20000000800 */
[----:B------:R-:W-:Y:S01]  /*8210*/  SEL R2, RZ, 0x8, P0 ;  /* 0x00000008ff027807 */ /* 0x000fe20000000000 */
[----:B------:R-:W-:Y:S01]  /*8220*/  ULOP3.LUT UR41, UR39, 0x2, URZ, 0xfc, !UPT ;  /* 0x0000000227297892 */ /* 0x000fe2000f8efc3f */
[----:B------:R-:W-:Y:S01]  /*8230*/  IADD3 R35, -R36, UR8, RZ ;  /* 0x0000000824237c10 */ /* 0x000fe2000fffe1ff */
[----:B------:R-:W-:Y:S01]  /*8240*/  ULDC UR42, c[0x0][0xc] ;  /* 0x00000300002a7ab9 */ /* 0x000fe20000000800 */
[----:B------:R-:W-:Y:S01]  /*8250*/  LOP3.LUT R29, R29, 0xffff7fff, RZ, 0xc0, !PT ;  /* 0xffff7fff1d1d7812 */ /* 0x000fe200078ec0ff */
[----:B------:R-:W-:Y:S01]  /*8260*/  UIMAD UR38, UR38, UR6, URZ ;  /* 0x00000006262672a4 */ /* 0x000fe2000f8e023f */
[----:B------:R-:W-:Y:S01]  /*8270*/  IADD3 R2, R2, R3, RZ ;  /* 0x0000000302027210 */ /* 0x000fe20007ffe0ff */
[----:B------:R-:W-:Y:S01]  /*8280*/  IMAD.SHL.U32 R3, R19, 0x10, RZ ;  /* 0x0000001013037824 */ /* 0x000fe200078e00ff */
[----:B------:R-:W-:Y:S01]  /*8290*/  @P0 LOP3.LUT R16, R16, 0x4, RZ, 0xfc, !PT ;  /* 0x0000000410100812 */ /* 0x000fe200078efcff */
[----:B------:R-:W-:Y:S01]  /*82a0*/  UIADD3 UR40, UR4, -0x2, URZ ;  /* 0xfffffffe04287890 */ /* 0x000fe2000fffe03f */
[----:B------:R-:W-:-:S02]  /*82b0*/  ISETP.GE.AND P0, PT, R7, UR9, PT ;  /* 0x0000000907007c0c */ /* 0x000fc4000bf06270 */
[----:B------:R-:W-:Y:S02]  /*82c0*/  LOP3.LUT R16, R16, 0xbfffffff, RZ, 0xc0, !PT ;  /* 0xbfffffff10107812 */ /* 0x000fe400078ec0ff */
[C---:B------:R-:W-:Y:S02]  /*82d0*/  ISETP.LT.OR P3, PT, R35.reuse, 0x1, P0 ;  /* 0x000000012300780c */ /* 0x040fe40000761670 */
[C---:B------:R-:W-:Y:S02]  /*82e0*/  ISETP.LT.OR P2, PT, R35.reuse, 0x11, P0 ;  /* 0x000000112300780c */ /* 0x040fe40000741670 */
[----:B------:R-:W-:Y:S02]  /*82f0*/  ISETP.LT.OR P1, PT, R35, 0x21, P0 ;  /* 0x000000212300780c */ /* 0x000fe40000721670 */
[----:B------:R-:W-:Y:S02]  /*8300*/  LOP3.LUT R0, R27, 0x1f8, RZ, 0xc0, !PT ;  /* 0x000001f81b007812 */ /* 0x000fe400078ec0ff */
[----:B------:R-:W-:Y:S01]  /*8310*/  LOP3.LUT R30, R36, 0x70, R3, 0xf8, !PT ;  /* 0x00000070241e7812 */ /* 0x000fe200078ef803 */
[----:B------:R-:W-:Y:S01]  /*8320*/  IMAD.U32 R3, RZ, RZ, UR5 ;  /* 0x00000005ff037e24 */ /* 0x000fe2000f8e00ff */
[----:B------:R-:W-:-:S03]  /*8330*/  LOP3.LUT R0, R0, 0x38, R19, 0x78, !PT ;  /* 0x0000003800007812 */ /* 0x000fc600078e7813 */
[----:B------:R-:W-:Y:S02]  /*8340*/  @P3 LOP3.LUT R29, R29, 0x8000, RZ, 0xfc, !PT ;  /* 0x000080001d1d3812 */ /* 0x000fe400078efcff */
[----:B------:R-:W-:Y:S02]  /*8350*/  ISETP.LT.OR P3, PT, R35, 0x31, P0 ;  /* 0x000000312300780c */ /* 0x000fe40000761670 */
[----:B------:R-:W-:Y:S02]  /*8360*/  LOP3.LUT R29, R29, 0xffffbfff, RZ, 0xc0, !PT ;  /* 0xffffbfff1d1d7812 */ /* 0x000fe400078ec0ff */
[----:B------:R-:W-:Y:S01]  /*8370*/  LOP3.LUT R27, R0, 0x200, R27, 0xf8, !PT ;  /* 0x00000200001b7812 */ /* 0x000fe200078ef81b */
[----:B------:R-:W-:Y:S01]  /*8380*/  IMAD R0, R3, 0x60, R30 ;  /* 0x0000006003007824 */ /* 0x000fe200078e021e */
[----:B------:R-:W-:Y:S02]  /*8390*/  @P2 LOP3.LUT R29, R29, 0x4000, RZ, 0xfc, !PT ;  /* 0x000040001d1d2812 */ /* 0x000fe400078efcff */
[----:B------:R-:W-:-:S02]  /*83a0*/  ISETP.LT.OR P2, PT, R35, 0x41, P0 ;  /* 0x000000412300780c */ /* 0x000fc40000741670 */
[----:B------:R-:W-:Y:S01]  /*83b0*/  LOP3.LUT R29, R29, 0xffffdfff, RZ, 0xc0, !PT ;  /* 0xffffdfff1d1d7812 */ /* 0x000fe200078ec0ff */
[----:B------:R1:W-:Y:S01]  /*83c0*/  STL [R1+0xc], R0 ;  /* 0x00000c0001007387 */ /* 0x0003e20000100800 */
[----:B------:R-:W-:Y:S02]  /*83d0*/  LEA R8, R27, UR37, 0x1 ;  /* 0x000000251b087c11 */ /* 0x000fe4000f8e08ff */
[----:B------:R-:W-:Y:S02]  /*83e0*/  @P1 LOP3.LUT R29, R29, 0x2000, RZ, 0xfc, !PT ;  /* 0x000020001d1d1812 */ /* 0x000fe400078efcff */
[----:B------:R-:W-:Y:S02]  /*83f0*/  ISETP.LT.OR P1, PT, R35, 0x51, P0 ;  /* 0x000000512300780c */ /* 0x000fe40000721670 */
[----:B------:R-:W-:Y:S02]  /*8400*/  LOP3.LUT R29, R29, 0xfffffdff, RZ, 0xc0, !PT ;  /* 0xfffffdff1d1d7812 */ /* 0x000fe400078ec0ff */
[----:B------:R-:W-:-:S02]  /*8410*/  LOP3.LUT P0, RZ, R2, 0x2, RZ, 0xc0, !PT ;  /* 0x0000000202ff7812 */ /* 0x000fc4000780c0ff */
        /* <DEDUP_REMOVED lines=52> */
[----:B------:R-:W-:-:S03]  /*8760*/  LOP3.LUT R29, R29, 0xfffffffe, RZ, 0xc0, !PT ;  /* 0xfffffffe1d1d7812 */ /* 0x000fc600078ec0ff */
[----:B------:R-:W-:Y:S02]  /*8770*/  @P3 LOP3.LUT R16, R16, 0x80000000, RZ, 0xfc, !PT ;  /* 0x8000000010103812 */ /* 0x000fe400078efcff */
[----:B------:R-:W-:Y:S02]  /*8780*/  @P1 LOP3.LUT R29, R29, 0x1, RZ, 0xfc, !PT ;  /* 0x000000011d1d1812 */ /* 0x000fe400078efcff */
[----:B------:R-:W-:Y:S02]  /*8790*/  ISETP.LT.OR P1, PT, R35, 0x51, !P0 ;  /* 0x000000512300780c */ /* 0x000fe40004721670 */
[----:B------:R-:W-:Y:S02]  /*87a0*/  ISETP.GE.AND P0, PT, R0, UR36, PT ;  /* 0x0000002400007c0c */ /* 0x000fe4000bf06270 */
[----:B------:R-:W-:Y:S02]  /*87b0*/  LOP3.LUT R16, R16, 0xefffffff, RZ, 0xc0, !PT ;  /* 0xefffffff10107812 */ /* 0x000fe400078ec0ff */
[----:B------:R-:W-:-:S02]  /*87c0*/  ISETP.LT.U32.AND P0, PT, R30, 0x60, !P0 ;  /* 0x000000601e00780c */ /* 0x000fc40004701070 */
[----:B------:R-:W-:Y:S02]  /*87d0*/  @P2 LOP3.LUT R16, R16, 0x10000000, RZ, 0xfc, !PT ;  /* 0x1000000010102812 */ /* 0x000fe400078efcff */
[----:B------:R-:W-:Y:S02]  /*87e0*/  ISETP.GE.AND P2, PT, R4, UR11, PT ;  /* 0x0000000b04007c0c */ /* 0x000fe4000bf46270 */
[----:B------:R-:W-:Y:S02]  /*87f0*/  LOP3.LUT R16, R16, 0xffefffff, RZ, 0xc0, !PT ;  /* 0xffefffff10107812 */ /* 0x000fe400078ec0ff */
[----:B------:R-:W-:-:S04]  /*8800*/  LOP3.LUT R29, R29, 0xfffeffff, RZ, 0xc0, !PT ;  /* 0xfffeffff1d1d7812 */ /* 0x000fc800078ec0ff */
[----:B------:R-:W-:Y:S02]  /*8810*/  @P1 LOP3.LUT R29, R29, 0x10000, RZ, 0xfc, !PT ;  /* 0x000100001d1d1812 */ /* 0x000fe400078efcff */
[----:B------:R-:W-:Y:S02]  /*8820*/  @P0 LOP3.LUT R16, R16, 0x100000, RZ, 0xfc, !PT ;  /* 0x0010000010100812 */ /* 0x000fe400078efcff */
[----:B------:R-:W-:Y:S02]  /*8830*/  ISETP.GE.AND P1, PT, R5, UR11, PT ;  /* 0x0000000b05007c0c */ /* 0x000fe4000bf26270 */
[----:B------:R-:W-:Y:S02]  /*8840*/  LOP3.LUT R16, R16, 0xfffdffff, RZ, 0xc0, !PT ;  /* 0xfffdffff10107812 */ /* 0x000fe400078ec0ff */
[----:B------:R-:W-:Y:S02]  /*8850*/  ISETP.GE.AND P0, PT, R6, UR11, PT ;  /* 0x0000000b06007c0c */ /* 0x000fe4000bf06270 */
[----:B------:R-:W-:-:S02]  /*8860*/  @P2 LOP3.LUT R16, R16, 0x20000, RZ, 0xfc, !PT ;  /* 0x0002000010102812 */ /* 0x000fc400078efcff */
        /* <DEDUP_REMOVED lines=31> */
.L_x_9289:
        /* <DEDUP_REMOVED lines=24> */
[----:B0-2---:R-:W-:Y:S05]  /*8be0*/  @!P0 BRA `(.L_x_9253) ;  /* 0x0000000000408947 */ /* 0x005fea0003800000 */
[----:B------:R-:W-:Y:S01]  /*8bf0*/  MOV R2, 0x0 ;  /* 0x0000000000027802 */ /* 0x000fe20000000f00 */
[----:B------:R-:W-:Y:S01]  /*8c00*/  ULDC.64 UR4, c[0x4][0xf0] ;  /* 0x01003c0000047ab9 */ /* 0x000fe20000000a00 */
[----:B------:R-:W-:Y:S01]  /*8c10*/  ULDC.64 UR6, c[0x4][0xf8] ;  /* 0x01003e0000067ab9 */ /* 0x000fe20000000a00 */
[----:B------:R-:W-:Y:S01]  /*8c20*/  IMAD.U32 R4, RZ, RZ, UR4 ;  /* 0x00000004ff047e24 */ /* 0x000fe2000f8e00ff */
[----:B------:R-:W-:Y:S01]  /*8c30*/  MOV R8, 0x70 ;  /* 0x0000007000087802 */ /* 0x000fe20000000f00 */
        /* <DEDUP_REMOVED lines=8> */
[----:B------:R-:W-:-:S07]  /*8cc0*/  IMAD.MOV.U32 R13, RZ, RZ, RZ ;  /* 0x000000ffff0d7224 */ /* 0x000fce00078e00ff */
[----:B------:R-:W-:-:S07]  /*8cd0*/  LEPC R20, `(.L_x_9253) ;  /* 0x000000001014794e */ /* 0x000fce0000000000 */
[----:B0----5:R-:W-:Y:S05]  /*8ce0*/  CALL.ABS.NOINC R2 ;  /* 0x0000000002007343 */ /* 0x021fea0003c00000 */
.L_x_9253:
        /* <DEDUP_REMOVED lines=20> */
.L_x_9255:
        /* <DEDUP_REMOVED lines=15> */
.L_x_9254:
        /* <DEDUP_REMOVED lines=13> */
.L_x_9307:
        /* <DEDUP_REMOVED lines=33> */
.L_x_9257:
[----:B------:R-:W-:Y:S01]  /*9200*/  LEA R17, R18, UR37, 0x3 ;  /* 0x0000002512117c11 */ /* 0x000fe2000f8e18ff */
[----:B------:R-:W-:Y:S01]  /*9210*/  BSSY B0, `(.L_x_9258) ;  /* 0x0000004000007945 */ /* 0x000fe20003800000 */
[----:B------:R-:W-:-:S04]  /*9220*/  SHF.L.U32 R0, R28, 0x1f, RZ ;  /* 0x0000001f1c007819 */ /* 0x000fc800000006ff */
[----:B------:R-:W0:Y:S02]  /*9230*/  SYNCS.PHASECHK.TRANS64.TRYWAIT P0, [R17+URZ+0x32440], R0 ;  /* 0x03244000110075a7 */ /* 0x000e24000800017f */
[----:B0-----:R-:W-:Y:S05]  /*9240*/  @!P0 BRA `(.L_x_9259) ;  /* 0x0000003800ac8947 */ /* 0x001fea0003800000 */
.L_x_9308:
[----:B------:R-:W-:Y:S05]  /*9250*/  BSYNC B0 ;  /* 0x0000000000007941 */ /* 0x000fea0003800000 */
.L_x_9258:
[----:B0-----:R-:W-:Y:S01]  /*9260*/  SHF.R.S32.HI R0, RZ, 0x1f, R25 ;  /* 0x0000001fff007819 */ /* 0x001fe20000011419 */
[----:B------:R-:W0:Y:S01]  /*9270*/  S2R R20, SR_TID.X ;  /* 0x0000000000147919 */ /* 0x000e220000002100 */
[----:B------:R-:W-:Y:S01]  /*9280*/  ULDC.64 UR4, c[0x0][0x300] ;  /* 0x0000c00000047ab9 */ /* 0x000fe20000000a00 */
[----:B-----5:R-:W-:Y:S01]  /*9290*/  SHF.R.S32.HI R4, RZ, 0x1f, R23 ;  /* 0x0000001fff047819 */ /* 0x020fe20000011417 */
[----:B------:R-:W-:Y:S01]  /*92a0*/  IMAD.WIDE.U32 R2, R25, UR4, RZ ;  /* 0x0000000419027c25 */ /* 0x000fe2000f8e00ff */
[----:B------:R1:W-:Y:S01]  /*92b0*/  STL [R1], R0 ;  /* 0x0000000001007387 */ /* 0x0003e20000100800 */
[----:B------:R-:W-:-:S03]  /*92c0*/  LOP3.LUT P1, RZ, R16, 0x1, RZ, 0xc0, !PT ;  /* 0x0000000110ff7812 */ /* 0x000fc6000782c0ff */
[----:B------:R2:W-:Y:S01]  /*92d0*/  STL [R1+0x4], R4 ;  /* 0x0000040401007387 */ /* 0x0005e20000100800 */
[----:B-1----:R-:W-:-:S04]  /*92e0*/  IMAD R0, R0, UR4, RZ ;  /* 0x0000000400007c24 */ /* 0x002fc8000f8e02ff */
[----:B------:R-:W-:Y:S01]  /*92f0*/  IMAD R5, R25, UR5, R0 ;  /* 0x0000000519057c24 */ /* 0x000fe2000f8e0200 */
[----:B------:R-:W-:Y:S02]  /*9300*/  ULDC.64 UR4, c[0x0][0x310] ;  /* 0x0000c40000047ab9 */ /* 0x000fe40000000a00 */
[----:B------:R-:W-:Y:S02]  /*9310*/  IMAD R0, R4, UR4, RZ ;  /* 0x0000000404007c24 */ /* 0x000fe4000f8e02ff */
[----:B------:R-:W-:Y:S01]  /*9320*/  IADD3 R3, R3, R5, RZ ;  /* 0x0000000503037210 */ /* 0x000fe20007ffe0ff */
[----:B--2---:R-:W-:Y:S02]  /*9330*/  IMAD R4, R18, 0x1800, R27 ;  /* 0x0000180012047824 */ /* 0x004fe400078e021b */
        /* <DEDUP_REMOVED lines=57> */
[----:B--2---:R-:W-:Y:S01]  /*96d0*/  @P2 MOV R2, R6 ;  /* 0x0000000600022202 */ /* 0x004fe20000000f00 */
[----:B------:R-:W-:-:S05]  /*96e0*/  @P2 IMAD.MOV.U32 R3, RZ, RZ, R11 ;  /* 0x000000ffff032224 */ /* 0x000fca00078e000b */
[----:B-1----:R0:W-:Y:S02]  /*96f0*/  @P2 LDGSTS.E.BYPASS.LTC128B.128 [R7+0x1e400], desc[UR48][R2.64], !P1 ;  /* 0x1e40000002072fae */ /* 0x0021e4000c901d70 */
.L_x_9322:
        /* <DEDUP_REMOVED lines=10> */
.L_x_9261:
        /* <DEDUP_REMOVED lines=11> */
.L_x_9262:
[----:B------:R1:W-:Y:S02]  /*9850*/  SYNCS.ARRIVE.TRANS64.A1T0 RZ, [R17+URZ+0x32430], RZ ;  /* 0x032430ff11ff79a7 */ /* 0x0003e4000810003f */
[----:B------:R-:W-:Y:S05]  /*9860*/  WARPSYNC.ALL ;  /* 0x0000000000007948 */ /* 0x000fea0003800000 */
[----:B------:R-:W-:Y:S01]  /*9870*/  UIADD3 UR4, UR37, 0x18400, URZ ;  /* 0x0001840025047890 */ /* 0x000fe2000fffe03f */
[----:B------:R-:W-:-:S03]  /*9880*/  SHF.R.S32.HI R26, RZ, 0x1f, R22 ;  /* 0x0000001fff1a7819 */ /* 0x000fc60000011416 */
        /* <DEDUP_REMOVED lines=20> */
.L_x_9263:
[----:B------:R-:W2:Y:S01]  /*99d0*/  LDC R6, c[0x0][0x448] ;  /* 0x00011200ff067b82 */ /* 0x000ea20000000800 */
[----:B------:R-:W-:Y:S01]  /*99e0*/  IMAD.MOV R0, RZ, RZ, -R24 ;  /* 0x000000ffff007224 */ /* 0x000fe200078e0a18 */
[----:B------:R-:W-:Y:S01]  /*99f0*/  ULDC UR4, c[0x0][0xd38] ;  /* 0x00034e0000047ab9 */ /* 0x000fe20000000800 */
[----:B------:R-:W-:Y:S02]  /*9a00*/  LOP3.LUT R16, R16, 0xfff7ffff, RZ, 0xc0, !PT ;  /* 0xfff7ffff10107812 */ /* 0x000fe400078ec0ff */
[----:B------:R-:W-:Y:S01]  /*9a10*/  IMAD R0, R0, UR4, R37 ;  /* 0x0000000400007c24 */ /* 0x000fe2000f8e0225 */
[----:B------:R-:W-:-:S03]  /*9a20*/  ULDC.64 UR4, c[0x0][0x2d8] ;  /* 0x0000b60000047ab9 */ /* 0x000fc60000000a00 */
[----:B------:R-:W-:-:S05]  /*9a30*/  IMAD.SHL.U32 R0, R0, 0x80, RZ ;  /* 0x0000008000007824 */ /* 0x000fca00078e00ff */
[----:B------:R-:W-:-:S04]  /*9a40*/  LOP3.LUT R24, R30, R0, RZ, 0xfc, !PT ;  /* 0x000000001e187212 */ /* 0x000fc800078efcff */
[----:B------:R-:W-:Y:S02]  /*9a50*/  MOV R4, R24 ;  /* 0x0000001800047202 */ /* 0x000fe40000000f00 */
[----:B--2---:R-:W-:-:S13]  /*9a60*/  ISETP.NE.AND P0, PT, R6, 0x1, PT ;  /* 0x000000010600780c */ /* 0x004fda0003f05270 */
[----:B0-----:R-:W0:Y:S01]  /*9a70*/  @P0 LDC R3, c[0x0][0x44c] ;  /* 0x00011300ff030b82 */ /* 0x001e220000000800 */
[----:B------:R-:W-:-:S04]  /*9a80*/  @P0 LOP3.LUT R16, R16, 0x80000, RZ, 0xfc, !PT ;  /* 0x0008000010100812 */ /* 0x000fc800078efcff */
[----:B------:R-:W-:-:S03]  /*9a90*/  LOP3.LUT P1, RZ, R16, 0x4000000, RZ, 0xc0, !PT ;  /* 0x0400000010ff7812 */ /* 0x000fc6000782c0ff */
[----:B------:R-:W2:Y:S01]  /*9aa0*/  @P0 LDC R5, c[0x0][0x450] ;  /* 0x00011400ff050b82 */ /* 0x000ea20000000800 */
[----:B0-----:R-:W-:-:S05]  /*9ab0*/  @P0 IMAD.HI.U32 R2, R24, R3, RZ ;  /* 0x0000000318020227 */ /* 0x001fca00078e00ff */
[----:B--2---:R-:W-:Y:S01]  /*9ac0*/  @P0 SHF.R.U32.HI R4, RZ, R5, R2 ;  /* 0x00000005ff040219 */ /* 0x004fe20000011602 */
        /* <DEDUP_REMOVED lines=10> */
[----:B------:R-:W-:Y:S02]  /*9b70*/  IMAD.MOV R5, RZ, RZ, -R4 ;  /* 0x000000ffff057224 */ /* 0x000fe400078e0a04 */
[----:B------:R-:W-:-:S04]  /*9b80*/  IMAD.WIDE.U32 R2, R4, UR4, R2 ;  /* 0x0000000404027c25 */ /* 0x000fc8000f8e0002 */
[----:B------:R-:W-:Y:S01]  /*9b90*/  IMAD R5, R6, R5, R24 ;  /* 0x0000000506057224 */ /* 0x000fe200078e0218 */
        /* <DEDUP_REMOVED lines=15> */
[----:B------:R1:W-:Y:S01]  /*9c90*/  STL [R1+0x10], R17 ;  /* 0x0000101101007387 */ /* 0x0003e20000100800 */
[----:B------:R-:W-:Y:S01]  /*9ca0*/  IMAD.IADD R0, R36, 0x1, R0 ;  /* 0x0000000124007824 */ /* 0x000fe200078e0200 */
[----:B------:R-:W-:Y:S02]  /*9cb0*/  LOP3.LUT R16, R16, 0xfffff7ff, RZ, 0xc0, !PT ;  /* 0xfffff7ff10107812 */ /* 0x000fe400078ec0ff */
[----:B------:R-:W0:Y:S01]  /*9cc0*/  SHFL.IDX PT, R14, R4, RZ, 0x181f ;  /* 0x00181fff040e7589 */ /* 0x000e2200000e0000 */
[C---:B------:R-:W-:Y:S01]  /*9cd0*/  VIADD R6, R0.reuse, 0x10 ;  /* 0x0000001000067836 */ /* 0x040fe20000000000 */
[C---:B------:R-:W-:Y:S02]  /*9ce0*/  ISETP.GE.AND P2, PT, R0.reuse, UR38, PT ;  /* 0x0000002600007c0c */ /* 0x040fe4000bf46270 */
[----:B------:R-:W2:Y:S01]  /*9cf0*/  SHFL.IDX PT, R3, R5, RZ, 0x181f ;  /* 0x00181fff05037589 */ /* 0x000ea200000e0000 */
[----:B------:R-:W-:Y:S02]  /*9d00*/  IADD3 R13, R0, 0x40, RZ ;  /* 0x00000040000d7810 */ /* 0x000fe40007ffe0ff */
[----:B------:R-:W-:Y:S01]  /*9d10*/  LOP3.LUT R29, R29, 0xffefffff, RZ, 0xc0, !PT ;  /* 0xffefffff1d1d7812 */ /* 0x000fe200078ec0ff */
[----:B-1----:R-:W1:Y:S01]  /*9d20*/  S2R R17, SR_TID.X ;  /* 0x0000000000117919 */ /* 0x002e620000002100 */
[----:B------:R-:W-:Y:S01]  /*9d30*/  ISETP.GE.AND P4, PT, R13, UR38, PT ;  /* 0x000000260d007c0c */ /* 0x000fe2000bf86270 */
[----:B------:R-:W3:Y:S05]  /*9d40*/  SHFL.IDX PT, R10, R4, 0x1, 0x181f ;  /* 0x00381f00040a7f89 */ /* 0x000eea00000e0000 */
[----:B------:R-:W-:Y:S01]  /*9d50*/  @P2 LOP3.LUT R16, R16, 0x800, RZ, 0xfc, !PT ;  /* 0x0000080010102812 */ /* 0x000fe200078efcff */
[----:B------:R-:W4:Y:S03]  /*9d60*/  SHFL.IDX PT, R2, R5, 0x1, 0x181f ;  /* 0x00381f0005027f89 */ /* 0x000f2600000e0000 */
[----:B------:R-:W-:Y:S01]  /*9d70*/  LOP3.LUT R16, R16, 0xfffffbff, RZ, 0xc0, !PT ;  /* 0xfffffbff10107812 */ /* 0x000fe200078ec0ff */
[----:B------:R-:W4:Y:S04]  /*9d80*/  SHFL.IDX PT, R9, R4, 0x2, 0x181f ;  /* 0x00581f0004097f89 */ /* 0x000f2800000e0000 */
[----:B------:R-:W4:Y:S04]  /*9d90*/  SHFL.IDX PT, R8, R5, 0x2, 0x181f ;  /* 0x00581f0005087f89 */ /* 0x000f2800000e0000 */
[----:B------:R-:W4:Y:S04]  /*9da0*/  SHFL.IDX PT, R7, R4, 0x3, 0x181f ;  /* 0x00781f0004077f89 */ /* 0x000f2800000e0000 */
[----:B------:R-:W-:Y:S04]  /*9db0*/  SHFL.IDX PT, R21, R4, 0x5, 0x181f ;  /* 0x00b81f0004157f89 */ /* 0x000fe800000e0000 */
[----:B------:R-:W-:Y:S01]  /*9dc0*/  SHFL.IDX PT, R15, R4, 0x6, 0x181f ;  /* 0x00d81f00040f7f89 */ /* 0x000fe200000e0000 */
[----:B-1----:R-:W-:-:S05]  /*9dd0*/  IMAD.SHL.U32 R17, R17, 0x8, RZ ;  /* 0x0000000811117824 */ /* 0x002fca00078e00ff */
[----:B------:R-:W-:-:S04]  /*9de0*/  LOP3.LUT R17, R17, 0x38, RZ, 0xc0, !PT ;  /* 0x0000003811117812 */ /* 0x000fc800078ec0ff */
[C---:B0-----:R-:W-:Y:S02]  /*9df0*/  @!P2 LEA R12, P0, R17.reuse, R14, 0x1 ;  /* 0x0000000e110ca211 */ /* 0x041fe400078008ff */
[----:B------:R-:W-:Y:S03]  /*9e00*/  SHFL.IDX PT, R14, R4, 0x4, 0x181f ;  /* 0x00981f00040e7f89 */ /* 0x000fe600000e0000 */
[----:B--2---:R-:W-:Y:S01]  /*9e10*/  @!P2 IMAD.X R3, RZ, RZ, R3, P0 ;  /* 0x000000ffff03a224 */ /* 0x004fe200000e0603 */
[----:B------:R-:W-:Y:S02]  /*9e20*/  ISETP.GE.AND P2, PT, R6, UR38, PT ;  /* 0x0000002606007c0c */ /* 0x000fe4000bf46270 */
[----:B------:R-:W0:Y:S11]  /*9e30*/  SHFL.IDX PT, R6, R5, 0x3, 0x181f ;  /* 0x00781f0005067f89 */ /* 0x000e3600000e0000 */
[----:B---3--:R-:W-:-:S02]  /*9e40*/  @!P2 LEA R10, P0, R17, R10, 0x1 ;  /* 0x0000000a110aa211 */ /* 0x008fc400078008ff */
[----:B------:R-:W-:-:S03]  /*9e50*/  @P2 LOP3.LUT R16, R16, 0x400, RZ, 0xfc, !PT ;  /* 0x0000040010102812 */ /* 0x000fc600078efcff */
[----:B----4-:R-:W-:Y:S01]  /*9e60*/  @!P2 IMAD.X R11, RZ, RZ, R2, P0 ;  /* 0x000000ffff0ba224 */ /* 0x010fe200000e0602 */
[----:B------:R-:W-:Y:S01]  /*9e70*/  LOP3.LUT R16, R16, 0xfffffdff, RZ, 0xc0, !PT ;  /* 0xfffffdff10107812 */ /* 0x000fe200078ec0ff */
[----:B------:R-:W-:-:S05]  /*9e80*/  VIADD R2, R0, 0x20 ;  /* 0x0000002000027836 */ /* 0x000fca0000000000 */
[----:B------:R-:W-:Y:S01]  /*9e90*/  ISETP.GE.AND P6, PT, R2, UR38, PT ;  /* 0x0000002602007c0c */ /* 0x000fe2000bfc6270 */
[----:B------:R-:W-:-:S05]  /*9ea0*/  VIADD R2, R0, 0x30 ;  /* 0x0000003000027836 */ /* 0x000fca0000000000 */
[----:B------:R-:W-:Y:S02]  /*9eb0*/  ISETP.GE.AND P5, PT, R2, UR38, PT ;  /* 0x0000002602007c0c */ /* 0x000fe4000bfa6270 */
[----:B------:R-:W1:Y:S05]  /*9ec0*/  SHFL.IDX PT, R2, R5, 0x4, 0x181f ;  /* 0x00981f0005027f89 */ /* 0x000e6a00000e0000 */
[----:B------:R-:W-:Y:S02]  /*9ed0*/  @!P6 LEA R9, P0, R17, R9, 0x1 ;  /* 0x000000091109e211 */ /* 0x000fe400078008ff */
[----:B------:R-:W-:Y:S02]  /*9ee0*/  @P6 LOP3.LUT R16, R16, 0x200, RZ, 0xfc, !PT ;  /* 0x0000020010106812 */ /* 0x000fe400078efcff */
[----:B------:R-:W-:Y:S01]  /*9ef0*/  @P6 LOP3.LUT R29, R29, 0x100000, RZ, 0xfc, !PT ;  /* 0x001000001d1d6812 */ /* 0x000fe200078efcff */
[----:B------:R-:W-:Y:S01]  /*9f00*/  @!P6 IMAD.X R8, RZ, RZ, R8, P0 ;  /* 0x000000ffff08e224 */ /* 0x000fe200000e0608 */
[----:B------:R-:W-:-:S02]  /*9f10*/  @!P5 LEA R7, P0, R17, R7, 0x1 ;  /* 0x000000071107d211 */ /* 0x000fc400078008ff */
[C---:B------:R-:W-:Y:S02]  /*9f20*/  LOP3.LUT P6, RZ, R16.reuse, 0x800, RZ, 0xc0, !PT ;  /* 0x0000080010ff7812 */ /* 0x040fe400078cc0ff */
[----:B------:R-:W-:Y:S01]  /*9f30*/  LOP3.LUT R16, R16, 0xfffffeff, RZ, 0xc0, !PT ;  /* 0xfffffeff10107812 */ /* 0x000fe200078ec0ff */
[----:B0-----:R-:W-:Y:S01]  /*9f40*/  @!P5 IMAD.X R6, RZ, RZ, R6, P0 ;  /* 0x000000ffff06d224 */ /* 0x001fe200000e0606 */
[----:B------:R-:W-:Y:S02]  /*9f50*/  @!P4 LEA R14, P0, R17, R14, 0x1 ;  /* 0x0000000e110ec211 */ /* 0x000fe400078008ff */
[----:B------:R-:W-:-:S04]  /*9f60*/  @P5 LOP3.LUT R16, R16, 0x100, RZ, 0xfc, !PT ;  /* 0x0000010010105812 */ /* 0x000fc800078efcff */
[----:B------:R-:W-:Y:S01]  /*9f70*/  LOP3.LUT R16, R16, 0xffffff7f, RZ, 0xc0, !PT ;  /* 0xffffff7f10107812 */ /* 0x000fe200078ec0ff */
[----:B-1----:R-:W-:Y:S02]  /*9f80*/  @!P4 IMAD.X R13, RZ, RZ, R2, P0 ;  /* 0x000000ffff0dc224 */ /* 0x002fe400000e0602 */
[----:B------:R-:W-:Y:S01]  /*9f90*/  VIADD R2, R0, 0x50 ;  /* 0x0000005000027836 */ /* 0x000fe20000000000 */
[----:B------:R-:W-:-:S04]  /*9fa0*/  @P4 LOP3.LUT R16, R16, 0x80, RZ, 0xfc, !PT ;  /* 0x0000008010104812 */ /* 0x000fc800078efcff */
[----:B------:R-:W-:Y:S01]  /*9fb0*/  ISETP.GE.AND P3, PT, R2, UR38, PT ;  /* 0x0000002602007c0c */ /* 0x000fe2000bf66270 */
[----:B------:R-:W-:Y:S01]  /*9fc0*/  VIADD R2, R0, 0x60 ;  /* 0x0000006000027836 */ /* 0x000fe20000000000 */
[----:B------:R-:W-:-:S04]  /*9fd0*/  LOP3.LUT R16, R16, 0xffffffbf, RZ, 0xc0, !PT ;  /* 0xffffffbf10107812 */ /* 0x000fc800078ec0ff */
[----:B------:R-:W-:Y:S02]  /*9fe0*/  ISETP.GE.AND P2, PT, R2, UR38, PT ;  /* 0x0000002602007c0c */ /* 0x000fe4000bf46270 */
[----:B------:R-:W0:Y:S05]  /*9ff0*/  SHFL.IDX PT, R2, R5, 0x5, 0x181f ;  /* 0x00b81f0005027f89 */ /* 0x000e2a00000e0000 */
[----:B------:R-:W-:Y:S02]  /*a000*/  @!P3 LEA R21, P0, R17, R21, 0x1 ;  /* 0x000000151115b211 */ /* 0x000fe400078008ff */
[----:B------:R-:W-:-:S04]  /*a010*/  @P3 LOP3.LUT R16, R16, 0x40, RZ, 0xfc, !PT ;  /* 0x0000004010103812 */ /* 0x000fc800078efcff */
[----:B------:R-:W-:-:S04]  /*a020*/  LOP3.LUT R16, R16, 0xffffffdf, RZ, 0xc0, !PT ;  /* 0xffffffdf10107812 */ /* 0x000fc800078ec0ff */
[----:B------:R-:W-:Y:S01]  /*a030*/  @P2 LOP3.LUT R16, R16, 0x20, RZ, 0xfc, !PT ;  /* 0x0000002010102812 */ /* 0x000fe200078efcff */
[----:B0-----:R-:W-:Y:S01]  /*a040*/  @!P3 IMAD.X R20, RZ, RZ, R2, P0 ;  /* 0x000000ffff14b224 */ /* 0x001fe200000e0602 */
[----:B------:R-:W-:Y:S01]  /*a050*/  @!P2 LEA R17, P0, R17, R15, 0x1 ;  /* 0x0000000f1111a211 */ /* 0x000fe200078008ff */
[----:B------:R-:W0:Y:S04]  /*a060*/  SHFL.IDX PT, R2, R5, 0x6, 0x181f ;  /* 0x00d81f0005027f89 */ /* 0x000e2800000e0000 */
[----:B0-----:R-:W-:Y:S01]  /*a070*/  @!P2 IMAD.X R15, RZ, RZ, R2, P0 ;  /* 0x000000ffff0fa224 */ /* 0x001fe200000e0602 */
[----:B------:R-:W-:Y:S01]  /*a080*/  LOP3.LUT P0, RZ, R16, 0x400, RZ, 0xc0, !PT ;  /* 0x0000040010ff7812 */ /* 0x000fe2000780c0ff */
[----:B------:R-:W-:Y:S01]  /*a090*/  @!P6 IMAD.MOV.U32 R2, RZ, RZ, R12 ;  /* 0x000000ffff02e224 */ /* 0x000fe200078e000c */
[----:B------:R-:W-:-:S05]  /*a0a0*/  LEA R12, R27, UR37, 0x1 ;  /* 0x000000251b0c7c11 */ /* 0x000fca000f8e08ff */
[----:B------:R0:W-:Y:S01]  /*a0b0*/  @!P6 LDGSTS.E.BYPASS.LTC128B.128 [R12+0x18400], desc[UR48][R2.64], !P1 ;  /* 0x18400000020cefae */ /* 0x0001e2000c901d70 */
[----:B------:R-:W-:-:S05]  /*a0c0*/  LOP3.LUT P6, RZ, R29, 0x100000, RZ, 0xc0, !PT ;  /* 0x001000001dff7812 */ /* 0x000fca00078cc0ff */
[----:B0-----:R-:W-:Y:S02]  /*a0d0*/  @!P0 IMAD.MOV.U32 R2, RZ, RZ, R10 ;  /* 0x000000ffff028224 */ /* 0x001fe400078e000a */
[----:B------:R-:W-:-:S05]  /*a0e0*/  @!P0 IMAD.MOV.U32 R3, RZ, RZ, R11 ;  /* 0x000000ffff038224 */ /* 0x000fca00078e000b */
[----:B------:R0:W-:Y:S02]  /*a0f0*/  @!P0 LDGSTS.E.BYPASS.LTC128B.128 [R12+0x18c00], desc[UR48][R2.64], !P1 ;  /* 0x18c00000020c8fae */ /* 0x0001e4000c901d70 */
        /* <DEDUP_REMOVED lines=9> */
[----:B0-----:R-:W-:Y:S01]  /*a190*/  @!P3 MOV R2, R21 ;  /* 0x000000150002b202 */ /* 0x001fe20000000f00 */
[----:B------:R-:W-:-:S05]  /*a1a0*/  @!P3 IMAD.MOV.U32 R3, RZ, RZ, R20 ;  /* 0x000000ffff03b224 */ /* 0x000fca00078e0014 */
[----:B------:R0:W-:Y:S02]  /*a1b0*/  @!P3 LDGSTS.E.BYPASS.LTC128B.128 [R12+0x1ac00], desc[UR48][R2.64], !P1 ;  /* 0x1ac00000020cbfae */ /* 0x0001e4000c901d70 */
[----:B0-----:R-:W-:Y:S02]  /*a1c0*/  @!P2 IMAD.MOV.U32 R2, RZ, RZ, R17 ;  /* 0x000000ffff02a224 */ /* 0x001fe400078e0011 */
[----:B------:R0:W5:Y:S01]  /*a1d0*/  LDL.LU R17, [R1+0x10] ;  /* 0x0000100001117983 */ /* 0x0001620000300800 */
[----:B------:R-:W-:-:S03]  /*a1e0*/  @!P2 IMAD.MOV.U32 R3, RZ, RZ, R15 ;  /* 0x000000ffff03a224 */ /* 0x000fc600078e000f */
[----:B------:R0:W1:Y:S04]  /*a1f0*/  SHFL.IDX PT, R14, R4, 0x7, 0x181f ;  /* 0x00f81f00040e7f89 */ /* 0x00006800000e0000 */
[----:B------:R0:W-:Y:S04]  /*a200*/  @!P2 LDGSTS.E.BYPASS.LTC128B.128 [R12+0x1b400], desc[UR48][R2.64], !P1 ;  /* 0x1b400000020cafae */ /* 0x0001e8000c901d70 */
[----:B------:R-:W2:Y:S02]  /*a210*/  SHFL.IDX PT, R5, R5, 0x7, 0x181f ;  /* 0x00f81f0005057f89 */ /* 0x000ea400000e0000 */
.L_x_9339:
[----:B0-----:R-:W0:Y:S01]  /*a220*/  S2R R2, SR_TID.X ;  /* 0x0000000000027919 */ /* 0x001e220000002100 */
[----:B------:R-:W-:Y:S01]  /*a230*/  VIADD R0, R0, 0x70 ;  /* 0x0000007000007836 */ /* 0x000fe20000000000 */
[----:B------:R-:W-:Y:S02]  /*a240*/  LEA R4, R27, UR37, 0x1 ;  /* 0x000000251b047c11 */ /* 0x000fe4000f8e08ff */
[----:B------:R-:W-:Y:S02]  /*a250*/  LOP3.LUT R16, R16, 0xffffdfff, RZ, 0xc0, !PT ;  /* 0xffffdfff10107812 */ /* 0x000fe400078ec0ff */
[----:B------:R-:W-:-:S13]  /*a260*/  ISETP.GE.AND P2, PT, R0, UR38, PT ;  /* 0x0000002600007c0c */ /* 0x000fda000bf46270 */
[----:B------:R-:W-:Y:S01]  /*a270*/  @P2 LOP3.LUT R16, R16, 0x2000, RZ, 0xfc, !PT ;  /* 0x0000200010102812 */ /* 0x000fe200078efcff */
[----:B0-----:R-:W-:-:S05]  /*a280*/  IMAD.SHL.U32 R2, R2, 0x8, RZ ;  /* 0x0000000802027824 */ /* 0x001fca00078e00ff */
[----:B------:R-:W-:-:S04]  /*a290*/  LOP3.LUT R2, R2, 0x38, RZ, 0xc0, !PT ;  /* 0x0000003802027812 */ /* 0x000fc800078ec0ff */
[----:B-1----:R-:W-:-:S05]  /*a2a0*/  @!P2 LEA R2, P0, R2, R14, 0x1 ;  /* 0x0000000e0202a211 */ /* 0x002fca00078008ff */
        /* <DEDUP_REMOVED lines=18> */
[----:B------:R-:W-:Y:S01]  /*a3d0*/  IMAD.U32 R4, RZ, RZ, UR6 ;  /* 0x00000006ff047e24 */ /* 0x000fe2000f8e00ff */
[----:B------:R-:W-:Y:S01]  /*a3e0*/  MOV R13, RZ ;  /* 0x000000ff000d7202 */ /* 0x000fe20000000f00 */
[----:B------:R-:W0:Y:S01]  /*a3f0*/  LDC.64 R2, c[0x4][R2] ;  /* 0x0100000002027b82 */ /* 0x000e220000000a00 */
        /* <DEDUP_REMOVED lines=8> */
[----:B0----5:R-:W-:Y:S05]  /*a480*/  CALL.ABS.NOINC R2 ;  /* 0x0000000002007343 */ /* 0x021fea0003c00000 */
.L_x_9265:
[----:B------:R-:W0:Y:S01]  /*a490*/  LDC R2, c[0x0][0x448] ;  /* 0x00011200ff027b82 */ /* 0x000e220000000800 */
[----:B------:R-:W-:Y:S01]  /*a4a0*/  IMAD.MOV.U32 R0, RZ, RZ, R24 ;  /* 0x000000ffff007224 */ /* 0x000fe200078e0018 */
[----:B------:R-:W-:Y:S01]  /*a4b0*/  ULDC.64 UR4, c[0x0][0x3d8] ;  /* 0x0000f60000047ab9 */ /* 0x000fe20000000a00 */
[----:B------:R-:W1:Y:S01]  /*a4c0*/  S2R R21, SR_TID.X ;  /* 0x0000000000157919 */ /* 0x000e620000002100 */
[----:B------:R-:W-:Y:S01]  /*a4d0*/  ULDC UR6, c[0x0][0x448] ;  /* 0x0001120000067ab9 */ /* 0x000fe20000000800 */
[C---:B------:R-:W-:Y:S02]  /*a4e0*/  LOP3.LUT P5, RZ, R16.reuse, 0x40000, RZ, 0xc0, !PT ;  /* 0x0004000010ff7812 */ /* 0x040fe400078ac0ff */
[C---:B------:R-:W-:Y:S02]  /*a4f0*/  LOP3.LUT P4, RZ, R16.reuse, 0x20000, RZ, 0xc0, !PT ;  /* 0x0002000010ff7812 */ /* 0x040fe4000788c0ff */
[C---:B------:R-:W-:Y:S02]  /*a500*/  LOP3.LUT P3, RZ, R16.reuse, 0x10000, RZ, 0xc0, !PT ;  /* 0x0001000010ff7812 */ /* 0x040fe4000786c0ff */
[----:B------:R-:W-:-:S02]  /*a510*/  LOP3.LUT P1, RZ, R16, 0x8000, RZ, 0xc0, !PT ;  /* 0x0000800010ff7812 */ /* 0x000fc4000782c0ff */
[----:B------:R-:W-:Y:S02]  /*a520*/  LEA R20, R27, UR37, 0x1 ;  /* 0x000000251b147c11 */ /* 0x000fe4000f8e08ff */
[----:B0-----:R-:W-:Y:S01]  /*a530*/  ISETP.NE.AND P6, PT, R2, 0x1, PT ;  /* 0x000000010200780c */ /* 0x001fe20003fc5270 */
[----:B-1----:R-:W-:-:S12]  /*a540*/  IMAD.SHL.U32 R21, R21, 0x8, RZ ;  /* 0x0000000815157824 */ /* 0x002fd800078e00ff */
[----:B------:R-:W0:Y:S01]  /*a550*/  @P6 LDC R3, c[0x0][0x44c] ;  /* 0x00011300ff036b82 */ /* 0x000e220000000800 */
[----:B------:R-:W-:-:S07]  /*a560*/  LOP3.LUT R21, R21, 0x38, RZ, 0xc0, !PT ;  /* 0x0000003815157812 */ /* 0x000fce00078ec0ff */
[----:B------:R-:W1:Y:S01]  /*a570*/  @P6 LDC R2, c[0x0][0x450] ;  /* 0x00011400ff026b82 */ /* 0x000e620000000800 */
[----:B0-----:R-:W-:-:S05]  /*a580*/  @P6 IMAD.HI.U32 R3, R24, R3, RZ ;  /* 0x0000000318036227 */ /* 0x001fca00078e00ff */
[----:B-1----:R-:W-:Y:S01]  /*a590*/  @P6 SHF.R.U32.HI R0, RZ, R2, R3 ;  /* 0x00000002ff006219 */ /* 0x002fe20000011603 */
[----:B------:R-:W-:-:S03]  /*a5a0*/  IMAD R2, R31, UR4, RZ ;  /* 0x000000041f027c24 */ /* 0x000fc6000f8e02ff */
[----:B------:R-:W-:Y:S01]  /*a5b0*/  SHF.R.S32.HI R4, RZ, 0x1f, R0 ;  /* 0x0000001fff047819 */ /* 0x000fe20000011400 */
        /* <DEDUP_REMOVED lines=10> */
[----:B------:R-:W-:Y:S02]  /*a660*/  IMAD.MOV R5, RZ, RZ, -R0 ;  /* 0x000000ffff057224 */ /* 0x000fe400078e0a00 */
[----:B------:R-:W-:Y:S02]  /*a670*/  IMAD R7, R0, UR5, R7 ;  /* 0x0000000500077c24 */ /* 0x000fe4000f8e0207 */
[----:B------:R-:W-:-:S02]  /*a680*/  IMAD R5, R5, UR6, R24 ;  /* 0x0000000605057c24 */ /* 0x000fc4000f8e0218 */
[----:B------:R-:W-:Y:S01]  /*a690*/  IMAD.WIDE.U32 R2, R0, UR4, R2 ;  /* 0x0000000400027c25 */ /* 0x000fe2000f8e0002 */
[----:B------:R-:W-:Y:S02]  /*a6a0*/  ULDC.64 UR4, c[0x0][0x3c8] ;  /* 0x0000f20000047ab9 */ /* 0x000fe40000000a00 */
[----:B------:R-:W-:Y:S01]  /*a6b0*/  SHF.R.S32.HI R0, RZ, 0x1f, R5 ;  /* 0x0000001fff007819 */ /* 0x000fe20000011405 */
[----:B------:R-:W-:-:S04]  /*a6c0*/  IMAD.IADD R3, R3, 0x1, R7 ;  /* 0x0000000103037824 */ /* 0x000fc800078e0207 */
        /* <DEDUP_REMOVED lines=10> */
[C---:B------:R-:W-:Y:S02]  /*a770*/  LOP3.LUT P6, RZ, R16.reuse, 0x800, RZ, 0xc0, !PT ;  /* 0x0000080010ff7812 */ /* 0x040fe400078cc0ff */
[----:B------:R-:W-:Y:S01]  /*a780*/  LOP3.LUT P2, RZ, R16, 0x400, RZ, 0xc0, !PT ;  /* 0x0000040010ff7812 */ /* 0x000fe2000784c0ff */
[----:B------:R-:W1:Y:S04]  /*a790*/  SHFL.IDX PT, R2, R4, RZ, 0x181f ;  /* 0x00181fff04027589 */ /* 0x000e6800000e0000 */
[----:B------:R-:W-:Y:S06]  /*a7a0*/  SHFL.IDX PT, R5, R4, 0x1, 0x181f ;  /* 0x00381f0004057f89 */ /* 0x000fec00000e0000 */
[----:B0-----:R-:W-:-:S05]  /*a7b0*/  @!P6 LEA R14, P0, R21, R14, 0x1 ;  /* 0x0000000e150ee211 */ /* 0x001fca00078008ff */
[----:B-1----:R-:W-:Y:S02]  /*a7c0*/  @!P6 IMAD.X R3, RZ, RZ, R2, P0 ;  /* 0x000000ffff03e224 */ /* 0x002fe400000e0602 */
[----:B------:R-:W-:Y:S02]  /*a7d0*/  @!P6 IMAD.MOV.U32 R2, RZ, RZ, R14 ;  /* 0x000000ffff02e224 */ /* 0x000fe400078e000e */
[----:B------:R-:W0:Y:S04]  /*a7e0*/  SHFL.IDX PT, R14, R0, 0x1, 0x181f ;  /* 0x00381f00000e7f89 */ /* 0x000e2800000e0000 */
[----:B------:R-:W-:Y:S04]  /*a7f0*/  @!P6 LDGSTS.E.BYPASS.LTC128B.128 [R20+0x22400], desc[UR48][R2.64], !P5 ;  /* 0x224000000214efae */ /* 0x000fe8000e901d70 */
[----:B------:R-:W-:Y:S04]  /*a800*/  @!P6 LDGSTS.E.BYPASS.LTC128B.128 [R20+0x26400], desc[UR48][R2.64+0x80], !P4 ;  /* 0x264000800214efae */ /* 0x000fe8000e101d70 */
[----:B------:R-:W-:Y:S04]  /*a810*/  @!P6 LDGSTS.E.BYPASS.LTC128B.128 [R20+0x2a400], desc[UR48][R2.64+0x100], !P3 ;  /* 0x2a4001000214efae */ /* 0x000fe8000d901d70 */
[----:B------:R1:W-:Y:S01]  /*a820*/  @!P6 LDGSTS.E.BYPASS.LTC128B.128 [R20+0x2e400], desc[UR48][R2.64+0x180], !P1 ;  /* 0x2e4001800214efae */ /* 0x0003e2000c901d70 */
[----:B------:R-:W-:-:S04]  /*a830*/  LOP3.LUT P6, RZ, R16, 0x40, RZ, 0xc0, !PT ;  /* 0x0000004010ff7812 */ /* 0x000fc800078cc0ff */
[----:B------:R-:W-:Y:S02]  /*a840*/  P2R R7, PR, RZ, 0x40 ;  /* 0x00000040ff077803 */ /* 0x000fe40000000000 */
[----:B------:R-:W-:Y:S02]  /*a850*/  LOP3.LUT P6, RZ, R16, 0x100, RZ, 0xc0, !PT ;  /* 0x0000010010ff7812 */ /* 0x000fe400078cc0ff */
[----:B0-----:R-:W-:-:S05]  /*a860*/  @!P2 LEA R14, P0, R21, R14, 0x1 ;  /* 0x0000000e150ea211 */ /* 0x001fca00078008ff */
[----:B------:R-:W-:Y:S02]  /*a870*/  @!P2 IMAD.X R5, RZ, RZ, R5, P0 ;  /* 0x000000ffff05a224 */ /* 0x000fe400000e0605 */
[----:B-1----:R-:W-:Y:S02]  /*a880*/  @!P2 IMAD.MOV.U32 R2, RZ, RZ, R14 ;  /* 0x000000ffff02a224 */ /* 0x002fe400078e000e */
[----:B------:R-:W-:Y:S01]  /*a890*/  @!P2 IMAD.MOV.U32 R3, RZ, RZ, R5 ;  /* 0x000000ffff03a224 */ /* 0x000fe200078e0005 */
[----:B------:R-:W0:Y:S04]  /*a8a0*/  SHFL.IDX PT, R14, R0, 0x2, 0x181f ;  /* 0x00581f00000e7f89 */ /* 0x000e2800000e0000 */
[----:B------:R-:W-:Y:S04]  /*a8b0*/  @!P2 LDGSTS.E.BYPASS.LTC128B.128 [R20+0x22c00], desc[UR48][R2.64], !P5 ;  /* 0x22c000000214afae */ /* 0x000fe8000e901d70 */
[----:B------:R-:W-:Y:S04]  /*a8c0*/  @!P2 LDGSTS.E.BYPASS.LTC128B.128 [R20+0x26c00], desc[UR48][R2.64+0x80], !P4 ;  /* 0x26c000800214afae */ /* 0x000fe8000e101d70 */
[----:B------:R-:W-:Y:S04]  /*a8d0*/  @!P2 LDGSTS.E.BYPASS.LTC128B.128 [R20+0x2ac00], desc[UR48][R2.64+0x100], !P3 ;  /* 0x2ac001000214afae */ /* 0x000fe8000d901d70 */
[----:B------:R1:W-:Y:S01]  /*a8e0*/  @!P2 LDGSTS.E.BYPASS.LTC128B.128 [R20+0x2ec00], desc[UR48][R2.64+0x180], !P1 ;  /* 0x2ec001800214afae */ /* 0x0003e2000c901d70 */
[----:B------:R-:W-:-:S03]  /*a8f0*/  LOP3.LUT P2, RZ, R16, 0x20, RZ, 0xc0, !PT ;  /* 0x0000002010ff7812 */ /* 0x000fc6000784c0ff */
[----:B------:R-:W2:Y:S01]  /*a900*/  SHFL.IDX PT, R5, R4, 0x2, 0x181f ;  /* 0x00581f0004057f89 */ /* 0x000ea200000e0000 */
[----:B------:R-:W-:Y:S02]  /*a910*/  P2R R6, PR, RZ, 0x4 ;  /* 0x00000004ff067803 */ /* 0x000fe40000000000 */
[----:B------:R-:W-:-:S04]  /*a920*/  LOP3.LUT P2, RZ, R16, 0x80, RZ, 0xc0, !PT ;  /* 0x0000008010ff7812 */ /* 0x000fc8000784c0ff */
[----:B------:R-:W-:Y:S02]  /*a930*/  P2R R8, PR, RZ, 0x4 ;  /* 0x00000004ff087803 */ /* 0x000fe40000000000 */
[----:B------:R-:W-:-:S13]  /*a940*/  LOP3.LUT P2, RZ, R16, 0x200, RZ, 0xc0, !PT ;  /* 0x0000020010ff7812 */ /* 0x000fda000784c0ff */
[----:B0-----:R-:W-:-:S05]  /*a950*/  @!P2 LEA R14, P0, R21, R14, 0x1 ;  /* 0x0000000e150ea211 */ /* 0x001fca00078008ff */
[----:B--2---:R-:W-:Y:S02]  /*a960*/  @!P2 IMAD.X R5, RZ, RZ, R5, P0 ;  /* 0x000000ffff05a224 */ /* 0x004fe400000e0605 */
[----:B-1----:R-:W-:Y:S02]  /*a970*/  @!P2 IMAD.MOV.U32 R2, RZ, RZ, R14 ;  /* 0x000000ffff02a224 */ /* 0x002fe400078e000e */
[----:B------:R-:W0:Y:S01]  /*a980*/  SHFL.IDX PT, R14, R0, 0x3, 0x181f ;  /* 0x00781f00000e7f89 */ /* 0x000e2200000e0000 */
[----:B------:R-:W-:-:S03]  /*a990*/  @!P2 MOV R3, R5 ;  /* 0x000000050003a202 */ /* 0x000fc60000000f00 */
[----:B------:R-:W1:Y:S04]  /*a9a0*/  SHFL.IDX PT, R5, R4, 0x3, 0x181f ;  /* 0x00781f0004057f89 */ /* 0x000e6800000e0000 */
[----:B------:R-:W-:Y:S04]  /*a9b0*/  @!P2 LDGSTS.E.BYPASS.LTC128B.128 [R20+0x23400], desc[UR48][R2.64], !P5 ;  /* 0x234000000214afae */ /* 0x000fe8000e901d70 */
[----:B------:R-:W-:Y:S04]  /*a9c0*/  @!P2 LDGSTS.E.BYPASS.LTC128B.128 [R20+0x27400], desc[UR48][R2.64+0x80], !P4 ;  /* 0x274000800214afae */ /* 0x000fe8000e101d70 */
[----:B------:R-:W-:Y:S04]  /*a9d0*/  @!P2 LDGSTS.E.BYPASS.LTC128B.128 [R20+0x2b400], desc[UR48][R2.64+0x100], !P3 ;  /* 0x2b4001000214afae */ /* 0x000fe8000d901d70 */
[----:B------:R2:W-:Y:S01]  /*a9e0*/  @!P2 LDGSTS.E.BYPASS.LTC128B.128 [R20+0x2f400], desc[UR48][R2.64+0x180], !P1 ;  /* 0x2f4001800214afae */ /* 0x0005e2000c901d70 */
[----:B------:R-:W-:-:S02]  /*a9f0*/  ISETP.NE.AND P2, PT, R8, RZ, PT ;  /* 0x000000ff0800720c */ /* 0x000fc40003f45270 */
[----:B0-----:R-:W-:-:S05]  /*aa00*/  @!P6 LEA R14, P0, R21, R14, 0x1 ;  /* 0x0000000e150ee211 */ /* 0x001fca00078008ff */
[----:B-1----:R-:W-:Y:S02]  /*aa10*/  @!P6 IMAD.X R5, RZ, RZ, R5, P0 ;  /* 0x000000ffff05e224 */ /* 0x002fe400000e0605 */
[----:B--2---:R-:W-:Y:S02]  /*aa20*/  @!P6 IMAD.MOV.U32 R2, RZ, RZ, R14 ;  /* 0x000000ffff02e224 */ /* 0x004fe400078e000e */
[----:B------:R-:W0:Y:S01]  /*aa30*/  SHFL.IDX PT, R14, R0, 0x4, 0x181f ;  /* 0x00981f00000e7f89 */ /* 0x000e2200000e0000 */
[----:B------:R-:W-:-:S03]  /*aa40*/  @!P6 IMAD.MOV.U32 R3, RZ, RZ, R5 ;  /* 0x000000ffff03e224 */ /* 0x000fc600078e0005 */
        /* <DEDUP_REMOVED lines=27> */
[----:B0-----:R-:W-:-:S05]  /*ac00*/  @!P2 LEA R14, P0, R21, R14, 0x1 ;  /* 0x0000000e150ea211 */ /* 0x001fca00078008ff */
[----:B-1----:R-:W-:Y:S02]  /*ac10*/  @!P2 IMAD.X R5, RZ, RZ, R5, P0 ;  /* 0x000000ffff05a224 */ /* 0x002fe400000e0605 */
[----:B--2---:R-:W-:Y:S02]  /*ac20*/  @!P2 IMAD.MOV.U32 R2, RZ, RZ, R14 ;  /* 0x000000ffff02a224 */ /* 0x004fe400078e000e */
[----:B------:R-:W-:Y:S01]  /*ac30*/  @!P2 IMAD.MOV.U32 R3, RZ, RZ, R5 ;  /* 0x000000ffff03a224 */ /* 0x000fe200078e0005 */
[----:B------:R0:W1:Y:S04]  /*ac40*/  SHFL.IDX PT, R14, R0, 0x7, 0x181f ;  /* 0x00f81f00000e7f89 */ /* 0x00006800000e0000 */
[----:B------:R0:W-:Y:S04]  /*ac50*/  @!P2 LDGSTS.E.BYPASS.LTC128B.128 [R20+0x25400], desc[UR48][R2.64], !P5 ;  /* 0x254000000214afae */ /* 0x0001e8000e901d70 */
[----:B------:R0:W-:Y:S04]  /*ac60*/  @!P2 LDGSTS.E.BYPASS.LTC128B.128 [R20+0x29400], desc[UR48][R2.64+0x80], !P4 ;  /* 0x294000800214afae */ /* 0x0001e8000e101d70 */
[----:B------:R0:W-:Y:S04]  /*ac70*/  @!P2 LDGSTS.E.BYPASS.LTC128B.128 [R20+0x2d400], desc[UR48][R2.64+0x100], !P3 ;  /* 0x2d4001000214afae */ /* 0x0001e8000d901d70 */
[----:B------:R0:W-:Y:S04]  /*ac80*/  @!P2 LDGSTS.E.BYPASS.LTC128B.128 [R20+0x31400], desc[UR48][R2.64+0x180], !P1 ;  /* 0x314001800214afae */ /* 0x0001e8000c901d70 */
[----:B------:R0:W2:Y:S02]  /*ac90*/  SHFL.IDX PT, R5, R4, 0x7, 0x181f ;  /* 0x00f81f0004057f89 */ /* 0x0000a400000e0000 */
.L_x_9357:
[----:B0-----:R-:W3:Y:S01]  /*aca0*/  LDL R0, [R1+0x8] ;  /* 0x0000080001007983 */ /* 0x001ee20000100800 */
[----:B------:R-:W-:-:S13]  /*acb0*/  LOP3.LUT P2, RZ, R16, 0x2000, RZ, 0xc0, !PT ;  /* 0x0000200010ff7812 */ /* 0x000fda000784c0ff */
[----:B-1----:R-:W-:-:S05]  /*acc0*/  @!P2 LEA R2, P0, R21, R14, 0x1 ;  /* 0x0000000e1502a211 */ /* 0x002fca00078008ff */
[----:B--2---:R-:W-:-:S05]  /*acd0*/  @!P2 IMAD.X R3, RZ, RZ, R5, P0 ;  /* 0x000000ffff03a224 */ /* 0x004fca00000e0605 */
[----:B------:R-:W-:Y:S01]  /*ace0*/  @!PT LDS RZ, [RZ] ;  /* 0x00000000fffff984 */ /* 0x000fe20000000800 */
[----:B------:R-:W-:Y:S01]  /*acf0*/  @!PT LDS RZ, [RZ] ;  /* 0x00000000fffff984 */ /* 0x000fe20000000800 */
[----:B------:R-:W-:Y:S01]  /*ad00*/  @!PT LDS RZ, [RZ] ;  /* 0x00000000fffff984 */ /* 0x000fe20000000800 */
[----:B------:R0:W-:Y:S04]  /*ad10*/  @!P2 LDGSTS.E.BYPASS.LTC128B.128 [R20+0x25c00], desc[UR48][R2.64], !P5 ;  /* 0x25c000000214afae */ /* 0x0001e8000e901d70 */
        /* <DEDUP_REMOVED lines=13> */
.L_x_9358:
[----:B------:R-:W-:Y:S05]  /*adf0*/  BSYNC B0 ;  /* 0x0000000000007941 */ /* 0x000fea0003800000 */
.L_x_9267:
[----:B------:R-:W-:-:S05]  /*ae00*/  IMAD.U32 R2, RZ, RZ, UR41 ;  /* 0x00000029ff027e24 */ /* 0x000fca000f8e00ff */
[----:B------:R-:W-:-:S13]  /*ae10*/  ISETP.NE.AND P0, PT, R2, 0x3, PT ;  /* 0x000000030200780c */ /* 0x000fda0003f05270 */
[----:B------:R-:W-:Y:S05]  /*ae20*/  @!P0 BRA `(.L_x_9269) ;  /* 0x0000000000048947 */ /* 0x000fea0003800000 */
[----:B------:R-:W-:Y:S01]  /*ae30*/  BPT.TRAP 0x1 ;  /* 0x000000040000795c */ /* 0x000fe20000300000 */
.L_x_9269:
[----:B0-----:R-:W-:Y:S01]  /*ae40*/  SHF.L.U32 R0, R28, 0x1f, RZ ;  /* 0x0000001f1c007819 */ /* 0x001fe200000006ff */
[----:B------:R-:W-:Y:S03]  /*ae50*/  BSSY B0, `(.L_x_9270) ;  /* 0x0000003000007945 */ /* 0x000fe60003800000 */
[----:B-----5:R-:W0:Y:S02]  /*ae60*/  SYNCS.PHASECHK.TRANS64.TRYWAIT P0, [R17+URZ+0x32460], R0 ;  /* 0x03246000110075a7 */ /* 0x020e24000800017f */
[----:B0-----:R-:W-:Y:S05]  /*ae70*/  @!P0 BRA `(.L_x_9271) ;  /* 0x0000003c00248947 */ /* 0x001fea0003800000 */
.L_x_9359:
[----:B------:R-:W-:Y:S05]  /*ae80*/  BSYNC B0 ;  /* 0x0000000000007941 */ /* 0x000fea0003800000 */
.L_x_9270:
[----:B------:R-:W0:Y:S01]  /*ae90*/  LDL.LU R2, [R1] ;  /* 0x0000000001027983 */ /* 0x000e220000300800 */
[----:B------:R-:W-:-:S03]  /*aea0*/  ULDC.64 UR4, c[0x0][0x328] ;  /* 0x0000ca0000047ab9 */ /* 0x000fc60000000a00 */
[----:B------:R-:W2:Y:S01]  /*aeb0*/  LDL.LU R4, [R1+0x4] ;  /* 0x0000040001047983 */ /* 0x000ea20000300800 */
[----:B------:R-:W-:Y:S02]  /*aec0*/  IMAD R6, R18, 0x6000, R27 ;  /* 0x0000600012067824 */ /* 0x000fe400078e021b */
[----:B0-----:R-:W-:Y:S02]  /*aed0*/  IMAD R0, R2, UR4, RZ ;  /* 0x0000000402007c24 */ /* 0x001fe4000f8e02ff */
[----:B------:R-:W-:-:S04]  /*aee0*/  IMAD.WIDE.U32 R2, R25, UR4, RZ ;  /* 0x0000000419027c25 */ /* 0x000fc8000f8e00ff */
[----:B------:R-:W-:Y:S01]  /*aef0*/  IMAD R5, R25, UR5, R0 ;  /* 0x0000000519057c24 */ /* 0x000fe2000f8e0200 */
[----:B------:R-:W-:Y:S02]  /*af00*/  ULDC.64 UR4, c[0x0][0x338] ;  /* 0x0000ce0000047ab9 */ /* 0x000fe40000000a00 */
[----:B--2---:R-:W-:Y:S02]  /*af10*/  IMAD R0, R4, UR4, RZ ;  /* 0x0000000404007c24 */ /* 0x004fe4000f8e02ff */
[----:B------:R-:W-:Y:S02]  /*af20*/  IADD3 R3, R3, R5, RZ ;  /* 0x0000000503037210 */ /* 0x000fe40007ffe0ff */
        /* <DEDUP_REMOVED lines=13> */
[C---:B------:R-:W-:Y:S01]  /*b000*/  LOP3.LUT P6, RZ, R29.reuse, 0x10, RZ, 0xc0, !PT ;  /* 0x000000101dff7812 */ /* 0x040fe200078cc0ff */
[----:B------:R-:W0:Y:S01]  /*b010*/  S2R R4, SR_TID.X ;  /* 0x0000000000047919 */ /* 0x000e220000002100 */
[----:B------:R-:W-:Y:S02]  /*b020*/  LEA R6, R6, UR37, 0x1 ;  /* 0x0000002506067c11 */ /* 0x000fe4000f8e08ff */
[----:B------:R-:W-:Y:S01]  /*b030*/  P2R R21, PR, RZ, 0x40 ;  /* 0x00000040ff157803 */ /* 0x000fe20000000000 */
[----:B------:R-:W1:Y:S01]  /*b040*/  SHFL.IDX PT, R2, R8, RZ, 0x181f ;  /* 0x00181fff08027589 */ /* 0x000e6200000e0000 */
        /* <DEDUP_REMOVED lines=9> */
[----:B------:R-:W-:Y:S02]  /*b0e0*/  LOP3.LUT P6, RZ, R29, 0x20, RZ, 0xc0, !PT ;  /* 0x000000201dff7812 */ /* 0x000fe400078cc0ff */
[----:B------:R-:W-:Y:S01]  /*b0f0*/  LOP3.LUT P3, RZ, R16, 0x40000000, RZ, 0xc0, !PT ;  /* 0x4000000010ff7812 */ /* 0x000fe2000786c0ff */
[----:B------:R2:W-:Y:S01]  /*b100*/  STL [R1+0x10], R17 ;  /* 0x0000101101007387 */ /* 0x0005e20000100800 */
[----:B------:R-:W-:-:S02]  /*b110*/  P2R R9, PR, RZ, 0x40 ;  /* 0x00000040ff097803 */ /* 0x000fc40000000000 */
[C---:B------:R-:W-:Y:S01]  /*b120*/  LOP3.LUT P6, RZ, R29.reuse, 0x400, RZ, 0xc0, !PT ;  /* 0x000004001dff7812 */ /* 0x040fe200078cc0ff */
[----:B------:R-:W3:Y:S01]  /*b130*/  SHFL.IDX PT, R3, R7, RZ, 0x181f ;  /* 0x00181fff07037589 */ /* 0x000ee200000e0000 */
[C---:B------:R-:W-:Y:S02]  /*b140*/  LOP3.LUT P2, RZ, R16.reuse, 0x20000000, RZ, 0xc0, !PT ;  /* 0x2000000010ff7812 */ /* 0x040fe4000784c0ff */
[----:B------:R-:W-:Y:S02]  /*b150*/  P2R R23, PR, RZ, 0x40 ;  /* 0x00000040ff177803 */ /* 0x000fe40000000000 */
[----:B------:R-:W-:Y:S02]  /*b160*/  LOP3.LUT P6, RZ, R29, 0x2000, RZ, 0xc0, !PT ;  /* 0x000020001dff7812 */ /* 0x000fe400078cc0ff */
[----:B------:R-:W-:Y:S01]  /*b170*/  LOP3.LUT P1, RZ, R16, 0x10000000, RZ, 0xc0, !PT ;  /* 0x1000000010ff7812 */ /* 0x000fe2000782c0ff */
[----:B0-----:R-:W-:Y:S01]  /*b180*/  IMAD.SHL.U32 R4, R4, 0x8, RZ ;  /* 0x0000000804047824 */ /* 0x001fe200078e00ff */
[----:B------:R-:W-:-:S02]  /*b190*/  P2R R24, PR, RZ, 0x40 ;  /* 0x00000040ff187803 */ /* 0x000fc40000000000 */
[C---:B------:R-:W-:Y:S02]  /*b1a0*/  LOP3.LUT P6, RZ, R29.reuse, 0x2, RZ, 0xc0, !PT ;  /* 0x000000021dff7812 */ /* 0x040fe400078cc0ff */
        /* <DEDUP_REMOVED lines=8> */
[----:B--2---:R-:W-:Y:S02]  /*b230*/  P2R R17, PR, RZ, 0x40 ;  /* 0x00000040ff117803 */ /* 0x004fe40000000000 */
[----:B------:R-:W-:-:S04]  /*b240*/  LOP3.LUT P6, RZ, R29, 0x4, RZ, 0xc0, !PT ;  /* 0x000000041dff7812 */ /* 0x000fc800078cc0ff */
[----:B------:R-:W-:Y:S02]  /*b250*/  P2R R18, PR, RZ, 0x40 ;  /* 0x00000040ff127803 */ /* 0x000fe40000000000 */
[----:B------:R-:W-:Y:S01]  /*b260*/  LOP3.LUT P6, RZ, R29, 0x80, RZ, 0xc0, !PT ;  /* 0x000000801dff7812 */ /* 0x000fe200078cc0ff */
[----:B0-----:R-:W-:-:S03]  /*b270*/  IMAD.SHL.U32 R0, R4, 0x2, RZ ;  /* 0x0000000204007824 */ /* 0x001fc600078e00ff */
[----:B------:R-:W-:Y:S02]  /*b280*/  P2R R19, PR, RZ, 0x40 ;  /* 0x00000040ff137803 */ /* 0x000fe40000000000 */
[C---:B------:R-:W-:Y:S02]  /*b290*/  LOP3.LUT P6, RZ, R29.reuse, 0x1000, RZ, 0xc0, !PT ;  /* 0x000010001dff7812 */ /* 0x040fe400078cc0ff */
[----:B-1----:R-:W-:Y:S02]  /*b2a0*/  IADD3 R14, P0, R2, R0, RZ ;  /* 0x00000000020e7210 */ /* 0x002fe40007f1e0ff */
[----:B------:R-:W-:Y:S01]  /*b2b0*/  P2R R27, PR, RZ, 0x40 ;  /* 0x00000040ff1b7803 */ /* 0x000fe20000000000 */
[----:B------:R-:W0:Y:S01]  /*b2c0*/  SHFL.IDX PT, R2, R8, 0x1, 0x181f ;  /* 0x00381f0008027f89 */ /* 0x000e2200000e0000 */
[----:B------:R-:W-:Y:S01]  /*b2d0*/  LOP3.LUT P6, RZ, R29, 0x8000, RZ, 0xc0, !PT ;  /* 0x000080001dff7812 */ /* 0x000fe200078cc0ff */
[----:B---3--:R-:W-:Y:S02]  /*b2e0*/  IMAD.X R15, RZ, RZ, R3, P0 ;  /* 0x000000ffff0f7224 */ /* 0x008fe400000e0603 */
        /* <DEDUP_REMOVED lines=56> */
.L_x_9373:
        /* <DEDUP_REMOVED lines=15> */
.L_x_9273:
        /* <DEDUP_REMOVED lines=11> */
.L_x_9274:
        /* <DEDUP_REMOVED lines=11> */
.L_x_9288:
[----:B------:R-:W0:Y:S01]  /*b8c0*/  LDC R2, c[0x0][0x430] ;  /* 0x00010c00ff027b82 */ /* 0x000e220000000800 */
[----:B------:R-:W-:Y:S01]  /*b8d0*/  ISETP.GT.U32.AND P0, PT, R30, 0x5f, PT ;  /* 0x0000005f1e00780c */ /* 0x000fe20003f04070 */
[----:B------:R-:W-:Y:S01]  /*b8e0*/  IMAD R3, R20, 0x60, R33 ;  /* 0x0000006014037824 */ /* 0x000fe200078e0221 */
[----:B------:R-:W-:Y:S01]  /*b8f0*/  ULDC UR4, c[0x0][0x430] ;  /* 0x00010c0000047ab9 */ /* 0x000fe20000000800 */
[----:B------:R-:W-:Y:S02]  /*b900*/  IMAD.U32 R10, RZ, RZ, UR41 ;  /* 0x00000029ff0a7e24 */ /* 0x000fe4000f8e00ff */
[----:B------:R-:W-:-:S05]  /*b910*/  IMAD.IADD R8, R30, 0x1, R3 ;  /* 0x000000011e087824 */ /* 0x000fca00078e0203 */
[----:B------:R-:W-:-:S03]  /*b920*/  MOV R9, R8 ;  /* 0x0000000800097202 */ /* 0x000fc60000000f00 */
        /* <DEDUP_REMOVED lines=22> */
.L_x_9276:
[----:B------:R-:W-:Y:S01]  /*ba90*/  LEA R17, R18, UR37, 0x3 ;  /* 0x0000002512117c11 */ /* 0x000fe2000f8e18ff */
[----:B------:R-:W-:Y:S01]  /*baa0*/  BSSY B1, `(.L_x_9277) ;  /* 0x0000005000017945 */ /* 0x000fe20003800000 */
[----:B------:R-:W-:Y:S02]  /*bab0*/  SHF.L.U32 R26, R28, 0x1f, RZ ;  /* 0x0000001f1c1a7819 */ /* 0x000fe400000006ff */
[----:B------:R-:W-:Y:S02]  /*bac0*/  SHF.R.S32.HI R23, RZ, 0x1f, R5 ;  /* 0x0000001fff177819 */ /* 0x000fe40000011405 */
[----:B------:R-:W0:Y:S02]  /*bad0*/  SYNCS.PHASECHK.TRANS64.TRYWAIT P0, [R17+URZ+0x32440], R26 ;  /* 0x0324401a110075a7 */ /* 0x000e24000800017f */
[----:B0-----:R-:W-:Y:S05]  /*bae0*/  @!P0 BRA `(.L_x_9278) ;  /* 0x0000003800588947 */ /* 0x001fea0003800000 */
.L_x_9374:
[----:B------:R-:W-:Y:S05]  /*baf0*/  BSYNC B1 ;  /* 0x0000000000017941 */ /* 0x000fea0003800000 */
.L_x_9277:
        /* <DEDUP_REMOVED lines=51> */
.L_x_9388:
        /* <DEDUP_REMOVED lines=8> */
.L_x_9280:
[----:B------:R-:W-:Y:S02]  /*beb0*/  PLOP3.LUT P1, PT, P1, P0, PT, 0xa2, 0x0 ;  /* 0x000000000000781c */ /* 0x000fe40000f21472 */
[----:B------:R-:W-:-:S08]  /*bec0*/  @P0 R2UR P1, UR4, R17 ;  /* 0x00000000110402ca */ /* 0x000fd00000020000 */
[----:B------:R-:W-:-:S05]  /*bed0*/  @P0 PLOP3.LUT P0, PT, P1, PT, PT, 0x80, 0x0 ;  /* 0x000000000000081c */ /* 0x000fca0000f0f070 */
[----:B------:R-:W-:Y:S01]  /*bee0*/  @!P1 SYNCS.ARRIVE.TRANS64.RED.A0T1 RZ, [UR4+0x32430], RZ ;  /* 0x032430ffffff99a7 */ /* 0x000fe20008200404 */
[----:B------:R-:W-:Y:S07]  /*bef0*/  @!P1 ARRIVES.LDGSTSBAR.64.TRANSCNT [UR4+0x32430] ;  /* 0x03243000ff0099b0 */ /* 0x000fee0008000a84 */
[----:B------:R-:W-:Y:S05]  /*bf00*/  @P0 BRA.U.ANY `(.L_x_9280) ;  /* 0xfffffffd00e80947 */ /* 0x000fea000393ffff */
[----:B------:R-:W-:Y:S01]  /*bf10*/  NOP ;  /* 0x0000000000007918 */ /* 0x000fe20000000000 */
[----:B-1----:R-:W-:-:S04]  /*bf20*/  MOV R2, UR41 ;  /* 0x0000002900027c02 */ /* 0x002fc80008000f00 */
[----:B------:R-:W-:-:S13]  /*bf30*/  ISETP.NE.AND P2, PT, R2, 0x3, PT ;  /* 0x000000030200780c */ /* 0x000fda0003f45270 */
[----:B------:R-:W-:Y:S05]  /*bf40*/  @!P2 BRA `(.L_x_9281) ;  /* 0x000000000004a947 */ /* 0x000fea0003800000 */
[----:B------:R-:W-:Y:S01]  /*bf50*/  BPT.TRAP 0x1 ;  /* 0x000000040000795c */ /* 0x000fe20000300000 */
.L_x_9281:
[----:B------:R1:W-:Y:S01]  /*bf60*/  SYNCS.ARRIVE.TRANS64.A1T0 RZ, [R17+URZ+0x32430], RZ ;  /* 0x032430ff11ff79a7 */ /* 0x0003e2000810003f */
[----:B------:R-:W-:Y:S05]  /*bf70*/  @!P2 BRA `(.L_x_9282) ;  /* 0x000000000004a947 */ /* 0x000fea0003800000 */
[----:B------:R-:W-:Y:S01]  /*bf80*/  BPT.TRAP 0x1 ;  /* 0x000000040000795c */ /* 0x000fe20000300000 */
.L_x_9282:
[----:B------:R-:W2:Y:S01]  /*bf90*/  SYNCS.PHASECHK.TRANS64.TRYWAIT P0, [R17+URZ+0x32460], R26 ;  /* 0x0324601a110075a7 */ /* 0x000ea2000800017f */
[----:B------:R-:W-:Y:S04]  /*bfa0*/  BSSY B1, `(.L_x_9283) ;  /* 0x0000002000017945 */ /* 0x000fe80003800000 */
[----:B--2---:R-:W-:Y:S05]  /*bfb0*/  @!P0 BRA `(.L_x_9284) ;  /* 0x0000003800d08947 */ /* 0x004fea0003800000 */
.L_x_9389:
[----:B------:R-:W-:Y:S05]  /*bfc0*/  BSYNC B1 ;  /* 0x0000000000017941 */ /* 0x000fea0003800000 */
.L_x_9283:
[----:B------:R-:W-:Y:S01]  /*bfd0*/  ULDC.64 UR4, c[0x0][0x328] ;  /* 0x0000ca0000047ab9 */ /* 0x000fe20000000a00 */
[C---:B------:R-:W-:Y:S01]  /*bfe0*/  LOP3.LUT P4, RZ, R16.reuse, 0x2, RZ, 0xc0, !PT ;  /* 0x0000000210ff7812 */ /* 0x040fe2000788c0ff */
[----:B------:R-:W-:Y:S01]  /*bff0*/  IMAD R2, R23, UR4, RZ ;  /* 0x0000000417027c24 */ /* 0x000fe2000f8e02ff */
[----:B------:R-:W-:Y:S01]  /*c000*/  LOP3.LUT P3, RZ, R16, 0x10, RZ, 0xc0, !PT ;  /* 0x0000001010ff7812 */ /* 0x000fe2000786c0ff */
        /* <DEDUP_REMOVED lines=50> */
[----:B------:R-:W-:Y:S02]  /*c330*/  SHFL.IDX PT, R14, R21, 0x5, 0x181f ;  /* 0x00b81f00150e7f89 */ /* 0x000fe400000e0000 */
[----:B----4-:R-:W-:Y:S01]  /*c340*/  IMAD.X R5, RZ, RZ, R3, P0 ;  /* 0x000000ffff057224 */ /* 0x010fe200000e0603 */
[----:B------:R-:W-:Y:S01]  /*c350*/  IADD3 R2, P0, R2, R0, RZ ;  /* 0x0000000002027210 */ /* 0x000fe20007f1e0ff */
[----:B------:R-:W3:Y:S04]  /*c360*/  SHFL.IDX PT, R3, R23, 0x4, 0x181f ;  /* 0x00981f0017037f89 */ /* 0x000ee800000e0000 */
        /* <DEDUP_REMOVED lines=10> */
.L_x_9403:
        /* <DEDUP_REMOVED lines=11> */
.L_x_9286:
        /* <DEDUP_REMOVED lines=11> */
.L_x_9287:
        /* <DEDUP_REMOVED lines=11> */
.L_x_9275:
[----:B------:R-:W3:Y:S01]  /*c620*/  LDL.LU R0, [R1+0x8] ;  /* 0x0000080001007983 */ /* 0x000ee20000300800 */
[----:B------:R-:W-:Y:S01]  /*c630*/  VIADD R37, R37, UR42 ;  /* 0x0000002a25257c36 */ /* 0x000fe20008000000 */
[----:B------:R-:W-:-:S04]  /*c640*/  ULDC UR4, c[0x0][0xd34] ;  /* 0x00034d0000047ab9 */ /* 0x000fc80000000800 */
[----:B------:R-:W-:Y:S02]  /*c650*/  ISETP.GE.AND P0, PT, R37, UR4, PT ;  /* 0x0000000425007c0c */ /* 0x000fe4000bf06270 */
[----:B---3--:R-:W-:-:S05]  /*c660*/  IADD3 R0, R0, 0x1, RZ ;  /* 0x0000000100007810 */ /* 0x008fca0007ffe0ff */
[----:B------:R0:W-:Y:S06]  /*c670*/  STL [R1+0x8], R0 ;  /* 0x0000080001007387 */ /* 0x0001ec0000100800 */
[----:B------:R-:W-:Y:S05]  /*c680*/  @!P0 BRA `(.L_x_9289) ;  /* 0xffffffc000f48947 */ /* 0x000fea000383ffff */
[----:B0-----:R-:W-:-:S07]  /*c690*/  LOP3.LUT R0, R0, 0x1, RZ, 0xc, !PT ;  /* 0x0000000100007812 */ /* 0x001fce00078e0cff */
.L_x_9252:
[----:B------:R-:W0:Y:S01]  /*c6a0*/  S2R R3, SR_CgaCtaId ;  /* 0x0000000000037919 */ /* 0x000e220000008800 */
[----:B------:R-:W-:Y:S01]  /*c6b0*/  MOV R2, 0x400 ;  /* 0x0000040000027802 */ /* 0x000fe20000000f00 */
[----:B------:R-:W-:Y:S01]  /*c6c0*/  BSSY B0, `(.L_x_9290) ;  /* 0x0000005000007945 */ /* 0x000fe20003800000 */
[----:B------:R-:W-:Y:S02]  /*c6d0*/  SHF.L.U32 R0, R0, 0x1f, RZ ;  /* 0x0000001f00007819 */ /* 0x000fe400000006ff */
[----:B0-----:R-:W-:-:S04]  /*c6e0*/  LEA R7, R3, R2, 0x18 ;  /* 0x0000000203077211 */ /* 0x001fc800078ec0ff */
[----:B------:R-:W0:Y:S02]  /*c6f0*/  SYNCS.PHASECHK.TRANS64.TRYWAIT P0, [R7+URZ+0x32420], R0 ;  /* 0x03242000070075a7 */ /* 0x000e24000800017f */
[----:B0-----:R-:W-:Y:S05]  /*c700*/  @!P0 BRA `(.L_x_9291) ;  /* 0x0000003800dc8947 */ /* 0x001fea0003800000 */
.L_x_9404:
[----:B------:R-:W-:Y:S05]  /*c710*/  BSYNC B0 ;  /* 0x0000000000007941 */ /* 0x000fea0003800000 */
.L_x_9290:
[----:B------:R-:W-:-:S03]  /*c720*/  UMOV UR4, 0xffffffff ;  /* 0xffffffff00047882 */ /* 0x000fc60000000000 */
[----:B------:R-:W-:Y:S05]  /*c730*/  BRA.DIV UR4, `(.L_x_9292) ;  /* 0x0000003a04e47947 */ /* 0x000fea000b800000 */
[----:B0-----:R-:W0:Y:S02]  /*c740*/  S2R R0, SR_TID.X ;  /* 0x0000000000007919 */ /* 0x001e240000002100 */
[----:B0-----:R-:W-:-:S04]  /*c750*/  SHF.R.U32.HI R0, RZ, 0x5, R0 ;  /* 0x00000005ff007819 */ /* 0x001fc80000011600 */
[----:B------:R-:W-:-:S05]  /*c760*/  LOP3.LUT R0, R0, 0x3, RZ, 0xc0, !PT ;  /* 0x0000000300007812 */ /* 0x000fca00078ec0ff */
[----:B------:R0:W3:Y:S02]  /*c770*/  SHFL.IDX PT, R14, R0, RZ, 0x1f ;  /* 0x00001fff000e7589 */ /* 0x0000e400000e0000 */
.L_x_9407:
[----:B---3--:R-:W-:Y:S01]  /*c780*/  ISETP.NE.AND P0, PT, R14, RZ, PT ;  /* 0x000000ff0e00720c */ /* 0x008fe20003f05270 */
[----:B------:R-:W-:-:S12]  /*c790*/  BSSY B0, `(.L_x_9293) ;  /* 0x0000024000007945 */ /* 0x000fd80003800000 */
[----:B------:R-:W-:Y:S05]  /*c7a0*/  @P0 BRA `(.L_x_9294) ;  /* 0x0000000000880947 */ /* 0x000fea0003800000 */
[----:B------:R-:W-:-:S03]  /*c7b0*/  UMOV UR4, 0xffffffff ;  /* 0xffffffff00047882 */ /* 0x000fc60000000000 */
[----:B------:R-:W-:Y:S05]  /*c7c0*/  BRA.DIV UR4, `(.L_x_9295) ;  /* 0x0000003a04f47947 */ /* 0x000fea000b800000 */
[----:B------:R-:W-:-:S13]  /*c7d0*/  ELECT P6, URZ, PT ;  /* 0x00000000003f782f */ /* 0x000fda00038c0000 */
.L_x_9410:
[----:B------:R-:W-:Y:S05]  /*c7e0*/  @!P6 BRA `(.L_x_9294) ;  /* 0x000000000078e947 */ /* 0x000fea0003800000 */
[----:B------:R-:W-:-:S06]  /*c7f0*/  ULOP3.LUT UR4, UR39, 0x2, URZ, 0xfc, !UPT ;  /* 0x0000000227047892 */ /* 0x000fcc000f8efc3f */
[----:B0-----:R-:W-:-:S05]  /*c800*/  IMAD.U32 R0, RZ, RZ, UR4 ;  /* 0x00000004ff007e24 */ /* 0x001fca000f8e00ff */
[----:B------:R-:W-:-:S13]  /*c810*/  ISETP.NE.AND P0, PT, R0, 0x3, PT ;  /* 0x000000030000780c */ /* 0x000fda0003f05270 */
[----:B------:R-:W-:Y:S05]  /*c820*/  @!P0 BRA `(.L_x_9296) ;  /* 0x0000000000048947 */ /* 0x000fea0003800000 */
[----:B------:R-:W-:Y:S01]  /*c830*/  BPT.TRAP 0x1 ;  /* 0x000000040000795c */ /* 0x000fe20000300000 */
.L_x_9296:
[----:B------:R-:W-:Y:S01]  /*c840*/  IMAD R5, R18, 0x8, R7 ;  /* 0x0000000812057824 */ /* 0x000fe200078e0207 */
[----:B------:R-:W-:Y:S01]  /*c850*/  SHF.L.U32 R0, R28, 0x1f, RZ ;  /* 0x0000001f1c007819 */ /* 0x000fe200000006ff */
[----:B------:R-:W-:-:S03]  /*c860*/  VIADD R18, R18, 0x1 ;  /* 0x0000000112127836 */ /* 0x000fc60000000000 */
[----:B------:R-:W0:Y:S02]  /*c870*/  SYNCS.PHASECHK.TRANS64.TRYWAIT P1, [R5+URZ+0x32440], R0 ;  /* 0x03244000050075a7 */ /* 0x000e24000802017f */
[----:B------:R-:W-:-:S04]  /*c880*/  ISETP.NE.AND P2, PT, R18, 0x2, PT ;  /* 0x000000021200780c */ /* 0x000fc80003f45270 */
[----:B------:R-:W-:Y:S01]  /*c890*/  SEL R3, RZ, 0x1, P2 ;  /* 0x00000001ff037807 */ /* 0x000fe20001000000 */
[----:B0-----:R-:W-:Y:S08]  /*c8a0*/  @!P1 BRA `(.L_x_9297) ;  /* 0x0000003800dc9947 */ /* 0x001ff00003800000 */
.L_x_9411:
[----:B------:R-:W-:Y:S02]  /*c8b0*/  SEL R18, R18, RZ, P2 ;  /* 0x000000ff12127207 */ /* 0x000fe40001000000 */
[----:B------:R-:W-:Y:S01]  /*c8c0*/  LOP3.LUT R2, R28, R3, RZ, 0x3c, !PT ;  /* 0x000000031c027212 */ /* 0x000fe200078e3cff */
[----:B------:R-:W-:Y:S06]  /*c8d0*/  @!P0 BRA `(.L_x_9298) ;  /* 0x0000000000048947 */ /* 0x000fec0003800000 */
[----:B------:R-:W-:Y:S01]  /*c8e0*/  BPT.TRAP 0x1 ;  /* 0x000000040000795c */ /* 0x000fe20000300000 */
.L_x_9298:
[----:B------:R-:W-:Y:S01]  /*c8f0*/  IMAD R3, R18, 0x8, R7 ;  /* 0x0000000812037824 */ /* 0x000fe200078e0207 */
[----:B------:R-:W-:-:S04]  /*c900*/  SHF.L.U32 R2, R2, 0x1f, RZ ;  /* 0x0000001f02027819 */ /* 0x000fc800000006ff */
[----:B------:R-:W3:Y:S02]  /*c910*/  SYNCS.PHASECHK.TRANS64.TRYWAIT P1, [R3+URZ+0x32440], R2 ;  /* 0x03244002030075a7 */ /* 0x000ee4000802017f */
[----:B---3--:R-:W-:Y:S05]  /*c920*/  @!P1 BRA `(.L_x_9299) ;  /* 0x0000003800d09947 */ /* 0x008fea0003800000 */
.L_x_9412:
[----:B------:R-:W-:Y:S05]  /*c930*/  @!P0 BRA `(.L_x_9300) ;  /* 0x0000000000048947 */ /* 0x000fea0003800000 */
[----:B------:R-:W-:Y:S01]  /*c940*/  BPT.TRAP 0x1 ;  /* 0x000000040000795c */ /* 0x000fe20000300000 */
.L_x_9300:
[----:B------:R-:W4:Y:S02]  /*c950*/  SYNCS.PHASECHK.TRANS64.TRYWAIT P1, [R5+URZ+0x32460], R0 ;  /* 0x03246000050075a7 */ /* 0x000f24000802017f */
[----:B----4-:R-:W-:Y:S05]  /*c960*/  @!P1 BRA `(.L_x_9301) ;  /* 0x0000003800d49947 */ /* 0x010fea0003800000 */
.L_x_9413:
[----:B------:R-:W-:Y:S05]  /*c970*/  @!P0 BRA `(.L_x_9302) ;  /* 0x0000000000048947 */ /* 0x000fea0003800000 */
[----:B------:R-:W-:Y:S01]  /*c980*/  BPT.TRAP 0x1 ;  /* 0x000000040000795c */ /* 0x000fe20000300000 */
.L_x_9302:
[----:B------:R0:W0:Y:S02]  /*c990*/  SYNCS.PHASECHK.TRANS64.TRYWAIT P0, [R3+URZ+0x32460], R2 ;  /* 0x03246002030075a7 */ /* 0x000024000800017f */
[----:B0-----:R-:W-:Y:S05]  /*c9a0*/  @!P0 NANOSLEEP.SYNCS 0x989680 ;  /* 0x009896800000895d */ /* 0x001fea0003900000 */
[----:B------:R-:W0:Y:S02]  /*c9b0*/  @!P0 SYNCS.PHASECHK.TRANS64 P0, [R3+URZ+0x32460], R2 ;  /* 0x03246002030085a7 */ /* 0x000e24000800007f */
[----:B0-----:R-:W-:Y:S05]  /*c9c0*/  @!P0 BRA `(.L_x_9302) ;  /* 0xfffffffc00f08947 */ /* 0x001fea000383ffff */
.L_x_9294:
[----:B------:R-:W-:Y:S05]  /*c9d0*/  BSYNC B0 ;  /* 0x0000000000007941 */ /* 0x000fea0003800000 */
.L_x_9293:
[----:B------:R-:W-:Y:S05]  /*c9e0*/  EXIT ;  /* 0x000000000000794d */ /* 0x000fea0003800000 */
.L_x_9219:
[----:B0-----:R-:W-:-:S04]  /*c9f0*/  IMAD.U32 R3, RZ, RZ, UR51 ;  /* 0x00000033ff037e24 */ /* 0x001fc8000f8e00ff */
[----:B------:R0:W1:Y:S03]  /*ca00*/  SYNCS.PHASECHK.TRANS64.TRYWAIT P0, [R3+URZ+0x32400], R0 ;  /* 0x03240000030075a7 */ /* 0x000066000800017f */
[----:B-1----:R-:W-:Y:S05]  /*ca10*/  @!P0 NANOSLEEP.SYNCS 0x989680 ;  /* 0x009896800000895d */ /* 0x002fea0003900000 */
[----:B------:R-:W1:Y:S02]  /*ca20*/  @!P0 SYNCS.PHASECHK.TRANS64 P0, [R3+URZ+0x32400], R0 ;  /* 0x03240000030085a7 */ /* 0x000e64000800007f */
[----:B-1----:R-:W-:Y:S05]  /*ca30*/  @!P0 BRA `(.L_x_9219) ;  /* 0xfffffffc00ec8947 */ /* 0x002fea000383ffff */
[----:B------:R-:W-:Y:S05]  /*ca40*/  BRA `(.L_x_9303) ;  /* 0xffffff4400ac7947 */ /* 0x000fea000383ffff */
.L_x_9223:
[----:B-1----:R-:W-:-:S04]  /*ca50*/  IMAD.U32 R4, RZ, RZ, UR27 ;  /* 0x0000001bff047e24 */ /* 0x002fc8000f8e00ff */
[----:B------:R1:W2:Y:S03]  /*ca60*/  SYNCS.PHASECHK.TRANS64.TRYWAIT P1, [R4+URZ+0x32430], R3 ;  /* 0x03243003040075a7 */ /* 0x0002a6000802017f */
[----:B--2---:R-:W-:Y:S05]  /*ca70*/  @!P1 NANOSLEEP.SYNCS 0x989680 ;  /* 0x009896800000995d */ /* 0x004fea0003900000 */
[----:B------:R-:W2:Y:S02]  /*ca80*/  @!P1 SYNCS.PHASECHK.TRANS64 P1, [R4+URZ+0x32430], R3 ;  /* 0x03243003040095a7 */ /* 0x000ea4000802007f */
[----:B--2---:R-:W-:Y:S05]  /*ca90*/  @!P1 BRA `(.L_x_9223) ;  /* 0xfffffffc00ec9947 */ /* 0x004fea000383ffff */
[----:B------:R-:W-:Y:S05]  /*caa0*/  BRA `(.L_x_9222) ;  /* 0xffffff4400d07947 */ /* 0x000fea000383ffff */
.L_x_9224:
[----:B--2---:R-:W-:-:S04]  /*cab0*/  IMAD.U32 R5, RZ, RZ, UR51 ;  /* 0x00000033ff057e24 */ /* 0x004fc8000f8e00ff */
[----:B------:R2:W3:Y:S03]  /*cac0*/  SYNCS.PHASECHK.TRANS64.TRYWAIT P1, [R5+URZ+0x32410], R0 ;  /* 0x03241000050075a7 */ /* 0x0004e6000802017f */
[----:B---3--:R-:W-:Y:S05]  /*cad0*/  @!P1 NANOSLEEP.SYNCS 0x989680 ;  /* 0x009896800000995d */ /* 0x008fea0003900000 */
[----:B------:R-:W3:Y:S02]  /*cae0*/  @!P1 SYNCS.PHASECHK.TRANS64 P1, [R5+URZ+0x32410], R0 ;  /* 0x03241000050095a7 */ /* 0x000ee4000802007f */
[----:B---3--:R-:W-:Y:S05]  /*caf0*/  @!P1 BRA `(.L_x_9224) ;  /* 0xfffffffc00ec9947 */ /* 0x008fea000383ffff */
[----:B------:R-:W-:Y:S05]  /*cb00*/  BRA `(.L_x_9304) ;  /* 0xffffff4800507947 */ /* 0x000fea000383ffff */
.L_x_9228:
[----:B--2---:R-:W-:-:S04]  /*cb10*/  IMAD.U32 R0, RZ, RZ, UR27 ;  /* 0x0000001bff007e24 */ /* 0x004fc8000f8e00ff */
[----:B------:R2:W4:Y:S03]  /*cb20*/  SYNCS.PHASECHK.TRANS64.TRYWAIT P1, [R0+URZ+0x32450], R3 ;  /* 0x03245003000075a7 */ /* 0x000526000802017f */
[----:B----4-:R-:W-:Y:S05]  /*cb30*/  @!P1 NANOSLEEP.SYNCS 0x989680 ;  /* 0x009896800000995d */ /* 0x010fea0003900000 */
[----:B------:R-:W4:Y:S02]  /*cb40*/  @!P1 SYNCS.PHASECHK.TRANS64 P1, [R0+URZ+0x32450], R3 ;  /* 0x03245003000095a7 */ /* 0x000f24000802007f */
[----:B----4-:R-:W-:Y:S05]  /*cb50*/  @!P1 BRA `(.L_x_9228) ;  /* 0xfffffffc00ec9947 */ /* 0x010fea000383ffff */
[----:B------:R-:W-:Y:S05]  /*cb60*/  BRA `(.L_x_9227) ;  /* 0xffffff4800587947 */ /* 0x000fea000383ffff */
.L_x_9235:
[----:B-1----:R-:W-:-:S04]  /*cb70*/  IMAD.U32 R3, RZ, RZ, UR28 ;  /* 0x0000001cff037e24 */ /* 0x002fc8000f8e00ff */
[----:B------:R1:W2:Y:S03]  /*cb80*/  SYNCS.PHASECHK.TRANS64.TRYWAIT P2, [R3+URZ+0x32430], R0 ;  /* 0x03243000030075a7 */ /* 0x0002a6000804017f */
[----:B--2---:R-:W-:Y:S05]  /*cb90*/  @!P2 NANOSLEEP.SYNCS 0x989680 ;  /* 0x009896800000a95d */ /* 0x004fea0003900000 */
[----:B------:R-:W2:Y:S02]  /*cba0*/  @!P2 SYNCS.PHASECHK.TRANS64 P2, [R3+URZ+0x32430], R0 ;  /* 0x032430000300a5a7 */ /* 0x000ea4000804007f */
[----:B--2---:R-:W-:Y:S05]  /*cbb0*/  @!P2 BRA `(.L_x_9235) ;  /* 0xfffffffc00eca947 */ /* 0x004fea000383ffff */
[----:B------:R-:W-:Y:S05]  /*cbc0*/  BRA `(.L_x_9234) ;  /* 0xffffff6800047947 */ /* 0x000fea000383ffff */
.L_x_9239:
[----:B-1----:R-:W-:-:S04]  /*cbd0*/  IMAD.U32 R3, RZ, RZ, UR28 ;  /* 0x0000001cff037e24 */ /* 0x002fc8000f8e00ff */
[----:B------:R1:W3:Y:S03]  /*cbe0*/  SYNCS.PHASECHK.TRANS64.TRYWAIT P2, [R3+URZ+0x32450], R0 ;  /* 0x03245000030075a7 */ /* 0x0002e6000804017f */
[----:B---3--:R-:W-:Y:S05]  /*cbf0*/  @!P2 NANOSLEEP.SYNCS 0x989680 ;  /* 0x009896800000a95d */ /* 0x008fea0003900000 */
[----:B------:R-:W3:Y:S02]  /*cc00*/  @!P2 SYNCS.PHASECHK.TRANS64 P2, [R3+URZ+0x32450], R0 ;  /* 0x032450000300a5a7 */ /* 0x000ee4000804007f */
[----:B---3--:R-:W-:Y:S05]  /*cc10*/  @!P2 BRA `(.L_x_9239) ;  /* 0xfffffffc00eca947 */ /* 0x008fea000383ffff */
[----:B------:R-:W-:Y:S05]  /*cc20*/  BRA `(.L_x_9238) ;  /* 0xffffff68005c7947 */ /* 0x000fea000383ffff */
.L_x_9256:
        /* <DEDUP_REMOVED lines=11> */
.L_x_9306:
[----:B------:R-:W-:Y:S05]  /*cce0*/  BSYNC B0 ;  /* 0x0000000000007941 */ /* 0x000fea0003800000 */
.L_x_9305:
[----:B------:R-:W-:Y:S05]  /*ccf0*/  BRA `(.L_x_9307) ;  /* 0xffffffc000bc7947 */ /* 0x000fea000383ffff */
.L_x_9259:
[----:B0-----:R0:W1:Y:S02]  /*cd00*/  SYNCS.PHASECHK.TRANS64.TRYWAIT P0, [R17+URZ+0x32440], R0 ;  /* 0x03244000110075a7 */ /* 0x001064000800017f */
[----:B-1----:R-:W-:Y:S05]  /*cd10*/  @!P0 NANOSLEEP.SYNCS 0x989680 ;  /* 0x009896800000895d */ /* 0x002fea0003900000 */
[----:B------:R-:W1:Y:S02]  /*cd20*/  @!P0 SYNCS.PHASECHK.TRANS64 P0, [R17+URZ+0x32440], R0 ;  /* 0x03244000110085a7 */ /* 0x000e64000800007f */
[----:B-1----:R-:W-:Y:S05]  /*cd30*/  @!P0 BRA `(.L_x_9259) ;  /* 0xfffffffc00f08947 */ /* 0x002fea000383ffff */
[----:B------:R-:W-:Y:S05]  /*cd40*/  BRA `(.L_x_9308) ;  /* 0xffffffc400407947 */ /* 0x000fea000383ffff */
.L_x_9260:
        /* <DEDUP_REMOVED lines=8> */
.L_x_9310:
[----:B------:R-:W-:Y:S05]  /*cdd0*/  BSYNC B0 ;  /* 0x0000000000007941 */ /* 0x000fea0003800000 */
.L_x_9309:
        /* <DEDUP_REMOVED lines=9> */
.L_x_9311:
[----:B------:R-:W-:Y:S01]  /*ce70*/  @P2 LEA R7, R4, UR37, 0x1 ;  /* 0x0000002504072c11 */ /* 0x000fe2000f8e08ff */
[----:B------:R-:W-:Y:S02]  /*ce80*/  IMAD.MOV.U32 R13, RZ, RZ, R5 ;  /* 0x000000ffff0d7224 */ /* 0x000fe400078e0005 */
[----:B------:R-:W-:Y:S01]  /*ce90*/  IMAD.MOV.U32 R12, RZ, RZ, 0x1 ;  /* 0x00000001ff0c7424 */ /* 0x000fe200078e00ff */
[----:B------:R-:W-:-:S13]  /*cea0*/  @P2 LEA R2, P0, R20, R14, 0x1 ;  /* 0x0000000e14022211 */ /* 0x000fda00078008ff */
[----:B------:R-:W-:Y:S05]  /*ceb0*/  WARPSYNC.COLLECTIVE R15, `(.L_x_9312) ;  /* 0x000000000f087348 */ /* 0x000fea0003c00000 */
[----:B------:R0:W1:Y:S02]  /*cec0*/  SHFL.IDX P6, R14, R13, R12, R11 ;  /* 0x0000000c0d0e7389 */ /* 0x00006400000c000b */
[----:B01----:R-:W-:Y:S01]  /*ced0*/  ENDCOLLECTIVE ;  /* 0x000000000000791b */ /* 0x003fe20003800000 */
.L_x_9312:
        /* <DEDUP_REMOVED lines=11> */
.L_x_9313:
[----:B------:R-:W-:Y:S01]  /*cf90*/  @P2 LEA R12, R4, UR37, 0x1 ;  /* 0x00000025040c2c11 */ /* 0x000fe2000f8e08ff */
[----:B------:R-:W-:Y:S01]  /*cfa0*/  IMAD.MOV.U32 R13, RZ, RZ, R5 ;  /* 0x000000ffff0d7224 */ /* 0x000fe200078e0005 */
[----:B------:R-:W-:-:S04]  /*cfb0*/  @P2 LEA R11, P0, R20, R14, 0x1 ;  /* 0x0000000e140b2211 */ /* 0x000fc800078008ff */
[----:B------:R-:W-:Y:S01]  /*cfc0*/  @P2 MOV R2, R11 ;  /* 0x0000000b00022202 */ /* 0x000fe20000000f00 */
[----:B------:R-:W-:Y:S02]  /*cfd0*/  @P2 IMAD.X R6, RZ, RZ, R6, P0 ;  /* 0x000000ffff062224 */ /* 0x000fe400000e0606 */
        /* <DEDUP_REMOVED lines=11> */
.L_x_9314:
[----:B------:R-:W-:Y:S02]  /*d090*/  IMAD.MOV.U32 R13, RZ, RZ, R0 ;  /* 0x000000ffff0d7224 */ /* 0x000fe400078e0000 */
[----:B------:R-:W-:-:S07]  /*d0a0*/  IMAD.MOV.U32 R9, RZ, RZ, R14 ;  /* 0x000000ffff097224 */ /* 0x000fce00078e000e */
[----:B------:R-:W-:Y:S05]  /*d0b0*/  WARPSYNC.COLLECTIVE R15, `(.L_x_9315) ;  /* 0x000000000f087348 */ /* 0x000fea0003c00000 */
[----:B------:R0:W1:Y:S02]  /*d0c0*/  SHFL.IDX P6, R14, R13, R12, R11 ;  /* 0x0000000c0d0e7389 */ /* 0x00006400000c000b */
[----:B01----:R-:W-:Y:S01]  /*d0d0*/  ENDCOLLECTIVE ;  /* 0x000000000000791b */ /* 0x003fe20003800000 */
.L_x_9315:
        /* <DEDUP_REMOVED lines=16> */
.L_x_9316:
[----:B------:R-:W-:Y:S02]  /*d1e0*/  IMAD.MOV.U32 R13, RZ, RZ, R0 ;  /* 0x000000ffff0d7224 */ /* 0x000fe400078e0000 */
[----:B------:R-:W-:-:S07]  /*d1f0*/  IMAD.MOV.U32 R7, RZ, RZ, R14 ;  /* 0x000000ffff077224 */ /* 0x000fce00078e000e */
[----:B------:R-:W-:Y:S05]  /*d200*/  WARPSYNC.COLLECTIVE R15, `(.L_x_9317) ;  /* 0x000000000f087348 */ /* 0x000fea0003c00000 */
[----:B------:R0:W1:Y:S02]  /*d210*/  SHFL.IDX P6, R14, R13, R12, R11 ;  /* 0x0000000c0d0e7389 */ /* 0x00006400000c000b */
[----:B01----:R-:W-:Y:S01]  /*d220*/  ENDCOLLECTIVE ;  /* 0x000000000000791b */ /* 0x003fe20003800000 */
.L_x_9317:
[----:B------:R-:W-:Y:S02]  /*d230*/  IMAD.MOV.U32 R13, RZ, RZ, R5 ;  /* 0x000000ffff0d7224 */ /* 0x000fe400078e0005 */
[----:B------:R-:W-:Y:S01]  /*d240*/  IMAD.MOV.U32 R12, RZ, RZ, 0x4 ;  /* 0x00000004ff0c7424 */ /* 0x000fe200078e00ff */
[----:B------:R-:W-:-:S13]  /*d250*/  @P2 LEA R8, P0, R20, R14, 0x1 ;  /* 0x0000000e14082211 */ /* 0x000fda00078008ff */
[----:B------:R-:W-:Y:S05]  /*d260*/  WARPSYNC.COLLECTIVE R15, `(.L_x_9318) ;  /* 0x000000000f087348 */ /* 0x000fea0003c00000 */
[----:B------:R0:W1:Y:S02]  /*d270*/  SHFL.IDX P6, R14, R13, R12, R11 ;  /* 0x0000000c0d0e7389 */ /* 0x00006400000c000b */
[----:B01----:R-:W-:Y:S01]  /*d280*/  ENDCOLLECTIVE ;  /* 0x000000000000791b */ /* 0x003fe20003800000 */
.L_x_9318:
[----:B------:R-:W-:Y:S01]  /*d290*/  @P2 MOV R2, R8 ;  /* 0x0000000800022202 */ /* 0x000fe20000000f00 */
[----:B------:R-:W-:-:S04]  /*d2a0*/  @P2 IMAD.X R7, RZ, RZ, R7, P0 ;  /* 0x000000ffff072224 */ /* 0x000fc800000e0607 */
        /* <DEDUP_REMOVED lines=11> */
.L_x_9319:
        /* <DEDUP_REMOVED lines=15> */
.L_x_9320:
[----:B------:R-:W-:Y:S02]  /*d450*/  IMAD.MOV.U32 R13, RZ, RZ, R0 ;  /* 0x000000ffff0d7224 */ /* 0x000fe400078e0000 */
[----:B------:R-:W-:-:S07]  /*d460*/  IMAD.MOV.U32 R5, RZ, RZ, R14 ;  /* 0x000000ffff057224 */ /* 0x000fce00078e000e */
[----:B------:R-:W-:Y:S05]  /*d470*/  WARPSYNC.COLLECTIVE R15, `(.L_x_9321) ;  /* 0x000000000f087348 */ /* 0x000fea0003c00000 */
[----:B------:R0:W1:Y:S02]  /*d480*/  SHFL.IDX P6, R14, R13, R12, R11 ;  /* 0x0000000c0d0e7389 */ /* 0x00006400000c000b */
[----:B01----:R-:W-:Y:S01]  /*d490*/  ENDCOLLECTIVE ;  /* 0x000000000000791b */ /* 0x003fe20003800000 */
.L_x_9321:
[----:B------:R-:W-:Y:S05]  /*d4a0*/  BRA `(.L_x_9322) ;  /* 0xffffffc000947947 */ /* 0x000fea000383ffff */
.L_x_9264:
[----:B------:R-:W-:Y:S01]  /*d4b0*/  IMAD.MOV.U32 R13, RZ, RZ, R5 ;  /* 0x000000ffff0d7224 */ /* 0x000fe200078e0005 */
[----:B------:R-:W-:Y:S01]  /*d4c0*/  MOV R12, RZ ;  /* 0x000000ff000c7202 */ /* 0x000fe20000000f00 */
[----:B------:R-:W-:Y:S01]  /*d4d0*/  IMAD.MOV.U32 R11, RZ, RZ, 0x181f ;  /* 0x0000181fff0b7424 */ /* 0x000fe200078e00ff */
[----:B------:R-:W0:Y:S01]  /*d4e0*/  S2R R20, SR_TID.X ;  /* 0x0000000000147919 */ /* 0x000e220000002100 */
[----:B------:R-:W-:Y:S01]  /*d4f0*/  IMAD.MOV.U32 R15, RZ, RZ, -0x1 ;  /* 0xffffffffff0f7424 */ /* 0x000fe200078e00ff */
[----:B------:R-:W-:Y:S01]  /*d500*/  LEA R8, R27, UR37, 0x1 ;  /* 0x000000251b087c11 */ /* 0x000fe2000f8e08ff */
[----:B------:R-:W-:Y:S01]  /*d510*/  IMAD.IADD R0, R36, 0x1, R0 ;  /* 0x0000000124007824 */ /* 0x000fe200078e0200 */
[----:B------:R-:W-:-:S07]  /*d520*/  LOP3.LUT R16, R16, 0xfffff7ff, RZ, 0xc0, !PT ;  /* 0xfffff7ff10107812 */ /* 0x000fce00078ec0ff */
[----:B01----:R-:W-:Y:S05]  /*d530*/  WARPSYNC.COLLECTIVE R15, `(.L_x_9323) ;  /* 0x000000000f087348 */ /* 0x003fea0003c00000 */
[----:B------:R2:W3:Y:S02]  /*d540*/  SHFL.IDX P6, R14, R13, R12, R11 ;  /* 0x0000000c0d0e7389 */ /* 0x0004e400000c000b */
[----:B0123--:R-:W-:Y:S01]  /*d550*/  ENDCOLLECTIVE ;  /* 0x000000000000791b */ /* 0x00ffe20003800000 */
.L_x_9323:
[C---:B------:R-:W-:Y:S01]  /*d560*/  VIADD R6, R0.reuse, 0x10 ;  /* 0x0000001000067836 */ /* 0x040fe20000000000 */
        /* <DEDUP_REMOVED lines=8> */
.L_x_9324:
[----:B------:R-:W-:-:S05]  /*d5f0*/  IMAD.SHL.U32 R20, R20, 0x8, RZ ;  /* 0x0000000814147824 */ /* 0x000fca00078e00ff */
[----:B------:R-:W-:Y:S01]  /*d600*/  LOP3.LUT R20, R20, 0x38, RZ, 0xc0, !PT ;  /* 0x0000003814147812 */ /* 0x000fe200078ec0ff */
[----:B------:R-:W-:-:S03]  /*d610*/  IMAD.MOV.U32 R13, RZ, RZ, R5 ;  /* 0x000000ffff0d7224 */ /* 0x000fc600078e0005 */
[----:B------:R-:W-:-:S05]  /*d620*/  @!P2 LEA R12, P0, R20, R14, 0x1 ;  /* 0x0000000e140ca211 */ /* 0x000fca00078008ff */
[----:B------:R-:W-:Y:S02]  /*d630*/  @!P2 IMAD.MOV.U32 R2, RZ, RZ, R12 ;  /* 0x000000ffff02a224 */ /* 0x000fe400078e000c */
[----:B------:R-:W-:Y:S02]  /*d640*/  IMAD.MOV.U32 R12, RZ, RZ, 0x1 ;  /* 0x00000001ff0c7424 */ /* 0x000fe400078e00ff */
[----:B------:R-:W-:-:S07]  /*d650*/  @!P2 IMAD.X R3, RZ, RZ, R3, P0 ;  /* 0x000000ffff03a224 */ /* 0x000fce00000e0603 */
[----:B------:R-:W-:Y:S05]  /*d660*/  WARPSYNC.COLLECTIVE R15, `(.L_x_9325) ;  /* 0x000000000f087348 */ /* 0x000fea0003c00000 */
[----:B------:R0:W1:Y:S02]  /*d670*/  SHFL.IDX P6, R14, R13, R12, R11 ;  /* 0x0000000c0d0e7389 */ /* 0x00006400000c000b */
[----:B01----:R-:W-:Y:S01]  /*d680*/  ENDCOLLECTIVE ;  /* 0x000000000000791b */ /* 0x003fe20003800000 */
.L_x_9325:
[----:B------:R-:W-:Y:S01]  /*d690*/  @!PT LDS RZ, [RZ] ;  /* 0x00000000fffff984 */ /* 0x000fe20000000800 */
[----:B------:R-:W-:Y:S01]  /*d6a0*/  @!PT LDS RZ, [RZ] ;  /* 0x00000000fffff984 */ /* 0x000fe20000000800 */
[----:B------:R-:W-:Y:S01]  /*d6b0*/  @!PT LDS RZ, [RZ] ;  /* 0x00000000fffff984 */ /* 0x000fe20000000800 */
[----:B------:R0:W-:Y:S01]  /*d6c0*/  @!P2 LDGSTS.E.BYPASS.LTC128B.128 [R8+0x18400], desc[UR48][R2.64], !P1 ;  /* 0x184000000208afae */ /* 0x0001e2000c901d70 */
[----:B------:R-:W-:Y:S01]  /*d6d0*/  ISETP.GE.AND P2, PT, R6, UR38, PT ;  /* 0x0000002606007c0c */ /* 0x000fe2000bf46270 */
[----:B------:R-:W-:Y:S02]  /*d6e0*/  VIADD R6, R0, 0x20 ;  /* 0x0000002000067836 */ /* 0x000fe40000000000 */
[----:B------:R-:W-:-:S10]  /*d6f0*/  IMAD.MOV.U32 R13, RZ, RZ, R4 ;  /* 0x000000ffff0d7224 */ /* 0x000fd400078e0004 */
[----:B------:R-:W-:-:S04]  /*d700*/  @P2 LOP3.LUT R16, R16, 0x400, RZ, 0xfc, !PT ;  /* 0x0000040010102812 */ /* 0x000fc800078efcff */
[----:B------:R-:W-:Y:S01]  /*d710*/  LOP3.LUT R16, R16, 0xfffffdff, RZ, 0xc0, !PT ;  /* 0xfffffdff10107812 */ /* 0x000fe200078ec0ff */
[----:B0-----:R-:W-:-:S07]  /*d720*/  IMAD.MOV.U32 R2, RZ, RZ, R14 ;  /* 0x000000ffff027224 */ /* 0x001fce00078e000e */
[----:B------:R-:W-:Y:S05]  /*d730*/  WARPSYNC.COLLECTIVE R15, `(.L_x_9326) ;  /* 0x000000000f087348 */ /* 0x000fea0003c00000 */
[----:B------:R0:W1:Y:S02]  /*d740*/  SHFL.IDX P6, R14, R13, R12, R11 ;  /* 0x0000000c0d0e7389 */ /* 0x00006400000c000b */
[----:B01----:R-:W-:Y:S01]  /*d750*/  ENDCOLLECTIVE ;  /* 0x000000000000791b */ /* 0x003fe20003800000 */
.L_x_9326:
[----:B------:R-:W-:Y:S02]  /*d760*/  IMAD.MOV.U32 R13, RZ, RZ, R5 ;  /* 0x000000ffff0d7224 */ /* 0x000fe400078e0005 */
[----:B------:R-:W-:Y:S02]  /*d770*/  IMAD.MOV.U32 R12, RZ, RZ, 0x2 ;  /* 0x00000002ff0c7424 */ /* 0x000fe400078e00ff */
[----:B------:R-:W-:-:S05]  /*d780*/  IMAD.MOV.U32 R10, RZ, RZ, R14 ;  /* 0x000000ffff0a7224 */ /* 0x000fca00078e000e */
[----:B------:R-:W-:-:S04]  /*d790*/  @!P2 LEA R10, P0, R20, R10, 0x1 ;  /* 0x0000000a140aa211 */ /* 0x000fc800078008ff */
[----:B------:R-:W-:Y:S01]  /*d7a0*/  @!P2 IADD3.X R11, RZ, R2, RZ, P0, !PT ;  /* 0x00000002ff0ba210 */ /* 0x000fe200007fe4ff */
[----:B------:R-:W-:Y:S01]  /*d7b0*/  @!P2 IMAD.MOV.U32 R2, RZ, RZ, R10 ;  /* 0x000000ffff02a224 */ /* 0x000fe200078e000a */
[----:B------:R-:W-:-:S03]  /*d7c0*/  LEA R10, R27, UR37, 0x1 ;  /* 0x000000251b0a7c11 */ /* 0x000fc6000f8e08ff */
[----:B------:R-:W-:Y:S02]  /*d7d0*/  @!P2 IMAD.MOV.U32 R3, RZ, RZ, R11 ;  /* 0x000000ffff03a224 */ /* 0x000fe400078e000b */
[----:B------:R-:W-:-:S03]  /*d7e0*/  IMAD.MOV.U32 R11, RZ, RZ, 0x181f ;  /* 0x0000181fff0b7424 */ /* 0x000fc600078e00ff */
[----:B------:R-:W-:Y:S01]  /*d7f0*/  @!PT LDS RZ, [RZ] ;  /* 0x00000000fffff984 */ /* 0x000fe20000000800 */
[----:B------:R-:W-:Y:S01]  /*d800*/  @!PT LDS RZ, [RZ] ;  /* 0x00000000fffff984 */ /* 0x000fe20000000800 */
[----:B------:R-:W-:Y:S01]  /*d810*/  @!PT LDS RZ, [RZ] ;  /* 0x00000000fffff984 */ /* 0x000fe20000000800 */
[----:B------:R0:W-:Y:S01]  /*d820*/  @!P2 LDGSTS.E.BYPASS.LTC128B.128 [R10+0x18c00], desc[UR48][R2.64], !P1 ;  /* 0x18c00000020aafae */ /* 0x0001e2000c901d70 */
[----:B------:R-:W-:Y:S01]  /*d830*/  ISETP.GE.AND P2, PT, R6, UR38, PT ;  /* 0x0000002606007c0c */ /* 0x000fe2000bf46270 */
[----:B------:R-:W-:-:S12]  /*d840*/  VIADD R6, R0, 0x30 ;  /* 0x0000003000067836 */ /* 0x000fd80000000000 */
[----:B0-----:R-:W-:Y:S05]  /*d850*/  WARPSYNC.COLLECTIVE R15, `(.L_x_9327) ;  /* 0x000000000f087348 */ /* 0x001fea0003c00000 */
[----:B------:R1:W2:Y:S02]  /*d860*/  SHFL.IDX P6, R14, R13, R12, R11 ;  /* 0x0000000c0d0e7389 */ /* 0x0002a400000c000b */
[----:B012---:R-:W-:Y:S01]  /*d870*/  ENDCOLLECTIVE ;  /* 0x000000000000791b */ /* 0x007fe20003800000 */
.L_x_9327:
[----:B------:R-:W-:Y:S01]  /*d880*/  @P2 LOP3.LUT R16, R16, 0x200, RZ, 0xfc, !PT ;  /* 0x0000020010102812 */ /* 0x000fe200078efcff */
[----:B------:R-:W-:-:S03]  /*d890*/  IMAD.MOV.U32 R13, RZ, RZ, R4 ;  /* 0x000000ffff0d7224 */ /* 0x000fc600078e0004 */
[----:B------:R-:W-:Y:S01]  /*d8a0*/  LOP3.LUT R16, R16, 0xfffffeff, RZ, 0xc0, !PT ;  /* 0xfffffeff10107812 */ /* 0x000fe200078ec0ff */
[----:B------:R-:W-:-:S07]  /*d8b0*/  IMAD.MOV.U32 R8, RZ, RZ, R14 ;  /* 0x000000ffff087224 */ /* 0x000fce00078e000e */
[----:B------:R-:W-:Y:S05]  /*d8c0*/  WARPSYNC.COLLECTIVE R15, `(.L_x_9328) ;  /* 0x000000000f087348 */ /* 0x000fea0003c00000 */
[----:B------:R0:W1:Y:S02]  /*d8d0*/  SHFL.IDX P6, R14, R13, R12, R11 ;  /* 0x0000000c0d0e7389 */ /* 0x00006400000c000b */
[----:B01----:R-:W-:Y:S01]  /*d8e0*/  ENDCOLLECTIVE ;  /* 0x000000000000791b */ /* 0x003fe20003800000 */
.L_x_9328:
[----:B------:R-:W-:Y:S01]  /*d8f0*/  IMAD.MOV.U32 R13, RZ, RZ, R5 ;  /* 0x000000ffff0d7224 */ /* 0x000fe200078e0005 */
[----:B------:R-:W-:Y:S01]  /*d900*/  MOV R12, 0x3 ;  /* 0x00000003000c7802 */ /* 0x000fe20000000f00 */
[----:B------:R-:W-:-:S07]  /*d910*/  IMAD.MOV.U32 R9, RZ, RZ, R14 ;  /* 0x000000ffff097224 */ /* 0x000fce00078e000e */
[----:B------:R-:W-:Y:S05]  /*d920*/  WARPSYNC.COLLECTIVE R15, `(.L_x_9329) ;  /* 0x000000000f087348 */ /* 0x000fea0003c00000 */
[----:B------:R0:W1:Y:S02]  /*d930*/  SHFL.IDX P6, R14, R13, R12, R11 ;  /* 0x0000000c0d0e7389 */ /* 0x00006400000c000b */
[----:B01----:R-:W-:Y:S01]  /*d940*/  ENDCOLLECTIVE ;  /* 0x000000000000791b */ /* 0x003fe20003800000 */
.L_x_9329:
[----:B------:R-:W-:-:S05]  /*d950*/  @!P2 LEA R9, P0, R20, R9, 0x1 ;  /* 0x000000091409a211 */ /* 0x000fca00078008ff */
[----:B------:R-:W-:Y:S02]  /*d960*/  @!P2 IMAD.X R8, RZ, RZ, R8, P0 ;  /* 0x000000ffff08a224 */ /* 0x000fe400000e0608 */
[----:B------:R-:W-:Y:S02]  /*d970*/  @!P2 IMAD.MOV.U32 R2, RZ, RZ, R9 ;  /* 0x000000ffff02a224 */ /* 0x000fe400078e0009 */
[----:B------:R-:W-:Y:S02]  /*d980*/  @!P2 IMAD.MOV.U32 R3, RZ, RZ, R8 ;  /* 0x000000ffff03a224 */ /* 0x000fe400078e0008 */
[----:B------:R-:W0:Y:S01]  /*d990*/  S2R R8, SR_TID.X ;  /* 0x0000000000087919 */ /* 0x000e220000002100 */
[----:B------:R-:W-:Y:S02]  /*d9a0*/  IMAD.MOV.U32 R13, RZ, RZ, R4 ;  /* 0x000000ffff0d7224 */ /* 0x000fe400078e0004 */
[----:B------:R-:W-:Y:S01]  /*d9b0*/  @!PT LDS RZ, [RZ] ;  /* 0x00000000fffff984 */ /* 0x000fe20000000800 */
[----:B------:R-:W-:Y:S01]  /*d9c0*/  @!PT LDS RZ, [RZ] ;  /* 0x00000000fffff984 */ /* 0x000fe20000000800 */
[----:B------:R-:W-:Y:S01]  /*d9d0*/  @!PT LDS RZ, [RZ] ;  /* 0x00000000fffff984 */ /* 0x000fe20000000800 */
[----:B------:R1:W-:Y:S01]  /*d9e0*/  @!P2 LDGSTS.E.BYPASS.LTC128B.128 [R10+0x19400], desc[UR48][R2.64], !P1 ;  /* 0x19400000020aafae */ /* 0x0003e2000c901d70 */
[----:B------:R-:W-:Y:S01]  /*d9f0*/  ISETP.GE.AND P2, PT, R6, UR38, PT ;  /* 0x0000002606007c0c */ /* 0x000fe2000bf46270 */
[----:B------:R-:W-:-:S12]  /*da00*/  IMAD.MOV.U32 R6, RZ, RZ, R14 ;  /* 0x000000ffff067224 */ /* 0x000fd800078e000e */
[----:B01----:R-:W-:Y:S05]  /*da10*/  WARPSYNC.COLLECTIVE R15, `(.L_x_9330) ;  /* 0x000000000f087348 */ /* 0x003fea0003c00000 */
[----:B------:R2:W3:Y:S02]  /*da20*/  SHFL.IDX P6, R14, R13, R12, R11 ;  /* 0x0000000c0d0e7389 */ /* 0x0004e400000c000b */
[----:B0123--:R-:W-:Y:S01]  /*da30*/  ENDCOLLECTIVE ;  /* 0x000000000000791b */ /* 0x00ffe20003800000 */
.L_x_9330:
[----:B------:R-:W-:-:S04]  /*da40*/  @P2 LOP3.LUT R16, R16, 0x100, RZ, 0xfc, !PT ;  /* 0x0000010010102812 */ /* 0x000fc800078efcff */
[----:B------:R-:W-:Y:S01]  /*da50*/  LOP3.LUT R16, R16, 0xffffff7f, RZ, 0xc0, !PT ;  /* 0xffffff7f10107812 */ /* 0x000fe200078ec0ff */
        /* <DEDUP_REMOVED lines=8> */
.L_x_9331:
        /* <DEDUP_REMOVED lines=9> */
[----:B------:R0:W-:Y:S04]  /*db70*/  @!P2 LDGSTS.E.BYPASS.LTC128B.128 [R10+0x19c00], desc[UR48][R2.64], !P1 ;  /* 0x19c00000020aafae */ /* 0x0001e8000c901d70 */
[----:B------:R-:W-:Y:S01]  /*db80*/  ISETP.GE.AND P2, PT, R6, UR38, PT ;  /* 0x0000002606007c0c */ /* 0x000fe2000bf46270 */
[----:B------:R-:W-:-:S02]  /*db90*/  VIADD R6, R0, 0x50 ;  /* 0x0000005000067836 */ /* 0x000fc40000000000 */
[----:B0-----:R-:W-:-:S10]  /*dba0*/  IMAD.MOV.U32 R2, RZ, RZ, R14 ;  /* 0x000000ffff027224 */ /* 0x001fd400078e000e */
[----:B------:R-:W-:Y:S05]  /*dbb0*/  WARPSYNC.COLLECTIVE R15, `(.L_x_9332) ;  /* 0x000000000f087348 */ /* 0x000fea0003c00000 */
[----:B------:R0:W1:Y:S02]  /*dbc0*/  SHFL.IDX P6, R14, R13, R12, R11 ;  /* 0x0000000c0d0e7389 */ /* 0x00006400000c000b */
[----:B01----:R-:W-:Y:S01]  /*dbd0*/  ENDCOLLECTIVE ;  /* 0x000000000000791b */ /* 0x003fe20003800000 */
.L_x_9332:
[----:B------:R-:W-:-:S04]  /*dbe0*/  @P2 LOP3.LUT R16, R16, 0x80, RZ, 0xfc, !PT ;  /* 0x0000008010102812 */ /* 0x000fc800078efcff */
[----:B------:R-:W-:Y:S01]  /*dbf0*/  LOP3.LUT R16, R16, 0xffffffbf, RZ, 0xc0, !PT ;  /* 0xffffffbf10107812 */ /* 0x000fe200078ec0ff */
[----:B------:R-:W-:Y:S01]  /*dc00*/  IMAD.MOV.U32 R12, RZ, RZ, 0x5 ;  /* 0x00000005ff0c7424 */ /* 0x000fe200078e00ff */
        /* <DEDUP_REMOVED lines=8> */
[----:B------:R0:W-:Y:S01]  /*dc90*/  @!P2 LDGSTS.E.BYPASS.LTC128B.128 [R10+0x1a400], desc[UR48][R2.64], !P1 ;  /* 0x1a400000020aafae */ /* 0x0001e2000c901d70 */
[----:B------:R-:W-:-:S13]  /*dca0*/  ISETP.GE.AND P2, PT, R6, UR38, PT ;  /* 0x0000002606007c0c */ /* 0x000fda000bf46270 */
[----:B0-----:R-:W-:Y:S05]  /*dcb0*/  WARPSYNC.COLLECTIVE R15, `(.L_x_9333) ;  /* 0x000000000f087348 */ /* 0x001fea0003c00000 */
[----:B------:R1:W2:Y:S02]  /*dcc0*/  SHFL.IDX P6, R14, R13, R12, R11 ;  /* 0x0000000c0d0e7389 */ /* 0x0002a400000c000b */
[----:B012---:R-:W-:Y:S01]  /*dcd0*/  ENDCOLLECTIVE ;  /* 0x000000000000791b */ /* 0x007fe20003800000 */
.L_x_9333:
[----:B------:R-:W-:Y:S01]  /*dce0*/  @P2 LOP3.LUT R16, R16, 0x40, RZ, 0xfc, !PT ;  /* 0x0000004010102812 */ /* 0x000fe200078efcff */
[----:B------:R-:W-:-:S03]  /*dcf0*/  IMAD.MOV.U32 R13, RZ, RZ, R4 ;  /* 0x000000ffff0d7224 */ /* 0x000fc600078e0004 */
[----:B------:R-:W-:Y:S01]  /*dd00*/  LOP3.LUT R16, R16, 0xffffffdf, RZ, 0xc0, !PT ;  /* 0xffffffdf10107812 */ /* 0x000fe200078ec0ff */
[----:B------:R-:W-:-:S07]  /*dd10*/  IMAD.MOV.U32 R2, RZ, RZ, R14 ;  /* 0x000000ffff027224 */ /* 0x000fce00078e000e */
[----:B------:R-:W-:Y:S05]  /*dd20*/  WARPSYNC.COLLECTIVE R15, `(.L_x_9334) ;  /* 0x000000000f087348 */ /* 0x000fea0003c00000 */
[----:B------:R0:W1:Y:S02]  /*dd30*/  SHFL.IDX P6, R14, R13, R12, R11 ;  /* 0x0000000c0d0e7389 */ /* 0x00006400000c000b */
[----:B01----:R-:W-:Y:S01]  /*dd40*/  ENDCOLLECTIVE ;  /* 0x000000000000791b */ /* 0x003fe20003800000 */
.L_x_9334:
[----:B------:R-:W-:Y:S02]  /*dd50*/  IMAD.MOV.U32 R13, RZ, RZ, R5 ;  /* 0x000000ffff0d7224 */ /* 0x000fe400078e0005 */
[----:B------:R-:W-:Y:S02]  /*dd60*/  IMAD.MOV.U32 R12, RZ, RZ, 0x6 ;  /* 0x00000006ff0c7424 */ /* 0x000fe400078e00ff */
[----:B------:R-:W-:-:S07]  /*dd70*/  IMAD.MOV.U32 R21, RZ, RZ, R14 ;  /* 0x000000ffff157224 */ /* 0x000fce00078e000e */
[----:B------:R-:W-:Y:S05]  /*dd80*/  WARPSYNC.COLLECTIVE R15, `(.L_x_9335) ;  /* 0x000000000f087348 */ /* 0x000fea0003c00000 */
[----:B------:R0:W1:Y:S02]  /*dd90*/  SHFL.IDX P6, R14, R13, R12, R11 ;  /* 0x0000000c0d0e7389 */ /* 0x00006400000c000b */
[----:B01----:R-:W-:Y:S01]  /*dda0*/  ENDCOLLECTIVE ;  /* 0x000000000000791b */ /* 0x003fe20003800000 */
.L_x_9335:
        /* <DEDUP_REMOVED lines=8> */
[----:B------:R0:W-:Y:S02]  /*de30*/  @!P2 LDGSTS.E.BYPASS.LTC128B.128 [R10+0x1ac00], desc[UR48][R2.64], !P1 ;  /* 0x1ac00000020aafae */ /* 0x0001e4000c901d70 */
[----:B0-----:R-:W-:Y:S01]  /*de40*/  IMAD.MOV.U32 R2, RZ, RZ, R14 ;  /* 0x000000ffff027224 */ /* 0x001fe200078e000e */
[----:B------:R-:W-:-:S07]  /*de50*/  IADD3 R3, R0, 0x60, RZ ;  /* 0x0000006000037810 */ /* 0x000fce0007ffe0ff */
[----:B------:R-:W-:Y:S05]  /*de60*/  WARPSYNC.COLLECTIVE R15, `(.L_x_9336) ;  /* 0x000000000f087348 */ /* 0x000fea0003c00000 */
[----:B------:R0:W1:Y:S02]  /*de70*/  SHFL.IDX P6, R14, R13, R12, R11 ;  /* 0x0000000c0d0e7389 */ /* 0x00006400000c000b */
[----:B01----:R-:W-:Y:S01]  /*de80*/  ENDCOLLECTIVE ;  /* 0x000000000000791b */ /* 0x003fe20003800000 */
.L_x_9336:
[----:B------:R-:W-:Y:S01]  /*de90*/  ISETP.GE.AND P2, PT, R3, UR38, PT ;  /* 0x0000002603007c0c */ /* 0x000fe2000bf46270 */
[----:B------:R-:W-:Y:S02]  /*dea0*/  IMAD.MOV.U32 R13, RZ, RZ, R5 ;  /* 0x000000ffff0d7224 */ /* 0x000fe400078e0005 */
[----:B------:R-:W-:-:S10]  /*deb0*/  IMAD.MOV.U32 R12, RZ, RZ, 0x7 ;  /* 0x00000007ff0c7424 */ /* 0x000fd400078e00ff */
[----:B------:R-:W-:Y:S01]  /*dec0*/  @P2 LOP3.LUT R16, R16, 0x20, RZ, 0xfc, !PT ;  /* 0x0000002010102812 */ /* 0x000fe200078efcff */
[----:B------:R-:W-:-:S05]  /*ded0*/  IMAD.MOV.U32 R15, RZ, RZ, R14 ;  /* 0x000000ffff0f7224 */ /* 0x000fca00078e000e */
[----:B------:R-:W-:-:S05]  /*dee0*/  @!P2 LEA R6, P0, R8, R15, 0x1 ;  /* 0x0000000f0806a211 */ /* 0x000fca00078008ff */
[----:B------:R-:W-:Y:S02]  /*def0*/  @!P2 IMAD.X R15, RZ, RZ, R2, P0 ;  /* 0x000000ffff0fa224 */ /* 0x000fe400000e0602 */
[----:B------:R-:W-:Y:S02]  /*df00*/  @!P2 IMAD.MOV.U32 R2, RZ, RZ, R6 ;  /* 0x000000ffff02a224 */ /* 0x000fe400078e0006 */
[----:B------:R-:W-:Y:S02]  /*df10*/  @!P2 IMAD.MOV.U32 R3, RZ, RZ, R15 ;  /* 0x000000ffff03a224 */ /* 0x000fe400078e000f */
[----:B------:R-:W-:-:S03]  /*df20*/  IMAD.MOV.U32 R15, RZ, RZ, -0x1 ;  /* 0xffffffffff0f7424 */ /* 0x000fc600078e00ff */
[----:B------:R-:W-:Y:S01]  /*df30*/  @!PT LDS RZ, [RZ] ;  /* 0x00000000fffff984 */ /* 0x000fe20000000800 */
[----:B------:R-:W-:Y:S01]  /*df40*/  @!PT LDS RZ, [RZ] ;  /* 0x00000000fffff984 */ /* 0x000fe20000000800 */
[----:B------:R-:W-:Y:S01]  /*df50*/  @!PT LDS RZ, [RZ] ;  /* 0x00000000fffff984 */ /* 0x000fe20000000800 */
[----:B------:R0:W-:Y:S04]  /*df60*/  @!P2 LDGSTS.E.BYPASS.LTC128B.128 [R10+0x1b400], desc[UR48][R2.64], !P1 ;  /* 0x1b400000020aafae */ /* 0x0001e8000c901d70 */
[----:B0-----:R-:W-:Y:S05]  /*df70*/  WARPSYNC.COLLECTIVE R15, `(.L_x_9337) ;  /* 0x000000000f087348 */ /* 0x001fea0003c00000 */
[----:B------:R1:W2:Y:S02]  /*df80*/  SHFL.IDX P6, R14, R13, R12, R11 ;  /* 0x0000000c0d0e7389 */ /* 0x0002a400000c000b */
[----:B012---:R-:W-:Y:S01]  /*df90*/  ENDCOLLECTIVE ;  /* 0x000000000000791b */ /* 0x007fe20003800000 */
.L_x_9337:
[----:B------:R-:W-:Y:S02]  /*dfa0*/  IMAD.MOV.U32 R13, RZ, RZ, R4 ;  /* 0x000000ffff0d7224 */ /* 0x000fe400078e0004 */
[----:B------:R-:W-:-:S07]  /*dfb0*/  IMAD.MOV.U32 R5, RZ, RZ, R14 ;  /* 0x000000ffff057224 */ /* 0x000fce00078e000e */
[----:B------:R-:W-:Y:S05]  /*dfc0*/  WARPSYNC.COLLECTIVE R15, `(.L_x_9338) ;  /* 0x000000000f087348 */ /* 0x000fea0003c00000 */
[----:B------:R0:W1:Y:S02]  /*dfd0*/  SHFL.IDX P6, R14, R13, R12, R11 ;  /* 0x0000000c0d0e7389 */ /* 0x00006400000c000b */
[----:B01----:R-:W-:Y:S01]  /*dfe0*/  ENDCOLLECTIVE ;  /* 0x000000000000791b */ /* 0x003fe20003800000 */
.L_x_9338:
[----:B------:R-:W-:Y:S05]  /*dff0*/  BRA `(.L_x_9339) ;  /* 0xffffffc000887947 */ /* 0x000fea000383ffff */
.L_x_9266:
        /* <DEDUP_REMOVED lines=8> */
.L_x_9341:
[----:B------:R-:W-:Y:S05]  /*e080*/  BSYNC B0 ;  /* 0x0000000000007941 */ /* 0x000fea0003800000 */
.L_x_9340:
[----:B------:R-:W-:Y:S01]  /*e090*/  IMAD.MOV.U32 R13, RZ, RZ, R0 ;  /* 0x000000ffff0d7224 */ /* 0x000fe200078e0000 */
[----:B------:R-:W-:Y:S01]  /*e0a0*/  MOV R12, RZ ;  /* 0x000000ff000c7202 */ /* 0x000fe20000000f00 */
[----:B------:R-:W-:Y:S01]  /*e0b0*/  IMAD.MOV.U32 R11, RZ, RZ, 0x181f ;  /* 0x0000181fff0b7424 */ /* 0x000fe200078e00ff */
[----:B------:R-:W-:Y:S01]  /*e0c0*/  LOP3.LUT P2, RZ, R16, 0x800, RZ, 0xc0, !PT ;  /* 0x0000080010ff7812 */ /* 0x000fe2000784c0ff */
[----:B------:R-:W-:Y:S02]  /*e0d0*/  IMAD.MOV.U32 R15, RZ, RZ, -0x1 ;  /* 0xffffffffff0f7424 */ /* 0x000fe400078e00ff */
[----:B------:R-:W-:-:S10]  /*e0e0*/  IMAD.MOV.U32 R2, RZ, RZ, R14 ;  /* 0x000000ffff027224 */ /* 0x000fd400078e000e */
[----:B------:R-:W-:Y:S05]  /*e0f0*/  WARPSYNC.COLLECTIVE R15, `(.L_x_9342) ;  /* 0x000000000f087348 */ /* 0x000fea0003c00000 */
[----:B------:R0:W1:Y:S02]  /*e100*/  SHFL.IDX P6, R14, R13, R12, R11 ;  /* 0x0000000c0d0e7389 */ /* 0x00006400000c000b */
[----:B01----:R-:W-:Y:S01]  /*e110*/  ENDCOLLECTIVE ;  /* 0x000000000000791b */ /* 0x003fe20003800000 */
.L_x_9342:
        /* <DEDUP_REMOVED lines=8> */
.L_x_9343:
[----:B------:R-:W-:Y:S01]  /*e1a0*/  @!PT LDS RZ, [RZ] ;  /* 0x00000000fffff984 */ /* 0x000fe20000000800 */
[----:B------:R-:W-:Y:S01]  /*e1b0*/  @!PT LDS RZ, [RZ] ;  /* 0x00000000fffff984 */ /* 0x000fe20000000800 */
[----:B------:R-:W-:Y:S01]  /*e1c0*/  @!PT LDS RZ, [RZ] ;  /* 0x00000000fffff984 */ /* 0x000fe20000000800 */
[----:B------:R0:W-:Y:S04]  /*e1d0*/  @!P2 LDGSTS.E.BYPASS.LTC128B.128 [R20+0x22400], desc[UR48][R2.64], !P5 ;  /* 0x224000000214afae */ /* 0x0001e8000e901d70 */
[----:B------:R0:W-:Y:S04]  /*e1e0*/  @!P2 LDGSTS.E.BYPASS.LTC128B.128 [R20+0x26400], desc[UR48][R2.64+0x80], !P4 ;  /* 0x264000800214afae */ /* 0x0001e8000e101d70 */
[----:B------:R0:W-:Y:S01]  /*e1f0*/  @!P2 LDGSTS.E.BYPASS.LTC128B.128 [R20+0x2a400], desc[UR48][R2.64+0x100], !P3 ;  /* 0x2a4001000214afae */ /* 0x0001e2000d901d70 */
[----:B------:R-:W-:-:S03]  /*e200*/  IMAD.MOV.U32 R13, RZ, RZ, R0 ;  /* 0x000000ffff0d7224 */ /* 0x000fc600078e0000 */
[----:B------:R0:W-:Y:S01]  /*e210*/  @!P2 LDGSTS.E.BYPASS.LTC128B.128 [R20+0x2e400], desc[UR48][R2.64+0x180], !P1 ;  /* 0x2e4001800214afae */ /* 0x0001e2000c901d70 */
[----:B------:R-:W-:Y:S01]  /*e220*/  LOP3.LUT P2, RZ, R16, 0x200, RZ, 0xc0, !PT ;  /* 0x0000020010ff7812 */ /* 0x000fe2000784c0ff */
[----:B------:R-:W-:-:S12]  /*e230*/  IMAD.MOV.U32 R5, RZ, RZ, R14 ;  /* 0x000000ffff057224 */ /* 0x000fd800078e000e */
[----:B0-----:R-:W-:Y:S05]  /*e240*/  WARPSYNC.COLLECTIVE R15, `(.L_x_9344) ;  /* 0x000000000f087348 */ /* 0x001fea0003c00000 */
[----:B------:R1:W2:Y:S02]  /*e250*/  SHFL.IDX P6, R14, R13, R12, R11 ;  /* 0x0000000c0d0e7389 */ /* 0x0002a400000c000b */
[----:B012---:R-:W-:Y:S01]  /*e260*/  ENDCOLLECTIVE ;  /* 0x000000000000791b */ /* 0x007fe20003800000 */
.L_x_9344:
[----:B------:R-:W-:Y:S02]  /*e270*/  IMAD.MOV.U32 R13, RZ, RZ, R4 ;  /* 0x000000ffff0d7224 */ /* 0x000fe400078e0004 */
[----:B------:R-:W-:Y:S01]  /*e280*/  IMAD.MOV.U32 R12, RZ, RZ, 0x2 ;  /* 0x00000002ff0c7424 */ /* 0x000fe200078e00ff */
[----:B------:R-:W-:-:S13]  /*e290*/  LOP3.LUT P6, RZ, R16, 0x400, RZ, 0xc0, !PT ;  /* 0x0000040010ff7812 */ /* 0x000fda00078cc0ff */
[----:B------:R-:W-:-:S05]  /*e2a0*/  @!P6 LEA R14, P0, R21, R14, 0x1 ;  /* 0x0000000e150ee211 */ /* 0x000fca00078008ff */
[----:B------:R-:W-:Y:S02]  /*e2b0*/  @!P6 IMAD.X R5, RZ, RZ, R5, P0 ;  /* 0x000000ffff05e224 */ /* 0x000fe400000e0605 */
[----:B------:R-:W-:Y:S02]  /*e2c0*/  @!P6 IMAD.MOV.U32 R2, RZ, RZ, R14 ;  /* 0x000000ffff02e224 */ /* 0x000fe400078e000e */
[----:B------:R-:W-:-:S05]  /*e2d0*/  @!P6 IMAD.MOV.U32 R3, RZ, RZ, R5 ;  /* 0x000000ffff03e224 */ /* 0x000fca00078e0005 */
[----:B------:R-:W-:Y:S01]  /*e2e0*/  @!PT LDS RZ, [RZ] ;  /* 0x00000000fffff984 */ /* 0x000fe20000000800 */
[----:B------:R-:W-:Y:S01]  /*e2f0*/  @!PT LDS RZ, [RZ] ;  /* 0x00000000fffff984 */ /* 0x000fe20000000800 */
[----:B------:R-:W-:Y:S01]  /*e300*/  @!PT LDS RZ, [RZ] ;  /* 0x00000000fffff984 */ /* 0x000fe20000000800 */
[----:B------:R0:W-:Y:S04]  /*e310*/  @!P6 LDGSTS.E.BYPASS.LTC128B.128 [R20+0x22c00], desc[UR48][R2.64], !P5 ;  /* 0x22c000000214efae */ /* 0x0001e8000e901d70 */
[----:B------:R0:W-:Y:S04]  /*e320*/  @!P6 LDGSTS.E.BYPASS.LTC128B.128 [R20+0x26c00], desc[UR48][R2.64+0x80], !P4 ;  /* 0x26c000800214efae */ /* 0x0001e8000e101d70 */
[----:B------:R0:W-:Y:S04]  /*e330*/  @!P6 LDGSTS.E.BYPASS.LTC128B.128 [R20+0x2ac00], desc[UR48][R2.64+0x100], !P3 ;  /* 0x2ac001000214efae */ /* 0x0001e8000d901d70 */
[----:B------:R0:W-:Y:S02]  /*e340*/  @!P6 LDGSTS.E.BYPASS.LTC128B.128 [R20+0x2ec00], desc[UR48][R2.64+0x180], !P1 ;  /* 0x2ec001800214efae */ /* 0x0001e4000c901d70 */
[----:B0-----:R-:W-:Y:S05]  /*e350*/  WARPSYNC.COLLECTIVE R15, `(.L_x_9345) ;  /* 0x000000000f087348 */ /* 0x001fea0003c00000 */
[----:B------:R1:W2:Y:S02]  /*e360*/  SHFL.IDX P6, R14, R13, R12, R11 ;  /* 0x0000000c0d0e7389 */ /* 0x0002a400000c000b */
[----:B012---:R-:W-:Y:S01]  /*e370*/  ENDCOLLECTIVE ;  /* 0x000000000000791b */ /* 0x007fe20003800000 */
.L_x_9345:
[----:B------:R-:W-:Y:S01]  /*e380*/  MOV R13, R0 ;  /* 0x00000000000d7202 */ /* 0x000fe20000000f00 */
[----:B------:R-:W-:-:S07]  /*e390*/  IMAD.MOV.U32 R5, RZ, RZ, R14 ;  /* 0x000000ffff057224 */ /* 0x000fce00078e000e */
[----:B------:R-:W-:Y:S05]  /*e3a0*/  WARPSYNC.COLLECTIVE R15, `(.L_x_9346) ;  /* 0x000000000f087348 */ /* 0x000fea0003c00000 */
[----:B------:R0:W1:Y:S02]  /*e3b0*/  SHFL.IDX P6, R14, R13, R12, R11 ;  /* 0x0000000c0d0e7389 */ /* 0x00006400000c000b */
[----:B01----:R-:W-:Y:S01]  /*e3c0*/  ENDCOLLECTIVE ;  /* 0x000000000000791b */ /* 0x003fe20003800000 */
.L_x_9346:
[----:B------:R-:W-:Y:S02]  /*e3d0*/  IMAD.MOV.U32 R13, RZ, RZ, R4 ;  /* 0x000000ffff0d7224 */ /* 0x000fe400078e0004 */
[----:B------:R-:W-:Y:S01]  /*e3e0*/  IMAD.MOV.U32 R12, RZ, RZ, 0x3 ;  /* 0x00000003ff0c7424 */ /* 0x000fe200078e00ff */
[----:B------:R-:W-:-:S05]  /*e3f0*/  @!P2 LEA R14, P0, R21, R14, 0x1 ;  /* 0x0000000e150ea211 */ /* 0x000fca00078008ff */
[----:B------:R-:W-:-:S08]  /*e400*/  @!P2 IMAD.MOV.U32 R2, RZ, RZ, R14 ;  /* 0x000000ffff02a224 */ /* 0x000fd000078e000e */
[----:B------:R-:W-:Y:S05]  /*e410*/  WARPSYNC.COLLECTIVE R15, `(.L_x_9347) ;  /* 0x000000000f087348 */ /* 0x000fea0003c00000 */
[----:B------:R0:W1:Y:S02]  /*e420*/  SHFL.IDX P6, R14, R13, R12, R11 ;  /* 0x0000000c0d0e7389 */ /* 0x00006400000c000b */
[----:B01----:R-:W-:Y:S01]  /*e430*/  ENDCOLLECTIVE ;  /* 0x000000000000791b */ /* 0x003fe20003800000 */
.L_x_9347:
        /* <DEDUP_REMOVED lines=8> */
[----:B------:R0:W-:Y:S04]  /*e4c0*/  @!P2 LDGSTS.E.BYPASS.LTC128B.128 [R20+0x2b400], desc[UR48][R2.64+0x100], !P3 ;  /* 0x2b4001000214afae */ /* 0x0001e8000d901d70 */
[----:B------:R0:W-:Y:S01]  /*e4d0*/  @!P2 LDGSTS.E.BYPASS.LTC128B.128 [R20+0x2f400], desc[UR48][R2.64+0x180], !P1 ;  /* 0x2f4001800214afae */ /* 0x0001e2000c901d70 */
[----:B------:R-:W-:Y:S01]  /*e4e0*/  IMAD.MOV.U32 R5, RZ, RZ, R14 ;  /* 0x000000ffff057224 */ /* 0x000fe200078e000e */
[----:B------:R-:W-:-:S13]  /*e4f0*/  LOP3.LUT P2, RZ, R16, 0x80, RZ, 0xc0, !PT ;  /* 0x0000008010ff7812 */ /* 0x000fda000784c0ff */
[----:B0-----:R-:W-:Y:S05]  /*e500*/  WARPSYNC.COLLECTIVE R15, `(.L_x_9348) ;  /* 0x000000000f087348 */ /* 0x001fea0003c00000 */
[----:B------:R1:W2:Y:S02]  /*e510*/  SHFL.IDX P6, R14, R13, R12, R11 ;  /* 0x0000000c0d0e7389 */ /* 0x0002a400000c000b */
[----:B012---:R-:W-:Y:S01]  /*e520*/  ENDCOLLECTIVE ;  /* 0x000000000000791b */ /* 0x007fe20003800000 */
.L_x_9348:
        /* <DEDUP_REMOVED lines=17> */
.L_x_9349:
[----:B------:R-:W-:Y:S02]  /*e640*/  IMAD.MOV.U32 R13, RZ, RZ, R0 ;  /* 0x000000ffff0d7224 */ /* 0x000fe400078e0000 */
[----:B------:R-:W-:-:S07]  /*e650*/  IMAD.MOV.U32 R5, RZ, RZ, R14 ;  /* 0x000000ffff057224 */ /* 0x000fce00078e000e */
[----:B------:R-:W-:Y:S05]  /*e660*/  WARPSYNC.COLLECTIVE R15, `(.L_x_9350) ;  /* 0x000000000f087348 */ /* 0x000fea0003c00000 */
[----:B------:R0:W1:Y:S02]  /*e670*/  SHFL.IDX P6, R14, R13, R12, R11 ;  /* 0x0000000c0d0e7389 */ /* 0x00006400000c000b */
[----:B01----:R-:W-:Y:S01]  /*e680*/  ENDCOLLECTIVE ;  /* 0x000000000000791b */ /* 0x003fe20003800000 */
.L_x_9350:
        /* <DEDUP_REMOVED lines=8> */
.L_x_9351:
[----:B------:R-:W-:-:S05]  /*e710*/  @!P2 IMAD.MOV.U32 R3, RZ, RZ, R5 ;  /* 0x000000ffff03a224 */ /* 0x000fca00078e0005 */
[----:B------:R-:W-:Y:S01]  /*e720*/  @!PT LDS RZ, [RZ] ;  /* 0x00000000fffff984 */ /* 0x000fe20000000800 */
[----:B------:R-:W-:Y:S01]  /*e730*/  @!PT LDS RZ, [RZ] ;  /* 0x00000000fffff984 */ /* 0x000fe20000000800 */
[----:B------:R-:W-:Y:S01]  /*e740*/  @!PT LDS RZ, [RZ] ;  /* 0x00000000fffff984 */ /* 0x000fe20000000800 */
[----:B------:R0:W-:Y:S04]  /*e750*/  @!P2 LDGSTS.E.BYPASS.LTC128B.128 [R20+0x24400], desc[UR48][R2.64], !P5 ;  /* 0x244000000214afae */ /* 0x0001e8000e901d70 */
[----:B------:R0:W-:Y:S01]  /*e760*/  @!P2 LDGSTS.E.BYPASS.LTC128B.128 [R20+0x28400], desc[UR48][R2.64+0x80], !P4 ;  /* 0x284000800214afae */ /* 0x0001e2000e101d70 */
[----:B------:R-:W-:-:S03]  /*e770*/  IMAD.MOV.U32 R13, RZ, RZ, R0 ;  /* 0x000000ffff0d7224 */ /* 0x000fc600078e0000 */
[----:B------:R0:W-:Y:S04]  /*e780*/  @!P2 LDGSTS.E.BYPASS.LTC128B.128 [R20+0x2c400], desc[UR48][R2.64+0x100], !P3 ;  /* 0x2c4001000214afae */ /* 0x0001e8000d901d70 */
[----:B------:R0:W-:Y:S01]  /*e790*/  @!P2 LDGSTS.E.BYPASS.LTC128B.128 [R20+0x30400], desc[UR48][R2.64+0x180], !P1 ;  /* 0x304001800214afae */ /* 0x0001e2000c901d70 */
[----:B------:R-:W-:Y:S01]  /*e7a0*/  LOP3.LUT P2, RZ, R16, 0x20, RZ, 0xc0, !PT ;  /* 0x0000002010ff7812 */ /* 0x000fe2000784c0ff */
[----:B------:R-:W-:-:S12]  /*e7b0*/  IMAD.MOV.U32 R5, RZ, RZ, R14 ;  /* 0x000000ffff057224 */ /* 0x000fd800078e000e */
[----:B0-----:R-:W-:Y:S05]  /*e7c0*/  WARPSYNC.COLLECTIVE R15, `(.L_x_9352) ;  /* 0x000000000f087348 */ /* 0x001fea0003c00000 */
[----:B------:R1:W2:Y:S02]  /*e7d0*/  SHFL.IDX P6, R14, R13, R12, R11 ;  /* 0x0000000c0d0e7389 */ /* 0x0002a400000c000b */
[----:B012---:R-:W-:Y:S01]  /*e7e0*/  ENDCOLLECTIVE ;  /* 0x000000000000791b */ /* 0x007fe20003800000 */
.L_x_9352:
        /* <DEDUP_REMOVED lines=17> */
.L_x_9353:
[----:B------:R-:W-:Y:S02]  /*e900*/  IMAD.MOV.U32 R13, RZ, RZ, R0 ;  /* 0x000000ffff0d7224 */ /* 0x000fe400078e0000 */
[----:B------:R-:W-:-:S07]  /*e910*/  IMAD.MOV.U32 R5, RZ, RZ, R14 ;  /* 0x000000ffff057224 */ /* 0x000fce00078e000e */
[----:B------:R-:W-:Y:S05]  /*e920*/  WARPSYNC.COLLECTIVE R15, `(.L_x_9354) ;  /* 0x000000000f087348 */ /* 0x000fea0003c00000 */
[----:B------:R0:W1:Y:S02]  /*e930*/  SHFL.IDX P6, R14, R13, R12, R11 ;  /* 0x0000000c0d0e7389 */ /* 0x00006400000c000b */
[----:B01----:R-:W-:Y:S01]  /*e940*/  ENDCOLLECTIVE ;  /* 0x000000000000791b */ /* 0x003fe20003800000 */
.L_x_9354:
[----:B------:R-:W-:Y:S02]  /*e950*/  IMAD.MOV.U32 R13, RZ, RZ, R4 ;  /* 0x000000ffff0d7224 */ /* 0x000fe400078e0004 */
[----:B------:R-:W-:Y:S01]  /*e960*/  IMAD.MOV.U32 R12, RZ, RZ, 0x7 ;  /* 0x00000007ff0c7424 */ /* 0x000fe200078e00ff */
[----:B------:R-:W-:-:S04]  /*e970*/  @!P2 LEA R14, P0, R21, R14, 0x1 ;  /* 0x0000000e150ea211 */ /* 0x000fc800078008ff */
[----:B------:R-:W-:Y:S01]  /*e980*/  @!P2 MOV R2, R14 ;  /* 0x0000000e0002a202 */ /* 0x000fe20000000f00 */
[----:B------:R-:W-:-:S08]  /*e990*/  @!P2 IMAD.X R5, RZ, RZ, R5, P0 ;  /* 0x000000ffff05a224 */ /* 0x000fd000000e0605 */
[----:B------:R-:W-:Y:S05]  /*e9a0*/  WARPSYNC.COLLECTIVE R15, `(.L_x_9355) ;  /* 0x000000000f087348 */ /* 0x000fea0003c00000 */
[----:B------:R0:W1:Y:S02]  /*e9b0*/  SHFL.IDX P6, R14, R13, R12, R11 ;  /* 0x0000000c0d0e7389 */ /* 0x00006400000c000b */
[----:B01----:R-:W-:Y:S01]  /*e9c0*/  ENDCOLLECTIVE ;  /* 0x000000000000791b */ /* 0x003fe20003800000 */
.L_x_9355:
        /* <DEDUP_REMOVED lines=13> */
.L_x_9356:
[----:B------:R-:W-:Y:S05]  /*eaa0*/  BRA `(.L_x_9357) ;  /* 0xffffffc0007c7947 */ /* 0x000fea000383ffff */
.L_x_9268:
[----:B0-----:R-:W-:-:S04]  /*eab0*/  IMAD.U32 R3, RZ, RZ, UR37 ;  /* 0x00000025ff037e24 */ /* 0x001fc8000f8e00ff */
[----:B------:R0:W1:Y:S03]  /*eac0*/  SYNCS.PHASECHK.TRANS64.TRYWAIT P0, [R3+URZ+0x32420], R0 ;  /* 0x03242000030075a7 */ /* 0x000066000800017f */
[----:B-1----:R-:W-:Y:S05]  /*ead0*/  @!P0 NANOSLEEP.SYNCS 0x989680 ;  /* 0x009896800000895d */ /* 0x002fea0003900000 */
[----:B------:R-:W1:Y:S02]  /*eae0*/  @!P0 SYNCS.PHASECHK.TRANS64 P0, [R3+URZ+0x32420], R0 ;  /* 0x03242000030085a7 */ /* 0x000e64000800007f */
[----:B-1----:R-:W-:Y:S05]  /*eaf0*/  @!P0 BRA `(.L_x_9268) ;  /* 0xfffffffc00ec8947 */ /* 0x002fea000383ffff */
[----:B------:R-:W-:Y:S05]  /*eb00*/  BRA `(.L_x_9358) ;  /* 0xffffffc000b87947 */ /* 0x000fea000383ffff */
.L_x_9271:
[----:B0-----:R0:W1:Y:S02]  /*eb10*/  SYNCS.PHASECHK.TRANS64.TRYWAIT P0, [R17+URZ+0x32460], R0 ;  /* 0x03246000110075a7 */ /* 0x001064000800017f */
[----:B-1----:R-:W-:Y:S05]  /*eb20*/  @!P0 NANOSLEEP.SYNCS 0x989680 ;  /* 0x009896800000895d */ /* 0x002fea0003900000 */
[----:B------:R-:W1:Y:S02]  /*eb30*/  @!P0 SYNCS.PHASECHK.TRANS64 P0, [R17+URZ+0x32460], R0 ;  /* 0x03246000110085a7 */ /* 0x000e64000800007f */
[----:B-1----:R-:W-:Y:S05]  /*eb40*/  @!P0 BRA `(.L_x_9271) ;  /* 0xfffffffc00f08947 */ /* 0x002fea000383ffff */
[----:B------:R-:W-:Y:S05]  /*eb50*/  BRA `(.L_x_9359) ;  /* 0xffffffc000c87947 */ /* 0x000fea000383ffff */
.L_x_9272:
        /* <DEDUP_REMOVED lines=8> */
.L_x_9361:
[----:B------:R-:W-:Y:S05]  /*ebe0*/  BSYNC B0 ;  /* 0x0000000000007941 */ /* 0x000fea0003800000 */
.L_x_9360:
[----:B------:R-:W0:Y:S01]  /*ebf0*/  S2R R4, SR_TID.X ;  /* 0x0000000000047919 */ /* 0x000e220000002100 */
[----:B------:R-:W-:Y:S01]  /*ec00*/  IMAD.MOV.U32 R13, RZ, RZ, R8 ;  /* 0x000000ffff0d7224 */ /* 0x000fe200078e0008 */
[----:B------:R-:W-:Y:S01]  /*ec10*/  MOV R11, 0x181f ;  /* 0x0000181f000b7802 */ /* 0x000fe20000000f00 */
[----:B------:R-:W-:Y:S01]  /*ec20*/  IMAD.MOV.U32 R12, RZ, RZ, RZ ;  /* 0x000000ffff0c7224 */ /* 0x000fe200078e00ff */
[C---:B------:R-:W-:Y:S01]  /*ec30*/  LOP3.LUT P3, RZ, R29.reuse, 0x8000, RZ, 0xc0, !PT ;  /* 0x000080001dff7812 */ /* 0x040fe2000786c0ff */
[----:B------:R-:W-:Y:S01]  /*ec40*/  IMAD.MOV.U32 R15, RZ, RZ, -0x1 ;  /* 0xffffffffff0f7424 */ /* 0x000fe200078e00ff */
[C---:B------:R-:W-:Y:S01]  /*ec50*/  LOP3.LUT P2, RZ, R29.reuse, 0x1000, RZ, 0xc0, !PT ;  /* 0x000010001dff7812 */ /* 0x040fe2000784c0ff */
[----:B------:R-:W-:Y:S01]  /*ec60*/  IMAD.MOV.U32 R3, RZ, RZ, R14 ;  /* 0x000000ffff037224 */ /* 0x000fe200078e000e */
[----:B------:R-:W-:-:S13]  /*ec70*/  LOP3.LUT P1, RZ, R29, 0x80, RZ, 0xc0, !PT ;  /* 0x000000801dff7812 */ /* 0x000fda000782c0ff */
[----:B0-----:R-:W-:Y:S05]  /*ec80*/  WARPSYNC.COLLECTIVE R15, `(.L_x_9362) ;  /* 0x000000000f087348 */ /* 0x001fea0003c00000 */
[----:B------:R1:W2:Y:S02]  /*ec90*/  SHFL.IDX P6, R14, R13, R12, R11 ;  /* 0x0000000c0d0e7389 */ /* 0x0002a400000c000b */
[----:B012---:R-:W-:Y:S01]  /*eca0*/  ENDCOLLECTIVE ;  /* 0x000000000000791b */ /* 0x007fe20003800000 */
.L_x_9362:
[----:B------:R-:W-:Y:S02]  /*ecb0*/  LOP3.LUT P4, RZ, R29, 0x4, RZ, 0xc0, !PT ;  /* 0x000000041dff7812 */ /* 0x000fe4000788c0ff */
[----:B------:R-:W-:Y:S02]  /*ecc0*/  LEA R6, R6, UR37, 0x1 ;  /* 0x0000002506067c11 */ /* 0x000fe4000f8e08ff */
[----:B------:R-:W-:Y:S01]  /*ecd0*/  LOP3.LUT P5, RZ, R16, 0x80000000, RZ, 0xc0, !PT ;  /* 0x8000000010ff7812 */ /* 0x000fe200078ac0ff */
[----:B------:R-:W-:Y:S02]  /*ece0*/  IMAD.MOV.U32 R13, RZ, RZ, R7 ;  /* 0x000000ffff0d7224 */ /* 0x000fe400078e0007 */
[----:B------:R-:W-:Y:S02]  /*ecf0*/  IMAD.MOV.U32 R12, RZ, RZ, 0x1 ;  /* 0x00000001ff0c7424 */ /* 0x000fe400078e00ff */
[----:B------:R-:W-:Y:S02]  /*ed00*/  IMAD.SHL.U32 R4, R4, 0x8, RZ ;  /* 0x0000000804047824 */ /* 0x000fe400078e00ff */
[----:B------:R-:W-:-:S07]  /*ed10*/  IMAD.MOV.U32 R2, RZ, RZ, R14 ;  /* 0x000000ffff027224 */ /* 0x000fce00078e000e */
[----:B------:R-:W-:Y:S05]  /*ed20*/  WARPSYNC.COLLECTIVE R15, `(.L_x_9363) ;  /* 0x000000000f087348 */ /* 0x000fea0003c00000 */
[----:B------:R0:W1:Y:S02]  /*ed30*/  SHFL.IDX P6, R14, R13, R12, R11 ;  /* 0x0000000c0d0e7389 */ /* 0x00006400000c000b */
[----:B01----:R-:W-:Y:S01]  /*ed40*/  ENDCOLLECTIVE ;  /* 0x000000000000791b */ /* 0x003fe20003800000 */
.L_x_9363:
        /* <DEDUP_REMOVED lines=20> */
.L_x_9364:
[----:B------:R-:W-:Y:S02]  /*ee90*/  IMAD.MOV.U32 R13, RZ, RZ, R7 ;  /* 0x000000ffff0d7224 */ /* 0x000fe400078e0007 */
[----:B------:R-:W-:Y:S02]  /*eea0*/  IMAD.MOV.U32 R12, RZ, RZ, 0x2 ;  /* 0x00000002ff0c7424 */ /* 0x000fe400078e00ff */
[----:B------:R-:W-:-:S07]  /*eeb0*/  IMAD.MOV.U32 R2, RZ, RZ, R14 ;  /* 0x000000ffff027224 */ /* 0x000fce00078e000e */
[----:B------:R-:W-:Y:S05]  /*eec0*/  WARPSYNC.COLLECTIVE R15, `(.L_x_9365) ;  /* 0x000000000f087348 */ /* 0x000fea0003c00000 */
[----:B------:R0:W1:Y:S02]  /*eed0*/  SHFL.IDX P6, R14, R13, R12, R11 ;  /* 0x0000000c0d0e7389 */ /* 0x00006400000c000b */
[----:B01----:R-:W-:Y:S01]  /*eee0*/  ENDCOLLECTIVE ;  /* 0x000000000000791b */ /* 0x003fe20003800000 */
.L_x_9365:
        /* <DEDUP_REMOVED lines=18> */
.L_x_9366:
[----:B------:R-:W-:Y:S02]  /*f010*/  IMAD.MOV.U32 R13, RZ, RZ, R7 ;  /* 0x000000ffff0d7224 */ /* 0x000fe400078e0007 */
[----:B------:R-:W-:Y:S02]  /*f020*/  IMAD.MOV.U32 R12, RZ, RZ, 0x3 ;  /* 0x00000003ff0c7424 */ /* 0x000fe400078e00ff */
[----:B------:R-:W-:-:S07]  /*f030*/  IMAD.MOV.U32 R2, RZ, RZ, R14 ;  /* 0x000000ffff027224 */ /* 0x000fce00078e000e */
[----:B------:R-:W-:Y:S05]  /*f040*/  WARPSYNC.COLLECTIVE R15, `(.L_x_9367) ;  /* 0x000000000f087348 */ /* 0x000fea0003c00000 */
[----:B------:R0:W1:Y:S02]  /*f050*/  SHFL.IDX P6, R14, R13, R12, R11 ;  /* 0x0000000c0d0e7389 */ /* 0x00006400000c000b */
[----:B01----:R-:W-:Y:S01]  /*f060*/  ENDCOLLECTIVE ;  /* 0x000000000000791b */ /* 0x003fe20003800000 */
.L_x_9367:
        /* <DEDUP_REMOVED lines=18> */
.L_x_9368:
[----:B------:R-:W-:Y:S02]  /*f190*/  IMAD.MOV.U32 R13, RZ, RZ, R7 ;  /* 0x000000ffff0d7224 */ /* 0x000fe400078e0007 */
[----:B------:R-:W-:Y:S02]  /*f1a0*/  IMAD.MOV.U32 R12, RZ, RZ, 0x4 ;  /* 0x00000004ff0c7424 */ /* 0x000fe400078e00ff */
[----:B------:R-:W-:-:S07]  /*f1b0*/  IMAD.MOV.U32 R2, RZ, RZ, R14 ;  /* 0x000000ffff027224 */ /* 0x000fce00078e000e */
[----:B------:R-:W-:Y:S05]  /*f1c0*/  WARPSYNC.COLLECTIVE R15, `(.L_x_9369) ;  /* 0x000000000f087348 */ /* 0x000fea0003c00000 */
[----:B------:R0:W1:Y:S02]  /*f1d0*/  SHFL.IDX P6, R14, R13, R12, R11 ;  /* 0x0000000c0d0e7389 */ /* 0x00006400000c000b */
[----:B01----:R-:W-:Y:S01]  /*f1e0*/  ENDCOLLECTIVE ;  /* 0x000000000000791b */ /* 0x003fe20003800000 */
.L_x_9369:
        /* <DEDUP_REMOVED lines=17> */
.L_x_9370:
[----:B------:R-:W-:Y:S02]  /*f300*/  IMAD.MOV.U32 R13, RZ, RZ, R7 ;  /* 0x000000ffff0d7224 */ /* 0x000fe400078e0007 */
[----:B------:R-:W-:Y:S01]  /*f310*/  IMAD.MOV.U32 R12, RZ, RZ, 0x5 ;  /* 0x00000005ff0c7424 */ /* 0x000fe200078e00ff */
[----:B------:R-:W-:-:S07]  /*f320*/  MOV R2, R14 ;  /* 0x0000000e00027202 */ /* 0x000fce0000000f00 */
[----:B------:R-:W-:Y:S05]  /*f330*/  WARPSYNC.COLLECTIVE R15, `(.L_x_9371) ;  /* 0x000000000f087348 */ /* 0x000fea0003c00000 */
[----:B------:R0:W1:Y:S02]  /*f340*/  SHFL.IDX P6, R14, R13, R12, R11 ;  /* 0x0000000c0d0e7389 */ /* 0x00006400000c000b */
[----:B01----:R-:W-:Y:S01]  /*f350*/  ENDCOLLECTIVE ;  /* 0x000000000000791b */ /* 0x003fe20003800000 */
.L_x_9371:
        /* <DEDUP_REMOVED lines=14> */
.L_x_9372:
[----:B------:R-:W-:Y:S05]  /*f440*/  BRA `(.L_x_9373) ;  /* 0xffffffc000887947 */ /* 0x000fea000383ffff */
.L_x_9278:
[----:B0-----:R0:W1:Y:S02]  /*f450*/  SYNCS.PHASECHK.TRANS64.TRYWAIT P0, [R17+URZ+0x32440], R26 ;  /* 0x0324401a110075a7 */ /* 0x001064000800017f */
[----:B-1----:R-:W-:Y:S05]  /*f460*/  @!P0 NANOSLEEP.SYNCS 0x989680 ;  /* 0x009896800000895d */ /* 0x002fea0003900000 */
[----:B------:R-:W1:Y:S02]  /*f470*/  @!P0 SYNCS.PHASECHK.TRANS64 P0, [R17+URZ+0x32440], R26 ;  /* 0x0324401a110085a7 */ /* 0x000e64000800007f */
[----:B-1----:R-:W-:Y:S05]  /*f480*/  @!P0 BRA `(.L_x_9278) ;  /* 0xfffffffc00f08947 */ /* 0x002fea000383ffff */
[----:B------:R-:W-:Y:S05]  /*f490*/  BRA `(.L_x_9374) ;  /* 0xffffffc400947947 */ /* 0x000fea000383ffff */
.L_x_9279:
        /* <DEDUP_REMOVED lines=8> */
.L_x_9376:
[----:B------:R-:W-:Y:S05]  /*f520*/  BSYNC B1 ;  /* 0x0000000000017941 */ /* 0x000fea0003800000 */
.L_x_9375:
[----:B------:R-:W-:Y:S01]  /*f530*/  IMAD.MOV.U32 R13, RZ, RZ, R21 ;  /* 0x000000ffff0d7224 */ /* 0x000fe200078e0015 */
[----:B------:R-:W-:Y:S01]  /*f540*/  MOV R15, 0xffffffff ;  /* 0xffffffff000f7802 */ /* 0x000fe20000000f00 */
[----:B------:R-:W-:Y:S01]  /*f550*/  IMAD.MOV.U32 R12, RZ, RZ, RZ ;  /* 0x000000ffff0c7224 */ /* 0x000fe200078e00ff */
[----:B------:R-:W-:Y:S01]  /*f560*/  LEA R22, R22, UR37, 0x1 ;  /* 0x0000002516167c11 */ /* 0x000fe2000f8e08ff */
[----:B------:R-:W-:Y:S02]  /*f570*/  IMAD.MOV.U32 R11, RZ, RZ, 0x181f ;  /* 0x0000181fff0b7424 */ /* 0x000fe400078e00ff */
[----:B------:R-:W-:-:S07]  /*f580*/  IMAD.MOV.U32 R3, RZ, RZ, R14 ;  /* 0x000000ffff037224 */ /* 0x000fce00078e000e */
[----:B------:R-:W-:Y:S05]  /*f590*/  WARPSYNC.COLLECTIVE R15, `(.L_x_9377) ;  /* 0x000000000f087348 */ /* 0x000fea0003c00000 */
[----:B------:R0:W1:Y:S02]  /*f5a0*/  SHFL.IDX P6, R14, R13, R12, R11 ;  /* 0x0000000c0d0e7389 */ /* 0x00006400000c000b */
[----:B01----:R-:W-:Y:S01]  /*f5b0*/  ENDCOLLECTIVE ;  /* 0x000000000000791b */ /* 0x003fe20003800000 */
.L_x_9377:
[----:B------:R-:W-:Y:S02]  /*f5c0*/  IMAD.MOV.U32 R13, RZ, RZ, R24 ;  /* 0x000000ffff0d7224 */ /* 0x000fe400078e0018 */
[----:B------:R-:W-:Y:S01]  /*f5d0*/  IMAD.MOV.U32 R12, RZ, RZ, 0x1 ;  /* 0x00000001ff0c7424 */ /* 0x000fe200078e00ff */
[----:B------:R-:W-:-:S13]  /*f5e0*/  IADD3 R2, P0, R14, R0, RZ ;  /* 0x000000000e027210 */ /* 0x000fda0007f1e0ff */
[----:B------:R-:W-:Y:S05]  /*f5f0*/  WARPSYNC.COLLECTIVE R15, `(.L_x_9378) ;  /* 0x000000000f087348 */ /* 0x000fea0003c00000 */
[----:B------:R0:W1:Y:S02]  /*f600*/  SHFL.IDX P6, R14, R13, R12, R11 ;  /* 0x0000000c0d0e7389 */ /* 0x00006400000c000b */
[----:B01----:R-:W-:Y:S01]  /*f610*/  ENDCOLLECTIVE ;  /* 0x000000000000791b */ /* 0x003fe20003800000 */
.L_x_9378:
        /* <DEDUP_REMOVED lines=10> */
.L_x_9379:
[----:B------:R-:W-:Y:S02]  /*f6c0*/  IMAD.MOV.U32 R13, RZ, RZ, R24 ;  /* 0x000000ffff0d7224 */ /* 0x000fe400078e0018 */
[----:B------:R-:W-:Y:S01]  /*f6d0*/  IMAD.MOV.U32 R12, RZ, RZ, 0x2 ;  /* 0x00000002ff0c7424 */ /* 0x000fe200078e00ff */
[----:B------:R-:W-:-:S13]  /*f6e0*/  IADD3 R2, P0, R14, R0, RZ ;  /* 0x000000000e027210 */ /* 0x000fda0007f1e0ff */
[----:B------:R-:W-:Y:S05]  /*f6f0*/  WARPSYNC.COLLECTIVE R15, `(.L_x_9380) ;  /* 0x000000000f087348 */ /* 0x000fea0003c00000 */
[----:B------:R0:W1:Y:S02]  /*f700*/  SHFL.IDX P6, R14, R13, R12, R11 ;  /* 0x0000000c0d0e7389 */ /* 0x00006400000c000b */
[----:B01----:R-:W-:Y:S01]  /*f710*/  ENDCOLLECTIVE ;  /* 0x000000000000791b */ /* 0x003fe20003800000 */
.L_x_9380:
        /* <DEDUP_REMOVED lines=10> */
.L_x_9381:
[----:B------:R-:W-:Y:S01]  /*f7c0*/  IMAD.MOV.U32 R13, RZ, RZ, R24 ;  /* 0x000000ffff0d7224 */ /* 0x000fe200078e0018 */
[----:B------:R-:W-:Y:S01]  /*f7d0*/  MOV R12, 0x3 ;  /* 0x00000003000c7802 */ /* 0x000fe20000000f00 */
[----:B------:R-:W-:-:S07]  /*f7e0*/  IMAD.MOV.U32 R10, RZ, RZ, R14 ;  /* 0x000000ffff0a7224 */ /* 0x000fce00078e000e */
[----:B------:R-:W-:Y:S05]  /*f7f0*/  WARPSYNC.COLLECTIVE R15, `(.L_x_9382) ;  /* 0x000000000f087348 */ /* 0x000fea0003c00000 */
[----:B------:R0:W1:Y:S02]  /*f800*/  SHFL.IDX P6, R14, R13, R12, R11 ;  /* 0x0000000c0d0e7389 */ /* 0x00006400000c000b */
[----:B01----:R-:W-:Y:S01]  /*f810*/  ENDCOLLECTIVE ;  /* 0x000000000000791b */ /* 0x003fe20003800000 */
.L_x_9382:
        /* <DEDUP_REMOVED lines=11> */
.L_x_9383:
[----:B------:R-:W-:Y:S02]  /*f8d0*/  IMAD.MOV.U32 R13, RZ, RZ, R24 ;  /* 0x000000ffff0d7224 */ /* 0x000fe400078e0018 */
[----:B------:R-:W-:Y:S02]  /*f8e0*/  IMAD.MOV.U32 R12, RZ, RZ, 0x4 ;  /* 0x00000004ff0c7424 */ /* 0x000fe400078e00ff */
[----:B------:R-:W-:-:S07]  /*f8f0*/  IMAD.MOV.U32 R2, RZ, RZ, R14 ;  /* 0x000000ffff027224 */ /* 0x000fce00078e000e */
[----:B------:R-:W-:Y:S05]  /*f900*/  WARPSYNC.COLLECTIVE R15, `(.L_x_9384) ;  /* 0x000000000f087348 */ /* 0x000fea0003c00000 */
[----:B------:R0:W1:Y:S02]  /*f910*/  SHFL.IDX P6, R14, R13, R12, R11 ;  /* 0x0000000c0d0e7389 */ /* 0x00006400000c000b */
[----:B01----:R-:W-:Y:S01]  /*f920*/  ENDCOLLECTIVE ;  /* 0x000000000000791b */ /* 0x003fe20003800000 */
.L_x_9384:
        /* <DEDUP_REMOVED lines=11> */
.L_x_9385:
[----:B------:R-:W-:Y:S02]  /*f9e0*/  IMAD.MOV.U32 R13, RZ, RZ, R24 ;  /* 0x000000ffff0d7224 */ /* 0x000fe400078e0018 */
[----:B------:R-:W-:Y:S02]  /*f9f0*/  IMAD.MOV.U32 R12, RZ, RZ, 0x5 ;  /* 0x00000005ff0c7424 */ /* 0x000fe400078e00ff */
[----:B------:R-:W-:-:S07]  /*fa00*/  IMAD.MOV.U32 R2, RZ, RZ, R14 ;  /* 0x000000ffff027224 */ /* 0x000fce00078e000e */
[----:B------:R-:W-:Y:S05]  /*fa10*/  WARPSYNC.COLLECTIVE R15, `(.L_x_9386) ;  /* 0x000000000f087348 */ /* 0x000fea0003c00000 */
[----:B------:R0:W1:Y:S02]  /*fa20*/  SHFL.IDX P6, R14, R13, R12, R11 ;  /* 0x0000000c0d0e7389 */ /* 0x00006400000c000b */
[----:B01----:R-:W-:Y:S01]  /*fa30*/  ENDCOLLECTIVE ;  /* 0x000000000000791b */ /* 0x003fe20003800000 */
.L_x_9386:
        /* <DEDUP_REMOVED lines=11> */
.L_x_9387:
[----:B------:R-:W-:Y:S05]  /*faf0*/  BRA `(.L_x_9388) ;  /* 0xffffffc000cc7947 */ /* 0x000fea000383ffff */
.L_x_9284:
[----:B--2---:R2:W3:Y:S02]  /*fb00*/  SYNCS.PHASECHK.TRANS64.TRYWAIT P0, [R17+URZ+0x32460], R26 ;  /* 0x0324601a110075a7 */ /* 0x0044e4000800017f */
[----:B---3--:R-:W-:Y:S05]  /*fb10*/  @!P0 NANOSLEEP.SYNCS 0x989680 ;  /* 0x009896800000895d */ /* 0x008fea0003900000 */
[----:B------:R-:W3:Y:S02]  /*fb20*/  @!P0 SYNCS.PHASECHK.TRANS64 P0, [R17+URZ+0x32460], R26 ;  /* 0x0324601a110085a7 */ /* 0x000ee4000800007f */
[----:B---3--:R-:W-:Y:S05]  /*fb30*/  @!P0 BRA `(.L_x_9284) ;  /* 0xfffffffc00f08947 */ /* 0x008fea000383ffff */
[----:B------:R-:W-:Y:S05]  /*fb40*/  BRA `(.L_x_9389) ;  /* 0xffffffc4001c7947 */ /* 0x000fea000383ffff */
.L_x_9285:
        /* <DEDUP_REMOVED lines=8> */
.L_x_9391:
[----:B------:R-:W-:Y:S05]  /*fbd0*/  BSYNC B1 ;  /* 0x0000000000017941 */ /* 0x000fea0003800000 */
.L_x_9390:
[----:B------:R-:W-:Y:S01]  /*fbe0*/  IMAD.MOV.U32 R13, RZ, RZ, R21 ;  /* 0x000000ffff0d7224 */ /* 0x000fe200078e0015 */
[----:B------:R-:W-:Y:S01]  /*fbf0*/  LEA R22, R22, UR37, 0x1 ;  /* 0x0000002516167c11 */ /* 0x000fe2000f8e08ff */
[----:B------:R-:W-:Y:S02]  /*fc00*/  IMAD.MOV.U32 R12, RZ, RZ, RZ ;  /* 0x000000ffff0c7224 */ /* 0x000fe400078e00ff */
[----:B------:R-:W-:Y:S02]  /*fc10*/  IMAD.MOV.U32 R11, RZ, RZ, 0x181f ;  /* 0x0000181fff0b7424 */ /* 0x000fe400078e00ff */
[----:B------:R-:W-:Y:S02]  /*fc20*/  IMAD.MOV.U32 R15, RZ, RZ, -0x1 ;  /* 0xffffffffff0f7424 */ /* 0x000fe400078e00ff */
[----:B------:R-:W-:-:S07]  /*fc30*/  IMAD.MOV.U32 R3, RZ, RZ, R14 ;  /* 0x000000ffff037224 */ /* 0x000fce00078e000e */
[----:B------:R-:W-:Y:S05]  /*fc40*/  WARPSYNC.COLLECTIVE R15, `(.L_x_9392) ;  /* 0x000000000f087348 */ /* 0x000fea0003c00000 */
[----:B------:R0:W1:Y:S02]  /*fc50*/  SHFL.IDX P6, R14, R13, R12, R11 ;  /* 0x0000000c0d0e7389 */ /* 0x00006400000c000b */
[----:B01----:R-:W-:Y:S01]  /*fc60*/  ENDCOLLECTIVE ;  /* 0x000000000000791b */ /* 0x003fe20003800000 */
.L_x_9392:
[----:B------:R-:W-:Y:S02]  /*fc70*/  IMAD.MOV.U32 R13, RZ, RZ, R23 ;  /* 0x000000ffff0d7224 */ /* 0x000fe400078e0017 */
[----:B------:R-:W-:Y:S01]  /*fc80*/  IMAD.MOV.U32 R12, RZ, RZ, 0x1 ;  /* 0x00000001ff0c7424 */ /* 0x000fe200078e00ff */
[----:B------:R-:W-:-:S13]  /*fc90*/  IADD3 R2, P0, R14, R0, RZ ;  /* 0x000000000e027210 */ /* 0x000fda0007f1e0ff */
[----:B------:R-:W-:Y:S05]  /*fca0*/  WARPSYNC.COLLECTIVE R15, `(.L_x_9393) ;  /* 0x000000000f087348 */ /* 0x000fea0003c00000 */
[----:B------:R0:W1:Y:S02]  /*fcb0*/  SHFL.IDX P6, R14, R13, R12, R11 ;  /* 0x0000000c0d0e7389 */ /* 0x00006400000c000b */
[----:B01----:R-:W-:Y:S01]  /*fcc0*/  ENDCOLLECTIVE ;  /* 0x000000000000791b */ /* 0x003fe20003800000 */
.L_x_9393:
        /* <DEDUP_REMOVED lines=13> */
.L_x_9394:
[----:B------:R-:W-:Y:S02]  /*fda0*/  IMAD.MOV.U32 R13, RZ, RZ, R23 ;  /* 0x000000ffff0d7224 */ /* 0x000fe400078e0017 */
[----:B------:R-:W-:Y:S01]  /*fdb0*/  IMAD.MOV.U32 R12, RZ, RZ, 0x2 ;  /* 0x00000002ff0c7424 */ /* 0x000fe200078e00ff */
[----:B------:R-:W-:-:S13]  /*fdc0*/  IADD3 R2, P0, R14, R0, RZ ;  /* 0x000000000e027210 */ /* 0x000fda0007f1e0ff */
[----:B------:R-:W-:Y:S05]  /*fdd0*/  WARPSYNC.COLLECTIVE R15, `(.L_x_9395) ;  /* 0x000000000f087348 */ /* 0x000fea0003c00000 */
[----:B------:R0:W1:Y:S02]  /*fde0*/  SHFL.IDX P6, R14, R13, R12, R11 ;  /* 0x0000000c0d0e7389 */ /* 0x00006400000c000b */
[----:B01----:R-:W-:Y:S01]  /*fdf0*/  ENDCOLLECTIVE ;  /* 0x000000000000791b */ /* 0x003fe20003800000 */
.L_x_9395:
        /* <DEDUP_REMOVED lines=13> */
.L_x_9396:
[----:B------:R-:W-:Y:S02]  /*fed0*/  IMAD.MOV.U32 R13, RZ, RZ, R23 ;  /* 0x000000ffff0d7224 */ /* 0x000fe400078e0017 */
[----:B------:R-:W-:Y:S01]  /*fee0*/  IMAD.MOV.U32 R12, RZ, RZ, 0x3 ;  /* 0x00000003ff0c7424 */ /* 0x000fe200078e00ff */
[----:B------:R-:W-:-:S13]  /*fef0*/  IADD3 R2, P0, R14, R0, RZ ;  /* 0x000000000e027210 */ /* 0x000fda0007f1e0ff */
[----:B------:R-:W-:Y:S05]  /*ff00*/  WARPSYNC.COLLECTIVE R15, `(.L_x_9397) ;  /* 0x000000000f087348 */ /* 0x000fea0003c00000 */
[----:B------:R0:W1:Y:S02]  /*ff10*/  SHFL.IDX P6, R14, R13, R12, R11 ;  /* 0x0000000c0d0e7389 */ /* 0x00006400000c000b */
[----:B01----:R-:W-:Y:S01]  /*ff20*/  ENDCOLLECTIVE ;  /* 0x000000000000791b */ /* 0x003fe20003800000 */
.L_x_9397:
        /* <DEDUP_REMOVED lines=13> */
.L_x_9398:
[----:B------:R-:W-:Y:S02]  /*10000*/  IMAD.MOV.U32 R13, RZ, RZ, R23 ;  /* 0x000000ffff0d7224 */ /* 0x000fe400078e0017 */
[----:B------:R-:W-:Y:S01]  /*10010*/  IMAD.MOV.U32 R12, RZ, RZ, 0x4 ;  /* 0x00000004ff0c7424 */ /* 0x000fe200078e00ff */
[----:B------:R-:W-:-:S13]  /*10020*/  IADD3 R2, P0, R14, R0, RZ ;  /* 0x000000000e027210 */ /* 0x000fda0007f1e0ff */
[----:B------:R-:W-:Y:S05]  /*10030*/  WARPSYNC.COLLECTIVE R15, `(.L_x_9399) ;  /* 0x000000000f087348 */ /* 0x000fea0003c00000 */
[----:B------:R0:W1:Y:S02]  /*10040*/  SHFL.IDX P6, R14, R13, R12, R11 ;  /* 0x0000000c0d0e7389 */ /* 0x00006400000c000b */
[----:B01----:R-:W-:Y:S01]  /*10050*/  ENDCOLLECTIVE ;  /* 0x000000000000791b */ /* 0x003fe20003800000 */
.L_x_9399:
        /* <DEDUP_REMOVED lines=9> */
[----:B0-----:R-:W-:-:S07]  /*100f0*/  MOV R3, R14 ;  /* 0x0000000e00037202 */ /* 0x001fce0000000f00 */
[----:B------:R-:W-:Y:S05]  /*10100*/  WARPSYNC.COLLECTIVE R15, `(.L_x_9400) ;  /* 0x000000000f087348 */ /* 0x000fea0003c00000 */
[----:B------:R0:W1:Y:S02]  /*10110*/  SHFL.IDX P6, R14, R13, R12, R11 ;  /* 0x0000000c0d0e7389 */ /* 0x00006400000c000b */
[----:B01----:R-:W-:Y:S01]  /*10120*/  ENDCOLLECTIVE ;  /* 0x000000000000791b */ /* 0x003fe20003800000 */
.L_x_9400:
[----:B------:R-:W-:Y:S02]  /*10130*/  IMAD.MOV.U32 R13, RZ, RZ, R23 ;  /* 0x000000ffff0d7224 */ /* 0x000fe400078e0017 */
[----:B------:R-:W-:Y:S02]  /*10140*/  IMAD.MOV.U32 R12, RZ, RZ, 0x5 ;  /* 0x00000005ff0c7424 */ /* 0x000fe400078e00ff */
[----:B------:R-:W-:-:S07]  /*10150*/  IMAD.MOV.U32 R2, RZ, RZ, R14 ;  /* 0x000000ffff027224 */ /* 0x000fce00078e000e */
[----:B------:R-:W-:Y:S05]  /*10160*/  WARPSYNC.COLLECTIVE R15, `(.L_x_9401) ;  /* 0x000000000f087348 */ /* 0x000fea0003c00000 */
[----:B------:R0:W1:Y:S02]  /*10170*/  SHFL.IDX P6, R14, R13, R12, R11 ;  /* 0x0000000c0d0e7389 */ /* 0x00006400000c000b */
[----:B01----:R-:W-:Y:S01]  /*10180*/  ENDCOLLECTIVE ;  /* 0x000000000000791b */ /* 0x003fe20003800000 */
.L_x_9401:
        /* <DEDUP_REMOVED lines=14> */
.L_x_9402:
[----:B------:R-:W-:Y:S05]  /*10270*/  BRA `(.L_x_9403) ;  /* 0xffffffc000647947 */ /* 0x000fea000383ffff */
.L_x_9291:
[----:B0-----:R0:W3:Y:S02]  /*10280*/  SYNCS.PHASECHK.TRANS64.TRYWAIT P0, [R7+URZ+0x32420], R0 ;  /* 0x03242000070075a7 */ /* 0x0010e4000800017f */
[----:B---3--:R-:W-:Y:S05]  /*10290*/  @!P0 NANOSLEEP.SYNCS 0x989680 ;  /* 0x009896800000895d */ /* 0x008fea0003900000 */
[----:B------:R-:W3:Y:S02]  /*102a0*/  @!P0 SYNCS.PHASECHK.TRANS64 P0, [R7+URZ+0x32420], R0 ;  /* 0x03242000070085a7 */ /* 0x000ee4000800007f */
[----:B---3--:R-:W-:Y:S05]  /*102b0*/  @!P0 BRA `(.L_x_9291) ;  /* 0xfffffffc00f08947 */ /* 0x008fea000383ffff */
[----:B------:R-:W-:Y:S05]  /*102c0*/  BRA `(.L_x_9404) ;  /* 0xffffffc400107947 */ /* 0x000fea000383ffff */
.L_x_9292:
        /* <DEDUP_REMOVED lines=11> */
.L_x_9406:
[----:B------:R-:W-:Y:S05]  /*10380*/  BSYNC B0 ;  /* 0x0000000000007941 */ /* 0x000fea0003800000 */
.L_x_9405:
[----:B------:R-:W-:Y:S05]  /*10390*/  BRA `(.L_x_9407) ;  /* 0xffffffc000f87947 */ /* 0x000fea000383ffff */
.L_x_9295:
[----:B------:R-:W-:Y:S01]  /*103a0*/  BSSY B1, `(.L_x_9408) ;  /* 0x0000006000017945 */ /* 0x000fe20003800000 */
[----:B------:R-:W-:-:S07]  /*103b0*/  IMAD.MOV.U32 R15, RZ, RZ, -0x1 ;  /* 0xffffffffff0f7424 */ /* 0x000fce00078e00ff */
[----:B012---:R-:W-:Y:S05]  /*103c0*/  WARPSYNC.COLLECTIVE R15, `(.L_x_9409) ;  /* 0x000000000f0c7348 */ /* 0x007fea0003c00000 */
[----:B------:R-:W-:Y:S02]  /*103d0*/  ELECT P6, UR62, PT ;  /* 0x00000000003e782f */ /* 0x000fe400038c0000 */
[----:B------:R-:W-:Y:S01]  /*103e0*/  MOV R14, UR62 ;  /* 0x0000003e000e7c02 */ /* 0x000fe20008000f00 */
[----:B012---:R-:W-:Y:S10]  /*103f0*/  ENDCOLLECTIVE ;  /* 0x000000000000791b */ /* 0x007ff40003800000 */
.L_x_9409:
[----:B------:R-:W-:Y:S05]  /*10400*/  BSYNC B1 ;  /* 0x0000000000017941 */ /* 0x000fea0003800000 */
.L_x_9408:
[----:B------:R-:W-:Y:S05]  /*10410*/  BRA `(.L_x_9410) ;  /* 0xffffffc000f07947 */ /* 0x000fea000383ffff */
.L_x_9297:
[----:B0-----:R0:W3:Y:S02]  /*10420*/  SYNCS.PHASECHK.TRANS64.TRYWAIT P1, [R5+URZ+0x32440], R0 ;  /* 0x03244000050075a7 */ /* 0x0010e4000802017f */
[----:B---3--:R-:W-:Y:S05]  /*10430*/  @!P1 NANOSLEEP.SYNCS 0x989680 ;  /* 0x009896800000995d */ /* 0x008fea0003900000 */
[----:B------:R-:W3:Y:S02]  /*10440*/  @!P1 SYNCS.PHASECHK.TRANS64 P1, [R5+URZ+0x32440], R0 ;  /* 0x03244000050095a7 */ /* 0x000ee4000802007f */
[----:B---3--:R-:W-:Y:S05]  /*10450*/  @!P1 BRA `(.L_x_9297) ;  /* 0xfffffffc00f09947 */ /* 0x008fea000383ffff */
[----:B------:R-:W-:Y:S05]  /*10460*/  BRA `(.L_x_9411) ;  /* 0xffffffc400107947 */ /* 0x000fea000383ffff */
.L_x_9299:
[----:B---3--:R3:W4:Y:S02]  /*10470*/  SYNCS.PHASECHK.TRANS64.TRYWAIT P1, [R3+URZ+0x32440], R2 ;  /* 0x03244002030075a7 */ /* 0x008724000802017f */
[----:B----4-:R-:W-:Y:S05]  /*10480*/  @!P1 NANOSLEEP.SYNCS 0x989680 ;  /* 0x009896800000995d */ /* 0x010fea0003900000 */
[----:B------:R-:W4:Y:S02]  /*10490*/  @!P1 SYNCS.PHASECHK.TRANS64 P1, [R3+URZ+0x32440], R2 ;  /* 0x03244002030095a7 */ /* 0x000f24000802007f */
[----:B----4-:R-:W-:Y:S05]  /*104a0*/  @!P1 BRA `(.L_x_9299) ;  /* 0xfffffffc00f09947 */ /* 0x010fea000383ffff */
[----:B------:R-:W-:Y:S05]  /*104b0*/  BRA `(.L_x_9412) ;  /* 0xffffffc4001c7947 */ /* 0x000fea000383ffff */
.L_x_9301:
[----:B----4-:R4:W0:Y:S02]  /*104c0*/  SYNCS.PHASECHK.TRANS64.TRYWAIT P1, [R5+URZ+0x32460], R0 ;  /* 0x03246000050075a7 */ /* 0x010824000802017f */
[----:B0-----:R-:W-:Y:S05]  /*104d0*/  @!P1 NANOSLEEP.SYNCS 0x989680 ;  /* 0x009896800000995d */ /* 0x001fea0003900000 */
[----:B------:R-:W0:Y:S02]  /*104e0*/  @!P1 SYNCS.PHASECHK.TRANS64 P1, [R5+URZ+0x32460], R0 ;  /* 0x03246000050095a7 */ /* 0x000e24000802007f */
[----:B0-----:R-:W-:Y:S05]  /*104f0*/  @!P1 BRA `(.L_x_9301) ;  /* 0xfffffffc00f09947 */ /* 0x001fea000383ffff */
[----:B------:R-:W-:Y:S05]  /*10500*/  BRA `(.L_x_9413) ;  /* 0xffffffc400187947 */ /* 0x000fea000383ffff */
.L_x_9414:
        /* <DEDUP_REMOVED lines=15> */
.L_x_15552:


//--------------------- .text._ZN7cutlass13device_kernelIN5flash11enable_sm90INS1_16FlashAttnFwdSm90INS1_25CollectiveMainloopFwdSm90ILi2EN4cute5tupleIJNS5_1CILi1EEES8_S8_EEENS6_IJNS7_ILi128EEENS7_ILi96EEENS7_ILi64EEEEEELi256ENS_6half_tEfNS_4arch4Sm90ELb0ELb0ELb0ELb1ELb1ELb0ELb0ELb1ELb0ELb1ELb0ELb0EEENS1_21CollectiveEpilogueFwdINS6_IJSA_NS7_ILi256EEESB_EEES9_SE_SG_Li256ELb1ELb1ELb0ELb0EEENS1_36VarlenDynamicPersistentTileSchedulerILi128ELi96ELi256ELi128ELb0ELb1ELb1ELb0ELb1ELb1EEEEEEEEEvNT_6ParamsE --------------------------
	.section	.text._ZN7cutlass13device_kernelIN5flash11enable_sm90INS1_16FlashAttnFwdSm90INS1_25CollectiveMainloopFwdSm90ILi2EN4cute5tupleIJNS5_1CILi1EEES8_S8_EEENS6_IJNS7_ILi128EEENS7_ILi96EEENS7_ILi64EEEEEELi256ENS_6half_tEfNS_4arch4Sm90ELb0ELb0ELb0ELb1ELb1ELb0ELb0ELb1ELb0ELb1ELb0ELb0EEENS1_21CollectiveEpilogueFwdINS6_IJSA_NS7_ILi256EEESB_EEES9_SE_SG_Li256ELb1ELb1ELb0ELb0EEENS1_36VarlenDynamicPersistentTileSchedulerILi128ELi96ELi256ELi128ELb0ELb1ELb1ELb0ELb1ELb1EEEEEEEEEvNT_6ParamsE,"ax",@progbits
	.align	128
.text._ZN7cutlass13device_kernelIN5flash11enable_sm90INS1_16FlashAttnFwdSm90INS1_25CollectiveMainloopFwdSm90ILi2EN4cute5tupleIJNS5_1CILi1EEES8_S8_EEENS6_IJNS7_ILi128EEENS7_ILi96EEENS7_ILi64EEEEEELi256ENS_6half_tEfNS_4arch4Sm90ELb0ELb0ELb0ELb1ELb1ELb0ELb0ELb1ELb0ELb1ELb0ELb0EEENS1_21CollectiveEpilogueFwdINS6_IJSA_NS7_ILi256EEESB_EEES9_SE_SG_Li256ELb1ELb1ELb0ELb0EEENS1_36VarlenDynamicPersistentTileSchedulerILi128ELi96ELi256ELi128ELb0ELb1ELb1ELb0ELb1ELb1EEEEEEEEEvNT_6ParamsE:
        .type           _ZN7cutlass13device_kernelIN5flash11enable_sm90INS1_16FlashAttnFwdSm90INS1_25CollectiveMainloopFwdSm90ILi2EN4cute5tupleIJNS5_1CILi1EEES8_S8_EEENS6_IJNS7_ILi128EEENS7_ILi96EEENS7_ILi64EEEEEELi256ENS_6half_tEfNS_4arch4Sm90ELb0ELb0ELb0ELb1ELb1ELb0ELb0ELb1ELb0ELb1ELb0ELb0EEENS1_21CollectiveEpilogueFwdINS6_IJSA_NS7_ILi256EEESB_EEES9_SE_SG_Li256ELb1ELb1ELb0ELb0EEENS1_36VarlenDynamicPersistentTileSchedulerILi128ELi96ELi256ELi128ELb0ELb1ELb1ELb0ELb1ELb1EEEEEEEEEvNT_6ParamsE,@function
        .size           _ZN7cutlass13device_kernelIN5flash11enable_sm90INS1_16FlashAttnFwdSm90INS1_25CollectiveMainloopFwdSm90ILi2EN4cute5tupleIJNS5_1CILi1EEES8_S8_EEENS6_IJNS7_ILi128EEENS7_ILi96EEENS7_ILi64EEEEEELi256ENS_6half_tEfNS_4arch4Sm90ELb0ELb0ELb0ELb1ELb1ELb0ELb0ELb1ELb0ELb1ELb0ELb0EEENS1_21CollectiveEpilogueFwdINS6_IJSA_NS7_ILi256EEESB_EEES9_SE_SG_Li256ELb1ELb1ELb0ELb0EEENS1_36VarlenDynamicPersistentTileSchedulerILi128ELi96ELi256ELi128ELb0ELb1ELb1ELb0ELb1ELb1EEEEEEEEEvNT_6ParamsE,(.L_x_15553 - _ZN7cutlass13device_kernelIN5flash11enable_sm90INS1_16FlashAttnFwdSm90INS1_25CollectiveMainloopFwdSm90ILi2EN4cute5tupleIJNS5_1CILi1EEES8_S8_EEENS6_IJNS7_ILi128EEENS7_ILi96EEENS7_ILi64EEEEEELi256ENS_6half_tEfNS_4arch4Sm90ELb0ELb0ELb0ELb1ELb1ELb0ELb0ELb1ELb0ELb1ELb0ELb0EEENS1_21CollectiveEpilogueFwdINS6_IJSA_NS7_ILi256EEESB_EEES9_SE_SG_Li256ELb1ELb1ELb0ELb0EEENS1_36VarlenDynamicPersistentTileSchedulerILi128ELi96ELi256ELi128ELb0ELb1ELb1ELb0ELb1ELb1EEEEEEEEEvNT_6ParamsE)
        .other          _ZN7cutlass13device_kernelIN5flash11enable_sm90INS1_16FlashAttnFwdSm90INS1_25CollectiveMainloopFwdSm90ILi2EN4cute5tupleIJNS5_1CILi1EEES8_S8_EEENS6_IJNS7_ILi128EEENS7_ILi96EEENS7_ILi64EEEEEELi256ENS_6half_tEfNS_4arch4Sm90ELb0ELb0ELb0ELb1ELb1ELb0ELb0ELb1ELb0ELb1ELb0ELb0EEENS1_21CollectiveEpilogueFwdINS6_IJSA_NS7_ILi256EEESB_EEES9_SE_SG_Li256ELb1ELb1ELb0ELb0EEENS1_36VarlenDynamicPersistentTileSchedulerILi128ELi96ELi256ELi128ELb0ELb1ELb1ELb0ELb1ELb1EEEEEEEEEvNT_6ParamsE,@"STO_CUDA_ENTRY STV_DEFAULT"
_ZN7cutlass13device_kernelIN5flash11enable_sm90INS1_16FlashAttnFwdSm90INS1_25CollectiveMainloopFwdSm90ILi2EN4cute5tupleIJNS5_1CILi1EEES8_S8_EEENS6_IJNS7_ILi128EEENS7_ILi96EEENS7_ILi64EEEEEELi256ENS_6half_tEfNS_4arch4Sm90ELb0ELb0ELb0ELb1ELb1ELb0ELb0ELb1ELb0ELb1ELb0ELb0EEENS1_21CollectiveEpilogueFwdINS6_IJSA_NS7_ILi256EEESB_EEES9_SE_SG_Li256ELb1ELb1ELb0ELb0EEENS1_36VarlenDynamicPersistentTileSchedulerILi128ELi96ELi256ELi128ELb0ELb1ELb1ELb0ELb1ELb1EEEEEEEEEvNT_6ParamsE:
        /* <DEDUP_REMOVED lines=45> */
.L_x_9415:
        /* <DEDUP_REMOVED lines=22> */
.L_x_9416:
        /* <DEDUP_REMOVED lines=18> */
.L_x_9417:
        /* <DEDUP_REMOVED lines=22> */
.L_x_9418:
        /* <DEDUP_REMOVED lines=23> */
.L_x_9419:
        /* <DEDUP_REMOVED lines=8> */
.L_x_9421:
[----:B------:R-:W-:-:S08]  /*08a0*/  NOP ;  /* 0x0000000000007918 */ /* 0x000fd00000000000 */
[----:B------:R-:W0:Y:S02]  /*08b0*/  USETMAXREG.TRY_ALLOC.CTAPOOL UP0, 0xe8 ;  /* 0x000000e8000079c8 */ /* 0x000e240008000600 */
[----:B0-----:R-:W-:-:S13]  /*08c0*/  PLOP3.LUT P0, PT, PT, PT, UP0, 0x80, 0x0 ;  /* 0x000000000000781c */ /* 0x001fda0003f0f008 */
[----:B------:R-:W-:Y:S05]  /*08d0*/  @!P0 BRA `(.L_x_9421) ;  /* 0xfffffffc00f08947 */ /* 0x000fea000383ffff */
[----:B------:R-:W0:Y:S01]  /*08e0*/  S2R R0, SR_TID.X ;  /* 0x0000000000007919 */ /* 0x000e220000002100 */
[----:B------:R-:W1:Y:S01]  /*08f0*/  S2UR UR5, SR_CgaCtaId ;  /* 0x00000000000579c3 */ /* 0x000e620000008800 */
[----:B------:R-:W-:-:S07]  /*0900*/  UMOV UR4, 0x400 ;  /* 0x0000040000047882 */ /* 0x000fce0000000000 */
[----:B------:R-:W-:Y:S06]  /*0910*/  BAR.ARV 0x8, 0x180 ;  /* 0x0206000000007b1d */ /* 0x000fec0000002000 */
[----:B-1----:R-:W-:Y:S01]  /*0920*/  ULEA UR4, UR5, UR4, 0x18 ;  /* 0x0000000405047291 */ /* 0x002fe2000f8ec03f */
[----:B0-----:R-:W-:-:S04]  /*0930*/  SHF.R.U32.HI R0, RZ, 0x7, R0 ;  /* 0x00000007ff007819 */ /* 0x001fc80000011600 */
[----:B------:R-:W-:-:S13]  /*0940*/  ISETP.NE.AND P0, PT, R0, 0x1, PT ;  /* 0x000000010000780c */ /* 0x000fda0003f05270 */
[----:B------:R-:W-:Y:S08]  /*0950*/  @!P0 BAR.ARV 0x9, 0x100 ;  /* 0x0244000000008b1d */ /* 0x000ff00000002000 */
[----:B------:R-:W-:Y:S06]  /*0960*/  BAR.SYNC.DEFER_BLOCKING 0x5, 0x180 ;  /* 0x0146000000007b1d */ /* 0x000fec0000010000 */
[----:B------:R-:W0:Y:S01]  /*0970*/  LDS.128 R12, [UR4+0x228d0] ;  /* 0x0228d004ff0c7984 */ /* 0x000e220008000c00 */
[----:B------:R-:W-:Y:S01]  /*0980*/  ULDC UR4, c[0x0][0xc3c] ;  /* 0x00030f0000047ab9 */ /* 0x000fe20000000800 */
[----:B------:R-:W-:Y:S06]  /*0990*/  BAR.ARV 0x4, 0x180 ;  /* 0x0106000000007b1d */ /* 0x000fec0000002000 */
[----:B0-----:R-:W-:-:S13]  /*09a0*/  ISETP.GE.AND P0, PT, R15, UR4, PT ;  /* 0x000000040f007c0c */ /* 0x001fda000bf06270 */
[----:B------:R-:W-:Y:S05]  /*09b0*/  @P0 EXIT ;  /* 0x000000000000094d */ /* 0x000fea0003800000 */
[----:B------:R-:W0:Y:S01]  /*09c0*/  S2R R0, SR_TID.X ;  /* 0x0000000000007919 */ /* 0x000e220000002100 */
[----:B------:R-:W-:Y:S01]  /*09d0*/  R2UR UR5, R13 ;  /* 0x000000000d0572ca */ /* 0x000fe200000e0000 */
[----:B------:R-:W-:Y:S01]  /*09e0*/  ULOP3.LUT UR48, UR37, 0x1, URZ, 0xfc, !UPT ;  /* 0x0000000125307892 */ /* 0x000fe2000f8efc3f */
[----:B------:R-:W-:Y:S01]  /*09f0*/  R2UR UR6, R14 ;  /* 0x000000000e0672ca */ /* 0x000fe200000e0000 */
[----:B------:R-:W-:Y:S01]  /*0a00*/  UMOV UR47, URZ ;  /* 0x0000003f002f7c82 */ /* 0x000fe20008000000 */
[----:B------:R-:W-:Y:S01]  /*0a10*/  UMOV UR46, URZ ;  /* 0x0000003f002e7c82 */ /* 0x000fe20008000000 */
[----:B------:R-:W-:Y:S01]  /*0a20*/  UMOV UR36, URZ ;  /* 0x0000003f00247c82 */ /* 0x000fe20008000000 */
[----:B0-----:R-:W-:-:S05]  /*0a30*/  VIADD R209, R0, 0xffffff80 ;  /* 0xffffff8000d17836 */ /* 0x001fca0000000000 */
[----:B------:R-:W-:-:S04]  /*0a40*/  SHF.R.S32.HI R0, RZ, 0x1f, R209 ;  /* 0x0000001fff007819 */ /* 0x000fc800000114d1 */
[CC--:B------:R-:W-:Y:S02]  /*0a50*/  LEA.HI R3, R0.reuse, R209.reuse, RZ, 0x7 ;  /* 0x000000d100037211 */ /* 0x0c0fe400078f38ff */
[-C--:B------:R-:W-:Y:S02]  /*0a60*/  LEA.HI R4, R0, R209.reuse, RZ, 0x5 ;  /* 0x000000d100047211 */ /* 0x080fe400078f28ff */
[----:B------:R-:W-:Y:S02]  /*0a70*/  LOP3.LUT R2, R3, 0xffffff80, RZ, 0xc0, !PT ;  /* 0xffffff8003027812 */ /* 0x000fe400078ec0ff */
[----:B------:R-:W-:Y:S01]  /*0a80*/  SHF.R.S32.HI R200, RZ, 0x7, R3 ;  /* 0x00000007ffc87819 */ /* 0x000fe20000011403 */
[----:B------:R-:W-:Y:S02]  /*0a90*/  IMAD.SHL.U32 R6, R4, 0x20, RZ ;  /* 0x0000002004067824 */ /* 0x000fe400078e00ff */
        /* <DEDUP_REMOVED lines=15> */
[----:B------:R-:W-:Y:S01]  /*0b90*/  LEA.HI R11, R11, R10, RZ, 0x3 ;  /* 0x0000000a0b0b7211 */ /* 0x000fe200078f18ff */
[----:B------:R-:W-:Y:S01]  /*0ba0*/  IMAD.IADD R6, R209, 0x1, -R6 ;  /* 0x00000001d1067824 */ /* 0x000fe200078e0a06 */
[----:B------:R-:W-:-:S02]  /*0bb0*/  LOP3.LUT R2, R2, 0x1ffffffe, RZ, 0xc0, !PT ;  /* 0x1ffffffe02027812 */ /* 0x000fc400078ec0ff */
[----:B------:R-:W-:Y:S02]  /*0bc0*/  LOP3.LUT R4, R0, 0xfffffff8, RZ, 0xc0, !PT ;  /* 0xfffffff800047812 */ /* 0x000fe400078ec0ff */
        /* <DEDUP_REMOVED lines=25> */
[----:B------:R-:W-:-:S02]  /*0d60*/  IMAD.MOV.U32 R7, RZ, RZ, R15 ;  /* 0x000000ffff077224 */ /* 0x000fc400078e000f */
[----:B------:R-:W-:Y:S02]  /*0d70*/  IMAD.IADD R202, R23, 0x1, -R202 ;  /* 0x0000000117ca7824 */ /* 0x000fe400078e0aca */
[----:B------:R-:W-:-:S07]  /*0d80*/  IMAD R203, R6, 0x8, R201 ;  /* 0x0000000806cb7824 */ /* 0x000fce00078e02c9 */
.L_x_9467:
[----:B012---:R-:W0:Y:S01]  /*0d90*/  LDC.64 R4, c[0x0][0xc88] ;  /* 0x00032200ff047b82 */ /* 0x007e220000000a00 */
[----:B------:R-:W-:Y:S01]  /*0da0*/  ULDC.64 UR8, c[0x0][0xa28] ;  /* 0x00028a0000087ab9 */ /* 0x000fe20000000a00 */
[----:B------:R-:W-:Y:S01]  /*0db0*/  ULDC.64 UR10, c[0x0][0xa20] ;  /* 0x00028800000a7ab9 */ /* 0x000fe20000000a00 */
[----:B------:R-:W-:Y:S01]  /*0dc0*/  ULDC UR4, c[0x0][0x424] ;  /* 0x0001090000047ab9 */ /* 0x000fe20000000800 */
[----:B0-----:R-:W-:-:S06]  /*0dd0*/  IMAD.WIDE R4, R7, 0x4, R4 ;  /* 0x0000000407047825 */ /* 0x001fcc00078e0204 */
        /* <DEDUP_REMOVED lines=14> */
[----:B----4-:R-:W-:-:S02]  /*0ec0*/  IMAD.U32 R6, RZ, RZ, UR10 ;  /* 0x0000000aff067e24 */ /* 0x010fc4000f8e00ff */
[----:B------:R-:W-:Y:S01]  /*0ed0*/  IMAD.U32 R5, RZ, RZ, UR9 ;  /* 0x00000009ff057e24 */ /* 0x000fe2000f8e00ff */
[----:B------:R-:W-:Y:S01]  /*0ee0*/  ULDC.64 UR8, c[0x0][0x418] ;  /* 0x0001060000087ab9 */ /* 0x000fe20000000a00 */
[----:B------:R-:W-:-:S03]  /*0ef0*/  IMAD.U32 R7, RZ, RZ, UR11 ;  /* 0x0000000bff077e24 */ /* 0x000fc6000f8e00ff */
[----:B------:R-:W2:Y:S04]  /*0f00*/  @P0 LDG.E R4, desc[UR50][R4.64] ;  /* 0x0000003204040981 */ /* 0x000ea8000c1e1900 */
[----:B---3--:R-:W3:Y:S01]  /*0f10*/  @P1 LDG.E R6, desc[UR50][R6.64] ;  /* 0x0000003206061981 */ /* 0x008ee2000c1e1900 */
        /* <DEDUP_REMOVED lines=10> */
[----:B------:R-:W-:-:S02]  /*0fc0*/  CS2R R148, SRZ ;  /* 0x0000000000947805 */ /* 0x000fc4000001ff00 */
[----:B------:R-:W-:Y:S01]  /*0fd0*/  CS2R R146, SRZ ;  /* 0x0000000000927805 */ /* 0x000fe2000001ff00 */
[----:B------:R-:W-:Y:S01]  /*0fe0*/  UIMAD UR4, UR4, UR5, URZ ;  /* 0x00000005040472a4 */ /* 0x000fe2000f8e023f */
        /* <DEDUP_REMOVED lines=55> */
[----:B------:R-:W-:Y:S02]  /*1360*/  PLOP3.LUT P0, PT, PT, PT, PT, 0x80, 0x0 ;  /* 0x000000000000781c */ /* 0x000fe40003f0f070 */
        /* <DEDUP_REMOVED lines=15> */
.L_x_9422:
[----:B------:R-:W-:Y:S01]  /*1460*/  UIADD3 UR42, -UR42, UR4, URZ ;  /* 0x000000042a2a7290 */ /* 0x000fe2000fffe13f */
[----:B------:R-:W-:Y:S01]  /*1470*/  IMAD.MOV.U32 R40, RZ, RZ, RZ ;  /* 0x000000ffff287224 */ /* 0x000fe200078e00ff */
[----:B------:R-:W-:Y:S02]  /*1480*/  MOV R161, RZ ;  /* 0x000000ff00a17202 */ /* 0x000fe40000000f00 */
[----:B------:R-:W-:Y:S01]  /*1490*/  CS2R R34, SRZ ;  /* 0x0000000000227805 */ /* 0x000fe2000001ff00 */
[----:B------:R-:W-:Y:S01]  /*14a0*/  UISETP.GE.AND UP0, UPT, UR42, 0x1, UPT ;  /* 0x000000012a00788c */ /* 0x000fe2000bf06270 */
[----:B------:R-:W-:Y:S01]  /*14b0*/  CS2R R36, SRZ ;  /* 0x0000000000247805 */ /* 0x000fe2000001ff00 */
[----:B------:R-:W-:Y:S01]  /*14c0*/  UIADD3 UR4, UR42, 0x5f, URZ ;  /* 0x0000005f2a047890 */ /* 0x000fe2000fffe03f */
[----:B------:R-:W-:Y:S01]  /*14d0*/  IMAD.MOV.U32 R162, RZ, RZ, RZ ;  /* 0x000000ffffa27224 */ /* 0x000fe200078e00ff */
[----:B------:R-:W-:Y:S01]  /*14e0*/  CS2R R32, SRZ ;  /* 0x0000000000207805 */ /* 0x000fe2000001ff00 */
[----:B------:R-:W-:Y:S01]  /*14f0*/  IMAD.MOV.U32 R10, RZ, RZ, RZ ;  /* 0x000000ffff0a7224 */ /* 0x000fe200078e00ff */
[----:B------:R-:W-:Y:S01]  /*1500*/  PLOP3.LUT P1, PT, PT, PT, UP0, 0x80, 0x0 ;  /* 0x000000000000781c */ /* 0x000fe20003f2f008 */
[----:B------:R-:W-:Y:S01]  /*1510*/  UIMAD.WIDE UR4, UR4, 0x2aaaaaab, URZ ;  /* 0x2aaaaaab040478a5 */ /* 0x000fe2000f8e023f */
[----:B------:R-:W-:-:S02]  /*1520*/  CS2R R26, SRZ ;  /* 0x00000000001a7805 */ /* 0x000fc4000001ff00 */
[----:B------:R-:W-:Y:S01]  /*1530*/  CS2R R28, SRZ ;  /* 0x00000000001c7805 */ /* 0x000fe2000001ff00 */
[----:B------:R-:W-:Y:S01]  /*1540*/  IMAD.MOV.U32 R12, RZ, RZ, RZ ;  /* 0x000000ffff0c7224 */ /* 0x000fe200078e00ff */
[----:B------:R-:W-:Y:S01]  /*1550*/  USHF.R.U32.HI UR43, URZ, 0x1f, UR5 ;  /* 0x0000001f3f2b7899 */ /* 0x000fe20008011605 */
[----:B------:R-:W-:-:S03]  /*1560*/  CS2R R24, SRZ ;  /* 0x0000000000187805 */ /* 0x000fc6000001ff00 */
[----:B------:R-:W-:-:S03]  /*1570*/  ULEA.HI.SX32 UR43, UR5, UR43, 0x1c ;  /* 0x0000002b052b7291 */ /* 0x000fc6000f8fe23f */
[----:B------:R-:W-:Y:S09]  /*1580*/  @!P1 BRA `(.L_x_9423) ;  /* 0x0000004400149947 */ /* 0x000ff20003800000 */
        /* <DEDUP_REMOVED lines=31> */
.L_x_9424:
[----:B------:R-:W-:Y:S01]  /*1780*/  ULEA.HI UR4, UR47, UR47, URZ, 0x1 ;  /* 0x0000002f2f047291 */ /* 0x000fe2000f8f083f */
[----:B------:R-:W0:Y:S03]  /*1790*/  S2R R20, SR_TID.X ;  /* 0x0000000000147919 */ /* 0x000e260000002100 */
[----:B------:R-:W-:-:S04]  /*17a0*/  ULOP3.LUT UR4, UR4, 0xfffffffe, URZ, 0xc0, !UPT ;  /* 0xfffffffe04047892 */ /* 0x000fc8000f8ec03f */
[----:B------:R-:W-:-:S06]  /*17b0*/  UIADD3 UR4, UR47, -UR4, URZ ;  /* 0x800000042f047290 */ /* 0x000fcc000fffe03f */
[----:B------:R-:W-:-:S05]  /*17c0*/  IMAD.U32 R0, RZ, RZ, UR4 ;  /* 0x00000004ff007e24 */ /* 0x000fca000f8e00ff */
[----:B------:R-:W-:-:S04]  /*17d0*/  SHF.L.U32 R0, R0, 0x1f, RZ ;  /* 0x0000001f00007819 */ /* 0x000fc800000006ff */
[----:B------:R-:W1:Y:S01]  /*17e0*/  SYNCS.PHASECHK.TRANS64.TRYWAIT P0, [UR45+0x22800], R0 ;  /* 0x02280000ff0075a7 */ /* 0x000e62000800016d */
[----:B0-----:R-:W-:-:S05]  /*17f0*/  SHF.R.U32.HI R20, RZ, 0x7, R20 ;  /* 0x00000007ff147819 */ /* 0x001fca0000011614 */
[----:B------:R-:W-:Y:S01]  /*1800*/  VIADD R7, R20, 0x8 ;  /* 0x0000000814077836 */ /* 0x000fe20000000000 */
[----:B-1----:R-:W-:Y:S06]  /*1810*/  @!P0 BRA `(.L_x_9425) ;  /* 0x000000c0008c8947 */ /* 0x002fec0003800000 */
.L_x_9552:
[----:B0-----:R-:W-:Y:S01]  /*1820*/  IMAD.U32 R0, RZ, RZ, UR48 ;  /* 0x00000030ff007e24 */ /* 0x001fe2000f8e00ff */
[----:B------:R-:W-:Y:S05]  /*1830*/  WARPSYNC.ALL ;  /* 0x0000000000007948 */ /* 0x000fea0003800000 */
[----:B------:R0:W-:Y:S01]  /*1840*/  BAR.SYNC.DEFER_BLOCKING R7, 0x100 ;  /* 0x000400070000751d */ /* 0x0001e20000010000 */
[----:B------:R-:W-:-:S13]  /*1850*/  ISETP.NE.AND P0, PT, R0, 0x3, PT ;  /* 0x000000030000780c */ /* 0x000fda0003f05270 */
[----:B0-----:R-:W-:Y:S05]  /*1860*/  @!P0 BRA `(.L_x_9426) ;  /* 0x0000000000048947 */ /* 0x001fea0003800000 */
[----:B------:R-:W-:Y:S01]  /*1870*/  BPT.TRAP 0x1 ;  /* 0x000000040000795c */ /* 0x000fe20000300000 */
.L_x_9426:
[----:B------:R-:W-:Y:S01]  /*1880*/  ULEA UR22, UR36, UR45, 0x3 ;  /* 0x0000002d24167291 */ /* 0x000fe2000f8e183f */
[----:B------:R-:W-:-:S05]  /*1890*/  IMAD.U32 R8, RZ, RZ, UR46 ;  /* 0x0000002eff087e24 */ /* 0x000fca000f8e00ff */
[----:B------:R-:W-:-:S04]  /*18a0*/  SHF.L.U32 R8, R8, 0x1f, RZ ;  /* 0x0000001f08087819 */ /* 0x000fc800000006ff */
[----:B------:R0:W1:Y:S01]  /*18b0*/  SYNCS.PHASECHK.TRANS64.TRYWAIT P1, [UR22+0x22830], R8 ;  /* 0x02283008ff0075a7 */ /* 0x0000620008020156 */
[----:B------:R-:W-:Y:S05]  /*18c0*/  @!P0 BRA `(.L_x_9427) ;  /* 0x0000000000048947 */ /* 0x000fea0003800000 */
[----:B------:R-:W-:Y:S01]  /*18d0*/  BPT.TRAP 0x1 ;  /* 0x000000040000795c */ /* 0x000fe20000300000 */
.L_x_9427:
[----:B-1----:R-:W-:Y:S05]  /*18e0*/  @P1 BRA `(.L_x_9428) ;  /* 0x0000000000081947 */ /* 0x002fea0003800000 */
[----:B------:R-:W1:Y:S02]  /*18f0*/  SYNCS.PHASECHK.TRANS64.TRYWAIT P1, [UR22+0x22830], R8 ;  /* 0x02283008ff0075a7 */ /* 0x000e640008020156 */
[----:B-1----:R-:W-:Y:S05]  /*1900*/  @!P1 BRA `(.L_x_9429) ;  /* 0x000000c000689947 */ /* 0x002fea0003800000 */
.L_x_9428:
        /* <DEDUP_REMOVED lines=38> */
.L_x_9430:
        /* <DEDUP_REMOVED lines=310> */
.L_x_9431:
[----:B------:R1:W3:Y:S01]  /*2ed0*/  SYNCS.PHASECHK.TRANS64.TRYWAIT P1, [UR22+0x22850], R8 ;  /* 0x02285008ff0075a7 */ /* 0x0002e20008020156 */
[----:B------:R-:W-:Y:S05]  /*2ee0*/  @!P0 BRA `(.L_x_9432) ;  /* 0x0000000000048947 */ /* 0x000fea0003800000 */
[----:B------:R-:W-:Y:S01]  /*2ef0*/  BPT.TRAP 0x1 ;  /* 0x000000040000795c */ /* 0x000fe20000300000 */
.L_x_9432:
[----:B---3--:R-:W-:Y:S05]  /*2f00*/  @P1 BRA `(.L_x_9433) ;  /* 0x0000000000081947 */ /* 0x008fea0003800000 */
[----:B------:R-:W3:Y:S02]  /*2f10*/  SYNCS.PHASECHK.TRANS64.TRYWAIT P1, [UR22+0x22850], R8 ;  /* 0x02285008ff0075a7 */ /* 0x000ee40008020156 */
[----:B---3--:R-:W-:Y:S05]  /*2f20*/  @!P1 BRA `(.L_x_9434) ;  /* 0x000000a800f89947 */ /* 0x008fea0003800000 */
.L_x_9433:
        /* <DEDUP_REMOVED lines=43> */
.L_x_9435:
[----:B------:R-:W4:Y:S01]  /*31e0*/  S2UR UR6, SR_CgaCtaId ;  /* 0x00000000000679c3 */ /* 0x000f220000008800 */
[----:B------:R-:W-:Y:S02]  /*31f0*/  UISETP.GE.AND UP0, UPT, UR42, 0x61, UPT ;  /* 0x000000612a00788c */ /* 0x000fe4000bf06270 */
[----:B------:R-:W-:-:S04]  /*3200*/  UIADD3 UR22, UR22, 0x22860, URZ ;  /* 0x0002286016167890 */ /* 0x000fc8000fffe03f */
[----:B------:R-:W-:Y:S01]  /*3210*/  PLOP3.LUT P1, PT, PT, PT, UP0, 0x80, 0x0 ;  /* 0x000000000000781c */ /* 0x000fe20003f2f008 */
[----:B----4-:R-:W-:-:S09]  /*3220*/  UPRMT UR22, UR6, 0x654, UR22 ;  /* 0x0000065406167896 */ /* 0x010fd20008000016 */
[----:B------:R-:W-:Y:S03]  /*3230*/  SYNCS.ARRIVE.TRANS64.RED.A1T0 RZ, [UR22], RZ ;  /* 0x000000ffffff79a7 */ /* 0x000fe60008100416 */
[----:B------:R-:W-:Y:S05]  /*3240*/  @!P1 BRA `(.L_x_9436) ;  /* 0x0000001c00589947 */ /* 0x000fea0003800000 */
[----:B------:R-:W-:Y:S01]  /*3250*/  IMAD.MOV.U32 R213, RZ, RZ, R4 ;  /* 0x000000ffffd57224 */ /* 0x000fe200078e0004 */
[----:B------:R-:W-:Y:S01]  /*3260*/  UIADD3 UR43, UR43, -0x2, URZ ;  /* 0xfffffffe2b2b7890 */ /* 0x000fe2000fffe03f */
[----:B------:R-:W-:Y:S01]  /*3270*/  IMAD.MOV.U32 R7, RZ, RZ, R3 ;  /* 0x000000ffff077224 */ /* 0x000fe200078e0003 */
[----:B------:R-:W-:-:S10]  /*3280*/  ULDC UR22, c[0x0][0x988] ;  /* 0x0002620000167ab9 */ /* 0x000fd40000000800 */
.L_x_9447:
        /* <DEDUP_REMOVED lines=8> */
[----:B-1----:R-:W-:Y:S11]  /*3310*/  @!P0 BRA `(.L_x_9437) ;  /* 0x0000000000048947 */ /* 0x002ff60003800000 */
[----:B------:R-:W-:Y:S01]  /*3320*/  BPT.TRAP 0x1 ;  /* 0x000000040000795c */ /* 0x000fe20000300000 */
.L_x_9437:
[----:B------:R-:W2:Y:S01]  /*3330*/  S2UR UR23, SR_CgaCtaId ;  /* 0x00000000001779c3 */ /* 0x000ea20000008800 */
[----:B------:R-:W-:Y:S01]  /*3340*/  UMOV UR6, 0x400 ;  /* 0x0000040000067882 */ /* 0x000fe20000000000 */
[----:B01-3--:R-:W-:-:S05]  /*3350*/  IMAD.U32 R8, RZ, RZ, UR46 ;  /* 0x0000002eff087e24 */ /* 0x00bfca000f8e00ff */
[----:B------:R-:W-:Y:S01]  /*3360*/  SHF.L.U32 R8, R8, 0x1f, RZ ;  /* 0x0000001f08087819 */ /* 0x000fe200000006ff */
[----:B--2---:R-:W-:-:S04]  /*3370*/  ULEA UR6, UR23, UR6, 0x18 ;  /* 0x0000000617067291 */ /* 0x004fc8000f8ec03f */
[----:B------:R-:W-:-:S09]  /*3380*/  ULEA UR24, UR36, UR6, 0x3 ;  /* 0x0000000624187291 */ /* 0x000fd2000f8e183f */
[----:B------:R0:W1:Y:S01]  /*3390*/  SYNCS.PHASECHK.TRANS64.TRYWAIT P2, [UR24+0x22830], R8 ;  /* 0x02283008ff0075a7 */ /* 0x0000620008040158 */
[----:B------:R-:W-:Y:S05]  /*33a0*/  @!P0 BRA `(.L_x_9438) ;  /* 0x0000000000048947 */ /* 0x000fea0003800000 */
[----:B------:R-:W-:Y:S01]  /*33b0*/  BPT.TRAP 0x1 ;  /* 0x000000040000795c */ /* 0x000fe20000300000 */
.L_x_9438:
[----:B-1----:R-:W-:Y:S05]  /*33c0*/  @P2 BRA `(.L_x_9439) ;  /* 0x0000000000082947 */ /* 0x002fea0003800000 */
[----:B------:R-:W1:Y:S02]  /*33d0*/  SYNCS.PHASECHK.TRANS64.TRYWAIT P2, [UR24+0x22830], R8 ;  /* 0x02283008ff0075a7 */ /* 0x000e640008040158 */
[----:B-1----:R-:W-:Y:S05]  /*33e0*/  @!P2 BRA `(.L_x_9440) ;  /* 0x000000a400e0a947 */ /* 0x002fea0003800000 */
.L_x_9439:
[----:B------:R-:W-:Y:S01]  /*33f0*/  UIMAD UR6, UR36, 0x300, UR20 ;  /* 0x00000300240678a4 */ /* 0x000fe2000f8e0214 */
[----:B------:R-:W-:Y:S01]  /*3400*/  WARPGROUP.ARRIVE ;  /* 0x00000000000079c5 */ /* 0x000fe20000000000 */
[----:B------:R-:W-:Y:S01]  /*3410*/  UMOV UR7, 0x40000040 ;  /* 0x4000004000077882 */ /* 0x000fe20000000000 */
[----:B------:R-:W-:Y:S01]  /*3420*/  UMOV UR11, 0x40000040 ;  /* 0x40000040000b7882 */ /* 0x000fe20000000000 */
[----:B------:R-:W-:-:S03]  /*3430*/  UIADD3 UR10, UR6, 0x2, URZ ;  /* 0x00000002060a7890 */ /* 0x000fc6000fffe03f */
[----:B------:R-:W2:Y:S01]  /*3440*/  S2R R0, SR_TID.X ;  /* 0x0000000000007919 */ /* 0x000ea20000002100 */
[----:B------:R-:W-:Y:S01]  /*3450*/  UIADD3 UR14, UR6, 0x4, URZ ;  /* 0x00000004060e7890 */ /* 0x000fe2000fffe03f */
[----:B------:R-:W-:Y:S01]  /*3460*/  UMOV UR15, 0x40000040 ;  /* 0x40000040000f7882 */ /* 0x000fe20000000000 */
[----:B------:R-:W-:Y:S01]  /*3470*/  HGMMA.64x96x16.F32 R152, gdesc[UR4], RZ, !UPT, gsb0 ;  /* 0x01600000049879f0 */ /* 0x000fe2000c0008ff */
[----:B------:R-:W-:Y:S01]  /*3480*/  UIADD3 UR18, UR6, 0x6, URZ ;  /* 0x0000000606127890 */ /* 0x000fe2000fffe03f */
        /* <DEDUP_REMOVED lines=16> */
.L_x_9441:
[----:B------:R-:W-:Y:S01]  /*3590*/  FMNMX.FTZ R4, R152, R7, !PT ;  /* 0x0000000798047209 */ /* 0x000fe20007810000 */
[----:B------:R-:W-:Y:S01]  /*35a0*/  UMOV UR10, UR22 ;  /* 0x00000016000a7c82 */ /* 0x000fe20008000000 */
[----:B------:R-:W-:Y:S02]  /*35b0*/  UIADD3 UR6, UR24, 0x22840, URZ ;  /* 0x0002284018067890 */ /* 0x000fe4000fffe03f */
[----:B-1----:R-:W-:Y:S02]  /*35c0*/  FMNMX.FTZ R3, R153, R4, !PT ;  /* 0x0000000499037209 */ /* 0x002fe40007810000 */
        /* <DEDUP_REMOVED lines=24> */
[----:B------:R-:W1:Y:S02]  /*3750*/  SHFL.BFLY PT, R4, R9, 0x2, 0x1f ;  /* 0x0c401f0009047f89 */ /* 0x000e6400000e0000 */
[----:B-1----:R-:W-:-:S05]  /*3760*/  FMNMX.FTZ R10, R9, R4, !PT ;  /* 0x00000004090a7209 */ /* 0x002fca0007810000 */
[----:B------:R-:W1:Y:S02]  /*3770*/  SHFL.BFLY PT, R3, R10, 0x1, 0x1f ;  /* 0x0c201f000a037f89 */ /* 0x000e6400000e0000 */
[----:B-1----:R-:W-:-:S05]  /*3780*/  FMNMX.FTZ R3, R10, R3, !PT ;  /* 0x000000030a037209 */ /* 0x002fca0007810000 */
        /* <DEDUP_REMOVED lines=34> */
[----:B------:R-:W-:Y:S01]  /*39b0*/  FFMA.FTZ R176, R197, UR10, -R20 ;  /* 0x0000000ac5b07c23 */ /* 0x000fe20008010814 */
[----:B------:R-:W-:Y:S01]  /*39c0*/  FMNMX.FTZ R4, R170, R9, !PT ;  /* 0x00000009aa047209 */ /* 0x000fe20007810000 */
[----:B------:R-:W1:Y:S03]  /*39d0*/  MUFU.EX2 R7, R7 ;  /* 0x0000000700077308 */ /* 0x000e660000000800 */
[----:B------:R-:W-:-:S04]  /*39e0*/  FMNMX.FTZ R9, R171, R4, !PT ;  /* 0x00000004ab097209 */ /* 0x000fc80007810000 */
[----:B------:R-:W-:Y:S01]  /*39f0*/  FMNMX.FTZ R4, R174, R9, !PT ;  /* 0x00000009ae047209 */ /* 0x000fe20007810000 */
[----:B------:R-:W3:Y:S03]  /*3a00*/  MUFU.EX2 R152, R152 ;  /* 0x0000009800987308 */ /* 0x000ee60000000800 */
[----:B------:R-:W-:-:S04]  /*3a10*/  FMNMX.FTZ R9, R175, R4, !PT ;  /* 0x00000004af097209 */ /* 0x000fc80007810000 */
[----:B------:R-:W-:Y:S01]  /*3a20*/  FMNMX.FTZ R4, R178, R9, !PT ;  /* 0x00000009b2047209 */ /* 0x000fe20007810000 */
[----:B------:R-:W4:Y:S01]  /*3a30*/  MUFU.EX2 R153, R153 ;  /* 0x0000009900997308 */ /* 0x000f220000000800 */
[-C--:B-1----:R-:W-:Y:S01]  /*3a40*/  FMUL.FTZ R24, R24, R7.reuse ;  /* 0x0000000718187220 */ /* 0x082fe20000410000 */
[-C--:B------:R-:W-:Y:S01]  /*3a50*/  FMUL.FTZ R25, R25, R7.reuse ;  /* 0x0000000719197220 */ /* 0x080fe20000410000 */
[----:B------:R-:W-:Y:S01]  /*3a60*/  FMNMX.FTZ R9, R179, R4, !PT ;  /* 0x00000004b3097209 */ /* 0x000fe20007810000 */
[-C--:B------:R-:W-:Y:S01]  /*3a70*/  FMUL.FTZ R28, R28, R7.reuse ;  /* 0x000000071c1c7220 */ /* 0x080fe20000410000 */
[-C--:B------:R-:W-:Y:S01]  /*3a80*/  FMUL.FTZ R29, R29, R7.reuse ;  /* 0x000000071d1d7220 */ /* 0x080fe20000410000 */
[----:B------:R-:W-:Y:S01]  /*3a90*/  FMUL.FTZ R32, R32, R7 ;  /* 0x0000000720207220 */ /* 0x000fe20000410000 */
[----:B------:R-:W-:Y:S01]  /*3aa0*/  FMNMX.FTZ R4, R182, R9, !PT ;  /* 0x00000009b6047209 */ /* 0x000fe20007810000 */
[----:B------:R-:W1:Y:S01]  /*3ab0*/  MUFU.EX2 R212, R212 ;  /* 0x000000d400d47308 */ /* 0x000e620000000800 */
[----:B---3--:R-:W-:Y:S01]  /*3ac0*/  FFMA.FTZ R6, R7, R6, R152 ;  /* 0x0000000607067223 */ /* 0x008fe20000010098 */
[-C--:B------:R-:W-:Y:S01]  /*3ad0*/  FMUL.FTZ R33, R33, R7.reuse ;  /* 0x0000000721217220 */ /* 0x080fe20000410000 */
[----:B------:R-:W-:Y:S01]  /*3ae0*/  FMNMX.FTZ R9, R183, R4, !PT ;  /* 0x00000004b7097209 */ /* 0x000fe20007810000 */
[-C--:B------:R-:W-:Y:S01]  /*3af0*/  FMUL.FTZ R36, R36, R7.reuse ;  /* 0x0000000724247220 */ /* 0x080fe20000410000 */
[-C--:B------:R-:W-:Y:S01]  /*3b00*/  FMUL.FTZ R37, R37, R7.reuse ;  /* 0x0000000725257220 */ /* 0x080fe20000410000 */
[----:B------:R-:W-:Y:S01]  /*3b10*/  FMUL.FTZ R40, R40, R7 ;  /* 0x0000000728287220 */ /* 0x000fe20000410000 */
[----:B------:R-:W-:Y:S01]  /*3b20*/  FMNMX.FTZ R4, R186, R9, !PT ;  /* 0x00000009ba047209 */ /* 0x000fe20007810000 */
[----:B------:R-:W3:Y:S01]  /*3b30*/  MUFU.EX2 R157, R157 ;  /* 0x0000009d009d7308 */ /* 0x000ee20000000800 */
[C---:B----4-:R-:W-:Y:S01]  /*3b40*/  FADD.FTZ R181, R153.reuse, R6 ;  /* 0x0000000699b57221 */ /* 0x050fe20000010000 */
[----:B------:R-:W-:Y:S01]  /*3b50*/  F2FP.F16.F32.PACK_AB R152, R153, R152 ;  /* 0x000000989998723e */ /* 0x000fe200000000ff */
[-C--:B------:R-:W-:Y:S01]  /*3b60*/  FMUL.FTZ R41, R41, R7.reuse ;  /* 0x0000000729297220 */ /* 0x080fe20000410000 */
[----:B------:R-:W-:Y:S01]  /*3b70*/  FMNMX.FTZ R9, R187, R4, !PT ;  /* 0x00000004bb097209 */ /* 0x000fe20007810000 */
[-C--:B------:R-:W-:Y:S01]  /*3b80*/  FMUL.FTZ R44, R44, R7.reuse ;  /* 0x000000072c2c7220 */ /* 0x080fe20000410000 */
[-C--:B------:R-:W-:Y:S01]  /*3b90*/  FMUL.FTZ R45, R45, R7.reuse ;  /* 0x000000072d2d7220 */ /* 0x080fe20000410000 */
[----:B------:R-:W-:Y:S01]  /*3ba0*/  FMUL.FTZ R48, R48, R7 ;  /* 0x0000000730307220 */ /* 0x000fe20000410000 */
[----:B------:R-:W-:Y:S01]  /*3bb0*/  FMNMX.FTZ R4, R190, R9, !PT ;  /* 0x00000009be047209 */ /* 0x000fe20007810000 */
[----:B------:R-:W-:Y:S01]  /*3bc0*/  MUFU.EX2 R156, R156 ;  /* 0x0000009c009c7308 */ /* 0x000fe20000000800 */
[-C--:B------:R-:W-:Y:S01]  /*3bd0*/  FMUL.FTZ R49, R49, R7.reuse ;  /* 0x0000000731317220 */ /* 0x080fe20000410000 */
        /* <DEDUP_REMOVED lines=21> */
[-C--:B------:R-:W-:Y:S01]  /*3d30*/  FMUL.FTZ R80, R80, R7.reuse ;  /* 0x0000000750507220 */ /* 0x080fe20000410000 */
[----:B------:R-:W4:Y:S01]  /*3d40*/  SHFL.BFLY PT, R9, R4, 0x2, 0x1f ;  /* 0x0c401f0004097f89 */ /* 0x000f2200000e0000 */
        /* <DEDUP_REMOVED lines=23> */
[----:B----4-:R-:W-:Y:S01]  /*3ec0*/  FMNMX.FTZ R9, R4, R9, !PT ;  /* 0x0000000904097209 */ /* 0x010fe20007810000 */
[----:B------:R-:W-:Y:S01]  /*3ed0*/  MUFU.EX2 R12, R12 ;  /* 0x0000000c000c7308 */ /* 0x000fe20000000800 */
        /* <DEDUP_REMOVED lines=17> */
[----:B------:R-:W-:-:S06]  /*3ff0*/  FMUL.FTZ R149, R149, R7 ;  /* 0x0000000795957220 */ /* 0x000fcc0000410000 */
[----:B------:R-:W-:Y:S01]  /*4000*/  MUFU.EX2 R211, R211 ;  /* 0x000000d300d37308 */ /* 0x000fe20000000800 */
[----:B----4-:R-:W-:-:S07]  /*4010*/  FMNMX.FTZ R4, R9, R4, !PT ;  /* 0x0000000409047209 */ /* 0x010fce0007810000 */
        /* <DEDUP_REMOVED lines=9> */
[----:B------:R-:W4:Y:S01]  /*40b0*/  MUFU.EX2 R20, R20 ;  /* 0x0000001400147308 */ /* 0x000f220000000800 */
[--C-:B------:R-:W-:Y:S01]  /*40c0*/  FFMA.FTZ R162, R167, UR10, -R180.reuse ;  /* 0x0000000aa7a27c23 */ /* 0x100fe200080108b4 */
[--C-:B------:R-:W-:Y:S01]  /*40d0*/  FFMA.FTZ R163, R163, UR10, -R180.reuse ;  /* 0x0000000aa3a37c23 */ /* 0x100fe200080108b4 */
[--C-:B------:R-:W-:Y:S01]  /*40e0*/  FFMA.FTZ R167, R171, UR10, -R180.reuse ;  /* 0x0000000aaba77c23 */ /* 0x100fe200080108b4 */
[--C-:B------:R-:W-:Y:S01]  /*40f0*/  FFMA.FTZ R171, R175, UR10, -R180.reuse ;  /* 0x0000000aafab7c23 */ /* 0x100fe200080108b4 */
[--C-:B------:R-:W-:Y:S01]  /*4100*/  FFMA.FTZ R175, R179, UR10, -R180.reuse ;  /* 0x0000000ab3af7c23 */ /* 0x100fe200080108b4 */
[--C-:B------:R-:W-:Y:S01]  /*4110*/  FFMA.FTZ R159, R166, UR10, -R180.reuse ;  /* 0x0000000aa69f7c23 */ /* 0x100fe200080108b4 */
[--C-:B------:R-:W-:Y:S01]  /*4120*/  FFMA.FTZ R166, R170, UR10, -R180.reuse ;  /* 0x0000000aaaa67c23 */ /* 0x100fe200080108b4 */
[----:B------:R-:W5:Y:S01]  /*4130*/  MUFU.EX2 R161, R161 ;  /* 0x000000a100a17308 */ /* 0x000f620000000800 */
[--C-:B------:R-:W-:Y:S01]  /*4140*/  FFMA.FTZ R170, R174, UR10, -R180.reuse ;  /* 0x0000000aaeaa7c23 */ /* 0x100fe200080108b4 */
[--C-:B------:R-:W-:Y:S01]  /*4150*/  FFMA.FTZ R174, R178, UR10, -R180.reuse ;  /* 0x0000000ab2ae7c23 */ /* 0x100fe200080108b4 */
[----:B-1----:R-:W-:Y:S01]  /*4160*/  FADD.FTZ R178, R212, R181 ;  /* 0x000000b5d4b27221 */ /* 0x002fe20000010000 */
[--C-:B------:R-:W-:Y:S01]  /*4170*/  FFMA.FTZ R182, R182, UR10, -R180.reuse ;  /* 0x0000000ab6b67c23 */ /* 0x100fe200080108b4 */
[--C-:B------:R-:W-:Y:S01]  /*4180*/  FFMA.FTZ R6, R183, UR10, -R180.reuse ;  /* 0x0000000ab7067c23 */ /* 0x100fe200080108b4 */
[----:B------:R-:W-:Y:S01]  /*4190*/  FFMA.FTZ R194, R194, UR10, -R180 ;  /* 0x0000000ac2c27c23 */ /* 0x000fe200080108b4 */
[----:B---3--:R-:W-:Y:S01]  /*41a0*/  FADD.FTZ R181, R157, R178 ;  /* 0x000000b29db57221 */ /* 0x008fe20000010000 */
[----:B------:R-:W1:Y:S01]  /*41b0*/  MUFU.EX2 R184, R184 ;  /* 0x000000b800b87308 */ /* 0x000e620000000800 */
[--C-:B------:R-:W-:Y:S01]  /*41c0*/  FFMA.FTZ R178, R186, UR10, -R180.reuse ;  /* 0x0000000abab27c23 */ /* 0x100fe200080108b4 */
[--C-:B------:R-:W-:Y:S01]  /*41d0*/  FFMA.FTZ R195, R195, UR10, -R180.reuse ;  /* 0x0000000ac3c37c23 */ /* 0x100fe200080108b4 */
[----:B------:R-:W-:Y:S01]  /*41e0*/  FFMA.FTZ R198, R198, UR10, -R180 ;  /* 0x0000000ac6c67c23 */ /* 0x000fe200080108b4 */
[-C--:B----4-:R-:W-:Y:S01]  /*41f0*/  FMUL.FTZ R26, R26, R20.reuse ;  /* 0x000000141a1a7220 */ /* 0x090fe20000410000 */
[-C--:B------:R-:W-:Y:S01]  /*4200*/  FMUL.FTZ R27, R27, R20.reuse ;  /* 0x000000141b1b7220 */ /* 0x080fe20000410000 */
[-C--:B------:R-:W-:Y:S01]  /*4210*/  FMUL.FTZ R30, R30, R20.reuse ;  /* 0x000000141e1e7220 */ /* 0x080fe20000410000 */
[-C--:B------:R-:W-:Y:S01]  /*4220*/  FMUL.FTZ R31, R31, R20.reuse ;  /* 0x000000141f1f7220 */ /* 0x080fe20000410000 */
[----:B------:R-:W3:Y:S01]  /*4230*/  MUFU.EX2 R155, R155 ;  /* 0x0000009b009b7308 */ /* 0x000ee20000000800 */
[----:B-----5:R-:W-:Y:S01]  /*4240*/  FFMA.FTZ R179, R20, R5, R161 ;  /* 0x0000000514b37223 */ /* 0x020fe200000100a1 */
[-C--:B------:R-:W-:Y:S01]  /*4250*/  FMUL.FTZ R34, R34, R20.reuse ;  /* 0x0000001422227220 */ /* 0x080fe20000410000 */
[-C--:B------:R-:W-:Y:S01]  /*4260*/  FMUL.FTZ R35, R35, R20.reuse ;  /* 0x0000001423237220 */ /* 0x080fe20000410000 */
[-C--:B------:R-:W-:Y:S01]  /*4270*/  FMUL.FTZ R38, R38, R20.reuse ;  /* 0x0000001426267220 */ /* 0x080fe20000410000 */
[-C--:B------:R-:W-:Y:S01]  /*4280*/  FMUL.FTZ R39, R39, R20.reuse ;  /* 0x0000001427277220 */ /* 0x080fe20000410000 */
[-C--:B------:R-:W-:Y:S01]  /*4290*/  FMUL.FTZ R42, R42, R20.reuse ;  /* 0x000000142a2a7220 */ /* 0x080fe20000410000 */
[-C--:B------:R-:W-:Y:S01]  /*42a0*/  FMUL.FTZ R43, R43, R20.reuse ;  /* 0x000000142b2b7220 */ /* 0x080fe20000410000 */
[----:B------:R-:W4:Y:S01]  /*42b0*/  MUFU.EX2 R188, R188 ;  /* 0x000000bc00bc7308 */ /* 0x000f220000000800 */
        /* <DEDUP_REMOVED lines=8> */
[----:B---3--:R-:W-:Y:S01]  /*4340*/  FADD.FTZ R179, R155, R154 ;  /* 0x0000009a9bb37221 */ /* 0x008fe20000010000 */
[----:B------:R-:W-:Y:S01]  /*4350*/  FADD.FTZ R154, R156, R181 ;  /* 0x000000b59c9a7221 */ /* 0x000fe20000010000 */
[----:B------:R-:W-:Y:S01]  /*4360*/  FFMA.FTZ R181, R190, UR10, -R180 ;  /* 0x0000000abeb57c23 */ /* 0x000fe200080108b4 */
[C---:B------:R-:W-:Y:S01]  /*4370*/  F2FP.F16.F32.PACK_AB R156, R15.reuse, R156 ;  /* 0x0000009c0f9c723e */ /* 0x040fe200000000ff */
[-C--:B------:R-:W-:Y:S01]  /*4380*/  FMUL.FTZ R58, R58, R20.reuse ;  /* 0x000000143a3a7220 */ /* 0x080fe20000410000 */
[----:B------:R-:W-:Y:S01]  /*4390*/  FADD.FTZ R154, R15, R154 ;  /* 0x0000009a0f9a7221 */ /* 0x000fe20000010000 */
[-C--:B------:R-:W-:Y:S01]  /*43a0*/  FMUL.FTZ R59, R59, R20.reuse ;  /* 0x000000143b3b7220 */ /* 0x080fe20000410000 */
[----:B------:R-:W3:Y:S01]  /*43b0*/  MUFU.EX2 R163, R163 ;  /* 0x000000a300a37308 */ /* 0x000ee20000000800 */
[C---:B----4-:R-:W-:Y:S01]  /*43c0*/  FADD.FTZ R183, R188.reuse, R179 ;  /* 0x000000b3bcb77221 */ /* 0x050fe20000010000 */
[----:B------:R-:W-:Y:S01]  /*43d0*/  FFMA.FTZ R179, R187, UR10, -R180 ;  /* 0x0000000abbb37c23 */ /* 0x000fe200080108b4 */
[----:B------:R-:W-:Y:S01]  /*43e0*/  F2FP.F16.F32.PACK_AB R155, R188, R155 ;  /* 0x0000009bbc9b723e */ /* 0x000fe200000000ff */
        /* <DEDUP_REMOVED lines=37> */
[----:B-1----:R-:W-:Y:S01]  /*4640*/  FADD.FTZ R182, R158, R183 ;  /* 0x000000b79eb67221 */ /* 0x002fe20000010000 */
[----:B------:R-:W-:Y:S01]  /*4650*/  FADD.FTZ R183, R13, R154 ;  /* 0x0000009a0db77221 */ /* 0x000fe20000010000 */
[-C--:B------:R-:W-:Y:S01]  /*4660*/  FMUL.FTZ R126, R126, R20.reuse ;  /* 0x000000147e7e7220 */ /* 0x080fe20000410000 */
[----:B------:R-:W-:Y:S01]  /*4670*/  FMUL.FTZ R127, R127, R20 ;  /* 0x000000147f7f7220 */ /* 0x000fe20000410000 */
[----:B---3--:R-:W-:Y:S01]  /*4680*/  FADD.FTZ R186, R163, R182 ;  /* 0x000000b6a3ba7221 */ /* 0x008fe20000010000 */
[----:B------:R-:W-:Y:S01]  /*4690*/  FADD.FTZ R183, R210, R183 ;  /* 0x000000b7d2b77221 */ /* 0x000fe20000010000 */
[----:B------:R-:W-:Y:S01]  /*46a0*/  FFMA.FTZ R182, R191, UR10, -R180 ;  /* 0x0000000abfb67c23 */ /* 0x000fe200080108b4 */
[----:B------:R-:W1:Y:S01]  /*46b0*/  MUFU.EX2 R170, R170 ;  /* 0x000000aa00aa7308 */ /* 0x000e620000000800 */
[----:B----4-:R-:W-:Y:S01]  /*46c0*/  FADD.FTZ R185, R159, R186 ;  /* 0x000000ba9fb97221 */ /* 0x010fe20000010000 */
[----:B------:R-:W-:Y:S01]  /*46d0*/  FADD.FTZ R154, R160, R183 ;  /* 0x000000b7a09a7221 */ /* 0x000fe20000010000 */
[C---:B-----5:R-:W-:Y:S01]  /*46e0*/  F2FP.F16.F32.PACK_AB R159, R162.reuse, R159 ;  /* 0x0000009fa29f723e */ /* 0x060fe200000000ff */
[----:B------:R-:W-:Y:S01]  /*46f0*/  FFMA.FTZ R180, R199, UR10, -R180 ;  /* 0x0000000ac7b47c23 */ /* 0x000fe200080108b4 */
[----:B------:R-:W-:Y:S01]  /*4700*/  FADD.FTZ R185, R162, R185 ;  /* 0x000000b9a2b97221 */ /* 0x000fe20000010000 */
[----:B------:R-:W-:Y:S01]  /*4710*/  FADD.FTZ R153, R21, R154 ;  /* 0x0000009a15997221 */ /* 0x000fe20000010000 */
[----:B------:R-:W-:Y:S01]  /*4720*/  F2FP.F16.F32.PACK_AB R154, R157, R212 ;  /* 0x000000d49d9a723e */ /* 0x000fe200000000ff */
[----:B------:R-:W3:Y:S01]  /*4730*/  MUFU.EX2 R171, R171 ;  /* 0x000000ab00ab7308 */ /* 0x000ee20000000800 */
[----:B0-----:R-:W-:Y:S01]  /*4740*/  FADD.FTZ R186, R166, R185 ;  /* 0x000000b9a6ba7221 */ /* 0x001fe20000010000 */
[----:B------:R-:W-:Y:S01]  /*4750*/  F2FP.F16.F32.PACK_AB R162, R165, R12 ;  /* 0x0000000ca5a2723e */ /* 0x000fe200000000ff */
[----:B------:R-:W-:Y:S01]  /*4760*/  FMUL.FTZ R130, R130, R20 ;  /* 0x0000001482827220 */ /* 0x000fe20000410000 */
[----:B------:R-:W-:Y:S01]  /*4770*/  F2FP.F16.F32.PACK_AB R160, R21, R160 ;  /* 0x000000a015a0723e */ /* 0x000fe200000000ff */
[----:B--2---:R-:W-:Y:S01]  /*4780*/  FADD.FTZ R183, R167, R186 ;  /* 0x000000baa7b77221 */ /* 0x004fe20000010000 */
[----:B------:R-:W-:Y:S01]  /*4790*/  FADD.FTZ R186, R12, R153 ;  /* 0x000000990cba7221 */ /* 0x000fe20000010000 */
[----:B------:R-:W-:Y:S01]  /*47a0*/  F2FP.F16.F32.PACK_AB R153, R184, R161 ;  /* 0x000000a1b899723e */ /* 0x000fe200000000ff */
[----:B------:R-:W0:Y:S01]  /*47b0*/  MUFU.EX2 R174, R174 ;  /* 0x000000ae00ae7308 */ /* 0x000e220000000800 */
[----:B-1----:R-:W-:Y:S01]  /*47c0*/  FADD.FTZ R184, R170, R183 ;  /* 0x000000b7aab87221 */ /* 0x002fe20000010000 */
[----:B------:R-:W-:Y:S01]  /*47d0*/  FADD.FTZ R157, R165, R186 ;  /* 0x000000baa59d7221 */ /* 0x000fe20000010000 */
        /* <DEDUP_REMOVED lines=8> */
[----:B------:R-:W-:Y:S01]  /*4860*/  F2FP.F16.F32.PACK_AB R157, R163, R158 ;  /* 0x0000009ea39d723e */ /* 0x000fe200000000ff */
[----:B------:R-:W-:Y:S01]  /*4870*/  FMUL.FTZ R142, R142, R20 ;  /* 0x000000148e8e7220 */ /* 0x000fe20000410000 */
[----:B------:R-:W-:Y:S01]  /*4880*/  F2FP.F16.F32.PACK_AB R158, R210, R13 ;  /* 0x0000000dd29e723e */ /* 0x000fe200000000ff */
[----:B------:R-:W-:Y:S01]  /*4890*/  FADD.FTZ R184, R211, R184 ;  /* 0x000000b8d3b87221 */ /* 0x000fe20000010000 */
[----:B------:R-:W-:Y:S01]  /*48a0*/  F2FP.F16.F32.PACK_AB R163, R171, R170 ;  /* 0x000000aaaba3723e */ /* 0x000fe200000000ff */
[----:B------:R-:W2:Y:S01]  /*48b0*/  MUFU.EX2 R14, R14 ;  /* 0x0000000e000e7308 */ /* 0x000ea20000000800 */
[----:B0-----:R-:W-:Y:S01]  /*48c0*/  FADD.FTZ R186, R174, R161 ;  /* 0x000000a1aeba7221 */ /* 0x001fe20000010000 */
[----:B------:R-:W-:Y:S01]  /*48d0*/  FADD.FTZ R13, R11, R184 ;  /* 0x000000b80b0d7221 */ /* 0x000fe20000010000 */
[----:B------:R-:W-:Y:S01]  /*48e0*/  F2FP.F16.F32.PACK_AB R161, R167, R166 ;  /* 0x000000a6a7a1723e */ /* 0x000fe200000000ff */
[----:B------:R-:W-:Y:S01]  /*48f0*/  FMUL.FTZ R143, R143, R20 ;  /* 0x000000148f8f7220 */ /* 0x000fe20000410000 */
[----:B------:R-:W-:Y:S01]  /*4900*/  F2FP.F16.F32.PACK_AB R164, R211, R164 ;  /* 0x000000a4d3a4723e */ /* 0x000fe200000000ff */
        /* <DEDUP_REMOVED lines=22> */
[----:B------:R-:W-:Y:S02]  /*4a70*/  F2FP.F16.F32.PACK_AB R166, R14, R11 ;  /* 0x0000000b0ea6723e */ /* 0x000fe400000000ff */
[----:B------:R-:W-:-:S04]  /*4a80*/  F2FP.F16.F32.PACK_AB R169, R179, R178 ;  /* 0x000000b2b3a9723e */ /* 0x000fc800000000ff */
        /* <DEDUP_REMOVED lines=23> */
[----:B--2---:R-:W-:Y:S01]  /*4c00*/  FADD.FTZ R11, R9, R6 ;  /* 0x00000006090b7221 */ /* 0x004fe20000010000 */
[C---:B0-----:R-:W-:Y:S01]  /*4c10*/  FADD.FTZ R5, R175.reuse, R10 ;  /* 0x0000000aaf057221 */ /* 0x041fe20000010000 */
[----:B------:R-:W-:Y:S02]  /*4c20*/  F2FP.F16.F32.PACK_AB R175, R175, R198 ;  /* 0x000000c6afaf723e */ /* 0x000fe400000000ff */
[C---:B-1----:R-:W-:Y:S01]  /*4c30*/  FADD.FTZ R6, R176.reuse, R11 ;  /* 0x0000000bb0067221 */ /* 0x042fe20000010000 */
[----:B------:R-:W-:Y:S01]  /*4c40*/  F2FP.F16.F32.PACK_AB R174, R176, R9 ;  /* 0x00000009b0ae723e */ /* 0x000fe200000000ff */
[----:B------:R-:W-:Y:S06]  /*4c50*/  @!P0 BRA `(.L_x_9442) ;  /* 0x0000000000048947 */ /* 0x000fec0003800000 */
[----:B------:R-:W-:Y:S01]  /*4c60*/  BPT.TRAP 0x1 ;  /* 0x000000040000795c */ /* 0x000fe20000300000 */
.L_x_9442:
[----:B------:R0:W1:Y:S01]  /*4c70*/  SYNCS.PHASECHK.TRANS64.TRYWAIT P2, [UR24+0x22850], R8 ;  /* 0x02285008ff0075a7 */ /* 0x0000620008040158 */
[----:B------:R-:W-:Y:S05]  /*4c80*/  @!P0 BRA `(.L_x_9443) ;  /* 0x0000000000048947 */ /* 0x000fea0003800000 */
[----:B------:R-:W-:Y:S01]  /*4c90*/  BPT.TRAP 0x1 ;  /* 0x000000040000795c */ /* 0x000fe20000300000 */
.L_x_9443:
[----:B------:R-:W-:Y:S01]  /*4ca0*/  VIADD R7, R214, 0x8 ;  /* 0x00000008d6077836 */ /* 0x000fe20000000000 */
[----:B-1----:R-:W-:Y:S06]  /*4cb0*/  @P2 BRA `(.L_x_9444) ;  /* 0x0000000000082947 */ /* 0x002fec0003800000 */
[----:B------:R-:W1:Y:S02]  /*4cc0*/  SYNCS.PHASECHK.TRANS64.TRYWAIT P2, [UR24+0x22850], R8 ;  /* 0x02285008ff0075a7 */ /* 0x000e640008040158 */
[----:B-1----:R-:W-:Y:S05]  /*4cd0*/  @!P2 BRA `(.L_x_9445) ;  /* 0x0000008c00bca947 */ /* 0x002fea0003800000 */
.L_x_9444:
        /* <DEDUP_REMOVED lines=37> */
[----:B--2---:R-:W-:Y:S05]  /*4f30*/  @!P0 BRA `(.L_x_9446) ;  /* 0x0000000000048947 */ /* 0x004fea0003800000 */
[----:B------:R-:W-:Y:S01]  /*4f40*/  BPT.TRAP 0x1 ;  /* 0x000000040000795c */ /* 0x000fe20000300000 */
.L_x_9446:
[----:B------:R-:W-:Y:S01]  /*4f50*/  UIADD3 UR24, UR24, 0x22860, URZ ;  /* 0x0002286018187890 */ /* 0x000fe2000fffe03f */
[----:B------:R-:W-:Y:S02]  /*4f60*/  IMAD.MOV.U32 R213, RZ, RZ, R4 ;  /* 0x000000ffffd57224 */ /* 0x000fe400078e0004 */
[----:B------:R-:W-:Y:S01]  /*4f70*/  IMAD.MOV.U32 R7, RZ, RZ, R3 ;  /* 0x000000ffff077224 */ /* 0x000fe200078e0003 */
[----:B------:R-:W-:-:S09]  /*4f80*/  UPRMT UR24, UR23, 0x654, UR24 ;  /* 0x0000065417187896 */ /* 0x000fd20008000018 */
[----:B------:R-:W-:Y:S01]  /*4f90*/  SYNCS.ARRIVE.TRANS64.RED.A1T0 RZ, [UR24], RZ ;  /* 0x000000ffffff79a7 */ /* 0x000fe20008100418 */
[----:B------:R-:W-:Y:S05]  /*4fa0*/  @P1 BRA `(.L_x_9447) ;  /* 0xffffffe000b81947 */ /* 0x000fea000383ffff */
.L_x_9436:
[----:B------:R-:W4:Y:S01]  /*4fb0*/  SHFL.BFLY PT, R7, R6, 0x2, 0x1f ;  /* 0x0c401f0006077f89 */ /* 0x000f2200000e0000 */
[----:B------:R-:W-:Y:S01]  /*4fc0*/  UIADD3 UR36, UR36, 0x1, URZ ;  /* 0x0000000124247890 */ /* 0x000fe2000fffe03f */
[----:B------:R-:W-:Y:S01]  /*4fd0*/  IMAD.U32 R14, RZ, RZ, UR10 ;  /* 0x0000000aff0e7e24 */ /* 0x000fe2000f8e00ff */
[----:B------:R2:W-:Y:S06]  /*4fe0*/  BAR.ARV R0, 0x100 ;  /* 0x000400000000751d */ /* 0x0005ec0000002000 */
[----:B------:R-:W-:Y:S02]  /*4ff0*/  UISETP.NE.AND UP0, UPT, UR36, 0x2, UPT ;  /* 0x000000022400788c */ /* 0x000fe4000bf05270 */
[----:B------:R-:W-:Y:S06]  /*5000*/  BAR.ARV 0x8, 0x180 ;  /* 0x0206000000007b1d */ /* 0x000fec0000002000 */
[----:B--2---:R-:W-:Y:S01]  /*5010*/  IMAD.MOV.U32 R0, RZ, RZ, RZ ;  /* 0x000000ffff007224 */ /* 0x004fe200078e00ff */
[----:B------:R-:W-:Y:S01]  /*5020*/  USEL UR4, URZ, 0x1, UP0 ;  /* 0x000000013f047887 */ /* 0x000fe20008000000 */
[----:B------:R-:W2:Y:S01]  /*5030*/  SHFL.BFLY PT, R10, R5, 0x2, 0x1f ;  /* 0x0c401f00050a7f89 */ /* 0x000ea200000e0000 */
[----:B------:R-:W-:Y:S01]  /*5040*/  PLOP3.LUT P0, PT, PT, PT, PT, 0x8, 0x0 ;  /* 0x000000000000781c */ /* 0x000fe20003f0e170 */
[----:B------:R-:W-:Y:S01]  /*5050*/  UIADD3 UR47, UR47, 0x1, URZ ;  /* 0x000000012f2f7890 */ /* 0x000fe2000fffe03f */
[----:B----4-:R-:W-:Y:S01]  /*5060*/  FADD.FTZ R7, R7, R6 ;  /* 0x0000000607077221 */ /* 0x010fe20000010000 */
[----:B------:R-:W-:Y:S01]  /*5070*/  IMAD.U32 R6, RZ, RZ, UR10 ;  /* 0x0000000aff067e24 */ /* 0x000fe2000f8e00ff */
[----:B------:R-:W-:-:S02]  /*5080*/  USEL UR36, UR36, URZ, UP0 ;  /* 0x0000003f24247287 */ /* 0x000fc40008000000 */
[----:B------:R-:W-:Y:S01]  /*5090*/  ULOP3.LUT UR46, UR46, UR4, URZ, 0x3c, !UPT ;  /* 0x000000042e2e7292 */ /* 0x000fe2000f8e3c3f */
[----:B01-3--:R-:W0:Y:S01]  /*50a0*/  SHFL.BFLY PT, R8, R7, 0x1, 0x1f ;  /* 0x0c201f0007087f89 */ /* 0x00be2200000e0000 */
[----:B--2---:R-:W-:-:S05]  /*50b0*/  FADD.FTZ R10, R10, R5 ;  /* 0x000000050a0a7221 */ /* 0x004fca0000010000 */
[----:B------:R-:W1:Y:S01]  /*50c0*/  SHFL.BFLY PT, R9, R10, 0x1, 0x1f ;  /* 0x0c201f000a097f89 */ /* 0x000e6200000e0000 */
[----:B0-----:R-:W-:Y:S01]  /*50d0*/  FADD.FTZ R11, R7, R8 ;  /* 0x00000008070b7221 */ /* 0x001fe20000010000 */
[----:B------:R-:W-:-:S04]  /*50e0*/  IMAD.MOV.U32 R8, RZ, RZ, RZ ;  /* 0x000000ffff087224 */ /* 0x000fc800078e00ff */
[----:B------:R-:W-:-:S13]  /*50f0*/  FSETP.NE.FTZ.AND P1, PT, R11, RZ, PT ;  /* 0x000000ff0b00720b */ /* 0x000fda0003f35000 */
[----:B------:R-:W0:Y:S01]  /*5100*/  @P1 MUFU.LG2 R5, R11 ;  /* 0x0000000b00051308 */ /* 0x000e220000000c00 */
[----:B------:R-:W-:Y:S01]  /*5110*/  @P1 FMUL.FTZ R6, R6, 0.69314718246459960938 ;  /* 0x3f31721806061820 */ /* 0x000fe20000410000 */
[----:B-1----:R-:W-:Y:S01]  /*5120*/  FADD.FTZ R13, R10, R9 ;  /* 0x000000090a0d7221 */ /* 0x002fe20000010000 */
[----:B------:R-:W-:-:S04]  /*5130*/  IMAD.MOV.U32 R9, RZ, RZ, -0x800000 ;  /* 0xff800000ff097424 */ /* 0x000fc800078e00ff */
[----:B------:R-:W-:Y:S01]  /*5140*/  FSETP.NE.FTZ.AND P2, PT, R13, RZ, PT ;  /* 0x000000ff0d00720b */ /* 0x000fe20003f55000 */
[----:B------:R-:W1:Y:S01]  /*5150*/  @P1 MUFU.RCP R8, R11 ;  /* 0x0000000b00081308 */ /* 0x000e620000001000 */
[----:B0-----:R-:W-:-:S11]  /*5160*/  @P1 FMUL.FTZ R5, R5, 0.69314718246459960938 ;  /* 0x3f31721805051820 */ /* 0x001fd60000410000 */
[----:B------:R-:W0:Y:S01]  /*5170*/  @P2 MUFU.LG2 R7, R13 ;  /* 0x0000000d00072308 */ /* 0x000e220000000c00 */
[----:B------:R-:W-:Y:S01]  /*5180*/  @P2 FMUL.FTZ R14, R14, 0.69314718246459960938 ;  /* 0x3f3172180e0e2820 */ /* 0x000fe20000410000 */
[----:B------:R-:W-:Y:S01]  /*5190*/  @P1 FFMA.FTZ R9, R6, R3, R5 ;  /* 0x0000000306091223 */ /* 0x000fe20000010005 */
[-C--:B-1----:R-:W-:Y:S01]  /*51a0*/  FMUL.FTZ R24, R24, R8.reuse ;  /* 0x0000000818187220 */ /* 0x082fe20000410000 */
[-C--:B------:R-:W-:Y:S01]  /*51b0*/  FMUL.FTZ R25, R25, R8.reuse ;  /* 0x0000000819197220 */ /* 0x080fe20000410000 */
[----:B------:R-:W-:-:S03]  /*51c0*/  FMUL.FTZ R28, R28, R8 ;  /* 0x000000081c1c7220 */ /* 0x000fc60000410000 */
[----:B------:R-:W1:Y:S01]  /*51d0*/  @P2 MUFU.RCP R0, R13 ;  /* 0x0000000d00002308 */ /* 0x000e620000001000 */
        /* <DEDUP_REMOVED lines=15> */
[----:B------:R-:W-:Y:S01]  /*52d0*/  FMUL.FTZ R57, R57, R8 ;  /* 0x0000000839397220 */ /* 0x000fe20000410000 */
[----:B-1----:R-:W-:Y:S01]  /*52e0*/  FMUL.FTZ R152, R75, R0 ;  /* 0x000000004b987220 */ /* 0x002fe20000410000 */
        /* <DEDUP_REMOVED lines=110> */
[----:B------:R-:W-:-:S07]  /*59d0*/  @P2 FFMA.FTZ R8, R14, R4, R7 ;  /* 0x000000040e082223 */ /* 0x000fce0000010007 */
.L_x_9423:
        /* <DEDUP_REMOVED lines=41> */
[C---:B------:R-:W-:Y:S01]  /*5c70*/  IADD3 R179, P4, R114.reuse, 0x60, RZ ;  /* 0x0000006072b37810 */ /* 0x040fe20007f9e0ff */
[--C-:B------:R-:W-:Y:S01]  /*5c80*/  IMAD.X R15, RZ, RZ, R115.reuse, P1 ;  /* 0x000000ffff0f7224 */ /* 0x100fe200008e0673 */
[C---:B------:R-:W-:Y:S01]  /*5c90*/  IADD3 R183, P6, R114.reuse, 0x4020, RZ ;  /* 0x0000402072b77810 */ /* 0x040fe20007fde0ff */
[--C-:B------:R-:W-:Y:S01]  /*5ca0*/  IMAD.X R21, RZ, RZ, R115.reuse, P0 ;  /* 0x000000ffff157224 */ /* 0x100fe200000e0673 */
[C---:B------:R-:W-:Y:S01]  /*5cb0*/  LOP3.LUT R11, R114.reuse, 0x380, RZ, 0xc0, !PT ;  /* 0x00000380720b7812 */ /* 0x040fe200078ec0ff */
[--C-:B------:R-:W-:Y:S01]  /*5cc0*/  IMAD.X R31, RZ, RZ, R115.reuse, P4 ;  /* 0x000000ffff1f7224 */ /* 0x100fe200020e0673 */
[C---:B------:R-:W-:Y:S01]  /*5cd0*/  IADD3 R181, P3, R114.reuse, 0x4000, RZ ;  /* 0x0000400072b57810 */ /* 0x040fe20007f7e0ff */
[----:B------:R-:W-:Y:S01]  /*5ce0*/  IMAD.X R47, RZ, RZ, R115, P6 ;  /* 0x000000ffff2f7224 */ /* 0x000fe200030e0673 */
[----:B------:R-:W-:-:S02]  /*5cf0*/  IADD3 R185, P5, R114, 0x4040, RZ ;  /* 0x0000404072b97810 */ /* 0x000fc40007fbe0ff */
[C---:B------:R-:W-:Y:S02]  /*5d00*/  IADD3 R187, P2, R114.reuse, 0x4060, RZ ;  /* 0x0000406072bb7810 */ /* 0x040fe40007f5e0ff */
[C---:B------:R-:W-:Y:S01]  /*5d10*/  IADD3 R189, P1, R114.reuse, 0x8000, RZ ;  /* 0x0000800072bd7810 */ /* 0x040fe20007f3e0ff */
[--C-:B------:R-:W-:Y:S01]  /*5d20*/  IMAD.X R55, RZ, RZ, R115.reuse, P5 ;  /* 0x000000ffff377224 */ /* 0x100fe200028e0673 */
[----:B------:R-:W-:Y:S01]  /*5d30*/  LOP3.LUT R14, R175, 0x380, RZ, 0xc0, !PT ;  /* 0x00000380af0e7812 */ /* 0x000fe200078ec0ff */
[--C-:B------:R-:W-:Y:S01]  /*5d40*/  IMAD.X R63, RZ, RZ, R115.reuse, P2 ;  /* 0x000000ffff3f7224 */ /* 0x100fe200010e0673 */
[----:B------:R-:W-:Y:S01]  /*5d50*/  LOP3.LUT R20, R177, 0x380, RZ, 0xc0, !PT ;  /* 0x00000380b1147812 */ /* 0x000fe200078ec0ff */
[----:B------:R-:W-:Y:S01]  /*5d60*/  IMAD.X R71, RZ, RZ, R115, P1 ;  /* 0x000000ffff477224 */ /* 0x000fe200008e0673 */
[----:B------:R-:W-:Y:S02]  /*5d70*/  LOP3.LUT R30, R179, 0x380, RZ, 0xc0, !PT ;  /* 0x00000380b31e7812 */ /* 0x000fe400078ec0ff */
[----:B------:R-:W-:-:S02]  /*5d80*/  IADD3 R193, P4, R114, 0x8040, RZ ;  /* 0x0000804072c17810 */ /* 0x000fc40007f9e0ff */
[----:B------:R-:W-:Y:S02]  /*5d90*/  SHF.R.U64 R11, R11, 0x3, RZ ;  /* 0x000000030b0b7819 */ /* 0x000fe400000012ff */
[----:B------:R-:W-:Y:S01]  /*5da0*/  LOP3.LUT R38, R181, 0x380, RZ, 0xc0, !PT ;  /* 0x00000380b5267812 */ /* 0x000fe200078ec0ff */
[--C-:B------:R-:W-:Y:S01]  /*5db0*/  IMAD.X R99, RZ, RZ, R115.reuse, P4 ;  /* 0x000000ffff637224 */ /* 0x100fe200020e0673 */
[C---:B------:R-:W-:Y:S02]  /*5dc0*/  IADD3 R191, P0, R114.reuse, 0x8020, RZ ;  /* 0x0000802072bf7810 */ /* 0x040fe40007f1e0ff */
[----:B------:R-:W-:Y:S02]  /*5dd0*/  IADD3 R197, P6, R114, 0xc000, RZ ;  /* 0x0000c00072c57810 */ /* 0x000fe40007fde0ff */
[----:B------:R-:W-:Y:S01]  /*5de0*/  SHF.R.U64 R14, R14, 0x3, RZ ;  /* 0x000000030e0e7819 */ /* 0x000fe200000012ff */
[--C-:B------:R-:W-:Y:S01]  /*5df0*/  IMAD.X R95, RZ, RZ, R115.reuse, P0 ;  /* 0x000000ffff5f7224 */ /* 0x100fe200000e0673 */
[----:B------:R-:W-:Y:S01]  /*5e00*/  LOP3.LUT R46, R183, 0x380, RZ, 0xc0, !PT ;  /* 0x00000380b72e7812 */ /* 0x000fe200078ec0ff */
[----:B------:R-:W-:Y:S01]  /*5e10*/  IMAD.X R107, RZ, RZ, R115, P6 ;  /* 0x000000ffff6b7224 */ /* 0x000fe200030e0673 */
[----:B------:R-:W-:-:S02]  /*5e20*/  IADD3.X R39, RZ, R115, RZ, P3, !PT ;  /* 0x00000073ff277210 */ /* 0x000fc40001ffe4ff */
[----:B------:R-:W-:Y:S02]  /*5e30*/  SHF.R.U64 R20, R20, 0x3, RZ ;  /* 0x0000000314147819 */ /* 0x000fe400000012ff */
[----:B------:R-:W-:Y:S02]  /*5e40*/  LOP3.LUT R54, R185, 0x380, RZ, 0xc0, !PT ;  /* 0x00000380b9367812 */ /* 0x000fe400078ec0ff */
[C---:B------:R-:W-:Y:S02]  /*5e50*/  IADD3 R195, P3, R114.reuse, 0x8060, RZ ;  /* 0x0000806072c37810 */ /* 0x040fe40007f7e0ff */
[C---:B------:R-:W-:Y:S02]  /*5e60*/  IADD3 R6, P5, R114.reuse, 0xc020, RZ ;  /* 0x0000c02072067810 */ /* 0x040fe40007fbe0ff */
[C---:B------:R-:W-:Y:S01]  /*5e70*/  IADD3 R151, P2, R114.reuse, 0xc040, RZ ;  /* 0x0000c04072977810 */ /* 0x040fe20007f5e0ff */
[--C-:B------:R-:W-:Y:S01]  /*5e80*/  IMAD.X R103, RZ, RZ, R115.reuse, P3 ;  /* 0x000000ffff677224 */ /* 0x100fe200018e0673 */
[----:B------:R-:W-:Y:S01]  /*5e90*/  IADD3 R174, P1, R114, 0xc060, RZ ;  /* 0x0000c06072ae7810 */ /* 0x000fe20007f3e0ff */
[----:B------:R-:W-:Y:S01]  /*5ea0*/  IMAD.X R111, RZ, RZ, R115, P5 ;  /* 0x000000ffff6f7224 */ /* 0x000fe200028e0673 */
[----:B------:R-:W-:-:S02]  /*5eb0*/  SHF.R.U64 R30, R30, 0x3, RZ ;  /* 0x000000031e1e7819 */ /* 0x000fc400000012ff */
[----:B------:R-:W-:Y:S01]  /*5ec0*/  LOP3.LUT R62, R187, 0x380, RZ, 0xc0, !PT ;  /* 0x00000380bb3e7812 */ /* 0x000fe200078ec0ff */
[--C-:B------:R-:W-:Y:S01]  /*5ed0*/  IMAD.X R13, RZ, RZ, R115.reuse, P1 ;  /* 0x000000ffff0d7224 */ /* 0x100fe200008e0673 */
[----:B------:R-:W-:Y:S01]  /*5ee0*/  LOP3.LUT R114, R11, R114, RZ, 0x3c, !PT ;  /* 0x000000720b727212 */ /* 0x000fe200078e3cff */
[----:B------:R-:W-:Y:S01]  /*5ef0*/  IMAD.X R11, RZ, RZ, R115, P2 ;  /* 0x000000ffff0b7224 */ /* 0x000fe200010e0673 */
[----:B------:R-:W-:Y:S02]  /*5f00*/  SHF.R.U64 R38, R38, 0x3, RZ ;  /* 0x0000000326267819 */ /* 0x000fe400000012ff */
[----:B------:R-:W-:Y:S02]  /*5f10*/  LOP3.LUT R70, R189, 0x380, RZ, 0xc0, !PT ;  /* 0x00000380bd467812 */ /* 0x000fe400078ec0ff */
[----:B------:R-:W-:Y:S02]  /*5f20*/  LOP3.LUT R98, R193, 0x380, RZ, 0xc0, !PT ;  /* 0x00000380c1627812 */ /* 0x000fe400078ec0ff */
[----:B------:R-:W-:-:S02]  /*5f30*/  LOP3.LUT R14, R14, R175, RZ, 0x3c, !PT ;  /* 0x000000af0e0e7212 */ /* 0x000fc400078e3cff */
[----:B------:R-:W-:Y:S02]  /*5f40*/  SHF.R.U64 R46, R46, 0x3, RZ ;  /* 0x000000032e2e7819 */ /* 0x000fe400000012ff */
[----:B------:R-:W-:Y:S02]  /*5f50*/  LOP3.LUT R94, R191, 0x380, RZ, 0xc0, !PT ;  /* 0x00000380bf5e7812 */ /* 0x000fe400078ec0ff */
[----:B------:R-:W-:Y:S02]  /*5f60*/  LOP3.LUT R106, R197, 0x380, RZ, 0xc0, !PT ;  /* 0x00000380c56a7812 */ /* 0x000fe400078ec0ff */
[----:B------:R-:W-:Y:S02]  /*5f70*/  LOP3.LUT R20, R20, R177, RZ, 0x3c, !PT ;  /* 0x000000b114147212 */ /* 0x000fe400078e3cff */
[----:B------:R-:W-:Y:S02]  /*5f80*/  SHF.R.U64 R54, R54, 0x3, RZ ;  /* 0x0000000336367819 */ /* 0x000fe400000012ff */
[----:B------:R-:W-:-:S02]  /*5f90*/  LOP3.LUT R30, R30, R179, RZ, 0x3c, !PT ;  /* 0x000000b31e1e7212 */ /* 0x000fc400078e3cff */
[----:B------:R-:W-:Y:S02]  /*5fa0*/  SHF.R.U64 R62, R62, 0x3, RZ ;  /* 0x000000033e3e7819 */ /* 0x000fe400000012ff */
[----:B------:R-:W-:Y:S02]  /*5fb0*/  LOP3.LUT R102, R195, 0x380, RZ, 0xc0, !PT ;  /* 0x00000380c3667812 */ /* 0x000fe400078ec0ff */
[----:B------:R-:W-:Y:S02]  /*5fc0*/  LOP3.LUT R38, R38, R181, RZ, 0x3c, !PT ;  /* 0x000000b526267212 */ /* 0x000fe400078e3cff */
[----:B------:R-:W-:Y:S02]  /*5fd0*/  SHF.R.U64 R70, R70, 0x3, RZ ;  /* 0x0000000346467819 */ /* 0x000fe400000012ff */
[----:B------:R-:W-:Y:S02]  /*5fe0*/  SHF.R.U64 R98, R98, 0x3, RZ ;  /* 0x0000000362627819 */ /* 0x000fe400000012ff */
[----:B------:R-:W-:Y:S01]  /*5ff0*/  MOV R114, R114 ;  /* 0x0000007200727202 */ /* 0x000fe20000000f00 */
[----:B------:R-:W-:Y:S01]  /*6000*/  BAR.SYNC.DEFER_BLOCKING 0x1, 0x100 ;  /* 0x0044000000007b1d */ /* 0x000fe20000010000 */
[----:B------:R-:W-:-:S02]  /*6010*/  LOP3.LUT R12, R6, 0x380, RZ, 0xc0, !PT ;  /* 0x00000380060c7812 */ /* 0x000fc400078ec0ff */
[----:B------:R-:W-:Y:S02]  /*6020*/  LOP3.LUT R46, R46, R183, RZ, 0x3c, !PT ;  /* 0x000000b72e2e7212 */ /* 0x000fe400078e3cff */
[----:B------:R-:W-:Y:S02]  /*6030*/  SHF.R.U64 R94, R94, 0x3, RZ ;  /* 0x000000035e5e7819 */ /* 0x000fe400000012ff */
[----:B------:R-:W-:Y:S02]  /*6040*/  SHF.R.U64 R106, R106, 0x3, RZ ;  /* 0x000000036a6a7819 */ /* 0x000fe400000012ff */
[----:B------:R-:W-:Y:S02]  /*6050*/  LOP3.LUT R110, R151, 0x380, RZ, 0xc0, !PT ;  /* 0x00000380976e7812 */ /* 0x000fe400078ec0ff */
[----:B------:R-:W-:Y:S02]  /*6060*/  MOV R28, R14 ;  /* 0x0000000e001c7202 */ /* 0x000fe40000000f00 */
[----:B------:R-:W-:-:S02]  /*6070*/  LOP3.LUT R54, R54, R185, RZ, 0x3c, !PT ;  /* 0x000000b936367212 */ /* 0x000fc400078e3cff */
[----:B------:R-:W-:Y:S02]  /*6080*/  LOP3.LUT R115, R174, 0x380, RZ, 0xc0, !PT ;  /* 0x00000380ae737812 */ /* 0x000fe400078ec0ff */
[----:B------:R-:W-:Y:S02]  /*6090*/  MOV R20, R20 ;  /* 0x0000001400147202 */ /* 0x000fe40000000f00 */
[----:B------:R-:W-:Y:S02]  /*60a0*/  LOP3.LUT R62, R62, R187, RZ, 0x3c, !PT ;  /* 0x000000bb3e3e7212 */ /* 0x000fe400078e3cff */
[----:B------:R-:W-:Y:S02]  /*60b0*/  SHF.R.U64 R102, R102, 0x3, RZ ;  /* 0x0000000366667819 */ /* 0x000fe400000012ff */
[----:B------:R-:W-:Y:S01]  /*60c0*/  MOV R30, R30 ;  /* 0x0000001e001e7202 */ /* 0x000fe20000000f00 */
[----:B------:R-:W-:Y:S01]  /*60d0*/  STSM.16.M88.4 [R114], R24 ;  /* 0x0000001872007844 */ /* 0x000fe20000000200 */
[----:B------:R-:W-:-:S02]  /*60e0*/  LOP3.LUT R70, R70, R189, RZ, 0x3c, !PT ;  /* 0x000000bd46467212 */ /* 0x000fc400078e3cff */
[----:B------:R-:W-:Y:S01]  /*60f0*/  LOP3.LUT R98, R98, R193, RZ, 0x3c, !PT ;  /* 0x000000c162627212 */ /* 0x000fe200078e3cff */
[----:B------:R-:W-:Y:S01]  /*6100*/  STSM.16.M88.4 [R28], R32 ;  /* 0x000000201c007844 */ /* 0x000fe20000000200 */
[----:B------:R-:W-:Y:S02]  /*6110*/  SHF.R.U64 R29, R12, 0x3, RZ ;  /* 0x000000030c1d7819 */ /* 0x000fe400000012ff */
[----:B------:R-:W-:Y:S01]  /*6120*/  MOV R38, R38 ;  /* 0x0000002600267202 */ /* 0x000fe20000000f00 */
[----:B------:R-:W-:Y:S01]  /*6130*/  STSM.16.M88.4 [R20], R40 ;  /* 0x0000002814007844 */ /* 0x000fe20000000200 */
[----:B------:R-:W-:Y:S02]  /*6140*/  F2FP.F16.F32.PACK_AB R59, R155, R59 ;  /* 0x0000003b9b3b723e */ /* 0x000fe400000000ff */
[----:B------:R-:W-:Y:S01]  /*6150*/  F2FP.F16.F32.PACK_AB R65, R154, R66 ;  /* 0x000000429a41723e */ /* 0x000fe200000000ff */
[----:B------:R-:W-:Y:S01]  /*6160*/  STSM.16.M88.4 [R30], R48 ;  /* 0x000000301e007844 */ /* 0x000fe20000000200 */
[----:B------:R-:W-:-:S02]  /*6170*/  F2FP.F16.F32.PACK_AB R72, R73, R72 ;  /* 0x000000484948723e */ /* 0x000fc400000000ff */
[----:B------:R-:W-:Y:S01]  /*6180*/  LOP3.LUT R94, R94, R191, RZ, 0x3c, !PT ;  /* 0x000000bf5e5e7212 */ /* 0x000fe200078e3cff */
[----:B------:R-:W-:Y:S01]  /*6190*/  STSM.16.M88.4 [R38], R56 ;  /* 0x0000003826007844 */ /* 0x000fe20000000200 */
[----:B------:R-:W-:Y:S02]  /*61a0*/  LOP3.LUT R106, R106, R197, RZ, 0x3c, !PT ;  /* 0x000000c56a6a7212 */ /* 0x000fe400078e3cff */
[----:B------:R-:W-:Y:S02]  /*61b0*/  SHF.R.U64 R12, R110, 0x3, RZ ;  /* 0x000000036e0c7819 */ /* 0x000fe400000012ff */
[----:B------:R-:W-:Y:S02]  /*61c0*/  MOV R46, R46 ;  /* 0x0000002e002e7202 */ /* 0x000fe40000000f00 */
[----:B------:R-:W-:Y:S02]  /*61d0*/  F2FP.F16.F32.PACK_AB R66, R69, R68 ;  /* 0x000000444542723e */ /* 0x000fe400000000ff */
[----:B------:R-:W-:-:S02]  /*61e0*/  F2FP.F16.F32.PACK_AB R67, R153, R67 ;  /* 0x000000439943723e */ /* 0x000fc400000000ff */
[----:B------:R-:W-:Y:S02]  /*61f0*/  F2FP.F16.F32.PACK_AB R73, R152, R74 ;  /* 0x0000004a9849723e */ /* 0x000fe400000000ff */
[----:B------:R-:W-:Y:S01]  /*6200*/  F2FP.F16.F32.PACK_AB R80, R81, R80 ;  /* 0x000000505150723e */ /* 0x000fe200000000ff */
[----:B------:R-:W-:Y:S01]  /*6210*/  STSM.16.M88.4 [R46], R64 ;  /* 0x000000402e007844 */ /* 0x000fe20000000200 */
[----:B------:R-:W-:Y:S02]  /*6220*/  SHF.R.U64 R115, R115, 0x3, RZ ;  /* 0x0000000373737819 */ /* 0x000fe400000012ff */
[----:B------:R-:W-:Y:S02]  /*6230*/  MOV R54, R54 ;  /* 0x0000003600367202 */ /* 0x000fe40000000f00 */
        /* <DEDUP_REMOVED lines=8> */
[----:B------:R-:W-:-:S02]  /*62c0*/  MOV R70, R70 ;  /* 0x0000004600467202 */ /* 0x000fc40000000f00 */
[----:B------:R-:W-:Y:S01]  /*62d0*/  MOV R15, R98 ;  /* 0x00000062000f7202 */ /* 0x000fe20000000f00 */
[----:B------:R0:W-:Y:S01]  /*62e0*/  STSM.16.M88.4 [R62], R80 ;  /* 0x000000503e007844 */ /* 0x0001e20000000200 */
[----:B------:R-:W-:Y:S02]  /*62f0*/  F2FP.F16.F32.PACK_AB R76, R89, R88 ;  /* 0x00000058594c723e */ /* 0x000fe400000000ff */
[----:B------:R-:W-:Y:S02]  /*6300*/  F2FP.F16.F32.PACK_AB R77, R91, R90 ;  /* 0x0000005a5b4d723e */ /* 0x000fe400000000ff */
[----:B------:R-:W-:Y:S02]  /*6310*/  F2FP.F16.F32.PACK_AB R78, R93, R92 ;  /* 0x0000005c5d4e723e */ /* 0x000fe400000000ff */
[----:B------:R-:W-:Y:S02]  /*6320*/  F2FP.F16.F32.PACK_AB R79, R163, R79 ;  /* 0x0000004fa34f723e */ /* 0x000fe400000000ff */
[----:B------:R-:W-:-:S02]  /*6330*/  F2FP.F16.F32.PACK_AB R96, R97, R96 ;  /* 0x000000606160723e */ /* 0x000fc400000000ff */
[----:B------:R-:W-:Y:S01]  /*6340*/  LOP3.LUT R110, R29, R6, RZ, 0x3c, !PT ;  /* 0x000000061d6e7212 */ /* 0x000fe200078e3cff */
[----:B------:R-:W-:Y:S01]  /*6350*/  STSM.16.M88.4 [R70], R76 ;  /* 0x0000004c46007844 */ /* 0x000fe20000000200 */
[----:B------:R-:W-:Y:S02]  /*6360*/  LOP3.LUT R10, R12, R151, RZ, 0x3c, !PT ;  /* 0x000000970c0a7212 */ /* 0x000fe400078e3cff */
[----:B------:R-:W-:Y:S02]  /*6370*/  MOV R94, R94 ;  /* 0x0000005e005e7202 */ /* 0x000fe40000000f00 */
[----:B------:R-:W-:Y:S02]  /*6380*/  F2FP.F16.F32.PACK_AB R104, R105, R104 ;  /* 0x000000686968723e */ /* 0x000fe400000000ff */
[----:B------:R-:W-:Y:S02]  /*6390*/  F2FP.F16.F32.PACK_AB R112, R113, R112 ;  /* 0x000000707170723e */ /* 0x000fe400000000ff */
[----:B------:R-:W-:-:S02]  /*63a0*/  F2FP.F16.F32.PACK_AB R120, R121, R120 ;  /* 0x000000787978723e */ /* 0x000fc400000000ff */
[----:B------:R-:W-:Y:S02]  /*63b0*/  F2FP.F16.F32.PACK_AB R128, R129, R128 ;  /* 0x000000808180723e */ /* 0x000fe400000000ff */
[----:B------:R-:W-:Y:S02]  /*63c0*/  F2FP.F16.F32.PACK_AB R136, R137, R136 ;  /* 0x000000888988723e */ /* 0x000fe400000000ff */
[----:B------:R-:W-:Y:S01]  /*63d0*/  F2FP.F16.F32.PACK_AB R144, R145, R144 ;  /* 0x000000909190723e */ /* 0x000fe200000000ff */
[----:B------:R-:W-:Y:S01]  /*63e0*/  ULDC UR7, c[0x0][0xa88] ;  /* 0x0002a20000077ab9 */ /* 0x000fe20000000800 */
[----:B------:R-:W-:Y:S01]  /*63f0*/  MOV R14, R106 ;  /* 0x0000006a000e7202 */ /* 0x000fe20000000f00 */
[----:B------:R-:W-:Y:S01]  /*6400*/  UMOV UR4, URZ ;  /* 0x0000003f00047c82 */ /* 0x000fe20008000000 */
[----:B------:R-:W-:Y:S01]  /*6410*/  F2FP.F16.F32.PACK_AB R97, R165, R164 ;  /* 0x000000a4a561723e */ /* 0x000fe200000000ff */
[----:B0-----:R-:W0:Y:S01]  /*6420*/  LDC R81, c[0x0][0xbe8] ;  /* 0x0002fa00ff517b82 */ /* 0x001e220000000800 */
[----:B------:R-:W-:-:S02]  /*6430*/  F2FP.F16.F32.PACK_AB R98, R101, R100 ;  /* 0x000000646562723e */ /* 0x000fc400000000ff */
[----:B------:R-:W-:Y:S02]  /*6440*/  F2FP.F16.F32.PACK_AB R99, R167, R166 ;  /* 0x000000a6a763723e */ /* 0x000fe400000000ff */
[----:B------:R-:W-:Y:S02]  /*6450*/  LOP3.LUT R12, R115, R174, RZ, 0x3c, !PT ;  /* 0x000000ae730c7212 */ /* 0x000fe400078e3cff */
        /* <DEDUP_REMOVED lines=14> */
[----:B------:R-:W-:Y:S01]  /*6540*/  MOV R110, R110 ;  /* 0x0000006e006e7202 */ /* 0x000fe20000000f00 */
[----:B------:R-:W-:Y:S01]  /*6550*/  STSM.16.M88.4 [R14], R120 ;  /* 0x000000780e007844 */ /* 0x000fe20000000200 */
[----:B------:R-:W-:Y:S02]  /*6560*/  F2FP.F16.F32.PACK_AB R130, R133, R132 ;  /* 0x000000848582723e */ /* 0x000fe400000000ff */
[----:B------:R-:W-:Y:S02]  /*6570*/  F2FP.F16.F32.PACK_AB R131, R135, R134 ;  /* 0x000000868783723e */ /* 0x000fe400000000ff */
[----:B------:R-:W-:Y:S02]  /*6580*/  F2FP.F16.F32.PACK_AB R137, R139, R138 ;  /* 0x0000008a8b89723e */ /* 0x000fe400000000ff */
[----:B------:R-:W-:Y:S01]  /*6590*/  MOV R6, R10 ;  /* 0x0000000a00067202 */ /* 0x000fe20000000f00 */
[----:B------:R-:W-:Y:S01]  /*65a0*/  STSM.16.M88.4 [R110], R128 ;  /* 0x000000806e007844 */ /* 0x000fe20000000200 */
[----:B------:R-:W-:Y:S01]  /*65b0*/  F2FP.F16.F32.PACK_AB R138, R141, R140 ;  /* 0x0000008c8d8a723e */ /* 0x000fe200000000ff */
[----:B------:R-:W-:Y:S01]  /*65c0*/  IMAD.U32 R10, RZ, RZ, UR8 ;  /* 0x00000008ff0a7e24 */ /* 0x000fe2000f8e00ff */
[----:B------:R-:W-:Y:S01]  /*65d0*/  F2FP.F16.F32.PACK_AB R139, R143, R142 ;  /* 0x0000008e8f8b723e */ /* 0x000fe200000000ff */
[----:B------:R-:W-:Y:S01]  /*65e0*/  IMAD.U32 R11, RZ, RZ, UR9 ;  /* 0x00000009ff0b7e24 */ /* 0x000fe2000f8e00ff */
[----:B------:R-:W-:Y:S01]  /*65f0*/  F2FP.F16.F32.PACK_AB R145, R147, R146 ;  /* 0x000000929391723e */ /* 0x000fe200000000ff */
[----:B------:R-:W-:Y:S01]  /*6600*/  ULDC.64 UR8, c[0x0][0xc08] ;  /* 0x0003020000087ab9 */ /* 0x000fe20000000a00 */
[----:B------:R-:W-:Y:S01]  /*6610*/  MOV R12, R12 ;  /* 0x0000000c000c7202 */ /* 0x000fe20000000f00 */
[----:B------:R-:W-:Y:S01]  /*6620*/  STSM.16.M88.4 [R6], R136 ;  /* 0x0000008806007844 */ /* 0x000fe20000000200 */
[----:B------:R-:W-:-:S02]  /*6630*/  F2FP.F16.F32.PACK_AB R146, R149, R148 ;  /* 0x000000949592723e */ /* 0x000fc400000000ff */
[----:B------:R-:W-:Y:S02]  /*6640*/  F2FP.F16.F32.PACK_AB R147, R0, R150 ;  /* 0x000000960093723e */ /* 0x000fe400000000ff */
[----:B------:R-:W-:-:S03]  /*6650*/  PLOP3.LUT P0, PT, PT, PT, UP0, 0x80, 0x0 ;  /* 0x000000000000781c */ /* 0x000fc60003f0f008 */
[----:B------:R1:W-:Y:S01]  /*6660*/  STSM.16.M88.4 [R12], R144 ;  /* 0x000000900c007844 */ /* 0x0003e20000000200 */
[----:B------:R-:W-:Y:S09]  /*6670*/  BAR.SYNC.DEFER_BLOCKING 0x1, 0x100 ;  /* 0x0044000000007b1d */ /* 0x000ff20000010000 */
[----:B------:R-:W2:Y:S01]  /*6680*/  @P0 LDG.E R0, desc[UR50][R10.64] ;  /* 0x000000320a000981 */ /* 0x000ea2000c1e1900 */
[----:B------:R-:W-:Y:S01]  /*6690*/  UISETP.NE.U32.AND UP1, UPT, UR8, URZ, UPT ;  /* 0x0000003f0800728c */ /* 0x000fe2000bf25070 */
[----:B0-----:R-:W-:Y:S01]  /*66a0*/  ISETP.NE.AND P1, PT, R81, 0x1, PT ;  /* 0x000000015100780c */ /* 0x001fe20003f25270 */
[----:B-1----:R-:W-:-:S02]  /*66b0*/  IMAD.U32 R12, RZ, RZ, UR40 ;  /* 0x00000028ff0c7e24 */ /* 0x002fc4000f8e00ff */
[----:B------:R-:W-:-:S06]  /*66c0*/  UISETP.NE.AND.EX UP1, UPT, UR9, URZ, UPT, UP1 ;  /* 0x0000003f0900728c */ /* 0x000fcc000bf25310 */
[----:B------:R-:W-:-:S04]  /*66d0*/  PLOP3.LUT P2, PT, PT, PT, UP1, 0x80, 0x0 ;  /* 0x000000000000781c */ /* 0x000fc80003f4f018 */
[----:B------:R-:W0:Y:S01]  /*66e0*/  @P1 LDC R13, c[0x0][0xbec] ;  /* 0x0002fb00ff0d1b82 */ /* 0x000e220000000800 */
[----:B------:R-:W-:-:S04]  /*66f0*/  @UP1 ULEA UR8, UP2, UR38, UR8, 0x2 ;  /* 0x0000000826081291 */ /* 0x000fc8000f84103f */
[----:B------:R-:W-:Y:S02]  /*6700*/  @UP1 ULEA.HI.X UR9, UR38, UR9, UR39, 0x2, UP2 ;  /* 0x0000000926091291 */ /* 0x000fe400090f1427 */
[----:B------:R-:W-:Y:S01]  /*6710*/  IMAD.U32 R20, RZ, RZ, UR8 ;  /* 0x00000008ff147e24 */ /* 0x000fe2000f8e00ff */
[----:B------:R-:W1:Y:S03]  /*6720*/  @P1 LDC R15, c[0x0][0xbf0] ;  /* 0x0002fc00ff0f1b82 */ /* 0x000e660000000800 */
[----:B------:R-:W-:Y:S01]  /*6730*/  IMAD.U32 R21, RZ, RZ, UR9 ;  /* 0x00000009ff157e24 */ /* 0x000fe2000f8e00ff */
[----:B--2---:R-:W-:Y:S01]  /*6740*/  @P0 R2UR UR4, R0 ;  /* 0x00000000000402ca */ /* 0x004fe200000e0000 */
[----:B------:R-:W-:-:S06]  /*6750*/  IMAD.U32 R0, RZ, RZ, UR7 ;  /* 0x00000007ff007e24 */ /* 0x000fcc000f8e00ff */
[----:B------:R2:W5:Y:S01]  /*6760*/  @P2 LDG.E R0, desc[UR50][R20.64] ;  /* 0x0000003214002981 */ /* 0x000562000c1e1900 */
[----:B01----:R-:W-:Y:S07]  /*6770*/  @P2 BRA `(.L_x_9450) ;  /* 0x0000000000102947 */ /* 0x003fee0003800000 */
[----:B------:R-:W-:Y:S05]  /*6780*/  @!P0 BRA `(.L_x_9450) ;  /* 0x00000000000c8947 */ /* 0x000fea0003800000 */
[----:B--2---:R-:W2:Y:S04]  /*6790*/  LDG.E R21, desc[UR50][R10.64] ;  /* 0x000000320a157981 */ /* 0x004ea8000c1e1900 */
[----:B-----5:R-:W2:Y:S02]  /*67a0*/  LDG.E R0, desc[UR50][R10.64+0x4] ;  /* 0x000004320a007981 */ /* 0x020ea4000c1e1900 */
[----:B--2---:R-:W-:-:S07]  /*67b0*/  IMAD.IADD R0, R0, 0x1, -R21 ;  /* 0x0000000100007824 */ /* 0x004fce00078e0a15 */
.L_x_9450:
[----:B------:R-:W-:Y:S01]  /*67c0*/  USHF.R.S32.HI UR14, URZ, 0x1f, UR41 ;  /* 0x0000001f3f0e7899 */ /* 0x000fe20008011429 */
[----:B------:R-:W-:Y:S01]  /*67d0*/  IMAD R12, R12, 0x80, R203 ;  /* 0x000000800c0c7824 */ /* 0x000fe200078e02cb */
[----:B------:R-:W-:Y:S01]  /*67e0*/  ULDC.64 UR12, c[0x0][0xb90] ;  /* 0x0002e400000c7ab9 */ /* 0x000fe20000000a00 */
[----:B------:R-:W-:Y:S01]  /*67f0*/  USHF.R.S32.HI UR11, URZ, 0x1f, UR4 ;  /* 0x0000001f3f0b7899 */ /* 0x000fe20008011404 */
[----:B------:R-:W-:Y:S01]  /*6800*/  IMAD R11, R22, 0x40, R2 ;  /* 0x00000040160b7824 */ /* 0x000fe200078e0202 */
[----:B------:R-:W-:Y:S01]  /*6810*/  UIMAD UR7, UR14, UR12, URZ ;  /* 0x0000000c0e0772a4 */ /* 0x000fe2000f8e023f */
[----:B------:R-:W-:Y:S01]  /*6820*/  @P1 IMAD.HI.U32 R6, R12, R13, RZ ;  /* 0x0000000d0c061227 */ /* 0x000fe200078e00ff */
[----:B------:R-:W-:Y:S01]  /*6830*/  UMOV UR10, UR4 ;  /* 0x00000004000a7c82 */ /* 0x000fe20008000000 */
[----:B------:R-:W-:Y:S01]  /*6840*/  USEL UR39, UR39, URZ, !UP0 ;  /* 0x0000003f27277287 */ /* 0x000fe2000c000000 */
[----:B------:R-:W0:Y:S01]  /*6850*/  @P1 LDC R83, c[0x0][0xbf0] ;  /* 0x0002fc00ff531b82 */ /* 0x000e220000000800 */
[----:B------:R-:W-:Y:S01]  /*6860*/  UIMAD.WIDE.U32 UR8, UR41, UR12, UR10 ;  /* 0x0000000c290872a5 */ /* 0x000fe2000f8e000a */
[----:B------:R-:W-:Y:S01]  /*6870*/  IMAD.MOV.U32 R10, RZ, RZ, R12 ;  /* 0x000000ffff0a7224 */ /* 0x000fe200078e000c */
[----:B------:R-:W-:Y:S01]  /*6880*/  UIMAD UR7, UR41, UR13, UR7 ;  /* 0x0000000d290772a4 */ /* 0x000fe2000f8e0207 */
[----:B------:R-:W-:Y:S01]  /*6890*/  @P1 SHF.R.U32.HI R10, RZ, R15, R6 ;  /* 0x0000000fff0a1219 */ /* 0x000fe20000011606 */
[----:B------:R-:W-:Y:S01]  /*68a0*/  USEL UR38, UR38, URZ, !UP0 ;  /* 0x0000003f26267287 */ /* 0x000fe2000c000000 */
[----:B------:R-:W-:Y:S01]  /*68b0*/  IMAD.WIDE R4, R11, 0x2, R4 ;  /* 0x000000020b047825 */ /* 0x000fe200078e0204 */
[----:B------:R-:W-:Y:S01]  /*68c0*/  ULDC.64 UR12, c[0x0][0xb98] ;  /* 0x0002e600000c7ab9 */ /* 0x000fe20000000a00 */
[----:B------:R-:W-:-:S02]  /*68d0*/  UIADD3 UR9, UR9, UR7, URZ ;  /* 0x0000000709097290 */ /* 0x000fc4000fffe03f */
[----:B------:R-:W-:Y:S01]  /*68e0*/  UIMAD UR7, UR39, UR12, URZ ;  /* 0x0000000c270772a4 */ /* 0x000fe2000f8e023f */
[----:B------:R-:W-:Y:S01]  /*68f0*/  IMAD.MOV R6, RZ, RZ, -R10 ;  /* 0x000000ffff067224 */ /* 0x000fe200078e0a0a */
[----:B------:R-:W-:Y:S01]  /*6900*/  UIMAD.WIDE.U32 UR8, UR38, UR12, UR8 ;  /* 0x0000000c260872a5 */ /* 0x000fe2000f8e0008 */
[----:B------:R-:W-:Y:S01]  /*6910*/  IADD3 R37, P2, R4, 0x5000, RZ ;  /* 0x0000500004257810 */ /* 0x000fe20007f5e0ff */
[----:B------:R-:W-:Y:S01]  /*6920*/  UIMAD UR7, UR38, UR13, UR7 ;  /* 0x0000000d260772a4 */ /* 0x000fe2000f8e0207 */
[----:B------:R-:W-:Y:S01]  /*6930*/  IMAD R13, R81, R6, R12 ;  /* 0x00000006510d7224 */ /* 0x000fe200078e020c */
[----:B------:R-:W-:Y:S01]  /*6940*/  SHF.R.S32.HI R6, RZ, 0x1f, R10 ;  /* 0x0000001fff067819 */ /* 0x000fe2000001140a */
[----:B------:R-:W-:Y:S01]  /*6950*/  IMAD.U32 R26, RZ, RZ, UR40 ;  /* 0x00000028ff1a7e24 */ /* 0x000fe2000f8e00ff */
[----:B------:R-:W-:Y:S01]  /*6960*/  IADD3 R10, P0, R10, UR8, RZ ;  /* 0x000000080a0a7c10 */ /* 0x000fe2000ff1e0ff */
[----:B-----5:R-:W-:Y:S01]  /*6970*/  IMAD R85, R0, R81, RZ ;  /* 0x0000005100557224 */ /* 0x020fe200078e02ff */
[C---:B------:R-:W-:Y:S01]  /*6980*/  IADD3 R25, P5, R4.reuse, 0x1000, RZ ;  /* 0x0000100004197810 */ /* 0x040fe20007fbe0ff */
[----:B------:R-:W-:Y:S01]  /*6990*/  IMAD.U32 R11, RZ, RZ, UR7 ;  /* 0x00000007ff0b7e24 */ /* 0x000fe2000f8e00ff */
[C---:B------:R-:W-:Y:S01]  /*69a0*/  IADD3 R29, P4, R4.reuse, 0x2000, RZ ;  /* 0x00002000041d7810 */ /* 0x040fe20007f9e0ff */
[----:B------:R-:W-:Y:S01]  /*69b0*/  ULDC.64 UR12, c[0x0][0xaa0] ;  /* 0x0002a800000c7ab9 */ /* 0x000fe20000000a00 */
[----:B------:R-:W-:-:S02]  /*69c0*/  IADD3 R57, P3, R4, 0x4000, RZ ;  /* 0x0000400004397810 */ /* 0x000fc40007f7e0ff */
[----:B------:R-:W-:Y:S01]  /*69d0*/  IADD3.X R11, R6, UR9, R11, P0, !PT ;  /* 0x00000009060b7c10 */ /* 0x000fe200087fe40b */
[----:B------:R-:W-:Y:S01]  /*69e0*/  ULDC.64 UR8, c[0x0][0xb88] ;  /* 0x0002e20000087ab9 */ /* 0x000fe20000000a00 */
[----:B------:R-:W-:Y:S02]  /*69f0*/  SHF.R.S32.HI R6, RZ, 0x1f, R13 ;  /* 0x0000001fff067819 */ /* 0x000fe4000001140d */
[----:B------:R-:W-:Y:S01]  /*6a00*/  IADD3 R33, P0, R4, 0x3000, RZ ;  /* 0x0000300004217810 */ /* 0x000fe20007f1e0ff */
[----:B------:R-:W-:Y:S01]  /*6a10*/  IMAD.WIDE.U32 R10, R13, UR8, R10 ;  /* 0x000000080d0a7c25 */ /* 0x000fe2000f8e000a */
[----:B------:R-:W-:Y:S02]  /*6a20*/  LOP3.LUT R36, R37, 0x380, RZ, 0xc0, !PT ;  /* 0x0000038025247812 */ /* 0x000fe400078ec0ff */
[----:B------:R-:W-:Y:S01]  /*6a30*/  LOP3.LUT R32, R33, 0x380, RZ, 0xc0, !PT ;  /* 0x0000038021207812 */ /* 0x000fe200078ec0ff */
[----:B------:R-:W-:Y:S01]  /*6a40*/  IMAD R6, R6, UR8, RZ ;  /* 0x0000000806067c24 */ /* 0x000fe2000f8e02ff */
[----:B------:R-:W-:-:S02]  /*6a50*/  LOP3.LUT R24, R25, 0x380, RZ, 0xc0, !PT ;  /* 0x0000038019187812 */ /* 0x000fc400078ec0ff */
[----:B------:R-:W-:Y:S01]  /*6a60*/  SHF.R.U64 R32, R32, 0x3, RZ ;  /* 0x0000000320207819 */ /* 0x000fe200000012ff */
[----:B------:R-:W-:Y:S01]  /*6a70*/  IMAD R15, R13, UR9, R6 ;  /* 0x000000090d0f7c24 */ /* 0x000fe2000f8e0206 */
[----:B------:R-:W-:Y:S01]  /*6a80*/  LOP3.LUT R28, R29, 0x380, RZ, 0xc0, !PT ;  /* 0x000003801d1c7812 */ /* 0x000fe200078ec0ff */
[----:B------:R-:W-:Y:S01]  /*6a90*/  ULDC.64 UR8, c[0x0][0xb50] ;  /* 0x0002d40000087ab9 */ /* 0x000fe20000000a00 */
[----:B------:R-:W-:Y:S01]  /*6aa0*/  LOP3.LUT R56, R57, 0x380, RZ, 0xc0, !PT ;  /* 0x0000038039387812 */ /* 0x000fe200078ec0ff */
[----:B------:R-:W-:Y:S01]  /*6ab0*/  IMAD.IADD R11, R11, 0x1, R15 ;  /* 0x000000010b0b7824 */ /* 0x000fe200078e020f */
[----:B------:R-:W-:Y:S02]  /*6ac0*/  LEA R12, P6, R10, UR8, 0x2 ;  /* 0x000000080a0c7c11 */ /* 0x000fe4000f8c10ff */
[----:B------:R-:W-:Y:S01]  /*6ad0*/  LOP3.LUT R32, R32, R33, RZ, 0x3c, !PT ;  /* 0x0000002120207212 */ /* 0x000fe200078e3cff */
[----:B------:R-:W-:Y:S01]  /*6ae0*/  IMAD.X R33, RZ, RZ, R5, P0 ;  /* 0x000000ffff217224 */ /* 0x000fe200000e0605 */
[----:B------:R-:W-:Y:S01]  /*6af0*/  SHF.R.U64 R36, R36, 0x3, RZ ;  /* 0x0000000324247819 */ /* 0x000fe200000012ff */
[----:B--2---:R-:W-:Y:S01]  /*6b00*/  SHFL.IDX PT, R20, R12, RZ, 0x1c1f ;  /* 0x001c1fff0c147589 */ /* 0x004fe200000e0000 */
[----:B------:R-:W-:-:S02]  /*6b10*/  SHF.R.U64 R24, R24, 0x3, RZ ;  /* 0x0000000318187819 */ /* 0x000fc400000012ff */
[----:B------:R-:W-:Y:S01]  /*6b20*/  SHF.R.U64 R28, R28, 0x3, RZ ;  /* 0x000000031c1c7819 */ /* 0x000fe200000012ff */
[----:B------:R-:W-:Y:S01]  /*6b30*/  SHFL.IDX PT, R50, R12, 0x1, 0x1c1f ;  /* 0x003c1f000c327f89 */ /* 0x000fe200000e0000 */
[----:B------:R-:W-:Y:S02]  /*6b40*/  SHF.R.U64 R56, R56, 0x3, RZ ;  /* 0x0000000338387819 */ /* 0x000fe400000012ff */
[----:B------:R-:W-:Y:S02]  /*6b50*/  IADD3 R61, P0, R4, 0x9000, RZ ;  /* 0x00009000043d7810 */ /* 0x000fe40007f1e0ff */
[----:B------:R-:W-:Y:S02]  /*6b60*/  LEA.HI.X R14, R10, UR9, R11, 0x2, P6 ;  /* 0x000000090a0e7c11 */ /* 0x000fe4000b0f140b */
        /* <DEDUP_REMOVED lines=8> */
[----:B------:R-:W-:Y:S01]  /*6bf0*/  LOP3.LUT R60, R61, 0x380, RZ, 0xc0, !PT ;  /* 0x000003803d3c7812 */ /* 0x000fe200078ec0ff */
[----:B------:R-:W1:Y:S01]  /*6c00*/  SHFL.IDX PT, R21, R14, RZ, 0x1c1f ;  /* 0x001c1fff0e157589 */ /* 0x000e6200000e0000 */
[----:B------:R-:W-:-:S02]  /*6c10*/  IADD3 R49, P2, R4, 0xb000, RZ ;  /* 0x0000b00004317810 */ /* 0x000fc40007f5e0ff */
[C---:B------:R-:W-:Y:S01]  /*6c20*/  IADD3 R41, P6, R4.reuse, 0x6000, RZ ;  /* 0x0000600004297810 */ /* 0x040fe20007fde0ff */
[----:B------:R-:W2:Y:S01]  /*6c30*/  SHFL.IDX PT, R51, R14, 0x1, 0x1c1f ;  /* 0x003c1f000e337f89 */ /* 0x000ea200000e0000 */
[C---:B------:R-:W-:Y:S02]  /*6c40*/  IADD3 R45, P5, R4.reuse, 0x7000, RZ ;  /* 0x00007000042d7810 */ /* 0x040fe40007fbe0ff */
[C---:B------:R-:W-:Y:S02]  /*6c50*/  IADD3 R69, P4, R4.reuse, 0x8000, RZ ;  /* 0x0000800004457810 */ /* 0x040fe40007f9e0ff */
[----:B------:R-:W-:Y:S02]  /*6c60*/  IADD3 R11, P3, R4, 0xa000, RZ ;  /* 0x0000a000040b7810 */ /* 0x000fe40007f7e0ff */
[----:B------:R-:W-:Y:S02]  /*6c70*/  SHF.R.U64 R60, R60, 0x3, RZ ;  /* 0x000000033c3c7819 */ /* 0x000fe400000012ff */
[----:B------:R-:W-:-:S02]  /*6c80*/  LOP3.LUT R48, R49, 0x380, RZ, 0xc0, !PT ;  /* 0x0000038031307812 */ /* 0x000fc400078ec0ff */
[----:B------:R-:W-:Y:S02]  /*6c90*/  LEA R26, R26, R201, 0x7 ;  /* 0x000000c91a1a7211 */ /* 0x000fe400078e38ff */
[----:B------:R-:W-:Y:S02]  /*6ca0*/  LOP3.LUT R40, R41, 0x380, RZ, 0xc0, !PT ;  /* 0x0000038029287812 */ /* 0x000fe400078ec0ff */
[----:B------:R-:W-:Y:S01]  /*6cb0*/  LOP3.LUT R44, R45, 0x380, RZ, 0xc0, !PT ;  /* 0x000003802d2c7812 */ /* 0x000fe200078ec0ff */
[----:B------:R-:W-:Y:S01]  /*6cc0*/  VIADD R6, R26, 0x8 ;  /* 0x000000081a067836 */ /* 0x000fe20000000000 */
[----:B------:R-:W-:Y:S02]  /*6cd0*/  LOP3.LUT R68, R69, 0x380, RZ, 0xc0, !PT ;  /* 0x0000038045447812 */ /* 0x000fe400078ec0ff */
[----:B------:R-:W-:Y:S02]  /*6ce0*/  LOP3.LUT R10, R11, 0x380, RZ, 0xc0, !PT ;  /* 0x000003800b0a7812 */ /* 0x000fe400078ec0ff */
[----:B------:R-:W-:Y:S01]  /*6cf0*/  LOP3.LUT R60, R60, R61, RZ, 0x3c, !PT ;  /* 0x0000003d3c3c7212 */ /* 0x000fe200078e3cff */
[----:B------:R-:W-:Y:S01]  /*6d00*/  IMAD.X R61, RZ, RZ, R5, P0 ;  /* 0x000000ffff3d7224 */ /* 0x000fe200000e0605 */
[----:B------:R-:W-:-:S02]  /*6d10*/  SHF.R.U64 R48, R48, 0x3, RZ ;  /* 0x0000000330307819 */ /* 0x000fc400000012ff */
[----:B------:R-:W-:Y:S02]  /*6d20*/  SHF.R.U64 R40, R40, 0x3, RZ ;  /* 0x0000000328287819 */ /* 0x000fe400000012ff */
[----:B------:R-:W-:Y:S02]  /*6d30*/  SHF.R.U64 R44, R44, 0x3, RZ ;  /* 0x000000032c2c7819 */ /* 0x000fe400000012ff */
[----:B------:R-:W-:Y:S02]  /*6d40*/  SHF.R.U64 R68, R68, 0x3, RZ ;  /* 0x0000000344447819 */ /* 0x000fe400000012ff */
[----:B------:R-:W-:Y:S02]  /*6d50*/  SHF.R.U64 R10, R10, 0x3, RZ ;  /* 0x000000030a0a7819 */ /* 0x000fe400000012ff */
[----:B------:R-:W-:Y:S02]  /*6d60*/  LOP3.LUT P0, RZ, R23, 0x3, RZ, 0xc0, !PT ;  /* 0x0000000317ff7812 */ /* 0x000fe4000780c0ff */
        /* <DEDUP_REMOVED lines=10> */
[----:B------:R-:W-:-:S02]  /*6e10*/  ISETP.GE.OR P2, PT, R26, R85, P0 ;  /* 0x000000551a00720c */ /* 0x000fc40000746670 */
[----:B------:R-:W-:Y:S02]  /*6e20*/  ISETP.GE.OR P0, PT, R6, R85, P0 ;  /* 0x000000550600720c */ /* 0x000fe40000706670 */
[C---:B------:R-:W-:Y:S02]  /*6e30*/  IADD3 R77, P6, R4.reuse, 0xc000, RZ ;  /* 0x0000c000044d7810 */ /* 0x040fe40007fde0ff */
[C---:B------:R-:W-:Y:S02]  /*6e40*/  IADD3 R73, P5, R4.reuse, 0xd000, RZ ;  /* 0x0000d00004497810 */ /* 0x040fe40007fbe0ff */
[C---:B------:R-:W-:Y:S02]  /*6e50*/  IADD3 R65, P4, R4.reuse, 0xe000, RZ ;  /* 0x0000e00004417810 */ /* 0x040fe40007f9e0ff */
[C---:B------:R-:W-:Y:S02]  /*6e60*/  LOP3.LUT R15, R4.reuse, 0x380, RZ, 0xc0, !PT ;  /* 0x00000380040f7812 */ /* 0x040fe400078ec0ff */
[----:B------:R-:W-:Y:S01]  /*6e70*/  IADD3 R13, P3, R4, 0xf000, RZ ;  /* 0x0000f000040d7810 */ /* 0x000fe20007f7e0ff */
[----:B-1----:R1:W-:Y:S01]  /*6e80*/  @!P2 ST.E desc[UR50][R20.64], R9 ;  /* 0x000000091400a985 */ /* 0x0023e2000c101932 */
[----:B------:R-:W-:-:S02]  /*6e90*/  LOP3.LUT R76, R77, 0x380, RZ, 0xc0, !PT ;  /* 0x000003804d4c7812 */ /* 0x000fc400078ec0ff */
[----:B------:R-:W-:Y:S01]  /*6ea0*/  LOP3.LUT R72, R73, 0x380, RZ, 0xc0, !PT ;  /* 0x0000038049487812 */ /* 0x000fe200078ec0ff */
[----:B--2---:R2:W-:Y:S01]  /*6eb0*/  @!P0 ST.E desc[UR50][R50.64], R8 ;  /* 0x0000000832008985 */ /* 0x0045e2000c101932 */
[----:B------:R-:W-:Y:S01]  /*6ec0*/  LOP3.LUT R64, R65, 0x380, RZ, 0xc0, !PT ;  /* 0x0000038041407812 */ /* 0x000fe200078ec0ff */
[----:B------:R-:W-:Y:S01]  /*6ed0*/  IMAD.X R53, RZ, RZ, R5, P3 ;  /* 0x000000ffff357224 */ /* 0x000fe200018e0605 */
[----:B------:R-:W-:Y:S01]  /*6ee0*/  SHF.R.U64 R15, R15, 0x3, RZ ;  /* 0x000000030f0f7819 */ /* 0x000fe200000012ff */
[----:B------:R-:W-:Y:S01]  /*6ef0*/  UIMAD UR7, UR11, UR12, URZ ;  /* 0x0000000c0b0772a4 */ /* 0x000fe2000f8e023f */
[----:B------:R-:W-:Y:S01]  /*6f00*/  LOP3.LUT R0, R13, 0x380, RZ, 0xc0, !PT ;  /* 0x000003800d007812 */ /* 0x000fe200078ec0ff */
[----:B------:R-:W-:Y:S01]  /*6f10*/  UIMAD.WIDE.U32 UR8, UR4, UR12, URZ ;  /* 0x0000000c040872a5 */ /* 0x000fe2000f8e003f */
[----:B------:R-:W-:Y:S01]  /*6f20*/  SHF.R.U64 R76, R76, 0x3, RZ ;  /* 0x000000034c4c7819 */ /* 0x000fe200000012ff */
[----:B------:R-:W-:Y:S01]  /*6f30*/  ULDC.64 UR10, c[0x0][0xae8] ;  /* 0x0002ba00000a7ab9 */ /* 0x000fe20000000a00 */
[----:B------:R-:W-:Y:S01]  /*6f40*/  SHF.R.U64 R72, R72, 0x3, RZ ;  /* 0x0000000348487819 */ /* 0x000fe200000012ff */
[----:B-1----:R-:W-:Y:S01]  /*6f50*/  IMAD.U32 R21, RZ, RZ, UR40 ;  /* 0x00000028ff157e24 */ /* 0x002fe2000f8e00ff */
[----:B------:R-:W-:Y:S01]  /*6f60*/  SHF.R.U64 R64, R64, 0x3, RZ ;  /* 0x0000000340407819 */ /* 0x000fe200000012ff */
[----:B------:R-:W5:Y:S01]  /*6f70*/  LD.E.128 R24, desc[UR50][R24.64] ;  /* 0x0000003218187980 */ /* 0x000f62000c101d00 */
[----:B------:R-:W-:-:S02]  /*6f80*/  LOP3.LUT R4, R15, R4, RZ, 0x3c, !PT ;  /* 0x000000040f047212 */ /* 0x000fc400078e3cff */
[----:B------:R-:W-:Y:S01]  /*6f90*/  SHF.R.U64 R0, R0, 0x3, RZ ;  /* 0x0000000300007819 */ /* 0x000fe200000012ff */
[----:B------:R-:W5:Y:S01]  /*6fa0*/  LD.E.128 R28, desc[UR50][R28.64] ;  /* 0x000000321c1c7980 */ /* 0x000f62000c101d00 */
[----:B------:R-:W-:Y:S01]  /*6fb0*/  LOP3.LUT R76, R76, R77, RZ, 0x3c, !PT ;  /* 0x0000004d4c4c7212 */ /* 0x000fe200078e3cff */
[--C-:B------:R-:W-:Y:S01]  /*6fc0*/  IMAD.X R77, RZ, RZ, R5.reuse, P6 ;  /* 0x000000ffff4d7224 */ /* 0x100fe200030e0605 */
[----:B------:R-:W-:Y:S01]  /*6fd0*/  LOP3.LUT R72, R72, R73, RZ, 0x3c, !PT ;  /* 0x0000004948487212 */ /* 0x000fe200078e3cff */
[--C-:B------:R-:W-:Y:S01]  /*6fe0*/  IMAD.X R73, RZ, RZ, R5.reuse, P5 ;  /* 0x000000ffff497224 */ /* 0x100fe200028e0605 */
[----:B------:R-:W-:Y:S01]  /*6ff0*/  LOP3.LUT R64, R64, R65, RZ, 0x3c, !PT ;  /* 0x0000004140407212 */ /* 0x000fe200078e3cff */
[----:B------:R-:W-:Y:S01]  /*7000*/  IMAD.X R65, RZ, RZ, R5, P4 ;  /* 0x000000ffff417224 */ /* 0x000fe200020e0605 */
[----:B------:R-:W-:Y:S01]  /*7010*/  LOP3.LUT R52, R0, R13, RZ, 0x3c, !PT ;  /* 0x0000000d00347212 */ /* 0x000fe200078e3cff */
[----:B------:R-:W-:Y:S01]  /*7020*/  UIMAD UR7, UR4, UR13, UR7 ;  /* 0x0000000d040772a4 */ /* 0x000fe2000f8e0207 */
[----:B------:R1:W5:Y:S01]  /*7030*/  LD.E.128 R12, desc[UR50][R4.64] ;  /* 0x00000032040c7980 */ /* 0x000362000c101d00 */
[----:B------:R-:W-:-:S03]  /*7040*/  IMAD R0, R19, 0x20, R22 ;  /* 0x0000002013007824 */ /* 0x000fc600078e0216 */
[----:B------:R-:W5:Y:S04]  /*7050*/  LD.E.128 R32, desc[UR50][R32.64] ;  /* 0x0000003220207980 */ /* 0x000f68000c101d00 */
[----:B------:R-:W5:Y:S01]  /*7060*/  LD.E.128 R56, desc[UR50][R56.64] ;  /* 0x0000003238387980 */ /* 0x000f62000c101d00 */
[----:B-1----:R-:W1:Y:S01]  /*7070*/  @P1 LDC R5, c[0x0][0xbec] ;  /* 0x0002fb00ff051b82 */ /* 0x002e620000000800 */
[----:B------:R-:W-:Y:S02]  /*7080*/  UIADD3 UR9, UR9, UR7, URZ ;  /* 0x0000000709097290 */ /* 0x000fe4000fffe03f */
[----:B------:R-:W5:Y:S01]  /*7090*/  LD.E.128 R36, desc[UR50][R36.64] ;  /* 0x0000003224247980 */ /* 0x000f62000c101d00 */
[----:B------:R-:W-:Y:S01]  /*70a0*/  UIMAD UR4, UR14, UR10, URZ ;  /* 0x0000000a0e0472a4 */ /* 0x000fe2000f8e023f */
[----:B------:R-:W-:Y:S01]  /*70b0*/  IMAD R20, R21, 0x80, R0 ;  /* 0x0000008015147824 */ /* 0x000fe200078e0200 */
[----:B------:R-:W-:Y:S01]  /*70c0*/  UIMAD.WIDE.U32 UR8, UR41, UR10, UR8 ;  /* 0x0000000a290872a5 */ /* 0x000fe2000f8e0008 */
[----:B------:R-:W5:Y:S01]  /*70d0*/  LD.E.128 R40, desc[UR50][R40.64] ;  /* 0x0000003228287980 */ /* 0x000f62000c101d00 */
[----:B------:R-:W-:-:S03]  /*70e0*/  UIMAD UR4, UR41, UR11, UR4 ;  /* 0x0000000b290472a4 */ /* 0x000fc6000f8e0204 */
[----:B------:R-:W-:Y:S01]  /*70f0*/  ULDC.64 UR10, c[0x0][0xaf0] ;  /* 0x0002bc00000a7ab9 */ /* 0x000fe20000000a00 */
[----:B------:R-:W-:Y:S01]  /*7100*/  UIADD3 UR9, UR9, UR4, URZ ;  /* 0x0000000409097290 */ /* 0x000fe2000fffe03f */
[----:B------:R-:W5:Y:S01]  /*7110*/  LD.E.128 R44, desc[UR50][R44.64] ;  /* 0x000000322c2c7980 */ /* 0x000f62000c101d00 */
[----:B------:R-:W-:Y:S01]  /*7120*/  UIMAD UR4, UR39, UR10, URZ ;  /* 0x0000000a270472a4 */ /* 0x000fe2000f8e023f */
[----:B------:R-:W-:Y:S01]  /*7130*/  IMAD.MOV.U32 R21, RZ, RZ, R20 ;  /* 0x000000ffff157224 */ /* 0x000fe200078e0014 */
[----:B------:R-:W-:Y:S01]  /*7140*/  UIMAD.WIDE.U32 UR8, UR38, UR10, UR8 ;  /* 0x0000000a260872a5 */ /* 0x000fe2000f8e0008 */
[----:B------:R-:W5:Y:S01]  /*7150*/  LD.E.128 R68, desc[UR50][R68.64] ;  /* 0x0000003244447980 */ /* 0x000f62000c101d00 */
[----:B------:R-:W-:-:S03]  /*7160*/  UIMAD UR4, UR38, UR11, UR4 ;  /* 0x0000000b260472a4 */ /* 0x000fc6000f8e0204 */
[----:B------:R-:W5:Y:S01]  /*7170*/  LD.E.128 R60, desc[UR50][R60.64] ;  /* 0x000000323c3c7980 */ /* 0x000f62000c101d00 */
[----:B-1----:R-:W-:-:S03]  /*7180*/  @P1 IMAD.HI.U32 R0, R20, R5, RZ ;  /* 0x0000000514001227 */ /* 0x002fc600078e00ff */
[----:B--2---:R-:W5:Y:S02]  /*7190*/  LD.E.128 R8, desc[UR50][R10.64] ;  /* 0x000000320a087980 */ /* 0x004f64000c101d00 */
[----:B0-----:R-:W-:Y:S01]  /*71a0*/  @P1 SHF.R.U32.HI R21, RZ, R83, R0 ;  /* 0x00000053ff151219 */ /* 0x001fe20000011600 */
[----:B------:R-:W-:Y:S01]  /*71b0*/  UIADD3 UR4, UR9, UR4, URZ ;  /* 0x0000000409047290 */ /* 0x000fe2000fffe03f */
[----:B------:R-:W-:Y:S01]  /*71c0*/  IMAD.U32 R4, RZ, RZ, UR8 ;  /* 0x00000008ff047e24 */ /* 0x000fe2000f8e00ff */
[----:B------:R-:W5:Y:S01]  /*71d0*/  LD.E.128 R48, desc[UR50][R48.64] ;  /* 0x0000003230307980 */ /* 0x000f62000c101d00 */
[--C-:B------:R-:W-:Y:S01]  /*71e0*/  SHF.R.S32.HI R0, RZ, 0x1f, R21.reuse ;  /* 0x0000001fff007819 */ /* 0x100fe20000011415 */
[----:B------:R-:W-:Y:S02]  /*71f0*/  IMAD.MOV R6, RZ, RZ, -R21 ;  /* 0x000000ffff067224 */ /* 0x000fe400078e0a15 */
[----:B------:R-:W-:Y:S01]  /*7200*/  IMAD.U32 R5, RZ, RZ, UR9 ;  /* 0x00000009ff057e24 */ /* 0x000fe2000f8e00ff */
[----:B------:R-:W-:Y:S01]  /*7210*/  ULDC.64 UR8, c[0x0][0xae0] ;  /* 0x0002b80000087ab9 */ /* 0x000fe20000000a00 */
[----:B------:R-:W-:Y:S01]  /*7220*/  IMAD R81, R81, R6, R20 ;  /* 0x0000000651517224 */ /* 0x000fe200078e0214 */
[----:B------:R-:W5:Y:S01]  /*7230*/  LD.E.128 R76, desc[UR50][R76.64] ;  /* 0x000000324c4c7980 */ /* 0x000f62000c101d00 */
[----:B------:R-:W-:-:S02]  /*7240*/  IMAD R0, R0, UR8, RZ ;  /* 0x0000000800007c24 */ /* 0x000fc4000f8e02ff */
[----:B------:R-:W-:Y:S01]  /*7250*/  IMAD.U32 R5, RZ, RZ, UR4 ;  /* 0x00000004ff057e24 */ /* 0x000fe2000f8e00ff */
[----:B------:R-:W5:Y:S01]  /*7260*/  LD.E.128 R72, desc[UR50][R72.64] ;  /* 0x0000003248487980 */ /* 0x000f62000c101d00 */
[----:B------:R-:W-:-:S03]  /*7270*/  IMAD R83, R21, UR9, R0 ;  /* 0x0000000915537c24 */ /* 0x000fc6000f8e0200 */
[----:B------:R-:W5:Y:S01]  /*7280*/  LD.E.128 R64, desc[UR50][R64.64] ;  /* 0x0000003240407980 */ /* 0x000f62000c101d00 */
[----:B------:R-:W-:-:S03]  /*7290*/  SHF.R.S32.HI R0, RZ, 0x1f, R81 ;  /* 0x0000001fff007819 */ /* 0x000fc60000011451 */
[----:B------:R-:W5:Y:S01]  /*72a0*/  LD.E.128 R52, desc[UR50][R52.64] ;  /* 0x0000003234347980 */ /* 0x000f62000c101d00 */
[----:B------:R-:W-:Y:S01]  /*72b0*/  IMAD.WIDE.U32 R4, R21, UR8, R4 ;  /* 0x0000000815047c25 */ /* 0x000fe2000f8e0004 */
[----:B------:R-:W-:Y:S01]  /*72c0*/  ULDC.64 UR8, c[0x0][0xad8] ;  /* 0x0002b60000087ab9 */ /* 0x000fe20000000a00 */
[----:B------:R-:W-:Y:S01]  /*72d0*/  @!PT LDS RZ, [RZ] ;  /* 0x00000000fffff984 */ /* 0x000fe20000000800 */
[----:B------:R-:W-:Y:S01]  /*72e0*/  @!PT LDS RZ, [RZ] ;  /* 0x00000000fffff984 */ /* 0x000fe20000000800 */
[----:B------:R-:W-:Y:S01]  /*72f0*/  @!PT LDS RZ, [RZ] ;  /* 0x00000000fffff984 */ /* 0x000fe20000000800 */
[----:B------:R-:W-:Y:S01]  /*7300*/  @!PT LDS RZ, [RZ] ;  /* 0x00000000fffff984 */ /* 0x000fe20000000800 */
[----:B------:R0:W-:Y:S06]  /*7310*/  MEMBAR.ALL.CTA ;  /* 0x0000000000007992 */ /* 0x0001ec0000008000 */
[----:B0-----:R-:W0:Y:S01]  /*7320*/  FENCE.VIEW.ASYNC.S ;  /* 0x00000000000073c6 */ /* 0x001e220000000000 */
[----:B------:R-:W-:-:S02]  /*7330*/  IMAD.U32 R87, RZ, RZ, UR40 ;  /* 0x00000028ff577e24 */ /* 0x000fc4000f8e00ff */
[----:B------:R-:W-:Y:S02]  /*7340*/  IMAD.IADD R5, R5, 0x1, R83 ;  /* 0x0000000105057824 */ /* 0x000fe400078e0253 */
[----:B------:R-:W-:Y:S02]  /*7350*/  IMAD R6, R0, UR8, RZ ;  /* 0x0000000800067c24 */ /* 0x000fe4000f8e02ff */
[----:B------:R-:W-:Y:S02]  /*7360*/  IMAD R86, R87, 0x80, R22 ;  /* 0x0000008057567824 */ /* 0x000fe400078e0216 */
[C---:B------:R-:W-:Y:S02]  /*7370*/  IMAD R21, R81.reuse, UR9, R6 ;  /* 0x0000000951157c24 */ /* 0x040fe4000f8e0206 */
[----:B------:R-:W-:Y:S01]  /*7380*/  IMAD.WIDE.U32 R4, R81, UR8, R4 ;  /* 0x0000000851047c25 */ /* 0x000fe2000f8e0004 */
[----:B------:R-:W-:Y:S01]  /*7390*/  ISETP.GE.AND P2, PT, R86, R85, PT ;  /* 0x000000555600720c */ /* 0x000fe20003f46270 */
[----:B------:R-:W-:-:S02]  /*73a0*/  ULDC.64 UR8, c[0x0][0xa80] ;  /* 0x0002a00000087ab9 */ /* 0x000fc40000000a00 */
[----:B------:R-:W-:Y:S01]  /*73b0*/  VIADD R3, R3, 0x22820 ;  /* 0x0002282003037836 */ /* 0x000fe20000000000 */
[----:B------:R-:W-:Y:S01]  /*73c0*/  LEA R6, P3, R4, UR8, 0x1 ;  /* 0x0000000804067c11 */ /* 0x000fe2000f8608ff */
[----:B------:R-:W-:Y:S02]  /*73d0*/  IMAD.IADD R5, R5, 0x1, R21 ;  /* 0x0000000105057824 */ /* 0x000fe400078e0215 */
[----:B------:R-:W-:Y:S01]  /*73e0*/  VIADD R0, R86, 0x20 ;  /* 0x0000002056007836 */ /* 0x000fe20000000000 */
[----:B------:R-:W-:Y:S02]  /*73f0*/  PRMT R3, RZ, 0x654, R3 ;  /* 0x00000654ff037816 */ /* 0x000fe40000000003 */
[----:B------:R-:W-:Y:S02]  /*7400*/  LEA.HI.X R84, R4, UR9, R5, 0x1, P3 ;  /* 0x0000000904547c11 */ /* 0x000fe400098f0c05 */
[-C--:B------:R-:W-:Y:S01]  /*7410*/  ISETP.GE.AND P1, PT, R0, R85.reuse, PT ;  /* 0x000000550000720c */ /* 0x080fe20003f26270 */
[----:B------:R-:W-:Y:S01]  /*7420*/  VIADD R0, R86, 0x40 ;  /* 0x0000004056007836 */ /* 0x000fe20000000000 */
[----:B0-----:R0:W-:Y:S01]  /*7430*/  SYNCS.ARRIVE.TRANS64.RED.A1T0 RZ, [R3+URZ], RZ ;  /* 0x000000ff03ff79a7 */ /* 0x0011e2000810043f */
[----:B------:R1:W2:Y:S01]  /*7440*/  SHFL.IDX PT, R83, R6, RZ, 0x181f ;  /* 0x00181fff06537589 */ /* 0x0002a200000e0000 */
[----:B------:R-:W-:Y:S02]  /*7450*/  BSSY B1, `(.L_x_9451) ;  /* 0x0000015000017945 */ /* 0x000fe40003800000 */
[----:B------:R-:W-:Y:S01]  /*7460*/  ISETP.GE.AND P0, PT, R0, R85, PT ;  /* 0x000000550000720c */ /* 0x000fe20003f06270 */
[----:B0-----:R1:W0:Y:S01]  /*7470*/  SHFL.IDX PT, R3, R84, RZ, 0x181f ;  /* 0x00181fff54037589 */ /* 0x00122200000e0000 */
[----:B------:R-:W-:Y:S11]  /*7480*/  @P2 BRA `(.L_x_9452) ;  /* 0x0000000000442947 */ /* 0x000ff60003800000 */
[----:B------:R-:W-:Y:S02]  /*7490*/  ULDC UR4, c[0x0][0xac8] ;  /* 0x0002b20000047ab9 */ /* 0x000fe40000000800 */
[----:B------:R-:W-:Y:S02]  /*74a0*/  ISETP.GE.AND P5, PT, R2, UR4, PT ;  /* 0x0000000402007c0c */ /* 0x000fe4000bfa6270 */
[----:B------:R-:W-:Y:S02]  /*74b0*/  ISETP.GE.AND P4, PT, R17, UR4, PT ;  /* 0x0000000411007c0c */ /* 0x000fe4000bf86270 */
[----:B------:R-:W-:Y:S02]  /*74c0*/  ISETP.GE.AND P3, PT, R16, UR4, PT ;  /* 0x0000000410007c0c */ /* 0x000fe4000bf66270 */
[----:B------:R-:W-:-:S07]  /*74d0*/  ISETP.GE.AND P2, PT, R18, UR4, PT ;  /* 0x0000000412007c0c */ /* 0x000fce000bf46270 */
[----:B--2---:R-:W-:-:S04]  /*74e0*/  @!P5 LEA R4, P6, R2, R83, 0x1 ;  /* 0x000000530204d211 */ /* 0x004fc800078c08ff */
[----:B0-----:R-:W-:Y:S02]  /*74f0*/  @!P5 LEA.HI.X R5, R2, R3, R208, 0x1, P6 ;  /* 0x000000030205d211 */ /* 0x001fe400030f0cd0 */
[----:B------:R-:W-:-:S03]  /*7500*/  @!P4 LEA R20, P6, R17, R83, 0x1 ;  /* 0x000000531114c211 */ /* 0x000fc600078c08ff */
[----:B-----5:R3:W-:Y:S01]  /*7510*/  @!P5 ST.E.128 desc[UR50][R4.64], R12 ;  /* 0x0000000c0400d985 */ /* 0x0207e2000c101d32 */
[----:B------:R-:W-:Y:S02]  /*7520*/  @!P4 LEA.HI.X R21, R17, R3, R207, 0x1, P6 ;  /* 0x000000031115c211 */ /* 0x000fe400030f0ccf */
[----:B------:R-:W-:-:S03]  /*7530*/  @!P3 LEA R80, P6, R16, R83, 0x1 ;  /* 0x000000531050b211 */ /* 0x000fc600078c08ff */
[----:B------:R3:W-:Y:S01]  /*7540*/  @!P4 ST.E.128 desc[UR50][R20.64], R56 ;  /* 0x000000381400c985 */ /* 0x0007e2000c101d32 */
[----:B------:R-:W-:Y:S02]  /*7550*/  @!P3 LEA.HI.X R81, R16, R3, R206, 0x1, P6 ;  /* 0x000000031051b211 */ /* 0x000fe400030f0cce */
[----:B------:R-:W-:-:S03]  /*7560*/  @!P2 LEA R82, P6, R18, R83, 0x1 ;  /* 0x000000531252a211 */ /* 0x000fc600078c08ff */
[----:B------:R3:W-:Y:S01]  /*7570*/  @!P3 ST.E.128 desc[UR50][R80.64], R68 ;  /* 0x000000445000b985 */ /* 0x0007e2000c101d32 */
[----:B------:R-:W-:-:S05]  /*7580*/  @!P2 LEA.HI.X R83, R18, R3, R205, 0x1, P6 ;  /* 0x000000031253a211 */ /* 0x000fca00030f0ccd */
[----:B------:R3:W-:Y:S04]  /*7590*/  @!P2 ST.E.128 desc[UR50][R82.64], R76 ;  /* 0x0000004c5200a985 */ /* 0x0007e8000c101d32 */
.L_x_9452:
[----:B------:R-:W-:Y:S05]  /*75a0*/  BSYNC B1 ;  /* 0x0000000000017941 */ /* 0x000fea0003800000 */
.L_x_9451:
[----:B0-----:R0:W4:Y:S01]  /*75b0*/  SHFL.IDX PT, R3, R84, 0x1, 0x181f ;  /* 0x00381f0054037f89 */ /* 0x00112200000e0000 */
[----:B------:R-:W-:Y:S03]  /*75c0*/  BSSY B1, `(.L_x_9453) ;  /* 0x0000014000017945 */ /* 0x000fe60003800000 */
[----:B---3--:R0:W3:Y:S01]  /*75d0*/  SHFL.IDX PT, R21, R6, 0x1, 0x181f ;  /* 0x00381f0006157f89 */ /* 0x0080e200000e0000 */
[----:B------:R-:W-:Y:S05]  /*75e0*/  @P1 BRA `(.L_x_9454) ;  /* 0x0000000000441947 */ /* 0x000fea0003800000 */
[----:B------:R-:W-:Y:S02]  /*75f0*/  ULDC UR4, c[0x0][0xac8] ;  /* 0x0002b20000047ab9 */ /* 0x000fe40000000800 */
[----:B------:R-:W-:Y:S02]  /*7600*/  ISETP.GE.AND P4, PT, R2, UR4, PT ;  /* 0x0000000402007c0c */ /* 0x000fe4000bf86270 */
[----:B------:R-:W-:Y:S02]  /*7610*/  ISETP.GE.AND P3, PT, R17, UR4, PT ;  /* 0x0000000411007c0c */ /* 0x000fe4000bf66270 */
[----:B------:R-:W-:Y:S02]  /*7620*/  ISETP.GE.AND P2, PT, R16, UR4, PT ;  /* 0x0000000410007c0c */ /* 0x000fe4000bf46270 */
[----:B------:R-:W-:-:S07]  /*7630*/  ISETP.GE.AND P1, PT, R18, UR4, PT ;  /* 0x0000000412007c0c */ /* 0x000fce000bf26270 */
[CC--:B---3--:R-:W-:Y:S02]  /*7640*/  @!P4 LEA R4, P6, R2.reuse, R21.reuse, 0x1 ;  /* 0x000000150204c211 */ /* 0x0c8fe400078c08ff */
[C---:B-----5:R-:W-:Y:S02]  /*7650*/  @!P3 LEA R12, P5, R17.reuse, R21, 0x1 ;  /* 0x00000015110cb211 */ /* 0x060fe400078a08ff */
[----:B----4-:R-:W-:Y:S02]  /*7660*/  @!P4 LEA.HI.X R5, R2, R3, R208, 0x1, P6 ;  /* 0x000000030205c211 */ /* 0x010fe400030f0cd0 */
[----:B------:R-:W-:Y:S02]  /*7670*/  @!P2 LEA R14, P6, R16, R21, 0x1 ;  /* 0x00000015100ea211 */ /* 0x000fe400078c08ff */
[----:B------:R-:W-:Y:S01]  /*7680*/  @!P3 LEA.HI.X R13, R17, R3, R207, 0x1, P5 ;  /* 0x00000003110db211 */ /* 0x000fe200028f0ccf */
[----:B------:R3:W-:Y:S01]  /*7690*/  @!P4 ST.E.128 desc[UR50][R4.64], R24 ;  /* 0x000000180400c985 */ /* 0x0007e2000c101d32 */
[----:B------:R-:W-:-:S02]  /*76a0*/  @!P1 LEA R20, P5, R18, R21, 0x1 ;  /* 0x0000001512149211 */ /* 0x000fc400078a08ff */
[-C--:B------:R-:W-:Y:S01]  /*76b0*/  @!P2 LEA.HI.X R15, R16, R3.reuse, R206, 0x1, P6 ;  /* 0x00000003100fa211 */ /* 0x080fe200030f0cce */
[----:B------:R3:W-:Y:S01]  /*76c0*/  @!P3 ST.E.128 desc[UR50][R12.64], R36 ;  /* 0x000000240c00b985 */ /* 0x0007e2000c101d32 */
[----:B------:R-:W-:-:S03]  /*76d0*/  @!P1 LEA.HI.X R21, R18, R3, R205, 0x1, P5 ;  /* 0x0000000312159211 */ /* 0x000fc600028f0ccd */
[----:B------:R3:W-:Y:S04]  /*76e0*/  @!P2 ST.E.128 desc[UR50][R14.64], R60 ;  /* 0x0000003c0e00a985 */ /* 0x0007e8000c101d32 */
[----:B------:R3:W-:Y:S02]  /*76f0*/  @!P1 ST.E.128 desc[UR50][R20.64], R72 ;  /* 0x0000004814009985 */ /* 0x0007e4000c101d32 */
.L_x_9454:
[----:B------:R-:W-:Y:S05]  /*7700*/  BSYNC B1 ;  /* 0x0000000000017941 */ /* 0x000fea0003800000 */
.L_x_9453:
[----:B----4-:R4:W0:Y:S01]  /*7710*/  SHFL.IDX PT, R3, R84, 0x2, 0x181f ;  /* 0x00581f0054037f89 */ /* 0x01082200000e0000 */
        /* <DEDUP_REMOVED lines=8> */
[-C--:B---3--:R-:W-:Y:S02]  /*77a0*/  @!P3 LEA R4, P6, R2, R21.reuse, 0x1 ;  /* 0x000000150204b211 */ /* 0x088fe400078c08ff */
[CC--:B-----5:R-:W-:Y:S02]  /*77b0*/  @!P2 LEA R12, P5, R17.reuse, R21.reuse, 0x1 ;  /* 0x00000015110ca211 */ /* 0x0e0fe400078a08ff */
[----:B------:R-:W-:Y:S02]  /*77c0*/  @!P1 LEA R14, P4, R16, R21, 0x1 ;  /* 0x00000015100e9211 */ /* 0x000fe400078808ff */
[----:B0-----:R-:W-:Y:S02]  /*77d0*/  @!P3 LEA.HI.X R5, R2, R3, R208, 0x1, P6 ;  /* 0x000000030205b211 */ /* 0x001fe400030f0cd0 */
[----:B------:R-:W-:Y:S02]  /*77e0*/  @!P0 LEA R20, P6, R18, R21, 0x1 ;  /* 0x0000001512148211 */ /* 0x000fe400078c08ff */
[-C--:B------:R-:W-:Y:S01]  /*77f0*/  @!P2 LEA.HI.X R13, R17, R3.reuse, R207, 0x1, P5 ;  /* 0x00000003110da211 */ /* 0x080fe200028f0ccf */
[----:B------:R0:W-:Y:S01]  /*7800*/  @!P3 ST.E.128 desc[UR50][R4.64], R28 ;  /* 0x0000001c0400b985 */ /* 0x0001e2000c101d32 */
[----:B------:R-:W-:-:S02]  /*7810*/  @!P1 LEA.HI.X R15, R16, R3, R206, 0x1, P4 ;  /* 0x00000003100f9211 */ /* 0x000fc400020f0cce */
[----:B------:R-:W-:Y:S01]  /*7820*/  @!P0 LEA.HI.X R21, R18, R3, R205, 0x1, P6 ;  /* 0x0000000312158211 */ /* 0x000fe200030f0ccd */
[----:B------:R0:W-:Y:S04]  /*7830*/  @!P2 ST.E.128 desc[UR50][R12.64], R40 ;  /* 0x000000280c00a985 */ /* 0x0001e8000c101d32 */
[----:B------:R0:W-:Y:S04]  /*7840*/  @!P1 ST.E.128 desc[UR50][R14.64], R8 ;  /* 0x000000080e009985 */ /* 0x0001e8000c101d32 */
[----:B------:R0:W-:Y:S02]  /*7850*/  @!P0 ST.E.128 desc[UR50][R20.64], R64 ;  /* 0x0000004014008985 */ /* 0x0001e4000c101d32 */
.L_x_9456:
[----:B------:R-:W-:Y:S05]  /*7860*/  BSYNC B1 ;  /* 0x0000000000017941 */ /* 0x000fea0003800000 */
.L_x_9455:
[----:B------:R-:W-:Y:S01]  /*7870*/  VIADD R0, R86, 0x60 ;  /* 0x0000006056007836 */ /* 0x000fe20000000000 */
[----:B0-----:R0:W0:Y:S04]  /*7880*/  SHFL.IDX PT, R3, R84, 0x3, 0x181f ;  /* 0x00781f0054037f89 */ /* 0x00102800000e0000 */
[----:B------:R-:W-:Y:S01]  /*7890*/  ISETP.GE.AND P0, PT, R0, R85, PT ;  /* 0x000000550000720c */ /* 0x000fe20003f06270 */
[----:B-----5:R0:W0:-:S12]  /*78a0*/  SHFL.IDX PT, R13, R6, 0x3, 0x181f ;  /* 0x00781f00060d7f89 */ /* 0x02001800000e0000 */
[----:B------:R-:W-:Y:S05]  /*78b0*/  @P0 BRA `(.L_x_9457) ;  /* 0x0000000c00bc0947 */ /* 0x000fea0003800000 */
[----:B------:R-:W-:Y:S02]  /*78c0*/  ULDC UR4, c[0x0][0xac8] ;  /* 0x0002b20000047ab9 */ /* 0x000fe40000000800 */
[----:B------:R-:W-:Y:S02]  /*78d0*/  ISETP.GE.AND P3, PT, R2, UR4, PT ;  /* 0x0000000402007c0c */ /* 0x000fe4000bf66270 */
[----:B------:R-:W-:Y:S02]  /*78e0*/  ISETP.GE.AND P4, PT, R17, UR4, PT ;  /* 0x0000000411007c0c */ /* 0x000fe4000bf86270 */
[----:B------:R-:W-:-:S09]  /*78f0*/  ISETP.GE.AND P5, PT, R16, UR4, PT ;  /* 0x0000000410007c0c */ /* 0x000fd2000bfa6270 */
[-C--:B0-----:R-:W-:Y:S02]  /*7900*/  @!P3 LEA R4, P0, R2, R13.reuse, 0x1 ;  /* 0x0000000d0204b211 */ /* 0x081fe400078008ff */
[CC--:B------:R-:W-:Y:S02]  /*7910*/  @!P4 LEA R8, P1, R17.reuse, R13.reuse, 0x1 ;  /* 0x0000000d1108c211 */ /* 0x0c0fe400078208ff */
[----:B------:R-:W-:Y:S02]  /*7920*/  @!P5 LEA R10, P2, R16, R13, 0x1 ;  /* 0x0000000d100ad211 */ /* 0x000fe400078408ff */
[-C--:B------:R-:W-:Y:S02]  /*7930*/  @!P3 LEA.HI.X R5, R2, R3.reuse, R208, 0x1, P0 ;  /* 0x000000030205b211 */ /* 0x080fe400000f0cd0 */
[-C--:B------:R-:W-:Y:S02]  /*7940*/  @!P4 LEA.HI.X R9, R17, R3.reuse, R207, 0x1, P1 ;  /* 0x000000031109c211 */ /* 0x080fe400008f0ccf */
[----:B------:R-:W-:Y:S01]  /*7950*/  @!P5 LEA.HI.X R11, R16, R3, R206, 0x1, P2 ;  /* 0x00000003100bd211 */ /* 0x000fe200010f0cce */
[----:B------:R0:W-:Y:S01]  /*7960*/  @!P3 ST.E.128 desc[UR50][R4.64], R32 ;  /* 0x000000200400b985 */ /* 0x0001e2000c101d32 */
[----:B------:R-:W-:-:S03]  /*7970*/  ISETP.GE.AND P0, PT, R18, UR4, PT ;  /* 0x0000000412007c0c */ /* 0x000fc6000bf06270 */
[----:B------:R0:W-:Y:S04]  /*7980*/  @!P4 ST.E.128 desc[UR50][R8.64], R44 ;  /* 0x0000002c0800c985 */ /* 0x0001e8000c101d32 */
[----:B------:R0:W-:Y:S06]  /*7990*/  @!P5 ST.E.128 desc[UR50][R10.64], R48 ;  /* 0x000000300a00d985 */ /* 0x0001ec000c101d32 */
[----:B------:R-:W-:Y:S05]  /*79a0*/  @P0 BRA `(.L_x_9457) ;  /* 0x0000000c00800947 */ /* 0x000fea0003800000 */
[----:B0-----:R-:W-:-:S04]  /*79b0*/  LEA R4, P0, R18, R13, 0x1 ;  /* 0x0000000d12047211 */ /* 0x001fc800078008ff */
[----:B------:R-:W-:-:S05]  /*79c0*/  LEA.HI.X R5, R18, R3, R205, 0x1, P0 ;  /* 0x0000000312057211 */ /* 0x000fca00000f0ccd */
[----:B------:R0:W-:Y:S01]  /*79d0*/  ST.E.128 desc[UR50][R4.64], R52 ;  /* 0x0000003404007985 */ /* 0x0001e2000c101d32 */
[----:B------:R-:W-:Y:S05]  /*79e0*/  BRA `(.L_x_9457) ;  /* 0x0000000c00707947 */ /* 0x000fea0003800000 */
.L_x_9449:
        /* <DEDUP_REMOVED lines=23> */
[----:B0-----:R-:W-:Y:S01]  /*7b60*/  ISETP.NE.AND P0, PT, R13, 0x1, PT ;  /* 0x000000010d00780c */ /* 0x001fe20003f05270 */
[----:B------:R-:W-:Y:S01]  /*7b70*/  UMOV UR4, URZ ;  /* 0x0000003f00047c82 */ /* 0x000fe20008000000 */
[----:B------:R-:W-:Y:S01]  /*7b80*/  USHF.R.S32.HI UR11, URZ, 0x1f, UR41 ;  /* 0x0000001f3f0b7899 */ /* 0x000fe20008011429 */
[----:B------:R-:W-:-:S10]  /*7b90*/  ISETP.GE.AND P1, PT, R209, 0x80, PT ;  /* 0x00000080d100780c */ /* 0x000fd40003f26270 */
[----:B------:R-:W0:Y:S01]  /*7ba0*/  @P0 LDC R11, c[0x0][0xbec] ;  /* 0x0002fb00ff0b0b82 */ /* 0x000e220000000800 */
[----:B--2---:R-:W-:-:S13]  /*7bb0*/  @P2 R2UR UR4, R3 ;  /* 0x00000000030422ca */ /* 0x004fda00000e0000 */
[----:B------:R-:W-:Y:S01]  /*7bc0*/  USHF.R.S32.HI UR10, URZ, 0x1f, UR4 ;  /* 0x0000001f3f0a7899 */ /* 0x000fe20008011404 */
[----:B01----:R-:W-:Y:S11]  /*7bd0*/  @P3 BRA `(.L_x_9458) ;  /* 0x0000000000103947 */ /* 0x003ff60003800000 */
[----:B------:R-:W-:Y:S05]  /*7be0*/  @!P2 BRA `(.L_x_9458) ;  /* 0x00000000000ca947 */ /* 0x000fea0003800000 */
[----:B------:R-:W2:Y:S04]  /*7bf0*/  LDG.E R3, desc[UR50][R4.64] ;  /* 0x0000003204037981 */ /* 0x000ea8000c1e1900 */
[----:B-----5:R-:W2:Y:S02]  /*7c00*/  LDG.E R0, desc[UR50][R4.64+0x4] ;  /* 0x0000043204007981 */ /* 0x020ea4000c1e1900 */
[----:B--2---:R-:W-:-:S07]  /*7c10*/  IMAD.IADD R0, R0, 0x1, -R3 ;  /* 0x0000000100007824 */ /* 0x004fce00078e0a03 */
.L_x_9458:
[----:B------:R-:W-:Y:S01]  /*7c20*/  USEL UR38, UR38, URZ, !UP0 ;  /* 0x0000003f26267287 */ /* 0x000fe2000c000000 */
[----:B------:R-:W-:Y:S01]  /*7c30*/  BSSY B1, `(.L_x_9459) ;  /* 0x000002d000017945 */ /* 0x000fe20003800000 */
[----:B------:R-:W-:-:S03]  /*7c40*/  USEL UR39, UR39, URZ, !UP0 ;  /* 0x0000003f27277287 */ /* 0x000fc6000c000000 */
[----:B------:R-:W-:Y:S09]  /*7c50*/  @P1 BRA `(.L_x_9460) ;  /* 0x0000000000a81947 */ /* 0x000ff20003800000 */
[----:B------:R-:W0:Y:S01]  /*7c60*/  S2R R4, SR_TID.X ;  /* 0x0000000000047919 */ /* 0x000e220000002100 */
[----:B------:R-:W1:Y:S01]  /*7c70*/  LDC R6, c[0x0][0xbe8] ;  /* 0x0002fa00ff067b82 */ /* 0x000e620000000800 */
[----:B------:R-:W-:-:S04]  /*7c80*/  IMAD.U32 R3, RZ, RZ, UR40 ;  /* 0x00000028ff037e24 */ /* 0x000fc8000f8e00ff */
[----:B0-----:R-:W-:Y:S02]  /*7c90*/  IMAD R3, R3, 0x80, R4 ;  /* 0x0000008003037824 */ /* 0x001fe400078e0204 */
[----:B-1---5:R-:W-:-:S03]  /*7ca0*/  IMAD R4, R0, R6, RZ ;  /* 0x0000000600047224 */ /* 0x022fc600078e02ff */
[----:B------:R-:W-:-:S04]  /*7cb0*/  IADD3 R5, R3, -0x80, RZ ;  /* 0xffffff8003057810 */ /* 0x000fc80007ffe0ff */
        /* <DEDUP_REMOVED lines=36> */
.L_x_9460:
[----:B------:R-:W-:Y:S05]  /*7f00*/  BSYNC B1 ;  /* 0x0000000000017941 */ /* 0x000fea0003800000 */
.L_x_9459:
[----:B------:R-:W1:Y:S01]  /*7f10*/  @P0 LDC R5, c[0x0][0xbf0] ;  /* 0x0002fc00ff050b82 */ /* 0x000e620000000800 */
[----:B------:R-:W-:Y:S01]  /*7f20*/  ULDC.64 UR12, c[0x0][0xaa0] ;  /* 0x0002a800000c7ab9 */ /* 0x000fe20000000a00 */
[----:B0-----:R-:W-:Y:S01]  /*7f30*/  IMAD R3, R19, 0x20, R22 ;  /* 0x0000002013037824 */ /* 0x001fe200078e0216 */
[----:B------:R-:W-:Y:S01]  /*7f40*/  UIMAD UR7, UR10, UR12, URZ ;  /* 0x0000000c0a0772a4 */ /* 0x000fe2000f8e023f */
[----:B------:R-:W-:Y:S01]  /*7f50*/  IMAD.U32 R8, RZ, RZ, UR40 ;  /* 0x00000028ff087e24 */ /* 0x000fe2000f8e00ff */
[----:B------:R-:W-:Y:S01]  /*7f60*/  UIMAD.WIDE.U32 UR8, UR4, UR12, URZ ;  /* 0x0000000c040872a5 */ /* 0x000fe2000f8e003f */
[----:B------:R-:W-:Y:S01]  /*7f70*/  IMAD.U32 R15, RZ, RZ, UR40 ;  /* 0x00000028ff0f7e24 */ /* 0x000fe2000f8e00ff */
[----:B------:R-:W-:Y:S01]  /*7f80*/  UIMAD UR7, UR4, UR13, UR7 ;  /* 0x0000000d040772a4 */ /* 0x000fe2000f8e0207 */
[----:B------:R-:W-:Y:S01]  /*7f90*/  IMAD R8, R8, 0x80, R3 ;  /* 0x0000008008087824 */ /* 0x000fe200078e0203 */
[----:B------:R-:W-:Y:S01]  /*7fa0*/  BSSY B1, `(.L_x_9461) ;  /* 0x000003e000017945 */ /* 0x000fe20003800000 */
[----:B------:R-:W-:Y:S01]  /*7fb0*/  ULDC.64 UR12, c[0x0][0xae8] ;  /* 0x0002ba00000c7ab9 */ /* 0x000fe20000000a00 */
[----:B------:R-:W-:Y:S01]  /*7fc0*/  UIADD3 UR9, UR9, UR7, URZ ;  /* 0x0000000709097290 */ /* 0x000fe2000fffe03f */
[----:B------:R-:W-:Y:S01]  /*7fd0*/  @P0 IMAD.HI.U32 R4, R8, R11, RZ ;  /* 0x0000000b08040227 */ /* 0x000fe200078e00ff */
[----:B------:R-:W-:-:S02]  /*7fe0*/  UIMAD UR4, UR11, UR12, URZ ;  /* 0x0000000c0b0472a4 */ /* 0x000fc4000f8e023f */
[----:B------:R-:W-:Y:S01]  /*7ff0*/  UIMAD.WIDE.U32 UR8, UR41, UR12, UR8 ;  /* 0x0000000c290872a5 */ /* 0x000fe2000f8e0008 */
[----:B------:R-:W-:Y:S01]  /*8000*/  IMAD.MOV.U32 R3, RZ, RZ, R8 ;  /* 0x000000ffff037224 */ /* 0x000fe200078e0008 */
[----:B------:R-:W-:Y:S01]  /*8010*/  UIMAD UR4, UR41, UR13, UR4 ;  /* 0x0000000d290472a4 */ /* 0x000fe2000f8e0204 */
[----:B------:R-:W-:-:S03]  /*8020*/  ULDC.64 UR10, c[0x0][0xaf0] ;  /* 0x0002bc00000a7ab9 */ /* 0x000fc60000000a00 */
[----:B------:R-:W-:Y:S02]  /*8030*/  UIADD3 UR9, UR9, UR4, URZ ;  /* 0x0000000409097290 */ /* 0x000fe4000fffe03f */
[----:B------:R-:W-:Y:S01]  /*8040*/  UIMAD UR4, UR39, UR10, URZ ;  /* 0x0000000a270472a4 */ /* 0x000fe2000f8e023f */
[----:B-1----:R-:W-:Y:S01]  /*8050*/  @P0 SHF.R.U32.HI R3, RZ, R5, R4 ;  /* 0x00000005ff030219 */ /* 0x002fe20000011604 */
[----:B------:R-:W-:Y:S02]  /*8060*/  UIMAD.WIDE.U32 UR8, UR38, UR10, UR8 ;  /* 0x0000000a260872a5 */ /* 0x000fe4000f8e0008 */
[----:B------:R-:W-:Y:S01]  /*8070*/  UIMAD UR4, UR38, UR11, UR4 ;  /* 0x0000000b260472a4 */ /* 0x000fe2000f8e0204 */
[--C-:B------:R-:W-:Y:S01]  /*8080*/  SHF.R.S32.HI R4, RZ, 0x1f, R3.reuse ;  /* 0x0000001fff047819 */ /* 0x100fe20000011403 */
[----:B------:R-:W-:Y:S01]  /*8090*/  IMAD.MOV R9, RZ, RZ, -R3 ;  /* 0x000000ffff097224 */ /* 0x000fe200078e0a03 */
[----:B------:R-:W-:Y:S01]  /*80a0*/  ULDC.64 UR10, c[0x0][0xae0] ;  /* 0x0002b800000a7ab9 */ /* 0x000fe20000000a00 */
[----:B------:R-:W-:-:S02]  /*80b0*/  UIADD3 UR4, UR9, UR4, URZ ;  /* 0x0000000409047290 */ /* 0x000fc4000fffe03f */
[----:B------:R-:W-:Y:S02]  /*80c0*/  IMAD.U32 R5, RZ, RZ, UR9 ;  /* 0x00000009ff057e24 */ /* 0x000fe4000f8e00ff */
[----:B------:R-:W-:Y:S02]  /*80d0*/  IMAD R6, R4, UR10, RZ ;  /* 0x0000000a04067c24 */ /* 0x000fe4000f8e02ff */
[----:B------:R-:W-:Y:S01]  /*80e0*/  IMAD.U32 R4, RZ, RZ, UR8 ;  /* 0x00000008ff047e24 */ /* 0x000fe2000f8e00ff */
[----:B------:R-:W-:Y:S01]  /*80f0*/  ULDC.64 UR8, c[0x0][0xad8] ;  /* 0x0002b60000087ab9 */ /* 0x000fe20000000a00 */
[----:B------:R-:W-:Y:S02]  /*8100*/  IMAD.U32 R5, RZ, RZ, UR4 ;  /* 0x00000004ff057e24 */ /* 0x000fe4000f8e00ff */
[----:B------:R-:W-:Y:S02]  /*8110*/  IMAD R9, R13, R9, R8 ;  /* 0x000000090d097224 */ /* 0x000fe400078e0208 */
[----:B------:R-:W-:-:S02]  /*8120*/  IMAD R11, R3, UR11, R6 ;  /* 0x0000000b030b7c24 */ /* 0x000fc4000f8e0206 */
[----:B------:R-:W-:Y:S01]  /*8130*/  IMAD.WIDE.U32 R4, R3, UR10, R4 ;  /* 0x0000000a03047c25 */ /* 0x000fe2000f8e0004 */
[----:B------:R-:W-:-:S03]  /*8140*/  SHF.R.S32.HI R3, RZ, 0x1f, R9 ;  /* 0x0000001fff037819 */ /* 0x000fc60000011409 */
[----:B------:R-:W-:Y:S02]  /*8150*/  IMAD.IADD R5, R5, 0x1, R11 ;  /* 0x0000000105057824 */ /* 0x000fe400078e020b */
[----:B------:R-:W-:Y:S02]  /*8160*/  IMAD R6, R3, UR8, RZ ;  /* 0x0000000803067c24 */ /* 0x000fe4000f8e02ff */
[----:B------:R-:W-:Y:S02]  /*8170*/  IMAD R8, R15, 0x80, R22 ;  /* 0x000000800f087824 */ /* 0x000fe400078e0216 */
[----:B-----5:R-:W-:Y:S02]  /*8180*/  IMAD R13, R0, R13, RZ ;  /* 0x0000000d000d7224 */ /* 0x020fe400078e02ff */
[C---:B------:R-:W-:Y:S02]  /*8190*/  IMAD R3, R9.reuse, UR9, R6 ;  /* 0x0000000909037c24 */ /* 0x040fe4000f8e0206 */
[----:B------:R-:W-:Y:S01]  /*81a0*/  IMAD.WIDE.U32 R4, R9, UR8, R4 ;  /* 0x0000000809047c25 */ /* 0x000fe2000f8e0004 */
[----:B------:R-:W-:Y:S01]  /*81b0*/  ISETP.GE.AND P2, PT, R8, R13, PT ;  /* 0x0000000d0800720c */ /* 0x000fe20003f46270 */
[----:B------:R-:W-:-:S02]  /*81c0*/  ULDC.64 UR8, c[0x0][0xa80] ;  /* 0x0002a00000087ab9 */ /* 0x000fc40000000a00 */
[----:B------:R-:W-:Y:S01]  /*81d0*/  IMAD.IADD R3, R5, 0x1, R3 ;  /* 0x0000000105037824 */ /* 0x000fe200078e0203 */
[----:B------:R-:W-:Y:S01]  /*81e0*/  LEA R6, P3, R4, UR8, 0x1 ;  /* 0x0000000804067c11 */ /* 0x000fe2000f8608ff */
[----:B------:R-:W-:-:S03]  /*81f0*/  VIADD R0, R8, 0x20 ;  /* 0x0000002008007836 */ /* 0x000fc60000000000 */
[----:B------:R-:W-:Y:S01]  /*8200*/  LEA.HI.X R3, R4, UR9, R3, 0x1, P3 ;  /* 0x0000000904037c11 */ /* 0x000fe200098f0c03 */
[----:B------:R0:W1:Y:S01]  /*8210*/  SHFL.IDX PT, R9, R6, RZ, 0x181f ;  /* 0x00181fff06097589 */ /* 0x00006200000e0000 */
[-C--:B------:R-:W-:Y:S01]  /*8220*/  ISETP.GE.AND P1, PT, R0, R13.reuse, PT ;  /* 0x0000000d0000720c */ /* 0x080fe20003f26270 */
[----:B------:R-:W-:Y:S02]  /*8230*/  VIADD R0, R8, 0x40 ;  /* 0x0000004008007836 */ /* 0x000fe40000000000 */
[----:B------:R0:W2:Y:S03]  /*8240*/  SHFL.IDX PT, R5, R3, RZ, 0x181f ;  /* 0x00181fff03057589 */ /* 0x0000a600000e0000 */
[----:B------:R-:W-:Y:S01]  /*8250*/  ISETP.GE.AND P0, PT, R0, R13, PT ;  /* 0x0000000d0000720c */ /* 0x000fe20003f06270 */
[----:B------:R-:W-:-:S12]  /*8260*/  @P2 BRA `(.L_x_9462) ;  /* 0x0000000000442947 */ /* 0x000fd80003800000 */
[----:B------:R-:W-:Y:S02]  /*8270*/  ULDC UR4, c[0x0][0xac8] ;  /* 0x0002b20000047ab9 */ /* 0x000fe40000000800 */
[----:B------:R-:W-:Y:S02]  /*8280*/  ISETP.GE.AND P5, PT, R2, UR4, PT ;  /* 0x0000000402007c0c */ /* 0x000fe4000bfa6270 */
[----:B------:R-:W-:Y:S02]  /*8290*/  ISETP.GE.AND P4, PT, R17, UR4, PT ;  /* 0x0000000411007c0c */ /* 0x000fe4000bf86270 */
[----:B------:R-:W-:Y:S02]  /*82a0*/  ISETP.GE.AND P3, PT, R16, UR4, PT ;  /* 0x0000000410007c0c */ /* 0x000fe4000bf66270 */
[----:B------:R-:W-:-:S07]  /*82b0*/  ISETP.GE.AND P2, PT, R18, UR4, PT ;  /* 0x0000000412007c0c */ /* 0x000fce000bf46270 */
[----:B-1----:R-:W-:-:S04]  /*82c0*/  @!P5 LEA R10, P6, R2, R9, 0x1 ;  /* 0x00000009020ad211 */ /* 0x002fc800078c08ff */
[----:B--2---:R-:W-:Y:S02]  /*82d0*/  @!P5 LEA.HI.X R11, R2, R5, R208, 0x1, P6 ;  /* 0x00000005020bd211 */ /* 0x004fe400030f0cd0 */
[----:B------:R-:W-:-:S03]  /*82e0*/  @!P4 LEA R14, P6, R17, R9, 0x1 ;  /* 0x00000009110ec211 */ /* 0x000fc600078c08ff */
[----:B------:R3:W-:Y:S01]  /*82f0*/  @!P5 ST.E.128 desc[UR50][R10.64], RZ ;  /* 0x000000ff0a00d985 */ /* 0x0007e2000c101d32 */
[----:B------:R-:W-:Y:S02]  /*8300*/  @!P4 LEA.HI.X R15, R17, R5, R207, 0x1, P6 ;  /* 0x00000005110fc211 */ /* 0x000fe400030f0ccf */
[----:B------:R-:W-:-:S03]  /*8310*/  @!P3 LEA R20, P6, R16, R9, 0x1 ;  /* 0x000000091014b211 */ /* 0x000fc600078c08ff */
[----:B------:R3:W-:Y:S01]  /*8320*/  @!P4 ST.E.128 desc[UR50][R14.64], RZ ;  /* 0x000000ff0e00c985 */ /* 0x0007e2000c101d32 */
[----:B------:R-:W-:Y:S02]  /*8330*/  @!P3 LEA.HI.X R21, R16, R5, R206, 0x1, P6 ;  /* 0x000000051015b211 */ /* 0x000fe400030f0cce */
[----:B------:R-:W-:-:S03]  /*8340*/  @!P2 LEA R4, P6, R18, R9, 0x1 ;  /* 0x000000091204a211 */ /* 0x000fc600078c08ff */
[----:B------:R3:W-:Y:S01]  /*8350*/  @!P3 ST.E.128 desc[UR50][R20.64], RZ ;  /* 0x000000ff1400b985 */ /* 0x0007e2000c101d32 */
[----:B------:R-:W-:-:S05]  /*8360*/  @!P2 LEA.HI.X R5, R18, R5, R205, 0x1, P6 ;  /* 0x000000051205a211 */ /* 0x000fca00030f0ccd */
[----:B------:R3:W-:Y:S04]  /*8370*/  @!P2 ST.E.128 desc[UR50][R4.64], RZ ;  /* 0x000000ff0400a985 */ /* 0x0007e8000c101d32 */
.L_x_9462:
[----:B------:R-:W-:Y:S05]  /*8380*/  BSYNC B1 ;  /* 0x0000000000017941 */ /* 0x000fea0003800000 */
.L_x_9461:
[----:B--23--:R2:W3:Y:S01]  /*8390*/  SHFL.IDX PT, R5, R3, 0x1, 0x181f ;  /* 0x00381f0003057f89 */ /* 0x00c4e200000e0000 */
[----:B------:R-:W-:Y:S03]  /*83a0*/  BSSY B1, `(.L_x_9463) ;  /* 0x0000014000017945 */ /* 0x000fe60003800000 */
[----:B-1----:R2:W1:Y:S01]  /*83b0*/  SHFL.IDX PT, R9, R6, 0x1, 0x181f ;  /* 0x00381f0006097f89 */ /* 0x00246200000e0000 */
[----:B------:R-:W-:Y:S05]  /*83c0*/  @P1 BRA `(.L_x_9464) ;  /* 0x0000000000441947 */ /* 0x000fea0003800000 */
[----:B------:R-:W-:Y:S02]  /*83d0*/  ULDC UR4, c[0x0][0xac8] ;  /* 0x0002b20000047ab9 */ /* 0x000fe40000000800 */
[----:B------:R-:W-:Y:S02]  /*83e0*/  ISETP.GE.AND P4, PT, R2, UR4, PT ;  /* 0x0000000402007c0c */ /* 0x000fe4000bf86270 */
[----:B------:R-:W-:Y:S02]  /*83f0*/  ISETP.GE.AND P3, PT, R17, UR4, PT ;  /* 0x0000000411007c0c */ /* 0x000fe4000bf66270 */
[----:B------:R-:W-:Y:S02]  /*8400*/  ISETP.GE.AND P2, PT, R16, UR4, PT ;  /* 0x0000000410007c0c */ /* 0x000fe4000bf46270 */
[----:B------:R-:W-:-:S07]  /*8410*/  ISETP.GE.AND P1, PT, R18, UR4, PT ;  /* 0x0000000412007c0c */ /* 0x000fce000bf26270 */
[CC--:B-1----:R-:W-:Y:S02]  /*8420*/  @!P4 LEA R10, P6, R2.reuse, R9.reuse, 0x1 ;  /* 0x00000009020ac211 */ /* 0x0c2fe400078c08ff */
[C---:B------:R-:W-:Y:S02]  /*8430*/  @!P3 LEA R14, P5, R17.reuse, R9, 0x1 ;  /* 0x00000009110eb211 */ /* 0x040fe400078a08ff */
[----:B---3--:R-:W-:Y:S02]  /*8440*/  @!P4 LEA.HI.X R11, R2, R5, R208, 0x1, P6 ;  /* 0x00000005020bc211 */ /* 0x008fe400030f0cd0 */
[----:B------:R-:W-:Y:S02]  /*8450*/  @!P2 LEA R20, P6, R16, R9, 0x1 ;  /* 0x000000091014a211 */ /* 0x000fe400078c08ff */
[----:B------:R-:W-:Y:S01]  /*8460*/  @!P3 LEA.HI.X R15, R17, R5, R207, 0x1, P5 ;  /* 0x00000005110fb211 */ /* 0x000fe200028f0ccf */
[----:B------:R4:W-:Y:S01]  /*8470*/  @!P4 ST.E.128 desc[UR50][R10.64], RZ ;  /* 0x000000ff0a00c985 */ /* 0x0009e2000c101d32 */
[----:B------:R-:W-:-:S02]  /*8480*/  @!P1 LEA R4, P5, R18, R9, 0x1 ;  /* 0x0000000912049211 */ /* 0x000fc400078a08ff */
[-C--:B------:R-:W-:Y:S01]  /*8490*/  @!P2 LEA.HI.X R21, R16, R5.reuse, R206, 0x1, P6 ;  /* 0x000000051015a211 */ /* 0x080fe200030f0cce */
[----:B------:R4:W-:Y:S01]  /*84a0*/  @!P3 ST.E.128 desc[UR50][R14.64], RZ ;  /* 0x000000ff0e00b985 */ /* 0x0009e2000c101d32 */
[----:B------:R-:W-:-:S03]  /*84b0*/  @!P1 LEA.HI.X R5, R18, R5, R205, 0x1, P5 ;  /* 0x0000000512059211 */ /* 0x000fc600028f0ccd */
[----:B------:R4:W-:Y:S04]  /*84c0*/  @!P2 ST.E.128 desc[UR50][R20.64], RZ ;  /* 0x000000ff1400a985 */ /* 0x0009e8000c101d32 */
[----:B------:R4:W-:Y:S02]  /*84d0*/  @!P1 ST.E.128 desc[UR50][R4.64], RZ ;  /* 0x000000ff04009985 */ /* 0x0009e4000c101d32 */
.L_x_9464:
[----:B------:R-:W-:Y:S05]  /*84e0*/  BSYNC B1 ;  /* 0x0000000000017941 */ /* 0x000fea0003800000 */
.L_x_9463:
[----:B---34-:R3:W4:Y:S01]  /*84f0*/  SHFL.IDX PT, R5, R3, 0x2, 0x181f ;  /* 0x00581f0003057f89 */ /* 0x01872200000e0000 */
        /* <DEDUP_REMOVED lines=8> */
[-C--:B-1----:R-:W-:Y:S02]  /*8580*/  @!P3 LEA R10, P6, R2, R9.reuse, 0x1 ;  /* 0x00000009020ab211 */ /* 0x082fe400078c08ff */
[CC--:B------:R-:W-:Y:S02]  /*8590*/  @!P2 LEA R14, P5, R17.reuse, R9.reuse, 0x1 ;  /* 0x00000009110ea211 */ /* 0x0c0fe400078a08ff */
[----:B------:R-:W-:Y:S02]  /*85a0*/  @!P1 LEA R20, P4, R16, R9, 0x1 ;  /* 0x0000000910149211 */ /* 0x000fe400078808ff */
[----:B----4-:R-:W-:Y:S02]  /*85b0*/  @!P3 LEA.HI.X R11, R2, R5, R208, 0x1, P6 ;  /* 0x00000005020bb211 */ /* 0x010fe400030f0cd0 */
[----:B------:R-:W-:Y:S02]  /*85c0*/  @!P0 LEA R4, P6, R18, R9, 0x1 ;  /* 0x0000000912048211 */ /* 0x000fe400078c08ff */
[-C--:B------:R-:W-:Y:S01]  /*85d0*/  @!P2 LEA.HI.X R15, R17, R5.reuse, R207, 0x1, P5 ;  /* 0x00000005110fa211 */ /* 0x080fe200028f0ccf */
[----:B------:R1:W-:Y:S01]  /*85e0*/  @!P3 ST.E.128 desc[UR50][R10.64], RZ ;  /* 0x000000ff0a00b985 */ /* 0x0003e2000c101d32 */
[----:B------:R-:W-:-:S02]  /*85f0*/  @!P1 LEA.HI.X R21, R16, R5, R206, 0x1, P4 ;  /* 0x0000000510159211 */ /* 0x000fc400020f0cce */
[----:B------:R-:W-:Y:S01]  /*8600*/  @!P0 LEA.HI.X R5, R18, R5, R205, 0x1, P6 ;  /* 0x0000000512058211 */ /* 0x000fe200030f0ccd */
[----:B------:R1:W-:Y:S04]  /*8610*/  @!P2 ST.E.128 desc[UR50][R14.64], RZ ;  /* 0x000000ff0e00a985 */ /* 0x0003e8000c101d32 */
[----:B------:R1:W-:Y:S04]  /*8620*/  @!P1 ST.E.128 desc[UR50][R20.64], RZ ;  /* 0x000000ff14009985 */ /* 0x0003e8000c101d32 */
[----:B------:R1:W-:Y:S02]  /*8630*/  @!P0 ST.E.128 desc[UR50][R4.64], RZ ;  /* 0x000000ff04008985 */ /* 0x0003e4000c101d32 */
.L_x_9466:
[----:B------:R-:W-:Y:S05]  /*8640*/  BSYNC B1 ;  /* 0x0000000000017941 */ /* 0x000fea0003800000 */
.L_x_9465:
[----:B------:R-:W-:Y:S01]  /*8650*/  VIADD R0, R8, 0x60 ;  /* 0x0000006008007836 */ /* 0x000fe20000000000 */
[----:B0-23--:R-:W0:Y:S04]  /*8660*/  SHFL.IDX PT, R3, R3, 0x3, 0x181f ;  /* 0x00781f0003037f89 */ /* 0x00de2800000e0000 */
[----:B------:R-:W-:Y:S01]  /*8670*/  ISETP.GE.AND P0, PT, R0, R13, PT ;  /* 0x0000000d0000720c */ /* 0x000fe20003f06270 */
[----:B-1--4-:R1:W2:-:S12]  /*8680*/  SHFL.IDX PT, R5, R6, 0x3, 0x181f ;  /* 0x00781f0006057f89 */ /* 0x01229800000e0000 */
[----:B-1----:R-:W-:Y:S05]  /*8690*/  @P0 BRA `(.L_x_9457) ;  /* 0x0000000000440947 */ /* 0x002fea0003800000 */
[----:B------:R-:W-:Y:S02]  /*86a0*/  ULDC UR4, c[0x0][0xac8] ;  /* 0x0002b20000047ab9 */ /* 0x000fe40000000800 */
[----:B------:R-:W-:Y:S02]  /*86b0*/  ISETP.GE.AND P3, PT, R2, UR4, PT ;  /* 0x0000000402007c0c */ /* 0x000fe4000bf66270 */
[----:B------:R-:W-:Y:S02]  /*86c0*/  ISETP.GE.AND P2, PT, R17, UR4, PT ;  /* 0x0000000411007c0c */ /* 0x000fe4000bf46270 */
[----:B------:R-:W-:Y:S02]  /*86d0*/  ISETP.GE.AND P1, PT, R16, UR4, PT ;  /* 0x0000000410007c0c */ /* 0x000fe4000bf26270 */
[----:B------:R-:W-:-:S07]  /*86e0*/  ISETP.GE.AND P0, PT, R18, UR4, PT ;  /* 0x0000000412007c0c */ /* 0x000fce000bf06270 */
[-C--:B--2---:R-:W-:Y:S02]  /*86f0*/  @!P3 LEA R8, P6, R2, R5.reuse, 0x1 ;  /* 0x000000050208b211 */ /* 0x084fe400078c08ff */
[CC--:B------:R-:W-:Y:S02]  /*8700*/  @!P2 LEA R10, P5, R17.reuse, R5.reuse, 0x1 ;  /* 0x00000005110aa211 */ /* 0x0c0fe400078a08ff */
[----:B------:R-:W-:Y:S02]  /*8710*/  @!P1 LEA R12, P4, R16, R5, 0x1 ;  /* 0x00000005100c9211 */ /* 0x000fe400078808ff */
[----:B0-----:R-:W-:Y:S02]  /*8720*/  @!P3 LEA.HI.X R9, R2, R3, R208, 0x1, P6 ;  /* 0x000000030209b211 */ /* 0x001fe400030f0cd0 */
        /* <DEDUP_REMOVED lines=8> */
.L_x_9457:
[----:B------:R-:W-:Y:S05]  /*87b0*/  BSYNC B0 ;  /* 0x0000000000007941 */ /* 0x000fea0003800000 */
.L_x_9448:
[----:B------:R-:W-:Y:S02]  /*87c0*/  ULDC UR4, c[0x0][0xc3c] ;  /* 0x00030f0000047ab9 */ /* 0x000fe40000000800 */
[----:B------:R-:W-:-:S13]  /*87d0*/  ISETP.GE.AND P0, PT, R7, UR4, PT ;  /* 0x0000000407007c0c */ /* 0x000fda000bf06270 */
[----:B------:R-:W-:Y:S05]  /*87e0*/  @!P0 BRA `(.L_x_9467) ;  /* 0xffffff8400688947 */ /* 0x000fea000383ffff */
[----:B------:R-:W-:Y:S05]  /*87f0*/  EXIT ;  /* 0x000000000000794d */ /* 0x000fea0003800000 */
.L_x_9420:
        /* <DEDUP_REMOVED lines=16> */
.L_x_9468:
        /* <DEDUP_REMOVED lines=40> */
.L_x_9474:
        /* <DEDUP_REMOVED lines=12> */
.L_x_9473:
[----:B------:R-:W-:Y:S05]  /*8c40*/  BSYNC B0 ;  /* 0x0000000000007941 */ /* 0x000fea0003800000 */
.L_x_9472:
        /* <DEDUP_REMOVED lines=21> */
.L_x_9470:
        /* <DEDUP_REMOVED lines=15> */
.L_x_9475:
        /* <DEDUP_REMOVED lines=28> */
.L_x_9471:
[----:B------:R-:W-:Y:S01]  /*9050*/  ULDC UR4, c[0x0][0xc3c] ;  /* 0x00030f0000047ab9 */ /* 0x000fe20000000800 */
[----:B------:R-:W-:Y:S02]  /*9060*/  IMAD.MOV.U32 R17, RZ, RZ, RZ ;  /* 0x000000ffff117224 */ /* 0x000fe400078e00ff */
[----:B------:R-:W-:Y:S02]  /*9070*/  IMAD.U32 R16, RZ, RZ, UR6 ;  /* 0x00000006ff107e24 */ /* 0x000fe4000f8e00ff */
[----:B------:R-:W-:Y:S02]  /*9080*/  IMAD.MOV.U32 R18, RZ, RZ, RZ ;  /* 0x000000ffff127224 */ /* 0x000fe400078e00ff */
[----:B------:R-:W-:-:S07]  /*9090*/  IMAD.U32 R19, RZ, RZ, UR4 ;  /* 0x00000004ff137e24 */ /* 0x000fce000f8e00ff */
.L_x_9476:
[----:B------:R-:W-:-:S13]  /*90a0*/  ISETP.NE.AND P0, PT, R5, RZ, PT ;  /* 0x000000ff0500720c */ /* 0x000fda0003f05270 */
[----:B------:R-:W0:Y:S01]  /*90b0*/  @!P0 S2R R3, SR_CgaCtaId ;  /* 0x0000000000038919 */ /* 0x000e220000008800 */
[----:B------:R-:W-:-:S04]  /*90c0*/  @!P0 MOV R0, 0x400 ;  /* 0x0000040000008802 */ /* 0x000fc80000000f00 */
[----:B0-----:R-:W-:-:S05]  /*90d0*/  @!P0 LEA R0, R3, R0, 0x18 ;  /* 0x0000000003008211 */ /* 0x001fca00078ec0ff */
[----:B------:R0:W-:Y:S01]  /*90e0*/  @!P0 STS.128 [R0+0x228d0], R16 ;  /* 0x0228d01000008388 */ /* 0x0001e20000000c00 */
[----:B------:R-:W-:Y:S06]  /*90f0*/  BAR.ARV 0x5, 0x180 ;  /* 0x0146000000007b1d */ /* 0x000fec0000002000 */
.L_x_9469:
        /* <DEDUP_REMOVED lines=23> */
[----:B------:R-:W-:Y:S02]  /*9270*/  LOP3.LUT R29, R29, 0x200, R0, 0xf8, !PT ;  /* 0x000002001d1d7812 */ /* 0x000fe400078ef800 */
[----:B------:R-:W-:Y:S02]  /*9280*/  LOP3.LUT R3, R0, 0x38, RZ, 0xc0, !PT ;  /* 0x0000003800037812 */ /* 0x000fe400078ec0ff */
[----:B------:R-:W-:Y:S01]  /*9290*/  LOP3.LUT R0, R4, 0x70, R2, 0xf8, !PT ;  /* 0x0000007004007812 */ /* 0x000fe200078ef802 */
[----:B------:R-:W-:Y:S01]  /*92a0*/  IMAD R37, R29, 0x2, R22 ;  /* 0x000000021d257824 */ /* 0x000fe200078e0216 */
[----:B------:R-:W-:-:S02]  /*92b0*/  LOP3.LUT R4, R3, 0x40, RZ, 0xfc, !PT ;  /* 0x0000004003047812 */ /* 0x000fc400078efcff */
[C---:B------:R-:W-:Y:S02]  /*92c0*/  LOP3.LUT R2, R3.reuse, 0x80, RZ, 0xfc, !PT ;  /* 0x0000008003027812 */ /* 0x040fe400078efcff */
[----:B---3--:R-:W-:-:S07]  /*92d0*/  LOP3.LUT R0, R3, 0xc0, RZ, 0xfc, !PT ;  /* 0x000000c003007812 */ /* 0x008fce00078efcff */
.L_x_9538:
[----:B0-----:R-:W0:Y:S02]  /*92e0*/  LDC.64 R2, c[0x0][0xc88] ;  /* 0x00032200ff027b82 */ /* 0x001e240000000a00 */
[----:B0-----:R-:W-:-:S05]  /*92f0*/  IMAD.WIDE R2, R19, 0x4, R2 ;  /* 0x0000000413027825 */ /* 0x001fca00078e0202 */
[----:B--2---:R-:W2:Y:S01]  /*9300*/  LDG.E R25, desc[UR50][R2.64] ;  /* 0x0000003202197981 */ /* 0x004ea2000c1e1900 */
[----:B------:R-:W-:Y:S05]  /*9310*/  YIELD ;  /* 0x0000000000007946 */ /* 0x000fea0003800000 */
[----:B------:R-:W-:Y:S01]  /*9320*/  ULDC.64 UR4, c[0x0][0xa28] ;  /* 0x00028a0000047ab9 */ /* 0x000fe20000000a00 */
[----:B------:R-:W-:Y:S01]  /*9330*/  MOV R30, RZ ;  /* 0x000000ff001e7202 */ /* 0x000fe20000000f00 */
[----:B------:R-:W-:Y:S01]  /*9340*/  ULDC.64 UR6, c[0x0][0xa18] ;  /* 0x0002860000067ab9 */ /* 0x000fe20000000a00 */
[----:B------:R-:W-:-:S04]  /*9350*/  ISETP.NE.U32.AND P0, PT, RZ, UR4, PT ;  /* 0x00000004ff007c0c */ /* 0x000fc8000bf05070 */
[----:B------:R-:W-:Y:S02]  /*9360*/  ISETP.NE.AND.EX P0, PT, RZ, UR5, PT, P0 ;  /* 0x00000005ff007c0c */ /* 0x000fe4000bf05300 */
        /* <DEDUP_REMOVED lines=18> */
[----:B------:R-:W2:Y:S05]  /*9490*/  @P2 LDG.E R0, desc[UR50][R2.64] ;  /* 0x0000003202002981 */ /* 0x000eaa000c1e1900 */
        /* <DEDUP_REMOVED lines=12> */
[----:B---3--:R-:W-:Y:S05]  /*9560*/  @P0 BRA `(.L_x_9478) ;  /* 0x0000000000200947 */ /* 0x008fea0003800000 */
        /* <DEDUP_REMOVED lines=8> */
.L_x_9478:
        /* <DEDUP_REMOVED lines=9> */
.L_x_9479:
[----:B------:R-:W-:Y:S02]  /*9680*/  ULDC.64 UR4, c[0x0][0xa08] ;  /* 0x0002820000047ab9 */ /* 0x000fe40000000a00 */
[----:B------:R-:W-:-:S04]  /*9690*/  ISETP.NE.U32.AND P0, PT, RZ, UR4, PT ;  /* 0x00000004ff007c0c */ /* 0x000fc8000bf05070 */
[----:B------:R-:W-:-:S13]  /*96a0*/  ISETP.NE.AND.EX P0, PT, RZ, UR5, PT, P0 ;  /* 0x00000005ff007c0c */ /* 0x000fda000bf05300 */
[----:B------:R-:W-:Y:S05]  /*96b0*/  @!P0 BRA `(.L_x_9480) ;  /* 0x0000000000148947 */ /* 0x000fea0003800000 */
[----:B------:R-:W3:Y:S02]  /*96c0*/  LDC.64 R2, c[0x0][0xa08] ;  /* 0x00028200ff027b82 */ /* 0x000ee40000000a00 */
[----:B---3--:R-:W-:-:S05]  /*96d0*/  IMAD.WIDE R2, R28, 0x4, R2 ;  /* 0x000000041c027825 */ /* 0x008fca00078e0202 */
[----:B------:R-:W3:Y:S04]  /*96e0*/  LDG.E R7, desc[UR50][R2.64] ;  /* 0x0000003202077981 */ /* 0x000ee8000c1e1900 */
[----:B012---:R-:W3:Y:S02]  /*96f0*/  LDG.E R0, desc[UR50][R2.64+0x4] ;  /* 0x0000043202007981 */ /* 0x007ee4000c1e1900 */
[----:B---3--:R-:W-:-:S07]  /*9700*/  IMAD.IADD R7, R0, 0x1, -R7 ;  /* 0x0000000100077824 */ /* 0x008fce00078e0a07 */
.L_x_9480:
[----:B-----5:R-:W-:Y:S01]  /*9710*/  IMAD.IADD R36, R7, 0x1, -R30 ;  /* 0x0000000107247824 */ /* 0x020fe200078e0a1e */
[----:B------:R-:W-:Y:S03]  /*9720*/  BSSY B7, `(.L_x_9481) ;  /* 0x0000359000077945 */ /* 0x000fe60003800000 */
[C---:B012---:R-:W-:Y:S01]  /*9730*/  VIADD R0, R36.reuse, 0x5f ;  /* 0x0000005f24007836 */ /* 0x047fe20000000000 */
        /* <DEDUP_REMOVED lines=23> */
.L_x_9482:
        /* <DEDUP_REMOVED lines=20> */
.L_x_9485:
[----:B------:R-:W-:Y:S05]  /*99f0*/  BSYNC B6 ;  /* 0x0000000000067941 */ /* 0x000fea0003800000 */
.L_x_9484:
        /* <DEDUP_REMOVED lines=20> */
.L_x_9488:
        /* <DEDUP_REMOVED lines=15> */
.L_x_9487:
[----:B------:R-:W-:Y:S05]  /*9c30*/  BSYNC B6 ;  /* 0x0000000000067941 */ /* 0x000fea0003800000 */
.L_x_9486:
[----:B------:R-:W-:Y:S01]  /*9c40*/  ULDC.64 UR4, c[0x0][0x9f8] ;  /* 0x00027e0000047ab9 */ /* 0x000fe20000000a00 */
[----:B------:R-:W1:Y:S01]  /*9c50*/  S2R R20, SR_TID.X ;  /* 0x0000000000147919 */ /* 0x000e620000002100 */
[----:B------:R-:W-:Y:S01]  /*9c60*/  ISETP.NE.U32.AND P0, PT, RZ, UR4, PT ;  /* 0x00000004ff007c0c */ /* 0x000fe2000bf05070 */
[----:B------:R-:W2:Y:S03]  /*9c70*/  LDC R9, c[0x0][0x430] ;  /* 0x00010c00ff097b82 */ /* 0x000ea60000000800 */
[----:B------:R-:W-:-:S13]  /*9c80*/  ISETP.NE.AND.EX P0, PT, RZ, UR5, PT, P0 ;  /* 0x00000005ff007c0c */ /* 0x000fda000bf05300 */
[----:B------:R-:W-:Y:S01]  /*9c90*/  @P0 IADD3 R2, P1, R27, UR4, RZ ;  /* 0x000000041b020c10 */ /* 0x000fe2000ff3e0ff */
[----:B------:R-:W3:Y:S01]  /*9ca0*/  S2R R21, SR_TID.X ;  /* 0x0000000000157919 */ /* 0x000ee20000002100 */
[----:B------:R-:W-:Y:S01]  /*9cb0*/  VIADD R8, R33, 0xffffffff ;  /* 0xffffffff21087836 */ /* 0x000fe20000000000 */
[----:B------:R-:W-:Y:S01]  /*9cc0*/  ULDC UR4, c[0x0][0x320] ;  /* 0x0000c80000047ab9 */ /* 0x000fe20000000800 */
[----:B------:R-:W-:-:S05]  /*9cd0*/  @P0 IADD3.X R3, R31, UR5, RZ, P1, !PT ;  /* 0x000000051f030c10 */ /* 0x000fca0008ffe4ff */
[----:B------:R4:W4:Y:S01]  /*9ce0*/  @P0 LDG.E R28, desc[UR50][R2.64] ;  /* 0x00000032021c0981 */ /* 0x000922000c1e1900 */
[----:B--2---:R-:W-:Y:S01]  /*9cf0*/  ISETP.NE.AND P2, PT, R9, 0x1, PT ;  /* 0x000000010900780c */ /* 0x004fe20003f45270 */
[----:B------:R-:W-:Y:S01]  /*9d00*/  IMAD.MOV.U32 R34, RZ, RZ, RZ ;  /* 0x000000ffff227224 */ /* 0x000fe200078e00ff */
[----:B------:R-:W-:Y:S02]  /*9d10*/  LOP3.LUT R23, R23, 0xffffff7f, RZ, 0xc0, !PT ;  /* 0xffffff7f17177812 */ /* 0x000fe400078ec0ff */
[----:B-1----:R-:W-:-:S04]  /*9d20*/  LOP3.LUT R20, R20, 0x7f, RZ, 0xc0, !PT ;  /* 0x0000007f14147812 */ /* 0x002fc800078ec0ff */
[----:B------:R-:W-:-:S05]  /*9d30*/  SHF.R.U32.HI R32, RZ, 0x3, R20 ;  /* 0x00000003ff207819 */ /* 0x000fca0000011614 */
[----:B------:R-:W1:Y:S01]  /*9d40*/  @P2 LDC R4, c[0x0][0x434] ;  /* 0x00010d00ff042b82 */ /* 0x000e620000000800 */
[----:B------:R-:W-:-:S07]  /*9d50*/  @P2 LOP3.LUT R23, R23, 0x80, RZ, 0xfc, !PT ;  /* 0x0000008017172812 */ /* 0x000fce00078efcff */
[----:B------:R-:W2:Y:S01]  /*9d60*/  @P2 LDC R5, c[0x0][0x438] ;  /* 0x00010e00ff052b82 */ /* 0x000ea20000000800 */
[----:B---3--:R-:W-:-:S05]  /*9d70*/  IMAD.SHL.U32 R20, R21, 0x10, RZ ;  /* 0x0000001015147824 */ /* 0x008fca00078e00ff */
[----:B------:R-:W-:Y:S02]  /*9d80*/  LOP3.LUT R20, R32, 0x70, R20, 0xf8, !PT ;  /* 0x0000007020147812 */ /* 0x000fe400078ef814 */
[----:B------:R-:W3:Y:S03]  /*9d90*/  S2R R32, SR_TID.X ;  /* 0x0000000000207919 */ /* 0x000ee60000002100 */
[----:B------:R-:W-:-:S05]  /*9da0*/  IMAD R35, R8, 0x60, R20 ;  /* 0x0000006008237824 */ /* 0x000fca00078e0214 */
[C---:B------:R-:W-:Y:S01]  /*9db0*/  ISETP.GE.AND P0, PT, R35.reuse, R36, PT ;  /* 0x000000242300720c */ /* 0x040fe20003f06270 */
[----:B------:R-:W-:-:S03]  /*9dc0*/  IMAD.IADD R35, R35, 0x1, R30 ;  /* 0x0000000123237824 */ /* 0x000fc600078e021e */
[----:B------:R-:W-:Y:S01]  /*9dd0*/  ISETP.GT.U32.OR P0, PT, R20, 0x5f, P0 ;  /* 0x0000005f1400780c */ /* 0x000fe20000704470 */
[----:B-1----:R-:W-:-:S04]  /*9de0*/  @P2 IMAD.HI.U32 R4, R35, R4, RZ ;  /* 0x0000000423042227 */ /* 0x002fc800078e00ff */
[----:B------:R-:W-:Y:S01]  /*9df0*/  IMAD.MOV.U32 R0, RZ, RZ, R35 ;  /* 0x000000ffff007224 */ /* 0x000fe200078e0023 */
[----:B--2---:R-:W-:-:S07]  /*9e00*/  @P2 SHF.R.U32.HI R0, RZ, R5, R4 ;  /* 0x00000005ff002219 */ /* 0x004fce0000011604 */
[----:B------:R-:W1:Y:S01]  /*9e10*/  @!P0 LDC.64 R4, c[0x0][0x428] ;  /* 0x00010a00ff048b82 */ /* 0x000e620000000a00 */
[--C-:B----4-:R-:W-:Y:S01]  /*9e20*/  @!P0 SHF.R.S32.HI R3, RZ, 0x1f, R0.reuse ;  /* 0x0000001fff038819 */ /* 0x110fe20000011400 */
[----:B------:R-:W-:-:S06]  /*9e30*/  @!P0 IMAD.MOV.U32 R2, RZ, RZ, R0 ;  /* 0x000000ffff028224 */ /* 0x000fcc00078e0000 */
[----:B------:R-:W2:Y:S01]  /*9e40*/  @!P0 LDC.64 R6, c[0x0][0x418] ;  /* 0x00010600ff068b82 */ /* 0x000ea20000000a00 */
[----:B---3--:R-:W-:-:S05]  /*9e50*/  IMAD.SHL.U32 R32, R32, 0x8, RZ ;  /* 0x0000000820207824 */ /* 0x008fca00078e00ff */
[----:B------:R-:W-:-:S04]  /*9e60*/  LOP3.LUT R32, R32, 0x38, RZ, 0xc0, !PT ;  /* 0x0000003820207812 */ /* 0x000fc800078ec0ff */
[----:B------:R-:W-:-:S04]  /*9e70*/  LOP3.LUT R11, R32, 0x40, RZ, 0xfc, !PT ;  /* 0x00000040200b7812 */ /* 0x000fc800078efcff */
[----:B------:R-:W-:Y:S02]  /*9e80*/  ISETP.GE.AND P3, PT, R11, UR4, PT ;  /* 0x000000040b007c0c */ /* 0x000fe4000bf66270 */
[C---:B------:R-:W-:Y:S02]  /*9e90*/  LOP3.LUT R10, R32.reuse, 0x80, RZ, 0xfc, !PT ;  /* 0x00000080200a7812 */ /* 0x040fe400078efcff */
[----:B------:R-:W-:Y:S01]  /*9ea0*/  LOP3.LUT R23, R23, 0xfffffff7, RZ, 0xc0, !PT ;  /* 0xfffffff717177812 */ /* 0x000fe200078ec0ff */
[----:B------:R-:W-:Y:S01]  /*9eb0*/  IMAD.MOV R0, RZ, RZ, -R0 ;  /* 0x000000ffff007224 */ /* 0x000fe200078e0a00 */
[----:B------:R-:W-:-:S07]  /*9ec0*/  ISETP.GE.AND P2, PT, R32, UR4, PT ;  /* 0x0000000420007c0c */ /* 0x000fce000bf46270 */
[----:B------:R-:W-:Y:S01]  /*9ed0*/  @P3 LOP3.LUT R23, R23, 0x8, RZ, 0xfc, !PT ;  /* 0x0000000817173812 */ /* 0x000fe200078efcff */
[----:B------:R-:W-:-:S03]  /*9ee0*/  IMAD R35, R9, R0, R35 ;  /* 0x0000000009237224 */ /* 0x000fc600078e0223 */
[----:B------:R-:W-:Y:S02]  /*9ef0*/  LOP3.LUT R23, R23, 0xffffffef, RZ, 0xc0, !PT ;  /* 0xffffffef17177812 */ /* 0x000fe400078ec0ff */
[----:B------:R-:W-:Y:S02]  /*9f00*/  LOP3.LUT R9, R32, 0xc0, RZ, 0xfc, !PT ;  /* 0x000000c020097812 */ /* 0x000fe400078efcff */
[----:B------:R-:W-:Y:S01]  /*9f10*/  LOP3.LUT R23, R23, 0xfffffffb, RZ, 0xc0, !PT ;  /* 0xfffffffb17177812 */ /* 0x000fe200078ec0ff */
[----:B------:R-:W-:Y:S01]  /*9f20*/  UMOV UR5, 0xffffffff ;  /* 0xffffffff00057882 */ /* 0x000fe20000000000 */
[----:B------:R-:W-:Y:S01]  /*9f30*/  SHF.R.S32.HI R31, RZ, 0x1f, R28 ;  /* 0x0000001fff1f7819 */ /* 0x000fe2000001141c */
[----:B-1----:R-:W-:-:S04]  /*9f40*/  @!P0 IMAD.WIDE.U32 R2, R28, R4, R2 ;  /* 0x000000041c028225 */ /* 0x002fc800078e0002 */
[----:B------:R-:W-:Y:S01]  /*9f50*/  @!P0 IMAD R4, R31, R4, RZ ;  /* 0x000000041f048224 */ /* 0x000fe200078e02ff */
[----:B--2---:R-:W-:-:S03]  /*9f60*/  @!P0 LEA R6, P1, R2, R6, 0x2 ;  /* 0x0000000602068211 */ /* 0x004fc600078210ff */
[----:B------:R-:W-:-:S04]  /*9f70*/  @!P0 IMAD R5, R28, R5, R4 ;  /* 0x000000051c058224 */ /* 0x000fc800078e0204 */
[----:B------:R-:W-:-:S05]  /*9f80*/  @!P0 IMAD.IADD R5, R3, 0x1, R5 ;  /* 0x0000000103058824 */ /* 0x000fca00078e0205 */
[----:B------:R-:W-:Y:S02]  /*9f90*/  @!P0 LEA.HI.X R7, R2, R7, R5, 0x2, P1 ;  /* 0x0000000702078211 */ /* 0x000fe400008f1405 */
[----:B------:R-:W-:-:S03]  /*9fa0*/  ISETP.GE.AND P1, PT, R10, UR4, PT ;  /* 0x000000040a007c0c */ /* 0x000fc6000bf26270 */
[----:B------:R1:W5:Y:S01]  /*9fb0*/  @!P0 LDG.E R34, desc[UR50][R6.64] ;  /* 0x0000003206228981 */ /* 0x000362000c1e1900 */
[----:B------:R-:W-:-:S09]  /*9fc0*/  ISETP.GE.AND P0, PT, R9, UR4, PT ;  /* 0x0000000409007c0c */ /* 0x000fd2000bf06270 */
[----:B------:R-:W-:-:S04]  /*9fd0*/  @P1 LOP3.LUT R23, R23, 0x4, RZ, 0xfc, !PT ;  /* 0x0000000417171812 */ /* 0x000fc800078efcff */
[----:B------:R-:W-:-:S04]  /*9fe0*/  @P2 LOP3.LUT R23, R23, 0x10, RZ, 0xfc, !PT ;  /* 0x0000001017172812 */ /* 0x000fc800078efcff */
[----:B------:R-:W-:-:S04]  /*9ff0*/  LOP3.LUT R23, R23, 0xfffffffd, RZ, 0xc0, !PT ;  /* 0xfffffffd17177812 */ /* 0x000fc800078ec0ff */
[----:B------:R-:W-:Y:S01]  /*a000*/  @P0 LOP3.LUT R23, R23, 0x2, RZ, 0xfc, !PT ;  /* 0x0000000217170812 */ /* 0x000fe200078efcff */
[----:B-1----:R-:W-:Y:S06]  /*a010*/  BRA.DIV UR5, `(.L_x_9489) ;  /* 0x0000003e05047947 */ /* 0x002fec000b800000 */
.L_x_9555:
[----:B------:R-:W-:Y:S01]  /*a020*/  IMAD.U32 R0, RZ, RZ, UR36 ;  /* 0x00000024ff007e24 */ /* 0x000fe2000f8e00ff */
[----:B------:R-:W-:Y:S02]  /*a030*/  ISETP.GT.U32.AND P1, PT, R20, 0x5f, PT ;  /* 0x0000005f1400780c */ /* 0x000fe40003f24070 */
[----:B------:R-:W-:Y:S02]  /*a040*/  LOP3.LUT R23, R23, 0xffffffbf, RZ, 0xc0, !PT ;  /* 0xffffffbf17177812 */ /* 0x000fe400078ec0ff */
[----:B------:R-:W-:Y:S02]  /*a050*/  ISETP.NE.AND P0, PT, R0, 0x3, PT ;  /* 0x000000030000780c */ /* 0x000fe40003f05270 */
[----:B------:R-:W-:Y:S02]  /*a060*/  SHF.R.S32.HI R27, RZ, 0x1f, R18 ;  /* 0x0000001fff1b7819 */ /* 0x000fe40000011412 */
[----:B------:R-:W-:-:S09]  /*a070*/  SEL R6, RZ, 0x1, P2 ;  /* 0x00000001ff067807 */ /* 0x000fd20001000000 */
[----:B------:R-:W-:-:S04]  /*a080*/  @P0 LOP3.LUT R23, R23, 0x40, RZ, 0xfc, !PT ;  /* 0x0000004017170812 */ /* 0x000fc800078efcff */
[----:B------:R-:W-:-:S04]  /*a090*/  LOP3.LUT R23, R23, 0xffffffdf, RZ, 0xc0, !PT ;  /* 0xffffffdf17177812 */ /* 0x000fc800078ec0ff */
[----:B------:R-:W-:Y:S01]  /*a0a0*/  @P1 LOP3.LUT R23, R23, 0x20, RZ, 0xfc, !PT ;  /* 0x0000002017171812 */ /* 0x000fe200078efcff */
[----:B------:R-:W-:Y:S06]  /*a0b0*/  @!P0 BRA `(.L_x_9490) ;  /* 0x0000000000048947 */ /* 0x000fec0003800000 */
[----:B------:R-:W-:Y:S01]  /*a0c0*/  BPT.TRAP 0x1 ;  /* 0x000000040000795c */ /* 0x000fe20000300000 */
.L_x_9490:
[----:B0-----:R-:W-:Y:S01]  /*a0d0*/  IMAD R33, R24, 0x8, R22 ;  /* 0x0000000818217824 */ /* 0x001fe200078e0216 */
[----:B------:R-:W-:Y:S01]  /*a0e0*/  SHF.L.U32 R0, R26, 0x1f, RZ ;  /* 0x0000001f1a007819 */ /* 0x000fe200000006ff */
[----:B------:R-:W-:Y:S03]  /*a0f0*/  BSSY B0, `(.L_x_9491) ;  /* 0x0000003000007945 */ /* 0x000fe60003800000 */
[----:B------:R-:W0:Y:S02]  /*a100*/  SYNCS.PHASECHK.TRANS64.TRYWAIT P0, [R33+URZ+0x22840], R0 ;  /* 0x02284000210075a7 */ /* 0x000e24000800017f */
[----:B0-----:R-:W-:Y:S05]  /*a110*/  @!P0 BRA `(.L_x_9492) ;  /* 0x0000003800f48947 */ /* 0x001fea0003800000 */
.L_x_9556:
[----:B------:R-:W-:Y:S05]  /*a120*/  BSYNC B0 ;  /* 0x0000000000007941 */ /* 0x000fea0003800000 */
.L_x_9491:
[----:B0-----:R-:W-:Y:S01]  /*a130*/  SHF.R.S32.HI R0, RZ, 0x1f, R35 ;  /* 0x0000001fff007819 */ /* 0x001fe20000011423 */
[----:B------:R-:W-:Y:S01]  /*a140*/  ULDC.64 UR4, c[0x0][0x300] ;  /* 0x0000c00000047ab9 */ /* 0x000fe20000000a00 */
[----:B-----5:R-:W-:Y:S01]  /*a150*/  SHF.R.S32.HI R4, RZ, 0x1f, R34 ;  /* 0x0000001fff047819 */ /* 0x020fe20000011422 */
[----:B------:R-:W-:Y:S01]  /*a160*/  IMAD.WIDE.U32 R2, R35, UR4, RZ ;  /* 0x0000000423027c25 */ /* 0x000fe2000f8e00ff */
[----:B------:R-:W-:Y:S01]  /*a170*/  LOP3.LUT R23, R23, 0xfffffffe, RZ, 0xc0, !PT ;  /* 0xfffffffe17177812 */ /* 0x000fe200078ec0ff */
[----:B------:R0:W-:Y:S02]  /*a180*/  STL [R1+0x1c], R0 ;  /* 0x00001c0001007387 */ /* 0x0001e40000100800 */
[----:B------:R-:W-:Y:S02]  /*a190*/  IMAD R32, R8, -0x60, R36 ;  /* 0xffffffa008207824 */ /* 0x000fe400078e0224 */
        /* <DEDUP_REMOVED lines=23> */
[----:B------:R-:W-:-:S05]  /*a310*/  IMAD.IADD R32, R32, 0x1, -R7 ;  /* 0x0000000120207824 */ /* 0x000fca00078e0a07 */
        /* <DEDUP_REMOVED lines=59> */
.L_x_9570:
[----:B------:R-:W-:-:S13]  /*a6d0*/  ISETP.GE.AND P0, PT, R32, 0x51, PT ;  /* 0x000000512000780c */ /* 0x000fda0003f06270 */
[----:B01----:R-:W-:Y:S02]  /*a6e0*/  @P0 LEA R2, P1, R9, R0, 0x1 ;  /* 0x0000000009020211 */ /* 0x003fe400078208ff */
[----:B------:R-:W-:-:S03]  /*a6f0*/  @P0 LEA R5, R5, R22, 0x1 ;  /* 0x0000001605050211 */ /* 0x000fc600078e08ff */
[----:B------:R-:W-:-:S05]  /*a700*/  @P0 IMAD.X R3, RZ, RZ, R4, P1 ;  /* 0x000000ffff030224 */ /* 0x000fca00008e0604 */
[----:B------:R-:W-:Y:S01]  /*a710*/  @!PT LDS RZ, [RZ] ;  /* 0x00000000fffff984 */ /* 0x000fe20000000800 */
[----:B------:R-:W-:Y:S01]  /*a720*/  @!PT LDS RZ, [RZ] ;  /* 0x00000000fffff984 */ /* 0x000fe20000000800 */
[----:B------:R-:W-:Y:S01]  /*a730*/  @!PT LDS RZ, [RZ] ;  /* 0x00000000fffff984 */ /* 0x000fe20000000800 */
[----:B------:R0:W-:Y:S01]  /*a740*/  @P0 LDGSTS.E.BYPASS.LTC128B.128 [R5+0x1ec00], desc[UR50][R2.64], !P2 ;  /* 0x1ec0000002050fae */ /* 0x0001e2000d101d72 */
[----:B------:R-:W-:Y:S01]  /*a750*/  PLOP3.LUT P0, PT, PT, PT, PT, 0x80, 0x0 ;  /* 0x000000000000781c */ /* 0x000fe20003f0f070 */
[----:B------:R-:W-:-:S12]  /*a760*/  NOP ;  /* 0x0000000000007918 */ /* 0x000fd80000000000 */
.L_x_9494:
        /* <DEDUP_REMOVED lines=11> */
.L_x_9495:
[----:B------:R1:W5:Y:S01]  /*a820*/  LDL.LU R4, [R1+0x4] ;  /* 0x0000040001047983 */ /* 0x0003620000300800 */
[C---:B------:R-:W-:Y:S01]  /*a830*/  LOP3.LUT P3, RZ, R23.reuse, 0x8, RZ, 0xc0, !PT ;  /* 0x0000000817ff7812 */ /* 0x040fe2000786c0ff */
[----:B------:R1:W-:Y:S02]  /*a840*/  SYNCS.ARRIVE.TRANS64.A1T0 RZ, [R33+URZ+0x22830], RZ ;  /* 0x022830ff21ff79a7 */ /* 0x0003e4000810003f */
[----:B0-----:R1:W5:Y:S01]  /*a850*/  LDL.LU R3, [R1] ;  /* 0x0000000001037983 */ /* 0x0013620000300800 */
[----:B------:R-:W-:-:S13]  /*a860*/  LOP3.LUT P2, RZ, R23, 0x4, RZ, 0xc0, !PT ;  /* 0x0000000417ff7812 */ /* 0x000fda000784c0ff */
[----:B------:R-:W-:Y:S05]  /*a870*/  WARPSYNC.ALL ;  /* 0x0000000000007948 */ /* 0x000fea0003800000 */
[----:B------:R-:W-:Y:S01]  /*a880*/  BAR.SYNC.DEFER_BLOCKING 0x8, 0x180 ;  /* 0x0206000000007b1d */ /* 0x000fe20000010000 */
[C---:B------:R-:W-:Y:S02]  /*a890*/  LOP3.LUT P1, RZ, R23.reuse, 0x100, RZ, 0xc0, !PT ;  /* 0x0000010017ff7812 */ /* 0x040fe4000782c0ff */
[----:B------:R-:W-:Y:S02]  /*a8a0*/  LOP3.LUT P0, RZ, R23, 0x2, RZ, 0xc0, !PT ;  /* 0x0000000217ff7812 */ /* 0x000fe4000780c0ff */
[----:B------:R-:W-:Y:S01]  /*a8b0*/  SEL R0, RZ, 0x2, P3 ;  /* 0x00000002ff007807 */ /* 0x000fe20001800000 */
[----:B------:R-:W-:Y:S01]  /*a8c0*/  ULDC.64 UR4, c[0x0][0x298] ;  /* 0x0000a60000047ab9 */ /* 0x000fe20000000a00 */
[----:B------:R-:W-:Y:S01]  /*a8d0*/  SEL R2, RZ, 0x4, P2 ;  /* 0x00000004ff027807 */ /* 0x000fe20001000000 */
[----:B------:R-:W-:Y:S01]  /*a8e0*/  BSSY B6, `(.L_x_9496) ;  /* 0x0000022000067945 */ /* 0x000fe20003800000 */
[----:B------:R-:W-:-:S02]  /*a8f0*/  SEL R5, R25, RZ, !P1 ;  /* 0x000000ff19057207 */ /* 0x000fc40004800000 */
[----:B------:R-:W-:Y:S02]  /*a900*/  IADD3 R0, R2, R0, R6 ;  /* 0x0000000002007210 */ /* 0x000fe40007ffe006 */
[----:B------:R-:W-:Y:S01]  /*a910*/  SEL R25, RZ, 0x8, P0 ;  /* 0x00000008ff197807 */ /* 0x000fe20000000000 */
[----:B------:R0:W-:Y:S04]  /*a920*/  STL [R1+0x18], R5 ;  /* 0x0000180501007387 */ /* 0x0001e80000100800 */
[----:B------:R-:W-:Y:S01]  /*a930*/  IMAD.IADD R25, R0, 0x1, R25 ;  /* 0x0000000100197824 */ /* 0x000fe200078e0219 */
[----:B-----5:R-:W-:Y:S02]  /*a940*/  SEL R2, R4, RZ, !P1 ;  /* 0x000000ff04027207 */ /* 0x020fe40004800000 */
[----:B------:R-:W-:Y:S01]  /*a950*/  SHF.R.S32.HI R0, RZ, 0x1f, R3 ;  /* 0x0000001fff007819 */ /* 0x000fe20000011403 */
[----:B0-----:R-:W-:-:S02]  /*a960*/  IMAD.WIDE.U32 R4, R3, UR4, RZ ;  /* 0x0000000403047c25 */ /* 0x001fc4000f8e00ff */
[----:B------:R0:W-:Y:S02]  /*a970*/  STL [R1+0x4], R2 ;  /* 0x0000040201007387 */ /* 0x0001e40000100800 */
[----:B------:R-:W-:Y:S02]  /*a980*/  IMAD R0, R0, UR4, RZ ;  /* 0x0000000400007c24 */ /* 0x000fe4000f8e02ff */
[----:B------:R2:W-:Y:S02]  /*a990*/  STL.64 [R1+0x10], R4 ;  /* 0x0000100401007387 */ /* 0x0005e40000100a00 */
[----:B------:R-:W-:Y:S02]  /*a9a0*/  IMAD R0, R3, UR5, R0 ;  /* 0x0000000503007c24 */ /* 0x000fe4000f8e0200 */
[----:B0-----:R-:W-:Y:S02]  /*a9b0*/  VIADD R2, R22, 0x18400 ;  /* 0x0001840016027836 */ /* 0x001fe40000000000 */
[----:B------:R-:W-:-:S03]  /*a9c0*/  IMAD.IADD R0, R5, 0x1, R0 ;  /* 0x0000000105007824 */ /* 0x000fc600078e0200 */
[----:B------:R-:W-:Y:S02]  /*a9d0*/  LOP3.LUT P0, RZ, R2, 0x3ff, RZ, 0xc0, !PT ;  /* 0x000003ff02ff7812 */ /* 0x000fe4000780c0ff */
[----:B------:R2:W-:Y:S11]  /*a9e0*/  STL [R1], R0 ;  /* 0x0000000001007387 */ /* 0x0005f60000100800 */
        /* <DEDUP_REMOVED lines=17> */
.L_x_9497:
[----:B------:R-:W-:Y:S05]  /*ab00*/  BSYNC B6 ;  /* 0x0000000000067941 */ /* 0x000fea0003800000 */
.L_x_9496:
[----:B------:R-:W2:Y:S01]  /*ab10*/  LDL.LU R20, [R1] ;  /* 0x0000000001147983 */ /* 0x000ea20000300800 */
[----:B------:R-:W0:Y:S01]  /*ab20*/  LDC R7, c[0x0][0x448] ;  /* 0x00011200ff077b82 */ /* 0x000e220000000800 */
[----:B------:R-:W-:Y:S02]  /*ab30*/  ULDC.64 UR4, c[0x0][0x2d8] ;  /* 0x0000b60000047ab9 */ /* 0x000fe40000000a00 */
[----:B------:R-:W2:Y:S04]  /*ab40*/  LDL.LU.64 R2, [R1+0x10] ;  /* 0x0000100001027983 */ /* 0x000ea80000300a00 */
[----:B------:R-:W3:Y:S04]  /*ab50*/  LDL.LU R4, [R1+0x4] ;  /* 0x0000040001047983 */ /* 0x000ee80000300800 */
[----:B------:R-:W4:Y:S01]  /*ab60*/  LDL.LU R21, [R1+0x18] ;  /* 0x0000180001157983 */ /* 0x000f220000300800 */
[----:B------:R-:W-:-:S02]  /*ab70*/  IMAD R0, R27, UR4, RZ ;  /* 0x000000041b007c24 */ /* 0x000fc4000f8e02ff */
[----:B------:R-:W-:Y:S01]  /*ab80*/  IMAD.SHL.U32 R17, R17, 0x80, RZ ;  /* 0x0000008011117824 */ /* 0x000fe200078e00ff */
[----:B------:R0:W5:Y:S01]  /*ab90*/  LDL R10, [R1+0x8] ;  /* 0x00000800010a7983 */ /* 0x0001620000100800 */
[----:B------:R-:W-:Y:S01]  /*aba0*/  IMAD R0, R18, UR5, R0 ;  /* 0x0000000512007c24 */ /* 0x000fe2000f8e0200 */
[----:B0-----:R-:W-:Y:S01]  /*abb0*/  ISETP.NE.AND P0, PT, R7, 0x1, PT ;  /* 0x000000010700780c */ /* 0x001fe20003f05270 */
[----:B------:R-:W0:Y:S02]  /*abc0*/  S2R R9, SR_TID.X ;  /* 0x0000000000097919 */ /* 0x000e240000002100 */
[----:B0-----:R-:W-:-:S05]  /*abd0*/  IMAD.SHL.U32 R8, R9, 0x8, RZ ;  /* 0x0000000809087824 */ /* 0x001fca00078e00ff */
[----:B------:R-:W-:Y:S01]  /*abe0*/  LOP3.LUT R8, R8, 0x38, RZ, 0xc0, !PT ;  /* 0x0000003808087812 */ /* 0x000fe200078ec0ff */
[----:B--2---:R-:W-:Y:S02]  /*abf0*/  IMAD.MOV.U32 R3, RZ, RZ, R20 ;  /* 0x000000ffff037224 */ /* 0x004fe400078e0014 */
[----:B------:R-:W0:Y:S01]  /*ac00*/  S2R R20, SR_TID.X ;  /* 0x0000000000147919 */ /* 0x000e220000002100 */
[----:B------:R-:W-:Y:S01]  /*ac10*/  IMAD.WIDE.U32 R2, R18, UR4, R2 ;  /* 0x0000000412027c25 */ /* 0x000fe2000f8e0002 */
[----:B------:R-:W-:-:S03]  /*ac20*/  ULDC.64 UR4, c[0x0][0x2e0] ;  /* 0x0000b80000047ab9 */ /* 0x000fc60000000a00 */
[----:B------:R-:W-:Y:S02]  /*ac30*/  IMAD.IADD R3, R3, 0x1, R0 ;  /* 0x0000000103037824 */ /* 0x000fe400078e0200 */
[----:B---3--:R-:W-:Y:S02]  /*ac40*/  IMAD R0, R4, UR4, RZ ;  /* 0x0000000404007c24 */ /* 0x008fe4000f8e02ff */
[C---:B----4-:R-:W-:Y:S01]  /*ac50*/  IMAD.WIDE.U32 R2, R21.reuse, UR4, R2 ;  /* 0x0000000415027c25 */ /* 0x050fe2000f8e0002 */
[----:B------:R-:W2:Y:S03]  /*ac60*/  @P0 LDC R4, c[0x0][0x44c] ;  /* 0x00011300ff040b82 */ /* 0x000ea60000000800 */
[----:B------:R-:W-:Y:S01]  /*ac70*/  IMAD R0, R21, UR5, R0 ;  /* 0x0000000515007c24 */ /* 0x000fe2000f8e0200 */
[----:B------:R-:W-:-:S03]  /*ac80*/  ULDC.64 UR4, c[0x0][0x2d0] ;  /* 0x0000b40000047ab9 */ /* 0x000fc60000000a00 */
[----:B------:R-:W-:Y:S02]  /*ac90*/  IMAD.IADD R3, R3, 0x1, R0 ;  /* 0x0000000103037824 */ /* 0x000fe400078e0200 */
        /* <DEDUP_REMOVED lines=8> */
[----:B---3--:R-:W-:-:S05]  /*ad20*/  @P0 SHF.R.U32.HI R4, RZ, R0, R6 ;  /* 0x00000000ff040219 */ /* 0x008fca0000011606 */
        /* <DEDUP_REMOVED lines=23> */
[----:B-----5:R-:W-:Y:S02]  /*aea0*/  IMAD R5, R10, R7, RZ ;  /* 0x000000070a057224 */ /* 0x020fe400078e02ff */
[----:B------:R-:W-:Y:S01]  /*aeb0*/  IMAD.IADD R17, R9, 0x1, R17 ;  /* 0x0000000109117824 */ /* 0x000fe200078e0211 */
[----:B------:R-:W2:Y:S03]  /*aec0*/  SHFL.IDX PT, R2, R4, RZ, 0x181f ;  /* 0x00181fff04027589 */ /* 0x000ea600000e0000 */
[C---:B------:R-:W-:Y:S01]  /*aed0*/  VIADD R6, R17.reuse, 0x10 ;  /* 0x0000001011067836 */ /* 0x040fe20000000000 */
[----:B------:R-:W-:-:S13]  /*aee0*/  ISETP.GE.AND P0, PT, R17, R5, PT ;  /* 0x000000051100720c */ /* 0x000fda0003f06270 */
[----:B0-----:R-:W-:-:S05]  /*aef0*/  @!P0 LEA R3, P2, R8, R3, 0x1 ;  /* 0x0000000308038211 */ /* 0x001fca00078408ff */
[----:B--2---:R-:W-:-:S05]  /*af00*/  @!P0 IMAD.X R2, RZ, RZ, R2, P2 ;  /* 0x000000ffff028224 */ /* 0x004fca00010e0602 */
[----:B------:R-:W-:-:S04]  /*af10*/  @!P0 LOP3.LUT R3, R3, R2, RZ, 0x3c, !PT ;  /* 0x0000000203038212 */ /* 0x000fc800078e3cff */
[----:B------:R-:W-:-:S04]  /*af20*/  @!P0 LOP3.LUT R2, R3, R2, RZ, 0x3c, !PT ;  /* 0x0000000203028212 */ /* 0x000fc800078e3cff */
[----:B------:R-:W-:-:S05]  /*af30*/  @!P0 LOP3.LUT R3, R3, R2, RZ, 0x3c, !PT ;  /* 0x0000000203038212 */ /* 0x000fca00078e3cff */
[----:B------:R-:W-:Y:S01]  /*af40*/  @!PT LDS RZ, [RZ] ;  /* 0x00000000fffff984 */ /* 0x000fe20000000800 */
[----:B------:R0:W-:Y:S01]  /*af50*/  @!P0 LDGSTS.E.BYPASS.LTC128B.128 [R37+0x18400], desc[UR50][R2.64], !P1 ;  /* 0x1840000002258fae */ /* 0x0001e2000c901d72 */
[----:B------:R-:W-:Y:S01]  /*af60*/  ISETP.GE.AND P0, PT, R6, R5, PT ;  /* 0x000000050600720c */ /* 0x000fe20003f06270 */
[----:B------:R-:W-:Y:S02]  /*af70*/  VIADD R6, R17, 0x20 ;  /* 0x0000002011067836 */ /* 0x000fe40000000000 */
[----:B0-----:R-:W0:Y:S04]  /*af80*/  SHFL.IDX PT, R3, R0, 0x1, 0x181f ;  /* 0x00381f0000037f89 */ /* 0x001e2800000e0000 */
[----:B------:R-:W2:Y:S06]  /*af90*/  SHFL.IDX PT, R2, R4, 0x1, 0x181f ;  /* 0x00381f0004027f89 */ /* 0x000eac00000e0000 */
[----:B0-----:R-:W-:-:S05]  /*afa0*/  @!P0 LEA R3, P2, R8, R3, 0x1 ;  /* 0x0000000308038211 */ /* 0x001fca00078408ff */
[----:B--2---:R-:W-:-:S05]  /*afb0*/  @!P0 IMAD.X R2, RZ, RZ, R2, P2 ;  /* 0x000000ffff028224 */ /* 0x004fca00010e0602 */
[----:B------:R-:W-:-:S04]  /*afc0*/  @!P0 LOP3.LUT R3, R3, R2, RZ, 0x3c, !PT ;  /* 0x0000000203038212 */ /* 0x000fc800078e3cff */
[----:B------:R-:W-:-:S04]  /*afd0*/  @!P0 LOP3.LUT R2, R3, R2, RZ, 0x3c, !PT ;  /* 0x0000000203028212 */ /* 0x000fc800078e3cff */
[----:B------:R-:W-:-:S05]  /*afe0*/  @!P0 LOP3.LUT R3, R3, R2, RZ, 0x3c, !PT ;  /* 0x0000000203038212 */ /* 0x000fca00078e3cff */
        /* <DEDUP_REMOVED lines=25> */
[----:B0-----:R-:W-:-:S04]  /*b180*/  @!P0 LEA R3, P2, R8, R3, 0x1 ;  /* 0x0000000308038211 */ /* 0x001fc800078408ff */
[----:B--2---:R-:W-:-:S04]  /*b190*/  @!P0 IADD3.X R2, RZ, R2, RZ, P2, !PT ;  /* 0x00000002ff028210 */ /* 0x004fc800017fe4ff */
        /* <DEDUP_REMOVED lines=14> */
[----:B------:R-:W-:-:S03]  /*b280*/  ISETP.GE.AND P0, PT, R6, R5, PT ;  /* 0x000000050600720c */ /* 0x000fc60003f06270 */
[----:B0-----:R-:W0:Y:S04]  /*b290*/  SHFL.IDX PT, R3, R0, 0x6, 0x181f ;  /* 0x00d81f0000037f89 */ /* 0x001e2800000e0000 */
[----:B------:R-:W2:Y:S04]  /*b2a0*/  SHFL.IDX PT, R2, R4, 0x6, 0x181f ;  /* 0x00d81f0004027f89 */ /* 0x000ea800000e0000 */
[----:B------:R-:W3:Y:S04]  /*b2b0*/  SHFL.IDX PT, R4, R4, 0x7, 0x181f ;  /* 0x00f81f0004047f89 */ /* 0x000ee800000e0000 */
[----:B------:R-:W4:Y:S01]  /*b2c0*/  SHFL.IDX PT, R0, R0, 0x7, 0x181f ;  /* 0x00f81f0000007f89 */ /* 0x000f2200000e0000 */
[----:B0-----:R-:W-:-:S05]  /*b2d0*/  @!P0 LEA R3, P2, R8, R3, 0x1 ;  /* 0x0000000308038211 */ /* 0x001fca00078408ff */
[----:B--2---:R-:W-:-:S05]  /*b2e0*/  @!P0 IMAD.X R2, RZ, RZ, R2, P2 ;  /* 0x000000ffff028224 */ /* 0x004fca00010e0602 */
[----:B------:R-:W-:-:S04]  /*b2f0*/  @!P0 LOP3.LUT R3, R3, R2, RZ, 0x3c, !PT ;  /* 0x0000000203038212 */ /* 0x000fc800078e3cff */
[----:B------:R-:W-:-:S04]  /*b300*/  @!P0 LOP3.LUT R2, R3, R2, RZ, 0x3c, !PT ;  /* 0x0000000203028212 */ /* 0x000fc800078e3cff */
[----:B------:R-:W-:-:S05]  /*b310*/  @!P0 LOP3.LUT R3, R3, R2, RZ, 0x3c, !PT ;  /* 0x0000000203038212 */ /* 0x000fca00078e3cff */
[----:B---34-:R0:W-:Y:S02]  /*b320*/  @!P0 LDGSTS.E.BYPASS.LTC128B.128 [R37+0x1b400], desc[UR50][R2.64], !P1 ;  /* 0x1b40000002258fae */ /* 0x0181e4000c901d72 */
.L_x_9587:
        /* <DEDUP_REMOVED lines=10> */
.L_x_9499:
        /* <DEDUP_REMOVED lines=18> */
.L_x_9588:
[----:B------:R-:W-:Y:S05]  /*b4f0*/  BSYNC B0 ;  /* 0x0000000000007941 */ /* 0x000fea0003800000 */
.L_x_9500:
[----:B------:R-:W-:-:S05]  /*b500*/  IMAD.U32 R0, RZ, RZ, UR36 ;  /* 0x00000024ff007e24 */ /* 0x000fca000f8e00ff */
[----:B------:R-:W-:-:S13]  /*b510*/  ISETP.NE.AND P0, PT, R0, 0x3, PT ;  /* 0x000000030000780c */ /* 0x000fda0003f05270 */
[----:B------:R-:W-:Y:S05]  /*b520*/  @!P0 BRA `(.L_x_9502) ;  /* 0x0000000000048947 */ /* 0x000fea0003800000 */
[----:B------:R-:W-:Y:S01]  /*b530*/  BPT.TRAP 0x1 ;  /* 0x000000040000795c */ /* 0x000fe20000300000 */
.L_x_9502:
[----:B------:R-:W-:Y:S01]  /*b540*/  SHF.L.U32 R0, R26, 0x1f, RZ ;  /* 0x0000001f1a007819 */ /* 0x000fe200000006ff */
[----:B------:R-:W-:Y:S03]  /*b550*/  BSSY B0, `(.L_x_9503) ;  /* 0x0000003000007945 */ /* 0x000fe60003800000 */
[----:B------:R-:W2:Y:S02]  /*b560*/  SYNCS.PHASECHK.TRANS64.TRYWAIT P0, [R33+URZ+0x22860], R0 ;  /* 0x02286000210075a7 */ /* 0x000ea4000800017f */
[----:B--2---:R-:W-:Y:S05]  /*b570*/  @!P0 BRA `(.L_x_9504) ;  /* 0x0000003800a88947 */ /* 0x004fea0003800000 */
.L_x_9589:
[----:B------:R-:W-:Y:S05]  /*b580*/  BSYNC B0 ;  /* 0x0000000000007941 */ /* 0x000fea0003800000 */
.L_x_9503:
[----:B------:R-:W2:Y:S01]  /*b590*/  LDL.LU R2, [R1+0x1c] ;  /* 0x00001c0001027983 */ /* 0x000ea20000300800 */
[----:B------:R-:W-:-:S03]  /*b5a0*/  ULDC.64 UR4, c[0x0][0x328] ;  /* 0x0000ca0000047ab9 */ /* 0x000fc60000000a00 */
[----:B------:R-:W3:Y:S01]  /*b5b0*/  LDL.LU R4, [R1+0x20] ;  /* 0x0000200001047983 */ /* 0x000ee20000300800 */
[----:B--2---:R-:W-:Y:S02]  /*b5c0*/  IMAD R0, R2, UR4, RZ ;  /* 0x0000000402007c24 */ /* 0x004fe4000f8e02ff */
[----:B0-----:R-:W-:-:S04]  /*b5d0*/  IMAD.WIDE.U32 R2, R35, UR4, RZ ;  /* 0x0000000423027c25 */ /* 0x001fc8000f8e00ff */
[----:B------:R-:W-:Y:S01]  /*b5e0*/  IMAD R5, R35, UR5, R0 ;  /* 0x0000000523057c24 */ /* 0x000fe2000f8e0200 */
        /* <DEDUP_REMOVED lines=15> */
[----:B------:R-:W-:Y:S01]  /*b6e0*/  LEA.HI.X R6, R2, UR5, R3, 0x1, P0 ;  /* 0x0000000502067c11 */ /* 0x000fe200080f0c03 */
[----:B------:R-:W-:Y:S08]  /*b6f0*/  BRA.DIV UR4, `(.L_x_9505) ;  /* 0x0000003a045c7947 */ /* 0x000ff0000b800000 */
[----:B------:R-:W0:Y:S01]  /*b700*/  S2R R2, SR_TID.X ;  /* 0x0000000000027919 */ /* 0x000e220000002100 */
[C---:B------:R-:W-:Y:S01]  /*b710*/  LOP3.LUT R7, R25.reuse, 0x1, RZ, 0xc0, !PT ;  /* 0x0000000119077812 */ /* 0x040fe200078ec0ff */
[----:B------:R-:W-:Y:S01]  /*b720*/  IMAD R4, R4, 0x2, R22 ;  /* 0x0000000204047824 */ /* 0x000fe200078e0216 */
[----:B------:R-:W-:Y:S01]  /*b730*/  LOP3.LUT P2, RZ, R25, 0x2, RZ, 0xc0, !PT ;  /* 0x0000000219ff7812 */ /* 0x000fe2000784c0ff */
[----:B------:R-:W2:Y:S01]  /*b740*/  SHFL.IDX PT, R14, R5, RZ, 0x181f ;  /* 0x00181fff050e7589 */ /* 0x000ea200000e0000 */
[----:B------:R-:W-:Y:S02]  /*b750*/  ISETP.NE.U32.AND P3, PT, R7, 0x1, PT ;  /* 0x000000010700780c */ /* 0x000fe40003f65070 */
[----:B------:R-:W-:Y:S01]  /*b760*/  LOP3.LUT P1, RZ, R25, 0x4, RZ, 0xc0, !PT ;  /* 0x0000000419ff7812 */ /* 0x000fe2000782c0ff */
[----:B------:R-:W3:Y:S01]  /*b770*/  SHFL.IDX PT, R3, R6, RZ, 0x181f ;  /* 0x00181fff06037589 */ /* 0x000ee200000e0000 */
[----:B0-----:R-:W-:-:S05]  /*b780*/  IMAD.SHL.U32 R2, R2, 0x8, RZ ;  /* 0x0000000802027824 */ /* 0x001fca00078e00ff */
[----:B------:R-:W-:-:S05]  /*b790*/  LOP3.LUT R2, R2, 0x38, RZ, 0xc0, !PT ;  /* 0x0000003802027812 */ /* 0x000fca00078ec0ff */
[----:B------:R-:W-:-:S05]  /*b7a0*/  IMAD.SHL.U32 R0, R2, 0x2, RZ ;  /* 0x0000000202007824 */ /* 0x000fca00078e00ff */
[----:B--2---:R-:W-:Y:S02]  /*b7b0*/  IADD3 R2, P0, R14, R0, RZ ;  /* 0x000000000e027210 */ /* 0x004fe40007f1e0ff */
[----:B------:R-:W0:Y:S03]  /*b7c0*/  SHFL.IDX PT, R14, R5, 0x1, 0x181f ;  /* 0x00381f00050e7f89 */ /* 0x000e2600000e0000 */
[----:B---3--:R-:W-:Y:S01]  /*b7d0*/  IMAD.X R3, RZ, RZ, R3, P0 ;  /* 0x000000ffff037224 */ /* 0x008fe200000e0603 */
[----:B------:R-:W-:-:S13]  /*b7e0*/  ISETP.LT.OR P0, PT, R32, 0x1, P3 ;  /* 0x000000012000780c */ /* 0x000fda0001f01670 */
[----:B------:R-:W-:Y:S01]  /*b7f0*/  LDGSTS.E.BYPASS.LTC128B.128 [R4+0x400], desc[UR50][R2.64], !P0 ;  /* 0x0040000002047fae */ /* 0x000fe2000c101d72 */
[----:B------:R-:W-:-:S13]  /*b800*/  ISETP.LT.OR P0, PT, R32, 0x1, !P2 ;  /* 0x000000012000780c */ /* 0x000fda0005701670 */
[----:B------:R-:W-:Y:S01]  /*b810*/  LDGSTS.E.BYPASS.LTC128B.128 [R4+0x3400], desc[UR50][R2.64+0x80], !P0 ;  /* 0x0340008002047fae */ /* 0x000fe2000c101d72 */
[----:B------:R-:W-:-:S13]  /*b820*/  ISETP.LT.OR P0, PT, R32, 0x1, !P1 ;  /* 0x000000012000780c */ /* 0x000fda0004f01670 */
[----:B------:R-:W-:Y:S01]  /*b830*/  LDGSTS.E.BYPASS.LTC128B.128 [R4+0x6400], desc[UR50][R2.64+0x100], !P0 ;  /* 0x0640010002047fae */ /* 0x000fe2000c101d72 */
[----:B------:R-:W-:-:S04]  /*b840*/  LOP3.LUT P0, RZ, R25, 0x8, RZ, 0xc0, !PT ;  /* 0x0000000819ff7812 */ /* 0x000fc8000780c0ff */
[----:B------:R-:W-:-:S13]  /*b850*/  ISETP.LT.OR P4, PT, R32, 0x1, !P0 ;  /* 0x000000012000780c */ /* 0x000fda0004781670 */
[----:B------:R2:W-:Y:S04]  /*b860*/  LDGSTS.E.BYPASS.LTC128B.128 [R4+0x9400], desc[UR50][R2.64+0x180], !P4 ;  /* 0x0940018002047fae */ /* 0x0005e8000e101d72 */
[----:B--2---:R-:W2:Y:S01]  /*b870*/  SHFL.IDX PT, R3, R6, 0x1, 0x181f ;  /* 0x00381f0006037f89 */ /* 0x004ea200000e0000 */
[----:B0-----:R-:W-:-:S03]  /*b880*/  IADD3 R2, P4, R14, R0, RZ ;  /* 0x000000000e027210 */ /* 0x001fc60007f9e0ff */
[----:B------:R-:W0:Y:S02]  /*b890*/  SHFL.IDX PT, R14, R5, 0x2, 0x181f ;  /* 0x00581f00050e7f89 */ /* 0x000e2400000e0000 */
[----:B--2---:R-:W-:Y:S01]  /*b8a0*/  IMAD.X R3, RZ, RZ, R3, P4 ;  /* 0x000000ffff037224 */ /* 0x004fe200020e0603 */
[----:B------:R-:W-:-:S13]  /*b8b0*/  ISETP.LT.OR P4, PT, R32, 0x11, P3 ;  /* 0x000000112000780c */ /* 0x000fda0001f81670 */
[----:B------:R-:W-:Y:S01]  /*b8c0*/  LDGSTS.E.BYPASS.LTC128B.128 [R4+0xc00], desc[UR50][R2.64], !P4 ;  /* 0x00c0000002047fae */ /* 0x000fe2000e101d72 */
[----:B------:R-:W-:-:S13]  /*b8d0*/  ISETP.LT.OR P4, PT, R32, 0x11, !P2 ;  /* 0x000000112000780c */ /* 0x000fda0005781670 */
[----:B------:R-:W-:Y:S01]  /*b8e0*/  LDGSTS.E.BYPASS.LTC128B.128 [R4+0x3c00], desc[UR50][R2.64+0x80], !P4 ;  /* 0x03c0008002047fae */ /* 0x000fe2000e101d72 */
[----:B------:R-:W-:-:S13]  /*b8f0*/  ISETP.LT.OR P4, PT, R32, 0x11, !P1 ;  /* 0x000000112000780c */ /* 0x000fda0004f81670 */
[----:B------:R-:W-:Y:S01]  /*b900*/  LDGSTS.E.BYPASS.LTC128B.128 [R4+0x6c00], desc[UR50][R2.64+0x100], !P4 ;  /* 0x06c0010002047fae */ /* 0x000fe2000e101d72 */
[----:B------:R-:W-:-:S13]  /*b910*/  ISETP.LT.OR P4, PT, R32, 0x11, !P0 ;  /* 0x000000112000780c */ /* 0x000fda0004781670 */
[----:B------:R2:W-:Y:S01]  /*b920*/  LDGSTS.E.BYPASS.LTC128B.128 [R4+0x9c00], desc[UR50][R2.64+0x180], !P4 ;  /* 0x09c0018002047fae */ /* 0x0005e2000e101d72 */
[----:B0-----:R-:W-:-:S03]  /*b930*/  IADD3 R8, P4, R14, R0, RZ ;  /* 0x000000000e087210 */ /* 0x001fc60007f9e0ff */
[----:B------:R-:W-:Y:S04]  /*b940*/  SHFL.IDX PT, R14, R5, 0x3, 0x181f ;  /* 0x00781f00050e7f89 */ /* 0x000fe800000e0000 */
[----:B--2---:R-:W0:Y:S02]  /*b950*/  SHFL.IDX PT, R3, R6, 0x2, 0x181f ;  /* 0x00581f0006037f89 */ /* 0x004e2400000e0000 */
[----:B0-----:R-:W-:Y:S01]  /*b960*/  IMAD.X R9, RZ, RZ, R3, P4 ;  /* 0x000000ffff097224 */ /* 0x001fe200020e0603 */
[----:B------:R-:W-:Y:S01]  /*b970*/  ISETP.LT.OR P4, PT, R32, 0x21, P3 ;  /* 0x000000212000780c */ /* 0x000fe20001f81670 */
[----:B------:R-:W0:-:S12]  /*b980*/  SHFL.IDX PT, R3, R6, 0x3, 0x181f ;  /* 0x00781f0006037f89 */ /* 0x000e1800000e0000 */
[----:B------:R-:W-:Y:S01]  /*b990*/  LDGSTS.E.BYPASS.LTC128B.128 [R4+0x1400], desc[UR50][R8.64], !P4 ;  /* 0x0140000008047fae */ /* 0x000fe2000e101d72 */
[----:B------:R-:W-:-:S13]  /*b9a0*/  ISETP.LT.OR P4, PT, R32, 0x21, !P2 ;  /* 0x000000212000780c */ /* 0x000fda0005781670 */
[----:B------:R-:W-:Y:S01]  /*b9b0*/  LDGSTS.E.BYPASS.LTC128B.128 [R4+0x4400], desc[UR50][R8.64+0x80], !P4 ;  /* 0x0440008008047fae */ /* 0x000fe2000e101d72 */
[----:B------:R-:W-:-:S13]  /*b9c0*/  ISETP.LT.OR P4, PT, R32, 0x21, !P1 ;  /* 0x000000212000780c */ /* 0x000fda0004f81670 */
[----:B------:R-:W-:Y:S01]  /*b9d0*/  LDGSTS.E.BYPASS.LTC128B.128 [R4+0x7400], desc[UR50][R8.64+0x100], !P4 ;  /* 0x0740010008047fae */ /* 0x000fe2000e101d72 */
[----:B------:R-:W-:-:S13]  /*b9e0*/  ISETP.LT.OR P4, PT, R32, 0x21, !P0 ;  /* 0x000000212000780c */ /* 0x000fda0004781670 */
[----:B------:R-:W-:Y:S01]  /*b9f0*/  LDGSTS.E.BYPASS.LTC128B.128 [R4+0xa400], desc[UR50][R8.64+0x180], !P4 ;  /* 0x0a40018008047fae */ /* 0x000fe2000e101d72 */
[----:B------:R-:W-:-:S03]  /*ba00*/  IADD3 R2, P4, R14, R0, RZ ;  /* 0x000000000e027210 */ /* 0x000fc60007f9e0ff */
[----:B------:R-:W2:Y:S02]  /*ba10*/  SHFL.IDX PT, R14, R5, 0x4, 0x181f ;  /* 0x00981f00050e7f89 */ /* 0x000ea400000e0000 */
[----:B0-----:R-:W-:Y:S01]  /*ba20*/  IMAD.X R3, RZ, RZ, R3, P4 ;  /* 0x000000ffff037224 */ /* 0x001fe200020e0603 */
[----:B------:R-:W-:-:S13]  /*ba30*/  ISETP.LT.OR P4, PT, R32, 0x31, P3 ;  /* 0x000000312000780c */ /* 0x000fda0001f81670 */
[----:B------:R-:W-:Y:S01]  /*ba40*/  LDGSTS.E.BYPASS.LTC128B.128 [R4+0x1c00], desc[UR50][R2.64], !P4 ;  /* 0x01c0000002047fae */ /* 0x000fe2000e101d72 */
[----:B------:R-:W-:-:S13]  /*ba50*/  ISETP.LT.OR P4, PT, R32, 0x31, !P2 ;  /* 0x000000312000780c */ /* 0x000fda0005781670 */
[----:B------:R-:W-:Y:S01]  /*ba60*/  LDGSTS.E.BYPASS.LTC128B.128 [R4+0x4c00], desc[UR50][R2.64+0x80], !P4 ;  /* 0x04c0008002047fae */ /* 0x000fe2000e101d72 */
[----:B------:R-:W-:-:S13]  /*ba70*/  ISETP.LT.OR P4, PT, R32, 0x31, !P1 ;  /* 0x000000312000780c */ /* 0x000fda0004f81670 */
[----:B------:R-:W-:Y:S01]  /*ba80*/  LDGSTS.E.BYPASS.LTC128B.128 [R4+0x7c00], desc[UR50][R2.64+0x100], !P4 ;  /* 0x07c0010002047fae */ /* 0x000fe2000e101d72 */
[----:B------:R-:W-:-:S13]  /*ba90*/  ISETP.LT.OR P4, PT, R32, 0x31, !P0 ;  /* 0x000000312000780c */ /* 0x000fda0004781670 */
[----:B------:R0:W-:Y:S04]  /*baa0*/  LDGSTS.E.BYPASS.LTC128B.128 [R4+0xac00], desc[UR50][R2.64+0x180], !P4 ;  /* 0x0ac0018002047fae */ /* 0x0001e8000e101d72 */
[----:B0-----:R-:W0:Y:S01]  /*bab0*/  SHFL.IDX PT, R3, R6, 0x4, 0x181f ;  /* 0x00981f0006037f89 */ /* 0x001e2200000e0000 */
[----:B--2---:R-:W-:-:S03]  /*bac0*/  IADD3 R2, P4, R14, R0, RZ ;  /* 0x000000000e027210 */ /* 0x004fc60007f9e0ff */
[----:B------:R-:W2:Y:S04]  /*bad0*/  SHFL.IDX PT, R6, R6, 0x5, 0x181f ;  /* 0x00b81f0006067f89 */ /* 0x000ea800000e0000 */
[----:B------:R3:W4:Y:S01]  /*bae0*/  SHFL.IDX PT, R14, R5, 0x5, 0x181f ;  /* 0x00b81f00050e7f89 */ /* 0x00072200000e0000 */
[----:B0-----:R-:W-:Y:S01]  /*baf0*/  IMAD.X R3, RZ, RZ, R3, P4 ;  /* 0x000000ffff037224 */ /* 0x001fe200020e0603 */
[----:B------:R-:W-:-:S13]  /*bb00*/  ISETP.LT.OR P4, PT, R32, 0x41, P3 ;  /* 0x000000412000780c */ /* 0x000fda0001f81670 */
[----:B------:R3:W-:Y:S01]  /*bb10*/  LDGSTS.E.BYPASS.LTC128B.128 [R4+0x2400], desc[UR50][R2.64], !P4 ;  /* 0x0240000002047fae */ /* 0x0007e2000e101d72 */
[----:B------:R-:W-:-:S13]  /*bb20*/  ISETP.LT.OR P4, PT, R32, 0x41, !P2 ;  /* 0x000000412000780c */ /* 0x000fda0005781670 */
[----:B------:R3:W-:Y:S01]  /*bb30*/  LDGSTS.E.BYPASS.LTC128B.128 [R4+0x5400], desc[UR50][R2.64+0x80], !P4 ;  /* 0x0540008002047fae */ /* 0x0007e2000e101d72 */
[----:B------:R-:W-:-:S13]  /*bb40*/  ISETP.LT.OR P4, PT, R32, 0x41, !P1 ;  /* 0x000000412000780c */ /* 0x000fda0004f81670 */
[----:B------:R3:W-:Y:S01]  /*bb50*/  LDGSTS.E.BYPASS.LTC128B.128 [R4+0x8400], desc[UR50][R2.64+0x100], !P4 ;  /* 0x0840010002047fae */ /* 0x0007e2000e101d72 */
[----:B------:R-:W-:-:S13]  /*bb60*/  ISETP.LT.OR P4, PT, R32, 0x41, !P0 ;  /* 0x000000412000780c */ /* 0x000fda0004781670 */
[----:B--2-4-:R3:W-:Y:S02]  /*bb70*/  LDGSTS.E.BYPASS.LTC128B.128 [R4+0xb400], desc[UR50][R2.64+0x180], !P4 ;  /* 0x0b40018002047fae */ /* 0x0147e4000e101d72 */
.L_x_9603:
[C---:B------:R-:W-:Y:S02]  /*bb80*/  ISETP.LT.OR P3, PT, R32.reuse, 0x51, P3 ;  /* 0x000000512000780c */ /* 0x040fe40001f61670 */
[C---:B------:R-:W-:Y:S02]  /*bb90*/  ISETP.LT.OR P2, PT, R32.reuse, 0x51, !P2 ;  /* 0x000000512000780c */ /* 0x040fe40005741670 */
[----:B------:R-:W-:Y:S02]  /*bba0*/  ISETP.LT.OR P1, PT, R32, 0x51, !P1 ;  /* 0x000000512000780c */ /* 0x000fe40004f21670 */
[----:B0--3--:R-:W-:Y:S02]  /*bbb0*/  IADD3 R2, P4, R14, R0, RZ ;  /* 0x000000000e027210 */ /* 0x009fe40007f9e0ff */
[----:B------:R-:W-:-:S03]  /*bbc0*/  ISETP.LT.OR P0, PT, R32, 0x51, !P0 ;  /* 0x000000512000780c */ /* 0x000fc60004701670 */
[----:B------:R-:W-:-:S05]  /*bbd0*/  IMAD.X R3, RZ, RZ, R6, P4 ;  /* 0x000000ffff037224 */ /* 0x000fca00020e0606 */
[----:B------:R-:W-:Y:S01]  /*bbe0*/  @!PT LDS RZ, [RZ] ;  /* 0x00000000fffff984 */ /* 0x000fe20000000800 */
[----:B------:R-:W-:Y:S01]  /*bbf0*/  @!PT LDS RZ, [RZ] ;  /* 0x00000000fffff984 */ /* 0x000fe20000000800 */
[----:B------:R-:W-:Y:S01]  /*bc00*/  @!PT LDS RZ, [RZ] ;  /* 0x00000000fffff984 */ /* 0x000fe20000000800 */
[----:B------:R0:W-:Y:S04]  /*bc10*/  LDGSTS.E.BYPASS.LTC128B.128 [R4+0x2c00], desc[UR50][R2.64], !P3 ;  /* 0x02c0000002047fae */ /* 0x0001e8000d901d72 */
[----:B------:R0:W-:Y:S04]  /*bc20*/  LDGSTS.E.BYPASS.LTC128B.128 [R4+0x5c00], desc[UR50][R2.64+0x80], !P2 ;  /* 0x05c0008002047fae */ /* 0x0001e8000d101d72 */
[----:B------:R0:W-:Y:S04]  /*bc30*/  LDGSTS.E.BYPASS.LTC128B.128 [R4+0x8c00], desc[UR50][R2.64+0x100], !P1 ;  /* 0x08c0010002047fae */ /* 0x0001e8000c901d72 */
[----:B------:R0:W-:Y:S01]  /*bc40*/  LDGSTS.E.BYPASS.LTC128B.128 [R4+0xbc00], desc[UR50][R2.64+0x180], !P0 ;  /* 0x0bc0018002047fae */ /* 0x0001e2000c101d72 */
[----:B------:R-:W-:Y:S01]  /*bc50*/  PLOP3.LUT P0, PT, PT, PT, PT, 0x80, 0x0 ;  /* 0x000000000000781c */ /* 0x000fe20003f0f070 */
[----:B------:R-:W-:-:S12]  /*bc60*/  NOP ;  /* 0x0000000000007918 */ /* 0x000fd80000000000 */
.L_x_9506:
        /* <DEDUP_REMOVED lines=11> */
.L_x_9507:
[----:B------:R-:W-:Y:S01]  /*bd20*/  ISETP.GE.AND P0, PT, R36, 0x61, PT ;  /* 0x000000612400780c */ /* 0x000fe20003f06270 */
[----:B------:R0:W-:Y:S01]  /*bd30*/  SYNCS.ARRIVE.TRANS64.A1T0 RZ, [R33+URZ+0x22850], RZ ;  /* 0x022850ff21ff79a7 */ /* 0x0001e2000810003f */
[----:B------:R-:W-:Y:S11]  /*bd40*/  BSSY B0, `(.L_x_9508) ;  /* 0x00000df000007945 */ /* 0x000ff60003800000 */
[----:B0-----:R-:W-:Y:S05]  /*bd50*/  @!P0 BRA `(.L_x_9509) ;  /* 0x0000000c00748947 */ /* 0x001fea0003800000 */
[----:B------:R-:W2:Y:S02]  /*bd60*/  LDL.LU R2, [R1+0x28] ;  /* 0x0000280001027983 */ /* 0x000ea40000300800 */
[----:B--2---:R-:W-:-:S07]  /*bd70*/  VIADD R21, R2, 0xfffffffe ;  /* 0xfffffffe02157836 */ /* 0x004fce0000000000 */
.L_x_9522:
[----:B0-----:R-:W0:Y:S01]  /*bd80*/  S2R R2, SR_TID.X ;  /* 0x0000000000027919 */ /* 0x001e220000002100 */
[----:B------:R-:W-:Y:S02]  /*bd90*/  IMAD R8, R21, 0x60, R30 ;  /* 0x0000006015087824 */ /* 0x000fe400078e021e */
        /* <DEDUP_REMOVED lines=9> */
[----:B--2---:R-:W2:Y:S01]  /*be30*/  @!P1 LDC.64 R4, c[0x0][0x428] ;  /* 0x00010a00ff049b82 */ /* 0x004ea20000000a00 */
[----:B0-----:R-:W-:-:S13]  /*be40*/  ISETP.NE.AND P0, PT, R3, 0x1, PT ;  /* 0x000000010300780c */ /* 0x001fda0003f05270 */
[----:B------:R-:W0:Y:S08]  /*be50*/  @P0 LDC R3, c[0x0][0x434] ;  /* 0x00010d00ff030b82 */ /* 0x000e300000000800 */
[----:B------:R-:W3:Y:S01]  /*be60*/  @P0 LDC R7, c[0x0][0x438] ;  /* 0x00010e00ff070b82 */ /* 0x000ee20000000800 */
[----:B0-----:R-:W-:-:S05]  /*be70*/  @P0 IMAD.HI.U32 R2, R8, R3, RZ ;  /* 0x0000000308020227 */ /* 0x001fca00078e00ff */
[----:B---3--:R-:W-:Y:S01]  /*be80*/  @P0 SHF.R.U32.HI R9, RZ, R7, R2 ;  /* 0x00000007ff090219 */ /* 0x008fe20000011602 */
[----:B--2---:R-:W-:Y:S01]  /*be90*/  @!P1 IMAD R2, R31, R4, RZ ;  /* 0x000000041f029224 */ /* 0x004fe200078e02ff */
[----:B------:R-:W0:Y:S02]  /*bea0*/  @!P1 LDC.64 R6, c[0x0][0x418] ;  /* 0x00010600ff069b82 */ /* 0x000e240000000a00 */
[--C-:B------:R-:W-:Y:S01]  /*beb0*/  @!P1 SHF.R.S32.HI R3, RZ, 0x1f, R9.reuse ;  /* 0x0000001fff039819 */ /* 0x100fe20000011409 */
[----:B------:R-:W-:Y:S02]  /*bec0*/  @!P1 IMAD R5, R28, R5, R2 ;  /* 0x000000051c059224 */ /* 0x000fe400078e0202 */
[----:B------:R-:W-:-:S04]  /*bed0*/  @!P1 IMAD.MOV.U32 R2, RZ, RZ, R9 ;  /* 0x000000ffff029224 */ /* 0x000fc800078e0009 */
[----:B------:R-:W-:-:S04]  /*bee0*/  @!P1 IMAD.WIDE.U32 R2, R28, R4, R2 ;  /* 0x000000041c029225 */ /* 0x000fc800078e0002 */
[----:B------:R-:W-:Y:S02]  /*bef0*/  @!P1 IMAD.IADD R3, R5, 0x1, R3 ;  /* 0x0000000105039824 */ /* 0x000fe400078e0203 */
[----:B------:R-:W-:Y:S02]  /*bf00*/  IMAD.MOV.U32 R4, RZ, RZ, RZ ;  /* 0x000000ffff047224 */ /* 0x000fe400078e00ff */
[----:B------:R-:W-:Y:S01]  /*bf10*/  IMAD.U32 R10, RZ, RZ, UR36 ;  /* 0x00000024ff0a7e24 */ /* 0x000fe2000f8e00ff */
[----:B0-----:R-:W-:-:S04]  /*bf20*/  @!P1 LEA R6, P0, R2, R6, 0x2 ;  /* 0x0000000602069211 */ /* 0x001fc800078010ff */
[----:B------:R-:W-:Y:S01]  /*bf30*/  @!P1 LEA.HI.X R7, R2, R7, R3, 0x2, P0 ;  /* 0x0000000702079211 */ /* 0x000fe200000f1403 */
[----:B------:R-:W-:Y:S01]  /*bf40*/  IMAD.MOV R5, RZ, RZ, -R9 ;  /* 0x000000ffff057224 */ /* 0x000fe200078e0a09 */
[----:B------:R-:W-:-:S03]  /*bf50*/  ISETP.NE.AND P0, PT, R24, 0x2, PT ;  /* 0x000000021800780c */ /* 0x000fc60003f05270 */
[----:B------:R0:W5:Y:S01]  /*bf60*/  @!P1 LDG.E R4, desc[UR50][R6.64] ;  /* 0x0000003206049981 */ /* 0x000162000c1e1900 */
[----:B------:R-:W-:Y:S01]  /*bf70*/  ISETP.NE.AND P1, PT, R10, 0x3, PT ;  /* 0x000000030a00780c */ /* 0x000fe20003f25270 */
[----:B------:R-:W-:Y:S05]  /*bf80*/  YIELD ;  /* 0x0000000000007946 */ /* 0x000fea0003800000 */
[----:B------:R-:W-:Y:S01]  /*bf90*/  ULDC UR4, c[0x0][0x430] ;  /* 0x00010c0000047ab9 */ /* 0x000fe20000000800 */
[----:B------:R-:W-:Y:S01]  /*bfa0*/  SEL R3, RZ, 0x1, P0 ;  /* 0x00000001ff037807 */ /* 0x000fe20000000000 */
[----:B------:R-:W-:Y:S01]  /*bfb0*/  IMAD R5, R5, UR4, R8 ;  /* 0x0000000405057c24 */ /* 0x000fe2000f8e0208 */
[----:B------:R-:W-:Y:S01]  /*bfc0*/  MOV R2, R21 ;  /* 0x0000001500027202 */ /* 0x000fe20000000f00 */
[----:B------:R-:W-:Y:S01]  /*bfd0*/  VIADD R21, R21, 0xffffffff ;  /* 0xffffffff15157836 */ /* 0x000fe20000000000 */
[----:B------:R-:W-:-:S02]  /*bfe0*/  SEL R24, R24, RZ, P0 ;  /* 0x000000ff18187207 */ /* 0x000fc40000000000 */
[----:B------:R-:W-:Y:S02]  /*bff0*/  LOP3.LUT R26, R26, R3, RZ, 0x3c, !PT ;  /* 0x000000031a1a7212 */ /* 0x000fe400078e3cff */
[----:B------:R-:W-:Y:S01]  /*c000*/  ISETP.GT.AND P2, PT, R2, RZ, PT ;  /* 0x000000ff0200720c */ /* 0x000fe20003f44270 */
[----:B0-----:R-:W-:-:S12]  /*c010*/  @!P1 BRA `(.L_x_9510) ;  /* 0x0000000000049947 */ /* 0x001fd80003800000 */
[----:B------:R-:W-:Y:S01]  /*c020*/  BPT.TRAP 0x1 ;  /* 0x000000040000795c */ /* 0x000fe20000300000 */
.L_x_9510:
[----:B------:R-:W-:Y:S01]  /*c030*/  IMAD R10, R24, 0x8, R22 ;  /* 0x00000008180a7824 */ /* 0x000fe200078e0216 */
[----:B------:R-:W-:Y:S01]  /*c040*/  SHF.L.U32 R20, R26, 0x1f, RZ ;  /* 0x0000001f1a147819 */ /* 0x000fe200000006ff */
[----:B------:R-:W-:Y:S01]  /*c050*/  BSSY B1, `(.L_x_9511) ;  /* 0x0000004000017945 */ /* 0x000fe20003800000 */
[----:B------:R-:W-:Y:S02]  /*c060*/  SHF.R.S32.HI R9, RZ, 0x1f, R5 ;  /* 0x0000001fff097819 */ /* 0x000fe40000011405 */
[----:B------:R-:W0:Y:S02]  /*c070*/  SYNCS.PHASECHK.TRANS64.TRYWAIT P0, [R10+URZ+0x22840], R20 ;  /* 0x022840140a0075a7 */ /* 0x000e24000800017f */
[----:B0-----:R-:W-:Y:S05]  /*c080*/  @!P0 BRA `(.L_x_9512) ;  /* 0x0000003800408947 */ /* 0x001fea0003800000 */
.L_x_9604:
[----:B------:R-:W-:Y:S05]  /*c090*/  BSYNC B1 ;  /* 0x0000000000017941 */ /* 0x000fea0003800000 */
.L_x_9511:
        /* <DEDUP_REMOVED lines=24> */
[----:B------:R-:W-:-:S03]  /*c220*/  IMAD R7, R7, 0x2, R22 ;  /* 0x0000000207077824 */ /* 0x000fc600078e0216 */
[----:B------:R-:W3:Y:S04]  /*c230*/  SHFL.IDX PT, R3, R8, RZ, 0x181f ;  /* 0x00181fff08037589 */ /* 0x000ee800000e0000 */
[----:B------:R-:W-:Y:S01]  /*c240*/  SHFL.IDX PT, R14, R6, 0x5, 0x181f ;  /* 0x00b81f00060e7f89 */ /* 0x000fe200000e0000 */
[----:B--2---:R-:W-:-:S05]  /*c250*/  IADD3 R2, P0, R2, R0, RZ ;  /* 0x0000000002027210 */ /* 0x004fca0007f1e0ff */
[----:B---3--:R-:W-:-:S05]  /*c260*/  IMAD.X R3, RZ, RZ, R3, P0 ;  /* 0x000000ffff037224 */ /* 0x008fca00000e0603 */
[----:B------:R2:W-:Y:S04]  /*c270*/  LDGSTS.E.BYPASS.LTC128B.128 [R7+0x1c400], desc[UR50][R2.64], !P1 ;  /* 0x1c40000002077fae */ /* 0x0005e8000c901d72 */
[----:B--2---:R-:W2:Y:S04]  /*c280*/  SHFL.IDX PT, R2, R6, 0x1, 0x181f ;  /* 0x00381f0006027f89 */ /* 0x004ea800000e0000 */
[----:B------:R-:W3:Y:S01]  /*c290*/  SHFL.IDX PT, R3, R8, 0x1, 0x181f ;  /* 0x00381f0008037f89 */ /* 0x000ee200000e0000 */
        /* <DEDUP_REMOVED lines=18> */
[----:B----4-:R2:W-:Y:S03]  /*c3c0*/  LDGSTS.E.BYPASS.LTC128B.128 [R7+0x1e400], desc[UR50][R2.64], !P1 ;  /* 0x1e40000002077fae */ /* 0x0105e6000c901d72 */
.L_x_9618:
        /* <DEDUP_REMOVED lines=8> */
.L_x_9514:
        /* <DEDUP_REMOVED lines=11> */
.L_x_9515:
[----:B------:R2:W-:Y:S01]  /*c500*/  SYNCS.ARRIVE.TRANS64.A1T0 RZ, [R10+URZ+0x22830], RZ ;  /* 0x022830ff0aff79a7 */ /* 0x0005e2000810003f */
[----:B------:R-:W-:Y:S05]  /*c510*/  @!P3 BRA `(.L_x_9516) ;  /* 0x000000000004b947 */ /* 0x000fea0003800000 */
[----:B------:R-:W-:Y:S01]  /*c520*/  BPT.TRAP 0x1 ;  /* 0x000000040000795c */ /* 0x000fe20000300000 */
.L_x_9516:
[----:B------:R-:W3:Y:S01]  /*c530*/  SYNCS.PHASECHK.TRANS64.TRYWAIT P0, [R10+URZ+0x22860], R20 ;  /* 0x022860140a0075a7 */ /* 0x000ee2000800017f */
[----:B------:R-:W-:Y:S04]  /*c540*/  BSSY B1, `(.L_x_9517) ;  /* 0x0000002000017945 */ /* 0x000fe80003800000 */
[----:B---3--:R-:W-:Y:S05]  /*c550*/  @!P0 BRA `(.L_x_9518) ;  /* 0x0000003800c08947 */ /* 0x008fea0003800000 */
.L_x_9619:
[----:B------:R-:W-:Y:S05]  /*c560*/  BSYNC B1 ;  /* 0x0000000000017941 */ /* 0x000fea0003800000 */
.L_x_9517:
[----:B------:R-:W-:Y:S01]  /*c570*/  ULDC.64 UR4, c[0x0][0x328] ;  /* 0x0000ca0000047ab9 */ /* 0x000fe20000000a00 */
[----:B------:R-:W-:Y:S01]  /*c580*/  LOP3.LUT P5, RZ, R23, 0x10, RZ, 0xc0, !PT ;  /* 0x0000001017ff7812 */ /* 0x000fe200078ac0ff */
[----:B------:R-:W-:Y:S01]  /*c590*/  IMAD R2, R9, UR4, RZ ;  /* 0x0000000409027c24 */ /* 0x000fe2000f8e02ff */
[C---:B------:R-:W-:Y:S01]  /*c5a0*/  LOP3.LUT P4, RZ, R23.reuse, 0x8, RZ, 0xc0, !PT ;  /* 0x0000000817ff7812 */ /* 0x040fe2000788c0ff */
[----:B0--3--:R-:W-:Y:S01]  /*c5b0*/  IMAD R20, R24, 0x6000, R29 ;  /* 0x0000600018147824 */ /* 0x009fe200078e021d */
[----:B------:R-:W-:Y:S01]  /*c5c0*/  LOP3.LUT P3, RZ, R23, 0x4, RZ, 0xc0, !PT ;  /* 0x0000000417ff7812 */ /* 0x000fe2000786c0ff */
[----:B------:R-:W-:Y:S01]  /*c5d0*/  IMAD R7, R5, UR5, R2 ;  /* 0x0000000505077c24 */ /* 0x000fe2000f8e0202 */
        /* <DEDUP_REMOVED lines=19> */
[----:B------:R-:W-:-:S03]  /*c710*/  IMAD R20, R20, 0x2, R22 ;  /* 0x0000000214147824 */ /* 0x000fc600078e0216 */
[----:B------:R-:W3:Y:S04]  /*c720*/  SHFL.IDX PT, R3, R25, RZ, 0x181f ;  /* 0x00181fff19037589 */ /* 0x000ee800000e0000 */
[----:B------:R-:W-:Y:S04]  /*c730*/  SHFL.IDX PT, R4, R25, 0x1, 0x181f ;  /* 0x00381f0019047f89 */ /* 0x000fe800000e0000 */
[----:B------:R-:W-:Y:S04]  /*c740*/  SHFL.IDX PT, R8, R17, 0x2, 0x181f ;  /* 0x00581f0011087f89 */ /* 0x000fe800000e0000 */
[----:B------:R-:W-:Y:S01]  /*c750*/  SHFL.IDX PT, R5, R25, 0x3, 0x181f ;  /* 0x00781f0019057f89 */ /* 0x000fe200000e0000 */
[----:B0-----:R-:W-:-:S03]  /*c760*/  IADD3 R2, P0, R14, R0, RZ ;  /* 0x000000000e027210 */ /* 0x001fc60007f1e0ff */
[----:B------:R-:W0:Y:S02]  /*c770*/  SHFL.IDX PT, R14, R17, 0x1, 0x181f ;  /* 0x00381f00110e7f89 */ /* 0x000e2400000e0000 */
[----:B---3--:R-:W-:-:S05]  /*c780*/  IMAD.X R3, RZ, RZ, R3, P0 ;  /* 0x000000ffff037224 */ /* 0x008fca00000e0603 */
[----:B------:R-:W-:Y:S04]  /*c790*/  LDGSTS.E.BYPASS.LTC128B.128 [R20+0x400], desc[UR50][R2.64], !P5 ;  /* 0x0040000002147fae */ /* 0x000fe8000e901d72 */
[----:B------:R-:W-:Y:S04]  /*c7a0*/  LDGSTS.E.BYPASS.LTC128B.128 [R20+0x3400], desc[UR50][R2.64+0x80], !P4 ;  /* 0x0340008002147fae */ /* 0x000fe8000e101d72 */
[----:B------:R-:W-:Y:S04]  /*c7b0*/  LDGSTS.E.BYPASS.LTC128B.128 [R20+0x6400], desc[UR50][R2.64+0x100], !P3 ;  /* 0x0640010002147fae */ /* 0x000fe8000d901d72 */
[----:B------:R3:W-:Y:S01]  /*c7c0*/  LDGSTS.E.BYPASS.LTC128B.128 [R20+0x9400], desc[UR50][R2.64+0x180], !P1 ;  /* 0x0940018002147fae */ /* 0x0007e2000c901d72 */
[----:B0-----:R-:W-:-:S03]  /*c7d0*/  IADD3 R6, P0, R14, R0, RZ ;  /* 0x000000000e067210 */ /* 0x001fc60007f1e0ff */
[----:B------:R-:W-:Y:S02]  /*c7e0*/  SHFL.IDX PT, R14, R17, 0x3, 0x181f ;  /* 0x00781f00110e7f89 */ /* 0x000fe400000e0000 */
[----:B------:R-:W-:Y:S01]  /*c7f0*/  IMAD.X R7, RZ, RZ, R4, P0 ;  /* 0x000000ffff077224 */ /* 0x000fe200000e0604 */
[-C--:B------:R-:W-:Y:S01]  /*c800*/  IADD3 R8, P0, R8, R0.reuse, RZ ;  /* 0x0000000008087210 */ /* 0x080fe20007f1e0ff */
[----:B------:R-:W0:Y:S04]  /*c810*/  SHFL.IDX PT, R4, R25, 0x2, 0x181f ;  /* 0x00581f0019047f89 */ /* 0x000e2800000e0000 */
[----:B---3--:R-:W-:Y:S04]  /*c820*/  SHFL.IDX PT, R3, R25, 0x4, 0x181f ;  /* 0x00981f0019037f89 */ /* 0x008fe800000e0000 */
[----:B------:R3:W-:Y:S04]  /*c830*/  LDGSTS.E.BYPASS.LTC128B.128 [R20+0xc00], desc[UR50][R6.64], !P5 ;  /* 0x00c0000006147fae */ /* 0x0007e8000e901d72 */
[----:B------:R3:W-:Y:S04]  /*c840*/  LDGSTS.E.BYPASS.LTC128B.128 [R20+0x3c00], desc[UR50][R6.64+0x80], !P4 ;  /* 0x03c0008006147fae */ /* 0x0007e8000e101d72 */
[----:B------:R3:W-:Y:S04]  /*c850*/  LDGSTS.E.BYPASS.LTC128B.128 [R20+0x6c00], desc[UR50][R6.64+0x100], !P3 ;  /* 0x06c0010006147fae */ /* 0x0007e8000d901d72 */
[----:B------:R3:W-:Y:S01]  /*c860*/  LDGSTS.E.BYPASS.LTC128B.128 [R20+0x9c00], desc[UR50][R6.64+0x180], !P1 ;  /* 0x09c0018006147fae */ /* 0x0007e2000c901d72 */
[----:B0-----:R-:W-:Y:S01]  /*c870*/  IMAD.X R9, RZ, RZ, R4, P0 ;  /* 0x000000ffff097224 */ /* 0x001fe200000e0604 */
[----:B------:R-:W-:-:S02]  /*c880*/  IADD3 R4, P0, R14, R0, RZ ;  /* 0x000000000e047210 */ /* 0x000fc40007f1e0ff */
[----:B------:R-:W-:Y:S04]  /*c890*/  SHFL.IDX PT, R25, R25, 0x5, 0x181f ;  /* 0x00b81f0019197f89 */ /* 0x000fe800000e0000 */
[----:B------:R-:W0:Y:S01]  /*c8a0*/  SHFL.IDX PT, R14, R17, 0x4, 0x181f ;  /* 0x00981f00110e7f89 */ /* 0x000e2200000e0000 */
[----:B------:R-:W-:-:S03]  /*c8b0*/  IMAD.X R5, RZ, RZ, R5, P0 ;  /* 0x000000ffff057224 */ /* 0x000fc600000e0605 */
[----:B------:R3:W-:Y:S04]  /*c8c0*/  LDGSTS.E.BYPASS.LTC128B.128 [R20+0x1400], desc[UR50][R8.64], !P5 ;  /* 0x0140000008147fae */ /* 0x0007e8000e901d72 */
[----:B------:R3:W-:Y:S04]  /*c8d0*/  LDGSTS.E.BYPASS.LTC128B.128 [R20+0x4400], desc[UR50][R8.64+0x80], !P4 ;  /* 0x0440008008147fae */ /* 0x0007e8000e101d72 */
[----:B------:R3:W-:Y:S04]  /*c8e0*/  LDGSTS.E.BYPASS.LTC128B.128 [R20+0x7400], desc[UR50][R8.64+0x100], !P3 ;  /* 0x0740010008147fae */ /* 0x0007e8000d901d72 */
[----:B------:R3:W-:Y:S04]  /*c8f0*/  LDGSTS.E.BYPASS.LTC128B.128 [R20+0xa400], desc[UR50][R8.64+0x180], !P1 ;  /* 0x0a40018008147fae */ /* 0x0007e8000c901d72 */
[----:B------:R3:W-:Y:S01]  /*c900*/  LDGSTS.E.BYPASS.LTC128B.128 [R20+0x1c00], desc[UR50][R4.64], !P5 ;  /* 0x01c0000004147fae */ /* 0x0007e2000e901d72 */
[----:B0-----:R-:W-:-:S03]  /*c910*/  IADD3 R2, P0, R14, R0, RZ ;  /* 0x000000000e027210 */ /* 0x001fc60007f1e0ff */
[----:B------:R3:W-:Y:S02]  /*c920*/  LDGSTS.E.BYPASS.LTC128B.128 [R20+0x4c00], desc[UR50][R4.64+0x80], !P4 ;  /* 0x04c0008004147fae */ /* 0x0007e4000e101d72 */
[----:B------:R-:W-:Y:S02]  /*c930*/  IMAD.X R3, RZ, RZ, R3, P0 ;  /* 0x000000ffff037224 */ /* 0x000fe400000e0603 */
[----:B------:R3:W-:Y:S04]  /*c940*/  LDGSTS.E.BYPASS.LTC128B.128 [R20+0x7c00], desc[UR50][R4.64+0x100], !P3 ;  /* 0x07c0010004147fae */ /* 0x0007e8000d901d72 */
[----:B------:R3:W-:Y:S04]  /*c950*/  LDGSTS.E.BYPASS.LTC128B.128 [R20+0xac00], desc[UR50][R4.64+0x180], !P1 ;  /* 0x0ac0018004147fae */ /* 0x0007e8000c901d72 */
[----:B------:R3:W-:Y:S04]  /*c960*/  LDGSTS.E.BYPASS.LTC128B.128 [R20+0x2400], desc[UR50][R2.64], !P5 ;  /* 0x0240000002147fae */ /* 0x0007e8000e901d72 */
[----:B------:R3:W-:Y:S04]  /*c970*/  LDGSTS.E.BYPASS.LTC128B.128 [R20+0x5400], desc[UR50][R2.64+0x80], !P4 ;  /* 0x0540008002147fae */ /* 0x0007e8000e101d72 */
[----:B------:R3:W-:Y:S04]  /*c980*/  LDGSTS.E.BYPASS.LTC128B.128 [R20+0x8400], desc[UR50][R2.64+0x100], !P3 ;  /* 0x0840010002147fae */ /* 0x0007e8000d901d72 */
[----:B------:R3:W-:Y:S04]  /*c990*/  LDGSTS.E.BYPASS.LTC128B.128 [R20+0xb400], desc[UR50][R2.64+0x180], !P1 ;  /* 0x0b40018002147fae */ /* 0x0007e8000c901d72 */
[----:B------:R3:W0:Y:S02]  /*c9a0*/  SHFL.IDX PT, R14, R17, 0x5, 0x181f ;  /* 0x00b81f00110e7f89 */ /* 0x00062400000e0000 */
.L_x_9633:
[----:B0--3--:R-:W-:-:S05]  /*c9b0*/  IADD3 R2, P0, R14, R0, RZ ;  /* 0x000000000e027210 */ /* 0x009fca0007f1e0ff */
        /* <DEDUP_REMOVED lines=10> */
.L_x_9520:
        /* <DEDUP_REMOVED lines=11> */
.L_x_9521:
[----:B------:R0:W-:Y:S01]  /*cb10*/  SYNCS.ARRIVE.TRANS64.A1T0 RZ, [R10+URZ+0x22850], RZ ;  /* 0x022850ff0aff79a7 */ /* 0x0001e2000810003f */
[----:B------:R-:W-:Y:S05]  /*cb20*/  @P2 BRA `(.L_x_9522) ;  /* 0xfffffff000942947 */ /* 0x000fea000383ffff */
.L_x_9509:
[----:B------:R-:W-:Y:S05]  /*cb30*/  BSYNC B0 ;  /* 0x0000000000007941 */ /* 0x000fea0003800000 */
.L_x_9508:
[----:B------:R-:W3:Y:S01]  /*cb40*/  S2R R2, SR_TID.X ;  /* 0x0000000000027919 */ /* 0x000ee20000002100 */
[----:B------:R-:W-:Y:S01]  /*cb50*/  VIADD R24, R24, 0x1 ;  /* 0x0000000118187836 */ /* 0x000fe20000000000 */
[----:B------:R-:W-:Y:S04]  /*cb60*/  BSSY B0, `(.L_x_9523) ;  /* 0x0000012000007945 */ /* 0x000fe80003800000 */
[----:B------:R-:W-:-:S04]  /*cb70*/  ISETP.NE.AND P0, PT, R24, 0x2, PT ;  /* 0x000000021800780c */ /* 0x000fc80003f05270 */
[----:B------:R-:W-:Y:S02]  /*cb80*/  SEL R5, RZ, 0x1, P0 ;  /* 0x00000001ff057807 */ /* 0x000fe40000000000 */
[----:B---3--:R-:W-:-:S04]  /*cb90*/  LOP3.LUT R2, R2, 0x7f, RZ, 0xc0, !PT ;  /* 0x0000007f02027812 */ /* 0x008fc800078ec0ff */
[----:B------:R-:W-:-:S13]  /*cba0*/  ISETP.NE.AND P1, PT, R2, RZ, PT ;  /* 0x000000ff0200720c */ /* 0x000fda0003f25270 */
[----:B------:R-:W-:Y:S05]  /*cbb0*/  @P1 BRA `(.L_x_9524) ;  /* 0x0000000000301947 */ /* 0x000fea0003800000 */
[----:B------:R-:W3:Y:S01]  /*cbc0*/  S2R R7, SR_LANEID ;  /* 0x0000000000077919 */ /* 0x000ee20000000000 */
[----:B------:R-:W-:Y:S01]  /*cbd0*/  VOTEU.ANY UR4, UPT, PT ;  /* 0x0000000000047886 */ /* 0x000fe200038e0100 */
[----:B------:R-:W4:Y:S01]  /*cbe0*/  LDC.64 R2, c[0x0][0xc60] ;  /* 0x00031800ff027b82 */ /* 0x000f220000000a00 */
[----:B------:R-:W3:Y:S02]  /*cbf0*/  FLO.U32 R0, UR4 ;  /* 0x0000000400007d00 */ /* 0x000ee400080e0000 */
[----:B---3--:R-:W-:-:S06]  /*cc00*/  ISETP.EQ.U32.AND P1, PT, R0, R7, PT ;  /* 0x000000070000720c */ /* 0x008fcc0003f22070 */
[----:B------:R-:W4:Y:S07]  /*cc10*/  POPC R7, UR4 ;  /* 0x0000000400077d09 */ /* 0x000f2e0008000000 */
[----:B----4-:R-:W3:Y:S01]  /*cc20*/  @P1 ATOMG.E.ADD.STRONG.GPU PT, R3, desc[UR50][R2.64], R7 ;  /* 0x00000007020319a8 */ /* 0x010ee200081ee1f2 */
[----:B------:R-:W4:Y:S02]  /*cc30*/  S2R R4, SR_LTMASK ;  /* 0x0000000000047919 */ /* 0x000f240000003900 */
[----:B----4-:R-:W-:-:S04]  /*cc40*/  LOP3.LUT R4, R4, UR4, RZ, 0xc0, !PT ;  /* 0x0000000404047c12 */ /* 0x010fc8000f8ec0ff */
[----:B------:R-:W4:Y:S01]  /*cc50*/  POPC R9, R4 ;  /* 0x0000000400097309 */ /* 0x000f220000000000 */
[----:B---3--:R-:W4:Y:S02]  /*cc60*/  SHFL.IDX PT, R0, R3, R0, 0x1f ;  /* 0x00001f0003007589 */ /* 0x008f2400000e0000 */
[----:B----4-:R-:W-:-:S07]  /*cc70*/  IADD3 R16, R0, UR38, R9 ;  /* 0x0000002600107c10 */ /* 0x010fce000fffe009 */
.L_x_9524:
[----:B------:R-:W-:Y:S05]  /*cc80*/  BSYNC B0 ;  /* 0x0000000000007941 */ /* 0x000fea0003800000 */
.L_x_9523:
[----:B------:R-:W-:Y:S02]  /*cc90*/  SEL R24, R24, RZ, P0 ;  /* 0x000000ff18187207 */ /* 0x000fe40000000000 */
[----:B------:R-:W-:-:S07]  /*cca0*/  LOP3.LUT R26, R26, R5, RZ, 0x3c, !PT ;  /* 0x000000051a1a7212 */ /* 0x000fce00078e3cff */
.L_x_9483:
[----:B------:R-:W-:Y:S05]  /*ccb0*/  BSYNC B7 ;  /* 0x0000000000077941 */ /* 0x000fea0003800000 */
.L_x_9481:
        /* <DEDUP_REMOVED lines=8> */
[----:B------:R3:W4:Y:S01]  /*cd40*/  LDS.128 R16, [R22+0x228d0] ;  /* 0x0228d00016107984 */ /* 0x0007220000000c00 */
[----:B------:R-:W-:Y:S06]  /*cd50*/  BAR.ARV 0x4, 0x180 ;  /* 0x0106000000007b1d */ /* 0x000fec0000002000 */
[----:B------:R-:W-:Y:S05]  /*cd60*/  BRA `(.L_x_9526) ;  /* 0x0000000800407947 */ /* 0x000fea0003800000 */
.L_x_9525:
[----:B------:R-:W3:Y:S01]  /*cd70*/  S2R R0, SR_TID.X ;  /* 0x0000000000007919 */ /* 0x000ee20000002100 */
[----:B------:R-:W-:Y:S01]  /*cd80*/  UMOV UR4, 0xffffffff ;  /* 0xffffffff00047882 */ /* 0x000fe20000000000 */
[----:B---3--:R-:W-:-:S04]  /*cd90*/  LOP3.LUT R8, R0, 0x1f, RZ, 0xc0, !PT ;  /* 0x0000001f00087812 */ /* 0x008fc800078ec0ff */
[----:B------:R-:W-:Y:S01]  /*cda0*/  ISETP.NE.AND P0, PT, R8, 0x1f, PT ;  /* 0x0000001f0800780c */ /* 0x000fe20003f05270 */
[----:B------:R-:W-:-:S12]  /*cdb0*/  BRA.DIV UR4, `(.L_x_9527) ;  /* 0x0000003a04887947 */ /* 0x000fd8000b800000 */
[----:B------:R-:W-:Y:S01]  /*cdc0*/  IMAD.IADD R5, R19, 0x1, R8 ;  /* 0x0000000113057824 */ /* 0x000fe200078e0208 */
[----:B------:R-:W-:-:S04]  /*cdd0*/  ULDC UR4, c[0x0][0xc3c] ;  /* 0x00030f0000047ab9 */ /* 0x000fc80000000800 */
[----:B------:R-:W-:-:S13]  /*cde0*/  ISETP.GE.OR P1, PT, R5, UR4, !P0 ;  /* 0x0000000405007c0c */ /* 0x000fda000c726670 */
[----:B------:R-:W3:Y:S02]  /*cdf0*/  @!P1 LDC.64 R2, c[0x0][0xc80] ;  /* 0x00032000ff029b82 */ /* 0x000ee40000000a00 */
[----:B---3--:R-:W-:-:S06]  /*ce00*/  @!P1 IMAD.WIDE R2, R5, 0x4, R2 ;  /* 0x0000000405029825 */ /* 0x008fcc00078e0202 */
[----:B------:R-:W3:Y:S01]  /*ce10*/  @!P1 LDG.E R2, desc[UR50][R2.64] ;  /* 0x0000003202029981 */ /* 0x000ee2000c1e1900 */
[----:B------:R-:W-:Y:S01]  /*ce20*/  IMAD.MOV.U32 R4, RZ, RZ, RZ ;  /* 0x000000ffff047224 */ /* 0x000fe200078e00ff */
[C---:B------:R-:W-:Y:S02]  /*ce30*/  ISETP.GE.U32.AND P2, PT, R8.reuse, 0x2, PT ;  /* 0x000000020800780c */ /* 0x040fe40003f46070 */
[C---:B------:R-:W-:Y:S01]  /*ce40*/  ISETP.GE.U32.AND P3, PT, R8.reuse, 0x4, PT ;  /* 0x000000040800780c */ /* 0x040fe20003f66070 */
[----:B------:R-:W-:Y:S01]  /*ce50*/  SHFL.IDX PT, R0, R16, 0x1, 0x1f ;  /* 0x00201f0010007f89 */ /* 0x000fe200000e0000 */
[C---:B------:R-:W-:Y:S02]  /*ce60*/  ISETP.GE.U32.AND P4, PT, R8.reuse, 0x8, PT ;  /* 0x000000080800780c */ /* 0x040fe40003f86070 */
[C---:B------:R-:W-:Y:S01]  /*ce70*/  ISETP.GE.U32.AND P5, PT, R8.reuse, 0x10, PT ;  /* 0x000000100800780c */ /* 0x040fe20003fa6070 */
[----:B---3--:R-:W-:Y:S01]  /*ce80*/  @!P1 IMAD.MOV.U32 R4, RZ, RZ, R2 ;  /* 0x000000ffff049224 */ /* 0x008fe200078e0002 */
[----:B------:R-:W-:-:S04]  /*ce90*/  ISETP.NE.AND P1, PT, R8, RZ, PT ;  /* 0x000000ff0800720c */ /* 0x000fc80003f25270 */
[----:B------:R-:W3:Y:S02]  /*cea0*/  SHFL.UP PT, R14, R4, 0x1, RZ ;  /* 0x04200000040e7989 */ /* 0x000ee400000e00ff */
[----:B---3--:R-:W-:-:S05]  /*ceb0*/  SEL R5, R14, RZ, P1 ;  /* 0x000000ff0e057207 */ /* 0x008fca0000800000 */
[----:B------:R-:W-:Y:S02]  /*cec0*/  IMAD.IADD R6, R4, 0x1, R5 ;  /* 0x0000000104067824 */ /* 0x000fe400078e0205 */
[----:B------:R-:W-:Y:S04]  /*ced0*/  SHFL.IDX PT, R5, R16, RZ, 0x1f ;  /* 0x00001fff10057589 */ /* 0x000fe800000e0000 */
[----:B------:R-:W3:Y:S02]  /*cee0*/  SHFL.UP PT, R14, R6, 0x2, RZ ;  /* 0x04400000060e7989 */ /* 0x000ee400000e00ff */
[----:B---3--:R-:W-:-:S05]  /*cef0*/  SEL R7, R14, RZ, P2 ;  /* 0x000000ff0e077207 */ /* 0x008fca0001000000 */
[----:B------:R-:W-:-:S05]  /*cf00*/  IMAD.IADD R7, R6, 0x1, R7 ;  /* 0x0000000106077824 */ /* 0x000fca00078e0207 */
[----:B------:R-:W3:Y:S02]  /*cf10*/  SHFL.UP PT, R14, R7, 0x4, RZ ;  /* 0x04800000070e7989 */ /* 0x000ee400000e00ff */
[----:B---3--:R-:W-:-:S05]  /*cf20*/  SEL R2, R14, RZ, P3 ;  /* 0x000000ff0e027207 */ /* 0x008fca0001800000 */
[----:B------:R-:W-:-:S05]  /*cf30*/  IMAD.IADD R2, R7, 0x1, R2 ;  /* 0x0000000107027824 */ /* 0x000fca00078e0202 */
[----:B------:R-:W3:Y:S02]  /*cf40*/  SHFL.UP PT, R14, R2, 0x8, RZ ;  /* 0x05000000020e7989 */ /* 0x000ee400000e00ff */
[----:B---3--:R-:W-:-:S04]  /*cf50*/  SEL R3, R14, RZ, P4 ;  /* 0x000000ff0e037207 */ /* 0x008fc80002000000 */
[----:B------:R-:W-:-:S05]  /*cf60*/  IADD3 R3, R2, R3, RZ ;  /* 0x0000000302037210 */ /* 0x000fca0007ffe0ff */
[----:B------:R-:W3:Y:S02]  /*cf70*/  SHFL.UP PT, R14, R3, 0x10, RZ ;  /* 0x06000000030e7989 */ /* 0x000ee400000e00ff */
[----:B---3--:R-:W-:-:S05]  /*cf80*/  SEL R6, R14, RZ, P5 ;  /* 0x000000ff0e067207 */ /* 0x008fca0002800000 */
[----:B------:R-:W-:-:S05]  /*cf90*/  IMAD.IADD R6, R3, 0x1, R6 ;  /* 0x0000000103067824 */ /* 0x000fca00078e0206 */
[----:B------:R3:W4:Y:S02]  /*cfa0*/  SHFL.IDX PT, R14, R6, 0x1f, 0x1f ;  /* 0x03e01f00060e7f89 */ /* 0x00072400000e0000 */
.L_x_9643:
[----:B------:R-:W-:Y:S02]  /*cfb0*/  ULDC UR4, c[0x0][0xc38] ;  /* 0x00030e0000047ab9 */ /* 0x000fe40000000800 */
[----:B------:R-:W-:-:S04]  /*cfc0*/  IMAD.U32 R7, RZ, RZ, UR4 ;  /* 0x00000004ff077e24 */ /* 0x000fc8000f8e00ff */
[----:B----4-:R-:W-:-:S04]  /*cfd0*/  IMAD R3, R14, R7, RZ ;  /* 0x000000070e037224 */ /* 0x010fc800078e02ff */
[----:B------:R-:W-:-:S05]  /*cfe0*/  IMAD.IADD R8, R0, 0x1, R3 ;  /* 0x0000000100087824 */ /* 0x000fca00078e0203 */
[----:B------:R-:W-:-:S13]  /*cff0*/  ISETP.GT.AND P6, PT, R8, R5, PT ;  /* 0x000000050800720c */ /* 0x000fda0003fc4270 */
[----:B------:R-:W-:Y:S05]  /*d000*/  @P6 BRA `(.L_x_9528) ;  /* 0x00000000009c6947 */ /* 0x000fea0003800000 */
.L_x_9533:
[----:B------:R-:W4:Y:S01]  /*d010*/  LDC R0, c[0x0][0xc3c] ;  /* 0x00030f00ff007b82 */ /* 0x000f220000000800 */
[----:B------:R-:W-:-:S05]  /*d020*/  VIADD R19, R19, 0x1f ;  /* 0x0000001f13137836 */ /* 0x000fca0000000000 */
[----:B----4-:R-:W-:-:S13]  /*d030*/  ISETP.GE.AND P6, PT, R19, R0, PT ;  /* 0x000000001300720c */ /* 0x010fda0003fc6270 */
[----:B0-----:R-:W-:Y:S05]  /*d040*/  @P6 BRA `(.L_x_9529) ;  /* 0x0000000400446947 */ /* 0x001fea0003800000 */
[----:B------:R-:W4:Y:S01]  /*d050*/  S2R R2, SR_TID.X ;  /* 0x0000000000027919 */ /* 0x000f220000002100 */
[----:B------:R-:W-:Y:S01]  /*d060*/  BSSY B0, `(.L_x_9530) ;  /* 0x0000009000007945 */ /* 0x000fe20003800000 */
[----:B------:R-:W-:Y:S01]  /*d070*/  IMAD.MOV.U32 R4, RZ, RZ, RZ ;  /* 0x000000ffff047224 */ /* 0x000fe200078e00ff */
[----:B----4-:R-:W-:-:S05]  /*d080*/  LOP3.LUT R2, R2, 0x1f, RZ, 0xc0, !PT ;  /* 0x0000001f02027812 */ /* 0x010fca00078ec0ff */
[----:B------:R-:W-:-:S05]  /*d090*/  IMAD.IADD R7, R19, 0x1, R2 ;  /* 0x0000000113077824 */ /* 0x000fca00078e0202 */
[----:B------:R-:W-:-:S13]  /*d0a0*/  ISETP.GE.OR P6, PT, R7, R0, !P0 ;  /* 0x000000000700720c */ /* 0x000fda00047c6670 */
[----:B------:R-:W-:Y:S05]  /*d0b0*/  @P6 BRA `(.L_x_9531) ;  /* 0x00000000000c6947 */ /* 0x000fea0003800000 */
[----:B------:R-:W4:Y:S02]  /*d0c0*/  LDC.64 R2, c[0x0][0xc80] ;  /* 0x00032000ff027b82 */ /* 0x000f240000000a00 */
[----:B----4-:R-:W-:-:S05]  /*d0d0*/  IMAD.WIDE R2, R7, 0x4, R2 ;  /* 0x0000000407027825 */ /* 0x010fca00078e0202 */
[----:B------:R4:W5:Y:S02]  /*d0e0*/  LDG.E R4, desc[UR50][R2.64] ;  /* 0x0000003202047981 */ /* 0x000964000c1e1900 */
.L_x_9531:
[----:B------:R-:W-:Y:S05]  /*d0f0*/  BSYNC B0 ;  /* 0x0000000000007941 */ /* 0x000fea0003800000 */
.L_x_9530:
[----:B------:R-:W-:-:S03]  /*d100*/  UMOV UR4, 0xffffffff ;  /* 0xffffffff00047882 */ /* 0x000fc60000000000 */
[----:B------:R-:W-:Y:S05]  /*d110*/  BRA.DIV UR4, `(.L_x_9532) ;  /* 0x0000003a04d47947 */ /* 0x000fea000b800000 */
[----:B-----5:R-:W0:Y:S02]  /*d120*/  SHFL.UP PT, R14, R4, 0x1, RZ ;  /* 0x04200000040e7989 */ /* 0x020e2400000e00ff */
[----:B0-----:R-:W-:-:S05]  /*d130*/  SEL R13, R14, RZ, P1 ;  /* 0x000000ff0e0d7207 */ /* 0x001fca0000800000 */
[----:B------:R-:W-:-:S05]  /*d140*/  IMAD.IADD R13, R4, 0x1, R13 ;  /* 0x00000001040d7824 */ /* 0x000fca00078e020d */
[----:B------:R-:W0:Y:S02]  /*d150*/  SHFL.UP PT, R14, R13, 0x2, RZ ;  /* 0x044000000d0e7989 */ /* 0x000e2400000e00ff */
[----:B0-----:R-:W-:-:S05]  /*d160*/  SEL R0, R14, RZ, P2 ;  /* 0x000000ff0e007207 */ /* 0x001fca0001000000 */
[----:B------:R-:W-:-:S05]  /*d170*/  IMAD.IADD R0, R13, 0x1, R0 ;  /* 0x000000010d007824 */ /* 0x000fca00078e0200 */
[----:B------:R-:W4:Y:S02]  /*d180*/  SHFL.UP PT, R14, R0, 0x4, RZ ;  /* 0x04800000000e7989 */ /* 0x000f2400000e00ff */
[----:B----4-:R-:W-:-:S05]  /*d190*/  SEL R3, R14, RZ, P3 ;  /* 0x000000ff0e037207 */ /* 0x010fca0001800000 */
[----:B------:R-:W-:-:S05]  /*d1a0*/  IMAD.IADD R2, R0, 0x1, R3 ;  /* 0x0000000100027824 */ /* 0x000fca00078e0203 */
[----:B------:R-:W0:Y:S02]  /*d1b0*/  SHFL.UP PT, R14, R2, 0x8, RZ ;  /* 0x05000000020e7989 */ /* 0x000e2400000e00ff */
[----:B0-----:R-:W-:-:S05]  /*d1c0*/  SEL R3, R14, RZ, P4 ;  /* 0x000000ff0e037207 */ /* 0x001fca0002000000 */
[----:B------:R-:W-:-:S05]  /*d1d0*/  IMAD.IADD R3, R2, 0x1, R3 ;  /* 0x0000000102037824 */ /* 0x000fca00078e0203 */
[----:B------:R-:W3:Y:S02]  /*d1e0*/  SHFL.UP PT, R14, R3, 0x10, RZ ;  /* 0x06000000030e7989 */ /* 0x000ee400000e00ff */
[----:B---3--:R-:W-:-:S05]  /*d1f0*/  SEL R6, R14, RZ, P5 ;  /* 0x000000ff0e067207 */ /* 0x008fca0002800000 */
[----:B------:R-:W-:-:S05]  /*d200*/  IMAD.IADD R6, R3, 0x1, R6 ;  /* 0x0000000103067824 */ /* 0x000fca00078e0206 */
[----:B------:R0:W3:Y:S02]  /*d210*/  SHFL.IDX PT, R14, R6, 0x1f, 0x1f ;  /* 0x03e01f00060e7f89 */ /* 0x0000e400000e0000 */
.L_x_9651:
[----:B------:R-:W-:Y:S02]  /*d220*/  ULDC UR4, c[0x0][0xc38] ;  /* 0x00030e0000047ab9 */ /* 0x000fe40000000800 */
[----:B------:R-:W-:-:S04]  /*d230*/  IMAD.U32 R7, RZ, RZ, UR4 ;  /* 0x00000004ff077e24 */ /* 0x000fc8000f8e00ff */
[----:B---3--:R-:W-:-:S04]  /*d240*/  IMAD R3, R14, R7, RZ ;  /* 0x000000070e037224 */ /* 0x008fc800078e02ff */
[----:B------:R-:W-:-:S05]  /*d250*/  IMAD.IADD R8, R3, 0x1, R8 ;  /* 0x0000000103087824 */ /* 0x000fca00078e0208 */
[----:B------:R-:W-:-:S13]  /*d260*/  ISETP.GT.AND P6, PT, R8, R5, PT ;  /* 0x000000050800720c */ /* 0x000fda0003fc4270 */
[----:B------:R-:W-:Y:S05]  /*d270*/  @!P6 BRA `(.L_x_9533) ;  /* 0xfffffffc0064e947 */ /* 0x000fea000383ffff */
.L_x_9528:
[----:B------:R-:W-:Y:S01]  /*d280*/  IMAD.IADD R8, R8, 0x1, -R3 ;  /* 0x0000000108087824 */ /* 0x000fe200078e0a03 */
[----:B------:R-:W-:-:S03]  /*d290*/  UMOV UR4, 0xffffffff ;  /* 0xffffffff00047882 */ /* 0x000fc60000000000 */
[----:B------:R-:W-:-:S05]  /*d2a0*/  IMAD R0, R6, R7, R8 ;  /* 0x0000000706007224 */ /* 0x000fca00078e0208 */
[----:B------:R-:W-:Y:S01]  /*d2b0*/  ISETP.GT.AND P6, PT, R0, R5, PT ;  /* 0x000000050000720c */ /* 0x000fe20003fc4270 */
[----:B------:R-:W-:-:S12]  /*d2c0*/  BRA.DIV UR4, `(.L_x_9534) ;  /* 0x0000003e04247947 */ /* 0x000fd8000b800000 */
[----:B------:R-:W-:-:S04]  /*d2d0*/  VOTE.ANY R2, PT, !P6 ;  /* 0x0000000000027806 */ /* 0x000fc800070e0100 */
[----:B------:R-:W4:Y:S02]  /*d2e0*/  POPC R0, R2 ;  /* 0x0000000200007309 */ /* 0x000f240000000000 */
[----:B----4-:R4:W0:Y:S02]  /*d2f0*/  SHFL.IDX PT, R4, R4, R0, 0x1f ;  /* 0x00001f0004047589 */ /* 0x01082400000e0000 */
.L_x_9655:
[----:B------:R-:W-:Y:S01]  /*d300*/  ISETP.NE.AND P0, PT, R2, RZ, PT ;  /* 0x000000ff0200720c */ /* 0x000fe20003f05270 */
[----:B------:R-:W-:-:S12]  /*d310*/  IMAD.MOV.U32 R14, RZ, RZ, RZ ;  /* 0x000000ffff0e7224 */ /* 0x000fd800078e00ff */
[----:B------:R-:W-:Y:S05]  /*d320*/  @!P0 BRA `(.L_x_9535) ;  /* 0x0000000000108947 */ /* 0x000fea0003800000 */
[----:B------:R-:W-:Y:S01]  /*d330*/  UMOV UR4, 0xffffffff ;  /* 0xffffffff00047882 */ /* 0x000fe20000000000 */
[----:B------:R-:W-:Y:S02]  /*d340*/  VIADD R12, R0, 0xffffffff ;  /* 0xffffffff000c7836 */ /* 0x000fe40000000000 */
[----:B------:R-:W-:Y:S05]  /*d350*/  BRA.DIV UR4, `(.L_x_9536) ;  /* 0x0000003e04487947 */ /* 0x000fea000b800000 */
[----:B------:R0:W0:Y:S02]  /*d360*/  SHFL.IDX PT, R14, R6, R12, 0x1f ;  /* 0x00001f0c060e7589 */ /* 0x00002400000e0000 */
.L_x_9535:
[----:B0--3--:R-:W-:Y:S01]  /*d370*/  IABS R6, R4 ;  /* 0x0000000400067213 */ /* 0x009fe20000000000 */
[----:B------:R-:W-:Y:S02]  /*d380*/  IMAD R16, R14, R7, R8 ;  /* 0x000000070e107224 */ /* 0x000fe400078e0208 */
[----:B------:R-:W-:Y:S01]  /*d390*/  IMAD.IADD R19, R0, 0x1, R19 ;  /* 0x0000000100137824 */ /* 0x000fe200078e0213 */
[----:B------:R-:W0:Y:S08]  /*d3a0*/  I2F.RP R9, R6 ;  /* 0x0000000600097306 */ /* 0x000e300000209400 */
[----:B0-----:R-:W0:Y:S02]  /*d3b0*/  MUFU.RCP R9, R9 ;  /* 0x0000000900097308 */ /* 0x001e240000001000 */
[----:B0-----:R-:W-:-:S06]  /*d3c0*/  VIADD R2, R9, 0xffffffe ;  /* 0x0ffffffe09027836 */ /* 0x001fcc0000000000 */
[----:B------:R0:W3:Y:S02]  /*d3d0*/  F2I.FTZ.U32.TRUNC.NTZ R3, R2 ;  /* 0x0000000200037305 */ /* 0x0000e4000021f000 */
[----:B0-----:R-:W-:Y:S02]  /*d3e0*/  IMAD.MOV.U32 R2, RZ, RZ, RZ ;  /* 0x000000ffff027224 */ /* 0x001fe400078e00ff */
[----:B---3--:R-:W-:-:S04]  /*d3f0*/  IMAD.MOV R7, RZ, RZ, -R3 ;  /* 0x000000ffff077224 */ /* 0x008fc800078e0a03 */
        /* <DEDUP_REMOVED lines=22> */
.L_x_9529:
[----:B------:R-:W-:Y:S01]  /*d560*/  UMOV UR4, URZ ;  /* 0x0000003f00047c82 */ /* 0x000fe20008000000 */
[----:B------:R-:W-:Y:S01]  /*d570*/  UMOV UR5, URZ ;  /* 0x0000003f00057c82 */ /* 0x000fe20008000000 */
[----:B------:R-:W-:Y:S01]  /*d580*/  ULDC UR6, c[0x0][0xc3c] ;  /* 0x00030f0000067ab9 */ /* 0x000fe20000000800 */
[----:B------:R-:W-:Y:S02]  /*d590*/  IMAD.MOV.U32 R16, RZ, RZ, R5 ;  /* 0x000000ffff107224 */ /* 0x000fe400078e0005 */
[----:B------:R-:W-:Y:S02]  /*d5a0*/  IMAD.U32 R17, RZ, RZ, UR4 ;  /* 0x00000004ff117e24 */ /* 0x000fe4000f8e00ff */
[----:B------:R-:W-:Y:S02]  /*d5b0*/  IMAD.U32 R18, RZ, RZ, UR5 ;  /* 0x00000005ff127e24 */ /* 0x000fe4000f8e00ff */
[----:B------:R-:W-:-:S07]  /*d5c0*/  IMAD.U32 R19, RZ, RZ, UR6 ;  /* 0x00000006ff137e24 */ /* 0x000fce000f8e00ff */
.L_x_9537:
[----:B----4-:R-:W4:Y:S01]  /*d5d0*/  S2R R0, SR_TID.X ;  /* 0x0000000000007919 */ /* 0x010f220000002100 */
[----:B------:R-:W-:Y:S05]  /*d5e0*/  WARPSYNC.ALL ;  /* 0x0000000000007948 */ /* 0x000fea0003800000 */
[----:B------:R-:W-:Y:S01]  /*d5f0*/  BAR.SYNC.DEFER_BLOCKING 0x4, 0x180 ;  /* 0x0106000000007b1d */ /* 0x000fe20000010000 */
[----:B----4-:R-:W-:-:S04]  /*d600*/  LOP3.LUT R0, R0, 0x1f, RZ, 0xc0, !PT ;  /* 0x0000001f00007812 */ /* 0x010fc800078ec0ff */
[----:B------:R-:W-:-:S13]  /*d610*/  ISETP.NE.AND P0, PT, R0, RZ, PT ;  /* 0x000000ff0000720c */ /* 0x000fda0003f05270 */
[----:B------:R-:W4:Y:S01]  /*d620*/  @!P0 S2R R3, SR_CgaCtaId ;  /* 0x0000000000038919 */ /* 0x000f220000008800 */
[----:B------:R-:W-:-:S04]  /*d630*/  @!P0 MOV R0, 0x400 ;  /* 0x0000040000008802 */ /* 0x000fc80000000f00 */
[----:B----4-:R-:W-:-:S05]  /*d640*/  @!P0 LEA R22, R3, R0, 0x18 ;  /* 0x0000000003168211 */ /* 0x010fca00078ec0ff */
[----:B------:R4:W-:Y:S01]  /*d650*/  @!P0 STS.128 [R22+0x228d0], R16 ;  /* 0x0228d01016008388 */ /* 0x0009e20000000c00 */
[----:B------:R-:W-:Y:S06]  /*d660*/  BAR.ARV 0x5, 0x180 ;  /* 0x0146000000007b1d */ /* 0x000fec0000002000 */
.L_x_9526:
[----:B------:R-:W-:Y:S02]  /*d670*/  ULDC UR4, c[0x0][0xc3c] ;  /* 0x00030f0000047ab9 */ /* 0x000fe40000000800 */
[----:B----4-:R-:W-:-:S13]  /*d680*/  ISETP.GE.AND P0, PT, R19, UR4, PT ;  /* 0x0000000413007c0c */ /* 0x010fda000bf06270 */
[----:B------:R-:W-:Y:S05]  /*d690*/  @!P0 BRA `(.L_x_9538) ;  /* 0xffffffbc00108947 */ /* 0x000fea000383ffff */
[----:B------:R-:W-:Y:S05]  /*d6a0*/  BSYNC B8 ;  /* 0x0000000000087941 */ /* 0x000fea0003800000 */
.L_x_9477:
[----:B0-----:R-:W4:Y:S01]  /*d6b0*/  LDL.LU R0, [R1+0x24] ;  /* 0x0000240001007983 */ /* 0x001f220000300800 */
[----:B------:R-:W-:Y:S01]  /*d6c0*/  BSSY B0, `(.L_x_9539) ;  /* 0x000000b000007945 */ /* 0x000fe20003800000 */
[----:B------:R-:W0:Y:S01]  /*d6d0*/  S2R R5, SR_CgaCtaId ;  /* 0x0000000000057919 */ /* 0x000e220000008800 */
[----:B----4-:R-:W-:-:S04]  /*d6e0*/  IADD3 R0, R0, 0x1, RZ ;  /* 0x0000000100007810 */ /* 0x010fc80007ffe0ff */
        /* <DEDUP_REMOVED lines=8> */
.L_x_9658:
[----:B------:R-:W-:Y:S05]  /*d770*/  BSYNC B0 ;  /* 0x0000000000007941 */ /* 0x000fea0003800000 */
.L_x_9539:
[----:B------:R-:W-:-:S03]  /*d780*/  UMOV UR4, 0xffffffff ;  /* 0xffffffff00047882 */ /* 0x000fc60000000000 */
[----:B------:R-:W-:Y:S05]  /*d790*/  BRA.DIV UR4, `(.L_x_9541) ;  /* 0x0000003a04707947 */ /* 0x000fea000b800000 */
[----:B0-----:R-:W0:Y:S02]  /*d7a0*/  S2R R0, SR_TID.X ;  /* 0x0000000000007919 */ /* 0x001e240000002100 */
[----:B0-----:R-:W-:-:S04]  /*d7b0*/  SHF.R.U32.HI R0, RZ, 0x5, R0 ;  /* 0x00000005ff007819 */ /* 0x001fc80000011600 */
[----:B------:R-:W-:-:S05]  /*d7c0*/  LOP3.LUT R0, R0, 0x3, RZ, 0xc0, !PT ;  /* 0x0000000300007812 */ /* 0x000fca00078ec0ff */
[----:B------:R0:W4:Y:S02]  /*d7d0*/  SHFL.IDX PT, R14, R0, RZ, 0x1f ;  /* 0x00001fff000e7589 */ /* 0x00012400000e0000 */
.L_x_9661:
[----:B----4-:R-:W-:Y:S01]  /*d7e0*/  ISETP.NE.AND P0, PT, R14, RZ, PT ;  /* 0x000000ff0e00720c */ /* 0x010fe20003f05270 */
[----:B------:R-:W-:-:S12]  /*d7f0*/  BSSY B0, `(.L_x_9542) ;  /* 0x0000024000007945 */ /* 0x000fd80003800000 */
[----:B------:R-:W-:Y:S05]  /*d800*/  @P0 BRA `(.L_x_9543) ;  /* 0x0000000000880947 */ /* 0x000fea0003800000 */
[----:B------:R-:W-:-:S03]  /*d810*/  UMOV UR4, 0xffffffff ;  /* 0xffffffff00047882 */ /* 0x000fc60000000000 */
[----:B------:R-:W-:Y:S05]  /*d820*/  BRA.DIV UR4, `(.L_x_9544) ;  /* 0x0000003a04807947 */ /* 0x000fea000b800000 */
[----:B------:R-:W-:-:S13]  /*d830*/  ELECT P6, URZ, PT ;  /* 0x00000000003f782f */ /* 0x000fda00038c0000 */
.L_x_9664:
[----:B------:R-:W-:Y:S05]  /*d840*/  @!P6 BRA `(.L_x_9543) ;  /* 0x000000000078e947 */ /* 0x000fea0003800000 */
[----:B------:R-:W-:-:S06]  /*d850*/  ULOP3.LUT UR4, UR37, 0x2, URZ, 0xfc, !UPT ;  /* 0x0000000225047892 */ /* 0x000fcc000f8efc3f */
[----:B0-----:R-:W-:-:S05]  /*d860*/  IMAD.U32 R0, RZ, RZ, UR4 ;  /* 0x00000004ff007e24 */ /* 0x001fca000f8e00ff */
[----:B------:R-:W-:-:S13]  /*d870*/  ISETP.NE.AND P0, PT, R0, 0x3, PT ;  /* 0x000000030000780c */ /* 0x000fda0003f05270 */
[----:B------:R-:W-:Y:S05]  /*d880*/  @!P0 BRA `(.L_x_9545) ;  /* 0x0000000000048947 */ /* 0x000fea0003800000 */
[----:B------:R-:W-:Y:S01]  /*d890*/  BPT.TRAP 0x1 ;  /* 0x000000040000795c */ /* 0x000fe20000300000 */
.L_x_9545:
[----:B------:R-:W-:Y:S01]  /*d8a0*/  IMAD R5, R24, 0x8, R7 ;  /* 0x0000000818057824 */ /* 0x000fe200078e0207 */
[----:B------:R-:W-:Y:S01]  /*d8b0*/  SHF.L.U32 R0, R26, 0x1f, RZ ;  /* 0x0000001f1a007819 */ /* 0x000fe200000006ff */
[----:B------:R-:W-:-:S03]  /*d8c0*/  VIADD R24, R24, 0x1 ;  /* 0x0000000118187836 */ /* 0x000fc60000000000 */
[----:B------:R-:W0:Y:S02]  /*d8d0*/  SYNCS.PHASECHK.TRANS64.TRYWAIT P1, [R5+URZ+0x22840], R0 ;  /* 0x02284000050075a7 */ /* 0x000e24000802017f */
[----:B------:R-:W-:-:S04]  /*d8e0*/  ISETP.NE.AND P2, PT, R24, 0x2, PT ;  /* 0x000000021800780c */ /* 0x000fc80003f45270 */
[----:B------:R-:W-:Y:S01]  /*d8f0*/  SEL R3, RZ, 0x1, P2 ;  /* 0x00000001ff037807 */ /* 0x000fe20001000000 */
[----:B0-----:R-:W-:Y:S08]  /*d900*/  @!P1 BRA `(.L_x_9546) ;  /* 0x0000003800689947 */ /* 0x001ff00003800000 */
.L_x_9665:
[----:B------:R-:W-:Y:S02]  /*d910*/  SEL R24, R24, RZ, P2 ;  /* 0x000000ff18187207 */ /* 0x000fe40001000000 */
[----:B------:R-:W-:Y:S01]  /*d920*/  LOP3.LUT R2, R26, R3, RZ, 0x3c, !PT ;  /* 0x000000031a027212 */ /* 0x000fe200078e3cff */
[----:B------:R-:W-:Y:S06]  /*d930*/  @!P0 BRA `(.L_x_9547) ;  /* 0x0000000000048947 */ /* 0x000fec0003800000 */
[----:B------:R-:W-:Y:S01]  /*d940*/  BPT.TRAP 0x1 ;  /* 0x000000040000795c */ /* 0x000fe20000300000 */
.L_x_9547:
[----:B------:R-:W-:Y:S01]  /*d950*/  IMAD R3, R24, 0x8, R7 ;  /* 0x0000000818037824 */ /* 0x000fe200078e0207 */
[----:B------:R-:W-:-:S04]  /*d960*/  SHF.L.U32 R2, R2, 0x1f, RZ ;  /* 0x0000001f02027819 */ /* 0x000fc800000006ff */
[----:B------:R-:W4:Y:S02]  /*d970*/  SYNCS.PHASECHK.TRANS64.TRYWAIT P1, [R3+URZ+0x22840], R2 ;  /* 0x02284002030075a7 */ /* 0x000f24000802017f */
[----:B----4-:R-:W-:Y:S05]  /*d980*/  @!P1 BRA `(.L_x_9548) ;  /* 0x00000038005c9947 */ /* 0x010fea0003800000 */
.L_x_9666:
[----:B------:R-:W-:Y:S05]  /*d990*/  @!P0 BRA `(.L_x_9549) ;  /* 0x0000000000048947 */ /* 0x000fea0003800000 */
[----:B------:R-:W-:Y:S01]  /*d9a0*/  BPT.TRAP 0x1 ;  /* 0x000000040000795c */ /* 0x000fe20000300000 */
.L_x_9549:
[----:B------:R-:W5:Y:S02]  /*d9b0*/  SYNCS.PHASECHK.TRANS64.TRYWAIT P1, [R5+URZ+0x22860], R0 ;  /* 0x02286000050075a7 */ /* 0x000f64000802017f */
[----:B-----5:R-:W-:Y:S05]  /*d9c0*/  @!P1 BRA `(.L_x_9550) ;  /* 0x0000003800609947 */ /* 0x020fea0003800000 */
.L_x_9667:
[----:B------:R-:W-:Y:S05]  /*d9d0*/  @!P0 BRA `(.L_x_9551) ;  /* 0x0000000000048947 */ /* 0x000fea0003800000 */
[----:B------:R-:W-:Y:S01]  /*d9e0*/  BPT.TRAP 0x1 ;  /* 0x000000040000795c */ /* 0x000fe20000300000 */
.L_x_9551:
[----:B------:R0:W0:Y:S02]  /*d9f0*/  SYNCS.PHASECHK.TRANS64.TRYWAIT P0, [R3+URZ+0x22860], R2 ;  /* 0x02286002030075a7 */ /* 0x000024000800017f */
[----:B0-----:R-:W-:Y:S05]  /*da00*/  @!P0 NANOSLEEP.SYNCS 0x989680 ;  /* 0x009896800000895d */ /* 0x001fea0003900000 */
[----:B------:R-:W0:Y:S02]  /*da10*/  @!P0 SYNCS.PHASECHK.TRANS64 P0, [R3+URZ+0x22860], R2 ;  /* 0x02286002030085a7 */ /* 0x000e24000800007f */
[----:B0-----:R-:W-:Y:S05]  /*da20*/  @!P0 BRA `(.L_x_9551) ;  /* 0xfffffffc00f08947 */ /* 0x001fea000383ffff */
.L_x_9543:
[----:B------:R-:W-:Y:S05]  /*da30*/  BSYNC B0 ;  /* 0x0000000000007941 */ /* 0x000fea0003800000 */
.L_x_9542:
[----:B------:R-:W-:Y:S05]  /*da40*/  EXIT ;  /* 0x000000000000794d */ /* 0x000fea0003800000 */
.L_x_9425:
[----:B0-----:R-:W-:-:S04]  /*da50*/  IMAD.U32 R3, RZ, RZ, UR45 ;  /* 0x0000002dff037e24 */ /* 0x001fc8000f8e00ff */
[----:B------:R0:W1:Y:S03]  /*da60*/  SYNCS.PHASECHK.TRANS64.TRYWAIT P0, [R3+URZ+0x22800], R0 ;  /* 0x02280000030075a7 */ /* 0x000066000800017f */
[----:B-1----:R-:W-:Y:S05]  /*da70*/  @!P0 NANOSLEEP.SYNCS 0x989680 ;  /* 0x009896800000895d */ /* 0x002fea0003900000 */
[----:B------:R-:W1:Y:S02]  /*da80*/  @!P0 SYNCS.PHASECHK.TRANS64 P0, [R3+URZ+0x22800], R0 ;  /* 0x02280000030085a7 */ /* 0x000e64000800007f */
[----:B-1----:R-:W-:Y:S05]  /*da90*/  @!P0 BRA `(.L_x_9425) ;  /* 0xfffffffc00ec8947 */ /* 0x002fea000383ffff */
[----:B------:R-:W-:Y:S05]  /*daa0*/  BRA `(.L_x_9552) ;  /* 0xffffff3c005c7947 */ /* 0x000fea000383ffff */
.L_x_9429:
[----:B-1----:R-:W-:-:S04]  /*dab0*/  IMAD.U32 R3, RZ, RZ, UR22 ;  /* 0x00000016ff037e24 */ /* 0x002fc8000f8e00ff */
[----:B------:R1:W2:Y:S03]  /*dac0*/  SYNCS.PHASECHK.TRANS64.TRYWAIT P1, [R3+URZ+0x22830], R8 ;  /* 0x02283008030075a7 */ /* 0x0002a6000802017f */
[----:B--2---:R-:W-:Y:S05]  /*dad0*/  @!P1 NANOSLEEP.SYNCS 0x989680 ;  /* 0x009896800000995d */ /* 0x004fea0003900000 */
[----:B------:R-:W2:Y:S02]  /*dae0*/  @!P1 SYNCS.PHASECHK.TRANS64 P1, [R3+URZ+0x22830], R8 ;  /* 0x02283008030095a7 */ /* 0x000ea4000802007f */
[----:B--2---:R-:W-:Y:S05]  /*daf0*/  @!P1 BRA `(.L_x_9429) ;  /* 0xfffffffc00ec9947 */ /* 0x004fea000383ffff */
[----:B------:R-:W-:Y:S05]  /*db00*/  BRA `(.L_x_9428) ;  /* 0xffffff3c00807947 */ /* 0x000fea000383ffff */
.L_x_9434:
[----:B---3--:R-:W-:-:S04]  /*db10*/  IMAD.U32 R9, RZ, RZ, UR22 ;  /* 0x00000016ff097e24 */ /* 0x008fc8000f8e00ff */
[----:B------:R3:W4:Y:S03]  /*db20*/  SYNCS.PHASECHK.TRANS64.TRYWAIT P1, [R9+URZ+0x22850], R8 ;  /* 0x02285008090075a7 */ /* 0x000726000802017f */
[----:B----4-:R-:W-:Y:S05]  /*db30*/  @!P1 NANOSLEEP.SYNCS 0x989680 ;  /* 0x009896800000995d */ /* 0x010fea0003900000 */
[----:B------:R-:W4:Y:S02]  /*db40*/  @!P1 SYNCS.PHASECHK.TRANS64 P1, [R9+URZ+0x22850], R8 ;  /* 0x02285008090095a7 */ /* 0x000f24000802007f */
[----:B----4-:R-:W-:Y:S05]  /*db50*/  @!P1 BRA `(.L_x_9434) ;  /* 0xfffffffc00ec9947 */ /* 0x010fea000383ffff */
[----:B------:R-:W-:Y:S05]  /*db60*/  BRA `(.L_x_9433) ;  /* 0xffffff5000f07947 */ /* 0x000fea000383ffff */
.L_x_9440:
[----:B-1----:R-:W-:-:S04]  /*db70*/  IMAD.U32 R3, RZ, RZ, UR24 ;  /* 0x00000018ff037e24 */ /* 0x002fc8000f8e00ff */
[----:B------:R1:W2:Y:S03]  /*db80*/  SYNCS.PHASECHK.TRANS64.TRYWAIT P2, [R3+URZ+0x22830], R8 ;  /* 0x02283008030075a7 */ /* 0x0002a6000804017f */
[----:B--2---:R-:W-:Y:S05]  /*db90*/  @!P2 NANOSLEEP.SYNCS 0x989680 ;  /* 0x009896800000a95d */ /* 0x004fea0003900000 */
[----:B------:R-:W2:Y:S02]  /*dba0*/  @!P2 SYNCS.PHASECHK.TRANS64 P2, [R3+URZ+0x22830], R8 ;  /* 0x022830080300a5a7 */ /* 0x000ea4000804007f */
[----:B--2---:R-:W-:Y:S05]  /*dbb0*/  @!P2 BRA `(.L_x_9440) ;  /* 0xfffffffc00eca947 */ /* 0x004fea000383ffff */
[----:B------:R-:W-:Y:S05]  /*dbc0*/  BRA `(.L_x_9439) ;  /* 0xffffff5800087947 */ /* 0x000fea000383ffff */
.L_x_9445:
[----:B-1----:R-:W-:-:S04]  /*dbd0*/  IMAD.U32 R9, RZ, RZ, UR24 ;  /* 0x00000018ff097e24 */ /* 0x002fc8000f8e00ff */
[----:B------:R1:W2:Y:S03]  /*dbe0*/  SYNCS.PHASECHK.TRANS64.TRYWAIT P2, [R9+URZ+0x22850], R8 ;  /* 0x02285008090075a7 */ /* 0x0002a6000804017f */
[----:B--2---:R-:W-:Y:S05]  /*dbf0*/  @!P2 NANOSLEEP.SYNCS 0x989680 ;  /* 0x009896800000a95d */ /* 0x004fea0003900000 */
[----:B------:R-:W2:Y:S02]  /*dc00*/  @!P2 SYNCS.PHASECHK.TRANS64 P2, [R9+URZ+0x22850], R8 ;  /* 0x022850080900a5a7 */ /* 0x000ea4000804007f */
[----:B--2---:R-:W-:Y:S05]  /*dc10*/  @!P2 BRA `(.L_x_9445) ;  /* 0xfffffffc00eca947 */ /* 0x004fea000383ffff */
[----:B------:R-:W-:Y:S05]  /*dc20*/  BRA `(.L_x_9444) ;  /* 0xffffff70002c7947 */ /* 0x000fea000383ffff */
.L_x_9489:
        /* <DEDUP_REMOVED lines=10> */
.L_x_9554:
[----:B------:R-:W-:Y:S05]  /*dcd0*/  BSYNC B0 ;  /* 0x0000000000007941 */ /* 0x000fea0003800000 */
.L_x_9553:
[----:B------:R-:W-:Y:S05]  /*dce0*/  BRA `(.L_x_9555) ;  /* 0xffffffc000cc7947 */ /* 0x000fea000383ffff */
.L_x_9492:
[----:B0-----:R0:W1:Y:S02]  /*dcf0*/  SYNCS.PHASECHK.TRANS64.TRYWAIT P0, [R33+URZ+0x22840], R0 ;  /* 0x02284000210075a7 */ /* 0x001064000800017f */
[----:B-1----:R-:W-:Y:S05]  /*dd00*/  @!P0 NANOSLEEP.SYNCS 0x989680 ;  /* 0x009896800000895d */ /* 0x002fea0003900000 */
[----:B------:R-:W1:Y:S02]  /*dd10*/  @!P0 SYNCS.PHASECHK.TRANS64 P0, [R33+URZ+0x22840], R0 ;  /* 0x02284000210085a7 */ /* 0x000e64000800007f */
[----:B-1----:R-:W-:Y:S05]  /*dd20*/  @!P0 BRA `(.L_x_9492) ;  /* 0xfffffffc00f08947 */ /* 0x002fea000383ffff */
[----:B------:R-:W-:Y:S05]  /*dd30*/  BRA `(.L_x_9556) ;  /* 0xffffffc000f87947 */ /* 0x000fea000383ffff */
.L_x_9493:
        /* <DEDUP_REMOVED lines=8> */
.L_x_9558:
[----:B------:R-:W-:Y:S05]  /*ddc0*/  BSYNC B0 ;  /* 0x0000000000007941 */ /* 0x000fea0003800000 */
.L_x_9557:
        /* <DEDUP_REMOVED lines=9> */
.L_x_9559:
[----:B------:R-:W-:Y:S02]  /*de60*/  IMAD.MOV.U32 R13, RZ, RZ, R4 ;  /* 0x000000ffff0d7224 */ /* 0x000fe400078e0004 */
[----:B------:R-:W-:Y:S02]  /*de70*/  IMAD.MOV.U32 R12, RZ, RZ, 0x1 ;  /* 0x00000001ff0c7424 */ /* 0x000fe400078e00ff */
[----:B------:R-:W-:-:S07]  /*de80*/  IMAD.MOV.U32 R3, RZ, RZ, R14 ;  /* 0x000000ffff037224 */ /* 0x000fce00078e000e */
[----:B------:R-:W-:Y:S05]  /*de90*/  WARPSYNC.COLLECTIVE R15, `(.L_x_9560) ;  /* 0x000000000f087348 */ /* 0x000fea0003c00000 */
[----:B------:R0:W1:Y:S02]  /*dea0*/  SHFL.IDX P6, R14, R13, R12, R11 ;  /* 0x0000000c0d0e7389 */ /* 0x00006400000c000b */
[----:B01----:R-:W-:Y:S01]  /*deb0*/  ENDCOLLECTIVE ;  /* 0x000000000000791b */ /* 0x003fe20003800000 */
.L_x_9560:
        /* <DEDUP_REMOVED lines=15> */
.L_x_9561:
[----:B------:R-:W-:Y:S01]  /*dfb0*/  @P0 LEA R7, R5, R22, 0x1 ;  /* 0x0000001605070211 */ /* 0x000fe200078e08ff */
[----:B------:R-:W-:Y:S02]  /*dfc0*/  IMAD.MOV.U32 R13, RZ, RZ, R4 ;  /* 0x000000ffff0d7224 */ /* 0x000fe400078e0004 */
[----:B------:R-:W-:Y:S02]  /*dfd0*/  IMAD.MOV.U32 R12, RZ, RZ, 0x2 ;  /* 0x00000002ff0c7424 */ /* 0x000fe400078e00ff */
[----:B------:R-:W-:-:S07]  /*dfe0*/  IMAD.MOV.U32 R3, RZ, RZ, R14 ;  /* 0x000000ffff037224 */ /* 0x000fce00078e000e */
[----:B------:R-:W-:Y:S05]  /*dff0*/  WARPSYNC.COLLECTIVE R15, `(.L_x_9562) ;  /* 0x000000000f087348 */ /* 0x000fea0003c00000 */
[----:B------:R0:W1:Y:S02]  /*e000*/  SHFL.IDX P6, R14, R13, R12, R11 ;  /* 0x0000000c0d0e7389 */ /* 0x00006400000c000b */
[----:B01----:R-:W-:Y:S01]  /*e010*/  ENDCOLLECTIVE ;  /* 0x000000000000791b */ /* 0x003fe20003800000 */
.L_x_9562:
        /* <DEDUP_REMOVED lines=15> */
.L_x_9563:
[----:B------:R-:W-:Y:S02]  /*e110*/  @P0 IMAD R7, R5, 0x2, R22 ;  /* 0x0000000205070824 */ /* 0x000fe400078e0216 */
[----:B------:R-:W-:Y:S02]  /*e120*/  IMAD.MOV.U32 R13, RZ, RZ, R4 ;  /* 0x000000ffff0d7224 */ /* 0x000fe400078e0004 */
[----:B------:R-:W-:Y:S02]  /*e130*/  IMAD.MOV.U32 R12, RZ, RZ, 0x3 ;  /* 0x00000003ff0c7424 */ /* 0x000fe400078e00ff */
[----:B------:R-:W-:-:S07]  /*e140*/  IMAD.MOV.U32 R3, RZ, RZ, R14 ;  /* 0x000000ffff037224 */ /* 0x000fce00078e000e */
[----:B------:R-:W-:Y:S05]  /*e150*/  WARPSYNC.COLLECTIVE R15, `(.L_x_9564) ;  /* 0x000000000f087348 */ /* 0x000fea0003c00000 */
[----:B------:R0:W1:Y:S02]  /*e160*/  SHFL.IDX P6, R14, R13, R12, R11 ;  /* 0x0000000c0d0e7389 */ /* 0x00006400000c000b */
[----:B01----:R-:W-:Y:S01]  /*e170*/  ENDCOLLECTIVE ;  /* 0x000000000000791b */ /* 0x003fe20003800000 */
.L_x_9564:
        /* <DEDUP_REMOVED lines=15> */
.L_x_9565:
[----:B------:R-:W-:Y:S02]  /*e270*/  @P0 IMAD R7, R5, 0x2, R22 ;  /* 0x0000000205070824 */ /* 0x000fe400078e0216 */
[----:B------:R-:W-:Y:S02]  /*e280*/  IMAD.MOV.U32 R13, RZ, RZ, R4 ;  /* 0x000000ffff0d7224 */ /* 0x000fe400078e0004 */
[----:B------:R-:W-:Y:S02]  /*e290*/  IMAD.MOV.U32 R12, RZ, RZ, 0x4 ;  /* 0x00000004ff0c7424 */ /* 0x000fe400078e00ff */
[----:B------:R-:W-:-:S07]  /*e2a0*/  IMAD.MOV.U32 R3, RZ, RZ, R14 ;  /* 0x000000ffff037224 */ /* 0x000fce00078e000e */
[----:B------:R-:W-:Y:S05]  /*e2b0*/  WARPSYNC.COLLECTIVE R15, `(.L_x_9566) ;  /* 0x000000000f087348 */ /* 0x000fea0003c00000 */
[----:B------:R0:W1:Y:S02]  /*e2c0*/  SHFL.IDX P6, R14, R13, R12, R11 ;  /* 0x0000000c0d0e7389 */ /* 0x00006400000c000b */
[----:B01----:R-:W-:Y:S01]  /*e2d0*/  ENDCOLLECTIVE ;  /* 0x000000000000791b */ /* 0x003fe20003800000 */
.L_x_9566:
        /* <DEDUP_REMOVED lines=15> */
.L_x_9567:
[----:B------:R-:W-:Y:S02]  /*e3d0*/  @P0 IMAD R7, R5, 0x2, R22 ;  /* 0x0000000205070824 */ /* 0x000fe400078e0216 */
[----:B------:R-:W-:Y:S02]  /*e3e0*/  IMAD.MOV.U32 R13, RZ, RZ, R4 ;  /* 0x000000ffff0d7224 */ /* 0x000fe400078e0004 */
[----:B------:R-:W-:Y:S02]  /*e3f0*/  IMAD.MOV.U32 R12, RZ, RZ, 0x5 ;  /* 0x00000005ff0c7424 */ /* 0x000fe400078e00ff */
[----:B------:R-:W-:-:S07]  /*e400*/  IMAD.MOV.U32 R3, RZ, RZ, R14 ;  /* 0x000000ffff037224 */ /* 0x000fce00078e000e */
[----:B------:R-:W-:Y:S05]  /*e410*/  WARPSYNC.COLLECTIVE R15, `(.L_x_9568) ;  /* 0x000000000f087348 */ /* 0x000fea0003c00000 */
[----:B------:R0:W1:Y:S02]  /*e420*/  SHFL.IDX P6, R14, R13, R12, R11 ;  /* 0x0000000c0d0e7389 */ /* 0x00006400000c000b */
[----:B01----:R-:W-:Y:S01]  /*e430*/  ENDCOLLECTIVE ;  /* 0x000000000000791b */ /* 0x003fe20003800000 */
.L_x_9568:
        /* <DEDUP_REMOVED lines=10> */
.L_x_9569:
[----:B------:R-:W-:Y:S01]  /*e4e0*/  @!PT LDS RZ, [RZ] ;  /* 0x00000000fffff984 */ /* 0x000fe20000000800 */
[----:B------:R-:W-:Y:S01]  /*e4f0*/  @!PT LDS RZ, [RZ] ;  /* 0x00000000fffff984 */ /* 0x000fe20000000800 */
[----:B------:R-:W-:Y:S01]  /*e500*/  @!PT LDS RZ, [RZ] ;  /* 0x00000000fffff984 */ /* 0x000fe20000000800 */
[----:B------:R0:W-:Y:S01]  /*e510*/  @P0 LDGSTS.E.BYPASS.LTC128B.128 [R7+0x1e400], desc[UR50][R2.64], !P2 ;  /* 0x1e40000002070fae */ /* 0x0001e2000d101d72 */
[----:B------:R-:W-:Y:S01]  /*e520*/  IMAD.MOV.U32 R0, RZ, RZ, R14 ;  /* 0x000000ffff007224 */ /* 0x000fe200078e000e */
[----:B------:R-:W-:Y:S06]  /*e530*/  BRA `(.L_x_9570) ;  /* 0xffffffc000647947 */ /* 0x000fec000383ffff */
.L_x_9498:
[----:B------:R-:W-:Y:S02]  /*e540*/  IMAD.MOV.U32 R13, RZ, RZ, R4 ;  /* 0x000000ffff0d7224 */ /* 0x000fe400078e0004 */
[----:B------:R-:W-:Y:S02]  /*e550*/  IMAD.MOV.U32 R12, RZ, RZ, RZ ;  /* 0x000000ffff0c7224 */ /* 0x000fe400078e00ff */
[----:B------:R-:W-:Y:S02]  /*e560*/  IMAD.MOV.U32 R11, RZ, RZ, 0x181f ;  /* 0x0000181fff0b7424 */ /* 0x000fe400078e00ff */
[----:B------:R-:W-:Y:S02]  /*e570*/  IMAD.MOV.U32 R15, RZ, RZ, -0x1 ;  /* 0xffffffffff0f7424 */ /* 0x000fe400078e00ff */
[----:B-----5:R-:W-:Y:S02]  /*e580*/  IMAD R5, R10, R7, RZ ;  /* 0x000000070a057224 */ /* 0x020fe400078e02ff */
[----:B------:R-:W-:-:S07]  /*e590*/  IMAD.IADD R17, R9, 0x1, R17 ;  /* 0x0000000109117824 */ /* 0x000fce00078e0211 */
[----:B-1----:R-:W-:Y:S05]  /*e5a0*/  WARPSYNC.COLLECTIVE R15, `(.L_x_9571) ;  /* 0x000000000f087348 */ /* 0x002fea0003c00000 */
[----:B------:R0:W2:Y:S02]  /*e5b0*/  SHFL.IDX P6, R14, R13, R12, R11 ;  /* 0x0000000c0d0e7389 */ /* 0x0000a400000c000b */
[----:B012---:R-:W-:Y:S01]  /*e5c0*/  ENDCOLLECTIVE ;  /* 0x000000000000791b */ /* 0x007fe20003800000 */
.L_x_9571:
[C---:B------:R-:W-:Y:S01]  /*e5d0*/  VIADD R6, R17.reuse, 0x10 ;  /* 0x0000001011067836 */ /* 0x040fe20000000000 */
[----:B------:R-:W-:Y:S01]  /*e5e0*/  ISETP.GE.AND P0, PT, R17, R5, PT ;  /* 0x000000051100720c */ /* 0x000fe20003f06270 */
[----:B------:R-:W-:Y:S02]  /*e5f0*/  IMAD.MOV.U32 R13, RZ, RZ, R0 ;  /* 0x000000ffff0d7224 */ /* 0x000fe400078e0000 */
[----:B------:R-:W-:-:S10]  /*e600*/  IMAD.MOV.U32 R2, RZ, RZ, R14 ;  /* 0x000000ffff027224 */ /* 0x000fd400078e000e */
[----:B------:R-:W-:Y:S05]  /*e610*/  WARPSYNC.COLLECTIVE R15, `(.L_x_9572) ;  /* 0x000000000f087348 */ /* 0x000fea0003c00000 */
[----:B------:R0:W1:Y:S02]  /*e620*/  SHFL.IDX P6, R14, R13, R12, R11 ;  /* 0x0000000c0d0e7389 */ /* 0x00006400000c000b */
[----:B01----:R-:W-:Y:S01]  /*e630*/  ENDCOLLECTIVE ;  /* 0x000000000000791b */ /* 0x003fe20003800000 */
.L_x_9572:
[----:B------:R-:W-:Y:S02]  /*e640*/  IMAD.MOV.U32 R13, RZ, RZ, R4 ;  /* 0x000000ffff0d7224 */ /* 0x000fe400078e0004 */
[----:B------:R-:W-:Y:S01]  /*e650*/  IMAD.MOV.U32 R12, RZ, RZ, 0x1 ;  /* 0x00000001ff0c7424 */ /* 0x000fe200078e00ff */
[----:B------:R-:W-:-:S07]  /*e660*/  MOV R3, R14 ;  /* 0x0000000e00037202 */ /* 0x000fce0000000f00 */
[----:B------:R-:W-:Y:S05]  /*e670*/  WARPSYNC.COLLECTIVE R15, `(.L_x_9573) ;  /* 0x000000000f087348 */ /* 0x000fea0003c00000 */
[----:B------:R0:W1:Y:S02]  /*e680*/  SHFL.IDX P6, R14, R13, R12, R11 ;  /* 0x0000000c0d0e7389 */ /* 0x00006400000c000b */
[----:B01----:R-:W-:Y:S01]  /*e690*/  ENDCOLLECTIVE ;  /* 0x000000000000791b */ /* 0x003fe20003800000 */
.L_x_9573:
        /* <DEDUP_REMOVED lines=15> */
.L_x_9574:
[----:B------:R-:W-:Y:S02]  /*e790*/  IMAD.MOV.U32 R13, RZ, RZ, R4 ;  /* 0x000000ffff0d7224 */ /* 0x000fe400078e0004 */
[----:B------:R-:W-:Y:S02]  /*e7a0*/  IMAD.MOV.U32 R12, RZ, RZ, 0x2 ;  /* 0x00000002ff0c7424 */ /* 0x000fe400078e00ff */
[----:B------:R-:W-:-:S07]  /*e7b0*/  IMAD.MOV.U32 R3, RZ, RZ, R14 ;  /* 0x000000ffff037224 */ /* 0x000fce00078e000e */
[----:B------:R-:W-:Y:S05]  /*e7c0*/  WARPSYNC.COLLECTIVE R15, `(.L_x_9575) ;  /* 0x000000000f087348 */ /* 0x000fea0003c00000 */
[----:B------:R0:W1:Y:S02]  /*e7d0*/  SHFL.IDX P6, R14, R13, R12, R11 ;  /* 0x0000000c0d0e7389 */ /* 0x00006400000c000b */
[----:B01----:R-:W-:Y:S01]  /*e7e0*/  ENDCOLLECTIVE ;  /* 0x000000000000791b */ /* 0x003fe20003800000 */
.L_x_9575:
        /* <DEDUP_REMOVED lines=16> */
.L_x_9576:
[----:B------:R-:W-:Y:S02]  /*e8f0*/  IMAD.MOV.U32 R13, RZ, RZ, R4 ;  /* 0x000000ffff0d7224 */ /* 0x000fe400078e0004 */
[----:B------:R-:W-:Y:S02]  /*e900*/  IMAD.MOV.U32 R12, RZ, RZ, 0x3 ;  /* 0x00000003ff0c7424 */ /* 0x000fe400078e00ff */
[----:B------:R-:W-:-:S07]  /*e910*/  IMAD.MOV.U32 R3, RZ, RZ, R14 ;  /* 0x000000ffff037224 */ /* 0x000fce00078e000e */
[----:B------:R-:W-:Y:S05]  /*e920*/  WARPSYNC.COLLECTIVE R15, `(.L_x_9577) ;  /* 0x000000000f087348 */ /* 0x000fea0003c00000 */
[----:B------:R0:W1:Y:S02]  /*e930*/  SHFL.IDX P6, R14, R13, R12, R11 ;  /* 0x0000000c0d0e7389 */ /* 0x00006400000c000b */
[----:B01----:R-:W-:Y:S01]  /*e940*/  ENDCOLLECTIVE ;  /* 0x000000000000791b */ /* 0x003fe20003800000 */
.L_x_9577:
        /* <DEDUP_REMOVED lines=16> */
.L_x_9578:
[----:B------:R-:W-:Y:S02]  /*ea50*/  IMAD.MOV.U32 R13, RZ, RZ, R4 ;  /* 0x000000ffff0d7224 */ /* 0x000fe400078e0004 */
[----:B------:R-:W-:Y:S02]  /*ea60*/  IMAD.MOV.U32 R12, RZ, RZ, 0x4 ;  /* 0x00000004ff0c7424 */ /* 0x000fe400078e00ff */
[----:B------:R-:W-:-:S07]  /*ea70*/  IMAD.MOV.U32 R3, RZ, RZ, R14 ;  /* 0x000000ffff037224 */ /* 0x000fce00078e000e */
[----:B------:R-:W-:Y:S05]  /*ea80*/  WARPSYNC.COLLECTIVE R15, `(.L_x_9579) ;  /* 0x000000000f087348 */ /* 0x000fea0003c00000 */
[----:B------:R0:W1:Y:S02]  /*ea90*/  SHFL.IDX P6, R14, R13, R12, R11 ;  /* 0x0000000c0d0e7389 */ /* 0x00006400000c000b */
[----:B01----:R-:W-:Y:S01]  /*eaa0*/  ENDCOLLECTIVE ;  /* 0x000000000000791b */ /* 0x003fe20003800000 */
.L_x_9579:
        /* <DEDUP_REMOVED lines=16> */
.L_x_9580:
[----:B------:R-:W-:Y:S01]  /*ebb0*/  IMAD.MOV.U32 R13, RZ, RZ, R4 ;  /* 0x000000ffff0d7224 */ /* 0x000fe200078e0004 */
[----:B------:R-:W-:Y:S01]  /*ebc0*/  MOV R12, 0x5 ;  /* 0x00000005000c7802 */ /* 0x000fe20000000f00 */
[----:B------:R-:W-:-:S07]  /*ebd0*/  IMAD.MOV.U32 R3, RZ, RZ, R14 ;  /* 0x000000ffff037224 */ /* 0x000fce00078e000e */
[----:B------:R-:W-:Y:S05]  /*ebe0*/  WARPSYNC.COLLECTIVE R15, `(.L_x_9581) ;  /* 0x000000000f087348 */ /* 0x000fea0003c00000 */
[----:B------:R0:W1:Y:S02]  /*ebf0*/  SHFL.IDX P6, R14, R13, R12, R11 ;  /* 0x0000000c0d0e7389 */ /* 0x00006400000c000b */
[----:B01----:R-:W-:Y:S01]  /*ec00*/  ENDCOLLECTIVE ;  /* 0x000000000000791b */ /* 0x003fe20003800000 */
.L_x_9581:
        /* <DEDUP_REMOVED lines=16> */
.L_x_9582:
[----:B------:R-:W-:Y:S02]  /*ed10*/  IMAD.MOV.U32 R13, RZ, RZ, R4 ;  /* 0x000000ffff0d7224 */ /* 0x000fe400078e0004 */
[----:B------:R-:W-:Y:S02]  /*ed20*/  IMAD.MOV.U32 R12, RZ, RZ, 0x6 ;  /* 0x00000006ff0c7424 */ /* 0x000fe400078e00ff */
[----:B------:R-:W-:-:S07]  /*ed30*/  IMAD.MOV.U32 R3, RZ, RZ, R14 ;  /* 0x000000ffff037224 */ /* 0x000fce00078e000e */
[----:B------:R-:W-:Y:S05]  /*ed40*/  WARPSYNC.COLLECTIVE R15, `(.L_x_9583) ;  /* 0x000000000f087348 */ /* 0x000fea0003c00000 */
[----:B------:R0:W1:Y:S02]  /*ed50*/  SHFL.IDX P6, R14, R13, R12, R11 ;  /* 0x0000000c0d0e7389 */ /* 0x00006400000c000b */
[----:B01----:R-:W-:Y:S01]  /*ed60*/  ENDCOLLECTIVE ;  /* 0x000000000000791b */ /* 0x003fe20003800000 */
.L_x_9583:
        /* <DEDUP_REMOVED lines=16> */
.L_x_9584:
[----:B------:R-:W-:Y:S02]  /*ee70*/  IMAD.MOV.U32 R13, RZ, RZ, R4 ;  /* 0x000000ffff0d7224 */ /* 0x000fe400078e0004 */
[----:B------:R-:W-:Y:S02]  /*ee80*/  IMAD.MOV.U32 R12, RZ, RZ, 0x7 ;  /* 0x00000007ff0c7424 */ /* 0x000fe400078e00ff */
[----:B------:R-:W-:-:S07]  /*ee90*/  IMAD.MOV.U32 R3, RZ, RZ, R14 ;  /* 0x000000ffff037224 */ /* 0x000fce00078e000e */
[----:B------:R-:W-:Y:S05]  /*eea0*/  WARPSYNC.COLLECTIVE R15, `(.L_x_9585) ;  /* 0x000000000f087348 */ /* 0x000fea0003c00000 */
[----:B------:R0:W1:Y:S02]  /*eeb0*/  SHFL.IDX P6, R14, R13, R12, R11 ;  /* 0x0000000c0d0e7389 */ /* 0x00006400000c000b */
[----:B01----:R-:W-:Y:S01]  /*eec0*/  ENDCOLLECTIVE ;  /* 0x000000000000791b */ /* 0x003fe20003800000 */
.L_x_9585:
        /* <DEDUP_REMOVED lines=10> */
.L_x_9586:
[----:B------:R-:W-:Y:S01]  /*ef70*/  @!PT LDS RZ, [RZ] ;  /* 0x00000000fffff984 */ /* 0x000fe20000000800 */
[----:B------:R-:W-:Y:S01]  /*ef80*/  @!PT LDS RZ, [RZ] ;  /* 0x00000000fffff984 */ /* 0x000fe20000000800 */
[----:B------:R-:W-:Y:S01]  /*ef90*/  @!PT LDS RZ, [RZ] ;  /* 0x00000000fffff984 */ /* 0x000fe20000000800 */
[----:B------:R2:W-:Y:S01]  /*efa0*/  @!P0 LDGSTS.E.BYPASS.LTC128B.128 [R37+0x1b400], desc[UR50][R2.64], !P1 ;  /* 0x1b40000002258fae */ /* 0x0005e2000c901d72 */
[----:B------:R-:W-:Y:S01]  /*efb0*/  IMAD.MOV.U32 R0, RZ, RZ, R14 ;  /* 0x000000ffff007224 */ /* 0x000fe200078e000e */
[----:B------:R-:W-:Y:S06]  /*efc0*/  BRA `(.L_x_9587) ;  /* 0xffffffc000d87947 */ /* 0x000fec000383ffff */
.L_x_9501:
[----:B0-----:R0:W2:Y:S02]  /*efd0*/  SYNCS.PHASECHK.TRANS64.TRYWAIT P0, [R22+URZ+0x22820], R3 ;  /* 0x02282003160075a7 */ /* 0x0010a4000800017f */
[----:B--2---:R-:W-:Y:S05]  /*efe0*/  @!P0 NANOSLEEP.SYNCS 0x989680 ;  /* 0x009896800000895d */ /* 0x004fea0003900000 */
[----:B------:R-:W2:Y:S02]  /*eff0*/  @!P0 SYNCS.PHASECHK.TRANS64 P0, [R22+URZ+0x22820], R3 ;  /* 0x02282003160085a7 */ /* 0x000ea4000800007f */
[----:B--2---:R-:W-:Y:S05]  /*f000*/  @!P0 BRA `(.L_x_9501) ;  /* 0xfffffffc00f08947 */ /* 0x004fea000383ffff */
[----:B------:R-:W-:Y:S05]  /*f010*/  BRA `(.L_x_9588) ;  /* 0xffffffc400347947 */ /* 0x000fea000383ffff */
.L_x_9504:
[----:B--2---:R2:W3:Y:S02]  /*f020*/  SYNCS.PHASECHK.TRANS64.TRYWAIT P0, [R33+URZ+0x22860], R0 ;  /* 0x02286000210075a7 */ /* 0x0044e4000800017f */
[----:B---3--:R-:W-:Y:S05]  /*f030*/  @!P0 NANOSLEEP.SYNCS 0x989680 ;  /* 0x009896800000895d */ /* 0x008fea0003900000 */
[----:B------:R-:W3:Y:S02]  /*f040*/  @!P0 SYNCS.PHASECHK.TRANS64 P0, [R33+URZ+0x22860], R0 ;  /* 0x02286000210085a7 */ /* 0x000ee4000800007f */
[----:B---3--:R-:W-:Y:S05]  /*f050*/  @!P0 BRA `(.L_x_9504) ;  /* 0xfffffffc00f08947 */ /* 0x008fea000383ffff */
[----:B------:R-:W-:Y:S05]  /*f060*/  BRA `(.L_x_9589) ;  /* 0xffffffc400447947 */ /* 0x000fea000383ffff */
.L_x_9505:
        /* <DEDUP_REMOVED lines=8> */
.L_x_9591:
[----:B------:R-:W-:Y:S05]  /*f0f0*/  BSYNC B0 ;  /* 0x0000000000007941 */ /* 0x000fea0003800000 */
.L_x_9590:
[----:B------:R-:W0:Y:S01]  /*f100*/  S2R R7, SR_TID.X ;  /* 0x0000000000077919 */ /* 0x000e220000002100 */
[----:B------:R-:W-:Y:S01]  /*f110*/  IMAD.MOV.U32 R13, RZ, RZ, R5 ;  /* 0x000000ffff0d7224 */ /* 0x000fe200078e0005 */
[C---:B------:R-:W-:Y:S01]  /*f120*/  LOP3.LUT P2, RZ, R25.reuse, 0x2, RZ, 0xc0, !PT ;  /* 0x0000000219ff7812 */ /* 0x040fe2000784c0ff */
[----:B------:R-:W-:Y:S01]  /*f130*/  IMAD.MOV.U32 R12, RZ, RZ, RZ ;  /* 0x000000ffff0c7224 */ /* 0x000fe200078e00ff */
[----:B------:R-:W-:Y:S01]  /*f140*/  LOP3.LUT P1, RZ, R25, 0x4, RZ, 0xc0, !PT ;  /* 0x0000000419ff7812 */ /* 0x000fe2000782c0ff */
[----:B------:R-:W-:Y:S02]  /*f150*/  IMAD.MOV.U32 R11, RZ, RZ, 0x181f ;  /* 0x0000181fff0b7424 */ /* 0x000fe400078e00ff */
[----:B------:R-:W-:Y:S01]  /*f160*/  IMAD.MOV.U32 R15, RZ, RZ, -0x1 ;  /* 0xffffffffff0f7424 */ /* 0x000fe200078e00ff */
[----:B------:R-:W-:Y:S01]  /*f170*/  ISETP.LT.OR P4, PT, R32, 0x1, !P1 ;  /* 0x000000012000780c */ /* 0x000fe20004f81670 */
[----:B------:R-:W-:Y:S02]  /*f180*/  IMAD.MOV.U32 R3, RZ, RZ, R14 ;  /* 0x000000ffff037224 */ /* 0x000fe400078e000e */
[----:B------:R-:W-:-:S10]  /*f190*/  IMAD R4, R4, 0x2, R22 ;  /* 0x0000000204047824 */ /* 0x000fd400078e0216 */
[----:B0-----:R-:W-:Y:S05]  /*f1a0*/  WARPSYNC.COLLECTIVE R15, `(.L_x_9592) ;  /* 0x000000000f087348 */ /* 0x001fea0003c00000 */
[----:B------:R1:W2:Y:S02]  /*f1b0*/  SHFL.IDX P6, R14, R13, R12, R11 ;  /* 0x0000000c0d0e7389 */ /* 0x0002a400000c000b */
[----:B012---:R-:W-:Y:S01]  /*f1c0*/  ENDCOLLECTIVE ;  /* 0x000000000000791b */ /* 0x007fe20003800000 */
.L_x_9592:
[----:B------:R-:W-:Y:S02]  /*f1d0*/  IMAD.MOV.U32 R13, RZ, RZ, R6 ;  /* 0x000000ffff0d7224 */ /* 0x000fe400078e0006 */
[----:B------:R-:W-:Y:S02]  /*f1e0*/  IMAD.MOV.U32 R12, RZ, RZ, 0x1 ;  /* 0x00000001ff0c7424 */ /* 0x000fe400078e00ff */
[----:B------:R-:W-:Y:S01]  /*f1f0*/  IMAD.SHL.U32 R0, R7, 0x8, RZ ;  /* 0x0000000807007824 */ /* 0x000fe200078e00ff */
[----:B------:R-:W-:-:S04]  /*f200*/  LOP3.LUT R7, R25, 0x1, RZ, 0xc0, !PT ;  /* 0x0000000119077812 */ /* 0x000fc800078ec0ff */
[----:B------:R-:W-:Y:S02]  /*f210*/  LOP3.LUT R0, R0, 0x38, RZ, 0xc0, !PT ;  /* 0x0000003800007812 */ /* 0x000fe400078ec0ff */
[----:B------:R-:W-:-:S03]  /*f220*/  ISETP.NE.U32.AND P3, PT, R7, 0x1, PT ;  /* 0x000000010700780c */ /* 0x000fc60003f65070 */
[----:B------:R-:W-:-:S05]  /*f230*/  IMAD.SHL.U32 R0, R0, 0x2, RZ ;  /* 0x0000000200007824 */ /* 0x000fca00078e00ff */
[----:B------:R-:W-:-:S13]  /*f240*/  IADD3 R2, P0, R14, R0, RZ ;  /* 0x000000000e027210 */ /* 0x000fda0007f1e0ff */
[----:B------:R-:W-:Y:S05]  /*f250*/  WARPSYNC.COLLECTIVE R15, `(.L_x_9593) ;  /* 0x000000000f087348 */ /* 0x000fea0003c00000 */
[----:B------:R0:W1:Y:S02]  /*f260*/  SHFL.IDX P6, R14, R13, R12, R11 ;  /* 0x0000000c0d0e7389 */ /* 0x00006400000c000b */
[----:B01----:R-:W-:Y:S01]  /*f270*/  ENDCOLLECTIVE ;  /* 0x000000000000791b */ /* 0x003fe20003800000 */
.L_x_9593:
[----:B------:R-:W-:Y:S01]  /*f280*/  IMAD.X R3, RZ, RZ, R3, P0 ;  /* 0x000000ffff037224 */ /* 0x000fe200000e0603 */
[----:B------:R-:W-:Y:S02]  /*f290*/  ISETP.LT.OR P0, PT, R32, 0x1, P3 ;  /* 0x000000012000780c */ /* 0x000fe40001f01670 */
[----:B------:R-:W-:-:S11]  /*f2a0*/  MOV R13, R5 ;  /* 0x00000005000d7202 */ /* 0x000fd60000000f00 */
[----:B------:R-:W-:Y:S01]  /*f2b0*/  @!PT LDS RZ, [RZ] ;  /* 0x00000000fffff984 */ /* 0x000fe20000000800 */
[----:B------:R-:W-:Y:S01]  /*f2c0*/  @!PT LDS RZ, [RZ] ;  /* 0x00000000fffff984 */ /* 0x000fe20000000800 */
[----:B------:R-:W-:Y:S01]  /*f2d0*/  @!PT LDS RZ, [RZ] ;  /* 0x00000000fffff984 */ /* 0x000fe20000000800 */
[----:B------:R-:W-:Y:S01]  /*f2e0*/  LDGSTS.E.BYPASS.LTC128B.128 [R4+0x400], desc[UR50][R2.64], !P0 ;  /* 0x0040000002047fae */ /* 0x000fe2000c101d72 */
[----:B------:R-:W-:-:S13]  /*f2f0*/  ISETP.LT.OR P0, PT, R32, 0x1, !P2 ;  /* 0x000000012000780c */ /* 0x000fda0005701670 */
[----:B------:R-:W-:Y:S01]  /*f300*/  LDGSTS.E.BYPASS.LTC128B.128 [R4+0x3400], desc[UR50][R2.64+0x80], !P0 ;  /* 0x0340008002047fae */ /* 0x000fe2000c101d72 */
[----:B------:R-:W-:-:S03]  /*f310*/  LOP3.LUT P0, RZ, R25, 0x8, RZ, 0xc0, !PT ;  /* 0x0000000819ff7812 */ /* 0x000fc6000780c0ff */
[----:B------:R-:W-:Y:S01]  /*f320*/  LDGSTS.E.BYPASS.LTC128B.128 [R4+0x6400], desc[UR50][R2.64+0x100], !P4 ;  /* 0x0640010002047fae */ /* 0x000fe2000e101d72 */
[----:B------:R-:W-:-:S13]  /*f330*/  ISETP.LT.OR P4, PT, R32, 0x1, !P0 ;  /* 0x000000012000780c */ /* 0x000fda0004781670 */
[----:B------:R0:W-:Y:S02]  /*f340*/  LDGSTS.E.BYPASS.LTC128B.128 [R4+0x9400], desc[UR50][R2.64+0x180], !P4 ;  /* 0x0940018002047fae */ /* 0x0001e4000e101d72 */
[----:B0-----:R-:W-:-:S07]  /*f350*/  IMAD.MOV.U32 R3, RZ, RZ, R14 ;  /* 0x000000ffff037224 */ /* 0x001fce00078e000e */
[----:B------:R-:W-:Y:S05]  /*f360*/  WARPSYNC.COLLECTIVE R15, `(.L_x_9594) ;  /* 0x000000000f087348 */ /* 0x000fea0003c00000 */
[----:B------:R0:W1:Y:S02]  /*f370*/  SHFL.IDX P6, R14, R13, R12, R11 ;  /* 0x0000000c0d0e7389 */ /* 0x00006400000c000b */
[----:B01----:R-:W-:Y:S01]  /*f380*/  ENDCOLLECTIVE ;  /* 0x000000000000791b */ /* 0x003fe20003800000 */
.L_x_9594:
[----:B------:R-:W-:Y:S02]  /*f390*/  IMAD.MOV.U32 R13, RZ, RZ, R6 ;  /* 0x000000ffff0d7224 */ /* 0x000fe400078e0006 */
[----:B------:R-:W-:Y:S01]  /*f3a0*/  IMAD.MOV.U32 R12, RZ, RZ, 0x2 ;  /* 0x00000002ff0c7424 */ /* 0x000fe200078e00ff */
[----:B------:R-:W-:-:S13]  /*f3b0*/  IADD3 R2, P4, R14, R0, RZ ;  /* 0x000000000e027210 */ /* 0x000fda0007f9e0ff */
[----:B------:R-:W-:Y:S05]  /*f3c0*/  WARPSYNC.COLLECTIVE R15, `(.L_x_9595) ;  /* 0x000000000f087348 */ /* 0x000fea0003c00000 */
[----:B------:R0:W1:Y:S02]  /*f3d0*/  SHFL.IDX P6, R14, R13, R12, R11 ;  /* 0x0000000c0d0e7389 */ /* 0x00006400000c000b */
[----:B01----:R-:W-:Y:S01]  /*f3e0*/  ENDCOLLECTIVE ;  /* 0x000000000000791b */ /* 0x003fe20003800000 */
.L_x_9595:
[----:B------:R-:W-:Y:S01]  /*f3f0*/  IMAD.X R3, RZ, RZ, R3, P4 ;  /* 0x000000ffff037224 */ /* 0x000fe200020e0603 */
[----:B------:R-:W-:Y:S01]  /*f400*/  ISETP.LT.OR P4, PT, R32, 0x11, P3 ;  /* 0x000000112000780c */ /* 0x000fe20001f81670 */
[----:B------:R-:W-:-:S12]  /*f410*/  IMAD.MOV.U32 R13, RZ, RZ, R5 ;  /* 0x000000ffff0d7224 */ /* 0x000fd800078e0005 */
[----:B------:R-:W-:Y:S01]  /*f420*/  @!PT LDS RZ, [RZ] ;  /* 0x00000000fffff984 */ /* 0x000fe20000000800 */
[----:B------:R-:W-:Y:S01]  /*f430*/  @!PT LDS RZ, [RZ] ;  /* 0x00000000fffff984 */ /* 0x000fe20000000800 */
[----:B------:R-:W-:Y:S01]  /*f440*/  @!PT LDS RZ, [RZ] ;  /* 0x00000000fffff984 */ /* 0x000fe20000000800 */
[----:B------:R-:W-:Y:S01]  /*f450*/  LDGSTS.E.BYPASS.LTC128B.128 [R4+0xc00], desc[UR50][R2.64], !P4 ;  /* 0x00c0000002047fae */ /* 0x000fe2000e101d72 */
[----:B------:R-:W-:-:S13]  /*f460*/  ISETP.LT.OR P4, PT, R32, 0x11, !P2 ;  /* 0x000000112000780c */ /* 0x000fda0005781670 */
[----:B------:R-:W-:Y:S01]  /*f470*/  LDGSTS.E.BYPASS.LTC128B.128 [R4+0x3c00], desc[UR50][R2.64+0x80], !P4 ;  /* 0x03c0008002047fae */ /* 0x000fe2000e101d72 */
[----:B------:R-:W-:-:S13]  /*f480*/  ISETP.LT.OR P4, PT, R32, 0x11, !P1 ;  /* 0x000000112000780c */ /* 0x000fda0004f81670 */
[----:B------:R-:W-:Y:S01]  /*f490*/  LDGSTS.E.BYPASS.LTC128B.128 [R4+0x6c00], desc[UR50][R2.64+0x100], !P4 ;  /* 0x06c0010002047fae */ /* 0x000fe2000e101d72 */
[----:B------:R-:W-:-:S13]  /*f4a0*/  ISETP.LT.OR P4, PT, R32, 0x11, !P0 ;  /* 0x000000112000780c */ /* 0x000fda0004781670 */
[----:B------:R0:W-:Y:S02]  /*f4b0*/  LDGSTS.E.BYPASS.LTC128B.128 [R4+0x9c00], desc[UR50][R2.64+0x180], !P4 ;  /* 0x09c0018002047fae */ /* 0x0001e4000e101d72 */
[----:B0-----:R-:W-:-:S07]  /*f4c0*/  IMAD.MOV.U32 R3, RZ, RZ, R14 ;  /* 0x000000ffff037224 */ /* 0x001fce00078e000e */
[----:B------:R-:W-:Y:S05]  /*f4d0*/  WARPSYNC.COLLECTIVE R15, `(.L_x_9596) ;  /* 0x000000000f087348 */ /* 0x000fea0003c00000 */
[----:B------:R0:W1:Y:S02]  /*f4e0*/  SHFL.IDX P6, R14, R13, R12, R11 ;  /* 0x0000000c0d0e7389 */ /* 0x00006400000c000b */
[----:B01----:R-:W-:Y:S01]  /*f4f0*/  ENDCOLLECTIVE ;  /* 0x000000000000791b */ /* 0x003fe20003800000 */
.L_x_9596:
[----:B------:R-:W-:Y:S02]  /*f500*/  IMAD.MOV.U32 R13, RZ, RZ, R6 ;  /* 0x000000ffff0d7224 */ /* 0x000fe400078e0006 */
[----:B------:R-:W-:Y:S01]  /*f510*/  IMAD.MOV.U32 R12, RZ, RZ, 0x3 ;  /* 0x00000003ff0c7424 */ /* 0x000fe200078e00ff */
[----:B------:R-:W-:-:S13]  /*f520*/  IADD3 R2, P4, R14, R0, RZ ;  /* 0x000000000e027210 */ /* 0x000fda0007f9e0ff */
[----:B------:R-:W-:Y:S05]  /*f530*/  WARPSYNC.COLLECTIVE R15, `(.L_x_9597) ;  /* 0x000000000f087348 */ /* 0x000fea0003c00000 */
[----:B------:R0:W1:Y:S02]  /*f540*/  SHFL.IDX P6, R14, R13, R12, R11 ;  /* 0x0000000c0d0e7389 */ /* 0x00006400000c000b */
[----:B01----:R-:W-:Y:S01]  /*f550*/  ENDCOLLECTIVE ;  /* 0x000000000000791b */ /* 0x003fe20003800000 */
.L_x_9597:
        /* <DEDUP_REMOVED lines=17> */
.L_x_9598:
[----:B------:R-:W-:Y:S02]  /*f670*/  IMAD.MOV.U32 R13, RZ, RZ, R6 ;  /* 0x000000ffff0d7224 */ /* 0x000fe400078e0006 */
[----:B------:R-:W-:Y:S01]  /*f680*/  IMAD.MOV.U32 R12, RZ, RZ, 0x4 ;  /* 0x00000004ff0c7424 */ /* 0x000fe200078e00ff */
[----:B------:R-:W-:-:S13]  /*f690*/  IADD3 R2, P4, R14, R0, RZ ;  /* 0x000000000e027210 */ /* 0x000fda0007f9e0ff */
[----:B------:R-:W-:Y:S05]  /*f6a0*/  WARPSYNC.COLLECTIVE R15, `(.L_x_9599) ;  /* 0x000000000f087348 */ /* 0x000fea0003c00000 */
[----:B------:R0:W1:Y:S02]  /*f6b0*/  SHFL.IDX P6, R14, R13, R12, R11 ;  /* 0x0000000c0d0e7389 */ /* 0x00006400000c000b */
[----:B01----:R-:W-:Y:S01]  /*f6c0*/  ENDCOLLECTIVE ;  /* 0x000000000000791b */ /* 0x003fe20003800000 */
.L_x_9599:
        /* <DEDUP_REMOVED lines=17> */
.L_x_9600:
[----:B------:R-:W-:Y:S02]  /*f7e0*/  IMAD.MOV.U32 R13, RZ, RZ, R6 ;  /* 0x000000ffff0d7224 */ /* 0x000fe400078e0006 */
[----:B------:R-:W-:Y:S01]  /*f7f0*/  IMAD.MOV.U32 R12, RZ, RZ, 0x5 ;  /* 0x00000005ff0c7424 */ /* 0x000fe200078e00ff */
[----:B------:R-:W-:-:S13]  /*f800*/  IADD3 R2, P4, R14, R0, RZ ;  /* 0x000000000e027210 */ /* 0x000fda0007f9e0ff */
[----:B------:R-:W-:Y:S05]  /*f810*/  WARPSYNC.COLLECTIVE R15, `(.L_x_9601) ;  /* 0x000000000f087348 */ /* 0x000fea0003c00000 */
[----:B------:R0:W1:Y:S02]  /*f820*/  SHFL.IDX P6, R14, R13, R12, R11 ;  /* 0x0000000c0d0e7389 */ /* 0x00006400000c000b */
[----:B01----:R-:W-:Y:S01]  /*f830*/  ENDCOLLECTIVE ;  /* 0x000000000000791b */ /* 0x003fe20003800000 */
.L_x_9601:
[----:B------:R-:W-:Y:S01]  /*f840*/  IMAD.X R3, RZ, RZ, R3, P4 ;  /* 0x000000ffff037224 */ /* 0x000fe200020e0603 */
[----:B------:R-:W-:Y:S01]  /*f850*/  ISETP.LT.OR P4, PT, R32, 0x41, P3 ;  /* 0x000000412000780c */ /* 0x000fe20001f81670 */
        /* <DEDUP_REMOVED lines=10> */
.L_x_9602:
        /* <DEDUP_REMOVED lines=8> */
[----:B------:R-:W-:Y:S05]  /*f980*/  BRA `(.L_x_9603) ;  /* 0xffffffc0007c7947 */ /* 0x000fea000383ffff */
.L_x_9512:
[----:B0-----:R0:W2:Y:S02]  /*f990*/  SYNCS.PHASECHK.TRANS64.TRYWAIT P0, [R10+URZ+0x22840], R20 ;  /* 0x022840140a0075a7 */ /* 0x0010a4000800017f */
[----:B--2---:R-:W-:Y:S05]  /*f9a0*/  @!P0 NANOSLEEP.SYNCS 0x989680 ;  /* 0x009896800000895d */ /* 0x004fea0003900000 */
[----:B------:R-:W2:Y:S02]  /*f9b0*/  @!P0 SYNCS.PHASECHK.TRANS64 P0, [R10+URZ+0x22840], R20 ;  /* 0x022840140a0085a7 */ /* 0x000ea4000800007f */
[----:B--2---:R-:W-:Y:S05]  /*f9c0*/  @!P0 BRA `(.L_x_9512) ;  /* 0xfffffffc00f08947 */ /* 0x004fea000383ffff */
[----:B------:R-:W-:Y:S05]  /*f9d0*/  BRA `(.L_x_9604) ;  /* 0xffffffc400ac7947 */ /* 0x000fea000383ffff */
.L_x_9513:
        /* <DEDUP_REMOVED lines=8> */
.L_x_9606:
[----:B------:R-:W-:Y:S05]  /*fa60*/  BSYNC B1 ;  /* 0x0000000000017941 */ /* 0x000fea0003800000 */
.L_x_9605:
        /* <DEDUP_REMOVED lines=9> */
.L_x_9607:
[----:B------:R-:W-:Y:S01]  /*fb00*/  MOV R13, R8 ;  /* 0x00000008000d7202 */ /* 0x000fe20000000f00 */
[----:B------:R-:W-:Y:S02]  /*fb10*/  IMAD.MOV.U32 R12, RZ, RZ, 0x1 ;  /* 0x00000001ff0c7424 */ /* 0x000fe400078e00ff */
[----:B------:R-:W-:-:S07]  /*fb20*/  IMAD.MOV.U32 R2, RZ, RZ, R14 ;  /* 0x000000ffff027224 */ /* 0x000fce00078e000e */
[----:B------:R-:W-:Y:S05]  /*fb30*/  WARPSYNC.COLLECTIVE R15, `(.L_x_9608) ;  /* 0x000000000f087348 */ /* 0x000fea0003c00000 */
[----:B------:R0:W1:Y:S02]  /*fb40*/  SHFL.IDX P6, R14, R13, R12, R11 ;  /* 0x0000000c0d0e7389 */ /* 0x00006400000c000b */
[----:B01----:R-:W-:Y:S01]  /*fb50*/  ENDCOLLECTIVE ;  /* 0x000000000000791b */ /* 0x003fe20003800000 */
.L_x_9608:
        /* <DEDUP_REMOVED lines=11> */
.L_x_9609:
[----:B------:R-:W-:Y:S02]  /*fc10*/  IMAD.MOV.U32 R13, RZ, RZ, R8 ;  /* 0x000000ffff0d7224 */ /* 0x000fe400078e0008 */
[----:B------:R-:W-:Y:S02]  /*fc20*/  IMAD.MOV.U32 R12, RZ, RZ, 0x2 ;  /* 0x00000002ff0c7424 */ /* 0x000fe400078e00ff */
[----:B------:R-:W-:-:S07]  /*fc30*/  IMAD.MOV.U32 R2, RZ, RZ, R14 ;  /* 0x000000ffff027224 */ /* 0x000fce00078e000e */
[----:B------:R-:W-:Y:S05]  /*fc40*/  WARPSYNC.COLLECTIVE R15, `(.L_x_9610) ;  /* 0x000000000f087348 */ /* 0x000fea0003c00000 */
[----:B------:R0:W1:Y:S02]  /*fc50*/  SHFL.IDX P6, R14, R13, R12, R11 ;  /* 0x0000000c0d0e7389 */ /* 0x00006400000c000b */
[----:B01----:R-:W-:Y:S01]  /*fc60*/  ENDCOLLECTIVE ;  /* 0x000000000000791b */ /* 0x003fe20003800000 */
.L_x_9610:
        /* <DEDUP_REMOVED lines=11> */
.L_x_9611:
[----:B------:R-:W-:Y:S02]  /*fd20*/  IMAD.MOV.U32 R13, RZ, RZ, R8 ;  /* 0x000000ffff0d7224 */ /* 0x000fe400078e0008 */
[----:B------:R-:W-:Y:S02]  /*fd30*/  IMAD.MOV.U32 R12, RZ, RZ, 0x3 ;  /* 0x00000003ff0c7424 */ /* 0x000fe400078e00ff */
[----:B------:R-:W-:-:S07]  /*fd40*/  IMAD.MOV.U32 R2, RZ, RZ, R14 ;  /* 0x000000ffff027224 */ /* 0x000fce00078e000e */
[----:B------:R-:W-:Y:S05]  /*fd50*/  WARPSYNC.COLLECTIVE R15, `(.L_x_9612) ;  /* 0x000000000f087348 */ /* 0x000fea0003c00000 */
[----:B------:R0:W1:Y:S02]  /*fd60*/  SHFL.IDX P6, R14, R13, R12, R11 ;  /* 0x0000000c0d0e7389 */ /* 0x00006400000c000b */
[----:B01----:R-:W-:Y:S01]  /*fd70*/  ENDCOLLECTIVE ;  /* 0x000000000000791b */ /* 0x003fe20003800000 */
.L_x_9612:
        /* <DEDUP_REMOVED lines=11> */
.L_x_9613:
[----:B------:R-:W-:Y:S02]  /*fe30*/  IMAD.MOV.U32 R13, RZ, RZ, R8 ;  /* 0x000000ffff0d7224 */ /* 0x000fe400078e0008 */
[----:B------:R-:W-:Y:S02]  /*fe40*/  IMAD.MOV.U32 R12, RZ, RZ, 0x4 ;  /* 0x00000004ff0c7424 */ /* 0x000fe400078e00ff */
[----:B------:R-:W-:-:S07]  /*fe50*/  IMAD.MOV.U32 R2, RZ, RZ, R14 ;  /* 0x000000ffff027224 */ /* 0x000fce00078e000e */
[----:B------:R-:W-:Y:S05]  /*fe60*/  WARPSYNC.COLLECTIVE R15, `(.L_x_9614) ;  /* 0x000000000f087348 */ /* 0x000fea0003c00000 */
[----:B------:R0:W1:Y:S02]  /*fe70*/  SHFL.IDX P6, R14, R13, R12, R11 ;  /* 0x0000000c0d0e7389 */ /* 0x00006400000c000b */
[----:B01----:R-:W-:Y:S01]  /*fe80*/  ENDCOLLECTIVE ;  /* 0x000000000000791b */ /* 0x003fe20003800000 */
.L_x_9614:
        /* <DEDUP_REMOVED lines=11> */
.L_x_9615:
[----:B------:R-:W-:Y:S02]  /*ff40*/  IMAD.MOV.U32 R13, RZ, RZ, R8 ;  /* 0x000000ffff0d7224 */ /* 0x000fe400078e0008 */
[----:B------:R-:W-:Y:S02]  /*ff50*/  IMAD.MOV.U32 R12, RZ, RZ, 0x5 ;  /* 0x00000005ff0c7424 */ /* 0x000fe400078e00ff */
[----:B------:R-:W-:-:S07]  /*ff60*/  IMAD.MOV.U32 R2, RZ, RZ, R14 ;  /* 0x000000ffff027224 */ /* 0x000fce00078e000e */
[----:B------:R-:W-:Y:S05]  /*ff70*/  WARPSYNC.COLLECTIVE R15, `(.L_x_9616) ;  /* 0x000000000f087348 */ /* 0x000fea0003c00000 */
[----:B------:R0:W1:Y:S02]  /*ff80*/  SHFL.IDX P6, R14, R13, R12, R11 ;  /* 0x0000000c0d0e7389 */ /* 0x00006400000c000b */
[----:B01----:R-:W-:Y:S01]  /*ff90*/  ENDCOLLECTIVE ;  /* 0x000000000000791b */ /* 0x003fe20003800000 */
.L_x_9616:
        /* <DEDUP_REMOVED lines=11> */
.L_x_9617:
[----:B------:R-:W-:Y:S05]  /*10050*/  BRA `(.L_x_9618) ;  /* 0xffffffc000dc7947 */ /* 0x000fea000383ffff */
.L_x_9518:
[----:B---3--:R3:W4:Y:S02]  /*10060*/  SYNCS.PHASECHK.TRANS64.TRYWAIT P0, [R10+URZ+0x22860], R20 ;  /* 0x022860140a0075a7 */ /* 0x008724000800017f */
[----:B----4-:R-:W-:Y:S05]  /*10070*/  @!P0 NANOSLEEP.SYNCS 0x989680 ;  /* 0x009896800000895d */ /* 0x010fea0003900000 */
[----:B------:R-:W4:Y:S02]  /*10080*/  @!P0 SYNCS.PHASECHK.TRANS64 P0, [R10+URZ+0x22860], R20 ;  /* 0x022860140a0085a7 */ /* 0x000f24000800007f */
[----:B----4-:R-:W-:Y:S05]  /*10090*/  @!P0 BRA `(.L_x_9518) ;  /* 0xfffffffc00f08947 */ /* 0x010fea000383ffff */
[----:B------:R-:W-:Y:S05]  /*100a0*/  BRA `(.L_x_9619) ;  /* 0xffffffc4002c7947 */ /* 0x000fea000383ffff */
.L_x_9519:
        /* <DEDUP_REMOVED lines=8> */
.L_x_9621:
[----:B------:R-:W-:Y:S05]  /*10130*/  BSYNC B1 ;  /* 0x0000000000017941 */ /* 0x000fea0003800000 */
.L_x_9620:
        /* <DEDUP_REMOVED lines=9> */
.L_x_9622:
[----:B------:R-:W-:Y:S02]  /*101d0*/  IMAD.MOV.U32 R13, RZ, RZ, R25 ;  /* 0x000000ffff0d7224 */ /* 0x000fe400078e0019 */
[----:B------:R-:W-:Y:S01]  /*101e0*/  IMAD.MOV.U32 R12, RZ, RZ, 0x1 ;  /* 0x00000001ff0c7424 */ /* 0x000fe200078e00ff */
[----:B------:R-:W-:-:S13]  /*101f0*/  IADD3 R2, P0, R14, R0, RZ ;  /* 0x000000000e027210 */ /* 0x000fda0007f1e0ff */
[----:B------:R-:W-:Y:S05]  /*10200*/  WARPSYNC.COLLECTIVE R15, `(.L_x_9623) ;  /* 0x000000000f087348 */ /* 0x000fea0003c00000 */
[----:B------:R0:W1:Y:S02]  /*10210*/  SHFL.IDX P6, R14, R13, R12, R11 ;  /* 0x0000000c0d0e7389 */ /* 0x00006400000c000b */
[----:B01----:R-:W-:Y:S01]  /*10220*/  ENDCOLLECTIVE ;  /* 0x000000000000791b */ /* 0x003fe20003800000 */
.L_x_9623:
[----:B------:R-:W-:-:S05]  /*10230*/  IMAD.X R3, RZ, RZ, R3, P0 ;  /* 0x000000ffff037224 */ /* 0x000fca00000e0603 */
[----:B------:R-:W-:Y:S01]  /*10240*/  @!PT LDS RZ, [RZ] ;  /* 0x00000000fffff984 */ /* 0x000fe20000000800 */
[----:B------:R-:W-:Y:S01]  /*10250*/  @!PT LDS RZ, [RZ] ;  /* 0x00000000fffff984 */ /* 0x000fe20000000800 */
[----:B------:R-:W-:Y:S01]  /*10260*/  @!PT LDS RZ, [RZ] ;  /* 0x00000000fffff984 */ /* 0x000fe20000000800 */
        /* <DEDUP_REMOVED lines=9> */
.L_x_9624:
[----:B------:R-:W-:Y:S02]  /*10300*/  IMAD.MOV.U32 R13, RZ, RZ, R25 ;  /* 0x000000ffff0d7224 */ /* 0x000fe400078e0019 */
[----:B------:R-:W-:Y:S01]  /*10310*/  IMAD.MOV.U32 R12, RZ, RZ, 0x2 ;  /* 0x00000002ff0c7424 */ /* 0x000fe200078e00ff */
[----:B------:R-:W-:-:S13]  /*10320*/  IADD3 R2, P0, R14, R0, RZ ;  /* 0x000000000e027210 */ /* 0x000fda0007f1e0ff */
[----:B------:R-:W-:Y:S05]  /*10330*/  WARPSYNC.COLLECTIVE R15, `(.L_x_9625) ;  /* 0x000000000f087348 */ /* 0x000fea0003c00000 */
[----:B------:R0:W1:Y:S02]  /*10340*/  SHFL.IDX P6, R14, R13, R12, R11 ;  /* 0x0000000c0d0e7389 */ /* 0x00006400000c000b */
[----:B01----:R-:W-:Y:S01]  /*10350*/  ENDCOLLECTIVE ;  /* 0x000000000000791b */ /* 0x003fe20003800000 */
.L_x_9625:
        /* <DEDUP_REMOVED lines=13> */
.L_x_9626:
[----:B------:R-:W-:Y:S02]  /*10430*/  IMAD.MOV.U32 R13, RZ, RZ, R25 ;  /* 0x000000ffff0d7224 */ /* 0x000fe400078e0019 */
[----:B------:R-:W-:Y:S02]  /*10440*/  IMAD.MOV.U32 R12, RZ, RZ, 0x3 ;  /* 0x00000003ff0c7424 */ /* 0x000fe400078e00ff */
[----:B------:R-:W-:-:S07]  /*10450*/  IMAD.MOV.U32 R8, RZ, RZ, R14 ;  /* 0x000000ffff087224 */ /* 0x000fce00078e000e */
[----:B------:R-:W-:Y:S05]  /*10460*/  WARPSYNC.COLLECTIVE R15, `(.L_x_9627) ;  /* 0x000000000f087348 */ /* 0x000fea0003c00000 */
[----:B------:R0:W1:Y:S02]  /*10470*/  SHFL.IDX P6, R14, R13, R12, R11 ;  /* 0x0000000c0d0e7389 */ /* 0x00006400000c000b */
[----:B01----:R-:W-:Y:S01]  /*10480*/  ENDCOLLECTIVE ;  /* 0x000000000000791b */ /* 0x003fe20003800000 */
.L_x_9627:
        /* <DEDUP_REMOVED lines=14> */
.L_x_9628:
[----:B------:R-:W-:Y:S02]  /*10570*/  IMAD.MOV.U32 R13, RZ, RZ, R25 ;  /* 0x000000ffff0d7224 */ /* 0x000fe400078e0019 */
[----:B------:R-:W-:Y:S01]  /*10580*/  IMAD.MOV.U32 R12, RZ, RZ, 0x4 ;  /* 0x00000004ff0c7424 */ /* 0x000fe200078e00ff */
[----:B------:R-:W-:-:S13]  /*10590*/  IADD3 R2, P0, R14, R0, RZ ;  /* 0x000000000e027210 */ /* 0x000fda0007f1e0ff */
[----:B------:R-:W-:Y:S05]  /*105a0*/  WARPSYNC.COLLECTIVE R15, `(.L_x_9629) ;  /* 0x000000000f087348 */ /* 0x000fea0003c00000 */
[----:B------:R0:W1:Y:S02]  /*105b0*/  SHFL.IDX P6, R14, R13, R12, R11 ;  /* 0x0000000c0d0e7389 */ /* 0x00006400000c000b */
[----:B01----:R-:W-:Y:S01]  /*105c0*/  ENDCOLLECTIVE ;  /* 0x000000000000791b */ /* 0x003fe20003800000 */
.L_x_9629:
        /* <DEDUP_REMOVED lines=13> */
.L_x_9630:
[----:B------:R-:W-:Y:S02]  /*106a0*/  IMAD.MOV.U32 R13, RZ, RZ, R25 ;  /* 0x000000ffff0d7224 */ /* 0x000fe400078e0019 */
[----:B------:R-:W-:Y:S01]  /*106b0*/  IMAD.MOV.U32 R12, RZ, RZ, 0x5 ;  /* 0x00000005ff0c7424 */ /* 0x000fe200078e00ff */
[----:B------:R-:W-:-:S13]  /*106c0*/  IADD3 R2, P0, R14, R0, RZ ;  /* 0x000000000e027210 */ /* 0x000fda0007f1e0ff */
[----:B------:R-:W-:Y:S05]  /*106d0*/  WARPSYNC.COLLECTIVE R15, `(.L_x_9631) ;  /* 0x000000000f087348 */ /* 0x000fea0003c00000 */
[----:B------:R0:W1:Y:S02]  /*106e0*/  SHFL.IDX P6, R14, R13, R12, R11 ;  /* 0x0000000c0d0e7389 */ /* 0x00006400000c000b */
[----:B01----:R-:W-:Y:S01]  /*106f0*/  ENDCOLLECTIVE ;  /* 0x000000000000791b */ /* 0x003fe20003800000 */
.L_x_9631:
        /* <DEDUP_REMOVED lines=13> */
.L_x_9632:
[----:B------:R-:W-:Y:S05]  /*107d0*/  BRA `(.L_x_9633) ;  /* 0xffffffc000747947 */ /* 0x000fea000383ffff */
.L_x_9527:
[----:B------:R-:W-:Y:S01]  /*107e0*/  BSSY B0, `(.L_x_9634) ;  /* 0x0000008000007945 */ /* 0x000fe20003800000 */
[----:B------:R-:W-:Y:S01]  /*107f0*/  IMAD.MOV.U32 R13, RZ, RZ, R16 ;  /* 0x000000ffff0d7224 */ /* 0x000fe200078e0010 */
[----:B------:R-:W-:Y:S01]  /*10800*/  MOV R11, 0x1f ;  /* 0x0000001f000b7802 */ /* 0x000fe20000000f00 */
[----:B------:R-:W-:Y:S02]  /*10810*/  IMAD.MOV.U32 R12, RZ, RZ, RZ ;  /* 0x000000ffff0c7224 */ /* 0x000fe400078e00ff */
[----:B------:R-:W-:-:S07]  /*10820*/  IMAD.MOV.U32 R15, RZ, RZ, -0x1 ;  /* 0xffffffffff0f7424 */ /* 0x000fce00078e00ff */
[----:B012---:R-:W-:Y:S05]  /*10830*/  WARPSYNC.COLLECTIVE R15, `(.L_x_9635) ;  /* 0x000000000f087348 */ /* 0x007fea0003c00000 */
[----:B------:R3:W4:Y:S02]  /*10840*/  SHFL.IDX P6, R14, R13, R12, R11 ;  /* 0x0000000c0d0e7389 */ /* 0x00072400000c000b */
[----:B01234-:R-:W-:Y:S01]  /*10850*/  ENDCOLLECTIVE ;  /* 0x000000000000791b */ /* 0x01ffe20003800000 */
.L_x_9635:
[----:B------:R-:W-:Y:S05]  /*10860*/  BSYNC B0 ;  /* 0x0000000000007941 */ /* 0x000fea0003800000 */
.L_x_9634:
        /* <DEDUP_REMOVED lines=9> */
.L_x_9636:
        /* <DEDUP_REMOVED lines=18> */
.L_x_9637:
[----:B------:R-:W-:Y:S01]  /*10a20*/  IMAD.MOV.U32 R12, RZ, RZ, 0x2 ;  /* 0x00000002ff0c7424 */ /* 0x000fe200078e00ff */
[----:B------:R-:W-:-:S05]  /*10a30*/  SEL R7, R14, RZ, P1 ;  /* 0x000000ff0e077207 */ /* 0x000fca0000800000 */
[----:B------:R-:W-:-:S04]  /*10a40*/  IMAD.IADD R6, R4, 0x1, R7 ;  /* 0x0000000104067824 */ /* 0x000fc800078e0207 */
[----:B------:R-:W-:-:S07]  /*10a50*/  IMAD.MOV.U32 R13, RZ, RZ, R6 ;  /* 0x000000ffff0d7224 */ /* 0x000fce00078e0006 */
[----:B------:R-:W-:Y:S05]  /*10a60*/  WARPSYNC.COLLECTIVE R15, `(.L_x_9638) ;  /* 0x000000000f087348 */ /* 0x000fea0003c00000 */
[----:B------:R0:W1:Y:S02]  /*10a70*/  SHFL.UP P6, R14, R13, R12, R11 ;  /* 0x0400000c0d0e7389 */ /* 0x00006400000c000b */
[----:B01----:R-:W-:Y:S01]  /*10a80*/  ENDCOLLECTIVE ;  /* 0x000000000000791b */ /* 0x003fe20003800000 */
.L_x_9638:
[----:B------:R-:W-:Y:S01]  /*10a90*/  IMAD.MOV.U32 R12, RZ, RZ, 0x4 ;  /* 0x00000004ff0c7424 */ /* 0x000fe200078e00ff */
[----:B------:R-:W-:-:S05]  /*10aa0*/  SEL R7, R14, RZ, P2 ;  /* 0x000000ff0e077207 */ /* 0x000fca0001000000 */
[----:B------:R-:W-:-:S04]  /*10ab0*/  IMAD.IADD R7, R6, 0x1, R7 ;  /* 0x0000000106077824 */ /* 0x000fc800078e0207 */
[----:B------:R-:W-:-:S07]  /*10ac0*/  IMAD.MOV.U32 R13, RZ, RZ, R7 ;  /* 0x000000ffff0d7224 */ /* 0x000fce00078e0007 */
[----:B------:R-:W-:Y:S05]  /*10ad0*/  WARPSYNC.COLLECTIVE R15, `(.L_x_9639) ;  /* 0x000000000f087348 */ /* 0x000fea0003c00000 */
[----:B------:R0:W1:Y:S02]  /*10ae0*/  SHFL.UP P6, R14, R13, R12, R11 ;  /* 0x0400000c0d0e7389 */ /* 0x00006400000c000b */
[----:B01----:R-:W-:Y:S01]  /*10af0*/  ENDCOLLECTIVE ;  /* 0x000000000000791b */ /* 0x003fe20003800000 */
.L_x_9639:
[----:B------:R-:W-:Y:S01]  /*10b00*/  IMAD.MOV.U32 R12, RZ, RZ, 0x8 ;  /* 0x00000008ff0c7424 */ /* 0x000fe200078e00ff */
[----:B------:R-:W-:-:S05]  /*10b10*/  SEL R2, R14, RZ, P3 ;  /* 0x000000ff0e027207 */ /* 0x000fca0001800000 */
[----:B------:R-:W-:-:S04]  /*10b20*/  IMAD.IADD R2, R7, 0x1, R2 ;  /* 0x0000000107027824 */ /* 0x000fc800078e0202 */
[----:B------:R-:W-:-:S07]  /*10b30*/  IMAD.MOV.U32 R13, RZ, RZ, R2 ;  /* 0x000000ffff0d7224 */ /* 0x000fce00078e0002 */
[----:B------:R-:W-:Y:S05]  /*10b40*/  WARPSYNC.COLLECTIVE R15, `(.L_x_9640) ;  /* 0x000000000f087348 */ /* 0x000fea0003c00000 */
[----:B------:R0:W1:Y:S02]  /*10b50*/  SHFL.UP P6, R14, R13, R12, R11 ;  /* 0x0400000c0d0e7389 */ /* 0x00006400000c000b */
[----:B01----:R-:W-:Y:S01]  /*10b60*/  ENDCOLLECTIVE ;  /* 0x000000000000791b */ /* 0x003fe20003800000 */
.L_x_9640:
[----:B------:R-:W-:Y:S01]  /*10b70*/  IMAD.MOV.U32 R12, RZ, RZ, 0x10 ;  /* 0x00000010ff0c7424 */ /* 0x000fe200078e00ff */
[----:B------:R-:W-:-:S05]  /*10b80*/  SEL R3, R14, RZ, P4 ;  /* 0x000000ff0e037207 */ /* 0x000fca0002000000 */
[----:B------:R-:W-:-:S04]  /*10b90*/  IMAD.IADD R3, R2, 0x1, R3 ;  /* 0x0000000102037824 */ /* 0x000fc800078e0203 */
[----:B------:R-:W-:-:S07]  /*10ba0*/  IMAD.MOV.U32 R13, RZ, RZ, R3 ;  /* 0x000000ffff0d7224 */ /* 0x000fce00078e0003 */
[----:B------:R-:W-:Y:S05]  /*10bb0*/  WARPSYNC.COLLECTIVE R15, `(.L_x_9641) ;  /* 0x000000000f087348 */ /* 0x000fea0003c00000 */
[----:B------:R0:W1:Y:S02]  /*10bc0*/  SHFL.UP P6, R14, R13, R12, R11 ;  /* 0x0400000c0d0e7389 */ /* 0x00006400000c000b */
[----:B01----:R-:W-:Y:S01]  /*10bd0*/  ENDCOLLECTIVE ;  /* 0x000000000000791b */ /* 0x003fe20003800000 */
.L_x_9641:
        /* <DEDUP_REMOVED lines=8> */
.L_x_9642:
[----:B------:R-:W-:Y:S05]  /*10c60*/  BRA `(.L_x_9643) ;  /* 0xffffffc000d07947 */ /* 0x000fea000383ffff */
.L_x_9532:
[----:B------:R-:W-:Y:S01]  /*10c70*/  BSSY B0, `(.L_x_9644) ;  /* 0x0000008000007945 */ /* 0x000fe20003800000 */
[----:B-----5:R-:W-:Y:S02]  /*10c80*/  IMAD.MOV.U32 R13, RZ, RZ, R4 ;  /* 0x000000ffff0d7224 */ /* 0x020fe400078e0004 */
[----:B------:R-:W-:Y:S02]  /*10c90*/  IMAD.MOV.U32 R12, RZ, RZ, 0x1 ;  /* 0x00000001ff0c7424 */ /* 0x000fe400078e00ff */
[----:B------:R-:W-:Y:S02]  /*10ca0*/  IMAD.MOV.U32 R11, RZ, RZ, RZ ;  /* 0x000000ffff0b7224 */ /* 0x000fe400078e00ff */
[----:B------:R-:W-:-:S07]  /*10cb0*/  IMAD.MOV.U32 R15, RZ, RZ, -0x1 ;  /* 0xffffffffff0f7424 */ /* 0x000fce00078e00ff */
[----:B01234-:R-:W-:Y:S05]  /*10cc0*/  WARPSYNC.COLLECTIVE R15, `(.L_x_9645) ;  /* 0x000000000f087348 */ /* 0x01ffea0003c00000 */
[----:B------:R0:W0:Y:S02]  /*10cd0*/  SHFL.UP P6, R14, R13, R12, R11 ;  /* 0x0400000c0d0e7389 */ /* 0x00002400000c000b */
[----:B01234-:R-:W-:Y:S01]  /*10ce0*/  ENDCOLLECTIVE ;  /* 0x000000000000791b */ /* 0x01ffe20003800000 */
.L_x_9645:
[----:B------:R-:W-:Y:S05]  /*10cf0*/  BSYNC B0 ;  /* 0x0000000000007941 */ /* 0x000fea0003800000 */
.L_x_9644:
[----:B------:R-:W-:Y:S01]  /*10d00*/  SEL R13, R14, RZ, P1 ;  /* 0x000000ff0e0d7207 */ /* 0x000fe20000800000 */
[----:B------:R-:W-:Y:S02]  /*10d10*/  IMAD.MOV.U32 R12, RZ, RZ, 0x2 ;  /* 0x00000002ff0c7424 */ /* 0x000fe400078e00ff */
[----:B------:R-:W-:Y:S01]  /*10d20*/  IMAD.MOV.U32 R11, RZ, RZ, RZ ;  /* 0x000000ffff0b7224 */ /* 0x000fe200078e00ff */
[----:B------:R-:W-:Y:S01]  /*10d30*/  IADD3 R13, R4, R13, RZ ;  /* 0x0000000d040d7210 */ /* 0x000fe20007ffe0ff */
[----:B------:R-:W-:-:S07]  /*10d40*/  IMAD.MOV.U32 R15, RZ, RZ, -0x1 ;  /* 0xffffffffff0f7424 */ /* 0x000fce00078e00ff */
[----:B------:R-:W-:Y:S05]  /*10d50*/  WARPSYNC.COLLECTIVE R15, `(.L_x_9646) ;  /* 0x000000000f087348 */ /* 0x000fea0003c00000 */
[----:B------:R0:W1:Y:S02]  /*10d60*/  SHFL.UP P6, R14, R13, R12, R11 ;  /* 0x0400000c0d0e7389 */ /* 0x00006400000c000b */
[----:B01----:R-:W-:Y:S01]  /*10d70*/  ENDCOLLECTIVE ;  /* 0x000000000000791b */ /* 0x003fe20003800000 */
.L_x_9646:
[----:B------:R-:W-:Y:S01]  /*10d80*/  IMAD.MOV.U32 R12, RZ, RZ, 0x4 ;  /* 0x00000004ff0c7424 */ /* 0x000fe200078e00ff */
[----:B------:R-:W-:-:S05]  /*10d90*/  SEL R0, R14, RZ, P2 ;  /* 0x000000ff0e007207 */ /* 0x000fca0001000000 */
[----:B------:R-:W-:-:S04]  /*10da0*/  IMAD.IADD R0, R13, 0x1, R0 ;  /* 0x000000010d007824 */ /* 0x000fc800078e0200 */
[----:B------:R-:W-:-:S07]  /*10db0*/  IMAD.MOV.U32 R13, RZ, RZ, R0 ;  /* 0x000000ffff0d7224 */ /* 0x000fce00078e0000 */
[----:B------:R-:W-:Y:S05]  /*10dc0*/  WARPSYNC.COLLECTIVE R15, `(.L_x_9647) ;  /* 0x000000000f087348 */ /* 0x000fea0003c00000 */
[----:B------:R0:W1:Y:S02]  /*10dd0*/  SHFL.UP P6, R14, R13, R12, R11 ;  /* 0x0400000c0d0e7389 */ /* 0x00006400000c000b */
[----:B01----:R-:W-:Y:S01]  /*10de0*/  ENDCOLLECTIVE ;  /* 0x000000000000791b */ /* 0x003fe20003800000 */
.L_x_9647:
[----:B------:R-:W-:Y:S01]  /*10df0*/  IMAD.MOV.U32 R12, RZ, RZ, 0x8 ;  /* 0x00000008ff0c7424 */ /* 0x000fe200078e00ff */
[----:B------:R-:W-:-:S05]  /*10e00*/  SEL R3, R14, RZ, P3 ;  /* 0x000000ff0e037207 */ /* 0x000fca0001800000 */
[----:B------:R-:W-:-:S04]  /*10e10*/  IMAD.IADD R2, R0, 0x1, R3 ;  /* 0x0000000100027824 */ /* 0x000fc800078e0203 */
[----:B------:R-:W-:-:S07]  /*10e20*/  IMAD.MOV.U32 R13, RZ, RZ, R2 ;  /* 0x000000ffff0d7224 */ /* 0x000fce00078e0002 */
[----:B------:R-:W-:Y:S05]  /*10e30*/  WARPSYNC.COLLECTIVE R15, `(.L_x_9648) ;  /* 0x000000000f087348 */ /* 0x000fea0003c00000 */
[----:B------:R0:W1:Y:S02]  /*10e40*/  SHFL.UP P6, R14, R13, R12, R11 ;  /* 0x0400000c0d0e7389 */ /* 0x00006400000c000b */
[----:B01----:R-:W-:Y:S01]  /*10e50*/  ENDCOLLECTIVE ;  /* 0x000000000000791b */ /* 0x003fe20003800000 */
.L_x_9648:
[----:B------:R-:W-:Y:S01]  /*10e60*/  IMAD.MOV.U32 R12, RZ, RZ, 0x10 ;  /* 0x00000010ff0c7424 */ /* 0x000fe200078e00ff */
[----:B------:R-:W-:-:S05]  /*10e70*/  SEL R3, R14, RZ, P4 ;  /* 0x000000ff0e037207 */ /* 0x000fca0002000000 */
[----:B------:R-:W-:-:S04]  /*10e80*/  IMAD.IADD R3, R2, 0x1, R3 ;  /* 0x0000000102037824 */ /* 0x000fc800078e0203 */
[----:B------:R-:W-:-:S07]  /*10e90*/  IMAD.MOV.U32 R13, RZ, RZ, R3 ;  /* 0x000000ffff0d7224 */ /* 0x000fce00078e0003 */
[----:B------:R-:W-:Y:S05]  /*10ea0*/  WARPSYNC.COLLECTIVE R15, `(.L_x_9649) ;  /* 0x000000000f087348 */ /* 0x000fea0003c00000 */
[----:B------:R0:W1:Y:S02]  /*10eb0*/  SHFL.UP P6, R14, R13, R12, R11 ;  /* 0x0400000c0d0e7389 */ /* 0x00006400000c000b */
[----:B01----:R-:W-:Y:S01]  /*10ec0*/  ENDCOLLECTIVE ;  /* 0x000000000000791b */ /* 0x003fe20003800000 */
.L_x_9649:
        /* <DEDUP_REMOVED lines=8> */
.L_x_9650:
[----:B------:R-:W-:Y:S05]  /*10f50*/  BRA `(.L_x_9651) ;  /* 0xffffffc000b07947 */ /* 0x000fea000383ffff */
.L_x_9534:
[----:B------:R-:W-:Y:S01]  /*10f60*/  BSSY B0, `(.L_x_9652) ;  /* 0x0000006000007945 */ /* 0x000fe20003800000 */
[----:B------:R-:W-:Y:S01]  /*10f70*/  PLOP3.LUT P6, PT, P6, PT, PT, 0x8, 0x0 ;  /* 0x000000000000781c */ /* 0x000fe200037ce170 */
[----:B------:R-:W-:-:S12]  /*10f80*/  IMAD.MOV.U32 R15, RZ, RZ, -0x1 ;  /* 0xffffffffff0f7424 */ /* 0x000fd800078e00ff */
[----:B0123--:R-:W-:Y:S05]  /*10f90*/  WARPSYNC.COLLECTIVE R15, `(.L_x_9653) ;  /* 0x000000000f087348 */ /* 0x00ffea0003c00000 */
[----:B------:R-:W-:Y:S01]  /*10fa0*/  VOTE.ANY R14, PT, P6 ;  /* 0x00000000000e7806 */ /* 0x000fe200030e0100 */
[----:B0123--:R-:W-:Y:S06]  /*10fb0*/  ENDCOLLECTIVE ;  /* 0x000000000000791b */ /* 0x00ffec0003800000 */
.L_x_9653:
[----:B------:R-:W-:Y:S05]  /*10fc0*/  BSYNC B0 ;  /* 0x0000000000007941 */ /* 0x000fea0003800000 */
.L_x_9652:
        /* <DEDUP_REMOVED lines=9> */
.L_x_9654:
[----:B------:R-:W-:Y:S01]  /*11060*/  IMAD.MOV.U32 R4, RZ, RZ, R14 ;  /* 0x000000ffff047224 */ /* 0x000fe200078e000e */
[----:B------:R-:W-:Y:S06]  /*11070*/  BRA `(.L_x_9655) ;  /* 0xffffffc000a07947 */ /* 0x000fec000383ffff */
.L_x_9536:
[----:B------:R-:W-:Y:S01]  /*11080*/  BSSY B0, `(.L_x_9656) ;  /* 0x0000007000007945 */ /* 0x000fe20003800000 */
[----:B------:R-:W-:Y:S02]  /*11090*/  IMAD.MOV.U32 R13, RZ, RZ, R6 ;  /* 0x000000ffff0d7224 */ /* 0x000fe400078e0006 */
[----:B------:R-:W-:Y:S02]  /*110a0*/  IMAD.MOV.U32 R11, RZ, RZ, 0x1f ;  /* 0x0000001fff0b7424 */ /* 0x000fe400078e00ff */
[----:B------:R-:W-:-:S07]  /*110b0*/  IMAD.MOV.U32 R15, RZ, RZ, -0x1 ;  /* 0xffffffffff0f7424 */ /* 0x000fce00078e00ff */
[----:B01234-:R-:W-:Y:S05]  /*110c0*/  WARPSYNC.COLLECTIVE R15, `(.L_x_9657) ;  /* 0x000000000f087348 */ /* 0x01ffea0003c00000 */
[----:B------:R0:W0:Y:S02]  /*110d0*/  SHFL.IDX P6, R14, R13, R12, R11 ;  /* 0x0000000c0d0e7389 */ /* 0x00002400000c000b */
[----:B01234-:R-:W-:Y:S01]  /*110e0*/  ENDCOLLECTIVE ;  /* 0x000000000000791b */ /* 0x01ffe20003800000 */
.L_x_9657:
[----:B------:R-:W-:Y:S05]  /*110f0*/  BSYNC B0 ;  /* 0x0000000000007941 */ /* 0x000fea0003800000 */
.L_x_9656:
[----:B------:R-:W-:Y:S05]  /*11100*/  BRA `(.L_x_9535) ;  /* 0xffffffc000987947 */ /* 0x000fea000383ffff */
.L_x_9540:
[----:B0-----:R0:W4:Y:S02]  /*11110*/  SYNCS.PHASECHK.TRANS64.TRYWAIT P0, [R7+URZ+0x22820], R0 ;  /* 0x02282000070075a7 */ /* 0x001124000800017f */
[----:B----4-:R-:W-:Y:S05]  /*11120*/  @!P0 NANOSLEEP.SYNCS 0x989680 ;  /* 0x009896800000895d */ /* 0x010fea0003900000 */
[----:B------:R-:W4:Y:S02]  /*11130*/  @!P0 SYNCS.PHASECHK.TRANS64 P0, [R7+URZ+0x22820], R0 ;  /* 0x02282000070085a7 */ /* 0x000f24000800007f */
[----:B----4-:R-:W-:Y:S05]  /*11140*/  @!P0 BRA `(.L_x_9540) ;  /* 0xfffffffc00f08947 */ /* 0x010fea000383ffff */
[----:B------:R-:W-:Y:S05]  /*11150*/  BRA `(.L_x_9658) ;  /* 0xffffffc400847947 */ /* 0x000fea000383ffff */
.L_x_9541:
        /* <DEDUP_REMOVED lines=8> */
[----:B0123--:R-:W-:Y:S05]  /*111e0*/  WARPSYNC.COLLECTIVE R15, `(.L_x_9660) ;  /* 0x000000000f087348 */ /* 0x00ffea0003c00000 */
[----:B------:R4:W0:Y:S02]  /*111f0*/  SHFL.IDX P6, R14, R13, R12, R11 ;  /* 0x0000000c0d0e7389 */ /* 0x00082400000c000b */
[----:B01234-:R-:W-:Y:S01]  /*11200*/  ENDCOLLECTIVE ;  /* 0x000000000000791b */ /* 0x01ffe20003800000 */
.L_x_9660:
[----:B------:R-:W-:Y:S05]  /*11210*/  BSYNC B0 ;  /* 0x0000000000007941 */ /* 0x000fea0003800000 */
.L_x_9659:
[----:B------:R-:W-:Y:S05]  /*11220*/  BRA `(.L_x_9661) ;  /* 0xffffffc4006c7947 */ /* 0x000fea000383ffff */
.L_x_9544:
[----:B------:R-:W-:Y:S01]  /*11230*/  BSSY B1, `(.L_x_9662) ;  /* 0x0000006000017945 */ /* 0x000fe20003800000 */
[----:B------:R-:W-:-:S07]  /*11240*/  IMAD.MOV.U32 R15, RZ, RZ, -0x1 ;  /* 0xffffffffff0f7424 */ /* 0x000fce00078e00ff */
[----:B0123--:R-:W-:Y:S05]  /*11250*/  WARPSYNC.COLLECTIVE R15, `(.L_x_9663) ;  /* 0x000000000f0c7348 */ /* 0x00ffea0003c00000 */
[----:B------:R-:W-:Y:S02]  /*11260*/  ELECT P6, UR62, PT ;  /* 0x00000000003e782f */ /* 0x000fe400038c0000 */
[----:B------:R-:W-:Y:S01]  /*11270*/  MOV R14, UR62 ;  /* 0x0000003e000e7c02 */ /* 0x000fe20008000f00 */
[----:B0123--:R-:W-:Y:S10]  /*11280*/  ENDCOLLECTIVE ;  /* 0x000000000000791b */ /* 0x00fff40003800000 */
.L_x_9663:
[----:B------:R-:W-:Y:S05]  /*11290*/  BSYNC B1 ;  /* 0x0000000000017941 */ /* 0x000fea0003800000 */
.L_x_9662:
[----:B------:R-:W-:Y:S05]  /*112a0*/  BRA `(.L_x_9664) ;  /* 0xffffffc400647947 */ /* 0x000fea000383ffff */
.L_x_9546:
[----:B0-----:R0:W4:Y:S02]  /*112b0*/  SYNCS.PHASECHK.TRANS64.TRYWAIT P1, [R5+URZ+0x22840], R0 ;  /* 0x02284000050075a7 */ /* 0x001124000802017f */
[----:B----4-:R-:W-:Y:S05]  /*112c0*/  @!P1 NANOSLEEP.SYNCS 0x989680 ;  /* 0x009896800000995d */ /* 0x010fea0003900000 */
[----:B------:R-:W4:Y:S02]  /*112d0*/  @!P1 SYNCS.PHASECHK.TRANS64 P1, [R5+URZ+0x22840], R0 ;  /* 0x02284000050095a7 */ /* 0x000f24000802007f */
[----:B----4-:R-:W-:Y:S05]  /*112e0*/  @!P1 BRA `(.L_x_9546) ;  /* 0xfffffffc00f09947 */ /* 0x010fea000383ffff */
[----:B------:R-:W-:Y:S05]  /*112f0*/  BRA `(.L_x_9665) ;  /* 0xffffffc400847947 */ /* 0x000fea000383ffff */
.L_x_9548:
[----:B----4-:R4:W0:Y:S02]  /*11300*/  SYNCS.PHASECHK.TRANS64.TRYWAIT P1, [R3+URZ+0x22840], R2 ;  /* 0x02284002030075a7 */ /* 0x010824000802017f */
[----:B0-----:R-:W-:Y:S05]  /*11310*/  @!P1 NANOSLEEP.SYNCS 0x989680 ;  /* 0x009896800000995d */ /* 0x001fea0003900000 */
[----:B------:R-:W0:Y:S02]  /*11320*/  @!P1 SYNCS.PHASECHK.TRANS64 P1, [R3+URZ+0x22840], R2 ;  /* 0x02284002030095a7 */ /* 0x000e24000802007f */
[----:B0-----:R-:W-:Y:S05]  /*11330*/  @!P1 BRA `(.L_x_9548) ;  /* 0xfffffffc00f09947 */ /* 0x001fea000383ffff */
[----:B------:R-:W-:Y:S05]  /*11340*/  BRA `(.L_x_9666) ;  /* 0xffffffc400907947 */ /* 0x000fea000383ffff */
.L_x_9550:
[----:B------:R0:W0:Y:S02]  /*11350*/  SYNCS.PHASECHK.TRANS64.TRYWAIT P1, [R5+URZ+0x22860], R0 ;  /* 0x02286000050075a7 */ /* 0x000024000802017f */
[----:B0-----:R-:W-:Y:S05]  /*11360*/  @!P1 NANOSLEEP.SYNCS 0x989680 ;  /* 0x009896800000995d */ /* 0x001fea0003900000 */
[----:B------:R-:W0:Y:S02]  /*11370*/  @!P1 SYNCS.PHASECHK.TRANS64 P1, [R5+URZ+0x22860], R0 ;  /* 0x02286000050095a7 */ /* 0x000e24000802007f */
[----:B0-----:R-:W-:Y:S05]  /*11380*/  @!P1 BRA `(.L_x_9550) ;  /* 0xfffffffc00f09947 */ /* 0x001fea000383ffff */
[----:B------:R-:W-:Y:S05]  /*11390*/  BRA `(.L_x_9667) ;  /* 0xffffffc4008c7947 */ /* 0x000fea000383ffff */
.L_x_9668:
        /* <DEDUP_REMOVED lines=14> */
.L_x_15553:


//--------------------- .text._ZN7cutlass13device_kernelIN5flash11enable_sm90INS1_16FlashAttnFwdSm90INS1_25CollectiveMainloopFwdSm90ILi2EN4cute5tupleIJNS5_1CILi1EEES8_S8_EEENS6_IJNS7_ILi128EEENS7_ILi96EEENS7_ILi64EEEEEELi256ENS_6half_tEfNS_4arch4Sm90ELb0ELb0ELb0ELb1ELb1ELb1ELb0ELb1ELb0ELb1ELb0ELb0EEENS1_21CollectiveEpilogueFwdINS6_IJSA_NS7_ILi256EEESB_EEES9_SE_SG_Li256ELb1ELb1ELb0ELb0EEENS1_36VarlenDynamicPersistentTileSchedulerILi128ELi96ELi256ELi128ELb0ELb1ELb1ELb0ELb1ELb1EEEEEEEEEvNT_6ParamsE --------------------------
	.section	.text._ZN7cutlass13device_kernelIN5flash11enable_sm90INS1_16FlashAttnFwdSm90INS1_25CollectiveMainloopFwdSm90ILi2EN4cute5tupleIJNS5_1CILi1EEES8_S8_EEENS6_IJNS7_ILi128EEENS7_ILi96EEENS7_ILi64EEEEEELi256ENS_6half_tEfNS_4arch4Sm90ELb0ELb0ELb0ELb1ELb1ELb1ELb0ELb1ELb0ELb1ELb0ELb0EEENS1_21CollectiveEpilogueFwdINS6_IJSA_NS7_ILi256EEESB_EEES9_SE_SG_Li256ELb1ELb1ELb0ELb0EEENS1_36VarlenDynamicPersistentTileSchedulerILi128ELi96ELi256ELi128ELb0ELb1ELb1ELb0ELb1ELb1EEEEEEEEEvNT_6ParamsE,"ax",@progbits
	.align	128
.text._ZN7cutlass13device_kernelIN5flash11enable_sm90INS1_16FlashAttnFwdSm90INS1_25CollectiveMainloopFwdSm90ILi2EN4cute5tupleIJNS5_1CILi1EEES8_S8_EEENS6_IJNS7_ILi128EEENS7_ILi96EEENS7_ILi64EEEEEELi256ENS_6half_tEfNS_4arch4Sm90ELb0ELb0ELb0ELb1ELb1ELb1ELb0ELb1ELb0ELb1ELb0ELb0EEENS1_21CollectiveEpilogueFwdINS6_IJSA_NS7_ILi256EEESB_EEES9_SE_SG_Li256ELb1ELb1ELb0ELb0EEENS1_36VarlenDynamicPersistentTileSchedulerILi128ELi96ELi256ELi128ELb0ELb1ELb1ELb0ELb1ELb1EEEEEEEEEvNT_6ParamsE:
        .type           _ZN7cutlass13device_kernelIN5flash11enable_sm90INS1_16FlashAttnFwdSm90INS1_25CollectiveMainloopFwdSm90ILi2EN4cute5tupleIJNS5_1CILi1EEES8_S8_EEENS6_IJNS7_ILi128EEENS7_ILi96EEENS7_ILi64EEEEEELi256ENS_6half_tEfNS_4arch4Sm90ELb0ELb0ELb0ELb1ELb1ELb1ELb0ELb1ELb0ELb1ELb0ELb0EEENS1_21CollectiveEpilogueFwdINS6_IJSA_NS7_ILi256EEESB_EEES9_SE_SG_Li256ELb1ELb1ELb0ELb0EEENS1_36VarlenDynamicPersistentTileSchedulerILi128ELi96ELi256ELi128ELb0ELb1ELb1ELb0ELb1ELb1EEEEEEEEEvNT_6ParamsE,@function
        .size           _ZN7cutlass13device_kernelIN5flash11enable_sm90INS1_16FlashAttnFwdSm90INS1_25CollectiveMainloopFwdSm90ILi2EN4cute5tupleIJNS5_1CILi1EEES8_S8_EEENS6_IJNS7_ILi128EEENS7_ILi96EEENS7_ILi64EEEEEELi256ENS_6half_tEfNS_4arch4Sm90ELb0ELb0ELb0ELb1ELb1ELb1ELb0ELb1ELb0ELb1ELb0ELb0EEENS1_21CollectiveEpilogueFwdINS6_IJSA_NS7_ILi256EEESB_EEES9_SE_SG_Li256ELb1ELb1ELb0ELb0EEENS1_36VarlenDynamicPersistentTileSchedulerILi128ELi96ELi256ELi128ELb0ELb1ELb1ELb0ELb1ELb1EEEEEEEEEvNT_6ParamsE,(.L_x_15554 - _ZN7cutlass13device_kernelIN5flash11enable_sm90INS1_16FlashAttnFwdSm90INS1_25CollectiveMainloopFwdSm90ILi2EN4cute5tupleIJNS5_1CILi1EEES8_S8_EEENS6_IJNS7_ILi128EEENS7_ILi96EEENS7_ILi64EEEEEELi256ENS_6half_tEfNS_4arch4Sm90ELb0ELb0ELb0ELb1ELb1ELb1ELb0ELb1ELb0ELb1ELb0ELb0EEENS1_21CollectiveEpilogueFwdINS6_IJSA_NS7_ILi256EEESB_EEES9_SE_SG_Li256ELb1ELb1ELb0ELb0EEENS1_36VarlenDynamicPersistentTileSchedulerILi128ELi96ELi256ELi128ELb0ELb1ELb1ELb0ELb1ELb1EEEEEEEEEvNT_6ParamsE)
        .other          _ZN7cutlass13device_kernelIN5flash11enable_sm90INS1_16FlashAttnFwdSm90INS1_25CollectiveMainloopFwdSm90ILi2EN4cute5tupleIJNS5_1CILi1EEES8_S8_EEENS6_IJNS7_ILi128EEENS7_ILi96EEENS7_ILi64EEEEEELi256ENS_6half_tEfNS_4arch4Sm90ELb0ELb0ELb0ELb1ELb1ELb1ELb0ELb1ELb0ELb1ELb0ELb0EEENS1_21CollectiveEpilogueFwdINS6_IJSA_NS7_ILi256EEESB_EEES9_SE_SG_Li256ELb1ELb1ELb0ELb0EEENS1_36VarlenDynamicPersistentTileSchedulerILi128ELi96ELi256ELi128ELb0ELb1ELb1ELb0ELb1ELb1EEEEEEEEEvNT_6ParamsE,@"STO_CUDA_ENTRY STV_DEFAULT"
_ZN7cutlass13device_kernelIN5flash11enable_sm90INS1_16FlashAttnFwdSm90INS1_25CollectiveMainloopFwdSm90ILi2EN4cute5tupleIJNS5_1CILi1EEES8_S8_EEENS6_IJNS7_ILi128EEENS7_ILi96EEENS7_ILi64EEEEEELi256ENS_6half_tEfNS_4arch4Sm90ELb0ELb0ELb0ELb1ELb1ELb1ELb0ELb1ELb0ELb1ELb0ELb0EEENS1_21CollectiveEpilogueFwdINS6_IJSA_NS7_ILi256EEESB_EEES9_SE_SG_Li256ELb1ELb1ELb0ELb0EEENS1_36VarlenDynamicPersistentTileSchedulerILi128ELi96ELi256ELi128ELb0ELb1ELb1ELb0ELb1ELb1EEEEEEEEEvNT_6ParamsE:
        /* <DEDUP_REMOVED lines=17> */
.L_x_9670:
[----:B------:R-:W-:Y:S05]  /*0110*/  BSYNC B0 ;  /* 0x0000000000007941 */ /* 0x000fea0003800000 */
.L_x_9669:
[----:B------:R-:W-:Y:S01]  /*0120*/  VOTEU.ANY UP0, P0 ;  /* 0x00000000003f7886 */ /* 0x000fe20000000100 */
[----:B------:R-:W0:Y:S01]  /*0130*/  SHFL.IDX PT, R3, R2, RZ, 0x1f ;  /* 0x00001fff02037589 */ /* 0x000e2200000e0000 */
[----:B------:R-:W-:Y:S01]  /*0140*/  UMOV UR4, 0x80 ;  /* 0x0000008000047882 */ /* 0x000fe20000000000 */
[----:B------:R-:W-:Y:S01]  /*0150*/  UMOV UR7, 0x100 ;  /* 0x0000010000077882 */ /* 0x000fe20000000000 */
[----:B------:R-:W-:Y:S01]  /*0160*/  SHF.R.U32.HI R4, RZ, 0x7, R0 ;  /* 0x00000007ff047819 */ /* 0x000fe20000011600 */
[----:B------:R-:W1:Y:S01]  /*0170*/  @UP0 S2UR UR8, SR_CgaCtaId ;  /* 0x00000000000809c3 */ /* 0x000e620000008800 */
[----:B------:R-:W-:Y:S01]  /*0180*/  @UP0 UMOV UR6, 0x400 ;  /* 0x0000040000060882 */ /* 0x000fe20000000000 */
[----:B------:R-:W-:-:S04]  /*0190*/  @UP0 UIADD3 UR4, -UR4, 0x100000, URZ ;  /* 0x0010000004040890 */ /* 0x000fc8000fffe13f */
[----:B------:R-:W-:Y:S02]  /*01a0*/  @UP0 USHF.L.U32 UR5, UR4, 0xb, URZ ;  /* 0x0000000b04050899 */ /* 0x000fe4000800063f */
[----:B------:R-:W-:Y:S01]  /*01b0*/  @UP0 USHF.L.U32 UR4, UR4, 0x1, URZ ;  /* 0x0000000104040899 */ /* 0x000fe2000800063f */
[----:B------:R-:W-:Y:S01]  /*01c0*/  VOTEU.ANY UP1, P0 ;  /* 0x00000000003f7886 */ /* 0x000fe20000020100 */
[----:B0-----:R-:W-:Y:S02]  /*01d0*/  ISETP.NE.AND P1, PT, R3, RZ, PT ;  /* 0x000000ff0300720c */ /* 0x001fe40003f25270 */
[----:B------:R0:W2:Y:S01]  /*01e0*/  SHFL.IDX PT, R3, R4, RZ, 0x1f ;  /* 0x00001fff04037589 */ /* 0x0000a200000e0000 */
[----:B-1----:R-:W-:Y:S02]  /*01f0*/  @UP0 ULEA UR8, UR8, UR6, 0x18 ;  /* 0x0000000608080291 */ /* 0x002fe4000f8ec03f */
[----:B------:R-:W-:-:S04]  /*0200*/  @UP0 UIADD3 UR6, -UR7, 0x100000, URZ ;  /* 0x0010000007060890 */ /* 0x000fc8000fffe13f */
[----:B------:R-:W-:Y:S02]  /*0210*/  @UP0 USHF.L.U32 UR7, UR6, 0xb, URZ ;  /* 0x0000000b06070899 */ /* 0x000fe4000800063f */
[----:B------:R-:W-:Y:S01]  /*0220*/  @UP0 USHF.L.U32 UR6, UR6, 0x1, URZ ;  /* 0x0000000106060899 */ /* 0x000fe2000800063f */
[----:B------:R-:W-:Y:S01]  /*0230*/  VOTEU.ANY UP0, P0 ;  /* 0x00000000003f7886 */ /* 0x000fe20000000100 */
[----:B------:R-:W1:Y:S04]  /*0240*/  FENCE.VIEW.ASYNC.S ;  /* 0x00000000000073c6 */ /* 0x000e680000000000 */
[----:B-1----:R0:W1:Y:S06]  /*0250*/  @UP0 SYNCS.EXCH.64 URZ, [UR8+0x22800], UR4 ;  /* 0x02280004083f05b2 */ /* 0x00206c0008000100 */
[----:B------:R0:W3:Y:S02]  /*0260*/  @UP1 SYNCS.EXCH.64 URZ, [UR8+0x22820], UR6 ;  /* 0x02282006083f15b2 */ /* 0x0000e40008000100 */
        /* <DEDUP_REMOVED lines=17> */
[----:B------:R0:W0:Y:S01]  /*0380*/  SYNCS.EXCH.64 URZ, [UR8+0x22848], UR6 ;  /* 0x02284806083f75b2 */ /* 0x0000220008000100 */
[----:B------:R-:W-:Y:S01]  /*0390*/  NOP ;  /* 0x0000000000007918 */ /* 0x000fe20000000000 */
.L_x_9671:
        /* <DEDUP_REMOVED lines=22> */
.L_x_9672:
        /* <DEDUP_REMOVED lines=18> */
.L_x_9673:
        /* <DEDUP_REMOVED lines=22> */
.L_x_9674:
        /* <DEDUP_REMOVED lines=22> */
.L_x_9675:
[----:B--2---:R-:W-:Y:S01]  /*08e0*/  ISETP.NE.AND P0, PT, R3, RZ, PT ;  /* 0x000000ff0300720c */ /* 0x004fe20003f05270 */
[----:B------:R-:W-:Y:S01]  /*08f0*/  IMAD.MOV.U32 R3, RZ, RZ, 0x1 ;  /* 0x00000001ff037424 */ /* 0x000fe200078e00ff */
[----:B------:R-:W-:Y:S01]  /*0900*/  NOP ;  /* 0x0000000000007918 */ /* 0x000fe20000000000 */
[----:B------:R-:W-:Y:S01]  /*0910*/  ULDC.64 UR40, c[0x0][0x208] ;  /* 0x0000820000287ab9 */ /* 0x000fe20000000a00 */
[----:B------:R-:W-:Y:S02]  /*0920*/  BSSY B9, `(.L_x_9676) ;  /* 0x00015bf000097945 */ /* 0x000fe40003800000 */
[----:B------:R-:W-:-:S05]  /*0930*/  SEL R3, R3, 0x2, !P0 ;  /* 0x0000000203037807 */ /* 0x000fca0004000000 */
[----:B------:R2:W-:Y:S01]  /*0940*/  STL [R1], R3 ;  /* 0x0000000301007387 */ /* 0x0005e20000100800 */
[----:B01-34-:R-:W-:Y:S06]  /*0950*/  BAR.SYNC.DEFER_BLOCKING 0x0 ;  /* 0x0000000000007b1d */ /* 0x01bfec0000010000 */
[----:B------:R-:W-:Y:S05]  /*0960*/  @!P0 BRA `(.L_x_9677) ;  /* 0x000000f400288947 */ /* 0x000fea0003800000 */
.L_x_9678:
[----:B------:R-:W-:-:S08]  /*0970*/  NOP ;  /* 0x0000000000007918 */ /* 0x000fd00000000000 */
[----:B------:R-:W0:Y:S02]  /*0980*/  USETMAXREG.TRY_ALLOC.CTAPOOL UP0, 0xe8 ;  /* 0x000000e8000079c8 */ /* 0x000e240008000600 */
[----:B0-----:R-:W-:-:S13]  /*0990*/  PLOP3.LUT P0, PT, PT, PT, UP0, 0x80, 0x0 ;  /* 0x000000000000781c */ /* 0x001fda0003f0f008 */
[----:B------:R-:W-:Y:S05]  /*09a0*/  @!P0 BRA `(.L_x_9678) ;  /* 0xfffffffc00f08947 */ /* 0x000fea000383ffff */
[----:B--2---:R-:W-:Y:S01]  /*09b0*/  SHF.R.U32.HI R3, RZ, 0x7, R0 ;  /* 0x00000007ff037819 */ /* 0x004fe20000011600 */
[----:B------:R-:W0:Y:S01]  /*09c0*/  S2R R2, SR_CgaCtaId ;  /* 0x0000000000027919 */ /* 0x000e220000008800 */
[----:B------:R-:W-:Y:S01]  /*09d0*/  MOV R19, 0x400 ;  /* 0x0000040000137802 */ /* 0x000fe20000000f00 */
[----:B------:R-:W-:Y:S01]  /*09e0*/  ULDC UR4, c[0x0][0xc3c] ;  /* 0x00030f0000047ab9 */ /* 0x000fe20000000800 */
[----:B------:R-:W-:Y:S06]  /*09f0*/  BAR.ARV 0x8, 0x180 ;  /* 0x0206000000007b1d */ /* 0x000fec0000002000 */
[----:B------:R-:W-:-:S13]  /*0a00*/  ISETP.NE.AND P0, PT, R3, 0x1, PT ;  /* 0x000000010300780c */ /* 0x000fda0003f05270 */
[----:B------:R-:W-:Y:S08]  /*0a10*/  @!P0 BAR.ARV 0x9, 0x100 ;  /* 0x0244000000008b1d */ /* 0x000ff00000002000 */
[----:B------:R-:W-:Y:S01]  /*0a20*/  BAR.SYNC.DEFER_BLOCKING 0x5, 0x180 ;  /* 0x0146000000007b1d */ /* 0x000fe20000010000 */
[----:B0-----:R-:W-:-:S05]  /*0a30*/  LEA R19, R2, R19, 0x18 ;  /* 0x0000001302137211 */ /* 0x001fca00078ec0ff */
[----:B------:R-:W0:Y:S02]  /*0a40*/  LDS.128 R32, [R19+0x228d0] ;  /* 0x0228d00013207984 */ /* 0x000e240000000c00 */
[----:B------:R-:W-:Y:S06]  /*0a50*/  BAR.ARV 0x4, 0x180 ;  /* 0x0106000000007b1d */ /* 0x000fec0000002000 */
[----:B0-----:R-:W-:-:S13]  /*0a60*/  ISETP.GE.AND P0, PT, R35, UR4, PT ;  /* 0x0000000423007c0c */ /* 0x001fda000bf06270 */
[----:B------:R-:W-:Y:S05]  /*0a70*/  @P0 BRA `(.L_x_9679) ;  /* 0x0000015800a40947 */ /* 0x000fea0003800000 */
[----:B------:R-:W2:Y:S01]  /*0a80*/  LDL.LU R12, [R1] ;  /* 0x00000000010c7983 */ /* 0x000ea20000300800 */
[----:B------:R-:W-:Y:S01]  /*0a90*/  VIADD R11, R0, 0xffffff80 ;  /* 0xffffff80000b7836 */ /* 0x000fe20000000000 */
[----:B------:R-:W-:Y:S01]  /*0aa0*/  CS2R R206, SRZ ;  /* 0x0000000000ce7805 */ /* 0x000fe2000001ff00 */
[----:B------:R-:W-:Y:S02]  /*0ab0*/  IMAD.MOV.U32 R18, RZ, RZ, RZ ;  /* 0x000000ffff127224 */ /* 0x000fe400078e00ff */
[----:B------:R-:W-:Y:S01]  /*0ac0*/  IMAD.MOV.U32 R216, RZ, RZ, RZ ;  /* 0x000000ffffd87224 */ /* 0x000fe200078e00ff */
[----:B------:R-:W-:-:S04]  /*0ad0*/  SHF.R.S32.HI R0, RZ, 0x1f, R11 ;  /* 0x0000001fff007819 */ /* 0x000fc8000001140b */
[CC--:B------:R-:W-:Y:S02]  /*0ae0*/  LEA.HI R2, R0.reuse, R11.reuse, RZ, 0x7 ;  /* 0x0000000b00027211 */ /* 0x0c0fe400078f38ff */
[----:B------:R-:W-:Y:S02]  /*0af0*/  LEA.HI R229, R0, R11, RZ, 0x5 ;  /* 0x0000000b00e57211 */ /* 0x000fe400078f28ff */
[C---:B------:R-:W-:Y:S02]  /*0b00*/  LOP3.LUT R3, R2.reuse, 0xffffff80, RZ, 0xc0, !PT ;  /* 0xffffff8002037812 */ /* 0x040fe400078ec0ff */
[----:B------:R-:W-:Y:S02]  /*0b10*/  SHF.R.S32.HI R13, RZ, 0x7, R2 ;  /* 0x00000007ff0d7819 */ /* 0x000fe40000011402 */
[----:B------:R-:W-:Y:S01]  /*0b20*/  SHF.R.S32.HI R229, RZ, 0x5, R229 ;  /* 0x00000005ffe57819 */ /* 0x000fe200000114e5 */
[----:B------:R-:W-:Y:S01]  /*0b30*/  IMAD.IADD R10, R11, 0x1, -R3 ;  /* 0x000000010b0a7824 */ /* 0x000fe200078e0a03 */
[----:B------:R-:W-:-:S04]  /*0b40*/  LEA.HI R2, R2, R13, RZ, 0x1 ;  /* 0x0000000d02027211 */ /* 0x000fc800078f08ff */
[----:B------:R-:W-:Y:S02]  /*0b50*/  SHF.R.S32.HI R5, RZ, 0x1f, R10 ;  /* 0x0000001fff057819 */ /* 0x000fe4000001140a */
[----:B------:R-:W-:Y:S02]  /*0b60*/  LOP3.LUT R2, R2, 0x3fffffe, RZ, 0xc0, !PT ;  /* 0x03fffffe02027812 */ /* 0x000fe400078ec0ff */
[CC--:B------:R-:W-:Y:S02]  /*0b70*/  LEA.HI R7, R5.reuse, R10.reuse, RZ, 0x2 ;  /* 0x0000000a05077211 */ /* 0x0c0fe400078f10ff */
[----:B------:R-:W-:Y:S01]  /*0b80*/  LEA.HI R5, R5, R10, RZ, 0x5 ;  /* 0x0000000a05057211 */ /* 0x000fe200078f28ff */
[----:B------:R-:W-:Y:S01]  /*0b90*/  IMAD.IADD R2, R13, 0x1, -R2 ;  /* 0x000000010d027824 */ /* 0x000fe200078e0a02 */
[--C-:B------:R-:W-:Y:S02]  /*0ba0*/  SHF.R.S32.HI R4, RZ, 0x2, R7.reuse ;  /* 0x00000002ff047819 */ /* 0x100fe40000011407 */
        /* <DEDUP_REMOVED lines=9> */
[----:B------:R-:W-:Y:S01]  /*0c40*/  LEA.HI R3, R3, R6, RZ, 0x1 ;  /* 0x0000000603037211 */ /* 0x000fe200078f08ff */
[----:B------:R-:W-:Y:S02]  /*0c50*/  IMAD R5, R5, 0x10, R8 ;  /* 0x0000001005057824 */ /* 0x000fe400078e0208 */
[----:B------:R-:W-:Y:S01]  /*0c60*/  IMAD.IADD R4, R11, 0x1, -R4 ;  /* 0x000000010b047824 */ /* 0x000fe200078e0a04 */
[----:B------:R-:W-:Y:S01]  /*0c70*/  LOP3.LUT R3, R3, 0x1ffffffe, RZ, 0xc0, !PT ;  /* 0x1ffffffe03037812 */ /* 0x000fe200078ec0ff */
[----:B------:R-:W-:Y:S01]  /*0c80*/  IMAD R8, R2, 0x40, R5 ;  /* 0x0000004002087824 */ /* 0x000fe200078e0205 */
[-C--:B------:R-:W-:Y:S02]  /*0c90*/  LEA.HI R2, R0, R11.reuse, RZ, 0x2 ;  /* 0x0000000b00027211 */ /* 0x080fe400078f10ff */
[----:B------:R-:W-:Y:S01]  /*0ca0*/  LEA R4, R229, R4, 0x4 ;  /* 0x00000004e5047211 */ /* 0x000fe200078e20ff */
[----:B------:R-:W-:Y:S01]  /*0cb0*/  IMAD.IADD R3, R6, 0x1, -R3 ;  /* 0x0000000106037824 */ /* 0x000fe200078e0a03 */
[----:B------:R-:W-:Y:S01]  /*0cc0*/  LEA.HI R0, R0, R11, RZ, 0x3 ;  /* 0x0000000b00007211 */ /* 0x000fe200078f18ff */
[----:B------:R-:W-:Y:S01]  /*0cd0*/  STL [R1+0x48], R8 ;  /* 0x0000480801007387 */ /* 0x000fe20000100800 */
[--C-:B------:R-:W-:Y:S01]  /*0ce0*/  SHF.R.S32.HI R204, RZ, 0x2, R2.reuse ;  /* 0x00000002ffcc7819 */ /* 0x100fe20000011402 */
[----:B------:R-:W-:Y:S01]  /*0cf0*/  IMAD R6, R4, 0x8, R3 ;  /* 0x0000000804067824 */ /* 0x000fe200078e0203 */
[----:B------:R-:W-:Y:S01]  /*0d00*/  SHF.R.S32.HI R3, RZ, 0x1f, R2 ;  /* 0x0000001fff037819 */ /* 0x000fe20000011402 */
[----:B------:R-:W-:Y:S01]  /*0d10*/  STL [R1+0x28], RZ ;  /* 0x000028ff01007387 */ /* 0x000fe20000100800 */
[----:B------:R-:W-:Y:S01]  /*0d20*/  SHF.R.S32.HI R4, RZ, 0x3, R0 ;  /* 0x00000003ff047819 */ /* 0x000fe20000011400 */
[----:B------:R-:W-:Y:S01]  /*0d30*/  IMAD.SHL.U32 R6, R6, 0x8, RZ ;  /* 0x0000000806067824 */ /* 0x000fe200078e00ff */
[----:B------:R-:W-:-:S02]  /*0d40*/  LOP3.LUT R0, R0, 0xfffffff8, RZ, 0xc0, !PT ;  /* 0xfffffff800007812 */ /* 0x000fc400078ec0ff */
[----:B------:R-:W-:Y:S02]  /*0d50*/  LOP3.LUT R2, R2, 0xfffffffc, RZ, 0xc0, !PT ;  /* 0xfffffffc02027812 */ /* 0x000fe400078ec0ff */
[----:B------:R-:W-:Y:S01]  /*0d60*/  LEA.HI R3, R3, R204, RZ, 0x3 ;  /* 0x000000cc03037211 */ /* 0x000fe200078f18ff */
[C---:B------:R-:W-:Y:S01]  /*0d70*/  IMAD.IADD R9, R11.reuse, 0x1, -R0 ;  /* 0x000000010b097824 */ /* 0x040fe200078e0a00 */
[----:B------:R-:W-:Y:S01]  /*0d80*/  IADD3 R5, R204, 0x40, RZ ;  /* 0x00000040cc057810 */ /* 0x000fe20007ffe0ff */
[----:B------:R-:W-:Y:S01]  /*0d90*/  IMAD.IADD R4, R11, 0x1, -R2 ;  /* 0x000000010b047824 */ /* 0x000fe200078e0a02 */
[----:B------:R-:W-:Y:S01]  /*0da0*/  LOP3.LUT R3, R3, 0xfffffff8, RZ, 0xc0, !PT ;  /* 0xfffffff803037812 */ /* 0x000fe200078ec0ff */
[----:B------:R-:W-:Y:S01]  /*0db0*/  IMAD.SHL.U32 R217, R9, 0x8, RZ ;  /* 0x0000000809d97824 */ /* 0x000fe200078e00ff */
[----:B------:R-:W-:Y:S01]  /*0dc0*/  SHF.R.S32.HI R2, RZ, 0x1f, R5 ;  /* 0x0000001fff027819 */ /* 0x000fe20000011405 */
[----:B------:R-:W-:Y:S01]  /*0dd0*/  IMAD.SHL.U32 R227, R5, 0x40, RZ ;  /* 0x0000004005e37824 */ /* 0x000fe200078e00ff */
[----:B------:R-:W-:Y:S01]  /*0de0*/  LEA.HI R0, R4, R4, RZ, 0x1 ;  /* 0x0000000404007211 */ /* 0x000fe200078f08ff */
[----:B------:R-:W-:Y:S01]  /*0df0*/  IMAD.IADD R9, R204, 0x1, -R3 ;  /* 0x00000001cc097824 */ /* 0x000fe200078e0a03 */
[----:B------:R-:W-:Y:S01]  /*0e00*/  LEA.HI R3, R2, R5, RZ, 0x3 ;  /* 0x0000000502037211 */ /* 0x000fe200078f18ff */
[----:B------:R-:W-:Y:S01]  /*0e10*/  IMAD.SHL.U32 R16, R4, 0x8, RZ ;  /* 0x0000000804107824 */ /* 0x000fe200078e00ff */
[----:B------:R-:W-:Y:S01]  /*0e20*/  LOP3.LUT R0, R0, 0x1ffffffe, RZ, 0xc0, !PT ;  /* 0x1ffffffe00007812 */ /* 0x000fe200078ec0ff */
[C---:B------:R-:W-:Y:S01]  /*0e30*/  IMAD.SHL.U32 R22, R4.reuse, 0x4, RZ ;  /* 0x0000000404167824 */ /* 0x040fe200078e00ff */
[----:B------:R-:W-:Y:S01]  /*0e40*/  LOP3.LUT R227, R227, 0x1c0, RZ, 0xc0, !PT ;  /* 0x000001c0e3e37812 */ /* 0x000fe200078ec0ff */
[----:B------:R-:W-:Y:S01]  /*0e50*/  IMAD.SHL.U32 R3, R3, 0x40, RZ ;  /* 0x0000004003037824 */ /* 0x000fe200078e00ff */
[----:B------:R0:W-:Y:S01]  /*0e60*/  STL [R1+0x30], R9 ;  /* 0x0000300901007387 */ /* 0x0001e20000100800 */
[C---:B------:R-:W-:Y:S01]  /*0e70*/  VIADD R13, R217.reuse, 0x40 ;  /* 0x00000040d90d7836 */ /* 0x040fe20000000000 */
[----:B------:R-:W-:Y:S01]  /*0e80*/  SHF.R.S32.HI R5, RZ, 0x1f, R217 ;  /* 0x0000001fff057819 */ /* 0x000fe200000114d9 */
[----:B------:R-:W-:Y:S01]  /*0e90*/  VIADD R11, R217, 0xc0 ;  /* 0x000000c0d90b7836 */ /* 0x000fe20000000000 */
[----:B------:R-:W-:Y:S01]  /*0ea0*/  LOP3.LUT R3, R3, 0xfffffe00, RZ, 0xc0, !PT ;  /* 0xfffffe0003037812 */ /* 0x000fe200078ec0ff */
[----:B------:R-:W-:Y:S01]  /*0eb0*/  IMAD.IADD R0, R4, 0x1, -R0 ;  /* 0x0000000104007824 */ /* 0x000fe200078e0a00 */
[----:B------:R-:W-:Y:S01]  /*0ec0*/  LOP3.LUT R4, R227, 0x38, R16, 0xf8, !PT ;  /* 0x00000038e3047812 */ /* 0x000fe200078ef810 */
[----:B------:R-:W-:Y:S01]  /*0ed0*/  VIADD R208, R22, 0x10 ;  /* 0x0000001016d07836 */ /* 0x000fe20000000000 */
[----:B------:R-:W-:Y:S01]  /*0ee0*/  SHF.R.S32.HI R14, RZ, 0x1f, R13 ;  /* 0x0000001fff0e7819 */ /* 0x000fe2000001140d */
[----:B------:R1:W-:Y:S01]  /*0ef0*/  STL [R1+0x4], R3 ;  /* 0x0000040301007387 */ /* 0x0003e20000100800 */
[----:B0-----:R-:W-:Y:S01]  /*0f00*/  SHF.R.U32.HI R9, RZ, 0x3, R227 ;  /* 0x00000003ff097819 */ /* 0x001fe200000116e3 */
[C---:B------:R-:W-:Y:S01]  /*0f10*/  VIADD R213, R16.reuse, 0x40 ;  /* 0x0000004010d57836 */ /* 0x040fe20000000000 */
[----:B------:R-:W-:Y:S01]  /*0f20*/  SHF.R.S32.HI R5, RZ, 0x1f, R208 ;  /* 0x0000001fff057819 */ /* 0x000fe200000114d0 */
[C---:B------:R-:W-:Y:S01]  /*0f30*/  VIADD R212, R16.reuse, 0x60 ;  /* 0x0000006010d47836 */ /* 0x040fe20000000000 */
[----:B------:R-:W-:Y:S01]  /*0f40*/  LOP3.LUT R4, R3, R4, R9, 0xf6, !PT ;  /* 0x0000000403047212 */ /* 0x000fe200078ef609 */
[----:B------:R-:W-:Y:S01]  /*0f50*/  VIADD R211, R16, 0x80 ;  /* 0x0000008010d37836 */ /* 0x000fe20000000000 */
[----:B------:R-:W-:Y:S01]  /*0f60*/  SHF.L.U64.HI R5, R208, 0x1, R5 ;  /* 0x00000001d0057819 */ /* 0x000fe20000010205 */
[----:B------:R-:W-:Y:S01]  /*0f70*/  VIADD R210, R16, 0xa0 ;  /* 0x000000a010d27836 */ /* 0x000fe20000000000 */
[----:B------:R-:W-:Y:S01]  /*0f80*/  LEA R0, R0, R8, 0x3 ;  /* 0x0000000800007211 */ /* 0x000fe200078e18ff */
[----:B-1----:R-:W-:Y:S01]  /*0f90*/  IMAD.IADD R3, R10, 0x1, -R7 ;  /* 0x000000010a037824 */ /* 0x002fe200078e0a07 */
[C---:B------:R-:W-:Y:S01]  /*0fa0*/  IADD3 R2, R16.reuse, 0x20, RZ ;  /* 0x0000002010027810 */ /* 0x040fe20007ffe0ff */
        /* <DEDUP_REMOVED lines=9> */
[----:B------:R-:W-:-:S02]  /*1040*/  SHF.R.S32.HI R218, RZ, 0x1f, R214 ;  /* 0x0000001fffda7819 */ /* 0x000fc400000114d6 */
[----:B--2---:R-:W-:Y:S02]  /*1050*/  LOP3.LUT R209, R12, 0x1, RZ, 0xfc, !PT ;  /* 0x000000010cd17812 */ /* 0x004fe400078efcff */
[----:B------:R-:W-:-:S04]  /*1060*/  IADD3 R12, R217, 0x80, RZ ;  /* 0x00000080d90c7810 */ /* 0x000fc80007ffe0ff */
[----:B------:R-:W-:Y:S02]  /*1070*/  SHF.R.S32.HI R13, RZ, 0x1f, R12 ;  /* 0x0000001fff0d7819 */ /* 0x000fe4000001140c */
[----:B------:R-:W-:Y:S01]  /*1080*/  SHF.R.S32.HI R12, RZ, 0x1f, R11 ;  /* 0x0000001fff0c7819 */ /* 0x000fe2000001140b */
[----:B------:R-:W-:-:S05]  /*1090*/  IMAD.SHL.U32 R11, R208, 0x2, RZ ;  /* 0x00000002d00b7824 */ /* 0x000fca00078e00ff */
[----:B------:R-:W-:Y:S04]  /*10a0*/  STL [R1+0x40], R11 ;  /* 0x0000400b01007387 */ /* 0x000fe80000100800 */
[----:B------:R0:W-:Y:S04]  /*10b0*/  STL [R1+0x4c], R3 ;  /* 0x00004c0301007387 */ /* 0x0001e80000100800 */
[----:B------:R1:W-:Y:S04]  /*10c0*/  STL [R1+0x54], R6 ;  /* 0x0000540601007387 */ /* 0x0003e80000100800 */
[----:B------:R1:W-:Y:S01]  /*10d0*/  STL [R1+0x3c], R5 ;  /* 0x00003c0501007387 */ /* 0x0003e20000100800 */
[----:B0-----:R-:W-:-:S03]  /*10e0*/  IMAD R3, R4, 0x2, R19 ;  /* 0x0000000204037824 */ /* 0x001fc600078e0213 */
[----:B------:R1:W-:Y:S04]  /*10f0*/  STL [R1+0x50], R0 ;  /* 0x0000500001007387 */ /* 0x0003e80000100800 */
[----:B------:R1:W-:Y:S02]  /*1100*/  STL [R1+0x44], R3 ;  /* 0x0000440301007387 */ /* 0x0003e40000100800 */
.L_x_9822:
[----:B012---:R-:W0:Y:S02]  /*1110*/  LDC.64 R4, c[0x0][0xc88] ;  /* 0x00032200ff047b82 */ /* 0x007e240000000a00 */
[----:B0-----:R-:W-:-:S05]  /*1120*/  IMAD.WIDE R4, R35, 0x4, R4 ;  /* 0x0000000423047825 */ /* 0x001fca00078e0204 */
[----:B------:R-:W2:Y:S01]  /*1130*/  LDG.E R0, desc[UR40][R4.64] ;  /* 0x0000002804007981 */ /* 0x000ea2000c1e1900 */
[----:B------:R-:W-:Y:S05]  /*1140*/  YIELD ;  /* 0x0000000000007946 */ /* 0x000fea0003800000 */
[----:B------:R-:W-:Y:S01]  /*1150*/  ULDC.64 UR4, c[0x0][0xa28] ;  /* 0x00028a0000047ab9 */ /* 0x000fe20000000a00 */
[----:B------:R-:W-:Y:S01]  /*1160*/  ULDC.64 UR8, c[0x0][0xa18] ;  /* 0x0002860000087ab9 */ /* 0x000fe20000000a00 */
[----:B------:R-:W-:Y:S01]  /*1170*/  ISETP.NE.U32.AND P1, PT, RZ, UR4, PT ;  /* 0x00000004ff007c0c */ /* 0x000fe2000bf25070 */
[----:B------:R-:W-:Y:S01]  /*1180*/  ULDC.64 UR6, c[0x0][0xa08] ;  /* 0x0002820000067ab9 */ /* 0x000fe20000000a00 */
[----:B------:R-:W-:Y:S01]  /*1190*/  IMAD.MOV.U32 R35, RZ, RZ, RZ ;  /* 0x000000ffff237224 */ /* 0x000fe200078e00ff */
[----:B------:R-:W-:-:S02]  /*11a0*/  ISETP.NE.U32.AND P0, PT, RZ, UR6, PT ;  /* 0x00000006ff007c0c */ /* 0x000fc4000bf05070 */
[----:B------:R-:W-:Y:S02]  /*11b0*/  ISETP.NE.AND.EX P1, PT, RZ, UR5, PT, P1 ;  /* 0x00000005ff007c0c */ /* 0x000fe4000bf25310 */
[----:B------:R-:W-:Y:S02]  /*11c0*/  ISETP.NE.AND.EX P0, PT, RZ, UR7, PT, P0 ;  /* 0x00000007ff007c0c */ /* 0x000fe4000bf05300 */
[----:B--2---:R-:W-:Y:S01]  /*11d0*/  SHF.R.S32.HI R3, RZ, 0x1f, R0 ;  /* 0x0000001fff037819 */ /* 0x004fe20000011400 */
[----:B------:R-:W-:Y:S08]  /*11e0*/  STL [R1+0x24], R0 ;  /* 0x0000240001007387 */ /* 0x000ff00000100800 */
[C---:B------:R-:W-:Y:S01]  /*11f0*/  @P1 LEA R6, P2, R0.reuse, UR4, 0x2 ;  /* 0x0000000400061c11 */ /* 0x040fe2000f8410ff */
[C---:B------:R-:W-:Y:S01]  /*1200*/  IMAD.SHL.U32 R37, R0.reuse, 0x4, RZ ;  /* 0x0000000400257824 */ /* 0x040fe200078e00ff */
[C-C-:B------:R-:W-:Y:S01]  /*1210*/  SHF.L.U64.HI R36, R0.reuse, 0x2, R3.reuse ;  /* 0x0000000200247819 */ /* 0x140fe20000010203 */
[----:B------:R0:W-:Y:S01]  /*1220*/  STL [R1+0x38], R3 ;  /* 0x0000380301007387 */ /* 0x0001e20000100800 */
[----:B------:R-:W-:-:S02]  /*1230*/  @P1 LEA.HI.X R7, R0, UR5, R3, 0x2, P2 ;  /* 0x0000000500071c11 */ /* 0x000fc400090f1403 */
[----:B------:R-:W-:Y:S01]  /*1240*/  ISETP.NE.U32.AND P2, PT, RZ, UR8, PT ;  /* 0x00000008ff007c0c */ /* 0x000fe2000bf45070 */
[----:B------:R-:W-:Y:S01]  /*1250*/  ULDC UR4, c[0x0][0x288] ;  /* 0x0000a20000047ab9 */ /* 0x000fe20000000800 */
[C---:B------:R-:W-:Y:S01]  /*1260*/  IADD3 R8, P3, R37.reuse, UR6, RZ ;  /* 0x0000000625087c10 */ /* 0x040fe2000ff7e0ff */
[----:B------:R1:W-:Y:S01]  /*1270*/  STL [R1+0x1c], R37 ;  /* 0x00001c2501007387 */ /* 0x0003e20000100800 */
[----:B------:R-:W-:Y:S01]  /*1280*/  ISETP.NE.AND.EX P2, PT, RZ, UR9, PT, P2 ;  /* 0x00000009ff007c0c */ /* 0x000fe2000bf45320 */
[----:B0-----:R-:W-:Y:S01]  /*1290*/  IMAD.MOV.U32 R3, RZ, RZ, RZ ;  /* 0x000000ffff037224 */ /* 0x001fe200078e00ff */
[C---:B------:R-:W-:Y:S01]  /*12a0*/  IADD3.X R9, R36.reuse, UR7, RZ, P3, !PT ;  /* 0x0000000724097c10 */ /* 0x040fe20009ffe4ff */
[----:B------:R-:W-:Y:S01]  /*12b0*/  IMAD.U32 R31, RZ, RZ, UR4 ;  /* 0x00000004ff1f7e24 */ /* 0x000fe2000f8e00ff */
[----:B------:R-:W-:Y:S01]  /*12c0*/  ULDC.64 UR4, c[0x0][0x418] ;  /* 0x0001060000047ab9 */ /* 0x000fe20000000a00 */
[----:B------:R1:W-:Y:S04]  /*12d0*/  STL [R1+0x20], R36 ;  /* 0x0000202401007387 */ /* 0x0003e80000100800 */
[----:B------:R1:W5:Y:S04]  /*12e0*/  @P1 LDG.E R3, desc[UR40][R6.64] ;  /* 0x0000002806031981 */ /* 0x000368000c1e1900 */
[----:B------:R-:W-:Y:S01]  /*12f0*/  @P2 IADD3 R4, P1, R37, UR8, RZ ;  /* 0x0000000825042c10 */ /* 0x000fe2000ff3e0ff */
[----:B------:R1:W5:Y:S03]  /*1300*/  @P0 LDG.E R35, desc[UR40][R8.64] ;  /* 0x0000002808230981 */ /* 0x000366000c1e1900 */
[----:B------:R-:W-:-:S05]  /*1310*/  @P2 IADD3.X R5, R36, UR9, RZ, P1, !PT ;  /* 0x0000000924052c10 */ /* 0x000fca0008ffe4ff */
[----:B------:R1:W5:Y:S01]  /*1320*/  @P2 LDG.E R31, desc[UR40][R4.64] ;  /* 0x00000028041f2981 */ /* 0x000362000c1e1900 */
[----:B------:R-:W-:Y:S01]  /*1330*/  UISETP.NE.U32.AND UP0, UPT, UR4, URZ, UPT ;  /* 0x0000003f0400728c */ /* 0x000fe2000bf05070 */
[----:B------:R-:W-:Y:S02]  /*1340*/  IMAD.MOV.U32 R29, RZ, RZ, R0 ;  /* 0x000000ffff1d7224 */ /* 0x000fe400078e0000 */
[----:B------:R-:W-:Y:S01]  /*1350*/  ULDC UR4, c[0x0][0x424] ;  /* 0x0001090000047ab9 */ /* 0x000fe20000000800 */
[----:B------:R-:W-:-:S03]  /*1360*/  UISETP.NE.AND.EX UP0, UPT, UR5, URZ, UPT, UP0 ;  /* 0x0000003f0500728c */ /* 0x000fc6000bf05300 */
[----:B------:R-:W-:Y:S01]  /*1370*/  ULDC UR5, c[0x0][0x2f0] ;  /* 0x0000bc0000057ab9 */ /* 0x000fe20000000800 */
[----:B------:R-:W-:-:S04]  /*1380*/  USEL UR4, UR4, 0x1, UP0 ;  /* 0x0000000104047887 */ /* 0x000fc80008000000 */
[----:B------:R-:W-:-:S03]  /*1390*/  UIMAD UR4, UR4, UR5, URZ ;  /* 0x00000005040472a4 */ /* 0x000fc6000f8e023f */
[----:B------:R-:W-:Y:S02]  /*13a0*/  ULDC UR5, c[0x0][0x348] ;  /* 0x0000d20000057ab9 */ /* 0x000fe40000000800 */
[----:B----4-:R-:W-:Y:S02]  /*13b0*/  IMAD.U32 R30, RZ, RZ, UR5 ;  /* 0x00000005ff1e7e24 */ /* 0x010fe4000f8e00ff */
[----:B------:R-:W-:Y:S01]  /*13c0*/  IMAD.U32 R32, RZ, RZ, UR4 ;  /* 0x00000004ff207e24 */ /* 0x000fe2000f8e00ff */
[----:B-1-3--:R-:W-:Y:S06]  /*13d0*/  @P2 BRA `(.L_x_9680) ;  /* 0x0000000000242947 */ /* 0x00afec0003800000 */
        /* <DEDUP_REMOVED lines=9> */
.L_x_9680:
[----:B------:R-:W-:Y:S01]  /*1470*/  ULDC.64 UR4, c[0x0][0xa20] ;  /* 0x0002880000047ab9 */ /* 0x000fe20000000a00 */
[----:B------:R0:W-:Y:S01]  /*1480*/  STL [R1+0x2c], R33 ;  /* 0x00002c2101007387 */ /* 0x0001e20000100800 */
[----:B------:R-:W-:-:S03]  /*1490*/  ISETP.NE.U32.AND P1, PT, RZ, UR4, PT ;  /* 0x00000004ff007c0c */ /* 0x000fc6000bf25070 */
[----:B------:R0:W-:Y:S01]  /*14a0*/  STL [R1+0x18], R34 ;  /* 0x0000182201007387 */ /* 0x0001e20000100800 */
[----:B------:R-:W-:-:S13]  /*14b0*/  ISETP.NE.AND.EX P1, PT, RZ, UR5, PT, P1 ;  /* 0x00000005ff007c0c */ /* 0x000fda000bf25310 */
[----:B0-----:R-:W-:Y:S05]  /*14c0*/  @!P1 BRA `(.L_x_9681) ;  /* 0x0000000000109947 */ /* 0x001fea0003800000 */
[----:B------:R-:W-:-:S04]  /*14d0*/  IADD3 R4, P0, R37, UR4, RZ ;  /* 0x0000000425047c10 */ /* 0x000fc8000ff1e0ff */
[----:B------:R-:W-:-:S05]  /*14e0*/  IADD3.X R5, R36, UR5, RZ, P0, !PT ;  /* 0x0000000524057c10 */ /* 0x000fca00087fe4ff */
[----:B------:R0:W5:Y:S01]  /*14f0*/  LDG.E R32, desc[UR40][R4.64] ;  /* 0x0000002804207981 */ /* 0x000162000c1e1900 */
[----:B------:R-:W-:Y:S05]  /*1500*/  BRA `(.L_x_9682) ;  /* 0x0000000000107947 */ /* 0x000fea0003800000 */
.L_x_9681:
[----:B------:R-:W-:Y:S05]  /*1510*/  @!P0 BRA `(.L_x_9682) ;  /* 0x00000000000c8947 */ /* 0x000fea0003800000 */
[----:B------:R-:W2:Y:S04]  /*1520*/  LDG.E R5, desc[UR40][R8.64] ;  /* 0x0000002808057981 */ /* 0x000ea8000c1e1900 */
[----:B------:R-:W2:Y:S02]  /*1530*/  LDG.E R32, desc[UR40][R8.64+0x4] ;  /* 0x0000042808207981 */ /* 0x000ea4000c1e1900 */
[----:B--2---:R-:W-:-:S07]  /*1540*/  IMAD.IADD R32, R32, 0x1, -R5 ;  /* 0x0000000120207824 */ /* 0x004fce00078e0a05 */
.L_x_9682:
        /* <DEDUP_REMOVED lines=8> */
[----:B------:R0:W2:Y:S01]  /*15d0*/  @P0 LDG.E R9, desc[UR40][R4.64+0x4] ;  /* 0x0000042804090981 */ /* 0x0000a2000c1e1900 */
[----:B------:R-:W-:Y:S01]  /*15e0*/  ISETP.NE.U32.AND P1, PT, RZ, UR4, PT ;  /* 0x00000004ff007c0c */ /* 0x000fe2000bf25070 */
[----:B------:R-:W-:-:S03]  /*15f0*/  IMAD.MOV.U32 R28, RZ, RZ, R32 ;  /* 0x000000ffff1c7224 */ /* 0x000fc600078e0020 */
[----:B------:R-:W-:Y:S01]  /*1600*/  ISETP.NE.AND.EX P1, PT, RZ, UR5, PT, P1 ;  /* 0x00000005ff007c0c */ /* 0x000fe2000bf25310 */
[----:B0-----:R-:W-:-:S05]  /*1610*/  IMAD.MOV R4, RZ, RZ, -R11 ;  /* 0x000000ffff047224 */ /* 0x001fca00078e0a0b */
[----:B------:R-:W-:-:S07]  /*1620*/  VIMNMX R4, RZ, R4, !PT ;  /* 0x00000004ff047248 */ /* 0x000fce0007fe0100 */
[----:B------:R-:W-:-:S04]  /*1630*/  @P1 IADD3 R6, P2, R37, UR4, RZ ;  /* 0x0000000425061c10 */ /* 0x000fc8000ff5e0ff */
[----:B------:R-:W-:-:S05]  /*1640*/  @P1 IADD3.X R7, R36, UR5, RZ, P2, !PT ;  /* 0x0000000524071c10 */ /* 0x000fca00097fe4ff */
[----:B------:R0:W5:Y:S01]  /*1650*/  @P1 LDG.E R28, desc[UR40][R6.64] ;  /* 0x00000028061c1981 */ /* 0x000162000c1e1900 */
[----:B--2---:R-:W-:-:S04]  /*1660*/  @P0 IMAD.IADD R30, R9, 0x1, -R0 ;  /* 0x00000001091e0824 */ /* 0x004fc800078e0a00 */
[----:B------:R-:W-:-:S04]  /*1670*/  IMAD.IADD R177, R11, 0x1, R30 ;  /* 0x000000010bb17824 */ /* 0x000fc800078e021e */
        /* <DEDUP_REMOVED lines=37> */
.L_x_9685:
[----:B------:R-:W-:Y:S05]  /*18d0*/  BSYNC B6 ;  /* 0x0000000000067941 */ /* 0x000fea0003800000 */
.L_x_9684:
        /* <DEDUP_REMOVED lines=20> */
.L_x_9687:
[----:B------:R-:W-:Y:S05]  /*1a20*/  BSYNC B6 ;  /* 0x0000000000067941 */ /* 0x000fea0003800000 */
.L_x_9686:
[----:B------:R-:W-:Y:S01]  /*1a30*/  ULDC.64 UR4, c[0x0][0x9f8] ;  /* 0x00027e0000047ab9 */ /* 0x000fe20000000a00 */
[----:B------:R-:W0:Y:S01]  /*1a40*/  LDC.64 R56, c[0x0][0x3f8] ;  /* 0x0000fe00ff387b82 */ /* 0x000e220000000a00 */
[----:B------:R-:W-:Y:S01]  /*1a50*/  ISETP.NE.U32.AND P0, PT, RZ, UR4, PT ;  /* 0x00000004ff007c0c */ /* 0x000fe2000bf05070 */
[----:B------:R-:W2:Y:S03]  /*1a60*/  LDL R14, [R1+0x30] ;  /* 0x00003000010e7983 */ /* 0x000ea60000100800 */
[----:B------:R-:W-:-:S03]  /*1a70*/  ISETP.NE.AND.EX P0, PT, RZ, UR5, PT, P0 ;  /* 0x00000005ff007c0c */ /* 0x000fc6000bf05300 */
[----:B------:R-:W1:Y:S08]  /*1a80*/  LDC R67, c[0x0][0x3f4] ;  /* 0x0000fd00ff437b82 */ /* 0x000e700000000800 */
[----:B------:R-:W3:Y:S02]  /*1a90*/  LDC.64 R62, c[0x0][0x408] ;  /* 0x00010200ff3e7b82 */ /* 0x000ee40000000a00 */
[----:B------:R-:W-:Y:S01]  /*1aa0*/  @P0 IADD3 R4, P1, R37, UR4, RZ ;  /* 0x0000000425040c10 */ /* 0x000fe2000ff3e0ff */
[----:B------:R-:W-:-:S03]  /*1ab0*/  ULDC UR4, c[0x0][0x320] ;  /* 0x0000c80000047ab9 */ /* 0x000fc60000000800 */
[----:B------:R-:W-:Y:S02]  /*1ac0*/  @P0 IADD3.X R5, R36, UR5, RZ, P1, !PT ;  /* 0x0000000524050c10 */ /* 0x000fe40008ffe4ff */
[----:B------:R-:W-:-:S03]  /*1ad0*/  ISETP.GE.AND P1, PT, R2, UR4, PT ;  /* 0x0000000402007c0c */ /* 0x000fc6000bf26270 */
[----:B------:R4:W2:Y:S01]  /*1ae0*/  @P0 LDG.E R29, desc[UR40][R4.64] ;  /* 0x00000028041d0981 */ /* 0x0008a2000c1e1900 */
[----:B------:R-:W-:Y:S02]  /*1af0*/  SEL R3, RZ, 0xffffffff, P1 ;  /* 0xffffffffff037807 */ /* 0x000fe40000800000 */
[----:B------:R-:W-:-:S03]  /*1b00*/  ISETP.GE.AND P0, PT, R16, UR4, PT ;  /* 0x0000000410007c0c */ /* 0x000fc6000bf06270 */
[----:B------:R-:W-:Y:S01]  /*1b10*/  IMAD.SHL.U32 R3, R3, 0x2, RZ ;  /* 0x0000000203037824 */ /* 0x000fe200078e00ff */
[----:B------:R-:W-:Y:S02]  /*1b20*/  SEL R0, RZ, 0x1, P0 ;  /* 0x00000001ff007807 */ /* 0x000fe40000000000 */
[----:B------:R-:W-:Y:S02]  /*1b30*/  ISETP.GE.AND P0, PT, R213, UR4, PT ;  /* 0x00000004d5007c0c */ /* 0x000fe4000bf06270 */
[----:B------:R-:W-:Y:S02]  /*1b40*/  ISETP.GE.AND P1, PT, R212, UR4, PT ;  /* 0x00000004d4007c0c */ /* 0x000fe4000bf26270 */
[----:B------:R-:W-:Y:S02]  /*1b50*/  LOP3.LUT R0, R3, 0x2, R0, 0xe2, !PT ;  /* 0x0000000203007812 */ /* 0x000fe400078ee200 */
[----:B------:R-:W-:Y:S02]  /*1b60*/  SEL R3, RZ, 0x4, P0 ;  /* 0x00000004ff037807 */ /* 0x000fe40000000000 */
[----:B----4-:R-:W-:-:S02]  /*1b70*/  SEL R4, RZ, 0x8, P1 ;  /* 0x00000008ff047807 */ /* 0x010fc40000800000 */
[----:B------:R-:W-:Y:S02]  /*1b80*/  ISETP.GE.AND P0, PT, R211, UR4, PT ;  /* 0x00000004d3007c0c */ /* 0x000fe4000bf06270 */
[----:B------:R-:W-:Y:S02]  /*1b90*/  ISETP.GE.AND P1, PT, R210, UR4, PT ;  /* 0x00000004d2007c0c */ /* 0x000fe4000bf26270 */
[----:B------:R-:W-:Y:S02]  /*1ba0*/  LOP3.LUT R0, R4, R0, R3, 0xfe, !PT ;  /* 0x0000000004007212 */ /* 0x000fe400078efe03 */
[----:B------:R-:W-:Y:S02]  /*1bb0*/  SEL R3, RZ, 0x10, P0 ;  /* 0x00000010ff037807 */ /* 0x000fe40000000000 */
[----:B------:R-:W-:Y:S02]  /*1bc0*/  SEL R4, RZ, 0x20, P1 ;  /* 0x00000020ff047807 */ /* 0x000fe40000800000 */
[----:B------:R-:W-:-:S02]  /*1bd0*/  SHF.R.S32.HI R9, RZ, 0x1f, R204 ;  /* 0x0000001fff097819 */ /* 0x000fc400000114cc */
[----:B------:R-:W-:-:S03]  /*1be0*/  LOP3.LUT R3, R4, R0, R3, 0xfe, !PT ;  /* 0x0000000004037212 */ /* 0x000fc600078efe03 */
[-C--:B0-----:R-:W-:Y:S02]  /*1bf0*/  IMAD R0, R9, R56.reuse, RZ ;  /* 0x0000003809007224 */ /* 0x081fe400078e02ff */
[----:B------:R-:W-:-:S04]  /*1c00*/  IMAD.WIDE.U32 R10, R204, R56, R16 ;  /* 0x00000038cc0a7225 */ /* 0x000fc800078e0010 */
[----:B------:R-:W-:-:S04]  /*1c10*/  IMAD R15, R204, R57, R0 ;  /* 0x00000039cc0f7224 */ /* 0x000fc800078e0200 */
[----:B------:R-:W-:Y:S02]  /*1c20*/  IMAD.IADD R11, R15, 0x1, R11 ;  /* 0x000000010f0b7824 */ /* 0x000fe400078e020b */
[----:B-----5:R-:W-:-:S04]  /*1c30*/  IMAD.WIDE.U32 R20, R28, R56, R10 ;  /* 0x000000381c147225 */ /* 0x020fc800078e000a */
[----:B------:R-:W4:Y:S01]  /*1c40*/  LDL R11, [R1+0x4] ;  /* 0x00000400010b7983 */ /* 0x000f220000100800 */
[----:B------:R-:W0:Y:S01]  /*1c50*/  S2R R36, SR_TID.X ;  /* 0x0000000000247919 */ /* 0x000e220000002100 */
[----:B------:R-:W0:Y:S01]  /*1c60*/  S2R R38, SR_TID.X ;  /* 0x0000000000267919 */ /* 0x000e220000002100 */
[----:B------:R-:W-:-:S04]  /*1c70*/  ISETP.GE.AND P0, PT, R215, UR4, PT ;  /* 0x00000004d7007c0c */ /* 0x000fc8000bf06270 */
[----:B------:R-:W-:Y:S02]  /*1c80*/  SEL R6, RZ, 0x40, P0 ;  /* 0x00000040ff067807 */ /* 0x000fe40000000000 */
[----:B-1----:R-:W-:Y:S02]  /*1c90*/  ISETP.GE.AND P0, PT, R16, R67, PT ;  /* 0x000000431000720c */ /* 0x002fe40003f06270 */
[----:B------:R-:W-:Y:S02]  /*1ca0*/  ISETP.GE.AND P1, PT, R214, UR4, PT ;  /* 0x00000004d6007c0c */ /* 0x000fe4000bf26270 */
[----:B------:R-:W-:Y:S02]  /*1cb0*/  SEL R13, R67, RZ, P0 ;  /* 0x000000ff430d7207 */ /* 0x000fe40000000000 */
[----:B------:R-:W-:Y:S01]  /*1cc0*/  SHF.R.S32.HI R23, RZ, 0x1f, R22 ;  /* 0x0000001fff177819 */ /* 0x000fe20000011416 */
[----:B---3--:R-:W-:Y:S01]  /*1cd0*/  IMAD R8, R9, R62, RZ ;  /* 0x0000003e09087224 */ /* 0x008fe200078e02ff */
[----:B------:R-:W-:-:S02]  /*1ce0*/  SEL R7, RZ, 0x7fff80, P1 ;  /* 0x007fff80ff077807 */ /* 0x000fc40000800000 */
[----:B0-----:R-:W-:-:S04]  /*1cf0*/  SHF.R.U32.HI R36, RZ, 0x7, R36 ;  /* 0x00000007ff247819 */ /* 0x001fc80000011624 */
[----:B------:R-:W-:Y:S01]  /*1d00*/  ISETP.NE.AND P6, PT, R36, 0x1, PT ;  /* 0x000000012400780c */ /* 0x000fe20003fc5270 */
[----:B------:R-:W-:Y:S01]  /*1d10*/  IMAD.IADD R13, R16, 0x1, R13 ;  /* 0x00000001100d7824 */ /* 0x000fe200078e020d */
[----:B------:R-:W-:Y:S01]  /*1d20*/  LOP3.LUT R3, R7, R3, R6, 0xfe, !PT ;  /* 0x0000000307037212 */ /* 0x000fe200078efe06 */
[----:B------:R-:W-:-:S04]  /*1d30*/  IMAD.WIDE.U32 R4, R204, R56, R22 ;  /* 0x00000038cc047225 */ /* 0x000fc800078e0016 */
[----:B------:R-:W-:Y:S02]  /*1d40*/  VIADD R38, R38, 0xffffff80 ;  /* 0xffffff8026267836 */ /* 0x000fe40000000000 */
[----:B------:R-:W-:Y:S02]  /*1d50*/  IMAD.IADD R0, R35, 0x1, R32 ;  /* 0x0000000123007824 */ /* 0x000fe400078e0220 */
[CC--:B------:R-:W-:Y:S02]  /*1d60*/  IMAD.WIDE.U32 R6, R204.reuse, R62.reuse, R22 ;  /* 0x0000003ecc067225 */ /* 0x0c0fe400078e0016 */
[----:B------:R-:W-:Y:S05]  /*1d70*/  @!P6 WARPSYNC.ALL ;  /* 0x000000000000e948 */ /* 0x000fea0003800000 */
[C---:B------:R-:W-:Y:S01]  /*1d80*/  IMAD R61, R204.reuse, R63, R8 ;  /* 0x0000003fcc3d7224 */ /* 0x040fe200078e0208 */
[----:B------:R-:W-:Y:S01]  /*1d90*/  SHF.R.S32.HI R12, RZ, 0x1f, R13 ;  /* 0x0000001fff0c7819 */ /* 0x000fe2000001140d */
[----:B------:R-:W-:Y:S01]  /*1da0*/  IMAD.MOV.U32 R8, RZ, RZ, R4 ;  /* 0x000000ffff087224 */ /* 0x000fe200078e0004 */
[----:B------:R-:W-:Y:S01]  /*1db0*/  IADD3 R9, R5, R15, RZ ;  /* 0x0000000f05097210 */ /* 0x000fe20007ffe0ff */
[----:B------:R-:W-:Y:S01]  /*1dc0*/  IMAD.IADD R59, R7, 0x1, R61 ;  /* 0x00000001073b7824 */ /* 0x000fe200078e023d */
[----:B------:R-:W-:Y:S01]  /*1dd0*/  SHF.R.S32.HI R37, RZ, 0x1f, R38 ;  /* 0x0000001fff257819 */ /* 0x000fe20000011426 */
[----:B------:R-:W-:Y:S01]  /*1de0*/  IMAD.WIDE.U32 R4, R204, R62, R16 ;  /* 0x0000003ecc047225 */ /* 0x000fe200078e0010 */
[----:B------:R-:W-:Y:S01]  /*1df0*/  SHF.R.S32.HI R7, RZ, 0x1f, R28 ;  /* 0x0000001fff077819 */ /* 0x000fe2000001141c */
[----:B------:R-:W-:Y:S01]  /*1e00*/  ULDC UR4, c[0x0][0x2f4] ;  /* 0x0000bd0000047ab9 */ /* 0x000fe20000000800 */
[----:B------:R-:W-:Y:S01]  /*1e10*/  LEA.HI R12, R12, R13, RZ, 0x3 ;  /* 0x0000000d0c0c7211 */ /* 0x000fe200078f18ff */
[----:B------:R-:W-:Y:S01]  /*1e20*/  IMAD.IADD R61, R61, 0x1, R5 ;  /* 0x000000013d3d7824 */ /* 0x000fe200078e0205 */
[----:B------:R-:W-:Y:S01]  /*1e30*/  LEA.HI R37, R37, R38, RZ, 0x2 ;  /* 0x0000002625257211 */ /* 0x000fe200078f10ff */
[C---:B------:R-:W-:Y:S01]  /*1e40*/  IMAD R5, R7.reuse, R56, RZ ;  /* 0x0000003807057224 */ /* 0x040fe200078e02ff */
[----:B------:R-:W-:Y:S01]  /*1e50*/  SHF.R.S32.HI R76, RZ, 0x3, R12 ;  /* 0x00000003ff4c7819 */ /* 0x000fe2000001140c */
[----:B------:R-:W-:Y:S01]  /*1e60*/  IMAD R7, R7, R62, RZ ;  /* 0x0000003e07077224 */ /* 0x000fe200078e02ff */
[----:B------:R-:W-:Y:S01]  /*1e70*/  LOP3.LUT R77, R12, 0xfffffff8, RZ, 0xc0, !PT ;  /* 0xfffffff80c4d7812 */ /* 0x000fe200078ec0ff */
[----:B------:R-:W-:Y:S01]  /*1e80*/  IMAD.MOV.U32 R66, RZ, RZ, 0x20 ;  /* 0x00000020ff427424 */ /* 0x000fe200078e00ff */
[----:B------:R-:W-:Y:S01]  /*1e90*/  LOP3.LUT R37, R37, 0xfffffffc, RZ, 0xc0, !PT ;  /* 0xfffffffc25257812 */ /* 0x000fe200078ec0ff */
[----:B------:R-:W-:Y:S01]  /*1ea0*/  IMAD.MOV.U32 R58, RZ, RZ, R6 ;  /* 0x000000ffff3a7224 */ /* 0x000fe200078e0006 */
[----:B------:R-:W-:Y:S01]  /*1eb0*/  PRMT R88, R3, 0x8880, RZ ;  /* 0x0000888003587816 */ /* 0x000fe200000000ff */
[----:B------:R-:W-:Y:S01]  /*1ec0*/  IMAD.MOV.U32 R60, RZ, RZ, R4 ;  /* 0x000000ffff3c7224 */ /* 0x000fe200078e0004 */
[----:B------:R-:W-:Y:S01]  /*1ed0*/  SHF.R.U32.HI R15, RZ, 0x3, R227 ;  /* 0x00000003ff0f7819 */ /* 0x000fe200000116e3 */
[----:B------:R-:W-:Y:S01]  /*1ee0*/  IMAD R73, R28, R57, R5 ;  /* 0x000000391c497224 */ /* 0x000fe200078e0205 */
[----:B------:R-:W-:Y:S01]  /*1ef0*/  SHF.L.U64.HI R4, R56, 0x6, R57 ;  /* 0x0000000638047819 */ /* 0x000fe20000010239 */
[----:B------:R-:W-:Y:S01]  /*1f00*/  IMAD R75, R28, R63, R7 ;  /* 0x0000003f1c4b7224 */ /* 0x000fe200078e0207 */
[----:B------:R-:W-:Y:S01]  /*1f10*/  SHF.L.U32 R5, R56, 0x6, RZ ;  /* 0x0000000638057819 */ /* 0x000fe200000006ff */
[----:B------:R-:W-:Y:S01]  /*1f20*/  IMAD R13, R57, 0x60, RZ ;  /* 0x00000060390d7824 */ /* 0x000fe200078e02ff */
[----:B------:R-:W-:Y:S01]  /*1f30*/  SHF.L.U64.HI R6, R62, 0x6, R63 ;  /* 0x000000063e067819 */ /* 0x000fe2000001023f */
[----:B------:R-:W-:Y:S01]  /*1f40*/  IMAD.WIDE.U32 R8, R28, R56, R8 ;  /* 0x000000381c087225 */ /* 0x000fe200078e0008 */
[----:B------:R-:W-:-:S02]  /*1f50*/  PRMT R88, R88, 0x7710, RZ ;  /* 0x0000771058587816 */ /* 0x000fc400000000ff */
[----:B------:R-:W-:Y:S01]  /*1f60*/  ISETP.GE.AND P2, PT, R2, UR4, PT ;  /* 0x0000000402007c0c */ /* 0x000fe2000bf46270 */
[----:B------:R-:W-:Y:S02]  /*1f70*/  IMAD R69, R63, 0x60, RZ ;  /* 0x000000603f457824 */ /* 0x000fe400078e02ff */
[----:B------:R-:W-:Y:S02]  /*1f80*/  IMAD.SHL.U32 R7, R62, 0x40, RZ ;  /* 0x000000403e077824 */ /* 0x000fe400078e00ff */
[----:B------:R-:W-:-:S04]  /*1f90*/  IMAD.WIDE.U32 R58, R28, R62, R58 ;  /* 0x0000003e1c3a7225 */ /* 0x000fc800078e003a */
[----:B------:R-:W-:Y:S01]  /*1fa0*/  IMAD.WIDE.U32 R60, R28, R62, R60 ;  /* 0x0000003e1c3c7225 */ /* 0x000fe200078e003c */
[----:B------:R-:W-:-:S03]  /*1fb0*/  LOP3.LUT R82, R88, 0x1, RZ, 0xc0, !PT ;  /* 0x0000000158527812 */ /* 0x000fc600078ec0ff */
[----:B------:R-:W-:Y:S01]  /*1fc0*/  IMAD.WIDE.U32 R56, R56, 0x60, RZ ;  /* 0x0000006038387825 */ /* 0x000fe200078e00ff */
[----:B------:R-:W-:-:S03]  /*1fd0*/  LOP3.LUT R83, R88, 0x2, RZ, 0xc0, !PT ;  /* 0x0000000258537812 */ /* 0x000fc600078ec0ff */
[----:B------:R-:W-:Y:S01]  /*1fe0*/  IMAD.WIDE.U32 R62, R62, 0x60, RZ ;  /* 0x000000603e3e7825 */ /* 0x000fe200078e00ff */
[----:B------:R-:W-:-:S03]  /*1ff0*/  LOP3.LUT R84, R88, 0x4, RZ, 0xc0, !PT ;  /* 0x0000000458547812 */ /* 0x000fc600078ec0ff */
[----:B------:R-:W-:Y:S01]  /*2000*/  IMAD.IADD R37, R38, 0x1, -R37 ;  /* 0x0000000126257824 */ /* 0x000fe200078e0a25 */
[C---:B------:R-:W-:Y:S01]  /*2010*/  LOP3.LUT R85, R88.reuse, 0x8, RZ, 0xc0, !PT ;  /* 0x0000000858557812 */ /* 0x040fe200078ec0ff */
[----:B------:R-:W-:Y:S01]  /*2020*/  IMAD.IADD R72, R9, 0x1, R73 ;  /* 0x0000000109487824 */ /* 0x000fe200078e0249 */
[C---:B------:R-:W-:Y:S01]  /*2030*/  LOP3.LUT R86, R88.reuse, 0x10, RZ, 0xc0, !PT ;  /* 0x0000001058567812 */ /* 0x040fe200078ec0ff */
[----:B------:R-:W-:Y:S01]  /*2040*/  IMAD.IADD R74, R59, 0x1, R75 ;  /* 0x000000013b4a7824 */ /* 0x000fe200078e024b */
[----:B------:R-:W-:Y:S01]  /*2050*/  LOP3.LUT R87, R88, 0x20, RZ, 0xc0, !PT ;  /* 0x0000002058577812 */ /* 0x000fe200078ec0ff */
[----:B------:R-:W-:Y:S01]  /*2060*/  VIADD R64, R36, 0x8 ;  /* 0x0000000824407836 */ /* 0x000fe20000000000 */
[----:B------:R-:W-:Y:S01]  /*2070*/  SHF.R.S32.HI R32, RZ, 0x1f, R34 ;  /* 0x0000001fff207819 */ /* 0x000fe20000011422 */
[----:B------:R-:W-:Y:S01]  /*2080*/  IMAD R65, R37, 0x40, R204 ;  /* 0x0000004025417824 */ /* 0x000fe200078e02cc */
[----:B------:R-:W-:Y:S01]  /*2090*/  SHF.L.U32 R67, R67, 0x1, RZ ;  /* 0x0000000143437819 */ /* 0x000fe200000006ff */
[----:B------:R-:W-:Y:S01]  /*20a0*/  IMAD.IADD R68, R57, 0x1, R13 ;  /* 0x0000000139447824 */ /* 0x000fe200078e020d */
[----:B------:R-:W-:Y:S01]  /*20b0*/  IADD3 R75, R75, R61, RZ ;  /* 0x0000003d4b4b7210 */ /* 0x000fe20007ffe0ff */
[----:B------:R-:W-:Y:S01]  /*20c0*/  IMAD.IADD R69, R63, 0x1, R69 ;  /* 0x000000013f457824 */ /* 0x000fe200078e0245 */
[----:B------:R-:W-:Y:S01]  /*20d0*/  P2R R90, PR, RZ, 0x4 ;  /* 0x00000004ff5a7803 */ /* 0x000fe20000000000 */
[----:B------:R-:W-:Y:S01]  /*20e0*/  IMAD.IADD R73, R73, 0x1, R21 ;  /* 0x0000000149497824 */ /* 0x000fe200078e0215 */
[----:B------:R-:W-:-:S02]  /*20f0*/  SHF.R.S32.HI R79, RZ, 0x1f, R77 ;  /* 0x0000001fff4f7819 */ /* 0x000fc4000001144d */
[----:B------:R-:W-:Y:S01]  /*2100*/  LOP3.LUT R88, R88, 0x40, RZ, 0xc0, !PT ;  /* 0x0000004058587812 */ /* 0x000fe200078ec0ff */
[C---:B--2---:R-:W-:Y:S01]  /*2110*/  IMAD.SHL.U32 R10, R14.reuse, 0x40, RZ ;  /* 0x000000400e0a7824 */ /* 0x044fe200078e00ff */
[----:B------:R-:W-:Y:S01]  /*2120*/  @!P6 BAR.SYNC.DEFER_BLOCKING 0x9, 0x100 ;  /* 0x024400000000eb1d */ /* 0x000fe20000010000 */
[----:B------:R-:W-:-:S03]  /*2130*/  LOP3.LUT P1, RZ, R14, 0x4, RZ, 0xc0, !PT ;  /* 0x000000040eff7812 */ /* 0x000fc6000782c0ff */
[----:B------:R-:W-:-:S04]  /*2140*/  LOP3.LUT R10, R10, 0x1c0, RZ, 0xc0, !PT ;  /* 0x000001c00a0a7812 */ /* 0x000fc800078ec0ff */
[----:B------:R-:W-:Y:S02]  /*2150*/  SHF.R.U32.HI R35, RZ, 0x3, R10 ;  /* 0x00000003ff237819 */ /* 0x000fe4000001160a */
[----:B------:R-:W-:-:S04]  /*2160*/  LOP3.LUT R14, R10, 0x18, R16, 0xf8, !PT ;  /* 0x000000180a0e7812 */ /* 0x000fc800078ef810 */
[----:B------:R-:W-:-:S05]  /*2170*/  LOP3.LUT R14, R14, R35, RZ, 0x3c, !PT ;  /* 0x000000230e0e7212 */ /* 0x000fca00078e3cff */
[----:B------:R-:W-:Y:S01]  /*2180*/  IMAD R70, R229, 0x200, R14 ;  /* 0x00000200e5467824 */ /* 0x000fe200078e020e */
[--C-:B------:R-:W-:Y:S02]  /*2190*/  LOP3.LUT R14, R10, 0x38, R12.reuse, 0xf8, !PT ;  /* 0x000000380a0e7812 */ /* 0x100fe400078ef80c */
[----:B------:R-:W-:Y:S02]  /*21a0*/  LOP3.LUT R12, R227, 0x38, R12, 0xf8, !PT ;  /* 0x00000038e30c7812 */ /* 0x000fe400078ef80c */
[----:B------:R-:W-:Y:S02]  /*21b0*/  SEL R66, R66, 0xffffffe0, !P1 ;  /* 0xffffffe042427807 */ /* 0x000fe40004800000 */
[----:B------:R-:W-:Y:S02]  /*21c0*/  LOP3.LUT R14, R14, R35, RZ, 0x3c, !PT ;  /* 0x000000230e0e7212 */ /* 0x000fe400078e3cff */
[----:B------:R-:W-:Y:S01]  /*21d0*/  LOP3.LUT R12, R12, R15, RZ, 0x3c, !PT ;  /* 0x0000000f0c0c7212 */ /* 0x000fe200078e3cff */
[----:B------:R-:W-:Y:S01]  /*21e0*/  IMAD.IADD R71, R66, 0x1, R70 ;  /* 0x0000000142477824 */ /* 0x000fe200078e0246 */
[----:B------:R-:W-:Y:S01]  /*21f0*/  ISETP.GE.AND P1, PT, R16, UR4, PT ;  /* 0x0000000410007c0c */ /* 0x000fe2000bf26270 */
[----:B------:R-:W-:Y:S01]  /*2200*/  IMAD R80, R229, 0x200, R14 ;  /* 0x00000200e5507824 */ /* 0x000fe200078e020e */
[----:B------:R-:W-:Y:S01]  /*2210*/  SHF.R.S32.HI R78, RZ, 0x1f, R29 ;  /* 0x0000001fff4e7819 */ /* 0x000fe2000001141d */
[----:B----4-:R-:W-:-:S10]  /*2220*/  IMAD.IADD R81, R11, 0x1, R12 ;  /* 0x000000010b517824 */ /* 0x010fd400078e020c */
.L_x_9741:
[----:B------:R-:W0:Y:S01]  /*2230*/  LDC R97, c[0x0][0x430] ;  /* 0x00010c00ff617b82 */ /* 0x000e220000000800 */
        /* <DEDUP_REMOVED lines=25> */
[----:B------:R-:W-:Y:S01]  /*23d0*/  IADD3 R14, -R36, RZ, RZ ;  /* 0x000000ff240e7210 */ /* 0x000fe20007ffe1ff */
[----:B------:R-:W-:Y:S01]  /*23e0*/  IMAD R92, R18, 0x1800, R71 ;  /* 0x00001800125c7824 */ /* 0x000fe200078e0247 */
[----:B------:R-:W-:Y:S01]  /*23f0*/  ISETP.GT.AND P3, PT, R26, R27, PT ;  /* 0x0000001b1a00720c */ /* 0x000fe20003f64270 */
[----:B------:R-:W-:Y:S05]  /*2400*/  YIELD ;  /* 0x0000000000007946 */ /* 0x000fea0003800000 */
[----:B------:R-:W-:Y:S01]  /*2410*/  BSSY B0, `(.L_x_9688) ;  /* 0x00002d8000007945 */ /* 0x000fe20003800000 */
[----:B------:R-:W-:Y:S01]  /*2420*/  IMAD R97, R97, R14, R40 ;  /* 0x0000000e61617224 */ /* 0x000fe200078e0228 */
[----:B------:R-:W-:Y:S01]  /*2430*/  P2R R91, PR, RZ, 0x8 ;  /* 0x00000008ff5b7803 */ /* 0x000fe20000000000 */
[----:B------:R-:W-:-:S02]  /*2440*/  IMAD R94, R94, 0x2, R25 ;  /* 0x000000025e5e7824 */ /* 0x000fc400078e0219 */
        /* <DEDUP_REMOVED lines=26> */
[----:B------:R-:W-:Y:S01]  /*25f0*/  IMAD.IADD R103, R37, 0x1, R103 ;  /* 0x0000000125677824 */ /* 0x000fe200078e0267 */
[----:B------:R-:W-:Y:S01]  /*2600*/  LEA R102, P3, R36, UR4, 0x1 ;  /* 0x0000000424667c11 */ /* 0x000fe2000f8608ff */
[----:B------:R-:W-:Y:S02]  /*2610*/  IMAD R100, R26, -0x60, R30 ;  /* 0xffffffa01a647824 */ /* 0x000fe400078e021e */
[-C--:B------:R-:W-:Y:S01]  /*2620*/  IMAD.WIDE.U32 R14, R56, R26.reuse, RZ ;  /* 0x0000001a380e7225 */ /* 0x080fe200078e00ff */
[----:B------:R-:W-:Y:S02]  /*2630*/  LEA.HI.X R103, R36, UR5, R103, 0x1, P3 ;  /* 0x0000000524677c11 */ /* 0x000fe400098f0c67 */
[----:B------:R-:W-:Y:S01]  /*2640*/  VIMNMX R100, R100, 0x60, PT ;  /* 0x0000006064647848 */ /* 0x000fe20003fe0100 */
[----:B------:R-:W-:-:S04]  /*2650*/  IMAD.WIDE.U32 R12, R62, R26, RZ ;  /* 0x0000001a3e0c7225 */ /* 0x000fc800078e00ff */
        /* <DEDUP_REMOVED lines=9> */
[----:B------:R-:W-:-:S03]  /*26f0*/  CS2R R50, SRZ ;  /* 0x0000000000327805 */ /* 0x000fc6000001ff00 */
[----:B------:R-:W-:Y:S05]  /*2700*/  @P2 BRA `(.L_x_9692) ;  /* 0x0000000000502947 */ /* 0x000fea0003800000 */
[----:B------:R-:W-:Y:S01]  /*2710*/  IADD3 R11, P3, R8, R14, RZ ;  /* 0x0000000e080b7210 */ /* 0x000fe20007f7e0ff */
[----:B------:R-:W-:Y:S01]  /*2720*/  ULDC.64 UR4, c[0x0][0x3e8] ;  /* 0x0000fa0000047ab9 */ /* 0x000fe20000000a00 */
[----:B------:R-:W-:Y:S02]  /*2730*/  CS2R R48, SRZ ;  /* 0x0000000000307805 */ /* 0x000fe4000001ff00 */
[----:B------:R-:W-:Y:S02]  /*2740*/  CS2R R50, SRZ ;  /* 0x0000000000327805 */ /* 0x000fe4000001ff00 */
[----:B------:R-:W-:Y:S02]  /*2750*/  IADD3.X R40, R53, R72, RZ, P3, !PT ;  /* 0x0000004835287210 */ /* 0x000fe40001ffe4ff */
[----:B------:R-:W-:-:S04]  /*2760*/  LEA R38, P3, R11, UR4, 0x1 ;  /* 0x000000040b267c11 */ /* 0x000fc8000f8608ff */
[----:B------:R-:W-:Y:S01]  /*2770*/  LEA.HI.X R39, R11, UR5, R40, 0x1, P3 ;  /* 0x000000050b277c11 */ /* 0x000fe200098f0c28 */
[----:B------:R-:W-:Y:S01]  /*2780*/  ULDC.64 UR4, c[0x0][0x400] ;  /* 0x0001000000047ab9 */ /* 0x000fe20000000a00 */
[----:B------:R-:W-:-:S05]  /*2790*/  IADD3 R11, P3, R58, R12, RZ ;  /* 0x0000000c3a0b7210 */ /* 0x000fca0007f7e0ff */
[----:B------:R-:W-:Y:S01]  /*27a0*/  IMAD.X R42, R55, 0x1, R74, P3 ;  /* 0x00000001372a7824 */ /* 0x000fe200018e064a */
[----:B------:R-:W-:-:S04]  /*27b0*/  LEA R40, P3, R11, UR4, 0x1 ;  /* 0x000000040b287c11 */ /* 0x000fc8000f8608ff */
[----:B------:R-:W-:Y:S02]  /*27c0*/  LEA.HI.X R41, R11, UR5, R42, 0x1, P3 ;  /* 0x000000050b297c11 */ /* 0x000fe400098f0c2a */
        /* <DEDUP_REMOVED lines=8> */
.L_x_9692:
[----:B------:R-:W-:Y:S05]  /*2850*/  BSYNC B1 ;  /* 0x0000000000017941 */ /* 0x000fea0003800000 */
.L_x_9691:
[----:B------:R-:W-:Y:S01]  /*2860*/  VIADD R11, R204, 0x40 ;  /* 0x00000040cc0b7836 */ /* 0x000fe20000000000 */
[----:B------:R-:W-:Y:S01]  /*2870*/  BSSY B1, `(.L_x_9693) ;  /* 0x000001c000017945 */ /* 0x000fe20003800000 */
[----:B0-----:R-:W-:Y:S02]  /*2880*/  CS2R R40, SRZ ;  /* 0x0000000000287805 */ /* 0x001fe4000001ff00 */
[----:B------:R-:W-:Y:S01]  /*2890*/  CS2R R38, SRZ ;  /* 0x0000000000267805 */ /* 0x000fe2000001ff00 */
[----:B-----5:R-:W-:Y:S01]  /*28a0*/  IMAD.MOV.U32 R52, RZ, RZ, R44 ;  /* 0x000000ffff347224 */ /* 0x020fe200078e002c */
[----:B------:R-:W-:Y:S01]  /*28b0*/  ISETP.GE.AND P4, PT, R11, R100, PT ;  /* 0x000000640b00720c */ /* 0x000fe20003f86270 */
[----:B------:R-:W-:Y:S01]  /*28c0*/  IMAD.MOV.U32 R89, RZ, RZ, R45 ;  /* 0x000000ffff597224 */ /* 0x000fe200078e002d */
[----:B------:R-:W-:-:S11]  /*28d0*/  CS2R R42, SRZ ;  /* 0x00000000002a7805 */ /* 0x000fd6000001ff00 */
[----:B------:R-:W-:Y:S05]  /*28e0*/  @P4 BRA `(.L_x_9694) ;  /* 0x0000000000504947 */ /* 0x000fea0003800000 */
[----:B------:R-:W-:Y:S01]  /*28f0*/  IADD3 R14, P3, P5, R8, R14, R5 ;  /* 0x0000000e080e7210 */ /* 0x000fe20007d7e005 */
[----:B------:R-:W-:Y:S01]  /*2900*/  ULDC.64 UR4, c[0x0][0x3e8] ;  /* 0x0000fa0000047ab9 */ /* 0x000fe20000000a00 */
[----:B------:R-:W-:Y:S02]  /*2910*/  CS2R R40, SRZ ;  /* 0x0000000000287805 */ /* 0x000fe4000001ff00 */
[----:B------:R-:W-:Y:S02]  /*2920*/  CS2R R42, SRZ ;  /* 0x00000000002a7805 */ /* 0x000fe4000001ff00 */
[----:B------:R-:W-:Y:S02]  /*2930*/  IADD3.X R13, R72, R53, R4, P3, P5 ;  /* 0x00000035480d7210 */ /* 0x000fe40001fea404 */
[----:B------:R-:W-:-:S04]  /*2940*/  IADD3 R11, P3, P5, R58, R12, R7 ;  /* 0x0000000c3a0b7210 */ /* 0x000fc80007d7e007 */
[----:B------:R-:W-:Y:S02]  /*2950*/  IADD3.X R36, R74, R55, R6, P3, P5 ;  /* 0x000000374a247210 */ /* 0x000fe40001fea406 */
[----:B------:R-:W-:-:S04]  /*2960*/  LEA R12, P3, R14, UR4, 0x1 ;  /* 0x000000040e0c7c11 */ /* 0x000fc8000f8608ff */
[----:B------:R-:W-:Y:S01]  /*2970*/  LEA.HI.X R13, R14, UR5, R13, 0x1, P3 ;  /* 0x000000050e0d7c11 */ /* 0x000fe200098f0c0d */
[----:B------:R-:W-:Y:S02]  /*2980*/  ULDC.64 UR4, c[0x0][0x400] ;  /* 0x0001000000047ab9 */ /* 0x000fe40000000a00 */
        /* <DEDUP_REMOVED lines=10> */
.L_x_9694:
[----:B------:R-:W-:Y:S05]  /*2a30*/  BSYNC B1 ;  /* 0x0000000000017941 */ /* 0x000fea0003800000 */
.L_x_9693:
[----:B------:R-:W-:Y:S01]  /*2a40*/  IMAD.MOV.U32 R11, RZ, RZ, R48 ;  /* 0x000000ffff0b7224 */ /* 0x000fe200078e0030 */
[----:B------:R-:W-:Y:S01]  /*2a50*/  ISETP.NE.AND P3, PT, R209, 0x3, PT ;  /* 0x00000003d100780c */ /* 0x000fe20003f65270 */
[----:B0-----:R-:W-:Y:S01]  /*2a60*/  IMAD.MOV.U32 R12, RZ, RZ, R49 ;  /* 0x000000ffff0c7224 */ /* 0x001fe200078e0031 */
[----:B------:R-:W-:Y:S01]  /*2a70*/  PRMT R107, R89, 0x5410, R52 ;  /* 0x00005410596b7816 */ /* 0x000fe20000000034 */
[----:B------:R-:W-:Y:S02]  /*2a80*/  IMAD.MOV.U32 R13, RZ, RZ, R50 ;  /* 0x000000ffff0d7224 */ /* 0x000fe400078e0032 */
[----:B------:R-:W-:Y:S01]  /*2a90*/  IMAD.MOV.U32 R14, RZ, RZ, R51 ;  /* 0x000000ffff0e7224 */ /* 0x000fe200078e0033 */
[----:B------:R-:W-:Y:S01]  /*2aa0*/  PRMT R113, R11, 0x5410, R12 ;  /* 0x000054100b717816 */ /* 0x000fe2000000000c */
[----:B------:R-:W-:Y:S01]  /*2ab0*/  IMAD.MOV.U32 R11, RZ, RZ, R46 ;  /* 0x000000ffff0b7224 */ /* 0x000fe200078e002e */
[----:B------:R-:W-:Y:S02]  /*2ac0*/  MOV R12, R47 ;  /* 0x0000002f000c7202 */ /* 0x000fe40000000f00 */
[----:B------:R-:W-:Y:S01]  /*2ad0*/  PRMT R115, R13, 0x5410, R14 ;  /* 0x000054100d737816 */ /* 0x000fe2000000000e */
[----:B-----5:R-:W-:Y:S01]  /*2ae0*/  IMAD.MOV.U32 R13, RZ, RZ, R40 ;  /* 0x000000ffff0d7224 */ /* 0x020fe200078e0028 */
[----:B------:R-:W-:Y:S01]  /*2af0*/  PRMT R108, R11, 0x5410, R12 ;  /* 0x000054100b6c7816 */ /* 0x000fe2000000000c */
[----:B------:R-:W-:-:S02]  /*2b00*/  IMAD.MOV.U32 R11, RZ, RZ, R36 ;  /* 0x000000ffff0b7224 */ /* 0x000fc400078e0024 */
[----:B------:R-:W-:Y:S02]  /*2b10*/  IMAD.MOV.U32 R12, RZ, RZ, R37 ;  /* 0x000000ffff0c7224 */ /* 0x000fe400078e0025 */
[----:B------:R-:W-:-:S03]  /*2b20*/  IMAD.MOV.U32 R14, RZ, RZ, R41 ;  /* 0x000000ffff0e7224 */ /* 0x000fc600078e0029 */
        /* <DEDUP_REMOVED lines=8> */
[----:B------:R-:W-:Y:S06]  /*2bb0*/  @!P3 BRA `(.L_x_9695) ;  /* 0x000000000004b947 */ /* 0x000fec0003800000 */
[----:B------:R-:W-:Y:S01]  /*2bc0*/  BPT.TRAP 0x1 ;  /* 0x000000040000795c */ /* 0x000fe20000300000 */
.L_x_9695:
[----:B------:R-:W-:Y:S01]  /*2bd0*/  IMAD R89, R18, 0x8, R19 ;  /* 0x0000000812597824 */ /* 0x000fe200078e0213 */
[----:B------:R-:W-:Y:S01]  /*2be0*/  SHF.L.U32 R101, R207, 0x1f, RZ ;  /* 0x0000001fcf657819 */ /* 0x000fe200000006ff */
[----:B------:R-:W-:Y:S03]  /*2bf0*/  BSSY B1, `(.L_x_9696) ;  /* 0x0000003000017945 */ /* 0x000fe60003800000 */
[----:B------:R-:W0:Y:S02]  /*2c00*/  SYNCS.PHASECHK.TRANS64.TRYWAIT P5, [R89+URZ+0x22890], R101 ;  /* 0x02289065590075a7 */ /* 0x000e2400080a017f */
[----:B0-----:R-:W-:Y:S05]  /*2c10*/  @!P5 BRA `(.L_x_9697) ;  /* 0x000001380044d947 */ /* 0x001fea0003800000 */
.L_x_9943:
[----:B------:R-:W-:Y:S05]  /*2c20*/  BSYNC B1 ;  /* 0x0000000000017941 */ /* 0x000fea0003800000 */
.L_x_9696:
[----:B------:R-:W-:-:S03]  /*2c30*/  UMOV UR4, 0xffffffff ;  /* 0xffffffff00047882 */ /* 0x000fc60000000000 */
[----:B------:R-:W-:Y:S05]  /*2c40*/  BRA.DIV UR4, `(.L_x_9698) ;  /* 0x0000013a044c7947 */ /* 0x000fea000b800000 */
[----:B------:R1:W2:Y:S04]  /*2c50*/  SHFL.IDX PT, R55, R103, RZ, 0x1c1f ;  /* 0x001c1fff67377589 */ /* 0x0002a800000e0000 */
[----:B------:R1:W3:Y:S02]  /*2c60*/  SHFL.IDX PT, R93, R102, RZ, 0x1c1f ;  /* 0x001c1fff665d7589 */ /* 0x0002e400000e0000 */
.L_x_9947:
[----:B------:R-:W-:Y:S04]  /*2c70*/  BSSY B1, `(.L_x_9699) ;  /* 0x0000067000017945 */ /* 0x000fe80003800000 */
[----:B------:R-:W-:Y:S05]  /*2c80*/  @P2 BRA `(.L_x_9700) ;  /* 0x0000000400942947 */ /* 0x000fea0003800000 */
[----:B------:R-:W-:Y:S04]  /*2c90*/  BSSY B2, `(.L_x_9701) ;  /* 0x0000032000027945 */ /* 0x000fe80003800000 */
[----:B------:R-:W-:Y:S05]  /*2ca0*/  @P1 BRA `(.L_x_9702) ;  /* 0x0000000000c01947 */ /* 0x000fea0003800000 */
[----:B------:R4:W0:Y:S01]  /*2cb0*/  LDS.128 R12, [R94] ;  /* 0x000000005e0c7984 */ /* 0x0008220000000c00 */
[C---:B---3--:R-:W-:Y:S01]  /*2cc0*/  LEA R52, P2, R16.reuse, R93, 0x1 ;  /* 0x0000005d10347211 */ /* 0x048fe200078408ff */
[----:B------:R-:W-:Y:S03]  /*2cd0*/  BSSY B3, `(.L_x_9703) ;  /* 0x000002c000037945 */ /* 0x000fe60003800000 */
[----:B--2---:R-:W-:Y:S02]  /*2ce0*/  LEA.HI.X R53, R16, R55, R17, 0x1, P2 ;  /* 0x0000003710357211 */ /* 0x004fe400010f0c11 */
[----:B------:R-:W-:-:S13]  /*2cf0*/  ISETP.GE.AND P2, PT, R22, R54, PT ;  /* 0x000000361600720c */ /* 0x000fda0003f46270 */
[----:B----4-:R-:W-:Y:S05]  /*2d00*/  @P2 BRA `(.L_x_9704) ;  /* 0x0000000000a02947 */ /* 0x010fea0003800000 */
[----:B------:R-:W-:Y:S01]  /*2d10*/  SHF.R.U64 R11, R48, 0x10, R49 ;  /* 0x00000010300b7819 */ /* 0x000fe20000001231 */
[--C-:B0-----:R-:W-:Y:S01]  /*2d20*/  HADD2.F32 R48, -RZ, R15.reuse.H1_H1 ;  /* 0x3000000fff307230 */ /* 0x101fe20000004100 */
        /* <DEDUP_REMOVED lines=11> */
[CC--:B------:R-:W-:Y:S01]  /*2de0*/  FMUL.FTZ R114, R48.reuse, R51.reuse ;  /* 0x0000003330727220 */ /* 0x0c0fe20000410000 */
[----:B------:R-:W-:Y:S01]  /*2df0*/  FMUL.FTZ R51, R15, R51 ;  /* 0x000000330f337220 */ /* 0x000fe20000410000 */
[C---:B------:R-:W-:Y:S01]  /*2e00*/  FMUL.FTZ R110, R13.reuse, R110 ;  /* 0x0000006e0d6e7220 */ /* 0x040fe20000410000 */
[-C--:B------:R-:W-:Y:S01]  /*2e10*/  FFMA.FTZ R112, R13, R50.reuse, -R112 ;  /* 0x000000320d707223 */ /* 0x080fe20000010870 */
[-C--:B------:R-:W-:Y:S01]  /*2e20*/  FFMA.FTZ R114, R15, R49.reuse, -R114 ;  /* 0x000000310f727223 */ /* 0x080fe20000010872 */
[----:B------:R-:W-:Y:S01]  /*2e30*/  FFMA.FTZ R111, R48, R49, R51 ;  /* 0x00000031306f7223 */ /* 0x000fe20000010033 */
[----:B------:R-:W-:Y:S01]  /*2e40*/  FFMA.FTZ R109, R11, R50, R110 ;  /* 0x000000320b6d7223 */ /* 0x000fe2000001006e */
[----:B------:R-:W-:-:S02]  /*2e50*/  HADD2.F32 R11, -RZ, R12.H1_H1 ;  /* 0x3000000cff0b7230 */ /* 0x000fc40000004100 */
[--C-:B------:R-:W-:Y:S02]  /*2e60*/  HADD2.F32 R49, -RZ, R115.reuse.H0_H0 ;  /* 0x20000073ff317230 */ /* 0x100fe40000004100 */
        /* <DEDUP_REMOVED lines=18> */
.L_x_9704:
[----:B------:R-:W-:Y:S05]  /*2f90*/  BSYNC B3 ;  /* 0x0000000000037941 */ /* 0x000fea0003800000 */
.L_x_9703:
[----:B0-----:R4:W-:Y:S02]  /*2fa0*/  ST.E.128 desc[UR40][R52.64], R12 ;  /* 0x0000000c34007985 */ /* 0x0019e4000c101d28 */
.L_x_9702:
[----:B------:R-:W-:Y:S05]  /*2fb0*/  BSYNC B2 ;  /* 0x0000000000027941 */ /* 0x000fea0003800000 */
.L_x_9701:
[----:B------:R-:W-:-:S13]  /*2fc0*/  ISETP.NE.AND P2, PT, R90, RZ, PT ;  /* 0x000000ff5a00720c */ /* 0x000fda0003f45270 */
[----:B------:R-:W-:Y:S05]  /*2fd0*/  @P2 BRA `(.L_x_9700) ;  /* 0x0000000000c02947 */ /* 0x000fea0003800000 */
[----:B----4-:R4:W0:Y:S01]  /*2fe0*/  LDS.128 R12, [R92] ;  /* 0x000000005c0c7984 */ /* 0x0108220000000c00 */
        /* <DEDUP_REMOVED lines=13> */
[----:B------:R-:W-:Y:S02]  /*30c0*/  HADD2.F32 R47, -RZ, R47.H0_H0 ;  /* 0x2000002fff2f7230 */ /* 0x000fe40000004100 */
[----:B------:R-:W-:-:S02]  /*30d0*/  HADD2.F32 R11, -RZ, R13.H1_H1 ;  /* 0x3000000dff0b7230 */ /* 0x000fc40000004100 */
[----:B------:R-:W-:Y:S02]  /*30e0*/  HADD2.F32 R13, -RZ, R13.H0_H0 ;  /* 0x2000000dff0d7230 */ /* 0x000fe40000004100 */
[-C--:B------:R-:W-:Y:S01]  /*30f0*/  FMUL.FTZ R51, R15, R47.reuse ;  /* 0x0000002f0f337220 */ /* 0x080fe20000410000 */
[----:B------:R-:W-:Y:S02]  /*3100*/  HADD2.F32 R45, -RZ, R45.H0_H0 ;  /* 0x2000002dff2d7230 */ /* 0x000fe40000004100 */
[-C--:B------:R-:W-:Y:S01]  /*3110*/  FMUL.FTZ R52, R11, R50.reuse ;  /* 0x000000320b347220 */ /* 0x080fe20000410000 */
[C---:B------:R-:W-:Y:S01]  /*3120*/  FMUL.FTZ R110, R44.reuse, R47 ;  /* 0x0000002f2c6e7220 */ /* 0x040fe20000410000 */
[C---:B------:R-:W-:Y:S01]  /*3130*/  FMUL.FTZ R50, R13.reuse, R50 ;  /* 0x000000320d327220 */ /* 0x040fe20000410000 */
[----:B------:R-:W-:Y:S01]  /*3140*/  FFMA.FTZ R53, R44, R45, R51 ;  /* 0x0000002d2c357223 */ /* 0x000fe20000010033 */
[-C--:B------:R-:W-:Y:S02]  /*3150*/  FFMA.FTZ R52, R13, R46.reuse, -R52 ;  /* 0x0000002e0d347223 */ /* 0x080fe40000010834 */
        /* <DEDUP_REMOVED lines=10> */
[--C-:B------:R-:W-:Y:S02]  /*3200*/  HADD2.F32 R15, -RZ, R107.reuse.H1_H1 ;  /* 0x3000006bff0f7230 */ /* 0x100fe40000004100 */
[----:B------:R-:W-:Y:S01]  /*3210*/  FMUL.FTZ R44, R12, R44 ;  /* 0x0000002c0c2c7220 */ /* 0x000fe20000410000 */
[----:B------:R-:W-:Y:S02]  /*3220*/  HADD2.F32 R107, -RZ, R107.H0_H0 ;  /* 0x2000006bff6b7230 */ /* 0x000fe40000004100 */
        /* <DEDUP_REMOVED lines=9> */
.L_x_9706:
[----:B------:R-:W-:Y:S05]  /*32c0*/  BSYNC B2 ;  /* 0x0000000000027941 */ /* 0x000fea0003800000 */
.L_x_9705:
[----:B0-----:R0:W-:Y:S02]  /*32d0*/  ST.E.128 desc[UR40][R48.64], R12 ;  /* 0x0000000c30007985 */ /* 0x0011e4000c101d28 */
.L_x_9700:
[----:B------:R-:W-:Y:S05]  /*32e0*/  BSYNC B1 ;  /* 0x0000000000017941 */ /* 0x000fea0003800000 */
.L_x_9699:
[----:B------:R-:W-:-:S03]  /*32f0*/  UMOV UR4, 0xffffffff ;  /* 0xffffffff00047882 */ /* 0x000fc60000000000 */
[----:B------:R-:W-:Y:S05]  /*3300*/  BRA.DIV UR4, `(.L_x_9707) ;  /* 0x0000013204e87947 */ /* 0x000fea000b800000 */
[----:B-1----:R-:W1:Y:S04]  /*3310*/  SHFL.IDX PT, R103, R103, 0x1, 0x1c1f ;  /* 0x003c1f0067677f89 */ /* 0x002e6800000e0000 */
[----:B------:R0:W0:Y:S02]  /*3320*/  SHFL.IDX PT, R47, R102, 0x1, 0x1c1f ;  /* 0x003c1f00662f7f89 */ /* 0x00002400000e0000 */
.L_x_9951:
[----:B------:R-:W-:Y:S05]  /*3330*/  @P4 BRA `(.L_x_9708) ;  /* 0x0000001c00944947 */ /* 0x000fea0003800000 */
[----:B------:R-:W-:Y:S04]  /*3340*/  BSSY B1, `(.L_x_9709) ;  /* 0x0000032000017945 */ /* 0x000fe80003800000 */
[----:B------:R-:W-:Y:S05]  /*3350*/  @P1 BRA `(.L_x_9710) ;  /* 0x0000000000c01947 */ /* 0x000fea0003800000 */
[----:B0---4-:R0:W4:Y:S01]  /*3360*/  LDS.128 R12, [R94+0x2000] ;  /* 0x002000005e0c7984 */ /* 0x0111220000000c00 */
[C---:B------:R-:W-:Y:S01]  /*3370*/  LEA R44, P2, R16.reuse, R47, 0x1 ;  /* 0x0000002f102c7211 */ /* 0x040fe200078408ff */
[----:B------:R-:W-:Y:S03]  /*3380*/  BSSY B2, `(.L_x_9711) ;  /* 0x000002c000027945 */ /* 0x000fe60003800000 */
[----:B-1----:R-:W-:Y:S02]  /*3390*/  LEA.HI.X R45, R16, R103, R17, 0x1, P2 ;  /* 0x00000067102d7211 */ /* 0x002fe400010f0c11 */
[----:B------:R-:W-:-:S13]  /*33a0*/  ISETP.GE.AND P2, PT, R22, R54, PT ;  /* 0x000000361600720c */ /* 0x000fda0003f46270 */
        /* <DEDUP_REMOVED lines=41> */
.L_x_9712:
[----:B------:R-:W-:Y:S05]  /*3640*/  BSYNC B2 ;  /* 0x0000000000027941 */ /* 0x000fea0003800000 */
.L_x_9711:
[----:B----4-:R0:W-:Y:S02]  /*3650*/  ST.E.128 desc[UR40][R44.64], R12 ;  /* 0x0000000c2c007985 */ /* 0x0101e4000c101d28 */
.L_x_9710:
[----:B------:R-:W-:Y:S05]  /*3660*/  BSYNC B1 ;  /* 0x0000000000017941 */ /* 0x000fea0003800000 */
.L_x_9709:
[----:B------:R-:W-:-:S13]  /*3670*/  ISETP.NE.AND P2, PT, R90, RZ, PT ;  /* 0x000000ff5a00720c */ /* 0x000fda0003f45270 */
        /* <DEDUP_REMOVED lines=47> */
.L_x_9714:
[----:B------:R-:W-:Y:S05]  /*3970*/  BSYNC B1 ;  /* 0x0000000000017941 */ /* 0x000fea0003800000 */
.L_x_9713:
[----:B----4-:R0:W-:Y:S01]  /*3980*/  ST.E.128 desc[UR40][R40.64], R12 ;  /* 0x0000000c28007985 */ /* 0x0101e2000c101d28 */
[----:B------:R-:W-:Y:S05]  /*3990*/  BRA `(.L_x_9708) ;  /* 0x0000001400fc7947 */ /* 0x000fea0003800000 */
.L_x_9690:
[----:B------:R-:W-:Y:S01]  /*39a0*/  VIADD R11, R204, 0x40 ;  /* 0x00000040cc0b7836 */ /* 0x000fe20000000000 */
[----:B------:R-:W-:Y:S02]  /*39b0*/  CS2R R38, SRZ ;  /* 0x0000000000267805 */ /* 0x000fe4000001ff00 */
[----:B------:R-:W-:Y:S02]  /*39c0*/  CS2R R42, SRZ ;  /* 0x00000000002a7805 */ /* 0x000fe4000001ff00 */
[----:B------:R-:W-:Y:S02]  /*39d0*/  CS2R R40, SRZ ;  /* 0x0000000000287805 */ /* 0x000fe4000001ff00 */
[----:B------:R-:W-:-:S04]  /*39e0*/  ISETP.GE.AND P2, PT, R11, R100, PT ;  /* 0x000000640b00720c */ /* 0x000fc80003f46270 */
[----:B------:R-:W-:-:S13]  /*39f0*/  ISETP.GE.OR P2, PT, R16, R54, P2 ;  /* 0x000000361000720c */ /* 0x000fda0001746670 */
[----:B------:R-:W-:Y:S01]  /*3a00*/  @!P2 IADD3 R49, P3, P4, R20, R14, R5 ;  /* 0x0000000e1431a210 */ /* 0x000fe20007c7e005 */
[----:B------:R-:W0:Y:S03]  /*3a10*/  @!P2 LDC.64 R44, c[0x0][0x3e8] ;  /* 0x0000fa00ff2cab82 */ /* 0x000e260000000a00 */
[----:B------:R-:W-:Y:S02]  /*3a20*/  @!P2 IADD3.X R50, R73, R53, R4, P3, P4 ;  /* 0x000000354932a210 */ /* 0x000fe40001fe8404 */
[----:B------:R-:W-:-:S04]  /*3a30*/  @!P2 IADD3 R11, P3, P4, R60, R12, R7 ;  /* 0x0000000c3c0ba210 */ /* 0x000fc80007c7e007 */
[----:B------:R-:W-:Y:S02]  /*3a40*/  @!P2 IADD3.X R48, R75, R55, R6, P3, P4 ;  /* 0x000000374b30a210 */ /* 0x000fe40001fe8406 */
[----:B------:R-:W-:-:S04]  /*3a50*/  ISETP.GE.AND P3, PT, R204, R100, PT ;  /* 0x00000064cc00720c */ /* 0x000fc80003f66270 */
[----:B------:R-:W-:-:S13]  /*3a60*/  ISETP.GE.OR P3, PT, R16, R54, P3 ;  /* 0x000000361000720c */ /* 0x000fda0001f66670 */
[----:B------:R-:W-:Y:S01]  /*3a70*/  @!P3 IADD3 R13, P4, R20, R14, RZ ;  /* 0x0000000e140db210 */ /* 0x000fe20007f9e0ff */
[----:B------:R-:W1:Y:S04]  /*3a80*/  @!P3 LDC.64 R46, c[0x0][0x400] ;  /* 0x00010000ff2ebb82 */ /* 0x000e680000000a00 */
[----:B------:R-:W-:-:S04]  /*3a90*/  @!P3 IMAD.X R36, R53, 0x1, R73, P4 ;  /* 0x000000013524b824 */ /* 0x000fc800020e0649 */
[----:B------:R-:W2:Y:S02]  /*3aa0*/  @!P3 LDC.64 R14, c[0x0][0x3e8] ;  /* 0x0000fa00ff0ebb82 */ /* 0x000ea40000000a00 */
[----:B--2---:R-:W-:-:S04]  /*3ab0*/  @!P3 LEA R14, P4, R13, R14, 0x1 ;  /* 0x0000000e0d0eb211 */ /* 0x004fc800078808ff */
[----:B------:R-:W-:Y:S02]  /*3ac0*/  @!P3 LEA.HI.X R15, R13, R15, R36, 0x1, P4 ;  /* 0x0000000f0d0fb211 */ /* 0x000fe400020f0c24 */
[----:B------:R-:W-:Y:S02]  /*3ad0*/  CS2R R36, SRZ ;  /* 0x0000000000247805 */ /* 0x000fe4000001ff00 */
[----:B------:R-:W-:-:S05]  /*3ae0*/  @!P3 IADD3 R12, P4, R60, R12, RZ ;  /* 0x0000000c3c0cb210 */ /* 0x000fca0007f9e0ff */
[----:B------:R-:W-:Y:S01]  /*3af0*/  @!P3 IMAD.X R13, R55, 0x1, R75, P4 ;  /* 0x00000001370db824 */ /* 0x000fe200020e064b */
[C---:B-1----:R-:W-:Y:S01]  /*3b00*/  @!P3 LEA R46, P4, R12.reuse, R46, 0x1 ;  /* 0x0000002e0c2eb211 */ /* 0x042fe200078808ff */
[----:B------:R0:W2:Y:S03]  /*3b10*/  @!P3 LDG.E.128 R36, desc[UR40][R14.64] ;  /* 0x000000280e24b981 */ /* 0x0000a6000c1e1d00 */
[----:B------:R-:W-:Y:S02]  /*3b20*/  @!P3 LEA.HI.X R47, R12, R47, R13, 0x1, P4 ;  /* 0x0000002f0c2fb211 */ /* 0x000fe400020f0c0d */
[----:B------:R-:W1:Y:S03]  /*3b30*/  @!P2 LDC.64 R12, c[0x0][0x400] ;  /* 0x00010000ff0cab82 */ /* 0x000e660000000a00 */
[----:B------:R3:W4:Y:S01]  /*3b40*/  @!P3 LDG.E.128 R40, desc[UR40][R46.64] ;  /* 0x000000282e28b981 */ /* 0x000722000c1e1d00 */
[----:B0-----:R-:W-:-:S04]  /*3b50*/  @!P2 LEA R14, P3, R49, R44, 0x1 ;  /* 0x0000002c310ea211 */ /* 0x001fc800078608ff */
[----:B------:R-:W-:Y:S02]  /*3b60*/  @!P2 LEA.HI.X R15, R49, R45, R50, 0x1, P3 ;  /* 0x0000002d310fa211 */ /* 0x000fe400018f0c32 */
[----:B------:R-:W-:Y:S02]  /*3b70*/  CS2R R44, SRZ ;  /* 0x00000000002c7805 */ /* 0x000fe4000001ff00 */
[----:B---3--:R-:W-:Y:S02]  /*3b80*/  CS2R R46, SRZ ;  /* 0x00000000002e7805 */ /* 0x008fe4000001ff00 */
[----:B------:R-:W-:-:S04]  /*3b90*/  CS2R R50, SRZ ;  /* 0x0000000000327805 */ /* 0x000fc8000001ff00 */
[----:B------:R-:W3:Y:S01]  /*3ba0*/  @!P2 LDG.E.128 R44, desc[UR40][R14.64] ;  /* 0x000000280e2ca981 */ /* 0x000ee2000c1e1d00 */
[----:B-1----:R-:W-:-:S04]  /*3bb0*/  @!P2 LEA R12, P3, R11, R12, 0x1 ;  /* 0x0000000c0b0ca211 */ /* 0x002fc800078608ff */
[----:B------:R-:W-:Y:S02]  /*3bc0*/  @!P2 LEA.HI.X R13, R11, R13, R48, 0x1, P3 ;  /* 0x0000000d0b0da211 */ /* 0x000fe400018f0c30 */
[----:B------:R-:W-:-:S06]  /*3bd0*/  CS2R R48, SRZ ;  /* 0x0000000000307805 */ /* 0x000fcc000001ff00 */
[----:B------:R0:W5:Y:S01]  /*3be0*/  @!P2 LDG.E.128 R48, desc[UR40][R12.64] ;  /* 0x000000280c30a981 */ /* 0x000162000c1e1d00 */
[----:B------:R-:W-:Y:S02]  /*3bf0*/  ISETP.GE.AND P2, PT, R16, R54, PT ;  /* 0x000000361000720c */ /* 0x000fe40003f46270 */
[----:B------:R-:W-:Y:S01]  /*3c00*/  ISETP.NE.AND P3, PT, R209, 0x3, PT ;  /* 0x00000003d100780c */ /* 0x000fe20003f65270 */
[----:B--2---:R-:W-:Y:S02]  /*3c10*/  IMAD.MOV.U32 R11, RZ, RZ, R38 ;  /* 0x000000ffff0b7224 */ /* 0x004fe400078e0026 */
[----:B------:R-:W-:Y:S02]  /*3c20*/  IMAD.MOV.U32 R53, RZ, RZ, R36 ;  /* 0x000000ffff357224 */ /* 0x000fe400078e0024 */
[----:B------:R-:W-:Y:S01]  /*3c30*/  IMAD.MOV.U32 R54, RZ, RZ, R37 ;  /* 0x000000ffff367224 */ /* 0x000fe200078e0025 */
[----:B------:R-:W-:Y:S02]  /*3c40*/  MOV R52, R39 ;  /* 0x0000002700347202 */ /* 0x000fe40000000f00 */
[----:B------:R-:W-:Y:S01]  /*3c50*/  PRMT R111, R111, 0x5410, R11 ;  /* 0x000054106f6f7816 */ /* 0x000fe2000000000b */
[----:B----4-:R-:W-:Y:S01]  /*3c60*/  IMAD.MOV.U32 R11, RZ, RZ, R42 ;  /* 0x000000ffff0b7224 */ /* 0x010fe200078e002a */
[----:B------:R-:W-:Y:S01]  /*3c70*/  PRMT R121, R53, 0x7610, R121 ;  /* 0x0000761035797816 */ /* 0x000fe20000000079 */
[----:B0-----:R-:W-:Y:S01]  /*3c80*/  IMAD.MOV.U32 R13, RZ, RZ, R40 ;  /* 0x000000ffff0d7224 */ /* 0x001fe200078e0028 */
        /* <DEDUP_REMOVED lines=8> */
[----:B---3--:R-:W-:Y:S01]  /*3d10*/  IMAD.MOV.U32 R11, RZ, RZ, R46 ;  /* 0x000000ffff0b7224 */ /* 0x008fe200078e002e */
[----:B------:R-:W-:Y:S01]  /*3d20*/  MOV R12, R47 ;  /* 0x0000002f000c7202 */ /* 0x000fe20000000f00 */
[----:B------:R-:W-:Y:S02]  /*3d30*/  IMAD.MOV.U32 R13, RZ, RZ, R44 ;  /* 0x000000ffff0d7224 */ /* 0x000fe400078e002c */
[----:B------:R-:W-:Y:S01]  /*3d40*/  IMAD.MOV.U32 R14, RZ, RZ, R45 ;  /* 0x000000ffff0e7224 */ /* 0x000fe200078e002d */
[----:B------:R-:W-:-:S04]  /*3d50*/  PRMT R105, R11, 0x5410, R12 ;  /* 0x000054100b697816 */ /* 0x000fc8000000000c */
[----:B------:R-:W-:Y:S01]  /*3d60*/  PRMT R107, R13, 0x5410, R14 ;  /* 0x000054100d6b7816 */ /* 0x000fe2000000000e */
[----:B-----5:R-:W-:Y:S02]  /*3d70*/  IMAD.MOV.U32 R11, RZ, RZ, R50 ;  /* 0x000000ffff0b7224 */ /* 0x020fe400078e0032 */
[----:B------:R-:W-:Y:S02]  /*3d80*/  IMAD.MOV.U32 R12, RZ, RZ, R51 ;  /* 0x000000ffff0c7224 */ /* 0x000fe400078e0033 */
[----:B------:R-:W-:Y:S02]  /*3d90*/  IMAD.MOV.U32 R13, RZ, RZ, R48 ;  /* 0x000000ffff0d7224 */ /* 0x000fe400078e0030 */
[----:B------:R-:W-:Y:S01]  /*3da0*/  IMAD.MOV.U32 R14, RZ, RZ, R49 ;  /* 0x000000ffff0e7224 */ /* 0x000fe200078e0031 */
[----:B------:R-:W-:-:S04]  /*3db0*/  PRMT R108, R11, 0x5410, R12 ;  /* 0x000054100b6c7816 */ /* 0x000fc8000000000c */
[----:B------:R-:W-:Y:S01]  /*3dc0*/  PRMT R109, R13, 0x5410, R14 ;  /* 0x000054100d6d7816 */ /* 0x000fe2000000000e */
[----:B------:R-:W-:Y:S06]  /*3dd0*/  @!P3 BRA `(.L_x_9715) ;  /* 0x000000000004b947 */ /* 0x000fec0003800000 */
[----:B------:R-:W-:Y:S01]  /*3de0*/  BPT.TRAP 0x1 ;  /* 0x000000040000795c */ /* 0x000fe20000300000 */
.L_x_9715:
[----:B------:R-:W-:Y:S01]  /*3df0*/  IMAD R89, R18, 0x8, R19 ;  /* 0x0000000812597824 */ /* 0x000fe200078e0213 */
[----:B------:R-:W-:Y:S01]  /*3e00*/  SHF.L.U32 R101, R207, 0x1f, RZ ;  /* 0x0000001fcf657819 */ /* 0x000fe200000006ff */
[----:B------:R-:W0:Y:S01]  /*3e10*/  LDC R104, c[0x0][0x2f4] ;  /* 0x0000bd00ff687b82 */ /* 0x000e220000000800 */
[----:B------:R-:W-:Y:S02]  /*3e20*/  BSSY B1, `(.L_x_9716) ;  /* 0x0000003000017945 */ /* 0x000fe40003800000 */
[----:B------:R-:W1:Y:S02]  /*3e30*/  SYNCS.PHASECHK.TRANS64.TRYWAIT P4, [R89+URZ+0x22890], R101 ;  /* 0x02289065590075a7 */ /* 0x000e64000808017f */
[----:B-1----:R-:W-:Y:S05]  /*3e40*/  @!P4 BRA `(.L_x_9717) ;  /* 0x000001280064c947 */ /* 0x002fea0003800000 */
.L_x_9952:
[----:B------:R-:W-:Y:S05]  /*3e50*/  BSYNC B1 ;  /* 0x0000000000017941 */ /* 0x000fea0003800000 */
.L_x_9716:
[----:B------:R-:W-:Y:S01]  /*3e60*/  UMOV UR4, 0xffffffff ;  /* 0xffffffff00047882 */ /* 0x000fe20000000000 */
[----:B0-----:R-:W-:Y:S02]  /*3e70*/  IADD3 R106, -R67, R104, RZ ;  /* 0x00000068436a7210 */ /* 0x001fe40007ffe1ff */
[----:B------:R-:W-:Y:S05]  /*3e80*/  BRA.DIV UR4, `(.L_x_9718) ;  /* 0x0000012a04687947 */ /* 0x000fea000b800000 */
[----:B------:R0:W2:Y:S04]  /*3e90*/  SHFL.IDX PT, R95, R103, RZ, 0x1c1f ;  /* 0x001c1fff675f7589 */ /* 0x0000a800000e0000 */
[----:B------:R0:W3:Y:S02]  /*3ea0*/  SHFL.IDX PT, R94, R102, RZ, 0x1c1f ;  /* 0x001c1fff665e7589 */ /* 0x0000e400000e0000 */
.L_x_9956:
[----:B------:R-:W-:Y:S01]  /*3eb0*/  ISETP.GE.OR P4, PT, R204, R100, P1 ;  /* 0x00000064cc00720c */ /* 0x000fe20000f86670 */
[----:B------:R-:W-:-:S12]  /*3ec0*/  BSSY B1, `(.L_x_9719) ;  /* 0x000006e000017945 */ /* 0x000fd80003800000 */
[----:B------:R-:W-:Y:S05]  /*3ed0*/  @P4 BRA `(.L_x_9720) ;  /* 0x0000000400b04947 */ /* 0x000fea0003800000 */
[----:B------:R-:W-:Y:S01]  /*3ee0*/  SEL R11, R67, R106, !P0 ;  /* 0x0000006a430b7207 */ /* 0x000fe20004000000 */
[----:B------:R-:W-:Y:S01]  /*3ef0*/  BSSY B2, `(.L_x_9721) ;  /* 0x0000066000027945 */ /* 0x000fe20003800000 */
[C---:B---3--:R-:W-:Y:S02]  /*3f00*/  LEA R92, P4, R77.reuse, R94, 0x1 ;  /* 0x0000005e4d5c7211 */ /* 0x048fe400078808ff */
[----:B------:R-:W-:Y:S02]  /*3f10*/  SHF.R.S32.HI R12, RZ, 0x1f, R11 ;  /* 0x0000001fff0c7819 */ /* 0x000fe4000001140b */
[----:B--2---:R-:W-:Y:S02]  /*3f20*/  LEA.HI.X R93, R77, R95, R79, 0x1, P4 ;  /* 0x0000005f4d5d7211 */ /* 0x004fe400020f0c4f */
[----:B------:R-:W-:-:S04]  /*3f30*/  LEA.HI R11, R12, R11, RZ, 0x4 ;  /* 0x0000000b0c0b7211 */ /* 0x000fc800078f20ff */
[----:B------:R-:W-:-:S05]  /*3f40*/  LEA.HI.SX32 R11, R11, R76, 0x1c ;  /* 0x0000004c0b0b7211 */ /* 0x000fca00078fe2ff */
[----:B------:R-:W-:-:S05]  /*3f50*/  IMAD.SHL.U32 R11, R11, 0x8, RZ ;  /* 0x000000080b0b7824 */ /* 0x000fca00078e00ff */
[----:B------:R-:W-:-:S04]  /*3f60*/  LOP3.LUT R12, R10, 0x38, R11, 0xf8, !PT ;  /* 0x000000380a0c7812 */ /* 0x000fc800078ef80b */
[----:B------:R-:W-:-:S05]  /*3f70*/  LOP3.LUT R12, R12, R35, RZ, 0x3c, !PT ;  /* 0x000000230c0c7212 */ /* 0x000fca00078e3cff */
[----:B------:R-:W-:Y:S02]  /*3f80*/  IMAD R13, R229, 0x200, R12 ;  /* 0x00000200e50d7824 */ /* 0x000fe400078e020c */
[C---:B------:R-:W-:Y:S02]  /*3f90*/  IMAD R12, R18.reuse, 0x1800, R80 ;  /* 0x00001800120c7824 */ /* 0x040fe400078e0250 */
[----:B------:R-:W-:Y:S02]  /*3fa0*/  IMAD R14, R18, 0x1800, R13 ;  /* 0x00001800120e7824 */ /* 0x000fe400078e020d */
[--C-:B------:R-:W-:Y:S02]  /*3fb0*/  IMAD R12, R12, 0x2, R19.reuse ;  /* 0x000000020c0c7824 */ /* 0x100fe400078e0213 */
[----:B------:R-:W-:-:S04]  /*3fc0*/  IMAD R52, R14, 0x2, R19 ;  /* 0x000000020e347824 */ /* 0x000fc800078e0213 */
[----:B------:R-:W2:Y:S04]  /*3fd0*/  LDS.128 R12, [R12+0x1c400] ;  /* 0x01c400000c0c7984 */ /* 0x000ea80000000c00 */
[----:B------:R-:W3:Y:S01]  /*3fe0*/  LDS.128 R52, [R52+0x1c400] ;  /* 0x01c4000034347984 */ /* 0x000ee20000000c00 */
[----:B------:R-:W-:Y:S05]  /*3ff0*/  @P2 BRA `(.L_x_9722) ;  /* 0x0000000400542947 */ /* 0x000fea0003800000 */
[----:B------:R-:W-:Y:S02]  /*4000*/  SHF.R.U32.HI R112, RZ, 0x10, R41 ;  /* 0x00000010ff707819 */ /* 0x000fe40000011629 */
[--C-:B------:R-:W-:Y:S02]  /*4010*/  SHF.R.U64 R110, R36, 0x10, R37.reuse ;  /* 0x00000010246e7819 */ /* 0x100fe40000001225 */
[----:B------:R-:W-:Y:S01]  /*4020*/  SHF.R.U32.HI R113, RZ, 0x10, R37 ;  /* 0x00000010ff717819 */ /* 0x000fe20000011625 */
[----:B------:R-:W-:Y:S01]  /*4030*/  HADD2.F32 R112, -RZ, R112.H0_H0 ;  /* 0x20000070ff707230 */ /* 0x000fe20000004100 */
[----:B------:R-:W-:Y:S01]  /*4040*/  SHF.R.U64 R119, R40, 0x10, R41 ;  /* 0x0000001028777819 */ /* 0x000fe20000001229 */
[--C-:B---3--:R-:W-:Y:S01]  /*4050*/  HADD2.F32 R40, -RZ, R53.reuse.H0_H0 ;  /* 0x20000035ff287230 */ /* 0x108fe20000004100 */
[----:B------:R-:W-:Y:S01]  /*4060*/  SHF.R.U64 R36, R38, 0x10, R39 ;  /* 0x0000001026247819 */ /* 0x000fe20000001227 */
[----:B--2---:R-:W-:Y:S01]  /*4070*/  IMAD.MOV.U32 R38, RZ, RZ, R12 ;  /* 0x000000ffff267224 */ /* 0x004fe200078e000c */
[--C-:B------:R-:W-:Y:S01]  /*4080*/  SHF.R.U64 R37, R42, 0x10, R43.reuse ;  /* 0x000000102a257819 */ /* 0x100fe2000000122b */
[----:B------:R-:W-:Y:S01]  /*4090*/  HADD2.F32 R53, -RZ, R53.H1_H1 ;  /* 0x30000035ff357230 */ /* 0x000fe20000004100 */
[----:B------:R-:W-:Y:S01]  /*40a0*/  SHF.R.U32.HI R115, RZ, 0x10, R43 ;  /* 0x00000010ff737819 */ /* 0x000fe2000001162b */
[----:B------:R-:W-:Y:S01]  /*40b0*/  HADD2.F32 R43, -RZ, R114.H1_H1 ;  /* 0x30000072ff2b7230 */ /* 0x000fe20000004100 */
[----:B------:R-:W-:Y:S01]  /*40c0*/  SHF.R.U32.HI R116, RZ, 0x10, R39 ;  /* 0x00000010ff747819 */ /* 0x000fe20000011627 */
[----:B------:R-:W-:-:S02]  /*40d0*/  IMAD.MOV.U32 R39, RZ, RZ, R15 ;  /* 0x000000ffff277224 */ /* 0x000fc400078e000f */
[--C-:B------:R-:W-:Y:S02]  /*40e0*/  HADD2.F32 R12, -RZ, R13.reuse.H0_H0 ;  /* 0x2000000dff0c7230 */ /* 0x100fe40000004100 */
[----:B------:R-:W-:Y:S02]  /*40f0*/  HADD2.F32 R15, -RZ, R13.H1_H1 ;  /* 0x3000000dff0f7230 */ /* 0x000fe40000004100 */
[-C--:B------:R-:W-:Y:S01]  /*4100*/  FMUL.FTZ R13, R40, R43.reuse ;  /* 0x0000002b280d7220 */ /* 0x080fe20000410000 */
[----:B------:R-:W-:Y:S02]  /*4110*/  HADD2.F32 R41, -RZ, R114.H0_H0 ;  /* 0x20000072ff297230 */ /* 0x000fe40000004100 */
[C---:B------:R-:W-:Y:S01]  /*4120*/  FMUL.FTZ R43, R12.reuse, R43 ;  /* 0x0000002b0c2b7220 */ /* 0x040fe20000410000 */
[----:B------:R-:W-:Y:S02]  /*4130*/  HADD2.F32 R42, -RZ, R113.H0_H0 ;  /* 0x20000071ff2a7230 */ /* 0x000fe40000004100 */
[-C--:B------:R-:W-:Y:S01]  /*4140*/  FMUL.FTZ R114, R53, R112.reuse ;  /* 0x0000007035727220 */ /* 0x080fe20000410000 */
[C---:B------:R-:W-:Y:S01]  /*4150*/  FMUL.FTZ R112, R15.reuse, R112 ;  /* 0x000000700f707220 */ /* 0x040fe20000410000 */
[-C--:B------:R-:W-:Y:S01]  /*4160*/  FFMA.FTZ R12, R12, R41.reuse, -R13 ;  /* 0x000000290c0c7223 */ /* 0x080fe2000001080d */
[----:B------:R-:W-:Y:S01]  /*4170*/  FFMA.FTZ R13, R40, R41, R43 ;  /* 0x00000029280d7223 */ /* 0x000fe2000001002b */
[-C--:B------:R-:W-:Y:S01]  /*4180*/  FFMA.FTZ R113, R15, R42.reuse, -R114 ;  /* 0x0000002a0f717223 */ /* 0x080fe20000010872 */
[----:B------:R-:W-:Y:S01]  /*4190*/  FFMA.FTZ R114, R53, R42, R112 ;  /* 0x0000002a35727223 */ /* 0x000fe20000010070 */
[----:B------:R-:W-:-:S02]  /*41a0*/  HADD2.F32 R40, -RZ, R55.H0_H0 ;  /* 0x20000037ff287230 */ /* 0x000fc40000004100 */
[----:B------:R-:W-:Y:S01]  /*41b0*/  HADD2.F32 R43, -RZ, R117.H1_H1 ;  /* 0x30000075ff2b7230 */ /* 0x000fe20000004100 */
[----:B------:R-:W-:Y:S01]  /*41c0*/  F2FP.F16.F32.PACK_AB R113, R113, R12 ;  /* 0x0000000c7171723e */ /* 0x000fe200000000ff */
[----:B------:R-:W-:Y:S01]  /*41d0*/  HADD2.F32 R55, -RZ, R55.H1_H1 ;  /* 0x30000037ff377230 */ /* 0x000fe20000004100 */
[----:B------:R-:W-:Y:S01]  /*41e0*/  F2FP.F16.F32.PACK_AB R114, R114, R13 ;  /* 0x0000000d7272723e */ /* 0x000fe200000000ff */
[----:B------:R-:W-:Y:S02]  /*41f0*/  HADD2.F32 R112, -RZ, R115.H0_H0 ;  /* 0x20000073ff707230 */ /* 0x000fe40000004100 */
[--C-:B------:R-:W-:Y:S02]  /*4200*/  HADD2.F32 R15, -RZ, R39.reuse.H0_H0 ;  /* 0x20000027ff0f7230 */ /* 0x100fe40000004100 */
[----:B------:R-:W-:Y:S02]  /*4210*/  HADD2.F32 R39, -RZ, R39.H1_H1 ;  /* 0x30000027ff277230 */ /* 0x000fe40000004100 */
[----:B------:R-:W-:Y:S01]  /*4220*/  FMUL.FTZ R118, R55, R112 ;  /* 0x0000007037767220 */ /* 0x000fe20000410000 */
[----:B------:R-:W-:-:S02]  /*4230*/  HADD2.F32 R42, -RZ, R116.H0_H0 ;  /* 0x20000074ff2a7230 */ /* 0x000fc40000004100 */
[CC--:B------:R-:W-:Y:S01]  /*4240*/  FMUL.FTZ R116, R40.reuse, R43.reuse ;  /* 0x0000002b28747220 */ /* 0x0c0fe20000410000 */
[----:B------:R-:W-:Y:S02]  /*4250*/  HADD2.F32 R41, -RZ, R117.H0_H0 ;  /* 0x20000075ff297230 */ /* 0x000fe40000004100 */
[----:B------:R-:W-:Y:S01]  /*4260*/  FMUL.FTZ R43, R15, R43 ;  /* 0x0000002b0f2b7220 */ /* 0x000fe20000410000 */
[C---:B------:R-:W-:Y:S01]  /*4270*/  FMUL.FTZ R120, R39.reuse, R112 ;  /* 0x0000007027787220 */ /* 0x040fe20000410000 */
[----:B------:R-:W-:Y:S01]  /*4280*/  FFMA.FTZ R115, R39, R42, -R118 ;  /* 0x0000002a27737223 */ /* 0x000fe20000010876 */
[----:B------:R-:W-:Y:S02]  /*4290*/  HADD2.F32 R39, -RZ, R52.H0_H0 ;  /* 0x20000034ff277230 */ /* 0x000fe40000004100 */
[-C--:B------:R-:W-:Y:S01]  /*42a0*/  FFMA.FTZ R116, R15, R41.reuse, -R116 ;  /* 0x000000290f747223 */ /* 0x080fe20000010874 */
[----:B------:R-:W-:Y:S01]  /*42b0*/  FFMA.FTZ R112, R40, R41, R43 ;  /* 0x0000002928707223 */ /* 0x000fe2000001002b */
[----:B------:R-:W-:-:S02]  /*42c0*/  HADD2.F32 R43, -RZ, R119.H0_H0 ;  /* 0x20000077ff2b7230 */ /* 0x000fc40000004100 */
[----:B------:R-:W-:Y:S01]  /*42d0*/  FFMA.FTZ R117, R55, R42, R120 ;  /* 0x0000002a37757223 */ /* 0x000fe20000010078 */
[----:B------:R-:W-:Y:S02]  /*42e0*/  HADD2.F32 R15, -RZ, R38.H0_H0 ;  /* 0x20000026ff0f7230 */ /* 0x000fe40000004100 */
[----:B------:R-:W-:Y:S02]  /*42f0*/  HADD2.F32 R52, -RZ, R52.H1_H1 ;  /* 0x30000034ff347230 */ /* 0x000fe40000004100 */
[----:B------:R-:W-:Y:S01]  /*4300*/  HADD2.F32 R38, -RZ, R38.H1_H1 ;  /* 0x30000026ff267230 */ /* 0x000fe20000004100 */
[----:B------:R-:W-:Y:S01]  /*4310*/  F2FP.F16.F32.PACK_AB R112, R117, R112 ;  /* 0x000000707570723e */ /* 0x000fe200000000ff */
[----:B------:R-:W-:Y:S02]  /*4320*/  HADD2.F32 R42, -RZ, R121.H1_H1 ;  /* 0x30000079ff2a7230 */ /* 0x000fe40000004100 */
[----:B------:R-:W-:Y:S01]  /*4330*/  FMUL.FTZ R53, R52, R43 ;  /* 0x0000002b34357220 */ /* 0x000fe20000410000 */
[----:B------:R-:W-:-:S02]  /*4340*/  HADD2.F32 R41, -RZ, R110.H0_H0 ;  /* 0x2000006eff297230 */ /* 0x000fc40000004100 */
[C---:B------:R-:W-:Y:S01]  /*4350*/  FMUL.FTZ R43, R38.reuse, R43 ;  /* 0x0000002b262b7220 */ /* 0x040fe20000410000 */
[----:B------:R-:W-:Y:S02]  /*4360*/  HADD2.F32 R40, -RZ, R121.H0_H0 ;  /* 0x20000079ff287230 */ /* 0x000fe40000004100 */
[-C--:B------:R-:W-:Y:S01]  /*4370*/  FMUL.FTZ R110, R39, R42.reuse ;  /* 0x0000002a276e7220 */ /* 0x080fe20000410000 */
[C---:B------:R-:W-:Y:S01]  /*4380*/  FMUL.FTZ R42, R15.reuse, R42 ;  /* 0x0000002a0f2a7220 */ /* 0x040fe20000410000 */
[-C--:B------:R-:W-:Y:S01]  /*4390*/  FFMA.FTZ R53, R38, R41.reuse, -R53 ;  /* 0x0000002926357223 */ /* 0x080fe20000010835 */
[----:B------:R-:W-:Y:S01]  /*43a0*/  FFMA.FTZ R43, R52, R41, R43 ;  /* 0x00000029342b7223 */ /* 0x000fe2000001002b */
[----:B------:R-:W-:Y:S02]  /*43b0*/  HADD2.F32 R41, -RZ, R37.H0_H0 ;  /* 0x20000025ff297230 */ /* 0x000fe40000004100 */
[-C--:B------:R-:W-:Y:S01]  /*43c0*/  FFMA.FTZ R110, R15, R40.reuse, -R110 ;  /* 0x000000280f6e7223 */ /* 0x080fe2000001086e */
[----:B------:R-:W-:Y:S01]  /*43d0*/  FFMA.FTZ R42, R39, R40, R42 ;  /* 0x00000028272a7223 */ /* 0x000fe2000001002a */
[----:B------:R-:W-:-:S02]  /*43e0*/  HADD2.F32 R37, -RZ, R54.H0_H0 ;  /* 0x20000036ff257230 */ /* 0x000fc40000004100 */
[--C-:B------:R-:W-:Y:S01]  /*43f0*/  HADD2.F32 R40, -RZ, R111.reuse.H0_H0 ;  /* 0x2000006fff287230 */ /* 0x100fe20000004100 */
[----:B------:R-:W-:Y:S01]  /*4400*/  F2FP.F16.F32.PACK_AB R12, R53, R110 ;  /* 0x0000006e350c723e */ /* 0x000fe200000000ff */
[----:B------:R-:W-:Y:S01]  /*4410*/  HADD2.F32 R15, -RZ, R14.H0_H0 ;  /* 0x2000000eff0f7230 */ /* 0x000fe20000004100 */
[----:B------:R-:W-:Y:S01]  /*4420*/  F2FP.F16.F32.PACK_AB R52, R43, R42 ;  /* 0x0000002a2b34723e */ /* 0x000fe200000000ff */
[----:B------:R-:W-:Y:S01]  /*4430*/  HADD2.F32 R54, -RZ, R54.H1_H1 ;  /* 0x30000036ff367230 */ /* 0x000fe20000004100 */
[----:B------:R-:W-:Y:S01]  /*4440*/  MOV R53, R114 ;  /* 0x0000007200357202 */ /* 0x000fe20000000f00 */
[----:B------:R-:W-:Y:S02]  /*4450*/  HADD2.F32 R14, -RZ, R14.H1_H1 ;  /* 0x3000000eff0e7230 */ /* 0x000fe40000004100 */
[----:B------:R-:W-:Y:S02]  /*4460*/  HADD2.F32 R38, -RZ, R111.H1_H1 ;  /* 0x3000006fff267230 */ /* 0x000fe40000004100 */
[----:B------:R-:W-:Y:S01]  /*4470*/  FMUL.FTZ R55, R54, R41 ;  /* 0x0000002936377220 */ /* 0x000fe20000410000 */
[----:B------:R-:W-:-:S02]  /*4480*/  HADD2.F32 R39, -RZ, R36.H0_H0 ;  /* 0x20000024ff277230 */ /* 0x000fc40000004100 */
[-C--:B------:R-:W-:Y:S01]  /*4490*/  FMUL.FTZ R36, R37, R40.reuse ;  /* 0x0000002825247220 */ /* 0x080fe20000410000 */
[C---:B------:R-:W-:Y:S01]  /*44a0*/  FMUL.FTZ R40, R15.reuse, R40 ;  /* 0x000000280f287220 */ /* 0x040fe20000410000 */
[C---:B------:R-:W-:Y:S01]  /*44b0*/  FMUL.FTZ R41, R14.reuse, R41 ;  /* 0x000000290e297220 */ /* 0x040fe20000410000 */
[----:B------:R-:W-:Y:S02]  /*44c0*/  IMAD.MOV.U32 R13, RZ, RZ, R113 ;  /* 0x000000ffff0d7224 */ /* 0x000fe400078e0071 */
[-C--:B------:R-:W-:Y:S01]  /*44d0*/  FFMA.FTZ R36, R15, R38.reuse, -R36 ;  /* 0x000000260f247223 */ /* 0x080fe20000010824 */
[-C--:B------:R-:W-:Y:S01]  /*44e0*/  FFMA.FTZ R55, R14, R39.reuse, -R55 ;  /* 0x000000270e377223 */ /* 0x080fe20000010837 */
[----:B------:R-:W-:Y:S01]  /*44f0*/  FFMA.FTZ R40, R37, R38, R40 ;  /* 0x0000002625287223 */ /* 0x000fe20000010028 */
[----:B------:R-:W-:Y:S01]  /*4500*/  FFMA.FTZ R41, R54, R39, R41 ;  /* 0x0000002736297223 */ /* 0x000fe20000010029 */
[----:B------:R-:W-:Y:S02]  /*4510*/  F2FP.F16.F32.PACK_AB R15, R115, R116 ;  /* 0x00000074730f723e */ /* 0x000fe400000000ff */
[----:B------:R-:W-:Y:S01]  /*4520*/  F2FP.F16.F32.PACK_AB R14, R55, R36 ;  /* 0x00000024370e723e */ /* 0x000fe200000000ff */
[----:B------:R-:W-:Y:S01]  /*4530*/  IMAD.MOV.U32 R55, RZ, RZ, R112 ;  /* 0x000000ffff377224 */ /* 0x000fe200078e0070 */
[----:B------:R-:W-:-:S07]  /*4540*/  F2FP.F16.F32.PACK_AB R54, R41, R40 ;  /* 0x000000282936723e */ /* 0x000fce00000000ff */
.L_x_9722:
[----:B------:R-:W-:Y:S05]  /*4550*/  BSYNC B2 ;  /* 0x0000000000027941 */ /* 0x000fea0003800000 */
.L_x_9721:
[----:B------:R-:W-:Y:S01]  /*4560*/  ISETP.GE.AND P4, PT, R11, R104, PT ;  /* 0x000000680b00720c */ /* 0x000fe20003f86270 */
[----:B--2---:R4:W-:-:S12]  /*4570*/  ST.E.128 desc[UR40][R92.64], R12 ;  /* 0x0000000c5c007985 */ /* 0x0049d8000c101d28 */
[----:B------:R-:W-:-:S05]  /*4580*/  @!P4 IMAD.WIDE R94, R11, 0x2, R94 ;  /* 0x000000020b5ec825 */ /* 0x000fca00078e025e */
[----:B---3--:R4:W-:Y:S02]  /*4590*/  @!P4 ST.E.128 desc[UR40][R94.64], R52 ;  /* 0x000000345e00c985 */ /* 0x0089e4000c101d28 */
.L_x_9720:
[----:B------:R-:W-:Y:S05]  /*45a0*/  BSYNC B1 ;  /* 0x0000000000017941 */ /* 0x000fea0003800000 */
.L_x_9719:
[----:B------:R-:W-:-:S03]  /*45b0*/  UMOV UR4, 0xffffffff ;  /* 0xffffffff00047882 */ /* 0x000fc60000000000 */
[----:B------:R-:W-:Y:S05]  /*45c0*/  BRA.DIV UR4, `(.L_x_9723) ;  /* 0x0000012204e47947 */ /* 0x000fea000b800000 */
[----:B------:R1:W1:Y:S04]  /*45d0*/  SHFL.IDX PT, R42, R103, 0x1, 0x1c1f ;  /* 0x003c1f00672a7f89 */ /* 0x00026800000e0000 */
[----:B0-----:R-:W0:Y:S02]  /*45e0*/  SHFL.IDX PT, R102, R102, 0x1, 0x1c1f ;  /* 0x003c1f0066667f89 */ /* 0x001e2400000e0000 */
.L_x_9960:
[----:B------:R-:W-:-:S05]  /*45f0*/  VIADD R11, R204, 0x40 ;  /* 0x00000040cc0b7836 */ /* 0x000fca0000000000 */
[----:B------:R-:W-:-:S13]  /*4600*/  ISETP.GE.OR P4, PT, R11, R100, P1 ;  /* 0x000000640b00720c */ /* 0x000fda0000f86670 */
[----:B------:R-:W-:Y:S05]  /*4610*/  @P4 BRA `(.L_x_9708) ;  /* 0x0000000800dc4947 */ /* 0x000fea0003800000 */
[----:B----4-:R-:W4:Y:S01]  /*4620*/  LDL R13, [R1+0x4] ;  /* 0x00000400010d7983 */ /* 0x010f220000100800 */
[----:B------:R-:W-:Y:S01]  /*4630*/  SEL R106, R67, R106, !P0 ;  /* 0x0000006a436a7207 */ /* 0x000fe20004000000 */
[----:B------:R-:W-:Y:S01]  /*4640*/  BSSY B1, `(.L_x_9724) ;  /* 0x0000068000017945 */ /* 0x000fe20003800000 */
[----:B------:R-:W-:Y:S02]  /*4650*/  SHF.R.U32.HI R14, RZ, 0x3, R227 ;  /* 0x00000003ff0e7819 */ /* 0x000fe400000116e3 */
[----:B------:R-:W-:Y:S02]  /*4660*/  SHF.R.S32.HI R11, RZ, 0x1f, R106 ;  /* 0x0000001fff0b7819 */ /* 0x000fe4000001146a */
[----:B0-----:R-:W-:Y:S02]  /*4670*/  LEA R40, P4, R77, R102, 0x1 ;  /* 0x000000664d287211 */ /* 0x001fe400078808ff */
[----:B------:R-:W-:Y:S02]  /*4680*/  LEA.HI R11, R11, R106, RZ, 0x4 ;  /* 0x0000006a0b0b7211 */ /* 0x000fe400078f20ff */
[----:B-1----:R-:W-:-:S02]  /*4690*/  LEA.HI.X R41, R77, R42, R79, 0x1, P4 ;  /* 0x0000002a4d297211 */ /* 0x002fc400020f0c4f */
[----:B------:R-:W-:-:S05]  /*46a0*/  LEA.HI.SX32 R11, R11, R76, 0x1c ;  /* 0x0000004c0b0b7211 */ /* 0x000fca00078fe2ff */
[----:B------:R-:W-:-:S05]  /*46b0*/  IMAD.SHL.U32 R11, R11, 0x8, RZ ;  /* 0x000000080b0b7824 */ /* 0x000fca00078e00ff */
[----:B------:R-:W-:-:S04]  /*46c0*/  LOP3.LUT R12, R227, 0x38, R11, 0xf8, !PT ;  /* 0x00000038e30c7812 */ /* 0x000fc800078ef80b */
[----:B------:R-:W-:-:S05]  /*46d0*/  LOP3.LUT R12, R12, R14, RZ, 0x3c, !PT ;  /* 0x0000000e0c0c7212 */ /* 0x000fca00078e3cff */
[----:B----4-:R-:W-:Y:S02]  /*46e0*/  IMAD.IADD R13, R13, 0x1, R12 ;  /* 0x000000010d0d7824 */ /* 0x010fe400078e020c */
[C---:B------:R-:W-:Y:S02]  /*46f0*/  IMAD R12, R18.reuse, 0x1800, R81 ;  /* 0x00001800120c7824 */ /* 0x040fe400078e0251 */
[----:B------:R-:W-:Y:S02]  /*4700*/  IMAD R14, R18, 0x1800, R13 ;  /* 0x00001800120e7824 */ /* 0x000fe400078e020d */
[--C-:B------:R-:W-:Y:S02]  /*4710*/  IMAD R12, R12, 0x2, R19.reuse ;  /* 0x000000020c0c7824 */ /* 0x100fe400078e0213 */
[----:B------:R-:W-:-:S04]  /*4720*/  IMAD R36, R14, 0x2, R19 ;  /* 0x000000020e247824 */ /* 0x000fc800078e0213 */
[----:B------:R-:W0:Y:S04]  /*4730*/  LDS.128 R12, [R12+0x1c400] ;  /* 0x01c400000c0c7984 */ /* 0x000e280000000c00 */
[----:B------:R-:W1:Y:S01]  /*4740*/  LDS.128 R36, [R36+0x1c400] ;  /* 0x01c4000024247984 */ /* 0x000e620000000c00 */
[----:B------:R-:W-:Y:S05]  /*4750*/  @P2 BRA `(.L_x_9725) ;  /* 0x0000000400582947 */ /* 0x000fea0003800000 */
[--C-:B------:R-:W-:Y:S01]  /*4760*/  SHF.R.U64 R92, R48, 0x10, R49.reuse ;  /* 0x00000010305c7819 */ /* 0x100fe20000001231 */
[----:B-1----:R-:W-:Y:S01]  /*4770*/  IMAD.MOV.U32 R43, RZ, RZ, R36 ;  /* 0x000000ffff2b7224 */ /* 0x002fe200078e0024 */
[----:B------:R-:W-:Y:S02]  /*4780*/  SHF.R.U32.HI R48, RZ, 0x10, R49 ;  /* 0x00000010ff307819 */ /* 0x000fe40000011631 */
[----:B---3--:R-:W-:Y:S01]  /*4790*/  SHF.R.U64 R94, R44, 0x10, R45 ;  /* 0x000000102c5e7819 */ /* 0x008fe2000000122d */
[----:B------:R-:W-:Y:S01]  /*47a0*/  IMAD.MOV.U32 R44, RZ, RZ, R38 ;  /* 0x000000ffff2c7224 */ /* 0x000fe200078e0026 */
[--C-:B------:R-:W-:Y:S01]  /*47b0*/  SHF.R.U64 R93, R46, 0x10, R47.reuse ;  /* 0x000000102e5d7819 */ /* 0x100fe2000000122f */
[----:B------:R-:W-:Y:S01]  /*47c0*/  HADD2.F32 R38, -RZ, R37.H0_H0 ;  /* 0x20000025ff267230 */ /* 0x000fe20000004100 */
[----:B------:R-:W-:Y:S01]  /*47d0*/  SHF.R.U32.HI R52, RZ, 0x10, R47 ;  /* 0x00000010ff347819 */ /* 0x000fe2000001162f */
[----:B------:R-:W-:Y:S01]  /*47e0*/  HADD2.F32 R47, -RZ, R109.H1_H1 ;  /* 0x3000006dff2f7230 */ /* 0x000fe20000004100 */
[----:B0-----:R-:W-:Y:S01]  /*47f0*/  MOV R36, R14 ;  /* 0x0000000e00247202 */ /* 0x001fe20000000f00 */
[----:B------:R-:W-:Y:S01]  /*4800*/  HADD2.F32 R14, -RZ, R13.H0_H0 ;  /* 0x2000000dff0e7230 */ /* 0x000fe20000004100 */
[----:B------:R-:W-:Y:S01]  /*4810*/  SHF.R.U32.HI R53, RZ, 0x10, R45 ;  /* 0x00000010ff357819 */ /* 0x000fe2000001162d */
[----:B------:R-:W-:-:S02]  /*4820*/  HADD2.F32 R37, -RZ, R37.H1_H1 ;  /* 0x30000025ff257230 */ /* 0x000fc40000004100 */
[-C--:B------:R-:W-:Y:S01]  /*4830*/  FMUL.FTZ R49, R38, R47.reuse ;  /* 0x0000002f26317220 */ /* 0x080fe20000410000 */
[----:B------:R-:W-:Y:S01]  /*4840*/  HADD2.F32 R48, -RZ, R48.H0_H0 ;  /* 0x20000030ff307230 */ /* 0x000fe20000004100 */
[----:B------:R-:W-:Y:S01]  /*4850*/  SHF.R.U64 R55, R50, 0x10, R51 ;  /* 0x0000001032377819 */ /* 0x000fe20000001233 */
[----:B------:R-:W-:Y:S02]  /*4860*/  HADD2.F32 R45, -RZ, R107.H1_H1 ;  /* 0x3000006bff2d7230 */ /* 0x000fe40000004100 */
[C---:B------:R-:W-:Y:S01]  /*4870*/  FMUL.FTZ R47, R14.reuse, R47 ;  /* 0x0000002f0e2f7220 */ /* 0x040fe20000410000 */
[----:B------:R-:W-:Y:S02]  /*4880*/  HADD2.F32 R13, -RZ, R13.H1_H1 ;  /* 0x3000000dff0d7230 */ /* 0x000fe40000004100 */
[-C--:B------:R-:W-:Y:S01]  /*4890*/  FMUL.FTZ R50, R37, R48.reuse ;  /* 0x0000003025327220 */ /* 0x080fe20000410000 */
[----:B------:R-:W-:Y:S02]  /*48a0*/  HADD2.F32 R46, -RZ, R53.H0_H0 ;  /* 0x20000035ff2e7230 */ /* 0x000fe40000004100 */
[-C--:B------:R-:W-:Y:S01]  /*48b0*/  FFMA.FTZ R49, R14, R45.reuse, -R49 ;  /* 0x0000002d0e317223 */ /* 0x080fe20000010831 */
[----:B------:R-:W-:Y:S01]  /*48c0*/  FFMA.FTZ R47, R38, R45, R47 ;  /* 0x0000002d262f7223 */ /* 0x000fe2000001002f */
[----:B------:R-:W-:Y:S01]  /*48d0*/  SHF.R.U32.HI R51, RZ, 0x10, R51 ;  /* 0x00000010ff337819 */ /* 0x000fe20000011633 */
[C---:B------:R-:W-:Y:S01]  /*48e0*/  FMUL.FTZ R48, R13.reuse, R48 ;  /* 0x000000300d307220 */ /* 0x040fe20000410000 */
[----:B------:R-:W-:Y:S01]  /*48f0*/  FFMA.FTZ R50, R13, R46, -R50 ;  /* 0x0000002e0d327223 */ /* 0x000fe20000010832 */
[----:B------:R-:W-:-:S02]  /*4900*/  HADD2.F32 R45, -RZ, R108.H1_H1 ;  /* 0x3000006cff2d7230 */ /* 0x000fc40000004100 */
[----:B------:R-:W-:Y:S02]  /*4910*/  HADD2.F32 R14, -RZ, R39.H0_H0 ;  /* 0x20000027ff0e7230 */ /* 0x000fe40000004100 */
[----:B------:R-:W-:Y:S01]  /*4920*/  FFMA.FTZ R48, R37, R46, R48 ;  /* 0x0000002e25307223 */ /* 0x000fe20000010030 */
        /* <DEDUP_REMOVED lines=8> */
[-C--:B------:R-:W-:Y:S01]  /*49b0*/  FFMA.FTZ R51, R14, R37.reuse, R45 ;  /* 0x000000250e337223 */ /* 0x080fe2000001002d */
[----:B------:R-:W-:Y:S02]  /*49c0*/  HADD2.F32 R15, -RZ, R15.H1_H1 ;  /* 0x3000000fff0f7230 */ /* 0x000fe40000004100 */
[----:B------:R-:W-:Y:S01]  /*49d0*/  FFMA.FTZ R52, R13, R37, -R52 ;  /* 0x000000250d347223 */ /* 0x000fe20000010834 */
[----:B------:R-:W-:Y:S02]  /*49e0*/  HADD2.F32 R109, -RZ, R109.H0_H0 ;  /* 0x2000006dff6d7230 */ /* 0x000fe40000004100 */
[-C--:B------:R-:W-:Y:S01]  /*49f0*/  FMUL.FTZ R54, R39, R46.reuse ;  /* 0x0000002e27367220 */ /* 0x080fe20000410000 */
[----:B------:R-:W-:Y:S02]  /*4a00*/  HADD2.F32 R14, -RZ, R43.H0_H0 ;  /* 0x2000002bff0e7230 */ /* 0x000fe40000004100 */
[----:B------:R-:W-:Y:S01]  /*4a10*/  FMUL.FTZ R46, R15, R46 ;  /* 0x0000002e0f2e7220 */ /* 0x000fe20000410000 */
[----:B------:R-:W-:-:S02]  /*4a20*/  HADD2.F32 R37, -RZ, R92.H0_H0 ;  /* 0x2000005cff257230 */ /* 0x000fc40000004100 */
[-C--:B------:R-:W-:Y:S01]  /*4a30*/  FFMA.FTZ R53, R15, R38.reuse, -R54 ;  /* 0x000000260f357223 */ /* 0x080fe20000010836 */
[----:B------:R-:W-:Y:S02]  /*4a40*/  HADD2.F32 R43, -RZ, R43.H1_H1 ;  /* 0x3000002bff2b7230 */ /* 0x000fe40000004100 */
[----:B------:R-:W-:Y:S01]  /*4a50*/  FFMA.FTZ R54, R39, R38, R46 ;  /* 0x0000002627367223 */ /* 0x000fe2000001002e */
[----:B------:R-:W-:Y:S02]  /*4a60*/  HADD2.F32 R107, -RZ, R107.H0_H0 ;  /* 0x2000006bff6b7230 */ /* 0x000fe40000004100 */
[----:B------:R-:W-:Y:S01]  /*4a70*/  FMUL.FTZ R38, R14, R109 ;  /* 0x0000006d0e267220 */ /* 0x000fe20000410000 */
[--C-:B------:R-:W-:Y:S02]  /*4a80*/  HADD2.F32 R13, -RZ, R12.reuse.H0_H0 ;  /* 0x2000000cff0d7230 */ /* 0x100fe40000004100 */
[----:B------:R-:W-:Y:S01]  /*4a90*/  FMUL.FTZ R39, R43, R37 ;  /* 0x000000252b277220 */ /* 0x000fe20000410000 */
[----:B------:R-:W-:Y:S01]  /*4aa0*/  HADD2.F32 R12, -RZ, R12.H1_H1 ;  /* 0x3000000cff0c7230 */ /* 0x000fe20000004100 */
[----:B------:R-:W-:Y:S01]  /*4ab0*/  F2FP.F16.F32.PACK_AB R51, R54, R51 ;  /* 0x000000333633723e */ /* 0x000fe200000000ff */
[----:B------:R-:W-:-:S02]  /*4ac0*/  HADD2.F32 R15, -RZ, R94.H0_H0 ;  /* 0x2000005eff0f7230 */ /* 0x000fc40000004100 */
[C---:B------:R-:W-:Y:S01]  /*4ad0*/  FMUL.FTZ R109, R13.reuse, R109 ;  /* 0x0000006d0d6d7220 */ /* 0x040fe20000410000 */
[----:B------:R-:W-:Y:S01]  /*4ae0*/  FFMA.FTZ R38, R13, R107, -R38 ;  /* 0x0000006b0d267223 */ /* 0x000fe20000010826 */
[C---:B------:R-:W-:Y:S01]  /*4af0*/  FMUL.FTZ R46, R12.reuse, R37 ;  /* 0x000000250c2e7220 */ /* 0x040fe20000410000 */
[----:B------:R-:W-:Y:S02]  /*4b00*/  HADD2.F32 R13, -RZ, R44.H0_H0 ;  /* 0x2000002cff0d7230 */ /* 0x000fe40000004100 */
[-C--:B------:R-:W-:Y:S01]  /*4b10*/  FFMA.FTZ R39, R12, R15.reuse, -R39 ;  /* 0x0000000f0c277223 */ /* 0x080fe20000010827 */
[----:B------:R-:W-:Y:S02]  /*4b20*/  HADD2.F32 R108, -RZ, R108.H0_H0 ;  /* 0x2000006cff6c7230 */ /* 0x000fe40000004100 */
[----:B------:R-:W-:Y:S01]  /*4b30*/  FFMA.FTZ R46, R43, R15, R46 ;  /* 0x0000000f2b2e7223 */ /* 0x000fe2000001002e */
[----:B------:R-:W-:Y:S02]  /*4b40*/  HADD2.F32 R37, -RZ, R55.H0_H0 ;  /* 0x20000037ff257230 */ /* 0x000fe40000004100 */
[----:B------:R-:W-:Y:S01]  /*4b50*/  FFMA.FTZ R109, R14, R107, R109 ;  /* 0x0000006b0e6d7223 */ /* 0x000fe2000001006d */
[----:B------:R-:W-:-:S02]  /*4b60*/  HADD2.F32 R12, -RZ, R36.H0_H0 ;  /* 0x20000024ff0c7230 */ /* 0x000fc40000004100 */
[CC--:B------:R-:W-:Y:S01]  /*4b70*/  FMUL.FTZ R43, R13.reuse, R108.reuse ;  /* 0x0000006c0d2b7220 */ /* 0x0c0fe20000410000 */
[----:B------:R-:W-:Y:S02]  /*4b80*/  HADD2.F32 R44, -RZ, R44.H1_H1 ;  /* 0x3000002cff2c7230 */ /* 0x000fe40000004100 */
        /* <DEDUP_REMOVED lines=16> */
[----:B------:R-:W-:Y:S01]  /*4c90*/  F2FP.F16.F32.PACK_AB R38, R37, R108 ;  /* 0x0000006c2526723e */ /* 0x000fe200000000ff */
[----:B------:R-:W-:Y:S01]  /*4ca0*/  IMAD.MOV.U32 R37, RZ, RZ, R47 ;  /* 0x000000ffff257224 */ /* 0x000fe200078e002f */
[----:B------:R-:W-:-:S07]  /*4cb0*/  F2FP.F16.F32.PACK_AB R15, R53, R52 ;  /* 0x00000034350f723e */ /* 0x000fce00000000ff */
.L_x_9725:
[----:B------:R-:W-:Y:S05]  /*4cc0*/  BSYNC B1 ;  /* 0x0000000000017941 */ /* 0x000fea0003800000 */
.L_x_9724:
[----:B------:R-:W-:Y:S01]  /*4cd0*/  ISETP.GE.AND P2, PT, R11, R104, PT ;  /* 0x000000680b00720c */ /* 0x000fe20003f46270 */
[----:B0-----:R0:W-:Y:S02]  /*4ce0*/  ST.E.128 desc[UR40][R40.64], R12 ;  /* 0x0000000c28007985 */ /* 0x0011e4000c101d28 */
[----:B0-----:R-:W-:Y:S02]  /*4cf0*/  IMAD.MOV.U32 R12, RZ, RZ, R102 ;  /* 0x000000ffff0c7224 */ /* 0x001fe400078e0066 */
[----:B------:R-:W-:-:S08]  /*4d00*/  IMAD.MOV.U32 R13, RZ, RZ, R42 ;  /* 0x000000ffff0d7224 */ /* 0x000fd000078e002a */
[----:B------:R-:W-:Y:S05]  /*4d10*/  @P2 BRA `(.L_x_9708) ;  /* 0x00000004001c2947 */ /* 0x000fea0003800000 */
[----:B------:R-:W-:-:S05]  /*4d20*/  IMAD.WIDE R12, R11, 0x2, R12 ;  /* 0x000000020b0c7825 */ /* 0x000fca00078e020c */
[----:B-1----:R0:W-:Y:S01]  /*4d30*/  ST.E.128 desc[UR40][R12.64], R36 ;  /* 0x000000240c007985 */ /* 0x0021e2000c101d28 */
[----:B------:R-:W-:Y:S05]  /*4d40*/  BRA `(.L_x_9708) ;  /* 0x0000000400107947 */ /* 0x000fea0003800000 */
.L_x_9689:
[----:B------:R-:W-:-:S13]  /*4d50*/  ISETP.NE.AND P3, PT, R209, 0x3, PT ;  /* 0x00000003d100780c */ /* 0x000fda0003f65270 */
[----:B------:R-:W-:Y:S05]  /*4d60*/  @!P3 BRA `(.L_x_9726) ;  /* 0x000000000004b947 */ /* 0x000fea0003800000 */
[----:B------:R-:W-:Y:S01]  /*4d70*/  BPT.TRAP 0x1 ;  /* 0x000000040000795c */ /* 0x000fe20000300000 */
.L_x_9726:
[----:B------:R-:W-:Y:S01]  /*4d80*/  IMAD R89, R18, 0x8, R19 ;  /* 0x0000000812597824 */ /* 0x000fe200078e0213 */
[----:B------:R-:W-:Y:S01]  /*4d90*/  SHF.L.U32 R101, R207, 0x1f, RZ ;  /* 0x0000001fcf657819 */ /* 0x000fe200000006ff */
[----:B------:R-:W-:Y:S01]  /*4da0*/  BSSY B1, `(.L_x_9727) ;  /* 0x0000004000017945 */ /* 0x000fe20003800000 */
[----:B------:R-:W-:Y:S02]  /*4db0*/  SHF.R.S32.HI R98, RZ, 0x1f, R97 ;  /* 0x0000001fff627819 */ /* 0x000fe40000011461 */
[----:B------:R-:W0:Y:S02]  /*4dc0*/  SYNCS.PHASECHK.TRANS64.TRYWAIT P2, [R89+URZ+0x22890], R101 ;  /* 0x02289065590075a7 */ /* 0x000e24000804017f */
[----:B0-----:R-:W-:Y:S05]  /*4dd0*/  @!P2 BRA `(.L_x_9728) ;  /* 0x0000011c002ca947 */ /* 0x001fea0003800000 */
.L_x_9961:
[----:B------:R-:W-:Y:S05]  /*4de0*/  BSYNC B1 ;  /* 0x0000000000017941 */ /* 0x000fea0003800000 */
.L_x_9727:
[----:B------:R-:W-:Y:S01]  /*4df0*/  ULDC.64 UR4, c[0x0][0x300] ;  /* 0x0000c00000047ab9 */ /* 0x000fe20000000a00 */
[----:B-----5:R-:W-:Y:S01]  /*4e00*/  SHF.R.S32.HI R99, RZ, 0x1f, R96 ;  /* 0x0000001fff637819 */ /* 0x020fe20000011460 */
[----:B------:R-:W-:Y:S02]  /*4e10*/  IMAD R14, R98, UR4, RZ ;  /* 0x00000004620e7c24 */ /* 0x000fe4000f8e02ff */
[----:B------:R-:W-:-:S04]  /*4e20*/  IMAD.WIDE.U32 R12, R97, UR4, RZ ;  /* 0x00000004610c7c25 */ /* 0x000fc8000f8e00ff */
[----:B------:R-:W-:Y:S01]  /*4e30*/  IMAD R11, R97, UR5, R14 ;  /* 0x00000005610b7c24 */ /* 0x000fe2000f8e020e */
[----:B------:R-:W-:Y:S01]  /*4e40*/  ULDC.64 UR4, c[0x0][0x310] ;  /* 0x0000c40000047ab9 */ /* 0x000fe20000000a00 */
[----:B------:R-:W-:Y:S02]  /*4e50*/  IMAD R100, R26, -0x60, R30 ;  /* 0xffffffa01a647824 */ /* 0x000fe400078e021e */
[----:B------:R-:W-:Y:S01]  /*4e60*/  IMAD R15, R99, UR4, RZ ;  /* 0x00000004630f7c24 */ /* 0x000fe2000f8e02ff */
[----:B------:R-:W-:Y:S02]  /*4e70*/  IADD3 R13, R13, R11, RZ ;  /* 0x0000000b0d0d7210 */ /* 0x000fe40007ffe0ff */
        /* <DEDUP_REMOVED lines=11> */
[----:B------:R-:W-:Y:S01]  /*4f30*/  IMAD.IADD R42, R100, 0x1, -R204 ;  /* 0x00000001642a7824 */ /* 0x000fe200078e0acc */
[----:B------:R-:W-:Y:S02]  /*4f40*/  UMOV UR4, 0xffffffff ;  /* 0xffffffff00047882 */ /* 0x000fe40000000000 */
[----:B------:R-:W-:Y:S02]  /*4f50*/  LEA.HI.X R41, R12, UR5, R11, 0x1, P2 ;  /* 0x000000050c297c11 */ /* 0x000fe400090f0c0b */
[----:B------:R-:W-:Y:S01]  /*4f60*/  ISETP.GE.AND P2, PT, R42, 0x1, PT ;  /* 0x000000012a00780c */ /* 0x000fe20003f46270 */
[----:B------:R-:W-:-:S12]  /*4f70*/  BRA.DIV UR4, `(.L_x_9729) ;  /* 0x0000011a04d87947 */ /* 0x000fd8000b800000 */
[----:B------:R1:W2:Y:S04]  /*4f80*/  SHFL.IDX PT, R37, R41, RZ, 0x1c1f ;  /* 0x001c1fff29257589 */ /* 0x0002a800000e0000 */
[----:B------:R1:W3:Y:S02]  /*4f90*/  SHFL.IDX PT, R14, R40, RZ, 0x1c1f ;  /* 0x001c1fff280e7589 */ /* 0x0002e400000e0000 */
.L_x_9965:
[----:B------:R-:W-:Y:S04]  /*4fa0*/  BSSY B1, `(.L_x_9730) ;  /* 0x000000d000017945 */ /* 0x000fe80003800000 */
[----:B------:R-:W-:Y:S05]  /*4fb0*/  @!P2 BRA `(.L_x_9731) ;  /* 0x00000000002ca947 */ /* 0x000fea0003800000 */
[----:B------:R-:W-:Y:S02]  /*4fc0*/  ULDC UR4, c[0x0][0x2f4] ;  /* 0x0000bd0000047ab9 */ /* 0x000fe40000000800 */
[----:B------:R-:W-:-:S13]  /*4fd0*/  ISETP.GE.AND P2, PT, R16, UR4, PT ;  /* 0x0000000410007c0c */ /* 0x000fda000bf46270 */
[----:B---3--:R-:W-:-:S04]  /*4fe0*/  @!P2 LEA R38, P4, R16, R14, 0x1 ;  /* 0x0000000e1026a211 */ /* 0x008fc800078808ff */
[----:B--2---:R-:W-:Y:S02]  /*4ff0*/  @!P2 LEA.HI.X R39, R16, R37, R17, 0x1, P4 ;  /* 0x000000251027a211 */ /* 0x004fe400020f0c11 */
[----:B------:R-:W-:-:S13]  /*5000*/  ISETP.GE.AND P4, PT, R2, UR4, PT ;  /* 0x0000000402007c0c */ /* 0x000fda000bf86270 */
[C---:B------:R-:W-:Y:S02]  /*5010*/  @!P4 LEA R36, P5, R2.reuse, R14, 0x1 ;  /* 0x0000000e0224c211 */ /* 0x040fe400078a08ff */
[----:B------:R-:W2:Y:S02]  /*5020*/  @!P2 LDS.128 R12, [R94] ;  /* 0x000000005e0ca984 */ /* 0x000ea40000000c00 */
[----:B------:R-:W-:Y:S02]  /*5030*/  @!P4 LEA.HI.X R37, R2, R37, R205, 0x1, P5 ;  /* 0x000000250225c211 */ /* 0x000fe400028f0ccd */
[----:B--2---:R-:W-:Y:S04]  /*5040*/  @!P2 ST.E.128 desc[UR40][R38.64], R12 ;  /* 0x0000000c2600a985 */ /* 0x004fe8000c101d28 */
[----:B------:R-:W2:Y:S04]  /*5050*/  @!P4 LDS.128 R12, [R92] ;  /* 0x000000005c0cc984 */ /* 0x000ea80000000c00 */
[----:B--2---:R4:W-:Y:S02]  /*5060*/  @!P4 ST.E.128 desc[UR40][R36.64], R12 ;  /* 0x0000000c2400c985 */ /* 0x0049e4000c101d28 */
.L_x_9731:
[----:B------:R-:W-:Y:S05]  /*5070*/  BSYNC B1 ;  /* 0x0000000000017941 */ /* 0x000fea0003800000 */
.L_x_9730:
[----:B------:R-:W-:-:S03]  /*5080*/  UMOV UR4, 0xffffffff ;  /* 0xffffffff00047882 */ /* 0x000fc60000000000 */
[----:B------:R-:W-:Y:S05]  /*5090*/  BRA.DIV UR4, `(.L_x_9732) ;  /* 0x0000011a04d87947 */ /* 0x000fea000b800000 */
[----:B--2-4-:R2:W4:Y:S04]  /*50a0*/  SHFL.IDX PT, R37, R41, 0x1, 0x1c1f ;  /* 0x003c1f0029257f89 */ /* 0x01452800000e0000 */
[----:B---3--:R2:W3:Y:S02]  /*50b0*/  SHFL.IDX PT, R14, R40, 0x1, 0x1c1f ;  /* 0x003c1f00280e7f89 */ /* 0x0084e400000e0000 */
.L_x_9969:
[----:B------:R-:W-:-:S13]  /*50c0*/  ISETP.GE.AND P2, PT, R42, 0x41, PT ;  /* 0x000000412a00780c */ /* 0x000fda0003f46270 */
[----:B------:R-:W-:Y:S05]  /*50d0*/  @!P2 BRA `(.L_x_9708) ;  /* 0x00000000002ca947 */ /* 0x000fea0003800000 */
[----:B------:R-:W-:Y:S02]  /*50e0*/  ULDC UR4, c[0x0][0x2f4] ;  /* 0x0000bd0000047ab9 */ /* 0x000fe40000000800 */
[----:B------:R-:W-:-:S13]  /*50f0*/  ISETP.GE.AND P2, PT, R16, UR4, PT ;  /* 0x0000000410007c0c */ /* 0x000fda000bf46270 */
[----:B---3--:R-:W-:-:S04]  /*5100*/  @!P2 LEA R38, P4, R16, R14, 0x1 ;  /* 0x0000000e1026a211 */ /* 0x008fc800078808ff */
[----:B----4-:R-:W-:Y:S02]  /*5110*/  @!P2 LEA.HI.X R39, R16, R37, R17, 0x1, P4 ;  /* 0x000000251027a211 */ /* 0x010fe400020f0c11 */
[----:B------:R-:W-:-:S13]  /*5120*/  ISETP.GE.AND P4, PT, R2, UR4, PT ;  /* 0x0000000402007c0c */ /* 0x000fda000bf86270 */
[C---:B------:R-:W-:Y:S02]  /*5130*/  @!P4 LEA R36, P5, R2.reuse, R14, 0x1 ;  /* 0x0000000e0224c211 */ /* 0x040fe400078a08ff */
[----:B------:R-:W3:Y:S02]  /*5140*/  @!P2 LDS.128 R12, [R94+0x2000] ;  /* 0x002000005e0ca984 */ /* 0x000ee40000000c00 */
[----:B------:R-:W-:Y:S02]  /*5150*/  @!P4 LEA.HI.X R37, R2, R37, R205, 0x1, P5 ;  /* 0x000000250225c211 */ /* 0x000fe400028f0ccd */
[----:B---3--:R-:W-:Y:S04]  /*5160*/  @!P2 ST.E.128 desc[UR40][R38.64], R12 ;  /* 0x0000000c2600a985 */ /* 0x008fe8000c101d28 */
[----:B------:R-:W3:Y:S04]  /*5170*/  @!P4 LDS.128 R12, [R92+0x2000] ;  /* 0x002000005c0cc984 */ /* 0x000ee80000000c00 */
[----:B---3--:R3:W-:Y:S02]  /*5180*/  @!P4 ST.E.128 desc[UR40][R36.64], R12 ;  /* 0x0000000c2400c985 */ /* 0x0087e4000c101d28 */
.L_x_9708:
[----:B------:R-:W-:Y:S05]  /*5190*/  BSYNC B0 ;  /* 0x0000000000007941 */ /* 0x000fea0003800000 */
.L_x_9688:
[----:B------:R-:W5:Y:S01]  /*51a0*/  S2R R11, SR_TID.X ;  /* 0x00000000000b7919 */ /* 0x000f620000002100 */
        /* <DEDUP_REMOVED lines=8> */
[----:B-----5:R-:W-:Y:S01]  /*5230*/  LOP3.LUT R11, R11, 0x7f, RZ, 0xc0, !PT ;  /* 0x0000007f0b0b7812 */ /* 0x020fe200078ec0ff */
[----:B--2---:R2:W-:Y:S03]  /*5240*/  BAR.SYNC.DEFER_BLOCKING R64, 0x80 ;  /* 0x000200400000751d */ /* 0x0045e60000010000 */
[----:B------:R-:W-:-:S13]  /*5250*/  ISETP.NE.AND P2, PT, R11, RZ, PT ;  /* 0x000000ff0b00720c */ /* 0x000fda0003f45270 */
[----:B------:R-:W-:-:S05]  /*5260*/  @!P2 VIADD R11, R89, 0x228a0 ;  /* 0x000228a0590ba836 */ /* 0x000fca0000000000 */
[----:B------:R-:W-:-:S04]  /*5270*/  @!P2 PRMT R11, RZ, 0x654, R11 ;  /* 0x00000654ff0ba816 */ /* 0x000fc8000000000b */
[----:B------:R2:W-:Y:S01]  /*5280*/  @!P2 SYNCS.ARRIVE.TRANS64.RED.A1T0 RZ, [R11+URZ], RZ ;  /* 0x000000ff0bffa9a7 */ /* 0x0005e2000810043f */
[----:B------:R-:W-:Y:S05]  /*5290*/  @!P3 BRA `(.L_x_9734) ;  /* 0x000000000004b947 */ /* 0x000fea0003800000 */
[----:B------:R-:W-:Y:S01]  /*52a0*/  BPT.TRAP 0x1 ;  /* 0x000000040000795c */ /* 0x000fe20000300000 */
.L_x_9734:
[----:B------:R-:W-:Y:S05]  /*52b0*/  BSYNC B0 ;  /* 0x0000000000007941 */ /* 0x000fea0003800000 */
.L_x_9733:
[----:B------:R-:W5:Y:S01]  /*52c0*/  SYNCS.PHASECHK.TRANS64.TRYWAIT P3, [R89+URZ+0x228b0], R101 ;  /* 0x0228b065590075a7 */ /* 0x000f62000806017f */
[----:B------:R-:W-:Y:S04]  /*52d0*/  BSSY B0, `(.L_x_9735) ;  /* 0x0000002000007945 */ /* 0x000fe80003800000 */
[----:B-----5:R-:W-:Y:S05]  /*52e0*/  @!P3 BRA `(.L_x_9736) ;  /* 0x00000118008cb947 */ /* 0x020fea0003800000 */
.L_x_9970:
[----:B------:R-:W-:Y:S05]  /*52f0*/  BSYNC B0 ;  /* 0x0000000000007941 */ /* 0x000fea0003800000 */
.L_x_9735:
[----:B------:R-:W-:Y:S01]  /*5300*/  ULDC.64 UR4, c[0x0][0x328] ;  /* 0x0000ca0000047ab9 */ /* 0x000fe20000000a00 */
[----:B------:R-:W-:Y:S01]  /*5310*/  IADD3 R100, -R204, R100, RZ ;  /* 0x00000064cc647210 */ /* 0x000fe20007ffe1ff */
[----:B------:R-:W-:Y:S01]  /*5320*/  IMAD R98, R98, UR4, RZ ;  /* 0x0000000462627c24 */ /* 0x000fe2000f8e02ff */
[----:B------:R-:W-:Y:S01]  /*5330*/  BSSY B0, `(.L_x_9737) ;  /* 0x0000042000007945 */ /* 0x000fe20003800000 */
[----:B0--34-:R-:W-:-:S04]  /*5340*/  IMAD.WIDE.U32 R12, R97, UR4, RZ ;  /* 0x00000004610c7c25 */ /* 0x019fc8000f8e00ff */
[----:B------:R-:W-:Y:S01]  /*5350*/  IMAD R97, R97, UR5, R98 ;  /* 0x0000000561617c24 */ /* 0x000fe2000f8e0262 */
[----:B------:R-:W-:Y:S02]  /*5360*/  ULDC.64 UR4, c[0x0][0x338] ;  /* 0x0000ce0000047ab9 */ /* 0x000fe40000000a00 */
[----:B------:R-:W-:Y:S02]  /*5370*/  IMAD R99, R99, UR4, RZ ;  /* 0x0000000463637c24 */ /* 0x000fe4000f8e02ff */
[----:B------:R-:W-:Y:S02]  /*5380*/  IMAD.IADD R13, R13, 0x1, R97 ;  /* 0x000000010d0d7824 */ /* 0x000fe400078e0261 */
[C---:B------:R-:W-:Y:S02]  /*5390*/  IMAD R99, R96.reuse, UR5, R99 ;  /* 0x0000000560637c24 */ /* 0x040fe4000f8e0263 */
[----:B------:R-:W-:Y:S01]  /*53a0*/  IMAD.WIDE.U32 R12, R96, UR4, R12 ;  /* 0x00000004600c7c25 */ /* 0x000fe2000f8e000c */
[----:B------:R-:W-:-:S03]  /*53b0*/  ULDC.64 UR4, c[0x0][0x330] ;  /* 0x0000cc0000047ab9 */ /* 0x000fc60000000a00 */
[----:B--2---:R-:W-:Y:S02]  /*53c0*/  IMAD R11, R32, UR4, RZ ;  /* 0x00000004200b7c24 */ /* 0x004fe4000f8e02ff */
[----:B------:R-:W-:Y:S02]  /*53d0*/  IMAD.IADD R13, R13, 0x1, R99 ;  /* 0x000000010d0d7824 */ /* 0x000fe400078e0263 */
[C---:B------:R-:W-:Y:S02]  /*53e0*/  IMAD R11, R34.reuse, UR5, R11 ;  /* 0x00000005220b7c24 */ /* 0x040fe4000f8e020b */
[----:B------:R-:W-:Y:S01]  /*53f0*/  IMAD.WIDE.U32 R12, R34, UR4, R12 ;  /* 0x00000004220c7c25 */ /* 0x000fe2000f8e000c */
[----:B------:R-:W-:-:S03]  /*5400*/  ULDC.64 UR4, c[0x0][0x318] ;  /* 0x0000c60000047ab9 */ /* 0x000fc60000000a00 */
[----:B------:R-:W-:Y:S01]  /*5410*/  IMAD.IADD R13, R13, 0x1, R11 ;  /* 0x000000010d0d7824 */ /* 0x000fe200078e020b */
[----:B-1----:R-:W-:Y:S01]  /*5420*/  LEA R42, P3, R12, UR4, 0x1 ;  /* 0x000000040c2a7c11 */ /* 0x002fe2000f8608ff */
[----:B------:R-:W-:-:S03]  /*5430*/  IMAD R11, R18, 0x6000, R70 ;  /* 0x00006000120b7824 */ /* 0x000fc600078e0246 */
[----:B------:R-:W-:Y:S01]  /*5440*/  LEA.HI.X R43, R12, UR5, R13, 0x1, P3 ;  /* 0x000000050c2b7c11 */ /* 0x000fe200098f0c0d */
[----:B------:R-:W-:Y:S01]  /*5450*/  IMAD.IADD R13, R66, 0x1, R11 ;  /* 0x00000001420d7824 */ /* 0x000fe200078e020b */
[----:B------:R-:W-:Y:S01]  /*5460*/  ISETP.GE.AND P3, PT, R100, 0x1, PT ;  /* 0x000000016400780c */ /* 0x000fe20003f66270 */
[----:B------:R0:W1:Y:S01]  /*5470*/  SHFL.IDX PT, R47, R42, RZ, 0x1c1f ;  /* 0x001c1fff2a2f7589 */ /* 0x00006200000e0000 */
[--C-:B------:R-:W-:Y:S02]  /*5480*/  IMAD R44, R11, 0x2, R24.reuse ;  /* 0x000000020b2c7824 */ /* 0x100fe400078e0218 */
[----:B------:R-:W-:Y:S01]  /*5490*/  IMAD R46, R13, 0x2, R24 ;  /* 0x000000020d2e7824 */ /* 0x000fe200078e0218 */
[----:B------:R0:W2:Y:S08]  /*54a0*/  SHFL.IDX PT, R45, R43, RZ, 0x1c1f ;  /* 0x001c1fff2b2d7589 */ /* 0x0000b000000e0000 */
[----:B0-----:R-:W-:Y:S05]  /*54b0*/  @!P3 BRA `(.L_x_9738) ;  /* 0x0000000000a4b947 */ /* 0x001fea0003800000 */
[----:B------:R-:W-:Y:S02]  /*54c0*/  ISETP.NE.AND P5, PT, R82, RZ, PT ;  /* 0x000000ff5200720c */ /* 0x000fe40003fa5270 */
[----:B------:R-:W-:Y:S02]  /*54d0*/  ISETP.NE.AND P4, PT, R83, RZ, PT ;  /* 0x000000ff5300720c */ /* 0x000fe40003f85270 */
[----:B------:R-:W-:-:S09]  /*54e0*/  PRMT R11, R3, 0x8880, RZ ;  /* 0x00008880030b7816 */ /* 0x000fd200000000ff */
[----:B------:R-:W0:Y:S01]  /*54f0*/  @P5 LDS.128 R12, [R44] ;  /* 0x000000002c0c5984 */ /* 0x000e220000000c00 */
[----:B-1----:R-:W-:-:S04]  /*5500*/  @P5 LEA R40, P3, R16, R47, 0x1 ;  /* 0x0000002f10285211 */ /* 0x002fc800078608ff */
[----:B--2---:R-:W-:Y:S02]  /*5510*/  @P5 LEA.HI.X R41, R16, R45, R17, 0x1, P3 ;  /* 0x0000002d10295211 */ /* 0x004fe400018f0c11 */
[----:B------:R-:W-:-:S04]  /*5520*/  @P4 LEA R38, P3, R2, R47, 0x1 ;  /* 0x0000002f02264211 */ /* 0x000fc800078608ff */
[----:B------:R-:W-:Y:S02]  /*5530*/  @P4 LEA.HI.X R39, R2, R45, R205, 0x1, P3 ;  /* 0x0000002d02274211 */ /* 0x000fe400018f0ccd */
[----:B------:R-:W-:-:S13]  /*5540*/  ISETP.NE.AND P3, PT, R84, RZ, PT ;  /* 0x000000ff5400720c */ /* 0x000fda0003f65270 */
[----:B------:R-:W-:-:S04]  /*5550*/  @P3 LEA R36, P6, R213, R47, 0x1 ;  /* 0x0000002fd5243211 */ /* 0x000fc800078c08ff */
[----:B------:R-:W-:Y:S01]  /*5560*/  @P3 LEA.HI.X R37, R213, R45, R223, 0x1, P6 ;  /* 0x0000002dd5253211 */ /* 0x000fe200030f0cdf */
[----:B0-----:R0:W-:Y:S01]  /*5570*/  @P5 ST.E.128 desc[UR40][R40.64], R12 ;  /* 0x0000000c28005985 */ /* 0x0011e2000c101d28 */
[----:B------:R-:W-:-:S03]  /*5580*/  ISETP.NE.AND P5, PT, R85, RZ, PT ;  /* 0x000000ff5500720c */ /* 0x000fc60003fa5270 */
[----:B------:R-:W1:Y:S10]  /*5590*/  @P4 LDS.128 R12, [R46] ;  /* 0x000000002e0c4984 */ /* 0x000e740000000c00 */
[----:B0-----:R-:W-:-:S04]  /*55a0*/  @P5 LEA R40, P6, R212, R47, 0x1 ;  /* 0x0000002fd4285211 */ /* 0x001fc800078c08ff */
[----:B------:R-:W-:Y:S01]  /*55b0*/  @P5 LEA.HI.X R41, R212, R45, R222, 0x1, P6 ;  /* 0x0000002dd4295211 */ /* 0x000fe200030f0cde */
[----:B-1----:R0:W-:Y:S01]  /*55c0*/  @P4 ST.E.128 desc[UR40][R38.64], R12 ;  /* 0x0000000c26004985 */ /* 0x0021e2000c101d28 */
[----:B------:R-:W-:-:S03]  /*55d0*/  ISETP.NE.AND P4, PT, R86, RZ, PT ;  /* 0x000000ff5600720c */ /* 0x000fc60003f85270 */
[----:B------:R-:W1:Y:S10]  /*55e0*/  @P3 LDS.128 R12, [R44+0x3000] ;  /* 0x003000002c0c3984 */ /* 0x000e740000000c00 */
        /* <DEDUP_REMOVED lines=13> */
[----:B------:R-:W-:-:S03]  /*56c0*/  ISETP.GT.AND P4, PT, R11, -0x1, PT ;  /* 0xffffffff0b00780c */ /* 0x000fc60003f84270 */
[----:B------:R-:W1:Y:S10]  /*56d0*/  @P3 LDS.128 R12, [R46+0x6000] ;  /* 0x006000002e0c3984 */ /* 0x000e740000000c00 */
[----:B0-----:R-:W-:-:S04]  /*56e0*/  @!P4 LEA R38, P6, R214, R47, 0x1 ;  /* 0x0000002fd626c211 */ /* 0x001fc800078c08ff */
[----:B------:R-:W-:Y:S01]  /*56f0*/  @!P4 LEA.HI.X R39, R214, R45, R218, 0x1, P6 ;  /* 0x0000002dd627c211 */ /* 0x000fe200030f0cda */
[----:B-1----:R-:W-:Y:S04]  /*5700*/  @P3 ST.E.128 desc[UR40][R36.64], R12 ;  /* 0x0000000c24003985 */ /* 0x002fe8000c101d28 */
[----:B------:R-:W0:Y:S04]  /*5710*/  @P5 LDS.128 R12, [R44+0x9000] ;  /* 0x009000002c0c5984 */ /* 0x000e280000000c00 */
[----:B0-----:R-:W-:Y:S04]  /*5720*/  @P5 ST.E.128 desc[UR40][R40.64], R12 ;  /* 0x0000000c28005985 */ /* 0x001fe8000c101d28 */
[----:B------:R-:W0:Y:S04]  /*5730*/  @!P4 LDS.128 R12, [R46+0x9000] ;  /* 0x009000002e0cc984 */ /* 0x000e280000000c00 */
[----:B0-----:R0:W-:Y:S02]  /*5740*/  @!P4 ST.E.128 desc[UR40][R38.64], R12 ;  /* 0x0000000c2600c985 */ /* 0x0011e4000c101d28 */
.L_x_9738:
[----:B------:R-:W-:Y:S05]  /*5750*/  BSYNC B0 ;  /* 0x0000000000007941 */ /* 0x000fea0003800000 */
.L_x_9737:
[----:B------:R-:W-:Y:S01]  /*5760*/  ISETP.GE.AND P3, PT, R100, 0x41, PT ;  /* 0x000000416400780c */ /* 0x000fe20003f66270 */
[----:B------:R-:W3:Y:S01]  /*5770*/  SHFL.IDX PT, R43, R43, 0x1, 0x1c1f ;  /* 0x003c1f002b2b7f89 */ /* 0x000ee200000e0000 */
[----:B------:R-:W-:Y:S03]  /*5780*/  BSSY B0, `(.L_x_9739) ;  /* 0x000002c000007945 */ /* 0x000fe60003800000 */
[----:B------:R4:W0:Y:S08]  /*5790*/  SHFL.IDX PT, R11, R42, 0x1, 0x1c1f ;  /* 0x003c1f002a0b7f89 */ /* 0x00083000000e0000 */
[----:B----4-:R-:W-:Y:S05]  /*57a0*/  @!P3 BRA `(.L_x_9740) ;  /* 0x0000000000a4b947 */ /* 0x010fea0003800000 */
[----:B------:R-:W-:Y:S02]  /*57b0*/  ISETP.NE.AND P5, PT, R82, RZ, PT ;  /* 0x000000ff5200720c */ /* 0x000fe40003fa5270 */
[----:B------:R-:W-:Y:S02]  /*57c0*/  ISETP.NE.AND P4, PT, R83, RZ, PT ;  /* 0x000000ff5300720c */ /* 0x000fe40003f85270 */
[----:B------:R-:W-:-:S09]  /*57d0*/  PRMT R42, R3, 0x8880, RZ ;  /* 0x00008880032a7816 */ /* 0x000fd200000000ff */
[----:B0-----:R-:W0:Y:S01]  /*57e0*/  @P5 LDS.128 R12, [R44+0x2000] ;  /* 0x002000002c0c5984 */ /* 0x001e220000000c00 */
[----:B------:R-:W-:-:S04]  /*57f0*/  @P5 LEA R40, P3, R16, R11, 0x1 ;  /* 0x0000000b10285211 */ /* 0x000fc800078608ff */
[----:B---3--:R-:W-:Y:S02]  /*5800*/  @P5 LEA.HI.X R41, R16, R43, R17, 0x1, P3 ;  /* 0x0000002b10295211 */ /* 0x008fe400018f0c11 */
[----:B------:R-:W-:-:S04]  /*5810*/  @P4 LEA R38, P3, R2, R11, 0x1 ;  /* 0x0000000b02264211 */ /* 0x000fc800078608ff */
[----:B------:R-:W-:Y:S02]  /*5820*/  @P4 LEA.HI.X R39, R2, R43, R205, 0x1, P3 ;  /* 0x0000002b02274211 */ /* 0x000fe400018f0ccd */
[----:B------:R-:W-:-:S13]  /*5830*/  ISETP.NE.AND P3, PT, R84, RZ, PT ;  /* 0x000000ff5400720c */ /* 0x000fda0003f65270 */
[----:B------:R-:W-:-:S04]  /*5840*/  @P3 LEA R36, P6, R213, R11, 0x1 ;  /* 0x0000000bd5243211 */ /* 0x000fc800078c08ff */
[----:B------:R-:W-:Y:S01]  /*5850*/  @P3 LEA.HI.X R37, R213, R43, R223, 0x1, P6 ;  /* 0x0000002bd5253211 */ /* 0x000fe200030f0cdf */
[----:B0-----:R0:W-:Y:S01]  /*5860*/  @P5 ST.E.128 desc[UR40][R40.64], R12 ;  /* 0x0000000c28005985 */ /* 0x0011e2000c101d28 */
[----:B------:R-:W-:-:S03]  /*5870*/  ISETP.NE.AND P5, PT, R85, RZ, PT ;  /* 0x000000ff5500720c */ /* 0x000fc60003fa5270 */
[----:B------:R-:W3:Y:S10]  /*5880*/  @P4 LDS.128 R12, [R46+0x2000] ;  /* 0x002000002e0c4984 */ /* 0x000ef40000000c00 */
[----:B0-----:R-:W-:-:S04]  /*5890*/  @P5 LEA R40, P6, R212, R11, 0x1 ;  /* 0x0000000bd4285211 */ /* 0x001fc800078c08ff */
[----:B------:R-:W-:Y:S01]  /*58a0*/  @P5 LEA.HI.X R41, R212, R43, R222, 0x1, P6 ;  /* 0x0000002bd4295211 */ /* 0x000fe200030f0cde */
[----:B---3--:R0:W-:Y:S01]  /*58b0*/  @P4 ST.E.128 desc[UR40][R38.64], R12 ;  /* 0x0000000c26004985 */ /* 0x0081e2000c101d28 */
        /* <DEDUP_REMOVED lines=15> */
[----:B------:R-:W-:-:S03]  /*59b0*/  ISETP.GT.AND P4, PT, R42, -0x1, PT ;  /* 0xffffffff2a00780c */ /* 0x000fc60003f84270 */
[----:B------:R-:W3:Y:S10]  /*59c0*/  @P3 LDS.128 R12, [R46+0x8000] ;  /* 0x008000002e0c3984 */ /* 0x000ef40000000c00 */
[----:B0-----:R-:W-:-:S04]  /*59d0*/  @!P4 LEA R38, P6, R214, R11, 0x1 ;  /* 0x0000000bd626c211 */ /* 0x001fc800078c08ff */
[----:B------:R-:W-:Y:S01]  /*59e0*/  @!P4 LEA.HI.X R39, R214, R43, R218, 0x1, P6 ;  /* 0x0000002bd627c211 */ /* 0x000fe200030f0cda */
[----:B---3--:R-:W-:Y:S04]  /*59f0*/  @P3 ST.E.128 desc[UR40][R36.64], R12 ;  /* 0x0000000c24003985 */ /* 0x008fe8000c101d28 */
[----:B------:R-:W0:Y:S04]  /*5a00*/  @P5 LDS.128 R12, [R44+0xb000] ;  /* 0x00b000002c0c5984 */ /* 0x000e280000000c00 */
[----:B0-----:R-:W-:Y:S04]  /*5a10*/  @P5 ST.E.128 desc[UR40][R40.64], R12 ;  /* 0x0000000c28005985 */ /* 0x001fe8000c101d28 */
[----:B------:R-:W0:Y:S04]  /*5a20*/  @!P4 LDS.128 R12, [R46+0xb000] ;  /* 0x00b000002e0cc984 */ /* 0x000e280000000c00 */
[----:B0-----:R4:W-:Y:S02]  /*5a30*/  @!P4 ST.E.128 desc[UR40][R38.64], R12 ;  /* 0x0000000c2600c985 */ /* 0x0019e4000c101d28 */
.L_x_9740:
[----:B------:R-:W-:Y:S05]  /*5a40*/  BSYNC B0 ;  /* 0x0000000000007941 */ /* 0x000fea0003800000 */
.L_x_9739:
[----:B------:R-:W-:Y:S01]  /*5a50*/  @!PT LDS RZ, [RZ] ;  /* 0x00000000fffff984 */ /* 0x000fe20000000800 */
[----:B------:R-:W-:Y:S01]  /*5a60*/  @!PT LDS RZ, [RZ] ;  /* 0x00000000fffff984 */ /* 0x000fe20000000800 */
[----:B------:R-:W-:Y:S01]  /*5a70*/  @!PT LDS RZ, [RZ] ;  /* 0x00000000fffff984 */ /* 0x000fe20000000800 */
[----:B------:R-:W-:Y:S01]  /*5a80*/  @!PT LDS RZ, [RZ] ;  /* 0x00000000fffff984 */ /* 0x000fe20000000800 */
[----:B------:R5:W-:Y:S06]  /*5a90*/  MEMBAR.ALL.CTA ;  /* 0x0000000000007992 */ /* 0x000bec0000008000 */
[----:B-----5:R-:W5:Y:S01]  /*5aa0*/  FENCE.VIEW.ASYNC.S ;  /* 0x00000000000073c6 */ /* 0x020f620000000000 */
[----:B------:R-:W-:Y:S01]  /*5ab0*/  @!P2 VIADD R89, R89, 0x228c0 ;  /* 0x000228c05959a836 */ /* 0x000fe20000000000 */
[----:B-----5:R0:W-:Y:S01]  /*5ac0*/  BAR.SYNC.DEFER_BLOCKING R64, 0x80 ;  /* 0x000200400000751d */ /* 0x0201e20000010000 */
[----:B------:R-:W-:Y:S01]  /*5ad0*/  ISETP.NE.AND P3, PT, R91, RZ, PT ;  /* 0x000000ff5b00720c */ /* 0x000fe20003f65270 */
[----:B------:R-:W-:-:S02]  /*5ae0*/  VIADD R18, R18, 0x1 ;  /* 0x0000000112127836 */ /* 0x000fc40000000000 */
[----:B------:R-:W-:-:S04]  /*5af0*/  @!P2 PRMT R89, RZ, 0x654, R89 ;  /* 0x00000654ff59a816 */ /* 0x000fc80000000059 */
[----:B------:R1:W-:Y:S01]  /*5b00*/  @!P2 SYNCS.ARRIVE.TRANS64.RED.A1T0 RZ, [R89+URZ], RZ ;  /* 0x000000ff59ffa9a7 */ /* 0x0003e2000810043f */
[----:B------:R-:W-:-:S04]  /*5b10*/  ISETP.NE.AND P2, PT, R18, 0x2, PT ;  /* 0x000000021200780c */ /* 0x000fc80003f45270 */
[----:B0---4-:R-:W-:Y:S02]  /*5b20*/  SEL R12, RZ, 0x1, P2 ;  /* 0x00000001ff0c7807 */ /* 0x011fe40001000000 */
[----:B------:R-:W-:Y:S02]  /*5b30*/  SEL R18, R18, RZ, P2 ;  /* 0x000000ff12127207 */ /* 0x000fe40001000000 */
[----:B------:R-:W-:Y:S01]  /*5b40*/  LOP3.LUT R207, R207, R12, RZ, 0x3c, !PT ;  /* 0x0000000ccfcf7212 */ /* 0x000fe200078e3cff */
[----:B-1----:R-:W-:Y:S06]  /*5b50*/  @P3 BRA `(.L_x_9741) ;  /* 0xffffffc400b43947 */ /* 0x002fec000383ffff */
[----:B------:R-:W0:Y:S01]  /*5b60*/  S2R R11, SR_TID.X ;  /* 0x00000000000b7919 */ /* 0x000e220000002100 */
[----:B------:R-:W-:Y:S02]  /*5b70*/  PLOP3.LUT P0, PT, PT, PT, PT, 0x8, 0x0 ;  /* 0x000000000000781c */ /* 0x000fe40003f0e170 */
[----:B0-----:R-:W-:-:S04]  /*5b80*/  SHF.R.U32.HI R11, RZ, 0x7, R11 ;  /* 0x00000007ff0b7819 */ /* 0x001fc8000001160b */
[----:B------:R-:W-:-:S13]  /*5b90*/  ISETP.NE.AND P3, PT, R11, 0x1, PT ;  /* 0x000000010b00780c */ /* 0x000fda0003f65270 */
[----:B------:R-:W-:Y:S06]  /*5ba0*/  @!P3 BAR.ARV 0x9, 0x100 ;  /* 0x024400000000bb1d */ /* 0x000fec0000002000 */
.L_x_9683:
        /* <DEDUP_REMOVED lines=37> */
[----:B--2---:R-:W-:-:S02]  /*5e00*/  CS2R R44, SRZ ;  /* 0x00000000002c7805 */ /* 0x004fc4000001ff00 */
        /* <DEDUP_REMOVED lines=23> */
[----:B---3--:R-:W-:-:S02]  /*5f80*/  MOV R43, RZ ;  /* 0x000000ff002b7202 */ /* 0x008fc40000000f00 */
[----:B------:R-:W-:Y:S02]  /*5f90*/  CS2R R8, SRZ ;  /* 0x0000000000087805 */ /* 0x000fe4000001ff00 */
[----:B------:R-:W-:Y:S01]  /*5fa0*/  CS2R R40, SRZ ;  /* 0x0000000000287805 */ /* 0x000fe2000001ff00 */
[----:B------:R-:W-:Y:S01]  /*5fb0*/  IMAD.MOV.U32 R7, RZ, RZ, RZ ;  /* 0x000000ffff077224 */ /* 0x000fe200078e00ff */
[----:B------:R-:W-:Y:S01]  /*5fc0*/  CS2R R152, SRZ ;  /* 0x0000000000987805 */ /* 0x000fe2000001ff00 */
[----:B------:R-:W-:Y:S01]  /*5fd0*/  IMAD.MOV.U32 R0, RZ, RZ, RZ ;  /* 0x000000ffff007224 */ /* 0x000fe200078e00ff */
[----:B------:R-:W-:Y:S01]  /*5fe0*/  CS2R R4, SRZ ;  /* 0x0000000000047805 */ /* 0x000fe2000001ff00 */
[----:B------:R-:W-:Y:S01]  /*5ff0*/  IMAD.MOV.U32 R29, RZ, RZ, RZ ;  /* 0x000000ffff1d7224 */ /* 0x000fe200078e00ff */
[----:B------:R-:W-:Y:S06]  /*6000*/  @P0 BRA `(.L_x_9742) ;  /* 0x00000000000c0947 */ /* 0x000fec0003800000 */
[----:B------:R-:W0:Y:S01]  /*6010*/  FENCE.VIEW.ASYNC.G ;  /* 0x00000000000073c6 */ /* 0x000e220000000100 */
[----:B------:R-:W-:Y:S05]  /*6020*/  WARPSYNC.ALL ;  /* 0x0000000000007948 */ /* 0x000fea0003800000 */
[----:B0-----:R-:W-:Y:S06]  /*6030*/  BAR.ARV 0xc, 0x180 ;  /* 0x0306000000007b1d */ /* 0x001fec0000002000 */
.L_x_9742:
[----:B------:R-:W-:Y:S01]  /*6040*/  CS2R R24, SRZ ;  /* 0x0000000000187805 */ /* 0x000fe2000001ff00 */
[----:B------:R-:W-:Y:S06]  /*6050*/  @!P2 BRA `(.L_x_9743) ;  /* 0x0000006800dca947 */ /* 0x000fec0003800000 */
[----:B------:R-:W-:-:S03]  /*6060*/  UMOV UR4, 0xffffffff ;  /* 0xffffffff00047882 */ /* 0x000fc60000000000 */
[----:B------:R-:W-:Y:S05]  /*6070*/  BRA.DIV UR4, `(.L_x_9744) ;  /* 0x0000010e043c7947 */ /* 0x000fea000b800000 */
[----:B------:R-:W0:Y:S02]  /*6080*/  S2R R3, SR_TID.X ;  /* 0x0000000000037919 */ /* 0x000e240000002100 */
[----:B0-----:R-:W-:-:S05]  /*6090*/  VIADD R3, R3, 0xffffff80 ;  /* 0xffffff8003037836 */ /* 0x001fca0000000000 */
[----:B------:R-:W-:-:S04]  /*60a0*/  SHF.R.S32.HI R0, RZ, 0x1f, R3 ;  /* 0x0000001fff007819 */ /* 0x000fc80000011403 */
[----:B------:R-:W-:-:S04]  /*60b0*/  LEA.HI R0, R0, R3, RZ, 0x7 ;  /* 0x0000000300007211 */ /* 0x000fc800078f38ff */
[----:B------:R-:W-:-:S05]  /*60c0*/  SHF.R.S32.HI R0, RZ, 0x7, R0 ;  /* 0x00000007ff007819 */ /* 0x000fca0000011400 */
[----:B------:R0:W1:Y:S02]  /*60d0*/  SHFL.IDX PT, R14, R0, RZ, 0x1f ;  /* 0x00001fff000e7589 */ /* 0x00006400000e0000 */
.L_x_9973:
[----:B01----:R-:W-:Y:S01]  /*60e0*/  LEA.HI R0, R14, R14, RZ, 0x1 ;  /* 0x0000000e0e007211 */ /* 0x003fe200078f08ff */
[----:B------:R-:W-:Y:S01]  /*60f0*/  VIADD R24, R19, 0x18400 ;  /* 0x0001840013187836 */ /* 0x000fe20000000000 */
[----:B------:R-:W-:Y:S02]  /*6100*/  BSSY B6, `(.L_x_9745) ;  /* 0x0000018000067945 */ /* 0x000fe40003800000 */
[----:B------:R-:W-:Y:S02]  /*6110*/  LOP3.LUT R3, R0, 0x1e, RZ, 0xc0, !PT ;  /* 0x0000001e00037812 */ /* 0x000fe400078ec0ff */
[----:B------:R-:W-:-:S03]  /*6120*/  LOP3.LUT P0, RZ, R24, 0x1bf, RZ, 0xc0, !PT ;  /* 0x000001bf18ff7812 */ /* 0x000fc6000780c0ff */
[----:B------:R-:W-:-:S04]  /*6130*/  IMAD.IADD R3, R14, 0x1, -R3 ;  /* 0x000000010e037824 */ /* 0x000fc800078e0a03 */
[----:B------:R-:W-:-:S05]  /*6140*/  IMAD R3, R3, 0x2000, R24 ;  /* 0x0000200003037824 */ /* 0x000fca00078e0218 */
[----:B------:R-:W-:-:S04]  /*6150*/  SHF.R.U32.HI R3, RZ, 0x4, R3 ;  /* 0x00000004ff037819 */ /* 0x000fc80000011603 */
[----:B------:R-:W-:Y:S01]  /*6160*/  LOP3.LUT R29, R3, 0x3fff, RZ, 0xc0, !PT ;  /* 0x00003fff031d7812 */ /* 0x000fe200078ec0ff */
        /* <DEDUP_REMOVED lines=17> */
.L_x_9746:
[----:B------:R-:W-:Y:S05]  /*6280*/  BSYNC B6 ;  /* 0x0000000000067941 */ /* 0x000fea0003800000 */
.L_x_9745:
        /* <DEDUP_REMOVED lines=13> */
.L_x_9750:
[----:B-1----:R1:W2:Y:S02]  /*6360*/  SYNCS.PHASECHK.TRANS64.TRYWAIT P0, [R19+URZ+0x22800], R0 ;  /* 0x02280000130075a7 */ /* 0x0022a4000800017f */
[----:B--2---:R-:W-:Y:S05]  /*6370*/  @!P0 NANOSLEEP.SYNCS 0x989680 ;  /* 0x009896800000895d */ /* 0x004fea0003900000 */
[----:B------:R-:W2:Y:S02]  /*6380*/  @!P0 SYNCS.PHASECHK.TRANS64 P0, [R19+URZ+0x22800], R0 ;  /* 0x02280000130085a7 */ /* 0x000ea4000800007f */
[----:B--2---:R-:W-:Y:S05]  /*6390*/  @!P0 BRA `(.L_x_9750) ;  /* 0xfffffffc00f08947 */ /* 0x004fea000383ffff */
.L_x_9749:
[----:B------:R-:W-:Y:S05]  /*63a0*/  BSYNC B0 ;  /* 0x0000000000007941 */ /* 0x000fea0003800000 */
.L_x_9748:
[----:B------:R-:W-:Y:S05]  /*63b0*/  BRA `(.L_x_9751) ;  /* 0x00000020009c7947 */ /* 0x000fea0003800000 */
.L_x_9747:
[----:B-----5:R-:W-:Y:S01]  /*63c0*/  SHF.R.S32.HI R0, RZ, 0x1f, R28 ;  /* 0x0000001fff007819 */ /* 0x020fe2000001141c */
[----:B------:R-:W-:Y:S01]  /*63d0*/  ULDC.64 UR4, c[0x0][0x3f8] ;  /* 0x0000fe0000047ab9 */ /* 0x000fe20000000a00 */
[----:B------:R-:W-:Y:S01]  /*63e0*/  ULDC.64 UR6, c[0x0][0x408] ;  /* 0x0001020000067ab9 */ /* 0x000fe20000000a00 */
[----:B------:R-:W-:Y:S01]  /*63f0*/  LOP3.LUT P0, RZ, R24, 0x3ff, RZ, 0xc0, !PT ;  /* 0x000003ff18ff7812 */ /* 0x000fe2000780c0ff */
[----:B------:R-:W-:Y:S01]  /*6400*/  IMAD.WIDE.U32 R4, R28, UR4, RZ ;  /* 0x000000041c047c25 */ /* 0x000fe2000f8e00ff */
[----:B------:R-:W-:Y:S03]  /*6410*/  BSSY B6, `(.L_x_9752) ;  /* 0x000001f000067945 */ /* 0x000fe60003800000 */
        /* <DEDUP_REMOVED lines=30> */
.L_x_9753:
[----:B------:R-:W-:Y:S05]  /*6600*/  BSYNC B6 ;  /* 0x0000000000067941 */ /* 0x000fea0003800000 */
.L_x_9752:
        /* <DEDUP_REMOVED lines=11> */
.L_x_9979:
[----:B------:R-:W5:Y:S01]  /*66c0*/  LDL R32, [R1+0x30] ;  /* 0x0000300001207983 */ /* 0x000f620000100800 */
[----:B------:R-:W-:-:S03]  /*66d0*/  ULDC UR4, c[0x0][0x448] ;  /* 0x0001120000047ab9 */ /* 0x000fc60000000800 */
[----:B------:R-:W2:Y:S01]  /*66e0*/  LDL R12, [R1+0x28] ;  /* 0x00002800010c7983 */ /* 0x000ea20000100800 */
[----:B0-----:R-:W-:-:S05]  /*66f0*/  IMAD R26, R31, UR4, RZ ;  /* 0x000000041f1a7c24 */ /* 0x001fca000f8e02ff */
[----:B------:R-:W-:Y:S01]  /*6700*/  ISETP.GE.AND P0, PT, R4, R26, PT ;  /* 0x0000001a0400720c */ /* 0x000fe20003f06270 */
[----:B------:R-:W-:Y:S01]  /*6710*/  BSSY B1, `(.L_x_9757) ;  /* 0x0000023000017945 */ /* 0x000fe20003800000 */
[----:B------:R-:W-:Y:S01]  /*6720*/  IMAD R26, R33, -0x80, R26 ;  /* 0xffffff80211a7824 */ /* 0x000fe200078e021a */
[----:B------:R-:W-:Y:S01]  /*6730*/  CS2R R10, SRZ ;  /* 0x00000000000a7805 */ /* 0x000fe2000001ff00 */
[----:B-----5:R-:W-:-:S05]  /*6740*/  IMAD.SHL.U32 R6, R32, 0x40, RZ ;  /* 0x0000004020067824 */ /* 0x020fca00078e00ff */
[----:B------:R-:W-:Y:S02]  /*6750*/  LOP3.LUT R7, R6, 0x1c0, RZ, 0xc0, !PT ;  /* 0x000001c006077812 */ /* 0x000fe400078ec0ff */
[----:B--2---:R-:W-:Y:S02]  /*6760*/  LEA.HI R6, R12, R12, RZ, 0x1 ;  /* 0x0000000c0c067211 */ /* 0x004fe400078f08ff */
[----:B------:R-:W-:Y:S02]  /*6770*/  LOP3.LUT R8, R7, 0x18, R16, 0xf8, !PT ;  /* 0x0000001807087812 */ /* 0x000fe400078ef810 */
[----:B------:R-:W-:Y:S02]  /*6780*/  LOP3.LUT R4, R6, 0xfffffffe, RZ, 0xc0, !PT ;  /* 0xfffffffe06047812 */ /* 0x000fe400078ec0ff */
[----:B------:R-:W-:-:S03]  /*6790*/  SHF.R.U32.HI R7, RZ, 0x3, R7 ;  /* 0x00000003ff077819 */ /* 0x000fc60000011607 */
[----:B------:R-:W-:Y:S01]  /*67a0*/  IMAD.IADD R27, R12, 0x1, -R4 ;  /* 0x000000010c1b7824 */ /* 0x000fe200078e0a04 */
[----:B------:R-:W-:Y:S02]  /*67b0*/  LOP3.LUT R28, R8, R7, RZ, 0x3c, !PT ;  /* 0x00000007081c7212 */ /* 0x000fe400078e3cff */
[----:B------:R-:W-:Y:S02]  /*67c0*/  CS2R R6, SRZ ;  /* 0x0000000000067805 */ /* 0x000fe4000001ff00 */
[----:B------:R-:W-:Y:S02]  /*67d0*/  CS2R R8, SRZ ;  /* 0x0000000000087805 */ /* 0x000fe4000001ff00 */
[----:B------:R-:W-:Y:S01]  /*67e0*/  CS2R R12, SRZ ;  /* 0x00000000000c7805 */ /* 0x000fe2000001ff00 */
[----:B------:R-:W-:Y:S06]  /*67f0*/  @P0 BRA `(.L_x_9758) ;  /* 0x0000000000500947 */ /* 0x000fec0003800000 */
[----:B------:R-:W2:Y:S01]  /*6800*/  LDL R34, [R1+0x40] ;  /* 0x0000400001227983 */ /* 0x000ea20000100800 */
[----:B------:R-:W-:-:S03]  /*6810*/  ULDC UR4, c[0x0][0x3f4] ;  /* 0x0000fd0000047ab9 */ /* 0x000fc60000000800 */
[----:B------:R-:W4:Y:S01]  /*6820*/  LDL R30, [R1+0x3c] ;  /* 0x00003c00011e7983 */ /* 0x000f220000100800 */
[----:B------:R-:W-:Y:S01]  /*6830*/  ISETP.GE.AND P3, PT, R208, UR4, PT ;  /* 0x00000004d0007c0c */ /* 0x000fe2000bf66270 */
[----:B-1----:R-:W-:Y:S01]  /*6840*/  IMAD.MOV.U32 R7, RZ, RZ, R3 ;  /* 0x000000ffff077224 */ /* 0x002fe200078e0003 */
[----:B------:R-:W-:Y:S01]  /*6850*/  ISETP.GE.AND P2, PT, R22, UR4, PT ;  /* 0x0000000416007c0c */ /* 0x000fe2000bf46270 */
[----:B---3--:R-:W-:Y:S01]  /*6860*/  IMAD.MOV.U32 R15, RZ, RZ, R5 ;  /* 0x000000ffff0f7224 */ /* 0x008fe200078e0005 */
[----:B------:R-:W-:Y:S02]  /*6870*/  MOV R6, R0 ;  /* 0x0000000000067202 */ /* 0x000fe40000000f00 */
[----:B------:R-:W-:-:S09]  /*6880*/  CS2R R10, SRZ ;  /* 0x00000000000a7805 */ /* 0x000fd2000001ff00 */
[----:B------:R-:W-:Y:S01]  /*6890*/  @!P2 IMAD.WIDE R20, R22, 0x2, R6 ;  /* 0x000000021614a825 */ /* 0x000fe200078e0206 */
[----:B------:R-:W-:-:S04]  /*68a0*/  CS2R R6, SRZ ;  /* 0x0000000000067805 */ /* 0x000fc8000001ff00 */
[----:B------:R0:W5:Y:S01]  /*68b0*/  @!P2 LD.E.64 R8, desc[UR40][R20.64] ;  /* 0x000000281408a980 */ /* 0x000162000c101b00 */
[-C--:B--2---:R-:W-:Y:S02]  /*68c0*/  @!P3 IADD3 R24, P0, R0, R34.reuse, RZ ;  /* 0x000000220018b210 */ /* 0x084fe40007f1e0ff */
[----:B----4-:R-:W-:Y:S01]  /*68d0*/  @!P3 IADD3 R4, P1, R14, R34, RZ ;  /* 0x000000220e04b210 */ /* 0x010fe20007f3e0ff */
[----:B------:R-:W-:-:S04]  /*68e0*/  @!P2 IMAD.WIDE R14, R22, 0x2, R14 ;  /* 0x00000002160ea825 */ /* 0x000fc800078e020e */
[--C-:B------:R-:W-:Y:S01]  /*68f0*/  @!P3 IMAD.X R25, R3, 0x1, R30.reuse, P0 ;  /* 0x000000010319b824 */ /* 0x100fe200000e061e */
[----:B------:R0:W5:Y:S01]  /*6900*/  @!P2 LD.E.64 R12, desc[UR40][R14.64] ;  /* 0x000000280e0ca980 */ /* 0x000162000c101b00 */
[----:B------:R-:W-:-:S03]  /*6910*/  @!P3 IMAD.X R5, R5, 0x1, R30, P1 ;  /* 0x000000010505b824 */ /* 0x000fc600008e061e */
[----:B------:R0:W5:Y:S04]  /*6920*/  @!P3 LD.E.64 R6, desc[UR40][R24.64] ;  /* 0x000000281806b980 */ /* 0x000168000c101b00 */
[----:B------:R0:W5:Y:S02]  /*6930*/  @!P3 LD.E.64 R10, desc[UR40][R4.64] ;  /* 0x00000028040ab980 */ /* 0x000164000c101b00 */
.L_x_9758:
[----:B------:R-:W-:Y:S05]  /*6940*/  BSYNC B1 ;  /* 0x0000000000017941 */ /* 0x000fea0003800000 */
.L_x_9757:
[----:B0---4-:R-:W-:Y:S01]  /*6950*/  SHF.L.U32 R14, R27, 0x1f, RZ ;  /* 0x0000001f1b0e7819 */ /* 0x011fe200000006ff */
[----:B------:R-:W-:Y:S01]  /*6960*/  IMAD R28, R229, 0x200, R28 ;  /* 0x00000200e51c7824 */ /* 0x000fe200078e021c */
[----:B------:R-:W-:Y:S01]  /*6970*/  LOP3.LUT P1, RZ, R32, 0x4, RZ, 0xc0, !PT ;  /* 0x0000000420ff7812 */ /* 0x000fe2000782c0ff */
[----:B-----5:R-:W-:Y:S01]  /*6980*/  IMAD.MOV.U32 R30, RZ, RZ, R8 ;  /* 0x000000ffff1e7224 */ /* 0x020fe200078e0008 */
[----:B------:R-:W0:Y:S01]  /*6990*/  SYNCS.PHASECHK.TRANS64.TRYWAIT P0, [R19+URZ+0x22800], R14 ;  /* 0x0228000e130075a7 */ /* 0x000e22000800017f */
[----:B-1----:R-:W-:Y:S01]  /*69a0*/  IMAD R3, R28, 0x2, R19 ;  /* 0x000000021c037824 */ /* 0x002fe200078e0213 */
[----:B------:R-:W-:Y:S01]  /*69b0*/  SHF.R.U64 R33, R8, 0x10, R9 ;  /* 0x0000001008217819 */ /* 0x000fe20000001209 */
[--C-:B------:R-:W-:Y:S01]  /*69c0*/  IMAD.MOV.U32 R8, RZ, RZ, R7.reuse ;  /* 0x000000ffff087224 */ /* 0x100fe200078e0007 */
[----:B------:R-:W-:Y:S01]  /*69d0*/  SHF.R.U64 R34, R6, 0x10, R7 ;  /* 0x0000001006227819 */ /* 0x000fe20000001207 */
[----:B------:R-:W-:Y:S01]  /*69e0*/  IMAD.MOV.U32 R15, RZ, RZ, R9 ;  /* 0x000000ffff0f7224 */ /* 0x000fe200078e0009 */
[----:B------:R-:W-:Y:S01]  /*69f0*/  SHF.R.U32.HI R20, RZ, 0x10, R7 ;  /* 0x00000010ff147819 */ /* 0x000fe20000011607 */
[----:B------:R-:W-:Y:S01]  /*6a00*/  IMAD.MOV.U32 R32, RZ, RZ, R12 ;  /* 0x000000ffff207224 */ /* 0x000fe200078e000c */
[----:B---3--:R-:W-:Y:S01]  /*6a10*/  MOV R5, R6 ;  /* 0x0000000600057202 */ /* 0x008fe20000000f00 */
[--C-:B------:R-:W-:Y:S01]  /*6a20*/  IMAD.MOV.U32 R7, RZ, RZ, R13.reuse ;  /* 0x000000ffff077224 */ /* 0x100fe200078e000d */
[----:B------:R-:W-:Y:S01]  /*6a30*/  SHF.R.U64 R35, R12, 0x10, R13 ;  /* 0x000000100c237819 */ /* 0x000fe2000000120d */
[----:B------:R-:W-:Y:S01]  /*6a40*/  IMAD.MOV.U32 R31, RZ, RZ, R10 ;  /* 0x000000ffff1f7224 */ /* 0x000fe200078e000a */
[----:B------:R-:W-:Y:S01]  /*6a50*/  SHF.R.U32.HI R9, RZ, 0x10, R9 ;  /* 0x00000010ff097819 */ /* 0x000fe20000011609 */
[C---:B------:R-:W-:Y:S01]  /*6a60*/  VIADD R4, R3.reuse, 0x18400 ;  /* 0x0001840003047836 */ /* 0x040fe20000000000 */
[----:B------:R-:W-:Y:S01]  /*6a70*/  SHF.R.U32.HI R12, RZ, 0x10, R13 ;  /* 0x00000010ff0c7819 */ /* 0x000fe2000001160d */
[----:B------:R-:W-:Y:S01]  /*6a80*/  BSSY B1, `(.L_x_9759) ;  /* 0x0000010000017945 */ /* 0x000fe20003800000 */
[----:B------:R-:W-:Y:S01]  /*6a90*/  MOV R6, R11 ;  /* 0x0000000b00067202 */ /* 0x000fe20000000f00 */
[----:B------:R-:W-:Y:S01]  /*6aa0*/  VIADD R0, R3, 0x18440 ;  /* 0x0001844003007836 */ /* 0x000fe20000000000 */
[----:B------:R-:W-:Y:S01]  /*6ab0*/  VIMNMX R27, R26, 0x80, PT ;  /* 0x000000801a1b7848 */ /* 0x000fe20003fe0100 */
[----:B------:R-:W-:Y:S01]  /*6ac0*/  @P1 VIADD R0, R4, 0xffffffc0 ;  /* 0xffffffc004001836 */ /* 0x000fe20000000000 */
[----:B------:R-:W-:-:S02]  /*6ad0*/  SHF.R.U64 R36, R10, 0x10, R11 ;  /* 0x000000100a247819 */ /* 0x000fc4000000120b */
[----:B------:R-:W-:Y:S02]  /*6ae0*/  SHF.R.U32.HI R10, RZ, 0x10, R11 ;  /* 0x00000010ff0a7819 */ /* 0x000fe4000001160b */
[----:B------:R-:W-:Y:S02]  /*6af0*/  PRMT R30, R30, 0x5410, R15 ;  /* 0x000054101e1e7816 */ /* 0x000fe4000000000f */
[----:B------:R-:W-:Y:S02]  /*6b00*/  PRMT R33, R33, 0x5410, R9 ;  /* 0x0000541021217816 */ /* 0x000fe40000000009 */
[----:B------:R-:W-:Y:S02]  /*6b10*/  PRMT R28, R5, 0x5410, R8 ;  /* 0x00005410051c7816 */ /* 0x000fe40000000008 */
[----:B------:R-:W-:Y:S02]  /*6b20*/  PRMT R34, R34, 0x5410, R20 ;  /* 0x0000541022227816 */ /* 0x000fe40000000014 */
[----:B------:R-:W-:-:S02]  /*6b30*/  ISETP.GE.AND P1, PT, R204, R27, PT ;  /* 0x0000001bcc00720c */ /* 0x000fc40003f26270 */
[----:B------:R-:W-:Y:S02]  /*6b40*/  PRMT R32, R32, 0x5410, R7 ;  /* 0x0000541020207816 */ /* 0x000fe40000000007 */
[----:B------:R-:W-:Y:S02]  /*6b50*/  PRMT R35, R35, 0x5410, R12 ;  /* 0x0000541023237816 */ /* 0x000fe4000000000c */
[----:B------:R-:W-:Y:S01]  /*6b60*/  PRMT R31, R31, 0x5410, R6 ;  /* 0x000054101f1f7816 */ /* 0x000fe20000000006 */
[----:B0-----:R-:W-:Y:S06]  /*6b70*/  @!P0 BRA `(.L_x_9760) ;  /* 0x0000010400288947 */ /* 0x001fec0003800000 */
.L_x_9980:
[----:B------:R-:W-:Y:S05]  /*6b80*/  BSYNC B1 ;  /* 0x0000000000017941 */ /* 0x000fea0003800000 */
.L_x_9759:
        /* <DEDUP_REMOVED lines=8> */
[----:B------:R-:W1:Y:S01]  /*6c10*/  LDS.128 R4, [R3+0x18400] ;  /* 0x0184000003047984 */ /* 0x000e620000000c00 */
[----:B------:R-:W-:Y:S02]  /*6c20*/  HADD2.F32 R15, -RZ, R32.H0_H0 ;  /* 0x20000020ff0f7230 */ /* 0x000fe40000004100 */
[----:B------:R-:W-:Y:S02]  /*6c30*/  HADD2.F32 R13, -RZ, R30.H0_H0 ;  /* 0x2000001eff0d7230 */ /* 0x000fe40000004100 */
[----:B------:R-:W-:Y:S02]  /*6c40*/  HADD2.F32 R12, -RZ, R33.H0_H0 ;  /* 0x20000021ff0c7230 */ /* 0x000fe40000004100 */
[----:B0-----:R-:W-:Y:S02]  /*6c50*/  HADD2.F32 R14, -RZ, R35.H0_H0 ;  /* 0x20000023ff0e7230 */ /* 0x001fe40000004100 */
[--C-:B-1----:R-:W-:Y:S02]  /*6c60*/  HADD2.F32 R8, -RZ, R4.reuse.H0_H0 ;  /* 0x20000004ff087230 */ /* 0x102fe40000004100 */
        /* <DEDUP_REMOVED lines=32> */
.L_x_9764:
[----:B------:R-:W-:Y:S05]  /*6e70*/  BSYNC B2 ;  /* 0x0000000000027941 */ /* 0x000fea0003800000 */
.L_x_9763:
[----:B------:R-:W-:Y:S05]  /*6e80*/  @P1 BRA `(.L_x_9762) ;  /* 0x0000000000981947 */ /* 0x000fea0003800000 */
[----:B-1----:R-:W1:Y:S01]  /*6e90*/  LDS.128 R4, [R0] ;  /* 0x0000000000047984 */ /* 0x002e620000000c00 */
        /* <DEDUP_REMOVED lines=37> */
.L_x_9762:
[----:B------:R-:W-:Y:S05]  /*70f0*/  BSYNC B1 ;  /* 0x0000000000017941 */ /* 0x000fea0003800000 */
.L_x_9761:
        /* <DEDUP_REMOVED lines=9> */
[----:B0-----:R-:W-:Y:S02]  /*7190*/  HADD2.F32 R14, -RZ, R30.H0_H0 ;  /* 0x2000001eff0e7230 */ /* 0x001fe40000004100 */
[--C-:B------:R-:W-:Y:S02]  /*71a0*/  HADD2.F32 R20, -RZ, R32.reuse.H0_H0 ;  /* 0x20000020ff147230 */ /* 0x100fe40000004100 */
[----:B------:R-:W-:Y:S02]  /*71b0*/  HADD2.F32 R25, -RZ, R35.H0_H0 ;  /* 0x20000023ff197230 */ /* 0x000fe40000004100 */
[----:B------:R-:W-:Y:S02]  /*71c0*/  HADD2.F32 R21, -RZ, R33.H0_H0 ;  /* 0x20000021ff157230 */ /* 0x000fe40000004100 */
[----:B------:R-:W-:Y:S02]  /*71d0*/  HADD2.F32 R24, -RZ, R32.H1_H1 ;  /* 0x30000020ff187230 */ /* 0x000fe40000004100 */
[----:B------:R-:W-:-:S02]  /*71e0*/  HADD2.F32 R27, -RZ, R35.H1_H1 ;  /* 0x30000023ff1b7230 */ /* 0x000fc40000004100 */
[--C-:B-1----:R-:W-:Y:S02]  /*71f0*/  HADD2.F32 R8, -RZ, R4.reuse.H0_H0 ;  /* 0x20000004ff087230 */ /* 0x102fe40000004100 */
        /* <DEDUP_REMOVED lines=30> */
.L_x_9767:
[----:B------:R-:W-:Y:S05]  /*73e0*/  BSYNC B1 ;  /* 0x0000000000017941 */ /* 0x000fea0003800000 */
.L_x_9766:
[----:B------:R-:W-:Y:S05]  /*73f0*/  @P1 BRA `(.L_x_9765) ;  /* 0x0000001000681947 */ /* 0x000fea0003800000 */
[----:B-1----:R-:W1:Y:S01]  /*7400*/  LDS.128 R4, [R0+0x2000] ;  /* 0x0020000000047984 */ /* 0x002e620000000c00 */
[--C-:B------:R-:W-:Y:S02]  /*7410*/  HADD2.F32 R15, -RZ, R31.reuse.H0_H0 ;  /* 0x2000001fff0f7230 */ /* 0x100fe40000004100 */
[----:B------:R-:W-:Y:S02]  /*7420*/  HADD2.F32 R13, -RZ, R28.H0_H0 ;  /* 0x2000001cff0d7230 */ /* 0x000fe40000004100 */
        /* <DEDUP_REMOVED lines=9> */
[----:B0-----:R-:W-:Y:S01]  /*74c0*/  FMUL.FTZ R14, R13, R4 ;  /* 0x000000040d0e7220 */ /* 0x001fe20000410000 */
        /* <DEDUP_REMOVED lines=26> */
.L_x_9755:
[----:B------:R-:W-:-:S03]  /*7670*/  UMOV UR4, 0xffffffff ;  /* 0xffffffff00047882 */ /* 0x000fc60000000000 */
[----:B------:R-:W-:Y:S05]  /*7680*/  BRA.DIV UR4, `(.L_x_9768) ;  /* 0x000000fa04787947 */ /* 0x000fea000b800000 */
[----:B------:R0:W1:Y:S04]  /*7690*/  SHFL.IDX PT, R0, R25, RZ, 0x1c1f ;  /* 0x001c1fff19007589 */ /* 0x00006800000e0000 */
[----:B------:R0:W2:Y:S04]  /*76a0*/  SHFL.IDX PT, R3, R24, RZ, 0x1c1f ;  /* 0x001c1fff18037589 */ /* 0x0000a800000e0000 */
[----:B------:R0:W3:Y:S04]  /*76b0*/  SHFL.IDX PT, R20, R27, RZ, 0x1c1f ;  /* 0x001c1fff1b147589 */ /* 0x0000e800000e0000 */
[----:B------:R0:W4:Y:S02]  /*76c0*/  SHFL.IDX PT, R14, R26, RZ, 0x1c1f ;  /* 0x001c1fff1a0e7589 */ /* 0x00012400000e0000 */
.L_x_9986:
        /* <DEDUP_REMOVED lines=10> */
[----:B0-----:R-:W-:Y:S01]  /*7770*/  IMAD.IADD R24, R6, 0x1, -R5 ;  /* 0x0000000106187824 */ /* 0x001fe200078e0a05 */
        /* <DEDUP_REMOVED lines=16> */
.L_x_9770:
[----:B------:R-:W-:Y:S05]  /*7880*/  BSYNC B1 ;  /* 0x0000000000017941 */ /* 0x000fea0003800000 */
.L_x_9769:
[----:B------:R-:W3:Y:S01]  /*7890*/  SYNCS.PHASECHK.TRANS64.TRYWAIT P1, [R19+URZ+0x22800], R24 ;  /* 0x02280018130075a7 */ /* 0x000ee2000802017f */
[----:B-----5:R-:W-:Y:S01]  /*78a0*/  IMAD.MOV.U32 R37, RZ, RZ, R4 ;  /* 0x000000ffff257224 */ /* 0x020fe200078e0004 */
[----:B-1----:R-:W-:Y:S01]  /*78b0*/  MOV R0, R5 ;  /* 0x0000000500007202 */ /* 0x002fe20000000f00 */
[----:B------:R-:W-:Y:S01]  /*78c0*/  IMAD.MOV.U32 R38, RZ, RZ, R6 ;  /* 0x000000ffff267224 */ /* 0x000fe200078e0006 */
[--C-:B------:R-:W-:Y:S01]  /*78d0*/  SHF.R.U64 R41, R4, 0x10, R5.reuse ;  /* 0x0000001004297819 */ /* 0x100fe20000001205 */
[----:B------:R-:W-:Y:S01]  /*78e0*/  IMAD.MOV.U32 R39, RZ, RZ, R8 ;  /* 0x000000ffff277224 */ /* 0x000fe200078e0008 */
[----:B0-----:R-:W-:Y:S01]  /*78f0*/  SHF.R.U32.HI R12, RZ, 0x10, R5 ;  /* 0x00000010ff0c7819 */ /* 0x001fe20000011605 */
[--C-:B------:R-:W-:Y:S01]  /*7900*/  IMAD.MOV.U32 R4, RZ, RZ, R7.reuse ;  /* 0x000000ffff047224 */ /* 0x100fe200078e0007 */
[----:B------:R-:W-:Y:S01]  /*7910*/  SHF.R.U64 R42, R6, 0x10, R7 ;  /* 0x00000010062a7819 */ /* 0x000fe20000001207 */
[--C-:B------:R-:W-:Y:S01]  /*7920*/  IMAD.MOV.U32 R5, RZ, RZ, R9.reuse ;  /* 0x000000ffff057224 */ /* 0x100fe200078e0009 */
[--C-:B------:R-:W-:Y:S01]  /*7930*/  SHF.R.U64 R43, R8, 0x10, R9.reuse ;  /* 0x00000010082b7819 */ /* 0x100fe20000001209 */
[----:B------:R-:W-:Y:S01]  /*7940*/  IMAD.MOV.U32 R40, RZ, RZ, R10 ;  /* 0x000000ffff287224 */ /* 0x000fe200078e000a */
[----:B------:R-:W-:Y:S01]  /*7950*/  SHF.R.U32.HI R8, RZ, 0x10, R9 ;  /* 0x00000010ff087819 */ /* 0x000fe20000011609 */
[----:B------:R-:W-:Y:S01]  /*7960*/  IMAD.MOV.U32 R6, RZ, RZ, R11 ;  /* 0x000000ffff067224 */ /* 0x000fe200078e000b */
[----:B------:R-:W-:Y:S01]  /*7970*/  VIMNMX R21, R21, 0x80, PT ;  /* 0x0000008015157848 */ /* 0x000fe20003fe0100 */
[----:B------:R-:W-:Y:S01]  /*7980*/  VIADD R13, R204, 0x40 ;  /* 0x00000040cc0d7836 */ /* 0x000fe20000000000 */
[----:B--2---:R-:W0:Y:S01]  /*7990*/  LDC R3, c[0x0][0x3f4] ;  /* 0x0000fd00ff037b82 */ /* 0x004e220000000800 */
[----:B------:R-:W-:Y:S01]  /*79a0*/  SHF.R.U32.HI R7, RZ, 0x10, R7 ;  /* 0x00000010ff077819 */ /* 0x000fe20000011607 */
[----:B------:R-:W-:Y:S01]  /*79b0*/  BSSY B1, `(.L_x_9771) ;  /* 0x0000010000017945 */ /* 0x000fe20003800000 */
[----:B------:R-:W-:-:S02]  /*79c0*/  SHF.R.U64 R44, R10, 0x10, R11 ;  /* 0x000000100a2c7819 */ /* 0x000fc4000000120b */
[----:B------:R-:W-:Y:S02]  /*79d0*/  SHF.R.U32.HI R9, RZ, 0x10, R11 ;  /* 0x00000010ff097819 */ /* 0x000fe4000001160b */
        /* <DEDUP_REMOVED lines=8> */
[CC--:B0-----:R-:W-:Y:S02]  /*7a60*/  ISETP.GE.AND P0, PT, R16.reuse, R3.reuse, PT ;  /* 0x000000031000720c */ /* 0x0c1fe40003f06270 */
[----:B------:R-:W-:Y:S02]  /*7a70*/  IADD3 R0, R16, R3, RZ ;  /* 0x0000000310007210 */ /* 0x000fe40007ffe0ff */
[----:B------:R-:W-:-:S02]  /*7a80*/  ISETP.GE.OR P2, PT, R204, R21, P0 ;  /* 0x00000015cc00720c */ /* 0x000fc40000746670 */
[----:B------:R-:W-:Y:S01]  /*7a90*/  ISETP.GE.OR P0, PT, R13, R21, P0 ;  /* 0x000000150d00720c */ /* 0x000fe20000706670 */
[----:B---3--:R-:W-:-:S12]  /*7aa0*/  @!P1 BRA `(.L_x_9772) ;  /* 0x000000f400e09947 */ /* 0x008fd80003800000 */
.L_x_9987:
[----:B------:R-:W-:Y:S05]  /*7ab0*/  BSYNC B1 ;  /* 0x0000000000017941 */ /* 0x000fea0003800000 */
.L_x_9771:
[----:B------:R-:W-:Y:S01]  /*7ac0*/  BSSY B1, `(.L_x_9773) ;  /* 0x000005a000017945 */ /* 0x000fe20003800000 */
[----:B------:R-:W-:-:S03]  /*7ad0*/  LOP3.LUT R0, R0, 0x38, RZ, 0xc0, !PT ;  /* 0x0000003800007812 */ /* 0x000fc600078ec0ff */
[----:B------:R-:W-:Y:S05]  /*7ae0*/  @P2 BRA `(.L_x_9774) ;  /* 0x00000004005c2947 */ /* 0x000fea0003800000 */
[----:B------:R-:W2:Y:S01]  /*7af0*/  LDL R3, [R1+0x30] ;  /* 0x0000300001037983 */ /* 0x000ea20000100800 */
[----:B------:R-:W-:Y:S02]  /*7b00*/  HADD2.F32 R26, -RZ, R37.H0_H0 ;  /* 0x20000025ff1a7230 */ /* 0x000fe40000004100 */
[----:B------:R-:W-:Y:S02]  /*7b10*/  HADD2.F32 R28, -RZ, R39.H0_H0 ;  /* 0x20000027ff1c7230 */ /* 0x000fe40000004100 */
[----:B------:R-:W-:Y:S02]  /*7b20*/  HADD2.F32 R25, -RZ, R43.H0_H0 ;  /* 0x2000002bff197230 */ /* 0x000fe40000004100 */
[----:B------:R-:W-:Y:S02]  /*7b30*/  HADD2.F32 R27, -RZ, R39.H1_H1 ;  /* 0x30000027ff1b7230 */ /* 0x000fe40000004100 */
[----:B--2---:R-:W-:-:S05]  /*7b40*/  IMAD.SHL.U32 R3, R3, 0x40, RZ ;  /* 0x0000004003037824 */ /* 0x004fca00078e00ff */
[----:B------:R-:W-:-:S04]  /*7b50*/  LOP3.LUT R5, R3, 0x1c0, RZ, 0xc0, !PT ;  /* 0x000001c003057812 */ /* 0x000fc800078ec0ff */
[----:B------:R-:W-:Y:S02]  /*7b60*/  LOP3.LUT R3, R5, 0x38, R16, 0xf8, !PT ;  /* 0x0000003805037812 */ /* 0x000fe400078ef810 */
[----:B------:R-:W-:-:S04]  /*7b70*/  SHF.R.U32.HI R8, RZ, 0x3, R5 ;  /* 0x00000003ff087819 */ /* 0x000fc80000011605 */
[----:B------:R-:W-:Y:S02]  /*7b80*/  LOP3.LUT R4, R3, R8, RZ, 0x3c, !PT ;  /* 0x0000000803047212 */ /* 0x000fe400078e3cff */
[----:B------:R-:W-:-:S03]  /*7b90*/  LOP3.LUT R8, R8, R0, R5, 0x1e, !PT ;  /* 0x0000000008087212 */ /* 0x000fc600078e1e05 */
[C---:B------:R-:W-:Y:S02]  /*7ba0*/  IMAD R4, R229.reuse, 0x200, R4 ;  /* 0x00000200e5047824 */ /* 0x040fe400078e0204 */
[----:B------:R-:W-:Y:S02]  /*7bb0*/  IMAD R8, R229, 0x200, R8 ;  /* 0x00000200e5087824 */ /* 0x000fe400078e0208 */
[--C-:B------:R-:W-:Y:S02]  /*7bc0*/  IMAD R35, R4, 0x2, R19.reuse ;  /* 0x0000000204237824 */ /* 0x100fe400078e0213 */
[----:B------:R-:W-:-:S03]  /*7bd0*/  IMAD R36, R8, 0x2, R19 ;  /* 0x0000000208247824 */ /* 0x000fc600078e0213 */
[----:B------:R-:W1:Y:S04]  /*7be0*/  LDS.128 R4, [R35+0x18400] ;  /* 0x0184000023047984 */ /* 0x000e680000000c00 */
[----:B------:R-:W2:Y:S01]  /*7bf0*/  LDS.128 R8, [R36+0x18400] ;  /* 0x0184000024087984 */ /* 0x000ea20000000c00 */
[--C-:B-1----:R-:W-:Y:S02]  /*7c00*/  HADD2.F32 R3, -RZ, R4.reuse.H0_H0 ;  /* 0x20000004ff037230 */ /* 0x102fe40000004100 */
[----:B------:R-:W-:Y:S02]  /*7c10*/  HADD2.F32 R4, -RZ, R4.H1_H1 ;  /* 0x30000004ff047230 */ /* 0x000fe40000004100 */
[--C-:B--2---:R-:W-:Y:S02]  /*7c20*/  HADD2.F32 R15, -RZ, R8.reuse.H0_H0 ;  /* 0x20000008ff0f7230 */ /* 0x104fe40000004100 */
        /* <DEDUP_REMOVED lines=17> */
[----:B------:R-:W-:Y:S02]  /*7d40*/  HADD2.F32 R4, -RZ, R41.H1_H1 ;  /* 0x30000029ff047230 */ /* 0x000fe40000004100 */
[----:B------:R-:W-:Y:S01]  /*7d50*/  FFMA.FTZ R15, R12, R3, -R15 ;  /* 0x000000030c0f7223 */ /* 0x000fe2000001080f */
[----:B------:R-:W-:-:S02]  /*7d60*/  HADD2.F32 R5, -RZ, R5.H1_H1 ;  /* 0x30000005ff057230 */ /* 0x000fc40000004100 */
[----:B------:R-:W-:Y:S01]  /*7d70*/  FFMA.FTZ R20, R12, R27, R20 ;  /* 0x0000001b0c147223 */ /* 0x000fe20000010014 */
[----:B------:R-:W-:Y:S02]  /*7d80*/  HADD2.F32 R21, -RZ, R10.H0_H0 ;  /* 0x2000000aff157230 */ /* 0x000fe40000004100 */
[C---:B------:R-:W-:Y:S01]  /*7d90*/  FMUL.FTZ R28, R9.reuse, R26 ;  /* 0x0000001a091c7220 */ /* 0x040fe20000410000 */
[----:B------:R-:W-:Y:S02]  /*7da0*/  HADD2.F32 R8, -RZ, R38.H0_H0 ;  /* 0x20000026ff087230 */ /* 0x000fe40000004100 */
[-C--:B------:R-:W-:Y:S01]  /*7db0*/  FMUL.FTZ R34, R9, R4.reuse ;  /* 0x0000000409227220 */ /* 0x080fe20000410000 */
[----:B------:R-:W-:Y:S02]  /*7dc0*/  HADD2.F32 R12, -RZ, R40.H0_H0 ;  /* 0x20000028ff0c7230 */ /* 0x000fe40000004100 */
[----:B------:R-:W-:Y:S01]  /*7dd0*/  FFMA.FTZ R28, R5, R4, -R28 ;  /* 0x00000004051c7223 */ /* 0x000fe2000001081c */
[----:B------:R-:W-:-:S02]  /*7de0*/  HADD2.F32 R10, -RZ, R10.H1_H1 ;  /* 0x3000000aff0a7230 */ /* 0x000fc40000004100 */
[C---:B------:R-:W-:Y:S01]  /*7df0*/  FMUL.FTZ R27, R21.reuse, R8 ;  /* 0x00000008151b7220 */ /* 0x040fe20000410000 */
[----:B------:R-:W-:Y:S02]  /*7e00*/  HADD2.F32 R9, -RZ, R44.H0_H0 ;  /* 0x2000002cff097230 */ /* 0x000fe40000004100 */
[----:B------:R-:W-:Y:S01]  /*7e10*/  FMUL.FTZ R4, R21, R12 ;  /* 0x0000000c15047220 */ /* 0x000fe20000410000 */
[----:B------:R-:W-:Y:S02]  /*7e20*/  HADD2.F32 R13, -RZ, R6.H0_H0 ;  /* 0x20000006ff0d7230 */ /* 0x000fe40000004100 */
[----:B------:R-:W-:Y:S01]  /*7e30*/  FFMA.FTZ R21, R5, R26, R34 ;  /* 0x0000001a05157223 */ /* 0x000fe20000010022 */
[----:B------:R-:W-:Y:S02]  /*7e40*/  HADD2.F32 R3, -RZ, R42.H0_H0 ;  /* 0x2000002aff037230 */ /* 0x000fe40000004100 */
[----:B------:R-:W-:Y:S01]  /*7e50*/  FMUL.FTZ R5, R10, R9 ;  /* 0x000000090a057220 */ /* 0x000fe20000410000 */
[----:B------:R-:W-:-:S02]  /*7e60*/  HADD2.F32 R6, -RZ, R6.H1_H1 ;  /* 0x30000006ff067230 */ /* 0x000fc40000004100 */
[C---:B------:R-:W-:Y:S01]  /*7e70*/  FFMA.FTZ R25, R13.reuse, R8, -R4 ;  /* 0x000000080d197223 */ /* 0x040fe20000010804 */
[----:B------:R-:W-:Y:S01]  /*7e80*/  FFMA.FTZ R27, R13, R12, R27 ;  /* 0x0000000c0d1b7223 */ /* 0x000fe2000001001b */
[-C--:B------:R-:W-:Y:S01]  /*7e90*/  FMUL.FTZ R13, R10, R3.reuse ;  /* 0x000000030a0d7220 */ /* 0x080fe20000410000 */
[--C-:B0-----:R-:W-:Y:S02]  /*7ea0*/  HADD2.F32 R24, -RZ, R11.reuse.H0_H0 ;  /* 0x2000000bff187230 */ /* 0x101fe40000004100 */
[C---:B------:R-:W-:Y:S01]  /*7eb0*/  FFMA.FTZ R10, R6.reuse, R3, -R5 ;  /* 0x00000003060a7223 */ /* 0x040fe20000010805 */
[----:B------:R-:W-:Y:S02]  /*7ec0*/  HADD2.F32 R5, -RZ, R40.H1_H1 ;  /* 0x30000028ff057230 */ /* 0x000fe40000004100 */
[----:B------:R-:W-:Y:S01]  /*7ed0*/  FFMA.FTZ R12, R6, R9, R13 ;  /* 0x00000009060c7223 */ /* 0x000fe2000001000d */
[----:B------:R-:W-:Y:S02]  /*7ee0*/  HADD2.F32 R3, -RZ, R38.H1_H1 ;  /* 0x30000026ff037230 */ /* 0x000fe40000004100 */
[----:B------:R-:W-:-:S02]  /*7ef0*/  HADD2.F32 R11, -RZ, R11.H1_H1 ;  /* 0x3000000bff0b7230 */ /* 0x000fc40000004100 */
[C---:B------:R-:W-:Y:S01]  /*7f00*/  FMUL.FTZ R9, R24.reuse, R5 ;  /* 0x0000000518097220 */ /* 0x040fe20000410000 */
[----:B------:R-:W-:Y:S02]  /*7f10*/  HADD2.F32 R8, -RZ, R44.H1_H1 ;  /* 0x3000002cff087230 */ /* 0x000fe40000004100 */
[-C--:B------:R-:W-:Y:S01]  /*7f20*/  FMUL.FTZ R24, R24, R3.reuse ;  /* 0x0000000318187220 */ /* 0x080fe20000410000 */
[----:B------:R-:W-:Y:S02]  /*7f30*/  HADD2.F32 R4, -RZ, R42.H1_H1 ;  /* 0x3000002aff047230 */ /* 0x000fe40000004100 */
[--C-:B----4-:R-:W-:Y:S02]  /*7f40*/  HADD2.F32 R14, -RZ, R7.reuse.H0_H0 ;  /* 0x20000007ff0e7230 */ /* 0x110fe40000004100 */
        /* <DEDUP_REMOVED lines=17> */
.L_x_9774:
[----:B------:R-:W-:Y:S05]  /*8060*/  BSYNC B1 ;  /* 0x0000000000017941 */ /* 0x000fea0003800000 */
.L_x_9773:
[----:B------:R-:W-:Y:S05]  /*8070*/  @P0 BRA `(.L_x_9765) ;  /* 0x0000000400480947 */ /* 0x000fea0003800000 */
[----:B------:R-:W2:Y:S01]  /*8080*/  LDL R3, [R1+0x4] ;  /* 0x0000040001037983 */ /* 0x000ea20000100800 */
[----:B-1----:R-:W-:-:S03]  /*8090*/  SHF.R.U32.HI R4, RZ, 0x3, R227 ;  /* 0x00000003ff047819 */ /* 0x002fc600000116e3 */
[----:B------:R-:W3:Y:S01]  /*80a0*/  LDL R45, [R1+0x44] ;  /* 0x00004400012d7983 */ /* 0x000ee20000100800 */
[----:B------:R-:W-:Y:S01]  /*80b0*/  LOP3.LUT R0, R4, R0, R227, 0x1e, !PT ;  /* 0x0000000004007212 */ /* 0x000fe200078e1ee3 */
[----:B------:R-:W-:Y:S02]  /*80c0*/  HADD2.F32 R25, -RZ, R37.H0_H0 ;  /* 0x20000025ff197230 */ /* 0x000fe40000004100 */
[----:B------:R-:W-:Y:S02]  /*80d0*/  HADD2.F32 R27, -RZ, R39.H0_H0 ;  /* 0x20000027ff1b7230 */ /* 0x000fe40000004100 */
[----:B------:R-:W-:Y:S02]  /*80e0*/  HADD2.F32 R34, -RZ, R43.H0_H0 ;  /* 0x2000002bff227230 */ /* 0x000fe40000004100 */
[----:B------:R-:W-:Y:S02]  /*80f0*/  HADD2.F32 R30, -RZ, R41.H0_H0 ;  /* 0x20000029ff1e7230 */ /* 0x000fe40000004100 */
[----:B------:R-:W-:-:S02]  /*8100*/  HADD2.F32 R36, -RZ, R39.H1_H1 ;  /* 0x30000027ff247230 */ /* 0x000fc40000004100 */
[----:B------:R-:W-:Y:S02]  /*8110*/  HADD2.F32 R32, -RZ, R37.H1_H1 ;  /* 0x30000025ff207230 */ /* 0x000fe40000004100 */
[----:B------:R-:W-:Y:S02]  /*8120*/  HADD2.F32 R35, -RZ, R43.H1_H1 ;  /* 0x3000002bff237230 */ /* 0x000fe40000004100 */
[----:B------:R-:W-:Y:S02]  /*8130*/  HADD2.F32 R31, -RZ, R41.H1_H1 ;  /* 0x30000029ff1f7230 */ /* 0x000fe40000004100 */
[----:B------:R-:W-:Y:S02]  /*8140*/  HADD2.F32 R37, -RZ, R40.H0_H0 ;  /* 0x20000028ff257230 */ /* 0x000fe40000004100 */
[----:B------:R-:W-:Y:S02]  /*8150*/  HADD2.F32 R33, -RZ, R38.H0_H0 ;  /* 0x20000026ff217230 */ /* 0x000fe40000004100 */
[----:B--2---:R-:W-:-:S04]  /*8160*/  IMAD.IADD R0, R3, 0x1, R0 ;  /* 0x0000000103007824 */ /* 0x004fc800078e0200 */
[----:B------:R-:W-:Y:S01]  /*8170*/  IMAD R0, R0, 0x2, R19 ;  /* 0x0000000200007824 */ /* 0x000fe200078e0213 */
[----:B---3--:R-:W1:Y:S04]  /*8180*/  LDS.128 R4, [R45+0x18400] ;  /* 0x018400002d047984 */ /* 0x008e680000000c00 */
[----:B------:R-:W2:Y:S01]  /*8190*/  LDS.128 R8, [R0+0x18400] ;  /* 0x0184000000087984 */ /* 0x000ea20000000c00 */
[----:B-1----:R-:W-:Y:S02]  /*81a0*/  HADD2.F32 R3, -RZ, R4.H0_H0 ;  /* 0x20000004ff037230 */ /* 0x002fe40000004100 */
[--C-:B--2---:R-:W-:Y:S02]  /*81b0*/  HADD2.F32 R15, -RZ, R8.reuse.H0_H0 ;  /* 0x20000008ff0f7230 */ /* 0x104fe40000004100 */
        /* <DEDUP_REMOVED lines=24> */
[----:B------:R-:W-:Y:S02]  /*8340*/  HADD2.F32 R32, -RZ, R42.H0_H0 ;  /* 0x2000002aff207230 */ /* 0x000fe40000004100 */
[-C--:B------:R-:W-:Y:S01]  /*8350*/  FFMA.FTZ R12, R31, R5.reuse, -R4 ;  /* 0x000000051f0c7223 */ /* 0x080fe20000010804 */
[----:B------:R-:W-:Y:S02]  /*8360*/  HADD2.F32 R6, -RZ, R6.H1_H1 ;  /* 0x30000006ff067230 */ /* 0x000fe40000004100 */
[----:B------:R-:W-:Y:S01]  /*8370*/  FFMA.FTZ R20, R35, R5, R8 ;  /* 0x0000000523147223 */ /* 0x000fe20000010008 */
[-C--:B------:R-:W-:Y:S01]  /*8380*/  FMUL.FTZ R4, R37, R21.reuse ;  /* 0x0000001525047220 */ /* 0x080fe20000410000 */
[-C--:B------:R-:W-:Y:S01]  /*8390*/  FMUL.FTZ R5, R34, R10.reuse ;  /* 0x0000000a22057220 */ /* 0x080fe20000410000 */
[----:B------:R-:W-:Y:S01]  /*83a0*/  FMUL.FTZ R30, R33, R21 ;  /* 0x00000015211e7220 */ /* 0x000fe20000410000 */
[----:B------:R-:W-:Y:S01]  /*83b0*/  FMUL.FTZ R9, R32, R10 ;  /* 0x0000000a20097220 */ /* 0x000fe20000410000 */
[----:B0-----:R-:W-:-:S02]  /*83c0*/  HADD2.F32 R24, -RZ, R11.H0_H0 ;  /* 0x2000000bff187230 */ /* 0x001fc40000004100 */
[----:B------:R-:W-:Y:S01]  /*83d0*/  FFMA.FTZ R21, R33, R13, -R4 ;  /* 0x0000000d21157223 */ /* 0x000fe20000010804 */
[----:B------:R-:W-:Y:S01]  /*83e0*/  FFMA.FTZ R10, R32, R6, -R5 ;  /* 0x00000006200a7223 */ /* 0x000fe20000010805 */
[----:B------:R-:W-:Y:S02]  /*83f0*/  HADD2.F32 R11, -RZ, R11.H1_H1 ;  /* 0x3000000bff0b7230 */ /* 0x000fe40000004100 */
[----:B------:R-:W-:Y:S02]  /*8400*/  HADD2.F32 R32, -RZ, R40.H1_H1 ;  /* 0x30000028ff207230 */ /* 0x000fe40000004100 */
[----:B------:R-:W-:Y:S02]  /*8410*/  HADD2.F32 R33, -RZ, R44.H1_H1 ;  /* 0x3000002cff217230 */ /* 0x000fe40000004100 */
[----:B------:R-:W-:Y:S02]  /*8420*/  HADD2.F32 R8, -RZ, R38.H1_H1 ;  /* 0x30000026ff087230 */ /* 0x000fe40000004100 */
[----:B------:R-:W-:-:S02]  /*8430*/  HADD2.F32 R31, -RZ, R42.H1_H1 ;  /* 0x3000002aff1f7230 */ /* 0x000fc40000004100 */
[----:B------:R-:W-:Y:S01]  /*8440*/  FFMA.FTZ R30, R37, R13, R30 ;  /* 0x0000000d251e7223 */ /* 0x000fe2000001001e */
[--C-:B----4-:R-:W-:Y:S02]  /*8450*/  HADD2.F32 R14, -RZ, R7.reuse.H0_H0 ;  /* 0x20000007ff0e7230 */ /* 0x110fe40000004100 */
[----:B------:R-:W-:Y:S01]  /*8460*/  FFMA.FTZ R13, R34, R6, R9 ;  /* 0x00000006220d7223 */ /* 0x000fe20000010009 */
        /* <DEDUP_REMOVED lines=19> */
.L_x_9765:
[----:B------:R-:W-:Y:S05]  /*85a0*/  BSYNC B0 ;  /* 0x0000000000007941 */ /* 0x000fea0003800000 */
.L_x_9754:
        /* <DEDUP_REMOVED lines=8> */
.L_x_9751:
[----:B0123--:R-:W0:Y:S01]  /*8630*/  S2R R0, SR_TID.X ;  /* 0x0000000000007919 */ /* 0x00fe220000002100 */
[----:B------:R-:W-:Y:S01]  /*8640*/  ISETP.NE.AND P0, PT, R209, 0x3, PT ;  /* 0x00000003d100780c */ /* 0x000fe20003f05270 */
[----:B------:R-:W-:Y:S05]  /*8650*/  WARPSYNC.ALL ;  /* 0x0000000000007948 */ /* 0x000fea0003800000 */
[----:B0-----:R-:W-:-:S04]  /*8660*/  SHF.R.U32.HI R0, RZ, 0x7, R0 ;  /* 0x00000007ff007819 */ /* 0x001fc80000011600 */
[----:B------:R-:W-:-:S05]  /*8670*/  IADD3 R9, R0, 0x8, RZ ;  /* 0x0000000800097810 */ /* 0x000fca0007ffe0ff */
[----:B------:R0:W-:Y:S06]  /*8680*/  BAR.SYNC.DEFER_BLOCKING R9, 0x100 ;  /* 0x000400090000751d */ /* 0x0001ec0000010000 */
[----:B------:R-:W-:Y:S05]  /*8690*/  @!P0 BRA `(.L_x_9775) ;  /* 0x0000000000048947 */ /* 0x000fea0003800000 */
[----:B------:R-:W-:Y:S01]  /*86a0*/  BPT.TRAP 0x1 ;  /* 0x000000040000795c */ /* 0x000fe20000300000 */
.L_x_9775:
[----:B------:R-:W-:Y:S01]  /*86b0*/  IMAD R8, R206, 0x8, R19 ;  /* 0x00000008ce087824 */ /* 0x000fe200078e0213 */
[----:B------:R-:W-:-:S04]  /*86c0*/  SHF.L.U32 R73, R216, 0x1f, RZ ;  /* 0x0000001fd8497819 */ /* 0x000fc800000006ff */
[----:B------:R1:W2:Y:S01]  /*86d0*/  SYNCS.PHASECHK.TRANS64.TRYWAIT P1, [R8+URZ+0x22830], R73 ;  /* 0x02283049080075a7 */ /* 0x0002a2000802017f */
[----:B------:R-:W-:Y:S05]  /*86e0*/  @!P0 BRA `(.L_x_9776) ;  /* 0x0000000000048947 */ /* 0x000fea0003800000 */
[----:B------:R-:W-:Y:S01]  /*86f0*/  BPT.TRAP 0x1 ;  /* 0x000000040000795c */ /* 0x000fe20000300000 */
.L_x_9776:
[----:B------:R-:W-:Y:S01]  /*8700*/  VIADD R0, R19, 0x1c400 ;  /* 0x0001c40013007836 */ /* 0x000fe20000000000 */
[----:B------:R-:W-:Y:S01]  /*8710*/  LOP3.LUT R4, R29, 0x10000, RZ, 0xfc, !PT ;  /* 0x000100001d047812 */ /* 0x000fe200078efcff */
[----:B------:R-:W-:-:S03]  /*8720*/  IMAD.MOV.U32 R5, RZ, RZ, 0x40000040 ;  /* 0x40000040ff057424 */ /* 0x000fc600078e00ff */
[----:B------:R-:W-:-:S04]  /*8730*/  SHF.R.U32.HI R0, RZ, 0x4, R0 ;  /* 0x00000004ff007819 */ /* 0x000fc80000011600 */
[----:B------:R-:W-:-:S04]  /*8740*/  LOP3.LUT R0, R0, 0x3fff, RZ, 0xc0, !PT ;  /* 0x00003fff00007812 */ /* 0x000fc800078ec0ff */
[----:B------:R-:W-:-:S05]  /*8750*/  LOP3.LUT R0, R0, 0x10000, RZ, 0xfc, !PT ;  /* 0x0001000000007812 */ /* 0x000fca00078efcff */
[----:B------:R3:W-:Y:S01]  /*8760*/  STL [R1], R0 ;  /* 0x0000000001007387 */ /* 0x0007e20000100800 */
[----:B--2---:R-:W-:Y:S05]  /*8770*/  @P1 BRA `(.L_x_9777) ;  /* 0x0000000000081947 */ /* 0x004fea0003800000 */
[----:B------:R-:W2:Y:S02]  /*8780*/  SYNCS.PHASECHK.TRANS64.TRYWAIT P1, [R8+URZ+0x22830], R73 ;  /* 0x02283049080075a7 */ /* 0x000ea4000802017f */
[----:B--2---:R-:W-:Y:S05]  /*8790*/  @!P1 BRA `(.L_x_9778) ;  /* 0x000000e800b89947 */ /* 0x004fea0003800000 */
.L_x_9777:
[----:B---3--:R-:W3:Y:S01]  /*87a0*/  LDL R0, [R1] ;  /* 0x0000000001007983 */ /* 0x008ee20000100800 */
[----:B------:R-:W-:Y:S01]  /*87b0*/  IMAD.MOV.U32 R7, RZ, RZ, 0x40000040 ;  /* 0x40000040ff077424 */ /* 0x000fe200078e00ff */
[----:B------:R-:W-:Y:S05]  /*87c0*/  WARPSYNC.ALL ;  /* 0x0000000000007948 */ /* 0x000fea0003800000 */
[C---:B------:R-:W-:Y:S01]  /*87d0*/  R2UR UR4, R4.reuse ;  /* 0x00000000040472ca */ /* 0x040fe200000e0000 */
[----:B-----5:R-:W-:Y:S01]  /*87e0*/  WARPGROUP.ARRIVE ;  /* 0x00000000000079c5 */ /* 0x020fe20000000000 */
[----:B------:R-:W-:Y:S01]  /*87f0*/  R2UR UR5, R5 ;  /* 0x00000000050572ca */ /* 0x000fe200000e0000 */
[C---:B------:R-:W-:Y:S01]  /*8800*/  VIADD R20, R4.reuse, 0x2 ;  /* 0x0000000204147836 */ /* 0x040fe20000000000 */
[----:B------:R-:W-:Y:S01]  /*8810*/  R2UR UR7, R7 ;  /* 0x00000000070772ca */ /* 0x000fe200000e0000 */
[----:B------:R-:W-:Y:S01]  /*8820*/  IMAD.MOV.U32 R21, RZ, RZ, 0x40000040 ;  /* 0x40000040ff157424 */ /* 0x000fe200078e00ff */
[----:B------:R-:W-:Y:S01]  /*8830*/  MOV R11, 0x40000040 ;  /* 0x40000040000b7802 */ /* 0x000fe20000000f00 */
[----:B----4-:R-:W-:Y:S01]  /*8840*/  VIADD R14, R4, 0x4 ;  /* 0x00000004040e7836 */ /* 0x010fe20000000000 */
[----:B------:R-:W-:Y:S01]  /*8850*/  MOV R7, 0x40000040 ;  /* 0x4000004000077802 */ /* 0x000fe20000000f00 */
[----:B------:R-:W-:-:S02]  /*8860*/  IMAD.MOV.U32 R15, RZ, RZ, 0x40000040 ;  /* 0x40000040ff0f7424 */ /* 0x000fc400078e00ff */
[----:B------:R-:W-:Y:S02]  /*8870*/  VIADD R12, R4, 0x6 ;  /* 0x00000006040c7836 */ /* 0x000fe40000000000 */
[----:B------:R-:W-:Y:S02]  /*8880*/  IMAD.MOV.U32 R13, RZ, RZ, 0x40000040 ;  /* 0x40000040ff0d7424 */ /* 0x000fe400078e00ff */
[----:B---3--:R-:W-:Y:S02]  /*8890*/  IMAD R6, R206, 0x300, R0 ;  /* 0x00000300ce067824 */ /* 0x008fe400078e0200 */
[----:B------:R-:W3:Y:S02]  /*88a0*/  S2R R0, SR_TID.X ;  /* 0x0000000000007919 */ /* 0x000ee40000002100 */
[C---:B------:R-:W-:Y:S01]  /*88b0*/  VIADD R10, R6.reuse, 0x2 ;  /* 0x00000002060a7836 */ /* 0x040fe20000000000 */
[----:B------:R-:W-:-:S13]  /*88c0*/  R2UR UR6, R6 ;  /* 0x00000000060672ca */ /* 0x000fda00000e0000 */
[----:B------:R-:W-:Y:S01]  /*88d0*/  HGMMA.64x96x16.F32 R24, gdesc[UR4], RZ, !UPT, gsb0 ;  /* 0x01600000041879f0 */ /* 0x000fe2000c0008ff */
[----:B------:R-:W-:Y:S02]  /*88e0*/  R2UR UR4, R20 ;  /* 0x00000000140472ca */ /* 0x000fe400000e0000 */
[----:B------:R-:W-:Y:S02]  /*88f0*/  R2UR UR5, R21 ;  /* 0x00000000150572ca */ /* 0x000fe400000e0000 */
[----:B------:R-:W-:Y:S01]  /*8900*/  R2UR UR6, R10 ;  /* 0x000000000a0672ca */ /* 0x000fe200000e0000 */
[C---:B------:R-:W-:Y:S01]  /*8910*/  VIADD R10, R6.reuse, 0x4 ;  /* 0x00000004060a7836 */ /* 0x040fe20000000000 */
[----:B------:R-:W-:Y:S01]  /*8920*/  R2UR UR7, R11 ;  /* 0x000000000b0772ca */ /* 0x000fe200000e0000 */
[----:B------:R-:W-:Y:S02]  /*8930*/  IMAD.MOV.U32 R11, RZ, RZ, 0x40000040 ;  /* 0x40000040ff0b7424 */ /* 0x000fe400078e00ff */
[----:B------:R-:W-:Y:S01]  /*8940*/  VIADD R6, R6, 0x6 ;  /* 0x0000000606067836 */ /* 0x000fe20000000000 */
[----:B---3--:R-:W-:Y:S01]  /*8950*/  SHF.R.U32.HI R0, RZ, 0x7, R0 ;  /* 0x00000007ff007819 */ /* 0x008fe20000011600 */
[----:B------:R-:W-:-:S02]  /*8960*/  WARPGROUP.DEPBAR.LE gsb0, 0x0 ;  /* 0x00008000000079c5 */ /* 0x000fc40000010000 */
[----:B------:R-:W-:-:S06]  /*8970*/  WARPGROUP.ARRIVE ;  /* 0x00000000000079c5 */ /* 0x000fcc0000000000 */
[----:B------:R-:W-:Y:S01]  /*8980*/  HGMMA.64x96x16.F32 R24, gdesc[UR4], R24, gsb0 ;  /* 0x01600000041879f0 */ /* 0x000fe20008000818 */
[----:B------:R-:W-:Y:S02]  /*8990*/  R2UR UR4, R14 ;  /* 0x000000000e0472ca */ /* 0x000fe400000e0000 */
[----:B------:R-:W-:Y:S02]  /*89a0*/  R2UR UR5, R15 ;  /* 0x000000000f0572ca */ /* 0x000fe400000e0000 */
[----:B------:R-:W-:Y:S02]  /*89b0*/  R2UR UR6, R10 ;  /* 0x000000000a0672ca */ /* 0x000fe400000e0000 */
[----:B------:R-:W-:Y:S02]  /*89c0*/  R2UR UR7, R11 ;  /* 0x000000000b0772ca */ /* 0x000fe400000e0000 */
[----:B------:R-:W-:Y:S01]  /*89d0*/  IADD3 R11, -R0, 0xb, RZ ;  /* 0x0000000b000b7810 */ /* 0x000fe20007ffe1ff */
[----:B------:R-:W-:-:S02]  /*89e0*/  WARPGROUP.DEPBAR.LE gsb0, 0x0 ;  /* 0x00008000000079c5 */ /* 0x000fc40000010000 */
[----:B------:R-:W-:-:S08]  /*89f0*/  WARPGROUP.ARRIVE ;  /* 0x00000000000079c5 */ /* 0x000fd00000000000 */
[----:B------:R-:W-:Y:S01]  /*8a00*/  HGMMA.64x96x16.F32 R24, gdesc[UR4], R24, gsb0 ;  /* 0x01600000041879f0 */ /* 0x000fe20008000818 */
[----:B------:R-:W-:Y:S02]  /*8a10*/  R2UR UR4, R12 ;  /* 0x000000000c0472ca */ /* 0x000fe400000e0000 */
[----:B------:R-:W-:Y:S02]  /*8a20*/  R2UR UR5, R13 ;  /* 0x000000000d0572ca */ /* 0x000fe400000e0000 */
[----:B------:R-:W-:Y:S02]  /*8a30*/  R2UR UR6, R6 ;  /* 0x00000000060672ca */ /* 0x000fe400000e0000 */
[----:B------:R-:W-:Y:S01]  /*8a40*/  R2UR UR7, R7 ;  /* 0x00000000070772ca */ /* 0x000fe200000e0000 */
[----:B------:R-:W-:Y:S02]  /*8a50*/  WARPGROUP.DEPBAR.LE gsb0, 0x0 ;  /* 0x00008000000079c5 */ /* 0x000fe40000010000 */
[----:B------:R-:W-:-:S10]  /*8a60*/  WARPGROUP.ARRIVE ;  /* 0x00000000000079c5 */ /* 0x000fd40000000000 */
[----:B------:R-:W-:Y:S03]  /*8a70*/  HGMMA.64x96x16.F32 R24, gdesc[UR4], R24, gsb0 ;  /* 0x01600000041879f0 */ /* 0x000fe60008000818 */
[----:B------:R-:W-:Y:S02]  /*8a80*/  WARPGROUP.DEPBAR.LE gsb0, 0x0 ;  /* 0x00008000000079c5 */ /* 0x000fe40000010000 */
[----:B------:R3:W-:Y:S06]  /*8a90*/  BAR.ARV R11, 0x100 ;  /* 0x0004000b0000751d */ /* 0x0007ec0000002000 */
[----:B------:R-:W-:Y:S05]  /*8aa0*/  @!P0 BRA `(.L_x_9779) ;  /* 0x0000000000048947 */ /* 0x000fea0003800000 */
[----:B------:R-:W-:Y:S01]  /*8ab0*/  BPT.TRAP 0x1 ;  /* 0x000000040000795c */ /* 0x000fe20000300000 */
.L_x_9779:
[----:B------:R-:W4:Y:S01]  /*8ac0*/  LDL R3, [R1+0x4c] ;  /* 0x00004c0001037983 */ /* 0x000f220000100800 */
[----:B------:R-:W-:Y:S01]  /*8ad0*/  IMAD R0, R178, -0x60, R177 ;  /* 0xffffffa0b2007824 */ /* 0x000fe200078e02b1 */
[----:B------:R-:W-:Y:S01]  /*8ae0*/  ULDC UR4, c[0x0][0x988] ;  /* 0x0002620000047ab9 */ /* 0x000fe20000000800 */
[----:B------:R-:W5:Y:S02]  /*8af0*/  S2R R72, SR_CgaCtaId ;  /* 0x0000000000487919 */ /* 0x000f640000008800 */
[----:B------:R-:W-:-:S04]  /*8b00*/  VIADD R0, R0, 0x60 ;  /* 0x0000006000007836 */ /* 0x000fc80000000000 */
[----:B----4-:R-:W-:-:S05]  /*8b10*/  IMAD R0, R3, -0x2, R0 ;  /* 0xfffffffe03007824 */ /* 0x010fca00078e0200 */
        /* <DEDUP_REMOVED lines=84> */
[----:B------:R-:W-:Y:S01]  /*9060*/  ISETP.GT.AND P5, PT, R0, 0x59, PT ;  /* 0x000000590000780c */ /* 0x000fe20003fa4270 */
[----:B------:R-:W-:Y:S01]  /*9070*/  IMAD.U32 R0, RZ, RZ, UR4 ;  /* 0x00000004ff007e24 */ /* 0x000fe2000f8e00ff */
[----:B------:R-:W-:Y:S02]  /*9080*/  FSEL R117, R68, -INF , P4 ;  /* 0xff80000044757808 */ /* 0x000fe40002000000 */
[----:B------:R-:W-:Y:S02]  /*9090*/  FMNMX.FTZ R10, R115, R10, !PT ;  /* 0x0000000a730a7209 */ /* 0x000fe40007810000 */
[----:B------:R-:W-:Y:S02]  /*90a0*/  FSEL R119, R69, -INF , P5 ;  /* 0xff80000045777808 */ /* 0x000fe40002800000 */
[----:B------:R-:W-:-:S04]  /*90b0*/  FMNMX.FTZ R10, R117, R10, !PT ;  /* 0x0000000a750a7209 */ /* 0x000fc80007810000 */
[----:B------:R-:W-:-:S05]  /*90c0*/  FMNMX.FTZ R24, R119, R10, !PT ;  /* 0x0000000a77187209 */ /* 0x000fca0007810000 */
[----:B------:R-:W4:Y:S02]  /*90d0*/  SHFL.BFLY PT, R3, R24, 0x2, 0x1f ;  /* 0x0c401f0018037f89 */ /* 0x000f2400000e0000 */
[----:B----4-:R-:W-:-:S05]  /*90e0*/  FMNMX.FTZ R26, R24, R3, !PT ;  /* 0x00000003181a7209 */ /* 0x010fca0007810000 */
[----:B------:R-:W4:Y:S02]  /*90f0*/  SHFL.BFLY PT, R3, R26, 0x1, 0x1f ;  /* 0x0c201f001a037f89 */ /* 0x000f2400000e0000 */
[----:B----4-:R-:W-:-:S04]  /*9100*/  FMNMX.FTZ R3, R26, R3, !PT ;  /* 0x000000031a037209 */ /* 0x010fc80007810000 */
[C---:B------:R-:W-:Y:S01]  /*9110*/  FSETP.NEU.FTZ.AND P6, PT, R3.reuse, -INF , PT ;  /* 0xff8000000300780b */ /* 0x040fe20003fdd000 */
[----:B------:R-:W-:-:S05]  /*9120*/  FMUL.FTZ R10, R3, R0 ;  /* 0x00000000030a7220 */ /* 0x000fca0000410000 */
[----:B------:R-:W-:Y:S02]  /*9130*/  FSEL R28, R10, RZ, P6 ;  /* 0x000000ff0a1c7208 */ /* 0x000fe40003000000 */
[----:B------:R-:W-:-:S03]  /*9140*/  FMNMX.FTZ R10, R7, R27, !PT ;  /* 0x0000001b070a7209 */ /* 0x000fc60007810000 */
        /* <DEDUP_REMOVED lines=14> */
[----:B------:R-:W-:Y:S01]  /*9230*/  MUFU.EX2 R200, R200 ;  /* 0x000000c800c87308 */ /* 0x000fe20000000800 */
[----:B------:R-:W-:Y:S01]  /*9240*/  FSEL R81, R70, -INF , P4 ;  /* 0xff80000046517808 */ /* 0x000fe20002000000 */
[--C-:B------:R-:W-:Y:S01]  /*9250*/  FFMA.FTZ R154, R85, R0, -R28.reuse ;  /* 0x00000000559a7223 */ /* 0x100fe2000001081c */
[----:B------:R-:W-:Y:S01]  /*9260*/  FMNMX.FTZ R10, R33, R10, !PT ;  /* 0x0000000a210a7209 */ /* 0x000fe20007810000 */
[-CC-:B------:R-:W-:Y:S01]  /*9270*/  FFMA.FTZ R87, R87, R0.reuse, -R28.reuse ;  /* 0x0000000057577223 */ /* 0x180fe2000001081c */
[----:B------:R-:W-:Y:S01]  /*9280*/  FSEL R83, R71, -INF , P5 ;  /* 0xff80000047537808 */ /* 0x000fe20002800000 */
[--C-:B------:R-:W-:Y:S01]  /*9290*/  FFMA.FTZ R67, R91, R0, -R28.reuse ;  /* 0x000000005b437223 */ /* 0x100fe2000001081c */
[----:B------:R-:W-:Y:S01]  /*92a0*/  FMNMX.FTZ R10, R39, R10, !PT ;  /* 0x0000000a270a7209 */ /* 0x000fe20007810000 */
[----:B------:R-:W4:Y:S01]  /*92b0*/  MUFU.EX2 R61, R61 ;  /* 0x0000003d003d7308 */ /* 0x000f220000000800 */
[-CC-:B------:R-:W-:Y:S01]  /*92c0*/  FFMA.FTZ R158, R93, R0.reuse, -R28.reuse ;  /* 0x000000005d9e7223 */ /* 0x180fe2000001081c */
[--C-:B------:R-:W-:Y:S01]  /*92d0*/  FFMA.FTZ R71, R95, R0, -R28.reuse ;  /* 0x000000005f477223 */ /* 0x100fe2000001081c */
[----:B------:R-:W-:Y:S01]  /*92e0*/  FMNMX.FTZ R10, R37, R10, !PT ;  /* 0x0000000a250a7209 */ /* 0x000fe20007810000 */
[-CC-:B------:R-:W-:Y:S01]  /*92f0*/  FFMA.FTZ R160, R97, R0.reuse, -R28.reuse ;  /* 0x0000000061a07223 */ /* 0x180fe2000001081c */
[-CC-:B------:R-:W-:Y:S01]  /*9300*/  FFMA.FTZ R85, R99, R0.reuse, -R28.reuse ;  /* 0x0000000063557223 */ /* 0x180fe2000001081c */
[--C-:B------:R-:W-:Y:S01]  /*9310*/  FFMA.FTZ R162, R101, R0, -R28.reuse ;  /* 0x0000000065a27223 */ /* 0x100fe2000001081c */
[----:B------:R-:W-:Y:S01]  /*9320*/  FMNMX.FTZ R10, R43, R10, !PT ;  /* 0x0000000a2b0a7209 */ /* 0x000fe20007810000 */
[----:B------:R-:W0:Y:S01]  /*9330*/  MUFU.EX2 R202, R202 ;  /* 0x000000ca00ca7308 */ /* 0x000e220000000800 */
[-CC-:B------:R-:W-:Y:S01]  /*9340*/  FFMA.FTZ R164, R105, R0.reuse, -R28.reuse ;  /* 0x0000000069a47223 */ /* 0x180fe2000001081c */
[--C-:B------:R-:W-:Y:S01]  /*9350*/  FFMA.FTZ R166, R109, R0, -R28.reuse ;  /* 0x000000006da67223 */ /* 0x100fe2000001081c */
[----:B------:R-:W-:Y:S01]  /*9360*/  FMNMX.FTZ R10, R41, R10, !PT ;  /* 0x0000000a290a7209 */ /* 0x000fe20007810000 */
[-CC-:B------:R-:W-:Y:S01]  /*9370*/  FFMA.FTZ R91, R111, R0.reuse, -R28.reuse ;  /* 0x000000006f5b7223 */ /* 0x180fe2000001081c */
[-CC-:B------:R-:W-:Y:S01]  /*9380*/  FFMA.FTZ R168, R113, R0.reuse, -R28.reuse ;  /* 0x0000000071a87223 */ /* 0x180fe2000001081c */
[--C-:B------:R-:W-:Y:S01]  /*9390*/  FFMA.FTZ R93, R115, R0, -R28.reuse ;  /* 0x00000000735d7223 */ /* 0x100fe2000001081c */
[----:B------:R-:W-:Y:S01]  /*93a0*/  FMNMX.FTZ R10, R47, R10, !PT ;  /* 0x0000000a2f0a7209 */ /* 0x000fe20007810000 */
[----:B------:R-:W1:Y:S01]  /*93b0*/  MUFU.EX2 R65, R65 ;  /* 0x0000004100417308 */ /* 0x000e620000000800 */
[-CC-:B------:R-:W-:Y:S01]  /*93c0*/  FFMA.FTZ R170, R117, R0.reuse, -R28.reuse ;  /* 0x0000000075aa7223 */ /* 0x180fe2000001081c */
[----:B------:R-:W-:Y:S01]  /*93d0*/  FFMA.FTZ R95, R119, R0, -R28 ;  /* 0x00000000775f7223 */ /* 0x000fe2000001081c */
[----:B------:R-:W-:-:S04]  /*93e0*/  FMNMX.FTZ R10, R45, R10, !PT ;  /* 0x0000000a2d0a7209 */ /* 0x000fc80007810000 */
[----:B------:R-:W-:Y:S01]  /*93f0*/  FMNMX.FTZ R10, R51, R10, !PT ;  /* 0x0000000a330a7209 */ /* 0x000fe20007810000 */
[----:B------:R-:W2:Y:S03]  /*9400*/  MUFU.EX2 R152, R152 ;  /* 0x0000009800987308 */ /* 0x000ea60000000800 */
[----:B------:R-:W-:-:S04]  /*9410*/  FMNMX.FTZ R10, R49, R10, !PT ;  /* 0x0000000a310a7209 */ /* 0x000fc80007810000 */
[----:B------:R-:W-:Y:S01]  /*9420*/  FMNMX.FTZ R10, R55, R10, !PT ;  /* 0x0000000a370a7209 */ /* 0x000fe20007810000 */
[----:B------:R-:W3:Y:S03]  /*9430*/  MUFU.EX2 R69, R69 ;  /* 0x0000004500457308 */ /* 0x000ee60000000800 */
[----:B------:R-:W-:-:S04]  /*9440*/  FMNMX.FTZ R10, R53, R10, !PT ;  /* 0x0000000a350a7209 */ /* 0x000fc80007810000 */
[----:B------:R-:W-:Y:S01]  /*9450*/  FMNMX.FTZ R10, R59, R10, !PT ;  /* 0x0000000a3b0a7209 */ /* 0x000fe20007810000 */
[----:B------:R-:W5:Y:S03]  /*9460*/  MUFU.EX2 R154, R154 ;  /* 0x0000009a009a7308 */ /* 0x000f660000000800 */
[----:B------:R-:W-:-:S04]  /*9470*/  FMNMX.FTZ R10, R57, R10, !PT ;  /* 0x0000000a390a7209 */ /* 0x000fc80007810000 */
[----:B------:R-:W-:Y:S01]  /*9480*/  FMNMX.FTZ R10, R75, R10, !PT ;  /* 0x0000000a4b0a7209 */ /* 0x000fe20007810000 */
[----:B------:R4:W5:Y:S03]  /*9490*/  MUFU.EX2 R63, R87 ;  /* 0x00000057003f7308 */ /* 0x0009660000000800 */
[----:B------:R-:W-:-:S04]  /*94a0*/  FMNMX.FTZ R10, R77, R10, !PT ;  /* 0x0000000a4d0a7209 */ /* 0x000fc80007810000 */
[----:B------:R-:W-:Y:S01]  /*94b0*/  FMNMX.FTZ R10, R79, R10, !PT ;  /* 0x0000000a4f0a7209 */ /* 0x000fe20007810000 */
[----:B------:R-:W-:Y:S01]  /*94c0*/  MUFU.EX2 R156, R156 ;  /* 0x0000009c009c7308 */ /* 0x000fe20000000800 */
[----:B----4-:R-:W-:Y:S02]  /*94d0*/  FFMA.FTZ R87, R103, R0, -R28 ;  /* 0x0000000067577223 */ /* 0x010fe4000001081c */
[----:B------:R-:W-:-:S04]  /*94e0*/  FMNMX.FTZ R10, R81, R10, !PT ;  /* 0x0000000a510a7209 */ /* 0x000fc80007810000 */
[----:B------:R-:W-:Y:S01]  /*94f0*/  FMNMX.FTZ R10, R83, R10, !PT ;  /* 0x0000000a530a7209 */ /* 0x000fe20007810000 */
[----:B------:R-:W-:Y:S04]  /*9500*/  MUFU.EX2 R67, R67 ;  /* 0x0000004300437308 */ /* 0x000fe80000000800 */
[----:B------:R-:W4:Y:S04]  /*9510*/  SHFL.BFLY PT, R89, R10, 0x2, 0x1f ;  /* 0x0c401f000a597f89 */ /* 0x000f2800000e0000 */
[----:B------:R-:W-:Y:S08]  /*9520*/  MUFU.EX2 R158, R158 ;  /* 0x0000009e009e7308 */ /* 0x000ff00000000800 */
[----:B------:R-:W-:Y:S08]  /*9530*/  MUFU.EX2 R71, R71 ;  /* 0x0000004700477308 */ /* 0x000ff00000000800 */
[----:B------:R-:W-:Y:S01]  /*9540*/  MUFU.EX2 R160, R160 ;  /* 0x000000a000a07308 */ /* 0x000fe20000000800 */
[----:B----4-:R-:W-:Y:S01]  /*9550*/  FMNMX.FTZ R6, R10, R89, !PT ;  /* 0x000000590a067209 */ /* 0x010fe20007810000 */
[----:B------:R-:W-:-:S06]  /*9560*/  FFMA.FTZ R89, R107, R0, -R28 ;  /* 0x000000006b597223 */ /* 0x000fcc000001081c */
[----:B------:R-:W-:Y:S01]  /*9570*/  MUFU.EX2 R85, R85 ;  /* 0x0000005500557308 */ /* 0x000fe20000000800 */
[----:B------:R-:W4:Y:S07]  /*9580*/  SHFL.BFLY PT, R173, R6, 0x1, 0x1f ;  /* 0x0c201f0006ad7f89 */ /* 0x000f2e00000e0000 */
[----:B------:R-:W-:Y:S08]  /*9590*/  MUFU.EX2 R162, R162 ;  /* 0x000000a200a27308 */ /* 0x000ff00000000800 */
[----:B------:R-:W-:Y:S08]  /*95a0*/  MUFU.EX2 R87, R87 ;  /* 0x0000005700577308 */ /* 0x000ff00000000800 */
[----:B------:R-:W-:Y:S01]  /*95b0*/  MUFU.EX2 R164, R164 ;  /* 0x000000a400a47308 */ /* 0x000fe20000000800 */
[----:B----4-:R-:W-:-:S04]  /*95c0*/  FMNMX.FTZ R173, R6, R173, !PT ;  /* 0x000000ad06ad7209 */ /* 0x010fc80007810000 */
[C---:B------:R-:W-:Y:S01]  /*95d0*/  FSETP.NEU.FTZ.AND P1, PT, R173.reuse, -INF , PT ;  /* 0xff800000ad00780b */ /* 0x040fe20003f3d000 */
[----:B------:R-:W-:Y:S02]  /*95e0*/  FMUL.FTZ R6, R173, R0 ;  /* 0x00000000ad067220 */ /* 0x000fe40000410000 */
[----:B------:R-:W-:Y:S03]  /*95f0*/  MUFU.EX2 R89, R89 ;  /* 0x0000005900597308 */ /* 0x000fe60000000800 */
[----:B------:R-:W-:-:S05]  /*9600*/  FSEL R24, R6, RZ, P1 ;  /* 0x000000ff06187208 */ /* 0x000fca0000800000 */
[-CC-:B------:R-:W-:Y:S01]  /*9610*/  FFMA.FTZ R201, R7, R0.reuse, -R24.reuse ;  /* 0x0000000007c97223 */ /* 0x180fe20000010818 */
[-CC-:B------:R-:W-:Y:S01]  /*9620*/  FFMA.FTZ R10, R27, R0.reuse, -R24.reuse ;  /* 0x000000001b0a7223 */ /* 0x180fe20000010818 */
[-CC-:B------:R-:W-:Y:S01]  /*9630*/  FFMA.FTZ R25, R25, R0.reuse, -R24.reuse ;  /* 0x0000000019197223 */ /* 0x180fe20000010818 */
[-CC-:B------:R-:W-:Y:S01]  /*9640*/  FFMA.FTZ R31, R31, R0.reuse, -R24.reuse ;  /* 0x000000001f1f7223 */ /* 0x180fe20000010818 */
[-CC-:B------:R-:W-:Y:S01]  /*9650*/  FFMA.FTZ R29, R29, R0.reuse, -R24.reuse ;  /* 0x000000001d1d7223 */ /* 0x180fe20000010818 */
[----:B------:R-:W-:Y:S01]  /*9660*/  FADD.FTZ R7, R200, R61 ;  /* 0x0000003dc8077221 */ /* 0x000fe20000010000 */
[----:B------:R-:W-:Y:S01]  /*9670*/  MUFU.EX2 R201, R201 ;  /* 0x000000c900c97308 */ /* 0x000fe20000000800 */
[-CC-:B------:R-:W-:Y:S01]  /*9680*/  FFMA.FTZ R35, R35, R0.reuse, -R24.reuse ;  /* 0x0000000023237223 */ /* 0x180fe20000010818 */
[-CC-:B------:R-:W-:Y:S01]  /*9690*/  FFMA.FTZ R33, R33, R0.reuse, -R24.reuse ;  /* 0x0000000021217223 */ /* 0x180fe20000010818 */
[----:B0-----:R-:W-:Y:S01]  /*96a0*/  FADD.FTZ R6, R202, R7 ;  /* 0x00000007ca067221 */ /* 0x001fe20000010000 */
[-CC-:B------:R-:W-:Y:S01]  /*96b0*/  FFMA.FTZ R39, R39, R0.reuse, -R24.reuse ;  /* 0x0000000027277223 */ /* 0x180fe20000010818 */
[-CC-:B------:R-:W-:Y:S01]  /*96c0*/  FFMA.FTZ R37, R37, R0.reuse, -R24.reuse ;  /* 0x0000000025257223 */ /* 0x180fe20000010818 */
[-C--:B------:R-:W-:Y:S01]  /*96d0*/  FFMA.FTZ R43, R43, R0.reuse, -R24 ;  /* 0x000000002b2b7223 */ /* 0x080fe20000010818 */
[----:B-1----:R-:W-:Y:S01]  /*96e0*/  FADD.FTZ R7, R65, R6 ;  /* 0x0000000641077221 */ /* 0x002fe20000010000 */
[----:B------:R-:W0:Y:S01]  /*96f0*/  MUFU.EX2 R10, R10 ;  /* 0x0000000a000a7308 */ /* 0x000e220000000800 */
[-CC-:B------:R-:W-:Y:S01]  /*9700*/  FFMA.FTZ R41, R41, R0.reuse, -R24.reuse ;  /* 0x0000000029297223 */ /* 0x180fe20000010818 */
[-CC-:B------:R-:W-:Y:S01]  /*9710*/  FFMA.FTZ R47, R47, R0.reuse, -R24.reuse ;  /* 0x000000002f2f7223 */ /* 0x180fe20000010818 */
[----:B--2---:R-:W-:Y:S01]  /*9720*/  FADD.FTZ R38, R152, R7 ;  /* 0x0000000798267221 */ /* 0x004fe20000010000 */
[-CC-:B------:R-:W-:Y:S01]  /*9730*/  FFMA.FTZ R45, R45, R0.reuse, -R24.reuse ;  /* 0x000000002d2d7223 */ /* 0x180fe20000010818 */
[-CC-:B------:R-:W-:Y:S01]  /*9740*/  FFMA.FTZ R51, R51, R0.reuse, -R24.reuse ;  /* 0x0000000033337223 */ /* 0x180fe20000010818 */
[-C--:B------:R-:W-:Y:S01]  /*9750*/  FFMA.FTZ R49, R49, R0.reuse, -R24 ;  /* 0x0000000031317223 */ /* 0x080fe20000010818 */
[----:B---3--:R-:W-:Y:S01]  /*9760*/  FADD.FTZ R27, R69, R38 ;  /* 0x00000026451b7221 */ /* 0x008fe20000010000 */
[----:B------:R-:W1:Y:S01]  /*9770*/  MUFU.EX2 R25, R25 ;  /* 0x0000001900197308 */ /* 0x000e620000000800 */
[-CC-:B------:R-:W-:Y:S01]  /*9780*/  FFMA.FTZ R55, R55, R0.reuse, -R24.reuse ;  /* 0x0000000037377223 */ /* 0x180fe20000010818 */
[-CC-:B------:R-:W-:Y:S01]  /*9790*/  FFMA.FTZ R53, R53, R0.reuse, -R24.reuse ;  /* 0x0000000035357223 */ /* 0x180fe20000010818 */
[----:B-----5:R-:W-:Y:S01]  /*97a0*/  FADD.FTZ R40, R154, R27 ;  /* 0x0000001b9a287221 */ /* 0x020fe20000010000 */
[-CC-:B------:R-:W-:Y:S01]  /*97b0*/  FFMA.FTZ R59, R59, R0.reuse, -R24.reuse ;  /* 0x000000003b3b7223 */ /* 0x180fe20000010818 */
[-CC-:B------:R-:W-:Y:S01]  /*97c0*/  FFMA.FTZ R57, R57, R0.reuse, -R24.reuse ;  /* 0x0000000039397223 */ /* 0x180fe20000010818 */
[-C--:B------:R-:W-:Y:S01]  /*97d0*/  FFMA.FTZ R75, R75, R0.reuse, -R24 ;  /* 0x000000004b4b7223 */ /* 0x080fe20000010818 */
[----:B------:R-:W-:Y:S01]  /*97e0*/  FADD.FTZ R27, R63, R40 ;  /* 0x000000283f1b7221 */ /* 0x000fe20000010000 */
[----:B------:R-:W2:Y:S01]  /*97f0*/  MUFU.EX2 R26, R31 ;  /* 0x0000001f001a7308 */ /* 0x000ea20000000800 */
[----:B0-----:R-:W-:Y:S01]  /*9800*/  FADD.FTZ R6, R201, R10 ;  /* 0x0000000ac9067221 */ /* 0x001fe20000010000 */
[-CC-:B------:R-:W-:Y:S01]  /*9810*/  FFMA.FTZ R77, R77, R0.reuse, -R24.reuse ;  /* 0x000000004d4d7223 */ /* 0x180fe20000010818 */
[-CC-:B------:R-:W-:Y:S01]  /*9820*/  FFMA.FTZ R79, R79, R0.reuse, -R24.reuse ;  /* 0x000000004f4f7223 */ /* 0x180fe20000010818 */
[-CC-:B------:R-:W-:Y:S01]  /*9830*/  FFMA.FTZ R81, R81, R0.reuse, -R24.reuse ;  /* 0x0000000051517223 */ /* 0x180fe20000010818 */
[----:B------:R-:W-:Y:S01]  /*9840*/  FFMA.FTZ R83, R83, R0, -R24 ;  /* 0x0000000053537223 */ /* 0x000fe20000010818 */
[----:B------:R-:W-:-:S02]  /*9850*/  F2FP.F16.F32.PACK_AB R201, R10, R201 ;  /* 0x000000c90ac9723e */ /* 0x000fc400000000ff */
[----:B------:R-:W0:Y:S01]  /*9860*/  MUFU.EX2 R29, R29 ;  /* 0x0000001d001d7308 */ /* 0x000e220000000800 */
[----:B-1----:R-:W-:Y:S01]  /*9870*/  FADD.FTZ R7, R25, R6 ;  /* 0x0000000619077221 */ /* 0x002fe20000010000 */
[----:B------:R-:W-:Y:S02]  /*9880*/  F2FP.F16.F32.PACK_AB R200, R61, R200 ;  /* 0x000000c83dc8723e */ /* 0x000fe400000000ff */
[----:B------:R-:W-:Y:S02]  /*9890*/  F2FP.F16.F32.PACK_AB R202, R65, R202 ;  /* 0x000000ca41ca723e */ /* 0x000fe400000000ff */
[----:B------:R-:W-:Y:S02]  /*98a0*/  F2FP.F16.F32.PACK_AB R152, R69, R152 ;  /* 0x000000984598723e */ /* 0x000fe400000000ff */
[----:B------:R-:W1:Y:S01]  /*98b0*/  MUFU.EX2 R28, R35 ;  /* 0x00000023001c7308 */ /* 0x000e620000000800 */
[----:B--2---:R-:W-:Y:S01]  /*98c0*/  FADD.FTZ R6, R26, R7 ;  /* 0x000000071a067221 */ /* 0x004fe20000010000 */
[----:B------:R-:W-:-:S02]  /*98d0*/  F2FP.F16.F32.PACK_AB R154, R63, R154 ;  /* 0x0000009a3f9a723e */ /* 0x000fc400000000ff */
[----:B------:R-:W-:-:S04]  /*98e0*/  F2FP.F16.F32.PACK_AB R203, R26, R25 ;  /* 0x000000191acb723e */ /* 0x000fc800000000ff */
[----:B------:R-:W2:Y:S01]  /*98f0*/  MUFU.EX2 R33, R33 ;  /* 0x0000002100217308 */ /* 0x000ea20000000800 */
[----:B0-----:R-:W-:Y:S01]  /*9900*/  FADD.FTZ R7, R29, R6 ;  /* 0x000000061d077221 */ /* 0x001fe20000010000 */
[----:B------:R-:W-:Y:S01]  /*9910*/  FADD.FTZ R6, R156, R27 ;  /* 0x0000001b9c067221 */ /* 0x000fe20000010000 */
[----:B------:R-:W-:-:S03]  /*9920*/  F2FP.F16.F32.PACK_AB R156, R67, R156 ;  /* 0x0000009c439c723e */ /* 0x000fc600000000ff */
[----:B------:R-:W-:Y:S01]  /*9930*/  FADD.FTZ R27, R67, R6 ;  /* 0x00000006431b7221 */ /* 0x000fe20000010000 */
[----:B------:R-:W-:Y:S01]  /*9940*/  VIADD R6, R8, 0x22840 ;  /* 0x0002284008067836 */ /* 0x000fe20000000000 */
[----:B------:R-:W0:Y:S01]  /*9950*/  MUFU.EX2 R30, R39 ;  /* 0x00000027001e7308 */ /* 0x000e220000000800 */
[----:B-1----:R-:W-:Y:S01]  /*9960*/  FADD.FTZ R40, R28, R7 ;  /* 0x000000071c287221 */ /* 0x002fe20000010000 */
[----:B------:R-:W-:Y:S01]  /*9970*/  FADD.FTZ R44, R158, R27 ;  /* 0x0000001b9e2c7221 */ /* 0x000fe20000010000 */
[C---:B------:R-:W-:Y:S02]  /*9980*/  F2FP.F16.F32.PACK_AB R158, R71.reuse, R158 ;  /* 0x0000009e479e723e */ /* 0x040fe400000000ff */
[----:B------:R-:W-:Y:S01]  /*9990*/  PRMT R6, R72, 0x654, R6 ;  /* 0x0000065448067816 */ /* 0x000fe20000000006 */
[----:B------:R-:W-:Y:S01]  /*99a0*/  FADD.FTZ R27, R71, R44 ;  /* 0x0000002c471b7221 */ /* 0x000fe20000010000 */
[----:B------:R-:W-:Y:S01]  /*99b0*/  F2FP.F16.F32.PACK_AB R153, R28, R29 ;  /* 0x0000001d1c99723e */ /* 0x000fe200000000ff */
[----:B------:R-:W1:Y:S01]  /*99c0*/  MUFU.EX2 R37, R37 ;  /* 0x0000002500257308 */ /* 0x000e620000000800 */
[----:B--2---:R-:W-:Y:S01]  /*99d0*/  FADD.FTZ R7, R33, R40 ;  /* 0x0000002821077221 */ /* 0x004fe20000010000 */
[----:B------:R2:W-:Y:S06]  /*99e0*/  SYNCS.ARRIVE.TRANS64.RED.A1T0 RZ, [R6+URZ], RZ ;  /* 0x000000ff06ff79a7 */ /* 0x0005ec000810043f */
[----:B------:R-:W2:Y:S01]  /*99f0*/  MUFU.EX2 R32, R43 ;  /* 0x0000002b00207308 */ /* 0x000ea20000000800 */
[C---:B0-----:R-:W-:Y:S01]  /*9a00*/  FADD.FTZ R42, R30.reuse, R7 ;  /* 0x000000071e2a7221 */ /* 0x041fe20000010000 */
[----:B------:R-:W-:-:S06]  /*9a10*/  F2FP.F16.F32.PACK_AB R155, R30, R33 ;  /* 0x000000211e9b723e */ /* 0x000fcc00000000ff */
[----:B------:R-:W0:Y:S01]  /*9a20*/  MUFU.EX2 R41, R41 ;  /* 0x0000002900297308 */ /* 0x000e220000000800 */
[----:B-1----:R-:W-:Y:S01]  /*9a30*/  FADD.FTZ R7, R37, R42 ;  /* 0x0000002a25077221 */ /* 0x002fe20000010000 */
[----:B------:R-:W-:Y:S01]  /*9a40*/  FADD.FTZ R42, R160, R27 ;  /* 0x0000001ba02a7221 */ /* 0x000fe20000010000 */
[----:B------:R-:W-:-:S03]  /*9a50*/  F2FP.F16.F32.PACK_AB R160, R85, R160 ;  /* 0x000000a055a0723e */ /* 0x000fc600000000ff */
[----:B------:R-:W-:Y:S02]  /*9a60*/  FADD.FTZ R27, R85, R42 ;  /* 0x0000002a551b7221 */ /* 0x000fe40000010000 */
[----:B------:R-:W1:Y:S01]  /*9a70*/  MUFU.EX2 R34, R47 ;  /* 0x0000002f00227308 */ /* 0x000e620000000800 */
[----:B--2---:R-:W-:Y:S01]  /*9a80*/  FADD.FTZ R6, R32, R7 ;  /* 0x0000000720067221 */ /* 0x004fe20000010000 */
[----:B------:R-:W-:Y:S01]  /*9a90*/  FADD.FTZ R44, R162, R27 ;  /* 0x0000001ba22c7221 */ /* 0x000fe20000010000 */
[C---:B------:R-:W-:Y:S02]  /*9aa0*/  F2FP.F16.F32.PACK_AB R162, R87.reuse, R162 ;  /* 0x000000a257a2723e */ /* 0x040fe400000000ff */
[----:B------:R-:W-:Y:S01]  /*9ab0*/  F2FP.F16.F32.PACK_AB R157, R32, R37 ;  /* 0x00000025209d723e */ /* 0x000fe200000000ff */
[----:B------:R-:W-:Y:S02]  /*9ac0*/  FADD.FTZ R27, R87, R44 ;  /* 0x0000002c571b7221 */ /* 0x000fe40000010000 */
[----:B------:R-:W2:Y:S01]  /*9ad0*/  MUFU.EX2 R45, R45 ;  /* 0x0000002d002d7308 */ /* 0x000ea20000000800 */
[----:B0-----:R-:W-:Y:S01]  /*9ae0*/  FADD.FTZ R7, R41, R6 ;  /* 0x0000000629077221 */ /* 0x001fe20000010000 */
[----:B------:R-:W-:Y:S01]  /*9af0*/  FADD.FTZ R24, R164, R27 ;  /* 0x0000001ba4187221 */ /* 0x000fe20000010000 */
[----:B------:R-:W-:-:S03]  /*9b00*/  F2FP.F16.F32.PACK_AB R164, R89, R164 ;  /* 0x000000a459a4723e */ /* 0x000fc600000000ff */
[----:B------:R-:W-:Y:S02]  /*9b10*/  FADD.FTZ R27, R89, R24 ;  /* 0x00000018591b7221 */ /* 0x000fe40000010000 */
[----:B------:R-:W0:Y:S01]  /*9b20*/  MUFU.EX2 R36, R51 ;  /* 0x0000003300247308 */ /* 0x000e220000000800 */
[C---:B-1----:R-:W-:Y:S01]  /*9b30*/  FADD.FTZ R6, R34.reuse, R7 ;  /* 0x0000000722067221 */ /* 0x042fe20000010000 */
[----:B------:R-:W-:-:S06]  /*9b40*/  F2FP.F16.F32.PACK_AB R159, R34, R41 ;  /* 0x00000029229f723e */ /* 0x000fcc00000000ff */
        /* <DEDUP_REMOVED lines=45> */
.L_x_9780:
[----:B------:R0:W1:Y:S01]  /*9e20*/  SYNCS.PHASECHK.TRANS64.TRYWAIT P1, [R8+URZ+0x22850], R73 ;  /* 0x02285049080075a7 */ /* 0x000062000802017f */
[----:B------:R-:W-:Y:S05]  /*9e30*/  @!P0 BRA `(.L_x_9781) ;  /* 0x0000000000048947 */ /* 0x000fea0003800000 */
[----:B------:R-:W-:Y:S01]  /*9e40*/  BPT.TRAP 0x1 ;  /* 0x000000040000795c */ /* 0x000fe20000300000 */
.L_x_9781:
[----:B------:R-:W-:Y:S04]  /*9e50*/  BSSY B0, `(.L_x_9782) ;  /* 0x0000004000007945 */ /* 0x000fe80003800000 */
[----:B-1----:R-:W-:Y:S05]  /*9e60*/  @P1 BRA `(.L_x_9783) ;  /* 0x0000000000081947 */ /* 0x002fea0003800000 */
[----:B------:R-:W1:Y:S02]  /*9e70*/  SYNCS.PHASECHK.TRANS64.TRYWAIT P1, [R8+URZ+0x22850], R73 ;  /* 0x02285049080075a7 */ /* 0x000e64000802017f */
[----:B-1----:R-:W-:Y:S05]  /*9e80*/  @!P1 BRA `(.L_x_9784) ;  /* 0x000000d400109947 */ /* 0x002fea0003800000 */
.L_x_9783:
[----:B------:R-:W-:Y:S05]  /*9e90*/  BSYNC B0 ;  /* 0x0000000000007941 */ /* 0x000fea0003800000 */
.L_x_9782:
[----:B------:R-:W-:Y:S05]  /*9ea0*/  WARPSYNC.ALL ;  /* 0x0000000000007948 */ /* 0x000fea0003800000 */
[----:B------:R-:W-:Y:S01]  /*9eb0*/  VIADD R10, R19, 0x400 ;  /* 0x00000400130a7836 */ /* 0x000fe20000000000 */
[----:B------:R2:W-:Y:S01]  /*9ec0*/  BAR.SYNC.DEFER_BLOCKING R9, 0x100 ;  /* 0x000400090000751d */ /* 0x0005e20000010000 */
[----:B------:R-:W-:Y:S01]  /*9ed0*/  IMAD.MOV.U32 R25, RZ, RZ, 0x40000040 ;  /* 0x40000040ff197424 */ /* 0x000fe200078e00ff */
[----:B------:R-:W-:Y:S01]  /*9ee0*/  MOV R27, 0x40000040 ;  /* 0x40000040001b7802 */ /* 0x000fe20000000f00 */
[----:B------:R-:W-:Y:S01]  /*9ef0*/  IMAD.MOV.U32 R29, RZ, RZ, 0x40000040 ;  /* 0x40000040ff1d7424 */ /* 0x000fe200078e00ff */
[----:B------:R-:W-:Y:S01]  /*9f00*/  SHF.R.U32.HI R10, RZ, 0x4, R10 ;  /* 0x00000004ff0a7819 */ /* 0x000fe2000001160a */
[----:B------:R-:W-:Y:S01]  /*9f10*/  IMAD.MOV.U32 R31, RZ, RZ, 0x40000040 ;  /* 0x40000040ff1f7424 */ /* 0x000fe200078e00ff */
[----:B------:R-:W-:-:S02]  /*9f20*/  R2UR UR7, R25 ;  /* 0x00000000190772ca */ /* 0x000fc400000e0000 */
[----:B------:R-:W-:Y:S02]  /*9f30*/  LOP3.LUT R10, R10, 0x3fff, RZ, 0xc0, !PT ;  /* 0x00003fff0a0a7812 */ /* 0x000fe400078ec0ff */
[----:B------:R-:W-:Y:S02]  /*9f40*/  R2UR UR11, R27 ;  /* 0x000000001b0b72ca */ /* 0x000fe400000e0000 */
[----:B------:R-:W-:Y:S02]  /*9f50*/  LOP3.LUT R228, R10, 0x3000000, RZ, 0xfc, !PT ;  /* 0x030000000ae47812 */ /* 0x000fe400078efcff */
[----:B------:R-:W-:Y:S02]  /*9f60*/  R2UR UR15, R29 ;  /* 0x000000001d0f72ca */ /* 0x000fe400000e0000 */
[----:B------:R-:W-:Y:S01]  /*9f70*/  R2UR UR19, R27 ;  /* 0x000000001b1372ca */ /* 0x000fe200000e0000 */
[----:B------:R-:W-:Y:S01]  /*9f80*/  IMAD R24, R206, 0xc00, R228 ;  /* 0x00000c00ce187824 */ /* 0x000fe200078e02e4 */
[----:B------:R-:W-:-:S02]  /*9f90*/  R2UR UR23, R31 ;  /* 0x000000001f1772ca */ /* 0x000fc400000e0000 */
[----:B------:R-:W-:Y:S01]  /*9fa0*/  R2UR UR27, R25 ;  /* 0x00000000191b72ca */ /* 0x000fe200000e0000 */
[C---:B------:R-:W-:Y:S01]  /*9fb0*/  VIADD R26, R24.reuse, 0x80 ;  /* 0x00000080181a7836 */ /* 0x040fe20000000000 */
[C---:B------:R-:W-:Y:S01]  /*9fc0*/  R2UR UR6, R24.reuse ;  /* 0x00000000180672ca */ /* 0x040fe200000e0000 */
[C---:B------:R-:W-:Y:S02]  /*9fd0*/  VIADD R28, R24.reuse, 0x100 ;  /* 0x00000100181c7836 */ /* 0x040fe40000000000 */
[----:B------:R-:W-:Y:S01]  /*9fe0*/  VIADD R30, R24, 0x200 ;  /* 0x00000200181e7836 */ /* 0x000fe20000000000 */
[----:B------:R-:W-:Y:S01]  /*9ff0*/  R2UR UR10, R26 ;  /* 0x000000001a0a72ca */ /* 0x000fe200000e0000 */
[----:B------:R-:W-:Y:S01]  /*a000*/  VIADD R26, R24, 0x180 ;  /* 0x00000180181a7836 */ /* 0x000fe20000000000 */
[----:B------:R-:W-:Y:S01]  /*a010*/  R2UR UR14, R28 ;  /* 0x000000001c0e72ca */ /* 0x000fe200000e0000 */
[----:B------:R-:W-:Y:S01]  /*a020*/  VIADD R24, R24, 0x280 ;  /* 0x0000028018187836 */ /* 0x000fe20000000000 */
[----:B------:R-:W-:-:S02]  /*a030*/  R2UR UR22, R30 ;  /* 0x000000001e1672ca */ /* 0x000fc400000e0000 */
[----:B------:R-:W-:Y:S02]  /*a040*/  R2UR UR18, R26 ;  /* 0x000000001a1272ca */ /* 0x000fe400000e0000 */
[----:B------:R-:W-:Y:S02]  /*a050*/  R2UR UR26, R24 ;  /* 0x00000000181a72ca */ /* 0x000fe400000e0000 */
[----:B01----:R-:W-:-:S06]  /*a060*/  WARPGROUP.ARRIVE ;  /* 0x00000000000079c5 */ /* 0x003fcc0000000000 */
        /* <DEDUP_REMOVED lines=22> */
[----:B--2---:R-:W-:Y:S05]  /*a1d0*/  @!P0 BRA `(.L_x_9785) ;  /* 0x0000000000048947 */ /* 0x004fea0003800000 */
[----:B------:R-:W-:Y:S01]  /*a1e0*/  BPT.TRAP 0x1 ;  /* 0x000000040000795c */ /* 0x000fe20000300000 */
.L_x_9785:
[----:B------:R-:W0:Y:S01]  /*a1f0*/  S2R R9, SR_CgaCtaId ;  /* 0x0000000000097919 */ /* 0x000e220000008800 */
[----:B------:R-:W-:Y:S01]  /*a200*/  ISETP.GE.AND P1, PT, R177, 0x61, PT ;  /* 0x00000061b100780c */ /* 0x000fe20003f26270 */
[----:B------:R-:W-:-:S05]  /*a210*/  VIADD R8, R8, 0x22860 ;  /* 0x0002286008087836 */ /* 0x000fca0000000000 */
[----:B0-----:R-:W-:-:S04]  /*a220*/  PRMT R8, R9, 0x654, R8 ;  /* 0x0000065409087816 */ /* 0x001fc80000000008 */
[----:B------:R0:W-:Y:S03]  /*a230*/  SYNCS.ARRIVE.TRANS64.RED.A1T0 RZ, [R8+URZ], RZ ;  /* 0x000000ff08ff79a7 */ /* 0x0001e6000810043f */
[----:B------:R-:W-:Y:S05]  /*a240*/  @!P1 BRA `(.L_x_9786) ;  /* 0x0000001c00d09947 */ /* 0x000fea0003800000 */
[----:B0-----:R-:W-:Y:S01]  /*a250*/  VIADD R8, R178, 0xfffffffe ;  /* 0xfffffffeb2087836 */ /* 0x001fe20000000000 */
[----:B------:R-:W-:Y:S01]  /*a260*/  MOV R201, R173 ;  /* 0x000000ad00c97202 */ /* 0x000fe20000000f00 */
[----:B------:R-:W-:-:S07]  /*a270*/  IMAD.MOV.U32 R200, RZ, RZ, R3 ;  /* 0x000000ffffc87224 */ /* 0x000fce00078e0003 */
.L_x_9798:
[----:B------:R-:W-:Y:S01]  /*a280*/  VIADD R206, R206, 0x1 ;  /* 0x00000001cece7836 */ /* 0x000fe20000000000 */
[----:B------:R-:W-:Y:S05]  /*a290*/  YIELD ;  /* 0x0000000000007946 */ /* 0x000fea0003800000 */
[----:B------:R-:W-:Y:S02]  /*a2a0*/  ISETP.NE.AND P2, PT, R206, 0x2, PT ;  /* 0x00000002ce00780c */ /* 0x000fe40003f45270 */
[C---:B------:R-:W-:Y:S01]  /*a2b0*/  ISETP.GT.AND P1, PT, R8.reuse, RZ, PT ;  /* 0x000000ff0800720c */ /* 0x040fe20003f24270 */
[----:B------:R-:W-:Y:S01]  /*a2c0*/  VIADD R8, R8, 0xffffffff ;  /* 0xffffffff08087836 */ /* 0x000fe20000000000 */
[----:B------:R-:W-:-:S02]  /*a2d0*/  SEL R3, RZ, 0x1, P2 ;  /* 0x00000001ff037807 */ /* 0x000fc40001000000 */
[----:B------:R-:W-:Y:S02]  /*a2e0*/  SEL R206, R206, RZ, P2 ;  /* 0x000000ffcece7207 */ /* 0x000fe40001000000 */
[----:B------:R-:W-:Y:S01]  /*a2f0*/  LOP3.LUT R216, R216, R3, RZ, 0x3c, !PT ;  /* 0x00000003d8d87212 */ /* 0x000fe200078e3cff */
[----:B-12---:R-:W-:Y:S06]  /*a300*/  @!P0 BRA `(.L_x_9787) ;  /* 0x0000000000048947 */ /* 0x006fec0003800000 */
[----:B------:R-:W-:Y:S01]  /*a310*/  BPT.TRAP 0x1 ;  /* 0x000000040000795c */ /* 0x000fe20000300000 */
.L_x_9787:
[----:B------:R-:W-:Y:S01]  /*a320*/  IMAD R9, R206, 0x8, R19 ;  /* 0x00000008ce097824 */ /* 0x000fe200078e0213 */
[----:B------:R-:W-:-:S04]  /*a330*/  SHF.L.U32 R10, R216, 0x1f, RZ ;  /* 0x0000001fd80a7819 */ /* 0x000fc800000006ff */
[----:B------:R0:W1:Y:S01]  /*a340*/  SYNCS.PHASECHK.TRANS64.TRYWAIT P2, [R9+URZ+0x22830], R10 ;  /* 0x0228300a090075a7 */ /* 0x000062000804017f */
[----:B------:R-:W-:Y:S05]  /*a350*/  @!P0 BRA `(.L_x_9788) ;  /* 0x0000000000048947 */ /* 0x000fea0003800000 */
[----:B------:R-:W-:Y:S01]  /*a360*/  BPT.TRAP 0x1 ;  /* 0x000000040000795c */ /* 0x000fe20000300000 */
.L_x_9788:
[----:B------:R-:W2:Y:S01]  /*a370*/  LDL R0, [R1] ;  /* 0x0000000001007983 */ /* 0x000ea20000100800 */
[----:B------:R-:W-:Y:S02]  /*a380*/  IMAD.MOV.U32 R157, RZ, RZ, 0x40000040 ;  /* 0x40000040ff9d7424 */ /* 0x000fe400078e00ff */
[----:B--2---:R-:W-:Y:S01]  /*a390*/  IMAD R156, R206, 0x300, R0 ;  /* 0x00000300ce9c7824 */ /* 0x004fe200078e0200 */
[----:B-1----:R-:W-:Y:S06]  /*a3a0*/  @P2 BRA `(.L_x_9789) ;  /* 0x0000000000082947 */ /* 0x002fec0003800000 */
[----:B------:R-:W1:Y:S02]  /*a3b0*/  SYNCS.PHASECHK.TRANS64.TRYWAIT P2, [R9+URZ+0x22830], R10 ;  /* 0x0228300a090075a7 */ /* 0x000e64000804017f */
[----:B-1----:R-:W-:Y:S05]  /*a3c0*/  @!P2 BRA `(.L_x_9790) ;  /* 0x000000cc00d4a947 */ /* 0x002fea0003800000 */
.L_x_9789:
[----:B------:R-:W-:Y:S05]  /*a3d0*/  WARPSYNC.ALL ;  /* 0x0000000000007948 */ /* 0x000fea0003800000 */
[C---:B------:R-:W-:Y:S01]  /*a3e0*/  R2UR UR6, R156.reuse ;  /* 0x000000009c0672ca */ /* 0x040fe200000e0000 */
[C---:B------:R-:W-:Y:S01]  /*a3f0*/  VIADD R154, R156.reuse, 0x2 ;  /* 0x000000029c9a7836 */ /* 0x040fe20000000000 */
[----:B------:R-:W-:Y:S01]  /*a400*/  R2UR UR7, R157 ;  /* 0x000000009d0772ca */ /* 0x000fe200000e0000 */
[----:B------:R-:W-:Y:S01]  /*a410*/  VIADD R152, R156, 0x4 ;  /* 0x000000049c987836 */ /* 0x000fe20000000000 */
[----:B------:R-:W-:Y:S01]  /*a420*/  R2UR UR4, R4 ;  /* 0x00000000040472ca */ /* 0x000fe200000e0000 */
[----:B------:R-:W-:Y:S01]  /*a430*/  IMAD.MOV.U32 R155, RZ, RZ, 0x40000040 ;  /* 0x40000040ff9b7424 */ /* 0x000fe200078e00ff */
[----:B------:R-:W-:Y:S01]  /*a440*/  R2UR UR5, R5 ;  /* 0x00000000050572ca */ /* 0x000fe200000e0000 */
[----:B------:R-:W-:Y:S01]  /*a450*/  IMAD.MOV.U32 R153, RZ, RZ, 0x40000040 ;  /* 0x40000040ff997424 */ /* 0x000fe200078e00ff */
[----:B------:R-:W-:Y:S01]  /*a460*/  IADD3 R156, R156, 0x6, RZ ;  /* 0x000000069c9c7810 */ /* 0x000fe20007ffe0ff */
[----:B------:R-:W-:Y:S01]  /*a470*/  IMAD.MOV.U32 R157, RZ, RZ, 0x40000040 ;  /* 0x40000040ff9d7424 */ /* 0x000fe200078e00ff */
[----:B------:R-:W-:Y:S01]  /*a480*/  R2UR UR10, R154 ;  /* 0x000000009a0a72ca */ /* 0x000fe200000e0000 */
[----:B------:R-:W2:Y:S01]  /*a490*/  S2R R0, SR_TID.X ;  /* 0x0000000000007919 */ /* 0x000ea20000002100 */
[----:B------:R-:W-:-:S02]  /*a4a0*/  R2UR UR11, R155 ;  /* 0x000000009b0b72ca */ /* 0x000fc400000e0000 */
[----:B------:R-:W-:Y:S02]  /*a4b0*/  R2UR UR14, R152 ;  /* 0x00000000980e72ca */ /* 0x000fe400000e0000 */
[----:B------:R-:W-:Y:S02]  /*a4c0*/  R2UR UR15, R153 ;  /* 0x00000000990f72ca */ /* 0x000fe400000e0000 */
[----:B------:R-:W-:Y:S02]  /*a4d0*/  R2UR UR18, R156 ;  /* 0x000000009c1272ca */ /* 0x000fe400000e0000 */
[----:B------:R-:W-:Y:S02]  /*a4e0*/  R2UR UR19, R157 ;  /* 0x000000009d1372ca */ /* 0x000fe400000e0000 */
[----:B------:R-:W-:Y:S01]  /*a4f0*/  WARPGROUP.ARRIVE ;  /* 0x00000000000079c5 */ /* 0x000fe20000000000 */
[----:B------:R-:W-:Y:S02]  /*a500*/  R2UR UR8, R20 ;  /* 0x00000000140872ca */ /* 0x000fe400000e0000 */
[----:B------:R-:W-:-:S02]  /*a510*/  R2UR UR9, R21 ;  /* 0x00000000150972ca */ /* 0x000fc400000e0000 */
[----:B------:R-:W-:Y:S01]  /*a520*/  R2UR UR12, R14 ;  /* 0x000000000e0c72ca */ /* 0x000fe200000e0000 */
[----:B------:R-:W-:Y:S01]  /*a530*/  HGMMA.64x96x16.F32 R152, gdesc[UR4], RZ, !UPT, gsb0 ;  /* 0x01600000049879f0 */ /* 0x000fe2000c0008ff */
[----:B------:R-:W-:Y:S02]  /*a540*/  R2UR UR13, R15 ;  /* 0x000000000f0d72ca */ /* 0x000fe400000e0000 */
[----:B------:R-:W-:Y:S02]  /*a550*/  R2UR UR16, R12 ;  /* 0x000000000c1072ca */ /* 0x000fe400000e0000 */
[----:B------:R-:W-:Y:S02]  /*a560*/  R2UR UR17, R13 ;  /* 0x000000000d1172ca */ /* 0x000fe400000e0000 */
        /* <DEDUP_REMOVED lines=15> */
.L_x_9791:
        /* <DEDUP_REMOVED lines=24> */
[----:B------:R-:W3:Y:S02]  /*a7e0*/  SHFL.BFLY PT, R3, R0, 0x2, 0x1f ;  /* 0x0c401f0000037f89 */ /* 0x000ee400000e0000 */
[----:B---3--:R-:W-:-:S05]  /*a7f0*/  FMNMX.FTZ R3, R0, R3, !PT ;  /* 0x0000000300037209 */ /* 0x008fca0007810000 */
[----:B------:R-:W3:Y:S02]  /*a800*/  SHFL.BFLY PT, R0, R3, 0x1, 0x1f ;  /* 0x0c201f0003007f89 */ /* 0x000ee400000e0000 */
[----:B---3--:R-:W-:Y:S02]  /*a810*/  FMNMX.FTZ R3, R3, R0, !PT ;  /* 0x0000000003037209 */ /* 0x008fe40007810000 */
[----:B------:R-:W3:Y:S03]  /*a820*/  LDC R0, c[0x0][0x988] ;  /* 0x00026200ff007b82 */ /* 0x000ee60000000800 */
[C---:B------:R-:W-:Y:S01]  /*a830*/  FADD.FTZ R200, -R3.reuse, R200 ;  /* 0x000000c803c87221 */ /* 0x040fe20000010100 */
[----:B---3--:R-:W-:-:S04]  /*a840*/  FMUL.FTZ R203, R3, R0 ;  /* 0x0000000003cb7220 */ /* 0x008fc80000410000 */
        /* <DEDUP_REMOVED lines=24> */
[-CC-:B------:R-:W-:Y:S01]  /*a9d0*/  FFMA.FTZ R192, R192, R0.reuse, -R203.reuse ;  /* 0x00000000c0c07223 */ /* 0x180fe200000108cb */
[-CC-:B------:R-:W-:Y:S01]  /*a9e0*/  FFMA.FTZ R193, R193, R0.reuse, -R203.reuse ;  /* 0x00000000c1c17223 */ /* 0x180fe200000108cb */
[-CC-:B------:R-:W-:Y:S01]  /*a9f0*/  FFMA.FTZ R196, R196, R0.reuse, -R203.reuse ;  /* 0x00000000c4c47223 */ /* 0x180fe200000108cb */
[----:B------:R-:W-:-:S02]  /*aa00*/  FFMA.FTZ R197, R197, R0, -R203 ;  /* 0x00000000c5c57223 */ /* 0x000fc400000108cb */
[----:B------:R-:W5:Y:S02]  /*aa10*/  S2R R203, SR_CgaCtaId ;  /* 0x0000000000cb7919 */ /* 0x000f640000008800 */
[----:B------:R-:W0:Y:S01]  /*aa20*/  MUFU.EX2 R156, R156 ;  /* 0x0000009c009c7308 */ /* 0x000e220000000800 */
[----:B---3--:R-:W-:Y:S01]  /*aa30*/  FFMA.FTZ R6, R172, R6, R152 ;  /* 0x00000006ac067223 */ /* 0x008fe20000010098 */
        /* <DEDUP_REMOVED lines=10> */
[----:B------:R-:W-:Y:S01]  /*aae0*/  FMNMX.FTZ R153, R154, R201, !PT ;  /* 0x000000c99a997209 */ /* 0x000fe20007810000 */
[-C--:B------:R-:W-:Y:S01]  /*aaf0*/  FMUL.FTZ R37, R37, R172.reuse ;  /* 0x000000ac25257220 */ /* 0x080fe20000410000 */
[-C--:B------:R-:W-:Y:S01]  /*ab00*/  FMUL.FTZ R40, R40, R172.reuse ;  /* 0x000000ac28287220 */ /* 0x080fe20000410000 */
[-C--:B------:R-:W-:Y:S01]  /*ab10*/  FMUL.FTZ R41, R41, R172.reuse ;  /* 0x000000ac29297220 */ /* 0x080fe20000410000 */
[----:B------:R-:W-:Y:S01]  /*ab20*/  FMNMX.FTZ R153, R155, R153, !PT ;  /* 0x000000999b997209 */ /* 0x000fe20007810000 */
[----:B0-----:R-:W-:Y:S01]  /*ab30*/  FADD.FTZ R6, R156, R6 ;  /* 0x000000069c067221 */ /* 0x001fe20000010000 */
[----:B------:R-:W0:Y:S01]  /*ab40*/  MUFU.EX2 R152, R160 ;  /* 0x000000a000987308 */ /* 0x000e220000000800 */
[-C--:B------:R-:W-:Y:S01]  /*ab50*/  FMUL.FTZ R44, R44, R172.reuse ;  /* 0x000000ac2c2c7220 */ /* 0x080fe20000410000 */
[----:B------:R-:W-:Y:S01]  /*ab60*/  FMNMX.FTZ R153, R158, R153, !PT ;  /* 0x000000999e997209 */ /* 0x000fe20007810000 */
[-C--:B------:R-:W-:Y:S01]  /*ab70*/  FMUL.FTZ R45, R45, R172.reuse ;  /* 0x000000ac2d2d7220 */ /* 0x080fe20000410000 */
[-C--:B------:R-:W-:Y:S01]  /*ab80*/  FMUL.FTZ R48, R48, R172.reuse ;  /* 0x000000ac30307220 */ /* 0x080fe20000410000 */
[----:B------:R-:W-:Y:S01]  /*ab90*/  FMUL.FTZ R49, R49, R172 ;  /* 0x000000ac31317220 */ /* 0x000fe20000410000 */
[----:B------:R-:W-:Y:S01]  /*aba0*/  FMNMX.FTZ R153, R159, R153, !PT ;  /* 0x000000999f997209 */ /* 0x000fe20007810000 */
[C---:B---3--:R-:W-:Y:S01]  /*abb0*/  FADD.FTZ R6, R157.reuse, R6 ;  /* 0x000000069d067221 */ /* 0x048fe20000010000 */
[----:B------:R-:W-:Y:S01]  /*abc0*/  F2FP.F16.F32.PACK_AB R202, R157, R156 ;  /* 0x0000009c9dca723e */ /* 0x000fe200000000ff */
        /* <DEDUP_REMOVED lines=9> */
[----:B------:R-:W-:Y:S01]  /*ac60*/  FMNMX.FTZ R153, R166, R153, !PT ;  /* 0x00000099a6997209 */ /* 0x000fe20007810000 */
[----:B0-----:R-:W-:Y:S01]  /*ac70*/  FADD.FTZ R6, R152, R6 ;  /* 0x0000000698067221 */ /* 0x001fe20000010000 */
        /* <DEDUP_REMOVED lines=12> */
[-C--:B------:R-:W-:Y:S01]  /*ad40*/  FMUL.FTZ R73, R73, R172.reuse ;  /* 0x000000ac49497220 */ /* 0x080fe20000410000 */
[----:B------:R-:W0:Y:S01]  /*ad50*/  MUFU.EX2 R226, R164 ;  /* 0x000000a400e27308 */ /* 0x000e220000000800 */
[----:B------:R-:W-:Y:S01]  /*ad60*/  FMNMX.FTZ R153, R174, R153, !PT ;  /* 0x00000099ae997209 */ /* 0x000fe20007810000 */
[-C--:B------:R-:W-:Y:S01]  /*ad70*/  FMUL.FTZ R76, R76, R172.reuse ;  /* 0x000000ac4c4c7220 */ /* 0x080fe20000410000 */
[-C--:B------:R-:W-:Y:S01]  /*ad80*/  FMUL.FTZ R77, R77, R172.reuse ;  /* 0x000000ac4d4d7220 */ /* 0x080fe20000410000 */
        /* <DEDUP_REMOVED lines=30> */
[----:B----4-:R-:W-:Y:S01]  /*af70*/  FADD.FTZ R6, R225, R6 ;  /* 0x00000006e1067221 */ /* 0x010fe20000010000 */
[-C--:B------:R-:W-:Y:S01]  /*af80*/  FMUL.FTZ R112, R112, R172.reuse ;  /* 0x000000ac70707220 */ /* 0x080fe20000410000 */
[-C--:B------:R-:W-:Y:S01]  /*af90*/  FMUL.FTZ R113, R113, R172.reuse ;  /* 0x000000ac71717220 */ /* 0x080fe20000410000 */
[----:B------:R-:W-:Y:S01]  /*afa0*/  FMNMX.FTZ R153, R191, R153, !PT ;  /* 0x00000099bf997209 */ /* 0x000fe20007810000 */
[C---:B------:R-:W-:Y:S01]  /*afb0*/  FADD.FTZ R6, R156.reuse, R6 ;  /* 0x000000069c067221 */ /* 0x040fe20000010000 */
[----:B------:R-:W-:Y:S01]  /*afc0*/  F2FP.F16.F32.PACK_AB R156, R156, R225 ;  /* 0x000000e19c9c723e */ /* 0x000fe200000000ff */
[----:B------:R-:W4:Y:S01]  /*afd0*/  MUFU.EX2 R177, R177 ;  /* 0x000000b100b17308 */ /* 0x000f220000000800 */
[----:B------:R-:W-:Y:S01]  /*afe0*/  FMNMX.FTZ R153, R194, R153, !PT ;  /* 0x00000099c2997209 */ /* 0x000fe20007810000 */
[----:B0-----:R-:W-:Y:S01]  /*aff0*/  FADD.FTZ R6, R224, R6 ;  /* 0x00000006e0067221 */ /* 0x001fe20000010000 */
[-C--:B------:R-:W-:Y:S01]  /*b000*/  FMUL.FTZ R116, R116, R172.reuse ;  /* 0x000000ac74747220 */ /* 0x080fe20000410000 */
[-C--:B------:R-:W-:Y:S01]  /*b010*/  FMUL.FTZ R117, R117, R172.reuse ;  /* 0x000000ac75757220 */ /* 0x080fe20000410000 */
[----:B------:R-:W-:Y:S01]  /*b020*/  FMNMX.FTZ R153, R195, R153, !PT ;  /* 0x00000099c3997209 */ /* 0x000fe20007810000 */
[----:B------:R-:W-:Y:S01]  /*b030*/  FADD.FTZ R6, R160, R6 ;  /* 0x00000006a0067221 */ /* 0x000fe20000010000 */
        /* <DEDUP_REMOVED lines=10> */
[----:B----4-:R-:W-:Y:S01]  /*b0e0*/  FADD.FTZ R6, R177, R6 ;  /* 0x00000006b1067221 */ /* 0x010fe20000010000 */
[----:B------:R-:W4:Y:S01]  /*b0f0*/  SHFL.BFLY PT, R153, R157, 0x2, 0x1f ;  /* 0x0c401f009d997f89 */ /* 0x000f2200000e0000 */
[-C--:B------:R-:W-:Y:S01]  /*b100*/  FMUL.FTZ R129, R129, R172.reuse ;  /* 0x000000ac81817220 */ /* 0x080fe20000410000 */
[-C--:B------:R-:W-:Y:S01]  /*b110*/  FMUL.FTZ R132, R132, R172.reuse ;  /* 0x000000ac84847220 */ /* 0x080fe20000410000 */
[-C--:B------:R-:W-:Y:S01]  /*b120*/  FMUL.FTZ R133, R133, R172.reuse ;  /* 0x000000ac85857220 */ /* 0x080fe20000410000 */
[-C--:B------:R-:W-:Y:S01]  /*b130*/  FMUL.FTZ R136, R136, R172.reuse ;  /* 0x000000ac88887220 */ /* 0x080fe20000410000 */
[-C--:B------:R-:W-:Y:S01]  /*b140*/  FMUL.FTZ R137, R137, R172.reuse ;  /* 0x000000ac89897220 */ /* 0x080fe20000410000 */
[----:B------:R-:W1:Y:S01]  /*b150*/  MUFU.EX2 R184, R184 ;  /* 0x000000b800b87308 */ /* 0x000e620000000800 */
        /* <DEDUP_REMOVED lines=8> */
[----:B---3--:R-:W-:-:S07]  /*b1e0*/  FADD.FTZ R6, R181, R6 ;  /* 0x00000006b5067221 */ /* 0x008fce0000010000 */
[----:B------:R-:W3:Y:S01]  /*b1f0*/  MUFU.EX2 R188, R188 ;  /* 0x000000bc00bc7308 */ /* 0x000ee20000000800 */
[----:B-1----:R-:W-:Y:S01]  /*b200*/  FADD.FTZ R6, R184, R6 ;  /* 0x00000006b8067221 */ /* 0x002fe20000010000 */
[----:B----4-:R-:W-:-:S05]  /*b210*/  FMNMX.FTZ R157, R157, R153, !PT ;  /* 0x000000999d9d7209 */ /* 0x010fca0007810000 */
[----:B------:R-:W1:Y:S01]  /*b220*/  SHFL.BFLY PT, R153, R157, 0x1, 0x1f ;  /* 0x0c201f009d997f89 */ /* 0x000e6200000e0000 */
[----:B------:R-:W4:Y:S01]  /*b230*/  MUFU.EX2 R189, R189 ;  /* 0x000000bd00bd7308 */ /* 0x000f220000000800 */
[C---:B0-----:R-:W-:Y:S01]  /*b240*/  FADD.FTZ R6, R164.reuse, R6 ;  /* 0x00000006a4067221 */ /* 0x041fe20000010000 */
[----:B------:R-:W-:-:S06]  /*b250*/  F2FP.F16.F32.PACK_AB R164, R164, R184 ;  /* 0x000000b8a4a4723e */ /* 0x000fcc00000000ff */
[----:B------:R-:W0:Y:S01]  /*b260*/  MUFU.EX2 R168, R192 ;  /* 0x000000c000a87308 */ /* 0x000e220000000800 */
[----:B---3--:R-:W-:-:S07]  /*b270*/  FADD.FTZ R6, R188, R6 ;  /* 0x00000006bc067221 */ /* 0x008fce0000010000 */
[----:B------:R-:W-:Y:S01]  /*b280*/  MUFU.EX2 R193, R193 ;  /* 0x000000c100c17308 */ /* 0x000fe20000000800 */
[----:B----4-:R-:W-:Y:S01]  /*b290*/  FADD.FTZ R6, R189, R6 ;  /* 0x00000006bd067221 */ /* 0x010fe20000010000 */
[----:B-1----:R-:W-:-:S06]  /*b2a0*/  FMNMX.FTZ R173, R157, R153, !PT ;  /* 0x000000999dad7209 */ /* 0x002fcc0007810000 */
[----:B------:R-:W-:Y:S01]  /*b2b0*/  MUFU.EX2 R196, R196 ;  /* 0x000000c400c47308 */ /* 0x000fe20000000800 */
[----:B0-----:R-:W-:Y:S01]  /*b2c0*/  FADD.FTZ R6, R168, R6 ;  /* 0x00000006a8067221 */ /* 0x001fe20000010000 */
[C---:B------:R-:W-:Y:S01]  /*b2d0*/  FMUL.FTZ R153, R173.reuse, R0 ;  /* 0x00000000ad997220 */ /* 0x040fe20000410000 */
[----:B------:R-:W-:-:S03]  /*b2e0*/  FADD.FTZ R157, -R173, R201 ;  /* 0x000000c9ad9d7221 */ /* 0x000fc60000010100 */
[-CC-:B------:R-:W-:Y:S01]  /*b2f0*/  FFMA.FTZ R154, R154, R0.reuse, -R153.reuse ;  /* 0x000000009a9a7223 */ /* 0x180fe20000010899 */
[-C--:B------:R-:W-:Y:S01]  /*b300*/  FMUL.FTZ R157, R157, R0.reuse ;  /* 0x000000009d9d7220 */ /* 0x080fe20000410000 */
        /* <DEDUP_REMOVED lines=25> */
[----:B------:R-:W-:Y:S01]  /*b4a0*/  FFMA.FTZ R199, R199, R0, -R153 ;  /* 0x00000000c7c77223 */ /* 0x000fe20000010899 */
[----:B0-----:R-:W-:Y:S01]  /*b4b0*/  VIADD R157, R9, 0x22840 ;  /* 0x00022840099d7836 */ /* 0x001fe20000000000 */
[----:B------:R-:W0:Y:S01]  /*b4c0*/  MUFU.EX2 R158, R158 ;  /* 0x0000009e009e7308 */ /* 0x000e220000000800 */
[----:B-1----:R-:W-:Y:S01]  /*b4d0*/  FFMA.FTZ R7, R174, R7, R154 ;  /* 0x00000007ae077223 */ /* 0x002fe2000001009a */
[C---:B------:R-:W-:Y:S01]  /*b4e0*/  FADD.FTZ R6, R193.reuse, R6 ;  /* 0x00000006c1067221 */ /* 0x040fe20000010000 */
[----:B------:R-:W-:Y:S01]  /*b4f0*/  F2FP.F16.F32.PACK_AB R168, R193, R168 ;  /* 0x000000a8c1a8723e */ /* 0x000fe200000000ff */
[-C--:B------:R-:W-:Y:S01]  /*b500*/  FMUL.FTZ R26, R26, R174.reuse ;  /* 0x000000ae1a1a7220 */ /* 0x080fe20000410000 */
[----:B-----5:R-:W-:Y:S01]  /*b510*/  PRMT R157, R203, 0x654, R157 ;  /* 0x00000654cb9d7816 */ /* 0x020fe2000000009d */
[----:B------:R-:W-:Y:S01]  /*b520*/  FADD.FTZ R6, R196, R6 ;  /* 0x00000006c4067221 */ /* 0x000fe20000010000 */
[----:B------:R-:W-:Y:S01]  /*b530*/  FMUL.FTZ R27, R27, R174 ;  /* 0x000000ae1b1b7220 */ /* 0x000fe20000410000 */
[----:B------:R-:W1:Y:S01]  /*b540*/  MUFU.EX2 R159, R159 ;  /* 0x0000009f009f7308 */ /* 0x000e620000000800 */
[C---:B---3--:R-:W-:Y:S01]  /*b550*/  FADD.FTZ R7, R155.reuse, R7 ;  /* 0x000000079b077221 */ /* 0x048fe20000010000 */
[----:B------:R3:W-:Y:S01]  /*b560*/  SYNCS.ARRIVE.TRANS64.RED.A1T0 RZ, [R157+URZ], RZ ;  /* 0x000000ff9dff79a7 */ /* 0x0007e2000810043f */
[----:B------:R-:W-:Y:S01]  /*b570*/  F2FP.F16.F32.PACK_AB R201, R155, R154 ;  /* 0x0000009a9bc9723e */ /* 0x000fe200000000ff */
[----:B------:R-:W-:Y:S01]  /*b580*/  FMUL.FTZ R30, R30, R174 ;  /* 0x000000ae1e1e7220 */ /* 0x000fe20000410000 */
[----:B------:R-:W-:Y:S01]  /*b590*/  F2FP.F16.F32.PACK_AB R154, R165, R226 ;  /* 0x000000e2a59a723e */ /* 0x000fe200000000ff */
[-C--:B------:R-:W-:Y:S01]  /*b5a0*/  FMUL.FTZ R31, R31, R174.reuse ;  /* 0x000000ae1f1f7220 */ /* 0x080fe20000410000 */
[-C--:B------:R-:W-:Y:S01]  /*b5b0*/  FMUL.FTZ R34, R34, R174.reuse ;  /* 0x000000ae22227220 */ /* 0x080fe20000410000 */
[----:B------:R-:W4:Y:S01]  /*b5c0*/  MUFU.EX2 R153, R162 ;  /* 0x000000a200997308 */ /* 0x000f220000000800 */
        /* <DEDUP_REMOVED lines=10> */
[----:B------:R-:W-:Y:S01]  /*b670*/  FMUL.FTZ R47, R47, R174 ;  /* 0x000000ae2f2f7220 */ /* 0x000fe20000410000 */
[----:B------:R-:W-:Y:S01]  /*b680*/  F2FP.F16.F32.PACK_AB R158, R160, R224 ;  /* 0x000000e0a09e723e */ /* 0x000fe200000000ff */
[----:B------:R-:W-:Y:S01]  /*b690*/  FMUL.FTZ R50, R50, R174 ;  /* 0x000000ae32327220 */ /* 0x000fe20000410000 */
[----:B------:R-:W-:Y:S01]  /*b6a0*/  F2FP.F16.F32.PACK_AB R160, R177, R176 ;  /* 0x000000b0b1a0723e */ /* 0x000fe200000000ff */
[----:B------:R-:W-:Y:S01]  /*b6b0*/  FMUL.FTZ R51, R51, R174 ;  /* 0x000000ae33337220 */ /* 0x000fe20000410000 */
[----:B------:R-:W1:Y:S01]  /*b6c0*/  MUFU.EX2 R166, R166 ;  /* 0x000000a600a67308 */ /* 0x000e620000000800 */
[----:B----4-:R-:W-:Y:S01]  /*b6d0*/  FADD.FTZ R7, R153, R7 ;  /* 0x0000000799077221 */ /* 0x010fe20000010000 */
[----:B------:R-:W-:Y:S01]  /*b6e0*/  F2FP.F16.F32.PACK_AB R162, R181, R180 ;  /* 0x000000b4b5a2723e */ /* 0x000fe200000000ff */
[-C--:B------:R-:W-:Y:S01]  /*b6f0*/  FMUL.FTZ R54, R54, R174.reuse ;  /* 0x000000ae36367220 */ /* 0x080fe20000410000 */
[-C--:B------:R-:W-:Y:S01]  /*b700*/  FMUL.FTZ R55, R55, R174.reuse ;  /* 0x000000ae37377220 */ /* 0x080fe20000410000 */
[-C--:B------:R-:W-:Y:S01]  /*b710*/  FMUL.FTZ R58, R58, R174.reuse ;  /* 0x000000ae3a3a7220 */ /* 0x080fe20000410000 */
[-C--:B------:R-:W-:Y:S01]  /*b720*/  FMUL.FTZ R59, R59, R174.reuse ;  /* 0x000000ae3b3b7220 */ /* 0x080fe20000410000 */
[-C--:B------:R-:W-:Y:S01]  /*b730*/  FMUL.FTZ R62, R62, R174.reuse ;  /* 0x000000ae3e3e7220 */ /* 0x080fe20000410000 */
[----:B------:R-:W4:Y:S01]  /*b740*/  MUFU.EX2 R167, R167 ;  /* 0x000000a700a77308 */ /* 0x000f220000000800 */
[C---:B0-----:R-:W-:Y:S01]  /*b750*/  FADD.FTZ R7, R163.reuse, R7 ;  /* 0x00000007a3077221 */ /* 0x041fe20000010000 */
[----:B------:R-:W-:Y:S01]  /*b760*/  F2FP.F16.F32.PACK_AB R153, R163, R153 ;  /* 0x00000099a399723e */ /* 0x000fe200000000ff */
[-C--:B------:R-:W-:Y:S01]  /*b770*/  FMUL.FTZ R63, R63, R174.reuse ;  /* 0x000000ae3f3f7220 */ /* 0x080fe20000410000 */
[-C--:B------:R-:W-:Y:S01]  /*b780*/  FMUL.FTZ R66, R66, R174.reuse ;  /* 0x000000ae42427220 */ /* 0x080fe20000410000 */
[-C--:B------:R-:W-:Y:S01]  /*b790*/  FMUL.FTZ R67, R67, R174.reuse ;  /* 0x000000ae43437220 */ /* 0x080fe20000410000 */
[-C--:B------:R-:W-:Y:S01]  /*b7a0*/  FMUL.FTZ R70, R70, R174.reuse ;  /* 0x000000ae46467220 */ /* 0x080fe20000410000 */
[-C--:B------:R-:W-:Y:S01]  /*b7b0*/  FMUL.FTZ R71, R71, R174.reuse ;  /* 0x000000ae47477220 */ /* 0x080fe20000410000 */
[----:B---3--:R-:W0:Y:S01]  /*b7c0*/  MUFU.EX2 R157, R169 ;  /* 0x000000a9009d7308 */ /* 0x008e220000000800 */
        /* <DEDUP_REMOVED lines=8> */
[C---:B----4-:R-:W-:Y:S01]  /*b850*/  FADD.FTZ R7, R167.reuse, R7 ;  /* 0x00000007a7077221 */ /* 0x050fe20000010000 */
[----:B------:R-:W-:Y:S01]  /*b860*/  F2FP.F16.F32.PACK_AB R155, R167, R166 ;  /* 0x000000a6a79b723e */ /* 0x000fe200000000ff */
[----:B------:R-:W-:Y:S01]  /*b870*/  FMUL.FTZ R86, R86, R174 ;  /* 0x000000ae56567220 */ /* 0x000fe20000410000 */
[----:B------:R-:W-:Y:S01]  /*b880*/  F2FP.F16.F32.PACK_AB R166, R189, R188 ;  /* 0x000000bcbda6723e */ /* 0x000fe200000000ff */
        /* <DEDUP_REMOVED lines=46> */
[-C--:B------:R-:W-:Y:S01]  /*bb70*/  FMUL.FTZ R150, R150, R174.reuse ;  /* 0x000000ae96967220 */ /* 0x080fe20000410000 */
[----:B------:R-:W-:-:S04]  /*bb80*/  FMUL.FTZ R151, R151, R174 ;  /* 0x000000ae97977220 */ /* 0x000fc80000410000 */
[----:B------:R-:W3:Y:S01]  /*bb90*/  MUFU.EX2 R165, R186 ;  /* 0x000000ba00a57308 */ /* 0x000ee20000000800 */
[----:B0-----:R-:W-:-:S07]  /*bba0*/  FADD.FTZ R7, R163, R7 ;  /* 0x00000007a3077221 */ /* 0x001fce0000010000 */
[----:B------:R-:W0:Y:S01]  /*bbb0*/  MUFU.EX2 R187, R187 ;  /* 0x000000bb00bb7308 */ /* 0x000e220000000800 */
[C---:B-1----:R-:W-:Y:S01]  /*bbc0*/  FADD.FTZ R7, R183.reuse, R7 ;  /* 0x00000007b7077221 */ /* 0x042fe20000010000 */
[----:B------:R-:W-:-:S06]  /*bbd0*/  F2FP.F16.F32.PACK_AB R163, R183, R163 ;  /* 0x000000a3b7a3723e */ /* 0x000fcc00000000ff */
[----:B------:R-:W1:Y:S01]  /*bbe0*/  MUFU.EX2 R167, R190 ;  /* 0x000000be00a77308 */ /* 0x000e620000000800 */
[----:B---3--:R-:W-:-:S07]  /*bbf0*/  FADD.FTZ R7, R165, R7 ;  /* 0x00000007a5077221 */ /* 0x008fce0000010000 */
[----:B------:R-:W3:Y:S01]  /*bc00*/  MUFU.EX2 R191, R191 ;  /* 0x000000bf00bf7308 */ /* 0x000ee20000000800 */
[C---:B0-----:R-:W-:Y:S01]  /*bc10*/  FADD.FTZ R7, R187.reuse, R7 ;  /* 0x00000007bb077221 */ /* 0x041fe20000010000 */
[----:B------:R-:W-:-:S06]  /*bc20*/  F2FP.F16.F32.PACK_AB R165, R187, R165 ;  /* 0x000000a5bba5723e */ /* 0x000fcc00000000ff */
[----:B------:R-:W0:Y:S01]  /*bc30*/  MUFU.EX2 R169, R194 ;  /* 0x000000c200a97308 */ /* 0x000e220000000800 */
[----:B-1----:R-:W-:-:S07]  /*bc40*/  FADD.FTZ R7, R167, R7 ;  /* 0x00000007a7077221 */ /* 0x002fce0000010000 */
[----:B------:R-:W1:Y:S01]  /*bc50*/  MUFU.EX2 R195, R195 ;  /* 0x000000c300c37308 */ /* 0x000e620000000800 */
[C---:B---3--:R-:W-:Y:S01]  /*bc60*/  FADD.FTZ R7, R191.reuse, R7 ;  /* 0x00000007bf077221 */ /* 0x048fe20000010000 */
[----:B------:R-:W-:-:S06]  /*bc70*/  F2FP.F16.F32.PACK_AB R167, R191, R167 ;  /* 0x000000a7bfa7723e */ /* 0x000fcc00000000ff */
[----:B------:R-:W3:Y:S01]  /*bc80*/  MUFU.EX2 R171, R198 ;  /* 0x000000c600ab7308 */ /* 0x000ee20000000800 */
[----:B0-----:R-:W-:-:S07]  /*bc90*/  FADD.FTZ R7, R169, R7 ;  /* 0x00000007a9077221 */ /* 0x001fce0000010000 */
[----:B------:R-:W0:Y:S01]  /*bca0*/  MUFU.EX2 R170, R197 ;  /* 0x000000c500aa7308 */ /* 0x000e220000000800 */
[C---:B-1----:R-:W-:Y:S01]  /*bcb0*/  FADD.FTZ R7, R195.reuse, R7 ;  /* 0x00000007c3077221 */ /* 0x042fe20000010000 */
[----:B------:R-:W-:-:S06]  /*bcc0*/  F2FP.F16.F32.PACK_AB R169, R195, R169 ;  /* 0x000000a9c3a9723e */ /* 0x000fcc00000000ff */
        /* <DEDUP_REMOVED lines=8> */
.L_x_9792:
[----:B------:R0:W1:Y:S01]  /*bd50*/  SYNCS.PHASECHK.TRANS64.TRYWAIT P2, [R9+URZ+0x22850], R10 ;  /* 0x0228500a090075a7 */ /* 0x000062000804017f */
[----:B------:R-:W-:Y:S05]  /*bd60*/  @!P0 BRA `(.L_x_9793) ;  /* 0x0000000000048947 */ /* 0x000fea0003800000 */
[----:B------:R-:W-:Y:S01]  /*bd70*/  BPT.TRAP 0x1 ;  /* 0x000000040000795c */ /* 0x000fe20000300000 */
.L_x_9793:
[----:B------:R-:W-:Y:S04]  /*bd80*/  BSSY B0, `(.L_x_9794) ;  /* 0x0000004000007945 */ /* 0x000fe80003800000 */
[----:B-1----:R-:W-:Y:S05]  /*bd90*/  @P2 BRA `(.L_x_9795) ;  /* 0x0000000000082947 */ /* 0x002fea0003800000 */
[----:B------:R-:W1:Y:S02]  /*bda0*/  SYNCS.PHASECHK.TRANS64.TRYWAIT P2, [R9+URZ+0x22850], R10 ;  /* 0x0228500a090075a7 */ /* 0x000e64000804017f */
[----:B-1----:R-:W-:Y:S05]  /*bdb0*/  @!P2 BRA `(.L_x_9796) ;  /* 0x000000b4006ca947 */ /* 0x002fea0003800000 */
.L_x_9795:
[----:B------:R-:W-:Y:S05]  /*bdc0*/  BSYNC B0 ;  /* 0x0000000000007941 */ /* 0x000fea0003800000 */
.L_x_9794:
[----:B------:R-:W3:Y:S01]  /*bdd0*/  S2R R172, SR_TID.X ;  /* 0x0000000000ac7919 */ /* 0x000ee20000002100 */
[----:B------:R-:W-:Y:S05]  /*bde0*/  WARPSYNC.ALL ;  /* 0x0000000000007948 */ /* 0x000fea0003800000 */
[----:B------:R-:W-:Y:S01]  /*bdf0*/  IMAD R174, R206, 0xc00, R228 ;  /* 0x00000c00ceae7824 */ /* 0x000fe200078e02e4 */
[----:B------:R-:W-:Y:S01]  /*be00*/  MOV R177, 0x40000040 ;  /* 0x4000004000b17802 */ /* 0x000fe20000000f00 */
[----:B------:R-:W-:Y:S02]  /*be10*/  IMAD.MOV.U32 R175, RZ, RZ, 0x40000040 ;  /* 0x40000040ffaf7424 */ /* 0x000fe400078e00ff */
[C---:B------:R-:W-:Y:S01]  /*be20*/  VIADD R176, R174.reuse, 0x80 ;  /* 0x00000080aeb07836 */ /* 0x040fe20000000000 */
[----:B------:R-:W-:-:S02]  /*be30*/  R2UR UR6, R174 ;  /* 0x00000000ae0672ca */ /* 0x000fc400000e0000 */
[----:B------:R-:W-:Y:S02]  /*be40*/  R2UR UR7, R175 ;  /* 0x00000000af0772ca */ /* 0x000fe400000e0000 */
[----:B------:R-:W-:Y:S02]  /*be50*/  MOV R175, 0x40000040 ;  /* 0x4000004000af7802 */ /* 0x000fe40000000f00 */
[----:B---3--:R-:W-:-:S05]  /*be60*/  SHF.R.U32.HI R172, RZ, 0x7, R172 ;  /* 0x00000007ffac7819 */ /* 0x008fca00000116ac */
[----:B01----:R-:W-:-:S05]  /*be70*/  VIADD R10, R172, 0x8 ;  /* 0x00000008ac0a7836 */ /* 0x003fca0000000000 */
[----:B------:R0:W-:Y:S06]  /*be80*/  BAR.SYNC.DEFER_BLOCKING R10, 0x100 ;  /* 0x0004000a0000751d */ /* 0x0001ec0000010000 */
[----:B------:R-:W-:-:S06]  /*be90*/  WARPGROUP.ARRIVE ;  /* 0x00000000000079c5 */ /* 0x000fcc0000000000 */
        /* <DEDUP_REMOVED lines=8> */
[----:B------:R-:W-:Y:S01]  /*bf20*/  VIADD R152, R174, 0x100 ;  /* 0x00000100ae987836 */ /* 0x000fe20000000000 */
[----:B------:R-:W-:Y:S01]  /*bf30*/  WARPGROUP.ARRIVE ;  /* 0x00000000000079c5 */ /* 0x000fe20000000000 */
[----:B------:R-:W-:-:S03]  /*bf40*/  IMAD.MOV.U32 R153, RZ, RZ, 0x40000040 ;  /* 0x40000040ff997424 */ /* 0x000fc600078e00ff */
[----:B------:R-:W-:Y:S01]  /*bf50*/  R2UR UR6, R152 ;  /* 0x00000000980672ca */ /* 0x000fe200000e0000 */
[----:B------:R-:W-:Y:S01]  /*bf60*/  VIADD R152, R174, 0x180 ;  /* 0x00000180ae987836 */ /* 0x000fe20000000000 */
[----:B------:R-:W-:Y:S01]  /*bf70*/  R2UR UR7, R153 ;  /* 0x00000000990772ca */ /* 0x000fe200000e0000 */
[----:B------:R-:W-:-:S15]  /*bf80*/  IMAD.MOV.U32 R153, RZ, RZ, 0x40000040 ;  /* 0x40000040ff997424 */ /* 0x000fde00078e00ff */
[----:B------:R-:W-:Y:S01]  /*bf90*/  HGMMA.64x256x16.F32 R24, R156, gdesc[UR4].tnspB, R24, gsb0 ;  /* 0x43e000049c187df0 */ /* 0x000fe20008000818 */
[----:B------:R-:W-:Y:S01]  /*bfa0*/  R2UR UR6, R152 ;  /* 0x00000000980672ca */ /* 0x000fe200000e0000 */
[C---:B------:R-:W-:Y:S01]  /*bfb0*/  VIADD R152, R174.reuse, 0x200 ;  /* 0x00000200ae987836 */ /* 0x040fe20000000000 */
[----:B------:R-:W-:Y:S01]  /*bfc0*/  R2UR UR7, R153 ;  /* 0x00000000990772ca */ /* 0x000fe200000e0000 */
[----:B------:R-:W-:Y:S02]  /*bfd0*/  IMAD.MOV.U32 R153, RZ, RZ, 0x40000040 ;  /* 0x40000040ff997424 */ /* 0x000fe400078e00ff */
[----:B------:R-:W-:Y:S01]  /*bfe0*/  VIADD R174, R174, 0x280 ;  /* 0x00000280aeae7836 */ /* 0x000fe20000000000 */
[----:B------:R-:W-:Y:S02]  /*bff0*/  WARPGROUP.DEPBAR.LE gsb0, 0x0 ;  /* 0x00008000000079c5 */ /* 0x000fe40000010000 */
[----:B------:R-:W-:-:S15]  /*c000*/  WARPGROUP.ARRIVE ;  /* 0x00000000000079c5 */ /* 0x000fde0000000000 */
[----:B------:R-:W-:-:S04]  /*c010*/  NOP ;  /* 0x0000000000007918 */ /* 0x000fc80000000000 */
        /* <DEDUP_REMOVED lines=14> */
[----:B0-----:R-:W-:Y:S05]  /*c100*/  @!P0 BRA `(.L_x_9797) ;  /* 0x0000000000048947 */ /* 0x001fea0003800000 */
[----:B------:R-:W-:Y:S01]  /*c110*/  BPT.TRAP 0x1 ;  /* 0x000000040000795c */ /* 0x000fe20000300000 */
.L_x_9797:
[----:B------:R-:W0:Y:S01]  /*c120*/  S2R R10, SR_CgaCtaId ;  /* 0x00000000000a7919 */ /* 0x000e220000008800 */
[----:B------:R-:W-:Y:S02]  /*c130*/  VIADD R9, R9, 0x22860 ;  /* 0x0002286009097836 */ /* 0x000fe40000000000 */
[----:B------:R-:W-:Y:S02]  /*c140*/  IMAD.MOV.U32 R201, RZ, RZ, R173 ;  /* 0x000000ffffc97224 */ /* 0x000fe400078e00ad */
[----:B------:R-:W-:Y:S01]  /*c150*/  IMAD.MOV.U32 R200, RZ, RZ, R3 ;  /* 0x000000ffffc87224 */ /* 0x000fe200078e0003 */
[----:B0-----:R-:W-:-:S04]  /*c160*/  PRMT R9, R10, 0x654, R9 ;  /* 0x000006540a097816 */ /* 0x001fc80000000009 */
[----:B------:R1:W-:Y:S01]  /*c170*/  SYNCS.ARRIVE.TRANS64.RED.A1T0 RZ, [R9+URZ], RZ ;  /* 0x000000ff09ff79a7 */ /* 0x0003e2000810043f */
[----:B------:R-:W-:Y:S05]  /*c180*/  @P1 BRA `(.L_x_9798) ;  /* 0xffffffe0003c1947 */ /* 0x000fea000383ffff */
.L_x_9786:
[----:B------:R-:W3:Y:S01]  /*c190*/  LDL.LU R177, [R1+0x28] ;  /* 0x0000280001b17983 */ /* 0x000ee20000300800 */
[----:B------:R-:W-:Y:S05]  /*c1a0*/  WARPSYNC.ALL ;  /* 0x0000000000007948 */ /* 0x000fea0003800000 */
[----:B------:R-:W4:Y:S01]  /*c1b0*/  SHFL.BFLY PT, R5, R6, 0x2, 0x1f ;  /* 0x0c401f0006057f89 */ /* 0x000f2200000e0000 */
[----:B-1----:R-:W-:Y:S01]  /*c1c0*/  IMAD.MOV.U32 R9, RZ, RZ, RZ ;  /* 0x000000ffff097224 */ /* 0x002fe200078e00ff */
[----:B------:R-:W-:Y:S01]  /*c1d0*/  MOV R20, 0xff800000 ;  /* 0xff80000000147802 */ /* 0x000fe20000000f00 */
[----:B------:R-:W-:Y:S01]  /*c1e0*/  VIADD R206, R206, 0x1 ;  /* 0x00000001cece7836 */ /* 0x000fe20000000000 */
[----:B0-----:R-:W0:Y:S01]  /*c1f0*/  SHFL.BFLY PT, R8, R7, 0x2, 0x1f ;  /* 0x0c401f0007087f89 */ /* 0x001e2200000e0000 */
[----:B------:R-:W-:Y:S01]  /*c200*/  IMAD.MOV.U32 R21, RZ, RZ, -0x800000 ;  /* 0xff800000ff157424 */ /* 0x000fe200078e00ff */
[----:B------:R2:W-:Y:S08]  /*c210*/  BAR.ARV R11, 0x100 ;  /* 0x0004000b0000751d */ /* 0x0005f00000002000 */
[----:B------:R-:W-:Y:S06]  /*c220*/  BAR.ARV 0x8, 0x180 ;  /* 0x0206000000007b1d */ /* 0x000fec0000002000 */
[----:B------:R-:W-:Y:S01]  /*c230*/  ISETP.NE.AND P0, PT, R206, 0x2, PT ;  /* 0x00000002ce00780c */ /* 0x000fe20003f05270 */
[----:B----4-:R-:W-:Y:S01]  /*c240*/  FADD.FTZ R5, R5, R6 ;  /* 0x0000000605057221 */ /* 0x010fe20000010000 */
[----:B------:R-:W-:Y:S01]  /*c250*/  IMAD.MOV.U32 R6, RZ, RZ, RZ ;  /* 0x000000ffff067224 */ /* 0x000fe200078e00ff */
[----:B------:R-:W-:Y:S01]  /*c260*/  PLOP3.LUT P1, PT, PT, PT, PT, 0x8, 0x0 ;  /* 0x000000000000781c */ /* 0x000fe20003f2e170 */
[----:B0-----:R-:W-:-:S02]  /*c270*/  FADD.FTZ R10, R8, R7 ;  /* 0x00000007080a7221 */ /* 0x001fc40000010000 */
[----:B------:R-:W0:Y:S01]  /*c280*/  SHFL.BFLY PT, R4, R5, 0x1, 0x1f ;  /* 0x0c201f0005047f89 */ /* 0x000e2200000e0000 */
[----:B------:R-:W-:-:S03]  /*c290*/  SEL R206, R206, RZ, P0 ;  /* 0x000000ffcece7207 */ /* 0x000fc60000000000 */
[----:B------:R-:W1:Y:S01]  /*c2a0*/  SHFL.BFLY PT, R13, R10, 0x1, 0x1f ;  /* 0x0c201f000a0d7f89 */ /* 0x000e6200000e0000 */
[----:B0-----:R-:W-:Y:S01]  /*c2b0*/  FADD.FTZ R7, R5, R4 ;  /* 0x0000000405077221 */ /* 0x001fe20000010000 */
[----:B------:R-:W-:Y:S01]  /*c2c0*/  SEL R5, RZ, 0x1, P0 ;  /* 0x00000001ff057807 */ /* 0x000fe20000000000 */
[----:B-1----:R-:W-:-:S03]  /*c2d0*/  FADD.FTZ R8, R10, R13 ;  /* 0x0000000d0a087221 */ /* 0x002fc60000010000 */
[----:B------:R-:W-:Y:S02]  /*c2e0*/  FSETP.NE.FTZ.AND P2, PT, R7, RZ, PT ;  /* 0x000000ff0700720b */ /* 0x000fe40003f55000 */
[----:B------:R-:W-:Y:S02]  /*c2f0*/  LOP3.LUT R216, R216, R5, RZ, 0x3c, !PT ;  /* 0x00000005d8d87212 */ /* 0x000fe400078e3cff */
[----:B------:R-:W-:-:S09]  /*c300*/  FSETP.NE.FTZ.AND P3, PT, R8, RZ, PT ;  /* 0x000000ff0800720b */ /* 0x000fd20003f75000 */
[----:B------:R-:W0:Y:S08]  /*c310*/  @P2 MUFU.RCP R9, R7 ;  /* 0x0000000700092308 */ /* 0x000e300000001000 */
[----:B------:R-:W1:Y:S08]  /*c320*/  @P3 MUFU.LG2 R19, R8 ;  /* 0x0000000800133308 */ /* 0x000e700000000c00 */
[----:B------:R-:W-:Y:S01]  /*c330*/  @P3 MUFU.RCP R6, R8 ;  /* 0x0000000800063308 */ /* 0x000fe20000001000 */
[-C--:B0-----:R-:W-:Y:S01]  /*c340*/  FMUL.FTZ R4, R28, R9.reuse ;  /* 0x000000091c047220 */ /* 0x081fe20000410000 */
[-C--:B------:R-:W-:Y:S01]  /*c350*/  FMUL.FTZ R152, R32, R9.reuse ;  /* 0x0000000920987220 */ /* 0x080fe20000410000 */
[-C--:B------:R-:W-:Y:S01]  /*c360*/  FMUL.FTZ R5, R33, R9.reuse ;  /* 0x0000000921057220 */ /* 0x080fe20000410000 */
[C---:B------:R-:W-:Y:S01]  /*c370*/  @P2 FMUL.FTZ R33, R0.reuse, 0.69314718246459960938 ;  /* 0x3f31721800212820 */ /* 0x040fe20000410000 */
[----:B------:R-:W-:Y:S01]  /*c380*/  @P3 FMUL.FTZ R32, R0, 0.69314718246459960938 ;  /* 0x3f31721800203820 */ /* 0x000fe20000410000 */
[-C--:B------:R-:W-:Y:S01]  /*c390*/  FMUL.FTZ R166, R88, R9.reuse ;  /* 0x0000000958a67220 */ /* 0x080fe20000410000 */
[-C--:B------:R-:W-:Y:S01]  /*c3a0*/  FMUL.FTZ R167, R92, R9.reuse ;  /* 0x000000095ca77220 */ /* 0x080fe20000410000 */
[----:B------:R-:W0:Y:S01]  /*c3b0*/  @P2 MUFU.LG2 R28, R7 ;  /* 0x00000007001c2308 */ /* 0x000e220000000c00 */
[----:B-1----:R-:W-:Y:S01]  /*c3c0*/  @P3 FMUL.FTZ R19, R19, 0.69314718246459960938 ;  /* 0x3f31721813133820 */ /* 0x002fe20000410000 */
        /* <DEDUP_REMOVED lines=126> */
[----:B---3--:R-:W-:-:S05]  /*cbb0*/  VIADD R177, R177, 0x1 ;  /* 0x00000001b1b17836 */ /* 0x008fca0000000000 */
[----:B------:R0:W-:Y:S02]  /*cbc0*/  STL [R1+0x28], R177 ;  /* 0x000028b101007387 */ /* 0x0001e40000100800 */
.L_x_9743:
[----:B------:R-:W-:Y:S05]  /*cbd0*/  WARPSYNC.ALL ;  /* 0x0000000000007948 */ /* 0x000fea0003800000 */
[----:B------:R-:W1:Y:S01]  /*cbe0*/  S2R R3, SR_CgaCtaId ;  /* 0x0000000000037919 */ /* 0x000e620000008800 */
[----:B------:R-:W-:Y:S01]  /*cbf0*/  MOV R19, 0x400 ;  /* 0x0000040000137802 */ /* 0x000fe20000000f00 */
[----:B------:R-:W-:Y:S01]  /*cc00*/  BSSY B0, `(.L_x_9799) ;  /* 0x000031c000007945 */ /* 0x000fe20003800000 */
[----:B------:R-:W-:Y:S02]  /*cc10*/  BAR.SYNC.DEFER_BLOCKING 0x5, 0x180 ;  /* 0x0146000000007b1d */ /* 0x000fe40000010000 */
[----:B-1----:R-:W-:-:S05]  /*cc20*/  LEA R19, R3, R19, 0x18 ;  /* 0x0000001303137211 */ /* 0x002fca00078ec0ff */
[----:B------:R1:W2:Y:S01]  /*cc30*/  LDS.128 R32, [R19+0x228d0] ;  /* 0x0228d00013207984 */ /* 0x0002a20000000c00 */
[----:B------:R-:W-:Y:S06]  /*cc40*/  BAR.ARV 0x4, 0x180 ;  /* 0x0106000000007b1d */ /* 0x000fec0000002000 */
[----:B------:R-:W-:Y:S05]  /*cc50*/  @P1 BRA `(.L_x_9800) ;  /* 0x00000020002c1947 */ /* 0x000fea0003800000 */
[----:B------:R-:W3:Y:S01]  /*cc60*/  LDL R3, [R1+0x54] ;  /* 0x0000540001037983 */ /* 0x000ee20000100800 */
[----:B------:R-:W4:Y:S01]  /*cc70*/  S2R R6, SR_SWINHI ;  /* 0x0000000000067919 */ /* 0x000f220000002f00 */
[----:B------:R-:W-:Y:S05]  /*cc80*/  WARPSYNC.ALL ;  /* 0x0000000000007948 */ /* 0x000fea0003800000 */
[----:B------:R-:W3:Y:S01]  /*cc90*/  LDL.LU R179, [R1+0x1c] ;  /* 0x00001c0001b37983 */ /* 0x000ee20000300800 */
[----:B------:R-:W-:Y:S01]  /*cca0*/  F2FP.F16.F32.PACK_AB R24, R25, R24 ;  /* 0x000000181918723e */ /* 0x000fe200000000ff */
[----:B------:R-:W-:Y:S01]  /*ccb0*/  ULDC.64 UR4, c[0x0][0xc00] ;  /* 0x0003000000047ab9 */ /* 0x000fe20000000a00 */
[----:B------:R-:W-:Y:S01]  /*ccc0*/  F2FP.F16.F32.PACK_AB R7, R39, R7 ;  /* 0x000000072707723e */ /* 0x000fe200000000ff */
[----:B------:R-:W3:Y:S01]  /*ccd0*/  LDL.LU R178, [R1+0x20] ;  /* 0x0000200001b27983 */ /* 0x000ee20000300800 */
[----:B------:R-:W-:Y:S01]  /*cce0*/  F2FP.F16.F32.PACK_AB R9, R43, R9 ;  /* 0x000000092b09723e */ /* 0x000fe200000000ff */
[----:B--2---:R-:W2:Y:S01]  /*ccf0*/  LDC R32, c[0x0][0xbe8] ;  /* 0x0002fa00ff207b82 */ /* 0x004ea20000000800 */
[----:B------:R-:W-:-:S02]  /*cd00*/  MOV R94, R19 ;  /* 0x00000013005e7202 */ /* 0x000fc40000000f00 */
[----:B----4-:R-:W-:Y:S01]  /*cd10*/  MOV R95, R6 ;  /* 0x00000006005f7202 */ /* 0x010fe20000000f00 */
[----:B0-----:R-:W4:Y:S01]  /*cd20*/  LDL R177, [R1+0x50] ;  /* 0x0000500001b17983 */ /* 0x001f220000100800 */
[----:B------:R-:W-:Y:S02]  /*cd30*/  F2FP.F16.F32.PACK_AB R25, R40, R12 ;  /* 0x0000000c2819723e */ /* 0x000fe400000000ff */
[----:B------:R-:W-:Y:S01]  /*cd40*/  F2FP.F16.F32.PACK_AB R6, R37, R153 ;  /* 0x000000992506723e */ /* 0x000fe200000000ff */
[----:B------:R-:W4:Y:S01]  /*cd50*/  LDL R173, [R1+0x2c] ;  /* 0x00002c0001ad7983 */ /* 0x000f220000100800 */
        /* <DEDUP_REMOVED lines=21> */
[C---:B------:R-:W-:Y:S02]  /*ceb0*/  LOP3.LUT R27, R116.reuse, 0x380, RZ, 0xc0, !PT ;  /* 0x00000380741b7812 */ /* 0x040fe400078ec0ff */
[C---:B------:R-:W-:Y:S02]  /*cec0*/  IADD3 R3, P2, R116.reuse, 0x40, RZ ;  /* 0x0000004074037810 */ /* 0x040fe40007f5e0ff */
[----:B------:R-:W-:Y:S02]  /*ced0*/  IADD3 R115, P3, R116, 0x60, RZ ;  /* 0x0000006074737810 */ /* 0x000fe40007f7e0ff */
[----:B------:R-:W-:Y:S02]  /*cee0*/  SHF.R.U64 R27, R27, 0x3, RZ ;  /* 0x000000031b1b7819 */ /* 0x000fe400000012ff */
[----:B-----5:R-:W-:Y:S02]  /*cef0*/  LOP3.LUT R28, R3, 0x380, RZ, 0xc0, !PT ;  /* 0x00000380031c7812 */ /* 0x020fe400078ec0ff */
[----:B------:R-:W-:-:S02]  /*cf00*/  LOP3.LUT R114, R115, 0x380, RZ, 0xc0, !PT ;  /* 0x0000038073727812 */ /* 0x000fc400078ec0ff */
[----:B------:R-:W-:Y:S01]  /*cf10*/  LOP3.LUT R26, R27, R116, RZ, 0x3c, !PT ;  /* 0x000000741b1a7212 */ /* 0x000fe200078e3cff */
[--C-:B------:R-:W-:Y:S01]  /*cf20*/  IMAD.MOV.U32 R27, RZ, RZ, R117.reuse ;  /* 0x000000ffff1b7224 */ /* 0x100fe200078e0075 */
[----:B------:R-:W-:Y:S02]  /*cf30*/  SHF.R.U64 R28, R28, 0x3, RZ ;  /* 0x000000031c1c7819 */ /* 0x000fe400000012ff */
[----:B------:R-:W-:Y:S02]  /*cf40*/  SHF.R.U64 R114, R114, 0x3, RZ ;  /* 0x0000000372727819 */ /* 0x000fe400000012ff */
[----:B------:R-:W-:Y:S02]  /*cf50*/  LOP3.LUT R28, R28, R3, RZ, 0x3c, !PT ;  /* 0x000000031c1c7212 */ /* 0x000fe400078e3cff */
[----:B------:R-:W-:Y:S01]  /*cf60*/  LOP3.LUT R114, R114, R115, RZ, 0x3c, !PT ;  /* 0x0000007372727212 */ /* 0x000fe200078e3cff */
[----:B------:R-:W-:Y:S01]  /*cf70*/  IMAD.X R115, RZ, RZ, R117, P3 ;  /* 0x000000ffff737224 */ /* 0x000fe200018e0675 */
[----:B------:R-:W-:-:S02]  /*cf80*/  MOV R3, R26 ;  /* 0x0000001a00037202 */ /* 0x000fc40000000f00 */
[----:B------:R-:W-:Y:S01]  /*cf90*/  F2FP.F16.F32.PACK_AB R26, R29, R4 ;  /* 0x000000041d1a723e */ /* 0x000fe200000000ff */
[----:B------:R-:W-:Y:S01]  /*cfa0*/  IMAD.X R29, RZ, RZ, R117, P2 ;  /* 0x000000ffff1d7224 */ /* 0x000fe200010e0675 */
[C---:B------:R-:W-:Y:S02]  /*cfb0*/  IADD3 R121, P3, R116.reuse, 0x8020, RZ ;  /* 0x0000802074797810 */ /* 0x040fe40007f7e0ff */
[C---:B------:R-:W-:Y:S02]  /*cfc0*/  IADD3 R31, P1, R116.reuse, 0x20, RZ ;  /* 0x00000020741f7810 */ /* 0x040fe40007f3e0ff */
[----:B------:R-:W-:Y:S02]  /*cfd0*/  IADD3 R119, P2, R116, 0x8000, RZ ;  /* 0x0000800074777810 */ /* 0x000fe40007f5e0ff */
[----:B------:R-:W-:Y:S02]  /*cfe0*/  LOP3.LUT R120, R121, 0x380, RZ, 0xc0, !PT ;  /* 0x0000038079787812 */ /* 0x000fe400078ec0ff */
[----:B------:R-:W-:-:S02]  /*cff0*/  LOP3.LUT R30, R31, 0x380, RZ, 0xc0, !PT ;  /* 0x000003801f1e7812 */ /* 0x000fc400078ec0ff */
[----:B------:R-:W-:Y:S02]  /*d000*/  LOP3.LUT R118, R119, 0x380, RZ, 0xc0, !PT ;  /* 0x0000038077767812 */ /* 0x000fe400078ec0ff */
[----:B------:R-:W-:Y:S02]  /*d010*/  IADD3 R103, P4, R116, 0x4000, RZ ;  /* 0x0000400074677810 */ /* 0x000fe40007f9e0ff */
[----:B------:R-:W-:Y:S02]  /*d020*/  F2FP.F16.F32.PACK_AB R27, R14, R10 ;  /* 0x0000000a0e1b723e */ /* 0x000fe400000000ff */
[----:B------:R-:W-:Y:S02]  /*d030*/  SHF.R.U64 R120, R120, 0x3, RZ ;  /* 0x0000000378787819 */ /* 0x000fe400000012ff */
[----:B------:R-:W-:Y:S02]  /*d040*/  SHF.R.U64 R30, R30, 0x3, RZ ;  /* 0x000000031e1e7819 */ /* 0x000fe400000012ff */
[----:B------:R-:W-:Y:S01]  /*d050*/  SHF.R.U64 R118, R118, 0x3, RZ ;  /* 0x0000000376767819 */ /* 0x000fe200000012ff */
[----:B------:R0:W-:Y:S01]  /*d060*/  STSM.16.M88.4 [R3], R24 ;  /* 0x0000001803007844 */ /* 0x0001e20000000200 */
[----:B------:R-:W-:-:S02]  /*d070*/  LOP3.LUT R102, R103, 0x380, RZ, 0xc0, !PT ;  /* 0x0000038067667812 */ /* 0x000fc400078ec0ff */
[----:B------:R-:W-:Y:S01]  /*d080*/  LOP3.LUT R120, R120, R121, RZ, 0x3c, !PT ;  /* 0x0000007978787212 */ /* 0x000fe200078e3cff */
[--C-:B------:R-:W-:Y:S01]  /*d090*/  IMAD.X R121, RZ, RZ, R117.reuse, P3 ;  /* 0x000000ffff797224 */ /* 0x100fe200018e0675 */
[----:B------:R-:W-:Y:S01]  /*d0a0*/  LOP3.LUT R30, R30, R31, RZ, 0x3c, !PT ;  /* 0x0000001f1e1e7212 */ /* 0x000fe200078e3cff */
[--C-:B------:R-:W-:Y:S01]  /*d0b0*/  IMAD.X R31, RZ, RZ, R117.reuse, P1 ;  /* 0x000000ffff1f7224 */ /* 0x100fe200008e0675 */
[----:B------:R-:W-:Y:S02]  /*d0c0*/  IADD3 R113, P5, R116, 0x4020, RZ ;  /* 0x0000402074717810 */ /* 0x000fe40007fbe0ff */
[----:B------:R-:W-:Y:S01]  /*d0d0*/  LOP3.LUT R118, R118, R119, RZ, 0x3c, !PT ;  /* 0x0000007776767212 */ /* 0x000fe200078e3cff */
[----:B------:R-:W-:Y:S01]  /*d0e0*/  IMAD.X R119, RZ, RZ, R117, P2 ;  /* 0x000000ffff777224 */ /* 0x000fe200010e0675 */
[C---:B------:R-:W-:Y:S02]  /*d0f0*/  IADD3 R111, P0, R116.reuse, 0x4040, RZ ;  /* 0x00004040746f7810 */ /* 0x040fe40007f1e0ff */
[----:B------:R-:W-:-:S02]  /*d100*/  IADD3 R107, P1, R116, 0x4060, RZ ;  /* 0x00004060746b7810 */ /* 0x000fc40007f3e0ff */
[C---:B0-----:R-:W-:Y:S02]  /*d110*/  IADD3 R27, P3, R116.reuse, 0xc060, RZ ;  /* 0x0000c060741b7810 */ /* 0x041fe40007f7e0ff */
[----:B------:R-:W-:Y:S02]  /*d120*/  IADD3 R25, P2, R116, 0xc040, RZ ;  /* 0x0000c04074197810 */ /* 0x000fe40007f5e0ff */
[----:B------:R-:W-:Y:S02]  /*d130*/  SHF.R.U64 R102, R102, 0x3, RZ ;  /* 0x0000000366667819 */ /* 0x000fe400000012ff */
[----:B------:R-:W-:Y:S02]  /*d140*/  LOP3.LUT R112, R113, 0x380, RZ, 0xc0, !PT ;  /* 0x0000038071707812 */ /* 0x000fe400078ec0ff */
[----:B------:R-:W-:Y:S02]  /*d150*/  LOP3.LUT R110, R111, 0x380, RZ, 0xc0, !PT ;  /* 0x000003806f6e7812 */ /* 0x000fe400078ec0ff */
[----:B------:R-:W-:-:S02]  /*d160*/  LOP3.LUT R26, R27, 0x380, RZ, 0xc0, !PT ;  /* 0x000003801b1a7812 */ /* 0x000fc400078ec0ff */
[----:B------:R-:W-:Y:S02]  /*d170*/  LOP3.LUT R106, R107, 0x380, RZ, 0xc0, !PT ;  /* 0x000003806b6a7812 */ /* 0x000fe400078ec0ff */
[----:B------:R-:W-:Y:S02]  /*d180*/  LOP3.LUT R24, R25, 0x380, RZ, 0xc0, !PT ;  /* 0x0000038019187812 */ /* 0x000fe400078ec0ff */
[----:B------:R-:W-:Y:S01]  /*d190*/  LOP3.LUT R102, R102, R103, RZ, 0x3c, !PT ;  /* 0x0000006766667212 */ /* 0x000fe200078e3cff */
[----:B------:R-:W-:Y:S01]  /*d1a0*/  IMAD.X R103, RZ, RZ, R117, P4 ;  /* 0x000000ffff677224 */ /* 0x000fe200020e0675 */
[----:B------:R-:W-:Y:S02]  /*d1b0*/  SHF.R.U64 R112, R112, 0x3, RZ ;  /* 0x0000000370707819 */ /* 0x000fe400000012ff */
[----:B------:R-:W-:Y:S02]  /*d1c0*/  SHF.R.U64 R110, R110, 0x3, RZ ;  /* 0x000000036e6e7819 */ /* 0x000fe400000012ff */
[----:B------:R-:W-:-:S02]  /*d1d0*/  IADD3 R123, P4, R116, 0x8040, RZ ;  /* 0x00008040747b7810 */ /* 0x000fc40007f9e0ff */
[----:B------:R-:W-:Y:S02]  /*d1e0*/  SHF.R.U64 R26, R26, 0x3, RZ ;  /* 0x000000031a1a7819 */ /* 0x000fe400000012ff */
[----:B------:R-:W-:Y:S02]  /*d1f0*/  SHF.R.U64 R106, R106, 0x3, RZ ;  /* 0x000000036a6a7819 */ /* 0x000fe400000012ff */
[----:B------:R-:W-:Y:S02]  /*d200*/  SHF.R.U64 R24, R24, 0x3, RZ ;  /* 0x0000000318187819 */ /* 0x000fe400000012ff */
[----:B------:R-:W-:Y:S01]  /*d210*/  LOP3.LUT R112, R112, R113, RZ, 0x3c, !PT ;  /* 0x0000007170707212 */ /* 0x000fe200078e3cff */
[----:B------:R-:W-:Y:S01]  /*d220*/  IMAD.X R113, RZ, RZ, R117, P5 ;  /* 0x000000ffff717224 */ /* 0x000fe200028e0675 */
[----:B------:R-:W-:Y:S02]  /*d230*/  LOP3.LUT R110, R110, R111, RZ, 0x3c, !PT ;  /* 0x0000006f6e6e7212 */ /* 0x000fe400078e3cff */
[----:B------:R-:W-:-:S02]  /*d240*/  LOP3.LUT R122, R123, 0x380, RZ, 0xc0, !PT ;  /* 0x000003807b7a7812 */ /* 0x000fc400078ec0ff */
[----:B------:R-:W-:Y:S01]  /*d250*/  LOP3.LUT R26, R26, R27, RZ, 0x3c, !PT ;  /* 0x0000001b1a1a7212 */ /* 0x000fe200078e3cff */
[--C-:B------:R-:W-:Y:S01]  /*d260*/  IMAD.X R27, RZ, RZ, R117.reuse, P3 ;  /* 0x000000ffff1b7224 */ /* 0x100fe200018e0675 */
[----:B------:R-:W-:Y:S01]  /*d270*/  LOP3.LUT R106, R106, R107, RZ, 0x3c, !PT ;  /* 0x0000006b6a6a7212 */ /* 0x000fe200078e3cff */
[----:B------:R-:W-:Y:S01]  /*d280*/  IMAD.X R107, RZ, RZ, R117, P1 ;  /* 0x000000ffff6b7224 */ /* 0x000fe200008e0675 */
[----:B------:R-:W-:Y:S02]  /*d290*/  IADD3 R125, P5, R116, 0x8060, RZ ;  /* 0x00008060747d7810 */ /* 0x000fe40007fbe0ff */
[----:B------:R-:W-:Y:S02]  /*d2a0*/  IADD3.X R111, RZ, R117, RZ, P0, !PT ;  /* 0x00000075ff6f7210 */ /* 0x000fe400007fe4ff */
[----:B------:R-:W-:Y:S02]  /*d2b0*/  LOP3.LUT R24, R24, R25, RZ, 0x3c, !PT ;  /* 0x0000001918187212 */ /* 0x000fe400078e3cff */
[----:B------:R-:W-:-:S02]  /*d2c0*/  F2FP.F16.F32.PACK_AB R4, R5, R152 ;  /* 0x000000980504723e */ /* 0x000fc400000000ff */
[----:B------:R-:W-:Y:S02]  /*d2d0*/  IADD3 R127, P0, R116, 0xc000, RZ ;  /* 0x0000c000747f7810 */ /* 0x000fe40007f1e0ff */
[----:B------:R-:W-:Y:S02]  /*d2e0*/  MOV R30, R30 ;  /* 0x0000001e001e7202 */ /* 0x000fe40000000f00 */
[----:B------:R-:W-:Y:S02]  /*d2f0*/  IADD3.X R25, RZ, R117, RZ, P2, !PT ;  /* 0x00000075ff197210 */ /* 0x000fe400017fe4ff */
[----:B------:R-:W-:Y:S02]  /*d300*/  F2FP.F16.F32.PACK_AB R5, R8, R0 ;  /* 0x000000000805723e */ /* 0x000fe400000000ff */
[----:B------:R-:W-:Y:S02]  /*d310*/  IADD3 R129, P1, R116, 0xc020, RZ ;  /* 0x0000c02074817810 */ /* 0x000fe40007f3e0ff */
[----:B------:R-:W-:-:S02]  /*d320*/  SHF.R.U64 R122, R122, 0x3, RZ ;  /* 0x000000037a7a7819 */ /* 0x000fc400000012ff */
[----:B------:R-:W-:Y:S02]  /*d330*/  MOV R28, R28 ;  /* 0x0000001c001c7202 */ /* 0x000fe40000000f00 */
[----:B------:R-:W-:Y:S02]  /*d340*/  F2FP.F16.F32.PACK_AB R8, R41, R154 ;  /* 0x0000009a2908723e */ /* 0x000fe400000000ff */
[----:B------:R-:W-:Y:S02]  /*d350*/  F2FP.F16.F32.PACK_AB R10, R45, R155 ;  /* 0x0000009b2d0a723e */ /* 0x000fe400000000ff */
[----:B------:R-:W-:Y:S01]  /*d360*/  LOP3.LUT R124, R125, 0x380, RZ, 0xc0, !PT ;  /* 0x000003807d7c7812 */ /* 0x000fe200078ec0ff */
[----:B------:R0:W-:Y:S01]  /*d370*/  STSM.16.M88.4 [R30], R4 ;  /* 0x000000041e007844 */ /* 0x0001e20000000200 */
[----:B------:R-:W-:Y:S02]  /*d380*/  LOP3.LUT R126, R127, 0x380, RZ, 0xc0, !PT ;  /* 0x000003807f7e7812 */ /* 0x000fe400078ec0ff */
[----:B------:R-:W-:-:S02]  /*d390*/  MOV R114, R114 ;  /* 0x0000007200727202 */ /* 0x000fc40000000f00 */
[----:B------:R-:W-:Y:S02]  /*d3a0*/  MOV R0, R24 ;  /* 0x0000001800007202 */ /* 0x000fe40000000f00 */
[----:B------:R-:W-:Y:S02]  /*d3b0*/  MOV R3, R26 ;  /* 0x0000001a00037202 */ /* 0x000fe40000000f00 */
[----:B------:R-:W-:Y:S02]  /*d3c0*/  F2FP.F16.F32.PACK_AB R14, R53, R157 ;  /* 0x0000009d350e723e */ /* 0x000fe400000000ff */
[----:B------:R-:W-:Y:S02]  /*d3d0*/  LOP3.LUT R128, R129, 0x380, RZ, 0xc0, !PT ;  /* 0x0000038081807812 */ /* 0x000fe400078ec0ff */
[----:B------:R-:W-:Y:S02]  /*d3e0*/  MOV R102, R102 ;  /* 0x0000006600667202 */ /* 0x000fe40000000f00 */
[----:B------:R-:W-:-:S02]  /*d3f0*/  F2FP.F16.F32.PACK_AB R24, R57, R158 ;  /* 0x0000009e3918723e */ /* 0x000fc400000000ff */
[----:B------:R-:W-:Y:S02]  /*d400*/  F2FP.F16.F32.PACK_AB R25, R59, R58 ;  /* 0x0000003a3b19723e */ /* 0x000fe400000000ff */
[----:B------:R-:W-:Y:S02]  /*d410*/  F2FP.F16.F32.PACK_AB R26, R61, R159 ;  /* 0x0000009f3d1a723e */ /* 0x000fe400000000ff */
[----:B------:R-:W-:Y:S01]  /*d420*/  F2FP.F16.F32.PACK_AB R27, R63, R62 ;  /* 0x0000003e3f1b723e */ /* 0x000fe200000000ff */
[----:B------:R3:W-:Y:S01]  /*d430*/  STSM.16.M88.4 [R28], R8 ;  /* 0x000000081c007844 */ /* 0x0007e20000000200 */
[----:B------:R-:W-:Y:S01]  /*d440*/  LOP3.LUT R122, R122, R123, RZ, 0x3c, !PT ;  /* 0x0000007b7a7a7212 */ /* 0x000fe200078e3cff */
[----:B------:R-:W-:Y:S01]  /*d450*/  IMAD.X R123, RZ, RZ, R117, P4 ;  /* 0x000000ffff7b7224 */ /* 0x000fe200020e0675 */
[----:B------:R-:W-:Y:S02]  /*d460*/  MOV R112, R112 ;  /* 0x0000007000707202 */ /* 0x000fe40000000f00 */
[----:B0-----:R-:W-:-:S02]  /*d470*/  F2FP.F16.F32.PACK_AB R4, R65, R160 ;  /* 0x000000a04104723e */ /* 0x001fc400000000ff */
[----:B------:R-:W-:Y:S02]  /*d480*/  F2FP.F16.F32.PACK_AB R5, R67, R66 ;  /* 0x000000424305723e */ /* 0x000fe400000000ff */
[----:B------:R-:W-:Y:S02]  /*d490*/  F2FP.F16.F32.PACK_AB R6, R69, R161 ;  /* 0x000000a14506723e */ /* 0x000fe400000000ff */
[----:B------:R-:W-:Y:S02]  /*d4a0*/  F2FP.F16.F32.PACK_AB R7, R71, R70 ;  /* 0x000000464707723e */ /* 0x000fe400000000ff */
[----:B------:R-:W-:Y:S01]  /*d4b0*/  SHF.R.U64 R124, R124, 0x3, RZ ;  /* 0x000000037c7c7819 */ /* 0x000fe200000012ff */
[----:B------:R-:W-:Y:S01]  /*d4c0*/  STSM.16.M88.4 [R114], R12 ;  /* 0x0000000c72007844 */ /* 0x000fe20000000200 */
[----:B------:R-:W-:Y:S02]  /*d4d0*/  SHF.R.U64 R126, R126, 0x3, RZ ;  /* 0x000000037e7e7819 */ /* 0x000fe400000012ff */
[----:B------:R-:W-:-:S02]  /*d4e0*/  MOV R110, R110 ;  /* 0x0000006e006e7202 */ /* 0x000fc40000000f00 */
[----:B---3--:R-:W-:Y:S02]  /*d4f0*/  F2FP.F16.F32.PACK_AB R8, R73, R162 ;  /* 0x000000a24908723e */ /* 0x008fe400000000ff */
        /* <DEDUP_REMOVED lines=9> */
[----:B------:R-:W-:Y:S01]  /*d590*/  F2FP.F16.F32.PACK_AB R31, R87, R86 ;  /* 0x00000056571f723e */ /* 0x000fe200000000ff */
[----:B------:R0:W-:Y:S01]  /*d5a0*/  STSM.16.M88.4 [R112], R4 ;  /* 0x0000000470007844 */ /* 0x0001e20000000200 */
[----:B------:R-:W-:Y:S02]  /*d5b0*/  MOV R118, R118 ;  /* 0x0000007600767202 */ /* 0x000fe40000000f00 */
[----:B------:R-:W-:-:S02]  /*d5c0*/  F2FP.F16.F32.PACK_AB R41, R91, R90 ;  /* 0x0000005a5b29723e */ /* 0x000fc400000000ff */
[----:B------:R-:W-:Y:S01]  /*d5d0*/  LOP3.LUT R124, R124, R125, RZ, 0x3c, !PT ;  /* 0x0000007d7c7c7212 */ /* 0x000fe200078e3cff */
[--C-:B------:R-:W-:Y:S01]  /*d5e0*/  IMAD.X R125, RZ, RZ, R117.reuse, P5 ;  /* 0x000000ffff7d7224 */ /* 0x100fe200028e0675 */
[----:B------:R-:W-:Y:S01]  /*d5f0*/  MOV R120, R120 ;  /* 0x0000007800787202 */ /* 0x000fe20000000f00 */
[----:B------:R3:W-:Y:S01]  /*d600*/  STSM.16.M88.4 [R110], R8 ;  /* 0x000000086e007844 */ /* 0x0007e20000000200 */
[----:B------:R-:W-:Y:S01]  /*d610*/  LOP3.LUT R126, R126, R127, RZ, 0x3c, !PT ;  /* 0x0000007f7e7e7212 */ /* 0x000fe200078e3cff */
[--C-:B------:R-:W-:Y:S01]  /*d620*/  IMAD.X R127, RZ, RZ, R117.reuse, P0 ;  /* 0x000000ffff7f7224 */ /* 0x100fe200000e0675 */
[----:B------:R-:W-:Y:S01]  /*d630*/  MOV R122, R122 ;  /* 0x0000007a007a7202 */ /* 0x000fe20000000f00 */
[----:B------:R-:W-:Y:S01]  /*d640*/  STSM.16.M88.4 [R106], R28 ;  /* 0x0000001c6a007844 */ /* 0x000fe20000000200 */
[----:B------:R-:W-:Y:S01]  /*d650*/  LOP3.LUT R128, R128, R129, RZ, 0x3c, !PT ;  /* 0x0000008180807212 */ /* 0x000fe200078e3cff */
[----:B------:R-:W-:Y:S01]  /*d660*/  IMAD.X R129, RZ, RZ, R117, P1 ;  /* 0x000000ffff817224 */ /* 0x000fe200008e0675 */
[----:B0-----:R-:W-:-:S02]  /*d670*/  F2FP.F16.F32.PACK_AB R4, R105, R170 ;  /* 0x000000aa6904723e */ /* 0x001fc400000000ff */
[----:B------:R-:W-:Y:S02]  /*d680*/  F2FP.F16.F32.PACK_AB R5, R50, R48 ;  /* 0x000000303205723e */ /* 0x000fe400000000ff */
[----:B------:R-:W-:Y:S02]  /*d690*/  F2FP.F16.F32.PACK_AB R6, R109, R108 ;  /* 0x0000006c6d06723e */ /* 0x000fe400000000ff */
[----:B------:R-:W-:Y:S01]  /*d6a0*/  F2FP.F16.F32.PACK_AB R7, R54, R52 ;  /* 0x000000343607723e */ /* 0x000fe200000000ff */
[----:B------:R-:W-:Y:S01]  /*d6b0*/  STSM.16.M88.4 [R118], R40 ;  /* 0x0000002876007844 */ /* 0x000fe20000000200 */
[----:B------:R-:W-:Y:S02]  /*d6c0*/  MOV R124, R124 ;  /* 0x0000007c007c7202 */ /* 0x000fe40000000f00 */
[----:B---3--:R-:W-:Y:S01]  /*d6d0*/  F2FP.F16.F32.PACK_AB R8, R88, R171 ;  /* 0x000000ab5808723e */ /* 0x008fe200000000ff */
[----:B------:R-:W-:Y:S01]  /*d6e0*/  STSM.16.M88.4 [R120], R36 ;  /* 0x0000002478007844 */ /* 0x000fe20000000200 */
[----:B------:R-:W-:-:S02]  /*d6f0*/  F2FP.F16.F32.PACK_AB R9, R60, R56 ;  /* 0x000000383c09723e */ /* 0x000fc400000000ff */
[----:B------:R-:W-:Y:S01]  /*d700*/  F2FP.F16.F32.PACK_AB R10, R92, R172 ;  /* 0x000000ac5c0a723e */ /* 0x000fe200000000ff */
[----:B------:R0:W-:Y:S01]  /*d710*/  STSM.16.M88.4 [R122], R4 ;  /* 0x000000047a007844 */ /* 0x0001e20000000200 */
[----:B------:R-:W-:Y:S02]  /*d720*/  F2FP.F16.F32.PACK_AB R11, R68, R64 ;  /* 0x00000040440b723e */ /* 0x000fe400000000ff */
[----:B------:R-:W-:Y:S02]  /*d730*/  MOV R126, R126 ;  /* 0x0000007e007e7202 */ /* 0x000fe40000000f00 */
[----:B------:R-:W-:Y:S02]  /*d740*/  F2FP.F16.F32.PACK_AB R12, R96, R174 ;  /* 0x000000ae600c723e */ /* 0x000fe400000000ff */
[----:B------:R-:W-:Y:S02]  /*d750*/  F2FP.F16.F32.PACK_AB R13, R76, R72 ;  /* 0x000000484c0d723e */ /* 0x000fe400000000ff */
[----:B------:R-:W-:-:S02]  /*d760*/  F2FP.F16.F32.PACK_AB R14, R100, R175 ;  /* 0x000000af640e723e */ /* 0x000fc400000000ff */
[----:B------:R-:W-:Y:S02]  /*d770*/  F2FP.F16.F32.PACK_AB R15, R84, R80 ;  /* 0x00000050540f723e */ /* 0x000fe400000000ff */
[----:B------:R-:W-:Y:S02]  /*d780*/  ISETP.NE.U32.AND P0, PT, RZ, UR4, PT ;  /* 0x00000004ff007c0c */ /* 0x000fe4000bf05070 */
[----:B------:R-:W-:Y:S02]  /*d790*/  MOV R128, R128 ;  /* 0x0000008000807202 */ /* 0x000fe40000000f00 */
[----:B0-----:R-:W-:Y:S02]  /*d7a0*/  IADD3 R6, P1, R179, UR4, RZ ;  /* 0x00000004b3067c10 */ /* 0x001fe4000ff3e0ff */
[----:B------:R-:W-:Y:S02]  /*d7b0*/  F2FP.F16.F32.PACK_AB R24, R104, R176 ;  /* 0x000000b06818723e */ /* 0x000fe400000000ff */
[----:B------:R-:W-:-:S02]  /*d7c0*/  F2FP.F16.F32.PACK_AB R25, R131, R130 ;  /* 0x000000828319723e */ /* 0x000fc400000000ff */
[----:B------:R-:W-:Y:S02]  /*d7d0*/  F2FP.F16.F32.PACK_AB R26, R133, R132 ;  /* 0x00000084851a723e */ /* 0x000fe400000000ff */
[----:B------:R-:W-:Y:S01]  /*d7e0*/  F2FP.F16.F32.PACK_AB R27, R135, R134 ;  /* 0x00000086871b723e */ /* 0x000fe200000000ff */
[----:B------:R0:W-:Y:S01]  /*d7f0*/  STSM.16.M88.4 [R124], R8 ;  /* 0x000000087c007844 */ /* 0x0001e20000000200 */
[----:B------:R-:W-:Y:S02]  /*d800*/  ISETP.NE.AND.EX P0, PT, RZ, UR5, PT, P0 ;  /* 0x00000005ff007c0c */ /* 0x000fe4000bf05300 */
[----:B------:R-:W-:Y:S01]  /*d810*/  IADD3.X R7, R178, UR5, RZ, P1, !PT ;  /* 0x00000005b2077c10 */ /* 0x000fe20008ffe4ff */
[----:B------:R-:W-:Y:S01]  /*d820*/  STSM.16.M88.4 [R126], R12 ;  /* 0x0000000c7e007844 */ /* 0x000fe20000000200 */
[----:B------:R-:W-:Y:S02]  /*d830*/  ULDC.64 UR4, c[0x0][0xc08] ;  /* 0x0003020000047ab9 */ /* 0x000fe40000000a00 */
[----:B------:R-:W-:Y:S01]  /*d840*/  ISETP.NE.U32.AND P2, PT, RZ, UR4, PT ;  /* 0x00000004ff007c0c */ /* 0x000fe2000bf45070 */
[----:B------:R4:W-:Y:S04]  /*d850*/  STSM.16.M88.4 [R128], R24 ;  /* 0x0000001880007844 */ /* 0x0009e80000000200 */
[----:B------:R3:W-:Y:S01]  /*d860*/  STSM.16.M88.4 [R0], R136 ;  /* 0x0000008800007844 */ /* 0x0007e20000000200 */
[----:B------:R-:W-:-:S03]  /*d870*/  ISETP.NE.AND.EX P2, PT, RZ, UR5, PT, P2 ;  /* 0x00000005ff007c0c */ /* 0x000fc6000bf45320 */
[----:B------:R3:W-:Y:S01]  /*d880*/  STSM.16.M88.4 [R3], R144 ;  /* 0x0000009003007844 */ /* 0x0007e20000000200 */
[----:B------:R-:W-:Y:S01]  /*d890*/  IMAD.MOV.U32 R80, RZ, RZ, RZ ;  /* 0x000000ffff507224 */ /* 0x000fe200078e00ff */
[----:B------:R-:W-:Y:S08]  /*d8a0*/  BAR.SYNC.DEFER_BLOCKING 0x1, 0x100 ;  /* 0x0044000000007b1d */ /* 0x000ff00000010000 */
[----:B------:R-:W-:Y:S01]  /*d8b0*/  @P2 IADD3 R4, P3, R179, UR4, RZ ;  /* 0x00000004b3042c10 */ /* 0x000fe2000ff7e0ff */
[----:B------:R-:W-:-:S02]  /*d8c0*/  ULDC UR4, c[0x0][0xa88] ;  /* 0x0002a20000047ab9 */ /* 0x000fc40000000800 */
[----:B0-----:R-:W-:Y:S01]  /*d8d0*/  IMAD.U32 R11, RZ, RZ, UR4 ;  /* 0x00000004ff0b7e24 */ /* 0x001fe2000f8e00ff */
[----:B------:R-:W-:Y:S01]  /*d8e0*/  @P2 IADD3.X R5, R178, UR5, RZ, P3, !PT ;  /* 0x00000005b2052c10 */ /* 0x000fe20009ffe4ff */
[----:B------:R3:W5:Y:S04]  /*d8f0*/  @P0 LDG.E R80, desc[UR40][R6.64] ;  /* 0x0000002806500981 */ /* 0x000768000c1e1900 */
[----:B------:R3:W5:Y:S01]  /*d900*/  @P2 LDG.E R11, desc[UR40][R4.64] ;  /* 0x00000028040b2981 */ /* 0x000762000c1e1900 */
[----:B--2---:R-:W-:-:S13]  /*d910*/  ISETP.NE.AND P1, PT, R32, 0x1, PT ;  /* 0x000000012000780c */ /* 0x004fda0003f25270 */
[----:B------:R-:W0:Y:S08]  /*d920*/  @P1 LDC R8, c[0x0][0xbec] ;  /* 0x0002fb00ff081b82 */ /* 0x000e300000000800 */
[----:B------:R-:W2:Y:S01]  /*d930*/  @P1 LDC R9, c[0x0][0xbf0] ;  /* 0x0002fc00ff091b82 */ /* 0x000ea20000000800 */
[----:B----4-:R-:W-:Y:S01]  /*d940*/  IMAD R25, R173, 0x80, R177 ;  /* 0x00000080ad197824 */ /* 0x010fe200078e02b1 */
[----:B---3--:R-:W-:Y:S06]  /*d950*/  @P2 BRA `(.L_x_9801) ;  /* 0x0000000000102947 */ /* 0x008fec0003800000 */
[----:B------:R-:W-:Y:S05]  /*d960*/  @!P0 BRA `(.L_x_9801) ;  /* 0x00000000000c8947 */ /* 0x000fea0003800000 */
[----:B------:R-:W3:Y:S04]  /*d970*/  LDG.E R0, desc[UR40][R6.64] ;  /* 0x0000002806007981 */ /* 0x000ee8000c1e1900 */
[----:B-----5:R-:W3:Y:S02]  /*d980*/  LDG.E R11, desc[UR40][R6.64+0x4] ;  /* 0x00000428060b7981 */ /* 0x020ee4000c1e1900 */
[----:B---3--:R-:W-:-:S07]  /*d990*/  IMAD.IADD R11, R11, 0x1, -R0 ;  /* 0x000000010b0b7824 */ /* 0x008fce00078e0a00 */
.L_x_9801:
[----:B------:R-:W3:Y:S01]  /*d9a0*/  LDL.LU R10, [R1+0x38] ;  /* 0x00003800010a7983 */ /* 0x000ee20000300800 */
[----:B0-----:R-:W-:Y:S01]  /*d9b0*/  @P1 IMAD.HI.U32 R0, R25, R8, RZ ;  /* 0x0000000819001227 */ /* 0x001fe200078e00ff */
[----:B------:R-:W-:-:S03]  /*d9c0*/  ULDC.64 UR4, c[0x0][0xb90] ;  /* 0x0002e40000047ab9 */ /* 0x000fc60000000a00 */
[----:B------:R-:W-:Y:S01]  /*d9d0*/  IMAD.MOV.U32 R7, RZ, RZ, R25 ;  /* 0x000000ffff077224 */ /* 0x000fe200078e0019 */
[----:B------:R-:W4:Y:S01]  /*d9e0*/  LDL.LU R6, [R1+0x24] ;  /* 0x0000240001067983 */ /* 0x000f220000300800 */
[----:B-----5:R-:W-:Y:S01]  /*d9f0*/  SHF.R.S32.HI R81, RZ, 0x1f, R80 ;  /* 0x0000001fff517819 */ /* 0x020fe20000011450 */
[----:B------:R-:W0:Y:S02]  /*da00*/  @P1 LDC R85, c[0x0][0xbec] ;  /* 0x0002fb00ff551b82 */ /* 0x000e240000000800 */
[----:B------:R-:W3:Y:S01]  /*da10*/  LDL.LU R88, [R1+0x18] ;  /* 0x0000180001587983 */ /* 0x000ee20000300800 */
[----:B--2---:R-:W-:Y:S01]  /*da20*/  @P1 SHF.R.U32.HI R7, RZ, R9, R0 ;  /* 0x00000009ff071219 */ /* 0x004fe20000011600 */
[----:B------:R-:W2:Y:S04]  /*da30*/  S2R R87, SR_TID.X ;  /* 0x0000000000577919 */ /* 0x000ea80000002100 */
[----:B------:R-:W-:Y:S01]  /*da40*/  IMAD.MOV R15, RZ, RZ, -R7 ;  /* 0x000000ffff0f7224 */ /* 0x000fe200078e0a07 */
[----:B------:R-:W1:Y:S01]  /*da50*/  S2R R26, SR_TID.X ;  /* 0x00000000001a7919 */ /* 0x000e620000002100 */
[----:B--2---:R-:W-:-:S05]  /*da60*/  VIADD R87, R87, 0xffffff80 ;  /* 0xffffff8057577836 */ /* 0x004fca0000000000 */
[----:B------:R-:W-:-:S04]  /*da70*/  SHF.R.S32.HI R86, RZ, 0x1f, R87 ;  /* 0x0000001fff567819 */ /* 0x000fc80000011457 */
[----:B------:R-:W-:-:S04]  /*da80*/  LEA.HI R86, R86, R87, RZ, 0x3 ;  /* 0x0000005756567211 */ /* 0x000fc800078f18ff */
[----:B------:R-:W-:-:S04]  /*da90*/  SHF.R.S32.HI R86, RZ, 0x3, R86 ;  /* 0x00000003ff567819 */ /* 0x000fc80000011456 */
[----:B------:R-:W-:Y:S01]  /*daa0*/  LEA R13, R86, R217, 0x6 ;  /* 0x000000d9560d7211 */ /* 0x000fe200078e30ff */
[C---:B------:R-:W-:Y:S01]  /*dab0*/  VIADD R90, R217.reuse, 0xc0 ;  /* 0x000000c0d95a7836 */ /* 0x040fe20000000000 */
[C---:B------:R-:W-:Y:S01]  /*dac0*/  IADD3 R92, R217.reuse, 0x80, RZ ;  /* 0x00000080d95c7810 */ /* 0x040fe20007ffe0ff */
[----:B------:R-:W-:Y:S01]  /*dad0*/  BSSY B1, `(.L_x_9802) ;  /* 0x00000df000017945 */ /* 0x000fe20003800000 */
[C---:B------:R-:W-:Y:S02]  /*dae0*/  VIADD R89, R217.reuse, 0xc0 ;  /* 0x000000c0d9597836 */ /* 0x040fe40000000000 */
[C---:B------:R-:W-:Y:S02]  /*daf0*/  VIADD R91, R217.reuse, 0x80 ;  /* 0x00000080d95b7836 */ /* 0x040fe40000000000 */
[----:B------:R-:W-:Y:S01]  /*db00*/  VIADD R93, R217, 0x40 ;  /* 0x00000040d95d7836 */ /* 0x000fe20000000000 */
[----:B----4-:R-:W-:Y:S02]  /*db10*/  SEL R82, R6, RZ, !P0 ;  /* 0x000000ff06527207 */ /* 0x010fe40004000000 */
[----:B---3--:R-:W-:Y:S01]  /*db20*/  SHF.R.S32.HI R83, RZ, 0x1f, R88 ;  /* 0x0000001fff537819 */ /* 0x008fe20000011458 */
[----:B------:R-:W-:-:S04]  /*db30*/  IMAD.WIDE.U32 R4, R88, UR4, R80 ;  /* 0x0000000458047c25 */ /* 0x000fc8000f8e0050 */
[----:B------:R-:W-:-:S04]  /*db40*/  IMAD R3, R83, UR4, RZ ;  /* 0x0000000453037c24 */ /* 0x000fc8000f8e02ff */
[----:B------:R-:W-:Y:S01]  /*db50*/  IMAD R9, R88, UR5, R3 ;  /* 0x0000000558097c24 */ /* 0x000fe2000f8e0203 */
[----:B------:R-:W-:Y:S01]  /*db60*/  SEL R3, R10, RZ, !P0 ;  /* 0x000000ff0a037207 */ /* 0x000fe20004000000 */
[----:B------:R-:W-:Y:S01]  /*db70*/  ULDC.64 UR4, c[0x0][0xb98] ;  /* 0x0002e60000047ab9 */ /* 0x000fe20000000a00 */
[----:B------:R-:W2:Y:S01]  /*db80*/  LDL R10, [R1+0x48] ;  /* 0x00004800010a7983 */ /* 0x000ea20000100800 */
[----:B------:R-:W-:Y:S02]  /*db90*/  IMAD.IADD R5, R5, 0x1, R9 ;  /* 0x0000000105057824 */ /* 0x000fe400078e0209 */
[----:B------:R-:W-:Y:S02]  /*dba0*/  IMAD R9, R32, R15, R25 ;  /* 0x0000000f20097224 */ /* 0x000fe400078e0219 */
[----:B------:R-:W-:Y:S02]  /*dbb0*/  IMAD R15, R3, UR4, RZ ;  /* 0x00000004030f7c24 */ /* 0x000fe4000f8e02ff */
[----:B------:R-:W-:Y:S01]  /*dbc0*/  IMAD.WIDE.U32 R4, R82, UR4, R4 ;  /* 0x0000000452047c25 */ /* 0x000fe2000f8e0004 */
[----:B------:R-:W-:-:S03]  /*dbd0*/  SHF.R.S32.HI R0, RZ, 0x1f, R9 ;  /* 0x0000001fff007819 */ /* 0x000fc60000011409 */
[----:B------:R-:W-:Y:S01]  /*dbe0*/  IMAD.WIDE R94, R13, 0x2, R94 ;  /* 0x000000020d5e7825 */ /* 0x000fe200078e025e */
[----:B------:R-:W-:Y:S02]  /*dbf0*/  SHF.R.S32.HI R13, RZ, 0x1f, R7 ;  /* 0x0000001fff0d7819 */ /* 0x000fe40000011407 */
[----:B------:R-:W-:Y:S01]  /*dc00*/  IADD3 R4, P0, R7, R4, RZ ;  /* 0x0000000407047210 */ /* 0x000fe20007f1e0ff */
[----:B------:R-:W-:Y:S01]  /*dc10*/  IMAD R15, R82, UR5, R15 ;  /* 0x00000005520f7c24 */ /* 0x000fe2000f8e020f */
[----:B------:R-:W-:Y:S02]  /*dc20*/  ULDC.64 UR4, c[0x0][0xb88] ;  /* 0x0002e20000047ab9 */ /* 0x000fe40000000a00 */
[----:B------:R-:W-:Y:S02]  /*dc30*/  IMAD R0, R0, UR4, RZ ;  /* 0x0000000400007c24 */ /* 0x000fe4000f8e02ff */
[----:B------:R-:W-:Y:S02]  /*dc40*/  IADD3.X R5, R13, R5, R15, P0, !PT ;  /* 0x000000050d057210 */ /* 0x000fe400007fe40f */
[----:B------:R-:W-:-:S02]  /*dc50*/  IMAD R13, R9, UR5, R0 ;  /* 0x00000005090d7c24 */ /* 0x000fc4000f8e0200 */
[----:B------:R-:W-:Y:S01]  /*dc60*/  IMAD.WIDE.U32 R4, R9, UR4, R4 ;  /* 0x0000000409047c25 */ /* 0x000fe2000f8e0004 */
[----:B------:R-:W-:-:S03]  /*dc70*/  ULDC.64 UR4, c[0x0][0xb50] ;  /* 0x0002d40000047ab9 */ /* 0x000fc60000000a00 */
[----:B------:R-:W-:Y:S01]  /*dc80*/  IMAD.IADD R5, R5, 0x1, R13 ;  /* 0x0000000105057824 */ /* 0x000fe200078e020d */
[----:B------:R-:W-:Y:S02]  /*dc90*/  LEA R6, P0, R4, UR4, 0x2 ;  /* 0x0000000404067c11 */ /* 0x000fe4000f8010ff */
[----:B------:R-:W-:Y:S02]  /*dca0*/  IADD3 R7, P2, R94, 0x1000, RZ ;  /* 0x000010005e077810 */ /* 0x000fe40007f5e0ff */
[----:B------:R-:W-:Y:S01]  /*dcb0*/  LEA.HI.X R4, R4, UR5, R5, 0x2, P0 ;  /* 0x0000000504047c11 */ /* 0x000fe200080f1405 */
[----:B-1----:R-:W-:Y:S01]  /*dcc0*/  VIADD R26, R26, 0xffffff80 ;  /* 0xffffff801a1a7836 */ /* 0x002fe20000000000 */
[C---:B------:R-:W-:Y:S01]  /*dcd0*/  IADD3 R29, P0, R94.reuse, 0x4000, RZ ;  /* 0x000040005e1d7810 */ /* 0x040fe20007f1e0ff */
[----:B------:R-:W-:Y:S01]  /*dce0*/  IMAD.X R9, RZ, RZ, R95, P2 ;  /* 0x000000ffff097224 */ /* 0x000fe200010e065f */
[C---:B------:R-:W-:Y:S02]  /*dcf0*/  IADD3 R41, P2, R94.reuse, 0x6000, RZ ;  /* 0x000060005e297810 */ /* 0x040fe40007f5e0ff */
[----:B------:R-:W-:Y:S01]  /*dd00*/  IADD3 R13, P3, R94, 0x2000, RZ ;  /* 0x000020005e0d7810 */ /* 0x000fe20007f7e0ff */
[----:B------:R-:W-:Y:S01]  /*dd10*/  SHFL.IDX PT, R54, R6, RZ, 0x1c1f ;  /* 0x001c1fff06367589 */ /* 0x000fe200000e0000 */
[----:B------:R-:W-:Y:S01]  /*dd20*/  LOP3.LUT R28, R29, 0x380, RZ, 0xc0, !PT ;  /* 0x000003801d1c7812 */ /* 0x000fe200078ec0ff */
[----:B------:R-:W-:Y:S01]  /*dd30*/  IMAD R0, R11, R32, RZ ;  /* 0x000000200b007224 */ /* 0x000fe200078e02ff */
[----:B------:R-:W-:Y:S01]  /*dd40*/  LOP3.LUT R40, R41, 0x380, RZ, 0xc0, !PT ;  /* 0x0000038029287812 */ /* 0x000fe200078ec0ff */
[----:B------:R-:W-:Y:S01]  /*dd50*/  SHFL.IDX PT, R58, R6, 0x1, 0x1c1f ;  /* 0x003c1f00063a7f89 */ /* 0x000fe200000e0000 */
[----:B------:R-:W-:Y:S01]  /*dd60*/  SHF.R.U64 R28, R28, 0x3, RZ ;  /* 0x000000031c1c7819 */ /* 0x000fe200000012ff */
[----:B------:R-:W-:Y:S01]  /*dd70*/  ULDC.64 UR4, c[0x0][0xaa0] ;  /* 0x0002a80000047ab9 */ /* 0x000fe20000000a00 */
[----:B------:R-:W-:-:S02]  /*dd80*/  SHF.R.S32.HI R14, RZ, 0x1f, R26 ;  /* 0x0000001fff0e7819 */ /* 0x000fc4000001141a */
[----:B------:R-:W-:Y:S01]  /*dd90*/  LOP3.LUT R28, R28, R29, RZ, 0x3c, !PT ;  /* 0x0000001d1c1c7212 */ /* 0x000fe200078e3cff */
[--C-:B------:R-:W-:Y:S01]  /*dda0*/  IMAD.X R29, RZ, RZ, R95.reuse, P0 ;  /* 0x000000ffff1d7224 */ /* 0x100fe200000e065f */
[----:B------:R-:W-:Y:S02]  /*ddb0*/  SHF.R.U64 R40, R40, 0x3, RZ ;  /* 0x0000000328287819 */ /* 0x000fe400000012ff */
[----:B------:R-:W-:Y:S02]  /*ddc0*/  IADD3 R53, P0, R94, 0x9000, RZ ;  /* 0x000090005e357810 */ /* 0x000fe40007f1e0ff */
[----:B------:R-:W-:Y:S02]  /*ddd0*/  LEA.HI R14, R14, R26, RZ, 0x7 ;  /* 0x0000001a0e0e7211 */ /* 0x000fe400078f38ff */
[----:B------:R-:W-:Y:S01]  /*dde0*/  LOP3.LUT R40, R40, R41, RZ, 0x3c, !PT ;  /* 0x0000002928287212 */ /* 0x000fe200078e3cff */
[----:B------:R-:W-:Y:S01]  /*ddf0*/  IMAD.X R41, RZ, RZ, R95, P2 ;  /* 0x000000ffff297224 */ /* 0x000fe200010e065f */
[----:B------:R-:W-:-:S02]  /*de00*/  LOP3.LUT R52, R53, 0x380, RZ, 0xc0, !PT ;  /* 0x0000038035347812 */ /* 0x000fc400078ec0ff */
[----:B------:R-:W-:Y:S02]  /*de10*/  IADD3 R61, P2, R94, 0xb000, RZ ;  /* 0x0000b0005e3d7810 */ /* 0x000fe40007f5e0ff */
[----:B------:R-:W-:Y:S01]  /*de20*/  LOP3.LUT R14, R14, 0xffffff80, RZ, 0xc0, !PT ;  /* 0xffffff800e0e7812 */ /* 0x000fe200078ec0ff */
[----:B------:R-:W1:Y:S01]  /*de30*/  SHFL.IDX PT, R55, R4, RZ, 0x1c1f ;  /* 0x001c1fff04377589 */ /* 0x000e6200000e0000 */
[----:B------:R-:W-:Y:S02]  /*de40*/  SHF.R.U64 R52, R52, 0x3, RZ ;  /* 0x0000000334347819 */ /* 0x000fe400000012ff */
[----:B------:R-:W-:Y:S01]  /*de50*/  LOP3.LUT R60, R61, 0x380, RZ, 0xc0, !PT ;  /* 0x000003803d3c7812 */ /* 0x000fe200078ec0ff */
[----:B------:R-:W-:Y:S01]  /*de60*/  IMAD.IADD R14, R26, 0x1, -R14 ;  /* 0x000000011a0e7824 */ /* 0x000fe200078e0a0e */
[----:B------:R-:W-:Y:S01]  /*de70*/  LOP3.LUT R12, R13, 0x380, RZ, 0xc0, !PT ;  /* 0x000003800d0c7812 */ /* 0x000fe200078ec0ff */
[----:B------:R3:W4:Y:S01]  /*de80*/  SHFL.IDX PT, R59, R4, 0x1, 0x1c1f ;  /* 0x003c1f00043b7f89 */ /* 0x00072200000e0000 */
[----:B------:R-:W-:Y:S01]  /*de90*/  LOP3.LUT R52, R52, R53, RZ, 0x3c, !PT ;  /* 0x0000003534347212 */ /* 0x000fe200078e3cff */
[----:B------:R-:W-:Y:S01]  /*dea0*/  IMAD.X R53, RZ, RZ, R95, P0 ;  /* 0x000000ffff357224 */ /* 0x000fe200000e065f */
[----:B------:R-:W-:-:S02]  /*deb0*/  SHF.R.U64 R60, R60, 0x3, RZ ;  /* 0x000000033c3c7819 */ /* 0x000fc400000012ff */
[----:B------:R-:W-:Y:S02]  /*dec0*/  SHF.R.U64 R12, R12, 0x3, RZ ;  /* 0x000000030c0c7819 */ /* 0x000fe400000012ff */
[----:B------:R-:W-:Y:S02]  /*ded0*/  LOP3.LUT P0, RZ, R14, 0x3, RZ, 0xc0, !PT ;  /* 0x000000030eff7812 */ /* 0x000fe4000780c0ff */
[----:B------:R-:W-:Y:S02]  /*dee0*/  SHF.R.S32.HI R84, RZ, 0x1f, R87 ;  /* 0x0000001fff547819 */ /* 0x000fe40000011457 */
[----:B------:R-:W-:Y:S01]  /*def0*/  LOP3.LUT R60, R60, R61, RZ, 0x3c, !PT ;  /* 0x0000003d3c3c7212 */ /* 0x000fe200078e3cff */
[--C-:B------:R-:W-:Y:S01]  /*df00*/  IMAD.X R61, RZ, RZ, R95.reuse, P2 ;  /* 0x000000ffff3d7224 */ /* 0x100fe200010e065f */
[----:B------:R-:W-:Y:S01]  /*df10*/  LOP3.LUT R12, R12, R13, RZ, 0x3c, !PT ;  /* 0x0000000d0c0c7212 */ /* 0x000fe200078e3cff */
[----:B------:R-:W-:Y:S01]  /*df20*/  IMAD.X R13, RZ, RZ, R95, P3 ;  /* 0x000000ffff0d7224 */ /* 0x000fe200018e065f */
[----:B------:R-:W-:-:S02]  /*df30*/  IADD3 R25, P5, R94, 0x3000, RZ ;  /* 0x000030005e197810 */ /* 0x000fc40007fbe0ff */
[----:B------:R-:W-:Y:S02]  /*df40*/  IADD3 R37, P4, R94, 0x5000, RZ ;  /* 0x000050005e257810 */ /* 0x000fe40007f9e0ff */
[----:B------:R-:W-:Y:S02]  /*df50*/  LEA.HI R84, R84, R87, RZ, 0x3 ;  /* 0x0000005754547211 */ /* 0x000fe400078f18ff */
[----:B------:R-:W-:Y:S02]  /*df60*/  IADD3 R45, P3, R94, 0x7000, RZ ;  /* 0x000070005e2d7810 */ /* 0x000fe40007f7e0ff */
[----:B------:R-:W-:Y:S02]  /*df70*/  LOP3.LUT R24, R25, 0x380, RZ, 0xc0, !PT ;  /* 0x0000038019187812 */ /* 0x000fe400078ec0ff */
[----:B------:R-:W-:Y:S02]  /*df80*/  LOP3.LUT R36, R37, 0x380, RZ, 0xc0, !PT ;  /* 0x0000038025247812 */ /* 0x000fe400078ec0ff */
[----:B------:R-:W-:-:S02]  /*df90*/  LOP3.LUT R84, R84, 0xfffffff8, RZ, 0xc0, !PT ;  /* 0xfffffff854547812 */ /* 0x000fc400078ec0ff */
[----:B------:R-:W-:Y:S02]  /*dfa0*/  LOP3.LUT R44, R45, 0x380, RZ, 0xc0, !PT ;  /* 0x000003802d2c7812 */ /* 0x000fe400078ec0ff */
[----:B------:R-:W-:Y:S01]  /*dfb0*/  SHF.R.U64 R24, R24, 0x3, RZ ;  /* 0x0000000318187819 */ /* 0x000fe200000012ff */
[----:B------:R-:W-:Y:S01]  /*dfc0*/  IMAD.IADD R84, R87, 0x1, -R84 ;  /* 0x0000000157547824 */ /* 0x000fe200078e0a54 */
[----:B------:R-:W-:Y:S01]  /*dfd0*/  SHF.R.U64 R36, R36, 0x3, RZ ;  /* 0x0000000324247819 */ /* 0x000fe200000012ff */
[----:B------:R-:W0:Y:S01]  /*dfe0*/  @P1 LDC R87, c[0x0][0xbf0] ;  /* 0x0002fc00ff571b82 */ /* 0x000e220000000800 */
[----:B------:R-:W-:Y:S02]  /*dff0*/  SHF.R.U64 R44, R44, 0x3, RZ ;  /* 0x000000032c2c7819 */ /* 0x000fe400000012ff */
[----:B------:R-:W-:Y:S01]  /*e000*/  LOP3.LUT R24, R24, R25, RZ, 0x3c, !PT ;  /* 0x0000001918187212 */ /* 0x000fe200078e3cff */
[----:B------:R-:W-:Y:S01]  /*e010*/  IMAD.X R25, RZ, RZ, R95, P5 ;  /* 0x000000ffff197224 */ /* 0x000fe200028e065f */
[----:B------:R-:W-:-:S02]  /*e020*/  LOP3.LUT R36, R36, R37, RZ, 0x3c, !PT ;  /* 0x0000002524247212 */ /* 0x000fc400078e3cff */
[----:B------:R-:W-:Y:S01]  /*e030*/  LOP3.LUT R44, R44, R45, RZ, 0x3c, !PT ;  /* 0x0000002d2c2c7212 */ /* 0x000fe200078e3cff */
[----:B------:R-:W-:Y:S01]  /*e040*/  IMAD.X R45, RZ, RZ, R95, P3 ;  /* 0x000000ffff2d7224 */ /* 0x000fe200018e065f */
[----:B------:R-:W-:Y:S02]  /*e050*/  IADD3.X R37, RZ, R95, RZ, P4, !PT ;  /* 0x0000005fff257210 */ /* 0x000fe400027fe4ff */
[C---:B------:R-:W-:Y:S02]  /*e060*/  IADD3 R49, P5, R94.reuse, 0x8000, RZ ;  /* 0x000080005e317810 */ /* 0x040fe40007fbe0ff */
[C---:B------:R-:W-:Y:S02]  /*e070*/  IADD3 R57, P4, R94.reuse, 0xa000, RZ ;  /* 0x0000a0005e397810 */ /* 0x040fe40007f9e0ff */
[----:B------:R-:W-:Y:S02]  /*e080*/  IADD3 R65, P3, R94, 0xc000, RZ ;  /* 0x0000c0005e417810 */ /* 0x000fe40007f7e0ff */
        /* <DEDUP_REMOVED lines=8> */
[----:B------:R-:W-:Y:S01]  /*e110*/  LOP3.LUT R48, R48, R49, RZ, 0x3c, !PT ;  /* 0x0000003130307212 */ /* 0x000fe200078e3cff */
[--C-:B------:R-:W-:Y:S01]  /*e120*/  IMAD.X R49, RZ, RZ, R95.reuse, P5 ;  /* 0x000000ffff317224 */ /* 0x100fe200028e065f */
[----:B------:R-:W-:Y:S02]  /*e130*/  LOP3.LUT R56, R56, R57, RZ, 0x3c, !PT ;  /* 0x0000003938387212 */ /* 0x000fe400078e3cff */
[----:B------:R-:W-:Y:S01]  /*e140*/  LOP3.LUT R64, R64, R65, RZ, 0x3c, !PT ;  /* 0x0000004140407212 */ /* 0x000fe200078e3cff */
[----:B------:R-:W-:Y:S01]  /*e150*/  IMAD.X R65, RZ, RZ, R95, P3 ;  /* 0x000000ffff417224 */ /* 0x000fe200018e065f */
[----:B------:R-:W-:Y:S02]  /*e160*/  IADD3.X R57, RZ, R95, RZ, P4, !PT ;  /* 0x0000005fff397210 */ /* 0x000fe400027fe4ff */
[----:B------:R-:W-:-:S02]  /*e170*/  LOP3.LUT R8, R8, R7, RZ, 0x3c, !PT ;  /* 0x0000000708087212 */ /* 0x000fc400078e3cff */
[C---:B------:R-:W-:Y:S02]  /*e180*/  IADD3 R69, P5, R94.reuse, 0xd000, RZ ;  /* 0x0000d0005e457810 */ /* 0x040fe40007fbe0ff */
[C---:B------:R-:W-:Y:S02]  /*e190*/  IADD3 R73, P4, R94.reuse, 0xe000, RZ ;  /* 0x0000e0005e497810 */ /* 0x040fe40007f9e0ff */
[----:B------:R-:W-:Y:S02]  /*e1a0*/  IADD3 R7, P3, R94, 0xf000, RZ ;  /* 0x0000f0005e077810 */ /* 0x000fe40007f7e0ff */
[----:B------:R-:W-:Y:S02]  /*e1b0*/  LOP3.LUT R68, R69, 0x380, RZ, 0xc0, !PT ;  /* 0x0000038045447812 */ /* 0x000fe400078ec0ff */
[----:B------:R-:W-:Y:S02]  /*e1c0*/  LOP3.LUT R72, R73, 0x380, RZ, 0xc0, !PT ;  /* 0x0000038049487812 */ /* 0x000fe400078ec0ff */
[----:B---3--:R-:W-:-:S02]  /*e1d0*/  LOP3.LUT R4, R7, 0x380, RZ, 0xc0, !PT ;  /* 0x0000038007047812 */ /* 0x008fc400078ec0ff */
[----:B------:R-:W-:Y:S02]  /*e1e0*/  LOP3.LUT R11, R94, 0x380, RZ, 0xc0, !PT ;  /* 0x000003805e0b7812 */ /* 0x000fe400078ec0ff */
[----:B------:R-:W-:Y:S02]  /*e1f0*/  SHF.R.U64 R68, R68, 0x3, RZ ;  /* 0x0000000344447819 */ /* 0x000fe400000012ff */
[----:B------:R-:W-:Y:S02]  /*e200*/  SHF.R.U64 R72, R72, 0x3, RZ ;  /* 0x0000000348487819 */ /* 0x000fe400000012ff */
[----:B------:R-:W-:Y:S02]  /*e210*/  SHF.R.U64 R4, R4, 0x3, RZ ;  /* 0x0000000304047819 */ /* 0x000fe400000012ff */
[----:B------:R-:W-:Y:S01]  /*e220*/  SHF.R.U64 R11, R11, 0x3, RZ ;  /* 0x000000030b0b7819 */ /* 0x000fe200000012ff */
        /* <DEDUP_REMOVED lines=8> */
[----:B------:R-:W-:Y:S01]  /*e2b0*/  SHF.R.S32.HI R92, RZ, 0x1f, R92 ;  /* 0x0000001fff5c7819 */ /* 0x000fe2000001145c */
[----:B--2---:R-:W-:-:S05]  /*e2c0*/  IMAD R5, R173, 0x80, R10 ;  /* 0x00000080ad057824 */ /* 0x004fca00078e020a */
[C---:B------:R-:W-:Y:S01]  /*e2d0*/  ISETP.GE.OR P2, PT, R5.reuse, R0, P0 ;  /* 0x000000000500720c */ /* 0x040fe20000746670 */
[----:B------:R-:W-:-:S05]  /*e2e0*/  VIADD R5, R5, 0x8 ;  /* 0x0000000805057836 */ /* 0x000fca0000000000 */
[----:B------:R-:W-:-:S07]  /*e2f0*/  ISETP.GE.OR P0, PT, R5, R0, P0 ;  /* 0x000000000500720c */ /* 0x000fce0000706670 */
[----:B-1----:R1:W-:Y:S06]  /*e300*/  @!P2 ST.E desc[UR40][R54.64], R21 ;  /* 0x000000153600a985 */ /* 0x0023ec000c101928 */
[----:B----4-:R2:W-:Y:S04]  /*e310*/  @!P0 ST.E desc[UR40][R58.64], R20 ;  /* 0x000000143a008985 */ /* 0x0105e8000c101928 */
[----:B------:R3:W5:Y:S01]  /*e320*/  LD.E.128 R4, desc[UR40][R94.64] ;  /* 0x000000285e047980 */ /* 0x000762000c101d00 */
[----:B-1----:R-:W-:-:S03]  /*e330*/  IMAD R21, R81, UR4, RZ ;  /* 0x0000000451157c24 */ /* 0x002fc6000f8e02ff */
[----:B------:R-:W5:Y:S01]  /*e340*/  LD.E.128 R8, desc[UR40][R8.64] ;  /* 0x0000002808087980 */ /* 0x000f62000c101d00 */
[C---:B------:R-:W-:Y:S02]  /*e350*/  IMAD R81, R80.reuse, UR5, R21 ;  /* 0x0000000550517c24 */ /* 0x040fe4000f8e0215 */
[----:B--2---:R-:W-:Y:S01]  /*e360*/  IMAD.WIDE.U32 R20, R80, UR4, RZ ;  /* 0x0000000450147c25 */ /* 0x004fe2000f8e00ff */
[----:B------:R-:W-:Y:S01]  /*e370*/  ULDC.64 UR4, c[0x0][0xae8] ;  /* 0x0002ba0000047ab9 */ /* 0x000fe20000000a00 */
[----:B------:R-:W5:Y:S02]  /*e380*/  LD.E.128 R12, desc[UR40][R12.64] ;  /* 0x000000280c0c7980 */ /* 0x000f64000c101d00 */
[----:B------:R-:W-:Y:S01]  /*e390*/  IMAD R80, R84, 0x20, R86 ;  /* 0x0000002054507824 */ /* 0x000fe200078e0256 */
[----:B------:R-:W-:Y:S01]  /*e3a0*/  IADD3 R21, R21, R81, RZ ;  /* 0x0000005115157210 */ /* 0x000fe20007ffe0ff */
[----:B------:R-:W-:Y:S01]  /*e3b0*/  IMAD R83, R83, UR4, RZ ;  /* 0x0000000453537c24 */ /* 0x000fe2000f8e02ff */
[----:B------:R-:W5:Y:S01]  /*e3c0*/  LD.E.128 R24, desc[UR40][R24.64] ;  /* 0x0000002818187980 */ /* 0x000f62000c101d00 */
[----:B------:R-:W-:-:S02]  /*e3d0*/  IMAD R84, R173, 0x80, R80 ;  /* 0x00000080ad547824 */ /* 0x000fc400078e0250 */
[----:B------:R-:W-:Y:S01]  /*e3e0*/  IMAD R83, R88, UR5, R83 ;  /* 0x0000000558537c24 */ /* 0x000fe2000f8e0253 */
[----:B------:R-:W5:Y:S01]  /*e3f0*/  LD.E.128 R28, desc[UR40][R28.64] ;  /* 0x000000281c1c7980 */ /* 0x000f62000c101d00 */
[----:B0-----:R-:W-:-:S03]  /*e400*/  @P1 IMAD.HI.U32 R80, R84, R85, RZ ;  /* 0x0000005554501227 */ /* 0x001fc600078e00ff */
[----:B------:R-:W5:Y:S01]  /*e410*/  LD.E.128 R36, desc[UR40][R36.64] ;  /* 0x0000002824247980 */ /* 0x000f62000c101d00 */
[----:B------:R-:W-:Y:S01]  /*e420*/  IMAD.WIDE.U32 R20, R88, UR4, R20 ;  /* 0x0000000458147c25 */ /* 0x000fe2000f8e0014 */
[----:B------:R-:W-:Y:S02]  /*e430*/  ULDC.64 UR4, c[0x0][0xaf0] ;  /* 0x0002bc0000047ab9 */ /* 0x000fe40000000a00 */
[----:B------:R-:W5:Y:S01]  /*e440*/  LD.E.128 R40, desc[UR40][R40.64] ;  /* 0x0000002828287980 */ /* 0x000f62000c101d00 */
[----:B------:R-:W-:Y:S01]  /*e450*/  IMAD.MOV.U32 R81, RZ, RZ, R84 ;  /* 0x000000ffff517224 */ /* 0x000fe200078e0054 */
[----:B------:R-:W-:Y:S01]  /*e460*/  @P1 SHF.R.U32.HI R81, RZ, R87, R80 ;  /* 0x00000057ff511219 */ /* 0x000fe20000011650 */
[----:B------:R-:W-:Y:S01]  /*e470*/  IMAD R3, R3, UR4, RZ ;  /* 0x0000000403037c24 */ /* 0x000fe2000f8e02ff */
[----:B------:R-:W5:Y:S01]  /*e480*/  LD.E.128 R44, desc[UR40][R44.64] ;  /* 0x000000282c2c7980 */ /* 0x000f62000c101d00 */
[----:B------:R-:W-:Y:S02]  /*e490*/  IMAD.IADD R21, R21, 0x1, R83 ;  /* 0x0000000115157824 */ /* 0x000fe400078e0253 */
[C---:B------:R-:W-:Y:S01]  /*e4a0*/  IMAD R85, R82.reuse, UR5, R3 ;  /* 0x0000000552557c24 */ /* 0x040fe2000f8e0203 */
[----:B------:R-:W-:Y:S01]  /*e4b0*/  SHF.R.S32.HI R3, RZ, 0x1f, R81 ;  /* 0x0000001fff037819 */ /* 0x000fe20000011451 */
[----:B------:R-:W-:Y:S01]  /*e4c0*/  IMAD.WIDE.U32 R82, R82, UR4, R20 ;  /* 0x0000000452527c25 */ /* 0x000fe2000f8e0014 */
[----:B------:R-:W-:Y:S01]  /*e4d0*/  ULDC.64 UR4, c[0x0][0xae0] ;  /* 0x0002b80000047ab9 */ /* 0x000fe20000000a00 */
[----:B------:R-:W5:Y:S02]  /*e4e0*/  LD.E.128 R48, desc[UR40][R48.64] ;  /* 0x0000002830307980 */ /* 0x000f64000c101d00 */
[----:B------:R-:W-:-:S02]  /*e4f0*/  IMAD.MOV R21, RZ, RZ, -R81 ;  /* 0x000000ffff157224 */ /* 0x000fc400078e0a51 */
[----:B------:R-:W-:Y:S01]  /*e500*/  IMAD R20, R3, UR4, RZ ;  /* 0x0000000403147c24 */ /* 0x000fe2000f8e02ff */
[----:B------:R-:W5:Y:S01]  /*e510*/  LD.E.128 R52, desc[UR40][R52.64] ;  /* 0x0000002834347980 */ /* 0x000f62000c101d00 */
[----:B------:R-:W-:Y:S02]  /*e520*/  IMAD.IADD R83, R83, 0x1, R85 ;  /* 0x0000000153537824 */ /* 0x000fe400078e0255 */
[----:B------:R-:W-:Y:S01]  /*e530*/  IMAD R3, R32, R21, R84 ;  /* 0x0000001520037224 */ /* 0x000fe200078e0254 */
[----:B------:R-:W5:Y:S01]  /*e540*/  LD.E.128 R56, desc[UR40][R56.64] ;  /* 0x0000002838387980 */ /* 0x000f62000c101d00 */
[C---:B------:R-:W-:Y:S02]  /*e550*/  IMAD R85, R81.reuse, UR5, R20 ;  /* 0x0000000551557c24 */ /* 0x040fe4000f8e0214 */
[----:B------:R-:W-:Y:S01]  /*e560*/  IMAD.WIDE.U32 R20, R81, UR4, R82 ;  /* 0x0000000451147c25 */ /* 0x000fe2000f8e0052 */
[----:B------:R-:W5:Y:S01]  /*e570*/  LD.E.128 R60, desc[UR40][R60.64] ;  /* 0x000000283c3c7980 */ /* 0x000f62000c101d00 */
[----:B------:R-:W-:Y:S01]  /*e580*/  SHF.R.S32.HI R32, RZ, 0x1f, R3 ;  /* 0x0000001fff207819 */ /* 0x000fe20000011403 */
[----:B------:R-:W-:-:S02]  /*e590*/  ULDC.64 UR4, c[0x0][0xad8] ;  /* 0x0002b60000047ab9 */ /* 0x000fc40000000a00 */
        /* <DEDUP_REMOVED lines=10> */
[----:B------:R-:W-:Y:S01]  /*e640*/  IADD3 R21, R21, R85, RZ ;  /* 0x0000005515157210 */ /* 0x000fe20007ffe0ff */
[----:B------:R-:W-:-:S02]  /*e650*/  IMAD R32, R32, UR4, RZ ;  /* 0x0000000420207c24 */ /* 0x000fc4000f8e02ff */
[----:B------:R-:W-:Y:S02]  /*e660*/  IMAD R87, R173, 0x80, R86 ;  /* 0x00000080ad577824 */ /* 0x000fe400078e0256 */
[C---:B------:R-:W-:Y:S02]  /*e670*/  IMAD R83, R3.reuse, UR5, R32 ;  /* 0x0000000503537c24 */ /* 0x040fe4000f8e0220 */
[----:B------:R-:W-:Y:S01]  /*e680*/  IMAD.WIDE.U32 R20, R3, UR4, R20 ;  /* 0x0000000403147c25 */ /* 0x000fe2000f8e0014 */
[----:B------:R-:W-:Y:S01]  /*e690*/  ISETP.GE.AND P2, PT, R87, R0, PT ;  /* 0x000000005700720c */ /* 0x000fe20003f46270 */
[----:B------:R-:W-:Y:S02]  /*e6a0*/  ULDC.64 UR4, c[0x0][0xa80] ;  /* 0x0002a00000047ab9 */ /* 0x000fe40000000a00 */
[----:B------:R-:W-:Y:S01]  /*e6b0*/  IMAD.IADD R21, R21, 0x1, R83 ;  /* 0x0000000115157824 */ /* 0x000fe200078e0253 */
[----:B------:R-:W-:Y:S01]  /*e6c0*/  LEA R32, P3, R20, UR4, 0x1 ;  /* 0x0000000414207c11 */ /* 0x000fe2000f8608ff */
[----:B------:R-:W-:-:S02]  /*e6d0*/  VIADD R3, R19, 0x22820 ;  /* 0x0002282013037836 */ /* 0x000fc40000000000 */
[----:B------:R-:W-:Y:S01]  /*e6e0*/  VIADD R81, R87, 0x20 ;  /* 0x0000002057517836 */ /* 0x000fe20000000000 */
[----:B------:R-:W-:Y:S02]  /*e6f0*/  LEA.HI.X R86, R20, UR5, R21, 0x1, P3 ;  /* 0x0000000514567c11 */ /* 0x000fe400098f0c15 */
[----:B------:R-:W-:Y:S01]  /*e700*/  PRMT R3, RZ, 0x654, R3 ;  /* 0x00000654ff037816 */ /* 0x000fe20000000003 */
[----:B---3--:R-:W-:Y:S01]  /*e710*/  VIADD R94, R217, 0x40 ;  /* 0x00000040d95e7836 */ /* 0x008fe20000000000 */
[-C--:B------:R-:W-:Y:S01]  /*e720*/  ISETP.GE.AND P1, PT, R81, R0.reuse, PT ;  /* 0x000000005100720c */ /* 0x080fe20003f26270 */
[----:B------:R-:W-:Y:S01]  /*e730*/  VIADD R81, R87, 0x40 ;  /* 0x0000004057517836 */ /* 0x000fe20000000000 */
[----:B0-----:R0:W1:Y:S01]  /*e740*/  SHFL.IDX PT, R84, R32, RZ, 0x181f ;  /* 0x00181fff20547589 */ /* 0x00106200000e0000 */
[----:B------:R0:W-:Y:S03]  /*e750*/  SYNCS.ARRIVE.TRANS64.RED.A1T0 RZ, [R3+URZ], RZ ;  /* 0x000000ff03ff79a7 */ /* 0x0001e6000810043f */
[----:B------:R0:W2:Y:S01]  /*e760*/  SHFL.IDX PT, R88, R86, RZ, 0x181f ;  /* 0x00181fff56587589 */ /* 0x0000a200000e0000 */
[----:B------:R-:W-:-:S02]  /*e770*/  ISETP.GE.AND P0, PT, R81, R0, PT ;  /* 0x000000005100720c */ /* 0x000fc40003f06270 */
[----:B------:R-:W-:Y:S02]  /*e780*/  SHF.R.S32.HI R94, RZ, 0x1f, R94 ;  /* 0x0000001fff5e7819 */ /* 0x000fe4000001145e */
[----:B------:R-:W-:Y:S01]  /*e790*/  SHF.R.S32.HI R95, RZ, 0x1f, R217 ;  /* 0x0000001fff5f7819 */ /* 0x000fe200000114d9 */
[----:B------:R-:W-:Y:S08]  /*e7a0*/  @P2 BRA `(.L_x_9803) ;  /* 0x0000000000442947 */ /* 0x000ff00003800000 */
[----:B------:R-:W-:Y:S02]  /*e7b0*/  ULDC UR4, c[0x0][0xac8] ;  /* 0x0002b20000047ab9 */ /* 0x000fe40000000800 */
[----:B------:R-:W-:Y:S02]  /*e7c0*/  ISETP.GE.AND P2, PT, R217, UR4, PT ;  /* 0x00000004d9007c0c */ /* 0x000fe4000bf46270 */
[----:B------:R-:W-:Y:S02]  /*e7d0*/  ISETP.GE.AND P3, PT, R93, UR4, PT ;  /* 0x000000045d007c0c */ /* 0x000fe4000bf66270 */
[----:B------:R-:W-:-:S09]  /*e7e0*/  ISETP.GE.AND P4, PT, R91, UR4, PT ;  /* 0x000000045b007c0c */ /* 0x000fd2000bf86270 */
[----:B-1----:R-:W-:-:S04]  /*e7f0*/  @!P2 LEA R20, P5, R217, R84, 0x1 ;  /* 0x00000054d914a211 */ /* 0x002fc800078a08ff */
[----:B--2---:R-:W-:Y:S02]  /*e800*/  @!P2 LEA.HI.X R21, R217, R88, R95, 0x1, P5 ;  /* 0x00000058d915a211 */ /* 0x004fe400028f0c5f */
[----:B------:R-:W-:-:S03]  /*e810*/  ISETP.GE.AND P5, PT, R89, UR4, PT ;  /* 0x0000000459007c0c */ /* 0x000fc6000bfa6270 */
[----:B-----5:R3:W-:Y:S01]  /*e820*/  @!P2 ST.E.128 desc[UR40][R20.64], R4 ;  /* 0x000000041400a985 */ /* 0x0207e2000c101d28 */
[----:B------:R-:W-:-:S04]  /*e830*/  @!P3 LEA R80, P2, R93, R84, 0x1 ;  /* 0x000000545d50b211 */ /* 0x000fc800078408ff */
        /* <DEDUP_REMOVED lines=8> */
.L_x_9803:
[----:B------:R-:W-:Y:S05]  /*e8c0*/  BSYNC B1 ;  /* 0x0000000000017941 */ /* 0x000fea0003800000 */
.L_x_9802:
        /* <DEDUP_REMOVED lines=9> */
[----:B0-----:R-:W-:-:S04]  /*e960*/  @!P4 LEA R4, P5, R217, R28, 0x1 ;  /* 0x0000001cd904c211 */ /* 0x001fc800078a08ff */
[----:B----4-:R-:W-:Y:S02]  /*e970*/  @!P4 LEA.HI.X R5, R217, R30, R95, 0x1, P5 ;  /* 0x0000001ed905c211 */ /* 0x010fe400028f0c5f */
[----:B------:R-:W-:-:S03]  /*e980*/  @!P3 LEA R6, P5, R93, R28, 0x1 ;  /* 0x0000001c5d06b211 */ /* 0x000fc600078a08ff */
[----:B------:R0:W-:Y:S01]  /*e990*/  @!P4 ST.E.128 desc[UR40][R4.64], R8 ;  /* 0x000000080400c985 */ /* 0x0001e2000c101d28 */
        /* <DEDUP_REMOVED lines=8> */
.L_x_9805:
[----:B------:R-:W-:Y:S05]  /*ea20*/  BSYNC B1 ;  /* 0x0000000000017941 */ /* 0x000fea0003800000 */
.L_x_9804:
[----:B0-----:R0:W0:Y:S01]  /*ea30*/  SHFL.IDX PT, R20, R86, 0x2, 0x181f ;  /* 0x00581f0056147f89 */ /* 0x00102200000e0000 */
        /* <DEDUP_REMOVED lines=8> */
[-C--:B0-----:R-:W-:Y:S02]  /*eac0*/  @!P3 LEA R4, P5, R217, R10.reuse, 0x1 ;  /* 0x0000000ad904b211 */ /* 0x081fe400078a08ff */
[----:B------:R-:W-:Y:S02]  /*ead0*/  @!P2 LEA R6, P4, R93, R10, 0x1 ;  /* 0x0000000a5d06a211 */ /* 0x000fe400078808ff */
[----:B------:R-:W-:Y:S02]  /*eae0*/  @!P3 LEA.HI.X R5, R217, R20, R95, 0x1, P5 ;  /* 0x00000014d905b211 */ /* 0x000fe400028f0c5f */
        /* <DEDUP_REMOVED lines=9> */
.L_x_9807:
[----:B------:R-:W-:Y:S05]  /*eb80*/  BSYNC B1 ;  /* 0x0000000000017941 */ /* 0x000fea0003800000 */
.L_x_9806:
[----:B------:R-:W-:Y:S01]  /*eb90*/  VIADD R3, R87, 0x60 ;  /* 0x0000006057037836 */ /* 0x000fe20000000000 */
[----:B0--3--:R-:W3:Y:S04]  /*eba0*/  SHFL.IDX PT, R86, R86, 0x3, 0x181f ;  /* 0x00781f0056567f89 */ /* 0x009ee800000e0000 */
[----:B------:R-:W-:Y:S01]  /*ebb0*/  ISETP.GE.AND P0, PT, R3, R0, PT ;  /* 0x000000000300720c */ /* 0x000fe20003f06270 */
[----:B------:R-:W0:-:S12]  /*ebc0*/  SHFL.IDX PT, R32, R32, 0x3, 0x181f ;  /* 0x00781f0020207f89 */ /* 0x000e1800000e0000 */
[----:B------:R-:W-:Y:S05]  /*ebd0*/  @P0 BRA `(.L_x_9808) ;  /* 0x0000001000780947 */ /* 0x000fea0003800000 */
[----:B------:R-:W-:Y:S02]  /*ebe0*/  ULDC UR4, c[0x0][0xac8] ;  /* 0x0002b20000047ab9 */ /* 0x000fe40000000800 */
[----:B------:R-:W-:Y:S02]  /*ebf0*/  ISETP.GE.AND P3, PT, R217, UR4, PT ;  /* 0x00000004d9007c0c */ /* 0x000fe4000bf66270 */
[----:B------:R-:W-:Y:S02]  /*ec00*/  ISETP.GE.AND P4, PT, R93, UR4, PT ;  /* 0x000000045d007c0c */ /* 0x000fe4000bf86270 */
[----:B------:R-:W-:-:S09]  /*ec10*/  ISETP.GE.AND P5, PT, R91, UR4, PT ;  /* 0x000000045b007c0c */ /* 0x000fd2000bfa6270 */
[-C--:B0-----:R-:W-:Y:S02]  /*ec20*/  @!P3 LEA R4, P0, R217, R32.reuse, 0x1 ;  /* 0x00000020d904b211 */ /* 0x081fe400078008ff */
[-C--:B------:R-:W-:Y:S02]  /*ec30*/  @!P4 LEA R6, P1, R93, R32.reuse, 0x1 ;  /* 0x000000205d06c211 */ /* 0x080fe400078208ff */
[----:B------:R-:W-:Y:S02]  /*ec40*/  @!P5 LEA R8, P2, R91, R32, 0x1 ;  /* 0x000000205b08d211 */ /* 0x000fe400078408ff */
[-C--:B---3--:R-:W-:Y:S02]  /*ec50*/  @!P3 LEA.HI.X R5, R217, R86.reuse, R95, 0x1, P0 ;  /* 0x00000056d905b211 */ /* 0x088fe400000f0c5f */
        /* <DEDUP_REMOVED lines=11> */
.L_x_9800:
        /* <DEDUP_REMOVED lines=12> */
[----:B------:R-:W-:-:S13]  /*edd0*/  ISETP.NE.AND.EX P1, PT, RZ, UR5, PT, P1 ;  /* 0x00000005ff007c0c */ /* 0x000fda000bf25310 */
[----:B------:R-:W-:Y:S01]  /*ede0*/  @P1 IADD3 R6, P2, R6, UR4, RZ ;  /* 0x0000000406061c10 */ /* 0x000fe2000ff5e0ff */
[----:B------:R-:W-:Y:S02]  /*edf0*/  ULDC UR4, c[0x0][0xa88] ;  /* 0x0002a20000047ab9 */ /* 0x000fe40000000800 */
[----:B------:R-:W-:Y:S01]  /*ee00*/  IMAD.U32 R8, RZ, RZ, UR4 ;  /* 0x00000004ff087e24 */ /* 0x000fe2000f8e00ff */
[----:B------:R-:W-:-:S05]  /*ee10*/  @P1 IADD3.X R7, R3, UR5, RZ, P2, !PT ;  /* 0x0000000503071c10 */ /* 0x000fca00097fe4ff */
[----:B------:R2:W5:Y:S01]  /*ee20*/  @P1 LDG.E R8, desc[UR40][R6.64] ;  /* 0x0000002806081981 */ /* 0x000562000c1e1900 */
[----:B----4-:R-:W-:Y:S01]  /*ee30*/  ISETP.NE.AND P2, PT, R21, 0x1, PT ;  /* 0x000000011500780c */ /* 0x010fe20003f45270 */
[----:B-----5:R-:W3:-:S12]  /*ee40*/  S2R R28, SR_TID.X ;  /* 0x00000000001c7919 */ /* 0x020ed80000002100 */
[----:B------:R-:W4:Y:S08]  /*ee50*/  @P2 LDC R20, c[0x0][0xbec] ;  /* 0x0002fb00ff142b82 */ /* 0x000f300000000800 */
[----:B------:R-:W0:Y:S01]  /*ee60*/  @P2 LDC R25, c[0x0][0xbf0] ;  /* 0x0002fc00ff192b82 */ /* 0x000e220000000800 */
[----:B---3--:R-:W-:-:S05]  /*ee70*/  VIADD R28, R28, 0xffffff80 ;  /* 0xffffff801c1c7836 */ /* 0x008fca0000000000 */
[----:B------:R-:W-:Y:S01]  /*ee80*/  ISETP.GE.AND P3, PT, R28, 0x80, PT ;  /* 0x000000801c00780c */ /* 0x000fe20003f66270 */
[----:B--2---:R-:W-:-:S12]  /*ee90*/  @P1 BRA `(.L_x_9809) ;  /* 0x0000000000101947 */ /* 0x004fd80003800000 */
[----:B------:R-:W-:Y:S05]  /*eea0*/  @!P0 BRA `(.L_x_9809) ;  /* 0x00000000000c8947 */ /* 0x000fea0003800000 */
[----:B------:R-:W2:Y:S04]  /*eeb0*/  LDG.E R3, desc[UR40][R4.64] ;  /* 0x0000002804037981 */ /* 0x000ea8000c1e1900 */
[----:B------:R-:W2:Y:S02]  /*eec0*/  LDG.E R8, desc[UR40][R4.64+0x4] ;  /* 0x0000042804087981 */ /* 0x000ea4000c1e1900 */
[----:B--2---:R-:W-:-:S07]  /*eed0*/  IMAD.IADD R8, R8, 0x1, -R3 ;  /* 0x0000000108087824 */ /* 0x004fce00078e0a03 */
.L_x_9809:
[----:B------:R-:W2:Y:S04]  /*eee0*/  LDL.LU R4, [R1+0x24] ;  /* 0x0000240001047983 */ /* 0x000ea80000300800 */
[----:B------:R-:W3:Y:S04]  /*eef0*/  LDL.LU R3, [R1+0x38] ;  /* 0x0000380001037983 */ /* 0x000ee80000300800 */
[----:B------:R-:W4:Y:S04]  /*ef00*/  LDL R27, [R1+0x18] ;  /* 0x00001800011b7983 */ /* 0x000f280000100800 */
[----:B------:R0:W5:Y:S01]  /*ef10*/  LDL R24, [R1+0x2c] ;  /* 0x00002c0001187983 */ /* 0x0001620000100800 */
[----:B------:R-:W-:Y:S01]  /*ef20*/  BSSY B1, `(.L_x_9810) ;  /* 0x000002e000017945 */ /* 0x000fe20003800000 */
[----:B------:R-:W-:-:S02]  /*ef30*/  SHF.R.S32.HI R11, RZ, 0x1f, R0 ;  /* 0x0000001fff0b7819 */ /* 0x000fc40000011400 */
[----:B--2---:R-:W-:Y:S02]  /*ef40*/  SEL R13, R4, RZ, !P0 ;  /* 0x000000ff040d7207 */ /* 0x004fe40004000000 */
[----:B---3--:R-:W-:Y:S02]  /*ef50*/  SEL R12, R3, RZ, !P0 ;  /* 0x000000ff030c7207 */ /* 0x008fe40004000000 */
[----:B----4-:R-:W-:Y:S01]  /*ef60*/  SHF.R.S32.HI R10, RZ, 0x1f, R27 ;  /* 0x0000001fff0a7819 */ /* 0x010fe2000001141b */
[----:B0-----:R-:W-:Y:S06]  /*ef70*/  @P3 BRA `(.L_x_9811) ;  /* 0x0000000000a03947 */ /* 0x001fec0003800000 */
[----:B------:R-:W0:Y:S01]  /*ef80*/  S2R R3, SR_TID.X ;  /* 0x0000000000037919 */ /* 0x000e220000002100 */
[----:B------:R-:W2:Y:S02]  /*ef90*/  LDC R14, c[0x0][0xbe8] ;  /* 0x0002fa00ff0e7b82 */ /* 0x000ea40000000800 */
[----:B--2---:R-:W-:Y:S01]  /*efa0*/  IMAD R4, R8, R14, RZ ;  /* 0x0000000e08047224 */ /* 0x004fe200078e02ff */
[----:B0----5:R-:W-:-:S05]  /*efb0*/  LEA R3, R24, R3, 0x7 ;  /* 0x0000000318037211 */ /* 0x021fca00078e38ff */
        /* <DEDUP_REMOVED lines=14> */
[----:B------:R-:W2:Y:S01]  /*f0a0*/  @P0 LDC R15, c[0x0][0xbf0] ;  /* 0x0002fc00ff0f0b82 */ /* 0x000ea20000000800 */
[----:B------:R-:W-:-:S04]  /*f0b0*/  IMAD.WIDE.U32 R4, R13, UR4, R4 ;  /* 0x000000040d047c25 */ /* 0x000fc8000f8e0004 */
[----:B0-----:R-:W-:-:S05]  /*f0c0*/  @P0 IMAD.HI.U32 R6, R9, R6, RZ ;  /* 0x0000000609060227 */ /* 0x001fca00078e00ff */
[----:B--2---:R-:W-:Y:S01]  /*f0d0*/  @P0 SHF.R.U32.HI R3, RZ, R15, R6 ;  /* 0x0000000fff030219 */ /* 0x004fe20000011606 */
        /* <DEDUP_REMOVED lines=15> */
[----:B------:R-:W-:Y:S02]  /*f1d0*/  LEA.HI.X R7, R4, UR5, R3, 0x2, P0 ;  /* 0x0000000504077c11 */ /* 0x000fe400080f1403 */
[----:B------:R-:W-:-:S05]  /*f1e0*/  MOV R3, 0xff800000 ;  /* 0xff80000000037802 */ /* 0x000fca0000000f00 */
[----:B------:R0:W-:Y:S02]  /*f1f0*/  STG.E desc[UR40][R6.64], R3 ;  /* 0x0000000306007986 */ /* 0x0001e4000c101928 */
.L_x_9811:
[----:B------:R-:W-:Y:S05]  /*f200*/  BSYNC B1 ;  /* 0x0000000000017941 */ /* 0x000fea0003800000 */
.L_x_9810:
[--C-:B0-----:R-:W-:Y:S01]  /*f210*/  SHF.R.S32.HI R6, RZ, 0x1f, R28.reuse ;  /* 0x0000001fff067819 */ /* 0x101fe2000001141c */
[----:B------:R-:W-:Y:S01]  /*f220*/  ULDC.64 UR4, c[0x0][0xaa0] ;  /* 0x0002a80000047ab9 */ /* 0x000fe20000000a00 */
[----:B------:R-:W-:Y:S01]  /*f230*/  SHF.R.S32.HI R26, RZ, 0x1f, R28 ;  /* 0x0000001fff1a7819 */ /* 0x000fe2000001141c */
[----:B------:R-:W-:Y:S01]  /*f240*/  IMAD R3, R11, UR4, RZ ;  /* 0x000000040b037c24 */ /* 0x000fe2000f8e02ff */
[-C--:B------:R-:W-:Y:S01]  /*f250*/  LEA.HI R6, R6, R28.reuse, RZ, 0x3 ;  /* 0x0000001c06067211 */ /* 0x080fe200078f18ff */
[----:B------:R-:W-:Y:S01]  /*f260*/  IMAD.WIDE.U32 R4, R0, UR4, RZ ;  /* 0x0000000400047c25 */ /* 0x000fe2000f8e00ff */
[----:B------:R-:W-:Y:S02]  /*f270*/  LEA.HI R26, R26, R28, RZ, 0x3 ;  /* 0x0000001c1a1a7211 */ /* 0x000fe400078f18ff */
[----:B------:R-:W-:Y:S01]  /*f280*/  LOP3.LUT R6, R6, 0xfffffff8, RZ, 0xc0, !PT ;  /* 0xfffffff806067812 */ /* 0x000fe200078ec0ff */
[----:B------:R-:W-:Y:S01]  /*f290*/  IMAD R3, R0, UR5, R3 ;  /* 0x0000000500037c24 */ /* 0x000fe2000f8e0203 */
[----:B------:R-:W-:Y:S01]  /*f2a0*/  SHF.R.S32.HI R26, RZ, 0x3, R26 ;  /* 0x00000003ff1a7819 */ /* 0x000fe2000001141a */
[----:B------:R-:W-:-:S02]  /*f2b0*/  ULDC.64 UR4, c[0x0][0xae8] ;  /* 0x0002ba0000047ab9 */ /* 0x000fc40000000a00 */
[----:B------:R-:W-:Y:S02]  /*f2c0*/  IMAD.IADD R6, R28, 0x1, -R6 ;  /* 0x000000011c067824 */ /* 0x000fe400078e0a06 */
[----:B------:R-:W-:Y:S02]  /*f2d0*/  IMAD.IADD R5, R5, 0x1, R3 ;  /* 0x0000000105057824 */ /* 0x000fe400078e0203 */
[----:B------:R-:W-:Y:S02]  /*f2e0*/  IMAD R0, R6, 0x20, R26 ;  /* 0x0000002006007824 */ /* 0x000fe400078e021a */
[----:B------:R-:W-:Y:S02]  /*f2f0*/  IMAD R6, R10, UR4, RZ ;  /* 0x000000040a067c24 */ /* 0x000fe4000f8e02ff */
[----:B-----5:R-:W-:Y:S02]  /*f300*/  IMAD R9, R24, 0x80, R0 ;  /* 0x0000008018097824 */ /* 0x020fe400078e0200 */
[----:B------:R-:W-:-:S02]  /*f310*/  IMAD R7, R27, UR5, R6 ;  /* 0x000000051b077c24 */ /* 0x000fc4000f8e0206 */
[----:B------:R-:W-:-:S04]  /*f320*/  @P2 IMAD.HI.U32 R0, R9, R20, RZ ;  /* 0x0000001409002227 */ /* 0x000fc800078e00ff */
[----:B------:R-:W-:Y:S01]  /*f330*/  IMAD.WIDE.U32 R4, R27, UR4, R4 ;  /* 0x000000041b047c25 */ /* 0x000fe2000f8e0004 */
[----:B------:R-:W-:-:S03]  /*f340*/  ULDC.64 UR4, c[0x0][0xaf0] ;  /* 0x0002bc0000047ab9 */ /* 0x000fc60000000a00 */
[----:B------:R-:W-:Y:S01]  /*f350*/  IMAD.MOV.U32 R3, RZ, RZ, R9 ;  /* 0x000000ffff037224 */ /* 0x000fe200078e0009 */
[----:B------:R-:W-:Y:S01]  /*f360*/  @P2 SHF.R.U32.HI R3, RZ, R25, R0 ;  /* 0x00000019ff032219 */ /* 0x000fe20000011600 */
[----:B------:R-:W-:Y:S02]  /*f370*/  IMAD R6, R12, UR4, RZ ;  /* 0x000000040c067c24 */ /* 0x000fe4000f8e02ff */
[----:B------:R-:W-:Y:S01]  /*f380*/  IMAD.IADD R5, R5, 0x1, R7 ;  /* 0x0000000105057824 */ /* 0x000fe200078e0207 */
[----:B------:R-:W-:Y:S01]  /*f390*/  SHF.R.S32.HI R0, RZ, 0x1f, R3 ;  /* 0x0000001fff007819 */ /* 0x000fe20000011403 */
[C---:B------:R-:W-:Y:S02]  /*f3a0*/  IMAD R7, R13.reuse, UR5, R6 ;  /* 0x000000050d077c24 */ /* 0x040fe4000f8e0206 */
        /* <DEDUP_REMOVED lines=22> */
.L_x_9990:
[----:B------:R-:W-:Y:S01]  /*f510*/  IMAD R8, R8, R21, RZ ;  /* 0x0000001508087224 */ /* 0x000fe200078e02ff */
[----:B------:R-:W-:Y:S01]  /*f520*/  BSSY B1, `(.L_x_9813) ;  /* 0x000001f000017945 */ /* 0x000fe20003800000 */
[----:B------:R-:W-:-:S05]  /*f530*/  IMAD R7, R24, 0x80, R26 ;  /* 0x0000008018077824 */ /* 0x000fca00078e021a */
[----:B------:R-:W-:-:S13]  /*f540*/  ISETP.GE.AND P0, PT, R7, R8, PT ;  /* 0x000000080700720c */ /* 0x000fda0003f06270 */
[----:B------:R-:W-:Y:S05]  /*f550*/  @P0 BRA `(.L_x_9814) ;  /* 0x00000000006c0947 */ /* 0x000fea0003800000 */
[----:B------:R-:W-:Y:S01]  /*f560*/  ULDC UR4, c[0x0][0xac8] ;  /* 0x0002b20000047ab9 */ /* 0x000fe20000000800 */
[C---:B------:R-:W-:Y:S01]  /*f570*/  VIADD R15, R217.reuse, 0x40 ;  /* 0x00000040d90f7836 */ /* 0x040fe20000000000 */
[C---:B------:R-:W-:Y:S01]  /*f580*/  ISETP.GE.AND P3, PT, R217.reuse, UR4, PT ;  /* 0x00000004d9007c0c */ /* 0x040fe2000bf66270 */
[C---:B------:R-:W-:Y:S01]  /*f590*/  VIADD R9, R217.reuse, 0x80 ;  /* 0x00000080d9097836 */ /* 0x040fe20000000000 */
[----:B------:R-:W-:Y:S01]  /*f5a0*/  SHF.R.S32.HI R6, RZ, 0x1f, R217 ;  /* 0x0000001fff067819 */ /* 0x000fe200000114d9 */
[----:B------:R-:W-:Y:S01]  /*f5b0*/  VIADD R5, R217, 0xc0 ;  /* 0x000000c0d9057836 */ /* 0x000fe20000000000 */
[----:B------:R-:W-:Y:S01]  /*f5c0*/  ISETP.GE.AND P2, PT, R15, UR4, PT ;  /* 0x000000040f007c0c */ /* 0x000fe2000bf46270 */
[----:B------:R-:W-:Y:S01]  /*f5d0*/  VIADD R24, R217, 0x80 ;  /* 0x00000080d9187836 */ /* 0x000fe20000000000 */
[----:B------:R-:W-:Y:S02]  /*f5e0*/  ISETP.GE.AND P1, PT, R9, UR4, PT ;  /* 0x0000000409007c0c */ /* 0x000fe4000bf26270 */
[----:B------:R-:W-:-:S02]  /*f5f0*/  ISETP.GE.AND P0, PT, R5, UR4, PT ;  /* 0x0000000405007c0c */ /* 0x000fc4000bf06270 */
[C---:B------:R-:W-:Y:S02]  /*f600*/  IADD3 R25, R217.reuse, 0x40, RZ ;  /* 0x00000040d9197810 */ /* 0x040fe40007ffe0ff */
[----:B------:R-:W-:Y:S02]  /*f610*/  SHF.R.S32.HI R24, RZ, 0x1f, R24 ;  /* 0x0000001fff187819 */ /* 0x000fe40000011418 */
[C---:B---3--:R-:W-:Y:S02]  /*f620*/  @!P3 LEA R10, P5, R217.reuse, R14, 0x1 ;  /* 0x0000000ed90ab211 */ /* 0x048fe400078a08ff */
[----:B------:R-:W-:Y:S02]  /*f630*/  SHF.R.S32.HI R25, RZ, 0x1f, R25 ;  /* 0x0000001fff197819 */ /* 0x000fe40000011419 */
[C---:B--2---:R-:W-:Y:S01]  /*f640*/  @!P3 LEA.HI.X R11, R217.reuse, R0, R6, 0x1, P5 ;  /* 0x00000000d90bb211 */ /* 0x044fe200028f0c06 */
[----:B------:R-:W-:Y:S01]  /*f650*/  VIADD R6, R217, 0xc0 ;  /* 0x000000c0d9067836 */ /* 0x000fe20000000000 */
[----:B------:R-:W-:-:S02]  /*f660*/  @!P2 LEA R12, P4, R15, R14, 0x1 ;  /* 0x0000000e0f0ca211 */ /* 0x000fc400078808ff */
[----:B------:R-:W-:Y:S01]  /*f670*/  @!P1 LEA R20, P5, R9, R14, 0x1 ;  /* 0x0000000e09149211 */ /* 0x000fe200078a08ff */
[----:B------:R4:W-:Y:S01]  /*f680*/  @!P3 ST.E.128 desc[UR40][R10.64], RZ ;  /* 0x000000ff0a00b985 */ /* 0x0009e2000c101d28 */
[----:B------:R-:W-:Y:S02]  /*f690*/  @!P2 LEA.HI.X R13, R15, R0, R25, 0x1, P4 ;  /* 0x000000000f0da211 */ /* 0x000fe400020f0c19 */
[----:B------:R-:W-:Y:S02]  /*f6a0*/  SHF.R.S32.HI R6, RZ, 0x1f, R6 ;  /* 0x0000001fff067819 */ /* 0x000fe40000011406 */
[----:B------:R-:W-:Y:S01]  /*f6b0*/  @!P0 LEA R14, P4, R5, R14, 0x1 ;  /* 0x0000000e050e8211 */ /* 0x000fe200078808ff */
[----:B------:R4:W-:Y:S01]  /*f6c0*/  @!P2 ST.E.128 desc[UR40][R12.64], RZ ;  /* 0x000000ff0c00a985 */ /* 0x0009e2000c101d28 */
[-C--:B------:R-:W-:Y:S02]  /*f6d0*/  @!P1 LEA.HI.X R21, R9, R0.reuse, R24, 0x1, P5 ;  /* 0x0000000009159211 */ /* 0x080fe400028f0c18 */
[----:B------:R-:W-:-:S03]  /*f6e0*/  @!P0 LEA.HI.X R15, R5, R0, R6, 0x1, P4 ;  /* 0x00000000050f8211 */ /* 0x000fc600020f0c06 */
[----:B------:R4:W-:Y:S04]  /*f6f0*/  @!P1 ST.E.128 desc[UR40][R20.64], RZ ;  /* 0x000000ff14009985 */ /* 0x0009e8000c101d28 */
[----:B------:R4:W-:Y:S02]  /*f700*/  @!P0 ST.E.128 desc[UR40][R14.64], RZ ;  /* 0x000000ff0e008985 */ /* 0x0009e4000c101d28 */
.L_x_9814:
[----:B------:R-:W-:Y:S05]  /*f710*/  BSYNC B1 ;  /* 0x0000000000017941 */ /* 0x000fea0003800000 */
.L_x_9813:
[----:B------:R-:W-:-:S03]  /*f720*/  UMOV UR4, 0xffffffff ;  /* 0xffffffff00047882 */ /* 0x000fc60000000000 */
[----:B------:R-:W-:Y:S05]  /*f730*/  BRA.DIV UR4, `(.L_x_9815) ;  /* 0x0000007e04547947 */ /* 0x000fea000b800000 */
[----:B--2---:R2:W0:Y:S04]  /*f740*/  SHFL.IDX PT, R0, R4, 0x1, 0x181f ;  /* 0x00381f0004007f89 */ /* 0x00442800000e0000 */
[----:B---34-:R2:W3:Y:S02]  /*f750*/  SHFL.IDX PT, R14, R3, 0x1, 0x181f ;  /* 0x00381f00030e7f89 */ /* 0x0184e400000e0000 */
.L_x_9994:
[----:B------:R-:W-:Y:S01]  /*f760*/  VIADD R5, R7, 0x20 ;  /* 0x0000002007057836 */ /* 0x000fe20000000000 */
[----:B------:R-:W-:Y:S04]  /*f770*/  BSSY B1, `(.L_x_9816) ;  /* 0x000001e000017945 */ /* 0x000fe80003800000 */
        /* <DEDUP_REMOVED lines=12> */
[----:B------:R-:W-:Y:S02]  /*f840*/  SHF.R.S32.HI R26, RZ, 0x1f, R26 ;  /* 0x0000001fff1a7819 */ /* 0x000fe4000001141a */
[C---:B------:R-:W-:Y:S02]  /*f850*/  IADD3 R25, R217.reuse, 0x80, RZ ;  /* 0x00000080d9197810 */ /* 0x040fe40007ffe0ff */
[C---:B---3--:R-:W-:Y:S02]  /*f860*/  @!P3 LEA R10, P5, R217.reuse, R14, 0x1 ;  /* 0x0000000ed90ab211 */ /* 0x048fe400078a08ff */
[----:B------:R-:W-:Y:S02]  /*f870*/  SHF.R.S32.HI R25, RZ, 0x1f, R25 ;  /* 0x0000001fff197819 */ /* 0x000fe40000011419 */
[C---:B0-----:R-:W-:Y:S01]  /*f880*/  @!P3 LEA.HI.X R11, R217.reuse, R0, R9, 0x1, P5 ;  /* 0x00000000d90bb211 */ /* 0x041fe200028f0c09 */
        /* <DEDUP_REMOVED lines=12> */
.L_x_9817:
[----:B------:R-:W-:Y:S05]  /*f950*/  BSYNC B1 ;  /* 0x0000000000017941 */ /* 0x000fea0003800000 */
.L_x_9816:
[----:B------:R-:W-:-:S03]  /*f960*/  UMOV UR4, 0xffffffff ;  /* 0xffffffff00047882 */ /* 0x000fc60000000000 */
[----:B------:R-:W-:Y:S05]  /*f970*/  BRA.DIV UR4, `(.L_x_9818) ;  /* 0x0000007e040c7947 */ /* 0x000fea000b800000 */
[----:B0-----:R0:W0:Y:S04]  /*f980*/  SHFL.IDX PT, R0, R4, 0x2, 0x181f ;  /* 0x00581f0004007f89 */ /* 0x00102800000e0000 */
[----:B---34-:R3:W4:Y:S02]  /*f990*/  SHFL.IDX PT, R14, R3, 0x2, 0x181f ;  /* 0x00581f00030e7f89 */ /* 0x01872400000e0000 */
.L_x_9998:
        /* <DEDUP_REMOVED lines=11> */
[C---:B------:R-:W-:Y:S01]  /*fa50*/  VIADD R26, R217.reuse, 0x40 ;  /* 0x00000040d91a7836 */ /* 0x040fe20000000000 */
[----:B------:R-:W-:Y:S01]  /*fa60*/  ISETP.GE.AND P1, PT, R24, UR4, PT ;  /* 0x0000000418007c0c */ /* 0x000fe2000bf26270 */
[----:B------:R-:W-:Y:S01]  /*fa70*/  VIADD R25, R217, 0x80 ;  /* 0x00000080d9197836 */ /* 0x000fe20000000000 */
[----:B------:R-:W-:-:S02]  /*fa80*/  ISETP.GE.AND P0, PT, R6, UR4, PT ;  /* 0x0000000406007c0c */ /* 0x000fc4000bf06270 */
[----:B------:R-:W-:Y:S02]  /*fa90*/  SHF.R.S32.HI R26, RZ, 0x1f, R26 ;  /* 0x0000001fff1a7819 */ /* 0x000fe4000001141a */
[----:B------:R-:W-:Y:S02]  /*faa0*/  SHF.R.S32.HI R25, RZ, 0x1f, R25 ;  /* 0x0000001fff197819 */ /* 0x000fe40000011419 */
[----:B----4-:R-:W-:-:S03]  /*fab0*/  @!P3 LEA R10, P5, R217, R14, 0x1 ;  /* 0x0000000ed90ab211 */ /* 0x010fc600078a08ff */
[----:B------:R-:W-:Y:S02]  /*fac0*/  @!P2 LEA R12, P4, R15, R14, 0x1 ;  /* 0x0000000e0f0ca211 */ /* 0x000fe400078808ff */
[C---:B0-----:R-:W-:Y:S01]  /*fad0*/  @!P3 LEA.HI.X R11, R217.reuse, R0, R9, 0x1, P5 ;  /* 0x00000000d90bb211 */ /* 0x041fe200028f0c09 */
[----:B------:R-:W-:Y:S01]  /*fae0*/  VIADD R9, R217, 0xc0 ;  /* 0x000000c0d9097836 */ /* 0x000fe20000000000 */
[----:B------:R-:W-:Y:S02]  /*faf0*/  @!P1 LEA R20, P5, R24, R14, 0x1 ;  /* 0x0000000e18149211 */ /* 0x000fe400078a08ff */
[----:B------:R-:W-:Y:S01]  /*fb00*/  @!P2 LEA.HI.X R13, R15, R0, R26, 0x1, P4 ;  /* 0x000000000f0da211 */ /* 0x000fe200020f0c1a */
[----:B------:R0:W-:Y:S01]  /*fb10*/  @!P3 ST.E.128 desc[UR40][R10.64], RZ ;  /* 0x000000ff0a00b985 */ /* 0x0001e2000c101d28 */
[----:B------:R-:W-:Y:S02]  /*fb20*/  SHF.R.S32.HI R9, RZ, 0x1f, R9 ;  /* 0x0000001fff097819 */ /* 0x000fe40000011409 */
[----:B------:R-:W-:Y:S01]  /*fb30*/  @!P0 LEA R14, P4, R6, R14, 0x1 ;  /* 0x0000000e060e8211 */ /* 0x000fe200078808ff */
[----:B------:R0:W-:Y:S01]  /*fb40*/  @!P2 ST.E.128 desc[UR40][R12.64], RZ ;  /* 0x000000ff0c00a985 */ /* 0x0001e2000c101d28 */
[----:B------:R-:W-:-:S02]  /*fb50*/  @!P1 LEA.HI.X R21, R24, R0, R25, 0x1, P5 ;  /* 0x0000000018159211 */ /* 0x000fc400028f0c19 */
[----:B------:R-:W-:-:S03]  /*fb60*/  @!P0 LEA.HI.X R15, R6, R0, R9, 0x1, P4 ;  /* 0x00000000060f8211 */ /* 0x000fc600020f0c09 */
[----:B------:R0:W-:Y:S04]  /*fb70*/  @!P1 ST.E.128 desc[UR40][R20.64], RZ ;  /* 0x000000ff14009985 */ /* 0x0001e8000c101d28 */
[----:B------:R0:W-:Y:S02]  /*fb80*/  @!P0 ST.E.128 desc[UR40][R14.64], RZ ;  /* 0x000000ff0e008985 */ /* 0x0001e4000c101d28 */
.L_x_9820:
[----:B------:R-:W-:Y:S05]  /*fb90*/  BSYNC B1 ;  /* 0x0000000000017941 */ /* 0x000fea0003800000 */
.L_x_9819:
[----:B------:R-:W-:-:S03]  /*fba0*/  UMOV UR4, 0xffffffff ;  /* 0xffffffff00047882 */ /* 0x000fc60000000000 */
[----:B------:R-:W-:Y:S05]  /*fbb0*/  BRA.DIV UR4, `(.L_x_9821) ;  /* 0x0000007a04c47947 */ /* 0x000fea000b800000 */
[----:B0-----:R0:W0:Y:S04]  /*fbc0*/  SHFL.IDX PT, R0, R4, 0x3, 0x181f ;  /* 0x00781f0004007f89 */ /* 0x00102800000e0000 */
[----:B----4-:R4:W0:Y:S02]  /*fbd0*/  SHFL.IDX PT, R14, R3, 0x3, 0x181f ;  /* 0x00781f00030e7f89 */ /* 0x01082400000e0000 */
.L_x_10002:
[----:B--234-:R-:W-:-:S04]  /*fbe0*/  IADD3 R3, R7, 0x60, RZ ;  /* 0x0000006007037810 */ /* 0x01cfc80007ffe0ff */
[----:B------:R-:W-:-:S13]  /*fbf0*/  ISETP.GE.AND P0, PT, R3, R8, PT ;  /* 0x000000080300720c */ /* 0x000fda0003f06270 */
[----:B------:R-:W-:Y:S05]  /*fc00*/  @P0 BRA `(.L_x_9808) ;  /* 0x00000000006c0947 */ /* 0x000fea0003800000 */
[C---:B------:R-:W-:Y:S01]  /*fc10*/  VIADD R15, R217.reuse, 0x40 ;  /* 0x00000040d90f7836 */ /* 0x040fe20000000000 */
[----:B------:R-:W-:Y:S01]  /*fc20*/  ULDC UR4, c[0x0][0xac8] ;  /* 0x0002b20000047ab9 */ /* 0x000fe20000000800 */
[C---:B------:R-:W-:Y:S01]  /*fc30*/  VIADD R12, R217.reuse, 0x80 ;  /* 0x00000080d90c7836 */ /* 0x040fe20000000000 */
[C---:B------:R-:W-:Y:S01]  /*fc40*/  ISETP.GE.AND P3, PT, R217.reuse, UR4, PT ;  /* 0x00000004d9007c0c */ /* 0x040fe2000bf66270 */
[----:B------:R-:W-:Y:S01]  /*fc50*/  VIADD R10, R217, 0xc0 ;  /* 0x000000c0d90a7836 */ /* 0x000fe20000000000 */
[----:B------:R-:W-:Y:S01]  /*fc60*/  ISETP.GE.AND P2, PT, R15, UR4, PT ;  /* 0x000000040f007c0c */ /* 0x000fe2000bf46270 */
[C---:B------:R-:W-:Y:S01]  /*fc70*/  VIADD R20, R217.reuse, 0x40 ;  /* 0x00000040d9147836 */ /* 0x040fe20000000000 */
[----:B------:R-:W-:Y:S01]  /*fc80*/  ISETP.GE.AND P1, PT, R12, UR4, PT ;  /* 0x000000040c007c0c */ /* 0x000fe2000bf26270 */
[C---:B------:R-:W-:Y:S01]  /*fc90*/  VIADD R13, R217.reuse, 0x80 ;  /* 0x00000080d90d7836 */ /* 0x040fe20000000000 */
[----:B------:R-:W-:Y:S01]  /*fca0*/  ISETP.GE.AND P0, PT, R10, UR4, PT ;  /* 0x000000040a007c0c */ /* 0x000fe2000bf06270 */
[----:B------:R-:W-:Y:S01]  /*fcb0*/  VIADD R11, R217, 0xc0 ;  /* 0x000000c0d90b7836 */ /* 0x000fe20000000000 */
[----:B------:R-:W-:-:S02]  /*fcc0*/  SHF.R.S32.HI R9, RZ, 0x1f, R217 ;  /* 0x0000001fff097819 */ /* 0x000fc400000114d9 */
[----:B------:R-:W-:Y:S02]  /*fcd0*/  SHF.R.S32.HI R20, RZ, 0x1f, R20 ;  /* 0x0000001fff147819 */ /* 0x000fe40000011414 */
[----:B------:R-:W-:Y:S02]  /*fce0*/  SHF.R.S32.HI R13, RZ, 0x1f, R13 ;  /* 0x0000001fff0d7819 */ /* 0x000fe4000001140d */
[-C--:B0-----:R-:W-:Y:S02]  /*fcf0*/  @!P3 LEA R4, P5, R217, R14.reuse, 0x1 ;  /* 0x0000000ed904b211 */ /* 0x081fe400078a08ff */
[----:B------:R-:W-:Y:S02]  /*fd00*/  @!P2 LEA R6, P4, R15, R14, 0x1 ;  /* 0x0000000e0f06a211 */ /* 0x000fe400078808ff */
[----:B------:R-:W-:Y:S02]  /*fd10*/  @!P3 LEA.HI.X R5, R217, R0, R9, 0x1, P5 ;  /* 0x00000000d905b211 */ /* 0x000fe400028f0c09 */
[----:B------:R-:W-:-:S02]  /*fd20*/  @!P1 LEA R8, P5, R12, R14, 0x1 ;  /* 0x0000000e0c089211 */ /* 0x000fc400078a08ff */
[----:B------:R-:W-:Y:S01]  /*fd30*/  @!P2 LEA.HI.X R7, R15, R0, R20, 0x1, P4 ;  /* 0x000000000f07a211 */ /* 0x000fe200020f0c14 */
[----:B------:R2:W-:Y:S01]  /*fd40*/  @!P3 ST.E.128 desc[UR40][R4.64], RZ ;  /* 0x000000ff0400b985 */ /* 0x0005e2000c101d28 */
[----:B------:R-:W-:Y:S02]  /*fd50*/  SHF.R.S32.HI R11, RZ, 0x1f, R11 ;  /* 0x0000001fff0b7819 */ /* 0x000fe4000001140b */
[----:B------:R-:W-:Y:S01]  /*fd60*/  @!P0 LEA R14, P4, R10, R14, 0x1 ;  /* 0x0000000e0a0e8211 */ /* 0x000fe200078808ff */
[----:B------:R2:W-:Y:S01]  /*fd70*/  @!P2 ST.E.128 desc[UR40][R6.64], RZ ;  /* 0x000000ff0600a985 */ /* 0x0005e2000c101d28 */
[-C--:B------:R-:W-:Y:S02]  /*fd80*/  @!P1 LEA.HI.X R9, R12, R0.reuse, R13, 0x1, P5 ;  /* 0x000000000c099211 */ /* 0x080fe400028f0c0d */
[----:B------:R-:W-:-:S03]  /*fd90*/  @!P0 LEA.HI.X R15, R10, R0, R11, 0x1, P4 ;  /* 0x000000000a0f8211 */ /* 0x000fc600020f0c0b */
[----:B------:R2:W-:Y:S04]  /*fda0*/  @!P1 ST.E.128 desc[UR40][R8.64], RZ ;  /* 0x000000ff08009985 */ /* 0x0005e8000c101d28 */
[----:B------:R2:W-:Y:S02]  /*fdb0*/  @!P0 ST.E.128 desc[UR40][R14.64], RZ ;  /* 0x000000ff0e008985 */ /* 0x0005e4000c101d28 */
.L_x_9808:
[----:B------:R-:W-:Y:S05]  /*fdc0*/  BSYNC B0 ;  /* 0x0000000000007941 */ /* 0x000fea0003800000 */
.L_x_9799:
[----:B------:R-:W-:Y:S02]  /*fdd0*/  ULDC UR4, c[0x0][0xc3c] ;  /* 0x00030f0000047ab9 */ /* 0x000fe40000000800 */
[----:B------:R-:W-:-:S13]  /*fde0*/  ISETP.GE.AND P0, PT, R35, UR4, PT ;  /* 0x0000000423007c0c */ /* 0x000fda000bf06270 */
[----:B------:R-:W-:Y:S05]  /*fdf0*/  @!P0 BRA `(.L_x_9822) ;  /* 0xffffff1000c48947 */ /* 0x000fea000383ffff */
[----:B------:R-:W-:Y:S05]  /*fe00*/  BRA `(.L_x_9679) ;  /* 0x0000006400c07947 */ /* 0x000fea0003800000 */
.L_x_9677:
[----:B------:R-:W-:-:S08]  /*fe10*/  NOP ;  /* 0x0000000000007918 */ /* 0x000fd00000000000 */
[----:B--2---:R-:W0:-:S00]  /*fe20*/  USETMAXREG.DEALLOC.CTAPOOL 0x28 ;  /* 0x00000028000079c8 */ /* 0x004e0000080e0500 */
        /* <DEDUP_REMOVED lines=14> */
.L_x_9823:
        /* <DEDUP_REMOVED lines=41> */
.L_x_9829:
        /* <DEDUP_REMOVED lines=12> */
.L_x_9828:
[----:B------:R-:W-:Y:S05]  /*10260*/  BSYNC B0 ;  /* 0x0000000000007941 */ /* 0x000fea0003800000 */
.L_x_9827:
        /* <DEDUP_REMOVED lines=21> */
.L_x_9825:
        /* <DEDUP_REMOVED lines=15> */
.L_x_9830:
        /* <DEDUP_REMOVED lines=28> */
.L_x_9826:
[----:B------:R-:W-:Y:S02]  /*10670*/  IMAD.MOV.U32 R17, RZ, RZ, RZ ;  /* 0x000000ffff117224 */ /* 0x000fe400078e00ff */
[----:B------:R-:W-:Y:S02]  /*10680*/  IMAD.U32 R16, RZ, RZ, UR6 ;  /* 0x00000006ff107e24 */ /* 0x000fe4000f8e00ff */
[----:B------:R-:W-:-:S07]  /*10690*/  IMAD.MOV.U32 R18, RZ, RZ, RZ ;  /* 0x000000ffff127224 */ /* 0x000fce00078e00ff */
.L_x_9831:
[----:B------:R-:W-:-:S13]  /*106a0*/  ISETP.NE.AND P0, PT, R5, RZ, PT ;  /* 0x000000ff0500720c */ /* 0x000fda0003f05270 */
[----:B------:R-:W0:Y:S01]  /*106b0*/  @!P0 S2R R3, SR_CgaCtaId ;  /* 0x0000000000038919 */ /* 0x000e220000008800 */
[----:B------:R-:W-:-:S04]  /*106c0*/  @!P0 MOV R2, 0x400 ;  /* 0x0000040000028802 */ /* 0x000fc80000000f00 */
[----:B0-----:R-:W-:-:S05]  /*106d0*/  @!P0 LEA R2, R3, R2, 0x18 ;  /* 0x0000000203028211 */ /* 0x001fca00078ec0ff */
[----:B------:R1:W-:Y:S01]  /*106e0*/  @!P0 STS.128 [R2+0x228d0], R16 ;  /* 0x0228d01002008388 */ /* 0x0003e20000000c00 */
[----:B------:R-:W-:Y:S06]  /*106f0*/  BAR.ARV 0x5, 0x180 ;  /* 0x0146000000007b1d */ /* 0x000fec0000002000 */
.L_x_9824:
[----:B------:R2:W-:Y:S01]  /*10700*/  STL [R1+0x28], RZ ;  /* 0x000028ff01007387 */ /* 0x0005e20000100800 */
[----:B------:R-:W-:Y:S01]  /*10710*/  ULDC UR4, c[0x0][0xc3c] ;  /* 0x00030f0000047ab9 */ /* 0x000fe20000000800 */
[----:B------:R-:W-:Y:S01]  /*10720*/  IMAD.MOV.U32 R26, RZ, RZ, 0x1 ;  /* 0x00000001ff1a7424 */ /* 0x000fe200078e00ff */
[----:B0-----:R-:W-:Y:S01]  /*10730*/  ISETP.GE.AND P0, PT, R19, UR4, PT ;  /* 0x0000000413007c0c */ /* 0x001fe2000bf06270 */
[----:B------:R-:W-:-:S12]  /*10740*/  IMAD.MOV.U32 R25, RZ, RZ, RZ ;  /* 0x000000ffff197224 */ /* 0x000fd800078e00ff */
[----:B--2---:R-:W-:Y:S05]  /*10750*/  @P0 BRA `(.L_x_9832) ;  /* 0x0000005800900947 */ /* 0x004fea0003800000 */
[----:B------:R-:W2:Y:S01]  /*10760*/  LDL R4, [R1] ;  /* 0x0000000001047983 */ /* 0x000ea20000100800 */
        /* <DEDUP_REMOVED lines=11> */
[----:B------:R-:W-:Y:S01]  /*10820*/  IMAD.MOV.U32 R26, RZ, RZ, 0x1 ;  /* 0x00000001ff1a7424 */ /* 0x000fe200078e00ff */
[----:B------:R-:W-:Y:S01]  /*10830*/  SHF.L.U32 R0, R0, 0x4, RZ ;  /* 0x0000000400007819 */ /* 0x000fe200000006ff */
[----:B------:R-:W-:Y:S01]  /*10840*/  ULDC.64 UR38, c[0x0][0x198] ;  /* 0x0000660000267ab9 */ /* 0x000fe20000000a00 */
[----:B------:R-:W-:Y:S01]  /*10850*/  LOP3.LUT R30, R3, 0x200, R30, 0xf8, !PT ;  /* 0x00000200031e7812 */ /* 0x000fe200078ef81e */
[----:B------:R-:W-:Y:S01]  /*10860*/  ULDC UR36, c[0x0][0xc] ;  /* 0x0000030000247ab9 */ /* 0x000fe20000000800 */
[----:B------:R-:W-:-:S04]  /*10870*/  SHF.R.U32.HI R3, RZ, 0x3, R5 ;  /* 0x00000003ff037819 */ /* 0x000fc80000011605 */
[----:B------:R-:W-:Y:S02]  /*10880*/  LOP3.LUT R3, R3, 0x70, R0, 0xf8, !PT ;  /* 0x0000007003037812 */ /* 0x000fe400078ef800 */
[C---:B------:R-:W-:Y:S01]  /*10890*/  LOP3.LUT R0, R2.reuse, 0x40, RZ, 0xfc, !PT ;  /* 0x0000004002007812 */ /* 0x040fe200078efcff */
[----:B0-----:R-:W-:Y:S01]  /*108a0*/  ULEA UR4, UR5, UR4, 0x18 ;  /* 0x0000000405047291 */ /* 0x001fe2000f8ec03f */
[C---:B------:R-:W-:Y:S02]  /*108b0*/  LOP3.LUT R3, R2.reuse, 0x80, RZ, 0xfc, !PT ;  /* 0x0000008002037812 */ /* 0x040fe400078efcff */
[----:B------:R-:W-:-:S03]  /*108c0*/  LOP3.LUT R2, R2, 0xc0, RZ, 0xfc, !PT ;  /* 0x000000c002027812 */ /* 0x000fc600078efcff */
[----:B------:R-:W-:-:S04]  /*108d0*/  IMAD.U32 R22, RZ, RZ, UR4 ;  /* 0x00000004ff167e24 */ /* 0x000fc8000f8e00ff */
[----:B------:R-:W-:Y:S01]  /*108e0*/  IMAD R0, R30, 0x2, R22 ;  /* 0x000000021e007824 */ /* 0x000fe200078e0216 */
[----:B--2---:R-:W-:-:S05]  /*108f0*/  LOP3.LUT R4, R4, 0x2, RZ, 0xfc, !PT ;  /* 0x0000000204047812 */ /* 0x004fca00078efcff */
[----:B------:R0:W-:Y:S04]  /*10900*/  STL [R1+0x3c], R4 ;  /* 0x00003c0401007387 */ /* 0x0001e80000100800 */
[----:B------:R0:W-:Y:S04]  /*10910*/  STL [R1+0x28], RZ ;  /* 0x000028ff01007387 */ /* 0x0001e80000100800 */
[----:B------:R0:W-:Y:S02]  /*10920*/  STL [R1+0x8], R0 ;  /* 0x0000080001007387 */ /* 0x0001e40000100800 */
.L_x_9931:
[----:B-1----:R-:W1:Y:S02]  /*10930*/  LDC.64 R2, c[0x0][0xc88] ;  /* 0x00032200ff027b82 */ /* 0x002e640000000a00 */
[----:B-1----:R-:W-:-:S05]  /*10940*/  IMAD.WIDE R2, R19, 0x4, R2 ;  /* 0x0000000413027825 */ /* 0x002fca00078e0202 */
[----:B------:R-:W0:Y:S01]  /*10950*/  LDG.E R35, desc[UR40][R2.64] ;  /* 0x0000002802237981 */ /* 0x000e22000c1e1900 */
[----:B------:R-:W-:Y:S05]  /*10960*/  YIELD ;  /* 0x0000000000007946 */ /* 0x000fea0003800000 */
[----:B------:R-:W-:Y:S01]  /*10970*/  ULDC.64 UR4, c[0x0][0xa28] ;  /* 0x00028a0000047ab9 */ /* 0x000fe20000000a00 */
[----:B------:R-:W-:Y:S01]  /*10980*/  IMAD.MOV.U32 R31, RZ, RZ, RZ ;  /* 0x000000ffff1f7224 */ /* 0x000fe200078e00ff */
[----:B------:R-:W-:Y:S01]  /*10990*/  ISETP.NE.U32.AND P0, PT, RZ, UR4, PT ;  /* 0x00000004ff007c0c */ /* 0x000fe2000bf05070 */
[----:B------:R-:W-:Y:S01]  /*109a0*/  IMAD.MOV.U32 R6, RZ, RZ, RZ ;  /* 0x000000ffff067224 */ /* 0x000fe200078e00ff */
[----:B------:R-:W-:Y:S01]  /*109b0*/  ULDC.64 UR8, c[0x0][0xa18] ;  /* 0x0002860000087ab9 */ /* 0x000fe20000000a00 */
[----:B------:R-:W-:Y:S01]  /*109c0*/  ULDC.64 UR6, c[0x0][0xa10] ;  /* 0x0002840000067ab9 */ /* 0x000fe20000000a00 */
[----:B------:R-:W-:-:S02]  /*109d0*/  ISETP.NE.AND.EX P0, PT, RZ, UR5, PT, P0 ;  /* 0x00000005ff007c0c */ /* 0x000fc4000bf05300 */
        /* <DEDUP_REMOVED lines=9> */
[----:B------:R-:W-:Y:S02]  /*10a70*/  ISETP.NE.U32.AND P2, PT, RZ, UR8, PT ;  /* 0x00000008ff007c0c */ /* 0x000fe4000bf45070 */
[----:B------:R-:W-:Y:S02]  /*10a80*/  ISETP.NE.AND.EX P0, PT, RZ, UR5, PT, P0 ;  /* 0x00000005ff007c0c */ /* 0x000fe4000bf05300 */
[----:B------:R-:W-:Y:S02]  /*10a90*/  ISETP.NE.AND.EX P2, PT, RZ, UR9, PT, P2 ;  /* 0x00000009ff007c0c */ /* 0x000fe4000bf45320 */
[----:B------:R-:W-:Y:S02]  /*10aa0*/  ISETP.NE.U32.AND P1, PT, RZ, UR6, PT ;  /* 0x00000006ff007c0c */ /* 0x000fe4000bf25070 */
[----:B-1----:R-:W-:-:S02]  /*10ab0*/  IADD3 R2, P3, R28, UR4, RZ ;  /* 0x000000041c027c10 */ /* 0x002fc4000ff7e0ff */
[----:B------:R-:W-:Y:S02]  /*10ac0*/  ISETP.NE.AND.EX P1, PT, RZ, UR7, PT, P1 ;  /* 0x00000007ff007c0c */ /* 0x000fe4000bf25310 */
[----:B------:R-:W-:Y:S02]  /*10ad0*/  IADD3.X R3, R32, UR5, RZ, P3, !PT ;  /* 0x0000000520037c10 */ /* 0x000fe40009ffe4ff */
[----:B--23--:R-:W-:Y:S02]  /*10ae0*/  IADD3 R4, P4, R28, UR6, RZ ;  /* 0x000000061c047c10 */ /* 0x00cfe4000ff9e0ff */
[----:B0-----:R-:W-:Y:S01]  /*10af0*/  MOV R0, RZ ;  /* 0x000000ff00007202 */ /* 0x001fe20000000f00 */
        /* <DEDUP_REMOVED lines=20> */
[----:B----4-:R-:W-:Y:S05]  /*10c40*/  @P2 BRA `(.L_x_9833) ;  /* 0x0000000000142947 */ /* 0x010fea0003800000 */
[----:B------:R-:W-:Y:S05]  /*10c50*/  @!P0 BRA `(.L_x_9833) ;  /* 0x0000000000108947 */ /* 0x000fea0003800000 */
[----:B0-----:R-:W2:Y:S04]  /*10c60*/  LDG.E R8, desc[UR40][R2.64] ;  /* 0x0000002802087981 */ /* 0x001ea8000c1e1900 */
[----:B------:R-:W2:Y:S02]  /*10c70*/  LDG.E R9, desc[UR40][R2.64+0x4] ;  /* 0x0000042802097981 */ /* 0x000ea4000c1e1900 */
[----:B--2---:R-:W-:-:S05]  /*10c80*/  IMAD.IADD R2, R9, 0x1, -R8 ;  /* 0x0000000109027824 */ /* 0x004fca00078e0a08 */
[----:B------:R1:W-:Y:S02]  /*10c90*/  STL [R1+0x20], R2 ;  /* 0x0000200201007387 */ /* 0x0003e40000100800 */
.L_x_9833:
        /* <DEDUP_REMOVED lines=9> */
.L_x_9834:
        /* <DEDUP_REMOVED lines=9> */
.L_x_9835:
[----:B-12---:R-:W2:Y:S04]  /*10dc0*/  @P1 LDG.E R2, desc[UR40][R4.64] ;  /* 0x0000002804021981 */ /* 0x006ea8000c1e1900 */
[----:B------:R-:W2:Y:S01]  /*10dd0*/  @P1 LDG.E R3, desc[UR40][R4.64+0x4] ;  /* 0x0000042804031981 */ /* 0x000ea2000c1e1900 */
[----:B-----5:R-:W-:Y:S01]  /*10de0*/  IADD3 R7, -R31, R7, RZ ;  /* 0x000000071f077210 */ /* 0x020fe20007ffe1ff */
[----:B------:R-:W-:Y:S01]  /*10df0*/  BSSY B0, `(.L_x_9836) ;  /* 0x0000138000007945 */ /* 0x000fe20003800000 */
[----:B--2---:R-:W-:-:S04]  /*10e00*/  @P1 IMAD.IADD R6, R3, 0x1, -R2 ;  /* 0x0000000103061824 */ /* 0x004fc800078e0a02 */
[----:B0-----:R-:W-:-:S04]  /*10e10*/  IMAD.IADD R8, R7, 0x1, R6 ;  /* 0x0000000107087824 */ /* 0x001fc800078e0206 */
[----:B------:R-:W-:Y:S01]  /*10e20*/  VIADD R2, R8, 0x5f ;  /* 0x0000005f08027836 */ /* 0x000fe20000000000 */
[----:B------:R-:W-:Y:S03]  /*10e30*/  STL [R1+0x4], R8 ;  /* 0x0000040801007387 */ /* 0x000fe60000100800 */
[----:B------:R-:W-:-:S05]  /*10e40*/  IMAD.HI R2, R2, 0x2aaaaaab, RZ ;  /* 0x2aaaaaab02027827 */ /* 0x000fca00078e02ff */
[----:B------:R-:W-:-:S04]  /*10e50*/  SHF.R.U32.HI R3, RZ, 0x1f, R2 ;  /* 0x0000001fff037819 */ /* 0x000fc80000011602 */
[----:B------:R-:W-:-:S05]  /*10e60*/  LEA.HI.SX32 R4, R2, R3, 0x1c ;  /* 0x0000000302047211 */ /* 0x000fca00078fe2ff */
[--C-:B------:R-:W-:Y:S01]  /*10e70*/  IMAD R2, R4, 0x60, -R7.reuse ;  /* 0x0000006004027824 */ /* 0x100fe200078e0a07 */
[----:B------:R0:W-:Y:S01]  /*10e80*/  STL [R1+0x2c], R4 ;  /* 0x00002c0401007387 */ /* 0x0001e20000100800 */
[----:B------:R-:W-:-:S03]  /*10e90*/  IMAD.MOV R7, RZ, RZ, -R7 ;  /* 0x000000ffff077224 */ /* 0x000fc600078e0a07 */
[----:B------:R-:W-:Y:S02]  /*10ea0*/  VIMNMX R2, R2, R6, PT ;  /* 0x0000000602027248 */ /* 0x000fe40003fe0100 */
[----:B------:R-:W-:-:S04]  /*10eb0*/  VIMNMX R7, RZ, R7, !PT ;  /* 0x00000007ff077248 */ /* 0x000fc80007fe0100 */
[----:B------:R-:W-:-:S13]  /*10ec0*/  ISETP.GT.AND P0, PT, R2, R7, PT ;  /* 0x000000070200720c */ /* 0x000fda0003f04270 */
[----:B0-----:R-:W-:Y:S02]  /*10ed0*/  @P0 VIADD R4, R2, 0x5f ;  /* 0x0000005f02040836 */ /* 0x001fe40000000000 */
        /* <DEDUP_REMOVED lines=16> */
.L_x_10005:
[----:B-1----:R-:W-:Y:S02]  /*10fe0*/  ISETP.NE.AND P0, PT, R14, RZ, PT ;  /* 0x000000ff0e00720c */ /* 0x002fe40003f05270 */
[----:B------:R-:W-:-:S11]  /*10ff0*/  PLOP3.LUT P6, PT, PT, PT, PT, 0x8, 0x0 ;  /* 0x000000000000781c */ /* 0x000fd60003fce170 */
[----:B------:R-:W-:Y:S05]  /*11000*/  @P0 BRA `(.L_x_9839) ;  /* 0x00000000000c0947 */ /* 0x000fea0003800000 */
[----:B------:R-:W-:-:S03]  /*11010*/  UMOV UR4, 0xffffffff ;  /* 0xffffffff00047882 */ /* 0x000fc60000000000 */
[----:B------:R-:W-:Y:S05]  /*11020*/  BRA.DIV UR4, `(.L_x_9840) ;  /* 0x0000006a04247947 */ /* 0x000fea000b800000 */
[----:B------:R-:W-:-:S13]  /*11030*/  ELECT P6, URZ, PT ;  /* 0x00000000003f782f */ /* 0x000fda00038c0000 */
.L_x_9839:
        /* <DEDUP_REMOVED lines=9> */
.L_x_10008:
[----:B------:R-:W-:Y:S05]  /*110d0*/  BSYNC B1 ;  /* 0x0000000000017941 */ /* 0x000fea0003800000 */
.L_x_9841:
[----:B------:R-:W-:Y:S04]  /*110e0*/  BSSY B1, `(.L_x_9843) ;  /* 0x000007b000017945 */ /* 0x000fe80003800000 */
[----:B------:R-:W-:Y:S05]  /*110f0*/  @!P6 BRA `(.L_x_9844) ;  /* 0x0000000400e4e947 */ /* 0x000fea0003800000 */
[----:B0-----:R-:W-:Y:S01]  /*11100*/  LEA R3, R24, R22, 0x3 ;  /* 0x0000001618037211 */ /* 0x001fe200078e18ff */
[----:B------:R-:W0:Y:S01]  /*11110*/  S2R R7, SR_TID.X ;  /* 0x0000000000077919 */ /* 0x000e220000002100 */
[----:B------:R-:W-:Y:S01]  /*11120*/  SHF.L.U32 R6, R27, 0x1f, RZ ;  /* 0x0000001f1b067819 */ /* 0x000fe200000006ff */
[----:B------:R-:W-:Y:S03]  /*11130*/  BSSY B2, `(.L_x_9845) ;  /* 0x0000005000027945 */ /* 0x000fe60003800000 */
[----:B------:R-:W1:Y:S01]  /*11140*/  SYNCS.PHASECHK.TRANS64.TRYWAIT P0, [R3+URZ+0x228a0], R6 ;  /* 0x0228a006030075a7 */ /* 0x000e62000800017f */
[----:B0-----:R-:W-:-:S04]  /*11150*/  LOP3.LUT R7, R7, 0x7f, RZ, 0xc0, !PT ;  /* 0x0000007f07077812 */ /* 0x001fc800078ec0ff */
[----:B------:R-:W-:Y:S01]  /*11160*/  ISETP.NE.AND P1, PT, R7, RZ, PT ;  /* 0x000000ff0700720c */ /* 0x000fe20003f25270 */
[----:B-1----:R-:W-:-:S12]  /*11170*/  @!P0 BRA `(.L_x_9846) ;  /* 0x0000006800048947 */ /* 0x002fd80003800000 */
.L_x_10009:
[----:B------:R-:W-:Y:S05]  /*11180*/  BSYNC B2 ;  /* 0x0000000000027941 */ /* 0x000fea0003800000 */
.L_x_9845:
        /* <DEDUP_REMOVED lines=9> */
.L_x_9848:
[----:B------:R-:W-:Y:S05]  /*11220*/  BSYNC B2 ;  /* 0x0000000000027941 */ /* 0x000fea0003800000 */
.L_x_9847:
        /* <DEDUP_REMOVED lines=12> */
.L_x_9849:
        /* <DEDUP_REMOVED lines=13> */
.L_x_10010:
[----:B------:R-:W-:Y:S05]  /*113c0*/  BSYNC B2 ;  /* 0x0000000000027941 */ /* 0x000fea0003800000 */
.L_x_9850:
[----:B------:R-:W-:Y:S01]  /*113d0*/  BSSY B2, `(.L_x_9852) ;  /* 0x000000b000027945 */ /* 0x000fe20003800000 */
[----:B------:R-:W-:Y:S02]  /*113e0*/  IMAD.MOV.U32 R10, RZ, RZ, 0x0 ;  /* 0x00000000ff0a7424 */ /* 0x000fe400078e00ff */
[----:B------:R-:W-:Y:S01]  /*113f0*/  IMAD.MOV.U32 R11, RZ, RZ, 0x12f00000 ;  /* 0x12f00000ff0b7424 */ /* 0x000fe200078e00ff */
[----:B------:R-:W-:Y:S06]  /*11400*/  @P1 BRA `(.L_x_9853) ;  /* 0x00000000001c1947 */ /* 0x000fec0003800000 */
[----:B------:R-:W2:Y:S01]  /*11410*/  S2R R8, SR_TID.X ;  /* 0x0000000000087919 */ /* 0x000ea20000002100 */
[----:B01----:R-:W-:-:S04]  /*11420*/  MOV R6, 0xc000 ;  /* 0x0000c00000067802 */ /* 0x003fc80000000f00 */
[----:B------:R3:W-:Y:S01]  /*11430*/  SYNCS.ARRIVE.TRANS64 RZ, [R3+URZ+0x228b0], R6 ;  /* 0x0228b00603ff79a7 */ /* 0x0007e2000800003f */
[----:B--2---:R-:W-:-:S04]  /*11440*/  LOP3.LUT R8, R8, 0x1f, RZ, 0xc0, !PT ;  /* 0x0000001f08087812 */ /* 0x004fc800078ec0ff */
[----:B------:R-:W-:-:S13]  /*11450*/  ISETP.NE.AND P0, PT, R8, RZ, PT ;  /* 0x000000ff0800720c */ /* 0x000fda0003f05270 */
[----:B---3--:R-:W-:Y:S05]  /*11460*/  @!P0 BRA `(.L_x_9853) ;  /* 0x0000000000048947 */ /* 0x008fea0003800000 */
[----:B------:R-:W-:Y:S01]  /*11470*/  BPT.TRAP 0x1 ;  /* 0x000000040000795c */ /* 0x000fe20000300000 */
.L_x_9853:
[----:B------:R-:W-:Y:S05]  /*11480*/  BSYNC B2 ;  /* 0x0000000000027941 */ /* 0x000fea0003800000 */
.L_x_9852:
        /* <DEDUP_REMOVED lines=9> */
.L_x_9854:
        /* <DEDUP_REMOVED lines=15> */
.L_x_9855:
        /* <DEDUP_REMOVED lines=15> */
.L_x_9856:
        /* <DEDUP_REMOVED lines=15> */
.L_x_9857:
        /* <DEDUP_REMOVED lines=10> */
.L_x_9844:
[----:B------:R-:W-:Y:S05]  /*11890*/  BSYNC B1 ;  /* 0x0000000000017941 */ /* 0x000fea0003800000 */
.L_x_9843:
        /* <DEDUP_REMOVED lines=9> */
.L_x_9873:
[----:B------:R-:W-:Y:S05]  /*11930*/  YIELD ;  /* 0x0000000000007946 */ /* 0x000fea0003800000 */
[----:B------:R-:W-:Y:S04]  /*11940*/  BSSY B1, `(.L_x_9858) ;  /* 0x000007a000017945 */ /* 0x000fe80003800000 */
[----:B------:R-:W-:Y:S05]  /*11950*/  @!P6 BRA `(.L_x_9859) ;  /* 0x0000000400e0e947 */ /* 0x000fea0003800000 */
[----:B------:R-:W-:Y:S01]  /*11960*/  LEA R6, R24, R22, 0x3 ;  /* 0x0000001618067211 */ /* 0x000fe200078e18ff */
[----:B0-----:R-:W0:Y:S01]  /*11970*/  S2R R3, SR_TID.X ;  /* 0x0000000000037919 */ /* 0x001e220000002100 */
[----:B------:R-:W-:Y:S01]  /*11980*/  SHF.L.U32 R2, R27, 0x1f, RZ ;  /* 0x0000001f1b027819 */ /* 0x000fe200000006ff */
[----:B------:R-:W-:Y:S03]  /*11990*/  BSSY B2, `(.L_x_9860) ;  /* 0x0000005000027945 */ /* 0x000fe60003800000 */
[----:B------:R-:W1:Y:S01]  /*119a0*/  SYNCS.PHASECHK.TRANS64.TRYWAIT P1, [R6+URZ+0x228a0], R2 ;  /* 0x0228a002060075a7 */ /* 0x000e62000802017f */
[----:B0-----:R-:W-:-:S04]  /*119b0*/  LOP3.LUT R3, R3, 0x7f, RZ, 0xc0, !PT ;  /* 0x0000007f03037812 */ /* 0x001fc800078ec0ff */
[----:B------:R-:W-:Y:S01]  /*119c0*/  ISETP.NE.AND P2, PT, R3, RZ, PT ;  /* 0x000000ff0300720c */ /* 0x000fe20003f45270 */
[----:B-1----:R-:W-:-:S12]  /*119d0*/  @!P1 BRA `(.L_x_9861) ;  /* 0x0000006000149947 */ /* 0x002fd80003800000 */
.L_x_10011:
[----:B------:R-:W-:Y:S05]  /*119e0*/  BSYNC B2 ;  /* 0x0000000000027941 */ /* 0x000fea0003800000 */
.L_x_9860:
        /* <DEDUP_REMOVED lines=9> */
.L_x_9863:
[----:B------:R-:W-:Y:S05]  /*11a80*/  BSYNC B2 ;  /* 0x0000000000027941 */ /* 0x000fea0003800000 */
.L_x_9862:
        /* <DEDUP_REMOVED lines=11> */
.L_x_9864:
        /* <DEDUP_REMOVED lines=13> */
.L_x_10012:
[----:B------:R-:W-:Y:S05]  /*11c10*/  BSYNC B2 ;  /* 0x0000000000027941 */ /* 0x000fea0003800000 */
.L_x_9865:
        /* <DEDUP_REMOVED lines=11> */
.L_x_9868:
[----:B------:R-:W-:Y:S05]  /*11cd0*/  BSYNC B2 ;  /* 0x0000000000027941 */ /* 0x000fea0003800000 */
.L_x_9867:
        /* <DEDUP_REMOVED lines=8> */
[----:B------:R-:W-:-:S11]  /*11d60*/  IADD3 R6, R6, 0x228b0, RZ ;  /* 0x000228b006067810 */ /* 0x000fd60007ffe0ff */
.L_x_9869:
        /* <DEDUP_REMOVED lines=15> */
.L_x_9870:
        /* <DEDUP_REMOVED lines=15> */
.L_x_9871:
        /* <DEDUP_REMOVED lines=15> */
.L_x_9872:
        /* <DEDUP_REMOVED lines=10> */
.L_x_9859:
[----:B------:R-:W-:Y:S05]  /*120e0*/  BSYNC B1 ;  /* 0x0000000000017941 */ /* 0x000fea0003800000 */
.L_x_9858:
        /* <DEDUP_REMOVED lines=8> */
.L_x_9837:
[----:B------:R-:W-:Y:S05]  /*12170*/  BSYNC B0 ;  /* 0x0000000000007941 */ /* 0x000fea0003800000 */
.L_x_9836:
[----:B------:R-:W2:Y:S01]  /*12180*/  LDL R34, [R1+0x4] ;  /* 0x0000040001227983 */ /* 0x000ea20000100800 */
        /* <DEDUP_REMOVED lines=22> */
.L_x_9875:
        /* <DEDUP_REMOVED lines=20> */
.L_x_9878:
[----:B------:R-:W-:Y:S05]  /*12430*/  BSYNC B6 ;  /* 0x0000000000067941 */ /* 0x000fea0003800000 */
.L_x_9877:
        /* <DEDUP_REMOVED lines=20> */
.L_x_9881:
        /* <DEDUP_REMOVED lines=15> */
.L_x_9880:
[----:B------:R-:W-:Y:S05]  /*12670*/  BSYNC B6 ;  /* 0x0000000000067941 */ /* 0x000fea0003800000 */
.L_x_9879:
[----:B------:R-:W2:Y:S01]  /*12680*/  LDL R21, [R1+0x2c] ;  /* 0x00002c0001157983 */ /* 0x000ea20000100800 */
[----:B------:R-:W-:Y:S01]  /*12690*/  ULDC.64 UR4, c[0x0][0x9f8] ;  /* 0x00027e0000047ab9 */ /* 0x000fe20000000a00 */
[----:B------:R-:W1:Y:S01]  /*126a0*/  LDC R9, c[0x0][0x430] ;  /* 0x00010c00ff097b82 */ /* 0x000e620000000800 */
[----:B------:R-:W-:Y:S01]  /*126b0*/  ISETP.NE.U32.AND P0, PT, RZ, UR4, PT ;  /* 0x00000004ff007c0c */ /* 0x000fe2000bf05070 */
[----:B------:R-:W3:Y:S03]  /*126c0*/  S2R R20, SR_TID.X ;  /* 0x0000000000147919 */ /* 0x000ee60000002100 */
[----:B------:R-:W-:-:S13]  /*126d0*/  ISETP.NE.AND.EX P0, PT, RZ, UR5, PT, P0 ;  /* 0x00000005ff007c0c */ /* 0x000fda000bf05300 */
[----:B------:R-:W-:Y:S01]  /*126e0*/  @P0 IADD3 R2, P1, R28, UR4, RZ ;  /* 0x000000041c020c10 */ /* 0x000fe2000ff3e0ff */
[----:B------:R-:W-:Y:S01]  /*126f0*/  IMAD.MOV.U32 R36, RZ, RZ, RZ ;  /* 0x000000ffff247224 */ /* 0x000fe200078e00ff */
[----:B------:R-:W4:Y:S01]  /*12700*/  S2R R10, SR_TID.X ;  /* 0x00000000000a7919 */ /* 0x000f220000002100 */
[----:B------:R-:W-:Y:S01]  /*12710*/  ULDC UR4, c[0x0][0x2f4] ;  /* 0x0000bd0000047ab9 */ /* 0x000fe20000000800 */
[----:B0-----:R-:W-:Y:S01]  /*12720*/  @P0 IADD3.X R3, R32, UR5, RZ, P1, !PT ;  /* 0x0000000520030c10 */ /* 0x001fe20008ffe4ff */
[----:B------:R-:W-:-:S04]  /*12730*/  ULDC UR5, c[0x0][0x320] ;  /* 0x0000c80000057ab9 */ /* 0x000fc80000000800 */
[----:B------:R0:W2:Y:S01]  /*12740*/  @P0 LDG.E R29, desc[UR40][R2.64] ;  /* 0x00000028021d0981 */ /* 0x0000a2000c1e1900 */
[----:B---3--:R-:W-:-:S04]  /*12750*/  LOP3.LUT R20, R20, 0x7f, RZ, 0xc0, !PT ;  /* 0x0000007f14147812 */ /* 0x008fc800078ec0ff */
[----:B------:R-:W-:Y:S02]  /*12760*/  SHF.R.U32.HI R33, RZ, 0x3, R20 ;  /* 0x00000003ff217819 */ /* 0x000fe40000011614 */
[----:B------:R-:W3:Y:S01]  /*12770*/  S2R R20, SR_TID.X ;  /* 0x0000000000147919 */ /* 0x000ee20000002100 */
[----:B-1----:R-:W-:-:S13]  /*12780*/  ISETP.NE.AND P1, PT, R9, 0x1, PT ;  /* 0x000000010900780c */ /* 0x002fda0003f25270 */
[----:B------:R-:W1:Y:S08]  /*12790*/  @P1 LDC R0, c[0x0][0x434] ;  /* 0x00010d00ff001b82 */ /* 0x000e700000000800 */
[----:B0-----:R-:W0:Y:S01]  /*127a0*/  @P1 LDC R2, c[0x0][0x438] ;  /* 0x00010e00ff021b82 */ /* 0x001e220000000800 */
[----:B---3--:R-:W-:-:S05]  /*127b0*/  IMAD.SHL.U32 R20, R20, 0x10, RZ ;  /* 0x0000001014147824 */ /* 0x008fca00078e00ff */
[----:B------:R-:W-:Y:S01]  /*127c0*/  LOP3.LUT R20, R33, 0x70, R20, 0xf8, !PT ;  /* 0x0000007021147812 */ /* 0x000fe200078ef814 */
[----:B----4-:R-:W-:-:S05]  /*127d0*/  IMAD.SHL.U32 R10, R10, 0x8, RZ ;  /* 0x000000080a0a7824 */ /* 0x010fca00078e00ff */
[----:B------:R-:W-:Y:S02]  /*127e0*/  LOP3.LUT R10, R10, 0x38, RZ, 0xc0, !PT ;  /* 0x000000380a0a7812 */ /* 0x000fe400078ec0ff */
[----:B------:R-:W-:Y:S01]  /*127f0*/  LOP3.LUT R23, R23, 0xffffffdf, RZ, 0xc0, !PT ;  /* 0xffffffdf17177812 */ /* 0x000fe200078ec0ff */
[----:B------:R-:W-:Y:S01]  /*12800*/  UMOV UR6, 0xffffffff ;  /* 0xffffffff00067882 */ /* 0x000fe20000000000 */
[----:B--2---:R-:W-:-:S04]  /*12810*/  VIADD R8, R21, 0xffffffff ;  /* 0xffffffff15087836 */ /* 0x004fc80000000000 */
[----:B------:R-:W-:-:S05]  /*12820*/  IMAD R4, R8, 0x60, R20 ;  /* 0x0000006008047824 */ /* 0x000fca00078e0214 */
[C---:B------:R-:W-:Y:S01]  /*12830*/  ISETP.GE.AND P0, PT, R4.reuse, R34, PT ;  /* 0x000000220400720c */ /* 0x040fe20003f06270 */
[----:B------:R-:W-:-:S03]  /*12840*/  IMAD.IADD R37, R4, 0x1, R31 ;  /* 0x0000000104257824 */ /* 0x000fc600078e021f */
[----:B------:R-:W-:Y:S01]  /*12850*/  ISETP.GT.U32.OR P0, PT, R20, 0x5f, P0 ;  /* 0x0000005f1400780c */ /* 0x000fe20000704470 */
[----:B-1----:R-:W-:-:S04]  /*12860*/  @P1 IMAD.HI.U32 R3, R37, R0, RZ ;  /* 0x0000000025031227 */ /* 0x002fc800078e00ff */
[----:B------:R-:W-:Y:S01]  /*12870*/  IMAD.MOV.U32 R0, RZ, RZ, R37 ;  /* 0x000000ffff007224 */ /* 0x000fe200078e0025 */
[----:B0-----:R-:W-:-:S07]  /*12880*/  @P1 SHF.R.U32.HI R0, RZ, R2, R3 ;  /* 0x00000002ff001219 */ /* 0x001fce0000011603 */
[----:B------:R-:W0:Y:S08]  /*12890*/  @!P0 LDC.64 R2, c[0x0][0x428] ;  /* 0x00010a00ff028b82 */ /* 0x000e300000000a00 */
[----:B------:R-:W1:Y:S01]  /*128a0*/  @!P0 LDC.64 R4, c[0x0][0x418] ;  /* 0x00010600ff048b82 */ /* 0x000e620000000a00 */
[----:B------:R-:W-:Y:S02]  /*128b0*/  @!P0 SHF.R.S32.HI R7, RZ, 0x1f, R0 ;  /* 0x0000001fff078819 */ /* 0x000fe40000011400 */
[----:B------:R-:W-:-:S02]  /*128c0*/  @!P0 MOV R6, R0 ;  /* 0x0000000000068202 */ /* 0x000fc40000000f00 */
[----:B------:R-:W-:-:S03]  /*128d0*/  SHF.R.S32.HI R34, RZ, 0x1f, R29 ;  /* 0x0000001fff227819 */ /* 0x000fc6000001141d */
[----:B0-----:R-:W-:-:S04]  /*128e0*/  @!P0 IMAD.WIDE.U32 R6, R29, R2, R6 ;  /* 0x000000021d068225 */ /* 0x001fc800078e0006 */
[----:B------:R-:W-:-:S04]  /*128f0*/  @!P0 IMAD R2, R34, R2, RZ ;  /* 0x0000000222028224 */ /* 0x000fc800078e02ff */
[----:B------:R-:W-:Y:S01]  /*12900*/  @!P0 IMAD R3, R29, R3, R2 ;  /* 0x000000031d038224 */ /* 0x000fe200078e0202 */
[----:B-1----:R-:W-:-:S03]  /*12910*/  @!P0 LEA R4, P1, R6, R4, 0x2 ;  /* 0x0000000406048211 */ /* 0x002fc600078210ff */
[----:B------:R-:W-:-:S05]  /*12920*/  @!P0 IMAD.IADD R3, R7, 0x1, R3 ;  /* 0x0000000107038824 */ /* 0x000fca00078e0203 */
[----:B------:R-:W-:-:S05]  /*12930*/  @!P0 LEA.HI.X R5, R6, R5, R3, 0x2, P1 ;  /* 0x0000000506058211 */ /* 0x000fca00008f1403 */
[----:B------:R0:W5:Y:S01]  /*12940*/  @!P0 LDG.E R36, desc[UR40][R4.64] ;  /* 0x0000002804248981 */ /* 0x000162000c1e1900 */
[----:B------:R-:W-:Y:S02]  /*12950*/  ISETP.GT.U32.AND P0, PT, R20, 0x5f, PT ;  /* 0x0000005f1400780c */ /* 0x000fe40003f04070 */
[----:B------:R-:W1:Y:S01]  /*12960*/  S2R R20, SR_TID.X ;  /* 0x0000000000147919 */ /* 0x000e620000002100 */
[----:B------:R-:W-:-:S10]  /*12970*/  ISETP.GE.AND P1, PT, R10, UR4, PT ;  /* 0x000000040a007c0c */ /* 0x000fd4000bf26270 */
[----:B------:R-:W-:-:S04]  /*12980*/  @P0 LOP3.LUT R23, R23, 0x20, RZ, 0xfc, !PT ;  /* 0x0000002017170812 */ /* 0x000fc800078efcff */
[----:B------:R-:W-:Y:S01]  /*12990*/  LOP3.LUT R23, R23, 0xfffffffe, RZ, 0xc0, !PT ;  /* 0xfffffffe17177812 */ /* 0x000fe200078ec0ff */
[----:B-1----:R-:W-:-:S05]  /*129a0*/  IMAD.SHL.U32 R20, R20, 0x8, RZ ;  /* 0x0000000814147824 */ /* 0x002fca00078e00ff */
[----:B------:R-:W-:-:S04]  /*129b0*/  LOP3.LUT R20, R20, 0x38, RZ, 0xc0, !PT ;  /* 0x0000003814147812 */ /* 0x000fc800078ec0ff */
[----:B------:R-:W-:-:S04]  /*129c0*/  LOP3.LUT R11, R20, 0x40, RZ, 0xfc, !PT ;  /* 0x00000040140b7812 */ /* 0x000fc800078efcff */
[----:B------:R-:W-:Y:S02]  /*129d0*/  ISETP.GE.AND P3, PT, R11, UR5, PT ;  /* 0x000000050b007c0c */ /* 0x000fe4000bf66270 */
[----:B------:R-:W-:Y:S02]  /*129e0*/  @P1 LOP3.LUT R23, R23, 0x1, RZ, 0xfc, !PT ;  /* 0x0000000117171812 */ /* 0x000fe400078efcff */
[C---:B------:R-:W-:Y:S02]  /*129f0*/  LOP3.LUT R11, R10.reuse, 0x80, RZ, 0xfc, !PT ;  /* 0x000000800a0b7812 */ /* 0x040fe400078efcff */
[----:B------:R-:W-:Y:S02]  /*12a00*/  LOP3.LUT R23, R23, 0xfffffff7, RZ, 0xc0, !PT ;  /* 0xfffffff717177812 */ /* 0x000fe400078ec0ff */
[----:B------:R-:W-:Y:S02]  /*12a10*/  ISETP.GE.AND P2, PT, R11, UR5, PT ;  /* 0x000000050b007c0c */ /* 0x000fe4000bf46270 */
[----:B------:R-:W-:-:S03]  /*12a20*/  ISETP.GE.AND P0, PT, R10, UR5, PT ;  /* 0x000000050a007c0c */ /* 0x000fc6000bf06270 */
[----:B------:R-:W-:-:S04]  /*12a30*/  @P3 LOP3.LUT R23, R23, 0x8, RZ, 0xfc, !PT ;  /* 0x0000000817173812 */ /* 0x000fc800078efcff */
[----:B------:R-:W-:Y:S02]  /*12a40*/  LOP3.LUT R23, R23, 0xffffffef, RZ, 0xc0, !PT ;  /* 0xffffffef17177812 */ /* 0x000fe400078ec0ff */
[----:B------:R-:W-:Y:S02]  /*12a50*/  LOP3.LUT R10, R10, 0xc0, RZ, 0xfc, !PT ;  /* 0x000000c00a0a7812 */ /* 0x000fe400078efcff */
[----:B------:R-:W-:Y:S02]  /*12a60*/  LOP3.LUT R23, R23, 0xfffffffb, RZ, 0xc0, !PT ;  /* 0xfffffffb17177812 */ /* 0x000fe400078ec0ff */
[----:B------:R-:W-:Y:S02]  /*12a70*/  ISETP.GE.AND P1, PT, R10, UR5, PT ;  /* 0x000000050a007c0c */ /* 0x000fe4000bf26270 */
[----:B------:R-:W-:-:S04]  /*12a80*/  @P2 LOP3.LUT R23, R23, 0x4, RZ, 0xfc, !PT ;  /* 0x0000000417172812 */ /* 0x000fc800078efcff */
[----:B------:R-:W-:Y:S01]  /*12a90*/  @P0 LOP3.LUT R23, R23, 0x10, RZ, 0xfc, !PT ;  /* 0x0000001017170812 */ /* 0x000fe200078efcff */
[----:B------:R-:W-:-:S03]  /*12aa0*/  IMAD.MOV R0, RZ, RZ, -R0 ;  /* 0x000000ffff007224 */ /* 0x000fc600078e0a00 */
[----:B------:R-:W-:Y:S01]  /*12ab0*/  LOP3.LUT R23, R23, 0xfffffffd, RZ, 0xc0, !PT ;  /* 0xfffffffd17177812 */ /* 0x000fe200078ec0ff */
[----:B------:R-:W-:-:S03]  /*12ac0*/  IMAD R37, R9, R0, R37 ;  /* 0x0000000009257224 */ /* 0x000fc600078e0225 */
[----:B------:R-:W-:Y:S01]  /*12ad0*/  @P1 LOP3.LUT R23, R23, 0x2, RZ, 0xfc, !PT ;  /* 0x0000000217171812 */ /* 0x000fe200078efcff */
[----:B0-----:R-:W-:Y:S06]  /*12ae0*/  BRA.DIV UR6, `(.L_x_9882) ;  /* 0x0000004e06f87947 */ /* 0x001fec000b800000 */
.L_x_10015:
[----:B------:R-:W2:Y:S01]  /*12af0*/  LDL R0, [R1+0x3c] ;  /* 0x00003c0001007983 */ /* 0x000ea20000100800 */
[----:B------:R-:W-:Y:S02]  /*12b00*/  SEL R7, RZ, 0x1, P0 ;  /* 0x00000001ff077807 */ /* 0x000fe40000000000 */
[----:B------:R-:W-:Y:S02]  /*12b10*/  LOP3.LUT R23, R23, 0xffffffbf, RZ, 0xc0, !PT ;  /* 0xffffffbf17177812 */ /* 0x000fe400078ec0ff */
[----:B------:R-:W-:Y:S02]  /*12b20*/  SHF.R.S32.HI R28, RZ, 0x1f, R18 ;  /* 0x0000001fff1c7819 */ /* 0x000fe40000011412 */
[----:B--2---:R-:W-:-:S13]  /*12b30*/  ISETP.NE.AND P0, PT, R0, 0x3, PT ;  /* 0x000000030000780c */ /* 0x004fda0003f05270 */
[----:B------:R-:W-:Y:S01]  /*12b40*/  @P0 LOP3.LUT R23, R23, 0x40, RZ, 0xfc, !PT ;  /* 0x0000004017170812 */ /* 0x000fe200078efcff */
[----:B------:R-:W-:Y:S06]  /*12b50*/  @!P0 BRA `(.L_x_9883) ;  /* 0x0000000000048947 */ /* 0x000fec0003800000 */
[----:B------:R-:W-:Y:S01]  /*12b60*/  BPT.TRAP 0x1 ;  /* 0x000000040000795c */ /* 0x000fe20000300000 */
.L_x_9883:
[----:B------:R-:W-:Y:S01]  /*12b70*/  IMAD R32, R25, 0x8, R22 ;  /* 0x0000000819207824 */ /* 0x000fe200078e0216 */
[----:B------:R-:W-:Y:S01]  /*12b80*/  SHF.L.U32 R0, R26, 0x1f, RZ ;  /* 0x0000001f1a007819 */ /* 0x000fe200000006ff */
[----:B------:R-:W-:Y:S03]  /*12b90*/  BSSY B0, `(.L_x_9884) ;  /* 0x0000003000007945 */ /* 0x000fe60003800000 */
[----:B------:R-:W0:Y:S02]  /*12ba0*/  SYNCS.PHASECHK.TRANS64.TRYWAIT P0, [R32+URZ+0x22840], R0 ;  /* 0x02284000200075a7 */ /* 0x000e24000800017f */
[----:B0-----:R-:W-:Y:S05]  /*12bb0*/  @!P0 BRA `(.L_x_9885) ;  /* 0x0000004c00f88947 */ /* 0x001fea0003800000 */
.L_x_10016:
[----:B------:R-:W-:Y:S05]  /*12bc0*/  BSYNC B0 ;  /* 0x0000000000007941 */ /* 0x000fea0003800000 */
.L_x_9884:
[----:B------:R-:W2:Y:S01]  /*12bd0*/  LDL R6, [R1+0x4] ;  /* 0x0000040001067983 */ /* 0x000ea20000100800 */
[----:B0-----:R-:W-:Y:S01]  /*12be0*/  SHF.R.S32.HI R0, RZ, 0x1f, R37 ;  /* 0x0000001fff007819 */ /* 0x001fe20000011425 */
[----:B------:R-:W-:Y:S01]  /*12bf0*/  ULDC.64 UR4, c[0x0][0x300] ;  /* 0x0000c00000047ab9 */ /* 0x000fe20000000a00 */
[----:B-----5:R-:W-:Y:S01]  /*12c00*/  SHF.R.S32.HI R4, RZ, 0x1f, R36 ;  /* 0x0000001fff047819 */ /* 0x020fe20000011424 */
[----:B------:R-:W0:Y:S01]  /*12c10*/  S2R R5, SR_TID.X ;  /* 0x0000000000057919 */ /* 0x000e220000002100 */
[----:B------:R-:W-:Y:S01]  /*12c20*/  IMAD.WIDE.U32 R2, R37, UR4, RZ ;  /* 0x0000000425027c25 */ /* 0x000fe2000f8e00ff */
[----:B------:R-:W-:Y:S01]  /*12c30*/  LOP3.LUT P2, RZ, R23, 0x1, RZ, 0xc0, !PT ;  /* 0x0000000117ff7812 */ /* 0x000fe2000784c0ff */
[----:B------:R-:W1:Y:S01]  /*12c40*/  S2R R9, SR_TID.X ;  /* 0x0000000000097919 */ /* 0x000e620000002100 */
[----:B------:R3:W-:Y:S04]  /*12c50*/  STL [R1+0x30], R0 ;  /* 0x0000300001007387 */ /* 0x0007e80000100800 */
[----:B------:R4:W-:Y:S01]  /*12c60*/  STL [R1+0x34], R4 ;  /* 0x0000340401007387 */ /* 0x0009e20000100800 */
[----:B---3--:R-:W-:-:S04]  /*12c70*/  IMAD R0, R0, UR4, RZ ;  /* 0x0000000400007c24 */ /* 0x008fc8000f8e02ff */
[----:B------:R-:W-:Y:S01]  /*12c80*/  IMAD R0, R37, UR5, R0 ;  /* 0x0000000525007c24 */ /* 0x000fe2000f8e0200 */
[----:B------:R-:W-:-:S03]  /*12c90*/  ULDC.64 UR4, c[0x0][0x310] ;  /* 0x0000c40000047ab9 */ /* 0x000fc60000000a00 */
[----:B------:R-:W-:Y:S02]  /*12ca0*/  IMAD.IADD R3, R3, 0x1, R0 ;  /* 0x0000000103037824 */ /* 0x000fe400078e0200 */
[----:B------:R-:W-:Y:S02]  /*12cb0*/  IMAD R0, R4, UR4, RZ ;  /* 0x0000000404007c24 */ /* 0x000fe4000f8e02ff */
[----:B------:R-:W-:Y:S01]  /*12cc0*/  IMAD.WIDE.U32 R2, R36, UR4, R2 ;  /* 0x0000000424027c25 */ /* 0x000fe2000f8e0002 */
[----:B0-----:R-:W-:-:S03]  /*12cd0*/  LOP3.LUT R5, R5, 0x7f, RZ, 0xc0, !PT ;  /* 0x0000007f05057812 */ /* 0x001fc600078ec0ff */
[----:B------:R-:W-:Y:S01]  /*12ce0*/  IMAD R0, R36, UR5, R0 ;  /* 0x0000000524007c24 */ /* 0x000fe2000f8e0200 */
[----:B------:R-:W-:Y:S01]  /*12cf0*/  ULDC.64 UR4, c[0x0][0x308] ;  /* 0x0000c20000047ab9 */ /* 0x000fe20000000a00 */
[----:B------:R-:W-:Y:S01]  /*12d00*/  SHF.R.U32.HI R5, RZ, 0x3, R5 ;  /* 0x00000003ff057819 */ /* 0x000fe20000011605 */
[----:B-1----:R-:W-:Y:S02]  /*12d10*/  IMAD.SHL.U32 R9, R9, 0x8, RZ ;  /* 0x0000000809097824 */ /* 0x002fe400078e00ff */
[----:B------:R-:W-:Y:S01]  /*12d20*/  IADD3 R3, R3, R0, RZ ;  /* 0x0000000003037210 */ /* 0x000fe20007ffe0ff */
[----:B------:R-:W-:Y:S02]  /*12d30*/  IMAD R0, R28, UR4, RZ ;  /* 0x000000041c007c24 */ /* 0x000fe4000f8e02ff */
[----:B------:R-:W-:Y:S02]  /*12d40*/  LOP3.LUT R9, R9, 0x38, RZ, 0xc0, !PT ;  /* 0x0000003809097812 */ /* 0x000fe400078ec0ff */
[----:B------:R-:W-:-:S02]  /*12d50*/  IMAD R0, R18, UR5, R0 ;  /* 0x0000000512007c24 */ /* 0x000fc4000f8e0200 */
[----:B------:R-:W-:Y:S01]  /*12d60*/  IMAD.WIDE.U32 R2, R18, UR4, R2 ;  /* 0x0000000412027c25 */ /* 0x000fe2000f8e0002 */
[----:B------:R-:W-:-:S03]  /*12d70*/  ULDC.64 UR4, c[0x0][0x2e8] ;  /* 0x0000ba0000047ab9 */ /* 0x000fc60000000a00 */
[----:B----4-:R-:W-:Y:S01]  /*12d80*/  IMAD.IADD R4, R3, 0x1, R0 ;  /* 0x0000000103047824 */ /* 0x010fe200078e0200 */
[----:B------:R-:W-:Y:S01]  /*12d90*/  LEA R0, P0, R2, UR4, 0x1 ;  /* 0x0000000402007c11 */ /* 0x000fe2000f8008ff */
[----:B------:R-:W-:-:S03]  /*12da0*/  UMOV UR4, 0xffffffff ;  /* 0xffffffff00047882 */ /* 0x000fc60000000000 */
[----:B------:R-:W-:Y:S01]  /*12db0*/  LEA.HI.X R4, R2, UR5, R4, 0x1, P0 ;  /* 0x0000000502047c11 */ /* 0x000fe200080f0c04 */
[----:B--2---:R-:W-:-:S04]  /*12dc0*/  IMAD R33, R8, -0x60, R6 ;  /* 0xffffffa008217824 */ /* 0x004fc800078e0206 */
[----:B------:R-:W-:Y:S02]  /*12dd0*/  IMAD.IADD R33, R33, 0x1, -R5 ;  /* 0x0000000121217824 */ /* 0x000fe400078e0a05 */
[----:B------:R-:W-:-:S03]  /*12de0*/  IMAD R5, R25, 0x1800, R30 ;  /* 0x0000180019057824 */ /* 0x000fc600078e021e */
        /* <DEDUP_REMOVED lines=54> */
.L_x_10030:
        /* <DEDUP_REMOVED lines=10> */
.L_x_9887:
        /* <DEDUP_REMOVED lines=11> */
.L_x_9888:
[----:B------:R1:W5:Y:S01]  /*132a0*/  LDL.LU R4, [R1+0x10] ;  /* 0x0000100001047983 */ /* 0x0003620000300800 */
[----:B------:R-:W-:Y:S01]  /*132b0*/  LOP3.LUT P0, RZ, R23, 0x4, RZ, 0xc0, !PT ;  /* 0x0000000417ff7812 */ /* 0x000fe2000780c0ff */
[----:B------:R1:W-:Y:S02]  /*132c0*/  SYNCS.ARRIVE.TRANS64.A1T0 RZ, [R32+URZ+0x22830], RZ ;  /* 0x022830ff20ff79a7 */ /* 0x0003e4000810003f */
[----:B0-----:R1:W5:Y:S10]  /*132d0*/  LDL.LU R3, [R1+0xc] ;  /* 0x00000c0001037983 */ /* 0x0013740000300800 */
[----:B------:R-:W-:Y:S05]  /*132e0*/  WARPSYNC.ALL ;  /* 0x0000000000007948 */ /* 0x000fea0003800000 */
[----:B------:R-:W-:Y:S01]  /*132f0*/  ULDC.64 UR4, c[0x0][0xa00] ;  /* 0x0002800000047ab9 */ /* 0x000fe20000000a00 */
[----:B------:R-:W-:Y:S01]  /*13300*/  SEL R2, RZ, 0x4, P0 ;  /* 0x00000004ff027807 */ /* 0x000fe20000000000 */
[----:B------:R-:W-:Y:S01]  /*13310*/  BSSY B6, `(.L_x_9889) ;  /* 0x0000029000067945 */ /* 0x000fe20003800000 */
[----:B------:R-:W-:Y:S01]  /*13320*/  BAR.SYNC.DEFER_BLOCKING 0x8, 0x180 ;  /* 0x0206000000007b1d */ /* 0x000fe20000010000 */
[----:B------:R-:W-:Y:S02]  /*13330*/  ISETP.NE.U32.AND P0, PT, RZ, UR4, PT ;  /* 0x00000004ff007c0c */ /* 0x000fe4000bf05070 */
[----:B------:R-:W-:-:S02]  /*13340*/  LOP3.LUT P2, RZ, R23, 0x8, RZ, 0xc0, !PT ;  /* 0x0000000817ff7812 */ /* 0x000fc4000784c0ff */
[----:B------:R-:W-:Y:S01]  /*13350*/  ISETP.NE.AND.EX P0, PT, RZ, UR5, PT, P0 ;  /* 0x00000005ff007c0c */ /* 0x000fe2000bf05300 */
[----:B------:R-:W-:Y:S01]  /*13360*/  ULDC.64 UR4, c[0x0][0x298] ;  /* 0x0000a60000047ab9 */ /* 0x000fe20000000a00 */
[----:B------:R-:W-:Y:S02]  /*13370*/  LOP3.LUT P1, RZ, R23, 0x2, RZ, 0xc0, !PT ;  /* 0x0000000217ff7812 */ /* 0x000fe4000782c0ff */
[----:B------:R-:W-:Y:S02]  /*13380*/  SEL R0, RZ, 0x2, P2 ;  /* 0x00000002ff007807 */ /* 0x000fe40001000000 */
[----:B------:R-:W-:Y:S02]  /*13390*/  SEL R5, R35, RZ, !P0 ;  /* 0x000000ff23057207 */ /* 0x000fe40004000000 */
[----:B------:R-:W-:Y:S02]  /*133a0*/  IADD3 R0, R2, R0, R7 ;  /* 0x0000000002007210 */ /* 0x000fe40007ffe007 */
[----:B------:R-:W-:Y:S01]  /*133b0*/  SEL R35, RZ, 0x8, P1 ;  /* 0x00000008ff237807 */ /* 0x000fe20000800000 */
[----:B------:R0:W-:Y:S03]  /*133c0*/  STL [R1+0x24], R5 ;  /* 0x0000240501007387 */ /* 0x0001e60000100800 */
[----:B------:R-:W-:-:S02]  /*133d0*/  IADD3 R35, R0, R35, RZ ;  /* 0x0000002300237210 */ /* 0x000fc40007ffe0ff */
[----:B-----5:R-:W-:Y:S02]  /*133e0*/  SEL R2, R4, RZ, !P0 ;  /* 0x000000ff04027207 */ /* 0x020fe40004000000 */
[----:B------:R-:W-:Y:S01]  /*133f0*/  SHF.R.S32.HI R0, RZ, 0x1f, R3 ;  /* 0x0000001fff007819 */ /* 0x000fe20000011403 */
[C---:B0-----:R-:W-:Y:S02]  /*13400*/  IMAD.WIDE.U32 R4, R3.reuse, UR4, RZ ;  /* 0x0000000403047c25 */ /* 0x041fe4000f8e00ff */
[----:B------:R0:W-:Y:S02]  /*13410*/  STL [R1+0x10], R2 ;  /* 0x0000100201007387 */ /* 0x0001e40000100800 */
[----:B------:R-:W-:Y:S02]  /*13420*/  IMAD R0, R0, UR4, RZ ;  /* 0x0000000400007c24 */ /* 0x000fe4000f8e02ff */
[----:B------:R2:W-:Y:S02]  /*13430*/  STL.64 [R1+0x18], R4 ;  /* 0x0000180401007387 */ /* 0x0005e40000100a00 */
[----:B------:R-:W-:-:S02]  /*13440*/  IMAD R0, R3, UR5, R0 ;  /* 0x0000000503007c24 */ /* 0x000fc4000f8e0200 */
[----:B0-----:R-:W-:Y:S02]  /*13450*/  VIADD R2, R22, 0x18400 ;  /* 0x0001840016027836 */ /* 0x001fe40000000000 */
        /* <DEDUP_REMOVED lines=20> */
.L_x_9890:
[----:B------:R-:W-:Y:S05]  /*135a0*/  BSYNC B6 ;  /* 0x0000000000067941 */ /* 0x000fea0003800000 */
.L_x_9889:
[----:B------:R-:W2:Y:S01]  /*135b0*/  LDL.LU R0, [R1+0xc] ;  /* 0x00000c0001007983 */ /* 0x000ea20000300800 */
[----:B------:R-:W-:Y:S01]  /*135c0*/  ULDC.64 UR4, c[0x0][0x2d8] ;  /* 0x0000b60000047ab9 */ /* 0x000fe20000000a00 */
[----:B------:R-:W0:Y:S02]  /*135d0*/  LDC R7, c[0x0][0x448] ;  /* 0x00011200ff077b82 */ /* 0x000e240000000800 */
[----:B------:R-:W2:Y:S04]  /*135e0*/  LDL.LU.64 R2, [R1+0x18] ;  /* 0x0000180001027983 */ /* 0x000ea80000300a00 */
[----:B------:R-:W3:Y:S04]  /*135f0*/  LDL.LU R21, [R1+0x10] ;  /* 0x0000100001157983 */ /* 0x000ee80000300800 */
[----:B------:R-:W4:Y:S01]  /*13600*/  LDL.LU R20, [R1+0x24] ;  /* 0x0000240001147983 */ /* 0x000f220000300800 */
[----:B------:R-:W-:-:S03]  /*13610*/  SHF.L.U32 R17, R17, 0x7, RZ ;  /* 0x0000000711117819 */ /* 0x000fc600000006ff */
        /* <DEDUP_REMOVED lines=11> */
[----:B----4-:R-:W-:-:S04]  /*136d0*/  IMAD.WIDE.U32 R2, R20, UR4, R2 ;  /* 0x0000000414027c25 */ /* 0x010fc8000f8e0002 */
[----:B------:R-:W-:Y:S01]  /*136e0*/  IMAD R0, R20, UR5, R0 ;  /* 0x0000000514007c24 */ /* 0x000fe2000f8e0200 */
[----:B------:R-:W2:Y:S01]  /*136f0*/  S2R R9, SR_TID.X ;  /* 0x0000000000097919 */ /* 0x000ea20000002100 */
[----:B------:R-:W-:Y:S02]  /*13700*/  ULDC.64 UR4, c[0x0][0x2d0] ;  /* 0x0000b40000047ab9 */ /* 0x000fe40000000a00 */
[----:B------:R-:W-:Y:S01]  /*13710*/  IMAD.IADD R3, R3, 0x1, R0 ;  /* 0x0000000103037824 */ /* 0x000fe200078e0200 */
[----:B------:R-:W3:Y:S02]  /*13720*/  S2R R20, SR_TID.X ;  /* 0x0000000000147919 */ /* 0x000ee40000002100 */
[----:B---3--:R-:W-:-:S04]  /*13730*/  LOP3.LUT R20, R20, 0x7f, RZ, 0xc0, !PT ;  /* 0x0000007f14147812 */ /* 0x008fc800078ec0ff */
[----:B------:R-:W-:Y:S02]  /*13740*/  SHF.R.U32.HI R21, RZ, 0x3, R20 ;  /* 0x00000003ff157819 */ /* 0x000fe40000011614 */
[----:B------:R-:W3:Y:S02]  /*13750*/  S2R R20, SR_TID.X ;  /* 0x0000000000147919 */ /* 0x000ee40000002100 */
[----:B---3--:R-:W-:-:S05]  /*13760*/  IMAD.SHL.U32 R20, R20, 0x10, RZ ;  /* 0x0000001014147824 */ /* 0x008fca00078e00ff */
[----:B------:R-:W-:-:S04]  /*13770*/  LOP3.LUT R20, R21, 0x70, R20, 0xf8, !PT ;  /* 0x0000007015147812 */ /* 0x000fc800078ef814 */
[----:B------:R-:W-:Y:S02]  /*13780*/  LOP3.LUT R0, R20, R17, RZ, 0xfc, !PT ;  /* 0x0000001114007212 */ /* 0x000fe400078efcff */
[----:B------:R3:W5:Y:S03]  /*13790*/  LDL R20, [R1+0x20] ;  /* 0x0000200001147983 */ /* 0x0007660000100800 */
        /* <DEDUP_REMOVED lines=17> */
[----:B--2---:R-:W-:Y:S01]  /*138b0*/  IMAD.SHL.U32 R9, R9, 0x8, RZ ;  /* 0x0000000809097824 */ /* 0x004fe200078e00ff */
        /* <DEDUP_REMOVED lines=9> */
[----:B---3--:R-:W-:Y:S10]  /*13950*/  BRA.DIV UR5, `(.L_x_9891) ;  /* 0x0000004a05a47947 */ /* 0x008ff4000b800000 */
[----:B------:R-:W0:Y:S01]  /*13960*/  SHFL.IDX PT, R5, R0, RZ, 0x181f ;  /* 0x00181fff00057589 */ /* 0x000e2200000e0000 */
[----:B-----5:R-:W-:Y:S02]  /*13970*/  IMAD R3, R20, R7, RZ ;  /* 0x0000000714037224 */ /* 0x020fe400078e02ff */
[----:B------:R-:W-:Y:S01]  /*13980*/  IMAD.IADD R17, R10, 0x1, R17 ;  /* 0x000000010a117824 */ /* 0x000fe200078e0211 */
[----:B------:R-:W1:Y:S04]  /*13990*/  SHFL.IDX PT, R4, R2, RZ, 0x181f ;  /* 0x00181fff02047589 */ /* 0x000e6800000e0000 */
[C---:B------:R-:W-:Y:S02]  /*139a0*/  ISETP.GE.AND P0, PT, R17.reuse, R3, PT ;  /* 0x000000031100720c */ /* 0x040fe40003f06270 */
[----:B------:R-:W-:-:S11]  /*139b0*/  IADD3 R6, R17, 0x10, RZ ;  /* 0x0000001011067810 */ /* 0x000fd60007ffe0ff */
[----:B0-----:R-:W-:-:S05]  /*139c0*/  @!P0 LEA R5, P2, R9, R5, 0x1 ;  /* 0x0000000509058211 */ /* 0x001fca00078408ff */
[----:B-1----:R-:W-:-:S05]  /*139d0*/  @!P0 IMAD.X R4, RZ, RZ, R4, P2 ;  /* 0x000000ffff048224 */ /* 0x002fca00010e0604 */
        /* <DEDUP_REMOVED lines=8> */
[----:B------:R-:W1:Y:S06]  /*13a60*/  SHFL.IDX PT, R4, R2, 0x1, 0x181f ;  /* 0x00381f0002047f89 */ /* 0x000e6c00000e0000 */
[----:B0-----:R-:W-:-:S05]  /*13a70*/  @!P0 LEA R5, P2, R9, R5, 0x1 ;  /* 0x0000000509058211 */ /* 0x001fca00078408ff */
[----:B-1----:R-:W-:-:S05]  /*13a80*/  @!P0 IMAD.X R4, RZ, RZ, R4, P2 ;  /* 0x000000ffff048224 */ /* 0x002fca00010e0604 */
[----:B------:R-:W-:-:S04]  /*13a90*/  @!P0 LOP3.LUT R5, R5, R4, RZ, 0x3c, !PT ;  /* 0x0000000405058212 */ /* 0x000fc800078e3cff */
[----:B------:R-:W-:-:S04]  /*13aa0*/  @!P0 LOP3.LUT R4, R5, R4, RZ, 0x3c, !PT ;  /* 0x0000000405048212 */ /* 0x000fc800078e3cff */
[----:B------:R-:W-:-:S05]  /*13ab0*/  @!P0 LOP3.LUT R5, R5, R4, RZ, 0x3c, !PT ;  /* 0x0000000405058212 */ /* 0x000fca00078e3cff */
        /* <DEDUP_REMOVED lines=43> */
[----:B------:R-:W1:Y:S04]  /*13d70*/  SHFL.IDX PT, R4, R2, 0x6, 0x181f ;  /* 0x00d81f0002047f89 */ /* 0x000e6800000e0000 */
[----:B------:R-:W2:Y:S02]  /*13d80*/  SHFL.IDX PT, R0, R0, 0x7, 0x181f ;  /* 0x00f81f0000007f89 */ /* 0x000ea400000e0000 */
[----:B0-----:R-:W-:-:S05]  /*13d90*/  @!P0 LEA R5, P2, R9, R5, 0x1 ;  /* 0x0000000509058211 */ /* 0x001fca00078408ff */
[----:B-1----:R-:W-:-:S05]  /*13da0*/  @!P0 IMAD.X R4, RZ, RZ, R4, P2 ;  /* 0x000000ffff048224 */ /* 0x002fca00010e0604 */
[----:B------:R-:W-:-:S04]  /*13db0*/  @!P0 LOP3.LUT R5, R5, R4, RZ, 0x3c, !PT ;  /* 0x0000000405058212 */ /* 0x000fc800078e3cff */
[----:B------:R-:W-:-:S04]  /*13dc0*/  @!P0 LOP3.LUT R4, R5, R4, RZ, 0x3c, !PT ;  /* 0x0000000405048212 */ /* 0x000fc800078e3cff */
[----:B------:R-:W-:-:S05]  /*13dd0*/  @!P0 LOP3.LUT R5, R5, R4, RZ, 0x3c, !PT ;  /* 0x0000000405058212 */ /* 0x000fca00078e3cff */
[----:B------:R0:W-:Y:S04]  /*13de0*/  @!P0 LDGSTS.E.BYPASS.LTC128B.128 [R8+0x1b400], desc[UR40][R4.64], !P1 ;  /* 0x1b40000004088fae */ /* 0x0001e8000c901d68 */
[----:B0-2---:R0:W1:Y:S02]  /*13df0*/  SHFL.IDX PT, R4, R2, 0x7, 0x181f ;  /* 0x00f81f0002047f89 */ /* 0x00506400000e0000 */
.L_x_10047:
        /* <DEDUP_REMOVED lines=10> */
.L_x_9892:
        /* <DEDUP_REMOVED lines=18> */
.L_x_10048:
[----:B------:R-:W-:Y:S05]  /*13fc0*/  BSYNC B0 ;  /* 0x0000000000007941 */ /* 0x000fea0003800000 */
.L_x_9893:
[----:B------:R-:W2:Y:S02]  /*13fd0*/  LDL R0, [R1+0x3c] ;  /* 0x00003c0001007983 */ /* 0x000ea40000100800 */
[----:B--2---:R-:W-:-:S13]  /*13fe0*/  ISETP.NE.AND P0, PT, R0, 0x3, PT ;  /* 0x000000030000780c */ /* 0x004fda0003f05270 */
[----:B------:R-:W-:Y:S05]  /*13ff0*/  @!P0 BRA `(.L_x_9895) ;  /* 0x0000000000048947 */ /* 0x000fea0003800000 */
[----:B------:R-:W-:Y:S01]  /*14000*/  BPT.TRAP 0x1 ;  /* 0x000000040000795c */ /* 0x000fe20000300000 */
.L_x_9895:
[----:B0-----:R-:W-:Y:S01]  /*14010*/  SHF.L.U32 R3, R26, 0x1f, RZ ;  /* 0x0000001f1a037819 */ /* 0x001fe200000006ff */
[----:B------:R-:W-:Y:S03]  /*14020*/  BSSY B0, `(.L_x_9896) ;  /* 0x0000003000007945 */ /* 0x000fe60003800000 */
[----:B------:R-:W0:Y:S02]  /*14030*/  SYNCS.PHASECHK.TRANS64.TRYWAIT P0, [R32+URZ+0x22860], R3 ;  /* 0x02286003200075a7 */ /* 0x000e24000800017f */
[----:B0-----:R-:W-:Y:S05]  /*14040*/  @!P0 BRA `(.L_x_9897) ;  /* 0x0000004c00a08947 */ /* 0x001fea0003800000 */
.L_x_10049:
[----:B------:R-:W-:Y:S05]  /*14050*/  BSYNC B0 ;  /* 0x0000000000007941 */ /* 0x000fea0003800000 */
.L_x_9896:
[----:B------:R-:W2:Y:S01]  /*14060*/  LDL.LU R0, [R1+0x30] ;  /* 0x0000300001007983 */ /* 0x000ea20000300800 */
[----:B------:R-:W-:-:S03]  /*14070*/  ULDC.64 UR4, c[0x0][0x328] ;  /* 0x0000ca0000047ab9 */ /* 0x000fc60000000a00 */
[----:B------:R-:W3:Y:S01]  /*14080*/  LDL.LU R4, [R1+0x34] ;  /* 0x0000340001047983 */ /* 0x000ee20000300800 */
[----:B0-----:R-:W-:-:S04]  /*14090*/  IMAD.WIDE.U32 R2, R37, UR4, RZ ;  /* 0x0000000425027c25 */ /* 0x001fc8000f8e00ff */
[----:B--2---:R-:W-:-:S04]  /*140a0*/  IMAD R0, R0, UR4, RZ ;  /* 0x0000000400007c24 */ /* 0x004fc8000f8e02ff */
[----:B------:R-:W-:Y:S01]  /*140b0*/  IMAD R0, R37, UR5, R0 ;  /* 0x0000000525007c24 */ /* 0x000fe2000f8e0200 */
[----:B------:R-:W-:-:S04]  /*140c0*/  ULDC.64 UR4, c[0x0][0x338] ;  /* 0x0000ce0000047ab9 */ /* 0x000fc80000000a00 */
[----:B------:R-:W-:Y:S01]  /*140d0*/  IADD3 R3, R3, R0, RZ ;  /* 0x0000000003037210 */ /* 0x000fe20007ffe0ff */
[----:B---3--:R-:W-:Y:S02]  /*140e0*/  IMAD R0, R4, UR4, RZ ;  /* 0x0000000404007c24 */ /* 0x008fe4000f8e02ff */
[----:B------:R-:W-:Y:S02]  /*140f0*/  IMAD R4, R25, 0x6000, R30 ;  /* 0x0000600019047824 */ /* 0x000fe400078e021e */
        /* <DEDUP_REMOVED lines=15> */
[C---:B------:R-:W-:Y:S01]  /*141f0*/  LOP3.LUT P2, RZ, R35.reuse, 0x2, RZ, 0xc0, !PT ;  /* 0x0000000223ff7812 */ /* 0x040fe2000784c0ff */
[----:B------:R-:W1:Y:S01]  /*14200*/  SHFL.IDX PT, R2, R5, RZ, 0x181f ;  /* 0x00181fff05027589 */ /* 0x000e6200000e0000 */
[----:B------:R-:W-:-:S03]  /*14210*/  LOP3.LUT P1, RZ, R35, 0x4, RZ, 0xc0, !PT ;  /* 0x0000000423ff7812 */ /* 0x000fc6000782c0ff */
[----:B------:R-:W2:Y:S01]  /*14220*/  SHFL.IDX PT, R3, R6, RZ, 0x181f ;  /* 0x00181fff06037589 */ /* 0x000ea200000e0000 */
[----:B------:R-:W-:-:S03]  /*14230*/  ISETP.LT.OR P4, PT, R33, 0x1, !P1 ;  /* 0x000000012100780c */ /* 0x000fc60004f81670 */
[----:B------:R-:W3:Y:S01]  /*14240*/  SHFL.IDX PT, R14, R5, 0x1, 0x181f ;  /* 0x00381f00050e7f89 */ /* 0x000ee200000e0000 */
[----:B0-----:R-:W-:-:S05]  /*14250*/  IMAD.SHL.U32 R7, R7, 0x8, RZ ;  /* 0x0000000807077824 */ /* 0x001fca00078e00ff */
[----:B------:R-:W-:-:S05]  /*14260*/  LOP3.LUT R7, R7, 0x38, RZ, 0xc0, !PT ;  /* 0x0000003807077812 */ /* 0x000fca00078ec0ff */
[----:B------:R-:W-:Y:S01]  /*14270*/  IMAD.SHL.U32 R0, R7, 0x2, RZ ;  /* 0x0000000207007824 */ /* 0x000fe200078e00ff */
[----:B------:R-:W-:-:S04]  /*14280*/  LOP3.LUT R7, R35, 0x1, RZ, 0xc0, !PT ;  /* 0x0000000123077812 */ /* 0x000fc800078ec0ff */
[----:B-1----:R-:W-:Y:S02]  /*14290*/  IADD3 R2, P0, R2, R0, RZ ;  /* 0x0000000002027210 */ /* 0x002fe40007f1e0ff */
[----:B------:R-:W-:-:S03]  /*142a0*/  ISETP.NE.U32.AND P3, PT, R7, 0x1, PT ;  /* 0x000000010700780c */ /* 0x000fc60003f65070 */
[----:B--2---:R-:W-:Y:S01]  /*142b0*/  IMAD.X R3, RZ, RZ, R3, P0 ;  /* 0x000000ffff037224 */ /* 0x004fe200000e0603 */
[----:B------:R-:W-:-:S13]  /*142c0*/  ISETP.LT.OR P0, PT, R33, 0x1, P3 ;  /* 0x000000012100780c */ /* 0x000fda0001f01670 */
[----:B------:R-:W-:Y:S01]  /*142d0*/  LDGSTS.E.BYPASS.LTC128B.128 [R4+0x400], desc[UR40][R2.64], !P0 ;  /* 0x0040000002047fae */ /* 0x000fe2000c101d68 */
[----:B------:R-:W-:-:S13]  /*142e0*/  ISETP.LT.OR P0, PT, R33, 0x1, !P2 ;  /* 0x000000012100780c */ /* 0x000fda0005701670 */
[----:B------:R-:W-:Y:S01]  /*142f0*/  LDGSTS.E.BYPASS.LTC128B.128 [R4+0x3400], desc[UR40][R2.64+0x80], !P0 ;  /* 0x0340008002047fae */ /* 0x000fe2000c101d68 */
[----:B------:R-:W-:-:S03]  /*14300*/  LOP3.LUT P0, RZ, R35, 0x8, RZ, 0xc0, !PT ;  /* 0x0000000823ff7812 */ /* 0x000fc6000780c0ff */
[----:B------:R-:W-:Y:S01]  /*14310*/  LDGSTS.E.BYPASS.LTC128B.128 [R4+0x6400], desc[UR40][R2.64+0x100], !P4 ;  /* 0x0640010002047fae */ /* 0x000fe2000e101d68 */
[----:B------:R-:W-:-:S13]  /*14320*/  ISETP.LT.OR P4, PT, R33, 0x1, !P0 ;  /* 0x000000012100780c */ /* 0x000fda0004781670 */
[----:B------:R0:W-:Y:S01]  /*14330*/  LDGSTS.E.BYPASS.LTC128B.128 [R4+0x9400], desc[UR40][R2.64+0x180], !P4 ;  /* 0x0940018002047fae */ /* 0x0001e2000e101d68 */
[----:B---3--:R-:W-:-:S03]  /*14340*/  IADD3 R8, P4, R14, R0, RZ ;  /* 0x000000000e087210 */ /* 0x008fc60007f9e0ff */
[----:B------:R-:W-:Y:S04]  /*14350*/  SHFL.IDX PT, R14, R5, 0x2, 0x181f ;  /* 0x00581f00050e7f89 */ /* 0x000fe800000e0000 */
[----:B0-----:R-:W0:Y:S02]  /*14360*/  SHFL.IDX PT, R3, R6, 0x1, 0x181f ;  /* 0x00381f0006037f89 */ /* 0x001e2400000e0000 */
[----:B0-----:R-:W-:Y:S02]  /*14370*/  IADD3.X R9, RZ, R3, RZ, P4, !PT ;  /* 0x00000003ff097210 */ /* 0x001fe400027fe4ff */
        /* <DEDUP_REMOVED lines=8> */
[----:B------:R1:W-:Y:S01]  /*14400*/  LDGSTS.E.BYPASS.LTC128B.128 [R4+0x9c00], desc[UR40][R8.64+0x180], !P4 ;  /* 0x09c0018008047fae */ /* 0x0003e2000e101d68 */
[----:B------:R-:W-:-:S03]  /*14410*/  IADD3 R2, P4, R14, R0, RZ ;  /* 0x000000000e027210 */ /* 0x000fc60007f9e0ff */
[----:B------:R-:W1:Y:S02]  /*14420*/  SHFL.IDX PT, R14, R5, 0x3, 0x181f ;  /* 0x00781f00050e7f89 */ /* 0x000e6400000e0000 */
        /* <DEDUP_REMOVED lines=9> */
[----:B-1----:R-:W-:-:S03]  /*144c0*/  IADD3 R8, P4, R14, R0, RZ ;  /* 0x000000000e087210 */ /* 0x002fc60007f9e0ff */
[----:B------:R-:W-:Y:S04]  /*144d0*/  SHFL.IDX PT, R14, R5, 0x4, 0x181f ;  /* 0x00981f00050e7f89 */ /* 0x000fe800000e0000 */
[----:B0-----:R-:W0:Y:S02]  /*144e0*/  SHFL.IDX PT, R3, R6, 0x3, 0x181f ;  /* 0x00781f0006037f89 */ /* 0x001e2400000e0000 */
[----:B0-----:R-:W-:Y:S01]  /*144f0*/  IMAD.X R9, RZ, RZ, R3, P4 ;  /* 0x000000ffff097224 */ /* 0x001fe200020e0603 */
[C---:B------:R-:W-:Y:S01]  /*14500*/  ISETP.LT.OR P4, PT, R33.reuse, 0x31, P3 ;  /* 0x000000312100780c */ /* 0x040fe20001f81670 */
[----:B------:R-:W0:Y:S04]  /*14510*/  SHFL.IDX PT, R3, R6, 0x4, 0x181f ;  /* 0x00981f0006037f89 */ /* 0x000e2800000e0000 */
[----:B------:R-:W1:Y:S08]  /*14520*/  SHFL.IDX PT, R6, R6, 0x5, 0x181f ;  /* 0x00b81f0006067f89 */ /* 0x000e7000000e0000 */
[----:B------:R2:W-:Y:S01]  /*14530*/  LDGSTS.E.BYPASS.LTC128B.128 [R4+0x1c00], desc[UR40][R8.64], !P4 ;  /* 0x01c0000008047fae */ /* 0x0005e2000e101d68 */
[----:B------:R-:W-:-:S13]  /*14540*/  ISETP.LT.OR P4, PT, R33, 0x31, !P2 ;  /* 0x000000312100780c */ /* 0x000fda0005781670 */
[----:B------:R2:W-:Y:S01]  /*14550*/  LDGSTS.E.BYPASS.LTC128B.128 [R4+0x4c00], desc[UR40][R8.64+0x80], !P4 ;  /* 0x04c0008008047fae */ /* 0x0005e2000e101d68 */
[----:B------:R-:W-:-:S13]  /*14560*/  ISETP.LT.OR P4, PT, R33, 0x31, !P1 ;  /* 0x000000312100780c */ /* 0x000fda0004f81670 */
[----:B------:R2:W-:Y:S01]  /*14570*/  LDGSTS.E.BYPASS.LTC128B.128 [R4+0x7c00], desc[UR40][R8.64+0x100], !P4 ;  /* 0x07c0010008047fae */ /* 0x0005e2000e101d68 */
[----:B------:R-:W-:-:S13]  /*14580*/  ISETP.LT.OR P4, PT, R33, 0x31, !P0 ;  /* 0x000000312100780c */ /* 0x000fda0004781670 */
[----:B------:R2:W-:Y:S01]  /*14590*/  LDGSTS.E.BYPASS.LTC128B.128 [R4+0xac00], desc[UR40][R8.64+0x180], !P4 ;  /* 0x0ac0018008047fae */ /* 0x0005e2000e101d68 */
[----:B------:R-:W-:-:S03]  /*145a0*/  IADD3 R2, P4, R14, R0, RZ ;  /* 0x000000000e027210 */ /* 0x000fc60007f9e0ff */
[----:B------:R2:W3:Y:S02]  /*145b0*/  SHFL.IDX PT, R14, R5, 0x5, 0x181f ;  /* 0x00b81f00050e7f89 */ /* 0x0004e400000e0000 */
        /* <DEDUP_REMOVED lines=8> */
[----:B-1-3--:R2:W-:Y:S02]  /*14640*/  LDGSTS.E.BYPASS.LTC128B.128 [R4+0xb400], desc[UR40][R2.64+0x180], !P4 ;  /* 0x0b40018002047fae */ /* 0x00a5e4000e101d68 */
.L_x_10063:
[C---:B------:R-:W-:Y:S02]  /*14650*/  ISETP.LT.OR P3, PT, R33.reuse, 0x51, P3 ;  /* 0x000000512100780c */ /* 0x040fe40001f61670 */
[C---:B------:R-:W-:Y:S02]  /*14660*/  ISETP.LT.OR P2, PT, R33.reuse, 0x51, !P2 ;  /* 0x000000512100780c */ /* 0x040fe40005741670 */
[C---:B------:R-:W-:Y:S02]  /*14670*/  ISETP.LT.OR P1, PT, R33.reuse, 0x51, !P1 ;  /* 0x000000512100780c */ /* 0x040fe40004f21670 */
[----:B0-2---:R-:W-:Y:S02]  /*14680*/  IADD3 R2, P4, R14, R0, RZ ;  /* 0x000000000e027210 */ /* 0x005fe40007f9e0ff */
        /* <DEDUP_REMOVED lines=11> */
.L_x_9899:
        /* <DEDUP_REMOVED lines=11> */
.L_x_9900:
[----:B------:R-:W2:Y:S01]  /*147f0*/  LDL.LU R2, [R1+0x4] ;  /* 0x0000040001027983 */ /* 0x000ea20000300800 */
[----:B------:R0:W-:Y:S01]  /*14800*/  SYNCS.ARRIVE.TRANS64.A1T0 RZ, [R32+URZ+0x22850], RZ ;  /* 0x022850ff20ff79a7 */ /* 0x0001e2000810003f */
[----:B------:R-:W-:Y:S01]  /*14810*/  BSSY B0, `(.L_x_9901) ;  /* 0x00000e1000007945 */ /* 0x000fe20003800000 */
[----:B--2---:R-:W-:-:S13]  /*14820*/  ISETP.GE.AND P0, PT, R2, 0x61, PT ;  /* 0x000000610200780c */ /* 0x004fda0003f06270 */
[----:B0-----:R-:W-:Y:S05]  /*14830*/  @!P0 BRA `(.L_x_9902) ;  /* 0x0000000c00788947 */ /* 0x001fea0003800000 */
[----:B------:R-:W2:Y:S02]  /*14840*/  LDL.LU R2, [R1+0x2c] ;  /* 0x00002c0001027983 */ /* 0x000ea40000300800 */
[----:B--2---:R-:W-:-:S07]  /*14850*/  VIADD R10, R2, 0xfffffffe ;  /* 0xfffffffe020a7836 */ /* 0x004fce0000000000 */
.L_x_9915:
[----:B--2---:R-:W2:Y:S01]  /*14860*/  LDL R12, [R1+0x3c] ;  /* 0x00003c00010c7983 */ /* 0x004ea20000100800 */
[----:B0-----:R-:W0:Y:S01]  /*14870*/  LDC R6, c[0x0][0x430] ;  /* 0x00010c00ff067b82 */ /* 0x001e220000000800 */
[----:B------:R-:W1:Y:S01]  /*14880*/  S2R R2, SR_TID.X ;  /* 0x0000000000027919 */ /* 0x000e620000002100 */
        /* <DEDUP_REMOVED lines=9> */
[----:B------:R-:W-:-:S05]  /*14920*/  IMAD R7, R10, 0x60, R31 ;  /* 0x000000600a077824 */ /* 0x000fca00078e021f */
[----:B------:R-:W-:-:S07]  /*14930*/  IADD3 R7, R4, R7, RZ ;  /* 0x0000000704077210 */ /* 0x000fce0007ffe0ff */
[----:B------:R-:W3:Y:S01]  /*14940*/  @!P1 LDC.64 R4, c[0x0][0x428] ;  /* 0x00010a00ff049b82 */ /* 0x000ee20000000a00 */
[----:B------:R-:W-:-:S07]  /*14950*/  IMAD.MOV.U32 R11, RZ, RZ, R7 ;  /* 0x000000ffff0b7224 */ /* 0x000fce00078e0007 */
[----:B------:R-:W4:Y:S01]  /*14960*/  @!P1 LDC.64 R8, c[0x0][0x418] ;  /* 0x00010600ff089b82 */ /* 0x000f220000000a00 */
[----:B-1----:R-:W-:-:S05]  /*14970*/  @P0 IMAD.HI.U32 R2, R7, R2, RZ ;  /* 0x0000000207020227 */ /* 0x002fca00078e00ff */
[----:B0-----:R-:W-:-:S04]  /*14980*/  @P0 SHF.R.U32.HI R11, RZ, R3, R2 ;  /* 0x00000003ff0b0219 */ /* 0x001fc80000011602 */
[--C-:B------:R-:W-:Y:S01]  /*14990*/  @!P1 SHF.R.S32.HI R3, RZ, 0x1f, R11.reuse ;  /* 0x0000001fff039819 */ /* 0x100fe2000001140b */
[----:B------:R-:W-:-:S04]  /*149a0*/  @!P1 IMAD.MOV.U32 R2, RZ, RZ, R11 ;  /* 0x000000ffff029224 */ /* 0x000fc800078e000b */
[----:B---3--:R-:W-:-:S04]  /*149b0*/  @!P1 IMAD.WIDE.U32 R2, R29, R4, R2 ;  /* 0x000000041d029225 */ /* 0x008fc800078e0002 */
[----:B------:R-:W-:-:S04]  /*149c0*/  @!P1 IMAD R4, R34, R4, RZ ;  /* 0x0000000422049224 */ /* 0x000fc800078e02ff */
[----:B------:R-:W-:Y:S01]  /*149d0*/  @!P1 IMAD R5, R29, R5, R4 ;  /* 0x000000051d059224 */ /* 0x000fe200078e0204 */
[----:B----4-:R-:W-:-:S03]  /*149e0*/  @!P1 LEA R8, P0, R2, R8, 0x2 ;  /* 0x0000000802089211 */ /* 0x010fc600078010ff */
[----:B------:R-:W-:Y:S02]  /*149f0*/  @!P1 IMAD.IADD R3, R5, 0x1, R3 ;  /* 0x0000000105039824 */ /* 0x000fe400078e0203 */
[----:B------:R-:W-:-:S03]  /*14a00*/  IMAD.MOV.U32 R5, RZ, RZ, RZ ;  /* 0x000000ffff057224 */ /* 0x000fc600078e00ff */
[----:B------:R-:W-:Y:S01]  /*14a10*/  @!P1 LEA.HI.X R9, R2, R9, R3, 0x2, P0 ;  /* 0x0000000902099211 */ /* 0x000fe200000f1403 */
[----:B------:R-:W-:-:S04]  /*14a20*/  VIADD R25, R25, 0x1 ;  /* 0x0000000119197836 */ /* 0x000fc80000000000 */
[----:B------:R0:W5:Y:S01]  /*14a30*/  @!P1 LDG.E R5, desc[UR40][R8.64] ;  /* 0x0000002808059981 */ /* 0x000162000c1e1900 */
[----:B------:R-:W-:Y:S01]  /*14a40*/  IMAD.MOV R2, RZ, RZ, -R11 ;  /* 0x000000ffff027224 */ /* 0x000fe200078e0a0b */
[C---:B------:R-:W-:Y:S01]  /*14a50*/  ISETP.NE.AND P0, PT, R25.reuse, 0x2, PT ;  /* 0x000000021900780c */ /* 0x040fe20003f05270 */
[----:B------:R-:W-:Y:S05]  /*14a60*/  YIELD ;  /* 0x0000000000007946 */ /* 0x000fea0003800000 */
[----:B------:R-:W-:Y:S01]  /*14a70*/  IMAD R6, R6, R2, R7 ;  /* 0x0000000206067224 */ /* 0x000fe200078e0207 */
[----:B------:R-:W-:Y:S02]  /*14a80*/  SEL R3, RZ, 0x1, P0 ;  /* 0x00000001ff037807 */ /* 0x000fe40000000000 */
[----:B------:R-:W-:Y:S01]  /*14a90*/  MOV R2, R10 ;  /* 0x0000000a00027202 */ /* 0x000fe20000000f00 */
[----:B------:R-:W-:Y:S01]  /*14aa0*/  VIADD R10, R10, 0xffffffff ;  /* 0xffffffff0a0a7836 */ /* 0x000fe20000000000 */
[----:B------:R-:W-:-:S02]  /*14ab0*/  SEL R25, R25, RZ, P0 ;  /* 0x000000ff19197207 */ /* 0x000fc40000000000 */
[----:B------:R-:W-:Y:S02]  /*14ac0*/  LOP3.LUT R26, R26, R3, RZ, 0x3c, !PT ;  /* 0x000000031a1a7212 */ /* 0x000fe400078e3cff */
[----:B------:R-:W-:Y:S02]  /*14ad0*/  ISETP.GT.AND P2, PT, R2, RZ, PT ;  /* 0x000000ff0200720c */ /* 0x000fe40003f44270 */
[----:B--2---:R-:W-:-:S13]  /*14ae0*/  ISETP.NE.AND P1, PT, R12, 0x3, PT ;  /* 0x000000030c00780c */ /* 0x004fda0003f25270 */
[----:B0-----:R-:W-:Y:S05]  /*14af0*/  @!P1 BRA `(.L_x_9903) ;  /* 0x0000000000049947 */ /* 0x001fea0003800000 */
[----:B------:R-:W-:Y:S01]  /*14b00*/  BPT.TRAP 0x1 ;  /* 0x000000040000795c */ /* 0x000fe20000300000 */
.L_x_9903:
[----:B------:R-:W-:Y:S01]  /*14b10*/  IMAD R4, R25, 0x8, R22 ;  /* 0x0000000819047824 */ /* 0x000fe200078e0216 */
[----:B------:R-:W-:Y:S01]  /*14b20*/  SHF.L.U32 R21, R26, 0x1f, RZ ;  /* 0x0000001f1a157819 */ /* 0x000fe200000006ff */
[----:B------:R-:W-:Y:S01]  /*14b30*/  BSSY B1, `(.L_x_9904) ;  /* 0x0000004000017945 */ /* 0x000fe20003800000 */
[----:B------:R-:W-:Y:S02]  /*14b40*/  SHF.R.S32.HI R17, RZ, 0x1f, R6 ;  /* 0x0000001fff117819 */ /* 0x000fe40000011406 */
[----:B------:R-:W0:Y:S02]  /*14b50*/  SYNCS.PHASECHK.TRANS64.TRYWAIT P0, [R4+URZ+0x22840], R21 ;  /* 0x02284015040075a7 */ /* 0x000e24000800017f */
[----:B0-----:R-:W-:Y:S05]  /*14b60*/  @!P0 BRA `(.L_x_9905) ;  /* 0x0000004c00388947 */ /* 0x001fea0003800000 */
.L_x_10064:
[----:B------:R-:W-:Y:S05]  /*14b70*/  BSYNC B1 ;  /* 0x0000000000017941 */ /* 0x000fea0003800000 */
.L_x_9904:
        /* <DEDUP_REMOVED lines=52> */
.L_x_10078:
        /* <DEDUP_REMOVED lines=8> */
.L_x_9907:
        /* <DEDUP_REMOVED lines=11> */
.L_x_9908:
[----:B------:R2:W-:Y:S01]  /*14ff0*/  SYNCS.ARRIVE.TRANS64.A1T0 RZ, [R4+URZ+0x22830], RZ ;  /* 0x022830ff04ff79a7 */ /* 0x0005e2000810003f */
[----:B------:R-:W-:Y:S05]  /*15000*/  @!P3 BRA `(.L_x_9909) ;  /* 0x000000000004b947 */ /* 0x000fea0003800000 */
[----:B------:R-:W-:Y:S01]  /*15010*/  BPT.TRAP 0x1 ;  /* 0x000000040000795c */ /* 0x000fe20000300000 */
.L_x_9909:
[----:B------:R-:W3:Y:S01]  /*15020*/  SYNCS.PHASECHK.TRANS64.TRYWAIT P0, [R4+URZ+0x22860], R21 ;  /* 0x02286015040075a7 */ /* 0x000ee2000800017f */
[----:B------:R-:W-:Y:S04]  /*15030*/  BSSY B1, `(.L_x_9910) ;  /* 0x0000002000017945 */ /* 0x000fe80003800000 */
[----:B---3--:R-:W-:Y:S05]  /*15040*/  @!P0 BRA `(.L_x_9911) ;  /* 0x0000004c00b88947 */ /* 0x008fea0003800000 */
.L_x_10079:
[----:B------:R-:W-:Y:S05]  /*15050*/  BSYNC B1 ;  /* 0x0000000000017941 */ /* 0x000fea0003800000 */
.L_x_9910:
[----:B------:R-:W-:Y:S01]  /*15060*/  ULDC.64 UR4, c[0x0][0x328] ;  /* 0x0000ca0000047ab9 */ /* 0x000fe20000000a00 */
[----:B------:R-:W-:Y:S01]  /*15070*/  LOP3.LUT P5, RZ, R23, 0x10, RZ, 0xc0, !PT ;  /* 0x0000001017ff7812 */ /* 0x000fe200078ac0ff */
[----:B------:R-:W-:Y:S01]  /*15080*/  IMAD R17, R17, UR4, RZ ;  /* 0x0000000411117c24 */ /* 0x000fe2000f8e02ff */
[C---:B------:R-:W-:Y:S01]  /*15090*/  LOP3.LUT P4, RZ, R23.reuse, 0x8, RZ, 0xc0, !PT ;  /* 0x0000000817ff7812 */ /* 0x040fe2000788c0ff */
[C---:B------:R-:W-:Y:S01]  /*150a0*/  IMAD.WIDE.U32 R2, R6.reuse, UR4, RZ ;  /* 0x0000000406027c25 */ /* 0x040fe2000f8e00ff */
[C---:B------:R-:W-:Y:S02]  /*150b0*/  LOP3.LUT P3, RZ, R23.reuse, 0x4, RZ, 0xc0, !PT ;  /* 0x0000000417ff7812 */ /* 0x040fe4000786c0ff */
[----:B------:R-:W-:Y:S01]  /*150c0*/  LOP3.LUT P1, RZ, R23, 0x2, RZ, 0xc0, !PT ;  /* 0x0000000217ff7812 */ /* 0x000fe2000782c0ff */
[----:B------:R-:W-:Y:S01]  /*150d0*/  IMAD R17, R6, UR5, R17 ;  /* 0x0000000506117c24 */ /* 0x000fe2000f8e0211 */
[----:B------:R-:W-:Y:S02]  /*150e0*/  ULDC.64 UR4, c[0x0][0x338] ;  /* 0x0000ce0000047ab9 */ /* 0x000fe40000000a00 */
[----:B------:R-:W-:-:S02]  /*150f0*/  IMAD R20, R20, UR4, RZ ;  /* 0x0000000414147c24 */ /* 0x000fc4000f8e02ff */
[----:B------:R-:W-:Y:S02]  /*15100*/  IMAD.IADD R3, R3, 0x1, R17 ;  /* 0x0000000103037824 */ /* 0x000fe400078e0211 */
[C---:B------:R-:W-:Y:S02]  /*15110*/  IMAD R7, R5.reuse, UR5, R20 ;  /* 0x0000000505077c24 */ /* 0x040fe4000f8e0214 */
[----:B------:R-:W-:Y:S01]  /*15120*/  IMAD.WIDE.U32 R2, R5, UR4, R2 ;  /* 0x0000000405027c25 */ /* 0x000fe2000f8e0002 */
[----:B------:R-:W-:-:S03]  /*15130*/  ULDC.64 UR4, c[0x0][0x330] ;  /* 0x0000cc0000047ab9 */ /* 0x000fc60000000a00 */
[----:B------:R-:W-:Y:S01]  /*15140*/  IMAD R5, R28, UR4, RZ ;  /* 0x000000041c057c24 */ /* 0x000fe2000f8e02ff */
[----:B------:R-:W-:-:S03]  /*15150*/  IADD3 R3, R3, R7, RZ ;  /* 0x0000000703037210 */ /* 0x000fc60007ffe0ff */
[C---:B------:R-:W-:Y:S02]  /*15160*/  IMAD R5, R18.reuse, UR5, R5 ;  /* 0x0000000512057c24 */ /* 0x040fe4000f8e0205 */
[----:B------:R-:W-:Y:S01]  /*15170*/  IMAD.WIDE.U32 R2, R18, UR4, R2 ;  /* 0x0000000412027c25 */ /* 0x000fe2000f8e0002 */
[----:B------:R-:W-:-:S03]  /*15180*/  ULDC.64 UR4, c[0x0][0x318] ;  /* 0x0000c60000047ab9 */ /* 0x000fc60000000a00 */
[----:B------:R-:W-:Y:S01]  /*15190*/  IMAD.IADD R7, R5, 0x1, R3 ;  /* 0x0000000105077824 */ /* 0x000fe200078e0203 */
[C---:B------:R-:W-:Y:S01]  /*151a0*/  LEA R6, P0, R2.reuse, UR4, 0x1 ;  /* 0x0000000402067c11 */ /* 0x040fe2000f8008ff */
[----:B------:R-:W-:Y:S01]  /*151b0*/  UMOV UR4, 0xffffffff ;  /* 0xffffffff00047882 */ /* 0x000fe20000000000 */
[----:B------:R-:W-:Y:S02]  /*151c0*/  IMAD R5, R25, 0x6000, R30 ;  /* 0x0000600019057824 */ /* 0x000fe400078e021e */
[----:B------:R-:W-:Y:S01]  /*151d0*/  LEA.HI.X R7, R2, UR5, R7, 0x1, P0 ;  /* 0x0000000502077c11 */ /* 0x000fe200080f0c07 */
[----:B------:R-:W-:Y:S08]  /*151e0*/  BRA.DIV UR4, `(.L_x_9912) ;  /* 0x0000004e04647947 */ /* 0x000ff0000b800000 */
[----:B------:R-:W4:Y:S01]  /*151f0*/  SHFL.IDX PT, R14, R6, RZ, 0x181f ;  /* 0x00181fff060e7589 */ /* 0x000f2200000e0000 */
[----:B------:R-:W-:-:S03]  /*15200*/  IMAD R5, R5, 0x2, R22 ;  /* 0x0000000205057824 */ /* 0x000fc600078e0216 */
[----:B------:R-:W5:Y:S04]  /*15210*/  SHFL.IDX PT, R3, R7, RZ, 0x181f ;  /* 0x00181fff07037589 */ /* 0x000f6800000e0000 */
[----:B-1----:R-:W-:Y:S01]  /*15220*/  SHFL.IDX PT, R8, R7, 0x1, 0x181f ;  /* 0x00381f0007087f89 */ /* 0x002fe200000e0000 */
[----:B----4-:R-:W-:-:S03]  /*15230*/  IADD3 R2, P0, R14, R0, RZ ;  /* 0x000000000e027210 */ /* 0x010fc60007f1e0ff */
[----:B------:R-:W1:Y:S02]  /*15240*/  SHFL.IDX PT, R14, R6, 0x1, 0x181f ;  /* 0x00381f00060e7f89 */ /* 0x000e6400000e0000 */
[----:B-----5:R-:W-:-:S05]  /*15250*/  IMAD.X R3, RZ, RZ, R3, P0 ;  /* 0x000000ffff037224 */ /* 0x020fca00000e0603 */
[----:B------:R-:W-:Y:S04]  /*15260*/  LDGSTS.E.BYPASS.LTC128B.128 [R5+0x400], desc[UR40][R2.64], !P5 ;  /* 0x0040000002057fae */ /* 0x000fe8000e901d68 */
[----:B------:R-:W-:Y:S04]  /*15270*/  LDGSTS.E.BYPASS.LTC128B.128 [R5+0x3400], desc[UR40][R2.64+0x80], !P4 ;  /* 0x0340008002057fae */ /* 0x000fe8000e101d68 */
[----:B------:R-:W-:Y:S04]  /*15280*/  LDGSTS.E.BYPASS.LTC128B.128 [R5+0x6400], desc[UR40][R2.64+0x100], !P3 ;  /* 0x0640010002057fae */ /* 0x000fe8000d901d68 */
[----:B------:R1:W-:Y:S02]  /*15290*/  LDGSTS.E.BYPASS.LTC128B.128 [R5+0x9400], desc[UR40][R2.64+0x180], !P1 ;  /* 0x0940018002057fae */ /* 0x0003e4000c901d68 */
[----:B-1----:R-:W-:-:S02]  /*152a0*/  IADD3 R2, P0, R14, R0, RZ ;  /* 0x000000000e027210 */ /* 0x002fc40007f1e0ff */
[----:B------:R-:W1:Y:S03]  /*152b0*/  SHFL.IDX PT, R14, R6, 0x2, 0x181f ;  /* 0x00581f00060e7f89 */ /* 0x000e6600000e0000 */
[----:B------:R-:W-:Y:S02]  /*152c0*/  IMAD.X R3, RZ, RZ, R8, P0 ;  /* 0x000000ffff037224 */ /* 0x000fe400000e0608 */
[----:B------:R-:W4:Y:S04]  /*152d0*/  SHFL.IDX PT, R8, R7, 0x2, 0x181f ;  /* 0x00581f0007087f89 */ /* 0x000f2800000e0000 */
[----:B------:R-:W-:Y:S04]  /*152e0*/  LDGSTS.E.BYPASS.LTC128B.128 [R5+0xc00], desc[UR40][R2.64], !P5 ;  /* 0x00c0000002057fae */ /* 0x000fe8000e901d68 */
[----:B------:R-:W-:Y:S04]  /*152f0*/  LDGSTS.E.BYPASS.LTC128B.128 [R5+0x3c00], desc[UR40][R2.64+0x80], !P4 ;  /* 0x03c0008002057fae */ /* 0x000fe8000e101d68 */
[----:B------:R-:W-:Y:S04]  /*15300*/  LDGSTS.E.BYPASS.LTC128B.128 [R5+0x6c00], desc[UR40][R2.64+0x100], !P3 ;  /* 0x06c0010002057fae */ /* 0x000fe8000d901d68 */
[----:B------:R1:W-:Y:S02]  /*15310*/  LDGSTS.E.BYPASS.LTC128B.128 [R5+0x9c00], desc[UR40][R2.64+0x180], !P1 ;  /* 0x09c0018002057fae */ /* 0x0003e4000c901d68 */
[----:B-1----:R-:W-:-:S02]  /*15320*/  IADD3 R2, P0, R14, R0, RZ ;  /* 0x000000000e027210 */ /* 0x002fc40007f1e0ff */
[----:B------:R-:W1:Y:S03]  /*15330*/  SHFL.IDX PT, R14, R6, 0x3, 0x181f ;  /* 0x00781f00060e7f89 */ /* 0x000e6600000e0000 */
[----:B----4-:R-:W-:Y:S02]  /*15340*/  IMAD.X R3, RZ, RZ, R8, P0 ;  /* 0x000000ffff037224 */ /* 0x010fe400000e0608 */
        /* <DEDUP_REMOVED lines=14> */
[----:B------:R1:W0:Y:S02]  /*15430*/  SHFL.IDX PT, R14, R6, 0x5, 0x181f ;  /* 0x00b81f00060e7f89 */ /* 0x00022400000e0000 */
[----:B----4-:R-:W-:Y:S02]  /*15440*/  IADD3.X R3, RZ, R8, RZ, P0, !PT ;  /* 0x00000008ff037210 */ /* 0x010fe400007fe4ff */
[----:B------:R1:W4:Y:S04]  /*15450*/  SHFL.IDX PT, R8, R7, 0x5, 0x181f ;  /* 0x00b81f0007087f89 */ /* 0x00032800000e0000 */
[----:B------:R1:W-:Y:S04]  /*15460*/  LDGSTS.E.BYPASS.LTC128B.128 [R5+0x2400], desc[UR40][R2.64], !P5 ;  /* 0x0240000002057fae */ /* 0x0003e8000e901d68 */
[----:B------:R1:W-:Y:S04]  /*15470*/  LDGSTS.E.BYPASS.LTC128B.128 [R5+0x5400], desc[UR40][R2.64+0x80], !P4 ;  /* 0x0540008002057fae */ /* 0x0003e8000e101d68 */
[----:B------:R1:W-:Y:S04]  /*15480*/  LDGSTS.E.BYPASS.LTC128B.128 [R5+0x8400], desc[UR40][R2.64+0x100], !P3 ;  /* 0x0840010002057fae */ /* 0x0003e8000d901d68 */
[----:B------:R1:W-:Y:S02]  /*15490*/  LDGSTS.E.BYPASS.LTC128B.128 [R5+0xb400], desc[UR40][R2.64+0x180], !P1 ;  /* 0x0b40018002057fae */ /* 0x0003e4000c901d68 */
.L_x_10093:
[----:B01----:R-:W-:-:S05]  /*154a0*/  IADD3 R2, P0, R14, R0, RZ ;  /* 0x000000000e027210 */ /* 0x003fca0007f1e0ff */
        /* <DEDUP_REMOVED lines=10> */
.L_x_9913:
        /* <DEDUP_REMOVED lines=11> */
.L_x_9914:
[----:B------:R0:W-:Y:S01]  /*15600*/  SYNCS.ARRIVE.TRANS64.A1T0 RZ, [R4+URZ+0x22850], RZ ;  /* 0x022850ff04ff79a7 */ /* 0x0001e2000810003f */
[----:B------:R-:W-:Y:S05]  /*15610*/  @P2 BRA `(.L_x_9915) ;  /* 0xfffffff000902947 */ /* 0x000fea000383ffff */
.L_x_9902:
[----:B------:R-:W-:Y:S05]  /*15620*/  BSYNC B0 ;  /* 0x0000000000007941 */ /* 0x000fea0003800000 */
.L_x_9901:
[----:B------:R-:W1:Y:S01]  /*15630*/  S2R R2, SR_TID.X ;  /* 0x0000000000027919 */ /* 0x000e620000002100 */
[----:B------:R-:W-:Y:S01]  /*15640*/  VIADD R25, R25, 0x1 ;  /* 0x0000000119197836 */ /* 0x000fe20000000000 */
[----:B------:R-:W-:Y:S04]  /*15650*/  BSSY B0, `(.L_x_9916) ;  /* 0x0000013000007945 */ /* 0x000fe80003800000 */
[----:B------:R-:W-:-:S04]  /*15660*/  ISETP.NE.AND P0, PT, R25, 0x2, PT ;  /* 0x000000021900780c */ /* 0x000fc80003f05270 */
[----:B------:R-:W-:-:S04]  /*15670*/  SEL R3, RZ, 0x1, P0 ;  /* 0x00000001ff037807 */ /* 0x000fc80000000000 */
[----:B------:R-:W-:Y:S02]  /*15680*/  LOP3.LUT R26, R26, R3, RZ, 0x3c, !PT ;  /* 0x000000031a1a7212 */ /* 0x000fe400078e3cff */
[----:B-1----:R-:W-:-:S04]  /*15690*/  LOP3.LUT R2, R2, 0x7f, RZ, 0xc0, !PT ;  /* 0x0000007f02027812 */ /* 0x002fc800078ec0ff */
[----:B------:R-:W-:-:S13]  /*156a0*/  ISETP.NE.AND P1, PT, R2, RZ, PT ;  /* 0x000000ff0200720c */ /* 0x000fda0003f25270 */
[----:B------:R-:W-:Y:S05]  /*156b0*/  @P1 BRA `(.L_x_9917) ;  /* 0x0000000000301947 */ /* 0x000fea0003800000 */
[----:B------:R-:W1:Y:S01]  /*156c0*/  S2R R5, SR_LANEID ;  /* 0x0000000000057919 */ /* 0x000e620000000000 */
[----:B------:R-:W-:Y:S01]  /*156d0*/  VOTEU.ANY UR4, UPT, PT ;  /* 0x0000000000047886 */ /* 0x000fe200038e0100 */
[----:B------:R-:W4:Y:S01]  /*156e0*/  LDC.64 R2, c[0x0][0xc60] ;  /* 0x00031800ff027b82 */ /* 0x000f220000000a00 */
[----:B------:R-:W1:Y:S02]  /*156f0*/  FLO.U32 R0, UR4 ;  /* 0x0000000400007d00 */ /* 0x000e6400080e0000 */
[----:B-1----:R-:W-:-:S06]  /*15700*/  ISETP.EQ.U32.AND P1, PT, R0, R5, PT ;  /* 0x000000050000720c */ /* 0x002fcc0003f22070 */
[----:B------:R-:W4:Y:S07]  /*15710*/  POPC R5, UR4 ;  /* 0x0000000400057d09 */ /* 0x000f2e0008000000 */
[----:B----4-:R-:W4:Y:S01]  /*15720*/  @P1 ATOMG.E.ADD.STRONG.GPU PT, R3, desc[UR40][R2.64], R5 ;  /* 0x00000005020319a8 */ /* 0x010f2200081ee1e8 */
[----:B0-23--:R-:W0:Y:S02]  /*15730*/  S2R R4, SR_LTMASK ;  /* 0x0000000000047919 */ /* 0x00de240000003900 */
[----:B0-----:R-:W-:-:S04]  /*15740*/  LOP3.LUT R4, R4, UR4, RZ, 0xc0, !PT ;  /* 0x0000000404047c12 */ /* 0x001fc8000f8ec0ff */
[----:B------:R-:W0:Y:S01]  /*15750*/  POPC R7, R4 ;  /* 0x0000000400077309 */ /* 0x000e220000000000 */
[----:B----4-:R-:W0:Y:S02]  /*15760*/  SHFL.IDX PT, R0, R3, R0, 0x1f ;  /* 0x00001f0003007589 */ /* 0x010e2400000e0000 */
[----:B0-----:R-:W-:-:S07]  /*15770*/  IADD3 R16, R0, UR36, R7 ;  /* 0x0000002400107c10 */ /* 0x001fce000fffe007 */
.L_x_9917:
[----:B------:R-:W-:Y:S05]  /*15780*/  BSYNC B0 ;  /* 0x0000000000007941 */ /* 0x000fea0003800000 */
.L_x_9916:
[----:B------:R-:W-:-:S07]  /*15790*/  SEL R25, R25, RZ, P0 ;  /* 0x000000ff19197207 */ /* 0x000fce0000000000 */
.L_x_9876:
[----:B------:R-:W-:Y:S05]  /*157a0*/  BSYNC B7 ;  /* 0x0000000000077941 */ /* 0x000fea0003800000 */
.L_x_9874:
[----:B------:R-:W-:-:S13]  /*157b0*/  LOP3.LUT P0, RZ, R23, 0x80, RZ, 0xc0, !PT ;  /* 0x0000008017ff7812 */ /* 0x000fda000780c0ff */
[----:B------:R-:W-:Y:S05]  /*157c0*/  @!P0 BRA `(.L_x_9918) ;  /* 0x0000000000248947 */ /* 0x000fea0003800000 */
[----:B------:R-:W-:Y:S05]  /*157d0*/  WARPSYNC.ALL ;  /* 0x0000000000007948 */ /* 0x000fea0003800000 */
[----:B------:R-:W1:Y:S08]  /*157e0*/  S2UR UR5, SR_CgaCtaId ;  /* 0x00000000000579c3 */ /* 0x000e700000008800 */
[----:B------:R-:W-:Y:S06]  /*157f0*/  BAR.SYNC.DEFER_BLOCKING 0x5, 0x180 ;  /* 0x0146000000007b1d */ /* 0x000fec0000010000 */
[----:B------:R-:W-:-:S02]  /*15800*/  UMOV UR4, 0x400 ;  /* 0x0000040000047882 */ /* 0x000fc40000000000 */
[----:B-1----:R-:W-:-:S06]  /*15810*/  ULEA UR4, UR5, UR4, 0x18 ;  /* 0x0000000405047291 */ /* 0x002fcc000f8ec03f */
[----:B0-----:R-:W-:-:S05]  /*15820*/  IMAD.U32 R22, RZ, RZ, UR4 ;  /* 0x00000004ff167e24 */ /* 0x001fca000f8e00ff */
[----:B------:R4:W0:Y:S01]  /*15830*/  LDS.128 R16, [R22+0x228d0] ;  /* 0x0228d00016107984 */ /* 0x0008220000000c00 */
[----:B------:R-:W-:Y:S06]  /*15840*/  BAR.ARV 0x4, 0x180 ;  /* 0x0106000000007b1d */ /* 0x000fec0000002000 */
[----:B------:R-:W-:Y:S05]  /*15850*/  BRA `(.L_x_9919) ;  /* 0x0000000800407947 */ /* 0x000fea0003800000 */
.L_x_9918:
        /* <DEDUP_REMOVED lines=17> */
[----:B--23--:R-:W-:Y:S01]  /*15970*/  SHFL.IDX PT, R4, R16, 0x1, 0x1f ;  /* 0x00201f0010047f89 */ /* 0x00cfe200000e0000 */
[----:B----4-:R-:W-:Y:S01]  /*15980*/  @!P1 IMAD.MOV.U32 R5, RZ, RZ, R2 ;  /* 0x000000ffff059224 */ /* 0x010fe200078e0002 */
        /* <DEDUP_REMOVED lines=17> */
.L_x_10103:
[----:B------:R-:W-:Y:S02]  /*15aa0*/  ULDC UR4, c[0x0][0xc38] ;  /* 0x00030e0000047ab9 */ /* 0x000fe40000000800 */
[----:B------:R-:W-:-:S04]  /*15ab0*/  IMAD.U32 R7, RZ, RZ, UR4 ;  /* 0x00000004ff077e24 */ /* 0x000fc8000f8e00ff */
[----:B-1----:R-:W-:-:S04]  /*15ac0*/  IMAD R14, R14, R7, RZ ;  /* 0x000000070e0e7224 */ /* 0x002fc800078e02ff */
[----:B------:R-:W-:-:S05]  /*15ad0*/  IMAD.IADD R9, R4, 0x1, R14 ;  /* 0x0000000104097824 */ /* 0x000fca00078e020e */
[----:B------:R-:W-:-:S13]  /*15ae0*/  ISETP.GT.AND P6, PT, R9, R0, PT ;  /* 0x000000000900720c */ /* 0x000fda0003fc4270 */
[----:B------:R-:W-:Y:S05]  /*15af0*/  @P6 BRA `(.L_x_9921) ;  /* 0x00000000009c6947 */ /* 0x000fea0003800000 */
.L_x_9926:
        /* <DEDUP_REMOVED lines=14> */
.L_x_9924:
[----:B------:R-:W-:Y:S05]  /*15be0*/  BSYNC B0 ;  /* 0x0000000000007941 */ /* 0x000fea0003800000 */
.L_x_9923:
        /* <DEDUP_REMOVED lines=18> */
.L_x_10111:
[----:B------:R-:W-:Y:S02]  /*15d10*/  ULDC UR4, c[0x0][0xc38] ;  /* 0x00030e0000047ab9 */ /* 0x000fe40000000800 */
[----:B------:R-:W-:-:S04]  /*15d20*/  IMAD.U32 R7, RZ, RZ, UR4 ;  /* 0x00000004ff077e24 */ /* 0x000fc8000f8e00ff */
[----:B-1----:R-:W-:-:S04]  /*15d30*/  IMAD R14, R14, R7, RZ ;  /* 0x000000070e0e7224 */ /* 0x002fc800078e02ff */
[----:B------:R-:W-:-:S05]  /*15d40*/  IMAD.IADD R9, R14, 0x1, R9 ;  /* 0x000000010e097824 */ /* 0x000fca00078e0209 */
[----:B------:R-:W-:-:S13]  /*15d50*/  ISETP.GT.AND P6, PT, R9, R0, PT ;  /* 0x000000000900720c */ /* 0x000fda0003fc4270 */
[----:B------:R-:W-:Y:S05]  /*15d60*/  @!P6 BRA `(.L_x_9926) ;  /* 0xfffffffc0064e947 */ /* 0x000fea000383ffff */
.L_x_9921:
        /* <DEDUP_REMOVED lines=8> */
.L_x_10115:
[----:B------:R-:W-:Y:S01]  /*15df0*/  ISETP.NE.AND P0, PT, R3, RZ, PT ;  /* 0x000000ff0300720c */ /* 0x000fe20003f05270 */
[----:B------:R-:W-:-:S12]  /*15e00*/  IMAD.MOV.U32 R14, RZ, RZ, RZ ;  /* 0x000000ffff0e7224 */ /* 0x000fd800078e00ff */
[----:B------:R-:W-:Y:S05]  /*15e10*/  @!P0 BRA `(.L_x_9928) ;  /* 0x0000000000108947 */ /* 0x000fea0003800000 */
[----:B------:R-:W-:Y:S01]  /*15e20*/  UMOV UR4, 0xffffffff ;  /* 0xffffffff00047882 */ /* 0x000fe20000000000 */
[----:B------:R-:W-:Y:S02]  /*15e30*/  VIADD R12, R4, 0xffffffff ;  /* 0xffffffff040c7836 */ /* 0x000fe40000000000 */
[----:B------:R-:W-:Y:S05]  /*15e40*/  BRA.DIV UR4, `(.L_x_9929) ;  /* 0x00000052043c7947 */ /* 0x000fea000b800000 */
[----:B------:R3:W4:Y:S02]  /*15e50*/  SHFL.IDX PT, R14, R2, R12, 0x1f ;  /* 0x00001f0c020e7589 */ /* 0x00072400000e0000 */
.L_x_9928:
[----:B--2---:R-:W-:Y:S01]  /*15e60*/  IABS R6, R5 ;  /* 0x0000000500067213 */ /* 0x004fe20000000000 */
[----:B----4-:R-:W-:Y:S02]  /*15e70*/  IMAD R16, R14, R7, R16 ;  /* 0x000000070e107224 */ /* 0x010fe400078e0210 */
[----:B------:R-:W-:Y:S01]  /*15e80*/  IMAD.IADD R19, R4, 0x1, R19 ;  /* 0x0000000104137824 */ /* 0x000fe200078e0213 */
[----:B------:R-:W2:Y:S01]  /*15e90*/  I2F.RP R8, R6 ;  /* 0x0000000600087306 */ /* 0x000ea20000209400 */
[----:B------:R-:W-:-:S05]  /*15ea0*/  IMAD.IADD R10, R0, 0x1, -R16 ;  /* 0x00000001000a7824 */ /* 0x000fca00078e0a10 */
[----:B------:R-:W-:Y:S02]  /*15eb0*/  IABS R0, R10 ;  /* 0x0000000a00007213 */ /* 0x000fe40000000000 */
[----:B--2---:R-:W0:Y:S02]  /*15ec0*/  MUFU.RCP R8, R8 ;  /* 0x0000000800087308 */ /* 0x004e240000001000 */
[----:B0--3--:R-:W-:-:S06]  /*15ed0*/  VIADD R2, R8, 0xffffffe ;  /* 0x0ffffffe08027836 */ /* 0x009fcc0000000000 */
[----:B------:R0:W2:Y:S02]  /*15ee0*/  F2I.FTZ.U32.TRUNC.NTZ R3, R2 ;  /* 0x0000000200037305 */ /* 0x0000a4000021f000 */
[----:B0-----:R-:W-:Y:S01]  /*15ef0*/  IMAD.MOV.U32 R2, RZ, RZ, RZ ;  /* 0x000000ffff027224 */ /* 0x001fe200078e00ff */
[----:B--2---:R-:W-:-:S05]  /*15f00*/  IADD3 R7, RZ, -R3, RZ ;  /* 0x80000003ff077210 */ /* 0x004fca0007ffe0ff */
        /* <DEDUP_REMOVED lines=20> */
.L_x_9922:
[----:B------:R-:W-:Y:S01]  /*16050*/  UMOV UR4, URZ ;  /* 0x0000003f00047c82 */ /* 0x000fe20008000000 */
[----:B------:R-:W-:Y:S01]  /*16060*/  UMOV UR5, URZ ;  /* 0x0000003f00057c82 */ /* 0x000fe20008000000 */
[----:B------:R-:W-:Y:S01]  /*16070*/  ULDC UR6, c[0x0][0xc3c] ;  /* 0x00030f0000067ab9 */ /* 0x000fe20000000800 */
[----:B------:R-:W-:Y:S01]  /*16080*/  IMAD.MOV.U32 R16, RZ, RZ, R0 ;  /* 0x000000ffff107224 */ /* 0x000fe200078e0000 */
[----:B------:R-:W-:Y:S01]  /*16090*/  MOV R19, UR6 ;  /* 0x0000000600137c02 */ /* 0x000fe20008000f00 */
[----:B------:R-:W-:Y:S02]  /*160a0*/  IMAD.U32 R17, RZ, RZ, UR4 ;  /* 0x00000004ff117e24 */ /* 0x000fe4000f8e00ff */
[----:B------:R-:W-:-:S07]  /*160b0*/  IMAD.U32 R18, RZ, RZ, UR5 ;  /* 0x00000005ff127e24 */ /* 0x000fce000f8e00ff */
.L_x_9930:
        /* <DEDUP_REMOVED lines=10> */
.L_x_9919:
[----:B------:R-:W-:Y:S02]  /*16160*/  ULDC UR4, c[0x0][0xc3c] ;  /* 0x00030f0000047ab9 */ /* 0x000fe40000000800 */
[----:B0-----:R-:W-:-:S13]  /*16170*/  ISETP.GE.AND P0, PT, R19, UR4, PT ;  /* 0x0000000413007c0c */ /* 0x001fda000bf06270 */
[----:B------:R-:W-:Y:S05]  /*16180*/  @!P0 BRA `(.L_x_9931) ;  /* 0xffffffa400e88947 */ /* 0x000fea000383ffff */
[----:B------:R-:W-:Y:S05]  /*16190*/  BSYNC B8 ;  /* 0x0000000000087941 */ /* 0x000fea0003800000 */
.L_x_9832:
[----:B------:R-:W5:Y:S01]  /*161a0*/  LDL.LU R0, [R1+0x28] ;  /* 0x0000280001007983 */ /* 0x000f620000300800 */
[----:B------:R-:W-:Y:S01]  /*161b0*/  BSSY B0, `(.L_x_9932) ;  /* 0x000000b000007945 */ /* 0x000fe20003800000 */
[----:B------:R-:W2:Y:S01]  /*161c0*/  S2R R5, SR_CgaCtaId ;  /* 0x0000000000057919 */ /* 0x000ea20000008800 */
[----:B-----5:R-:W-:-:S05]  /*161d0*/  VIADD R0, R0, 0x1 ;  /* 0x0000000100007836 */ /* 0x020fca0000000000 */
[----:B-1----:R-:W-:-:S04]  /*161e0*/  LEA.HI R2, R0, R0, RZ, 0x1 ;  /* 0x0000000000027211 */ /* 0x002fc800078f08ff */
[----:B------:R-:W-:Y:S02]  /*161f0*/  LOP3.LUT R3, R2, 0xfffffffe, RZ, 0xc0, !PT ;  /* 0xfffffffe02037812 */ /* 0x000fe400078ec0ff */
[----:B------:R-:W-:-:S03]  /*16200*/  MOV R2, 0x400 ;  /* 0x0000040000027802 */ /* 0x000fc60000000f00 */
[----:B------:R-:W-:Y:S01]  /*16210*/  IMAD.IADD R0, R0, 0x1, -R3 ;  /* 0x0000000100007824 */ /* 0x000fe200078e0a03 */
[----:B--23--:R-:W-:-:S04]  /*16220*/  LEA R4, R5, R2, 0x18 ;  /* 0x0000000205047211 */ /* 0x00cfc800078ec0ff */
[----:B------:R-:W-:-:S04]  /*16230*/  SHF.L.U32 R0, R0, 0x1f, RZ ;  /* 0x0000001f00007819 */ /* 0x000fc800000006ff */
[----:B------:R-:W0:Y:S02]  /*16240*/  SYNCS.PHASECHK.TRANS64.TRYWAIT P0, [R4+URZ+0x22820], R0 ;  /* 0x02282000040075a7 */ /* 0x000e24000800017f */
[----:B0-----:R-:W-:Y:S05]  /*16250*/  @!P0 BRA `(.L_x_9933) ;  /* 0x0000004c005c8947 */ /* 0x001fea0003800000 */
.L_x_10118:
[----:B------:R-:W-:Y:S05]  /*16260*/  BSYNC B0 ;  /* 0x0000000000007941 */ /* 0x000fea0003800000 */
.L_x_9932:
[----:B------:R-:W-:-:S03]  /*16270*/  UMOV UR4, 0xffffffff ;  /* 0xffffffff00047882 */ /* 0x000fc60000000000 */
[----:B------:R-:W-:Y:S05]  /*16280*/  BRA.DIV UR4, `(.L_x_9934) ;  /* 0x0000004e04647947 */ /* 0x000fea000b800000 */
[----:B0-----:R-:W0:Y:S02]  /*16290*/  S2R R0, SR_TID.X ;  /* 0x0000000000007919 */ /* 0x001e240000002100 */
[----:B0-----:R-:W-:-:S04]  /*162a0*/  SHF.R.U32.HI R0, RZ, 0x5, R0 ;  /* 0x00000005ff007819 */ /* 0x001fc80000011600 */
[----:B------:R-:W-:-:S05]  /*162b0*/  LOP3.LUT R0, R0, 0x3, RZ, 0xc0, !PT ;  /* 0x0000000300007812 */ /* 0x000fca00078ec0ff */
[----:B------:R0:W1:Y:S02]  /*162c0*/  SHFL.IDX PT, R14, R0, RZ, 0x1f ;  /* 0x00001fff000e7589 */ /* 0x00006400000e0000 */
.L_x_10121:
[----:B-1----:R-:W-:-:S13]  /*162d0*/  ISETP.NE.AND P0, PT, R14, RZ, PT ;  /* 0x000000ff0e00720c */ /* 0x002fda0003f05270 */
[----:B------:R-:W-:Y:S05]  /*162e0*/  @P0 BRA `(.L_x_9679) ;  /* 0x0000000000880947 */ /* 0x000fea0003800000 */
[----:B------:R-:W-:-:S03]  /*162f0*/  UMOV UR4, 0xffffffff ;  /* 0xffffffff00047882 */ /* 0x000fc60000000000 */
[----:B------:R-:W-:Y:S05]  /*16300*/  BRA.DIV UR4, `(.L_x_9935) ;  /* 0x0000004e04787947 */ /* 0x000fea000b800000 */
[----:B------:R-:W-:-:S13]  /*16310*/  ELECT P6, URZ, PT ;  /* 0x00000000003f782f */ /* 0x000fda00038c0000 */
.L_x_10124:
[----:B------:R-:W-:Y:S05]  /*16320*/  @!P6 BRA `(.L_x_9679) ;  /* 0x000000000078e947 */ /* 0x000fea0003800000 */
[----:B0-----:R-:W2:Y:S02]  /*16330*/  LDL.LU R0, [R1] ;  /* 0x0000000001007983 */ /* 0x001ea40000300800 */
[----:B--2---:R-:W-:-:S04]  /*16340*/  LOP3.LUT R0, R0, 0x2, RZ, 0xfc, !PT ;  /* 0x0000000200007812 */ /* 0x004fc800078efcff */
[----:B------:R-:W-:-:S13]  /*16350*/  ISETP.NE.AND P0, PT, R0, 0x3, PT ;  /* 0x000000030000780c */ /* 0x000fda0003f05270 */
[----:B------:R-:W-:Y:S05]  /*16360*/  @!P0 BRA `(.L_x_9936) ;  /* 0x0000000000048947 */ /* 0x000fea0003800000 */
[----:B------:R-:W-:Y:S01]  /*16370*/  BPT.TRAP 0x1 ;  /* 0x000000040000795c */ /* 0x000fe20000300000 */
.L_x_9936:
[C---:B------:R-:W-:Y:S01]  /*16380*/  IMAD R5, R25.reuse, 0x8, R4 ;  /* 0x0000000819057824 */ /* 0x040fe200078e0204 */
[----:B------:R-:W-:Y:S01]  /*16390*/  SHF.L.U32 R0, R26, 0x1f, RZ ;  /* 0x0000001f1a007819 */ /* 0x000fe200000006ff */
[----:B------:R-:W-:-:S03]  /*163a0*/  VIADD R25, R25, 0x1 ;  /* 0x0000000119197836 */ /* 0x000fc60000000000 */
[----:B------:R-:W0:Y:S02]  /*163b0*/  SYNCS.PHASECHK.TRANS64.TRYWAIT P1, [R5+URZ+0x22840], R0 ;  /* 0x02284000050075a7 */ /* 0x000e24000802017f */
[----:B------:R-:W-:-:S04]  /*163c0*/  ISETP.NE.AND P2, PT, R25, 0x2, PT ;  /* 0x000000021900780c */ /* 0x000fc80003f45270 */
[----:B------:R-:W-:Y:S01]  /*163d0*/  SEL R3, RZ, 0x1, P2 ;  /* 0x00000001ff037807 */ /* 0x000fe20001000000 */
[----:B0-----:R-:W-:Y:S08]  /*163e0*/  @!P1 BRA `(.L_x_9937) ;  /* 0x0000004c00609947 */ /* 0x001ff00003800000 */
.L_x_10125:
[----:B------:R-:W-:Y:S02]  /*163f0*/  SEL R25, R25, RZ, P2 ;  /* 0x000000ff19197207 */ /* 0x000fe40001000000 */
[----:B------:R-:W-:Y:S01]  /*16400*/  LOP3.LUT R2, R26, R3, RZ, 0x3c, !PT ;  /* 0x000000031a027212 */ /* 0x000fe200078e3cff */
[----:B------:R-:W-:Y:S06]  /*16410*/  @!P0 BRA `(.L_x_9938) ;  /* 0x0000000000048947 */ /* 0x000fec0003800000 */
[----:B------:R-:W-:Y:S01]  /*16420*/  BPT.TRAP 0x1 ;  /* 0x000000040000795c */ /* 0x000fe20000300000 */
.L_x_9938:
[----:B------:R-:W-:Y:S01]  /*16430*/  IMAD R25, R25, 0x8, R4 ;  /* 0x0000000819197824 */ /* 0x000fe200078e0204 */
[----:B------:R-:W-:-:S04]  /*16440*/  SHF.L.U32 R2, R2, 0x1f, RZ ;  /* 0x0000001f02027819 */ /* 0x000fc800000006ff */
[----:B------:R-:W1:Y:S02]  /*16450*/  SYNCS.PHASECHK.TRANS64.TRYWAIT P1, [R25+URZ+0x22840], R2 ;  /* 0x02284002190075a7 */ /* 0x000e64000802017f */
[----:B-1----:R-:W-:Y:S05]  /*16460*/  @!P1 BRA `(.L_x_9939) ;  /* 0x0000004c00549947 */ /* 0x002fea0003800000 */
.L_x_10126:
[----:B------:R-:W-:Y:S05]  /*16470*/  @!P0 BRA `(.L_x_9940) ;  /* 0x0000000000048947 */ /* 0x000fea0003800000 */
[----:B------:R-:W-:Y:S01]  /*16480*/  BPT.TRAP 0x1 ;  /* 0x000000040000795c */ /* 0x000fe20000300000 */
.L_x_9940:
[----:B------:R-:W2:Y:S02]  /*16490*/  SYNCS.PHASECHK.TRANS64.TRYWAIT P1, [R5+URZ+0x22860], R0 ;  /* 0x02286000050075a7 */ /* 0x000ea4000802017f */
[----:B--2---:R-:W-:Y:S05]  /*164a0*/  @!P1 BRA `(.L_x_9941) ;  /* 0x0000004c00589947 */ /* 0x004fea0003800000 */
.L_x_10127:
[----:B------:R-:W-:Y:S05]  /*164b0*/  @!P0 BRA `(.L_x_9942) ;  /* 0x0000000000048947 */ /* 0x000fea0003800000 */
[----:B------:R-:W-:Y:S01]  /*164c0*/  BPT.TRAP 0x1 ;  /* 0x000000040000795c */ /* 0x000fe20000300000 */
.L_x_9942:
[----:B---3--:R3:W0:Y:S02]  /*164d0*/  SYNCS.PHASECHK.TRANS64.TRYWAIT P0, [R25+URZ+0x22860], R2 ;  /* 0x02286002190075a7 */ /* 0x008624000800017f */
[----:B0-----:R-:W-:Y:S05]  /*164e0*/  @!P0 NANOSLEEP.SYNCS 0x989680 ;  /* 0x009896800000895d */ /* 0x001fea0003900000 */
[----:B------:R-:W0:Y:S02]  /*164f0*/  @!P0 SYNCS.PHASECHK.TRANS64 P0, [R25+URZ+0x22860], R2 ;  /* 0x02286002190085a7 */ /* 0x000e24000800007f */
[----:B0-----:R-:W-:Y:S05]  /*16500*/  @!P0 BRA `(.L_x_9942) ;  /* 0xfffffffc00f08947 */ /* 0x001fea000383ffff */
.L_x_9679:
[----:B------:R-:W-:Y:S05]  /*16510*/  BSYNC B9 ;  /* 0x0000000000097941 */ /* 0x000fea0003800000 */
.L_x_9676:
[----:B------:R-:W-:Y:S05]  /*16520*/  EXIT ;  /* 0x000000000000794d */ /* 0x000fea0003800000 */
.L_x_9697:
[----:B0-----:R0:W1:Y:S02]  /*16530*/  SYNCS.PHASECHK.TRANS64.TRYWAIT P5, [R89+URZ+0x22890], R101 ;  /* 0x02289065590075a7 */ /* 0x00106400080a017f */
[----:B-1----:R-:W-:Y:S05]  /*16540*/  @!P5 NANOSLEEP.SYNCS 0x989680 ;  /* 0x009896800000d95d */ /* 0x002fea0003900000 */
[----:B------:R-:W1:Y:S02]  /*16550*/  @!P5 SYNCS.PHASECHK.TRANS64 P5, [R89+URZ+0x22890], R101 ;  /* 0x022890655900d5a7 */ /* 0x000e6400080a007f */
[----:B-1----:R-:W-:Y:S05]  /*16560*/  @!P5 BRA `(.L_x_9697) ;  /* 0xfffffffc00f0d947 */ /* 0x002fea000383ffff */
[----:B------:R-:W-:Y:S05]  /*16570*/  BRA `(.L_x_9943) ;  /* 0xfffffec400a87947 */ /* 0x000fea000383ffff */
.L_x_9698:
        /* <DEDUP_REMOVED lines=8> */
.L_x_9945:
[----:B------:R-:W-:Y:S05]  /*16600*/  BSYNC B1 ;  /* 0x0000000000017941 */ /* 0x000fea0003800000 */
.L_x_9944:
[----:B------:R-:W-:Y:S01]  /*16610*/  IMAD.MOV.U32 R13, RZ, RZ, R102 ;  /* 0x000000ffff0d7224 */ /* 0x000fe200078e0066 */
[----:B------:R-:W-:Y:S01]  /*16620*/  MOV R15, 0xffffffff ;  /* 0xffffffff000f7802 */ /* 0x000fe20000000f00 */
[----:B------:R-:W-:Y:S02]  /*16630*/  IMAD.MOV.U32 R12, RZ, RZ, RZ ;  /* 0x000000ffff0c7224 */ /* 0x000fe400078e00ff */
[----:B------:R-:W-:Y:S02]  /*16640*/  IMAD.MOV.U32 R11, RZ, RZ, 0x1c1f ;  /* 0x00001c1fff0b7424 */ /* 0x000fe400078e00ff */
[----:B------:R-:W-:-:S07]  /*16650*/  IMAD.MOV.U32 R55, RZ, RZ, R14 ;  /* 0x000000ffff377224 */ /* 0x000fce00078e000e */
[----:B------:R-:W-:Y:S05]  /*16660*/  WARPSYNC.COLLECTIVE R15, `(.L_x_9946) ;  /* 0x000000000f087348 */ /* 0x000fea0003c00000 */
[----:B------:R0:W1:Y:S02]  /*16670*/  SHFL.IDX P6, R14, R13, R12, R11 ;  /* 0x0000000c0d0e7389 */ /* 0x00006400000c000b */
[----:B01----:R-:W-:Y:S01]  /*16680*/  ENDCOLLECTIVE ;  /* 0x000000000000791b */ /* 0x003fe20003800000 */
.L_x_9946:
[----:B------:R-:W-:Y:S01]  /*16690*/  IMAD.MOV.U32 R93, RZ, RZ, R14 ;  /* 0x000000ffff5d7224 */ /* 0x000fe200078e000e */
[----:B------:R-:W-:Y:S06]  /*166a0*/  BRA `(.L_x_9947) ;  /* 0xfffffec400707947 */ /* 0x000fec000383ffff */
.L_x_9707:
[----:B------:R-:W-:Y:S01]  /*166b0*/  BSSY B1, `(.L_x_9948) ;  /* 0x0000008000017945 */ /* 0x000fe20003800000 */
[----:B0---4-:R-:W-:Y:S02]  /*166c0*/  IMAD.MOV.U32 R13, RZ, RZ, R103 ;  /* 0x000000ffff0d7224 */ /* 0x011fe400078e0067 */
[----:B------:R-:W-:Y:S02]  /*166d0*/  IMAD.MOV.U32 R12, RZ, RZ, 0x1 ;  /* 0x00000001ff0c7424 */ /* 0x000fe400078e00ff */
[----:B------:R-:W-:Y:S02]  /*166e0*/  IMAD.MOV.U32 R11, RZ, RZ, 0x1c1f ;  /* 0x00001c1fff0b7424 */ /* 0x000fe400078e00ff */
[----:B------:R-:W-:-:S07]  /*166f0*/  IMAD.MOV.U32 R15, RZ, RZ, -0x1 ;  /* 0xffffffffff0f7424 */ /* 0x000fce00078e00ff */
[----:B-123--:R-:W-:Y:S05]  /*16700*/  WARPSYNC.COLLECTIVE R15, `(.L_x_9949) ;  /* 0x000000000f087348 */ /* 0x00efea0003c00000 */
[----:B------:R0:W4:Y:S02]  /*16710*/  SHFL.IDX P6, R14, R13, R12, R11 ;  /* 0x0000000c0d0e7389 */ /* 0x00012400000c000b */
[----:B01234-:R-:W-:Y:S01]  /*16720*/  ENDCOLLECTIVE ;  /* 0x000000000000791b */ /* 0x01ffe20003800000 */
.L_x_9949:
[----:B------:R-:W-:Y:S05]  /*16730*/  BSYNC B1 ;  /* 0x0000000000017941 */ /* 0x000fea0003800000 */
.L_x_9948:
[----:B------:R-:W-:Y:S01]  /*16740*/  MOV R13, R102 ;  /* 0x00000066000d7202 */ /* 0x000fe20000000f00 */
[----:B------:R-:W-:Y:S02]  /*16750*/  IMAD.MOV.U32 R12, RZ, RZ, 0x1 ;  /* 0x00000001ff0c7424 */ /* 0x000fe400078e00ff */
[----:B------:R-:W-:Y:S02]  /*16760*/  IMAD.MOV.U32 R11, RZ, RZ, 0x1c1f ;  /* 0x00001c1fff0b7424 */ /* 0x000fe400078e00ff */
[----:B------:R-:W-:Y:S02]  /*16770*/  IMAD.MOV.U32 R15, RZ, RZ, -0x1 ;  /* 0xffffffffff0f7424 */ /* 0x000fe400078e00ff */
[----:B------:R-:W-:-:S07]  /*16780*/  IMAD.MOV.U32 R103, RZ, RZ, R14 ;  /* 0x000000ffff677224 */ /* 0x000fce00078e000e */
[----:B------:R-:W-:Y:S05]  /*16790*/  WARPSYNC.COLLECTIVE R15, `(.L_x_9950) ;  /* 0x000000000f087348 */ /* 0x000fea0003c00000 */
[----:B------:R0:W1:Y:S02]  /*167a0*/  SHFL.IDX P6, R14, R13, R12, R11 ;  /* 0x0000000c0d0e7389 */ /* 0x00006400000c000b */
[----:B01----:R-:W-:Y:S01]  /*167b0*/  ENDCOLLECTIVE ;  /* 0x000000000000791b */ /* 0x003fe20003800000 */
.L_x_9950:
[----:B------:R-:W-:Y:S01]  /*167c0*/  IMAD.MOV.U32 R47, RZ, RZ, R14 ;  /* 0x000000ffff2f7224 */ /* 0x000fe200078e000e */
[----:B------:R-:W-:Y:S06]  /*167d0*/  BRA `(.L_x_9951) ;  /* 0xfffffec800d47947 */ /* 0x000fec000383ffff */
.L_x_9717:
[----:B-1----:R1:W2:Y:S02]  /*167e0*/  SYNCS.PHASECHK.TRANS64.TRYWAIT P4, [R89+URZ+0x22890], R101 ;  /* 0x02289065590075a7 */ /* 0x0022a4000808017f */
[----:B--2---:R-:W-:Y:S05]  /*167f0*/  @!P4 NANOSLEEP.SYNCS 0x989680 ;  /* 0x009896800000c95d */ /* 0x004fea0003900000 */
[----:B------:R-:W2:Y:S02]  /*16800*/  @!P4 SYNCS.PHASECHK.TRANS64 P4, [R89+URZ+0x22890], R101 ;  /* 0x022890655900c5a7 */ /* 0x000ea4000808007f */
[----:B--2---:R-:W-:Y:S05]  /*16810*/  @!P4 BRA `(.L_x_9717) ;  /* 0xfffffffc00f0c947 */ /* 0x004fea000383ffff */
[----:B------:R-:W-:Y:S05]  /*16820*/  BRA `(.L_x_9952) ;  /* 0xfffffed400887947 */ /* 0x000fea000383ffff */
.L_x_9718:
        /* <DEDUP_REMOVED lines=8> */
.L_x_9954:
[----:B------:R-:W-:Y:S05]  /*168b0*/  BSYNC B1 ;  /* 0x0000000000017941 */ /* 0x000fea0003800000 */
.L_x_9953:
        /* <DEDUP_REMOVED lines=8> */
.L_x_9955:
[----:B------:R-:W-:Y:S01]  /*16940*/  MOV R94, R14 ;  /* 0x0000000e005e7202 */ /* 0x000fe20000000f00 */
[----:B------:R-:W-:Y:S06]  /*16950*/  BRA `(.L_x_9956) ;  /* 0xfffffed400547947 */ /* 0x000fec000383ffff */
.L_x_9723:
        /* <DEDUP_REMOVED lines=8> */
.L_x_9958:
[----:B------:R-:W-:Y:S05]  /*169e0*/  BSYNC B1 ;  /* 0x0000000000017941 */ /* 0x000fea0003800000 */
.L_x_9957:
        /* <DEDUP_REMOVED lines=8> */
.L_x_9959:
[----:B------:R-:W-:Y:S01]  /*16a70*/  IMAD.MOV.U32 R102, RZ, RZ, R14 ;  /* 0x000000ffff667224 */ /* 0x000fe200078e000e */
[----:B------:R-:W-:Y:S06]  /*16a80*/  BRA `(.L_x_9960) ;  /* 0xfffffed800d87947 */ /* 0x000fec000383ffff */
.L_x_9728:
[----:B0-----:R0:W1:Y:S02]  /*16a90*/  SYNCS.PHASECHK.TRANS64.TRYWAIT P2, [R89+URZ+0x22890], R101 ;  /* 0x02289065590075a7 */ /* 0x001064000804017f */
[----:B-1----:R-:W-:Y:S05]  /*16aa0*/  @!P2 NANOSLEEP.SYNCS 0x989680 ;  /* 0x009896800000a95d */ /* 0x002fea0003900000 */
[----:B------:R-:W1:Y:S02]  /*16ab0*/  @!P2 SYNCS.PHASECHK.TRANS64 P2, [R89+URZ+0x22890], R101 ;  /* 0x022890655900a5a7 */ /* 0x000e64000804007f */
[----:B-1----:R-:W-:Y:S05]  /*16ac0*/  @!P2 BRA `(.L_x_9728) ;  /* 0xfffffffc00f0a947 */ /* 0x002fea000383ffff */
[----:B------:R-:W-:Y:S05]  /*16ad0*/  BRA `(.L_x_9961) ;  /* 0xfffffee000c07947 */ /* 0x000fea000383ffff */
.L_x_9729:
        /* <DEDUP_REMOVED lines=8> */
.L_x_9963:
[----:B------:R-:W-:Y:S05]  /*16b60*/  BSYNC B1 ;  /* 0x0000000000017941 */ /* 0x000fea0003800000 */
.L_x_9962:
        /* <DEDUP_REMOVED lines=8> */
.L_x_9964:
[----:B------:R-:W-:Y:S05]  /*16bf0*/  BRA `(.L_x_9965) ;  /* 0xfffffee000e87947 */ /* 0x000fea000383ffff */
.L_x_9732:
[----:B------:R-:W-:Y:S01]  /*16c00*/  BSSY B1, `(.L_x_9966) ;  /* 0x0000008000017945 */ /* 0x000fe20003800000 */
[----:B----4-:R-:W-:Y:S01]  /*16c10*/  IMAD.MOV.U32 R13, RZ, RZ, R41 ;  /* 0x000000ffff0d7224 */ /* 0x010fe200078e0029 */
[----:B------:R-:W-:Y:S01]  /*16c20*/  MOV R12, 0x1 ;  /* 0x00000001000c7802 */ /* 0x000fe20000000f00 */
[----:B------:R-:W-:Y:S02]  /*16c30*/  IMAD.MOV.U32 R11, RZ, RZ, 0x1c1f ;  /* 0x00001c1fff0b7424 */ /* 0x000fe400078e00ff */
[----:B------:R-:W-:-:S07]  /*16c40*/  IMAD.MOV.U32 R15, RZ, RZ, -0x1 ;  /* 0xffffffffff0f7424 */ /* 0x000fce00078e00ff */
[----:B0123--:R-:W-:Y:S05]  /*16c50*/  WARPSYNC.COLLECTIVE R15, `(.L_x_9967) ;  /* 0x000000000f087348 */ /* 0x00ffea0003c00000 */
[----:B---3--:R3:W4:Y:S02]  /*16c60*/  SHFL.IDX P6, R14, R13, R12, R11 ;  /* 0x0000000c0d0e7389 */ /* 0x00872400000c000b */
[----:B01234-:R-:W-:Y:S01]  /*16c70*/  ENDCOLLECTIVE ;  /* 0x000000000000791b */ /* 0x01ffe20003800000 */
.L_x_9967:
[----:B------:R-:W-:Y:S05]  /*16c80*/  BSYNC B1 ;  /* 0x0000000000017941 */ /* 0x000fea0003800000 */
.L_x_9966:
        /* <DEDUP_REMOVED lines=8> */
.L_x_9968:
[----:B------:R-:W-:Y:S05]  /*16d10*/  BRA `(.L_x_9969) ;  /* 0xfffffee000e87947 */ /* 0x000fea000383ffff */
.L_x_9736:
[----:B------:R0:W0:Y:S02]  /*16d20*/  SYNCS.PHASECHK.TRANS64.TRYWAIT P3, [R89+URZ+0x228b0], R101 ;  /* 0x0228b065590075a7 */ /* 0x000024000806017f */
[----:B0-----:R-:W-:Y:S05]  /*16d30*/  @!P3 NANOSLEEP.SYNCS 0x989680 ;  /* 0x009896800000b95d */ /* 0x001fea0003900000 */
[----:B------:R-:W0:Y:S02]  /*16d40*/  @!P3 SYNCS.PHASECHK.TRANS64 P3, [R89+URZ+0x228b0], R101 ;  /* 0x0228b0655900b5a7 */ /* 0x000e24000806007f */
[----:B0-----:R-:W-:Y:S05]  /*16d50*/  @!P3 BRA `(.L_x_9736) ;  /* 0xfffffffc00f0b947 */ /* 0x001fea000383ffff */
[----:B------:R-:W-:Y:S05]  /*16d60*/  BRA `(.L_x_9970) ;  /* 0xfffffee400607947 */ /* 0x000fea000383ffff */
.L_x_9744:
[----:B------:R-:W0:Y:S01]  /*16d70*/  S2R R6, SR_TID.X ;  /* 0x0000000000067919 */ /* 0x000e220000002100 */
[----:B------:R-:W-:Y:S01]  /*16d80*/  BSSY B0, `(.L_x_9971) ;  /* 0x000000c000007945 */ /* 0x000fe20003800000 */
[----:B------:R-:W-:Y:S02]  /*16d90*/  IMAD.MOV.U32 R12, RZ, RZ, RZ ;  /* 0x000000ffff0c7224 */ /* 0x000fe400078e00ff */
[----:B------:R-:W-:Y:S02]  /*16da0*/  IMAD.MOV.U32 R11, RZ, RZ, 0x1f ;  /* 0x0000001fff0b7424 */ /* 0x000fe400078e00ff */
[----:B------:R-:W-:Y:S02]  /*16db0*/  IMAD.MOV.U32 R15, RZ, RZ, -0x1 ;  /* 0xffffffffff0f7424 */ /* 0x000fe400078e00ff */
[----:B0-----:R-:W-:-:S05]  /*16dc0*/  VIADD R6, R6, 0xffffff80 ;  /* 0xffffff8006067836 */ /* 0x001fca0000000000 */
[----:B------:R-:W-:-:S04]  /*16dd0*/  SHF.R.S32.HI R3, RZ, 0x1f, R6 ;  /* 0x0000001fff037819 */ /* 0x000fc80000011406 */
[----:B------:R-:W-:-:S04]  /*16de0*/  LEA.HI R3, R3, R6, RZ, 0x7 ;  /* 0x0000000603037211 */ /* 0x000fc800078f38ff */
[----:B------:R-:W-:-:S05]  /*16df0*/  SHF.R.S32.HI R3, RZ, 0x7, R3 ;  /* 0x00000007ff037819 */ /* 0x000fca0000011403 */
[----:B------:R-:W-:-:S07]  /*16e00*/  IMAD.MOV.U32 R13, RZ, RZ, R3 ;  /* 0x000000ffff0d7224 */ /* 0x000fce00078e0003 */
[----:B-----5:R-:W-:Y:S05]  /*16e10*/  WARPSYNC.COLLECTIVE R15, `(.L_x_9972) ;  /* 0x000000000f087348 */ /* 0x020fea0003c00000 */
[----:B------:R0:W1:Y:S02]  /*16e20*/  SHFL.IDX P6, R14, R13, R12, R11 ;  /* 0x0000000c0d0e7389 */ /* 0x00006400000c000b */
[----:B01---5:R-:W-:Y:S01]  /*16e30*/  ENDCOLLECTIVE ;  /* 0x000000000000791b */ /* 0x023fe20003800000 */
.L_x_9972:
[----:B------:R-:W-:Y:S05]  /*16e40*/  BSYNC B0 ;  /* 0x0000000000007941 */ /* 0x000fea0003800000 */
.L_x_9971:
[----:B------:R-:W-:Y:S05]  /*16e50*/  BRA `(.L_x_9973) ;  /* 0xfffffef000a07947 */ /* 0x000fea000383ffff */
.L_x_9756:
        /* <DEDUP_REMOVED lines=8> */
.L_x_9975:
[----:B------:R-:W-:Y:S05]  /*16ee0*/  BSYNC B1 ;  /* 0x0000000000017941 */ /* 0x000fea0003800000 */
.L_x_9974:
        /* <DEDUP_REMOVED lines=8> */
.L_x_9976:
[----:B------:R-:W-:Y:S02]  /*16f70*/  IMAD.MOV.U32 R13, RZ, RZ, R27 ;  /* 0x000000ffff0d7224 */ /* 0x000fe400078e001b */
[----:B------:R-:W-:-:S07]  /*16f80*/  IMAD.MOV.U32 R0, RZ, RZ, R14 ;  /* 0x000000ffff007224 */ /* 0x000fce00078e000e */
[----:B------:R-:W-:Y:S05]  /*16f90*/  WARPSYNC.COLLECTIVE R15, `(.L_x_9977) ;  /* 0x000000000f087348 */ /* 0x000fea0003c00000 */
[----:B------:R0:W1:Y:S02]  /*16fa0*/  SHFL.IDX P6, R14, R13, R12, R11 ;  /* 0x0000000c0d0e7389 */ /* 0x00006400000c000b */
[----:B01----:R-:W-:Y:S01]  /*16fb0*/  ENDCOLLECTIVE ;  /* 0x000000000000791b */ /* 0x003fe20003800000 */
.L_x_9977:
[----:B------:R-:W-:Y:S02]  /*16fc0*/  IMAD.MOV.U32 R13, RZ, RZ, R26 ;  /* 0x000000ffff0d7224 */ /* 0x000fe400078e001a */
[----:B------:R-:W-:-:S07]  /*16fd0*/  IMAD.MOV.U32 R5, RZ, RZ, R14 ;  /* 0x000000ffff057224 */ /* 0x000fce00078e000e */
[----:B------:R-:W-:Y:S05]  /*16fe0*/  WARPSYNC.COLLECTIVE R15, `(.L_x_9978) ;  /* 0x000000000f087348 */ /* 0x000fea0003c00000 */
[----:B------:R0:W1:Y:S02]  /*16ff0*/  SHFL.IDX P6, R14, R13, R12, R11 ;  /* 0x0000000c0d0e7389 */ /* 0x00006400000c000b */
[----:B01----:R-:W-:Y:S01]  /*17000*/  ENDCOLLECTIVE ;  /* 0x000000000000791b */ /* 0x003fe20003800000 */
.L_x_9978:
[----:B------:R-:W-:Y:S05]  /*17010*/  BRA `(.L_x_9979) ;  /* 0xfffffef400a87947 */ /* 0x000fea000383ffff */
.L_x_9760:
[----:B0-----:R0:W1:Y:S02]  /*17020*/  SYNCS.PHASECHK.TRANS64.TRYWAIT P0, [R19+URZ+0x22800], R14 ;  /* 0x0228000e130075a7 */ /* 0x001064000800017f */
[----:B-1----:R-:W-:Y:S05]  /*17030*/  @!P0 NANOSLEEP.SYNCS 0x989680 ;  /* 0x009896800000895d */ /* 0x002fea0003900000 */
[----:B------:R-:W1:Y:S02]  /*17040*/  @!P0 SYNCS.PHASECHK.TRANS64 P0, [R19+URZ+0x22800], R14 ;  /* 0x0228000e130085a7 */ /* 0x000e64000800007f */
[----:B-1----:R-:W-:Y:S05]  /*17050*/  @!P0 BRA `(.L_x_9760) ;  /* 0xfffffffc00f08947 */ /* 0x002fea000383ffff */
[----:B------:R-:W-:Y:S05]  /*17060*/  BRA `(.L_x_9980) ;  /* 0xfffffef800c47947 */ /* 0x000fea000383ffff */
.L_x_9768:
        /* <DEDUP_REMOVED lines=8> */
.L_x_9982:
[----:B------:R-:W-:Y:S05]  /*170f0*/  BSYNC B1 ;  /* 0x0000000000017941 */ /* 0x000fea0003800000 */
.L_x_9981:
        /* <DEDUP_REMOVED lines=8> */
.L_x_9983:
[----:B------:R-:W-:Y:S01]  /*17180*/  IMAD.MOV.U32 R13, RZ, RZ, R27 ;  /* 0x000000ffff0d7224 */ /* 0x000fe200078e001b */
[----:B------:R-:W-:-:S07]  /*17190*/  MOV R3, R14 ;  /* 0x0000000e00037202 */ /* 0x000fce0000000f00 */
[----:B------:R-:W-:Y:S05]  /*171a0*/  WARPSYNC.COLLECTIVE R15, `(.L_x_9984) ;  /* 0x000000000f087348 */ /* 0x000fea0003c00000 */
[----:B------:R0:W1:Y:S02]  /*171b0*/  SHFL.IDX P6, R14, R13, R12, R11 ;  /* 0x0000000c0d0e7389 */ /* 0x00006400000c000b */
[----:B01----:R-:W-:Y:S01]  /*171c0*/  ENDCOLLECTIVE ;  /* 0x000000000000791b */ /* 0x003fe20003800000 */
.L_x_9984:
[----:B------:R-:W-:Y:S02]  /*171d0*/  IMAD.MOV.U32 R13, RZ, RZ, R26 ;  /* 0x000000ffff0d7224 */ /* 0x000fe400078e001a */
[----:B------:R-:W-:-:S07]  /*171e0*/  IMAD.MOV.U32 R20, RZ, RZ, R14 ;  /* 0x000000ffff147224 */ /* 0x000fce00078e000e */
[----:B------:R-:W-:Y:S05]  /*171f0*/  WARPSYNC.COLLECTIVE R15, `(.L_x_9985) ;  /* 0x000000000f087348 */ /* 0x000fea0003c00000 */
[----:B------:R0:W1:Y:S02]  /*17200*/  SHFL.IDX P6, R14, R13, R12, R11 ;  /* 0x0000000c0d0e7389 */ /* 0x00006400000c000b */
[----:B01----:R-:W-:Y:S01]  /*17210*/  ENDCOLLECTIVE ;  /* 0x000000000000791b */ /* 0x003fe20003800000 */
.L_x_9985:
[----:B------:R-:W-:Y:S05]  /*17220*/  BRA `(.L_x_9986) ;  /* 0xffffff0400287947 */ /* 0x000fea000383ffff */
.L_x_9772:
[----:B0-----:R0:W1:Y:S02]  /*17230*/  SYNCS.PHASECHK.TRANS64.TRYWAIT P1, [R19+URZ+0x22800], R24 ;  /* 0x02280018130075a7 */ /* 0x001064000802017f */
[----:B-1----:R-:W-:Y:S05]  /*17240*/  @!P1 NANOSLEEP.SYNCS 0x989680 ;  /* 0x009896800000995d */ /* 0x002fea0003900000 */
[----:B------:R-:W1:Y:S02]  /*17250*/  @!P1 SYNCS.PHASECHK.TRANS64 P1, [R19+URZ+0x22800], R24 ;  /* 0x02280018130095a7 */ /* 0x000e64000802007f */
[----:B-1----:R-:W-:Y:S05]  /*17260*/  @!P1 BRA `(.L_x_9772) ;  /* 0xfffffffc00f09947 */ /* 0x002fea000383ffff */
[----:B------:R-:W-:Y:S05]  /*17270*/  BRA `(.L_x_9987) ;  /* 0xffffff08000c7947 */ /* 0x000fea000383ffff */
.L_x_9778:
[----:B--2---:R2:W0:Y:S02]  /*17280*/  SYNCS.PHASECHK.TRANS64.TRYWAIT P1, [R8+URZ+0x22830], R73 ;  /* 0x02283049080075a7 */ /* 0x004424000802017f */
[----:B0-----:R-:W-:Y:S05]  /*17290*/  @!P1 NANOSLEEP.SYNCS 0x989680 ;  /* 0x009896800000995d */ /* 0x001fea0003900000 */
[----:B------:R-:W0:Y:S02]  /*172a0*/  @!P1 SYNCS.PHASECHK.TRANS64 P1, [R8+URZ+0x22830], R73 ;  /* 0x02283049080095a7 */ /* 0x000e24000802007f */
[----:B0-----:R-:W-:Y:S05]  /*172b0*/  @!P1 BRA `(.L_x_9778) ;  /* 0xfffffffc00f09947 */ /* 0x001fea000383ffff */
[----:B------:R-:W-:Y:S05]  /*172c0*/  BRA `(.L_x_9777) ;  /* 0xffffff1400347947 */ /* 0x000fea000383ffff */
.L_x_9784:
[----:B-1----:R1:W2:Y:S02]  /*172d0*/  SYNCS.PHASECHK.TRANS64.TRYWAIT P1, [R8+URZ+0x22850], R73 ;  /* 0x02285049080075a7 */ /* 0x0022a4000802017f */
[----:B--2---:R-:W-:Y:S05]  /*172e0*/  @!P1 NANOSLEEP.SYNCS 0x989680 ;  /* 0x009896800000995d */ /* 0x004fea0003900000 */
[----:B------:R-:W2:Y:S02]  /*172f0*/  @!P1 SYNCS.PHASECHK.TRANS64 P1, [R8+URZ+0x22850], R73 ;  /* 0x02285049080095a7 */ /* 0x000ea4000802007f */
[----:B--2---:R-:W-:Y:S05]  /*17300*/  @!P1 BRA `(.L_x_9784) ;  /* 0xfffffffc00f09947 */ /* 0x004fea000383ffff */
[----:B------:R-:W-:Y:S05]  /*17310*/  BRA `(.L_x_9783) ;  /* 0xffffff2800dc7947 */ /* 0x000fea000383ffff */
.L_x_9790:
[----:B-1----:R1:W2:Y:S02]  /*17320*/  SYNCS.PHASECHK.TRANS64.TRYWAIT P2, [R9+URZ+0x22830], R10 ;  /* 0x0228300a090075a7 */ /* 0x0022a4000804017f */
[----:B--2---:R-:W-:Y:S05]  /*17330*/  @!P2 NANOSLEEP.SYNCS 0x989680 ;  /* 0x009896800000a95d */ /* 0x004fea0003900000 */
[----:B------:R-:W2:Y:S02]  /*17340*/  @!P2 SYNCS.PHASECHK.TRANS64 P2, [R9+URZ+0x22830], R10 ;  /* 0x0228300a0900a5a7 */ /* 0x000ea4000804007f */
[----:B--2---:R-:W-:Y:S05]  /*17350*/  @!P2 BRA `(.L_x_9790) ;  /* 0xfffffffc00f0a947 */ /* 0x004fea000383ffff */
[----:B------:R-:W-:Y:S05]  /*17360*/  BRA `(.L_x_9789) ;  /* 0xffffff3000187947 */ /* 0x000fea000383ffff */
.L_x_9796:
[----:B-1----:R1:W3:Y:S02]  /*17370*/  SYNCS.PHASECHK.TRANS64.TRYWAIT P2, [R9+URZ+0x22850], R10 ;  /* 0x0228500a090075a7 */ /* 0x0022e4000804017f */
[----:B---3--:R-:W-:Y:S05]  /*17380*/  @!P2 NANOSLEEP.SYNCS 0x989680 ;  /* 0x009896800000a95d */ /* 0x008fea0003900000 */
[----:B------:R-:W3:Y:S02]  /*17390*/  @!P2 SYNCS.PHASECHK.TRANS64 P2, [R9+URZ+0x22850], R10 ;  /* 0x0228500a0900a5a7 */ /* 0x000ee4000804007f */
[----:B---3--:R-:W-:Y:S05]  /*173a0*/  @!P2 BRA `(.L_x_9796) ;  /* 0xfffffffc00f0a947 */ /* 0x008fea000383ffff */
[----:B------:R-:W-:Y:S05]  /*173b0*/  BRA `(.L_x_9795) ;  /* 0xffffff4800807947 */ /* 0x000fea000383ffff */
.L_x_9812:
[----:B------:R-:W-:Y:S01]  /*173c0*/  IMAD.MOV.U32 R13, RZ, RZ, R4 ;  /* 0x000000ffff0d7224 */ /* 0x000fe200078e0004 */
[----:B------:R-:W-:Y:S01]  /*173d0*/  MOV R15, 0xffffffff ;  /* 0xffffffff000f7802 */ /* 0x000fe20000000f00 */
[----:B------:R-:W-:Y:S02]  /*173e0*/  IMAD.MOV.U32 R12, RZ, RZ, RZ ;  /* 0x000000ffff0c7224 */ /* 0x000fe400078e00ff */
[----:B------:R-:W-:-:S07]  /*173f0*/  IMAD.MOV.U32 R11, RZ, RZ, 0x181f ;  /* 0x0000181fff0b7424 */ /* 0x000fce00078e00ff */
[----:B-1----:R-:W-:Y:S05]  /*17400*/  WARPSYNC.COLLECTIVE R15, `(.L_x_9988) ;  /* 0x000000000f087348 */ /* 0x002fea0003c00000 */
[----:B------:R0:W2:Y:S02]  /*17410*/  SHFL.IDX P6, R14, R13, R12, R11 ;  /* 0x0000000c0d0e7389 */ /* 0x0000a400000c000b */
[----:B012---:R-:W-:Y:S01]  /*17420*/  ENDCOLLECTIVE ;  /* 0x000000000000791b */ /* 0x007fe20003800000 */
.L_x_9988:
[----:B------:R-:W-:Y:S02]  /*17430*/  IMAD.MOV.U32 R13, RZ, RZ, R3 ;  /* 0x000000ffff0d7224 */ /* 0x000fe400078e0003 */
[----:B------:R-:W-:-:S07]  /*17440*/  IMAD.MOV.U32 R0, RZ, RZ, R14 ;  /* 0x000000ffff007224 */ /* 0x000fce00078e000e */
[----:B------:R-:W-:Y:S05]  /*17450*/  WARPSYNC.COLLECTIVE R15, `(.L_x_9989) ;  /* 0x000000000f087348 */ /* 0x000fea0003c00000 */
[----:B------:R0:W1:Y:S02]  /*17460*/  SHFL.IDX P6, R14, R13, R12, R11 ;  /* 0x0000000c0d0e7389 */ /* 0x00006400000c000b */
[----:B01----:R-:W-:Y:S01]  /*17470*/  ENDCOLLECTIVE ;  /* 0x000000000000791b */ /* 0x003fe20003800000 */
.L_x_9989:
[----:B------:R-:W-:Y:S05]  /*17480*/  BRA `(.L_x_9990) ;  /* 0xffffff8000207947 */ /* 0x000fea000383ffff */
.L_x_9815:
[----:B------:R-:W-:Y:S01]  /*17490*/  BSSY B1, `(.L_x_9991) ;  /* 0x0000008000017945 */ /* 0x000fe20003800000 */
[----:B----4-:R-:W-:Y:S02]  /*174a0*/  IMAD.MOV.U32 R13, RZ, RZ, R4 ;  /* 0x000000ffff0d7224 */ /* 0x010fe400078e0004 */
[----:B------:R-:W-:Y:S02]  /*174b0*/  IMAD.MOV.U32 R12, RZ, RZ, 0x1 ;  /* 0x00000001ff0c7424 */ /* 0x000fe400078e00ff */
[----:B------:R-:W-:Y:S02]  /*174c0*/  IMAD.MOV.U32 R11, RZ, RZ, 0x181f ;  /* 0x0000181fff0b7424 */ /* 0x000fe400078e00ff */
[----:B------:R-:W-:-:S07]  /*174d0*/  IMAD.MOV.U32 R15, RZ, RZ, -0x1 ;  /* 0xffffffffff0f7424 */ /* 0x000fce00078e00ff */
[----:B0123--:R-:W-:Y:S05]  /*174e0*/  WARPSYNC.COLLECTIVE R15, `(.L_x_9992) ;  /* 0x000000000f087348 */ /* 0x00ffea0003c00000 */
[----:B---3--:R3:W4:Y:S02]  /*174f0*/  SHFL.IDX P6, R14, R13, R12, R11 ;  /* 0x0000000c0d0e7389 */ /* 0x00872400000c000b */
[----:B01234-:R-:W-:Y:S01]  /*17500*/  ENDCOLLECTIVE ;  /* 0x000000000000791b */ /* 0x01ffe20003800000 */
.L_x_9992:
[----:B------:R-:W-:Y:S05]  /*17510*/  BSYNC B1 ;  /* 0x0000000000017941 */ /* 0x000fea0003800000 */
.L_x_9991:
        /* <DEDUP_REMOVED lines=8> */
.L_x_9993:
[----:B------:R-:W-:Y:S05]  /*175a0*/  BRA `(.L_x_9994) ;  /* 0xffffff80006c7947 */ /* 0x000fea000383ffff */
.L_x_9818:
        /* <DEDUP_REMOVED lines=8> */
.L_x_9996:
[----:B------:R-:W-:Y:S05]  /*17630*/  BSYNC B1 ;  /* 0x0000000000017941 */ /* 0x000fea0003800000 */
.L_x_9995:
        /* <DEDUP_REMOVED lines=8> */
.L_x_9997:
[----:B------:R-:W-:Y:S05]  /*176c0*/  BRA `(.L_x_9998) ;  /* 0xffffff8000b47947 */ /* 0x000fea000383ffff */
.L_x_9821:
[----:B------:R-:W-:Y:S01]  /*176d0*/  BSSY B1, `(.L_x_9999) ;  /* 0x0000008000017945 */ /* 0x000fe20003800000 */
[----:B0-----:R-:W-:Y:S01]  /*176e0*/  MOV R13, R4 ;  /* 0x00000004000d7202 */ /* 0x001fe20000000f00 */
[----:B------:R-:W-:Y:S02]  /*176f0*/  IMAD.MOV.U32 R12, RZ, RZ, 0x3 ;  /* 0x00000003ff0c7424 */ /* 0x000fe400078e00ff */
[----:B------:R-:W-:Y:S02]  /*17700*/  IMAD.MOV.U32 R11, RZ, RZ, 0x181f ;  /* 0x0000181fff0b7424 */ /* 0x000fe400078e00ff */
[----:B------:R-:W-:-:S07]  /*17710*/  IMAD.MOV.U32 R15, RZ, RZ, -0x1 ;  /* 0xffffffffff0f7424 */ /* 0x000fce00078e00ff */
[----:B-1234-:R-:W-:Y:S05]  /*17720*/  WARPSYNC.COLLECTIVE R15, `(.L_x_10000) ;  /* 0x000000000f087348 */ /* 0x01efea0003c00000 */
[----:B----4-:R0:W4:Y:S02]  /*17730*/  SHFL.IDX P6, R14, R13, R12, R11 ;  /* 0x0000000c0d0e7389 */ /* 0x01012400000c000b */
[----:B01234-:R-:W-:Y:S01]  /*17740*/  ENDCOLLECTIVE ;  /* 0x000000000000791b */ /* 0x01ffe20003800000 */
.L_x_10000:
[----:B------:R-:W-:Y:S05]  /*17750*/  BSYNC B1 ;  /* 0x0000000000017941 */ /* 0x000fea0003800000 */
.L_x_9999:
        /* <DEDUP_REMOVED lines=8> */
.L_x_10001:
[----:B------:R-:W-:Y:S05]  /*177e0*/  BRA `(.L_x_10002) ;  /* 0xffffff8000fc7947 */ /* 0x000fea000383ffff */
.L_x_9838:
        /* <DEDUP_REMOVED lines=11> */
.L_x_10004:
[----:B------:R-:W-:Y:S05]  /*178a0*/  BSYNC B1 ;  /* 0x0000000000017941 */ /* 0x000fea0003800000 */
.L_x_10003:
[----:B------:R-:W-:Y:S05]  /*178b0*/  BRA `(.L_x_10005) ;  /* 0xffffff9400c87947 */ /* 0x000fea000383ffff */
.L_x_9840:
[----:B------:R-:W-:Y:S01]  /*178c0*/  BSSY B1, `(.L_x_10006) ;  /* 0x0000006000017945 */ /* 0x000fe20003800000 */
[----:B------:R-:W-:-:S07]  /*178d0*/  IMAD.MOV.U32 R15, RZ, RZ, -0x1 ;  /* 0xffffffffff0f7424 */ /* 0x000fce00078e00ff */
[----:B0-----:R-:W-:Y:S05]  /*178e0*/  WARPSYNC.COLLECTIVE R15, `(.L_x_10007) ;  /* 0x000000000f0c7348 */ /* 0x001fea0003c00000 */
[----:B------:R-:W-:Y:S02]  /*178f0*/  ELECT P6, UR62, PT ;  /* 0x00000000003e782f */ /* 0x000fe400038c0000 */
[----:B------:R-:W-:Y:S01]  /*17900*/  MOV R14, UR62 ;  /* 0x0000003e000e7c02 */ /* 0x000fe20008000f00 */
[----:B0-----:R-:W-:Y:S10]  /*17910*/  ENDCOLLECTIVE ;  /* 0x000000000000791b */ /* 0x001ff40003800000 */
.L_x_10007:
[----:B------:R-:W-:Y:S05]  /*17920*/  BSYNC B1 ;  /* 0x0000000000017941 */ /* 0x000fea0003800000 */
.L_x_10006:
[----:B------:R-:W-:Y:S05]  /*17930*/  BRA `(.L_x_9839) ;  /* 0xffffff9400c07947 */ /* 0x000fea000383ffff */
.L_x_9842:
[----:B0-----:R0:W1:Y:S02]  /*17940*/  SYNCS.PHASECHK.TRANS64.TRYWAIT P0, [R22+URZ+0x22820], R3 ;  /* 0x02282003160075a7 */ /* 0x001064000800017f */
[----:B-1----:R-:W-:Y:S05]  /*17950*/  @!P0 NANOSLEEP.SYNCS 0x989680 ;  /* 0x009896800000895d */ /* 0x002fea0003900000 */
[----:B------:R-:W1:Y:S02]  /*17960*/  @!P0 SYNCS.PHASECHK.TRANS64 P0, [R22+URZ+0x22820], R3 ;  /* 0x02282003160085a7 */ /* 0x000e64000800007f */
[----:B-1----:R-:W-:Y:S05]  /*17970*/  @!P0 BRA `(.L_x_9842) ;  /* 0xfffffffc00f08947 */ /* 0x002fea000383ffff */
[----:B------:R-:W-:Y:S05]  /*17980*/  BRA `(.L_x_10008) ;  /* 0xffffff9400d07947 */ /* 0x000fea000383ffff */
.L_x_9846:
[----:B0-----:R0:W1:Y:S02]  /*17990*/  SYNCS.PHASECHK.TRANS64.TRYWAIT P0, [R3+URZ+0x228a0], R6 ;  /* 0x0228a006030075a7 */ /* 0x001064000800017f */
[----:B-1----:R-:W-:Y:S05]  /*179a0*/  @!P0 NANOSLEEP.SYNCS 0x989680 ;  /* 0x009896800000895d */ /* 0x002fea0003900000 */
[----:B------:R-:W1:Y:S02]  /*179b0*/  @!P0 SYNCS.PHASECHK.TRANS64 P0, [R3+URZ+0x228a0], R6 ;  /* 0x0228a006030085a7 */ /* 0x000e64000800007f */
[----:B-1----:R-:W-:Y:S05]  /*179c0*/  @!P0 BRA `(.L_x_9846) ;  /* 0xfffffffc00f08947 */ /* 0x002fea000383ffff */
[----:B------:R-:W-:Y:S05]  /*179d0*/  BRA `(.L_x_10009) ;  /* 0xffffff9400e87947 */ /* 0x000fea000383ffff */
.L_x_9851:
[----:B-1----:R1:W2:Y:S02]  /*179e0*/  SYNCS.PHASECHK.TRANS64.TRYWAIT P0, [R3+URZ+0x228c0], R6 ;  /* 0x0228c006030075a7 */ /* 0x0022a4000800017f */
[----:B--2---:R-:W-:Y:S05]  /*179f0*/  @!P0 NANOSLEEP.SYNCS 0x989680 ;  /* 0x009896800000895d */ /* 0x004fea0003900000 */
[----:B------:R-:W2:Y:S02]  /*17a00*/  @!P0 SYNCS.PHASECHK.TRANS64 P0, [R3+URZ+0x228c0], R6 ;  /* 0x0228c006030085a7 */ /* 0x000ea4000800007f */
[----:B--2---:R-:W-:Y:S05]  /*17a10*/  @!P0 BRA `(.L_x_9851) ;  /* 0xfffffffc00f08947 */ /* 0x004fea000383ffff */
[----:B------:R-:W-:Y:S05]  /*17a20*/  BRA `(.L_x_10010) ;  /* 0xffffff9800647947 */ /* 0x000fea000383ffff */
.L_x_9861:
[----:B0-----:R0:W1:Y:S02]  /*17a30*/  SYNCS.PHASECHK.TRANS64.TRYWAIT P1, [R6+URZ+0x228a0], R2 ;  /* 0x0228a002060075a7 */ /* 0x001064000802017f */
[----:B-1----:R-:W-:Y:S05]  /*17a40*/  @!P1 NANOSLEEP.SYNCS 0x989680 ;  /* 0x009896800000995d */ /* 0x002fea0003900000 */
[----:B------:R-:W1:Y:S02]  /*17a50*/  @!P1 SYNCS.PHASECHK.TRANS64 P1, [R6+URZ+0x228a0], R2 ;  /* 0x0228a002060095a7 */ /* 0x000e64000802007f */
[----:B-1----:R-:W-:Y:S05]  /*17a60*/  @!P1 BRA `(.L_x_9861) ;  /* 0xfffffffc00f09947 */ /* 0x002fea000383ffff */
[----:B------:R-:W-:Y:S05]  /*17a70*/  BRA `(.L_x_10011) ;  /* 0xffffff9c00d87947 */ /* 0x000fea000383ffff */
.L_x_9866:
[----:B-1----:R1:W2:Y:S02]  /*17a80*/  SYNCS.PHASECHK.TRANS64.TRYWAIT P1, [R6+URZ+0x228c0], R2 ;  /* 0x0228c002060075a7 */ /* 0x0022a4000802017f */
[----:B--2---:R-:W-:Y:S05]  /*17a90*/  @!P1 NANOSLEEP.SYNCS 0x989680 ;  /* 0x009896800000995d */ /* 0x004fea0003900000 */
[----:B------:R-:W2:Y:S02]  /*17aa0*/  @!P1 SYNCS.PHASECHK.TRANS64 P1, [R6+URZ+0x228c0], R2 ;  /* 0x0228c002060095a7 */ /* 0x000ea4000802007f */
[----:B--2---:R-:W-:Y:S05]  /*17ab0*/  @!P1 BRA `(.L_x_9866) ;  /* 0xfffffffc00f09947 */ /* 0x004fea000383ffff */
[----:B------:R-:W-:Y:S05]  /*17ac0*/  BRA `(.L_x_10012) ;  /* 0xffffffa000507947 */ /* 0x000fea000383ffff */
.L_x_9882:
        /* <DEDUP_REMOVED lines=11> */
.L_x_10014:
[----:B------:R-:W-:Y:S05]  /*17b80*/  BSYNC B0 ;  /* 0x0000000000007941 */ /* 0x000fea0003800000 */
.L_x_10013:
[----:B------:R-:W-:Y:S05]  /*17b90*/  BRA `(.L_x_10015) ;  /* 0xffffffac00d47947 */ /* 0x000fea000383ffff */
.L_x_9885:
[----:B0-----:R0:W1:Y:S02]  /*17ba0*/  SYNCS.PHASECHK.TRANS64.TRYWAIT P0, [R32+URZ+0x22840], R0 ;  /* 0x02284000200075a7 */ /* 0x001064000800017f */
[----:B-1----:R-:W-:Y:S05]  /*17bb0*/  @!P0 NANOSLEEP.SYNCS 0x989680 ;  /* 0x009896800000895d */ /* 0x002fea0003900000 */
[----:B------:R-:W1:Y:S02]  /*17bc0*/  @!P0 SYNCS.PHASECHK.TRANS64 P0, [R32+URZ+0x22840], R0 ;  /* 0x02284000200085a7 */ /* 0x000e64000800007f */
[----:B-1----:R-:W-:Y:S05]  /*17bd0*/  @!P0 BRA `(.L_x_9885) ;  /* 0xfffffffc00f08947 */ /* 0x002fea000383ffff */
[----:B------:R-:W-:Y:S05]  /*17be0*/  BRA `(.L_x_10016) ;  /* 0xffffffac00f47947 */ /* 0x000fea000383ffff */
.L_x_9886:
        /* <DEDUP_REMOVED lines=8> */
.L_x_10018:
[----:B------:R-:W-:Y:S05]  /*17c70*/  BSYNC B0 ;  /* 0x0000000000007941 */ /* 0x000fea0003800000 */
.L_x_10017:
        /* <DEDUP_REMOVED lines=9> */
.L_x_10019:
[----:B------:R-:W-:Y:S02]  /*17d10*/  IMAD.MOV.U32 R13, RZ, RZ, R4 ;  /* 0x000000ffff0d7224 */ /* 0x000fe400078e0004 */
[----:B------:R-:W-:Y:S02]  /*17d20*/  IMAD.MOV.U32 R12, RZ, RZ, 0x1 ;  /* 0x00000001ff0c7424 */ /* 0x000fe400078e00ff */
[----:B------:R-:W-:-:S07]  /*17d30*/  IMAD.MOV.U32 R3, RZ, RZ, R14 ;  /* 0x000000ffff037224 */ /* 0x000fce00078e000e */
[----:B------:R-:W-:Y:S05]  /*17d40*/  WARPSYNC.COLLECTIVE R15, `(.L_x_10020) ;  /* 0x000000000f087348 */ /* 0x000fea0003c00000 */
[----:B------:R0:W1:Y:S02]  /*17d50*/  SHFL.IDX P6, R14, R13, R12, R11 ;  /* 0x0000000c0d0e7389 */ /* 0x00006400000c000b */
[----:B01----:R-:W-:Y:S01]  /*17d60*/  ENDCOLLECTIVE ;  /* 0x000000000000791b */ /* 0x003fe20003800000 */
.L_x_10020:
        /* <DEDUP_REMOVED lines=15> */
.L_x_10021:
[----:B------:R-:W-:Y:S02]  /*17e60*/  @P0 IMAD R6, R5, 0x2, R22 ;  /* 0x0000000205060824 */ /* 0x000fe400078e0216 */
[----:B------:R-:W-:Y:S02]  /*17e70*/  IMAD.MOV.U32 R13, RZ, RZ, R4 ;  /* 0x000000ffff0d7224 */ /* 0x000fe400078e0004 */
[----:B------:R-:W-:Y:S02]  /*17e80*/  IMAD.MOV.U32 R12, RZ, RZ, 0x2 ;  /* 0x00000002ff0c7424 */ /* 0x000fe400078e00ff */
[----:B------:R-:W-:-:S07]  /*17e90*/  IMAD.MOV.U32 R3, RZ, RZ, R14 ;  /* 0x000000ffff037224 */ /* 0x000fce00078e000e */
[----:B------:R-:W-:Y:S05]  /*17ea0*/  WARPSYNC.COLLECTIVE R15, `(.L_x_10022) ;  /* 0x000000000f087348 */ /* 0x000fea0003c00000 */
[----:B------:R0:W1:Y:S02]  /*17eb0*/  SHFL.IDX P6, R14, R13, R12, R11 ;  /* 0x0000000c0d0e7389 */ /* 0x00006400000c000b */
[----:B01----:R-:W-:Y:S01]  /*17ec0*/  ENDCOLLECTIVE ;  /* 0x000000000000791b */ /* 0x003fe20003800000 */
.L_x_10022:
        /* <DEDUP_REMOVED lines=15> */
.L_x_10023:
[----:B------:R-:W-:Y:S02]  /*17fc0*/  @P0 IMAD R6, R5, 0x2, R22 ;  /* 0x0000000205060824 */ /* 0x000fe400078e0216 */
[----:B------:R-:W-:Y:S02]  /*17fd0*/  IMAD.MOV.U32 R13, RZ, RZ, R4 ;  /* 0x000000ffff0d7224 */ /* 0x000fe400078e0004 */
[----:B------:R-:W-:Y:S02]  /*17fe0*/  IMAD.MOV.U32 R12, RZ, RZ, 0x3 ;  /* 0x00000003ff0c7424 */ /* 0x000fe400078e00ff */
[----:B------:R-:W-:-:S07]  /*17ff0*/  IMAD.MOV.U32 R3, RZ, RZ, R14 ;  /* 0x000000ffff037224 */ /* 0x000fce00078e000e */
[----:B------:R-:W-:Y:S05]  /*18000*/  WARPSYNC.COLLECTIVE R15, `(.L_x_10024) ;  /* 0x000000000f087348 */ /* 0x000fea0003c00000 */
[----:B------:R0:W1:Y:S02]  /*18010*/  SHFL.IDX P6, R14, R13, R12, R11 ;  /* 0x0000000c0d0e7389 */ /* 0x00006400000c000b */
[----:B01----:R-:W-:Y:S01]  /*18020*/  ENDCOLLECTIVE ;  /* 0x000000000000791b */ /* 0x003fe20003800000 */
.L_x_10024:
        /* <DEDUP_REMOVED lines=15> */
.L_x_10025:
[----:B------:R-:W-:Y:S02]  /*18120*/  @P0 IMAD R6, R5, 0x2, R22 ;  /* 0x0000000205060824 */ /* 0x000fe400078e0216 */
[----:B------:R-:W-:Y:S02]  /*18130*/  IMAD.MOV.U32 R13, RZ, RZ, R4 ;  /* 0x000000ffff0d7224 */ /* 0x000fe400078e0004 */
[----:B------:R-:W-:Y:S02]  /*18140*/  IMAD.MOV.U32 R12, RZ, RZ, 0x4 ;  /* 0x00000004ff0c7424 */ /* 0x000fe400078e00ff */
[----:B------:R-:W-:-:S07]  /*18150*/  IMAD.MOV.U32 R3, RZ, RZ, R14 ;  /* 0x000000ffff037224 */ /* 0x000fce00078e000e */
[----:B------:R-:W-:Y:S05]  /*18160*/  WARPSYNC.COLLECTIVE R15, `(.L_x_10026) ;  /* 0x000000000f087348 */ /* 0x000fea0003c00000 */
[----:B------:R0:W1:Y:S02]  /*18170*/  SHFL.IDX P6, R14, R13, R12, R11 ;  /* 0x0000000c0d0e7389 */ /* 0x00006400000c000b */
[----:B01----:R-:W-:Y:S01]  /*18180*/  ENDCOLLECTIVE ;  /* 0x000000000000791b */ /* 0x003fe20003800000 */
.L_x_10026:
        /* <DEDUP_REMOVED lines=15> */
.L_x_10027:
[----:B------:R-:W-:Y:S02]  /*18280*/  @P0 IMAD R6, R5, 0x2, R22 ;  /* 0x0000000205060824 */ /* 0x000fe400078e0216 */
[----:B------:R-:W-:Y:S02]  /*18290*/  IMAD.MOV.U32 R13, RZ, RZ, R4 ;  /* 0x000000ffff0d7224 */ /* 0x000fe400078e0004 */
[----:B------:R-:W-:Y:S02]  /*182a0*/  IMAD.MOV.U32 R12, RZ, RZ, 0x5 ;  /* 0x00000005ff0c7424 */ /* 0x000fe400078e00ff */
[----:B------:R-:W-:-:S07]  /*182b0*/  IMAD.MOV.U32 R3, RZ, RZ, R14 ;  /* 0x000000ffff037224 */ /* 0x000fce00078e000e */
[----:B------:R-:W-:Y:S05]  /*182c0*/  WARPSYNC.COLLECTIVE R15, `(.L_x_10028) ;  /* 0x000000000f087348 */ /* 0x000fea0003c00000 */
[----:B------:R0:W1:Y:S02]  /*182d0*/  SHFL.IDX P6, R14, R13, R12, R11 ;  /* 0x0000000c0d0e7389 */ /* 0x00006400000c000b */
[----:B01----:R-:W-:Y:S01]  /*182e0*/  ENDCOLLECTIVE ;  /* 0x000000000000791b */ /* 0x003fe20003800000 */
.L_x_10028:
        /* <DEDUP_REMOVED lines=14> */
.L_x_10029:
[----:B------:R-:W-:Y:S01]  /*183d0*/  IMAD.MOV.U32 R0, RZ, RZ, R14 ;  /* 0x000000ffff007224 */ /* 0x000fe200078e000e */
[----:B------:R-:W-:Y:S06]  /*183e0*/  BRA `(.L_x_10030) ;  /* 0xffffffac00587947 */ /* 0x000fec000383ffff */
.L_x_9891:
[----:B------:R-:W-:Y:S01]  /*183f0*/  MOV R13, R2 ;  /* 0x00000002000d7202 */ /* 0x000fe20000000f00 */
[----:B------:R-:W-:Y:S01]  /*18400*/  IMAD.MOV.U32 R12, RZ, RZ, RZ ;  /* 0x000000ffff0c7224 */ /* 0x000fe200078e00ff */
[----:B------:R-:W-:Y:S01]  /*18410*/  IADD3 R17, R10, R17, RZ ;  /* 0x000000110a117210 */ /* 0x000fe20007ffe0ff */
[----:B------:R-:W-:Y:S02]  /*18420*/  IMAD.MOV.U32 R11, RZ, RZ, 0x181f ;  /* 0x0000181fff0b7424 */ /* 0x000fe400078e00ff */
[----:B------:R-:W-:Y:S02]  /*18430*/  IMAD.MOV.U32 R15, RZ, RZ, -0x1 ;  /* 0xffffffffff0f7424 */ /* 0x000fe400078e00ff */
[----:B-----5:R-:W-:Y:S02]  /*18440*/  IMAD R3, R20, R7, RZ ;  /* 0x0000000714037224 */ /* 0x020fe400078e02ff */
[----:B------:R-:W-:-:S07]  /*18450*/  VIADD R6, R17, 0x10 ;  /* 0x0000001011067836 */ /* 0x000fce0000000000 */
[----:B------:R-:W-:Y:S05]  /*18460*/  WARPSYNC.COLLECTIVE R15, `(.L_x_10031) ;  /* 0x000000000f087348 */ /* 0x000fea0003c00000 */
[----:B------:R0:W1:Y:S02]  /*18470*/  SHFL.IDX P6, R14, R13, R12, R11 ;  /* 0x0000000c0d0e7389 */ /* 0x00006400000c000b */
[----:B01----:R-:W-:Y:S01]  /*18480*/  ENDCOLLECTIVE ;  /* 0x000000000000791b */ /* 0x003fe20003800000 */
.L_x_10031:
[----:B------:R-:W-:Y:S01]  /*18490*/  ISETP.GE.AND P0, PT, R17, R3, PT ;  /* 0x000000031100720c */ /* 0x000fe20003f06270 */
[----:B------:R-:W-:Y:S02]  /*184a0*/  IMAD.MOV.U32 R13, RZ, RZ, R0 ;  /* 0x000000ffff0d7224 */ /* 0x000fe400078e0000 */
[----:B------:R-:W-:-:S10]  /*184b0*/  IMAD.MOV.U32 R4, RZ, RZ, R14 ;  /* 0x000000ffff047224 */ /* 0x000fd400078e000e */
[----:B------:R-:W-:Y:S05]  /*184c0*/  WARPSYNC.COLLECTIVE R15, `(.L_x_10032) ;  /* 0x000000000f087348 */ /* 0x000fea0003c00000 */
[----:B------:R0:W1:Y:S02]  /*184d0*/  SHFL.IDX P6, R14, R13, R12, R11 ;  /* 0x0000000c0d0e7389 */ /* 0x00006400000c000b */
[----:B01----:R-:W-:Y:S01]  /*184e0*/  ENDCOLLECTIVE ;  /* 0x000000000000791b */ /* 0x003fe20003800000 */
.L_x_10032:
[----:B------:R-:W-:Y:S02]  /*184f0*/  IMAD.MOV.U32 R13, RZ, RZ, R2 ;  /* 0x000000ffff0d7224 */ /* 0x000fe400078e0002 */
[----:B------:R-:W-:Y:S02]  /*18500*/  IMAD.MOV.U32 R12, RZ, RZ, 0x1 ;  /* 0x00000001ff0c7424 */ /* 0x000fe400078e00ff */
[----:B------:R-:W-:-:S07]  /*18510*/  IMAD.MOV.U32 R5, RZ, RZ, R14 ;  /* 0x000000ffff057224 */ /* 0x000fce00078e000e */
[----:B------:R-:W-:Y:S05]  /*18520*/  WARPSYNC.COLLECTIVE R15, `(.L_x_10033) ;  /* 0x000000000f087348 */ /* 0x000fea0003c00000 */
[----:B------:R0:W1:Y:S02]  /*18530*/  SHFL.IDX P6, R14, R13, R12, R11 ;  /* 0x0000000c0d0e7389 */ /* 0x00006400000c000b */
[----:B01----:R-:W-:Y:S01]  /*18540*/  ENDCOLLECTIVE ;  /* 0x000000000000791b */ /* 0x003fe20003800000 */
.L_x_10033:
        /* <DEDUP_REMOVED lines=15> */
.L_x_10034:
[----:B------:R-:W-:Y:S02]  /*18640*/  IMAD.MOV.U32 R13, RZ, RZ, R2 ;  /* 0x000000ffff0d7224 */ /* 0x000fe400078e0002 */
[----:B------:R-:W-:Y:S01]  /*18650*/  IMAD.MOV.U32 R12, RZ, RZ, 0x2 ;  /* 0x00000002ff0c7424 */ /* 0x000fe200078e00ff */
[----:B------:R-:W-:-:S07]  /*18660*/  MOV R5, R14 ;  /* 0x0000000e00057202 */ /* 0x000fce0000000f00 */
[----:B------:R-:W-:Y:S05]  /*18670*/  WARPSYNC.COLLECTIVE R15, `(.L_x_10035) ;  /* 0x000000000f087348 */ /* 0x000fea0003c00000 */
[----:B------:R0:W1:Y:S02]  /*18680*/  SHFL.IDX P6, R14, R13, R12, R11 ;  /* 0x0000000c0d0e7389 */ /* 0x00006400000c000b */
[----:B01----:R-:W-:Y:S01]  /*18690*/  ENDCOLLECTIVE ;  /* 0x000000000000791b */ /* 0x003fe20003800000 */
.L_x_10035:
        /* <DEDUP_REMOVED lines=16> */
.L_x_10036:
[----:B------:R-:W-:Y:S02]  /*187a0*/  IMAD.MOV.U32 R13, RZ, RZ, R2 ;  /* 0x000000ffff0d7224 */ /* 0x000fe400078e0002 */
[----:B------:R-:W-:Y:S01]  /*187b0*/  IMAD.MOV.U32 R12, RZ, RZ, 0x3 ;  /* 0x00000003ff0c7424 */ /* 0x000fe200078e00ff */
[----:B------:R-:W-:-:S07]  /*187c0*/  MOV R5, R14 ;  /* 0x0000000e00057202 */ /* 0x000fce0000000f00 */
[----:B------:R-:W-:Y:S05]  /*187d0*/  WARPSYNC.COLLECTIVE R15, `(.L_x_10037) ;  /* 0x000000000f087348 */ /* 0x000fea0003c00000 */
[----:B------:R0:W1:Y:S02]  /*187e0*/  SHFL.IDX P6, R14, R13, R12, R11 ;  /* 0x0000000c0d0e7389 */ /* 0x00006400000c000b */
[----:B01----:R-:W-:Y:S01]  /*187f0*/  ENDCOLLECTIVE ;  /* 0x000000000000791b */ /* 0x003fe20003800000 */
.L_x_10037:
        /* <DEDUP_REMOVED lines=16> */
.L_x_10038:
[----:B------:R-:W-:Y:S02]  /*18900*/  IMAD.MOV.U32 R13, RZ, RZ, R2 ;  /* 0x000000ffff0d7224 */ /* 0x000fe400078e0002 */
[----:B------:R-:W-:Y:S01]  /*18910*/  IMAD.MOV.U32 R12, RZ, RZ, 0x4 ;  /* 0x00000004ff0c7424 */ /* 0x000fe200078e00ff */
[----:B------:R-:W-:-:S07]  /*18920*/  MOV R5, R14 ;  /* 0x0000000e00057202 */ /* 0x000fce0000000f00 */
[----:B------:R-:W-:Y:S05]  /*18930*/  WARPSYNC.COLLECTIVE R15, `(.L_x_10039) ;  /* 0x000000000f087348 */ /* 0x000fea0003c00000 */
[----:B------:R0:W1:Y:S02]  /*18940*/  SHFL.IDX P6, R14, R13, R12, R11 ;  /* 0x0000000c0d0e7389 */ /* 0x00006400000c000b */
[----:B01----:R-:W-:Y:S01]  /*18950*/  ENDCOLLECTIVE ;  /* 0x000000000000791b */ /* 0x003fe20003800000 */
.L_x_10039:
        /* <DEDUP_REMOVED lines=16> */
.L_x_10040:
[----:B------:R-:W-:Y:S02]  /*18a60*/  IMAD.MOV.U32 R13, RZ, RZ, R2 ;  /* 0x000000ffff0d7224 */ /* 0x000fe400078e0002 */
[----:B------:R-:W-:Y:S01]  /*18a70*/  IMAD.MOV.U32 R12, RZ, RZ, 0x5 ;  /* 0x00000005ff0c7424 */ /* 0x000fe200078e00ff */
[----:B------:R-:W-:-:S07]  /*18a80*/  MOV R5, R14 ;  /* 0x0000000e00057202 */ /* 0x000fce0000000f00 */
[----:B------:R-:W-:Y:S05]  /*18a90*/  WARPSYNC.COLLECTIVE R15, `(.L_x_10041) ;  /* 0x000000000f087348 */ /* 0x000fea0003c00000 */
[----:B------:R0:W1:Y:S02]  /*18aa0*/  SHFL.IDX P6, R14, R13, R12, R11 ;  /* 0x0000000c0d0e7389 */ /* 0x00006400000c000b */
[----:B01----:R-:W-:Y:S01]  /*18ab0*/  ENDCOLLECTIVE ;  /* 0x000000000000791b */ /* 0x003fe20003800000 */
.L_x_10041:
        /* <DEDUP_REMOVED lines=16> */
.L_x_10042:
[----:B------:R-:W-:Y:S02]  /*18bc0*/  IMAD.MOV.U32 R13, RZ, RZ, R2 ;  /* 0x000000ffff0d7224 */ /* 0x000fe400078e0002 */
[----:B------:R-:W-:Y:S01]  /*18bd0*/  IMAD.MOV.U32 R12, RZ, RZ, 0x6 ;  /* 0x00000006ff0c7424 */ /* 0x000fe200078e00ff */
[----:B------:R-:W-:-:S07]  /*18be0*/  MOV R5, R14 ;  /* 0x0000000e00057202 */ /* 0x000fce0000000f00 */
[----:B------:R-:W-:Y:S05]  /*18bf0*/  WARPSYNC.COLLECTIVE R15, `(.L_x_10043) ;  /* 0x000000000f087348 */ /* 0x000fea0003c00000 */
[----:B------:R0:W1:Y:S02]  /*18c00*/  SHFL.IDX P6, R14, R13, R12, R11 ;  /* 0x0000000c0d0e7389 */ /* 0x00006400000c000b */
[----:B01----:R-:W-:Y:S01]  /*18c10*/  ENDCOLLECTIVE ;  /* 0x000000000000791b */ /* 0x003fe20003800000 */
.L_x_10043:
        /* <DEDUP_REMOVED lines=16> */
.L_x_10044:
[----:B------:R-:W-:Y:S02]  /*18d20*/  IMAD.MOV.U32 R13, RZ, RZ, R2 ;  /* 0x000000ffff0d7224 */ /* 0x000fe400078e0002 */
[----:B------:R-:W-:Y:S01]  /*18d30*/  IMAD.MOV.U32 R12, RZ, RZ, 0x7 ;  /* 0x00000007ff0c7424 */ /* 0x000fe200078e00ff */
[----:B------:R-:W-:-:S07]  /*18d40*/  MOV R5, R14 ;  /* 0x0000000e00057202 */ /* 0x000fce0000000f00 */
[----:B------:R-:W-:Y:S05]  /*18d50*/  WARPSYNC.COLLECTIVE R15, `(.L_x_10045) ;  /* 0x000000000f087348 */ /* 0x000fea0003c00000 */
[----:B------:R0:W1:Y:S02]  /*18d60*/  SHFL.IDX P6, R14, R13, R12, R11 ;  /* 0x0000000c0d0e7389 */ /* 0x00006400000c000b */
[----:B01----:R-:W-:Y:S01]  /*18d70*/  ENDCOLLECTIVE ;  /* 0x000000000000791b */ /* 0x003fe20003800000 */
.L_x_10045:
        /* <DEDUP_REMOVED lines=14> */
.L_x_10046:
[----:B------:R-:W-:Y:S01]  /*18e60*/  IMAD.MOV.U32 R0, RZ, RZ, R14 ;  /* 0x000000ffff007224 */ /* 0x000fe200078e000e */
[----:B------:R-:W-:Y:S06]  /*18e70*/  BRA `(.L_x_10047) ;  /* 0xffffffac00e07947 */ /* 0x000fec000383ffff */
.L_x_9894:
[----:B0-----:R0:W1:Y:S02]  /*18e80*/  SYNCS.PHASECHK.TRANS64.TRYWAIT P0, [R22+URZ+0x22820], R3 ;  /* 0x02282003160075a7 */ /* 0x001064000800017f */
[----:B-1----:R-:W-:Y:S05]  /*18e90*/  @!P0 NANOSLEEP.SYNCS 0x989680 ;  /* 0x009896800000895d */ /* 0x002fea0003900000 */
[----:B------:R-:W1:Y:S02]  /*18ea0*/  @!P0 SYNCS.PHASECHK.TRANS64 P0, [R22+URZ+0x22820], R3 ;  /* 0x02282003160085a7 */ /* 0x000e64000800007f */
[----:B-1----:R-:W-:Y:S05]  /*18eb0*/  @!P0 BRA `(.L_x_9894) ;  /* 0xfffffffc00f08947 */ /* 0x002fea000383ffff */
[----:B------:R-:W-:Y:S05]  /*18ec0*/  BRA `(.L_x_10048) ;  /* 0xffffffb0003c7947 */ /* 0x000fea000383ffff */
.L_x_9897:
[----:B0-----:R0:W1:Y:S02]  /*18ed0*/  SYNCS.PHASECHK.TRANS64.TRYWAIT P0, [R32+URZ+0x22860], R3 ;  /* 0x02286003200075a7 */ /* 0x001064000800017f */
[----:B-1----:R-:W-:Y:S05]  /*18ee0*/  @!P0 NANOSLEEP.SYNCS 0x989680 ;  /* 0x009896800000895d */ /* 0x002fea0003900000 */
[----:B------:R-:W1:Y:S02]  /*18ef0*/  @!P0 SYNCS.PHASECHK.TRANS64 P0, [R32+URZ+0x22860], R3 ;  /* 0x02286003200085a7 */ /* 0x000e64000800007f */
[----:B-1----:R-:W-:Y:S05]  /*18f00*/  @!P0 BRA `(.L_x_9897) ;  /* 0xfffffffc00f08947 */ /* 0x002fea000383ffff */
[----:B------:R-:W-:Y:S05]  /*18f10*/  BRA `(.L_x_10049) ;  /* 0xffffffb0004c7947 */ /* 0x000fea000383ffff */
.L_x_9898:
        /* <DEDUP_REMOVED lines=8> */
.L_x_10051:
[----:B------:R-:W-:Y:S05]  /*18fa0*/  BSYNC B0 ;  /* 0x0000000000007941 */ /* 0x000fea0003800000 */
.L_x_10050:
[----:B------:R-:W0:Y:S01]  /*18fb0*/  S2R R7, SR_TID.X ;  /* 0x0000000000077919 */ /* 0x000e220000002100 */
[----:B------:R-:W-:Y:S01]  /*18fc0*/  IMAD.MOV.U32 R13, RZ, RZ, R5 ;  /* 0x000000ffff0d7224 */ /* 0x000fe200078e0005 */
[----:B------:R-:W-:Y:S01]  /*18fd0*/  MOV R11, 0x181f ;  /* 0x0000181f000b7802 */ /* 0x000fe20000000f00 */
[----:B------:R-:W-:Y:S01]  /*18fe0*/  IMAD.MOV.U32 R12, RZ, RZ, RZ ;  /* 0x000000ffff0c7224 */ /* 0x000fe200078e00ff */
[C---:B------:R-:W-:Y:S01]  /*18ff0*/  LOP3.LUT P2, RZ, R35.reuse, 0x2, RZ, 0xc0, !PT ;  /* 0x0000000223ff7812 */ /* 0x040fe2000784c0ff */
[----:B------:R-:W-:Y:S01]  /*19000*/  IMAD.MOV.U32 R15, RZ, RZ, -0x1 ;  /* 0xffffffffff0f7424 */ /* 0x000fe200078e00ff */
[----:B------:R-:W-:Y:S01]  /*19010*/  LOP3.LUT P1, RZ, R35, 0x4, RZ, 0xc0, !PT ;  /* 0x0000000423ff7812 */ /* 0x000fe2000782c0ff */
[----:B------:R-:W-:Y:S02]  /*19020*/  IMAD.MOV.U32 R3, RZ, RZ, R14 ;  /* 0x000000ffff037224 */ /* 0x000fe400078e000e */
[----:B------:R-:W-:-:S10]  /*19030*/  IMAD R4, R4, 0x2, R22 ;  /* 0x0000000204047824 */ /* 0x000fd400078e0216 */
[----:B0-----:R-:W-:Y:S05]  /*19040*/  WARPSYNC.COLLECTIVE R15, `(.L_x_10052) ;  /* 0x000000000f087348 */ /* 0x001fea0003c00000 */
[----:B------:R1:W2:Y:S02]  /*19050*/  SHFL.IDX P6, R14, R13, R12, R11 ;  /* 0x0000000c0d0e7389 */ /* 0x0002a400000c000b */
[----:B012---:R-:W-:Y:S01]  /*19060*/  ENDCOLLECTIVE ;  /* 0x000000000000791b */ /* 0x007fe20003800000 */
.L_x_10052:
[----:B------:R-:W-:Y:S02]  /*19070*/  ISETP.LT.OR P4, PT, R33, 0x1, !P1 ;  /* 0x000000012100780c */ /* 0x000fe40004f81670 */
[----:B------:R-:W-:Y:S01]  /*19080*/  MOV R13, R6 ;  /* 0x00000006000d7202 */ /* 0x000fe20000000f00 */
[----:B------:R-:W-:Y:S02]  /*19090*/  IMAD.MOV.U32 R12, RZ, RZ, 0x1 ;  /* 0x00000001ff0c7424 */ /* 0x000fe400078e00ff */
[----:B------:R-:W-:Y:S02]  /*190a0*/  IMAD.SHL.U32 R7, R7, 0x8, RZ ;  /* 0x0000000807077824 */ /* 0x000fe400078e00ff */
[----:B------:R-:W-:-:S07]  /*190b0*/  IMAD.MOV.U32 R2, RZ, RZ, R14 ;  /* 0x000000ffff027224 */ /* 0x000fce00078e000e */
[----:B------:R-:W-:Y:S05]  /*190c0*/  WARPSYNC.COLLECTIVE R15, `(.L_x_10053) ;  /* 0x000000000f087348 */ /* 0x000fea0003c00000 */
[----:B------:R0:W1:Y:S02]  /*190d0*/  SHFL.IDX P6, R14, R13, R12, R11 ;  /* 0x0000000c0d0e7389 */ /* 0x00006400000c000b */
[----:B01----:R-:W-:Y:S01]  /*190e0*/  ENDCOLLECTIVE ;  /* 0x000000000000791b */ /* 0x003fe20003800000 */
.L_x_10053:
[----:B------:R-:W-:-:S05]  /*190f0*/  LOP3.LUT R7, R7, 0x38, RZ, 0xc0, !PT ;  /* 0x0000003807077812 */ /* 0x000fca00078ec0ff */
[----:B------:R-:W-:Y:S01]  /*19100*/  IMAD.SHL.U32 R0, R7, 0x2, RZ ;  /* 0x0000000207007824 */ /* 0x000fe200078e00ff */
[----:B------:R-:W-:-:S04]  /*19110*/  LOP3.LUT R7, R35, 0x1, RZ, 0xc0, !PT ;  /* 0x0000000123077812 */ /* 0x000fc800078ec0ff */
[----:B------:R-:W-:Y:S02]  /*19120*/  IADD3 R2, P0, R2, R0, RZ ;  /* 0x0000000002027210 */ /* 0x000fe40007f1e0ff */
[----:B------:R-:W-:Y:S01]  /*19130*/  ISETP.NE.U32.AND P3, PT, R7, 0x1, PT ;  /* 0x000000010700780c */ /* 0x000fe20003f65070 */
[----:B------:R-:W-:Y:S02]  /*19140*/  IMAD.MOV.U32 R13, RZ, RZ, R5 ;  /* 0x000000ffff0d7224 */ /* 0x000fe400078e0005 */
[----:B------:R-:W-:Y:S01]  /*19150*/  IMAD.X R3, RZ, RZ, R3, P0 ;  /* 0x000000ffff037224 */ /* 0x000fe200000e0603 */
[----:B------:R-:W-:-:S13]  /*19160*/  ISETP.LT.OR P0, PT, R33, 0x1, P3 ;  /* 0x000000012100780c */ /* 0x000fda0001f01670 */
        /* <DEDUP_REMOVED lines=14> */
.L_x_10054:
[----:B------:R-:W-:Y:S02]  /*19250*/  IMAD.MOV.U32 R13, RZ, RZ, R6 ;  /* 0x000000ffff0d7224 */ /* 0x000fe400078e0006 */
[----:B------:R-:W-:Y:S01]  /*19260*/  IMAD.MOV.U32 R12, RZ, RZ, 0x2 ;  /* 0x00000002ff0c7424 */ /* 0x000fe200078e00ff */
[----:B------:R-:W-:-:S13]  /*19270*/  IADD3 R2, P4, R14, R0, RZ ;  /* 0x000000000e027210 */ /* 0x000fda0007f9e0ff */
[----:B------:R-:W-:Y:S05]  /*19280*/  WARPSYNC.COLLECTIVE R15, `(.L_x_10055) ;  /* 0x000000000f087348 */ /* 0x000fea0003c00000 */
[----:B------:R0:W1:Y:S02]  /*19290*/  SHFL.IDX P6, R14, R13, R12, R11 ;  /* 0x0000000c0d0e7389 */ /* 0x00006400000c000b */
[----:B01----:R-:W-:Y:S01]  /*192a0*/  ENDCOLLECTIVE ;  /* 0x000000000000791b */ /* 0x003fe20003800000 */
.L_x_10055:
        /* <DEDUP_REMOVED lines=13> */
[----:B0-----:R-:W-:-:S07]  /*19380*/  MOV R3, R14 ;  /* 0x0000000e00037202 */ /* 0x001fce0000000f00 */
[----:B------:R-:W-:Y:S05]  /*19390*/  WARPSYNC.COLLECTIVE R15, `(.L_x_10056) ;  /* 0x000000000f087348 */ /* 0x000fea0003c00000 */
[----:B------:R0:W1:Y:S02]  /*193a0*/  SHFL.IDX P6, R14, R13, R12, R11 ;  /* 0x0000000c0d0e7389 */ /* 0x00006400000c000b */
[----:B01----:R-:W-:Y:S01]  /*193b0*/  ENDCOLLECTIVE ;  /* 0x000000000000791b */ /* 0x003fe20003800000 */
.L_x_10056:
[----:B------:R-:W-:Y:S02]  /*193c0*/  IMAD.MOV.U32 R13, RZ, RZ, R6 ;  /* 0x000000ffff0d7224 */ /* 0x000fe400078e0006 */
[----:B------:R-:W-:Y:S01]  /*193d0*/  IMAD.MOV.U32 R12, RZ, RZ, 0x3 ;  /* 0x00000003ff0c7424 */ /* 0x000fe200078e00ff */
[----:B------:R-:W-:-:S13]  /*193e0*/  IADD3 R2, P4, R14, R0, RZ ;  /* 0x000000000e027210 */ /* 0x000fda0007f9e0ff */
[----:B------:R-:W-:Y:S05]  /*193f0*/  WARPSYNC.COLLECTIVE R15, `(.L_x_10057) ;  /* 0x000000000f087348 */ /* 0x000fea0003c00000 */
[----:B------:R0:W1:Y:S02]  /*19400*/  SHFL.IDX P6, R14, R13, R12, R11 ;  /* 0x0000000c0d0e7389 */ /* 0x00006400000c000b */
[----:B01----:R-:W-:Y:S01]  /*19410*/  ENDCOLLECTIVE ;  /* 0x000000000000791b */ /* 0x003fe20003800000 */
.L_x_10057:
        /* <DEDUP_REMOVED lines=17> */
.L_x_10058:
[----:B------:R-:W-:Y:S02]  /*19530*/  IMAD.MOV.U32 R13, RZ, RZ, R6 ;  /* 0x000000ffff0d7224 */ /* 0x000fe400078e0006 */
[----:B------:R-:W-:Y:S01]  /*19540*/  IMAD.MOV.U32 R12, RZ, RZ, 0x4 ;  /* 0x00000004ff0c7424 */ /* 0x000fe200078e00ff */
[----:B------:R-:W-:-:S13]  /*19550*/  IADD3 R2, P4, R14, R0, RZ ;  /* 0x000000000e027210 */ /* 0x000fda0007f9e0ff */
[----:B------:R-:W-:Y:S05]  /*19560*/  WARPSYNC.COLLECTIVE R15, `(.L_x_10059) ;  /* 0x000000000f087348 */ /* 0x000fea0003c00000 */
[----:B------:R0:W1:Y:S02]  /*19570*/  SHFL.IDX P6, R14, R13, R12, R11 ;  /* 0x0000000c0d0e7389 */ /* 0x00006400000c000b */
[----:B01----:R-:W-:Y:S01]  /*19580*/  ENDCOLLECTIVE ;  /* 0x000000000000791b */ /* 0x003fe20003800000 */
.L_x_10059:
[----:B------:R-:W-:Y:S02]  /*19590*/  IADD3.X R3, RZ, R3, RZ, P4, !PT ;  /* 0x00000003ff037210 */ /* 0x000fe400027fe4ff */
        /* <DEDUP_REMOVED lines=16> */
.L_x_10060:
[----:B------:R-:W-:Y:S01]  /*196a0*/  IMAD.MOV.U32 R13, RZ, RZ, R6 ;  /* 0x000000ffff0d7224 */ /* 0x000fe200078e0006 */
[----:B------:R-:W-:Y:S02]  /*196b0*/  MOV R12, 0x5 ;  /* 0x00000005000c7802 */ /* 0x000fe40000000f00 */
[----:B------:R-:W-:-:S13]  /*196c0*/  IADD3 R2, P4, R14, R0, RZ ;  /* 0x000000000e027210 */ /* 0x000fda0007f9e0ff */
[----:B------:R-:W-:Y:S05]  /*196d0*/  WARPSYNC.COLLECTIVE R15, `(.L_x_10061) ;  /* 0x000000000f087348 */ /* 0x000fea0003c00000 */
[----:B------:R0:W1:Y:S02]  /*196e0*/  SHFL.IDX P6, R14, R13, R12, R11 ;  /* 0x0000000c0d0e7389 */ /* 0x00006400000c000b */
[----:B01----:R-:W-:Y:S01]  /*196f0*/  ENDCOLLECTIVE ;  /* 0x000000000000791b */ /* 0x003fe20003800000 */
.L_x_10061:
        /* <DEDUP_REMOVED lines=12> */
.L_x_10062:
        /* <DEDUP_REMOVED lines=9> */
.L_x_9905:
[----:B0-----:R0:W1:Y:S02]  /*19850*/  SYNCS.PHASECHK.TRANS64.TRYWAIT P0, [R4+URZ+0x22840], R21 ;  /* 0x02284015040075a7 */ /* 0x001064000800017f */
[----:B-1----:R-:W-:Y:S05]  /*19860*/  @!P0 NANOSLEEP.SYNCS 0x989680 ;  /* 0x009896800000895d */ /* 0x002fea0003900000 */
[----:B------:R-:W1:Y:S02]  /*19870*/  @!P0 SYNCS.PHASECHK.TRANS64 P0, [R4+URZ+0x22840], R21 ;  /* 0x02284015040085a7 */ /* 0x000e64000800007f */
[----:B-1----:R-:W-:Y:S05]  /*19880*/  @!P0 BRA `(.L_x_9905) ;  /* 0xfffffffc00f08947 */ /* 0x002fea000383ffff */
[----:B------:R-:W-:Y:S05]  /*19890*/  BRA `(.L_x_10064) ;  /* 0xffffffb000b47947 */ /* 0x000fea000383ffff */
.L_x_9906:
        /* <DEDUP_REMOVED lines=8> */
.L_x_10066:
[----:B------:R-:W-:Y:S05]  /*19920*/  BSYNC B1 ;  /* 0x0000000000017941 */ /* 0x000fea0003800000 */
.L_x_10065:
[----:B------:R-:W-:Y:S01]  /*19930*/  IMAD.MOV.U32 R13, RZ, RZ, R8 ;  /* 0x000000ffff0d7224 */ /* 0x000fe200078e0008 */
[----:B------:R-:W-:Y:S01]  /*19940*/  MOV R3, R14 ;  /* 0x0000000e00037202 */ /* 0x000fe20000000f00 */
[----:B------:R-:W-:Y:S01]  /*19950*/  IMAD.MOV.U32 R12, RZ, RZ, RZ ;  /* 0x000000ffff0c7224 */ /* 0x000fe200078e00ff */
[----:B------:R-:W-:Y:S01]  /*19960*/  LEA R7, R7, R22, 0x1 ;  /* 0x0000001607077211 */ /* 0x000fe200078e08ff */
[----:B------:R-:W-:Y:S02]  /*19970*/  IMAD.MOV.U32 R11, RZ, RZ, 0x181f ;  /* 0x0000181fff0b7424 */ /* 0x000fe400078e00ff */
[----:B------:R-:W-:-:S07]  /*19980*/  IMAD.MOV.U32 R15, RZ, RZ, -0x1 ;  /* 0xffffffffff0f7424 */ /* 0x000fce00078e00ff */
[----:B------:R-:W-:Y:S05]  /*19990*/  WARPSYNC.COLLECTIVE R15, `(.L_x_10067) ;  /* 0x000000000f087348 */ /* 0x000fea0003c00000 */
[----:B------:R0:W1:Y:S02]  /*199a0*/  SHFL.IDX P6, R14, R13, R12, R11 ;  /* 0x0000000c0d0e7389 */ /* 0x00006400000c000b */
[----:B01----:R-:W-:Y:S01]  /*199b0*/  ENDCOLLECTIVE ;  /* 0x000000000000791b */ /* 0x003fe20003800000 */
.L_x_10067:
[----:B------:R-:W-:Y:S02]  /*199c0*/  IMAD.MOV.U32 R13, RZ, RZ, R9 ;  /* 0x000000ffff0d7224 */ /* 0x000fe400078e0009 */
[----:B------:R-:W-:Y:S02]  /*199d0*/  IMAD.MOV.U32 R12, RZ, RZ, 0x1 ;  /* 0x00000001ff0c7424 */ /* 0x000fe400078e00ff */
[----:B------:R-:W-:-:S07]  /*199e0*/  IMAD.MOV.U32 R2, RZ, RZ, R14 ;  /* 0x000000ffff027224 */ /* 0x000fce00078e000e */
[----:B------:R-:W-:Y:S05]  /*199f0*/  WARPSYNC.COLLECTIVE R15, `(.L_x_10068) ;  /* 0x000000000f087348 */ /* 0x000fea0003c00000 */
[----:B------:R0:W1:Y:S02]  /*19a00*/  SHFL.IDX P6, R14, R13, R12, R11 ;  /* 0x0000000c0d0e7389 */ /* 0x00006400000c000b */
[----:B01----:R-:W-:Y:S01]  /*19a10*/  ENDCOLLECTIVE ;  /* 0x000000000000791b */ /* 0x003fe20003800000 */
.L_x_10068:
        /* <DEDUP_REMOVED lines=11> */
.L_x_10069:
[----:B------:R-:W-:Y:S01]  /*19ad0*/  MOV R13, R9 ;  /* 0x00000009000d7202 */ /* 0x000fe20000000f00 */
[----:B------:R-:W-:Y:S02]  /*19ae0*/  IMAD.MOV.U32 R12, RZ, RZ, 0x2 ;  /* 0x00000002ff0c7424 */ /* 0x000fe400078e00ff */
[----:B------:R-:W-:-:S07]  /*19af0*/  IMAD.MOV.U32 R2, RZ, RZ, R14 ;  /* 0x000000ffff027224 */ /* 0x000fce00078e000e */
[----:B------:R-:W-:Y:S05]  /*19b00*/  WARPSYNC.COLLECTIVE R15, `(.L_x_10070) ;  /* 0x000000000f087348 */ /* 0x000fea0003c00000 */
[----:B------:R0:W1:Y:S02]  /*19b10*/  SHFL.IDX P6, R14, R13, R12, R11 ;  /* 0x0000000c0d0e7389 */ /* 0x00006400000c000b */
[----:B01----:R-:W-:Y:S01]  /*19b20*/  ENDCOLLECTIVE ;  /* 0x000000000000791b */ /* 0x003fe20003800000 */
.L_x_10070:
        /* <DEDUP_REMOVED lines=11> */
.L_x_10071:
[----:B------:R-:W-:Y:S01]  /*19be0*/  IMAD.MOV.U32 R13, RZ, RZ, R9 ;  /* 0x000000ffff0d7224 */ /* 0x000fe200078e0009 */
[----:B------:R-:W-:Y:S01]  /*19bf0*/  MOV R12, 0x3 ;  /* 0x00000003000c7802 */ /* 0x000fe20000000f00 */
[----:B------:R-:W-:-:S07]  /*19c00*/  IMAD.MOV.U32 R2, RZ, RZ, R14 ;  /* 0x000000ffff027224 */ /* 0x000fce00078e000e */
[----:B------:R-:W-:Y:S05]  /*19c10*/  WARPSYNC.COLLECTIVE R15, `(.L_x_10072) ;  /* 0x000000000f087348 */ /* 0x000fea0003c00000 */
[----:B------:R0:W1:Y:S02]  /*19c20*/  SHFL.IDX P6, R14, R13, R12, R11 ;  /* 0x0000000c0d0e7389 */ /* 0x00006400000c000b */
[----:B01----:R-:W-:Y:S01]  /*19c30*/  ENDCOLLECTIVE ;  /* 0x000000000000791b */ /* 0x003fe20003800000 */
.L_x_10072:
        /* <DEDUP_REMOVED lines=11> */
.L_x_10073:
[----:B------:R-:W-:Y:S02]  /*19cf0*/  IMAD.MOV.U32 R13, RZ, RZ, R9 ;  /* 0x000000ffff0d7224 */ /* 0x000fe400078e0009 */
[----:B------:R-:W-:Y:S02]  /*19d00*/  IMAD.MOV.U32 R12, RZ, RZ, 0x4 ;  /* 0x00000004ff0c7424 */ /* 0x000fe400078e00ff */
[----:B------:R-:W-:-:S07]  /*19d10*/  IMAD.MOV.U32 R2, RZ, RZ, R14 ;  /* 0x000000ffff027224 */ /* 0x000fce00078e000e */
[----:B------:R-:W-:Y:S05]  /*19d20*/  WARPSYNC.COLLECTIVE R15, `(.L_x_10074) ;  /* 0x000000000f087348 */ /* 0x000fea0003c00000 */
[----:B------:R0:W1:Y:S02]  /*19d30*/  SHFL.IDX P6, R14, R13, R12, R11 ;  /* 0x0000000c0d0e7389 */ /* 0x00006400000c000b */
[----:B01----:R-:W-:Y:S01]  /*19d40*/  ENDCOLLECTIVE ;  /* 0x000000000000791b */ /* 0x003fe20003800000 */
.L_x_10074:
[----:B------:R-:W-:-:S05]  /*19d50*/  IADD3 R2, P0, R2, R0, RZ ;  /* 0x0000000002027210 */ /* 0x000fca0007f1e0ff */
[----:B------:R-:W-:-:S05]  /*19d60*/  IMAD.X R3, RZ, RZ, R3, P0 ;  /* 0x000000ffff037224 */ /* 0x000fca00000e0603 */
[----:B------:R-:W-:Y:S01]  /*19d70*/  @!PT LDS RZ, [RZ] ;  /* 0x00000000fffff984 */ /* 0x000fe20000000800 */
[----:B------:R-:W-:Y:S01]  /*19d80*/  @!PT LDS RZ, [RZ] ;  /* 0x00000000fffff984 */ /* 0x000fe20000000800 */
[----:B------:R-:W-:Y:S01]  /*19d90*/  @!PT LDS RZ, [RZ] ;  /* 0x00000000fffff984 */ /* 0x000fe20000000800 */
[----:B------:R0:W-:Y:S01]  /*19da0*/  LDGSTS.E.BYPASS.LTC128B.128 [R7+0x1dc00], desc[UR40][R2.64], !P1 ;  /* 0x1dc0000002077fae */ /* 0x0001e2000c901d68 */
[----:B------:R-:W-:Y:S01]  /*19db0*/  IMAD.MOV.U32 R13, RZ, RZ, R8 ;  /* 0x000000ffff0d7224 */ /* 0x000fe200078e0008 */
[----:B0-----:R-:W-:-:S07]  /*19dc0*/  MOV R3, R14 ;  /* 0x0000000e00037202 */ /* 0x001fce0000000f00 */
[----:B------:R-:W-:Y:S05]  /*19dd0*/  WARPSYNC.COLLECTIVE R15, `(.L_x_10075) ;  /* 0x000000000f087348 */ /* 0x000fea0003c00000 */
[----:B------:R0:W1:Y:S02]  /*19de0*/  SHFL.IDX P6, R14, R13, R12, R11 ;  /* 0x0000000c0d0e7389 */ /* 0x00006400000c000b */
[----:B01----:R-:W-:Y:S01]  /*19df0*/  ENDCOLLECTIVE ;  /* 0x000000000000791b */ /* 0x003fe20003800000 */
.L_x_10075:
[----:B------:R-:W-:Y:S02]  /*19e00*/  IMAD.MOV.U32 R13, RZ, RZ, R9 ;  /* 0x000000ffff0d7224 */ /* 0x000fe400078e0009 */
[----:B------:R-:W-:Y:S02]  /*19e10*/  IMAD.MOV.U32 R12, RZ, RZ, 0x5 ;  /* 0x00000005ff0c7424 */ /* 0x000fe400078e00ff */
[----:B------:R-:W-:-:S07]  /*19e20*/  IMAD.MOV.U32 R2, RZ, RZ, R14 ;  /* 0x000000ffff027224 */ /* 0x000fce00078e000e */
[----:B------:R-:W-:Y:S05]  /*19e30*/  WARPSYNC.COLLECTIVE R15, `(.L_x_10076) ;  /* 0x000000000f087348 */ /* 0x000fea0003c00000 */
[----:B------:R0:W1:Y:S02]  /*19e40*/  SHFL.IDX P6, R14, R13, R12, R11 ;  /* 0x0000000c0d0e7389 */ /* 0x00006400000c000b */
[----:B01----:R-:W-:Y:S01]  /*19e50*/  ENDCOLLECTIVE ;  /* 0x000000000000791b */ /* 0x003fe20003800000 */
.L_x_10076:
        /* <DEDUP_REMOVED lines=11> */
.L_x_10077:
[----:B------:R-:W-:Y:S01]  /*19f10*/  IMAD.MOV.U32 R2, RZ, RZ, R14 ;  /* 0x000000ffff027224 */ /* 0x000fe200078e000e */
[----:B------:R-:W-:Y:S06]  /*19f20*/  BRA `(.L_x_10078) ;  /* 0xffffffac00e47947 */ /* 0x000fec000383ffff */
.L_x_9911:
[----:B---3--:R3:W4:Y:S02]  /*19f30*/  SYNCS.PHASECHK.TRANS64.TRYWAIT P0, [R4+URZ+0x22860], R21 ;  /* 0x02286015040075a7 */ /* 0x008724000800017f */
[----:B----4-:R-:W-:Y:S05]  /*19f40*/  @!P0 NANOSLEEP.SYNCS 0x989680 ;  /* 0x009896800000895d */ /* 0x010fea0003900000 */
[----:B------:R-:W4:Y:S02]  /*19f50*/  @!P0 SYNCS.PHASECHK.TRANS64 P0, [R4+URZ+0x22860], R21 ;  /* 0x02286015040085a7 */ /* 0x000f24000800007f */
[----:B----4-:R-:W-:Y:S05]  /*19f60*/  @!P0 BRA `(.L_x_9911) ;  /* 0xfffffffc00f08947 */ /* 0x010fea000383ffff */
[----:B------:R-:W-:Y:S05]  /*19f70*/  BRA `(.L_x_10079) ;  /* 0xffffffb000347947 */ /* 0x000fea000383ffff */
.L_x_9912:
        /* <DEDUP_REMOVED lines=8> */
.L_x_10081:
[----:B------:R-:W-:Y:S05]  /*1a000*/  BSYNC B1 ;  /* 0x0000000000017941 */ /* 0x000fea0003800000 */
.L_x_10080:
        /* <DEDUP_REMOVED lines=9> */
.L_x_10082:
[----:B------:R-:W-:Y:S01]  /*1a0a0*/  IMAD.MOV.U32 R13, RZ, RZ, R7 ;  /* 0x000000ffff0d7224 */ /* 0x000fe200078e0007 */
[----:B------:R-:W-:Y:S02]  /*1a0b0*/  MOV R12, 0x1 ;  /* 0x00000001000c7802 */ /* 0x000fe40000000f00 */
[----:B------:R-:W-:-:S13]  /*1a0c0*/  IADD3 R2, P0, R14, R0, RZ ;  /* 0x000000000e027210 */ /* 0x000fda0007f1e0ff */
[----:B------:R-:W-:Y:S05]  /*1a0d0*/  WARPSYNC.COLLECTIVE R15, `(.L_x_10083) ;  /* 0x000000000f087348 */ /* 0x000fea0003c00000 */
[----:B------:R0:W1:Y:S02]  /*1a0e0*/  SHFL.IDX P6, R14, R13, R12, R11 ;  /* 0x0000000c0d0e7389 */ /* 0x00006400000c000b */
[----:B01----:R-:W-:Y:S01]  /*1a0f0*/  ENDCOLLECTIVE ;  /* 0x000000000000791b */ /* 0x003fe20003800000 */
.L_x_10083:
        /* <DEDUP_REMOVED lines=13> */
.L_x_10084:
[----:B------:R-:W-:Y:S02]  /*1a1d0*/  IMAD.MOV.U32 R13, RZ, RZ, R7 ;  /* 0x000000ffff0d7224 */ /* 0x000fe400078e0007 */
[----:B------:R-:W-:Y:S01]  /*1a1e0*/  IMAD.MOV.U32 R12, RZ, RZ, 0x2 ;  /* 0x00000002ff0c7424 */ /* 0x000fe200078e00ff */
[----:B------:R-:W-:-:S13]  /*1a1f0*/  IADD3 R2, P0, R14, R0, RZ ;  /* 0x000000000e027210 */ /* 0x000fda0007f1e0ff */
[----:B------:R-:W-:Y:S05]  /*1a200*/  WARPSYNC.COLLECTIVE R15, `(.L_x_10085) ;  /* 0x000000000f087348 */ /* 0x000fea0003c00000 */
[----:B------:R0:W1:Y:S02]  /*1a210*/  SHFL.IDX P6, R14, R13, R12, R11 ;  /* 0x0000000c0d0e7389 */ /* 0x00006400000c000b */
[----:B01----:R-:W-:Y:S01]  /*1a220*/  ENDCOLLECTIVE ;  /* 0x000000000000791b */ /* 0x003fe20003800000 */
.L_x_10085:
[----:B------:R-:W-:-:S05]  /*1a230*/  IMAD.X R3, RZ, RZ, R8, P0 ;  /* 0x000000ffff037224 */ /* 0x000fca00000e0608 */
[----:B------:R-:W-:Y:S01]  /*1a240*/  @!PT LDS RZ, [RZ] ;  /* 0x00000000fffff984 */ /* 0x000fe20000000800 */
[----:B------:R-:W-:Y:S01]  /*1a250*/  @!PT LDS RZ, [RZ] ;  /* 0x00000000fffff984 */ /* 0x000fe20000000800 */
[----:B------:R-:W-:Y:S01]  /*1a260*/  @!PT LDS RZ, [RZ] ;  /* 0x00000000fffff984 */ /* 0x000fe20000000800 */
[----:B------:R0:W-:Y:S04]  /*1a270*/  LDGSTS.E.BYPASS.LTC128B.128 [R5+0xc00], desc[UR40][R2.64], !P5 ;  /* 0x00c0000002057fae */ /* 0x0001e8000e901d68 */
        /* <DEDUP_REMOVED lines=8> */
.L_x_10086:
[----:B------:R-:W-:Y:S02]  /*1a300*/  IMAD.MOV.U32 R13, RZ, RZ, R7 ;  /* 0x000000ffff0d7224 */ /* 0x000fe400078e0007 */
[----:B------:R-:W-:Y:S01]  /*1a310*/  IMAD.MOV.U32 R12, RZ, RZ, 0x3 ;  /* 0x00000003ff0c7424 */ /* 0x000fe200078e00ff */
[----:B------:R-:W-:-:S13]  /*1a320*/  IADD3 R2, P0, R14, R0, RZ ;  /* 0x000000000e027210 */ /* 0x000fda0007f1e0ff */
[----:B------:R-:W-:Y:S05]  /*1a330*/  WARPSYNC.COLLECTIVE R15, `(.L_x_10087) ;  /* 0x000000000f087348 */ /* 0x000fea0003c00000 */
[----:B------:R0:W1:Y:S02]  /*1a340*/  SHFL.IDX P6, R14, R13, R12, R11 ;  /* 0x0000000c0d0e7389 */ /* 0x00006400000c000b */
[----:B01----:R-:W-:Y:S01]  /*1a350*/  ENDCOLLECTIVE ;  /* 0x000000000000791b */ /* 0x003fe20003800000 */
.L_x_10087:
        /* <DEDUP_REMOVED lines=13> */
.L_x_10088:
[----:B------:R-:W-:Y:S01]  /*1a430*/  MOV R13, R7 ;  /* 0x00000007000d7202 */ /* 0x000fe20000000f00 */
[----:B------:R-:W-:Y:S01]  /*1a440*/  IMAD.MOV.U32 R12, RZ, RZ, 0x4 ;  /* 0x00000004ff0c7424 */ /* 0x000fe200078e00ff */
[----:B------:R-:W-:-:S13]  /*1a450*/  IADD3 R2, P0, R14, R0, RZ ;  /* 0x000000000e027210 */ /* 0x000fda0007f1e0ff */
[----:B------:R-:W-:Y:S05]  /*1a460*/  WARPSYNC.COLLECTIVE R15, `(.L_x_10089) ;  /* 0x000000000f087348 */ /* 0x000fea0003c00000 */
[----:B------:R0:W1:Y:S02]  /*1a470*/  SHFL.IDX P6, R14, R13, R12, R11 ;  /* 0x0000000c0d0e7389 */ /* 0x00006400000c000b */
[----:B01----:R-:W-:Y:S01]  /*1a480*/  ENDCOLLECTIVE ;  /* 0x000000000000791b */ /* 0x003fe20003800000 */
.L_x_10089:
        /* <DEDUP_REMOVED lines=13> */
.L_x_10090:
[----:B------:R-:W-:Y:S02]  /*1a560*/  IMAD.MOV.U32 R13, RZ, RZ, R7 ;  /* 0x000000ffff0d7224 */ /* 0x000fe400078e0007 */
[----:B------:R-:W-:Y:S01]  /*1a570*/  IMAD.MOV.U32 R12, RZ, RZ, 0x5 ;  /* 0x00000005ff0c7424 */ /* 0x000fe200078e00ff */
[----:B------:R-:W-:-:S13]  /*1a580*/  IADD3 R2, P0, R14, R0, RZ ;  /* 0x000000000e027210 */ /* 0x000fda0007f1e0ff */
[----:B------:R-:W-:Y:S05]  /*1a590*/  WARPSYNC.COLLECTIVE R15, `(.L_x_10091) ;  /* 0x000000000f087348 */ /* 0x000fea0003c00000 */
[----:B------:R0:W1:Y:S02]  /*1a5a0*/  SHFL.IDX P6, R14, R13, R12, R11 ;  /* 0x0000000c0d0e7389 */ /* 0x00006400000c000b */
[----:B01----:R-:W-:Y:S01]  /*1a5b0*/  ENDCOLLECTIVE ;  /* 0x000000000000791b */ /* 0x003fe20003800000 */
.L_x_10091:
        /* <DEDUP_REMOVED lines=13> */
.L_x_10092:
[----:B------:R-:W-:Y:S05]  /*1a690*/  BRA `(.L_x_10093) ;  /* 0xffffffac00807947 */ /* 0x000fea000383ffff */
.L_x_9920:
        /* <DEDUP_REMOVED lines=8> */
.L_x_10095:
[----:B------:R-:W-:Y:S05]  /*1a720*/  BSYNC B0 ;  /* 0x0000000000007941 */ /* 0x000fea0003800000 */
.L_x_10094:
        /* <DEDUP_REMOVED lines=9> */
.L_x_10096:
        /* <DEDUP_REMOVED lines=18> */
.L_x_10097:
[----:B------:R-:W-:Y:S01]  /*1a8e0*/  IMAD.MOV.U32 R12, RZ, RZ, 0x2 ;  /* 0x00000002ff0c7424 */ /* 0x000fe200078e00ff */
[----:B------:R-:W-:-:S05]  /*1a8f0*/  SEL R6, R14, RZ, P1 ;  /* 0x000000ff0e067207 */ /* 0x000fca0000800000 */
[----:B------:R-:W-:-:S04]  /*1a900*/  IMAD.IADD R6, R5, 0x1, R6 ;  /* 0x0000000105067824 */ /* 0x000fc800078e0206 */
[----:B------:R-:W-:-:S07]  /*1a910*/  IMAD.MOV.U32 R13, RZ, RZ, R6 ;  /* 0x000000ffff0d7224 */ /* 0x000fce00078e0006 */
[----:B------:R-:W-:Y:S05]  /*1a920*/  WARPSYNC.COLLECTIVE R15, `(.L_x_10098) ;  /* 0x000000000f087348 */ /* 0x000fea0003c00000 */
[----:B------:R0:W1:Y:S02]  /*1a930*/  SHFL.UP P6, R14, R13, R12, R11 ;  /* 0x0400000c0d0e7389 */ /* 0x00006400000c000b */
[----:B01----:R-:W-:Y:S01]  /*1a940*/  ENDCOLLECTIVE ;  /* 0x000000000000791b */ /* 0x003fe20003800000 */
.L_x_10098:
[----:B------:R-:W-:Y:S01]  /*1a950*/  IMAD.MOV.U32 R12, RZ, RZ, 0x4 ;  /* 0x00000004ff0c7424 */ /* 0x000fe200078e00ff */
[----:B------:R-:W-:-:S05]  /*1a960*/  SEL R7, R14, RZ, P2 ;  /* 0x000000ff0e077207 */ /* 0x000fca0001000000 */
[----:B------:R-:W-:-:S05]  /*1a970*/  IMAD.IADD R7, R6, 0x1, R7 ;  /* 0x0000000106077824 */ /* 0x000fca00078e0207 */
[----:B------:R-:W-:-:S07]  /*1a980*/  MOV R13, R7 ;  /* 0x00000007000d7202 */ /* 0x000fce0000000f00 */
[----:B------:R-:W-:Y:S05]  /*1a990*/  WARPSYNC.COLLECTIVE R15, `(.L_x_10099) ;  /* 0x000000000f087348 */ /* 0x000fea0003c00000 */
[----:B------:R0:W1:Y:S02]  /*1a9a0*/  SHFL.UP P6, R14, R13, R12, R11 ;  /* 0x0400000c0d0e7389 */ /* 0x00006400000c000b */
[----:B01----:R-:W-:Y:S01]  /*1a9b0*/  ENDCOLLECTIVE ;  /* 0x000000000000791b */ /* 0x003fe20003800000 */
.L_x_10099:
[----:B------:R-:W-:Y:S01]  /*1a9c0*/  IMAD.MOV.U32 R12, RZ, RZ, 0x8 ;  /* 0x00000008ff0c7424 */ /* 0x000fe200078e00ff */
[----:B------:R-:W-:-:S05]  /*1a9d0*/  SEL R2, R14, RZ, P3 ;  /* 0x000000ff0e027207 */ /* 0x000fca0001800000 */
[----:B------:R-:W-:-:S04]  /*1a9e0*/  IMAD.IADD R2, R7, 0x1, R2 ;  /* 0x0000000107027824 */ /* 0x000fc800078e0202 */
[----:B------:R-:W-:-:S07]  /*1a9f0*/  IMAD.MOV.U32 R13, RZ, RZ, R2 ;  /* 0x000000ffff0d7224 */ /* 0x000fce00078e0002 */
[----:B------:R-:W-:Y:S05]  /*1aa00*/  WARPSYNC.COLLECTIVE R15, `(.L_x_10100) ;  /* 0x000000000f087348 */ /* 0x000fea0003c00000 */
[----:B------:R0:W1:Y:S02]  /*1aa10*/  SHFL.UP P6, R14, R13, R12, R11 ;  /* 0x0400000c0d0e7389 */ /* 0x00006400000c000b */
[----:B01----:R-:W-:Y:S01]  /*1aa20*/  ENDCOLLECTIVE ;  /* 0x000000000000791b */ /* 0x003fe20003800000 */
.L_x_10100:
[----:B------:R-:W-:Y:S02]  /*1aa30*/  MOV R12, 0x10 ;  /* 0x00000010000c7802 */ /* 0x000fe40000000f00 */
[----:B------:R-:W-:-:S05]  /*1aa40*/  SEL R3, R14, RZ, P4 ;  /* 0x000000ff0e037207 */ /* 0x000fca0002000000 */
[----:B------:R-:W-:-:S04]  /*1aa50*/  IMAD.IADD R3, R2, 0x1, R3 ;  /* 0x0000000102037824 */ /* 0x000fc800078e0203 */
[----:B------:R-:W-:-:S07]  /*1aa60*/  IMAD.MOV.U32 R13, RZ, RZ, R3 ;  /* 0x000000ffff0d7224 */ /* 0x000fce00078e0003 */
[----:B------:R-:W-:Y:S05]  /*1aa70*/  WARPSYNC.COLLECTIVE R15, `(.L_x_10101) ;  /* 0x000000000f087348 */ /* 0x000fea0003c00000 */
[----:B------:R0:W1:Y:S02]  /*1aa80*/  SHFL.UP P6, R14, R13, R12, R11 ;  /* 0x0400000c0d0e7389 */ /* 0x00006400000c000b */
[----:B01----:R-:W-:Y:S01]  /*1aa90*/  ENDCOLLECTIVE ;  /* 0x000000000000791b */ /* 0x003fe20003800000 */
.L_x_10101:
        /* <DEDUP_REMOVED lines=8> */
.L_x_10102:
[----:B------:R-:W-:Y:S05]  /*1ab20*/  BRA `(.L_x_10103) ;  /* 0xffffffac00dc7947 */ /* 0x000fea000383ffff */
.L_x_9925:
[----:B------:R-:W-:Y:S01]  /*1ab30*/  BSSY B0, `(.L_x_10104) ;  /* 0x0000008000007945 */ /* 0x000fe20003800000 */
[----:B-----5:R-:W-:Y:S01]  /*1ab40*/  IMAD.MOV.U32 R13, RZ, RZ, R5 ;  /* 0x000000ffff0d7224 */ /* 0x020fe200078e0005 */
[----:B------:R-:W-:Y:S01]  /*1ab50*/  MOV R11, RZ ;  /* 0x000000ff000b7202 */ /* 0x000fe20000000f00 */
[----:B------:R-:W-:Y:S02]  /*1ab60*/  IMAD.MOV.U32 R12, RZ, RZ, 0x1 ;  /* 0x00000001ff0c7424 */ /* 0x000fe400078e00ff */
[----:B------:R-:W-:-:S07]  /*1ab70*/  IMAD.MOV.U32 R15, RZ, RZ, -0x1 ;  /* 0xffffffffff0f7424 */ /* 0x000fce00078e00ff */
[----:B0-----:R-:W-:Y:S05]  /*1ab80*/  WARPSYNC.COLLECTIVE R15, `(.L_x_10105) ;  /* 0x000000000f087348 */ /* 0x001fea0003c00000 */
[----:B------:R1:W2:Y:S02]  /*1ab90*/  SHFL.UP P6, R14, R13, R12, R11 ;  /* 0x0400000c0d0e7389 */ /* 0x0002a400000c000b */
[----:B012---:R-:W-:Y:S01]  /*1aba0*/  ENDCOLLECTIVE ;  /* 0x000000000000791b */ /* 0x007fe20003800000 */
.L_x_10105:
[----:B------:R-:W-:Y:S05]  /*1abb0*/  BSYNC B0 ;  /* 0x0000000000007941 */ /* 0x000fea0003800000 */
.L_x_10104:
        /* <DEDUP_REMOVED lines=8> */
.L_x_10106:
[----:B------:R-:W-:Y:S01]  /*1ac40*/  IMAD.MOV.U32 R12, RZ, RZ, 0x4 ;  /* 0x00000004ff0c7424 */ /* 0x000fe200078e00ff */
[----:B------:R-:W-:-:S05]  /*1ac50*/  SEL R2, R14, RZ, P2 ;  /* 0x000000ff0e027207 */ /* 0x000fca0001000000 */
[----:B------:R-:W-:-:S05]  /*1ac60*/  IMAD.IADD R2, R13, 0x1, R2 ;  /* 0x000000010d027824 */ /* 0x000fca00078e0202 */
[----:B------:R-:W-:-:S07]  /*1ac70*/  MOV R13, R2 ;  /* 0x00000002000d7202 */ /* 0x000fce0000000f00 */
[----:B------:R-:W-:Y:S05]  /*1ac80*/  WARPSYNC.COLLECTIVE R15, `(.L_x_10107) ;  /* 0x000000000f087348 */ /* 0x000fea0003c00000 */
[----:B------:R0:W1:Y:S02]  /*1ac90*/  SHFL.UP P6, R14, R13, R12, R11 ;  /* 0x0400000c0d0e7389 */ /* 0x00006400000c000b */
[----:B01----:R-:W-:Y:S01]  /*1aca0*/  ENDCOLLECTIVE ;  /* 0x000000000000791b */ /* 0x003fe20003800000 */
.L_x_10107:
[----:B------:R-:W-:Y:S01]  /*1acb0*/  IMAD.MOV.U32 R12, RZ, RZ, 0x8 ;  /* 0x00000008ff0c7424 */ /* 0x000fe200078e00ff */
[----:B------:R-:W-:-:S05]  /*1acc0*/  SEL R3, R14, RZ, P3 ;  /* 0x000000ff0e037207 */ /* 0x000fca0001800000 */
[----:B------:R-:W-:-:S04]  /*1acd0*/  IMAD.IADD R3, R2, 0x1, R3 ;  /* 0x0000000102037824 */ /* 0x000fc800078e0203 */
[----:B------:R-:W-:-:S07]  /*1ace0*/  IMAD.MOV.U32 R13, RZ, RZ, R3 ;  /* 0x000000ffff0d7224 */ /* 0x000fce00078e0003 */
[----:B------:R-:W-:Y:S05]  /*1acf0*/  WARPSYNC.COLLECTIVE R15, `(.L_x_10108) ;  /* 0x000000000f087348 */ /* 0x000fea0003c00000 */
[----:B------:R0:W1:Y:S02]  /*1ad00*/  SHFL.UP P6, R14, R13, R12, R11 ;  /* 0x0400000c0d0e7389 */ /* 0x00006400000c000b */
[----:B01----:R-:W-:Y:S01]  /*1ad10*/  ENDCOLLECTIVE ;  /* 0x000000000000791b */ /* 0x003fe20003800000 */
.L_x_10108:
[----:B------:R-:W-:Y:S02]  /*1ad20*/  MOV R12, 0x10 ;  /* 0x00000010000c7802 */ /* 0x000fe40000000f00 */
[----:B------:R-:W-:-:S05]  /*1ad30*/  SEL R4, R14, RZ, P4 ;  /* 0x000000ff0e047207 */ /* 0x000fca0002000000 */
[----:B------:R-:W-:-:S04]  /*1ad40*/  IMAD.IADD R4, R3, 0x1, R4 ;  /* 0x0000000103047824 */ /* 0x000fc800078e0204 */
[----:B------:R-:W-:-:S07]  /*1ad50*/  IMAD.MOV.U32 R13, RZ, RZ, R4 ;  /* 0x000000ffff0d7224 */ /* 0x000fce00078e0004 */
[----:B------:R-:W-:Y:S05]  /*1ad60*/  WARPSYNC.COLLECTIVE R15, `(.L_x_10109) ;  /* 0x000000000f087348 */ /* 0x000fea0003c00000 */
[----:B------:R0:W1:Y:S02]  /*1ad70*/  SHFL.UP P6, R14, R13, R12, R11 ;  /* 0x0400000c0d0e7389 */ /* 0x00006400000c000b */
[----:B01----:R-:W-:Y:S01]  /*1ad80*/  ENDCOLLECTIVE ;  /* 0x000000000000791b */ /* 0x003fe20003800000 */
.L_x_10109:
        /* <DEDUP_REMOVED lines=8> */
.L_x_10110:
[----:B------:R-:W-:Y:S05]  /*1ae10*/  BRA `(.L_x_10111) ;  /* 0xffffffac00bc7947 */ /* 0x000fea000383ffff */
.L_x_9927:
[----:B------:R-:W-:Y:S01]  /*1ae20*/  BSSY B0, `(.L_x_10112) ;  /* 0x0000006000007945 */ /* 0x000fe20003800000 */
[----:B------:R-:W-:Y:S01]  /*1ae30*/  PLOP3.LUT P6, PT, P6, PT, PT, 0x8, 0x0 ;  /* 0x000000000000781c */ /* 0x000fe200037ce170 */
[----:B------:R-:W-:-:S12]  /*1ae40*/  IMAD.MOV.U32 R15, RZ, RZ, -0x1 ;  /* 0xffffffffff0f7424 */ /* 0x000fd800078e00ff */
[----:B0-----:R-:W-:Y:S05]  /*1ae50*/  WARPSYNC.COLLECTIVE R15, `(.L_x_10113) ;  /* 0x000000000f087348 */ /* 0x001fea0003c00000 */
[----:B------:R-:W-:Y:S01]  /*1ae60*/  VOTE.ANY R14, PT, P6 ;  /* 0x00000000000e7806 */ /* 0x000fe200030e0100 */
[----:B0-----:R-:W-:Y:S06]  /*1ae70*/  ENDCOLLECTIVE ;  /* 0x000000000000791b */ /* 0x001fec0003800000 */
.L_x_10113:
[----:B------:R-:W-:Y:S05]  /*1ae80*/  BSYNC B0 ;  /* 0x0000000000007941 */ /* 0x000fea0003800000 */
.L_x_10112:
[----:B------:R-:W-:Y:S01]  /*1ae90*/  IMAD.MOV.U32 R3, RZ, RZ, R14 ;  /* 0x000000ffff037224 */ /* 0x000fe200078e000e */
[----:B------:R-:W-:Y:S01]  /*1aea0*/  MOV R13, R5 ;  /* 0x00000005000d7202 */ /* 0x000fe20000000f00 */
[----:B------:R-:W-:Y:S02]  /*1aeb0*/  IMAD.MOV.U32 R11, RZ, RZ, 0x1f ;  /* 0x0000001fff0b7424 */ /* 0x000fe400078e00ff */
[----:B------:R-:W0:Y:S01]  /*1aec0*/  POPC R4, R3 ;  /* 0x0000000300047309 */ /* 0x000e220000000000 */
[----:B------:R-:W-:Y:S02]  /*1aed0*/  IMAD.MOV.U32 R15, RZ, RZ, -0x1 ;  /* 0xffffffffff0f7424 */ /* 0x000fe400078e00ff */
[----:B0-----:R-:W-:-:S07]  /*1aee0*/  IMAD.MOV.U32 R12, RZ, RZ, R4 ;  /* 0x000000ffff0c7224 */ /* 0x001fce00078e0004 */
[----:B------:R-:W-:Y:S05]  /*1aef0*/  WARPSYNC.COLLECTIVE R15, `(.L_x_10114) ;  /* 0x000000000f087348 */ /* 0x000fea0003c00000 */
[----:B------:R0:W1:Y:S02]  /*1af00*/  SHFL.IDX P6, R14, R13, R12, R11 ;  /* 0x0000000c0d0e7389 */ /* 0x00006400000c000b */
[----:B01----:R-:W-:Y:S01]  /*1af10*/  ENDCOLLECTIVE ;  /* 0x000000000000791b */ /* 0x003fe20003800000 */
.L_x_10114:
[----:B------:R-:W-:Y:S01]  /*1af20*/  IMAD.MOV.U32 R5, RZ, RZ, R14 ;  /* 0x000000ffff057224 */ /* 0x000fe200078e000e */
[----:B------:R-:W-:Y:S06]  /*1af30*/  BRA `(.L_x_10115) ;  /* 0xffffffac00ac7947 */ /* 0x000fec000383ffff */
.L_x_9929:
[----:B------:R-:W-:Y:S01]  /*1af40*/  BSSY B0, `(.L_x_10116) ;  /* 0x0000007000007945 */ /* 0x000fe20003800000 */
[----:B------:R-:W-:Y:S01]  /*1af50*/  IMAD.MOV.U32 R13, RZ, RZ, R2 ;  /* 0x000000ffff0d7224 */ /* 0x000fe200078e0002 */
[----:B------:R-:W-:Y:S01]  /*1af60*/  MOV R15, 0xffffffff ;  /* 0xffffffff000f7802 */ /* 0x000fe20000000f00 */
[----:B------:R-:W-:-:S07]  /*1af70*/  IMAD.MOV.U32 R11, RZ, RZ, 0x1f ;  /* 0x0000001fff0b7424 */ /* 0x000fce00078e00ff */
[----:B012---:R-:W-:Y:S05]  /*1af80*/  WARPSYNC.COLLECTIVE R15, `(.L_x_10117) ;  /* 0x000000000f087348 */ /* 0x007fea0003c00000 */
[----:B------:R3:W4:Y:S02]  /*1af90*/  SHFL.IDX P6, R14, R13, R12, R11 ;  /* 0x0000000c0d0e7389 */ /* 0x00072400000c000b */
[----:B01234-:R-:W-:Y:S01]  /*1afa0*/  ENDCOLLECTIVE ;  /* 0x000000000000791b */ /* 0x01ffe20003800000 */
.L_x_10117:
[----:B------:R-:W-:Y:S05]  /*1afb0*/  BSYNC B0 ;  /* 0x0000000000007941 */ /* 0x000fea0003800000 */
.L_x_10116:
[----:B------:R-:W-:Y:S05]  /*1afc0*/  BRA `(.L_x_9928) ;  /* 0xffffffac00a47947 */ /* 0x000fea000383ffff */
.L_x_9933:
[----:B0-----:R0:W1:Y:S02]  /*1afd0*/  SYNCS.PHASECHK.TRANS64.TRYWAIT P0, [R4+URZ+0x22820], R0 ;  /* 0x02282000040075a7 */ /* 0x001064000800017f */
[----:B-1----:R-:W-:Y:S05]  /*1afe0*/  @!P0 NANOSLEEP.SYNCS 0x989680 ;  /* 0x009896800000895d */ /* 0x002fea0003900000 */
[----:B------:R-:W1:Y:S02]  /*1aff0*/  @!P0 SYNCS.PHASECHK.TRANS64 P0, [R4+URZ+0x22820], R0 ;  /* 0x02282000040085a7 */ /* 0x000e64000800007f */
[----:B-1----:R-:W-:Y:S05]  /*1b000*/  @!P0 BRA `(.L_x_9933) ;  /* 0xfffffffc00f08947 */ /* 0x002fea000383ffff */
[----:B------:R-:W-:Y:S05]  /*1b010*/  BRA `(.L_x_10118) ;  /* 0xffffffb000907947 */ /* 0x000fea000383ffff */
.L_x_9934:
        /* <DEDUP_REMOVED lines=8> */
[----:B0---4-:R-:W-:Y:S05]  /*1b0a0*/  WARPSYNC.COLLECTIVE R15, `(.L_x_10120) ;  /* 0x000000000f087348 */ /* 0x011fea0003c00000 */
[----:B------:R1:W2:Y:S02]  /*1b0b0*/  SHFL.IDX P6, R14, R13, R12, R11 ;  /* 0x0000000c0d0e7389 */ /* 0x0002a400000c000b */
[----:B012-4-:R-:W-:Y:S01]  /*1b0c0*/  ENDCOLLECTIVE ;  /* 0x000000000000791b */ /* 0x017fe20003800000 */
.L_x_10120:
[----:B------:R-:W-:Y:S05]  /*1b0d0*/  BSYNC B0 ;  /* 0x0000000000007941 */ /* 0x000fea0003800000 */
.L_x_10119:
[----:B------:R-:W-:Y:S05]  /*1b0e0*/  BRA `(.L_x_10121) ;  /* 0xffffffb000787947 */ /* 0x000fea000383ffff */
.L_x_9935:
[----:B------:R-:W-:Y:S01]  /*1b0f0*/  BSSY B0, `(.L_x_10122) ;  /* 0x0000006000007945 */ /* 0x000fe20003800000 */
[----:B------:R-:W-:-:S07]  /*1b100*/  IMAD.MOV.U32 R15, RZ, RZ, -0x1 ;  /* 0xffffffffff0f7424 */ /* 0x000fce00078e00ff */
[----:B0---4-:R-:W-:Y:S05]  /*1b110*/  WARPSYNC.COLLECTIVE R15, `(.L_x_10123) ;  /* 0x000000000f0c7348 */ /* 0x011fea0003c00000 */
[----:B------:R-:W-:Y:S02]  /*1b120*/  ELECT P6, UR62, PT ;  /* 0x00000000003e782f */ /* 0x000fe400038c0000 */
[----:B------:R-:W-:Y:S01]  /*1b130*/  MOV R14, UR62 ;  /* 0x0000003e000e7c02 */ /* 0x000fe20008000f00 */
[----:B0---4-:R-:W-:Y:S10]  /*1b140*/  ENDCOLLECTIVE ;  /* 0x000000000000791b */ /* 0x011ff40003800000 */
.L_x_10123:
[----:B------:R-:W-:Y:S05]  /*1b150*/  BSYNC B0 ;  /* 0x0000000000007941 */ /* 0x000fea0003800000 */
.L_x_10122:
[----:B------:R-:W-:Y:S05]  /*1b160*/  BRA `(.L_x_10124) ;  /* 0xffffffb0006c7947 */ /* 0x000fea000383ffff */
.L_x_9937:
[----:B0-----:R0:W1:Y:S02]  /*1b170*/  SYNCS.PHASECHK.TRANS64.TRYWAIT P1, [R5+URZ+0x22840], R0 ;  /* 0x02284000050075a7 */ /* 0x001064000802017f */
[----:B-1----:R-:W-:Y:S05]  /*1b180*/  @!P1 NANOSLEEP.SYNCS 0x989680 ;  /* 0x009896800000995d */ /* 0x002fea0003900000 */
[----:B------:R-:W1:Y:S02]  /*1b190*/  @!P1 SYNCS.PHASECHK.TRANS64 P1, [R5+URZ+0x22840], R0 ;  /* 0x02284000050095a7 */ /* 0x000e64000802007f */
[----:B-1----:R-:W-:Y:S05]  /*1b1a0*/  @!P1 BRA `(.L_x_9937) ;  /* 0xfffffffc00f09947 */ /* 0x002fea000383ffff */
[----:B------:R-:W-:Y:S05]  /*1b1b0*/  BRA `(.L_x_10125) ;  /* 0xffffffb0008c7947 */ /* 0x000fea000383ffff */
.L_x_9939:
[----:B-1----:R1:W2:Y:S02]  /*1b1c0*/  SYNCS.PHASECHK.TRANS64.TRYWAIT P1, [R25+URZ+0x22840], R2 ;  /* 0x02284002190075a7 */ /* 0x0022a4000802017f */
[----:B--2---:R-:W-:Y:S05]  /*1b1d0*/  @!P1 NANOSLEEP.SYNCS 0x989680 ;  /* 0x009896800000995d */ /* 0x004fea0003900000 */
[----:B------:R-:W2:Y:S02]  /*1b1e0*/  @!P1 SYNCS.PHASECHK.TRANS64 P1, [R25+URZ+0x22840], R2 ;  /* 0x02284002190095a7 */ /* 0x000ea4000802007f */
[----:B--2---:R-:W-:Y:S05]  /*1b1f0*/  @!P1 BRA `(.L_x_9939) ;  /* 0xfffffffc00f09947 */ /* 0x004fea000383ffff */
[----:B------:R-:W-:Y:S05]  /*1b200*/  BRA `(.L_x_10126) ;  /* 0xffffffb000987947 */ /* 0x000fea000383ffff */
.L_x_9941:
[----:B--2---:R2:W3:Y:S02]  /*1b210*/  SYNCS.PHASECHK.TRANS64.TRYWAIT P1, [R5+URZ+0x22860], R0 ;  /* 0x02286000050075a7 */ /* 0x0044e4000802017f */
[----:B---3--:R-:W-:Y:S05]  /*1b220*/  @!P1 NANOSLEEP.SYNCS 0x989680 ;  /* 0x009896800000995d */ /* 0x008fea0003900000 */
[----:B------:R-:W3:Y:S02]  /*1b230*/  @!P1 SYNCS.PHASECHK.TRANS64 P1, [R5+URZ+0x22860], R0 ;  /* 0x02286000050095a7 */ /* 0x000ee4000802007f */
[----:B---3--:R-:W-:Y:S05]  /*1b240*/  @!P1 BRA `(.L_x_9941) ;  /* 0xfffffffc00f09947 */ /* 0x008fea000383ffff */
[----:B------:R-:W-:Y:S05]  /*1b250*/  BRA `(.L_x_10127) ;  /* 0xffffffb000947947 */ /* 0x000fea000383ffff */
.L_x_10128:
        /* <DEDUP_REMOVED lines=10> */
.L_x_15554:


//--------------------- .text._ZN7cutlass13device_kernelIN5flash11enable_sm90INS1_16FlashAttnFwdSm90INS1_25CollectiveMainloopFwdSm90ILi2EN4cute5tupleIJNS5_1CILi1EEES8_S8_EEENS6_IJNS7_ILi128EEENS7_ILi96EEENS7_ILi64EEEEEELi256ENS_6half_tEfNS_4arch4Sm90ELb0ELb0ELb0ELb1ELb1ELb0ELb1ELb1ELb0ELb1ELb0ELb0EEENS1_21CollectiveEpilogueFwdINS6_IJSA_NS7_ILi256EEESB_EEES9_SE_SG_Li256ELb1ELb1ELb0ELb0EEENS1_36VarlenDynamicPersistentTileSchedulerILi128ELi96ELi256ELi128ELb0ELb1ELb1ELb0ELb1ELb1EEEEEEEEEvNT_6ParamsE --------------------------
	.section	.text._ZN7cutlass13device_kernelIN5flash11enable_sm90INS1_16FlashAttnFwdSm90INS1_25CollectiveMainloopFwdSm90ILi2EN4cute5tupleIJNS5_1CILi1EEES8_S8_EEENS6_IJNS7_ILi128EEENS7_ILi96EEENS7_ILi64EEEEEELi256ENS_6half_tEfNS_4arch4Sm90ELb0ELb0ELb0ELb1ELb1ELb0ELb1ELb1ELb0ELb1ELb0ELb0EEENS1_21CollectiveEpilogueFwdINS6_IJSA_NS7_ILi256EEESB_EEES9_SE_SG_Li256ELb1ELb1ELb0ELb0EEENS1_36VarlenDynamicPersistentTileSchedulerILi128ELi96ELi256ELi128ELb0ELb1ELb1ELb0ELb1ELb1EEEEEEEEEvNT_6ParamsE,"ax",@progbits
	.align	128
.text._ZN7cutlass13device_kernelIN5flash11enable_sm90INS1_16FlashAttnFwdSm90INS1_25CollectiveMainloopFwdSm90ILi2EN4cute5tupleIJNS5_1CILi1EEES8_S8_EEENS6_IJNS7_ILi128EEENS7_ILi96EEENS7_ILi64EEEEEELi256ENS_6half_tEfNS_4arch4Sm90ELb0ELb0ELb0ELb1ELb1ELb0ELb1ELb1ELb0ELb1ELb0ELb0EEENS1_21CollectiveEpilogueFwdINS6_IJSA_NS7_ILi256EEESB_EEES9_SE_SG_Li256ELb1ELb1ELb0ELb0EEENS1_36VarlenDynamicPersistentTileSchedulerILi128ELi96ELi256ELi128ELb0ELb1ELb1ELb0ELb1ELb1EEEEEEEEEvNT_6ParamsE:
        .type           _ZN7cutlass13device_kernelIN5flash11enable_sm90INS1_16FlashAttnFwdSm90INS1_25CollectiveMainloopFwdSm90ILi2EN4cute5tupleIJNS5_1CILi1EEES8_S8_EEENS6_IJNS7_ILi128EEENS7_ILi96EEENS7_ILi64EEEEEELi256ENS_6half_tEfNS_4arch4Sm90ELb0ELb0ELb0ELb1ELb1ELb0ELb1ELb1ELb0ELb1ELb0ELb0EEENS1_21CollectiveEpilogueFwdINS6_IJSA_NS7_ILi256EEESB_EEES9_SE_SG_Li256ELb1ELb1ELb0ELb0EEENS1_36VarlenDynamicPersistentTileSchedulerILi128ELi96ELi256ELi128ELb0ELb1ELb1ELb0ELb1ELb1EEEEEEEEEvNT_6ParamsE,@function
        .size           _ZN7cutlass13device_kernelIN5flash11enable_sm90INS1_16FlashAttnFwdSm90INS1_25CollectiveMainloopFwdSm90ILi2EN4cute5tupleIJNS5_1CILi1EEES8_S8_EEENS6_IJNS7_ILi128EEENS7_ILi96EEENS7_ILi64EEEEEELi256ENS_6half_tEfNS_4arch4Sm90ELb0ELb0ELb0ELb1ELb1ELb0ELb1ELb1ELb0ELb1ELb0ELb0EEENS1_21CollectiveEpilogueFwdINS6_IJSA_NS7_ILi256EEESB_EEES9_SE_SG_Li256ELb1ELb1ELb0ELb0EEENS1_36VarlenDynamicPersistentTileSchedulerILi128ELi96ELi256ELi128ELb0ELb1ELb1ELb0ELb1ELb1EEEEEEEEEvNT_6ParamsE,(.L_x_15555 - _ZN7cutlass13device_kernelIN5flash11enable_sm90INS1_16FlashAttnFwdSm90INS1_25CollectiveMainloopFwdSm90ILi2EN4cute5tupleIJNS5_1CILi1EEES8_S8_EEENS6_IJNS7_ILi128EEENS7_ILi96EEENS7_ILi64EEEEEELi256ENS_6half_tEfNS_4arch4Sm90ELb0ELb0ELb0ELb1ELb1ELb0ELb1ELb1ELb0ELb1ELb0ELb0EEENS1_21CollectiveEpilogueFwdINS6_IJSA_NS7_ILi256EEESB_EEES9_SE_SG_Li256ELb1ELb1ELb0ELb0EEENS1_36VarlenDynamicPersistentTileSchedulerILi128ELi96ELi256ELi128ELb0ELb1ELb1ELb0ELb1ELb1EEEEEEEEEvNT_6ParamsE)
        .other          _ZN7cutlass13device_kernelIN5flash11enable_sm90INS1_16FlashAttnFwdSm90INS1_25CollectiveMainloopFwdSm90ILi2EN4cute5tupleIJNS5_1CILi1EEES8_S8_EEENS6_IJNS7_ILi128EEENS7_ILi96EEENS7_ILi64EEEEEELi256ENS_6half_tEfNS_4arch4Sm90ELb0ELb0ELb0ELb1ELb1ELb0ELb1ELb1ELb0ELb1ELb0ELb0EEENS1_21CollectiveEpilogueFwdINS6_IJSA_NS7_ILi256EEESB_EEES9_SE_SG_Li256ELb1ELb1ELb0ELb0EEENS1_36VarlenDynamicPersistentTileSchedulerILi128ELi96ELi256ELi128ELb0ELb1ELb1ELb0ELb1ELb1EEEEEEEEEvNT_6ParamsE,@"STO_CUDA_ENTRY STV_DEFAULT"
_ZN7cutlass13device_kernelIN5flash11enable_sm90INS1_16FlashAttnFwdSm90INS1_25CollectiveMainloopFwdSm90ILi2EN4cute5tupleIJNS5_1CILi1EEES8_S8_EEENS6_IJNS7_ILi128EEENS7_ILi96EEENS7_ILi64EEEEEELi256ENS_6half_tEfNS_4arch4Sm90ELb0ELb0ELb0ELb1ELb1ELb0ELb1ELb1ELb0ELb1ELb0ELb0EEENS1_21CollectiveEpilogueFwdINS6_IJSA_NS7_ILi256EEESB_EEES9_SE_SG_Li256ELb1ELb1ELb0ELb0EEENS1_36VarlenDynamicPersistentTileSchedulerILi128ELi96ELi256ELi128ELb0ELb1ELb1ELb0ELb1ELb1EEEEEEEEEvNT_6ParamsE:
        /* <DEDUP_REMOVED lines=47> */
.L_x_10129:
        /* <DEDUP_REMOVED lines=22> */
.L_x_10130:
        /* <DEDUP_REMOVED lines=18> */
.L_x_10131:
        /* <DEDUP_REMOVED lines=22> */
.L_x_10132:
        /* <DEDUP_REMOVED lines=23> */
.L_x_10133:
        /* <DEDUP_REMOVED lines=10> */
.L_x_10135:
[----:B------:R-:W-:-:S08]  /*08e0*/  NOP ;  /* 0x0000000000007918 */ /* 0x000fd00000000000 */
[----:B------:R-:W1:Y:S02]  /*08f0*/  USETMAXREG.TRY_ALLOC.CTAPOOL UP0, 0xe8 ;  /* 0x000000e8000079c8 */ /* 0x000e640008000600 */
[----:B-1----:R-:W-:-:S13]  /*0900*/  PLOP3.LUT P0, PT, PT, PT, UP0, 0x80, 0x0 ;  /* 0x000000000000781c */ /* 0x002fda0003f0f008 */
[----:B------:R-:W-:Y:S05]  /*0910*/  @!P0 BRA `(.L_x_10135) ;  /* 0xfffffffc00f08947 */ /* 0x000fea000383ffff */
[----:B------:R-:W1:Y:S01]  /*0920*/  S2R R0, SR_TID.X ;  /* 0x0000000000007919 */ /* 0x000e620000002100 */
[----:B------:R-:W2:Y:S01]  /*0930*/  S2UR UR5, SR_CgaCtaId ;  /* 0x00000000000579c3 */ /* 0x000ea20000008800 */
[----:B------:R-:W-:-:S07]  /*0940*/  UMOV UR4, 0x400 ;  /* 0x0000040000047882 */ /* 0x000fce0000000000 */
[----:B------:R-:W-:Y:S06]  /*0950*/  BAR.ARV 0x8, 0x180 ;  /* 0x0206000000007b1d */ /* 0x000fec0000002000 */
[----:B--2---:R-:W-:Y:S01]  /*0960*/  ULEA UR4, UR5, UR4, 0x18 ;  /* 0x0000000405047291 */ /* 0x004fe2000f8ec03f */
[----:B-1----:R-:W-:-:S04]  /*0970*/  SHF.R.U32.HI R0, RZ, 0x7, R0 ;  /* 0x00000007ff007819 */ /* 0x002fc80000011600 */
[----:B------:R-:W-:-:S13]  /*0980*/  ISETP.NE.AND P0, PT, R0, 0x1, PT ;  /* 0x000000010000780c */ /* 0x000fda0003f05270 */
[----:B------:R-:W-:Y:S08]  /*0990*/  @!P0 BAR.ARV 0x9, 0x100 ;  /* 0x0244000000008b1d */ /* 0x000ff00000002000 */
[----:B------:R-:W-:Y:S06]  /*09a0*/  BAR.SYNC.DEFER_BLOCKING 0x5, 0x180 ;  /* 0x0146000000007b1d */ /* 0x000fec0000010000 */
[----:B------:R-:W1:Y:S01]  /*09b0*/  LDS.128 R12, [UR4+0x324d0] ;  /* 0x0324d004ff0c7984 */ /* 0x000e620008000c00 */
[----:B------:R-:W-:Y:S01]  /*09c0*/  ULDC UR4, c[0x0][0xd3c] ;  /* 0x00034f0000047ab9 */ /* 0x000fe20000000800 */
[----:B------:R-:W-:Y:S06]  /*09d0*/  BAR.ARV 0x4, 0x180 ;  /* 0x0106000000007b1d */ /* 0x000fec0000002000 */
[----:B-1----:R-:W-:-:S13]  /*09e0*/  ISETP.GE.AND P0, PT, R15, UR4, PT ;  /* 0x000000040f007c0c */ /* 0x002fda000bf06270 */
[----:B------:R-:W-:Y:S05]  /*09f0*/  @P0 EXIT ;  /* 0x000000000000094d */ /* 0x000fea0003800000 */
[----:B0-----:R-:W2:Y:S01]  /*0a00*/  LDL R2, [R1+0x24] ;  /* 0x0000240001027983 */ /* 0x001ea20000100800 */
[----:B------:R-:W-:Y:S01]  /*0a10*/  R2UR UR5, R13 ;  /* 0x000000000d0572ca */ /* 0x000fe200000e0000 */
[----:B------:R-:W-:Y:S01]  /*0a20*/  UMOV UR39, URZ ;  /* 0x0000003f00277c82 */ /* 0x000fe20008000000 */
[----:B------:R-:W-:Y:S01]  /*0a30*/  R2UR UR6, R14 ;  /* 0x000000000e0672ca */ /* 0x000fe200000e0000 */
[----:B------:R-:W0:Y:S01]  /*0a40*/  S2R R0, SR_TID.X ;  /* 0x0000000000007919 */ /* 0x000e220000002100 */
[----:B------:R-:W-:Y:S01]  /*0a50*/  UMOV UR38, URZ ;  /* 0x0000003f00267c82 */ /* 0x000fe20008000000 */
[----:B0-----:R-:W-:-:S05]  /*0a60*/  VIADD R12, R0, 0xffffff80 ;  /* 0xffffff80000c7836 */ /* 0x001fca0000000000 */
[----:B------:R-:W-:-:S04]  /*0a70*/  SHF.R.S32.HI R0, RZ, 0x1f, R12 ;  /* 0x0000001fff007819 */ /* 0x000fc8000001140c */
[CC--:B------:R-:W-:Y:S02]  /*0a80*/  LEA.HI R4, R0.reuse, R12.reuse, RZ, 0x5 ;  /* 0x0000000c00047211 */ /* 0x0c0fe400078f28ff */
[CC--:B------:R-:W-:Y:S02]  /*0a90*/  LEA.HI R3, R0.reuse, R12.reuse, RZ, 0x4 ;  /* 0x0000000c00037211 */ /* 0x0c0fe400078f20ff */
[----:B------:R-:W-:Y:S01]  /*0aa0*/  LEA.HI R11, R0, R12, RZ, 0x2 ;  /* 0x0000000c000b7211 */ /* 0x000fe200078f10ff */
[----:B------:R-:W-:Y:S01]  /*0ab0*/  IMAD.SHL.U32 R5, R4, 0x20, RZ ;  /* 0x0000002004057824 */ /* 0x000fe200078e00ff */
[----:B------:R-:W-:Y:S02]  /*0ac0*/  SHF.R.S32.HI R6, RZ, 0x4, R3 ;  /* 0x00000004ff067819 */ /* 0x000fe40000011403 */
[----:B------:R-:W-:Y:S02]  /*0ad0*/  LOP3.LUT R4, R3, 0x3fffff0, RZ, 0xc0, !PT ;  /* 0x03fffff003047812 */ /* 0x000fe400078ec0ff */
[----:B------:R-:W-:-:S02]  /*0ae0*/  LOP3.LUT R11, R11, 0xfffffffc, RZ, 0xc0, !PT ;  /* 0xfffffffc0b0b7812 */ /* 0x000fc400078ec0ff */
[----:B------:R-:W-:Y:S01]  /*0af0*/  LEA.HI R3, R3, R6, RZ, 0x1 ;  /* 0x0000000603037211 */ /* 0x000fe200078f08ff */
[C---:B------:R-:W-:Y:S01]  /*0b00*/  IMAD.IADD R4, R12.reuse, 0x1, -R4 ;  /* 0x000000010c047824 */ /* 0x040fe200078e0a04 */
[----:B------:R-:W-:Y:S01]  /*0b10*/  LOP3.LUT R5, R5, 0xfffffc00, RZ, 0xc0, !PT ;  /* 0xfffffc0005057812 */ /* 0x000fe200078ec0ff */
[----:B------:R-:W-:Y:S01]  /*0b20*/  IMAD.IADD R11, R12, 0x1, -R11 ;  /* 0x000000010c0b7824 */ /* 0x000fe200078e0a0b */
[----:B------:R-:W-:-:S03]  /*0b30*/  LOP3.LUT R3, R3, 0x1ffffffe, RZ, 0xc0, !PT ;  /* 0x1ffffffe03037812 */ /* 0x000fc600078ec0ff */
[----:B------:R-:W-:Y:S01]  /*0b40*/  IMAD R4, R4, 0x40, R5 ;  /* 0x0000004004047824 */ /* 0x000fe200078e0205 */
[----:B------:R-:W-:Y:S01]  /*0b50*/  LEA.HI R5, R11, R11, RZ, 0x1 ;  /* 0x0000000b0b057211 */ /* 0x000fe200078f08ff */
[----:B------:R-:W-:-:S03]  /*0b60*/  IMAD.IADD R3, R6, 0x1, -R3 ;  /* 0x0000000106037824 */ /* 0x000fc600078e0a03 */
[----:B------:R-:W-:Y:S01]  /*0b70*/  LOP3.LUT R6, R5, 0x1ffffffe, RZ, 0xc0, !PT ;  /* 0x1ffffffe05067812 */ /* 0x000fe200078ec0ff */
[----:B------:R-:W-:-:S04]  /*0b80*/  IMAD R225, R3, 0x8, R4 ;  /* 0x0000000803e17824 */ /* 0x000fc800078e0204 */
[----:B------:R-:W-:Y:S01]  /*0b90*/  IMAD.IADD R11, R11, 0x1, -R6 ;  /* 0x000000010b0b7824 */ /* 0x000fe200078e0a06 */
[----:B--2---:R-:W-:Y:S02]  /*0ba0*/  R2UR UR4, R2 ;  /* 0x00000000020472ca */ /* 0x004fe400000e0000 */
[CC--:B------:R-:W-:Y:S02]  /*0bb0*/  LEA.HI R2, R0.reuse, R12.reuse, RZ, 0x7 ;  /* 0x0000000c00027211 */ /* 0x0c0fe400078f38ff */
[----:B------:R-:W-:Y:S02]  /*0bc0*/  LEA.HI R0, R0, R12, RZ, 0x3 ;  /* 0x0000000c00007211 */ /* 0x000fe400078f18ff */
[----:B------:R-:W-:Y:S02]  /*0bd0*/  LOP3.LUT R220, R2, 0xffffff80, RZ, 0xc0, !PT ;  /* 0xffffff8002dc7812 */ /* 0x000fe400078ec0ff */
[----:B------:R-:W-:Y:S02]  /*0be0*/  SHF.R.S32.HI R221, RZ, 0x7, R2 ;  /* 0x00000007ffdd7819 */ /* 0x000fe40000011402 */
[----:B------:R-:W-:Y:S01]  /*0bf0*/  LOP3.LUT R214, R0, 0xfffffff8, RZ, 0xc0, !PT ;  /* 0xfffffff800d67812 */ /* 0x000fe200078ec0ff */
[----:B------:R-:W-:Y:S01]  /*0c00*/  IMAD.IADD R220, R12, 0x1, -R220 ;  /* 0x000000010cdc7824 */ /* 0x000fe200078e0adc */
[----:B------:R-:W-:Y:S01]  /*0c10*/  LEA.HI R2, R2, R221, RZ, 0x1 ;  /* 0x000000dd02027211 */ /* 0x000fe200078f08ff */
[----:B------:R-:W-:Y:S01]  /*0c20*/  ULOP3.LUT UR4, UR4, 0x1, URZ, 0xfc, !UPT ;  /* 0x0000000104047892 */ /* 0x000fe2000f8efc3f */
[----:B------:R-:W-:Y:S01]  /*0c30*/  SHF.R.S32.HI R217, RZ, 0x3, R0 ;  /* 0x00000003ffd97819 */ /* 0x000fe20000011400 */
[----:B------:R-:W-:Y:S01]  /*0c40*/  IMAD.IADD R214, R12, 0x1, -R214 ;  /* 0x000000010cd67824 */ /* 0x000fe200078e0ad6 */
[----:B------:R-:W-:-:S02]  /*0c50*/  SHF.R.S32.HI R7, RZ, 0x1f, R220 ;  /* 0x0000001fff077819 */ /* 0x000fc400000114dc */
[----:B------:R-:W-:Y:S01]  /*0c60*/  LOP3.LUT R2, R2, 0x3fffffe, RZ, 0xc0, !PT ;  /* 0x03fffffe02027812 */ /* 0x000fe200078ec0ff */
[----:B------:R-:W-:Y:S01]  /*0c70*/  IMAD.U32 R226, RZ, RZ, UR4 ;  /* 0x00000004ffe27e24 */ /* 0x000fe2000f8e00ff */
[CC--:B------:R-:W-:Y:S01]  /*0c80*/  LEA.HI R8, R7.reuse, R220.reuse, RZ, 0x2 ;  /* 0x000000dc07087211 */ /* 0x0c0fe200078f10ff */
[----:B------:R-:W-:Y:S01]  /*0c90*/  UMOV UR4, URZ ;  /* 0x0000003f00047c82 */ /* 0x000fe20008000000 */
        /* <DEDUP_REMOVED lines=10> */
[----:B------:R-:W-:-:S04]  /*0d40*/  IMAD.IADD R10, R9, 0x1, -R10 ;  /* 0x00000001090a7824 */ /* 0x000fc800078e0a0a */
[----:B------:R-:W-:-:S04]  /*0d50*/  IMAD R7, R7, 0x10, R10 ;  /* 0x0000001007077824 */ /* 0x000fc800078e020a */
[----:B------:R-:W-:Y:S01]  /*0d60*/  IMAD R222, R2, 0x40, R7 ;  /* 0x0000004002de7824 */ /* 0x000fe200078e0207 */
[----:B------:R-:W-:Y:S01]  /*0d70*/  SHF.L.U32 R2, R214, 0x3, RZ ;  /* 0x00000003d6027819 */ /* 0x000fe200000006ff */
[----:B------:R-:W-:Y:S02]  /*0d80*/  IMAD.MOV.U32 R7, RZ, RZ, R15 ;  /* 0x000000ffff077224 */ /* 0x000fe400078e000f */
[----:B------:R-:W-:Y:S01]  /*0d90*/  IMAD R224, R11, 0x8, R222 ;  /* 0x000000080be07824 */ /* 0x000fe200078e02de */
[----:B------:R-:W-:Y:S01]  /*0da0*/  SHF.R.S32.HI R0, RZ, 0x1f, R2 ;  /* 0x0000001fff007819 */ /* 0x000fe20000011402 */
[C---:B------:R-:W-:Y:S02]  /*0db0*/  VIADD R212, R2.reuse, 0x40 ;  /* 0x0000004002d47836 */ /* 0x040fe40000000000 */
[C---:B------:R-:W-:Y:S02]  /*0dc0*/  VIADD R211, R2.reuse, 0x80 ;  /* 0x0000008002d37836 */ /* 0x040fe40000000000 */
[----:B------:R-:W-:Y:S01]  /*0dd0*/  VIADD R213, R2, 0xc0 ;  /* 0x000000c002d57836 */ /* 0x000fe20000000000 */
[----:B------:R-:W-:-:S02]  /*0de0*/  SHF.R.S32.HI R229, RZ, 0x1f, R212 ;  /* 0x0000001fffe57819 */ /* 0x000fc400000114d4 */
[----:B------:R-:W-:Y:S02]  /*0df0*/  SHF.R.S32.HI R228, RZ, 0x1f, R211 ;  /* 0x0000001fffe47819 */ /* 0x000fe400000114d3 */
[----:B------:R-:W-:-:S07]  /*0e00*/  SHF.R.S32.HI R227, RZ, 0x1f, R213 ;  /* 0x0000001fffe37819 */ /* 0x000fce00000114d5 */
.L_x_10182:
[----:B01----:R-:W0:Y:S01]  /*0e10*/  LDC.64 R4, c[0x0][0xd88] ;  /* 0x00036200ff047b82 */ /* 0x003e220000000a00 */
[----:B------:R-:W-:Y:S01]  /*0e20*/  ULDC.64 UR8, c[0x0][0xb20] ;  /* 0x0002c80000087ab9 */ /* 0x000fe20000000a00 */
[----:B------:R-:W-:Y:S01]  /*0e30*/  ULDC.64 UR10, c[0x0][0x418] ;  /* 0x00010600000a7ab9 */ /* 0x000fe20000000a00 */
[----:B------:R-:W-:Y:S01]  /*0e40*/  IMAD.MOV.U32 R0, RZ, RZ, RZ ;  /* 0x000000ffff007224 */ /* 0x000fe200078e00ff */
[----:B------:R-:W-:Y:S01]  /*0e50*/  ULDC UR4, c[0x0][0x424] ;  /* 0x0001090000047ab9 */ /* 0x000fe20000000800 */
[----:B------:R-:W-:Y:S01]  /*0e60*/  ULDC UR7, c[0x0][0x2f0] ;  /* 0x0000bc0000077ab9 */ /* 0x000fe20000000800 */
[----:B0-----:R-:W-:-:S06]  /*0e70*/  IMAD.WIDE R4, R7, 0x4, R4 ;  /* 0x0000000407047825 */ /* 0x001fcc00078e0204 */
[----:B--2---:R-:W2:Y:S01]  /*0e80*/  LDG.E R4, desc[UR36][R4.64] ;  /* 0x0000002404047981 */ /* 0x004ea2000c1e1900 */
[----:B------:R-:W-:-:S04]  /*0e90*/  UISETP.NE.U32.AND UP0, UPT, UR8, URZ, UPT ;  /* 0x0000003f0800728c */ /* 0x000fc8000bf05070 */
[----:B------:R-:W-:-:S06]  /*0ea0*/  UISETP.NE.AND.EX UP0, UPT, UR9, URZ, UPT, UP0 ;  /* 0x0000003f0900728c */ /* 0x000fcc000bf05300 */
[----:B------:R-:W-:Y:S02]  /*0eb0*/  PLOP3.LUT P0, PT, PT, PT, UP0, 0x80, 0x0 ;  /* 0x000000000000781c */ /* 0x000fe40003f0f008 */
[----:B--2---:R-:W-:-:S13]  /*0ec0*/  R2UR UR61, R4 ;  /* 0x00000000043d72ca */ /* 0x004fda00000e0000 */
[----:B------:R-:W-:Y:S02]  /*0ed0*/  USHF.R.S32.HI UR12, URZ, 0x1f, UR61 ;  /* 0x0000001f3f0c7899 */ /* 0x000fe4000801143d */
[----:B------:R-:W-:-:S04]  /*0ee0*/  @UP0 ULEA UR8, UP1, UR61, UR8, 0x2 ;  /* 0x000000083d080291 */ /* 0x000fc8000f82103f */
[----:B------:R-:W-:Y:S02]  /*0ef0*/  @UP0 ULEA.HI.X UR9, UR61, UR9, UR12, 0x2, UP1 ;  /* 0x000000093d090291 */ /* 0x000fe400088f140c */
[----:B------:R-:W-:Y:S02]  /*0f00*/  IMAD.U32 R218, RZ, RZ, UR12 ;  /* 0x0000000cffda7e24 */ /* 0x000fe4000f8e00ff */
[----:B----4-:R-:W-:Y:S02]  /*0f10*/  IMAD.U32 R6, RZ, RZ, UR8 ;  /* 0x00000008ff067e24 */ /* 0x010fe4000f8e00ff */
[----:B------:R-:W-:Y:S01]  /*0f20*/  IMAD.U32 R7, RZ, RZ, UR9 ;  /* 0x00000009ff077e24 */ /* 0x000fe2000f8e00ff */
[----:B------:R-:W-:Y:S02]  /*0f30*/  ULDC.64 UR8, c[0x0][0xb18] ;  /* 0x0002c60000087ab9 */ /* 0x000fe40000000a00 */
[----:B------:R-:W-:Y:S02]  /*0f40*/  UISETP.NE.U32.AND UP0, UPT, UR8, URZ, UPT ;  /* 0x0000003f0800728c */ /* 0x000fe4000bf05070 */
[----:B------:R-:W-:Y:S01]  /*0f50*/  UISETP.NE.U32.AND UP1, UPT, UR10, URZ, UPT ;  /* 0x0000003f0a00728c */ /* 0x000fe2000bf25070 */
[----:B------:R0:W5:Y:S01]  /*0f60*/  @P0 LDG.E R0, desc[UR36][R6.64] ;  /* 0x0000002406000981 */ /* 0x000162000c1e1900 */
[----:B------:R-:W-:-:S02]  /*0f70*/  UISETP.NE.AND.EX UP0, UPT, UR9, URZ, UPT, UP0 ;  /* 0x0000003f0900728c */ /* 0x000fc4000bf05300 */
[----:B------:R-:W-:-:S04]  /*0f80*/  UISETP.NE.AND.EX UP1, UPT, UR11, URZ, UPT, UP1 ;  /* 0x0000003f0b00728c */ /* 0x000fc8000bf25310 */
[----:B------:R-:W-:Y:S01]  /*0f90*/  USEL UR4, UR4, 0x1, UP1 ;  /* 0x0000000104047887 */ /* 0x000fe20008800000 */
[----:B------:R-:W-:-:S03]  /*0fa0*/  PLOP3.LUT P0, PT, PT, PT, UP0, 0x80, 0x0 ;  /* 0x000000000000781c */ /* 0x000fc60003f0f008 */
[----:B------:R-:W-:Y:S02]  /*0fb0*/  UIMAD UR4, UR4, UR7, URZ ;  /* 0x00000007040472a4 */ /* 0x000fe4000f8e023f */
[----:B------:R-:W-:-:S04]  /*0fc0*/  @UP0 ULEA UR8, UP1, UR61, UR8, 0x2 ;  /* 0x000000083d080291 */ /* 0x000fc8000f82103f */
[----:B------:R-:W-:Y:S01]  /*0fd0*/  @UP0 ULEA.HI.X UR9, UR61, UR9, UR12, 0x2, UP1 ;  /* 0x000000093d090291 */ /* 0x000fe200088f140c */
[----:B------:R-:W-:Y:S02]  /*0fe0*/  IMAD.U32 R23, RZ, RZ, UR4 ;  /* 0x00000004ff177e24 */ /* 0x000fe4000f8e00ff */
[----:B------:R-:W-:-:S03]  /*0ff0*/  IMAD.U32 R4, RZ, RZ, UR8 ;  /* 0x00000008ff047e24 */ /* 0x000fc6000f8e00ff */
[----:B------:R-:W-:-:S05]  /*1000*/  IMAD.U32 R5, RZ, RZ, UR9 ;  /* 0x00000009ff057e24 */ /* 0x000fca000f8e00ff */
[----:B------:R0:W5:Y:S01]  /*1010*/  @P0 LDG.E R23, desc[UR36][R4.64] ;  /* 0x0000002404170981 */ /* 0x000162000c1e1900 */
[----:B------:R-:W-:Y:S02]  /*1020*/  IMAD.U32 R215, RZ, RZ, UR5 ;  /* 0x00000005ffd77e24 */ /* 0x000fe4000f8e00ff */
[----:B------:R-:W-:Y:S01]  /*1030*/  IMAD.U32 R216, RZ, RZ, UR6 ;  /* 0x00000006ffd87e24 */ /* 0x000fe2000f8e00ff */
[----:B---3--:R-:W-:Y:S06]  /*1040*/  @P0 BRA `(.L_x_10136) ;  /* 0x00000000002c0947 */ /* 0x008fec0003800000 */
[----:B------:R-:W-:Y:S02]  /*1050*/  ULDC.64 UR4, c[0x0][0xb00] ;  /* 0x0002c00000047ab9 */ /* 0x000fe40000000a00 */
[----:B------:R-:W-:-:S04]  /*1060*/  ISETP.NE.U32.AND P0, PT, RZ, UR4, PT ;  /* 0x00000004ff007c0c */ /* 0x000fc8000bf05070 */
[----:B------:R-:W-:-:S13]  /*1070*/  ISETP.NE.AND.EX P0, PT, RZ, UR5, PT, P0 ;  /* 0x00000005ff007c0c */ /* 0x000fda000bf05300 */
[----:B------:R-:W-:Y:S05]  /*1080*/  @!P0 BRA `(.L_x_10136) ;  /* 0x00000000001c8947 */ /* 0x000fea0003800000 */
[----:B------:R-:W-:Y:S02]  /*1090*/  ULDC.64 UR4, c[0x0][0xb00] ;  /* 0x0002c00000047ab9 */ /* 0x000fe40000000a00 */
[----:B------:R-:W-:-:S06]  /*10a0*/  UIMAD.WIDE UR4, UR61, 0x4, UR4 ;  /* 0x000000043d0478a5 */ /* 0x000fcc000f8e0204 */
[----:B0-----:R-:W-:Y:S01]  /*10b0*/  MOV R4, UR4 ;  /* 0x0000000400047c02 */ /* 0x001fe20008000f00 */
[----:B------:R-:W-:-:S05]  /*10c0*/  IMAD.U32 R5, RZ, RZ, UR5 ;  /* 0x00000005ff057e24 */ /* 0x000fca000f8e00ff */
[----:B-----5:R-:W2:Y:S04]  /*10d0*/  LDG.E R23, desc[UR36][R4.64] ;  /* 0x0000002404177981 */ /* 0x020ea8000c1e1900 */
[----:B------:R-:W2:Y:S02]  /*10e0*/  LDG.E R6, desc[UR36][R4.64+0x4] ;  /* 0x0000042404067981 */ /* 0x000ea4000c1e1900 */
[----:B--2---:R-:W-:-:S07]  /*10f0*/  IMAD.IADD R23, R6, 0x1, -R23 ;  /* 0x0000000106177824 */ /* 0x004fce00078e0a17 */
.L_x_10136:
[----:B-----5:R-:W-:Y:S01]  /*1100*/  IMAD.IADD R23, R23, 0x1, -R0 ;  /* 0x0000000117177824 */ /* 0x020fe200078e0a00 */
[----:B------:R-:W-:Y:S02]  /*1110*/  PLOP3.LUT P0, PT, PT, PT, PT, 0x80, 0x0 ;  /* 0x000000000000781c */ /* 0x000fe40003f0f070 */
[----:B------:R-:W-:Y:S02]  /*1120*/  CS2R R8, SRZ ;  /* 0x0000000000087805 */ /* 0x000fe4000001ff00 */
[----:B------:R-:W-:Y:S01]  /*1130*/  CS2R R150, SRZ ;  /* 0x0000000000967805 */ /* 0x000fe2000001ff00 */
[C---:B------:R-:W-:Y:S01]  /*1140*/  VIADD R0, R23.reuse, 0x5f ;  /* 0x0000005f17007836 */ /* 0x040fe20000000000 */
[----:B------:R-:W-:Y:S02]  /*1150*/  ISETP.GE.AND P1, PT, R23, 0x1, PT ;  /* 0x000000011700780c */ /* 0x000fe40003f26270 */
[----:B------:R-:W-:Y:S02]  /*1160*/  CS2R R148, SRZ ;  /* 0x0000000000947805 */ /* 0x000fe4000001ff00 */
[----:B------:R-:W-:Y:S01]  /*1170*/  CS2R R146, SRZ ;  /* 0x0000000000927805 */ /* 0x000fe2000001ff00 */
[----:B------:R-:W-:Y:S01]  /*1180*/  IMAD.HI R208, R0, 0x2aaaaaab, RZ ;  /* 0x2aaaaaab00d07827 */ /* 0x000fe200078e02ff */
[----:B------:R-:W-:-:S02]  /*1190*/  CS2R R144, SRZ ;  /* 0x0000000000907805 */ /* 0x000fc4000001ff00 */
[----:B------:R-:W-:Y:S02]  /*11a0*/  CS2R R142, SRZ ;  /* 0x00000000008e7805 */ /* 0x000fe4000001ff00 */
[----:B------:R-:W-:Y:S01]  /*11b0*/  CS2R R140, SRZ ;  /* 0x00000000008c7805 */ /* 0x000fe2000001ff00 */
[----:B------:R-:W-:Y:S01]  /*11c0*/  IMAD.MOV.U32 R0, RZ, RZ, RZ ;  /* 0x000000ffff007224 */ /* 0x000fe200078e00ff */
[----:B------:R-:W-:Y:S02]  /*11d0*/  SHF.R.U32.HI R3, RZ, 0x1f, R208 ;  /* 0x0000001fff037819 */ /* 0x000fe400000116d0 */
[----:B------:R-:W-:Y:S02]  /*11e0*/  CS2R R138, SRZ ;  /* 0x00000000008a7805 */ /* 0x000fe4000001ff00 */
[----:B------:R-:W-:Y:S02]  /*11f0*/  CS2R R136, SRZ ;  /* 0x0000000000887805 */ /* 0x000fe4000001ff00 */
[----:B------:R-:W-:-:S02]  /*1200*/  CS2R R134, SRZ ;  /* 0x0000000000867805 */ /* 0x000fc4000001ff00 */
[----:B------:R-:W-:Y:S02]  /*1210*/  LEA.HI.SX32 R208, R208, R3, 0x1c ;  /* 0x00000003d0d07211 */ /* 0x000fe400078fe2ff */
        /* <DEDUP_REMOVED lines=56> */
[----:B------:R-:W-:Y:S01]  /*15a0*/  CS2R R24, SRZ ;  /* 0x0000000000187805 */ /* 0x000fe2000001ff00 */
[----:B------:R-:W-:Y:S06]  /*15b0*/  @!P1 BRA `(.L_x_10137) ;  /* 0x0000005000e89947 */ /* 0x000fec0003800000 */
[----:B------:R-:W1:Y:S01]  /*15c0*/  S2UR UR53, SR_CgaCtaId ;  /* 0x00000000003579c3 */ /* 0x000e620000008800 */
[----:B------:R-:W2:Y:S01]  /*15d0*/  SHFL.IDX PT, R0, R221, RZ, 0x1f ;  /* 0x00001fffdd007589 */ /* 0x000ea200000e0000 */
[----:B------:R-:W-:Y:S02]  /*15e0*/  UMOV UR40, 0x400 ;  /* 0x0000040000287882 */ /* 0x000fe40000000000 */
[----:B-1----:R-:W-:Y:S01]  /*15f0*/  ULEA UR40, UR53, UR40, 0x18 ;  /* 0x0000002835287291 */ /* 0x002fe2000f8ec03f */
[----:B--2---:R-:W-:-:S03]  /*1600*/  R2UR UR4, R0 ;  /* 0x00000000000472ca */ /* 0x004fc600000e0000 */
[----:B------:R-:W-:-:S04]  /*1610*/  UIADD3 UR6, UR40, 0x18400, URZ ;  /* 0x0001840028067890 */ /* 0x000fc8000fffe03f */
[----:B------:R-:W-:-:S06]  /*1620*/  ULOP3.LUT UP0, URZ, UR6, 0x1bf, URZ, 0xc0, !UPT ;  /* 0x000001bf063f7892 */ /* 0x000fcc000f80c03f */
[----:B------:R-:W-:Y:S01]  /*1630*/  PLOP3.LUT P0, PT, PT, PT, UP0, 0x80, 0x0 ;  /* 0x000000000000781c */ /* 0x000fe20003f0f008 */
[----:B------:R-:W-:-:S04]  /*1640*/  ULEA.HI UR5, UR4, UR4, URZ, 0x1 ;  /* 0x0000000404057291 */ /* 0x000fc8000f8f083f */
[----:B------:R-:W-:-:S04]  /*1650*/  ULOP3.LUT UR5, UR5, 0xffffe, URZ, 0xc0, !UPT ;  /* 0x000ffffe05057892 */ /* 0x000fc8000f8ec03f */
[----:B------:R-:W-:-:S04]  /*1660*/  UIADD3 UR41, UR4, -UR5, URZ ;  /* 0x8000000504297290 */ /* 0x000fc8000fffe03f */
[----:B------:R-:W-:Y:S08]  /*1670*/  @!P0 BRA `(.L_x_10138) ;  /* 0x0000000000408947 */ /* 0x000ff00003800000 */
[----:B------:R-:W-:Y:S01]  /*1680*/  MOV R0, 0x0 ;  /* 0x0000000000007802 */ /* 0x000fe20000000f00 */
[----:B------:R-:W-:Y:S01]  /*1690*/  ULDC.64 UR4, c[0x4][0xf0] ;  /* 0x01003c0000047ab9 */ /* 0x000fe20000000a00 */
[----:B------:R-:W-:Y:S01]  /*16a0*/  ULDC.64 UR6, c[0x4][0x38] ;  /* 0x01000e0000067ab9 */ /* 0x000fe20000000a00 */
[----:B0-----:R-:W-:Y:S01]  /*16b0*/  IMAD.U32 R4, RZ, RZ, UR4 ;  /* 0x00000004ff047e24 */ /* 0x001fe2000f8e00ff */
        /* <DEDUP_REMOVED lines=12> */
.L_x_10138:
[----:B------:R-:W-:Y:S01]  /*1780*/  R2UR UR5, R219 ;  /* 0x00000000db0572ca */ /* 0x000fe200000e0000 */
[----:B------:R-:W1:-:S12]  /*1790*/  S2R R16, SR_TID.X ;  /* 0x0000000000107919 */ /* 0x000e580000002100 */
[----:B------:R-:W-:-:S04]  /*17a0*/  ULEA.HI UR4, UR5, UR5, URZ, 0x1 ;  /* 0x0000000505047291 */ /* 0x000fc8000f8f083f */
[----:B------:R-:W-:-:S04]  /*17b0*/  ULOP3.LUT UR4, UR4, 0xfffffffe, URZ, 0xc0, !UPT ;  /* 0xfffffffe04047892 */ /* 0x000fc8000f8ec03f */
[----:B------:R-:W-:-:S06]  /*17c0*/  UIADD3 UR4, UR5, -UR4, URZ ;  /* 0x8000000405047290 */ /* 0x000fcc000fffe03f */
[----:B------:R-:W-:-:S05]  /*17d0*/  IMAD.U32 R0, RZ, RZ, UR4 ;  /* 0x00000004ff007e24 */ /* 0x000fca000f8e00ff */
[----:B------:R-:W-:Y:S02]  /*17e0*/  SHF.L.U32 R0, R0, 0x1f, RZ ;  /* 0x0000001f00007819 */ /* 0x000fe400000006ff */
[----:B-1----:R-:W-:Y:S02]  /*17f0*/  SHF.R.U32.HI R16, RZ, 0x7, R16 ;  /* 0x00000007ff107819 */ /* 0x002fe40000011610 */
[----:B------:R-:W1:Y:S03]  /*1800*/  SYNCS.PHASECHK.TRANS64.TRYWAIT P0, [UR40+0x32400], R0 ;  /* 0x03240000ff0075a7 */ /* 0x000e660008000168 */
[----:B------:R-:W-:Y:S01]  /*1810*/  VIADD R205, R16, 0x8 ;  /* 0x0000000810cd7836 */ /* 0x000fe20000000000 */
[----:B-1----:R-:W-:Y:S06]  /*1820*/  @!P0 BRA `(.L_x_10139) ;  /* 0x000000dc008c8947 */ /* 0x002fec0003800000 */
.L_x_10273:
[----:B------:R-:W-:Y:S05]  /*1830*/  WARPSYNC.ALL ;  /* 0x0000000000007948 */ /* 0x000fea0003800000 */
[----:B------:R-:W-:Y:S01]  /*1840*/  R2UR UR4, R226 ;  /* 0x00000000e20472ca */ /* 0x000fe200000e0000 */
[----:B------:R2:W-:-:S12]  /*1850*/  BAR.SYNC.DEFER_BLOCKING R205, 0x100 ;  /* 0x000400cd0000751d */ /* 0x0005d80000010000 */
[----:B-1----:R-:W-:-:S05]  /*1860*/  IMAD.U32 R3, RZ, RZ, UR4 ;  /* 0x00000004ff037e24 */ /* 0x002fca000f8e00ff */
[----:B------:R-:W-:-:S13]  /*1870*/  ISETP.NE.AND P0, PT, R3, 0x3, PT ;  /* 0x000000030300780c */ /* 0x000fda0003f05270 */
[----:B--2---:R-:W-:Y:S05]  /*1880*/  @!P0 BRA `(.L_x_10140) ;  /* 0x0000000000048947 */ /* 0x004fea0003800000 */
[----:B------:R-:W-:Y:S01]  /*1890*/  BPT.TRAP 0x1 ;  /* 0x000000040000795c */ /* 0x000fe20000300000 */
.L_x_10140:
[----:B------:R-:W-:Y:S01]  /*18a0*/  ULEA UR52, UR38, UR40, 0x3 ;  /* 0x0000002826347291 */ /* 0x000fe2000f8e183f */
[----:B------:R-:W-:-:S05]  /*18b0*/  IMAD.U32 R3, RZ, RZ, UR39 ;  /* 0x00000027ff037e24 */ /* 0x000fca000f8e00ff */
[----:B------:R-:W-:-:S04]  /*18c0*/  SHF.L.U32 R3, R3, 0x1f, RZ ;  /* 0x0000001f03037819 */ /* 0x000fc800000006ff */
[----:B------:R1:W2:Y:S01]  /*18d0*/  SYNCS.PHASECHK.TRANS64.TRYWAIT P1, [UR52+0x32430], R3 ;  /* 0x03243003ff0075a7 */ /* 0x0002a20008020174 */
[----:B------:R-:W-:Y:S05]  /*18e0*/  @!P0 BRA `(.L_x_10141) ;  /* 0x0000000000048947 */ /* 0x000fea0003800000 */
[----:B------:R-:W-:Y:S01]  /*18f0*/  BPT.TRAP 0x1 ;  /* 0x000000040000795c */ /* 0x000fe20000300000 */
.L_x_10141:
[----:B--2---:R-:W-:Y:S05]  /*1900*/  @P1 BRA `(.L_x_10142) ;  /* 0x0000000000081947 */ /* 0x004fea0003800000 */
[----:B------:R-:W2:Y:S02]  /*1910*/  SYNCS.PHASECHK.TRANS64.TRYWAIT P1, [UR52+0x32430], R3 ;  /* 0x03243003ff0075a7 */ /* 0x000ea40008020174 */
[----:B--2---:R-:W-:Y:S05]  /*1920*/  @!P1 BRA `(.L_x_10143) ;  /* 0x000000dc00649947 */ /* 0x004fea0003800000 */
.L_x_10142:
[----:B------:R-:W-:Y:S01]  /*1930*/  UIADD3 UR4, UR40, 0x1c400, URZ ;  /* 0x0001c40028047890 */ /* 0x000fe2000fffe03f */
[----:B------:R-:W-:Y:S01]  /*1940*/  WARPGROUP.ARRIVE ;  /* 0x00000000000079c5 */ /* 0x000fe20000000000 */
[----:B------:R-:W-:Y:S02]  /*1950*/  ULEA UR41, UR41, UR40, 0xd ;  /* 0x0000002829297291 */ /* 0x000fe4000f8e683f */
[----:B------:R-:W-:Y:S02]  /*1960*/  USHF.R.U32.HI UR4, URZ, 0x4, UR4 ;  /* 0x000000043f047899 */ /* 0x000fe40008011604 */
[----:B------:R-:W-:Y:S02]  /*1970*/  UIADD3 UR5, UR41, 0x18400, URZ ;  /* 0x0001840029057890 */ /* 0x000fe4000fffe03f */
[----:B------:R-:W-:Y:S02]  /*1980*/  ULOP3.LUT UR4, UR4, 0x3fff, URZ, 0xc0, !UPT ;  /* 0x00003fff04047892 */ /* 0x000fe4000f8ec03f */
[----:B------:R-:W-:-:S02]  /*1990*/  USHF.R.U32.HI UR5, URZ, 0x4, UR5 ;  /* 0x000000043f057899 */ /* 0x000fc40008011605 */
[----:B------:R-:W-:Y:S02]  /*19a0*/  ULOP3.LUT UR60, UR4, 0x10000, URZ, 0xfc, !UPT ;  /* 0x00010000043c7892 */ /* 0x000fe4000f8efc3f */
[----:B------:R-:W-:Y:S02]  /*19b0*/  ULOP3.LUT UR5, UR5, 0x3fff, URZ, 0xc0, !UPT ;  /* 0x00003fff05057892 */ /* 0x000fe4000f8ec03f */
[----:B------:R-:W-:Y:S02]  /*19c0*/  UIMAD UR4, UR38, 0x300, UR60 ;  /* 0x00000300260478a4 */ /* 0x000fe4000f8e023c */
[----:B------:R-:W-:Y:S01]  /*19d0*/  ULOP3.LUT UR7, UR5, 0x10000, URZ, 0xfc, !UPT ;  /* 0x0001000005077892 */ /* 0x000fe2000f8efc3f */
[----:B------:R-:W-:Y:S01]  /*19e0*/  UMOV UR11, 0x40000040 ;  /* 0x40000040000b7882 */ /* 0x000fe20000000000 */
[----:B------:R-:W-:Y:S02]  /*19f0*/  UMOV UR9, 0x40000040 ;  /* 0x4000004000097882 */ /* 0x000fe40000000000 */
[----:B------:R-:W-:Y:S01]  /*1a00*/  UIADD3 UR5, UR7, 0x2, URZ ;  /* 0x0000000207057890 */ /* 0x000fe2000fffe03f */
[----:B------:R-:W-:Y:S01]  /*1a10*/  IMAD.U32 R21, RZ, RZ, UR9 ;  /* 0x00000009ff157e24 */ /* 0x000fe2000f8e00ff */
[----:B------:R-:W-:Y:S01]  /*1a20*/  UMOV UR10, UR4 ;  /* 0x00000004000a7c82 */ /* 0x000fe20008000000 */
[----:B------:R-:W-:Y:S01]  /*1a30*/  UMOV UR8, UR7 ;  /* 0x0000000700087c82 */ /* 0x000fe20008000000 */
[----:B------:R-:W-:Y:S01]  /*1a40*/  UIADD3 UR6, UR4, 0x2, URZ ;  /* 0x0000000204067890 */ /* 0x000fe2000fffe03f */
[----:B------:R-:W-:Y:S01]  /*1a50*/  HGMMA.64x96x16.F32 R24, gdesc[UR8], RZ, !UPT, gsb0 ;  /* 0x01600000081879f0 */ /* 0x000fe2000c0008ff */
[----:B------:R-:W-:Y:S01]  /*1a60*/  IMAD.U32 R20, RZ, RZ, UR8 ;  /* 0x00000008ff147e24 */ /* 0x000fe2000f8e00ff */
[----:B------:R-:W-:Y:S01]  /*1a70*/  UMOV UR8, UR5 ;  /* 0x0000000500087c82 */ /* 0x000fe20008000000 */
[----:B------:R-:W-:Y:S01]  /*1a80*/  UMOV UR9, 0x40000040 ;  /* 0x4000004000097882 */ /* 0x000fe20000000000 */
[----:B------:R-:W-:Y:S01]  /*1a90*/  UMOV UR11, 0x40000040 ;  /* 0x40000040000b7882 */ /* 0x000fe20000000000 */
[----:B------:R-:W-:Y:S01]  /*1aa0*/  UIADD3 UR5, UR7, 0x4, URZ ;  /* 0x0000000407057890 */ /* 0x000fe2000fffe03f */
[----:B------:R-:W-:Y:S01]  /*1ab0*/  IMAD.U32 R18, RZ, RZ, UR8 ;  /* 0x00000008ff127e24 */ /* 0x000fe2000f8e00ff */
[----:B------:R-:W-:Y:S01]  /*1ac0*/  UMOV UR10, UR6 ;  /* 0x00000006000a7c82 */ /* 0x000fe20008000000 */
[----:B------:R-:W-:Y:S01]  /*1ad0*/  UIADD3 UR6, UR4, 0x4, URZ ;  /* 0x0000000404067890 */ /* 0x000fe2000fffe03f */
[----:B------:R-:W-:Y:S01]  /*1ae0*/  IMAD.U32 R19, RZ, RZ, UR9 ;  /* 0x00000009ff137e24 */ /* 0x000fe2000f8e00ff */
[----:B------:R-:W-:Y:S01]  /*1af0*/  UIADD3 UR4, UR4, 0x6, URZ ;  /* 0x0000000604047890 */ /* 0x000fe2000fffe03f */
[----:B------:R-:W-:-:S02]  /*1b00*/  WARPGROUP.DEPBAR.LE gsb0, 0x0 ;  /* 0x00008000000079c5 */ /* 0x000fc40000010000 */
[----:B------:R-:W-:-:S06]  /*1b10*/  WARPGROUP.ARRIVE ;  /* 0x00000000000079c5 */ /* 0x000fcc0000000000 */
[----:B------:R-:W-:Y:S01]  /*1b20*/  HGMMA.64x96x16.F32 R24, gdesc[UR8], R24, gsb0 ;  /* 0x01600000081879f0 */ /* 0x000fe20008000818 */
[----:B------:R-:W-:Y:S01]  /*1b30*/  UMOV UR8, UR5 ;  /* 0x0000000500087c82 */ /* 0x000fe20008000000 */
[----:B------:R-:W-:Y:S01]  /*1b40*/  UMOV UR9, 0x40000040 ;  /* 0x4000004000097882 */ /* 0x000fe20000000000 */
[----:B------:R-:W-:Y:S01]  /*1b50*/  UMOV UR10, UR6 ;  /* 0x00000006000a7c82 */ /* 0x000fe20008000000 */
[----:B------:R-:W-:Y:S01]  /*1b60*/  UMOV UR11, 0x40000040 ;  /* 0x40000040000b7882 */ /* 0x000fe20000000000 */
[----:B------:R-:W-:Y:S01]  /*1b70*/  UIADD3 UR5, UR7, 0x6, URZ ;  /* 0x0000000607057890 */ /* 0x000fe2000fffe03f */
[----:B------:R-:W-:Y:S02]  /*1b80*/  IMAD.U32 R16, RZ, RZ, UR8 ;  /* 0x00000008ff107e24 */ /* 0x000fe4000f8e00ff */
[----:B------:R-:W-:Y:S01]  /*1b90*/  IMAD.U32 R17, RZ, RZ, UR9 ;  /* 0x00000009ff117e24 */ /* 0x000fe2000f8e00ff */
[----:B------:R-:W-:Y:S02]  /*1ba0*/  WARPGROUP.DEPBAR.LE gsb0, 0x0 ;  /* 0x00008000000079c5 */ /* 0x000fe40000010000 */
[----:B------:R-:W-:-:S06]  /*1bb0*/  WARPGROUP.ARRIVE ;  /* 0x00000000000079c5 */ /* 0x000fcc0000000000 */
[----:B------:R-:W-:Y:S01]  /*1bc0*/  HGMMA.64x96x16.F32 R24, gdesc[UR8], R24, gsb0 ;  /* 0x01600000081879f0 */ /* 0x000fe20008000818 */
[----:B------:R-:W-:Y:S01]  /*1bd0*/  UMOV UR8, UR5 ;  /* 0x0000000500087c82 */ /* 0x000fe20008000000 */
[----:B------:R-:W-:Y:S01]  /*1be0*/  UMOV UR9, 0x40000040 ;  /* 0x4000004000097882 */ /* 0x000fe20000000000 */
[----:B------:R-:W-:Y:S01]  /*1bf0*/  UMOV UR10, UR4 ;  /* 0x00000004000a7c82 */ /* 0x000fe20008000000 */
[----:B------:R-:W-:Y:S01]  /*1c00*/  UMOV UR11, 0x40000040 ;  /* 0x40000040000b7882 */ /* 0x000fe20000000000 */
[----:B------:R-:W-:Y:S02]  /*1c10*/  IMAD.U32 R14, RZ, RZ, UR8 ;  /* 0x00000008ff0e7e24 */ /* 0x000fe4000f8e00ff */
[----:B------:R-:W-:Y:S01]  /*1c20*/  IMAD.U32 R15, RZ, RZ, UR9 ;  /* 0x00000009ff0f7e24 */ /* 0x000fe2000f8e00ff */
[----:B------:R-:W-:Y:S02]  /*1c30*/  WARPGROUP.DEPBAR.LE gsb0, 0x0 ;  /* 0x00008000000079c5 */ /* 0x000fe40000010000 */
[----:B------:R-:W-:-:S06]  /*1c40*/  WARPGROUP.ARRIVE ;  /* 0x00000000000079c5 */ /* 0x000fcc0000000000 */
[----:B------:R-:W-:Y:S03]  /*1c50*/  HGMMA.64x96x16.F32 R24, gdesc[UR8], R24, gsb0 ;  /* 0x01600000081879f0 */ /* 0x000fe60008000818 */
[----:B------:R-:W-:Y:S02]  /*1c60*/  WARPGROUP.DEPBAR.LE gsb0, 0x0 ;  /* 0x00008000000079c5 */ /* 0x000fe40000010000 */
[----:B------:R-:W2:Y:S02]  /*1c70*/  SYNCS.PHASECHK.TRANS64.TRYWAIT P1, [UR40+0x32410], R0 ;  /* 0x03241000ff0075a7 */ /* 0x000ea40008020168 */
[----:B--2---:R-:W-:Y:S05]  /*1c80*/  @!P1 BRA `(.L_x_10144) ;  /* 0x000000d800a49947 */ /* 0x004fea0003800000 */
.L_x_10274:
[----:B------:R-:W-:Y:S05]  /*1c90*/  @!P0 BRA `(.L_x_10145) ;  /* 0x0000000000048947 */ /* 0x000fea0003800000 */
[----:B------:R-:W-:Y:S01]  /*1ca0*/  BPT.TRAP 0x1 ;  /* 0x000000040000795c */ /* 0x000fe20000300000 */
.L_x_10145:
[----:B------:R2:W3:Y:S01]  /*1cb0*/  SYNCS.PHASECHK.TRANS64.TRYWAIT P1, [UR52+0x32450], R3 ;  /* 0x03245003ff0075a7 */ /* 0x0004e20008020174 */
[----:B------:R-:W-:Y:S05]  /*1cc0*/  @!P0 BRA `(.L_x_10146) ;  /* 0x0000000000048947 */ /* 0x000fea0003800000 */
[----:B------:R-:W-:Y:S01]  /*1cd0*/  BPT.TRAP 0x1 ;  /* 0x000000040000795c */ /* 0x000fe20000300000 */
.L_x_10146:
[----:B---3--:R-:W-:Y:S05]  /*1ce0*/  @P1 BRA `(.L_x_10147) ;  /* 0x0000000000081947 */ /* 0x008fea0003800000 */
[----:B------:R-:W3:Y:S02]  /*1cf0*/  SYNCS.PHASECHK.TRANS64.TRYWAIT P1, [UR52+0x32450], R3 ;  /* 0x03245003ff0075a7 */ /* 0x000ee40008020174 */
[----:B---3--:R-:W-:Y:S05]  /*1d00*/  @!P1 BRA `(.L_x_10148) ;  /* 0x000000d8009c9947 */ /* 0x008fea0003800000 */
.L_x_10147:
        /* <DEDUP_REMOVED lines=10> */
[----:B------:R-:W-:Y:S01]  /*1db0*/  UIMAD UR5, UR38, 0xc00, UR7 ;  /* 0x00000c00260578a4 */ /* 0x000fe2000f8e0207 */
[----:B------:R-:W-:Y:S01]  /*1dc0*/  UMOV UR9, 0x40000040 ;  /* 0x4000004000097882 */ /* 0x000fe20000000000 */
[----:B------:R-:W-:Y:S01]  /*1dd0*/  UMOV UR11, 0x40000040 ;  /* 0x40000040000b7882 */ /* 0x000fe20000000000 */
[----:B------:R-:W-:Y:S02]  /*1de0*/  IMAD.U32 R13, RZ, RZ, UR9 ;  /* 0x00000009ff0d7e24 */ /* 0x000fe4000f8e00ff */
[----:B------:R-:W-:Y:S01]  /*1df0*/  UMOV UR8, UR4 ;  /* 0x0000000400087c82 */ /* 0x000fe20008000000 */
[----:B------:R-:W-:Y:S01]  /*1e00*/  UMOV UR13, 0x40000040 ;  /* 0x40000040000d7882 */ /* 0x000fe20000000000 */
[----:B------:R-:W-:Y:S01]  /*1e10*/  UMOV UR10, UR5 ;  /* 0x00000005000a7c82 */ /* 0x000fe20008000000 */
[----:B------:R-:W-:Y:S01]  /*1e20*/  IMAD.U32 R12, RZ, RZ, UR8 ;  /* 0x00000008ff0c7e24 */ /* 0x000fe2000f8e00ff */
[----:B------:R-:W-:Y:S01]  /*1e30*/  HGMMA.64x96x16.F32 R24, gdesc[UR8], R24, gsb0 ;  /* 0x01600000081879f0 */ /* 0x000fe20008000818 */
[----:B------:R-:W-:Y:S01]  /*1e40*/  UIADD3 UR8, UR4, 0x2, URZ ;  /* 0x0000000204087890 */ /* 0x000fe2000fffe03f */
[----:B------:R-:W-:Y:S01]  /*1e50*/  IMAD.U32 R11, RZ, RZ, UR13 ;  /* 0x0000000dff0b7e24 */ /* 0x000fe2000f8e00ff */
[----:B------:R-:W-:Y:S01]  /*1e60*/  UIADD3 UR9, UR5, 0x2, URZ ;  /* 0x0000000205097890 */ /* 0x000fe2000fffe03f */
[----:B------:R-:W-:Y:S01]  /*1e70*/  UMOV UR15, 0x40000040 ;  /* 0x40000040000f7882 */ /* 0x000fe20000000000 */
[----:B------:R-:W-:-:S03]  /*1e80*/  UIADD3 UR10, UR5, 0x302, URZ ;  /* 0x00000302050a7890 */ /* 0x000fc6000fffe03f */
[----:B------:R-:W-:Y:S01]  /*1e90*/  UMOV UR12, UR8 ;  /* 0x00000008000c7c82 */ /* 0x000fe20008000000 */
[----:B------:R-:W-:Y:S01]  /*1ea0*/  UIADD3 UR8, UR4, 0x4, URZ ;  /* 0x0000000404087890 */ /* 0x000fe2000fffe03f */
[----:B------:R-:W-:Y:S01]  /*1eb0*/  MOV R10, UR12 ;  /* 0x0000000c000a7c02 */ /* 0x000fe20008000f00 */
[----:B------:R-:W-:Y:S01]  /*1ec0*/  UMOV UR14, UR9 ;  /* 0x00000009000e7c82 */ /* 0x000fe20008000000 */
[----:B------:R-:W-:Y:S01]  /*1ed0*/  UIADD3 UR9, UR5, 0x4, URZ ;  /* 0x0000000405097890 */ /* 0x000fe2000fffe03f */
[----:B0-----:R-:W-:Y:S01]  /*1ee0*/  SHF.R.U32.HI R0, RZ, 0x7, R0 ;  /* 0x00000007ff007819 */ /* 0x001fe20000011600 */
[----:B------:R-:W-:Y:S01]  /*1ef0*/  UMOV UR11, 0x40000040 ;  /* 0x40000040000b7882 */ /* 0x000fe20000000000 */
[----:B------:R-:W-:Y:S02]  /*1f00*/  UIADD3 UR16, UR4, 0x406, URZ ;  /* 0x0000040604107890 */ /* 0x000fe4000fffe03f */
[----:B------:R-:W-:Y:S01]  /*1f10*/  UIADD3 UR18, UR5, 0x306, URZ ;  /* 0x0000030605127890 */ /* 0x000fe2000fffe03f */
[----:B------:R-:W-:Y:S01]  /*1f20*/  IADD3 R0, -R0, 0xb, RZ ;  /* 0x0000000b00007810 */ /* 0x000fe20007ffe1ff */
        /* <DEDUP_REMOVED lines=36> */
[----:B------:R-:W-:Y:S01]  /*2170*/  HGMMA.64x96x16.F32 R24, gdesc[UR12], R24, gsb0 ;  /* 0x016000000c1879f0 */ /* 0x000fe20008000818 */
[----:B------:R-:W-:Y:S01]  /*2180*/  UMOV UR12, UR8 ;  /* 0x00000008000c7c82 */ /* 0x000fe20008000000 */
[----:B------:R-:W-:Y:S01]  /*2190*/  UMOV UR13, 0x40000040 ;  /* 0x40000040000d7882 */ /* 0x000fe20000000000 */
[----:B------:R-:W-:Y:S01]  /*21a0*/  UMOV UR14, UR9 ;  /* 0x00000009000e7c82 */ /* 0x000fe20008000000 */
[----:B------:R-:W-:Y:S01]  /*21b0*/  UMOV UR15, 0x40000040 ;  /* 0x40000040000f7882 */ /* 0x000fe20000000000 */
[----:B------:R-:W-:Y:S01]  /*21c0*/  UIADD3 UR8, UR4, 0x6, URZ ;  /* 0x0000000604087890 */ /* 0x000fe2000fffe03f */
[----:B------:R-:W-:Y:S01]  /*21d0*/  IMAD.U32 R8, RZ, RZ, UR12 ;  /* 0x0000000cff087e24 */ /* 0x000fe2000f8e00ff */
[----:B------:R-:W-:Y:S01]  /*21e0*/  UIADD3 UR9, UR5, 0x6, URZ ;  /* 0x0000000605097890 */ /* 0x000fe2000fffe03f */
        /* <DEDUP_REMOVED lines=21> */
[----:B------:R-:W-:Y:S01]  /*2340*/  UMOV UR9, 0x40000040 ;  /* 0x4000004000097882 */ /* 0x000fe20000000000 */
[----:B------:R-:W-:Y:S01]  /*2350*/  IMAD.U32 R5, RZ, RZ, UR13 ;  /* 0x0000000dff057e24 */ /* 0x000fe2000f8e00ff */
        /* <DEDUP_REMOVED lines=44> */
.L_x_10149:
[----:B-12---:R-:W-:Y:S01]  /*2620*/  IMAD R3, R208, -0x60, R23 ;  /* 0xffffffa0d0037824 */ /* 0x006fe200078e0217 */
[----:B------:R-:W-:Y:S01]  /*2630*/  ULDC UR4, c[0x0][0xa80] ;  /* 0x0002a00000047ab9 */ /* 0x000fe20000000800 */
[----:B------:R-:W-:Y:S02]  /*2640*/  UIADD3 UR5, UR52, 0x32440, URZ ;  /* 0x0003244034057890 */ /* 0x000fe4000fffe03f */
[----:B------:R-:W-:Y:S01]  /*2650*/  VIADD R22, R3, 0x60 ;  /* 0x0000006003167836 */ /* 0x000fe20000000000 */
[----:B------:R-:W-:Y:S02]  /*2660*/  ULOP3.LUT UR6, UR6, 0x3000000, URZ, 0xfc, !UPT ;  /* 0x0300000006067892 */ /* 0x000fe4000f8efc3f */
[----:B------:R-:W-:Y:S01]  /*2670*/  UPRMT UR5, UR53, 0x654, UR5 ;  /* 0x0000065435057896 */ /* 0x000fe20008000005 */
[----:B------:R-:W-:Y:S01]  /*2680*/  IMAD R22, R223, -0x2, R22 ;  /* 0xfffffffedf167824 */ /* 0x000fe200078e0216 */
[----:B------:R-:W-:-:S04]  /*2690*/  UMOV UR11, 0x40000040 ;  /* 0x40000040000b7882 */ /* 0x000fc80000000000 */
[C---:B------:R-:W-:Y:S02]  /*26a0*/  ISETP.GT.AND P2, PT, R22.reuse, RZ, PT ;  /* 0x000000ff1600720c */ /* 0x040fe40003f44270 */
[C---:B------:R-:W-:Y:S01]  /*26b0*/  ISETP.GT.AND P1, PT, R22.reuse, 0x1, PT ;  /* 0x000000011600780c */ /* 0x040fe20003f24270 */
[----:B------:R-:W-:Y:S01]  /*26c0*/  SYNCS.ARRIVE.TRANS64.RED.A1T0 RZ, [UR5], RZ ;  /* 0x000000ffffff79a7 */ /* 0x000fe20008100405 */
[----:B------:R1:W-:Y:S01]  /*26d0*/  BAR.SYNC.DEFER_BLOCKING R205, 0x100 ;  /* 0x000400cd0000751d */ /* 0x0003e20000010000 */
[C---:B------:R-:W-:Y:S02]  /*26e0*/  ISETP.GT.AND P4, PT, R22.reuse, 0x10, PT ;  /* 0x000000101600780c */ /* 0x040fe40003f84270 */
[----:B------:R-:W-:Y:S02]  /*26f0*/  ISETP.GT.AND P6, PT, R22, 0x8, PT ;  /* 0x000000081600780c */ /* 0x000fe40003fc4270 */
[----:B------:R-:W-:Y:S02]  /*2700*/  FSEL R73, R24, -INF , P2 ;  /* 0xff80000018497808 */ /* 0x000fe40001000000 */
[----:B------:R-:W-:-:S02]  /*2710*/  FSEL R25, R25, -INF , P1 ;  /* 0xff80000019197808 */ /* 0x000fc40000800000 */
[----:B------:R-:W-:Y:S02]  /*2720*/  FSEL R24, R27, -INF , P1 ;  /* 0xff8000001b187808 */ /* 0x000fe40000800000 */
[----:B------:R-:W-:Y:S02]  /*2730*/  FSEL R157, R32, -INF , P4 ;  /* 0xff800000209d7808 */ /* 0x000fe40002000000 */
[----:B------:R-:W-:Y:S02]  /*2740*/  ISETP.GT.AND P5, PT, R22, 0x9, PT ;  /* 0x000000091600780c */ /* 0x000fe40003fa4270 */
[----:B------:R-:W-:Y:S02]  /*2750*/  FSEL R27, R28, -INF , P6 ;  /* 0xff8000001c1b7808 */ /* 0x000fe40003000000 */
[----:B------:R-:W-:Y:S02]  /*2760*/  FMNMX.FTZ R32, R73, R25, !PT ;  /* 0x0000001949207209 */ /* 0x000fe40007810000 */
[----:B------:R-:W-:-:S02]  /*2770*/  FSEL R29, R29, -INF , P5 ;  /* 0xff8000001d1d7808 */ /* 0x000fc40002800000 */
[----:B------:R-:W-:Y:S02]  /*2780*/  FMNMX.FTZ R32, R27, R32, !PT ;  /* 0x000000201b207209 */ /* 0x000fe40007810000 */
[----:B------:R-:W-:Y:S02]  /*2790*/  ISETP.GT.AND P3, PT, R22, 0x11, PT ;  /* 0x000000111600780c */ /* 0x000fe40003f64270 */
[----:B------:R-:W-:Y:S02]  /*27a0*/  FMNMX.FTZ R32, R29, R32, !PT ;  /* 0x000000201d207209 */ /* 0x000fe40007810000 */
[----:B------:R-:W-:Y:S02]  /*27b0*/  FSEL R26, R26, -INF , P2 ;  /* 0xff8000001a1a7808 */ /* 0x000fe40001000000 */
        /* <DEDUP_REMOVED lines=51> */
[----:B------:R-:W-:Y:S02]  /*2af0*/  FMNMX.FTZ R32, R167, R32, !PT ;  /* 0x00000020a7207209 */ /* 0x000fe40007810000 */
[----:B------:R-:W-:Y:S02]  /*2b00*/  FMNMX.FTZ R34, R180, R3, !PT ;  /* 0x00000003b4227209 */ /* 0x000fe40007810000 */
[----:B------:R-:W-:Y:S02]  /*2b10*/  FSEL R168, R50, -INF , P2 ;  /* 0xff80000032a87808 */ /* 0x000fe40001000000 */
[----:B------:R-:W-:Y:S02]  /*2b20*/  FMNMX.FTZ R3, R171, R32, !PT ;  /* 0x00000020ab037209 */ /* 0x000fe40007810000 */
[----:B------:R-:W-:-:S02]  /*2b30*/  FSEL R172, R51, -INF , P1 ;  /* 0xff80000033ac7808 */ /* 0x000fc40000800000 */
[----:B------:R-:W-:Y:S02]  /*2b40*/  FMNMX.FTZ R3, R168, R3, !PT ;  /* 0x00000003a8037209 */ /* 0x000fe40007810000 */
[----:B------:R-:W-:Y:S02]  /*2b50*/  ISETP.GT.AND P4, PT, R22, 0x40, PT ;  /* 0x000000401600780c */ /* 0x000fe40003f84270 */
[----:B------:R-:W-:Y:S02]  /*2b60*/  FSEL R176, R54, -INF , P6 ;  /* 0xff80000036b07808 */ /* 0x000fe40003000000 */
        /* <DEDUP_REMOVED lines=39> */
[----:B------:R-:W-:Y:S02]  /*2de0*/  FMNMX.FTZ R32, R187, R32, !PT ;  /* 0x00000020bb207209 */ /* 0x000fe40007810000 */
[----:B------:R-:W-:Y:S02]  /*2df0*/  FSEL R204, R71, -INF , P3 ;  /* 0xff80000047cc7808 */ /* 0x000fe40001800000 */
[----:B------:R-:W-:Y:S01]  /*2e00*/  FMNMX.FTZ R3, R200, R3, !PT ;  /* 0x00000003c8037209 */ /* 0x000fe20007810000 */
[----:B------:R-:W2:Y:S03]  /*2e10*/  SHFL.BFLY PT, R33, R32, 0x2, 0x1f ;  /* 0x0c401f0020217f89 */ /* 0x000ea600000e0000 */
[----:B------:R-:W-:Y:S01]  /*2e20*/  FMNMX.FTZ R31, R204, R3, !PT ;  /* 0x00000003cc1f7209 */ /* 0x000fe20007810000 */
[----:B------:R-:W-:Y:S01]  /*2e30*/  IMAD.U32 R3, RZ, RZ, UR4 ;  /* 0x00000004ff037e24 */ /* 0x000fe2000f8e00ff */
[----:B------:R-:W-:-:S03]  /*2e40*/  UIMAD UR4, UR38, 0xc00, UR6 ;  /* 0x00000c00260478a4 */ /* 0x000fc6000f8e0206 */
[----:B------:R-:W3:Y:S04]  /*2e50*/  SHFL.BFLY PT, R34, R31, 0x2, 0x1f ;  /* 0x0c401f001f227f89 */ /* 0x000ee800000e0000 */
[----:B------:R-:W-:Y:S01]  /*2e60*/  UMOV UR10, UR4 ;  /* 0x00000004000a7c82 */ /* 0x000fe20008000000 */
[----:B--2---:R-:W-:-:S05]  /*2e70*/  FMNMX.FTZ R33, R32, R33, !PT ;  /* 0x0000002120217209 */ /* 0x004fca0007810000 */
[----:B------:R-:W2:Y:S01]  /*2e80*/  SHFL.BFLY PT, R22, R33, 0x1, 0x1f ;  /* 0x0c201f0021167f89 */ /* 0x000ea200000e0000 */
[----:B---3--:R-:W-:-:S05]  /*2e90*/  FMNMX.FTZ R34, R31, R34, !PT ;  /* 0x000000221f227209 */ /* 0x008fca0007810000 */
[----:B------:R-:W3:Y:S01]  /*2ea0*/  SHFL.BFLY PT, R35, R34, 0x1, 0x1f ;  /* 0x0c201f0022237f89 */ /* 0x000ee200000e0000 */
[----:B--2---:R-:W-:-:S04]  /*2eb0*/  FMNMX.FTZ R22, R33, R22, !PT ;  /* 0x0000001621167209 */ /* 0x004fc80007810000 */
[C---:B------:R-:W-:Y:S01]  /*2ec0*/  FSETP.NEU.FTZ.AND P1, PT, R22.reuse, -INF , PT ;  /* 0xff8000001600780b */ /* 0x040fe20003f3d000 */
[----:B------:R-:W-:Y:S01]  /*2ed0*/  FMUL.FTZ R202, R22, R3 ;  /* 0x0000000316ca7220 */ /* 0x000fe20000410000 */
[----:B---3--:R-:W-:-:S04]  /*2ee0*/  FMNMX.FTZ R156, R34, R35, !PT ;  /* 0x00000023229c7209 */ /* 0x008fc80007810000 */
[----:B------:R-:W-:Y:S02]  /*2ef0*/  FSEL R202, R202, RZ, P1 ;  /* 0x000000ffcaca7208 */ /* 0x000fe40000800000 */
[C---:B------:R-:W-:Y:S01]  /*2f00*/  FSETP.NEU.FTZ.AND P1, PT, R156.reuse, -INF , PT ;  /* 0xff8000009c00780b */ /* 0x040fe20003f3d000 */
[-C--:B------:R-:W-:Y:S02]  /*2f10*/  FMUL.FTZ R203, R156, R3.reuse ;  /* 0x000000039ccb7220 */ /* 0x080fe40000410000 */
[-CC-:B------:R-:W-:Y:S01]  /*2f20*/  FFMA.FTZ R189, R73, R3.reuse, -R202.reuse ;  /* 0x0000000349bd7223 */ /* 0x180fe200000108ca */
[-CC-:B------:R-:W-:Y:S01]  /*2f30*/  FFMA.FTZ R190, R25, R3.reuse, -R202.reuse ;  /* 0x0000000319be7223 */ /* 0x180fe200000108ca */
[-CC-:B------:R-:W-:Y:S01]  /*2f40*/  FFMA.FTZ R191, R27, R3.reuse, -R202.reuse ;  /* 0x000000031bbf7223 */ /* 0x180fe200000108ca */
[----:B------:R-:W-:Y:S01]  /*2f50*/  FSEL R203, R203, RZ, P1 ;  /* 0x000000ffcbcb7208 */ /* 0x000fe20000800000 */
[-CC-:B------:R-:W-:Y:S01]  /*2f60*/  FFMA.FTZ R192, R29, R3.reuse, -R202.reuse ;  /* 0x000000031dc07223 */ /* 0x180fe200000108ca */
[-CC-:B-1----:R-:W-:Y:S01]  /*2f70*/  FFMA.FTZ R205, R165, R3.reuse, -R202.reuse ;  /* 0x00000003a5cd7223 */ /* 0x182fe200000108ca */
        /* <DEDUP_REMOVED lines=24> */
[----:B------:R-:W2:Y:S01]  /*3100*/  MUFU.EX2 R192, R192 ;  /* 0x000000c000c07308 */ /* 0x000ea20000000800 */
[----:B-1----:R-:W-:Y:S01]  /*3110*/  F2FP.F16.F32.PACK_AB R152, R190, R189 ;  /* 0x000000bdbe98723e */ /* 0x002fe200000000ff */
        /* <DEDUP_REMOVED lines=15> */
[----:B--2---:R-:W-:Y:S01]  /*3210*/  F2FP.F16.F32.PACK_AB R154, R192, R191 ;  /* 0x000000bfc09a723e */ /* 0x004fe200000000ff */
        /* <DEDUP_REMOVED lines=8> */
[-C--:B------:R-:W-:Y:S01]  /*32a0*/  FFMA.FTZ R187, R187, R3.reuse, -R202 ;  /* 0x00000003bbbb7223 */ /* 0x080fe200000108ca */
[----:B------:R-:W-:Y:S01]  /*32b0*/  FFMA.FTZ R203, R204, R3, -R203 ;  /* 0x00000003cccb7223 */ /* 0x000fe200000108cb */
[----:B------:R-:W-:-:S04]  /*32c0*/  FADD.FTZ R190, R189, R190 ;  /* 0x000000bebdbe7221 */ /* 0x000fc80000010000 */
[----:B------:R-:W2:Y:S01]  /*32d0*/  MUFU.EX2 R196, R196 ;  /* 0x000000c400c47308 */ /* 0x000ea20000000800 */
[----:B-1----:R-:W-:Y:S01]  /*32e0*/  F2FP.F16.F32.PACK_AB R153, R194, R193 ;  /* 0x000000c1c299723e */ /* 0x002fe200000000ff */
[----:B------:R-:W-:Y:S01]  /*32f0*/  FADD.FTZ R194, R193, R194 ;  /* 0x000000c2c1c27221 */ /* 0x000fe20000010000 */
[----:B------:R-:W-:-:S04]  /*3300*/  FADD.FTZ R191, R191, R190 ;  /* 0x000000bebfbf7221 */ /* 0x000fc80000010000 */
[----:B------:R-:W-:Y:S01]  /*3310*/  FADD.FTZ R192, R192, R191 ;  /* 0x000000bfc0c07221 */ /* 0x000fe20000010000 */
[----:B------:R-:W1:Y:S08]  /*3320*/  MUFU.EX2 R157, R157 ;  /* 0x0000009d009d7308 */ /* 0x000e700000000800 */
[----:B------:R-:W3:Y:S01]  /*3330*/  MUFU.EX2 R159, R159 ;  /* 0x0000009f009f7308 */ /* 0x000ee20000000800 */
[----:B--2---:R-:W-:Y:S01]  /*3340*/  F2FP.F16.F32.PACK_AB R155, R196, R195 ;  /* 0x000000c3c49b723e */ /* 0x004fe200000000ff */
[----:B------:R-:W-:-:S03]  /*3350*/  FADD.FTZ R195, R195, R194 ;  /* 0x000000c2c3c37221 */ /* 0x000fc60000010000 */
[----:B------:R-:W-:Y:S01]  /*3360*/  WARPGROUP.ARRIVE ;  /* 0x00000000000079c5 */ /* 0x000fe20000000000 */
[----:B------:R-:W-:Y:S02]  /*3370*/  FADD.FTZ R196, R196, R195 ;  /* 0x000000c3c4c47221 */ /* 0x000fe40000010000 */
[----:B------:R-:W2:Y:S01]  /*3380*/  MUFU.EX2 R161, R161 ;  /* 0x000000a100a17308 */ /* 0x000ea20000000800 */
[----:B-1----:R-:W-:Y:S02]  /*3390*/  FADD.FTZ R192, R157, R192 ;  /* 0x000000c09dc07221 */ /* 0x002fe40000010000 */
[----:B------:R-:W-:Y:S01]  /*33a0*/  HGMMA.64x256x16.F32 R24, R152, gdesc[UR8].tnspB, RZ, !UPT, gsb0 ;  /* 0x43e0000898187df0 */ /* 0x000fe2000c0008ff */
[----:B------:R-:W-:Y:S01]  /*33b0*/  UIADD3 UR10, UR4, 0x80, URZ ;  /* 0x00000080040a7890 */ /* 0x000fe2000fffe03f */
[----:B------:R-:W-:-:S03]  /*33c0*/  UMOV UR11, 0x40000040 ;  /* 0x40000040000b7882 */ /* 0x000fc60000000000 */
[----:B------:R-:W-:Y:S01]  /*33d0*/  MUFU.EX2 R205, R205 ;  /* 0x000000cd00cd7308 */ /* 0x000fe20000000800 */
[----:B---3--:R-:W-:-:S07]  /*33e0*/  FADD.FTZ R192, R159, R192 ;  /* 0x000000c09fc07221 */ /* 0x008fce0000010000 */
[----:B------:R-:W-:Y:S01]  /*33f0*/  MUFU.EX2 R165, R165 ;  /* 0x000000a500a57308 */ /* 0x000fe20000000800 */
[----:B--2---:R-:W-:-:S07]  /*3400*/  FADD.FTZ R192, R161, R192 ;  /* 0x000000c0a1c07221 */ /* 0x004fce0000010000 */
[----:B------:R-:W1:Y:S08]  /*3410*/  MUFU.EX2 R158, R158 ;  /* 0x0000009e009e7308 */ /* 0x000e700000000800 */
[----:B------:R-:W-:Y:S08]  /*3420*/  MUFU.EX2 R160, R160 ;  /* 0x000000a000a07308 */ /* 0x000ff00000000800 */
[----:B------:R-:W2:Y:S08]  /*3430*/  MUFU.EX2 R163, R163 ;  /* 0x000000a300a37308 */ /* 0x000eb00000000800 */
[----:B------:R-:W3:Y:S08]  /*3440*/  MUFU.EX2 R162, R162 ;  /* 0x000000a200a27308 */ /* 0x000ef00000000800 */
[----:B------:R-:W-:Y:S08]  /*3450*/  MUFU.EX2 R166, R166 ;  /* 0x000000a600a67308 */ /* 0x000ff00000000800 */
[----:B------:R-:W-:Y:S08]  /*3460*/  MUFU.EX2 R169, R169 ;  /* 0x000000a900a97308 */ /* 0x000ff00000000800 */
[----:B------:R-:W-:Y:S08]  /*3470*/  MUFU.EX2 R173, R173 ;  /* 0x000000ad00ad7308 */ /* 0x000ff00000000800 */
[----:B------:R-:W4:Y:S08]  /*3480*/  MUFU.EX2 R206, R206 ;  /* 0x000000ce00ce7308 */ /* 0x000f300000000800 */
[----:B------:R-:W5:Y:S08]  /*3490*/  MUFU.EX2 R164, R164 ;  /* 0x000000a400a47308 */ /* 0x000f700000000800 */
[----:B------:R-:W-:Y:S08]  /*34a0*/  MUFU.EX2 R167, R167 ;  /* 0x000000a700a77308 */ /* 0x000ff00000000800 */
[----:B------:R-:W0:Y:S08]  /*34b0*/  MUFU.EX2 R171, R171 ;  /* 0x000000ab00ab7308 */ /* 0x000e300000000800 */
[----:B------:R-:W0:Y:S08]  /*34c0*/  MUFU.EX2 R170, R170 ;  /* 0x000000aa00aa7308 */ /* 0x000e300000000800 */
[----:B------:R-:W-:Y:S08]  /*34d0*/  MUFU.EX2 R174, R174 ;  /* 0x000000ae00ae7308 */ /* 0x000ff00000000800 */
[----:B------:R-:W-:Y:S08]  /*34e0*/  MUFU.EX2 R177, R177 ;  /* 0x000000b100b17308 */ /* 0x000ff00000000800 */
[----:B------:R-:W-:Y:S08]  /*34f0*/  MUFU.EX2 R180, R180 ;  /* 0x000000b400b47308 */ /* 0x000ff00000000800 */
[----:B------:R-:W0:Y:S08]  /*3500*/  MUFU.EX2 R168, R168 ;  /* 0x000000a800a87308 */ /* 0x000e300000000800 */
[----:B------:R-:W0:Y:S08]  /*3510*/  MUFU.EX2 R172, R172 ;  /* 0x000000ac00ac7308 */ /* 0x000e300000000800 */
[----:B------:R-:W0:Y:S08]  /*3520*/  MUFU.EX2 R176, R176 ;  /* 0x000000b000b07308 */ /* 0x000e300000000800 */
[----:B------:R-:W0:Y:S08]  /*3530*/  MUFU.EX2 R184, R184 ;  /* 0x000000b800b87308 */ /* 0x000e300000000800 */
[----:B------:R-:W-:Y:S08]  /*3540*/  MUFU.EX2 R175, R175 ;  /* 0x000000af00af7308 */ /* 0x000ff00000000800 */
[----:B------:R-:W-:Y:S08]  /*3550*/  MUFU.EX2 R178, R178 ;  /* 0x000000b200b27308 */ /* 0x000ff00000000800 */
[----:B------:R-:W-:Y:S08]  /*3560*/  MUFU.EX2 R181, R181 ;  /* 0x000000b500b57308 */ /* 0x000ff00000000800 */
[----:B------:R-:W-:Y:S08]  /*3570*/  MUFU.EX2 R185, R185 ;  /* 0x000000b900b97308 */ /* 0x000ff00000000800 */
[----:B------:R-:W0:Y:S08]  /*3580*/  MUFU.EX2 R182, R182 ;  /* 0x000000b600b67308 */ /* 0x000e300000000800 */
[----:B------:R-:W0:Y:S08]  /*3590*/  MUFU.EX2 R188, R188 ;  /* 0x000000bc00bc7308 */ /* 0x000e300000000800 */
[----:B------:R-:W-:Y:S08]  /*35a0*/  MUFU.EX2 R198, R198 ;  /* 0x000000c600c67308 */ /* 0x000ff00000000800 */
[----:B------:R-:W0:Y:S08]  /*35b0*/  MUFU.EX2 R201, R201 ;  /* 0x000000c900c97308 */ /* 0x000e300000000800 */
[----:B------:R-:W-:Y:S08]  /*35c0*/  MUFU.EX2 R179, R179 ;  /* 0x000000b300b37308 */ /* 0x000ff00000000800 */
[----:B------:R-:W-:Y:S08]  /*35d0*/  MUFU.EX2 R183, R183 ;  /* 0x000000b700b77308 */ /* 0x000ff00000000800 */
[----:B------:R-:W-:Y:S08]  /*35e0*/  MUFU.EX2 R186, R186 ;  /* 0x000000ba00ba7308 */ /* 0x000ff00000000800 */
[----:B------:R-:W-:Y:S08]  /*35f0*/  MUFU.EX2 R187, R187 ;  /* 0x000000bb00bb7308 */ /* 0x000ff00000000800 */
[----:B------:R-:W0:Y:S01]  /*3600*/  MUFU.EX2 R197, R197 ;  /* 0x000000c500c57308 */ /* 0x000e220000000800 */
[----:B------:R-:W-:-:S02]  /*3610*/  WARPGROUP.DEPBAR.LE gsb0, 0x0 ;  /* 0x00008000000079c5 */ /* 0x000fc40000010000 */
[----:B------:R-:W-:Y:S02]  /*3620*/  F2FP.F16.F32.PACK_AB R152, R159, R157 ;  /* 0x0000009d9f98723e */ /* 0x000fe400000000ff */
[C---:B-1----:R-:W-:Y:S01]  /*3630*/  F2FP.F16.F32.PACK_AB R153, R158.reuse, R165 ;  /* 0x000000a59e99723e */ /* 0x042fe200000000ff */
[----:B------:R-:W-:Y:S01]  /*3640*/  FADD.FTZ R165, R165, R196 ;  /* 0x000000c4a5a57221 */ /* 0x000fe20000010000 */
[----:B------:R-:W-:Y:S01]  /*3650*/  F2FP.F16.F32.PACK_AB R154, R205, R161 ;  /* 0x000000a1cd9a723e */ /* 0x000fe200000000ff */
[----:B------:R-:W1:Y:S01]  /*3660*/  MUFU.EX2 R199, R199 ;  /* 0x000000c700c77308 */ /* 0x000e620000000800 */
[----:B--2---:R-:W-:Y:S01]  /*3670*/  F2FP.F16.F32.PACK_AB R155, R163, R160 ;  /* 0x000000a0a39b723e */ /* 0x004fe200000000ff */
[----:B------:R-:W-:Y:S01]  /*3680*/  FADD.FTZ R165, R158, R165 ;  /* 0x000000a59ea57221 */ /* 0x000fe20000010000 */
[----:B------:R-:W-:Y:S02]  /*3690*/  FADD.FTZ R205, R205, R192 ;  /* 0x000000c0cdcd7221 */ /* 0x000fe40000010000 */
[----:B------:R-:W-:Y:S01]  /*36a0*/  WARPGROUP.ARRIVE ;  /* 0x00000000000079c5 */ /* 0x000fe20000000000 */
[----:B------:R-:W-:Y:S01]  /*36b0*/  FADD.FTZ R160, R160, R165 ;  /* 0x000000a5a0a07221 */ /* 0x000fe20000010000 */
[----:B---3--:R-:W-:Y:S01]  /*36c0*/  FADD.FTZ R205, R162, R205 ;  /* 0x000000cda2cd7221 */ /* 0x008fe20000010000 */
[----:B------:R-:W-:Y:S02]  /*36d0*/  MUFU.EX2 R200, R200 ;  /* 0x000000c800c87308 */ /* 0x000fe40000000800 */
[----:B------:R-:W-:Y:S01]  /*36e0*/  FADD.FTZ R163, R163, R160 ;  /* 0x000000a0a3a37221 */ /* 0x000fe20000010000 */
[----:B------:R-:W-:Y:S01]  /*36f0*/  HGMMA.64x256x16.F32 R24, R152, gdesc[UR8].tnspB, R24, gsb0 ;  /* 0x43e0000898187df0 */ /* 0x000fe20008000818 */
[----:B------:R-:W-:Y:S01]  /*3700*/  UIADD3 UR10, UR4, 0x100, URZ ;  /* 0x00000100040a7890 */ /* 0x000fe2000fffe03f */
[----:B------:R-:W-:Y:S01]  /*3710*/  UMOV UR11, 0x40000040 ;  /* 0x40000040000b7882 */ /* 0x000fe20000000000 */
[----:B----4-:R-:W-:-:S02]  /*3720*/  FADD.FTZ R163, R206, R163 ;  /* 0x000000a3cea37221 */ /* 0x010fc40000010000 */
[----:B------:R-:W2:Y:S01]  /*3730*/  MUFU.EX2 R203, R203 ;  /* 0x000000cb00cb7308 */ /* 0x000ea20000000800 */
[----:B------:R-:W-:Y:S02]  /*3740*/  WARPGROUP.DEPBAR.LE gsb0, 0x0 ;  /* 0x00008000000079c5 */ /* 0x000fe40000010000 */
[C---:B------:R-:W-:Y:S01]  /*3750*/  F2FP.F16.F32.PACK_AB R152, R166.reuse, R162 ;  /* 0x000000a2a698723e */ /* 0x040fe200000000ff */
[----:B------:R-:W-:Y:S01]  /*3760*/  FADD.FTZ R166, R166, R205 ;  /* 0x000000cda6a67221 */ /* 0x000fe20000010000 */
[C---:B-----5:R-:W-:Y:S01]  /*3770*/  F2FP.F16.F32.PACK_AB R153, R164.reuse, R206 ;  /* 0x000000cea499723e */ /* 0x060fe200000000ff */
        /* <DEDUP_REMOVED lines=13> */
[----:B------:R-:W-:-:S04]  /*3850*/  FADD.FTZ R171, R172, R171 ;  /* 0x000000abacab7221 */ /* 0x000fc80000010000 */
[----:B------:R-:W-:-:S04]  /*3860*/  FADD.FTZ R171, R176, R171 ;  /* 0x000000abb0ab7221 */ /* 0x000fc80000010000 */
[----:B------:R-:W-:-:S04]  /*3870*/  FADD.FTZ R171, R184, R171 ;  /* 0x000000abb8ab7221 */ /* 0x000fc80000010000 */
[----:B------:R-:W-:-:S04]  /*3880*/  FADD.FTZ R171, R182, R171 ;  /* 0x000000abb6ab7221 */ /* 0x000fc80000010000 */
[----:B------:R-:W-:Y:S01]  /*3890*/  FADD.FTZ R171, R188, R171 ;  /* 0x000000abbcab7221 */ /* 0x000fe20000010000 */
[----:B------:R-:W-:Y:S02]  /*38a0*/  WARPGROUP.DEPBAR.LE gsb0, 0x0 ;  /* 0x00008000000079c5 */ /* 0x000fe40000010000 */
[C---:B------:R-:W-:Y:S01]  /*38b0*/  F2FP.F16.F32.PACK_AB R152, R174.reuse, R170 ;  /* 0x000000aaae98723e */ /* 0x040fe200000000ff */
[----:B------:R-:W-:Y:S01]  /*38c0*/  FADD.FTZ R174, R174, R173 ;  /* 0x000000adaeae7221 */ /* 0x000fe20000010000 */
[----:B------:R-:W-:Y:S02]  /*38d0*/  F2FP.F16.F32.PACK_AB R153, R172, R168 ;  /* 0x000000a8ac99723e */ /* 0x000fe400000000ff */
[----:B------:R-:W-:Y:S01]  /*38e0*/  F2FP.F16.F32.PACK_AB R154, R180, R177 ;  /* 0x000000b1b49a723e */ /* 0x000fe200000000ff */
[----:B------:R-:W-:Y:S01]  /*38f0*/  FADD.FTZ R177, R177, R174 ;  /* 0x000000aeb1b17221 */ /* 0x000fe20000010000 */
[----:B------:R-:W-:-:S03]  /*3900*/  F2FP.F16.F32.PACK_AB R155, R184, R176 ;  /* 0x000000b0b89b723e */ /* 0x000fc600000000ff */
[----:B------:R-:W-:Y:S01]  /*3910*/  FADD.FTZ R180, R180, R177 ;  /* 0x000000b1b4b47221 */ /* 0x000fe20000010000 */
[----:B------:R-:W-:-:S06]  /*3920*/  WARPGROUP.ARRIVE ;  /* 0x00000000000079c5 */ /* 0x000fcc0000000000 */
[----:B------:R-:W-:Y:S01]  /*3930*/  HGMMA.64x256x16.F32 R24, R152, gdesc[UR8].tnspB, R24, gsb0 ;  /* 0x43e0000898187df0 */ /* 0x000fe20008000818 */
[----:B------:R-:W-:Y:S01]  /*3940*/  UIADD3 UR10, UR4, 0x200, URZ ;  /* 0x00000200040a7890 */ /* 0x000fe2000fffe03f */
[----:B------:R-:W-:Y:S01]  /*3950*/  UMOV UR11, 0x40000040 ;  /* 0x40000040000b7882 */ /* 0x000fe20000000000 */
[----:B------:R-:W-:Y:S02]  /*3960*/  WARPGROUP.DEPBAR.LE gsb0, 0x0 ;  /* 0x00008000000079c5 */ /* 0x000fe40000010000 */
[----:B------:R-:W-:Y:S01]  /*3970*/  F2FP.F16.F32.PACK_AB R152, R178, R175 ;  /* 0x000000afb298723e */ /* 0x000fe200000000ff */
[----:B------:R-:W-:Y:S01]  /*3980*/  FADD.FTZ R175, R175, R180 ;  /* 0x000000b4afaf7221 */ /* 0x000fe20000010000 */
[----:B------:R-:W-:Y:S02]  /*3990*/  F2FP.F16.F32.PACK_AB R153, R188, R182 ;  /* 0x000000b6bc99723e */ /* 0x000fe400000000ff */
        /* <DEDUP_REMOVED lines=11> */
[----:B------:R-:W-:Y:S01]  /*3a50*/  FADD.FTZ R178, R179, R178 ;  /* 0x000000b2b3b27221 */ /* 0x000fe20000010000 */
[----:B------:R-:W-:Y:S01]  /*3a60*/  UMOV UR11, 0x40000040 ;  /* 0x40000040000b7882 */ /* 0x000fe20000000000 */
[----:B------:R-:W-:Y:S02]  /*3a70*/  WARPGROUP.DEPBAR.LE gsb0, 0x0 ;  /* 0x00008000000079c5 */ /* 0x000fe40000010000 */
[C---:B------:R-:W-:Y:S01]  /*3a80*/  F2FP.F16.F32.PACK_AB R152, R183.reuse, R179 ;  /* 0x000000b3b798723e */ /* 0x040fe200000000ff */
[----:B------:R-:W-:Y:S01]  /*3a90*/  FADD.FTZ R183, R183, R178 ;  /* 0x000000b2b7b77221 */ /* 0x000fe20000010000 */
[C---:B-1----:R-:W-:Y:S01]  /*3aa0*/  F2FP.F16.F32.PACK_AB R153, R199.reuse, R197 ;  /* 0x000000c5c799723e */ /* 0x042fe200000000ff */
[----:B------:R-:W-:Y:S01]  /*3ab0*/  FADD.FTZ R199, R199, R198 ;  /* 0x000000c6c7c77221 */ /* 0x000fe20000010000 */
[----:B------:R-:W-:Y:S01]  /*3ac0*/  F2FP.F16.F32.PACK_AB R154, R187, R186 ;  /* 0x000000babb9a723e */ /* 0x000fe200000000ff */
[----:B------:R-:W-:Y:S01]  /*3ad0*/  FADD.FTZ R186, R186, R183 ;  /* 0x000000b7baba7221 */ /* 0x000fe20000010000 */
[----:B--2---:R-:W-:Y:S01]  /*3ae0*/  F2FP.F16.F32.PACK_AB R155, R203, R200 ;  /* 0x000000c8cb9b723e */ /* 0x004fe200000000ff */
[----:B------:R-:W-:-:S02]  /*3af0*/  FADD.FTZ R200, R200, R199 ;  /* 0x000000c7c8c87221 */ /* 0x000fc40000010000 */
[----:B------:R-:W-:Y:S01]  /*3b00*/  FADD.FTZ R205, R187, R186 ;  /* 0x000000babbcd7221 */ /* 0x000fe20000010000 */
[----:B------:R-:W-:Y:S01]  /*3b10*/  WARPGROUP.ARRIVE ;  /* 0x00000000000079c5 */ /* 0x000fe20000000000 */
[----:B------:R-:W-:-:S11]  /*3b20*/  FADD.FTZ R203, R203, R200 ;  /* 0x000000c8cbcb7221 */ /* 0x000fd60000010000 */
[----:B------:R-:W-:Y:S03]  /*3b30*/  HGMMA.64x256x16.F32 R24, R152, gdesc[UR8].tnspB, R24, gsb0 ;  /* 0x43e0000898187df0 */ /* 0x000fe60008000818 */
[----:B------:R-:W-:Y:S02]  /*3b40*/  WARPGROUP.DEPBAR.LE gsb0, 0x0 ;  /* 0x00008000000079c5 */ /* 0x000fe40000010000 */
[----:B------:R-:W-:Y:S05]  /*3b50*/  @!P0 BRA `(.L_x_10150) ;  /* 0x0000000000048947 */ /* 0x000fea0003800000 */
[----:B------:R-:W-:Y:S01]  /*3b60*/  BPT.TRAP 0x1 ;  /* 0x000000040000795c */ /* 0x000fe20000300000 */
.L_x_10150:
[----:B------:R-:W-:Y:S01]  /*3b70*/  UIADD3 UR52, UR52, 0x32460, URZ ;  /* 0x0003246034347890 */ /* 0x000fe2000fffe03f */
[----:B------:R-:W-:-:S03]  /*3b80*/  ISETP.GE.AND P1, PT, R23, 0x61, PT ;  /* 0x000000611700780c */ /* 0x000fc60003f26270 */
[----:B------:R-:W-:-:S09]  /*3b90*/  UPRMT UR52, UR53, 0x654, UR52 ;  /* 0x0000065435347896 */ /* 0x000fd20008000034 */
[----:B------:R-:W-:Y:S01]  /*3ba0*/  SYNCS.ARRIVE.TRANS64.RED.A1T0 RZ, [UR52], RZ ;  /* 0x000000ffffff79a7 */ /* 0x000fe20008100434 */
[----:B------:R-:W-:Y:S05]  /*3bb0*/  @!P1 BRA `(.L_x_10151) ;  /* 0x0000002000dc9947 */ /* 0x000fea0003800000 */
[----:B------:R-:W-:Y:S02]  /*3bc0*/  VIADD R23, R208, 0xfffffffe ;  /* 0xfffffffed0177836 */ /* 0x000fe40000000000 */
[----:B------:R-:W-:Y:S02]  /*3bd0*/  IMAD.MOV.U32 R207, RZ, RZ, R156 ;  /* 0x000000ffffcf7224 */ /* 0x000fe400078e009c */
[----:B------:R-:W-:-:S07]  /*3be0*/  IMAD.MOV.U32 R200, RZ, RZ, R22 ;  /* 0x000000ffffc87224 */ /* 0x000fce00078e0016 */
.L_x_10162:
[----:B------:R-:W-:Y:S01]  /*3bf0*/  UIADD3 UR38, UR38, 0x1, URZ ;  /* 0x0000000126267890 */ /* 0x000fe2000fffe03f */
[C---:B------:R-:W-:Y:S01]  /*3c00*/  ISETP.GT.AND P1, PT, R23.reuse, RZ, PT ;  /* 0x000000ff1700720c */ /* 0x040fe20003f24270 */
[----:B------:R-:W-:Y:S02]  /*3c10*/  VIADD R23, R23, 0xffffffff ;  /* 0xffffffff17177836 */ /* 0x000fe40000000000 */
[----:B------:R-:W-:-:S04]  /*3c20*/  UISETP.NE.AND UP0, UPT, UR38, 0x2, UPT ;  /* 0x000000022600788c */ /* 0x000fc8000bf05270 */
[----:B------:R-:W-:Y:S02]  /*3c30*/  USEL UR4, URZ, 0x1, UP0 ;  /* 0x000000013f047887 */ /* 0x000fe40008000000 */
[----:B------:R-:W-:Y:S02]  /*3c40*/  USEL UR38, UR38, URZ, UP0 ;  /* 0x0000003f26267287 */ /* 0x000fe40008000000 */
[----:B------:R-:W-:Y:S01]  /*3c50*/  ULOP3.LUT UR39, UR39, UR4, URZ, 0x3c, !UPT ;  /* 0x0000000427277292 */ /* 0x000fe2000f8e3c3f */
[----:B------:R-:W-:Y:S11]  /*3c60*/  @!P0 BRA `(.L_x_10152) ;  /* 0x0000000000048947 */ /* 0x000ff60003800000 */
[----:B------:R-:W-:Y:S01]  /*3c70*/  BPT.TRAP 0x1 ;  /* 0x000000040000795c */ /* 0x000fe20000300000 */
.L_x_10152:
        /* <DEDUP_REMOVED lines=9> */
.L_x_10153:
[----:B-1----:R-:W-:Y:S05]  /*3d10*/  @P2 BRA `(.L_x_10154) ;  /* 0x0000000000082947 */ /* 0x002fea0003800000 */
[----:B------:R-:W1:Y:S02]  /*3d20*/  SYNCS.PHASECHK.TRANS64.TRYWAIT P2, [UR4+0x32430], R0 ;  /* 0x03243000ff0075a7 */ /* 0x000e640008040144 */
[----:B-1----:R-:W-:Y:S05]  /*3d30*/  @!P2 BRA `(.L_x_10155) ;  /* 0x000000b800a8a947 */ /* 0x002fea0003800000 */
.L_x_10154:
[----:B------:R-:W-:Y:S01]  /*3d40*/  R2UR UR52, R20 ;  /* 0x00000000143472ca */ /* 0x000fe200000e0000 */
[----:B------:R-:W-:Y:S01]  /*3d50*/  UIMAD UR5, UR38, 0x300, UR60 ;  /* 0x00000300260578a4 */ /* 0x000fe2000f8e023c */
[----:B------:R-:W-:Y:S01]  /*3d60*/  R2UR UR53, R21 ;  /* 0x00000000153572ca */ /* 0x000fe200000e0000 */
[----:B------:R-:W-:Y:S01]  /*3d70*/  WARPGROUP.ARRIVE ;  /* 0x00000000000079c5 */ /* 0x000fe20000000000 */
[----:B------:R-:W-:-:S04]  /*3d80*/  UMOV UR55, 0x40000040 ;  /* 0x4000004000377882 */ /* 0x000fc80000000000 */
[----:B------:R-:W-:-:S07]  /*3d90*/  UMOV UR54, UR5 ;  /* 0x0000000500367c82 */ /* 0x000fce0008000000 */
[----:B------:R-:W-:Y:S01]  /*3da0*/  HGMMA.64x96x16.F32 R152, gdesc[UR52], RZ, !UPT, gsb0 ;  /* 0x01600000349879f0 */ /* 0x000fe2000c0008ff */
[----:B------:R-:W-:Y:S01]  /*3db0*/  R2UR UR52, R18 ;  /* 0x00000000123472ca */ /* 0x000fe200000e0000 */
[----:B------:R-:W-:Y:S01]  /*3dc0*/  UIADD3 UR54, UR5, 0x2, URZ ;  /* 0x0000000205367890 */ /* 0x000fe2000fffe03f */
[----:B------:R-:W-:Y:S01]  /*3dd0*/  R2UR UR53, R19 ;  /* 0x00000000133572ca */ /* 0x000fe200000e0000 */
[----:B------:R-:W-:Y:S01]  /*3de0*/  UMOV UR55, 0x40000040 ;  /* 0x4000004000377882 */ /* 0x000fe20000000000 */
[----:B------:R-:W-:Y:S02]  /*3df0*/  WARPGROUP.DEPBAR.LE gsb0, 0x0 ;  /* 0x00008000000079c5 */ /* 0x000fe40000010000 */
[----:B------:R-:W-:-:S09]  /*3e00*/  WARPGROUP.ARRIVE ;  /* 0x00000000000079c5 */ /* 0x000fd20000000000 */
[----:B------:R-:W-:Y:S01]  /*3e10*/  HGMMA.64x96x16.F32 R152, gdesc[UR52], R152, gsb0 ;  /* 0x01600000349879f0 */ /* 0x000fe20008000898 */
        /* <DEDUP_REMOVED lines=13> */
[----:B------:R-:W-:Y:S03]  /*3ef0*/  HGMMA.64x96x16.F32 R152, gdesc[UR52], R152, gsb0 ;  /* 0x01600000349879f0 */ /* 0x000fe60008000898 */
[----:B------:R-:W-:Y:S02]  /*3f00*/  WARPGROUP.DEPBAR.LE gsb0, 0x0 ;  /* 0x00008000000079c5 */ /* 0x000fe40000010000 */
[----:B------:R-:W-:Y:S05]  /*3f10*/  @!P0 BRA `(.L_x_10156) ;  /* 0x0000000000048947 */ /* 0x000fea0003800000 */
[----:B------:R-:W-:Y:S01]  /*3f20*/  BPT.TRAP 0x1 ;  /* 0x000000040000795c */ /* 0x000fe20000300000 */
.L_x_10156:
[----:B------:R2:W3:Y:S01]  /*3f30*/  SYNCS.PHASECHK.TRANS64.TRYWAIT P2, [UR4+0x32450], R0 ;  /* 0x03245000ff0075a7 */ /* 0x0004e20008040144 */
[----:B------:R-:W-:Y:S05]  /*3f40*/  @!P0 BRA `(.L_x_10157) ;  /* 0x0000000000048947 */ /* 0x000fea0003800000 */
[----:B------:R-:W-:Y:S01]  /*3f50*/  BPT.TRAP 0x1 ;  /* 0x000000040000795c */ /* 0x000fe20000300000 */
.L_x_10157:
[----:B---3--:R-:W-:Y:S05]  /*3f60*/  @P2 BRA `(.L_x_10158) ;  /* 0x0000000000082947 */ /* 0x008fea0003800000 */
[----:B------:R-:W3:Y:S02]  /*3f70*/  SYNCS.PHASECHK.TRANS64.TRYWAIT P2, [UR4+0x32450], R0 ;  /* 0x03245000ff0075a7 */ /* 0x000ee40008040144 */
[----:B---3--:R-:W-:Y:S05]  /*3f80*/  @!P2 BRA `(.L_x_10159) ;  /* 0x000000b8002ca947 */ /* 0x008fea0003800000 */
.L_x_10158:
[----:B------:R-:W-:Y:S01]  /*3f90*/  R2UR UR52, R12 ;  /* 0x000000000c3472ca */ /* 0x000fe200000e0000 */
[----:B------:R-:W-:Y:S01]  /*3fa0*/  UIMAD UR5, UR38, 0xc00, UR7 ;  /* 0x00000c00260578a4 */ /* 0x000fe2000f8e0207 */
[----:B------:R-:W-:Y:S01]  /*3fb0*/  R2UR UR53, R13 ;  /* 0x000000000d3572ca */ /* 0x000fe200000e0000 */
[----:B------:R-:W-:Y:S01]  /*3fc0*/  WARPGROUP.ARRIVE ;  /* 0x00000000000079c5 */ /* 0x000fe20000000000 */
[----:B------:R-:W-:Y:S01]  /*3fd0*/  UMOV UR55, 0x40000040 ;  /* 0x4000004000377882 */ /* 0x000fe20000000000 */
[----:B------:R-:W-:-:S04]  /*3fe0*/  UIADD3 UR10, UR5, 0x302, URZ ;  /* 0x00000302050a7890 */ /* 0x000fc8000fffe03f */
[----:B-1----:R-:W1:Y:S01]  /*3ff0*/  S2R R3, SR_TID.X ;  /* 0x0000000000037919 */ /* 0x002e620000002100 */
[----:B------:R-:W-:Y:S01]  /*4000*/  UMOV UR11, 0x40000040 ;  /* 0x40000040000b7882 */ /* 0x000fe20000000000 */
[----:B------:R-:W-:Y:S01]  /*4010*/  UMOV UR54, UR5 ;  /* 0x0000000500367c82 */ /* 0x000fe20008000000 */
[----:B------:R-:W-:Y:S01]  /*4020*/  UIADD3 UR14, UR5, 0x304, URZ ;  /* 0x00000304050e7890 */ /* 0x000fe2000fffe03f */
[----:B------:R-:W-:Y:S01]  /*4030*/  UMOV UR15, 0x40000040 ;  /* 0x40000040000f7882 */ /* 0x000fe20000000000 */
[----:B------:R-:W-:Y:S01]  /*4040*/  UIADD3 UR18, UR5, 0x306, URZ ;  /* 0x0000030605127890 */ /* 0x000fe2000fffe03f */
[----:B------:R-:W-:Y:S01]  /*4050*/  UMOV UR19, 0x40000040 ;  /* 0x4000004000137882 */ /* 0x000fe20000000000 */
[----:B------:R-:W-:Y:S01]  /*4060*/  HGMMA.64x96x16.F32 R152, gdesc[UR52], R152, gsb0 ;  /* 0x01600000349879f0 */ /* 0x000fe20008000898 */
[----:B------:R-:W-:Y:S01]  /*4070*/  R2UR UR52, R10 ;  /* 0x000000000a3472ca */ /* 0x000fe200000e0000 */
[----:B------:R-:W-:Y:S01]  /*4080*/  UIADD3 UR54, UR5, 0x2, URZ ;  /* 0x0000000205367890 */ /* 0x000fe2000fffe03f */
[----:B------:R-:W-:Y:S01]  /*4090*/  R2UR UR53, R11 ;  /* 0x000000000b3572ca */ /* 0x000fe200000e0000 */
[----:B------:R-:W-:Y:S01]  /*40a0*/  UMOV UR55, 0x40000040 ;  /* 0x4000004000377882 */ /* 0x000fe20000000000 */
[----:B------:R-:W-:Y:S01]  /*40b0*/  UIADD3 UR22, UR5, 0x600, URZ ;  /* 0x0000060005167890 */ /* 0x000fe2000fffe03f */
        /* <DEDUP_REMOVED lines=12> */
[----:B-1----:R-:W-:Y:S01]  /*4180*/  SHF.R.U32.HI R3, RZ, 0x7, R3 ;  /* 0x00000007ff037819 */ /* 0x002fe20000011603 */
[----:B------:R-:W-:-:S03]  /*4190*/  UMOV UR51, 0x40000040 ;  /* 0x4000004000337882 */ /* 0x000fc60000000000 */
[----:B0-2---:R-:W-:Y:S01]  /*41a0*/  IADD3 R0, -R3, 0xb, RZ ;  /* 0x0000000b03007810 */ /* 0x005fe20007ffe1ff */
[----:B------:R-:W-:Y:S02]  /*41b0*/  WARPGROUP.DEPBAR.LE gsb0, 0x0 ;  /* 0x00008000000079c5 */ /* 0x000fe40000010000 */
[----:B------:R-:W-:-:S06]  /*41c0*/  WARPGROUP.ARRIVE ;  /* 0x00000000000079c5 */ /* 0x000fcc0000000000 */
        /* <DEDUP_REMOVED lines=22> */
[----:B------:R-:W-:Y:S01]  /*4330*/  UIADD3 UR54, UR5, 0x906, URZ ;  /* 0x0000090605367890 */ /* 0x000fe2000fffe03f */
[----:B------:R-:W-:Y:S01]  /*4340*/  UMOV UR55, 0x40000040 ;  /* 0x4000004000377882 */ /* 0x000fe20000000000 */
[----:B------:R-:W-:Y:S01]  /*4350*/  UMOV UR52, UR56 ;  /* 0x0000003800347c82 */ /* 0x000fe20008000000 */
[----:B------:R-:W-:Y:S01]  /*4360*/  UMOV UR53, UR57 ;  /* 0x0000003900357c82 */ /* 0x000fe20008000000 */
        /* <DEDUP_REMOVED lines=37> */
.L_x_10160:
[----:B------:R-:W-:Y:S01]  /*45c0*/  FMNMX.FTZ R22, R152, R200, !PT ;  /* 0x000000c898167209 */ /* 0x000fe20007810000 */
[----:B------:R-:W-:Y:S01]  /*45d0*/  UIADD3 UR5, UR4, 0x32440, URZ ;  /* 0x0003244004057890 */ /* 0x000fe2000fffe03f */
[----:B------:R-:W-:Y:S02]  /*45e0*/  UMOV UR11, 0x40000040 ;  /* 0x40000040000b7882 */ /* 0x000fe40000000000 */
[----:B------:R-:W-:Y:S01]  /*45f0*/  FMNMX.FTZ R3, R153, R22, !PT ;  /* 0x0000001699037209 */ /* 0x000fe20007810000 */
[----:B------:R-:W-:-:S03]  /*4600*/  UPRMT UR5, UR58, 0x654, UR5 ;  /* 0x000006543a057896 */ /* 0x000fc60008000005 */
[----:B------:R-:W-:-:S04]  /*4610*/  FMNMX.FTZ R22, R156, R3, !PT ;  /* 0x000000039c167209 */ /* 0x000fc80007810000 */
[----:B------:R-:W-:Y:S02]  /*4620*/  FMNMX.FTZ R3, R157, R22, !PT ;  /* 0x000000169d037209 */ /* 0x000fe40007810000 */
[----:B------:R-:W-:Y:S01]  /*4630*/  SYNCS.ARRIVE.TRANS64.RED.A1T0 RZ, [UR5], RZ ;  /* 0x000000ffffff79a7 */ /* 0x000fe20008100405 */
[----:B------:R-:W-:Y:S01]  /*4640*/  UIMAD UR5, UR38, 0xc00, UR6 ;  /* 0x00000c00260578a4 */ /* 0x000fe2000f8e0206 */
[----:B------:R-:W-:-:S04]  /*4650*/  FMNMX.FTZ R22, R160, R3, !PT ;  /* 0x00000003a0167209 */ /* 0x000fc80007810000 */
[----:B------:R-:W-:Y:S02]  /*4660*/  FMNMX.FTZ R3, R161, R22, !PT ;  /* 0x00000016a1037209 */ /* 0x000fe40007810000 */
[----:B------:R-:W-:Y:S01]  /*4670*/  FMNMX.FTZ R22, R154, R207, !PT ;  /* 0x000000cf9a167209 */ /* 0x000fe20007810000 */
[----:B------:R-:W-:Y:S01]  /*4680*/  UMOV UR10, UR5 ;  /* 0x00000005000a7c82 */ /* 0x000fe20008000000 */
        /* <DEDUP_REMOVED lines=41> */
[----:B------:R-:W-:-:S05]  /*4920*/  FMNMX.FTZ R201, R199, R22, !PT ;  /* 0x00000016c7c97209 */ /* 0x000fca0007810000 */
[----:B------:R-:W2:Y:S01]  /*4930*/  SHFL.BFLY PT, R204, R201, 0x2, 0x1f ;  /* 0x0c401f00c9cc7f89 */ /* 0x000ea200000e0000 */
[----:B-1----:R-:W-:Y:S02]  /*4940*/  FMNMX.FTZ R22, R206, R3, !PT ;  /* 0x00000003ce167209 */ /* 0x002fe40007810000 */
[----:B------:R-:W1:Y:S03]  /*4950*/  LDC R3, c[0x0][0xa80] ;  /* 0x0002a000ff037b82 */ /* 0x000e660000000800 */
[----:B------:R-:W3:Y:S01]  /*4960*/  SHFL.BFLY PT, R202, R22, 0x1, 0x1f ;  /* 0x0c201f0016ca7f89 */ /* 0x000ee200000e0000 */
[----:B--2---:R-:W-:-:S05]  /*4970*/  FMNMX.FTZ R201, R201, R204, !PT ;  /* 0x000000ccc9c97209 */ /* 0x004fca0007810000 */
[----:B------:R-:W2:Y:S01]  /*4980*/  SHFL.BFLY PT, R208, R201, 0x1, 0x1f ;  /* 0x0c201f00c9d07f89 */ /* 0x000ea200000e0000 */
[----:B---3--:R-:W-:-:S05]  /*4990*/  FMNMX.FTZ R22, R22, R202, !PT ;  /* 0x000000ca16167209 */ /* 0x008fca0007810000 */
[C---:B-1----:R-:W-:Y:S01]  /*49a0*/  FMUL.FTZ R202, R22.reuse, R3 ;  /* 0x0000000316ca7220 */ /* 0x042fe20000410000 */
[----:B------:R-:W-:-:S03]  /*49b0*/  FADD.FTZ R204, -R22, R200 ;  /* 0x000000c816cc7221 */ /* 0x000fc60000010100 */
[-CC-:B------:R-:W-:Y:S01]  /*49c0*/  FFMA.FTZ R200, R153, R3.reuse, -R202.reuse ;  /* 0x0000000399c87223 */ /* 0x180fe200000108ca */
[-CC-:B------:R-:W-:Y:S01]  /*49d0*/  FFMA.FTZ R206, R152, R3.reuse, -R202.reuse ;  /* 0x0000000398ce7223 */ /* 0x180fe200000108ca */
[----:B------:R-:W1:Y:S01]  /*49e0*/  S2R R153, SR_TID.X ;  /* 0x0000000000997919 */ /* 0x000e620000002100 */
[-CC-:B------:R-:W-:Y:S01]  /*49f0*/  FFMA.FTZ R152, R156, R3.reuse, -R202.reuse ;  /* 0x000000039c987223 */ /* 0x180fe200000108ca */
[-C--:B------:R-:W-:Y:S01]  /*4a00*/  FMUL.FTZ R204, R204, R3.reuse ;  /* 0x00000003cccc7220 */ /* 0x080fe20000410000 */
        /* <DEDUP_REMOVED lines=8> */
[----:B--2---:R-:W-:Y:S01]  /*4a90*/  FMNMX.FTZ R156, R201, R208, !PT ;  /* 0x000000d0c99c7209 */ /* 0x004fe20007810000 */
[----:B------:R-:W2:Y:S01]  /*4aa0*/  MUFU.EX2 R204, R204 ;  /* 0x000000cc00cc7308 */ /* 0x000ea20000000800 */
[-CC-:B------:R-:W-:Y:S01]  /*4ab0*/  FFMA.FTZ R172, R172, R3.reuse, -R202.reuse ;  /* 0x00000003acac7223 */ /* 0x180fe200000108ca */
[-CC-:B------:R-:W-:Y:S01]  /*4ac0*/  FFMA.FTZ R173, R173, R3.reuse, -R202.reuse ;  /* 0x00000003adad7223 */ /* 0x180fe200000108ca */
[-CC-:B------:R-:W-:Y:S01]  /*4ad0*/  FFMA.FTZ R176, R176, R3.reuse, -R202.reuse ;  /* 0x00000003b0b07223 */ /* 0x180fe200000108ca */
[-C--:B------:R-:W-:Y:S01]  /*4ae0*/  FMUL.FTZ R208, R156, R3.reuse ;  /* 0x000000039cd07220 */ /* 0x080fe20000410000 */
[-CC-:B------:R-:W-:Y:S01]  /*4af0*/  FFMA.FTZ R177, R177, R3.reuse, -R202.reuse ;  /* 0x00000003b1b17223 */ /* 0x180fe200000108ca */
[-CC-:B------:R-:W-:Y:S01]  /*4b00*/  FFMA.FTZ R180, R180, R3.reuse, -R202.reuse ;  /* 0x00000003b4b47223 */ /* 0x180fe200000108ca */
[-C--:B------:R-:W-:Y:S01]  /*4b10*/  FFMA.FTZ R181, R181, R3.reuse, -R202 ;  /* 0x00000003b5b57223 */ /* 0x080fe200000108ca */
        /* <DEDUP_REMOVED lines=9> */
[----:B---3--:R-:W-:Y:S01]  /*4bb0*/  FADD.FTZ R152, -R156, R207 ;  /* 0x000000cf9c987221 */ /* 0x008fe20000010100 */
[-C--:B------:R-:W-:Y:S01]  /*4bc0*/  FFMA.FTZ R207, R155, R3.reuse, -R208 ;  /* 0x000000039bcf7223 */ /* 0x080fe200000108d0 */
[-C--:B--2---:R-:W-:Y:S01]  /*4bd0*/  FMUL.FTZ R24, R24, R204.reuse ;  /* 0x000000cc18187220 */ /* 0x084fe20000410000 */
[----:B-1----:R-:W-:Y:S01]  /*4be0*/  SHF.R.U32.HI R153, RZ, 0x7, R153 ;  /* 0x00000007ff997819 */ /* 0x002fe20000011699 */
[----:B------:R-:W-:Y:S01]  /*4bf0*/  FMUL.FTZ R152, R152, R3 ;  /* 0x0000000398987220 */ /* 0x000fe20000410000 */
        /* <DEDUP_REMOVED lines=10> */
[----:B------:R1:W2:Y:S01]  /*4ca0*/  MUFU.EX2 R209, R152 ;  /* 0x0000009800d17308 */ /* 0x0002a20000000800 */
        /* <DEDUP_REMOVED lines=8> */
[----:B-1----:R-:W-:-:S02]  /*4d30*/  VIADD R152, R153, 0x8 ;  /* 0x0000000899987836 */ /* 0x002fc40000000000 */
[-C--:B------:R-:W-:Y:S01]  /*4d40*/  FMUL.FTZ R57, R57, R204.reuse ;  /* 0x000000cc39397220 */ /* 0x080fe20000410000 */
[-C--:B------:R-:W-:Y:S01]  /*4d50*/  FMUL.FTZ R60, R60, R204.reuse ;  /* 0x000000cc3c3c7220 */ /* 0x080fe20000410000 */
[-C--:B------:R-:W-:Y:S01]  /*4d60*/  FMUL.FTZ R61, R61, R204.reuse ;  /* 0x000000cc3d3d7220 */ /* 0x080fe20000410000 */
[-C--:B------:R-:W-:Y:S01]  /*4d70*/  FMUL.FTZ R64, R64, R204.reuse ;  /* 0x000000cc40407220 */ /* 0x080fe20000410000 */
[----:B------:R1:W-:Y:S01]  /*4d80*/  BAR.SYNC.DEFER_BLOCKING R152, 0x100 ;  /* 0x000400980000751d */ /* 0x0003e20000010000 */
        /* <DEDUP_REMOVED lines=110> */
[----:B-1----:R-:W-:Y:S01]  /*5470*/  F2FP.F16.F32.PACK_AB R152, R200, R206 ;  /* 0x000000cec898723e */ /* 0x002fe200000000ff */
[----:B------:R-:W-:Y:S01]  /*5480*/  MUFU.EX2 R160, R160 ;  /* 0x000000a000a07308 */ /* 0x000fe20000000800 */
[----:B------:R-:W-:Y:S01]  /*5490*/  F2FP.F16.F32.PACK_AB R154, R157, R201 ;  /* 0x000000c99d9a723e */ /* 0x000fe200000000ff */
[-CC-:B------:R-:W-:Y:S01]  /*54a0*/  FFMA.FTZ R170, R170, R3.reuse, -R208.reuse ;  /* 0x00000003aaaa7223 */ /* 0x180fe200000108d0 */
[----:B---3--:R-:W-:Y:S01]  /*54b0*/  F2FP.F16.F32.PACK_AB R153, R207, R210 ;  /* 0x000000d2cf99723e */ /* 0x008fe200000000ff */
[-CC-:B------:R-:W-:Y:S01]  /*54c0*/  FFMA.FTZ R171, R171, R3.reuse, -R208.reuse ;  /* 0x00000003abab7223 */ /* 0x180fe200000108d0 */
[----:B----4-:R-:W-:Y:S01]  /*54d0*/  F2FP.F16.F32.PACK_AB R155, R159, R158 ;  /* 0x0000009e9f9b723e */ /* 0x010fe200000000ff */
[-CC-:B------:R-:W-:Y:S01]  /*54e0*/  FFMA.FTZ R174, R174, R3.reuse, -R208.reuse ;  /* 0x00000003aeae7223 */ /* 0x180fe200000108d0 */
[-CC-:B------:R-:W-:Y:S01]  /*54f0*/  FFMA.FTZ R175, R175, R3.reuse, -R208.reuse ;  /* 0x00000003afaf7223 */ /* 0x180fe200000108d0 */
[----:B------:R-:W1:Y:S01]  /*5500*/  MUFU.EX2 R161, R161 ;  /* 0x000000a100a17308 */ /* 0x000e620000000800 */
[----:B------:R-:W-:Y:S01]  /*5510*/  WARPGROUP.ARRIVE ;  /* 0x00000000000079c5 */ /* 0x000fe20000000000 */
[-CC-:B------:R-:W-:Y:S01]  /*5520*/  FFMA.FTZ R178, R178, R3.reuse, -R208.reuse ;  /* 0x00000003b2b27223 */ /* 0x180fe200000108d0 */
[-CC-:B------:R-:W-:Y:S01]  /*5530*/  FFMA.FTZ R179, R179, R3.reuse, -R208.reuse ;  /* 0x00000003b3b37223 */ /* 0x180fe200000108d0 */
[-CC-:B------:R-:W-:Y:S01]  /*5540*/  FFMA.FTZ R182, R182, R3.reuse, -R208.reuse ;  /* 0x00000003b6b67223 */ /* 0x180fe200000108d0 */
[-C--:B------:R-:W-:Y:S01]  /*5550*/  FFMA.FTZ R183, R183, R3.reuse, -R208 ;  /* 0x00000003b7b77223 */ /* 0x080fe200000108d0 */
[-CC-:B------:R-:W-:Y:S01]  /*5560*/  FFMA.FTZ R184, R184, R3.reuse, -R202.reuse ;  /* 0x00000003b8b87223 */ /* 0x180fe200000108ca */
[----:B------:R-:W-:Y:S01]  /*5570*/  HGMMA.64x256x16.F32 R24, R152, gdesc[UR8].tnspB, R24, gsb0 ;  /* 0x43e0000898187df0 */ /* 0x000fe20008000818 */
[----:B------:R-:W-:Y:S01]  /*5580*/  MUFU.EX2 R164, R164 ;  /* 0x000000a400a47308 */ /* 0x000fe20000000800 */
[----:B------:R-:W-:Y:S01]  /*5590*/  UIADD3 UR10, UR5, 0x80, URZ ;  /* 0x00000080050a7890 */ /* 0x000fe2000fffe03f */
[-CC-:B------:R-:W-:Y:S01]  /*55a0*/  FFMA.FTZ R185, R185, R3.reuse, -R202.reuse ;  /* 0x00000003b9b97223 */ /* 0x180fe200000108ca */
[----:B------:R-:W-:Y:S01]  /*55b0*/  UMOV UR11, 0x40000040 ;  /* 0x40000040000b7882 */ /* 0x000fe20000000000 */
[-CC-:B------:R-:W-:Y:S01]  /*55c0*/  FFMA.FTZ R188, R188, R3.reuse, -R202.reuse ;  /* 0x00000003bcbc7223 */ /* 0x180fe200000108ca */
[-C--:B------:R-:W-:Y:S01]  /*55d0*/  FFMA.FTZ R189, R189, R3.reuse, -R202 ;  /* 0x00000003bdbd7223 */ /* 0x080fe200000108ca */
[-CC-:B------:R-:W-:Y:S01]  /*55e0*/  FFMA.FTZ R186, R186, R3.reuse, -R208.reuse ;  /* 0x00000003baba7223 */ /* 0x180fe200000108d0 */
[-CC-:B------:R-:W-:Y:S01]  /*55f0*/  FFMA.FTZ R187, R187, R3.reuse, -R208.reuse ;  /* 0x00000003bbbb7223 */ /* 0x180fe200000108d0 */
[----:B------:R-:W-:Y:S01]  /*5600*/  MUFU.EX2 R165, R165 ;  /* 0x000000a500a57308 */ /* 0x000fe20000000800 */
[-CC-:B------:R-:W-:Y:S01]  /*5610*/  FFMA.FTZ R190, R190, R3.reuse, -R208.reuse ;  /* 0x00000003bebe7223 */ /* 0x180fe200000108d0 */
[-C--:B------:R-:W-:Y:S01]  /*5620*/  FFMA.FTZ R191, R191, R3.reuse, -R208 ;  /* 0x00000003bfbf7223 */ /* 0x080fe200000108d0 */
        /* <DEDUP_REMOVED lines=8> */
[----:B------:R-:W-:Y:S01]  /*56b0*/  FFMA.FTZ R199, R199, R3, -R208 ;  /* 0x00000003c7c77223 */ /* 0x000fe200000108d0 */
[----:B------:R-:W-:Y:S01]  /*56c0*/  FFMA.FTZ R204, R204, R205, R206 ;  /* 0x000000cdcccc7223 */ /* 0x000fe200000100ce */
[----:B------:R-:W-:-:S03]  /*56d0*/  FFMA.FTZ R210, R209, R203, R210 ;  /* 0x000000cbd1d27223 */ /* 0x000fc600000100d2 */
[----:B------:R-:W2:Y:S01]  /*56e0*/  MUFU.EX2 R163, R163 ;  /* 0x000000a300a37308 */ /* 0x000ea20000000800 */
[----:B------:R-:W-:Y:S01]  /*56f0*/  FADD.FTZ R204, R200, R204 ;  /* 0x000000ccc8cc7221 */ /* 0x000fe20000010000 */
[----:B------:R-:W-:-:S03]  /*5700*/  FADD.FTZ R207, R207, R210 ;  /* 0x000000d2cfcf7221 */ /* 0x000fc60000010000 */
[----:B------:R-:W-:Y:S01]  /*5710*/  FADD.FTZ R204, R201, R204 ;  /* 0x000000ccc9cc7221 */ /* 0x000fe20000010000 */
[----:B------:R-:W-:Y:S02]  /*5720*/  FADD.FTZ R158, R158, R207 ;  /* 0x000000cf9e9e7221 */ /* 0x000fe40000010000 */
[----:B------:R-:W-:Y:S01]  /*5730*/  MUFU.EX2 R166, R166 ;  /* 0x000000a600a67308 */ /* 0x000fe20000000800 */
[----:B------:R-:W-:Y:S01]  /*5740*/  FADD.FTZ R157, R157, R204 ;  /* 0x000000cc9d9d7221 */ /* 0x000fe20000010000 */
[----:B------:R-:W-:-:S06]  /*5750*/  FADD.FTZ R159, R159, R158 ;  /* 0x0000009e9f9f7221 */ /* 0x000fcc0000010000 */
        /* <DEDUP_REMOVED lines=28> */
[----:B------:R-:W-:Y:S01]  /*5920*/  MUFU.EX2 R197, R197 ;  /* 0x000000c500c57308 */ /* 0x000fe20000000800 */
[----:B------:R-:W-:-:S02]  /*5930*/  WARPGROUP.DEPBAR.LE gsb0, 0x0 ;  /* 0x00008000000079c5 */ /* 0x000fc40000010000 */
[----:B-1----:R-:W-:-:S05]  /*5940*/  F2FP.F16.F32.PACK_AB R152, R161, R160 ;  /* 0x000000a0a198723e */ /* 0x002fca00000000ff */
[----:B------:R-:W-:Y:S01]  /*5950*/  MUFU.EX2 R194, R194 ;  /* 0x000000c200c27308 */ /* 0x000fe20000000800 */
[----:B--2---:R-:W-:Y:S01]  /*5960*/  F2FP.F16.F32.PACK_AB R153, R163, R162 ;  /* 0x000000a2a399723e */ /* 0x004fe200000000ff */
[----:B------:R-:W-:Y:S01]  /*5970*/  FADD.FTZ R160, R160, R157 ;  /* 0x0000009da0a07221 */ /* 0x000fe20000010000 */
[----:B------:R-:W-:Y:S01]  /*5980*/  F2FP.F16.F32.PACK_AB R154, R165, R164 ;  /* 0x000000a4a59a723e */ /* 0x000fe200000000ff */
[----:B------:R-:W-:Y:S01]  /*5990*/  FADD.FTZ R162, R162, R159 ;  /* 0x0000009fa2a27221 */ /* 0x000fe20000010000 */
[----:B---3--:R-:W-:Y:S01]  /*59a0*/  F2FP.F16.F32.PACK_AB R155, R167, R166 ;  /* 0x000000a6a79b723e */ /* 0x008fe200000000ff */
[----:B------:R-:W-:Y:S02]  /*59b0*/  FADD.FTZ R161, R161, R160 ;  /* 0x000000a0a1a17221 */ /* 0x000fe40000010000 */
[----:B------:R-:W1:Y:S01]  /*59c0*/  MUFU.EX2 R195, R195 ;  /* 0x000000c300c37308 */ /* 0x000e620000000800 */
[----:B------:R-:W-:Y:S01]  /*59d0*/  WARPGROUP.ARRIVE ;  /* 0x00000000000079c5 */ /* 0x000fe20000000000 */
[----:B------:R-:W-:Y:S01]  /*59e0*/  FADD.FTZ R163, R163, R162 ;  /* 0x000000a2a3a37221 */ /* 0x000fe20000010000 */
[----:B------:R-:W-:-:S03]  /*59f0*/  FADD.FTZ R164, R164, R161 ;  /* 0x000000a1a4a47221 */ /* 0x000fc60000010000 */
[----:B------:R-:W-:Y:S01]  /*5a00*/  FADD.FTZ R166, R166, R163 ;  /* 0x000000a3a6a67221 */ /* 0x000fe20000010000 */
[----:B------:R-:W-:Y:S01]  /*5a10*/  HGMMA.64x256x16.F32 R24, R152, gdesc[UR8].tnspB, R24, gsb0 ;  /* 0x43e0000898187df0 */ /* 0x000fe20008000818 */
[----:B------:R-:W-:Y:S01]  /*5a20*/  UIADD3 UR10, UR5, 0x100, URZ ;  /* 0x00000100050a7890 */ /* 0x000fe2000fffe03f */
[----:B------:R-:W-:Y:S01]  /*5a30*/  MUFU.EX2 R198, R198 ;  /* 0x000000c600c67308 */ /* 0x000fe20000000800 */
[----:B------:R-:W-:Y:S01]  /*5a40*/  UMOV UR11, 0x40000040 ;  /* 0x40000040000b7882 */ /* 0x000fe20000000000 */
[----:B------:R-:W-:Y:S01]  /*5a50*/  FADD.FTZ R165, R165, R164 ;  /* 0x000000a4a5a57221 */ /* 0x000fe20000010000 */
[----:B------:R-:W-:-:S05]  /*5a60*/  FADD.FTZ R167, R167, R166 ;  /* 0x000000a6a7a77221 */ /* 0x000fca0000010000 */
        /* <DEDUP_REMOVED lines=70> */
.L_x_10161:
[----:B------:R-:W-:Y:S01]  /*5ed0*/  UIADD3 UR4, UR4, 0x32460, URZ ;  /* 0x0003246004047890 */ /* 0x000fe2000fffe03f */
[----:B------:R-:W-:Y:S01]  /*5ee0*/  IMAD.MOV.U32 R207, RZ, RZ, R156 ;  /* 0x000000ffffcf7224 */ /* 0x000fe200078e009c */
[----:B------:R-:W-:Y:S02]  /*5ef0*/  MOV R200, R22 ;  /* 0x0000001600c87202 */ /* 0x000fe40000000f00 */
[----:B------:R-:W-:-:S09]  /*5f00*/  UPRMT UR4, UR58, 0x654, UR4 ;  /* 0x000006543a047896 */ /* 0x000fd20008000004 */
[----:B------:R-:W-:Y:S01]  /*5f10*/  SYNCS.ARRIVE.TRANS64.RED.A1T0 RZ, [UR4], RZ ;  /* 0x000000ffffff79a7 */ /* 0x000fe20008100404 */
[----:B------:R-:W-:Y:S05]  /*5f20*/  @P1 BRA `(.L_x_10162) ;  /* 0xffffffdc00301947 */ /* 0x000fea000383ffff */
.L_x_10151:
[----:B------:R-:W0:Y:S01]  /*5f30*/  SHFL.BFLY PT, R4, R205, 0x2, 0x1f ;  /* 0x0c401f00cd047f89 */ /* 0x000e2200000e0000 */
[----:B------:R-:W-:Y:S01]  /*5f40*/  IMAD.MOV.U32 R8, RZ, RZ, RZ ;  /* 0x000000ffff087224 */ /* 0x000fe200078e00ff */
[----:B------:R-:W-:Y:S01]  /*5f50*/  R2UR UR4, R219 ;  /* 0x00000000db0472ca */ /* 0x000fe200000e0000 */
[----:B------:R-:W-:Y:S01]  /*5f60*/  UIADD3 UR38, UR38, 0x1, URZ ;  /* 0x0000000126267890 */ /* 0x000fe2000fffe03f */
[----:B------:R-:W1:Y:S01]  /*5f70*/  SHFL.BFLY PT, R6, R203, 0x2, 0x1f ;  /* 0x0c401f00cb067f89 */ /* 0x000e6200000e0000 */
[----:B------:R2:W-:Y:S06]  /*5f80*/  BAR.ARV R0, 0x100 ;  /* 0x000400000000751d */ /* 0x0005ec0000002000 */
[----:B------:R-:W-:-:S02]  /*5f90*/  UISETP.NE.AND UP0, UPT, UR38, 0x2, UPT ;  /* 0x000000022600788c */ /* 0x000fc4000bf05270 */
[----:B------:R-:W-:Y:S06]  /*5fa0*/  BAR.ARV 0x8, 0x180 ;  /* 0x0206000000007b1d */ /* 0x000fec0000002000 */
[----:B------:R-:W-:Y:S01]  /*5fb0*/  UIADD3 UR4, UR4, 0x1, URZ ;  /* 0x0000000104047890 */ /* 0x000fe2000fffe03f */
[----:B--2---:R-:W-:Y:S02]  /*5fc0*/  IMAD.MOV.U32 R0, RZ, RZ, -0x800000 ;  /* 0xff800000ff007424 */ /* 0x004fe400078e00ff */
[----:B0-----:R-:W-:Y:S01]  /*5fd0*/  FADD.FTZ R5, R4, R205 ;  /* 0x000000cd04057221 */ /* 0x001fe20000010000 */
[----:B------:R-:W-:Y:S01]  /*5fe0*/  PLOP3.LUT P0, PT, PT, PT, PT, 0x8, 0x0 ;  /* 0x000000000000781c */ /* 0x000fe20003f0e170 */
[----:B------:R-:W-:Y:S01]  /*5ff0*/  USEL UR38, UR38, URZ, UP0 ;  /* 0x0000003f26267287 */ /* 0x000fe20008000000 */
[----:B-1----:R-:W-:-:S02]  /*6000*/  FADD.FTZ R7, R6, R203 ;  /* 0x000000cb06077221 */ /* 0x002fc40000010000 */
[----:B------:R-:W0:Y:S01]  /*6010*/  SHFL.BFLY PT, R4, R5, 0x1, 0x1f ;  /* 0x0c201f0005047f89 */ /* 0x000e2200000e0000 */
[----:B------:R-:W-:Y:S01]  /*6020*/  IMAD.U32 R219, RZ, RZ, UR4 ;  /* 0x00000004ffdb7e24 */ /* 0x000fe2000f8e00ff */
[----:B------:R-:W-:Y:S02]  /*6030*/  USEL UR4, URZ, 0x1, UP0 ;  /* 0x000000013f047887 */ /* 0x000fe40008000000 */
[----:B------:R-:W1:Y:S02]  /*6040*/  SHFL.BFLY PT, R6, R7, 0x1, 0x1f ;  /* 0x0c201f0007067f89 */ /* 0x000e6400000e0000 */
[----:B------:R-:W-:Y:S01]  /*6050*/  ULOP3.LUT UR39, UR39, UR4, URZ, 0x3c, !UPT ;  /* 0x0000000427277292 */ /* 0x000fe2000f8e3c3f */
[----:B0-----:R-:W-:Y:S01]  /*6060*/  FADD.FTZ R9, R5, R4 ;  /* 0x0000000405097221 */ /* 0x001fe20000010000 */
[----:B------:R-:W-:Y:S02]  /*6070*/  IMAD.MOV.U32 R4, RZ, RZ, RZ ;  /* 0x000000ffff047224 */ /* 0x000fe400078e00ff */
[----:B-1----:R-:W-:-:S02]  /*6080*/  FADD.FTZ R6, R7, R6 ;  /* 0x0000000607067221 */ /* 0x002fc40000010000 */
[----:B------:R-:W-:-:S03]  /*6090*/  FSETP.NE.FTZ.AND P1, PT, R9, RZ, PT ;  /* 0x000000ff0900720b */ /* 0x000fc60003f35000 */
[----:B------:R-:W-:-:S10]  /*60a0*/  FSETP.NE.FTZ.AND P2, PT, R6, RZ, PT ;  /* 0x000000ff0600720b */ /* 0x000fd40003f55000 */
[----:B------:R-:W-:Y:S01]  /*60b0*/  @P1 MUFU.LG2 R7, R9 ;  /* 0x0000000900071308 */ /* 0x000fe20000000c00 */
[C---:B------:R-:W-:Y:S02]  /*60c0*/  @P1 FMUL.FTZ R5, R3.reuse, 0.69314718246459960938 ;  /* 0x3f31721803051820 */ /* 0x040fe40000410000 */
[----:B------:R-:W-:-:S05]  /*60d0*/  @P2 FMUL.FTZ R14, R3, 0.69314718246459960938 ;  /* 0x3f317218030e2820 */ /* 0x000fca0000410000 */
[----:B------:R-:W0:Y:S08]  /*60e0*/  @P2 MUFU.LG2 R11, R6 ;  /* 0x00000006000b2308 */ /* 0x000e300000000c00 */
[----:B------:R-:W1:Y:S08]  /*60f0*/  @P1 MUFU.RCP R8, R9 ;  /* 0x0000000900081308 */ /* 0x000e700000001000 */
[----:B------:R2:W3:Y:S01]  /*6100*/  @P2 MUFU.RCP R4, R6 ;  /* 0x0000000600042308 */ /* 0x0004e20000001000 */
[----:B0-----:R-:W-:-:S04]  /*6110*/  @P2 FMUL.FTZ R11, R11, 0.69314718246459960938 ;  /* 0x3f3172180b0b2820 */ /* 0x001fc80000410000 */
[----:B------:R-:W-:Y:S01]  /*6120*/  @P2 FFMA.FTZ R0, R14, R156, R11 ;  /* 0x0000009c0e002223 */ /* 0x000fe2000001000b */
[----:B--2---:R-:W-:Y:S01]  /*6130*/  @P1 FMUL.FTZ R6, R7, 0.69314718246459960938 ;  /* 0x3f31721807061820 */ /* 0x004fe20000410000 */
        /* <DEDUP_REMOVED lines=64> */
[----:B---3--:R-:W-:Y:S01]  /*6540*/  FMUL.FTZ R3, R75, R4 ;  /* 0x000000044b037220 */ /* 0x008fe20000410000 */
        /* <DEDUP_REMOVED lines=65> */
.L_x_10137:
[----:B0-----:R-:W0:Y:S01]  /*6960*/  S2R R5, SR_CgaCtaId ;  /* 0x0000000000057919 */ /* 0x001e220000008800 */
        /* <DEDUP_REMOVED lines=61> */
[----:B------:R-:W-:Y:S01]  /*6d40*/  SHF.R.U64 R14, R14, 0x3, RZ ;  /* 0x000000030e0e7819 */ /* 0x000fe200000012ff */
[--C-:B------:R-:W-:Y:S01]  /*6d50*/  IMAD.X R99, RZ, RZ, R103.reuse, P5 ;  /* 0x000000ffff637224 */ /* 0x100fe200028e0667 */
[----:B------:R-:W-:Y:S02]  /*6d60*/  IADD3 R54, P0, R102, 0x8020, RZ ;  /* 0x0000802066367810 */ /* 0x000fe40007f1e0ff */
[----:B------:R-:W-:Y:S02]  /*6d70*/  SHF.R.U64 R16, R16, 0x3, RZ ;  /* 0x0000000310107819 */ /* 0x000fe400000012ff */
[----:B------:R-:W-:Y:S01]  /*6d80*/  LOP3.LUT R22, R177, 0x380, RZ, 0xc0, !PT ;  /* 0x00000380b1167812 */ /* 0x000fe200078ec0ff */
[----:B------:R-:W-:Y:S01]  /*6d90*/  IMAD.X R55, RZ, RZ, R103, P0 ;  /* 0x000000ffff377224 */ /* 0x000fe200000e0667 */
[----:B------:R-:W-:-:S02]  /*6da0*/  IADD3 R62, P4, R102, 0x8040, RZ ;  /* 0x00008040663e7810 */ /* 0x000fc40007f9e0ff */
[----:B------:R-:W-:Y:S02]  /*6db0*/  SHF.R.U64 R18, R18, 0x3, RZ ;  /* 0x0000000312127819 */ /* 0x000fe400000012ff */
[----:B------:R-:W-:Y:S01]  /*6dc0*/  LOP3.LUT R30, R179, 0x380, RZ, 0xc0, !PT ;  /* 0x00000380b31e7812 */ /* 0x000fe200078ec0ff */
[--C-:B------:R-:W-:Y:S01]  /*6dd0*/  IMAD.X R63, RZ, RZ, R103.reuse, P4 ;  /* 0x000000ffff3f7224 */ /* 0x100fe200020e0667 */
[C---:B------:R-:W-:Y:S02]  /*6de0*/  IADD3 R70, P3, R102.reuse, 0x8060, RZ ;  /* 0x0000806066467810 */ /* 0x040fe40007f7e0ff */
[C---:B------:R-:W-:Y:S02]  /*6df0*/  IADD3 R94, P6, R102.reuse, 0xc000, RZ ;  /* 0x0000c000665e7810 */ /* 0x040fe40007fde0ff */
[C---:B------:R-:W-:Y:S01]  /*6e00*/  IADD3 R168, P2, R102.reuse, 0xc040, RZ ;  /* 0x0000c04066a87810 */ /* 0x040fe20007f5e0ff */
[----:B------:R-:W-:Y:S01]  /*6e10*/  IMAD.X R71, RZ, RZ, R103, P3 ;  /* 0x000000ffff477224 */ /* 0x000fe200018e0667 */
[----:B------:R-:W-:-:S02]  /*6e20*/  IADD3 R167, P1, R102, 0xc060, RZ ;  /* 0x0000c06066a77810 */ /* 0x000fc40007f3e0ff */
[----:B------:R-:W-:Y:S02]  /*6e30*/  SHF.R.U64 R20, R20, 0x3, RZ ;  /* 0x0000000314147819 */ /* 0x000fe400000012ff */
[----:B------:R-:W-:Y:S01]  /*6e40*/  LOP3.LUT R38, R181, 0x380, RZ, 0xc0, !PT ;  /* 0x00000380b5267812 */ /* 0x000fe200078ec0ff */
[--C-:B------:R-:W-:Y:S01]  /*6e50*/  IMAD.X R13, RZ, RZ, R103.reuse, P1 ;  /* 0x000000ffff0d7224 */ /* 0x100fe200008e0667 */
[----:B------:R-:W-:Y:S01]  /*6e60*/  LOP3.LUT R102, R11, R102, RZ, 0x3c, !PT ;  /* 0x000000660b667212 */ /* 0x000fe200078e3cff */
[----:B------:R-:W-:Y:S01]  /*6e70*/  IMAD.X R11, RZ, RZ, R103, P2 ;  /* 0x000000ffff0b7224 */ /* 0x000fe200010e0667 */
[----:B------:R-:W-:Y:S02]  /*6e80*/  LOP3.LUT R14, R14, R169, RZ, 0x3c, !PT ;  /* 0x000000a90e0e7212 */ /* 0x000fe400078e3cff */
[----:B------:R-:W-:Y:S02]  /*6e90*/  LOP3.LUT R46, R183, 0x380, RZ, 0xc0, !PT ;  /* 0x00000380b72e7812 */ /* 0x000fe400078ec0ff */
        /* <DEDUP_REMOVED lines=12> */
[----:B------:R-:W-:-:S02]  /*6f60*/  LOP3.LUT R175, R94, 0x380, RZ, 0xc0, !PT ;  /* 0x000003805eaf7812 */ /* 0x000fc400078ec0ff */
[----:B------:R-:W-:Y:S01]  /*6f70*/  MOV R102, R102 ;  /* 0x0000006600667202 */ /* 0x000fe20000000f00 */
[----:B------:R-:W-:Y:S01]  /*6f80*/  BAR.SYNC.DEFER_BLOCKING 0x1, 0x100 ;  /* 0x0044000000007b1d */ /* 0x000fe20000010000 */
[----:B------:R-:W-:Y:S02]  /*6f90*/  SHF.R.U64 R29, R12, 0x3, RZ ;  /* 0x000000030c1d7819 */ /* 0x000fe400000012ff */
[----:B------:R-:W-:Y:S02]  /*6fa0*/  IADD3.X R95, RZ, R103, RZ, P6, !PT ;  /* 0x00000067ff5f7210 */ /* 0x000fe400037fe4ff */
[----:B------:R-:W-:Y:S02]  /*6fb0*/  LOP3.LUT R22, R22, R177, RZ, 0x3c, !PT ;  /* 0x000000b116167212 */ /* 0x000fe400078e3cff */
[----:B------:R-:W-:Y:S02]  /*6fc0*/  SHF.R.U64 R169, R169, 0x3, RZ ;  /* 0x00000003a9a97819 */ /* 0x000fe400000012ff */
[----:B------:R-:W-:-:S02]  /*6fd0*/  MOV R15, R14 ;  /* 0x0000000e000f7202 */ /* 0x000fc40000000f00 */
[----:B------:R-:W-:Y:S02]  /*6fe0*/  LOP3.LUT R30, R30, R179, RZ, 0x3c, !PT ;  /* 0x000000b31e1e7212 */ /* 0x000fe400078e3cff */
[----:B------:R-:W-:Y:S02]  /*6ff0*/  SHF.R.U64 R171, R171, 0x3, RZ ;  /* 0x00000003abab7819 */ /* 0x000fe400000012ff */
[----:B------:R-:W-:Y:S02]  /*7000*/  LOP3.LUT R103, R168, 0x380, RZ, 0xc0, !PT ;  /* 0x00000380a8677812 */ /* 0x000fe400078ec0ff */
[----:B------:R-:W-:Y:S02]  /*7010*/  MOV R16, R16 ;  /* 0x0000001000107202 */ /* 0x000fe40000000f00 */
[----:B------:R-:W-:Y:S02]  /*7020*/  LOP3.LUT R38, R38, R181, RZ, 0x3c, !PT ;  /* 0x000000b526267212 */ /* 0x000fe400078e3cff */
[----:B------:R-:W-:-:S02]  /*7030*/  SHF.R.U64 R173, R173, 0x3, RZ ;  /* 0x00000003adad7819 */ /* 0x000fc400000012ff */
[----:B------:R-:W-:Y:S01]  /*7040*/  SHF.R.U64 R12, R98, 0x3, RZ ;  /* 0x00000003620c7819 */ /* 0x000fe200000012ff */
[----:B------:R-:W-:Y:S01]  /*7050*/  STSM.16.M88.4 [R102], R24 ;  /* 0x0000001866007844 */ /* 0x000fe20000000200 */
[----:B------:R-:W-:Y:S02]  /*7060*/  MOV R18, R18 ;  /* 0x0000001200127202 */ /* 0x000fe40000000f00 */
[----:B------:R-:W-:Y:S01]  /*7070*/  LOP3.LUT R46, R46, R183, RZ, 0x3c, !PT ;  /* 0x000000b72e2e7212 */ /* 0x000fe200078e3cff */
[----:B------:R-:W-:Y:S01]  /*7080*/  STSM.16.M88.4 [R15], R32 ;  /* 0x000000200f007844 */ /* 0x000fe20000000200 */
[----:B------:R-:W-:Y:S02]  /*7090*/  SHF.R.U64 R175, R175, 0x3, RZ ;  /* 0x00000003afaf7819 */ /* 0x000fe400000012ff */
[----:B------:R-:W-:Y:S01]  /*70a0*/  LOP3.LUT R98, R29, R6, RZ, 0x3c, !PT ;  /* 0x000000061d627212 */ /* 0x000fe200078e3cff */
[----:B------:R-:W-:Y:S01]  /*70b0*/  STSM.16.M88.4 [R16], R40 ;  /* 0x0000002810007844 */ /* 0x000fe20000000200 */
[----:B------:R-:W-:-:S02]  /*70c0*/  MOV R20, R20 ;  /* 0x0000001400147202 */ /* 0x000fc40000000f00 */
[----:B------:R-:W-:Y:S01]  /*70d0*/  F2FP.F16.F32.PACK_AB R59, R153, R59 ;  /* 0x0000003b993b723e */ /* 0x000fe200000000ff */
[----:B------:R-:W-:Y:S01]  /*70e0*/  STSM.16.M88.4 [R18], R48 ;  /* 0x0000003012007844 */ /* 0x000fe20000000200 */
[----:B------:R-:W-:Y:S02]  /*70f0*/  F2FP.F16.F32.PACK_AB R65, R152, R66 ;  /* 0x000000429841723e */ /* 0x000fe400000000ff */
[----:B------:R-:W-:Y:S01]  /*7100*/  F2FP.F16.F32.PACK_AB R72, R73, R72 ;  /* 0x000000484948723e */ /* 0x000fe200000000ff */
[----:B------:R-:W-:Y:S01]  /*7110*/  STSM.16.M88.4 [R20], R56 ;  /* 0x0000003814007844 */ /* 0x000fe20000000200 */
[----:B------:R-:W-:Y:S02]  /*7120*/  LOP3.LUT R54, R169, R54, RZ, 0x3c, !PT ;  /* 0x00000036a9367212 */ /* 0x000fe400078e3cff */
[----:B------:R-:W-:Y:S02]  /*7130*/  MOV R22, R22 ;  /* 0x0000001600167202 */ /* 0x000fe40000000f00 */
[----:B------:R-:W-:-:S02]  /*7140*/  F2FP.F16.F32.PACK_AB R66, R69, R68 ;  /* 0x000000444542723e */ /* 0x000fc400000000ff */
[----:B------:R-:W-:Y:S02]  /*7150*/  F2FP.F16.F32.PACK_AB R67, R9, R67 ;  /* 0x000000430943723e */ /* 0x000fe400000000ff */
[----:B------:R-:W-:Y:S02]  /*7160*/  F2FP.F16.F32.PACK_AB R73, R3, R74 ;  /* 0x0000004a0349723e */ /* 0x000fe400000000ff */
[----:B------:R-:W-:Y:S01]  /*7170*/  F2FP.F16.F32.PACK_AB R80, R81, R80 ;  /* 0x000000505150723e */ /* 0x000fe200000000ff */
[----:B------:R-:W-:Y:S01]  /*7180*/  STSM.16.M88.4 [R22], R64 ;  /* 0x0000004016007844 */ /* 0x000fe20000000200 */
[----:B------:R-:W-:Y:S02]  /*7190*/  LOP3.LUT R62, R171, R62, RZ, 0x3c, !PT ;  /* 0x0000003eab3e7212 */ /* 0x000fe400078e3cff */
[----:B------:R-:W-:Y:S02]  /*71a0*/  SHF.R.U64 R103, R103, 0x3, RZ ;  /* 0x0000000367677819 */ /* 0x000fe400000012ff */
[----:B------:R-:W-:-:S02]  /*71b0*/  MOV R30, R30 ;  /* 0x0000001e001e7202 */ /* 0x000fc40000000f00 */
[----:B------:R-:W-:Y:S02]  /*71c0*/  F2FP.F16.F32.PACK_AB R74, R77, R76 ;  /* 0x0000004c4d4a723e */ /* 0x000fe400000000ff */
[----:B------:R-:W-:Y:S02]  /*71d0*/  F2FP.F16.F32.PACK_AB R75, R75, R78 ;  /* 0x0000004e4b4b723e */ /* 0x000fe400000000ff */
[----:B------:R-:W-:Y:S02]  /*71e0*/  F2FP.F16.F32.PACK_AB R81, R83, R82 ;  /* 0x000000525351723e */ /* 0x000fe400000000ff */
[----:B------:R-:W-:Y:S01]  /*71f0*/  LOP3.LUT R70, R173, R70, RZ, 0x3c, !PT ;  /* 0x00000046ad467212 */ /* 0x000fe200078e3cff */
[----:B------:R0:W-:Y:S01]  /*7200*/  STSM.16.M88.4 [R30], R72 ;  /* 0x000000481e007844 */ /* 0x0001e20000000200 */
[----:B------:R-:W-:Y:S02]  /*7210*/  MOV R38, R38 ;  /* 0x0000002600267202 */ /* 0x000fe40000000f00 */
[----:B------:R-:W-:-:S02]  /*7220*/  F2FP.F16.F32.PACK_AB R82, R85, R84 ;  /* 0x000000545552723e */ /* 0x000fc400000000ff */
[----:B------:R-:W-:Y:S02]  /*7230*/  F2FP.F16.F32.PACK_AB R83, R87, R86 ;  /* 0x000000565753723e */ /* 0x000fe400000000ff */
[----:B------:R-:W-:Y:S02]  /*7240*/  LOP3.LUT R94, R175, R94, RZ, 0x3c, !PT ;  /* 0x0000005eaf5e7212 */ /* 0x000fe400078e3cff */
[----:B------:R-:W-:Y:S01]  /*7250*/  MOV R46, R46 ;  /* 0x0000002e002e7202 */ /* 0x000fe20000000f00 */
[----:B------:R1:W-:Y:S01]  /*7260*/  STSM.16.M88.4 [R38], R80 ;  /* 0x0000005026007844 */ /* 0x0003e20000000200 */
[----:B------:R-:W-:Y:S02]  /*7270*/  MOV R6, R98 ;  /* 0x0000006200067202 */ /* 0x000fe40000000f00 */
        /* <DEDUP_REMOVED lines=10> */
[----:B------:R-:W-:Y:S01]  /*7320*/  R2UR UR4, R218 ;  /* 0x00000000da0472ca */ /* 0x000fe200000e0000 */
[----:B------:R-:W-:Y:S01]  /*7330*/  ULDC UR7, c[0x0][0xb88] ;  /* 0x0002e20000077ab9 */ /* 0x000fe20000000800 */
[----:B------:R-:W-:Y:S01]  /*7340*/  F2FP.F16.F32.PACK_AB R78, R93, R92 ;  /* 0x0000005c5d4e723e */ /* 0x000fe200000000ff */
[----:B0-----:R-:W0:Y:S01]  /*7350*/  LDC R72, c[0x0][0xce8] ;  /* 0x00033a00ff487b82 */ /* 0x001e220000000800 */
[----:B------:R-:W-:Y:S02]  /*7360*/  MOV R54, R54 ;  /* 0x0000003600367202 */ /* 0x000fe40000000f00 */
[----:B------:R-:W-:Y:S01]  /*7370*/  F2FP.F16.F32.PACK_AB R97, R164, R163 ;  /* 0x000000a3a461723e */ /* 0x000fe200000000ff */
[----:B------:R1:W-:Y:S01]  /*7380*/  STSM.16.M88.4 [R46], R76 ;  /* 0x0000004c2e007844 */ /* 0x0003e20000000200 */
[----:B------:R-:W-:-:S02]  /*7390*/  F2FP.F16.F32.PACK_AB R98, R101, R100 ;  /* 0x000000646562723e */ /* 0x000fc400000000ff */
[----:B------:R-:W-:Y:S02]  /*73a0*/  F2FP.F16.F32.PACK_AB R99, R166, R165 ;  /* 0x000000a5a663723e */ /* 0x000fe400000000ff */
[----:B------:R-:W-:Y:S02]  /*73b0*/  F2FP.F16.F32.PACK_AB R105, R107, R106 ;  /* 0x0000006a6b69723e */ /* 0x000fe400000000ff */
[----:B------:R-:W-:Y:S01]  /*73c0*/  LOP3.LUT R10, R103, R168, RZ, 0x3c, !PT ;  /* 0x000000a8670a7212 */ /* 0x000fe200078e3cff */
[----:B------:R1:W-:Y:S01]  /*73d0*/  STSM.16.M88.4 [R54], R96 ;  /* 0x0000006036007844 */ /* 0x0003e20000000200 */
[----:B------:R-:W-:Y:S02]  /*73e0*/  MOV R62, R62 ;  /* 0x0000003e003e7202 */ /* 0x000fe40000000f00 */
[----:B------:R-:W-:Y:S02]  /*73f0*/  F2FP.F16.F32.PACK_AB R106, R109, R108 ;  /* 0x0000006c6d6a723e */ /* 0x000fe400000000ff */
[----:B------:R-:W-:-:S02]  /*7400*/  F2FP.F16.F32.PACK_AB R107, R111, R110 ;  /* 0x0000006e6f6b723e */ /* 0x000fc400000000ff */
[----:B------:R-:W-:Y:S02]  /*7410*/  F2FP.F16.F32.PACK_AB R113, R115, R114 ;  /* 0x000000727371723e */ /* 0x000fe400000000ff */
[----:B------:R-:W-:Y:S01]  /*7420*/  LOP3.LUT R12, R12, R167, RZ, 0x3c, !PT ;  /* 0x000000a70c0c7212 */ /* 0x000fe200078e3cff */
[----:B------:R1:W-:Y:S01]  /*7430*/  STSM.16.M88.4 [R62], R104 ;  /* 0x000000683e007844 */ /* 0x0003e20000000200 */
[----:B------:R-:W-:Y:S02]  /*7440*/  MOV R70, R70 ;  /* 0x0000004600467202 */ /* 0x000fe40000000f00 */
[----:B------:R-:W-:Y:S02]  /*7450*/  F2FP.F16.F32.PACK_AB R114, R117, R116 ;  /* 0x000000747572723e */ /* 0x000fe400000000ff */
[----:B------:R-:W-:Y:S02]  /*7460*/  F2FP.F16.F32.PACK_AB R115, R119, R118 ;  /* 0x000000767773723e */ /* 0x000fe400000000ff */
[----:B------:R-:W-:-:S02]  /*7470*/  F2FP.F16.F32.PACK_AB R121, R123, R122 ;  /* 0x0000007a7b79723e */ /* 0x000fc400000000ff */
[----:B------:R-:W-:Y:S01]  /*7480*/  MOV R94, R94 ;  /* 0x0000005e005e7202 */ /* 0x000fe20000000f00 */
        /* <DEDUP_REMOVED lines=8> */
[----:B------:R-:W-:Y:S01]  /*7510*/  MOV R14, R10 ;  /* 0x0000000a000e7202 */ /* 0x000fe20000000f00 */
[----:B------:R1:W-:Y:S01]  /*7520*/  STSM.16.M88.4 [R6], R128 ;  /* 0x0000008006007844 */ /* 0x0003e20000000200 */
[----:B------:R-:W-:Y:S01]  /*7530*/  F2FP.F16.F32.PACK_AB R138, R141, R140 ;  /* 0x0000008c8d8a723e */ /* 0x000fe200000000ff */
[----:B------:R-:W-:Y:S01]  /*7540*/  IMAD.U32 R10, RZ, RZ, UR8 ;  /* 0x00000008ff0a7e24 */ /* 0x000fe2000f8e00ff */
[----:B------:R-:W-:Y:S01]  /*7550*/  F2FP.F16.F32.PACK_AB R139, R143, R142 ;  /* 0x0000008e8f8b723e */ /* 0x000fe200000000ff */
[----:B------:R-:W-:Y:S01]  /*7560*/  IMAD.U32 R11, RZ, RZ, UR9 ;  /* 0x00000009ff0b7e24 */ /* 0x000fe2000f8e00ff */
[----:B------:R-:W-:Y:S01]  /*7570*/  F2FP.F16.F32.PACK_AB R145, R147, R146 ;  /* 0x000000929391723e */ /* 0x000fe200000000ff */
[----:B------:R-:W-:Y:S01]  /*7580*/  ULDC.64 UR8, c[0x0][0xd08] ;  /* 0x0003420000087ab9 */ /* 0x000fe20000000a00 */
[----:B------:R-:W-:Y:S01]  /*7590*/  MOV R12, R12 ;  /* 0x0000000c000c7202 */ /* 0x000fe20000000f00 */
[----:B------:R1:W-:Y:S01]  /*75a0*/  STSM.16.M88.4 [R14], R136 ;  /* 0x000000880e007844 */ /* 0x0003e20000000200 */
[----:B------:R-:W-:-:S02]  /*75b0*/  F2FP.F16.F32.PACK_AB R146, R149, R148 ;  /* 0x000000949592723e */ /* 0x000fc400000000ff */
[----:B------:R-:W-:Y:S02]  /*75c0*/  F2FP.F16.F32.PACK_AB R147, R151, R150 ;  /* 0x000000969793723e */ /* 0x000fe400000000ff */
[----:B------:R-:W-:Y:S02]  /*75d0*/  PLOP3.LUT P0, PT, PT, PT, UP0, 0x80, 0x0 ;  /* 0x000000000000781c */ /* 0x000fe40003f0f008 */
[----:B------:R-:W-:Y:S01]  /*75e0*/  R2UR UR10, R215 ;  /* 0x00000000d70a72ca */ /* 0x000fe200000e0000 */
[----:B------:R1:W-:Y:S01]  /*75f0*/  STSM.16.M88.4 [R12], R144 ;  /* 0x000000900c007844 */ /* 0x0003e20000000200 */
[----:B------:R-:W-:Y:S09]  /*7600*/  BAR.SYNC.DEFER_BLOCKING 0x1, 0x100 ;  /* 0x0044000000007b1d */ /* 0x000ff20000010000 */
[----:B------:R-:W2:Y:S01]  /*7610*/  @P0 LDG.E R3, desc[UR36][R10.64] ;  /* 0x000000240a030981 */ /* 0x000ea2000c1e1900 */
[----:B------:R-:W-:Y:S01]  /*7620*/  UISETP.NE.U32.AND UP1, UPT, UR8, URZ, UPT ;  /* 0x0000003f0800728c */ /* 0x000fe2000bf25070 */
[----:B0-----:R-:W-:Y:S01]  /*7630*/  ISETP.NE.AND P1, PT, R72, 0x1, PT ;  /* 0x000000014800780c */ /* 0x001fe20003f25270 */
[----:B------:R-:W-:-:S02]  /*7640*/  IMAD.U32 R15, RZ, RZ, UR10 ;  /* 0x0000000aff0f7e24 */ /* 0x000fc4000f8e00ff */
[----:B------:R-:W-:-:S06]  /*7650*/  UISETP.NE.AND.EX UP1, UPT, UR9, URZ, UPT, UP1 ;  /* 0x0000003f0900728c */ /* 0x000fcc000bf25310 */
[----:B------:R-:W-:-:S04]  /*7660*/  PLOP3.LUT P2, PT, PT, PT, UP1, 0x80, 0x0 ;  /* 0x000000000000781c */ /* 0x000fc80003f4f018 */
[----:B------:R-:W0:Y:S01]  /*7670*/  @P1 LDC R9, c[0x0][0xcec] ;  /* 0x00033b00ff091b82 */ /* 0x000e220000000800 */
[----:B------:R-:W-:-:S04]  /*7680*/  @UP1 ULEA UR8, UP2, UR61, UR8, 0x2 ;  /* 0x000000083d081291 */ /* 0x000fc8000f84103f */
[----:B------:R-:W-:Y:S02]  /*7690*/  @UP1 ULEA.HI.X UR9, UR61, UR9, UR4, 0x2, UP2 ;  /* 0x000000093d091291 */ /* 0x000fe400090f1404 */
[----:B------:R-:W-:Y:S01]  /*76a0*/  IMAD.U32 R16, RZ, RZ, UR8 ;  /* 0x00000008ff107e24 */ /* 0x000fe2000f8e00ff */
[----:B------:R-:W-:Y:S01]  /*76b0*/  UMOV UR4, URZ ;  /* 0x0000003f00047c82 */ /* 0x000fe20008000000 */
[----:B------:R-:W3:Y:S02]  /*76c0*/  @P1 LDC R13, c[0x0][0xcf0] ;  /* 0x00033c00ff0d1b82 */ /* 0x000ee40000000800 */
[----:B------:R-:W-:Y:S01]  /*76d0*/  IMAD.U32 R17, RZ, RZ, UR9 ;  /* 0x00000009ff117e24 */ /* 0x000fe2000f8e00ff */
[----:B--2---:R-:W-:Y:S01]  /*76e0*/  @P0 R2UR UR4, R3 ;  /* 0x00000000030402ca */ /* 0x004fe200000e0000 */
[----:B------:R-:W-:-:S06]  /*76f0*/  IMAD.U32 R3, RZ, RZ, UR7 ;  /* 0x00000007ff037e24 */ /* 0x000fcc000f8e00ff */
[----:B------:R1:W5:Y:S01]  /*7700*/  @P2 LDG.E R3, desc[UR36][R16.64] ;  /* 0x0000002410032981 */ /* 0x000362000c1e1900 */
[----:B0--3--:R-:W-:Y:S07]  /*7710*/  @P2 BRA `(.L_x_10165) ;  /* 0x0000000000102947 */ /* 0x009fee0003800000 */
[----:B------:R-:W-:Y:S05]  /*7720*/  @!P0 BRA `(.L_x_10165) ;  /* 0x00000000000c8947 */ /* 0x000fea0003800000 */
[----:B-1----:R-:W2:Y:S04]  /*7730*/  LDG.E R6, desc[UR36][R10.64] ;  /* 0x000000240a067981 */ /* 0x002ea8000c1e1900 */
[----:B-----5:R-:W2:Y:S02]  /*7740*/  LDG.E R3, desc[UR36][R10.64+0x4] ;  /* 0x000004240a037981 */ /* 0x020ea4000c1e1900 */
[----:B--2---:R-:W-:-:S07]  /*7750*/  IMAD.IADD R3, R3, 0x1, -R6 ;  /* 0x0000000103037824 */ /* 0x004fce00078e0a06 */
.L_x_10165:
[----:B------:R-:W-:Y:S01]  /*7760*/  R2UR UR17, R216 ;  /* 0x00000000d81172ca */ /* 0x000fe200000e0000 */
[----:B------:R-:W-:Y:S01]  /*7770*/  ULDC.64 UR12, c[0x0][0xc90] ;  /* 0x00032400000c7ab9 */ /* 0x000fe20000000a00 */
[----:B------:R-:W-:Y:S01]  /*7780*/  R2UR UR15, R218 ;  /* 0x00000000da0f72ca */ /* 0x000fe200000e0000 */
[----:B------:R-:W-:Y:S01]  /*7790*/  USHF.R.S32.HI UR11, URZ, 0x1f, UR4 ;  /* 0x0000001f3f0b7899 */ /* 0x000fe20008011404 */
[----:B-1----:R-:W-:Y:S01]  /*77a0*/  IMAD R12, R15, 0x80, R224 ;  /* 0x000000800f0c7824 */ /* 0x002fe200078e02e0 */
[----:B------:R-:W-:Y:S01]  /*77b0*/  UMOV UR10, UR4 ;  /* 0x00000004000a7c82 */ /* 0x000fe20008000000 */
[----:B------:R-:W-:Y:S01]  /*77c0*/  USEL UR61, UR61, URZ, !UP0 ;  /* 0x0000003f3d3d7287 */ /* 0x000fe2000c000000 */
[----:B------:R-:W-:Y:S01]  /*77d0*/  R2UR UR16, R215 ;  /* 0x00000000d71072ca */ /* 0x000fe200000e0000 */
[----:B------:R-:W-:Y:S01]  /*77e0*/  @P1 IMAD.HI.U32 R6, R12, R9, RZ ;  /* 0x000000090c061227 */ /* 0x000fe200078e00ff */
[----:B------:R-:W0:Y:S03]  /*77f0*/  @P1 LDC R73, c[0x0][0xcf0] ;  /* 0x00033c00ff491b82 */ /* 0x000e260000000800 */
[----:B------:R-:W-:Y:S01]  /*7800*/  IMAD.MOV.U32 R10, RZ, RZ, R12 ;  /* 0x000000ffff0a7224 */ /* 0x000fe200078e000c */
[----:B------:R-:W-:Y:S01]  /*7810*/  USHF.R.S32.HI UR14, URZ, 0x1f, UR17 ;  /* 0x0000001f3f0e7899 */ /* 0x000fe20008011411 */
[----:B------:R-:W-:Y:S01]  /*7820*/  @P1 SHF.R.U32.HI R10, RZ, R13, R6 ;  /* 0x0000000dff0a1219 */ /* 0x000fe20000011606 */
[----:B------:R-:W-:Y:S01]  /*7830*/  UIMAD.WIDE.U32 UR8, UR17, UR12, UR10 ;  /* 0x0000000c110872a5 */ /* 0x000fe2000f8e000a */
[----:B------:R-:W-:Y:S01]  /*7840*/  IMAD R9, R217, 0x40, R2 ;  /* 0x00000040d9097824 */ /* 0x000fe200078e0202 */
[----:B------:R-:W-:Y:S01]  /*7850*/  UIMAD UR7, UR14, UR12, URZ ;  /* 0x0000000c0e0772a4 */ /* 0x000fe2000f8e023f */
[--C-:B------:R-:W-:Y:S01]  /*7860*/  SHF.R.S32.HI R6, RZ, 0x1f, R10.reuse ;  /* 0x0000001fff067819 */ /* 0x100fe2000001140a */
[----:B------:R-:W-:Y:S01]  /*7870*/  USEL UR15, UR15, URZ, !UP0 ;  /* 0x0000003f0f0f7287 */ /* 0x000fe2000c000000 */
[----:B------:R-:W-:Y:S01]  /*7880*/  IMAD.MOV R11, RZ, RZ, -R10 ;  /* 0x000000ffff0b7224 */ /* 0x000fe200078e0a0a */
[----:B------:R-:W-:Y:S01]  /*7890*/  UIMAD UR7, UR17, UR13, UR7 ;  /* 0x0000000d110772a4 */ /* 0x000fe2000f8e0207 */
[----:B------:R-:W-:-:S02]  /*78a0*/  IMAD.WIDE R4, R9, 0x2, R4 ;  /* 0x0000000209047825 */ /* 0x000fc400078e0204 */
[----:B------:R-:W-:Y:S01]  /*78b0*/  ULDC.64 UR12, c[0x0][0xc98] ;  /* 0x00032600000c7ab9 */ /* 0x000fe20000000a00 */
[----:B------:R-:W-:Y:S01]  /*78c0*/  UIADD3 UR9, UR9, UR7, URZ ;  /* 0x0000000709097290 */ /* 0x000fe2000fffe03f */
[----:B------:R-:W-:Y:S01]  /*78d0*/  IMAD R9, R72, R11, R12 ;  /* 0x0000000b48097224 */ /* 0x000fe200078e020c */
[----:B------:R-:W-:Y:S01]  /*78e0*/  UIMAD UR7, UR15, UR12, URZ ;  /* 0x0000000c0f0772a4 */ /* 0x000fe2000f8e023f */
[C---:B------:R-:W-:Y:S01]  /*78f0*/  IADD3 R33, P2, R4.reuse, 0x5000, RZ ;  /* 0x0000500004217810 */ /* 0x040fe20007f5e0ff */
[----:B------:R-:W-:Y:S01]  /*7900*/  UIMAD.WIDE.U32 UR8, UR61, UR12, UR8 ;  /* 0x0000000c3d0872a5 */ /* 0x000fe2000f8e0008 */
[C---:B------:R-:W-:Y:S01]  /*7910*/  IADD3 R17, P5, R4.reuse, 0x1000, RZ ;  /* 0x0000100004117810 */ /* 0x040fe20007fbe0ff */
[----:B------:R-:W-:Y:S01]  /*7920*/  UIMAD UR7, UR61, UR13, UR7 ;  /* 0x0000000d3d0772a4 */ /* 0x000fe2000f8e0207 */
[C---:B------:R-:W-:Y:S01]  /*7930*/  IADD3 R21, P4, R4.reuse, 0x2000, RZ ;  /* 0x0000200004157810 */ /* 0x040fe20007f9e0ff */
[----:B-----5:R-:W-:Y:S01]  /*7940*/  IMAD R79, R3, R72, RZ ;  /* 0x00000048034f7224 */ /* 0x020fe200078e02ff */
[----:B------:R-:W-:Y:S01]  /*7950*/  IADD3 R29, P3, R4, 0x4000, RZ ;  /* 0x00004000041d7810 */ /* 0x000fe20007f7e0ff */
[----:B------:R-:W-:Y:S01]  /*7960*/  ULDC.64 UR12, c[0x0][0xba0] ;  /* 0x0002e800000c7ab9 */ /* 0x000fe20000000a00 */
[----:B------:R-:W-:Y:S01]  /*7970*/  IADD3 R10, P0, R10, UR8, RZ ;  /* 0x000000080a0a7c10 */ /* 0x000fe2000ff1e0ff */
[----:B------:R-:W-:Y:S01]  /*7980*/  IMAD.U32 R11, RZ, RZ, UR7 ;  /* 0x00000007ff0b7e24 */ /* 0x000fe2000f8e00ff */
[----:B------:R-:W-:-:S02]  /*7990*/  LOP3.LUT R32, R33, 0x380, RZ, 0xc0, !PT ;  /* 0x0000038021207812 */ /* 0x000fc400078ec0ff */
[----:B------:R-:W-:Y:S02]  /*79a0*/  LOP3.LUT R16, R17, 0x380, RZ, 0xc0, !PT ;  /* 0x0000038011107812 */ /* 0x000fe400078ec0ff */
        /* <DEDUP_REMOVED lines=11> */
[----:B------:R-:W-:Y:S01]  /*7a60*/  ULDC.64 UR8, c[0x0][0xc50] ;  /* 0x0003140000087ab9 */ /* 0x000fe20000000a00 */
[----:B------:R-:W-:Y:S02]  /*7a70*/  SHF.R.U64 R32, R32, 0x3, RZ ;  /* 0x0000000320207819 */ /* 0x000fe400000012ff */
[----:B------:R-:W-:Y:S01]  /*7a80*/  IMAD.IADD R9, R11, 0x1, R13 ;  /* 0x000000010b097824 */ /* 0x000fe200078e020d */
[----:B------:R-:W-:Y:S02]  /*7a90*/  LEA R13, P6, R10, UR8, 0x2 ;  /* 0x000000080a0d7c11 */ /* 0x000fe4000f8c10ff */
[----:B------:R-:W-:Y:S01]  /*7aa0*/  LOP3.LUT R24, R24, R25, RZ, 0x3c, !PT ;  /* 0x0000001918187212 */ /* 0x000fe200078e3cff */
[----:B------:R-:W-:Y:S01]  /*7ab0*/  IMAD.X R25, RZ, RZ, R5, P0 ;  /* 0x000000ffff197224 */ /* 0x000fe200000e0605 */
[----:B------:R-:W-:Y:S01]  /*7ac0*/  SHF.R.U64 R16, R16, 0x3, RZ ;  /* 0x0000000310107819 */ /* 0x000fe200000012ff */
[----:B------:R-:W-:Y:S01]  /*7ad0*/  SHFL.IDX PT, R46, R13, RZ, 0x1c1f ;  /* 0x001c1fff0d2e7589 */ /* 0x000fe200000e0000 */
[----:B------:R-:W-:-:S02]  /*7ae0*/  SHF.R.U64 R20, R20, 0x3, RZ ;  /* 0x0000000314147819 */ /* 0x000fc400000012ff */
[----:B------:R-:W-:Y:S01]  /*7af0*/  SHF.R.U64 R28, R28, 0x3, RZ ;  /* 0x000000031c1c7819 */ /* 0x000fe200000012ff */
[----:B------:R-:W-:Y:S01]  /*7b00*/  SHFL.IDX PT, R50, R13, 0x1, 0x1c1f ;  /* 0x003c1f000d327f89 */ /* 0x000fe200000e0000 */
[----:B------:R-:W-:Y:S02]  /*7b10*/  IADD3 R11, P0, R4, 0x9000, RZ ;  /* 0x00009000040b7810 */ /* 0x000fe40007f1e0ff */
[----:B------:R-:W-:Y:S01]  /*7b20*/  LEA.HI.X R14, R10, UR9, R9, 0x2, P6 ;  /* 0x000000090a0e7c11 */ /* 0x000fe2000b0f1409 */
[----:B------:R-:W-:Y:S01]  /*7b30*/  IMAD.U32 R9, RZ, RZ, UR16 ;  /* 0x00000010ff097e24 */ /* 0x000fe2000f8e00ff */
[----:B------:R-:W-:Y:S01]  /*7b40*/  LOP3.LUT R32, R32, R33, RZ, 0x3c, !PT ;  /* 0x0000002120207212 */ /* 0x000fe200078e3cff */
[--C-:B------:R-:W-:Y:S01]  /*7b50*/  IMAD.X R33, RZ, RZ, R5.reuse, P2 ;  /* 0x000000ffff217224 */ /* 0x100fe200010e0605 */
[----:B------:R-:W-:Y:S01]  /*7b60*/  LOP3.LUT R16, R16, R17, RZ, 0x3c, !PT ;  /* 0x0000001110107212 */ /* 0x000fe200078e3cff */
[----:B------:R-:W1:Y:S01]  /*7b70*/  SHFL.IDX PT, R47, R14, RZ, 0x1c1f ;  /* 0x001c1fff0e2f7589 */ /* 0x000e6200000e0000 */
[----:B------:R-:W-:Y:S01]  /*7b80*/  LOP3.LUT R20, R20, R21, RZ, 0x3c, !PT ;  /* 0x0000001514147212 */ /* 0x000fe200078e3cff */
[--C-:B------:R-:W-:Y:S01]  /*7b90*/  IMAD.X R21, RZ, RZ, R5.reuse, P4 ;  /* 0x000000ffff157224 */ /* 0x100fe200020e0605 */
[----:B------:R-:W-:Y:S01]  /*7ba0*/  LOP3.LUT R28, R28, R29, RZ, 0x3c, !PT ;  /* 0x0000001d1c1c7212 */ /* 0x000fe200078e3cff */
[----:B------:R-:W-:Y:S01]  /*7bb0*/  IMAD.X R29, RZ, RZ, R5, P3 ;  /* 0x000000ffff1d7224 */ /* 0x000fe200018e0605 */
[----:B------:R-:W-:Y:S01]  /*7bc0*/  LOP3.LUT R10, R11, 0x380, RZ, 0xc0, !PT ;  /* 0x000003800b0a7812 */ /* 0x000fe200078ec0ff */
[----:B------:R-:W2:Y:S01]  /*7bd0*/  SHFL.IDX PT, R51, R14, 0x1, 0x1c1f ;  /* 0x003c1f000e337f89 */ /* 0x000ea200000e0000 */
[----:B------:R-:W-:Y:S01]  /*7be0*/  IADD3 R49, P2, R4, 0xb000, RZ ;  /* 0x0000b00004317810 */ /* 0x000fe20007f5e0ff */
[----:B------:R-:W-:Y:S01]  /*7bf0*/  IMAD R18, R9, 0x80, R222 ;  /* 0x0000008009127824 */ /* 0x000fe200078e02de */
[----:B------:R-:W-:-:S02]  /*7c00*/  IADD3.X R17, RZ, R5, RZ, P5, !PT ;  /* 0x00000005ff117210 */ /* 0x000fc40002ffe4ff */
[----:B------:R-:W-:Y:S01]  /*7c10*/  IADD3 R37, P6, R4, 0x6000, RZ ;  /* 0x0000600004257810 */ /* 0x000fe20007fde0ff */
[----:B------:R-:W-:Y:S01]  /*7c20*/  VIADD R6, R18, 0x8 ;  /* 0x0000000812067836 */ /* 0x000fe20000000000 */
[C---:B------:R-:W-:Y:S02]  /*7c30*/  IADD3 R41, P5, R4.reuse, 0x7000, RZ ;  /* 0x0000700004297810 */ /* 0x040fe40007fbe0ff */
[C---:B------:R-:W-:Y:S02]  /*7c40*/  IADD3 R61, P4, R4.reuse, 0x8000, RZ ;  /* 0x00008000043d7810 */ /* 0x040fe40007f9e0ff */
[----:B------:R-:W-:Y:S02]  /*7c50*/  IADD3 R45, P3, R4, 0xa000, RZ ;  /* 0x0000a000042d7810 */ /* 0x000fe40007f7e0ff */
[----:B------:R-:W-:Y:S02]  /*7c60*/  SHF.R.U64 R10, R10, 0x3, RZ ;  /* 0x000000030a0a7819 */ /* 0x000fe400000012ff */
[----:B------:R-:W-:-:S02]  /*7c70*/  LOP3.LUT R48, R49, 0x380, RZ, 0xc0, !PT ;  /* 0x0000038031307812 */ /* 0x000fc400078ec0ff */
[----:B------:R-:W-:Y:S02]  /*7c80*/  LOP3.LUT R36, R37, 0x380, RZ, 0xc0, !PT ;  /* 0x0000038025247812 */ /* 0x000fe400078ec0ff */
[----:B------:R-:W-:Y:S02]  /*7c90*/  LOP3.LUT R40, R41, 0x380, RZ, 0xc0, !PT ;  /* 0x0000038029287812 */ /* 0x000fe400078ec0ff */
        /* <DEDUP_REMOVED lines=27> */
[----:B-1----:R-:W-:Y:S01]  /*7e50*/  @!P2 ST.E desc[UR36][R46.64], R8 ;  /* 0x000000082e00a985 */ /* 0x002fe2000c101924 */
[----:B------:R-:W-:-:S02]  /*7e60*/  LOP3.LUT R68, R69, 0x380, RZ, 0xc0, !PT ;  /* 0x0000038045447812 */ /* 0x000fc400078ec0ff */
[----:B------:R-:W-:Y:S01]  /*7e70*/  LOP3.LUT R64, R65, 0x380, RZ, 0xc0, !PT ;  /* 0x0000038041407812 */ /* 0x000fe200078ec0ff */
[----:B--2---:R1:W-:Y:S01]  /*7e80*/  @!P0 ST.E desc[UR36][R50.64], R0 ;  /* 0x0000000032008985 */ /* 0x0043e2000c101924 */
[----:B------:R-:W-:Y:S02]  /*7e90*/  LOP3.LUT R52, R53, 0x380, RZ, 0xc0, !PT ;  /* 0x0000038035347812 */ /* 0x000fe400078ec0ff */
[----:B------:R-:W-:Y:S01]  /*7ea0*/  SHF.R.U64 R9, R9, 0x3, RZ ;  /* 0x0000000309097819 */ /* 0x000fe200000012ff */
[----:B------:R-:W-:Y:S01]  /*7eb0*/  UIMAD UR7, UR11, UR12, URZ ;  /* 0x0000000c0b0772a4 */ /* 0x000fe2000f8e023f */
[----:B------:R-:W-:Y:S01]  /*7ec0*/  LOP3.LUT R3, R12, 0x380, RZ, 0xc0, !PT ;  /* 0x000003800c037812 */ /* 0x000fe200078ec0ff */
[----:B------:R-:W-:Y:S01]  /*7ed0*/  UIMAD.WIDE.U32 UR8, UR4, UR12, URZ ;  /* 0x0000000c040872a5 */ /* 0x000fe2000f8e003f */
[----:B------:R-:W-:Y:S01]  /*7ee0*/  SHF.R.U64 R68, R68, 0x3, RZ ;  /* 0x0000000344447819 */ /* 0x000fe200000012ff */
[----:B------:R-:W-:Y:S01]  /*7ef0*/  ULDC.64 UR10, c[0x0][0xbe8] ;  /* 0x0002fa00000a7ab9 */ /* 0x000fe20000000a00 */
[----:B------:R-:W-:Y:S01]  /*7f00*/  SHF.R.U64 R64, R64, 0x3, RZ ;  /* 0x0000000340407819 */ /* 0x000fe200000012ff */
[----:B------:R-:W5:Y:S01]  /*7f10*/  LD.E.128 R16, desc[UR36][R16.64] ;  /* 0x0000002410107980 */ /* 0x000f62000c101d00 */
[----:B------:R-:W-:-:S02]  /*7f20*/  SHF.R.U64 R52, R52, 0x3, RZ ;  /* 0x0000000334347819 */ /* 0x000fc400000012ff */
[----:B------:R-:W-:Y:S02]  /*7f30*/  LOP3.LUT R4, R9, R4, RZ, 0x3c, !PT ;  /* 0x0000000409047212 */ /* 0x000fe400078e3cff */
[----:B------:R-:W-:Y:S01]  /*7f40*/  IADD3.X R57, RZ, R5, RZ, P3, !PT ;  /* 0x00000005ff397210 */ /* 0x000fe20001ffe4ff */
[----:B------:R-:W-:Y:S01]  /*7f50*/  UIMAD UR7, UR4, UR13, UR7 ;  /* 0x0000000d040772a4 */ /* 0x000fe2000f8e0207 */
[----:B------:R-:W-:Y:S01]  /*7f60*/  SHF.R.U64 R3, R3, 0x3, RZ ;  /* 0x0000000303037819 */ /* 0x000fe200000012ff */
[----:B-1----:R-:W-:Y:S01]  /*7f70*/  IMAD R0, R214, 0x20, R217 ;  /* 0x00000020d6007824 */ /* 0x002fe200078e02d9 */
[----:B------:R-:W-:Y:S01]  /*7f80*/  LOP3.LUT R68, R68, R69, RZ, 0x3c, !PT ;  /* 0x0000004544447212 */ /* 0x000fe200078e3cff */
[--C-:B------:R-:W-:Y:S01]  /*7f90*/  IMAD.X R69, RZ, RZ, R5.reuse, P6 ;  /* 0x000000ffff457224 */ /* 0x100fe200030e0605 */
[----:B------:R-:W-:Y:S01]  /*7fa0*/  LOP3.LUT R64, R64, R65, RZ, 0x3c, !PT ;  /* 0x0000004140407212 */ /* 0x000fe200078e3cff */
[--C-:B------:R-:W-:Y:S01]  /*7fb0*/  IMAD.X R65, RZ, RZ, R5.reuse, P5 ;  /* 0x000000ffff417224 */ /* 0x100fe200028e0605 */
[----:B------:R-:W-:Y:S01]  /*7fc0*/  LOP3.LUT R52, R52, R53, RZ, 0x3c, !PT ;  /* 0x0000003534347212 */ /* 0x000fe200078e3cff */
[----:B------:R-:W-:Y:S01]  /*7fd0*/  IMAD.X R53, RZ, RZ, R5, P4 ;  /* 0x000000ffff357224 */ /* 0x000fe200020e0605 */
[----:B------:R-:W-:Y:S01]  /*7fe0*/  LOP3.LUT R56, R3, R12, RZ, 0x3c, !PT ;  /* 0x0000000c03387212 */ /* 0x000fe200078e3cff */
[----:B------:R-:W-:Y:S01]  /*7ff0*/  UIADD3 UR9, UR9, UR7, URZ ;  /* 0x0000000709097290 */ /* 0x000fe2000fffe03f */
[----:B------:R1:W5:Y:S01]  /*8000*/  LD.E.128 R12, desc[UR36][R4.64] ;  /* 0x00000024040c7980 */ /* 0x000362000c101d00 */
[----:B------:R-:W-:Y:S01]  /*8010*/  IMAD.U32 R3, RZ, RZ, UR16 ;  /* 0x00000010ff037e24 */ /* 0x000fe2000f8e00ff */
[----:B------:R-:W-:-:S02]  /*8020*/  UIMAD UR4, UR14, UR10, URZ ;  /* 0x0000000a0e0472a4 */ /* 0x000fc4000f8e023f */
[----:B------:R-:W5:Y:S04]  /*8030*/  LD.E.128 R20, desc[UR36][R20.64] ;  /* 0x0000002414147980 */ /* 0x000f68000c101d00 */
[----:B------:R-:W5:Y:S01]  /*8040*/  LD.E.128 R24, desc[UR36][R24.64] ;  /* 0x0000002418187980 */ /* 0x000f62000c101d00 */
[----:B-1----:R-:W1:Y:S01]  /*8050*/  @P1 LDC R5, c[0x0][0xcec] ;  /* 0x00033b00ff051b82 */ /* 0x002e620000000800 */
[----:B------:R-:W-:Y:S01]  /*8060*/  IMAD R6, R3, 0x80, R0 ;  /* 0x0000008003067824 */ /* 0x000fe200078e0200 */
[----:B------:R-:W-:Y:S01]  /*8070*/  UIMAD UR4, UR17, UR11, UR4 ;  /* 0x0000000b110472a4 */ /* 0x000fe2000f8e0204 */
[----:B------:R-:W5:Y:S01]  /*8080*/  LD.E.128 R28, desc[UR36][R28.64] ;  /* 0x000000241c1c7980 */ /* 0x000f62000c101d00 */
[----:B------:R-:W-:-:S03]  /*8090*/  UIMAD.WIDE.U32 UR8, UR17, UR10, UR8 ;  /* 0x0000000a110872a5 */ /* 0x000fc6000f8e0008 */
        /* <DEDUP_REMOVED lines=8> */
[----:B------:R-:W5:Y:S04]  /*8120*/  LD.E.128 R40, desc[UR36][R40.64] ;  /* 0x0000002428287980 */ /* 0x000f68000c101d00 */
[----:B------:R-:W5:Y:S01]  /*8130*/  LD.E.128 R60, desc[UR36][R60.64] ;  /* 0x000000243c3c7980 */ /* 0x000f62000c101d00 */
[----:B-1----:R-:W-:-:S03]  /*8140*/  @P1 IMAD.HI.U32 R0, R6, R5, RZ ;  /* 0x0000000506001227 */ /* 0x002fc600078e00ff */
[----:B------:R-:W5:Y:S02]  /*8150*/  LD.E.128 R8, desc[UR36][R10.64] ;  /* 0x000000240a087980 */ /* 0x000f64000c101d00 */
        /* <DEDUP_REMOVED lines=13> */
[C---:B------:R-:W-:Y:S01]  /*8230*/  IMAD R75, R3.reuse, UR9, R0 ;  /* 0x00000009034b7c24 */ /* 0x040fe2000f8e0200 */
[----:B------:R-:W-:Y:S02]  /*8240*/  SHF.R.S32.HI R0, RZ, 0x1f, R73 ;  /* 0x0000001fff007819 */ /* 0x000fe40000011449 */
[----:B------:R-:W5:Y:S01]  /*8250*/  LD.E.128 R64, desc[UR36][R64.64] ;  /* 0x0000002440407980 */ /* 0x000f62000c101d00 */
[----:B------:R-:W-:Y:S01]  /*8260*/  IMAD.WIDE.U32 R4, R3, UR8, R4 ;  /* 0x0000000803047c25 */ /* 0x000fe2000f8e0004 */
[----:B------:R-:W-:Y:S02]  /*8270*/  ULDC.64 UR8, c[0x0][0xbd8] ;  /* 0x0002f60000087ab9 */ /* 0x000fe40000000a00 */
[----:B------:R-:W5:Y:S04]  /*8280*/  LD.E.128 R52, desc[UR36][R52.64] ;  /* 0x0000002434347980 */ /* 0x000f68000c101d00 */
[----:B------:R-:W5:Y:S01]  /*8290*/  LD.E.128 R56, desc[UR36][R56.64] ;  /* 0x0000002438387980 */ /* 0x000f62000c101d00 */
[----:B------:R-:W-:Y:S01]  /*82a0*/  IMAD.U32 R78, RZ, RZ, UR16 ;  /* 0x00000010ff4e7e24 */ /* 0x000fe2000f8e00ff */
[----:B------:R-:W-:Y:S01]  /*82b0*/  @!PT LDS RZ, [RZ] ;  /* 0x00000000fffff984 */ /* 0x000fe20000000800 */
[----:B------:R-:W-:Y:S01]  /*82c0*/  @!PT LDS RZ, [RZ] ;  /* 0x00000000fffff984 */ /* 0x000fe20000000800 */
[----:B------:R-:W-:Y:S01]  /*82d0*/  @!PT LDS RZ, [RZ] ;  /* 0x00000000fffff984 */ /* 0x000fe20000000800 */
[----:B------:R-:W-:Y:S01]  /*82e0*/  @!PT LDS RZ, [RZ] ;  /* 0x00000000fffff984 */ /* 0x000fe20000000800 */
[----:B------:R0:W-:Y:S06]  /*82f0*/  MEMBAR.ALL.CTA ;  /* 0x0000000000007992 */ /* 0x0001ec0000008000 */
[----:B0-----:R-:W0:Y:S01]  /*8300*/  FENCE.VIEW.ASYNC.S ;  /* 0x00000000000073c6 */ /* 0x001e220000000000 */
[----:B------:R-:W-:-:S02]  /*8310*/  IMAD.IADD R5, R5, 0x1, R75 ;  /* 0x0000000105057824 */ /* 0x000fc400078e024b */
[----:B------:R-:W-:Y:S02]  /*8320*/  IMAD R6, R0, UR8, RZ ;  /* 0x0000000800067c24 */ /* 0x000fe4000f8e02ff */
[----:B------:R-:W-:Y:S02]  /*8330*/  IMAD R78, R78, 0x80, R217 ;  /* 0x000000804e4e7824 */ /* 0x000fe400078e02d9 */
[C---:B------:R-:W-:Y:S02]  /*8340*/  IMAD R3, R73.reuse, UR9, R6 ;  /* 0x0000000949037c24 */ /* 0x040fe4000f8e0206 */
[----:B------:R-:W-:Y:S01]  /*8350*/  IMAD.WIDE.U32 R4, R73, UR8, R4 ;  /* 0x0000000849047c25 */ /* 0x000fe2000f8e0004 */
[C---:B------:R-:W-:Y:S01]  /*8360*/  ISETP.GE.AND P2, PT, R78.reuse, R79, PT ;  /* 0x0000004f4e00720c */ /* 0x040fe20003f46270 */
[----:B------:R-:W-:Y:S02]  /*8370*/  ULDC.64 UR8, c[0x0][0xb80] ;  /* 0x0002e00000087ab9 */ /* 0x000fe40000000a00 */
[----:B------:R-:W-:Y:S01]  /*8380*/  VIADD R0, R78, 0x20 ;  /* 0x000000204e007836 */ /* 0x000fe20000000000 */
[----:B------:R-:W-:Y:S01]  /*8390*/  LEA R6, P3, R4, UR8, 0x1 ;  /* 0x0000000804067c11 */ /* 0x000fe2000f8608ff */
[----:B------:R-:W-:-:S02]  /*83a0*/  IMAD.IADD R3, R5, 0x1, R3 ;  /* 0x0000000105037824 */ /* 0x000fc400078e0203 */
[----:B------:R-:W-:Y:S01]  /*83b0*/  VIADD R156, R156, 0x32420 ;  /* 0x000324209c9c7836 */ /* 0x000fe20000000000 */
[-C--:B------:R-:W-:Y:S01]  /*83c0*/  ISETP.GE.AND P1, PT, R0, R79.reuse, PT ;  /* 0x0000004f0000720c */ /* 0x080fe20003f26270 */
[----:B------:R-:W-:Y:S01]  /*83d0*/  VIADD R0, R78, 0x40 ;  /* 0x000000404e007836 */ /* 0x000fe20000000000 */
[----:B------:R-:W-:Y:S02]  /*83e0*/  LEA.HI.X R3, R4, UR9, R3, 0x1, P3 ;  /* 0x0000000904037c11 */ /* 0x000fe400098f0c03 */
[----:B------:R-:W-:Y:S01]  /*83f0*/  PRMT R156, RZ, 0x654, R156 ;  /* 0x00000654ff9c7816 */ /* 0x000fe2000000009c */
[----:B0-----:R0:W1:Y:S01]  /*8400*/  SHFL.IDX PT, R76, R6, RZ, 0x181f ;  /* 0x00181fff064c7589 */ /* 0x00106200000e0000 */
[----:B------:R-:W-:Y:S01]  /*8410*/  ISETP.GE.AND P0, PT, R0, R79, PT ;  /* 0x0000004f0000720c */ /* 0x000fe20003f06270 */
[----:B------:R-:W-:Y:S01]  /*8420*/  BSSY B1, `(.L_x_10166) ;  /* 0x0000016000017945 */ /* 0x000fe20003800000 */
[----:B------:R0:W-:Y:S01]  /*8430*/  SYNCS.ARRIVE.TRANS64.RED.A1T0 RZ, [R156+URZ], RZ ;  /* 0x000000ff9cff79a7 */ /* 0x0001e2000810043f */
[----:B------:R0:W2:Y:S01]  /*8440*/  SHFL.IDX PT, R0, R3, RZ, 0x181f ;  /* 0x00181fff03007589 */ /* 0x0000a200000e0000 */
[----:B------:R-:W-:Y:S01]  /*8450*/  SHF.R.S32.HI R80, RZ, 0x1f, R2 ;  /* 0x0000001fff507819 */ /* 0x000fe20000011402 */
[----:B------:R-:W-:Y:S08]  /*8460*/  @P2 BRA `(.L_x_10167) ;  /* 0x0000000000442947 */ /* 0x000ff00003800000 */
        /* <DEDUP_REMOVED lines=17> */
.L_x_10167:
[----:B------:R-:W-:Y:S05]  /*8580*/  BSYNC B1 ;  /* 0x0000000000017941 */ /* 0x000fea0003800000 */
.L_x_10166:
[----:B--2---:R2:W4:Y:S01]  /*8590*/  SHFL.IDX PT, R0, R3, 0x1, 0x181f ;  /* 0x00381f0003007f89 */ /* 0x00452200000e0000 */
[----:B------:R-:W-:Y:S03]  /*85a0*/  BSSY B1, `(.L_x_10168) ;  /* 0x0000014000017945 */ /* 0x000fe60003800000 */
[----:B---3-5:R2:W3:Y:S01]  /*85b0*/  SHFL.IDX PT, R28, R6, 0x1, 0x181f ;  /* 0x00381f00061c7f89 */ /* 0x0284e200000e0000 */
[----:B------:R-:W-:Y:S05]  /*85c0*/  @P1 BRA `(.L_x_10169) ;  /* 0x0000000000441947 */ /* 0x000fea0003800000 */
[----:B------:R-:W-:Y:S02]  /*85d0*/  ULDC UR4, c[0x0][0xbc8] ;  /* 0x0002f20000047ab9 */ /* 0x000fe40000000800 */
[----:B------:R-:W-:Y:S02]  /*85e0*/  ISETP.GE.AND P4, PT, R2, UR4, PT ;  /* 0x0000000402007c0c */ /* 0x000fe4000bf86270 */
[----:B------:R-:W-:Y:S02]  /*85f0*/  ISETP.GE.AND P3, PT, R212, UR4, PT ;  /* 0x00000004d4007c0c */ /* 0x000fe4000bf66270 */
[----:B------:R-:W-:Y:S02]  /*8600*/  ISETP.GE.AND P2, PT, R211, UR4, PT ;  /* 0x00000004d3007c0c */ /* 0x000fe4000bf46270 */
[----:B------:R-:W-:-:S07]  /*8610*/  ISETP.GE.AND P1, PT, R213, UR4, PT ;  /* 0x00000004d5007c0c */ /* 0x000fce000bf26270 */
[-C--:B---3--:R-:W-:Y:S02]  /*8620*/  @!P4 LEA R4, P6, R2, R28.reuse, 0x1 ;  /* 0x0000001c0204c211 */ /* 0x088fe400078c08ff */
[----:B------:R-:W-:Y:S02]  /*8630*/  @!P3 LEA R12, P5, R212, R28, 0x1 ;  /* 0x0000001cd40cb211 */ /* 0x000fe400078a08ff */
        /* <DEDUP_REMOVED lines=10> */
.L_x_10169:
[----:B------:R-:W-:Y:S05]  /*86e0*/  BSYNC B1 ;  /* 0x0000000000017941 */ /* 0x000fea0003800000 */
.L_x_10168:
        /* <DEDUP_REMOVED lines=10> */
[-C--:B------:R-:W-:Y:S02]  /*8790*/  @!P2 LEA R8, P5, R212, R12.reuse, 0x1 ;  /* 0x0000000cd408a211 */ /* 0x080fe400078a08ff */
        /* <DEDUP_REMOVED lines=10> */
.L_x_10171:
[----:B------:R-:W-:Y:S05]  /*8840*/  BSYNC B1 ;  /* 0x0000000000017941 */ /* 0x000fea0003800000 */
.L_x_10170:
[----:B0-----:R-:W-:Y:S01]  /*8850*/  VIADD R0, R78, 0x60 ;  /* 0x000000604e007836 */ /* 0x001fe20000000000 */
[----:B---3--:R0:W3:Y:S04]  /*8860*/  SHFL.IDX PT, R12, R3, 0x3, 0x181f ;  /* 0x00781f00030c7f89 */ /* 0x0080e800000e0000 */
[----:B------:R-:W-:Y:S01]  /*8870*/  ISETP.GE.AND P0, PT, R0, R79, PT ;  /* 0x0000004f0000720c */ /* 0x000fe20003f06270 */
[----:B--2-4-:R-:W2:-:S12]  /*8880*/  SHFL.IDX PT, R6, R6, 0x3, 0x181f ;  /* 0x00781f0006067f89 */ /* 0x014e9800000e0000 */
[----:B0-----:R-:W-:Y:S05]  /*8890*/  @P0 BRA `(.L_x_10172) ;  /* 0x0000000c00e40947 */ /* 0x001fea0003800000 */
[----:B------:R-:W-:Y:S02]  /*88a0*/  ULDC UR4, c[0x0][0xbc8] ;  /* 0x0002f20000047ab9 */ /* 0x000fe40000000800 */
[----:B------:R-:W-:Y:S02]  /*88b0*/  ISETP.GE.AND P3, PT, R2, UR4, PT ;  /* 0x0000000402007c0c */ /* 0x000fe4000bf66270 */
[----:B------:R-:W-:Y:S02]  /*88c0*/  ISETP.GE.AND P4, PT, R212, UR4, PT ;  /* 0x00000004d4007c0c */ /* 0x000fe4000bf86270 */
[----:B------:R-:W-:-:S09]  /*88d0*/  ISETP.GE.AND P5, PT, R211, UR4, PT ;  /* 0x00000004d3007c0c */ /* 0x000fd2000bfa6270 */
[-C--:B--2---:R-:W-:Y:S02]  /*88e0*/  @!P3 LEA R4, P0, R2, R6.reuse, 0x1 ;  /* 0x000000060204b211 */ /* 0x084fe400078008ff */
[-C--:B------:R-:W-:Y:S02]  /*88f0*/  @!P4 LEA R8, P1, R212, R6.reuse, 0x1 ;  /* 0x00000006d408c211 */ /* 0x080fe400078208ff */
[C---:B------:R-:W-:Y:S02]  /*8900*/  @!P5 LEA R10, P2, R211.reuse, R6, 0x1 ;  /* 0x00000006d30ad211 */ /* 0x040fe400078408ff */
        /* <DEDUP_REMOVED lines=12> */
.L_x_10164:
[----:B------:R-:W-:Y:S01]  /*89d0*/  R2UR UR4, R218 ;  /* 0x00000000da0472ca */ /* 0x000fe200000e0000 */
[----:B------:R-:W-:Y:S01]  /*89e0*/  ULDC.64 UR10, c[0x0][0xd00] ;  /* 0x00034000000a7ab9 */ /* 0x000fe20000000a00 */
[----:B------:R-:W-:Y:S01]  /*89f0*/  USHF.L.U32 UR8, UR61, 0x2, URZ ;  /* 0x000000023d087899 */ /* 0x000fe2000800063f */
[----:B------:R-:W0:Y:S01]  /*8a00*/  LDC R13, c[0x0][0xce8] ;  /* 0x00033a00ff0d7b82 */ /* 0x000e220000000800 */
[----:B------:R-:W-:Y:S01]  /*8a10*/  UISETP.NE.U32.AND UP0, UPT, UR10, URZ, UPT ;  /* 0x0000003f0a00728c */ /* 0x000fe2000bf05070 */
[----:B------:R-:W-:-:S03]  /*8a20*/  R2UR UR12, R216 ;  /* 0x00000000d80c72ca */ /* 0x000fc600000e0000 */
[----:B------:R-:W-:-:S05]  /*8a30*/  UISETP.NE.AND.EX UP0, UPT, UR11, URZ, UPT, UP0 ;  /* 0x0000003f0b00728c */ /* 0x000fca000bf05300 */
[----:B------:R-:W-:Y:S01]  /*8a40*/  USHF.L.U64.HI UR9, UR61, 0x2, UR4 ;  /* 0x000000023d097899 */ /* 0x000fe20008010204 */
[----:B------:R-:W-:Y:S01]  /*8a50*/  PLOP3.LUT P2, PT, PT, PT, UP0, 0x80, 0x0 ;  /* 0x000000000000781c */ /* 0x000fe20003f4f008 */
[----:B------:R-:W-:-:S04]  /*8a60*/  UIADD3 UR4, UP1, UR8, UR10, URZ ;  /* 0x0000000a08047290 */ /* 0x000fc8000ff3e03f */
[----:B------:R-:W-:Y:S02]  /*8a70*/  UIADD3.X UR7, UR9, UR11, URZ, UP1, !UPT ;  /* 0x0000000b09077290 */ /* 0x000fe40008ffe43f */
[----:B------:R-:W-:Y:S01]  /*8a80*/  MOV R4, UR4 ;  /* 0x0000000400047c02 */ /* 0x000fe20008000f00 */
[----:B------:R-:W-:Y:S02]  /*8a90*/  ULDC.64 UR10, c[0x0][0xd08] ;  /* 0x00034200000a7ab9 */ /* 0x000fe40000000a00 */
[----:B------:R-:W-:Y:S01]  /*8aa0*/  UISETP.NE.U32.AND UP1, UPT, UR10, URZ, UPT ;  /* 0x0000003f0a00728c */ /* 0x000fe2000bf25070 */
[----:B------:R-:W-:-:S03]  /*8ab0*/  IMAD.U32 R5, RZ, RZ, UR7 ;  /* 0x00000007ff057e24 */ /* 0x000fc6000f8e00ff */
[----:B------:R-:W-:Y:S02]  /*8ac0*/  UISETP.NE.AND.EX UP1, UPT, UR11, URZ, UPT, UP1 ;  /* 0x0000003f0b00728c */ /* 0x000fe4000bf25310 */
[----:B------:R-:W2:Y:S01]  /*8ad0*/  @P2 LDG.E R3, desc[UR36][R4.64] ;  /* 0x0000002404032981 */ /* 0x000ea2000c1e1900 */
[----:B------:R-:W-:Y:S02]  /*8ae0*/  ULDC UR4, c[0x0][0xb88] ;  /* 0x0002e20000047ab9 */ /* 0x000fe40000000800 */
[----:B------:R-:W-:Y:S01]  /*8af0*/  IMAD.U32 R0, RZ, RZ, UR4 ;  /* 0x00000004ff007e24 */ /* 0x000fe2000f8e00ff */
[----:B------:R-:W-:-:S05]  /*8b00*/  PLOP3.LUT P3, PT, PT, PT, UP1, 0x80, 0x0 ;  /* 0x000000000000781c */ /* 0x000fca0003f6f018 */
        /* <DEDUP_REMOVED lines=8> */
[----:B------:R-:W0:Y:S10]  /*8b90*/  S2R R6, SR_TID.X ;  /* 0x0000000000067919 */ /* 0x000e340000002100 */
[----:B------:R-:W3:Y:S01]  /*8ba0*/  @P0 LDC R11, c[0x0][0xcec] ;  /* 0x00033b00ff0b0b82 */ /* 0x000ee20000000800 */
[----:B0-----:R-:W-:-:S05]  /*8bb0*/  VIADD R6, R6, 0xffffff80 ;  /* 0xffffff8006067836 */ /* 0x001fca0000000000 */
[----:B------:R-:W-:Y:S02]  /*8bc0*/  ISETP.GE.AND P1, PT, R6, 0x80, PT ;  /* 0x000000800600780c */ /* 0x000fe40003f26270 */
[----:B--2---:R-:W-:-:S13]  /*8bd0*/  @P2 R2UR UR4, R3 ;  /* 0x00000000030422ca */ /* 0x004fda00000e0000 */
[----:B------:R-:W-:Y:S01]  /*8be0*/  USHF.R.S32.HI UR10, URZ, 0x1f, UR4 ;  /* 0x0000001f3f0a7899 */ /* 0x000fe20008011404 */
[----:B-1-3--:R-:W-:Y:S11]  /*8bf0*/  @P3 BRA `(.L_x_10173) ;  /* 0x0000000000103947 */ /* 0x00aff60003800000 */
[----:B------:R-:W-:Y:S05]  /*8c00*/  @!P2 BRA `(.L_x_10173) ;  /* 0x00000000000ca947 */ /* 0x000fea0003800000 */
[----:B------:R-:W2:Y:S04]  /*8c10*/  LDG.E R3, desc[UR36][R4.64] ;  /* 0x0000002404037981 */ /* 0x000ea8000c1e1900 */
[----:B-----5:R-:W2:Y:S02]  /*8c20*/  LDG.E R0, desc[UR36][R4.64+0x4] ;  /* 0x0000042404007981 */ /* 0x020ea4000c1e1900 */
[----:B--2---:R-:W-:-:S07]  /*8c30*/  IMAD.IADD R0, R0, 0x1, -R3 ;  /* 0x0000000100007824 */ /* 0x004fce00078e0a03 */
.L_x_10173:
[----:B------:R-:W-:Y:S01]  /*8c40*/  R2UR UR7, R218 ;  /* 0x00000000da0772ca */ /* 0x000fe200000e0000 */
[----:B------:R-:W-:Y:S01]  /*8c50*/  USEL UR61, UR61, URZ, !UP0 ;  /* 0x0000003f3d3d7287 */ /* 0x000fe2000c000000 */
[----:B------:R-:W-:Y:S11]  /*8c60*/  BSSY B1, `(.L_x_10174) ;  /* 0x000002f000017945 */ /* 0x000ff60003800000 */
[----:B------:R-:W-:Y:S01]  /*8c70*/  USEL UR12, UR7, URZ, !UP0 ;  /* 0x0000003f070c7287 */ /* 0x000fe2000c000000 */
[----:B------:R-:W-:Y:S11]  /*8c80*/  @P1 BRA `(.L_x_10175) ;  /* 0x0000000000b01947 */ /* 0x000ff60003800000 */
[----:B------:R-:W0:Y:S01]  /*8c90*/  S2R R4, SR_TID.X ;  /* 0x0000000000047919 */ /* 0x000e220000002100 */
[----:B------:R-:W1:Y:S01]  /*8ca0*/  LDC R6, c[0x0][0xce8] ;  /* 0x00033a00ff067b82 */ /* 0x000e620000000800 */
[----:B------:R-:W-:-:S13]  /*8cb0*/  R2UR UR7, R215 ;  /* 0x00000000d70772ca */ /* 0x000fda00000e0000 */
        /* <DEDUP_REMOVED lines=8> */
[----:B------:R-:W-:Y:S01]  /*8d40*/  R2UR UR13, R216 ;  /* 0x00000000d80d72ca */ /* 0x000fe200000e0000 */
[----:B------:R-:W-:Y:S01]  /*8d50*/  UIMAD UR7, UR11, UR14, URZ ;  /* 0x0000000e0b0772a4 */ /* 0x000fe2000f8e023f */
[----:B------:R-:W-:Y:S01]  /*8d60*/  UMOV UR8, UR4 ;  /* 0x0000000400087c82 */ /* 0x000fe20008000000 */
[----:B------:R-:W-:-:S08]  /*8d70*/  UMOV UR9, UR10 ;  /* 0x0000000a00097c82 */ /* 0x000fd00008000000 */
[----:B------:R-:W0:Y:S02]  /*8d80*/  @P1 LDC R4, c[0x0][0xcec] ;  /* 0x00033b00ff041b82 */ /* 0x000e240000000800 */
[----:B------:R-:W-:Y:S02]  /*8d90*/  UIMAD.WIDE.U32 UR8, UR13, UR14, UR8 ;  /* 0x0000000e0d0872a5 */ /* 0x000fe4000f8e0008 */
[----:B------:R-:W-:-:S03]  /*8da0*/  UIMAD UR7, UR13, UR15, UR7 ;  /* 0x0000000f0d0772a4 */ /* 0x000fc6000f8e0207 */
[----:B------:R-:W-:Y:S01]  /*8db0*/  ULDC.64 UR14, c[0x0][0xc98] ;  /* 0x00032600000e7ab9 */ /* 0x000fe20000000a00 */
[----:B------:R-:W1:Y:S01]  /*8dc0*/  @P1 LDC R8, c[0x0][0xcf0] ;  /* 0x00033c00ff081b82 */ /* 0x000e620000000800 */
[----:B------:R-:W-:Y:S02]  /*8dd0*/  UIADD3 UR9, UR9, UR7, URZ ;  /* 0x0000000709097290 */ /* 0x000fe4000fffe03f */
[----:B------:R-:W-:Y:S02]  /*8de0*/  UIMAD UR7, UR12, UR14, URZ ;  /* 0x0000000e0c0772a4 */ /* 0x000fe4000f8e023f */
[----:B------:R-:W-:Y:S02]  /*8df0*/  UIMAD.WIDE.U32 UR8, UR61, UR14, UR8 ;  /* 0x0000000e3d0872a5 */ /* 0x000fe4000f8e0008 */
[----:B------:R-:W-:-:S03]  /*8e00*/  UIMAD UR7, UR61, UR15, UR7 ;  /* 0x0000000f3d0772a4 */ /* 0x000fc6000f8e0207 */
        /* <DEDUP_REMOVED lines=20> */
.L_x_10175:
[----:B------:R-:W-:Y:S05]  /*8f50*/  BSYNC B1 ;  /* 0x0000000000017941 */ /* 0x000fea0003800000 */
.L_x_10174:
[----:B------:R-:W-:Y:S01]  /*8f60*/  R2UR UR13, R215 ;  /* 0x00000000d70d72ca */ /* 0x000fe200000e0000 */
[----:B------:R-:W1:Y:S01]  /*8f70*/  @P0 LDC R5, c[0x0][0xcf0] ;  /* 0x00033c00ff050b82 */ /* 0x000e620000000800 */
[----:B------:R-:W-:Y:S01]  /*8f80*/  ULDC.64 UR14, c[0x0][0xba0] ;  /* 0x0002e800000e7ab9 */ /* 0x000fe20000000a00 */
[----:B------:R-:W-:Y:S01]  /*8f90*/  R2UR UR16, R216 ;  /* 0x00000000d81072ca */ /* 0x000fe200000e0000 */
[----:B------:R-:W-:Y:S01]  /*8fa0*/  UIMAD UR7, UR10, UR14, URZ ;  /* 0x0000000e0a0772a4 */ /* 0x000fe2000f8e023f */
[----:B0-----:R-:W-:Y:S01]  /*8fb0*/  IMAD R3, R214, 0x20, R217 ;  /* 0x00000020d6037824 */ /* 0x001fe200078e02d9 */
[----:B------:R-:W-:Y:S01]  /*8fc0*/  UIMAD.WIDE.U32 UR8, UR4, UR14, URZ ;  /* 0x0000000e040872a5 */ /* 0x000fe2000f8e003f */
[----:B------:R-:W-:Y:S01]  /*8fd0*/  BSSY B1, `(.L_x_10176) ;  /* 0x0000043000017945 */ /* 0x000fe20003800000 */
[----:B------:R-:W-:Y:S01]  /*8fe0*/  UIMAD UR7, UR4, UR15, UR7 ;  /* 0x0000000f040772a4 */ /* 0x000fe2000f8e0207 */
[----:B------:R-:W-:Y:S02]  /*8ff0*/  SHF.R.S32.HI R18, RZ, 0x1f, R2 ;  /* 0x0000001fff127819 */ /* 0x000fe40000011402 */
[----:B------:R-:W-:Y:S01]  /*9000*/  ULDC.64 UR14, c[0x0][0xbe8] ;  /* 0x0002fa00000e7ab9 */ /* 0x000fe20000000a00 */
[----:B------:R-:W-:Y:S01]  /*9010*/  UIADD3 UR9, UR9, UR7, URZ ;  /* 0x0000000709097290 */ /* 0x000fe2000fffe03f */
[----:B------:R-:W-:Y:S01]  /*9020*/  IMAD.U32 R8, RZ, RZ, UR13 ;  /* 0x0000000dff087e24 */ /* 0x000fe2000f8e00ff */
[----:B------:R-:W-:Y:S01]  /*9030*/  UIMAD UR4, UR11, UR14, URZ ;  /* 0x0000000e0b0472a4 */ /* 0x000fe2000f8e023f */
[----:B------:R-:W-:Y:S01]  /*9040*/  IMAD.U32 R10, RZ, RZ, UR13 ;  /* 0x0000000dff0a7e24 */ /* 0x000fe2000f8e00ff */
[----:B------:R-:W-:-:S02]  /*9050*/  UIMAD.WIDE.U32 UR8, UR16, UR14, UR8 ;  /* 0x0000000e100872a5 */ /* 0x000fc4000f8e0008 */
[----:B------:R-:W-:Y:S01]  /*9060*/  LEA R8, R8, R3, 0x7 ;  /* 0x0000000308087211 */ /* 0x000fe200078e38ff */
[----:B------:R-:W-:Y:S01]  /*9070*/  UIMAD UR4, UR16, UR15, UR4 ;  /* 0x0000000f100472a4 */ /* 0x000fe2000f8e0204 */
[----:B------:R-:W-:Y:S01]  /*9080*/  IMAD R10, R10, 0x80, R217 ;  /* 0x000000800a0a7824 */ /* 0x000fe200078e02d9 */
[----:B------:R-:W-:Y:S02]  /*9090*/  ULDC.64 UR10, c[0x0][0xbf0] ;  /* 0x0002fc00000a7ab9 */ /* 0x000fe40000000a00 */
[----:B------:R-:W-:Y:S01]  /*90a0*/  @P0 IMAD.HI.U32 R4, R8, R11, RZ ;  /* 0x0000000b08040227 */ /* 0x000fe200078e00ff */
[----:B------:R-:W-:Y:S02]  /*90b0*/  UIADD3 UR9, UR9, UR4, URZ ;  /* 0x0000000409097290 */ /* 0x000fe4000fffe03f */
[----:B------:R-:W-:Y:S01]  /*90c0*/  UIMAD UR4, UR12, UR10, URZ ;  /* 0x0000000a0c0472a4 */ /* 0x000fe2000f8e023f */
[----:B------:R-:W-:Y:S01]  /*90d0*/  IMAD.MOV.U32 R3, RZ, RZ, R8 ;  /* 0x000000ffff037224 */ /* 0x000fe200078e0008 */
[----:B-1----:R-:W-:Y:S01]  /*90e0*/  @P0 SHF.R.U32.HI R3, RZ, R5, R4 ;  /* 0x00000005ff030219 */ /* 0x002fe20000011604 */
[----:B------:R-:W-:-:S02]  /*90f0*/  UIMAD.WIDE.U32 UR8, UR61, UR10, UR8 ;  /* 0x0000000a3d0872a5 */ /* 0x000fc4000f8e0008 */
[----:B------:R-:W-:Y:S01]  /*9100*/  UIMAD UR4, UR61, UR11, UR4 ;  /* 0x0000000b3d0472a4 */ /* 0x000fe2000f8e0204 */
[--C-:B------:R-:W-:Y:S01]  /*9110*/  SHF.R.S32.HI R4, RZ, 0x1f, R3.reuse ;  /* 0x0000001fff047819 */ /* 0x100fe20000011403 */
[----:B------:R-:W-:Y:S01]  /*9120*/  IMAD.MOV R9, RZ, RZ, -R3 ;  /* 0x000000ffff097224 */ /* 0x000fe200078e0a03 */
[----:B------:R-:W-:Y:S01]  /*9130*/  ULDC.64 UR10, c[0x0][0xbe0] ;  /* 0x0002f800000a7ab9 */ /* 0x000fe20000000a00 */
[----:B------:R-:W-:Y:S02]  /*9140*/  UIADD3 UR4, UR9, UR4, URZ ;  /* 0x0000000409047290 */ /* 0x000fe4000fffe03f */
[----:B------:R-:W-:Y:S02]  /*9150*/  IMAD.U32 R5, RZ, RZ, UR9 ;  /* 0x00000009ff057e24 */ /* 0x000fe4000f8e00ff */
[----:B------:R-:W-:Y:S02]  /*9160*/  IMAD R6, R4, UR10, RZ ;  /* 0x0000000a04067c24 */ /* 0x000fe4000f8e02ff */
[----:B------:R-:W-:Y:S01]  /*9170*/  IMAD.U32 R4, RZ, RZ, UR8 ;  /* 0x00000008ff047e24 */ /* 0x000fe2000f8e00ff */
[----:B------:R-:W-:Y:S01]  /*9180*/  ULDC.64 UR8, c[0x0][0xbd8] ;  /* 0x0002f60000087ab9 */ /* 0x000fe20000000a00 */
[----:B------:R-:W-:-:S02]  /*9190*/  IMAD.U32 R5, RZ, RZ, UR4 ;  /* 0x00000004ff057e24 */ /* 0x000fc4000f8e00ff */
[----:B------:R-:W-:Y:S02]  /*91a0*/  IMAD R9, R13, R9, R8 ;  /* 0x000000090d097224 */ /* 0x000fe400078e0208 */
[C---:B------:R-:W-:Y:S02]  /*91b0*/  IMAD R11, R3.reuse, UR11, R6 ;  /* 0x0000000b030b7c24 */ /* 0x040fe4000f8e0206 */
[----:B------:R-:W-:Y:S01]  /*91c0*/  IMAD.WIDE.U32 R4, R3, UR10, R4 ;  /* 0x0000000a03047c25 */ /* 0x000fe2000f8e0004 */
[----:B------:R-:W-:-:S03]  /*91d0*/  SHF.R.S32.HI R3, RZ, 0x1f, R9 ;  /* 0x0000001fff037819 */ /* 0x000fc60000011409 */
[----:B------:R-:W-:Y:S02]  /*91e0*/  IMAD.IADD R5, R5, 0x1, R11 ;  /* 0x0000000105057824 */ /* 0x000fe400078e020b */
[----:B------:R-:W-:Y:S02]  /*91f0*/  IMAD R6, R3, UR8, RZ ;  /* 0x0000000803067c24 */ /* 0x000fe4000f8e02ff */
[----:B-----5:R-:W-:Y:S02]  /*9200*/  IMAD R13, R0, R13, RZ ;  /* 0x0000000d000d7224 */ /* 0x020fe400078e02ff */
        /* <DEDUP_REMOVED lines=10> */
[----:B------:R0:W1:Y:S02]  /*92b0*/  SHFL.IDX PT, R4, R6, RZ, 0x181f ;  /* 0x00181fff06047589 */ /* 0x00006400000e0000 */
[----:B------:R-:W-:Y:S02]  /*92c0*/  ISETP.GE.AND P0, PT, R0, R13, PT ;  /* 0x0000000d0000720c */ /* 0x000fe40003f06270 */
[----:B------:R0:W2:Y:S01]  /*92d0*/  SHFL.IDX PT, R0, R3, RZ, 0x181f ;  /* 0x00181fff03007589 */ /* 0x0000a200000e0000 */
[----:B------:R-:W-:Y:S10]  /*92e0*/  @P2 BRA `(.L_x_10177) ;  /* 0x0000000000442947 */ /* 0x000ff40003800000 */
        /* <DEDUP_REMOVED lines=17> */
.L_x_10177:
[----:B------:R-:W-:Y:S05]  /*9400*/  BSYNC B1 ;  /* 0x0000000000017941 */ /* 0x000fea0003800000 */
.L_x_10176:
[----:B--2---:R2:W4:Y:S01]  /*9410*/  SHFL.IDX PT, R0, R3, 0x1, 0x181f ;  /* 0x00381f0003007f89 */ /* 0x00452200000e0000 */
[----:B------:R-:W-:Y:S03]  /*9420*/  BSSY B1, `(.L_x_10178) ;  /* 0x0000014000017945 */ /* 0x000fe60003800000 */
[----:B-1-3--:R2:W1:Y:S01]  /*9430*/  SHFL.IDX PT, R4, R6, 0x1, 0x181f ;  /* 0x00381f0006047f89 */ /* 0x00a46200000e0000 */
[----:B------:R-:W-:Y:S05]  /*9440*/  @P1 BRA `(.L_x_10179) ;  /* 0x0000000000441947 */ /* 0x000fea0003800000 */
[----:B------:R-:W-:Y:S02]  /*9450*/  ULDC UR4, c[0x0][0xbc8] ;  /* 0x0002f20000047ab9 */ /* 0x000fe40000000800 */
[----:B------:R-:W-:Y:S02]  /*9460*/  ISETP.GE.AND P4, PT, R2, UR4, PT ;  /* 0x0000000402007c0c */ /* 0x000fe4000bf86270 */
[----:B------:R-:W-:Y:S02]  /*9470*/  ISETP.GE.AND P3, PT, R212, UR4, PT ;  /* 0x00000004d4007c0c */ /* 0x000fe4000bf66270 */
[----:B------:R-:W-:Y:S02]  /*9480*/  ISETP.GE.AND P2, PT, R211, UR4, PT ;  /* 0x00000004d3007c0c */ /* 0x000fe4000bf46270 */
[----:B------:R-:W-:-:S07]  /*9490*/  ISETP.GE.AND P1, PT, R213, UR4, PT ;  /* 0x00000004d5007c0c */ /* 0x000fce000bf26270 */
[-C--:B-1----:R-:W-:Y:S02]  /*94a0*/  @!P4 LEA R8, P6, R2, R4.reuse, 0x1 ;  /* 0x000000040208c211 */ /* 0x082fe400078c08ff */
[----:B------:R-:W-:Y:S02]  /*94b0*/  @!P3 LEA R14, P5, R212, R4, 0x1 ;  /* 0x00000004d40eb211 */ /* 0x000fe400078a08ff */
[----:B----4-:R-:W-:Y:S02]  /*94c0*/  @!P4 LEA.HI.X R9, R2, R0, R18, 0x1, P6 ;  /* 0x000000000209c211 */ /* 0x010fe400030f0c12 */
        /* <DEDUP_REMOVED lines=9> */
.L_x_10179:
[----:B------:R-:W-:Y:S05]  /*9560*/  BSYNC B1 ;  /* 0x0000000000017941 */ /* 0x000fea0003800000 */
.L_x_10178:
[----:B----4-:R4:W0:Y:S01]  /*9570*/  SHFL.IDX PT, R0, R3, 0x2, 0x181f ;  /* 0x00581f0003007f89 */ /* 0x01082200000e0000 */
        /* <DEDUP_REMOVED lines=9> */
[-C--:B------:R-:W-:Y:S02]  /*9610*/  @!P2 LEA R14, P5, R212, R4.reuse, 0x1 ;  /* 0x00000004d40ea211 */ /* 0x080fe400078a08ff */
        /* <DEDUP_REMOVED lines=10> */
.L_x_10181:
[----:B------:R-:W-:Y:S05]  /*96c0*/  BSYNC B1 ;  /* 0x0000000000017941 */ /* 0x000fea0003800000 */
.L_x_10180:
[----:B0-----:R-:W-:Y:S01]  /*96d0*/  VIADD R0, R10, 0x60 ;  /* 0x000000600a007836 */ /* 0x001fe20000000000 */
[----:B---3--:R0:W3:Y:S04]  /*96e0*/  SHFL.IDX PT, R8, R3, 0x3, 0x181f ;  /* 0x00781f0003087f89 */ /* 0x0080e800000e0000 */
[----:B------:R-:W-:Y:S01]  /*96f0*/  ISETP.GE.AND P0, PT, R0, R13, PT ;  /* 0x0000000d0000720c */ /* 0x000fe20003f06270 */
[----:B-1----:R0:W1:-:S12]  /*9700*/  SHFL.IDX PT, R4, R6, 0x3, 0x181f ;  /* 0x00781f0006047f89 */ /* 0x00205800000e0000 */
[----:B0-----:R-:W-:Y:S05]  /*9710*/  @P0 BRA `(.L_x_10172) ;  /* 0x0000000000440947 */ /* 0x001fea0003800000 */
        /* <DEDUP_REMOVED lines=8> */
[----:B---3--:R-:W-:Y:S02]  /*97a0*/  @!P3 LEA.HI.X R11, R2, R8, R18, 0x1, P6 ;  /* 0x00000008020bb211 */ /* 0x008fe400030f0c12 */
        /* <DEDUP_REMOVED lines=8> */
.L_x_10172:
[----:B------:R-:W-:Y:S05]  /*9830*/  BSYNC B0 ;  /* 0x0000000000007941 */ /* 0x000fea0003800000 */
.L_x_10163:
[----:B------:R-:W-:Y:S02]  /*9840*/  ULDC UR4, c[0x0][0xd3c] ;  /* 0x00034f0000047ab9 */ /* 0x000fe40000000800 */
[----:B------:R-:W-:-:S13]  /*9850*/  ISETP.GE.AND P0, PT, R7, UR4, PT ;  /* 0x0000000407007c0c */ /* 0x000fda000bf06270 */
[----:B------:R-:W-:Y:S05]  /*9860*/  @!P0 BRA `(.L_x_10182) ;  /* 0xffffff7400688947 */ /* 0x000fea000383ffff */
[----:B------:R-:W-:Y:S05]  /*9870*/  EXIT ;  /* 0x000000000000794d */ /* 0x000fea0003800000 */
.L_x_10134:
        /* <DEDUP_REMOVED lines=16> */
.L_x_10183:
        /* <DEDUP_REMOVED lines=40> */
.L_x_10189:
        /* <DEDUP_REMOVED lines=12> */
.L_x_10188:
[----:B------:R-:W-:Y:S05]  /*9cc0*/  BSYNC B0 ;  /* 0x0000000000007941 */ /* 0x000fea0003800000 */
.L_x_10187:
        /* <DEDUP_REMOVED lines=21> */
.L_x_10185:
        /* <DEDUP_REMOVED lines=15> */
.L_x_10190:
[----:B---3--:R-:W-:Y:S01]  /*9f10*/  IMAD R16, R16, UR5, R8 ;  /* 0x0000000510107c24 */ /* 0x008fe2000f8e0208 */
[----:B0-----:R-:W-:Y:S01]  /*9f20*/  IABS R2, R10 ;  /* 0x0000000a00027213 */ /* 0x001fe20000000000 */
[----:B------:R-:W-:Y:S01]  /*9f30*/  VIADD R19, R19, UR4 ;  /* 0x0000000413137c36 */ /* 0x000fe20008000000 */
[----:B-1----:R-:W-:Y:S02]  /*9f40*/  IADD3 R0, RZ, -R3, RZ ;  /* 0x80000003ff007210 */ /* 0x002fe40007ffe0ff */
        /* <DEDUP_REMOVED lines=24> */
.L_x_10186:
[----:B------:R-:W-:Y:S01]  /*a0d0*/  ULDC UR4, c[0x0][0xd3c] ;  /* 0x00034f0000047ab9 */ /* 0x000fe20000000800 */
[----:B------:R-:W-:Y:S02]  /*a0e0*/  IMAD.MOV.U32 R17, RZ, RZ, RZ ;  /* 0x000000ffff117224 */ /* 0x000fe400078e00ff */
[----:B------:R-:W-:Y:S02]  /*a0f0*/  IMAD.U32 R16, RZ, RZ, UR6 ;  /* 0x00000006ff107e24 */ /* 0x000fe4000f8e00ff */
[----:B------:R-:W-:Y:S02]  /*a100*/  IMAD.MOV.U32 R18, RZ, RZ, RZ ;  /* 0x000000ffff127224 */ /* 0x000fe400078e00ff */
[----:B------:R-:W-:-:S07]  /*a110*/  IMAD.U32 R19, RZ, RZ, UR4 ;  /* 0x00000004ff137e24 */ /* 0x000fce000f8e00ff */
.L_x_10191:
[----:B------:R-:W-:-:S13]  /*a120*/  ISETP.NE.AND P0, PT, R5, RZ, PT ;  /* 0x000000ff0500720c */ /* 0x000fda0003f05270 */
[----:B------:R-:W0:Y:S01]  /*a130*/  @!P0 S2R R3, SR_CgaCtaId ;  /* 0x0000000000038919 */ /* 0x000e220000008800 */
[----:B------:R-:W-:-:S04]  /*a140*/  @!P0 MOV R0, 0x400 ;  /* 0x0000040000008802 */ /* 0x000fc80000000f00 */
[----:B0-----:R-:W-:-:S05]  /*a150*/  @!P0 LEA R0, R3, R0, 0x18 ;  /* 0x0000000003008211 */ /* 0x001fca00078ec0ff */
[----:B------:R1:W-:Y:S01]  /*a160*/  @!P0 STS.128 [R0+0x324d0], R16 ;  /* 0x0324d01000008388 */ /* 0x0003e20000000c00 */
[----:B------:R-:W-:Y:S06]  /*a170*/  BAR.ARV 0x5, 0x180 ;  /* 0x0146000000007b1d */ /* 0x000fec0000002000 */
.L_x_10184:
[----:B------:R2:W-:Y:S01]  /*a180*/  STL [R1+0x18], RZ ;  /* 0x000018ff01007387 */ /* 0x0005e20000100800 */
[----:B------:R-:W-:Y:S01]  /*a190*/  ULDC UR4, c[0x0][0xd3c] ;  /* 0x00034f0000047ab9 */ /* 0x000fe20000000800 */
[----:B------:R-:W-:Y:S01]  /*a1a0*/  IMAD.MOV.U32 R27, RZ, RZ, 0x1 ;  /* 0x00000001ff1b7424 */ /* 0x000fe200078e00ff */
[----:B0-----:R-:W-:Y:S02]  /*a1b0*/  ISETP.GE.AND P0, PT, R19, UR4, PT ;  /* 0x0000000413007c0c */ /* 0x001fe4000bf06270 */
[----:B------:R-:W-:-:S11]  /*a1c0*/  MOV R24, RZ ;  /* 0x000000ff00187202 */ /* 0x000fd60000000f00 */
        /* <DEDUP_REMOVED lines=9> */
[C---:B-1----:R-:W-:Y:S02]  /*a260*/  LOP3.LUT R4, R5.reuse, 0x7f, RZ, 0xc0, !PT ;  /* 0x0000007f05047812 */ /* 0x042fe400078ec0ff */
[----:B--2---:R-:W-:Y:S01]  /*a270*/  R2UR UR4, R0 ;  /* 0x00000000000472ca */ /* 0x004fe200000e0000 */
[----:B------:R-:W-:-:S05]  /*a280*/  IMAD.SHL.U32 R0, R5, 0x8, RZ ;  /* 0x0000000805007824 */ /* 0x000fca00078e00ff */
        /* <DEDUP_REMOVED lines=11> */
[C---:B------:R-:W-:Y:S01]  /*a340*/  LOP3.LUT R2, R4.reuse, 0x80, RZ, 0xfc, !PT ;  /* 0x0000008004027812 */ /* 0x040fe200078efcff */
[----:B------:R-:W-:Y:S01]  /*a350*/  IMAD.U32 R22, RZ, RZ, UR4 ;  /* 0x00000004ff167e24 */ /* 0x000fe2000f8e00ff */
[----:B------:R-:W-:-:S03]  /*a360*/  LOP3.LUT R0, R4, 0xc0, RZ, 0xfc, !PT ;  /* 0x000000c004007812 */ /* 0x000fc600078efcff */
[----:B---3--:R-:W-:-:S07]  /*a370*/  IMAD R26, R30, 0x2, R22 ;  /* 0x000000021e1a7824 */ /* 0x008fce00078e0216 */
.L_x_10259:
[----:B0-----:R-:W0:Y:S02]  /*a380*/  LDC.64 R34, c[0x0][0xd88] ;  /* 0x00036200ff227b82 */ /* 0x001e240000000a00 */
[----:B0-----:R-:W-:-:S06]  /*a390*/  IMAD.WIDE R34, R19, 0x4, R34 ;  /* 0x0000000413227825 */ /* 0x001fcc00078e0222 */
[----:B--2---:R0:W2:Y:S01]  /*a3a0*/  LDG.E R34, desc[UR36][R34.64] ;  /* 0x0000002422227981 */ /* 0x0040a2000c1e1900 */
[----:B------:R-:W-:Y:S05]  /*a3b0*/  YIELD ;  /* 0x0000000000007946 */ /* 0x000fea0003800000 */
[----:B------:R-:W-:Y:S01]  /*a3c0*/  ULDC.64 UR4, c[0x0][0xb20] ;  /* 0x0002c80000047ab9 */ /* 0x000fe20000000a00 */
[----:B------:R-:W-:Y:S01]  /*a3d0*/  IMAD.MOV.U32 R32, RZ, RZ, RZ ;  /* 0x000000ffff207224 */ /* 0x000fe200078e00ff */
[----:B------:R-:W-:Y:S01]  /*a3e0*/  ISETP.NE.U32.AND P0, PT, RZ, UR4, PT ;  /* 0x00000004ff007c0c */ /* 0x000fe2000bf05070 */
[----:B------:R-:W-:-:S03]  /*a3f0*/  ULDC.64 UR6, c[0x0][0xb10] ;  /* 0x0002c40000067ab9 */ /* 0x000fc60000000a00 */
[----:B------:R-:W-:Y:S01]  /*a400*/  ISETP.NE.AND.EX P0, PT, RZ, UR5, PT, P0 ;  /* 0x00000005ff007c0c */ /* 0x000fe2000bf05300 */
[----:B0-----:R-:W-:Y:S01]  /*a410*/  IMAD.MOV.U32 R35, RZ, RZ, RZ ;  /* 0x000000ffff237224 */ /* 0x001fe200078e00ff */
        /* <DEDUP_REMOVED lines=38> */
.L_x_10193:
        /* <DEDUP_REMOVED lines=9> */
.L_x_10194:
        /* <DEDUP_REMOVED lines=9> */
.L_x_10195:
[----:B-----5:R-:W-:Y:S01]  /*a7a0*/  IMAD.IADD R33, R7, 0x1, -R32 ;  /* 0x0000000107217824 */ /* 0x020fe200078e0a20 */
[----:B------:R-:W-:Y:S03]  /*a7b0*/  BSSY B7, `(.L_x_10196) ;  /* 0x000040f000077945 */ /* 0x000fe60003800000 */
[C---:B012---:R-:W-:Y:S01]  /*a7c0*/  VIADD R0, R33.reuse, 0x5f ;  /* 0x0000005f21007836 */ /* 0x047fe20000000000 */
[----:B------:R0:W-:Y:S01]  /*a7d0*/  STL [R1], R33 ;  /* 0x0000002101007387 */ /* 0x0001e20000100800 */
[----:B------:R-:W-:Y:S02]  /*a7e0*/  ISETP.GT.AND P0, PT, R33, RZ, PT ;  /* 0x000000ff2100720c */ /* 0x000fe40003f04270 */
[----:B------:R-:W-:-:S05]  /*a7f0*/  IMAD.HI R0, R0, 0x2aaaaaab, RZ ;  /* 0x2aaaaaab00007827 */ /* 0x000fca00078e02ff */
[----:B------:R-:W-:-:S04]  /*a800*/  SHF.R.U32.HI R3, RZ, 0x1f, R0 ;  /* 0x0000001fff037819 */ /* 0x000fc80000011600 */
        /* <DEDUP_REMOVED lines=20> */
.L_x_10197:
[----:B0-----:R-:W-:Y:S01]  /*a950*/  IADD3 R0, R22, 0x1c400, RZ ;  /* 0x0001c40016007810 */ /* 0x001fe20007ffe0ff */
        /* <DEDUP_REMOVED lines=19> */
.L_x_10200:
[----:B------:R-:W-:Y:S05]  /*aa90*/  BSYNC B6 ;  /* 0x0000000000067941 */ /* 0x000fea0003800000 */
.L_x_10199:
        /* <DEDUP_REMOVED lines=20> */
.L_x_10203:
        /* <DEDUP_REMOVED lines=15> */
.L_x_10202:
[----:B------:R-:W-:Y:S05]  /*acd0*/  BSYNC B6 ;  /* 0x0000000000067941 */ /* 0x000fea0003800000 */
.L_x_10201:
[----:B------:R-:W2:Y:S01]  /*ace0*/  LDL R31, [R1+0x1c] ;  /* 0x00001c00011f7983 */ /* 0x000ea20000100800 */
[----:B------:R-:W-:Y:S01]  /*acf0*/  ULDC.64 UR4, c[0x0][0xaf0] ;  /* 0x0002bc0000047ab9 */ /* 0x000fe20000000a00 */
[----:B------:R-:W0:Y:S01]  /*ad00*/  LDC R9, c[0x0][0x430] ;  /* 0x00010c00ff097b82 */ /* 0x000e220000000800 */
[----:B------:R-:W-:Y:S01]  /*ad10*/  ISETP.NE.U32.AND P0, PT, RZ, UR4, PT ;  /* 0x00000004ff007c0c */ /* 0x000fe2000bf05070 */
[----:B------:R-:W1:Y:S03]  /*ad20*/  S2R R20, SR_TID.X ;  /* 0x0000000000147919 */ /* 0x000e660000002100 */
[----:B------:R-:W-:-:S13]  /*ad30*/  ISETP.NE.AND.EX P0, PT, RZ, UR5, PT, P0 ;  /* 0x00000005ff007c0c */ /* 0x000fda000bf05300 */
[----:B------:R-:W-:Y:S01]  /*ad40*/  @P0 IADD3 R2, P1, R25, UR4, RZ ;  /* 0x0000000419020c10 */ /* 0x000fe2000ff3e0ff */
[----:B------:R-:W3:Y:S01]  /*ad50*/  S2R R21, SR_TID.X ;  /* 0x0000000000157919 */ /* 0x000ee20000002100 */
[----:B------:R-:W-:Y:S02]  /*ad60*/  ULDC UR4, c[0x0][0x320] ;  /* 0x0000c80000047ab9 */ /* 0x000fe40000000800 */
[----:B------:R-:W-:-:S05]  /*ad70*/  @P0 IADD3.X R3, R28, UR5, RZ, P1, !PT ;  /* 0x000000051c030c10 */ /* 0x000fca0008ffe4ff */
[----:B------:R4:W4:Y:S01]  /*ad80*/  @P0 LDG.E R29, desc[UR36][R2.64] ;  /* 0x00000024021d0981 */ /* 0x000922000c1e1900 */
[----:B0-----:R-:W-:Y:S01]  /*ad90*/  ISETP.NE.AND P2, PT, R9, 0x1, PT ;  /* 0x000000010900780c */ /* 0x001fe20003f45270 */
[----:B------:R-:W-:Y:S01]  /*ada0*/  IMAD.MOV.U32 R36, RZ, RZ, RZ ;  /* 0x000000ffff247224 */ /* 0x000fe200078e00ff */
[----:B------:R-:W-:Y:S02]  /*adb0*/  LOP3.LUT R23, R23, 0xffff7fff, RZ, 0xc0, !PT ;  /* 0xffff7fff17177812 */ /* 0x000fe400078ec0ff */
[----:B-1----:R-:W-:-:S04]  /*adc0*/  LOP3.LUT R20, R20, 0x7f, RZ, 0xc0, !PT ;  /* 0x0000007f14147812 */ /* 0x002fc800078ec0ff */
[----:B------:R-:W-:-:S05]  /*add0*/  SHF.R.U32.HI R0, RZ, 0x3, R20 ;  /* 0x00000003ff007819 */ /* 0x000fca0000011614 */
[----:B------:R-:W0:Y:S01]  /*ade0*/  @P2 LDC R4, c[0x0][0x434] ;  /* 0x00010d00ff042b82 */ /* 0x000e220000000800 */
[----:B------:R-:W-:-:S07]  /*adf0*/  @P2 LOP3.LUT R23, R23, 0x8000, RZ, 0xfc, !PT ;  /* 0x0000800017172812 */ /* 0x000fce00078efcff */
[----:B------:R-:W1:Y:S01]  /*ae00*/  @P2 LDC R5, c[0x0][0x438] ;  /* 0x00010e00ff052b82 */ /* 0x000e620000000800 */
[----:B---3--:R-:W-:-:S05]  /*ae10*/  IMAD.SHL.U32 R20, R21, 0x10, RZ ;  /* 0x0000001015147824 */ /* 0x008fca00078e00ff */
[----:B------:R-:W-:Y:S02]  /*ae20*/  LOP3.LUT R20, R0, 0x70, R20, 0xf8, !PT ;  /* 0x0000007000147812 */ /* 0x000fe400078ef814 */
[----:B------:R-:W-:Y:S01]  /*ae30*/  LOP3.LUT R23, R23, 0xffffffef, RZ, 0xc0, !PT ;  /* 0xffffffef17177812 */ /* 0x000fe200078ec0ff */
[----:B------:R-:W-:Y:S01]  /*ae40*/  UMOV UR5, 0xffffffff ;  /* 0xffffffff00057882 */ /* 0x000fe20000000000 */
[----:B--2---:R-:W-:Y:S02]  /*ae50*/  VIADD R8, R31, 0xffffffff ;  /* 0xffffffff1f087836 */ /* 0x004fe40000000000 */
[----:B------:R-:W2:Y:S02]  /*ae60*/  S2R R31, SR_TID.X ;  /* 0x00000000001f7919 */ /* 0x000ea40000002100 */
[----:B------:R-:W-:-:S05]  /*ae70*/  IMAD R37, R8, 0x60, R20 ;  /* 0x0000006008257824 */ /* 0x000fca00078e0214 */
[C---:B------:R-:W-:Y:S01]  /*ae80*/  ISETP.GE.AND P0, PT, R37.reuse, R33, PT ;  /* 0x000000212500720c */ /* 0x040fe20003f06270 */
[----:B------:R-:W-:-:S03]  /*ae90*/  IMAD.IADD R37, R37, 0x1, R32 ;  /* 0x0000000125257824 */ /* 0x000fc600078e0220 */
[----:B------:R-:W-:Y:S01]  /*aea0*/  ISETP.GT.U32.OR P0, PT, R20, 0x5f, P0 ;  /* 0x0000005f1400780c */ /* 0x000fe20000704470 */
[----:B0-----:R-:W-:-:S04]  /*aeb0*/  @P2 IMAD.HI.U32 R4, R37, R4, RZ ;  /* 0x0000000425042227 */ /* 0x001fc800078e00ff */
[----:B------:R-:W-:Y:S01]  /*aec0*/  IMAD.MOV.U32 R0, RZ, RZ, R37 ;  /* 0x000000ffff007224 */ /* 0x000fe200078e0025 */
[----:B-1----:R-:W-:-:S07]  /*aed0*/  @P2 SHF.R.U32.HI R0, RZ, R5, R4 ;  /* 0x00000005ff002219 */ /* 0x002fce0000011604 */
[----:B------:R-:W0:Y:S01]  /*aee0*/  @!P0 LDC.64 R4, c[0x0][0x428] ;  /* 0x00010a00ff048b82 */ /* 0x000e220000000a00 */
[--C-:B----4-:R-:W-:Y:S01]  /*aef0*/  @!P0 SHF.R.S32.HI R3, RZ, 0x1f, R0.reuse ;  /* 0x0000001fff038819 */ /* 0x110fe20000011400 */
[----:B------:R-:W-:Y:S01]  /*af00*/  @!P0 IMAD.MOV.U32 R2, RZ, RZ, R0 ;  /* 0x000000ffff028224 */ /* 0x000fe200078e0000 */
[----:B------:R-:W-:-:S05]  /*af10*/  SHF.R.S32.HI R33, RZ, 0x1f, R29 ;  /* 0x0000001fff217819 */ /* 0x000fca000001141d */
[----:B------:R-:W1:Y:S01]  /*af20*/  @!P0 LDC.64 R6, c[0x0][0x418] ;  /* 0x00010600ff068b82 */ /* 0x000e620000000a00 */
[----:B--2---:R-:W-:-:S05]  /*af30*/  IMAD.SHL.U32 R31, R31, 0x8, RZ ;  /* 0x000000081f1f7824 */ /* 0x004fca00078e00ff */
[----:B------:R-:W-:-:S04]  /*af40*/  LOP3.LUT R31, R31, 0x38, RZ, 0xc0, !PT ;  /* 0x000000381f1f7812 */ /* 0x000fc800078ec0ff */
[----:B------:R-:W-:Y:S01]  /*af50*/  LOP3.LUT R11, R31, 0x40, RZ, 0xfc, !PT ;  /* 0x000000401f0b7812 */ /* 0x000fe200078efcff */
[----:B0-----:R-:W-:-:S03]  /*af60*/  @!P0 IMAD.WIDE.U32 R2, R29, R4, R2 ;  /* 0x000000041d028225 */ /* 0x001fc600078e0002 */
[----:B------:R-:W-:Y:S01]  /*af70*/  ISETP.GE.AND P3, PT, R11, UR4, PT ;  /* 0x000000040b007c0c */ /* 0x000fe2000bf66270 */
[----:B------:R-:W-:-:S04]  /*af80*/  @!P0 IMAD R4, R33, R4, RZ ;  /* 0x0000000421048224 */ /* 0x000fc800078e02ff */
[----:B------:R-:W-:Y:S01]  /*af90*/  @!P0 IMAD R5, R29, R5, R4 ;  /* 0x000000051d058224 */ /* 0x000fe200078e0204 */
[----:B-1----:R-:W-:Y:S02]  /*afa0*/  @!P0 LEA R6, P1, R2, R6, 0x2 ;  /* 0x0000000602068211 */ /* 0x002fe400078210ff */
[----:B------:R-:W-:Y:S02]  /*afb0*/  LOP3.LUT R10, R31, 0x80, RZ, 0xfc, !PT ;  /* 0x000000801f0a7812 */ /* 0x000fe400078efcff */
[----:B------:R-:W-:-:S03]  /*afc0*/  @!P0 IADD3 R5, R3, R5, RZ ;  /* 0x0000000503058210 */ /* 0x000fc60007ffe0ff */
[----:B------:R-:W-:Y:S02]  /*afd0*/  @P3 LOP3.LUT R23, R23, 0x10, RZ, 0xfc, !PT ;  /* 0x0000001017173812 */ /* 0x000fe400078efcff */
[----:B------:R-:W-:Y:S02]  /*afe0*/  @!P0 LEA.HI.X R7, R2, R7, R5, 0x2, P1 ;  /* 0x0000000702078211 */ /* 0x000fe400008f1405 */
[----:B------:R-:W-:Y:S01]  /*aff0*/  ISETP.GE.AND P1, PT, R10, UR4, PT ;  /* 0x000000040a007c0c */ /* 0x000fe2000bf26270 */
[----:B------:R-:W-:Y:S01]  /*b000*/  IMAD.MOV R0, RZ, RZ, -R0 ;  /* 0x000000ffff007224 */ /* 0x000fe200078e0a00 */
[----:B------:R-:W-:Y:S01]  /*b010*/  ISETP.GE.AND P2, PT, R31, UR4, PT ;  /* 0x000000041f007c0c */ /* 0x000fe2000bf46270 */
[----:B------:R0:W5:Y:S01]  /*b020*/  @!P0 LDG.E R36, desc[UR36][R6.64] ;  /* 0x0000002406248981 */ /* 0x000162000c1e1900 */
[----:B------:R-:W-:Y:S01]  /*b030*/  LOP3.LUT R23, R23, 0xfffffffe, RZ, 0xc0, !PT ;  /* 0xfffffffe17177812 */ /* 0x000fe200078ec0ff */
[----:B------:R-:W-:Y:S01]  /*b040*/  IMAD R37, R9, R0, R37 ;  /* 0x0000000009257224 */ /* 0x000fe200078e0225 */
[----:B------:R-:W-:-:S02]  /*b050*/  LOP3.LUT R9, R31, 0xc0, RZ, 0xfc, !PT ;  /* 0x000000c01f097812 */ /* 0x000fc400078efcff */
[----:B------:R-:W-:Y:S02]  /*b060*/  LOP3.LUT R23, R23, 0xfffffff7, RZ, 0xc0, !PT ;  /* 0xfffffff717177812 */ /* 0x000fe400078ec0ff */
[----:B------:R-:W-:-:S03]  /*b070*/  ISETP.GE.AND P0, PT, R9, UR4, PT ;  /* 0x0000000409007c0c */ /* 0x000fc6000bf06270 */
[----:B------:R-:W-:-:S04]  /*b080*/  @P1 LOP3.LUT R23, R23, 0x8, RZ, 0xfc, !PT ;  /* 0x0000000817171812 */ /* 0x000fc800078efcff */
[----:B------:R-:W-:-:S04]  /*b090*/  @P2 LOP3.LUT R23, R23, 0x1, RZ, 0xfc, !PT ;  /* 0x0000000117172812 */ /* 0x000fc800078efcff */
[----:B------:R-:W-:-:S04]  /*b0a0*/  LOP3.LUT R23, R23, 0xfffffffb, RZ, 0xc0, !PT ;  /* 0xfffffffb17177812 */ /* 0x000fc800078ec0ff */
[----:B------:R-:W-:Y:S01]  /*b0b0*/  @P0 LOP3.LUT R23, R23, 0x4, RZ, 0xfc, !PT ;  /* 0x0000000417170812 */ /* 0x000fe200078efcff */
[----:B0-----:R-:W-:Y:S06]  /*b0c0*/  BRA.DIV UR5, `(.L_x_10204) ;  /* 0x0000004605f47947 */ /* 0x001fec000b800000 */
.L_x_10277:
[----:B------:R-:W-:Y:S01]  /*b0d0*/  IMAD.U32 R0, RZ, RZ, UR38 ;  /* 0x00000026ff007e24 */ /* 0x000fe2000f8e00ff */
[----:B------:R-:W-:Y:S02]  /*b0e0*/  SEL R2, RZ, 0x1, P2 ;  /* 0x00000001ff027807 */ /* 0x000fe40001000000 */
        /* <DEDUP_REMOVED lines=10> */
.L_x_10205:
[----:B------:R-:W-:Y:S01]  /*b190*/  IMAD R25, R24, 0x8, R22 ;  /* 0x0000000818197824 */ /* 0x000fe200078e0216 */
[----:B------:R-:W-:Y:S01]  /*b1a0*/  SHF.L.U32 R0, R27, 0x1f, RZ ;  /* 0x0000001f1b007819 */ /* 0x000fe200000006ff */
[----:B------:R-:W-:Y:S03]  /*b1b0*/  BSSY B0, `(.L_x_10206) ;  /* 0x0000003000007945 */ /* 0x000fe60003800000 */
[----:B------:R-:W0:Y:S02]  /*b1c0*/  SYNCS.PHASECHK.TRANS64.TRYWAIT P0, [R25+URZ+0x32440], R0 ;  /* 0x03244000190075a7 */ /* 0x000e24000800017f */
[----:B0-----:R-:W-:Y:S05]  /*b1d0*/  @!P0 BRA `(.L_x_10207) ;  /* 0x0000004400e08947 */ /* 0x001fea0003800000 */
.L_x_10278:
[----:B------:R-:W-:Y:S05]  /*b1e0*/  BSYNC B0 ;  /* 0x0000000000007941 */ /* 0x000fea0003800000 */
.L_x_10206:
[----:B------:R-:W2:Y:S01]  /*b1f0*/  LDL R7, [R1] ;  /* 0x0000000001077983 */ /* 0x000ea20000100800 */
        /* <DEDUP_REMOVED lines=29> */
[----:B--2---:R-:W-:-:S02]  /*b3d0*/  IMAD R31, R8, -0x60, R7 ;  /* 0xffffffa0081f7824 */ /* 0x004fc400078e0207 */
[----:B0-----:R-:W-:Y:S02]  /*b3e0*/  IMAD.SHL.U32 R7, R5, 0x8, RZ ;  /* 0x0000000805077824 */ /* 0x001fe400078e00ff */
[----:B------:R-:W-:Y:S02]  /*b3f0*/  IMAD.IADD R31, R31, 0x1, -R6 ;  /* 0x000000011f1f7824 */ /* 0x000fe400078e0a06 */
[----:B------:R-:W-:Y:S01]  /*b400*/  IMAD R5, R24, 0x1800, R30 ;  /* 0x0000180018057824 */ /* 0x000fe200078e021e */
[----:B------:R-:W-:Y:S02]  /*b410*/  LOP3.LUT R7, R7, 0x38, RZ, 0xc0, !PT ;  /* 0x0000003807077812 */ /* 0x000fe400078ec0ff */
[----:B------:R-:W-:Y:S02]  /*b420*/  ISETP.GE.AND P0, PT, R31, 0x1, PT ;  /* 0x000000011f00780c */ /* 0x000fe40003f06270 */
        /* <DEDUP_REMOVED lines=55> */
.L_x_10292:
        /* <DEDUP_REMOVED lines=10> */
.L_x_10209:
        /* <DEDUP_REMOVED lines=10> */
.L_x_10210:
[----:B------:R1:W5:Y:S01]  /*b8e0*/  LDL.LU R0, [R1+0x4] ;  /* 0x0000040001007983 */ /* 0x0003620000300800 */
[----:B------:R-:W-:Y:S01]  /*b8f0*/  LOP3.LUT P0, RZ, R23, 0x40, RZ, 0xc0, !PT ;  /* 0x0000004017ff7812 */ /* 0x000fe2000780c0ff */
[----:B------:R1:W-:-:S12]  /*b900*/  SYNCS.ARRIVE.TRANS64.A1T0 RZ, [R25+URZ+0x32430], RZ ;  /* 0x032430ff19ff79a7 */ /* 0x0003d8000810003f */
[----:B------:R-:W-:Y:S05]  /*b910*/  WARPSYNC.ALL ;  /* 0x0000000000007948 */ /* 0x000fea0003800000 */
[----:B------:R-:W-:Y:S01]  /*b920*/  SEL R34, R34, RZ, !P0 ;  /* 0x000000ff22227207 */ /* 0x000fe20004000000 */
[----:B------:R-:W-:Y:S01]  /*b930*/  BSSY B6, `(.L_x_10211) ;  /* 0x0000019000067945 */ /* 0x000fe20003800000 */
[----:B------:R-:W-:Y:S01]  /*b940*/  BAR.SYNC.DEFER_BLOCKING 0x8, 0x180 ;  /* 0x0206000000007b1d */ /* 0x000fe20000010000 */
[----:B-----5:R-:W-:-:S05]  /*b950*/  SEL R0, R0, RZ, !P0 ;  /* 0x000000ff00007207 */ /* 0x020fca0004000000 */
[----:B------:R2:W-:Y:S02]  /*b960*/  STL [R1+0xc], R0 ;  /* 0x00000c0001007387 */ /* 0x0005e40000100800 */
[----:B--2---:R-:W-:-:S05]  /*b970*/  VIADD R0, R22, 0x18400 ;  /* 0x0001840016007836 */ /* 0x004fca0000000000 */
        /* <DEDUP_REMOVED lines=20> */
.L_x_10212:
[----:B------:R-:W-:Y:S05]  /*bac0*/  BSYNC B6 ;  /* 0x0000000000067941 */ /* 0x000fea0003800000 */
.L_x_10211:
[----:B------:R-:W3:Y:S01]  /*bad0*/  LDL R21, [R1+0x4] ;  /* 0x0000040001157983 */ /* 0x000ee20000100800 */
[----:B------:R-:W4:Y:S03]  /*bae0*/  LDC R7, c[0x0][0x448] ;  /* 0x00011200ff077b82 */ /* 0x000f260000000800 */
[----:B------:R-:W5:Y:S01]  /*baf0*/  LDL R20, [R1+0xc] ;  /* 0x00000c0001147983 */ /* 0x000f620000100800 */
[----:B------:R-:W-:Y:S01]  /*bb00*/  SHF.L.U32 R4, R17, 0x7, RZ ;  /* 0x0000000711047819 */ /* 0x000fe200000006ff */
[----:B------:R-:W-:Y:S01]  /*bb10*/  ULDC.64 UR4, c[0x0][0x298] ;  /* 0x0000a60000047ab9 */ /* 0x000fe20000000a00 */
[----:B------:R-:W-:Y:S01]  /*bb20*/  LOP3.LUT R23, R23, 0xfffeffff, RZ, 0xc0, !PT ;  /* 0xfffeffff17177812 */ /* 0x000fe200078ec0ff */
[----:B0-----:R-:W0:Y:S01]  /*bb30*/  S2R R2, SR_TID.X ;  /* 0x0000000000027919 */ /* 0x001e220000002100 */
[----:B--2---:R-:W2:Y:S01]  /*bb40*/  S2R R0, SR_TID.X ;  /* 0x0000000000007919 */ /* 0x004ea20000002100 */
[----:B------:R-:W1:Y:S01]  /*bb50*/  S2R R6, SR_TID.X ;  /* 0x0000000000067919 */ /* 0x000e620000002100 */
[----:B----4-:R-:W-:-:S13]  /*bb60*/  ISETP.NE.AND P0, PT, R7, 0x1, PT ;  /* 0x000000010700780c */ /* 0x010fda0003f05270 */
[----:B------:R-:W-:Y:S02]  /*bb70*/  @P0 LOP3.LUT R23, R23, 0x10000, RZ, 0xfc, !PT ;  /* 0x0001000017170812 */ /* 0x000fe400078efcff */
[----:B0-----:R-:W-:-:S04]  /*bb80*/  LOP3.LUT R2, R2, 0x7f, RZ, 0xc0, !PT ;  /* 0x0000007f02027812 */ /* 0x001fc800078ec0ff */
[----:B------:R-:W-:Y:S01]  /*bb90*/  SHF.R.U32.HI R2, RZ, 0x3, R2 ;  /* 0x00000003ff027819 */ /* 0x000fe20000011602 */
[----:B--2---:R-:W-:Y:S02]  /*bba0*/  IMAD.SHL.U32 R3, R0, 0x10, RZ ;  /* 0x0000001000037824 */ /* 0x004fe400078e00ff */
[----:B------:R-:W0:Y:S03]  /*bbb0*/  @P0 LDC R0, c[0x0][0x44c] ;  /* 0x00011300ff000b82 */ /* 0x000e260000000800 */
[----:B------:R-:W-:-:S04]  /*bbc0*/  LOP3.LUT R3, R2, 0x70, R3, 0xf8, !PT ;  /* 0x0000007002037812 */ /* 0x000fc800078ef803 */
[----:B------:R-:W-:Y:S01]  /*bbd0*/  LOP3.LUT R17, R3, R4, RZ, 0xfc, !PT ;  /* 0x0000000403117212 */ /* 0x000fe200078efcff */
[----:B------:R-:W2:Y:S04]  /*bbe0*/  @P0 LDC R2, c[0x0][0x450] ;  /* 0x00011400ff020b82 */ /* 0x000ea80000000800 */
[----:B0-----:R-:W-:-:S04]  /*bbf0*/  @P0 IMAD.HI.U32 R3, R17, R0, RZ ;  /* 0x0000000011030227 */ /* 0x001fc800078e00ff */
[----:B------:R-:W-:Y:S01]  /*bc00*/  IMAD.MOV.U32 R0, RZ, RZ, R17 ;  /* 0x000000ffff007224 */ /* 0x000fe200078e0011 */
[----:B--2---:R-:W-:Y:S01]  /*bc10*/  @P0 SHF.R.U32.HI R0, RZ, R2, R3 ;  /* 0x00000002ff000219 */ /* 0x004fe20000011603 */
[----:B------:R-:W-:-:S04]  /*bc20*/  IMAD.WIDE.U32 R2, R35, UR4, RZ ;  /* 0x0000000423027c25 */ /* 0x000fc8000f8e00ff */
[----:B---3--:R-:W-:Y:S01]  /*bc30*/  IMAD R5, R21, UR4, RZ ;  /* 0x0000000415057c24 */ /* 0x008fe2000f8e02ff */
[----:B-1----:R-:W-:-:S03]  /*bc40*/  LOP3.LUT R21, R6, 0x7f, RZ, 0xc0, !PT ;  /* 0x0000007f06157812 */ /* 0x002fc600078ec0ff */
[----:B------:R-:W-:Y:S01]  /*bc50*/  IMAD R5, R35, UR5, R5 ;  /* 0x0000000523057c24 */ /* 0x000fe2000f8e0205 */
[----:B------:R-:W-:Y:S01]  /*bc60*/  ULDC.64 UR4, c[0x0][0x2d8] ;  /* 0x0000b60000047ab9 */ /* 0x000fe20000000a00 */
[----:B------:R-:W-:Y:S02]  /*bc70*/  SHF.R.U32.HI R21, RZ, 0x3, R21 ;  /* 0x00000003ff157819 */ /* 0x000fe40000011615 */
[----:B------:R-:W-:Y:S02]  /*bc80*/  IMAD.IADD R3, R3, 0x1, R5 ;  /* 0x0000000103037824 */ /* 0x000fe400078e0205 */
[----:B------:R-:W-:Y:S02]  /*bc90*/  IMAD R5, R28, UR4, RZ ;  /* 0x000000041c057c24 */ /* 0x000fe4000f8e02ff */
[----:B------:R-:W-:-:S04]  /*bca0*/  IMAD.WIDE.U32 R2, R18, UR4, R2 ;  /* 0x0000000412027c25 */ /* 0x000fc8000f8e0002 */
[----:B------:R-:W-:Y:S01]  /*bcb0*/  IMAD R5, R18, UR5, R5 ;  /* 0x0000000512057c24 */ /* 0x000fe2000f8e0205 */
[----:B------:R-:W-:-:S03]  /*bcc0*/  ULDC.64 UR4, c[0x0][0x2e0] ;  /* 0x0000b80000047ab9 */ /* 0x000fc60000000a00 */
[----:B------:R-:W-:Y:S02]  /*bcd0*/  IMAD.IADD R3, R3, 0x1, R5 ;  /* 0x0000000103037824 */ /* 0x000fe400078e0205 */
[----:B-----5:R-:W-:Y:S02]  /*bce0*/  IMAD R5, R20, UR4, RZ ;  /* 0x0000000414057c24 */ /* 0x020fe4000f8e02ff */
[----:B------:R-:W-:-:S04]  /*bcf0*/  IMAD.WIDE.U32 R2, R34, UR4, R2 ;  /* 0x0000000422027c25 */ /* 0x000fc8000f8e0002 */
[----:B------:R-:W-:Y:S01]  /*bd00*/  IMAD R5, R34, UR5, R5 ;  /* 0x0000000522057c24 */ /* 0x000fe2000f8e0205 */
[----:B------:R-:W-:Y:S01]  /*bd10*/  ULDC.64 UR4, c[0x0][0x2d0] ;  /* 0x0000b40000047ab9 */ /* 0x000fe20000000a00 */
[----:B------:R-:W-:Y:S02]  /*bd20*/  IMAD.SHL.U32 R20, R6, 0x8, RZ ;  /* 0x0000000806147824 */ /* 0x000fe400078e00ff */
[----:B------:R-:W-:Y:S01]  /*bd30*/  IMAD.IADD R3, R3, 0x1, R5 ;  /* 0x0000000103037824 */ /* 0x000fe200078e0205 */
[----:B------:R-:W-:Y:S02]  /*bd40*/  SHF.R.S32.HI R5, RZ, 0x1f, R0 ;  /* 0x0000001fff057819 */ /* 0x000fe40000011400 */
[----:B------:R-:W-:Y:S01]  /*bd50*/  LOP3.LUT R20, R20, 0x38, RZ, 0xc0, !PT ;  /* 0x0000003814147812 */ /* 0x000fe200078ec0ff */
[----:B------:R-:W-:-:S04]  /*bd60*/  IMAD.WIDE.U32 R2, R0, UR4, R2 ;  /* 0x0000000400027c25 */ /* 0x000fc8000f8e0002 */
[----:B------:R-:W-:-:S04]  /*bd70*/  IMAD R5, R5, UR4, RZ ;  /* 0x0000000405057c24 */ /* 0x000fc8000f8e02ff */
[----:B------:R-:W-:Y:S01]  /*bd80*/  IMAD R5, R0, UR5, R5 ;  /* 0x0000000500057c24 */ /* 0x000fe2000f8e0205 */
[----:B------:R-:W-:Y:S01]  /*bd90*/  ULDC.64 UR4, c[0x0][0x2c8] ;  /* 0x0000b20000047ab9 */ /* 0x000fe20000000a00 */
[----:B------:R-:W-:Y:S02]  /*bda0*/  IMAD.MOV R0, RZ, RZ, -R0 ;  /* 0x000000ffff007224 */ /* 0x000fe400078e0a00 */
[----:B------:R-:W-:Y:S02]  /*bdb0*/  IMAD.IADD R3, R3, 0x1, R5 ;  /* 0x0000000103037824 */ /* 0x000fe400078e0205 */
[----:B------:R-:W-:-:S04]  /*bdc0*/  IMAD R0, R7, R0, R17 ;  /* 0x0000000007007224 */ /* 0x000fc800078e0211 */
[----:B------:R-:W-:Y:S01]  /*bdd0*/  IMAD.WIDE.U32 R2, R0, UR4, R2 ;  /* 0x0000000400027c25 */ /* 0x000fe2000f8e0002 */
[----:B------:R-:W-:-:S05]  /*bde0*/  SHF.R.S32.HI R5, RZ, 0x1f, R0 ;  /* 0x0000001fff057819 */ /* 0x000fca0000011400 */
[----:B------:R-:W-:-:S04]  /*bdf0*/  IMAD R5, R5, UR4, RZ ;  /* 0x0000000405057c24 */ /* 0x000fc8000f8e02ff */
        /* <DEDUP_REMOVED lines=9> */
[----:B------:R-:W2:Y:S01]  /*be90*/  LDL.LU R2, [R1+0x8] ;  /* 0x0000080001027983 */ /* 0x000ea20000300800 */
[----:B------:R-:W2:Y:S03]  /*bea0*/  LDC R3, c[0x0][0x448] ;  /* 0x00011200ff037b82 */ /* 0x000ea60000000800 */
[----:B------:R-:W0:Y:S01]  /*beb0*/  SHFL.IDX PT, R10, R0, RZ, 0x181f ;  /* 0x00181fff000a7589 */ /* 0x000e2200000e0000 */
[----:B------:R-:W-:-:S03]  /*bec0*/  IMAD.IADD R4, R21, 0x1, R4 ;  /* 0x0000000115047824 */ /* 0x000fc600078e0204 */
[----:B------:R-:W-:Y:S01]  /*bed0*/  SHFL.IDX PT, R7, R0, 0x1, 0x181f ;  /* 0x00381f0000077f89 */ /* 0x000fe200000e0000 */
[----:B------:R-:W-:-:S03]  /*bee0*/  VIADD R8, R4, 0x10 ;  /* 0x0000001004087836 */ /* 0x000fc60000000000 */
[----:B------:R-:W-:Y:S04]  /*bef0*/  SHFL.IDX PT, R11, R0, 0x2, 0x181f ;  /* 0x00581f00000b7f89 */ /* 0x000fe800000e0000 */
[----:B------:R-:W-:Y:S01]  /*bf00*/  SHFL.IDX PT, R12, R0, 0x3, 0x181f ;  /* 0x00781f00000c7f89 */ /* 0x000fe200000e0000 */
[----:B------:R-:W-:Y:S01]  /*bf10*/  LOP3.LUT R23, R23, 0xffffdfff, RZ, 0xc0, !PT ;  /* 0xffffdfff17177812 */ /* 0x000fe200078ec0ff */
[----:B--2---:R-:W-:Y:S02]  /*bf20*/  IMAD R6, R2, R3, RZ ;  /* 0x0000000302067224 */ /* 0x004fe400078e02ff */
[----:B------:R-:W1:Y:S03]  /*bf30*/  SHFL.IDX PT, R3, R5, RZ, 0x181f ;  /* 0x00181fff05037589 */ /* 0x000e6600000e0000 */
[-C--:B------:R-:W-:Y:S01]  /*bf40*/  ISETP.GE.AND P6, PT, R4, R6.reuse, PT ;  /* 0x000000060400720c */ /* 0x080fe20003fc6270 */
[----:B------:R-:W2:Y:S01]  /*bf50*/  SHFL.IDX PT, R2, R5, 0x1, 0x181f ;  /* 0x00381f0005027f89 */ /* 0x000ea200000e0000 */
[----:B------:R-:W-:-:S11]  /*bf60*/  ISETP.GE.AND P5, PT, R8, R6, PT ;  /* 0x000000060800720c */ /* 0x000fd60003fa6270 */
[----:B0-----:R-:W-:-:S05]  /*bf70*/  @!P6 LEA R10, P1, R20, R10, 0x1 ;  /* 0x0000000a140ae211 */ /* 0x001fca00078208ff */
[----:B-1----:R-:W-:Y:S01]  /*bf80*/  @!P6 IMAD.X R3, RZ, RZ, R3, P1 ;  /* 0x000000ffff03e224 */ /* 0x002fe200008e0603 */
[----:B------:R-:W-:Y:S01]  /*bf90*/  @!P5 LEA R7, P1, R20, R7, 0x1 ;  /* 0x000000071407d211 */ /* 0x000fe200078208ff */
[----:B------:R-:W-:-:S04]  /*bfa0*/  VIADD R8, R4, 0x20 ;  /* 0x0000002004087836 */ /* 0x000fc80000000000 */
[----:B--2---:R-:W-:Y:S02]  /*bfb0*/  @!P5 IMAD.X R9, RZ, RZ, R2, P1 ;  /* 0x000000ffff09d224 */ /* 0x004fe400008e0602 */
[----:B------:R-:W0:Y:S01]  /*bfc0*/  SHFL.IDX PT, R2, R5, 0x2, 0x181f ;  /* 0x00581f0005027f89 */ /* 0x000e2200000e0000 */
[----:B------:R-:W-:-:S13]  /*bfd0*/  ISETP.GE.AND P3, PT, R8, R6, PT ;  /* 0x000000060800720c */ /* 0x000fda0003f66270 */
[----:B------:R-:W-:-:S05]  /*bfe0*/  @!P3 LEA R11, P1, R20, R11, 0x1 ;  /* 0x0000000b140bb211 */ /* 0x000fca00078208ff */
[----:B0-----:R-:W-:Y:S02]  /*bff0*/  @!P3 IMAD.X R8, RZ, RZ, R2, P1 ;  /* 0x000000ffff08b224 */ /* 0x001fe400008e0602 */
[----:B------:R-:W-:-:S05]  /*c000*/  VIADD R2, R4, 0x30 ;  /* 0x0000003004027836 */ /* 0x000fca0000000000 */
[----:B------:R-:W-:Y:S01]  /*c010*/  ISETP.GE.AND P2, PT, R2, R6, PT ;  /* 0x000000060200720c */ /* 0x000fe20003f46270 */
[----:B------:R-:W-:-:S05]  /*c020*/  VIADD R2, R4, 0x40 ;  /* 0x0000004004027836 */ /* 0x000fca0000000000 */
[----:B------:R-:W-:Y:S02]  /*c030*/  ISETP.GE.AND P4, PT, R2, R6, PT ;  /* 0x000000060200720c */ /* 0x000fe40003f86270 */
[----:B------:R-:W0:Y:S05]  /*c040*/  SHFL.IDX PT, R2, R5, 0x3, 0x181f ;  /* 0x00781f0005027f89 */ /* 0x000e2a00000e0000 */
[----:B------:R-:W-:Y:S02]  /*c050*/  @!P2 LEA R14, P1, R20, R12, 0x1 ;  /* 0x0000000c140ea211 */ /* 0x000fe400078208ff */
[----:B------:R-:W1:Y:S02]  /*c060*/  SHFL.IDX PT, R12, R0, 0x4, 0x181f ;  /* 0x00981f00000c7f89 */ /* 0x000e6400000e0000 */
[----:B0-----:R-:W-:-:S02]  /*c070*/  @!P2 IADD3.X R13, RZ, R2, RZ, P1, !PT ;  /* 0x00000002ff0da210 */ /* 0x001fc40000ffe4ff */
[----:B------:R-:W0:Y:S01]  /*c080*/  SHFL.IDX PT, R2, R5, 0x4, 0x181f ;  /* 0x00981f0005027f89 */ /* 0x000e2200000e0000 */
[----:B-1----:R-:W-:Y:S02]  /*c090*/  @!P4 LEA R15, P1, R20, R12, 0x1 ;  /* 0x0000000c140fc211 */ /* 0x002fe400078208ff */
[----:B------:R-:W-:-:S04]  /*c0a0*/  @P6 LOP3.LUT R23, R23, 0x2000, RZ, 0xfc, !PT ;  /* 0x0000200017176812 */ /* 0x000fc800078efcff */
[----:B------:R-:W-:Y:S01]  /*c0b0*/  LOP3.LUT R23, R23, 0xffffefff, RZ, 0xc0, !PT ;  /* 0xffffefff17177812 */ /* 0x000fe200078ec0ff */
[----:B0-----:R-:W-:Y:S02]  /*c0c0*/  @!P4 IMAD.X R12, RZ, RZ, R2, P1 ;  /* 0x000000ffff0cc224 */ /* 0x001fe400008e0602 */
[----:B------:R-:W-:-:S05]  /*c0d0*/  @!P6 IMAD.MOV.U32 R2, RZ, RZ, R10 ;  /* 0x000000ffff02e224 */ /* 0x000fca00078e000a */
[----:B------:R0:W-:Y:S01]  /*c0e0*/  @!P6 LDGSTS.E.BYPASS.LTC128B.128 [R26+0x18400], desc[UR36][R2.64], !P0 ;  /* 0x18400000021aefae */ /* 0x0001e2000c101d64 */
[----:B------:R-:W-:Y:S01]  /*c0f0*/  @P5 LOP3.LUT R23, R23, 0x1000, RZ, 0xfc, !PT ;  /* 0x0000100017175812 */ /* 0x000fe200078efcff */
[----:B0-----:R-:W-:Y:S02]  /*c100*/  @!P5 IMAD.MOV.U32 R2, RZ, RZ, R7 ;  /* 0x000000ffff02d224 */ /* 0x001fe400078e0007 */
[----:B------:R-:W-:-:S05]  /*c110*/  @!P5 IMAD.MOV.U32 R3, RZ, RZ, R9 ;  /* 0x000000ffff03d224 */ /* 0x000fca00078e0009 */
[----:B------:R0:W-:Y:S01]  /*c120*/  @!P5 LDGSTS.E.BYPASS.LTC128B.128 [R26+0x18c00], desc[UR36][R2.64], !P0 ;  /* 0x18c00000021adfae */ /* 0x0001e2000c101d64 */
[----:B------:R-:W-:-:S03]  /*c130*/  LOP3.LUT R23, R23, 0xfffff7ff, RZ, 0xc0, !PT ;  /* 0xfffff7ff17177812 */ /* 0x000fc600078ec0ff */
[----:B------:R-:W1:Y:S01]  /*c140*/  SHFL.IDX PT, R9, R0, 0x5, 0x181f ;  /* 0x00b81f0000097f89 */ /* 0x000e6200000e0000 */
[----:B0-----:R-:W-:Y:S02]  /*c150*/  @!P3 IMAD.MOV.U32 R2, RZ, RZ, R11 ;  /* 0x000000ffff02b224 */ /* 0x001fe400078e000b */
[----:B------:R-:W-:-:S05]  /*c160*/  @!P3 IMAD.MOV.U32 R3, RZ, RZ, R8 ;  /* 0x000000ffff03b224 */ /* 0x000fca00078e0008 */
[----:B------:R0:W-:Y:S01]  /*c170*/  @!P3 LDGSTS.E.BYPASS.LTC128B.128 [R26+0x19400], desc[UR36][R2.64], !P0 ;  /* 0x19400000021abfae */ /* 0x0001e2000c101d64 */
[----:B------:R-:W-:-:S03]  /*c180*/  @P3 LOP3.LUT R23, R23, 0x800, RZ, 0xfc, !PT ;  /* 0x0000080017173812 */ /* 0x000fc600078efcff */
[----:B------:R-:W2:Y:S01]  /*c190*/  SHFL.IDX PT, R8, R5, 0x5, 0x181f ;  /* 0x00b81f0005087f89 */ /* 0x000ea200000e0000 */
[----:B0-----:R-:W-:-:S03]  /*c1a0*/  VIADD R2, R4, 0x50 ;  /* 0x0000005004027836 */ /* 0x001fc60000000000 */
[----:B------:R-:W0:Y:S01]  /*c1b0*/  SHFL.IDX PT, R7, R0, 0x6, 0x181f ;  /* 0x00d81f0000077f89 */ /* 0x000e2200000e0000 */
[----:B------:R-:W-:Y:S01]  /*c1c0*/  @!P2 IMAD.MOV.U32 R3, RZ, RZ, R13 ;  /* 0x000000ffff03a224 */ /* 0x000fe200078e000d */
[----:B------:R-:W-:Y:S01]  /*c1d0*/  ISETP.GE.AND P3, PT, R2, R6, PT ;  /* 0x000000060200720c */ /* 0x000fe20003f66270 */
[----:B------:R-:W-:Y:S01]  /*c1e0*/  @!P2 IMAD.MOV.U32 R2, RZ, RZ, R14 ;  /* 0x000000ffff02a224 */ /* 0x000fe200078e000e */
[----:B------:R-:W-:-:S04]  /*c1f0*/  LOP3.LUT R23, R23, 0xfffffdff, RZ, 0xc0, !PT ;  /* 0xfffffdff17177812 */ /* 0x000fc800078ec0ff */
[----:B------:R3:W-:Y:S01]  /*c200*/  @!P2 LDGSTS.E.BYPASS.LTC128B.128 [R26+0x19c00], desc[UR36][R2.64], !P0 ;  /* 0x19c00000021aafae */ /* 0x0007e2000c101d64 */
[----:B------:R-:W-:-:S03]  /*c210*/  @P2 LOP3.LUT R23, R23, 0x200, RZ, 0xfc, !PT ;  /* 0x0000020017172812 */ /* 0x000fc600078efcff */
[----:B---3--:R-:W3:Y:S01]  /*c220*/  SHFL.IDX PT, R2, R5, 0x6, 0x181f ;  /* 0x00d81f0005027f89 */ /* 0x008ee200000e0000 */
[----:B------:R-:W-:-:S05]  /*c230*/  VIADD R3, R4, 0x60 ;  /* 0x0000006004037836 */ /* 0x000fca0000000000 */
[----:B------:R-:W-:Y:S02]  /*c240*/  ISETP.GE.AND P2, PT, R3, R6, PT ;  /* 0x000000060300720c */ /* 0x000fe40003f46270 */
[----:B-1----:R-:W-:-:S05]  /*c250*/  @!P3 LEA R9, P1, R20, R9, 0x1 ;  /* 0x000000091409b211 */ /* 0x002fca00078208ff */
[----:B--2---:R-:W-:-:S06]  /*c260*/  @!P3 IMAD.X R8, RZ, RZ, R8, P1 ;  /* 0x000000ffff08b224 */ /* 0x004fcc00008e0608 */
[----:B0-----:R-:W-:Y:S01]  /*c270*/  @!P2 LEA R7, P1, R20, R7, 0x1 ;  /* 0x000000071407a211 */ /* 0x001fe200078208ff */
[----:B------:R-:W-:-:S04]  /*c280*/  @!P4 IMAD.MOV.U32 R3, RZ, RZ, R12 ;  /* 0x000000ffff03c224 */ /* 0x000fc800078e000c */
[----:B---3--:R-:W-:Y:S02]  /*c290*/  @!P2 IMAD.X R10, RZ, RZ, R2, P1 ;  /* 0x000000ffff0aa224 */ /* 0x008fe400008e0602 */
[----:B------:R-:W-:-:S05]  /*c2a0*/  @!P4 IMAD.MOV.U32 R2, RZ, RZ, R15 ;  /* 0x000000ffff02c224 */ /* 0x000fca00078e000f */
[----:B------:R0:W-:Y:S01]  /*c2b0*/  @!P4 LDGSTS.E.BYPASS.LTC128B.128 [R26+0x1a400], desc[UR36][R2.64], !P0 ;  /* 0x1a400000021acfae */ /* 0x0001e2000c101d64 */
[----:B------:R-:W-:Y:S01]  /*c2c0*/  LOP3.LUT R23, R23, 0xfffffeff, RZ, 0xc0, !PT ;  /* 0xfffffeff17177812 */ /* 0x000fe200078ec0ff */
[----:B0-----:R-:W-:Y:S02]  /*c2d0*/  @!P3 IMAD.MOV.U32 R2, RZ, RZ, R9 ;  /* 0x000000ffff02b224 */ /* 0x001fe400078e0009 */
[----:B------:R-:W-:-:S05]  /*c2e0*/  @!P3 IMAD.MOV.U32 R3, RZ, RZ, R8 ;  /* 0x000000ffff03b224 */ /* 0x000fca00078e0008 */
[----:B------:R0:W-:Y:S04]  /*c2f0*/  @!P3 LDGSTS.E.BYPASS.LTC128B.128 [R26+0x1ac00], desc[UR36][R2.64], !P0 ;  /* 0x1ac00000021abfae */ /* 0x0001e8000c101d64 */
[----:B------:R-:W1:Y:S01]  /*c300*/  SHFL.IDX PT, R5, R5, 0x7, 0x181f ;  /* 0x00f81f0005057f89 */ /* 0x000e6200000e0000 */
[----:B0-----:R-:W-:Y:S01]  /*c310*/  @!P2 MOV R2, R7 ;  /* 0x000000070002a202 */ /* 0x001fe20000000f00 */
[----:B------:R-:W-:Y:S02]  /*c320*/  @!P2 IMAD.MOV.U32 R3, RZ, RZ, R10 ;  /* 0x000000ffff03a224 */ /* 0x000fe400078e000a */
[----:B------:R-:W0:Y:S04]  /*c330*/  SHFL.IDX PT, R0, R0, 0x7, 0x181f ;  /* 0x00f81f0000007f89 */ /* 0x000e2800000e0000 */
[----:B------:R2:W-:Y:S01]  /*c340*/  @!P2 LDGSTS.E.BYPASS.LTC128B.128 [R26+0x1b400], desc[UR36][R2.64], !P0 ;  /* 0x1b400000021aafae */ /* 0x0005e2000c101d64 */
[----:B------:R-:W-:-:S04]  /*c350*/  @P4 LOP3.LUT R23, R23, 0x100, RZ, 0xfc, !PT ;  /* 0x0000010017174812 */ /* 0x000fc800078efcff */
[----:B------:R-:W-:-:S04]  /*c360*/  LOP3.LUT R23, R23, 0xffffff7f, RZ, 0xc0, !PT ;  /* 0xffffff7f17177812 */ /* 0x000fc800078ec0ff */
[----:B------:R-:W-:-:S04]  /*c370*/  @P3 LOP3.LUT R23, R23, 0x80, RZ, 0xfc, !PT ;  /* 0x0000008017173812 */ /* 0x000fc800078efcff */
[----:B------:R-:W-:-:S04]  /*c380*/  LOP3.LUT R23, R23, 0xffffffbf, RZ, 0xc0, !PT ;  /* 0xffffffbf17177812 */ /* 0x000fc800078ec0ff */
[----:B-12---:R-:W-:-:S07]  /*c390*/  @P2 LOP3.LUT R23, R23, 0x40, RZ, 0xfc, !PT ;  /* 0x0000004017172812 */ /* 0x006fce00078efcff */
.L_x_10309:
[----:B------:R-:W-:Y:S01]  /*c3a0*/  VIADD R4, R4, 0x70 ;  /* 0x0000007004047836 */ /* 0x000fe20000000000 */
[----:B------:R-:W-:-:S04]  /*c3b0*/  LOP3.LUT R23, R23, 0xffffbfff, RZ, 0xc0, !PT ;  /* 0xffffbfff17177812 */ /* 0x000fc800078ec0ff */
[----:B------:R-:W-:-:S13]  /*c3c0*/  ISETP.GE.AND P2, PT, R4, R6, PT ;  /* 0x000000060400720c */ /* 0x000fda0003f46270 */
[----:B0-----:R-:W-:Y:S02]  /*c3d0*/  @!P2 LEA R2, P1, R20, R0, 0x1 ;  /* 0x000000001402a211 */ /* 0x001fe400078208ff */
[----:B------:R-:W-:-:S03]  /*c3e0*/  @P2 LOP3.LUT R23, R23, 0x4000, RZ, 0xfc, !PT ;  /* 0x0000400017172812 */ /* 0x000fc600078efcff */
[----:B------:R-:W-:-:S05]  /*c3f0*/  @!P2 IMAD.X R3, RZ, RZ, R5, P1 ;  /* 0x000000ffff03a224 */ /* 0x000fca00008e0605 */
[----:B------:R-:W-:Y:S01]  /*c400*/  @!PT LDS RZ, [RZ] ;  /* 0x00000000fffff984 */ /* 0x000fe20000000800 */
[----:B------:R-:W-:Y:S01]  /*c410*/  @!PT LDS RZ, [RZ] ;  /* 0x00000000fffff984 */ /* 0x000fe20000000800 */
[----:B------:R-:W-:Y:S01]  /*c420*/  @!PT LDS RZ, [RZ] ;  /* 0x00000000fffff984 */ /* 0x000fe20000000800 */
[----:B------:R0:W-:Y:S01]  /*c430*/  @!P2 LDGSTS.E.BYPASS.LTC128B.128 [R26+0x1bc00], desc[UR36][R2.64], !P0 ;  /* 0x1bc00000021aafae */ /* 0x0001e2000c101d64 */
[----:B------:R-:W-:Y:S01]  /*c440*/  PLOP3.LUT P0, PT, PT, PT, PT, 0x80, 0x0 ;  /* 0x000000000000781c */ /* 0x000fe20003f0f070 */
[----:B------:R-:W-:-:S12]  /*c450*/  NOP ;  /* 0x0000000000007918 */ /* 0x000fd80000000000 */
.L_x_10214:
        /* <DEDUP_REMOVED lines=28> */
.L_x_10216:
[----:B------:R-:W-:Y:S05]  /*c620*/  BSYNC B6 ;  /* 0x0000000000067941 */ /* 0x000fea0003800000 */
.L_x_10215:
[----:B------:R-:W2:Y:S01]  /*c630*/  LDL.LU R21, [R1+0x4] ;  /* 0x0000040001157983 */ /* 0x000ea20000300800 */
[----:B0-----:R-:W0:Y:S01]  /*c640*/  LDC R2, c[0x0][0x448] ;  /* 0x00011200ff027b82 */ /* 0x001e220000000800 */
[----:B------:R-:W-:Y:S02]  /*c650*/  ULDC.64 UR4, c[0x0][0x398] ;  /* 0x0000e60000047ab9 */ /* 0x000fe40000000a00 */
[----:B------:R-:W3:Y:S01]  /*c660*/  LDL.LU R20, [R1+0xc] ;  /* 0x00000c0001147983 */ /* 0x000ee20000300800 */
[----:B0-----:R-:W-:-:S13]  /*c670*/  ISETP.NE.AND P6, PT, R2, 0x1, PT ;  /* 0x000000010200780c */ /* 0x001fda0003fc5270 */
[----:B------:R-:W0:Y:S08]  /*c680*/  @P6 LDC R3, c[0x0][0x44c] ;  /* 0x00011300ff036b82 */ /* 0x000e300000000800 */
[----:B------:R-:W1:Y:S01]  /*c690*/  @P6 LDC R2, c[0x0][0x450] ;  /* 0x00011400ff026b82 */ /* 0x000e620000000800 */
[----:B------:R-:W-:Y:S02]  /*c6a0*/  IMAD.MOV.U32 R0, RZ, RZ, R17 ;  /* 0x000000ffff007224 */ /* 0x000fe400078e0011 */
[----:B0-----:R-:W-:-:S05]  /*c6b0*/  @P6 IMAD.HI.U32 R3, R17, R3, RZ ;  /* 0x0000000311036227 */ /* 0x001fca00078e00ff */
[----:B-1----:R-:W-:Y:S01]  /*c6c0*/  @P6 SHF.R.U32.HI R0, RZ, R2, R3 ;  /* 0x00000002ff006219 */ /* 0x002fe20000011603 */
[----:B------:R-:W-:Y:S01]  /*c6d0*/  IMAD.WIDE.U32 R2, R35, UR4, RZ ;  /* 0x0000000423027c25 */ /* 0x000fe2000f8e00ff */
[----:B------:R-:W0:Y:S02]  /*c6e0*/  S2R R7, SR_TID.X ;  /* 0x0000000000077919 */ /* 0x000e240000002100 */
[----:B------:R-:W-:Y:S01]  /*c6f0*/  SHF.R.S32.HI R5, RZ, 0x1f, R0 ;  /* 0x0000001fff057819 */ /* 0x000fe20000011400 */
        /* <DEDUP_REMOVED lines=12> */
[----:B------:R-:W-:Y:S01]  /*c7c0*/  IMAD.WIDE.U32 R2, R34, UR4, R2 ;  /* 0x0000000422027c25 */ /* 0x000fe2000f8e0002 */
[----:B------:R-:W-:-:S03]  /*c7d0*/  ULDC UR4, c[0x0][0x448] ;  /* 0x0001120000047ab9 */ /* 0x000fc60000000800 */
[----:B------:R-:W-:-:S05]  /*c7e0*/  IMAD R4, R34, UR5, R4 ;  /* 0x0000000522047c24 */ /* 0x000fca000f8e0204 */
[----:B------:R-:W-:Y:S01]  /*c7f0*/  IADD3 R3, R3, R4, RZ ;  /* 0x0000000403037210 */ /* 0x000fe20007ffe0ff */
        /* <DEDUP_REMOVED lines=18> */
[C---:B------:R-:W-:Y:S02]  /*c920*/  LOP3.LUT R9, R20.reuse, 0x40, RZ, 0xfc, !PT ;  /* 0x0000004014097812 */ /* 0x040fe400078efcff */
[C---:B------:R-:W-:Y:S02]  /*c930*/  LOP3.LUT R8, R20.reuse, 0x80, RZ, 0xfc, !PT ;  /* 0x0000008014087812 */ /* 0x040fe400078efcff */
[----:B------:R-:W-:-:S02]  /*c940*/  LOP3.LUT R7, R20, 0xc0, RZ, 0xfc, !PT ;  /* 0x000000c014077812 */ /* 0x000fc400078efcff */
[----:B------:R-:W-:Y:S01]  /*c950*/  LEA.HI.X R4, R2, UR5, R4, 0x1, P0 ;  /* 0x0000000502047c11 */ /* 0x000fe200080f0c04 */
[----:B------:R-:W-:Y:S01]  /*c960*/  UMOV UR5, 0xffffffff ;  /* 0xffffffff00057882 */ /* 0x000fe20000000000 */
[----:B------:R-:W-:Y:S02]  /*c970*/  ISETP.GE.AND P4, PT, R6, UR4, PT ;  /* 0x0000000406007c0c */ /* 0x000fe4000bf86270 */
[----:B------:R-:W-:Y:S02]  /*c980*/  ISETP.GE.AND P3, PT, R9, UR4, PT ;  /* 0x0000000409007c0c */ /* 0x000fe4000bf66270 */
[----:B------:R-:W-:Y:S02]  /*c990*/  ISETP.GE.AND P2, PT, R8, UR4, PT ;  /* 0x0000000408007c0c */ /* 0x000fe4000bf46270 */
[----:B------:R-:W-:Y:S01]  /*c9a0*/  ISETP.GE.AND P1, PT, R7, UR4, PT ;  /* 0x0000000407007c0c */ /* 0x000fe2000bf26270 */
[----:B------:R-:W-:-:S12]  /*c9b0*/  BRA.DIV UR5, `(.L_x_10217) ;  /* 0x0000004205c47947 */ /* 0x000fd8000b800000 */
[----:B------:R-:W0:Y:S01]  /*c9c0*/  SHFL.IDX PT, R3, R0, RZ, 0x181f ;  /* 0x00181fff00037589 */ /* 0x000e2200000e0000 */
[C---:B------:R-:W-:Y:S02]  /*c9d0*/  LOP3.LUT P6, RZ, R23.reuse, 0x2000, RZ, 0xc0, !PT ;  /* 0x0000200017ff7812 */ /* 0x040fe400078cc0ff */
[----:B------:R-:W-:Y:S01]  /*c9e0*/  LOP3.LUT P5, RZ, R23, 0x1000, RZ, 0xc0, !PT ;  /* 0x0000100017ff7812 */ /* 0x000fe200078ac0ff */
[----:B------:R-:W1:Y:S04]  /*c9f0*/  SHFL.IDX PT, R2, R4, RZ, 0x181f ;  /* 0x00181fff04027589 */ /* 0x000e6800000e0000 */
[----:B------:R-:W-:Y:S04]  /*ca00*/  SHFL.IDX PT, R5, R4, 0x1, 0x181f ;  /* 0x00381f0004057f89 */ /* 0x000fe800000e0000 */
[----:B------:R-:W-:Y:S02]  /*ca10*/  SHFL.IDX PT, R14, R0, 0x7, 0x181f ;  /* 0x00f81f00000e7f89 */ /* 0x000fe400000e0000 */
[----:B0-----:R-:W-:-:S05]  /*ca20*/  @!P6 LEA R3, P0, R6, R3, 0x1 ;  /* 0x000000030603e211 */ /* 0x001fca00078008ff */
[----:B-1----:R-:W-:-:S05]  /*ca30*/  @!P6 IMAD.X R2, RZ, RZ, R2, P0 ;  /* 0x000000ffff02e224 */ /* 0x002fca00000e0602 */
[----:B------:R-:W-:-:S04]  /*ca40*/  @!P6 LOP3.LUT R3, R3, R2, RZ, 0x3c, !PT ;  /* 0x000000020303e212 */ /* 0x000fc800078e3cff */
[----:B------:R-:W-:-:S04]  /*ca50*/  @!P6 LOP3.LUT R2, R3, R2, RZ, 0x3c, !PT ;  /* 0x000000020302e212 */ /* 0x000fc800078e3cff */
[----:B------:R-:W-:-:S05]  /*ca60*/  @!P6 LOP3.LUT R3, R3, R2, RZ, 0x3c, !PT ;  /* 0x000000020303e212 */ /* 0x000fca00078e3cff */
[----:B------:R-:W-:Y:S04]  /*ca70*/  @!P6 LDGSTS.E.BYPASS.LTC128B.128 [R26+0x22400], desc[UR36][R2.64], !P4 ;  /* 0x22400000021aefae */ /* 0x000fe8000e101d64 */
[----:B------:R-:W-:Y:S04]  /*ca80*/  @!P6 LDGSTS.E.BYPASS.LTC128B.128 [R26+0x26400], desc[UR36][R2.64+0x80], !P3 ;  /* 0x26400080021aefae */ /* 0x000fe8000d901d64 */
[----:B------:R-:W-:Y:S04]  /*ca90*/  @!P6 LDGSTS.E.BYPASS.LTC128B.128 [R26+0x2a400], desc[UR36][R2.64+0x100], !P2 ;  /* 0x2a400100021aefae */ /* 0x000fe8000d101d64 */
[----:B------:R0:W-:Y:S01]  /*caa0*/  @!P6 LDGSTS.E.BYPASS.LTC128B.128 [R26+0x2e400], desc[UR36][R2.64+0x180], !P1 ;  /* 0x2e400180021aefae */ /* 0x0001e2000c901d64 */
[----:B------:R-:W-:-:S02]  /*cab0*/  LOP3.LUT P6, RZ, R23, 0x80, RZ, 0xc0, !PT ;  /* 0x0000008017ff7812 */ /* 0x000fc400078cc0ff */
[----:B------:R-:W-:Y:S01]  /*cac0*/  LOP3.LUT R23, R23, 0xfff7ffff, RZ, 0xc0, !PT ;  /* 0xfff7ffff17177812 */ /* 0x000fe200078ec0ff */
[----:B0-----:R-:W0:Y:S10]  /*cad0*/  SHFL.IDX PT, R2, R0, 0x1, 0x181f ;  /* 0x00381f0000027f89 */ /* 0x001e3400000e0000 */
[----:B------:R-:W-:-:S04]  /*cae0*/  @P6 LOP3.LUT R23, R23, 0x80000, RZ, 0xfc, !PT ;  /* 0x0008000017176812 */ /* 0x000fc800078efcff */
[----:B------:R-:W-:Y:S02]  /*caf0*/  LOP3.LUT P6, RZ, R23, 0x200, RZ, 0xc0, !PT ;  /* 0x0000020017ff7812 */ /* 0x000fe400078cc0ff */
[----:B0-----:R-:W-:-:S05]  /*cb00*/  @!P5 LEA R2, P0, R6, R2, 0x1 ;  /* 0x000000020602d211 */ /* 0x001fca00078008ff */
[----:B------:R-:W-:Y:S02]  /*cb10*/  @!P5 IMAD.X R3, RZ, RZ, R5, P0 ;  /* 0x000000ffff03d224 */ /* 0x000fe400000e0605 */
[----:B------:R-:W-:Y:S04]  /*cb20*/  SHFL.IDX PT, R5, R4, 0x2, 0x181f ;  /* 0x00581f0004057f89 */ /* 0x000fe800000e0000 */
        /* <DEDUP_REMOVED lines=8> */
[C---:B------:R-:W-:Y:S02]  /*cbb0*/  LOP3.LUT P5, RZ, R23.reuse, 0x100, RZ, 0xc0, !PT ;  /* 0x0000010017ff7812 */ /* 0x040fe400078ac0ff */
[----:B------:R-:W-:-:S11]  /*cbc0*/  LOP3.LUT R23, R23, 0xffefffff, RZ, 0xc0, !PT ;  /* 0xffefffff17177812 */ /* 0x000fd600078ec0ff */
[----:B------:R-:W-:-:S04]  /*cbd0*/  @P5 LOP3.LUT R23, R23, 0x100000, RZ, 0xfc, !PT ;  /* 0x0010000017175812 */ /* 0x000fc800078efcff */
[----:B------:R-:W-:-:S13]  /*cbe0*/  LOP3.LUT P5, RZ, R23, 0x800, RZ, 0xc0, !PT ;  /* 0x0000080017ff7812 */ /* 0x000fda00078ac0ff */
[----:B0-----:R-:W-:-:S05]  /*cbf0*/  @!P5 LEA R2, P0, R6, R2, 0x1 ;  /* 0x000000020602d211 */ /* 0x001fca00078008ff */
[----:B------:R-:W-:Y:S02]  /*cc00*/  @!P5 IMAD.X R3, RZ, RZ, R5, P0 ;  /* 0x000000ffff03d224 */ /* 0x000fe400000e0605 */
[----:B------:R-:W-:Y:S04]  /*cc10*/  SHFL.IDX PT, R5, R4, 0x3, 0x181f ;  /* 0x00781f0004057f89 */ /* 0x000fe800000e0000 */
[----:B------:R-:W-:Y:S04]  /*cc20*/  @!P5 LDGSTS.E.BYPASS.LTC128B.128 [R26+0x23400], desc[UR36][R2.64], !P4 ;  /* 0x23400000021adfae */ /* 0x000fe8000e101d64 */
[----:B------:R-:W-:Y:S04]  /*cc30*/  @!P5 LDGSTS.E.BYPASS.LTC128B.128 [R26+0x27400], desc[UR36][R2.64+0x80], !P3 ;  /* 0x27400080021adfae */ /* 0x000fe8000d901d64 */
[----:B------:R-:W-:Y:S04]  /*cc40*/  @!P5 LDGSTS.E.BYPASS.LTC128B.128 [R26+0x2b400], desc[UR36][R2.64+0x100], !P2 ;  /* 0x2b400100021adfae */ /* 0x000fe8000d101d64 */
[----:B------:R0:W-:Y:S01]  /*cc50*/  @!P5 LDGSTS.E.BYPASS.LTC128B.128 [R26+0x2f400], desc[UR36][R2.64+0x180], !P1 ;  /* 0x2f400180021adfae */ /* 0x0001e2000c901d64 */
[----:B------:R-:W-:-:S03]  /*cc60*/  LOP3.LUT P5, RZ, R23, 0x100000, RZ, 0xc0, !PT ;  /* 0x0010000017ff7812 */ /* 0x000fc600078ac0ff */
[----:B0-----:R-:W0:Y:S02]  /*cc70*/  SHFL.IDX PT, R2, R0, 0x3, 0x181f ;  /* 0x00781f0000027f89 */ /* 0x001e2400000e0000 */
        /* <DEDUP_REMOVED lines=24> */
[----:B------:R0:W-:Y:S04]  /*ce00*/  @!P6 LDGSTS.E.BYPASS.LTC128B.128 [R26+0x30c00], desc[UR36][R2.64+0x180], !P1 ;  /* 0x30c00180021aefae */ /* 0x0001e8000c901d64 */
[----:B0-----:R-:W0:Y:S02]  /*ce10*/  SHFL.IDX PT, R2, R0, 0x6, 0x181f ;  /* 0x00d81f0000027f89 */ /* 0x001e2400000e0000 */
[----:B0-----:R-:W-:-:S05]  /*ce20*/  @!P5 LEA R2, P0, R6, R2, 0x1 ;  /* 0x000000020602d211 */ /* 0x001fca00078008ff */
[----:B------:R-:W-:Y:S02]  /*ce30*/  @!P5 IMAD.X R3, RZ, RZ, R5, P0 ;  /* 0x000000ffff03d224 */ /* 0x000fe400000e0605 */
[----:B------:R0:W1:Y:S04]  /*ce40*/  SHFL.IDX PT, R5, R4, 0x7, 0x181f ;  /* 0x00f81f0004057f89 */ /* 0x00006800000e0000 */
[----:B------:R0:W-:Y:S04]  /*ce50*/  @!P5 LDGSTS.E.BYPASS.LTC128B.128 [R26+0x25400], desc[UR36][R2.64], !P4 ;  /* 0x25400000021adfae */ /* 0x0001e8000e101d64 */
[----:B------:R0:W-:Y:S04]  /*ce60*/  @!P5 LDGSTS.E.BYPASS.LTC128B.128 [R26+0x29400], desc[UR36][R2.64+0x80], !P3 ;  /* 0x29400080021adfae */ /* 0x0001e8000d901d64 */
[----:B------:R0:W-:Y:S04]  /*ce70*/  @!P5 LDGSTS.E.BYPASS.LTC128B.128 [R26+0x2d400], desc[UR36][R2.64+0x100], !P2 ;  /* 0x2d400100021adfae */ /* 0x0001e8000d101d64 */
[----:B------:R0:W-:Y:S02]  /*ce80*/  @!P5 LDGSTS.E.BYPASS.LTC128B.128 [R26+0x31400], desc[UR36][R2.64+0x180], !P1 ;  /* 0x31400180021adfae */ /* 0x0001e4000c901d64 */
.L_x_10327:
[----:B------:R-:W-:Y:S01]  /*ce90*/  LOP3.LUT P0, RZ, R23, 0x4000, RZ, 0xc0, !PT ;  /* 0x0000400017ff7812 */ /* 0x000fe2000780c0ff */
[----:B------:R-:W-:-:S12]  /*cea0*/  BSSY B0, `(.L_x_10218) ;  /* 0x000000b000007945 */ /* 0x000fd80003800000 */
[----:B------:R-:W-:Y:S05]  /*ceb0*/  @P0 BRA `(.L_x_10219) ;  /* 0x0000000000240947 */ /* 0x000fea0003800000 */
[----:B0-----:R-:W-:-:S05]  /*cec0*/  LEA R2, P0, R6, R14, 0x1 ;  /* 0x0000000e06027211 */ /* 0x001fca00078008ff */
[----:B-1----:R-:W-:-:S05]  /*ced0*/  IMAD.X R3, RZ, RZ, R5, P0 ;  /* 0x000000ffff037224 */ /* 0x002fca00000e0605 */
[----:B------:R-:W-:Y:S01]  /*cee0*/  @!PT LDS RZ, [RZ] ;  /* 0x00000000fffff984 */ /* 0x000fe20000000800 */
[----:B------:R-:W-:Y:S01]  /*cef0*/  @!PT LDS RZ, [RZ] ;  /* 0x00000000fffff984 */ /* 0x000fe20000000800 */
[----:B------:R-:W-:Y:S01]  /*cf00*/  @!PT LDS RZ, [RZ] ;  /* 0x00000000fffff984 */ /* 0x000fe20000000800 */
[----:B------:R2:W-:Y:S04]  /*cf10*/  LDGSTS.E.BYPASS.LTC128B.128 [R26+0x25c00], desc[UR36][R2.64], !P4 ;  /* 0x25c00000021a7fae */ /* 0x0005e8000e101d64 */
[----:B------:R2:W-:Y:S04]  /*cf20*/  LDGSTS.E.BYPASS.LTC128B.128 [R26+0x29c00], desc[UR36][R2.64+0x80], !P3 ;  /* 0x29c00080021a7fae */ /* 0x0005e8000d901d64 */
[----:B------:R2:W-:Y:S04]  /*cf30*/  LDGSTS.E.BYPASS.LTC128B.128 [R26+0x2dc00], desc[UR36][R2.64+0x100], !P2 ;  /* 0x2dc00100021a7fae */ /* 0x0005e8000d101d64 */
[----:B------:R2:W-:Y:S02]  /*cf40*/  LDGSTS.E.BYPASS.LTC128B.128 [R26+0x31c00], desc[UR36][R2.64+0x180], !P1 ;  /* 0x31c00180021a7fae */ /* 0x0005e4000c901d64 */
.L_x_10219:
[----:B------:R-:W-:Y:S05]  /*cf50*/  BSYNC B0 ;  /* 0x0000000000007941 */ /* 0x000fea0003800000 */
.L_x_10218:
[----:B------:R-:W-:Y:S01]  /*cf60*/  NOP ;  /* 0x0000000000007918 */ /* 0x000fe20000000000 */
[----:B------:R-:W-:-:S13]  /*cf70*/  PLOP3.LUT P0, PT, PT, PT, PT, 0x80, 0x0 ;  /* 0x000000000000781c */ /* 0x000fda0003f0f070 */
.L_x_10220:
[----:B------:R-:W-:Y:S02]  /*cf80*/  PLOP3.LUT P1, PT, P1, P0, PT, 0xa2, 0x0 ;  /* 0x000000000000781c */ /* 0x000fe40000f21472 */
[----:B------:R-:W-:-:S08]  /*cf90*/  @P0 R2UR P1, UR4, R22 ;  /* 0x00000000160402ca */ /* 0x000fd00000020000 */
[----:B------:R-:W-:-:S05]  /*cfa0*/  @P0 PLOP3.LUT P0, PT, P1, PT, PT, 0x80, 0x0 ;  /* 0x000000000000081c */ /* 0x000fca0000f0f070 */
[----:B------:R-:W-:Y:S01]  /*cfb0*/  @!P1 SYNCS.ARRIVE.TRANS64.RED.A0T1 RZ, [UR4+0x32410], RZ ;  /* 0x032410ffffff99a7 */ /* 0x000fe20008200404 */
[----:B------:R-:W-:Y:S07]  /*cfc0*/  @!P1 ARRIVES.LDGSTSBAR.64.TRANSCNT [UR4+0x32410] ;  /* 0x03241000ff0099b0 */ /* 0x000fee0008000a84 */
[----:B------:R-:W-:Y:S05]  /*cfd0*/  @P0 BRA.U.ANY `(.L_x_10220) ;  /* 0xfffffffd00e80947 */ /* 0x000fea000393ffff */
[----:B0-2---:R-:W2:Y:S02]  /*cfe0*/  LDL.LU R2, [R1+0x18] ;  /* 0x0000180001027983 */ /* 0x005ea40000300800 */
        /* <DEDUP_REMOVED lines=11> */
.L_x_10328:
[----:B------:R-:W-:Y:S05]  /*d0a0*/  BSYNC B0 ;  /* 0x0000000000007941 */ /* 0x000fea0003800000 */
.L_x_10221:
[----:B------:R-:W-:-:S13]  /*d0b0*/  LOP3.LUT P0, RZ, R23, 0x400, RZ, 0xc0, !PT ;  /* 0x0000040017ff7812 */ /* 0x000fda000780c0ff */
[----:B------:R-:W-:Y:S05]  /*d0c0*/  @!P0 BRA `(.L_x_10223) ;  /* 0x0000000000048947 */ /* 0x000fea0003800000 */
[----:B------:R-:W-:Y:S01]  /*d0d0*/  BPT.TRAP 0x1 ;  /* 0x000000040000795c */ /* 0x000fe20000300000 */
.L_x_10223:
[----:B------:R-:W-:Y:S01]  /*d0e0*/  SHF.L.U32 R0, R27, 0x1f, RZ ;  /* 0x0000001f1b007819 */ /* 0x000fe200000006ff */
[----:B------:R-:W-:Y:S03]  /*d0f0*/  BSSY B0, `(.L_x_10224) ;  /* 0x0000003000007945 */ /* 0x000fe60003800000 */
[----:B------:R-:W2:Y:S02]  /*d100*/  SYNCS.PHASECHK.TRANS64.TRYWAIT P0, [R25+URZ+0x32460], R0 ;  /* 0x03246000190075a7 */ /* 0x000ea4000800017f */
[----:B--2---:R-:W-:Y:S05]  /*d110*/  @!P0 BRA `(.L_x_10225) ;  /* 0x0000004400948947 */ /* 0x004fea0003800000 */
.L_x_10329:
[----:B------:R-:W-:Y:S05]  /*d120*/  BSYNC B0 ;  /* 0x0000000000007941 */ /* 0x000fea0003800000 */
.L_x_10224:
[----:B------:R-:W2:Y:S01]  /*d130*/  LDL.LU R2, [R1+0x10] ;  /* 0x0000100001027983 */ /* 0x000ea20000300800 */
[----:B------:R-:W-:-:S03]  /*d140*/  ULDC.64 UR4, c[0x0][0x328] ;  /* 0x0000ca0000047ab9 */ /* 0x000fc60000000a00 */
[----:B------:R-:W3:Y:S04]  /*d150*/  LDL.LU R6, [R1+0x14] ;  /* 0x0000140001067983 */ /* 0x000ee80000300800 */
[----:B------:R-:W4:Y:S01]  /*d160*/  LDL.LU R4, [R1+0x20] ;  /* 0x0000200001047983 */ /* 0x000f220000300800 */
[C---:B------:R-:W-:Y:S02]  /*d170*/  LOP3.LUT P3, RZ, R23.reuse, 0x10, RZ, 0xc0, !PT ;  /* 0x0000001017ff7812 */ /* 0x040fe4000786c0ff */
[C---:B------:R-:W-:Y:S02]  /*d180*/  LOP3.LUT P2, RZ, R23.reuse, 0x8, RZ, 0xc0, !PT ;  /* 0x0000000817ff7812 */ /* 0x040fe4000784c0ff */
[C---:B------:R-:W-:Y:S02]  /*d190*/  LOP3.LUT P1, RZ, R23.reuse, 0x4, RZ, 0xc0, !PT ;  /* 0x0000000417ff7812 */ /* 0x040fe4000782c0ff */
[----:B------:R-:W-:-:S02]  /*d1a0*/  LOP3.LUT P4, RZ, R23, 0x1, RZ, 0xc0, !PT ;  /* 0x0000000117ff7812 */ /* 0x000fc4000788c0ff */
[----:B------:R-:W-:Y:S01]  /*d1b0*/  SEL R7, RZ, 0x8, P1 ;  /* 0x00000008ff077807 */ /* 0x000fe20000800000 */
[----:B--2---:R-:W-:Y:S02]  /*d1c0*/  IMAD R0, R2, UR4, RZ ;  /* 0x0000000402007c24 */ /* 0x004fe4000f8e02ff */
[----:B0-----:R-:W-:-:S04]  /*d1d0*/  IMAD.WIDE.U32 R2, R37, UR4, RZ ;  /* 0x0000000425027c25 */ /* 0x001fc8000f8e00ff */
[----:B-1----:R-:W-:Y:S01]  /*d1e0*/  IMAD R5, R37, UR5, R0 ;  /* 0x0000000525057c24 */ /* 0x002fe2000f8e0200 */
[----:B------:R-:W-:Y:S01]  /*d1f0*/  ULDC.64 UR4, c[0x0][0x338] ;  /* 0x0000ce0000047ab9 */ /* 0x000fe20000000a00 */
[----:B------:R-:W-:Y:S02]  /*d200*/  SEL R0, RZ, 0x2, P3 ;  /* 0x00000002ff007807 */ /* 0x000fe40001800000 */
[----:B------:R-:W-:Y:S02]  /*d210*/  IMAD.IADD R3, R3, 0x1, R5 ;  /* 0x0000000103037824 */ /* 0x000fe400078e0205 */
[----:B---3--:R-:W-:Y:S02]  /*d220*/  IMAD R5, R6, UR4, RZ ;  /* 0x0000000406057c24 */ /* 0x008fe4000f8e02ff */
        /* <DEDUP_REMOVED lines=11> */
[----:B------:R-:W-:Y:S02]  /*d2e0*/  LEA.HI.X R6, R2, UR5, R3, 0x1, P0 ;  /* 0x0000000502067c11 */ /* 0x000fe400080f0c03 */
[----:B------:R-:W-:-:S04]  /*d2f0*/  SEL R3, RZ, 0x4, P2 ;  /* 0x00000004ff037807 */ /* 0x000fc80001000000 */
[----:B----4-:R-:W-:Y:S01]  /*d300*/  IADD3 R0, R3, R0, R4 ;  /* 0x0000000003007210 */ /* 0x010fe20007ffe004 */
[----:B------:R-:W-:-:S04]  /*d310*/  IMAD R4, R24, 0x6000, R30 ;  /* 0x0000600018047824 */ /* 0x000fc800078e021e */
[----:B------:R-:W-:Y:S01]  /*d320*/  IMAD.IADD R7, R0, 0x1, R7 ;  /* 0x0000000100077824 */ /* 0x000fe200078e0207 */
[----:B------:R-:W-:Y:S06]  /*d330*/  BRA.DIV UR4, `(.L_x_10226) ;  /* 0x0000004604207947 */ /* 0x000fec000b800000 */
[----:B------:R-:W0:Y:S01]  /*d340*/  S2R R2, SR_TID.X ;  /* 0x0000000000027919 */ /* 0x000e220000002100 */
[----:B------:R-:W-:Y:S01]  /*d350*/  IMAD R4, R4, 0x2, R22 ;  /* 0x0000000204047824 */ /* 0x000fe200078e0216 */
[C---:B------:R-:W-:Y:S01]  /*d360*/  LOP3.LUT P2, RZ, R7.reuse, 0x2, RZ, 0xc0, !PT ;  /* 0x0000000207ff7812 */ /* 0x040fe2000784c0ff */
[----:B------:R-:W1:Y:S01]  /*d370*/  SHFL.IDX PT, R14, R5, RZ, 0x181f ;  /* 0x00181fff050e7589 */ /* 0x000e6200000e0000 */
[----:B------:R-:W-:-:S03]  /*d380*/  LOP3.LUT P1, RZ, R7, 0x4, RZ, 0xc0, !PT ;  /* 0x0000000407ff7812 */ /* 0x000fc6000782c0ff */
[----:B------:R-:W2:Y:S01]  /*d390*/  SHFL.IDX PT, R3, R6, RZ, 0x181f ;  /* 0x00181fff06037589 */ /* 0x000ea200000e0000 */
[----:B0-----:R-:W-:-:S05]  /*d3a0*/  IMAD.SHL.U32 R2, R2, 0x8, RZ ;  /* 0x0000000802027824 */ /* 0x001fca00078e00ff */
[----:B------:R-:W-:-:S05]  /*d3b0*/  LOP3.LUT R2, R2, 0x38, RZ, 0xc0, !PT ;  /* 0x0000003802027812 */ /* 0x000fca00078ec0ff */
[----:B------:R-:W-:-:S05]  /*d3c0*/  IMAD.SHL.U32 R0, R2, 0x2, RZ ;  /* 0x0000000202007824 */ /* 0x000fca00078e00ff */
[----:B-1----:R-:W-:Y:S02]  /*d3d0*/  IADD3 R2, P0, R14, R0, RZ ;  /* 0x000000000e027210 */ /* 0x002fe40007f1e0ff */
[----:B------:R-:W0:Y:S03]  /*d3e0*/  SHFL.IDX PT, R14, R5, 0x1, 0x181f ;  /* 0x00381f00050e7f89 */ /* 0x000e2600000e0000 */
[----:B--2---:R-:W-:Y:S01]  /*d3f0*/  IMAD.X R3, RZ, RZ, R3, P0 ;  /* 0x000000ffff037224 */ /* 0x004fe200000e0603 */
        /* <DEDUP_REMOVED lines=8> */
[----:B------:R1:W-:Y:S01]  /*d480*/  LDGSTS.E.BYPASS.LTC128B.128 [R4+0x9400], desc[UR36][R2.64+0x180], !P3 ;  /* 0x0940018002047fae */ /* 0x0003e2000d901d64 */
[----:B0-----:R-:W-:-:S03]  /*d490*/  IADD3 R8, P3, R14, R0, RZ ;  /* 0x000000000e087210 */ /* 0x001fc60007f7e0ff */
[----:B------:R-:W-:Y:S04]  /*d4a0*/  SHFL.IDX PT, R14, R5, 0x2, 0x181f ;  /* 0x00581f00050e7f89 */ /* 0x000fe800000e0000 */
[----:B-1----:R-:W0:Y:S02]  /*d4b0*/  SHFL.IDX PT, R3, R6, 0x1, 0x181f ;  /* 0x00381f0006037f89 */ /* 0x002e2400000e0000 */
        /* <DEDUP_REMOVED lines=46> */
.L_x_10343:
[----:B0-2---:R-:W-:Y:S02]  /*d7a0*/  IADD3 R2, P3, R14, R0, RZ ;  /* 0x000000000e027210 */ /* 0x005fe40007f7e0ff */
[C---:B------:R-:W-:Y:S02]  /*d7b0*/  ISETP.LT.OR P2, PT, R31.reuse, 0x51, !P2 ;  /* 0x000000511f00780c */ /* 0x040fe40005741670 */
[C---:B------:R-:W-:Y:S01]  /*d7c0*/  ISETP.LT.OR P1, PT, R31.reuse, 0x51, !P1 ;  /* 0x000000511f00780c */ /* 0x040fe20004f21670 */
[----:B------:R-:W-:Y:S01]  /*d7d0*/  IMAD.X R3, RZ, RZ, R6, P3 ;  /* 0x000000ffff037224 */ /* 0x000fe200018e0606 */
[C---:B------:R-:W-:Y:S02]  /*d7e0*/  ISETP.LT.OR P3, PT, R31.reuse, 0x51, P4 ;  /* 0x000000511f00780c */ /* 0x040fe40002761670 */
[----:B------:R-:W-:-:S11]  /*d7f0*/  ISETP.LT.OR P0, PT, R31, 0x51, !P0 ;  /* 0x000000511f00780c */ /* 0x000fd60004701670 */
        /* <DEDUP_REMOVED lines=9> */
.L_x_10227:
        /* <DEDUP_REMOVED lines=10> */
.L_x_10228:
[----:B0-----:R-:W2:Y:S01]  /*d930*/  LDL.LU R2, [R1] ;  /* 0x0000000001027983 */ /* 0x001ea20000300800 */
[----:B------:R0:W-:Y:S01]  /*d940*/  SYNCS.ARRIVE.TRANS64.A1T0 RZ, [R25+URZ+0x32450], RZ ;  /* 0x032450ff19ff79a7 */ /* 0x0001e2000810003f */
[----:B------:R-:W-:Y:S01]  /*d950*/  BSSY B0, `(.L_x_10229) ;  /* 0x00000dd000007945 */ /* 0x000fe20003800000 */
[----:B--2---:R-:W-:-:S13]  /*d960*/  ISETP.GE.AND P0, PT, R2, 0x61, PT ;  /* 0x000000610200780c */ /* 0x004fda0003f06270 */
[----:B0-----:R-:W-:Y:S05]  /*d970*/  @!P0 BRA `(.L_x_10230) ;  /* 0x0000000c00688947 */ /* 0x001fea0003800000 */
[----:B------:R-:W2:Y:S02]  /*d980*/  LDL.LU R2, [R1+0x1c] ;  /* 0x00001c0001027983 */ /* 0x000ea40000300800 */
[----:B--2---:R-:W-:-:S07]  /*d990*/  VIADD R21, R2, 0xfffffffe ;  /* 0xfffffffe02157836 */ /* 0x004fce0000000000 */
.L_x_10243:
[----:B0-----:R-:W0:Y:S01]  /*d9a0*/  S2R R2, SR_TID.X ;  /* 0x0000000000027919 */ /* 0x001e220000002100 */
[----:B------:R-:W-:Y:S01]  /*d9b0*/  IMAD R8, R21, 0x60, R32 ;  /* 0x0000006015087824 */ /* 0x000fe200078e0220 */
        /* <DEDUP_REMOVED lines=10> */
[----:B-1----:R-:W1:Y:S01]  /*da60*/  @!P2 LDC.64 R4, c[0x0][0x428] ;  /* 0x00010a00ff04ab82 */ /* 0x002e620000000a00 */
[----:B0-----:R-:W-:-:S13]  /*da70*/  ISETP.NE.AND P0, PT, R3, 0x1, PT ;  /* 0x000000010300780c */ /* 0x001fda0003f05270 */
[----:B------:R-:W0:Y:S08]  /*da80*/  @P0 LDC R3, c[0x0][0x434] ;  /* 0x00010d00ff030b82 */ /* 0x000e300000000800 */
[----:B--2---:R-:W2:Y:S01]  /*da90*/  @P0 LDC R7, c[0x0][0x438] ;  /* 0x00010e00ff070b82 */ /* 0x004ea20000000800 */
[----:B0-----:R-:W-:-:S05]  /*daa0*/  @P0 IMAD.HI.U32 R2, R8, R3, RZ ;  /* 0x0000000308020227 */ /* 0x001fca00078e00ff */
[----:B--2---:R-:W-:Y:S01]  /*dab0*/  @P0 SHF.R.U32.HI R9, RZ, R7, R2 ;  /* 0x00000007ff090219 */ /* 0x004fe20000011602 */
[----:B-1----:R-:W-:Y:S01]  /*dac0*/  @!P2 IMAD R2, R33, R4, RZ ;  /* 0x000000042102a224 */ /* 0x002fe200078e02ff */
[----:B------:R-:W0:Y:S02]  /*dad0*/  @!P2 LDC.64 R6, c[0x0][0x418] ;  /* 0x00010600ff06ab82 */ /* 0x000e240000000a00 */
[--C-:B------:R-:W-:Y:S01]  /*dae0*/  @!P2 SHF.R.S32.HI R3, RZ, 0x1f, R9.reuse ;  /* 0x0000001fff03a819 */ /* 0x100fe20000011409 */
[----:B------:R-:W-:Y:S02]  /*daf0*/  @!P2 IMAD R5, R29, R5, R2 ;  /* 0x000000051d05a224 */ /* 0x000fe400078e0202 */
[----:B------:R-:W-:-:S04]  /*db00*/  @!P2 IMAD.MOV.U32 R2, RZ, RZ, R9 ;  /* 0x000000ffff02a224 */ /* 0x000fc800078e0009 */
[----:B------:R-:W-:Y:S01]  /*db10*/  @!P2 IMAD.WIDE.U32 R2, R29, R4, R2 ;  /* 0x000000041d02a225 */ /* 0x000fe200078e0002 */
[----:B------:R-:W-:Y:S05]  /*db20*/  YIELD ;  /* 0x0000000000007946 */ /* 0x000fea0003800000 */
[----:B------:R-:W-:Y:S01]  /*db30*/  @!P2 IADD3 R3, R5, R3, RZ ;  /* 0x000000030503a210 */ /* 0x000fe20007ffe0ff */
[----:B------:R-:W-:Y:S01]  /*db40*/  IMAD.MOV.U32 R4, RZ, RZ, RZ ;  /* 0x000000ffff047224 */ /* 0x000fe200078e00ff */
[----:B------:R-:W-:Y:S01]  /*db50*/  ULDC UR4, c[0x0][0x430] ;  /* 0x00010c0000047ab9 */ /* 0x000fe20000000800 */
[----:B0-----:R-:W-:-:S04]  /*db60*/  @!P2 LEA R6, P0, R2, R6, 0x2 ;  /* 0x000000060206a211 */ /* 0x001fc800078010ff */
[----:B------:R-:W-:Y:S02]  /*db70*/  @!P2 LEA.HI.X R7, R2, R7, R3, 0x2, P0 ;  /* 0x000000070207a211 */ /* 0x000fe400000f1403 */
[C---:B------:R-:W-:Y:S01]  /*db80*/  ISETP.NE.AND P0, PT, R24.reuse, 0x2, PT ;  /* 0x000000021800780c */ /* 0x040fe20003f05270 */
[----:B------:R-:W-:Y:S02]  /*db90*/  IMAD.MOV R5, RZ, RZ, -R9 ;  /* 0x000000ffff057224 */ /* 0x000fe400078e0a09 */
[----:B------:R0:W5:Y:S01]  /*dba0*/  @!P2 LDG.E R4, desc[UR36][R6.64] ;  /* 0x000000240604a981 */ /* 0x000162000c1e1900 */
[----:B------:R-:W-:Y:S01]  /*dbb0*/  SEL R2, RZ, 0x1, P0 ;  /* 0x00000001ff027807 */ /* 0x000fe20000000000 */
[----:B------:R-:W-:Y:S01]  /*dbc0*/  IMAD R5, R5, UR4, R8 ;  /* 0x0000000405057c24 */ /* 0x000fe2000f8e0208 */
[----:B------:R-:W-:Y:S02]  /*dbd0*/  SEL R24, R24, RZ, P0 ;  /* 0x000000ff18187207 */ /* 0x000fe40000000000 */
[----:B------:R-:W-:Y:S01]  /*dbe0*/  LOP3.LUT R27, R27, R2, RZ, 0x3c, !PT ;  /* 0x000000021b1b7212 */ /* 0x000fe200078e3cff */
[----:B------:R-:W-:-:S02]  /*dbf0*/  IMAD.MOV.U32 R2, RZ, RZ, R21 ;  /* 0x000000ffff027224 */ /* 0x000fc400078e0015 */
[----:B------:R-:W-:-:S03]  /*dc00*/  VIADD R21, R21, 0xffffffff ;  /* 0xffffffff15157836 */ /* 0x000fc60000000000 */
[----:B------:R-:W-:Y:S01]  /*dc10*/  ISETP.GT.AND P2, PT, R2, RZ, PT ;  /* 0x000000ff0200720c */ /* 0x000fe20003f44270 */
[----:B0-----:R-:W-:-:S12]  /*dc20*/  @!P1 BRA `(.L_x_10231) ;  /* 0x0000000000049947 */ /* 0x001fd80003800000 */
[----:B------:R-:W-:Y:S01]  /*dc30*/  BPT.TRAP 0x1 ;  /* 0x000000040000795c */ /* 0x000fe20000300000 */
.L_x_10231:
[----:B------:R-:W-:Y:S01]  /*dc40*/  IMAD R10, R24, 0x8, R22 ;  /* 0x00000008180a7824 */ /* 0x000fe200078e0216 */
[----:B------:R-:W-:Y:S01]  /*dc50*/  SHF.L.U32 R20, R27, 0x1f, RZ ;  /* 0x0000001f1b147819 */ /* 0x000fe200000006ff */
[----:B------:R-:W-:Y:S01]  /*dc60*/  BSSY B1, `(.L_x_10232) ;  /* 0x0000004000017945 */ /* 0x000fe20003800000 */
[----:B------:R-:W-:Y:S02]  /*dc70*/  SHF.R.S32.HI R9, RZ, 0x1f, R5 ;  /* 0x0000001fff097819 */ /* 0x000fe40000011405 */
[----:B------:R-:W0:Y:S02]  /*dc80*/  SYNCS.PHASECHK.TRANS64.TRYWAIT P0, [R10+URZ+0x32440], R20 ;  /* 0x032440140a0075a7 */ /* 0x000e24000800017f */
[----:B0-----:R-:W-:Y:S05]  /*dc90*/  @!P0 BRA `(.L_x_10233) ;  /* 0x0000004400088947 */ /* 0x001fea0003800000 */
.L_x_10344:
[----:B------:R-:W-:Y:S05]  /*dca0*/  BSYNC B1 ;  /* 0x0000000000017941 */ /* 0x000fea0003800000 */
.L_x_10232:
        /* <DEDUP_REMOVED lines=25> */
[----:B------:R-:W2:Y:S04]  /*de40*/  SHFL.IDX PT, R3, R8, RZ, 0x181f ;  /* 0x00181fff08037589 */ /* 0x000ea800000e0000 */
[----:B------:R-:W-:Y:S01]  /*de50*/  SHFL.IDX PT, R14, R6, 0x5, 0x181f ;  /* 0x00b81f00060e7f89 */ /* 0x000fe200000e0000 */
        /* <DEDUP_REMOVED lines=24> */
.L_x_10358:
        /* <DEDUP_REMOVED lines=8> */
.L_x_10235:
        /* <DEDUP_REMOVED lines=10> */
.L_x_10236:
[----:B------:R2:W-:Y:S01]  /*e100*/  SYNCS.ARRIVE.TRANS64.A1T0 RZ, [R10+URZ+0x32430], RZ ;  /* 0x032430ff0aff79a7 */ /* 0x0005e2000810003f */
[----:B------:R-:W-:Y:S05]  /*e110*/  @!P3 BRA `(.L_x_10237) ;  /* 0x000000000004b947 */ /* 0x000fea0003800000 */
[----:B------:R-:W-:Y:S01]  /*e120*/  BPT.TRAP 0x1 ;  /* 0x000000040000795c */ /* 0x000fe20000300000 */
.L_x_10237:
[----:B------:R-:W3:Y:S01]  /*e130*/  SYNCS.PHASECHK.TRANS64.TRYWAIT P0, [R10+URZ+0x32460], R20 ;  /* 0x032460140a0075a7 */ /* 0x000ee2000800017f */
[----:B------:R-:W-:Y:S04]  /*e140*/  BSSY B1, `(.L_x_10238) ;  /* 0x0000002000017945 */ /* 0x000fe80003800000 */
[----:B---3--:R-:W-:Y:S05]  /*e150*/  @!P0 BRA `(.L_x_10239) ;  /* 0x00000044008c8947 */ /* 0x008fea0003800000 */
.L_x_10359:
[----:B------:R-:W-:Y:S05]  /*e160*/  BSYNC B1 ;  /* 0x0000000000017941 */ /* 0x000fea0003800000 */
.L_x_10238:
[----:B------:R-:W-:Y:S01]  /*e170*/  ULDC.64 UR4, c[0x0][0x328] ;  /* 0x0000ca0000047ab9 */ /* 0x000fe20000000a00 */
[----:B------:R-:W-:Y:S01]  /*e180*/  LOP3.LUT P5, RZ, R23, 0x1, RZ, 0xc0, !PT ;  /* 0x0000000117ff7812 */ /* 0x000fe200078ac0ff */
[----:B-1----:R-:W-:Y:S01]  /*e190*/  IMAD R2, R9, UR4, RZ ;  /* 0x0000000409027c24 */ /* 0x002fe2000f8e02ff */
[C---:B------:R-:W-:Y:S01]  /*e1a0*/  LOP3.LUT P4, RZ, R23.reuse, 0x10, RZ, 0xc0, !PT ;  /* 0x0000001017ff7812 */ /* 0x040fe2000788c0ff */
[----:B0--3--:R-:W-:Y:S01]  /*e1b0*/  IMAD R20, R24, 0x6000, R30 ;  /* 0x0000600018147824 */ /* 0x009fe200078e021e */
[----:B------:R-:W-:Y:S01]  /*e1c0*/  LOP3.LUT P3, RZ, R23, 0x8, RZ, 0xc0, !PT ;  /* 0x0000000817ff7812 */ /* 0x000fe2000786c0ff */
[----:B------:R-:W-:Y:S01]  /*e1d0*/  IMAD R7, R5, UR5, R2 ;  /* 0x0000000505077c24 */ /* 0x000fe2000f8e0202 */
[----:B------:R-:W-:Y:S01]  /*e1e0*/  LOP3.LUT P1, RZ, R23, 0x4, RZ, 0xc0, !PT ;  /* 0x0000000417ff7812 */ /* 0x000fe2000782c0ff */
        /* <DEDUP_REMOVED lines=19> */
[----:B------:R-:W1:Y:S04]  /*e320*/  SHFL.IDX PT, R3, R25, RZ, 0x181f ;  /* 0x00181fff19037589 */ /* 0x000e6800000e0000 */
[----:B------:R-:W-:Y:S04]  /*e330*/  SHFL.IDX PT, R4, R25, 0x1, 0x181f ;  /* 0x00381f0019047f89 */ /* 0x000fe800000e0000 */
[----:B------:R-:W-:Y:S04]  /*e340*/  SHFL.IDX PT, R8, R17, 0x2, 0x181f ;  /* 0x00581f0011087f89 */ /* 0x000fe800000e0000 */
[----:B------:R-:W-:Y:S01]  /*e350*/  SHFL.IDX PT, R5, R25, 0x3, 0x181f ;  /* 0x00781f0019057f89 */ /* 0x000fe200000e0000 */
[----:B0-----:R-:W-:-:S03]  /*e360*/  IADD3 R2, P0, R14, R0, RZ ;  /* 0x000000000e027210 */ /* 0x001fc60007f1e0ff */
[----:B------:R-:W0:Y:S02]  /*e370*/  SHFL.IDX PT, R14, R17, 0x1, 0x181f ;  /* 0x00381f00110e7f89 */ /* 0x000e2400000e0000 */
[----:B-1----:R-:W-:-:S05]  /*e380*/  IMAD.X R3, RZ, RZ, R3, P0 ;  /* 0x000000ffff037224 */ /* 0x002fca00000e0603 */
        /* <DEDUP_REMOVED lines=9> */
[----:B-1----:R-:W-:Y:S04]  /*e420*/  SHFL.IDX PT, R3, R25, 0x4, 0x181f ;  /* 0x00981f0019037f89 */ /* 0x002fe800000e0000 */
        /* <DEDUP_REMOVED lines=24> */
.L_x_10373:
[----:B01----:R-:W-:-:S05]  /*e5b0*/  IADD3 R2, P0, R14, R0, RZ ;  /* 0x000000000e027210 */ /* 0x003fca0007f1e0ff */
        /* <DEDUP_REMOVED lines=10> */
.L_x_10241:
        /* <DEDUP_REMOVED lines=10> */
.L_x_10242:
[----:B------:R1:W-:Y:S01]  /*e700*/  SYNCS.ARRIVE.TRANS64.A1T0 RZ, [R10+URZ+0x32450], RZ ;  /* 0x032450ff0aff79a7 */ /* 0x0003e2000810003f */
[----:B------:R-:W-:Y:S05]  /*e710*/  @P2 BRA `(.L_x_10243) ;  /* 0xfffffff000a02947 */ /* 0x000fea000383ffff */
.L_x_10230:
[----:B------:R-:W-:Y:S05]  /*e720*/  BSYNC B0 ;  /* 0x0000000000007941 */ /* 0x000fea0003800000 */
.L_x_10229:
[----:B0-----:R-:W0:Y:S01]  /*e730*/  S2R R2, SR_TID.X ;  /* 0x0000000000027919 */ /* 0x001e220000002100 */
[----:B------:R-:W-:Y:S01]  /*e740*/  VIADD R24, R24, 0x1 ;  /* 0x0000000118187836 */ /* 0x000fe20000000000 */
[----:B------:R-:W-:Y:S04]  /*e750*/  BSSY B0, `(.L_x_10244) ;  /* 0x0000012000007945 */ /* 0x000fe80003800000 */
[----:B------:R-:W-:-:S04]  /*e760*/  ISETP.NE.AND P0, PT, R24, 0x2, PT ;  /* 0x000000021800780c */ /* 0x000fc80003f05270 */
[----:B------:R-:W-:Y:S02]  /*e770*/  SEL R0, RZ, 0x1, P0 ;  /* 0x00000001ff007807 */ /* 0x000fe40000000000 */
[----:B0-----:R-:W-:-:S04]  /*e780*/  LOP3.LUT R2, R2, 0x7f, RZ, 0xc0, !PT ;  /* 0x0000007f02027812 */ /* 0x001fc800078ec0ff */
[----:B------:R-:W-:-:S13]  /*e790*/  ISETP.NE.AND P1, PT, R2, RZ, PT ;  /* 0x000000ff0200720c */ /* 0x000fda0003f25270 */
[----:B------:R-:W-:Y:S05]  /*e7a0*/  @P1 BRA `(.L_x_10245) ;  /* 0x0000000000301947 */ /* 0x000fea0003800000 */
[----:B------:R-:W0:Y:S01]  /*e7b0*/  S2R R5, SR_LANEID ;  /* 0x0000000000057919 */ /* 0x000e220000000000 */
[----:B------:R-:W-:Y:S01]  /*e7c0*/  VOTEU.ANY UR4, UPT, PT ;  /* 0x0000000000047886 */ /* 0x000fe200038e0100 */
[----:B------:R-:W3:Y:S01]  /*e7d0*/  LDC.64 R2, c[0x0][0xd60] ;  /* 0x00035800ff027b82 */ /* 0x000ee20000000a00 */
[----:B------:R-:W0:Y:S02]  /*e7e0*/  FLO.U32 R4, UR4 ;  /* 0x0000000400047d00 */ /* 0x000e2400080e0000 */
[----:B0-----:R-:W-:-:S06]  /*e7f0*/  ISETP.EQ.U32.AND P1, PT, R4, R5, PT ;  /* 0x000000050400720c */ /* 0x001fcc0003f22070 */
[----:B------:R-:W3:Y:S07]  /*e800*/  POPC R5, UR4 ;  /* 0x0000000400057d09 */ /* 0x000eee0008000000 */
[----:B---3--:R-:W3:Y:S01]  /*e810*/  @P1 ATOMG.E.ADD.STRONG.GPU PT, R3, desc[UR36][R2.64], R5 ;  /* 0x00000005020319a8 */ /* 0x008ee200081ee1e4 */
[----:B------:R-:W0:Y:S02]  /*e820*/  S2R R6, SR_LTMASK ;  /* 0x0000000000067919 */ /* 0x000e240000003900 */
[----:B0-----:R-:W-:-:S04]  /*e830*/  LOP3.LUT R6, R6, UR4, RZ, 0xc0, !PT ;  /* 0x0000000406067c12 */ /* 0x001fc8000f8ec0ff */
[----:B------:R-:W0:Y:S01]  /*e840*/  POPC R7, R6 ;  /* 0x0000000600077309 */ /* 0x000e220000000000 */
[----:B---3--:R-:W0:Y:S02]  /*e850*/  SHFL.IDX PT, R4, R3, R4, 0x1f ;  /* 0x00001f0403047589 */ /* 0x008e2400000e0000 */
[----:B0-----:R-:W-:-:S07]  /*e860*/  IADD3 R16, R4, UR39, R7 ;  /* 0x0000002704107c10 */ /* 0x001fce000fffe007 */
.L_x_10245:
[----:B------:R-:W-:Y:S05]  /*e870*/  BSYNC B0 ;  /* 0x0000000000007941 */ /* 0x000fea0003800000 */
.L_x_10244:
[----:B------:R-:W-:Y:S02]  /*e880*/  SEL R24, R24, RZ, P0 ;  /* 0x000000ff18187207 */ /* 0x000fe40000000000 */
[----:B------:R-:W-:-:S07]  /*e890*/  LOP3.LUT R27, R27, R0, RZ, 0x3c, !PT ;  /* 0x000000001b1b7212 */ /* 0x000fce00078e3cff */
.L_x_10198:
[----:B------:R-:W-:Y:S05]  /*e8a0*/  BSYNC B7 ;  /* 0x0000000000077941 */ /* 0x000fea0003800000 */
.L_x_10196:
        /* <DEDUP_REMOVED lines=11> */
.L_x_10246:
        /* <DEDUP_REMOVED lines=19> */
[----:B------:R-:W0:Y:S02]  /*ea90*/  SHFL.UP PT, R14, R4, 0x1, RZ ;  /* 0x04200000040e7989 */ /* 0x000e2400000e00ff */
[----:B0-----:R-:W-:-:S05]  /*eaa0*/  SEL R5, R14, RZ, P1 ;  /* 0x000000ff0e057207 */ /* 0x001fca0000800000 */
[----:B------:R-:W-:Y:S02]  /*eab0*/  IMAD.IADD R6, R4, 0x1, R5 ;  /* 0x0000000104067824 */ /* 0x000fe400078e0205 */
        /* <DEDUP_REMOVED lines=13> */
[----:B------:R0:W3:Y:S02]  /*eb90*/  SHFL.IDX PT, R14, R6, 0x1f, 0x1f ;  /* 0x03e01f00060e7f89 */ /* 0x0000e400000e0000 */
.L_x_10383:
[----:B------:R-:W-:Y:S02]  /*eba0*/  ULDC UR4, c[0x0][0xd38] ;  /* 0x00034e0000047ab9 */ /* 0x000fe40000000800 */
[----:B------:R-:W-:-:S04]  /*ebb0*/  IMAD.U32 R7, RZ, RZ, UR4 ;  /* 0x00000004ff077e24 */ /* 0x000fc8000f8e00ff */
[----:B---3--:R-:W-:-:S04]  /*ebc0*/  IMAD R3, R14, R7, RZ ;  /* 0x000000070e037224 */ /* 0x008fc800078e02ff */
[----:B------:R-:W-:-:S05]  /*ebd0*/  IMAD.IADD R8, R0, 0x1, R3 ;  /* 0x0000000100087824 */ /* 0x000fca00078e0203 */
[----:B------:R-:W-:-:S13]  /*ebe0*/  ISETP.GT.AND P6, PT, R8, R5, PT ;  /* 0x000000050800720c */ /* 0x000fda0003fc4270 */
[----:B------:R-:W-:Y:S05]  /*ebf0*/  @P6 BRA `(.L_x_10249) ;  /* 0x00000000009c6947 */ /* 0x000fea0003800000 */
.L_x_10254:
[----:B------:R-:W3:Y:S01]  /*ec00*/  LDC R0, c[0x0][0xd3c] ;  /* 0x00034f00ff007b82 */ /* 0x000ee20000000800 */
[----:B------:R-:W-:-:S05]  /*ec10*/  VIADD R19, R19, 0x1f ;  /* 0x0000001f13137836 */ /* 0x000fca0000000000 */
[----:B---3--:R-:W-:-:S13]  /*ec20*/  ISETP.GE.AND P6, PT, R19, R0, PT ;  /* 0x000000001300720c */ /* 0x008fda0003fc6270 */
[----:B------:R-:W-:Y:S05]  /*ec30*/  @P6 BRA `(.L_x_10250) ;  /* 0x0000000400446947 */ /* 0x000fea0003800000 */
[----:B------:R-:W3:Y:S01]  /*ec40*/  S2R R2, SR_TID.X ;  /* 0x0000000000027919 */ /* 0x000ee20000002100 */
[----:B------:R-:W-:Y:S01]  /*ec50*/  BSSY B0, `(.L_x_10251) ;  /* 0x0000009000007945 */ /* 0x000fe20003800000 */
[----:B------:R-:W-:Y:S01]  /*ec60*/  IMAD.MOV.U32 R4, RZ, RZ, RZ ;  /* 0x000000ffff047224 */ /* 0x000fe200078e00ff */
[----:B---3--:R-:W-:-:S05]  /*ec70*/  LOP3.LUT R2, R2, 0x1f, RZ, 0xc0, !PT ;  /* 0x0000001f02027812 */ /* 0x008fca00078ec0ff */
[----:B------:R-:W-:-:S05]  /*ec80*/  IMAD.IADD R7, R19, 0x1, R2 ;  /* 0x0000000113077824 */ /* 0x000fca00078e0202 */
[----:B------:R-:W-:-:S13]  /*ec90*/  ISETP.GE.OR P6, PT, R7, R0, !P0 ;  /* 0x000000000700720c */ /* 0x000fda00047c6670 */
[----:B------:R-:W-:Y:S05]  /*eca0*/  @P6 BRA `(.L_x_10252) ;  /* 0x00000000000c6947 */ /* 0x000fea0003800000 */
[----:B------:R-:W3:Y:S02]  /*ecb0*/  LDC.64 R2, c[0x0][0xd80] ;  /* 0x00036000ff027b82 */ /* 0x000ee40000000a00 */
[----:B---3--:R-:W-:-:S05]  /*ecc0*/  IMAD.WIDE R2, R7, 0x4, R2 ;  /* 0x0000000407027825 */ /* 0x008fca00078e0202 */
[----:B------:R3:W5:Y:S02]  /*ecd0*/  LDG.E R4, desc[UR36][R2.64] ;  /* 0x0000002402047981 */ /* 0x000764000c1e1900 */
.L_x_10252:
[----:B------:R-:W-:Y:S05]  /*ece0*/  BSYNC B0 ;  /* 0x0000000000007941 */ /* 0x000fea0003800000 */
.L_x_10251:
[----:B------:R-:W-:-:S03]  /*ecf0*/  UMOV UR4, 0xffffffff ;  /* 0xffffffff00047882 */ /* 0x000fc60000000000 */
[----:B------:R-:W-:Y:S05]  /*ed00*/  BRA.DIV UR4, `(.L_x_10253) ;  /* 0x0000004604a47947 */ /* 0x000fea000b800000 */
[----:B-----5:R-:W4:Y:S02]  /*ed10*/  SHFL.UP PT, R14, R4, 0x1, RZ ;  /* 0x04200000040e7989 */ /* 0x020f2400000e00ff */
[----:B----4-:R-:W-:-:S05]  /*ed20*/  SEL R13, R14, RZ, P1 ;  /* 0x000000ff0e0d7207 */ /* 0x010fca0000800000 */
[----:B------:R-:W-:-:S05]  /*ed30*/  IMAD.IADD R13, R4, 0x1, R13 ;  /* 0x00000001040d7824 */ /* 0x000fca00078e020d */
[----:B------:R-:W4:Y:S02]  /*ed40*/  SHFL.UP PT, R14, R13, 0x2, RZ ;  /* 0x044000000d0e7989 */ /* 0x000f2400000e00ff */
[----:B----4-:R-:W-:-:S05]  /*ed50*/  SEL R0, R14, RZ, P2 ;  /* 0x000000ff0e007207 */ /* 0x010fca0001000000 */
[----:B------:R-:W-:-:S05]  /*ed60*/  IMAD.IADD R0, R13, 0x1, R0 ;  /* 0x000000010d007824 */ /* 0x000fca00078e0200 */
[----:B------:R-:W3:Y:S02]  /*ed70*/  SHFL.UP PT, R14, R0, 0x4, RZ ;  /* 0x04800000000e7989 */ /* 0x000ee400000e00ff */
[----:B---3--:R-:W-:-:S05]  /*ed80*/  SEL R3, R14, RZ, P3 ;  /* 0x000000ff0e037207 */ /* 0x008fca0001800000 */
[----:B------:R-:W-:-:S05]  /*ed90*/  IMAD.IADD R2, R0, 0x1, R3 ;  /* 0x0000000100027824 */ /* 0x000fca00078e0203 */
[----:B------:R-:W3:Y:S02]  /*eda0*/  SHFL.UP PT, R14, R2, 0x8, RZ ;  /* 0x05000000020e7989 */ /* 0x000ee400000e00ff */
[----:B---3--:R-:W-:-:S05]  /*edb0*/  SEL R3, R14, RZ, P4 ;  /* 0x000000ff0e037207 */ /* 0x008fca0002000000 */
[----:B------:R-:W-:-:S05]  /*edc0*/  IMAD.IADD R3, R2, 0x1, R3 ;  /* 0x0000000102037824 */ /* 0x000fca00078e0203 */
[----:B------:R-:W0:Y:S02]  /*edd0*/  SHFL.UP PT, R14, R3, 0x10, RZ ;  /* 0x06000000030e7989 */ /* 0x000e2400000e00ff */
[----:B0-----:R-:W-:-:S05]  /*ede0*/  SEL R6, R14, RZ, P5 ;  /* 0x000000ff0e067207 */ /* 0x001fca0002800000 */
[----:B------:R-:W-:-:S05]  /*edf0*/  IMAD.IADD R6, R3, 0x1, R6 ;  /* 0x0000000103067824 */ /* 0x000fca00078e0206 */
[----:B------:R0:W3:Y:S02]  /*ee00*/  SHFL.IDX PT, R14, R6, 0x1f, 0x1f ;  /* 0x03e01f00060e7f89 */ /* 0x0000e400000e0000 */
.L_x_10391:
[----:B------:R-:W-:Y:S02]  /*ee10*/  ULDC UR4, c[0x0][0xd38] ;  /* 0x00034e0000047ab9 */ /* 0x000fe40000000800 */
[----:B------:R-:W-:-:S04]  /*ee20*/  IMAD.U32 R7, RZ, RZ, UR4 ;  /* 0x00000004ff077e24 */ /* 0x000fc8000f8e00ff */
[----:B---3--:R-:W-:-:S04]  /*ee30*/  IMAD R3, R14, R7, RZ ;  /* 0x000000070e037224 */ /* 0x008fc800078e02ff */
[----:B------:R-:W-:-:S05]  /*ee40*/  IMAD.IADD R8, R3, 0x1, R8 ;  /* 0x0000000103087824 */ /* 0x000fca00078e0208 */
[----:B------:R-:W-:-:S13]  /*ee50*/  ISETP.GT.AND P6, PT, R8, R5, PT ;  /* 0x000000050800720c */ /* 0x000fda0003fc4270 */
[----:B------:R-:W-:Y:S05]  /*ee60*/  @!P6 BRA `(.L_x_10254) ;  /* 0xfffffffc0064e947 */ /* 0x000fea000383ffff */
.L_x_10249:
[----:B------:R-:W-:Y:S01]  /*ee70*/  IMAD.IADD R8, R8, 0x1, -R3 ;  /* 0x0000000108087824 */ /* 0x000fe200078e0a03 */
[----:B------:R-:W-:-:S03]  /*ee80*/  UMOV UR4, 0xffffffff ;  /* 0xffffffff00047882 */ /* 0x000fc60000000000 */
[----:B------:R-:W-:-:S05]  /*ee90*/  IMAD R0, R6, R7, R8 ;  /* 0x0000000706007224 */ /* 0x000fca00078e0208 */
[----:B------:R-:W-:Y:S01]  /*eea0*/  ISETP.GT.AND P6, PT, R0, R5, PT ;  /* 0x000000050000720c */ /* 0x000fe20003fc4270 */
[----:B------:R-:W-:-:S12]  /*eeb0*/  BRA.DIV UR4, `(.L_x_10255) ;  /* 0x0000004604f47947 */ /* 0x000fd8000b800000 */
[----:B------:R-:W-:-:S04]  /*eec0*/  VOTE.ANY R2, PT, !P6 ;  /* 0x0000000000027806 */ /* 0x000fc800070e0100 */
[----:B------:R-:W3:Y:S02]  /*eed0*/  POPC R0, R2 ;  /* 0x0000000200007309 */ /* 0x000ee40000000000 */
[----:B---3--:R3:W4:Y:S02]  /*eee0*/  SHFL.IDX PT, R4, R4, R0, 0x1f ;  /* 0x00001f0004047589 */ /* 0x00872400000e0000 */
.L_x_10395:
[----:B------:R-:W-:Y:S01]  /*eef0*/  ISETP.NE.AND P0, PT, R2, RZ, PT ;  /* 0x000000ff0200720c */ /* 0x000fe20003f05270 */
[----:B------:R-:W-:-:S12]  /*ef00*/  IMAD.MOV.U32 R14, RZ, RZ, RZ ;  /* 0x000000ffff0e7224 */ /* 0x000fd800078e00ff */
[----:B------:R-:W-:Y:S05]  /*ef10*/  @!P0 BRA `(.L_x_10256) ;  /* 0x0000000000108947 */ /* 0x000fea0003800000 */
[----:B------:R-:W-:Y:S01]  /*ef20*/  UMOV UR4, 0xffffffff ;  /* 0xffffffff00047882 */ /* 0x000fe20000000000 */
[----:B------:R-:W-:Y:S02]  /*ef30*/  IADD3 R12, R0, -0x1, RZ ;  /* 0xffffffff000c7810 */ /* 0x000fe40007ffe0ff */
[----:B------:R-:W-:Y:S05]  /*ef40*/  BRA.DIV UR4, `(.L_x_10257) ;  /* 0x0000004a04187947 */ /* 0x000fea000b800000 */
[----:B------:R0:W0:Y:S02]  /*ef50*/  SHFL.IDX PT, R14, R6, R12, 0x1f ;  /* 0x00001f0c060e7589 */ /* 0x00002400000e0000 */
.L_x_10256:
[----:B0---4-:R-:W-:Y:S01]  /*ef60*/  IABS R6, R4 ;  /* 0x0000000400067213 */ /* 0x011fe20000000000 */
[----:B------:R-:W-:Y:S02]  /*ef70*/  IMAD R16, R14, R7, R8 ;  /* 0x000000070e107224 */ /* 0x000fe400078e0208 */
[----:B------:R-:W-:Y:S01]  /*ef80*/  IMAD.IADD R19, R0, 0x1, R19 ;  /* 0x0000000100137824 */ /* 0x000fe200078e0213 */
[----:B------:R-:W0:Y:S08]  /*ef90*/  I2F.RP R9, R6 ;  /* 0x0000000600097306 */ /* 0x000e300000209400 */
[----:B0-----:R-:W0:Y:S02]  /*efa0*/  MUFU.RCP R9, R9 ;  /* 0x0000000900097308 */ /* 0x001e240000001000 */
[----:B0-----:R-:W-:-:S06]  /*efb0*/  VIADD R2, R9, 0xffffffe ;  /* 0x0ffffffe09027836 */ /* 0x001fcc0000000000 */
[----:B------:R0:W4:Y:S02]  /*efc0*/  F2I.FTZ.U32.TRUNC.NTZ R3, R2 ;  /* 0x0000000200037305 */ /* 0x000124000021f000 */
[----:B0-----:R-:W-:Y:S02]  /*efd0*/  IMAD.MOV.U32 R2, RZ, RZ, RZ ;  /* 0x000000ffff027224 */ /* 0x001fe400078e00ff */
[----:B----4-:R-:W-:-:S04]  /*efe0*/  IMAD.MOV R7, RZ, RZ, -R3 ;  /* 0x000000ffff077224 */ /* 0x010fc800078e0a03 */
        /* <DEDUP_REMOVED lines=22> */
.L_x_10250:
[----:B------:R-:W-:Y:S01]  /*f150*/  UMOV UR4, URZ ;  /* 0x0000003f00047c82 */ /* 0x000fe20008000000 */
[----:B------:R-:W-:Y:S01]  /*f160*/  UMOV UR5, URZ ;  /* 0x0000003f00057c82 */ /* 0x000fe20008000000 */
[----:B------:R-:W-:Y:S01]  /*f170*/  ULDC UR6, c[0x0][0xd3c] ;  /* 0x00034f0000067ab9 */ /* 0x000fe20000000800 */
[----:B------:R-:W-:Y:S02]  /*f180*/  IMAD.MOV.U32 R16, RZ, RZ, R5 ;  /* 0x000000ffff107224 */ /* 0x000fe400078e0005 */
[----:B------:R-:W-:Y:S02]  /*f190*/  IMAD.U32 R17, RZ, RZ, UR4 ;  /* 0x00000004ff117e24 */ /* 0x000fe4000f8e00ff */
[----:B------:R-:W-:Y:S02]  /*f1a0*/  IMAD.U32 R18, RZ, RZ, UR5 ;  /* 0x00000005ff127e24 */ /* 0x000fe4000f8e00ff */
[----:B------:R-:W-:-:S07]  /*f1b0*/  IMAD.U32 R19, RZ, RZ, UR6 ;  /* 0x00000006ff137e24 */ /* 0x000fce000f8e00ff */
.L_x_10258:
[----:B---3--:R-:W3:Y:S01]  /*f1c0*/  S2R R0, SR_TID.X ;  /* 0x0000000000007919 */ /* 0x008ee20000002100 */
[----:B------:R-:W-:Y:S05]  /*f1d0*/  WARPSYNC.ALL ;  /* 0x0000000000007948 */ /* 0x000fea0003800000 */
[----:B------:R-:W-:Y:S01]  /*f1e0*/  BAR.SYNC.DEFER_BLOCKING 0x4, 0x180 ;  /* 0x0106000000007b1d */ /* 0x000fe20000010000 */
[----:B---3--:R-:W-:-:S04]  /*f1f0*/  LOP3.LUT R0, R0, 0x1f, RZ, 0xc0, !PT ;  /* 0x0000001f00007812 */ /* 0x008fc800078ec0ff */
[----:B------:R-:W-:-:S13]  /*f200*/  ISETP.NE.AND P0, PT, R0, RZ, PT ;  /* 0x000000ff0000720c */ /* 0x000fda0003f05270 */
[----:B------:R-:W3:Y:S01]  /*f210*/  @!P0 S2R R3, SR_CgaCtaId ;  /* 0x0000000000038919 */ /* 0x000ee20000008800 */
[----:B------:R-:W-:-:S04]  /*f220*/  @!P0 MOV R0, 0x400 ;  /* 0x0000040000008802 */ /* 0x000fc80000000f00 */
[----:B---3--:R-:W-:-:S05]  /*f230*/  @!P0 LEA R22, R3, R0, 0x18 ;  /* 0x0000000003168211 */ /* 0x008fca00078ec0ff */
[----:B------:R3:W-:Y:S01]  /*f240*/  @!P0 STS.128 [R22+0x324d0], R16 ;  /* 0x0324d01016008388 */ /* 0x0007e20000000c00 */
[----:B------:R-:W-:Y:S06]  /*f250*/  BAR.ARV 0x5, 0x180 ;  /* 0x0146000000007b1d */ /* 0x000fec0000002000 */
.L_x_10247:
[----:B------:R-:W-:Y:S02]  /*f260*/  ULDC UR4, c[0x0][0xd3c] ;  /* 0x00034f0000047ab9 */ /* 0x000fe40000000800 */
[----:B----4-:R-:W-:-:S13]  /*f270*/  ISETP.GE.AND P0, PT, R19, UR4, PT ;  /* 0x0000000413007c0c */ /* 0x010fda000bf06270 */
[----:B------:R-:W-:Y:S05]  /*f280*/  @!P0 BRA `(.L_x_10259) ;  /* 0xffffffb0003c8947 */ /* 0x000fea000383ffff */
[----:B------:R-:W-:Y:S05]  /*f290*/  BSYNC B8 ;  /* 0x0000000000087941 */ /* 0x000fea0003800000 */
.L_x_10192:
[----:B01----:R-:W4:Y:S01]  /*f2a0*/  LDL.LU R0, [R1+0x18] ;  /* 0x0000180001007983 */ /* 0x003f220000300800 */
        /* <DEDUP_REMOVED lines=11> */
.L_x_10398:
[----:B------:R-:W-:Y:S05]  /*f360*/  BSYNC B0 ;  /* 0x0000000000007941 */ /* 0x000fea0003800000 */
.L_x_10260:
[----:B------:R-:W-:-:S03]  /*f370*/  UMOV UR4, 0xffffffff ;  /* 0xffffffff00047882 */ /* 0x000fc60000000000 */
[----:B------:R-:W-:Y:S05]  /*f380*/  BRA.DIV UR4, `(.L_x_10262) ;  /* 0x0000004604407947 */ /* 0x000fea000b800000 */
[----:B0-----:R-:W0:Y:S02]  /*f390*/  S2R R0, SR_TID.X ;  /* 0x0000000000007919 */ /* 0x001e240000002100 */
[----:B0-----:R-:W-:-:S04]  /*f3a0*/  SHF.R.U32.HI R0, RZ, 0x5, R0 ;  /* 0x00000005ff007819 */ /* 0x001fc80000011600 */
[----:B------:R-:W-:-:S05]  /*f3b0*/  LOP3.LUT R0, R0, 0x3, RZ, 0xc0, !PT ;  /* 0x0000000300007812 */ /* 0x000fca00078ec0ff */
[----:B------:R0:W1:Y:S02]  /*f3c0*/  SHFL.IDX PT, R14, R0, RZ, 0x1f ;  /* 0x00001fff000e7589 */ /* 0x00006400000e0000 */
.L_x_10401:
[----:B-1----:R-:W-:Y:S01]  /*f3d0*/  ISETP.NE.AND P0, PT, R14, RZ, PT ;  /* 0x000000ff0e00720c */ /* 0x002fe20003f05270 */
[----:B------:R-:W-:-:S12]  /*f3e0*/  BSSY B0, `(.L_x_10263) ;  /* 0x0000026000007945 */ /* 0x000fd80003800000 */
[----:B------:R-:W-:Y:S05]  /*f3f0*/  @P0 BRA `(.L_x_10264) ;  /* 0x0000000000900947 */ /* 0x000fea0003800000 */
[----:B------:R-:W-:-:S03]  /*f400*/  UMOV UR4, 0xffffffff ;  /* 0xffffffff00047882 */ /* 0x000fc60000000000 */
[----:B------:R-:W-:Y:S05]  /*f410*/  BRA.DIV UR4, `(.L_x_10265) ;  /* 0x0000004604507947 */ /* 0x000fea000b800000 */
[----:B------:R-:W-:-:S13]  /*f420*/  ELECT P6, URZ, PT ;  /* 0x00000000003f782f */ /* 0x000fda00038c0000 */
.L_x_10404:
[----:B------:R-:W-:Y:S05]  /*f430*/  @!P6 BRA `(.L_x_10264) ;  /* 0x000000000080e947 */ /* 0x000fea0003800000 */
[----:B0-----:R-:W4:Y:S02]  /*f440*/  LDL R0, [R1+0x24] ;  /* 0x0000240001007983 */ /* 0x001f240000100800 */
[----:B----4-:R-:W-:-:S13]  /*f450*/  R2UR UR4, R0 ;  /* 0x00000000000472ca */ /* 0x010fda00000e0000 */
[----:B------:R-:W-:-:S06]  /*f460*/  ULOP3.LUT UR4, UR4, 0x2, URZ, 0xfc, !UPT ;  /* 0x0000000204047892 */ /* 0x000fcc000f8efc3f */
[----:B------:R-:W-:-:S05]  /*f470*/  IMAD.U32 R0, RZ, RZ, UR4 ;  /* 0x00000004ff007e24 */ /* 0x000fca000f8e00ff */
[----:B------:R-:W-:-:S13]  /*f480*/  ISETP.NE.AND P0, PT, R0, 0x3, PT ;  /* 0x000000030000780c */ /* 0x000fda0003f05270 */
[----:B------:R-:W-:Y:S05]  /*f490*/  @!P0 BRA `(.L_x_10266) ;  /* 0x0000000000048947 */ /* 0x000fea0003800000 */
[----:B------:R-:W-:Y:S01]  /*f4a0*/  BPT.TRAP 0x1 ;  /* 0x000000040000795c */ /* 0x000fe20000300000 */
.L_x_10266:
[C---:B------:R-:W-:Y:S01]  /*f4b0*/  IMAD R3, R24.reuse, 0x8, R5 ;  /* 0x0000000818037824 */ /* 0x040fe200078e0205 */
[----:B------:R-:W-:Y:S01]  /*f4c0*/  SHF.L.U32 R2, R27, 0x1f, RZ ;  /* 0x0000001f1b027819 */ /* 0x000fe200000006ff */
[----:B------:R-:W-:-:S03]  /*f4d0*/  VIADD R24, R24, 0x1 ;  /* 0x0000000118187836 */ /* 0x000fc60000000000 */
[----:B------:R-:W0:Y:S02]  /*f4e0*/  SYNCS.PHASECHK.TRANS64.TRYWAIT P1, [R3+URZ+0x32440], R2 ;  /* 0x03244002030075a7 */ /* 0x000e24000802017f */
[----:B------:R-:W-:-:S04]  /*f4f0*/  ISETP.NE.AND P2, PT, R24, 0x2, PT ;  /* 0x000000021800780c */ /* 0x000fc80003f45270 */
[----:B------:R-:W-:Y:S01]  /*f500*/  SEL R0, RZ, 0x1, P2 ;  /* 0x00000001ff007807 */ /* 0x000fe20001000000 */
[----:B0-----:R-:W-:Y:S08]  /*f510*/  @!P1 BRA `(.L_x_10267) ;  /* 0x0000004400309947 */ /* 0x001ff00003800000 */
.L_x_10405:
[----:B------:R-:W-:Y:S02]  /*f520*/  SEL R24, R24, RZ, P2 ;  /* 0x000000ff18187207 */ /* 0x000fe40001000000 */
[----:B------:R-:W-:Y:S01]  /*f530*/  LOP3.LUT R0, R27, R0, RZ, 0x3c, !PT ;  /* 0x000000001b007212 */ /* 0x000fe200078e3cff */
[----:B------:R-:W-:Y:S06]  /*f540*/  @!P0 BRA `(.L_x_10268) ;  /* 0x0000000000048947 */ /* 0x000fec0003800000 */
[----:B------:R-:W-:Y:S01]  /*f550*/  BPT.TRAP 0x1 ;  /* 0x000000040000795c */ /* 0x000fe20000300000 */
.L_x_10268:
[----:B------:R-:W-:Y:S01]  /*f560*/  IMAD R5, R24, 0x8, R5 ;  /* 0x0000000818057824 */ /* 0x000fe200078e0205 */
[----:B------:R-:W-:-:S04]  /*f570*/  SHF.L.U32 R0, R0, 0x1f, RZ ;  /* 0x0000001f00007819 */ /* 0x000fc800000006ff */
[----:B------:R-:W1:Y:S02]  /*f580*/  SYNCS.PHASECHK.TRANS64.TRYWAIT P1, [R5+URZ+0x32440], R0 ;  /* 0x03244000050075a7 */ /* 0x000e64000802017f */
[----:B-1----:R-:W-:Y:S05]  /*f590*/  @!P1 BRA `(.L_x_10269) ;  /* 0x0000004400249947 */ /* 0x002fea0003800000 */
.L_x_10406:
[----:B------:R-:W-:Y:S05]  /*f5a0*/  @!P0 BRA `(.L_x_10270) ;  /* 0x0000000000048947 */ /* 0x000fea0003800000 */
[----:B------:R-:W-:Y:S01]  /*f5b0*/  BPT.TRAP 0x1 ;  /* 0x000000040000795c */ /* 0x000fe20000300000 */
.L_x_10270:
[----:B------:R-:W4:Y:S02]  /*f5c0*/  SYNCS.PHASECHK.TRANS64.TRYWAIT P1, [R3+URZ+0x32460], R2 ;  /* 0x03246002030075a7 */ /* 0x000f24000802017f */
[----:B----4-:R-:W-:Y:S05]  /*f5d0*/  @!P1 BRA `(.L_x_10271) ;  /* 0x0000004400289947 */ /* 0x010fea0003800000 */
.L_x_10407:
[----:B------:R-:W-:Y:S05]  /*f5e0*/  @!P0 BRA `(.L_x_10272) ;  /* 0x0000000000048947 */ /* 0x000fea0003800000 */
[----:B------:R-:W-:Y:S01]  /*f5f0*/  BPT.TRAP 0x1 ;  /* 0x000000040000795c */ /* 0x000fe20000300000 */
.L_x_10272:
[----:B------:R0:W0:Y:S02]  /*f600*/  SYNCS.PHASECHK.TRANS64.TRYWAIT P0, [R5+URZ+0x32460], R0 ;  /* 0x03246000050075a7 */ /* 0x000024000800017f */
[----:B0-----:R-:W-:Y:S05]  /*f610*/  @!P0 NANOSLEEP.SYNCS 0x989680 ;  /* 0x009896800000895d */ /* 0x001fea0003900000 */
[----:B------:R-:W0:Y:S02]  /*f620*/  @!P0 SYNCS.PHASECHK.TRANS64 P0, [R5+URZ+0x32460], R0 ;  /* 0x03246000050085a7 */ /* 0x000e24000800007f */
[----:B0-----:R-:W-:Y:S05]  /*f630*/  @!P0 BRA `(.L_x_10272) ;  /* 0xfffffffc00f08947 */ /* 0x001fea000383ffff */
.L_x_10264:
[----:B------:R-:W-:Y:S05]  /*f640*/  BSYNC B0 ;  /* 0x0000000000007941 */ /* 0x000fea0003800000 */
.L_x_10263:
[----:B------:R-:W-:Y:S05]  /*f650*/  EXIT ;  /* 0x000000000000794d */ /* 0x000fea0003800000 */
.L_x_10139:
[----:B-1----:R-:W-:-:S04]  /*f660*/  IMAD.U32 R3, RZ, RZ, UR40 ;  /* 0x00000028ff037e24 */ /* 0x002fc8000f8e00ff */
[----:B------:R1:W2:Y:S03]  /*f670*/  SYNCS.PHASECHK.TRANS64.TRYWAIT P0, [R3+URZ+0x32400], R0 ;  /* 0x03240000030075a7 */ /* 0x0002a6000800017f */
[----:B--2---:R-:W-:Y:S05]  /*f680*/  @!P0 NANOSLEEP.SYNCS 0x989680 ;  /* 0x009896800000895d */ /* 0x004fea0003900000 */
[----:B------:R-:W2:Y:S02]  /*f690*/  @!P0 SYNCS.PHASECHK.TRANS64 P0, [R3+URZ+0x32400], R0 ;  /* 0x03240000030085a7 */ /* 0x000ea4000800007f */
[----:B--2---:R-:W-:Y:S05]  /*f6a0*/  @!P0 BRA `(.L_x_10139) ;  /* 0xfffffffc00ec8947 */ /* 0x004fea000383ffff */
[----:B------:R-:W-:Y:S05]  /*f6b0*/  BRA `(.L_x_10273) ;  /* 0xffffff20005c7947 */ /* 0x000fea000383ffff */
.L_x_10143:
[----:B0-----:R-:W-:-:S04]  /*f6c0*/  IMAD.U32 R4, RZ, RZ, UR52 ;  /* 0x00000034ff047e24 */ /* 0x001fc8000f8e00ff */
[----:B------:R0:W2:Y:S03]  /*f6d0*/  SYNCS.PHASECHK.TRANS64.TRYWAIT P1, [R4+URZ+0x32430], R3 ;  /* 0x03243003040075a7 */ /* 0x0000a6000802017f */
[----:B--2---:R-:W-:Y:S05]  /*f6e0*/  @!P1 NANOSLEEP.SYNCS 0x989680 ;  /* 0x009896800000995d */ /* 0x004fea0003900000 */
[----:B------:R-:W2:Y:S02]  /*f6f0*/  @!P1 SYNCS.PHASECHK.TRANS64 P1, [R4+URZ+0x32430], R3 ;  /* 0x03243003040095a7 */ /* 0x000ea4000802007f */
[----:B--2---:R-:W-:Y:S05]  /*f700*/  @!P1 BRA `(.L_x_10143) ;  /* 0xfffffffc00ec9947 */ /* 0x004fea000383ffff */
[----:B------:R-:W-:Y:S05]  /*f710*/  BRA `(.L_x_10142) ;  /* 0xffffff2000847947 */ /* 0x000fea000383ffff */
.L_x_10144:
[----:B0-----:R-:W-:-:S04]  /*f720*/  IMAD.U32 R5, RZ, RZ, UR40 ;  /* 0x00000028ff057e24 */ /* 0x001fc8000f8e00ff */
[----:B------:R0:W2:Y:S03]  /*f730*/  SYNCS.PHASECHK.TRANS64.TRYWAIT P1, [R5+URZ+0x32410], R0 ;  /* 0x03241000050075a7 */ /* 0x0000a6000802017f */
[----:B--2---:R-:W-:Y:S05]  /*f740*/  @!P1 NANOSLEEP.SYNCS 0x989680 ;  /* 0x009896800000995d */ /* 0x004fea0003900000 */
[----:B------:R-:W2:Y:S02]  /*f750*/  @!P1 SYNCS.PHASECHK.TRANS64 P1, [R5+URZ+0x32410], R0 ;  /* 0x03241000050095a7 */ /* 0x000ea4000802007f */
[----:B--2---:R-:W-:Y:S05]  /*f760*/  @!P1 BRA `(.L_x_10144) ;  /* 0xfffffffc00ec9947 */ /* 0x004fea000383ffff */
[----:B------:R-:W-:Y:S05]  /*f770*/  BRA `(.L_x_10274) ;  /* 0xffffff2400447947 */ /* 0x000fea000383ffff */
.L_x_10148:
[----:B0-----:R-:W-:-:S04]  /*f780*/  IMAD.U32 R0, RZ, RZ, UR52 ;  /* 0x00000034ff007e24 */ /* 0x001fc8000f8e00ff */
[----:B------:R0:W3:Y:S03]  /*f790*/  SYNCS.PHASECHK.TRANS64.TRYWAIT P1, [R0+URZ+0x32450], R3 ;  /* 0x03245003000075a7 */ /* 0x0000e6000802017f */
[----:B---3--:R-:W-:Y:S05]  /*f7a0*/  @!P1 NANOSLEEP.SYNCS 0x989680 ;  /* 0x009896800000995d */ /* 0x008fea0003900000 */
[----:B------:R-:W3:Y:S02]  /*f7b0*/  @!P1 SYNCS.PHASECHK.TRANS64 P1, [R0+URZ+0x32450], R3 ;  /* 0x03245003000095a7 */ /* 0x000ee4000802007f */
[----:B---3--:R-:W-:Y:S05]  /*f7c0*/  @!P1 BRA `(.L_x_10148) ;  /* 0xfffffffc00ec9947 */ /* 0x008fea000383ffff */
[----:B------:R-:W-:Y:S05]  /*f7d0*/  BRA `(.L_x_10147) ;  /* 0xffffff24004c7947 */ /* 0x000fea000383ffff */
.L_x_10155:
[----:B-1----:R-:W-:-:S04]  /*f7e0*/  IMAD.U32 R3, RZ, RZ, UR4 ;  /* 0x00000004ff037e24 */ /* 0x002fc8000f8e00ff */
[----:B------:R1:W2:Y:S03]  /*f7f0*/  SYNCS.PHASECHK.TRANS64.TRYWAIT P2, [R3+URZ+0x32430], R0 ;  /* 0x03243000030075a7 */ /* 0x0002a6000804017f */
[----:B--2---:R-:W-:Y:S05]  /*f800*/  @!P2 NANOSLEEP.SYNCS 0x989680 ;  /* 0x009896800000a95d */ /* 0x004fea0003900000 */
[----:B------:R-:W2:Y:S02]  /*f810*/  @!P2 SYNCS.PHASECHK.TRANS64 P2, [R3+URZ+0x32430], R0 ;  /* 0x032430000300a5a7 */ /* 0x000ea4000804007f */
[----:B--2---:R-:W-:Y:S05]  /*f820*/  @!P2 BRA `(.L_x_10155) ;  /* 0xfffffffc00eca947 */ /* 0x004fea000383ffff */
[----:B------:R-:W-:Y:S05]  /*f830*/  BRA `(.L_x_10154) ;  /* 0xffffff4400407947 */ /* 0x000fea000383ffff */
.L_x_10159:
[----:B-1----:R-:W-:-:S04]  /*f840*/  IMAD.U32 R3, RZ, RZ, UR4 ;  /* 0x00000004ff037e24 */ /* 0x002fc8000f8e00ff */
[----:B------:R1:W3:Y:S03]  /*f850*/  SYNCS.PHASECHK.TRANS64.TRYWAIT P2, [R3+URZ+0x32450], R0 ;  /* 0x03245000030075a7 */ /* 0x0002e6000804017f */
[----:B---3--:R-:W-:Y:S05]  /*f860*/  @!P2 NANOSLEEP.SYNCS 0x989680 ;  /* 0x009896800000a95d */ /* 0x008fea0003900000 */
[----:B------:R-:W3:Y:S02]  /*f870*/  @!P2 SYNCS.PHASECHK.TRANS64 P2, [R3+URZ+0x32450], R0 ;  /* 0x032450000300a5a7 */ /* 0x000ee4000804007f */
[----:B---3--:R-:W-:Y:S05]  /*f880*/  @!P2 BRA `(.L_x_10159) ;  /* 0xfffffffc00eca947 */ /* 0x008fea000383ffff */
[----:B------:R-:W-:Y:S05]  /*f890*/  BRA `(.L_x_10158) ;  /* 0xffffff4400bc7947 */ /* 0x000fea000383ffff */
.L_x_10204:
        /* <DEDUP_REMOVED lines=10> */
.L_x_10276:
[----:B------:R-:W-:Y:S05]  /*f940*/  BSYNC B0 ;  /* 0x0000000000007941 */ /* 0x000fea0003800000 */
.L_x_10275:
[----:B------:R-:W-:Y:S05]  /*f950*/  BRA `(.L_x_10277) ;  /* 0xffffffb400dc7947 */ /* 0x000fea000383ffff */
.L_x_10207:
[----:B0-----:R0:W1:Y:S02]  /*f960*/  SYNCS.PHASECHK.TRANS64.TRYWAIT P0, [R25+URZ+0x32440], R0 ;  /* 0x03244000190075a7 */ /* 0x001064000800017f */
[----:B-1----:R-:W-:Y:S05]  /*f970*/  @!P0 NANOSLEEP.SYNCS 0x989680 ;  /* 0x009896800000895d */ /* 0x002fea0003900000 */
[----:B------:R-:W1:Y:S02]  /*f980*/  @!P0 SYNCS.PHASECHK.TRANS64 P0, [R25+URZ+0x32440], R0 ;  /* 0x03244000190085a7 */ /* 0x000e64000800007f */
[----:B-1----:R-:W-:Y:S05]  /*f990*/  @!P0 BRA `(.L_x_10207) ;  /* 0xfffffffc00f08947 */ /* 0x002fea000383ffff */
[----:B------:R-:W-:Y:S05]  /*f9a0*/  BRA `(.L_x_10278) ;  /* 0xffffffb8000c7947 */ /* 0x000fea000383ffff */
.L_x_10208:
        /* <DEDUP_REMOVED lines=8> */
.L_x_10280:
[----:B------:R-:W-:Y:S05]  /*fa30*/  BSYNC B0 ;  /* 0x0000000000007941 */ /* 0x000fea0003800000 */
.L_x_10279:
        /* <DEDUP_REMOVED lines=9> */
.L_x_10281:
[----:B------:R-:W-:Y:S02]  /*fad0*/  IMAD.MOV.U32 R13, RZ, RZ, R4 ;  /* 0x000000ffff0d7224 */ /* 0x000fe400078e0004 */
[----:B------:R-:W-:Y:S02]  /*fae0*/  IMAD.MOV.U32 R12, RZ, RZ, 0x1 ;  /* 0x00000001ff0c7424 */ /* 0x000fe400078e00ff */
[----:B------:R-:W-:-:S07]  /*faf0*/  IMAD.MOV.U32 R3, RZ, RZ, R14 ;  /* 0x000000ffff037224 */ /* 0x000fce00078e000e */
[----:B------:R-:W-:Y:S05]  /*fb00*/  WARPSYNC.COLLECTIVE R15, `(.L_x_10282) ;  /* 0x000000000f087348 */ /* 0x000fea0003c00000 */
[----:B------:R0:W1:Y:S02]  /*fb10*/  SHFL.IDX P6, R14, R13, R12, R11 ;  /* 0x0000000c0d0e7389 */ /* 0x00006400000c000b */
[----:B01----:R-:W-:Y:S01]  /*fb20*/  ENDCOLLECTIVE ;  /* 0x000000000000791b */ /* 0x003fe20003800000 */
.L_x_10282:
        /* <DEDUP_REMOVED lines=15> */
.L_x_10283:
[----:B------:R-:W-:Y:S01]  /*fc20*/  @P0 LEA R6, R5, R22, 0x1 ;  /* 0x0000001605060211 */ /* 0x000fe200078e08ff */
[----:B------:R-:W-:Y:S02]  /*fc30*/  IMAD.MOV.U32 R13, RZ, RZ, R4 ;  /* 0x000000ffff0d7224 */ /* 0x000fe400078e0004 */
[----:B------:R-:W-:Y:S02]  /*fc40*/  IMAD.MOV.U32 R12, RZ, RZ, 0x2 ;  /* 0x00000002ff0c7424 */ /* 0x000fe400078e00ff */
[----:B------:R-:W-:-:S07]  /*fc50*/  IMAD.MOV.U32 R3, RZ, RZ, R14 ;  /* 0x000000ffff037224 */ /* 0x000fce00078e000e */
[----:B------:R-:W-:Y:S05]  /*fc60*/  WARPSYNC.COLLECTIVE R15, `(.L_x_10284) ;  /* 0x000000000f087348 */ /* 0x000fea0003c00000 */
[----:B------:R0:W1:Y:S02]  /*fc70*/  SHFL.IDX P6, R14, R13, R12, R11 ;  /* 0x0000000c0d0e7389 */ /* 0x00006400000c000b */
[----:B01----:R-:W-:Y:S01]  /*fc80*/  ENDCOLLECTIVE ;  /* 0x000000000000791b */ /* 0x003fe20003800000 */
.L_x_10284:
        /* <DEDUP_REMOVED lines=15> */
.L_x_10285:
[----:B------:R-:W-:Y:S02]  /*fd80*/  @P0 IMAD R6, R5, 0x2, R22 ;  /* 0x0000000205060824 */ /* 0x000fe400078e0216 */
[----:B------:R-:W-:Y:S02]  /*fd90*/  IMAD.MOV.U32 R13, RZ, RZ, R4 ;  /* 0x000000ffff0d7224 */ /* 0x000fe400078e0004 */
[----:B------:R-:W-:Y:S02]  /*fda0*/  IMAD.MOV.U32 R12, RZ, RZ, 0x3 ;  /* 0x00000003ff0c7424 */ /* 0x000fe400078e00ff */
[----:B------:R-:W-:-:S07]  /*fdb0*/  IMAD.MOV.U32 R3, RZ, RZ, R14 ;  /* 0x000000ffff037224 */ /* 0x000fce00078e000e */
[----:B------:R-:W-:Y:S05]  /*fdc0*/  WARPSYNC.COLLECTIVE R15, `(.L_x_10286) ;  /* 0x000000000f087348 */ /* 0x000fea0003c00000 */
[----:B------:R0:W1:Y:S02]  /*fdd0*/  SHFL.IDX P6, R14, R13, R12, R11 ;  /* 0x0000000c0d0e7389 */ /* 0x00006400000c000b */
[----:B01----:R-:W-:Y:S01]  /*fde0*/  ENDCOLLECTIVE ;  /* 0x000000000000791b */ /* 0x003fe20003800000 */
.L_x_10286:
        /* <DEDUP_REMOVED lines=15> */
.L_x_10287:
[----:B------:R-:W-:Y:S02]  /*fee0*/  @P0 IMAD R6, R5, 0x2, R22 ;  /* 0x0000000205060824 */ /* 0x000fe400078e0216 */
[----:B------:R-:W-:Y:S02]  /*fef0*/  IMAD.MOV.U32 R13, RZ, RZ, R4 ;  /* 0x000000ffff0d7224 */ /* 0x000fe400078e0004 */
[----:B------:R-:W-:Y:S02]  /*ff00*/  IMAD.MOV.U32 R12, RZ, RZ, 0x4 ;  /* 0x00000004ff0c7424 */ /* 0x000fe400078e00ff */
[----:B------:R-:W-:-:S07]  /*ff10*/  IMAD.MOV.U32 R3, RZ, RZ, R14 ;  /* 0x000000ffff037224 */ /* 0x000fce00078e000e */
[----:B------:R-:W-:Y:S05]  /*ff20*/  WARPSYNC.COLLECTIVE R15, `(.L_x_10288) ;  /* 0x000000000f087348 */ /* 0x000fea0003c00000 */
[----:B------:R0:W1:Y:S02]  /*ff30*/  SHFL.IDX P6, R14, R13, R12, R11 ;  /* 0x0000000c0d0e7389 */ /* 0x00006400000c000b */
[----:B01----:R-:W-:Y:S01]  /*ff40*/  ENDCOLLECTIVE ;  /* 0x000000000000791b */ /* 0x003fe20003800000 */
.L_x_10288:
        /* <DEDUP_REMOVED lines=10> */
[----:B------:R-:W-:Y:S02]  /*fff0*/  ISETP.GE.AND P0, PT, R31, 0x41, PT ;  /* 0x000000411f00780c */ /* 0x000fe40003f06270 */
[----:B0-----:R-:W-:-:S11]  /*10000*/  MOV R2, R14 ;  /* 0x0000000e00027202 */ /* 0x001fd60000000f00 */
[----:B------:R-:W-:Y:S05]  /*10010*/  WARPSYNC.COLLECTIVE R15, `(.L_x_10289) ;  /* 0x000000000f087348 */ /* 0x000fea0003c00000 */
[----:B------:R0:W1:Y:S02]  /*10020*/  SHFL.IDX P6, R14, R13, R12, R11 ;  /* 0x0000000c0d0e7389 */ /* 0x00006400000c000b */
[----:B01----:R-:W-:Y:S01]  /*10030*/  ENDCOLLECTIVE ;  /* 0x000000000000791b */ /* 0x003fe20003800000 */
.L_x_10289:
[----:B------:R-:W-:Y:S02]  /*10040*/  @P0 IMAD R6, R5, 0x2, R22 ;  /* 0x0000000205060824 */ /* 0x000fe400078e0216 */
[----:B------:R-:W-:Y:S02]  /*10050*/  IMAD.MOV.U32 R13, RZ, RZ, R4 ;  /* 0x000000ffff0d7224 */ /* 0x000fe400078e0004 */
[----:B------:R-:W-:Y:S02]  /*10060*/  IMAD.MOV.U32 R12, RZ, RZ, 0x5 ;  /* 0x00000005ff0c7424 */ /* 0x000fe400078e00ff */
[----:B------:R-:W-:-:S07]  /*10070*/  IMAD.MOV.U32 R3, RZ, RZ, R14 ;  /* 0x000000ffff037224 */ /* 0x000fce00078e000e */
[----:B------:R-:W-:Y:S05]  /*10080*/  WARPSYNC.COLLECTIVE R15, `(.L_x_10290) ;  /* 0x000000000f087348 */ /* 0x000fea0003c00000 */
[----:B------:R0:W1:Y:S02]  /*10090*/  SHFL.IDX P6, R14, R13, R12, R11 ;  /* 0x0000000c0d0e7389 */ /* 0x00006400000c000b */
[----:B01----:R-:W-:Y:S01]  /*100a0*/  ENDCOLLECTIVE ;  /* 0x000000000000791b */ /* 0x003fe20003800000 */
.L_x_10290:
        /* <DEDUP_REMOVED lines=10> */
.L_x_10291:
[----:B------:R-:W-:Y:S01]  /*10150*/  @!PT LDS RZ, [RZ] ;  /* 0x00000000fffff984 */ /* 0x000fe20000000800 */
[----:B------:R-:W-:Y:S01]  /*10160*/  @!PT LDS RZ, [RZ] ;  /* 0x00000000fffff984 */ /* 0x000fe20000000800 */
[----:B------:R-:W-:Y:S01]  /*10170*/  @!PT LDS RZ, [RZ] ;  /* 0x00000000fffff984 */ /* 0x000fe20000000800 */
[----:B------:R0:W-:Y:S01]  /*10180*/  @P0 LDGSTS.E.BYPASS.LTC128B.128 [R6+0x1e400], desc[UR36][R2.64], !P2 ;  /* 0x1e40000002060fae */ /* 0x0001e2000d101d64 */
[----:B------:R-:W-:Y:S01]  /*10190*/  IMAD.MOV.U32 R0, RZ, RZ, R14 ;  /* 0x000000ffff007224 */ /* 0x000fe200078e000e */
[----:B------:R-:W-:Y:S06]  /*101a0*/  BRA `(.L_x_10292) ;  /* 0xffffffb4007c7947 */ /* 0x000fec000383ffff */
.L_x_10213:
[----:B------:R0:W5:Y:S01]  /*101b0*/  LDL.LU R6, [R1+0x8] ;  /* 0x0000080001067983 */ /* 0x0001620000300800 */
[----:B------:R-:W-:Y:S01]  /*101c0*/  IMAD.MOV.U32 R13, RZ, RZ, R5 ;  /* 0x000000ffff0d7224 */ /* 0x000fe200078e0005 */
[----:B------:R-:W-:Y:S01]  /*101d0*/  IADD3 R4, R21, R4, RZ ;  /* 0x0000000415047210 */ /* 0x000fe20007ffe0ff */
[----:B------:R-:W-:Y:S01]  /*101e0*/  IMAD.MOV.U32 R12, RZ, RZ, RZ ;  /* 0x000000ffff0c7224 */ /* 0x000fe200078e00ff */
[----:B------:R-:W-:Y:S01]  /*101f0*/  LOP3.LUT R23, R23, 0xffffdfff, RZ, 0xc0, !PT ;  /* 0xffffdfff17177812 */ /* 0x000fe200078ec0ff */
[----:B------:R-:W-:Y:S02]  /*10200*/  IMAD.MOV.U32 R11, RZ, RZ, 0x181f ;  /* 0x0000181fff0b7424 */ /* 0x000fe400078e00ff */
[----:B------:R-:W-:-:S07]  /*10210*/  IMAD.MOV.U32 R15, RZ, RZ, -0x1 ;  /* 0xffffffffff0f7424 */ /* 0x000fce00078e00ff */
[----:B0----5:R-:W-:Y:S05]  /*10220*/  WARPSYNC.COLLECTIVE R15, `(.L_x_10293) ;  /* 0x000000000f087348 */ /* 0x021fea0003c00000 */
[----:B------:R1:W2:Y:S02]  /*10230*/  SHFL.IDX P6, R14, R13, R12, R11 ;  /* 0x0000000c0d0e7389 */ /* 0x0002a400000c000b */
[----:B012--5:R-:W-:Y:S01]  /*10240*/  ENDCOLLECTIVE ;  /* 0x000000000000791b */ /* 0x027fe20003800000 */
.L_x_10293:
[----:B------:R-:W-:Y:S02]  /*10250*/  IMAD.MOV.U32 R13, RZ, RZ, R0 ;  /* 0x000000ffff0d7224 */ /* 0x000fe400078e0000 */
[----:B------:R-:W-:-:S07]  /*10260*/  IMAD.MOV.U32 R3, RZ, RZ, R14 ;  /* 0x000000ffff037224 */ /* 0x000fce00078e000e */
[----:B------:R-:W-:Y:S05]  /*10270*/  WARPSYNC.COLLECTIVE R15, `(.L_x_10294) ;  /* 0x000000000f087348 */ /* 0x000fea0003c00000 */
[----:B------:R0:W1:Y:S02]  /*10280*/  SHFL.IDX P6, R14, R13, R12, R11 ;  /* 0x0000000c0d0e7389 */ /* 0x00006400000c000b */
[----:B01----:R-:W-:Y:S01]  /*10290*/  ENDCOLLECTIVE ;  /* 0x000000000000791b */ /* 0x003fe20003800000 */
.L_x_10294:
[----:B------:R-:W-:Y:S02]  /*102a0*/  IMAD.MOV.U32 R13, RZ, RZ, R5 ;  /* 0x000000ffff0d7224 */ /* 0x000fe400078e0005 */
[----:B------:R-:W-:Y:S02]  /*102b0*/  IMAD.MOV.U32 R12, RZ, RZ, 0x1 ;  /* 0x00000001ff0c7424 */ /* 0x000fe400078e00ff */
[----:B------:R-:W-:-:S07]  /*102c0*/  IMAD.MOV.U32 R10, RZ, RZ, R14 ;  /* 0x000000ffff0a7224 */ /* 0x000fce00078e000e */
[----:B------:R-:W-:Y:S05]  /*102d0*/  WARPSYNC.COLLECTIVE R15, `(.L_x_10295) ;  /* 0x000000000f087348 */ /* 0x000fea0003c00000 */
[----:B------:R0:W1:Y:S02]  /*102e0*/  SHFL.IDX P6, R14, R13, R12, R11 ;  /* 0x0000000c0d0e7389 */ /* 0x00006400000c000b */
[----:B01----:R-:W-:Y:S01]  /*102f0*/  ENDCOLLECTIVE ;  /* 0x000000000000791b */ /* 0x003fe20003800000 */
.L_x_10295:
[----:B------:R-:W-:Y:S02]  /*10300*/  IMAD.MOV.U32 R13, RZ, RZ, R0 ;  /* 0x000000ffff0d7224 */ /* 0x000fe400078e0000 */
[----:B------:R-:W-:-:S05]  /*10310*/  IMAD R6, R6, R7, RZ ;  /* 0x0000000706067224 */ /* 0x000fca00078e02ff */
[----:B------:R-:W-:-:S13]  /*10320*/  ISETP.GE.AND P2, PT, R4, R6, PT ;  /* 0x000000060400720c */ /* 0x000fda0003f46270 */
[----:B------:R-:W-:Y:S02]  /*10330*/  @!P2 LEA R10, P1, R20, R10, 0x1 ;  /* 0x0000000a140aa211 */ /* 0x000fe400078208ff */
[----:B------:R-:W-:-:S03]  /*10340*/  @P2 LOP3.LUT R23, R23, 0x2000, RZ, 0xfc, !PT ;  /* 0x0000200017172812 */ /* 0x000fc600078efcff */
[----:B------:R-:W-:Y:S01]  /*10350*/  @!P2 IMAD.X R3, RZ, RZ, R3, P1 ;  /* 0x000000ffff03a224 */ /* 0x000fe200008e0603 */
[----:B------:R-:W-:Y:S01]  /*10360*/  LOP3.LUT R23, R23, 0xffffefff, RZ, 0xc0, !PT ;  /* 0xffffefff17177812 */ /* 0x000fe200078ec0ff */
[----:B------:R-:W-:-:S05]  /*10370*/  @!P2 IMAD.MOV.U32 R2, RZ, RZ, R10 ;  /* 0x000000ffff02a224 */ /* 0x000fca00078e000a */
        /* <DEDUP_REMOVED lines=10> */
.L_x_10296:
[----:B------:R-:W-:Y:S01]  /*10420*/  @P2 LOP3.LUT R23, R23, 0x1000, RZ, 0xfc, !PT ;  /* 0x0000100017172812 */ /* 0x000fe200078efcff */
[----:B------:R-:W-:-:S03]  /*10430*/  IMAD.MOV.U32 R13, RZ, RZ, R5 ;  /* 0x000000ffff0d7224 */ /* 0x000fc600078e0005 */
[----:B------:R-:W-:Y:S01]  /*10440*/  LOP3.LUT R23, R23, 0xfffff7ff, RZ, 0xc0, !PT ;  /* 0xfffff7ff17177812 */ /* 0x000fe200078ec0ff */
[----:B------:R-:W-:Y:S02]  /*10450*/  IMAD.MOV.U32 R12, RZ, RZ, 0x2 ;  /* 0x00000002ff0c7424 */ /* 0x000fe400078e00ff */
[----:B------:R-:W-:-:S07]  /*10460*/  IMAD.MOV.U32 R7, RZ, RZ, R14 ;  /* 0x000000ffff077224 */ /* 0x000fce00078e000e */
[----:B------:R-:W-:Y:S05]  /*10470*/  WARPSYNC.COLLECTIVE R15, `(.L_x_10297) ;  /* 0x000000000f087348 */ /* 0x000fea0003c00000 */
[----:B------:R0:W1:Y:S02]  /*10480*/  SHFL.IDX P6, R14, R13, R12, R11 ;  /* 0x0000000c0d0e7389 */ /* 0x00006400000c000b */
[----:B01----:R-:W-:Y:S01]  /*10490*/  ENDCOLLECTIVE ;  /* 0x000000000000791b */ /* 0x003fe20003800000 */
.L_x_10297:
        /* <DEDUP_REMOVED lines=15> */
.L_x_10298:
[----:B------:R-:W-:Y:S01]  /*10590*/  @P2 LOP3.LUT R23, R23, 0x800, RZ, 0xfc, !PT ;  /* 0x0000080017172812 */ /* 0x000fe200078efcff */
[----:B------:R-:W-:-:S03]  /*105a0*/  IMAD.MOV.U32 R13, RZ, RZ, R5 ;  /* 0x000000ffff0d7224 */ /* 0x000fc600078e0005 */
[----:B------:R-:W-:Y:S01]  /*105b0*/  LOP3.LUT R23, R23, 0xfffffdff, RZ, 0xc0, !PT ;  /* 0xfffffdff17177812 */ /* 0x000fe200078ec0ff */
[----:B------:R-:W-:Y:S01]  /*105c0*/  IMAD.MOV.U32 R12, RZ, RZ, 0x3 ;  /* 0x00000003ff0c7424 */ /* 0x000fe200078e00ff */
[----:B------:R-:W-:-:S04]  /*105d0*/  MOV R11, R14 ;  /* 0x0000000e000b7202 */ /* 0x000fc80000000f00 */
[----:B------:R-:W-:-:S05]  /*105e0*/  @!P2 LEA R11, P1, R20, R11, 0x1 ;  /* 0x0000000b140ba211 */ /* 0x000fca00078208ff */
[----:B------:R-:W-:Y:S02]  /*105f0*/  @!P2 IMAD.X R8, RZ, RZ, R2, P1 ;  /* 0x000000ffff08a224 */ /* 0x000fe400008e0602 */
[----:B------:R-:W-:Y:S02]  /*10600*/  @!P2 IMAD.MOV.U32 R2, RZ, RZ, R11 ;  /* 0x000000ffff02a224 */ /* 0x000fe400078e000b */
[----:B------:R-:W-:Y:S02]  /*10610*/  IMAD.MOV.U32 R11, RZ, RZ, 0x181f ;  /* 0x0000181fff0b7424 */ /* 0x000fe400078e00ff */
[----:B------:R-:W-:-:S07]  /*10620*/  @!P2 IMAD.MOV.U32 R3, RZ, RZ, R8 ;  /* 0x000000ffff03a224 */ /* 0x000fce00078e0008 */
[----:B------:R-:W-:Y:S05]  /*10630*/  WARPSYNC.COLLECTIVE R15, `(.L_x_10299) ;  /* 0x000000000f087348 */ /* 0x000fea0003c00000 */
[----:B------:R0:W1:Y:S02]  /*10640*/  SHFL.IDX P6, R14, R13, R12, R11 ;  /* 0x0000000c0d0e7389 */ /* 0x00006400000c000b */
[----:B01----:R-:W-:Y:S01]  /*10650*/  ENDCOLLECTIVE ;  /* 0x000000000000791b */ /* 0x003fe20003800000 */
.L_x_10299:
[----:B------:R-:W-:Y:S01]  /*10660*/  @!PT LDS RZ, [RZ] ;  /* 0x00000000fffff984 */ /* 0x000fe20000000800 */
[----:B------:R-:W-:Y:S01]  /*10670*/  @!PT LDS RZ, [RZ] ;  /* 0x00000000fffff984 */ /* 0x000fe20000000800 */
[----:B------:R-:W-:Y:S01]  /*10680*/  @!PT LDS RZ, [RZ] ;  /* 0x00000000fffff984 */ /* 0x000fe20000000800 */
[----:B------:R0:W-:Y:S01]  /*10690*/  @!P2 LDGSTS.E.BYPASS.LTC128B.128 [R26+0x19400], desc[UR36][R2.64], !P0 ;  /* 0x19400000021aafae */ /* 0x0001e2000c101d64 */
[----:B------:R-:W-:Y:S02]  /*106a0*/  IMAD.MOV.U32 R13, RZ, RZ, R0 ;  /* 0x000000ffff0d7224 */ /* 0x000fe400078e0000 */
[----:B0-----:R-:W-:-:S05]  /*106b0*/  VIADD R2, R4, 0x30 ;  /* 0x0000003004027836 */ /* 0x001fca0000000000 */
[----:B------:R-:W-:Y:S01]  /*106c0*/  ISETP.GE.AND P2, PT, R2, R6, PT ;  /* 0x000000060200720c */ /* 0x000fe20003f46270 */
[----:B------:R-:W-:-:S12]  /*106d0*/  IMAD.MOV.U32 R2, RZ, RZ, R14 ;  /* 0x000000ffff027224 */ /* 0x000fd800078e000e */
[----:B------:R-:W-:Y:S05]  /*106e0*/  WARPSYNC.COLLECTIVE R15, `(.L_x_10300) ;  /* 0x000000000f087348 */ /* 0x000fea0003c00000 */
[----:B------:R0:W1:Y:S02]  /*106f0*/  SHFL.IDX P6, R14, R13, R12, R11 ;  /* 0x0000000c0d0e7389 */ /* 0x00006400000c000b */
[----:B01----:R-:W-:Y:S01]  /*10700*/  ENDCOLLECTIVE ;  /* 0x000000000000791b */ /* 0x003fe20003800000 */
.L_x_10300:
[----:B------:R-:W-:-:S04]  /*10710*/  @P2 LOP3.LUT R23, R23, 0x200, RZ, 0xfc, !PT ;  /* 0x0000020017172812 */ /* 0x000fc800078efcff */
[----:B------:R-:W-:Y:S01]  /*10720*/  LOP3.LUT R23, R23, 0xfffffeff, RZ, 0xc0, !PT ;  /* 0xfffffeff17177812 */ /* 0x000fe200078ec0ff */
[----:B------:R-:W-:-:S05]  /*10730*/  IMAD.MOV.U32 R12, RZ, RZ, R14 ;  /* 0x000000ffff0c7224 */ /* 0x000fca00078e000e */
[----:B------:R-:W-:Y:S01]  /*10740*/  @!P2 LEA R14, P1, R20, R12, 0x1 ;  /* 0x0000000c140ea211 */ /* 0x000fe200078208ff */
[----:B------:R-:W-:-:S04]  /*10750*/  IMAD.MOV.U32 R12, RZ, RZ, 0x4 ;  /* 0x00000004ff0c7424 */ /* 0x000fc800078e00ff */
        /* <DEDUP_REMOVED lines=8> */
[----:B0-----:R-:W-:Y:S05]  /*107e0*/  WARPSYNC.COLLECTIVE R15, `(.L_x_10301) ;  /* 0x000000000f087348 */ /* 0x001fea0003c00000 */
[----:B------:R1:W2:Y:S02]  /*107f0*/  SHFL.IDX P6, R14, R13, R12, R11 ;  /* 0x0000000c0d0e7389 */ /* 0x0002a400000c000b */
[----:B012---:R-:W-:Y:S01]  /*10800*/  ENDCOLLECTIVE ;  /* 0x000000000000791b */ /* 0x007fe20003800000 */
.L_x_10301:
[----:B------:R-:W-:-:S05]  /*10810*/  VIADD R2, R4, 0x40 ;  /* 0x0000004004027836 */ /* 0x000fca0000000000 */
[----:B------:R-:W-:Y:S01]  /*10820*/  ISETP.GE.AND P2, PT, R2, R6, PT ;  /* 0x000000060200720c */ /* 0x000fe20003f46270 */
[----:B------:R-:W-:Y:S01]  /*10830*/  IMAD.MOV.U32 R13, RZ, RZ, R0 ;  /* 0x000000ffff0d7224 */ /* 0x000fe200078e0000 */
[----:B------:R-:W-:-:S11]  /*10840*/  MOV R2, R14 ;  /* 0x0000000e00027202 */ /* 0x000fd60000000f00 */
[----:B------:R-:W-:Y:S05]  /*10850*/  WARPSYNC.COLLECTIVE R15, `(.L_x_10302) ;  /* 0x000000000f087348 */ /* 0x000fea0003c00000 */
[----:B------:R0:W1:Y:S02]  /*10860*/  SHFL.IDX P6, R14, R13, R12, R11 ;  /* 0x0000000c0d0e7389 */ /* 0x00006400000c000b */
[----:B01----:R-:W-:Y:S01]  /*10870*/  ENDCOLLECTIVE ;  /* 0x000000000000791b */ /* 0x003fe20003800000 */
.L_x_10302:
[----:B------:R-:W-:-:S04]  /*10880*/  @P2 LOP3.LUT R23, R23, 0x100, RZ, 0xfc, !PT ;  /* 0x0000010017172812 */ /* 0x000fc800078efcff */
[----:B------:R-:W-:Y:S01]  /*10890*/  LOP3.LUT R23, R23, 0xffffff7f, RZ, 0xc0, !PT ;  /* 0xffffff7f17177812 */ /* 0x000fe200078ec0ff */
[----:B------:R-:W-:Y:S02]  /*108a0*/  IMAD.MOV.U32 R13, RZ, RZ, R5 ;  /* 0x000000ffff0d7224 */ /* 0x000fe400078e0005 */
[----:B------:R-:W-:-:S05]  /*108b0*/  IMAD.MOV.U32 R12, RZ, RZ, R14 ;  /* 0x000000ffff0c7224 */ /* 0x000fca00078e000e */
[----:B------:R-:W-:-:S05]  /*108c0*/  @!P2 LEA R15, P1, R20, R12, 0x1 ;  /* 0x0000000c140fa211 */ /* 0x000fca00078208ff */
[----:B------:R-:W-:Y:S02]  /*108d0*/  @!P2 IMAD.X R12, RZ, RZ, R2, P1 ;  /* 0x000000ffff0ca224 */ /* 0x000fe400008e0602 */
[----:B------:R-:W-:Y:S02]  /*108e0*/  @!P2 IMAD.MOV.U32 R2, RZ, RZ, R15 ;  /* 0x000000ffff02a224 */ /* 0x000fe400078e000f */
[----:B------:R-:W-:Y:S02]  /*108f0*/  @!P2 IMAD.MOV.U32 R3, RZ, RZ, R12 ;  /* 0x000000ffff03a224 */ /* 0x000fe400078e000c */
[----:B------:R-:W-:Y:S02]  /*10900*/  IMAD.MOV.U32 R12, RZ, RZ, 0x5 ;  /* 0x00000005ff0c7424 */ /* 0x000fe400078e00ff */
[----:B------:R-:W-:Y:S01]  /*10910*/  IMAD.MOV.U32 R15, RZ, RZ, -0x1 ;  /* 0xffffffffff0f7424 */ /* 0x000fe200078e00ff */
[----:B------:R-:W-:Y:S01]  /*10920*/  @!PT LDS RZ, [RZ] ;  /* 0x00000000fffff984 */ /* 0x000fe20000000800 */
[----:B------:R-:W-:Y:S01]  /*10930*/  @!PT LDS RZ, [RZ] ;  /* 0x00000000fffff984 */ /* 0x000fe20000000800 */
[----:B------:R-:W-:Y:S01]  /*10940*/  @!PT LDS RZ, [RZ] ;  /* 0x00000000fffff984 */ /* 0x000fe20000000800 */
[----:B------:R0:W-:Y:S06]  /*10950*/  @!P2 LDGSTS.E.BYPASS.LTC128B.128 [R26+0x1a400], desc[UR36][R2.64], !P0 ;  /* 0x1a400000021aafae */ /* 0x0001ec000c101d64 */
[----:B0-----:R-:W-:Y:S05]  /*10960*/  WARPSYNC.COLLECTIVE R15, `(.L_x_10303) ;  /* 0x000000000f087348 */ /* 0x001fea0003c00000 */
[----:B------:R1:W2:Y:S02]  /*10970*/  SHFL.IDX P6, R14, R13, R12, R11 ;  /* 0x0000000c0d0e7389 */ /* 0x0002a400000c000b */
[----:B012---:R-:W-:Y:S01]  /*10980*/  ENDCOLLECTIVE ;  /* 0x000000000000791b */ /* 0x007fe20003800000 */
.L_x_10303:
[----:B------:R-:W-:-:S05]  /*10990*/  VIADD R2, R4, 0x50 ;  /* 0x0000005004027836 */ /* 0x000fca0000000000 */
[----:B------:R-:W-:Y:S01]  /*109a0*/  ISETP.GE.AND P2, PT, R2, R6, PT ;  /* 0x000000060200720c */ /* 0x000fe20003f46270 */
[----:B------:R-:W-:Y:S02]  /*109b0*/  IMAD.MOV.U32 R13, RZ, RZ, R0 ;  /* 0x000000ffff0d7224 */ /* 0x000fe400078e0000 */
[----:B------:R-:W-:-:S10]  /*109c0*/  IMAD.MOV.U32 R8, RZ, RZ, R14 ;  /* 0x000000ffff087224 */ /* 0x000fd400078e000e */
[----:B------:R-:W-:Y:S05]  /*109d0*/  WARPSYNC.COLLECTIVE R15, `(.L_x_10304) ;  /* 0x000000000f087348 */ /* 0x000fea0003c00000 */
[----:B------:R0:W1:Y:S02]  /*109e0*/  SHFL.IDX P6, R14, R13, R12, R11 ;  /* 0x0000000c0d0e7389 */ /* 0x00006400000c000b */
[----:B01----:R-:W-:Y:S01]  /*109f0*/  ENDCOLLECTIVE ;  /* 0x000000000000791b */ /* 0x003fe20003800000 */
.L_x_10304:
[----:B------:R-:W-:-:S04]  /*10a00*/  @P2 LOP3.LUT R23, R23, 0x80, RZ, 0xfc, !PT ;  /* 0x0000008017172812 */ /* 0x000fc800078efcff */
[----:B------:R-:W-:Y:S01]  /*10a10*/  LOP3.LUT R23, R23, 0xffffffbf, RZ, 0xc0, !PT ;  /* 0xffffffbf17177812 */ /* 0x000fe200078ec0ff */
[----:B------:R-:W-:Y:S01]  /*10a20*/  IMAD.MOV.U32 R13, RZ, RZ, R5 ;  /* 0x000000ffff0d7224 */ /* 0x000fe200078e0005 */
[----:B------:R-:W-:Y:S01]  /*10a30*/  MOV R12, 0x6 ;  /* 0x00000006000c7802 */ /* 0x000fe20000000f00 */
[----:B------:R-:W-:-:S07]  /*10a40*/  IMAD.MOV.U32 R9, RZ, RZ, R14 ;  /* 0x000000ffff097224 */ /* 0x000fce00078e000e */
[----:B------:R-:W-:Y:S05]  /*10a50*/  WARPSYNC.COLLECTIVE R15, `(.L_x_10305) ;  /* 0x000000000f087348 */ /* 0x000fea0003c00000 */
[----:B------:R0:W1:Y:S02]  /*10a60*/  SHFL.IDX P6, R14, R13, R12, R11 ;  /* 0x0000000c0d0e7389 */ /* 0x00006400000c000b */
[----:B01----:R-:W-:Y:S01]  /*10a70*/  ENDCOLLECTIVE ;  /* 0x000000000000791b */ /* 0x003fe20003800000 */
.L_x_10305:
        /* <DEDUP_REMOVED lines=13> */
.L_x_10306:
[----:B------:R-:W-:-:S05]  /*10b50*/  VIADD R3, R4, 0x60 ;  /* 0x0000006004037836 */ /* 0x000fca0000000000 */
[----:B------:R-:W-:Y:S01]  /*10b60*/  ISETP.GE.AND P2, PT, R3, R6, PT ;  /* 0x000000060300720c */ /* 0x000fe20003f46270 */
[----:B------:R-:W-:Y:S02]  /*10b70*/  IMAD.MOV.U32 R13, RZ, RZ, R5 ;  /* 0x000000ffff0d7224 */ /* 0x000fe400078e0005 */
[----:B------:R-:W-:-:S10]  /*10b80*/  IMAD.MOV.U32 R12, RZ, RZ, 0x7 ;  /* 0x00000007ff0c7424 */ /* 0x000fd400078e00ff */
[----:B------:R-:W-:Y:S01]  /*10b90*/  @P2 LOP3.LUT R23, R23, 0x40, RZ, 0xfc, !PT ;  /* 0x0000004017172812 */ /* 0x000fe200078efcff */
[----:B------:R-:W-:-:S07]  /*10ba0*/  IMAD.MOV.U32 R7, RZ, RZ, R14 ;  /* 0x000000ffff077224 */ /* 0x000fce00078e000e */
[----:B------:R-:W-:Y:S05]  /*10bb0*/  WARPSYNC.COLLECTIVE R15, `(.L_x_10307) ;  /* 0x000000000f087348 */ /* 0x000fea0003c00000 */
[----:B------:R0:W1:Y:S02]  /*10bc0*/  SHFL.IDX P6, R14, R13, R12, R11 ;  /* 0x0000000c0d0e7389 */ /* 0x00006400000c000b */
[----:B01----:R-:W-:Y:S01]  /*10bd0*/  ENDCOLLECTIVE ;  /* 0x000000000000791b */ /* 0x003fe20003800000 */
.L_x_10307:
        /* <DEDUP_REMOVED lines=13> */
.L_x_10308:
[----:B------:R-:W-:Y:S01]  /*10cb0*/  IMAD.MOV.U32 R0, RZ, RZ, R14 ;  /* 0x000000ffff007224 */ /* 0x000fe200078e000e */
[----:B------:R-:W-:Y:S06]  /*10cc0*/  BRA `(.L_x_10309) ;  /* 0xffffffb400b47947 */ /* 0x000fec000383ffff */
.L_x_10217:
        /* <DEDUP_REMOVED lines=8> */
.L_x_10311:
[----:B------:R-:W-:Y:S05]  /*10d50*/  BSYNC B0 ;  /* 0x0000000000007941 */ /* 0x000fea0003800000 */
.L_x_10310:
[----:B------:R-:W-:Y:S01]  /*10d60*/  IMAD.MOV.U32 R13, RZ, RZ, R0 ;  /* 0x000000ffff0d7224 */ /* 0x000fe200078e0000 */
[----:B------:R-:W-:Y:S01]  /*10d70*/  MOV R2, R14 ;  /* 0x0000000e00027202 */ /* 0x000fe20000000f00 */
[----:B------:R-:W-:Y:S01]  /*10d80*/  IMAD.MOV.U32 R12, RZ, RZ, RZ ;  /* 0x000000ffff0c7224 */ /* 0x000fe200078e00ff */
[----:B------:R-:W-:Y:S01]  /*10d90*/  LOP3.LUT P5, RZ, R23, 0x2000, RZ, 0xc0, !PT ;  /* 0x0000200017ff7812 */ /* 0x000fe200078ac0ff */
[----:B------:R-:W-:Y:S02]  /*10da0*/  IMAD.MOV.U32 R11, RZ, RZ, 0x181f ;  /* 0x0000181fff0b7424 */ /* 0x000fe400078e00ff */
[----:B------:R-:W-:-:S10]  /*10db0*/  IMAD.MOV.U32 R15, RZ, RZ, -0x1 ;  /* 0xffffffffff0f7424 */ /* 0x000fd400078e00ff */
[----:B------:R-:W-:Y:S05]  /*10dc0*/  WARPSYNC.COLLECTIVE R15, `(.L_x_10312) ;  /* 0x000000000f087348 */ /* 0x000fea0003c00000 */
[----:B------:R0:W1:Y:S02]  /*10dd0*/  SHFL.IDX P6, R14, R13, R12, R11 ;  /* 0x0000000c0d0e7389 */ /* 0x00006400000c000b */
[----:B01----:R-:W-:Y:S01]  /*10de0*/  ENDCOLLECTIVE ;  /* 0x000000000000791b */ /* 0x003fe20003800000 */
.L_x_10312:
[----:B------:R-:W-:Y:S02]  /*10df0*/  IMAD.MOV.U32 R13, RZ, RZ, R4 ;  /* 0x000000ffff0d7224 */ /* 0x000fe400078e0004 */
[----:B------:R-:W-:Y:S02]  /*10e00*/  IMAD.MOV.U32 R12, RZ, RZ, 0x1 ;  /* 0x00000001ff0c7424 */ /* 0x000fe400078e00ff */
[----:B------:R-:W-:-:S07]  /*10e10*/  IMAD.MOV.U32 R3, RZ, RZ, R14 ;  /* 0x000000ffff037224 */ /* 0x000fce00078e000e */
[----:B------:R-:W-:Y:S05]  /*10e20*/  WARPSYNC.COLLECTIVE R15, `(.L_x_10313) ;  /* 0x000000000f087348 */ /* 0x000fea0003c00000 */
[----:B------:R0:W1:Y:S02]  /*10e30*/  SHFL.IDX P6, R14, R13, R12, R11 ;  /* 0x0000000c0d0e7389 */ /* 0x00006400000c000b */
[----:B01----:R-:W-:Y:S01]  /*10e40*/  ENDCOLLECTIVE ;  /* 0x000000000000791b */ /* 0x003fe20003800000 */
.L_x_10313:
        /* <DEDUP_REMOVED lines=10> */
.L_x_10314:
[----:B------:R-:W-:Y:S01]  /*10ef0*/  @!PT LDS RZ, [RZ] ;  /* 0x00000000fffff984 */ /* 0x000fe20000000800 */
[----:B------:R-:W-:Y:S01]  /*10f00*/  @!PT LDS RZ, [RZ] ;  /* 0x00000000fffff984 */ /* 0x000fe20000000800 */
[----:B------:R-:W-:Y:S01]  /*10f10*/  @!PT LDS RZ, [RZ] ;  /* 0x00000000fffff984 */ /* 0x000fe20000000800 */
[----:B------:R-:W-:Y:S04]  /*10f20*/  @!P5 LDGSTS.E.BYPASS.LTC128B.128 [R26+0x22400], desc[UR36][R2.64], !P4 ;  /* 0x22400000021adfae */ /* 0x000fe8000e101d64 */
[----:B------:R-:W-:Y:S04]  /*10f30*/  @!P5 LDGSTS.E.BYPASS.LTC128B.128 [R26+0x26400], desc[UR36][R2.64+0x80], !P3 ;  /* 0x26400080021adfae */ /* 0x000fe8000d901d64 */
[----:B------:R-:W-:Y:S01]  /*10f40*/  @!P5 LDGSTS.E.BYPASS.LTC128B.128 [R26+0x2a400], desc[UR36][R2.64+0x100], !P2 ;  /* 0x2a400100021adfae */ /* 0x000fe2000d101d64 */
[----:B------:R-:W-:-:S03]  /*10f50*/  IMAD.MOV.U32 R13, RZ, RZ, R4 ;  /* 0x000000ffff0d7224 */ /* 0x000fc600078e0004 */
[----:B------:R0:W-:Y:S01]  /*10f60*/  @!P5 LDGSTS.E.BYPASS.LTC128B.128 [R26+0x2e400], desc[UR36][R2.64+0x180], !P1 ;  /* 0x2e400180021adfae */ /* 0x0001e2000c901d64 */
[----:B------:R-:W-:Y:S01]  /*10f70*/  IMAD.MOV.U32 R12, RZ, RZ, 0x2 ;  /* 0x00000002ff0c7424 */ /* 0x000fe200078e00ff */
[C---:B------:R-:W-:Y:S02]  /*10f80*/  LOP3.LUT P5, RZ, R23.reuse, 0x800, RZ, 0xc0, !PT ;  /* 0x0000080017ff7812 */ /* 0x040fe400078ac0ff */
[----:B------:R-:W-:Y:S01]  /*10f90*/  LOP3.LUT P6, RZ, R23, 0x1000, RZ, 0xc0, !PT ;  /* 0x0000100017ff7812 */ /* 0x000fe200078cc0ff */
[----:B0-----:R-:W-:-:S12]  /*10fa0*/  IMAD.MOV.U32 R2, RZ, RZ, R14 ;  /* 0x000000ffff027224 */ /* 0x001fd800078e000e */
[----:B------:R-:W-:-:S05]  /*10fb0*/  @!P6 LEA R2, P0, R6, R2, 0x1 ;  /* 0x000000020602e211 */ /* 0x000fca00078008ff */
[----:B------:R-:W-:-:S05]  /*10fc0*/  @!P6 IMAD.X R3, RZ, RZ, R5, P0 ;  /* 0x000000ffff03e224 */ /* 0x000fca00000e0605 */
[----:B------:R0:W-:Y:S04]  /*10fd0*/  @!P6 LDGSTS.E.BYPASS.LTC128B.128 [R26+0x22c00], desc[UR36][R2.64], !P4 ;  /* 0x22c00000021aefae */ /* 0x0001e8000e101d64 */
[----:B------:R0:W-:Y:S04]  /*10fe0*/  @!P6 LDGSTS.E.BYPASS.LTC128B.128 [R26+0x26c00], desc[UR36][R2.64+0x80], !P3 ;  /* 0x26c00080021aefae */ /* 0x0001e8000d901d64 */
[----:B------:R0:W-:Y:S04]  /*10ff0*/  @!P6 LDGSTS.E.BYPASS.LTC128B.128 [R26+0x2ac00], desc[UR36][R2.64+0x100], !P2 ;  /* 0x2ac00100021aefae */ /* 0x0001e8000d101d64 */
[----:B------:R0:W-:Y:S02]  /*11000*/  @!P6 LDGSTS.E.BYPASS.LTC128B.128 [R26+0x2ec00], desc[UR36][R2.64+0x180], !P1 ;  /* 0x2ec00180021aefae */ /* 0x0001e4000c901d64 */
[----:B0-----:R-:W-:Y:S05]  /*11010*/  WARPSYNC.COLLECTIVE R15, `(.L_x_10315) ;  /* 0x000000000f087348 */ /* 0x001fea0003c00000 */
[----:B------:R1:W2:Y:S02]  /*11020*/  SHFL.IDX P6, R14, R13, R12, R11 ;  /* 0x0000000c0d0e7389 */ /* 0x0002a400000c000b */
[----:B012---:R-:W-:Y:S01]  /*11030*/  ENDCOLLECTIVE ;  /* 0x000000000000791b */ /* 0x007fe20003800000 */
.L_x_10315:
[----:B------:R-:W-:Y:S02]  /*11040*/  IMAD.MOV.U32 R13, RZ, RZ, R0 ;  /* 0x000000ffff0d7224 */ /* 0x000fe400078e0000 */
[----:B------:R-:W-:-:S07]  /*11050*/  IMAD.MOV.U32 R5, RZ, RZ, R14 ;  /* 0x000000ffff057224 */ /* 0x000fce00078e000e */
[----:B------:R-:W-:Y:S05]  /*11060*/  WARPSYNC.COLLECTIVE R15, `(.L_x_10316) ;  /* 0x000000000f087348 */ /* 0x000fea0003c00000 */
[----:B------:R0:W1:Y:S02]  /*11070*/  SHFL.IDX P6, R14, R13, R12, R11 ;  /* 0x0000000c0d0e7389 */ /* 0x00006400000c000b */
[----:B01----:R-:W-:Y:S01]  /*11080*/  ENDCOLLECTIVE ;  /* 0x000000000000791b */ /* 0x003fe20003800000 */
.L_x_10316:
[----:B------:R-:W-:Y:S02]  /*11090*/  IMAD.MOV.U32 R13, RZ, RZ, R4 ;  /* 0x000000ffff0d7224 */ /* 0x000fe400078e0004 */
[----:B------:R-:W-:Y:S01]  /*110a0*/  IMAD.MOV.U32 R12, RZ, RZ, 0x3 ;  /* 0x00000003ff0c7424 */ /* 0x000fe200078e00ff */
[----:B------:R-:W-:-:S07]  /*110b0*/  MOV R2, R14 ;  /* 0x0000000e00027202 */ /* 0x000fce0000000f00 */
[----:B------:R-:W-:Y:S05]  /*110c0*/  WARPSYNC.COLLECTIVE R15, `(.L_x_10317) ;  /* 0x000000000f087348 */ /* 0x000fea0003c00000 */
[----:B------:R0:W1:Y:S02]  /*110d0*/  SHFL.IDX P6, R14, R13, R12, R11 ;  /* 0x0000000c0d0e7389 */ /* 0x00006400000c000b */
[----:B01----:R-:W-:Y:S01]  /*110e0*/  ENDCOLLECTIVE ;  /* 0x000000000000791b */ /* 0x003fe20003800000 */
.L_x_10317:
[----:B------:R-:W-:-:S05]  /*110f0*/  @!P5 LEA R2, P0, R6, R2, 0x1 ;  /* 0x000000020602d211 */ /* 0x000fca00078008ff */
[----:B------:R-:W-:-:S05]  /*11100*/  @!P5 IMAD.X R3, RZ, RZ, R5, P0 ;  /* 0x000000ffff03d224 */ /* 0x000fca00000e0605 */
[----:B------:R-:W-:Y:S01]  /*11110*/  @!PT LDS RZ, [RZ] ;  /* 0x00000000fffff984 */ /* 0x000fe20000000800 */
[----:B------:R-:W-:Y:S01]  /*11120*/  @!PT LDS RZ, [RZ] ;  /* 0x00000000fffff984 */ /* 0x000fe20000000800 */
[----:B------:R-:W-:Y:S01]  /*11130*/  @!PT LDS RZ, [RZ] ;  /* 0x00000000fffff984 */ /* 0x000fe20000000800 */
[----:B------:R0:W-:Y:S01]  /*11140*/  @!P5 LDGSTS.E.BYPASS.LTC128B.128 [R26+0x23400], desc[UR36][R2.64], !P4 ;  /* 0x23400000021adfae */ /* 0x0001e2000e101d64 */
[----:B------:R-:W-:-:S03]  /*11150*/  IMAD.MOV.U32 R13, RZ, RZ, R0 ;  /* 0x000000ffff0d7224 */ /* 0x000fc600078e0000 */
[----:B------:R0:W-:Y:S04]  /*11160*/  @!P5 LDGSTS.E.BYPASS.LTC128B.128 [R26+0x27400], desc[UR36][R2.64+0x80], !P3 ;  /* 0x27400080021adfae */ /* 0x0001e8000d901d64 */
[----:B------:R0:W-:Y:S01]  /*11170*/  @!P5 LDGSTS.E.BYPASS.LTC128B.128 [R26+0x2b400], desc[UR36][R2.64+0x100], !P2 ;  /* 0x2b400100021adfae */ /* 0x0001e2000d101d64 */
[----:B------:R-:W-:-:S03]  /*11180*/  IMAD.MOV.U32 R5, RZ, RZ, R14 ;  /* 0x000000ffff057224 */ /* 0x000fc600078e000e */
[----:B------:R0:W-:Y:S01]  /*11190*/  @!P5 LDGSTS.E.BYPASS.LTC128B.128 [R26+0x2f400], desc[UR36][R2.64+0x180], !P1 ;  /* 0x2f400180021adfae */ /* 0x0001e2000c901d64 */
[----:B------:R-:W-:-:S13]  /*111a0*/  LOP3.LUT P5, RZ, R23, 0x100, RZ, 0xc0, !PT ;  /* 0x0000010017ff7812 */ /* 0x000fda00078ac0ff */
[----:B0-----:R-:W-:Y:S05]  /*111b0*/  WARPSYNC.COLLECTIVE R15, `(.L_x_10318) ;  /* 0x000000000f087348 */ /* 0x001fea0003c00000 */
[----:B------:R1:W2:Y:S02]  /*111c0*/  SHFL.IDX P6, R14, R13, R12, R11 ;  /* 0x0000000c0d0e7389 */ /* 0x0002a400000c000b */
[----:B012---:R-:W-:Y:S01]  /*111d0*/  ENDCOLLECTIVE ;  /* 0x000000000000791b */ /* 0x007fe20003800000 */
.L_x_10318:
[----:B------:R-:W-:Y:S02]  /*111e0*/  IMAD.MOV.U32 R13, RZ, RZ, R4 ;  /* 0x000000ffff0d7224 */ /* 0x000fe400078e0004 */
[----:B------:R-:W-:Y:S01]  /*111f0*/  IMAD.MOV.U32 R12, RZ, RZ, 0x4 ;  /* 0x00000004ff0c7424 */ /* 0x000fe200078e00ff */
[----:B------:R-:W-:Y:S01]  /*11200*/  LOP3.LUT P6, RZ, R23, 0x200, RZ, 0xc0, !PT ;  /* 0x0000020017ff7812 */ /* 0x000fe200078cc0ff */
[----:B------:R-:W-:-:S12]  /*11210*/  IMAD.MOV.U32 R2, RZ, RZ, R14 ;  /* 0x000000ffff027224 */ /* 0x000fd800078e000e */
[----:B------:R-:W-:-:S05]  /*11220*/  @!P6 LEA R2, P0, R6, R2, 0x1 ;  /* 0x000000020602e211 */ /* 0x000fca00078008ff */
[----:B------:R-:W-:-:S05]  /*11230*/  @!P6 IMAD.X R3, RZ, RZ, R5, P0 ;  /* 0x000000ffff03e224 */ /* 0x000fca00000e0605 */
        /* <DEDUP_REMOVED lines=10> */
.L_x_10319:
[----:B------:R-:W-:Y:S02]  /*112e0*/  IMAD.MOV.U32 R13, RZ, RZ, R0 ;  /* 0x000000ffff0d7224 */ /* 0x000fe400078e0000 */
[----:B------:R-:W-:-:S07]  /*112f0*/  IMAD.MOV.U32 R5, RZ, RZ, R14 ;  /* 0x000000ffff057224 */ /* 0x000fce00078e000e */
[----:B------:R-:W-:Y:S05]  /*11300*/  WARPSYNC.COLLECTIVE R15, `(.L_x_10320) ;  /* 0x000000000f087348 */ /* 0x000fea0003c00000 */
[----:B------:R0:W1:Y:S02]  /*11310*/  SHFL.IDX P6, R14, R13, R12, R11 ;  /* 0x0000000c0d0e7389 */ /* 0x00006400000c000b */
[----:B01----:R-:W-:Y:S01]  /*11320*/  ENDCOLLECTIVE ;  /* 0x000000000000791b */ /* 0x003fe20003800000 */
.L_x_10320:
[----:B------:R-:W-:Y:S02]  /*11330*/  IMAD.MOV.U32 R13, RZ, RZ, R4 ;  /* 0x000000ffff0d7224 */ /* 0x000fe400078e0004 */
[----:B------:R-:W-:Y:S02]  /*11340*/  IMAD.MOV.U32 R12, RZ, RZ, 0x5 ;  /* 0x00000005ff0c7424 */ /* 0x000fe400078e00ff */
[----:B------:R-:W-:-:S07]  /*11350*/  IMAD.MOV.U32 R2, RZ, RZ, R14 ;  /* 0x000000ffff027224 */ /* 0x000fce00078e000e */
[----:B------:R-:W-:Y:S05]  /*11360*/  WARPSYNC.COLLECTIVE R15, `(.L_x_10321) ;  /* 0x000000000f087348 */ /* 0x000fea0003c00000 */
[----:B------:R0:W1:Y:S02]  /*11370*/  SHFL.IDX P6, R14, R13, R12, R11 ;  /* 0x0000000c0d0e7389 */ /* 0x00006400000c000b */
[----:B01----:R-:W-:Y:S01]  /*11380*/  ENDCOLLECTIVE ;  /* 0x000000000000791b */ /* 0x003fe20003800000 */
.L_x_10321:
[----:B------:R-:W-:-:S05]  /*11390*/  @!P5 LEA R2, P0, R6, R2, 0x1 ;  /* 0x000000020602d211 */ /* 0x000fca00078008ff */
[----:B------:R-:W-:-:S05]  /*113a0*/  @!P5 IMAD.X R3, RZ, RZ, R5, P0 ;  /* 0x000000ffff03d224 */ /* 0x000fca00000e0605 */
[----:B------:R-:W-:Y:S01]  /*113b0*/  @!PT LDS RZ, [RZ] ;  /* 0x00000000fffff984 */ /* 0x000fe20000000800 */
[----:B------:R-:W-:Y:S01]  /*113c0*/  @!PT LDS RZ, [RZ] ;  /* 0x00000000fffff984 */ /* 0x000fe20000000800 */
[----:B------:R-:W-:Y:S01]  /*113d0*/  @!PT LDS RZ, [RZ] ;  /* 0x00000000fffff984 */ /* 0x000fe20000000800 */
[----:B------:R0:W-:Y:S01]  /*113e0*/  @!P5 LDGSTS.E.BYPASS.LTC128B.128 [R26+0x24400], desc[UR36][R2.64], !P4 ;  /* 0x24400000021adfae */ /* 0x0001e2000e101d64 */
[----:B------:R-:W-:-:S03]  /*113f0*/  MOV R13, R0 ;  /* 0x00000000000d7202 */ /* 0x000fc60000000f00 */
        /* <DEDUP_REMOVED lines=8> */
.L_x_10322:
        /* <DEDUP_REMOVED lines=16> */
.L_x_10323:
[----:B------:R-:W-:Y:S02]  /*11580*/  IMAD.MOV.U32 R13, RZ, RZ, R0 ;  /* 0x000000ffff0d7224 */ /* 0x000fe400078e0000 */
[----:B------:R-:W-:-:S07]  /*11590*/  IMAD.MOV.U32 R5, RZ, RZ, R14 ;  /* 0x000000ffff057224 */ /* 0x000fce00078e000e */
[----:B------:R-:W-:Y:S05]  /*115a0*/  WARPSYNC.COLLECTIVE R15, `(.L_x_10324) ;  /* 0x000000000f087348 */ /* 0x000fea0003c00000 */
[----:B------:R0:W1:Y:S02]  /*115b0*/  SHFL.IDX P6, R14, R13, R12, R11 ;  /* 0x0000000c0d0e7389 */ /* 0x00006400000c000b */
[----:B01----:R-:W-:Y:S01]  /*115c0*/  ENDCOLLECTIVE ;  /* 0x000000000000791b */ /* 0x003fe20003800000 */
.L_x_10324:
[----:B------:R-:W-:Y:S02]  /*115d0*/  IMAD.MOV.U32 R13, RZ, RZ, R4 ;  /* 0x000000ffff0d7224 */ /* 0x000fe400078e0004 */
[----:B------:R-:W-:Y:S02]  /*115e0*/  IMAD.MOV.U32 R12, RZ, RZ, 0x7 ;  /* 0x00000007ff0c7424 */ /* 0x000fe400078e00ff */
[----:B------:R-:W-:-:S07]  /*115f0*/  IMAD.MOV.U32 R2, RZ, RZ, R14 ;  /* 0x000000ffff027224 */ /* 0x000fce00078e000e */
[----:B------:R-:W-:Y:S05]  /*11600*/  WARPSYNC.COLLECTIVE R15, `(.L_x_10325) ;  /* 0x000000000f087348 */ /* 0x000fea0003c00000 */
[----:B------:R0:W1:Y:S02]  /*11610*/  SHFL.IDX P6, R14, R13, R12, R11 ;  /* 0x0000000c0d0e7389 */ /* 0x00006400000c000b */
[----:B01----:R-:W-:Y:S01]  /*11620*/  ENDCOLLECTIVE ;  /* 0x000000000000791b */ /* 0x003fe20003800000 */
.L_x_10325:
        /* <DEDUP_REMOVED lines=10> */
[----:B------:R0:W-:Y:S04]  /*116d0*/  @!P5 LDGSTS.E.BYPASS.LTC128B.128 [R26+0x31400], desc[UR36][R2.64+0x180], !P1 ;  /* 0x31400180021adfae */ /* 0x0001e8000c901d64 */
[----:B0-----:R-:W-:Y:S05]  /*116e0*/  WARPSYNC.COLLECTIVE R15, `(.L_x_10326) ;  /* 0x000000000f087348 */ /* 0x001fea0003c00000 */
[----:B------:R1:W2:Y:S02]  /*116f0*/  SHFL.IDX P6, R14, R13, R12, R11 ;  /* 0x0000000c0d0e7389 */ /* 0x0002a400000c000b */
[----:B012---:R-:W-:Y:S01]  /*11700*/  ENDCOLLECTIVE ;  /* 0x000000000000791b */ /* 0x007fe20003800000 */
.L_x_10326:
[----:B------:R-:W-:Y:S05]  /*11710*/  BRA `(.L_x_10327) ;  /* 0xffffffb400dc7947 */ /* 0x000fea000383ffff */
.L_x_10222:
[----:B0-----:R0:W2:Y:S02]  /*11720*/  SYNCS.PHASECHK.TRANS64.TRYWAIT P0, [R22+URZ+0x32420], R3 ;  /* 0x03242003160075a7 */ /* 0x0010a4000800017f */
[----:B--2---:R-:W-:Y:S05]  /*11730*/  @!P0 NANOSLEEP.SYNCS 0x989680 ;  /* 0x009896800000895d */ /* 0x004fea0003900000 */
[----:B------:R-:W2:Y:S02]  /*11740*/  @!P0 SYNCS.PHASECHK.TRANS64 P0, [R22+URZ+0x32420], R3 ;  /* 0x03242003160085a7 */ /* 0x000ea4000800007f */
[----:B--2---:R-:W-:Y:S05]  /*11750*/  @!P0 BRA `(.L_x_10222) ;  /* 0xfffffffc00f08947 */ /* 0x004fea000383ffff */
[----:B------:R-:W-:Y:S05]  /*11760*/  BRA `(.L_x_10328) ;  /* 0xffffffb8004c7947 */ /* 0x000fea000383ffff */
.L_x_10225:
[----:B--2---:R2:W3:Y:S02]  /*11770*/  SYNCS.PHASECHK.TRANS64.TRYWAIT P0, [R25+URZ+0x32460], R0 ;  /* 0x03246000190075a7 */ /* 0x0044e4000800017f */
[----:B---3--:R-:W-:Y:S05]  /*11780*/  @!P0 NANOSLEEP.SYNCS 0x989680 ;  /* 0x009896800000895d */ /* 0x008fea0003900000 */
[----:B------:R-:W3:Y:S02]  /*11790*/  @!P0 SYNCS.PHASECHK.TRANS64 P0, [R25+URZ+0x32460], R0 ;  /* 0x03246000190085a7 */ /* 0x000ee4000800007f */
[----:B---3--:R-:W-:Y:S05]  /*117a0*/  @!P0 BRA `(.L_x_10225) ;  /* 0xfffffffc00f08947 */ /* 0x008fea000383ffff */
[----:B------:R-:W-:Y:S05]  /*117b0*/  BRA `(.L_x_10329) ;  /* 0xffffffb800587947 */ /* 0x000fea000383ffff */
.L_x_10226:
        /* <DEDUP_REMOVED lines=8> */
.L_x_10331:
[----:B------:R-:W-:Y:S05]  /*11840*/  BSYNC B0 ;  /* 0x0000000000007941 */ /* 0x000fea0003800000 */
.L_x_10330:
[----:B------:R-:W0:Y:S01]  /*11850*/  S2R R8, SR_TID.X ;  /* 0x0000000000087919 */ /* 0x000e220000002100 */
[----:B------:R-:W-:Y:S01]  /*11860*/  IMAD.MOV.U32 R13, RZ, RZ, R5 ;  /* 0x000000ffff0d7224 */ /* 0x000fe200078e0005 */
[----:B------:R-:W-:Y:S01]  /*11870*/  MOV R3, R14 ;  /* 0x0000000e00037202 */ /* 0x000fe20000000f00 */
[----:B------:R-:W-:Y:S01]  /*11880*/  IMAD.MOV.U32 R12, RZ, RZ, RZ ;  /* 0x000000ffff0c7224 */ /* 0x000fe200078e00ff */
[C---:B------:R-:W-:Y:S01]  /*11890*/  LOP3.LUT P2, RZ, R7.reuse, 0x2, RZ, 0xc0, !PT ;  /* 0x0000000207ff7812 */ /* 0x040fe2000784c0ff */
[----:B------:R-:W-:Y:S01]  /*118a0*/  IMAD.MOV.U32 R11, RZ, RZ, 0x181f ;  /* 0x0000181fff0b7424 */ /* 0x000fe200078e00ff */
[----:B------:R-:W-:Y:S01]  /*118b0*/  LOP3.LUT P1, RZ, R7, 0x4, RZ, 0xc0, !PT ;  /* 0x0000000407ff7812 */ /* 0x000fe2000782c0ff */
[----:B------:R-:W-:Y:S02]  /*118c0*/  IMAD.MOV.U32 R15, RZ, RZ, -0x1 ;  /* 0xffffffffff0f7424 */ /* 0x000fe400078e00ff */
[----:B------:R-:W-:Y:S01]  /*118d0*/  IMAD R4, R4, 0x2, R22 ;  /* 0x0000000204047824 */ /* 0x000fe200078e0216 */
[----:B------:R-:W-:-:S13]  /*118e0*/  ISETP.LT.OR P3, PT, R31, 0x1, !P1 ;  /* 0x000000011f00780c */ /* 0x000fda0004f61670 */
[----:B0-----:R-:W-:Y:S05]  /*118f0*/  WARPSYNC.COLLECTIVE R15, `(.L_x_10332) ;  /* 0x000000000f087348 */ /* 0x001fea0003c00000 */
[----:B------:R1:W2:Y:S02]  /*11900*/  SHFL.IDX P6, R14, R13, R12, R11 ;  /* 0x0000000c0d0e7389 */ /* 0x0002a400000c000b */
[----:B012---:R-:W-:Y:S01]  /*11910*/  ENDCOLLECTIVE ;  /* 0x000000000000791b */ /* 0x007fe20003800000 */
.L_x_10332:
        /* <DEDUP_REMOVED lines=9> */
.L_x_10333:
        /* <DEDUP_REMOVED lines=17> */
.L_x_10334:
[----:B------:R-:W-:Y:S02]  /*11ac0*/  IMAD.MOV.U32 R13, RZ, RZ, R6 ;  /* 0x000000ffff0d7224 */ /* 0x000fe400078e0006 */
[----:B------:R-:W-:Y:S01]  /*11ad0*/  IMAD.MOV.U32 R12, RZ, RZ, 0x2 ;  /* 0x00000002ff0c7424 */ /* 0x000fe200078e00ff */
[----:B------:R-:W-:-:S13]  /*11ae0*/  IADD3 R2, P3, R14, R0, RZ ;  /* 0x000000000e027210 */ /* 0x000fda0007f7e0ff */
[----:B------:R-:W-:Y:S05]  /*11af0*/  WARPSYNC.COLLECTIVE R15, `(.L_x_10335) ;  /* 0x000000000f087348 */ /* 0x000fea0003c00000 */
[----:B------:R0:W1:Y:S02]  /*11b00*/  SHFL.IDX P6, R14, R13, R12, R11 ;  /* 0x0000000c0d0e7389 */ /* 0x00006400000c000b */
[----:B01----:R-:W-:Y:S01]  /*11b10*/  ENDCOLLECTIVE ;  /* 0x000000000000791b */ /* 0x003fe20003800000 */
.L_x_10335:
        /* <DEDUP_REMOVED lines=17> */
.L_x_10336:
[----:B------:R-:W-:Y:S02]  /*11c30*/  IMAD.MOV.U32 R13, RZ, RZ, R6 ;  /* 0x000000ffff0d7224 */ /* 0x000fe400078e0006 */
[----:B------:R-:W-:Y:S01]  /*11c40*/  IMAD.MOV.U32 R12, RZ, RZ, 0x3 ;  /* 0x00000003ff0c7424 */ /* 0x000fe200078e00ff */
[----:B------:R-:W-:-:S13]  /*11c50*/  IADD3 R2, P3, R14, R0, RZ ;  /* 0x000000000e027210 */ /* 0x000fda0007f7e0ff */
[----:B------:R-:W-:Y:S05]  /*11c60*/  WARPSYNC.COLLECTIVE R15, `(.L_x_10337) ;  /* 0x000000000f087348 */ /* 0x000fea0003c00000 */
[----:B------:R0:W1:Y:S02]  /*11c70*/  SHFL.IDX P6, R14, R13, R12, R11 ;  /* 0x0000000c0d0e7389 */ /* 0x00006400000c000b */
[----:B01----:R-:W-:Y:S01]  /*11c80*/  ENDCOLLECTIVE ;  /* 0x000000000000791b */ /* 0x003fe20003800000 */
.L_x_10337:
        /* <DEDUP_REMOVED lines=17> */
.L_x_10338:
[----:B------:R-:W-:Y:S02]  /*11da0*/  IMAD.MOV.U32 R13, RZ, RZ, R6 ;  /* 0x000000ffff0d7224 */ /* 0x000fe400078e0006 */
[----:B------:R-:W-:Y:S01]  /*11db0*/  IMAD.MOV.U32 R12, RZ, RZ, 0x4 ;  /* 0x00000004ff0c7424 */ /* 0x000fe200078e00ff */
[----:B------:R-:W-:-:S13]  /*11dc0*/  IADD3 R2, P3, R14, R0, RZ ;  /* 0x000000000e027210 */ /* 0x000fda0007f7e0ff */
[----:B------:R-:W-:Y:S05]  /*11dd0*/  WARPSYNC.COLLECTIVE R15, `(.L_x_10339) ;  /* 0x000000000f087348 */ /* 0x000fea0003c00000 */
[----:B------:R0:W1:Y:S02]  /*11de0*/  SHFL.IDX P6, R14, R13, R12, R11 ;  /* 0x0000000c0d0e7389 */ /* 0x00006400000c000b */
[----:B01----:R-:W-:Y:S01]  /*11df0*/  ENDCOLLECTIVE ;  /* 0x000000000000791b */ /* 0x003fe20003800000 */
.L_x_10339:
        /* <DEDUP_REMOVED lines=17> */
.L_x_10340:
[----:B------:R-:W-:Y:S02]  /*11f10*/  IMAD.MOV.U32 R13, RZ, RZ, R6 ;  /* 0x000000ffff0d7224 */ /* 0x000fe400078e0006 */
[----:B------:R-:W-:Y:S01]  /*11f20*/  IMAD.MOV.U32 R12, RZ, RZ, 0x5 ;  /* 0x00000005ff0c7424 */ /* 0x000fe200078e00ff */
[----:B------:R-:W-:-:S13]  /*11f30*/  IADD3 R2, P3, R14, R0, RZ ;  /* 0x000000000e027210 */ /* 0x000fda0007f7e0ff */
[----:B------:R-:W-:Y:S05]  /*11f40*/  WARPSYNC.COLLECTIVE R15, `(.L_x_10341) ;  /* 0x000000000f087348 */ /* 0x000fea0003c00000 */
[----:B------:R0:W1:Y:S02]  /*11f50*/  SHFL.IDX P6, R14, R13, R12, R11 ;  /* 0x0000000c0d0e7389 */ /* 0x00006400000c000b */
[----:B01----:R-:W-:Y:S01]  /*11f60*/  ENDCOLLECTIVE ;  /* 0x000000000000791b */ /* 0x003fe20003800000 */
.L_x_10341:
        /* <DEDUP_REMOVED lines=12> */
.L_x_10342:
        /* <DEDUP_REMOVED lines=9> */
.L_x_10233:
[----:B0-----:R0:W1:Y:S02]  /*120c0*/  SYNCS.PHASECHK.TRANS64.TRYWAIT P0, [R10+URZ+0x32440], R20 ;  /* 0x032440140a0075a7 */ /* 0x001064000800017f */
[----:B-1----:R-:W-:Y:S05]  /*120d0*/  @!P0 NANOSLEEP.SYNCS 0x989680 ;  /* 0x009896800000895d */ /* 0x002fea0003900000 */
[----:B------:R-:W1:Y:S02]  /*120e0*/  @!P0 SYNCS.PHASECHK.TRANS64 P0, [R10+URZ+0x32440], R20 ;  /* 0x032440140a0085a7 */ /* 0x000e64000800007f */
[----:B-1----:R-:W-:Y:S05]  /*120f0*/  @!P0 BRA `(.L_x_10233) ;  /* 0xfffffffc00f08947 */ /* 0x002fea000383ffff */
[----:B------:R-:W-:Y:S05]  /*12100*/  BRA `(.L_x_10344) ;  /* 0xffffffb800e47947 */ /* 0x000fea000383ffff */
.L_x_10234:
        /* <DEDUP_REMOVED lines=8> */
.L_x_10346:
[----:B------:R-:W-:Y:S05]  /*12190*/  BSYNC B1 ;  /* 0x0000000000017941 */ /* 0x000fea0003800000 */
.L_x_10345:
        /* <DEDUP_REMOVED lines=9> */
.L_x_10347:
[----:B------:R-:W-:Y:S02]  /*12230*/  IMAD.MOV.U32 R13, RZ, RZ, R8 ;  /* 0x000000ffff0d7224 */ /* 0x000fe400078e0008 */
[----:B------:R-:W-:Y:S02]  /*12240*/  IMAD.MOV.U32 R12, RZ, RZ, 0x1 ;  /* 0x00000001ff0c7424 */ /* 0x000fe400078e00ff */
[----:B------:R-:W-:-:S07]  /*12250*/  IMAD.MOV.U32 R2, RZ, RZ, R14 ;  /* 0x000000ffff027224 */ /* 0x000fce00078e000e */
[----:B------:R-:W-:Y:S05]  /*12260*/  WARPSYNC.COLLECTIVE R15, `(.L_x_10348) ;  /* 0x000000000f087348 */ /* 0x000fea0003c00000 */
[----:B------:R0:W1:Y:S02]  /*12270*/  SHFL.IDX P6, R14, R13, R12, R11 ;  /* 0x0000000c0d0e7389 */ /* 0x00006400000c000b */
[----:B01----:R-:W-:Y:S01]  /*12280*/  ENDCOLLECTIVE ;  /* 0x000000000000791b */ /* 0x003fe20003800000 */
.L_x_10348:
        /* <DEDUP_REMOVED lines=11> */
.L_x_10349:
[----:B------:R-:W-:Y:S02]  /*12340*/  IMAD.MOV.U32 R13, RZ, RZ, R8 ;  /* 0x000000ffff0d7224 */ /* 0x000fe400078e0008 */
[----:B------:R-:W-:Y:S01]  /*12350*/  IMAD.MOV.U32 R12, RZ, RZ, 0x2 ;  /* 0x00000002ff0c7424 */ /* 0x000fe200078e00ff */
[----:B------:R-:W-:-:S07]  /*12360*/  MOV R2, R14 ;  /* 0x0000000e00027202 */ /* 0x000fce0000000f00 */
[----:B------:R-:W-:Y:S05]  /*12370*/  WARPSYNC.COLLECTIVE R15, `(.L_x_10350) ;  /* 0x000000000f087348 */ /* 0x000fea0003c00000 */
[----:B------:R0:W1:Y:S02]  /*12380*/  SHFL.IDX P6, R14, R13, R12, R11 ;  /* 0x0000000c0d0e7389 */ /* 0x00006400000c000b */
[----:B01----:R-:W-:Y:S01]  /*12390*/  ENDCOLLECTIVE ;  /* 0x000000000000791b */ /* 0x003fe20003800000 */
.L_x_10350:
        /* <DEDUP_REMOVED lines=11> */
.L_x_10351:
[----:B------:R-:W-:Y:S02]  /*12450*/  IMAD.MOV.U32 R13, RZ, RZ, R8 ;  /* 0x000000ffff0d7224 */ /* 0x000fe400078e0008 */
[----:B------:R-:W-:Y:S02]  /*12460*/  IMAD.MOV.U32 R12, RZ, RZ, 0x3 ;  /* 0x00000003ff0c7424 */ /* 0x000fe400078e00ff */
[----:B------:R-:W-:-:S07]  /*12470*/  IMAD.MOV.U32 R2, RZ, RZ, R14 ;  /* 0x000000ffff027224 */ /* 0x000fce00078e000e */
[----:B------:R-:W-:Y:S05]  /*12480*/  WARPSYNC.COLLECTIVE R15, `(.L_x_10352) ;  /* 0x000000000f087348 */ /* 0x000fea0003c00000 */
[----:B------:R0:W1:Y:S02]  /*12490*/  SHFL.IDX P6, R14, R13, R12, R11 ;  /* 0x0000000c0d0e7389 */ /* 0x00006400000c000b */
[----:B01----:R-:W-:Y:S01]  /*124a0*/  ENDCOLLECTIVE ;  /* 0x000000000000791b */ /* 0x003fe20003800000 */
.L_x_10352:
        /* <DEDUP_REMOVED lines=11> */
.L_x_10353:
[----:B------:R-:W-:Y:S02]  /*12560*/  IMAD.MOV.U32 R13, RZ, RZ, R8 ;  /* 0x000000ffff0d7224 */ /* 0x000fe400078e0008 */
[----:B------:R-:W-:Y:S02]  /*12570*/  IMAD.MOV.U32 R12, RZ, RZ, 0x4 ;  /* 0x00000004ff0c7424 */ /* 0x000fe400078e00ff */
[----:B------:R-:W-:-:S07]  /*12580*/  IMAD.MOV.U32 R2, RZ, RZ, R14 ;  /* 0x000000ffff027224 */ /* 0x000fce00078e000e */
[----:B------:R-:W-:Y:S05]  /*12590*/  WARPSYNC.COLLECTIVE R15, `(.L_x_10354) ;  /* 0x000000000f087348 */ /* 0x000fea0003c00000 */
[----:B------:R0:W1:Y:S02]  /*125a0*/  SHFL.IDX P6, R14, R13, R12, R11 ;  /* 0x0000000c0d0e7389 */ /* 0x00006400000c000b */
[----:B01----:R-:W-:Y:S01]  /*125b0*/  ENDCOLLECTIVE ;  /* 0x000000000000791b */ /* 0x003fe20003800000 */
.L_x_10354:
        /* <DEDUP_REMOVED lines=11> */
.L_x_10355:
[----:B------:R-:W-:Y:S02]  /*12670*/  IMAD.MOV.U32 R13, RZ, RZ, R8 ;  /* 0x000000ffff0d7224 */ /* 0x000fe400078e0008 */
[----:B------:R-:W-:Y:S02]  /*12680*/  IMAD.MOV.U32 R12, RZ, RZ, 0x5 ;  /* 0x00000005ff0c7424 */ /* 0x000fe400078e00ff */
[----:B------:R-:W-:-:S07]  /*12690*/  IMAD.MOV.U32 R2, RZ, RZ, R14 ;  /* 0x000000ffff027224 */ /* 0x000fce00078e000e */
[----:B------:R-:W-:Y:S05]  /*126a0*/  WARPSYNC.COLLECTIVE R15, `(.L_x_10356) ;  /* 0x000000000f087348 */ /* 0x000fea0003c00000 */
[----:B------:R0:W1:Y:S02]  /*126b0*/  SHFL.IDX P6, R14, R13, R12, R11 ;  /* 0x0000000c0d0e7389 */ /* 0x00006400000c000b */
[----:B01----:R-:W-:Y:S01]  /*126c0*/  ENDCOLLECTIVE ;  /* 0x000000000000791b */ /* 0x003fe20003800000 */
.L_x_10356:
        /* <DEDUP_REMOVED lines=11> */
.L_x_10357:
[----:B------:R-:W-:Y:S05]  /*12780*/  BRA `(.L_x_10358) ;  /* 0xffffffb800147947 */ /* 0x000fea000383ffff */
.L_x_10239:
[----:B---3--:R3:W4:Y:S02]  /*12790*/  SYNCS.PHASECHK.TRANS64.TRYWAIT P0, [R10+URZ+0x32460], R20 ;  /* 0x032460140a0075a7 */ /* 0x008724000800017f */
[----:B----4-:R-:W-:Y:S05]  /*127a0*/  @!P0 NANOSLEEP.SYNCS 0x989680 ;  /* 0x009896800000895d */ /* 0x010fea0003900000 */
[----:B------:R-:W4:Y:S02]  /*127b0*/  @!P0 SYNCS.PHASECHK.TRANS64 P0, [R10+URZ+0x32460], R20 ;  /* 0x032460140a0085a7 */ /* 0x000f24000800007f */
[----:B----4-:R-:W-:Y:S05]  /*127c0*/  @!P0 BRA `(.L_x_10239) ;  /* 0xfffffffc00f08947 */ /* 0x010fea000383ffff */
[----:B------:R-:W-:Y:S05]  /*127d0*/  BRA `(.L_x_10359) ;  /* 0xffffffb800607947 */ /* 0x000fea000383ffff */
.L_x_10240:
        /* <DEDUP_REMOVED lines=8> */
.L_x_10361:
[----:B------:R-:W-:Y:S05]  /*12860*/  BSYNC B1 ;  /* 0x0000000000017941 */ /* 0x000fea0003800000 */
.L_x_10360:
        /* <DEDUP_REMOVED lines=9> */
.L_x_10362:
[----:B------:R-:W-:Y:S02]  /*12900*/  IMAD.MOV.U32 R13, RZ, RZ, R25 ;  /* 0x000000ffff0d7224 */ /* 0x000fe400078e0019 */
[----:B------:R-:W-:Y:S01]  /*12910*/  IMAD.MOV.U32 R12, RZ, RZ, 0x1 ;  /* 0x00000001ff0c7424 */ /* 0x000fe200078e00ff */
[----:B------:R-:W-:-:S13]  /*12920*/  IADD3 R2, P0, R14, R0, RZ ;  /* 0x000000000e027210 */ /* 0x000fda0007f1e0ff */
[----:B------:R-:W-:Y:S05]  /*12930*/  WARPSYNC.COLLECTIVE R15, `(.L_x_10363) ;  /* 0x000000000f087348 */ /* 0x000fea0003c00000 */
[----:B------:R0:W1:Y:S02]  /*12940*/  SHFL.IDX P6, R14, R13, R12, R11 ;  /* 0x0000000c0d0e7389 */ /* 0x00006400000c000b */
[----:B01----:R-:W-:Y:S01]  /*12950*/  ENDCOLLECTIVE ;  /* 0x000000000000791b */ /* 0x003fe20003800000 */
.L_x_10363:
        /* <DEDUP_REMOVED lines=13> */
.L_x_10364:
[----:B------:R-:W-:Y:S02]  /*12a30*/  IMAD.MOV.U32 R13, RZ, RZ, R25 ;  /* 0x000000ffff0d7224 */ /* 0x000fe400078e0019 */
[----:B------:R-:W-:Y:S01]  /*12a40*/  IMAD.MOV.U32 R12, RZ, RZ, 0x2 ;  /* 0x00000002ff0c7424 */ /* 0x000fe200078e00ff */
[----:B------:R-:W-:-:S13]  /*12a50*/  IADD3 R2, P0, R14, R0, RZ ;  /* 0x000000000e027210 */ /* 0x000fda0007f1e0ff */
[----:B------:R-:W-:Y:S05]  /*12a60*/  WARPSYNC.COLLECTIVE R15, `(.L_x_10365) ;  /* 0x000000000f087348 */ /* 0x000fea0003c00000 */
[----:B------:R0:W1:Y:S02]  /*12a70*/  SHFL.IDX P6, R14, R13, R12, R11 ;  /* 0x0000000c0d0e7389 */ /* 0x00006400000c000b */
[----:B01----:R-:W-:Y:S01]  /*12a80*/  ENDCOLLECTIVE ;  /* 0x000000000000791b */ /* 0x003fe20003800000 */
.L_x_10365:
        /* <DEDUP_REMOVED lines=13> */
.L_x_10366:
[----:B------:R-:W-:Y:S02]  /*12b60*/  IMAD.MOV.U32 R13, RZ, RZ, R25 ;  /* 0x000000ffff0d7224 */ /* 0x000fe400078e0019 */
[----:B------:R-:W-:Y:S02]  /*12b70*/  IMAD.MOV.U32 R12, RZ, RZ, 0x3 ;  /* 0x00000003ff0c7424 */ /* 0x000fe400078e00ff */
[----:B------:R-:W-:-:S07]  /*12b80*/  IMAD.MOV.U32 R8, RZ, RZ, R14 ;  /* 0x000000ffff087224 */ /* 0x000fce00078e000e */
[----:B------:R-:W-:Y:S05]  /*12b90*/  WARPSYNC.COLLECTIVE R15, `(.L_x_10367) ;  /* 0x000000000f087348 */ /* 0x000fea0003c00000 */
[----:B------:R0:W1:Y:S02]  /*12ba0*/  SHFL.IDX P6, R14, R13, R12, R11 ;  /* 0x0000000c0d0e7389 */ /* 0x00006400000c000b */
[----:B01----:R-:W-:Y:S01]  /*12bb0*/  ENDCOLLECTIVE ;  /* 0x000000000000791b */ /* 0x003fe20003800000 */
.L_x_10367:
        /* <DEDUP_REMOVED lines=9> */
[----:B------:R-:W-:-:S03]  /*12c50*/  MOV R5, R14 ;  /* 0x0000000e00057202 */ /* 0x000fc60000000f00 */
[----:B------:R0:W-:Y:S04]  /*12c60*/  LDGSTS.E.BYPASS.LTC128B.128 [R20+0xa400], desc[UR36][R2.64+0x180], !P1 ;  /* 0x0a40018002147fae */ /* 0x0001e8000c901d64 */
[----:B0-----:R-:W-:Y:S05]  /*12c70*/  WARPSYNC.COLLECTIVE R15, `(.L_x_10368) ;  /* 0x000000000f087348 */ /* 0x001fea0003c00000 */
[----:B------:R1:W2:Y:S02]  /*12c80*/  SHFL.IDX P6, R14, R13, R12, R11 ;  /* 0x0000000c0d0e7389 */ /* 0x0002a400000c000b */
[----:B012---:R-:W-:Y:S01]  /*12c90*/  ENDCOLLECTIVE ;  /* 0x000000000000791b */ /* 0x007fe20003800000 */
.L_x_10368:
[----:B------:R-:W-:Y:S02]  /*12ca0*/  IMAD.MOV.U32 R13, RZ, RZ, R25 ;  /* 0x000000ffff0d7224 */ /* 0x000fe400078e0019 */
[----:B------:R-:W-:Y:S01]  /*12cb0*/  IMAD.MOV.U32 R12, RZ, RZ, 0x4 ;  /* 0x00000004ff0c7424 */ /* 0x000fe200078e00ff */
[----:B------:R-:W-:-:S13]  /*12cc0*/  IADD3 R2, P0, R14, R0, RZ ;  /* 0x000000000e027210 */ /* 0x000fda0007f1e0ff */
[----:B------:R-:W-:Y:S05]  /*12cd0*/  WARPSYNC.COLLECTIVE R15, `(.L_x_10369) ;  /* 0x000000000f087348 */ /* 0x000fea0003c00000 */
[----:B------:R0:W1:Y:S02]  /*12ce0*/  SHFL.IDX P6, R14, R13, R12, R11 ;  /* 0x0000000c0d0e7389 */ /* 0x00006400000c000b */
[----:B01----:R-:W-:Y:S01]  /*12cf0*/  ENDCOLLECTIVE ;  /* 0x000000000000791b */ /* 0x003fe20003800000 */
.L_x_10369:
        /* <DEDUP_REMOVED lines=13> */
.L_x_10370:
[----:B------:R-:W-:Y:S02]  /*12dd0*/  IMAD.MOV.U32 R13, RZ, RZ, R25 ;  /* 0x000000ffff0d7224 */ /* 0x000fe400078e0019 */
[----:B------:R-:W-:Y:S01]  /*12de0*/  IMAD.MOV.U32 R12, RZ, RZ, 0x5 ;  /* 0x00000005ff0c7424 */ /* 0x000fe200078e00ff */
[----:B------:R-:W-:-:S13]  /*12df0*/  IADD3 R2, P0, R14, R0, RZ ;  /* 0x000000000e027210 */ /* 0x000fda0007f1e0ff */
[----:B------:R-:W-:Y:S05]  /*12e00*/  WARPSYNC.COLLECTIVE R15, `(.L_x_10371) ;  /* 0x000000000f087348 */ /* 0x000fea0003c00000 */
[----:B------:R0:W1:Y:S02]  /*12e10*/  SHFL.IDX P6, R14, R13, R12, R11 ;  /* 0x0000000c0d0e7389 */ /* 0x00006400000c000b */
[----:B01----:R-:W-:Y:S01]  /*12e20*/  ENDCOLLECTIVE ;  /* 0x000000000000791b */ /* 0x003fe20003800000 */
.L_x_10371:
        /* <DEDUP_REMOVED lines=13> */
.L_x_10372:
[----:B------:R-:W-:Y:S05]  /*12f00*/  BRA `(.L_x_10373) ;  /* 0xffffffb400a87947 */ /* 0x000fea000383ffff */
.L_x_10248:
        /* <DEDUP_REMOVED lines=8> */
.L_x_10375:
[----:B------:R-:W-:Y:S05]  /*12f90*/  BSYNC B0 ;  /* 0x0000000000007941 */ /* 0x000fea0003800000 */
.L_x_10374:
        /* <DEDUP_REMOVED lines=9> */
.L_x_10376:
        /* <DEDUP_REMOVED lines=18> */
.L_x_10377:
[----:B------:R-:W-:Y:S01]  /*13150*/  IMAD.MOV.U32 R12, RZ, RZ, 0x2 ;  /* 0x00000002ff0c7424 */ /* 0x000fe200078e00ff */
[----:B------:R-:W-:-:S05]  /*13160*/  SEL R7, R14, RZ, P1 ;  /* 0x000000ff0e077207 */ /* 0x000fca0000800000 */
[----:B------:R-:W-:-:S04]  /*13170*/  IMAD.IADD R6, R4, 0x1, R7 ;  /* 0x0000000104067824 */ /* 0x000fc800078e0207 */
[----:B------:R-:W-:-:S07]  /*13180*/  IMAD.MOV.U32 R13, RZ, RZ, R6 ;  /* 0x000000ffff0d7224 */ /* 0x000fce00078e0006 */
[----:B------:R-:W-:Y:S05]  /*13190*/  WARPSYNC.COLLECTIVE R15, `(.L_x_10378) ;  /* 0x000000000f087348 */ /* 0x000fea0003c00000 */
[----:B------:R0:W1:Y:S02]  /*131a0*/  SHFL.UP P6, R14, R13, R12, R11 ;  /* 0x0400000c0d0e7389 */ /* 0x00006400000c000b */
[----:B01----:R-:W-:Y:S01]  /*131b0*/  ENDCOLLECTIVE ;  /* 0x000000000000791b */ /* 0x003fe20003800000 */
.L_x_10378:
[----:B------:R-:W-:Y:S02]  /*131c0*/  MOV R12, 0x4 ;  /* 0x00000004000c7802 */ /* 0x000fe40000000f00 */
[----:B------:R-:W-:-:S05]  /*131d0*/  SEL R7, R14, RZ, P2 ;  /* 0x000000ff0e077207 */ /* 0x000fca0001000000 */
[----:B------:R-:W-:-:S04]  /*131e0*/  IMAD.IADD R7, R6, 0x1, R7 ;  /* 0x0000000106077824 */ /* 0x000fc800078e0207 */
[----:B------:R-:W-:-:S07]  /*131f0*/  IMAD.MOV.U32 R13, RZ, RZ, R7 ;  /* 0x000000ffff0d7224 */ /* 0x000fce00078e0007 */
[----:B------:R-:W-:Y:S05]  /*13200*/  WARPSYNC.COLLECTIVE R15, `(.L_x_10379) ;  /* 0x000000000f087348 */ /* 0x000fea0003c00000 */
[----:B------:R0:W1:Y:S02]  /*13210*/  SHFL.UP P6, R14, R13, R12, R11 ;  /* 0x0400000c0d0e7389 */ /* 0x00006400000c000b */
[----:B01----:R-:W-:Y:S01]  /*13220*/  ENDCOLLECTIVE ;  /* 0x000000000000791b */ /* 0x003fe20003800000 */
.L_x_10379:
[----:B------:R-:W-:Y:S01]  /*13230*/  IMAD.MOV.U32 R12, RZ, RZ, 0x8 ;  /* 0x00000008ff0c7424 */ /* 0x000fe200078e00ff */
[----:B------:R-:W-:-:S05]  /*13240*/  SEL R2, R14, RZ, P3 ;  /* 0x000000ff0e027207 */ /* 0x000fca0001800000 */
[----:B------:R-:W-:-:S04]  /*13250*/  IMAD.IADD R2, R7, 0x1, R2 ;  /* 0x0000000107027824 */ /* 0x000fc800078e0202 */
[----:B------:R-:W-:-:S07]  /*13260*/  IMAD.MOV.U32 R13, RZ, RZ, R2 ;  /* 0x000000ffff0d7224 */ /* 0x000fce00078e0002 */
[----:B------:R-:W-:Y:S05]  /*13270*/  WARPSYNC.COLLECTIVE R15, `(.L_x_10380) ;  /* 0x000000000f087348 */ /* 0x000fea0003c00000 */
[----:B------:R0:W1:Y:S02]  /*13280*/  SHFL.UP P6, R14, R13, R12, R11 ;  /* 0x0400000c0d0e7389 */ /* 0x00006400000c000b */
[----:B01----:R-:W-:Y:S01]  /*13290*/  ENDCOLLECTIVE ;  /* 0x000000000000791b */ /* 0x003fe20003800000 */
.L_x_10380:
[----:B------:R-:W-:Y:S01]  /*132a0*/  IMAD.MOV.U32 R12, RZ, RZ, 0x10 ;  /* 0x00000010ff0c7424 */ /* 0x000fe200078e00ff */
[----:B------:R-:W-:-:S05]  /*132b0*/  SEL R3, R14, RZ, P4 ;  /* 0x000000ff0e037207 */ /* 0x000fca0002000000 */
[----:B------:R-:W-:-:S04]  /*132c0*/  IMAD.IADD R3, R2, 0x1, R3 ;  /* 0x0000000102037824 */ /* 0x000fc800078e0203 */
[----:B------:R-:W-:-:S07]  /*132d0*/  IMAD.MOV.U32 R13, RZ, RZ, R3 ;  /* 0x000000ffff0d7224 */ /* 0x000fce00078e0003 */
[----:B------:R-:W-:Y:S05]  /*132e0*/  WARPSYNC.COLLECTIVE R15, `(.L_x_10381) ;  /* 0x000000000f087348 */ /* 0x000fea0003c00000 */
[----:B------:R0:W1:Y:S02]  /*132f0*/  SHFL.UP P6, R14, R13, R12, R11 ;  /* 0x0400000c0d0e7389 */ /* 0x00006400000c000b */
[----:B01----:R-:W-:Y:S01]  /*13300*/  ENDCOLLECTIVE ;  /* 0x000000000000791b */ /* 0x003fe20003800000 */
.L_x_10381:
        /* <DEDUP_REMOVED lines=8> */
.L_x_10382:
[----:B------:R-:W-:Y:S05]  /*13390*/  BRA `(.L_x_10383) ;  /* 0xffffffb800007947 */ /* 0x000fea000383ffff */
.L_x_10253:
[----:B------:R-:W-:Y:S01]  /*133a0*/  BSSY B0, `(.L_x_10384) ;  /* 0x0000008000007945 */ /* 0x000fe20003800000 */
[----:B-----5:R-:W-:Y:S02]  /*133b0*/  IMAD.MOV.U32 R13, RZ, RZ, R4 ;  /* 0x000000ffff0d7224 */ /* 0x020fe400078e0004 */
[----:B------:R-:W-:Y:S02]  /*133c0*/  IMAD.MOV.U32 R12, RZ, RZ, 0x1 ;  /* 0x00000001ff0c7424 */ /* 0x000fe400078e00ff */
[----:B------:R-:W-:Y:S02]  /*133d0*/  IMAD.MOV.U32 R11, RZ, RZ, RZ ;  /* 0x000000ffff0b7224 */ /* 0x000fe400078e00ff */
[----:B------:R-:W-:-:S07]  /*133e0*/  IMAD.MOV.U32 R15, RZ, RZ, -0x1 ;  /* 0xffffffffff0f7424 */ /* 0x000fce00078e00ff */
[----:B0123--:R-:W-:Y:S05]  /*133f0*/  WARPSYNC.COLLECTIVE R15, `(.L_x_10385) ;  /* 0x000000000f087348 */ /* 0x00ffea0003c00000 */
[----:B------:R4:W0:Y:S02]  /*13400*/  SHFL.UP P6, R14, R13, R12, R11 ;  /* 0x0400000c0d0e7389 */ /* 0x00082400000c000b */
[----:B01234-:R-:W-:Y:S01]  /*13410*/  ENDCOLLECTIVE ;  /* 0x000000000000791b */ /* 0x01ffe20003800000 */
.L_x_10385:
[----:B------:R-:W-:Y:S05]  /*13420*/  BSYNC B0 ;  /* 0x0000000000007941 */ /* 0x000fea0003800000 */
.L_x_10384:
        /* <DEDUP_REMOVED lines=8> */
.L_x_10386:
[----:B------:R-:W-:Y:S01]  /*134b0*/  IMAD.MOV.U32 R12, RZ, RZ, 0x4 ;  /* 0x00000004ff0c7424 */ /* 0x000fe200078e00ff */
[----:B------:R-:W-:-:S05]  /*134c0*/  SEL R0, R14, RZ, P2 ;  /* 0x000000ff0e007207 */ /* 0x000fca0001000000 */
[----:B------:R-:W-:-:S04]  /*134d0*/  IMAD.IADD R0, R13, 0x1, R0 ;  /* 0x000000010d007824 */ /* 0x000fc800078e0200 */
[----:B------:R-:W-:-:S07]  /*134e0*/  IMAD.MOV.U32 R13, RZ, RZ, R0 ;  /* 0x000000ffff0d7224 */ /* 0x000fce00078e0000 */
[----:B------:R-:W-:Y:S05]  /*134f0*/  WARPSYNC.COLLECTIVE R15, `(.L_x_10387) ;  /* 0x000000000f087348 */ /* 0x000fea0003c00000 */
[----:B------:R0:W1:Y:S02]  /*13500*/  SHFL.UP P6, R14, R13, R12, R11 ;  /* 0x0400000c0d0e7389 */ /* 0x00006400000c000b */
[----:B01----:R-:W-:Y:S01]  /*13510*/  ENDCOLLECTIVE ;  /* 0x000000000000791b */ /* 0x003fe20003800000 */
.L_x_10387:
[----:B------:R-:W-:Y:S01]  /*13520*/  IMAD.MOV.U32 R12, RZ, RZ, 0x8 ;  /* 0x00000008ff0c7424 */ /* 0x000fe200078e00ff */
[----:B------:R-:W-:-:S05]  /*13530*/  SEL R3, R14, RZ, P3 ;  /* 0x000000ff0e037207 */ /* 0x000fca0001800000 */
[----:B------:R-:W-:-:S04]  /*13540*/  IMAD.IADD R2, R0, 0x1, R3 ;  /* 0x0000000100027824 */ /* 0x000fc800078e0203 */
[----:B------:R-:W-:-:S07]  /*13550*/  IMAD.MOV.U32 R13, RZ, RZ, R2 ;  /* 0x000000ffff0d7224 */ /* 0x000fce00078e0002 */
[----:B------:R-:W-:Y:S05]  /*13560*/  WARPSYNC.COLLECTIVE R15, `(.L_x_10388) ;  /* 0x000000000f087348 */ /* 0x000fea0003c00000 */
[----:B------:R0:W1:Y:S02]  /*13570*/  SHFL.UP P6, R14, R13, R12, R11 ;  /* 0x0400000c0d0e7389 */ /* 0x00006400000c000b */
[----:B01----:R-:W-:Y:S01]  /*13580*/  ENDCOLLECTIVE ;  /* 0x000000000000791b */ /* 0x003fe20003800000 */
.L_x_10388:
[----:B------:R-:W-:Y:S01]  /*13590*/  IMAD.MOV.U32 R12, RZ, RZ, 0x10 ;  /* 0x00000010ff0c7424 */ /* 0x000fe200078e00ff */
[----:B------:R-:W-:-:S05]  /*135a0*/  SEL R3, R14, RZ, P4 ;  /* 0x000000ff0e037207 */ /* 0x000fca0002000000 */
[----:B------:R-:W-:-:S04]  /*135b0*/  IMAD.IADD R3, R2, 0x1, R3 ;  /* 0x0000000102037824 */ /* 0x000fc800078e0203 */
[----:B------:R-:W-:-:S07]  /*135c0*/  IMAD.MOV.U32 R13, RZ, RZ, R3 ;  /* 0x000000ffff0d7224 */ /* 0x000fce00078e0003 */
[----:B------:R-:W-:Y:S05]  /*135d0*/  WARPSYNC.COLLECTIVE R15, `(.L_x_10389) ;  /* 0x000000000f087348 */ /* 0x000fea0003c00000 */
[----:B------:R0:W1:Y:S02]  /*135e0*/  SHFL.UP P6, R14, R13, R12, R11 ;  /* 0x0400000c0d0e7389 */ /* 0x00006400000c000b */
[----:B01----:R-:W-:Y:S01]  /*135f0*/  ENDCOLLECTIVE ;  /* 0x000000000000791b */ /* 0x003fe20003800000 */
.L_x_10389:
        /* <DEDUP_REMOVED lines=8> */
.L_x_10390:
[----:B------:R-:W-:Y:S05]  /*13680*/  BRA `(.L_x_10391) ;  /* 0xffffffb400e07947 */ /* 0x000fea000383ffff */
.L_x_10255:
[----:B------:R-:W-:Y:S01]  /*13690*/  BSSY B0, `(.L_x_10392) ;  /* 0x0000006000007945 */ /* 0x000fe20003800000 */
[----:B------:R-:W-:Y:S02]  /*136a0*/  PLOP3.LUT P6, PT, P6, PT, PT, 0x8, 0x0 ;  /* 0x000000000000781c */ /* 0x000fe400037ce170 */
[----:B------:R-:W-:-:S11]  /*136b0*/  MOV R15, 0xffffffff ;  /* 0xffffffff000f7802 */ /* 0x000fd60000000f00 */
[----:B012---:R-:W-:Y:S05]  /*136c0*/  WARPSYNC.COLLECTIVE R15, `(.L_x_10393) ;  /* 0x000000000f087348 */ /* 0x007fea0003c00000 */
[----:B------:R-:W-:Y:S01]  /*136d0*/  VOTE.ANY R14, PT, P6 ;  /* 0x00000000000e7806 */ /* 0x000fe200030e0100 */
[----:B012---:R-:W-:Y:S06]  /*136e0*/  ENDCOLLECTIVE ;  /* 0x000000000000791b */ /* 0x007fec0003800000 */
.L_x_10393:
[----:B------:R-:W-:Y:S05]  /*136f0*/  BSYNC B0 ;  /* 0x0000000000007941 */ /* 0x000fea0003800000 */
.L_x_10392:
        /* <DEDUP_REMOVED lines=9> */
.L_x_10394:
[----:B------:R-:W-:Y:S01]  /*13790*/  IMAD.MOV.U32 R4, RZ, RZ, R14 ;  /* 0x000000ffff047224 */ /* 0x000fe200078e000e */
[----:B------:R-:W-:Y:S06]  /*137a0*/  BRA `(.L_x_10395) ;  /* 0xffffffb400d07947 */ /* 0x000fec000383ffff */
.L_x_10257:
[----:B------:R-:W-:Y:S01]  /*137b0*/  BSSY B0, `(.L_x_10396) ;  /* 0x0000007000007945 */ /* 0x000fe20003800000 */
[----:B------:R-:W-:Y:S02]  /*137c0*/  IMAD.MOV.U32 R13, RZ, RZ, R6 ;  /* 0x000000ffff0d7224 */ /* 0x000fe400078e0006 */
[----:B------:R-:W-:Y:S02]  /*137d0*/  IMAD.MOV.U32 R11, RZ, RZ, 0x1f ;  /* 0x0000001fff0b7424 */ /* 0x000fe400078e00ff */
[----:B------:R-:W-:-:S07]  /*137e0*/  IMAD.MOV.U32 R15, RZ, RZ, -0x1 ;  /* 0xffffffffff0f7424 */ /* 0x000fce00078e00ff */
[----:B01234-:R-:W-:Y:S05]  /*137f0*/  WARPSYNC.COLLECTIVE R15, `(.L_x_10397) ;  /* 0x000000000f087348 */ /* 0x01ffea0003c00000 */
[----:B------:R0:W0:Y:S02]  /*13800*/  SHFL.IDX P6, R14, R13, R12, R11 ;  /* 0x0000000c0d0e7389 */ /* 0x00002400000c000b */
[----:B01234-:R-:W-:Y:S01]  /*13810*/  ENDCOLLECTIVE ;  /* 0x000000000000791b */ /* 0x01ffe20003800000 */
.L_x_10397:
[----:B------:R-:W-:Y:S05]  /*13820*/  BSYNC B0 ;  /* 0x0000000000007941 */ /* 0x000fea0003800000 */
.L_x_10396:
[----:B------:R-:W-:Y:S05]  /*13830*/  BRA `(.L_x_10256) ;  /* 0xffffffb400c87947 */ /* 0x000fea000383ffff */
.L_x_10261:
[----:B0-----:R0:W1:Y:S02]  /*13840*/  SYNCS.PHASECHK.TRANS64.TRYWAIT P0, [R5+URZ+0x32420], R0 ;  /* 0x03242000050075a7 */ /* 0x001064000800017f */
[----:B-1----:R-:W-:Y:S05]  /*13850*/  @!P0 NANOSLEEP.SYNCS 0x989680 ;  /* 0x009896800000895d */ /* 0x002fea0003900000 */
[----:B------:R-:W1:Y:S02]  /*13860*/  @!P0 SYNCS.PHASECHK.TRANS64 P0, [R5+URZ+0x32420], R0 ;  /* 0x03242000050085a7 */ /* 0x000e64000800007f */
[----:B-1----:R-:W-:Y:S05]  /*13870*/  @!P0 BRA `(.L_x_10261) ;  /* 0xfffffffc00f08947 */ /* 0x002fea000383ffff */
[----:B------:R-:W-:Y:S05]  /*13880*/  BRA `(.L_x_10398) ;  /* 0xffffffb800b47947 */ /* 0x000fea000383ffff */
.L_x_10262:
        /* <DEDUP_REMOVED lines=11> */
.L_x_10400:
[----:B------:R-:W-:Y:S05]  /*13940*/  BSYNC B0 ;  /* 0x0000000000007941 */ /* 0x000fea0003800000 */
.L_x_10399:
[----:B------:R-:W-:Y:S05]  /*13950*/  BRA `(.L_x_10401) ;  /* 0xffffffb8009c7947 */ /* 0x000fea000383ffff */
.L_x_10265:
[----:B------:R-:W-:Y:S01]  /*13960*/  BSSY B1, `(.L_x_10402) ;  /* 0x0000006000017945 */ /* 0x000fe20003800000 */
[----:B------:R-:W-:-:S07]  /*13970*/  IMAD.MOV.U32 R15, RZ, RZ, -0x1 ;  /* 0xffffffffff0f7424 */ /* 0x000fce00078e00ff */
[----:B0-23--:R-:W-:Y:S05]  /*13980*/  WARPSYNC.COLLECTIVE R15, `(.L_x_10403) ;  /* 0x000000000f0c7348 */ /* 0x00dfea0003c00000 */
[----:B------:R-:W-:Y:S02]  /*13990*/  ELECT P6, UR62, PT ;  /* 0x00000000003e782f */ /* 0x000fe400038c0000 */
[----:B------:R-:W-:Y:S01]  /*139a0*/  MOV R14, UR62 ;  /* 0x0000003e000e7c02 */ /* 0x000fe20008000f00 */
[----:B0-23--:R-:W-:Y:S10]  /*139b0*/  ENDCOLLECTIVE ;  /* 0x000000000000791b */ /* 0x00dff40003800000 */
.L_x_10403:
[----:B------:R-:W-:Y:S05]  /*139c0*/  BSYNC B1 ;  /* 0x0000000000017941 */ /* 0x000fea0003800000 */
.L_x_10402:
[----:B------:R-:W-:Y:S05]  /*139d0*/  BRA `(.L_x_10404) ;  /* 0xffffffb800947947 */ /* 0x000fea000383ffff */
.L_x_10267:
[----:B0-----:R0:W1:Y:S02]  /*139e0*/  SYNCS.PHASECHK.TRANS64.TRYWAIT P1, [R3+URZ+0x32440], R2 ;  /* 0x03244002030075a7 */ /* 0x001064000802017f */
[----:B-1----:R-:W-:Y:S05]  /*139f0*/  @!P1 NANOSLEEP.SYNCS 0x989680 ;  /* 0x009896800000995d */ /* 0x002fea0003900000 */
[----:B------:R-:W1:Y:S02]  /*13a00*/  @!P1 SYNCS.PHASECHK.TRANS64 P1, [R3+URZ+0x32440], R2 ;  /* 0x03244002030095a7 */ /* 0x000e64000802007f */
[----:B-1----:R-:W-:Y:S05]  /*13a10*/  @!P1 BRA `(.L_x_10267) ;  /* 0xfffffffc00f09947 */ /* 0x002fea000383ffff */
[----:B------:R-:W-:Y:S05]  /*13a20*/  BRA `(.L_x_10405) ;  /* 0xffffffb800bc7947 */ /* 0x000fea000383ffff */
.L_x_10269:
[----:B-1----:R1:W4:Y:S02]  /*13a30*/  SYNCS.PHASECHK.TRANS64.TRYWAIT P1, [R5+URZ+0x32440], R0 ;  /* 0x03244000050075a7 */ /* 0x002324000802017f */
[----:B----4-:R-:W-:Y:S05]  /*13a40*/  @!P1 NANOSLEEP.SYNCS 0x989680 ;  /* 0x009896800000995d */ /* 0x010fea0003900000 */
[----:B------:R-:W4:Y:S02]  /*13a50*/  @!P1 SYNCS.PHASECHK.TRANS64 P1, [R5+URZ+0x32440], R0 ;  /* 0x03244000050095a7 */ /* 0x000f24000802007f */
[----:B----4-:R-:W-:Y:S05]  /*13a60*/  @!P1 BRA `(.L_x_10269) ;  /* 0xfffffffc00f09947 */ /* 0x010fea000383ffff */
[----:B------:R-:W-:Y:S05]  /*13a70*/  BRA `(.L_x_10406) ;  /* 0xffffffb800c87947 */ /* 0x000fea000383ffff */
.L_x_10271:
[----:B----4-:R4:W0:Y:S02]  /*13a80*/  SYNCS.PHASECHK.TRANS64.TRYWAIT P1, [R3+URZ+0x32460], R2 ;  /* 0x03246002030075a7 */ /* 0x010824000802017f */
[----:B0-----:R-:W-:Y:S05]  /*13a90*/  @!P1 NANOSLEEP.SYNCS 0x989680 ;  /* 0x009896800000995d */ /* 0x001fea0003900000 */
[----:B------:R-:W0:Y:S02]  /*13aa0*/  @!P1 SYNCS.PHASECHK.TRANS64 P1, [R3+URZ+0x32460], R2 ;  /* 0x03246002030095a7 */ /* 0x000e24000802007f */
[----:B0-----:R-:W-:Y:S05]  /*13ab0*/  @!P1 BRA `(.L_x_10271) ;  /* 0xfffffffc00f09947 */ /* 0x001fea000383ffff */
[----:B------:R-:W-:Y:S05]  /*13ac0*/  BRA `(.L_x_10407) ;  /* 0xffffffb800c47947 */ /* 0x000fea000383ffff */
.L_x_10408:
        /* <DEDUP_REMOVED lines=11> */
.L_x_15555:


//--------------------- .text._ZN7cutlass13device_kernelIN5flash11enable_sm90INS1_16FlashAttnFwdSm90INS1_25CollectiveMainloopFwdSm90ILi2EN4cute5tupleIJNS5_1CILi1EEES8_S8_EEENS6_IJNS7_ILi128EEENS7_ILi96EEENS7_ILi64EEEEEELi256ENS_6half_tEfNS_4arch4Sm90ELb0ELb0ELb0ELb1ELb1ELb1ELb1ELb1ELb0ELb1ELb0ELb0EEENS1_21CollectiveEpilogueFwdINS6_IJSA_NS7_ILi256EEESB_EEES9_SE_SG_Li256ELb1ELb1ELb0ELb0EEENS1_36VarlenDynamicPersistentTileSchedulerILi128ELi96ELi256ELi128ELb0ELb1ELb1ELb0ELb1ELb1EEEEEEEEEvNT_6ParamsE --------------------------
	.section	.text._ZN7cutlass13device_kernelIN5flash11enable_sm90INS1_16FlashAttnFwdSm90INS1_25CollectiveMainloopFwdSm90ILi2EN4cute5tupleIJNS5_1CILi1EEES8_S8_EEENS6_IJNS7_ILi128EEENS7_ILi96EEENS7_ILi64EEEEEELi256ENS_6half_tEfNS_4arch4Sm90ELb0ELb0ELb0ELb1ELb1ELb1ELb1ELb1ELb0ELb1ELb0ELb0EEENS1_21CollectiveEpilogueFwdINS6_IJSA_NS7_ILi256EEESB_EEES9_SE_SG_Li256ELb1ELb1ELb0ELb0EEENS1_36VarlenDynamicPersistentTileSchedulerILi128ELi96ELi256ELi128ELb0ELb1ELb1ELb0ELb1ELb1EEEEEEEEEvNT_6ParamsE,"ax",@progbits
	.align	128
.text._ZN7cutlass13device_kernelIN5flash11enable_sm90INS1_16FlashAttnFwdSm90INS1_25CollectiveMainloopFwdSm90ILi2EN4cute5tupleIJNS5_1CILi1EEES8_S8_EEENS6_IJNS7_ILi128EEENS7_ILi96EEENS7_ILi64EEEEEELi256ENS_6half_tEfNS_4arch4Sm90ELb0ELb0ELb0ELb1ELb1ELb1ELb1ELb1ELb0ELb1ELb0ELb0EEENS1_21CollectiveEpilogueFwdINS6_IJSA_NS7_ILi256EEESB_EEES9_SE_SG_Li256ELb1ELb1ELb0ELb0EEENS1_36VarlenDynamicPersistentTileSchedulerILi128ELi96ELi256ELi128ELb0ELb1ELb1ELb0ELb1ELb1EEEEEEEEEvNT_6ParamsE:
        .type           _ZN7cutlass13device_kernelIN5flash11enable_sm90INS1_16FlashAttnFwdSm90INS1_25CollectiveMainloopFwdSm90ILi2EN4cute5tupleIJNS5_1CILi1EEES8_S8_EEENS6_IJNS7_ILi128EEENS7_ILi96EEENS7_ILi64EEEEEELi256ENS_6half_tEfNS_4arch4Sm90ELb0ELb0ELb0ELb1ELb1ELb1ELb1ELb1ELb0ELb1ELb0ELb0EEENS1_21CollectiveEpilogueFwdINS6_IJSA_NS7_ILi256EEESB_EEES9_SE_SG_Li256ELb1ELb1ELb0ELb0EEENS1_36VarlenDynamicPersistentTileSchedulerILi128ELi96ELi256ELi128ELb0ELb1ELb1ELb0ELb1ELb1EEEEEEEEEvNT_6ParamsE,@function
        .size           _ZN7cutlass13device_kernelIN5flash11enable_sm90INS1_16FlashAttnFwdSm90INS1_25CollectiveMainloopFwdSm90ILi2EN4cute5tupleIJNS5_1CILi1EEES8_S8_EEENS6_IJNS7_ILi128EEENS7_ILi96EEENS7_ILi64EEEEEELi256ENS_6half_tEfNS_4arch4Sm90ELb0ELb0ELb0ELb1ELb1ELb1ELb1ELb1ELb0ELb1ELb0ELb0EEENS1_21CollectiveEpilogueFwdINS6_IJSA_NS7_ILi256EEESB_EEES9_SE_SG_Li256ELb1ELb1ELb0ELb0EEENS1_36VarlenDynamicPersistentTileSchedulerILi128ELi96ELi256ELi128ELb0ELb1ELb1ELb0ELb1ELb1EEEEEEEEEvNT_6ParamsE,(.L_x_15556 - _ZN7cutlass13device_kernelIN5flash11enable_sm90INS1_16FlashAttnFwdSm90INS1_25CollectiveMainloopFwdSm90ILi2EN4cute5tupleIJNS5_1CILi1EEES8_S8_EEENS6_IJNS7_ILi128EEENS7_ILi96EEENS7_ILi64EEEEEELi256ENS_6half_tEfNS_4arch4Sm90ELb0ELb0ELb0ELb1ELb1ELb1ELb1ELb1ELb0ELb1ELb0ELb0EEENS1_21CollectiveEpilogueFwdINS6_IJSA_NS7_ILi256EEESB_EEES9_SE_SG_Li256ELb1ELb1ELb0ELb0EEENS1_36VarlenDynamicPersistentTileSchedulerILi128ELi96ELi256ELi128ELb0ELb1ELb1ELb0ELb1ELb1EEEEEEEEEvNT_6ParamsE)
        .other          _ZN7cutlass13device_kernelIN5flash11enable_sm90INS1_16FlashAttnFwdSm90INS1_25CollectiveMainloopFwdSm90ILi2EN4cute5tupleIJNS5_1CILi1EEES8_S8_EEENS6_IJNS7_ILi128EEENS7_ILi96EEENS7_ILi64EEEEEELi256ENS_6half_tEfNS_4arch4Sm90ELb0ELb0ELb0ELb1ELb1ELb1ELb1ELb1ELb0ELb1ELb0ELb0EEENS1_21CollectiveEpilogueFwdINS6_IJSA_NS7_ILi256EEESB_EEES9_SE_SG_Li256ELb1ELb1ELb0ELb0EEENS1_36VarlenDynamicPersistentTileSchedulerILi128ELi96ELi256ELi128ELb0ELb1ELb1ELb0ELb1ELb1EEEEEEEEEvNT_6ParamsE,@"STO_CUDA_ENTRY STV_DEFAULT"
_ZN7cutlass13device_kernelIN5flash11enable_sm90INS1_16FlashAttnFwdSm90INS1_25CollectiveMainloopFwdSm90ILi2EN4cute5tupleIJNS5_1CILi1EEES8_S8_EEENS6_IJNS7_ILi128EEENS7_ILi96EEENS7_ILi64EEEEEELi256ENS_6half_tEfNS_4arch4Sm90ELb0ELb0ELb0ELb1ELb1ELb1ELb1ELb1ELb0ELb1ELb0ELb0EEENS1_21CollectiveEpilogueFwdINS6_IJSA_NS7_ILi256EEESB_EEES9_SE_SG_Li256ELb1ELb1ELb0ELb0EEENS1_36VarlenDynamicPersistentTileSchedulerILi128ELi96ELi256ELi128ELb0ELb1ELb1ELb0ELb1ELb1EEEEEEEEEvNT_6ParamsE:
        /* <DEDUP_REMOVED lines=17> */
.L_x_10410:
[----:B------:R-:W-:Y:S05]  /*0110*/  BSYNC B0 ;  /* 0x0000000000007941 */ /* 0x000fea0003800000 */
.L_x_10409:
[----:B------:R-:W-:Y:S01]  /*0120*/  VOTEU.ANY UP0, P0 ;  /* 0x00000000003f7886 */ /* 0x000fe20000000100 */
[----:B------:R-:W0:Y:S01]  /*0130*/  SHFL.IDX PT, R2, R0, RZ, 0x1f ;  /* 0x00001fff00027589 */ /* 0x000e2200000e0000 */
[----:B------:R-:W-:Y:S01]  /*0140*/  UMOV UR4, 0x80 ;  /* 0x0000008000047882 */ /* 0x000fe20000000000 */
[----:B------:R-:W-:Y:S01]  /*0150*/  UMOV UR7, 0x100 ;  /* 0x0000010000077882 */ /* 0x000fe20000000000 */
[----:B------:R-:W-:Y:S01]  /*0160*/  VOTEU.ANY UP1, P0 ;  /* 0x00000000003f7886 */ /* 0x000fe20000020100 */
[----:B------:R-:W1:Y:S01]  /*0170*/  @UP0 S2UR UR8, SR_CgaCtaId ;  /* 0x00000000000809c3 */ /* 0x000e620000008800 */
[----:B------:R-:W-:Y:S01]  /*0180*/  @UP0 UMOV UR6, 0x400 ;  /* 0x0000040000060882 */ /* 0x000fe20000000000 */
[----:B------:R-:W-:-:S04]  /*0190*/  @UP0 UIADD3 UR4, -UR4, 0x100000, URZ ;  /* 0x0010000004040890 */ /* 0x000fc8000fffe13f */
[----:B------:R-:W-:Y:S02]  /*01a0*/  @UP0 USHF.L.U32 UR5, UR4, 0xb, URZ ;  /* 0x0000000b04050899 */ /* 0x000fe4000800063f */
[----:B------:R-:W-:Y:S01]  /*01b0*/  @UP0 USHF.L.U32 UR4, UR4, 0x1, URZ ;  /* 0x0000000104040899 */ /* 0x000fe2000800063f */
[----:B------:R-:W-:Y:S01]  /*01c0*/  SHF.R.U32.HI R3, RZ, 0x7, R3 ;  /* 0x00000007ff037819 */ /* 0x000fe20000011603 */
[----:B------:R-:W-:Y:S01]  /*01d0*/  VOTEU.ANY UP2, P0 ;  /* 0x00000000003f7886 */ /* 0x000fe20000040100 */
[----:B0-----:R-:W-:-:S03]  /*01e0*/  ISETP.NE.AND P1, PT, R2, RZ, PT ;  /* 0x000000ff0200720c */ /* 0x001fc60003f25270 */
[----:B------:R0:W2:Y:S01]  /*01f0*/  SHFL.IDX PT, R2, R3, RZ, 0x1f ;  /* 0x00001fff03027589 */ /* 0x0000a200000e0000 */
[----:B-1----:R-:W-:Y:S02]  /*0200*/  @UP0 ULEA UR8, UR8, UR6, 0x18 ;  /* 0x0000000608080291 */ /* 0x002fe4000f8ec03f */
[----:B------:R-:W-:-:S04]  /*0210*/  @UP0 UIADD3 UR6, -UR7, 0x100000, URZ ;  /* 0x0010000007060890 */ /* 0x000fc8000fffe13f */
[----:B------:R-:W-:Y:S02]  /*0220*/  @UP0 USHF.L.U32 UR7, UR6, 0xb, URZ ;  /* 0x0000000b06070899 */ /* 0x000fe4000800063f */
[----:B------:R-:W-:Y:S01]  /*0230*/  @UP0 USHF.L.U32 UR6, UR6, 0x1, URZ ;  /* 0x0000000106060899 */ /* 0x000fe2000800063f */
[----:B------:R-:W-:Y:S01]  /*0240*/  VOTEU.ANY UP0, P0 ;  /* 0x00000000003f7886 */ /* 0x000fe20000000100 */
[----:B------:R-:W1:Y:S04]  /*0250*/  FENCE.VIEW.ASYNC.S ;  /* 0x00000000000073c6 */ /* 0x000e680000000000 */
[----:B-1----:R0:W1:Y:S01]  /*0260*/  @UP0 SYNCS.EXCH.64 URZ, [UR8+0x32400], UR4 ;  /* 0x03240004083f05b2 */ /* 0x0020620008000100 */
[----:B------:R0:W3:Y:S05]  /*0270*/  @UP1 SYNCS.EXCH.64 URZ, [UR8+0x32410], UR4 ;  /* 0x03241004083f15b2 */ /* 0x0000ea0008000100 */
[----:B------:R0:W4:Y:S02]  /*0280*/  @UP2 SYNCS.EXCH.64 URZ, [UR8+0x32420], UR6 ;  /* 0x03242006083f25b2 */ /* 0x0001240008000100 */
        /* <DEDUP_REMOVED lines=19> */
.L_x_10411:
        /* <DEDUP_REMOVED lines=22> */
.L_x_10412:
        /* <DEDUP_REMOVED lines=18> */
.L_x_10413:
        /* <DEDUP_REMOVED lines=22> */
.L_x_10414:
        /* <DEDUP_REMOVED lines=22> */
.L_x_10415:
[----:B--2---:R-:W-:Y:S01]  /*0900*/  ISETP.NE.AND P0, PT, R2, RZ, PT ;  /* 0x000000ff0200720c */ /* 0x004fe20003f05270 */
[----:B------:R-:W-:Y:S01]  /*0910*/  IMAD.MOV.U32 R2, RZ, RZ, 0x1 ;  /* 0x00000001ff027424 */ /* 0x000fe200078e00ff */
[----:B------:R-:W-:Y:S01]  /*0920*/  NOP ;  /* 0x0000000000007918 */ /* 0x000fe20000000000 */
[----:B------:R-:W-:Y:S01]  /*0930*/  ULDC.64 UR60, c[0x0][0x208] ;  /* 0x00008200003c7ab9 */ /* 0x000fe20000000a00 */
[----:B------:R-:W-:Y:S02]  /*0940*/  BSSY B9, `(.L_x_10416) ;  /* 0x00017b6000097945 */ /* 0x000fe40003800000 */
[----:B------:R-:W-:-:S05]  /*0950*/  SEL R2, R2, 0x2, !P0 ;  /* 0x0000000202027807 */ /* 0x000fca0004000000 */
[----:B------:R2:W-:Y:S01]  /*0960*/  STL [R1+0x8], R2 ;  /* 0x0000080201007387 */ /* 0x0005e20000100800 */
[----:B01-34-:R-:W-:Y:S06]  /*0970*/  BAR.SYNC.DEFER_BLOCKING 0x0 ;  /* 0x0000000000007b1d */ /* 0x01bfec0000010000 */
[----:B------:R-:W-:Y:S05]  /*0980*/  @!P0 BRA `(.L_x_10417) ;  /* 0x0000010800188947 */ /* 0x000fea0003800000 */
.L_x_10418:
[----:B------:R-:W-:-:S08]  /*0990*/  NOP ;  /* 0x0000000000007918 */ /* 0x000fd00000000000 */
[----:B------:R-:W0:Y:S02]  /*09a0*/  USETMAXREG.TRY_ALLOC.CTAPOOL UP0, 0xe8 ;  /* 0x000000e8000079c8 */ /* 0x000e240008000600 */
[----:B0-----:R-:W-:-:S13]  /*09b0*/  PLOP3.LUT P0, PT, PT, PT, UP0, 0x80, 0x0 ;  /* 0x000000000000781c */ /* 0x001fda0003f0f008 */
[----:B------:R-:W-:Y:S05]  /*09c0*/  @!P0 BRA `(.L_x_10418) ;  /* 0xfffffffc00f08947 */ /* 0x000fea000383ffff */
[----:B------:R-:W2:Y:S01]  /*09d0*/  S2R R0, SR_TID.X ;  /* 0x0000000000007919 */ /* 0x000ea20000002100 */
[----:B------:R-:W-:Y:S01]  /*09e0*/  MOV R19, 0x400 ;  /* 0x0000040000137802 */ /* 0x000fe20000000f00 */
[----:B------:R-:W-:Y:S01]  /*09f0*/  ULDC UR4, c[0x0][0xd3c] ;  /* 0x00034f0000047ab9 */ /* 0x000fe20000000800 */
[----:B--2---:R-:W-:Y:S02]  /*0a00*/  SHF.R.U32.HI R2, RZ, 0x7, R0 ;  /* 0x00000007ff027819 */ /* 0x004fe40000011600 */
[----:B------:R-:W0:Y:S01]  /*0a10*/  S2R R0, SR_CgaCtaId ;  /* 0x0000000000007919 */ /* 0x000e220000008800 */
        /* <DEDUP_REMOVED lines=9> */
[----:B------:R-:W2:Y:S01]  /*0ab0*/  LDL.LU R13, [R1+0x8] ;  /* 0x00000800010d7983 */ /* 0x000ea20000300800 */
[----:B------:R-:W0:Y:S02]  /*0ac0*/  S2R R0, SR_TID.X ;  /* 0x0000000000007919 */ /* 0x000e240000002100 */
[----:B0-----:R-:W-:-:S05]  /*0ad0*/  VIADD R12, R0, 0xffffff80 ;  /* 0xffffff80000c7836 */ /* 0x001fca0000000000 */
[----:B------:R-:W-:-:S04]  /*0ae0*/  SHF.R.S32.HI R0, RZ, 0x1f, R12 ;  /* 0x0000001fff007819 */ /* 0x000fc8000001140c */
[----:B------:R-:W-:-:S04]  /*0af0*/  LEA.HI R2, R0, R12, RZ, 0x7 ;  /* 0x0000000c00027211 */ /* 0x000fc800078f38ff */
[----:B------:R-:W-:-:S05]  /*0b00*/  LOP3.LUT R3, R2, 0xffffff80, RZ, 0xc0, !PT ;  /* 0xffffff8002037812 */ /* 0x000fca00078ec0ff */
[----:B------:R-:W-:-:S05]  /*0b10*/  IMAD.IADD R11, R12, 0x1, -R3 ;  /* 0x000000010c0b7824 */ /* 0x000fca00078e0a03 */
[----:B------:R-:W-:-:S04]  /*0b20*/  SHF.R.S32.HI R7, RZ, 0x1f, R11 ;  /* 0x0000001fff077819 */ /* 0x000fc8000001140b */
[----:B------:R-:W-:-:S04]  /*0b30*/  LEA.HI R8, R7, R11, RZ, 0x2 ;  /* 0x0000000b07087211 */ /* 0x000fc800078f10ff */
[--C-:B------:R-:W-:Y:S02]  /*0b40*/  SHF.R.S32.HI R4, RZ, 0x2, R8.reuse ;  /* 0x00000002ff047819 */ /* 0x100fe40000011408 */
[----:B------:R-:W-:-:S04]  /*0b50*/  SHF.R.S32.HI R3, RZ, 0x1f, R8 ;  /* 0x0000001fff037819 */ /* 0x000fc80000011408 */
[----:B------:R-:W-:Y:S02]  /*0b60*/  LEA.HI R5, R3, R4, RZ, 0x3 ;  /* 0x0000000403057211 */ /* 0x000fe400078f18ff */
[----:B------:R-:W-:Y:S02]  /*0b70*/  LEA.HI R3, R0, R12, RZ, 0x4 ;  /* 0x0000000c00037211 */ /* 0x000fe400078f20ff */
[----:B------:R-:W-:Y:S02]  /*0b80*/  LOP3.LUT R9, R5, 0xfffffff8, RZ, 0xc0, !PT ;  /* 0xfffffff805097812 */ /* 0x000fe400078ec0ff */
[----:B------:R-:W-:Y:S02]  /*0b90*/  SHF.R.S32.HI R14, RZ, 0x7, R2 ;  /* 0x00000007ff0e7819 */ /* 0x000fe40000011402 */
[----:B------:R-:W-:Y:S01]  /*0ba0*/  SHF.R.S32.HI R6, RZ, 0x4, R3 ;  /* 0x00000004ff067819 */ /* 0x000fe20000011403 */
[----:B------:R-:W-:Y:S01]  /*0bb0*/  IMAD.IADD R10, R4, 0x1, -R9 ;  /* 0x00000001040a7824 */ /* 0x000fe200078e0a09 */
[----:B------:R-:W-:-:S02]  /*0bc0*/  LEA.HI R7, R7, R11, RZ, 0x5 ;  /* 0x0000000b07077211 */ /* 0x000fc400078f28ff */
[----:B------:R-:W-:Y:S02]  /*0bd0*/  LEA.HI R2, R2, R14, RZ, 0x1 ;  /* 0x0000000e02027211 */ /* 0x000fe400078f08ff */
[C---:B------:R-:W-:Y:S02]  /*0be0*/  LOP3.LUT R4, R3.reuse, 0x3fffff0, RZ, 0xc0, !PT ;  /* 0x03fffff003047812 */ /* 0x040fe400078ec0ff */
[----:B------:R-:W-:Y:S02]  /*0bf0*/  LEA.HI R3, R3, R6, RZ, 0x1 ;  /* 0x0000000603037211 */ /* 0x000fe400078f08ff */
[----:B------:R-:W-:Y:S02]  /*0c00*/  SHF.R.S32.HI R7, RZ, 0x5, R7 ;  /* 0x00000005ff077819 */ /* 0x000fe40000011407 */
[----:B------:R-:W-:Y:S02]  /*0c10*/  LOP3.LUT R2, R2, 0x3fffffe, RZ, 0xc0, !PT ;  /* 0x03fffffe02027812 */ /* 0x000fe400078ec0ff */
[----:B------:R-:W-:Y:S01]  /*0c20*/  LOP3.LUT R3, R3, 0x1ffffffe, RZ, 0xc0, !PT ;  /* 0x1ffffffe03037812 */ /* 0x000fe200078ec0ff */
[----:B------:R-:W-:Y:S01]  /*0c30*/  IMAD R7, R7, 0x10, R10 ;  /* 0x0000001007077824 */ /* 0x000fe200078e020a */
[----:B------:R-:W-:Y:S01]  /*0c40*/  LEA.HI R5, R0, R12, RZ, 0x5 ;  /* 0x0000000c00057211 */ /* 0x000fe200078f28ff */
[----:B------:R-:W-:-:S02]  /*0c50*/  IMAD.IADD R2, R14, 0x1, -R2 ;  /* 0x000000010e027824 */ /* 0x000fc400078e0a02 */
[----:B------:R-:W-:Y:S01]  /*0c60*/  IMAD.IADD R4, R12, 0x1, -R4 ;  /* 0x000000010c047824 */ /* 0x000fe200078e0a04 */
[----:B------:R-:W-:Y:S01]  /*0c70*/  SHF.R.S32.HI R15, RZ, 0x5, R5 ;  /* 0x00000005ff0f7819 */ /* 0x000fe20000011405 */
[----:B------:R-:W-:Y:S02]  /*0c80*/  IMAD.IADD R3, R6, 0x1, -R3 ;  /* 0x0000000106037824 */ /* 0x000fe400078e0a03 */
[----:B------:R-:W-:Y:S01]  /*0c90*/  IMAD R6, R2, 0x40, R7 ;  /* 0x0000004002067824 */ /* 0x000fe200078e0207 */
[C---:B------:R-:W-:Y:S02]  /*0ca0*/  LEA.HI R2, R0.reuse, R12, RZ, 0x2 ;  /* 0x0000000c00027211 */ /* 0x040fe400078f10ff */
[----:B------:R-:W-:Y:S02]  /*0cb0*/  LEA R4, R15, R4, 0x4 ;  /* 0x000000040f047211 */ /* 0x000fe400078e20ff */
[--C-:B------:R-:W-:Y:S02]  /*0cc0*/  SHF.R.S32.HI R204, RZ, 0x2, R2.reuse ;  /* 0x00000002ffcc7819 */ /* 0x100fe40000011402 */
[----:B------:R-:W-:Y:S01]  /*0cd0*/  LEA.HI R0, R0, R12, RZ, 0x3 ;  /* 0x0000000c00007211 */ /* 0x000fe200078f18ff */
[----:B------:R-:W-:Y:S01]  /*0ce0*/  IMAD R5, R4, 0x8, R3 ;  /* 0x0000000804057824 */ /* 0x000fe200078e0203 */
[----:B------:R-:W-:Y:S01]  /*0cf0*/  SHF.R.S32.HI R3, RZ, 0x1f, R2 ;  /* 0x0000001fff037819 */ /* 0x000fe20000011402 */
[----:B------:R-:W-:Y:S01]  /*0d00*/  VIADD R9, R204, 0x40 ;  /* 0x00000040cc097836 */ /* 0x000fe20000000000 */
[----:B------:R-:W-:-:S02]  /*0d10*/  LOP3.LUT R2, R2, 0xfffffffc, RZ, 0xc0, !PT ;  /* 0xfffffffc02027812 */ /* 0x000fc400078ec0ff */
[----:B------:R-:W-:Y:S02]  /*0d20*/  SHF.R.S32.HI R4, RZ, 0x3, R0 ;  /* 0x00000003ff047819 */ /* 0x000fe40000011400 */
[----:B------:R-:W-:Y:S01]  /*0d30*/  LOP3.LUT R0, R0, 0xfffffff8, RZ, 0xc0, !PT ;  /* 0xfffffff800007812 */ /* 0x000fe200078ec0ff */
[C---:B------:R-:W-:Y:S01]  /*0d40*/  IMAD.IADD R7, R12.reuse, 0x1, -R2 ;  /* 0x000000010c077824 */ /* 0x040fe200078e0a02 */
[----:B------:R-:W-:Y:S02]  /*0d50*/  SHF.R.S32.HI R4, RZ, 0x1f, R9 ;  /* 0x0000001fff047819 */ /* 0x000fe40000011409 */
[----:B------:R-:W-:Y:S01]  /*0d60*/  LEA.HI R3, R3, R204, RZ, 0x3 ;  /* 0x000000cc03037211 */ /* 0x000fe200078f18ff */
[----:B------:R-:W-:Y:S01]  /*0d70*/  IMAD.IADD R0, R12, 0x1, -R0 ;  /* 0x000000010c007824 */ /* 0x000fe200078e0a00 */
[----:B------:R-:W-:Y:S01]  /*0d80*/  LEA.HI R4, R4, R9, RZ, 0x3 ;  /* 0x0000000904047211 */ /* 0x000fe200078f18ff */
[----:B------:R-:W-:Y:S01]  /*0d90*/  IMAD.SHL.U32 R2, R9, 0x40, RZ ;  /* 0x0000004009027824 */ /* 0x000fe200078e00ff */
[----:B------:R-:W-:-:S02]  /*0da0*/  LOP3.LUT R3, R3, 0xfffffff8, RZ, 0xc0, !PT ;  /* 0xfffffff803037812 */ /* 0x000fc400078ec0ff */
[C---:B------:R-:W-:Y:S01]  /*0db0*/  LEA.HI R0, R7.reuse, R7, RZ, 0x1 ;  /* 0x0000000707007211 */ /* 0x040fe200078f08ff */
[----:B------:R-:W-:Y:S02]  /*0dc0*/  IMAD.SHL.U32 R4, R4, 0x40, RZ ;  /* 0x0000004004047824 */ /* 0x000fe400078e00ff */
[----:B------:R-:W-:Y:S01]  /*0dd0*/  IMAD.IADD R10, R204, 0x1, -R3 ;  /* 0x00000001cc0a7824 */ /* 0x000fe200078e0a03 */
[----:B------:R-:W-:Y:S01]  /*0de0*/  LOP3.LUT R0, R0, 0x1ffffffe, RZ, 0xc0, !PT ;  /* 0x1ffffffe00007812 */ /* 0x000fe200078ec0ff */
[C---:B------:R-:W-:Y:S01]  /*0df0*/  IMAD.SHL.U32 R16, R7.reuse, 0x8, RZ ;  /* 0x0000000807107824 */ /* 0x040fe200078e00ff */
[----:B------:R-:W-:Y:S01]  /*0e00*/  LOP3.LUT R3, R2, 0x1c0, RZ, 0xc0, !PT ;  /* 0x000001c002037812 */ /* 0x000fe200078ec0ff */
[C---:B------:R-:W-:Y:S01]  /*0e10*/  IMAD.SHL.U32 R22, R7.reuse, 0x4, RZ ;  /* 0x0000000407167824 */ /* 0x040fe200078e00ff */
[----:B------:R-:W-:Y:S02]  /*0e20*/  IADD3 R0, R7, -R0, RZ ;  /* 0x8000000007007210 */ /* 0x000fe40007ffe0ff */
[----:B------:R-:W-:Y:S01]  /*0e30*/  LOP3.LUT R4, R4, 0xfffffe00, RZ, 0xc0, !PT ;  /* 0xfffffe0004047812 */ /* 0x000fe200078ec0ff */
[----:B------:R-:W-:Y:S01]  /*0e40*/  STL [R1+0x78], R6 ;  /* 0x0000780601007387 */ /* 0x000fe20000100800 */
[----:B------:R-:W-:-:S02]  /*0e50*/  SHF.R.U32.HI R7, RZ, 0x3, R3 ;  /* 0x00000003ff077819 */ /* 0x000fc40000011603 */
[----:B------:R-:W-:Y:S01]  /*0e60*/  LOP3.LUT R3, R3, 0x38, R16, 0xf8, !PT ;  /* 0x0000003803037812 */ /* 0x000fe200078ef810 */
[----:B------:R-:W-:Y:S01]  /*0e70*/  STL [R1+0x68], RZ ;  /* 0x000068ff01007387 */ /* 0x000fe20000100800 */
[----:B------:R-:W-:-:S03]  /*0e80*/  LOP3.LUT R8, R8, 0x7ffffffc, RZ, 0xc0, !PT ;  /* 0x7ffffffc08087812 */ /* 0x000fc600078ec0ff */
[----:B------:R-:W-:Y:S04]  /*0e90*/  STL [R1+0x70], R10 ;  /* 0x0000700a01007387 */ /* 0x000fe80000100800 */
[----:B------:R0:W-:Y:S01]  /*0ea0*/  STL [R1+0x58], R4 ;  /* 0x0000580401007387 */ /* 0x0001e20000100800 */
[----:B------:R-:W-:Y:S02]  /*0eb0*/  IMAD.SHL.U32 R5, R5, 0x8, RZ ;  /* 0x0000000805057824 */ /* 0x000fe400078e00ff */
[----:B------:R-:W-:Y:S01]  /*0ec0*/  IMAD R0, R0, 0x8, R6 ;  /* 0x0000000800007824 */ /* 0x000fe200078e0206 */
[----:B0-----:R-:W-:Y:S01]  /*0ed0*/  LOP3.LUT R4, R4, R3, R7, 0xf6, !PT ;  /* 0x0000000304047212 */ /* 0x001fe200078ef607 */
[----:B------:R-:W-:-:S04]  /*0ee0*/  IMAD.IADD R7, R11, 0x1, -R8 ;  /* 0x000000010b077824 */ /* 0x000fc800078e0a08 */
[----:B------:R-:W-:Y:S01]  /*0ef0*/  IMAD R3, R4, 0x2, R19 ;  /* 0x0000000204037824 */ /* 0x000fe200078e0213 */
[----:B------:R0:W-:Y:S04]  /*0f00*/  STL [R1+0x7c], R7 ;  /* 0x00007c0701007387 */ /* 0x0001e80000100800 */
[----:B------:R0:W-:Y:S04]  /*0f10*/  STL [R1+0x84], R5 ;  /* 0x0000840501007387 */ /* 0x0001e80000100800 */
[----:B------:R0:W-:Y:S04]  /*0f20*/  STL [R1+0x80], R0 ;  /* 0x0000800001007387 */ /* 0x0001e80000100800 */
[----:B------:R0:W-:Y:S01]  /*0f30*/  STL [R1+0x74], R3 ;  /* 0x0000740301007387 */ /* 0x0001e20000100800 */
[C---:B------:R-:W-:Y:S01]  /*0f40*/  VIADD R213, R16.reuse, 0x40 ;  /* 0x0000004010d57836 */ /* 0x040fe20000000000 */
[C---:B------:R-:W-:Y:S01]  /*0f50*/  IADD3 R2, R16.reuse, 0x20, RZ ;  /* 0x0000002010027810 */ /* 0x040fe20007ffe0ff */
[----:B------:R-:W-:-:S02]  /*0f60*/  VIADD R212, R16, 0x60 ;  /* 0x0000006010d47836 */ /* 0x000fc40000000000 */
[C---:B------:R-:W-:Y:S02]  /*0f70*/  VIADD R211, R16.reuse, 0x80 ;  /* 0x0000008010d37836 */ /* 0x040fe40000000000 */
[C---:B------:R-:W-:Y:S02]  /*0f80*/  VIADD R210, R16.reuse, 0xa0 ;  /* 0x000000a010d27836 */ /* 0x040fe40000000000 */
[C---:B------:R-:W-:Y:S02]  /*0f90*/  VIADD R215, R16.reuse, 0xc0 ;  /* 0x000000c010d77836 */ /* 0x040fe40000000000 */
[----:B------:R-:W-:Y:S01]  /*0fa0*/  VIADD R214, R16, 0xe0 ;  /* 0x000000e010d67836 */ /* 0x000fe20000000000 */
[----:B------:R-:W-:Y:S01]  /*0fb0*/  MOV R205, RZ ;  /* 0x000000ff00cd7202 */ /* 0x000fe20000000f00 */
[----:B------:R-:W-:Y:S01]  /*0fc0*/  IMAD.MOV.U32 R18, RZ, RZ, RZ ;  /* 0x000000ffff127224 */ /* 0x000fe200078e00ff */
[----:B------:R-:W-:Y:S01]  /*0fd0*/  SHF.R.S32.HI R17, RZ, 0x1f, R16 ;  /* 0x0000001fff117819 */ /* 0x000fe20000011410 */
[----:B------:R-:W-:Y:S01]  /*0fe0*/  IMAD.MOV.U32 R207, RZ, RZ, RZ ;  /* 0x000000ffffcf7224 */ /* 0x000fe200078e00ff */
[----:B------:R-:W-:Y:S01]  /*0ff0*/  SHF.R.S32.HI R206, RZ, 0x1f, R2 ;  /* 0x0000001fffce7819 */ /* 0x000fe20000011402 */
[----:B------:R-:W-:Y:S01]  /*1000*/  IMAD.MOV.U32 R216, RZ, RZ, RZ ;  /* 0x000000ffffd87224 */ /* 0x000fe200078e00ff */
[----:B------:R-:W-:Y:S01]  /*1010*/  SHF.R.S32.HI R222, RZ, 0x1f, R213 ;  /* 0x0000001fffde7819 */ /* 0x000fe200000114d5 */
[----:B------:R-:W-:Y:S01]  /*1020*/  VIADD R208, R22, 0x10 ;  /* 0x0000001016d07836 */ /* 0x000fe20000000000 */
[----:B------:R-:W-:-:S02]  /*1030*/  SHF.R.S32.HI R221, RZ, 0x1f, R212 ;  /* 0x0000001fffdd7819 */ /* 0x000fc400000114d4 */
[----:B------:R-:W-:Y:S02]  /*1040*/  SHF.R.S32.HI R220, RZ, 0x1f, R211 ;  /* 0x0000001fffdc7819 */ /* 0x000fe400000114d3 */
[----:B------:R-:W-:Y:S02]  /*1050*/  SHF.R.S32.HI R219, RZ, 0x1f, R210 ;  /* 0x0000001fffdb7819 */ /* 0x000fe400000114d2 */
[----:B------:R-:W-:Y:S02]  /*1060*/  SHF.R.S32.HI R218, RZ, 0x1f, R215 ;  /* 0x0000001fffda7819 */ /* 0x000fe400000114d7 */
[----:B------:R-:W-:Y:S02]  /*1070*/  SHF.R.S32.HI R217, RZ, 0x1f, R214 ;  /* 0x0000001fffd97819 */ /* 0x000fe400000114d6 */
[----:B0-2---:R-:W-:-:S07]  /*1080*/  LOP3.LUT R209, R13, 0x1, RZ, 0xfc, !PT ;  /* 0x000000010dd17812 */ /* 0x005fce00078efcff */
.L_x_10562:
[----:B0-----:R-:W0:Y:S02]  /*1090*/  LDC.64 R4, c[0x0][0xd88] ;  /* 0x00036200ff047b82 */ /* 0x001e240000000a00 */
[----:B0-----:R-:W-:-:S05]  /*10a0*/  IMAD.WIDE R4, R35, 0x4, R4 ;  /* 0x0000000423047825 */ /* 0x001fca00078e0204 */
        /* <DEDUP_REMOVED lines=9> */
[----:B------:R-:W-:Y:S02]  /*1140*/  ISETP.NE.AND.EX P0, PT, RZ, UR7, PT, P0 ;  /* 0x00000007ff007c0c */ /* 0x000fe4000bf05300 */
[----:B--2---:R-:W-:Y:S01]  /*1150*/  SHF.R.S32.HI R0, RZ, 0x1f, R3 ;  /* 0x0000001fff007819 */ /* 0x004fe20000011403 */
[----:B---3--:R-:W-:-:S04]  /*1160*/  IMAD.SHL.U32 R32, R3, 0x4, RZ ;  /* 0x0000000403207824 */ /* 0x008fc800078e00ff */
[C---:B------:R-:W-:Y:S01]  /*1170*/  @P1 LEA R6, P2, R3.reuse, UR4, 0x2 ;  /* 0x0000000403061c11 */ /* 0x040fe2000f8410ff */
[----:B------:R0:W-:Y:S01]  /*1180*/  STL [R1+0x5c], R3 ;  /* 0x00005c0301007387 */ /* 0x0001e20000100800 */
[C-C-:B------:R-:W-:Y:S02]  /*1190*/  SHF.L.U64.HI R35, R3.reuse, 0x2, R0.reuse ;  /* 0x0000000203237819 */ /* 0x140fe40000010200 */
[----:B------:R-:W-:Y:S01]  /*11a0*/  @P1 LEA.HI.X R7, R3, UR5, R0, 0x2, P2 ;  /* 0x0000000503071c11 */ /* 0x000fe200090f1400 */
[----:B------:R-:W-:Y:S01]  /*11b0*/  IMAD.MOV.U32 R0, RZ, RZ, RZ ;  /* 0x000000ffff007224 */ /* 0x000fe200078e00ff */
[----:B------:R-:W-:Y:S02]  /*11c0*/  ISETP.NE.U32.AND P2, PT, RZ, UR8, PT ;  /* 0x00000008ff007c0c */ /* 0x000fe4000bf45070 */
[----:B------:R-:W-:Y:S02]  /*11d0*/  IADD3 R8, P3, R32, UR6, RZ ;  /* 0x0000000620087c10 */ /* 0x000fe4000ff7e0ff */
[----:B------:R-:W-:Y:S01]  /*11e0*/  ISETP.NE.AND.EX P2, PT, RZ, UR9, PT, P2 ;  /* 0x00000009ff007c0c */ /* 0x000fe2000bf45320 */
[----:B------:R0:W5:Y:S01]  /*11f0*/  @P1 LDG.E R0, desc[UR60][R6.64] ;  /* 0x0000003c06001981 */ /* 0x000162000c1e1900 */
[----:B------:R-:W-:Y:S01]  /*1200*/  ULDC UR4, c[0x0][0x288] ;  /* 0x0000a20000047ab9 */ /* 0x000fe20000000800 */
[----:B------:R-:W-:Y:S01]  /*1210*/  IADD3.X R9, R35, UR7, RZ, P3, !PT ;  /* 0x0000000723097c10 */ /* 0x000fe20009ffe4ff */
[----:B------:R-:W-:Y:S01]  /*1220*/  IMAD.U32 R90, RZ, RZ, UR4 ;  /* 0x00000004ff5a7e24 */ /* 0x000fe2000f8e00ff */
[----:B------:R-:W-:-:S03]  /*1230*/  ULDC.64 UR4, c[0x0][0x418] ;  /* 0x0001060000047ab9 */ /* 0x000fc60000000a00 */
[----:B------:R0:W5:Y:S05]  /*1240*/  @P0 LDG.E R88, desc[UR60][R8.64] ;  /* 0x0000003c08580981 */ /* 0x00016a000c1e1900 */
[----:B------:R-:W-:-:S04]  /*1250*/  @P2 IADD3 R4, P1, R32, UR8, RZ ;  /* 0x0000000820042c10 */ /* 0x000fc8000ff3e0ff */
[----:B------:R-:W-:-:S05]  /*1260*/  @P2 IADD3.X R5, R35, UR9, RZ, P1, !PT ;  /* 0x0000000923052c10 */ /* 0x000fca0008ffe4ff */
[----:B------:R0:W5:Y:S01]  /*1270*/  @P2 LDG.E R90, desc[UR60][R4.64] ;  /* 0x0000003c045a2981 */ /* 0x000162000c1e1900 */
[----:B------:R-:W-:-:S03]  /*1280*/  UISETP.NE.U32.AND UP0, UPT, UR4, URZ, UPT ;  /* 0x0000003f0400728c */ /* 0x000fc6000bf05070 */
[----:B------:R-:W-:Y:S01]  /*1290*/  ULDC UR4, c[0x0][0x424] ;  /* 0x0001090000047ab9 */ /* 0x000fe20000000800 */
[----:B------:R-:W-:-:S03]  /*12a0*/  UISETP.NE.AND.EX UP0, UPT, UR5, URZ, UPT, UP0 ;  /* 0x0000003f0500728c */ /* 0x000fc6000bf05300 */
[----:B------:R-:W-:Y:S01]  /*12b0*/  ULDC UR5, c[0x0][0x2f0] ;  /* 0x0000bc0000057ab9 */ /* 0x000fe20000000800 */
[----:B------:R-:W-:-:S04]  /*12c0*/  USEL UR4, UR4, 0x1, UP0 ;  /* 0x0000000104047887 */ /* 0x000fc80008000000 */
[----:B------:R-:W-:-:S03]  /*12d0*/  UIMAD UR4, UR4, UR5, URZ ;  /* 0x00000005040472a4 */ /* 0x000fc6000f8e023f */
[----:B------:R-:W-:Y:S02]  /*12e0*/  ULDC UR5, c[0x0][0x348] ;  /* 0x0000d20000057ab9 */ /* 0x000fe40000000800 */
[----:B----4-:R-:W-:Y:S02]  /*12f0*/  IMAD.U32 R30, RZ, RZ, UR5 ;  /* 0x00000005ff1e7e24 */ /* 0x010fe4000f8e00ff */
[----:B------:R-:W-:Y:S02]  /*1300*/  IMAD.U32 R31, RZ, RZ, UR4 ;  /* 0x00000004ff1f7e24 */ /* 0x000fe4000f8e00ff */
[----:B------:R-:W-:Y:S01]  /*1310*/  IMAD.MOV.U32 R29, RZ, RZ, R3 ;  /* 0x000000ffff1d7224 */ /* 0x000fe200078e0003 */
[----:B01----:R-:W-:Y:S06]  /*1320*/  @P2 BRA `(.L_x_10420) ;  /* 0x0000000000242947 */ /* 0x003fec0003800000 */
        /* <DEDUP_REMOVED lines=9> */
.L_x_10420:
        /* <DEDUP_REMOVED lines=10> */
.L_x_10421:
[----:B------:R-:W-:Y:S05]  /*1460*/  @!P0 BRA `(.L_x_10422) ;  /* 0x00000000000c8947 */ /* 0x000fea0003800000 */
[----:B------:R-:W2:Y:S04]  /*1470*/  LDG.E R4, desc[UR60][R8.64] ;  /* 0x0000003c08047981 */ /* 0x000ea8000c1e1900 */
[----:B------:R-:W2:Y:S02]  /*1480*/  LDG.E R31, desc[UR60][R8.64+0x4] ;  /* 0x0000043c081f7981 */ /* 0x000ea4000c1e1900 */
[----:B--2---:R-:W-:-:S07]  /*1490*/  IMAD.IADD R31, R31, 0x1, -R4 ;  /* 0x000000011f1f7824 */ /* 0x004fce00078e0a04 */
.L_x_10422:
[----:B------:R-:W-:Y:S02]  /*14a0*/  ULDC.64 UR4, c[0x0][0xb08] ;  /* 0x0002c20000047ab9 */ /* 0x000fe40000000a00 */
[----:B------:R-:W-:-:S04]  /*14b0*/  ISETP.NE.U32.AND P0, PT, RZ, UR4, PT ;  /* 0x00000004ff007c0c */ /* 0x000fc8000bf05070 */
[----:B------:R-:W-:Y:S01]  /*14c0*/  ISETP.NE.AND.EX P0, PT, RZ, UR5, PT, P0 ;  /* 0x00000005ff007c0c */ /* 0x000fe2000bf05300 */
[----:B------:R-:W-:-:S12]  /*14d0*/  ULDC.64 UR4, c[0x0][0xb28] ;  /* 0x0002ca0000047ab9 */ /* 0x000fd80000000a00 */
[----:B0-----:R-:W0:Y:S02]  /*14e0*/  @P0 LDC.64 R4, c[0x0][0xb08] ;  /* 0x0002c200ff040b82 */ /* 0x001e240000000a00 */
[----:B0-----:R-:W-:-:S05]  /*14f0*/  @P0 IMAD.WIDE R4, R29, 0x4, R4 ;  /* 0x000000041d040825 */ /* 0x001fca00078e0204 */
[----:B------:R-:W2:Y:S04]  /*1500*/  @P0 LDG.E R3, desc[UR60][R4.64] ;  /* 0x0000003c04030981 */ /* 0x000ea8000c1e1900 */
[----:B------:R0:W2:Y:S01]  /*1510*/  @P0 LDG.E R8, desc[UR60][R4.64+0x4] ;  /* 0x0000043c04080981 */ /* 0x0000a2000c1e1900 */
[----:B-----5:R-:W-:Y:S01]  /*1520*/  IADD3 R9, -R0, R31, RZ ;  /* 0x0000001f00097210 */ /* 0x020fe20007ffe1ff */
[----:B------:R-:W-:Y:S01]  /*1530*/  IMAD.MOV.U32 R28, RZ, RZ, R31 ;  /* 0x000000ffff1c7224 */ /* 0x000fe200078e001f */
[----:B------:R-:W-:-:S04]  /*1540*/  ISETP.NE.U32.AND P1, PT, RZ, UR4, PT ;  /* 0x00000004ff007c0c */ /* 0x000fc8000bf25070 */
        /* <DEDUP_REMOVED lines=45> */
.L_x_10425:
[----:B------:R-:W-:Y:S05]  /*1820*/  BSYNC B6 ;  /* 0x0000000000067941 */ /* 0x000fea0003800000 */
.L_x_10424:
        /* <DEDUP_REMOVED lines=20> */
.L_x_10427:
[----:B------:R-:W-:Y:S05]  /*1970*/  BSYNC B6 ;  /* 0x0000000000067941 */ /* 0x000fea0003800000 */
.L_x_10426:
[----:B------:R-:W-:Y:S01]  /*1980*/  ULDC.64 UR4, c[0x0][0xaf0] ;  /* 0x0002bc0000047ab9 */ /* 0x000fe20000000a00 */
[----:B------:R-:W2:Y:S01]  /*1990*/  LDL R36, [R1+0x70] ;  /* 0x0000700001247983 */ /* 0x000ea20000100800 */
[----:B------:R-:W-:Y:S01]  /*19a0*/  ISETP.NE.U32.AND P0, PT, RZ, UR4, PT ;  /* 0x00000004ff007c0c */ /* 0x000fe2000bf05070 */
[----:B------:R-:W0:Y:S03]  /*19b0*/  LDC.64 R66, c[0x0][0x408] ;  /* 0x00010200ff427b82 */ /* 0x000e260000000a00 */
[----:B------:R-:W-:-:S05]  /*19c0*/  ISETP.NE.AND.EX P0, PT, RZ, UR5, PT, P0 ;  /* 0x00000005ff007c0c */ /* 0x000fca000bf05300 */
[----:B------:R-:W1:Y:S08]  /*19d0*/  LDC.64 R60, c[0x0][0x3f8] ;  /* 0x0000fe00ff3c7b82 */ /* 0x000e700000000a00 */
[----:B------:R-:W-:Y:S01]  /*19e0*/  @P0 IADD3 R4, P1, R32, UR4, RZ ;  /* 0x0000000420040c10 */ /* 0x000fe2000ff3e0ff */
[----:B------:R-:W-:Y:S01]  /*19f0*/  ULDC UR4, c[0x0][0x320] ;  /* 0x0000c80000047ab9 */ /* 0x000fe20000000800 */
[----:B------:R-:W3:Y:S02]  /*1a00*/  LDC R89, c[0x0][0x3f4] ;  /* 0x0000fd00ff597b82 */ /* 0x000ee40000000800 */
[----:B------:R-:W-:-:S02]  /*1a10*/  @P0 IADD3.X R5, R35, UR5, RZ, P1, !PT ;  /* 0x0000000523050c10 */ /* 0x000fc40008ffe4ff */
[----:B------:R-:W-:-:S03]  /*1a20*/  ISETP.GE.AND P1, PT, R2, UR4, PT ;  /* 0x0000000402007c0c */ /* 0x000fc6000bf26270 */
[----:B------:R4:W2:Y:S01]  /*1a30*/  @P0 LDG.E R29, desc[UR60][R4.64] ;  /* 0x0000003c041d0981 */ /* 0x0008a2000c1e1900 */
[----:B------:R-:W-:Y:S01]  /*1a40*/  SEL R3, RZ, 0xffffffff, P1 ;  /* 0xffffffffff037807 */ /* 0x000fe20000800000 */
[--C-:B0-----:R-:W-:Y:S01]  /*1a50*/  IMAD.WIDE.U32 R10, R204, R66, R16.reuse ;  /* 0x00000042cc0a7225 */ /* 0x101fe200078e0010 */
[----:B------:R-:W-:Y:S01]  /*1a60*/  ISETP.GE.AND P0, PT, R16, UR4, PT ;  /* 0x0000000410007c0c */ /* 0x000fe2000bf06270 */
[----:B------:R-:W0:Y:S01]  /*1a70*/  S2R R21, SR_TID.X ;  /* 0x0000000000157919 */ /* 0x000e220000002100 */
[----:B------:R-:W-:Y:S01]  /*1a80*/  ISETP.GE.AND P1, PT, R212, UR4, PT ;  /* 0x00000004d4007c0c */ /* 0x000fe2000bf26270 */
[----:B------:R-:W-:Y:S01]  /*1a90*/  IMAD.SHL.U32 R3, R3, 0x2, RZ ;  /* 0x0000000203037824 */ /* 0x000fe200078e00ff */
[----:B------:R-:W-:Y:S01]  /*1aa0*/  SEL R0, RZ, 0x1, P0 ;  /* 0x00000001ff007807 */ /* 0x000fe20000000000 */
[----:B------:R-:W3:Y:S01]  /*1ab0*/  S2R R20, SR_TID.X ;  /* 0x0000000000147919 */ /* 0x000ee20000002100 */
[----:B------:R-:W-:Y:S01]  /*1ac0*/  ISETP.GE.AND P0, PT, R213, UR4, PT ;  /* 0x00000004d5007c0c */ /* 0x000fe2000bf06270 */
[----:B-1----:R-:W-:Y:S01]  /*1ad0*/  IMAD.WIDE.U32 R8, R204, R60, R16 ;  /* 0x0000003ccc087225 */ /* 0x002fe200078e0010 */
[----:B------:R-:W-:-:S02]  /*1ae0*/  LOP3.LUT R0, R3, 0x2, R0, 0xe2, !PT ;  /* 0x0000000203007812 */ /* 0x000fc400078ee200 */
[----:B------:R-:W-:Y:S02]  /*1af0*/  SEL R3, RZ, 0x4, P0 ;  /* 0x00000004ff037807 */ /* 0x000fe40000000000 */
[----:B------:R-:W-:Y:S02]  /*1b00*/  SHF.R.S32.HI R7, RZ, 0x1f, R204 ;  /* 0x0000001fff077819 */ /* 0x000fe400000114cc */
[----:B------:R-:W-:Y:S01]  /*1b10*/  SHF.R.S32.HI R23, RZ, 0x1f, R22 ;  /* 0x0000001fff177819 */ /* 0x000fe20000011416 */
[----:B------:R-:W-:Y:S01]  /*1b20*/  IMAD.MOV.U32 R78, RZ, RZ, 0x20 ;  /* 0x00000020ff4e7424 */ /* 0x000fe200078e00ff */
[----:B----4-:R-:W-:Y:S01]  /*1b30*/  SEL R4, RZ, 0x8, P1 ;  /* 0x00000008ff047807 */ /* 0x010fe20000800000 */
[----:B------:R-:W-:Y:S01]  /*1b40*/  IMAD.IADD R88, R88, 0x1, R31 ;  /* 0x0000000158587824 */ /* 0x000fe200078e021f */
[----:B------:R-:W-:Y:S01]  /*1b50*/  ISETP.GE.AND P0, PT, R211, UR4, PT ;  /* 0x00000004d3007c0c */ /* 0x000fe2000bf06270 */
[----:B------:R-:W-:Y:S01]  /*1b60*/  IMAD.SHL.U32 R83, R66, 0x40, RZ ;  /* 0x0000004042537824 */ /* 0x000fe200078e00ff */
[----:B------:R-:W-:Y:S01]  /*1b70*/  ISETP.GE.AND P1, PT, R210, UR4, PT ;  /* 0x00000004d2007c0c */ /* 0x000fe2000bf26270 */
[----:B------:R-:W-:Y:S01]  /*1b80*/  IMAD R77, R61, 0x60, RZ ;  /* 0x000000603d4d7824 */ /* 0x000fe200078e02ff */
[----:B------:R-:W-:Y:S01]  /*1b90*/  LOP3.LUT R0, R4, R0, R3, 0xfe, !PT ;  /* 0x0000000004007212 */ /* 0x000fe200078efe03 */
[----:B------:R-:W-:Y:S01]  /*1ba0*/  IMAD.SHL.U32 R85, R60, 0x40, RZ ;  /* 0x000000403c557824 */ /* 0x000fe200078e00ff */
[----:B------:R-:W-:-:S02]  /*1bb0*/  SEL R3, RZ, 0x10, P0 ;  /* 0x00000010ff037807 */ /* 0x000fc40000000000 */
[----:B------:R-:W-:Y:S02]  /*1bc0*/  SEL R4, RZ, 0x20, P1 ;  /* 0x00000020ff047807 */ /* 0x000fe40000800000 */
[----:B------:R-:W-:Y:S02]  /*1bd0*/  ISETP.GE.AND P0, PT, R215, UR4, PT ;  /* 0x00000004d7007c0c */ /* 0x000fe4000bf06270 */
[----:B------:R-:W-:Y:S02]  /*1be0*/  ISETP.GE.AND P1, PT, R214, UR4, PT ;  /* 0x00000004d6007c0c */ /* 0x000fe4000bf26270 */
[----:B------:R-:W-:Y:S01]  /*1bf0*/  LOP3.LUT R0, R4, R0, R3, 0xfe, !PT ;  /* 0x0000000004007212 */ /* 0x000fe200078efe03 */
[----:B------:R-:W-:Y:S01]  /*1c00*/  IMAD R4, R7, R60, RZ ;  /* 0x0000003c07047224 */ /* 0x000fe200078e02ff */
[----:B------:R-:W-:Y:S02]  /*1c10*/  SEL R87, RZ, 0x40, P0 ;  /* 0x00000040ff577807 */ /* 0x000fe40000000000 */
[----:B------:R-:W-:Y:S01]  /*1c20*/  SEL R3, RZ, 0x7fff80, P1 ;  /* 0x007fff80ff037807 */ /* 0x000fe20000800000 */
[----:B0-----:R-:W-:Y:S01]  /*1c30*/  VIADD R37, R21, 0xffffff80 ;  /* 0xffffff8015257836 */ /* 0x001fe20000000000 */
[----:B---3--:R-:W-:Y:S01]  /*1c40*/  ISETP.GE.AND P0, PT, R16, R89, PT ;  /* 0x000000591000720c */ /* 0x008fe20003f06270 */
[C---:B------:R-:W-:Y:S01]  /*1c50*/  IMAD R13, R204.reuse, R61, R4 ;  /* 0x0000003dcc0d7224 */ /* 0x040fe200078e0204 */
[----:B------:R-:W-:Y:S01]  /*1c60*/  LOP3.LUT R87, R3, R0, R87, 0xfe, !PT ;  /* 0x0000000003577212 */ /* 0x000fe200078efe57 */
[-C--:B------:R-:W-:Y:S01]  /*1c70*/  IMAD R0, R7, R66.reuse, RZ ;  /* 0x0000004207007224 */ /* 0x080fe200078e02ff */
[----:B------:R-:W-:Y:S01]  /*1c80*/  SHF.R.U32.HI R21, RZ, 0x7, R20 ;  /* 0x00000007ff157819 */ /* 0x000fe20000011614 */
[----:B------:R-:W-:Y:S01]  /*1c90*/  IMAD.WIDE.U32 R6, R204, R66, R22 ;  /* 0x00000042cc067225 */ /* 0x000fe200078e0016 */
[----:B------:R-:W-:-:S02]  /*1ca0*/  SEL R3, R89, RZ, P0 ;  /* 0x000000ff59037207 */ /* 0x000fc40000000000 */
[----:B------:R-:W-:Y:S01]  /*1cb0*/  SHF.L.U64.HI R84, R66, 0x6, R67 ;  /* 0x0000000642547819 */ /* 0x000fe20000010243 */
[C---:B------:R-:W-:Y:S01]  /*1cc0*/  IMAD R15, R204.reuse, R67, R0 ;  /* 0x00000043cc0f7224 */ /* 0x040fe200078e0200 */
[C---:B------:R-:W-:Y:S01]  /*1cd0*/  ISETP.NE.AND P6, PT, R21.reuse, 0x1, PT ;  /* 0x000000011500780c */ /* 0x040fe20003fc5270 */
[----:B------:R-:W-:Y:S01]  /*1ce0*/  IMAD.WIDE.U32 R4, R204, R60, R22 ;  /* 0x0000003ccc047225 */ /* 0x000fe200078e0016 */
[----:B------:R-:W-:Y:S02]  /*1cf0*/  IADD3 R91, R21, 0x8, RZ ;  /* 0x00000008155b7810 */ /* 0x000fe40007ffe0ff */
[----:B------:R-:W-:Y:S01]  /*1d00*/  IADD3 R3, R16, R3, RZ ;  /* 0x0000000310037210 */ /* 0x000fe20007ffe0ff */
[----:B------:R-:W-:Y:S01]  /*1d10*/  IMAD.IADD R7, R7, 0x1, R15 ;  /* 0x0000000107077824 */ /* 0x000fe200078e020f */
[----:B------:R-:W-:Y:S01]  /*1d20*/  SHF.L.U64.HI R86, R60, 0x6, R61 ;  /* 0x000000063c567819 */ /* 0x000fe2000001023d */
[----:B------:R-:W-:Y:S01]  /*1d30*/  IMAD.IADD R5, R5, 0x1, R13 ;  /* 0x0000000105057824 */ /* 0x000fe200078e020d */
[----:B------:R-:W-:Y:S01]  /*1d40*/  SHF.R.S32.HI R0, RZ, 0x1f, R3 ;  /* 0x0000001fff007819 */ /* 0x000fe20000011403 */
[----:B-----5:R-:W-:-:S02]  /*1d50*/  IMAD.WIDE.U32 R62, R28, R66, R6 ;  /* 0x000000421c3e7225 */ /* 0x020fc400078e0006 */
[----:B------:R-:W3:Y:S01]  /*1d60*/  LDL R6, [R1+0x58] ;  /* 0x0000580001067983 */ /* 0x000ee20000100800 */
[----:B------:R-:W-:Y:S01]  /*1d70*/  LEA.HI R3, R0, R3, RZ, 0x3 ;  /* 0x0000000300037211 */ /* 0x000fe200078f18ff */
[C---:B------:R-:W-:Y:S02]  /*1d80*/  VIADD R21, R204.reuse, 0x40 ;  /* 0x00000040cc157836 */ /* 0x040fe40000000000 */
[----:B------:R-:W-:Y:S01]  /*1d90*/  VIADD R7, R204, 0x40 ;  /* 0x00000040cc077836 */ /* 0x000fe20000000000 */
[----:B------:R-:W-:Y:S05]  /*1da0*/  @!P6 WARPSYNC.ALL ;  /* 0x000000000000e948 */ /* 0x000fea0003800000 */
[----:B------:R-:W-:-:S04]  /*1db0*/  IMAD.WIDE.U32 R52, R28, R60, R4 ;  /* 0x0000003c1c347225 */ /* 0x000fc800078e0004 */
[----:B------:R-:W-:Y:S01]  /*1dc0*/  IMAD.SHL.U32 R21, R21, 0x40, RZ ;  /* 0x0000004015157824 */ /* 0x000fe200078e00ff */
[----:B------:R-:W-:Y:S01]  /*1dd0*/  ULDC UR4, c[0x0][0x2f4] ;  /* 0x0000bd0000047ab9 */ /* 0x000fe20000000800 */
[----:B------:R-:W-:Y:S02]  /*1de0*/  IMAD.SHL.U32 R7, R7, 0x40, RZ ;  /* 0x0000004007077824 */ /* 0x000fe400078e00ff */
[----:B------:R-:W-:Y:S01]  /*1df0*/  IMAD.IADD R9, R13, 0x1, R9 ;  /* 0x000000010d097824 */ /* 0x000fe200078e0209 */
[----:B------:R-:W-:Y:S01]  /*1e00*/  SHF.R.S32.HI R13, RZ, 0x1f, R28 ;  /* 0x0000001fff0d7819 */ /* 0x000fe2000001141c */
[----:B------:R-:W-:Y:S01]  /*1e10*/  IMAD.IADD R11, R15, 0x1, R11 ;  /* 0x000000010f0b7824 */ /* 0x000fe200078e020b */
[----:B------:R-:W-:Y:S01]  /*1e20*/  LOP3.LUT R21, R21, 0x1c0, RZ, 0xc0, !PT ;  /* 0x000001c015157812 */ /* 0x000fe200078ec0ff */
[-C--:B------:R-:W-:Y:S01]  /*1e30*/  IMAD.WIDE.U32 R54, R28, R60.reuse, R8 ;  /* 0x0000003c1c367225 */ /* 0x080fe200078e0008 */
[----:B------:R-:W-:Y:S02]  /*1e40*/  LOP3.LUT R7, R7, 0x1c0, RZ, 0xc0, !PT ;  /* 0x000001c007077812 */ /* 0x000fe400078ec0ff */
[----:B------:R-:W-:Y:S01]  /*1e50*/  LOP3.LUT R0, R21, 0x38, R3, 0xf8, !PT ;  /* 0x0000003815007812 */ /* 0x000fe200078ef803 */
[C---:B------:R-:W-:Y:S01]  /*1e60*/  IMAD R12, R13.reuse, R60, RZ ;  /* 0x0000003c0d0c7224 */ /* 0x040fe200078e02ff */
[----:B------:R-:W-:Y:S01]  /*1e70*/  SHF.R.U32.HI R7, RZ, 0x3, R7 ;  /* 0x00000003ff077819 */ /* 0x000fe20000011607 */
[----:B------:R-:W-:Y:S01]  /*1e80*/  IMAD R13, R13, R66, RZ ;  /* 0x000000420d0d7224 */ /* 0x000fe200078e02ff */
[----:B------:R-:W-:Y:S01]  /*1e90*/  PRMT R4, R87, 0x8880, RZ ;  /* 0x0000888057047816 */ /* 0x000fe200000000ff */
[----:B------:R-:W-:Y:S01]  /*1ea0*/  IMAD R9, R67, 0x60, RZ ;  /* 0x0000006043097824 */ /* 0x000fe200078e02ff */
[----:B------:R-:W-:Y:S01]  /*1eb0*/  LOP3.LUT R0, R0, R7, RZ, 0x3c, !PT ;  /* 0x0000000700007212 */ /* 0x000fe200078e3cff */
[----:B------:R-:W-:-:S02]  /*1ec0*/  IMAD R13, R28, R67, R13 ;  /* 0x000000431c0d7224 */ /* 0x000fc400078e020d */
[----:B------:R-:W-:Y:S01]  /*1ed0*/  IMAD.WIDE.U32 R64, R28, R66, R10 ;  /* 0x000000421c407225 */ /* 0x000fe200078e000a */
[----:B------:R-:W-:-:S03]  /*1ee0*/  LOP3.LUT R68, R3, 0xfffffff8, RZ, 0xc0, !PT ;  /* 0xfffffff803447812 */ /* 0x000fc600078ec0ff */
[----:B------:R-:W-:Y:S01]  /*1ef0*/  IMAD.WIDE.U32 R66, R66, 0x60, RZ ;  /* 0x0000006042427825 */ /* 0x000fe200078e00ff */
[----:B------:R-:W-:-:S03]  /*1f00*/  ISETP.GE.AND P2, PT, R2, UR4, PT ;  /* 0x0000000402007c0c */ /* 0x000fc6000bf46270 */
[----:B------:R-:W-:Y:S02]  /*1f10*/  IMAD R15, R28, R61, R12 ;  /* 0x0000003d1c0f7224 */ /* 0x000fe400078e020c */
[----:B------:R-:W-:Y:S01]  /*1f20*/  IMAD.WIDE.U32 R60, R60, 0x60, RZ ;  /* 0x000000603c3c7825 */ /* 0x000fe200078e00ff */
[----:B------:R-:W-:-:S03]  /*1f30*/  SHF.R.S32.HI R69, RZ, 0x3, R3 ;  /* 0x00000003ff457819 */ /* 0x000fc60000011403 */
[----:B------:R-:W-:Y:S01]  /*1f40*/  IMAD.IADD R76, R67, 0x1, R9 ;  /* 0x00000001434c7824 */ /* 0x000fe200078e0209 */
[----:B------:R-:W-:Y:S01]  /*1f50*/  SHF.R.S32.HI R81, RZ, 0x1f, R34 ;  /* 0x0000001fff517819 */ /* 0x000fe20000011422 */
[----:B------:R-:W-:Y:S01]  /*1f60*/  IMAD.SHL.U32 R89, R89, 0x2, RZ ;  /* 0x0000000259597824 */ /* 0x000fe200078e00ff */
[----:B------:R-:W-:Y:S01]  /*1f70*/  IADD3 R73, R53, R15, RZ ;  /* 0x0000000f35497210 */ /* 0x000fe20007ffe0ff */
[----:B------:R-:W-:Y:S01]  /*1f80*/  IMAD.IADD R77, R61, 0x1, R77 ;  /* 0x000000013d4d7824 */ /* 0x000fe200078e024d */
[----:B------:R-:W-:Y:S01]  /*1f90*/  SHF.R.S32.HI R32, RZ, 0x1f, R68 ;  /* 0x0000001fff207819 */ /* 0x000fe20000011444 */
[----:B------:R-:W-:Y:S02]  /*1fa0*/  IMAD.IADD R72, R15, 0x1, R55 ;  /* 0x000000010f487824 */ /* 0x000fe400078e0237 */
[----:B------:R-:W-:Y:S02]  /*1fb0*/  IMAD.IADD R71, R63, 0x1, R13 ;  /* 0x000000013f477824 */ /* 0x000fe400078e020d */
[----:B------:R-:W-:-:S02]  /*1fc0*/  IMAD.IADD R70, R13, 0x1, R65 ;  /* 0x000000010d467824 */ /* 0x000fc400078e0241 */
[C---:B--2---:R-:W-:Y:S01]  /*1fd0*/  IMAD.SHL.U32 R82, R36.reuse, 0x40, RZ ;  /* 0x0000004024527824 */ /* 0x044fe200078e00ff */
[----:B------:R-:W-:Y:S01]  /*1fe0*/  @!P6 BAR.SYNC.DEFER_BLOCKING 0x9, 0x100 ;  /* 0x024400000000eb1d */ /* 0x000fe20000010000 */
[----:B------:R-:W-:Y:S02]  /*1ff0*/  LOP3.LUT P1, RZ, R36, 0x4, RZ, 0xc0, !PT ;  /* 0x0000000424ff7812 */ /* 0x000fe4000782c0ff */
[----:B------:R-:W-:Y:S02]  /*2000*/  SHF.R.S32.HI R36, RZ, 0x1f, R37 ;  /* 0x0000001fff247819 */ /* 0x000fe40000011425 */
[----:B------:R-:W-:Y:S02]  /*2010*/  LOP3.LUT R82, R82, 0x1c0, RZ, 0xc0, !PT ;  /* 0x000001c052527812 */ /* 0x000fe400078ec0ff */
[----:B------:R-:W-:-:S04]  /*2020*/  LEA.HI R36, R36, R37, RZ, 0x2 ;  /* 0x0000002524247211 */ /* 0x000fc800078f10ff */
[----:B------:R-:W-:-:S05]  /*2030*/  LOP3.LUT R36, R36, 0xfffffffc, RZ, 0xc0, !PT ;  /* 0xfffffffc24247812 */ /* 0x000fca00078ec0ff */
[----:B------:R-:W-:-:S04]  /*2040*/  IMAD.IADD R36, R37, 0x1, -R36 ;  /* 0x0000000125247824 */ /* 0x000fc800078e0a24 */
[----:B------:R-:W-:Y:S02]  /*2050*/  IMAD R79, R36, 0x40, R204 ;  /* 0x00000040244f7824 */ /* 0x000fe400078e02cc */
[----:B------:R-:W-:Y:S01]  /*2060*/  VIADD R36, R20, 0xffffff80 ;  /* 0xffffff8014247836 */ /* 0x000fe20000000000 */
[----:B------:R-:W-:-:S04]  /*2070*/  SHF.R.U32.HI R80, RZ, 0x3, R82 ;  /* 0x00000003ff507819 */ /* 0x000fc80000011652 */
[----:B------:R-:W-:Y:S02]  /*2080*/  SHF.R.S32.HI R20, RZ, 0x1f, R36 ;  /* 0x0000001fff147819 */ /* 0x000fe40000011424 */
[----:B------:R-:W-:Y:S02]  /*2090*/  LOP3.LUT R5, R82, 0x18, R16, 0xf8, !PT ;  /* 0x0000001852057812 */ /* 0x000fe400078ef810 */
[----:B------:R-:W-:Y:S02]  /*20a0*/  LEA.HI R20, R20, R36, RZ, 0x5 ;  /* 0x0000002414147211 */ /* 0x000fe400078f28ff */
[----:B------:R-:W-:Y:S02]  /*20b0*/  LOP3.LUT R5, R5, R80, RZ, 0x3c, !PT ;  /* 0x0000005005057212 */ /* 0x000fe400078e3cff */
[----:B------:R-:W-:-:S05]  /*20c0*/  SHF.R.S32.HI R20, RZ, 0x5, R20 ;  /* 0x00000005ff147819 */ /* 0x000fca0000011414 */
[----:B------:R-:W-:Y:S01]  /*20d0*/  IMAD R75, R20, 0x200, R5 ;  /* 0x00000200144b7824 */ /* 0x000fe200078e0205 */
[----:B------:R-:W-:Y:S02]  /*20e0*/  LOP3.LUT R5, R82, 0x38, R3, 0xf8, !PT ;  /* 0x0000003852057812 */ /* 0x000fe400078ef803 */
[----:B------:R-:W-:Y:S02]  /*20f0*/  SEL R78, R78, 0xffffffe0, !P1 ;  /* 0xffffffe04e4e7807 */ /* 0x000fe40004800000 */
[----:B------:R-:W-:Y:S02]  /*2100*/  LOP3.LUT R31, R5, R80, RZ, 0x3c, !PT ;  /* 0x00000050051f7212 */ /* 0x000fe400078e3cff */
[----:B------:R-:W-:Y:S02]  /*2110*/  PRMT R5, R4, 0x7710, RZ ;  /* 0x0000771004057816 */ /* 0x000fe400000000ff */
[----:B------:R-:W-:Y:S01]  /*2120*/  LEA R31, R20, R31, 0x9 ;  /* 0x0000001f141f7211 */ /* 0x000fe200078e48ff */
[----:B------:R-:W-:Y:S01]  /*2130*/  IMAD.IADD R74, R78, 0x1, R75 ;  /* 0x000000014e4a7824 */ /* 0x000fe200078e024b */
[----:B------:R-:W-:-:S02]  /*2140*/  LOP3.LUT R20, R5, 0x1, RZ, 0xc0, !PT ;  /* 0x0000000105147812 */ /* 0x000fc400078ec0ff */
[C---:B------:R-:W-:Y:S02]  /*2150*/  LOP3.LUT R10, R5.reuse, 0x2, RZ, 0xc0, !PT ;  /* 0x00000002050a7812 */ /* 0x040fe400078ec0ff */
[C---:B------:R-:W-:Y:S02]  /*2160*/  LOP3.LUT R9, R5.reuse, 0x4, RZ, 0xc0, !PT ;  /* 0x0000000405097812 */ /* 0x040fe400078ec0ff */
[C---:B------:R-:W-:Y:S02]  /*2170*/  LOP3.LUT R8, R5.reuse, 0x8, RZ, 0xc0, !PT ;  /* 0x0000000805087812 */ /* 0x040fe400078ec0ff */
[----:B------:R-:W-:Y:S02]  /*2180*/  LOP3.LUT R7, R5, 0x10, RZ, 0xc0, !PT ;  /* 0x0000001005077812 */ /* 0x000fe400078ec0ff */
[----:B------:R-:W-:Y:S02]  /*2190*/  ISETP.GE.AND P1, PT, R16, UR4, PT ;  /* 0x0000000410007c0c */ /* 0x000fe4000bf26270 */
[----:B------:R-:W-:-:S02]  /*21a0*/  SHF.R.S32.HI R35, RZ, 0x1f, R29 ;  /* 0x0000001fff237819 */ /* 0x000fc4000001141d */
[----:B------:R-:W-:Y:S01]  /*21b0*/  P2R R3, PR, RZ, 0x4 ;  /* 0x00000004ff037803 */ /* 0x000fe20000000000 */
[----:B---3--:R-:W-:Y:S01]  /*21c0*/  IMAD.IADD R21, R6, 0x1, R0 ;  /* 0x0000000106157824 */ /* 0x008fe200078e0200 */
[C---:B------:R-:W-:Y:S02]  /*21d0*/  LOP3.LUT R6, R5.reuse, 0x20, RZ, 0xc0, !PT ;  /* 0x0000002005067812 */ /* 0x040fe400078ec0ff */
[----:B------:R-:W-:-:S07]  /*21e0*/  LOP3.LUT R5, R5, 0x40, RZ, 0xc0, !PT ;  /* 0x0000004005057812 */ /* 0x000fce00078ec0ff */
.L_x_10481:
        /* <DEDUP_REMOVED lines=27> */
[C---:B------:R-:W-:Y:S01]  /*23a0*/  IMAD R92, R18.reuse, 0x1800, R75 ;  /* 0x00001800125c7824 */ /* 0x040fe200078e024b */
        /* <DEDUP_REMOVED lines=30> */
[----:B------:R-:W-:Y:S01]  /*2590*/  IMAD R39, R11, R60, R4 ;  /* 0x0000003c0b277224 */ /* 0x000fe200078e0204 */
[----:B------:R-:W-:Y:S01]  /*25a0*/  LEA R102, P3, R36, UR4, 0x1 ;  /* 0x0000000424667c11 */ /* 0x000fe2000f8608ff */
[----:B------:R-:W-:Y:S02]  /*25b0*/  IMAD.IADD R103, R37, 0x1, R15 ;  /* 0x0000000125677824 */ /* 0x000fe400078e020f */
[----:B------:R-:W-:Y:S02]  /*25c0*/  IMAD R11, R11, R66, R14 ;  /* 0x000000420b0b7224 */ /* 0x000fe400078e020e */
[----:B------:R-:W-:Y:S01]  /*25d0*/  IMAD R100, R26, -0x60, R30 ;  /* 0xffffffa01a647824 */ /* 0x000fe200078e021e */
[----:B------:R-:W-:Y:S01]  /*25e0*/  LEA.HI.X R103, R36, UR5, R103, 0x1, P3 ;  /* 0x0000000524677c11 */ /* 0x000fe200098f0c67 */
[----:B------:R-:W-:-:S03]  /*25f0*/  IMAD.WIDE.U32 R12, R60, R26, RZ ;  /* 0x0000001a3c0c7225 */ /* 0x000fc600078e00ff */
        /* <DEDUP_REMOVED lines=16> */
[----:B------:R-:W-:Y:S01]  /*2700*/  CS2R R50, SRZ ;  /* 0x0000000000327805 */ /* 0x000fe2000001ff00 */
[----:B------:R-:W-:Y:S01]  /*2710*/  IMAD.X R11, R57, 0x1, R73, P3 ;  /* 0x00000001390b7824 */ /* 0x000fe200018e0649 */
[----:B------:R-:W-:-:S04]  /*2720*/  LEA R38, P3, R4, UR4, 0x1 ;  /* 0x0000000404267c11 */ /* 0x000fc8000f8608ff */
[----:B------:R-:W-:Y:S01]  /*2730*/  LEA.HI.X R39, R4, UR5, R11, 0x1, P3 ;  /* 0x0000000504277c11 */ /* 0x000fe200098f0c0b */
[----:B------:R-:W-:Y:S01]  /*2740*/  ULDC.64 UR4, c[0x0][0x400] ;  /* 0x0001000000047ab9 */ /* 0x000fe20000000a00 */
[----:B------:R-:W-:-:S04]  /*2750*/  IADD3 R4, P3, R62, R14, RZ ;  /* 0x0000000e3e047210 */ /* 0x000fc80007f7e0ff */
[----:B------:R-:W-:Y:S02]  /*2760*/  IADD3.X R11, R93, R71, RZ, P3, !PT ;  /* 0x000000475d0b7210 */ /* 0x000fe40001ffe4ff */
        /* <DEDUP_REMOVED lines=10> */
.L_x_10432:
[----:B------:R-:W-:Y:S05]  /*2810*/  BSYNC B1 ;  /* 0x0000000000017941 */ /* 0x000fea0003800000 */
.L_x_10431:
        /* <DEDUP_REMOVED lines=29> */
.L_x_10434:
[----:B------:R-:W-:Y:S05]  /*29f0*/  BSYNC B1 ;  /* 0x0000000000017941 */ /* 0x000fea0003800000 */
.L_x_10433:
[----:B------:R-:W-:Y:S01]  /*2a00*/  IMAD.MOV.U32 R4, RZ, RZ, R48 ;  /* 0x000000ffff047224 */ /* 0x000fe200078e0030 */
[----:B------:R-:W-:Y:S01]  /*2a10*/  PRMT R108, R108, 0x5410, R11 ;  /* 0x000054106c6c7816 */ /* 0x000fe2000000000b */
[----:B0-----:R-:W-:Y:S01]  /*2a20*/  IMAD.MOV.U32 R12, RZ, RZ, R49 ;  /* 0x000000ffff0c7224 */ /* 0x001fe200078e0031 */
[----:B------:R-:W-:Y:S01]  /*2a30*/  PRMT R107, R56, 0x7610, R107 ;  /* 0x00007610386b7816 */ /* 0x000fe2000000006b */
[----:B------:R-:W-:Y:S01]  /*2a40*/  IMAD.MOV.U32 R11, RZ, RZ, R47 ;  /* 0x000000ffff0b7224 */ /* 0x000fe200078e002f */
[----:B------:R-:W-:Y:S01]  /*2a50*/  ISETP.NE.AND P3, PT, R209, 0x3, PT ;  /* 0x00000003d100780c */ /* 0x000fe20003f65270 */
[----:B------:R-:W-:Y:S01]  /*2a60*/  IMAD.MOV.U32 R13, RZ, RZ, R51 ;  /* 0x000000ffff0d7224 */ /* 0x000fe200078e0033 */
[----:B------:R-:W-:Y:S01]  /*2a70*/  PRMT R113, R4, 0x5410, R12 ;  /* 0x0000541004717816 */ /* 0x000fe2000000000c */
[----:B------:R-:W-:Y:S01]  /*2a80*/  IMAD.MOV.U32 R4, RZ, RZ, R46 ;  /* 0x000000ffff047224 */ /* 0x000fe200078e002e */
[----:B------:R-:W-:Y:S02]  /*2a90*/  MOV R12, R50 ;  /* 0x00000032000c7202 */ /* 0x000fe40000000f00 */
[----:B------:R-:W-:Y:S01]  /*2aa0*/  PRMT R107, R107, 0x5410, R11 ;  /* 0x000054106b6b7816 */ /* 0x000fe2000000000b */
[----:B-----5:R-:W-:Y:S01]  /*2ab0*/  IMAD.MOV.U32 R11, RZ, RZ, R37 ;  /* 0x000000ffff0b7224 */ /* 0x020fe200078e0025 */
[----:B------:R-:W-:Y:S01]  /*2ac0*/  PRMT R108, R4, 0x7610, R108 ;  /* 0x00007610046c7816 */ /* 0x000fe2000000006c */
[----:B------:R-:W-:Y:S01]  /*2ad0*/  IMAD.MOV.U32 R4, RZ, RZ, R36 ;  /* 0x000000ffff047224 */ /* 0x000fe200078e0024 */
[----:B------:R-:W-:Y:S01]  /*2ae0*/  PRMT R115, R12, 0x5410, R13 ;  /* 0x000054100c737816 */ /* 0x000fe2000000000d */
[----:B------:R-:W-:-:S02]  /*2af0*/  IMAD.MOV.U32 R12, RZ, RZ, R40 ;  /* 0x000000ffff0c7224 */ /* 0x000fc400078e0028 */
[----:B------:R-:W-:Y:S01]  /*2b00*/  IMAD.MOV.U32 R13, RZ, RZ, R41 ;  /* 0x000000ffff0d7224 */ /* 0x000fe200078e0029 */
[----:B------:R-:W-:Y:S01]  /*2b10*/  PRMT R94, R4, 0x5410, R11 ;  /* 0x00005410045e7816 */ /* 0x000fe2000000000b */
[----:B------:R-:W-:Y:S02]  /*2b20*/  IMAD.MOV.U32 R4, RZ, RZ, R38 ;  /* 0x000000ffff047224 */ /* 0x000fe400078e0026 */
[----:B------:R-:W-:Y:S01]  /*2b30*/  IMAD.MOV.U32 R11, RZ, RZ, R39 ;  /* 0x000000ffff0b7224 */ /* 0x000fe200078e0027 */
[----:B------:R-:W-:Y:S01]  /*2b40*/  PRMT R105, R12, 0x5410, R13 ;  /* 0x000054100c697816 */ /* 0x000fe2000000000d */
[----:B------:R-:W-:Y:S01]  /*2b50*/  IMAD.MOV.U32 R13, RZ, RZ, R43 ;  /* 0x000000ffff0d7224 */ /* 0x000fe200078e002b */
[----:B------:R-:W-:Y:S02]  /*2b60*/  MOV R12, R42 ;  /* 0x0000002a000c7202 */ /* 0x000fe40000000f00 */
[----:B------:R-:W-:Y:S02]  /*2b70*/  PRMT R104, R4, 0x5410, R11 ;  /* 0x0000541004687816 */ /* 0x000fe4000000000b */
[----:B------:R-:W-:Y:S01]  /*2b80*/  PRMT R106, R12, 0x5410, R13 ;  /* 0x000054100c6a7816 */ /* 0x000fe2000000000d */
[----:B------:R-:W-:Y:S06]  /*2b90*/  @!P3 BRA `(.L_x_10435) ;  /* 0x000000000004b947 */ /* 0x000fec0003800000 */
[----:B------:R-:W-:Y:S01]  /*2ba0*/  BPT.TRAP 0x1 ;  /* 0x000000040000795c */ /* 0x000fe20000300000 */
.L_x_10435:
[----:B------:R-:W-:Y:S01]  /*2bb0*/  IMAD R4, R18, 0x8, R19 ;  /* 0x0000000812047824 */ /* 0x000fe200078e0213 */
[----:B------:R-:W-:Y:S01]  /*2bc0*/  SHF.L.U32 R101, R207, 0x1f, RZ ;  /* 0x0000001fcf657819 */ /* 0x000fe200000006ff */
[----:B------:R-:W-:Y:S03]  /*2bd0*/  BSSY B1, `(.L_x_10436) ;  /* 0x0000003000017945 */ /* 0x000fe60003800000 */
[----:B------:R-:W0:Y:S02]  /*2be0*/  SYNCS.PHASECHK.TRANS64.TRYWAIT P5, [R4+URZ+0x32490], R101 ;  /* 0x03249065040075a7 */ /* 0x000e2400080a017f */
[----:B0-----:R-:W-:Y:S05]  /*2bf0*/  @!P5 BRA `(.L_x_10437) ;  /* 0x000001580030d947 */ /* 0x001fea0003800000 */
.L_x_10689:
[----:B------:R-:W-:Y:S05]  /*2c00*/  BSYNC B1 ;  /* 0x0000000000017941 */ /* 0x000fea0003800000 */
.L_x_10436:
[----:B------:R-:W-:-:S03]  /*2c10*/  UMOV UR4, 0xffffffff ;  /* 0xffffffff00047882 */ /* 0x000fc60000000000 */
[----:B------:R-:W-:Y:S05]  /*2c20*/  BRA.DIV UR4, `(.L_x_10438) ;  /* 0x0000015a04387947 */ /* 0x000fea000b800000 */
[----:B------:R1:W2:Y:S04]  /*2c30*/  SHFL.IDX PT, R93, R103, RZ, 0x1c1f ;  /* 0x001c1fff675d7589 */ /* 0x0002a800000e0000 */
[----:B------:R1:W3:Y:S02]  /*2c40*/  SHFL.IDX PT, R95, R102, RZ, 0x1c1f ;  /* 0x001c1fff665f7589 */ /* 0x0002e400000e0000 */
.L_x_10693:
        /* <DEDUP_REMOVED lines=50> */
.L_x_10444:
[----:B------:R-:W-:Y:S05]  /*2f70*/  BSYNC B3 ;  /* 0x0000000000037941 */ /* 0x000fea0003800000 */
.L_x_10443:
[----:B0-----:R4:W-:Y:S02]  /*2f80*/  ST.E.128 desc[UR60][R56.64], R12 ;  /* 0x0000000c38007985 */ /* 0x0019e4000c101d3c */
.L_x_10442:
[----:B------:R-:W-:Y:S05]  /*2f90*/  BSYNC B2 ;  /* 0x0000000000027941 */ /* 0x000fea0003800000 */
.L_x_10441:
        /* <DEDUP_REMOVED lines=19> */
[CC--:B------:R-:W-:Y:S01]  /*30d0*/  FMUL.FTZ R110, R44.reuse, R47.reuse ;  /* 0x0000002f2c6e7220 */ /* 0x0c0fe20000410000 */
[----:B------:R-:W-:Y:S02]  /*30e0*/  HADD2.F32 R45, -RZ, R45.H0_H0 ;  /* 0x2000002dff2d7230 */ /* 0x000fe40000004100 */
[-C--:B------:R-:W-:Y:S01]  /*30f0*/  FMUL.FTZ R56, R11, R50.reuse ;  /* 0x000000320b387220 */ /* 0x080fe20000410000 */
[----:B------:R-:W-:Y:S01]  /*3100*/  FMUL.FTZ R51, R15, R47 ;  /* 0x0000002f0f337220 */ /* 0x000fe20000410000 */
[----:B------:R-:W-:Y:S01]  /*3110*/  FMUL.FTZ R50, R13, R50 ;  /* 0x000000320d327220 */ /* 0x000fe20000410000 */
[-C--:B------:R-:W-:Y:S01]  /*3120*/  FFMA.FTZ R110, R15, R45.reuse, -R110 ;  /* 0x0000002d0f6e7223 */ /* 0x080fe2000001086e */
[-C--:B------:R-:W-:Y:S02]  /*3130*/  FFMA.FTZ R56, R13, R46.reuse, -R56 ;  /* 0x0000002e0d387223 */ /* 0x080fe40000010838 */
[----:B------:R-:W-:Y:S01]  /*3140*/  FFMA.FTZ R47, R11, R46, R50 ;  /* 0x0000002e0b2f7223 */ /* 0x000fe20000010032 */
[----:B------:R-:W-:Y:S01]  /*3150*/  FFMA.FTZ R57, R44, R45, R51 ;  /* 0x0000002d2c397223 */ /* 0x000fe20000010033 */
[----:B------:R-:W-:-:S02]  /*3160*/  HADD2.F32 R15, -RZ, R108.H1_H1 ;  /* 0x3000006cff0f7230 */ /* 0x000fc40000004100 */
[----:B------:R-:W-:Y:S02]  /*3170*/  HADD2.F32 R108, -RZ, R108.H0_H0 ;  /* 0x2000006cff6c7230 */ /* 0x000fe40000004100 */
[----:B------:R-:W-:Y:S02]  /*3180*/  HADD2.F32 R44, -RZ, R107.H1_H1 ;  /* 0x3000006bff2c7230 */ /* 0x000fe40000004100 */
[----:B------:R-:W-:Y:S02]  /*3190*/  HADD2.F32 R11, -RZ, R12.H1_H1 ;  /* 0x3000000cff0b7230 */ /* 0x000fe40000004100 */
[----:B------:R-:W-:Y:S02]  /*31a0*/  HADD2.F32 R13, -RZ, R14.H1_H1 ;  /* 0x3000000eff0d7230 */ /* 0x000fe40000004100 */
[----:B------:R-:W-:Y:S02]  /*31b0*/  HADD2.F32 R12, -RZ, R12.H0_H0 ;  /* 0x2000000cff0c7230 */ /* 0x000fe40000004100 */
[----:B------:R-:W-:Y:S01]  /*31c0*/  FMUL.FTZ R45, R11, R108 ;  /* 0x0000006c0b2d7220 */ /* 0x000fe20000410000 */
[----:B------:R-:W-:-:S02]  /*31d0*/  HADD2.F32 R14, -RZ, R14.H0_H0 ;  /* 0x2000000eff0e7230 */ /* 0x000fc40000004100 */
[----:B------:R-:W-:Y:S01]  /*31e0*/  FMUL.FTZ R51, R13, R44 ;  /* 0x0000002c0d337220 */ /* 0x000fe20000410000 */
[----:B------:R-:W-:Y:S02]  /*31f0*/  HADD2.F32 R107, -RZ, R107.H0_H0 ;  /* 0x2000006bff6b7230 */ /* 0x000fe40000004100 */
[C---:B------:R-:W-:Y:S01]  /*3200*/  FMUL.FTZ R108, R12.reuse, R108 ;  /* 0x0000006c0c6c7220 */ /* 0x040fe20000410000 */
[-C--:B------:R-:W-:Y:S01]  /*3210*/  FFMA.FTZ R45, R12, R15.reuse, -R45 ;  /* 0x0000000f0c2d7223 */ /* 0x080fe2000001082d */
[C---:B------:R-:W-:Y:S02]  /*3220*/  FMUL.FTZ R44, R14.reuse, R44 ;  /* 0x0000002c0e2c7220 */ /* 0x040fe40000410000 */
[----:B------:R-:W-:Y:S01]  /*3230*/  FFMA.FTZ R108, R11, R15, R108 ;  /* 0x0000000f0b6c7223 */ /* 0x000fe2000001006c */
[-C--:B------:R-:W-:Y:S01]  /*3240*/  FFMA.FTZ R51, R14, R107.reuse, -R51 ;  /* 0x0000006b0e337223 */ /* 0x080fe20000010833 */
[----:B------:R-:W-:Y:S01]  /*3250*/  FFMA.FTZ R44, R13, R107, R44 ;  /* 0x0000006b0d2c7223 */ /* 0x000fe2000001002c */
[----:B------:R-:W-:-:S02]  /*3260*/  F2FP.F16.F32.PACK_AB R13, R47, R56 ;  /* 0x000000382f0d723e */ /* 0x000fc400000000ff */
[----:B------:R-:W-:Y:S02]  /*3270*/  F2FP.F16.F32.PACK_AB R15, R57, R110 ;  /* 0x0000006e390f723e */ /* 0x000fe400000000ff */
[----:B------:R-:W-:Y:S02]  /*3280*/  F2FP.F16.F32.PACK_AB R12, R108, R45 ;  /* 0x0000002d6c0c723e */ /* 0x000fe400000000ff */
[----:B------:R-:W-:-:S07]  /*3290*/  F2FP.F16.F32.PACK_AB R14, R44, R51 ;  /* 0x000000332c0e723e */ /* 0x000fce00000000ff */
.L_x_10446:
[----:B------:R-:W-:Y:S05]  /*32a0*/  BSYNC B2 ;  /* 0x0000000000027941 */ /* 0x000fea0003800000 */
.L_x_10445:
[----:B0-----:R0:W-:Y:S02]  /*32b0*/  ST.E.128 desc[UR60][R48.64], R12 ;  /* 0x0000000c30007985 */ /* 0x0011e4000c101d3c */
.L_x_10440:
[----:B------:R-:W-:Y:S05]  /*32c0*/  BSYNC B1 ;  /* 0x0000000000017941 */ /* 0x000fea0003800000 */
.L_x_10439:
[----:B------:R-:W-:-:S03]  /*32d0*/  UMOV UR4, 0xffffffff ;  /* 0xffffffff00047882 */ /* 0x000fc60000000000 */
[----:B------:R-:W-:Y:S05]  /*32e0*/  BRA.DIV UR4, `(.L_x_10447) ;  /* 0x0000015204d47947 */ /* 0x000fea000b800000 */
[----:B-1----:R-:W1:Y:S04]  /*32f0*/  SHFL.IDX PT, R103, R103, 0x1, 0x1c1f ;  /* 0x003c1f0067677f89 */ /* 0x002e6800000e0000 */
[----:B------:R0:W0:Y:S02]  /*3300*/  SHFL.IDX PT, R47, R102, 0x1, 0x1c1f ;  /* 0x003c1f00662f7f89 */ /* 0x00002400000e0000 */
.L_x_10697:
        /* <DEDUP_REMOVED lines=49> */
.L_x_10452:
[----:B------:R-:W-:Y:S05]  /*3620*/  BSYNC B2 ;  /* 0x0000000000027941 */ /* 0x000fea0003800000 */
.L_x_10451:
[----:B----4-:R0:W-:Y:S02]  /*3630*/  ST.E.128 desc[UR60][R44.64], R12 ;  /* 0x0000000c2c007985 */ /* 0x0101e4000c101d3c */
.L_x_10450:
[----:B------:R-:W-:Y:S05]  /*3640*/  BSYNC B1 ;  /* 0x0000000000017941 */ /* 0x000fea0003800000 */
.L_x_10449:
        /* <DEDUP_REMOVED lines=48> */
.L_x_10454:
[----:B------:R-:W-:Y:S05]  /*3950*/  BSYNC B1 ;  /* 0x0000000000017941 */ /* 0x000fea0003800000 */
.L_x_10453:
[----:B----4-:R0:W-:Y:S01]  /*3960*/  ST.E.128 desc[UR60][R40.64], R12 ;  /* 0x0000000c28007985 */ /* 0x0101e2000c101d3c */
[----:B------:R-:W-:Y:S05]  /*3970*/  BRA `(.L_x_10448) ;  /* 0x0000001800247947 */ /* 0x000fea0003800000 */
.L_x_10430:
[----:B------:R-:W-:Y:S01]  /*3980*/  VIADD R11, R204, 0x40 ;  /* 0x00000040cc0b7836 */ /* 0x000fe20000000000 */
[----:B------:R-:W-:Y:S02]  /*3990*/  CS2R R38, SRZ ;  /* 0x0000000000267805 */ /* 0x000fe4000001ff00 */
[----:B------:R-:W-:Y:S02]  /*39a0*/  CS2R R36, SRZ ;  /* 0x0000000000247805 */ /* 0x000fe4000001ff00 */
[----:B------:R-:W-:Y:S02]  /*39b0*/  CS2R R42, SRZ ;  /* 0x00000000002a7805 */ /* 0x000fe4000001ff00 */
[----:B------:R-:W-:Y:S02]  /*39c0*/  CS2R R40, SRZ ;  /* 0x0000000000287805 */ /* 0x000fe4000001ff00 */
[----:B------:R-:W-:-:S04]  /*39d0*/  ISETP.GE.AND P2, PT, R11, R100, PT ;  /* 0x000000640b00720c */ /* 0x000fc80003f46270 */
[----:B------:R-:W-:-:S13]  /*39e0*/  ISETP.GE.OR P2, PT, R16, R58, P2 ;  /* 0x0000003a1000720c */ /* 0x000fda0001746670 */
[----:B------:R-:W-:-:S04]  /*39f0*/  @!P2 IADD3 R48, P3, P4, R54, R12, R85 ;  /* 0x0000000c3630a210 */ /* 0x000fc80007c7e055 */
[----:B------:R-:W-:Y:S02]  /*3a00*/  @!P2 IADD3.X R49, R72, R57, R86, P3, P4 ;  /* 0x000000394831a210 */ /* 0x000fe40001fe8456 */
[----:B------:R-:W-:-:S04]  /*3a10*/  @!P2 IADD3 R4, P3, P4, R64, R14, R83 ;  /* 0x0000000e4004a210 */ /* 0x000fc80007c7e053 */
[----:B------:R-:W-:Y:S02]  /*3a20*/  @!P2 IADD3.X R11, R70, R93, R84, P3, P4 ;  /* 0x0000005d460ba210 */ /* 0x000fe40001fe8454 */
[----:B------:R-:W-:-:S04]  /*3a30*/  ISETP.GE.AND P3, PT, R204, R100, PT ;  /* 0x00000064cc00720c */ /* 0x000fc80003f66270 */
[----:B------:R-:W-:-:S13]  /*3a40*/  ISETP.GE.OR P3, PT, R16, R58, P3 ;  /* 0x0000003a1000720c */ /* 0x000fda0001f66670 */
[----:B------:R-:W0:Y:S01]  /*3a50*/  @!P3 LDC.64 R44, c[0x0][0x3e8] ;  /* 0x0000fa00ff2cbb82 */ /* 0x000e220000000a00 */
[----:B------:R-:W-:-:S05]  /*3a60*/  @!P3 IADD3 R12, P4, R54, R12, RZ ;  /* 0x0000000c360cb210 */ /* 0x000fca0007f9e0ff */
[----:B------:R-:W-:Y:S02]  /*3a70*/  @!P3 IMAD.X R13, R57, 0x1, R72, P4 ;  /* 0x00000001390db824 */ /* 0x000fe400020e0648 */
[----:B------:R-:W1:Y:S01]  /*3a80*/  @!P3 LDC.64 R46, c[0x0][0x400] ;  /* 0x00010000ff2ebb82 */ /* 0x000e620000000a00 */
[----:B0-----:R-:W-:-:S04]  /*3a90*/  @!P3 LEA R44, P4, R12, R44, 0x1 ;  /* 0x0000002c0c2cb211 */ /* 0x001fc800078808ff */
[----:B------:R-:W-:Y:S02]  /*3aa0*/  @!P3 LEA.HI.X R45, R12, R45, R13, 0x1, P4 ;  /* 0x0000002d0c2db211 */ /* 0x000fe400020f0c0d */
[----:B------:R-:W-:-:S03]  /*3ab0*/  @!P3 IADD3 R14, P4, R64, R14, RZ ;  /* 0x0000000e400eb210 */ /* 0x000fc60007f9e0ff */
[----:B------:R0:W2:Y:S02]  /*3ac0*/  @!P3 LDG.E.128 R36, desc[UR60][R44.64] ;  /* 0x0000003c2c24b981 */ /* 0x0000a4000c1e1d00 */
[----:B------:R-:W-:Y:S01]  /*3ad0*/  @!P3 IMAD.X R12, R93, 0x1, R70, P4 ;  /* 0x000000015d0cb824 */ /* 0x000fe200020e0646 */
[----:B-1----:R-:W-:-:S04]  /*3ae0*/  @!P3 LEA R46, P4, R14, R46, 0x1 ;  /* 0x0000002e0e2eb211 */ /* 0x002fc800078808ff */
[----:B------:R-:W-:Y:S02]  /*3af0*/  @!P3 LEA.HI.X R47, R14, R47, R12, 0x1, P4 ;  /* 0x0000002f0e2fb211 */ /* 0x000fe400020f0c0c */
[----:B------:R-:W1:Y:S03]  /*3b00*/  @!P2 LDC.64 R14, c[0x0][0x3e8] ;  /* 0x0000fa00ff0eab82 */ /* 0x000e660000000a00 */
[----:B------:R3:W4:Y:S05]  /*3b10*/  @!P3 LDG.E.128 R40, desc[UR60][R46.64] ;  /* 0x0000003c2e28b981 */ /* 0x00072a000c1e1d00 */
[----:B------:R-:W5:Y:S01]  /*3b20*/  @!P2 LDC.64 R12, c[0x0][0x400] ;  /* 0x00010000ff0cab82 */ /* 0x000f620000000a00 */
[----:B0-----:R-:W-:-:S02]  /*3b30*/  CS2R R44, SRZ ;  /* 0x00000000002c7805 */ /* 0x001fc4000001ff00 */
[----:B---3--:R-:W-:Y:S02]  /*3b40*/  CS2R R46, SRZ ;  /* 0x00000000002e7805 */ /* 0x008fe4000001ff00 */
[----:B------:R-:W-:Y:S02]  /*3b50*/  CS2R R50, SRZ ;  /* 0x0000000000327805 */ /* 0x000fe4000001ff00 */
[----:B-1----:R-:W-:-:S04]  /*3b60*/  @!P2 LEA R14, P3, R48, R14, 0x1 ;  /* 0x0000000e300ea211 */ /* 0x002fc800078608ff */
[----:B------:R-:W-:Y:S02]  /*3b70*/  @!P2 LEA.HI.X R15, R48, R15, R49, 0x1, P3 ;  /* 0x0000000f300fa211 */ /* 0x000fe400018f0c31 */
[----:B------:R-:W-:Y:S02]  /*3b80*/  CS2R R48, SRZ ;  /* 0x0000000000307805 */ /* 0x000fe4000001ff00 */
[C---:B-----5:R-:W-:Y:S01]  /*3b90*/  @!P2 LEA R12, P3, R4.reuse, R12, 0x1 ;  /* 0x0000000c040ca211 */ /* 0x060fe200078608ff */
[----:B------:R-:W3:Y:S03]  /*3ba0*/  @!P2 LDG.E.128 R44, desc[UR60][R14.64] ;  /* 0x0000003c0e2ca981 */ /* 0x000ee6000c1e1d00 */
[----:B------:R-:W-:-:S05]  /*3bb0*/  @!P2 LEA.HI.X R13, R4, R13, R11, 0x1, P3 ;  /* 0x0000000d040da211 */ /* 0x000fca00018f0c0b */
[----:B------:R0:W5:Y:S01]  /*3bc0*/  @!P2 LDG.E.128 R48, desc[UR60][R12.64] ;  /* 0x0000003c0c30a981 */ /* 0x000162000c1e1d00 */
[----:B------:R-:W-:Y:S02]  /*3bd0*/  ISETP.NE.AND P3, PT, R209, 0x3, PT ;  /* 0x00000003d100780c */ /* 0x000fe40003f65270 */
[----:B------:R-:W-:Y:S01]  /*3be0*/  ISETP.GE.AND P2, PT, R16, R58, PT ;  /* 0x0000003a1000720c */ /* 0x000fe20003f46270 */
[----:B--2---:R-:W-:Y:S02]  /*3bf0*/  IMAD.MOV.U32 R4, RZ, RZ, R38 ;  /* 0x000000ffff047224 */ /* 0x004fe400078e0026 */
[----:B------:R-:W-:Y:S02]  /*3c00*/  IMAD.MOV.U32 R11, RZ, RZ, R39 ;  /* 0x000000ffff0b7224 */ /* 0x000fe400078e0027 */
[----:B------:R-:W-:Y:S01]  /*3c10*/  IMAD.MOV.U32 R57, RZ, RZ, R37 ;  /* 0x000000ffff397224 */ /* 0x000fe200078e0025 */
[----:B------:R-:W-:Y:S02]  /*3c20*/  MOV R56, R36 ;  /* 0x0000002400387202 */ /* 0x000fe40000000f00 */
[----:B------:R-:W-:-:S02]  /*3c30*/  PRMT R111, R111, 0x5410, R4 ;  /* 0x000054106f6f7816 */ /* 0x000fc40000000004 */
[----:B------:R-:W-:Y:S02]  /*3c40*/  PRMT R119, R11, 0x7610, R119 ;  /* 0x000076100b777816 */ /* 0x000fe40000000077 */
[----:B------:R-:W-:Y:S01]  /*3c50*/  PRMT R113, R57, 0x7610, R113 ;  /* 0x0000761039717816 */ /* 0x000fe20000000071 */
[----:B----4-:R-:W-:Y:S02]  /*3c60*/  IMAD.MOV.U32 R4, RZ, RZ, R42 ;  /* 0x000000ffff047224 */ /* 0x010fe400078e002a */
[----:B------:R-:W-:Y:S02]  /*3c70*/  IMAD.MOV.U32 R11, RZ, RZ, R43 ;  /* 0x000000ffff0b7224 */ /* 0x000fe400078e002b */
[----:B0-----:R-:W-:Y:S01]  /*3c80*/  IMAD.MOV.U32 R13, RZ, RZ, R41 ;  /* 0x000000ffff0d7224 */ /* 0x001fe200078e0029 */
        /* <DEDUP_REMOVED lines=9> */
[----:B------:R-:W-:-:S03]  /*3d20*/  IMAD.MOV.U32 R13, RZ, RZ, R45 ;  /* 0x000000ffff0d7224 */ /* 0x000fc600078e002d */
[----:B------:R-:W-:Y:S01]  /*3d30*/  PRMT R105, R4, 0x5410, R11 ;  /* 0x0000541004697816 */ /* 0x000fe2000000000b */
[----:B-----5:R-:W-:Y:S01]  /*3d40*/  IMAD.MOV.U32 R4, RZ, RZ, R50 ;  /* 0x000000ffff047224 */ /* 0x020fe200078e0032 */
[----:B------:R-:W-:Y:S01]  /*3d50*/  PRMT R107, R12, 0x5410, R13 ;  /* 0x000054100c6b7816 */ /* 0x000fe2000000000d */
[----:B------:R-:W-:Y:S02]  /*3d60*/  IMAD.MOV.U32 R11, RZ, RZ, R51 ;  /* 0x000000ffff0b7224 */ /* 0x000fe400078e0033 */
[----:B------:R-:W-:Y:S02]  /*3d70*/  IMAD.MOV.U32 R12, RZ, RZ, R48 ;  /* 0x000000ffff0c7224 */ /* 0x000fe400078e0030 */
[----:B------:R-:W-:Y:S01]  /*3d80*/  IMAD.MOV.U32 R13, RZ, RZ, R49 ;  /* 0x000000ffff0d7224 */ /* 0x000fe200078e0031 */
[----:B------:R-:W-:-:S04]  /*3d90*/  PRMT R108, R4, 0x5410, R11 ;  /* 0x00005410046c7816 */ /* 0x000fc8000000000b */
[----:B------:R-:W-:Y:S01]  /*3da0*/  PRMT R109, R12, 0x5410, R13 ;  /* 0x000054100c6d7816 */ /* 0x000fe2000000000d */
[----:B------:R-:W-:Y:S06]  /*3db0*/  @!P3 BRA `(.L_x_10455) ;  /* 0x000000000004b947 */ /* 0x000fec0003800000 */
[----:B------:R-:W-:Y:S01]  /*3dc0*/  BPT.TRAP 0x1 ;  /* 0x000000040000795c */ /* 0x000fe20000300000 */
.L_x_10455:
[----:B------:R-:W-:Y:S01]  /*3dd0*/  IMAD R4, R18, 0x8, R19 ;  /* 0x0000000812047824 */ /* 0x000fe200078e0213 */
[----:B------:R-:W-:Y:S01]  /*3de0*/  SHF.L.U32 R101, R207, 0x1f, RZ ;  /* 0x0000001fcf657819 */ /* 0x000fe200000006ff */
[----:B------:R-:W0:Y:S01]  /*3df0*/  LDC R104, c[0x0][0x2f4] ;  /* 0x0000bd00ff687b82 */ /* 0x000e220000000800 */
[----:B------:R-:W-:Y:S02]  /*3e00*/  BSSY B1, `(.L_x_10456) ;  /* 0x0000003000017945 */ /* 0x000fe40003800000 */
[----:B------:R-:W1:Y:S02]  /*3e10*/  SYNCS.PHASECHK.TRANS64.TRYWAIT P4, [R4+URZ+0x32490], R101 ;  /* 0x03249065040075a7 */ /* 0x000e64000808017f */
[----:B-1----:R-:W-:Y:S05]  /*3e20*/  @!P4 BRA `(.L_x_10457) ;  /* 0x000001480050c947 */ /* 0x002fea0003800000 */
.L_x_10698:
[----:B------:R-:W-:Y:S05]  /*3e30*/  BSYNC B1 ;  /* 0x0000000000017941 */ /* 0x000fea0003800000 */
.L_x_10456:
[----:B------:R-:W-:Y:S01]  /*3e40*/  UMOV UR4, 0xffffffff ;  /* 0xffffffff00047882 */ /* 0x000fe20000000000 */
[----:B0-----:R-:W-:Y:S02]  /*3e50*/  IMAD.IADD R106, R104, 0x1, -R89 ;  /* 0x00000001686a7824 */ /* 0x001fe400078e0a59 */
[----:B------:R-:W-:Y:S05]  /*3e60*/  BRA.DIV UR4, `(.L_x_10458) ;  /* 0x0000014a04547947 */ /* 0x000fea000b800000 */
[----:B------:R0:W2:Y:S04]  /*3e70*/  SHFL.IDX PT, R95, R103, RZ, 0x1c1f ;  /* 0x001c1fff675f7589 */ /* 0x0000a800000e0000 */
[----:B------:R0:W3:Y:S02]  /*3e80*/  SHFL.IDX PT, R94, R102, RZ, 0x1c1f ;  /* 0x001c1fff665e7589 */ /* 0x0000e400000e0000 */
.L_x_10702:
[----:B------:R-:W-:Y:S01]  /*3e90*/  ISETP.GE.OR P4, PT, R204, R100, P1 ;  /* 0x00000064cc00720c */ /* 0x000fe20000f86670 */
[----:B------:R-:W-:-:S12]  /*3ea0*/  BSSY B1, `(.L_x_10459) ;  /* 0x0000073000017945 */ /* 0x000fd80003800000 */
[----:B------:R-:W-:Y:S05]  /*3eb0*/  @P4 BRA `(.L_x_10460) ;  /* 0x0000000400c44947 */ /* 0x000fea0003800000 */
[----:B------:R-:W4:Y:S01]  /*3ec0*/  S2R R12, SR_TID.X ;  /* 0x00000000000c7919 */ /* 0x000f220000002100 */
[----:B------:R-:W-:Y:S01]  /*3ed0*/  SEL R11, R89, R106, !P0 ;  /* 0x0000006a590b7207 */ /* 0x000fe20004000000 */
[----:B------:R-:W-:Y:S01]  /*3ee0*/  BSSY B2, `(.L_x_10461) ;  /* 0x000006a000027945 */ /* 0x000fe20003800000 */
[----:B---3--:R-:W-:-:S04]  /*3ef0*/  LEA R92, P4, R68, R94, 0x1 ;  /* 0x0000005e445c7211 */ /* 0x008fc800078808ff */
[----:B--2---:R-:W-:Y:S02]  /*3f00*/  LEA.HI.X R93, R68, R95, R32, 0x1, P4 ;  /* 0x0000005f445d7211 */ /* 0x004fe400020f0c20 */
[----:B----4-:R-:W-:Y:S02]  /*3f10*/  IADD3 R13, R12, -0x80, RZ ;  /* 0xffffff800c0d7810 */ /* 0x010fe40007ffe0ff */
[----:B------:R-:W-:Y:S02]  /*3f20*/  SHF.R.S32.HI R12, RZ, 0x1f, R11 ;  /* 0x0000001fff0c7819 */ /* 0x000fe4000001140b */
[----:B------:R-:W-:Y:S02]  /*3f30*/  SHF.R.S32.HI R14, RZ, 0x1f, R13 ;  /* 0x0000001fff0e7819 */ /* 0x000fe4000001140d */
[----:B------:R-:W-:Y:S02]  /*3f40*/  LEA.HI R12, R12, R11, RZ, 0x4 ;  /* 0x0000000b0c0c7211 */ /* 0x000fe400078f20ff */
[----:B------:R-:W-:-:S02]  /*3f50*/  LEA.HI R14, R14, R13, RZ, 0x5 ;  /* 0x0000000d0e0e7211 */ /* 0x000fc400078f28ff */
[----:B------:R-:W-:Y:S01]  /*3f60*/  LEA.HI.SX32 R11, R12, R69, 0x1c ;  /* 0x000000450c0b7211 */ /* 0x000fe200078fe2ff */
[----:B------:R-:W-:Y:S01]  /*3f70*/  IMAD R12, R18, 0x1800, R31 ;  /* 0x00001800120c7824 */ /* 0x000fe200078e021f */
[----:B------:R-:W-:-:S03]  /*3f80*/  SHF.R.S32.HI R14, RZ, 0x5, R14 ;  /* 0x00000005ff0e7819 */ /* 0x000fc6000001140e */
[----:B------:R-:W-:Y:S02]  /*3f90*/  IMAD.SHL.U32 R11, R11, 0x8, RZ ;  /* 0x000000080b0b7824 */ /* 0x000fe400078e00ff */
[----:B------:R-:W-:-:S03]  /*3fa0*/  IMAD R12, R12, 0x2, R19 ;  /* 0x000000020c0c7824 */ /* 0x000fc600078e0213 */
[----:B------:R-:W-:-:S04]  /*3fb0*/  LOP3.LUT R13, R82, 0x38, R11, 0xf8, !PT ;  /* 0x00000038520d7812 */ /* 0x000fc800078ef80b */
[----:B------:R-:W-:-:S05]  /*3fc0*/  LOP3.LUT R13, R13, R80, RZ, 0x3c, !PT ;  /* 0x000000500d0d7212 */ /* 0x000fca00078e3cff */
[----:B------:R-:W-:-:S04]  /*3fd0*/  IMAD R13, R14, 0x200, R13 ;  /* 0x000002000e0d7824 */ /* 0x000fc800078e020d */
[----:B------:R-:W-:-:S04]  /*3fe0*/  IMAD R14, R18, 0x1800, R13 ;  /* 0x00001800120e7824 */ /* 0x000fc800078e020d */
[----:B------:R-:W-:Y:S02]  /*3ff0*/  IMAD R56, R14, 0x2, R19 ;  /* 0x000000020e387824 */ /* 0x000fe400078e0213 */
[----:B------:R-:W2:Y:S04]  /*4000*/  LDS.128 R12, [R12+0x1c400] ;  /* 0x01c400000c0c7984 */ /* 0x000ea80000000c00 */
[----:B------:R-:W3:Y:S01]  /*4010*/  LDS.128 R56, [R56+0x1c400] ;  /* 0x01c4000038387984 */ /* 0x000ee20000000c00 */
[----:B------:R-:W-:Y:S05]  /*4020*/  @P2 BRA `(.L_x_10462) ;  /* 0x0000000400542947 */ /* 0x000fea0003800000 */
[----:B------:R-:W-:Y:S02]  /*4030*/  SHF.R.U32.HI R114, RZ, 0x10, R41 ;  /* 0x00000010ff727819 */ /* 0x000fe40000011629 */
[--C-:B------:R-:W-:Y:S02]  /*4040*/  SHF.R.U64 R110, R36, 0x10, R37.reuse ;  /* 0x00000010246e7819 */ /* 0x100fe40000001225 */
[----:B------:R-:W-:Y:S01]  /*4050*/  SHF.R.U32.HI R115, RZ, 0x10, R37 ;  /* 0x00000010ff737819 */ /* 0x000fe20000011625 */
[----:B------:R-:W-:Y:S01]  /*4060*/  HADD2.F32 R114, -RZ, R114.H0_H0 ;  /* 0x20000072ff727230 */ /* 0x000fe20000004100 */
[--C-:B------:R-:W-:Y:S01]  /*4070*/  SHF.R.U64 R37, R42, 0x10, R43.reuse ;  /* 0x000000102a257819 */ /* 0x100fe2000000122b */
[----:B------:R-:W-:Y:S01]  /*4080*/  HADD2.F32 R110, -RZ, R110.H0_H0 ;  /* 0x2000006eff6e7230 */ /* 0x000fe20000004100 */
[----:B------:R-:W-:Y:S01]  /*4090*/  SHF.R.U32.HI R117, RZ, 0x10, R43 ;  /* 0x00000010ff757819 */ /* 0x000fe2000001162b */
[--C-:B------:R-:W-:Y:S01]  /*40a0*/  HADD2.F32 R43, -RZ, R113.reuse.H0_H0 ;  /* 0x20000071ff2b7230 */ /* 0x100fe20000004100 */
[----:B------:R-:W-:Y:S01]  /*40b0*/  SHF.R.U64 R40, R40, 0x10, R41 ;  /* 0x0000001028287819 */ /* 0x000fe20000001229 */
[----:B--2---:R-:W-:Y:S01]  /*40c0*/  IMAD.MOV.U32 R41, RZ, RZ, R12 ;  /* 0x000000ffff297224 */ /* 0x004fe200078e000c */
[--C-:B------:R-:W-:Y:S01]  /*40d0*/  SHF.R.U64 R36, R38, 0x10, R39.reuse ;  /* 0x0000001026247819 */ /* 0x100fe20000001227 */
[----:B------:R-:W-:Y:S01]  /*40e0*/  HADD2.F32 R113, -RZ, R113.H1_H1 ;  /* 0x30000071ff717230 */ /* 0x000fe20000004100 */
[----:B------:R-:W-:Y:S01]  /*40f0*/  SHF.R.U32.HI R118, RZ, 0x10, R39 ;  /* 0x00000010ff767819 */ /* 0x000fe20000011627 */
[----:B---3--:R-:W-:-:S02]  /*4100*/  HADD2.F32 R38, -RZ, R57.H0_H0 ;  /* 0x20000039ff267230 */ /* 0x008fc40000004100 */
[----:B------:R-:W-:Y:S02]  /*4110*/  IMAD.MOV.U32 R39, RZ, RZ, R15 ;  /* 0x000000ffff277224 */ /* 0x000fe400078e000f */
[----:B------:R-:W-:Y:S02]  /*4120*/  HADD2.F32 R57, -RZ, R57.H1_H1 ;  /* 0x30000039ff397230 */ /* 0x000fe40000004100 */
[--C-:B------:R-:W-:Y:S02]  /*4130*/  HADD2.F32 R12, -RZ, R13.reuse.H0_H0 ;  /* 0x2000000dff0c7230 */ /* 0x100fe40000004100 */
[----:B------:R-:W-:Y:S02]  /*4140*/  HADD2.F32 R15, -RZ, R13.H1_H1 ;  /* 0x3000000dff0f7230 */ /* 0x000fe40000004100 */
[-C--:B------:R-:W-:Y:S01]  /*4150*/  FMUL.FTZ R13, R38, R113.reuse ;  /* 0x00000071260d7220 */ /* 0x080fe20000410000 */
[----:B------:R-:W-:Y:S02]  /*4160*/  HADD2.F32 R42, -RZ, R115.H0_H0 ;  /* 0x20000073ff2a7230 */ /* 0x000fe40000004100 */
[C---:B------:R-:W-:Y:S01]  /*4170*/  FMUL.FTZ R113, R12.reuse, R113 ;  /* 0x000000710c717220 */ /* 0x040fe20000410000 */
[-C--:B------:R-:W-:Y:S01]  /*4180*/  FMUL.FTZ R116, R57, R114.reuse ;  /* 0x0000007239747220 */ /* 0x080fe20000410000 */
[C---:B------:R-:W-:Y:S01]  /*4190*/  FMUL.FTZ R114, R15.reuse, R114 ;  /* 0x000000720f727220 */ /* 0x040fe20000410000 */
[-C--:B------:R-:W-:Y:S01]  /*41a0*/  FFMA.FTZ R12, R12, R43.reuse, -R13 ;  /* 0x0000002b0c0c7223 */ /* 0x080fe2000001080d */
[----:B------:R-:W-:Y:S01]  /*41b0*/  FFMA.FTZ R13, R38, R43, R113 ;  /* 0x0000002b260d7223 */ /* 0x000fe20000010071 */
[-C--:B------:R-:W-:Y:S01]  /*41c0*/  FFMA.FTZ R15, R15, R42.reuse, -R116 ;  /* 0x0000002a0f0f7223 */ /* 0x080fe20000010874 */
[----:B------:R-:W-:Y:S01]  /*41d0*/  FFMA.FTZ R38, R57, R42, R114 ;  /* 0x0000002a39267223 */ /* 0x000fe20000010072 */
[----:B------:R-:W-:-:S02]  /*41e0*/  HADD2.F32 R115, -RZ, R119.H1_H1 ;  /* 0x30000077ff737230 */ /* 0x000fc40000004100 */
[--C-:B------:R-:W-:Y:S01]  /*41f0*/  HADD2.F32 R57, -RZ, R59.reuse.H0_H0 ;  /* 0x2000003bff397230 */ /* 0x100fe20000004100 */
[----:B------:R-:W-:Y:S01]  /*4200*/  F2FP.F16.F32.PACK_AB R15, R15, R12 ;  /* 0x0000000c0f0f723e */ /* 0x000fe200000000ff */
[----:B------:R-:W-:Y:S02]  /*4210*/  HADD2.F32 R59, -RZ, R59.H1_H1 ;  /* 0x3000003bff3b7230 */ /* 0x000fe40000004100 */
[----:B------:R-:W-:Y:S02]  /*4220*/  HADD2.F32 R42, -RZ, R39.H0_H0 ;  /* 0x20000027ff2a7230 */ /* 0x000fe40000004100 */
[----:B------:R-:W-:Y:S02]  /*4230*/  HADD2.F32 R116, -RZ, R117.H0_H0 ;  /* 0x20000075ff747230 */ /* 0x000fe40000004100 */
[----:B------:R-:W-:Y:S02]  /*4240*/  HADD2.F32 R43, -RZ, R39.H1_H1 ;  /* 0x30000027ff2b7230 */ /* 0x000fe40000004100 */
[----:B------:R-:W-:Y:S01]  /*4250*/  FMUL.FTZ R39, R57, R115 ;  /* 0x0000007339277220 */ /* 0x000fe20000410000 */
[----:B------:R-:W-:-:S02]  /*4260*/  HADD2.F32 R113, -RZ, R119.H0_H0 ;  /* 0x20000077ff717230 */ /* 0x000fc40000004100 */
[-C--:B------:R-:W-:Y:S01]  /*4270*/  FMUL.FTZ R120, R59, R116.reuse ;  /* 0x000000743b787220 */ /* 0x080fe20000410000 */
[----:B------:R-:W-:Y:S02]  /*4280*/  HADD2.F32 R114, -RZ, R118.H0_H0 ;  /* 0x20000076ff727230 */ /* 0x000fe40000004100 */
[C---:B------:R-:W-:Y:S01]  /*4290*/  FMUL.FTZ R118, R42.reuse, R115 ;  /* 0x000000732a767220 */ /* 0x040fe20000410000 */
[----:B------:R-:W-:Y:S01]  /*42a0*/  FMUL.FTZ R116, R43, R116 ;  /* 0x000000742b747220 */ /* 0x000fe20000410000 */
[-C--:B------:R-:W-:Y:S02]  /*42b0*/  FFMA.FTZ R39, R42, R113.reuse, -R39 ;  /* 0x000000712a277223 */ /* 0x080fe40000010827 */
[----:B------:R-:W-:Y:S01]  /*42c0*/  FFMA.FTZ R42, R57, R113, R118 ;  /* 0x00000071392a7223 */ /* 0x000fe20000010076 */
[-C--:B------:R-:W-:Y:S01]  /*42d0*/  FFMA.FTZ R120, R43, R114.reuse, -R120 ;  /* 0x000000722b787223 */ /* 0x080fe20000010878 */
[----:B------:R-:W-:Y:S01]  /*42e0*/  FFMA.FTZ R117, R59, R114, R116 ;  /* 0x000000723b757223 */ /* 0x000fe20000010074 */
[----:B------:R-:W-:-:S02]  /*42f0*/  HADD2.F32 R57, -RZ, R112.H0_H0 ;  /* 0x20000070ff397230 */ /* 0x000fc40000004100 */
[----:B------:R-:W-:Y:S01]  /*4300*/  HADD2.F32 R112, -RZ, R112.H1_H1 ;  /* 0x30000070ff707230 */ /* 0x000fe20000004100 */
[----:B------:R-:W-:Y:S01]  /*4310*/  F2FP.F16.F32.PACK_AB R39, R120, R39 ;  /* 0x000000277827723e */ /* 0x000fe200000000ff */
[----:B------:R-:W-:Y:S01]  /*4320*/  HADD2.F32 R59, -RZ, R40.H0_H0 ;  /* 0x20000028ff3b7230 */ /* 0x000fe20000004100 */
[----:B------:R-:W-:Y:S01]  /*4330*/  F2FP.F16.F32.PACK_AB R42, R117, R42 ;  /* 0x0000002a752a723e */ /* 0x000fe200000000ff */
[--C-:B------:R-:W-:Y:S02]  /*4340*/  HADD2.F32 R43, -RZ, R56.reuse.H0_H0 ;  /* 0x20000038ff2b7230 */ /* 0x100fe40000004100 */
[--C-:B------:R-:W-:Y:S02]  /*4350*/  HADD2.F32 R40, -RZ, R41.reuse.H0_H0 ;  /* 0x20000029ff287230 */ /* 0x100fe40000004100 */
[----:B------:R-:W-:Y:S02]  /*4360*/  HADD2.F32 R56, -RZ, R56.H1_H1 ;  /* 0x30000038ff387230 */ /* 0x000fe40000004100 */
[----:B------:R-:W-:Y:S01]  /*4370*/  FMUL.FTZ R113, R43, R112 ;  /* 0x000000702b717220 */ /* 0x000fe20000410000 */
[----:B------:R-:W-:-:S02]  /*4380*/  HADD2.F32 R41, -RZ, R41.H1_H1 ;  /* 0x30000029ff297230 */ /* 0x000fc40000004100 */
[----:B------:R-:W-:Y:S01]  /*4390*/  FMUL.FTZ R112, R40, R112 ;  /* 0x0000007028707220 */ /* 0x000fe20000410000 */
[----:B------:R-:W-:Y:S01]  /*43a0*/  FMUL.FTZ R114, R56, R59 ;  /* 0x0000003b38727220 */ /* 0x000fe20000410000 */
[----:B------:R-:W-:Y:S01]  /*43b0*/  FFMA.FTZ R113, R40, R57, -R113 ;  /* 0x0000003928717223 */ /* 0x000fe20000010871 */
[----:B------:R-:W-:Y:S01]  /*43c0*/  FMUL.FTZ R59, R41, R59 ;  /* 0x0000003b293b7220 */ /* 0x000fe20000410000 */
[----:B------:R-:W-:Y:S01]  /*43d0*/  FFMA.FTZ R112, R43, R57, R112 ;  /* 0x000000392b707223 */ /* 0x000fe20000010070 */
[-C--:B------:R-:W-:Y:S01]  /*43e0*/  FFMA.FTZ R114, R41, R110.reuse, -R114 ;  /* 0x0000006e29727223 */ /* 0x080fe20000010872 */
[----:B------:R-:W-:Y:S02]  /*43f0*/  HADD2.F32 R41, -RZ, R111.H1_H1 ;  /* 0x3000006fff297230 */ /* 0x000fe40000004100 */
[----:B------:R-:W-:Y:S01]  /*4400*/  FFMA.FTZ R59, R56, R110, R59 ;  /* 0x0000006e383b7223 */ /* 0x000fe2000001003b */
[----:B------:R-:W-:Y:S02]  /*4410*/  HADD2.F32 R57, -RZ, R37.H0_H0 ;  /* 0x20000025ff397230 */ /* 0x000fe40000004100 */
[----:B------:R-:W-:Y:S01]  /*4420*/  HADD2.F32 R40, -RZ, R58.H0_H0 ;  /* 0x2000003aff287230 */ /* 0x000fe20000004100 */
[----:B------:R-:W-:Y:S01]  /*4430*/  F2FP.F16.F32.PACK_AB R12, R114, R113 ;  /* 0x00000071720c723e */ /* 0x000fe200000000ff */
[----:B------:R-:W-:Y:S01]  /*4440*/  HADD2.F32 R111, -RZ, R111.H0_H0 ;  /* 0x2000006fff6f7230 */ /* 0x000fe20000004100 */
[----:B------:R-:W-:Y:S01]  /*4450*/  F2FP.F16.F32.PACK_AB R56, R59, R112 ;  /* 0x000000703b38723e */ /* 0x000fe200000000ff */
[----:B------:R-:W-:-:S02]  /*4460*/  HADD2.F32 R37, -RZ, R14.H0_H0 ;  /* 0x2000000eff257230 */ /* 0x000fc40000004100 */
[----:B------:R-:W-:Y:S02]  /*4470*/  HADD2.F32 R58, -RZ, R58.H1_H1 ;  /* 0x3000003aff3a7230 */ /* 0x000fe40000004100 */
[----:B------:R-:W-:Y:S02]  /*4480*/  HADD2.F32 R14, -RZ, R14.H1_H1 ;  /* 0x3000000eff0e7230 */ /* 0x000fe40000004100 */
[----:B------:R-:W-:Y:S02]  /*4490*/  HADD2.F32 R43, -RZ, R36.H0_H0 ;  /* 0x20000024ff2b7230 */ /* 0x000fe40000004100 */
[----:B------:R-:W-:Y:S01]  /*44a0*/  FMUL.FTZ R36, R40, R111 ;  /* 0x0000006f28247220 */ /* 0x000fe20000410000 */
[----:B------:R-:W-:Y:S01]  /*44b0*/  FMUL.FTZ R115, R58, R57 ;  /* 0x000000393a737220 */ /* 0x000fe20000410000 */
[C---:B------:R-:W-:Y:S01]  /*44c0*/  FMUL.FTZ R111, R37.reuse, R111 ;  /* 0x0000006f256f7220 */ /* 0x040fe20000410000 */
[C---:B------:R-:W-:Y:S01]  /*44d0*/  FMUL.FTZ R57, R14.reuse, R57 ;  /* 0x000000390e397220 */ /* 0x040fe20000410000 */
[----:B------:R-:W-:Y:S01]  /*44e0*/  FFMA.FTZ R36, R37, R41, -R36 ;  /* 0x0000002925247223 */ /* 0x000fe20000010824 */
[----:B------:R-:W-:Y:S01]  /*44f0*/  FFMA.FTZ R115, R14, R43, -R115 ;  /* 0x0000002b0e737223 */ /* 0x000fe20000010873 */
[----:B------:R-:W-:Y:S01]  /*4500*/  FFMA.FTZ R111, R40, R41, R111 ;  /* 0x00000029286f7223 */ /* 0x000fe2000001006f */
[----:B------:R-:W-:Y:S01]  /*4510*/  FFMA.FTZ R58, R58, R43, R57 ;  /* 0x0000002b3a3a7223 */ /* 0x000fe20000010039 */
[----:B------:R-:W-:Y:S01]  /*4520*/  F2FP.F16.F32.PACK_AB R57, R38, R13 ;  /* 0x0000000d2639723e */ /* 0x000fe200000000ff */
[----:B------:R-:W-:Y:S01]  /*4530*/  IMAD.MOV.U32 R13, RZ, RZ, R15 ;  /* 0x000000ffff0d7224 */ /* 0x000fe200078e000f */
[----:B------:R-:W-:Y:S01]  /*4540*/  F2FP.F16.F32.PACK_AB R14, R115, R36 ;  /* 0x00000024730e723e */ /* 0x000fe200000000ff */
[----:B------:R-:W-:Y:S01]  /*4550*/  IMAD.MOV.U32 R59, RZ, RZ, R42 ;  /* 0x000000ffff3b7224 */ /* 0x000fe200078e002a */
[----:B------:R-:W-:-:S02]  /*4560*/  F2FP.F16.F32.PACK_AB R58, R58, R111 ;  /* 0x0000006f3a3a723e */ /* 0x000fc400000000ff */
[----:B------:R-:W-:-:S07]  /*4570*/  MOV R15, R39 ;  /* 0x00000027000f7202 */ /* 0x000fce0000000f00 */
.L_x_10462:
[----:B------:R-:W-:Y:S05]  /*4580*/  BSYNC B2 ;  /* 0x0000000000027941 */ /* 0x000fea0003800000 */
.L_x_10461:
[----:B------:R-:W-:Y:S01]  /*4590*/  ISETP.GE.AND P4, PT, R11, R104, PT ;  /* 0x000000680b00720c */ /* 0x000fe20003f86270 */
[----:B--2---:R4:W-:-:S12]  /*45a0*/  ST.E.128 desc[UR60][R92.64], R12 ;  /* 0x0000000c5c007985 */ /* 0x0049d8000c101d3c */
[----:B------:R-:W-:-:S05]  /*45b0*/  @!P4 IMAD.WIDE R94, R11, 0x2, R94 ;  /* 0x000000020b5ec825 */ /* 0x000fca00078e025e */
[----:B---3--:R4:W-:Y:S02]  /*45c0*/  @!P4 ST.E.128 desc[UR60][R94.64], R56 ;  /* 0x000000385e00c985 */ /* 0x0089e4000c101d3c */
.L_x_10460:
[----:B------:R-:W-:Y:S05]  /*45d0*/  BSYNC B1 ;  /* 0x0000000000017941 */ /* 0x000fea0003800000 */
.L_x_10459:
[----:B------:R-:W-:-:S03]  /*45e0*/  UMOV UR4, 0xffffffff ;  /* 0xffffffff00047882 */ /* 0x000fc60000000000 */
[----:B------:R-:W-:Y:S05]  /*45f0*/  BRA.DIV UR4, `(.L_x_10463) ;  /* 0x0000014204bc7947 */ /* 0x000fea000b800000 */
[----:B0-----:R-:W0:Y:S04]  /*4600*/  SHFL.IDX PT, R103, R103, 0x1, 0x1c1f ;  /* 0x003c1f0067677f89 */ /* 0x001e2800000e0000 */
[----:B------:R-:W0:Y:S02]  /*4610*/  SHFL.IDX PT, R102, R102, 0x1, 0x1c1f ;  /* 0x003c1f0066667f89 */ /* 0x000e2400000e0000 */
.L_x_10706:
[----:B------:R-:W-:-:S05]  /*4620*/  VIADD R11, R204, 0x40 ;  /* 0x00000040cc0b7836 */ /* 0x000fca0000000000 */
[----:B------:R-:W-:-:S13]  /*4630*/  ISETP.GE.OR P4, PT, R11, R100, P1 ;  /* 0x000000640b00720c */ /* 0x000fda0000f86670 */
[----:B------:R-:W-:Y:S05]  /*4640*/  @P4 BRA `(.L_x_10448) ;  /* 0x0000000800f04947 */ /* 0x000fea0003800000 */
[----:B----4-:R-:W4:Y:S01]  /*4650*/  LDL R13, [R1+0x58] ;  /* 0x00005800010d7983 */ /* 0x010f220000100800 */
[----:B------:R-:W-:Y:S01]  /*4660*/  SEL R106, R89, R106, !P0 ;  /* 0x0000006a596a7207 */ /* 0x000fe20004000000 */
[----:B------:R-:W-:Y:S01]  /*4670*/  VIADD R14, R204, 0x40 ;  /* 0x00000040cc0e7836 */ /* 0x000fe20000000000 */
[----:B0-----:R-:W-:Y:S01]  /*4680*/  LEA R40, P4, R68, R102, 0x1 ;  /* 0x0000006644287211 */ /* 0x001fe200078808ff */
[----:B------:R-:W-:Y:S01]  /*4690*/  VIADD R12, R204, 0x40 ;  /* 0x00000040cc0c7836 */ /* 0x000fe20000000000 */
[----:B------:R-:W-:Y:S01]  /*46a0*/  SHF.R.S32.HI R11, RZ, 0x1f, R106 ;  /* 0x0000001fff0b7819 */ /* 0x000fe2000001146a */
[----:B------:R-:W-:Y:S01]  /*46b0*/  IMAD.SHL.U32 R14, R14, 0x40, RZ ;  /* 0x000000400e0e7824 */ /* 0x000fe200078e00ff */
[----:B------:R-:W-:Y:S01]  /*46c0*/  BSSY B1, `(.L_x_10464) ;  /* 0x0000068000017945 */ /* 0x000fe20003800000 */
[----:B------:R-:W-:Y:S01]  /*46d0*/  IMAD.SHL.U32 R12, R12, 0x40, RZ ;  /* 0x000000400c0c7824 */ /* 0x000fe200078e00ff */
[----:B------:R-:W-:Y:S02]  /*46e0*/  LEA.HI R106, R11, R106, RZ, 0x4 ;  /* 0x0000006a0b6a7211 */ /* 0x000fe400078f20ff */
[----:B------:R-:W-:-:S02]  /*46f0*/  LOP3.LUT R14, R14, 0x1c0, RZ, 0xc0, !PT ;  /* 0x000001c00e0e7812 */ /* 0x000fc400078ec0ff */
[----:B------:R-:W-:Y:S02]  /*4700*/  LEA.HI.SX32 R11, R106, R69, 0x1c ;  /* 0x000000456a0b7211 */ /* 0x000fe400078fe2ff */
[----:B------:R-:W-:Y:S02]  /*4710*/  LOP3.LUT R12, R12, 0x1c0, RZ, 0xc0, !PT ;  /* 0x000001c00c0c7812 */ /* 0x000fe400078ec0ff */
[----:B------:R-:W-:Y:S01]  /*4720*/  SHF.R.U32.HI R14, RZ, 0x3, R14 ;  /* 0x00000003ff0e7819 */ /* 0x000fe2000001160e */
[----:B------:R-:W-:Y:S01]  /*4730*/  IMAD.SHL.U32 R11, R11, 0x8, RZ ;  /* 0x000000080b0b7824 */ /* 0x000fe200078e00ff */
[----:B------:R-:W-:-:S04]  /*4740*/  LEA.HI.X R41, R68, R103, R32, 0x1, P4 ;  /* 0x0000006744297211 */ /* 0x000fc800020f0c20 */
[----:B------:R-:W-:-:S04]  /*4750*/  LOP3.LUT R12, R12, 0x38, R11, 0xf8, !PT ;  /* 0x000000380c0c7812 */ /* 0x000fc800078ef80b */
[----:B------:R-:W-:-:S04]  /*4760*/  LOP3.LUT R12, R12, R14, RZ, 0x3c, !PT ;  /* 0x0000000e0c0c7212 */ /* 0x000fc800078e3cff */
[----:B----4-:R-:W-:Y:S01]  /*4770*/  IADD3 R13, R13, R12, RZ ;  /* 0x0000000c0d0d7210 */ /* 0x010fe20007ffe0ff */
[----:B------:R-:W-:-:S04]  /*4780*/  IMAD R12, R18, 0x1800, R21 ;  /* 0x00001800120c7824 */ /* 0x000fc800078e0215 */
[----:B------:R-:W-:Y:S02]  /*4790*/  IMAD R14, R18, 0x1800, R13 ;  /* 0x00001800120e7824 */ /* 0x000fe400078e020d */
[--C-:B------:R-:W-:Y:S02]  /*47a0*/  IMAD R12, R12, 0x2, R19.reuse ;  /* 0x000000020c0c7824 */ /* 0x100fe400078e0213 */
[----:B------:R-:W-:-:S04]  /*47b0*/  IMAD R36, R14, 0x2, R19 ;  /* 0x000000020e247824 */ /* 0x000fc800078e0213 */
[----:B------:R-:W0:Y:S04]  /*47c0*/  LDS.128 R12, [R12+0x1c400] ;  /* 0x01c400000c0c7984 */ /* 0x000e280000000c00 */
[----:B------:R-:W4:Y:S01]  /*47d0*/  LDS.128 R36, [R36+0x1c400] ;  /* 0x01c4000024247984 */ /* 0x000f220000000c00 */
[----:B------:R-:W-:Y:S05]  /*47e0*/  @P2 BRA `(.L_x_10465) ;  /* 0x0000000400542947 */ /* 0x000fea0003800000 */
[--C-:B--2---:R-:W-:Y:S02]  /*47f0*/  SHF.R.U64 R95, R48, 0x10, R49.reuse ;  /* 0x00000010305f7819 */ /* 0x104fe40000001231 */
[----:B------:R-:W-:Y:S01]  /*4800*/  SHF.R.U32.HI R48, RZ, 0x10, R49 ;  /* 0x00000010ff307819 */ /* 0x000fe20000011631 */
[----:B------:R-:W-:Y:S01]  /*4810*/  HADD2.F32 R49, -RZ, R109.H1_H1 ;  /* 0x3000006dff317230 */ /* 0x000fe20000004100 */
[--C-:B------:R-:W-:Y:S02]  /*4820*/  SHF.R.U64 R44, R44, 0x10, R45.reuse ;  /* 0x000000102c2c7819 */ /* 0x100fe4000000122d */
[----:B------:R-:W-:Y:S01]  /*4830*/  SHF.R.U32.HI R56, RZ, 0x10, R45 ;  /* 0x00000010ff387819 */ /* 0x000fe2000001162d */
[----:B----4-:R-:W-:Y:S01]  /*4840*/  IMAD.MOV.U32 R45, RZ, RZ, R36 ;  /* 0x000000ffff2d7224 */ /* 0x010fe200078e0024 */
[----:B------:R-:W-:Y:S01]  /*4850*/  SHF.R.U64 R42, R46, 0x10, R47 ;  /* 0x000000102e2a7819 */ /* 0x000fe2000000122f */
[----:B------:R-:W-:Y:S01]  /*4860*/  IMAD.MOV.U32 R46, RZ, RZ, R38 ;  /* 0x000000ffff2e7224 */ /* 0x000fe200078e0026 */
[----:B------:R-:W-:Y:S01]  /*4870*/  SHF.R.U64 R43, R50, 0x10, R51 ;  /* 0x00000010322b7819 */ /* 0x000fe20000001233 */
[----:B0-----:R-:W-:Y:S01]  /*4880*/  IMAD.MOV.U32 R36, RZ, RZ, R15 ;  /* 0x000000ffff247224 */ /* 0x001fe200078e000f */
[----:B------:R-:W-:Y:S01]  /*4890*/  SHF.R.U32.HI R59, RZ, 0x10, R47 ;  /* 0x00000010ff3b7819 */ /* 0x000fe2000001162f */
[--C-:B------:R-:W-:Y:S01]  /*48a0*/  HADD2.F32 R38, -RZ, R37.reuse.H0_H0 ;  /* 0x20000025ff267230 */ /* 0x100fe20000004100 */
[----:B------:R-:W-:Y:S01]  /*48b0*/  SHF.R.U32.HI R57, RZ, 0x10, R51 ;  /* 0x00000010ff397819 */ /* 0x000fe20000011633 */
[----:B------:R-:W-:-:S02]  /*48c0*/  HADD2.F32 R37, -RZ, R37.H1_H1 ;  /* 0x30000025ff257230 */ /* 0x000fc40000004100 */
[--C-:B------:R-:W-:Y:S02]  /*48d0*/  HADD2.F32 R15, -RZ, R13.reuse.H0_H0 ;  /* 0x2000000dff0f7230 */ /* 0x100fe40000004100 */
[----:B------:R-:W-:Y:S02]  /*48e0*/  HADD2.F32 R50, -RZ, R48.H0_H0 ;  /* 0x20000030ff327230 */ /* 0x000fe40000004100 */
[----:B------:R-:W-:Y:S02]  /*48f0*/  HADD2.F32 R13, -RZ, R13.H1_H1 ;  /* 0x3000000dff0d7230 */ /* 0x000fe40000004100 */
[----:B------:R-:W-:Y:S02]  /*4900*/  HADD2.F32 R48, -RZ, R56.H0_H0 ;  /* 0x20000038ff307230 */ /* 0x000fe40000004100 */
[-C--:B------:R-:W-:Y:S01]  /*4910*/  FMUL.FTZ R58, R37, R50.reuse ;  /* 0x00000032253a7220 */ /* 0x080fe20000410000 */
[----:B------:R-:W-:Y:S02]  /*4920*/  HADD2.F32 R47, -RZ, R107.H1_H1 ;  /* 0x3000006bff2f7230 */ /* 0x000fe40000004100 */
[-C--:B------:R-:W-:Y:S01]  /*4930*/  FMUL.FTZ R56, R38, R49.reuse ;  /* 0x0000003126387220 */ /* 0x080fe20000410000 */
[----:B------:R-:W-:Y:S01]  /*4940*/  FMUL.FTZ R50, R13, R50 ;  /* 0x000000320d327220 */ /* 0x000fe20000410000 */
[----:B------:R-:W-:Y:S01]  /*4950*/  FMUL.FTZ R49, R15, R49 ;  /* 0x000000310f317220 */ /* 0x000fe20000410000 */
[-C--:B------:R-:W-:Y:S01]  /*4960*/  FFMA.FTZ R51, R13, R48.reuse, -R58 ;  /* 0x000000300d337223 */ /* 0x080fe2000001083a */
[----:B------:R-:W-:Y:S01]  /*4970*/  FFMA.FTZ R56, R15, R47, -R56 ;  /* 0x0000002f0f387223 */ /* 0x000fe20000010838 */
[----:B------:R-:W-:Y:S01]  /*4980*/  FFMA.FTZ R58, R37, R48, R50 ;  /* 0x00000030253a7223 */ /* 0x000fe20000010032 */
[----:B------:R-:W-:-:S02]  /*4990*/  HADD2.F32 R48, -RZ, R108.H1_H1 ;  /* 0x3000006cff307230 */ /* 0x000fc40000004100 */
[----:B------:R-:W-:Y:S01]  /*49a0*/  FFMA.FTZ R49, R38, R47, R49 ;  /* 0x0000002f26317223 */ /* 0x000fe20000010031 */
[--C-:B------:R-:W-:Y:S02]  /*49b0*/  HADD2.F32 R15, -RZ, R39.reuse.H0_H0 ;  /* 0x20000027ff0f7230 */ /* 0x100fe40000004100 */
[--C-:B------:R-:W-:Y:S02]  /*49c0*/  HADD2.F32 R13, -RZ, R36.reuse.H0_H0 ;  /* 0x20000024ff0d7230 */ /* 0x100fe40000004100 */
[----:B------:R-:W-:Y:S02]  /*49d0*/  HADD2.F32 R39, -RZ, R39.H1_H1 ;  /* 0x30000027ff277230 */ /* 0x000fe40000004100 */
[-C--:B------:R-:W-:Y:S01]  /*49e0*/  FMUL.FTZ R50, R15, R48.reuse ;  /* 0x000000300f327220 */ /* 0x080fe20000410000 */
[----:B------:R-:W-:Y:S02]  /*49f0*/  HADD2.F32 R47, -RZ, R57.H0_H0 ;  /* 0x20000039ff2f7230 */ /* 0x000fe40000004100 */
[----:B------:R-:W-:Y:S01]  /*4a00*/  FMUL.FTZ R48, R13, R48 ;  /* 0x000000300d307220 */ /* 0x000fe20000410000 */
[----:B------:R-:W-:Y:S01]  /*4a10*/  HADD2.F32 R36, -RZ, R36.H1_H1 ;  /* 0x30000024ff247230 */ /* 0x000fe20000004100 */
[----:B------:R-:W-:Y:S01]  /*4a20*/  F2FP.F16.F32.PACK_AB R49, R58, R49 ;  /* 0x000000313a31723e */ /* 0x000fe200000000ff */
[----:B------:R-:W-:-:S02]  /*4a30*/  HADD2.F32 R38, -RZ, R105.H1_H1 ;  /* 0x30000069ff267230 */ /* 0x000fc40000004100 */
[-C--:B------:R-:W-:Y:S01]  /*4a40*/  FMUL.FTZ R93, R39, R47.reuse ;  /* 0x0000002f275d7220 */ /* 0x080fe20000410000 */
[----:B------:R-:W-:Y:S02]  /*4a50*/  HADD2.F32 R37, -RZ, R59.H0_H0 ;  /* 0x2000003bff257230 */ /* 0x000fe40000004100 */
[C---:B---3--:R-:W-:Y:S01]  /*4a60*/  FMUL.FTZ R94, R36.reuse, R47 ;  /* 0x0000002f245e7220 */ /* 0x048fe20000410000 */
[----:B------:R-:W-:Y:S02]  /*4a70*/  HADD2.F32 R44, -RZ, R44.H0_H0 ;  /* 0x2000002cff2c7230 */ /* 0x000fe40000004100 */
[-C--:B------:R-:W-:Y:S01]  /*4a80*/  FFMA.FTZ R57, R13, R38.reuse, -R50 ;  /* 0x000000260d397223 */ /* 0x080fe20000010832 */
[----:B------:R-:W-:Y:S01]  /*4a90*/  FFMA.FTZ R59, R15, R38, R48 ;  /* 0x000000260f3b7223 */ /* 0x000fe20000010030 */
[-C--:B------:R-:W-:Y:S01]  /*4aa0*/  FFMA.FTZ R92, R36, R37.reuse, -R93 ;  /* 0x00000025245c7223 */ /* 0x080fe2000001085d */
[----:B------:R-:W-:Y:S01]  /*4ab0*/  FFMA.FTZ R94, R39, R37, R94 ;  /* 0x00000025275e7223 */ /* 0x000fe2000001005e */
[----:B------:R-:W-:-:S02]  /*4ac0*/  HADD2.F32 R38, -RZ, R109.H0_H0 ;  /* 0x2000006dff267230 */ /* 0x000fc40000004100 */
[----:B------:R-:W-:Y:S02]  /*4ad0*/  HADD2.F32 R15, -RZ, R45.H0_H0 ;  /* 0x2000002dff0f7230 */ /* 0x000fe40000004100 */
[----:B------:R-:W-:Y:S01]  /*4ae0*/  HADD2.F32 R37, -RZ, R95.H0_H0 ;  /* 0x2000005fff257230 */ /* 0x000fe20000004100 */
[----:B------:R-:W-:Y:S01]  /*4af0*/  F2FP.F16.F32.PACK_AB R59, R94, R59 ;  /* 0x0000003b5e3b723e */ /* 0x000fe200000000ff */
[----:B------:R-:W-:Y:S02]  /*4b00*/  HADD2.F32 R45, -RZ, R45.H1_H1 ;  /* 0x3000002dff2d7230 */ /* 0x000fe40000004100 */
[----:B------:R-:W-:Y:S01]  /*4b10*/  FMUL.FTZ R48, R15, R38 ;  /* 0x000000260f307220 */ /* 0x000fe20000410000 */
[----:B------:R-:W-:Y:S02]  /*4b20*/  HADD2.F32 R36, -RZ, R107.H0_H0 ;  /* 0x2000006bff247230 */ /* 0x000fe40000004100 */
[--C-:B------:R-:W-:Y:S02]  /*4b30*/  HADD2.F32 R13, -RZ, R12.reuse.H0_H0 ;  /* 0x2000000cff0d7230 */ /* 0x100fe40000004100 */
[----:B------:R-:W-:Y:S01]  /*4b40*/  FMUL.FTZ R39, R45, R37 ;  /* 0x000000252d277220 */ /* 0x000fe20000410000 */
[----:B------:R-:W-:-:S02]  /*4b50*/  HADD2.F32 R12, -RZ, R12.H1_H1 ;  /* 0x3000000cff0c7230 */ /* 0x000fc40000004100 */
[----:B------:R-:W-:Y:S02]  /*4b60*/  HADD2.F32 R108, -RZ, R108.H0_H0 ;  /* 0x2000006cff6c7230 */ /* 0x000fe40000004100 */
[C---:B------:R-:W-:Y:S01]  /*4b70*/  FMUL.FTZ R38, R13.reuse, R38 ;  /* 0x000000260d267220 */ /* 0x040fe20000410000 */
[----:B------:R-:W-:Y:S01]  /*4b80*/  FFMA.FTZ R48, R13, R36, -R48 ;  /* 0x000000240d307223 */ /* 0x000fe20000010830 */
[C---:B------:R-:W-:Y:S01]  /*4b90*/  FMUL.FTZ R50, R12.reuse, R37 ;  /* 0x000000250c327220 */ /* 0x040fe20000410000 */
[----:B------:R-:W-:Y:S01]  /*4ba0*/  FFMA.FTZ R39, R12, R44, -R39 ;  /* 0x0000002c0c277223 */ /* 0x000fe20000010827 */
[----:B------:R-:W-:Y:S02]  /*4bb0*/  HADD2.F32 R13, -RZ, R46.H0_H0 ;  /* 0x2000002eff0d7230 */ /* 0x000fe40000004100 */
[----:B------:R-:W-:Y:S01]  /*4bc0*/  FFMA.FTZ R38, R15, R36, R38 ;  /* 0x000000240f267223 */ /* 0x000fe20000010026 */
[----:B------:R-:W-:Y:S02]  /*4bd0*/  HADD2.F32 R43, -RZ, R43.H0_H0 ;  /* 0x2000002bff2b7230 */ /* 0x000fe40000004100 */
[----:B------:R-:W-:Y:S01]  /*4be0*/  FFMA.FTZ R45, R45, R44, R50 ;  /* 0x0000002c2d2d7223 */ /* 0x000fe20000010032 */
[----:B------:R-:W-:-:S02]  /*4bf0*/  HADD2.F32 R12, -RZ, R14.H0_H0 ;  /* 0x2000000eff0c7230 */ /* 0x000fc40000004100 */
[-C--:B------:R-:W-:Y:S01]  /*4c00*/  FMUL.FTZ R37, R13, R108.reuse ;  /* 0x0000006c0d257220 */ /* 0x080fe20000410000 */
        /* <DEDUP_REMOVED lines=17> */
[----:B------:R-:W-:Y:S02]  /*4d20*/  F2FP.F16.F32.PACK_AB R15, R92, R57 ;  /* 0x000000395c0f723e */ /* 0x000fe400000000ff */
[----:B------:R-:W-:-:S07]  /*4d30*/  F2FP.F16.F32.PACK_AB R38, R43, R108 ;  /* 0x0000006c2b26723e */ /* 0x000fce00000000ff */
.L_x_10465:
[----:B------:R-:W-:Y:S05]  /*4d40*/  BSYNC B1 ;  /* 0x0000000000017941 */ /* 0x000fea0003800000 */
.L_x_10464:
[----:B------:R-:W-:Y:S01]  /*4d50*/  ISETP.GE.AND P2, PT, R11, R104, PT ;  /* 0x000000680b00720c */ /* 0x000fe20003f46270 */
[----:B0-----:R0:W-:Y:S02]  /*4d60*/  ST.E.128 desc[UR60][R40.64], R12 ;  /* 0x0000000c28007985 */ /* 0x0011e4000c101d3c */
[----:B0-----:R-:W-:Y:S01]  /*4d70*/  MOV R12, R102 ;  /* 0x00000066000c7202 */ /* 0x001fe20000000f00 */
[----:B------:R-:W-:-:S09]  /*4d80*/  IMAD.MOV.U32 R13, RZ, RZ, R103 ;  /* 0x000000ffff0d7224 */ /* 0x000fd200078e0067 */
[----:B------:R-:W-:Y:S05]  /*4d90*/  @P2 BRA `(.L_x_10448) ;  /* 0x00000004001c2947 */ /* 0x000fea0003800000 */
[----:B------:R-:W-:-:S05]  /*4da0*/  IMAD.WIDE R12, R11, 0x2, R12 ;  /* 0x000000020b0c7825 */ /* 0x000fca00078e020c */
[----:B----4-:R0:W-:Y:S01]  /*4db0*/  ST.E.128 desc[UR60][R12.64], R36 ;  /* 0x000000240c007985 */ /* 0x0101e2000c101d3c */
[----:B------:R-:W-:Y:S05]  /*4dc0*/  BRA `(.L_x_10448) ;  /* 0x0000000400107947 */ /* 0x000fea0003800000 */
.L_x_10429:
[----:B------:R-:W-:-:S13]  /*4dd0*/  ISETP.NE.AND P3, PT, R209, 0x3, PT ;  /* 0x00000003d100780c */ /* 0x000fda0003f65270 */
[----:B------:R-:W-:Y:S05]  /*4de0*/  @!P3 BRA `(.L_x_10466) ;  /* 0x000000000004b947 */ /* 0x000fea0003800000 */
[----:B------:R-:W-:Y:S01]  /*4df0*/  BPT.TRAP 0x1 ;  /* 0x000000040000795c */ /* 0x000fe20000300000 */
.L_x_10466:
[----:B------:R-:W-:Y:S01]  /*4e00*/  IMAD R4, R18, 0x8, R19 ;  /* 0x0000000812047824 */ /* 0x000fe200078e0213 */
[----:B------:R-:W-:Y:S01]  /*4e10*/  SHF.L.U32 R101, R207, 0x1f, RZ ;  /* 0x0000001fcf657819 */ /* 0x000fe200000006ff */
[----:B------:R-:W-:Y:S01]  /*4e20*/  BSSY B1, `(.L_x_10467) ;  /* 0x0000004000017945 */ /* 0x000fe20003800000 */
[----:B------:R-:W-:Y:S02]  /*4e30*/  SHF.R.S32.HI R98, RZ, 0x1f, R97 ;  /* 0x0000001fff627819 */ /* 0x000fe40000011461 */
[----:B------:R-:W0:Y:S02]  /*4e40*/  SYNCS.PHASECHK.TRANS64.TRYWAIT P2, [R4+URZ+0x32490], R101 ;  /* 0x03249065040075a7 */ /* 0x000e24000804017f */
[----:B0-----:R-:W-:Y:S05]  /*4e50*/  @!P2 BRA `(.L_x_10468) ;  /* 0x0000013800f0a947 */ /* 0x001fea0003800000 */
.L_x_10707:
[----:B------:R-:W-:Y:S05]  /*4e60*/  BSYNC B1 ;  /* 0x0000000000017941 */ /* 0x000fea0003800000 */
.L_x_10467:
        /* <DEDUP_REMOVED lines=27> */
.L_x_10711:
        /* <DEDUP_REMOVED lines=13> */
.L_x_10471:
[----:B------:R-:W-:Y:S05]  /*50f0*/  BSYNC B1 ;  /* 0x0000000000017941 */ /* 0x000fea0003800000 */
.L_x_10470:
[----:B------:R-:W-:-:S03]  /*5100*/  UMOV UR4, 0xffffffff ;  /* 0xffffffff00047882 */ /* 0x000fc60000000000 */
[----:B------:R-:W-:Y:S05]  /*5110*/  BRA.DIV UR4, `(.L_x_10472) ;  /* 0x0000013a049c7947 */ /* 0x000fea000b800000 */
[----:B--2-4-:R2:W4:Y:S04]  /*5120*/  SHFL.IDX PT, R37, R41, 0x1, 0x1c1f ;  /* 0x003c1f0029257f89 */ /* 0x01452800000e0000 */
[----:B---3--:R2:W3:Y:S02]  /*5130*/  SHFL.IDX PT, R14, R40, 0x1, 0x1c1f ;  /* 0x003c1f00280e7f89 */ /* 0x0084e400000e0000 */
.L_x_10715:
        /* <DEDUP_REMOVED lines=13> */
.L_x_10448:
[----:B------:R-:W-:Y:S05]  /*5210*/  BSYNC B0 ;  /* 0x0000000000007941 */ /* 0x000fea0003800000 */
.L_x_10428:
        /* <DEDUP_REMOVED lines=9> */
[----:B--2---:R2:W-:Y:S01]  /*52b0*/  BAR.SYNC.DEFER_BLOCKING R91, 0x80 ;  /* 0x0002005b0000751d */ /* 0x0045e20000010000 */
[----:B-----5:R-:W-:-:S13]  /*52c0*/  LOP3.LUT P2, RZ, R11, 0x7f, RZ, 0xc0, !PT ;  /* 0x0000007f0bff7812 */ /* 0x020fda000784c0ff */
[----:B------:R-:W-:-:S05]  /*52d0*/  @!P2 VIADD R11, R4, 0x324a0 ;  /* 0x000324a0040ba836 */ /* 0x000fca0000000000 */
[----:B------:R-:W-:-:S04]  /*52e0*/  @!P2 PRMT R11, RZ, 0x654, R11 ;  /* 0x00000654ff0ba816 */ /* 0x000fc8000000000b */
[----:B------:R2:W-:Y:S01]  /*52f0*/  @!P2 SYNCS.ARRIVE.TRANS64.RED.A1T0 RZ, [R11+URZ], RZ ;  /* 0x000000ff0bffa9a7 */ /* 0x0005e2000810043f */
[----:B------:R-:W-:Y:S05]  /*5300*/  @!P3 BRA `(.L_x_10474) ;  /* 0x000000000004b947 */ /* 0x000fea0003800000 */
[----:B------:R-:W-:Y:S01]  /*5310*/  BPT.TRAP 0x1 ;  /* 0x000000040000795c */ /* 0x000fe20000300000 */
.L_x_10474:
[----:B------:R-:W-:Y:S05]  /*5320*/  BSYNC B0 ;  /* 0x0000000000007941 */ /* 0x000fea0003800000 */
.L_x_10473:
[----:B------:R-:W5:Y:S01]  /*5330*/  SYNCS.PHASECHK.TRANS64.TRYWAIT P3, [R4+URZ+0x324b0], R101 ;  /* 0x0324b065040075a7 */ /* 0x000f62000806017f */
[----:B------:R-:W-:Y:S04]  /*5340*/  BSSY B0, `(.L_x_10475) ;  /* 0x0000002000007945 */ /* 0x000fe80003800000 */
[----:B-----5:R-:W-:Y:S05]  /*5350*/  @!P3 BRA `(.L_x_10476) ;  /* 0x000001380054b947 */ /* 0x020fea0003800000 */
.L_x_10716:
[----:B------:R-:W-:Y:S05]  /*5360*/  BSYNC B0 ;  /* 0x0000000000007941 */ /* 0x000fea0003800000 */
.L_x_10475:
[----:B------:R-:W-:Y:S01]  /*5370*/  ULDC.64 UR4, c[0x0][0x328] ;  /* 0x0000ca0000047ab9 */ /* 0x000fe20000000a00 */
[----:B------:R-:W-:Y:S01]  /*5380*/  IMAD.IADD R100, R100, 0x1, -R204 ;  /* 0x0000000164647824 */ /* 0x000fe200078e0acc */
[----:B------:R-:W-:Y:S01]  /*5390*/  BSSY B0, `(.L_x_10477) ;  /* 0x0000043000007945 */ /* 0x000fe20003800000 */
[----:B------:R-:W-:Y:S02]  /*53a0*/  IMAD R98, R98, UR4, RZ ;  /* 0x0000000462627c24 */ /* 0x000fe4000f8e02ff */
[----:B0--34-:R-:W-:-:S04]  /*53b0*/  IMAD.WIDE.U32 R12, R97, UR4, RZ ;  /* 0x00000004610c7c25 */ /* 0x019fc8000f8e00ff */
[----:B------:R-:W-:Y:S01]  /*53c0*/  IMAD R97, R97, UR5, R98 ;  /* 0x0000000561617c24 */ /* 0x000fe2000f8e0262 */
[----:B------:R-:W-:Y:S02]  /*53d0*/  ULDC.64 UR4, c[0x0][0x338] ;  /* 0x0000ce0000047ab9 */ /* 0x000fe40000000a00 */
[----:B------:R-:W-:Y:S02]  /*53e0*/  IMAD R99, R99, UR4, RZ ;  /* 0x0000000463637c24 */ /* 0x000fe4000f8e02ff */
[----:B------:R-:W-:Y:S02]  /*53f0*/  IADD3 R13, R13, R97, RZ ;  /* 0x000000610d0d7210 */ /* 0x000fe40007ffe0ff */
        /* <DEDUP_REMOVED lines=9> */
[----:B------:R-:W-:Y:S01]  /*5490*/  LEA R44, P3, R12, UR4, 0x1 ;  /* 0x000000040c2c7c11 */ /* 0x000fe2000f8608ff */
[----:B------:R-:W-:-:S03]  /*54a0*/  IMAD R11, R18, 0x6000, R75 ;  /* 0x00006000120b7824 */ /* 0x000fc600078e024b */
[----:B------:R-:W-:Y:S01]  /*54b0*/  LEA.HI.X R45, R12, UR5, R13, 0x1, P3 ;  /* 0x000000050c2d7c11 */ /* 0x000fe200098f0c0d */
[----:B------:R-:W-:Y:S01]  /*54c0*/  IMAD.IADD R13, R78, 0x1, R11 ;  /* 0x000000014e0d7824 */ /* 0x000fe200078e020b */
[----:B------:R-:W-:Y:S01]  /*54d0*/  ISETP.GE.AND P3, PT, R100, 0x1, PT ;  /* 0x000000016400780c */ /* 0x000fe20003f66270 */
[----:B------:R0:W2:Y:S01]  /*54e0*/  SHFL.IDX PT, R49, R44, RZ, 0x1c1f ;  /* 0x001c1fff2c317589 */ /* 0x0000a200000e0000 */
[--C-:B------:R-:W-:Y:S02]  /*54f0*/  IMAD R42, R11, 0x2, R24.reuse ;  /* 0x000000020b2a7824 */ /* 0x100fe400078e0218 */
[----:B------:R-:W-:Y:S01]  /*5500*/  IMAD R11, R13, 0x2, R24 ;  /* 0x000000020d0b7824 */ /* 0x000fe200078e0218 */
[----:B------:R0:W3:Y:S08]  /*5510*/  SHFL.IDX PT, R47, R45, RZ, 0x1c1f ;  /* 0x001c1fff2d2f7589 */ /* 0x0000f000000e0000 */
[----:B0-----:R-:W-:Y:S05]  /*5520*/  @!P3 BRA `(.L_x_10478) ;  /* 0x0000000000a4b947 */ /* 0x001fea0003800000 */
[----:B------:R-:W-:Y:S02]  /*5530*/  ISETP.NE.AND P5, PT, R20, RZ, PT ;  /* 0x000000ff1400720c */ /* 0x000fe40003fa5270 */
[----:B------:R-:W-:Y:S02]  /*5540*/  ISETP.NE.AND P4, PT, R10, RZ, PT ;  /* 0x000000ff0a00720c */ /* 0x000fe40003f85270 */
[----:B------:R-:W-:-:S09]  /*5550*/  PRMT R43, R87, 0x8880, RZ ;  /* 0x00008880572b7816 */ /* 0x000fd200000000ff */
[----:B------:R-:W0:Y:S01]  /*5560*/  @P5 LDS.128 R12, [R42] ;  /* 0x000000002a0c5984 */ /* 0x000e220000000c00 */
[----:B-12---:R-:W-:-:S04]  /*5570*/  @P5 LEA R40, P3, R16, R49, 0x1 ;  /* 0x0000003110285211 */ /* 0x006fc800078608ff */
        /* <DEDUP_REMOVED lines=36> */
.L_x_10478:
[----:B------:R-:W-:Y:S05]  /*57c0*/  BSYNC B0 ;  /* 0x0000000000007941 */ /* 0x000fea0003800000 */
.L_x_10477:
[----:B------:R-:W-:Y:S01]  /*57d0*/  ISETP.GE.AND P3, PT, R100, 0x41, PT ;  /* 0x000000416400780c */ /* 0x000fe20003f66270 */
[----:B------:R-:W4:Y:S01]  /*57e0*/  SHFL.IDX PT, R45, R45, 0x1, 0x1c1f ;  /* 0x003c1f002d2d7f89 */ /* 0x000f2200000e0000 */
[----:B------:R-:W-:Y:S03]  /*57f0*/  BSSY B0, `(.L_x_10479) ;  /* 0x000002c000007945 */ /* 0x000fe60003800000 */
[----:B------:R0:W0:Y:S08]  /*5800*/  SHFL.IDX PT, R43, R44, 0x1, 0x1c1f ;  /* 0x003c1f002c2b7f89 */ /* 0x00003000000e0000 */
[----:B------:R-:W-:Y:S05]  /*5810*/  @!P3 BRA `(.L_x_10480) ;  /* 0x0000000000a4b947 */ /* 0x000fea0003800000 */
[----:B------:R-:W-:Y:S02]  /*5820*/  ISETP.NE.AND P5, PT, R20, RZ, PT ;  /* 0x000000ff1400720c */ /* 0x000fe40003fa5270 */
[----:B------:R-:W-:Y:S02]  /*5830*/  ISETP.NE.AND P4, PT, R10, RZ, PT ;  /* 0x000000ff0a00720c */ /* 0x000fe40003f85270 */
[----:B0-----:R-:W-:-:S09]  /*5840*/  PRMT R44, R87, 0x8880, RZ ;  /* 0x00008880572c7816 */ /* 0x001fd200000000ff */
[----:B------:R-:W0:Y:S01]  /*5850*/  @P5 LDS.128 R12, [R42+0x2000] ;  /* 0x002000002a0c5984 */ /* 0x000e220000000c00 */
[----:B-1----:R-:W-:-:S04]  /*5860*/  @P5 LEA R40, P3, R16, R43, 0x1 ;  /* 0x0000002b10285211 */ /* 0x002fc800078608ff */
[----:B----4-:R-:W-:Y:S02]  /*5870*/  @P5 LEA.HI.X R41, R16, R45, R17, 0x1, P3 ;  /* 0x0000002d10295211 */ /* 0x010fe400018f0c11 */
[----:B------:R-:W-:-:S04]  /*5880*/  @P4 LEA R38, P3, R2, R43, 0x1 ;  /* 0x0000002b02264211 */ /* 0x000fc800078608ff */
[----:B------:R-:W-:Y:S02]  /*5890*/  @P4 LEA.HI.X R39, R2, R45, R206, 0x1, P3 ;  /* 0x0000002d02274211 */ /* 0x000fe400018f0cce */
[----:B------:R-:W-:-:S13]  /*58a0*/  ISETP.NE.AND P3, PT, R9, RZ, PT ;  /* 0x000000ff0900720c */ /* 0x000fda0003f65270 */
[----:B------:R-:W-:-:S04]  /*58b0*/  @P3 LEA R36, P6, R213, R43, 0x1 ;  /* 0x0000002bd5243211 */ /* 0x000fc800078c08ff */
[----:B------:R-:W-:Y:S01]  /*58c0*/  @P3 LEA.HI.X R37, R213, R45, R222, 0x1, P6 ;  /* 0x0000002dd5253211 */ /* 0x000fe200030f0cde */
[----:B0-----:R0:W-:Y:S01]  /*58d0*/  @P5 ST.E.128 desc[UR60][R40.64], R12 ;  /* 0x0000000c28005985 */ /* 0x0011e2000c101d3c */
        /* <DEDUP_REMOVED lines=29> */
.L_x_10480:
[----:B------:R-:W-:Y:S05]  /*5ab0*/  BSYNC B0 ;  /* 0x0000000000007941 */ /* 0x000fea0003800000 */
.L_x_10479:
[----:B------:R-:W-:Y:S01]  /*5ac0*/  @!PT LDS RZ, [RZ] ;  /* 0x00000000fffff984 */ /* 0x000fe20000000800 */
[----:B------:R-:W-:Y:S01]  /*5ad0*/  @!PT LDS RZ, [RZ] ;  /* 0x00000000fffff984 */ /* 0x000fe20000000800 */
[----:B------:R-:W-:Y:S01]  /*5ae0*/  @!PT LDS RZ, [RZ] ;  /* 0x00000000fffff984 */ /* 0x000fe20000000800 */
[----:B------:R-:W-:Y:S01]  /*5af0*/  @!PT LDS RZ, [RZ] ;  /* 0x00000000fffff984 */ /* 0x000fe20000000800 */
[----:B------:R5:W-:Y:S06]  /*5b00*/  MEMBAR.ALL.CTA ;  /* 0x0000000000007992 */ /* 0x000bec0000008000 */
[----:B-----5:R-:W5:Y:S01]  /*5b10*/  FENCE.VIEW.ASYNC.S ;  /* 0x00000000000073c6 */ /* 0x020f620000000000 */
[----:B-1----:R-:W-:Y:S01]  /*5b20*/  @!P2 VIADD R4, R4, 0x324c0 ;  /* 0x000324c00404a836 */ /* 0x002fe20000000000 */
[----:B-----5:R1:W-:Y:S01]  /*5b30*/  BAR.SYNC.DEFER_BLOCKING R91, 0x80 ;  /* 0x0002005b0000751d */ /* 0x0203e20000010000 */
[----:B------:R-:W-:-:S03]  /*5b40*/  ISETP.NE.AND P3, PT, R0, RZ, PT ;  /* 0x000000ff0000720c */ /* 0x000fc60003f65270 */
[----:B------:R-:W-:Y:S02]  /*5b50*/  @!P2 PRMT R4, RZ, 0x654, R4 ;  /* 0x00000654ff04a816 */ /* 0x000fe40000000004 */
[----:B------:R-:W-:Y:S02]  /*5b60*/  IADD3 R18, R18, 0x1, RZ ;  /* 0x0000000112127810 */ /* 0x000fe40007ffe0ff */
[----:B------:R1:W-:Y:S02]  /*5b70*/  @!P2 SYNCS.ARRIVE.TRANS64.RED.A1T0 RZ, [R4+URZ], RZ ;  /* 0x000000ff04ffa9a7 */ /* 0x0003e4000810043f */
[----:B------:R-:W-:-:S04]  /*5b80*/  ISETP.NE.AND P2, PT, R18, 0x2, PT ;  /* 0x000000021200780c */ /* 0x000fc80003f45270 */
[----:B------:R-:W-:Y:S02]  /*5b90*/  SEL R0, RZ, 0x1, P2 ;  /* 0x00000001ff007807 */ /* 0x000fe40001000000 */
[----:B------:R-:W-:Y:S02]  /*5ba0*/  SEL R18, R18, RZ, P2 ;  /* 0x000000ff12127207 */ /* 0x000fe40001000000 */
[----:B------:R-:W-:Y:S01]  /*5bb0*/  LOP3.LUT R207, R207, R0, RZ, 0x3c, !PT ;  /* 0x00000000cfcf7212 */ /* 0x000fe200078e3cff */
[----:B-1----:R-:W-:Y:S06]  /*5bc0*/  @P3 BRA `(.L_x_10481) ;  /* 0xffffffc400883947 */ /* 0x002fec000383ffff */
[----:B------:R-:W1:Y:S01]  /*5bd0*/  S2R R11, SR_TID.X ;  /* 0x00000000000b7919 */ /* 0x000e620000002100 */
[----:B------:R-:W-:Y:S02]  /*5be0*/  PLOP3.LUT P0, PT, PT, PT, PT, 0x8, 0x0 ;  /* 0x000000000000781c */ /* 0x000fe40003f0e170 */
[----:B-1----:R-:W-:-:S04]  /*5bf0*/  SHF.R.U32.HI R11, RZ, 0x7, R11 ;  /* 0x00000007ff0b7819 */ /* 0x002fc8000001160b */
[----:B------:R-:W-:-:S13]  /*5c00*/  ISETP.NE.AND P3, PT, R11, 0x1, PT ;  /* 0x000000010b00780c */ /* 0x000fda0003f65270 */
[----:B------:R-:W-:Y:S06]  /*5c10*/  @!P3 BAR.ARV 0x9, 0x100 ;  /* 0x024400000000bb1d */ /* 0x000fec0000002000 */
.L_x_10423:
[----:B------:R-:W-:Y:S02]  /*5c20*/  ISETP.GE.AND P2, PT, R188, 0x1, PT ;  /* 0x00000001bc00780c */ /* 0x000fe40003f46270 */
[----:B------:R-:W-:Y:S02]  /*5c30*/  CS2R R4, SRZ ;  /* 0x0000000000047805 */ /* 0x000fe4000001ff00 */
[----:B------:R-:W-:Y:S01]  /*5c40*/  PLOP3.LUT P1, PT, PT, PT, PT, 0x80, 0x0 ;  /* 0x000000000000781c */ /* 0x000fe20003f2f070 */
        /* <DEDUP_REMOVED lines=50> */
[----:B------:R-:W-:Y:S01]  /*5f70*/  MOV R62, RZ ;  /* 0x000000ff003e7202 */ /* 0x000fe20000000f00 */
        /* <DEDUP_REMOVED lines=8> */
[----:B------:R-:W-:Y:S01]  /*6000*/  CS2R R174, SRZ ;  /* 0x0000000000ae7805 */ /* 0x000fe2000001ff00 */
[----:B------:R-:W-:Y:S01]  /*6010*/  IMAD.MOV.U32 R50, RZ, RZ, RZ ;  /* 0x000000ffff327224 */ /* 0x000fe200078e00ff */
[----:B0-----:R-:W-:Y:S01]  /*6020*/  CS2R R14, SRZ ;  /* 0x00000000000e7805 */ /* 0x001fe2000001ff00 */
        /* <DEDUP_REMOVED lines=8> */
[----:B------:R-:W-:Y:S01]  /*60b0*/  MOV R10, RZ ;  /* 0x000000ff000a7202 */ /* 0x000fe20000000f00 */
[----:B------:R-:W-:Y:S06]  /*60c0*/  @P0 BRA `(.L_x_10482) ;  /* 0x00000000000c0947 */ /* 0x000fec0003800000 */
[----:B------:R-:W0:Y:S01]  /*60d0*/  FENCE.VIEW.ASYNC.G ;  /* 0x00000000000073c6 */ /* 0x000e220000000100 */
[----:B------:R-:W-:Y:S05]  /*60e0*/  WARPSYNC.ALL ;  /* 0x0000000000007948 */ /* 0x000fea0003800000 */
[----:B0-----:R-:W-:Y:S06]  /*60f0*/  BAR.ARV 0xc, 0x180 ;  /* 0x0306000000007b1d */ /* 0x001fec0000002000 */
.L_x_10482:
[----:B------:R-:W-:Y:S02]  /*6100*/  IMAD.MOV.U32 R24, RZ, RZ, RZ ;  /* 0x000000ffff187224 */ /* 0x000fe400078e00ff */
[----:B------:R-:W-:Y:S01]  /*6110*/  IMAD.MOV.U32 R169, RZ, RZ, RZ ;  /* 0x000000ffffa97224 */ /* 0x000fe200078e00ff */
        /* <DEDUP_REMOVED lines=9> */
.L_x_10719:
[----:B------:R-:W-:Y:S01]  /*61b0*/  VIADD R24, R19, 0x18400 ;  /* 0x0001840013187836 */ /* 0x000fe20000000000 */
[----:B01----:R-:W-:Y:S01]  /*61c0*/  LEA.HI R0, R14, R14, RZ, 0x1 ;  /* 0x0000000e0e007211 */ /* 0x003fe200078f08ff */
[----:B------:R-:W-:Y:S03]  /*61d0*/  BSSY B6, `(.L_x_10485) ;  /* 0x0000015000067945 */ /* 0x000fe60003800000 */
[----:B------:R-:W-:Y:S02]  /*61e0*/  LOP3.LUT P0, RZ, R24, 0x1bf, RZ, 0xc0, !PT ;  /* 0x000001bf18ff7812 */ /* 0x000fe4000780c0ff */
[----:B------:R-:W-:-:S05]  /*61f0*/  LOP3.LUT R3, R0, 0xffffe, RZ, 0xc0, !PT ;  /* 0x000ffffe00037812 */ /* 0x000fca00078ec0ff */
[----:B------:R-:W-:-:S06]  /*6200*/  IMAD.IADD R30, R14, 0x1, -R3 ;  /* 0x000000010e1e7824 */ /* 0x000fcc00078e0a03 */
        /* <DEDUP_REMOVED lines=16> */
[----:B-12345:R-:W-:Y:S05]  /*6310*/  CALL.ABS.NOINC R14 ;  /* 0x000000000e007343 */ /* 0x03efea0003c00000 */
.L_x_10486:
[----:B------:R-:W-:Y:S05]  /*6320*/  BSYNC B6 ;  /* 0x0000000000067941 */ /* 0x000fea0003800000 */
.L_x_10485:
        /* <DEDUP_REMOVED lines=13> */
.L_x_10490:
[----:B-1----:R1:W2:Y:S02]  /*6400*/  SYNCS.PHASECHK.TRANS64.TRYWAIT P0, [R19+URZ+0x32400], R0 ;  /* 0x03240000130075a7 */ /* 0x0022a4000800017f */
[----:B--2---:R-:W-:Y:S05]  /*6410*/  @!P0 NANOSLEEP.SYNCS 0x989680 ;  /* 0x009896800000895d */ /* 0x004fea0003900000 */
[----:B------:R-:W2:Y:S02]  /*6420*/  @!P0 SYNCS.PHASECHK.TRANS64 P0, [R19+URZ+0x32400], R0 ;  /* 0x03240000130085a7 */ /* 0x000ea4000800007f */
[----:B--2---:R-:W-:Y:S05]  /*6430*/  @!P0 BRA `(.L_x_10490) ;  /* 0xfffffffc00f08947 */ /* 0x004fea000383ffff */
.L_x_10489:
[----:B------:R-:W-:Y:S05]  /*6440*/  BSYNC B0 ;  /* 0x0000000000007941 */ /* 0x000fea0003800000 */
.L_x_10488:
[----:B------:R-:W-:Y:S05]  /*6450*/  BRA `(.L_x_10491) ;  /* 0x0000002000e07947 */ /* 0x000fea0003800000 */
.L_x_10487:
        /* <DEDUP_REMOVED lines=11> */
[----:B------:R-:W-:Y:S02]  /*6510*/  LEA R24, P1, R4, UR4, 0x1 ;  /* 0x0000000404187c11 */ /* 0x000fe4000f8208ff */
[----:B------:R-:W-:Y:S01]  /*6520*/  IADD3 R25, R3, R5, RZ ;  /* 0x0000000503197210 */ /* 0x000fe20007ffe0ff */
[----:B------:R-:W-:Y:S01]  /*6530*/  IMAD R9, R28, UR7, R9 ;  /* 0x000000071c097c24 */ /* 0x000fe2000f8e0209 */
[----:B------:R-:W-:Y:S02]  /*6540*/  ULDC.64 UR6, c[0x0][0x400] ;  /* 0x0001000000067ab9 */ /* 0x000fe40000000a00 */
[----:B------:R-:W-:Y:S01]  /*6550*/  LEA R26, P2, R6, UR6, 0x1 ;  /* 0x00000006061a7c11 */ /* 0x000fe2000f8408ff */
[----:B------:R-:W-:Y:S01]  /*6560*/  IMAD.IADD R27, R9, 0x1, R7 ;  /* 0x00000001091b7824 */ /* 0x000fe200078e0207 */
[----:B------:R-:W-:-:S04]  /*6570*/  LEA.HI.X R25, R4, UR5, R25, 0x1, P1 ;  /* 0x0000000504197c11 */ /* 0x000fc800088f0c19 */
        /* <DEDUP_REMOVED lines=17> */
[----:B-1234-:R-:W-:Y:S05]  /*6690*/  CALL.ABS.NOINC R14 ;  /* 0x000000000e007343 */ /* 0x01efea0003c00000 */
.L_x_10493:
[----:B------:R-:W-:Y:S05]  /*66a0*/  BSYNC B6 ;  /* 0x0000000000067941 */ /* 0x000fea0003800000 */
.L_x_10492:
        /* <DEDUP_REMOVED lines=8> */
[----:B------:R0:W0:Y:S04]  /*6730*/  SHFL.IDX PT, R0, R24, RZ, 0x1c1f ;  /* 0x001c1fff18007589 */ /* 0x00002800000e0000 */
[----:B------:R0:W0:Y:S04]  /*6740*/  SHFL.IDX PT, R5, R27, RZ, 0x1c1f ;  /* 0x001c1fff1b057589 */ /* 0x00002800000e0000 */
[----:B------:R0:W0:Y:S02]  /*6750*/  SHFL.IDX PT, R14, R26, RZ, 0x1c1f ;  /* 0x001c1fff1a0e7589 */ /* 0x00002400000e0000 */
.L_x_10725:
[----:B------:R-:W5:Y:S01]  /*6760*/  LDL R29, [R1+0x70] ;  /* 0x00007000011d7983 */ /* 0x000f620000100800 */
[----:B------:R-:W-:-:S03]  /*6770*/  ULDC UR4, c[0x0][0x448] ;  /* 0x0001120000047ab9 */ /* 0x000fc60000000800 */
[----:B------:R-:W2:Y:S01]  /*6780*/  LDL R12, [R1+0x68] ;  /* 0x00006800010c7983 */ /* 0x000ea20000100800 */
[----:B------:R-:W-:-:S05]  /*6790*/  IMAD R13, R90, UR4, RZ ;  /* 0x000000045a0d7c24 */ /* 0x000fca000f8e02ff */
[----:B------:R-:W-:Y:S01]  /*67a0*/  ISETP.GE.AND P0, PT, R6, R13, PT ;  /* 0x0000000d0600720c */ /* 0x000fe20003f06270 */
[----:B------:R-:W-:Y:S01]  /*67b0*/  BSSY B1, `(.L_x_10497) ;  /* 0x0000024000017945 */ /* 0x000fe20003800000 */
[----:B------:R-:W-:Y:S01]  /*67c0*/  IMAD R13, R33, -0x80, R13 ;  /* 0xffffff80210d7824 */ /* 0x000fe200078e020d */
[----:B------:R-:W-:Y:S02]  /*67d0*/  CS2R R10, SRZ ;  /* 0x00000000000a7805 */ /* 0x000fe4000001ff00 */
[----:B------:R-:W-:Y:S01]  /*67e0*/  CS2R R20, SRZ ;  /* 0x0000000000147805 */ /* 0x000fe2000001ff00 */
[----:B-----5:R-:W-:-:S05]  /*67f0*/  IMAD.SHL.U32 R4, R29, 0x40, RZ ;  /* 0x000000401d047824 */ /* 0x020fca00078e00ff */
[----:B------:R-:W-:Y:S02]  /*6800*/  LOP3.LUT R7, R4, 0x1c0, RZ, 0xc0, !PT ;  /* 0x000001c004077812 */ /* 0x000fe400078ec0ff */
[----:B--2---:R-:W-:Y:S02]  /*6810*/  LEA.HI R4, R12, R12, RZ, 0x1 ;  /* 0x0000000c0c047211 */ /* 0x004fe400078f08ff */
[----:B------:R-:W-:Y:S02]  /*6820*/  LOP3.LUT R8, R7, 0x18, R16, 0xf8, !PT ;  /* 0x0000001807087812 */ /* 0x000fe400078ef810 */
[----:B------:R-:W-:Y:S02]  /*6830*/  SHF.R.U32.HI R7, RZ, 0x3, R7 ;  /* 0x00000003ff077819 */ /* 0x000fe40000011607 */
[----:B------:R-:W-:Y:S02]  /*6840*/  LOP3.LUT R4, R4, 0xfffffffe, RZ, 0xc0, !PT ;  /* 0xfffffffe04047812 */ /* 0x000fe400078ec0ff */
[----:B------:R-:W-:-:S02]  /*6850*/  LOP3.LUT R28, R8, R7, RZ, 0x3c, !PT ;  /* 0x00000007081c7212 */ /* 0x000fc400078e3cff */
[----:B------:R-:W-:Y:S02]  /*6860*/  CS2R R6, SRZ ;  /* 0x0000000000067805 */ /* 0x000fe4000001ff00 */
[----:B------:R-:W-:Y:S01]  /*6870*/  CS2R R8, SRZ ;  /* 0x0000000000087805 */ /* 0x000fe2000001ff00 */
[----:B------:R-:W-:Y:S01]  /*6880*/  IMAD.IADD R12, R12, 0x1, -R4 ;  /* 0x000000010c0c7824 */ /* 0x000fe200078e0a04 */
[----:B------:R-:W-:Y:S06]  /*6890*/  @P0 BRA `(.L_x_10498) ;  /* 0x0000000000540947 */ /* 0x000fec0003800000 */
[----:B------:R-:W-:Y:S01]  /*68a0*/  ULDC UR4, c[0x0][0x3f4] ;  /* 0x0000fd0000047ab9 */ /* 0x000fe20000000800 */
[C---:B------:R-:W-:Y:S01]  /*68b0*/  IMAD.SHL.U32 R11, R208.reuse, 0x2, RZ ;  /* 0x00000002d00b7824 */ /* 0x040fe200078e00ff */
[----:B------:R-:W-:Y:S01]  /*68c0*/  ISETP.GE.AND P3, PT, R208, UR4, PT ;  /* 0x00000004d0007c0c */ /* 0x000fe2000bf66270 */
[----:B0-----:R-:W-:Y:S01]  /*68d0*/  IMAD.MOV.U32 R6, RZ, RZ, R0 ;  /* 0x000000ffff067224 */ /* 0x001fe200078e0000 */
[----:B------:R-:W-:Y:S02]  /*68e0*/  ISETP.GE.AND P2, PT, R22, UR4, PT ;  /* 0x0000000416007c0c */ /* 0x000fe4000bf46270 */
[----:B------:R-:W-:Y:S02]  /*68f0*/  SHF.R.S32.HI R15, RZ, 0x1f, R208 ;  /* 0x0000001fff0f7819 */ /* 0x000fe400000114d0 */
[----:B-1----:R-:W-:Y:S02]  /*6900*/  MOV R7, R3 ;  /* 0x0000000300077202 */ /* 0x002fe40000000f00 */
[----:B------:R-:W-:Y:S01]  /*6910*/  SHF.L.U64.HI R10, R208, 0x1, R15 ;  /* 0x00000001d00a7819 */ /* 0x000fe2000001020f */
[----:B------:R-:W-:-:S04]  /*6920*/  IMAD.MOV.U32 R15, RZ, RZ, R5 ;  /* 0x000000ffff0f7224 */ /* 0x000fc800078e0005 */
[-C--:B------:R-:W-:Y:S02]  /*6930*/  @!P3 IADD3 R26, P0, R0, R11.reuse, RZ ;  /* 0x0000000b001ab210 */ /* 0x080fe40007f1e0ff */
[----:B------:R-:W-:Y:S01]  /*6940*/  @!P3 IADD3 R4, P1, R14, R11, RZ ;  /* 0x0000000b0e04b210 */ /* 0x000fe20007f3e0ff */
[----:B------:R-:W-:Y:S01]  /*6950*/  @!P2 IMAD.WIDE R24, R22, 0x2, R6 ;  /* 0x000000021618a825 */ /* 0x000fe200078e0206 */
[----:B------:R-:W-:-:S03]  /*6960*/  CS2R R6, SRZ ;  /* 0x0000000000067805 */ /* 0x000fc6000001ff00 */
[--C-:B------:R-:W-:Y:S01]  /*6970*/  @!P3 IMAD.X R27, R3, 0x1, R10.reuse, P0 ;  /* 0x00000001031bb824 */ /* 0x100fe200000e060a */
[----:B------:R2:W5:Y:S01]  /*6980*/  @!P2 LD.E.64 R8, desc[UR60][R24.64] ;  /* 0x0000003c1808a980 */ /* 0x000562000c101b00 */
[----:B------:R-:W-:Y:S01]  /*6990*/  @!P3 IMAD.X R5, R5, 0x1, R10, P1 ;  /* 0x000000010505b824 */ /* 0x000fe200008e060a */
[----:B------:R-:W-:Y:S01]  /*69a0*/  CS2R R10, SRZ ;  /* 0x00000000000a7805 */ /* 0x000fe2000001ff00 */
[----:B------:R-:W-:Y:S01]  /*69b0*/  @!P2 IMAD.WIDE R14, R22, 0x2, R14 ;  /* 0x00000002160ea825 */ /* 0x000fe200078e020e */
[----:B------:R2:W5:Y:S04]  /*69c0*/  @!P3 LD.E.64 R6, desc[UR60][R26.64] ;  /* 0x0000003c1a06b980 */ /* 0x000568000c101b00 */
[----:B------:R2:W5:Y:S04]  /*69d0*/  @!P2 LD.E.64 R20, desc[UR60][R14.64] ;  /* 0x0000003c0e14a980 */ /* 0x000568000c101b00 */
[----:B------:R2:W5:Y:S02]  /*69e0*/  @!P3 LD.E.64 R10, desc[UR60][R4.64] ;  /* 0x0000003c040ab980 */ /* 0x000564000c101b00 */
.L_x_10498:
[----:B------:R-:W-:Y:S05]  /*69f0*/  BSYNC B1 ;  /* 0x0000000000017941 */ /* 0x000fea0003800000 */
.L_x_10497:
[----:B0-----:R-:W1:Y:S01]  /*6a00*/  S2R R0, SR_TID.X ;  /* 0x0000000000007919 */ /* 0x001e620000002100 */
[----:B--2---:R-:W-:Y:S01]  /*6a10*/  SHF.L.U32 R14, R12, 0x1f, RZ ;  /* 0x0000001f0c0e7819 */ /* 0x004fe200000006ff */
[----:B-----5:R-:W-:Y:S01]  /*6a20*/  IMAD.MOV.U32 R31, RZ, RZ, R8 ;  /* 0x000000ffff1f7224 */ /* 0x020fe200078e0008 */
[----:B------:R-:W-:Y:S01]  /*6a30*/  LOP3.LUT P1, RZ, R29, 0x4, RZ, 0xc0, !PT ;  /* 0x000000041dff7812 */ /* 0x000fe2000782c0ff */
[--C-:B------:R-:W-:Y:S01]  /*6a40*/  IMAD.MOV.U32 R15, RZ, RZ, R9.reuse ;  /* 0x000000ffff0f7224 */ /* 0x100fe200078e0009 */
[----:B------:R-:W0:Y:S01]  /*6a50*/  SYNCS.PHASECHK.TRANS64.TRYWAIT P0, [R19+URZ+0x32400], R14 ;  /* 0x0324000e130075a7 */ /* 0x000e22000800017f */
[----:B------:R-:W-:Y:S01]  /*6a60*/  SHF.R.U64 R34, R8, 0x10, R9 ;  /* 0x0000001008227819 */ /* 0x000fe20000001209 */
[----:B------:R-:W-:Y:S01]  /*6a70*/  IMAD.MOV.U32 R5, RZ, RZ, R7 ;  /* 0x000000ffff057224 */ /* 0x000fe200078e0007 */
[----:B------:R-:W-:Y:S01]  /*6a80*/  SHF.R.U32.HI R8, RZ, 0x10, R9 ;  /* 0x00000010ff087819 */ /* 0x000fe20000011609 */
[----:B------:R-:W-:Y:S01]  /*6a90*/  IMAD.MOV.U32 R33, RZ, RZ, R20 ;  /* 0x000000ffff217224 */ /* 0x000fe200078e0014 */
[--C-:B------:R-:W-:Y:S01]  /*6aa0*/  SHF.R.U64 R35, R6, 0x10, R7.reuse ;  /* 0x0000001006237819 */ /* 0x100fe20000001207 */
[----:B------:R-:W-:Y:S01]  /*6ab0*/  IMAD.MOV.U32 R32, RZ, RZ, R10 ;  /* 0x000000ffff207224 */ /* 0x000fe200078e000a */
[----:B------:R-:W-:Y:S01]  /*6ac0*/  SHF.R.U32.HI R9, RZ, 0x10, R7 ;  /* 0x00000010ff097819 */ /* 0x000fe20000011607 */
[--C-:B------:R-:W-:Y:S01]  /*6ad0*/  IMAD.MOV.U32 R7, RZ, RZ, R21.reuse ;  /* 0x000000ffff077224 */ /* 0x100fe200078e0015 */
[----:B------:R-:W-:Y:S01]  /*6ae0*/  MOV R29, R6 ;  /* 0x00000006001d7202 */ /* 0x000fe20000000f00 */
[----:B------:R-:W-:Y:S01]  /*6af0*/  BSSY B1, `(.L_x_10499) ;  /* 0x0000019000017945 */ /* 0x000fe20003800000 */
[----:B------:R-:W-:-:S02]  /*6b00*/  SHF.R.U64 R36, R20, 0x10, R21 ;  /* 0x0000001014247819 */ /* 0x000fc40000001215 */
[----:B------:R-:W-:Y:S02]  /*6b10*/  SHF.R.U32.HI R20, RZ, 0x10, R21 ;  /* 0x00000010ff147819 */ /* 0x000fe40000011615 */
[----:B------:R-:W-:Y:S02]  /*6b20*/  MOV R6, R11 ;  /* 0x0000000b00067202 */ /* 0x000fe40000000f00 */
[----:B------:R-:W-:Y:S02]  /*6b30*/  VIMNMX R27, R13, 0x80, PT ;  /* 0x000000800d1b7848 */ /* 0x000fe40003fe0100 */
[--C-:B------:R-:W-:Y:S02]  /*6b40*/  SHF.R.U64 R37, R10, 0x10, R11.reuse ;  /* 0x000000100a257819 */ /* 0x100fe4000000120b */
[----:B------:R-:W-:Y:S02]  /*6b50*/  SHF.R.U32.HI R10, RZ, 0x10, R11 ;  /* 0x00000010ff0a7819 */ /* 0x000fe4000001160b */
[----:B------:R-:W-:-:S02]  /*6b60*/  PRMT R31, R31, 0x5410, R15 ;  /* 0x000054101f1f7816 */ /* 0x000fc4000000000f */
[----:B------:R-:W-:Y:S01]  /*6b70*/  PRMT R34, R34, 0x5410, R8 ;  /* 0x0000541022227816 */ /* 0x000fe20000000008 */
[----:B-1----:R-:W-:Y:S01]  /*6b80*/  VIADD R3, R0, 0xffffff80 ;  /* 0xffffff8000037836 */ /* 0x002fe20000000000 */
[----:B------:R-:W-:Y:S02]  /*6b90*/  PRMT R29, R29, 0x5410, R5 ;  /* 0x000054101d1d7816 */ /* 0x000fe40000000005 */
[----:B------:R-:W-:Y:S02]  /*6ba0*/  PRMT R35, R35, 0x5410, R9 ;  /* 0x0000541023237816 */ /* 0x000fe40000000009 */
[----:B------:R-:W-:Y:S02]  /*6bb0*/  SHF.R.S32.HI R0, RZ, 0x1f, R3 ;  /* 0x0000001fff007819 */ /* 0x000fe40000011403 */
[----:B------:R-:W-:Y:S02]  /*6bc0*/  PRMT R33, R33, 0x5410, R7 ;  /* 0x0000541021217816 */ /* 0x000fe40000000007 */
[----:B------:R-:W-:-:S02]  /*6bd0*/  LEA.HI R0, R0, R3, RZ, 0x5 ;  /* 0x0000000300007211 */ /* 0x000fc400078f28ff */
[----:B------:R-:W-:Y:S02]  /*6be0*/  PRMT R36, R36, 0x5410, R20 ;  /* 0x0000541024247816 */ /* 0x000fe40000000014 */
[----:B------:R-:W-:Y:S02]  /*6bf0*/  SHF.R.S32.HI R0, RZ, 0x5, R0 ;  /* 0x00000005ff007819 */ /* 0x000fe40000011400 */
[----:B------:R-:W-:-:S03]  /*6c00*/  PRMT R32, R32, 0x5410, R6 ;  /* 0x0000541020207816 */ /* 0x000fc60000000006 */
[----:B------:R-:W-:-:S04]  /*6c10*/  IMAD R28, R0, 0x200, R28 ;  /* 0x00000200001c7824 */ /* 0x000fc800078e021c */
[----:B------:R-:W-:-:S04]  /*6c20*/  IMAD R3, R28, 0x2, R19 ;  /* 0x000000021c037824 */ /* 0x000fc800078e0213 */
[C---:B------:R-:W-:Y:S02]  /*6c30*/  VIADD R4, R3.reuse, 0x18400 ;  /* 0x0001840003047836 */ /* 0x040fe40000000000 */
[----:B------:R-:W-:Y:S02]  /*6c40*/  VIADD R0, R3, 0x18440 ;  /* 0x0001844003007836 */ /* 0x000fe40000000000 */
[----:B------:R-:W-:Y:S01]  /*6c50*/  @P1 VIADD R0, R4, 0xffffffc0 ;  /* 0xffffffc004001836 */ /* 0x000fe20000000000 */
[----:B------:R-:W-:Y:S01]  /*6c60*/  ISETP.GE.AND P1, PT, R204, R27, PT ;  /* 0x0000001bcc00720c */ /* 0x000fe20003f26270 */
[----:B0-----:R-:W-:-:S12]  /*6c70*/  @!P0 BRA `(.L_x_10500) ;  /* 0x0000012000cc8947 */ /* 0x001fd80003800000 */
.L_x_10726:
[----:B------:R-:W-:Y:S05]  /*6c80*/  BSYNC B1 ;  /* 0x0000000000017941 */ /* 0x000fea0003800000 */
.L_x_10499:
        /* <DEDUP_REMOVED lines=11> */
[----:B0-----:R-:W-:Y:S02]  /*6d40*/  HADD2.F32 R14, -RZ, R34.H0_H0 ;  /* 0x20000022ff0e7230 */ /* 0x001fe40000004100 */
[----:B------:R-:W-:Y:S02]  /*6d50*/  HADD2.F32 R20, -RZ, R36.H0_H0 ;  /* 0x20000024ff147230 */ /* 0x000fe40000004100 */
        /* <DEDUP_REMOVED lines=33> */
.L_x_10504:
[----:B------:R-:W-:Y:S05]  /*6f70*/  BSYNC B2 ;  /* 0x0000000000027941 */ /* 0x000fea0003800000 */
.L_x_10503:
[----:B------:R-:W-:Y:S05]  /*6f80*/  @P1 BRA `(.L_x_10502) ;  /* 0x0000000000981947 */ /* 0x000fea0003800000 */
[----:B-1----:R-:W1:Y:S01]  /*6f90*/  LDS.128 R4, [R0] ;  /* 0x0000000000047984 */ /* 0x002e620000000c00 */
        /* <DEDUP_REMOVED lines=37> */
.L_x_10502:
[----:B------:R-:W-:Y:S05]  /*71f0*/  BSYNC B1 ;  /* 0x0000000000017941 */ /* 0x000fea0003800000 */
.L_x_10501:
        /* <DEDUP_REMOVED lines=22> */
[-C--:B0-----:R-:W-:Y:S01]  /*7360*/  FMUL.FTZ R14, R25, R5.reuse ;  /* 0x00000005190e7220 */ /* 0x081fe20000410000 */
        /* <DEDUP_REMOVED lines=23> */
.L_x_10507:
[----:B------:R-:W-:Y:S05]  /*74e0*/  BSYNC B1 ;  /* 0x0000000000017941 */ /* 0x000fea0003800000 */
.L_x_10506:
        /* <DEDUP_REMOVED lines=12> */
[-C--:B0-----:R-:W-:Y:S01]  /*75b0*/  FMUL.FTZ R14, R15, R4.reuse ;  /* 0x000000040f0e7220 */ /* 0x081fe20000410000 */
        /* <DEDUP_REMOVED lines=27> */
.L_x_10495:
[----:B------:R-:W-:-:S03]  /*7770*/  UMOV UR4, 0xffffffff ;  /* 0xffffffff00047882 */ /* 0x000fc60000000000 */
[----:B------:R-:W-:Y:S05]  /*7780*/  BRA.DIV UR4, `(.L_x_10508) ;  /* 0x0000011a041c7947 */ /* 0x000fea000b800000 */
[----:B------:R0:W1:Y:S04]  /*7790*/  SHFL.IDX PT, R0, R25, RZ, 0x1c1f ;  /* 0x001c1fff19007589 */ /* 0x00006800000e0000 */
[----:B------:R0:W0:Y:S04]  /*77a0*/  SHFL.IDX PT, R3, R24, RZ, 0x1c1f ;  /* 0x001c1fff18037589 */ /* 0x00002800000e0000 */
[----:B------:R0:W0:Y:S04]  /*77b0*/  SHFL.IDX PT, R4, R27, RZ, 0x1c1f ;  /* 0x001c1fff1b047589 */ /* 0x00002800000e0000 */
[----:B------:R0:W0:Y:S02]  /*77c0*/  SHFL.IDX PT, R14, R26, RZ, 0x1c1f ;  /* 0x001c1fff1a0e7589 */ /* 0x00002400000e0000 */
.L_x_10732:
[----:B------:R-:W5:Y:S01]  /*77d0*/  LDL R8, [R1+0x68] ;  /* 0x0000680001087983 */ /* 0x000f620000100800 */
[----:B------:R-:W-:Y:S01]  /*77e0*/  ULDC UR4, c[0x0][0x448] ;  /* 0x0001120000047ab9 */ /* 0x000fe20000000800 */
[----:B------:R-:W-:Y:S01]  /*77f0*/  BSSY B1, `(.L_x_10509) ;  /* 0x0000019000017945 */ /* 0x000fe20003800000 */
[----:B------:R-:W-:Y:S01]  /*7800*/  IMAD R5, R90, UR4, RZ ;  /* 0x000000045a057c24 */ /* 0x000fe2000f8e02ff */
[----:B------:R-:W-:Y:S02]  /*7810*/  CS2R R10, SRZ ;  /* 0x00000000000a7805 */ /* 0x000fe4000001ff00 */
[----:B0-----:R-:W-:Y:S02]  /*7820*/  CS2R R24, SRZ ;  /* 0x0000000000187805 */ /* 0x001fe4000001ff00 */
[----:B------:R-:W-:Y:S02]  /*7830*/  CS2R R26, SRZ ;  /* 0x00000000001a7805 */ /* 0x000fe4000001ff00 */
[----:B------:R-:W-:Y:S01]  /*7840*/  ISETP.GE.AND P0, PT, R6, R5, PT ;  /* 0x000000050600720c */ /* 0x000fe20003f06270 */
[----:B------:R-:W-:Y:S01]  /*7850*/  IMAD R5, R33, -0x80, R5 ;  /* 0xffffff8021057824 */ /* 0x000fe200078e0205 */
[----:B-----5:R-:W-:-:S04]  /*7860*/  LEA.HI R7, R8, R8, RZ, 0x1 ;  /* 0x0000000808077211 */ /* 0x020fc800078f08ff */
[----:B------:R-:W-:-:S05]  /*7870*/  LOP3.LUT R7, R7, 0xfffffffe, RZ, 0xc0, !PT ;  /* 0xfffffffe07077812 */ /* 0x000fca00078ec0ff */
[----:B------:R-:W-:Y:S01]  /*7880*/  IMAD.IADD R12, R8, 0x1, -R7 ;  /* 0x00000001080c7824 */ /* 0x000fe200078e0a07 */
[----:B------:R-:W-:-:S04]  /*7890*/  CS2R R8, SRZ ;  /* 0x0000000000087805 */ /* 0x000fc8000001ff00 */
[----:B------:R-:W-:Y:S01]  /*78a0*/  SHF.L.U32 R20, R12, 0x1f, RZ ;  /* 0x0000001f0c147819 */ /* 0x000fe200000006ff */
[----:B------:R-:W-:Y:S06]  /*78b0*/  @P0 BRA `(.L_x_10510) ;  /* 0x0000000000300947 */ /* 0x000fec0003800000 */
[----:B------:R-:W-:Y:S01]  /*78c0*/  ULDC UR4, c[0x0][0x3f4] ;  /* 0x0000fd0000047ab9 */ /* 0x000fe20000000800 */
[C---:B------:R-:W-:Y:S01]  /*78d0*/  IMAD.SHL.U32 R15, R16.reuse, 0x2, RZ ;  /* 0x00000002100f7824 */ /* 0x040fe200078e00ff */
[C---:B------:R-:W-:Y:S02]  /*78e0*/  ISETP.GE.AND P2, PT, R16.reuse, UR4, PT ;  /* 0x0000000410007c0c */ /* 0x040fe4000bf46270 */
[----:B------:R-:W-:Y:S02]  /*78f0*/  SHF.L.U64.HI R9, R16, 0x1, R17 ;  /* 0x0000000110097819 */ /* 0x000fe40000010211 */
[-C--:B------:R-:W-:Y:S02]  /*7900*/  IADD3 R6, P0, R3, R15.reuse, RZ ;  /* 0x0000000f03067210 */ /* 0x080fe40007f1e0ff */
[----:B------:R-:W-:-:S03]  /*7910*/  IADD3 R14, P1, R14, R15, RZ ;  /* 0x0000000f0e0e7210 */ /* 0x000fc60007f3e0ff */
[--C-:B-1----:R-:W-:Y:S02]  /*7920*/  IMAD.X R7, R0, 0x1, R9.reuse, P0 ;  /* 0x0000000100077824 */ /* 0x102fe400000e0609 */
[----:B------:R-:W-:Y:S01]  /*7930*/  IMAD.X R15, R4, 0x1, R9, P1 ;  /* 0x00000001040f7824 */ /* 0x000fe200008e0609 */
[----:B------:R-:W-:Y:S01]  /*7940*/  CS2R R8, SRZ ;  /* 0x0000000000087805 */ /* 0x000fe2000001ff00 */
[----:B------:R-:W-:Y:S06]  /*7950*/  @P2 BRA `(.L_x_10510) ;  /* 0x0000000000082947 */ /* 0x000fec0003800000 */
[----:B------:R0:W5:Y:S04]  /*7960*/  LD.E.128 R8, desc[UR60][R6.64] ;  /* 0x0000003c06087980 */ /* 0x000168000c101d00 */
[----:B------:R0:W5:Y:S02]  /*7970*/  LD.E.128 R24, desc[UR60][R14.64] ;  /* 0x0000003c0e187980 */ /* 0x000164000c101d00 */
.L_x_10510:
[----:B------:R-:W-:Y:S05]  /*7980*/  BSYNC B1 ;  /* 0x0000000000017941 */ /* 0x000fea0003800000 */
.L_x_10509:
[----:B------:R-:W2:Y:S01]  /*7990*/  SYNCS.PHASECHK.TRANS64.TRYWAIT P1, [R19+URZ+0x32400], R20 ;  /* 0x03240014130075a7 */ /* 0x000ea2000802017f */
[----:B-----5:R-:W-:Y:S01]  /*79a0*/  IMAD.MOV.U32 R39, RZ, RZ, R8 ;  /* 0x000000ffff277224 */ /* 0x020fe200078e0008 */
[----:B------:R-:W-:Y:S01]  /*79b0*/  SHF.R.U64 R43, R8, 0x10, R9 ;  /* 0x00000010082b7819 */ /* 0x000fe20000001209 */
[----:B------:R-:W-:Y:S01]  /*79c0*/  IMAD.MOV.U32 R40, RZ, RZ, R10 ;  /* 0x000000ffff287224 */ /* 0x000fe200078e000a */
[----:B-1----:R-:W-:Y:S01]  /*79d0*/  MOV R0, R9 ;  /* 0x0000000900007202 */ /* 0x002fe20000000f00 */
[----:B------:R-:W-:Y:S01]  /*79e0*/  IMAD.MOV.U32 R4, RZ, RZ, R11 ;  /* 0x000000ffff047224 */ /* 0x000fe200078e000b */
[----:B------:R-:W-:Y:S01]  /*79f0*/  SHF.R.U32.HI R8, RZ, 0x10, R9 ;  /* 0x00000010ff087819 */ /* 0x000fe20000011609 */
[----:B------:R-:W-:Y:S01]  /*7a00*/  IMAD.MOV.U32 R41, RZ, RZ, R24 ;  /* 0x000000ffff297224 */ /* 0x000fe200078e0018 */
[----:B------:R-:W-:Y:S01]  /*7a10*/  SHF.R.U64 R44, R10, 0x10, R11 ;  /* 0x000000100a2c7819 */ /* 0x000fe2000000120b */
[----:B0-----:R-:W-:Y:S01]  /*7a20*/  IMAD.MOV.U32 R6, RZ, RZ, R25 ;  /* 0x000000ffff067224 */ /* 0x001fe200078e0019 */
[----:B------:R-:W-:Y:S01]  /*7a30*/  SHF.R.U32.HI R9, RZ, 0x10, R11 ;  /* 0x00000010ff097819 */ /* 0x000fe2000001160b */
[----:B------:R-:W-:Y:S01]  /*7a40*/  IMAD.MOV.U32 R42, RZ, RZ, R26 ;  /* 0x000000ffff2a7224 */ /* 0x000fe200078e001a */
[----:B------:R-:W-:Y:S01]  /*7a50*/  VIMNMX R5, R5, 0x80, PT ;  /* 0x0000008005057848 */ /* 0x000fe20003fe0100 */
[----:B------:R-:W-:Y:S01]  /*7a60*/  IMAD.MOV.U32 R7, RZ, RZ, R27 ;  /* 0x000000ffff077224 */ /* 0x000fe200078e001b */
[--C-:B----4-:R-:W-:Y:S01]  /*7a70*/  SHF.R.U64 R45, R24, 0x10, R25.reuse ;  /* 0x00000010182d7819 */ /* 0x110fe20000001219 */
[----:B------:R-:W-:Y:S01]  /*7a80*/  VIADD R13, R204, 0x40 ;  /* 0x00000040cc0d7836 */ /* 0x000fe20000000000 */
[----:B------:R-:W0:Y:S01]  /*7a90*/  LDC R3, c[0x0][0x3f4] ;  /* 0x0000fd00ff037b82 */ /* 0x000e220000000800 */
        /* <DEDUP_REMOVED lines=16> */
[----:B--2---:R-:W-:-:S12]  /*7ba0*/  @!P1 BRA `(.L_x_10512) ;  /* 0x0000011400849947 */ /* 0x004fd80003800000 */
.L_x_10733:
[----:B------:R-:W-:Y:S05]  /*7bb0*/  BSYNC B1 ;  /* 0x0000000000017941 */ /* 0x000fea0003800000 */
.L_x_10511:
[----:B------:R-:W-:Y:S01]  /*7bc0*/  BSSY B1, `(.L_x_10513) ;  /* 0x000005f000017945 */ /* 0x000fe20003800000 */
[----:B------:R-:W-:-:S03]  /*7bd0*/  LOP3.LUT R0, R0, 0x38, RZ, 0xc0, !PT ;  /* 0x0000003800007812 */ /* 0x000fc600078ec0ff */
[----:B------:R-:W-:Y:S05]  /*7be0*/  @P2 BRA `(.L_x_10514) ;  /* 0x0000000400702947 */ /* 0x000fea0003800000 */
[----:B------:R-:W2:Y:S01]  /*7bf0*/  LDL R3, [R1+0x70] ;  /* 0x0000700001037983 */ /* 0x000ea20000100800 */
[----:B------:R-:W1:Y:S02]  /*7c00*/  S2R R4, SR_TID.X ;  /* 0x0000000000047919 */ /* 0x000e640000002100 */
[----:B-1----:R-:W-:-:S05]  /*7c10*/  VIADD R4, R4, 0xffffff80 ;  /* 0xffffff8004047836 */ /* 0x002fca0000000000 */
[----:B------:R-:W-:-:S04]  /*7c20*/  SHF.R.S32.HI R8, RZ, 0x1f, R4 ;  /* 0x0000001fff087819 */ /* 0x000fc80000011404 */
[----:B------:R-:W-:-:S04]  /*7c30*/  LEA.HI R8, R8, R4, RZ, 0x5 ;  /* 0x0000000408087211 */ /* 0x000fc800078f28ff */
[----:B------:R-:W-:Y:S01]  /*7c40*/  SHF.R.S32.HI R8, RZ, 0x5, R8 ;  /* 0x00000005ff087819 */ /* 0x000fe20000011408 */
[----:B------:R-:W-:Y:S02]  /*7c50*/  HADD2.F32 R28, -RZ, R41.H0_H0 ;  /* 0x20000029ff1c7230 */ /* 0x000fe40000004100 */
[----:B------:R-:W-:Y:S02]  /*7c60*/  HADD2.F32 R26, -RZ, R39.H0_H0 ;  /* 0x20000027ff1a7230 */ /* 0x000fe40000004100 */
[----:B------:R-:W-:Y:S02]  /*7c70*/  HADD2.F32 R29, -RZ, R45.H0_H0 ;  /* 0x2000002dff1d7230 */ /* 0x000fe40000004100 */
[----:B------:R-:W-:Y:S02]  /*7c80*/  HADD2.F32 R27, -RZ, R43.H0_H0 ;  /* 0x2000002bff1b7230 */ /* 0x000fe40000004100 */
[----:B--2---:R-:W-:-:S05]  /*7c90*/  IMAD.SHL.U32 R3, R3, 0x40, RZ ;  /* 0x0000004003037824 */ /* 0x004fca00078e00ff */
[----:B------:R-:W-:-:S04]  /*7ca0*/  LOP3.LUT R5, R3, 0x1c0, RZ, 0xc0, !PT ;  /* 0x000001c003057812 */ /* 0x000fc800078ec0ff */
[----:B------:R-:W-:Y:S02]  /*7cb0*/  LOP3.LUT R3, R5, 0x38, R16, 0xf8, !PT ;  /* 0x0000003805037812 */ /* 0x000fe400078ef810 */
[----:B------:R-:W-:-:S04]  /*7cc0*/  SHF.R.U32.HI R6, RZ, 0x3, R5 ;  /* 0x00000003ff067819 */ /* 0x000fc80000011605 */
[----:B------:R-:W-:-:S05]  /*7cd0*/  LOP3.LUT R3, R3, R6, RZ, 0x3c, !PT ;  /* 0x0000000603037212 */ /* 0x000fca00078e3cff */
[----:B------:R-:W-:Y:S01]  /*7ce0*/  IMAD R4, R8, 0x200, R3 ;  /* 0x0000020008047824 */ /* 0x000fe200078e0203 */
[----:B------:R-:W-:-:S05]  /*7cf0*/  LOP3.LUT R3, R6, R0, R5, 0x1e, !PT ;  /* 0x0000000006037212 */ /* 0x000fca00078e1e05 */
[----:B------:R-:W-:-:S04]  /*7d00*/  IMAD R8, R8, 0x200, R3 ;  /* 0x0000020008087824 */ /* 0x000fc800078e0203 */
[--C-:B------:R-:W-:Y:S02]  /*7d10*/  IMAD R38, R8, 0x2, R19.reuse ;  /* 0x0000000208267824 */ /* 0x100fe400078e0213 */
[----:B------:R-:W-:-:S03]  /*7d20*/  IMAD R37, R4, 0x2, R19 ;  /* 0x0000000204257824 */ /* 0x000fc600078e0213 */
[----:B------:R-:W0:Y:S04]  /*7d30*/  LDS.128 R8, [R38+0x18400] ;  /* 0x0184000026087984 */ /* 0x000e280000000c00 */
[----:B------:R-:W1:Y:S01]  /*7d40*/  LDS.128 R4, [R37+0x18400] ;  /* 0x0184000025047984 */ /* 0x000e620000000c00 */
[----:B0-----:R-:W-:Y:S02]  /*7d50*/  HADD2.F32 R20, -RZ, R8.H0_H0 ;  /* 0x20000008ff147230 */ /* 0x001fe40000004100 */
[----:B-1----:R-:W-:-:S03]  /*7d60*/  HADD2.F32 R3, -RZ, R4.H0_H0 ;  /* 0x20000004ff037230 */ /* 0x002fc60000004100 */
[C---:B------:R-:W-:Y:S01]  /*7d70*/  FMUL.FTZ R32, R20.reuse, R28 ;  /* 0x0000001c14207220 */ /* 0x040fe20000410000 */
[-C--:B------:R-:W-:Y:S01]  /*7d80*/  FMUL.FTZ R20, R20, R26.reuse ;  /* 0x0000001a14147220 */ /* 0x080fe20000410000 */
[----:B------:R-:W-:Y:S02]  /*7d90*/  HADD2.F32 R8, -RZ, R8.H1_H1 ;  /* 0x30000008ff087230 */ /* 0x000fe40000004100 */
        /* <DEDUP_REMOVED lines=9> */
[C---:B------:R-:W-:Y:S01]  /*7e30*/  FMUL.FTZ R34, R21.reuse, R26 ;  /* 0x0000001a15227220 */ /* 0x040fe20000410000 */
[----:B------:R-:W-:Y:S01]  /*7e40*/  FMUL.FTZ R21, R21, R20 ;  /* 0x0000001415157220 */ /* 0x000fe20000410000 */
[C---:B------:R-:W-:Y:S01]  /*7e50*/  FFMA.FTZ R31, R4.reuse, R27, -R31 ;  /* 0x0000001b041f7223 */ /* 0x040fe2000001081f */
[----:B------:R-:W-:Y:S01]  /*7e60*/  FFMA.FTZ R29, R4, R29, R3 ;  /* 0x0000001d041d7223 */ /* 0x000fe20000010003 */
[----:B------:R-:W-:-:S02]  /*7e70*/  HADD2.F32 R9, -RZ, R9.H1_H1 ;  /* 0x30000009ff097230 */ /* 0x000fc40000004100 */
[C---:B------:R-:W-:Y:S01]  /*7e80*/  FFMA.FTZ R34, R13.reuse, R20, -R34 ;  /* 0x000000140d227223 */ /* 0x040fe20000010822 */
[----:B------:R-:W-:Y:S02]  /*7e90*/  HADD2.F32 R8, -RZ, R45.H1_H1 ;  /* 0x3000002dff087230 */ /* 0x000fe40000004100 */
[----:B------:R-:W-:Y:S01]  /*7ea0*/  FFMA.FTZ R26, R13, R26, R21 ;  /* 0x0000001a0d1a7223 */ /* 0x000fe20000010015 */
[----:B------:R-:W-:Y:S02]  /*7eb0*/  HADD2.F32 R4, -RZ, R43.H1_H1 ;  /* 0x3000002bff047230 */ /* 0x000fe40000004100 */
[----:B------:R-:W-:Y:S02]  /*7ec0*/  HADD2.F32 R24, -RZ, R10.H0_H0 ;  /* 0x2000000aff187230 */ /* 0x000fe40000004100 */
[----:B------:R-:W-:Y:S02]  /*7ed0*/  HADD2.F32 R13, -RZ, R42.H0_H0 ;  /* 0x2000002aff0d7230 */ /* 0x000fe40000004100 */
[----:B------:R-:W-:-:S02]  /*7ee0*/  HADD2.F32 R3, -RZ, R40.H0_H0 ;  /* 0x20000028ff037230 */ /* 0x000fc40000004100 */
[C---:B------:R-:W-:Y:S01]  /*7ef0*/  FMUL.FTZ R20, R9.reuse, R8 ;  /* 0x0000000809147220 */ /* 0x040fe20000410000 */
[----:B------:R-:W-:Y:S02]  /*7f00*/  HADD2.F32 R5, -RZ, R5.H1_H1 ;  /* 0x30000005ff057230 */ /* 0x000fe40000004100 */
[----:B------:R-:W-:Y:S01]  /*7f10*/  FMUL.FTZ R36, R9, R4 ;  /* 0x0000000409247220 */ /* 0x000fe20000410000 */
[----:B------:R-:W-:Y:S02]  /*7f20*/  HADD2.F32 R14, -RZ, R6.H0_H0 ;  /* 0x20000006ff0e7230 */ /* 0x000fe40000004100 */
[C---:B------:R-:W-:Y:S01]  /*7f30*/  FMUL.FTZ R35, R24.reuse, R13 ;  /* 0x0000000d18237220 */ /* 0x040fe20000410000 */
[----:B------:R-:W-:Y:S02]  /*7f40*/  HADD2.F32 R10, -RZ, R10.H1_H1 ;  /* 0x3000000aff0a7230 */ /* 0x000fe40000004100 */
[----:B------:R-:W-:Y:S01]  /*7f50*/  FMUL.FTZ R24, R24, R3 ;  /* 0x0000000318187220 */ /* 0x000fe20000410000 */
[----:B------:R-:W-:-:S02]  /*7f60*/  HADD2.F32 R21, -RZ, R46.H0_H0 ;  /* 0x2000002eff157230 */ /* 0x000fc40000004100 */
[----:B------:R-:W-:Y:S02]  /*7f70*/  HADD2.F32 R9, -RZ, R44.H0_H0 ;  /* 0x2000002cff097230 */ /* 0x000fe40000004100 */
[C---:B------:R-:W-:Y:S01]  /*7f80*/  FFMA.FTZ R27, R5.reuse, R4, -R20 ;  /* 0x00000004051b7223 */ /* 0x040fe20000010814 */
[----:B------:R-:W-:Y:S01]  /*7f90*/  FFMA.FTZ R33, R5, R8, R36 ;  /* 0x0000000805217223 */ /* 0x000fe20000010024 */
[----:B------:R-:W-:Y:S01]  /*7fa0*/  FFMA.FTZ R35, R14, R3, -R35 ;  /* 0x000000030e237223 */ /* 0x000fe20000010823 */
[----:B------:R-:W-:Y:S02]  /*7fb0*/  HADD2.F32 R6, -RZ, R6.H1_H1 ;  /* 0x30000006ff067230 */ /* 0x000fe40000004100 */
[----:B------:R-:W-:Y:S01]  /*7fc0*/  FMUL.FTZ R5, R10, R21 ;  /* 0x000000150a057220 */ /* 0x000fe20000410000 */
[--C-:B------:R-:W-:Y:S02]  /*7fd0*/  HADD2.F32 R25, -RZ, R11.reuse.H0_H0 ;  /* 0x2000000bff197230 */ /* 0x100fe40000004100 */
[----:B------:R-:W-:Y:S01]  /*7fe0*/  FFMA.FTZ R24, R14, R13, R24 ;  /* 0x0000000d0e187223 */ /* 0x000fe20000010018 */
[----:B------:R-:W-:Y:S01]  /*7ff0*/  FMUL.FTZ R3, R10, R9 ;  /* 0x000000090a037220 */ /* 0x000fe20000410000 */
[----:B------:R-:W-:-:S02]  /*8000*/  HADD2.F32 R11, -RZ, R11.H1_H1 ;  /* 0x3000000bff0b7230 */ /* 0x000fc40000004100 */
[----:B------:R-:W-:Y:S02]  /*8010*/  HADD2.F32 R10, -RZ, R42.H1_H1 ;  /* 0x3000002aff0a7230 */ /* 0x000fe40000004100 */
[----:B------:R-:W-:Y:S02]  /*8020*/  HADD2.F32 R14, -RZ, R46.H1_H1 ;  /* 0x3000002eff0e7230 */ /* 0x000fe40000004100 */
[----:B------:R-:W-:Y:S02]  /*8030*/  HADD2.F32 R4, -RZ, R40.H1_H1 ;  /* 0x30000028ff047230 */ /* 0x000fe40000004100 */
[----:B------:R-:W-:Y:S02]  /*8040*/  HADD2.F32 R8, -RZ, R44.H1_H1 ;  /* 0x3000002cff087230 */ /* 0x000fe40000004100 */
[C---:B------:R-:W-:Y:S01]  /*8050*/  FFMA.FTZ R20, R6.reuse, R9, -R5 ;  /* 0x0000000906147223 */ /* 0x040fe20000010805 */
[--C-:B------:R-:W-:Y:S02]  /*8060*/  HADD2.F32 R15, -RZ, R7.reuse.H0_H0 ;  /* 0x20000007ff0f7230 */ /* 0x100fe40000004100 */
        /* <DEDUP_REMOVED lines=20> */
.L_x_10514:
[----:B------:R-:W-:Y:S05]  /*81b0*/  BSYNC B1 ;  /* 0x0000000000017941 */ /* 0x000fea0003800000 */
.L_x_10513:
[----:B------:R-:W-:Y:S05]  /*81c0*/  @P0 BRA `(.L_x_10505) ;  /* 0x0000000400600947 */ /* 0x000fea0003800000 */
[----:B------:R-:W2:Y:S01]  /*81d0*/  LDL R3, [R1+0x58] ;  /* 0x0000580001037983 */ /* 0x000ea20000100800 */
[C---:B-1----:R-:W-:Y:S02]  /*81e0*/  VIADD R4, R204.reuse, 0x40 ;  /* 0x00000040cc047836 */ /* 0x042fe40000000000 */
[----:B------:R-:W-:Y:S01]  /*81f0*/  VIADD R5, R204, 0x40 ;  /* 0x00000040cc057836 */ /* 0x000fe20000000000 */
[----:B---3--:R-:W3:Y:S02]  /*8200*/  LDL R47, [R1+0x74] ;  /* 0x00007400012f7983 */ /* 0x008ee40000100800 */
[----:B------:R-:W-:Y:S01]  /*8210*/  SHF.L.U32 R4, R4, 0x6, RZ ;  /* 0x0000000604047819 */ /* 0x000fe200000006ff */
[----:B------:R-:W-:-:S03]  /*8220*/  IMAD.SHL.U32 R5, R5, 0x40, RZ ;  /* 0x0000004005057824 */ /* 0x000fc600078e00ff */
[----:B------:R-:W-:Y:S02]  /*8230*/  LOP3.LUT R4, R4, 0x1c0, RZ, 0xc0, !PT ;  /* 0x000001c004047812 */ /* 0x000fe400078ec0ff */
[----:B------:R-:W-:Y:S02]  /*8240*/  LOP3.LUT R5, R5, 0x1c0, RZ, 0xc0, !PT ;  /* 0x000001c005057812 */ /* 0x000fe400078ec0ff */
[----:B------:R-:W-:-:S04]  /*8250*/  SHF.R.U32.HI R4, RZ, 0x3, R4 ;  /* 0x00000003ff047819 */ /* 0x000fc80000011604 */
[----:B------:R-:W-:Y:S01]  /*8260*/  LOP3.LUT R0, R4, R0, R5, 0x1e, !PT ;  /* 0x0000000004007212 */ /* 0x000fe200078e1e05 */
[----:B------:R-:W-:Y:S02]  /*8270*/  HADD2.F32 R29, -RZ, R41.H0_H0 ;  /* 0x20000029ff1d7230 */ /* 0x000fe40000004100 */
[----:B------:R-:W-:Y:S02]  /*8280*/  HADD2.F32 R27, -RZ, R39.H0_H0 ;  /* 0x20000027ff1b7230 */ /* 0x000fe40000004100 */
[----:B------:R-:W-:Y:S02]  /*8290*/  HADD2.F32 R32, -RZ, R45.H0_H0 ;  /* 0x2000002dff207230 */ /* 0x000fe40000004100 */
[----:B------:R-:W-:Y:S02]  /*82a0*/  HADD2.F32 R28, -RZ, R43.H0_H0 ;  /* 0x2000002bff1c7230 */ /* 0x000fe40000004100 */
[----:B------:R-:W-:Y:S02]  /*82b0*/  HADD2.F32 R31, -RZ, R41.H1_H1 ;  /* 0x30000029ff1f7230 */ /* 0x000fe40000004100 */
[----:B------:R-:W-:-:S02]  /*82c0*/  HADD2.F32 R33, -RZ, R45.H1_H1 ;  /* 0x3000002dff217230 */ /* 0x000fc40000004100 */
[----:B------:R-:W-:Y:S02]  /*82d0*/  HADD2.F32 R38, -RZ, R46.H0_H0 ;  /* 0x2000002eff267230 */ /* 0x000fe40000004100 */
[----:B------:R-:W-:Y:S02]  /*82e0*/  HADD2.F32 R34, -RZ, R40.H0_H0 ;  /* 0x20000028ff227230 */ /* 0x000fe40000004100 */
[--C-:B------:R-:W-:Y:S02]  /*82f0*/  HADD2.F32 R36, -RZ, R42.reuse.H0_H0 ;  /* 0x2000002aff247230 */ /* 0x100fe40000004100 */
[----:B------:R-:W-:Y:S02]  /*8300*/  HADD2.F32 R35, -RZ, R42.H1_H1 ;  /* 0x3000002aff237230 */ /* 0x000fe40000004100 */
[----:B------:R-:W-:Y:S02]  /*8310*/  HADD2.F32 R37, -RZ, R46.H1_H1 ;  /* 0x3000002eff257230 */ /* 0x000fe40000004100 */
[----:B--2---:R-:W-:-:S04]  /*8320*/  IMAD.IADD R0, R3, 0x1, R0 ;  /* 0x0000000103007824 */ /* 0x004fc800078e0200 */
[----:B------:R-:W-:Y:S01]  /*8330*/  IMAD R0, R0, 0x2, R19 ;  /* 0x0000000200007824 */ /* 0x000fe200078e0213 */
[----:B---3--:R-:W-:Y:S04]  /*8340*/  LDS.128 R4, [R47+0x18400] ;  /* 0x018400002f047984 */ /* 0x008fe80000000c00 */
[----:B------:R-:W0:Y:S02]  /*8350*/  LDS.128 R8, [R0+0x18400] ;  /* 0x0184000000087984 */ /* 0x000e240000000c00 */
[----:B0-----:R-:W-:Y:S02]  /*8360*/  HADD2.F32 R20, -RZ, R8.H0_H0 ;  /* 0x20000008ff147230 */ /* 0x001fe40000004100 */
[----:B------:R-:W-:Y:S02]  /*8370*/  HADD2.F32 R3, -RZ, R4.H0_H0 ;  /* 0x20000004ff037230 */ /* 0x000fe40000004100 */
[----:B------:R-:W-:-:S02]  /*8380*/  HADD2.F32 R8, -RZ, R8.H1_H1 ;  /* 0x30000008ff087230 */ /* 0x000fc40000004100 */
[-C--:B------:R-:W-:Y:S01]  /*8390*/  FMUL.FTZ R26, R29, R20.reuse ;  /* 0x000000141d1a7220 */ /* 0x080fe20000410000 */
[C---:B------:R-:W-:Y:S01]  /*83a0*/  FMUL.FTZ R20, R27.reuse, R20 ;  /* 0x000000141b147220 */ /* 0x040fe20000410000 */
[----:B------:R-:W-:Y:S02]  /*83b0*/  HADD2.F32 R21, -RZ, R9.H0_H0 ;  /* 0x20000009ff157230 */ /* 0x000fe40000004100 */
[----:B------:R-:W-:Y:S02]  /*83c0*/  HADD2.F32 R4, -RZ, R4.H1_H1 ;  /* 0x30000004ff047230 */ /* 0x000fe40000004100 */
[-C--:B------:R-:W-:Y:S01]  /*83d0*/  FFMA.FTZ R26, R27, R3.reuse, -R26 ;  /* 0x000000031b1a7223 */ /* 0x080fe2000001081a */
[----:B------:R-:W-:Y:S01]  /*83e0*/  FFMA.FTZ R20, R29, R3, R20 ;  /* 0x000000031d147223 */ /* 0x000fe20000010014 */
[-C--:B------:R-:W-:Y:S01]  /*83f0*/  FMUL.FTZ R27, R32, R8.reuse ;  /* 0x00000008201b7220 */ /* 0x080fe20000410000 */
[----:B------:R-:W-:Y:S02]  /*8400*/  HADD2.F32 R29, -RZ, R39.H1_H1 ;  /* 0x30000027ff1d7230 */ /* 0x000fe40000004100 */
[----:B------:R-:W-:Y:S01]  /*8410*/  FMUL.FTZ R3, R28, R8 ;  /* 0x000000081c037220 */ /* 0x000fe20000410000 */
[----:B------:R-:W-:-:S02]  /*8420*/  HADD2.F32 R13, -RZ, R5.H0_H0 ;  /* 0x20000005ff0d7230 */ /* 0x000fc40000004100 */
[-C--:B------:R-:W-:Y:S01]  /*8430*/  FMUL.FTZ R8, R31, R21.reuse ;  /* 0x000000151f087220 */ /* 0x080fe20000410000 */
[-C--:B------:R-:W-:Y:S01]  /*8440*/  FFMA.FTZ R27, R28, R4.reuse, -R27 ;  /* 0x000000041c1b7223 */ /* 0x080fe2000001081b */
[----:B------:R-:W-:Y:S02]  /*8450*/  HADD2.F32 R9, -RZ, R9.H1_H1 ;  /* 0x30000009ff097230 */ /* 0x000fe40000004100 */
[C---:B------:R-:W-:Y:S01]  /*8460*/  FMUL.FTZ R28, R29.reuse, R21 ;  /* 0x000000151d1c7220 */ /* 0x040fe20000410000 */
[----:B------:R-:W-:Y:S01]  /*8470*/  FFMA.FTZ R21, R29, R13, -R8 ;  /* 0x0000000d1d157223 */ /* 0x000fe20000010808 */
[----:B------:R-:W-:Y:S02]  /*8480*/  HADD2.F32 R29, -RZ, R43.H1_H1 ;  /* 0x3000002bff1d7230 */ /* 0x000fe40000004100 */
[----:B------:R-:W-:Y:S01]  /*8490*/  FFMA.FTZ R3, R32, R4, R3 ;  /* 0x0000000420037223 */ /* 0x000fe20000010003 */
[----:B------:R-:W-:Y:S02]  /*84a0*/  HADD2.F32 R5, -RZ, R5.H1_H1 ;  /* 0x30000005ff057230 */ /* 0x000fe40000004100 */
[----:B------:R-:W-:Y:S01]  /*84b0*/  FMUL.FTZ R4, R33, R9 ;  /* 0x0000000921047220 */ /* 0x000fe20000410000 */
[----:B------:R-:W-:-:S02]  /*84c0*/  HADD2.F32 R24, -RZ, R10.H0_H0 ;  /* 0x2000000aff187230 */ /* 0x000fc40000004100 */
        /* <DEDUP_REMOVED lines=8> */
[----:B------:R-:W-:Y:S01]  /*8550*/  FFMA.FTZ R28, R31, R13, R28 ;  /* 0x0000000d1f1c7223 */ /* 0x000fe2000001001c */
[--C-:B------:R-:W-:Y:S02]  /*8560*/  HADD2.F32 R25, -RZ, R11.reuse.H0_H0 ;  /* 0x2000000bff197230 */ /* 0x100fe40000004100 */
[----:B------:R-:W-:Y:S01]  /*8570*/  FMUL.FTZ R31, R4, R10 ;  /* 0x0000000a041f7220 */ /* 0x000fe20000410000 */
[----:B------:R-:W-:Y:S02]  /*8580*/  HADD2.F32 R11, -RZ, R11.H1_H1 ;  /* 0x3000000bff0b7230 */ /* 0x000fe40000004100 */
[-C--:B------:R-:W-:Y:S01]  /*8590*/  FMUL.FTZ R13, R36, R24.reuse ;  /* 0x00000018240d7220 */ /* 0x080fe20000410000 */
[----:B------:R-:W-:Y:S01]  /*85a0*/  FMUL.FTZ R29, R34, R24 ;  /* 0x00000018221d7220 */ /* 0x000fe20000410000 */
[----:B------:R-:W-:Y:S01]  /*85b0*/  FFMA.FTZ R10, R4, R6, -R5 ;  /* 0x00000006040a7223 */ /* 0x000fe20000010805 */
[----:B------:R-:W-:Y:S02]  /*85c0*/  HADD2.F32 R5, -RZ, R40.H1_H1 ;  /* 0x30000028ff057230 */ /* 0x000fe40000004100 */
[----:B------:R-:W-:-:S02]  /*85d0*/  HADD2.F32 R33, -RZ, R44.H1_H1 ;  /* 0x3000002cff217230 */ /* 0x000fc40000004100 */
[-C--:B------:R-:W-:Y:S01]  /*85e0*/  FFMA.FTZ R13, R34, R14.reuse, -R13 ;  /* 0x0000000e220d7223 */ /* 0x080fe2000001080d */
[--C-:B------:R-:W-:Y:S02]  /*85f0*/  HADD2.F32 R15, -RZ, R7.reuse.H0_H0 ;  /* 0x20000007ff0f7230 */ /* 0x100fe40000004100 */
        /* <DEDUP_REMOVED lines=21> */
.L_x_10505:
[----:B------:R-:W-:Y:S05]  /*8750*/  BSYNC B0 ;  /* 0x0000000000007941 */ /* 0x000fea0003800000 */
.L_x_10494:
        /* <DEDUP_REMOVED lines=8> */
.L_x_10491:
[----:B012---:R-:W0:Y:S01]  /*87e0*/  S2R R0, SR_TID.X ;  /* 0x0000000000007919 */ /* 0x007e220000002100 */
[----:B------:R-:W-:Y:S01]  /*87f0*/  ISETP.NE.AND P0, PT, R209, 0x3, PT ;  /* 0x00000003d100780c */ /* 0x000fe20003f05270 */
[----:B------:R-:W-:Y:S05]  /*8800*/  WARPSYNC.ALL ;  /* 0x0000000000007948 */ /* 0x000fea0003800000 */
[----:B0-----:R-:W-:-:S05]  /*8810*/  SHF.R.U32.HI R0, RZ, 0x7, R0 ;  /* 0x00000007ff007819 */ /* 0x001fca0000011600 */
[----:B------:R-:W-:-:S05]  /*8820*/  VIADD R72, R0, 0x8 ;  /* 0x0000000800487836 */ /* 0x000fca0000000000 */
[----:B------:R0:W-:Y:S06]  /*8830*/  BAR.SYNC.DEFER_BLOCKING R72, 0x100 ;  /* 0x000400480000751d */ /* 0x0001ec0000010000 */
[----:B------:R-:W-:Y:S05]  /*8840*/  @!P0 BRA `(.L_x_10515) ;  /* 0x0000000000048947 */ /* 0x000fea0003800000 */
[----:B------:R-:W-:Y:S01]  /*8850*/  BPT.TRAP 0x1 ;  /* 0x000000040000795c */ /* 0x000fe20000300000 */
.L_x_10515:
[----:B------:R-:W-:Y:S01]  /*8860*/  IMAD R3, R205, 0x8, R19 ;  /* 0x00000008cd037824 */ /* 0x000fe200078e0213 */
[----:B------:R-:W-:-:S04]  /*8870*/  SHF.L.U32 R6, R216, 0x1f, RZ ;  /* 0x0000001fd8067819 */ /* 0x000fc800000006ff */
[----:B------:R1:W2:Y:S01]  /*8880*/  SYNCS.PHASECHK.TRANS64.TRYWAIT P1, [R3+URZ+0x32430], R6 ;  /* 0x03243006030075a7 */ /* 0x0002a2000802017f */
[----:B------:R-:W-:Y:S05]  /*8890*/  @!P0 BRA `(.L_x_10516) ;  /* 0x0000000000048947 */ /* 0x000fea0003800000 */
[----:B------:R-:W-:Y:S01]  /*88a0*/  BPT.TRAP 0x1 ;  /* 0x000000040000795c */ /* 0x000fe20000300000 */
.L_x_10516:
[----:B------:R-:W-:-:S05]  /*88b0*/  VIADD R0, R19, 0x1c400 ;  /* 0x0001c40013007836 */ /* 0x000fca0000000000 */
[----:B------:R-:W-:-:S04]  /*88c0*/  SHF.R.U32.HI R0, RZ, 0x4, R0 ;  /* 0x00000004ff007819 */ /* 0x000fc80000011600 */
[----:B------:R-:W-:Y:S01]  /*88d0*/  LOP3.LUT R0, R0, 0x3fff, RZ, 0xc0, !PT ;  /* 0x00003fff00007812 */ /* 0x000fe200078ec0ff */
[----:B--2---:R-:W-:Y:S06]  /*88e0*/  @P1 BRA `(.L_x_10517) ;  /* 0x0000000000081947 */ /* 0x004fec0003800000 */
[----:B------:R-:W2:Y:S02]  /*88f0*/  SYNCS.PHASECHK.TRANS64.TRYWAIT P1, [R3+URZ+0x32430], R6 ;  /* 0x03243006030075a7 */ /* 0x000ea4000802017f */
[----:B--2---:R-:W-:Y:S05]  /*8900*/  @!P1 BRA `(.L_x_10518) ;  /* 0x0000010800409947 */ /* 0x004fea0003800000 */
.L_x_10517:
[----:B------:R-:W-:Y:S05]  /*8910*/  WARPSYNC.ALL ;  /* 0x0000000000007948 */ /* 0x000fea0003800000 */
[----:B------:R-:W-:Y:S02]  /*8920*/  LOP3.LUT R21, R0, 0x10000, RZ, 0xfc, !PT ;  /* 0x0001000000157812 */ /* 0x000fe400078efcff */
[----:B------:R-:W-:-:S03]  /*8930*/  LEA R30, R30, R19, 0xd ;  /* 0x000000131e1e7211 */ /* 0x000fc600078e68ff */
[----:B------:R-:W-:Y:S01]  /*8940*/  IMAD R4, R205, 0x300, R21 ;  /* 0x00000300cd047824 */ /* 0x000fe200078e0215 */
[----:B------:R-:W-:Y:S01]  /*8950*/  UMOV UR9, 0x40000040 ;  /* 0x4000004000097882 */ /* 0x000fe20000000000 */
[----:B------:R-:W-:Y:S01]  /*8960*/  IMAD.MOV.U32 R5, RZ, RZ, 0x40000040 ;  /* 0x40000040ff057424 */ /* 0x000fe200078e00ff */
[----:B------:R-:W-:Y:S01]  /*8970*/  R2UR UR4, R30 ;  /* 0x000000001e0472ca */ /* 0x000fe200000e0000 */
[C---:B------:R-:W-:Y:S01]  /*8980*/  VIADD R8, R4.reuse, 0x2 ;  /* 0x0000000204087836 */ /* 0x040fe20000000000 */
[----:B------:R-:W-:Y:S01]  /*8990*/  R2UR UR10, R4 ;  /* 0x00000000040a72ca */ /* 0x000fe200000e0000 */
[----:B---345:R-:W-:Y:S01]  /*89a0*/  WARPGROUP.ARRIVE ;  /* 0x00000000000079c5 */ /* 0x038fe20000000000 */
[----:B------:R-:W-:Y:S01]  /*89b0*/  R2UR UR11, R5 ;  /* 0x00000000050b72ca */ /* 0x000fe200000e0000 */
[----:B------:R-:W-:Y:S01]  /*89c0*/  IMAD.MOV.U32 R9, RZ, RZ, 0x40000040 ;  /* 0x40000040ff097424 */ /* 0x000fe200078e00ff */
[----:B------:R-:W-:Y:S01]  /*89d0*/  SHF.L.U32 R12, R12, 0x1f, RZ ;  /* 0x0000001f0c0c7819 */ /* 0x000fe200000006ff */
[----:B------:R-:W-:Y:S01]  /*89e0*/  IMAD.U32 R11, RZ, RZ, UR9 ;  /* 0x00000009ff0b7e24 */ /* 0x000fe2000f8e00ff */
[----:B------:R-:W-:Y:S01]  /*89f0*/  BSSY B0, `(.L_x_10519) ;  /* 0x0000031000007945 */ /* 0x000fe20003800000 */
[----:B------:R-:W-:-:S04]  /*8a00*/  IMAD.MOV.U32 R5, RZ, RZ, 0x40000040 ;  /* 0x40000040ff057424 */ /* 0x000fc800078e00ff */
[----:B------:R-:W-:-:S04]  /*8a10*/  UIADD3 UR5, UR4, 0x18400, URZ ;  /* 0x0001840004057890 */ /* 0x000fc8000fffe03f */
[----:B------:R-:W-:-:S04]  /*8a20*/  USHF.R.U32.HI UR5, URZ, 0x4, UR5 ;  /* 0x000000043f057899 */ /* 0x000fc80008011605 */
[----:B------:R-:W-:-:S04]  /*8a30*/  ULOP3.LUT UR5, UR5, 0x3fff, URZ, 0xc0, !UPT ;  /* 0x00003fff05057892 */ /* 0x000fc8000f8ec03f */
[----:B------:R-:W-:-:S04]  /*8a40*/  ULOP3.LUT UR6, UR5, 0x10000, URZ, 0xfc, !UPT ;  /* 0x0001000005067892 */ /* 0x000fc8000f8efc3f */
[----:B------:R-:W-:-:S03]  /*8a50*/  UIADD3 UR5, UR6, 0x2, URZ ;  /* 0x0000000206057890 */ /* 0x000fc6000fffe03f */
[----:B------:R-:W-:Y:S02]  /*8a60*/  UMOV UR8, UR6 ;  /* 0x0000000600087c82 */ /* 0x000fe40008000000 */
[----:B------:R-:W-:Y:S01]  /*8a70*/  HGMMA.64x96x16.F32 R24, gdesc[UR8], RZ, !UPT, gsb0 ;  /* 0x01600000081879f0 */ /* 0x000fe2000c0008ff */
[----:B------:R-:W-:Y:S01]  /*8a80*/  R2UR UR10, R8 ;  /* 0x00000000080a72ca */ /* 0x000fe200000e0000 */
[----:B------:R-:W-:Y:S01]  /*8a90*/  IMAD.U32 R10, RZ, RZ, UR8 ;  /* 0x00000008ff0a7e24 */ /* 0x000fe2000f8e00ff */
[----:B------:R-:W-:Y:S01]  /*8aa0*/  R2UR UR11, R9 ;  /* 0x00000000090b72ca */ /* 0x000fe200000e0000 */
[----:B------:R-:W-:Y:S01]  /*8ab0*/  UMOV UR8, UR5 ;  /* 0x0000000500087c82 */ /* 0x000fe20008000000 */
[----:B------:R-:W-:Y:S01]  /*8ac0*/  UMOV UR9, 0x40000040 ;  /* 0x4000004000097882 */ /* 0x000fe20000000000 */
[----:B------:R-:W-:Y:S01]  /*8ad0*/  IMAD.MOV.U32 R9, RZ, RZ, 0x40000040 ;  /* 0x40000040ff097424 */ /* 0x000fe200078e00ff */
[C---:B------:R-:W-:Y:S01]  /*8ae0*/  IADD3 R8, R4.reuse, 0x4, RZ ;  /* 0x0000000404087810 */ /* 0x040fe20007ffe0ff */
[----:B------:R-:W-:Y:S01]  /*8af0*/  UIADD3 UR5, UR6, 0x4, URZ ;  /* 0x0000000406057890 */ /* 0x000fe2000fffe03f */
[----:B------:R3:W-:Y:S01]  /*8b00*/  STL.64 [R1+0x50], R10 ;  /* 0x0000500a01007387 */ /* 0x0007e20000100a00 */
[----:B------:R-:W-:-:S02]  /*8b10*/  VIADD R4, R4, 0x6 ;  /* 0x0000000604047836 */ /* 0x000fc40000000000 */
[----:B---3--:R-:W-:Y:S02]  /*8b20*/  IMAD.U32 R10, RZ, RZ, UR8 ;  /* 0x00000008ff0a7e24 */ /* 0x008fe4000f8e00ff */
        /* <DEDUP_REMOVED lines=9> */
[----:B------:R-:W-:Y:S01]  /*8bc0*/  UIADD3 UR5, UR6, 0x6, URZ ;  /* 0x0000000606057890 */ /* 0x000fe2000fffe03f */
[----:B------:R-:W-:Y:S02]  /*8bd0*/  IMAD.U32 R8, RZ, RZ, UR8 ;  /* 0x00000008ff087e24 */ /* 0x000fe4000f8e00ff */
        /* <DEDUP_REMOVED lines=9> */
[----:B------:R-:W-:Y:S02]  /*8c70*/  IMAD.U32 R4, RZ, RZ, UR8 ;  /* 0x00000008ff047e24 */ /* 0x000fe4000f8e00ff */
[----:B------:R-:W-:-:S05]  /*8c80*/  IMAD.U32 R5, RZ, RZ, UR9 ;  /* 0x00000009ff057e24 */ /* 0x000fca000f8e00ff */
[----:B------:R3:W-:Y:S01]  /*8c90*/  STL.64 [R1+0x38], R4 ;  /* 0x0000380401007387 */ /* 0x0007e20000100a00 */
[----:B------:R-:W-:Y:S02]  /*8ca0*/  WARPGROUP.DEPBAR.LE gsb0, 0x0 ;  /* 0x00008000000079c5 */ /* 0x000fe40000010000 */
[----:B------:R-:W-:-:S06]  /*8cb0*/  WARPGROUP.ARRIVE ;  /* 0x00000000000079c5 */ /* 0x000fcc0000000000 */
[----:B------:R-:W-:Y:S03]  /*8cc0*/  HGMMA.64x96x16.F32 R24, gdesc[UR8], R24, gsb0 ;  /* 0x01600000081879f0 */ /* 0x000fe60008000818 */
[----:B------:R-:W-:Y:S02]  /*8cd0*/  WARPGROUP.DEPBAR.LE gsb0, 0x0 ;  /* 0x00008000000079c5 */ /* 0x000fe40000010000 */
[----:B------:R-:W4:Y:S02]  /*8ce0*/  SYNCS.PHASECHK.TRANS64.TRYWAIT P1, [R19+URZ+0x32410], R12 ;  /* 0x0324100c130075a7 */ /* 0x000f24000802017f */
[----:B---34-:R-:W-:Y:S05]  /*8cf0*/  @!P1 BRA `(.L_x_10520) ;  /* 0x0000010400589947 */ /* 0x018fea0003800000 */
.L_x_10734:
[----:B------:R-:W-:Y:S05]  /*8d00*/  BSYNC B0 ;  /* 0x0000000000007941 */ /* 0x000fea0003800000 */
.L_x_10519:
[----:B------:R-:W-:Y:S05]  /*8d10*/  @!P0 BRA `(.L_x_10521) ;  /* 0x0000000000048947 */ /* 0x000fea0003800000 */
[----:B------:R-:W-:Y:S01]  /*8d20*/  BPT.TRAP 0x1 ;  /* 0x000000040000795c */ /* 0x000fe20000300000 */
.L_x_10521:
[----:B------:R4:W0:Y:S01]  /*8d30*/  SYNCS.PHASECHK.TRANS64.TRYWAIT P1, [R3+URZ+0x32450], R6 ;  /* 0x03245006030075a7 */ /* 0x000822000802017f */
[----:B------:R-:W-:Y:S05]  /*8d40*/  @!P0 BRA `(.L_x_10522) ;  /* 0x0000000000048947 */ /* 0x000fea0003800000 */
[----:B------:R-:W-:Y:S01]  /*8d50*/  BPT.TRAP 0x1 ;  /* 0x000000040000795c */ /* 0x000fe20000300000 */
.L_x_10522:
[----:B0-----:R-:W-:Y:S05]  /*8d60*/  @P1 BRA `(.L_x_10523) ;  /* 0x0000000000081947 */ /* 0x001fea0003800000 */
[----:B------:R-:W0:Y:S02]  /*8d70*/  SYNCS.PHASECHK.TRANS64.TRYWAIT P1, [R3+URZ+0x32450], R6 ;  /* 0x03245006030075a7 */ /* 0x000e24000802017f */
[----:B0-----:R-:W-:Y:S05]  /*8d80*/  @!P1 BRA `(.L_x_10524) ;  /* 0x0000010400489947 */ /* 0x001fea0003800000 */
.L_x_10523:
[----:B------:R-:W-:Y:S05]  /*8d90*/  WARPSYNC.ALL ;  /* 0x0000000000007948 */ /* 0x000fea0003800000 */
[----:B------:R-:W-:Y:S01]  /*8da0*/  IADD3 R20, R19, 0x400, RZ ;  /* 0x0000040013147810 */ /* 0x000fe20007ffe0ff */
[----:B------:R-:W-:Y:S01]  /*8db0*/  UIADD3 UR4, UR4, 0x22400, URZ ;  /* 0x0002240004047890 */ /* 0x000fe2000fffe03f */
[----:B------:R-:W-:Y:S01]  /*8dc0*/  IMAD.MOV.U32 R5, RZ, RZ, 0x40000040 ;  /* 0x40000040ff057424 */ /* 0x000fe200078e00ff */
[----:B------:R-:W-:Y:S01]  /*8dd0*/  WARPGROUP.ARRIVE ;  /* 0x00000000000079c5 */ /* 0x000fe20000000000 */
[----:B------:R-:W-:Y:S01]  /*8de0*/  SHF.R.U32.HI R20, RZ, 0x4, R20 ;  /* 0x00000004ff147819 */ /* 0x000fe20000011614 */
[----:B------:R-:W-:Y:S01]  /*8df0*/  USHF.R.U32.HI UR4, URZ, 0x4, UR4 ;  /* 0x000000043f047899 */ /* 0x000fe20008011604 */
[----:B------:R-:W-:Y:S01]  /*8e00*/  IMAD.MOV.U32 R7, RZ, RZ, 0x40000040 ;  /* 0x40000040ff077424 */ /* 0x000fe200078e00ff */
[----:B------:R-:W-:Y:S01]  /*8e10*/  R2UR UR11, R5 ;  /* 0x00000000050b72ca */ /* 0x000fe200000e0000 */
[----:B------:R-:W-:Y:S01]  /*8e20*/  UMOV UR9, 0x40000040 ;  /* 0x4000004000097882 */ /* 0x000fe20000000000 */
[----:B------:R-:W-:Y:S01]  /*8e30*/  LOP3.LUT R20, R20, 0x3fff, RZ, 0xc0, !PT ;  /* 0x00003fff14147812 */ /* 0x000fe200078ec0ff */
[----:B------:R-:W-:Y:S01]  /*8e40*/  ULOP3.LUT UR4, UR4, 0x3fff, URZ, 0xc0, !UPT ;  /* 0x00003fff04047892 */ /* 0x000fe2000f8ec03f */
[----:B------:R-:W-:Y:S01]  /*8e50*/  IMAD.U32 R9, RZ, RZ, UR9 ;  /* 0x00000009ff097e24 */ /* 0x000fe2000f8e00ff */
[----:B------:R-:W-:Y:S01]  /*8e60*/  UMOV UR57, 0x40000040 ;  /* 0x4000004000397882 */ /* 0x000fe20000000000 */
[----:B------:R-:W-:Y:S01]  /*8e70*/  LOP3.LUT R223, R20, 0x10000, RZ, 0xfc, !PT ;  /* 0x0001000014df7812 */ /* 0x000fe200078efcff */
[----:B------:R-:W-:Y:S01]  /*8e80*/  ULOP3.LUT UR4, UR4, 0x10000, URZ, 0xfc, !UPT ;  /* 0x0001000004047892 */ /* 0x000fe2000f8efc3f */
[----:B------:R-:W-:Y:S01]  /*8e90*/  IMAD.MOV.U32 R5, RZ, RZ, 0x40000040 ;  /* 0x40000040ff057424 */ /* 0x000fe200078e00ff */
[----:B------:R-:W-:Y:S01]  /*8ea0*/  UMOV UR53, 0x40000040 ;  /* 0x4000004000357882 */ /* 0x000fe20000000000 */
[----:B------:R-:W-:Y:S01]  /*8eb0*/  UMOV UR49, 0x40000040 ;  /* 0x4000004000317882 */ /* 0x000fe20000000000 */
[----:B------:R-:W-:Y:S01]  /*8ec0*/  IMAD R4, R205, 0xc00, R223 ;  /* 0x00000c00cd047824 */ /* 0x000fe200078e02df */
[----:B------:R-:W-:Y:S01]  /*8ed0*/  UIADD3 UR5, UR4, 0x2, URZ ;  /* 0x0000000204057890 */ /* 0x000fe2000fffe03f */
[----:B------:R-:W-:Y:S01]  /*8ee0*/  R2UR UR39, R5 ;  /* 0x00000000052772ca */ /* 0x000fe200000e0000 */
[----:B------:R-:W-:Y:S01]  /*8ef0*/  UMOV UR8, UR4 ;  /* 0x0000000400087c82 */ /* 0x000fe20008000000 */
[C---:B-12-4-:R-:W-:Y:S01]  /*8f00*/  VIADD R6, R4.reuse, 0x2 ;  /* 0x0000000204067836 */ /* 0x056fe20000000000 */
[----:B------:R-:W-:Y:S01]  /*8f10*/  R2UR UR10, R4 ;  /* 0x00000000040a72ca */ /* 0x000fe200000e0000 */
[----:B------:R-:W-:Y:S01]  /*8f20*/  IMAD.U32 R8, RZ, RZ, UR8 ;  /* 0x00000008ff087e24 */ /* 0x000fe2000f8e00ff */
[----:B------:R-:W-:Y:S01]  /*8f30*/  UIADD3 UR56, UR4, 0x804, URZ ;  /* 0x0000080404387890 */ /* 0x000fe2000fffe03f */
[----:B------:R-:W0:Y:S01]  /*8f40*/  S2R R0, SR_TID.X ;  /* 0x0000000000007919 */ /* 0x000e220000002100 */
[----:B------:R-:W-:-:S02]  /*8f50*/  UIADD3 UR52, UR4, 0x806, URZ ;  /* 0x0000080604347890 */ /* 0x000fc4000fffe03f */
[----:B------:R-:W-:Y:S01]  /*8f60*/  UIADD3 UR48, UR4, 0xc00, URZ ;  /* 0x00000c0004307890 */ /* 0x000fe2000fffe03f */
[----:B------:R1:W-:Y:S01]  /*8f70*/  STL.64 [R1+0x30], R8 ;  /* 0x0000300801007387 */ /* 0x0003e20000100a00 */
[----:B------:R-:W-:Y:S01]  /*8f80*/  UIADD3 UR44, UR4, 0xc02, URZ ;  /* 0x00000c02042c7890 */ /* 0x000fe2000fffe03f */
[----:B------:R-:W-:Y:S01]  /*8f90*/  UMOV UR45, 0x40000040 ;  /* 0x40000040002d7882 */ /* 0x000fe20000000000 */
[----:B------:R-:W-:-:S03]  /*8fa0*/  UIADD3 UR40, UR4, 0xc04, URZ ;  /* 0x00000c0404287890 */ /* 0x000fc6000fffe03f */
        /* <DEDUP_REMOVED lines=8> */
[----:B-1----:R-:W-:Y:S01]  /*9030*/  IMAD.U32 R8, RZ, RZ, UR8 ;  /* 0x00000008ff087e24 */ /* 0x002fe2000f8e00ff */
[----:B------:R-:W-:Y:S01]  /*9040*/  UMOV UR41, 0x40000040 ;  /* 0x4000004000297882 */ /* 0x000fe20000000000 */
[----:B------:R-:W-:Y:S01]  /*9050*/  IMAD.U32 R9, RZ, RZ, UR9 ;  /* 0x00000009ff097e24 */ /* 0x000fe2000f8e00ff */
[----:B------:R-:W-:Y:S01]  /*9060*/  UIADD3 UR36, UR4, 0xc06, URZ ;  /* 0x00000c0604247890 */ /* 0x000fe2000fffe03f */
[----:B------:R-:W-:-:S03]  /*9070*/  UMOV UR37, 0x40000040 ;  /* 0x4000004000257882 */ /* 0x000fc60000000000 */
[----:B------:R1:W-:Y:S01]  /*9080*/  STL.64 [R1+0x28], R8 ;  /* 0x0000280801007387 */ /* 0x0003e20000100a00 */
[----:B0-----:R-:W-:-:S04]  /*9090*/  SHF.R.U32.HI R0, RZ, 0x7, R0 ;  /* 0x00000007ff007819 */ /* 0x001fc80000011600 */
[----:B------:R-:W-:Y:S01]  /*90a0*/  IADD3 R0, -R0, 0xb, RZ ;  /* 0x0000000b00007810 */ /* 0x000fe20007ffe1ff */
        /* <DEDUP_REMOVED lines=9> */
[----:B------:R-:W-:Y:S02]  /*9140*/  IMAD.MOV.U32 R7, RZ, RZ, 0x40000040 ;  /* 0x40000040ff077424 */ /* 0x000fe400078e00ff */
[----:B-1----:R-:W-:Y:S02]  /*9150*/  IMAD.U32 R8, RZ, RZ, UR8 ;  /* 0x00000008ff087e24 */ /* 0x002fe4000f8e00ff */
        /* <DEDUP_REMOVED lines=53> */
[----:B------:R0:W-:Y:S01]  /*94b0*/  STL.64 [R1], R8 ;  /* 0x0000000801007387 */ /* 0x0001e20000100a00 */
        /* <DEDUP_REMOVED lines=10> */
[----:B------:R-:W-:Y:S02]  /*9560*/  IMAD.U32 R228, RZ, RZ, UR8 ;  /* 0x00000008ffe47e24 */ /* 0x000fe4000f8e00ff */
[----:B------:R-:W-:Y:S01]  /*9570*/  IMAD.U32 R229, RZ, RZ, UR9 ;  /* 0x00000009ffe57e24 */ /* 0x000fe2000f8e00ff */
[----:B------:R-:W-:-:S02]  /*9580*/  WARPGROUP.DEPBAR.LE gsb0, 0x0 ;  /* 0x00008000000079c5 */ /* 0x000fc40000010000 */
        /* <DEDUP_REMOVED lines=20> */
[----:B------:R-:W-:Y:S02]  /*96d0*/  IMAD.U32 R224, RZ, RZ, UR8 ;  /* 0x00000008ffe07e24 */ /* 0x000fe4000f8e00ff */
[----:B------:R-:W-:Y:S01]  /*96e0*/  IMAD.U32 R225, RZ, RZ, UR9 ;  /* 0x00000009ffe17e24 */ /* 0x000fe2000f8e00ff */
[----:B------:R-:W-:Y:S01]  /*96f0*/  R2UR UR58, R6 ;  /* 0x00000000063a72ca */ /* 0x000fe200000e0000 */
[----:B------:R-:W-:Y:S01]  /*9700*/  VIADD R6, R4, 0x606 ;  /* 0x0000060604067836 */ /* 0x000fe20000000000 */
[----:B------:R-:W-:Y:S01]  /*9710*/  R2UR UR59, R7 ;  /* 0x00000000073b72ca */ /* 0x000fe200000e0000 */
[----:B------:R-:W-:-:S03]  /*9720*/  IMAD.MOV.U32 R7, RZ, RZ, 0x40000040 ;  /* 0x40000040ff077424 */ /* 0x000fc600078e00ff */
        /* <DEDUP_REMOVED lines=41> */
.L_x_10525:
[----:B------:R-:W2:Y:S01]  /*99c0*/  LDL R5, [R1+0x7c] ;  /* 0x00007c0001057983 */ /* 0x000ea20000100800 */
[----:B------:R-:W-:Y:S01]  /*99d0*/  IMAD R4, R189, -0x60, R188 ;  /* 0xffffffa0bd047824 */ /* 0x000fe200078e02bc */
[----:B------:R-:W-:Y:S01]  /*99e0*/  ULDC UR4, c[0x0][0xa80] ;  /* 0x0002a00000047ab9 */ /* 0x000fe20000000800 */
[----:B------:R-:W-:Y:S01]  /*99f0*/  LOP3.LUT R20, R20, 0x3000000, RZ, 0xfc, !PT ;  /* 0x0300000014147812 */ /* 0x000fe200078efcff */
[----:B------:R-:W1:Y:S01]  /*9a00*/  S2R R190, SR_CgaCtaId ;  /* 0x0000000000be7919 */ /* 0x000e620000008800 */
[----:B------:R-:W-:-:S04]  /*9a10*/  VIADD R4, R4, 0x60 ;  /* 0x0000006004047836 */ /* 0x000fc80000000000 */
[----:B--2---:R-:W-:-:S05]  /*9a20*/  IMAD R5, R5, -0x2, R4 ;  /* 0xfffffffe05057824 */ /* 0x004fca00078e0204 */
[C---:B------:R-:W-:Y:S02]  /*9a30*/  ISETP.GT.AND P2, PT, R5.reuse, RZ, PT ;  /* 0x000000ff0500720c */ /* 0x040fe40003f44270 */
[C---:B------:R-:W-:Y:S02]  /*9a40*/  ISETP.GT.AND P3, PT, R5.reuse, 0x1, PT ;  /* 0x000000010500780c */ /* 0x040fe40003f64270 */
[----:B------:R-:W-:Y:S02]  /*9a50*/  ISETP.GT.AND P4, PT, R5, 0x8, PT ;  /* 0x000000080500780c */ /* 0x000fe40003f84270 */
[----:B------:R-:W-:Y:S02]  /*9a60*/  FSEL R24, R24, -INF , P2 ;  /* 0xff80000018187808 */ /* 0x000fe40001000000 */
[----:B0-----:R-:W-:Y:S02]  /*9a70*/  FSEL R8, R25, -INF , P3 ;  /* 0xff80000019087808 */ /* 0x001fe40001800000 */
[----:B------:R-:W-:-:S02]  /*9a80*/  ISETP.GT.AND P5, PT, R5, 0x9, PT ;  /* 0x000000090500780c */ /* 0x000fc40003fa4270 */
[----:B------:R-:W-:Y:S02]  /*9a90*/  FSEL R28, R28, -INF , P4 ;  /* 0xff8000001c1c7808 */ /* 0x000fe40002000000 */
[----:B------:R-:W-:Y:S02]  /*9aa0*/  FMNMX.FTZ R7, R24, R8, !PT ;  /* 0x0000000818077209 */ /* 0x000fe40007810000 */
[----:B------:R-:W-:Y:S02]  /*9ab0*/  FSEL R9, R26, -INF , P2 ;  /* 0xff8000001a097808 */ /* 0x000fe40001000000 */
[----:B------:R-:W-:Y:S02]  /*9ac0*/  ISETP.GT.AND P1, PT, R5, 0x10, PT ;  /* 0x000000100500780c */ /* 0x000fe40003f24270 */
[----:B------:R-:W-:Y:S02]  /*9ad0*/  FSEL R26, R29, -INF , P5 ;  /* 0xff8000001d1a7808 */ /* 0x000fe40002800000 */
[----:B------:R-:W-:-:S02]  /*9ae0*/  FMNMX.FTZ R7, R28, R7, !PT ;  /* 0x000000071c077209 */ /* 0x000fc40007810000 */
[----:B------:R-:W-:Y:S02]  /*9af0*/  ISETP.GT.AND P2, PT, R5, 0x11, PT ;  /* 0x000000110500780c */ /* 0x000fe40003f44270 */
[----:B------:R-:W-:Y:S02]  /*9b00*/  FSEL R32, R32, -INF , P1 ;  /* 0xff80000020207808 */ /* 0x000fe40000800000 */
[----:B------:R-:W-:Y:S02]  /*9b10*/  FMNMX.FTZ R7, R26, R7, !PT ;  /* 0x000000071a077209 */ /* 0x000fe40007810000 */
        /* <DEDUP_REMOVED lines=9> */
[----:B------:R-:W-:Y:S02]  /*9bb0*/  FSEL R31, R34, -INF , P1 ;  /* 0xff800000221f7808 */ /* 0x000fe40000800000 */
[----:B------:R-:W-:Y:S02]  /*9bc0*/  ISETP.GT.AND P5, PT, R5, 0x20, PT ;  /* 0x000000200500780c */ /* 0x000fe40003fa4270 */
[----:B------:R-:W-:Y:S02]  /*9bd0*/  FSEL R34, R37, -INF , P4 ;  /* 0xff80000025227808 */ /* 0x000fe40002000000 */
[----:B------:R-:W-:Y:S02]  /*9be0*/  FMNMX.FTZ R7, R36, R7, !PT ;  /* 0x0000000724077209 */ /* 0x000fe40007810000 */
        /* <DEDUP_REMOVED lines=11> */
[----:B------:R-:W-:Y:S02]  /*9ca0*/  FMNMX.FTZ R6, R9, R27, !PT ;  /* 0x0000001b09067209 */ /* 0x000fe40007810000 */
[----:B------:R-:W-:Y:S02]  /*9cb0*/  FSEL R39, R39, -INF , P4 ;  /* 0xff80000027277808 */ /* 0x000fe40002000000 */
[----:B------:R-:W-:-:S02]  /*9cc0*/  ISETP.GT.AND P4, PT, R5, 0x30, PT ;  /* 0x000000300500780c */ /* 0x000fc40003f84270 */
[----:B------:R-:W-:Y:S02]  /*9cd0*/  FSEL R10, R45, -INF , P3 ;  /* 0xff8000002d0a7808 */ /* 0x000fe40001800000 */
[----:B------:R-:W-:Y:S02]  /*9ce0*/  FMNMX.FTZ R7, R15, R4, !PT ;  /* 0x000000040f077209 */ /* 0x000fe40007810000 */
[----:B------:R-:W-:Y:S02]  /*9cf0*/  FMNMX.FTZ R6, R25, R6, !PT ;  /* 0x0000000619067209 */ /* 0x000fe40007810000 */
[----:B------:R-:W-:Y:S02]  /*9d00*/  FSEL R166, R42, -INF , P5 ;  /* 0xff8000002aa67808 */ /* 0x000fe40002800000 */
[----:B------:R-:W-:Y:S02]  /*9d10*/  ISETP.GT.AND P5, PT, R5, 0x31, PT ;  /* 0x000000310500780c */ /* 0x000fe40003fa4270 */
[----:B------:R-:W-:-:S02]  /*9d20*/  FSEL R14, R48, -INF , P4 ;  /* 0xff800000300e7808 */ /* 0x000fc40002000000 */
[----:B------:R-:W-:Y:S02]  /*9d30*/  FMNMX.FTZ R7, R10, R7, !PT ;  /* 0x000000070a077209 */ /* 0x000fe40007810000 */
[----:B------:R-:W-:Y:S02]  /*9d40*/  FMNMX.FTZ R6, R73, R6, !PT ;  /* 0x0000000649067209 */ /* 0x000fe40007810000 */
[----:B------:R-:W-:Y:S02]  /*9d50*/  FSEL R158, R43, -INF , P1 ;  /* 0xff8000002b9e7808 */ /* 0x000fe40000800000 */
[----:B------:R-:W-:Y:S02]  /*9d60*/  ISETP.GT.AND P1, PT, R5, 0x38, PT ;  /* 0x000000380500780c */ /* 0x000fe40003f24270 */
[----:B------:R-:W-:Y:S02]  /*9d70*/  FSEL R4, R49, -INF , P5 ;  /* 0xff80000031047808 */ /* 0x000fe40002800000 */
[----:B------:R-:W-:-:S02]  /*9d80*/  FMNMX.FTZ R11, R14, R7, !PT ;  /* 0x000000070e0b7209 */ /* 0x000fc40007810000 */
[----:B------:R-:W-:Y:S02]  /*9d90*/  FMNMX.FTZ R6, R31, R6, !PT ;  /* 0x000000061f067209 */ /* 0x000fe40007810000 */
[----:B------:R-:W-:Y:S02]  /*9da0*/  FSEL R156, R46, -INF , P2 ;  /* 0xff8000002e9c7808 */ /* 0x000fe40001000000 */
[----:B------:R-:W-:Y:S02]  /*9db0*/  ISETP.GT.AND P2, PT, R5, 0x39, PT ;  /* 0x000000390500780c */ /* 0x000fe40003f44270 */
[----:B------:R-:W-:Y:S02]  /*9dc0*/  FSEL R7, R52, -INF , P1 ;  /* 0xff80000034077808 */ /* 0x000fe40000800000 */
[----:B------:R-:W-:Y:S02]  /*9dd0*/  FMNMX.FTZ R38, R4, R11, !PT ;  /* 0x0000000b04267209 */ /* 0x000fe40007810000 */
[----:B------:R-:W-:-:S02]  /*9de0*/  FMNMX.FTZ R6, R35, R6, !PT ;  /* 0x0000000623067209 */ /* 0x000fc40007810000 */
[----:B---3--:R-:W-:Y:S02]  /*9df0*/  FSEL R12, R53, -INF , P2 ;  /* 0xff800000350c7808 */ /* 0x008fe40001000000 */
[----:B------:R-:W-:Y:S02]  /*9e00*/  FMNMX.FTZ R11, R7, R38, !PT ;  /* 0x00000026070b7209 */ /* 0x000fe40007810000 */
[----:B------:R-:W-:Y:S02]  /*9e10*/  FMNMX.FTZ R6, R29, R6, !PT ;  /* 0x000000061d067209 */ /* 0x000fe40007810000 */
[----:B------:R-:W-:Y:S02]  /*9e20*/  FSEL R13, R47, -INF , P3 ;  /* 0xff8000002f0d7808 */ /* 0x000fe40001800000 */
[----:B------:R-:W-:Y:S02]  /*9e30*/  ISETP.GT.AND P3, PT, R5, 0x40, PT ;  /* 0x000000400500780c */ /* 0x000fe40003f64270 */
[----:B------:R-:W-:-:S02]  /*9e40*/  FMNMX.FTZ R38, R12, R11, !PT ;  /* 0x0000000b0c267209 */ /* 0x000fc40007810000 */
        /* <DEDUP_REMOVED lines=16> */
[----:B------:R-:W-:Y:S02]  /*9f50*/  FSEL R171, R55, -INF , P2 ;  /* 0xff80000037ab7808 */ /* 0x000fe40001000000 */
[----:B------:R-:W-:-:S02]  /*9f60*/  ISETP.GT.AND P3, PT, R5, 0x50, PT ;  /* 0x000000500500780c */ /* 0x000fc40003f64270 */
[----:B------:R-:W-:Y:S02]  /*9f70*/  FSEL R183, R59, -INF , P4 ;  /* 0xff8000003bb77808 */ /* 0x000fe40002000000 */
[----:B------:R-:W-:Y:S02]  /*9f80*/  FSEL R172, R61, -INF , P1 ;  /* 0xff8000003dac7808 */ /* 0x000fe40000800000 */
[----:B------:R-:W-:Y:S02]  /*9f90*/  FMNMX.FTZ R33, R178, R33, !PT ;  /* 0x00000021b2217209 */ /* 0x000fe40007810000 */
[----:B------:R-:W-:Y:S02]  /*9fa0*/  FSEL R179, R62, -INF , P5 ;  /* 0xff8000003eb37808 */ /* 0x000fe40002800000 */
[C---:B------:R-:W-:Y:S02]  /*9fb0*/  ISETP.GT.AND P2, PT, R5.reuse, 0x51, PT ;  /* 0x000000510500780c */ /* 0x040fe40003f44270 */
[----:B------:R-:W-:-:S02]  /*9fc0*/  ISETP.GT.AND P4, PT, R5, 0x58, PT ;  /* 0x000000580500780c */ /* 0x000fc40003f84270 */
[----:B------:R-:W-:Y:S02]  /*9fd0*/  ISETP.GT.AND P5, PT, R5, 0x59, PT ;  /* 0x000000590500780c */ /* 0x000fe40003fa4270 */
[----:B------:R-:W-:Y:S02]  /*9fe0*/  FMNMX.FTZ R5, R13, R6, !PT ;  /* 0x000000060d057209 */ /* 0x000fe40007810000 */
[----:B------:R-:W-:Y:S02]  /*9ff0*/  FSEL R184, R64, -INF , P3 ;  /* 0xff80000040b87808 */ /* 0x000fe40001800000 */
[----:B------:R-:W-:Y:S02]  /*a000*/  FMNMX.FTZ R33, R172, R33, !PT ;  /* 0x00000021ac217209 */ /* 0x000fe40007810000 */
[----:B------:R-:W-:Y:S02]  /*a010*/  FMNMX.FTZ R6, R170, R5, !PT ;  /* 0x00000005aa067209 */ /* 0x000fe40007810000 */
[----:B------:R-:W-:-:S02]  /*a020*/  FSEL R182, R65, -INF , P2 ;  /* 0xff80000041b67808 */ /* 0x000fc40001000000 */
[----:B------:R-:W-:Y:S02]  /*a030*/  FMNMX.FTZ R33, R184, R33, !PT ;  /* 0x00000021b8217209 */ /* 0x000fe40007810000 */
[----:B------:R-:W-:Y:S02]  /*a040*/  FMNMX.FTZ R5, R169, R6, !PT ;  /* 0x00000006a9057209 */ /* 0x000fe40007810000 */
[----:B------:R-:W-:Y:S02]  /*a050*/  FSEL R177, R68, -INF , P4 ;  /* 0xff80000044b17808 */ /* 0x000fe40002000000 */
[----:B------:R-:W-:Y:S02]  /*a060*/  FMNMX.FTZ R38, R182, R33, !PT ;  /* 0x00000021b6267209 */ /* 0x000fe40007810000 */
        /* <DEDUP_REMOVED lines=16> */
[----:B------:R-:W-:-:S04]  /*a170*/  FMNMX.FTZ R6, R173, R6, !PT ;  /* 0x00000006ad067209 */ /* 0x000fc80007810000 */
[----:B------:R-:W-:Y:S02]  /*a180*/  FMNMX.FTZ R5, R159, R6, !PT ;  /* 0x000000069f057209 */ /* 0x000fe40007810000 */
[----:B0-----:R-:W-:Y:S02]  /*a190*/  FMNMX.FTZ R38, R11, R38, !PT ;  /* 0x000000260b267209 */ /* 0x001fe40007810000 */
[----:B------:R-:W-:Y:S01]  /*a1a0*/  FMNMX.FTZ R11, R160, R5, !PT ;  /* 0x00000005a00b7209 */ /* 0x000fe20007810000 */
[----:B------:R-:W-:Y:S02]  /*a1b0*/  IMAD.U32 R5, RZ, RZ, UR4 ;  /* 0x00000004ff057e24 */ /* 0x000fe4000f8e00ff */
[----:B------:R-:W0:Y:S04]  /*a1c0*/  SHFL.BFLY PT, R33, R38, 0x1, 0x1f ;  /* 0x0c201f0026217f89 */ /* 0x000e2800000e0000 */
[----:B------:R-:W2:Y:S01]  /*a1d0*/  SHFL.BFLY PT, R40, R11, 0x2, 0x1f ;  /* 0x0c401f000b287f89 */ /* 0x000ea200000e0000 */
[----:B0-----:R-:W-:-:S02]  /*a1e0*/  FMNMX.FTZ R6, R38, R33, !PT ;  /* 0x0000002126067209 */ /* 0x001fc40007810000 */
[----:B--2---:R-:W-:-:S03]  /*a1f0*/  FMNMX.FTZ R40, R11, R40, !PT ;  /* 0x000000280b287209 */ /* 0x004fc60007810000 */
[C---:B------:R-:W-:Y:S01]  /*a200*/  FMUL.FTZ R161, R6.reuse, R5 ;  /* 0x0000000506a17220 */ /* 0x040fe20000410000 */
[----:B------:R-:W-:Y:S01]  /*a210*/  FSETP.NEU.FTZ.AND P1, PT, R6, -INF , PT ;  /* 0xff8000000600780b */ /* 0x000fe20003f3d000 */
[----:B------:R-:W0:Y:S03]  /*a220*/  SHFL.BFLY PT, R33, R40, 0x1, 0x1f ;  /* 0x0c201f0028217f89 */ /* 0x000e2600000e0000 */
[----:B------:R-:W-:-:S05]  /*a230*/  FSEL R161, R161, RZ, P1 ;  /* 0x000000ffa1a17208 */ /* 0x000fca0000800000 */
        /* <DEDUP_REMOVED lines=12> */
[----:B------:R2:W3:Y:S01]  /*a300*/  MUFU.EX2 R37, R8 ;  /* 0x0000000800257308 */ /* 0x0004e20000000800 */
[-CC-:B------:R-:W-:Y:S01]  /*a310*/  FFMA.FTZ R15, R15, R5.reuse, -R161.reuse ;  /* 0x000000050f0f7223 */ /* 0x180fe200000108a1 */
[-CC-:B------:R-:W-:Y:S01]  /*a320*/  FFMA.FTZ R7, R7, R5.reuse, -R161.reuse ;  /* 0x0000000507077223 */ /* 0x180fe200000108a1 */
[-CC-:B------:R-:W-:Y:S01]  /*a330*/  FFMA.FTZ R12, R12, R5.reuse, -R161.reuse ;  /* 0x000000050c0c7223 */ /* 0x180fe200000108a1 */
[-CC-:B------:R-:W-:Y:S01]  /*a340*/  FFMA.FTZ R184, R184, R5.reuse, -R161.reuse ;  /* 0x00000005b8b87223 */ /* 0x180fe200000108a1 */
[--C-:B------:R-:W-:Y:S01]  /*a350*/  FFMA.FTZ R182, R182, R5, -R161.reuse ;  /* 0x00000005b6b67223 */ /* 0x100fe200000108a1 */
[----:B0-----:R-:W-:Y:S01]  /*a360*/  FMNMX.FTZ R11, R40, R33, !PT ;  /* 0x00000021280b7209 */ /* 0x001fe20007810000 */
[-C--:B------:R-:W-:Y:S01]  /*a370*/  FFMA.FTZ R177, R177, R5.reuse, -R161 ;  /* 0x00000005b1b17223 */ /* 0x080fe200000108a1 */
[----:B------:R-:W-:Y:S01]  /*a380*/  MUFU.EX2 R33, R30 ;  /* 0x0000001e00217308 */ /* 0x000fe20000000800 */
[----:B--2---:R-:W-:Y:S01]  /*a390*/  VIADD R8, R3, 0x32440 ;  /* 0x0003244003087836 */ /* 0x004fe20000000000 */
        /* <DEDUP_REMOVED lines=8> */
[----:B------:R0:W-:Y:S01]  /*a420*/  MUFU.EX2 R201, R24 ;  /* 0x0000001800c97308 */ /* 0x0001e20000000800 */
[----:B------:R-:W-:Y:S01]  /*a430*/  FFMA.FTZ R31, R31, R5, -R162 ;  /* 0x000000051f1f7223 */ /* 0x000fe200000108a2 */
[----:B-1----:R-:W-:Y:S01]  /*a440*/  PRMT R9, R190, 0x654, R8 ;  /* 0x00000654be097816 */ /* 0x002fe20000000008 */
[----:B------:R-:W-:-:S02]  /*a450*/  IMAD R8, R205, 0xc00, R20 ;  /* 0x00000c00cd087824 */ /* 0x000fc400078e0214 */
[-CC-:B------:R-:W-:Y:S01]  /*a460*/  FFMA.FTZ R35, R35, R5.reuse, -R162.reuse ;  /* 0x0000000523237223 */ /* 0x180fe200000108a2 */
[-CC-:B------:R-:W-:Y:S01]  /*a470*/  FFMA.FTZ R29, R29, R5.reuse, -R162.reuse ;  /* 0x000000051d1d7223 */ /* 0x180fe200000108a2 */
[----:B------:R1:W-:Y:S01]  /*a480*/  SYNCS.ARRIVE.TRANS64.RED.A1T0 RZ, [R9+URZ], RZ ;  /* 0x000000ff09ff79a7 */ /* 0x0003e2000810043f */
[-CC-:B------:R-:W-:Y:S01]  /*a490*/  FFMA.FTZ R164, R39, R5.reuse, -R162.reuse ;  /* 0x0000000527a47223 */ /* 0x180fe200000108a2 */
[----:B------:R2:W4:Y:S01]  /*a4a0*/  MUFU.EX2 R30, R27 ;  /* 0x0000001b001e7308 */ /* 0x0005220000000800 */
[C---:B0-----:R-:W-:Y:S01]  /*a4b0*/  VIADD R24, R8.reuse, 0x100 ;  /* 0x0000010008187836 */ /* 0x041fe20000000000 */
[----:B------:R-:W-:Y:S01]  /*a4c0*/  R2UR UR6, R8 ;  /* 0x00000000080672ca */ /* 0x000fe200000e0000 */
[-CC-:B------:R-:W-:Y:S01]  /*a4d0*/  FFMA.FTZ R166, R166, R5.reuse, -R162.reuse ;  /* 0x00000005a6a67223 */ /* 0x180fe200000108a2 */
[-CC-:B------:R-:W-:Y:S01]  /*a4e0*/  FFMA.FTZ R158, R158, R5.reuse, -R162.reuse ;  /* 0x000000059e9e7223 */ /* 0x180fe200000108a2 */
[-CC-:B------:R-:W-:Y:S01]  /*a4f0*/  FFMA.FTZ R156, R156, R5.reuse, -R162.reuse ;  /* 0x000000059c9c7223 */ /* 0x180fe200000108a2 */
[----:B-1----:R-:W-:Y:S01]  /*a500*/  MOV R9, 0x40000040 ;  /* 0x4000004000097802 */ /* 0x002fe20000000f00 */
[-C--:B------:R-:W-:Y:S01]  /*a510*/  FFMA.FTZ R10, R13, R5.reuse, -R162 ;  /* 0x000000050d0a7223 */ /* 0x080fe200000108a2 */
[----:B------:R0:W1:Y:S01]  /*a520*/  MUFU.EX2 R203, R25 ;  /* 0x0000001900cb7308 */ /* 0x0000620000000800 */
[----:B------:R-:W-:Y:S01]  /*a530*/  R2UR UR14, R24 ;  /* 0x00000000180e72ca */ /* 0x000fe200000e0000 */
[----:B--2---:R-:W-:Y:S01]  /*a540*/  IMAD.MOV.U32 R27, RZ, RZ, 0x40000040 ;  /* 0x40000040ff1b7424 */ /* 0x004fe200078e00ff */
[----:B------:R-:W-:Y:S01]  /*a550*/  R2UR UR7, R9 ;  /* 0x00000000090772ca */ /* 0x000fe200000e0000 */
[----:B---3--:R-:W-:Y:S01]  /*a560*/  FADD.FTZ R9, R200, R37 ;  /* 0x00000025c8097221 */ /* 0x008fe20000010000 */
[----:B------:R-:W-:Y:S01]  /*a570*/  VIADD R24, R8, 0x200 ;  /* 0x0000020008187836 */ /* 0x000fe20000000000 */
[----:B------:R-:W-:Y:S01]  /*a580*/  F2FP.F16.F32.PACK_AB R200, R37, R200 ;  /* 0x000000c825c8723e */ /* 0x000fe200000000ff */
[-C--:B------:R-:W-:Y:S01]  /*a590*/  FFMA.FTZ R13, R14, R5.reuse, -R161 ;  /* 0x000000050e0d7223 */ /* 0x080fe200000108a1 */
[----:B------:R2:W3:Y:S01]  /*a5a0*/  MUFU.EX2 R41, R26 ;  /* 0x0000001a00297308 */ /* 0x0004e20000000800 */
[----:B----4-:R-:W-:Y:S01]  /*a5b0*/  FADD.FTZ R40, R201, R30 ;  /* 0x0000001ec9287221 */ /* 0x010fe20000010000 */
[----:B------:R-:W-:Y:S01]  /*a5c0*/  FADD.FTZ R42, R28, R9 ;  /* 0x000000091c2a7221 */ /* 0x000fe20000010000 */
[C---:B------:R-:W-:Y:S01]  /*a5d0*/  R2UR UR11, R27.reuse ;  /* 0x000000001b0b72ca */ /* 0x040fe200000e0000 */
[----:B0-----:R-:W-:Y:S01]  /*a5e0*/  IMAD.MOV.U32 R25, RZ, RZ, 0x40000040 ;  /* 0x40000040ff197424 */ /* 0x001fe200078e00ff */
[----:B------:R-:W-:Y:S01]  /*a5f0*/  R2UR UR19, R27 ;  /* 0x000000001b1372ca */ /* 0x000fe200000e0000 */
[----:B------:R-:W-:Y:S01]  /*a600*/  FFMA.FTZ R14, R4, R5, -R161 ;  /* 0x00000005040e7223 */ /* 0x000fe200000108a1 */
[----:B------:R-:W-:Y:S01]  /*a610*/  R2UR UR22, R24 ;  /* 0x00000000181672ca */ /* 0x000fe200000e0000 */
[----:B------:R-:W0:Y:S01]  /*a620*/  MUFU.EX2 R34, R73 ;  /* 0x0000004900227308 */ /* 0x000e220000000800 */
[----:B--2---:R-:W-:-:S02]  /*a630*/  VIADD R26, R8, 0x80 ;  /* 0x00000080081a7836 */ /* 0x004fc40000000000 */
[----:B-1----:R-:W-:Y:S01]  /*a640*/  FADD.FTZ R9, R203, R40 ;  /* 0x00000028cb097221 */ /* 0x002fe20000010000 */
[C---:B------:R-:W-:Y:S01]  /*a650*/  R2UR UR15, R25.reuse ;  /* 0x00000000190f72ca */ /* 0x040fe200000e0000 */
[-CC-:B------:R-:W-:Y:S01]  /*a660*/  FFMA.FTZ R170, R170, R5.reuse, -R162.reuse ;  /* 0x00000005aaaa7223 */ /* 0x180fe200000108a2 */
[----:B------:R-:W-:Y:S01]  /*a670*/  R2UR UR23, R25 ;  /* 0x00000000191772ca */ /* 0x000fe200000e0000 */
[-C--:B------:R-:W-:Y:S01]  /*a680*/  FFMA.FTZ R169, R169, R5.reuse, -R162 ;  /* 0x00000005a9a97223 */ /* 0x080fe200000108a2 */
[----:B------:R-:W-:Y:S01]  /*a690*/  R2UR UR10, R26 ;  /* 0x000000001a0a72ca */ /* 0x000fe200000e0000 */
[----:B------:R-:W1:Y:S01]  /*a6a0*/  MUFU.EX2 R32, R32 ;  /* 0x0000002000207308 */ /* 0x000e620000000800 */
[----:B------:R-:W-:Y:S02]  /*a6b0*/  VIADD R26, R8, 0x180 ;  /* 0x00000180081a7836 */ /* 0x000fe40000000000 */
[C---:B---3--:R-:W-:Y:S01]  /*a6c0*/  FADD.FTZ R27, R41.reuse, R42 ;  /* 0x0000002a291b7221 */ /* 0x048fe20000010000 */
[----:B------:R-:W-:Y:S01]  /*a6d0*/  F2FP.F16.F32.PACK_AB R202, R41, R28 ;  /* 0x0000001c29ca723e */ /* 0x000fe200000000ff */
[--C-:B------:R-:W-:Y:S01]  /*a6e0*/  FFMA.FTZ R168, R168, R5, -R162.reuse ;  /* 0x00000005a8a87223 */ /* 0x100fe200000108a2 */
[----:B------:R-:W-:Y:S01]  /*a6f0*/  F2FP.F16.F32.PACK_AB R201, R30, R201 ;  /* 0x000000c91ec9723e */ /* 0x000fe200000000ff */
[----:B------:R-:W-:Y:S01]  /*a700*/  FFMA.FTZ R4, R171, R5, -R162 ;  /* 0x00000005ab047223 */ /* 0x000fe200000108a2 */
[----:B------:R-:W-:Y:S01]  /*a710*/  R2UR UR18, R26 ;  /* 0x000000001a1272ca */ /* 0x000fe200000e0000 */
[----:B------:R-:W2:Y:S01]  /*a720*/  MUFU.EX2 R31, R31 ;  /* 0x0000001f001f7308 */ /* 0x000ea20000000800 */
[C---:B0-----:R-:W-:Y:S01]  /*a730*/  FADD.FTZ R24, R34.reuse, R9 ;  /* 0x0000000922187221 */ /* 0x041fe20000010000 */
[----:B------:R-:W-:Y:S01]  /*a740*/  F2FP.F16.F32.PACK_AB R203, R34, R203 ;  /* 0x000000cb22cb723e */ /* 0x000fe200000000ff */
[----:B------:R-:W-:-:S02]  /*a750*/  VIADD R8, R8, 0x280 ;  /* 0x0000028008087836 */ /* 0x000fc40000000000 */
[-CC-:B------:R-:W-:Y:S01]  /*a760*/  FFMA.FTZ R171, R183, R5.reuse, -R162.reuse ;  /* 0x00000005b7ab7223 */ /* 0x180fe200000108a2 */
[-CC-:B------:R-:W-:Y:S01]  /*a770*/  FFMA.FTZ R175, R175, R5.reuse, -R162.reuse ;  /* 0x00000005afaf7223 */ /* 0x180fe200000108a2 */
[-CC-:B------:R-:W-:Y:S01]  /*a780*/  FFMA.FTZ R174, R174, R5.reuse, -R162.reuse ;  /* 0x00000005aeae7223 */ /* 0x180fe200000108a2 */
[-CC-:B------:R-:W-:Y:S01]  /*a790*/  FFMA.FTZ R173, R173, R5.reuse, -R162.reuse ;  /* 0x00000005adad7223 */ /* 0x180fe200000108a2 */
[----:B------:R-:W0:Y:S01]  /*a7a0*/  MUFU.EX2 R38, R35 ;  /* 0x0000002300267308 */ /* 0x000e220000000800 */
[----:B-1----:R-:W-:Y:S01]  /*a7b0*/  FADD.FTZ R26, R32, R27 ;  /* 0x0000001b201a7221 */ /* 0x002fe20000010000 */
[----:B------:R-:W-:Y:S01]  /*a7c0*/  F2FP.F16.F32.PACK_AB R152, R33, R32 ;  /* 0x000000202198723e */ /* 0x000fe200000000ff */
[-CC-:B------:R-:W-:Y:S01]  /*a7d0*/  FFMA.FTZ R159, R159, R5.reuse, -R162.reuse ;  /* 0x000000059f9f7223 */ /* 0x180fe200000108a2 */
[----:B------:R-:W-:Y:S01]  /*a7e0*/  FFMA.FTZ R160, R160, R5, -R162 ;  /* 0x00000005a0a07223 */ /* 0x000fe200000108a2 */
        /* <DEDUP_REMOVED lines=9> */
[C---:B--2---:R-:W-:Y:S01]  /*a880*/  F2FP.F16.F32.PACK_AB R154, R165.reuse, R36 ;  /* 0x00000024a59a723e */ /* 0x044fe200000000ff */
[----:B------:R-:W-:Y:S01]  /*a890*/  FADD.FTZ R165, R165, R9 ;  /* 0x00000009a5a57221 */ /* 0x000fe20000010000 */
[----:B------:R-:W-:-:S05]  /*a8a0*/  IMAD.MOV.U32 R9, RZ, RZ, 0x40000040 ;  /* 0x40000040ff097424 */ /* 0x000fca00078e00ff */
[----:B------:R-:W2:Y:S01]  /*a8b0*/  MUFU.EX2 R167, R167 ;  /* 0x000000a700a77308 */ /* 0x000ea20000000800 */
[----:B0-----:R-:W-:-:S07]  /*a8c0*/  FADD.FTZ R187, R29, R24 ;  /* 0x000000181dbb7221 */ /* 0x001fce0000010000 */
[----:B------:R-:W0:Y:S01]  /*a8d0*/  MUFU.EX2 R157, R157 ;  /* 0x0000009d009d7308 */ /* 0x000e220000000800 */
[C---:B-1----:R-:W-:Y:S01]  /*a8e0*/  F2FP.F16.F32.PACK_AB R155, R164.reuse, R29 ;  /* 0x0000001da49b723e */ /* 0x042fe200000000ff */
[----:B------:R-:W-:Y:S01]  /*a8f0*/  FADD.FTZ R187, R164, R187 ;  /* 0x000000bba4bb7221 */ /* 0x000fe20000010000 */
[----:B------:R-:W-:-:S05]  /*a900*/  FFMA.FTZ R164, R178, R5, -R161 ;  /* 0x00000005b2a47223 */ /* 0x000fca00000108a1 */
[----:B------:R-:W-:Y:S01]  /*a910*/  MUFU.EX2 R15, R15 ;  /* 0x0000000f000f7308 */ /* 0x000fe20000000800 */
[----:B--2---:R-:W-:Y:S01]  /*a920*/  FADD.FTZ R186, R167, R165 ;  /* 0x000000a5a7ba7221 */ /* 0x004fe20000010000 */
[-C--:B------:R-:W-:Y:S01]  /*a930*/  FFMA.FTZ R165, R172, R5.reuse, -R161 ;  /* 0x00000005aca57223 */ /* 0x080fe200000108a1 */
[----:B------:R-:W-:-:S05]  /*a940*/  FFMA.FTZ R172, R179, R5, -R162 ;  /* 0x00000005b3ac7223 */ /* 0x000fca00000108a2 */
[----:B------:R-:W-:Y:S08]  /*a950*/  MUFU.EX2 R163, R163 ;  /* 0x000000a300a37308 */ /* 0x000ff00000000800 */
[----:B------:R-:W-:Y:S08]  /*a960*/  MUFU.EX2 R166, R166 ;  /* 0x000000a600a67308 */ /* 0x000ff00000000800 */
[----:B------:R-:W1:Y:S08]  /*a970*/  MUFU.EX2 R158, R158 ;  /* 0x0000009e009e7308 */ /* 0x000e700000000800 */
[----:B------:R-:W-:Y:S08]  /*a980*/  MUFU.EX2 R156, R156 ;  /* 0x0000009c009c7308 */ /* 0x000ff00000000800 */
[----:B------:R-:W2:Y:S08]  /*a990*/  MUFU.EX2 R10, R10 ;  /* 0x0000000a000a7308 */ /* 0x000eb00000000800 */
[----:B------:R-:W-:Y:S08]  /*a9a0*/  MUFU.EX2 R13, R13 ;  /* 0x0000000d000d7308 */ /* 0x000ff00000000800 */
[----:B------:R-:W-:Y:S08]  /*a9b0*/  MUFU.EX2 R14, R14 ;  /* 0x0000000e000e7308 */ /* 0x000ff00000000800 */
[----:B------:R-:W-:Y:S08]  /*a9c0*/  MUFU.EX2 R7, R7 ;  /* 0x0000000700077308 */ /* 0x000ff00000000800 */
[----:B------:R-:W-:Y:S08]  /*a9d0*/  MUFU.EX2 R12, R12 ;  /* 0x0000000c000c7308 */ /* 0x000ff00000000800 */
[----:B------:R-:W3:Y:S08]  /*a9e0*/  MUFU.EX2 R170, R170 ;  /* 0x000000aa00aa7308 */ /* 0x000ef00000000800 */
[----:B------:R-:W4:Y:S08]  /*a9f0*/  MUFU.EX2 R169, R169 ;  /* 0x000000a900a97308 */ /* 0x000f300000000800 */
[----:B------:R-:W-:Y:S08]  /*aa00*/  MUFU.EX2 R168, R168 ;  /* 0x000000a800a87308 */ /* 0x000ff00000000800 */
[----:B------:R-:W5:Y:S08]  /*aa10*/  MUFU.EX2 R4, R4 ;  /* 0x0000000400047308 */ /* 0x000f700000000800 */
[----:B------:R-:W-:Y:S08]  /*aa20*/  MUFU.EX2 R164, R164 ;  /* 0x000000a400a47308 */ /* 0x000ff00000000800 */
        /* <DEDUP_REMOVED lines=9> */
[----:B------:R-:W-:Y:S01]  /*aac0*/  MUFU.EX2 R160, R160 ;  /* 0x000000a000a07308 */ /* 0x000fe20000000800 */
[----:B------:R0:W-:Y:S06]  /*aad0*/  BAR.SYNC.DEFER_BLOCKING R72, 0x100 ;  /* 0x000400480000751d */ /* 0x0001ec0000010000 */
[----:B0-----:R-:W-:-:S06]  /*aae0*/  WARPGROUP.ARRIVE ;  /* 0x00000000000079c5 */ /* 0x001fcc0000000000 */
[----:B------:R-:W-:Y:S01]  /*aaf0*/  HGMMA.64x256x16.F32 R24, R200, gdesc[UR4].tnspB, RZ, !UPT, gsb0 ;  /* 0x43e00004c8187df0 */ /* 0x000fe2000c0008ff */
[----:B------:R-:W-:Y:S01]  /*ab00*/  R2UR UR6, R8 ;  /* 0x00000000080672ca */ /* 0x000fe200000e0000 */
[-CC-:B------:R-:W-:Y:S01]  /*ab10*/  FFMA.FTZ R8, R181, R5.reuse, -R161.reuse ;  /* 0x00000005b5087223 */ /* 0x180fe200000108a1 */
[----:B------:R-:W-:Y:S01]  /*ab20*/  R2UR UR7, R9 ;  /* 0x00000000090772ca */ /* 0x000fe200000e0000 */
[-CC-:B------:R-:W-:Y:S01]  /*ab30*/  FFMA.FTZ R9, R180, R5.reuse, -R161.reuse ;  /* 0x00000005b4097223 */ /* 0x180fe200000108a1 */
[----:B------:R-:W-:-:S03]  /*ab40*/  FFMA.FTZ R161, R176, R5, -R161 ;  /* 0x00000005b0a17223 */ /* 0x000fc600000108a1 */
[----:B------:R-:W-:Y:S08]  /*ab50*/  MUFU.EX2 R8, R8 ;  /* 0x0000000800087308 */ /* 0x000ff00000000800 */
[----:B------:R-:W-:Y:S08]  /*ab60*/  MUFU.EX2 R9, R9 ;  /* 0x0000000900097308 */ /* 0x000ff00000000800 */
[----:B------:R-:W-:Y:S01]  /*ab70*/  MUFU.EX2 R161, R161 ;  /* 0x000000a100a17308 */ /* 0x000fe20000000800 */
[----:B------:R-:W-:-:S02]  /*ab80*/  WARPGROUP.DEPBAR.LE gsb0, 0x0 ;  /* 0x00008000000079c5 */ /* 0x000fc40000010000 */
[----:B------:R-:W-:-:S06]  /*ab90*/  WARPGROUP.ARRIVE ;  /* 0x00000000000079c5 */ /* 0x000fcc0000000000 */
[----:B------:R-:W-:Y:S03]  /*aba0*/  HGMMA.64x256x16.F32 R24, R152, gdesc[UR8].tnspB, R24, gsb0 ;  /* 0x43e0000898187df0 */ /* 0x000fe60008000818 */
[----:B------:R-:W-:Y:S02]  /*abb0*/  WARPGROUP.DEPBAR.LE gsb0, 0x0 ;  /* 0x00008000000079c5 */ /* 0x000fe40000010000 */
[----:B------:R-:W-:Y:S01]  /*abc0*/  F2FP.F16.F32.PACK_AB R152, R157, R167 ;  /* 0x000000a79d98723e */ /* 0x000fe200000000ff */
[----:B------:R-:W-:Y:S01]  /*abd0*/  FFMA.FTZ R167, R185, R5, -R162 ;  /* 0x00000005b9a77223 */ /* 0x000fe200000108a2 */
[----:B-1----:R-:W-:Y:S01]  /*abe0*/  F2FP.F16.F32.PACK_AB R153, R158, R166 ;  /* 0x000000a69e99723e */ /* 0x002fe200000000ff */
[----:B------:R-:W-:Y:S01]  /*abf0*/  FADD.FTZ R166, R166, R187 ;  /* 0x000000bba6a67221 */ /* 0x000fe20000010000 */
[----:B------:R-:W-:Y:S02]  /*ac00*/  F2FP.F16.F32.PACK_AB R154, R163, R15 ;  /* 0x0000000fa39a723e */ /* 0x000fe400000000ff */
[----:B--2---:R-:W-:Y:S01]  /*ac10*/  F2FP.F16.F32.PACK_AB R155, R10, R156 ;  /* 0x0000009c0a9b723e */ /* 0x004fe200000000ff */
[----:B------:R-:W0:Y:S01]  /*ac20*/  MUFU.EX2 R167, R167 ;  /* 0x000000a700a77308 */ /* 0x000e220000000800 */
[----:B------:R-:W-:-:S02]  /*ac30*/  FADD.FTZ R166, R158, R166 ;  /* 0x000000a69ea67221 */ /* 0x000fc40000010000 */
[----:B------:R-:W-:Y:S02]  /*ac40*/  WARPGROUP.ARRIVE ;  /* 0x00000000000079c5 */ /* 0x000fe40000000000 */
[----:B------:R-:W-:-:S11]  /*ac50*/  FADD.FTZ R166, R156, R166 ;  /* 0x000000a69ca67221 */ /* 0x000fd60000010000 */
[----:B------:R-:W-:Y:S01]  /*ac60*/  HGMMA.64x256x16.F32 R24, R152, gdesc[UR12].tnspB, R24, gsb0 ;  /* 0x43e0000c98187df0 */ /* 0x000fe20008000818 */
[----:B------:R-:W-:-:S04]  /*ac70*/  FADD.FTZ R166, R10, R166 ;  /* 0x000000a60aa67221 */ /* 0x000fc80000010000 */
[----:B---3--:R-:W-:-:S04]  /*ac80*/  FADD.FTZ R166, R170, R166 ;  /* 0x000000a6aaa67221 */ /* 0x008fc80000010000 */
[C---:B----4-:R-:W-:Y:S01]  /*ac90*/  FADD.FTZ R166, R169.reuse, R166 ;  /* 0x000000a6a9a67221 */ /* 0x050fe20000010000 */
[----:B------:R-:W-:Y:S02]  /*aca0*/  WARPGROUP.DEPBAR.LE gsb0, 0x0 ;  /* 0x00008000000079c5 */ /* 0x000fe40000010000 */
[----:B------:R-:W-:Y:S02]  /*acb0*/  F2FP.F16.F32.PACK_AB R152, R14, R13 ;  /* 0x0000000d0e98723e */ /* 0x000fe400000000ff */
[----:B------:R-:W-:Y:S02]  /*acc0*/  F2FP.F16.F32.PACK_AB R153, R169, R170 ;  /* 0x000000aaa999723e */ /* 0x000fe400000000ff */
[----:B------:R-:W-:Y:S02]  /*acd0*/  F2FP.F16.F32.PACK_AB R154, R12, R7 ;  /* 0x000000070c9a723e */ /* 0x000fe400000000ff */
[----:B-----5:R-:W-:Y:S01]  /*ace0*/  F2FP.F16.F32.PACK_AB R155, R4, R168 ;  /* 0x000000a8049b723e */ /* 0x020fe200000000ff */
[----:B------:R-:W-:-:S03]  /*acf0*/  FADD.FTZ R168, R168, R166 ;  /* 0x000000a6a8a87221 */ /* 0x000fc60000010000 */
[----:B------:R-:W-:Y:S01]  /*ad00*/  WARPGROUP.ARRIVE ;  /* 0x00000000000079c5 */ /* 0x000fe20000000000 */
[----:B------:R-:W-:-:S04]  /*ad10*/  FADD.FTZ R168, R4, R168 ;  /* 0x000000a804a87221 */ /* 0x000fc80000010000 */
[----:B0-----:R-:W-:Y:S01]  /*ad20*/  FADD.FTZ R168, R167, R168 ;  /* 0x000000a8a7a87221 */ /* 0x001fe20000010000 */
[----:B------:R-:W-:Y:S03]  /*ad30*/  HGMMA.64x256x16.F32 R24, R152, gdesc[UR16].tnspB, R24, gsb0 ;  /* 0x43e0001098187df0 */ /* 0x000fe60008000818 */
[----:B------:R-:W-:-:S04]  /*ad40*/  FADD.FTZ R168, R171, R168 ;  /* 0x000000a8aba87221 */ /* 0x000fc80000010000 */
[----:B------:R-:W-:Y:S01]  /*ad50*/  FADD.FTZ R168, R172, R168 ;  /* 0x000000a8aca87221 */ /* 0x000fe20000010000 */
[----:B------:R-:W-:Y:S02]  /*ad60*/  WARPGROUP.DEPBAR.LE gsb0, 0x0 ;  /* 0x00008000000079c5 */ /* 0x000fe40000010000 */
[----:B------:R-:W-:Y:S01]  /*ad70*/  FADD.FTZ R152, R157, R186 ;  /* 0x000000ba9d987221 */ /* 0x000fe20000010000 */
[----:B------:R-:W-:Y:S01]  /*ad80*/  F2FP.F16.F32.PACK_AB R153, R171, R167 ;  /* 0x000000a7ab99723e */ /* 0x000fe200000000ff */
[----:B------:R-:W0:Y:S01]  /*ad90*/  MUFU.EX2 R157, R175 ;  /* 0x000000af009d7308 */ /* 0x000e220000000800 */
[----:B------:R-:W-:Y:S01]  /*ada0*/  F2FP.F16.F32.PACK_AB R154, R165, R164 ;  /* 0x000000a4a59a723e */ /* 0x000fe200000000ff */
[----:B------:R-:W-:-:S04]  /*adb0*/  FADD.FTZ R152, R15, R152 ;  /* 0x000000980f987221 */ /* 0x000fc80000010000 */
[----:B------:R-:W-:Y:S01]  /*adc0*/  FADD.FTZ R163, R163, R152 ;  /* 0x00000098a3a37221 */ /* 0x000fe20000010000 */
[----:B------:R-:W-:-:S03]  /*add0*/  F2FP.F16.F32.PACK_AB R152, R9, R8 ;  /* 0x000000080998723e */ /* 0x000fc600000000ff */
[----:B------:R-:W-:-:S04]  /*ade0*/  FADD.FTZ R163, R13, R163 ;  /* 0x000000a30da37221 */ /* 0x000fc80000010000 */
[----:B------:R-:W-:Y:S01]  /*adf0*/  FADD.FTZ R163, R14, R163 ;  /* 0x000000a30ea37221 */ /* 0x000fe20000010000 */
[----:B0-----:R-:W-:-:S03]  /*ae00*/  F2FP.F16.F32.PACK_AB R155, R157, R172 ;  /* 0x000000ac9d9b723e */ /* 0x001fc600000000ff */
[----:B------:R-:W-:Y:S01]  /*ae10*/  FADD.FTZ R163, R7, R163 ;  /* 0x000000a307a37221 */ /* 0x000fe20000010000 */
[----:B------:R-:W-:Y:S01]  /*ae20*/  FADD.FTZ R157, R157, R168 ;  /* 0x000000a89d9d7221 */ /* 0x000fe20000010000 */
[----:B------:R-:W-:Y:S02]  /*ae30*/  WARPGROUP.ARRIVE ;  /* 0x00000000000079c5 */ /* 0x000fe40000000000 */
[----:B------:R-:W-:-:S04]  /*ae40*/  FADD.FTZ R12, R12, R163 ;  /* 0x000000a30c0c7221 */ /* 0x000fc80000010000 */
[----:B------:R-:W-:Y:S01]  /*ae50*/  FADD.FTZ R12, R8, R12 ;  /* 0x0000000c080c7221 */ /* 0x000fe20000010000 */
[----:B------:R-:W-:Y:S03]  /*ae60*/  HGMMA.64x256x16.F32 R24, R152, gdesc[UR20].tnspB, R24, gsb0 ;  /* 0x43e0001498187df0 */ /* 0x000fe60008000818 */
[----:B------:R-:W-:-:S04]  /*ae70*/  FADD.FTZ R12, R9, R12 ;  /* 0x0000000c090c7221 */ /* 0x000fc80000010000 */
[----:B------:R-:W-:-:S04]  /*ae80*/  FADD.FTZ R12, R164, R12 ;  /* 0x0000000ca40c7221 */ /* 0x000fc80000010000 */
[----:B------:R-:W-:-:S04]  /*ae90*/  FADD.FTZ R165, R165, R12 ;  /* 0x0000000ca5a57221 */ /* 0x000fc80000010000 */
[----:B------:R-:W-:Y:S01]  /*aea0*/  FADD.FTZ R165, R184, R165 ;  /* 0x000000a5b8a57221 */ /* 0x000fe20000010000 */
[----:B------:R-:W-:Y:S02]  /*aeb0*/  WARPGROUP.DEPBAR.LE gsb0, 0x0 ;  /* 0x00008000000079c5 */ /* 0x000fe40000010000 */
[C---:B------:R-:W-:Y:S01]  /*aec0*/  F2FP.F16.F32.PACK_AB R152, R182.reuse, R184 ;  /* 0x000000b8b698723e */ /* 0x040fe200000000ff */
        /* <DEDUP_REMOVED lines=9> */
[----:B------:R-:W-:-:S04]  /*af60*/  FADD.FTZ R159, R159, R174 ;  /* 0x000000ae9f9f7221 */ /* 0x000fc80000010000 */
[----:B------:R-:W-:Y:S01]  /*af70*/  FADD.FTZ R8, R160, R159 ;  /* 0x0000009fa0087221 */ /* 0x000fe20000010000 */
[----:B------:R-:W-:Y:S03]  /*af80*/  HGMMA.64x256x16.F32 R24, R152, gdesc[UR4].tnspB, R24, gsb0 ;  /* 0x43e0000498187df0 */ /* 0x000fe60008000818 */
[----:B------:R-:W-:Y:S02]  /*af90*/  WARPGROUP.DEPBAR.LE gsb0, 0x0 ;  /* 0x00008000000079c5 */ /* 0x000fe40000010000 */
[----:B------:R-:W-:Y:S05]  /*afa0*/  @!P0 BRA `(.L_x_10526) ;  /* 0x0000000000048947 */ /* 0x000fea0003800000 */
[----:B------:R-:W-:Y:S01]  /*afb0*/  BPT.TRAP 0x1 ;  /* 0x000000040000795c */ /* 0x000fe20000300000 */
.L_x_10526:
[----:B------:R-:W-:Y:S02]  /*afc0*/  ISETP.GE.AND P1, PT, R188, 0x61, PT ;  /* 0x00000061bc00780c */ /* 0x000fe40003f26270 */
[----:B------:R-:W-:-:S04]  /*afd0*/  IADD3 R3, R3, 0x32460, RZ ;  /* 0x0003246003037810 */ /* 0x000fc80007ffe0ff */
[----:B------:R-:W-:-:S04]  /*afe0*/  PRMT R3, R190, 0x654, R3 ;  /* 0x00000654be037816 */ /* 0x000fc80000000003 */
[----:B------:R0:W-:Y:S03]  /*aff0*/  SYNCS.ARRIVE.TRANS64.RED.A1T0 RZ, [R3+URZ], RZ ;  /* 0x000000ff03ff79a7 */ /* 0x0001e6000810043f */
[----:B------:R-:W-:Y:S05]  /*b000*/  @!P1 BRA `(.L_x_10527) ;  /* 0x0000002400ec9947 */ /* 0x000fea0003800000 */
[----:B------:R-:W-:Y:S02]  /*b010*/  VIADD R4, R189, 0xfffffffe ;  /* 0xfffffffebd047836 */ /* 0x000fe40000000000 */
[----:B------:R-:W-:Y:S02]  /*b020*/  IMAD.MOV.U32 R9, RZ, RZ, R11 ;  /* 0x000000ffff097224 */ /* 0x000fe400078e000b */
[----:B------:R-:W-:-:S07]  /*b030*/  IMAD.MOV.U32 R10, RZ, RZ, R6 ;  /* 0x000000ffff0a7224 */ /* 0x000fce00078e0006 */
.L_x_10538:
[----:B------:R-:W-:Y:S01]  /*b040*/  VIADD R205, R205, 0x1 ;  /* 0x00000001cdcd7836 */ /* 0x000fe20000000000 */
[----:B------:R-:W-:Y:S05]  /*b050*/  YIELD ;  /* 0x0000000000007946 */ /* 0x000fea0003800000 */
[----:B------:R-:W-:Y:S02]  /*b060*/  ISETP.NE.AND P2, PT, R205, 0x2, PT ;  /* 0x00000002cd00780c */ /* 0x000fe40003f45270 */
[C---:B------:R-:W-:Y:S01]  /*b070*/  ISETP.GT.AND P1, PT, R4.reuse, RZ, PT ;  /* 0x000000ff0400720c */ /* 0x040fe20003f24270 */
[----:B------:R-:W-:Y:S01]  /*b080*/  VIADD R4, R4, 0xffffffff ;  /* 0xffffffff04047836 */ /* 0x000fe20000000000 */
[----:B01----:R-:W-:-:S02]  /*b090*/  SEL R3, RZ, 0x1, P2 ;  /* 0x00000001ff037807 */ /* 0x003fc40001000000 */
[----:B------:R-:W-:Y:S02]  /*b0a0*/  SEL R205, R205, RZ, P2 ;  /* 0x000000ffcdcd7207 */ /* 0x000fe40001000000 */
[----:B------:R-:W-:Y:S01]  /*b0b0*/  LOP3.LUT R216, R216, R3, RZ, 0x3c, !PT ;  /* 0x00000003d8d87212 */ /* 0x000fe200078e3cff */
[----:B------:R-:W-:Y:S06]  /*b0c0*/  @!P0 BRA `(.L_x_10528) ;  /* 0x0000000000048947 */ /* 0x000fec0003800000 */
[----:B------:R-:W-:Y:S01]  /*b0d0*/  BPT.TRAP 0x1 ;  /* 0x000000040000795c */ /* 0x000fe20000300000 */
.L_x_10528:
[----:B------:R-:W-:Y:S01]  /*b0e0*/  IMAD R3, R205, 0x8, R19 ;  /* 0x00000008cd037824 */ /* 0x000fe200078e0213 */
[----:B------:R-:W-:-:S04]  /*b0f0*/  SHF.L.U32 R0, R216, 0x1f, RZ ;  /* 0x0000001fd8007819 */ /* 0x000fc800000006ff */
[----:B------:R0:W1:Y:S01]  /*b100*/  SYNCS.PHASECHK.TRANS64.TRYWAIT P2, [R3+URZ+0x32430], R0 ;  /* 0x03243000030075a7 */ /* 0x000062000804017f */
[----:B------:R-:W-:Y:S05]  /*b110*/  @!P0 BRA `(.L_x_10529) ;  /* 0x0000000000048947 */ /* 0x000fea0003800000 */
[----:B------:R-:W-:Y:S01]  /*b120*/  BPT.TRAP 0x1 ;  /* 0x000000040000795c */ /* 0x000fe20000300000 */
.L_x_10529:
[----:B------:R-:W-:Y:S02]  /*b130*/  IMAD R152, R205, 0x300, R21 ;  /* 0x00000300cd987824 */ /* 0x000fe400078e0215 */
[----:B------:R-:W-:Y:S01]  /*b140*/  IMAD.MOV.U32 R153, RZ, RZ, 0x40000040 ;  /* 0x40000040ff997424 */ /* 0x000fe200078e00ff */
[----:B-1----:R-:W-:Y:S06]  /*b150*/  @P2 BRA `(.L_x_10530) ;  /* 0x0000000000082947 */ /* 0x002fec0003800000 */
[----:B------:R-:W1:Y:S02]  /*b160*/  SYNCS.PHASECHK.TRANS64.TRYWAIT P2, [R3+URZ+0x32430], R0 ;  /* 0x03243000030075a7 */ /* 0x000e64000804017f */
[----:B-1----:R-:W-:Y:S05]  /*b170*/  @!P2 BRA `(.L_x_10531) ;  /* 0x000000e00060a947 */ /* 0x002fea0003800000 */
.L_x_10530:
[----:B------:R-:W2:Y:S01]  /*b180*/  LDL.64 R154, [R1+0x50] ;  /* 0x00005000019a7983 */ /* 0x000ea20000100a00 */
[----:B------:R-:W-:Y:S01]  /*b190*/  IADD3 R14, R152, 0x2, RZ ;  /* 0x00000002980e7810 */ /* 0x000fe20007ffe0ff */
[----:B------:R-:W-:Y:S01]  /*b1a0*/  IMAD.MOV.U32 R15, RZ, RZ, 0x40000040 ;  /* 0x40000040ff0f7424 */ /* 0x000fe200078e00ff */
[----:B------:R-:W-:Y:S05]  /*b1b0*/  WARPSYNC.ALL ;  /* 0x0000000000007948 */ /* 0x000fea0003800000 */
[----:B------:R-:W-:Y:S01]  /*b1c0*/  R2UR UR14, R14 ;  /* 0x000000000e0e72ca */ /* 0x000fe200000e0000 */
[----:B------:R-:W3:Y:S01]  /*b1d0*/  LDL.64 R202, [R1+0x40] ;  /* 0x0000400001ca7983 */ /* 0x000ee20000100a00 */
[----:B------:R-:W-:-:S03]  /*b1e0*/  R2UR UR15, R15 ;  /* 0x000000000f0f72ca */ /* 0x000fc600000e0000 */
[----:B------:R-:W4:Y:S01]  /*b1f0*/  LDL.64 R14, [R1+0x48] ;  /* 0x00004800010e7983 */ /* 0x000f220000100a00 */
[----:B------:R-:W-:-:S03]  /*b200*/  R2UR UR18, R152 ;  /* 0x00000000981272ca */ /* 0x000fc600000e0000 */
[----:B------:R-:W5:Y:S01]  /*b210*/  LDL.64 R200, [R1+0x38] ;  /* 0x0000380001c87983 */ /* 0x000f620000100a00 */
[----:B------:R-:W-:Y:S01]  /*b220*/  R2UR UR19, R153 ;  /* 0x00000000991372ca */ /* 0x000fe200000e0000 */
[C---:B------:R-:W-:Y:S02]  /*b230*/  VIADD R12, R152.reuse, 0x4 ;  /* 0x00000004980c7836 */ /* 0x040fe40000000000 */
[----:B------:R-:W-:Y:S02]  /*b240*/  VIADD R152, R152, 0x6 ;  /* 0x0000000698987836 */ /* 0x000fe40000000000 */
[----:B------:R-:W-:-:S03]  /*b250*/  IMAD.MOV.U32 R153, RZ, RZ, 0x40000040 ;  /* 0x40000040ff997424 */ /* 0x000fc600078e00ff */
[----:B------:R-:W-:Y:S02]  /*b260*/  R2UR UR6, R152 ;  /* 0x00000000980672ca */ /* 0x000fe400000e0000 */
[----:B------:R-:W-:Y:S01]  /*b270*/  R2UR UR7, R153 ;  /* 0x00000000990772ca */ /* 0x000fe200000e0000 */
[----:B------:R-:W-:Y:S01]  /*b280*/  IMAD.MOV.U32 R13, RZ, RZ, 0x40000040 ;  /* 0x40000040ff0d7424 */ /* 0x000fe200078e00ff */
[----:B------:R-:W-:-:S04]  /*b290*/  R2UR UR10, R12 ;  /* 0x000000000c0a72ca */ /* 0x000fc800000e0000 */
[----:B------:R-:W-:Y:S02]  /*b2a0*/  R2UR UR11, R13 ;  /* 0x000000000d0b72ca */ /* 0x000fe400000e0000 */
[----:B--2---:R-:W-:Y:S02]  /*b2b0*/  R2UR UR16, R154 ;  /* 0x000000009a1072ca */ /* 0x004fe400000e0000 */
[----:B------:R-:W-:Y:S02]  /*b2c0*/  R2UR UR17, R155 ;  /* 0x000000009b1172ca */ /* 0x000fe400000e0000 */
[----:B------:R-:W-:-:S11]  /*b2d0*/  WARPGROUP.ARRIVE ;  /* 0x00000000000079c5 */ /* 0x000fd60000000000 */
[----:B------:R-:W-:Y:S01]  /*b2e0*/  HGMMA.64x96x16.F32 R152, gdesc[UR16], RZ, !UPT, gsb0 ;  /* 0x01600000109879f0 */ /* 0x000fe2000c0008ff */
[----:B----4-:R-:W-:Y:S02]  /*b2f0*/  R2UR UR12, R14 ;  /* 0x000000000e0c72ca */ /* 0x010fe400000e0000 */
[----:B------:R-:W-:Y:S02]  /*b300*/  R2UR UR13, R15 ;  /* 0x000000000f0d72ca */ /* 0x000fe400000e0000 */
[----:B---3--:R-:W-:Y:S02]  /*b310*/  R2UR UR8, R202 ;  /* 0x00000000ca0872ca */ /* 0x008fe400000e0000 */
[----:B------:R-:W-:Y:S01]  /*b320*/  R2UR UR9, R203 ;  /* 0x00000000cb0972ca */ /* 0x000fe200000e0000 */
[----:B------:R-:W-:Y:S02]  /*b330*/  WARPGROUP.DEPBAR.LE gsb0, 0x0 ;  /* 0x00008000000079c5 */ /* 0x000fe40000010000 */
[----:B------:R-:W-:-:S06]  /*b340*/  WARPGROUP.ARRIVE ;  /* 0x00000000000079c5 */ /* 0x000fcc0000000000 */
[----:B------:R-:W-:Y:S01]  /*b350*/  HGMMA.64x96x16.F32 R152, gdesc[UR12], R152, gsb0 ;  /* 0x016000000c9879f0 */ /* 0x000fe20008000898 */
[----:B-----5:R-:W-:Y:S02]  /*b360*/  R2UR UR4, R200 ;  /* 0x00000000c80472ca */ /* 0x020fe400000e0000 */
        /* <DEDUP_REMOVED lines=10> */
.L_x_10532:
[----:B------:R2:W3:Y:S01]  /*b410*/  SYNCS.PHASECHK.TRANS64.TRYWAIT P2, [R3+URZ+0x32450], R0 ;  /* 0x03245000030075a7 */ /* 0x0004e2000804017f */
[----:B------:R-:W-:Y:S05]  /*b420*/  @!P0 BRA `(.L_x_10533) ;  /* 0x0000000000048947 */ /* 0x000fea0003800000 */
[----:B------:R-:W-:Y:S01]  /*b430*/  BPT.TRAP 0x1 ;  /* 0x000000040000795c */ /* 0x000fe20000300000 */
.L_x_10533:
[----:B---3--:R-:W-:Y:S05]  /*b440*/  @P2 BRA `(.L_x_10534) ;  /* 0x0000000000082947 */ /* 0x008fea0003800000 */
[----:B------:R-:W3:Y:S02]  /*b450*/  SYNCS.PHASECHK.TRANS64.TRYWAIT P2, [R3+URZ+0x32450], R0 ;  /* 0x03245000030075a7 */ /* 0x000ee4000804017f */
[----:B---3--:R-:W-:Y:S05]  /*b460*/  @!P2 BRA `(.L_x_10535) ;  /* 0x000000dc00b8a947 */ /* 0x008fea0003800000 */
.L_x_10534:
[----:B------:R-:W4:Y:S04]  /*b470*/  LDL.64 R200, [R1+0x30] ;  /* 0x0000300001c87983 */ /* 0x000f280000100a00 */
[----:B------:R-:W4:Y:S04]  /*b480*/  LDL.64 R202, [R1+0x20] ;  /* 0x0000200001ca7983 */ /* 0x000f280000100a00 */
[----:B------:R0:W-:Y:S04]  /*b490*/  STL.64 [R1+0x88], R2 ;  /* 0x0000880201007387 */ /* 0x0001e80000100a00 */
[----:B0123--:R-:W2:Y:S01]  /*b4a0*/  LDL.64 R2, [R1+0x28] ;  /* 0x0000280001027983 */ /* 0x00fea20000100a00 */
[----:B------:R-:W-:Y:S05]  /*b4b0*/  WARPSYNC.ALL ;  /* 0x0000000000007948 */ /* 0x000fea0003800000 */
[----:B------:R-:W-:-:S02]  /*b4c0*/  IMAD R12, R205, 0xc00, R223 ;  /* 0x00000c00cd0c7824 */ /* 0x000fc400078e02df */
[----:B------:R-:W-:-:S03]  /*b4d0*/  IMAD.MOV.U32 R13, RZ, RZ, 0x40000040 ;  /* 0x40000040ff0d7424 */ /* 0x000fc600078e00ff */
[C---:B------:R-:W-:Y:S02]  /*b4e0*/  R2UR UR6, R12.reuse ;  /* 0x000000000c0672ca */ /* 0x040fe400000e0000 */
[----:B------:R-:W-:Y:S01]  /*b4f0*/  R2UR UR7, R13 ;  /* 0x000000000d0772ca */ /* 0x000fe200000e0000 */
[----:B------:R-:W-:Y:S01]  /*b500*/  WARPGROUP.ARRIVE ;  /* 0x00000000000079c5 */ /* 0x000fe20000000000 */
[----:B------:R-:W-:Y:S01]  /*b510*/  VIADD R14, R12, 0x2 ;  /* 0x000000020c0e7836 */ /* 0x000fe20000000000 */
[----:B------:R-:W-:Y:S02]  /*b520*/  MOV R15, 0x40000040 ;  /* 0x40000040000f7802 */ /* 0x000fe40000000f00 */
[----:B----4-:R-:W-:Y:S02]  /*b530*/  R2UR UR4, R200 ;  /* 0x00000000c80472ca */ /* 0x010fe400000e0000 */
[----:B------:R-:W-:Y:S02]  /*b540*/  R2UR UR5, R201 ;  /* 0x00000000c90572ca */ /* 0x000fe400000e0000 */
[----:B------:R-:W3:Y:S11]  /*b550*/  LDL.64 R200, [R1+0x18] ;  /* 0x0000180001c87983 */ /* 0x000ef60000100a00 */
[----:B------:R-:W-:Y:S01]  /*b560*/  HGMMA.64x96x16.F32 R152, gdesc[UR4], R152, gsb0 ;  /* 0x01600000049879f0 */ /* 0x000fe20008000898 */
[----:B------:R-:W-:-:S02]  /*b570*/  R2UR UR6, R14 ;  /* 0x000000000e0672ca */ /* 0x000fc400000e0000 */
[----:B------:R-:W-:Y:S02]  /*b580*/  R2UR UR7, R15 ;  /* 0x000000000f0772ca */ /* 0x000fe400000e0000 */
[----:B--2---:R-:W-:Y:S02]  /*b590*/  R2UR UR4, R2 ;  /* 0x00000000020472ca */ /* 0x004fe400000e0000 */
[----:B------:R-:W-:Y:S02]  /*b5a0*/  R2UR UR5, R3 ;  /* 0x00000000030572ca */ /* 0x000fe400000e0000 */
[----:B------:R-:W2:Y:S01]  /*b5b0*/  LDL.64 R2, [R1+0x10] ;  /* 0x0000100001027983 */ /* 0x000ea20000100a00 */
[----:B------:R-:W-:Y:S02]  /*b5c0*/  VIADD R14, R12, 0x4 ;  /* 0x000000040c0e7836 */ /* 0x000fe40000000000 */
[----:B------:R-:W-:Y:S01]  /*b5d0*/  IMAD.MOV.U32 R15, RZ, RZ, 0x40000040 ;  /* 0x40000040ff0f7424 */ /* 0x000fe200078e00ff */
[----:B------:R-:W-:-:S02]  /*b5e0*/  WARPGROUP.DEPBAR.LE gsb0, 0x0 ;  /* 0x00008000000079c5 */ /* 0x000fc40000010000 */
[----:B------:R-:W-:-:S06]  /*b5f0*/  WARPGROUP.ARRIVE ;  /* 0x00000000000079c5 */ /* 0x000fcc0000000000 */
[----:B------:R-:W-:Y:S01]  /*b600*/  HGMMA.64x96x16.F32 R152, gdesc[UR4], R152, gsb0 ;  /* 0x01600000049879f0 */ /* 0x000fe20008000898 */
[----:B------:R-:W-:Y:S02]  /*b610*/  R2UR UR4, R202 ;  /* 0x00000000ca0472ca */ /* 0x000fe400000e0000 */
[----:B------:R-:W-:Y:S02]  /*b620*/  R2UR UR5, R203 ;  /* 0x00000000cb0572ca */ /* 0x000fe400000e0000 */
[----:B------:R-:W4:Y:S01]  /*b630*/  LDL.64 R202, [R1+0x8] ;  /* 0x0000080001ca7983 */ /* 0x000f220000100a00 */
        /* <DEDUP_REMOVED lines=10> */
[----:B------:R-:W-:Y:S02]  /*b6e0*/  R2UR UR5, R201 ;  /* 0x00000000c90572ca */ /* 0x000fe400000e0000 */
[----:B------:R-:W3:Y:S01]  /*b6f0*/  LDL.64 R200, [R1] ;  /* 0x0000000001c87983 */ /* 0x000ee20000100a00 */
[----:B------:R-:W-:-:S02]  /*b700*/  WARPGROUP.DEPBAR.LE gsb0, 0x0 ;  /* 0x00008000000079c5 */ /* 0x000fc40000010000 */
[----:B------:R-:W-:-:S08]  /*b710*/  WARPGROUP.ARRIVE ;  /* 0x00000000000079c5 */ /* 0x000fd00000000000 */
[----:B------:R-:W-:Y:S01]  /*b720*/  HGMMA.64x96x16.F32 R152, gdesc[UR4], R152, gsb0 ;  /* 0x01600000049879f0 */ /* 0x000fe20008000898 */
[----:B------:R-:W-:Y:S02]  /*b730*/  VIADD R14, R12, 0x300 ;  /* 0x000003000c0e7836 */ /* 0x000fe40000000000 */
[----:B------:R-:W-:Y:S01]  /*b740*/  IMAD.MOV.U32 R15, RZ, RZ, 0x40000040 ;  /* 0x40000040ff0f7424 */ /* 0x000fe200078e00ff */
[----:B--2---:R-:W-:Y:S02]  /*b750*/  R2UR UR4, R2 ;  /* 0x00000000020472ca */ /* 0x004fe400000e0000 */
[----:B------:R-:W-:Y:S02]  /*b760*/  R2UR UR6, R14 ;  /* 0x000000000e0672ca */ /* 0x000fe400000e0000 */
[----:B------:R-:W-:Y:S02]  /*b770*/  R2UR UR7, R15 ;  /* 0x000000000f0772ca */ /* 0x000fe400000e0000 */
[----:B------:R-:W-:Y:S01]  /*b780*/  R2UR UR5, R3 ;  /* 0x00000000030572ca */ /* 0x000fe200000e0000 */
[----:B------:R-:W-:Y:S01]  /*b790*/  VIADD R14, R12, 0x302 ;  /* 0x000003020c0e7836 */ /* 0x000fe20000000000 */
[----:B------:R-:W-:Y:S01]  /*b7a0*/  MOV R15, 0x40000040 ;  /* 0x40000040000f7802 */ /* 0x000fe20000000f00 */
[----:B------:R0:W5:Y:S01]  /*b7b0*/  LDL.LU.64 R2, [R1+0x88] ;  /* 0x0000880001027983 */ /* 0x0001620000300a00 */
        /* <DEDUP_REMOVED lines=16> */
[----:B------:R-:W-:Y:S02]  /*b8c0*/  WARPGROUP.DEPBAR.LE gsb0, 0x0 ;  /* 0x00008000000079c5 */ /* 0x000fe40000010000 */
[----:B------:R-:W-:-:S10]  /*b8d0*/  WARPGROUP.ARRIVE ;  /* 0x00000000000079c5 */ /* 0x000fd40000000000 */
[----:B------:R-:W-:Y:S01]  /*b8e0*/  HGMMA.64x96x16.F32 R152, gdesc[UR4], R152, gsb0 ;  /* 0x01600000049879f0 */ /* 0x000fe20008000898 */
[----:B------:R-:W-:Y:S02]  /*b8f0*/  VIADD R14, R12, 0x306 ;  /* 0x000003060c0e7836 */ /* 0x000fe40000000000 */
[----:B------:R-:W-:Y:S01]  /*b900*/  IMAD.MOV.U32 R15, RZ, RZ, 0x40000040 ;  /* 0x40000040ff0f7424 */ /* 0x000fe200078e00ff */
[----:B------:R-:W-:Y:S02]  /*b910*/  R2UR UR4, R228 ;  /* 0x00000000e40472ca */ /* 0x000fe400000e0000 */
[----:B------:R-:W-:Y:S02]  /*b920*/  R2UR UR6, R14 ;  /* 0x000000000e0672ca */ /* 0x000fe400000e0000 */
[----:B------:R-:W-:Y:S02]  /*b930*/  R2UR UR7, R15 ;  /* 0x000000000f0772ca */ /* 0x000fe400000e0000 */
[----:B------:R-:W-:Y:S01]  /*b940*/  R2UR UR5, R229 ;  /* 0x00000000e50572ca */ /* 0x000fe200000e0000 */
[----:B------:R-:W-:-:S02]  /*b950*/  VIADD R14, R12, 0x600 ;  /* 0x000006000c0e7836 */ /* 0x000fc40000000000 */
[----:B------:R-:W-:Y:S01]  /*b960*/  IMAD.MOV.U32 R15, RZ, RZ, 0x40000040 ;  /* 0x40000040ff0f7424 */ /* 0x000fe200078e00ff */
[----:B------:R-:W-:Y:S02]  /*b970*/  WARPGROUP.DEPBAR.LE gsb0, 0x0 ;  /* 0x00008000000079c5 */ /* 0x000fe40000010000 */
[----:B------:R-:W-:-:S07]  /*b980*/  WARPGROUP.ARRIVE ;  /* 0x00000000000079c5 */ /* 0x000fce0000000000 */
        /* <DEDUP_REMOVED lines=21> */
[----:B------:R-:W-:Y:S02]  /*bae0*/  VIADD R14, R12, 0x606 ;  /* 0x000006060c0e7836 */ /* 0x000fe40000000000 */
[----:B------:R-:W-:-:S03]  /*baf0*/  IMAD.MOV.U32 R15, RZ, RZ, 0x40000040 ;  /* 0x40000040ff0f7424 */ /* 0x000fc600078e00ff */
[----:B------:R-:W-:Y:S01]  /*bb00*/  R2UR UR54, R14 ;  /* 0x000000000e3672ca */ /* 0x000fe200000e0000 */
[----:B------:R-:W-:Y:S02]  /*bb10*/  WARPGROUP.DEPBAR.LE gsb0, 0x0 ;  /* 0x00008000000079c5 */ /* 0x000fe40000010000 */
[----:B------:R-:W-:-:S06]  /*bb20*/  WARPGROUP.ARRIVE ;  /* 0x00000000000079c5 */ /* 0x000fcc0000000000 */
[----:B------:R-:W-:Y:S01]  /*bb30*/  HGMMA.64x96x16.F32 R152, gdesc[UR56], R152, gsb0 ;  /* 0x01600000389879f0 */ /* 0x000fe20008000898 */
[----:B------:R-:W-:Y:S01]  /*bb40*/  R2UR UR55, R15 ;  /* 0x000000000f3772ca */ /* 0x000fe200000e0000 */
[----:B------:R-:W-:Y:S02]  /*bb50*/  VIADD R14, R12, 0x900 ;  /* 0x000009000c0e7836 */ /* 0x000fe40000000000 */
[----:B------:R-:W-:-:S03]  /*bb60*/  IMAD.MOV.U32 R15, RZ, RZ, 0x40000040 ;  /* 0x40000040ff0f7424 */ /* 0x000fc600078e00ff */
[----:B------:R-:W-:Y:S02]  /*bb70*/  R2UR UR50, R14 ;  /* 0x000000000e3272ca */ /* 0x000fe400000e0000 */
[----:B------:R-:W-:Y:S01]  /*bb80*/  R2UR UR51, R15 ;  /* 0x000000000f3372ca */ /* 0x000fe200000e0000 */
[----:B------:R-:W-:Y:S02]  /*bb90*/  WARPGROUP.DEPBAR.LE gsb0, 0x0 ;  /* 0x00008000000079c5 */ /* 0x000fe40000010000 */
[----:B------:R-:W-:-:S06]  /*bba0*/  WARPGROUP.ARRIVE ;  /* 0x00000000000079c5 */ /* 0x000fcc0000000000 */
[----:B------:R-:W-:Y:S01]  /*bbb0*/  HGMMA.64x96x16.F32 R152, gdesc[UR52], R152, gsb0 ;  /* 0x01600000349879f0 */ /* 0x000fe20008000898 */
[----:B------:R-:W-:Y:S01]  /*bbc0*/  VIADD R14, R12, 0x902 ;  /* 0x000009020c0e7836 */ /* 0x000fe20000000000 */
[----:B------:R-:W-:-:S04]  /*bbd0*/  MOV R15, 0x40000040 ;  /* 0x40000040000f7802 */ /* 0x000fc80000000f00 */
[----:B------:R-:W-:Y:S02]  /*bbe0*/  R2UR UR46, R14 ;  /* 0x000000000e2e72ca */ /* 0x000fe400000e0000 */
[----:B------:R-:W-:Y:S01]  /*bbf0*/  R2UR UR47, R15 ;  /* 0x000000000f2f72ca */ /* 0x000fe200000e0000 */
[----:B------:R-:W-:Y:S02]  /*bc00*/  WARPGROUP.DEPBAR.LE gsb0, 0x0 ;  /* 0x00008000000079c5 */ /* 0x000fe40000010000 */
[----:B------:R-:W-:-:S06]  /*bc10*/  WARPGROUP.ARRIVE ;  /* 0x00000000000079c5 */ /* 0x000fcc0000000000 */
[----:B------:R-:W-:Y:S01]  /*bc20*/  HGMMA.64x96x16.F32 R152, gdesc[UR48], R152, gsb0 ;  /* 0x01600000309879f0 */ /* 0x000fe20008000898 */
[----:B------:R-:W-:Y:S02]  /*bc30*/  VIADD R14, R12, 0x904 ;  /* 0x000009040c0e7836 */ /* 0x000fe40000000000 */
[----:B------:R-:W-:-:S03]  /*bc40*/  IMAD.MOV.U32 R15, RZ, RZ, 0x40000040 ;  /* 0x40000040ff0f7424 */ /* 0x000fc600078e00ff */
        /* <DEDUP_REMOVED lines=11> */
[----:B------:R-:W-:Y:S03]  /*bd00*/  HGMMA.64x96x16.F32 R152, gdesc[UR40], R152, gsb0 ;  /* 0x01600000289879f0 */ /* 0x000fe60008000898 */
[----:B------:R-:W1:Y:S01]  /*bd10*/  S2R R5, SR_TID.X ;  /* 0x0000000000057919 */ /* 0x000e620000002100 */
[----:B------:R-:W-:Y:S02]  /*bd20*/  WARPGROUP.DEPBAR.LE gsb0, 0x0 ;  /* 0x00008000000079c5 */ /* 0x000fe40000010000 */
[----:B------:R-:W-:-:S06]  /*bd30*/  WARPGROUP.ARRIVE ;  /* 0x00000000000079c5 */ /* 0x000fcc0000000000 */
[----:B------:R-:W-:Y:S01]  /*bd40*/  HGMMA.64x96x16.F32 R152, gdesc[UR36], R152, gsb0 ;  /* 0x01600000249879f0 */ /* 0x000fe20008000898 */
[----:B-1----:R-:W-:-:S04]  /*bd50*/  SHF.R.U32.HI R203, RZ, 0x7, R5 ;  /* 0x00000007ffcb7819 */ /* 0x002fc80000011605 */
[----:B------:R-:W-:Y:S01]  /*bd60*/  IADD3 R0, -R203, 0xb, RZ ;  /* 0x0000000bcb007810 */ /* 0x000fe20007ffe1ff */
[----:B------:R-:W-:-:S04]  /*bd70*/  WARPGROUP.DEPBAR.LE gsb0, 0x0 ;  /* 0x00008000000079c5 */ /* 0x000fc80000010000 */
[----:B------:R0:W-:Y:S06]  /*bd80*/  BAR.ARV R0, 0x100 ;  /* 0x000400000000751d */ /* 0x0001ec0000002000 */
[----:B------:R-:W-:Y:S05]  /*bd90*/  @!P0 BRA `(.L_x_10536) ;  /* 0x0000000000048947 */ /* 0x000fea0003800000 */
[----:B------:R-:W-:Y:S01]  /*bda0*/  BPT.TRAP 0x1 ;  /* 0x000000040000795c */ /* 0x000fe20000300000 */
.L_x_10536:
[----:B------:R-:W-:Y:S01]  /*bdb0*/  FMNMX.FTZ R5, R152, R10, !PT ;  /* 0x0000000a98057209 */ /* 0x000fe20007810000 */
[----:B------:R-:W-:Y:S01]  /*bdc0*/  IMAD.MOV.U32 R15, RZ, RZ, 0x40000040 ;  /* 0x40000040ff0f7424 */ /* 0x000fe200078e00ff */
        /* <DEDUP_REMOVED lines=54> */
[----:B------:R-:W1:Y:S01]  /*c130*/  LDC R5, c[0x0][0xa80] ;  /* 0x0002a000ff057b82 */ /* 0x000e620000000800 */
[----:B--2---:R-:W-:Y:S02]  /*c140*/  FMNMX.FTZ R11, R11, R13, !PT ;  /* 0x0000000d0b0b7209 */ /* 0x004fe40007810000 */
[----:B------:R-:W-:-:S03]  /*c150*/  FADD.FTZ R10, -R6, R10 ;  /* 0x0000000a060a7221 */ /* 0x000fc60000010100 */
[----:B------:R-:W-:Y:S01]  /*c160*/  FADD.FTZ R9, -R11, R9 ;  /* 0x000000090b097221 */ /* 0x000fe20000010100 */
[----:B-1----:R-:W-:-:S03]  /*c170*/  FMUL.FTZ R12, R6, R5 ;  /* 0x00000005060c7220 */ /* 0x002fc60000410000 */
        /* <DEDUP_REMOVED lines=27> */
[----:B------:R1:W-:Y:S01]  /*c330*/  MUFU.EX2 R13, R9 ;  /* 0x00000009000d7308 */ /* 0x0003e20000000800 */
[----:B------:R-:W2:Y:S01]  /*c340*/  S2R R197, SR_CgaCtaId ;  /* 0x0000000000c57919 */ /* 0x000ea20000008800 */
[-CC-:B------:R-:W-:Y:S01]  /*c350*/  FFMA.FTZ R154, R154, R5.reuse, -R14.reuse ;  /* 0x000000059a9a7223 */ /* 0x180fe2000001080e */
[-CC-:B------:R-:W-:Y:S01]  /*c360*/  FFMA.FTZ R155, R155, R5.reuse, -R14.reuse ;  /* 0x000000059b9b7223 */ /* 0x180fe2000001080e */
[-CC-:B------:R-:W-:Y:S01]  /*c370*/  FFMA.FTZ R158, R158, R5.reuse, -R14.reuse ;  /* 0x000000059e9e7223 */ /* 0x180fe2000001080e */
[-CC-:B------:R-:W-:Y:S01]  /*c380*/  FFMA.FTZ R159, R159, R5.reuse, -R14.reuse ;  /* 0x000000059f9f7223 */ /* 0x180fe2000001080e */
[-CC-:B------:R-:W-:Y:S01]  /*c390*/  FFMA.FTZ R162, R162, R5.reuse, -R14.reuse ;  /* 0x00000005a2a27223 */ /* 0x180fe2000001080e */
[----:B------:R-:W-:Y:S01]  /*c3a0*/  FFMA.FTZ R163, R163, R5, -R14 ;  /* 0x00000005a3a37223 */ /* 0x000fe2000001080e */
[----:B------:R-:W3:Y:S01]  /*c3b0*/  MUFU.EX2 R154, R154 ;  /* 0x0000009a009a7308 */ /* 0x000ee20000000800 */
[----:B-1----:R-:W-:-:S02]  /*c3c0*/  IMAD.MOV.U32 R9, RZ, RZ, 0x40000040 ;  /* 0x40000040ff097424 */ /* 0x002fc400078e00ff */
[-CC-:B------:R-:W-:Y:S01]  /*c3d0*/  FFMA.FTZ R166, R166, R5.reuse, -R14.reuse ;  /* 0x00000005a6a67223 */ /* 0x180fe2000001080e */
[-CC-:B------:R-:W-:Y:S01]  /*c3e0*/  FFMA.FTZ R167, R167, R5.reuse, -R14.reuse ;  /* 0x00000005a7a77223 */ /* 0x180fe2000001080e */
[-CC-:B------:R-:W-:Y:S01]  /*c3f0*/  FFMA.FTZ R170, R170, R5.reuse, -R14.reuse ;  /* 0x00000005aaaa7223 */ /* 0x180fe2000001080e */
[-CC-:B------:R-:W-:Y:S01]  /*c400*/  FFMA.FTZ R171, R171, R5.reuse, -R14.reuse ;  /* 0x00000005abab7223 */ /* 0x180fe2000001080e */
[----:B------:R-:W-:Y:S01]  /*c410*/  R2UR UR7, R9 ;  /* 0x00000000090772ca */ /* 0x000fe200000e0000 */
[----:B-----5:R-:W-:Y:S01]  /*c420*/  VIADD R9, R3, 0x32440 ;  /* 0x0003244003097836 */ /* 0x020fe20000000000 */
        /* <DEDUP_REMOVED lines=16> */
[----:B------:R-:W4:Y:S01]  /*c530*/  MUFU.EX2 R153, R153 ;  /* 0x0000009900997308 */ /* 0x000f220000000800 */
[----:B--2---:R-:W-:Y:S01]  /*c540*/  PRMT R9, R197, 0x654, R9 ;  /* 0x00000654c5097816 */ /* 0x004fe20000000009 */
[----:B---3--:R-:W-:Y:S01]  /*c550*/  FFMA.FTZ R14, R13, R8, R154 ;  /* 0x000000080d0e7223 */ /* 0x008fe2000001009a */
[----:B------:R-:W-:-:S02]  /*c560*/  IMAD R8, R205, 0xc00, R20 ;  /* 0x00000c00cd087824 */ /* 0x000fc400078e0214 */
[-C--:B-1----:R-:W-:Y:S01]  /*c570*/  FMUL.FTZ R24, R24, R10.reuse ;  /* 0x0000000a18187220 */ /* 0x082fe20000410000 */
[----:B------:R1:W-:Y:S01]  /*c580*/  SYNCS.ARRIVE.TRANS64.RED.A1T0 RZ, [R9+URZ], RZ ;  /* 0x000000ff09ff79a7 */ /* 0x0003e2000810043f */
[-C--:B------:R-:W-:Y:S01]  /*c590*/  FMUL.FTZ R25, R25, R10.reuse ;  /* 0x0000000a19197220 */ /* 0x080fe20000410000 */
[-C--:B------:R-:W-:Y:S01]  /*c5a0*/  FMUL.FTZ R28, R28, R10.reuse ;  /* 0x0000000a1c1c7220 */ /* 0x080fe20000410000 */
[----:B------:R-:W-:Y:S01]  /*c5b0*/  MUFU.EX2 R156, R156 ;  /* 0x0000009c009c7308 */ /* 0x000fe20000000800 */
[----:B------:R-:W-:Y:S01]  /*c5c0*/  R2UR UR6, R8 ;  /* 0x00000000080672ca */ /* 0x000fe200000e0000 */
[-C--:B------:R-:W-:Y:S01]  /*c5d0*/  FMUL.FTZ R29, R29, R10.reuse ;  /* 0x0000000a1d1d7220 */ /* 0x080fe20000410000 */
[-C--:B------:R-:W-:Y:S01]  /*c5e0*/  FMUL.FTZ R32, R32, R10.reuse ;  /* 0x0000000a20207220 */ /* 0x080fe20000410000 */
[-C--:B------:R-:W-:Y:S01]  /*c5f0*/  FMUL.FTZ R33, R33, R10.reuse ;  /* 0x0000000a21217220 */ /* 0x080fe20000410000 */
[----:B-1----:R-:W-:Y:S02]  /*c600*/  VIADD R9, R203, 0x8 ;  /* 0x00000008cb097836 */ /* 0x002fe40000000000 */
        /* <DEDUP_REMOVED lines=126> */
[----:B----4-:R-:W-:Y:S01]  /*cdf0*/  F2FP.F16.F32.PACK_AB R200, R153, R152 ;  /* 0x0000009899c8723e */ /* 0x010fe200000000ff */
[----:B------:R-:W-:Y:S01]  /*ce00*/  FFMA.FTZ R7, R10, R7, R152 ;  /* 0x000000070a077223 */ /* 0x000fe20000010098 */
[----:B-1----:R-:W-:Y:S01]  /*ce10*/  F2FP.F16.F32.PACK_AB R202, R157, R156 ;  /* 0x0000009c9dca723e */ /* 0x002fe200000000ff */
[----:B------:R-:W1:Y:S01]  /*ce20*/  MUFU.EX2 R152, R160 ;  /* 0x000000a000987308 */ /* 0x000e620000000800 */
[----:B--2---:R-:W-:Y:S01]  /*ce30*/  F2FP.F16.F32.PACK_AB R201, R155, R154 ;  /* 0x0000009a9bc9723e */ /* 0x004fe200000000ff */
[----:B------:R-:W-:Y:S01]  /*ce40*/  FADD.FTZ R7, R153, R7 ;  /* 0x0000000799077221 */ /* 0x000fe20000010000 */
[----:B---3--:R-:W-:Y:S01]  /*ce50*/  F2FP.F16.F32.PACK_AB R203, R159, R158 ;  /* 0x0000009e9fcb723e */ /* 0x008fe200000000ff */
[----:B------:R2:W-:Y:S01]  /*ce60*/  BAR.SYNC.DEFER_BLOCKING R9, 0x100 ;  /* 0x000400090000751d */ /* 0x0005e20000010000 */
[----:B------:R-:W-:Y:S01]  /*ce70*/  FADD.FTZ R14, R155, R14 ;  /* 0x0000000e9b0e7221 */ /* 0x000fe20000010000 */
[----:B------:R-:W-:Y:S01]  /*ce80*/  FADD.FTZ R7, R156, R7 ;  /* 0x000000079c077221 */ /* 0x000fe20000010000 */
[----:B------:R-:W-:-:S03]  /*ce90*/  IMAD.MOV.U32 R13, RZ, RZ, 0x40000040 ;  /* 0x40000040ff0d7424 */ /* 0x000fc600078e00ff */
[----:B------:R-:W3:Y:S01]  /*cea0*/  MUFU.EX2 R161, R161 ;  /* 0x000000a100a17308 */ /* 0x000ee20000000800 */
[----:B------:R-:W-:Y:S01]  /*ceb0*/  FADD.FTZ R7, R157, R7 ;  /* 0x000000079d077221 */ /* 0x000fe20000010000 */
[----:B--2---:R-:W-:Y:S01]  /*cec0*/  FADD.FTZ R9, R158, R14 ;  /* 0x0000000e9e097221 */ /* 0x004fe20000010000 */
[----:B------:R-:W-:-:S03]  /*ced0*/  IADD3 R14, R8, 0x80, RZ ;  /* 0x00000080080e7810 */ /* 0x000fc60007ffe0ff */
[----:B------:R-:W-:Y:S01]  /*cee0*/  FADD.FTZ R9, R159, R9 ;  /* 0x000000099f097221 */ /* 0x000fe20000010000 */
[----:B-1----:R-:W-:Y:S01]  /*cef0*/  FADD.FTZ R7, R152, R7 ;  /* 0x0000000798077221 */ /* 0x002fe20000010000 */
[----:B------:R-:W1:Y:S08]  /*cf00*/  MUFU.EX2 R154, R164 ;  /* 0x000000a4009a7308 */ /* 0x000e700000000800 */
[----:B------:R-:W2:Y:S01]  /*cf10*/  MUFU.EX2 R165, R165 ;  /* 0x000000a500a57308 */ /* 0x000ea20000000800 */
[C---:B---3--:R-:W-:Y:S01]  /*cf20*/  FADD.FTZ R7, R161.reuse, R7 ;  /* 0x00000007a1077221 */ /* 0x048fe20000010000 */
[----:B------:R-:W-:Y:S01]  /*cf30*/  WARPGROUP.ARRIVE ;  /* 0x00000000000079c5 */ /* 0x000fe20000000000 */
[----:B------:R-:W-:-:S05]  /*cf40*/  F2FP.F16.F32.PACK_AB R152, R161, R152 ;  /* 0x00000098a198723e */ /* 0x000fca00000000ff */
[----:B------:R-:W-:Y:S01]  /*cf50*/  HGMMA.64x256x16.F32 R24, R200, gdesc[UR4].tnspB, R24, gsb0 ;  /* 0x43e00004c8187df0 */ /* 0x000fe20008000818 */
[----:B------:R-:W3:Y:S01]  /*cf60*/  MUFU.EX2 R162, R162 ;  /* 0x000000a200a27308 */ /* 0x000ee20000000800 */
[----:B------:R-:W-:Y:S01]  /*cf70*/  R2UR UR6, R14 ;  /* 0x000000000e0672ca */ /* 0x000fe200000e0000 */
[----:B-1----:R-:W-:Y:S01]  /*cf80*/  FADD.FTZ R7, R154, R7 ;  /* 0x000000079a077221 */ /* 0x002fe20000010000 */
[----:B------:R-:W-:Y:S01]  /*cf90*/  R2UR UR7, R15 ;  /* 0x000000000f0772ca */ /* 0x000fe200000e0000 */
[----:B------:R-:W-:Y:S02]  /*cfa0*/  VIADD R14, R8, 0x100 ;  /* 0x00000100080e7836 */ /* 0x000fe40000000000 */
[----:B------:R-:W-:Y:S02]  /*cfb0*/  IMAD.MOV.U32 R15, RZ, RZ, 0x40000040 ;  /* 0x40000040ff0f7424 */ /* 0x000fe400078e00ff */
[----:B------:R-:W1:Y:S01]  /*cfc0*/  MUFU.EX2 R163, R163 ;  /* 0x000000a300a37308 */ /* 0x000e620000000800 */
[C---:B--2---:R-:W-:Y:S01]  /*cfd0*/  F2FP.F16.F32.PACK_AB R154, R165.reuse, R154 ;  /* 0x0000009aa59a723e */ /* 0x044fe200000000ff */
[----:B------:R-:W-:-:S06]  /*cfe0*/  FADD.FTZ R7, R165, R7 ;  /* 0x00000007a5077221 */ /* 0x000fcc0000010000 */
[----:B------:R-:W2:Y:S01]  /*cff0*/  MUFU.EX2 R166, R166 ;  /* 0x000000a600a67308 */ /* 0x000ea20000000800 */
[----:B---3--:R-:W-:-:S07]  /*d000*/  FADD.FTZ R9, R162, R9 ;  /* 0x00000009a2097221 */ /* 0x008fce0000010000 */
[----:B------:R-:W3:Y:S01]  /*d010*/  MUFU.EX2 R167, R167 ;  /* 0x000000a700a77308 */ /* 0x000ee20000000800 */
[C---:B-1----:R-:W-:Y:S01]  /*d020*/  F2FP.F16.F32.PACK_AB R153, R163.reuse, R162 ;  /* 0x000000a2a399723e */ /* 0x042fe200000000ff */
[----:B------:R-:W-:-:S06]  /*d030*/  FADD.FTZ R9, R163, R9 ;  /* 0x00000009a3097221 */ /* 0x000fcc0000010000 */
[----:B------:R-:W-:Y:S01]  /*d040*/  MUFU.EX2 R169, R169 ;  /* 0x000000a900a97308 */ /* 0x000fe20000000800 */
[----:B--2---:R-:W-:-:S07]  /*d050*/  FADD.FTZ R9, R166, R9 ;  /* 0x00000009a6097221 */ /* 0x004fce0000010000 */
[----:B------:R-:W-:Y:S01]  /*d060*/  MUFU.EX2 R173, R173 ;  /* 0x000000ad00ad7308 */ /* 0x000fe20000000800 */
[C---:B---3--:R-:W-:Y:S01]  /*d070*/  F2FP.F16.F32.PACK_AB R155, R167.reuse, R166 ;  /* 0x000000a6a79b723e */ /* 0x048fe200000000ff */
[----:B------:R-:W-:-:S06]  /*d080*/  FADD.FTZ R9, R167, R9 ;  /* 0x00000009a7097221 */ /* 0x000fcc0000010000 */
[----:B------:R-:W1:Y:S08]  /*d090*/  MUFU.EX2 R170, R170 ;  /* 0x000000aa00aa7308 */ /* 0x000e700000000800 */
[----:B------:R-:W2:Y:S08]  /*d0a0*/  MUFU.EX2 R171, R171 ;  /* 0x000000ab00ab7308 */ /* 0x000eb00000000800 */
[----:B------:R-:W3:Y:S01]  /*d0b0*/  MUFU.EX2 R174, R174 ;  /* 0x000000ae00ae7308 */ /* 0x000ee20000000800 */
[----:B-1----:R-:W-:-:S07]  /*d0c0*/  FADD.FTZ R9, R170, R9 ;  /* 0x00000009aa097221 */ /* 0x002fce0000010000 */
[----:B------:R-:W1:Y:S01]  /*d0d0*/  MUFU.EX2 R175, R175 ;  /* 0x000000af00af7308 */ /* 0x000e620000000800 */
[----:B--2---:R-:W-:-:S07]  /*d0e0*/  FADD.FTZ R9, R171, R9 ;  /* 0x00000009ab097221 */ /* 0x004fce0000010000 */
[----:B------:R-:W-:Y:S01]  /*d0f0*/  MUFU.EX2 R177, R177 ;  /* 0x000000b100b17308 */ /* 0x000fe20000000800 */
[----:B---3--:R-:W-:-:S07]  /*d100*/  FADD.FTZ R9, R174, R9 ;  /* 0x00000009ae097221 */ /* 0x008fce0000010000 */
[----:B------:R-:W-:Y:S01]  /*d110*/  MUFU.EX2 R181, R181 ;  /* 0x000000b500b57308 */ /* 0x000fe20000000800 */
[----:B-1----:R-:W-:-:S07]  /*d120*/  FADD.FTZ R9, R175, R9 ;  /* 0x00000009af097221 */ /* 0x002fce0000010000 */
        /* <DEDUP_REMOVED lines=11> */
[----:B------:R1:W-:Y:S08]  /*d1e0*/  MUFU.EX2 R10, R12 ;  /* 0x0000000c000a7308 */ /* 0x0003f00000000800 */
[----:B------:R-:W-:Y:S01]  /*d1f0*/  MUFU.EX2 R194, R194 ;  /* 0x000000c200c27308 */ /* 0x000fe20000000800 */
[----:B-1----:R-:W-:-:S07]  /*d200*/  IADD3 R12, R8, 0x280, RZ ;  /* 0x00000280080c7810 */ /* 0x002fce0007ffe0ff */
[----:B------:R-:W-:Y:S08]  /*d210*/  MUFU.EX2 R195, R195 ;  /* 0x000000c300c37308 */ /* 0x000ff00000000800 */
[----:B------:R-:W-:Y:S08]  /*d220*/  MUFU.EX2 R198, R198 ;  /* 0x000000c600c67308 */ /* 0x000ff00000000800 */
[----:B------:R-:W-:Y:S01]  /*d230*/  MUFU.EX2 R199, R199 ;  /* 0x000000c700c77308 */ /* 0x000fe20000000800 */
[----:B------:R-:W-:-:S02]  /*d240*/  WARPGROUP.DEPBAR.LE gsb0, 0x0 ;  /* 0x00008000000079c5 */ /* 0x000fc40000010000 */
[----:B------:R-:W-:-:S06]  /*d250*/  WARPGROUP.ARRIVE ;  /* 0x00000000000079c5 */ /* 0x000fcc0000000000 */
[----:B------:R-:W-:Y:S01]  /*d260*/  HGMMA.64x256x16.F32 R24, R152, gdesc[UR4].tnspB, R24, gsb0 ;  /* 0x43e0000498187df0 */ /* 0x000fe20008000818 */
[----:B------:R-:W-:Y:S01]  /*d270*/  R2UR UR6, R14 ;  /* 0x000000000e0672ca */ /* 0x000fe200000e0000 */
[----:B------:R-:W-:Y:S01]  /*d280*/  VIADD R14, R8, 0x180 ;  /* 0x00000180080e7836 */ /* 0x000fe20000000000 */
[----:B------:R-:W-:Y:S01]  /*d290*/  R2UR UR7, R15 ;  /* 0x000000000f0772ca */ /* 0x000fe200000e0000 */
[----:B------:R-:W-:Y:S01]  /*d2a0*/  IMAD.MOV.U32 R15, RZ, RZ, 0x40000040 ;  /* 0x40000040ff0f7424 */ /* 0x000fe200078e00ff */
[----:B------:R-:W-:Y:S02]  /*d2b0*/  WARPGROUP.DEPBAR.LE gsb0, 0x0 ;  /* 0x00008000000079c5 */ /* 0x000fe40000010000 */
[----:B------:R-:W1:Y:S01]  /*d2c0*/  MUFU.EX2 R152, R168 ;  /* 0x000000a800987308 */ /* 0x000e620000000800 */
[----:B------:R-:W-:Y:S02]  /*d2d0*/  F2FP.F16.F32.PACK_AB R153, R171, R170 ;  /* 0x000000aaab99723e */ /* 0x000fe400000000ff */
[----:B------:R-:W-:-:S05]  /*d2e0*/  F2FP.F16.F32.PACK_AB R155, R175, R174 ;  /* 0x000000aeaf9b723e */ /* 0x000fca00000000ff */
[----:B------:R-:W2:Y:S01]  /*d2f0*/  MUFU.EX2 R154, R172 ;  /* 0x000000ac009a7308 */ /* 0x000ea20000000800 */
[----:B-1----:R-:W-:Y:S01]  /*d300*/  FADD.FTZ R7, R152, R7 ;  /* 0x0000000798077221 */ /* 0x002fe20000010000 */
[----:B------:R-:W-:-:S03]  /*d310*/  F2FP.F16.F32.PACK_AB R152, R169, R152 ;  /* 0x00000098a998723e */ /* 0x000fc600000000ff */
[----:B------:R-:W-:-:S04]  /*d320*/  FADD.FTZ R7, R169, R7 ;  /* 0x00000007a9077221 */ /* 0x000fc80000010000 */
[----:B--2---:R-:W-:Y:S01]  /*d330*/  FADD.FTZ R7, R154, R7 ;  /* 0x000000079a077221 */ /* 0x004fe20000010000 */
[----:B------:R-:W-:-:S03]  /*d340*/  F2FP.F16.F32.PACK_AB R154, R173, R154 ;  /* 0x0000009aad9a723e */ /* 0x000fc600000000ff */
[----:B------:R-:W-:Y:S01]  /*d350*/  FADD.FTZ R7, R173, R7 ;  /* 0x00000007ad077221 */ /* 0x000fe20000010000 */
        /* <DEDUP_REMOVED lines=8> */
[----:B------:R-:W-:Y:S01]  /*d3e0*/  F2FP.F16.F32.PACK_AB R153, R179, R178 ;  /* 0x000000b2b399723e */ /* 0x000fe200000000ff */
[----:B------:R-:W-:Y:S01]  /*d3f0*/  FADD.FTZ R178, R178, R9 ;  /* 0x00000009b2b27221 */ /* 0x000fe20000010000 */
[----:B------:R-:W-:-:S03]  /*d400*/  F2FP.F16.F32.PACK_AB R155, R183, R182 ;  /* 0x000000b6b79b723e */ /* 0x000fc600000000ff */
[----:B------:R-:W-:Y:S02]  /*d410*/  FADD.FTZ R179, R179, R178 ;  /* 0x000000b2b3b37221 */ /* 0x000fe40000010000 */
[----:B------:R-:W2:Y:S02]  /*d420*/  MUFU.EX2 R154, R180 ;  /* 0x000000b4009a7308 */ /* 0x000ea40000000800 */
[----:B------:R-:W-:-:S04]  /*d430*/  FADD.FTZ R182, R182, R179 ;  /* 0x000000b3b6b67221 */ /* 0x000fc80000010000 */
[----:B------:R-:W-:Y:S01]  /*d440*/  FADD.FTZ R183, R183, R182 ;  /* 0x000000b6b7b77221 */ /* 0x000fe20000010000 */
        /* <DEDUP_REMOVED lines=8> */
[----:B------:R-:W-:Y:S02]  /*d4d0*/  R2UR UR6, R14 ;  /* 0x000000000e0672ca */ /* 0x000fe400000e0000 */
[----:B------:R-:W-:Y:S01]  /*d4e0*/  R2UR UR7, R15 ;  /* 0x000000000f0772ca */ /* 0x000fe200000e0000 */
        /* <DEDUP_REMOVED lines=35> */
[----:B------:R-:W-:Y:S03]  /*d720*/  HGMMA.64x256x16.F32 R24, R152, gdesc[UR4].tnspB, R24, gsb0 ;  /* 0x43e0000498187df0 */ /* 0x000fe60008000818 */
[----:B------:R-:W-:Y:S02]  /*d730*/  WARPGROUP.DEPBAR.LE gsb0, 0x0 ;  /* 0x00008000000079c5 */ /* 0x000fe40000010000 */
[----:B------:R-:W-:Y:S05]  /*d740*/  @!P0 BRA `(.L_x_10537) ;  /* 0x0000000000048947 */ /* 0x000fea0003800000 */
[----:B------:R-:W-:Y:S01]  /*d750*/  BPT.TRAP 0x1 ;  /* 0x000000040000795c */ /* 0x000fe20000300000 */
.L_x_10537:
[----:B------:R-:W-:Y:S02]  /*d760*/  VIADD R3, R3, 0x32460 ;  /* 0x0003246003037836 */ /* 0x000fe40000000000 */
[----:B------:R-:W-:Y:S02]  /*d770*/  IMAD.MOV.U32 R9, RZ, RZ, R11 ;  /* 0x000000ffff097224 */ /* 0x000fe400078e000b */
[----:B------:R-:W-:Y:S01]  /*d780*/  IMAD.MOV.U32 R10, RZ, RZ, R6 ;  /* 0x000000ffff0a7224 */ /* 0x000fe200078e0006 */
[----:B------:R-:W-:-:S04]  /*d790*/  PRMT R3, R197, 0x654, R3 ;  /* 0x00000654c5037816 */ /* 0x000fc80000000003 */
[----:B------:R1:W-:Y:S01]  /*d7a0*/  SYNCS.ARRIVE.TRANS64.RED.A1T0 RZ, [R3+URZ], RZ ;  /* 0x000000ff03ff79a7 */ /* 0x0003e2000810043f */
[----:B------:R-:W-:Y:S05]  /*d7b0*/  @P1 BRA `(.L_x_10538) ;  /* 0xffffffd800201947 */ /* 0x000fea000383ffff */
.L_x_10527:
[----:B------:R-:W2:Y:S01]  /*d7c0*/  LDL.LU R187, [R1+0x68] ;  /* 0x0000680001bb7983 */ /* 0x000ea20000300800 */
[----:B------:R-:W-:Y:S05]  /*d7d0*/  WARPSYNC.ALL ;  /* 0x0000000000007948 */ /* 0x000fea0003800000 */
[----:B------:R-:W3:Y:S01]  /*d7e0*/  SHFL.BFLY PT, R9, R8, 0x2, 0x1f ;  /* 0x0c401f0008097f89 */ /* 0x000ee200000e0000 */
[----:B------:R-:W-:Y:S01]  /*d7f0*/  VIADD R205, R205, 0x1 ;  /* 0x00000001cdcd7836 */ /* 0x000fe20000000000 */
[----:B------:R0:W-:Y:S08]  /*d800*/  BAR.ARV R0, 0x100 ;  /* 0x000400000000751d */ /* 0x0001f00000002000 */
[----:B------:R-:W-:Y:S06]  /*d810*/  BAR.ARV 0x8, 0x180 ;  /* 0x0206000000007b1d */ /* 0x000fec0000002000 */
[----:B------:R-:W-:Y:S01]  /*d820*/  ISETP.NE.AND P0, PT, R205, 0x2, PT ;  /* 0x00000002cd00780c */ /* 0x000fe20003f05270 */
[----:B------:R-:W1:Y:S01]  /*d830*/  SHFL.BFLY PT, R4, R7, 0x2, 0x1f ;  /* 0x0c401f0007047f89 */ /* 0x000e6200000e0000 */
[----:B0-----:R-:W-:-:S02]  /*d840*/  MOV R0, 0xff800000 ;  /* 0xff80000000007802 */ /* 0x001fc40000000f00 */
[----:B------:R-:W-:Y:S01]  /*d850*/  SEL R13, RZ, 0x1, P0 ;  /* 0x00000001ff0d7807 */ /* 0x000fe20000000000 */
[----:B---3--:R-:W-:Y:S01]  /*d860*/  FADD.FTZ R9, R9, R8 ;  /* 0x0000000809097221 */ /* 0x008fe20000010000 */
[----:B------:R-:W-:Y:S02]  /*d870*/  PLOP3.LUT P1, PT, PT, PT, PT, 0x8, 0x0 ;  /* 0x000000000000781c */ /* 0x000fe40003f2e170 */
[----:B------:R-:W-:Y:S02]  /*d880*/  LOP3.LUT R216, R216, R13, RZ, 0x3c, !PT ;  /* 0x0000000dd8d87212 */ /* 0x000fe400078e3cff */
[----:B------:R-:W0:Y:S01]  /*d890*/  SHFL.BFLY PT, R10, R9, 0x1, 0x1f ;  /* 0x0c201f00090a7f89 */ /* 0x000e2200000e0000 */
[----:B------:R-:W-:Y:S01]  /*d8a0*/  SEL R205, R205, RZ, P0 ;  /* 0x000000ffcdcd7207 */ /* 0x000fe20000000000 */
[----:B-1----:R-:W-:-:S05]  /*d8b0*/  FADD.FTZ R3, R4, R7 ;  /* 0x0000000704037221 */ /* 0x002fca0000010000 */
[----:B------:R-:W1:Y:S01]  /*d8c0*/  SHFL.BFLY PT, R4, R3, 0x1, 0x1f ;  /* 0x0c201f0003047f89 */ /* 0x000e6200000e0000 */
[----:B0-----:R-:W-:-:S05]  /*d8d0*/  FADD.FTZ R8, R9, R10 ;  /* 0x0000000a09087221 */ /* 0x001fca0000010000 */
[----:B------:R-:W-:-:S13]  /*d8e0*/  FSETP.NE.FTZ.AND P3, PT, R8, RZ, PT ;  /* 0x000000ff0800720b */ /* 0x000fda0003f75000 */
[----:B------:R-:W-:Y:S01]  /*d8f0*/  @P3 FMUL.FTZ R19, R5, 0.69314718246459960938 ;  /* 0x3f31721805133820 */ /* 0x000fe20000410000 */
[----:B-1----:R-:W-:Y:S01]  /*d900*/  FADD.FTZ R7, R3, R4 ;  /* 0x0000000403077221 */ /* 0x002fe20000010000 */
[----:B------:R-:W-:Y:S02]  /*d910*/  IMAD.MOV.U32 R3, RZ, RZ, RZ ;  /* 0x000000ffff037224 */ /* 0x000fe400078e00ff */
[----:B------:R-:W-:Y:S02]  /*d920*/  IMAD.MOV.U32 R4, RZ, RZ, RZ ;  /* 0x000000ffff047224 */ /* 0x000fe400078e00ff */
[----:B------:R-:W-:Y:S02]  /*d930*/  FSETP.NE.FTZ.AND P2, PT, R7, RZ, PT ;  /* 0x000000ff0700720b */ /* 0x000fe40003f55000 */
[----:B------:R-:W0:Y:S08]  /*d940*/  @P3 MUFU.RCP R3, R8 ;  /* 0x0000000800033308 */ /* 0x000e300000001000 */
[----:B------:R-:W1:Y:S03]  /*d950*/  @P3 MUFU.LG2 R8, R8 ;  /* 0x0000000800083308 */ /* 0x000e660000000c00 */
[----:B------:R-:W-:-:S05]  /*d960*/  @P2 FMUL.FTZ R20, R5, 0.69314718246459960938 ;  /* 0x3f31721805142820 */ /* 0x000fca0000410000 */
        /* <DEDUP_REMOVED lines=8> */
[----:B------:R-:W0:Y:S01]  /*d9f0*/  @P2 MUFU.RCP R4, R7 ;  /* 0x0000000700042308 */ /* 0x000e220000001000 */
        /* <DEDUP_REMOVED lines=126> */
[----:B--2---:R-:W-:-:S05]  /*e1e0*/  VIADD R187, R187, 0x1 ;  /* 0x00000001bbbb7836 */ /* 0x004fca0000000000 */
[----:B------:R0:W-:Y:S02]  /*e1f0*/  STL [R1+0x68], R187 ;  /* 0x000068bb01007387 */ /* 0x0001e40000100800 */
.L_x_10483:
[----:B------:R-:W-:Y:S05]  /*e200*/  WARPSYNC.ALL ;  /* 0x0000000000007948 */ /* 0x000fea0003800000 */
[----:B------:R-:W1:Y:S01]  /*e210*/  S2R R6, SR_CgaCtaId ;  /* 0x0000000000067919 */ /* 0x000e620000008800 */
[----:B------:R-:W-:Y:S01]  /*e220*/  MOV R19, 0x400 ;  /* 0x0000040000137802 */ /* 0x000fe20000000f00 */
[----:B------:R-:W-:Y:S01]  /*e230*/  BSSY B0, `(.L_x_10539) ;  /* 0x00002f7000007945 */ /* 0x000fe20003800000 */
[----:B------:R-:W-:Y:S02]  /*e240*/  BAR.SYNC.DEFER_BLOCKING 0x5, 0x180 ;  /* 0x0146000000007b1d */ /* 0x000fe40000010000 */
[----:B-1----:R-:W-:-:S05]  /*e250*/  LEA R19, R6, R19, 0x18 ;  /* 0x0000001306137211 */ /* 0x002fca00078ec0ff */
[----:B------:R1:W0:Y:S01]  /*e260*/  LDS.128 R32, [R19+0x324d0] ;  /* 0x0324d00013207984 */ /* 0x0002220000000c00 */
[----:B------:R-:W-:Y:S06]  /*e270*/  BAR.ARV 0x4, 0x180 ;  /* 0x0106000000007b1d */ /* 0x000fec0000002000 */
[----:B------:R-:W-:Y:S05]  /*e280*/  @P1 BRA `(.L_x_10540) ;  /* 0x00000020001c1947 */ /* 0x000fea0003800000 */
[----:B------:R-:W2:Y:S04]  /*e290*/  LDL R8, [R1+0x84] ;  /* 0x0000840001087983 */ /* 0x000ea80000100800 */
[----:B------:R-:W4:Y:S01]  /*e2a0*/  LDL R51, [R1+0x5c] ;  /* 0x00005c0001337983 */ /* 0x000f220000100800 */
[----:B------:R-:W3:Y:S01]  /*e2b0*/  S2R R6, SR_SWINHI ;  /* 0x0000000000067919 */ /* 0x000ee20000002f00 */
[----:B------:R-:W-:Y:S05]  /*e2c0*/  WARPSYNC.ALL ;  /* 0x0000000000007948 */ /* 0x000fea0003800000 */
[----:B------:R-:W-:Y:S01]  /*e2d0*/  F2FP.F16.F32.PACK_AB R11, R14, R30 ;  /* 0x0000001e0e0b723e */ /* 0x000fe200000000ff */
[----:B------:R-:W-:Y:S01]  /*e2e0*/  ULDC.64 UR4, c[0x0][0xd00] ;  /* 0x0003400000047ab9 */ /* 0x000fe20000000a00 */
[----:B------:R-:W-:Y:S01]  /*e2f0*/  F2FP.F16.F32.PACK_AB R13, R13, R42 ;  /* 0x0000002a0d0d723e */ /* 0x000fe200000000ff */
[----:B------:R-:W4:Y:S01]  /*e300*/  LDL R55, [R1+0x80] ;  /* 0x0000800001377983 */ /* 0x000f220000100800 */
[----:B------:R-:W-:Y:S01]  /*e310*/  F2FP.F16.F32.PACK_AB R15, R15, R46 ;  /* 0x0000002e0f0f723e */ /* 0x000fe200000000ff */
[----:B0-----:R-:W0:Y:S02]  /*e320*/  LDC R32, c[0x0][0xce8] ;  /* 0x00033a00ff207b82 */ /* 0x001e240000000800 */
[----:B------:R-:W4:Y:S01]  /*e330*/  LDL R90, [R1+0x6c] ;  /* 0x00006c00015a7983 */ /* 0x000f220000100800 */
[----:B------:R-:W-:-:S02]  /*e340*/  MOV R20, R19 ;  /* 0x0000001300147202 */ /* 0x000fc40000000f00 */
[----:B---3--:R-:W-:Y:S02]  /*e350*/  MOV R21, R6 ;  /* 0x0000000600157202 */ /* 0x008fe40000000f00 */
[----:B------:R-:W-:Y:S02]  /*e360*/  F2FP.F16.F32.PACK_AB R14, R156, R174 ;  /* 0x000000ae9c0e723e */ /* 0x000fe400000000ff */
[----:B------:R-:W-:Y:S02]  /*e370*/  F2FP.F16.F32.PACK_AB R25, R25, R50 ;  /* 0x000000321919723e */ /* 0x000fe400000000ff */
[----:B------:R-:W-:Y:S02]  /*e380*/  F2FP.F16.F32.PACK_AB R27, R27, R54 ;  /* 0x000000361b1b723e */ /* 0x000fe400000000ff */
[----:B-----5:R-:W-:Y:S02]  /*e390*/  F2FP.F16.F32.PACK_AB R28, R159, R177 ;  /* 0x000000b19f1c723e */ /* 0x020fe400000000ff */
[----:B------:R-:W-:-:S02]  /*e3a0*/  F2FP.F16.F32.PACK_AB R29, R29, R58 ;  /* 0x0000003a1d1d723e */ /* 0x000fc400000000ff */
[----:B------:R-:W-:Y:S02]  /*e3b0*/  F2FP.F16.F32.PACK_AB R30, R160, R178 ;  /* 0x000000b2a01e723e */ /* 0x000fe400000000ff */
[----:B------:R-:W-:Y:S02]  /*e3c0*/  F2FP.F16.F32.PACK_AB R31, R31, R62 ;  /* 0x0000003e1f1f723e */ /* 0x000fe400000000ff */
[----:B------:R-:W-:Y:S02]  /*e3d0*/  F2FP.F16.F32.PACK_AB R42, R168, R186 ;  /* 0x000000baa82a723e */ /* 0x000fe400000000ff */
[----:B------:R-:W-:Y:S02]  /*e3e0*/  F2FP.F16.F32.PACK_AB R43, R95, R94 ;  /* 0x0000005e5f2b723e */ /* 0x000fe400000000ff */
[----:B------:R-:W-:Y:S02]  /*e3f0*/  F2FP.F16.F32.PACK_AB R46, R101, R100 ;  /* 0x00000064652e723e */ /* 0x000fe400000000ff */
[----:B------:R-:W-:Y:S01]  /*e400*/  F2FP.F16.F32.PACK_AB R47, R103, R102 ;  /* 0x00000066672f723e */ /* 0x000fe200000000ff */
[----:B------:R-:W-:Y:S01]  /*e410*/  BAR.SYNC.DEFER_BLOCKING 0x1, 0x100 ;  /* 0x0044000000007b1d */ /* 0x000fe20000010000 */
[----:B--2---:R-:W-:-:S03]  /*e420*/  IMAD.WIDE R40, R8, 0x2, R20 ;  /* 0x0000000208287825 */ /* 0x004fc600078e0214 */
[----:B------:R-:W-:-:S04]  /*e430*/  IADD3 R52, P3, R40, 0x60, RZ ;  /* 0x0000006028347810 */ /* 0x000fc80007f7e0ff */
[----:B------:R-:W-:Y:S02]  /*e440*/  LOP3.LUT R53, R52, 0x380, RZ, 0xc0, !PT ;  /* 0x0000038034357812 */ /* 0x000fe400078ec0ff */
[C---:B----4-:R-:W-:Y:S02]  /*e450*/  IADD3 R45, P1, R40.reuse, 0x20, RZ ;  /* 0x00000020282d7810 */ /* 0x050fe40007f3e0ff */
[----:B------:R-:W-:Y:S02]  /*e460*/  IADD3 R48, P2, R40, 0x40, RZ ;  /* 0x0000004028307810 */ /* 0x000fe40007f5e0ff */
[----:B------:R-:W-:Y:S02]  /*e470*/  SHF.R.U64 R53, R53, 0x3, RZ ;  /* 0x0000000335357819 */ /* 0x000fe400000012ff */
[----:B------:R-:W-:Y:S02]  /*e480*/  LOP3.LUT R44, R45, 0x380, RZ, 0xc0, !PT ;  /* 0x000003802d2c7812 */ /* 0x000fe400078ec0ff */
[----:B------:R-:W-:-:S02]  /*e490*/  LOP3.LUT R49, R48, 0x380, RZ, 0xc0, !PT ;  /* 0x0000038030317812 */ /* 0x000fc400078ec0ff */
[----:B------:R-:W-:Y:S01]  /*e4a0*/  LOP3.LUT R52, R53, R52, RZ, 0x3c, !PT ;  /* 0x0000003435347212 */ /* 0x000fe200078e3cff */
[--C-:B------:R-:W-:Y:S01]  /*e4b0*/  IMAD.X R53, RZ, RZ, R41.reuse, P3 ;  /* 0x000000ffff357224 */ /* 0x100fe200018e0629 */
[----:B------:R-:W-:Y:S02]  /*e4c0*/  IADD3 R76, P3, R40, 0x8020, RZ ;  /* 0x00008020284c7810 */ /* 0x000fe40007f7e0ff */
[----:B------:R-:W-:Y:S02]  /*e4d0*/  SHF.R.U64 R44, R44, 0x3, RZ ;  /* 0x000000032c2c7819 */ /* 0x000fe400000012ff */
[----:B------:R-:W-:Y:S02]  /*e4e0*/  SHF.R.U64 R49, R49, 0x3, RZ ;  /* 0x0000000331317819 */ /* 0x000fe400000012ff */
[----:B------:R-:W-:Y:S02]  /*e4f0*/  LOP3.LUT R77, R76, 0x380, RZ, 0xc0, !PT ;  /* 0x000003804c4d7812 */ /* 0x000fe400078ec0ff */
        /* <DEDUP_REMOVED lines=17> */
[----:B------:R-:W-:-:S02]  /*e610*/  LOP3.LUT R8, R40, 0x380, RZ, 0xc0, !PT ;  /* 0x0000038028087812 */ /* 0x000fc400078ec0ff */
[----:B------:R-:W-:Y:S02]  /*e620*/  IADD3 R6, P3, R40, 0xc060, RZ ;  /* 0x0000c06028067810 */ /* 0x000fe40007f7e0ff */
[----:B------:R-:W-:Y:S02]  /*e630*/  SHF.R.U64 R57, R57, 0x3, RZ ;  /* 0x0000000339397819 */ /* 0x000fe400000012ff */
[----:B------:R-:W-:Y:S02]  /*e640*/  SHF.R.U64 R61, R61, 0x3, RZ ;  /* 0x000000033d3d7819 */ /* 0x000fe400000012ff */
[----:B------:R-:W-:Y:S02]  /*e650*/  SHF.R.U64 R65, R65, 0x3, RZ ;  /* 0x0000000341417819 */ /* 0x000fe400000012ff */
[----:B------:R-:W-:Y:S02]  /*e660*/  SHF.R.U64 R69, R69, 0x3, RZ ;  /* 0x0000000345457819 */ /* 0x000fe400000012ff */
[----:B------:R-:W-:-:S02]  /*e670*/  SHF.R.U64 R73, R73, 0x3, RZ ;  /* 0x0000000349497819 */ /* 0x000fc400000012ff */
[----:B------:R-:W-:Y:S02]  /*e680*/  SHF.R.U64 R8, R8, 0x3, RZ ;  /* 0x0000000308087819 */ /* 0x000fe400000012ff */
[----:B------:R-:W-:Y:S02]  /*e690*/  LOP3.LUT R9, R6, 0x380, RZ, 0xc0, !PT ;  /* 0x0000038006097812 */ /* 0x000fe400078ec0ff */
[----:B------:R-:W-:Y:S01]  /*e6a0*/  LOP3.LUT R56, R57, R56, RZ, 0x3c, !PT ;  /* 0x0000003839387212 */ /* 0x000fe200078e3cff */
[--C-:B------:R-:W-:Y:S01]  /*e6b0*/  IMAD.X R57, RZ, RZ, R41.reuse, P4 ;  /* 0x000000ffff397224 */ /* 0x100fe200020e0629 */
[----:B------:R-:W-:Y:S01]  /*e6c0*/  LOP3.LUT R60, R61, R60, RZ, 0x3c, !PT ;  /* 0x0000003c3d3c7212 */ /* 0x000fe200078e3cff */
[--C-:B------:R-:W-:Y:S01]  /*e6d0*/  IMAD.X R61, RZ, RZ, R41.reuse, P5 ;  /* 0x000000ffff3d7224 */ /* 0x100fe200028e0629 */
[----:B------:R-:W-:Y:S02]  /*e6e0*/  LOP3.LUT R64, R65, R64, RZ, 0x3c, !PT ;  /* 0x0000004041407212 */ /* 0x000fe400078e3cff */
        /* <DEDUP_REMOVED lines=9> */
[----:B------:R-:W-:Y:S02]  /*e780*/  IADD3 R36, P2, R40, 0xc040, RZ ;  /* 0x0000c04028247810 */ /* 0x000fe40007f5e0ff */
[----:B------:R-:W-:-:S02]  /*e790*/  LOP3.LUT R8, R8, R40, RZ, 0x3c, !PT ;  /* 0x0000002808087212 */ /* 0x000fc400078e3cff */
[----:B------:R-:W-:Y:S01]  /*e7a0*/  SHF.R.U64 R40, R9, 0x3, RZ ;  /* 0x0000000309287819 */ /* 0x000fe200000012ff */
[----:B------:R-:W-:-:S03]  /*e7b0*/  IMAD.MOV.U32 R9, RZ, RZ, R41 ;  /* 0x000000ffff097224 */ /* 0x000fc600078e0029 */
[----:B------:R-:W-:Y:S02]  /*e7c0*/  LOP3.LUT R40, R40, R6, RZ, 0x3c, !PT ;  /* 0x0000000628287212 */ /* 0x000fe400078e3cff */
[----:B------:R-:W-:Y:S02]  /*e7d0*/  MOV R6, R8 ;  /* 0x0000000800067202 */ /* 0x000fe40000000f00 */
[----:B------:R-:W-:Y:S02]  /*e7e0*/  F2FP.F16.F32.PACK_AB R9, R10, R26 ;  /* 0x0000001a0a09723e */ /* 0x000fe400000000ff */
        /* <DEDUP_REMOVED lines=13> */
[----:B------:R-:W-:Y:S02]  /*e8c0*/  MOV R44, R44 ;  /* 0x0000002c002c7202 */ /* 0x000fe40000000f00 */
[----:B------:R-:W-:Y:S02]  /*e8d0*/  MOV R48, R48 ;  /* 0x0000003000307202 */ /* 0x000fe40000000f00 */
[----:B------:R-:W-:Y:S01]  /*e8e0*/  LOP3.LUT R80, R81, R80, RZ, 0x3c, !PT ;  /* 0x0000005051507212 */ /* 0x000fe200078e3cff */
[----:B------:R-:W-:Y:S01]  /*e8f0*/  IMAD.X R81, RZ, RZ, R41, P4 ;  /* 0x000000ffff517224 */ /* 0x000fe200020e0629 */
[----:B------:R-:W-:-:S02]  /*e900*/  LOP3.LUT R84, R85, R84, RZ, 0x3c, !PT ;  /* 0x0000005455547212 */ /* 0x000fc400078e3cff */
[----:B--2---:R-:W-:Y:S02]  /*e910*/  F2FP.F16.F32.PACK_AB R8, R153, R171 ;  /* 0x000000ab9908723e */ /* 0x004fe400000000ff */
[----:B------:R-:W-:Y:S02]  /*e920*/  F2FP.F16.F32.PACK_AB R9, R12, R5 ;  /* 0x000000050c09723e */ /* 0x000fe400000000ff */
[----:B------:R-:W-:Y:S02]  /*e930*/  F2FP.F16.F32.PACK_AB R10, R154, R172 ;  /* 0x000000ac9a0a723e */ /* 0x000fe400000000ff */
[----:B------:R-:W-:Y:S02]  /*e940*/  F2FP.F16.F32.PACK_AB R11, R39, R38 ;  /* 0x00000026270b723e */ /* 0x000fe400000000ff */
[----:B------:R-:W-:Y:S01]  /*e950*/  F2FP.F16.F32.PACK_AB R12, R155, R173 ;  /* 0x000000ad9b0c723e */ /* 0x000fe200000000ff */
[--C-:B------:R-:W-:Y:S01]  /*e960*/  IMAD.X R85, RZ, RZ, R41.reuse, P5 ;  /* 0x000000ffff557224 */ /* 0x100fe200028e0629 */
[----:B------:R-:W-:Y:S01]  /*e970*/  LOP3.LUT R88, R89, R88, RZ, 0x3c, !PT ;  /* 0x0000005859587212 */ /* 0x000fe200078e3cff */
[----:B------:R-:W-:Y:S01]  /*e980*/  IMAD.X R89, RZ, RZ, R41, P0 ;  /* 0x000000ffff597224 */ /* 0x000fe200000e0629 */
[----:B------:R-:W-:-:S02]  /*e990*/  LOP3.LUT R92, R93, R92, RZ, 0x3c, !PT ;  /* 0x0000005c5d5c7212 */ /* 0x000fc400078e3cff */
[----:B------:R-:W-:Y:S01]  /*e9a0*/  LOP3.LUT R36, R37, R36, RZ, 0x3c, !PT ;  /* 0x0000002425247212 */ /* 0x000fe200078e3cff */
[--C-:B------:R-:W-:Y:S01]  /*e9b0*/  IMAD.X R37, RZ, RZ, R41.reuse, P2 ;  /* 0x000000ffff257224 */ /* 0x100fe200010e0629 */
[----:B------:R-:W-:Y:S01]  /*e9c0*/  IADD3.X R93, RZ, R41, RZ, P1, !PT ;  /* 0x00000029ff5d7210 */ /* 0x000fe20000ffe4ff */
[----:B------:R-:W-:Y:S01]  /*e9d0*/  IMAD.X R41, RZ, RZ, R41, P3 ;  /* 0x000000ffff297224 */ /* 0x000fe200018e0629 */
[----:B------:R-:W-:Y:S01]  /*e9e0*/  MOV R52, R52 ;  /* 0x0000003400347202 */ /* 0x000fe20000000f00 */
[----:B------:R2:W-:Y:S01]  /*e9f0*/  STSM.16.M88.4 [R44], R8 ;  /* 0x000000082c007844 */ /* 0x0005e20000000200 */
[----:B------:R-:W-:Y:S02]  /*ea00*/  F2FP.F16.F32.PACK_AB R24, R157, R175 ;  /* 0x000000af9d18723e */ /* 0x000fe400000000ff */
[----:B------:R-:W-:Y:S01]  /*ea10*/  F2FP.F16.F32.PACK_AB R26, R158, R176 ;  /* 0x000000b09e1a723e */ /* 0x000fe200000000ff */
[----:B------:R3:W-:Y:S01]  /*ea20*/  STSM.16.M88.4 [R48], R12 ;  /* 0x0000000c30007844 */ /* 0x0007e20000000200 */
[----:B------:R-:W-:-:S02]  /*ea30*/  MOV R56, R56 ;  /* 0x0000003800387202 */ /* 0x000fc40000000f00 */
[----:B------:R-:W-:Y:S02]  /*ea40*/  MOV R60, R60 ;  /* 0x0000003c003c7202 */ /* 0x000fe40000000f00 */
[----:B------:R-:W-:Y:S01]  /*ea50*/  MOV R64, R64 ;  /* 0x0000004000407202 */ /* 0x000fe20000000f00 */
[----:B------:R-:W-:Y:S01]  /*ea60*/  STSM.16.M88.4 [R52], R24 ;  /* 0x0000001834007844 */ /* 0x000fe20000000200 */
[----:B------:R-:W-:Y:S02]  /*ea70*/  MOV R5, R36 ;  /* 0x0000002400057202 */ /* 0x000fe40000000f00 */
[----:B------:R-:W-:Y:S02]  /*ea80*/  MOV R68, R68 ;  /* 0x0000004400447202 */ /* 0x000fe40000000f00 */
[----:B--2---:R-:W-:Y:S02]  /*ea90*/  F2FP.F16.F32.PACK_AB R8, R161, R179 ;  /* 0x000000b3a108723e */ /* 0x004fe400000000ff */
[----:B------:R-:W-:-:S02]  /*eaa0*/  F2FP.F16.F32.PACK_AB R9, R67, R66 ;  /* 0x000000424309723e */ /* 0x000fc400000000ff */
[----:B------:R-:W-:Y:S02]  /*eab0*/  F2FP.F16.F32.PACK_AB R10, R162, R180 ;  /* 0x000000b4a20a723e */ /* 0x000fe400000000ff */
[----:B------:R-:W-:Y:S02]  /*eac0*/  F2FP.F16.F32.PACK_AB R11, R71, R70 ;  /* 0x00000046470b723e */ /* 0x000fe400000000ff */
[----:B---3--:R-:W-:Y:S02]  /*ead0*/  F2FP.F16.F32.PACK_AB R12, R163, R181 ;  /* 0x000000b5a30c723e */ /* 0x008fe400000000ff */
        /* <DEDUP_REMOVED lines=12> */
[----:B------:R-:W-:Y:S01]  /*eba0*/  F2FP.F16.F32.PACK_AB R41, R91, R7 ;  /* 0x000000075b29723e */ /* 0x000fe200000000ff */
[----:B------:R3:W-:Y:S01]  /*ebb0*/  STSM.16.M88.4 [R64], R12 ;  /* 0x0000000c40007844 */ /* 0x0007e20000000200 */
[----:B------:R-:W-:Y:S02]  /*ebc0*/  MOV R76, R76 ;  /* 0x0000004c004c7202 */ /* 0x000fe40000000f00 */
[----:B------:R-:W-:Y:S02]  /*ebd0*/  F2FP.F16.F32.PACK_AB R44, R97, R96 ;  /* 0x00000060612c723e */ /* 0x000fe400000000ff */
[----:B------:R-:W-:Y:S02]  /*ebe0*/  F2FP.F16.F32.PACK_AB R45, R99, R98 ;  /* 0x00000062632d723e */ /* 0x000fe400000000ff */
[----:B------:R-:W-:Y:S01]  /*ebf0*/  MOV R80, R80 ;  /* 0x0000005000507202 */ /* 0x000fe20000000f00 */
[----:B------:R-:W-:Y:S01]  /*ec00*/  STSM.16.M88.4 [R68], R36 ;  /* 0x0000002444007844 */ /* 0x000fe20000000200 */
[----:B------:R-:W-:-:S02]  /*ec10*/  MOV R84, R84 ;  /* 0x0000005400547202 */ /* 0x000fc40000000f00 */
[----:B--2---:R-:W-:Y:S02]  /*ec20*/  F2FP.F16.F32.PACK_AB R8, R105, R104 ;  /* 0x000000686908723e */ /* 0x004fe400000000ff */
[----:B------:R-:W-:Y:S02]  /*ec30*/  F2FP.F16.F32.PACK_AB R9, R107, R106 ;  /* 0x0000006a6b09723e */ /* 0x000fe400000000ff */
[----:B------:R-:W-:Y:S02]  /*ec40*/  F2FP.F16.F32.PACK_AB R10, R109, R108 ;  /* 0x0000006c6d0a723e */ /* 0x000fe400000000ff */
[----:B------:R-:W-:Y:S02]  /*ec50*/  F2FP.F16.F32.PACK_AB R11, R111, R110 ;  /* 0x0000006e6f0b723e */ /* 0x000fe400000000ff */
[----:B---3--:R-:W-:Y:S02]  /*ec60*/  F2FP.F16.F32.PACK_AB R12, R113, R112 ;  /* 0x00000070710c723e */ /* 0x008fe400000000ff */
[----:B------:R-:W-:-:S02]  /*ec70*/  F2FP.F16.F32.PACK_AB R13, R115, R114 ;  /* 0x00000072730d723e */ /* 0x000fc400000000ff */
[----:B------:R-:W-:Y:S02]  /*ec80*/  F2FP.F16.F32.PACK_AB R14, R117, R116 ;  /* 0x00000074750e723e */ /* 0x000fe400000000ff */
[----:B------:R-:W-:Y:S01]  /*ec90*/  F2FP.F16.F32.PACK_AB R15, R119, R118 ;  /* 0x00000076770f723e */ /* 0x000fe200000000ff */
[----:B------:R-:W-:Y:S04]  /*eca0*/  STSM.16.M88.4 [R72], R40 ;  /* 0x0000002848007844 */ /* 0x000fe80000000200 */
[----:B------:R-:W-:Y:S01]  /*ecb0*/  STSM.16.M88.4 [R76], R44 ;  /* 0x0000002c4c007844 */ /* 0x000fe20000000200 */
[----:B------:R-:W-:-:S03]  /*ecc0*/  SHF.R.S32.HI R82, RZ, 0x1f, R51 ;  /* 0x0000001fff527819 */ /* 0x000fc60000011433 */
[----:B------:R-:W-:Y:S04]  /*ecd0*/  STSM.16.M88.4 [R80], R8 ;  /* 0x0000000850007844 */ /* 0x000fe80000000200 */
[----:B------:R2:W-:Y:S01]  /*ece0*/  STSM.16.M88.4 [R84], R12 ;  /* 0x0000000c54007844 */ /* 0x0005e20000000200 */
[----:B------:R-:W-:Y:S02]  /*ecf0*/  MOV R88, R88 ;  /* 0x0000005800587202 */ /* 0x000fe40000000f00 */
[----:B------:R-:W-:Y:S02]  /*ed00*/  F2FP.F16.F32.PACK_AB R24, R121, R120 ;  /* 0x000000787918723e */ /* 0x000fe400000000ff */
[----:B------:R-:W-:Y:S02]  /*ed10*/  F2FP.F16.F32.PACK_AB R25, R123, R122 ;  /* 0x0000007a7b19723e */ /* 0x000fe400000000ff */
[----:B------:R-:W-:-:S02]  /*ed20*/  F2FP.F16.F32.PACK_AB R26, R125, R124 ;  /* 0x0000007c7d1a723e */ /* 0x000fc400000000ff */
[----:B------:R-:W-:Y:S02]  /*ed30*/  F2FP.F16.F32.PACK_AB R27, R127, R126 ;  /* 0x0000007e7f1b723e */ /* 0x000fe400000000ff */
[----:B------:R-:W-:Y:S01]  /*ed40*/  ISETP.NE.U32.AND P0, PT, RZ, UR4, PT ;  /* 0x00000004ff007c0c */ /* 0x000fe2000bf05070 */
[C---:B--2---:R-:W-:Y:S01]  /*ed50*/  IMAD.SHL.U32 R12, R51.reuse, 0x4, RZ ;  /* 0x00000004330c7824 */ /* 0x044fe200078e00ff */
[----:B------:R-:W-:Y:S02]  /*ed60*/  SHF.L.U64.HI R7, R51, 0x2, R82 ;  /* 0x0000000233077819 */ /* 0x000fe40000010252 */
[----:B------:R-:W-:Y:S02]  /*ed70*/  MOV R92, R92 ;  /* 0x0000005c005c7202 */ /* 0x000fe40000000f00 */
[----:B------:R-:W-:Y:S02]  /*ed80*/  IADD3 R14, P1, R12, UR4, RZ ;  /* 0x000000040c0e7c10 */ /* 0x000fe4000ff3e0ff */
        /* <DEDUP_REMOVED lines=18> */
[----:B------:R2:W-:Y:S01]  /*eeb0*/  STSM.16.M88.4 [R5], R36 ;  /* 0x0000002405007844 */ /* 0x0005e20000000200 */
[----:B------:R-:W-:-:S03]  /*eec0*/  ISETP.NE.AND.EX P2, PT, RZ, UR5, PT, P2 ;  /* 0x00000005ff007c0c */ /* 0x000fc6000bf45320 */
[----:B------:R3:W-:Y:S01]  /*eed0*/  STSM.16.M88.4 [R6], R8 ;  /* 0x0000000806007844 */ /* 0x0007e20000000200 */
[----:B------:R-:W-:Y:S01]  /*eee0*/  IMAD.MOV.U32 R80, RZ, RZ, RZ ;  /* 0x000000ffff507224 */ /* 0x000fe200078e00ff */
[----:B------:R-:W-:Y:S08]  /*eef0*/  BAR.SYNC.DEFER_BLOCKING 0x1, 0x100 ;  /* 0x0044000000007b1d */ /* 0x000ff00000010000 */
[----:B------:R-:W-:Y:S01]  /*ef00*/  @P2 IADD3 R12, P3, R12, UR4, RZ ;  /* 0x000000040c0c2c10 */ /* 0x000fe2000ff7e0ff */
[----:B------:R-:W-:-:S02]  /*ef10*/  ULDC UR4, c[0x0][0xb88] ;  /* 0x0002e20000047ab9 */ /* 0x000fc40000000800 */
[----:B--2---:R-:W-:Y:S01]  /*ef20*/  IMAD.U32 R5, RZ, RZ, UR4 ;  /* 0x00000004ff057e24 */ /* 0x004fe2000f8e00ff */
[----:B------:R-:W-:Y:S01]  /*ef30*/  @P2 IADD3.X R13, R7, UR5, RZ, P3, !PT ;  /* 0x00000005070d2c10 */ /* 0x000fe20009ffe4ff */
[----:B------:R2:W5:Y:S04]  /*ef40*/  @P0 LDG.E R80, desc[UR60][R14.64] ;  /* 0x0000003c0e500981 */ /* 0x000568000c1e1900 */
[----:B------:R2:W5:Y:S01]  /*ef50*/  @P2 LDG.E R5, desc[UR60][R12.64] ;  /* 0x0000003c0c052981 */ /* 0x000562000c1e1900 */
[----:B0-----:R-:W-:-:S13]  /*ef60*/  ISETP.NE.AND P1, PT, R32, 0x1, PT ;  /* 0x000000012000780c */ /* 0x001fda0003f25270 */
[----:B------:R-:W0:Y:S08]  /*ef70*/  @P1 LDC R3, c[0x0][0xcec] ;  /* 0x00033b00ff031b82 */ /* 0x000e300000000800 */
[----:B------:R-:W4:Y:S01]  /*ef80*/  @P1 LDC R24, c[0x0][0xcf0] ;  /* 0x00033c00ff181b82 */ /* 0x000f220000000800 */
[----:B---3--:R-:W-:Y:S01]  /*ef90*/  IMAD R8, R90, 0x80, R55 ;  /* 0x000000805a087824 */ /* 0x008fe200078e0237 */
[----:B--2---:R-:W-:Y:S06]  /*efa0*/  @P2 BRA `(.L_x_10541) ;  /* 0x0000000000102947 */ /* 0x004fec0003800000 */
[----:B------:R-:W-:Y:S05]  /*efb0*/  @!P0 BRA `(.L_x_10541) ;  /* 0x00000000000c8947 */ /* 0x000fea0003800000 */
[----:B------:R-:W2:Y:S04]  /*efc0*/  LDG.E R6, desc[UR60][R14.64] ;  /* 0x0000003c0e067981 */ /* 0x000ea8000c1e1900 */
[----:B-----5:R-:W2:Y:S02]  /*efd0*/  LDG.E R5, desc[UR60][R14.64+0x4] ;  /* 0x0000043c0e057981 */ /* 0x020ea4000c1e1900 */
[----:B--2---:R-:W-:-:S07]  /*efe0*/  IMAD.IADD R5, R5, 0x1, -R6 ;  /* 0x0000000105057824 */ /* 0x004fce00078e0a06 */
.L_x_10541:
[----:B------:R-:W2:Y:S01]  /*eff0*/  LDL.LU R89, [R1+0x64] ;  /* 0x0000640001597983 */ /* 0x000ea20000300800 */
[----:B------:R-:W3:Y:S01]  /*f000*/  S2R R6, SR_TID.X ;  /* 0x0000000000067919 */ /* 0x000ee20000002100 */
[----:B0-----:R-:W-:Y:S01]  /*f010*/  @P1 IMAD.HI.U32 R3, R8, R3, RZ ;  /* 0x0000000308031227 */ /* 0x001fe200078e00ff */
[----:B------:R-:W-:Y:S01]  /*f020*/  ULDC.64 UR4, c[0x0][0xc90] ;  /* 0x0003240000047ab9 */ /* 0x000fe20000000a00 */
[----:B-----5:R-:W-:Y:S01]  /*f030*/  SHF.R.S32.HI R81, RZ, 0x1f, R80 ;  /* 0x0000001fff517819 */ /* 0x020fe20000011450 */
[----:B------:R-:W2:Y:S01]  /*f040*/  LDL R26, [R1+0x78] ;  /* 0x00007800011a7983 */ /* 0x000ea20000100800 */
[----:B------:R-:W-:Y:S01]  /*f050*/  IMAD.MOV.U32 R11, RZ, RZ, R8 ;  /* 0x000000ffff0b7224 */ /* 0x000fe200078e0008 */
[----:B----4-:R-:W-:Y:S01]  /*f060*/  @P1 SHF.R.U32.HI R11, RZ, R24, R3 ;  /* 0x00000018ff0b1219 */ /* 0x010fe20000011603 */
[----:B------:R-:W0:Y:S01]  /*f070*/  @P1 LDC R85, c[0x0][0xcec] ;  /* 0x00033b00ff551b82 */ /* 0x000e220000000800 */
[----:B------:R-:W-:Y:S02]  /*f080*/  SEL R82, R82, RZ, !P0 ;  /* 0x000000ff52527207 */ /* 0x000fe40004000000 */
[----:B------:R-:W-:Y:S01]  /*f090*/  SEL R83, R51, RZ, !P0 ;  /* 0x000000ff33537207 */ /* 0x000fe20004000000 */
[----:B------:R-:W-:-:S04]  /*f0a0*/  IMAD.MOV R13, RZ, RZ, -R11 ;  /* 0x000000ffff0d7224 */ /* 0x000fc800078e0a0b */
[----:B------:R-:W4:Y:S01]  /*f0b0*/  @P1 LDC R87, c[0x0][0xcf0] ;  /* 0x00033c00ff571b82 */ /* 0x000f220000000800 */
[----:B---3--:R-:W-:-:S04]  /*f0c0*/  IADD3 R30, R6, -0x80, RZ ;  /* 0xffffff80061e7810 */ /* 0x008fc80007ffe0ff */
[----:B------:R-:W-:-:S04]  /*f0d0*/  SHF.R.S32.HI R86, RZ, 0x1f, R30 ;  /* 0x0000001fff567819 */ /* 0x000fc8000001141e */
[-C--:B------:R-:W-:Y:S02]  /*f0e0*/  LEA.HI R86, R86, R30.reuse, RZ, 0x3 ;  /* 0x0000001e56567211 */ /* 0x080fe400078f18ff */
[----:B------:R-:W-:Y:S02]  /*f0f0*/  SHF.R.S32.HI R88, RZ, 0x1f, R30 ;  /* 0x0000001fff587819 */ /* 0x000fe4000001141e */
[----:B------:R-:W-:Y:S02]  /*f100*/  LOP3.LUT R86, R86, 0xfffffff8, RZ, 0xc0, !PT ;  /* 0xfffffff856567812 */ /* 0x000fe400078ec0ff */
[----:B------:R-:W-:-:S03]  /*f110*/  LEA.HI R88, R88, R30, RZ, 0x3 ;  /* 0x0000001e58587211 */ /* 0x000fc600078f18ff */
[----:B------:R-:W-:Y:S01]  /*f120*/  IMAD.IADD R86, R30, 0x1, -R86 ;  /* 0x000000011e567824 */ /* 0x000fe200078e0a56 */
[----:B------:R-:W-:-:S03]  /*f130*/  SHF.R.S32.HI R88, RZ, 0x3, R88 ;  /* 0x00000003ff587819 */ /* 0x000fc60000011458 */
[----:B------:R-:W-:Y:S02]  /*f140*/  IMAD.SHL.U32 R3, R86, 0x8, RZ ;  /* 0x0000000856037824 */ /* 0x000fe400078e00ff */
[----:B------:R-:W-:Y:S02]  /*f150*/  IMAD R13, R32, R13, R8 ;  /* 0x0000000d200d7224 */ /* 0x000fe400078e0208 */
[----:B------:R-:W-:-:S03]  /*f160*/  IMAD R15, R88, 0x40, R3 ;  /* 0x00000040580f7824 */ /* 0x000fc600078e0203 */
[----:B------:R-:W-:Y:S02]  /*f170*/  SHF.R.S32.HI R12, RZ, 0x1f, R13 ;  /* 0x0000001fff0c7819 */ /* 0x000fe4000001140d */
[----:B------:R-:W-:-:S04]  /*f180*/  SHF.R.S32.HI R27, RZ, 0x1f, R30 ;  /* 0x0000001fff1b7819 */ /* 0x000fc8000001141e */
[----:B------:R-:W-:-:S04]  /*f190*/  LEA.HI R27, R27, R30, RZ, 0x7 ;  /* 0x0000001e1b1b7211 */ /* 0x000fc800078f38ff */
[----:B------:R-:W-:-:S04]  /*f1a0*/  LOP3.LUT R27, R27, 0xffffff80, RZ, 0xc0, !PT ;  /* 0xffffff801b1b7812 */ /* 0x000fc800078ec0ff */
[----:B------:R-:W-:Y:S01]  /*f1b0*/  IADD3 R27, R30, -R27, RZ ;  /* 0x8000001b1e1b7210 */ /* 0x000fe20007ffe0ff */
[C---:B------:R-:W-:Y:S01]  /*f1c0*/  VIADD R95, R3.reuse, 0x40 ;  /* 0x00000040035f7836 */ /* 0x040fe20000000000 */
[C---:B------:R-:W-:Y:S01]  /*f1d0*/  IADD3 R91, R3.reuse, 0x80, RZ ;  /* 0x00000080035b7810 */ /* 0x040fe20007ffe0ff */
[----:B------:R-:W-:Y:S01]  /*f1e0*/  VIADD R93, R3, 0xc0 ;  /* 0x000000c0035d7836 */ /* 0x000fe20000000000 */
[----:B------:R-:W-:Y:S02]  /*f1f0*/  BSSY B1, `(.L_x_10542) ;  /* 0x00000cc000017945 */ /* 0x000fe40003800000 */
[----:B------:R-:W-:Y:S02]  /*f200*/  SHF.R.S32.HI R92, RZ, 0x1f, R91 ;  /* 0x0000001fff5c7819 */ /* 0x000fe4000001145b */
[----:B------:R-:W-:Y:S02]  /*f210*/  SHF.R.S32.HI R94, RZ, 0x1f, R93 ;  /* 0x0000001fff5e7819 */ /* 0x000fe4000001145d */
[----:B--2---:R-:W-:-:S05]  /*f220*/  SHF.R.S32.HI R84, RZ, 0x1f, R89 ;  /* 0x0000001fff547819 */ /* 0x004fca0000011459 */
[----:B------:R-:W-:-:S04]  /*f230*/  IMAD R6, R84, UR4, RZ ;  /* 0x0000000454067c24 */ /* 0x000fc8000f8e02ff */
[C---:B------:R-:W-:Y:S02]  /*f240*/  IMAD R9, R89.reuse, UR5, R6 ;  /* 0x0000000559097c24 */ /* 0x040fe4000f8e0206 */
[----:B------:R-:W-:Y:S01]  /*f250*/  IMAD.WIDE.U32 R6, R89, UR4, R80 ;  /* 0x0000000459067c25 */ /* 0x000fe2000f8e0050 */
[----:B------:R-:W-:-:S03]  /*f260*/  ULDC.64 UR4, c[0x0][0xc98] ;  /* 0x0003260000047ab9 */ /* 0x000fc60000000a00 */
[----:B------:R-:W-:Y:S02]  /*f270*/  IMAD.IADD R7, R7, 0x1, R9 ;  /* 0x0000000107077824 */ /* 0x000fe400078e0209 */
[----:B------:R-:W-:Y:S02]  /*f280*/  IMAD R10, R82, UR4, RZ ;  /* 0x00000004520a7c24 */ /* 0x000fe4000f8e02ff */
[----:B------:R-:W-:-:S04]  /*f290*/  IMAD.WIDE.U32 R8, R83, UR4, R6 ;  /* 0x0000000453087c25 */ /* 0x000fc8000f8e0006 */
[----:B------:R-:W-:Y:S01]  /*f2a0*/  IMAD.WIDE R6, R15, 0x2, R20 ;  /* 0x000000020f067825 */ /* 0x000fe200078e0214 */
[----:B------:R-:W-:-:S03]  /*f2b0*/  SHF.R.S32.HI R15, RZ, 0x1f, R11 ;  /* 0x0000001fff0f7819 */ /* 0x000fc6000001140b */
[----:B------:R-:W-:Y:S01]  /*f2c0*/  IMAD R14, R83, UR5, R10 ;  /* 0x00000005530e7c24 */ /* 0x000fe2000f8e020a */
[----:B------:R-:W-:Y:S01]  /*f2d0*/  IADD3 R10, P0, R11, R8, RZ ;  /* 0x000000080b0a7210 */ /* 0x000fe20007f1e0ff */
[----:B------:R-:W-:Y:S02]  /*f2e0*/  ULDC.64 UR4, c[0x0][0xc88] ;  /* 0x0003220000047ab9 */ /* 0x000fe40000000a00 */
[----:B------:R-:W-:Y:S01]  /*f2f0*/  IMAD R12, R12, UR4, RZ ;  /* 0x000000040c0c7c24 */ /* 0x000fe2000f8e02ff */
[----:B------:R-:W-:-:S03]  /*f300*/  IADD3.X R11, R15, R9, R14, P0, !PT ;  /* 0x000000090f0b7210 */ /* 0x000fc600007fe40e */
[C---:B------:R-:W-:Y:S02]  /*f310*/  IMAD R9, R13.reuse, UR5, R12 ;  /* 0x000000050d097c24 */ /* 0x040fe4000f8e020c */
[----:B------:R-:W-:Y:S01]  /*f320*/  IMAD.WIDE.U32 R10, R13, UR4, R10 ;  /* 0x000000040d0a7c25 */ /* 0x000fe2000f8e000a */
[----:B------:R-:W-:-:S03]  /*f330*/  ULDC.64 UR4, c[0x0][0xc50] ;  /* 0x0003140000047ab9 */ /* 0x000fc60000000a00 */
[----:B------:R-:W-:Y:S01]  /*f340*/  IMAD.IADD R9, R11, 0x1, R9 ;  /* 0x000000010b097824 */ /* 0x000fe200078e0209 */
[----:B------:R-:W-:Y:S02]  /*f350*/  LEA R14, P0, R10, UR4, 0x2 ;  /* 0x000000040a0e7c11 */ /* 0x000fe4000f8010ff */
[----:B------:R-:W-:Y:S02]  /*f360*/  IADD3 R21, P2, R6, 0x1000, RZ ;  /* 0x0000100006157810 */ /* 0x000fe40007f5e0ff */
[----:B------:R-:W-:Y:S02]  /*f370*/  LEA.HI.X R15, R10, UR5, R9, 0x2, P0 ;  /* 0x000000050a0f7c11 */ /* 0x000fe400080f1409 */
[C---:B------:R-:W-:Y:S01]  /*f380*/  IADD3 R13, P3, R6.reuse, 0x2000, RZ ;  /* 0x00002000060d7810 */ /* 0x040fe20007f7e0ff */
[----:B------:R-:W-:Y:S01]  /*f390*/  SHFL.IDX PT, R54, R14, RZ, 0x1c1f ;  /* 0x001c1fff0e367589 */ /* 0x000fe200000e0000 */
[----:B------:R-:W-:Y:S01]  /*f3a0*/  IADD3 R29, P0, R6, 0x4000, RZ ;  /* 0x00004000061d7810 */ /* 0x000fe20007f1e0ff */
[----:B------:R-:W-:Y:S01]  /*f3b0*/  IMAD R11, R90, 0x80, R26 ;  /* 0x000000805a0b7824 */ /* 0x000fe200078e021a */
[----:B------:R-:W-:Y:S01]  /*f3c0*/  IADD3.X R9, RZ, R7, RZ, P2, !PT ;  /* 0x00000007ff097210 */ /* 0x000fe200017fe4ff */
[----:B------:R-:W-:Y:S01]  /*f3d0*/  IMAD R20, R5, R32, RZ ;  /* 0x0000002005147224 */ /* 0x000fe200078e02ff */
[----:B------:R-:W-:Y:S01]  /*f3e0*/  LOP3.LUT R28, R29, 0x380, RZ, 0xc0, !PT ;  /* 0x000003801d1c7812 */ /* 0x000fe200078ec0ff */
[----:B------:R-:W-:Y:S01]  /*f3f0*/  ULDC.64 UR4, c[0x0][0xba0] ;  /* 0x0002e80000047ab9 */ /* 0x000fe20000000a00 */
[----:B------:R-:W-:-:S02]  /*f400*/  IADD3 R41, P2, R6, 0x6000, RZ ;  /* 0x0000600006297810 */ /* 0x000fc40007f5e0ff */
[----:B------:R-:W-:Y:S02]  /*f410*/  SHF.R.U64 R28, R28, 0x3, RZ ;  /* 0x000000031c1c7819 */ /* 0x000fe400000012ff */
[----:B------:R-:W-:Y:S02]  /*f420*/  LOP3.LUT R40, R41, 0x380, RZ, 0xc0, !PT ;  /* 0x0000038029287812 */ /* 0x000fe400078ec0ff */
[----:B------:R-:W-:Y:S01]  /*f430*/  LOP3.LUT R28, R28, R29, RZ, 0x3c, !PT ;  /* 0x0000001d1c1c7212 */ /* 0x000fe200078e3cff */
[--C-:B------:R-:W-:Y:S01]  /*f440*/  IMAD.X R29, RZ, RZ, R7.reuse, P0 ;  /* 0x000000ffff1d7224 */ /* 0x100fe200000e0607 */
[----:B------:R-:W-:Y:S02]  /*f450*/  SHF.R.U64 R40, R40, 0x3, RZ ;  /* 0x0000000328287819 */ /* 0x000fe400000012ff */
[----:B------:R-:W-:Y:S02]  /*f460*/  IADD3 R53, P0, R6, 0x9000, RZ ;  /* 0x0000900006357810 */ /* 0x000fe40007f1e0ff */
[----:B------:R-:W-:Y:S01]  /*f470*/  LOP3.LUT R40, R40, R41, RZ, 0x3c, !PT ;  /* 0x0000002928287212 */ /* 0x000fe200078e3cff */
[----:B------:R-:W-:Y:S01]  /*f480*/  IMAD.X R41, RZ, RZ, R7, P2 ;  /* 0x000000ffff297224 */ /* 0x000fe200010e0607 */
[----:B------:R-:W-:-:S02]  /*f490*/  LOP3.LUT R52, R53, 0x380, RZ, 0xc0, !PT ;  /* 0x0000038035347812 */ /* 0x000fc400078ec0ff */
[----:B------:R-:W-:Y:S01]  /*f4a0*/  IADD3 R61, P2, R6, 0xb000, RZ ;  /* 0x0000b000063d7810 */ /* 0x000fe20007f5e0ff */
[----:B------:R-:W2:Y:S01]  /*f4b0*/  SHFL.IDX PT, R55, R15, RZ, 0x1c1f ;  /* 0x001c1fff0f377589 */ /* 0x000ea200000e0000 */
[----:B------:R-:W-:Y:S02]  /*f4c0*/  LOP3.LUT R12, R13, 0x380, RZ, 0xc0, !PT ;  /* 0x000003800d0c7812 */ /* 0x000fe400078ec0ff */
[----:B------:R-:W-:Y:S02]  /*f4d0*/  SHF.R.U64 R52, R52, 0x3, RZ ;  /* 0x0000000334347819 */ /* 0x000fe400000012ff */
[----:B------:R-:W-:Y:S02]  /*f4e0*/  LOP3.LUT R60, R61, 0x380, RZ, 0xc0, !PT ;  /* 0x000003803d3c7812 */ /* 0x000fe400078ec0ff */
[----:B------:R-:W-:Y:S02]  /*f4f0*/  SHF.R.U64 R12, R12, 0x3, RZ ;  /* 0x000000030c0c7819 */ /* 0x000fe400000012ff */
[----:B------:R-:W-:Y:S01]  /*f500*/  LOP3.LUT R52, R52, R53, RZ, 0x3c, !PT ;  /* 0x0000003534347212 */ /* 0x000fe200078e3cff */
[----:B------:R-:W-:Y:S01]  /*f510*/  IMAD.X R53, RZ, RZ, R7, P0 ;  /* 0x000000ffff357224 */ /* 0x000fe200000e0607 */
[----:B------:R-:W-:-:S02]  /*f520*/  SHF.R.U64 R60, R60, 0x3, RZ ;  /* 0x000000033c3c7819 */ /* 0x000fc400000012ff */
[----:B------:R-:W-:Y:S02]  /*f530*/  LOP3.LUT P0, RZ, R27, 0x3, RZ, 0xc0, !PT ;  /* 0x000000031bff7812 */ /* 0x000fe4000780c0ff */
[----:B------:R-:W-:Y:S01]  /*f540*/  LOP3.LUT R12, R12, R13, RZ, 0x3c, !PT ;  /* 0x0000000d0c0c7212 */ /* 0x000fe200078e3cff */
[--C-:B------:R-:W-:Y:S01]  /*f550*/  IMAD.X R13, RZ, RZ, R7.reuse, P3 ;  /* 0x000000ffff0d7224 */ /* 0x100fe200018e0607 */
[----:B------:R-:W-:Y:S01]  /*f560*/  LOP3.LUT R60, R60, R61, RZ, 0x3c, !PT ;  /* 0x0000003d3c3c7212 */ /* 0x000fe200078e3cff */
[----:B------:R-:W-:Y:S01]  /*f570*/  IMAD.X R61, RZ, RZ, R7, P2 ;  /* 0x000000ffff3d7224 */ /* 0x000fe200010e0607 */
[----:B------:R-:W-:Y:S02]  /*f580*/  LOP3.LUT R8, R21, 0x380, RZ, 0xc0, !PT ;  /* 0x0000038015087812 */ /* 0x000fe400078ec0ff */
[C---:B------:R-:W-:Y:S02]  /*f590*/  IADD3 R25, P5, R6.reuse, 0x3000, RZ ;  /* 0x0000300006197810 */ /* 0x040fe40007fbe0ff */
[----:B------:R-:W-:-:S02]  /*f5a0*/  IADD3 R37, P4, R6, 0x5000, RZ ;  /* 0x0000500006257810 */ /* 0x000fc40007f9e0ff */
[----:B------:R-:W-:Y:S02]  /*f5b0*/  IADD3 R45, P3, R6, 0x7000, RZ ;  /* 0x00007000062d7810 */ /* 0x000fe40007f7e0ff */
[----:B------:R-:W-:Y:S02]  /*f5c0*/  ISETP.GE.OR P2, PT, R11, R20, P0 ;  /* 0x000000140b00720c */ /* 0x000fe40000746670 */
[----:B------:R-:W-:Y:S02]  /*f5d0*/  SHF.R.U64 R8, R8, 0x3, RZ ;  /* 0x0000000308087819 */ /* 0x000fe400000012ff */
[----:B------:R-:W-:Y:S02]  /*f5e0*/  LOP3.LUT R24, R25, 0x380, RZ, 0xc0, !PT ;  /* 0x0000038019187812 */ /* 0x000fe400078ec0ff */
[----:B------:R-:W-:Y:S02]  /*f5f0*/  LOP3.LUT R36, R37, 0x380, RZ, 0xc0, !PT ;  /* 0x0000038025247812 */ /* 0x000fe400078ec0ff */
[----:B------:R-:W-:-:S02]  /*f600*/  LOP3.LUT R44, R45, 0x380, RZ, 0xc0, !PT ;  /* 0x000003802d2c7812 */ /* 0x000fc400078ec0ff */
[----:B------:R-:W-:Y:S01]  /*f610*/  LOP3.LUT R8, R8, R21, RZ, 0x3c, !PT ;  /* 0x0000001508087212 */ /* 0x000fe200078e3cff */
[----:B------:R-:W-:Y:S01]  /*f620*/  IMAD R21, R81, UR4, RZ ;  /* 0x0000000451157c24 */ /* 0x000fe2000f8e02ff */
[----:B------:R-:W-:Y:S02]  /*f630*/  SHF.R.U64 R24, R24, 0x3, RZ ;  /* 0x0000000318187819 */ /* 0x000fe400000012ff */
[----:B------:R-:W-:Y:S02]  /*f640*/  SHF.R.U64 R36, R36, 0x3, RZ ;  /* 0x0000000324247819 */ /* 0x000fe400000012ff */
[----:B------:R-:W-:Y:S01]  /*f650*/  SHF.R.U64 R44, R44, 0x3, RZ ;  /* 0x000000032c2c7819 */ /* 0x000fe200000012ff */
[----:B------:R-:W-:Y:S01]  /*f660*/  IMAD R21, R80, UR5, R21 ;  /* 0x0000000550157c24 */ /* 0x000fe2000f8e0215 */
[----:B------:R-:W-:Y:S01]  /*f670*/  LOP3.LUT R24, R24, R25, RZ, 0x3c, !PT ;  /* 0x0000001918187212 */ /* 0x000fe200078e3cff */
[--C-:B------:R-:W-:Y:S01]  /*f680*/  IMAD.X R25, RZ, RZ, R7.reuse, P5 ;  /* 0x000000ffff197224 */ /* 0x100fe200028e0607 */
[----:B------:R-:W-:Y:S01]  /*f690*/  LOP3.LUT R36, R36, R37, RZ, 0x3c, !PT ;  /* 0x0000002524247212 */ /* 0x000fe200078e3cff */
[--C-:B------:R-:W-:Y:S01]  /*f6a0*/  IMAD.X R37, RZ, RZ, R7.reuse, P4 ;  /* 0x000000ffff257224 */ /* 0x100fe200020e0607 */
[----:B------:R-:W-:Y:S01]  /*f6b0*/  LOP3.LUT R44, R44, R45, RZ, 0x3c, !PT ;  /* 0x0000002d2c2c7212 */ /* 0x000fe200078e3cff */
[----:B------:R-:W-:Y:S01]  /*f6c0*/  IMAD.X R45, RZ, RZ, R7, P3 ;  /* 0x000000ffff2d7224 */ /* 0x000fe200018e0607 */
[C---:B------:R-:W-:Y:S01]  /*f6d0*/  IADD3 R49, P5, R6.reuse, 0x8000, RZ ;  /* 0x0000800006317810 */ /* 0x040fe20007fbe0ff */
[----:B--2---:R2:W-:Y:S01]  /*f6e0*/  @!P2 ST.E desc[UR60][R54.64], R0 ;  /* 0x000000003600a985 */ /* 0x0045e2000c10193c */
[----:B------:R-:W-:Y:S01]  /*f6f0*/  IADD3 R57, P4, R6, 0xa000, RZ ;  /* 0x0000a00006397810 */ /* 0x000fe20007f9e0ff */
[----:B------:R-:W-:Y:S01]  /*f700*/  IMAD.WIDE.U32 R80, R80, UR4, RZ ;  /* 0x0000000450507c25 */ /* 0x000fe2000f8e00ff */
[----:B------:R-:W-:Y:S01]  /*f710*/  IADD3 R65, P3, R6, 0xc000, RZ ;  /* 0x0000c00006417810 */ /* 0x000fe20007f7e0ff */
[----:B------:R-:W-:Y:S01]  /*f720*/  ULDC.64 UR4, c[0x0][0xbe8] ;  /* 0x0002fa0000047ab9 */ /* 0x000fe20000000a00 */
[----:B------:R-:W-:Y:S01]  /*f730*/  LOP3.LUT R48, R49, 0x380, RZ, 0xc0, !PT ;  /* 0x0000038031307812 */ /* 0x000fe200078ec0ff */
[----:B------:R-:W-:Y:S01]  /*f740*/  IMAD.IADD R81, R81, 0x1, R21 ;  /* 0x0000000151517824 */ /* 0x000fe200078e0215 */
[----:B------:R-:W-:Y:S01]  /*f750*/  LOP3.LUT R56, R57, 0x380, RZ, 0xc0, !PT ;  /* 0x0000038039387812 */ /* 0x000fe200078ec0ff */
[----:B------:R-:W-:-:S02]  /*f760*/  IMAD R84, R84, UR4, RZ ;  /* 0x0000000454547c24 */ /* 0x000fc4000f8e02ff */
[----:B--2---:R-:W-:Y:S01]  /*f770*/  IMAD R0, R86, 0x20, R88 ;  /* 0x0000002056007824 */ /* 0x004fe200078e0258 */
[----:B------:R-:W-:-:S03]  /*f780*/  LOP3.LUT R64, R65, 0x380, RZ, 0xc0, !PT ;  /* 0x0000038041407812 */ /* 0x000fc600078ec0ff */
[----:B------:R-:W-:Y:S01]  /*f790*/  IMAD R86, R90, 0x80, R0 ;  /* 0x000000805a567824 */ /* 0x000fe200078e0200 */
[----:B------:R-:W-:Y:S01]  /*f7a0*/  SHF.R.U64 R48, R48, 0x3, RZ ;  /* 0x0000000330307819 */ /* 0x000fe200000012ff */
[----:B------:R-:W-:Y:S01]  /*f7b0*/  SHFL.IDX PT, R58, R14, 0x1, 0x1c1f ;  /* 0x003c1f000e3a7f89 */ /* 0x000fe200000e0000 */
[----:B------:R-:W-:Y:S01]  /*f7c0*/  SHF.R.U64 R56, R56, 0x3, RZ ;  /* 0x0000000338387819 */ /* 0x000fe200000012ff */
[C---:B------:R-:W-:Y:S01]  /*f7d0*/  IMAD R21, R89.reuse, UR5, R84 ;  /* 0x0000000559157c24 */ /* 0x040fe2000f8e0254 */
[----:B------:R-:W-:Y:S01]  /*f7e0*/  SHF.R.U64 R64, R64, 0x3, RZ ;  /* 0x0000000340407819 */ /* 0x000fe200000012ff */
[----:B------:R-:W2:Y:S01]  /*f7f0*/  SHFL.IDX PT, R59, R15, 0x1, 0x1c1f ;  /* 0x003c1f000f3b7f89 */ /* 0x000ea200000e0000 */
[----:B------:R-:W-:Y:S01]  /*f800*/  IMAD.WIDE.U32 R80, R89, UR4, R80 ;  /* 0x0000000459507c25 */ /* 0x000fe2000f8e0050 */
[----:B------:R-:W-:Y:S01]  /*f810*/  LOP3.LUT R48, R48, R49, RZ, 0x3c, !PT ;  /* 0x0000003130307212 */ /* 0x000fe200078e3cff */
[----:B------:R-:W-:Y:S02]  /*f820*/  ULDC.64 UR4, c[0x0][0xbf0] ;  /* 0x0002fc0000047ab9 */ /* 0x000fe40000000a00 */
[----:B0-----:R-:W-:Y:S01]  /*f830*/  @P1 IMAD.HI.U32 R0, R86, R85, RZ ;  /* 0x0000005556001227 */ /* 0x001fe200078e00ff */
[----:B------:R-:W-:-:S02]  /*f840*/  LOP3.LUT R56, R56, R57, RZ, 0x3c, !PT ;  /* 0x0000003938387212 */ /* 0x000fc400078e3cff */
[----:B------:R-:W-:Y:S01]  /*f850*/  LOP3.LUT R64, R64, R65, RZ, 0x3c, !PT ;  /* 0x0000004140407212 */ /* 0x000fe200078e3cff */
[----:B------:R-:W-:Y:S02]  /*f860*/  IMAD.IADD R81, R81, 0x1, R21 ;  /* 0x0000000151517824 */ /* 0x000fe400078e0215 */
[--C-:B------:R-:W-:Y:S01]  /*f870*/  IMAD.X R49, RZ, RZ, R7.reuse, P5 ;  /* 0x000000ffff317224 */ /* 0x100fe200028e0607 */
[C---:B------:R-:W-:Y:S01]  /*f880*/  IADD3 R69, P5, R6.reuse, 0xd000, RZ ;  /* 0x0000d00006457810 */ /* 0x040fe20007fbe0ff */
[--C-:B------:R-:W-:Y:S01]  /*f890*/  IMAD.X R57, RZ, RZ, R7.reuse, P4 ;  /* 0x000000ffff397224 */ /* 0x100fe200020e0607 */
[C---:B------:R-:W-:Y:S01]  /*f8a0*/  IADD3 R73, P4, R6.reuse, 0xe000, RZ ;  /* 0x0000e00006497810 */ /* 0x040fe20007f9e0ff */
[----:B------:R-:W-:Y:S02]  /*f8b0*/  VIADD R5, R11, 0x8 ;  /* 0x000000080b057836 */ /* 0x000fe40000000000 */
[----:B------:R-:W-:Y:S01]  /*f8c0*/  IMAD.MOV.U32 R21, RZ, RZ, R86 ;  /* 0x000000ffff157224 */ /* 0x000fe200078e0056 */
[----:B----4-:R-:W-:Y:S01]  /*f8d0*/  @P1 SHF.R.U32.HI R21, RZ, R87, R0 ;  /* 0x00000057ff151219 */ /* 0x010fe20000011600 */
[----:B------:R-:W-:Y:S01]  /*f8e0*/  IMAD.X R65, RZ, RZ, R7, P3 ;  /* 0x000000ffff417224 */ /* 0x000fe200018e0607 */
[----:B------:R-:W-:Y:S01]  /*f8f0*/  IADD3 R10, P3, R6, 0xf000, RZ ;  /* 0x0000f000060a7810 */ /* 0x000fe20007f7e0ff */
[----:B------:R-:W-:Y:S01]  /*f900*/  IMAD R82, R82, UR4, RZ ;  /* 0x0000000452527c24 */ /* 0x000fe2000f8e02ff */
[----:B------:R-:W-:Y:S01]  /*f910*/  LOP3.LUT R68, R69, 0x380, RZ, 0xc0, !PT ;  /* 0x0000038045447812 */ /* 0x000fe200078ec0ff */
[----:B------:R-:W-:Y:S01]  /*f920*/  IMAD.WIDE.U32 R80, R83, UR4, R80 ;  /* 0x0000000453507c25 */ /* 0x000fe2000f8e0050 */
[----:B------:R-:W-:-:S02]  /*f930*/  LOP3.LUT R72, R73, 0x380, RZ, 0xc0, !PT ;  /* 0x0000038049487812 */ /* 0x000fc400078ec0ff */
[----:B------:R-:W-:Y:S01]  /*f940*/  ISETP.GE.OR P0, PT, R5, R20, P0 ;  /* 0x000000140500720c */ /* 0x000fe20000706670 */
[----:B------:R-:W-:Y:S01]  /*f950*/  IMAD R85, R83, UR5, R82 ;  /* 0x0000000553557c24 */ /* 0x000fe2000f8e0252 */
[--C-:B------:R-:W-:Y:S01]  /*f960*/  SHF.R.S32.HI R0, RZ, 0x1f, R21.reuse ;  /* 0x0000001fff007819 */ /* 0x100fe20000011415 */
[----:B------:R-:W-:Y:S01]  /*f970*/  IMAD.MOV R83, RZ, RZ, -R21 ;  /* 0x000000ffff537224 */ /* 0x000fe200078e0a15 */
[----:B------:R-:W-:Y:S01]  /*f980*/  LOP3.LUT R11, R6, 0x380, RZ, 0xc0, !PT ;  /* 0x00000380060b7812 */ /* 0x000fe200078ec0ff */
[----:B------:R-:W-:Y:S01]  /*f990*/  ULDC.64 UR4, c[0x0][0xbe0] ;  /* 0x0002f80000047ab9 */ /* 0x000fe20000000a00 */
[----:B------:R-:W-:Y:S01]  /*f9a0*/  LOP3.LUT R5, R10, 0x380, RZ, 0xc0, !PT ;  /* 0x000003800a057812 */ /* 0x000fe200078ec0ff */
[----:B------:R-:W-:Y:S01]  /*f9b0*/  IMAD R0, R0, UR4, RZ ;  /* 0x0000000400007c24 */ /* 0x000fe2000f8e02ff */
[----:B------:R-:W-:Y:S01]  /*f9c0*/  SHF.R.U64 R68, R68, 0x3, RZ ;  /* 0x0000000344447819 */ /* 0x000fe200000012ff */
[----:B------:R-:W-:Y:S01]  /*f9d0*/  IMAD R83, R32, R83, R86 ;  /* 0x0000005320537224 */ /* 0x000fe200078e0256 */
[----:B------:R-:W-:-:S02]  /*f9e0*/  SHF.R.U64 R72, R72, 0x3, RZ ;  /* 0x0000000348487819 */ /* 0x000fc400000012ff */
[----:B------:R-:W-:Y:S02]  /*f9f0*/  SHF.R.U64 R11, R11, 0x3, RZ ;  /* 0x000000030b0b7819 */ /* 0x000fe400000012ff */
[----:B------:R-:W-:Y:S02]  /*fa00*/  SHF.R.U64 R5, R5, 0x3, RZ ;  /* 0x0000000305057819 */ /* 0x000fe400000012ff */
[----:B------:R-:W-:Y:S01]  /*fa10*/  IADD3 R81, R81, R85, RZ ;  /* 0x0000005551517210 */ /* 0x000fe20007ffe0ff */
[--C-:B------:R-:W-:Y:S01]  /*fa20*/  IMAD.X R77, RZ, RZ, R7.reuse, P3 ;  /* 0x000000ffff4d7224 */ /* 0x100fe200018e0607 */
[----:B------:R-:W-:Y:S01]  /*fa30*/  LOP3.LUT R68, R68, R69, RZ, 0x3c, !PT ;  /* 0x0000004544447212 */ /* 0x000fe200078e3cff */
[----:B------:R-:W-:Y:S01]  /*fa40*/  IMAD.X R69, RZ, RZ, R7, P5 ;  /* 0x000000ffff457224 */ /* 0x000fe200028e0607 */
[----:B------:R-:W-:Y:S01]  /*fa50*/  LOP3.LUT R72, R72, R73, RZ, 0x3c, !PT ;  /* 0x0000004948487212 */ /* 0x000fe200078e3cff */
[----:B------:R-:W-:Y:S01]  /*fa60*/  IMAD R85, R21, UR5, R0 ;  /* 0x0000000515557c24 */ /* 0x000fe2000f8e0200 */
[----:B------:R-:W-:-:S02]  /*fa70*/  LOP3.LUT R6, R11, R6, RZ, 0x3c, !PT ;  /* 0x000000060b067212 */ /* 0x000fc400078e3cff */
[----:B------:R-:W-:Y:S02]  /*fa80*/  IADD3.X R73, RZ, R7, RZ, P4, !PT ;  /* 0x00000007ff497210 */ /* 0x000fe400027fe4ff */
[----:B------:R-:W-:Y:S01]  /*fa90*/  LOP3.LUT R76, R5, R10, RZ, 0x3c, !PT ;  /* 0x0000000a054c7212 */ /* 0x000fe200078e3cff */
[----:B------:R-:W-:Y:S01]  /*faa0*/  IMAD.WIDE.U32 R80, R21, UR4, R80 ;  /* 0x0000000415507c25 */ /* 0x000fe2000f8e0050 */
[----:B------:R-:W-:Y:S01]  /*fab0*/  SHF.R.S32.HI R0, RZ, 0x1f, R83 ;  /* 0x0000001fff007819 */ /* 0x000fe20000011453 */
[----:B------:R-:W-:Y:S01]  /*fac0*/  ULDC.64 UR4, c[0x0][0xbd8] ;  /* 0x0002f60000047ab9 */ /* 0x000fe20000000a00 */
[----:B--2---:R0:W-:Y:S01]  /*fad0*/  @!P0 ST.E desc[UR60][R58.64], R4 ;  /* 0x000000043a008985 */ /* 0x0041e2000c10193c */
[----:B------:R-:W-:Y:S02]  /*fae0*/  IMAD.IADD R81, R81, 0x1, R85 ;  /* 0x0000000151517824 */ /* 0x000fe400078e0255 */
[----:B------:R-:W-:Y:S01]  /*faf0*/  IMAD R0, R0, UR4, RZ ;  /* 0x0000000400007c24 */ /* 0x000fe2000f8e02ff */
[----:B------:R-:W5:Y:S01]  /*fb00*/  LD.E.128 R8, desc[UR60][R8.64] ;  /* 0x0000003c08087980 */ /* 0x000f62000c101d00 */
[----:B------:R-:W-:-:S03]  /*fb10*/  IMAD R89, R90, 0x80, R88 ;  /* 0x000000805a597824 */ /* 0x000fc600078e0258 */
[----:B------:R-:W5:Y:S04]  /*fb20*/  LD.E.128 R12, desc[UR60][R12.64] ;  /* 0x0000003c0c0c7980 */ /* 0x000f68000c101d00 */
[----:B0-----:R-:W5:Y:S04]  /*fb30*/  LD.E.128 R4, desc[UR60][R6.64] ;  /* 0x0000003c06047980 */ /* 0x001f68000c101d00 */
[----:B------:R-:W5:Y:S04]  /*fb40*/  LD.E.128 R24, desc[UR60][R24.64] ;  /* 0x0000003c18187980 */ /* 0x000f68000c101d00 */
        /* <DEDUP_REMOVED lines=11> */
[----:B------:R-:W5:Y:S01]  /*fc00*/  LD.E.128 R76, desc[UR60][R76.64] ;  /* 0x0000003c4c4c7980 */ /* 0x000f62000c101d00 */
[C---:B------:R-:W-:Y:S01]  /*fc10*/  IMAD R85, R83.reuse, UR5, R0 ;  /* 0x0000000553557c24 */ /* 0x040fe2000f8e0200 */
[----:B------:R-:W-:Y:S01]  /*fc20*/  @!PT LDS RZ, [RZ] ;  /* 0x00000000fffff984 */ /* 0x000fe20000000800 */
[----:B------:R-:W-:Y:S01]  /*fc30*/  @!PT LDS RZ, [RZ] ;  /* 0x00000000fffff984 */ /* 0x000fe20000000800 */
[----:B------:R-:W-:Y:S01]  /*fc40*/  @!PT LDS RZ, [RZ] ;  /* 0x00000000fffff984 */ /* 0x000fe20000000800 */
[----:B------:R-:W-:Y:S01]  /*fc50*/  @!PT LDS RZ, [RZ] ;  /* 0x00000000fffff984 */ /* 0x000fe20000000800 */
[----:B------:R0:W-:Y:S06]  /*fc60*/  MEMBAR.ALL.CTA ;  /* 0x0000000000007992 */ /* 0x0001ec0000008000 */
[----:B0-----:R-:W0:Y:S01]  /*fc70*/  FENCE.VIEW.ASYNC.S ;  /* 0x00000000000073c6 */ /* 0x001e220000000000 */
[----:B------:R-:W-:Y:S01]  /*fc80*/  IMAD.WIDE.U32 R80, R83, UR4, R80 ;  /* 0x0000000453507c25 */ /* 0x000fe2000f8e0050 */
[----:B------:R-:W-:-:S03]  /*fc90*/  ULDC.64 UR4, c[0x0][0xb80] ;  /* 0x0002e00000047ab9 */ /* 0x000fc60000000a00 */
[----:B------:R-:W-:Y:S01]  /*fca0*/  VIADD R21, R89, 0x20 ;  /* 0x0000002059157836 */ /* 0x000fe20000000000 */
[----:B------:R-:W-:Y:S01]  /*fcb0*/  LEA R32, P2, R80, UR4, 0x1 ;  /* 0x0000000450207c11 */ /* 0x000fe2000f8408ff */
[----:B------:R-:W-:-:S03]  /*fcc0*/  IMAD.IADD R81, R81, 0x1, R85 ;  /* 0x0000000151517824 */ /* 0x000fc600078e0255 */
[-C--:B------:R-:W-:Y:S02]  /*fcd0*/  ISETP.GE.AND P1, PT, R21, R20.reuse, PT ;  /* 0x000000141500720c */ /* 0x080fe40003f26270 */
[----:B------:R-:W-:Y:S01]  /*fce0*/  LEA.HI.X R21, R80, UR5, R81, 0x1, P2 ;  /* 0x0000000550157c11 */ /* 0x000fe200090f0c51 */
[----:B------:R-:W-:Y:S01]  /*fcf0*/  VIADD R0, R19, 0x32420 ;  /* 0x0003242013007836 */ /* 0x000fe20000000000 */
[----:B------:R-:W-:-:S04]  /*fd00*/  ISETP.GE.AND P2, PT, R89, R20, PT ;  /* 0x000000145900720c */ /* 0x000fc80003f46270 */
[----:B------:R-:W-:Y:S01]  /*fd10*/  PRMT R0, RZ, 0x654, R0 ;  /* 0x00000654ff007816 */ /* 0x000fe20000000000 */
[----:B------:R-:W-:Y:S01]  /*fd20*/  VIADD R83, R89, 0x40 ;  /* 0x0000004059537836 */ /* 0x000fe20000000000 */
[----:B0-----:R0:W2:Y:S02]  /*fd30*/  SHFL.IDX PT, R86, R32, RZ, 0x181f ;  /* 0x00181fff20567589 */ /* 0x0010a400000e0000 */
[----:B------:R3:W-:Y:S02]  /*fd40*/  SYNCS.ARRIVE.TRANS64.RED.A1T0 RZ, [R0+URZ], RZ ;  /* 0x000000ff00ff79a7 */ /* 0x0007e4000810043f */
[----:B------:R-:W-:Y:S02]  /*fd50*/  ISETP.GE.AND P0, PT, R83, R20, PT ;  /* 0x000000145300720c */ /* 0x000fe40003f06270 */
[----:B------:R-:W-:Y:S02]  /*fd60*/  SHF.R.S32.HI R88, RZ, 0x1f, R3 ;  /* 0x0000001fff587819 */ /* 0x000fe40000011403 */
[----:B------:R-:W-:Y:S01]  /*fd70*/  SHF.R.S32.HI R90, RZ, 0x1f, R95 ;  /* 0x0000001fff5a7819 */ /* 0x000fe2000001145f */
[----:B---3--:R0:W3:Y:S01]  /*fd80*/  SHFL.IDX PT, R0, R21, RZ, 0x181f ;  /* 0x00181fff15007589 */ /* 0x0080e200000e0000 */
[----:B------:R-:W-:Y:S07]  /*fd90*/  @P2 BRA `(.L_x_10543) ;  /* 0x0000000000442947 */ /* 0x000fee0003800000 */
[----:B------:R-:W-:Y:S02]  /*fda0*/  ULDC UR4, c[0x0][0xbc8] ;  /* 0x0002f20000047ab9 */ /* 0x000fe40000000800 */
[----:B------:R-:W-:Y:S02]  /*fdb0*/  ISETP.GE.AND P2, PT, R3, UR4, PT ;  /* 0x0000000403007c0c */ /* 0x000fe4000bf46270 */
[----:B------:R-:W-:Y:S02]  /*fdc0*/  ISETP.GE.AND P3, PT, R95, UR4, PT ;  /* 0x000000045f007c0c */ /* 0x000fe4000bf66270 */
[----:B------:R-:W-:-:S09]  /*fdd0*/  ISETP.GE.AND P4, PT, R91, UR4, PT ;  /* 0x000000045b007c0c */ /* 0x000fd2000bf86270 */
[----:B--2---:R-:W-:-:S04]  /*fde0*/  @!P2 LEA R80, P5, R3, R86, 0x1 ;  /* 0x000000560350a211 */ /* 0x004fc800078a08ff */
[----:B---3--:R-:W-:Y:S02]  /*fdf0*/  @!P2 LEA.HI.X R81, R3, R0, R88, 0x1, P5 ;  /* 0x000000000351a211 */ /* 0x008fe400028f0c58 */
        /* <DEDUP_REMOVED lines=11> */
.L_x_10543:
[----:B------:R-:W-:Y:S05]  /*feb0*/  BSYNC B1 ;  /* 0x0000000000017941 */ /* 0x000fea0003800000 */
.L_x_10542:
[----:B---3--:R3:W0:Y:S01]  /*fec0*/  SHFL.IDX PT, R0, R21, 0x1, 0x181f ;  /* 0x00381f0015007f89 */ /* 0x00862200000e0000 */
[----:B------:R-:W-:Y:S03]  /*fed0*/  BSSY B1, `(.L_x_10544) ;  /* 0x0000014000017945 */ /* 0x000fe60003800000 */
[----:B----45:R3:W4:Y:S01]  /*fee0*/  SHFL.IDX PT, R30, R32, 0x1, 0x181f ;  /* 0x00381f00201e7f89 */ /* 0x03072200000e0000 */
[----:B------:R-:W-:Y:S05]  /*fef0*/  @P1 BRA `(.L_x_10545) ;  /* 0x0000000000441947 */ /* 0x000fea0003800000 */
[----:B------:R-:W-:Y:S02]  /*ff00*/  ULDC UR4, c[0x0][0xbc8] ;  /* 0x0002f20000047ab9 */ /* 0x000fe40000000800 */
[----:B------:R-:W-:Y:S02]  /*ff10*/  ISETP.GE.AND P4, PT, R3, UR4, PT ;  /* 0x0000000403007c0c */ /* 0x000fe4000bf86270 */
[----:B------:R-:W-:Y:S02]  /*ff20*/  ISETP.GE.AND P3, PT, R95, UR4, PT ;  /* 0x000000045f007c0c */ /* 0x000fe4000bf66270 */
[----:B------:R-:W-:Y:S02]  /*ff30*/  ISETP.GE.AND P2, PT, R91, UR4, PT ;  /* 0x000000045b007c0c */ /* 0x000fe4000bf46270 */
[----:B------:R-:W-:-:S07]  /*ff40*/  ISETP.GE.AND P1, PT, R93, UR4, PT ;  /* 0x000000045d007c0c */ /* 0x000fce000bf26270 */
[----:B----4-:R-:W-:-:S04]  /*ff50*/  @!P4 LEA R4, P5, R3, R30, 0x1 ;  /* 0x0000001e0304c211 */ /* 0x010fc800078a08ff */
[----:B0-----:R-:W-:Y:S02]  /*ff60*/  @!P4 LEA.HI.X R5, R3, R0, R88, 0x1, P5 ;  /* 0x000000000305c211 */ /* 0x001fe400028f0c58 */
        /* <DEDUP_REMOVED lines=10> */
.L_x_10545:
[----:B------:R-:W-:Y:S05]  /*10010*/  BSYNC B1 ;  /* 0x0000000000017941 */ /* 0x000fea0003800000 */
.L_x_10544:
        /* <DEDUP_REMOVED lines=21> */
.L_x_10547:
[----:B------:R-:W-:Y:S05]  /*10170*/  BSYNC B1 ;  /* 0x0000000000017941 */ /* 0x000fea0003800000 */
.L_x_10546:
[----:B0-----:R-:W-:Y:S01]  /*10180*/  VIADD R5, R89, 0x60 ;  /* 0x0000006059057836 */ /* 0x001fe20000000000 */
[----:B------:R0:W0:Y:S04]  /*10190*/  SHFL.IDX PT, R0, R21, 0x3, 0x181f ;  /* 0x00781f0015007f89 */ /* 0x00002800000e0000 */
[----:B------:R-:W-:Y:S01]  /*101a0*/  ISETP.GE.AND P0, PT, R5, R20, PT ;  /* 0x000000140500720c */ /* 0x000fe20003f06270 */
[----:B---3--:R-:W3:-:S12]  /*101b0*/  SHFL.IDX PT, R32, R32, 0x3, 0x181f ;  /* 0x00781f0020207f89 */ /* 0x008ed800000e0000 */
[----:B------:R-:W-:Y:S05]  /*101c0*/  @P0 BRA `(.L_x_10548) ;  /* 0x0000000c00f40947 */ /* 0x000fea0003800000 */
[----:B------:R-:W-:Y:S02]  /*101d0*/  ULDC UR4, c[0x0][0xbc8] ;  /* 0x0002f20000047ab9 */ /* 0x000fe40000000800 */
[----:B------:R-:W-:Y:S02]  /*101e0*/  ISETP.GE.AND P3, PT, R3, UR4, PT ;  /* 0x0000000403007c0c */ /* 0x000fe4000bf66270 */
[----:B------:R-:W-:Y:S02]  /*101f0*/  ISETP.GE.AND P4, PT, R95, UR4, PT ;  /* 0x000000045f007c0c */ /* 0x000fe4000bf86270 */
[----:B------:R-:W-:-:S09]  /*10200*/  ISETP.GE.AND P5, PT, R91, UR4, PT ;  /* 0x000000045b007c0c */ /* 0x000fd2000bfa6270 */
[-C--:B---3--:R-:W-:Y:S02]  /*10210*/  @!P3 LEA R4, P0, R3, R32.reuse, 0x1 ;  /* 0x000000200304b211 */ /* 0x088fe400078008ff */
[-C--:B------:R-:W-:Y:S02]  /*10220*/  @!P4 LEA R6, P1, R95, R32.reuse, 0x1 ;  /* 0x000000205f06c211 */ /* 0x080fe400078208ff */
[----:B------:R-:W-:Y:S02]  /*10230*/  @!P5 LEA R8, P2, R91, R32, 0x1 ;  /* 0x000000205b08d211 */ /* 0x000fe400078408ff */
[-C--:B0-----:R-:W-:Y:S02]  /*10240*/  @!P3 LEA.HI.X R5, R3, R0.reuse, R88, 0x1, P0 ;  /* 0x000000000305b211 */ /* 0x081fe400000f0c58 */
        /* <DEDUP_REMOVED lines=11> */
.L_x_10540:
[----:B------:R-:W2:Y:S01]  /*10300*/  LDL R11, [R1+0x5c] ;  /* 0x00005c00010b7983 */ /* 0x000ea20000100800 */
[----:B------:R-:W-:Y:S01]  /*10310*/  ULDC.64 UR4, c[0x0][0xd00] ;  /* 0x0003400000047ab9 */ /* 0x000fe20000000a00 */
[----:B------:R-:W-:Y:S01]  /*10320*/  IMAD.MOV.U32 R0, RZ, RZ, RZ ;  /* 0x000000ffff007224 */ /* 0x000fe200078e00ff */
[----:B------:R-:W-:Y:S01]  /*10330*/  ISETP.NE.U32.AND P0, PT, RZ, UR4, PT ;  /* 0x00000004ff007c0c */ /* 0x000fe2000bf05070 */
[----:B------:R-:W3:Y:S03]  /*10340*/  LDC R21, c[0x0][0xce8] ;  /* 0x00033a00ff157b82 */ /* 0x000ee60000000800 */
[----:B------:R-:W-:Y:S01]  /*10350*/  ISETP.NE.AND.EX P0, PT, RZ, UR5, PT, P0 ;  /* 0x00000005ff007c0c */ /* 0x000fe2000bf05300 */
[----:B--2---:R-:W-:Y:S01]  /*10360*/  IMAD.SHL.U32 R6, R11, 0x4, RZ ;  /* 0x000000040b067824 */ /* 0x004fe200078e00ff */
[----:B------:R-:W-:-:S04]  /*10370*/  SHF.R.S32.HI R12, RZ, 0x1f, R11 ;  /* 0x0000001fff0c7819 */ /* 0x000fc8000001140b */
[----:B------:R-:W-:Y:S02]  /*10380*/  IADD3 R4, P1, R6, UR4, RZ ;  /* 0x0000000406047c10 */ /* 0x000fe4000ff3e0ff */
[----:B------:R-:W-:-:S04]  /*10390*/  SHF.L.U64.HI R3, R11, 0x2, R12 ;  /* 0x000000020b037819 */ /* 0x000fc8000001020c */
[----:B------:R-:W-:Y:S01]  /*103a0*/  IADD3.X R5, R3, UR5, RZ, P1, !PT ;  /* 0x0000000503057c10 */ /* 0x000fe20008ffe4ff */
[----:B------:R-:W-:Y:S02]  /*103b0*/  ULDC.64 UR4, c[0x0][0xd08] ;  /* 0x0003420000047ab9 */ /* 0x000fe40000000a00 */
[----:B------:R-:W-:Y:S02]  /*103c0*/  ISETP.NE.U32.AND P1, PT, RZ, UR4, PT ;  /* 0x00000004ff007c0c */ /* 0x000fe4000bf25070 */
[----:B------:R2:W5:Y:S02]  /*103d0*/  @P0 LDG.E R0, desc[UR60][R4.64] ;  /* 0x0000003c04000981 */ /* 0x000564000c1e1900 */
[----:B------:R-:W-:Y:S01]  /*103e0*/  ISETP.NE.AND.EX P1, PT, RZ, UR5, PT, P1 ;  /* 0x00000005ff007c0c */ /* 0x000fe2000bf25310 */
[----:B------:R-:W4:-:S12]  /*103f0*/  S2R R9, SR_TID.X ;  /* 0x0000000000097919 */ /* 0x000f180000002100 */
[----:B------:R-:W-:Y:S01]  /*10400*/  @P1 IADD3 R6, P2, R6, UR4, RZ ;  /* 0x0000000406061c10 */ /* 0x000fe2000ff5e0ff */
[----:B------:R-:W-:Y:S02]  /*10410*/  ULDC UR4, c[0x0][0xb88] ;  /* 0x0002e20000047ab9 */ /* 0x000fe40000000800 */
[----:B------:R-:W-:Y:S01]  /*10420*/  IMAD.U32 R8, RZ, RZ, UR4 ;  /* 0x00000004ff087e24 */ /* 0x000fe2000f8e00ff */
[----:B------:R-:W-:-:S05]  /*10430*/  @P1 IADD3.X R7, R3, UR5, RZ, P2, !PT ;  /* 0x0000000503071c10 */ /* 0x000fca00097fe4ff */
[----:B------:R2:W5:Y:S01]  /*10440*/  @P1 LDG.E R8, desc[UR60][R6.64] ;  /* 0x0000003c06081981 */ /* 0x000562000c1e1900 */
[----:B---3--:R-:W-:Y:S01]  /*10450*/  ISETP.NE.AND P2, PT, R21, 0x1, PT ;  /* 0x000000011500780c */ /* 0x008fe20003f45270 */
[----:B----4-:R-:W-:-:S12]  /*10460*/  VIADD R24, R9, 0xffffff80 ;  /* 0xffffff8009187836 */ /* 0x010fd80000000000 */
[----:B------:R-:W3:Y:S01]  /*10470*/  @P2 LDC R25, c[0x0][0xcec] ;  /* 0x00033b00ff192b82 */ /* 0x000ee20000000800 */
[----:B------:R-:W-:Y:S01]  /*10480*/  ISETP.GE.AND P3, PT, R24, 0x80, PT ;  /* 0x000000801800780c */ /* 0x000fe20003f66270 */
[----:B--2---:R-:W-:-:S12]  /*10490*/  @P1 BRA `(.L_x_10549) ;  /* 0x0000000000101947 */ /* 0x004fd80003800000 */
[----:B------:R-:W-:Y:S05]  /*104a0*/  @!P0 BRA `(.L_x_10549) ;  /* 0x00000000000c8947 */ /* 0x000fea0003800000 */
[----:B------:R-:W2:Y:S04]  /*104b0*/  LDG.E R3, desc[UR60][R4.64] ;  /* 0x0000003c04037981 */ /* 0x000ea8000c1e1900 */
[----:B-----5:R-:W2:Y:S02]  /*104c0*/  LDG.E R8, desc[UR60][R4.64+0x4] ;  /* 0x0000043c04087981 */ /* 0x020ea4000c1e1900 */
[----:B--2---:R-:W-:-:S07]  /*104d0*/  IMAD.IADD R8, R8, 0x1, -R3 ;  /* 0x0000000108087824 */ /* 0x004fce00078e0a03 */
.L_x_10549:
[----:B------:R-:W2:Y:S04]  /*104e0*/  LDL R20, [R1+0x64] ;  /* 0x0000640001147983 */ /* 0x000ea80000100800 */
[----:B------:R4:W5:Y:S01]  /*104f0*/  LDL R26, [R1+0x6c] ;  /* 0x00006c00011a7983 */ /* 0x0009620000100800 */
[----:B------:R-:W-:Y:S01]  /*10500*/  BSSY B1, `(.L_x_10550) ;  /* 0x000002d000017945 */ /* 0x000fe20003800000 */
[----:B------:R-:W-:Y:S02]  /*10510*/  SEL R13, R11, RZ, !P0 ;  /* 0x000000ff0b0d7207 */ /* 0x000fe40004000000 */
[----:B------:R-:W-:Y:S02]  /*10520*/  SEL R12, R12, RZ, !P0 ;  /* 0x000000ff0c0c7207 */ /* 0x000fe40004000000 */
[----:B-----5:R-:W-:-:S02]  /*10530*/  SHF.R.S32.HI R11, RZ, 0x1f, R0 ;  /* 0x0000001fff0b7819 */ /* 0x020fc40000011400 */
[----:B--2---:R-:W-:Y:S01]  /*10540*/  SHF.R.S32.HI R10, RZ, 0x1f, R20 ;  /* 0x0000001fff0a7819 */ /* 0x004fe20000011414 */
[----:B----4-:R-:W-:Y:S06]  /*10550*/  @P3 BRA `(.L_x_10551) ;  /* 0x00000000009c3947 */ /* 0x010fec0003800000 */
[----:B------:R-:W2:Y:S01]  /*10560*/  LDC R14, c[0x0][0xce8] ;  /* 0x00033a00ff0e7b82 */ /* 0x000ea20000000800 */
[----:B------:R-:W-:-:S05]  /*10570*/  LEA R3, R26, R9, 0x7 ;  /* 0x000000091a037211 */ /* 0x000fca00078e38ff */
[----:B------:R-:W-:Y:S02]  /*10580*/  VIADD R9, R3, 0xffffff80 ;  /* 0xffffff8003097836 */ /* 0x000fe40000000000 */
        /* <DEDUP_REMOVED lines=36> */
.L_x_10551:
[----:B------:R-:W-:Y:S05]  /*107d0*/  BSYNC B1 ;  /* 0x0000000000017941 */ /* 0x000fea0003800000 */
.L_x_10550:
[--C-:B------:R-:W-:Y:S01]  /*107e0*/  SHF.R.S32.HI R14, RZ, 0x1f, R24.reuse ;  /* 0x0000001fff0e7819 */ /* 0x100fe20000011418 */
[----:B------:R-:W4:Y:S01]  /*107f0*/  @P2 LDC R9, c[0x0][0xcf0] ;  /* 0x00033c00ff092b82 */ /* 0x000f220000000800 */
[----:B------:R-:W-:Y:S01]  /*10800*/  SHF.R.S32.HI R28, RZ, 0x1f, R24 ;  /* 0x0000001fff1c7819 */ /* 0x000fe20000011418 */
[----:B------:R-:W-:Y:S01]  /*10810*/  ULDC.64 UR4, c[0x0][0xba0] ;  /* 0x0002e80000047ab9 */ /* 0x000fe20000000a00 */
[-C--:B------:R-:W-:Y:S01]  /*10820*/  LEA.HI R14, R14, R24.reuse, RZ, 0x3 ;  /* 0x000000180e0e7211 */ /* 0x080fe200078f18ff */
[----:B--2---:R-:W-:Y:S01]  /*10830*/  IMAD R3, R11, UR4, RZ ;  /* 0x000000040b037c24 */ /* 0x004fe2000f8e02ff */
[----:B------:R-:W-:Y:S01]  /*10840*/  LEA.HI R28, R28, R24, RZ, 0x3 ;  /* 0x000000181c1c7211 */ /* 0x000fe200078f18ff */
[----:B------:R-:W-:Y:S01]  /*10850*/  IMAD.WIDE.U32 R4, R0, UR4, RZ ;  /* 0x0000000400047c25 */ /* 0x000fe2000f8e00ff */
[----:B------:R-:W-:Y:S02]  /*10860*/  LOP3.LUT R14, R14, 0xfffffff8, RZ, 0xc0, !PT ;  /* 0xfffffff80e0e7812 */ /* 0x000fe400078ec0ff */
[----:B------:R-:W-:Y:S01]  /*10870*/  SHF.R.S32.HI R28, RZ, 0x3, R28 ;  /* 0x00000003ff1c7819 */ /* 0x000fe2000001141c */
[----:B------:R-:W-:Y:S01]  /*10880*/  IMAD R3, R0, UR5, R3 ;  /* 0x0000000500037c24 */ /* 0x000fe2000f8e0203 */
[----:B------:R-:W-:Y:S01]  /*10890*/  ULDC.64 UR4, c[0x0][0xbe8] ;  /* 0x0002fa0000047ab9 */ /* 0x000fe20000000a00 */
[----:B------:R-:W-:-:S02]  /*108a0*/  IMAD.IADD R14, R24, 0x1, -R14 ;  /* 0x00000001180e7824 */ /* 0x000fc400078e0a0e */
[----:B------:R-:W-:Y:S02]  /*108b0*/  IMAD R0, R10, UR4, RZ ;  /* 0x000000040a007c24 */ /* 0x000fe4000f8e02ff */
[----:B------:R-:W-:Y:S02]  /*108c0*/  IMAD R6, R14, 0x20, R28 ;  /* 0x000000200e067824 */ /* 0x000fe400078e021c */
[----:B------:R-:W-:Y:S02]  /*108d0*/  IMAD.IADD R5, R5, 0x1, R3 ;  /* 0x0000000105057824 */ /* 0x000fe400078e0203 */
[----:B------:R-:W-:Y:S02]  /*108e0*/  IMAD R10, R26, 0x80, R6 ;  /* 0x000000801a0a7824 */ /* 0x000fe400078e0206 */
[----:B------:R-:W-:Y:S02]  /*108f0*/  IMAD R7, R20, UR5, R0 ;  /* 0x0000000514077c24 */ /* 0x000fe4000f8e0200 */
[----:B---3--:R-:W-:-:S04]  /*10900*/  @P2 IMAD.HI.U32 R0, R10, R25, RZ ;  /* 0x000000190a002227 */ /* 0x008fc800078e00ff */
[----:B------:R-:W-:Y:S01]  /*10910*/  IMAD.WIDE.U32 R4, R20, UR4, R4 ;  /* 0x0000000414047c25 */ /* 0x000fe2000f8e0004 */
[----:B------:R-:W-:-:S03]  /*10920*/  ULDC.64 UR4, c[0x0][0xbf0] ;  /* 0x0002fc0000047ab9 */ /* 0x000fc60000000a00 */
[----:B------:R-:W-:Y:S01]  /*10930*/  IMAD.MOV.U32 R3, RZ, RZ, R10 ;  /* 0x000000ffff037224 */ /* 0x000fe200078e000a */
[----:B----4-:R-:W-:Y:S01]  /*10940*/  @P2 SHF.R.U32.HI R3, RZ, R9, R0 ;  /* 0x00000009ff032219 */ /* 0x010fe20000011600 */
[----:B------:R-:W-:Y:S02]  /*10950*/  IMAD.IADD R5, R5, 0x1, R7 ;  /* 0x0000000105057824 */ /* 0x000fe400078e0207 */
[----:B------:R-:W-:Y:S01]  /*10960*/  IMAD R6, R12, UR4, RZ ;  /* 0x000000040c067c24 */ /* 0x000fe2000f8e02ff */
[--C-:B------:R-:W-:Y:S01]  /*10970*/  SHF.R.S32.HI R0, RZ, 0x1f, R3.reuse ;  /* 0x0000001fff007819 */ /* 0x100fe20000011403 */
[----:B------:R-:W-:Y:S02]  /*10980*/  IMAD.MOV R7, RZ, RZ, -R3 ;  /* 0x000000ffff077224 */ /* 0x000fe400078e0a03 */
[C---:B------:R-:W-:Y:S02]  /*10990*/  IMAD R9, R13.reuse, UR5, R6 ;  /* 0x000000050d097c24 */ /* 0x040fe4000f8e0206 */
[----:B------:R-:W-:Y:S01]  /*109a0*/  IMAD.WIDE.U32 R4, R13, UR4, R4 ;  /* 0x000000040d047c25 */ /* 0x000fe2000f8e0004 */
[----:B------:R-:W-:-:S03]  /*109b0*/  ULDC.64 UR4, c[0x0][0xbe0] ;  /* 0x0002f80000047ab9 */ /* 0x000fc60000000a00 */
[----:B------:R-:W-:Y:S01]  /*109c0*/  IMAD R7, R21, R7, R10 ;  /* 0x0000000715077224 */ /* 0x000fe200078e020a */
[----:B------:R-:W-:Y:S01]  /*109d0*/  IADD3 R5, R5, R9, RZ ;  /* 0x0000000905057210 */ /* 0x000fe20007ffe0ff */
[----:B------:R-:W-:-:S03]  /*109e0*/  IMAD R6, R0, UR4, RZ ;  /* 0x0000000400067c24 */ /* 0x000fc6000f8e02ff */
[----:B------:R-:W-:Y:S01]  /*109f0*/  SHF.R.S32.HI R0, RZ, 0x1f, R7 ;  /* 0x0000001fff007819 */ /* 0x000fe20000011407 */
        /* <DEDUP_REMOVED lines=8> */
[----:B------:R-:W-:Y:S02]  /*10a80*/  IMAD.SHL.U32 R9, R14, 0x8, RZ ;  /* 0x000000080e097824 */ /* 0x000fe400078e00ff */
[----:B------:R-:W-:Y:S01]  /*10a90*/  IMAD.IADD R5, R5, 0x1, R3 ;  /* 0x0000000105057824 */ /* 0x000fe200078e0203 */
[C---:B------:R-:W-:Y:S01]  /*10aa0*/  LEA R3, P0, R4.reuse, UR4, 0x1 ;  /* 0x0000000404037c11 */ /* 0x040fe2000f8008ff */
[C---:B------:R-:W-:Y:S01]  /*10ab0*/  VIADD R25, R9.reuse, 0x80 ;  /* 0x0000008009197836 */ /* 0x040fe20000000000 */
[----:B------:R-:W-:Y:S01]  /*10ac0*/  UMOV UR4, 0xffffffff ;  /* 0xffffffff00047882 */ /* 0x000fe20000000000 */
[C---:B------:R-:W-:Y:S01]  /*10ad0*/  VIADD R27, R9.reuse, 0x40 ;  /* 0x00000040091b7836 */ /* 0x040fe20000000000 */
[----:B------:R-:W-:Y:S01]  /*10ae0*/  LEA.HI.X R4, R4, UR5, R5, 0x1, P0 ;  /* 0x0000000504047c11 */ /* 0x000fe200080f0c05 */
[----:B------:R-:W-:Y:S01]  /*10af0*/  VIADD R29, R9, 0xc0 ;  /* 0x000000c0091d7836 */ /* 0x000fe20000000000 */
[----:B------:R-:W-:Y:S02]  /*10b00*/  SHF.R.S32.HI R10, RZ, 0x1f, R9 ;  /* 0x0000001fff0a7819 */ /* 0x000fe40000011409 */
[----:B------:R-:W-:-:S02]  /*10b10*/  SHF.R.S32.HI R6, RZ, 0x1f, R25 ;  /* 0x0000001fff067819 */ /* 0x000fc40000011419 */
[----:B------:R-:W-:Y:S02]  /*10b20*/  SHF.R.S32.HI R20, RZ, 0x1f, R27 ;  /* 0x0000001fff147819 */ /* 0x000fe4000001141b */
[----:B------:R-:W-:Y:S01]  /*10b30*/  SHF.R.S32.HI R24, RZ, 0x1f, R29 ;  /* 0x0000001fff187819 */ /* 0x000fe2000001141d */
[----:B------:R-:W-:Y:S06]  /*10b40*/  BRA.DIV UR4, `(.L_x_10552) ;  /* 0x0000008a04147947 */ /* 0x000fec000b800000 */
[----:B------:R2:W3:Y:S04]  /*10b50*/  SHFL.IDX PT, R0, R4, RZ, 0x181f ;  /* 0x00181fff04007589 */ /* 0x0004e800000e0000 */
[----:B------:R2:W4:Y:S02]  /*10b60*/  SHFL.IDX PT, R14, R3, RZ, 0x181f ;  /* 0x00181fff030e7589 */ /* 0x00052400000e0000 */
.L_x_10737:
[----:B------:R-:W-:Y:S01]  /*10b70*/  IMAD R8, R8, R21, RZ ;  /* 0x0000001508087224 */ /* 0x000fe200078e02ff */
[----:B------:R-:W-:Y:S01]  /*10b80*/  BSSY B1, `(.L_x_10553) ;  /* 0x0000015000017945 */ /* 0x000fe20003800000 */
[----:B------:R-:W-:-:S05]  /*10b90*/  IMAD R7, R26, 0x80, R28 ;  /* 0x000000801a077824 */ /* 0x000fca00078e021c */
[----:B------:R-:W-:-:S13]  /*10ba0*/  ISETP.GE.AND P0, PT, R7, R8, PT ;  /* 0x000000080700720c */ /* 0x000fda0003f06270 */
[----:B------:R-:W-:Y:S05]  /*10bb0*/  @P0 BRA `(.L_x_10554) ;  /* 0x0000000000440947 */ /* 0x000fea0003800000 */
[----:B------:R-:W-:Y:S02]  /*10bc0*/  ULDC UR4, c[0x0][0xbc8] ;  /* 0x0002f20000047ab9 */ /* 0x000fe40000000800 */
[----:B------:R-:W-:Y:S02]  /*10bd0*/  ISETP.GE.AND P3, PT, R9, UR4, PT ;  /* 0x0000000409007c0c */ /* 0x000fe4000bf66270 */
[----:B------:R-:W-:Y:S02]  /*10be0*/  ISETP.GE.AND P2, PT, R27, UR4, PT ;  /* 0x000000041b007c0c */ /* 0x000fe4000bf46270 */
[----:B------:R-:W-:Y:S02]  /*10bf0*/  ISETP.GE.AND P1, PT, R25, UR4, PT ;  /* 0x0000000419007c0c */ /* 0x000fe4000bf26270 */
[----:B------:R-:W-:-:S07]  /*10c00*/  ISETP.GE.AND P0, PT, R29, UR4, PT ;  /* 0x000000041d007c0c */ /* 0x000fce000bf06270 */
[-C--:B----4-:R-:W-:Y:S02]  /*10c10*/  @!P3 LEA R12, P5, R9, R14.reuse, 0x1 ;  /* 0x0000000e090cb211 */ /* 0x090fe400078a08ff */
[----:B------:R-:W-:Y:S02]  /*10c20*/  @!P2 LEA R30, P4, R27, R14, 0x1 ;  /* 0x0000000e1b1ea211 */ /* 0x000fe400078808ff */
        /* <DEDUP_REMOVED lines=10> */
.L_x_10554:
[----:B------:R-:W-:Y:S05]  /*10cd0*/  BSYNC B1 ;  /* 0x0000000000017941 */ /* 0x000fea0003800000 */
.L_x_10553:
[----:B------:R-:W-:-:S03]  /*10ce0*/  UMOV UR4, 0xffffffff ;  /* 0xffffffff00047882 */ /* 0x000fc60000000000 */
[----:B------:R-:W-:Y:S05]  /*10cf0*/  BRA.DIV UR4, `(.L_x_10555) ;  /* 0x0000008604dc7947 */ /* 0x000fea000b800000 */
[----:B---3--:R3:W0:Y:S04]  /*10d00*/  SHFL.IDX PT, R0, R4, 0x1, 0x181f ;  /* 0x00381f0004007f89 */ /* 0x00862800000e0000 */
[----:B----4-:R3:W4:Y:S02]  /*10d10*/  SHFL.IDX PT, R14, R3, 0x1, 0x181f ;  /* 0x00381f00030e7f89 */ /* 0x01072400000e0000 */
.L_x_10741:
[----:B------:R-:W-:Y:S01]  /*10d20*/  IADD3 R5, R7, 0x20, RZ ;  /* 0x0000002007057810 */ /* 0x000fe20007ffe0ff */
[----:B------:R-:W-:Y:S03]  /*10d30*/  BSSY B1, `(.L_x_10556) ;  /* 0x0000014000017945 */ /* 0x000fe60003800000 */
        /* <DEDUP_REMOVED lines=9> */
[----:B0-----:R-:W-:Y:S02]  /*10dd0*/  @!P3 LEA.HI.X R13, R9, R0, R10, 0x1, P5 ;  /* 0x00000000090db211 */ /* 0x001fe400028f0c0a */
        /* <DEDUP_REMOVED lines=9> */
.L_x_10557:
[----:B------:R-:W-:Y:S05]  /*10e70*/  BSYNC B1 ;  /* 0x0000000000017941 */ /* 0x000fea0003800000 */
.L_x_10556:
[----:B------:R-:W-:-:S03]  /*10e80*/  UMOV UR4, 0xffffffff ;  /* 0xffffffff00047882 */ /* 0x000fc60000000000 */
[----:B------:R-:W-:Y:S05]  /*10e90*/  BRA.DIV UR4, `(.L_x_10558) ;  /* 0x0000008604bc7947 */ /* 0x000fea000b800000 */
[----:B0-----:R0:W0:Y:S04]  /*10ea0*/  SHFL.IDX PT, R0, R4, 0x2, 0x181f ;  /* 0x00581f0004007f89 */ /* 0x00102800000e0000 */
[----:B----4-:R4:W0:Y:S02]  /*10eb0*/  SHFL.IDX PT, R14, R3, 0x2, 0x181f ;  /* 0x00581f00030e7f89 */ /* 0x01082400000e0000 */
.L_x_10745:
[----:B------:R-:W-:Y:S01]  /*10ec0*/  VIADD R5, R7, 0x40 ;  /* 0x0000004007057836 */ /* 0x000fe20000000000 */
[----:B------:R-:W-:Y:S04]  /*10ed0*/  BSSY B1, `(.L_x_10559) ;  /* 0x0000014000017945 */ /* 0x000fe80003800000 */
[----:B------:R-:W-:-:S13]  /*10ee0*/  ISETP.GE.AND P0, PT, R5, R8, PT ;  /* 0x000000080500720c */ /* 0x000fda0003f06270 */
        /* <DEDUP_REMOVED lines=18> */
.L_x_10560:
[----:B------:R-:W-:Y:S05]  /*11010*/  BSYNC B1 ;  /* 0x0000000000017941 */ /* 0x000fea0003800000 */
.L_x_10559:
[----:B------:R-:W-:-:S03]  /*11020*/  UMOV UR4, 0xffffffff ;  /* 0xffffffff00047882 */ /* 0x000fc60000000000 */
[----:B------:R-:W-:Y:S05]  /*11030*/  BRA.DIV UR4, `(.L_x_10561) ;  /* 0x00000086049c7947 */ /* 0x000fea000b800000 */
[----:B0-----:R0:W0:Y:S04]  /*11040*/  SHFL.IDX PT, R0, R4, 0x3, 0x181f ;  /* 0x00781f0004007f89 */ /* 0x00102800000e0000 */
[----:B------:R0:W0:Y:S02]  /*11050*/  SHFL.IDX PT, R14, R3, 0x3, 0x181f ;  /* 0x00781f00030e7f89 */ /* 0x00002400000e0000 */
.L_x_10749:
[----:B0-234-:R-:W-:-:S05]  /*11060*/  VIADD R3, R7, 0x60 ;  /* 0x0000006007037836 */ /* 0x01dfca0000000000 */
[----:B------:R-:W-:-:S13]  /*11070*/  ISETP.GE.AND P0, PT, R3, R8, PT ;  /* 0x000000080300720c */ /* 0x000fda0003f06270 */
[----:B------:R-:W-:Y:S05]  /*11080*/  @P0 BRA `(.L_x_10548) ;  /* 0x0000000000440947 */ /* 0x000fea0003800000 */
[----:B------:R-:W-:Y:S02]  /*11090*/  ULDC UR4, c[0x0][0xbc8] ;  /* 0x0002f20000047ab9 */ /* 0x000fe40000000800 */
[----:B------:R-:W-:Y:S02]  /*110a0*/  ISETP.GE.AND P3, PT, R9, UR4, PT ;  /* 0x0000000409007c0c */ /* 0x000fe4000bf66270 */
[----:B------:R-:W-:Y:S02]  /*110b0*/  ISETP.GE.AND P2, PT, R27, UR4, PT ;  /* 0x000000041b007c0c */ /* 0x000fe4000bf46270 */
[----:B------:R-:W-:Y:S02]  /*110c0*/  ISETP.GE.AND P1, PT, R25, UR4, PT ;  /* 0x0000000419007c0c */ /* 0x000fe4000bf26270 */
[----:B------:R-:W-:-:S07]  /*110d0*/  ISETP.GE.AND P0, PT, R29, UR4, PT ;  /* 0x000000041d007c0c */ /* 0x000fce000bf06270 */
[-C--:B------:R-:W-:Y:S02]  /*110e0*/  @!P3 LEA R4, P4, R9, R14.reuse, 0x1 ;  /* 0x0000000e0904b211 */ /* 0x080fe400078808ff */
[----:B------:R-:W-:Y:S02]  /*110f0*/  @!P2 LEA R8, P5, R27, R14, 0x1 ;  /* 0x0000000e1b08a211 */ /* 0x000fe400078a08ff */
[-C--:B------:R-:W-:Y:S02]  /*11100*/  @!P3 LEA.HI.X R5, R9, R0.reuse, R10, 0x1, P4 ;  /* 0x000000000905b211 */ /* 0x080fe400020f0c0a */
[----:B------:R-:W-:Y:S02]  /*11110*/  @!P2 LEA.HI.X R9, R27, R0, R20, 0x1, P5 ;  /* 0x000000001b09a211 */ /* 0x000fe400028f0c14 */
[-C--:B------:R-:W-:Y:S01]  /*11120*/  @!P1 LEA R10, P4, R25, R14.reuse, 0x1 ;  /* 0x0000000e190a9211 */ /* 0x080fe200078808ff */
[----:B------:R0:W-:Y:S01]  /*11130*/  @!P3 ST.E.128 desc[UR60][R4.64], RZ ;  /* 0x000000ff0400b985 */ /* 0x0001e2000c101d3c */
[----:B------:R-:W-:-:S02]  /*11140*/  @!P0 LEA R14, P5, R29, R14, 0x1 ;  /* 0x0000000e1d0e8211 */ /* 0x000fc400078a08ff */
[-C--:B------:R-:W-:Y:S01]  /*11150*/  @!P1 LEA.HI.X R11, R25, R0.reuse, R6, 0x1, P4 ;  /* 0x00000000190b9211 */ /* 0x080fe200020f0c06 */
[----:B------:R0:W-:Y:S01]  /*11160*/  @!P2 ST.E.128 desc[UR60][R8.64], RZ ;  /* 0x000000ff0800a985 */ /* 0x0001e2000c101d3c */
[----:B------:R-:W-:-:S03]  /*11170*/  @!P0 LEA.HI.X R15, R29, R0, R24, 0x1, P5 ;  /* 0x000000001d0f8211 */ /* 0x000fc600028f0c18 */
[----:B------:R0:W-:Y:S04]  /*11180*/  @!P1 ST.E.128 desc[UR60][R10.64], RZ ;  /* 0x000000ff0a009985 */ /* 0x0001e8000c101d3c */
[----:B------:R0:W-:Y:S02]  /*11190*/  @!P0 ST.E.128 desc[UR60][R14.64], RZ ;  /* 0x000000ff0e008985 */ /* 0x0001e4000c101d3c */
.L_x_10548:
[----:B------:R-:W-:Y:S05]  /*111a0*/  BSYNC B0 ;  /* 0x0000000000007941 */ /* 0x000fea0003800000 */
.L_x_10539:
[----:B------:R-:W-:Y:S02]  /*111b0*/  ULDC UR4, c[0x0][0xd3c] ;  /* 0x00034f0000047ab9 */ /* 0x000fe40000000800 */
[----:B------:R-:W-:-:S13]  /*111c0*/  ISETP.GE.AND P0, PT, R35, UR4, PT ;  /* 0x0000000423007c0c */ /* 0x000fda000bf06270 */
[----:B------:R-:W-:Y:S05]  /*111d0*/  @!P0 BRA `(.L_x_10562) ;  /* 0xfffffefc00ac8947 */ /* 0x000fea000383ffff */
[----:B------:R-:W-:Y:S05]  /*111e0*/  BRA `(.L_x_10419) ;  /* 0x0000007000ac7947 */ /* 0x000fea0003800000 */
.L_x_10417:
[----:B------:R-:W-:-:S08]  /*111f0*/  NOP ;  /* 0x0000000000007918 */ /* 0x000fd00000000000 */
[----:B--2---:R-:W0:-:S00]  /*11200*/  USETMAXREG.DEALLOC.CTAPOOL 0x28 ;  /* 0x00000028000079c8 */ /* 0x004e0000080e0500 */
        /* <DEDUP_REMOVED lines=14> */
.L_x_10563:
        /* <DEDUP_REMOVED lines=42> */
.L_x_10569:
        /* <DEDUP_REMOVED lines=12> */
.L_x_10568:
[----:B------:R-:W-:Y:S05]  /*11650*/  BSYNC B0 ;  /* 0x0000000000007941 */ /* 0x000fea0003800000 */
.L_x_10567:
        /* <DEDUP_REMOVED lines=21> */
.L_x_10565:
        /* <DEDUP_REMOVED lines=15> */
.L_x_10570:
        /* <DEDUP_REMOVED lines=24> */
[--C-:B------:R-:W-:Y:S02]  /*11a20*/  IMAD.MOV R17, RZ, RZ, -R2.reuse ;  /* 0x000000ffff117224 */ /* 0x100fe400078e0a02 */
[----:B------:R-:W-:Y:S02]  /*11a30*/  IMAD.MOV.U32 R18, RZ, RZ, R2 ;  /* 0x000000ffff127224 */ /* 0x000fe400078e0002 */
[----:B------:R-:W-:Y:S01]  /*11a40*/  IMAD R17, R0, R17, R9 ;  /* 0x0000001100117224 */ /* 0x000fe200078e0209 */
[----:B------:R-:W-:Y:S06]  /*11a50*/  BRA `(.L_x_10571) ;  /* 0x00000000000c7947 */ /* 0x000fec0003800000 */
.L_x_10566:
[----:B------:R-:W-:Y:S02]  /*11a60*/  IMAD.MOV.U32 R17, RZ, RZ, RZ ;  /* 0x000000ffff117224 */ /* 0x000fe400078e00ff */
[----:B------:R-:W-:Y:S02]  /*11a70*/  IMAD.U32 R16, RZ, RZ, UR6 ;  /* 0x00000006ff107e24 */ /* 0x000fe4000f8e00ff */
[----:B------:R-:W-:-:S07]  /*11a80*/  IMAD.MOV.U32 R18, RZ, RZ, RZ ;  /* 0x000000ffff127224 */ /* 0x000fce00078e00ff */
.L_x_10571:
[----:B------:R-:W-:-:S13]  /*11a90*/  ISETP.NE.AND P0, PT, R5, RZ, PT ;  /* 0x000000ff0500720c */ /* 0x000fda0003f05270 */
[----:B------:R-:W0:Y:S01]  /*11aa0*/  @!P0 S2R R3, SR_CgaCtaId ;  /* 0x0000000000038919 */ /* 0x000e220000008800 */
[----:B------:R-:W-:-:S04]  /*11ab0*/  @!P0 MOV R0, 0x400 ;  /* 0x0000040000008802 */ /* 0x000fc80000000f00 */
[----:B0-----:R-:W-:-:S05]  /*11ac0*/  @!P0 LEA R0, R3, R0, 0x18 ;  /* 0x0000000003008211 */ /* 0x001fca00078ec0ff */
[----:B------:R1:W-:Y:S01]  /*11ad0*/  @!P0 STS.128 [R0+0x324d0], R16 ;  /* 0x0324d01000008388 */ /* 0x0003e20000000c00 */
[----:B------:R-:W-:Y:S06]  /*11ae0*/  BAR.ARV 0x5, 0x180 ;  /* 0x0146000000007b1d */ /* 0x000fec0000002000 */
.L_x_10564:
[----:B------:R2:W-:Y:S01]  /*11af0*/  STL [R1+0x40], RZ ;  /* 0x000040ff01007387 */ /* 0x0005e20000100800 */
[----:B------:R-:W-:Y:S01]  /*11b00*/  ULDC UR4, c[0x0][0xd3c] ;  /* 0x00034f0000047ab9 */ /* 0x000fe20000000800 */
[----:B------:R-:W-:Y:S01]  /*11b10*/  MOV R27, 0x1 ;  /* 0x00000001001b7802 */ /* 0x000fe20000000f00 */
[----:B------:R-:W-:Y:S01]  /*11b20*/  IMAD.MOV.U32 R25, RZ, RZ, RZ ;  /* 0x000000ffff197224 */ /* 0x000fe200078e00ff */
[----:B0-----:R-:W-:-:S13]  /*11b30*/  ISETP.GE.AND P0, PT, R19, UR4, PT ;  /* 0x0000000413007c0c */ /* 0x001fda000bf06270 */
[----:B--2---:R-:W-:Y:S05]  /*11b40*/  @P0 BRA `(.L_x_10572) ;  /* 0x0000006400780947 */ /* 0x004fea0003800000 */
[----:B------:R-:W2:Y:S01]  /*11b50*/  LDL R4, [R1+0x8] ;  /* 0x0000080001047983 */ /* 0x000ea20000100800 */
[----:B------:R-:W1:Y:S01]  /*11b60*/  S2R R5, SR_TID.X ;  /* 0x0000000000057919 */ /* 0x000e620000002100 */
[----:B------:R-:W0:Y:S01]  /*11b70*/  S2UR UR5, SR_CgaCtaId ;  /* 0x00000000000579c3 */ /* 0x000e220000008800 */
[----:B------:R-:W-:Y:S01]  /*11b80*/  UMOV UR4, 0x400 ;  /* 0x0000040000047882 */ /* 0x000fe20000000000 */
[----:B------:R-:W-:Y:S01]  /*11b90*/  BSSY B8, `(.L_x_10572) ;  /* 0x0000659000087945 */ /* 0x000fe20003800000 */
[----:B------:R-:W-:Y:S01]  /*11ba0*/  IMAD.MOV.U32 R28, RZ, RZ, 0x1 ;  /* 0x00000001ff1c7424 */ /* 0x000fe200078e00ff */
[----:B------:R-:W-:Y:S01]  /*11bb0*/  CS2R R24, SRZ ;  /* 0x0000000000187805 */ /* 0x000fe2000001ff00 */
[----:B------:R-:W-:Y:S01]  /*11bc0*/  IMAD.MOV.U32 R27, RZ, RZ, 0x1 ;  /* 0x00000001ff1b7424 */ /* 0x000fe200078e00ff */
[----:B------:R-:W-:Y:S01]  /*11bd0*/  ULDC.64 UR38, c[0x0][0x198] ;  /* 0x0000660000267ab9 */ /* 0x000fe20000000a00 */
[----:B------:R-:W-:Y:S01]  /*11be0*/  ULDC UR36, c[0x0][0xc] ;  /* 0x0000030000247ab9 */ /* 0x000fe20000000800 */
[C---:B-1----:R-:W-:Y:S01]  /*11bf0*/  IMAD.SHL.U32 R0, R5.reuse, 0x8, RZ ;  /* 0x0000000805007824 */ /* 0x042fe200078e00ff */
[----:B------:R-:W-:-:S04]  /*11c00*/  LOP3.LUT R3, R5, 0x7f, RZ, 0xc0, !PT ;  /* 0x0000007f05037812 */ /* 0x000fc800078ec0ff */
[----:B------:R-:W-:Y:S01]  /*11c10*/  LOP3.LUT R2, R0, 0x1f8, RZ, 0xc0, !PT ;  /* 0x000001f800027812 */ /* 0x000fe200078ec0ff */
[----:B------:R-:W-:Y:S01]  /*11c20*/  IMAD.SHL.U32 R33, R3, 0x8, RZ ;  /* 0x0000000803217824 */ /* 0x000fe200078e00ff */
[----:B0-----:R-:W-:Y:S02]  /*11c30*/  ULEA UR4, UR5, UR4, 0x18 ;  /* 0x0000000405047291 */ /* 0x001fe4000f8ec03f */
[----:B------:R-:W-:Y:S02]  /*11c40*/  LOP3.LUT R2, R2, 0x38, R5, 0x78, !PT ;  /* 0x0000003802027812 */ /* 0x000fe400078e7805 */
[----:B------:R-:W-:Y:S02]  /*11c50*/  SHF.R.U32.HI R3, RZ, 0x3, R3 ;  /* 0x00000003ff037819 */ /* 0x000fe40000011603 */
[----:B------:R-:W-:Y:S01]  /*11c60*/  LOP3.LUT R33, R2, 0x200, R33, 0xf8, !PT ;  /* 0x0000020002217812 */ /* 0x000fe200078ef821 */
[----:B------:R-:W-:Y:S01]  /*11c70*/  IMAD.SHL.U32 R2, R5, 0x10, RZ ;  /* 0x0000001005027824 */ /* 0x000fe200078e00ff */
[----:B------:R-:W-:Y:S01]  /*11c80*/  LOP3.LUT R0, R0, 0x38, RZ, 0xc0, !PT ;  /* 0x0000003800007812 */ /* 0x000fe200078ec0ff */
[----:B------:R-:W-:-:S03]  /*11c90*/  IMAD.U32 R23, RZ, RZ, UR4 ;  /* 0x00000004ff177e24 */ /* 0x000fc6000f8e00ff */
[----:B------:R-:W-:Y:S02]  /*11ca0*/  LOP3.LUT R2, R3, 0x70, R2, 0xf8, !PT ;  /* 0x0000007003027812 */ /* 0x000fe400078ef802 */
[C---:B------:R-:W-:Y:S02]  /*11cb0*/  LOP3.LUT R3, R0.reuse, 0x40, RZ, 0xfc, !PT ;  /* 0x0000004000037812 */ /* 0x040fe400078efcff */
[C---:B------:R-:W-:Y:S02]  /*11cc0*/  LOP3.LUT R2, R0.reuse, 0x80, RZ, 0xfc, !PT ;  /* 0x0000008000027812 */ /* 0x040fe400078efcff */
[----:B------:R-:W-:Y:S02]  /*11cd0*/  LOP3.LUT R0, R0, 0xc0, RZ, 0xfc, !PT ;  /* 0x000000c000007812 */ /* 0x000fe400078efcff */
[----:B------:R-:W-:Y:S02]  /*11ce0*/  LEA R26, R33, R23, 0x1 ;  /* 0x00000017211a7211 */ /* 0x000fe400078e08ff */
[----:B--2---:R-:W-:-:S05]  /*11cf0*/  LOP3.LUT R4, R4, 0x2, RZ, 0xfc, !PT ;  /* 0x0000000204047812 */ /* 0x004fca00078efcff */
[----:B------:R0:W-:Y:S04]  /*11d00*/  STL [R1+0x64], R4 ;  /* 0x0000640401007387 */ /* 0x0001e80000100800 */
[----:B------:R0:W-:Y:S02]  /*11d10*/  STL [R1+0x40], RZ ;  /* 0x000040ff01007387 */ /* 0x0001e40000100800 */
.L_x_10677:
[----:B------:R-:W1:Y:S02]  /*11d20*/  LDC.64 R36, c[0x0][0xd88] ;  /* 0x00036200ff247b82 */ /* 0x000e640000000a00 */
[----:B-1----:R-:W-:-:S06]  /*11d30*/  IMAD.WIDE R36, R19, 0x4, R36 ;  /* 0x0000000413247825 */ /* 0x002fcc00078e0224 */
[----:B--2---:R1:W2:Y:S01]  /*11d40*/  LDG.E R36, desc[UR60][R36.64] ;  /* 0x0000003c24247981 */ /* 0x0042a2000c1e1900 */
        /* <DEDUP_REMOVED lines=9> */
[----:B-1----:R-:W-:Y:S01]  /*11de0*/  IMAD.MOV.U32 R37, RZ, RZ, RZ ;  /* 0x000000ffff257224 */ /* 0x002fe200078e00ff */
[----:B--2---:R-:W-:-:S05]  /*11df0*/  SHF.R.S32.HI R0, RZ, 0x1f, R36 ;  /* 0x0000001fff007819 */ /* 0x004fca0000011424 */
        /* <DEDUP_REMOVED lines=9> */
[----:B-1----:R-:W-:Y:S01]  /*11e90*/  IMAD.MOV.U32 R0, RZ, RZ, RZ ;  /* 0x000000ffff007224 */ /* 0x002fe200078e00ff */
[----:B------:R-:W-:Y:S02]  /*11ea0*/  ISETP.NE.AND.EX P0, PT, RZ, UR5, PT, P0 ;  /* 0x00000005ff007c0c */ /* 0x000fe4000bf05300 */
[----:B------:R-:W-:Y:S02]  /*11eb0*/  ISETP.NE.AND.EX P1, PT, RZ, UR7, PT, P1 ;  /* 0x00000007ff007c0c */ /* 0x000fe4000bf25310 */
[C---:B0--3--:R-:W-:Y:S02]  /*11ec0*/  IADD3 R4, P4, R29.reuse, UR6, RZ ;  /* 0x000000061d047c10 */ /* 0x049fe4000ff9e0ff */
[----:B--2---:R-:W-:Y:S01]  /*11ed0*/  IADD3 R2, P3, R29, UR4, RZ ;  /* 0x000000041d027c10 */ /* 0x004fe2000ff7e0ff */
[----:B------:R-:W-:Y:S01]  /*11ee0*/  ULDC UR4, c[0x0][0x288] ;  /* 0x0000a20000047ab9 */ /* 0x000fe20000000800 */
[----:B------:R-:W-:-:S02]  /*11ef0*/  IADD3.X R5, R30, UR7, RZ, P4, !PT ;  /* 0x000000071e057c10 */ /* 0x000fc4000a7fe4ff */
[C---:B------:R-:W-:Y:S02]  /*11f00*/  IADD3.X R3, R30.reuse, UR5, RZ, P3, !PT ;  /* 0x000000051e037c10 */ /* 0x040fe40009ffe4ff */
[----:B------:R-:W-:Y:S01]  /*11f10*/  @P2 IADD3 R6, P3, R29, UR8, RZ ;  /* 0x000000081d062c10 */ /* 0x000fe2000ff7e0ff */
[----:B------:R-:W-:Y:S01]  /*11f20*/  IMAD.U32 R8, RZ, RZ, UR4 ;  /* 0x00000004ff087e24 */ /* 0x000fe2000f8e00ff */
[----:B------:R-:W-:Y:S01]  /*11f30*/  ULDC.64 UR4, c[0x0][0x418] ;  /* 0x0001060000047ab9 */ /* 0x000fe20000000a00 */
[----:B------:R-:W5:Y:S01]  /*11f40*/  @P0 LDG.E R37, desc[UR60][R2.64] ;  /* 0x0000003c02250981 */ /* 0x000f62000c1e1900 */
[----:B------:R-:W-:-:S03]  /*11f50*/  @P2 IADD3.X R7, R30, UR9, RZ, P3, !PT ;  /* 0x000000091e072c10 */ /* 0x000fc60009ffe4ff */
[----:B------:R-:W5:Y:S04]  /*11f60*/  @P1 LDG.E R0, desc[UR60][R4.64] ;  /* 0x0000003c04001981 */ /* 0x000f68000c1e1900 */
        /* <DEDUP_REMOVED lines=15> */
[----:B--2---:R-:W-:-:S05]  /*12060*/  IADD3 R2, -R8, R9, RZ ;  /* 0x0000000908027210 */ /* 0x004fca0007ffe1ff */
[----:B------:R1:W-:Y:S02]  /*12070*/  STL [R1+0x18], R2 ;  /* 0x0000180201007387 */ /* 0x0003e40000100800 */
.L_x_10573:
        /* <DEDUP_REMOVED lines=9> */
.L_x_10574:
        /* <DEDUP_REMOVED lines=9> */
.L_x_10575:
[----:B-12---:R-:W2:Y:S04]  /*121a0*/  @P1 LDG.E R2, desc[UR60][R4.64] ;  /* 0x0000003c04021981 */ /* 0x006ea8000c1e1900 */
[----:B------:R-:W2:Y:S01]  /*121b0*/  @P1 LDG.E R3, desc[UR60][R4.64+0x4] ;  /* 0x0000043c04031981 */ /* 0x000ea2000c1e1900 */
[----:B-----5:R-:W-:Y:S01]  /*121c0*/  IMAD.IADD R7, R7, 0x1, -R34 ;  /* 0x0000000107077824 */ /* 0x020fe200078e0a22 */
        /* <DEDUP_REMOVED lines=14> */
[----:B0-----:R-:W-:Y:S01]  /*122b0*/  @P0 IADD3 R4, R2, 0x5f, RZ ;  /* 0x0000005f02040810 */ /* 0x001fe20007ffe0ff */
        /* <DEDUP_REMOVED lines=16> */
.L_x_10752:
[----:B-1----:R-:W-:Y:S02]  /*123c0*/  ISETP.NE.AND P0, PT, R14, RZ, PT ;  /* 0x000000ff0e00720c */ /* 0x002fe40003f05270 */
[----:B------:R-:W-:-:S11]  /*123d0*/  PLOP3.LUT P6, PT, PT, PT, PT, 0x8, 0x0 ;  /* 0x000000000000781c */ /* 0x000fd60003fce170 */
[----:B------:R-:W-:Y:S05]  /*123e0*/  @P0 BRA `(.L_x_10579) ;  /* 0x00000000000c0947 */ /* 0x000fea0003800000 */
[----:B------:R-:W-:-:S03]  /*123f0*/  UMOV UR4, 0xffffffff ;  /* 0xffffffff00047882 */ /* 0x000fc60000000000 */
[----:B------:R-:W-:Y:S05]  /*12400*/  BRA.DIV UR4, `(.L_x_10580) ;  /* 0x0000007604247947 */ /* 0x000fea000b800000 */
[----:B------:R-:W-:-:S13]  /*12410*/  ELECT P6, URZ, PT ;  /* 0x00000000003f782f */ /* 0x000fda00038c0000 */
.L_x_10579:
        /* <DEDUP_REMOVED lines=9> */
.L_x_10755:
[----:B------:R-:W-:Y:S05]  /*124b0*/  BSYNC B1 ;  /* 0x0000000000017941 */ /* 0x000fea0003800000 */
.L_x_10581:
        /* <DEDUP_REMOVED lines=10> */
.L_x_10756:
[----:B------:R-:W-:Y:S05]  /*12560*/  BSYNC B2 ;  /* 0x0000000000027941 */ /* 0x000fea0003800000 */
.L_x_10585:
        /* <DEDUP_REMOVED lines=9> */
.L_x_10588:
[----:B------:R-:W-:Y:S05]  /*12600*/  BSYNC B2 ;  /* 0x0000000000027941 */ /* 0x000fea0003800000 */
.L_x_10587:
        /* <DEDUP_REMOVED lines=8> */
[----:B------:R-:W-:Y:S01]  /*12690*/  VIADD R7, R7, 0xffffffa0 ;  /* 0xffffffa007077836 */ /* 0x000fe20000000000 */
[----:B------:R-:W-:Y:S01]  /*126a0*/  UIADD3.X UR5, URZ, UR39, URZ, UP0, !UPT ;  /* 0x000000273f057290 */ /* 0x000fe200087fe43f */
[----:B------:R-:W-:Y:S01]  /*126b0*/  UMOV UR6, 0x0 ;  /* 0x0000000000067882 */ /* 0x000fe20000000000 */
[----:B------:R-:W-:-:S10]  /*126c0*/  UMOV UR7, 0x12f00000 ;  /* 0x12f0000000077882 */ /* 0x000fd40000000000 */
.L_x_10589:
        /* <DEDUP_REMOVED lines=13> */
.L_x_10757:
[----:B------:R-:W-:Y:S05]  /*127a0*/  BSYNC B2 ;  /* 0x0000000000027941 */ /* 0x000fea0003800000 */
.L_x_10590:
        /* <DEDUP_REMOVED lines=11> */
.L_x_10593:
[----:B------:R-:W-:Y:S05]  /*12860*/  BSYNC B2 ;  /* 0x0000000000027941 */ /* 0x000fea0003800000 */
.L_x_10592:
        /* <DEDUP_REMOVED lines=9> */
.L_x_10594:
        /* <DEDUP_REMOVED lines=15> */
.L_x_10595:
        /* <DEDUP_REMOVED lines=15> */
.L_x_10596:
        /* <DEDUP_REMOVED lines=15> */
.L_x_10597:
        /* <DEDUP_REMOVED lines=10> */
.L_x_10584:
[----:B------:R-:W-:Y:S05]  /*12c70*/  BSYNC B1 ;  /* 0x0000000000017941 */ /* 0x000fea0003800000 */
.L_x_10583:
        /* <DEDUP_REMOVED lines=9> */
.L_x_10613:
        /* <DEDUP_REMOVED lines=11> */
.L_x_10758:
[----:B------:R-:W-:Y:S05]  /*12dc0*/  BSYNC B2 ;  /* 0x0000000000027941 */ /* 0x000fea0003800000 */
.L_x_10600:
        /* <DEDUP_REMOVED lines=9> */
.L_x_10603:
[----:B------:R-:W-:Y:S05]  /*12e60*/  BSYNC B2 ;  /* 0x0000000000027941 */ /* 0x000fea0003800000 */
.L_x_10602:
        /* <DEDUP_REMOVED lines=11> */
.L_x_10604:
        /* <DEDUP_REMOVED lines=13> */
.L_x_10759:
[----:B------:R-:W-:Y:S05]  /*12ff0*/  BSYNC B2 ;  /* 0x0000000000027941 */ /* 0x000fea0003800000 */
.L_x_10605:
        /* <DEDUP_REMOVED lines=11> */
.L_x_10608:
[----:B------:R-:W-:Y:S05]  /*130b0*/  BSYNC B2 ;  /* 0x0000000000027941 */ /* 0x000fea0003800000 */
.L_x_10607:
        /* <DEDUP_REMOVED lines=9> */
.L_x_10609:
        /* <DEDUP_REMOVED lines=15> */
.L_x_10610:
        /* <DEDUP_REMOVED lines=15> */
.L_x_10611:
        /* <DEDUP_REMOVED lines=15> */
.L_x_10612:
        /* <DEDUP_REMOVED lines=10> */
.L_x_10599:
[----:B------:R-:W-:Y:S05]  /*134c0*/  BSYNC B1 ;  /* 0x0000000000017941 */ /* 0x000fea0003800000 */
.L_x_10598:
        /* <DEDUP_REMOVED lines=8> */
.L_x_10577:
[----:B------:R-:W-:Y:S05]  /*13550*/  BSYNC B0 ;  /* 0x0000000000007941 */ /* 0x000fea0003800000 */
.L_x_10576:
        /* <DEDUP_REMOVED lines=23> */
.L_x_10615:
        /* <DEDUP_REMOVED lines=10> */
[----:B0-----:R-:W0:Y:S01]  /*13770*/  LDC.64 R2, c[0x4][R2] ;  /* 0x0100000002027b82 */ /* 0x001e220000000a00 */
        /* <DEDUP_REMOVED lines=9> */
.L_x_10618:
[----:B------:R-:W-:Y:S05]  /*13810*/  BSYNC B6 ;  /* 0x0000000000067941 */ /* 0x000fea0003800000 */
.L_x_10617:
        /* <DEDUP_REMOVED lines=20> */
.L_x_10621:
        /* <DEDUP_REMOVED lines=15> */
.L_x_10620:
[----:B------:R-:W-:Y:S05]  /*13a50*/  BSYNC B6 ;  /* 0x0000000000067941 */ /* 0x000fea0003800000 */
.L_x_10619:
        /* <DEDUP_REMOVED lines=8> */
[----:B------:R-:W-:Y:S02]  /*13ae0*/  ULDC UR4, c[0x0][0x2f4] ;  /* 0x0000bd0000047ab9 */ /* 0x000fe40000000800 */
[----:B0-----:R-:W-:Y:S01]  /*13af0*/  @P0 IADD3.X R3, R30, UR5, RZ, P1, !PT ;  /* 0x000000051e030c10 */ /* 0x001fe20008ffe4ff */
[----:B------:R-:W-:-:S04]  /*13b00*/  ULDC UR5, c[0x0][0x320] ;  /* 0x0000c80000057ab9 */ /* 0x000fc80000000800 */
[----:B------:R0:W4:Y:S01]  /*13b10*/  @P0 LDG.E R32, desc[UR60][R2.64] ;  /* 0x0000003c02200981 */ /* 0x000122000c1e1900 */
[----:B-1----:R-:W-:Y:S02]  /*13b20*/  ISETP.NE.AND P1, PT, R10, 0x1, PT ;  /* 0x000000010a00780c */ /* 0x002fe40003f25270 */
[C---:B---3--:R-:W-:Y:S02]  /*13b30*/  LOP3.LUT R31, R21.reuse, 0x7f, RZ, 0xc0, !PT ;  /* 0x0000007f151f7812 */ /* 0x048fe400078ec0ff */
[----:B------:R-:W-:Y:S02]  /*13b40*/  SHF.L.U32 R21, R21, 0x4, RZ ;  /* 0x0000000415157819 */ /* 0x000fe400000006ff */
[----:B------:R-:W-:-:S07]  /*13b50*/  SHF.R.U32.HI R31, RZ, 0x3, R31 ;  /* 0x00000003ff1f7819 */ /* 0x000fce000001161f */
[----:B------:R-:W1:Y:S01]  /*13b60*/  @P1 LDC R5, c[0x0][0x434] ;  /* 0x00010d00ff051b82 */ /* 0x000e620000000800 */
[----:B------:R-:W-:-:S07]  /*13b70*/  LOP3.LUT R21, R31, 0x70, R21, 0xf8, !PT ;  /* 0x000000701f157812 */ /* 0x000fce00078ef815 */
[----:B0-----:R-:W0:Y:S01]  /*13b80*/  @P1 LDC R2, c[0x0][0x438] ;  /* 0x00010e00ff021b82 */ /* 0x001e220000000800 */
        /* <DEDUP_REMOVED lines=10> */
[--C-:B------:R-:W-:Y:S01]  /*13c30*/  @!P0 SHF.R.S32.HI R7, RZ, 0x1f, R9.reuse ;  /* 0x0000001fff078819 */ /* 0x100fe20000011409 */
[----:B------:R-:W-:Y:S01]  /*13c40*/  @!P0 IMAD.MOV.U32 R6, RZ, RZ, R9 ;  /* 0x000000ffff068224 */ /* 0x000fe200078e0009 */
[----:B----4-:R-:W-:-:S03]  /*13c50*/  SHF.R.S32.HI R35, RZ, 0x1f, R32 ;  /* 0x0000001fff237819 */ /* 0x010fc60000011420 */
[----:B0-----:R-:W-:-:S04]  /*13c60*/  @!P0 IMAD.WIDE.U32 R6, R32, R2, R6 ;  /* 0x0000000220068225 */ /* 0x001fc800078e0006 */
[----:B------:R-:W-:-:S04]  /*13c70*/  @!P0 IMAD R2, R35, R2, RZ ;  /* 0x0000000223028224 */ /* 0x000fc800078e02ff */
[----:B------:R-:W-:Y:S01]  /*13c80*/  @!P0 IMAD R3, R32, R3, R2 ;  /* 0x0000000320038224 */ /* 0x000fe200078e0202 */
[----:B-1----:R-:W-:-:S03]  /*13c90*/  @!P0 LEA R4, P1, R6, R4, 0x2 ;  /* 0x0000000406048211 */ /* 0x002fc600078210ff */
[----:B------:R-:W-:-:S05]  /*13ca0*/  @!P0 IMAD.IADD R3, R7, 0x1, R3 ;  /* 0x0000000107038824 */ /* 0x000fca00078e0203 */
[----:B------:R-:W-:-:S05]  /*13cb0*/  @!P0 LEA.HI.X R5, R6, R5, R3, 0x2, P1 ;  /* 0x0000000506058211 */ /* 0x000fca00008f1403 */
[----:B------:R-:W2:Y:S01]  /*13cc0*/  @!P0 LDG.E R11, desc[UR60][R4.64] ;  /* 0x0000003c040b8981 */ /* 0x000ea2000c1e1900 */
[----:B------:R-:W0:Y:S01]  /*13cd0*/  S2R R20, SR_TID.X ;  /* 0x0000000000147919 */ /* 0x000e220000002100 */
[----:B------:R-:W-:-:S04]  /*13ce0*/  IMAD.MOV R2, RZ, RZ, -R9 ;  /* 0x000000ffff027224 */ /* 0x000fc800078e0a09 */
[----:B------:R-:W-:Y:S01]  /*13cf0*/  IMAD R0, R10, R2, R0 ;  /* 0x000000020a007224 */ /* 0x000fe200078e0200 */
[----:B------:R-:W-:-:S04]  /*13d00*/  ISETP.GT.U32.AND P0, PT, R21, 0x5f, PT ;  /* 0x0000005f1500780c */ /* 0x000fc80003f04070 */
[----:B------:R-:W-:Y:S01]  /*13d10*/  STL [R1+0x4], R0 ;  /* 0x0000040001007387 */ /* 0x000fe20000100800 */
[----:B------:R-:W-:-:S08]  /*13d20*/  LOP3.LUT R22, R22, 0xffffffdf, RZ, 0xc0, !PT ;  /* 0xffffffdf16167812 */ /* 0x000fd000078ec0ff */
[----:B------:R-:W-:-:S04]  /*13d30*/  @P0 LOP3.LUT R22, R22, 0x20, RZ, 0xfc, !PT ;  /* 0x0000002016160812 */ /* 0x000fc800078efcff */
[----:B------:R-:W-:Y:S01]  /*13d40*/  LOP3.LUT R22, R22, 0xfffffffd, RZ, 0xc0, !PT ;  /* 0xfffffffd16167812 */ /* 0x000fe200078ec0ff */
[----:B------:R-:W-:Y:S01]  /*13d50*/  UMOV UR6, 0xffffffff ;  /* 0xffffffff00067882 */ /* 0x000fe20000000000 */
[----:B--2---:R0:W-:Y:S02]  /*13d60*/  STL [R1], R11 ;  /* 0x0000000b01007387 */ /* 0x0041e40000100800 */
[C---:B0-----:R-:W-:Y:S01]  /*13d70*/  SHF.L.U32 R11, R20.reuse, 0x3, RZ ;  /* 0x00000003140b7819 */ /* 0x041fe200000006ff */
[----:B------:R-:W-:-:S03]  /*13d80*/  IMAD.SHL.U32 R20, R20, 0x8, RZ ;  /* 0x0000000814147824 */ /* 0x000fc600078e00ff */
[----:B------:R-:W-:Y:S02]  /*13d90*/  LOP3.LUT R11, R11, 0x38, RZ, 0xc0, !PT ;  /* 0x000000380b0b7812 */ /* 0x000fe400078ec0ff */
[----:B------:R-:W-:Y:S02]  /*13da0*/  LOP3.LUT R20, R20, 0x38, RZ, 0xc0, !PT ;  /* 0x0000003814147812 */ /* 0x000fe400078ec0ff */
[----:B------:R-:W-:Y:S02]  /*13db0*/  ISETP.GE.AND P1, PT, R11, UR4, PT ;  /* 0x000000040b007c0c */ /* 0x000fe4000bf26270 */
[----:B------:R-:W-:-:S04]  /*13dc0*/  LOP3.LUT R12, R20, 0x40, RZ, 0xfc, !PT ;  /* 0x00000040140c7812 */ /* 0x000fc800078efcff */
[----:B------:R-:W-:Y:S02]  /*13dd0*/  ISETP.GE.AND P3, PT, R12, UR5, PT ;  /* 0x000000050c007c0c */ /* 0x000fe4000bf66270 */
[----:B------:R-:W-:-:S05]  /*13de0*/  LOP3.LUT R12, R11, 0x80, RZ, 0xfc, !PT ;  /* 0x000000800b0c7812 */ /* 0x000fca00078efcff */
[----:B------:R-:W-:-:S04]  /*13df0*/  @P1 LOP3.LUT R22, R22, 0x2, RZ, 0xfc, !PT ;  /* 0x0000000216161812 */ /* 0x000fc800078efcff */
[----:B------:R-:W-:Y:S02]  /*13e00*/  LOP3.LUT R22, R22, 0xffffffef, RZ, 0xc0, !PT ;  /* 0xffffffef16167812 */ /* 0x000fe400078ec0ff */
[----:B------:R-:W-:Y:S02]  /*13e10*/  ISETP.GE.AND P2, PT, R12, UR5, PT ;  /* 0x000000050c007c0c */ /* 0x000fe4000bf46270 */
[----:B------:R-:W-:Y:S02]  /*13e20*/  @P3 LOP3.LUT R22, R22, 0x10, RZ, 0xfc, !PT ;  /* 0x0000001016163812 */ /* 0x000fe400078efcff */
[C---:B------:R-:W-:Y:S02]  /*13e30*/  ISETP.GE.AND P0, PT, R11.reuse, UR5, PT ;  /* 0x000000050b007c0c */ /* 0x040fe4000bf06270 */
[----:B------:R-:W-:Y:S02]  /*13e40*/  LOP3.LUT R22, R22, 0xfffffffe, RZ, 0xc0, !PT ;  /* 0xfffffffe16167812 */ /* 0x000fe400078ec0ff */
[----:B------:R-:W-:-:S02]  /*13e50*/  LOP3.LUT R11, R11, 0xc0, RZ, 0xfc, !PT ;  /* 0x000000c00b0b7812 */ /* 0x000fc400078efcff */
[----:B------:R-:W-:Y:S02]  /*13e60*/  LOP3.LUT R22, R22, 0xfffffff7, RZ, 0xc0, !PT ;  /* 0xfffffff716167812 */ /* 0x000fe400078ec0ff */
[----:B------:R-:W-:Y:S02]  /*13e70*/  ISETP.GE.AND P1, PT, R11, UR5, PT ;  /* 0x000000050b007c0c */ /* 0x000fe4000bf26270 */
[----:B------:R-:W-:-:S04]  /*13e80*/  @P2 LOP3.LUT R22, R22, 0x8, RZ, 0xfc, !PT ;  /* 0x0000000816162812 */ /* 0x000fc800078efcff */
[----:B------:R-:W-:-:S04]  /*13e90*/  @P0 LOP3.LUT R22, R22, 0x1, RZ, 0xfc, !PT ;  /* 0x0000000116160812 */ /* 0x000fc800078efcff */
[----:B------:R-:W-:-:S04]  /*13ea0*/  LOP3.LUT R22, R22, 0xfffffffb, RZ, 0xc0, !PT ;  /* 0xfffffffb16167812 */ /* 0x000fc800078ec0ff */
[----:B------:R-:W-:Y:S01]  /*13eb0*/  @P1 LOP3.LUT R22, R22, 0x4, RZ, 0xfc, !PT ;  /* 0x0000000416161812 */ /* 0x000fe200078efcff */
[----:B------:R-:W-:Y:S06]  /*13ec0*/  BRA.DIV UR6, `(.L_x_10622) ;  /* 0x0000005a06f87947 */ /* 0x000fec000b800000 */
.L_x_10762:
[----:B------:R-:W2:Y:S01]  /*13ed0*/  LDL R0, [R1+0x64] ;  /* 0x0000640001007983 */ /* 0x000ea20000100800 */
[----:B------:R-:W-:Y:S02]  /*13ee0*/  SEL R2, RZ, 0x1, P0 ;  /* 0x00000001ff027807 */ /* 0x000fe40000000000 */
[----:B------:R-:W-:Y:S02]  /*13ef0*/  LOP3.LUT R22, R22, 0xffffffbf, RZ, 0xc0, !PT ;  /* 0xffffffbf16167812 */ /* 0x000fe400078ec0ff */
[----:B------:R-:W-:Y:S01]  /*13f00*/  SHF.R.S32.HI R29, RZ, 0x1f, R18 ;  /* 0x0000001fff1d7819 */ /* 0x000fe20000011412 */
[----:B------:R0:W-:Y:S01]  /*13f10*/  STL [R1+0x60], R2 ;  /* 0x0000600201007387 */ /* 0x0001e20000100800 */
[----:B--2---:R-:W-:-:S13]  /*13f20*/  ISETP.NE.AND P0, PT, R0, 0x3, PT ;  /* 0x000000030000780c */ /* 0x004fda0003f05270 */
[----:B------:R-:W-:Y:S01]  /*13f30*/  @P0 LOP3.LUT R22, R22, 0x40, RZ, 0xfc, !PT ;  /* 0x0000004016160812 */ /* 0x000fe200078efcff */
[----:B0-----:R-:W-:Y:S06]  /*13f40*/  @!P0 BRA `(.L_x_10623) ;  /* 0x0000000000048947 */ /* 0x001fec0003800000 */
[----:B------:R-:W-:Y:S01]  /*13f50*/  BPT.TRAP 0x1 ;  /* 0x000000040000795c */ /* 0x000fe20000300000 */
.L_x_10623:
[----:B------:R-:W-:Y:S01]  /*13f60*/  IMAD R30, R25, 0x8, R23 ;  /* 0x00000008191e7824 */ /* 0x000fe200078e0217 */
[----:B------:R-:W-:Y:S01]  /*13f70*/  SHF.L.U32 R0, R27, 0x1f, RZ ;  /* 0x0000001f1b007819 */ /* 0x000fe200000006ff */
[----:B------:R-:W-:Y:S03]  /*13f80*/  BSSY B0, `(.L_x_10624) ;  /* 0x0000003000007945 */ /* 0x000fe60003800000 */
[----:B------:R-:W0:Y:S02]  /*13f90*/  SYNCS.PHASECHK.TRANS64.TRYWAIT P0, [R30+URZ+0x32440], R0 ;  /* 0x032440001e0075a7 */ /* 0x000e24000800017f */
[----:B0-----:R-:W-:Y:S05]  /*13fa0*/  @!P0 BRA `(.L_x_10625) ;  /* 0x0000005800f48947 */ /* 0x001fea0003800000 */
.L_x_10763:
[----:B------:R-:W-:Y:S05]  /*13fb0*/  BSYNC B0 ;  /* 0x0000000000007941 */ /* 0x000fea0003800000 */
.L_x_10624:
[----:B------:R-:W0:Y:S01]  /*13fc0*/  LDL R2, [R1+0x4] ;  /* 0x0000040001027983 */ /* 0x000e220000100800 */
[----:B------:R-:W-:-:S03]  /*13fd0*/  ULDC.64 UR4, c[0x0][0x300] ;  /* 0x0000c00000047ab9 */ /* 0x000fc60000000a00 */
[----:B------:R-:W2:Y:S04]  /*13fe0*/  LDL R4, [R1] ;  /* 0x0000000001047983 */ /* 0x000ea80000100800 */
[----:B------:R-:W3:Y:S01]  /*13ff0*/  LDL R6, [R1+0x14] ;  /* 0x0000140001067983 */ /* 0x000ee20000100800 */
[----:B------:R-:W-:Y:S02]  /*14000*/  LOP3.LUT P2, RZ, R22, 0x2, RZ, 0xc0, !PT ;  /* 0x0000000216ff7812 */ /* 0x000fe4000784c0ff */
[----:B0-----:R-:W-:Y:S02]  /*14010*/  SHF.R.S32.HI R0, RZ, 0x1f, R2 ;  /* 0x0000001fff007819 */ /* 0x001fe40000011402 */
[----:B--2---:R-:W-:-:S03]  /*14020*/  SHF.R.S32.HI R5, RZ, 0x1f, R4 ;  /* 0x0000001fff057819 */ /* 0x004fc60000011404 */
[----:B------:R0:W-:Y:S01]  /*14030*/  STL [R1+0x4c], R0 ;  /* 0x00004c0001007387 */ /* 0x0001e20000100800 */
[----:B---3--:R-:W-:-:S03]  /*14040*/  IMAD R31, R8, -0x60, R6 ;  /* 0xffffffa0081f7824 */ /* 0x008fc600078e0206 */
[----:B------:R1:W-:Y:S01]  /*14050*/  STL [R1+0x54], R5 ;  /* 0x0000540501007387 */ /* 0x0003e20000100800 */
[----:B------:R-:W2:Y:S01]  /*14060*/  S2R R6, SR_TID.X ;  /* 0x0000000000067919 */ /* 0x000ea20000002100 */
        /* <DEDUP_REMOVED lines=9> */
[----:B------:R-:W1:Y:S02]  /*14100*/  S2R R4, SR_TID.X ;  /* 0x0000000000047919 */ /* 0x000e640000002100 */
[----:B------:R-:W-:Y:S02]  /*14110*/  IMAD.IADD R3, R3, 0x1, R0 ;  /* 0x0000000103037824 */ /* 0x000fe400078e0200 */
[----:B------:R-:W-:Y:S02]  /*14120*/  IMAD R0, R29, UR4, RZ ;  /* 0x000000041d007c24 */ /* 0x000fe4000f8e02ff */
[----:B------:R-:W-:-:S04]  /*14130*/  IMAD.WIDE.U32 R2, R18, UR4, R2 ;  /* 0x0000000412027c25 */ /* 0x000fc8000f8e0002 */
[----:B------:R-:W-:Y:S01]  /*14140*/  IMAD R0, R18, UR5, R0 ;  /* 0x0000000512007c24 */ /* 0x000fe2000f8e0200 */
[----:B------:R-:W-:Y:S01]  /*14150*/  ULDC.64 UR4, c[0x0][0x2e8] ;  /* 0x0000ba0000047ab9 */ /* 0x000fe20000000a00 */
[----:B--2---:R-:W-:-:S05]  /*14160*/  IMAD.SHL.U32 R7, R6, 0x8, RZ ;  /* 0x0000000806077824 */ /* 0x004fca00078e00ff */
[----:B------:R-:W-:Y:S02]  /*14170*/  LOP3.LUT R7, R7, 0x38, RZ, 0xc0, !PT ;  /* 0x0000003807077812 */ /* 0x000fe400078ec0ff */
[----:B-1----:R-:W-:Y:S01]  /*14180*/  LOP3.LUT R5, R4, 0x7f, RZ, 0xc0, !PT ;  /* 0x0000007f04057812 */ /* 0x002fe200078ec0ff */
[----:B------:R-:W-:Y:S01]  /*14190*/  IMAD.IADD R4, R3, 0x1, R0 ;  /* 0x0000000103047824 */ /* 0x000fe200078e0200 */
[C---:B------:R-:W-:Y:S01]  /*141a0*/  LEA R0, P0, R2.reuse, UR4, 0x1 ;  /* 0x0000000402007c11 */ /* 0x040fe2000f8008ff */
[----:B------:R-:W-:Y:S01]  /*141b0*/  UMOV UR4, 0xffffffff ;  /* 0xffffffff00047882 */ /* 0x000fe20000000000 */
[----:B------:R-:W-:Y:S02]  /*141c0*/  SHF.R.U32.HI R5, RZ, 0x3, R5 ;  /* 0x00000003ff057819 */ /* 0x000fe40000011605 */
[----:B------:R-:W-:-:S03]  /*141d0*/  LEA.HI.X R4, R2, UR5, R4, 0x1, P0 ;  /* 0x0000000502047c11 */ /* 0x000fc600080f0c04 */
[----:B------:R-:W-:Y:S02]  /*141e0*/  IMAD.IADD R31, R31, 0x1, -R5 ;  /* 0x000000011f1f7824 */ /* 0x000fe400078e0a05 */
[----:B------:R-:W-:-:S03]  /*141f0*/  IMAD R5, R25, 0x1800, R33 ;  /* 0x0000180019057824 */ /* 0x000fc600078e0221 */
[----:B------:R-:W-:Y:S01]  /*14200*/  ISETP.GE.AND P0, PT, R31, 0x1, PT ;  /* 0x000000011f00780c */ /* 0x000fe20003f06270 */
[----:B------:R-:W-:-:S12]  /*14210*/  BRA.DIV UR4, `(.L_x_10626) ;  /* 0x0000005a046c7947 */ /* 0x000fd8000b800000 */
[----:B------:R-:W0:Y:S01]  /*14220*/  SHFL.IDX PT, R3, R0, RZ, 0x181f ;  /* 0x00181fff00037589 */ /* 0x000e2200000e0000 */
[----:B------:R-:W-:-:S03]  /*14230*/  @P0 IMAD R6, R5, 0x2, R23 ;  /* 0x0000000205060824 */ /* 0x000fc600078e0217 */
[----:B------:R-:W1:Y:S01]  /*14240*/  SHFL.IDX PT, R2, R4, RZ, 0x181f ;  /* 0x00181fff04027589 */ /* 0x000e6200000e0000 */
[----:B0-----:R-:W-:-:S04]  /*14250*/  @P0 LEA R3, P1, R7, R3, 0x1 ;  /* 0x0000000307030211 */ /* 0x001fc800078208ff */
[----:B-1----:R-:W-:-:S04]  /*14260*/  @P0 IADD3.X R2, RZ, R2, RZ, P1, !PT ;  /* 0x00000002ff020210 */ /* 0x002fc80000ffe4ff */
        /* <DEDUP_REMOVED lines=41> */
[----:B0-----:R-:W-:-:S04]  /*14500*/  @P0 LEA R3, P1, R7, R3, 0x1 ;  /* 0x0000000307030211 */ /* 0x001fc800078208ff */
[----:B-1----:R-:W-:-:S04]  /*14510*/  @P0 IADD3.X R2, RZ, R2, RZ, P1, !PT ;  /* 0x00000002ff020210 */ /* 0x002fc80000ffe4ff */
[----:B------:R-:W-:-:S04]  /*14520*/  @P0 LOP3.LUT R3, R3, R2, RZ, 0x3c, !PT ;  /* 0x0000000203030212 */ /* 0x000fc800078e3cff */
[----:B------:R-:W-:-:S04]  /*14530*/  @P0 LOP3.LUT R2, R3, R2, RZ, 0x3c, !PT ;  /* 0x0000000203020212 */ /* 0x000fc800078e3cff */
[----:B------:R-:W-:-:S05]  /*14540*/  @P0 LOP3.LUT R3, R3, R2, RZ, 0x3c, !PT ;  /* 0x0000000203030212 */ /* 0x000fca00078e3cff */
[----:B--23--:R1:W-:Y:S02]  /*14550*/  @P0 LDGSTS.E.BYPASS.LTC128B.128 [R6+0x1e400], desc[UR60][R2.64], !P2 ;  /* 0x1e40000002060fae */ /* 0x00c3e4000d101d7c */
.L_x_10777:
        /* <DEDUP_REMOVED lines=10> */
.L_x_10627:
        /* <DEDUP_REMOVED lines=11> */
.L_x_10628:
[----:B------:R1:W5:Y:S01]  /*146b0*/  LDL.LU R0, [R1+0x20] ;  /* 0x0000200001007983 */ /* 0x0003620000300800 */
[----:B------:R1:W-:Y:S02]  /*146c0*/  SYNCS.ARRIVE.TRANS64.A1T0 RZ, [R30+URZ+0x32430], RZ ;  /* 0x032430ff1eff79a7 */ /* 0x0003e4000810003f */
[----:B------:R-:W-:Y:S05]  /*146d0*/  WARPSYNC.ALL ;  /* 0x0000000000007948 */ /* 0x000fea0003800000 */
[----:B------:R-:W-:Y:S01]  /*146e0*/  ULDC.64 UR4, c[0x0][0xaf8] ;  /* 0x0002be0000047ab9 */ /* 0x000fe20000000a00 */
[----:B------:R-:W-:Y:S01]  /*146f0*/  BSSY B6, `(.L_x_10629) ;  /* 0x000001d000067945 */ /* 0x000fe20003800000 */
[----:B------:R-:W-:Y:S01]  /*14700*/  BAR.SYNC.DEFER_BLOCKING 0x8, 0x180 ;  /* 0x0206000000007b1d */ /* 0x000fe20000010000 */
[----:B------:R-:W-:-:S04]  /*14710*/  ISETP.NE.U32.AND P0, PT, RZ, UR4, PT ;  /* 0x00000004ff007c0c */ /* 0x000fc8000bf05070 */
[----:B------:R-:W-:-:S04]  /*14720*/  ISETP.NE.AND.EX P0, PT, RZ, UR5, PT, P0 ;  /* 0x00000005ff007c0c */ /* 0x000fc8000bf05300 */
[----:B0-----:R-:W-:-:S05]  /*14730*/  SEL R3, R36, RZ, !P0 ;  /* 0x000000ff24037207 */ /* 0x001fca0004000000 */
        /* <DEDUP_REMOVED lines=24> */
.L_x_10630:
[----:B------:R-:W-:Y:S05]  /*148c0*/  BSYNC B6 ;  /* 0x0000000000067941 */ /* 0x000fea0003800000 */
.L_x_10629:
[----:B0-----:R-:W2:Y:S01]  /*148d0*/  LDL R0, [R1+0x34] ;  /* 0x0000340001007983 */ /* 0x001ea20000100800 */
[----:B------:R-:W0:Y:S03]  /*148e0*/  LDC R6, c[0x0][0x448] ;  /* 0x00011200ff067b82 */ /* 0x000e260000000800 */
[----:B------:R-:W3:Y:S04]  /*148f0*/  LDL R21, [R1+0x3c] ;  /* 0x00003c0001157983 */ /* 0x000ee80000100800 */
[----:B------:R-:W4:Y:S01]  /*14900*/  LDL R20, [R1+0x10] ;  /* 0x0000100001147983 */ /* 0x000f220000100800 */
[----:B------:R-:W1:Y:S01]  /*14910*/  S2R R2, SR_TID.X ;  /* 0x0000000000027919 */ /* 0x000e620000002100 */
[----:B------:R-:W-:Y:S01]  /*14920*/  SHF.L.U32 R17, R17, 0x7, RZ ;  /* 0x0000000711117819 */ /* 0x000fe200000006ff */
[----:B------:R-:W-:Y:S01]  /*14930*/  ULDC.64 UR4, c[0x0][0x298] ;  /* 0x0000a60000047ab9 */ /* 0x000fe20000000a00 */
[----:B------:R0:W5:Y:S02]  /*14940*/  LDL R9, [R1+0x18] ;  /* 0x0000180001097983 */ /* 0x0001640000100800 */
[----:B0-----:R-:W-:-:S13]  /*14950*/  ISETP.NE.AND P0, PT, R6, 0x1, PT ;  /* 0x000000010600780c */ /* 0x001fda0003f05270 */
[----:B------:R-:W0:Y:S01]  /*14960*/  @P0 LDC R3, c[0x0][0x450] ;  /* 0x00011400ff030b82 */ /* 0x000e220000000800 */
[----:B-1----:R-:W-:-:S04]  /*14970*/  LOP3.LUT R2, R2, 0x7f, RZ, 0xc0, !PT ;  /* 0x0000007f02027812 */ /* 0x002fc800078ec0ff */
[----:B------:R-:W-:Y:S01]  /*14980*/  SHF.R.U32.HI R2, RZ, 0x3, R2 ;  /* 0x00000003ff027819 */ /* 0x000fe20000011602 */
[----:B------:R-:W1:Y:S02]  /*14990*/  S2R R5, SR_TID.X ;  /* 0x0000000000057919 */ /* 0x000e640000002100 */
[----:B-1----:R-:W-:-:S04]  /*149a0*/  SHF.L.U32 R7, R5, 0x3, RZ ;  /* 0x0000000305077819 */ /* 0x002fc800000006ff */
[----:B------:R-:W-:Y:S01]  /*149b0*/  LOP3.LUT R7, R7, 0x38, RZ, 0xc0, !PT ;  /* 0x0000003807077812 */ /* 0x000fe200078ec0ff */
[----:B--2---:R-:W-:Y:S02]  /*149c0*/  IMAD.MOV.U32 R4, RZ, RZ, R0 ;  /* 0x000000ffff047224 */ /* 0x004fe400078e0000 */
[----:B------:R-:W1:Y:S02]  /*149d0*/  S2R R0, SR_TID.X ;  /* 0x0000000000007919 */ /* 0x000e640000002100 */
[----:B-1----:R-:W-:-:S05]  /*149e0*/  IMAD.SHL.U32 R0, R0, 0x10, RZ ;  /* 0x0000001000007824 */ /* 0x002fca00078e00ff */
[----:B------:R-:W-:Y:S02]  /*149f0*/  LOP3.LUT R0, R2, 0x70, R0, 0xf8, !PT ;  /* 0x0000007002007812 */ /* 0x000fe400078ef800 */
[----:B------:R-:W1:Y:S02]  /*14a00*/  @P0 LDC R2, c[0x0][0x44c] ;  /* 0x00011300ff020b82 */ /* 0x000e640000000800 */
[----:B------:R-:W-:Y:S01]  /*14a10*/  LOP3.LUT R36, R0, R17, RZ, 0xfc, !PT ;  /* 0x0000001100247212 */ /* 0x000fe200078efcff */
[----:B------:R-:W-:-:S04]  /*14a20*/  IMAD R4, R4, UR4, RZ ;  /* 0x0000000404047c24 */ /* 0x000fc8000f8e02ff */
[----:B------:R-:W-:Y:S02]  /*14a30*/  IMAD.MOV.U32 R0, RZ, RZ, R36 ;  /* 0x000000ffff007224 */ /* 0x000fe400078e0024 */
[----:B------:R-:W-:Y:S02]  /*14a40*/  IMAD R4, R37, UR5, R4 ;  /* 0x0000000525047c24 */ /* 0x000fe4000f8e0204 */
[----:B-1----:R-:W-:-:S05]  /*14a50*/  @P0 IMAD.HI.U32 R2, R36, R2, RZ ;  /* 0x0000000224020227 */ /* 0x002fca00078e00ff */
[----:B0-----:R-:W-:Y:S01]  /*14a60*/  @P0 SHF.R.U32.HI R0, RZ, R3, R2 ;  /* 0x00000003ff000219 */ /* 0x001fe20000011602 */
        /* <DEDUP_REMOVED lines=42> */
[----:B------:R2:W-:Y:S09]  /*14d10*/  STL [R1+0x20], R6 ;  /* 0x0000200601007387 */ /* 0x0005f20000100800 */
        /* <DEDUP_REMOVED lines=8> */
[----:B--2---:R-:W-:-:S05]  /*14da0*/  VIADD R6, R17, 0x20 ;  /* 0x0000002011067836 */ /* 0x004fca0000000000 */
[----:B------:R-:W-:Y:S04]  /*14db0*/  STL [R1+0x24], R6 ;  /* 0x0000240601007387 */ /* 0x000fe80000100800 */
[----:B------:R-:W-:Y:S04]  /*14dc0*/  STL [R1+0x28], R8 ;  /* 0x0000280801007387 */ /* 0x000fe80000100800 */
[----:B0-----:R-:W0:Y:S04]  /*14dd0*/  SHFL.IDX PT, R5, R0, 0x1, 0x181f ;  /* 0x00381f0000057f89 */ /* 0x001e2800000e0000 */
[----:B------:R-:W1:Y:S01]  /*14de0*/  SHFL.IDX PT, R4, R3, 0x1, 0x181f ;  /* 0x00381f0003047f89 */ /* 0x000e6200000e0000 */
[----:B0-----:R-:W-:-:S05]  /*14df0*/  @!P0 LEA R5, P2, R7, R5, 0x1 ;  /* 0x0000000507058211 */ /* 0x001fca00078408ff */
[----:B-1----:R-:W-:-:S05]  /*14e00*/  @!P0 IMAD.X R4, RZ, RZ, R4, P2 ;  /* 0x000000ffff048224 */ /* 0x002fca00010e0604 */
[----:B------:R-:W-:-:S04]  /*14e10*/  @!P0 LOP3.LUT R5, R5, R4, RZ, 0x3c, !PT ;  /* 0x0000000405058212 */ /* 0x000fc800078e3cff */
[----:B------:R-:W-:-:S04]  /*14e20*/  @!P0 LOP3.LUT R4, R5, R4, RZ, 0x3c, !PT ;  /* 0x0000000405048212 */ /* 0x000fc800078e3cff */
[----:B------:R-:W-:-:S05]  /*14e30*/  @!P0 LOP3.LUT R5, R5, R4, RZ, 0x3c, !PT ;  /* 0x0000000405058212 */ /* 0x000fca00078e3cff */
[----:B------:R0:W-:Y:S01]  /*14e40*/  @!P0 LDGSTS.E.BYPASS.LTC128B.128 [R26+0x18c00], desc[UR60][R4.64], !P1 ;  /* 0x18c00000041a8fae */ /* 0x0001e2000c901d7c */
[----:B------:R-:W-:-:S03]  /*14e50*/  ISETP.GE.AND P0, PT, R6, R2, PT ;  /* 0x000000020600720c */ /* 0x000fc60003f06270 */
[----:B------:R-:W-:Y:S04]  /*14e60*/  SHFL.IDX PT, R6, R3, 0x3, 0x181f ;  /* 0x00781f0003067f89 */ /* 0x000fe800000e0000 */
[----:B0-----:R-:W0:Y:S04]  /*14e70*/  SHFL.IDX PT, R5, R0, 0x2, 0x181f ;  /* 0x00581f0000057f89 */ /* 0x001e2800000e0000 */
[----:B------:R-:W1:Y:S02]  /*14e80*/  SHFL.IDX PT, R4, R3, 0x2, 0x181f ;  /* 0x00581f0003047f89 */ /* 0x000e6400000e0000 */
[----:B0-----:R-:W-:-:S05]  /*14e90*/  @!P0 LEA R5, P2, R7, R5, 0x1 ;  /* 0x0000000507058211 */ /* 0x001fca00078408ff */
[----:B-1----:R-:W-:-:S05]  /*14ea0*/  @!P0 IMAD.X R4, RZ, RZ, R4, P2 ;  /* 0x000000ffff048224 */ /* 0x002fca00010e0604 */
[----:B------:R-:W-:-:S04]  /*14eb0*/  @!P0 LOP3.LUT R5, R5, R4, RZ, 0x3c, !PT ;  /* 0x0000000405058212 */ /* 0x000fc800078e3cff */
[----:B------:R-:W-:-:S04]  /*14ec0*/  @!P0 LOP3.LUT R4, R5, R4, RZ, 0x3c, !PT ;  /* 0x0000000405048212 */ /* 0x000fc800078e3cff */
[----:B------:R-:W-:-:S05]  /*14ed0*/  @!P0 LOP3.LUT R5, R5, R4, RZ, 0x3c, !PT ;  /* 0x0000000405058212 */ /* 0x000fca00078e3cff */
[----:B------:R0:W-:Y:S01]  /*14ee0*/  @!P0 LDGSTS.E.BYPASS.LTC128B.128 [R26+0x19400], desc[UR60][R4.64], !P1 ;  /* 0x19400000041a8fae */ /* 0x0001e2000c901d7c */
[----:B------:R-:W-:Y:S01]  /*14ef0*/  ISETP.GE.AND P0, PT, R8, R2, PT ;  /* 0x000000020800720c */ /* 0x000fe20003f06270 */
[----:B------:R-:W-:-:S05]  /*14f00*/  VIADD R8, R17, 0x40 ;  /* 0x0000004011087836 */ /* 0x000fca0000000000 */
[----:B------:R-:W-:Y:S04]  /*14f10*/  STL [R1+0x2c], R8 ;  /* 0x00002c0801007387 */ /* 0x000fe80000100800 */
[----:B0-----:R-:W0:Y:S03]  /*14f20*/  SHFL.IDX PT, R4, R0, 0x3, 0x181f ;  /* 0x00781f0000047f89 */ /* 0x001e2600000e0000 */
[----:B0-----:R-:W-:-:S04]  /*14f30*/  @!P0 LEA R5, P2, R7, R4, 0x1 ;  /* 0x0000000407058211 */ /* 0x001fc800078408ff */
[----:B------:R-:W-:Y:S02]  /*14f40*/  @!P0 IADD3.X R4, RZ, R6, RZ, P2, !PT ;  /* 0x00000006ff048210 */ /* 0x000fe400017fe4ff */
[----:B------:R-:W-:Y:S02]  /*14f50*/  SHFL.IDX PT, R6, R3, 0x4, 0x181f ;  /* 0x00981f0003067f89 */ /* 0x000fe400000e0000 */
        /* <DEDUP_REMOVED lines=8> */
[----:B0-----:R-:W-:-:S05]  /*14fe0*/  @!P0 LEA R5, P2, R7, R4, 0x1 ;  /* 0x0000000407058211 */ /* 0x001fca00078408ff */
[----:B------:R-:W-:Y:S02]  /*14ff0*/  @!P0 IMAD.X R4, RZ, RZ, R6, P2 ;  /* 0x000000ffff048224 */ /* 0x000fe400010e0606 */
[----:B------:R-:W-:Y:S03]  /*15000*/  SHFL.IDX PT, R6, R3, 0x5, 0x181f ;  /* 0x00b81f0003067f89 */ /* 0x000fe600000e0000 */
        /* <DEDUP_REMOVED lines=11> */
[-C--:B------:R-:W-:Y:S01]  /*150c0*/  @!P0 LOP3.LUT R5, R5, R4.reuse, RZ, 0x3c, !PT ;  /* 0x0000000405058212 */ /* 0x080fe200078e3cff */
[----:B------:R-:W-:Y:S03]  /*150d0*/  SHFL.IDX PT, R3, R3, 0x7, 0x181f ;  /* 0x00f81f0003037f89 */ /* 0x000fe600000e0000 */
        /* <DEDUP_REMOVED lines=12> */
.L_x_10794:
[----:B0-2---:R-:W-:-:S05]  /*151a0*/  VIADD R4, R17, 0x70 ;  /* 0x0000007011047836 */ /* 0x005fca0000000000 */
[----:B------:R-:W-:Y:S01]  /*151b0*/  ISETP.GE.AND P0, PT, R4, R2, PT ;  /* 0x000000020400720c */ /* 0x000fe20003f06270 */
[----:B------:R0:W-:-:S12]  /*151c0*/  STL [R1+0x44], R4 ;  /* 0x0000440401007387 */ /* 0x0001d80000100800 */
[----:B------:R-:W-:-:S04]  /*151d0*/  @!P0 LEA R2, P2, R7, R0, 0x1 ;  /* 0x0000000007028211 */ /* 0x000fc800078408ff */
[----:B------:R-:W-:-:S05]  /*151e0*/  @!P0 IADD3.X R3, RZ, R3, RZ, P2, !PT ;  /* 0x00000003ff038210 */ /* 0x000fca00017fe4ff */
[----:B------:R-:W-:Y:S01]  /*151f0*/  @!PT LDS RZ, [RZ] ;  /* 0x00000000fffff984 */ /* 0x000fe20000000800 */
[----:B------:R-:W-:Y:S01]  /*15200*/  @!PT LDS RZ, [RZ] ;  /* 0x00000000fffff984 */ /* 0x000fe20000000800 */
[----:B------:R-:W-:Y:S01]  /*15210*/  @!PT LDS RZ, [RZ] ;  /* 0x00000000fffff984 */ /* 0x000fe20000000800 */
[----:B------:R0:W-:Y:S01]  /*15220*/  @!P0 LDGSTS.E.BYPASS.LTC128B.128 [R26+0x1bc00], desc[UR60][R2.64], !P1 ;  /* 0x1bc00000021a8fae */ /* 0x0001e2000c901d7c */
[----:B------:R-:W-:Y:S01]  /*15230*/  PLOP3.LUT P0, PT, PT, PT, PT, 0x80, 0x0 ;  /* 0x000000000000781c */ /* 0x000fe20003f0f070 */
[----:B------:R-:W-:-:S12]  /*15240*/  NOP ;  /* 0x0000000000007918 */ /* 0x000fd80000000000 */
.L_x_10632:
        /* <DEDUP_REMOVED lines=27> */
[----:B0-----:R-:W-:Y:S05]  /*15400*/  CALL.ABS.NOINC R2 ;  /* 0x0000000002007343 */ /* 0x001fea0003c00000 */
.L_x_10634:
[----:B------:R-:W-:Y:S05]  /*15410*/  BSYNC B6 ;  /* 0x0000000000067941 */ /* 0x000fea0003800000 */
.L_x_10633:
[----:B0-----:R-:W2:Y:S01]  /*15420*/  LDL.LU R2, [R1+0x34] ;  /* 0x0000340001027983 */ /* 0x001ea20000300800 */
[----:B------:R-:W0:Y:S01]  /*15430*/  LDC R6, c[0x0][0x448] ;  /* 0x00011200ff067b82 */ /* 0x000e220000000800 */
[----:B------:R-:W-:Y:S02]  /*15440*/  ULDC.64 UR4, c[0x0][0x398] ;  /* 0x0000e60000047ab9 */ /* 0x000fe40000000a00 */
[----:B------:R-:W3:Y:S04]  /*15450*/  LDL.LU R21, [R1+0x3c] ;  /* 0x00003c0001157983 */ /* 0x000ee80000300800 */
[----:B------:R-:W4:Y:S01]  /*15460*/  LDL.LU R20, [R1+0x10] ;  /* 0x0000100001147983 */ /* 0x000f220000300800 */
[----:B------:R-:W-:Y:S01]  /*15470*/  IMAD.MOV.U32 R4, RZ, RZ, R36 ;  /* 0x000000ffff047224 */ /* 0x000fe200078e0024 */
[----:B------:R-:W1:Y:S01]  /*15480*/  S2R R8, SR_TID.X ;  /* 0x0000000000087919 */ /* 0x000e620000002100 */
[----:B0-----:R-:W-:-:S13]  /*15490*/  ISETP.NE.AND P0, PT, R6, 0x1, PT ;  /* 0x000000010600780c */ /* 0x001fda0003f05270 */
[----:B------:R-:W0:Y:S01]  /*154a0*/  @P0 LDC R5, c[0x0][0x450] ;  /* 0x00011400ff050b82 */ /* 0x000e220000000800 */
[----:B-1----:R-:W-:-:S05]  /*154b0*/  IMAD.SHL.U32 R7, R8, 0x8, RZ ;  /* 0x0000000808077824 */ /* 0x002fca00078e00ff */
[----:B------:R-:W-:Y:S01]  /*154c0*/  LOP3.LUT R7, R7, 0x38, RZ, 0xc0, !PT ;  /* 0x0000003807077812 */ /* 0x000fe200078ec0ff */
[----:B--2---:R-:W-:Y:S02]  /*154d0*/  IMAD R0, R2, UR4, RZ ;  /* 0x0000000402007c24 */ /* 0x004fe4000f8e02ff */
        /* <DEDUP_REMOVED lines=13> */
[----:B------:R-:W-:Y:S02]  /*155b0*/  IMAD.SHL.U32 R20, R8, 0x8, RZ ;  /* 0x0000000808147824 */ /* 0x000fe400078e00ff */
[----:B------:R-:W-:Y:S02]  /*155c0*/  IMAD.IADD R3, R3, 0x1, R0 ;  /* 0x0000000103037824 */ /* 0x000fe400078e0200 */
[----:B------:R-:W1:Y:S01]  /*155d0*/  @P0 LDC R0, c[0x0][0x44c] ;  /* 0x00011300ff000b82 */ /* 0x000e620000000800 */
[----:B------:R-:W-:-:S04]  /*155e0*/  LOP3.LUT R20, R20, 0x38, RZ, 0xc0, !PT ;  /* 0x0000003814147812 */ /* 0x000fc800078ec0ff */
[C---:B------:R-:W-:Y:S02]  /*155f0*/  LOP3.LUT R10, R20.reuse, 0x40, RZ, 0xfc, !PT ;  /* 0x00000040140a7812 */ /* 0x040fe400078efcff */
[C---:B------:R-:W-:Y:S02]  /*15600*/  LOP3.LUT R9, R20.reuse, 0x80, RZ, 0xfc, !PT ;  /* 0x0000008014097812 */ /* 0x040fe400078efcff */
[----:B------:R-:W-:Y:S01]  /*15610*/  LOP3.LUT R8, R20, 0xc0, RZ, 0xfc, !PT ;  /* 0x000000c014087812 */ /* 0x000fe200078efcff */
[----:B-1----:R-:W-:-:S05]  /*15620*/  @P0 IMAD.HI.U32 R0, R36, R0, RZ ;  /* 0x0000000024000227 */ /* 0x002fca00078e00ff */
[----:B0-----:R-:W-:-:S04]  /*15630*/  @P0 SHF.R.U32.HI R4, RZ, R5, R0 ;  /* 0x00000005ff040219 */ /* 0x001fc80000011600 */
[--C-:B------:R-:W-:Y:S01]  /*15640*/  SHF.R.S32.HI R5, RZ, 0x1f, R4.reuse ;  /* 0x0000001fff057819 */ /* 0x100fe20000011404 */
[----:B------:R-:W-:Y:S02]  /*15650*/  IMAD.MOV R0, RZ, RZ, -R4 ;  /* 0x000000ffff007224 */ /* 0x000fe400078e0a04 */
[----:B------:R-:W-:-:S04]  /*15660*/  IMAD.WIDE.U32 R2, R4, UR4, R2 ;  /* 0x0000000404027c25 */ /* 0x000fc8000f8e0002 */
[----:B------:R-:W-:Y:S02]  /*15670*/  IMAD R5, R5, UR4, RZ ;  /* 0x0000000405057c24 */ /* 0x000fe4000f8e02ff */
[----:B------:R-:W-:Y:S02]  /*15680*/  IMAD R0, R6, R0, R36 ;  /* 0x0000000006007224 */ /* 0x000fe400078e0224 */
[----:B------:R-:W-:Y:S01]  /*15690*/  IMAD R5, R4, UR5, R5 ;  /* 0x0000000504057c24 */ /* 0x000fe2000f8e0205 */
[----:B------:R-:W-:Y:S02]  /*156a0*/  ULDC.64 UR4, c[0x0][0x3c8] ;  /* 0x0000f20000047ab9 */ /* 0x000fe40000000a00 */
[----:B------:R-:W-:Y:S02]  /*156b0*/  SHF.R.S32.HI R4, RZ, 0x1f, R0 ;  /* 0x0000001fff047819 */ /* 0x000fe40000011400 */
[----:B------:R-:W-:-:S03]  /*156c0*/  IADD3 R3, R3, R5, RZ ;  /* 0x0000000503037210 */ /* 0x000fc60007ffe0ff */
        /* <DEDUP_REMOVED lines=12> */
[----:B------:R-:W-:Y:S01]  /*15790*/  ISETP.GE.AND P1, PT, R8, UR4, PT ;  /* 0x0000000408007c0c */ /* 0x000fe2000bf26270 */
[----:B------:R-:W-:-:S12]  /*157a0*/  BRA.DIV UR5, `(.L_x_10635) ;  /* 0x0000005605c47947 */ /* 0x000fd8000b800000 */
[----:B------:R-:W2:Y:S04]  /*157b0*/  LDL.LU R3, [R1+0x28] ;  /* 0x0000280001037983 */ /* 0x000ea80000300800 */
[----:B------:R-:W3:Y:S04]  /*157c0*/  LDL.LU R10, [R1+0x20] ;  /* 0x00002000010a7983 */ /* 0x000ee80000300800 */
[----:B------:R-:W4:Y:S04]  /*157d0*/  LDL.LU R9, [R1+0x2c] ;  /* 0x00002c0001097983 */ /* 0x000f280000300800 */
[----:B------:R-:W5:Y:S04]  /*157e0*/  LDL.LU R8, [R1+0x24] ;  /* 0x0000240001087983 */ /* 0x000f680000300800 */
[----:B------:R-:W2:Y:S04]  /*157f0*/  LDL.LU R11, [R1+0x18] ;  /* 0x00001800010b7983 */ /* 0x000ea80000300800 */
[----:B------:R-:W-:Y:S01]  /*15800*/  SHFL.IDX PT, R2, R0, RZ, 0x181f ;  /* 0x00181fff00027589 */ /* 0x000fe200000e0000 */
[----:B--2---:R-:W-:-:S02]  /*15810*/  IMAD R5, R11, R6, RZ ;  /* 0x000000060b057224 */ /* 0x004fc400078e02ff */
[----:B------:R-:W-:Y:S01]  /*15820*/  IMAD.MOV.U32 R11, RZ, RZ, R3 ;  /* 0x000000ffff0b7224 */ /* 0x000fe200078e0003 */
[----:B------:R-:W-:Y:S02]  /*15830*/  SHFL.IDX PT, R6, R0, 0x1, 0x181f ;  /* 0x00381f0000067f89 */ /* 0x000fe400000e0000 */
[----:B------:R-:W-:Y:S02]  /*15840*/  ISETP.GE.AND P0, PT, R17, R5, PT ;  /* 0x000000051100720c */ /* 0x000fe40003f06270 */
[----:B------:R-:W0:Y:S11]  /*15850*/  SHFL.IDX PT, R3, R4, RZ, 0x181f ;  /* 0x00181fff04037589 */ /* 0x000e3600000e0000 */
[----:B0-----:R-:W-:-:S05]  /*15860*/  @!P0 LEA R3, P6, R7, R3, 0x1 ;  /* 0x0000000307038211 */ /* 0x001fca00078c08ff */
[----:B------:R-:W-:-:S05]  /*15870*/  @!P0 IMAD.X R2, RZ, RZ, R2, P6 ;  /* 0x000000ffff028224 */ /* 0x000fca00030e0602 */
[----:B------:R-:W-:-:S04]  /*15880*/  @!P0 LOP3.LUT R3, R3, R2, RZ, 0x3c, !PT ;  /* 0x0000000203038212 */ /* 0x000fc800078e3cff */
[----:B------:R-:W-:-:S04]  /*15890*/  @!P0 LOP3.LUT R2, R3, R2, RZ, 0x3c, !PT ;  /* 0x0000000203028212 */ /* 0x000fc800078e3cff */
[----:B------:R-:W-:-:S05]  /*158a0*/  @!P0 LOP3.LUT R3, R3, R2, RZ, 0x3c, !PT ;  /* 0x0000000203038212 */ /* 0x000fca00078e3cff */
[----:B------:R-:W-:Y:S04]  /*158b0*/  @!P0 LDGSTS.E.BYPASS.LTC128B.128 [R26+0x22400], desc[UR60][R2.64], !P4 ;  /* 0x22400000021a8fae */ /* 0x000fe8000e101d7c */
[----:B------:R-:W-:Y:S04]  /*158c0*/  @!P0 LDGSTS.E.BYPASS.LTC128B.128 [R26+0x26400], desc[UR60][R2.64+0x80], !P3 ;  /* 0x26400080021a8fae */ /* 0x000fe8000d901d7c */
[----:B------:R-:W-:Y:S04]  /*158d0*/  @!P0 LDGSTS.E.BYPASS.LTC128B.128 [R26+0x2a400], desc[UR60][R2.64+0x100], !P2 ;  /* 0x2a400100021a8fae */ /* 0x000fe8000d101d7c */
[----:B------:R0:W-:Y:S01]  /*158e0*/  @!P0 LDGSTS.E.BYPASS.LTC128B.128 [R26+0x2e400], desc[UR60][R2.64+0x180], !P1 ;  /* 0x2e400180021a8fae */ /* 0x0001e2000c901d7c */
[----:B---3--:R-:W-:Y:S01]  /*158f0*/  ISETP.GE.AND P0, PT, R10, R5, PT ;  /* 0x000000050a00720c */ /* 0x008fe20003f06270 */
[----:B----4-:R-:W-:-:S02]  /*15900*/  IMAD.MOV.U32 R10, RZ, RZ, R9 ;  /* 0x000000ffff0a7224 */ /* 0x010fc400078e0009 */
[----:B------:R-:W2:Y:S04]  /*15910*/  LDL.LU R9, [R1+0x30] ;  /* 0x0000300001097983 */ /* 0x000ea80000300800 */
[----:B0-----:R-:W0:Y:S06]  /*15920*/  SHFL.IDX PT, R2, R4, 0x1, 0x181f ;  /* 0x00381f0004027f89 */ /* 0x001e2c00000e0000 */
[----:B0-----:R-:W-:-:S05]  /*15930*/  @!P0 LEA R2, P6, R7, R2, 0x1 ;  /* 0x0000000207028211 */ /* 0x001fca00078c08ff */
[----:B------:R-:W-:Y:S02]  /*15940*/  @!P0 IMAD.X R3, RZ, RZ, R6, P6 ;  /* 0x000000ffff038224 */ /* 0x000fe400030e0606 */
[----:B------:R-:W-:Y:S04]  /*15950*/  SHFL.IDX PT, R6, R0, 0x2, 0x181f ;  /* 0x00581f0000067f89 */ /* 0x000fe800000e0000 */
[----:B------:R-:W-:Y:S04]  /*15960*/  @!P0 LDGSTS.E.BYPASS.LTC128B.128 [R26+0x22c00], desc[UR60][R2.64], !P4 ;  /* 0x22c00000021a8fae */ /* 0x000fe8000e101d7c */
[----:B------:R-:W-:Y:S04]  /*15970*/  @!P0 LDGSTS.E.BYPASS.LTC128B.128 [R26+0x26c00], desc[UR60][R2.64+0x80], !P3 ;  /* 0x26c00080021a8fae */ /* 0x000fe8000d901d7c */
[----:B------:R-:W-:Y:S04]  /*15980*/  @!P0 LDGSTS.E.BYPASS.LTC128B.128 [R26+0x2ac00], desc[UR60][R2.64+0x100], !P2 ;  /* 0x2ac00100021a8fae */ /* 0x000fe8000d101d7c */
[----:B------:R0:W-:Y:S01]  /*15990*/  @!P0 LDGSTS.E.BYPASS.LTC128B.128 [R26+0x2ec00], desc[UR60][R2.64+0x180], !P1 ;  /* 0x2ec00180021a8fae */ /* 0x0001e2000c901d7c */
[----:B-----5:R-:W-:-:S03]  /*159a0*/  ISETP.GE.AND P0, PT, R8, R5, PT ;  /* 0x000000050800720c */ /* 0x020fc60003f06270 */
[----:B------:R-:W3:Y:S04]  /*159b0*/  LDL.LU R8, [R1+0x38] ;  /* 0x0000380001087983 */ /* 0x000ee80000300800 */
[----:B0-----:R-:W0:Y:S06]  /*159c0*/  SHFL.IDX PT, R2, R4, 0x2, 0x181f ;  /* 0x00581f0004027f89 */ /* 0x001e2c00000e0000 */
[----:B0-----:R-:W-:-:S04]  /*159d0*/  @!P0 LEA R2, P6, R7, R2, 0x1 ;  /* 0x0000000207028211 */ /* 0x001fc800078c08ff */
[----:B------:R-:W-:-:S05]  /*159e0*/  @!P0 IADD3.X R3, RZ, R6, RZ, P6, !PT ;  /* 0x00000006ff038210 */ /* 0x000fca00037fe4ff */
[----:B------:R-:W-:Y:S04]  /*159f0*/  @!P0 LDGSTS.E.BYPASS.LTC128B.128 [R26+0x23400], desc[UR60][R2.64], !P4 ;  /* 0x23400000021a8fae */ /* 0x000fe8000e101d7c */
[----:B------:R-:W-:Y:S04]  /*15a00*/  @!P0 LDGSTS.E.BYPASS.LTC128B.128 [R26+0x27400], desc[UR60][R2.64+0x80], !P3 ;  /* 0x27400080021a8fae */ /* 0x000fe8000d901d7c */
[----:B------:R-:W-:Y:S04]  /*15a10*/  @!P0 LDGSTS.E.BYPASS.LTC128B.128 [R26+0x2b400], desc[UR60][R2.64+0x100], !P2 ;  /* 0x2b400100021a8fae */ /* 0x000fe8000d101d7c */
[----:B------:R0:W-:Y:S04]  /*15a20*/  @!P0 LDGSTS.E.BYPASS.LTC128B.128 [R26+0x2f400], desc[UR60][R2.64+0x180], !P1 ;  /* 0x2f400180021a8fae */ /* 0x0001e8000c901d7c */
[----:B------:R-:W-:Y:S04]  /*15a30*/  SHFL.IDX PT, R6, R0, 0x3, 0x181f ;  /* 0x00781f0000067f89 */ /* 0x000fe800000e0000 */
[----:B0-----:R-:W0:Y:S01]  /*15a40*/  SHFL.IDX PT, R2, R4, 0x3, 0x181f ;  /* 0x00781f0004027f89 */ /* 0x001e2200000e0000 */
[----:B------:R-:W-:-:S13]  /*15a50*/  ISETP.GE.AND P0, PT, R11, R5, PT ;  /* 0x000000050b00720c */ /* 0x000fda0003f06270 */
[----:B0-----:R-:W-:-:S05]  /*15a60*/  @!P0 LEA R2, P6, R7, R2, 0x1 ;  /* 0x0000000207028211 */ /* 0x001fca00078c08ff */
[----:B------:R-:W-:-:S05]  /*15a70*/  @!P0 IMAD.X R3, RZ, RZ, R6, P6 ;  /* 0x000000ffff038224 */ /* 0x000fca00030e0606 */
        /* <DEDUP_REMOVED lines=15> */
[----:B--2---:R-:W-:-:S13]  /*15b70*/  ISETP.GE.AND P0, PT, R9, R5, PT ;  /* 0x000000050900720c */ /* 0x004fda0003f06270 */
        /* <DEDUP_REMOVED lines=8> */
[----:B---3--:R-:W-:-:S13]  /*15c00*/  ISETP.GE.AND P0, PT, R8, R5, PT ;  /* 0x000000050800720c */ /* 0x008fda0003f06270 */
[----:B0-----:R-:W-:-:S05]  /*15c10*/  @!P0 LEA R2, P5, R7, R2, 0x1 ;  /* 0x0000000207028211 */ /* 0x001fca00078a08ff */
[----:B------:R-:W-:-:S05]  /*15c20*/  @!P0 IMAD.X R3, RZ, RZ, R6, P5 ;  /* 0x000000ffff038224 */ /* 0x000fca00028e0606 */
[----:B------:R-:W-:Y:S04]  /*15c30*/  @!P0 LDGSTS.E.BYPASS.LTC128B.128 [R26+0x25400], desc[UR60][R2.64], !P4 ;  /* 0x25400000021a8fae */ /* 0x000fe8000e101d7c */
[----:B------:R-:W-:Y:S04]  /*15c40*/  @!P0 LDGSTS.E.BYPASS.LTC128B.128 [R26+0x29400], desc[UR60][R2.64+0x80], !P3 ;  /* 0x29400080021a8fae */ /* 0x000fe8000d901d7c */
[----:B------:R-:W-:Y:S04]  /*15c50*/  @!P0 LDGSTS.E.BYPASS.LTC128B.128 [R26+0x2d400], desc[UR60][R2.64+0x100], !P2 ;  /* 0x2d400100021a8fae */ /* 0x000fe8000d101d7c */
[----:B------:R0:W-:Y:S04]  /*15c60*/  @!P0 LDGSTS.E.BYPASS.LTC128B.128 [R26+0x31400], desc[UR60][R2.64+0x180], !P1 ;  /* 0x31400180021a8fae */ /* 0x0001e8000c901d7c */
[----:B------:R1:W2:Y:S04]  /*15c70*/  SHFL.IDX PT, R6, R0, 0x7, 0x181f ;  /* 0x00f81f0000067f89 */ /* 0x0002a800000e0000 */
[----:B0-----:R1:W0:Y:S02]  /*15c80*/  SHFL.IDX PT, R2, R4, 0x7, 0x181f ;  /* 0x00f81f0004027f89 */ /* 0x00122400000e0000 */
.L_x_10812:
[----:B-1----:R-:W3:Y:S01]  /*15c90*/  LDL.LU R0, [R1+0x44] ;  /* 0x0000440001007983 */ /* 0x002ee20000300800 */
[----:B------:R-:W-:Y:S01]  /*15ca0*/  BSSY B0, `(.L_x_10636) ;  /* 0x000000c000007945 */ /* 0x000fe20003800000 */
[----:B---3--:R-:W-:-:S13]  /*15cb0*/  ISETP.GE.AND P0, PT, R0, R5, PT ;  /* 0x000000050000720c */ /* 0x008fda0003f06270 */
[----:B------:R-:W-:Y:S05]  /*15cc0*/  @P0 BRA `(.L_x_10637) ;  /* 0x0000000000240947 */ /* 0x000fea0003800000 */
[----:B0-----:R-:W-:-:S05]  /*15cd0*/  LEA R2, P0, R7, R2, 0x1 ;  /* 0x0000000207027211 */ /* 0x001fca00078008ff */
[----:B--2---:R-:W-:-:S05]  /*15ce0*/  IMAD.X R3, RZ, RZ, R6, P0 ;  /* 0x000000ffff037224 */ /* 0x004fca00000e0606 */
[----:B------:R-:W-:Y:S01]  /*15cf0*/  @!PT LDS RZ, [RZ] ;  /* 0x00000000fffff984 */ /* 0x000fe20000000800 */
[----:B------:R-:W-:Y:S01]  /*15d00*/  @!PT LDS RZ, [RZ] ;  /* 0x00000000fffff984 */ /* 0x000fe20000000800 */
[----:B------:R-:W-:Y:S01]  /*15d10*/  @!PT LDS RZ, [RZ] ;  /* 0x00000000fffff984 */ /* 0x000fe20000000800 */
[----:B------:R1:W-:Y:S04]  /*15d20*/  LDGSTS.E.BYPASS.LTC128B.128 [R26+0x25c00], desc[UR60][R2.64], !P4 ;  /* 0x25c00000021a7fae */ /* 0x0003e8000e101d7c */
[----:B------:R1:W-:Y:S04]  /*15d30*/  LDGSTS.E.BYPASS.LTC128B.128 [R26+0x29c00], desc[UR60][R2.64+0x80], !P3 ;  /* 0x29c00080021a7fae */ /* 0x0003e8000d901d7c */
[----:B------:R1:W-:Y:S04]  /*15d40*/  LDGSTS.E.BYPASS.LTC128B.128 [R26+0x2dc00], desc[UR60][R2.64+0x100], !P2 ;  /* 0x2dc00100021a7fae */ /* 0x0003e8000d101d7c */
[----:B------:R1:W-:Y:S02]  /*15d50*/  LDGSTS.E.BYPASS.LTC128B.128 [R26+0x31c00], desc[UR60][R2.64+0x180], !P1 ;  /* 0x31c00180021a7fae */ /* 0x0003e4000c901d7c */
.L_x_10637:
[----:B------:R-:W-:Y:S05]  /*15d60*/  BSYNC B0 ;  /* 0x0000000000007941 */ /* 0x000fea0003800000 */
.L_x_10636:
[----:B------:R-:W-:Y:S01]  /*15d70*/  NOP ;  /* 0x0000000000007918 */ /* 0x000fe20000000000 */
[----:B------:R-:W-:-:S13]  /*15d80*/  PLOP3.LUT P0, PT, PT, PT, PT, 0x80, 0x0 ;  /* 0x000000000000781c */ /* 0x000fda0003f0f070 */
.L_x_10638:
[----:B------:R-:W-:Y:S02]  /*15d90*/  PLOP3.LUT P1, PT, P1, P0, PT, 0xa2, 0x0 ;  /* 0x000000000000781c */ /* 0x000fe40000f21472 */
[----:B------:R-:W-:-:S08]  /*15da0*/  @P0 R2UR P1, UR4, R23 ;  /* 0x00000000170402ca */ /* 0x000fd00000020000 */
[----:B------:R-:W-:-:S05]  /*15db0*/  @P0 PLOP3.LUT P0, PT, P1, PT, PT, 0x80, 0x0 ;  /* 0x000000000000081c */ /* 0x000fca0000f0f070 */
[----:B------:R-:W-:Y:S01]  /*15dc0*/  @!P1 SYNCS.ARRIVE.TRANS64.RED.A0T1 RZ, [UR4+0x32410], RZ ;  /* 0x032410ffffff99a7 */ /* 0x000fe20008200404 */
[----:B------:R-:W-:Y:S07]  /*15dd0*/  @!P1 ARRIVES.LDGSTSBAR.64.TRANSCNT [UR4+0x32410] ;  /* 0x03241000ff0099b0 */ /* 0x000fee0008000a84 */
[----:B------:R-:W-:Y:S05]  /*15de0*/  @P0 BRA.U.ANY `(.L_x_10638) ;  /* 0xfffffffd00e80947 */ /* 0x000fea000393ffff */
[----:B01----:R-:W3:Y:S02]  /*15df0*/  LDL.LU R2, [R1+0x40] ;  /* 0x0000400001027983 */ /* 0x003ee40000300800 */
        /* <DEDUP_REMOVED lines=11> */
.L_x_10813:
[----:B------:R-:W-:Y:S05]  /*15eb0*/  BSYNC B0 ;  /* 0x0000000000007941 */ /* 0x000fea0003800000 */
.L_x_10639:
[----:B------:R-:W3:Y:S02]  /*15ec0*/  LDL R2, [R1+0x64] ;  /* 0x0000640001027983 */ /* 0x000ee40000100800 */
[----:B---3--:R-:W-:-:S13]  /*15ed0*/  ISETP.NE.AND P0, PT, R2, 0x3, PT ;  /* 0x000000030200780c */ /* 0x008fda0003f05270 */
[----:B------:R-:W-:Y:S05]  /*15ee0*/  @!P0 BRA `(.L_x_10641) ;  /* 0x0000000000048947 */ /* 0x000fea0003800000 */
[----:B------:R-:W-:Y:S01]  /*15ef0*/  BPT.TRAP 0x1 ;  /* 0x000000040000795c */ /* 0x000fe20000300000 */
.L_x_10641:
[----:B------:R-:W3:Y:S01]  /*15f00*/  LDL.LU R2, [R1+0x60] ;  /* 0x0000600001027983 */ /* 0x000ee20000300800 */
[C---:B------:R-:W-:Y:S01]  /*15f10*/  LOP3.LUT P0, RZ, R22.reuse, 0x8, RZ, 0xc0, !PT ;  /* 0x0000000816ff7812 */ /* 0x040fe2000780c0ff */
[----:B------:R-:W-:Y:S01]  /*15f20*/  BSSY B0, `(.L_x_10642) ;  /* 0x0000008000007945 */ /* 0x000fe20003800000 */
[----:B------:R-:W-:Y:S02]  /*15f30*/  SHF.L.U32 R3, R27, 0x1f, RZ ;  /* 0x0000001f1b037819 */ /* 0x000fe400000006ff */
[----:B0-----:R-:W-:Y:S02]  /*15f40*/  SEL R0, RZ, 0x4, P0 ;  /* 0x00000004ff007807 */ /* 0x001fe40000000000 */
[----:B------:R-:W-:-:S04]  /*15f50*/  LOP3.LUT P1, RZ, R22, 0x10, RZ, 0xc0, !PT ;  /* 0x0000001016ff7812 */ /* 0x000fc8000782c0ff */
[----:B------:R-:W-:Y:S02]  /*15f60*/  SEL R7, RZ, 0x2, P1 ;  /* 0x00000002ff077807 */ /* 0x000fe40000800000 */
[----:B------:R-:W0:Y:S02]  /*15f70*/  SYNCS.PHASECHK.TRANS64.TRYWAIT P0, [R30+URZ+0x32460], R3 ;  /* 0x032460031e0075a7 */ /* 0x000e24000800017f */
[----:B---3--:R-:W-:Y:S01]  /*15f80*/  IADD3 R7, R0, R7, R2 ;  /* 0x0000000700077210 */ /* 0x008fe20007ffe002 */
[----:B0-----:R-:W-:Y:S06]  /*15f90*/  @!P0 BRA `(.L_x_10643) ;  /* 0x0000005c00308947 */ /* 0x001fec0003800000 */
.L_x_10814:
[----:B------:R-:W-:Y:S05]  /*15fa0*/  BSYNC B0 ;  /* 0x0000000000007941 */ /* 0x000fea0003800000 */
.L_x_10642:
[----:B------:R-:W3:Y:S01]  /*15fb0*/  LDL.LU R0, [R1+0x4c] ;  /* 0x00004c0001007983 */ /* 0x000ee20000300800 */
[----:B------:R-:W-:-:S03]  /*15fc0*/  ULDC.64 UR4, c[0x0][0x328] ;  /* 0x0000ca0000047ab9 */ /* 0x000fc60000000a00 */
[----:B------:R-:W4:Y:S04]  /*15fd0*/  LDL.LU R2, [R1+0x4] ;  /* 0x0000040001027983 */ /* 0x000f280000300800 */
[----:B------:R-:W5:Y:S04]  /*15fe0*/  LDL.LU R5, [R1+0x54] ;  /* 0x0000540001057983 */ /* 0x000f680000300800 */
[----:B------:R-:W2:Y:S01]  /*15ff0*/  LDL.LU R4, [R1] ;  /* 0x0000000001047983 */ /* 0x000ea20000300800 */
[C---:B------:R-:W-:Y:S02]  /*16000*/  LOP3.LUT P1, RZ, R22.reuse, 0x4, RZ, 0xc0, !PT ;  /* 0x0000000416ff7812 */ /* 0x040fe4000782c0ff */
[----:B------:R-:W-:Y:S01]  /*16010*/  LOP3.LUT P4, RZ, R22, 0x1, RZ, 0xc0, !PT ;  /* 0x0000000116ff7812 */ /* 0x000fe2000788c0ff */
[----:B---3--:R-:W-:-:S04]  /*16020*/  IMAD R0, R0, UR4, RZ ;  /* 0x0000000400007c24 */ /* 0x008fc8000f8e02ff */
[C---:B----4-:R-:W-:Y:S02]  /*16030*/  IMAD R0, R2.reuse, UR5, R0 ;  /* 0x0000000502007c24 */ /* 0x050fe4000f8e0200 */
[----:B0-----:R-:W-:Y:S01]  /*16040*/  IMAD.WIDE.U32 R2, R2, UR4, RZ ;  /* 0x0000000402027c25 */ /* 0x001fe2000f8e00ff */
[----:B------:R-:W-:-:S04]  /*16050*/  ULDC.64 UR4, c[0x0][0x338] ;  /* 0x0000ce0000047ab9 */ /* 0x000fc80000000a00 */
[----:B------:R-:W-:Y:S01]  /*16060*/  IADD3 R3, R3, R0, RZ ;  /* 0x0000000003037210 */ /* 0x000fe20007ffe0ff */
[----:B-----5:R-:W-:Y:S02]  /*16070*/  IMAD R0, R5, UR4, RZ ;  /* 0x0000000405007c24 */ /* 0x020fe4000f8e02ff */
[----:B--2---:R-:W-:-:S04]  /*16080*/  IMAD.WIDE.U32 R2, R4, UR4, R2 ;  /* 0x0000000404027c25 */ /* 0x004fc8000f8e0002 */
[----:B------:R-:W-:Y:S01]  /*16090*/  IMAD R5, R4, UR5, R0 ;  /* 0x0000000504057c24 */ /* 0x000fe2000f8e0200 */
[----:B------:R-:W-:Y:S01]  /*160a0*/  ULDC.64 UR4, c[0x0][0x330] ;  /* 0x0000cc0000047ab9 */ /* 0x000fe20000000a00 */
[----:B------:R-:W-:Y:S01]  /*160b0*/  SEL R0, RZ, 0x8, P1 ;  /* 0x00000008ff007807 */ /* 0x000fe20000800000 */
[----:B------:R-:W-:Y:S02]  /*160c0*/  IMAD R4, R25, 0x6000, R33 ;  /* 0x0000600019047824 */ /* 0x000fe400078e0221 */
[----:B------:R-:W-:Y:S02]  /*160d0*/  IMAD.IADD R3, R3, 0x1, R5 ;  /* 0x0000000103037824 */ /* 0x000fe400078e0205 */
[----:B------:R-:W-:Y:S02]  /*160e0*/  IMAD R5, R29, UR4, RZ ;  /* 0x000000041d057c24 */ /* 0x000fe4000f8e02ff */
[----:B------:R-:W-:-:S04]  /*160f0*/  IMAD.WIDE.U32 R2, R18, UR4, R2 ;  /* 0x0000000412027c25 */ /* 0x000fc8000f8e0002 */
[----:B------:R-:W-:Y:S01]  /*16100*/  IMAD R5, R18, UR5, R5 ;  /* 0x0000000512057c24 */ /* 0x000fe2000f8e0205 */
[----:B------:R-:W-:Y:S01]  /*16110*/  ULDC.64 UR4, c[0x0][0x318] ;  /* 0x0000c60000047ab9 */ /* 0x000fe20000000a00 */
[----:B------:R-:W-:Y:S02]  /*16120*/  IMAD.IADD R7, R7, 0x1, R0 ;  /* 0x0000000107077824 */ /* 0x000fe400078e0200 */
        /* <DEDUP_REMOVED lines=8> */
[----:B------:R-:W-:Y:S01]  /*161b0*/  SHFL.IDX PT, R3, R6, RZ, 0x181f ;  /* 0x00181fff06037589 */ /* 0x000fe200000e0000 */
[----:B------:R-:W-:-:S03]  /*161c0*/  LOP3.LUT P1, RZ, R7, 0x4, RZ, 0xc0, !PT ;  /* 0x0000000407ff7812 */ /* 0x000fc6000782c0ff */
[----:B------:R-:W-:Y:S01]  /*161d0*/  SHFL.IDX PT, R14, R5, 0x1, 0x181f ;  /* 0x00381f00050e7f89 */ /* 0x000fe200000e0000 */
[----:B------:R-:W-:Y:S01]  /*161e0*/  ISETP.LT.OR P3, PT, R31, 0x1, !P1 ;  /* 0x000000011f00780c */ /* 0x000fe20004f61670 */
[----:B0-----:R-:W-:Y:S02]  /*161f0*/  IMAD.SHL.U32 R8, R2, 0x8, RZ ;  /* 0x0000000802087824 */ /* 0x001fe400078e00ff */
[----:B------:R-:W0:Y:S03]  /*16200*/  SHFL.IDX PT, R2, R5, RZ, 0x181f ;  /* 0x00181fff05027589 */ /* 0x000e2600000e0000 */
[----:B------:R-:W-:-:S05]  /*16210*/  LOP3.LUT R8, R8, 0x38, RZ, 0xc0, !PT ;  /* 0x0000003808087812 */ /* 0x000fca00078ec0ff */
[----:B------:R-:W-:-:S05]  /*16220*/  IMAD.SHL.U32 R0, R8, 0x2, RZ ;  /* 0x0000000208007824 */ /* 0x000fca00078e00ff */
[----:B0-----:R-:W-:-:S05]  /*16230*/  IADD3 R2, P0, R2, R0, RZ ;  /* 0x0000000002027210 */ /* 0x001fca0007f1e0ff */
[----:B------:R-:W-:Y:S01]  /*16240*/  IMAD.X R3, RZ, RZ, R3, P0 ;  /* 0x000000ffff037224 */ /* 0x000fe200000e0603 */
        /* <DEDUP_REMOVED lines=8> */
[----:B------:R-:W-:-:S03]  /*162d0*/  IADD3 R8, P3, R14, R0, RZ ;  /* 0x000000000e087210 */ /* 0x000fc60007f7e0ff */
        /* <DEDUP_REMOVED lines=48> */
.L_x_10828:
        /* <DEDUP_REMOVED lines=15> */
.L_x_10645:
        /* <DEDUP_REMOVED lines=11> */
.L_x_10646:
[----:B------:R-:W2:Y:S01]  /*16780*/  LDL.LU R2, [R1+0x14] ;  /* 0x0000140001027983 */ /* 0x000ea20000300800 */
[----:B------:R0:W-:Y:S01]  /*16790*/  SYNCS.ARRIVE.TRANS64.A1T0 RZ, [R30+URZ+0x32450], RZ ;  /* 0x032450ff1eff79a7 */ /* 0x0001e2000810003f */
[----:B------:R-:W-:Y:S01]  /*167a0*/  BSSY B0, `(.L_x_10647) ;  /* 0x00000e1000007945 */ /* 0x000fe20003800000 */
[----:B--2---:R-:W-:-:S13]  /*167b0*/  ISETP.GE.AND P0, PT, R2, 0x61, PT ;  /* 0x000000610200780c */ /* 0x004fda0003f06270 */
[----:B0-----:R-:W-:Y:S05]  /*167c0*/  @!P0 BRA `(.L_x_10648) ;  /* 0x0000000c00788947 */ /* 0x001fea0003800000 */
[----:B------:R-:W2:Y:S02]  /*167d0*/  LDL.LU R2, [R1+0x48] ;  /* 0x0000480001027983 */ /* 0x000ea40000300800 */
[----:B--2---:R-:W-:-:S07]  /*167e0*/  VIADD R10, R2, 0xfffffffe ;  /* 0xfffffffe020a7836 */ /* 0x004fce0000000000 */
.L_x_10661:
[----:B--2---:R-:W2:Y:S01]  /*167f0*/  LDL R12, [R1+0x64] ;  /* 0x00006400010c7983 */ /* 0x004ea20000100800 */
[----:B0-----:R-:W0:Y:S01]  /*16800*/  LDC R6, c[0x0][0x430] ;  /* 0x00010c00ff067b82 */ /* 0x001e220000000800 */
[----:B------:R-:W1:Y:S01]  /*16810*/  S2R R2, SR_TID.X ;  /* 0x0000000000027919 */ /* 0x000e620000002100 */
[----:B---3--:R-:W3:Y:S01]  /*16820*/  S2R R3, SR_TID.X ;  /* 0x0000000000037919 */ /* 0x008ee20000002100 */
[----:B0-----:R-:W-:Y:S02]  /*16830*/  ISETP.NE.AND P0, PT, R6, 0x1, PT ;  /* 0x000000010600780c */ /* 0x001fe40003f05270 */
[----:B-1----:R-:W-:Y:S01]  /*16840*/  LOP3.LUT R2, R2, 0x7f, RZ, 0xc0, !PT ;  /* 0x0000007f02027812 */ /* 0x002fe200078ec0ff */
[----:B---3--:R-:W-:-:S03]  /*16850*/  IMAD.SHL.U32 R4, R3, 0x10, RZ ;  /* 0x0000001003047824 */ /* 0x008fc600078e00ff */
[----:B------:R-:W-:-:S07]  /*16860*/  SHF.R.U32.HI R2, RZ, 0x3, R2 ;  /* 0x00000003ff027819 */ /* 0x000fce0000011602 */
[----:B------:R-:W0:Y:S01]  /*16870*/  @P0 LDC R3, c[0x0][0x438] ;  /* 0x00010e00ff030b82 */ /* 0x000e220000000800 */
[----:B------:R-:W-:-:S04]  /*16880*/  LOP3.LUT R4, R2, 0x70, R4, 0xf8, !PT ;  /* 0x0000007002047812 */ /* 0x000fc800078ef804 */
[----:B------:R-:W-:-:S03]  /*16890*/  ISETP.GT.U32.AND P1, PT, R4, 0x5f, PT ;  /* 0x0000005f0400780c */ /* 0x000fc60003f24070 */
[----:B------:R-:W1:Y:S01]  /*168a0*/  @P0 LDC R2, c[0x0][0x434] ;  /* 0x00010d00ff020b82 */ /* 0x000e620000000800 */
[----:B------:R-:W-:-:S04]  /*168b0*/  IMAD R7, R10, 0x60, R34 ;  /* 0x000000600a077824 */ /* 0x000fc800078e0222 */
[----:B------:R-:W-:-:S05]  /*168c0*/  IMAD.IADD R7, R4, 0x1, R7 ;  /* 0x0000000104077824 */ /* 0x000fca00078e0207 */
[----:B------:R-:W3:Y:S01]  /*168d0*/  @!P1 LDC.64 R4, c[0x0][0x428] ;  /* 0x00010a00ff049b82 */ /* 0x000ee20000000a00 */
[----:B------:R-:W-:-:S07]  /*168e0*/  MOV R11, R7 ;  /* 0x00000007000b7202 */ /* 0x000fce0000000f00 */
        /* <DEDUP_REMOVED lines=14> */
[----:B------:R-:W-:-:S04]  /*169d0*/  ISETP.NE.AND P0, PT, R25, 0x2, PT ;  /* 0x000000021900780c */ /* 0x000fc80003f05270 */
[----:B------:R-:W-:Y:S01]  /*169e0*/  SEL R2, RZ, 0x1, P0 ;  /* 0x00000001ff027807 */ /* 0x000fe20000000000 */
[----:B------:R-:W-:-:S03]  /*169f0*/  IMAD.MOV R3, RZ, RZ, -R11 ;  /* 0x000000ffff037224 */ /* 0x000fc600078e0a0b */
[----:B------:R-:W-:Y:S01]  /*16a00*/  LOP3.LUT R27, R27, R2, RZ, 0x3c, !PT ;  /* 0x000000021b1b7212 */ /* 0x000fe200078e3cff */
[----:B------:R-:W-:Y:S01]  /*16a10*/  IMAD.MOV.U32 R2, RZ, RZ, R10 ;  /* 0x000000ffff027224 */ /* 0x000fe200078e000a */
[----:B------:R-:W-:Y:S05]  /*16a20*/  YIELD ;  /* 0x0000000000007946 */ /* 0x000fea0003800000 */
[----:B------:R-:W-:Y:S01]  /*16a30*/  SEL R25, R25, RZ, P0 ;  /* 0x000000ff19197207 */ /* 0x000fe20000000000 */
[----:B------:R-:W-:Y:S01]  /*16a40*/  IMAD R6, R6, R3, R7 ;  /* 0x0000000306067224 */ /* 0x000fe200078e0207 */
[----:B------:R-:W-:Y:S01]  /*16a50*/  ISETP.GT.AND P2, PT, R2, RZ, PT ;  /* 0x000000ff0200720c */ /* 0x000fe20003f44270 */
[----:B------:R-:W-:Y:S01]  /*16a60*/  VIADD R10, R10, 0xffffffff ;  /* 0xffffffff0a0a7836 */ /* 0x000fe20000000000 */
[----:B--2---:R-:W-:-:S13]  /*16a70*/  ISETP.NE.AND P1, PT, R12, 0x3, PT ;  /* 0x000000030c00780c */ /* 0x004fda0003f25270 */
[----:B0-----:R-:W-:Y:S05]  /*16a80*/  @!P1 BRA `(.L_x_10649) ;  /* 0x0000000000049947 */ /* 0x001fea0003800000 */
[----:B------:R-:W-:Y:S01]  /*16a90*/  BPT.TRAP 0x1 ;  /* 0x000000040000795c */ /* 0x000fe20000300000 */
.L_x_10649:
[----:B------:R-:W-:Y:S01]  /*16aa0*/  LEA R4, R25, R23, 0x3 ;  /* 0x0000001719047211 */ /* 0x000fe200078e18ff */
[----:B------:R-:W-:Y:S01]  /*16ab0*/  BSSY B1, `(.L_x_10650) ;  /* 0x0000005000017945 */ /* 0x000fe20003800000 */
[----:B------:R-:W-:Y:S02]  /*16ac0*/  SHF.L.U32 R21, R27, 0x1f, RZ ;  /* 0x0000001f1b157819 */ /* 0x000fe400000006ff */
[----:B------:R-:W-:Y:S02]  /*16ad0*/  SHF.R.S32.HI R17, RZ, 0x1f, R6 ;  /* 0x0000001fff117819 */ /* 0x000fe40000011406 */
[----:B------:R-:W0:Y:S02]  /*16ae0*/  SYNCS.PHASECHK.TRANS64.TRYWAIT P0, [R4+URZ+0x32440], R21 ;  /* 0x03244015040075a7 */ /* 0x000e24000800017f */
[----:B0-----:R-:W-:Y:S05]  /*16af0*/  @!P0 BRA `(.L_x_10651) ;  /* 0x0000005800b08947 */ /* 0x001fea0003800000 */
.L_x_10829:
[----:B------:R-:W-:Y:S05]  /*16b00*/  BSYNC B1 ;  /* 0x0000000000017941 */ /* 0x000fea0003800000 */
.L_x_10650:
        /* <DEDUP_REMOVED lines=52> */
.L_x_10843:
        /* <DEDUP_REMOVED lines=8> */
.L_x_10653:
        /* <DEDUP_REMOVED lines=11> */
.L_x_10654:
[----:B------:R2:W-:Y:S01]  /*16f80*/  SYNCS.ARRIVE.TRANS64.A1T0 RZ, [R4+URZ+0x32430], RZ ;  /* 0x032430ff04ff79a7 */ /* 0x0005e2000810003f */
[----:B------:R-:W-:Y:S05]  /*16f90*/  @!P3 BRA `(.L_x_10655) ;  /* 0x000000000004b947 */ /* 0x000fea0003800000 */
[----:B------:R-:W-:Y:S01]  /*16fa0*/  BPT.TRAP 0x1 ;  /* 0x000000040000795c */ /* 0x000fe20000300000 */
.L_x_10655:
[----:B------:R-:W3:Y:S01]  /*16fb0*/  SYNCS.PHASECHK.TRANS64.TRYWAIT P0, [R4+URZ+0x32460], R21 ;  /* 0x03246015040075a7 */ /* 0x000ee2000800017f */
[----:B------:R-:W-:Y:S04]  /*16fc0*/  BSSY B1, `(.L_x_10656) ;  /* 0x0000002000017945 */ /* 0x000fe80003800000 */
[----:B---3--:R-:W-:Y:S05]  /*16fd0*/  @!P0 BRA `(.L_x_10657) ;  /* 0x0000005c00308947 */ /* 0x008fea0003800000 */
.L_x_10844:
[----:B------:R-:W-:Y:S05]  /*16fe0*/  BSYNC B1 ;  /* 0x0000000000017941 */ /* 0x000fea0003800000 */
.L_x_10656:
[----:B------:R-:W-:Y:S01]  /*16ff0*/  ULDC.64 UR4, c[0x0][0x328] ;  /* 0x0000ca0000047ab9 */ /* 0x000fe20000000a00 */
[C---:B------:R-:W-:Y:S01]  /*17000*/  LOP3.LUT P5, RZ, R22.reuse, 0x1, RZ, 0xc0, !PT ;  /* 0x0000000116ff7812 */ /* 0x040fe200078ac0ff */
[----:B------:R-:W-:Y:S01]  /*17010*/  IMAD R17, R17, UR4, RZ ;  /* 0x0000000411117c24 */ /* 0x000fe2000f8e02ff */
[----:B------:R-:W-:Y:S01]  /*17020*/  LOP3.LUT P4, RZ, R22, 0x10, RZ, 0xc0, !PT ;  /* 0x0000001016ff7812 */ /* 0x000fe2000788c0ff */
[----:B------:R-:W-:Y:S01]  /*17030*/  IMAD.WIDE.U32 R2, R6, UR4, RZ ;  /* 0x0000000406027c25 */ /* 0x000fe2000f8e00ff */
[C---:B------:R-:W-:Y:S02]  /*17040*/  LOP3.LUT P3, RZ, R22.reuse, 0x8, RZ, 0xc0, !PT ;  /* 0x0000000816ff7812 */ /* 0x040fe4000786c0ff */
[----:B------:R-:W-:Y:S01]  /*17050*/  LOP3.LUT P1, RZ, R22, 0x4, RZ, 0xc0, !PT ;  /* 0x0000000416ff7812 */ /* 0x000fe2000782c0ff */
[----:B------:R-:W-:Y:S01]  /*17060*/  IMAD R17, R6, UR5, R17 ;  /* 0x0000000506117c24 */ /* 0x000fe2000f8e0211 */
[----:B------:R-:W-:Y:S01]  /*17070*/  ULDC.64 UR4, c[0x0][0x338] ;  /* 0x0000ce0000047ab9 */ /* 0x000fe20000000a00 */
[----:B------:R-:W-:-:S02]  /*17080*/  IMAD R6, R25, 0x6000, R33 ;  /* 0x0000600019067824 */ /* 0x000fc400078e0221 */
        /* <DEDUP_REMOVED lines=27> */
[----:B------:R-:W1:Y:S02]  /*17240*/  SHFL.IDX PT, R14, R5, 0x2, 0x181f ;  /* 0x00581f00050e7f89 */ /* 0x000e6400000e0000 */
[----:B------:R-:W-:Y:S02]  /*17250*/  IADD3.X R3, RZ, R8, RZ, P0, !PT ;  /* 0x00000008ff037210 */ /* 0x000fe400007fe4ff */
        /* <DEDUP_REMOVED lines=22> */
[----:B------:R1:W0:Y:S03]  /*173c0*/  SHFL.IDX PT, R14, R5, 0x5, 0x181f ;  /* 0x00b81f00050e7f89 */ /* 0x00022600000e0000 */
[----:B----4-:R-:W-:Y:S02]  /*173d0*/  IMAD.X R3, RZ, RZ, R8, P0 ;  /* 0x000000ffff037224 */ /* 0x010fe400000e0608 */
[----:B------:R1:W4:Y:S04]  /*173e0*/  SHFL.IDX PT, R8, R7, 0x5, 0x181f ;  /* 0x00b81f0007087f89 */ /* 0x00032800000e0000 */
[----:B------:R1:W-:Y:S04]  /*173f0*/  LDGSTS.E.BYPASS.LTC128B.128 [R6+0x2400], desc[UR60][R2.64], !P5 ;  /* 0x0240000002067fae */ /* 0x0003e8000e901d7c */
[----:B------:R1:W-:Y:S04]  /*17400*/  LDGSTS.E.BYPASS.LTC128B.128 [R6+0x5400], desc[UR60][R2.64+0x80], !P4 ;  /* 0x0540008002067fae */ /* 0x0003e8000e101d7c */
[----:B------:R1:W-:Y:S04]  /*17410*/  LDGSTS.E.BYPASS.LTC128B.128 [R6+0x8400], desc[UR60][R2.64+0x100], !P3 ;  /* 0x0840010002067fae */ /* 0x0003e8000d901d7c */
[----:B------:R1:W-:Y:S02]  /*17420*/  LDGSTS.E.BYPASS.LTC128B.128 [R6+0xb400], desc[UR60][R2.64+0x180], !P1 ;  /* 0x0b40018002067fae */ /* 0x0003e4000c901d7c */
.L_x_10858:
        /* <DEDUP_REMOVED lines=11> */
.L_x_10659:
        /* <DEDUP_REMOVED lines=11> */
.L_x_10660:
[----:B------:R0:W-:Y:S01]  /*17590*/  SYNCS.ARRIVE.TRANS64.A1T0 RZ, [R4+URZ+0x32450], RZ ;  /* 0x032450ff04ff79a7 */ /* 0x0001e2000810003f */
[----:B------:R-:W-:Y:S05]  /*175a0*/  @P2 BRA `(.L_x_10661) ;  /* 0xfffffff000902947 */ /* 0x000fea000383ffff */
.L_x_10648:
[----:B------:R-:W-:Y:S05]  /*175b0*/  BSYNC B0 ;  /* 0x0000000000007941 */ /* 0x000fea0003800000 */
.L_x_10647:
        /* <DEDUP_REMOVED lines=21> */
.L_x_10663:
[----:B------:R-:W-:Y:S05]  /*17710*/  BSYNC B0 ;  /* 0x0000000000007941 */ /* 0x000fea0003800000 */
.L_x_10662:
[----:B------:R-:W-:-:S07]  /*17720*/  SEL R25, R25, RZ, P0 ;  /* 0x000000ff19197207 */ /* 0x000fce0000000000 */
.L_x_10616:
[----:B------:R-:W-:Y:S05]  /*17730*/  BSYNC B7 ;  /* 0x0000000000077941 */ /* 0x000fea0003800000 */
.L_x_10614:
        /* <DEDUP_REMOVED lines=8> */
[----:B------:R0:W1:Y:S01]  /*177c0*/  LDS.128 R16, [R23+0x324d0] ;  /* 0x0324d00017107984 */ /* 0x0000620000000c00 */
[----:B------:R-:W-:Y:S06]  /*177d0*/  BAR.ARV 0x4, 0x180 ;  /* 0x0106000000007b1d */ /* 0x000fec0000002000 */
[----:B------:R-:W-:Y:S05]  /*177e0*/  BRA `(.L_x_10665) ;  /* 0x0000000800407947 */ /* 0x000fea0003800000 */
.L_x_10664:
        /* <DEDUP_REMOVED lines=11> */
[----:B------:R-:W-:Y:S02]  /*178a0*/  MOV R5, RZ ;  /* 0x000000ff00057202 */ /* 0x000fe40000000f00 */
[C---:B------:R-:W-:Y:S01]  /*178b0*/  ISETP.GE.U32.AND P2, PT, R8.reuse, 0x2, PT ;  /* 0x000000020800780c */ /* 0x040fe20003f46070 */
[----:B------:R-:W-:Y:S01]  /*178c0*/  SHFL.IDX PT, R0, R16, RZ, 0x1f ;  /* 0x00001fff10007589 */ /* 0x000fe200000e0000 */
[C---:B------:R-:W-:Y:S02]  /*178d0*/  ISETP.GE.U32.AND P3, PT, R8.reuse, 0x4, PT ;  /* 0x000000040800780c */ /* 0x040fe40003f66070 */
[C---:B------:R-:W-:Y:S01]  /*178e0*/  ISETP.GE.U32.AND P4, PT, R8.reuse, 0x8, PT ;  /* 0x000000080800780c */ /* 0x040fe20003f86070 */
[----:B--23--:R-:W-:Y:S01]  /*178f0*/  SHFL.IDX PT, R4, R16, 0x1, 0x1f ;  /* 0x00201f0010047f89 */ /* 0x00cfe200000e0000 */
        /* <DEDUP_REMOVED lines=19> */
.L_x_10868:
[----:B------:R-:W-:Y:S02]  /*17a30*/  ULDC UR4, c[0x0][0xd38] ;  /* 0x00034e0000047ab9 */ /* 0x000fe40000000800 */
[----:B------:R-:W-:-:S04]  /*17a40*/  IMAD.U32 R7, RZ, RZ, UR4 ;  /* 0x00000004ff077e24 */ /* 0x000fc8000f8e00ff */
[----:B-1----:R-:W-:-:S05]  /*17a50*/  IMAD R14, R14, R7, RZ ;  /* 0x000000070e0e7224 */ /* 0x002fca00078e02ff */
[----:B------:R-:W-:-:S04]  /*17a60*/  IADD3 R9, R4, R14, RZ ;  /* 0x0000000e04097210 */ /* 0x000fc80007ffe0ff */
[----:B------:R-:W-:-:S13]  /*17a70*/  ISETP.GT.AND P6, PT, R9, R0, PT ;  /* 0x000000000900720c */ /* 0x000fda0003fc4270 */
[----:B------:R-:W-:Y:S05]  /*17a80*/  @P6 BRA `(.L_x_10667) ;  /* 0x00000000009c6947 */ /* 0x000fea0003800000 */
.L_x_10672:
        /* <DEDUP_REMOVED lines=14> */
.L_x_10670:
[----:B------:R-:W-:Y:S05]  /*17b70*/  BSYNC B0 ;  /* 0x0000000000007941 */ /* 0x000fea0003800000 */
.L_x_10669:
        /* <DEDUP_REMOVED lines=18> */
.L_x_10876:
[----:B------:R-:W-:Y:S02]  /*17ca0*/  ULDC UR4, c[0x0][0xd38] ;  /* 0x00034e0000047ab9 */ /* 0x000fe40000000800 */
[----:B------:R-:W-:-:S04]  /*17cb0*/  IMAD.U32 R7, RZ, RZ, UR4 ;  /* 0x00000004ff077e24 */ /* 0x000fc8000f8e00ff */
[----:B-1----:R-:W-:-:S04]  /*17cc0*/  IMAD R14, R14, R7, RZ ;  /* 0x000000070e0e7224 */ /* 0x002fc800078e02ff */
[----:B------:R-:W-:-:S05]  /*17cd0*/  IMAD.IADD R9, R14, 0x1, R9 ;  /* 0x000000010e097824 */ /* 0x000fca00078e0209 */
[----:B------:R-:W-:-:S13]  /*17ce0*/  ISETP.GT.AND P6, PT, R9, R0, PT ;  /* 0x000000000900720c */ /* 0x000fda0003fc4270 */
[----:B------:R-:W-:Y:S05]  /*17cf0*/  @!P6 BRA `(.L_x_10672) ;  /* 0xfffffffc0064e947 */ /* 0x000fea000383ffff */
.L_x_10667:
        /* <DEDUP_REMOVED lines=8> */
.L_x_10880:
[----:B------:R-:W-:Y:S01]  /*17d80*/  ISETP.NE.AND P0, PT, R3, RZ, PT ;  /* 0x000000ff0300720c */ /* 0x000fe20003f05270 */
[----:B------:R-:W-:-:S12]  /*17d90*/  IMAD.MOV.U32 R14, RZ, RZ, RZ ;  /* 0x000000ffff0e7224 */ /* 0x000fd800078e00ff */
[----:B------:R-:W-:Y:S05]  /*17da0*/  @!P0 BRA `(.L_x_10674) ;  /* 0x0000000000108947 */ /* 0x000fea0003800000 */
[----:B------:R-:W-:Y:S01]  /*17db0*/  UMOV UR4, 0xffffffff ;  /* 0xffffffff00047882 */ /* 0x000fe20000000000 */
[----:B------:R-:W-:Y:S02]  /*17dc0*/  VIADD R12, R4, 0xffffffff ;  /* 0xffffffff040c7836 */ /* 0x000fe40000000000 */
[----:B------:R-:W-:Y:S05]  /*17dd0*/  BRA.DIV UR4, `(.L_x_10675) ;  /* 0x0000005e04b47947 */ /* 0x000fea000b800000 */
[----:B------:R3:W4:Y:S02]  /*17de0*/  SHFL.IDX PT, R14, R2, R12, 0x1f ;  /* 0x00001f0c020e7589 */ /* 0x00072400000e0000 */
.L_x_10674:
[----:B--2---:R-:W-:Y:S01]  /*17df0*/  IABS R6, R5 ;  /* 0x0000000500067213 */ /* 0x004fe20000000000 */
[----:B----4-:R-:W-:Y:S01]  /*17e00*/  IMAD R16, R14, R7, R16 ;  /* 0x000000070e107224 */ /* 0x010fe200078e0210 */
[----:B------:R-:W-:Y:S02]  /*17e10*/  IADD3 R19, R4, R19, RZ ;  /* 0x0000001304137210 */ /* 0x000fe40007ffe0ff */
[----:B------:R-:W2:Y:S01]  /*17e20*/  I2F.RP R8, R6 ;  /* 0x0000000600087306 */ /* 0x000ea20000209400 */
[----:B------:R-:W-:-:S05]  /*17e30*/  IMAD.IADD R10, R0, 0x1, -R16 ;  /* 0x00000001000a7824 */ /* 0x000fca00078e0a10 */
[----:B------:R-:W-:Y:S02]  /*17e40*/  IABS R0, R10 ;  /* 0x0000000a00007213 */ /* 0x000fe40000000000 */
[----:B--2---:R-:W0:Y:S02]  /*17e50*/  MUFU.RCP R8, R8 ;  /* 0x0000000800087308 */ /* 0x004e240000001000 */
[----:B0--3--:R-:W-:-:S06]  /*17e60*/  VIADD R2, R8, 0xffffffe ;  /* 0x0ffffffe08027836 */ /* 0x009fcc0000000000 */
[----:B------:R0:W2:Y:S02]  /*17e70*/  F2I.FTZ.U32.TRUNC.NTZ R3, R2 ;  /* 0x0000000200037305 */ /* 0x0000a4000021f000 */
[----:B0-----:R-:W-:Y:S01]  /*17e80*/  MOV R2, RZ ;  /* 0x000000ff00027202 */ /* 0x001fe20000000f00 */
[----:B--2---:R-:W-:-:S04]  /*17e90*/  IMAD.MOV R7, RZ, RZ, -R3 ;  /* 0x000000ffff077224 */ /* 0x004fc800078e0a03 */
        /* <DEDUP_REMOVED lines=20> */
.L_x_10668:
[----:B------:R-:W-:Y:S01]  /*17fe0*/  UMOV UR4, URZ ;  /* 0x0000003f00047c82 */ /* 0x000fe20008000000 */
[----:B------:R-:W-:Y:S01]  /*17ff0*/  UMOV UR5, URZ ;  /* 0x0000003f00057c82 */ /* 0x000fe20008000000 */
[----:B------:R-:W-:Y:S01]  /*18000*/  ULDC UR6, c[0x0][0xd3c] ;  /* 0x00034f0000067ab9 */ /* 0x000fe20000000800 */
[----:B------:R-:W-:Y:S02]  /*18010*/  IMAD.MOV.U32 R16, RZ, RZ, R0 ;  /* 0x000000ffff107224 */ /* 0x000fe400078e0000 */
[----:B------:R-:W-:Y:S02]  /*18020*/  IMAD.U32 R17, RZ, RZ, UR4 ;  /* 0x00000004ff117e24 */ /* 0x000fe4000f8e00ff */
[----:B------:R-:W-:Y:S02]  /*18030*/  IMAD.U32 R18, RZ, RZ, UR5 ;  /* 0x00000005ff127e24 */ /* 0x000fe4000f8e00ff */
[----:B------:R-:W-:-:S07]  /*18040*/  IMAD.U32 R19, RZ, RZ, UR6 ;  /* 0x00000006ff137e24 */ /* 0x000fce000f8e00ff */
.L_x_10676:
        /* <DEDUP_REMOVED lines=10> */
.L_x_10665:
[----:B------:R-:W-:Y:S02]  /*180f0*/  ULDC UR4, c[0x0][0xd3c] ;  /* 0x00034f0000047ab9 */ /* 0x000fe40000000800 */
[----:B-1----:R-:W-:-:S13]  /*18100*/  ISETP.GE.AND P0, PT, R19, UR4, PT ;  /* 0x0000000413007c0c */ /* 0x002fda000bf06270 */
[----:B------:R-:W-:Y:S05]  /*18110*/  @!P0 BRA `(.L_x_10677) ;  /* 0xffffff9c00008947 */ /* 0x000fea000383ffff */
[----:B------:R-:W-:Y:S05]  /*18120*/  BSYNC B8 ;  /* 0x0000000000087941 */ /* 0x000fea0003800000 */
.L_x_10572:
[----:B-1----:R-:W5:Y:S01]  /*18130*/  LDL.LU R0, [R1+0x40] ;  /* 0x0000400001007983 */ /* 0x002f620000300800 */
[----:B------:R-:W-:Y:S01]  /*18140*/  BSSY B0, `(.L_x_10678) ;  /* 0x000000b000007945 */ /* 0x000fe20003800000 */
[----:B------:R-:W1:Y:S01]  /*18150*/  S2R R5, SR_CgaCtaId ;  /* 0x0000000000057919 */ /* 0x000e620000008800 */
[----:B-----5:R-:W-:-:S05]  /*18160*/  VIADD R0, R0, 0x1 ;  /* 0x0000000100007836 */ /* 0x020fca0000000000 */
        /* <DEDUP_REMOVED lines=8> */
.L_x_10883:
[----:B------:R-:W-:Y:S05]  /*181f0*/  BSYNC B0 ;  /* 0x0000000000007941 */ /* 0x000fea0003800000 */
.L_x_10678:
[----:B------:R-:W-:-:S03]  /*18200*/  UMOV UR4, 0xffffffff ;  /* 0xffffffff00047882 */ /* 0x000fc60000000000 */
[----:B------:R-:W-:Y:S05]  /*18210*/  BRA.DIV UR4, `(.L_x_10680) ;  /* 0x0000005a04dc7947 */ /* 0x000fea000b800000 */
[----:B-1----:R-:W1:Y:S02]  /*18220*/  S2R R0, SR_TID.X ;  /* 0x0000000000007919 */ /* 0x002e640000002100 */
[----:B-1----:R-:W-:-:S04]  /*18230*/  SHF.R.U32.HI R0, RZ, 0x5, R0 ;  /* 0x00000005ff007819 */ /* 0x002fc80000011600 */
[----:B------:R-:W-:-:S05]  /*18240*/  LOP3.LUT R0, R0, 0x3, RZ, 0xc0, !PT ;  /* 0x0000000300007812 */ /* 0x000fca00078ec0ff */
[----:B------:R1:W0:Y:S02]  /*18250*/  SHFL.IDX PT, R14, R0, RZ, 0x1f ;  /* 0x00001fff000e7589 */ /* 0x00022400000e0000 */
.L_x_10886:
[----:B0-----:R-:W-:-:S13]  /*18260*/  ISETP.NE.AND P0, PT, R14, RZ, PT ;  /* 0x000000ff0e00720c */ /* 0x001fda0003f05270 */
[----:B------:R-:W-:Y:S05]  /*18270*/  @P0 BRA `(.L_x_10419) ;  /* 0x0000000000880947 */ /* 0x000fea0003800000 */
[----:B------:R-:W-:-:S03]  /*18280*/  UMOV UR4, 0xffffffff ;  /* 0xffffffff00047882 */ /* 0x000fc60000000000 */
[----:B------:R-:W-:Y:S05]  /*18290*/  BRA.DIV UR4, `(.L_x_10681) ;  /* 0x0000005a04f07947 */ /* 0x000fea000b800000 */
[----:B------:R-:W-:-:S13]  /*182a0*/  ELECT P6, URZ, PT ;  /* 0x00000000003f782f */ /* 0x000fda00038c0000 */
.L_x_10889:
[----:B------:R-:W-:Y:S05]  /*182b0*/  @!P6 BRA `(.L_x_10419) ;  /* 0x000000000078e947 */ /* 0x000fea0003800000 */
[----:B-1----:R-:W5:Y:S02]  /*182c0*/  LDL.LU R0, [R1+0x8] ;  /* 0x0000080001007983 */ /* 0x002f640000300800 */
[----:B-----5:R-:W-:-:S04]  /*182d0*/  LOP3.LUT R0, R0, 0x2, RZ, 0xfc, !PT ;  /* 0x0000000200007812 */ /* 0x020fc800078efcff */
[----:B------:R-:W-:-:S13]  /*182e0*/  ISETP.NE.AND P0, PT, R0, 0x3, PT ;  /* 0x000000030000780c */ /* 0x000fda0003f05270 */
[----:B------:R-:W-:Y:S05]  /*182f0*/  @!P0 BRA `(.L_x_10682) ;  /* 0x0000000000048947 */ /* 0x000fea0003800000 */
[----:B------:R-:W-:Y:S01]  /*18300*/  BPT.TRAP 0x1 ;  /* 0x000000040000795c */ /* 0x000fe20000300000 */
.L_x_10682:
[C---:B------:R-:W-:Y:S01]  /*18310*/  LEA R3, R25.reuse, R5, 0x3 ;  /* 0x0000000519037211 */ /* 0x040fe200078e18ff */
[----:B------:R-:W-:Y:S01]  /*18320*/  VIADD R25, R25, 0x1 ;  /* 0x0000000119197836 */ /* 0x000fe20000000000 */
[----:B------:R-:W-:-:S04]  /*18330*/  SHF.L.U32 R2, R27, 0x1f, RZ ;  /* 0x0000001f1b027819 */ /* 0x000fc800000006ff */
[----:B------:R-:W0:Y:S01]  /*18340*/  SYNCS.PHASECHK.TRANS64.TRYWAIT P1, [R3+URZ+0x32440], R2 ;  /* 0x03244002030075a7 */ /* 0x000e22000802017f */
[----:B------:R-:W-:-:S04]  /*18350*/  ISETP.NE.AND P2, PT, R25, 0x2, PT ;  /* 0x000000021900780c */ /* 0x000fc80003f45270 */
[----:B------:R-:W-:Y:S01]  /*18360*/  SEL R0, RZ, 0x1, P2 ;  /* 0x00000001ff007807 */ /* 0x000fe20001000000 */
[----:B0-----:R-:W-:Y:S08]  /*18370*/  @!P1 BRA `(.L_x_10683) ;  /* 0x0000005800d89947 */ /* 0x001ff00003800000 */
.L_x_10890:
[----:B------:R-:W-:Y:S02]  /*18380*/  SEL R25, R25, RZ, P2 ;  /* 0x000000ff19197207 */ /* 0x000fe40001000000 */
[----:B------:R-:W-:Y:S01]  /*18390*/  LOP3.LUT R0, R27, R0, RZ, 0x3c, !PT ;  /* 0x000000001b007212 */ /* 0x000fe200078e3cff */
[----:B------:R-:W-:Y:S06]  /*183a0*/  @!P0 BRA `(.L_x_10684) ;  /* 0x0000000000048947 */ /* 0x000fec0003800000 */
[----:B------:R-:W-:Y:S01]  /*183b0*/  BPT.TRAP 0x1 ;  /* 0x000000040000795c */ /* 0x000fe20000300000 */
.L_x_10684:
[----:B------:R-:W-:Y:S01]  /*183c0*/  IMAD R25, R25, 0x8, R5 ;  /* 0x0000000819197824 */ /* 0x000fe200078e0205 */
[----:B------:R-:W-:-:S04]  /*183d0*/  SHF.L.U32 R0, R0, 0x1f, RZ ;  /* 0x0000001f00007819 */ /* 0x000fc800000006ff */
[----:B------:R-:W1:Y:S02]  /*183e0*/  SYNCS.PHASECHK.TRANS64.TRYWAIT P1, [R25+URZ+0x32440], R0 ;  /* 0x03244000190075a7 */ /* 0x000e64000802017f */
[----:B-1----:R-:W-:Y:S05]  /*183f0*/  @!P1 BRA `(.L_x_10685) ;  /* 0x0000005800cc9947 */ /* 0x002fea0003800000 */
.L_x_10891:
[----:B------:R-:W-:Y:S05]  /*18400*/  @!P0 BRA `(.L_x_10686) ;  /* 0x0000000000048947 */ /* 0x000fea0003800000 */
[----:B------:R-:W-:Y:S01]  /*18410*/  BPT.TRAP 0x1 ;  /* 0x000000040000795c */ /* 0x000fe20000300000 */
.L_x_10686:
[----:B------:R-:W5:Y:S02]  /*18420*/  SYNCS.PHASECHK.TRANS64.TRYWAIT P1, [R3+URZ+0x32460], R2 ;  /* 0x03246002030075a7 */ /* 0x000f64000802017f */
[----:B-----5:R-:W-:Y:S05]  /*18430*/  @!P1 BRA `(.L_x_10687) ;  /* 0x0000005800d09947 */ /* 0x020fea0003800000 */
.L_x_10892:
[----:B------:R-:W-:Y:S05]  /*18440*/  @!P0 BRA `(.L_x_10688) ;  /* 0x0000000000048947 */ /* 0x000fea0003800000 */
[----:B------:R-:W-:Y:S01]  /*18450*/  BPT.TRAP 0x1 ;  /* 0x000000040000795c */ /* 0x000fe20000300000 */
.L_x_10688:
[----:B------:R0:W0:Y:S02]  /*18460*/  SYNCS.PHASECHK.TRANS64.TRYWAIT P0, [R25+URZ+0x32460], R0 ;  /* 0x03246000190075a7 */ /* 0x000024000800017f */
[----:B0-----:R-:W-:Y:S05]  /*18470*/  @!P0 NANOSLEEP.SYNCS 0x989680 ;  /* 0x009896800000895d */ /* 0x001fea0003900000 */
[----:B------:R-:W0:Y:S02]  /*18480*/  @!P0 SYNCS.PHASECHK.TRANS64 P0, [R25+URZ+0x32460], R0 ;  /* 0x03246000190085a7 */ /* 0x000e24000800007f */
[----:B0-----:R-:W-:Y:S05]  /*18490*/  @!P0 BRA `(.L_x_10688) ;  /* 0xfffffffc00f08947 */ /* 0x001fea000383ffff */
.L_x_10419:
[----:B------:R-:W-:Y:S05]  /*184a0*/  BSYNC B9 ;  /* 0x0000000000097941 */ /* 0x000fea0003800000 */
.L_x_10416:
[----:B------:R-:W-:Y:S05]  /*184b0*/  EXIT ;  /* 0x000000000000794d */ /* 0x000fea0003800000 */
.L_x_10437:
[----:B0-----:R0:W1:Y:S02]  /*184c0*/  SYNCS.PHASECHK.TRANS64.TRYWAIT P5, [R4+URZ+0x32490], R101 ;  /* 0x03249065040075a7 */ /* 0x00106400080a017f */
[----:B-1----:R-:W-:Y:S05]  /*184d0*/  @!P5 NANOSLEEP.SYNCS 0x989680 ;  /* 0x009896800000d95d */ /* 0x002fea0003900000 */
[----:B------:R-:W1:Y:S02]  /*184e0*/  @!P5 SYNCS.PHASECHK.TRANS64 P5, [R4+URZ+0x32490], R101 ;  /* 0x032490650400d5a7 */ /* 0x000e6400080a007f */
[----:B-1----:R-:W-:Y:S05]  /*184f0*/  @!P5 BRA `(.L_x_10437) ;  /* 0xfffffffc00f0d947 */ /* 0x002fea000383ffff */
[----:B------:R-:W-:Y:S05]  /*18500*/  BRA `(.L_x_10689) ;  /* 0xfffffea400bc7947 */ /* 0x000fea000383ffff */
.L_x_10438:
        /* <DEDUP_REMOVED lines=8> */
.L_x_10691:
[----:B------:R-:W-:Y:S05]  /*18590*/  BSYNC B1 ;  /* 0x0000000000017941 */ /* 0x000fea0003800000 */
.L_x_10690:
        /* <DEDUP_REMOVED lines=8> */
.L_x_10692:
[----:B------:R-:W-:Y:S01]  /*18620*/  IMAD.MOV.U32 R95, RZ, RZ, R14 ;  /* 0x000000ffff5f7224 */ /* 0x000fe200078e000e */
[----:B------:R-:W-:Y:S06]  /*18630*/  BRA `(.L_x_10693) ;  /* 0xfffffea400847947 */ /* 0x000fec000383ffff */
.L_x_10447:
[----:B------:R-:W-:Y:S01]  /*18640*/  BSSY B1, `(.L_x_10694) ;  /* 0x0000008000017945 */ /* 0x000fe20003800000 */
[----:B0---4-:R-:W-:Y:S01]  /*18650*/  IMAD.MOV.U32 R13, RZ, RZ, R103 ;  /* 0x000000ffff0d7224 */ /* 0x011fe200078e0067 */
[----:B------:R-:W-:Y:S01]  /*18660*/  MOV R15, 0xffffffff ;  /* 0xffffffff000f7802 */ /* 0x000fe20000000f00 */
[----:B------:R-:W-:Y:S02]  /*18670*/  IMAD.MOV.U32 R12, RZ, RZ, 0x1 ;  /* 0x00000001ff0c7424 */ /* 0x000fe400078e00ff */
[----:B------:R-:W-:-:S07]  /*18680*/  IMAD.MOV.U32 R11, RZ, RZ, 0x1c1f ;  /* 0x00001c1fff0b7424 */ /* 0x000fce00078e00ff */
[----:B-123--:R-:W-:Y:S05]  /*18690*/  WARPSYNC.COLLECTIVE R15, `(.L_x_10695) ;  /* 0x000000000f087348 */ /* 0x00efea0003c00000 */
[----:B------:R0:W4:Y:S02]  /*186a0*/  SHFL.IDX P6, R14, R13, R12, R11 ;  /* 0x0000000c0d0e7389 */ /* 0x00012400000c000b */
[----:B01234-:R-:W-:Y:S01]  /*186b0*/  ENDCOLLECTIVE ;  /* 0x000000000000791b */ /* 0x01ffe20003800000 */
.L_x_10695:
[----:B------:R-:W-:Y:S05]  /*186c0*/  BSYNC B1 ;  /* 0x0000000000017941 */ /* 0x000fea0003800000 */
.L_x_10694:
        /* <DEDUP_REMOVED lines=8> */
.L_x_10696:
[----:B------:R-:W-:Y:S01]  /*18750*/  IMAD.MOV.U32 R47, RZ, RZ, R14 ;  /* 0x000000ffff2f7224 */ /* 0x000fe200078e000e */
[----:B------:R-:W-:Y:S06]  /*18760*/  BRA `(.L_x_10697) ;  /* 0xfffffea800e87947 */ /* 0x000fec000383ffff */
.L_x_10457:
[----:B-1----:R1:W2:Y:S02]  /*18770*/  SYNCS.PHASECHK.TRANS64.TRYWAIT P4, [R4+URZ+0x32490], R101 ;  /* 0x03249065040075a7 */ /* 0x0022a4000808017f */
[----:B--2---:R-:W-:Y:S05]  /*18780*/  @!P4 NANOSLEEP.SYNCS 0x989680 ;  /* 0x009896800000c95d */ /* 0x004fea0003900000 */
[----:B------:R-:W2:Y:S02]  /*18790*/  @!P4 SYNCS.PHASECHK.TRANS64 P4, [R4+URZ+0x32490], R101 ;  /* 0x032490650400c5a7 */ /* 0x000ea4000808007f */
[----:B--2---:R-:W-:Y:S05]  /*187a0*/  @!P4 BRA `(.L_x_10457) ;  /* 0xfffffffc00f0c947 */ /* 0x004fea000383ffff */
[----:B------:R-:W-:Y:S05]  /*187b0*/  BRA `(.L_x_10698) ;  /* 0xfffffeb4009c7947 */ /* 0x000fea000383ffff */
.L_x_10458:
        /* <DEDUP_REMOVED lines=8> */
.L_x_10700:
[----:B------:R-:W-:Y:S05]  /*18840*/  BSYNC B1 ;  /* 0x0000000000017941 */ /* 0x000fea0003800000 */
.L_x_10699:
        /* <DEDUP_REMOVED lines=8> */
.L_x_10701:
[----:B------:R-:W-:Y:S01]  /*188d0*/  MOV R94, R14 ;  /* 0x0000000e005e7202 */ /* 0x000fe20000000f00 */
[----:B------:R-:W-:Y:S06]  /*188e0*/  BRA `(.L_x_10702) ;  /* 0xfffffeb400687947 */ /* 0x000fec000383ffff */
.L_x_10463:
        /* <DEDUP_REMOVED lines=8> */
.L_x_10704:
[----:B------:R-:W-:Y:S05]  /*18970*/  BSYNC B1 ;  /* 0x0000000000017941 */ /* 0x000fea0003800000 */
.L_x_10703:
        /* <DEDUP_REMOVED lines=8> */
.L_x_10705:
[----:B------:R-:W-:Y:S01]  /*18a00*/  IMAD.MOV.U32 R102, RZ, RZ, R14 ;  /* 0x000000ffff667224 */ /* 0x000fe200078e000e */
[----:B------:R-:W-:Y:S06]  /*18a10*/  BRA `(.L_x_10706) ;  /* 0xfffffebc00007947 */ /* 0x000fec000383ffff */
.L_x_10468:
[----:B0-----:R0:W1:Y:S02]  /*18a20*/  SYNCS.PHASECHK.TRANS64.TRYWAIT P2, [R4+URZ+0x32490], R101 ;  /* 0x03249065040075a7 */ /* 0x001064000804017f */
[----:B-1----:R-:W-:Y:S05]  /*18a30*/  @!P2 NANOSLEEP.SYNCS 0x989680 ;  /* 0x009896800000a95d */ /* 0x002fea0003900000 */
[----:B------:R-:W1:Y:S02]  /*18a40*/  @!P2 SYNCS.PHASECHK.TRANS64 P2, [R4+URZ+0x32490], R101 ;  /* 0x032490650400a5a7 */ /* 0x000e64000804007f */
[----:B-1----:R-:W-:Y:S05]  /*18a50*/  @!P2 BRA `(.L_x_10468) ;  /* 0xfffffffc00f0a947 */ /* 0x002fea000383ffff */
[----:B------:R-:W-:Y:S05]  /*18a60*/  BRA `(.L_x_10707) ;  /* 0xfffffec000fc7947 */ /* 0x000fea000383ffff */
.L_x_10469:
        /* <DEDUP_REMOVED lines=8> */
.L_x_10709:
[----:B------:R-:W-:Y:S05]  /*18af0*/  BSYNC B1 ;  /* 0x0000000000017941 */ /* 0x000fea0003800000 */
.L_x_10708:
        /* <DEDUP_REMOVED lines=8> */
.L_x_10710:
[----:B------:R-:W-:Y:S05]  /*18b80*/  BRA `(.L_x_10711) ;  /* 0xfffffec400247947 */ /* 0x000fea000383ffff */
.L_x_10472:
        /* <DEDUP_REMOVED lines=8> */
.L_x_10713:
[----:B------:R-:W-:Y:S05]  /*18c10*/  BSYNC B1 ;  /* 0x0000000000017941 */ /* 0x000fea0003800000 */
.L_x_10712:
        /* <DEDUP_REMOVED lines=8> */
.L_x_10714:
[----:B------:R-:W-:Y:S05]  /*18ca0*/  BRA `(.L_x_10715) ;  /* 0xfffffec400247947 */ /* 0x000fea000383ffff */
.L_x_10476:
[----:B------:R0:W0:Y:S02]  /*18cb0*/  SYNCS.PHASECHK.TRANS64.TRYWAIT P3, [R4+URZ+0x324b0], R101 ;  /* 0x0324b065040075a7 */ /* 0x000024000806017f */
[----:B0-----:R-:W-:Y:S05]  /*18cc0*/  @!P3 NANOSLEEP.SYNCS 0x989680 ;  /* 0x009896800000b95d */ /* 0x001fea0003900000 */
[----:B------:R-:W0:Y:S02]  /*18cd0*/  @!P3 SYNCS.PHASECHK.TRANS64 P3, [R4+URZ+0x324b0], R101 ;  /* 0x0324b0650400b5a7 */ /* 0x000e24000806007f */
[----:B0-----:R-:W-:Y:S05]  /*18ce0*/  @!P3 BRA `(.L_x_10476) ;  /* 0xfffffffc00f0b947 */ /* 0x001fea000383ffff */
[----:B------:R-:W-:Y:S05]  /*18cf0*/  BRA `(.L_x_10716) ;  /* 0xfffffec400987947 */ /* 0x000fea000383ffff */
.L_x_10484:
[----:B------:R-:W0:Y:S01]  /*18d00*/  S2R R6, SR_TID.X ;  /* 0x0000000000067919 */ /* 0x000e220000002100 */
[----:B------:R-:W-:Y:S01]  /*18d10*/  BSSY B0, `(.L_x_10717) ;  /* 0x000000c000007945 */ /* 0x000fe20003800000 */
[----:B------:R-:W-:Y:S01]  /*18d20*/  IMAD.MOV.U32 R12, RZ, RZ, RZ ;  /* 0x000000ffff0c7224 */ /* 0x000fe200078e00ff */
[----:B------:R-:W-:Y:S01]  /*18d30*/  MOV R11, 0x1f ;  /* 0x0000001f000b7802 */ /* 0x000fe20000000f00 */
[----:B------:R-:W-:Y:S02]  /*18d40*/  IMAD.MOV.U32 R15, RZ, RZ, -0x1 ;  /* 0xffffffffff0f7424 */ /* 0x000fe400078e00ff */
[----:B0-----:R-:W-:-:S05]  /*18d50*/  VIADD R8, R6, 0xffffff80 ;  /* 0xffffff8006087836 */ /* 0x001fca0000000000 */
[----:B------:R-:W-:-:S04]  /*18d60*/  SHF.R.S32.HI R6, RZ, 0x1f, R8 ;  /* 0x0000001fff067819 */ /* 0x000fc80000011408 */
[----:B------:R-:W-:-:S04]  /*18d70*/  LEA.HI R6, R6, R8, RZ, 0x7 ;  /* 0x0000000806067211 */ /* 0x000fc800078f38ff */
[----:B------:R-:W-:-:S05]  /*18d80*/  SHF.R.S32.HI R6, RZ, 0x7, R6 ;  /* 0x00000007ff067819 */ /* 0x000fca0000011406 */
[----:B------:R-:W-:-:S07]  /*18d90*/  IMAD.MOV.U32 R13, RZ, RZ, R6 ;  /* 0x000000ffff0d7224 */ /* 0x000fce00078e0006 */
[----:B--2345:R-:W-:Y:S05]  /*18da0*/  WARPSYNC.COLLECTIVE R15, `(.L_x_10718) ;  /* 0x000000000f087348 */ /* 0x03cfea0003c00000 */
[----:B------:R0:W1:Y:S02]  /*18db0*/  SHFL.IDX P6, R14, R13, R12, R11 ;  /* 0x0000000c0d0e7389 */ /* 0x00006400000c000b */
[----:B012345:R-:W-:Y:S01]  /*18dc0*/  ENDCOLLECTIVE ;  /* 0x000000000000791b */ /* 0x03ffe20003800000 */
.L_x_10718:
[----:B------:R-:W-:Y:S05]  /*18dd0*/  BSYNC B0 ;  /* 0x0000000000007941 */ /* 0x000fea0003800000 */
.L_x_10717:
[----:B------:R-:W-:Y:S05]  /*18de0*/  BRA `(.L_x_10719) ;  /* 0xfffffed000f07947 */ /* 0x000fea000383ffff */
.L_x_10496:
[----:B------:R-:W-:Y:S01]  /*18df0*/  BSSY B1, `(.L_x_10720) ;  /* 0x0000008000017945 */ /* 0x000fe20003800000 */
[----:B------:R-:W-:Y:S02]  /*18e00*/  IMAD.MOV.U32 R13, RZ, RZ, R25 ;  /* 0x000000ffff0d7224 */ /* 0x000fe400078e0019 */
[----:B------:R-:W-:Y:S02]  /*18e10*/  IMAD.MOV.U32 R12, RZ, RZ, RZ ;  /* 0x000000ffff0c7224 */ /* 0x000fe400078e00ff */
[----:B------:R-:W-:Y:S02]  /*18e20*/  IMAD.MOV.U32 R11, RZ, RZ, 0x1c1f ;  /* 0x00001c1fff0b7424 */ /* 0x000fe400078e00ff */
[----:B------:R-:W-:-:S07]  /*18e30*/  IMAD.MOV.U32 R15, RZ, RZ, -0x1 ;  /* 0xffffffffff0f7424 */ /* 0x000fce00078e00ff */
[----:B--234-:R-:W-:Y:S05]  /*18e40*/  WARPSYNC.COLLECTIVE R15, `(.L_x_10721) ;  /* 0x000000000f087348 */ /* 0x01cfea0003c00000 */
[----:B------:R0:W1:Y:S02]  /*18e50*/  SHFL.IDX P6, R14, R13, R12, R11 ;  /* 0x0000000c0d0e7389 */ /* 0x00006400000c000b */
[----:B01234-:R-:W-:Y:S01]  /*18e60*/  ENDCOLLECTIVE ;  /* 0x000000000000791b */ /* 0x01ffe20003800000 */
.L_x_10721:
[----:B------:R-:W-:Y:S05]  /*18e70*/  BSYNC B1 ;  /* 0x0000000000017941 */ /* 0x000fea0003800000 */
.L_x_10720:
        /* <DEDUP_REMOVED lines=8> */
.L_x_10722:
[----:B------:R-:W-:Y:S02]  /*18f00*/  IMAD.MOV.U32 R13, RZ, RZ, R27 ;  /* 0x000000ffff0d7224 */ /* 0x000fe400078e001b */
[----:B------:R-:W-:-:S07]  /*18f10*/  IMAD.MOV.U32 R0, RZ, RZ, R14 ;  /* 0x000000ffff007224 */ /* 0x000fce00078e000e */
[----:B------:R-:W-:Y:S05]  /*18f20*/  WARPSYNC.COLLECTIVE R15, `(.L_x_10723) ;  /* 0x000000000f087348 */ /* 0x000fea0003c00000 */
[----:B------:R0:W1:Y:S02]  /*18f30*/  SHFL.IDX P6, R14, R13, R12, R11 ;  /* 0x0000000c0d0e7389 */ /* 0x00006400000c000b */
[----:B01----:R-:W-:Y:S01]  /*18f40*/  ENDCOLLECTIVE ;  /* 0x000000000000791b */ /* 0x003fe20003800000 */
.L_x_10723:
[----:B------:R-:W-:Y:S02]  /*18f50*/  IMAD.MOV.U32 R13, RZ, RZ, R26 ;  /* 0x000000ffff0d7224 */ /* 0x000fe400078e001a */
[----:B------:R-:W-:-:S07]  /*18f60*/  IMAD.MOV.U32 R5, RZ, RZ, R14 ;  /* 0x000000ffff057224 */ /* 0x000fce00078e000e */
[----:B------:R-:W-:Y:S05]  /*18f70*/  WARPSYNC.COLLECTIVE R15, `(.L_x_10724) ;  /* 0x000000000f087348 */ /* 0x000fea0003c00000 */
[----:B------:R0:W1:Y:S02]  /*18f80*/  SHFL.IDX P6, R14, R13, R12, R11 ;  /* 0x0000000c0d0e7389 */ /* 0x00006400000c000b */
[----:B01----:R-:W-:Y:S01]  /*18f90*/  ENDCOLLECTIVE ;  /* 0x000000000000791b */ /* 0x003fe20003800000 */
.L_x_10724:
[----:B------:R-:W-:Y:S05]  /*18fa0*/  BRA `(.L_x_10725) ;  /* 0xfffffed400ec7947 */ /* 0x000fea000383ffff */
.L_x_10500:
[----:B0-----:R0:W1:Y:S02]  /*18fb0*/  SYNCS.PHASECHK.TRANS64.TRYWAIT P0, [R19+URZ+0x32400], R14 ;  /* 0x0324000e130075a7 */ /* 0x001064000800017f */
[----:B-1----:R-:W-:Y:S05]  /*18fc0*/  @!P0 NANOSLEEP.SYNCS 0x989680 ;  /* 0x009896800000895d */ /* 0x002fea0003900000 */
[----:B------:R-:W1:Y:S02]  /*18fd0*/  @!P0 SYNCS.PHASECHK.TRANS64 P0, [R19+URZ+0x32400], R14 ;  /* 0x0324000e130085a7 */ /* 0x000e64000800007f */
[----:B-1----:R-:W-:Y:S05]  /*18fe0*/  @!P0 BRA `(.L_x_10500) ;  /* 0xfffffffc00f08947 */ /* 0x002fea000383ffff */
[----:B------:R-:W-:Y:S05]  /*18ff0*/  BRA `(.L_x_10726) ;  /* 0xfffffedc00207947 */ /* 0x000fea000383ffff */
.L_x_10508:
[----:B------:R-:W-:Y:S01]  /*19000*/  BSSY B1, `(.L_x_10727) ;  /* 0x0000008000017945 */ /* 0x000fe20003800000 */
[----:B------:R-:W-:Y:S01]  /*19010*/  IMAD.MOV.U32 R13, RZ, RZ, R25 ;  /* 0x000000ffff0d7224 */ /* 0x000fe200078e0019 */
[----:B------:R-:W-:Y:S01]  /*19020*/  MOV R12, RZ ;  /* 0x000000ff000c7202 */ /* 0x000fe20000000f00 */
[----:B------:R-:W-:Y:S02]  /*19030*/  IMAD.MOV.U32 R11, RZ, RZ, 0x1c1f ;  /* 0x00001c1fff0b7424 */ /* 0x000fe400078e00ff */
[----:B------:R-:W-:-:S07]  /*19040*/  IMAD.MOV.U32 R15, RZ, RZ, -0x1 ;  /* 0xffffffffff0f7424 */ /* 0x000fce00078e00ff */
[----:B--234-:R-:W-:Y:S05]  /*19050*/  WARPSYNC.COLLECTIVE R15, `(.L_x_10728) ;  /* 0x000000000f087348 */ /* 0x01cfea0003c00000 */
[----:B------:R0:W1:Y:S02]  /*19060*/  SHFL.IDX P6, R14, R13, R12, R11 ;  /* 0x0000000c0d0e7389 */ /* 0x00006400000c000b */
[----:B01234-:R-:W-:Y:S01]  /*19070*/  ENDCOLLECTIVE ;  /* 0x000000000000791b */ /* 0x01ffe20003800000 */
.L_x_10728:
[----:B------:R-:W-:Y:S05]  /*19080*/  BSYNC B1 ;  /* 0x0000000000017941 */ /* 0x000fea0003800000 */
.L_x_10727:
        /* <DEDUP_REMOVED lines=8> */
.L_x_10729:
[----:B------:R-:W-:Y:S01]  /*19110*/  IMAD.MOV.U32 R13, RZ, RZ, R27 ;  /* 0x000000ffff0d7224 */ /* 0x000fe200078e001b */
[----:B------:R-:W-:-:S07]  /*19120*/  MOV R3, R14 ;  /* 0x0000000e00037202 */ /* 0x000fce0000000f00 */
[----:B------:R-:W-:Y:S05]  /*19130*/  WARPSYNC.COLLECTIVE R15, `(.L_x_10730) ;  /* 0x000000000f087348 */ /* 0x000fea0003c00000 */
[----:B------:R0:W1:Y:S02]  /*19140*/  SHFL.IDX P6, R14, R13, R12, R11 ;  /* 0x0000000c0d0e7389 */ /* 0x00006400000c000b */
[----:B01----:R-:W-:Y:S01]  /*19150*/  ENDCOLLECTIVE ;  /* 0x000000000000791b */ /* 0x003fe20003800000 */
.L_x_10730:
[----:B------:R-:W-:Y:S02]  /*19160*/  IMAD.MOV.U32 R13, RZ, RZ, R26 ;  /* 0x000000ffff0d7224 */ /* 0x000fe400078e001a */
[----:B------:R-:W-:-:S07]  /*19170*/  IMAD.MOV.U32 R4, RZ, RZ, R14 ;  /* 0x000000ffff047224 */ /* 0x000fce00078e000e */
[----:B------:R-:W-:Y:S05]  /*19180*/  WARPSYNC.COLLECTIVE R15, `(.L_x_10731) ;  /* 0x000000000f087348 */ /* 0x000fea0003c00000 */
[----:B------:R0:W1:Y:S02]  /*19190*/  SHFL.IDX P6, R14, R13, R12, R11 ;  /* 0x0000000c0d0e7389 */ /* 0x00006400000c000b */
[----:B01----:R-:W-:Y:S01]  /*191a0*/  ENDCOLLECTIVE ;  /* 0x000000000000791b */ /* 0x003fe20003800000 */
.L_x_10731:
[----:B------:R-:W-:Y:S05]  /*191b0*/  BRA `(.L_x_10732) ;  /* 0xfffffee400847947 */ /* 0x000fea000383ffff */
.L_x_10512:
[----:B0-----:R0:W1:Y:S02]  /*191c0*/  SYNCS.PHASECHK.TRANS64.TRYWAIT P1, [R19+URZ+0x32400], R20 ;  /* 0x03240014130075a7 */ /* 0x001064000802017f */
[----:B-1----:R-:W-:Y:S05]  /*191d0*/  @!P1 NANOSLEEP.SYNCS 0x989680 ;  /* 0x009896800000995d */ /* 0x002fea0003900000 */
[----:B------:R-:W1:Y:S02]  /*191e0*/  @!P1 SYNCS.PHASECHK.TRANS64 P1, [R19+URZ+0x32400], R20 ;  /* 0x03240014130095a7 */ /* 0x000e64000802007f */
[----:B-1----:R-:W-:Y:S05]  /*191f0*/  @!P1 BRA `(.L_x_10512) ;  /* 0xfffffffc00f09947 */ /* 0x002fea000383ffff */
[----:B------:R-:W-:Y:S05]  /*19200*/  BRA `(.L_x_10733) ;  /* 0xfffffee800687947 */ /* 0x000fea000383ffff */
.L_x_10518:
[----:B--2---:R2:W0:Y:S02]  /*19210*/  SYNCS.PHASECHK.TRANS64.TRYWAIT P1, [R3+URZ+0x32430], R6 ;  /* 0x03243006030075a7 */ /* 0x004424000802017f */
[----:B0-----:R-:W-:Y:S05]  /*19220*/  @!P1 NANOSLEEP.SYNCS 0x989680 ;  /* 0x009896800000995d */ /* 0x001fea0003900000 */
[----:B------:R-:W0:Y:S02]  /*19230*/  @!P1 SYNCS.PHASECHK.TRANS64 P1, [R3+URZ+0x32430], R6 ;  /* 0x03243006030095a7 */ /* 0x000e24000802007f */
[----:B0-----:R-:W-:Y:S05]  /*19240*/  @!P1 BRA `(.L_x_10518) ;  /* 0xfffffffc00f09947 */ /* 0x001fea000383ffff */
[----:B------:R-:W-:Y:S05]  /*19250*/  BRA `(.L_x_10517) ;  /* 0xfffffef400ac7947 */ /* 0x000fea000383ffff */
.L_x_10520:
[----:B---3--:R3:W4:Y:S02]  /*19260*/  SYNCS.PHASECHK.TRANS64.TRYWAIT P1, [R19+URZ+0x32410], R12 ;  /* 0x0324100c130075a7 */ /* 0x008724000802017f */
[----:B----4-:R-:W-:Y:S05]  /*19270*/  @!P1 NANOSLEEP.SYNCS 0x989680 ;  /* 0x009896800000995d */ /* 0x010fea0003900000 */
[----:B------:R-:W4:Y:S02]  /*19280*/  @!P1 SYNCS.PHASECHK.TRANS64 P1, [R19+URZ+0x32410], R12 ;  /* 0x0324100c130095a7 */ /* 0x000f24000802007f */
[----:B----4-:R-:W-:Y:S05]  /*19290*/  @!P1 BRA `(.L_x_10520) ;  /* 0xfffffffc00f09947 */ /* 0x010fea000383ffff */
[----:B------:R-:W-:Y:S05]  /*192a0*/  BRA `(.L_x_10734) ;  /* 0xfffffef800947947 */ /* 0x000fea000383ffff */
.L_x_10524:
[----:B------:R0:W0:Y:S02]  /*192b0*/  SYNCS.PHASECHK.TRANS64.TRYWAIT P1, [R3+URZ+0x32450], R6 ;  /* 0x03245006030075a7 */ /* 0x000024000802017f */
[----:B0-----:R-:W-:Y:S05]  /*192c0*/  @!P1 NANOSLEEP.SYNCS 0x989680 ;  /* 0x009896800000995d */ /* 0x001fea0003900000 */
[----:B------:R-:W0:Y:S02]  /*192d0*/  @!P1 SYNCS.PHASECHK.TRANS64 P1, [R3+URZ+0x32450], R6 ;  /* 0x03245006030095a7 */ /* 0x000e24000802007f */
[----:B0-----:R-:W-:Y:S05]  /*192e0*/  @!P1 BRA `(.L_x_10524) ;  /* 0xfffffffc00f09947 */ /* 0x001fea000383ffff */
[----:B------:R-:W-:Y:S05]  /*192f0*/  BRA `(.L_x_10523) ;  /* 0xfffffef800a47947 */ /* 0x000fea000383ffff */
.L_x_10531:
[----:B-1----:R1:W2:Y:S02]  /*19300*/  SYNCS.PHASECHK.TRANS64.TRYWAIT P2, [R3+URZ+0x32430], R0 ;  /* 0x03243000030075a7 */ /* 0x0022a4000804017f */
[----:B--2---:R-:W-:Y:S05]  /*19310*/  @!P2 NANOSLEEP.SYNCS 0x989680 ;  /* 0x009896800000a95d */ /* 0x004fea0003900000 */
[----:B------:R-:W2:Y:S02]  /*19320*/  @!P2 SYNCS.PHASECHK.TRANS64 P2, [R3+URZ+0x32430], R0 ;  /* 0x032430000300a5a7 */ /* 0x000ea4000804007f */
[----:B--2---:R-:W-:Y:S05]  /*19330*/  @!P2 BRA `(.L_x_10531) ;  /* 0xfffffffc00f0a947 */ /* 0x004fea000383ffff */
[----:B------:R-:W-:Y:S05]  /*19340*/  BRA `(.L_x_10530) ;  /* 0xffffff1c008c7947 */ /* 0x000fea000383ffff */
.L_x_10535:
[----:B---3--:R3:W4:Y:S02]  /*19350*/  SYNCS.PHASECHK.TRANS64.TRYWAIT P2, [R3+URZ+0x32450], R0 ;  /* 0x03245000030075a7 */ /* 0x008724000804017f */
[----:B----4-:R-:W-:Y:S05]  /*19360*/  @!P2 NANOSLEEP.SYNCS 0x989680 ;  /* 0x009896800000a95d */ /* 0x010fea0003900000 */
[----:B------:R-:W4:Y:S02]  /*19370*/  @!P2 SYNCS.PHASECHK.TRANS64 P2, [R3+URZ+0x32450], R0 ;  /* 0x032450000300a5a7 */ /* 0x000f24000804007f */
[----:B----4-:R-:W-:Y:S05]  /*19380*/  @!P2 BRA `(.L_x_10535) ;  /* 0xfffffffc00f0a947 */ /* 0x010fea000383ffff */
[----:B------:R-:W-:Y:S05]  /*19390*/  BRA `(.L_x_10534) ;  /* 0xffffff2000347947 */ /* 0x000fea000383ffff */
.L_x_10552:
[----:B------:R-:W-:Y:S02]  /*193a0*/  IMAD.MOV.U32 R13, RZ, RZ, R4 ;  /* 0x000000ffff0d7224 */ /* 0x000fe400078e0004 */
[----:B------:R-:W-:Y:S02]  /*193b0*/  IMAD.MOV.U32 R12, RZ, RZ, RZ ;  /* 0x000000ffff0c7224 */ /* 0x000fe400078e00ff */
[----:B------:R-:W-:Y:S02]  /*193c0*/  IMAD.MOV.U32 R11, RZ, RZ, 0x181f ;  /* 0x0000181fff0b7424 */ /* 0x000fe400078e00ff */
[----:B------:R-:W-:-:S07]  /*193d0*/  IMAD.MOV.U32 R15, RZ, RZ, -0x1 ;  /* 0xffffffffff0f7424 */ /* 0x000fce00078e00ff */
[----:B01----:R-:W-:Y:S05]  /*193e0*/  WARPSYNC.COLLECTIVE R15, `(.L_x_10735) ;  /* 0x000000000f087348 */ /* 0x003fea0003c00000 */
[----:B------:R2:W3:Y:S02]  /*193f0*/  SHFL.IDX P6, R14, R13, R12, R11 ;  /* 0x0000000c0d0e7389 */ /* 0x0004e400000c000b */
[----:B0123--:R-:W-:Y:S01]  /*19400*/  ENDCOLLECTIVE ;  /* 0x000000000000791b */ /* 0x00ffe20003800000 */
.L_x_10735:
[----:B------:R-:W-:Y:S01]  /*19410*/  IMAD.MOV.U32 R13, RZ, RZ, R3 ;  /* 0x000000ffff0d7224 */ /* 0x000fe200078e0003 */
[----:B------:R-:W-:-:S07]  /*19420*/  MOV R0, R14 ;  /* 0x0000000e00007202 */ /* 0x000fce0000000f00 */
[----:B------:R-:W-:Y:S05]  /*19430*/  WARPSYNC.COLLECTIVE R15, `(.L_x_10736) ;  /* 0x000000000f087348 */ /* 0x000fea0003c00000 */
[----:B------:R0:W1:Y:S02]  /*19440*/  SHFL.IDX P6, R14, R13, R12, R11 ;  /* 0x0000000c0d0e7389 */ /* 0x00006400000c000b */
[----:B01----:R-:W-:Y:S01]  /*19450*/  ENDCOLLECTIVE ;  /* 0x000000000000791b */ /* 0x003fe20003800000 */
.L_x_10736:
[----:B------:R-:W-:Y:S05]  /*19460*/  BRA `(.L_x_10737) ;  /* 0xffffff7400c07947 */ /* 0x000fea000383ffff */
.L_x_10555:
[----:B------:R-:W-:Y:S01]  /*19470*/  BSSY B1, `(.L_x_10738) ;  /* 0x0000008000017945 */ /* 0x000fe20003800000 */
[----:B---3--:R-:W-:Y:S02]  /*19480*/  IMAD.MOV.U32 R13, RZ, RZ, R4 ;  /* 0x000000ffff0d7224 */ /* 0x008fe400078e0004 */
[----:B------:R-:W-:Y:S02]  /*19490*/  IMAD.MOV.U32 R12, RZ, RZ, 0x1 ;  /* 0x00000001ff0c7424 */ /* 0x000fe400078e00ff */
[----:B------:R-:W-:Y:S02]  /*194a0*/  IMAD.MOV.U32 R11, RZ, RZ, 0x181f ;  /* 0x0000181fff0b7424 */ /* 0x000fe400078e00ff */
[----:B------:R-:W-:-:S07]  /*194b0*/  IMAD.MOV.U32 R15, RZ, RZ, -0x1 ;  /* 0xffffffffff0f7424 */ /* 0x000fce00078e00ff */
[----:B012-4-:R-:W-:Y:S05]  /*194c0*/  WARPSYNC.COLLECTIVE R15, `(.L_x_10739) ;  /* 0x000000000f087348 */ /* 0x017fea0003c00000 */
[----:B----4-:R3:W4:Y:S02]  /*194d0*/  SHFL.IDX P6, R14, R13, R12, R11 ;  /* 0x0000000c0d0e7389 */ /* 0x01072400000c000b */
[----:B01234-:R-:W-:Y:S01]  /*194e0*/  ENDCOLLECTIVE ;  /* 0x000000000000791b */ /* 0x01ffe20003800000 */
.L_x_10739:
[----:B------:R-:W-:Y:S05]  /*194f0*/  BSYNC B1 ;  /* 0x0000000000017941 */ /* 0x000fea0003800000 */
.L_x_10738:
        /* <DEDUP_REMOVED lines=8> */
.L_x_10740:
[----:B------:R-:W-:Y:S05]  /*19580*/  BRA `(.L_x_10741) ;  /* 0xffffff7400e47947 */ /* 0x000fea000383ffff */
.L_x_10558:
[----:B------:R-:W-:Y:S01]  /*19590*/  BSSY B1, `(.L_x_10742) ;  /* 0x0000008000017945 */ /* 0x000fe20003800000 */
[----:B0-----:R-:W-:Y:S02]  /*195a0*/  IMAD.MOV.U32 R13, RZ, RZ, R4 ;  /* 0x000000ffff0d7224 */ /* 0x001fe400078e0004 */
[----:B------:R-:W-:Y:S02]  /*195b0*/  IMAD.MOV.U32 R12, RZ, RZ, 0x2 ;  /* 0x00000002ff0c7424 */ /* 0x000fe400078e00ff */
[----:B------:R-:W-:Y:S02]  /*195c0*/  IMAD.MOV.U32 R11, RZ, RZ, 0x181f ;  /* 0x0000181fff0b7424 */ /* 0x000fe400078e00ff */
[----:B------:R-:W-:-:S07]  /*195d0*/  IMAD.MOV.U32 R15, RZ, RZ, -0x1 ;  /* 0xffffffffff0f7424 */ /* 0x000fce00078e00ff */
[----:B-1234-:R-:W-:Y:S05]  /*195e0*/  WARPSYNC.COLLECTIVE R15, `(.L_x_10743) ;  /* 0x000000000f087348 */ /* 0x01efea0003c00000 */
[----:B----4-:R0:W4:Y:S02]  /*195f0*/  SHFL.IDX P6, R14, R13, R12, R11 ;  /* 0x0000000c0d0e7389 */ /* 0x01012400000c000b */
[----:B01234-:R-:W-:Y:S01]  /*19600*/  ENDCOLLECTIVE ;  /* 0x000000000000791b */ /* 0x01ffe20003800000 */
.L_x_10743:
[----:B------:R-:W-:Y:S05]  /*19610*/  BSYNC B1 ;  /* 0x0000000000017941 */ /* 0x000fea0003800000 */
.L_x_10742:
        /* <DEDUP_REMOVED lines=8> */
.L_x_10744:
[----:B------:R-:W-:Y:S05]  /*196a0*/  BRA `(.L_x_10745) ;  /* 0xffffff7800047947 */ /* 0x000fea000383ffff */
.L_x_10561:
[----:B------:R-:W-:Y:S01]  /*196b0*/  BSSY B1, `(.L_x_10746) ;  /* 0x0000008000017945 */ /* 0x000fe20003800000 */
[----:B0-----:R-:W-:Y:S01]  /*196c0*/  IMAD.MOV.U32 R13, RZ, RZ, R4 ;  /* 0x000000ffff0d7224 */ /* 0x001fe200078e0004 */
[----:B------:R-:W-:Y:S01]  /*196d0*/  MOV R15, 0xffffffff ;  /* 0xffffffff000f7802 */ /* 0x000fe20000000f00 */
[----:B------:R-:W-:Y:S02]  /*196e0*/  IMAD.MOV.U32 R12, RZ, RZ, 0x3 ;  /* 0x00000003ff0c7424 */ /* 0x000fe400078e00ff */
[----:B------:R-:W-:-:S07]  /*196f0*/  IMAD.MOV.U32 R11, RZ, RZ, 0x181f ;  /* 0x0000181fff0b7424 */ /* 0x000fce00078e00ff */
[----:B-1234-:R-:W-:Y:S05]  /*19700*/  WARPSYNC.COLLECTIVE R15, `(.L_x_10747) ;  /* 0x000000000f087348 */ /* 0x01efea0003c00000 */
[----:B------:R0:W0:Y:S02]  /*19710*/  SHFL.IDX P6, R14, R13, R12, R11 ;  /* 0x0000000c0d0e7389 */ /* 0x00002400000c000b */
[----:B01234-:R-:W-:Y:S01]  /*19720*/  ENDCOLLECTIVE ;  /* 0x000000000000791b */ /* 0x01ffe20003800000 */
.L_x_10747:
[----:B------:R-:W-:Y:S05]  /*19730*/  BSYNC B1 ;  /* 0x0000000000017941 */ /* 0x000fea0003800000 */
.L_x_10746:
        /* <DEDUP_REMOVED lines=8> */
.L_x_10748:
[----:B------:R-:W-:Y:S05]  /*197c0*/  BRA `(.L_x_10749) ;  /* 0xffffff7800247947 */ /* 0x000fea000383ffff */
.L_x_10578:
        /* <DEDUP_REMOVED lines=11> */
.L_x_10751:
[----:B------:R-:W-:Y:S05]  /*19880*/  BSYNC B1 ;  /* 0x0000000000017941 */ /* 0x000fea0003800000 */
.L_x_10750:
[----:B------:R-:W-:Y:S05]  /*19890*/  BRA `(.L_x_10752) ;  /* 0xffffff8800c87947 */ /* 0x000fea000383ffff */
.L_x_10580:
[----:B------:R-:W-:Y:S01]  /*198a0*/  BSSY B1, `(.L_x_10753) ;  /* 0x0000006000017945 */ /* 0x000fe20003800000 */
[----:B------:R-:W-:-:S07]  /*198b0*/  IMAD.MOV.U32 R15, RZ, RZ, -0x1 ;  /* 0xffffffffff0f7424 */ /* 0x000fce00078e00ff */
[----:B0-----:R-:W-:Y:S05]  /*198c0*/  WARPSYNC.COLLECTIVE R15, `(.L_x_10754) ;  /* 0x000000000f0c7348 */ /* 0x001fea0003c00000 */
[----:B------:R-:W-:Y:S02]  /*198d0*/  ELECT P6, UR62, PT ;  /* 0x00000000003e782f */ /* 0x000fe400038c0000 */
[----:B------:R-:W-:Y:S01]  /*198e0*/  MOV R14, UR62 ;  /* 0x0000003e000e7c02 */ /* 0x000fe20008000f00 */
[----:B0-----:R-:W-:Y:S10]  /*198f0*/  ENDCOLLECTIVE ;  /* 0x000000000000791b */ /* 0x001ff40003800000 */
.L_x_10754:
[----:B------:R-:W-:Y:S05]  /*19900*/  BSYNC B1 ;  /* 0x0000000000017941 */ /* 0x000fea0003800000 */
.L_x_10753:
[----:B------:R-:W-:Y:S05]  /*19910*/  BRA `(.L_x_10579) ;  /* 0xffffff8800c07947 */ /* 0x000fea000383ffff */
.L_x_10582:
[----:B0-----:R0:W1:Y:S02]  /*19920*/  SYNCS.PHASECHK.TRANS64.TRYWAIT P0, [R23+URZ+0x32420], R3 ;  /* 0x03242003170075a7 */ /* 0x001064000800017f */
[----:B-1----:R-:W-:Y:S05]  /*19930*/  @!P0 NANOSLEEP.SYNCS 0x989680 ;  /* 0x009896800000895d */ /* 0x002fea0003900000 */
[----:B------:R-:W1:Y:S02]  /*19940*/  @!P0 SYNCS.PHASECHK.TRANS64 P0, [R23+URZ+0x32420], R3 ;  /* 0x03242003170085a7 */ /* 0x000e64000800007f */
[----:B-1----:R-:W-:Y:S05]  /*19950*/  @!P0 BRA `(.L_x_10582) ;  /* 0xfffffffc00f08947 */ /* 0x002fea000383ffff */
[----:B------:R-:W-:Y:S05]  /*19960*/  BRA `(.L_x_10755) ;  /* 0xffffff8800d07947 */ /* 0x000fea000383ffff */
.L_x_10586:
[----:B0-----:R0:W1:Y:S02]  /*19970*/  SYNCS.PHASECHK.TRANS64.TRYWAIT P0, [R3+URZ+0x324a0], R6 ;  /* 0x0324a006030075a7 */ /* 0x001064000800017f */
[----:B-1----:R-:W-:Y:S05]  /*19980*/  @!P0 NANOSLEEP.SYNCS 0x989680 ;  /* 0x009896800000895d */ /* 0x002fea0003900000 */
[----:B------:R-:W1:Y:S02]  /*19990*/  @!P0 SYNCS.PHASECHK.TRANS64 P0, [R3+URZ+0x324a0], R6 ;  /* 0x0324a006030085a7 */ /* 0x000e64000800007f */
[----:B-1----:R-:W-:Y:S05]  /*199a0*/  @!P0 BRA `(.L_x_10586) ;  /* 0xfffffffc00f08947 */ /* 0x002fea000383ffff */
[----:B------:R-:W-:Y:S05]  /*199b0*/  BRA `(.L_x_10756) ;  /* 0xffffff8800e87947 */ /* 0x000fea000383ffff */
.L_x_10591:
[----:B-1----:R1:W2:Y:S02]  /*199c0*/  SYNCS.PHASECHK.TRANS64.TRYWAIT P0, [R3+URZ+0x324c0], R6 ;  /* 0x0324c006030075a7 */ /* 0x0022a4000800017f */
[----:B--2---:R-:W-:Y:S05]  /*199d0*/  @!P0 NANOSLEEP.SYNCS 0x989680 ;  /* 0x009896800000895d */ /* 0x004fea0003900000 */
[----:B------:R-:W2:Y:S02]  /*199e0*/  @!P0 SYNCS.PHASECHK.TRANS64 P0, [R3+URZ+0x324c0], R6 ;  /* 0x0324c006030085a7 */ /* 0x000ea4000800007f */
[----:B--2---:R-:W-:Y:S05]  /*199f0*/  @!P0 BRA `(.L_x_10591) ;  /* 0xfffffffc00f08947 */ /* 0x004fea000383ffff */
[----:B------:R-:W-:Y:S05]  /*19a00*/  BRA `(.L_x_10757) ;  /* 0xffffff8c00647947 */ /* 0x000fea000383ffff */
.L_x_10601:
[----:B0-----:R0:W1:Y:S02]  /*19a10*/  SYNCS.PHASECHK.TRANS64.TRYWAIT P1, [R6+URZ+0x324a0], R2 ;  /* 0x0324a002060075a7 */ /* 0x001064000802017f */
[----:B-1----:R-:W-:Y:S05]  /*19a20*/  @!P1 NANOSLEEP.SYNCS 0x989680 ;  /* 0x009896800000995d */ /* 0x002fea0003900000 */
[----:B------:R-:W1:Y:S02]  /*19a30*/  @!P1 SYNCS.PHASECHK.TRANS64 P1, [R6+URZ+0x324a0], R2 ;  /* 0x0324a002060095a7 */ /* 0x000e64000802007f */
[----:B-1----:R-:W-:Y:S05]  /*19a40*/  @!P1 BRA `(.L_x_10601) ;  /* 0xfffffffc00f09947 */ /* 0x002fea000383ffff */
[----:B------:R-:W-:Y:S05]  /*19a50*/  BRA `(.L_x_10758) ;  /* 0xffffff9000d87947 */ /* 0x000fea000383ffff */
.L_x_10606:
[----:B-1----:R1:W2:Y:S02]  /*19a60*/  SYNCS.PHASECHK.TRANS64.TRYWAIT P1, [R6+URZ+0x324c0], R2 ;  /* 0x0324c002060075a7 */ /* 0x0022a4000802017f */
[----:B--2---:R-:W-:Y:S05]  /*19a70*/  @!P1 NANOSLEEP.SYNCS 0x989680 ;  /* 0x009896800000995d */ /* 0x004fea0003900000 */
[----:B------:R-:W2:Y:S02]  /*19a80*/  @!P1 SYNCS.PHASECHK.TRANS64 P1, [R6+URZ+0x324c0], R2 ;  /* 0x0324c002060095a7 */ /* 0x000ea4000802007f */
[----:B--2---:R-:W-:Y:S05]  /*19a90*/  @!P1 BRA `(.L_x_10606) ;  /* 0xfffffffc00f09947 */ /* 0x004fea000383ffff */
[----:B------:R-:W-:Y:S05]  /*19aa0*/  BRA `(.L_x_10759) ;  /* 0xffffff9400507947 */ /* 0x000fea000383ffff */
.L_x_10622:
        /* <DEDUP_REMOVED lines=11> */
.L_x_10761:
[----:B------:R-:W-:Y:S05]  /*19b60*/  BSYNC B0 ;  /* 0x0000000000007941 */ /* 0x000fea0003800000 */
.L_x_10760:
[----:B------:R-:W-:Y:S05]  /*19b70*/  BRA `(.L_x_10762) ;  /* 0xffffffa000d47947 */ /* 0x000fea000383ffff */
.L_x_10625:
[----:B0-----:R0:W1:Y:S02]  /*19b80*/  SYNCS.PHASECHK.TRANS64.TRYWAIT P0, [R30+URZ+0x32440], R0 ;  /* 0x032440001e0075a7 */ /* 0x001064000800017f */
[----:B-1----:R-:W-:Y:S05]  /*19b90*/  @!P0 NANOSLEEP.SYNCS 0x989680 ;  /* 0x009896800000895d */ /* 0x002fea0003900000 */
[----:B------:R-:W1:Y:S02]  /*19ba0*/  @!P0 SYNCS.PHASECHK.TRANS64 P0, [R30+URZ+0x32440], R0 ;  /* 0x032440001e0085a7 */ /* 0x000e64000800007f */
[----:B-1----:R-:W-:Y:S05]  /*19bb0*/  @!P0 BRA `(.L_x_10625) ;  /* 0xfffffffc00f08947 */ /* 0x002fea000383ffff */
[----:B------:R-:W-:Y:S05]  /*19bc0*/  BRA `(.L_x_10763) ;  /* 0xffffffa000f87947 */ /* 0x000fea000383ffff */
.L_x_10626:
        /* <DEDUP_REMOVED lines=8> */
.L_x_10765:
[----:B------:R-:W-:Y:S05]  /*19c50*/  BSYNC B0 ;  /* 0x0000000000007941 */ /* 0x000fea0003800000 */
.L_x_10764:
        /* <DEDUP_REMOVED lines=9> */
.L_x_10766:
[----:B------:R-:W-:Y:S01]  /*19cf0*/  IMAD.MOV.U32 R13, RZ, RZ, R4 ;  /* 0x000000ffff0d7224 */ /* 0x000fe200078e0004 */
[----:B------:R-:W-:Y:S01]  /*19d00*/  MOV R12, 0x1 ;  /* 0x00000001000c7802 */ /* 0x000fe20000000f00 */
[----:B------:R-:W-:-:S07]  /*19d10*/  IMAD.MOV.U32 R3, RZ, RZ, R14 ;  /* 0x000000ffff037224 */ /* 0x000fce00078e000e */
[----:B------:R-:W-:Y:S05]  /*19d20*/  WARPSYNC.COLLECTIVE R15, `(.L_x_10767) ;  /* 0x000000000f087348 */ /* 0x000fea0003c00000 */
[----:B------:R0:W1:Y:S02]  /*19d30*/  SHFL.IDX P6, R14, R13, R12, R11 ;  /* 0x0000000c0d0e7389 */ /* 0x00006400000c000b */
[----:B01----:R-:W-:Y:S01]  /*19d40*/  ENDCOLLECTIVE ;  /* 0x000000000000791b */ /* 0x003fe20003800000 */
.L_x_10767:
        /* <DEDUP_REMOVED lines=15> */
.L_x_10768:
[----:B------:R-:W-:Y:S02]  /*19e40*/  @P0 IMAD R6, R5, 0x2, R23 ;  /* 0x0000000205060824 */ /* 0x000fe400078e0217 */
[----:B------:R-:W-:Y:S01]  /*19e50*/  IMAD.MOV.U32 R13, RZ, RZ, R4 ;  /* 0x000000ffff0d7224 */ /* 0x000fe200078e0004 */
[----:B------:R-:W-:Y:S01]  /*19e60*/  MOV R12, 0x2 ;  /* 0x00000002000c7802 */ /* 0x000fe20000000f00 */
[----:B------:R-:W-:-:S07]  /*19e70*/  IMAD.MOV.U32 R3, RZ, RZ, R14 ;  /* 0x000000ffff037224 */ /* 0x000fce00078e000e */
[----:B------:R-:W-:Y:S05]  /*19e80*/  WARPSYNC.COLLECTIVE R15, `(.L_x_10769) ;  /* 0x000000000f087348 */ /* 0x000fea0003c00000 */
[----:B------:R0:W1:Y:S02]  /*19e90*/  SHFL.IDX P6, R14, R13, R12, R11 ;  /* 0x0000000c0d0e7389 */ /* 0x00006400000c000b */
[----:B01----:R-:W-:Y:S01]  /*19ea0*/  ENDCOLLECTIVE ;  /* 0x000000000000791b */ /* 0x003fe20003800000 */
.L_x_10769:
        /* <DEDUP_REMOVED lines=15> */
.L_x_10770:
[----:B------:R-:W-:Y:S02]  /*19fa0*/  @P0 IMAD R6, R5, 0x2, R23 ;  /* 0x0000000205060824 */ /* 0x000fe400078e0217 */
[----:B------:R-:W-:Y:S01]  /*19fb0*/  IMAD.MOV.U32 R13, RZ, RZ, R4 ;  /* 0x000000ffff0d7224 */ /* 0x000fe200078e0004 */
[----:B------:R-:W-:Y:S01]  /*19fc0*/  MOV R12, 0x3 ;  /* 0x00000003000c7802 */ /* 0x000fe20000000f00 */
[----:B------:R-:W-:-:S07]  /*19fd0*/  IMAD.MOV.U32 R3, RZ, RZ, R14 ;  /* 0x000000ffff037224 */ /* 0x000fce00078e000e */
[----:B------:R-:W-:Y:S05]  /*19fe0*/  WARPSYNC.COLLECTIVE R15, `(.L_x_10771) ;  /* 0x000000000f087348 */ /* 0x000fea0003c00000 */
[----:B------:R0:W1:Y:S02]  /*19ff0*/  SHFL.IDX P6, R14, R13, R12, R11 ;  /* 0x0000000c0d0e7389 */ /* 0x00006400000c000b */
[----:B01----:R-:W-:Y:S01]  /*1a000*/  ENDCOLLECTIVE ;  /* 0x000000000000791b */ /* 0x003fe20003800000 */
.L_x_10771:
        /* <DEDUP_REMOVED lines=15> */
.L_x_10772:
[----:B------:R-:W-:Y:S02]  /*1a100*/  @P0 IMAD R6, R5, 0x2, R23 ;  /* 0x0000000205060824 */ /* 0x000fe400078e0217 */
[----:B------:R-:W-:Y:S01]  /*1a110*/  IMAD.MOV.U32 R13, RZ, RZ, R4 ;  /* 0x000000ffff0d7224 */ /* 0x000fe200078e0004 */
[----:B------:R-:W-:Y:S01]  /*1a120*/  MOV R12, 0x4 ;  /* 0x00000004000c7802 */ /* 0x000fe20000000f00 */
[----:B------:R-:W-:-:S07]  /*1a130*/  IMAD.MOV.U32 R3, RZ, RZ, R14 ;  /* 0x000000ffff037224 */ /* 0x000fce00078e000e */
[----:B------:R-:W-:Y:S05]  /*1a140*/  WARPSYNC.COLLECTIVE R15, `(.L_x_10773) ;  /* 0x000000000f087348 */ /* 0x000fea0003c00000 */
[----:B------:R0:W1:Y:S02]  /*1a150*/  SHFL.IDX P6, R14, R13, R12, R11 ;  /* 0x0000000c0d0e7389 */ /* 0x00006400000c000b */
[----:B01----:R-:W-:Y:S01]  /*1a160*/  ENDCOLLECTIVE ;  /* 0x000000000000791b */ /* 0x003fe20003800000 */
.L_x_10773:
        /* <DEDUP_REMOVED lines=15> */
.L_x_10774:
[----:B------:R-:W-:Y:S02]  /*1a260*/  @P0 IMAD R6, R5, 0x2, R23 ;  /* 0x0000000205060824 */ /* 0x000fe400078e0217 */
[----:B------:R-:W-:Y:S01]  /*1a270*/  IMAD.MOV.U32 R13, RZ, RZ, R4 ;  /* 0x000000ffff0d7224 */ /* 0x000fe200078e0004 */
[----:B------:R-:W-:Y:S01]  /*1a280*/  MOV R12, 0x5 ;  /* 0x00000005000c7802 */ /* 0x000fe20000000f00 */
[----:B------:R-:W-:-:S07]  /*1a290*/  IMAD.MOV.U32 R3, RZ, RZ, R14 ;  /* 0x000000ffff037224 */ /* 0x000fce00078e000e */
[----:B------:R-:W-:Y:S05]  /*1a2a0*/  WARPSYNC.COLLECTIVE R15, `(.L_x_10775) ;  /* 0x000000000f087348 */ /* 0x000fea0003c00000 */
[----:B------:R0:W1:Y:S02]  /*1a2b0*/  SHFL.IDX P6, R14, R13, R12, R11 ;  /* 0x0000000c0d0e7389 */ /* 0x00006400000c000b */
[----:B01----:R-:W-:Y:S01]  /*1a2c0*/  ENDCOLLECTIVE ;  /* 0x000000000000791b */ /* 0x003fe20003800000 */
.L_x_10775:
        /* <DEDUP_REMOVED lines=10> */
.L_x_10776:
[----:B------:R-:W-:Y:S01]  /*1a370*/  @!PT LDS RZ, [RZ] ;  /* 0x00000000fffff984 */ /* 0x000fe20000000800 */
[----:B------:R-:W-:Y:S01]  /*1a380*/  @!PT LDS RZ, [RZ] ;  /* 0x00000000fffff984 */ /* 0x000fe20000000800 */
[----:B------:R-:W-:Y:S01]  /*1a390*/  @!PT LDS RZ, [RZ] ;  /* 0x00000000fffff984 */ /* 0x000fe20000000800 */
[----:B------:R0:W-:Y:S01]  /*1a3a0*/  @P0 LDGSTS.E.BYPASS.LTC128B.128 [R6+0x1e400], desc[UR60][R2.64], !P2 ;  /* 0x1e40000002060fae */ /* 0x0001e2000d101d7c */
[----:B------:R-:W-:Y:S01]  /*1a3b0*/  IMAD.MOV.U32 R0, RZ, RZ, R14 ;  /* 0x000000ffff007224 */ /* 0x000fe200078e000e */
[----:B------:R-:W-:Y:S06]  /*1a3c0*/  BRA `(.L_x_10777) ;  /* 0xffffffa000647947 */ /* 0x000fec000383ffff */
.L_x_10631:
        /* <DEDUP_REMOVED lines=9> */
.L_x_10778:
[C---:B------:R-:W-:Y:S01]  /*1a460*/  VIADD R10, R17.reuse, 0x10 ;  /* 0x00000010110a7836 */ /* 0x040fe20000000000 */
[C---:B------:R-:W-:Y:S01]  /*1a470*/  ISETP.GE.AND P0, PT, R17.reuse, R2, PT ;  /* 0x000000021100720c */ /* 0x040fe20003f06270 */
[C---:B------:R-:W-:Y:S02]  /*1a480*/  VIADD R6, R17.reuse, 0x20 ;  /* 0x0000002011067836 */ /* 0x040fe40000000000 */
[----:B------:R-:W-:Y:S01]  /*1a490*/  VIADD R8, R17, 0x30 ;  /* 0x0000003011087836 */ /* 0x000fe20000000000 */
[----:B------:R0:W-:Y:S04]  /*1a4a0*/  STL [R1+0x20], R10 ;  /* 0x0000200a01007387 */ /* 0x0001e80000100800 */
[----:B------:R0:W-:Y:S01]  /*1a4b0*/  STL [R1+0x24], R6 ;  /* 0x0000240601007387 */ /* 0x0001e20000100800 */
[----:B------:R-:W-:-:S03]  /*1a4c0*/  IMAD.MOV.U32 R13, RZ, RZ, R0 ;  /* 0x000000ffff0d7224 */ /* 0x000fc600078e0000 */
[----:B------:R0:W-:Y:S01]  /*1a4d0*/  STL [R1+0x28], R8 ;  /* 0x0000280801007387 */ /* 0x0001e20000100800 */
[----:B------:R-:W-:-:S07]  /*1a4e0*/  IMAD.MOV.U32 R4, RZ, RZ, R14 ;  /* 0x000000ffff047224 */ /* 0x000fce00078e000e */
[----:B0-----:R-:W-:Y:S05]  /*1a4f0*/  WARPSYNC.COLLECTIVE R15, `(.L_x_10779) ;  /* 0x000000000f087348 */ /* 0x001fea0003c00000 */
[----:B------:R1:W2:Y:S02]  /*1a500*/  SHFL.IDX P6, R14, R13, R12, R11 ;  /* 0x0000000c0d0e7389 */ /* 0x0002a400000c000b */
[----:B012---:R-:W-:Y:S01]  /*1a510*/  ENDCOLLECTIVE ;  /* 0x000000000000791b */ /* 0x007fe20003800000 */
.L_x_10779:
[----:B------:R-:W-:Y:S01]  /*1a520*/  IMAD.MOV.U32 R13, RZ, RZ, R3 ;  /* 0x000000ffff0d7224 */ /* 0x000fe200078e0003 */
[----:B------:R-:W-:Y:S01]  /*1a530*/  MOV R12, 0x1 ;  /* 0x00000001000c7802 */ /* 0x000fe20000000f00 */
[----:B------:R-:W-:-:S07]  /*1a540*/  IMAD.MOV.U32 R5, RZ, RZ, R14 ;  /* 0x000000ffff057224 */ /* 0x000fce00078e000e */
[----:B------:R-:W-:Y:S05]  /*1a550*/  WARPSYNC.COLLECTIVE R15, `(.L_x_10780) ;  /* 0x000000000f087348 */ /* 0x000fea0003c00000 */
[----:B------:R0:W1:Y:S02]  /*1a560*/  SHFL.IDX P6, R14, R13, R12, R11 ;  /* 0x0000000c0d0e7389 */ /* 0x00006400000c000b */
[----:B01----:R-:W-:Y:S01]  /*1a570*/  ENDCOLLECTIVE ;  /* 0x000000000000791b */ /* 0x003fe20003800000 */
.L_x_10780:
        /* <DEDUP_REMOVED lines=15> */
.L_x_10781:
[----:B------:R-:W-:Y:S01]  /*1a670*/  IMAD.MOV.U32 R13, RZ, RZ, R3 ;  /* 0x000000ffff0d7224 */ /* 0x000fe200078e0003 */
[----:B------:R-:W-:Y:S01]  /*1a680*/  MOV R12, 0x2 ;  /* 0x00000002000c7802 */ /* 0x000fe20000000f00 */
[----:B------:R-:W-:-:S07]  /*1a690*/  IMAD.MOV.U32 R5, RZ, RZ, R14 ;  /* 0x000000ffff057224 */ /* 0x000fce00078e000e */
[----:B------:R-:W-:Y:S05]  /*1a6a0*/  WARPSYNC.COLLECTIVE R15, `(.L_x_10782) ;  /* 0x000000000f087348 */ /* 0x000fea0003c00000 */
[----:B------:R0:W1:Y:S02]  /*1a6b0*/  SHFL.IDX P6, R14, R13, R12, R11 ;  /* 0x0000000c0d0e7389 */ /* 0x00006400000c000b */
[----:B01----:R-:W-:Y:S01]  /*1a6c0*/  ENDCOLLECTIVE ;  /* 0x000000000000791b */ /* 0x003fe20003800000 */
.L_x_10782:
        /* <DEDUP_REMOVED lines=15> */
.L_x_10783:
[----:B------:R-:W-:Y:S01]  /*1a7c0*/  IMAD.MOV.U32 R13, RZ, RZ, R3 ;  /* 0x000000ffff0d7224 */ /* 0x000fe200078e0003 */
[----:B------:R-:W-:Y:S01]  /*1a7d0*/  MOV R12, 0x3 ;  /* 0x00000003000c7802 */ /* 0x000fe20000000f00 */
[----:B------:R-:W-:-:S07]  /*1a7e0*/  IMAD.MOV.U32 R5, RZ, RZ, R14 ;  /* 0x000000ffff057224 */ /* 0x000fce00078e000e */
[----:B------:R-:W-:Y:S05]  /*1a7f0*/  WARPSYNC.COLLECTIVE R15, `(.L_x_10784) ;  /* 0x000000000f087348 */ /* 0x000fea0003c00000 */
[----:B------:R0:W1:Y:S02]  /*1a800*/  SHFL.IDX P6, R14, R13, R12, R11 ;  /* 0x0000000c0d0e7389 */ /* 0x00006400000c000b */
[----:B01----:R-:W-:Y:S01]  /*1a810*/  ENDCOLLECTIVE ;  /* 0x000000000000791b */ /* 0x003fe20003800000 */
.L_x_10784:
        /* <DEDUP_REMOVED lines=10> */
.L_x_10785:
[----:B------:R-:W-:Y:S01]  /*1a8c0*/  @!PT LDS RZ, [RZ] ;  /* 0x00000000fffff984 */ /* 0x000fe20000000800 */
[----:B------:R-:W-:Y:S01]  /*1a8d0*/  @!PT LDS RZ, [RZ] ;  /* 0x00000000fffff984 */ /* 0x000fe20000000800 */
[----:B------:R-:W-:Y:S01]  /*1a8e0*/  @!PT LDS RZ, [RZ] ;  /* 0x00000000fffff984 */ /* 0x000fe20000000800 */
[----:B------:R0:W-:Y:S01]  /*1a8f0*/  @!P0 LDGSTS.E.BYPASS.LTC128B.128 [R26+0x19400], desc[UR60][R4.64], !P1 ;  /* 0x19400000041a8fae */ /* 0x0001e2000c901d7c */
[----:B------:R-:W-:Y:S01]  /*1a900*/  ISETP.GE.AND P0, PT, R8, R2, PT ;  /* 0x000000020800720c */ /* 0x000fe20003f06270 */
[----:B------:R-:W-:-:S05]  /*1a910*/  VIADD R8, R17, 0x40 ;  /* 0x0000004011087836 */ /* 0x000fca0000000000 */
[----:B------:R1:W-:Y:S01]  /*1a920*/  STL [R1+0x2c], R8 ;  /* 0x00002c0801007387 */ /* 0x0003e20000100800 */
[----:B------:R-:W-:Y:S01]  /*1a930*/  IMAD.MOV.U32 R13, RZ, RZ, R3 ;  /* 0x000000ffff0d7224 */ /* 0x000fe200078e0003 */
[----:B------:R-:W-:Y:S01]  /*1a940*/  MOV R12, 0x4 ;  /* 0x00000004000c7802 */ /* 0x000fe20000000f00 */
[----:B0-----:R-:W-:-:S07]  /*1a950*/  IMAD.MOV.U32 R4, RZ, RZ, R14 ;  /* 0x000000ffff047224 */ /* 0x001fce00078e000e */
[----:B-1----:R-:W-:Y:S05]  /*1a960*/  WARPSYNC.COLLECTIVE R15, `(.L_x_10786) ;  /* 0x000000000f087348 */ /* 0x002fea0003c00000 */
[----:B------:R0:W2:Y:S02]  /*1a970*/  SHFL.IDX P6, R14, R13, R12, R11 ;  /* 0x0000000c0d0e7389 */ /* 0x0000a400000c000b */
[----:B012---:R-:W-:Y:S01]  /*1a980*/  ENDCOLLECTIVE ;  /* 0x000000000000791b */ /* 0x007fe20003800000 */
.L_x_10786:
        /* <DEDUP_REMOVED lines=10> */
.L_x_10787:
        /* <DEDUP_REMOVED lines=13> */
.L_x_10788:
        /* <DEDUP_REMOVED lines=10> */
.L_x_10789:
        /* <DEDUP_REMOVED lines=13> */
.L_x_10790:
        /* <DEDUP_REMOVED lines=10> */
.L_x_10791:
[----:B------:R-:W-:Y:S01]  /*1ad10*/  @!PT LDS RZ, [RZ] ;  /* 0x00000000fffff984 */ /* 0x000fe20000000800 */
[----:B------:R-:W-:Y:S01]  /*1ad20*/  @!PT LDS RZ, [RZ] ;  /* 0x00000000fffff984 */ /* 0x000fe20000000800 */
[----:B------:R-:W-:Y:S01]  /*1ad30*/  @!PT LDS RZ, [RZ] ;  /* 0x00000000fffff984 */ /* 0x000fe20000000800 */
[----:B------:R0:W-:Y:S01]  /*1ad40*/  @!P0 LDGSTS.E.BYPASS.LTC128B.128 [R26+0x1ac00], desc[UR60][R4.64], !P1 ;  /* 0x1ac00000041a8fae */ /* 0x0001e2000c901d7c */
[----:B------:R-:W-:Y:S01]  /*1ad50*/  ISETP.GE.AND P0, PT, R8, R2, PT ;  /* 0x000000020800720c */ /* 0x000fe20003f06270 */
[----:B------:R-:W-:Y:S01]  /*1ad60*/  IMAD.MOV.U32 R13, RZ, RZ, R3 ;  /* 0x000000ffff0d7224 */ /* 0x000fe200078e0003 */
[----:B------:R-:W-:Y:S01]  /*1ad70*/  MOV R12, 0x7 ;  /* 0x00000007000c7802 */ /* 0x000fe20000000f00 */
[----:B0-----:R-:W-:-:S10]  /*1ad80*/  IMAD.MOV.U32 R4, RZ, RZ, R14 ;  /* 0x000000ffff047224 */ /* 0x001fd400078e000e */
[----:B------:R-:W-:Y:S05]  /*1ad90*/  WARPSYNC.COLLECTIVE R15, `(.L_x_10792) ;  /* 0x000000000f087348 */ /* 0x000fea0003c00000 */
[----:B------:R0:W1:Y:S02]  /*1ada0*/  SHFL.IDX P6, R14, R13, R12, R11 ;  /* 0x0000000c0d0e7389 */ /* 0x00006400000c000b */
[----:B01----:R-:W-:Y:S01]  /*1adb0*/  ENDCOLLECTIVE ;  /* 0x000000000000791b */ /* 0x003fe20003800000 */
.L_x_10792:
        /* <DEDUP_REMOVED lines=10> */
.L_x_10793:
[----:B------:R-:W-:Y:S01]  /*1ae60*/  @!PT LDS RZ, [RZ] ;  /* 0x00000000fffff984 */ /* 0x000fe20000000800 */
[----:B------:R-:W-:Y:S01]  /*1ae70*/  @!PT LDS RZ, [RZ] ;  /* 0x00000000fffff984 */ /* 0x000fe20000000800 */
[----:B------:R-:W-:Y:S01]  /*1ae80*/  @!PT LDS RZ, [RZ] ;  /* 0x00000000fffff984 */ /* 0x000fe20000000800 */
[----:B------:R0:W-:Y:S01]  /*1ae90*/  @!P0 LDGSTS.E.BYPASS.LTC128B.128 [R26+0x1b400], desc[UR60][R4.64], !P1 ;  /* 0x1b400000041a8fae */ /* 0x0001e2000c901d7c */
[----:B------:R-:W-:Y:S01]  /*1aea0*/  IMAD.MOV.U32 R0, RZ, RZ, R14 ;  /* 0x000000ffff007224 */ /* 0x000fe200078e000e */
[----:B------:R-:W-:Y:S06]  /*1aeb0*/  BRA `(.L_x_10794) ;  /* 0xffffffa000b87947 */ /* 0x000fec000383ffff */
.L_x_10635:
[----:B------:R-:W2:Y:S04]  /*1aec0*/  LDL.LU R14, [R1+0x18] ;  /* 0x00001800010e7983 */ /* 0x000ea80000300800 */
[----:B------:R-:W3:Y:S04]  /*1aed0*/  LDL.LU R13, [R1+0x20] ;  /* 0x00002000010d7983 */ /* 0x000ee80000300800 */
[----:B------:R-:W4:Y:S04]  /*1aee0*/  LDL.LU R12, [R1+0x24] ;  /* 0x00002400010c7983 */ /* 0x000f280000300800 */
[----:B------:R-:W5:Y:S04]  /*1aef0*/  LDL.LU R11, [R1+0x28] ;  /* 0x00002800010b7983 */ /* 0x000f680000300800 */
[----:B------:R-:W5:Y:S04]  /*1af00*/  LDL.LU R10, [R1+0x2c] ;  /* 0x00002c00010a7983 */ /* 0x000f680000300800 */
[----:B------:R-:W5:Y:S04]  /*1af10*/  LDL.LU R9, [R1+0x30] ;  /* 0x0000300001097983 */ /* 0x000f680000300800 */
[----:B------:R-:W5:Y:S01]  /*1af20*/  LDL.LU R8, [R1+0x38] ;  /* 0x0000380001087983 */ /* 0x000f620000300800 */
[----:B------:R-:W-:Y:S01]  /*1af30*/  LOP3.LUT R22, R22, 0xfffff7ff, RZ, 0xc0, !PT ;  /* 0xfffff7ff16167812 */ /* 0x000fe200078ec0ff */
[----:B------:R-:W-:Y:S01]  /*1af40*/  BSSY B0, `(.L_x_10795) ;  /* 0x0000019000007945 */ /* 0x000fe20003800000 */
[----:B------:R-:W-:Y:S01]  /*1af50*/  MOV R15, 0xffffffff ;  /* 0xffffffff000f7802 */ /* 0x000fe20000000f00 */
[----:B--2---:R-:W-:-:S05]  /*1af60*/  IMAD R5, R14, R6, RZ ;  /* 0x000000060e057224 */ /* 0x004fca00078e02ff */
[-C--:B------:R-:W-:Y:S02]  /*1af70*/  ISETP.GE.AND P0, PT, R17, R5.reuse, PT ;  /* 0x000000051100720c */ /* 0x080fe40003f06270 */
[-C--:B---3--:R-:W-:Y:S01]  /*1af80*/  ISETP.GE.AND P6, PT, R13, R5.reuse, PT ;  /* 0x000000050d00720c */ /* 0x088fe20003fc6270 */
[----:B------:R-:W-:Y:S01]  /*1af90*/  IMAD.MOV.U32 R13, RZ, RZ, R0 ;  /* 0x000000ffff0d7224 */ /* 0x000fe200078e0000 */
[----:B----4-:R-:W-:Y:S01]  /*1afa0*/  ISETP.GE.AND P5, PT, R12, R5, PT ;  /* 0x000000050c00720c */ /* 0x010fe20003fa6270 */
[----:B------:R-:W-:-:S08]  /*1afb0*/  IMAD.MOV.U32 R12, RZ, RZ, RZ ;  /* 0x000000ffff0c7224 */ /* 0x000fd000078e00ff */
[----:B------:R-:W-:Y:S02]  /*1afc0*/  @P0 LOP3.LUT R22, R22, 0x800, RZ, 0xfc, !PT ;  /* 0x0000080016160812 */ /* 0x000fe400078efcff */
[----:B-----5:R-:W-:Y:S01]  /*1afd0*/  ISETP.GE.AND P0, PT, R11, R5, PT ;  /* 0x000000050b00720c */ /* 0x020fe20003f06270 */
[----:B------:R-:W-:Y:S01]  /*1afe0*/  IMAD.MOV.U32 R11, RZ, RZ, 0x181f ;  /* 0x0000181fff0b7424 */ /* 0x000fe200078e00ff */
[----:B------:R-:W-:-:S04]  /*1aff0*/  LOP3.LUT R22, R22, 0xfffffbff, RZ, 0xc0, !PT ;  /* 0xfffffbff16167812 */ /* 0x000fc800078ec0ff */
[----:B------:R-:W-:Y:S02]  /*1b000*/  @P6 LOP3.LUT R22, R22, 0x400, RZ, 0xfc, !PT ;  /* 0x0000040016166812 */ /* 0x000fe400078efcff */
[----:B------:R-:W-:Y:S02]  /*1b010*/  ISETP.GE.AND P6, PT, R10, R5, PT ;  /* 0x000000050a00720c */ /* 0x000fe40003fc6270 */
[----:B------:R-:W-:-:S04]  /*1b020*/  LOP3.LUT R22, R22, 0xfffffdff, RZ, 0xc0, !PT ;  /* 0xfffffdff16167812 */ /* 0x000fc800078ec0ff */
[----:B------:R-:W-:Y:S02]  /*1b030*/  @P5 LOP3.LUT R22, R22, 0x200, RZ, 0xfc, !PT ;  /* 0x0000020016165812 */ /* 0x000fe400078efcff */
[----:B------:R-:W-:Y:S02]  /*1b040*/  ISETP.GE.AND P5, PT, R9, R5, PT ;  /* 0x000000050900720c */ /* 0x000fe40003fa6270 */
[----:B------:R-:W-:-:S04]  /*1b050*/  LOP3.LUT R22, R22, 0xfffffeff, RZ, 0xc0, !PT ;  /* 0xfffffeff16167812 */ /* 0x000fc800078ec0ff */
[----:B------:R-:W-:Y:S02]  /*1b060*/  @P0 LOP3.LUT R22, R22, 0x100, RZ, 0xfc, !PT ;  /* 0x0000010016160812 */ /* 0x000fe400078efcff */
[----:B------:R-:W-:Y:S02]  /*1b070*/  ISETP.GE.AND P0, PT, R8, R5, PT ;  /* 0x000000050800720c */ /* 0x000fe40003f06270 */
[----:B------:R-:W-:-:S04]  /*1b080*/  LOP3.LUT R22, R22, 0xffffff7f, RZ, 0xc0, !PT ;  /* 0xffffff7f16167812 */ /* 0x000fc800078ec0ff */
[----:B------:R-:W-:-:S07]  /*1b090*/  @P6 LOP3.LUT R22, R22, 0x80, RZ, 0xfc, !PT ;  /* 0x0000008016166812 */ /* 0x000fce00078efcff */
[----:B------:R-:W-:Y:S05]  /*1b0a0*/  WARPSYNC.COLLECTIVE R15, `(.L_x_10796) ;  /* 0x000000000f087348 */ /* 0x000fea0003c00000 */
[----:B------:R0:W1:Y:S02]  /*1b0b0*/  SHFL.IDX P6, R14, R13, R12, R11 ;  /* 0x0000000c0d0e7389 */ /* 0x00006400000c000b */
[----:B01----:R-:W-:Y:S01]  /*1b0c0*/  ENDCOLLECTIVE ;  /* 0x000000000000791b */ /* 0x003fe20003800000 */
.L_x_10796:
[----:B------:R-:W-:Y:S05]  /*1b0d0*/  BSYNC B0 ;  /* 0x0000000000007941 */ /* 0x000fea0003800000 */
.L_x_10795:
        /* <DEDUP_REMOVED lines=11> */
.L_x_10797:
[----:B------:R-:W-:-:S04]  /*1b190*/  LOP3.LUT R22, R22, 0xffffdfff, RZ, 0xc0, !PT ;  /* 0xffffdfff16167812 */ /* 0x000fc800078ec0ff */
[----:B------:R-:W-:-:S04]  /*1b1a0*/  @P0 LOP3.LUT R22, R22, 0x2000, RZ, 0xfc, !PT ;  /* 0x0000200016160812 */ /* 0x000fc800078efcff */
[----:B------:R-:W-:Y:S01]  /*1b1b0*/  LOP3.LUT P0, RZ, R22, 0x800, RZ, 0xc0, !PT ;  /* 0x0000080016ff7812 */ /* 0x000fe2000780c0ff */
[----:B------:R-:W-:Y:S02]  /*1b1c0*/  IMAD.MOV.U32 R13, RZ, RZ, R0 ;  /* 0x000000ffff0d7224 */ /* 0x000fe400078e0000 */
[----:B------:R-:W-:Y:S02]  /*1b1d0*/  IMAD.MOV.U32 R12, RZ, RZ, 0x1 ;  /* 0x00000001ff0c7424 */ /* 0x000fe400078e00ff */
[----:B------:R-:W-:-:S08]  /*1b1e0*/  IMAD.MOV.U32 R3, RZ, RZ, R14 ;  /* 0x000000ffff037224 */ /* 0x000fd000078e000e */
[----:B------:R-:W-:-:S04]  /*1b1f0*/  @!P0 LEA R3, P6, R7, R3, 0x1 ;  /* 0x0000000307038211 */ /* 0x000fc800078c08ff */
[----:B------:R-:W-:-:S04]  /*1b200*/  @!P0 IADD3.X R2, RZ, R2, RZ, P6, !PT ;  /* 0x00000002ff028210 */ /* 0x000fc800037fe4ff */
[----:B------:R-:W-:-:S07]  /*1b210*/  @!P0 LOP3.LUT R3, R3, R2, RZ, 0x3c, !PT ;  /* 0x0000000203038212 */ /* 0x000fce00078e3cff */
[----:B------:R-:W-:Y:S05]  /*1b220*/  WARPSYNC.COLLECTIVE R15, `(.L_x_10798) ;  /* 0x000000000f087348 */ /* 0x000fea0003c00000 */
[----:B------:R0:W1:Y:S02]  /*1b230*/  SHFL.IDX P6, R14, R13, R12, R11 ;  /* 0x0000000c0d0e7389 */ /* 0x00006400000c000b */
[----:B01----:R-:W-:Y:S01]  /*1b240*/  ENDCOLLECTIVE ;  /* 0x000000000000791b */ /* 0x003fe20003800000 */
.L_x_10798:
[----:B------:R-:W-:-:S04]  /*1b250*/  @!P0 LOP3.LUT R2, R3, R2, RZ, 0x3c, !PT ;  /* 0x0000000203028212 */ /* 0x000fc800078e3cff */
[----:B------:R-:W-:-:S05]  /*1b260*/  @!P0 LOP3.LUT R3, R3, R2, RZ, 0x3c, !PT ;  /* 0x0000000203038212 */ /* 0x000fca00078e3cff */
        /* <DEDUP_REMOVED lines=13> */
.L_x_10799:
[----:B------:R-:W-:Y:S01]  /*1b340*/  MOV R13, R0 ;  /* 0x00000000000d7202 */ /* 0x000fe20000000f00 */
[----:B------:R-:W-:Y:S02]  /*1b350*/  IMAD.MOV.U32 R12, RZ, RZ, 0x2 ;  /* 0x00000002ff0c7424 */ /* 0x000fe400078e00ff */
[----:B------:R-:W-:-:S05]  /*1b360*/  IMAD.MOV.U32 R2, RZ, RZ, R14 ;  /* 0x000000ffff027224 */ /* 0x000fca00078e000e */
[----:B------:R-:W-:-:S05]  /*1b370*/  @!P5 LEA R2, P6, R7, R2, 0x1 ;  /* 0x000000020702d211 */ /* 0x000fca00078c08ff */
[----:B------:R-:W-:-:S05]  /*1b380*/  @!P5 IMAD.X R3, RZ, RZ, R6, P6 ;  /* 0x000000ffff03d224 */ /* 0x000fca00030e0606 */
[----:B------:R-:W-:Y:S01]  /*1b390*/  @!PT LDS RZ, [RZ] ;  /* 0x00000000fffff984 */ /* 0x000fe20000000800 */
[----:B------:R-:W-:Y:S01]  /*1b3a0*/  @!PT LDS RZ, [RZ] ;  /* 0x00000000fffff984 */ /* 0x000fe20000000800 */
[----:B------:R-:W-:Y:S01]  /*1b3b0*/  @!PT LDS RZ, [RZ] ;  /* 0x00000000fffff984 */ /* 0x000fe20000000800 */
[----:B------:R0:W-:Y:S03]  /*1b3c0*/  @!P5 LDGSTS.E.BYPASS.LTC128B.128 [R26+0x22c00], desc[UR60][R2.64], !P4 ;  /* 0x22c00000021adfae */ /* 0x0001e6000e101d7c */
[----:B0-----:R-:W-:Y:S05]  /*1b3d0*/  WARPSYNC.COLLECTIVE R15, `(.L_x_10800) ;  /* 0x000000000f087348 */ /* 0x001fea0003c00000 */
[----:B------:R1:W2:Y:S02]  /*1b3e0*/  SHFL.IDX P6, R14, R13, R12, R11 ;  /* 0x0000000c0d0e7389 */ /* 0x0002a400000c000b */
[----:B012---:R-:W-:Y:S01]  /*1b3f0*/  ENDCOLLECTIVE ;  /* 0x000000000000791b */ /* 0x007fe20003800000 */
.L_x_10800:
[----:B------:R-:W-:Y:S01]  /*1b400*/  @!PT LDS RZ, [RZ] ;  /* 0x00000000fffff984 */ /* 0x000fe20000000800 */
[----:B------:R-:W-:Y:S01]  /*1b410*/  @!PT LDS RZ, [RZ] ;  /* 0x00000000fffff984 */ /* 0x000fe20000000800 */
[----:B------:R-:W-:Y:S01]  /*1b420*/  @!PT LDS RZ, [RZ] ;  /* 0x00000000fffff984 */ /* 0x000fe20000000800 */
[----:B------:R0:W-:Y:S04]  /*1b430*/  @!P5 LDGSTS.E.BYPASS.LTC128B.128 [R26+0x26c00], desc[UR60][R2.64+0x80], !P3 ;  /* 0x26c00080021adfae */ /* 0x0001e8000d901d7c */
[----:B------:R0:W-:Y:S04]  /*1b440*/  @!P5 LDGSTS.E.BYPASS.LTC128B.128 [R26+0x2ac00], desc[UR60][R2.64+0x100], !P2 ;  /* 0x2ac00100021adfae */ /* 0x0001e8000d101d7c */
[----:B------:R0:W-:Y:S01]  /*1b450*/  @!P5 LDGSTS.E.BYPASS.LTC128B.128 [R26+0x2ec00], desc[UR60][R2.64+0x180], !P1 ;  /* 0x2ec00180021adfae */ /* 0x0001e2000c901d7c */
[----:B------:R-:W-:Y:S01]  /*1b460*/  LOP3.LUT P5, RZ, R22, 0x100, RZ, 0xc0, !PT ;  /* 0x0000010016ff7812 */ /* 0x000fe200078ac0ff */
[----:B------:R-:W-:-:S02]  /*1b470*/  IMAD.MOV.U32 R13, RZ, RZ, R4 ;  /* 0x000000ffff0d7224 */ /* 0x000fc400078e0004 */
[----:B------:R-:W-:-:S10]  /*1b480*/  IMAD.MOV.U32 R6, RZ, RZ, R14 ;  /* 0x000000ffff067224 */ /* 0x000fd400078e000e */
[----:B0-----:R-:W-:Y:S05]  /*1b490*/  WARPSYNC.COLLECTIVE R15, `(.L_x_10801) ;  /* 0x000000000f087348 */ /* 0x001fea0003c00000 */
[----:B------:R1:W2:Y:S02]  /*1b4a0*/  SHFL.IDX P6, R14, R13, R12, R11 ;  /* 0x0000000c0d0e7389 */ /* 0x0002a400000c000b */
[----:B012---:R-:W-:Y:S01]  /*1b4b0*/  ENDCOLLECTIVE ;  /* 0x000000000000791b */ /* 0x007fe20003800000 */
.L_x_10801:
[----:B------:R-:W-:Y:S01]  /*1b4c0*/  IMAD.MOV.U32 R13, RZ, RZ, R0 ;  /* 0x000000ffff0d7224 */ /* 0x000fe200078e0000 */
[----:B------:R-:W-:Y:S01]  /*1b4d0*/  MOV R12, 0x3 ;  /* 0x00000003000c7802 */ /* 0x000fe20000000f00 */
        /* <DEDUP_REMOVED lines=10> */
.L_x_10802:
        /* <DEDUP_REMOVED lines=12> */
.L_x_10803:
[----:B------:R-:W-:Y:S02]  /*1b640*/  IMAD.MOV.U32 R13, RZ, RZ, R0 ;  /* 0x000000ffff0d7224 */ /* 0x000fe400078e0000 */
        /* <DEDUP_REMOVED lines=11> */
.L_x_10804:
[----:B------:R-:W-:Y:S01]  /*1b700*/  @!PT LDS RZ, [RZ] ;  /* 0x00000000fffff984 */ /* 0x000fe20000000800 */
[----:B------:R-:W-:Y:S01]  /*1b710*/  @!PT LDS RZ, [RZ] ;  /* 0x00000000fffff984 */ /* 0x000fe20000000800 */
[----:B------:R-:W-:Y:S01]  /*1b720*/  @!PT LDS RZ, [RZ] ;  /* 0x00000000fffff984 */ /* 0x000fe20000000800 */
[----:B------:R0:W-:Y:S04]  /*1b730*/  @!P5 LDGSTS.E.BYPASS.LTC128B.128 [R26+0x27c00], desc[UR60][R2.64+0x80], !P3 ;  /* 0x27c00080021adfae */ /* 0x0001e8000d901d7c */
[----:B------:R0:W-:Y:S04]  /*1b740*/  @!P5 LDGSTS.E.BYPASS.LTC128B.128 [R26+0x2bc00], desc[UR60][R2.64+0x100], !P2 ;  /* 0x2bc00100021adfae */ /* 0x0001e8000d101d7c */
[----:B------:R0:W-:Y:S01]  /*1b750*/  @!P5 LDGSTS.E.BYPASS.LTC128B.128 [R26+0x2fc00], desc[UR60][R2.64+0x180], !P1 ;  /* 0x2fc00180021adfae */ /* 0x0001e2000c901d7c */
[----:B------:R-:W-:Y:S01]  /*1b760*/  LOP3.LUT P5, RZ, R22, 0x4000, RZ, 0xc0, !PT ;  /* 0x0000400016ff7812 */ /* 0x000fe200078ac0ff */
[----:B------:R-:W-:Y:S01]  /*1b770*/  IMAD.MOV.U32 R13, RZ, RZ, R4 ;  /* 0x000000ffff0d7224 */ /* 0x000fe200078e0004 */
[----:B------:R-:W-:-:S11]  /*1b780*/  MOV R6, R14 ;  /* 0x0000000e00067202 */ /* 0x000fd60000000f00 */
[----:B0-----:R-:W-:Y:S05]  /*1b790*/  WARPSYNC.COLLECTIVE R15, `(.L_x_10805) ;  /* 0x000000000f087348 */ /* 0x001fea0003c00000 */
[----:B------:R1:W2:Y:S02]  /*1b7a0*/  SHFL.IDX P6, R14, R13, R12, R11 ;  /* 0x0000000c0d0e7389 */ /* 0x0002a400000c000b */
[----:B012---:R-:W-:Y:S01]  /*1b7b0*/  ENDCOLLECTIVE ;  /* 0x000000000000791b */ /* 0x007fe20003800000 */
.L_x_10805:
        /* <DEDUP_REMOVED lines=12> */
.L_x_10806:
[----:B------:R-:W-:Y:S01]  /*1b880*/  @!PT LDS RZ, [RZ] ;  /* 0x00000000fffff984 */ /* 0x000fe20000000800 */
[----:B------:R-:W-:Y:S01]  /*1b890*/  @!PT LDS RZ, [RZ] ;  /* 0x00000000fffff984 */ /* 0x000fe20000000800 */
[----:B------:R-:W-:Y:S01]  /*1b8a0*/  @!PT LDS RZ, [RZ] ;  /* 0x00000000fffff984 */ /* 0x000fe20000000800 */
[----:B------:R0:W-:Y:S04]  /*1b8b0*/  @!P0 LDGSTS.E.BYPASS.LTC128B.128 [R26+0x28400], desc[UR60][R2.64+0x80], !P3 ;  /* 0x28400080021a8fae */ /* 0x0001e8000d901d7c */
[----:B------:R0:W-:Y:S04]  /*1b8c0*/  @!P0 LDGSTS.E.BYPASS.LTC128B.128 [R26+0x2c400], desc[UR60][R2.64+0x100], !P2 ;  /* 0x2c400100021a8fae */ /* 0x0001e8000d101d7c */
[----:B------:R0:W-:Y:S01]  /*1b8d0*/  @!P0 LDGSTS.E.BYPASS.LTC128B.128 [R26+0x30400], desc[UR60][R2.64+0x180], !P1 ;  /* 0x30400180021a8fae */ /* 0x0001e2000c901d7c */
[----:B------:R-:W-:Y:S02]  /*1b8e0*/  LOP3.LUT P0, RZ, R22, 0x2000, RZ, 0xc0, !PT ;  /* 0x0000200016ff7812 */ /* 0x000fe4000780c0ff */
[----:B------:R-:W-:Y:S01]  /*1b8f0*/  MOV R13, R4 ;  /* 0x00000004000d7202 */ /* 0x000fe20000000f00 */
[----:B------:R-:W-:-:S10]  /*1b900*/  IMAD.MOV.U32 R6, RZ, RZ, R14 ;  /* 0x000000ffff067224 */ /* 0x000fd400078e000e */
[----:B0-----:R-:W-:Y:S05]  /*1b910*/  WARPSYNC.COLLECTIVE R15, `(.L_x_10807) ;  /* 0x000000000f087348 */ /* 0x001fea0003c00000 */
[----:B------:R1:W2:Y:S02]  /*1b920*/  SHFL.IDX P6, R14, R13, R12, R11 ;  /* 0x0000000c0d0e7389 */ /* 0x0002a400000c000b */
[----:B012---:R-:W-:Y:S01]  /*1b930*/  ENDCOLLECTIVE ;  /* 0x000000000000791b */ /* 0x007fe20003800000 */
.L_x_10807:
        /* <DEDUP_REMOVED lines=12> */
.L_x_10808:
[----:B------:R-:W-:Y:S01]  /*1ba00*/  @!PT LDS RZ, [RZ] ;  /* 0x00000000fffff984 */ /* 0x000fe20000000800 */
[----:B------:R-:W-:Y:S01]  /*1ba10*/  @!PT LDS RZ, [RZ] ;  /* 0x00000000fffff984 */ /* 0x000fe20000000800 */
[----:B------:R-:W-:Y:S01]  /*1ba20*/  @!PT LDS RZ, [RZ] ;  /* 0x00000000fffff984 */ /* 0x000fe20000000800 */
[----:B------:R0:W-:Y:S04]  /*1ba30*/  @!P5 LDGSTS.E.BYPASS.LTC128B.128 [R26+0x28c00], desc[UR60][R2.64+0x80], !P3 ;  /* 0x28c00080021adfae */ /* 0x0001e8000d901d7c */
[----:B------:R0:W-:Y:S04]  /*1ba40*/  @!P5 LDGSTS.E.BYPASS.LTC128B.128 [R26+0x2cc00], desc[UR60][R2.64+0x100], !P2 ;  /* 0x2cc00100021adfae */ /* 0x0001e8000d101d7c */
[----:B------:R0:W-:Y:S01]  /*1ba50*/  @!P5 LDGSTS.E.BYPASS.LTC128B.128 [R26+0x30c00], desc[UR60][R2.64+0x180], !P1 ;  /* 0x30c00180021adfae */ /* 0x0001e2000c901d7c */
[----:B------:R-:W-:Y:S02]  /*1ba60*/  IMAD.MOV.U32 R13, RZ, RZ, R4 ;  /* 0x000000ffff0d7224 */ /* 0x000fe400078e0004 */
[----:B------:R-:W-:-:S07]  /*1ba70*/  IMAD.MOV.U32 R6, RZ, RZ, R14 ;  /* 0x000000ffff067224 */ /* 0x000fce00078e000e */
[----:B0-----:R-:W-:Y:S05]  /*1ba80*/  WARPSYNC.COLLECTIVE R15, `(.L_x_10809) ;  /* 0x000000000f087348 */ /* 0x001fea0003c00000 */
[----:B------:R1:W2:Y:S02]  /*1ba90*/  SHFL.IDX P6, R14, R13, R12, R11 ;  /* 0x0000000c0d0e7389 */ /* 0x0002a400000c000b */
[----:B012---:R-:W-:Y:S01]  /*1baa0*/  ENDCOLLECTIVE ;  /* 0x000000000000791b */ /* 0x007fe20003800000 */
.L_x_10809:
[----:B------:R-:W-:Y:S02]  /*1bab0*/  IMAD.MOV.U32 R13, RZ, RZ, R0 ;  /* 0x000000ffff0d7224 */ /* 0x000fe400078e0000 */
[----:B------:R-:W-:Y:S01]  /*1bac0*/  IMAD.MOV.U32 R12, RZ, RZ, 0x7 ;  /* 0x00000007ff0c7424 */ /* 0x000fe200078e00ff */
[----:B------:R-:W-:-:S07]  /*1bad0*/  MOV R2, R14 ;  /* 0x0000000e00027202 */ /* 0x000fce0000000f00 */
[----:B------:R-:W-:Y:S05]  /*1bae0*/  WARPSYNC.COLLECTIVE R15, `(.L_x_10810) ;  /* 0x000000000f087348 */ /* 0x000fea0003c00000 */
[----:B------:R0:W1:Y:S02]  /*1baf0*/  SHFL.IDX P6, R14, R13, R12, R11 ;  /* 0x0000000c0d0e7389 */ /* 0x00006400000c000b */
[----:B01----:R-:W-:Y:S01]  /*1bb00*/  ENDCOLLECTIVE ;  /* 0x000000000000791b */ /* 0x003fe20003800000 */
.L_x_10810:
        /* <DEDUP_REMOVED lines=14> */
.L_x_10811:
[----:B------:R-:W-:Y:S01]  /*1bbf0*/  IMAD.MOV.U32 R2, RZ, RZ, R14 ;  /* 0x000000ffff027224 */ /* 0x000fe200078e000e */
[----:B------:R-:W-:Y:S06]  /*1bc00*/  BRA `(.L_x_10812) ;  /* 0xffffffa000207947 */ /* 0x000fec000383ffff */
.L_x_10640:
[----:B0-----:R0:W1:Y:S02]  /*1bc10*/  SYNCS.PHASECHK.TRANS64.TRYWAIT P0, [R23+URZ+0x32420], R0 ;  /* 0x03242000170075a7 */ /* 0x001064000800017f */
[----:B-1----:R-:W-:Y:S05]  /*1bc20*/  @!P0 NANOSLEEP.SYNCS 0x989680 ;  /* 0x009896800000895d */ /* 0x002fea0003900000 */
[----:B------:R-:W1:Y:S02]  /*1bc30*/  @!P0 SYNCS.PHASECHK.TRANS64 P0, [R23+URZ+0x32420], R0 ;  /* 0x03242000170085a7 */ /* 0x000e64000800007f */
[----:B-1----:R-:W-:Y:S05]  /*1bc40*/  @!P0 BRA `(.L_x_10640) ;  /* 0xfffffffc00f08947 */ /* 0x002fea000383ffff */
[----:B------:R-:W-:Y:S05]  /*1bc50*/  BRA `(.L_x_10813) ;  /* 0xffffffa000947947 */ /* 0x000fea000383ffff */
.L_x_10643:
[----:B0-----:R0:W1:Y:S02]  /*1bc60*/  SYNCS.PHASECHK.TRANS64.TRYWAIT P0, [R30+URZ+0x32460], R3 ;  /* 0x032460031e0075a7 */ /* 0x001064000800017f */
[----:B-1----:R-:W-:Y:S05]  /*1bc70*/  @!P0 NANOSLEEP.SYNCS 0x989680 ;  /* 0x009896800000895d */ /* 0x002fea0003900000 */
[----:B------:R-:W1:Y:S02]  /*1bc80*/  @!P0 SYNCS.PHASECHK.TRANS64 P0, [R30+URZ+0x32460], R3 ;  /* 0x032460031e0085a7 */ /* 0x000e64000800007f */
[----:B-1----:R-:W-:Y:S05]  /*1bc90*/  @!P0 BRA `(.L_x_10643) ;  /* 0xfffffffc00f08947 */ /* 0x002fea000383ffff */
[----:B------:R-:W-:Y:S05]  /*1bca0*/  BRA `(.L_x_10814) ;  /* 0xffffffa000bc7947 */ /* 0x000fea000383ffff */
.L_x_10644:
        /* <DEDUP_REMOVED lines=8> */
.L_x_10816:
[----:B------:R-:W-:Y:S05]  /*1bd30*/  BSYNC B0 ;  /* 0x0000000000007941 */ /* 0x000fea0003800000 */
.L_x_10815:
        /* <DEDUP_REMOVED lines=12> */
.L_x_10817:
        /* <DEDUP_REMOVED lines=8> */
.L_x_10818:
[----:B------:R-:W-:-:S05]  /*1be80*/  LOP3.LUT R8, R8, 0x38, RZ, 0xc0, !PT ;  /* 0x0000003808087812 */ /* 0x000fca00078ec0ff */
[----:B------:R-:W-:-:S05]  /*1be90*/  IMAD.SHL.U32 R0, R8, 0x2, RZ ;  /* 0x0000000208007824 */ /* 0x000fca00078e00ff */
[----:B------:R-:W-:Y:S01]  /*1bea0*/  IADD3 R2, P0, R2, R0, RZ ;  /* 0x0000000002027210 */ /* 0x000fe20007f1e0ff */
[----:B------:R-:W-:-:S04]  /*1beb0*/  IMAD.MOV.U32 R13, RZ, RZ, R5 ;  /* 0x000000ffff0d7224 */ /* 0x000fc800078e0005 */
        /* <DEDUP_REMOVED lines=16> */
.L_x_10819:
[----:B------:R-:W-:Y:S02]  /*1bfc0*/  IMAD.MOV.U32 R13, RZ, RZ, R6 ;  /* 0x000000ffff0d7224 */ /* 0x000fe400078e0006 */
[----:B------:R-:W-:Y:S01]  /*1bfd0*/  IMAD.MOV.U32 R12, RZ, RZ, 0x2 ;  /* 0x00000002ff0c7424 */ /* 0x000fe200078e00ff */
[----:B------:R-:W-:-:S13]  /*1bfe0*/  IADD3 R2, P3, R14, R0, RZ ;  /* 0x000000000e027210 */ /* 0x000fda0007f7e0ff */
[----:B------:R-:W-:Y:S05]  /*1bff0*/  WARPSYNC.COLLECTIVE R15, `(.L_x_10820) ;  /* 0x000000000f087348 */ /* 0x000fea0003c00000 */
[----:B------:R0:W1:Y:S02]  /*1c000*/  SHFL.IDX P6, R14, R13, R12, R11 ;  /* 0x0000000c0d0e7389 */ /* 0x00006400000c000b */
[----:B01----:R-:W-:Y:S01]  /*1c010*/  ENDCOLLECTIVE ;  /* 0x000000000000791b */ /* 0x003fe20003800000 */
.L_x_10820:
        /* <DEDUP_REMOVED lines=17> */
.L_x_10821:
[----:B------:R-:W-:Y:S02]  /*1c130*/  IMAD.MOV.U32 R13, RZ, RZ, R6 ;  /* 0x000000ffff0d7224 */ /* 0x000fe400078e0006 */
[----:B------:R-:W-:Y:S01]  /*1c140*/  IMAD.MOV.U32 R12, RZ, RZ, 0x3 ;  /* 0x00000003ff0c7424 */ /* 0x000fe200078e00ff */
[----:B------:R-:W-:-:S13]  /*1c150*/  IADD3 R2, P3, R14, R0, RZ ;  /* 0x000000000e027210 */ /* 0x000fda0007f7e0ff */
[----:B------:R-:W-:Y:S05]  /*1c160*/  WARPSYNC.COLLECTIVE R15, `(.L_x_10822) ;  /* 0x000000000f087348 */ /* 0x000fea0003c00000 */
[----:B------:R0:W1:Y:S02]  /*1c170*/  SHFL.IDX P6, R14, R13, R12, R11 ;  /* 0x0000000c0d0e7389 */ /* 0x00006400000c000b */
[----:B01----:R-:W-:Y:S01]  /*1c180*/  ENDCOLLECTIVE ;  /* 0x000000000000791b */ /* 0x003fe20003800000 */
.L_x_10822:
        /* <DEDUP_REMOVED lines=17> */
.L_x_10823:
[----:B------:R-:W-:Y:S02]  /*1c2a0*/  IMAD.MOV.U32 R13, RZ, RZ, R6 ;  /* 0x000000ffff0d7224 */ /* 0x000fe400078e0006 */
[----:B------:R-:W-:Y:S01]  /*1c2b0*/  IMAD.MOV.U32 R12, RZ, RZ, 0x4 ;  /* 0x00000004ff0c7424 */ /* 0x000fe200078e00ff */
[----:B------:R-:W-:-:S13]  /*1c2c0*/  IADD3 R2, P3, R14, R0, RZ ;  /* 0x000000000e027210 */ /* 0x000fda0007f7e0ff */
[----:B------:R-:W-:Y:S05]  /*1c2d0*/  WARPSYNC.COLLECTIVE R15, `(.L_x_10824) ;  /* 0x000000000f087348 */ /* 0x000fea0003c00000 */
[----:B------:R0:W1:Y:S02]  /*1c2e0*/  SHFL.IDX P6, R14, R13, R12, R11 ;  /* 0x0000000c0d0e7389 */ /* 0x00006400000c000b */
[----:B01----:R-:W-:Y:S01]  /*1c2f0*/  ENDCOLLECTIVE ;  /* 0x000000000000791b */ /* 0x003fe20003800000 */
.L_x_10824:
        /* <DEDUP_REMOVED lines=17> */
.L_x_10825:
[----:B------:R-:W-:Y:S01]  /*1c410*/  IMAD.MOV.U32 R13, RZ, RZ, R6 ;  /* 0x000000ffff0d7224 */ /* 0x000fe200078e0006 */
[----:B------:R-:W-:Y:S02]  /*1c420*/  MOV R12, 0x5 ;  /* 0x00000005000c7802 */ /* 0x000fe40000000f00 */
[----:B------:R-:W-:-:S13]  /*1c430*/  IADD3 R2, P3, R14, R0, RZ ;  /* 0x000000000e027210 */ /* 0x000fda0007f7e0ff */
[----:B------:R-:W-:Y:S05]  /*1c440*/  WARPSYNC.COLLECTIVE R15, `(.L_x_10826) ;  /* 0x000000000f087348 */ /* 0x000fea0003c00000 */
[----:B------:R0:W1:Y:S02]  /*1c450*/  SHFL.IDX P6, R14, R13, R12, R11 ;  /* 0x0000000c0d0e7389 */ /* 0x00006400000c000b */
[----:B01----:R-:W-:Y:S01]  /*1c460*/  ENDCOLLECTIVE ;  /* 0x000000000000791b */ /* 0x003fe20003800000 */
.L_x_10826:
        /* <DEDUP_REMOVED lines=12> */
.L_x_10827:
        /* <DEDUP_REMOVED lines=9> */
.L_x_10651:
[----:B0-----:R0:W1:Y:S02]  /*1c5c0*/  SYNCS.PHASECHK.TRANS64.TRYWAIT P0, [R4+URZ+0x32440], R21 ;  /* 0x03244015040075a7 */ /* 0x001064000800017f */
[----:B-1----:R-:W-:Y:S05]  /*1c5d0*/  @!P0 NANOSLEEP.SYNCS 0x989680 ;  /* 0x009896800000895d */ /* 0x002fea0003900000 */
[----:B------:R-:W1:Y:S02]  /*1c5e0*/  @!P0 SYNCS.PHASECHK.TRANS64 P0, [R4+URZ+0x32440], R21 ;  /* 0x03244015040085a7 */ /* 0x000e64000800007f */
[----:B-1----:R-:W-:Y:S05]  /*1c5f0*/  @!P0 BRA `(.L_x_10651) ;  /* 0xfffffffc00f08947 */ /* 0x002fea000383ffff */
[----:B------:R-:W-:Y:S05]  /*1c600*/  BRA `(.L_x_10829) ;  /* 0xffffffa4003c7947 */ /* 0x000fea000383ffff */
.L_x_10652:
        /* <DEDUP_REMOVED lines=8> */
.L_x_10831:
[----:B------:R-:W-:Y:S05]  /*1c690*/  BSYNC B1 ;  /* 0x0000000000017941 */ /* 0x000fea0003800000 */
.L_x_10830:
        /* <DEDUP_REMOVED lines=9> */
.L_x_10832:
[----:B------:R-:W-:Y:S02]  /*1c730*/  IMAD.MOV.U32 R13, RZ, RZ, R9 ;  /* 0x000000ffff0d7224 */ /* 0x000fe400078e0009 */
[----:B------:R-:W-:Y:S02]  /*1c740*/  IMAD.MOV.U32 R12, RZ, RZ, 0x1 ;  /* 0x00000001ff0c7424 */ /* 0x000fe400078e00ff */
[----:B------:R-:W-:-:S07]  /*1c750*/  IMAD.MOV.U32 R2, RZ, RZ, R14 ;  /* 0x000000ffff027224 */ /* 0x000fce00078e000e */
[----:B------:R-:W-:Y:S05]  /*1c760*/  WARPSYNC.COLLECTIVE R15, `(.L_x_10833) ;  /* 0x000000000f087348 */ /* 0x000fea0003c00000 */
[----:B------:R0:W1:Y:S02]  /*1c770*/  SHFL.IDX P6, R14, R13, R12, R11 ;  /* 0x0000000c0d0e7389 */ /* 0x00006400000c000b */
[----:B01----:R-:W-:Y:S01]  /*1c780*/  ENDCOLLECTIVE ;  /* 0x000000000000791b */ /* 0x003fe20003800000 */
.L_x_10833:
        /* <DEDUP_REMOVED lines=11> */
.L_x_10834:
[----:B------:R-:W-:Y:S01]  /*1c840*/  MOV R13, R9 ;  /* 0x00000009000d7202 */ /* 0x000fe20000000f00 */
[----:B------:R-:W-:Y:S02]  /*1c850*/  IMAD.MOV.U32 R12, RZ, RZ, 0x2 ;  /* 0x00000002ff0c7424 */ /* 0x000fe400078e00ff */
[----:B------:R-:W-:-:S07]  /*1c860*/  IMAD.MOV.U32 R2, RZ, RZ, R14 ;  /* 0x000000ffff027224 */ /* 0x000fce00078e000e */
[----:B------:R-:W-:Y:S05]  /*1c870*/  WARPSYNC.COLLECTIVE R15, `(.L_x_10835) ;  /* 0x000000000f087348 */ /* 0x000fea0003c00000 */
[----:B------:R0:W1:Y:S02]  /*1c880*/  SHFL.IDX P6, R14, R13, R12, R11 ;  /* 0x0000000c0d0e7389 */ /* 0x00006400000c000b */
[----:B01----:R-:W-:Y:S01]  /*1c890*/  ENDCOLLECTIVE ;  /* 0x000000000000791b */ /* 0x003fe20003800000 */
.L_x_10835:
        /* <DEDUP_REMOVED lines=11> */
.L_x_10836:
[----:B------:R-:W-:Y:S01]  /*1c950*/  IMAD.MOV.U32 R13, RZ, RZ, R9 ;  /* 0x000000ffff0d7224 */ /* 0x000fe200078e0009 */
[----:B------:R-:W-:Y:S01]  /*1c960*/  MOV R12, 0x3 ;  /* 0x00000003000c7802 */ /* 0x000fe20000000f00 */
[----:B------:R-:W-:-:S07]  /*1c970*/  IMAD.MOV.U32 R2, RZ, RZ, R14 ;  /* 0x000000ffff027224 */ /* 0x000fce00078e000e */
[----:B------:R-:W-:Y:S05]  /*1c980*/  WARPSYNC.COLLECTIVE R15, `(.L_x_10837) ;  /* 0x000000000f087348 */ /* 0x000fea0003c00000 */
[----:B------:R0:W1:Y:S02]  /*1c990*/  SHFL.IDX P6, R14, R13, R12, R11 ;  /* 0x0000000c0d0e7389 */ /* 0x00006400000c000b */
[----:B01----:R-:W-:Y:S01]  /*1c9a0*/  ENDCOLLECTIVE ;  /* 0x000000000000791b */ /* 0x003fe20003800000 */
.L_x_10837:
        /* <DEDUP_REMOVED lines=11> */
.L_x_10838:
[----:B------:R-:W-:Y:S02]  /*1ca60*/  IMAD.MOV.U32 R13, RZ, RZ, R9 ;  /* 0x000000ffff0d7224 */ /* 0x000fe400078e0009 */
[----:B------:R-:W-:Y:S02]  /*1ca70*/  IMAD.MOV.U32 R12, RZ, RZ, 0x4 ;  /* 0x00000004ff0c7424 */ /* 0x000fe400078e00ff */
[----:B------:R-:W-:-:S07]  /*1ca80*/  IMAD.MOV.U32 R2, RZ, RZ, R14 ;  /* 0x000000ffff027224 */ /* 0x000fce00078e000e */
[----:B------:R-:W-:Y:S05]  /*1ca90*/  WARPSYNC.COLLECTIVE R15, `(.L_x_10839) ;  /* 0x000000000f087348 */ /* 0x000fea0003c00000 */
[----:B------:R0:W1:Y:S02]  /*1caa0*/  SHFL.IDX P6, R14, R13, R12, R11 ;  /* 0x0000000c0d0e7389 */ /* 0x00006400000c000b */
[----:B01----:R-:W-:Y:S01]  /*1cab0*/  ENDCOLLECTIVE ;  /* 0x000000000000791b */ /* 0x003fe20003800000 */
.L_x_10839:
        /* <DEDUP_REMOVED lines=11> */
.L_x_10840:
[----:B------:R-:W-:Y:S02]  /*1cb70*/  IMAD.MOV.U32 R13, RZ, RZ, R9 ;  /* 0x000000ffff0d7224 */ /* 0x000fe400078e0009 */
[----:B------:R-:W-:Y:S02]  /*1cb80*/  IMAD.MOV.U32 R12, RZ, RZ, 0x5 ;  /* 0x00000005ff0c7424 */ /* 0x000fe400078e00ff */
[----:B------:R-:W-:-:S07]  /*1cb90*/  IMAD.MOV.U32 R2, RZ, RZ, R14 ;  /* 0x000000ffff027224 */ /* 0x000fce00078e000e */
[----:B------:R-:W-:Y:S05]  /*1cba0*/  WARPSYNC.COLLECTIVE R15, `(.L_x_10841) ;  /* 0x000000000f087348 */ /* 0x000fea0003c00000 */
[----:B------:R0:W1:Y:S02]  /*1cbb0*/  SHFL.IDX P6, R14, R13, R12, R11 ;  /* 0x0000000c0d0e7389 */ /* 0x00006400000c000b */
[----:B01----:R-:W-:Y:S01]  /*1cbc0*/  ENDCOLLECTIVE ;  /* 0x000000000000791b */ /* 0x003fe20003800000 */
.L_x_10841:
        /* <DEDUP_REMOVED lines=11> */
.L_x_10842:
[----:B------:R-:W-:Y:S01]  /*1cc80*/  IMAD.MOV.U32 R2, RZ, RZ, R14 ;  /* 0x000000ffff027224 */ /* 0x000fe200078e000e */
[----:B------:R-:W-:Y:S06]  /*1cc90*/  BRA `(.L_x_10843) ;  /* 0xffffffa0006c7947 */ /* 0x000fec000383ffff */
.L_x_10657:
[----:B---3--:R3:W4:Y:S02]  /*1cca0*/  SYNCS.PHASECHK.TRANS64.TRYWAIT P0, [R4+URZ+0x32460], R21 ;  /* 0x03246015040075a7 */ /* 0x008724000800017f */
[----:B----4-:R-:W-:Y:S05]  /*1ccb0*/  @!P0 NANOSLEEP.SYNCS 0x989680 ;  /* 0x009896800000895d */ /* 0x010fea0003900000 */
[----:B------:R-:W4:Y:S02]  /*1ccc0*/  @!P0 SYNCS.PHASECHK.TRANS64 P0, [R4+URZ+0x32460], R21 ;  /* 0x03246015040085a7 */ /* 0x000f24000800007f */
[----:B----4-:R-:W-:Y:S05]  /*1ccd0*/  @!P0 BRA `(.L_x_10657) ;  /* 0xfffffffc00f08947 */ /* 0x010fea000383ffff */
[----:B------:R-:W-:Y:S05]  /*1cce0*/  BRA `(.L_x_10844) ;  /* 0xffffffa000bc7947 */ /* 0x000fea000383ffff */
.L_x_10658:
        /* <DEDUP_REMOVED lines=8> */
.L_x_10846:
[----:B------:R-:W-:Y:S05]  /*1cd70*/  BSYNC B1 ;  /* 0x0000000000017941 */ /* 0x000fea0003800000 */
.L_x_10845:
        /* <DEDUP_REMOVED lines=9> */
.L_x_10847:
[----:B------:R-:W-:Y:S01]  /*1ce10*/  IMAD.MOV.U32 R13, RZ, RZ, R7 ;  /* 0x000000ffff0d7224 */ /* 0x000fe200078e0007 */
[----:B------:R-:W-:Y:S02]  /*1ce20*/  MOV R12, 0x1 ;  /* 0x00000001000c7802 */ /* 0x000fe40000000f00 */
[----:B------:R-:W-:-:S13]  /*1ce30*/  IADD3 R2, P0, R14, R0, RZ ;  /* 0x000000000e027210 */ /* 0x000fda0007f1e0ff */
[----:B------:R-:W-:Y:S05]  /*1ce40*/  WARPSYNC.COLLECTIVE R15, `(.L_x_10848) ;  /* 0x000000000f087348 */ /* 0x000fea0003c00000 */
[----:B------:R0:W1:Y:S02]  /*1ce50*/  SHFL.IDX P6, R14, R13, R12, R11 ;  /* 0x0000000c0d0e7389 */ /* 0x00006400000c000b */
[----:B01----:R-:W-:Y:S01]  /*1ce60*/  ENDCOLLECTIVE ;  /* 0x000000000000791b */ /* 0x003fe20003800000 */
.L_x_10848:
        /* <DEDUP_REMOVED lines=13> */
.L_x_10849:
[----:B------:R-:W-:Y:S02]  /*1cf40*/  IMAD.MOV.U32 R13, RZ, RZ, R7 ;  /* 0x000000ffff0d7224 */ /* 0x000fe400078e0007 */
[----:B------:R-:W-:Y:S01]  /*1cf50*/  IMAD.MOV.U32 R12, RZ, RZ, 0x2 ;  /* 0x00000002ff0c7424 */ /* 0x000fe200078e00ff */
[----:B------:R-:W-:-:S13]  /*1cf60*/  IADD3 R2, P0, R14, R0, RZ ;  /* 0x000000000e027210 */ /* 0x000fda0007f1e0ff */
[----:B------:R-:W-:Y:S05]  /*1cf70*/  WARPSYNC.COLLECTIVE R15, `(.L_x_10850) ;  /* 0x000000000f087348 */ /* 0x000fea0003c00000 */
[----:B------:R0:W1:Y:S02]  /*1cf80*/  SHFL.IDX P6, R14, R13, R12, R11 ;  /* 0x0000000c0d0e7389 */ /* 0x00006400000c000b */
[----:B01----:R-:W-:Y:S01]  /*1cf90*/  ENDCOLLECTIVE ;  /* 0x000000000000791b */ /* 0x003fe20003800000 */
.L_x_10850:
        /* <DEDUP_REMOVED lines=13> */
.L_x_10851:
[----:B------:R-:W-:Y:S02]  /*1d070*/  IMAD.MOV.U32 R13, RZ, RZ, R7 ;  /* 0x000000ffff0d7224 */ /* 0x000fe400078e0007 */
[----:B------:R-:W-:Y:S01]  /*1d080*/  IMAD.MOV.U32 R12, RZ, RZ, 0x3 ;  /* 0x00000003ff0c7424 */ /* 0x000fe200078e00ff */
[----:B------:R-:W-:-:S13]  /*1d090*/  IADD3 R2, P0, R14, R0, RZ ;  /* 0x000000000e027210 */ /* 0x000fda0007f1e0ff */
[----:B------:R-:W-:Y:S05]  /*1d0a0*/  WARPSYNC.COLLECTIVE R15, `(.L_x_10852) ;  /* 0x000000000f087348 */ /* 0x000fea0003c00000 */
[----:B------:R0:W1:Y:S02]  /*1d0b0*/  SHFL.IDX P6, R14, R13, R12, R11 ;  /* 0x0000000c0d0e7389 */ /* 0x00006400000c000b */
[----:B01----:R-:W-:Y:S01]  /*1d0c0*/  ENDCOLLECTIVE ;  /* 0x000000000000791b */ /* 0x003fe20003800000 */
.L_x_10852:
        /* <DEDUP_REMOVED lines=13> */
.L_x_10853:
[----:B------:R-:W-:Y:S01]  /*1d1a0*/  MOV R13, R7 ;  /* 0x00000007000d7202 */ /* 0x000fe20000000f00 */
[----:B------:R-:W-:Y:S01]  /*1d1b0*/  IMAD.MOV.U32 R12, RZ, RZ, 0x4 ;  /* 0x00000004ff0c7424 */ /* 0x000fe200078e00ff */
[----:B------:R-:W-:-:S13]  /*1d1c0*/  IADD3 R2, P0, R14, R0, RZ ;  /* 0x000000000e027210 */ /* 0x000fda0007f1e0ff */
[----:B------:R-:W-:Y:S05]  /*1d1d0*/  WARPSYNC.COLLECTIVE R15, `(.L_x_10854) ;  /* 0x000000000f087348 */ /* 0x000fea0003c00000 */
[----:B------:R0:W1:Y:S02]  /*1d1e0*/  SHFL.IDX P6, R14, R13, R12, R11 ;  /* 0x0000000c0d0e7389 */ /* 0x00006400000c000b */
[----:B01----:R-:W-:Y:S01]  /*1d1f0*/  ENDCOLLECTIVE ;  /* 0x000000000000791b */ /* 0x003fe20003800000 */
.L_x_10854:
        /* <DEDUP_REMOVED lines=13> */
.L_x_10855:
[----:B------:R-:W-:Y:S02]  /*1d2d0*/  IMAD.MOV.U32 R13, RZ, RZ, R7 ;  /* 0x000000ffff0d7224 */ /* 0x000fe400078e0007 */
[----:B------:R-:W-:Y:S01]  /*1d2e0*/  IMAD.MOV.U32 R12, RZ, RZ, 0x5 ;  /* 0x00000005ff0c7424 */ /* 0x000fe200078e00ff */
[----:B------:R-:W-:-:S13]  /*1d2f0*/  IADD3 R2, P0, R14, R0, RZ ;  /* 0x000000000e027210 */ /* 0x000fda0007f1e0ff */
[----:B------:R-:W-:Y:S05]  /*1d300*/  WARPSYNC.COLLECTIVE R15, `(.L_x_10856) ;  /* 0x000000000f087348 */ /* 0x000fea0003c00000 */
[----:B------:R0:W1:Y:S02]  /*1d310*/  SHFL.IDX P6, R14, R13, R12, R11 ;  /* 0x0000000c0d0e7389 */ /* 0x00006400000c000b */
[----:B01----:R-:W-:Y:S01]  /*1d320*/  ENDCOLLECTIVE ;  /* 0x000000000000791b */ /* 0x003fe20003800000 */
.L_x_10856:
        /* <DEDUP_REMOVED lines=13> */
.L_x_10857:
[----:B------:R-:W-:Y:S05]  /*1d400*/  BRA `(.L_x_10858) ;  /* 0xffffffa000087947 */ /* 0x000fea000383ffff */
.L_x_10666:
        /* <DEDUP_REMOVED lines=8> */
.L_x_10860:
[----:B------:R-:W-:Y:S05]  /*1d490*/  BSYNC B0 ;  /* 0x0000000000007941 */ /* 0x000fea0003800000 */
.L_x_10859:
        /* <DEDUP_REMOVED lines=9> */
.L_x_10861:
        /* <DEDUP_REMOVED lines=18> */
.L_x_10862:
[----:B------:R-:W-:Y:S01]  /*1d650*/  IMAD.MOV.U32 R12, RZ, RZ, 0x2 ;  /* 0x00000002ff0c7424 */ /* 0x000fe200078e00ff */
[----:B------:R-:W-:-:S05]  /*1d660*/  SEL R6, R14, RZ, P1 ;  /* 0x000000ff0e067207 */ /* 0x000fca0000800000 */
[----:B------:R-:W-:-:S04]  /*1d670*/  IMAD.IADD R6, R5, 0x1, R6 ;  /* 0x0000000105067824 */ /* 0x000fc800078e0206 */
[----:B------:R-:W-:-:S07]  /*1d680*/  IMAD.MOV.U32 R13, RZ, RZ, R6 ;  /* 0x000000ffff0d7224 */ /* 0x000fce00078e0006 */
[----:B------:R-:W-:Y:S05]  /*1d690*/  WARPSYNC.COLLECTIVE R15, `(.L_x_10863) ;  /* 0x000000000f087348 */ /* 0x000fea0003c00000 */
[----:B------:R0:W1:Y:S02]  /*1d6a0*/  SHFL.UP P6, R14, R13, R12, R11 ;  /* 0x0400000c0d0e7389 */ /* 0x00006400000c000b */
[----:B01----:R-:W-:Y:S01]  /*1d6b0*/  ENDCOLLECTIVE ;  /* 0x000000000000791b */ /* 0x003fe20003800000 */
.L_x_10863:
[----:B------:R-:W-:Y:S01]  /*1d6c0*/  IMAD.MOV.U32 R12, RZ, RZ, 0x4 ;  /* 0x00000004ff0c7424 */ /* 0x000fe200078e00ff */
[----:B------:R-:W-:-:S05]  /*1d6d0*/  SEL R7, R14, RZ, P2 ;  /* 0x000000ff0e077207 */ /* 0x000fca0001000000 */
[----:B------:R-:W-:-:S05]  /*1d6e0*/  IMAD.IADD R7, R6, 0x1, R7 ;  /* 0x0000000106077824 */ /* 0x000fca00078e0207 */
[----:B------:R-:W-:-:S07]  /*1d6f0*/  MOV R13, R7 ;  /* 0x00000007000d7202 */ /* 0x000fce0000000f00 */
[----:B------:R-:W-:Y:S05]  /*1d700*/  WARPSYNC.COLLECTIVE R15, `(.L_x_10864) ;  /* 0x000000000f087348 */ /* 0x000fea0003c00000 */
[----:B------:R0:W1:Y:S02]  /*1d710*/  SHFL.UP P6, R14, R13, R12, R11 ;  /* 0x0400000c0d0e7389 */ /* 0x00006400000c000b */
[----:B01----:R-:W-:Y:S01]  /*1d720*/  ENDCOLLECTIVE ;  /* 0x000000000000791b */ /* 0x003fe20003800000 */
.L_x_10864:
[----:B------:R-:W-:Y:S01]  /*1d730*/  IMAD.MOV.U32 R12, RZ, RZ, 0x8 ;  /* 0x00000008ff0c7424 */ /* 0x000fe200078e00ff */
[----:B------:R-:W-:-:S05]  /*1d740*/  SEL R2, R14, RZ, P3 ;  /* 0x000000ff0e027207 */ /* 0x000fca0001800000 */
[----:B------:R-:W-:-:S04]  /*1d750*/  IMAD.IADD R2, R7, 0x1, R2 ;  /* 0x0000000107027824 */ /* 0x000fc800078e0202 */
[----:B------:R-:W-:-:S07]  /*1d760*/  IMAD.MOV.U32 R13, RZ, RZ, R2 ;  /* 0x000000ffff0d7224 */ /* 0x000fce00078e0002 */
[----:B------:R-:W-:Y:S05]  /*1d770*/  WARPSYNC.COLLECTIVE R15, `(.L_x_10865) ;  /* 0x000000000f087348 */ /* 0x000fea0003c00000 */
[----:B------:R0:W1:Y:S02]  /*1d780*/  SHFL.UP P6, R14, R13, R12, R11 ;  /* 0x0400000c0d0e7389 */ /* 0x00006400000c000b */
[----:B01----:R-:W-:Y:S01]  /*1d790*/  ENDCOLLECTIVE ;  /* 0x000000000000791b */ /* 0x003fe20003800000 */
.L_x_10865:
[----:B------:R-:W-:Y:S02]  /*1d7a0*/  MOV R12, 0x10 ;  /* 0x00000010000c7802 */ /* 0x000fe40000000f00 */
[----:B------:R-:W-:-:S05]  /*1d7b0*/  SEL R3, R14, RZ, P4 ;  /* 0x000000ff0e037207 */ /* 0x000fca0002000000 */
[----:B------:R-:W-:-:S04]  /*1d7c0*/  IMAD.IADD R3, R2, 0x1, R3 ;  /* 0x0000000102037824 */ /* 0x000fc800078e0203 */
[----:B------:R-:W-:-:S07]  /*1d7d0*/  IMAD.MOV.U32 R13, RZ, RZ, R3 ;  /* 0x000000ffff0d7224 */ /* 0x000fce00078e0003 */
[----:B------:R-:W-:Y:S05]  /*1d7e0*/  WARPSYNC.COLLECTIVE R15, `(.L_x_10866) ;  /* 0x000000000f087348 */ /* 0x000fea0003c00000 */
[----:B------:R0:W1:Y:S02]  /*1d7f0*/  SHFL.UP P6, R14, R13, R12, R11 ;  /* 0x0400000c0d0e7389 */ /* 0x00006400000c000b */
[----:B01----:R-:W-:Y:S01]  /*1d800*/  ENDCOLLECTIVE ;  /* 0x000000000000791b */ /* 0x003fe20003800000 */
.L_x_10866:
        /* <DEDUP_REMOVED lines=8> */
.L_x_10867:
[----:B------:R-:W-:Y:S05]  /*1d890*/  BRA `(.L_x_10868) ;  /* 0xffffffa000647947 */ /* 0x000fea000383ffff */
.L_x_10671:
        /* <DEDUP_REMOVED lines=8> */
.L_x_10870:
[----:B------:R-:W-:Y:S05]  /*1d920*/  BSYNC B0 ;  /* 0x0000000000007941 */ /* 0x000fea0003800000 */
.L_x_10869:
        /* <DEDUP_REMOVED lines=8> */
.L_x_10871:
[----:B------:R-:W-:Y:S01]  /*1d9b0*/  IMAD.MOV.U32 R12, RZ, RZ, 0x4 ;  /* 0x00000004ff0c7424 */ /* 0x000fe200078e00ff */
[----:B------:R-:W-:-:S05]  /*1d9c0*/  SEL R2, R14, RZ, P2 ;  /* 0x000000ff0e027207 */ /* 0x000fca0001000000 */
[----:B------:R-:W-:-:S05]  /*1d9d0*/  IMAD.IADD R2, R13, 0x1, R2 ;  /* 0x000000010d027824 */ /* 0x000fca00078e0202 */
[----:B------:R-:W-:-:S07]  /*1d9e0*/  MOV R13, R2 ;  /* 0x00000002000d7202 */ /* 0x000fce0000000f00 */
[----:B------:R-:W-:Y:S05]  /*1d9f0*/  WARPSYNC.COLLECTIVE R15, `(.L_x_10872) ;  /* 0x000000000f087348 */ /* 0x000fea0003c00000 */
[----:B------:R0:W1:Y:S02]  /*1da00*/  SHFL.UP P6, R14, R13, R12, R11 ;  /* 0x0400000c0d0e7389 */ /* 0x00006400000c000b */
[----:B01----:R-:W-:Y:S01]  /*1da10*/  ENDCOLLECTIVE ;  /* 0x000000000000791b */ /* 0x003fe20003800000 */
.L_x_10872:
[----:B------:R-:W-:Y:S01]  /*1da20*/  IMAD.MOV.U32 R12, RZ, RZ, 0x8 ;  /* 0x00000008ff0c7424 */ /* 0x000fe200078e00ff */
[----:B------:R-:W-:-:S05]  /*1da30*/  SEL R3, R14, RZ, P3 ;  /* 0x000000ff0e037207 */ /* 0x000fca0001800000 */
[----:B------:R-:W-:-:S04]  /*1da40*/  IMAD.IADD R3, R2, 0x1, R3 ;  /* 0x0000000102037824 */ /* 0x000fc800078e0203 */
[----:B------:R-:W-:-:S07]  /*1da50*/  IMAD.MOV.U32 R13, RZ, RZ, R3 ;  /* 0x000000ffff0d7224 */ /* 0x000fce00078e0003 */
[----:B------:R-:W-:Y:S05]  /*1da60*/  WARPSYNC.COLLECTIVE R15, `(.L_x_10873) ;  /* 0x000000000f087348 */ /* 0x000fea0003c00000 */
[----:B------:R0:W1:Y:S02]  /*1da70*/  SHFL.UP P6, R14, R13, R12, R11 ;  /* 0x0400000c0d0e7389 */ /* 0x00006400000c000b */
[----:B01----:R-:W-:Y:S01]  /*1da80*/  ENDCOLLECTIVE ;  /* 0x000000000000791b */ /* 0x003fe20003800000 */
.L_x_10873:
[----:B------:R-:W-:Y:S02]  /*1da90*/  MOV R12, 0x10 ;  /* 0x00000010000c7802 */ /* 0x000fe40000000f00 */
[----:B------:R-:W-:-:S05]  /*1daa0*/  SEL R4, R14, RZ, P4 ;  /* 0x000000ff0e047207 */ /* 0x000fca0002000000 */
[----:B------:R-:W-:-:S04]  /*1dab0*/  IMAD.IADD R4, R3, 0x1, R4 ;  /* 0x0000000103047824 */ /* 0x000fc800078e0204 */
[----:B------:R-:W-:-:S07]  /*1dac0*/  IMAD.MOV.U32 R13, RZ, RZ, R4 ;  /* 0x000000ffff0d7224 */ /* 0x000fce00078e0004 */
[----:B------:R-:W-:Y:S05]  /*1dad0*/  WARPSYNC.COLLECTIVE R15, `(.L_x_10874) ;  /* 0x000000000f087348 */ /* 0x000fea0003c00000 */
[----:B------:R0:W1:Y:S02]  /*1dae0*/  SHFL.UP P6, R14, R13, R12, R11 ;  /* 0x0400000c0d0e7389 */ /* 0x00006400000c000b */
[----:B01----:R-:W-:Y:S01]  /*1daf0*/  ENDCOLLECTIVE ;  /* 0x000000000000791b */ /* 0x003fe20003800000 */
.L_x_10874:
        /* <DEDUP_REMOVED lines=8> */
.L_x_10875:
[----:B------:R-:W-:Y:S05]  /*1db80*/  BRA `(.L_x_10876) ;  /* 0xffffffa000447947 */ /* 0x000fea000383ffff */
.L_x_10673:
[----:B------:R-:W-:Y:S01]  /*1db90*/  BSSY B0, `(.L_x_10877) ;  /* 0x0000006000007945 */ /* 0x000fe20003800000 */
[----:B------:R-:W-:Y:S01]  /*1dba0*/  PLOP3.LUT P6, PT, P6, PT, PT, 0x8, 0x0 ;  /* 0x000000000000781c */ /* 0x000fe200037ce170 */
[----:B------:R-:W-:-:S12]  /*1dbb0*/  IMAD.MOV.U32 R15, RZ, RZ, -0x1 ;  /* 0xffffffffff0f7424 */ /* 0x000fd800078e00ff */
[----:B0-----:R-:W-:Y:S05]  /*1dbc0*/  WARPSYNC.COLLECTIVE R15, `(.L_x_10878) ;  /* 0x000000000f087348 */ /* 0x001fea0003c00000 */
[----:B------:R-:W-:Y:S01]  /*1dbd0*/  VOTE.ANY R14, PT, P6 ;  /* 0x00000000000e7806 */ /* 0x000fe200030e0100 */
[----:B0-----:R-:W-:Y:S06]  /*1dbe0*/  ENDCOLLECTIVE ;  /* 0x000000000000791b */ /* 0x001fec0003800000 */
.L_x_10878:
[----:B------:R-:W-:Y:S05]  /*1dbf0*/  BSYNC B0 ;  /* 0x0000000000007941 */ /* 0x000fea0003800000 */
.L_x_10877:
        /* <DEDUP_REMOVED lines=9> */
.L_x_10879:
[----:B------:R-:W-:Y:S01]  /*1dc90*/  IMAD.MOV.U32 R5, RZ, RZ, R14 ;  /* 0x000000ffff057224 */ /* 0x000fe200078e000e */
[----:B------:R-:W-:Y:S06]  /*1dca0*/  BRA `(.L_x_10880) ;  /* 0xffffffa000347947 */ /* 0x000fec000383ffff */
.L_x_10675:
[----:B------:R-:W-:Y:S01]  /*1dcb0*/  BSSY B0, `(.L_x_10881) ;  /* 0x0000007000007945 */ /* 0x000fe20003800000 */
[----:B------:R-:W-:Y:S01]  /*1dcc0*/  IMAD.MOV.U32 R13, RZ, RZ, R2 ;  /* 0x000000ffff0d7224 */ /* 0x000fe200078e0002 */
[----:B------:R-:W-:Y:S01]  /*1dcd0*/  MOV R15, 0xffffffff ;  /* 0xffffffff000f7802 */ /* 0x000fe20000000f00 */
[----:B------:R-:W-:-:S07]  /*1dce0*/  IMAD.MOV.U32 R11, RZ, RZ, 0x1f ;  /* 0x0000001fff0b7424 */ /* 0x000fce00078e00ff */
[----:B012---:R-:W-:Y:S05]  /*1dcf0*/  WARPSYNC.COLLECTIVE R15, `(.L_x_10882) ;  /* 0x000000000f087348 */ /* 0x007fea0003c00000 */
[----:B------:R3:W4:Y:S02]  /*1dd00*/  SHFL.IDX P6, R14, R13, R12, R11 ;  /* 0x0000000c0d0e7389 */ /* 0x00072400000c000b */
[----:B01234-:R-:W-:Y:S01]  /*1dd10*/  ENDCOLLECTIVE ;  /* 0x000000000000791b */ /* 0x01ffe20003800000 */
.L_x_10882:
[----:B------:R-:W-:Y:S05]  /*1dd20*/  BSYNC B0 ;  /* 0x0000000000007941 */ /* 0x000fea0003800000 */
.L_x_10881:
[----:B------:R-:W-:Y:S05]  /*1dd30*/  BRA `(.L_x_10674) ;  /* 0xffffffa0002c7947 */ /* 0x000fea000383ffff */
.L_x_10679:
[----:B-1----:R1:W0:Y:S02]  /*1dd40*/  SYNCS.PHASECHK.TRANS64.TRYWAIT P0, [R5+URZ+0x32420], R0 ;  /* 0x03242000050075a7 */ /* 0x002224000800017f */
[----:B0-----:R-:W-:Y:S05]  /*1dd50*/  @!P0 NANOSLEEP.SYNCS 0x989680 ;  /* 0x009896800000895d */ /* 0x001fea0003900000 */
[----:B------:R-:W0:Y:S02]  /*1dd60*/  @!P0 SYNCS.PHASECHK.TRANS64 P0, [R5+URZ+0x32420], R0 ;  /* 0x03242000050085a7 */ /* 0x000e24000800007f */
[----:B0-----:R-:W-:Y:S05]  /*1dd70*/  @!P0 BRA `(.L_x_10679) ;  /* 0xfffffffc00f08947 */ /* 0x001fea000383ffff */
[----:B------:R-:W-:Y:S05]  /*1dd80*/  BRA `(.L_x_10883) ;  /* 0xffffffa400187947 */ /* 0x000fea000383ffff */
.L_x_10680:
[----:B------:R-:W5:Y:S01]  /*1dd90*/  S2R R2, SR_TID.X ;  /* 0x0000000000027919 */ /* 0x000f620000002100 */
[----:B------:R-:W-:Y:S01]  /*1dda0*/  BSSY B0, `(.L_x_10884) ;  /* 0x000000a000007945 */ /* 0x000fe20003800000 */
[----:B------:R-:W-:Y:S02]  /*1ddb0*/  IMAD.MOV.U32 R12, RZ, RZ, RZ ;  /* 0x000000ffff0c7224 */ /* 0x000fe400078e00ff */
[----:B------:R-:W-:Y:S02]  /*1ddc0*/  IMAD.MOV.U32 R11, RZ, RZ, 0x1f ;  /* 0x0000001fff0b7424 */ /* 0x000fe400078e00ff */
[----:B------:R-:W-:Y:S01]  /*1ddd0*/  IMAD.MOV.U32 R15, RZ, RZ, -0x1 ;  /* 0xffffffffff0f7424 */ /* 0x000fe200078e00ff */
[----:B-----5:R-:W-:-:S04]  /*1dde0*/  SHF.R.U32.HI R2, RZ, 0x5, R2 ;  /* 0x00000005ff027819 */ /* 0x020fc80000011602 */
[----:B------:R-:W-:-:S05]  /*1ddf0*/  LOP3.LUT R2, R2, 0x3, RZ, 0xc0, !PT ;  /* 0x0000000302027812 */ /* 0x000fca00078ec0ff */
[----:B------:R-:W-:-:S07]  /*1de00*/  IMAD.MOV.U32 R13, RZ, RZ, R2 ;  /* 0x000000ffff0d7224 */ /* 0x000fce00078e0002 */
[----:B01234-:R-:W-:Y:S05]  /*1de10*/  WARPSYNC.COLLECTIVE R15, `(.L_x_10885) ;  /* 0x000000000f087348 */ /* 0x01ffea0003c00000 */
[----:B------:R0:W0:Y:S02]  /*1de20*/  SHFL.IDX P6, R14, R13, R12, R11 ;  /* 0x0000000c0d0e7389 */ /* 0x00002400000c000b */
[----:B01234-:R-:W-:Y:S01]  /*1de30*/  ENDCOLLECTIVE ;  /* 0x000000000000791b */ /* 0x01ffe20003800000 */
.L_x_10885:
[----:B------:R-:W-:Y:S05]  /*1de40*/  BSYNC B0 ;  /* 0x0000000000007941 */ /* 0x000fea0003800000 */
.L_x_10884:
[----:B------:R-:W-:Y:S05]  /*1de50*/  BRA `(.L_x_10886) ;  /* 0xffffffa400007947 */ /* 0x000fea000383ffff */
.L_x_10681:
[----:B------:R-:W-:Y:S01]  /*1de60*/  BSSY B0, `(.L_x_10887) ;  /* 0x0000006000007945 */ /* 0x000fe20003800000 */
[----:B------:R-:W-:-:S07]  /*1de70*/  IMAD.MOV.U32 R15, RZ, RZ, -0x1 ;  /* 0xffffffffff0f7424 */ /* 0x000fce00078e00ff */
[----:B-1234-:R-:W-:Y:S05]  /*1de80*/  WARPSYNC.COLLECTIVE R15, `(.L_x_10888) ;  /* 0x000000000f0c7348 */ /* 0x01efea0003c00000 */
[----:B------:R-:W-:Y:S02]  /*1de90*/  ELECT P6, UR62, PT ;  /* 0x00000000003e782f */ /* 0x000fe400038c0000 */
[----:B------:R-:W-:Y:S01]  /*1dea0*/  MOV R14, UR62 ;  /* 0x0000003e000e7c02 */ /* 0x000fe20008000f00 */
[----:B-1234-:R-:W-:Y:S10]  /*1deb0*/  ENDCOLLECTIVE ;  /* 0x000000000000791b */ /* 0x01eff40003800000 */
.L_x_10888:
[----:B------:R-:W-:Y:S05]  /*1dec0*/  BSYNC B0 ;  /* 0x0000000000007941 */ /* 0x000fea0003800000 */
.L_x_10887:
[----:B------:R-:W-:Y:S05]  /*1ded0*/  BRA `(.L_x_10889) ;  /* 0xffffffa000f47947 */ /* 0x000fea000383ffff */
.L_x_10683:
[----:B0-----:R0:W1:Y:S02]  /*1dee0*/  SYNCS.PHASECHK.TRANS64.TRYWAIT P1, [R3+URZ+0x32440], R2 ;  /* 0x03244002030075a7 */ /* 0x001064000802017f */
[----:B-1----:R-:W-:Y:S05]  /*1def0*/  @!P1 NANOSLEEP.SYNCS 0x989680 ;  /* 0x009896800000995d */ /* 0x002fea0003900000 */
[----:B------:R-:W1:Y:S02]  /*1df00*/  @!P1 SYNCS.PHASECHK.TRANS64 P1, [R3+URZ+0x32440], R2 ;  /* 0x03244002030095a7 */ /* 0x000e64000802007f */
[----:B-1----:R-:W-:Y:S05]  /*1df10*/  @!P1 BRA `(.L_x_10683) ;  /* 0xfffffffc00f09947 */ /* 0x002fea000383ffff */
[----:B------:R-:W-:Y:S05]  /*1df20*/  BRA `(.L_x_10890) ;  /* 0xffffffa400147947 */ /* 0x000fea000383ffff */
.L_x_10685:
[----:B-1----:R1:W0:Y:S02]  /*1df30*/  SYNCS.PHASECHK.TRANS64.TRYWAIT P1, [R25+URZ+0x32440], R0 ;  /* 0x03244000190075a7 */ /* 0x002224000802017f */
[----:B0-----:R-:W-:Y:S05]  /*1df40*/  @!P1 NANOSLEEP.SYNCS 0x989680 ;  /* 0x009896800000995d */ /* 0x001fea0003900000 */
[----:B------:R-:W0:Y:S02]  /*1df50*/  @!P1 SYNCS.PHASECHK.TRANS64 P1, [R25+URZ+0x32440], R0 ;  /* 0x03244000190095a7 */ /* 0x000e24000802007f */
[----:B0-----:R-:W-:Y:S05]  /*1df60*/  @!P1 BRA `(.L_x_10685) ;  /* 0xfffffffc00f09947 */ /* 0x001fea000383ffff */
[----:B------:R-:W-:Y:S05]  /*1df70*/  BRA `(.L_x_10891) ;  /* 0xffffffa400207947 */ /* 0x000fea000383ffff */
.L_x_10687:
[----:B------:R0:W0:Y:S02]  /*1df80*/  SYNCS.PHASECHK.TRANS64.TRYWAIT P1, [R3+URZ+0x32460], R2 ;  /* 0x03246002030075a7 */ /* 0x000024000802017f */
[----:B0-----:R-:W-:Y:S05]  /*1df90*/  @!P1 NANOSLEEP.SYNCS 0x989680 ;  /* 0x009896800000995d */ /* 0x001fea0003900000 */
[----:B------:R-:W0:Y:S02]  /*1dfa0*/  @!P1 SYNCS.PHASECHK.TRANS64 P1, [R3+URZ+0x32460], R2 ;  /* 0x03246002030095a7 */ /* 0x000e24000802007f */
[----:B0-----:R-:W-:Y:S05]  /*1dfb0*/  @!P1 BRA `(.L_x_10687) ;  /* 0xfffffffc00f09947 */ /* 0x001fea000383ffff */
[----:B------:R-:W-:Y:S05]  /*1dfc0*/  BRA `(.L_x_10892) ;  /* 0xffffffa4001c7947 */ /* 0x000fea000383ffff */
.L_x_10893:
        /* <DEDUP_REMOVED lines=11> */
.L_x_15556:


//--------------------- .text._ZN7cutlass13device_kernelIN5flash11enable_sm90INS1_16FlashAttnFwdSm90INS1_25CollectiveMainloopFwdSm90ILi2EN4cute5tupleIJNS5_1CILi1EEES8_S8_EEENS6_IJNS7_ILi128EEENS7_ILi96EEENS7_ILi64EEEEEELi256ENS_6half_tEfNS_4arch4Sm90ELb0ELb1ELb0ELb0ELb1ELb0ELb0ELb1ELb0ELb1ELb0ELb0EEENS1_21CollectiveEpilogueFwdINS6_IJSA_NS7_ILi256EEESB_EEES9_SE_SG_Li256ELb0ELb1ELb0ELb0EEENS1_30DynamicPersistentTileSchedulerILi256ELi128ELb0ELb1ELb1EEEEEEEEEvNT_6ParamsE --------------------------
	.section	.text._ZN7cutlass13device_kernelIN5flash11enable_sm90INS1_16FlashAttnFwdSm90INS1_25CollectiveMainloopFwdSm90ILi2EN4cute5tupleIJNS5_1CILi1EEES8_S8_EEENS6_IJNS7_ILi128EEENS7_ILi96EEENS7_ILi64EEEEEELi256ENS_6half_tEfNS_4arch4Sm90ELb0ELb1ELb0ELb0ELb1ELb0ELb0ELb1ELb0ELb1ELb0ELb0EEENS1_21CollectiveEpilogueFwdINS6_IJSA_NS7_ILi256EEESB_EEES9_SE_SG_Li256ELb0ELb1ELb0ELb0EEENS1_30DynamicPersistentTileSchedulerILi256ELi128ELb0ELb1ELb1EEEEEEEEEvNT_6ParamsE,"ax",@progbits
	.align	128
.text._ZN7cutlass13device_kernelIN5flash11enable_sm90INS1_16FlashAttnFwdSm90INS1_25CollectiveMainloopFwdSm90ILi2EN4cute5tupleIJNS5_1CILi1EEES8_S8_EEENS6_IJNS7_ILi128EEENS7_ILi96EEENS7_ILi64EEEEEELi256ENS_6half_tEfNS_4arch4Sm90ELb0ELb1ELb0ELb0ELb1ELb0ELb0ELb1ELb0ELb1ELb0ELb0EEENS1_21CollectiveEpilogueFwdINS6_IJSA_NS7_ILi256EEESB_EEES9_SE_SG_Li256ELb0ELb1ELb0ELb0EEENS1_30DynamicPersistentTileSchedulerILi256ELi128ELb0ELb1ELb1EEEEEEEEEvNT_6ParamsE:
        .type           _ZN7cutlass13device_kernelIN5flash11enable_sm90INS1_16FlashAttnFwdSm90INS1_25CollectiveMainloopFwdSm90ILi2EN4cute5tupleIJNS5_1CILi1EEES8_S8_EEENS6_IJNS7_ILi128EEENS7_ILi96EEENS7_ILi64EEEEEELi256ENS_6half_tEfNS_4arch4Sm90ELb0ELb1ELb0ELb0ELb1ELb0ELb0ELb1ELb0ELb1ELb0ELb0EEENS1_21CollectiveEpilogueFwdINS6_IJSA_NS7_ILi256EEESB_EEES9_SE_SG_Li256ELb0ELb1ELb0ELb0EEENS1_30DynamicPersistentTileSchedulerILi256ELi128ELb0ELb1ELb1EEEEEEEEEvNT_6ParamsE,@function
        .size           _ZN7cutlass13device_kernelIN5flash11enable_sm90INS1_16FlashAttnFwdSm90INS1_25CollectiveMainloopFwdSm90ILi2EN4cute5tupleIJNS5_1CILi1EEES8_S8_EEENS6_IJNS7_ILi128EEENS7_ILi96EEENS7_ILi64EEEEEELi256ENS_6half_tEfNS_4arch4Sm90ELb0ELb1ELb0ELb0ELb1ELb0ELb0ELb1ELb0ELb1ELb0ELb0EEENS1_21CollectiveEpilogueFwdINS6_IJSA_NS7_ILi256EEESB_EEES9_SE_SG_Li256ELb0ELb1ELb0ELb0EEENS1_30DynamicPersistentTileSchedulerILi256ELi128ELb0ELb1ELb1EEEEEEEEEvNT_6ParamsE,(.L_x_15557 - _ZN7cutlass13device_kernelIN5flash11enable_sm90INS1_16FlashAttnFwdSm90INS1_25CollectiveMainloopFwdSm90ILi2EN4cute5tupleIJNS5_1CILi1EEES8_S8_EEENS6_IJNS7_ILi128EEENS7_ILi96EEENS7_ILi64EEEEEELi256ENS_6half_tEfNS_4arch4Sm90ELb0ELb1ELb0ELb0ELb1ELb0ELb0ELb1ELb0ELb1ELb0ELb0EEENS1_21CollectiveEpilogueFwdINS6_IJSA_NS7_ILi256EEESB_EEES9_SE_SG_Li256ELb0ELb1ELb0ELb0EEENS1_30DynamicPersistentTileSchedulerILi256ELi128ELb0ELb1ELb1EEEEEEEEEvNT_6ParamsE)
        .other          _ZN7cutlass13device_kernelIN5flash11enable_sm90INS1_16FlashAttnFwdSm90INS1_25CollectiveMainloopFwdSm90ILi2EN4cute5tupleIJNS5_1CILi1EEES8_S8_EEENS6_IJNS7_ILi128EEENS7_ILi96EEENS7_ILi64EEEEEELi256ENS_6half_tEfNS_4arch4Sm90ELb0ELb1ELb0ELb0ELb1ELb0ELb0ELb1ELb0ELb1ELb0ELb0EEENS1_21CollectiveEpilogueFwdINS6_IJSA_NS7_ILi256EEESB_EEES9_SE_SG_Li256ELb0ELb1ELb0ELb0EEENS1_30DynamicPersistentTileSchedulerILi256ELi128ELb0ELb1ELb1EEEEEEEEEvNT_6ParamsE,@"STO_CUDA_ENTRY STV_DEFAULT"
_ZN7cutlass13device_kernelIN5flash11enable_sm90INS1_16FlashAttnFwdSm90INS1_25CollectiveMainloopFwdSm90ILi2EN4cute5tupleIJNS5_1CILi1EEES8_S8_EEENS6_IJNS7_ILi128EEENS7_ILi96EEENS7_ILi64EEEEEELi256ENS_6half_tEfNS_4arch4Sm90ELb0ELb1ELb0ELb0ELb1ELb0ELb0ELb1ELb0ELb1ELb0ELb0EEENS1_21CollectiveEpilogueFwdINS6_IJSA_NS7_ILi256EEESB_EEES9_SE_SG_Li256ELb0ELb1ELb0ELb0EEENS1_30DynamicPersistentTileSchedulerILi256ELi128ELb0ELb1ELb1EEEEEEEEEvNT_6ParamsE:
        /* <DEDUP_REMOVED lines=45> */
.L_x_10894:
        /* <DEDUP_REMOVED lines=22> */
.L_x_10895:
        /* <DEDUP_REMOVED lines=18> */
.L_x_10896:
        /* <DEDUP_REMOVED lines=22> */
.L_x_10897:
        /* <DEDUP_REMOVED lines=23> */
.L_x_10898:
        /* <DEDUP_REMOVED lines=8> */
.L_x_10900:
[----:B------:R-:W-:-:S08]  /*08a0*/  NOP ;  /* 0x0000000000007918 */ /* 0x000fd00000000000 */
[----:B------:R-:W0:Y:S02]  /*08b0*/  USETMAXREG.TRY_ALLOC.CTAPOOL UP0, 0xe8 ;  /* 0x000000e8000079c8 */ /* 0x000e240008000600 */
[----:B0-----:R-:W-:-:S13]  /*08c0*/  PLOP3.LUT P0, PT, PT, PT, UP0, 0x80, 0x0 ;  /* 0x000000000000781c */ /* 0x001fda0003f0f008 */
[----:B------:R-:W-:Y:S05]  /*08d0*/  @!P0 BRA `(.L_x_10900) ;  /* 0xfffffffc00f08947 */ /* 0x000fea000383ffff */
[----:B------:R-:W-:Y:S01]  /*08e0*/  SHF.R.U32.HI R0, RZ, 0x7, R5 ;  /* 0x00000007ff007819 */ /* 0x000fe20000011605 */
[----:B------:R-:W0:Y:S08]  /*08f0*/  S2UR UR4, SR_CTAID.X ;  /* 0x00000000000479c3 */ /* 0x000e300000002500 */
[----:B------:R-:W-:Y:S08]  /*0900*/  BAR.ARV 0x4, 0x180 ;  /* 0x0106000000007b1d */ /* 0x000ff00000002000 */
        /* <DEDUP_REMOVED lines=15> */
[----:B------:R-:W-:Y:S01]  /*0a00*/  LEA.HI R2, R0, R213, RZ, 0x4 ;  /* 0x000000d500027211 */ /* 0x000fe200078f20ff */
[----:B------:R-:W-:Y:S01]  /*0a10*/  IMAD.SHL.U32 R6, R4, 0x20, RZ ;  /* 0x0000002004067824 */ /* 0x000fe200078e00ff */
[----:B------:R-:W-:Y:S01]  /*0a20*/  SHF.R.S32.HI R206, RZ, 0x7, R3 ;  /* 0x00000007ffce7819 */ /* 0x000fe20000011403 */
[----:B------:R-:W-:Y:S01]  /*0a30*/  IMAD.IADD R204, R213, 0x1, -R204 ;  /* 0x00000001d5cc7824 */ /* 0x000fe200078e0acc */
[----:B------:R-:W-:-:S02]  /*0a40*/  SHF.R.S32.HI R5, RZ, 0x4, R2 ;  /* 0x00000004ff057819 */ /* 0x000fc40000011402 */
[----:B------:R-:W-:Y:S02]  /*0a50*/  LOP3.LUT R7, R6, 0xfffffc00, RZ, 0xc0, !PT ;  /* 0xfffffc0006077812 */ /* 0x000fe400078ec0ff */
[----:B------:R-:W-:Y:S02]  /*0a60*/  SHF.R.S32.HI R9, RZ, 0x1f, R204 ;  /* 0x0000001fff097819 */ /* 0x000fe400000114cc */
[----:B------:R-:W-:Y:S02]  /*0a70*/  LEA.HI R6, R0, R213, RZ, 0x2 ;  /* 0x000000d500067211 */ /* 0x000fe400078f10ff */
[----:B------:R-:W-:Y:S02]  /*0a80*/  LEA.HI R8, R9, R204, RZ, 0x2 ;  /* 0x000000cc09087211 */ /* 0x000fe400078f10ff */
[----:B------:R-:W-:Y:S02]  /*0a90*/  LOP3.LUT R4, R2, 0x3fffff0, RZ, 0xc0, !PT ;  /* 0x03fffff002047812 */ /* 0x000fe400078ec0ff */
[----:B------:R-:W-:-:S02]  /*0aa0*/  SHF.R.S32.HI R10, RZ, 0x2, R8 ;  /* 0x00000002ff0a7819 */ /* 0x000fc40000011408 */
[----:B------:R-:W-:Y:S01]  /*0ab0*/  SHF.R.S32.HI R11, RZ, 0x1f, R8 ;  /* 0x0000001fff0b7819 */ /* 0x000fe20000011408 */
[----:B------:R-:W-:Y:S01]  /*0ac0*/  IMAD.IADD R4, R213, 0x1, -R4 ;  /* 0x00000001d5047824 */ /* 0x000fe200078e0a04 */
[----:B------:R-:W-:Y:S02]  /*0ad0*/  LOP3.LUT R6, R6, 0xfffffffc, RZ, 0xc0, !PT ;  /* 0xfffffffc06067812 */ /* 0x000fe400078ec0ff */
[----:B------:R-:W-:Y:S01]  /*0ae0*/  LEA.HI R11, R11, R10, RZ, 0x3 ;  /* 0x0000000a0b0b7211 */ /* 0x000fe200078f18ff */
[----:B------:R-:W-:Y:S01]  /*0af0*/  IMAD R7, R4, 0x40, R7 ;  /* 0x0000004004077824 */ /* 0x000fe200078e0207 */
[----:B------:R-:W-:Y:S01]  /*0b00*/  LEA.HI R0, R0, R213, RZ, 0x3 ;  /* 0x000000d500007211 */ /* 0x000fe200078f18ff */
[----:B------:R-:W-:Y:S01]  /*0b10*/  IMAD.IADD R6, R213, 0x1, -R6 ;  /* 0x00000001d5067824 */ /* 0x000fe200078e0a06 */
[----:B------:R-:W-:Y:S02]  /*0b20*/  LEA.HI R2, R2, R5, RZ, 0x1 ;  /* 0x0000000502027211 */ /* 0x000fe400078f08ff */
[----:B------:R-:W-:-:S02]  /*0b30*/  LOP3.LUT R11, R11, 0xfffffff8, RZ, 0xc0, !PT ;  /* 0xfffffff80b0b7812 */ /* 0x000fc400078ec0ff */
[----:B------:R-:W-:Y:S02]  /*0b40*/  LEA.HI R9, R9, R204, RZ, 0x5 ;  /* 0x000000cc09097211 */ /* 0x000fe400078f28ff */
[----:B------:R-:W-:Y:S01]  /*0b50*/  LEA.HI R3, R3, R206, RZ, 0x1 ;  /* 0x000000ce03037211 */ /* 0x000fe200078f08ff */
[----:B------:R-:W-:Y:S01]  /*0b60*/  IMAD.IADD R10, R10, 0x1, -R11 ;  /* 0x000000010a0a7824 */ /* 0x000fe200078e0a0b */
[----:B------:R-:W-:Y:S02]  /*0b70*/  LOP3.LUT R202, R0, 0xfffffff8, RZ, 0xc0, !PT ;  /* 0xfffffff800ca7812 */ /* 0x000fe400078ec0ff */
[----:B------:R-:W-:Y:S02]  /*0b80*/  LOP3.LUT R2, R2, 0x1ffffffe, RZ, 0xc0, !PT ;  /* 0x1ffffffe02027812 */ /* 0x000fe400078ec0ff */
[----:B------:R-:W-:Y:S01]  /*0b90*/  SHF.R.S32.HI R9, RZ, 0x5, R9 ;  /* 0x00000005ff097819 */ /* 0x000fe20000011409 */
[----:B------:R-:W-:Y:S01]  /*0ba0*/  IMAD.IADD R202, R213, 0x1, -R202 ;  /* 0x00000001d5ca7824 */ /* 0x000fe200078e0aca */
[----:B------:R-:W-:Y:S01]  /*0bb0*/  LOP3.LUT R3, R3, 0x3fffffe, RZ, 0xc0, !PT ;  /* 0x03fffffe03037812 */ /* 0x000fe200078ec0ff */
[----:B------:R-:W-:Y:S01]  /*0bc0*/  IMAD.IADD R2, R5, 0x1, -R2 ;  /* 0x0000000105027824 */ /* 0x000fe200078e0a02 */
[----:B------:R-:W-:Y:S01]  /*0bd0*/  LEA.HI R4, R6, R6, RZ, 0x1 ;  /* 0x0000000606047211 */ /* 0x000fe200078f08ff */
[----:B------:R-:W-:Y:S01]  /*0be0*/  IMAD R10, R9, 0x10, R10 ;  /* 0x00000010090a7824 */ /* 0x000fe200078e020a */
[----:B------:R-:W-:Y:S01]  /*0bf0*/  SHF.R.S32.HI R203, RZ, 0x3, R0 ;  /* 0x00000003ffcb7819 */ /* 0x000fe20000011400 */
[----:B------:R-:W-:Y:S01]  /*0c00*/  IMAD.IADD R3, R206, 0x1, -R3 ;  /* 0x00000001ce037824 */ /* 0x000fe200078e0a03 */
[----:B------:R-:W-:Y:S01]  /*0c10*/  LOP3.LUT R5, R4, 0x1ffffffe, RZ, 0xc0, !PT ;  /* 0x1ffffffe04057812 */ /* 0x000fe200078ec0ff */
[----:B------:R-:W-:-:S02]  /*0c20*/  IMAD.SHL.U32 R19, R202, 0x8, RZ ;  /* 0x00000008ca137824 */ /* 0x000fc400078e00ff */
[----:B------:R-:W-:Y:S01]  /*0c30*/  IMAD R207, R3, 0x40, R10 ;  /* 0x0000004003cf7824 */ /* 0x000fe200078e020a */
[----:B------:R-:W-:Y:S01]  /*0c40*/  LOP3.LUT R3, R8, 0x7ffffffc, RZ, 0xc0, !PT ;  /* 0x7ffffffc08037812 */ /* 0x000fe200078ec0ff */
[C---:B------:R-:W-:Y:S01]  /*0c50*/  VIADD R200, R19.reuse, 0x40 ;  /* 0x0000004013c87836 */ /* 0x040fe20000000000 */
[----:B------:R-:W-:Y:S01]  /*0c60*/  SHF.R.S32.HI R212, RZ, 0x1f, R19 ;  /* 0x0000001fffd47819 */ /* 0x000fe20000011413 */
[C---:B------:R-:W-:Y:S02]  /*0c70*/  VIADD R23, R19.reuse, 0x80 ;  /* 0x0000008013177836 */ /* 0x040fe40000000000 */
[----:B------:R-:W-:Y:S01]  /*0c80*/  VIADD R201, R19, 0xc0 ;  /* 0x000000c013c97836 */ /* 0x000fe20000000000 */
[----:B------:R-:W-:Y:S01]  /*0c90*/  SHF.R.S32.HI R211, RZ, 0x1f, R200 ;  /* 0x0000001fffd37819 */ /* 0x000fe200000114c8 */
[----:B------:R-:W-:Y:S01]  /*0ca0*/  IMAD.IADD R22, R6, 0x1, -R5 ;  /* 0x0000000106167824 */ /* 0x000fe200078e0a05 */
[----:B------:R-:W-:Y:S01]  /*0cb0*/  SHF.R.S32.HI R210, RZ, 0x1f, R23 ;  /* 0x0000001fffd27819 */ /* 0x000fe20000011417 */
[----:B------:R-:W-:Y:S01]  /*0cc0*/  IMAD R208, R2, 0x8, R7 ;  /* 0x0000000802d07824 */ /* 0x000fe200078e0207 */
[----:B------:R-:W-:Y:S01]  /*0cd0*/  SHF.R.S32.HI R209, RZ, 0x1f, R201 ;  /* 0x0000001fffd17819 */ /* 0x000fe200000114c9 */
[----:B------:R-:W-:-:S02]  /*0ce0*/  IMAD.IADD R18, R204, 0x1, -R3 ;  /* 0x00000001cc127824 */ /* 0x000fc400078e0a03 */
[----:B------:R-:W-:-:S07]  /*0cf0*/  IMAD R22, R22, 0x8, R207 ;  /* 0x0000000816167824 */ /* 0x000fce00078e02cf */
.L_x_11005:
        /* <DEDUP_REMOVED lines=21> */
.L_x_10901:
[----:B------:R-:W-:Y:S01]  /*0e50*/  ULDC UR7, c[0x0][0xc54] ;  /* 0x0003150000077ab9 */ /* 0x000fe20000000800 */
[----:B------:R-:W-:Y:S01]  /*0e60*/  UMOV UR6, UR9 ;  /* 0x0000000900067c82 */ /* 0x000fe20008000000 */
[----:B------:R-:W-:-:S11]  /*0e70*/  UISETP.NE.AND UP0, UPT, UR7, 0x1, UPT ;  /* 0x000000010700788c */ /* 0x000fd6000bf05270 */
[----:B------:R-:W-:Y:S02]  /*0e80*/  @UP0 ULDC.64 UR10, c[0x0][0xc58] ;  /* 0x00031600000a0ab9 */ /* 0x000fe40000000a00 */
[----:B------:R-:W-:-:S04]  /*0e90*/  UIMAD.WIDE.U32 UR4, UR9, UR10, URZ ;  /* 0x0000000a090472a5 */ /* 0x000fc8000f8e003f */
[----:B------:R-:W-:-:S04]  /*0ea0*/  @UP0 USHF.R.U32.HI UR6, URZ, UR11, UR5 ;  /* 0x0000000b3f060299 */ /* 0x000fc80008011605 */
[----:B------:R-:W-:-:S12]  /*0eb0*/  UIMAD UR4, UR6, UR7, URZ ;  /* 0x00000007060472a4 */ /* 0x000fd8000f8e023f */
.L_x_10902:
[----:B------:R-:W0:Y:S01]  /*0ec0*/  LDC R205, c[0x0][0x448] ;  /* 0x00011200ffcd7b82 */ /* 0x000e220000000800 */
[----:B------:R-:W-:Y:S01]  /*0ed0*/  ULOP3.LUT UR6, URZ, UR6, URZ, 0x33, !UPT ;  /* 0x000000063f067292 */ /* 0x000fe2000f8e333f */
[----:B------:R-:W-:Y:S01]  /*0ee0*/  LOP3.LUT R16, R16, 0xffefffff, RZ, 0xc0, !PT ;  /* 0xffefffff10107812 */ /* 0x000fe200078ec0ff */
[----:B------:R-:W-:Y:S01]  /*0ef0*/  ULDC UR43, c[0x0][0xc48] ;  /* 0x00031200002b7ab9 */ /* 0x000fe20000000800 */
[----:B------:R-:W-:Y:S01]  /*0f00*/  ULDC UR5, c[0x0][0xc3c] ;  /* 0x00030f0000057ab9 */ /* 0x000fe20000000800 */
[----:B------:R-:W-:Y:S02]  /*0f10*/  UISETP.NE.AND UP0, UPT, UR43, 0x1, UPT ;  /* 0x000000012b00788c */ /* 0x000fe4000bf05270 */
[----:B------:R-:W-:Y:S01]  /*0f20*/  UIADD3 UR6, UR6, UR5, URZ ;  /* 0x0000000506067290 */ /* 0x000fe2000fffe03f */
[----:B------:R-:W1:Y:S01]  /*0f30*/  LDC.64 R8, c[0x0][0x9e0] ;  /* 0x00027800ff087b82 */ /* 0x000e620000000a00 */
[----:B------:R-:W-:Y:S02]  /*0f40*/  UIADD3 UR4, UR9, -UR4, URZ ;  /* 0x8000000409047290 */ /* 0x000fe4000fffe03f */
[----:B------:R-:W-:Y:S01]  /*0f50*/  USHF.L.U32 UR41, UR6, 0x7, URZ ;  /* 0x0000000706297899 */ /* 0x000fe2000800063f */
[----:B------:R-:W-:Y:S01]  /*0f60*/  ULDC.64 UR10, c[0x0][0x418] ;  /* 0x00010600000a7ab9 */ /* 0x000fe20000000a00 */
[----:B------:R-:W-:Y:S01]  /*0f70*/  ULDC UR7, c[0x0][0xc54] ;  /* 0x0003150000077ab9 */ /* 0x000fe20000000800 */
[----:B------:R-:W-:-:S02]  /*0f80*/  ISETP.NE.U32.AND P0, PT, RZ, UR10, PT ;  /* 0x0000000aff007c0c */ /* 0x000fc4000bf05070 */
[----:B------:R-:W2:Y:S01]  /*0f90*/  LDC R6, c[0x0][0x288] ;  /* 0x0000a200ff067b82 */ /* 0x000ea20000000800 */
[----:B------:R-:W-:Y:S02]  /*0fa0*/  UIADD3 UR6, UR41, 0x7f, URZ ;  /* 0x0000007f29067890 */ /* 0x000fe4000fffe03f */
[----:B------:R-:W-:Y:S01]  /*0fb0*/  UIMAD UR8, UR8, UR7, UR4 ;  /* 0x00000007080872a4 */ /* 0x000fe2000f8e0204 */
[----:B------:R-:W-:Y:S02]  /*0fc0*/  ISETP.NE.AND.EX P0, PT, RZ, UR11, PT, P0 ;  /* 0x0000000bff007c0c */ /* 0x000fe4000bf05300 */
[----:B------:R-:W-:Y:S01]  /*0fd0*/  @UP0 ULDC UR4, c[0x0][0xc4c] ;  /* 0x0003130000040ab9 */ /* 0x000fe20000000800 */
[----:B------:R-:W-:Y:S01]  /*0fe0*/  @UP0 ULDC UR7, c[0x0][0xc50] ;  /* 0x0003140000070ab9 */ /* 0x000fe20000000800 */
[----:B0-----:R-:W-:Y:S01]  /*0ff0*/  ISETP.NE.AND P2, PT, R205, 0x1, PT ;  /* 0x00000001cd00780c */ /* 0x001fe20003f45270 */
[----:B------:R-:W0:Y:S01]  /*1000*/  LDC R0, c[0x0][0x424] ;  /* 0x00010900ff007b82 */ /* 0x000e220000000800 */
[----:B------:R-:W-:Y:S01]  /*1010*/  UIMAD.WIDE.U32 UR4, UR8, UR4, URZ ;  /* 0x00000004080472a5 */ /* 0x000fe2000f8e003f */
[----:B------:R-:W-:Y:S01]  /*1020*/  IMAD.U32 R2, RZ, RZ, UR6 ;  /* 0x00000006ff027e24 */ /* 0x000fe2000f8e00ff */
[----:B------:R-:W-:-:S02]  /*1030*/  UMOV UR42, UR8 ;  /* 0x00000008002a7c82 */ /* 0x000fc40008000000 */
[----:B------:R-:W-:Y:S01]  /*1040*/  @UP0 USHF.R.U32.HI UR42, URZ, UR7, UR5 ;  /* 0x000000073f2a0299 */ /* 0x000fe20008011605 */
[----:B-1----:R-:W-:Y:S02]  /*1050*/  ISETP.GE.AND P1, PT, R9, 0x1, PT ;  /* 0x000000010900780c */ /* 0x002fe40003f26270 */
[----:B------:R-:W1:Y:S01]  /*1060*/  LDC R7, c[0x0][0x2f0] ;  /* 0x0000bc00ff077b82 */ /* 0x000e620000000800 */
[----:B------:R-:W-:-:S03]  /*1070*/  UIADD3 UR4, -UR42, URZ, URZ ;  /* 0x0000003f2a047290 */ /* 0x000fc6000fffe13f */
[----:B------:R-:W-:Y:S01]  /*1080*/  @P2 LOP3.LUT R16, R16, 0x100000, RZ, 0xfc, !PT ;  /* 0x0010000010102812 */ /* 0x000fe200078efcff */
[----:B------:R-:W-:Y:S01]  /*1090*/  UIMAD UR43, UR43, UR4, UR8 ;  /* 0x000000042b2b72a4 */ /* 0x000fe2000f8e0208 */
[----:B--2---:R-:W-:Y:S02]  /*10a0*/  IADD3 R5, -R6, 0x1, RZ ;  /* 0x0000000106057810 */ /* 0x004fe40007ffe1ff */
[----:B------:R-:W2:Y:S01]  /*10b0*/  @P2 LDC R3, c[0x0][0x44c] ;  /* 0x00011300ff032b82 */ /* 0x000ea20000000800 */
[----:B------:R-:W-:-:S04]  /*10c0*/  LOP3.LUT R16, R16, 0xfff7ffff, RZ, 0xc0, !PT ;  /* 0xfff7ffff10107812 */ /* 0x000fc800078ec0ff */
[----:B------:R-:W-:-:S03]  /*10d0*/  @P1 LOP3.LUT R16, R16, 0x80000, RZ, 0xfc, !PT ;  /* 0x0008000010101812 */ /* 0x000fc600078efcff */
[----:B------:R-:W3:Y:S01]  /*10e0*/  @P2 LDC R4, c[0x0][0x450] ;  /* 0x00011400ff042b82 */ /* 0x000ee20000000800 */
[----:B0-----:R-:W-:-:S05]  /*10f0*/  SEL R0, R0, 0x1, P0 ;  /* 0x0000000100007807 */ /* 0x001fca0000000000 */
[CC--:B-1----:R-:W-:Y:S02]  /*1100*/  IMAD R5, R0.reuse, R7.reuse, R5 ;  /* 0x0000000700057224 */ /* 0x0c2fe400078e0205 */
[----:B------:R-:W-:Y:S02]  /*1110*/  IMAD R17, R0, R7, RZ ;  /* 0x0000000700117224 */ /* 0x000fe400078e02ff */
[----:B--2---:R-:W-:-:S05]  /*1120*/  @P2 IMAD.HI.U32 R3, R3, UR6, RZ ;  /* 0x0000000603032c27 */ /* 0x004fca000f8e00ff */
[----:B---3--:R-:W-:-:S05]  /*1130*/  @P2 SHF.R.U32.HI R2, RZ, R4, R3 ;  /* 0x00000004ff022219 */ /* 0x008fca0000011603 */
        /* <DEDUP_REMOVED lines=13> */
.L_x_10904:
[----:B------:R-:W-:-:S13]  /*1210*/  ISETP.NE.AND P0, PT, R9, 0x1, PT ;  /* 0x000000010900780c */ /* 0x000fda0003f05270 */
[----:B------:R-:W0:Y:S02]  /*1220*/  @P0 LDC.64 R4, c[0x0][0x9e8] ;  /* 0x00027a00ff040b82 */ /* 0x000e240000000a00 */
[----:B0-----:R-:W-:-:S05]  /*1230*/  @P0 IMAD.HI.U32 R4, R3, R4, RZ ;  /* 0x0000000403040227 */ /* 0x001fca00078e00ff */
[----:B------:R-:W-:-:S07]  /*1240*/  @P0 SHF.R.U32.HI R3, RZ, R5, R4 ;  /* 0x00000005ff030219 */ /* 0x000fce0000011604 */
.L_x_10905:
[----:B------:R-:W-:-:S05]  /*1250*/  IMAD R3, R3, R9, R9 ;  /* 0x0000000903037224 */ /* 0x000fca00078e0209 */
[----:B------:R-:W-:-:S07]  /*1260*/  VIMNMX R2, R2, R3, PT ;  /* 0x0000000302027248 */ /* 0x000fce0003fe0100 */
.L_x_10903:
[----:B------:R-:W0:Y:S01]  /*1270*/  @P2 LDC R4, c[0x0][0x44c] ;  /* 0x00011300ff042b82 */ /* 0x000e220000000800 */
[----:B------:R-:W-:Y:S01]  /*1280*/  IMAD.U32 R3, RZ, RZ, UR41 ;  /* 0x00000029ff037e24 */ /* 0x000fe2000f8e00ff */
[----:B------:R-:W-:Y:S01]  /*1290*/  ULDC UR4, c[0x0][0x9dc] ;  /* 0x0002770000047ab9 */ /* 0x000fe20000000800 */
[-C--:B------:R-:W-:Y:S02]  /*12a0*/  IMAD R6, R0, R7.reuse, -R6 ;  /* 0x0000000700067224 */ /* 0x080fe400078e0a06 */
[----:B------:R-:W-:Y:S02]  /*12b0*/  VIADD R2, R2, 0x5f ;  /* 0x0000005f02027836 */ /* 0x000fe40000000000 */
[----:B------:R-:W-:Y:S01]  /*12c0*/  IMAD R0, R0, R7, 0x5f ;  /* 0x0000005f00007424 */ /* 0x000fe200078e0207 */
[----:B------:R-:W1:Y:S01]  /*12d0*/  @P2 LDC R5, c[0x0][0x450] ;  /* 0x00011400ff052b82 */ /* 0x000e620000000800 */
[----:B------:R-:W-:-:S04]  /*12e0*/  IMAD.HI R2, R2, 0x2aaaaaab, RZ ;  /* 0x2aaaaaab02027827 */ /* 0x000fc800078e02ff */
[----:B------:R-:W-:-:S04]  /*12f0*/  IMAD.HI R0, R0, 0x2aaaaaab, RZ ;  /* 0x2aaaaaab00007827 */ /* 0x000fc800078e02ff */
[----:B0-----:R-:W-:-:S05]  /*1300*/  @P2 IMAD.HI.U32 R4, R4, UR41, RZ ;  /* 0x0000002904042c27 */ /* 0x001fca000f8e00ff */
[----:B-1----:R-:W-:Y:S02]  /*1310*/  @P2 SHF.R.U32.HI R3, RZ, R5, R4 ;  /* 0x00000005ff032219 */ /* 0x002fe40000011604 */
[----:B------:R-:W-:-:S03]  /*1320*/  SHF.R.U32.HI R5, RZ, 0x1f, R2 ;  /* 0x0000001fff057819 */ /* 0x000fc60000011602 */
[----:B------:R-:W-:Y:S01]  /*1330*/  IMAD.IADD R6, R6, 0x1, R3 ;  /* 0x0000000106067824 */ /* 0x000fe200078e0203 */
[----:B------:R-:W-:Y:S02]  /*1340*/  SHF.R.U32.HI R3, RZ, 0x1f, R0 ;  /* 0x0000001fff037819 */ /* 0x000fe40000011600 */
[----:B------:R-:W-:Y:S01]  /*1350*/  LEA.HI.SX32 R176, R2, R5, 0x1c ;  /* 0x0000000502b07211 */ /* 0x000fe200078fe2ff */
[----:B------:R-:W-:Y:S01]  /*1360*/  VIADD R4, R6, -UR4 ;  /* 0x8000000406047c36 */ /* 0x000fe20008000000 */
[----:B------:R-:W-:-:S04]  /*1370*/  LEA.HI.SX32 R3, R0, R3, 0x1c ;  /* 0x0000000300037211 */ /* 0x000fc800078fe2ff */
[----:B------:R-:W-:Y:S02]  /*1380*/  R2UR UR4, R4 ;  /* 0x00000000040472ca */ /* 0x000fe400000e0000 */
[----:B------:R-:W-:Y:S01]  /*1390*/  VIMNMX R176, R3, R176, PT ;  /* 0x000000b003b07248 */ /* 0x000fe20003fe0100 */
[----:B------:R-:W-:-:S12]  /*13a0*/  @!P1 BRA `(.L_x_10906) ;  /* 0x0000000000449947 */ /* 0x000fd80003800000 */
        /* <DEDUP_REMOVED lines=9> */
.L_x_10907:
[----:B------:R-:W-:-:S13]  /*1440*/  ISETP.NE.AND P0, PT, R9, 0x1, PT ;  /* 0x000000010900780c */ /* 0x000fda0003f05270 */
[----:B------:R-:W0:Y:S02]  /*1450*/  @P0 LDC.64 R2, c[0x0][0x9e8] ;  /* 0x00027a00ff020b82 */ /* 0x000e240000000a00 */
[----:B0-----:R-:W-:-:S05]  /*1460*/  @P0 IMAD.HI.U32 R0, R6, R2, RZ ;  /* 0x0000000206000227 */ /* 0x001fca00078e00ff */
[----:B------:R-:W-:-:S07]  /*1470*/  @P0 SHF.R.U32.HI R6, RZ, R3, R0 ;  /* 0x00000003ff060219 */ /* 0x000fce0000011600 */
.L_x_10908:
[----:B------:R-:W-:-:S05]  /*1480*/  IMAD R6, R6, R9, RZ ;  /* 0x0000000906067224 */ /* 0x000fca00078e02ff */
[----:B------:R-:W-:-:S13]  /*1490*/  R2UR UR5, R6 ;  /* 0x00000000060572ca */ /* 0x000fda00000e0000 */
[----:B------:R-:W-:-:S04]  /*14a0*/  UISETP.LT.AND UP0, UPT, UR4, UR5, UPT ;  /* 0x000000050400728c */ /* 0x000fc8000bf01270 */
[----:B------:R-:W-:-:S12]  /*14b0*/  USEL UR4, UR4, UR5, !UP0 ;  /* 0x0000000504047287 */ /* 0x000fd8000c000000 */
.L_x_10906:
[----:B------:R-:W-:Y:S01]  /*14c0*/  UIMAD.WIDE UR4, UR4, 0x2aaaaaab, URZ ;  /* 0x2aaaaaab040478a5 */ /* 0x000fe2000f8e023f */
[----:B------:R-:W-:Y:S02]  /*14d0*/  PLOP3.LUT P0, PT, PT, PT, PT, 0x80, 0x0 ;  /* 0x000000000000781c */ /* 0x000fe40003f0f070 */
[----:B------:R-:W-:Y:S01]  /*14e0*/  CS2R R2, SRZ ;  /* 0x0000000000027805 */ /* 0x000fe2000001ff00 */
[----:B------:R-:W-:Y:S01]  /*14f0*/  IMAD.MOV.U32 R0, RZ, RZ, RZ ;  /* 0x000000ffff007224 */ /* 0x000fe200078e00ff */
[----:B------:R-:W-:Y:S01]  /*1500*/  USHF.R.U32.HI UR4, URZ, 0x1f, UR5 ;  /* 0x0000001f3f047899 */ /* 0x000fe20008011605 */
[----:B------:R-:W-:Y:S02]  /*1510*/  CS2R R168, SRZ ;  /* 0x0000000000a87805 */ /* 0x000fe4000001ff00 */
[----:B------:R-:W-:Y:S02]  /*1520*/  CS2R R148, SRZ ;  /* 0x0000000000947805 */ /* 0x000fe4000001ff00 */
[----:B------:R-:W-:Y:S01]  /*1530*/  CS2R R166, SRZ ;  /* 0x0000000000a67805 */ /* 0x000fe2000001ff00 */
[----:B------:R-:W-:Y:S01]  /*1540*/  ULEA.HI.SX32 UR4, UR5, UR4, 0x1c ;  /* 0x0000000405047291 */ /* 0x000fe2000f8fe23f */
        /* <DEDUP_REMOVED lines=96> */
.L_x_10910:
[----:B------:R-:W0:Y:S01]  /*1b50*/  S2R R0, SR_CgaCtaId ;  /* 0x0000000000007919 */ /* 0x000e220000008800 */
[----:B------:R-:W-:Y:S01]  /*1b60*/  ULEA.HI UR4, UR36, UR36, URZ, 0x1 ;  /* 0x0000002424047291 */ /* 0x000fe2000f8f083f */
[----:B------:R-:W-:Y:S01]  /*1b70*/  MOV R7, 0x400 ;  /* 0x0000040000077802 */ /* 0x000fe20000000f00 */
[----:B------:R-:W1:Y:S02]  /*1b80*/  S2R R20, SR_TID.X ;  /* 0x0000000000147919 */ /* 0x000e640000002100 */
[----:B------:R-:W-:-:S04]  /*1b90*/  ULOP3.LUT UR4, UR4, 0xfffffffe, URZ, 0xc0, !UPT ;  /* 0xfffffffe04047892 */ /* 0x000fc8000f8ec03f */
[----:B------:R-:W-:-:S06]  /*1ba0*/  UIADD3 UR4, UR36, -UR4, URZ ;  /* 0x8000000424047290 */ /* 0x000fcc000fffe03f */
[----:B------:R-:W-:Y:S01]  /*1bb0*/  IMAD.U32 R2, RZ, RZ, UR4 ;  /* 0x00000004ff027e24 */ /* 0x000fe2000f8e00ff */
[----:B0-----:R-:W-:-:S04]  /*1bc0*/  LEA R7, R0, R7, 0x18 ;  /* 0x0000000700077211 */ /* 0x001fc800078ec0ff */
[----:B------:R-:W-:Y:S02]  /*1bd0*/  SHF.L.U32 R0, R2, 0x1f, RZ ;  /* 0x0000001f02007819 */ /* 0x000fe400000006ff */
[----:B-1----:R-:W-:Y:S02]  /*1be0*/  SHF.R.U32.HI R20, RZ, 0x7, R20 ;  /* 0x00000007ff147819 */ /* 0x002fe40000011614 */
[----:B------:R-:W0:Y:S03]  /*1bf0*/  SYNCS.PHASECHK.TRANS64.TRYWAIT P0, [R7+URZ+0x22800], R0 ;  /* 0x02280000070075a7 */ /* 0x000e26000800017f */
[----:B------:R-:W-:Y:S01]  /*1c00*/  VIADD R8, R20, 0x8 ;  /* 0x0000000814087836 */ /* 0x000fe20000000000 */
[----:B0-----:R-:W-:Y:S06]  /*1c10*/  @!P0 BRA `(.L_x_10911) ;  /* 0x0000011c00d88947 */ /* 0x001fec0003800000 */
.L_x_11075:
[----:B0-----:R-:W-:Y:S01]  /*1c20*/  IMAD.U32 R0, RZ, RZ, UR40 ;  /* 0x00000028ff007e24 */ /* 0x001fe2000f8e00ff */
[----:B------:R-:W-:Y:S05]  /*1c30*/  WARPSYNC.ALL ;  /* 0x0000000000007948 */ /* 0x000fea0003800000 */
[----:B------:R0:W-:Y:S01]  /*1c40*/  BAR.SYNC.DEFER_BLOCKING R8, 0x100 ;  /* 0x000400080000751d */ /* 0x0001e20000010000 */
[----:B------:R-:W-:-:S13]  /*1c50*/  ISETP.NE.AND P0, PT, R0, 0x3, PT ;  /* 0x000000030000780c */ /* 0x000fda0003f05270 */
[----:B0-----:R-:W-:Y:S05]  /*1c60*/  @!P0 BRA `(.L_x_10912) ;  /* 0x0000000000048947 */ /* 0x001fea0003800000 */
[----:B------:R-:W-:Y:S01]  /*1c70*/  BPT.TRAP 0x1 ;  /* 0x000000040000795c */ /* 0x000fe20000300000 */
.L_x_10912:
[----:B------:R-:W-:Y:S01]  /*1c80*/  R2UR UR24, R7 ;  /* 0x00000000071872ca */ /* 0x000fe200000e0000 */
[----:B------:R-:W-:-:S05]  /*1c90*/  IMAD.U32 R9, RZ, RZ, UR37 ;  /* 0x00000025ff097e24 */ /* 0x000fca000f8e00ff */
[----:B------:R-:W-:-:S07]  /*1ca0*/  SHF.L.U32 R9, R9, 0x1f, RZ ;  /* 0x0000001f09097819 */ /* 0x000fce00000006ff */
[----:B------:R-:W-:-:S09]  /*1cb0*/  ULEA UR24, UR38, UR24, 0x3 ;  /* 0x0000001826187291 */ /* 0x000fd2000f8e183f */
[----:B------:R0:W1:Y:S01]  /*1cc0*/  SYNCS.PHASECHK.TRANS64.TRYWAIT P1, [UR24+0x22830], R9 ;  /* 0x02283009ff0075a7 */ /* 0x0000620008020158 */
[----:B------:R-:W-:Y:S05]  /*1cd0*/  @!P0 BRA `(.L_x_10913) ;  /* 0x0000000000048947 */ /* 0x000fea0003800000 */
[----:B------:R-:W-:Y:S01]  /*1ce0*/  BPT.TRAP 0x1 ;  /* 0x000000040000795c */ /* 0x000fe20000300000 */
.L_x_10913:
[----:B-1----:R-:W-:Y:S05]  /*1cf0*/  @P1 BRA `(.L_x_10914) ;  /* 0x0000000000081947 */ /* 0x002fea0003800000 */
[----:B------:R-:W1:Y:S02]  /*1d00*/  SYNCS.PHASECHK.TRANS64.TRYWAIT P1, [UR24+0x22830], R9 ;  /* 0x02283009ff0075a7 */ /* 0x000e640008020158 */
[----:B-1----:R-:W-:Y:S05]  /*1d10*/  @!P1 BRA `(.L_x_10915) ;  /* 0x0000011c00ac9947 */ /* 0x002fea0003800000 */
.L_x_10914:
[----:B------:R-:W-:Y:S01]  /*1d20*/  R2UR UR4, R7 ;  /* 0x00000000070472ca */ /* 0x000fe200000e0000 */
[----:B------:R-:W-:Y:S01]  /*1d30*/  ULOP3.LUT UR20, UR45, 0x10000, URZ, 0xfc, !UPT ;  /* 0x000100002d147892 */ /* 0x000fe2000f8efc3f */
[----:B------:R-:W-:Y:S01]  /*1d40*/  WARPGROUP.ARRIVE ;  /* 0x00000000000079c5 */ /* 0x000fe20000000000 */
[----:B------:R-:W-:Y:S01]  /*1d50*/  UMOV UR21, 0x40000040 ;  /* 0x4000004000157882 */ /* 0x000fe20000000000 */
[----:B------:R-:W-:Y:S01]  /*1d60*/  UMOV UR23, 0x40000040 ;  /* 0x4000004000177882 */ /* 0x000fe20000000000 */
[----:B------:R-:W-:-:S03]  /*1d70*/  UIADD3 UR8, UR20, 0x2, URZ ;  /* 0x0000000214087890 */ /* 0x000fc6000fffe03f */
[----:B-1----:R-:W1:Y:S01]  /*1d80*/  S2R R0, SR_TID.X ;  /* 0x0000000000007919 */ /* 0x002e620000002100 */
[----:B------:R-:W-:Y:S01]  /*1d90*/  UMOV UR9, 0x40000040 ;  /* 0x4000004000097882 */ /* 0x000fe20000000000 */
[----:B------:R-:W-:Y:S01]  /*1da0*/  UMOV UR11, 0x40000040 ;  /* 0x40000040000b7882 */ /* 0x000fe20000000000 */
[----:B------:R-:W-:Y:S01]  /*1db0*/  UIADD3 UR12, UR20, 0x4, URZ ;  /* 0x00000004140c7890 */ /* 0x000fe2000fffe03f */
[----:B------:R-:W-:Y:S01]  /*1dc0*/  UMOV UR13, 0x40000040 ;  /* 0x40000040000d7882 */ /* 0x000fe20000000000 */
[----:B------:R-:W-:Y:S01]  /*1dd0*/  UMOV UR15, 0x40000040 ;  /* 0x40000040000f7882 */ /* 0x000fe20000000000 */
[----:B------:R-:W-:Y:S02]  /*1de0*/  UIADD3 UR4, UR4, 0x1c400, URZ ;  /* 0x0001c40004047890 */ /* 0x000fe4000fffe03f */
[----:B------:R-:W-:Y:S02]  /*1df0*/  UIADD3 UR16, UR20, 0x6, URZ ;  /* 0x0000000614107890 */ /* 0x000fe4000fffe03f */
[----:B------:R-:W-:Y:S01]  /*1e00*/  USHF.R.U32.HI UR4, URZ, 0x4, UR4 ;  /* 0x000000043f047899 */ /* 0x000fe20008011604 */
[----:B------:R-:W-:Y:S01]  /*1e10*/  UMOV UR17, 0x40000040 ;  /* 0x4000004000117882 */ /* 0x000fe20000000000 */
[----:B------:R-:W-:-:S02]  /*1e20*/  UMOV UR19, 0x40000040 ;  /* 0x4000004000137882 */ /* 0x000fc40000000000 */
[----:B------:R-:W-:-:S04]  /*1e30*/  ULOP3.LUT UR4, UR4, 0x3fff, URZ, 0xc0, !UPT ;  /* 0x00003fff04047892 */ /* 0x000fc8000f8ec03f */
[----:B------:R-:W-:-:S04]  /*1e40*/  ULOP3.LUT UR4, UR4, 0x10000, URZ, 0xfc, !UPT ;  /* 0x0001000004047892 */ /* 0x000fc8000f8efc3f */
[----:B------:R-:W-:-:S04]  /*1e50*/  UIMAD UR22, UR38, 0x300, UR4 ;  /* 0x00000300261678a4 */ /* 0x000fc8000f8e0204 */
[----:B------:R-:W-:Y:S02]  /*1e60*/  UIADD3 UR10, UR22, 0x2, URZ ;  /* 0x00000002160a7890 */ /* 0x000fe4000fffe03f */
[----:B------:R-:W-:Y:S02]  /*1e70*/  UIADD3 UR14, UR22, 0x4, URZ ;  /* 0x00000004160e7890 */ /* 0x000fe4000fffe03f */
[----:B------:R-:W-:Y:S02]  /*1e80*/  UIADD3 UR18, UR22, 0x6, URZ ;  /* 0x0000000616127890 */ /* 0x000fe4000fffe03f */
[----:B------:R-:W-:Y:S01]  /*1e90*/  HGMMA.64x96x16.F32 R24, gdesc[UR20], RZ, !UPT, gsb0 ;  /* 0x01600000141879f0 */ /* 0x000fe2000c0008ff */
[----:B-1----:R-:W-:-:S04]  /*1ea0*/  SHF.R.U32.HI R0, RZ, 0x7, R0 ;  /* 0x00000007ff007819 */ /* 0x002fc80000011600 */
        /* <DEDUP_REMOVED lines=14> */
.L_x_10916:
[----:B------:R-:W-:Y:S01]  /*1f90*/  ISETP.NE.AND P2, PT, R205, 0x1, PT ;  /* 0x00000001cd00780c */ /* 0x000fe20003f45270 */
[----:B------:R-:W2:Y:S01]  /*1fa0*/  S2UR UR6, SR_CgaCtaId ;  /* 0x00000000000679c3 */ /* 0x000ea20000008800 */
[----:B------:R-:W-:Y:S01]  /*1fb0*/  VIADD R0, R22, UR41 ;  /* 0x0000002916007c36 */ /* 0x000fe20008000000 */
[----:B------:R-:W-:Y:S01]  /*1fc0*/  UIADD3 UR5, UR24, 0x22840, URZ ;  /* 0x0002284018057890 */ /* 0x000fe2000fffe03f */
[----:B------:R-:W-:Y:S01]  /*1fd0*/  LOP3.LUT P1, RZ, R16, 0x80000, RZ, 0xc0, !PT ;  /* 0x0008000010ff7812 */ /* 0x000fe2000782c0ff */
[----:B------:R-:W-:Y:S01]  /*1fe0*/  ULDC UR7, c[0x0][0x9dc] ;  /* 0x0002770000077ab9 */ /* 0x000fe20000000800 */
[----:B------:R-:W-:Y:S01]  /*1ff0*/  IMAD.MOV.U32 R2, RZ, RZ, R0 ;  /* 0x000000ffff027224 */ /* 0x000fe200078e0000 */
[----:B------:R-:W-:Y:S01]  /*2000*/  ULDC UR15, c[0x0][0x9e0] ;  /* 0x00027800000f7ab9 */ /* 0x000fe20000000800 */
[----:B------:R-:W-:Y:S01]  /*2010*/  IMAD.MOV.U32 R13, RZ, RZ, -0x60 ;  /* 0xffffffa0ff0d7424 */ /* 0x000fe200078e00ff */
[----:B------:R-:W3:Y:S03]  /*2020*/  LDC R6, c[0x0][0x288] ;  /* 0x0000a200ff067b82 */ /* 0x000ee60000000800 */
[----:B------:R-:W-:-:S04]  /*2030*/  IMAD R15, R176, R13, 0x60 ;  /* 0x00000060b00f7424 */ /* 0x000fc800078e020d */
[----:B------:R-:W-:Y:S01]  /*2040*/  IMAD R14, R18, -0x2, R15 ;  /* 0xfffffffe120e7824 */ /* 0x000fe200078e020f */
[----:B------:R-:W4:Y:S08]  /*2050*/  @P2 LDC R5, c[0x0][0x44c] ;  /* 0x00011300ff052b82 */ /* 0x000f300000000800 */
[----:B------:R-:W5:Y:S01]  /*2060*/  @P2 LDC R11, c[0x0][0x450] ;  /* 0x00011400ff0b2b82 */ /* 0x000f620000000800 */
[----:B--2---:R-:W-:-:S09]  /*2070*/  UPRMT UR5, UR6, 0x654, UR5 ;  /* 0x0000065406057896 */ /* 0x004fd20008000005 */
[----:B------:R-:W-:Y:S01]  /*2080*/  SYNCS.ARRIVE.TRANS64.RED.A1T0 RZ, [UR5], RZ ;  /* 0x000000ffffff79a7 */ /* 0x000fe20008100405 */
[----:B------:R-:W-:Y:S01]  /*2090*/  ULOP3.LUT UR5, URZ, UR7, URZ, 0x33, !UPT ;  /* 0x000000073f057292 */ /* 0x000fe2000f8e333f */
[----:B----4-:R-:W-:-:S04]  /*20a0*/  @P2 IMAD.HI.U32 R4, R0, R5, RZ ;  /* 0x0000000500042227 */ /* 0x010fc800078e00ff */
[----:B------:R-:W-:Y:S01]  /*20b0*/  IMAD R0, R176, -0x60, R17 ;  /* 0xffffffa0b0007824 */ /* 0x000fe200078e0211 */
[----:B-----5:R-:W-:-:S03]  /*20c0*/  @P2 SHF.R.U32.HI R2, RZ, R11, R4 ;  /* 0x0000000bff022219 */ /* 0x020fc60000011604 */
[----:B------:R-:W-:Y:S02]  /*20d0*/  VIADD R5, R0, 0x61 ;  /* 0x0000006100057836 */ /* 0x000fe40000000000 */
[----:B------:R-:W2:Y:S02]  /*20e0*/  SHFL.IDX PT, R10, R2, RZ, 0x1c1f ;  /* 0x001c1fff020a7589 */ /* 0x000ea400000e0000 */
[----:B------:R-:W-:Y:S02]  /*20f0*/  IMAD R11, R18, -0x2, R5 ;  /* 0xfffffffe120b7824 */ /* 0x000fe400078e0205 */
[----:B------:R-:W-:Y:S02]  /*2100*/  VIADD R5, R0, 0x60 ;  /* 0x0000006000057836 */ /* 0x000fe40000000000 */
[----:B---3--:R-:W-:Y:S02]  /*2110*/  IMAD.IADD R11, R11, 0x1, -R6 ;  /* 0x000000010b0b7824 */ /* 0x008fe400078e0a06 */
[----:B------:R-:W-:-:S02]  /*2120*/  IMAD R12, R18, -0x2, R5 ;  /* 0xfffffffe120c7824 */ /* 0x000fc400078e0205 */
[C---:B------:R-:W-:Y:S02]  /*2130*/  VIADD R13, R11.reuse, UR15 ;  /* 0x0000000f0b0d7c36 */ /* 0x040fe40008000000 */
[----:B------:R-:W-:-:S03]  /*2140*/  VIADD R11, R11, UR5 ;  /* 0x000000050b0b7c36 */ /* 0x000fc60008000000 */
[----:B--2---:R-:W-:Y:S01]  /*2150*/  VIADDMNMX R0, R10, R13, R12, PT ;  /* 0x0000000d0a007246 */ /* 0x004fe2000380010c */
        /* <DEDUP_REMOVED lines=10> */
[----:B------:R-:W2:Y:S02]  /*2200*/  @P1 LDC.64 R72, c[0x0][0x9e8] ;  /* 0x00027a00ff481b82 */ /* 0x000ea40000000a00 */
[----:B--2---:R-:W-:-:S05]  /*2210*/  @P1 IMAD.HI.U32 R10, R5, R72, RZ ;  /* 0x00000048050a1227 */ /* 0x004fca00078e00ff */
[----:B------:R-:W-:-:S04]  /*2220*/  @P1 SHF.R.U32.HI R5, RZ, R73, R10 ;  /* 0x00000049ff051219 */ /* 0x000fc8000001160a */
[----:B------:R-:W-:Y:S01]  /*2230*/  LOP3.LUT R5, RZ, R5, RZ, 0x33, !PT ;  /* 0x00000005ff057212 */ /* 0x000fe200078e33ff */
[----:B------:R-:W-:Y:S06]  /*2240*/  BRA `(.L_x_10920) ;  /* 0x0000000000187947 */ /* 0x000fec0003800000 */
.L_x_10919:
[----:B------:R-:W-:Y:S02]  /*2250*/  ULDC UR5, c[0x0][0x9e4] ;  /* 0x0002790000057ab9 */ /* 0x000fe40000000800 */
[----:B------:R-:W-:-:S05]  /*2260*/  IMAD.U32 R20, RZ, RZ, UR5 ;  /* 0x00000005ff147e24 */ /* 0x000fca000f8e00ff */
[----:B------:R-:W-:-:S13]  /*2270*/  ISETP.NE.AND P1, PT, R20, 0x1, PT ;  /* 0x000000011400780c */ /* 0x000fda0003f25270 */
[----:B------:R-:W2:Y:S02]  /*2280*/  @P1 LDC.64 R72, c[0x0][0x9e8] ;  /* 0x00027a00ff481b82 */ /* 0x000ea40000000a00 */
[----:B--2---:R-:W-:-:S05]  /*2290*/  @P1 IMAD.HI.U32 R10, R5, R72, RZ ;  /* 0x00000048050a1227 */ /* 0x004fca00078e00ff */
[----:B------:R-:W-:-:S07]  /*22a0*/  @P1 SHF.R.U32.HI R5, RZ, R73, R10 ;  /* 0x00000049ff051219 */ /* 0x000fce000001160a */
.L_x_10920:
[----:B------:R-:W-:Y:S05]  /*22b0*/  BSYNC B0 ;  /* 0x0000000000007941 */ /* 0x000fea0003800000 */
.L_x_10918:
[----:B------:R-:W-:-:S05]  /*22c0*/  IMAD R5, R5, R20, R14 ;  /* 0x0000001405057224 */ /* 0x000fca00078e020e */
[----:B------:R-:W-:Y:S02]  /*22d0*/  VIADDMNMX R0, R5, R20, R0, PT ;  /* 0x0000001405007246 */ /* 0x000fe40003800100 */
[----:B------:R-:W-:-:S07]  /*22e0*/  VIMNMX R4, R4, R5, !PT ;  /* 0x0000000504047248 */ /* 0x000fce0007fe0100 */
.L_x_10917:
[C---:B------:R-:W-:Y:S01]  /*22f0*/  ISETP.GE.AND P6, PT, R15.reuse, 0x9, PT ;  /* 0x000000090f00780c */ /* 0x040fe20003fc6270 */
[----:B------:R-:W2:Y:S01]  /*2300*/  SHFL.IDX PT, R2, R2, 0x1, 0x1c1f ;  /* 0x003c1f0002027f89 */ /* 0x000ea200000e0000 */
[C---:B------:R-:W-:Y:S02]  /*2310*/  ISETP.GE.AND P1, PT, R15.reuse, 0x2, PT ;  /* 0x000000020f00780c */ /* 0x040fe40003f26270 */
        /* <DEDUP_REMOVED lines=10> */
[----:B------:R-:W-:Y:S01]  /*23c0*/  FSEL R29, R29, -INF , !P2 ;  /* 0xff8000001d1d7808 */ /* 0x000fe20005000000 */
[----:B--2---:R-:W-:Y:S01]  /*23d0*/  IMAD.IADD R5, R11, 0x1, R2 ;  /* 0x000000010b057824 */ /* 0x004fe200078e0202 */
        /* <DEDUP_REMOVED lines=103> */
[----:B------:R-:W-:-:S13]  /*2a50*/  LOP3.LUT P5, RZ, R16, 0x80000, RZ, 0xc0, !PT ;  /* 0x0008000010ff7812 */ /* 0x000fda00078ac0ff */
        /* <DEDUP_REMOVED lines=14> */
.L_x_10923:
[----:B------:R-:W-:Y:S02]  /*2b40*/  ULDC UR5, c[0x0][0x9e4] ;  /* 0x0002790000057ab9 */ /* 0x000fe40000000800 */
[----:B------:R-:W-:-:S05]  /*2b50*/  IMAD.U32 R4, RZ, RZ, UR5 ;  /* 0x00000005ff047e24 */ /* 0x000fca000f8e00ff */
[----:B------:R-:W-:-:S13]  /*2b60*/  ISETP.NE.AND P5, PT, R4, 0x1, PT ;  /* 0x000000010400780c */ /* 0x000fda0003fa5270 */
[----:B------:R-:W2:Y:S02]  /*2b70*/  @P5 LDC.64 R12, c[0x0][0x9e8] ;  /* 0x00027a00ff0c5b82 */ /* 0x000ea40000000a00 */
[----:B--2---:R-:W-:-:S05]  /*2b80*/  @P5 IMAD.HI.U32 R2, R11, R12, RZ ;  /* 0x0000000c0b025227 */ /* 0x004fca00078e00ff */
[----:B------:R-:W-:-:S07]  /*2b90*/  @P5 SHF.R.U32.HI R11, RZ, R13, R2 ;  /* 0x0000000dff0b5219 */ /* 0x000fce0000011602 */
.L_x_10924:
[----:B------:R-:W-:Y:S05]  /*2ba0*/  BSYNC B0 ;  /* 0x0000000000007941 */ /* 0x000fea0003800000 */
.L_x_10922:
[----:B------:R-:W-:-:S05]  /*2bb0*/  IMAD R11, R11, R4, R14 ;  /* 0x000000040b0b7224 */ /* 0x000fca00078e020e */
[----:B------:R-:W-:Y:S02]  /*2bc0*/  VIADDMNMX R0, R11, R4, R0, PT ;  /* 0x000000040b007246 */ /* 0x000fe40003800100 */
[----:B------:R-:W-:-:S07]  /*2bd0*/  VIMNMX R5, R5, R11, !PT ;  /* 0x0000000b05057248 */ /* 0x000fce0007fe0100 */
.L_x_10921:
        /* <DEDUP_REMOVED lines=11> */
[----:B------:R-:W-:Y:S02]  /*2c90*/  FMNMX.FTZ R2, R21, R25, !PT ;  /* 0x0000001915027209 */ /* 0x000fe40007810000 */
[----:B------:R-:W-:-:S02]  /*2ca0*/  FSEL R31, R31, -INF , !P1 ;  /* 0xff8000001f1f7808 */ /* 0x000fc40004800000 */
[----:B------:R-:W-:Y:S02]  /*2cb0*/  ISETP.NE.AND P1, PT, R20, RZ, PT ;  /* 0x000000ff1400720c */ /* 0x000fe40003f25270 */
[----:B------:R-:W-:Y:S02]  /*2cc0*/  ISETP.NE.AND P5, PT, R36, RZ, PT ;  /* 0x000000ff2400720c */ /* 0x000fe40003fa5270 */
        /* <DEDUP_REMOVED lines=53> */
[----:B------:R-:W-:Y:S01]  /*3020*/  ISETP.NE.AND P6, PT, R84, RZ, PT ;  /* 0x000000ff5400720c */ /* 0x000fe20003fc5270 */
[----:B------:R-:W2:Y:S01]  /*3030*/  SHFL.BFLY PT, R11, R2, 0x2, 0x1f ;  /* 0x0c401f00020b7f89 */ /* 0x000ea200000e0000 */
[----:B------:R-:W-:Y:S02]  /*3040*/  ISETP.LT.OR P1, PT, R0, 0x31, P1 ;  /* 0x000000310000780c */ /* 0x000fe40000f21670 */
[----:B------:R-:W-:Y:S02]  /*3050*/  ISETP.NE.AND P5, PT, R85, RZ, PT ;  /* 0x000000ff5500720c */ /* 0x000fe40003fa5270 */
[----:B------:R-:W-:Y:S02]  /*3060*/  FSEL R50, R50, -INF , !P1 ;  /* 0xff80000032327808 */ /* 0x000fe40004800000 */
[----:B------:R-:W-:-:S02]  /*3070*/  ISETP.NE.AND P1, PT, R48, RZ, PT ;  /* 0x000000ff3000720c */ /* 0x000fc40003f25270 */
[C---:B------:R-:W-:Y:S02]  /*3080*/  ISETP.GT.AND P4, PT, R5.reuse, RZ, !P4 ;  /* 0x000000ff0500720c */ /* 0x040fe40006784270 */
[----:B------:R-:W-:Y:S02]  /*3090*/  ISETP.GT.AND P1, PT, R5, 0x31, !P1 ;  /* 0x000000310500780c */ /* 0x000fe40004f24270 */
[C---:B------:R-:W-:Y:S02]  /*30a0*/  ISETP.LT.OR P4, PT, R0.reuse, 0x1, P4 ;  /* 0x000000010000780c */ /* 0x040fe40002781670 */
[----:B------:R-:W-:Y:S02]  /*30b0*/  ISETP.LT.OR P1, PT, R0, 0x32, P1 ;  /* 0x000000320000780c */ /* 0x000fe40000f21670 */
[----:B------:R-:W-:Y:S02]  /*30c0*/  FSEL R26, R26, -INF , !P4 ;  /* 0xff8000001a1a7808 */ /* 0x000fe40006000000 */
[----:B------:R-:W-:-:S02]  /*30d0*/  FSEL R51, R51, -INF , !P1 ;  /* 0xff80000033337808 */ /* 0x000fc40004800000 */
[----:B------:R-:W-:Y:S02]  /*30e0*/  ISETP.NE.AND P1, PT, R78, RZ, PT ;  /* 0x000000ff4e00720c */ /* 0x000fe40003f25270 */
[C---:B------:R-:W-:Y:S02]  /*30f0*/  ISETP.GT.AND P2, PT, R5.reuse, 0x51, !P2 ;  /* 0x000000510500780c */ /* 0x040fe40005744270 */
[C---:B------:R-:W-:Y:S02]  /*3100*/  ISETP.GT.AND P1, PT, R5.reuse, 0x38, !P1 ;  /* 0x000000380500780c */ /* 0x040fe40004f24270 */
[----:B--2---:R-:W-:Y:S02]  /*3110*/  FMNMX.FTZ R10, R2, R11, !PT ;  /* 0x0000000b020a7209 */ /* 0x004fe40007810000 */
[----:B------:R-:W-:Y:S02]  /*3120*/  ISETP.LT.OR P1, PT, R0, 0x39, P1 ;  /* 0x000000390000780c */ /* 0x000fe40000f21670 */
[----:B------:R-:W-:Y:S01]  /*3130*/  ISETP.GT.AND P3, PT, R5, 0x58, !P3 ;  /* 0x000000580500780c */ /* 0x000fe20005f64270 */
[----:B------:R-:W2:Y:S01]  /*3140*/  SHFL.BFLY PT, R11, R10, 0x1, 0x1f ;  /* 0x0c201f000a0b7f89 */ /* 0x000ea200000e0000 */
[----:B------:R-:W-:-:S02]  /*3150*/  FSEL R54, R54, -INF , !P1 ;  /* 0xff80000036367808 */ /* 0x000fc40004800000 */
[----:B------:R-:W-:Y:S02]  /*3160*/  ISETP.NE.AND P1, PT, R80, RZ, PT ;  /* 0x000000ff5000720c */ /* 0x000fe40003f25270 */
[C---:B------:R-:W-:Y:S02]  /*3170*/  ISETP.LT.OR P2, PT, R0.reuse, 0x52, P2 ;  /* 0x000000520000780c */ /* 0x040fe40001741670 */
[----:B------:R-:W-:Y:S02]  /*3180*/  ISETP.GT.AND P1, PT, R5, 0x39, !P1 ;  /* 0x000000390500780c */ /* 0x000fe40004f24270 */
[C---:B------:R-:W-:Y:S02]  /*3190*/  ISETP.LT.OR P3, PT, R0.reuse, 0x59, P3 ;  /* 0x000000590000780c */ /* 0x040fe40001f61670 */
[----:B------:R-:W-:Y:S02]  /*31a0*/  ISETP.LT.OR P1, PT, R0, 0x3a, P1 ;  /* 0x0000003a0000780c */ /* 0x000fe40000f21670 */
[----:B------:R-:W-:-:S02]  /*31b0*/  FSEL R67, R67, -INF , !P2 ;  /* 0xff80000043437808 */ /* 0x000fc40005000000 */
[----:B------:R-:W-:Y:S02]  /*31c0*/  FSEL R55, R55, -INF , !P1 ;  /* 0xff80000037377808 */ /* 0x000fe40004800000 */
[----:B------:R-:W-:Y:S02]  /*31d0*/  ISETP.NE.AND P1, PT, R82, RZ, PT ;  /* 0x000000ff5200720c */ /* 0x000fe40003f25270 */
[----:B------:R-:W-:Y:S02]  /*31e0*/  FSEL R70, R70, -INF , !P3 ;  /* 0xff80000046467808 */ /* 0x000fe40005800000 */
[----:B------:R-:W-:Y:S02]  /*31f0*/  ISETP.GT.AND P1, PT, R5, 0x40, !P1 ;  /* 0x000000400500780c */ /* 0x000fe40004f24270 */
[----:B--2---:R-:W-:Y:S02]  /*3200*/  FMNMX.FTZ R4, R10, R11, !PT ;  /* 0x0000000b0a047209 */ /* 0x004fe40007810000 */
[----:B------:R-:W-:-:S03]  /*3210*/  ISETP.LT.OR P1, PT, R0, 0x41, P1 ;  /* 0x000000410000780c */ /* 0x000fc60000f21670 */
[----:B------:R-:W-:Y:S01]  /*3220*/  FMUL.FTZ R11, R4, UR6 ;  /* 0x00000006040b7c20 */ /* 0x000fe20008410000 */
[----:B------:R-:W-:Y:S02]  /*3230*/  FSEL R58, R58, -INF , !P1 ;  /* 0xff8000003a3a7808 */ /* 0x000fe40004800000 */
[----:B------:R-:W-:Y:S02]  /*3240*/  ISETP.GT.AND P1, PT, R5, 0x41, !P6 ;  /* 0x000000410500780c */ /* 0x000fe40007724270 */
[----:B------:R-:W-:Y:S02]  /*3250*/  ISETP.NE.AND P6, PT, R87, RZ, PT ;  /* 0x000000ff5700720c */ /* 0x000fe40003fc5270 */
[----:B------:R-:W-:-:S04]  /*3260*/  ISETP.LT.OR P1, PT, R0, 0x42, P1 ;  /* 0x000000420000780c */ /* 0x000fc80000f21670 */
[----:B------:R-:W-:Y:S02]  /*3270*/  FSEL R59, R59, -INF , !P1 ;  /* 0xff8000003b3b7808 */ /* 0x000fe40004800000 */
[----:B------:R-:W-:Y:S02]  /*3280*/  ISETP.GT.AND P1, PT, R5, 0x48, !P5 ;  /* 0x000000480500780c */ /* 0x000fe40006f24270 */
[----:B------:R-:W-:Y:S02]  /*3290*/  ISETP.NE.AND P5, PT, R86, RZ, PT ;  /* 0x000000ff5600720c */ /* 0x000fe40003fa5270 */
[----:B------:R-:W-:-:S04]  /*32a0*/  ISETP.LT.OR P1, PT, R0, 0x49, P1 ;  /* 0x000000490000780c */ /* 0x000fc80000f21670 */
[----:B------:R-:W-:Y:S02]  /*32b0*/  FSEL R62, R62, -INF , !P1 ;  /* 0xff8000003e3e7808 */ /* 0x000fe40004800000 */
[----:B------:R-:W-:-:S04]  /*32c0*/  FSETP.NEU.FTZ.AND P1, PT, R4, -INF , PT ;  /* 0xff8000000400780b */ /* 0x000fc80003f3d000 */
[----:B------:R-:W-:Y:S02]  /*32d0*/  FSEL R12, R11, RZ, P1 ;  /* 0x000000ff0b0c7208 */ /* 0x000fe40000800000 */
[----:B------:R-:W-:Y:S02]  /*32e0*/  FMNMX.FTZ R11, R26, R27, !PT ;  /* 0x0000001b1a0b7209 */ /* 0x000fe40007810000 */
[----:B------:R-:W-:Y:S01]  /*32f0*/  ISETP.GT.AND P1, PT, R5, 0x49, !P5 ;  /* 0x000000490500780c */ /* 0x000fe20006f24270 */
[--C-:B------:R-:W-:Y:S01]  /*3300*/  FFMA.FTZ R13, R21, UR6, -R12.reuse ;  /* 0x00000006150d7c23 */ /* 0x100fe2000801080c */
[----:B------:R-:W-:Y:S01]  /*3310*/  FMNMX.FTZ R2, R30, R11, !PT ;  /* 0x0000000b1e027209 */ /* 0x000fe20007810000 */
[--C-:B------:R-:W-:Y:S01]  /*3320*/  FFMA.FTZ R10, R25, UR6, -R12.reuse ;  /* 0x00000006190a7c23 */ /* 0x100fe2000801080c */
[----:B------:R-:W-:Y:S01]  /*3330*/  ISETP.LT.OR P1, PT, R0, 0x4a, P1 ;  /* 0x0000004a0000780c */ /* 0x000fe20000f21670 */
[--C-:B------:R-:W-:Y:S01]  /*3340*/  FFMA.FTZ R14, R73, UR6, -R12.reuse ;  /* 0x00000006490e7c23 */ /* 0x100fe2000801080c */
[----:B------:R-:W-:Y:S01]  /*3350*/  FMNMX.FTZ R11, R31, R2, !PT ;  /* 0x000000021f0b7209 */ /* 0x000fe20007810000 */
[----:B------:R-:W-:Y:S01]  /*3360*/  MUFU.EX2 R13, R13 ;  /* 0x0000000d000d7308 */ /* 0x000fe20000000800 */
[----:B------:R-:W-:Y:S01]  /*3370*/  FSEL R63, R63, -INF , !P1 ;  /* 0xff8000003f3f7808 */ /* 0x000fe20004800000 */
[--C-:B------:R-:W-:Y:S01]  /*3380*/  FFMA.FTZ R20, R75, UR6, -R12.reuse ;  /* 0x000000064b147c23 */ /* 0x100fe2000801080c */
[----:B------:R-:W-:Y:S01]  /*3390*/  FMNMX.FTZ R2, R34, R11, !PT ;  /* 0x0000000b22027209 */ /* 0x000fe20007810000 */
[--C-:B------:R-:W-:Y:S01]  /*33a0*/  FFMA.FTZ R21, R33, UR6, -R12.reuse ;  /* 0x0000000621157c23 */ /* 0x100fe2000801080c */
[----:B------:R-:W-:Y:S01]  /*33b0*/  ISETP.GT.AND P1, PT, R5, 0x50, !P6 ;  /* 0x000000500500780c */ /* 0x000fe20007724270 */
[--C-:B------:R-:W-:Y:S01]  /*33c0*/  FFMA.FTZ R24, R77, UR6, -R12.reuse ;  /* 0x000000064d187c23 */ /* 0x100fe2000801080c */
[----:B------:R-:W-:Y:S01]  /*33d0*/  FMNMX.FTZ R11, R35, R2, !PT ;  /* 0x00000002230b7209 */ /* 0x000fe20007810000 */
[----:B------:R-:W2:Y:S01]  /*33e0*/  MUFU.EX2 R10, R10 ;  /* 0x0000000a000a7308 */ /* 0x000ea20000000800 */
[----:B------:R-:W-:Y:S01]  /*33f0*/  ISETP.NE.AND P5, PT, R15, RZ, PT ;  /* 0x000000ff0f00720c */ /* 0x000fe20003fa5270 */
[--C-:B------:R-:W-:Y:S01]  /*3400*/  FFMA.FTZ R15, R29, UR6, -R12.reuse ;  /* 0x000000061d0f7c23 */ /* 0x100fe2000801080c */
[----:B------:R-:W-:Y:S01]  /*3410*/  FMNMX.FTZ R2, R38, R11, !PT ;  /* 0x0000000b26027209 */ /* 0x000fe20007810000 */
[--C-:B------:R-:W-:Y:S01]  /*3420*/  FFMA.FTZ R25, R37, UR6, -R12.reuse ;  /* 0x0000000625197c23 */ /* 0x100fe2000801080c */
[----:B------:R-:W-:Y:S01]  /*3430*/  ISETP.LT.OR P1, PT, R0, 0x51, P1 ;  /* 0x000000510000780c */ /* 0x000fe20000f21670 */
[--C-:B------:R-:W-:Y:S01]  /*3440*/  FFMA.FTZ R28, R79, UR6, -R12.reuse ;  /* 0x000000064f1c7c23 */ /* 0x100fe2000801080c */
[----:B------:R-:W-:Y:S01]  /*3450*/  FMNMX.FTZ R11, R39, R2, !PT ;  /* 0x00000002270b7209 */ /* 0x000fe20007810000 */
[----:B------:R-:W-:Y:S01]  /*3460*/  MUFU.EX2 R14, R14 ;  /* 0x0000000e000e7308 */ /* 0x000fe20000000800 */
[----:B------:R-:W-:Y:S01]  /*3470*/  ISETP.GT.AND P4, PT, R5, 0x59, !P5 ;  /* 0x000000590500780c */ /* 0x000fe20006f84270 */
[--C-:B------:R-:W-:Y:S01]  /*3480*/  FFMA.FTZ R29, R45, UR6, -R12.reuse ;  /* 0x000000062d1d7c23 */ /* 0x100fe2000801080c */
[----:B------:R-:W-:Y:S01]  /*3490*/  FMNMX.FTZ R2, R42, R11, !PT ;  /* 0x0000000b2a027209 */ /* 0x000fe20007810000 */
[--C-:B------:R-:W-:Y:S01]  /*34a0*/  FFMA.FTZ R32, R83, UR6, -R12.reuse ;  /* 0x0000000653207c23 */ /* 0x100fe2000801080c */
[----:B------:R-:W-:Y:S01]  /*34b0*/  FSEL R66, R66, -INF , !P1 ;  /* 0xff80000042427808 */ /* 0x000fe20004800000 */
[--C-:B------:R-:W-:Y:S01]  /*34c0*/  FFMA.FTZ R33, R49, UR6, -R12.reuse ;  /* 0x0000000631217c23 */ /* 0x100fe2000801080c */
[----:B------:R-:W-:Y:S01]  /*34d0*/  FMNMX.FTZ R11, R43, R2, !PT ;  /* 0x000000022b0b7209 */ /* 0x000fe20007810000 */
[----:B------:R-:W3:Y:S01]  /*34e0*/  MUFU.EX2 R15, R15 ;  /* 0x0000000f000f7308 */ /* 0x000ee20000000800 */
        /* <DEDUP_REMOVED lines=15> */
[----:B------:R-:W4:Y:S01]  /*35e0*/  MUFU.EX2 R21, R21 ;  /* 0x0000001500157308 */ /* 0x000f220000000800 */
[----:B------:R-:W-:Y:S01]  /*35f0*/  FFMA.FTZ R68, R68, UR6, -R12 ;  /* 0x0000000644447c23 */ /* 0x000fe2000801080c */
[----:B--2---:R-:W-:-:S02]  /*3600*/  F2FP.F16.F32.PACK_AB R152, R10, R13 ;  /* 0x0000000d0a98723e */ /* 0x004fc400000000ff */
[----:B------:R-:W-:Y:S02]  /*3610*/  FMNMX.FTZ R2, R54, R11, !PT ;  /* 0x0000000b36027209 */ /* 0x000fe40007810000 */
[----:B---3--:R-:W-:Y:S02]  /*3620*/  F2FP.F16.F32.PACK_AB R154, R15, R14 ;  /* 0x0000000e0f9a723e */ /* 0x008fe400000000ff */
[----:B------:R-:W-:Y:S01]  /*3630*/  FMNMX.FTZ R11, R55, R2, !PT ;  /* 0x00000002370b7209 */ /* 0x000fe20007810000 */
[----:B------:R-:W-:Y:S03]  /*3640*/  MUFU.EX2 R24, R24 ;  /* 0x0000001800187308 */ /* 0x000fe60000000800 */
[----:B------:R-:W-:-:S04]  /*3650*/  FMNMX.FTZ R2, R58, R11, !PT ;  /* 0x0000000b3a027209 */ /* 0x000fc80007810000 */
[----:B------:R-:W-:Y:S01]  /*3660*/  FMNMX.FTZ R11, R59, R2, !PT ;  /* 0x000000023b0b7209 */ /* 0x000fe20007810000 */
[----:B------:R-:W2:Y:S01]  /*3670*/  MUFU.EX2 R25, R25 ;  /* 0x0000001900197308 */ /* 0x000ea20000000800 */
[----:B----4-:R-:W-:Y:S02]  /*3680*/  F2FP.F16.F32.PACK_AB R156, R21, R20 ;  /* 0x00000014159c723e */ /* 0x010fe400000000ff */
[----:B------:R-:W-:Y:S01]  /*3690*/  FMNMX.FTZ R2, R62, R11, !PT ;  /* 0x0000000b3e027209 */ /* 0x000fe20007810000 */
[----:B------:R-:W-:Y:S01]  /*36a0*/  FFMA.FTZ R11, R41, UR6, -R12 ;  /* 0x00000006290b7c23 */ /* 0x000fe2000801080c */
[----:B------:R-:W-:Y:S02]  /*36b0*/  FADD.FTZ R41, R13, R10 ;  /* 0x0000000a0d297221 */ /* 0x000fe40000010000 */
[----:B------:R-:W-:Y:S01]  /*36c0*/  FMNMX.FTZ R5, R63, R2, !PT ;  /* 0x000000023f057209 */ /* 0x000fe20007810000 */
[----:B------:R-:W-:Y:S03]  /*36d0*/  MUFU.EX2 R28, R28 ;  /* 0x0000001c001c7308 */ /* 0x000fe60000000800 */
[----:B------:R-:W-:-:S04]  /*36e0*/  FMNMX.FTZ R2, R66, R5, !PT ;  /* 0x0000000542027209 */ /* 0x000fc80007810000 */
[----:B------:R-:W-:Y:S01]  /*36f0*/  FMNMX.FTZ R5, R67, R2, !PT ;  /* 0x0000000243057209 */ /* 0x000fe20007810000 */
[--C-:B------:R-:W-:Y:S01]  /*3700*/  FFMA.FTZ R2, R81, UR6, -R12.reuse ;  /* 0x0000000651027c23 */ /* 0x100fe2000801080c */
[----:B------:R-:W3:Y:S01]  /*3710*/  MUFU.EX2 R11, R11 ;  /* 0x0000000b000b7308 */ /* 0x000ee20000000800 */
[----:B------:R-:W-:Y:S01]  /*3720*/  FFMA.FTZ R12, R69, UR6, -R12 ;  /* 0x00000006450c7c23 */ /* 0x000fe2000801080c */
[----:B------:R-:W-:Y:S02]  /*3730*/  FMNMX.FTZ R0, R70, R5, !PT ;  /* 0x0000000546007209 */ /* 0x000fe40007810000 */
[----:B--2---:R-:W-:Y:S02]  /*3740*/  F2FP.F16.F32.PACK_AB R158, R25, R24 ;  /* 0x00000018199e723e */ /* 0x004fe400000000ff */
[----:B------:R-:W-:Y:S02]  /*3750*/  FMNMX.FTZ R0, R71, R0, !PT ;  /* 0x0000000047007209 */ /* 0x000fe40007810000 */
[----:B------:R2:W-:Y:S03]  /*3760*/  MUFU.EX2 R162, R2 ;  /* 0x0000000200a27308 */ /* 0x0005e60000000800 */
[----:B------:R-:W2:Y:S05]  /*3770*/  SHFL.BFLY PT, R5, R0, 0x2, 0x1f ;  /* 0x0c401f0000057f89 */ /* 0x000eaa00000e0000 */
[----:B------:R-:W-:Y:S01]  /*3780*/  MUFU.EX2 R37, R12 ;  /* 0x0000000c00257308 */ /* 0x000fe20000000800 */
[----:B---3--:R-:W-:-:S07]  /*3790*/  F2FP.F16.F32.PACK_AB R160, R11, R28 ;  /* 0x0000001c0ba0723e */ /* 0x008fce00000000ff */
[----:B------:R-:W-:Y:S08]  /*37a0*/  MUFU.EX2 R29, R29 ;  /* 0x0000001d001d7308 */ /* 0x000ff00000000800 */
[----:B------:R-:W-:Y:S01]  /*37b0*/  MUFU.EX2 R32, R32 ;  /* 0x0000002000207308 */ /* 0x000fe20000000800 */
[----:B--2---:R-:W-:-:S05]  /*37c0*/  FMNMX.FTZ R2, R0, R5, !PT ;  /* 0x0000000500027209 */ /* 0x004fca0007810000 */
[----:B------:R-:W2:Y:S02]  /*37d0*/  SHFL.BFLY PT, R5, R2, 0x1, 0x1f ;  /* 0x0c201f0002057f89 */ /* 0x000ea400000e0000 */
[----:B------:R-:W3:Y:S08]  /*37e0*/  MUFU.EX2 R33, R33 ;  /* 0x0000002100217308 */ /* 0x000ef00000000800 */
[----:B------:R-:W-:Y:S08]  /*37f0*/  MUFU.EX2 R52, R52 ;  /* 0x0000003400347308 */ /* 0x000ff00000000800 */
[----:B------:R-:W4:Y:S01]  /*3800*/  MUFU.EX2 R53, R53 ;  /* 0x0000003500357308 */ /* 0x000f220000000800 */
[----:B---3--:R-:W-:-:S02]  /*3810*/  F2FP.F16.F32.PACK_AB R164, R33, R32 ;  /* 0x0000002021a4723e */ /* 0x008fc400000000ff */
[----:B--2---:R-:W-:Y:S01]  /*3820*/  FMNMX.FTZ R5, R2, R5, !PT ;  /* 0x0000000502057209 */ /* 0x004fe20007810000 */
[----:B------:R-:W-:-:S04]  /*3830*/  FADD.FTZ R2, R14, R41 ;  /* 0x000000290e027221 */ /* 0x000fc80000010000 */
[----:B------:R-:W-:Y:S01]  /*3840*/  MUFU.EX2 R56, R56 ;  /* 0x0000003800387308 */ /* 0x000fe20000000800 */
[C---:B------:R-:W-:Y:S01]  /*3850*/  FSETP.NEU.FTZ.AND P1, PT, R5.reuse, -INF , PT ;  /* 0xff8000000500780b */ /* 0x040fe20003f3d000 */
[----:B------:R-:W-:Y:S01]  /*3860*/  FMUL.FTZ R0, R5, UR6 ;  /* 0x0000000605007c20 */ /* 0x000fe20008410000 */
[----:B------:R-:W-:-:S04]  /*3870*/  FADD.FTZ R41, R15, R2 ;  /* 0x000000020f297221 */ /* 0x000fc80000010000 */
[----:B------:R-:W-:Y:S01]  /*3880*/  FSEL R0, R0, RZ, P1 ;  /* 0x000000ff00007208 */ /* 0x000fe20000800000 */
[----:B------:R-:W-:Y:S01]  /*3890*/  FADD.FTZ R2, R20, R41 ;  /* 0x0000002914027221 */ /* 0x000fe20000010000 */
[----:B------:R-:W-:Y:S01]  /*38a0*/  MUFU.EX2 R57, R57 ;  /* 0x0000003900397308 */ /* 0x000fe20000000800 */
[----:B----4-:R-:W-:Y:S02]  /*38b0*/  F2FP.F16.F32.PACK_AB R166, R53, R52 ;  /* 0x0000003435a6723e */ /* 0x010fe400000000ff */
        /* <DEDUP_REMOVED lines=8> */
[----:B------:R-:W-:Y:S01]  /*3940*/  FFMA.FTZ R39, R39, UR6, -R0 ;  /* 0x0000000627277c23 */ /* 0x000fe20008010800 */
[----:B------:R-:W-:Y:S01]  /*3950*/  FADD.FTZ R45, R21, R2 ;  /* 0x00000002152d7221 */ /* 0x000fe20000010000 */
[--C-:B------:R-:W-:Y:S01]  /*3960*/  FFMA.FTZ R42, R42, UR6, -R0.reuse ;  /* 0x000000062a2a7c23 */ /* 0x100fe20008010800 */
[--C-:B------:R-:W-:Y:S01]  /*3970*/  FFMA.FTZ R43, R43, UR6, -R0.reuse ;  /* 0x000000062b2b7c23 */ /* 0x100fe20008010800 */
[--C-:B------:R-:W-:Y:S01]  /*3980*/  FFMA.FTZ R46, R46, UR6, -R0.reuse ;  /* 0x000000062e2e7c23 */ /* 0x100fe20008010800 */
[----:B------:R-:W-:Y:S01]  /*3990*/  FADD.FTZ R12, R24, R45 ;  /* 0x0000002d180c7221 */ /* 0x000fe20000010000 */
[----:B------:R-:W2:Y:S01]  /*39a0*/  MUFU.EX2 R27, R27 ;  /* 0x0000001b001b7308 */ /* 0x000ea20000000800 */
[--C-:B------:R-:W-:Y:S01]  /*39b0*/  FFMA.FTZ R47, R47, UR6, -R0.reuse ;  /* 0x000000062f2f7c23 */ /* 0x100fe20008010800 */
[----:B------:R-:W-:Y:S01]  /*39c0*/  FFMA.FTZ R50, R50, UR6, -R0 ;  /* 0x0000000632327c23 */ /* 0x000fe20008010800 */
[----:B------:R-:W-:Y:S01]  /*39d0*/  FADD.FTZ R45, R25, R12 ;  /* 0x0000000c192d7221 */ /* 0x000fe20000010000 */
        /* <DEDUP_REMOVED lines=9> */
[--C-:B------:R-:W-:Y:S01]  /*3a70*/  FFMA.FTZ R63, R63, UR6, -R0.reuse ;  /* 0x000000063f3f7c23 */ /* 0x100fe20008010800 */
[--C-:B------:R-:W-:Y:S01]  /*3a80*/  FFMA.FTZ R66, R66, UR6, -R0.reuse ;  /* 0x0000000642427c23 */ /* 0x100fe20008010800 */
[----:B------:R-:W-:Y:S01]  /*3a90*/  FADD.FTZ R12, R162, R45 ;  /* 0x0000002da20c7221 */ /* 0x000fe20000010000 */
[----:B------:R-:W4:Y:S01]  /*3aa0*/  MUFU.EX2 R31, R31 ;  /* 0x0000001f001f7308 */ /* 0x000f220000000800 */
[----:B--2---:R-:W-:Y:S01]  /*3ab0*/  FADD.FTZ R41, R26, R27 ;  /* 0x0000001b1a297221 */ /* 0x004fe20000010000 */
[----:B------:R-:W-:Y:S01]  /*3ac0*/  FFMA.FTZ R67, R67, UR6, -R0 ;  /* 0x0000000643437c23 */ /* 0x000fe20008010800 */
[----:B------:R-:W-:Y:S01]  /*3ad0*/  FADD.FTZ R45, R29, R12 ;  /* 0x0000000c1d2d7221 */ /* 0x000fe20000010000 */
[--C-:B------:R-:W-:Y:S01]  /*3ae0*/  FFMA.FTZ R70, R70, UR6, -R0.reuse ;  /* 0x0000000646467c23 */ /* 0x100fe20008010800 */
[----:B------:R-:W-:Y:S01]  /*3af0*/  FFMA.FTZ R0, R71, UR6, -R0 ;  /* 0x0000000647007c23 */ /* 0x000fe20008010800 */
[----:B------:R-:W-:Y:S01]  /*3b00*/  F2FP.F16.F32.PACK_AB R162, R29, R162 ;  /* 0x000000a21da2723e */ /* 0x000fe200000000ff */
[----:B------:R-:W-:Y:S01]  /*3b10*/  FADD.FTZ R12, R32, R45 ;  /* 0x0000002d200c7221 */ /* 0x000fe20000010000 */
[----:B------:R-:W2:Y:S01]  /*3b20*/  MUFU.EX2 R34, R34 ;  /* 0x0000002200227308 */ /* 0x000ea20000000800 */
[----:B---3--:R-:W-:Y:S01]  /*3b30*/  FADD.FTZ R2, R30, R41 ;  /* 0x000000291e027221 */ /* 0x008fe20000010000 */
[----:B------:R-:W-:Y:S01]  /*3b40*/  F2FP.F16.F32.PACK_AB R168, R57, R56 ;  /* 0x0000003839a8723e */ /* 0x000fe200000000ff */
[----:B------:R-:W-:Y:S01]  /*3b50*/  FADD.FTZ R45, R33, R12 ;  /* 0x0000000c212d7221 */ /* 0x000fe20000010000 */
[----:B------:R-:W-:-:S03]  /*3b60*/  F2FP.F16.F32.PACK_AB R153, R27, R26 ;  /* 0x0000001a1b99723e */ /* 0x000fc600000000ff */
[----:B------:R-:W-:Y:S01]  /*3b70*/  FADD.FTZ R12, R52, R45 ;  /* 0x0000002d340c7221 */ /* 0x000fe20000010000 */
[----:B------:R-:W3:Y:S01]  /*3b80*/  MUFU.EX2 R35, R35 ;  /* 0x0000002300237308 */ /* 0x000ee20000000800 */
[C---:B----4-:R-:W-:Y:S01]  /*3b90*/  FADD.FTZ R41, R31.reuse, R2 ;  /* 0x000000021f297221 */ /* 0x050fe20000010000 */
[----:B------:R-:W-:Y:S01]  /*3ba0*/  F2FP.F16.F32.PACK_AB R155, R31, R30 ;  /* 0x0000001e1f9b723e */ /* 0x000fe200000000ff */
[----:B------:R-:W-:-:S04]  /*3bb0*/  FADD.FTZ R45, R53, R12 ;  /* 0x0000000c352d7221 */ /* 0x000fc80000010000 */
[----:B------:R-:W-:Y:S01]  /*3bc0*/  FADD.FTZ R10, R56, R45 ;  /* 0x0000002d380a7221 */ /* 0x000fe20000010000 */
[----:B------:R-:W4:Y:S01]  /*3bd0*/  MUFU.EX2 R38, R38 ;  /* 0x0000002600267308 */ /* 0x000f220000000800 */
[----:B--2---:R-:W-:Y:S02]  /*3be0*/  FADD.FTZ R2, R34, R41 ;  /* 0x0000002922027221 */ /* 0x004fe40000010000 */
[----:B------:R-:W-:-:S05]  /*3bf0*/  FADD.FTZ R15, R57, R10 ;  /* 0x0000000a390f7221 */ /* 0x000fca0000010000 */
[----:B------:R-:W2:Y:S01]  /*3c00*/  MUFU.EX2 R39, R39 ;  /* 0x0000002700277308 */ /* 0x000ea20000000800 */
[C---:B---3--:R-:W-:Y:S01]  /*3c10*/  FADD.FTZ R41, R35.reuse, R2 ;  /* 0x0000000223297221 */ /* 0x048fe20000010000 */
[----:B------:R-:W-:-:S06]  /*3c20*/  F2FP.F16.F32.PACK_AB R157, R35, R34 ;  /* 0x00000022239d723e */ /* 0x000fcc00000000ff */
[----:B------:R-:W3:Y:S01]  /*3c30*/  MUFU.EX2 R42, R42 ;  /* 0x0000002a002a7308 */ /* 0x000ee20000000800 */
[----:B----4-:R-:W-:-:S07]  /*3c40*/  FADD.FTZ R2, R38, R41 ;  /* 0x0000002926027221 */ /* 0x010fce0000010000 */
[----:B------:R-:W4:Y:S01]  /*3c50*/  MUFU.EX2 R43, R43 ;  /* 0x0000002b002b7308 */ /* 0x000f220000000800 */
[C---:B--2---:R-:W-:Y:S01]  /*3c60*/  FADD.FTZ R41, R39.reuse, R2 ;  /* 0x0000000227297221 */ /* 0x044fe20000010000 */
[----:B------:R-:W-:-:S06]  /*3c70*/  F2FP.F16.F32.PACK_AB R159, R39, R38 ;  /* 0x00000026279f723e */ /* 0x000fcc00000000ff */
[----:B------:R-:W2:Y:S01]  /*3c80*/  MUFU.EX2 R46, R46 ;  /* 0x0000002e002e7308 */ /* 0x000ea20000000800 */
[----:B---3--:R-:W-:-:S07]  /*3c90*/  FADD.FTZ R2, R42, R41 ;  /* 0x000000292a027221 */ /* 0x008fce0000010000 */
[----:B------:R-:W3:Y:S01]  /*3ca0*/  MUFU.EX2 R47, R47 ;  /* 0x0000002f002f7308 */ /* 0x000ee20000000800 */
[C---:B----4-:R-:W-:Y:S01]  /*3cb0*/  FADD.FTZ R41, R43.reuse, R2 ;  /* 0x000000022b297221 */ /* 0x050fe20000010000 */
[----:B------:R-:W-:-:S06]  /*3cc0*/  F2FP.F16.F32.PACK_AB R161, R43, R42 ;  /* 0x0000002a2ba1723e */ /* 0x000fcc00000000ff */
[----:B------:R-:W4:Y:S01]  /*3cd0*/  MUFU.EX2 R50, R50 ;  /* 0x0000003200327308 */ /* 0x000f220000000800 */
[----:B--2---:R-:W-:-:S07]  /*3ce0*/  FADD.FTZ R2, R46, R41 ;  /* 0x000000292e027221 */ /* 0x004fce0000010000 */
        /* <DEDUP_REMOVED lines=11> */
[----:B----4-:R-:W-:-:S07]  /*3da0*/  FADD.FTZ R10, R60, R15 ;  /* 0x0000000f3c0a7221 */ /* 0x010fce0000010000 */
[----:B------:R-:W4:Y:S01]  /*3db0*/  MUFU.EX2 R58, R58 ;  /* 0x0000003a003a7308 */ /* 0x000f220000000800 */
[C---:B--2---:R-:W-:Y:S01]  /*3dc0*/  FADD.FTZ R11, R55.reuse, R2 ;  /* 0x00000002370b7221 */ /* 0x044fe20000010000 */
[----:B------:R-:W-:-:S06]  /*3dd0*/  F2FP.F16.F32.PACK_AB R167, R55, R54 ;  /* 0x0000003637a7723e */ /* 0x000fcc00000000ff */
[----:B------:R-:W2:Y:S01]  /*3de0*/  MUFU.EX2 R64, R64 ;  /* 0x0000004000407308 */ /* 0x000ea20000000800 */
[C---:B---3--:R-:W-:Y:S01]  /*3df0*/  FADD.FTZ R13, R61.reuse, R10 ;  /* 0x0000000a3d0d7221 */ /* 0x048fe20000010000 */
[----:B------:R-:W-:-:S06]  /*3e00*/  F2FP.F16.F32.PACK_AB R170, R61, R60 ;  /* 0x0000003c3daa723e */ /* 0x000fcc00000000ff */
[----:B------:R-:W3:Y:S01]  /*3e10*/  MUFU.EX2 R59, R59 ;  /* 0x0000003b003b7308 */ /* 0x000ee20000000800 */
[----:B----4-:R-:W-:-:S07]  /*3e20*/  FADD.FTZ R2, R58, R11 ;  /* 0x0000000b3a027221 */ /* 0x010fce0000010000 */
[----:B------:R-:W4:Y:S01]  /*3e30*/  MUFU.EX2 R65, R65 ;  /* 0x0000004100417308 */ /* 0x000f220000000800 */
[----:B--2---:R-:W-:-:S07]  /*3e40*/  FADD.FTZ R10, R64, R13 ;  /* 0x0000000d400a7221 */ /* 0x004fce0000010000 */
[----:B------:R-:W2:Y:S01]  /*3e50*/  MUFU.EX2 R62, R62 ;  /* 0x0000003e003e7308 */ /* 0x000ea20000000800 */
[C---:B---3--:R-:W-:Y:S01]  /*3e60*/  FADD.FTZ R11, R59.reuse, R2 ;  /* 0x000000023b0b7221 */ /* 0x048fe20000010000 */
[----:B------:R-:W-:-:S06]  /*3e70*/  F2FP.F16.F32.PACK_AB R169, R59, R58 ;  /* 0x0000003a3ba9723e */ /* 0x000fcc00000000ff */
[----:B------:R-:W3:Y:S01]  /*3e80*/  MUFU.EX2 R68, R68 ;  /* 0x0000004400447308 */ /* 0x000ee20000000800 */
[C---:B----4-:R-:W-:Y:S01]  /*3e90*/  FADD.FTZ R13, R65.reuse, R10 ;  /* 0x0000000a410d7221 */ /* 0x050fe20000010000 */
[----:B------:R-:W-:-:S06]  /*3ea0*/  F2FP.F16.F32.PACK_AB R172, R65, R64 ;  /* 0x0000004041ac723e */ /* 0x000fcc00000000ff */
[----:B------:R-:W4:Y:S01]  /*3eb0*/  MUFU.EX2 R63, R63 ;  /* 0x0000003f003f7308 */ /* 0x000f220000000800 */
[----:B--2---:R-:W-:-:S07]  /*3ec0*/  FADD.FTZ R2, R62, R11 ;  /* 0x0000000b3e027221 */ /* 0x004fce0000010000 */
[----:B------:R-:W2:Y:S01]  /*3ed0*/  MUFU.EX2 R66, R66 ;  /* 0x0000004200427308 */ /* 0x000ea20000000800 */
[----:B---3--:R-:W-:Y:S01]  /*3ee0*/  FADD.FTZ R10, R68, R13 ;  /* 0x0000000d440a7221 */ /* 0x008fe20000010000 */
[----:B------:R-:W-:-:S06]  /*3ef0*/  F2FP.F16.F32.PACK_AB R174, R37, R68 ;  /* 0x0000004425ae723e */ /* 0x000fcc00000000ff */
[----:B------:R-:W3:Y:S01]  /*3f00*/  MUFU.EX2 R67, R67 ;  /* 0x0000004300437308 */ /* 0x000ee20000000800 */
[----:B----4-:R-:W-:Y:S01]  /*3f10*/  FADD.FTZ R11, R63, R2 ;  /* 0x000000023f0b7221 */ /* 0x010fe20000010000 */
[----:B------:R-:W-:Y:S01]  /*3f20*/  FADD.FTZ R2, R37, R10 ;  /* 0x0000000a25027221 */ /* 0x000fe20000010000 */
[----:B------:R-:W-:-:S05]  /*3f30*/  F2FP.F16.F32.PACK_AB R171, R63, R62 ;  /* 0x0000003e3fab723e */ /* 0x000fca00000000ff */
[----:B------:R-:W4:Y:S01]  /*3f40*/  MUFU.EX2 R70, R70 ;  /* 0x0000004600467308 */ /* 0x000f220000000800 */
[----:B--2---:R-:W-:-:S07]  /*3f50*/  FADD.FTZ R10, R66, R11 ;  /* 0x0000000b420a7221 */ /* 0x004fce0000010000 */
[----:B------:R4:W2:Y:S01]  /*3f60*/  MUFU.EX2 R175, R0 ;  /* 0x0000000000af7308 */ /* 0x0008a20000000800 */
[C---:B---3--:R-:W-:Y:S01]  /*3f70*/  FADD.FTZ R11, R67.reuse, R10 ;  /* 0x0000000a430b7221 */ /* 0x048fe20000010000 */
[----:B------:R-:W-:-:S03]  /*3f80*/  F2FP.F16.F32.PACK_AB R173, R67, R66 ;  /* 0x0000004243ad723e */ /* 0x000fc600000000ff */
[----:B----4-:R-:W-:-:S04]  /*3f90*/  FADD.FTZ R0, R70, R11 ;  /* 0x0000000b46007221 */ /* 0x010fc80000010000 */
[C---:B--2---:R-:W-:Y:S01]  /*3fa0*/  FADD.FTZ R0, R175.reuse, R0 ;  /* 0x00000000af007221 */ /* 0x044fe20000010000 */
[----:B------:R-:W-:Y:S01]  /*3fb0*/  F2FP.F16.F32.PACK_AB R175, R175, R70 ;  /* 0x00000046afaf723e */ /* 0x000fe200000000ff */
[----:B------:R-:W-:Y:S06]  /*3fc0*/  @!P0 BRA `(.L_x_10925) ;  /* 0x0000000000048947 */ /* 0x000fec0003800000 */
[----:B------:R-:W-:Y:S01]  /*3fd0*/  BPT.TRAP 0x1 ;  /* 0x000000040000795c */ /* 0x000fe20000300000 */
.L_x_10925:
[----:B------:R2:W3:Y:S01]  /*3fe0*/  SYNCS.PHASECHK.TRANS64.TRYWAIT P1, [UR24+0x22850], R9 ;  /* 0x02285009ff0075a7 */ /* 0x0004e20008020158 */
[----:B------:R-:W-:Y:S05]  /*3ff0*/  @!P0 BRA `(.L_x_10926) ;  /* 0x0000000000048947 */ /* 0x000fea0003800000 */
[----:B------:R-:W-:Y:S01]  /*4000*/  BPT.TRAP 0x1 ;  /* 0x000000040000795c */ /* 0x000fe20000300000 */
.L_x_10926:
[----:B---3--:R-:W-:Y:S05]  /*4010*/  @P1 BRA `(.L_x_10927) ;  /* 0x0000000000081947 */ /* 0x008fea0003800000 */
[----:B------:R-:W3:Y:S02]  /*4020*/  SYNCS.PHASECHK.TRANS64.TRYWAIT P1, [UR24+0x22850], R9 ;  /* 0x02285009ff0075a7 */ /* 0x000ee40008020158 */
[----:B---3--:R-:W-:Y:S05]  /*4030*/  @!P1 BRA `(.L_x_10928) ;  /* 0x000000f800fc9947 */ /* 0x008fea0003800000 */
.L_x_10927:
[----:B------:R-:W-:Y:S01]  /*4040*/  R2UR UR5, R7 ;  /* 0x00000000070572ca */ /* 0x000fe200000e0000 */
[----:B------:R4:W-:Y:S06]  /*4050*/  BAR.SYNC.DEFER_BLOCKING R8, 0x100 ;  /* 0x000400080000751d */ /* 0x0009ec0000010000 */
[----:B------:R-:W-:-:S06]  /*4060*/  UMOV UR11, 0x40000040 ;  /* 0x40000040000b7882 */ /* 0x000fcc0000000000 */
[----:B------:R-:W-:-:S04]  /*4070*/  UIADD3 UR5, UR5, 0x400, URZ ;  /* 0x0000040005057890 */ /* 0x000fc8000fffe03f */
[----:B------:R-:W-:-:S04]  /*4080*/  USHF.R.U32.HI UR5, URZ, 0x4, UR5 ;  /* 0x000000043f057899 */ /* 0x000fc80008011605 */
[----:B------:R-:W-:-:S04]  /*4090*/  ULOP3.LUT UR5, UR5, 0x3fff, URZ, 0xc0, !UPT ;  /* 0x00003fff05057892 */ /* 0x000fc8000f8ec03f */
[----:B------:R-:W-:Y:S01]  /*40a0*/  ULOP3.LUT UR5, UR5, 0x3000000, URZ, 0xfc, !UPT ;  /* 0x0300000005057892 */ /* 0x000fe2000f8efc3f */
[----:B------:R-:W-:-:S03]  /*40b0*/  WARPGROUP.ARRIVE ;  /* 0x00000000000079c5 */ /* 0x000fc60000000000 */
[----:B------:R-:W-:-:S07]  /*40c0*/  UIMAD UR14, UR38, 0xc00, UR5 ;  /* 0x00000c00260e78a4 */ /* 0x000fce000f8e0205 */
        /* <DEDUP_REMOVED lines=35> */
.L_x_10929:
[----:B------:R-:W-:Y:S01]  /*4300*/  ISETP.NE.AND P2, PT, R205, 0x1, PT ;  /* 0x00000001cd00780c */ /* 0x000fe20003f45270 */
[----:B------:R-:W4:Y:S01]  /*4310*/  S2UR UR10, SR_CgaCtaId ;  /* 0x00000000000a79c3 */ /* 0x000f220000008800 */
[----:B------:R-:W-:Y:S01]  /*4320*/  UIADD3 UR24, UR24, 0x22860, URZ ;  /* 0x0002286018187890 */ /* 0x000fe2000fffe03f */
[----:B------:R-:W-:-:S10]  /*4330*/  LOP3.LUT P1, RZ, R16, 0x80000, RZ, 0xc0, !PT ;  /* 0x0008000010ff7812 */ /* 0x000fd4000782c0ff */
[----:B------:R-:W5:Y:S08]  /*4340*/  @P2 LDC R7, c[0x0][0x44c] ;  /* 0x00011300ff072b82 */ /* 0x000f700000000800 */
[----:B0-23--:R-:W0:Y:S01]  /*4350*/  @P2 LDC R9, c[0x0][0x450] ;  /* 0x00011400ff092b82 */ /* 0x00de220000000800 */
[----:B----4-:R-:W-:-:S09]  /*4360*/  UPRMT UR24, UR10, 0x654, UR24 ;  /* 0x000006540a187896 */ /* 0x010fd20008000018 */
[----:B------:R-:W-:Y:S01]  /*4370*/  SYNCS.ARRIVE.TRANS64.RED.A1T0 RZ, [UR24], RZ ;  /* 0x000000ffffff79a7 */ /* 0x000fe20008100418 */
[----:B-----5:R-:W-:-:S04]  /*4380*/  @P2 IMAD.HI.U32 R8, R7, UR41, RZ ;  /* 0x0000002907082c27 */ /* 0x020fc8000f8e00ff */
[----:B------:R-:W-:Y:S01]  /*4390*/  IMAD.U32 R7, RZ, RZ, UR41 ;  /* 0x00000029ff077e24 */ /* 0x000fe2000f8e00ff */
[----:B0-----:R-:W-:-:S04]  /*43a0*/  @P2 SHF.R.U32.HI R7, RZ, R9, R8 ;  /* 0x00000009ff072219 */ /* 0x001fc80000011608 */
[----:B------:R-:W-:-:S05]  /*43b0*/  IADD3 R8, R7, -R6, R17 ;  /* 0x8000000607087210 */ /* 0x000fca0007ffe011 */
[----:B------:R-:W-:-:S05]  /*43c0*/  VIADD R7, R8, UR15 ;  /* 0x0000000f08077c36 */ /* 0x000fca0008000000 */
[----:B------:R-:W-:Y:S01]  /*43d0*/  R2UR UR14, R7 ;  /* 0x00000000070e72ca */ /* 0x000fe200000e0000 */
[----:B------:R-:W-:Y:S01]  /*43e0*/  VIADD R7, R176, 0xfffffffe ;  /* 0xfffffffeb0077836 */ /* 0x000fe20000000000 */
[----:B------:R-:W-:-:S13]  /*43f0*/  @!P1 BRA `(.L_x_10930) ;  /* 0x0000000000549947 */ /* 0x000fda0003800000 */
        /* <DEDUP_REMOVED lines=13> */
.L_x_10931:
[----:B------:R-:W-:Y:S02]  /*44d0*/  ULDC UR18, c[0x0][0x9e4] ;  /* 0x0002790000127ab9 */ /* 0x000fe40000000800 */
[----:B------:R-:W-:-:S11]  /*44e0*/  UISETP.NE.AND UP0, UPT, UR18, 0x1, UPT ;  /* 0x000000011200788c */ /* 0x000fd6000bf05270 */
[----:B------:R-:W-:Y:S02]  /*44f0*/  @UP0 ULDC.64 UR22, c[0x0][0x9e8] ;  /* 0x00027a0000160ab9 */ /* 0x000fe40000000a00 */
[----:B------:R-:W-:-:S04]  /*4500*/  UIMAD.WIDE.U32 UR10, UR15, UR22, URZ ;  /* 0x000000160f0a72a5 */ /* 0x000fc8000f8e003f */
[----:B------:R-:W-:-:S12]  /*4510*/  @UP0 USHF.R.U32.HI UR15, URZ, UR23, UR11 ;  /* 0x000000173f0f0299 */ /* 0x000fd8000801160b */
.L_x_10932:
[----:B------:R-:W-:-:S04]  /*4520*/  UIMAD UR15, UR15, UR18, UR18 ;  /* 0x000000120f0f72a4 */ /* 0x000fc8000f8e0212 */
[----:B------:R-:W-:-:S04]  /*4530*/  UISETP.LT.AND UP0, UPT, UR14, UR15, UPT ;  /* 0x0000000f0e00728c */ /* 0x000fc8000bf01270 */
[----:B------:R-:W-:-:S12]  /*4540*/  USEL UR14, UR14, UR15, UP0 ;  /* 0x0000000f0e0e7287 */ /* 0x000fd80008000000 */
.L_x_10930:
[----:B------:R-:W-:-:S04]  /*4550*/  UIMAD.WIDE UR10, UR14, 0x2aaaaaab, URZ ;  /* 0x2aaaaaab0e0a78a5 */ /* 0x000fc8000f8e023f */
[----:B------:R-:W-:-:S04]  /*4560*/  USHF.R.U32.HI UR10, URZ, 0x1f, UR11 ;  /* 0x0000001f3f0a7899 */ /* 0x000fc8000801160b */
[----:B------:R-:W-:-:S04]  /*4570*/  ULEA.HI.SX32 UR10, UR11, UR10, 0x1c ;  /* 0x0000000a0b0a7291 */ /* 0x000fc8000f8fe23f */
[----:B------:R-:W-:-:S04]  /*4580*/  UISETP.LT.AND UP0, UPT, UR44, UR10, UPT ;  /* 0x0000000a2c00728c */ /* 0x000fc8000bf01270 */
[----:B------:R-:W-:-:S06]  /*4590*/  USEL UR24, UR44, UR10, !UP0 ;  /* 0x0000000a2c187287 */ /* 0x000fcc000c000000 */
[----:B------:R-:W-:-:S13]  /*45a0*/  ISETP.GE.AND P1, PT, R7, UR24, PT ;  /* 0x0000001807007c0c */ /* 0x000fda000bf26270 */
[----:B------:R-:W-:Y:S05]  /*45b0*/  @!P1 BRA `(.L_x_10933) ;  /* 0x0000003000049947 */ /* 0x000fea0003800000 */
[----:B------:R-:W-:Y:S01]  /*45c0*/  IMAD.MOV.U32 R10, RZ, RZ, R5 ;  /* 0x000000ffff0a7224 */ /* 0x000fe200078e0005 */
[----:B------:R-:W-:Y:S01]  /*45d0*/  ULDC UR28, c[0x0][0x9e4] ;  /* 0x00027900001c7ab9 */ /* 0x000fe20000000800 */
[----:B------:R-:W-:Y:S01]  /*45e0*/  IMAD.MOV.U32 R9, RZ, RZ, R4 ;  /* 0x000000ffff097224 */ /* 0x000fe200078e0004 */
[----:B------:R-:W-:Y:S01]  /*45f0*/  ULDC UR7, c[0x0][0x9dc] ;  /* 0x0002770000077ab9 */ /* 0x000fe20000000800 */
[----:B------:R-:W-:Y:S01]  /*4600*/  ULDC UR6, c[0x0][0x988] ;  /* 0x0002620000067ab9 */ /* 0x000fe20000000800 */
[----:B------:R-:W-:-:S05]  /*4610*/  ULDC UR27, c[0x0][0x9e0] ;  /* 0x00027800001b7ab9 */ /* 0x000fca0000000800 */
.L_x_10952:
[----:B------:R-:W-:-:S04]  /*4620*/  UIADD3 UR38, UR38, 0x1, URZ ;  /* 0x0000000126267890 */ /* 0x000fc8000fffe03f */
[----:B------:R-:W-:-:S04]  /*4630*/  UISETP.NE.AND UP0, UPT, UR38, 0x2, UPT ;  /* 0x000000022600788c */ /* 0x000fc8000bf05270 */
[----:B------:R-:W-:Y:S02]  /*4640*/  USEL UR10, URZ, 0x1, UP0 ;  /* 0x000000013f0a7887 */ /* 0x000fe40008000000 */
[----:B------:R-:W-:Y:S02]  /*4650*/  USEL UR38, UR38, URZ, UP0 ;  /* 0x0000003f26267287 */ /* 0x000fe40008000000 */
[----:B------:R-:W-:Y:S01]  /*4660*/  ULOP3.LUT UR37, UR37, UR10, URZ, 0x3c, !UPT ;  /* 0x0000000a25257292 */ /* 0x000fe2000f8e3c3f */
[----:B0-2---:R-:W-:Y:S11]  /*4670*/  @!P0 BRA `(.L_x_10934) ;  /* 0x0000000000048947 */ /* 0x005ff60003800000 */
[----:B------:R-:W-:Y:S01]  /*4680*/  BPT.TRAP 0x1 ;  /* 0x000000040000795c */ /* 0x000fe20000300000 */
.L_x_10934:
[----:B------:R-:W0:Y:S01]  /*4690*/  S2UR UR26, SR_CgaCtaId ;  /* 0x00000000001a79c3 */ /* 0x000e220000008800 */
[----:B------:R-:W-:Y:S01]  /*46a0*/  UMOV UR10, 0x400 ;  /* 0x00000400000a7882 */ /* 0x000fe20000000000 */
[----:B------:R-:W-:-:S05]  /*46b0*/  IMAD.U32 R8, RZ, RZ, UR37 ;  /* 0x00000025ff087e24 */ /* 0x000fca000f8e00ff */
[----:B------:R-:W-:Y:S01]  /*46c0*/  SHF.L.U32 R8, R8, 0x1f, RZ ;  /* 0x0000001f08087819 */ /* 0x000fe200000006ff */
[----:B0-----:R-:W-:-:S04]  /*46d0*/  ULEA UR10, UR26, UR10, 0x18 ;  /* 0x0000000a1a0a7291 */ /* 0x001fc8000f8ec03f */
[----:B------:R-:W-:-:S09]  /*46e0*/  ULEA UR25, UR38, UR10, 0x3 ;  /* 0x0000000a26197291 */ /* 0x000fd2000f8e183f */
[----:B------:R0:W2:Y:S01]  /*46f0*/  SYNCS.PHASECHK.TRANS64.TRYWAIT P1, [UR25+0x22830], R8 ;  /* 0x02283008ff0075a7 */ /* 0x0000a20008020159 */
[----:B------:R-:W-:Y:S05]  /*4700*/  @!P0 BRA `(.L_x_10935) ;  /* 0x0000000000048947 */ /* 0x000fea0003800000 */
[----:B------:R-:W-:Y:S01]  /*4710*/  BPT.TRAP 0x1 ;  /* 0x000000040000795c */ /* 0x000fe20000300000 */
.L_x_10935:
[----:B--2---:R-:W-:Y:S05]  /*4720*/  @P1 BRA `(.L_x_10936) ;  /* 0x0000000000081947 */ /* 0x004fea0003800000 */
[----:B------:R-:W2:Y:S02]  /*4730*/  SYNCS.PHASECHK.TRANS64.TRYWAIT P1, [UR25+0x22830], R8 ;  /* 0x02283008ff0075a7 */ /* 0x000ea40008020159 */
[----:B--2---:R-:W-:Y:S05]  /*4740*/  @!P1 BRA `(.L_x_10937) ;  /* 0x000000f400509947 */ /* 0x004fea0003800000 */
.L_x_10936:
        /* <DEDUP_REMOVED lines=12> */
[----:B-1----:R-:W-:Y:S01]  /*4810*/  IADD3 R3, -R215, 0xb, RZ ;  /* 0x0000000bd7037810 */ /* 0x002fe20007ffe1ff */
        /* <DEDUP_REMOVED lines=13> */
.L_x_10938:
[----:B------:R-:W-:Y:S01]  /*48f0*/  ISETP.NE.AND P2, PT, R205, 0x1, PT ;  /* 0x00000001cd00780c */ /* 0x000fe20003f45270 */
[----:B------:R-:W-:Y:S01]  /*4900*/  VIADD R20, R22, UR41 ;  /* 0x0000002916147c36 */ /* 0x000fe20008000000 */
[----:B------:R-:W2:Y:S01]  /*4910*/  LDC R6, c[0x0][0x288] ;  /* 0x0000a200ff067b82 */ /* 0x000ea20000000800 */
[----:B------:R-:W-:Y:S01]  /*4920*/  UIADD3 UR10, UR25, 0x22840, URZ ;  /* 0x00022840190a7890 */ /* 0x000fe2000fffe03f */
[----:B------:R-:W-:Y:S01]  /*4930*/  IMAD R11, R7, -0x60, RZ ;  /* 0xffffffa0070b7824 */ /* 0x000fe200078e02ff */
[----:B------:R-:W-:Y:S02]  /*4940*/  LOP3.LUT P1, RZ, R16, 0x80000, RZ, 0xc0, !PT ;  /* 0x0008000010ff7812 */ /* 0x000fe4000782c0ff */
[----:B------:R-:W-:-:S06]  /*4950*/  UPRMT UR10, UR26, 0x654, UR10 ;  /* 0x000006541a0a7896 */ /* 0x000fcc000800000a */
[----:B------:R-:W3:Y:S08]  /*4960*/  @P2 LDC R5, c[0x0][0x44c] ;  /* 0x00011300ff052b82 */ /* 0x000ef00000000800 */
[----:B------:R-:W4:Y:S01]  /*4970*/  @P2 LDC R4, c[0x0][0x450] ;  /* 0x00011400ff042b82 */ /* 0x000f220000000800 */
[----:B------:R-:W-:Y:S01]  /*4980*/  SYNCS.ARRIVE.TRANS64.RED.A1T0 RZ, [UR10], RZ ;  /* 0x000000ffffff79a7 */ /* 0x000fe2000810040a */
[----:B------:R-:W-:Y:S01]  /*4990*/  ULOP3.LUT UR10, URZ, UR7, URZ, 0x33, !UPT ;  /* 0x000000073f0a7292 */ /* 0x000fe2000f8e333f */
[----:B---3--:R-:W-:-:S05]  /*49a0*/  @P2 IMAD.HI.U32 R5, R20, R5, RZ ;  /* 0x0000000514052227 */ /* 0x008fca00078e00ff */
[----:B----4-:R-:W-:Y:S01]  /*49b0*/  @P2 SHF.R.U32.HI R20, RZ, R4, R5 ;  /* 0x00000004ff142219 */ /* 0x010fe20000011605 */
[----:B------:R-:W-:-:S04]  /*49c0*/  VIADD R5, R11, 0x1 ;  /* 0x000000010b057836 */ /* 0x000fc80000000000 */
[----:B------:R-:W3:Y:S01]  /*49d0*/  SHFL.IDX PT, R21, R20, RZ, 0x1c1f ;  /* 0x001c1fff14157589 */ /* 0x000ee200000e0000 */
[----:B------:R-:W-:-:S05]  /*49e0*/  IMAD R5, R18, -0x2, R5 ;  /* 0xfffffffe12057824 */ /* 0x000fca00078e0205 */
[----:B--2---:R-:W-:-:S05]  /*49f0*/  IADD3 R5, R5, -R6, R17 ;  /* 0x8000000605057210 */ /* 0x004fca0007ffe011 */
[C---:B------:R-:W-:Y:S02]  /*4a00*/  VIADD R15, R5.reuse, UR27 ;  /* 0x0000001b050f7c36 */ /* 0x040fe40008000000 */
[----:B------:R-:W-:Y:S02]  /*4a10*/  VIADD R14, R5, UR10 ;  /* 0x0000000a050e7c36 */ /* 0x000fe40008000000 */
[----:B---3--:R-:W-:Y:S02]  /*4a20*/  IMAD.IADD R13, R15, 0x1, R21 ;  /* 0x000000010f0d7824 */ /* 0x008fe400078e0215 */
        /* <DEDUP_REMOVED lines=14> */
.L_x_10941:
[----:B------:R-:W-:-:S05]  /*4b10*/  IMAD.U32 R214, RZ, RZ, UR28 ;  /* 0x0000001cffd67e24 */ /* 0x000fca000f8e00ff */
[----:B------:R-:W-:-:S13]  /*4b20*/  ISETP.NE.AND P1, PT, R214, 0x1, PT ;  /* 0x00000001d600780c */ /* 0x000fda0003f25270 */
[----:B------:R-:W2:Y:S02]  /*4b30*/  @P1 LDC.64 R4, c[0x0][0x9e8] ;  /* 0x00027a00ff041b82 */ /* 0x000ea40000000a00 */
[----:B--2---:R-:W-:-:S05]  /*4b40*/  @P1 IMAD.HI.U32 R4, R21, R4, RZ ;  /* 0x0000000415041227 */ /* 0x004fca00078e00ff */
[----:B------:R-:W-:-:S07]  /*4b50*/  @P1 SHF.R.U32.HI R21, RZ, R5, R4 ;  /* 0x00000005ff151219 */ /* 0x000fce0000011604 */
.L_x_10942:
[----:B------:R-:W-:Y:S05]  /*4b60*/  BSYNC B0 ;  /* 0x0000000000007941 */ /* 0x000fea0003800000 */
.L_x_10940:
[----:B------:R-:W-:-:S04]  /*4b70*/  IMAD R4, R18, -0x2, R11 ;  /* 0xfffffffe12047824 */ /* 0x000fc800078e020b */
[----:B------:R-:W-:-:S05]  /*4b80*/  IMAD R4, R21, R214, R4 ;  /* 0x000000d615047224 */ /* 0x000fca00078e0204 */
[----:B------:R-:W-:Y:S02]  /*4b90*/  VIADDMNMX R13, R4, R214, R13, PT ;  /* 0x000000d6040d7246 */ /* 0x000fe4000380010d */
[----:B------:R-:W-:-:S07]  /*4ba0*/  VIMNMX R12, R12, R4, !PT ;  /* 0x000000040c0c7248 */ /* 0x000fce0007fe0100 */
.L_x_10939:
[C---:B------:R-:W-:Y:S02]  /*4bb0*/  ISETP.GE.AND P2, PT, R11.reuse, 0x1, PT ;  /* 0x000000010b00780c */ /* 0x040fe40003f46270 */
[----:B------:R-:W-:Y:S02]  /*4bc0*/  LOP3.LUT R16, R16, 0xfffbffff, RZ, 0xc0, !PT ;  /* 0xfffbffff10107812 */ /* 0x000fe400078ec0ff */
[C---:B------:R-:W-:Y:S02]  /*4bd0*/  ISETP.GE.AND P1, PT, R11.reuse, 0x2, PT ;  /* 0x000000020b00780c */ /* 0x040fe40003f26270 */
[----:B------:R-:W-:Y:S02]  /*4be0*/  ISETP.GT.AND P3, PT, R12, RZ, !P2 ;  /* 0x000000ff0c00720c */ /* 0x000fe40005764270 */
[----:B------:R-:W-:Y:S02]  /*4bf0*/  ISETP.GE.AND P4, PT, R11, 0x9, PT ;  /* 0x000000090b00780c */ /* 0x000fe40003f86270 */
[----:B------:R-:W-:-:S03]  /*4c00*/  ISETP.LT.OR P3, PT, R13, 0x1, P3 ;  /* 0x000000010d00780c */ /* 0x000fc60001f61670 */
[----:B------:R-:W-:Y:S02]  /*4c10*/  @P2 LOP3.LUT R16, R16, 0x40000, RZ, 0xfc, !PT ;  /* 0x0004000010102812 */ /* 0x000fe400078efcff */
[----:B------:R-:W-:Y:S02]  /*4c20*/  ISETP.GT.AND P2, PT, R12, 0x1, !P1 ;  /* 0x000000010c00780c */ /* 0x000fe40004f44270 */
[----:B------:R-:W-:Y:S02]  /*4c30*/  FSEL R152, R152, -INF , !P3 ;  /* 0xff80000098987808 */ /* 0x000fe40005800000 */
[----:B------:R-:W-:Y:S02]  /*4c40*/  ISETP.LT.OR P2, PT, R13, 0x2, P2 ;  /* 0x000000020d00780c */ /* 0x000fe40001741670 */
[----:B------:R-:W-:Y:S02]  /*4c50*/  ISETP.GE.AND P3, PT, R11, 0xa, PT ;  /* 0x0000000a0b00780c */ /* 0x000fe40003f66270 */
[----:B------:R-:W-:-:S02]  /*4c60*/  LOP3.LUT R16, R16, 0xfffffffd, RZ, 0xc0, !PT ;  /* 0xfffffffd10107812 */ /* 0x000fc400078ec0ff */
[----:B------:R-:W-:Y:S02]  /*4c70*/  FSEL R153, R153, -INF , !P2 ;  /* 0xff80000099997808 */ /* 0x000fe40005000000 */
[----:B------:R-:W-:Y:S02]  /*4c80*/  ISETP.GT.AND P2, PT, R12, 0x8, !P4 ;  /* 0x000000080c00780c */ /* 0x000fe40006744270 */
[----:B------:R-:W-:Y:S02]  /*4c90*/  @P4 LOP3.LUT R16, R16, 0x2, RZ, 0xfc, !PT ;  /* 0x0000000210104812 */ /* 0x000fe400078efcff */
[----:B------:R-:W-:Y:S02]  /*4ca0*/  ISETP.LT.OR P2, PT, R13, 0x9, P2 ;  /* 0x000000090d00780c */ /* 0x000fe40001741670 */
[----:B------:R-:W-:Y:S02]  /*4cb0*/  LOP3.LUT R16, R16, 0xfffffffb, RZ, 0xc0, !PT ;  /* 0xfffffffb10107812 */ /* 0x000fe400078ec0ff */
[----:B------:R-:W-:-:S02]  /*4cc0*/  FSEL R156, R156, -INF , !P2 ;  /* 0xff8000009c9c7808 */ /* 0x000fc40005000000 */
[----:B------:R-:W-:Y:S02]  /*4cd0*/  @P3 LOP3.LUT R16, R16, 0x4, RZ, 0xfc, !PT ;  /* 0x0000000410103812 */ /* 0x000fe400078efcff */
[----:B------:R-:W-:Y:S02]  /*4ce0*/  ISETP.GT.AND P2, PT, R12, 0x9, !P3 ;  /* 0x000000090c00780c */ /* 0x000fe40005f44270 */
[----:B------:R-:W-:Y:S02]  /*4cf0*/  ISETP.GE.AND P3, PT, R11, 0x11, PT ;  /* 0x000000110b00780c */ /* 0x000fe40003f66270 */
[----:B------:R-:W-:Y:S02]  /*4d00*/  ISETP.LT.OR P2, PT, R13, 0xa, P2 ;  /* 0x0000000a0d00780c */ /* 0x000fe40001741670 */
[----:B------:R-:W-:Y:S02]  /*4d10*/  LOP3.LUT R16, R16, 0xfffffff7, RZ, 0xc0, !PT ;  /* 0xfffffff710107812 */ /* 0x000fe400078ec0ff */
[----:B------:R-:W-:-:S02]  /*4d20*/  FSEL R157, R157, -INF , !P2 ;  /* 0xff8000009d9d7808 */ /* 0x000fc40005000000 */
[----:B------:R-:W-:-:S04]  /*4d30*/  ISETP.GT.AND P2, PT, R12, 0x10, !P3 ;  /* 0x000000100c00780c */ /* 0x000fc80005f44270 */
        /* <DEDUP_REMOVED lines=106> */
[----:B------:R-:W-:-:S04]  /*53e0*/  ISETP.GT.AND P6, PT, R12, 0x59, !P6 ;  /* 0x000000590c00780c */ /* 0x000fc800077c4270 */
[----:B------:R-:W-:Y:S02]  /*53f0*/  ISETP.LT.OR P6, PT, R13, 0x5a, P6 ;  /* 0x0000005a0d00780c */ /* 0x000fe400037c1670 */
[----:B------:R-:W2:Y:S02]  /*5400*/  SHFL.IDX PT, R13, R20, 0x1, 0x1c1f ;  /* 0x003c1f00140d7f89 */ /* 0x000ea400000e0000 */
[----:B------:R-:W-:Y:S02]  /*5410*/  FSEL R197, R197, -INF , !P6 ;  /* 0xff800000c5c57808 */ /* 0x000fe40007000000 */
[----:B------:R-:W-:Y:S01]  /*5420*/  LOP3.LUT P6, RZ, R16, 0x80000, RZ, 0xc0, !PT ;  /* 0x0008000010ff7812 */ /* 0x000fe200078cc0ff */
[--C-:B--2---:R-:W-:Y:S02]  /*5430*/  IMAD.IADD R15, R15, 0x1, R13.reuse ;  /* 0x000000010f0f7824 */ /* 0x104fe400078e020d */
[----:B------:R-:W-:-:S10]  /*5440*/  IMAD.IADD R14, R14, 0x1, R13 ;  /* 0x000000010e0e7824 */ /* 0x000fd400078e020d */
        /* <DEDUP_REMOVED lines=13> */
.L_x_10945:
[----:B------:R-:W-:-:S05]  /*5520*/  IMAD.U32 R12, RZ, RZ, UR28 ;  /* 0x0000001cff0c7e24 */ /* 0x000fca000f8e00ff */
[----:B------:R-:W-:-:S13]  /*5530*/  ISETP.NE.AND P6, PT, R12, 0x1, PT ;  /* 0x000000010c00780c */ /* 0x000fda0003fc5270 */
[----:B------:R-:W2:Y:S02]  /*5540*/  @P6 LDC.64 R4, c[0x0][0x9e8] ;  /* 0x00027a00ff046b82 */ /* 0x000ea40000000a00 */
[----:B--2---:R-:W-:-:S05]  /*5550*/  @P6 IMAD.HI.U32 R4, R13, R4, RZ ;  /* 0x000000040d046227 */ /* 0x004fca00078e00ff */
[----:B------:R-:W-:-:S07]  /*5560*/  @P6 SHF.R.U32.HI R13, RZ, R5, R4 ;  /* 0x00000005ff0d6219 */ /* 0x000fce0000011604 */
.L_x_10946:
[----:B------:R-:W-:Y:S05]  /*5570*/  BSYNC B0 ;  /* 0x0000000000007941 */ /* 0x000fea0003800000 */
.L_x_10944:
[----:B------:R-:W-:-:S04]  /*5580*/  IMAD R11, R18, -0x2, R11 ;  /* 0xfffffffe120b7824 */ /* 0x000fc800078e020b */
[----:B------:R-:W-:-:S05]  /*5590*/  IMAD R13, R13, R12, R11 ;  /* 0x0000000c0d0d7224 */ /* 0x000fca00078e020b */
[----:B------:R-:W-:Y:S02]  /*55a0*/  VIADDMNMX R15, R13, R12, R15, PT ;  /* 0x0000000c0d0f7246 */ /* 0x000fe4000380010f */
[----:B------:R-:W-:-:S07]  /*55b0*/  VIMNMX R14, R14, R13, !PT ;  /* 0x0000000d0e0e7248 */ /* 0x000fce0007fe0100 */
.L_x_10943:
[----:B------:R-:W-:Y:S02]  /*55c0*/  ISETP.GT.AND P1, PT, R14, 0x1, !P1 ;  /* 0x000000010e00780c */ /* 0x000fe40004f24270 */
[----:B------:R-:W-:Y:S02]  /*55d0*/  LOP3.LUT P6, RZ, R16, 0x10000, RZ, 0xc0, !PT ;  /* 0x0001000010ff7812 */ /* 0x000fe400078cc0ff */
[----:B------:R-:W-:Y:S02]  /*55e0*/  ISETP.LT.OR P1, PT, R15, 0x2, P1 ;  /* 0x000000020f00780c */ /* 0x000fe40000f21670 */
[----:B------:R-:W-:Y:S02]  /*55f0*/  FMNMX.FTZ R4, R152, R9, !PT ;  /* 0x0000000998047209 */ /* 0x000fe40007810000 */
[----:B------:R-:W-:Y:S02]  /*5600*/  FSEL R155, R155, -INF , !P1 ;  /* 0xff8000009b9b7808 */ /* 0x000fe40004800000 */
[----:B------:R-:W-:-:S02]  /*5610*/  LOP3.LUT P1, RZ, R16, 0x2, RZ, 0xc0, !PT ;  /* 0x0000000210ff7812 */ /* 0x000fc4000782c0ff */
[----:B------:R-:W-:Y:S02]  /*5620*/  FMNMX.FTZ R5, R153, R4, !PT ;  /* 0x0000000499057209 */ /* 0x000fe40007810000 */
[----:B------:R-:W-:Y:S02]  /*5630*/  ISETP.GT.AND P1, PT, R14, 0x8, !P1 ;  /* 0x000000080e00780c */ /* 0x000fe40004f24270 */
[----:B------:R-:W-:Y:S02]  /*5640*/  FMNMX.FTZ R4, R156, R5, !PT ;  /* 0x000000059c047209 */ /* 0x000fe40007810000 */
[----:B------:R-:W-:Y:S02]  /*5650*/  ISETP.LT.OR P1, PT, R15, 0x9, P1 ;  /* 0x000000090f00780c */ /* 0x000fe40000f21670 */
[----:B------:R-:W-:Y:S02]  /*5660*/  FMNMX.FTZ R5, R157, R4, !PT ;  /* 0x000000049d057209 */ /* 0x000fe40007810000 */
        /* <DEDUP_REMOVED lines=46> */
[----:B------:R-:W-:Y:S02]  /*5950*/  FMNMX.FTZ R5, R197, R4, !PT ;  /* 0x00000004c5057209 */ /* 0x000fe40007810000 */
[----:B------:R-:W-:Y:S02]  /*5960*/  FSEL R171, R171, -INF , !P1 ;  /* 0xff800000abab7808 */ /* 0x000fe40004800000 */
[C---:B------:R-:W-:Y:S01]  /*5970*/  LOP3.LUT P1, RZ, R16.reuse, 0x2000, RZ, 0xc0, !PT ;  /* 0x0000200010ff7812 */ /* 0x040fe2000782c0ff */
[----:B------:R-:W2:Y:S01]  /*5980*/  SHFL.BFLY PT, R4, R5, 0x2, 0x1f ;  /* 0x0c401f0005047f89 */ /* 0x000ea200000e0000 */
[----:B------:R-:W-:-:S02]  /*5990*/  LOP3.LUT P6, RZ, R16, 0x20, RZ, 0xc0, !PT ;  /* 0x0000002010ff7812 */ /* 0x000fc400078cc0ff */
[C---:B------:R-:W-:Y:S02]  /*59a0*/  ISETP.GT.AND P1, PT, R14.reuse, 0x28, !P1 ;  /* 0x000000280e00780c */ /* 0x040fe40004f24270 */
[----:B------:R-:W-:Y:S02]  /*59b0*/  ISETP.GT.AND P2, PT, R14, 0x49, !P2 ;  /* 0x000000490e00780c */ /* 0x000fe40005744270 */
[C---:B------:R-:W-:Y:S02]  /*59c0*/  ISETP.LT.OR P1, PT, R15.reuse, 0x29, P1 ;  /* 0x000000290f00780c */ /* 0x040fe40000f21670 */
[----:B------:R-:W-:Y:S02]  /*59d0*/  ISETP.LT.OR P2, PT, R15, 0x4a, P2 ;  /* 0x0000004a0f00780c */ /* 0x000fe40001741670 */
[----:B------:R-:W-:Y:S02]  /*59e0*/  FSEL R174, R174, -INF , !P1 ;  /* 0xff800000aeae7808 */ /* 0x000fe40004800000 */
[----:B------:R-:W-:-:S02]  /*59f0*/  LOP3.LUT P1, RZ, R16, 0x1000, RZ, 0xc0, !PT ;  /* 0x0000100010ff7812 */ /* 0x000fc4000782c0ff */
[C---:B------:R-:W-:Y:S02]  /*5a00*/  ISETP.GT.AND P3, PT, R14.reuse, 0x50, !P3 ;  /* 0x000000500e00780c */ /* 0x040fe40005f64270 */
[----:B------:R-:W-:Y:S02]  /*5a10*/  ISETP.GT.AND P1, PT, R14, 0x29, !P1 ;  /* 0x000000290e00780c */ /* 0x000fe40004f24270 */
[----:B------:R-:W-:Y:S02]  /*5a20*/  FSEL R191, R191, -INF , !P2 ;  /* 0xff800000bfbf7808 */ /* 0x000fe40005000000 */
[C---:B------:R-:W-:Y:S02]  /*5a30*/  ISETP.LT.OR P1, PT, R15.reuse, 0x2a, P1 ;  /* 0x0000002a0f00780c */ /* 0x040fe40000f21670 */
[----:B------:R-:W-:Y:S02]  /*5a40*/  ISETP.LT.OR P3, PT, R15, 0x51, P3 ;  /* 0x000000510f00780c */ /* 0x000fe40001f61670 */
[----:B------:R-:W-:-:S02]  /*5a50*/  FSEL R175, R175, -INF , !P1 ;  /* 0xff800000afaf7808 */ /* 0x000fc40004800000 */
[----:B------:R-:W-:Y:S02]  /*5a60*/  LOP3.LUT P1, RZ, R16, 0x800, RZ, 0xc0, !PT ;  /* 0x0000080010ff7812 */ /* 0x000fe4000782c0ff */
[----:B--2---:R-:W-:Y:S02]  /*5a70*/  FMNMX.FTZ R20, R5, R4, !PT ;  /* 0x0000000405147209 */ /* 0x004fe40007810000 */
[C---:B------:R-:W-:Y:S02]  /*5a80*/  ISETP.GT.AND P1, PT, R14.reuse, 0x30, !P1 ;  /* 0x000000300e00780c */ /* 0x040fe40004f24270 */
[----:B------:R-:W-:Y:S01]  /*5a90*/  ISETP.GT.AND P4, PT, R14, 0x51, !P4 ;  /* 0x000000510e00780c */ /* 0x000fe20006784270 */
[----:B------:R-:W2:Y:S01]  /*5aa0*/  SHFL.BFLY PT, R11, R20, 0x1, 0x1f ;  /* 0x0c201f00140b7f89 */ /* 0x000ea200000e0000 */
[----:B------:R-:W-:Y:S02]  /*5ab0*/  ISETP.LT.OR P1, PT, R15, 0x31, P1 ;  /* 0x000000310f00780c */ /* 0x000fe40000f21670 */
[----:B------:R-:W-:-:S02]  /*5ac0*/  FSEL R194, R194, -INF , !P3 ;  /* 0xff800000c2c27808 */ /* 0x000fc40005800000 */
[----:B------:R-:W-:Y:S02]  /*5ad0*/  FSEL R178, R178, -INF , !P1 ;  /* 0xff800000b2b27808 */ /* 0x000fe40004800000 */
[----:B------:R-:W-:Y:S02]  /*5ae0*/  LOP3.LUT P1, RZ, R16, 0x400, RZ, 0xc0, !PT ;  /* 0x0000040010ff7812 */ /* 0x000fe4000782c0ff */
        /* <DEDUP_REMOVED lines=8> */
[----:B------:R-:W-:Y:S02]  /*5b70*/  ISETP.GT.AND P1, PT, R14, 0x38, !P1 ;  /* 0x000000380e00780c */ /* 0x000fe40004f24270 */
[----:B--2---:R-:W-:-:S02]  /*5b80*/  FMNMX.FTZ R4, R20, R11, !PT ;  /* 0x0000000b14047209 */ /* 0x004fc40007810000 */
[----:B------:R-:W-:Y:S02]  /*5b90*/  ISETP.LT.OR P1, PT, R15, 0x39, P1 ;  /* 0x000000390f00780c */ /* 0x000fe40000f21670 */
[----:B------:R-:W-:Y:S01]  /*5ba0*/  FSEL R198, R198, -INF , !P5 ;  /* 0xff800000c6c67808 */ /* 0x000fe20006800000 */
[----:B------:R-:W-:Y:S01]  /*5bb0*/  FMUL.FTZ R12, R4, UR6 ;  /* 0x00000006040c7c20 */ /* 0x000fe20008410000 */
[----:B------:R-:W-:Y:S02]  /*5bc0*/  FSEL R182, R182, -INF , !P1 ;  /* 0xff800000b6b67808 */ /* 0x000fe40004800000 */
[----:B------:R-:W-:-:S04]  /*5bd0*/  LOP3.LUT P1, RZ, R16, 0x100, RZ, 0xc0, !PT ;  /* 0x0000010010ff7812 */ /* 0x000fc8000782c0ff */
[----:B------:R-:W-:-:S04]  /*5be0*/  ISETP.GT.AND P1, PT, R14, 0x39, !P1 ;  /* 0x000000390e00780c */ /* 0x000fc80004f24270 */
[----:B------:R-:W-:-:S04]  /*5bf0*/  ISETP.LT.OR P1, PT, R15, 0x3a, P1 ;  /* 0x0000003a0f00780c */ /* 0x000fc80000f21670 */
        /* <DEDUP_REMOVED lines=9> */
[----:B------:R-:W-:Y:S02]  /*5c90*/  ISETP.GT.AND P1, PT, R14, 0x48, !P6 ;  /* 0x000000480e00780c */ /* 0x000fe40007724270 */
[----:B------:R-:W-:Y:S02]  /*5ca0*/  LOP3.LUT P6, RZ, R16, 0x40000, RZ, 0xc0, !PT ;  /* 0x0004000010ff7812 */ /* 0x000fe400078cc0ff */
[----:B------:R-:W-:-:S04]  /*5cb0*/  ISETP.LT.OR P1, PT, R15, 0x49, P1 ;  /* 0x000000490f00780c */ /* 0x000fc80000f21670 */
[----:B------:R-:W-:Y:S02]  /*5cc0*/  FSEL R190, R190, -INF , !P1 ;  /* 0xff800000bebe7808 */ /* 0x000fe40004800000 */
[----:B------:R-:W-:Y:S02]  /*5cd0*/  ISETP.GT.AND P1, PT, R14, RZ, !P6 ;  /* 0x000000ff0e00720c */ /* 0x000fe40007724270 */
        /* <DEDUP_REMOVED lines=17> */
[----:B------:R-:W-:Y:S01]  /*5df0*/  FSEL R199, R199, -INF , !P2 ;  /* 0xff800000c7c77808 */ /* 0x000fe20005000000 */
        /* <DEDUP_REMOVED lines=18> */
[----:B------:R-:W-:-:S03]  /*5f20*/  FFMA.FTZ R196, R196, UR6, -R12 ;  /* 0x00000006c4c47c23 */ /* 0x000fc6000801080c */
        /* <DEDUP_REMOVED lines=19> */
[----:B------:R2:W-:Y:S03]  /*6060*/  MUFU.EX2 R160, R168 ;  /* 0x000000a800a07308 */ /* 0x0005e60000000800 */
[----:B------:R-:W-:-:S04]  /*6070*/  FMNMX.FTZ R164, R198, R5, !PT ;  /* 0x00000005c6a47209 */ /* 0x000fc80007810000 */
[----:B------:R-:W-:Y:S01]  /*6080*/  FMNMX.FTZ R5, R199, R164, !PT ;  /* 0x000000a4c7057209 */ /* 0x000fe20007810000 */
[----:B------:R3:W-:Y:S01]  /*6090*/  MUFU.EX2 R161, R169 ;  /* 0x000000a900a17308 */ /* 0x0007e20000000800 */
[--C-:B--2---:R-:W-:Y:S01]  /*60a0*/  FFMA.FTZ R168, R180, UR6, -R12.reuse ;  /* 0x00000006b4a87c23 */ /* 0x104fe2000801080c */
[--C-:B------:R-:W-:Y:S02]  /*60b0*/  FFMA.FTZ R180, R192, UR6, -R12.reuse ;  /* 0x00000006c0b47c23 */ /* 0x100fe4000801080c */
[----:B------:R-:W2:Y:S04]  /*60c0*/  SHFL.BFLY PT, R176, R5, 0x2, 0x1f ;  /* 0x0c401f0005b07f89 */ /* 0x000ea800000e0000 */
[----:B------:R-:W-:Y:S01]  /*60d0*/  MUFU.EX2 R164, R173 ;  /* 0x000000ad00a47308 */ /* 0x000fe20000000800 */
[--C-:B---3--:R-:W-:Y:S01]  /*60e0*/  FFMA.FTZ R169, R181, UR6, -R12.reuse ;  /* 0x00000006b5a97c23 */ /* 0x108fe2000801080c */
[----:B------:R-:W-:-:S06]  /*60f0*/  FFMA.FTZ R181, R193, UR6, -R12 ;  /* 0x00000006c1b57c23 */ /* 0x000fcc000801080c */
[----:B------:R-:W-:Y:S08]  /*6100*/  MUFU.EX2 R173, R185 ;  /* 0x000000b900ad7308 */ /* 0x000ff00000000800 */
[----:B------:R-:W-:Y:S01]  /*6110*/  MUFU.EX2 R14, R14 ;  /* 0x0000000e000e7308 */ /* 0x000fe20000000800 */
[----:B--2---:R-:W-:Y:S01]  /*6120*/  FMNMX.FTZ R184, R5, R176, !PT ;  /* 0x000000b005b87209 */ /* 0x004fe20007810000 */
[--C-:B------:R-:W-:Y:S01]  /*6130*/  FFMA.FTZ R176, R188, UR6, -R12.reuse ;  /* 0x00000006bcb07c23 */ /* 0x100fe2000801080c */
[----:B------:R-:W-:Y:S01]  /*6140*/  FSEL R188, R4, RZ, P1 ;  /* 0x000000ff04bc7208 */ /* 0x000fe20000800000 */
[----:B------:R-:W-:-:S04]  /*6150*/  FFMA.FTZ R12, R197, UR6, -R12 ;  /* 0x00000006c50c7c23 */ /* 0x000fc8000801080c */
[----:B------:R-:W-:Y:S01]  /*6160*/  MUFU.EX2 R15, R15 ;  /* 0x0000000f000f7308 */ /* 0x000fe20000000800 */
[----:B------:R-:W2:Y:S01]  /*6170*/  SHFL.BFLY PT, R5, R184, 0x1, 0x1f ;  /* 0x0c201f00b8057f89 */ /* 0x000ea200000e0000 */
[----:B------:R-:W-:-:S06]  /*6180*/  FADD.FTZ R188, -R188, R9 ;  /* 0x00000009bcbc7221 */ /* 0x000fcc0000010100 */
[----:B------:R-:W-:Y:S08]  /*6190*/  MUFU.EX2 R165, R165 ;  /* 0x000000a500a57308 */ /* 0x000ff00000000800 */
[----:B------:R-:W-:Y:S08]  /*61a0*/  MUFU.EX2 R168, R168 ;  /* 0x000000a800a87308 */ /* 0x000ff00000000800 */
[----:B------:R-:W-:Y:S01]  /*61b0*/  MUFU.EX2 R169, R169 ;  /* 0x000000a900a97308 */ /* 0x000fe20000000800 */
[----:B--2---:R-:W-:Y:S01]  /*61c0*/  FMNMX.FTZ R5, R184, R5, !PT ;  /* 0x00000005b8057209 */ /* 0x004fe20007810000 */
[----:B------:R-:W-:-:S03]  /*61d0*/  FMUL.FTZ R184, R188, UR6 ;  /* 0x00000006bcb87c20 */ /* 0x000fc60008410000 */
[C---:B------:R-:W-:Y:S01]  /*61e0*/  FSETP.NEU.FTZ.AND P1, PT, R5.reuse, -INF , PT ;  /* 0xff8000000500780b */ /* 0x040fe20003f3d000 */
[----:B------:R-:W-:Y:S02]  /*61f0*/  FMUL.FTZ R214, R5, UR6 ;  /* 0x0000000605d67c20 */ /* 0x000fe40008410000 */
[----:B------:R-:W2:Y:S03]  /*6200*/  MUFU.EX2 R184, R184 ;  /* 0x000000b800b87308 */ /* 0x000ea60000000800 */
[----:B------:R-:W-:-:S05]  /*6210*/  FSEL R214, R214, RZ, P1 ;  /* 0x000000ffd6d67208 */ /* 0x000fca0000800000 */
[--C-:B------:R-:W-:Y:S01]  /*6220*/  FFMA.FTZ R188, R155, UR6, -R214.reuse ;  /* 0x000000069bbc7c23 */ /* 0x100fe200080108d6 */
[--C-:B------:R-:W-:Y:S01]  /*6230*/  FFMA.FTZ R192, R159, UR6, -R214.reuse ;  /* 0x000000069fc07c23 */ /* 0x100fe200080108d6 */
[----:B------:R-:W3:Y:S01]  /*6240*/  MUFU.EX2 R172, R172 ;  /* 0x000000ac00ac7308 */ /* 0x000ee20000000800 */
[--C-:B------:R-:W-:Y:S01]  /*6250*/  FFMA.FTZ R159, R162, UR6, -R214.reuse ;  /* 0x00000006a29f7c23 */ /* 0x100fe200080108d6 */
[--C-:B------:R-:W-:Y:S01]  /*6260*/  FFMA.FTZ R11, R11, UR6, -R214.reuse ;  /* 0x000000060b0b7c23 */ /* 0x100fe200080108d6 */
[--C-:B------:R-:W-:Y:S01]  /*6270*/  FFMA.FTZ R174, R174, UR6, -R214.reuse ;  /* 0x00000006aeae7c23 */ /* 0x100fe200080108d6 */
[--C-:B------:R-:W-:Y:S01]  /*6280*/  FFMA.FTZ R175, R175, UR6, -R214.reuse ;  /* 0x00000006afaf7c23 */ /* 0x100fe200080108d6 */
[--C-:B------:R-:W-:Y:S01]  /*6290*/  FFMA.FTZ R178, R178, UR6, -R214.reuse ;  /* 0x00000006b2b27c23 */ /* 0x100fe200080108d6 */
[--C-:B------:R-:W-:Y:S01]  /*62a0*/  FFMA.FTZ R179, R179, UR6, -R214.reuse ;  /* 0x00000006b3b37c23 */ /* 0x100fe200080108d6 */
[----:B--2---:R-:W-:Y:S01]  /*62b0*/  FFMA.FTZ R155, R184, R2, R13 ;  /* 0x00000002b89b7223 */ /* 0x004fe2000001000d */
[----:B------:R-:W-:Y:S01]  /*62c0*/  MUFU.EX2 R176, R176 ;  /* 0x000000b000b07308 */ /* 0x000fe20000000800 */
[--C-:B------:R-:W-:Y:S01]  /*62d0*/  FFMA.FTZ R182, R182, UR6, -R214.reuse ;  /* 0x00000006b6b67c23 */ /* 0x100fe200080108d6 */
[--C-:B------:R-:W-:Y:S01]  /*62e0*/  FFMA.FTZ R183, R183, UR6, -R214.reuse ;  /* 0x00000006b7b77c23 */ /* 0x100fe200080108d6 */
[----:B------:R-:W-:Y:S01]  /*62f0*/  FADD.FTZ R185, R152, R155 ;  /* 0x0000009b98b97221 */ /* 0x000fe20000010000 */
[--C-:B------:R-:W-:Y:S01]  /*6300*/  FFMA.FTZ R155, R158, UR6, -R214.reuse ;  /* 0x000000069e9b7c23 */ /* 0x100fe200080108d6 */
[--C-:B------:R-:W-:Y:S01]  /*6310*/  FFMA.FTZ R158, R171, UR6, -R214.reuse ;  /* 0x00000006ab9e7c23 */ /* 0x100fe200080108d6 */
[----:B------:R-:W-:Y:S01]  /*6320*/  F2FP.F16.F32.PACK_AB R152, R152, R13 ;  /* 0x0000000d9898723e */ /* 0x000fe200000000ff */
[----:B------:R-:W-:Y:S01]  /*6330*/  FADD.FTZ R2, R154, R185 ;  /* 0x000000b99a027221 */ /* 0x000fe20000010000 */
[----:B------:R-:W-:Y:S01]  /*6340*/  MUFU.EX2 R177, R177 ;  /* 0x000000b100b17308 */ /* 0x000fe20000000800 */
[C---:B------:R-:W-:Y:S01]  /*6350*/  F2FP.F16.F32.PACK_AB R154, R21.reuse, R154 ;  /* 0x0000009a159a723e */ /* 0x040fe200000000ff */
[----:B------:R-:W-:Y:S01]  /*6360*/  FFMA.FTZ R186, R186, UR6, -R214 ;  /* 0x00000006baba7c23 */ /* 0x000fe200080108d6 */
[----:B------:R-:W-:Y:S01]  /*6370*/  FADD.FTZ R185, R21, R2 ;  /* 0x0000000215b97221 */ /* 0x000fe20000010000 */
[--C-:B------:R-:W-:Y:S01]  /*6380*/  FFMA.FTZ R187, R187, UR6, -R214.reuse ;  /* 0x00000006bbbb7c23 */ /* 0x100fe200080108d6 */
[--C-:B------:R-:W-:Y:S01]  /*6390*/  FFMA.FTZ R191, R191, UR6, -R214.reuse ;  /* 0x00000006bfbf7c23 */ /* 0x100fe200080108d6 */
[--C-:B------:R-:W-:Y:S01]  /*63a0*/  FFMA.FTZ R194, R194, UR6, -R214.reuse ;  /* 0x00000006c2c27c23 */ /* 0x100fe200080108d6 */
[----:B------:R-:W-:Y:S01]  /*63b0*/  FADD.FTZ R2, R156, R185 ;  /* 0x000000b99c027221 */ /* 0x000fe20000010000 */
[----:B------:R-:W-:Y:S01]  /*63c0*/  MUFU.EX2 R180, R180 ;  /* 0x000000b400b47308 */ /* 0x000fe20000000800 */
[--C-:B------:R-:W-:Y:S01]  /*63d0*/  FFMA.FTZ R195, R195, UR6, -R214.reuse ;  /* 0x00000006c3c37c23 */ /* 0x100fe200080108d6 */
[----:B------:R-:W-:Y:S01]  /*63e0*/  FFMA.FTZ R198, R198, UR6, -R214 ;  /* 0x00000006c6c67c23 */ /* 0x000fe200080108d6 */
[----:B------:R-:W-:Y:S01]  /*63f0*/  FADD.FTZ R185, R153, R2 ;  /* 0x0000000299b97221 */ /* 0x000fe20000010000 */
[----:B------:R-:W-:Y:S01]  /*6400*/  FFMA.FTZ R199, R199, UR6, -R214 ;  /* 0x00000006c7c77c23 */ /* 0x000fe200080108d6 */
[----:B------:R-:W-:Y:S01]  /*6410*/  F2FP.F16.F32.PACK_AB R156, R153, R156 ;  /* 0x0000009c999c723e */ /* 0x000fe200000000ff */
[-C--:B------:R-:W-:Y:S01]  /*6420*/  FMUL.FTZ R24, R24, R184.reuse ;  /* 0x000000b818187220 */ /* 0x080fe20000410000 */
[----:B------:R-:W-:Y:S01]  /*6430*/  FADD.FTZ R2, R20, R185 ;  /* 0x000000b914027221 */ /* 0x000fe20000010000 */
[----:B------:R-:W2:Y:S01]  /*6440*/  MUFU.EX2 R181, R181 ;  /* 0x000000b500b57308 */ /* 0x000ea20000000800 */
[-C--:B------:R-:W-:Y:S01]  /*6450*/  FMUL.FTZ R25, R25, R184.reuse ;  /* 0x000000b819197220 */ /* 0x080fe20000410000 */
[-C--:B------:R-:W-:Y:S01]  /*6460*/  FMUL.FTZ R28, R28, R184.reuse ;  /* 0x000000b81c1c7220 */ /* 0x080fe20000410000 */
[----:B------:R-:W-:Y:S01]  /*6470*/  FADD.FTZ R185, R157, R2 ;  /* 0x000000029db97221 */ /* 0x000fe20000010000 */
[-C--:B------:R-:W-:Y:S01]  /*6480*/  FMUL.FTZ R29, R29, R184.reuse ;  /* 0x000000b81d1d7220 */ /* 0x080fe20000410000 */
[-C--:B------:R-:W-:Y:S01]  /*6490*/  FMUL.FTZ R32, R32, R184.reuse ;  /* 0x000000b820207220 */ /* 0x080fe20000410000 */
[----:B------:R-:W-:Y:S01]  /*64a0*/  FMUL.FTZ R33, R33, R184 ;  /* 0x000000b821217220 */ /* 0x000fe20000410000 */
[----:B------:R-:W-:Y:S01]  /*64b0*/  FADD.FTZ R2, R160, R185 ;  /* 0x000000b9a0027221 */ /* 0x000fe20000010000 */
[----:B------:R-:W-:Y:S01]  /*64c0*/  FSEL R185, R5, RZ, P1 ;  /* 0x000000ff05b97208 */ /* 0x000fe20000800000 */
[----:B------:R4:W5:Y:S01]  /*64d0*/  MUFU.EX2 R9, R196 ;  /* 0x000000c400097308 */ /* 0x0009620000000800 */
[C---:B------:R-:W-:Y:S01]  /*64e0*/  F2FP.F16.F32.PACK_AB R160, R161.reuse, R160 ;  /* 0x000000a0a1a0723e */ /* 0x040fe200000000ff */
[----:B------:R-:W-:Y:S01]  /*64f0*/  FADD.FTZ R189, R161, R2 ;  /* 0x00000002a1bd7221 */ /* 0x000fe20000010000 */
[-C--:B------:R-:W-:Y:S01]  /*6500*/  FMUL.FTZ R36, R36, R184.reuse ;  /* 0x000000b824247220 */ /* 0x080fe20000410000 */
[-C--:B------:R-:W-:Y:S01]  /*6510*/  FMUL.FTZ R37, R37, R184.reuse ;  /* 0x000000b825257220 */ /* 0x080fe20000410000 */
[-C--:B------:R-:W-:Y:S01]  /*6520*/  FMUL.FTZ R40, R40, R184.reuse ;  /* 0x000000b828287220 */ /* 0x080fe20000410000 */
[----:B------:R-:W-:Y:S01]  /*6530*/  FADD.FTZ R2, R14, R189 ;  /* 0x000000bd0e027221 */ /* 0x000fe20000010000 */
[----:B------:R-:W-:Y:S01]  /*6540*/  FMUL.FTZ R41, R41, R184 ;  /* 0x000000b829297220 */ /* 0x000fe20000410000 */
[----:B------:R-:W0:Y:S01]  /*6550*/  MUFU.EX2 R12, R12 ;  /* 0x0000000c000c7308 */ /* 0x000e220000000800 */
[----:B----4-:R-:W-:Y:S01]  /*6560*/  FFMA.FTZ R196, R163, UR6, -R214 ;  /* 0x00000006a3c47c23 */ /* 0x010fe200080108d6 */
[----:B------:R-:W-:Y:S01]  /*6570*/  FADD.FTZ R189, R15, R2 ;  /* 0x000000020fbd7221 */ /* 0x000fe20000010000 */
[----:B------:R-:W-:Y:S01]  /*6580*/  FADD.FTZ R2, -R185, R10 ;  /* 0x0000000ab9027221 */ /* 0x000fe20000010100 */
[--C-:B------:R-:W-:Y:S01]  /*6590*/  FFMA.FTZ R10, R167, UR6, -R214.reuse ;  /* 0x00000006a70a7c23 */ /* 0x100fe200080108d6 */
[--C-:B------:R-:W-:Y:S01]  /*65a0*/  FFMA.FTZ R167, R170, UR6, -R214.reuse ;  /* 0x00000006aaa77c23 */ /* 0x100fe200080108d6 */
[----:B------:R-:W-:Y:S01]  /*65b0*/  FADD.FTZ R162, R164, R189 ;  /* 0x000000bda4a27221 */ /* 0x000fe20000010000 */
[----:B------:R-:W-:Y:S01]  /*65c0*/  FFMA.FTZ R163, R166, UR6, -R214 ;  /* 0x00000006a6a37c23 */ /* 0x000fe200080108d6 */
[----:B------:R-:W-:Y:S01]  /*65d0*/  MUFU.EX2 R11, R11 ;  /* 0x0000000b000b7308 */ /* 0x000fe20000000800 */
[C---:B------:R-:W-:Y:S01]  /*65e0*/  F2FP.F16.F32.PACK_AB R164, R165.reuse, R164 ;  /* 0x000000a4a5a4723e */ /* 0x040fe200000000ff */
[----:B------:R-:W-:Y:S01]  /*65f0*/  FADD.FTZ R171, R165, R162 ;  /* 0x000000a2a5ab7221 */ /* 0x000fe20000010000 */
[----:B------:R-:W-:Y:S01]  /*6600*/  F2FP.F16.F32.PACK_AB R166, R169, R168 ;  /* 0x000000a8a9a6723e */ /* 0x000fe200000000ff */
[-C--:B------:R-:W-:Y:S01]  /*6610*/  FMUL.FTZ R44, R44, R184.reuse ;  /* 0x000000b82c2c7220 */ /* 0x080fe20000410000 */
[----:B------:R-:W-:Y:S01]  /*6620*/  FMUL.FTZ R45, R45, R184 ;  /* 0x000000b82d2d7220 */ /* 0x000fe20000410000 */
[----:B------:R-:W-:Y:S01]  /*6630*/  FADD.FTZ R162, R168, R171 ;  /* 0x000000aba8a27221 */ /* 0x000fe20000010000 */
[----:B------:R-:W-:Y:S01]  /*6640*/  FFMA.FTZ R171, R190, UR6, -R214 ;  /* 0x00000006beab7c23 */ /* 0x000fe200080108d6 */
[----:B------:R-:W-:Y:S01]  /*6650*/  MUFU.EX2 R188, R188 ;  /* 0x000000bc00bc7308 */ /* 0x000fe20000000800 */
[----:B---3--:R-:W-:Y:S01]  /*6660*/  F2FP.F16.F32.PACK_AB R168, R173, R172 ;  /* 0x000000acada8723e */ /* 0x008fe200000000ff */
[----:B------:R-:W-:Y:S01]  /*6670*/  FADD.FTZ R185, R169, R162 ;  /* 0x000000a2a9b97221 */ /* 0x000fe20000010000 */
[-C--:B------:R-:W-:Y:S01]  /*6680*/  FMUL.FTZ R48, R48, R184.reuse ;  /* 0x000000b830307220 */ /* 0x080fe20000410000 */
[-C--:B------:R-:W-:Y:S01]  /*6690*/  FMUL.FTZ R49, R49, R184.reuse ;  /* 0x000000b831317220 */ /* 0x080fe20000410000 */
[----:B------:R-:W-:Y:S01]  /*66a0*/  FMUL.FTZ R52, R52, R184 ;  /* 0x000000b834347220 */ /* 0x000fe20000410000 */
[----:B------:R-:W-:Y:S01]  /*66b0*/  FADD.FTZ R162, R172, R185 ;  /* 0x000000b9aca27221 */ /* 0x000fe20000010000 */
[----:B--2---:R-:W-:Y:S01]  /*66c0*/  F2FP.F16.F32.PACK_AB R172, R181, R180 ;  /* 0x000000b4b5ac723e */ /* 0x004fe200000000ff */
        /* <DEDUP_REMOVED lines=9> */
[----:B--2---:R-:W-:Y:S01]  /*6760*/  F2FP.F16.F32.PACK_AB R158, R157, R20 ;  /* 0x000000149d9e723e */ /* 0x004fe200000000ff */
[----:B------:R-:W-:Y:S01]  /*6770*/  FADD.FTZ R21, R177, R162 ;  /* 0x000000a2b1157221 */ /* 0x000fe20000010000 */
[----:B------:R-:W-:Y:S01]  /*6780*/  F2FP.F16.F32.PACK_AB R162, R15, R14 ;  /* 0x0000000e0fa2723e */ /* 0x000fe200000000ff */
[-C--:B------:R-:W-:Y:S01]  /*6790*/  FMUL.FTZ R64, R64, R184.reuse ;  /* 0x000000b840407220 */ /* 0x080fe20000410000 */
[-C--:B------:R-:W-:Y:S01]  /*67a0*/  FMUL.FTZ R65, R65, R184.reuse ;  /* 0x000000b841417220 */ /* 0x080fe20000410000 */
[----:B------:R-:W-:Y:S01]  /*67b0*/  FADD.FTZ R20, R180, R21 ;  /* 0x00000015b4147221 */ /* 0x000fe20000010000 */
[-C--:B------:R-:W-:Y:S01]  /*67c0*/  FMUL.FTZ R68, R68, R184.reuse ;  /* 0x000000b844447220 */ /* 0x080fe20000410000 */
[----:B------:R-:W-:Y:S01]  /*67d0*/  MUFU.EX2 R192, R192 ;  /* 0x000000c000c07308 */ /* 0x000fe20000000800 */
[-C--:B------:R-:W-:Y:S01]  /*67e0*/  FMUL.FTZ R69, R69, R184.reuse ;  /* 0x000000b845457220 */ /* 0x080fe20000410000 */
[----:B------:R-:W-:Y:S01]  /*67f0*/  FADD.FTZ R170, R181, R20 ;  /* 0x00000014b5aa7221 */ /* 0x000fe20000010000 */
[----:B------:R-:W-:Y:S01]  /*6800*/  FMUL.FTZ R20, R2, UR6 ;  /* 0x0000000602147c20 */ /* 0x000fe20008410000 */
[-C--:B------:R-:W-:Y:S01]  /*6810*/  FMUL.FTZ R72, R72, R184.reuse ;  /* 0x000000b848487220 */ /* 0x080fe20000410000 */
[----:B------:R-:W-:Y:S01]  /*6820*/  FMUL.FTZ R73, R73, R184 ;  /* 0x000000b849497220 */ /* 0x000fe20000410000 */
[----:B-----5:R-:W-:Y:S01]  /*6830*/  FADD.FTZ R15, R9, R170 ;  /* 0x000000aa090f7221 */ /* 0x020fe20000010000 */
[----:B------:R-:W-:Y:S01]  /*6840*/  F2FP.F16.F32.PACK_AB R170, R177, R176 ;  /* 0x000000b0b1aa723e */ /* 0x000fe200000000ff */
[----:B------:R2:W-:Y:S01]  /*6850*/  MUFU.EX2 R13, R174 ;  /* 0x000000ae000d7308 */ /* 0x0005e20000000800 */
[-C--:B------:R-:W-:Y:S01]  /*6860*/  FMUL.FTZ R76, R76, R184.reuse ;  /* 0x000000b84c4c7220 */ /* 0x080fe20000410000 */
[----:B0-----:R-:W-:Y:S01]  /*6870*/  FADD.FTZ R2, R12, R15 ;  /* 0x0000000f0c027221 */ /* 0x001fe20000010000 */
[-C--:B------:R-:W-:Y:S01]  /*6880*/  FMUL.FTZ R77, R77, R184.reuse ;  /* 0x000000b84d4d7220 */ /* 0x080fe20000410000 */
[-C--:B------:R-:W-:Y:S01]  /*6890*/  FMUL.FTZ R80, R80, R184.reuse ;  /* 0x000000b850507220 */ /* 0x080fe20000410000 */
[-C--:B------:R-:W-:Y:S01]  /*68a0*/  FMUL.FTZ R81, R81, R184.reuse ;  /* 0x000000b851517220 */ /* 0x080fe20000410000 */
[-C--:B------:R-:W-:Y:S01]  /*68b0*/  FMUL.FTZ R84, R84, R184.reuse ;  /* 0x000000b854547220 */ /* 0x080fe20000410000 */
[-C--:B------:R-:W-:Y:S01]  /*68c0*/  FMUL.FTZ R85, R85, R184.reuse ;  /* 0x000000b855557220 */ /* 0x080fe20000410000 */
[----:B------:R-:W0:Y:S01]  /*68d0*/  MUFU.EX2 R20, R20 ;  /* 0x0000001400147308 */ /* 0x000e220000000800 */
[----:B--2---:R-:W-:Y:S01]  /*68e0*/  F2FP.F16.F32.PACK_AB R174, R12, R9 ;  /* 0x000000090cae723e */ /* 0x004fe200000000ff */
        /* <DEDUP_REMOVED lines=19> */
[----:B------:R-:W-:Y:S01]  /*6a20*/  FADD.FTZ R0, R188, R9 ;  /* 0x00000009bc007221 */ /* 0x000fe20000010000 */
[-C--:B------:R-:W-:Y:S01]  /*6a30*/  FMUL.FTZ R120, R120, R184.reuse ;  /* 0x000000b878787220 */ /* 0x080fe20000410000 */
[-C--:B------:R-:W-:Y:S01]  /*6a40*/  FMUL.FTZ R121, R121, R184.reuse ;  /* 0x000000b879797220 */ /* 0x080fe20000410000 */
[----:B------:R-:W0:Y:S01]  /*6a50*/  MUFU.EX2 R163, R163 ;  /* 0x000000a300a37308 */ /* 0x000e220000000800 */
[----:B------:R-:W-:Y:S01]  /*6a60*/  FADD.FTZ R9, R155, R0 ;  /* 0x000000009b097221 */ /* 0x000fe20000010000 */
[-C--:B------:R-:W-:Y:S01]  /*6a70*/  FMUL.FTZ R124, R124, R184.reuse ;  /* 0x000000b87c7c7220 */ /* 0x080fe20000410000 */
[-C--:B------:R-:W-:Y:S01]  /*6a80*/  FMUL.FTZ R125, R125, R184.reuse ;  /* 0x000000b87d7d7220 */ /* 0x080fe20000410000 */
[-C--:B------:R-:W-:Y:S01]  /*6a90*/  FMUL.FTZ R128, R128, R184.reuse ;  /* 0x000000b880807220 */ /* 0x080fe20000410000 */
[----:B------:R-:W-:Y:S01]  /*6aa0*/  FADD.FTZ R0, R192, R9 ;  /* 0x00000009c0007221 */ /* 0x000fe20000010000 */
[-C--:B------:R-:W-:Y:S01]  /*6ab0*/  FMUL.FTZ R129, R129, R184.reuse ;  /* 0x000000b881817220 */ /* 0x080fe20000410000 */
[-C--:B------:R-:W-:Y:S01]  /*6ac0*/  FMUL.FTZ R132, R132, R184.reuse ;  /* 0x000000b884847220 */ /* 0x080fe20000410000 */
[----:B------:R-:W4:Y:S01]  /*6ad0*/  MUFU.EX2 R10, R10 ;  /* 0x0000000a000a7308 */ /* 0x000f220000000800 */
[----:B--2---:R-:W-:Y:S01]  /*6ae0*/  FADD.FTZ R9, R159, R0 ;  /* 0x000000009f097221 */ /* 0x004fe20000010000 */
[----:B---3--:R-:W-:Y:S01]  /*6af0*/  F2FP.F16.F32.PACK_AB R157, R196, R159 ;  /* 0x0000009fc49d723e */ /* 0x008fe200000000ff */
[-C--:B------:R-:W-:Y:S01]  /*6b00*/  FMUL.FTZ R133, R133, R184.reuse ;  /* 0x000000b885857220 */ /* 0x080fe20000410000 */
[-C--:B------:R-:W-:Y:S01]  /*6b10*/  FMUL.FTZ R136, R136, R184.reuse ;  /* 0x000000b888887220 */ /* 0x080fe20000410000 */
[----:B------:R-:W-:Y:S01]  /*6b20*/  FADD.FTZ R0, R196, R9 ;  /* 0x00000009c4007221 */ /* 0x000fe20000010000 */
        /* <DEDUP_REMOVED lines=8> */
[----:B------:R-:W-:Y:S01]  /*6bb0*/  FMUL.FTZ R149, R149, R184 ;  /* 0x000000b895957220 */ /* 0x000fe20000410000 */
[----:B------:R-:W-:Y:S01]  /*6bc0*/  F2FP.F16.F32.PACK_AB R153, R188, R11 ;  /* 0x0000000bbc99723e */ /* 0x000fe200000000ff */
[----:B------:R-:W0:Y:S01]  /*6bd0*/  MUFU.EX2 R14, R175 ;  /* 0x000000af000e7308 */ /* 0x000e220000000800 */
[C---:B----4-:R-:W-:Y:S01]  /*6be0*/  FADD.FTZ R176, R10.reuse, R9 ;  /* 0x000000090ab07221 */ /* 0x050fe20000010000 */
[----:B------:R-:W-:Y:S01]  /*6bf0*/  F2FP.F16.F32.PACK_AB R159, R10, R163 ;  /* 0x000000a30a9f723e */ /* 0x000fe200000000ff */
[-C--:B------:R-:W-:Y:S01]  /*6c00*/  FMUL.FTZ R26, R26, R20.reuse ;  /* 0x000000141a1a7220 */ /* 0x080fe20000410000 */
[----:B------:R-:W-:Y:S01]  /*6c10*/  F2FP.F16.F32.PACK_AB R155, R192, R155 ;  /* 0x0000009bc09b723e */ /* 0x000fe200000000ff */
[-C--:B------:R-:W-:Y:S01]  /*6c20*/  FMUL.FTZ R27, R27, R20.reuse ;  /* 0x000000141b1b7220 */ /* 0x080fe20000410000 */
[-C--:B------:R-:W-:Y:S01]  /*6c30*/  FMUL.FTZ R30, R30, R20.reuse ;  /* 0x000000141e1e7220 */ /* 0x080fe20000410000 */
[-C--:B------:R-:W-:Y:S01]  /*6c40*/  FMUL.FTZ R31, R31, R20.reuse ;  /* 0x000000141f1f7220 */ /* 0x080fe20000410000 */
[----:B------:R3:W4:Y:S01]  /*6c50*/  MUFU.EX2 R165, R178 ;  /* 0x000000b200a57308 */ /* 0x0007220000000800 */
[----:B--2---:R-:W-:Y:S01]  /*6c60*/  FADD.FTZ R9, R167, R176 ;  /* 0x000000b0a7097221 */ /* 0x004fe20000010000 */
[----:B------:R-:W-:Y:S01]  /*6c70*/  F2FP.F16.F32.PACK_AB R161, R190, R167 ;  /* 0x000000a7bea1723e */ /* 0x000fe200000000ff */
[-C--:B------:R-:W-:Y:S01]  /*6c80*/  FMUL.FTZ R34, R34, R20.reuse ;  /* 0x0000001422227220 */ /* 0x080fe20000410000 */
[-C--:B------:R-:W-:Y:S01]  /*6c90*/  FMUL.FTZ R35, R35, R20.reuse ;  /* 0x0000001423237220 */ /* 0x080fe20000410000 */
[----:B------:R-:W-:Y:S01]  /*6ca0*/  FADD.FTZ R176, R190, R9 ;  /* 0x00000009beb07221 */ /* 0x000fe20000010000 */
[-C--:B------:R-:W-:Y:S01]  /*6cb0*/  FMUL.FTZ R38, R38, R20.reuse ;  /* 0x0000001426267220 */ /* 0x080fe20000410000 */
[-C--:B------:R-:W-:Y:S01]  /*6cc0*/  FMUL.FTZ R39, R39, R20.reuse ;  /* 0x0000001427277220 */ /* 0x080fe20000410000 */
[----:B------:R-:W2:Y:S01]  /*6cd0*/  MUFU.EX2 R12, R179 ;  /* 0x000000b3000c7308 */ /* 0x000ea20000000800 */
[----:B------:R-:W-:Y:S01]  /*6ce0*/  FADD.FTZ R9, R13, R176 ;  /* 0x000000b00d097221 */ /* 0x000fe20000010000 */
[----:B0-----:R-:W-:Y:S01]  /*6cf0*/  F2FP.F16.F32.PACK_AB R163, R14, R13 ;  /* 0x0000000d0ea3723e */ /* 0x001fe200000000ff */
[-C--:B------:R-:W-:Y:S01]  /*6d00*/  FMUL.FTZ R42, R42, R20.reuse ;  /* 0x000000142a2a7220 */ /* 0x080fe20000410000 */
[-C--:B------:R-:W-:Y:S01]  /*6d10*/  FMUL.FTZ R43, R43, R20.reuse ;  /* 0x000000142b2b7220 */ /* 0x080fe20000410000 */
[----:B---3--:R-:W-:Y:S01]  /*6d20*/  FADD.FTZ R178, R14, R9 ;  /* 0x000000090eb27221 */ /* 0x008fe20000010000 */
        /* <DEDUP_REMOVED lines=77> */
[-C--:B------:R-:W-:Y:S01]  /*7200*/  FMUL.FTZ R150, R150, R20.reuse ;  /* 0x0000001496967220 */ /* 0x080fe20000410000 */
[----:B------:R-:W-:Y:S01]  /*7210*/  FMUL.FTZ R151, R151, R20 ;  /* 0x0000001497977220 */ /* 0x000fe20000410000 */
[----:B--2---:R-:W-:-:S04]  /*7220*/  FADD.FTZ R9, R175, R10 ;  /* 0x0000000aaf097221 */ /* 0x004fc80000010000 */
[C---:B0-----:R-:W-:Y:S01]  /*7230*/  FADD.FTZ R0, R180.reuse, R9 ;  /* 0x00000009b4007221 */ /* 0x041fe20000010000 */
[----:B------:R-:W-:Y:S01]  /*7240*/  F2FP.F16.F32.PACK_AB R175, R180, R175 ;  /* 0x000000afb4af723e */ /* 0x000fe200000000ff */
[----:B------:R-:W-:Y:S06]  /*7250*/  @!P0 BRA `(.L_x_10947) ;  /* 0x0000000000048947 */ /* 0x000fec0003800000 */
[----:B------:R-:W-:Y:S01]  /*7260*/  BPT.TRAP 0x1 ;  /* 0x000000040000795c */ /* 0x000fe20000300000 */
.L_x_10947:
[----:B------:R0:W2:Y:S01]  /*7270*/  SYNCS.PHASECHK.TRANS64.TRYWAIT P1, [UR25+0x22850], R8 ;  /* 0x02285008ff0075a7 */ /* 0x0000a20008020159 */
[----:B------:R-:W-:Y:S05]  /*7280*/  @!P0 BRA `(.L_x_10948) ;  /* 0x0000000000048947 */ /* 0x000fea0003800000 */
[----:B------:R-:W-:Y:S01]  /*7290*/  BPT.TRAP 0x1 ;  /* 0x000000040000795c */ /* 0x000fe20000300000 */
.L_x_10948:
[----:B------:R-:W-:Y:S01]  /*72a0*/  VIADD R9, R215, 0x8 ;  /* 0x00000008d7097836 */ /* 0x000fe20000000000 */
[----:B--2---:R-:W-:Y:S06]  /*72b0*/  @P1 BRA `(.L_x_10949) ;  /* 0x0000000000081947 */ /* 0x004fec0003800000 */
[----:B------:R-:W2:Y:S02]  /*72c0*/  SYNCS.PHASECHK.TRANS64.TRYWAIT P1, [UR25+0x22850], R8 ;  /* 0x02285008ff0075a7 */ /* 0x000ea40008020159 */
[----:B--2---:R-:W-:Y:S05]  /*72d0*/  @!P1 BRA `(.L_x_10950) ;  /* 0x000000c800849947 */ /* 0x004fea0003800000 */
.L_x_10949:
        /* <DEDUP_REMOVED lines=37> */
[----:B---3--:R-:W-:Y:S05]  /*7530*/  @!P0 BRA `(.L_x_10951) ;  /* 0x0000000000048947 */ /* 0x008fea0003800000 */
[----:B------:R-:W-:Y:S01]  /*7540*/  BPT.TRAP 0x1 ;  /* 0x000000040000795c */ /* 0x000fe20000300000 */
.L_x_10951:
[----:B------:R-:W-:Y:S01]  /*7550*/  UIADD3 UR25, UR25, 0x22860, URZ ;  /* 0x0002286019197890 */ /* 0x000fe2000fffe03f */
[C---:B------:R-:W-:Y:S01]  /*7560*/  ISETP.GT.AND P1, PT, R7.reuse, UR24, PT ;  /* 0x0000001807007c0c */ /* 0x040fe2000bf24270 */
[----:B------:R-:W-:Y:S02]  /*7570*/  VIADD R7, R7, 0xffffffff ;  /* 0xffffffff07077836 */ /* 0x000fe40000000000 */
[----:B------:R-:W-:Y:S01]  /*7580*/  UPRMT UR25, UR26, 0x654, UR25 ;  /* 0x000006541a197896 */ /* 0x000fe20008000019 */
[----:B------:R-:W-:Y:S02]  /*7590*/  IMAD.MOV.U32 R10, RZ, RZ, R5 ;  /* 0x000000ffff0a7224 */ /* 0x000fe400078e0005 */
[----:B------:R-:W-:-:S06]  /*75a0*/  IMAD.MOV.U32 R9, RZ, RZ, R4 ;  /* 0x000000ffff097224 */ /* 0x000fcc00078e0004 */
[----:B------:R-:W-:Y:S01]  /*75b0*/  SYNCS.ARRIVE.TRANS64.RED.A1T0 RZ, [UR25], RZ ;  /* 0x000000ffffff79a7 */ /* 0x000fe20008100419 */
[----:B------:R-:W-:Y:S05]  /*75c0*/  @P1 BRA `(.L_x_10952) ;  /* 0xffffffd000141947 */ /* 0x000fea000383ffff */
.L_x_10933:
[----:B------:R-:W-:Y:S01]  /*75d0*/  ISETP.NE.AND P2, PT, R205, 0x1, PT ;  /* 0x00000001cd00780c */ /* 0x000fe20003f45270 */
[----:B------:R-:W-:Y:S01]  /*75e0*/  UIADD3 UR10, UR41, 0x7f, URZ ;  /* 0x0000007f290a7890 */ /* 0x000fe2000fffe03f */
[----:B------:R-:W-:Y:S02]  /*75f0*/  IADD3 R9, R17, 0x1, -R6 ;  /* 0x0000000111097810 */ /* 0x000fe40007ffe806 */
[----:B------:R-:W-:-:S09]  /*7600*/  LOP3.LUT P1, RZ, R16, 0x80000, RZ, 0xc0, !PT ;  /* 0x0008000010ff7812 */ /* 0x000fd2000782c0ff */
[----:B0-2---:R-:W0:Y:S08]  /*7610*/  @P2 LDC R8, c[0x0][0x44c] ;  /* 0x00011300ff082b82 */ /* 0x005e300000000800 */
[----:B------:R-:W2:Y:S01]  /*7620*/  @P2 LDC R11, c[0x0][0x450] ;  /* 0x00011400ff0b2b82 */ /* 0x000ea20000000800 */
[----:B0-----:R-:W-:-:S04]  /*7630*/  @P2 IMAD.HI.U32 R10, R8, UR10, RZ ;  /* 0x0000000a080a2c27 */ /* 0x001fc8000f8e00ff */
[----:B------:R-:W-:Y:S01]  /*7640*/  IMAD.U32 R8, RZ, RZ, UR10 ;  /* 0x0000000aff087e24 */ /* 0x000fe2000f8e00ff */
[----:B--2---:R-:W-:-:S05]  /*7650*/  @P2 SHF.R.U32.HI R8, RZ, R11, R10 ;  /* 0x0000000bff082219 */ /* 0x004fca000001160a */
[----:B------:R-:W-:-:S04]  /*7660*/  IMAD.IADD R8, R9, 0x1, R8 ;  /* 0x0000000109087824 */ /* 0x000fc800078e0208 */
[----:B------:R-:W-:-:S05]  /*7670*/  VIADD R6, R8, -UR7 ;  /* 0x8000000708067c36 */ /* 0x000fca0008000000 */
[----:B------:R-:W-:Y:S01]  /*7680*/  R2UR UR14, R6 ;  /* 0x00000000060e72ca */ /* 0x000fe200000e0000 */
[----:B------:R-:W-:-:S14]  /*7690*/  @!P1 BRA `(.L_x_10953) ;  /* 0x0000000000509947 */ /* 0x000fdc0003800000 */
[----:B------:R-:W-:-:S13]  /*76a0*/  R2UR UR7, R8 ;  /* 0x00000000080772ca */ /* 0x000fda00000e0000 */
        /* <DEDUP_REMOVED lines=11> */
.L_x_10954:
[----:B------:R-:W-:Y:S02]  /*7760*/  ULDC UR15, c[0x0][0x9e4] ;  /* 0x00027900000f7ab9 */ /* 0x000fe40000000800 */
[----:B------:R-:W-:-:S11]  /*7770*/  UISETP.NE.AND UP0, UPT, UR15, 0x1, UPT ;  /* 0x000000010f00788c */ /* 0x000fd6000bf05270 */
[----:B------:R-:W-:Y:S02]  /*7780*/  @UP0 ULDC.64 UR18, c[0x0][0x9e8] ;  /* 0x00027a0000120ab9 */ /* 0x000fe40000000a00 */
[----:B------:R-:W-:-:S04]  /*7790*/  UIMAD.WIDE.U32 UR10, UR7, UR18, URZ ;  /* 0x00000012070a72a5 */ /* 0x000fc8000f8e003f */
[----:B------:R-:W-:-:S12]  /*77a0*/  @UP0 USHF.R.U32.HI UR7, URZ, UR19, UR11 ;  /* 0x000000133f070299 */ /* 0x000fd8000801160b */
.L_x_10955:
[----:B------:R-:W-:-:S04]  /*77b0*/  UIMAD UR7, UR7, UR15, URZ ;  /* 0x0000000f070772a4 */ /* 0x000fc8000f8e023f */
[----:B------:R-:W-:-:S04]  /*77c0*/  UISETP.LT.AND UP0, UPT, UR14, UR7, UPT ;  /* 0x000000070e00728c */ /* 0x000fc8000bf01270 */
[----:B------:R-:W-:-:S12]  /*77d0*/  USEL UR14, UR14, UR7, !UP0 ;  /* 0x000000070e0e7287 */ /* 0x000fd8000c000000 */
.L_x_10953:
[----:B------:R-:W-:-:S04]  /*77e0*/  UIADD3 UR10, UR14, 0x5f, URZ ;  /* 0x0000005f0e0a7890 */ /* 0x000fc8000fffe03f */
        /* <DEDUP_REMOVED lines=9> */
[----:B------:R-:W-:Y:S02]  /*7880*/  IMAD.MOV.U32 R11, RZ, RZ, R4 ;  /* 0x000000ffff0b7224 */ /* 0x000fe400078e0004 */
[----:B------:R-:W-:-:S07]  /*7890*/  IMAD.MOV.U32 R8, RZ, RZ, R7 ;  /* 0x000000ffff087224 */ /* 0x000fce00078e0007 */
.L_x_10967:
[----:B------:R-:W-:Y:S01]  /*78a0*/  UIADD3 UR38, UR38, 0x1, URZ ;  /* 0x0000000126267890 */ /* 0x000fe2000fffe03f */
[C---:B------:R-:W-:Y:S01]  /*78b0*/  ISETP.GT.AND P1, PT, R8.reuse, UR7, PT ;  /* 0x0000000708007c0c */ /* 0x040fe2000bf24270 */
[----:B------:R-:W-:Y:S02]  /*78c0*/  VIADD R8, R8, 0xffffffff ;  /* 0xffffffff08087836 */ /* 0x000fe40000000000 */
[----:B------:R-:W-:-:S04]  /*78d0*/  UISETP.NE.AND UP0, UPT, UR38, 0x2, UPT ;  /* 0x000000022600788c */ /* 0x000fc8000bf05270 */
[----:B------:R-:W-:Y:S02]  /*78e0*/  USEL UR10, URZ, 0x1, UP0 ;  /* 0x000000013f0a7887 */ /* 0x000fe40008000000 */
[----:B------:R-:W-:Y:S02]  /*78f0*/  USEL UR38, UR38, URZ, UP0 ;  /* 0x0000003f26267287 */ /* 0x000fe40008000000 */
[----:B------:R-:W-:Y:S01]  /*7900*/  ULOP3.LUT UR37, UR37, UR10, URZ, 0x3c, !UPT ;  /* 0x0000000a25257292 */ /* 0x000fe2000f8e3c3f */
[----:B0-2---:R-:W-:Y:S11]  /*7910*/  @!P0 BRA `(.L_x_10957) ;  /* 0x0000000000048947 */ /* 0x005ff60003800000 */
[----:B------:R-:W-:Y:S01]  /*7920*/  BPT.TRAP 0x1 ;  /* 0x000000040000795c */ /* 0x000fe20000300000 */
.L_x_10957:
        /* <DEDUP_REMOVED lines=9> */
.L_x_10958:
[----:B--2---:R-:W-:Y:S05]  /*79c0*/  @P2 BRA `(.L_x_10959) ;  /* 0x0000000000082947 */ /* 0x004fea0003800000 */
[----:B------:R-:W2:Y:S02]  /*79d0*/  SYNCS.PHASECHK.TRANS64.TRYWAIT P2, [UR25+0x22830], R6 ;  /* 0x02283006ff0075a7 */ /* 0x000ea40008040159 */
[----:B--2---:R-:W-:Y:S05]  /*79e0*/  @!P2 BRA `(.L_x_10960) ;  /* 0x000000c000d8a947 */ /* 0x004fea0003800000 */
.L_x_10959:
        /* <DEDUP_REMOVED lines=26> */
.L_x_10961:
[----:B------:R-:W-:Y:S01]  /*7b90*/  FMNMX.FTZ R4, R152, R11, !PT ;  /* 0x0000000b98047209 */ /* 0x000fe20007810000 */
[----:B------:R-:W-:Y:S01]  /*7ba0*/  UIADD3 UR10, UR25, 0x22840, URZ ;  /* 0x00022840190a7890 */ /* 0x000fe2000fffe03f */
[----:B------:R-:W-:Y:S02]  /*7bb0*/  FMNMX.FTZ R12, R154, R9, !PT ;  /* 0x000000099a0c7209 */ /* 0x000fe40007810000 */
        /* <DEDUP_REMOVED lines=26> */
[----:B--2---:R-:W-:Y:S02]  /*7d60*/  FMNMX.FTZ R13, R5, R4, !PT ;  /* 0x00000004050d7209 */ /* 0x004fe40007810000 */
[----:B------:R-:W-:-:S03]  /*7d70*/  FMNMX.FTZ R5, R155, R12, !PT ;  /* 0x0000000c9b057209 */ /* 0x000fc60007810000 */
[----:B------:R-:W2:Y:S01]  /*7d80*/  SHFL.BFLY PT, R4, R13, 0x1, 0x1f ;  /* 0x0c201f000d047f89 */ /* 0x000ea200000e0000 */
[----:B------:R-:W-:-:S04]  /*7d90*/  FMNMX.FTZ R12, R158, R5, !PT ;  /* 0x000000059e0c7209 */ /* 0x000fc80007810000 */
[----:B------:R-:W-:-:S04]  /*7da0*/  FMNMX.FTZ R5, R159, R12, !PT ;  /* 0x0000000c9f057209 */ /* 0x000fc80007810000 */
[----:B------:R-:W-:-:S04]  /*7db0*/  FMNMX.FTZ R12, R162, R5, !PT ;  /* 0x00000005a20c7209 */ /* 0x000fc80007810000 */
[----:B------:R-:W-:-:S04]  /*7dc0*/  FMNMX.FTZ R5, R163, R12, !PT ;  /* 0x0000000ca3057209 */ /* 0x000fc80007810000 */
[----:B------:R-:W-:-:S04]  /*7dd0*/  FMNMX.FTZ R12, R166, R5, !PT ;  /* 0x00000005a60c7209 */ /* 0x000fc80007810000 */
[----:B------:R-:W-:Y:S02]  /*7de0*/  FMNMX.FTZ R5, R167, R12, !PT ;  /* 0x0000000ca7057209 */ /* 0x000fe40007810000 */
[----:B--2---:R-:W-:Y:S02]  /*7df0*/  FMNMX.FTZ R4, R13, R4, !PT ;  /* 0x000000040d047209 */ /* 0x004fe40007810000 */
        /* <DEDUP_REMOVED lines=38> */
[----:B------:R-:W4:Y:S01]  /*8060*/  MUFU.EX2 R20, R20 ;  /* 0x0000001400147308 */ /* 0x000f220000000800 */
[----:B--2---:R-:W-:Y:S01]  /*8070*/  FFMA.FTZ R2, R7, R2, R152 ;  /* 0x0000000207027223 */ /* 0x004fe20000010098 */
[--C-:B------:R-:W-:Y:S01]  /*8080*/  FFMA.FTZ R196, R196, UR6, -R10.reuse ;  /* 0x00000006c4c47c23 */ /* 0x100fe2000801080a */
[----:B------:R-:W-:Y:S01]  /*8090*/  FMNMX.FTZ R5, R191, R12, !PT ;  /* 0x0000000cbf057209 */ /* 0x000fe20007810000 */
[-C--:B------:R-:W-:Y:S01]  /*80a0*/  FMUL.FTZ R24, R24, R7.reuse ;  /* 0x0000000718187220 */ /* 0x080fe20000410000 */
[-C--:B------:R-:W-:Y:S01]  /*80b0*/  FMUL.FTZ R25, R25, R7.reuse ;  /* 0x0000000719197220 */ /* 0x080fe20000410000 */
[----:B------:R-:W-:Y:S01]  /*80c0*/  FMUL.FTZ R28, R28, R7 ;  /* 0x000000071c1c7220 */ /* 0x000fe20000410000 */
[----:B------:R-:W-:Y:S01]  /*80d0*/  FMNMX.FTZ R12, R194, R5, !PT ;  /* 0x00000005c20c7209 */ /* 0x000fe20007810000 */
[----:B------:R-:W-:Y:S01]  /*80e0*/  MUFU.EX2 R153, R153 ;  /* 0x0000009900997308 */ /* 0x000fe20000000800 */
[----:B---3--:R-:W-:Y:S01]  /*80f0*/  F2FP.F16.F32.PACK_AB R152, R21, R152 ;  /* 0x000000981598723e */ /* 0x008fe200000000ff */
        /* <DEDUP_REMOVED lines=14> */
[----:B------:R-:W2:Y:S01]  /*81e0*/  SHFL.BFLY PT, R5, R12, 0x2, 0x1f ;  /* 0x0c401f000c057f89 */ /* 0x000ea200000e0000 */
        /* <DEDUP_REMOVED lines=23> */
[----:B--2---:R-:W-:Y:S01]  /*8360*/  FMNMX.FTZ R11, R12, R5, !PT ;  /* 0x000000050c0b7209 */ /* 0x004fe20007810000 */
[--C-:B------:R-:W-:Y:S01]  /*8370*/  FFMA.FTZ R12, R188, UR6, -R10.reuse ;  /* 0x00000006bc0c7c23 */ /* 0x100fe2000801080a */
[----:B------:R-:W-:Y:S01]  /*8380*/  MUFU.EX2 R160, R160 ;  /* 0x000000a000a07308 */ /* 0x000fe20000000800 */
[----:B------:R-:W-:Y:S01]  /*8390*/  FFMA.FTZ R10, R197, UR6, -R10 ;  /* 0x00000006c50a7c23 */ /* 0x000fe2000801080a */
        /* <DEDUP_REMOVED lines=25> */
[----:B--2---:R-:W-:Y:S01]  /*8530*/  FMNMX.FTZ R5, R11, R180, !PT ;  /* 0x000000b40b057209 */ /* 0x004fe20007810000 */
[-C--:B------:R-:W-:Y:S01]  /*8540*/  FMUL.FTZ R132, R132, R7.reuse ;  /* 0x0000000784847220 */ /* 0x080fe20000410000 */
[-C--:B------:R-:W-:Y:S01]  /*8550*/  FMUL.FTZ R133, R133, R7.reuse ;  /* 0x0000000785857220 */ /* 0x080fe20000410000 */
[-C--:B------:R-:W-:Y:S01]  /*8560*/  FMUL.FTZ R136, R136, R7.reuse ;  /* 0x0000000788887220 */ /* 0x080fe20000410000 */
[-C--:B------:R-:W-:Y:S01]  /*8570*/  FMUL.FTZ R137, R137, R7.reuse ;  /* 0x0000000789897220 */ /* 0x080fe20000410000 */
[C---:B------:R-:W-:Y:S01]  /*8580*/  FADD.FTZ R9, -R5.reuse, R9 ;  /* 0x0000000905097221 */ /* 0x040fe20000010100 */
[----:B------:R-:W-:Y:S01]  /*8590*/  FMUL.FTZ R192, R5, UR6 ;  /* 0x0000000605c07c20 */ /* 0x000fe20008410000 */
[----:B------:R-:W-:Y:S01]  /*85a0*/  MUFU.EX2 R164, R164 ;  /* 0x000000a400a47308 */ /* 0x000fe20000000800 */
[-C--:B------:R-:W-:Y:S01]  /*85b0*/  FMUL.FTZ R140, R140, R7.reuse ;  /* 0x000000078c8c7220 */ /* 0x080fe20000410000 */
[----:B------:R-:W-:Y:S01]  /*85c0*/  FMUL.FTZ R9, R9, UR6 ;  /* 0x0000000609097c20 */ /* 0x000fe20008410000 */
        /* <DEDUP_REMOVED lines=11> */
[----:B------:R-:W-:Y:S01]  /*8680*/  FFMA.FTZ R167, R179, UR6, -R192 ;  /* 0x00000006b3a77c23 */ /* 0x000fe200080108c0 */
[----:B------:R-:W-:Y:S01]  /*8690*/  FADD.FTZ R175, R21, R2 ;  /* 0x0000000215af7221 */ /* 0x000fe20000010000 */
[----:B------:R-:W2:Y:S01]  /*86a0*/  MUFU.EX2 R180, R180 ;  /* 0x000000b400b47308 */ /* 0x000ea20000000800 */
[--C-:B------:R-:W-:Y:S01]  /*86b0*/  FFMA.FTZ R171, R171, UR6, -R192.reuse ;  /* 0x00000006abab7c23 */ /* 0x100fe200080108c0 */
[--C-:B------:R-:W-:Y:S01]  /*86c0*/  FFMA.FTZ R163, R174, UR6, -R192.reuse ;  /* 0x00000006aea37c23 */ /* 0x100fe200080108c0 */
[----:B----4-:R-:W-:Y:S01]  /*86d0*/  FADD.FTZ R2, R20, R175 ;  /* 0x000000af14027221 */ /* 0x010fe20000010000 */
[--C-:B------:R-:W-:Y:S01]  /*86e0*/  FFMA.FTZ R175, R183, UR6, -R192.reuse ;  /* 0x00000006b7af7c23 */ /* 0x100fe200080108c0 */
[--C-:B------:R-:W-:Y:S01]  /*86f0*/  FFMA.FTZ R166, R178, UR6, -R192.reuse ;  /* 0x00000006b2a67c23 */ /* 0x100fe200080108c0 */
[--C-:B------:R-:W-:Y:S01]  /*8700*/  FFMA.FTZ R182, R182, UR6, -R192.reuse ;  /* 0x00000006b6b67c23 */ /* 0x100fe200080108c0 */
[--C-:B------:R-:W-:Y:S01]  /*8710*/  FFMA.FTZ R190, R190, UR6, -R192.reuse ;  /* 0x00000006bebe7c23 */ /* 0x100fe200080108c0 */
[----:B------:R-:W3:Y:S01]  /*8720*/  MUFU.EX2 R155, R155 ;  /* 0x0000009b009b7308 */ /* 0x000ee20000000800 */
[--C-:B------:R-:W-:Y:S01]  /*8730*/  FFMA.FTZ R191, R191, UR6, -R192.reuse ;  /* 0x00000006bfbf7c23 */ /* 0x100fe200080108c0 */
[--C-:B------:R-:W-:Y:S01]  /*8740*/  FFMA.FTZ R194, R194, UR6, -R192.reuse ;  /* 0x00000006c2c27c23 */ /* 0x100fe200080108c0 */
[--C-:B------:R-:W-:Y:S01]  /*8750*/  FFMA.FTZ R195, R195, UR6, -R192.reuse ;  /* 0x00000006c3c37c23 */ /* 0x100fe200080108c0 */
[----:B------:R-:W-:Y:S01]  /*8760*/  FFMA.FTZ R198, R198, UR6, -R192 ;  /* 0x00000006c6c67c23 */ /* 0x000fe200080108c0 */
[-C--:B------:R-:W-:Y:S01]  /*8770*/  FMUL.FTZ R141, R141, R7.reuse ;  /* 0x000000078d8d7220 */ /* 0x080fe20000410000 */
[-C--:B------:R-:W-:Y:S01]  /*8780*/  FMUL.FTZ R144, R144, R7.reuse ;  /* 0x0000000790907220 */ /* 0x080fe20000410000 */
[-C--:B------:R-:W-:Y:S01]  /*8790*/  FMUL.FTZ R145, R145, R7.reuse ;  /* 0x0000000791917220 */ /* 0x080fe20000410000 */
[----:B------:R-:W4:Y:S01]  /*87a0*/  MUFU.EX2 R184, R184 ;  /* 0x000000b800b87308 */ /* 0x000f220000000800 */
[----:B--2---:R-:W-:Y:S01]  /*87b0*/  FFMA.FTZ R154, R9, R0, R180 ;  /* 0x00000000099a7223 */ /* 0x004fe200000100b4 */
[-C--:B------:R-:W-:Y:S01]  /*87c0*/  FMUL.FTZ R148, R148, R7.reuse ;  /* 0x0000000794947220 */ /* 0x080fe20000410000 */
[----:B------:R-:W-:Y:S01]  /*87d0*/  FMUL.FTZ R149, R149, R7 ;  /* 0x0000000795957220 */ /* 0x000fe20000410000 */
        /* <DEDUP_REMOVED lines=14> */
[----:B------:R-:W-:Y:S01]  /*88c0*/  FADD.FTZ R179, R153, R2 ;  /* 0x0000000299b37221 */ /* 0x000fe20000010000 */
[----:B------:R-:W-:Y:S01]  /*88d0*/  FFMA.FTZ R2, R186, UR6, -R192 ;  /* 0x00000006ba027c23 */ /* 0x000fe200080108c0 */
[-C--:B------:R-:W-:Y:S01]  /*88e0*/  FMUL.FTZ R46, R46, R9.reuse ;  /* 0x000000092e2e7220 */ /* 0x080fe20000410000 */
[-C--:B------:R-:W-:Y:S01]  /*88f0*/  FMUL.FTZ R47, R47, R9.reuse ;  /* 0x000000092f2f7220 */ /* 0x080fe20000410000 */
[-C--:B------:R-:W-:Y:S01]  /*8900*/  FMUL.FTZ R50, R50, R9.reuse ;  /* 0x0000000932327220 */ /* 0x080fe20000410000 */
[-C--:B------:R-:W-:Y:S01]  /*8910*/  FMUL.FTZ R51, R51, R9.reuse ;  /* 0x0000000933337220 */ /* 0x080fe20000410000 */
[----:B------:R-:W4:Y:S01]  /*8920*/  MUFU.EX2 R185, R185 ;  /* 0x000000b900b97308 */ /* 0x000f220000000800 */
[----:B--2---:R-:W-:Y:S01]  /*8930*/  FADD.FTZ R183, R189, R154 ;  /* 0x0000009abdb77221 */ /* 0x004fe20000010000 */
[----:B------:R-:W-:Y:S01]  /*8940*/  FADD.FTZ R154, R156, R179 ;  /* 0x000000b39c9a7221 */ /* 0x000fe20000010000 */
[--C-:B------:R-:W-:Y:S01]  /*8950*/  FFMA.FTZ R179, R187, UR6, -R192.reuse ;  /* 0x00000006bbb37c23 */ /* 0x100fe200080108c0 */
[----:B------:R-:W-:Y:S01]  /*8960*/  F2FP.F16.F32.PACK_AB R156, R157, R156 ;  /* 0x0000009c9d9c723e */ /* 0x000fe200000000ff */
[----:B------:R-:W-:Y:S01]  /*8970*/  FFMA.FTZ R192, R199, UR6, -R192 ;  /* 0x00000006c7c07c23 */ /* 0x000fe200080108c0 */
[----:B------:R-:W-:Y:S01]  /*8980*/  FADD.FTZ R154, R157, R154 ;  /* 0x0000009a9d9a7221 */ /* 0x000fe20000010000 */
[-C--:B------:R-:W-:Y:S01]  /*8990*/  FMUL.FTZ R54, R54, R9.reuse ;  /* 0x0000000936367220 */ /* 0x080fe20000410000 */
[----:B------:R-:W2:Y:S01]  /*89a0*/  MUFU.EX2 R159, R159 ;  /* 0x0000009f009f7308 */ /* 0x000ea20000000800 */
[----:B---3--:R-:W-:Y:S01]  /*89b0*/  FADD.FTZ R174, R158, R183 ;  /* 0x000000b79eae7221 */ /* 0x008fe20000010000 */
[----:B------:R-:W-:Y:S01]  /*89c0*/  FADD.FTZ R183, R15, R154 ;  /* 0x0000009a0fb77221 */ /* 0x000fe20000010000 */
[-C--:B------:R-:W-:Y:S01]  /*89d0*/  FMUL.FTZ R55, R55, R9.reuse ;  /* 0x0000000937377220 */ /* 0x080fe20000410000 */
[-C--:B------:R-:W-:Y:S01]  /*89e0*/  FMUL.FTZ R58, R58, R9.reuse ;  /* 0x000000093a3a7220 */ /* 0x080fe20000410000 */
[-C--:B------:R-:W-:Y:S01]  /*89f0*/  FMUL.FTZ R59, R59, R9.reuse ;  /* 0x000000093b3b7220 */ /* 0x080fe20000410000 */
[----:B------:R-:W-:Y:S01]  /*8a00*/  FADD.FTZ R183, R214, R183 ;  /* 0x000000b7d6b77221 */ /* 0x000fe20000010000 */
[-C--:B------:R-:W-:Y:S01]  /*8a10*/  FMUL.FTZ R62, R62, R9.reuse ;  /* 0x000000093e3e7220 */ /* 0x080fe20000410000 */
[----:B------:R-:W3:Y:S01]  /*8a20*/  MUFU.EX2 R188, R188 ;  /* 0x000000bc00bc7308 */ /* 0x000ee20000000800 */
[C---:B----4-:R-:W-:Y:S01]  /*8a30*/  FADD.FTZ R174, R185.reuse, R174 ;  /* 0x000000aeb9ae7221 */ /* 0x050fe20000010000 */
[----:B------:R-:W-:Y:S01]  /*8a40*/  FADD.FTZ R154, R160, R183 ;  /* 0x000000b7a09a7221 */ /* 0x000fe20000010000 */
[----:B------:R-:W-:Y:S01]  /*8a50*/  F2FP.F16.F32.PACK_AB R157, R185, R158 ;  /* 0x0000009eb99d723e */ /* 0x000fe200000000ff */
[----:B------:R-:W-:Y:S01]  /*8a60*/  FMUL.FTZ R63, R63, R9 ;  /* 0x000000093f3f7220 */ /* 0x000fe20000410000 */
[----:B------:R-:W-:Y:S01]  /*8a70*/  F2FP.F16.F32.PACK_AB R158, R214, R15 ;  /* 0x0000000fd69e723e */ /* 0x000fe200000000ff */
[----:B------:R-:W-:Y:S01]  /*8a80*/  FADD.FTZ R183, R161, R154 ;  /* 0x0000009aa1b77221 */ /* 0x000fe20000010000 */
[----:B------:R-:W-:Y:S01]  /*8a90*/  F2FP.F16.F32.PACK_AB R154, R153, R20 ;  /* 0x00000014999a723e */ /* 0x000fe200000000ff */
[----:B------:R-:W4:Y:S01]  /*8aa0*/  MUFU.EX2 R162, R162 ;  /* 0x000000a200a27308 */ /* 0x000f220000000800 */
[----:B--2---:R-:W-:Y:S01]  /*8ab0*/  FADD.FTZ R187, R159, R174 ;  /* 0x000000ae9fbb7221 */ /* 0x004fe20000010000 */
[----:B------:R-:W-:Y:S01]  /*8ac0*/  FADD.FTZ R20, R14, R183 ;  /* 0x000000b70e147221 */ /* 0x000fe20000010000 */
[----:B------:R-:W-:Y:S01]  /*8ad0*/  F2FP.F16.F32.PACK_AB R160, R161, R160 ;  /* 0x000000a0a1a0723e */ /* 0x000fe200000000ff */
[-C--:B------:R-:W-:Y:S01]  /*8ae0*/  FMUL.FTZ R66, R66, R9.reuse ;  /* 0x0000000942427220 */ /* 0x080fe20000410000 */
[----:B------:R-:W-:Y:S01]  /*8af0*/  F2FP.F16.F32.PACK_AB R153, R155, R180 ;  /* 0x000000b49b99723e */ /* 0x000fe200000000ff */
[----:B------:R-:W-:Y:S01]  /*8b00*/  FMUL.FTZ R67, R67, R9 ;  /* 0x0000000943437220 */ /* 0x000fe20000410000 */
[----:B------:R-:W-:Y:S01]  /*8b10*/  F2FP.F16.F32.PACK_AB R155, R189, R184 ;  /* 0x000000b8bd9b723e */ /* 0x000fe200000000ff */
        /* <DEDUP_REMOVED lines=20> */
[----:B------:R-:W-:Y:S01]  /*8c60*/  F2FP.F16.F32.PACK_AB R162, R165, R14 ;  /* 0x0000000ea5a2723e */ /* 0x000fe200000000ff */
[-C--:B------:R-:W-:Y:S01]  /*8c70*/  FMUL.FTZ R91, R91, R9.reuse ;  /* 0x000000095b5b7220 */ /* 0x080fe20000410000 */
[-C--:B------:R-:W-:Y:S01]  /*8c80*/  FMUL.FTZ R94, R94, R9.reuse ;  /* 0x000000095e5e7220 */ /* 0x080fe20000410000 */
[-C--:B------:R-:W-:Y:S01]  /*8c90*/  FMUL.FTZ R95, R95, R9.reuse ;  /* 0x000000095f5f7220 */ /* 0x080fe20000410000 */
[----:B------:R-:W2:Y:S01]  /*8ca0*/  MUFU.EX2 R166, R166 ;  /* 0x000000a600a67308 */ /* 0x000ea20000000800 */
[----:B---3--:R-:W-:Y:S01]  /*8cb0*/  FADD.FTZ R183, R163, R174 ;  /* 0x000000aea3b77221 */ /* 0x008fe20000010000 */
[----:B------:R-:W-:Y:S01]  /*8cc0*/  FADD.FTZ R174, R164, R187 ;  /* 0x000000bba4ae7221 */ /* 0x000fe20000010000 */
        /* <DEDUP_REMOVED lines=42> */
[----:B---3--:R-:W-:-:S07]  /*8f70*/  FADD.FTZ R174, R0, R15 ;  /* 0x0000000f00ae7221 */ /* 0x008fce0000010000 */
[----:B------:R-:W3:Y:S01]  /*8f80*/  MUFU.EX2 R168, R168 ;  /* 0x000000a800a87308 */ /* 0x000ee20000000800 */
[C---:B----4-:R-:W-:Y:S01]  /*8f90*/  FADD.FTZ R183, R176.reuse, R183 ;  /* 0x000000b7b0b77221 */ /* 0x050fe20000010000 */
[----:B------:R-:W-:-:S06]  /*8fa0*/  F2FP.F16.F32.PACK_AB R166, R176, R13 ;  /* 0x0000000db0a6723e */ /* 0x000fcc00000000ff */
        /* <DEDUP_REMOVED lines=36> */
[----:B----4-:R-:W-:-:S04]  /*91f0*/  FADD.FTZ R0, R198, R13 ;  /* 0x0000000dc6007221 */ /* 0x010fc80000010000 */
[C---:B--2---:R-:W-:Y:S01]  /*9200*/  FADD.FTZ R0, R175.reuse, R0 ;  /* 0x00000000af007221 */ /* 0x044fe20000010000 */
[----:B------:R-:W-:Y:S01]  /*9210*/  F2FP.F16.F32.PACK_AB R175, R175, R198 ;  /* 0x000000c6afaf723e */ /* 0x000fe200000000ff */
[C---:B---3--:R-:W-:Y:S01]  /*9220*/  FADD.FTZ R2, R10.reuse, R15 ;  /* 0x0000000f0a027221 */ /* 0x048fe20000010000 */
[----:B------:R-:W-:Y:S01]  /*9230*/  F2FP.F16.F32.PACK_AB R174, R10, R11 ;  /* 0x0000000b0aae723e */ /* 0x000fe200000000ff */
[----:B------:R-:W-:Y:S06]  /*9240*/  @!P0 BRA `(.L_x_10962) ;  /* 0x0000000000048947 */ /* 0x000fec0003800000 */
[----:B------:R-:W-:Y:S01]  /*9250*/  BPT.TRAP 0x1 ;  /* 0x000000040000795c */ /* 0x000fe20000300000 */
.L_x_10962:
[----:B------:R2:W3:Y:S01]  /*9260*/  SYNCS.PHASECHK.TRANS64.TRYWAIT P2, [UR25+0x22850], R6 ;  /* 0x02285006ff0075a7 */ /* 0x0004e20008040159 */
[----:B------:R-:W-:Y:S05]  /*9270*/  @!P0 BRA `(.L_x_10963) ;  /* 0x0000000000048947 */ /* 0x000fea0003800000 */
[----:B------:R-:W-:Y:S01]  /*9280*/  BPT.TRAP 0x1 ;  /* 0x000000040000795c */ /* 0x000fe20000300000 */
.L_x_10963:
[----:B------:R-:W-:Y:S01]  /*9290*/  VIADD R7, R215, 0x8 ;  /* 0x00000008d7077836 */ /* 0x000fe20000000000 */
[----:B---3--:R-:W-:Y:S06]  /*92a0*/  @P2 BRA `(.L_x_10964) ;  /* 0x0000000000082947 */ /* 0x008fec0003800000 */
[----:B------:R-:W3:Y:S02]  /*92b0*/  SYNCS.PHASECHK.TRANS64.TRYWAIT P2, [UR25+0x22850], R6 ;  /* 0x02285006ff0075a7 */ /* 0x000ee40008040159 */
[----:B---3--:R-:W-:Y:S05]  /*92c0*/  @!P2 BRA `(.L_x_10965) ;  /* 0x000000a800b8a947 */ /* 0x008fea0003800000 */
.L_x_10964:
        /* <DEDUP_REMOVED lines=39> */
.L_x_10966:
[----:B------:R-:W-:Y:S01]  /*9540*/  UIADD3 UR25, UR25, 0x22860, URZ ;  /* 0x0002286019197890 */ /* 0x000fe2000fffe03f */
[----:B---3--:R-:W-:Y:S02]  /*9550*/  IMAD.MOV.U32 R9, RZ, RZ, R5 ;  /* 0x000000ffff097224 */ /* 0x008fe400078e0005 */
[----:B------:R-:W-:Y:S01]  /*9560*/  IMAD.MOV.U32 R11, RZ, RZ, R4 ;  /* 0x000000ffff0b7224 */ /* 0x000fe200078e0004 */
[----:B------:R-:W-:-:S09]  /*9570*/  UPRMT UR25, UR24, 0x654, UR25 ;  /* 0x0000065418197896 */ /* 0x000fd20008000019 */
[----:B------:R-:W-:Y:S01]  /*9580*/  SYNCS.ARRIVE.TRANS64.RED.A1T0 RZ, [UR25], RZ ;  /* 0x000000ffffff79a7 */ /* 0x000fe20008100419 */
[----:B------:R-:W-:Y:S05]  /*9590*/  @P1 BRA `(.L_x_10967) ;  /* 0xffffffe000c01947 */ /* 0x000fea000383ffff */
[----:B------:R-:W-:-:S07]  /*95a0*/  IMAD.MOV.U32 R7, RZ, RZ, R8 ;  /* 0x000000ffff077224 */ /* 0x000fce00078e0008 */
.L_x_10956:
[----:B------:R-:W-:-:S13]  /*95b0*/  ISETP.GE.AND P1, PT, R7, UR44, PT ;  /* 0x0000002c07007c0c */ /* 0x000fda000bf26270 */
[----:B------:R-:W-:Y:S05]  /*95c0*/  @!P1 BRA `(.L_x_10968) ;  /* 0x0000003000049947 */ /* 0x000fea0003800000 */
[----:B------:R-:W-:Y:S01]  /*95d0*/  IMAD.MOV.U32 R9, RZ, RZ, R5 ;  /* 0x000000ffff097224 */ /* 0x000fe200078e0005 */
[----:B------:R-:W-:Y:S01]  /*95e0*/  ULDC UR25, c[0x0][0x9e4] ;  /* 0x0002790000197ab9 */ /* 0x000fe20000000800 */
[----:B------:R-:W-:Y:S01]  /*95f0*/  IMAD.MOV.U32 R8, RZ, RZ, R4 ;  /* 0x000000ffff087224 */ /* 0x000fe200078e0004 */
[----:B------:R-:W-:Y:S01]  /*9600*/  ULDC UR26, c[0x0][0x9dc] ;  /* 0x00027700001a7ab9 */ /* 0x000fe20000000800 */
[----:B------:R-:W-:Y:S01]  /*9610*/  ULDC UR27, c[0x0][0x288] ;  /* 0x0000a200001b7ab9 */ /* 0x000fe20000000800 */
[----:B------:R-:W-:Y:S01]  /*9620*/  ULDC UR6, c[0x0][0x988] ;  /* 0x0002620000067ab9 */ /* 0x000fe20000000800 */
[----:B------:R-:W-:-:S05]  /*9630*/  ULDC UR28, c[0x0][0x9e0] ;  /* 0x00027800001c7ab9 */ /* 0x000fca0000000800 */
.L_x_10987:
[----:B------:R-:W-:-:S04]  /*9640*/  UIADD3 UR38, UR38, 0x1, URZ ;  /* 0x0000000126267890 */ /* 0x000fc8000fffe03f */
[----:B------:R-:W-:-:S04]  /*9650*/  UISETP.NE.AND UP0, UPT, UR38, 0x2, UPT ;  /* 0x000000022600788c */ /* 0x000fc8000bf05270 */
[----:B------:R-:W-:Y:S02]  /*9660*/  USEL UR7, URZ, 0x1, UP0 ;  /* 0x000000013f077887 */ /* 0x000fe40008000000 */
[----:B------:R-:W-:Y:S02]  /*9670*/  USEL UR38, UR38, URZ, UP0 ;  /* 0x0000003f26267287 */ /* 0x000fe40008000000 */
[----:B------:R-:W-:Y:S01]  /*9680*/  ULOP3.LUT UR37, UR37, UR7, URZ, 0x3c, !UPT ;  /* 0x0000000725257292 */ /* 0x000fe2000f8e3c3f */
[----:B------:R-:W-:Y:S11]  /*9690*/  @!P0 BRA `(.L_x_10969) ;  /* 0x0000000000048947 */ /* 0x000ff60003800000 */
[----:B------:R-:W-:Y:S01]  /*96a0*/  BPT.TRAP 0x1 ;  /* 0x000000040000795c */ /* 0x000fe20000300000 */
.L_x_10969:
[----:B------:R-:W3:Y:S01]  /*96b0*/  S2UR UR7, SR_CgaCtaId ;  /* 0x00000000000779c3 */ /* 0x000ee20000008800 */
[----:B------:R-:W-:Y:S01]  /*96c0*/  UMOV UR10, 0x400 ;  /* 0x00000400000a7882 */ /* 0x000fe20000000000 */
[----:B0-2---:R-:W-:-:S05]  /*96d0*/  IMAD.U32 R6, RZ, RZ, UR37 ;  /* 0x00000025ff067e24 */ /* 0x005fca000f8e00ff */
[----:B------:R-:W-:Y:S01]  /*96e0*/  SHF.L.U32 R6, R6, 0x1f, RZ ;  /* 0x0000001f06067819 */ /* 0x000fe200000006ff */
[----:B---3--:R-:W-:-:S04]  /*96f0*/  ULEA UR10, UR7, UR10, 0x18 ;  /* 0x0000000a070a7291 */ /* 0x008fc8000f8ec03f */
[----:B------:R-:W-:-:S09]  /*9700*/  ULEA UR24, UR38, UR10, 0x3 ;  /* 0x0000000a26187291 */ /* 0x000fd2000f8e183f */
[----:B------:R0:W2:Y:S01]  /*9710*/  SYNCS.PHASECHK.TRANS64.TRYWAIT P1, [UR24+0x22830], R6 ;  /* 0x02283006ff0075a7 */ /* 0x0000a20008020158 */
[----:B------:R-:W-:Y:S05]  /*9720*/  @!P0 BRA `(.L_x_10970) ;  /* 0x0000000000048947 */ /* 0x000fea0003800000 */
[----:B------:R-:W-:Y:S01]  /*9730*/  BPT.TRAP 0x1 ;  /* 0x000000040000795c */ /* 0x000fe20000300000 */
.L_x_10970:
[----:B--2---:R-:W-:Y:S05]  /*9740*/  @P1 BRA `(.L_x_10971) ;  /* 0x0000000000081947 */ /* 0x004fea0003800000 */
[----:B------:R-:W2:Y:S02]  /*9750*/  SYNCS.PHASECHK.TRANS64.TRYWAIT P1, [UR24+0x22830], R6 ;  /* 0x02283006ff0075a7 */ /* 0x000ea40008020158 */
[----:B--2---:R-:W-:Y:S05]  /*9760*/  @!P1 BRA `(.L_x_10972) ;  /* 0x000000a400a89947 */ /* 0x004fea0003800000 */
.L_x_10971:
        /* <DEDUP_REMOVED lines=26> */
.L_x_10973:
[----:B------:R-:W-:Y:S01]  /*9910*/  ISETP.NE.AND P2, PT, R205, 0x1, PT ;  /* 0x00000001cd00780c */ /* 0x000fe20003f45270 */
[----:B------:R-:W-:Y:S01]  /*9920*/  VIADD R20, R22, UR41 ;  /* 0x0000002916147c36 */ /* 0x000fe20008000000 */
[----:B------:R-:W-:Y:S01]  /*9930*/  UIADD3 UR10, UR24, 0x22840, URZ ;  /* 0x00022840180a7890 */ /* 0x000fe2000fffe03f */
[----:B------:R-:W-:Y:S01]  /*9940*/  IMAD R11, R7, -0x60, RZ ;  /* 0xffffffa0070b7824 */ /* 0x000fe200078e02ff */
[----:B------:R-:W-:Y:S02]  /*9950*/  LOP3.LUT P1, RZ, R16, 0x80000, RZ, 0xc0, !PT ;  /* 0x0008000010ff7812 */ /* 0x000fe4000782c0ff */
[----:B------:R-:W-:-:S07]  /*9960*/  UPRMT UR10, UR7, 0x654, UR10 ;  /* 0x00000654070a7896 */ /* 0x000fce000800000a */
[----:B------:R-:W2:Y:S08]  /*9970*/  @P2 LDC R5, c[0x0][0x44c] ;  /* 0x00011300ff052b82 */ /* 0x000eb00000000800 */
[----:B------:R-:W3:Y:S01]  /*9980*/  @P2 LDC R4, c[0x0][0x450] ;  /* 0x00011400ff042b82 */ /* 0x000ee20000000800 */
[----:B------:R-:W-:Y:S01]  /*9990*/  SYNCS.ARRIVE.TRANS64.RED.A1T0 RZ, [UR10], RZ ;  /* 0x000000ffffff79a7 */ /* 0x000fe2000810040a */
[----:B------:R-:W-:Y:S01]  /*99a0*/  ULOP3.LUT UR10, URZ, UR26, URZ, 0x33, !UPT ;  /* 0x0000001a3f0a7292 */ /* 0x000fe2000f8e333f */
[----:B--2---:R-:W-:-:S05]  /*99b0*/  @P2 IMAD.HI.U32 R5, R20, R5, RZ ;  /* 0x0000000514052227 */ /* 0x004fca00078e00ff */
[----:B---3--:R-:W-:Y:S01]  /*99c0*/  @P2 SHF.R.U32.HI R20, RZ, R4, R5 ;  /* 0x00000004ff142219 */ /* 0x008fe20000011605 */
[----:B------:R-:W-:-:S04]  /*99d0*/  VIADD R5, R11, 0x1 ;  /* 0x000000010b057836 */ /* 0x000fc80000000000 */
[----:B------:R-:W2:Y:S01]  /*99e0*/  SHFL.IDX PT, R214, R20, RZ, 0x1c1f ;  /* 0x001c1fff14d67589 */ /* 0x000ea200000e0000 */
[----:B------:R-:W-:-:S05]  /*99f0*/  IMAD R4, R18, -0x2, R5 ;  /* 0xfffffffe12047824 */ /* 0x000fca00078e0205 */
[----:B------:R-:W-:-:S05]  /*9a00*/  IADD3 R4, R4, -UR27, R17 ;  /* 0x8000001b04047c10 */ /* 0x000fca000fffe011 */
[C---:B------:R-:W-:Y:S02]  /*9a10*/  VIADD R15, R4.reuse, UR28 ;  /* 0x0000001c040f7c36 */ /* 0x040fe40008000000 */
[----:B------:R-:W-:Y:S02]  /*9a20*/  VIADD R14, R4, UR10 ;  /* 0x0000000a040e7c36 */ /* 0x000fe40008000000 */
[----:B--2---:R-:W-:Y:S02]  /*9a30*/  IMAD.IADD R12, R15, 0x1, R214 ;  /* 0x000000010f0c7824 */ /* 0x004fe400078e02d6 */
        /* <DEDUP_REMOVED lines=14> */
.L_x_10976:
[----:B------:R-:W-:-:S05]  /*9b20*/  IMAD.U32 R21, RZ, RZ, UR25 ;  /* 0x00000019ff157e24 */ /* 0x000fca000f8e00ff */
[----:B------:R-:W-:-:S13]  /*9b30*/  ISETP.NE.AND P1, PT, R21, 0x1, PT ;  /* 0x000000011500780c */ /* 0x000fda0003f25270 */
[----:B------:R-:W2:Y:S02]  /*9b40*/  @P1 LDC.64 R4, c[0x0][0x9e8] ;  /* 0x00027a00ff041b82 */ /* 0x000ea40000000a00 */
[----:B--2---:R-:W-:-:S05]  /*9b50*/  @P1 IMAD.HI.U32 R4, R13, R4, RZ ;  /* 0x000000040d041227 */ /* 0x004fca00078e00ff */
[----:B------:R-:W-:-:S07]  /*9b60*/  @P1 SHF.R.U32.HI R13, RZ, R5, R4 ;  /* 0x00000005ff0d1219 */ /* 0x000fce0000011604 */
.L_x_10977:
[----:B------:R-:W-:Y:S05]  /*9b70*/  BSYNC B0 ;  /* 0x0000000000007941 */ /* 0x000fea0003800000 */
.L_x_10975:
[----:B------:R-:W-:-:S04]  /*9b80*/  IMAD R4, R18, -0x2, R11 ;  /* 0xfffffffe12047824 */ /* 0x000fc800078e020b */
[----:B------:R-:W-:-:S05]  /*9b90*/  IMAD R13, R13, R21, R4 ;  /* 0x000000150d0d7224 */ /* 0x000fca00078e0204 */
[----:B------:R-:W-:Y:S02]  /*9ba0*/  VIADDMNMX R12, R13, R21, R12, PT ;  /* 0x000000150d0c7246 */ /* 0x000fe4000380010c */
[----:B------:R-:W-:-:S07]  /*9bb0*/  VIMNMX R10, R10, R13, !PT ;  /* 0x0000000d0a0a7248 */ /* 0x000fce0007fe0100 */
.L_x_10974:
[C---:B------:R-:W-:Y:S01]  /*9bc0*/  ISETP.GE.AND P2, PT, R11.reuse, 0x1, PT ;  /* 0x000000010b00780c */ /* 0x040fe20003f46270 */
[----:B------:R-:W2:Y:S01]  /*9bd0*/  SHFL.IDX PT, R20, R20, 0x1, 0x1c1f ;  /* 0x003c1f0014147f89 */ /* 0x000ea200000e0000 */
        /* <DEDUP_REMOVED lines=11> */
[----:B------:R-:W-:Y:S01]  /*9c90*/  FSEL R153, R153, -INF , !P2 ;  /* 0xff80000099997808 */ /* 0x000fe20005000000 */
[--C-:B--2---:R-:W-:Y:S01]  /*9ca0*/  IMAD.IADD R15, R15, 0x1, R20.reuse ;  /* 0x000000010f0f7824 */ /* 0x104fe200078e0214 */
[----:B------:R-:W-:Y:S01]  /*9cb0*/  ISETP.GT.AND P2, PT, R10, 0x8, !P4 ;  /* 0x000000080a00780c */ /* 0x000fe20006744270 */
[----:B------:R-:W-:Y:S01]  /*9cc0*/  IMAD.IADD R14, R14, 0x1, R20 ;  /* 0x000000010e0e7824 */ /* 0x000fe200078e0214 */
        /* <DEDUP_REMOVED lines=134> */
.L_x_10980:
[----:B------:R-:W-:-:S05]  /*a530*/  IMAD.U32 R10, RZ, RZ, UR25 ;  /* 0x00000019ff0a7e24 */ /* 0x000fca000f8e00ff */
[----:B------:R-:W-:-:S13]  /*a540*/  ISETP.NE.AND P6, PT, R10, 0x1, PT ;  /* 0x000000010a00780c */ /* 0x000fda0003fc5270 */
[----:B------:R-:W2:Y:S02]  /*a550*/  @P6 LDC.64 R4, c[0x0][0x9e8] ;  /* 0x00027a00ff046b82 */ /* 0x000ea40000000a00 */
[----:B--2---:R-:W-:-:S05]  /*a560*/  @P6 IMAD.HI.U32 R4, R21, R4, RZ ;  /* 0x0000000415046227 */ /* 0x004fca00078e00ff */
[----:B------:R-:W-:-:S07]  /*a570*/  @P6 SHF.R.U32.HI R21, RZ, R5, R4 ;  /* 0x00000005ff156219 */ /* 0x000fce0000011604 */
.L_x_10981:
[----:B------:R-:W-:Y:S05]  /*a580*/  BSYNC B0 ;  /* 0x0000000000007941 */ /* 0x000fea0003800000 */
.L_x_10979:
[----:B------:R-:W-:-:S04]  /*a590*/  IMAD R11, R18, -0x2, R11 ;  /* 0xfffffffe120b7824 */ /* 0x000fc800078e020b */
[----:B------:R-:W-:-:S05]  /*a5a0*/  IMAD R21, R21, R10, R11 ;  /* 0x0000000a15157224 */ /* 0x000fca00078e020b */
[----:B------:R-:W-:Y:S02]  /*a5b0*/  VIADDMNMX R15, R21, R10, R15, PT ;  /* 0x0000000a150f7246 */ /* 0x000fe4000380010f */
[----:B------:R-:W-:-:S07]  /*a5c0*/  VIMNMX R14, R14, R21, !PT ;  /* 0x000000150e0e7248 */ /* 0x000fce0007fe0100 */
.L_x_10978:
[----:B------:R-:W-:Y:S02]  /*a5d0*/  ISETP.GT.AND P1, PT, R14, 0x1, !P1 ;  /* 0x000000010e00780c */ /* 0x000fe40004f24270 */
[C---:B------:R-:W-:Y:S02]  /*a5e0*/  LOP3.LUT P6, RZ, R16.reuse, 0x10000, RZ, 0xc0, !PT ;  /* 0x0001000010ff7812 */ /* 0x040fe400078cc0ff */
        /* <DEDUP_REMOVED lines=135> */
[--C-:B------:R-:W-:Y:S01]  /*ae60*/  FFMA.FTZ R152, R153, UR6, -R10.reuse ;  /* 0x0000000699987c23 */ /* 0x100fe2000801080a */
[----:B------:R-:W-:Y:S01]  /*ae70*/  MUFU.EX2 R11, R11 ;  /* 0x0000000b000b7308 */ /* 0x000fe20000000800 */
        /* <DEDUP_REMOVED lines=11> */
[----:B------:R-:W-:-:S02]  /*af30*/  FFMA.FTZ R196, R196, UR6, -R10 ;  /* 0x00000006c4c47c23 */ /* 0x000fc4000801080a */
[----:B------:R-:W-:Y:S02]  /*af40*/  FMNMX.FTZ R5, R171, R20, !PT ;  /* 0x00000014ab057209 */ /* 0x000fe40007810000 */
[----:B------:R-:W-:Y:S02]  /*af50*/  MUFU.EX2 R12, R21 ;  /* 0x00000015000c7308 */ /* 0x000fe40000000800 */
[----:B------:R-:W-:-:S04]  /*af60*/  FMNMX.FTZ R20, R174, R5, !PT ;  /* 0x00000005ae147209 */ /* 0x000fc80007810000 */
[----:B------:R-:W-:Y:S02]  /*af70*/  FMNMX.FTZ R5, R175, R20, !PT ;  /* 0x00000014af057209 */ /* 0x000fe40007810000 */
[----:B------:R-:W-:Y:S02]  /*af80*/  MUFU.EX2 R20, R157 ;  /* 0x0000009d00147308 */ /* 0x000fe40000000800 */
[----:B------:R-:W-:-:S04]  /*af90*/  FMNMX.FTZ R160, R178, R5, !PT ;  /* 0x00000005b2a07209 */ /* 0x000fc80007810000 */
[----:B------:R-:W-:Y:S02]  /*afa0*/  FMNMX.FTZ R5, R179, R160, !PT ;  /* 0x000000a0b3057209 */ /* 0x000fe40007810000 */
[----:B------:R2:W-:Y:S02]  /*afb0*/  MUFU.EX2 R157, R169 ;  /* 0x000000a9009d7308 */ /* 0x0005e40000000800 */
[----:B------:R-:W-:-:S04]  /*afc0*/  FMNMX.FTZ R160, R182, R5, !PT ;  /* 0x00000005b6a07209 */ /* 0x000fc80007810000 */
[----:B------:R-:W-:Y:S02]  /*afd0*/  FMNMX.FTZ R5, R183, R160, !PT ;  /* 0x000000a0b7057209 */ /* 0x000fe40007810000 */
[----:B------:R3:W-:Y:S01]  /*afe0*/  MUFU.EX2 R160, R168 ;  /* 0x000000a800a07308 */ /* 0x0007e20000000800 */
[----:B--2---:R-:W-:Y:S01]  /*aff0*/  FFMA.FTZ R169, R184, UR6, -R10 ;  /* 0x00000006b8a97c23 */ /* 0x004fe2000801080a */
[----:B------:R-:W-:-:S04]  /*b000*/  FMNMX.FTZ R164, R186, R5, !PT ;  /* 0x00000005baa47209 */ /* 0x000fc80007810000 */
[----:B------:R-:W-:Y:S02]  /*b010*/  FMNMX.FTZ R5, R187, R164, !PT ;  /* 0x000000a4bb057209 */ /* 0x000fe40007810000 */
[----:B------:R-:W-:Y:S01]  /*b020*/  MUFU.EX2 R13, R13 ;  /* 0x0000000d000d7308 */ /* 0x000fe20000000800 */
[----:B---3--:R-:W-:Y:S01]  /*b030*/  FFMA.FTZ R168, R181, UR6, -R10 ;  /* 0x00000006b5a87c23 */ /* 0x008fe2000801080a */
[----:B------:R-:W-:Y:S02]  /*b040*/  FMNMX.FTZ R164, R190, R5, !PT ;  /* 0x00000005bea47209 */ /* 0x000fe40007810000 */
[----:B------:R-:W-:Y:S02]  /*b050*/  FSEL R181, R4, RZ, P1 ;  /* 0x000000ff04b57208 */ /* 0x000fe40000800000 */
[----:B------:R-:W-:Y:S02]  /*b060*/  FMNMX.FTZ R5, R191, R164, !PT ;  /* 0x000000a4bf057209 */ /* 0x000fe40007810000 */
[----:B------:R-:W-:Y:S01]  /*b070*/  MUFU.EX2 R156, R156 ;  /* 0x0000009c009c7308 */ /* 0x000fe20000000800 */
[----:B------:R-:W-:Y:S01]  /*b080*/  FADD.FTZ R8, -R181, R8 ;  /* 0x00000008b5087221 */ /* 0x000fe20000010100 */
[----:B------:R-:W-:-:S03]  /*b090*/  FMNMX.FTZ R164, R194, R5, !PT ;  /* 0x00000005c2a47209 */ /* 0x000fc60007810000 */
[----:B------:R-:W-:Y:S01]  /*b0a0*/  FMUL.FTZ R8, R8, UR6 ;  /* 0x0000000608087c20 */ /* 0x000fe20008410000 */
[----:B------:R-:W-:Y:S02]  /*b0b0*/  FMNMX.FTZ R5, R195, R164, !PT ;  /* 0x000000a4c3057209 */ /* 0x000fe40007810000 */
[----:B------:R2:W-:Y:S02]  /*b0c0*/  MUFU.EX2 R21, R161 ;  /* 0x000000a100157308 */ /* 0x0005e40000000800 */
[----:B------:R-:W-:-:S04]  /*b0d0*/  FMNMX.FTZ R164, R198, R5, !PT ;  /* 0x00000005c6a47209 */ /* 0x000fc80007810000 */
[----:B------:R-:W-:Y:S02]  /*b0e0*/  FMNMX.FTZ R5, R199, R164, !PT ;  /* 0x000000a4c7057209 */ /* 0x000fe40007810000 */
[----:B------:R-:W3:Y:S01]  /*b0f0*/  MUFU.EX2 R8, R8 ;  /* 0x0000000800087308 */ /* 0x000ee20000000800 */
[--C-:B--2---:R-:W-:Y:S01]  /*b100*/  FFMA.FTZ R161, R177, UR6, -R10.reuse ;  /* 0x00000006b1a17c23 */ /* 0x104fe2000801080a */
[--C-:B------:R-:W-:Y:S01]  /*b110*/  FFMA.FTZ R177, R192, UR6, -R10.reuse ;  /* 0x00000006c0b17c23 */ /* 0x100fe2000801080a */
[----:B------:R-:W2:Y:S05]  /*b120*/  SHFL.BFLY PT, R176, R5, 0x2, 0x1f ;  /* 0x0c401f0005b07f89 */ /* 0x000eaa00000e0000 */
[----:B------:R-:W-:Y:S08]  /*b130*/  MUFU.EX2 R153, R153 ;  /* 0x0000009900997308 */ /* 0x000ff00000000800 */
[----:B------:R-:W-:Y:S01]  /*b140*/  MUFU.EX2 R14, R14 ;  /* 0x0000000e000e7308 */ /* 0x000fe20000000800 */
[-C--:B---3--:R-:W-:Y:S01]  /*b150*/  FMUL.FTZ R24, R24, R8.reuse ;  /* 0x0000000818187220 */ /* 0x088fe20000410000 */
        /* <DEDUP_REMOVED lines=9> */
[----:B--2---:R-:W-:Y:S01]  /*b1f0*/  FMNMX.FTZ R184, R5, R176, !PT ;  /* 0x000000b005b87209 */ /* 0x004fe20007810000 */
[--C-:B------:R-:W-:Y:S01]  /*b200*/  FFMA.FTZ R176, R189, UR6, -R10.reuse ;  /* 0x00000006bdb07c23 */ /* 0x100fe2000801080a */
[----:B------:R-:W-:Y:S01]  /*b210*/  FFMA.FTZ R10, R197, UR6, -R10 ;  /* 0x00000006c50a7c23 */ /* 0x000fe2000801080a */
        /* <DEDUP_REMOVED lines=26> */
[----:B--2---:R-:W-:Y:S01]  /*b3c0*/  FMNMX.FTZ R5, R184, R5, !PT ;  /* 0x00000005b8057209 */ /* 0x004fe20007810000 */
[----:B------:R-:W-:Y:S01]  /*b3d0*/  MUFU.EX2 R165, R165 ;  /* 0x000000a500a57308 */ /* 0x000fe20000000800 */
[-C--:B------:R-:W-:Y:S01]  /*b3e0*/  FMUL.FTZ R85, R85, R8.reuse ;  /* 0x0000000855557220 */ /* 0x080fe20000410000 */
[-C--:B------:R-:W-:Y:S01]  /*b3f0*/  FMUL.FTZ R88, R88, R8.reuse ;  /* 0x0000000858587220 */ /* 0x080fe20000410000 */
[C---:B------:R-:W-:Y:S01]  /*b400*/  FSETP.NEU.FTZ.AND P1, PT, R5.reuse, -INF , PT ;  /* 0xff8000000500780b */ /* 0x040fe20003f3d000 */
[----:B------:R-:W-:Y:S01]  /*b410*/  FMUL.FTZ R189, R5, UR6 ;  /* 0x0000000605bd7c20 */ /* 0x000fe20008410000 */
[-C--:B------:R-:W-:Y:S01]  /*b420*/  FMUL.FTZ R89, R89, R8.reuse ;  /* 0x0000000859597220 */ /* 0x080fe20000410000 */
[-C--:B------:R-:W-:Y:S01]  /*b430*/  FMUL.FTZ R92, R92, R8.reuse ;  /* 0x000000085c5c7220 */ /* 0x080fe20000410000 */
[-C--:B------:R-:W-:Y:S01]  /*b440*/  FMUL.FTZ R93, R93, R8.reuse ;  /* 0x000000085d5d7220 */ /* 0x080fe20000410000 */
[----:B------:R-:W2:Y:S01]  /*b450*/  MUFU.EX2 R168, R168 ;  /* 0x000000a800a87308 */ /* 0x000ea20000000800 */
[----:B------:R-:W-:Y:S01]  /*b460*/  FSEL R189, R189, RZ, P1 ;  /* 0x000000ffbdbd7208 */ /* 0x000fe20000800000 */
[-C--:B------:R-:W-:Y:S01]  /*b470*/  FMUL.FTZ R96, R96, R8.reuse ;  /* 0x0000000860607220 */ /* 0x080fe20000410000 */
[-C--:B------:R-:W-:Y:S01]  /*b480*/  FMUL.FTZ R97, R97, R8.reuse ;  /* 0x0000000861617220 */ /* 0x080fe20000410000 */
[-C--:B------:R-:W-:Y:S01]  /*b490*/  FMUL.FTZ R100, R100, R8.reuse ;  /* 0x0000000864647220 */ /* 0x080fe20000410000 */
[----:B------:R-:W-:Y:S01]  /*b4a0*/  FMUL.FTZ R101, R101, R8 ;  /* 0x0000000865657220 */ /* 0x000fe20000410000 */
[----:B------:R-:W-:Y:S01]  /*b4b0*/  FFMA.FTZ R184, R155, UR6, -R189 ;  /* 0x000000069bb87c23 */ /* 0x000fe200080108bd */
[----:B------:R-:W-:Y:S01]  /*b4c0*/  FFMA.FTZ R155, R8, R2, R11 ;  /* 0x00000002089b7223 */ /* 0x000fe2000001000b */
[--C-:B----4-:R-:W-:Y:S01]  /*b4d0*/  FFMA.FTZ R185, R154, UR6, -R189.reuse ;  /* 0x000000069ab97c23 */ /* 0x110fe200080108bd */
[----:B------:R-:W-:Y:S01]  /*b4e0*/  MUFU.EX2 R169, R169 ;  /* 0x000000a900a97308 */ /* 0x000fe20000000800 */
[----:B------:R-:W-:Y:S01]  /*b4f0*/  FFMA.FTZ R188, R159, UR6, -R189 ;  /* 0x000000069fbc7c23 */ /* 0x000fe200080108bd */
[----:B------:R-:W-:Y:S01]  /*b500*/  FADD.FTZ R193, R152, R155 ;  /* 0x0000009b98c17221 */ /* 0x000fe20000010000 */
[--C-:B------:R-:W-:Y:S01]  /*b510*/  FFMA.FTZ R159, R162, UR6, -R189.reuse ;  /* 0x00000006a29f7c23 */ /* 0x100fe200080108bd */
[----:B---3--:R-:W-:Y:S01]  /*b520*/  F2FP.F16.F32.PACK_AB R162, R15, R14 ;  /* 0x0000000e0fa2723e */ /* 0x008fe200000000ff */
[----:B------:R-:W-:Y:S01]  /*b530*/  FFMA.FTZ R155, R158, UR6, -R189 ;  /* 0x000000069e9b7c23 */ /* 0x000fe200080108bd */
[----:B------:R-:W-:Y:S01]  /*b540*/  FADD.FTZ R2, R12, R193 ;  /* 0x000000c10c027221 */ /* 0x000fe20000010000 */
[----:B------:R-:W-:Y:S01]  /*b550*/  F2FP.F16.F32.PACK_AB R158, R153, R20 ;  /* 0x00000014999e723e */ /* 0x000fe200000000ff */
[----:B------:R3:W-:Y:S01]  /*b560*/  MUFU.EX2 R181, R196 ;  /* 0x000000c400b57308 */ /* 0x0007e20000000800 */
[--C-:B------:R-:W-:Y:S01]  /*b570*/  FFMA.FTZ R192, R163, UR6, -R189.reuse ;  /* 0x00000006a3c07c23 */ /* 0x100fe200080108bd */
[----:B------:R-:W-:Y:S01]  /*b580*/  FADD.FTZ R193, R13, R2 ;  /* 0x000000020dc17221 */ /* 0x000fe20000010000 */
[--C-:B------:R-:W-:Y:S01]  /*b590*/  FFMA.FTZ R163, R166, UR6, -R189.reuse ;  /* 0x00000006a6a37c23 */ /* 0x100fe200080108bd */
[--C-:B------:R-:W-:Y:S01]  /*b5a0*/  FFMA.FTZ R171, R171, UR6, -R189.reuse ;  /* 0x00000006abab7c23 */ /* 0x100fe200080108bd */
[----:B------:R-:W-:Y:S01]  /*b5b0*/  FFMA.FTZ R174, R174, UR6, -R189 ;  /* 0x00000006aeae7c23 */ /* 0x000fe200080108bd */
[----:B------:R-:W-:Y:S01]  /*b5c0*/  FADD.FTZ R2, R156, R193 ;  /* 0x000000c19c027221 */ /* 0x000fe20000010000 */
[----:B------:R-:W-:Y:S01]  /*b5d0*/  F2FP.F16.F32.PACK_AB R152, R152, R11 ;  /* 0x0000000b9898723e */ /* 0x000fe200000000ff */
[----:B------:R-:W-:Y:S01]  /*b5e0*/  MUFU.EX2 R173, R173 ;  /* 0x000000ad00ad7308 */ /* 0x000fe20000000800 */
[--C-:B---3--:R-:W-:Y:S01]  /*b5f0*/  FFMA.FTZ R196, R167, UR6, -R189.reuse ;  /* 0x00000006a7c47c23 */ /* 0x108fe200080108bd */
[----:B------:R-:W-:Y:S01]  /*b600*/  FADD.FTZ R193, R21, R2 ;  /* 0x0000000215c17221 */ /* 0x000fe20000010000 */
[--C-:B------:R-:W-:Y:S01]  /*b610*/  FFMA.FTZ R175, R175, UR6, -R189.reuse ;  /* 0x00000006afaf7c23 */ /* 0x100fe200080108bd */
[----:B------:R-:W-:Y:S01]  /*b620*/  FFMA.FTZ R178, R178, UR6, -R189 ;  /* 0x00000006b2b27c23 */ /* 0x000fe200080108bd */
[----:B--2---:R-:W-:Y:S01]  /*b630*/  F2FP.F16.F32.PACK_AB R166, R168, R165 ;  /* 0x000000a5a8a6723e */ /* 0x004fe200000000ff */
[----:B------:R-:W-:Y:S01]  /*b640*/  FADD.FTZ R2, R20, R193 ;  /* 0x000000c114027221 */ /* 0x000fe20000010000 */
[--C-:B------:R-:W-:Y:S01]  /*b650*/  FFMA.FTZ R179, R179, UR6, -R189.reuse ;  /* 0x00000006b3b37c23 */ /* 0x100fe200080108bd */
[----:B------:R-:W2:Y:S01]  /*b660*/  MUFU.EX2 R176, R176 ;  /* 0x000000b000b07308 */ /* 0x000ea20000000800 */
[--C-:B------:R-:W-:Y:S01]  /*b670*/  FFMA.FTZ R182, R182, UR6, -R189.reuse ;  /* 0x00000006b6b67c23 */ /* 0x100fe200080108bd */
[----:B------:R-:W-:Y:S01]  /*b680*/  FADD.FTZ R193, R153, R2 ;  /* 0x0000000299c17221 */ /* 0x000fe20000010000 */
[--C-:B------:R-:W-:Y:S01]  /*b690*/  FFMA.FTZ R183, R183, UR6, -R189.reuse ;  /* 0x00000006b7b77c23 */ /* 0x100fe200080108bd */
[--C-:B------:R-:W-:Y:S01]  /*b6a0*/  FFMA.FTZ R187, R187, UR6, -R189.reuse ;  /* 0x00000006bbbb7c23 */ /* 0x100fe200080108bd */
[----:B------:R-:W-:Y:S01]  /*b6b0*/  FFMA.FTZ R190, R190, UR6, -R189 ;  /* 0x00000006bebe7c23 */ /* 0x000fe200080108bd */
[----:B------:R-:W-:Y:S01]  /*b6c0*/  FADD.FTZ R2, R160, R193 ;  /* 0x000000c1a0027221 */ /* 0x000fe20000010000 */
[--C-:B------:R-:W-:Y:S01]  /*b6d0*/  FFMA.FTZ R191, R191, UR6, -R189.reuse ;  /* 0x00000006bfbf7c23 */ /* 0x100fe200080108bd */
[----:B------:R-:W-:Y:S01]  /*b6e0*/  MUFU.EX2 R177, R177 ;  /* 0x000000b100b17308 */ /* 0x000fe20000000800 */
[--C-:B------:R-:W-:Y:S01]  /*b6f0*/  FFMA.FTZ R194, R194, UR6, -R189.reuse ;  /* 0x00000006c2c27c23 */ /* 0x100fe200080108bd */
[----:B------:R-:W-:Y:S01]  /*b700*/  FADD.FTZ R193, R157, R2 ;  /* 0x000000029dc17221 */ /* 0x000fe20000010000 */
[----:B------:R-:W-:Y:S01]  /*b710*/  FSEL R2, R5, RZ, P1 ;  /* 0x000000ff05027208 */ /* 0x000fe20000800000 */
[--C-:B------:R-:W-:Y:S01]  /*b720*/  FFMA.FTZ R195, R195, UR6, -R189.reuse ;  /* 0x00000006c3c37c23 */ /* 0x100fe200080108bd */
[----:B------:R-:W-:Y:S01]  /*b730*/  FFMA.FTZ R198, R198, UR6, -R189 ;  /* 0x00000006c6c67c23 */ /* 0x000fe200080108bd */
[----:B------:R-:W-:Y:S01]  /*b740*/  FADD.FTZ R154, R14, R193 ;  /* 0x000000c10e9a7221 */ /* 0x000fe20000010000 */
[-C--:B------:R-:W-:Y:S01]  /*b750*/  FMUL.FTZ R104, R104, R8.reuse ;  /* 0x0000000868687220 */ /* 0x080fe20000410000 */
[----:B------:R-:W-:Y:S01]  /*b760*/  FADD.FTZ R2, -R2, R9 ;  /* 0x0000000902027221 */ /* 0x000fe20000010100 */
[----:B------:R-:W3:Y:S01]  /*b770*/  MUFU.EX2 R180, R180 ;  /* 0x000000b400b47308 */ /* 0x000ee20000000800 */
[----:B------:R-:W-:Y:S01]  /*b780*/  FADD.FTZ R193, R15, R154 ;  /* 0x0000009a0fc17221 */ /* 0x000fe20000010000 */
[----:B------:R-:W-:Y:S01]  /*b790*/  FFMA.FTZ R9, R170, UR6, -R189 ;  /* 0x00000006aa097c23 */ /* 0x000fe200080108bd */
[----:B------:R-:W-:Y:S01]  /*b7a0*/  FMUL.FTZ R14, R2, UR6 ;  /* 0x00000006020e7c20 */ /* 0x000fe20008410000 */
[----:B--2---:R-:W-:Y:S01]  /*b7b0*/  F2FP.F16.F32.PACK_AB R170, R176, R173 ;  /* 0x000000adb0aa723e */ /* 0x004fe200000000ff */
[----:B------:R-:W-:Y:S01]  /*b7c0*/  FADD.FTZ R154, R164, R193 ;  /* 0x000000c1a49a7221 */ /* 0x000fe20000010000 */
[-C--:B------:R-:W-:Y:S01]  /*b7d0*/  FMUL.FTZ R105, R105, R8.reuse ;  /* 0x0000000869697220 */ /* 0x080fe20000410000 */
[-C--:B------:R-:W-:Y:S01]  /*b7e0*/  FMUL.FTZ R108, R108, R8.reuse ;  /* 0x000000086c6c7220 */ /* 0x080fe20000410000 */
[----:B------:R-:W2:Y:S01]  /*b7f0*/  MUFU.EX2 R10, R10 ;  /* 0x0000000a000a7308 */ /* 0x000ea20000000800 */
[----:B------:R-:W-:Y:S01]  /*b800*/  FADD.FTZ R154, R161, R154 ;  /* 0x0000009aa19a7221 */ /* 0x000fe20000010000 */
[-C--:B------:R-:W-:Y:S01]  /*b810*/  FMUL.FTZ R109, R109, R8.reuse ;  /* 0x000000086d6d7220 */ /* 0x080fe20000410000 */
[-C--:B------:R-:W-:Y:S01]  /*b820*/  FMUL.FTZ R112, R112, R8.reuse ;  /* 0x0000000870707220 */ /* 0x080fe20000410000 */
[-C--:B------:R-:W-:Y:S01]  /*b830*/  FMUL.FTZ R113, R113, R8.reuse ;  /* 0x0000000871717220 */ /* 0x080fe20000410000 */
[----:B------:R-:W-:Y:S01]  /*b840*/  FADD.FTZ R167, R165, R154 ;  /* 0x0000009aa5a77221 */ /* 0x000fe20000010000 */
[-C--:B------:R-:W-:Y:S01]  /*b850*/  FMUL.FTZ R116, R116, R8.reuse ;  /* 0x0000000874747220 */ /* 0x080fe20000410000 */
[-C--:B------:R-:W-:Y:S01]  /*b860*/  FMUL.FTZ R117, R117, R8.reuse ;  /* 0x0000000875757220 */ /* 0x080fe20000410000 */
[----:B------:R-:W-:Y:S01]  /*b870*/  MUFU.EX2 R185, R185 ;  /* 0x000000b900b97308 */ /* 0x000fe20000000800 */
[----:B------:R-:W-:Y:S01]  /*b880*/  FADD.FTZ R154, R168, R167 ;  /* 0x000000a7a89a7221 */ /* 0x000fe20000010000 */
[--C-:B------:R-:W-:Y:S01]  /*b890*/  FFMA.FTZ R167, R186, UR6, -R189.reuse ;  /* 0x00000006baa77c23 */ /* 0x100fe200080108bd */
[----:B------:R-:W-:Y:S01]  /*b8a0*/  F2FP.F16.F32.PACK_AB R168, R172, R169 ;  /* 0x000000a9aca8723e */ /* 0x000fe200000000ff */
[----:B------:R-:W-:Y:S01]  /*b8b0*/  FFMA.FTZ R189, R199, UR6, -R189 ;  /* 0x00000006c7bd7c23 */ /* 0x000fe200080108bd */
[----:B------:R-:W-:Y:S01]  /*b8c0*/  FADD.FTZ R193, R169, R154 ;  /* 0x0000009aa9c17221 */ /* 0x000fe20000010000 */
[-C--:B------:R-:W-:Y:S01]  /*b8d0*/  FMUL.FTZ R120, R120, R8.reuse ;  /* 0x0000000878787220 */ /* 0x080fe20000410000 */
[-C--:B------:R-:W-:Y:S01]  /*b8e0*/  FMUL.FTZ R121, R121, R8.reuse ;  /* 0x0000000879797220 */ /* 0x080fe20000410000 */
[----:B------:R-:W4:Y:S01]  /*b8f0*/  MUFU.EX2 R14, R14 ;  /* 0x0000000e000e7308 */ /* 0x000f220000000800 */
[----:B------:R-:W-:Y:S01]  /*b900*/  FADD.FTZ R154, R172, R193 ;  /* 0x000000c1ac9a7221 */ /* 0x000fe20000010000 */
[----:B---3--:R-:W-:Y:S01]  /*b910*/  F2FP.F16.F32.PACK_AB R172, R180, R177 ;  /* 0x000000b1b4ac723e */ /* 0x008fe200000000ff */
[-C--:B------:R-:W-:Y:S01]  /*b920*/  FMUL.FTZ R124, R124, R8.reuse ;  /* 0x000000087c7c7220 */ /* 0x080fe20000410000 */
[----:B------:R-:W-:Y:S01]  /*b930*/  FMUL.FTZ R125, R125, R8 ;  /* 0x000000087d7d7220 */ /* 0x000fe20000410000 */
[----:B------:R-:W-:Y:S01]  /*b940*/  FADD.FTZ R193, R173, R154 ;  /* 0x0000009aadc17221 */ /* 0x000fe20000010000 */
[----:B------:R-:W-:Y:S01]  /*b950*/  F2FP.F16.F32.PACK_AB R154, R13, R12 ;  /* 0x0000000c0d9a723e */ /* 0x000fe200000000ff */
[-C--:B------:R-:W-:Y:S01]  /*b960*/  FMUL.FTZ R128, R128, R8.reuse ;  /* 0x0000000880807220 */ /* 0x080fe20000410000 */
[----:B------:R-:W3:Y:S01]  /*b970*/  MUFU.EX2 R184, R184 ;  /* 0x000000b800b87308 */ /* 0x000ee20000000800 */
[----:B------:R-:W-:Y:S01]  /*b980*/  FADD.FTZ R12, R176, R193 ;  /* 0x000000c1b00c7221 */ /* 0x000fe20000010000 */
[-C--:B------:R-:W-:Y:S01]  /*b990*/  FMUL.FTZ R129, R129, R8.reuse ;  /* 0x0000000881817220 */ /* 0x080fe20000410000 */
[-C--:B------:R-:W-:Y:S01]  /*b9a0*/  FMUL.FTZ R132, R132, R8.reuse ;  /* 0x0000000884847220 */ /* 0x080fe20000410000 */
[-C--:B------:R-:W-:Y:S01]  /*b9b0*/  FMUL.FTZ R133, R133, R8.reuse ;  /* 0x0000000885857220 */ /* 0x080fe20000410000 */
[----:B------:R-:W-:Y:S01]  /*b9c0*/  FADD.FTZ R13, R177, R12 ;  /* 0x0000000cb10d7221 */ /* 0x000fe20000010000 */
[-C--:B------:R-:W-:Y:S01]  /*b9d0*/  FMUL.FTZ R136, R136, R8.reuse ;  /* 0x0000000888887220 */ /* 0x080fe20000410000 */
[-C--:B------:R-:W-:Y:S01]  /*b9e0*/  FMUL.FTZ R137, R137, R8.reuse ;  /* 0x0000000889897220 */ /* 0x080fe20000410000 */
[----:B------:R-:W5:Y:S01]  /*b9f0*/  MUFU.EX2 R155, R155 ;  /* 0x0000009b009b7308 */ /* 0x000f620000000800 */
[----:B------:R-:W-:Y:S01]  /*ba00*/  FADD.FTZ R20, R180, R13 ;  /* 0x0000000db4147221 */ /* 0x000fe20000010000 */
[-C--:B------:R-:W-:Y:S01]  /*ba10*/  FMUL.FTZ R140, R140, R8.reuse ;  /* 0x000000088c8c7220 */ /* 0x080fe20000410000 */
[-C--:B------:R-:W-:Y:S01]  /*ba20*/  FMUL.FTZ R141, R141, R8.reuse ;  /* 0x000000088d8d7220 */ /* 0x080fe20000410000 */
[-C--:B------:R-:W-:Y:S01]  /*ba30*/  FMUL.FTZ R144, R144, R8.reuse ;  /* 0x0000000890907220 */ /* 0x080fe20000410000 */
[----:B------:R-:W-:Y:S01]  /*ba40*/  FADD.FTZ R13, R181, R20 ;  /* 0x00000014b50d7221 */ /* 0x000fe20000010000 */
[-C--:B------:R-:W-:Y:S01]  /*ba50*/  FMUL.FTZ R145, R145, R8.reuse ;  /* 0x0000000891917220 */ /* 0x080fe20000410000 */
[----:B------:R-:W-:Y:S01]  /*ba60*/  FMUL.FTZ R148, R148, R8 ;  /* 0x0000000894947220 */ /* 0x000fe20000410000 */
[----:B------:R-:W0:Y:S01]  /*ba70*/  MUFU.EX2 R188, R188 ;  /* 0x000000bc00bc7308 */ /* 0x000e220000000800 */
[----:B--2---:R-:W-:Y:S01]  /*ba80*/  FADD.FTZ R2, R10, R13 ;  /* 0x0000000d0a027221 */ /* 0x004fe20000010000 */
[----:B----4-:R-:W-:Y:S01]  /*ba90*/  FFMA.FTZ R13, R14, R0, R185 ;  /* 0x000000000e0d7223 */ /* 0x010fe200000100b9 */
[----:B------:R-:W-:Y:S01]  /*baa0*/  FMUL.FTZ R149, R149, R8 ;  /* 0x0000000895957220 */ /* 0x000fe20000410000 */
[----:B------:R-:W-:Y:S01]  /*bab0*/  F2FP.F16.F32.PACK_AB R164, R161, R164 ;  /* 0x000000a4a1a4723e */ /* 0x000fe200000000ff */
[----:B------:R-:W-:Y:S01]  /*bac0*/  FMUL.FTZ R26, R26, R14 ;  /* 0x0000000e1a1a7220 */ /* 0x000fe20000410000 */
[C---:B---3--:R-:W-:Y:S01]  /*bad0*/  FADD.FTZ R0, R184.reuse, R13 ;  /* 0x0000000db8007221 */ /* 0x048fe20000010000 */
[----:B------:R-:W-:Y:S01]  /*bae0*/  F2FP.F16.F32.PACK_AB R160, R157, R160 ;  /* 0x000000a09da0723e */ /* 0x000fe200000000ff */
[----:B------:R-:W2:Y:S01]  /*baf0*/  MUFU.EX2 R159, R159 ;  /* 0x0000009f009f7308 */ /* 0x000ea20000000800 */
[----:B------:R-:W-:Y:S01]  /*bb00*/  F2FP.F16.F32.PACK_AB R156, R21, R156 ;  /* 0x0000009c159c723e */ /* 0x000fe200000000ff */
[----:B-----5:R-:W-:Y:S01]  /*bb10*/  FADD.FTZ R13, R155, R0 ;  /* 0x000000009b0d7221 */ /* 0x020fe20000010000 */
[----:B------:R-:W-:Y:S01]  /*bb20*/  F2FP.F16.F32.PACK_AB R153, R184, R185 ;  /* 0x000000b9b899723e */ /* 0x000fe200000000ff */
        /* <DEDUP_REMOVED lines=37> */
[C---:B--2---:R-:W-:Y:S01]  /*bd80*/  FADD.FTZ R20, R196.reuse, R13 ;  /* 0x0000000dc4147221 */ /* 0x044fe20000010000 */
[----:B------:R-:W-:Y:S01]  /*bd90*/  F2FP.F16.F32.PACK_AB R159, R196, R163 ;  /* 0x000000a3c49f723e */ /* 0x000fe200000000ff */
[-C--:B------:R-:W-:Y:S01]  /*bda0*/  FMUL.FTZ R79, R79, R14.reuse ;  /* 0x0000000e4f4f7220 */ /* 0x080fe20000410000 */
[-C--:B------:R-:W-:Y:S01]  /*bdb0*/  FMUL.FTZ R82, R82, R14.reuse ;  /* 0x0000000e52527220 */ /* 0x080fe20000410000 */
[-C--:B------:R-:W-:Y:S01]  /*bdc0*/  FMUL.FTZ R83, R83, R14.reuse ;  /* 0x0000000e53537220 */ /* 0x080fe20000410000 */
[-C--:B------:R-:W-:Y:S01]  /*bdd0*/  FMUL.FTZ R86, R86, R14.reuse ;  /* 0x0000000e56567220 */ /* 0x080fe20000410000 */
[-C--:B------:R-:W-:Y:S01]  /*bde0*/  FMUL.FTZ R87, R87, R14.reuse ;  /* 0x0000000e57577220 */ /* 0x080fe20000410000 */
[----:B------:R2:W4:Y:S01]  /*bdf0*/  MUFU.EX2 R11, R174 ;  /* 0x000000ae000b7308 */ /* 0x0005220000000800 */
        /* <DEDUP_REMOVED lines=8> */
[----:B--2---:R-:W-:Y:S01]  /*be80*/  F2FP.F16.F32.PACK_AB R174, R10, R181 ;  /* 0x000000b50aae723e */ /* 0x004fe200000000ff */
[C---:B0-----:R-:W-:Y:S01]  /*be90*/  FADD.FTZ R20, R186.reuse, R13 ;  /* 0x0000000dba147221 */ /* 0x041fe20000010000 */
[----:B------:R-:W-:Y:S01]  /*bea0*/  F2FP.F16.F32.PACK_AB R161, R186, R9 ;  /* 0x00000009baa1723e */ /* 0x000fe200000000ff */
        /* <DEDUP_REMOVED lines=35> */
[----:B------:R-:W-:Y:S01]  /*c0e0*/  FMUL.FTZ R151, R151, R14 ;  /* 0x0000000e97977220 */ /* 0x000fe20000410000 */
[----:B------:R2:W4:Y:S01]  /*c0f0*/  MUFU.EX2 R169, R167 ;  /* 0x000000a700a97308 */ /* 0x0005220000000800 */
[----:B---3--:R-:W-:-:S07]  /*c100*/  FADD.FTZ R178, R182, R13 ;  /* 0x0000000db6b27221 */ /* 0x008fce0000010000 */
[----:B------:R-:W3:Y:S01]  /*c110*/  MUFU.EX2 R0, R187 ;  /* 0x000000bb00007308 */ /* 0x000ee20000000800 */
[C---:B0-----:R-:W-:Y:S01]  /*c120*/  FADD.FTZ R178, R183.reuse, R178 ;  /* 0x000000b2b7b27221 */ /* 0x041fe20000010000 */
[----:B--2---:R-:W-:-:S06]  /*c130*/  F2FP.F16.F32.PACK_AB R167, R183, R182 ;  /* 0x000000b6b7a7723e */ /* 0x004fcc00000000ff */
[----:B------:R-:W0:Y:S01]  /*c140*/  MUFU.EX2 R171, R190 ;  /* 0x000000be00ab7308 */ /* 0x000e220000000800 */
[----:B----4-:R-:W-:-:S07]  /*c150*/  FADD.FTZ R13, R169, R178 ;  /* 0x000000b2a90d7221 */ /* 0x010fce0000010000 */
[----:B------:R-:W2:Y:S01]  /*c160*/  MUFU.EX2 R20, R191 ;  /* 0x000000bf00147308 */ /* 0x000ea20000000800 */
[C---:B---3--:R-:W-:Y:S01]  /*c170*/  FADD.FTZ R178, R0.reuse, R13 ;  /* 0x0000000d00b27221 */ /* 0x048fe20000010000 */
[----:B------:R-:W-:-:S06]  /*c180*/  F2FP.F16.F32.PACK_AB R169, R0, R169 ;  /* 0x000000a900a9723e */ /* 0x000fcc00000000ff */
[----:B------:R-:W3:Y:S01]  /*c190*/  MUFU.EX2 R173, R194 ;  /* 0x000000c200ad7308 */ /* 0x000ee20000000800 */
[----:B0-----:R-:W-:-:S07]  /*c1a0*/  FADD.FTZ R13, R171, R178 ;  /* 0x000000b2ab0d7221 */ /* 0x001fce0000010000 */
[----:B------:R-:W0:Y:S01]  /*c1b0*/  MUFU.EX2 R176, R195 ;  /* 0x000000c300b07308 */ /* 0x000e220000000800 */
[C---:B--2---:R-:W-:Y:S01]  /*c1c0*/  FADD.FTZ R180, R20.reuse, R13 ;  /* 0x0000000d14b47221 */ /* 0x044fe20000010000 */
[----:B------:R-:W-:-:S06]  /*c1d0*/  F2FP.F16.F32.PACK_AB R171, R20, R171 ;  /* 0x000000ab14ab723e */ /* 0x000fcc00000000ff */
[----:B------:R-:W2:Y:S01]  /*c1e0*/  MUFU.EX2 R175, R198 ;  /* 0x000000c600af7308 */ /* 0x000ea20000000800 */
[----:B---3--:R-:W-:-:S07]  /*c1f0*/  FADD.FTZ R13, R173, R180 ;  /* 0x000000b4ad0d7221 */ /* 0x008fce0000010000 */
[----:B------:R-:W3:Y:S01]  /*c200*/  MUFU.EX2 R178, R189 ;  /* 0x000000bd00b27308 */ /* 0x000ee20000000800 */
[C---:B0-----:R-:W-:Y:S01]  /*c210*/  FADD.FTZ R8, R176.reuse, R13 ;  /* 0x0000000db0087221 */ /* 0x041fe20000010000 */
[----:B------:R-:W-:-:S03]  /*c220*/  F2FP.F16.F32.PACK_AB R173, R176, R173 ;  /* 0x000000adb0ad723e */ /* 0x000fc600000000ff */
[----:B--2---:R-:W-:-:S04]  /*c230*/  FADD.FTZ R9, R175, R8 ;  /* 0x00000008af097221 */ /* 0x004fc80000010000 */
[C---:B---3--:R-:W-:Y:S01]  /*c240*/  FADD.FTZ R0, R178.reuse, R9 ;  /* 0x00000009b2007221 */ /* 0x048fe20000010000 */
[----:B------:R-:W-:Y:S01]  /*c250*/  F2FP.F16.F32.PACK_AB R175, R178, R175 ;  /* 0x000000afb2af723e */ /* 0x000fe200000000ff */
[----:B------:R-:W-:Y:S06]  /*c260*/  @!P0 BRA `(.L_x_10982) ;  /* 0x0000000000048947 */ /* 0x000fec0003800000 */
[----:B------:R-:W-:Y:S01]  /*c270*/  BPT.TRAP 0x1 ;  /* 0x000000040000795c */ /* 0x000fe20000300000 */
.L_x_10982:
[----:B------:R0:W2:Y:S01]  /*c280*/  SYNCS.PHASECHK.TRANS64.TRYWAIT P1, [UR24+0x22850], R6 ;  /* 0x02285006ff0075a7 */ /* 0x0000a20008020158 */
[----:B------:R-:W-:Y:S05]  /*c290*/  @!P0 BRA `(.L_x_10983) ;  /* 0x0000000000048947 */ /* 0x000fea0003800000 */
[----:B------:R-:W-:Y:S01]  /*c2a0*/  BPT.TRAP 0x1 ;  /* 0x000000040000795c */ /* 0x000fe20000300000 */
.L_x_10983:
[----:B------:R-:W-:Y:S01]  /*c2b0*/  VIADD R8, R215, 0x8 ;  /* 0x00000008d7087836 */ /* 0x000fe20000000000 */
[----:B--2---:R-:W-:Y:S06]  /*c2c0*/  @P1 BRA `(.L_x_10984) ;  /* 0x0000000000081947 */ /* 0x004fec0003800000 */
[----:B------:R-:W2:Y:S02]  /*c2d0*/  SYNCS.PHASECHK.TRANS64.TRYWAIT P1, [UR24+0x22850], R6 ;  /* 0x02285006ff0075a7 */ /* 0x000ea40008020158 */
[----:B--2---:R-:W-:Y:S05]  /*c2e0*/  @!P1 BRA `(.L_x_10985) ;  /* 0x0000007800e09947 */ /* 0x004fea0003800000 */
.L_x_10984:
        /* <DEDUP_REMOVED lines=39> */
.L_x_10986:
[----:B------:R-:W-:Y:S01]  /*c560*/  UIADD3 UR24, UR24, 0x22860, URZ ;  /* 0x0002286018187890 */ /* 0x000fe2000fffe03f */
[C---:B------:R-:W-:Y:S01]  /*c570*/  ISETP.GT.AND P1, PT, R7.reuse, UR44, PT ;  /* 0x0000002c07007c0c */ /* 0x040fe2000bf24270 */
[----:B------:R-:W-:Y:S02]  /*c580*/  VIADD R7, R7, 0xffffffff ;  /* 0xffffffff07077836 */ /* 0x000fe40000000000 */
[----:B------:R-:W-:Y:S01]  /*c590*/  UPRMT UR24, UR7, 0x654, UR24 ;  /* 0x0000065407187896 */ /* 0x000fe20008000018 */
[----:B--2---:R-:W-:Y:S02]  /*c5a0*/  IMAD.MOV.U32 R9, RZ, RZ, R5 ;  /* 0x000000ffff097224 */ /* 0x004fe400078e0005 */
[----:B------:R-:W-:-:S06]  /*c5b0*/  IMAD.MOV.U32 R8, RZ, RZ, R4 ;  /* 0x000000ffff087224 */ /* 0x000fcc00078e0004 */
[----:B------:R-:W-:Y:S01]  /*c5c0*/  SYNCS.ARRIVE.TRANS64.RED.A1T0 RZ, [UR24], RZ ;  /* 0x000000ffffff79a7 */ /* 0x000fe20008100418 */
[----:B------:R-:W-:Y:S05]  /*c5d0*/  @P1 BRA `(.L_x_10987) ;  /* 0xffffffd000181947 */ /* 0x000fea000383ffff */
.L_x_10968:
[----:B------:R-:W3:Y:S01]  /*c5e0*/  SHFL.BFLY PT, R7, R2, 0x2, 0x1f ;  /* 0x0c401f0002077f89 */ /* 0x000ee200000e0000 */
[----:B------:R-:W-:Y:S01]  /*c5f0*/  IMAD.MOV.U32 R8, RZ, RZ, RZ ;  /* 0x000000ffff087224 */ /* 0x000fe200078e00ff */
[----:B------:R-:W-:Y:S01]  /*c600*/  UIADD3 UR38, UR38, 0x1, URZ ;  /* 0x0000000126267890 */ /* 0x000fe2000fffe03f */
[----:B------:R1:W-:Y:S06]  /*c610*/  BAR.ARV R3, 0x100 ;  /* 0x000400030000751d */ /* 0x0003ec0000002000 */
[----:B------:R-:W-:Y:S02]  /*c620*/  UISETP.NE.AND UP0, UPT, UR38, 0x2, UPT ;  /* 0x000000022600788c */ /* 0x000fe4000bf05270 */
[----:B------:R-:W-:Y:S06]  /*c630*/  BAR.ARV 0x8, 0x180 ;  /* 0x0206000000007b1d */ /* 0x000fec0000002000 */
[----:B-1----:R-:W-:Y:S01]  /*c640*/  IMAD.MOV.U32 R3, RZ, RZ, -0x800000 ;  /* 0xff800000ff037424 */ /* 0x002fe200078e00ff */
[----:B------:R-:W-:Y:S01]  /*c650*/  USEL UR4, URZ, 0x1, UP0 ;  /* 0x000000013f047887 */ /* 0x000fe20008000000 */
[----:B------:R-:W1:Y:S01]  /*c660*/  SHFL.BFLY PT, R9, R0, 0x2, 0x1f ;  /* 0x0c401f0000097f89 */ /* 0x000e6200000e0000 */
[----:B------:R-:W-:Y:S01]  /*c670*/  PLOP3.LUT P0, PT, PT, PT, PT, 0x8, 0x0 ;  /* 0x000000000000781c */ /* 0x000fe20003f0e170 */
[----:B------:R-:W-:Y:S01]  /*c680*/  UIADD3 UR36, UR36, 0x1, URZ ;  /* 0x0000000124247890 */ /* 0x000fe2000fffe03f */
[----:B---3--:R-:W-:Y:S01]  /*c690*/  FADD.FTZ R7, R7, R2 ;  /* 0x0000000207077221 */ /* 0x008fe20000010000 */
[----:B------:R-:W-:Y:S01]  /*c6a0*/  IMAD.MOV.U32 R2, RZ, RZ, -0x800000 ;  /* 0xff800000ff027424 */ /* 0x000fe200078e00ff */
[----:B------:R-:W-:-:S02]  /*c6b0*/  USEL UR38, UR38, URZ, UP0 ;  /* 0x0000003f26267287 */ /* 0x000fc40008000000 */
[----:B------:R-:W-:Y:S01]  /*c6c0*/  ULOP3.LUT UR37, UR37, UR4, URZ, 0x3c, !UPT ;  /* 0x0000000425257292 */ /* 0x000fe2000f8e3c3f */
[----:B0-2---:R-:W0:Y:S01]  /*c6d0*/  SHFL.BFLY PT, R6, R7, 0x1, 0x1f ;  /* 0x0c201f0007067f89 */ /* 0x005e2200000e0000 */
[----:B-1----:R-:W-:Y:S01]  /*c6e0*/  FADD.FTZ R9, R9, R0 ;  /* 0x0000000009097221 */ /* 0x002fe20000010000 */
[----:B------:R-:W-:Y:S02]  /*c6f0*/  IMAD.MOV.U32 R0, RZ, RZ, RZ ;  /* 0x000000ffff007224 */ /* 0x000fe400078e00ff */
[----:B0-----:R-:W-:Y:S01]  /*c700*/  FADD.FTZ R10, R7, R6 ;  /* 0x00000006070a7221 */ /* 0x001fe20000010000 */
[----:B------:R-:W-:Y:S01]  /*c710*/  IMAD.U32 R7, RZ, RZ, UR6 ;  /* 0x00000006ff077e24 */ /* 0x000fe2000f8e00ff */
[----:B------:R-:W0:Y:S03]  /*c720*/  SHFL.BFLY PT, R6, R9, 0x1, 0x1f ;  /* 0x0c201f0009067f89 */ /* 0x000e2600000e0000 */
[----:B------:R-:W-:-:S13]  /*c730*/  FSETP.NE.FTZ.AND P1, PT, R10, RZ, PT ;  /* 0x000000ff0a00720b */ /* 0x000fda0003f35000 */
[----:B------:R-:W1:Y:S01]  /*c740*/  @P1 MUFU.RCP R8, R10 ;  /* 0x0000000a00081308 */ /* 0x000e620000001000 */
[----:B------:R-:W-:Y:S01]  /*c750*/  @P1 FMUL.FTZ R7, R7, 0.69314718246459960938 ;  /* 0x3f31721807071820 */ /* 0x000fe20000410000 */
[----:B0-----:R-:W-:Y:S01]  /*c760*/  FADD.FTZ R11, R9, R6 ;  /* 0x00000006090b7221 */ /* 0x001fe20000010000 */
[----:B------:R-:W-:-:S05]  /*c770*/  IMAD.U32 R9, RZ, RZ, UR6 ;  /* 0x00000006ff097e24 */ /* 0x000fca000f8e00ff */
[----:B------:R-:W0:Y:S01]  /*c780*/  @P1 MUFU.LG2 R6, R10 ;  /* 0x0000000a00061308 */ /* 0x000e220000000c00 */
[----:B------:R-:W-:Y:S01]  /*c790*/  FSETP.NE.FTZ.AND P2, PT, R11, RZ, PT ;  /* 0x000000ff0b00720b */ /* 0x000fe20003f55000 */
        /* <DEDUP_REMOVED lines=64> */
[----:B------:R-:W1:Y:S01]  /*cba0*/  @P2 MUFU.RCP R0, R11 ;  /* 0x0000000b00002308 */ /* 0x000e620000001000 */
[----:B------:R-:W-:Y:S01]  /*cbb0*/  @P2 FMUL.FTZ R9, R9, 0.69314718246459960938 ;  /* 0x3f31721809092820 */ /* 0x000fe20000410000 */
[----:B0-----:R-:W-:-:S04]  /*cbc0*/  @P1 FMUL.FTZ R6, R6, 0.69314718246459960938 ;  /* 0x3f31721806061820 */ /* 0x001fc80000410000 */
[----:B------:R-:W-:Y:S02]  /*cbd0*/  @P1 FFMA.FTZ R3, R7, R4, R6 ;  /* 0x0000000407031223 */ /* 0x000fe40000010006 */
[----:B------:R-:W0:Y:S01]  /*cbe0*/  @P2 MUFU.LG2 R8, R11 ;  /* 0x0000000b00082308 */ /* 0x000e220000000c00 */
        /* <DEDUP_REMOVED lines=66> */
.L_x_10909:
        /* <DEDUP_REMOVED lines=10> */
[----:B------:R-:W1:Y:S01]  /*d0b0*/  LDC R205, c[0x0][0xbe8] ;  /* 0x0002fa00ffcd7b82 */ /* 0x000e620000000800 */
[----:B------:R-:W-:Y:S01]  /*d0c0*/  F2FP.F16.F32.PACK_AB R24, R25, R24 ;  /* 0x000000181918723e */ /* 0x000fe200000000ff */
[----:B------:R-:W-:Y:S01]  /*d0d0*/  USHF.R.S32.HI UR10, URZ, 0x1f, UR43 ;  /* 0x0000001f3f0a7899 */ /* 0x000fe2000801142b */
[----:B------:R-:W-:Y:S01]  /*d0e0*/  F2FP.F16.F32.PACK_AB R25, R27, R26 ;  /* 0x0000001a1b19723e */ /* 0x000fe200000000ff */
[----:B------:R-:W-:Y:S01]  /*d0f0*/  ULDC.64 UR8, c[0x0][0xb90] ;  /* 0x0002e40000087ab9 */ /* 0x000fe20000000a00 */
[----:B------:R-:W-:Y:S01]  /*d100*/  F2FP.F16.F32.PACK_AB R27, R31, R30 ;  /* 0x0000001e1f1b723e */ /* 0x000fe200000000ff */
[----:B------:R-:W-:Y:S01]  /*d110*/  UIMAD UR5, UR10, UR8, URZ ;  /* 0x000000080a0572a4 */ /* 0x000fe2000f8e023f */
[----:B------:R-:W-:Y:S01]  /*d120*/  F2FP.F16.F32.PACK_AB R26, R29, R28 ;  /* 0x0000001c1d1a723e */ /* 0x000fe200000000ff */
[----:B------:R-:W-:Y:S01]  /*d130*/  UIMAD.WIDE.U32 UR6, UR43, UR8, URZ ;  /* 0x000000082b0672a5 */ /* 0x000fe2000f8e003f */
[----:B------:R-:W-:Y:S01]  /*d140*/  F2FP.F16.F32.PACK_AB R136, R137, R136 ;  /* 0x000000888988723e */ /* 0x000fe200000000ff */
[----:B------:R-:W-:Y:S01]  /*d150*/  UIMAD UR5, UR43, UR9, UR5 ;  /* 0x000000092b0572a4 */ /* 0x000fe2000f8e0205 */
[----:B------:R-:W-:Y:S01]  /*d160*/  F2FP.F16.F32.PACK_AB R137, R128, R124 ;  /* 0x0000007c8089723e */ /* 0x000fe200000000ff */
[----:B------:R-:W-:Y:S01]  /*d170*/  USHF.R.S32.HI UR12, URZ, 0x1f, UR42 ;  /* 0x0000001f3f0c7899 */ /* 0x000fe2000801142a */
[----:B------:R-:W-:Y:S01]  /*d180*/  F2FP.F16.F32.PACK_AB R144, R145, R144 ;  /* 0x000000909190723e */ /* 0x000fe200000000ff */
[----:B------:R-:W-:Y:S01]  /*d190*/  ULDC.64 UR8, c[0x0][0xb98] ;  /* 0x0002e60000087ab9 */ /* 0x000fe20000000a00 */
[----:B------:R-:W-:Y:S01]  /*d1a0*/  UIADD3 UR7, UR7, UR5, URZ ;  /* 0x0000000507077290 */ /* 0x000fe2000fffe03f */
[----:B------:R-:W-:Y:S01]  /*d1b0*/  F2FP.F16.F32.PACK_AB R145, R167, R166 ;  /* 0x000000a6a791723e */ /* 0x000fe200000000ff */
[----:B------:R-:W-:-:S02]  /*d1c0*/  UIMAD UR5, UR12, UR8, URZ ;  /* 0x000000080c0572a4 */ /* 0x000fc4000f8e023f */
[----:B------:R-:W-:Y:S02]  /*d1d0*/  UIMAD.WIDE.U32 UR6, UR42, UR8, UR6 ;  /* 0x000000082a0672a5 */ /* 0x000fe4000f8e0006 */
[----:B------:R-:W-:-:S03]  /*d1e0*/  UIMAD UR5, UR42, UR9, UR5 ;  /* 0x000000092a0572a4 */ /* 0x000fc6000f8e0205 */
[----:B------:R-:W-:Y:S01]  /*d1f0*/  ULDC.64 UR8, c[0x0][0xae8] ;  /* 0x0002ba0000087ab9 */ /* 0x000fe20000000a00 */
[----:B------:R-:W-:Y:S02]  /*d200*/  MOV R160, R176 ;  /* 0x000000b000a07202 */ /* 0x000fe40000000f00 */
[----:B0-----:R-:W-:Y:S01]  /*d210*/  MOV R161, R5 ;  /* 0x0000000500a17202 */ /* 0x001fe20000000f00 */
[----:B------:R-:W-:Y:S02]  /*d220*/  IMAD R5, R203, 0x40, R19 ;  /* 0x00000040cb057824 */ /* 0x000fe400078e0213 */
[----:B------:R-:W-:-:S04]  /*d230*/  IMAD.WIDE R20, R208, 0x2, R160 ;  /* 0x00000002d0147825 */ /* 0x000fc800078e02a0 */
[----:B------:R-:W-:Y:S01]  /*d240*/  IMAD.WIDE R160, R5, 0x2, R160 ;  /* 0x0000000205a07825 */ /* 0x000fe200078e02a0 */
[C---:B------:R-:W-:Y:S02]  /*d250*/  IADD3 R109, P0, R20.reuse, 0x8060, RZ ;  /* 0x00008060146d7810 */ /* 0x040fe40007f1e0ff */
[C---:B------:R-:W-:Y:S02]  /*d260*/  IADD3 R113, P5, R20.reuse, 0xc020, RZ ;  /* 0x0000c02014717810 */ /* 0x040fe40007fbe0ff */
[----:B------:R-:W-:Y:S01]  /*d270*/  LOP3.LUT R12, R109, 0x380, RZ, 0xc0, !PT ;  /* 0x000003806d0c7812 */ /* 0x000fe200078ec0ff */
[--C-:B------:R-:W-:Y:S01]  /*d280*/  IMAD.X R13, RZ, RZ, R21.reuse, P0 ;  /* 0x000000ffff0d7224 */ /* 0x100fe200000e0615 */
[C---:B------:R-:W-:Y:S01]  /*d290*/  IADD3 R7, P3, R20.reuse, 0xc060, RZ ;  /* 0x0000c06014077810 */ /* 0x040fe20007f7e0ff */
[--C-:B------:R-:W-:Y:S01]  /*d2a0*/  IMAD.X R9, RZ, RZ, R21.reuse, P5 ;  /* 0x000000ffff097224 */ /* 0x100fe200028e0615 */
[----:B------:R-:W-:Y:S02]  /*d2b0*/  IADD3 R112, P2, R20, 0x8040, RZ ;  /* 0x0000804014707810 */ /* 0x000fe40007f5e0ff */
[----:B------:R-:W-:Y:S01]  /*d2c0*/  SHF.R.U64 R12, R12, 0x3, RZ ;  /* 0x000000030c0c7819 */ /* 0x000fe200000012ff */
[--C-:B------:R-:W-:Y:S01]  /*d2d0*/  IMAD.X R5, RZ, RZ, R21.reuse, P3 ;  /* 0x000000ffff057224 */ /* 0x100fe200018e0615 */
[----:B------:R-:W-:Y:S01]  /*d2e0*/  LOP3.LUT R8, R113, 0x380, RZ, 0xc0, !PT ;  /* 0x0000038071087812 */ /* 0x000fe200078ec0ff */
[----:B------:R-:W-:Y:S01]  /*d2f0*/  IMAD.X R139, RZ, RZ, R21, P2 ;  /* 0x000000ffff8b7224 */ /* 0x000fe200010e0615 */
[----:B------:R-:W-:-:S02]  /*d300*/  LOP3.LUT R4, R7, 0x380, RZ, 0xc0, !PT ;  /* 0x0000038007047812 */ /* 0x000fc400078ec0ff */
[----:B------:R-:W-:Y:S02]  /*d310*/  IADD3 R17, P2, R20, 0x4000, RZ ;  /* 0x0000400014117810 */ /* 0x000fe40007f5e0ff */
[----:B------:R-:W-:Y:S02]  /*d320*/  LOP3.LUT R12, R12, R109, RZ, 0x3c, !PT ;  /* 0x0000006d0c0c7212 */ /* 0x000fe400078e3cff */
[----:B------:R-:W-:Y:S01]  /*d330*/  SHF.R.U64 R8, R8, 0x3, RZ ;  /* 0x0000000308087819 */ /* 0x000fe200000012ff */
[----:B------:R-:W-:Y:S01]  /*d340*/  IMAD.X R135, RZ, RZ, R21, P2 ;  /* 0x000000ffff877224 */ /* 0x000fe200010e0615 */
[----:B------:R-:W-:Y:S02]  /*d350*/  LOP3.LUT R109, R112, 0x380, RZ, 0xc0, !PT ;  /* 0x00000380706d7812 */ /* 0x000fe400078ec0ff */
[----:B------:R-:W-:Y:S02]  /*d360*/  SHF.R.U64 R4, R4, 0x3, RZ ;  /* 0x0000000304047819 */ /* 0x000fe400000012ff */
[----:B------:R-:W-:-:S02]  /*d370*/  IADD3 R115, P4, R20, 0xc040, RZ ;  /* 0x0000c04014737810 */ /* 0x000fc40007f9e0ff */
[C---:B------:R-:W-:Y:S02]  /*d380*/  IADD3 R111, P6, R20.reuse, 0xc000, RZ ;  /* 0x0000c000146f7810 */ /* 0x040fe40007fde0ff */
[C---:B------:R-:W-:Y:S02]  /*d390*/  IADD3 R103, P1, R20.reuse, 0x20, RZ ;  /* 0x0000002014677810 */ /* 0x040fe40007f3e0ff */
[C---:B------:R-:W-:Y:S01]  /*d3a0*/  IADD3 R110, P3, R20.reuse, 0x8020, RZ ;  /* 0x00008020146e7810 */ /* 0x040fe20007f7e0ff */
[--C-:B------:R-:W-:Y:S01]  /*d3b0*/  IMAD.X R11, RZ, RZ, R21.reuse, P6 ;  /* 0x000000ffff0b7224 */ /* 0x100fe200030e0615 */
[----:B------:R-:W-:Y:S01]  /*d3c0*/  LOP3.LUT R163, R20, 0x380, RZ, 0xc0, !PT ;  /* 0x0000038014a37812 */ /* 0x000fe200078ec0ff */
[--C-:B------:R-:W-:Y:S01]  /*d3d0*/  IMAD.X R15, RZ, RZ, R21.reuse, P1 ;  /* 0x000000ffff0f7224 */ /* 0x100fe200008e0615 */
[----:B------:R-:W-:Y:S01]  /*d3e0*/  LOP3.LUT R8, R8, R113, RZ, 0x3c, !PT ;  /* 0x0000007108087212 */ /* 0x000fe200078e3cff */
[----:B------:R-:W-:Y:S01]  /*d3f0*/  IMAD.X R143, RZ, RZ, R21, P3 ;  /* 0x000000ffff8f7224 */ /* 0x000fe200018e0615 */
[----:B------:R-:W-:-:S02]  /*d400*/  SHF.R.U64 R109, R109, 0x3, RZ ;  /* 0x000000036d6d7819 */ /* 0x000fc400000012ff */
[----:B------:R-:W-:Y:S01]  /*d410*/  LOP3.LUT R4, R4, R7, RZ, 0x3c, !PT ;  /* 0x0000000704047212 */ /* 0x000fe200078e3cff */
[--C-:B------:R-:W-:Y:S01]  /*d420*/  IMAD.X R7, RZ, RZ, R21.reuse, P4 ;  /* 0x000000ffff077224 */ /* 0x100fe200020e0615 */
[----:B------:R-:W-:Y:S02]  /*d430*/  IADD3 R113, P2, R160, 0x7000, RZ ;  /* 0x00007000a0717810 */ /* 0x000fe40007f5e0ff */
        /* <DEDUP_REMOVED lines=12> */
[----:B------:R-:W-:Y:S01]  /*d500*/  LOP3.LUT R138, R109, R112, RZ, 0x3c, !PT ;  /* 0x000000706d8a7212 */ /* 0x000fe200078e3cff */
[----:B------:R-:W-:Y:S01]  /*d510*/  IMAD.X R159, RZ, RZ, R21, P3 ;  /* 0x000000ffff9f7224 */ /* 0x000fe200018e0615 */
[----:B------:R-:W-:-:S02]  /*d520*/  LOP3.LUT R112, R113, 0x380, RZ, 0xc0, !PT ;  /* 0x0000038071707812 */ /* 0x000fc400078ec0ff */
[----:B------:R-:W-:Y:S01]  /*d530*/  LOP3.LUT R162, R163, R20, RZ, 0x3c, !PT ;  /* 0x00000014a3a27212 */ /* 0x000fe200078e3cff */
[----:B------:R-:W-:Y:S01]  /*d540*/  IMAD.MOV.U32 R163, RZ, RZ, R21 ;  /* 0x000000ffffa37224 */ /* 0x000fe200078e0015 */
[----:B------:R-:W-:Y:S02]  /*d550*/  LOP3.LUT R21, R110, 0x380, RZ, 0xc0, !PT ;  /* 0x000003806e157812 */ /* 0x000fe400078ec0ff */
[----:B------:R-:W-:Y:S02]  /*d560*/  SHF.R.U64 R112, R112, 0x3, RZ ;  /* 0x0000000370707819 */ /* 0x000fe400000012ff */
[----:B------:R-:W-:Y:S02]  /*d570*/  LOP3.LUT R20, R107, 0x380, RZ, 0xc0, !PT ;  /* 0x000003806b147812 */ /* 0x000fe400078ec0ff */
[----:B------:R-:W-:Y:S02]  /*d580*/  SHF.R.U64 R21, R21, 0x3, RZ ;  /* 0x0000000315157819 */ /* 0x000fe400000012ff */
[----:B------:R-:W-:Y:S01]  /*d590*/  LOP3.LUT R112, R112, R113, RZ, 0x3c, !PT ;  /* 0x0000007170707212 */ /* 0x000fe200078e3cff */
[----:B------:R-:W-:Y:S01]  /*d5a0*/  IMAD.X R113, RZ, RZ, R161, P2 ;  /* 0x000000ffff717224 */ /* 0x000fe200010e06a1 */
[----:B------:R-:W-:-:S02]  /*d5b0*/  IADD3 R131, P2, R160, 0xe000, RZ ;  /* 0x0000e000a0837810 */ /* 0x000fc40007f5e0ff */
[----:B------:R-:W-:Y:S02]  /*d5c0*/  LOP3.LUT R14, R103, 0x380, RZ, 0xc0, !PT ;  /* 0x00000380670e7812 */ /* 0x000fe400078ec0ff */
[----:B------:R-:W-:Y:S02]  /*d5d0*/  SHF.R.U64 R20, R20, 0x3, RZ ;  /* 0x0000000314147819 */ /* 0x000fe400000012ff */
[----:B------:R-:W-:Y:S02]  /*d5e0*/  LOP3.LUT R142, R21, R110, RZ, 0x3c, !PT ;  /* 0x0000006e158e7212 */ /* 0x000fe400078e3cff */
[----:B------:R-:W-:Y:S02]  /*d5f0*/  LOP3.LUT R21, R104, 0x380, RZ, 0xc0, !PT ;  /* 0x0000038068157812 */ /* 0x000fe400078ec0ff */
[----:B------:R-:W-:Y:S02]  /*d600*/  LOP3.LUT R130, R131, 0x380, RZ, 0xc0, !PT ;  /* 0x0000038083827812 */ /* 0x000fe400078ec0ff */
[----:B------:R-:W-:-:S02]  /*d610*/  SHF.R.U64 R14, R14, 0x3, RZ ;  /* 0x000000030e0e7819 */ /* 0x000fc400000012ff */
[----:B------:R-:W-:Y:S02]  /*d620*/  LOP3.LUT R146, R20, R107, RZ, 0x3c, !PT ;  /* 0x0000006b14927212 */ /* 0x000fe400078e3cff */
[----:B------:R-:W-:Y:S02]  /*d630*/  LOP3.LUT R20, R105, 0x380, RZ, 0xc0, !PT ;  /* 0x0000038069147812 */ /* 0x000fe400078ec0ff */
[----:B------:R-:W-:Y:S02]  /*d640*/  SHF.R.U64 R21, R21, 0x3, RZ ;  /* 0x0000000315157819 */ /* 0x000fe400000012ff */
[----:B------:R-:W-:Y:S02]  /*d650*/  SHF.R.U64 R130, R130, 0x3, RZ ;  /* 0x0000000382827819 */ /* 0x000fe400000012ff */
[----:B------:R-:W-:Y:S02]  /*d660*/  LOP3.LUT R14, R14, R103, RZ, 0x3c, !PT ;  /* 0x000000670e0e7212 */ /* 0x000fe400078e3cff */
[----:B------:R-:W-:-:S02]  /*d670*/  LOP3.LUT R103, R106, 0x380, RZ, 0xc0, !PT ;  /* 0x000003806a677812 */ /* 0x000fc400078ec0ff */
[----:B------:R-:W-:Y:S02]  /*d680*/  SHF.R.U64 R20, R20, 0x3, RZ ;  /* 0x0000000314147819 */ /* 0x000fe400000012ff */
[----:B------:R-:W-:Y:S02]  /*d690*/  LOP3.LUT R156, R21, R104, RZ, 0x3c, !PT ;  /* 0x00000068159c7212 */ /* 0x000fe400078e3cff */
[----:B------:R-:W-:Y:S02]  /*d6a0*/  IADD3 R21, P3, R160, 0x1000, RZ ;  /* 0x00001000a0157810 */ /* 0x000fe40007f7e0ff */
[----:B------:R-:W-:Y:S01]  /*d6b0*/  LOP3.LUT R130, R130, R131, RZ, 0x3c, !PT ;  /* 0x0000008382827212 */ /* 0x000fe200078e3cff */
[----:B------:R-:W-:Y:S01]  /*d6c0*/  IMAD.X R131, RZ, RZ, R161, P2 ;  /* 0x000000ffff837224 */ /* 0x000fe200010e06a1 */
[----:B------:R-:W-:Y:S02]  /*d6d0*/  SHF.R.U64 R103, R103, 0x3, RZ ;  /* 0x0000000367677819 */ /* 0x000fe400000012ff */
[----:B------:R-:W-:-:S02]  /*d6e0*/  LOP3.LUT R152, R20, R105, RZ, 0x3c, !PT ;  /* 0x0000006914987212 */ /* 0x000fc400078e3cff */
[----:B-1----:R-:W-:Y:S02]  /*d6f0*/  ISETP.NE.AND P2, PT, R205, 0x1, PT ;  /* 0x00000001cd00780c */ /* 0x002fe40003f45270 */
[----:B------:R-:W-:Y:S02]  /*d700*/  LOP3.LUT R10, R111, 0x380, RZ, 0xc0, !PT ;  /* 0x000003806f0a7812 */ /* 0x000fe400078ec0ff */
[----:B------:R-:W-:Y:S02]  /*d710*/  LOP3.LUT R107, R108, 0x380, RZ, 0xc0, !PT ;  /* 0x000003806c6b7812 */ /* 0x000fe400078ec0ff */
[----:B------:R-:W-:Y:S02]  /*d720*/  IADD3 R104, P4, R160, 0x2000, RZ ;  /* 0x00002000a0687810 */ /* 0x000fe40007f9e0ff */
[----:B------:R-:W-:Y:S02]  /*d730*/  LOP3.LUT R105, R102, 0x380, RZ, 0xc0, !PT ;  /* 0x0000038066697812 */ /* 0x000fe400078ec0ff */
[----:B------:R-:W-:-:S02]  /*d740*/  LOP3.LUT R20, R21, 0x380, RZ, 0xc0, !PT ;  /* 0x0000038015147812 */ /* 0x000fc400078ec0ff */
[----:B------:R-:W-:Y:S02]  /*d750*/  LOP3.LUT R6, R115, 0x380, RZ, 0xc0, !PT ;  /* 0x0000038073067812 */ /* 0x000fe400078ec0ff */
[----:B------:R-:W-:Y:S02]  /*d760*/  LOP3.LUT R154, R103, R106, RZ, 0x3c, !PT ;  /* 0x0000006a679a7212 */ /* 0x000fe400078e3cff */
[----:B------:R-:W-:Y:S02]  /*d770*/  SHF.R.U64 R10, R10, 0x3, RZ ;  /* 0x000000030a0a7819 */ /* 0x000fe400000012ff */
[----:B------:R-:W-:Y:S02]  /*d780*/  SHF.R.U64 R107, R107, 0x3, RZ ;  /* 0x000000036b6b7819 */ /* 0x000fe400000012ff */
[----:B------:R-:W-:Y:S02]  /*d790*/  LOP3.LUT R106, R17, 0x380, RZ, 0xc0, !PT ;  /* 0x00000380116a7812 */ /* 0x000fe400078ec0ff */
[----:B------:R-:W-:-:S02]  /*d7a0*/  LOP3.LUT R103, R104, 0x380, RZ, 0xc0, !PT ;  /* 0x0000038068677812 */ /* 0x000fc400078ec0ff */
[----:B------:R-:W-:Y:S02]  /*d7b0*/  SHF.R.U64 R105, R105, 0x3, RZ ;  /* 0x0000000369697819 */ /* 0x000fe400000012ff */
[----:B------:R-:W-:Y:S02]  /*d7c0*/  SHF.R.U64 R20, R20, 0x3, RZ ;  /* 0x0000000314147819 */ /* 0x000fe400000012ff */
[----:B------:R-:W-:Y:S02]  /*d7d0*/  SHF.R.U64 R6, R6, 0x3, RZ ;  /* 0x0000000306067819 */ /* 0x000fe400000012ff */
[----:B------:R-:W-:Y:S02]  /*d7e0*/  LOP3.LUT R10, R10, R111, RZ, 0x3c, !PT ;  /* 0x0000006f0a0a7212 */ /* 0x000fe400078e3cff */
[----:B------:R-:W-:Y:S02]  /*d7f0*/  LOP3.LUT R150, R107, R108, RZ, 0x3c, !PT ;  /* 0x0000006c6b967212 */ /* 0x000fe400078e3cff */
[----:B------:R-:W-:-:S02]  /*d800*/  SHF.R.U64 R106, R106, 0x3, RZ ;  /* 0x000000036a6a7819 */ /* 0x000fc400000012ff */
[----:B------:R-:W-:Y:S02]  /*d810*/  SHF.R.U64 R103, R103, 0x3, RZ ;  /* 0x0000000367677819 */ /* 0x000fe400000012ff */
[----:B------:R-:W-:Y:S02]  /*d820*/  LOP3.LUT R158, R105, R102, RZ, 0x3c, !PT ;  /* 0x00000066699e7212 */ /* 0x000fe400078e3cff */
[----:B------:R-:W-:Y:S01]  /*d830*/  LOP3.LUT R20, R20, R21, RZ, 0x3c, !PT ;  /* 0x0000001514147212 */ /* 0x000fe200078e3cff */
[----:B------:R-:W-:Y:S01]  /*d840*/  IMAD.X R21, RZ, RZ, R161, P3 ;  /* 0x000000ffff157224 */ /* 0x000fe200018e06a1 */
[C---:B------:R-:W-:Y:S02]  /*d850*/  IADD3 R105, P5, R160.reuse, 0x3000, RZ ;  /* 0x00003000a0697810 */ /* 0x040fe40007fbe0ff */
[C---:B------:R-:W-:Y:S02]  /*d860*/  IADD3 R107, P6, R160.reuse, 0x4000, RZ ;  /* 0x00004000a06b7810 */ /* 0x040fe40007fde0ff */
[----:B------:R-:W-:-:S02]  /*d870*/  IADD3 R109, P0, R160, 0x5000, RZ ;  /* 0x00005000a06d7810 */ /* 0x000fc40007f1e0ff */
[----:B------:R-:W-:Y:S02]  /*d880*/  IADD3 R111, P1, R160, 0x6000, RZ ;  /* 0x00006000a06f7810 */ /* 0x000fe40007f3e0ff */
[----:B------:R-:W-:Y:S01]  /*d890*/  MOV R215, R162 ;  /* 0x000000a200d77202 */ /* 0x000fe20000000f00 */
[----:B------:R-:W-:Y:S01]  /*d8a0*/  BAR.SYNC.DEFER_BLOCKING 0x1, 0x100 ;  /* 0x0044000000007b1d */ /* 0x000fe20000010000 */
[----:B------:R-:W-:Y:S02]  /*d8b0*/  LOP3.LUT R6, R6, R115, RZ, 0x3c, !PT ;  /* 0x0000007306067212 */ /* 0x000fe400078e3cff */
[----:B------:R-:W-:Y:S02]  /*d8c0*/  MOV R163, R4 ;  /* 0x0000000400a37202 */ /* 0x000fe40000000f00 */
[----:B------:R-:W-:Y:S02]  /*d8d0*/  IADD3 R115, P3, R160, 0x8000, RZ ;  /* 0x00008000a0737810 */ /* 0x000fe40007f7e0ff */
[----:B------:R-:W-:-:S02]  /*d8e0*/  F2FP.F16.F32.PACK_AB R5, R35, R34 ;  /* 0x000000222305723e */ /* 0x000fc400000000ff */
[----:B------:R-:W-:Y:S01]  /*d8f0*/  LOP3.LUT R134, R106, R17, RZ, 0x3c, !PT ;  /* 0x000000116a867212 */ /* 0x000fe200078e3cff */
[----:B------:R-:W0:Y:S01]  /*d900*/  @P2 LDC R34, c[0x0][0xbec] ;  /* 0x0002fb00ff222b82 */ /* 0x000e220000000800 */
[----:B------:R-:W-:Y:S01]  /*d910*/  LOP3.LUT R102, R103, R104, RZ, 0x3c, !PT ;  /* 0x0000006867667212 */ /* 0x000fe200078e3cff */
[----:B------:R-:W-:Y:S01]  /*d920*/  IMAD.X R103, RZ, RZ, R161, P4 ;  /* 0x000000ffff677224 */ /* 0x000fe200020e06a1 */
[----:B------:R-:W-:Y:S02]  /*d930*/  LOP3.LUT R104, R105, 0x380, RZ, 0xc0, !PT ;  /* 0x0000038069687812 */ /* 0x000fe400078ec0ff */
[----:B------:R-:W-:Y:S02]  /*d940*/  LOP3.LUT R106, R107, 0x380, RZ, 0xc0, !PT ;  /* 0x000003806b6a7812 */ /* 0x000fe400078ec0ff */
[----:B------:R-:W-:Y:S01]  /*d950*/  LOP3.LUT R108, R109, 0x380, RZ, 0xc0, !PT ;  /* 0x000003806d6c7812 */ /* 0x000fe200078ec0ff */
[----:B------:R-:W1:Y:S01]  /*d960*/  @P2 LDC R35, c[0x0][0xbf0] ;  /* 0x0002fc00ff232b82 */ /* 0x000e620000000800 */
[----:B------:R-:W-:-:S02]  /*d970*/  LOP3.LUT R110, R111, 0x380, RZ, 0xc0, !PT ;  /* 0x000003806f6e7812 */ /* 0x000fc400078ec0ff */
[----:B------:R-:W-:Y:S02]  /*d980*/  LOP3.LUT R114, R115, 0x380, RZ, 0xc0, !PT ;  /* 0x0000038073727812 */ /* 0x000fe400078ec0ff */
[----:B------:R-:W-:Y:S01]  /*d990*/  SHF.R.U64 R104, R104, 0x3, RZ ;  /* 0x0000000368687819 */ /* 0x000fe200000012ff */
[----:B------:R2:W-:Y:S01]  /*d9a0*/  STSM.16.M88.4 [R215], R24 ;  /* 0x00000018d7007844 */ /* 0x0005e20000000200 */
[----:B------:R-:W-:Y:S02]  /*d9b0*/  SHF.R.U64 R106, R106, 0x3, RZ ;  /* 0x000000036a6a7819 */ /* 0x000fe400000012ff */
[----:B------:R-:W-:Y:S02]  /*d9c0*/  SHF.R.U64 R108, R108, 0x3, RZ ;  /* 0x000000036c6c7819 */ /* 0x000fe400000012ff */
[----:B------:R-:W-:Y:S02]  /*d9d0*/  SHF.R.U64 R110, R110, 0x3, RZ ;  /* 0x000000036e6e7819 */ /* 0x000fe400000012ff */
[----:B------:R-:W-:-:S02]  /*d9e0*/  SHF.R.U64 R114, R114, 0x3, RZ ;  /* 0x0000000372727819 */ /* 0x000fc400000012ff */
        /* <DEDUP_REMOVED lines=8> */
[C---:B------:R-:W-:Y:S02]  /*da70*/  IADD3 R117, P4, R160.reuse, 0x9000, RZ ;  /* 0x00009000a0757810 */ /* 0x040fe40007f9e0ff */
[----:B------:R-:W-:-:S02]  /*da80*/  IADD3 R119, P5, R160, 0xa000, RZ ;  /* 0x0000a000a0777810 */ /* 0x000fc40007fbe0ff */
[----:B------:R-:W-:Y:S01]  /*da90*/  LOP3.LUT R114, R114, R115, RZ, 0x3c, !PT ;  /* 0x0000007372727212 */ /* 0x000fe200078e3cff */
[----:B------:R-:W-:Y:S01]  /*daa0*/  IMAD.X R115, RZ, RZ, R161, P3 ;  /* 0x000000ffff737224 */ /* 0x000fe200018e06a1 */
        /* <DEDUP_REMOVED lines=12> */
[----:B------:R-:W-:Y:S02]  /*db70*/  MOV R162, R6 ;  /* 0x0000000600a27202 */ /* 0x000fe40000000f00 */
[----:B------:R-:W-:Y:S02]  /*db80*/  SHF.R.U64 R116, R116, 0x3, RZ ;  /* 0x0000000374747819 */ /* 0x000fe400000012ff */
[----:B------:R-:W-:Y:S02]  /*db90*/  SHF.R.U64 R118, R118, 0x3, RZ ;  /* 0x0000000376767819 */ /* 0x000fe400000012ff */
[----:B------:R-:W-:Y:S02]  /*dba0*/  SHF.R.U64 R120, R120, 0x3, RZ ;  /* 0x0000000378787819 */ /* 0x000fe400000012ff */
[----:B------:R-:W-:Y:S02]  /*dbb0*/  SHF.R.U64 R122, R122, 0x3, RZ ;  /* 0x000000037a7a7819 */ /* 0x000fe400000012ff */
[----:B------:R-:W-:-:S02]  /*dbc0*/  SHF.R.U64 R126, R126, 0x3, RZ ;  /* 0x000000037e7e7819 */ /* 0x000fc400000012ff */
[----:B------:R-:W-:Y:S02]  /*dbd0*/  SHF.R.U64 R29, R29, 0x3, RZ ;  /* 0x000000031d1d7819 */ /* 0x000fe400000012ff */
[----:B------:R-:W-:Y:S01]  /*dbe0*/  F2FP.F16.F32.PACK_AB R6, R37, R175 ;  /* 0x000000af2506723e */ /* 0x000fe200000000ff */
[----:B------:R-:W-:Y:S01]  /*dbf0*/  VIADD R37, R22, UR41 ;  /* 0x0000002916257c36 */ /* 0x000fe20008000000 */
        /* <DEDUP_REMOVED lines=14> */
[----:B0-----:R-:W-:Y:S01]  /*dce0*/  @P2 IMAD.HI.U32 R34, R37, R34, RZ ;  /* 0x0000002225222227 */ /* 0x001fe200078e00ff */
[----:B------:R-:W-:-:S02]  /*dcf0*/  MOV R161, R8 ;  /* 0x0000000800a17202 */ /* 0x000fc40000000f00 */
[----:B------:R-:W-:Y:S02]  /*dd00*/  MOV R160, R10 ;  /* 0x0000000a00a07202 */ /* 0x000fe40000000f00 */
[----:B------:R-:W-:Y:S02]  /*dd10*/  MOV R214, R14 ;  /* 0x0000000e00d67202 */ /* 0x000fe40000000f00 */
[----:B------:R-:W-:Y:S01]  /*dd20*/  F2FP.F16.F32.PACK_AB R4, R33, R174 ;  /* 0x000000ae2104723e */ /* 0x000fe200000000ff */
[----:B------:R-:W-:Y:S01]  /*dd30*/  IMAD.MOV.U32 R33, RZ, RZ, R37 ;  /* 0x000000ffff217224 */ /* 0x000fe200078e0025 */
        /* <DEDUP_REMOVED lines=10> */
[----:B------:R3:W-:Y:S01]  /*dde0*/  STSM.16.M88.4 [R152], R8 ;  /* 0x0000000898007844 */ /* 0x0007e20000000200 */
[----:B------:R-:W-:-:S02]  /*ddf0*/  F2FP.F16.F32.PACK_AB R13, R51, R50 ;  /* 0x00000032330d723e */ /* 0x000fc400000000ff */
[----:B------:R-:W-:Y:S02]  /*de00*/  F2FP.F16.F32.PACK_AB R14, R53, R180 ;  /* 0x000000b4350e723e */ /* 0x000fe400000000ff */
[----:B------:R-:W-:Y:S02]  /*de10*/  F2FP.F16.F32.PACK_AB R15, R55, R54 ;  /* 0x00000036370f723e */ /* 0x000fe400000000ff */
[----:B------:R-:W-:Y:S02]  /*de20*/  MOV R134, R134 ;  /* 0x0000008600867202 */ /* 0x000fe40000000f00 */
[----:B--2---:R-:W-:Y:S01]  /*de30*/  F2FP.F16.F32.PACK_AB R24, R57, R181 ;  /* 0x000000b53918723e */ /* 0x004fe200000000ff */
[----:B------:R-:W-:Y:S01]  /*de40*/  STSM.16.M88.4 [R158], R12 ;  /* 0x0000000c9e007844 */ /* 0x000fe20000000200 */
[----:B------:R-:W-:Y:S02]  /*de50*/  F2FP.F16.F32.PACK_AB R25, R59, R58 ;  /* 0x0000003a3b19723e */ /* 0x000fe400000000ff */
[----:B------:R-:W-:-:S02]  /*de60*/  F2FP.F16.F32.PACK_AB R26, R61, R182 ;  /* 0x000000b63d1a723e */ /* 0x000fc400000000ff */
[----:B------:R-:W-:Y:S02]  /*de70*/  F2FP.F16.F32.PACK_AB R27, R63, R62 ;  /* 0x0000003e3f1b723e */ /* 0x000fe400000000ff */
[----:B-1----:R-:W-:Y:S02]  /*de80*/  @P2 SHF.R.U32.HI R33, RZ, R35, R34 ;  /* 0x00000023ff212219 */ /* 0x002fe40000011622 */
[----:B------:R-:W-:Y:S01]  /*de90*/  MOV R156, R156 ;  /* 0x0000009c009c7202 */ /* 0x000fe20000000f00 */
[----:B------:R1:W-:Y:S01]  /*dea0*/  STSM.16.M88.4 [R134], R24 ;  /* 0x0000001886007844 */ /* 0x0003e20000000200 */
[----:B0-----:R-:W-:Y:S02]  /*deb0*/  F2FP.F16.F32.PACK_AB R4, R65, R183 ;  /* 0x000000b74104723e */ /* 0x001fe400000000ff */
[----:B------:R-:W-:Y:S02]  /*dec0*/  F2FP.F16.F32.PACK_AB R5, R67, R66 ;  /* 0x000000424305723e */ /* 0x000fe400000000ff */
[----:B------:R-:W-:-:S02]  /*ded0*/  F2FP.F16.F32.PACK_AB R6, R69, R184 ;  /* 0x000000b84506723e */ /* 0x000fc400000000ff */
[----:B------:R-:W-:Y:S02]  /*dee0*/  F2FP.F16.F32.PACK_AB R7, R71, R70 ;  /* 0x000000464707723e */ /* 0x000fe400000000ff */
[----:B------:R-:W-:Y:S02]  /*def0*/  MOV R154, R154 ;  /* 0x0000009a009a7202 */ /* 0x000fe40000000f00 */
[----:B---3--:R-:W-:Y:S01]  /*df00*/  F2FP.F16.F32.PACK_AB R8, R73, R185 ;  /* 0x000000b94908723e */ /* 0x008fe200000000ff */
[----:B------:R-:W-:Y:S01]  /*df10*/  STSM.16.M88.4 [R156], R4 ;  /* 0x000000049c007844 */ /* 0x000fe20000000200 */
[----:B------:R-:W-:Y:S02]  /*df20*/  F2FP.F16.F32.PACK_AB R9, R75, R74 ;  /* 0x0000004a4b09723e */ /* 0x000fe400000000ff */
[----:B------:R-:W-:Y:S01]  /*df30*/  F2FP.F16.F32.PACK_AB R10, R77, R186 ;  /* 0x000000ba4d0a723e */ /* 0x000fe200000000ff */
[----:B-1----:R-:W-:Y:S01]  /*df40*/  IMAD.MOV R24, RZ, RZ, -R33 ;  /* 0x000000ffff187224 */ /* 0x002fe200078e0a21 */
[----:B------:R-:W-:-:S02]  /*df50*/  F2FP.F16.F32.PACK_AB R11, R79, R78 ;  /* 0x0000004e4f0b723e */ /* 0x000fc400000000ff */
[----:B------:R-:W-:Y:S01]  /*df60*/  MOV R150, R150 ;  /* 0x0000009600967202 */ /* 0x000fe20000000f00 */
[----:B------:R-:W-:Y:S01]  /*df70*/  IMAD R35, R205, R24, R37 ;  /* 0x00000018cd237224 */ /* 0x000fe200078e0225 */
[----:B------:R-:W-:Y:S01]  /*df80*/  F2FP.F16.F32.PACK_AB R12, R81, R187 ;  /* 0x000000bb510c723e */ /* 0x000fe200000000ff */
[----:B------:R0:W-:Y:S01]  /*df90*/  STSM.16.M88.4 [R154], R8 ;  /* 0x000000089a007844 */ /* 0x0001e20000000200 */
[----:B------:R-:W-:Y:S02]  /*dfa0*/  F2FP.F16.F32.PACK_AB R13, R83, R82 ;  /* 0x00000052530d723e */ /* 0x000fe400000000ff */
[----:B------:R-:W-:Y:S02]  /*dfb0*/  F2FP.F16.F32.PACK_AB R14, R85, R188 ;  /* 0x000000bc550e723e */ /* 0x000fe400000000ff */
[----:B------:R-:W-:Y:S02]  /*dfc0*/  F2FP.F16.F32.PACK_AB R15, R87, R86 ;  /* 0x00000056570f723e */ /* 0x000fe400000000ff */
[----:B------:R-:W-:-:S02]  /*dfd0*/  MOV R146, R146 ;  /* 0x0000009200927202 */ /* 0x000fc40000000f00 */
[----:B------:R-:W-:Y:S01]  /*dfe0*/  F2FP.F16.F32.PACK_AB R24, R89, R189 ;  /* 0x000000bd5918723e */ /* 0x000fe200000000ff */
[----:B------:R1:W-:Y:S01]  /*dff0*/  STSM.16.M88.4 [R150], R12 ;  /* 0x0000000c96007844 */ /* 0x0003e20000000200 */
[----:B------:R-:W-:Y:S02]  /*e000*/  F2FP.F16.F32.PACK_AB R25, R91, R90 ;  /* 0x0000005a5b19723e */ /* 0x000fe400000000ff */
[----:B------:R-:W-:Y:S02]  /*e010*/  F2FP.F16.F32.PACK_AB R26, R93, R190 ;  /* 0x000000be5d1a723e */ /* 0x000fe400000000ff */
[----:B------:R-:W-:Y:S01]  /*e020*/  F2FP.F16.F32.PACK_AB R27, R95, R94 ;  /* 0x0000005e5f1b723e */ /* 0x000fe200000000ff */
[----:B0-----:R-:W-:Y:S01]  /*e030*/  IMAD.U32 R10, RZ, RZ, UR5 ;  /* 0x00000005ff0a7e24 */ /* 0x001fe2000f8e00ff */
[----:B------:R-:W-:Y:S01]  /*e040*/  SHF.R.S32.HI R9, RZ, 0x1f, R33 ;  /* 0x0000001fff097819 */ /* 0x000fe20000011421 */
[----:B------:R-:W-:Y:S01]  /*e050*/  ULDC UR5, c[0x0][0xa88] ;  /* 0x0002a20000057ab9 */ /* 0x000fe20000000800 */
[----:B------:R-:W-:Y:S01]  /*e060*/  SHF.R.S32.HI R8, RZ, 0x1f, R35 ;  /* 0x0000001fff087819 */ /* 0x000fe20000011423 */
[----:B------:R0:W-:Y:S01]  /*e070*/  STSM.16.M88.4 [R146], R24 ;  /* 0x0000001892007844 */ /* 0x0001e20000000200 */
[----:B------:R-:W-:-:S02]  /*e080*/  MOV R142, R142 ;  /* 0x0000008e008e7202 */ /* 0x000fc40000000f00 */
[----:B------:R-:W-:Y:S02]  /*e090*/  F2FP.F16.F32.PACK_AB R4, R97, R191 ;  /* 0x000000bf6104723e */ /* 0x000fe400000000ff */
[----:B------:R-:W-:Y:S01]  /*e0a0*/  F2FP.F16.F32.PACK_AB R5, R99, R98 ;  /* 0x000000626305723e */ /* 0x000fe200000000ff */
[----:B-1----:R-:W-:Y:S01]  /*e0b0*/  VIADD R15, R207, UR41 ;  /* 0x00000029cf0f7c36 */ /* 0x002fe20008000000 */
[----:B------:R-:W-:Y:S02]  /*e0c0*/  IADD3 R12, P0, R33, UR6, RZ ;  /* 0x00000006210c7c10 */ /* 0x000fe4000ff1e0ff */
[----:B------:R-:W-:Y:S02]  /*e0d0*/  F2FP.F16.F32.PACK_AB R6, R101, R192 ;  /* 0x000000c06506723e */ /* 0x000fe400000000ff */
[----:B------:R-:W-:Y:S01]  /*e0e0*/  IADD3.X R13, R9, UR7, R10, P0, !PT ;  /* 0x00000007090d7c10 */ /* 0x000fe200087fe40a */
[----:B------:R-:W-:Y:S01]  /*e0f0*/  ULDC.64 UR6, c[0x0][0xb88] ;  /* 0x0002e20000067ab9 */ /* 0x000fe20000000a00 */
[----:B------:R-:W-:Y:S01]  /*e100*/  F2FP.F16.F32.PACK_AB R7, R36, R32 ;  /* 0x000000202407723e */ /* 0x000fe200000000ff */
[----:B------:R-:W-:Y:S01]  /*e110*/  IMAD R8, R8, UR6, RZ ;  /* 0x0000000608087c24 */ /* 0x000fe2000f8e02ff */
[----:B------:R-:W-:Y:S01]  /*e120*/  F2FP.F16.F32.PACK_AB R11, R52, R48 ;  /* 0x00000030340b723e */ /* 0x000fe200000000ff */
[C---:B------:R-:W-:Y:S01]  /*e130*/  IMAD.WIDE.U32 R12, R35.reuse, UR6, R12 ;  /* 0x00000006230c7c25 */ /* 0x040fe2000f8e000c */
[----:B------:R-:W-:Y:S01]  /*e140*/  LOP3.LUT P0, RZ, R204, 0x3, RZ, 0xc0, !PT ;  /* 0x00000003ccff7812 */ /* 0x000fe2000780c0ff */
[----:B------:R1:W-:Y:S01]  /*e150*/  STSM.16.M88.4 [R142], R4 ;  /* 0x000000048e007844 */ /* 0x0003e20000000200 */
[----:B------:R-:W-:Y:S01]  /*e160*/  MOV R138, R138 ;  /* 0x0000008a008a7202 */ /* 0x000fe20000000f00 */
[----:B------:R-:W-:Y:S01]  /*e170*/  IMAD R35, R35, UR7, R8 ;  /* 0x0000000723237c24 */ /* 0x000fe2000f8e0208 */
[----:B------:R-:W-:Y:S01]  /*e180*/  ULDC.64 UR6, c[0x0][0xb50] ;  /* 0x0002d40000067ab9 */ /* 0x000fe20000000a00 */
[----:B------:R-:W-:Y:S01]  /*e190*/  IMAD R52, R205, UR5, RZ ;  /* 0x00000005cd347c24 */ /* 0x000fe2000f8e02ff */
[----:B------:R-:W-:-:S02]  /*e1a0*/  F2FP.F16.F32.PACK_AB R8, R169, R193 ;  /* 0x000000c1a908723e */ /* 0x000fc400000000ff */
[----:B------:R-:W-:Y:S02]  /*e1b0*/  F2FP.F16.F32.PACK_AB R9, R44, R40 ;  /* 0x000000282c09723e */ /* 0x000fe400000000ff */
[----:B------:R-:W-:Y:S02]  /*e1c0*/  F2FP.F16.F32.PACK_AB R10, R170, R194 ;  /* 0x000000c2aa0a723e */ /* 0x000fe400000000ff */
[----:B0-----:R-:W-:Y:S02]  /*e1d0*/  LEA R24, P3, R12, UR6, 0x2 ;  /* 0x000000060c187c11 */ /* 0x001fe4000f8610ff */
[----:B------:R-:W-:Y:S01]  /*e1e0*/  ISETP.GE.OR P1, PT, R15, R52, P0 ;  /* 0x000000340f00720c */ /* 0x000fe20000726670 */
[----:B------:R0:W-:Y:S01]  /*e1f0*/  STSM.16.M88.4 [R138], R8 ;  /* 0x000000088a007844 */ /* 0x0001e20000000200 */
[----:B------:R-:W-:Y:S01]  /*e200*/  F2FP.F16.F32.PACK_AB R14, R133, R132 ;  /* 0x00000084850e723e */ /* 0x000fe200000000ff */
[----:B-1----:R-:W-:Y:S01]  /*e210*/  VIADD R5, R15, 0x8 ;  /* 0x000000080f057836 */ /* 0x002fe20000000000 */
[----:B------:R-:W-:Y:S01]  /*e220*/  F2FP.F16.F32.PACK_AB R4, R171, R195 ;  /* 0x000000c3ab04723e */ /* 0x000fe200000000ff */
[----:B------:R-:W-:Y:S01]  /*e230*/  IMAD.IADD R7, R13, 0x1, R35 ;  /* 0x000000010d077824 */ /* 0x000fe200078e0223 */
[----:B------:R-:W-:Y:S01]  /*e240*/  F2FP.F16.F32.PACK_AB R6, R172, R196 ;  /* 0x000000c4ac06723e */ /* 0x000fe200000000ff */
[----:B------:R-:W-:Y:S01]  /*e250*/  SHFL.IDX PT, R44, R24, RZ, 0x1c1f ;  /* 0x001c1fff182c7589 */ /* 0x000fe200000e0000 */
[----:B------:R-:W-:-:S02]  /*e260*/  ISETP.GE.OR P0, PT, R5, R52, P0 ;  /* 0x000000340500720c */ /* 0x000fc40000706670 */
[----:B------:R-:W-:Y:S01]  /*e270*/  LEA.HI.X R25, R12, UR7, R7, 0x2, P3 ;  /* 0x000000070c197c11 */ /* 0x000fe200098f1407 */
[----:B------:R-:W-:Y:S01]  /*e280*/  SHFL.IDX PT, R46, R24, 0x1, 0x1c1f ;  /* 0x003c1f00182e7f89 */ /* 0x000fe200000e0000 */
[----:B------:R-:W-:Y:S02]  /*e290*/  F2FP.F16.F32.PACK_AB R5, R60, R56 ;  /* 0x000000383c05723e */ /* 0x000fe400000000ff */
[----:B------:R-:W-:Y:S01]  /*e2a0*/  F2FP.F16.F32.PACK_AB R7, R68, R64 ;  /* 0x000000404407723e */ /* 0x000fe200000000ff */
[----:B------:R-:W1:Y:S01]  /*e2b0*/  SHFL.IDX PT, R45, R25, RZ, 0x1c1f ;  /* 0x001c1fff192d7589 */ /* 0x000e6200000e0000 */
[----:B------:R-:W-:Y:S02]  /*e2c0*/  F2FP.F16.F32.PACK_AB R12, R129, R199 ;  /* 0x000000c7810c723e */ /* 0x000fe400000000ff */
[----:B0-----:R-:W-:Y:S01]  /*e2d0*/  F2FP.F16.F32.PACK_AB R8, R173, R197 ;  /* 0x000000c5ad08723e */ /* 0x001fe200000000ff */
[----:B------:R-:W-:Y:S01]  /*e2e0*/  STSM.16.M88.4 [R17], R4 ;  /* 0x0000000411007844 */ /* 0x000fe20000000200 */
[----:B------:R-:W-:-:S02]  /*e2f0*/  F2FP.F16.F32.PACK_AB R9, R76, R72 ;  /* 0x000000484c09723e */ /* 0x000fc400000000ff */
[----:B------:R-:W-:Y:S01]  /*e300*/  F2FP.F16.F32.PACK_AB R10, R125, R198 ;  /* 0x000000c67d0a723e */ /* 0x000fe200000000ff */
[----:B------:R-:W0:Y:S01]  /*e310*/  SHFL.IDX PT, R47, R25, 0x1, 0x1c1f ;  /* 0x003c1f00192f7f89 */ /* 0x000e2200000e0000 */
[----:B------:R-:W-:Y:S02]  /*e320*/  F2FP.F16.F32.PACK_AB R11, R84, R80 ;  /* 0x00000050540b723e */ /* 0x000fe400000000ff */
[----:B------:R-:W-:Y:S02]  /*e330*/  F2FP.F16.F32.PACK_AB R13, R92, R88 ;  /* 0x000000585c0d723e */ /* 0x000fe400000000ff */
[----:B------:R-:W-:Y:S01]  /*e340*/  F2FP.F16.F32.PACK_AB R15, R100, R96 ;  /* 0x00000060640f723e */ /* 0x000fe200000000ff */
[----:B------:R-:W-:Y:S01]  /*e350*/  STSM.16.M88.4 [R160], R8 ;  /* 0x00000008a0007844 */ /* 0x000fe20000000200 */
[----:B------:R-:W-:Y:S02]  /*e360*/  F2FP.F16.F32.PACK_AB R138, R141, R140 ;  /* 0x0000008c8d8a723e */ /* 0x000fe400000000ff */
[----:B------:R-:W-:Y:S01]  /*e370*/  F2FP.F16.F32.PACK_AB R139, R165, R164 ;  /* 0x000000a4a58b723e */ /* 0x000fe200000000ff */
[----:B------:R-:W-:Y:S01]  /*e380*/  STSM.16.M88.4 [R161], R12 ;  /* 0x0000000ca1007844 */ /* 0x000fe20000000200 */
[----:B------:R-:W-:-:S02]  /*e390*/  F2FP.F16.F32.PACK_AB R146, R149, R148 ;  /* 0x000000949592723e */ /* 0x000fc400000000ff */
[----:B------:R-:W-:Y:S01]  /*e3a0*/  F2FP.F16.F32.PACK_AB R147, R0, R168 ;  /* 0x000000a80093723e */ /* 0x000fe200000000ff */
[----:B------:R-:W-:Y:S04]  /*e3b0*/  STSM.16.M88.4 [R162], R136 ;  /* 0x00000088a2007844 */ /* 0x000fe80000000200 */
[----:B------:R-:W-:Y:S01]  /*e3c0*/  STSM.16.M88.4 [R163], R144 ;  /* 0x00000090a3007844 */ /* 0x000fe20000000200 */
[----:B------:R-:W-:Y:S01]  /*e3d0*/  BAR.SYNC.DEFER_BLOCKING 0x1, 0x100 ;  /* 0x0044000000007b1d */ /* 0x000fe20000010000 */
[----:B------:R-:W-:Y:S01]  /*e3e0*/  IMAD R0, R202, 0x20, R203 ;  /* 0x00000020ca007824 */ /* 0x000fe200078e02cb */
[----:B------:R-:W-:-:S04]  /*e3f0*/  UIMAD UR5, UR10, UR8, URZ ;  /* 0x000000080a0572a4 */ /* 0x000fc8000f8e023f */
[----:B-1----:R1:W-:Y:S01]  /*e400*/  @!P1 ST.E desc[UR46][R44.64], R3 ;  /* 0x000000032c009985 */ /* 0x0023e2000c10192e */
[----:B------:R-:W-:Y:S01]  /*e410*/  UIMAD.WIDE.U32 UR6, UR43, UR8, URZ ;  /* 0x000000082b0672a5 */ /* 0x000fe2000f8e003f */
[----:B------:R-:W-:Y:S02]  /*e420*/  ULDC.64 UR10, c[0x0][0xaf0] ;  /* 0x0002bc00000a7ab9 */ /* 0x000fe40000000a00 */
[----:B0-----:R0:W-:Y:S01]  /*e430*/  @!P0 ST.E desc[UR46][R46.64], R2 ;  /* 0x000000022e008985 */ /* 0x0011e2000c10192e */
[----:B------:R-:W-:-:S03]  /*e440*/  UIMAD UR5, UR43, UR9, UR5 ;  /* 0x000000092b0572a4 */ /* 0x000fc6000f8e0205 */
[----:B------:R2:W5:Y:S01]  /*e450*/  LD.E.128 R32, desc[UR46][R20.64] ;  /* 0x0000002e14207980 */ /* 0x000562000c101d00 */
[----:B-1----:R-:W1:Y:S01]  /*e460*/  @P2 LDC R3, c[0x0][0xbf0] ;  /* 0x0002fc00ff032b82 */ /* 0x002e620000000800 */
[----:B------:R-:W-:Y:S02]  /*e470*/  UIMAD UR8, UR12, UR10, URZ ;  /* 0x0000000a0c0872a4 */ /* 0x000fe4000f8e023f */
[----:B------:R3:W5:Y:S05]  /*e480*/  LD.E.128 R24, desc[UR46][R28.64] ;  /* 0x0000002e1c187980 */ /* 0x00076a000c101d00 */
[----:B0-----:R-:W0:Y:S01]  /*e490*/  @P2 LDC R2, c[0x0][0xbec] ;  /* 0x0002fb00ff022b82 */ /* 0x001e220000000800 */
[----:B--2---:R-:W-:Y:S01]  /*e4a0*/  VIADD R21, R0, UR41 ;  /* 0x0000002900157c36 */ /* 0x004fe20008000000 */
[----:B------:R-:W-:Y:S01]  /*e4b0*/  UIADD3 UR7, UR7, UR5, URZ ;  /* 0x0000000507077290 */ /* 0x000fe2000fffe03f */
[----:B------:R-:W5:Y:S01]  /*e4c0*/  LD.E.128 R100, desc[UR46][R102.64] ;  /* 0x0000002e66647980 */ /* 0x000f62000c101d00 */
[----:B------:R-:W-:Y:S01]  /*e4d0*/  UIMAD UR5, UR42, UR11, UR8 ;  /* 0x0000000b2a0572a4 */ /* 0x000fe2000f8e0208 */
[----:B------:R-:W-:Y:S01]  /*e4e0*/  IMAD.MOV.U32 R17, RZ, RZ, R21 ;  /* 0x000000ffff117224 */ /* 0x000fe200078e0015 */
[----:B------:R-:W-:Y:S01]  /*e4f0*/  UIMAD.WIDE.U32 UR42, UR42, UR10, UR6 ;  /* 0x0000000a2a2a72a5 */ /* 0x000fe2000f8e0006 */
[----:B------:R3:W5:Y:S02]  /*e500*/  LD.E.128 R4, desc[UR46][R104.64] ;  /* 0x0000002e68047980 */ /* 0x000764000c101d00 */
[----:B------:R-:W-:Y:S01]  /*e510*/  ULDC.64 UR6, c[0x0][0xae0] ;  /* 0x0002b80000067ab9 */ /* 0x000fe20000000a00 */
[----:B------:R-:W-:Y:S01]  /*e520*/  UIADD3 UR5, UR43, UR5, URZ ;  /* 0x000000052b057290 */ /* 0x000fe2000fffe03f */
[----:B------:R3:W5:Y:S04]  /*e530*/  LD.E.128 R8, desc[UR46][R106.64] ;  /* 0x0000002e6a087980 */ /* 0x000768000c101d00 */
[----:B------:R3:W5:Y:S04]  /*e540*/  LD.E.128 R12, desc[UR46][R108.64] ;  /* 0x0000002e6c0c7980 */ /* 0x000768000c101d00 */
[----:B------:R3:W5:Y:S04]  /*e550*/  LD.E.128 R36, desc[UR46][R110.64] ;  /* 0x0000002e6e247980 */ /* 0x000768000c101d00 */
[----:B------:R3:W5:Y:S01]  /*e560*/  LD.E.128 R40, desc[UR46][R112.64] ;  /* 0x0000002e70287980 */ /* 0x000762000c101d00 */
[----:B0-----:R-:W-:-:S03]  /*e570*/  @P2 IMAD.HI.U32 R0, R21, R2, RZ ;  /* 0x0000000215002227 */ /* 0x001fc600078e00ff */
[----:B------:R3:W5:Y:S02]  /*e580*/  LD.E.128 R60, desc[UR46][R114.64] ;  /* 0x0000002e723c7980 */ /* 0x000764000c101d00 */
[----:B-1----:R-:W-:Y:S02]  /*e590*/  @P2 SHF.R.U32.HI R17, RZ, R3, R0 ;  /* 0x00000003ff112219 */ /* 0x002fe40000011600 */
[----:B------:R3:W5:Y:S02]  /*e5a0*/  LD.E.128 R56, desc[UR46][R116.64] ;  /* 0x0000002e74387980 */ /* 0x000764000c101d00 */
[--C-:B------:R-:W-:Y:S01]  /*e5b0*/  SHF.R.S32.HI R0, RZ, 0x1f, R17.reuse ;  /* 0x0000001fff007819 */ /* 0x100fe20000011411 */
[----:B------:R-:W-:Y:S01]  /*e5c0*/  IMAD.MOV R20, RZ, RZ, -R17 ;  /* 0x000000ffff147224 */ /* 0x000fe200078e0a11 */
[----:B------:R3:W5:Y:S01]  /*e5d0*/  LD.E.128 R44, desc[UR46][R118.64] ;  /* 0x0000002e762c7980 */ /* 0x000762000c101d00 */
[----:B------:R-:W-:Y:S02]  /*e5e0*/  IMAD.U32 R3, RZ, RZ, UR43 ;  /* 0x0000002bff037e24 */ /* 0x000fe4000f8e00ff */
[----:B------:R-:W-:Y:S01]  /*e5f0*/  IMAD R0, R0, UR6, RZ ;  /* 0x0000000600007c24 */ /* 0x000fe2000f8e02ff */
[----:B------:R3:W5:Y:S01]  /*e600*/  LD.E.128 R48, desc[UR46][R120.64] ;  /* 0x0000002e78307980 */ /* 0x000762000c101d00 */
[----:B------:R-:W-:-:S02]  /*e610*/  IMAD R205, R205, R20, R21 ;  /* 0x00000014cdcd7224 */ /* 0x000fc400078e0215 */
[----:B------:R-:W-:Y:S01]  /*e620*/  IMAD.U32 R2, RZ, RZ, UR42 ;  /* 0x0000002aff027e24 */ /* 0x000fe2000f8e00ff */
[----:B------:R3:W5:Y:S01]  /*e630*/  LD.E.128 R64, desc[UR46][R122.64] ;  /* 0x0000002e7a407980 */ /* 0x000762000c101d00 */
[----:B------:R-:W-:Y:S02]  /*e640*/  IMAD.U32 R3, RZ, RZ, UR5 ;  /* 0x00000005ff037e24 */ /* 0x000fe4000f8e00ff */
[----:B------:R-:W-:Y:S01]  /*e650*/  IMAD R21, R17, UR7, R0 ;  /* 0x0000000711157c24 */ /* 0x000fe2000f8e0200 */
[----:B------:R-:W5:Y:S01]  /*e660*/  LD.E.128 R124, desc[UR46][R126.64] ;  /* 0x0000002e7e7c7980 */ /* 0x000f62000c101d00 */
[----:B------:R-:W-:-:S03]  /*e670*/  SHF.R.S32.HI R0, RZ, 0x1f, R205 ;  /* 0x0000001fff007819 */ /* 0x000fc600000114cd */
[----:B------:R-:W5:Y:S01]  /*e680*/  LD.E.128 R128, desc[UR46][R130.64] ;  /* 0x0000002e82807980 */ /* 0x000f62000c101d00 */
[----:B------:R-:W-:Y:S01]  /*e690*/  IMAD.WIDE.U32 R2, R17, UR6, R2 ;  /* 0x0000000611027c25 */ /* 0x000fe2000f8e0002 */
[----:B------:R-:W-:Y:S02]  /*e6a0*/  ULDC.64 UR6, c[0x0][0xad8] ;  /* 0x0002b60000067ab9 */ /* 0x000fe40000000a00 */
[----:B------:R-:W5:Y:S01]  /*e6b0*/  LD.E.128 R28, desc[UR46][R30.64] ;  /* 0x0000002e1e1c7980 */ /* 0x000f62000c101d00 */
[----:B------:R-:W-:Y:S01]  /*e6c0*/  VIADD R53, R203, UR41 ;  /* 0x00000029cb357c36 */ /* 0x000fe20008000000 */
        /* <DEDUP_REMOVED lines=8> */
[----:B------:R-:W-:Y:S02]  /*e750*/  VIADD R17, R53, 0x20 ;  /* 0x0000002035117836 */ /* 0x000fe40000000000 */
[C---:B------:R-:W-:Y:S02]  /*e760*/  IMAD R21, R205.reuse, UR7, R0 ;  /* 0x00000007cd157c24 */ /* 0x040fe4000f8e0200 */
[----:B------:R-:W-:Y:S01]  /*e770*/  IMAD.WIDE.U32 R2, R205, UR6, R2 ;  /* 0x00000006cd027c25 */ /* 0x000fe2000f8e0002 */
[-C--:B------:R-:W-:Y:S01]  /*e780*/  ISETP.GE.AND P1, PT, R17, R52.reuse, PT ;  /* 0x000000341100720c */ /* 0x080fe20003f26270 */
[----:B------:R-:W-:Y:S01]  /*e790*/  ULDC.64 UR6, c[0x0][0xa80] ;  /* 0x0002a00000067ab9 */ /* 0x000fe20000000a00 */
[C---:B------:R-:W-:Y:S01]  /*e7a0*/  ISETP.GE.AND P2, PT, R53.reuse, R52, PT ;  /* 0x000000343500720c */ /* 0x040fe20003f46270 */
[----:B------:R-:W-:Y:S01]  /*e7b0*/  VIADD R17, R53, 0x40 ;  /* 0x0000004035117836 */ /* 0x000fe20000000000 */
[----:B------:R-:W-:Y:S01]  /*e7c0*/  LEA R0, P3, R2, UR6, 0x1 ;  /* 0x0000000602007c11 */ /* 0x000fe2000f8608ff */
[----:B------:R-:W-:-:S02]  /*e7d0*/  IMAD.IADD R3, R3, 0x1, R21 ;  /* 0x0000000103037824 */ /* 0x000fc400078e0215 */
[----:B------:R-:W-:Y:S01]  /*e7e0*/  VIADD R176, R176, 0x22820 ;  /* 0x00022820b0b07836 */ /* 0x000fe20000000000 */
[----:B------:R-:W-:Y:S02]  /*e7f0*/  ISETP.GE.AND P0, PT, R17, R52, PT ;  /* 0x000000341100720c */ /* 0x000fe40003f06270 */
[----:B------:R-:W-:Y:S02]  /*e800*/  LEA.HI.X R17, R2, UR7, R3, 0x1, P3 ;  /* 0x0000000702117c11 */ /* 0x000fe400098f0c03 */
[----:B------:R-:W-:Y:S01]  /*e810*/  PRMT R176, RZ, 0x654, R176 ;  /* 0x00000654ffb07816 */ /* 0x000fe200000000b0 */
[----:B0-----:R3:W0:Y:S01]  /*e820*/  SHFL.IDX PT, R68, R0, RZ, 0x181f ;  /* 0x00181fff00447589 */ /* 0x00162200000e0000 */
[----:B------:R-:W-:Y:S02]  /*e830*/  BSSY B1, `(.L_x_10990) ;  /* 0x0000015000017945 */ /* 0x000fe40003800000 */
[----:B------:R3:W-:Y:S01]  /*e840*/  SYNCS.ARRIVE.TRANS64.RED.A1T0 RZ, [R176+URZ], RZ ;  /* 0x000000ffb0ff79a7 */ /* 0x0007e2000810043f */
[----:B------:R3:W1:Y:S01]  /*e850*/  SHFL.IDX PT, R70, R17, RZ, 0x181f ;  /* 0x00181fff11467589 */ /* 0x00066200000e0000 */
[----:B------:R-:W-:Y:S05]  /*e860*/  @P2 BRA `(.L_x_10991) ;  /* 0x0000000000442947 */ /* 0x000fea0003800000 */
[----:B------:R-:W-:Y:S02]  /*e870*/  ULDC UR5, c[0x0][0xac8] ;  /* 0x0002b20000057ab9 */ /* 0x000fe40000000800 */
[----:B------:R-:W-:Y:S02]  /*e880*/  ISETP.GE.AND P5, PT, R19, UR5, PT ;  /* 0x0000000513007c0c */ /* 0x000fe4000bfa6270 */
[----:B------:R-:W-:Y:S02]  /*e890*/  ISETP.GE.AND P4, PT, R200, UR5, PT ;  /* 0x00000005c8007c0c */ /* 0x000fe4000bf86270 */
[----:B------:R-:W-:Y:S02]  /*e8a0*/  ISETP.GE.AND P3, PT, R23, UR5, PT ;  /* 0x0000000517007c0c */ /* 0x000fe4000bf66270 */
[----:B------:R-:W-:-:S07]  /*e8b0*/  ISETP.GE.AND P2, PT, R201, UR5, PT ;  /* 0x00000005c9007c0c */ /* 0x000fce000bf46270 */
[----:B0-----:R-:W-:-:S04]  /*e8c0*/  @!P5 LEA R2, P6, R19, R68, 0x1 ;  /* 0x000000441302d211 */ /* 0x001fc800078c08ff */
[----:B-1----:R-:W-:Y:S02]  /*e8d0*/  @!P5 LEA.HI.X R3, R19, R70, R212, 0x1, P6 ;  /* 0x000000461303d211 */ /* 0x002fe400030f0cd4 */
        /* <DEDUP_REMOVED lines=10> */
.L_x_10991:
[----:B------:R-:W-:Y:S05]  /*e980*/  BSYNC B1 ;  /* 0x0000000000017941 */ /* 0x000fea0003800000 */
.L_x_10990:
[----:B--2--5:R2:W4:Y:S01]  /*e990*/  SHFL.IDX PT, R24, R17, 0x1, 0x181f ;  /* 0x00381f0011187f89 */ /* 0x02452200000e0000 */
        /* <DEDUP_REMOVED lines=9> */
[C---:B------:R-:W-:Y:S02]  /*ea30*/  @!P3 LEA R8, P5, R200.reuse, R20, 0x1 ;  /* 0x00000014c808b211 */ /* 0x040fe400078a08ff */
        /* <DEDUP_REMOVED lines=10> */
.L_x_10993:
[----:B------:R-:W-:Y:S05]  /*eae0*/  BSYNC B1 ;  /* 0x0000000000017941 */ /* 0x000fea0003800000 */
.L_x_10992:
        /* <DEDUP_REMOVED lines=11> */
[----:B------:R-:W-:Y:S02]  /*eba0*/  @!P1 LEA R10, P4, R23, R12, 0x1 ;  /* 0x0000000c170a9211 */ /* 0x000fe400078808ff */
[----:B------:R-:W-:Y:S02]  /*ebb0*/  @!P3 LEA.HI.X R3, R19, R14, R212, 0x1, P6 ;  /* 0x0000000e1303b211 */ /* 0x000fe400030f0cd4 */
        /* <DEDUP_REMOVED lines=8> */
.L_x_10995:
[----:B------:R-:W-:Y:S05]  /*ec40*/  BSYNC B1 ;  /* 0x0000000000017941 */ /* 0x000fea0003800000 */
.L_x_10994:
[----:B0-----:R-:W-:Y:S01]  /*ec50*/  VIADD R3, R53, 0x60 ;  /* 0x0000006035037836 */ /* 0x001fe20000000000 */
[----:B------:R0:W0:Y:S04]  /*ec60*/  SHFL.IDX PT, R12, R17, 0x3, 0x181f ;  /* 0x00781f00110c7f89 */ /* 0x00002800000e0000 */
[----:B------:R-:W-:Y:S01]  /*ec70*/  ISETP.GE.AND P0, PT, R3, R52, PT ;  /* 0x000000340300720c */ /* 0x000fe20003f06270 */
[----:B--23--:R-:W2:-:S12]  /*ec80*/  SHFL.IDX PT, R0, R0, 0x3, 0x181f ;  /* 0x00781f0000007f89 */ /* 0x00ce9800000e0000 */
[----:B------:R-:W-:Y:S05]  /*ec90*/  @P0 BRA `(.L_x_10996) ;  /* 0x0000000c00200947 */ /* 0x000fea0003800000 */
[----:B------:R-:W-:Y:S02]  /*eca0*/  ULDC UR5, c[0x0][0xac8] ;  /* 0x0002b20000057ab9 */ /* 0x000fe40000000800 */
[----:B------:R-:W-:Y:S02]  /*ecb0*/  ISETP.GE.AND P3, PT, R19, UR5, PT ;  /* 0x0000000513007c0c */ /* 0x000fe4000bf66270 */
[----:B------:R-:W-:Y:S02]  /*ecc0*/  ISETP.GE.AND P4, PT, R200, UR5, PT ;  /* 0x00000005c8007c0c */ /* 0x000fe4000bf86270 */
[----:B------:R-:W-:-:S09]  /*ecd0*/  ISETP.GE.AND P5, PT, R23, UR5, PT ;  /* 0x0000000517007c0c */ /* 0x000fd2000bfa6270 */
[-C--:B--2---:R-:W-:Y:S02]  /*ece0*/  @!P3 LEA R2, P0, R19, R0.reuse, 0x1 ;  /* 0x000000001302b211 */ /* 0x084fe400078008ff */
[CC--:B------:R-:W-:Y:S02]  /*ecf0*/  @!P4 LEA R8, P1, R200.reuse, R0.reuse, 0x1 ;  /* 0x00000000c808c211 */ /* 0x0c0fe400078208ff */
        /* <DEDUP_REMOVED lines=9> */
[----:B---3--:R-:W-:-:S04]  /*ed90*/  LEA R2, P0, R201, R0, 0x1 ;  /* 0x00000000c9027211 */ /* 0x008fc800078008ff */
[----:B------:R-:W-:-:S05]  /*eda0*/  LEA.HI.X R3, R201, R12, R209, 0x1, P0 ;  /* 0x0000000cc9037211 */ /* 0x000fca00000f0cd1 */
[----:B------:R0:W-:Y:S01]  /*edb0*/  ST.E.128 desc[UR46][R2.64], R28 ;  /* 0x0000001c02007985 */ /* 0x0001e2000c101d2e */
[----:B------:R-:W-:Y:S05]  /*edc0*/  BRA `(.L_x_10996) ;  /* 0x0000000800d47947 */ /* 0x000fea0003800000 */
.L_x_10989:
[----:B------:R-:W0:Y:S01]  /*edd0*/  LDC R8, c[0x0][0xbe8] ;  /* 0x0002fa00ff087b82 */ /* 0x000e220000000800 */
[----:B------:R-:W-:Y:S01]  /*ede0*/  ISETP.GE.AND P0, PT, R213, 0x80, PT ;  /* 0x00000080d500780c */ /* 0x000fe20003f06270 */
[----:B------:R-:W-:Y:S01]  /*edf0*/  USHF.R.S32.HI UR8, URZ, 0x1f, UR43 ;  /* 0x0000001f3f087899 */ /* 0x000fe2000801142b */
[----:B------:R-:W-:Y:S01]  /*ee00*/  BSSY B1, `(.L_x_10997) ;  /* 0x000002f000017945 */ /* 0x000fe20003800000 */
[----:B------:R-:W-:Y:S01]  /*ee10*/  USHF.R.S32.HI UR9, URZ, 0x1f, UR42 ;  /* 0x0000001f3f097899 */ /* 0x000fe2000801142a */
[----:B------:R-:W-:Y:S01]  /*ee20*/  IMAD R6, R202, 0x20, R203 ;  /* 0x00000020ca067824 */ /* 0x000fe200078e02cb */
        /* <DEDUP_REMOVED lines=44> */
.L_x_10998:
[----:B------:R-:W-:Y:S05]  /*f0f0*/  BSYNC B1 ;  /* 0x0000000000017941 */ /* 0x000fea0003800000 */
.L_x_10997:
[----:B------:R-:W-:Y:S01]  /*f100*/  ULDC.64 UR10, c[0x0][0xae8] ;  /* 0x0002ba00000a7ab9 */ /* 0x000fe20000000a00 */
[----:B------:R-:W-:Y:S01]  /*f110*/  VIADD R6, R6, UR41 ;  /* 0x0000002906067c36 */ /* 0x000fe20008000000 */
[----:B------:R-:W-:Y:S01]  /*f120*/  UIMAD UR5, UR8, UR10, URZ ;  /* 0x0000000a080572a4 */ /* 0x000fe2000f8e023f */
[----:B------:R-:W-:Y:S01]  /*f130*/  BSSY B1, `(.L_x_10999) ;  /* 0x000003c000017945 */ /* 0x000fe20003800000 */
[----:B------:R-:W-:Y:S01]  /*f140*/  UIMAD.WIDE.U32 UR6, UR43, UR10, URZ ;  /* 0x0000000a2b0672a5 */ /* 0x000fe2000f8e003f */
[----:B0-----:R-:W-:Y:S01]  /*f150*/  @P1 IMAD.HI.U32 R0, R6, R9, RZ ;  /* 0x0000000906001227 */ /* 0x001fe200078e00ff */
[----:B------:R-:W-:-:S03]  /*f160*/  UIMAD UR5, UR43, UR11, UR5 ;  /* 0x0000000b2b0572a4 */ /* 0x000fc6000f8e0205 */
[----:B------:R-:W-:Y:S01]  /*f170*/  ULDC.64 UR10, c[0x0][0xaf0] ;  /* 0x0002bc00000a7ab9 */ /* 0x000fe20000000a00 */
[----:B------:R-:W-:Y:S01]  /*f180*/  UIADD3 UR7, UR7, UR5, URZ ;  /* 0x0000000507077290 */ /* 0x000fe2000fffe03f */
[----:B--2---:R-:W-:Y:S01]  /*f190*/  IMAD.MOV.U32 R5, RZ, RZ, R6 ;  /* 0x000000ffff057224 */ /* 0x004fe200078e0006 */
[----:B------:R-:W-:Y:S01]  /*f1a0*/  UIMAD UR5, UR9, UR10, URZ ;  /* 0x0000000a090572a4 */ /* 0x000fe2000f8e023f */
[----:B-1----:R-:W-:-:S03]  /*f1b0*/  @P1 SHF.R.U32.HI R5, RZ, R11, R0 ;  /* 0x0000000bff051219 */ /* 0x002fc60000011600 */
[----:B------:R-:W-:Y:S01]  /*f1c0*/  UIMAD UR5, UR42, UR11, UR5 ;  /* 0x0000000b2a0572a4 */ /* 0x000fe2000f8e0205 */
[--C-:B------:R-:W-:Y:S01]  /*f1d0*/  SHF.R.S32.HI R0, RZ, 0x1f, R5.reuse ;  /* 0x0000001fff007819 */ /* 0x100fe20000011405 */
[----:B------:R-:W-:Y:S01]  /*f1e0*/  UIMAD.WIDE.U32 UR42, UR42, UR10, UR6 ;  /* 0x0000000a2a2a72a5 */ /* 0x000fe2000f8e0006 */
[----:B------:R-:W-:Y:S02]  /*f1f0*/  IMAD.MOV R7, RZ, RZ, -R5 ;  /* 0x000000ffff077224 */ /* 0x000fe400078e0a05 */
[----:B------:R-:W-:Y:S01]  /*f200*/  ULDC.64 UR6, c[0x0][0xae0] ;  /* 0x0002b80000067ab9 */ /* 0x000fe20000000a00 */
[----:B------:R-:W-:Y:S01]  /*f210*/  UIADD3 UR5, UR43, UR5, URZ ;  /* 0x000000052b057290 */ /* 0x000fe2000fffe03f */
[----:B------:R-:W-:Y:S02]  /*f220*/  IMAD R0, R0, UR6, RZ ;  /* 0x0000000600007c24 */ /* 0x000fe4000f8e02ff */
[----:B------:R-:W-:Y:S02]  /*f230*/  IMAD R7, R8, R7, R6 ;  /* 0x0000000708077224 */ /* 0x000fe400078e0206 */
[----:B------:R-:W-:-:S02]  /*f240*/  IMAD.U32 R3, RZ, RZ, UR43 ;  /* 0x0000002bff037e24 */ /* 0x000fc4000f8e00ff */
[----:B------:R-:W-:Y:S02]  /*f250*/  IMAD.U32 R2, RZ, RZ, UR42 ;  /* 0x0000002aff027e24 */ /* 0x000fe4000f8e00ff */
[----:B------:R-:W-:Y:S01]  /*f260*/  IMAD.U32 R3, RZ, RZ, UR5 ;  /* 0x00000005ff037e24 */ /* 0x000fe2000f8e00ff */
[----:B------:R-:W-:Y:S01]  /*f270*/  ULDC UR5, c[0x0][0xa88] ;  /* 0x0002a20000057ab9 */ /* 0x000fe20000000800 */
[C---:B------:R-:W-:Y:S01]  /*f280*/  IMAD R9, R5.reuse, UR7, R0 ;  /* 0x0000000705097c24 */ /* 0x040fe2000f8e0200 */
[----:B------:R-:W-:Y:S01]  /*f290*/  SHF.R.S32.HI R0, RZ, 0x1f, R7 ;  /* 0x0000001fff007819 */ /* 0x000fe20000011407 */
[----:B------:R-:W-:Y:S01]  /*f2a0*/  IMAD.WIDE.U32 R2, R5, UR6, R2 ;  /* 0x0000000605027c25 */ /* 0x000fe2000f8e0002 */
[----:B------:R-:W-:-:S03]  /*f2b0*/  ULDC.64 UR6, c[0x0][0xad8] ;  /* 0x0002b60000067ab9 */ /* 0x000fc60000000a00 */
[----:B------:R-:W-:Y:S02]  /*f2c0*/  IMAD.IADD R3, R3, 0x1, R9 ;  /* 0x0000000103037824 */ /* 0x000fe400078e0209 */
[----:B------:R-:W-:Y:S02]  /*f2d0*/  IMAD R4, R0, UR6, RZ ;  /* 0x0000000600047c24 */ /* 0x000fe4000f8e02ff */
[----:B------:R-:W-:Y:S02]  /*f2e0*/  VIADD R6, R203, UR41 ;  /* 0x00000029cb067c36 */ /* 0x000fe40008000000 */
        /* <DEDUP_REMOVED lines=32> */
.L_x_11000:
[----:B------:R-:W-:Y:S05]  /*f4f0*/  BSYNC B1 ;  /* 0x0000000000017941 */ /* 0x000fea0003800000 */
.L_x_10999:
        /* <DEDUP_REMOVED lines=21> */
.L_x_11002:
[----:B------:R-:W-:Y:S05]  /*f650*/  BSYNC B1 ;  /* 0x0000000000017941 */ /* 0x000fea0003800000 */
.L_x_11001:
        /* <DEDUP_REMOVED lines=21> */
.L_x_11004:
[----:B------:R-:W-:Y:S05]  /*f7b0*/  BSYNC B1 ;  /* 0x0000000000017941 */ /* 0x000fea0003800000 */
.L_x_11003:
[----:B---3--:R-:W-:Y:S01]  /*f7c0*/  VIADD R3, R6, 0x60 ;  /* 0x0000006006037836 */ /* 0x008fe20000000000 */
[----:B0-----:R0:W3:Y:S04]  /*f7d0*/  SHFL.IDX PT, R0, R5, 0x3, 0x181f ;  /* 0x00781f0005007f89 */ /* 0x0010e800000e0000 */
        /* <DEDUP_REMOVED lines=8> */
[-C--:B-12-4-:R-:W-:Y:S02]  /*f860*/  @!P3 LEA R4, P6, R19, R2.reuse, 0x1 ;  /* 0x000000021304b211 */ /* 0x096fe400078c08ff */
[CC--:B------:R-:W-:Y:S02]  /*f870*/  @!P2 LEA R6, P5, R200.reuse, R2.reuse, 0x1 ;  /* 0x00000002c806a211 */ /* 0x0c0fe400078a08ff */
        /* <DEDUP_REMOVED lines=10> */
.L_x_10996:
[----:B------:R-:W-:Y:S05]  /*f920*/  BSYNC B0 ;  /* 0x0000000000007941 */ /* 0x000fea0003800000 */
.L_x_10988:
[----:B------:R-:W-:Y:S02]  /*f930*/  ULDC UR5, c[0x0][0xc38] ;  /* 0x00030e0000057ab9 */ /* 0x000fe40000000800 */
[----:B------:R-:W-:-:S06]  /*f940*/  UISETP.GE.AND UP0, UPT, UR4, UR5, UPT ;  /* 0x000000050400728c */ /* 0x000fcc000bf06270 */
[----:B------:R-:W-:-:S13]  /*f950*/  PLOP3.LUT P0, PT, PT, PT, UP0, 0x80, 0x0 ;  /* 0x000000000000781c */ /* 0x000fda0003f0f008 */
[----:B------:R-:W-:Y:S05]  /*f960*/  @!P0 BRA `(.L_x_11005) ;  /* 0xffffff1000e48947 */ /* 0x000fea000383ffff */
[----:B------:R-:W-:Y:S05]  /*f970*/  EXIT ;  /* 0x000000000000794d */ /* 0x000fea0003800000 */
.L_x_10899:
[----:B------:R-:W-:-:S08]  /*f980*/  NOP ;  /* 0x0000000000007918 */ /* 0x000fd00000000000 */
[----:B------:R-:W0:-:S00]  /*f990*/  USETMAXREG.DEALLOC.CTAPOOL 0x28 ;  /* 0x00000028000079c8 */ /* 0x000e0000080e0500 */
        /* <DEDUP_REMOVED lines=17> */
[----:B------:R-:W-:Y:S01]  /*fab0*/  ULDC.64 UR36, c[0x0][0x2f0] ;  /* 0x0000bc0000247ab9 */ /* 0x000fe20000000a00 */
[C---:B------:R-:W-:Y:S01]  /*fac0*/  LOP3.LUT R0, R28.reuse, 0x1f8, RZ, 0xc0, !PT ;  /* 0x000001f81c007812 */ /* 0x040fe200078ec0ff */
[----:B------:R-:W-:Y:S01]  /*fad0*/  ULDC.64 UR6, c[0x0][0x418] ;  /* 0x0001060000067ab9 */ /* 0x000fe20000000a00 */
[----:B------:R-:W-:Y:S01]  /*fae0*/  LOP3.LUT R7, R28, 0x38, RZ, 0xc0, !PT ;  /* 0x000000381c077812 */ /* 0x000fe200078ec0ff */
[----:B------:R-:W-:Y:S01]  /*faf0*/  UISETP.NE.U32.AND UP0, UPT, UR6, URZ, UPT ;  /* 0x0000003f0600728c */ /* 0x000fe2000bf05070 */
[----:B------:R-:W-:Y:S01]  /*fb00*/  LOP3.LUT R3, R0, 0x38, R5, 0x78, !PT ;  /* 0x0000003800037812 */ /* 0x000fe200078e7805 */
[----:B------:R-:W-:Y:S01]  /*fb10*/  ULDC UR9, c[0x0][0x2b8] ;  /* 0x0000ae0000097ab9 */ /* 0x000fe20000000800 */
[C---:B------:R-:W-:Y:S01]  /*fb20*/  LOP3.LUT R0, R7.reuse, 0x40, RZ, 0xfc, !PT ;  /* 0x0000004007007812 */ /* 0x040fe200078efcff */
[----:B------:R-:W-:Y:S01]  /*fb30*/  UISETP.NE.AND.EX UP0, UPT, UR7, URZ, UPT, UP0 ;  /* 0x0000003f0700728c */ /* 0x000fe2000bf05300 */
[C---:B------:R-:W-:Y:S01]  /*fb40*/  LOP3.LUT R2, R7.reuse, 0x80, RZ, 0xfc, !PT ;  /* 0x0000008007027812 */ /* 0x040fe200078efcff */
[----:B------:R-:W-:Y:S01]  /*fb50*/  IMAD.U32 R31, RZ, RZ, UR5 ;  /* 0x00000005ff1f7e24 */ /* 0x000fe2000f8e00ff */
[----:B------:R-:W-:Y:S01]  /*fb60*/  ISETP.GE.AND P2, PT, R0, UR4, PT ;  /* 0x0000000400007c0c */ /* 0x000fe2000bf46270 */
[----:B------:R-:W-:Y:S01]  /*fb70*/  UMOV UR7, 0x400 ;  /* 0x0000040000077882 */ /* 0x000fe20000000000 */
[----:B------:R-:W-:Y:S01]  /*fb80*/  ISETP.GE.AND P1, PT, R2, UR4, PT ;  /* 0x0000000402007c0c */ /* 0x000fe2000bf26270 */
[----:B------:R-:W-:Y:S01]  /*fb90*/  ULDC UR38, c[0x0][0x288] ;  /* 0x0000a20000267ab9 */ /* 0x000fe20000000800 */
[C---:B------:R-:W-:Y:S01]  /*fba0*/  ISETP.GE.AND P0, PT, R7.reuse, UR4, PT ;  /* 0x0000000407007c0c */ /* 0x040fe2000bf06270 */
[----:B------:R-:W-:Y:S01]  /*fbb0*/  ULDC UR6, c[0x0][0x448] ;  /* 0x0001120000067ab9 */ /* 0x000fe20000000800 */
[----:B------:R-:W-:Y:S01]  /*fbc0*/  SEL R2, RZ, 0xffffffff, P2 ;  /* 0xffffffffff027807 */ /* 0x000fe20001000000 */
[----:B------:R-:W-:Y:S01]  /*fbd0*/  IMAD.MOV.U32 R25, RZ, RZ, 0x1 ;  /* 0x00000001ff197424 */ /* 0x000fe200078e00ff */
[----:B------:R-:W-:Y:S01]  /*fbe0*/  LOP3.LUT R4, R7, 0xc0, RZ, 0xfc, !PT ;  /* 0x000000c007047812 */ /* 0x000fe200078efcff */
[----:B------:R-:W-:Y:S01]  /*fbf0*/  IMAD.MOV.U32 R18, RZ, RZ, RZ ;  /* 0x000000ffff127224 */ /* 0x000fe200078e00ff */
[----:B------:R-:W-:Y:S01]  /*fc00*/  LOP3.LUT R28, R3, 0x200, R28, 0xf8, !PT ;  /* 0x00000200031c7812 */ /* 0x000fe200078ef81c */
[----:B------:R-:W-:Y:S01]  /*fc10*/  IMAD.SHL.U32 R3, R2, 0x2, RZ ;  /* 0x0000000202037824 */ /* 0x000fe200078e00ff */
[----:B------:R-:W-:Y:S01]  /*fc20*/  SEL R0, RZ, 0x1, P0 ;  /* 0x00000001ff007807 */ /* 0x000fe20000000000 */
[----:B0-----:R-:W-:Y:S01]  /*fc30*/  ULEA UR7, UR8, UR7, 0x18 ;  /* 0x0000000708077291 */ /* 0x001fe2000f8ec03f */
[----:B------:R-:W-:Y:S01]  /*fc40*/  @P2 LOP3.LUT R16, R16, 0x10, RZ, 0xfc, !PT ;  /* 0x0000001010102812 */ /* 0x000fe200078efcff */
[----:B------:R-:W-:Y:S01]  /*fc50*/  ULOP3.LUT UR48, UR39, 0x2, URZ, 0xfc, !UPT ;  /* 0x0000000227307892 */ /* 0x000fe2000f8efc3f */
[----:B------:R-:W-:Y:S01]  /*fc60*/  LOP3.LUT R0, R3, 0x2, R0, 0xe2, !PT ;  /* 0x0000000203007812 */ /* 0x000fe200078ee200 */
[----:B------:R-:W-:Y:S01]  /*fc70*/  ULDC UR50, c[0x0][0xc] ;  /* 0x0000030000327ab9 */ /* 0x000fe20000000800 */
[----:B------:R-:W-:Y:S01]  /*fc80*/  LOP3.LUT R16, R16, 0xfffffff7, RZ, 0xc0, !PT ;  /* 0xfffffff710107812 */ /* 0x000fe200078ec0ff */
[----:B------:R-:W-:Y:S01]  /*fc90*/  IMAD.U32 R17, RZ, RZ, UR7 ;  /* 0x00000007ff117e24 */ /* 0x000fe2000f8e00ff */
[----:B------:R-:W-:-:S02]  /*fca0*/  SEL R3, RZ, 0x4, P1 ;  /* 0x00000004ff037807 */ /* 0x000fc40000800000 */
[----:B------:R-:W-:Y:S01]  /*fcb0*/  @P1 LOP3.LUT R16, R16, 0x8, RZ, 0xfc, !PT ;  /* 0x0000000810101812 */ /* 0x000fe200078efcff */
[----:B------:R-:W-:Y:S01]  /*fcc0*/  IMAD R32, R28, 0x2, R17 ;  /* 0x000000021c207824 */ /* 0x000fe200078e0211 */
[----:B------:R-:W-:Y:S01]  /*fcd0*/  ISETP.GE.AND P1, PT, R7, UR37, PT ;  /* 0x0000002507007c0c */ /* 0x000fe2000bf26270 */
[----:B------:R-:W-:Y:S01]  /*fce0*/  UIMAD UR37, UR6, UR38, URZ ;  /* 0x00000026062572a4 */ /* 0x000fe2000f8e023f */
[----:B------:R-:W-:Y:S02]  /*fcf0*/  LOP3.LUT R16, R16, 0xffffffdf, RZ, 0xc0, !PT ;  /* 0xffffffdf10107812 */ /* 0x000fe400078ec0ff */
[----:B------:R-:W-:Y:S01]  /*fd00*/  LOP3.LUT R6, R0, R3, RZ, 0xfc, !PT ;  /* 0x0000000300067212 */ /* 0x000fe200078efcff */
[C---:B------:R-:W-:Y:S01]  /*fd10*/  IMAD.SHL.U32 R0, R5.reuse, 0x10, RZ ;  /* 0x0000001005007824 */ /* 0x040fe200078e00ff */
[----:B------:R-:W-:Y:S02]  /*fd20*/  @P0 LOP3.LUT R16, R16, 0x20, RZ, 0xfc, !PT ;  /* 0x0000002010100812 */ /* 0x000fe400078efcff */
[----:B------:R-:W-:Y:S01]  /*fd30*/  ISETP.GE.AND P0, PT, R4, UR4, PT ;  /* 0x0000000404007c0c */ /* 0x000fe2000bf06270 */
[----:B------:R0:W-:Y:S01]  /*fd40*/  STL [R1+0x4], R6 ;  /* 0x0000040601007387 */ /* 0x0001e20000100800 */
[----:B------:R-:W-:Y:S01]  /*fd50*/  LOP3.LUT R16, R16, 0xfffffffb, RZ, 0xc0, !PT ;  /* 0xfffffffb10107812 */ /* 0x000fe200078ec0ff */
[----:B------:R-:W-:Y:S01]  /*fd60*/  ULDC UR4, c[0x0][0x424] ;  /* 0x0001090000047ab9 */ /* 0x000fe20000000800 */
[----:B------:R-:W-:Y:S01]  /*fd70*/  LOP3.LUT R8, R5, 0x7f, RZ, 0xc0, !PT ;  /* 0x0000007f05087812 */ /* 0x000fe200078ec0ff */
[----:B------:R0:W-:Y:S01]  /*fd80*/  STL [R1], RZ ;  /* 0x000000ff01007387 */ /* 0x0001e20000100800 */
[----:B------:R-:W-:Y:S01]  /*fd90*/  USEL UR4, UR4, 0x1, UP0 ;  /* 0x0000000104047887 */ /* 0x000fe20008000000 */
[----:B------:R-:W-:-:S02]  /*fda0*/  SEL R35, RZ, 0x8, P0 ;  /* 0x00000008ff237807 */ /* 0x000fc40000000000 */
[----:B------:R-:W-:Y:S01]  /*fdb0*/  SHF.R.U32.HI R33, RZ, 0x3, R8 ;  /* 0x00000003ff217819 */ /* 0x000fe20000011608 */
[----:B------:R-:W-:Y:S01]  /*fdc0*/  UIMAD UR36, UR4, UR36, URZ ;  /* 0x00000024042472a4 */ /* 0x000fe2000f8e023f */
[----:B------:R-:W-:Y:S02]  /*fdd0*/  LOP3.LUT R35, R6, R35, RZ, 0xfc, !PT ;  /* 0x0000002306237212 */ /* 0x000fe400078efcff */
[----:B------:R-:W-:Y:S01]  /*fde0*/  @P0 LOP3.LUT R16, R16, 0x4, RZ, 0xfc, !PT ;  /* 0x0000000410100812 */ /* 0x000fe200078efcff */
[----:B------:R-:W-:Y:S01]  /*fdf0*/  UIADD3 UR4, UR36, 0x5f, URZ ;  /* 0x0000005f24047890 */ /* 0x000fe2000fffe03f */
[----:B------:R-:W-:Y:S01]  /*fe00*/  LOP3.LUT R0, R33, 0x70, R0, 0xf8, !PT ;  /* 0x0000007021007812 */ /* 0x000fe200078ef800 */
[----:B------:R-:W-:Y:S01]  /*fe10*/  UIADD3 UR49, UR36, 0x1, -UR38 ;  /* 0x0000000124317890 */ /* 0x000fe2000fffe826 */
[----:B------:R-:W-:Y:S01]  /*fe20*/  LOP3.LUT R16, R16, 0xfffffffe, RZ, 0xc0, !PT ;  /* 0xfffffffe10107812 */ /* 0x000fe200078ec0ff */
[----:B------:R-:W-:Y:S02]  /*fe30*/  UIMAD.WIDE UR4, UR4, 0x2aaaaaab, URZ ;  /* 0x2aaaaaab040478a5 */ /* 0x000fe4000f8e023f */
[----:B------:R-:W-:Y:S01]  /*fe40*/  UIADD3 UR38, UR36, -UR38, URZ ;  /* 0x8000002624267290 */ /* 0x000fe2000fffe03f */
[----:B------:R-:W-:Y:S01]  /*fe50*/  @P1 LOP3.LUT R16, R16, 0x1, RZ, 0xfc, !PT ;  /* 0x0000000110101812 */ /* 0x000fe200078efcff */
[----:B------:R-:W-:Y:S01]  /*fe60*/  USHF.R.U32.HI UR40, URZ, 0x1f, UR5 ;  /* 0x0000001f3f287899 */ /* 0x000fe20008011605 */
[----:B------:R-:W-:-:S02]  /*fe70*/  ISETP.GE.AND P1, PT, R7, UR9, PT ;  /* 0x0000000907007c0c */ /* 0x000fc4000bf26270 */
[----:B------:R-:W-:Y:S01]  /*fe80*/  LOP3.LUT R16, R16, 0xfffffeff, RZ, 0xc0, !PT ;  /* 0xfffffeff10107812 */ /* 0x000fe200078ec0ff */
[----:B------:R-:W-:-:S10]  /*fe90*/  ULEA.HI.SX32 UR40, UR5, UR40, 0x1c ;  /* 0x0000002805287291 */ /* 0x000fd4000f8fe23f */
[----:B0-----:R-:W-:-:S07]  /*fea0*/  @P1 LOP3.LUT R16, R16, 0x100, RZ, 0xfc, !PT ;  /* 0x0000010010101812 */ /* 0x001fce00078efcff */
.L_x_11061:
        /* <DEDUP_REMOVED lines=22> */
.L_x_11007:
[----:B------:R-:W-:Y:S01]  /*10010*/  ULDC UR8, c[0x0][0xc54] ;  /* 0x0003150000087ab9 */ /* 0x000fe20000000800 */
[----:B------:R-:W-:Y:S01]  /*10020*/  UMOV UR6, UR7 ;  /* 0x0000000700067c82 */ /* 0x000fe20008000000 */
[----:B------:R-:W-:-:S11]  /*10030*/  UISETP.NE.AND UP0, UPT, UR8, 0x1, UPT ;  /* 0x000000010800788c */ /* 0x000fd6000bf05270 */
[----:B------:R-:W-:Y:S02]  /*10040*/  @UP0 ULDC.64 UR10, c[0x0][0xc58] ;  /* 0x00031600000a0ab9 */ /* 0x000fe40000000a00 */
[----:B------:R-:W-:-:S04]  /*10050*/  UIMAD.WIDE.U32 UR4, UR7, UR10, URZ ;  /* 0x0000000a070472a5 */ /* 0x000fc8000f8e003f */
[----:B------:R-:W-:-:S04]  /*10060*/  @UP0 USHF.R.U32.HI UR6, URZ, UR11, UR5 ;  /* 0x0000000b3f060299 */ /* 0x000fc80008011605 */
[----:B------:R-:W-:-:S12]  /*10070*/  UIMAD UR4, UR6, UR8, URZ ;  /* 0x00000008060472a4 */ /* 0x000fd8000f8e023f */
.L_x_11008:
        /* <DEDUP_REMOVED lines=48> */
.L_x_11010:
[----:B------:R-:W-:-:S11]  /*10380*/  UISETP.NE.AND UP1, UPT, UR5, 0x1, UPT ;  /* 0x000000010500788c */ /* 0x000fd6000bf25270 */
[----:B------:R-:W-:Y:S02]  /*10390*/  @UP1 ULDC.64 UR10, c[0x0][0x9e8] ;  /* 0x00027a00000a1ab9 */ /* 0x000fe40000000a00 */
[----:B------:R-:W-:-:S04]  /*103a0*/  UIMAD.WIDE.U32 UR6, UR8, UR10, URZ ;  /* 0x0000000a080672a5 */ /* 0x000fc8000f8e003f */
[----:B------:R-:W-:-:S12]  /*103b0*/  @UP1 USHF.R.U32.HI UR8, URZ, UR11, UR7 ;  /* 0x0000000b3f081299 */ /* 0x000fd80008011607 */
.L_x_11011:
[----:B------:R-:W-:-:S04]  /*103c0*/  UIMAD UR8, UR8, UR5, UR5 ;  /* 0x00000005080872a4 */ /* 0x000fc8000f8e0205 */
[----:B------:R-:W-:-:S04]  /*103d0*/  UISETP.LT.AND UP1, UPT, UR4, UR8, UPT ;  /* 0x000000080400728c */ /* 0x000fc8000bf21270 */
[----:B------:R-:W-:-:S12]  /*103e0*/  USEL UR4, UR4, UR8, UP1 ;  /* 0x0000000804047287 */ /* 0x000fd80008800000 */
.L_x_11009:
        /* <DEDUP_REMOVED lines=28> */
.L_x_11013:
[----:B------:R-:W-:-:S11]  /*105b0*/  UISETP.NE.AND UP0, UPT, UR5, 0x1, UPT ;  /* 0x000000010500788c */ /* 0x000fd6000bf05270 */
[----:B------:R-:W-:Y:S02]  /*105c0*/  @UP0 ULDC.64 UR10, c[0x0][0x9e8] ;  /* 0x00027a00000a0ab9 */ /* 0x000fe40000000a00 */
[----:B------:R-:W-:-:S04]  /*105d0*/  UIMAD.WIDE.U32 UR6, UR4, UR10, URZ ;  /* 0x0000000a040672a5 */ /* 0x000fc8000f8e003f */
[----:B------:R-:W-:-:S12]  /*105e0*/  @UP0 USHF.R.U32.HI UR4, URZ, UR11, UR7 ;  /* 0x0000000b3f040299 */ /* 0x000fd80008011607 */
.L_x_11014:
[----:B------:R-:W-:-:S04]  /*105f0*/  UIMAD UR4, UR4, UR5, URZ ;  /* 0x00000005040472a4 */ /* 0x000fc8000f8e023f */
[----:B------:R-:W-:-:S04]  /*10600*/  UISETP.LT.AND UP0, UPT, UR8, UR4, UPT ;  /* 0x000000040800728c */ /* 0x000fc8000bf01270 */
[----:B------:R-:W-:-:S12]  /*10610*/  USEL UR8, UR8, UR4, !UP0 ;  /* 0x0000000408087287 */ /* 0x000fd8000c000000 */
.L_x_11012:
        /* <DEDUP_REMOVED lines=26> */
.L_x_11016:
        /* <DEDUP_REMOVED lines=20> */
.L_x_11019:
[----:B------:R-:W-:Y:S05]  /*10900*/  BSYNC B6 ;  /* 0x0000000000067941 */ /* 0x000fea0003800000 */
.L_x_11018:
        /* <DEDUP_REMOVED lines=20> */
.L_x_11022:
        /* <DEDUP_REMOVED lines=15> */
.L_x_11021:
[----:B------:R-:W-:Y:S05]  /*10b40*/  BSYNC B6 ;  /* 0x0000000000067941 */ /* 0x000fea0003800000 */
.L_x_11020:
        /* <DEDUP_REMOVED lines=14> */
[----:B------:R-:W-:Y:S02]  /*10c30*/  IMAD.U32 R19, RZ, RZ, UR4 ;  /* 0x00000004ff137e24 */ /* 0x000fe4000f8e00ff */
[----:B------:R-:W-:Y:S01]  /*10c40*/  VIADD R0, R0, 0xffffffff ;  /* 0xffffffff00007836 */ /* 0x000fe20000000000 */
[----:B------:R-:W-:Y:S06]  /*10c50*/  BRA.DIV UR5, `(.L_x_11023) ;  /* 0x00000032059c7947 */ /* 0x000fec000b800000 */
.L_x_11077:
[----:B------:R-:W2:Y:S01]  /*10c60*/  S2R R8, SR_TID.X ;  /* 0x0000000000087919 */ /* 0x000ea20000002100 */
[----:B0-----:R-:W-:Y:S01]  /*10c70*/  ISETP.NE.AND P1, PT, R10, 0x1, PT ;  /* 0x000000010a00780c */ /* 0x001fe20003f25270 */
[----:B------:R-:W-:Y:S01]  /*10c80*/  IMAD.MOV.U32 R24, RZ, RZ, RZ ;  /* 0x000000ffff187224 */ /* 0x000fe200078e00ff */
[----:B-----5:R-:W-:Y:S02]  /*10c90*/  SHF.R.S32.HI R29, RZ, 0x1f, R27 ;  /* 0x0000001fff1d7819 */ /* 0x020fe4000001141b */
[----:B------:R-:W-:-:S09]  /*10ca0*/  LOP3.LUT R16, R16, 0xffffff7f, RZ, 0xc0, !PT ;  /* 0xffffff7f10107812 */ /* 0x000fd200078ec0ff */
        /* <DEDUP_REMOVED lines=20> */
[----:B-1----:R-:W-:-:S04]  /*10df0*/  @!P0 LEA R4, P1, R2, R4, 0x2 ;  /* 0x0000000402048211 */ /* 0x002fc800078210ff */
[----:B------:R-:W-:-:S05]  /*10e00*/  @!P0 LEA.HI.X R5, R2, R5, R3, 0x2, P1 ;  /* 0x0000000502058211 */ /* 0x000fca00008f1403 */
[----:B------:R0:W5:Y:S01]  /*10e10*/  @!P0 LDG.E R24, desc[UR46][R4.64] ;  /* 0x0000002e04188981 */ /* 0x000162000c1e1900 */
[----:B------:R-:W-:Y:S01]  /*10e20*/  ISETP.GT.U32.AND P0, PT, R8, 0x5f, PT ;  /* 0x0000005f0800780c */ /* 0x000fe20003f04070 */
[----:B------:R-:W-:Y:S01]  /*10e30*/  IMAD R2, RZ, RZ, -UR42 ;  /* 0x8000002aff027e24 */ /* 0x000fe2000f8e02ff */
[----:B------:R-:W-:Y:S01]  /*10e40*/  LOP3.LUT R16, R16, 0xffffffbf, RZ, 0xc0, !PT ;  /* 0xffffffbf10107812 */ /* 0x000fe200078ec0ff */
[----:B------:R-:W-:Y:S02]  /*10e50*/  IMAD.MOV R3, RZ, RZ, -R9 ;  /* 0x000000ffff037224 */ /* 0x000fe400078e0a09 */
[----:B------:R-:W-:Y:S02]  /*10e60*/  IMAD R19, R19, R2, UR41 ;  /* 0x0000002913137e24 */ /* 0x000fe4000f8e0202 */
[----:B------:R-:W-:Y:S02]  /*10e70*/  IMAD R34, R10, R3, R34 ;  /* 0x000000030a227224 */ /* 0x000fe400078e0222 */
[----:B0-----:R-:W-:Y:S01]  /*10e80*/  IMAD.U32 R4, RZ, RZ, UR48 ;  /* 0x00000030ff047e24 */ /* 0x001fe2000f8e00ff */
[----:B------:R-:W-:-:S04]  /*10e90*/  SHF.R.S32.HI R26, RZ, 0x1f, R19 ;  /* 0x0000001fff1a7819 */ /* 0x000fc80000011413 */
[----:B------:R-:W-:-:S13]  /*10ea0*/  ISETP.NE.AND P2, PT, R4, 0x3, PT ;  /* 0x000000030400780c */ /* 0x000fda0003f45270 */
[----:B------:R-:W-:-:S04]  /*10eb0*/  @P2 LOP3.LUT R16, R16, 0x40, RZ, 0xfc, !PT ;  /* 0x0000004010102812 */ /* 0x000fc800078efcff */
[----:B------:R-:W-:-:S04]  /*10ec0*/  LOP3.LUT R16, R16, 0xfffffffd, RZ, 0xc0, !PT ;  /* 0xfffffffd10107812 */ /* 0x000fc800078ec0ff */
[----:B------:R-:W-:Y:S01]  /*10ed0*/  @P0 LOP3.LUT R16, R16, 0x2, RZ, 0xfc, !PT ;  /* 0x0000000210100812 */ /* 0x000fe200078efcff */
[----:B------:R-:W-:Y:S06]  /*10ee0*/  @!P2 BRA `(.L_x_11024) ;  /* 0x000000000004a947 */ /* 0x000fec0003800000 */
[----:B------:R-:W-:Y:S01]  /*10ef0*/  BPT.TRAP 0x1 ;  /* 0x000000040000795c */ /* 0x000fe20000300000 */
.L_x_11024:
[----:B------:R-:W-:Y:S01]  /*10f00*/  IMAD R22, R18, 0x8, R17 ;  /* 0x0000000812167824 */ /* 0x000fe200078e0211 */
[----:B------:R-:W-:Y:S01]  /*10f10*/  SHF.L.U32 R3, R25, 0x1f, RZ ;  /* 0x0000001f19037819 */ /* 0x000fe200000006ff */
[----:B------:R-:W-:Y:S03]  /*10f20*/  BSSY B0, `(.L_x_11025) ;  /* 0x0000003000007945 */ /* 0x000fe60003800000 */
[----:B------:R-:W0:Y:S02]  /*10f30*/  SYNCS.PHASECHK.TRANS64.TRYWAIT P0, [R22+URZ+0x22840], R3 ;  /* 0x02284003160075a7 */ /* 0x000e24000800017f */
[----:B0-----:R-:W-:Y:S05]  /*10f40*/  @!P0 BRA `(.L_x_11026) ;  /* 0x00000030000c8947 */ /* 0x001fea0003800000 */
.L_x_11078:
[----:B------:R-:W-:Y:S05]  /*10f50*/  BSYNC B0 ;  /* 0x0000000000007941 */ /* 0x000fea0003800000 */
.L_x_11025:
[----:B------:R-:W-:Y:S01]  /*10f60*/  SHF.R.S32.HI R36, RZ, 0x1f, R34 ;  /* 0x0000001fff247819 */ /* 0x000fe20000011422 */
[----:B------:R-:W-:Y:S01]  /*10f70*/  ULDC.64 UR4, c[0x0][0x300] ;  /* 0x0000c00000047ab9 */ /* 0x000fe20000000a00 */
[----:B------:R-:W1:Y:S01]  /*10f80*/  S2R R8, SR_TID.X ;  /* 0x0000000000087919 */ /* 0x000e620000002100 */
[----:B-----5:R-:W-:Y:S02]  /*10f90*/  SHF.R.S32.HI R37, RZ, 0x1f, R24 ;  /* 0x0000001fff257819 */ /* 0x020fe40000011418 */
[----:B0-----:R-:W-:Y:S01]  /*10fa0*/  IMAD R3, R36, UR4, RZ ;  /* 0x0000000424037c24 */ /* 0x001fe2000f8e02ff */
        /* <DEDUP_REMOVED lines=16> */
[----:B------:R-:W-:Y:S01]  /*110b0*/  IMAD.MOV.U32 R3, RZ, RZ, -0x60 ;  /* 0xffffffa0ff037424 */ /* 0x000fe200078e00ff */
[----:B------:R-:W-:Y:S01]  /*110c0*/  UMOV UR4, 0xffffffff ;  /* 0xffffffff00047882 */ /* 0x000fe20000000000 */
[----:B-1----:R-:W-:Y:S01]  /*110d0*/  IMAD.SHL.U32 R8, R8, 0x8, RZ ;  /* 0x0000000808087824 */ /* 0x002fe200078e00ff */
[----:B------:R-:W-:Y:S01]  /*110e0*/  LEA.HI.X R5, R2, UR5, R5, 0x1, P0 ;  /* 0x0000000502057c11 */ /* 0x000fe200080f0c05 */
[----:B------:R-:W-:-:S03]  /*110f0*/  IMAD R0, R0, R3, UR36 ;  /* 0x0000002400007e24 */ /* 0x000fc6000f8e0203 */
[----:B------:R-:W-:Y:S01]  /*11100*/  LOP3.LUT R8, R8, 0x38, RZ, 0xc0, !PT ;  /* 0x0000003808087812 */ /* 0x000fe200078ec0ff */
[----:B------:R-:W-:Y:S02]  /*11110*/  IMAD.IADD R23, R0, 0x1, -R33 ;  /* 0x0000000100177824 */ /* 0x000fe400078e0a21 */
[----:B------:R-:W-:-:S03]  /*11120*/  IMAD R0, R18, 0x1800, R28 ;  /* 0x0000180012007824 */ /* 0x000fc600078e021c */
        /* <DEDUP_REMOVED lines=10> */
[----:B------:R0:W-:Y:S01]  /*111d0*/  @P0 LDGSTS.E.BYPASS.LTC128B.128 [R7+0x1c400], desc[UR46][R2.64], !P2 ;  /* 0x1c40000002070fae */ /* 0x0001e2000d101d6e */
[----:B------:R-:W-:-:S13]  /*111e0*/  ISETP.GE.AND P0, PT, R23, 0x11, PT ;  /* 0x000000111700780c */ /* 0x000fda0003f06270 */
[----:B------:R-:W-:Y:S01]  /*111f0*/  @P0 IMAD R9, R0, 0x2, R17 ;  /* 0x0000000200090824 */ /* 0x000fe200078e0211 */
[----:B0-----:R-:W-:Y:S02]  /*11200*/  @P0 LEA R2, P1, R8, R14, 0x1 ;  /* 0x0000000e08020211 */ /* 0x001fe400078208ff */
[----:B------:R-:W0:Y:S03]  /*11210*/  SHFL.IDX PT, R14, R4, 0x2, 0x181f ;  /* 0x00581f00040e7f89 */ /* 0x000e2600000e0000 */
[----:B------:R-:W-:Y:S02]  /*11220*/  @P0 IMAD.X R3, RZ, RZ, R6, P1 ;  /* 0x000000ffff030224 */ /* 0x000fe400008e0606 */
[----:B------:R-:W1:Y:S04]  /*11230*/  SHFL.IDX PT, R6, R5, 0x2, 0x181f ;  /* 0x00581f0005067f89 */ /* 0x000e6800000e0000 */
[----:B------:R0:W-:Y:S01]  /*11240*/  @P0 LDGSTS.E.BYPASS.LTC128B.128 [R9+0x1cc00], desc[UR46][R2.64], !P2 ;  /* 0x1cc0000002090fae */ /* 0x0001e2000d101d6e */
[----:B------:R-:W-:-:S13]  /*11250*/  ISETP.GE.AND P0, PT, R23, 0x21, PT ;  /* 0x000000211700780c */ /* 0x000fda0003f06270 */
[----:B------:R-:W-:Y:S01]  /*11260*/  @P0 IMAD R7, R0, 0x2, R17 ;  /* 0x0000000200070824 */ /* 0x000fe200078e0211 */
[----:B0-----:R-:W-:Y:S02]  /*11270*/  @P0 LEA R2, P1, R8, R14, 0x1 ;  /* 0x0000000e08020211 */ /* 0x001fe400078208ff */
[----:B------:R-:W0:Y:S03]  /*11280*/  SHFL.IDX PT, R14, R4, 0x3, 0x181f ;  /* 0x00781f00040e7f89 */ /* 0x000e2600000e0000 */
[----:B-1----:R-:W-:Y:S02]  /*11290*/  @P0 IMAD.X R3, RZ, RZ, R6, P1 ;  /* 0x000000ffff030224 */ /* 0x002fe400008e0606 */
        /* <DEDUP_REMOVED lines=9> */
[----:B------:R-:W-:-:S03]  /*11330*/  ISETP.GE.AND P0, PT, R23, 0x41, PT ;  /* 0x000000411700780c */ /* 0x000fc60003f06270 */
[----:B------:R-:W2:Y:S10]  /*11340*/  SHFL.IDX PT, R5, R5, 0x5, 0x181f ;  /* 0x00b81f0005057f89 */ /* 0x000eb400000e0000 */
[----:B------:R-:W-:Y:S01]  /*11350*/  @P0 IMAD R7, R0, 0x2, R17 ;  /* 0x0000000200070824 */ /* 0x000fe200078e0211 */
[----:B0-----:R-:W-:-:S02]  /*11360*/  @P0 LEA R2, P1, R8, R14, 0x1 ;  /* 0x0000000e08020211 */ /* 0x001fc400078208ff */
[----:B------:R0:W3:Y:S03]  /*11370*/  SHFL.IDX PT, R14, R4, 0x5, 0x181f ;  /* 0x00b81f00040e7f89 */ /* 0x0000e600000e0000 */
[----:B-1----:R-:W-:-:S05]  /*11380*/  @P0 IMAD.X R3, RZ, RZ, R6, P1 ;  /* 0x000000ffff030224 */ /* 0x002fca00008e0606 */
[----:B------:R0:W-:Y:S03]  /*11390*/  @P0 LDGSTS.E.BYPASS.LTC128B.128 [R7+0x1e400], desc[UR46][R2.64], !P2 ;  /* 0x1e40000002070fae */ /* 0x0001e6000d101d6e */
.L_x_11092:
[----:B------:R-:W-:-:S13]  /*113a0*/  ISETP.GE.AND P0, PT, R23, 0x51, PT ;  /* 0x000000511700780c */ /* 0x000fda0003f06270 */
[----:B0--3--:R-:W-:-:S05]  /*113b0*/  @P0 LEA R2, P1, R8, R14, 0x1 ;  /* 0x0000000e08020211 */ /* 0x009fca00078208ff */
[----:B--2---:R-:W-:Y:S02]  /*113c0*/  @P0 IMAD.X R3, RZ, RZ, R5, P1 ;  /* 0x000000ffff030224 */ /* 0x004fe400008e0605 */
[----:B------:R-:W-:-:S05]  /*113d0*/  @P0 IMAD R5, R0, 0x2, R17 ;  /* 0x0000000200050824 */ /* 0x000fca00078e0211 */
[----:B------:R-:W-:Y:S01]  /*113e0*/  @!PT LDS RZ, [RZ] ;  /* 0x00000000fffff984 */ /* 0x000fe20000000800 */
[----:B------:R-:W-:Y:S01]  /*113f0*/  @!PT LDS RZ, [RZ] ;  /* 0x00000000fffff984 */ /* 0x000fe20000000800 */
[----:B------:R-:W-:Y:S01]  /*11400*/  @!PT LDS RZ, [RZ] ;  /* 0x00000000fffff984 */ /* 0x000fe20000000800 */
[----:B------:R0:W-:Y:S01]  /*11410*/  @P0 LDGSTS.E.BYPASS.LTC128B.128 [R5+0x1ec00], desc[UR46][R2.64], !P2 ;  /* 0x1ec0000002050fae */ /* 0x0001e2000d101d6e */
[----:B------:R-:W-:Y:S01]  /*11420*/  PLOP3.LUT P0, PT, PT, PT, PT, 0x80, 0x0 ;  /* 0x000000000000781c */ /* 0x000fe20003f0f070 */
[----:B------:R-:W-:-:S12]  /*11430*/  NOP ;  /* 0x0000000000007918 */ /* 0x000fd80000000000 */
.L_x_11028:
        /* <DEDUP_REMOVED lines=11> */
.L_x_11029:
        /* <DEDUP_REMOVED lines=23> */
.L_x_11031:
[----:B------:R-:W-:Y:S05]  /*11660*/  BSYNC B6 ;  /* 0x0000000000067941 */ /* 0x000fea0003800000 */
.L_x_11030:
        /* <DEDUP_REMOVED lines=10> */
[----:B------:R-:W-:Y:S02]  /*11710*/  UIMAD UR7, UR7, UR9, UR6 ;  /* 0x00000009070772a4 */ /* 0x000fe4000f8e0206 */
[----:B------:R-:W-:Y:S01]  /*11720*/  USHF.R.S32.HI UR6, URZ, 0x1f, UR42 ;  /* 0x0000001f3f067899 */ /* 0x000fe2000801142a */
[----:B0-----:R-:W-:-:S05]  /*11730*/  IMAD.SHL.U32 R2, R2, 0x10, RZ ;  /* 0x0000001002027824 */ /* 0x001fca00078e00ff */
[----:B------:R-:W-:Y:S01]  /*11740*/  LOP3.LUT R2, R33, 0x70, R2, 0xf8, !PT ;  /* 0x0000007021027812 */ /* 0x000fe200078ef802 */
[----:B--2---:R-:W-:-:S04]  /*11750*/  IMAD.SHL.U32 R8, R8, 0x8, RZ ;  /* 0x0000000808087824 */ /* 0x004fc800078e00ff */
[----:B------:R-:W-:Y:S01]  /*11760*/  VIADD R0, R2, UR43 ;  /* 0x0000002b02007c36 */ /* 0x000fe20008000000 */
[----:B------:R-:W-:-:S03]  /*11770*/  LOP3.LUT R8, R8, 0x38, RZ, 0xc0, !PT ;  /* 0x0000003808087812 */ /* 0x000fc600078ec0ff */
        /* <DEDUP_REMOVED lines=86> */
.L_x_11109:
        /* <DEDUP_REMOVED lines=8> */
[----:B------:R-:W-:Y:S01]  /*11d60*/  PLOP3.LUT P0, PT, PT, PT, PT, 0x80, 0x0 ;  /* 0x000000000000781c */ /* 0x000fe20003f0f070 */
[----:B------:R-:W-:-:S12]  /*11d70*/  NOP ;  /* 0x0000000000007918 */ /* 0x000fd80000000000 */
.L_x_11033:
        /* <DEDUP_REMOVED lines=18> */
.L_x_11110:
[----:B------:R-:W-:Y:S05]  /*11ea0*/  BSYNC B0 ;  /* 0x0000000000007941 */ /* 0x000fea0003800000 */
.L_x_11034:
[----:B------:R-:W-:-:S05]  /*11eb0*/  IMAD.U32 R2, RZ, RZ, UR48 ;  /* 0x00000030ff027e24 */ /* 0x000fca000f8e00ff */
[----:B------:R-:W-:-:S13]  /*11ec0*/  ISETP.NE.AND P0, PT, R2, 0x3, PT ;  /* 0x000000030200780c */ /* 0x000fda0003f05270 */
[----:B------:R-:W-:Y:S05]  /*11ed0*/  @!P0 BRA `(.L_x_11036) ;  /* 0x0000000000048947 */ /* 0x000fea0003800000 */
[----:B------:R-:W-:Y:S01]  /*11ee0*/  BPT.TRAP 0x1 ;  /* 0x000000040000795c */ /* 0x000fe20000300000 */
.L_x_11036:
[----:B------:R-:W-:Y:S01]  /*11ef0*/  SHF.L.U32 R3, R25, 0x1f, RZ ;  /* 0x0000001f19037819 */ /* 0x000fe200000006ff */
[----:B------:R-:W-:Y:S03]  /*11f00*/  BSSY B0, `(.L_x_11037) ;  /* 0x0000003000007945 */ /* 0x000fe60003800000 */
[----:B------:R-:W2:Y:S02]  /*11f10*/  SYNCS.PHASECHK.TRANS64.TRYWAIT P0, [R22+URZ+0x22860], R3 ;  /* 0x02286003160075a7 */ /* 0x000ea4000800017f */
[----:B--2---:R-:W-:Y:S05]  /*11f20*/  @!P0 BRA `(.L_x_11038) ;  /* 0x00000030001c8947 */ /* 0x004fea0003800000 */
.L_x_11111:
[----:B------:R-:W-:Y:S05]  /*11f30*/  BSYNC B0 ;  /* 0x0000000000007941 */ /* 0x000fea0003800000 */
.L_x_11037:
[----:B------:R-:W-:Y:S01]  /*11f40*/  ULDC.64 UR4, c[0x0][0x328] ;  /* 0x0000ca0000047ab9 */ /* 0x000fe20000000a00 */
[----:B------:R-:W-:Y:S01]  /*11f50*/  IMAD R4, R18, 0x6000, R28 ;  /* 0x0000600012047824 */ /* 0x000fe200078e021c */
[----:B------:R-:W-:Y:S01]  /*11f60*/  LOP3.LUT P4, RZ, R35, 0x8, RZ, 0xc0, !PT ;  /* 0x0000000823ff7812 */ /* 0x000fe2000788c0ff */
[----:B--2---:R-:W-:-:S04]  /*11f70*/  IMAD R3, R36, UR4, RZ ;  /* 0x0000000424037c24 */ /* 0x004fc8000f8e02ff */
        /* <DEDUP_REMOVED lines=8> */
[----:B0-----:R-:W-:Y:S02]  /*12000*/  IMAD R0, R26, UR4, RZ ;  /* 0x000000041a007c24 */ /* 0x001fe4000f8e02ff */
        /* <DEDUP_REMOVED lines=11> */
[----:B------:R-:W-:Y:S01]  /*120c0*/  LOP3.LUT P1, RZ, R35, 0x2, RZ, 0xc0, !PT ;  /* 0x0000000223ff7812 */ /* 0x000fe2000782c0ff */
[----:B------:R-:W0:Y:S01]  /*120d0*/  S2R R2, SR_TID.X ;  /* 0x0000000000027919 */ /* 0x000e220000002100 */
[----:B------:R-:W3:Y:S01]  /*120e0*/  SHFL.IDX PT, R14, R5, RZ, 0x181f ;  /* 0x00181fff050e7589 */ /* 0x000ee200000e0000 */
[----:B0-----:R-:W-:-:S05]  /*120f0*/  IMAD.SHL.U32 R2, R2, 0x8, RZ ;  /* 0x0000000802027824 */ /* 0x001fca00078e00ff */
[----:B------:R-:W-:-:S05]  /*12100*/  LOP3.LUT R2, R2, 0x38, RZ, 0xc0, !PT ;  /* 0x0000003802027812 */ /* 0x000fca00078ec0ff */
[----:B------:R-:W-:-:S05]  /*12110*/  IMAD.SHL.U32 R0, R2, 0x2, RZ ;  /* 0x0000000202007824 */ /* 0x000fca00078e00ff */
[----:B---3--:R-:W-:Y:S02]  /*12120*/  IADD3 R2, P0, R14, R0, RZ ;  /* 0x000000000e027210 */ /* 0x008fe40007f1e0ff */
[----:B------:R-:W-:Y:S01]  /*12130*/  SHFL.IDX PT, R14, R5, 0x1, 0x181f ;  /* 0x00381f00050e7f89 */ /* 0x000fe200000e0000 */
[----:B--2---:R-:W-:-:S03]  /*12140*/  IMAD.MOV.U32 R7, RZ, RZ, R3 ;  /* 0x000000ffff077224 */ /* 0x004fc600078e0003 */
[----:B------:R-:W0:Y:S02]  /*12150*/  SHFL.IDX PT, R3, R6, RZ, 0x181f ;  /* 0x00181fff06037589 */ /* 0x000e2400000e0000 */
[----:B------:R-:W-:Y:S01]  /*12160*/  LOP3.LUT P2, RZ, R7, 0x1, RZ, 0xc0, !PT ;  /* 0x0000000107ff7812 */ /* 0x000fe2000784c0ff */
[----:B0-----:R-:W-:-:S03]  /*12170*/  IMAD.X R3, RZ, RZ, R3, P0 ;  /* 0x000000ffff037224 */ /* 0x001fc600000e0603 */
[----:B------:R-:W-:-:S13]  /*12180*/  ISETP.LT.OR P0, PT, R23, 0x1, !P2 ;  /* 0x000000011700780c */ /* 0x000fda0005701670 */
[----:B------:R-:W-:Y:S01]  /*12190*/  LDGSTS.E.BYPASS.LTC128B.128 [R4+0x400], desc[UR46][R2.64], !P0 ;  /* 0x0040000002047fae */ /* 0x000fe2000c101d6e */
[----:B------:R-:W-:-:S13]  /*121a0*/  ISETP.LT.OR P0, PT, R23, 0x1, !P1 ;  /* 0x000000011700780c */ /* 0x000fda0004f01670 */
[----:B------:R-:W-:Y:S01]  /*121b0*/  LDGSTS.E.BYPASS.LTC128B.128 [R4+0x3400], desc[UR46][R2.64+0x80], !P0 ;  /* 0x0340008002047fae */ /* 0x000fe2000c101d6e */
[----:B------:R-:W-:-:S04]  /*121c0*/  LOP3.LUT P0, RZ, R35, 0x4, RZ, 0xc0, !PT ;  /* 0x0000000423ff7812 */ /* 0x000fc8000780c0ff */
[----:B------:R-:W-:-:S13]  /*121d0*/  ISETP.LT.OR P3, PT, R23, 0x1, !P0 ;  /* 0x000000011700780c */ /* 0x000fda0004761670 */
[----:B------:R-:W-:Y:S01]  /*121e0*/  LDGSTS.E.BYPASS.LTC128B.128 [R4+0x6400], desc[UR46][R2.64+0x100], !P3 ;  /* 0x0640010002047fae */ /* 0x000fe2000d901d6e */
[----:B------:R-:W-:-:S13]  /*121f0*/  ISETP.LT.OR P3, PT, R23, 0x1, !P4 ;  /* 0x000000011700780c */ /* 0x000fda0006761670 */
[----:B------:R0:W-:Y:S01]  /*12200*/  LDGSTS.E.BYPASS.LTC128B.128 [R4+0x9400], desc[UR46][R2.64+0x180], !P3 ;  /* 0x0940018002047fae */ /* 0x0001e2000d901d6e */
[----:B------:R-:W-:-:S03]  /*12210*/  IADD3 R8, P3, R14, R0, RZ ;  /* 0x000000000e087210 */ /* 0x000fc60007f7e0ff */
[----:B------:R-:W-:Y:S04]  /*12220*/  SHFL.IDX PT, R14, R5, 0x2, 0x181f ;  /* 0x00581f00050e7f89 */ /* 0x000fe800000e0000 */
[----:B0-----:R-:W0:Y:S02]  /*12230*/  SHFL.IDX PT, R3, R6, 0x1, 0x181f ;  /* 0x00381f0006037f89 */ /* 0x001e2400000e0000 */
[----:B0-----:R-:W-:Y:S01]  /*12240*/  IMAD.X R9, RZ, RZ, R3, P3 ;  /* 0x000000ffff097224 */ /* 0x001fe200018e0603 */
[----:B------:R-:W-:Y:S01]  /*12250*/  ISETP.LT.OR P3, PT, R23, 0x11, !P2 ;  /* 0x000000111700780c */ /* 0x000fe20005761670 */
        /* <DEDUP_REMOVED lines=11> */
[----:B------:R-:W-:-:S13]  /*12310*/  ISETP.LT.OR P3, PT, R23, 0x21, !P2 ;  /* 0x000000211700780c */ /* 0x000fda0005761670 */
        /* <DEDUP_REMOVED lines=24> */
[----:B------:R-:W-:-:S13]  /*124a0*/  ISETP.LT.OR P3, PT, R23, 0x41, !P2 ;  /* 0x000000411700780c */ /* 0x000fda0005761670 */
[----:B------:R3:W-:Y:S01]  /*124b0*/  LDGSTS.E.BYPASS.LTC128B.128 [R4+0x2400], desc[UR46][R2.64], !P3 ;  /* 0x0240000002047fae */ /* 0x0007e2000d901d6e */
[----:B------:R-:W-:-:S13]  /*124c0*/  ISETP.LT.OR P3, PT, R23, 0x41, !P1 ;  /* 0x000000411700780c */ /* 0x000fda0004f61670 */
[----:B------:R3:W-:Y:S01]  /*124d0*/  LDGSTS.E.BYPASS.LTC128B.128 [R4+0x5400], desc[UR46][R2.64+0x80], !P3 ;  /* 0x0540008002047fae */ /* 0x0007e2000d901d6e */
[----:B------:R-:W-:-:S13]  /*124e0*/  ISETP.LT.OR P3, PT, R23, 0x41, !P0 ;  /* 0x000000411700780c */ /* 0x000fda0004761670 */
[----:B------:R3:W-:Y:S01]  /*124f0*/  LDGSTS.E.BYPASS.LTC128B.128 [R4+0x8400], desc[UR46][R2.64+0x100], !P3 ;  /* 0x0840010002047fae */ /* 0x0007e2000d901d6e */
[----:B------:R-:W-:-:S13]  /*12500*/  ISETP.LT.OR P3, PT, R23, 0x41, !P4 ;  /* 0x000000411700780c */ /* 0x000fda0006761670 */
[----:B--2-4-:R3:W-:Y:S02]  /*12510*/  LDGSTS.E.BYPASS.LTC128B.128 [R4+0xb400], desc[UR46][R2.64+0x180], !P3 ;  /* 0x0b40018002047fae */ /* 0x0147e4000d901d6e */
.L_x_11125:
[C---:B------:R-:W-:Y:S02]  /*12520*/  ISETP.LT.OR P2, PT, R23.reuse, 0x51, !P2 ;  /* 0x000000511700780c */ /* 0x040fe40005741670 */
[C---:B------:R-:W-:Y:S02]  /*12530*/  ISETP.LT.OR P1, PT, R23.reuse, 0x51, !P1 ;  /* 0x000000511700780c */ /* 0x040fe40004f21670 */
[----:B------:R-:W-:Y:S02]  /*12540*/  ISETP.LT.OR P0, PT, R23, 0x51, !P0 ;  /* 0x000000511700780c */ /* 0x000fe40004701670 */
[----:B0--3--:R-:W-:-:S05]  /*12550*/  IADD3 R2, P3, R14, R0, RZ ;  /* 0x000000000e027210 */ /* 0x009fca0007f7e0ff */
[----:B------:R-:W-:-:S05]  /*12560*/  IMAD.X R3, RZ, RZ, R6, P3 ;  /* 0x000000ffff037224 */ /* 0x000fca00018e0606 */
[----:B------:R-:W-:Y:S01]  /*12570*/  @!PT LDS RZ, [RZ] ;  /* 0x00000000fffff984 */ /* 0x000fe20000000800 */
[----:B------:R-:W-:Y:S01]  /*12580*/  @!PT LDS RZ, [RZ] ;  /* 0x00000000fffff984 */ /* 0x000fe20000000800 */
[----:B------:R-:W-:Y:S01]  /*12590*/  @!PT LDS RZ, [RZ] ;  /* 0x00000000fffff984 */ /* 0x000fe20000000800 */
[----:B------:R0:W-:Y:S04]  /*125a0*/  LDGSTS.E.BYPASS.LTC128B.128 [R4+0x2c00], desc[UR46][R2.64], !P2 ;  /* 0x02c0000002047fae */ /* 0x0001e8000d101d6e */
[----:B------:R0:W-:Y:S04]  /*125b0*/  LDGSTS.E.BYPASS.LTC128B.128 [R4+0x5c00], desc[UR46][R2.64+0x80], !P1 ;  /* 0x05c0008002047fae */ /* 0x0001e8000c901d6e */
[----:B------:R0:W-:Y:S01]  /*125c0*/  LDGSTS.E.BYPASS.LTC128B.128 [R4+0x8c00], desc[UR46][R2.64+0x100], !P0 ;  /* 0x08c0010002047fae */ /* 0x0001e2000c101d6e */
[----:B------:R-:W-:-:S13]  /*125d0*/  ISETP.LT.OR P0, PT, R23, 0x51, !P4 ;  /* 0x000000511700780c */ /* 0x000fda0006701670 */
[----:B------:R0:W-:Y:S01]  /*125e0*/  LDGSTS.E.BYPASS.LTC128B.128 [R4+0xbc00], desc[UR46][R2.64+0x180], !P0 ;  /* 0x0bc0018002047fae */ /* 0x0001e2000c101d6e */
[----:B------:R-:W-:Y:S01]  /*125f0*/  PLOP3.LUT P0, PT, PT, PT, PT, 0x80, 0x0 ;  /* 0x000000000000781c */ /* 0x000fe20003f0f070 */
[----:B------:R-:W-:-:S12]  /*12600*/  NOP ;  /* 0x0000000000007918 */ /* 0x000fd80000000000 */
.L_x_11040:
        /* <DEDUP_REMOVED lines=11> */
.L_x_11041:
[----:B------:R-:W-:Y:S01]  /*126c0*/  UIADD3 UR4, UR44, -0x2, URZ ;  /* 0xfffffffe2c047890 */ /* 0x000fe2000fffe03f */
[----:B------:R0:W-:Y:S03]  /*126d0*/  SYNCS.ARRIVE.TRANS64.A1T0 RZ, [R22+URZ+0x22850], RZ ;  /* 0x022850ff16ff79a7 */ /* 0x0001e6000810003f */
[----:B------:R-:W-:-:S06]  /*126e0*/  UISETP.GE.AND UP0, UPT, UR4, UR45, UPT ;  /* 0x0000002d0400728c */ /* 0x000fcc000bf06270 */
[----:B------:R-:W-:-:S13]  /*126f0*/  PLOP3.LUT P0, PT, PT, PT, UP0, 0x40, 0x0 ;  /* 0x000000000000781c */ /* 0x000fda0003f0e808 */
[----:B0-----:R-:W-:Y:S05]  /*12700*/  @P0 BRA `(.L_x_11042) ;  /* 0x0000000c00700947 */ /* 0x001fea0003800000 */
[----:B------:R-:W-:Y:S01]  /*12710*/  BSSY B0, `(.L_x_11042) ;  /* 0x00000db000007945 */ /* 0x000fe20003800000 */
[----:B------:R-:W-:-:S07]  /*12720*/  IMAD.U32 R20, RZ, RZ, UR4 ;  /* 0x00000004ff147e24 */ /* 0x000fce000f8e00ff */
.L_x_11055:
[----:B0-----:R-:W0:Y:S01]  /*12730*/  S2R R2, SR_TID.X ;  /* 0x0000000000027919 */ /* 0x001e220000002100 */
[----:B------:R-:W2:Y:S01]  /*12740*/  LDC R3, c[0x0][0x430] ;  /* 0x00010c00ff037b82 */ /* 0x000ea20000000800 */
[----:B------:R-:W-:Y:S02]  /*12750*/  IMAD R8, R20, 0x60, R30 ;  /* 0x0000006014087824 */ /* 0x000fe400078e021e */
        /* <DEDUP_REMOVED lines=20> */
[----:B0-----:R-:W-:Y:S01]  /*128a0*/  @!P1 LEA R6, P0, R2, R6, 0x2 ;  /* 0x0000000602069211 */ /* 0x001fe200078010ff */
[----:B-1----:R-:W-:-:S03]  /*128b0*/  IMAD.U32 R10, RZ, RZ, UR48 ;  /* 0x00000030ff0a7e24 */ /* 0x002fc6000f8e00ff */
        /* <DEDUP_REMOVED lines=16> */
.L_x_11043:
[----:B------:R-:W-:Y:S01]  /*129c0*/  IMAD R10, R18, 0x8, R17 ;  /* 0x00000008120a7824 */ /* 0x000fe200078e0211 */
[----:B------:R-:W-:Y:S01]  /*129d0*/  SHF.L.U32 R24, R25, 0x1f, RZ ;  /* 0x0000001f19187819 */ /* 0x000fe200000006ff */
[----:B------:R-:W-:Y:S01]  /*129e0*/  BSSY B1, `(.L_x_11044) ;  /* 0x0000004000017945 */ /* 0x000fe20003800000 */
[----:B-1----:R-:W-:Y:S02]  /*129f0*/  SHF.R.S32.HI R22, RZ, 0x1f, R5 ;  /* 0x0000001fff167819 */ /* 0x002fe40000011405 */
[----:B------:R-:W0:Y:S02]  /*12a00*/  SYNCS.PHASECHK.TRANS64.TRYWAIT P0, [R10+URZ+0x22840], R24 ;  /* 0x022840180a0075a7 */ /* 0x000e24000800017f */
[----:B0-----:R-:W-:Y:S05]  /*12a10*/  @!P0 BRA `(.L_x_11045) ;  /* 0x0000002c00b88947 */ /* 0x001fea0003800000 */
.L_x_11126:
[----:B------:R-:W-:Y:S05]  /*12a20*/  BSYNC B1 ;  /* 0x0000000000017941 */ /* 0x000fea0003800000 */
.L_x_11044:
        /* <DEDUP_REMOVED lines=24> */
[----:B------:R-:W-:-:S03]  /*12bb0*/  IMAD R8, R8, 0x2, R17 ;  /* 0x0000000208087824 */ /* 0x000fc600078e0211 */
[----:B------:R-:W2:Y:S04]  /*12bc0*/  SHFL.IDX PT, R3, R21, RZ, 0x181f ;  /* 0x00181fff15037589 */ /* 0x000ea800000e0000 */
[----:B------:R-:W3:Y:S04]  /*12bd0*/  SHFL.IDX PT, R6, R9, 0x1, 0x181f ;  /* 0x00381f0009067f89 */ /* 0x000ee800000e0000 */
[----:B------:R-:W4:Y:S01]  /*12be0*/  SHFL.IDX PT, R7, R21, 0x1, 0x181f ;  /* 0x00381f0015077f89 */ /* 0x000f2200000e0000 */
[----:B-1----:R-:W-:-:S03]  /*12bf0*/  IADD3 R2, P0, R14, R0, RZ ;  /* 0x000000000e027210 */ /* 0x002fc60007f1e0ff */
[----:B------:R-:W1:Y:S02]  /*12c00*/  SHFL.IDX PT, R14, R9, 0x2, 0x181f ;  /* 0x00581f00090e7f89 */ /* 0x000e6400000e0000 */
[----:B--2---:R-:W-:Y:S01]  /*12c10*/  IMAD.X R3, RZ, RZ, R3, P0 ;  /* 0x000000ffff037224 */ /* 0x004fe200000e0603 */
[----:B---3--:R-:W-:-:S04]  /*12c20*/  IADD3 R6, P0, R6, R0, RZ ;  /* 0x0000000006067210 */ /* 0x008fc80007f1e0ff */
[----:B------:R2:W-:Y:S01]  /*12c30*/  LDGSTS.E.BYPASS.LTC128B.128 [R8+0x1c400], desc[UR46][R2.64], !P1 ;  /* 0x1c40000002087fae */ /* 0x0005e2000c901d6e */
[----:B----4-:R-:W-:-:S05]  /*12c40*/  IMAD.X R7, RZ, RZ, R7, P0 ;  /* 0x000000ffff077224 */ /* 0x010fca00000e0607 */
[----:B------:R3:W-:Y:S04]  /*12c50*/  LDGSTS.E.BYPASS.LTC128B.128 [R8+0x1cc00], desc[UR46][R6.64], !P1 ;  /* 0x1cc0000006087fae */ /* 0x0007e8000c901d6e */
[----:B--2---:R-:W2:Y:S01]  /*12c60*/  SHFL.IDX PT, R3, R21, 0x2, 0x181f ;  /* 0x00581f0015037f89 */ /* 0x004ea200000e0000 */
[----:B-1----:R-:W-:-:S03]  /*12c70*/  IADD3 R2, P0, R14, R0, RZ ;  /* 0x000000000e027210 */ /* 0x002fc60007f1e0ff */
[----:B------:R-:W1:Y:S04]  /*12c80*/  SHFL.IDX PT, R14, R9, 0x3, 0x181f ;  /* 0x00781f00090e7f89 */ /* 0x000e6800000e0000 */
[----:B---3--:R-:W3:Y:S01]  /*12c90*/  SHFL.IDX PT, R7, R21, 0x3, 0x181f ;  /* 0x00781f0015077f89 */ /* 0x008ee200000e0000 */
[----:B--2---:R-:W-:-:S05]  /*12ca0*/  IMAD.X R3, RZ, RZ, R3, P0 ;  /* 0x000000ffff037224 */ /* 0x004fca00000e0603 */
[----:B------:R2:W-:Y:S01]  /*12cb0*/  LDGSTS.E.BYPASS.LTC128B.128 [R8+0x1d400], desc[UR46][R2.64], !P1 ;  /* 0x1d40000002087fae */ /* 0x0005e2000c901d6e */
[----:B-1----:R-:W-:-:S03]  /*12cc0*/  IADD3 R6, P0, R14, R0, RZ ;  /* 0x000000000e067210 */ /* 0x002fc60007f1e0ff */
[----:B------:R-:W1:Y:S02]  /*12cd0*/  SHFL.IDX PT, R14, R9, 0x4, 0x181f ;  /* 0x00981f00090e7f89 */ /* 0x000e6400000e0000 */
[----:B---3--:R-:W-:-:S05]  /*12ce0*/  IMAD.X R7, RZ, RZ, R7, P0 ;  /* 0x000000ffff077224 */ /* 0x008fca00000e0607 */
[----:B------:R3:W-:Y:S04]  /*12cf0*/  LDGSTS.E.BYPASS.LTC128B.128 [R8+0x1dc00], desc[UR46][R6.64], !P1 ;  /* 0x1dc0000006087fae */ /* 0x0007e8000c901d6e */
[----:B--2---:R-:W2:Y:S04]  /*12d00*/  SHFL.IDX PT, R3, R21, 0x4, 0x181f ;  /* 0x00981f0015037f89 */ /* 0x004ea800000e0000 */
[----:B------:R-:W4:Y:S01]  /*12d10*/  SHFL.IDX PT, R21, R21, 0x5, 0x181f ;  /* 0x00b81f0015157f89 */ /* 0x000f2200000e0000 */
[----:B-1----:R-:W-:-:S03]  /*12d20*/  IADD3 R2, P0, R14, R0, RZ ;  /* 0x000000000e027210 */ /* 0x002fc60007f1e0ff */
[----:B------:R3:W1:Y:S02]  /*12d30*/  SHFL.IDX PT, R14, R9, 0x5, 0x181f ;  /* 0x00b81f00090e7f89 */ /* 0x00066400000e0000 */
[----:B--2---:R-:W-:-:S05]  /*12d40*/  IMAD.X R3, RZ, RZ, R3, P0 ;  /* 0x000000ffff037224 */ /* 0x004fca00000e0603 */
[----:B----4-:R3:W-:Y:S03]  /*12d50*/  LDGSTS.E.BYPASS.LTC128B.128 [R8+0x1e400], desc[UR46][R2.64], !P1 ;  /* 0x1e40000002087fae */ /* 0x0107e6000c901d6e */
.L_x_11140:
[----:B-1-3--:R-:W-:-:S05]  /*12d60*/  IADD3 R2, P0, R14, R0, RZ ;  /* 0x000000000e027210 */ /* 0x00afca0007f1e0ff */
[----:B------:R-:W-:Y:S01]  /*12d70*/  IMAD.X R3, RZ, RZ, R21, P0 ;  /* 0x000000ffff037224 */ /* 0x000fe200000e0615 */
[----:B------:R-:W-:-:S04]  /*12d80*/  PLOP3.LUT P0, PT, PT, PT, PT, 0x80, 0x0 ;  /* 0x000000000000781c */ /* 0x000fc80003f0f070 */
[----:B------:R-:W-:Y:S01]  /*12d90*/  @!PT LDS RZ, [RZ] ;  /* 0x00000000fffff984 */ /* 0x000fe20000000800 */
[----:B------:R-:W-:Y:S01]  /*12da0*/  @!PT LDS RZ, [RZ] ;  /* 0x00000000fffff984 */ /* 0x000fe20000000800 */
[----:B------:R-:W-:Y:S01]  /*12db0*/  @!PT LDS RZ, [RZ] ;  /* 0x00000000fffff984 */ /* 0x000fe20000000800 */
[----:B------:R1:W-:Y:S01]  /*12dc0*/  LDGSTS.E.BYPASS.LTC128B.128 [R8+0x1ec00], desc[UR46][R2.64], !P1 ;  /* 0x1ec0000002087fae */ /* 0x0003e2000c901d6e */
[----:B------:R-:W-:-:S08]  /*12dd0*/  NOP ;  /* 0x0000000000007918 */ /* 0x000fd00000000000 */
.L_x_11047:
        /* <DEDUP_REMOVED lines=11> */
.L_x_11048:
[----:B------:R1:W-:Y:S01]  /*12e90*/  SYNCS.ARRIVE.TRANS64.A1T0 RZ, [R10+URZ+0x22830], RZ ;  /* 0x022830ff0aff79a7 */ /* 0x0003e2000810003f */
[----:B------:R-:W-:Y:S05]  /*12ea0*/  @!P3 BRA `(.L_x_11049) ;  /* 0x000000000004b947 */ /* 0x000fea0003800000 */
[----:B------:R-:W-:Y:S01]  /*12eb0*/  BPT.TRAP 0x1 ;  /* 0x000000040000795c */ /* 0x000fe20000300000 */
.L_x_11049:
[----:B------:R-:W2:Y:S01]  /*12ec0*/  SYNCS.PHASECHK.TRANS64.TRYWAIT P0, [R10+URZ+0x22860], R24 ;  /* 0x022860180a0075a7 */ /* 0x000ea2000800017f */
[----:B------:R-:W-:Y:S04]  /*12ed0*/  BSSY B1, `(.L_x_11050) ;  /* 0x0000002000017945 */ /* 0x000fe80003800000 */
[----:B--2---:R-:W-:Y:S05]  /*12ee0*/  @!P0 BRA `(.L_x_11051) ;  /* 0x0000003000288947 */ /* 0x004fea0003800000 */
.L_x_11141:
[----:B------:R-:W-:Y:S05]  /*12ef0*/  BSYNC B1 ;  /* 0x0000000000017941 */ /* 0x000fea0003800000 */
.L_x_11050:
        /* <DEDUP_REMOVED lines=26> */
[----:B------:R-:W-:-:S03]  /*130a0*/  IMAD R22, R22, 0x2, R17 ;  /* 0x0000000216167824 */ /* 0x000fc600078e0211 */
[----:B------:R-:W4:Y:S04]  /*130b0*/  SHFL.IDX PT, R3, R23, RZ, 0x181f ;  /* 0x00181fff17037589 */ /* 0x000f2800000e0000 */
[----:B------:R-:W-:Y:S04]  /*130c0*/  SHFL.IDX PT, R4, R23, 0x1, 0x181f ;  /* 0x00381f0017047f89 */ /* 0x000fe800000e0000 */
[----:B------:R-:W-:Y:S04]  /*130d0*/  SHFL.IDX PT, R5, R23, 0x3, 0x181f ;  /* 0x00781f0017057f89 */ /* 0x000fe800000e0000 */
[----:B0-2---:R-:W-:Y:S01]  /*130e0*/  SHFL.IDX PT, R24, R23, 0x4, 0x181f ;  /* 0x00981f0017187f89 */ /* 0x005fe200000e0000 */
[----:B---3--:R-:W-:-:S03]  /*130f0*/  IADD3 R2, P0, R14, R0, RZ ;  /* 0x000000000e027210 */ /* 0x008fc60007f1e0ff */
[----:B------:R-:W0:Y:S02]  /*13100*/  SHFL.IDX PT, R14, R21, 0x1, 0x181f ;  /* 0x00381f00150e7f89 */ /* 0x000e2400000e0000 */
[----:B----4-:R-:W-:-:S05]  /*13110*/  IMAD.X R3, RZ, RZ, R3, P0 ;  /* 0x000000ffff037224 */ /* 0x010fca00000e0603 */
[----:B------:R-:W-:Y:S04]  /*13120*/  LDGSTS.E.BYPASS.LTC128B.128 [R22+0x400], desc[UR46][R2.64], !P5 ;  /* 0x0040000002167fae */ /* 0x000fe8000e901d6e */
[----:B------:R-:W-:Y:S04]  /*13130*/  LDGSTS.E.BYPASS.LTC128B.128 [R22+0x3400], desc[UR46][R2.64+0x80], !P4 ;  /* 0x0340008002167fae */ /* 0x000fe8000e101d6e */
[----:B------:R-:W-:Y:S04]  /*13140*/  LDGSTS.E.BYPASS.LTC128B.128 [R22+0x6400], desc[UR46][R2.64+0x100], !P3 ;  /* 0x0640010002167fae */ /* 0x000fe8000d901d6e */
[----:B------:R2:W-:Y:S01]  /*13150*/  LDGSTS.E.BYPASS.LTC128B.128 [R22+0x9400], desc[UR46][R2.64+0x180], !P1 ;  /* 0x0940018002167fae */ /* 0x0005e2000c901d6e */
[----:B0-----:R-:W-:-:S03]  /*13160*/  IADD3 R8, P0, R14, R0, RZ ;  /* 0x000000000e087210 */ /* 0x001fc60007f1e0ff */
[----:B------:R-:W0:Y:S02]  /*13170*/  SHFL.IDX PT, R14, R21, 0x2, 0x181f ;  /* 0x00581f00150e7f89 */ /* 0x000e2400000e0000 */
[----:B------:R-:W-:Y:S02]  /*13180*/  IMAD.X R9, RZ, RZ, R4, P0 ;  /* 0x000000ffff097224 */ /* 0x000fe400000e0604 */
[----:B------:R-:W3:Y:S04]  /*13190*/  SHFL.IDX PT, R4, R23, 0x2, 0x181f ;  /* 0x00581f0017047f89 */ /* 0x000ee800000e0000 */
[----:B------:R4:W-:Y:S04]  /*131a0*/  LDGSTS.E.BYPASS.LTC128B.128 [R22+0xc00], desc[UR46][R8.64], !P5 ;  /* 0x00c0000008167fae */ /* 0x0009e8000e901d6e */
[----:B------:R4:W-:Y:S04]  /*131b0*/  LDGSTS.E.BYPASS.LTC128B.128 [R22+0x3c00], desc[UR46][R8.64+0x80], !P4 ;  /* 0x03c0008008167fae */ /* 0x0009e8000e101d6e */
[----:B------:R4:W-:Y:S04]  /*131c0*/  LDGSTS.E.BYPASS.LTC128B.128 [R22+0x6c00], desc[UR46][R8.64+0x100], !P3 ;  /* 0x06c0010008167fae */ /* 0x0009e8000d901d6e */
[----:B------:R4:W-:Y:S01]  /*131d0*/  LDGSTS.E.BYPASS.LTC128B.128 [R22+0x9c00], desc[UR46][R8.64+0x180], !P1 ;  /* 0x09c0018008167fae */ /* 0x0009e2000c901d6e */
[----:B0-----:R-:W-:-:S03]  /*131e0*/  IADD3 R6, P0, R14, R0, RZ ;  /* 0x000000000e067210 */ /* 0x001fc60007f1e0ff */
[----:B------:R-:W-:Y:S04]  /*131f0*/  SHFL.IDX PT, R23, R23, 0x5, 0x181f ;  /* 0x00b81f0017177f89 */ /* 0x000fe800000e0000 */
[----:B------:R-:W0:Y:S01]  /*13200*/  SHFL.IDX PT, R14, R21, 0x3, 0x181f ;  /* 0x00781f00150e7f89 */ /* 0x000e2200000e0000 */
[----:B---3--:R-:W-:-:S05]  /*13210*/  IMAD.X R7, RZ, RZ, R4, P0 ;  /* 0x000000ffff077224 */ /* 0x008fca00000e0604 */
[----:B------:R4:W-:Y:S04]  /*13220*/  LDGSTS.E.BYPASS.LTC128B.128 [R22+0x1400], desc[UR46][R6.64], !P5 ;  /* 0x0140000006167fae */ /* 0x0009e8000e901d6e */
[----:B------:R4:W-:Y:S04]  /*13230*/  LDGSTS.E.BYPASS.LTC128B.128 [R22+0x4400], desc[UR46][R6.64+0x80], !P4 ;  /* 0x0440008006167fae */ /* 0x0009e8000e101d6e */
[----:B------:R4:W-:Y:S04]  /*13240*/  LDGSTS.E.BYPASS.LTC128B.128 [R22+0x7400], desc[UR46][R6.64+0x100], !P3 ;  /* 0x0740010006167fae */ /* 0x0009e8000d901d6e */
[----:B------:R4:W-:Y:S01]  /*13250*/  LDGSTS.E.BYPASS.LTC128B.128 [R22+0xa400], desc[UR46][R6.64+0x180], !P1 ;  /* 0x0a40018006167fae */ /* 0x0009e2000c901d6e */
[----:B0-----:R-:W-:-:S03]  /*13260*/  IADD3 R4, P0, R14, R0, RZ ;  /* 0x000000000e047210 */ /* 0x001fc60007f1e0ff */
[----:B------:R-:W2:Y:S02]  /*13270*/  SHFL.IDX PT, R14, R21, 0x4, 0x181f ;  /* 0x00981f00150e7f89 */ /* 0x000ea400000e0000 */
[----:B------:R-:W-:-:S05]  /*13280*/  IMAD.X R5, RZ, RZ, R5, P0 ;  /* 0x000000ffff057224 */ /* 0x000fca00000e0605 */
[----:B------:R4:W-:Y:S04]  /*13290*/  LDGSTS.E.BYPASS.LTC128B.128 [R22+0x1c00], desc[UR46][R4.64], !P5 ;  /* 0x01c0000004167fae */ /* 0x0009e8000e901d6e */
[----:B------:R4:W-:Y:S04]  /*132a0*/  LDGSTS.E.BYPASS.LTC128B.128 [R22+0x4c00], desc[UR46][R4.64+0x80], !P4 ;  /* 0x04c0008004167fae */ /* 0x0009e8000e101d6e */
[----:B------:R4:W-:Y:S04]  /*132b0*/  LDGSTS.E.BYPASS.LTC128B.128 [R22+0x7c00], desc[UR46][R4.64+0x100], !P3 ;  /* 0x07c0010004167fae */ /* 0x0009e8000d901d6e */
[----:B------:R4:W-:Y:S01]  /*132c0*/  LDGSTS.E.BYPASS.LTC128B.128 [R22+0xac00], desc[UR46][R4.64+0x180], !P1 ;  /* 0x0ac0018004167fae */ /* 0x0009e2000c901d6e */
[----:B--2---:R-:W-:-:S03]  /*132d0*/  IADD3 R2, P0, R14, R0, RZ ;  /* 0x000000000e027210 */ /* 0x004fc60007f1e0ff */
[----:B------:R4:W0:Y:S02]  /*132e0*/  SHFL.IDX PT, R14, R21, 0x5, 0x181f ;  /* 0x00b81f00150e7f89 */ /* 0x00082400000e0000 */
[----:B------:R-:W-:-:S05]  /*132f0*/  IMAD.X R3, RZ, RZ, R24, P0 ;  /* 0x000000ffff037224 */ /* 0x000fca00000e0618 */
[----:B------:R4:W-:Y:S04]  /*13300*/  LDGSTS.E.BYPASS.LTC128B.128 [R22+0x2400], desc[UR46][R2.64], !P5 ;  /* 0x0240000002167fae */ /* 0x0009e8000e901d6e */
[----:B------:R4:W-:Y:S04]  /*13310*/  LDGSTS.E.BYPASS.LTC128B.128 [R22+0x5400], desc[UR46][R2.64+0x80], !P4 ;  /* 0x0540008002167fae */ /* 0x0009e8000e101d6e */
[----:B------:R4:W-:Y:S04]  /*13320*/  LDGSTS.E.BYPASS.LTC128B.128 [R22+0x8400], desc[UR46][R2.64+0x100], !P3 ;  /* 0x0840010002167fae */ /* 0x0009e8000d901d6e */
[----:B------:R4:W-:Y:S02]  /*13330*/  LDGSTS.E.BYPASS.LTC128B.128 [R22+0xb400], desc[UR46][R2.64+0x180], !P1 ;  /* 0x0b40018002167fae */ /* 0x0009e4000c901d6e */
.L_x_11155:
[----:B0---4-:R-:W-:-:S05]  /*13340*/  IADD3 R2, P0, R14, R0, RZ ;  /* 0x000000000e027210 */ /* 0x011fca0007f1e0ff */
        /* <DEDUP_REMOVED lines=10> */
.L_x_11053:
        /* <DEDUP_REMOVED lines=11> */
.L_x_11054:
[----:B------:R0:W-:Y:S01]  /*134a0*/  SYNCS.ARRIVE.TRANS64.A1T0 RZ, [R10+URZ+0x22850], RZ ;  /* 0x022850ff0aff79a7 */ /* 0x0001e2000810003f */
[----:B------:R-:W-:Y:S05]  /*134b0*/  @P2 BRA `(.L_x_11055) ;  /* 0xfffffff0009c2947 */ /* 0x000fea000383ffff */
[----:B------:R-:W-:Y:S05]  /*134c0*/  BSYNC B0 ;  /* 0x0000000000007941 */ /* 0x000fea0003800000 */
.L_x_11042:
        /* <DEDUP_REMOVED lines=21> */
.L_x_11057:
[----:B------:R-:W-:Y:S05]  /*13620*/  BSYNC B0 ;  /* 0x0000000000007941 */ /* 0x000fea0003800000 */
.L_x_11056:
[----:B------:R-:W-:-:S07]  /*13630*/  LOP3.LUT R25, R25, R0, RZ, 0x3c, !PT ;  /* 0x0000000019197212 */ /* 0x000fce00078e3cff */
.L_x_11017:
[----:B------:R-:W-:Y:S05]  /*13640*/  BSYNC B7 ;  /* 0x0000000000077941 */ /* 0x000fea0003800000 */
.L_x_11015:
        /* <DEDUP_REMOVED lines=11> */
.L_x_11058:
[----:B------:R-:W-:-:S03]  /*13700*/  UMOV UR4, 0xffffffff ;  /* 0xffffffff00047882 */ /* 0x000fc60000000000 */
[----:B------:R-:W-:Y:S05]  /*13710*/  BRA.DIV UR4, `(.L_x_11060) ;  /* 0x0000002e04f87947 */ /* 0x000fea000b800000 */
[----:B------:R2:W3:Y:S02]  /*13720*/  SHFL.IDX PT, R14, R31, RZ, 0x1f ;  /* 0x00001fff1f0e7589 */ /* 0x0004e400000e0000 */
.L_x_11158:
        /* <DEDUP_REMOVED lines=8> */
.L_x_11059:
[----:B------:R-:W-:Y:S02]  /*137b0*/  ULDC UR4, c[0x0][0xc38] ;  /* 0x00030e0000047ab9 */ /* 0x000fe40000000800 */
[----:B---3--:R-:W-:-:S13]  /*137c0*/  ISETP.GE.AND P0, PT, R31, UR4, PT ;  /* 0x000000041f007c0c */ /* 0x008fda000bf06270 */
[----:B------:R-:W-:Y:S05]  /*137d0*/  @!P0 BRA `(.L_x_11061) ;  /* 0xffffffc400b48947 */ /* 0x000fea000383ffff */
.L_x_11006:
[----:B------:R-:W3:Y:S01]  /*137e0*/  LDL.LU R0, [R1] ;  /* 0x0000000001007983 */ /* 0x000ee20000300800 */
        /* <DEDUP_REMOVED lines=11> */
.L_x_11159:
[----:B------:R-:W-:Y:S05]  /*138a0*/  BSYNC B0 ;  /* 0x0000000000007941 */ /* 0x000fea0003800000 */
.L_x_11062:
[----:B------:R-:W-:-:S03]  /*138b0*/  UMOV UR4, 0xffffffff ;  /* 0xffffffff00047882 */ /* 0x000fc60000000000 */
[----:B------:R-:W-:Y:S05]  /*138c0*/  BRA.DIV UR4, `(.L_x_11064) ;  /* 0x0000002e04c87947 */ /* 0x000fea000b800000 */
[----:B---3--:R-:W3:Y:S02]  /*138d0*/  S2R R0, SR_TID.X ;  /* 0x0000000000007919 */ /* 0x008ee40000002100 */
[----:B---3--:R-:W-:-:S04]  /*138e0*/  SHF.R.U32.HI R0, RZ, 0x5, R0 ;  /* 0x00000005ff007819 */ /* 0x008fc80000011600 */
[----:B------:R-:W-:-:S05]  /*138f0*/  LOP3.LUT R0, R0, 0x3, RZ, 0xc0, !PT ;  /* 0x0000000300007812 */ /* 0x000fca00078ec0ff */
[----:B------:R3:W4:Y:S02]  /*13900*/  SHFL.IDX PT, R14, R0, RZ, 0x1f ;  /* 0x00001fff000e7589 */ /* 0x00072400000e0000 */
.L_x_11162:
[----:B----4-:R-:W-:Y:S01]  /*13910*/  ISETP.NE.AND P0, PT, R14, RZ, PT ;  /* 0x000000ff0e00720c */ /* 0x010fe20003f05270 */
[----:B------:R-:W-:-:S12]  /*13920*/  BSSY B0, `(.L_x_11065) ;  /* 0x0000024000007945 */ /* 0x000fd80003800000 */
[----:B------:R-:W-:Y:S05]  /*13930*/  @P0 BRA `(.L_x_11066) ;  /* 0x0000000000880947 */ /* 0x000fea0003800000 */
[----:B------:R-:W-:-:S03]  /*13940*/  UMOV UR4, 0xffffffff ;  /* 0xffffffff00047882 */ /* 0x000fc60000000000 */
[----:B------:R-:W-:Y:S05]  /*13950*/  BRA.DIV UR4, `(.L_x_11067) ;  /* 0x0000002e04d87947 */ /* 0x000fea000b800000 */
[----:B------:R-:W-:-:S13]  /*13960*/  ELECT P6, URZ, PT ;  /* 0x00000000003f782f */ /* 0x000fda00038c0000 */
.L_x_11165:
[----:B------:R-:W-:Y:S05]  /*13970*/  @!P6 BRA `(.L_x_11066) ;  /* 0x000000000078e947 */ /* 0x000fea0003800000 */
[----:B------:R-:W-:-:S06]  /*13980*/  ULOP3.LUT UR4, UR39, 0x2, URZ, 0xfc, !UPT ;  /* 0x0000000227047892 */ /* 0x000fcc000f8efc3f */
[----:B---3--:R-:W-:-:S05]  /*13990*/  IMAD.U32 R0, RZ, RZ, UR4 ;  /* 0x00000004ff007e24 */ /* 0x008fca000f8e00ff */
[----:B------:R-:W-:-:S13]  /*139a0*/  ISETP.NE.AND P0, PT, R0, 0x3, PT ;  /* 0x000000030000780c */ /* 0x000fda0003f05270 */
[----:B------:R-:W-:Y:S05]  /*139b0*/  @!P0 BRA `(.L_x_11068) ;  /* 0x0000000000048947 */ /* 0x000fea0003800000 */
[----:B------:R-:W-:Y:S01]  /*139c0*/  BPT.TRAP 0x1 ;  /* 0x000000040000795c */ /* 0x000fe20000300000 */
.L_x_11068:
[C---:B------:R-:W-:Y:S01]  /*139d0*/  IMAD R3, R18.reuse, 0x8, R5 ;  /* 0x0000000812037824 */ /* 0x040fe200078e0205 */
[----:B------:R-:W-:Y:S01]  /*139e0*/  SHF.L.U32 R2, R25, 0x1f, RZ ;  /* 0x0000001f19027819 */ /* 0x000fe200000006ff */
[----:B------:R-:W-:-:S03]  /*139f0*/  VIADD R18, R18, 0x1 ;  /* 0x0000000112127836 */ /* 0x000fc60000000000 */
[----:B------:R-:W3:Y:S02]  /*13a00*/  SYNCS.PHASECHK.TRANS64.TRYWAIT P1, [R3+URZ+0x22840], R2 ;  /* 0x02284002030075a7 */ /* 0x000ee4000802017f */
[----:B------:R-:W-:-:S04]  /*13a10*/  ISETP.NE.AND P2, PT, R18, 0x2, PT ;  /* 0x000000021200780c */ /* 0x000fc80003f45270 */
[----:B------:R-:W-:Y:S01]  /*13a20*/  SEL R0, RZ, 0x1, P2 ;  /* 0x00000001ff007807 */ /* 0x000fe20001000000 */
[----:B---3--:R-:W-:Y:S08]  /*13a30*/  @!P1 BRA `(.L_x_11069) ;  /* 0x0000002c00c09947 */ /* 0x008ff00003800000 */
.L_x_11166:
[----:B------:R-:W-:Y:S02]  /*13a40*/  SEL R18, R18, RZ, P2 ;  /* 0x000000ff12127207 */ /* 0x000fe40001000000 */
[----:B------:R-:W-:Y:S01]  /*13a50*/  LOP3.LUT R0, R25, R0, RZ, 0x3c, !PT ;  /* 0x0000000019007212 */ /* 0x000fe200078e3cff */
[----:B------:R-:W-:Y:S06]  /*13a60*/  @!P0 BRA `(.L_x_11070) ;  /* 0x0000000000048947 */ /* 0x000fec0003800000 */
[----:B------:R-:W-:Y:S01]  /*13a70*/  BPT.TRAP 0x1 ;  /* 0x000000040000795c */ /* 0x000fe20000300000 */
.L_x_11070:
[----:B------:R-:W-:Y:S01]  /*13a80*/  IMAD R5, R18, 0x8, R5 ;  /* 0x0000000812057824 */ /* 0x000fe200078e0205 */
[----:B------:R-:W-:-:S04]  /*13a90*/  SHF.L.U32 R0, R0, 0x1f, RZ ;  /* 0x0000001f00007819 */ /* 0x000fc800000006ff */
[----:B------:R-:W4:Y:S02]  /*13aa0*/  SYNCS.PHASECHK.TRANS64.TRYWAIT P1, [R5+URZ+0x22840], R0 ;  /* 0x02284000050075a7 */ /* 0x000f24000802017f */
[----:B----4-:R-:W-:Y:S05]  /*13ab0*/  @!P1 BRA `(.L_x_11071) ;  /* 0x0000002c00b49947 */ /* 0x010fea0003800000 */
.L_x_11167:
[----:B------:R-:W-:Y:S05]  /*13ac0*/  @!P0 BRA `(.L_x_11072) ;  /* 0x0000000000048947 */ /* 0x000fea0003800000 */
[----:B------:R-:W-:Y:S01]  /*13ad0*/  BPT.TRAP 0x1 ;  /* 0x000000040000795c */ /* 0x000fe20000300000 */
.L_x_11072:
[----:B------:R-:W0:Y:S02]  /*13ae0*/  SYNCS.PHASECHK.TRANS64.TRYWAIT P1, [R3+URZ+0x22860], R2 ;  /* 0x02286002030075a7 */ /* 0x000e24000802017f */
[----:B0-----:R-:W-:Y:S05]  /*13af0*/  @!P1 BRA `(.L_x_11073) ;  /* 0x0000002c00b89947 */ /* 0x001fea0003800000 */
.L_x_11168:
[----:B------:R-:W-:Y:S05]  /*13b00*/  @!P0 BRA `(.L_x_11074) ;  /* 0x0000000000048947 */ /* 0x000fea0003800000 */
[----:B------:R-:W-:Y:S01]  /*13b10*/  BPT.TRAP 0x1 ;  /* 0x000000040000795c */ /* 0x000fe20000300000 */
.L_x_11074:
[----:B------:R0:W0:Y:S02]  /*13b20*/  SYNCS.PHASECHK.TRANS64.TRYWAIT P0, [R5+URZ+0x22860], R0 ;  /* 0x02286000050075a7 */ /* 0x000024000800017f */
[----:B0-----:R-:W-:Y:S05]  /*13b30*/  @!P0 NANOSLEEP.SYNCS 0x989680 ;  /* 0x009896800000895d */ /* 0x001fea0003900000 */
[----:B------:R-:W0:Y:S02]  /*13b40*/  @!P0 SYNCS.PHASECHK.TRANS64 P0, [R5+URZ+0x22860], R0 ;  /* 0x02286000050085a7 */ /* 0x000e24000800007f */
[----:B0-----:R-:W-:Y:S05]  /*13b50*/  @!P0 BRA `(.L_x_11074) ;  /* 0xfffffffc00f08947 */ /* 0x001fea000383ffff */
.L_x_11066:
[----:B------:R-:W-:Y:S05]  /*13b60*/  BSYNC B0 ;  /* 0x0000000000007941 */ /* 0x000fea0003800000 */
.L_x_11065:
[----:B------:R-:W-:Y:S05]  /*13b70*/  EXIT ;  /* 0x000000000000794d */ /* 0x000fea0003800000 */
.L_x_10911:
[----:B0-----:R0:W1:Y:S02]  /*13b80*/  SYNCS.PHASECHK.TRANS64.TRYWAIT P0, [R7+URZ+0x22800], R0 ;  /* 0x02280000070075a7 */ /* 0x001064000800017f */
[----:B-1----:R-:W-:Y:S05]  /*13b90*/  @!P0 NANOSLEEP.SYNCS 0x989680 ;  /* 0x009896800000895d */ /* 0x002fea0003900000 */
[----:B------:R-:W1:Y:S02]  /*13ba0*/  @!P0 SYNCS.PHASECHK.TRANS64 P0, [R7+URZ+0x22800], R0 ;  /* 0x02280000070085a7 */ /* 0x000e64000800007f */
[----:B-1----:R-:W-:Y:S05]  /*13bb0*/  @!P0 BRA `(.L_x_10911) ;  /* 0xfffffffc00f08947 */ /* 0x002fea000383ffff */
[----:B------:R-:W-:Y:S05]  /*13bc0*/  BRA `(.L_x_11075) ;  /* 0xfffffee000147947 */ /* 0x000fea000383ffff */
.L_x_10915:
[----:B-1----:R-:W-:-:S04]  /*13bd0*/  IMAD.U32 R0, RZ, RZ, UR24 ;  /* 0x00000018ff007e24 */ /* 0x002fc8000f8e00ff */
[----:B------:R1:W2:Y:S03]  /*13be0*/  SYNCS.PHASECHK.TRANS64.TRYWAIT P1, [R0+URZ+0x22830], R9 ;  /* 0x02283009000075a7 */ /* 0x0002a6000802017f */
[----:B--2---:R-:W-:Y:S05]  /*13bf0*/  @!P1 NANOSLEEP.SYNCS 0x989680 ;  /* 0x009896800000995d */ /* 0x004fea0003900000 */
[----:B------:R-:W2:Y:S02]  /*13c00*/  @!P1 SYNCS.PHASECHK.TRANS64 P1, [R0+URZ+0x22830], R9 ;  /* 0x02283009000095a7 */ /* 0x000ea4000802007f */
[----:B--2---:R-:W-:Y:S05]  /*13c10*/  @!P1 BRA `(.L_x_10915) ;  /* 0xfffffffc00ec9947 */ /* 0x004fea000383ffff */
[----:B------:R-:W-:Y:S05]  /*13c20*/  BRA `(.L_x_10914) ;  /* 0xfffffee0003c7947 */ /* 0x000fea000383ffff */
.L_x_10928:
[----:B---3--:R-:W-:-:S04]  /*13c30*/  IMAD.U32 R10, RZ, RZ, UR24 ;  /* 0x00000018ff0a7e24 */ /* 0x008fc8000f8e00ff */
[----:B------:R3:W4:Y:S03]  /*13c40*/  SYNCS.PHASECHK.TRANS64.TRYWAIT P1, [R10+URZ+0x22850], R9 ;  /* 0x022850090a0075a7 */ /* 0x000726000802017f */
[----:B----4-:R-:W-:Y:S05]  /*13c50*/  @!P1 NANOSLEEP.SYNCS 0x989680 ;  /* 0x009896800000995d */ /* 0x010fea0003900000 */
[----:B------:R-:W4:Y:S02]  /*13c60*/  @!P1 SYNCS.PHASECHK.TRANS64 P1, [R10+URZ+0x22850], R9 ;  /* 0x022850090a0095a7 */ /* 0x000f24000802007f */
[----:B----4-:R-:W-:Y:S05]  /*13c70*/  @!P1 BRA `(.L_x_10928) ;  /* 0xfffffffc00ec9947 */ /* 0x010fea000383ffff */
[----:B------:R-:W-:Y:S05]  /*13c80*/  BRA `(.L_x_10927) ;  /* 0xffffff0000ec7947 */ /* 0x000fea000383ffff */
.L_x_10937:
[----:B-1----:R-:W-:-:S04]  /*13c90*/  IMAD.U32 R3, RZ, RZ, UR25 ;  /* 0x00000019ff037e24 */ /* 0x002fc8000f8e00ff */
[----:B------:R1:W2:Y:S03]  /*13ca0*/  SYNCS.PHASECHK.TRANS64.TRYWAIT P1, [R3+URZ+0x22830], R8 ;  /* 0x02283008030075a7 */ /* 0x0002a6000802017f */
[----:B--2---:R-:W-:Y:S05]  /*13cb0*/  @!P1 NANOSLEEP.SYNCS 0x989680 ;  /* 0x009896800000995d */ /* 0x004fea0003900000 */
[----:B------:R-:W2:Y:S02]  /*13cc0*/  @!P1 SYNCS.PHASECHK.TRANS64 P1, [R3+URZ+0x22830], R8 ;  /* 0x02283008030095a7 */ /* 0x000ea4000802007f */
[----:B--2---:R-:W-:Y:S05]  /*13cd0*/  @!P1 BRA `(.L_x_10937) ;  /* 0xfffffffc00ec9947 */ /* 0x004fea000383ffff */
[----:B------:R-:W-:Y:S05]  /*13ce0*/  BRA `(.L_x_10936) ;  /* 0xffffff0800987947 */ /* 0x000fea000383ffff */
.L_x_10950:
[----:B--2---:R-:W-:-:S04]  /*13cf0*/  IMAD.U32 R11, RZ, RZ, UR25 ;  /* 0x00000019ff0b7e24 */ /* 0x004fc8000f8e00ff */
[----:B------:R2:W3:Y:S03]  /*13d00*/  SYNCS.PHASECHK.TRANS64.TRYWAIT P1, [R11+URZ+0x22850], R8 ;  /* 0x022850080b0075a7 */ /* 0x0004e6000802017f */
[----:B---3--:R-:W-:Y:S05]  /*13d10*/  @!P1 NANOSLEEP.SYNCS 0x989680 ;  /* 0x009896800000995d */ /* 0x008fea0003900000 */
[----:B------:R-:W3:Y:S02]  /*13d20*/  @!P1 SYNCS.PHASECHK.TRANS64 P1, [R11+URZ+0x22850], R8 ;  /* 0x022850080b0095a7 */ /* 0x000ee4000802007f */
[----:B---3--:R-:W-:Y:S05]  /*13d30*/  @!P1 BRA `(.L_x_10950) ;  /* 0xfffffffc00ec9947 */ /* 0x008fea000383ffff */
[----:B------:R-:W-:Y:S05]  /*13d40*/  BRA `(.L_x_10949) ;  /* 0xffffff3400647947 */ /* 0x000fea000383ffff */
.L_x_10960:
[----:B-1----:R-:W-:-:S04]  /*13d50*/  IMAD.U32 R3, RZ, RZ, UR25 ;  /* 0x00000019ff037e24 */ /* 0x002fc8000f8e00ff */
[----:B------:R1:W2:Y:S03]  /*13d60*/  SYNCS.PHASECHK.TRANS64.TRYWAIT P2, [R3+URZ+0x22830], R6 ;  /* 0x02283006030075a7 */ /* 0x0002a6000804017f */
[----:B--2---:R-:W-:Y:S05]  /*13d70*/  @!P2 NANOSLEEP.SYNCS 0x989680 ;  /* 0x009896800000a95d */ /* 0x004fea0003900000 */
[----:B------:R-:W2:Y:S02]  /*13d80*/  @!P2 SYNCS.PHASECHK.TRANS64 P2, [R3+URZ+0x22830], R6 ;  /* 0x022830060300a5a7 */ /* 0x000ea4000804007f */
[----:B--2---:R-:W-:Y:S05]  /*13d90*/  @!P2 BRA `(.L_x_10960) ;  /* 0xfffffffc00eca947 */ /* 0x004fea000383ffff */
[----:B------:R-:W-:Y:S05]  /*13da0*/  BRA `(.L_x_10959) ;  /* 0xffffff3c00107947 */ /* 0x000fea000383ffff */
.L_x_10965:
[----:B---3--:R-:W-:-:S04]  /*13db0*/  IMAD.U32 R9, RZ, RZ, UR25 ;  /* 0x00000019ff097e24 */ /* 0x008fc8000f8e00ff */
[----:B------:R3:W4:Y:S03]  /*13dc0*/  SYNCS.PHASECHK.TRANS64.TRYWAIT P2, [R9+URZ+0x22850], R6 ;  /* 0x02285006090075a7 */ /* 0x000726000804017f */
[----:B----4-:R-:W-:Y:S05]  /*13dd0*/  @!P2 NANOSLEEP.SYNCS 0x989680 ;  /* 0x009896800000a95d */ /* 0x010fea0003900000 */
[----:B------:R-:W4:Y:S02]  /*13de0*/  @!P2 SYNCS.PHASECHK.TRANS64 P2, [R9+URZ+0x22850], R6 ;  /* 0x022850060900a5a7 */ /* 0x000f24000804007f */
[----:B----4-:R-:W-:Y:S05]  /*13df0*/  @!P2 BRA `(.L_x_10965) ;  /* 0xfffffffc00eca947 */ /* 0x010fea000383ffff */
[----:B------:R-:W-:Y:S05]  /*13e00*/  BRA `(.L_x_10964) ;  /* 0xffffff5400307947 */ /* 0x000fea000383ffff */
.L_x_10972:
[----:B-1----:R-:W-:-:S04]  /*13e10*/  IMAD.U32 R3, RZ, RZ, UR24 ;  /* 0x00000018ff037e24 */ /* 0x002fc8000f8e00ff */
[----:B------:R1:W2:Y:S03]  /*13e20*/  SYNCS.PHASECHK.TRANS64.TRYWAIT P1, [R3+URZ+0x22830], R6 ;  /* 0x02283006030075a7 */ /* 0x0002a6000802017f */
[----:B--2---:R-:W-:Y:S05]  /*13e30*/  @!P1 NANOSLEEP.SYNCS 0x989680 ;  /* 0x009896800000995d */ /* 0x004fea0003900000 */
[----:B------:R-:W2:Y:S02]  /*13e40*/  @!P1 SYNCS.PHASECHK.TRANS64 P1, [R3+URZ+0x22830], R6 ;  /* 0x02283006030095a7 */ /* 0x000ea4000802007f */
[----:B--2---:R-:W-:Y:S05]  /*13e50*/  @!P1 BRA `(.L_x_10972) ;  /* 0xfffffffc00ec9947 */ /* 0x004fea000383ffff */
[----:B------:R-:W-:Y:S05]  /*13e60*/  BRA `(.L_x_10971) ;  /* 0xffffff5800407947 */ /* 0x000fea000383ffff */
.L_x_10985:
[----:B--2---:R-:W-:-:S04]  /*13e70*/  IMAD.U32 R9, RZ, RZ, UR24 ;  /* 0x00000018ff097e24 */ /* 0x004fc8000f8e00ff */
[----:B------:R2:W3:Y:S03]  /*13e80*/  SYNCS.PHASECHK.TRANS64.TRYWAIT P1, [R9+URZ+0x22850], R6 ;  /* 0x02285006090075a7 */ /* 0x0004e6000802017f */
[----:B---3--:R-:W-:Y:S05]  /*13e90*/  @!P1 NANOSLEEP.SYNCS 0x989680 ;  /* 0x009896800000995d */ /* 0x008fea0003900000 */
[----:B------:R-:W3:Y:S02]  /*13ea0*/  @!P1 SYNCS.PHASECHK.TRANS64 P1, [R9+URZ+0x22850], R6 ;  /* 0x02285006090095a7 */ /* 0x000ee4000802007f */
[----:B---3--:R-:W-:Y:S05]  /*13eb0*/  @!P1 BRA `(.L_x_10985) ;  /* 0xfffffffc00ec9947 */ /* 0x008fea000383ffff */
[----:B------:R-:W-:Y:S05]  /*13ec0*/  BRA `(.L_x_10984) ;  /* 0xffffff8400087947 */ /* 0x000fea000383ffff */
.L_x_11023:
        /* <DEDUP_REMOVED lines=10> */
.L_x_11076:
[----:B------:R-:W-:Y:S05]  /*13f70*/  BRA `(.L_x_11077) ;  /* 0xffffffcc00387947 */ /* 0x000fea000383ffff */
.L_x_11026:
[----:B0-----:R0:W1:Y:S02]  /*13f80*/  SYNCS.PHASECHK.TRANS64.TRYWAIT P0, [R22+URZ+0x22840], R3 ;  /* 0x02284003160075a7 */ /* 0x001064000800017f */
[----:B-1----:R-:W-:Y:S05]  /*13f90*/  @!P0 NANOSLEEP.SYNCS 0x989680 ;  /* 0x009896800000895d */ /* 0x002fea0003900000 */
[----:B------:R-:W1:Y:S02]  /*13fa0*/  @!P0 SYNCS.PHASECHK.TRANS64 P0, [R22+URZ+0x22840], R3 ;  /* 0x02284003160085a7 */ /* 0x000e64000800007f */
[----:B-1----:R-:W-:Y:S05]  /*13fb0*/  @!P0 BRA `(.L_x_11026) ;  /* 0xfffffffc00f08947 */ /* 0x002fea000383ffff */
[----:B------:R-:W-:Y:S05]  /*13fc0*/  BRA `(.L_x_11078) ;  /* 0xffffffcc00e07947 */ /* 0x000fea000383ffff */
.L_x_11027:
        /* <DEDUP_REMOVED lines=8> */
.L_x_11080:
[----:B------:R-:W-:Y:S05]  /*14050*/  BSYNC B0 ;  /* 0x0000000000007941 */ /* 0x000fea0003800000 */
.L_x_11079:
        /* <DEDUP_REMOVED lines=9> */
.L_x_11081:
        /* <DEDUP_REMOVED lines=8> */
.L_x_11082:
        /* <DEDUP_REMOVED lines=11> */
.L_x_11083:
[----:B------:R-:W-:Y:S02]  /*14220*/  IMAD.MOV.U32 R13, RZ, RZ, R5 ;  /* 0x000000ffff0d7224 */ /* 0x000fe400078e0005 */
[----:B------:R-:W-:Y:S01]  /*14230*/  IMAD.MOV.U32 R12, RZ, RZ, 0x2 ;  /* 0x00000002ff0c7424 */ /* 0x000fe200078e00ff */
[----:B------:R-:W-:-:S13]  /*14240*/  @P0 LEA R2, P1, R8, R14, 0x1 ;  /* 0x0000000e08020211 */ /* 0x000fda00078208ff */
[----:B------:R-:W-:Y:S05]  /*14250*/  WARPSYNC.COLLECTIVE R15, `(.L_x_11084) ;  /* 0x000000000f087348 */ /* 0x000fea0003c00000 */
[----:B------:R0:W1:Y:S02]  /*14260*/  SHFL.IDX P6, R14, R13, R12, R11 ;  /* 0x0000000c0d0e7389 */ /* 0x00006400000c000b */
[----:B01----:R-:W-:Y:S01]  /*14270*/  ENDCOLLECTIVE ;  /* 0x000000000000791b */ /* 0x003fe20003800000 */
.L_x_11084:
[----:B------:R-:W-:-:S05]  /*14280*/  @P0 IMAD.X R3, RZ, RZ, R6, P1 ;  /* 0x000000ffff030224 */ /* 0x000fca00008e0606 */
        /* <DEDUP_REMOVED lines=11> */
.L_x_11085:
[----:B------:R-:W-:Y:S02]  /*14340*/  IMAD.MOV.U32 R13, RZ, RZ, R5 ;  /* 0x000000ffff0d7224 */ /* 0x000fe400078e0005 */
[----:B------:R-:W-:Y:S01]  /*14350*/  IMAD.MOV.U32 R12, RZ, RZ, 0x3 ;  /* 0x00000003ff0c7424 */ /* 0x000fe200078e00ff */
[----:B------:R-:W-:-:S13]  /*14360*/  @P0 LEA R2, P1, R8, R14, 0x1 ;  /* 0x0000000e08020211 */ /* 0x000fda00078208ff */
[----:B------:R-:W-:Y:S05]  /*14370*/  WARPSYNC.COLLECTIVE R15, `(.L_x_11086) ;  /* 0x000000000f087348 */ /* 0x000fea0003c00000 */
[----:B------:R0:W1:Y:S02]  /*14380*/  SHFL.IDX P6, R14, R13, R12, R11 ;  /* 0x0000000c0d0e7389 */ /* 0x00006400000c000b */
[----:B01----:R-:W-:Y:S01]  /*14390*/  ENDCOLLECTIVE ;  /* 0x000000000000791b */ /* 0x003fe20003800000 */
.L_x_11086:
        /* <DEDUP_REMOVED lines=12> */
.L_x_11087:
[----:B------:R-:W-:Y:S02]  /*14460*/  IMAD.MOV.U32 R13, RZ, RZ, R5 ;  /* 0x000000ffff0d7224 */ /* 0x000fe400078e0005 */
[----:B------:R-:W-:Y:S01]  /*14470*/  IMAD.MOV.U32 R12, RZ, RZ, 0x4 ;  /* 0x00000004ff0c7424 */ /* 0x000fe200078e00ff */
[----:B------:R-:W-:-:S13]  /*14480*/  @P0 LEA R2, P1, R8, R14, 0x1 ;  /* 0x0000000e08020211 */ /* 0x000fda00078208ff */
[----:B------:R-:W-:Y:S05]  /*14490*/  WARPSYNC.COLLECTIVE R15, `(.L_x_11088) ;  /* 0x000000000f087348 */ /* 0x000fea0003c00000 */
[----:B------:R0:W1:Y:S02]  /*144a0*/  SHFL.IDX P6, R14, R13, R12, R11 ;  /* 0x0000000c0d0e7389 */ /* 0x00006400000c000b */
[----:B01----:R-:W-:Y:S01]  /*144b0*/  ENDCOLLECTIVE ;  /* 0x000000000000791b */ /* 0x003fe20003800000 */
.L_x_11088:
        /* <DEDUP_REMOVED lines=12> */
.L_x_11089:
[----:B------:R-:W-:Y:S02]  /*14580*/  IMAD.MOV.U32 R13, RZ, RZ, R5 ;  /* 0x000000ffff0d7224 */ /* 0x000fe400078e0005 */
[----:B------:R-:W-:Y:S01]  /*14590*/  IMAD.MOV.U32 R12, RZ, RZ, 0x5 ;  /* 0x00000005ff0c7424 */ /* 0x000fe200078e00ff */
[----:B------:R-:W-:-:S13]  /*145a0*/  @P0 LEA R2, P1, R8, R14, 0x1 ;  /* 0x0000000e08020211 */ /* 0x000fda00078208ff */
[----:B------:R-:W-:Y:S05]  /*145b0*/  WARPSYNC.COLLECTIVE R15, `(.L_x_11090) ;  /* 0x000000000f087348 */ /* 0x000fea0003c00000 */
[----:B------:R0:W1:Y:S02]  /*145c0*/  SHFL.IDX P6, R14, R13, R12, R11 ;  /* 0x0000000c0d0e7389 */ /* 0x00006400000c000b */
[----:B01----:R-:W-:Y:S01]  /*145d0*/  ENDCOLLECTIVE ;  /* 0x000000000000791b */ /* 0x003fe20003800000 */
.L_x_11090:
[----:B------:R-:W-:-:S05]  /*145e0*/  @P0 IMAD.X R3, RZ, RZ, R6, P1 ;  /* 0x000000ffff030224 */ /* 0x000fca00008e0606 */
        /* <DEDUP_REMOVED lines=9> */
.L_x_11091:
[----:B------:R-:W-:Y:S05]  /*14680*/  BRA `(.L_x_11092) ;  /* 0xffffffcc00447947 */ /* 0x000fea000383ffff */
.L_x_11032:
[----:B------:R-:W-:Y:S02]  /*14690*/  IMAD.MOV.U32 R13, RZ, RZ, R5 ;  /* 0x000000ffff0d7224 */ /* 0x000fe400078e0005 */
[----:B------:R-:W-:Y:S02]  /*146a0*/  IMAD.MOV.U32 R12, RZ, RZ, RZ ;  /* 0x000000ffff0c7224 */ /* 0x000fe400078e00ff */
[----:B------:R-:W-:Y:S02]  /*146b0*/  IMAD.MOV.U32 R11, RZ, RZ, 0x181f ;  /* 0x0000181fff0b7424 */ /* 0x000fe400078e00ff */
[----:B------:R-:W-:Y:S02]  /*146c0*/  IMAD.MOV.U32 R15, RZ, RZ, -0x1 ;  /* 0xffffffffff0f7424 */ /* 0x000fe400078e00ff */
[----:B------:R-:W-:-:S07]  /*146d0*/  VIADD R4, R33, UR43 ;  /* 0x0000002b21047c36 */ /* 0x000fce0008000000 */
[----:B-1----:R-:W-:Y:S05]  /*146e0*/  WARPSYNC.COLLECTIVE R15, `(.L_x_11093) ;  /* 0x000000000f087348 */ /* 0x002fea0003c00000 */
[----:B------:R0:W2:Y:S02]  /*146f0*/  SHFL.IDX P6, R14, R13, R12, R11 ;  /* 0x0000000c0d0e7389 */ /* 0x0000a400000c000b */
[----:B012---:R-:W-:Y:S01]  /*14700*/  ENDCOLLECTIVE ;  /* 0x000000000000791b */ /* 0x007fe20003800000 */
.L_x_11093:
[C---:B------:R-:W-:Y:S01]  /*14710*/  VIADD R6, R4.reuse, 0x10 ;  /* 0x0000001004067836 */ /* 0x040fe20000000000 */
[----:B------:R-:W-:Y:S01]  /*14720*/  ISETP.GE.AND P0, PT, R4, UR37, PT ;  /* 0x0000002504007c0c */ /* 0x000fe2000bf06270 */
[----:B------:R-:W-:Y:S02]  /*14730*/  IMAD.MOV.U32 R13, RZ, RZ, R0 ;  /* 0x000000ffff0d7224 */ /* 0x000fe400078e0000 */
[----:B------:R-:W-:-:S10]  /*14740*/  IMAD.MOV.U32 R2, RZ, RZ, R14 ;  /* 0x000000ffff027224 */ /* 0x000fd400078e000e */
[----:B------:R-:W-:Y:S05]  /*14750*/  WARPSYNC.COLLECTIVE R15, `(.L_x_11094) ;  /* 0x000000000f087348 */ /* 0x000fea0003c00000 */
[----:B------:R0:W1:Y:S02]  /*14760*/  SHFL.IDX P6, R14, R13, R12, R11 ;  /* 0x0000000c0d0e7389 */ /* 0x00006400000c000b */
[----:B01----:R-:W-:Y:S01]  /*14770*/  ENDCOLLECTIVE ;  /* 0x000000000000791b */ /* 0x003fe20003800000 */
.L_x_11094:
        /* <DEDUP_REMOVED lines=8> */
.L_x_11095:
        /* <DEDUP_REMOVED lines=10> */
.L_x_11096:
[----:B------:R-:W-:Y:S02]  /*148a0*/  IMAD.MOV.U32 R13, RZ, RZ, R5 ;  /* 0x000000ffff0d7224 */ /* 0x000fe400078e0005 */
[----:B------:R-:W-:Y:S01]  /*148b0*/  IMAD.MOV.U32 R12, RZ, RZ, 0x2 ;  /* 0x00000002ff0c7424 */ /* 0x000fe200078e00ff */
[----:B------:R-:W-:-:S13]  /*148c0*/  @!P0 LEA R2, P1, R8, R14, 0x1 ;  /* 0x0000000e08028211 */ /* 0x000fda00078208ff */
[----:B------:R-:W-:Y:S05]  /*148d0*/  WARPSYNC.COLLECTIVE R15, `(.L_x_11097) ;  /* 0x000000000f087348 */ /* 0x000fea0003c00000 */
[----:B------:R0:W1:Y:S02]  /*148e0*/  SHFL.IDX P6, R14, R13, R12, R11 ;  /* 0x0000000c0d0e7389 */ /* 0x00006400000c000b */
[----:B01----:R-:W-:Y:S01]  /*148f0*/  ENDCOLLECTIVE ;  /* 0x000000000000791b */ /* 0x003fe20003800000 */
.L_x_11097:
        /* <DEDUP_REMOVED lines=12> */
.L_x_11098:
[----:B------:R-:W-:Y:S02]  /*149c0*/  IMAD.MOV.U32 R13, RZ, RZ, R5 ;  /* 0x000000ffff0d7224 */ /* 0x000fe400078e0005 */
[----:B------:R-:W-:Y:S01]  /*149d0*/  IMAD.MOV.U32 R12, RZ, RZ, 0x3 ;  /* 0x00000003ff0c7424 */ /* 0x000fe200078e00ff */
[----:B------:R-:W-:-:S13]  /*149e0*/  @!P0 LEA R2, P1, R8, R14, 0x1 ;  /* 0x0000000e08028211 */ /* 0x000fda00078208ff */
[----:B------:R-:W-:Y:S05]  /*149f0*/  WARPSYNC.COLLECTIVE R15, `(.L_x_11099) ;  /* 0x000000000f087348 */ /* 0x000fea0003c00000 */
[----:B------:R0:W1:Y:S02]  /*14a00*/  SHFL.IDX P6, R14, R13, R12, R11 ;  /* 0x0000000c0d0e7389 */ /* 0x00006400000c000b */
[----:B01----:R-:W-:Y:S01]  /*14a10*/  ENDCOLLECTIVE ;  /* 0x000000000000791b */ /* 0x003fe20003800000 */
.L_x_11099:
        /* <DEDUP_REMOVED lines=12> */
.L_x_11100:
[----:B------:R-:W-:Y:S02]  /*14ae0*/  IMAD.MOV.U32 R13, RZ, RZ, R5 ;  /* 0x000000ffff0d7224 */ /* 0x000fe400078e0005 */
[----:B------:R-:W-:Y:S01]  /*14af0*/  IMAD.MOV.U32 R12, RZ, RZ, 0x4 ;  /* 0x00000004ff0c7424 */ /* 0x000fe200078e00ff */
[----:B------:R-:W-:-:S13]  /*14b00*/  @!P0 LEA R2, P1, R8, R14, 0x1 ;  /* 0x0000000e08028211 */ /* 0x000fda00078208ff */
[----:B------:R-:W-:Y:S05]  /*14b10*/  WARPSYNC.COLLECTIVE R15, `(.L_x_11101) ;  /* 0x000000000f087348 */ /* 0x000fea0003c00000 */
[----:B------:R0:W1:Y:S02]  /*14b20*/  SHFL.IDX P6, R14, R13, R12, R11 ;  /* 0x0000000c0d0e7389 */ /* 0x00006400000c000b */
[----:B01----:R-:W-:Y:S01]  /*14b30*/  ENDCOLLECTIVE ;  /* 0x000000000000791b */ /* 0x003fe20003800000 */
.L_x_11101:
        /* <DEDUP_REMOVED lines=12> */
.L_x_11102:
[----:B------:R-:W-:Y:S02]  /*14c00*/  IMAD.MOV.U32 R13, RZ, RZ, R5 ;  /* 0x000000ffff0d7224 */ /* 0x000fe400078e0005 */
[----:B------:R-:W-:Y:S01]  /*14c10*/  IMAD.MOV.U32 R12, RZ, RZ, 0x5 ;  /* 0x00000005ff0c7424 */ /* 0x000fe200078e00ff */
[----:B------:R-:W-:-:S13]  /*14c20*/  @!P0 LEA R2, P1, R8, R14, 0x1 ;  /* 0x0000000e08028211 */ /* 0x000fda00078208ff */
[----:B------:R-:W-:Y:S05]  /*14c30*/  WARPSYNC.COLLECTIVE R15, `(.L_x_11103) ;  /* 0x000000000f087348 */ /* 0x000fea0003c00000 */
[----:B------:R0:W1:Y:S02]  /*14c40*/  SHFL.IDX P6, R14, R13, R12, R11 ;  /* 0x0000000c0d0e7389 */ /* 0x00006400000c000b */
[----:B01----:R-:W-:Y:S01]  /*14c50*/  ENDCOLLECTIVE ;  /* 0x000000000000791b */ /* 0x003fe20003800000 */
.L_x_11103:
        /* <DEDUP_REMOVED lines=12> */
.L_x_11104:
[----:B------:R-:W-:Y:S02]  /*14d20*/  IMAD.MOV.U32 R13, RZ, RZ, R5 ;  /* 0x000000ffff0d7224 */ /* 0x000fe400078e0005 */
[----:B------:R-:W-:Y:S01]  /*14d30*/  IMAD.MOV.U32 R12, RZ, RZ, 0x6 ;  /* 0x00000006ff0c7424 */ /* 0x000fe200078e00ff */
[----:B------:R-:W-:-:S13]  /*14d40*/  @!P0 LEA R2, P1, R8, R14, 0x1 ;  /* 0x0000000e08028211 */ /* 0x000fda00078208ff */
[----:B------:R-:W-:Y:S05]  /*14d50*/  WARPSYNC.COLLECTIVE R15, `(.L_x_11105) ;  /* 0x000000000f087348 */ /* 0x000fea0003c00000 */
[----:B------:R0:W1:Y:S02]  /*14d60*/  SHFL.IDX P6, R14, R13, R12, R11 ;  /* 0x0000000c0d0e7389 */ /* 0x00006400000c000b */
[----:B01----:R-:W-:Y:S01]  /*14d70*/  ENDCOLLECTIVE ;  /* 0x000000000000791b */ /* 0x003fe20003800000 */
.L_x_11105:
        /* <DEDUP_REMOVED lines=12> */
.L_x_11106:
[----:B------:R-:W-:Y:S02]  /*14e40*/  IMAD.MOV.U32 R13, RZ, RZ, R5 ;  /* 0x000000ffff0d7224 */ /* 0x000fe400078e0005 */
[----:B------:R-:W-:Y:S01]  /*14e50*/  IMAD.MOV.U32 R12, RZ, RZ, 0x7 ;  /* 0x00000007ff0c7424 */ /* 0x000fe200078e00ff */
[----:B------:R-:W-:-:S13]  /*14e60*/  @!P0 LEA R2, P1, R8, R14, 0x1 ;  /* 0x0000000e08028211 */ /* 0x000fda00078208ff */
[----:B------:R-:W-:Y:S05]  /*14e70*/  WARPSYNC.COLLECTIVE R15, `(.L_x_11107) ;  /* 0x000000000f087348 */ /* 0x000fea0003c00000 */
[----:B------:R0:W1:Y:S02]  /*14e80*/  SHFL.IDX P6, R14, R13, R12, R11 ;  /* 0x0000000c0d0e7389 */ /* 0x00006400000c000b */
[----:B01----:R-:W-:Y:S01]  /*14e90*/  ENDCOLLECTIVE ;  /* 0x000000000000791b */ /* 0x003fe20003800000 */
.L_x_11107:
        /* <DEDUP_REMOVED lines=10> */
.L_x_11108:
[----:B------:R-:W-:Y:S05]  /*14f40*/  BRA `(.L_x_11109) ;  /* 0xffffffcc00647947 */ /* 0x000fea000383ffff */
.L_x_11035:
[----:B0-----:R0:W2:Y:S02]  /*14f50*/  SYNCS.PHASECHK.TRANS64.TRYWAIT P0, [R17+URZ+0x22820], R0 ;  /* 0x02282000110075a7 */ /* 0x0010a4000800017f */
[----:B--2---:R-:W-:Y:S05]  /*14f60*/  @!P0 NANOSLEEP.SYNCS 0x989680 ;  /* 0x009896800000895d */ /* 0x004fea0003900000 */
[----:B------:R-:W2:Y:S02]  /*14f70*/  @!P0 SYNCS.PHASECHK.TRANS64 P0, [R17+URZ+0x22820], R0 ;  /* 0x02282000110085a7 */ /* 0x000ea4000800007f */
[----:B--2---:R-:W-:Y:S05]  /*14f80*/  @!P0 BRA `(.L_x_11035) ;  /* 0xfffffffc00f08947 */ /* 0x004fea000383ffff */
[----:B------:R-:W-:Y:S05]  /*14f90*/  BRA `(.L_x_11110) ;  /* 0xffffffcc00c07947 */ /* 0x000fea000383ffff */
.L_x_11038:
[----:B--2---:R2:W3:Y:S02]  /*14fa0*/  SYNCS.PHASECHK.TRANS64.TRYWAIT P0, [R22+URZ+0x22860], R3 ;  /* 0x02286003160075a7 */ /* 0x0044e4000800017f */
[----:B---3--:R-:W-:Y:S05]  /*14fb0*/  @!P0 NANOSLEEP.SYNCS 0x989680 ;  /* 0x009896800000895d */ /* 0x008fea0003900000 */
[----:B------:R-:W3:Y:S02]  /*14fc0*/  @!P0 SYNCS.PHASECHK.TRANS64 P0, [R22+URZ+0x22860], R3 ;  /* 0x02286003160085a7 */ /* 0x000ee4000800007f */
[----:B---3--:R-:W-:Y:S05]  /*14fd0*/  @!P0 BRA `(.L_x_11038) ;  /* 0xfffffffc00f08947 */ /* 0x008fea000383ffff */
[----:B------:R-:W-:Y:S05]  /*14fe0*/  BRA `(.L_x_11111) ;  /* 0xffffffcc00d07947 */ /* 0x000fea000383ffff */
.L_x_11039:
        /* <DEDUP_REMOVED lines=8> */
.L_x_11113:
[----:B------:R-:W-:Y:S05]  /*15070*/  BSYNC B0 ;  /* 0x0000000000007941 */ /* 0x000fea0003800000 */
.L_x_11112:
[----:B------:R0:W5:Y:S01]  /*15080*/  LDL R7, [R1+0x4] ;  /* 0x0000040001077983 */ /* 0x0001620000100800 */
[----:B------:R-:W-:Y:S01]  /*15090*/  IMAD.MOV.U32 R13, RZ, RZ, R5 ;  /* 0x000000ffff0d7224 */ /* 0x000fe200078e0005 */
[----:B------:R-:W-:Y:S01]  /*150a0*/  LOP3.LUT P1, RZ, R35, 0x2, RZ, 0xc0, !PT ;  /* 0x0000000223ff7812 */ /* 0x000fe2000782c0ff */
[----:B------:R-:W-:Y:S01]  /*150b0*/  IMAD.MOV.U32 R12, RZ, RZ, RZ ;  /* 0x000000ffff0c7224 */ /* 0x000fe200078e00ff */
[----:B------:R-:W1:Y:S01]  /*150c0*/  S2R R8, SR_TID.X ;  /* 0x0000000000087919 */ /* 0x000e620000002100 */
[----:B------:R-:W-:Y:S02]  /*150d0*/  IMAD.MOV.U32 R11, RZ, RZ, 0x181f ;  /* 0x0000181fff0b7424 */ /* 0x000fe400078e00ff */
[----:B------:R-:W-:Y:S02]  /*150e0*/  IMAD.MOV.U32 R15, RZ, RZ, -0x1 ;  /* 0xffffffffff0f7424 */ /* 0x000fe400078e00ff */
[----:B------:R-:W-:Y:S02]  /*150f0*/  IMAD.MOV.U32 R3, RZ, RZ, R14 ;  /* 0x000000ffff037224 */ /* 0x000fe400078e000e */
[----:B0-----:R-:W-:-:S07]  /*15100*/  IMAD R4, R4, 0x2, R17 ;  /* 0x0000000204047824 */ /* 0x001fce00078e0211 */
[----:B-1---5:R-:W-:Y:S05]  /*15110*/  WARPSYNC.COLLECTIVE R15, `(.L_x_11114) ;  /* 0x000000000f087348 */ /* 0x022fea0003c00000 */
[----:B------:R0:W2:Y:S02]  /*15120*/  SHFL.IDX P6, R14, R13, R12, R11 ;  /* 0x0000000c0d0e7389 */ /* 0x0000a400000c000b */
[----:B012--5:R-:W-:Y:S01]  /*15130*/  ENDCOLLECTIVE ;  /* 0x000000000000791b */ /* 0x027fe20003800000 */
.L_x_11114:
        /* <DEDUP_REMOVED lines=9> */
.L_x_11115:
[----:B------:R-:W-:Y:S02]  /*151d0*/  IMAD.X R3, RZ, RZ, R3, P0 ;  /* 0x000000ffff037224 */ /* 0x000fe400000e0603 */
[----:B------:R-:W-:Y:S01]  /*151e0*/  IMAD.MOV.U32 R13, RZ, RZ, R5 ;  /* 0x000000ffff0d7224 */ /* 0x000fe200078e0005 */
[----:B------:R-:W-:-:S04]  /*151f0*/  LOP3.LUT P2, RZ, R7, 0x1, RZ, 0xc0, !PT ;  /* 0x0000000107ff7812 */ /* 0x000fc8000784c0ff */
[----:B------:R-:W-:-:S13]  /*15200*/  ISETP.LT.OR P0, PT, R23, 0x1, !P2 ;  /* 0x000000011700780c */ /* 0x000fda0005701670 */
[----:B------:R-:W-:Y:S01]  /*15210*/  @!PT LDS RZ, [RZ] ;  /* 0x00000000fffff984 */ /* 0x000fe20000000800 */
[----:B------:R-:W-:Y:S01]  /*15220*/  @!PT LDS RZ, [RZ] ;  /* 0x00000000fffff984 */ /* 0x000fe20000000800 */
[----:B------:R-:W-:Y:S01]  /*15230*/  @!PT LDS RZ, [RZ] ;  /* 0x00000000fffff984 */ /* 0x000fe20000000800 */
[----:B------:R-:W-:Y:S01]  /*15240*/  LDGSTS.E.BYPASS.LTC128B.128 [R4+0x400], desc[UR46][R2.64], !P0 ;  /* 0x0040000002047fae */ /* 0x000fe2000c101d6e */
[----:B------:R-:W-:-:S13]  /*15250*/  ISETP.LT.OR P0, PT, R23, 0x1, !P1 ;  /* 0x000000011700780c */ /* 0x000fda0004f01670 */
[----:B------:R-:W-:Y:S01]  /*15260*/  LDGSTS.E.BYPASS.LTC128B.128 [R4+0x3400], desc[UR46][R2.64+0x80], !P0 ;  /* 0x0340008002047fae */ /* 0x000fe2000c101d6e */
[----:B------:R-:W-:-:S04]  /*15270*/  LOP3.LUT P0, RZ, R35, 0x4, RZ, 0xc0, !PT ;  /* 0x0000000423ff7812 */ /* 0x000fc8000780c0ff */
        /* <DEDUP_REMOVED lines=8> */
.L_x_11116:
[----:B------:R-:W-:Y:S02]  /*15300*/  IMAD.MOV.U32 R13, RZ, RZ, R6 ;  /* 0x000000ffff0d7224 */ /* 0x000fe400078e0006 */
[----:B------:R-:W-:Y:S01]  /*15310*/  IMAD.MOV.U32 R12, RZ, RZ, 0x2 ;  /* 0x00000002ff0c7424 */ /* 0x000fe200078e00ff */
[----:B------:R-:W-:-:S13]  /*15320*/  IADD3 R2, P3, R14, R0, RZ ;  /* 0x000000000e027210 */ /* 0x000fda0007f7e0ff */
[----:B------:R-:W-:Y:S05]  /*15330*/  WARPSYNC.COLLECTIVE R15, `(.L_x_11117) ;  /* 0x000000000f087348 */ /* 0x000fea0003c00000 */
[----:B------:R0:W1:Y:S02]  /*15340*/  SHFL.IDX P6, R14, R13, R12, R11 ;  /* 0x0000000c0d0e7389 */ /* 0x00006400000c000b */
[----:B01----:R-:W-:Y:S01]  /*15350*/  ENDCOLLECTIVE ;  /* 0x000000000000791b */ /* 0x003fe20003800000 */
.L_x_11117:
        /* <DEDUP_REMOVED lines=17> */
.L_x_11118:
[----:B------:R-:W-:Y:S02]  /*15470*/  IMAD.MOV.U32 R13, RZ, RZ, R6 ;  /* 0x000000ffff0d7224 */ /* 0x000fe400078e0006 */
[----:B------:R-:W-:Y:S01]  /*15480*/  IMAD.MOV.U32 R12, RZ, RZ, 0x3 ;  /* 0x00000003ff0c7424 */ /* 0x000fe200078e00ff */
[----:B------:R-:W-:-:S13]  /*15490*/  IADD3 R2, P3, R14, R0, RZ ;  /* 0x000000000e027210 */ /* 0x000fda0007f7e0ff */
[----:B------:R-:W-:Y:S05]  /*154a0*/  WARPSYNC.COLLECTIVE R15, `(.L_x_11119) ;  /* 0x000000000f087348 */ /* 0x000fea0003c00000 */
[----:B------:R0:W1:Y:S02]  /*154b0*/  SHFL.IDX P6, R14, R13, R12, R11 ;  /* 0x0000000c0d0e7389 */ /* 0x00006400000c000b */
[----:B01----:R-:W-:Y:S01]  /*154c0*/  ENDCOLLECTIVE ;  /* 0x000000000000791b */ /* 0x003fe20003800000 */
.L_x_11119:
        /* <DEDUP_REMOVED lines=17> */
.L_x_11120:
[----:B------:R-:W-:Y:S02]  /*155e0*/  IMAD.MOV.U32 R13, RZ, RZ, R6 ;  /* 0x000000ffff0d7224 */ /* 0x000fe400078e0006 */
[----:B------:R-:W-:Y:S01]  /*155f0*/  IMAD.MOV.U32 R12, RZ, RZ, 0x4 ;  /* 0x00000004ff0c7424 */ /* 0x000fe200078e00ff */
[----:B------:R-:W-:-:S13]  /*15600*/  IADD3 R2, P3, R14, R0, RZ ;  /* 0x000000000e027210 */ /* 0x000fda0007f7e0ff */
[----:B------:R-:W-:Y:S05]  /*15610*/  WARPSYNC.COLLECTIVE R15, `(.L_x_11121) ;  /* 0x000000000f087348 */ /* 0x000fea0003c00000 */
[----:B------:R0:W1:Y:S02]  /*15620*/  SHFL.IDX P6, R14, R13, R12, R11 ;  /* 0x0000000c0d0e7389 */ /* 0x00006400000c000b */
[----:B01----:R-:W-:Y:S01]  /*15630*/  ENDCOLLECTIVE ;  /* 0x000000000000791b */ /* 0x003fe20003800000 */
.L_x_11121:
        /* <DEDUP_REMOVED lines=17> */
.L_x_11122:
[----:B------:R-:W-:Y:S02]  /*15750*/  IMAD.MOV.U32 R13, RZ, RZ, R6 ;  /* 0x000000ffff0d7224 */ /* 0x000fe400078e0006 */
[----:B------:R-:W-:Y:S01]  /*15760*/  IMAD.MOV.U32 R12, RZ, RZ, 0x5 ;  /* 0x00000005ff0c7424 */ /* 0x000fe200078e00ff */
[----:B------:R-:W-:-:S13]  /*15770*/  IADD3 R2, P3, R14, R0, RZ ;  /* 0x000000000e027210 */ /* 0x000fda0007f7e0ff */
[----:B------:R-:W-:Y:S05]  /*15780*/  WARPSYNC.COLLECTIVE R15, `(.L_x_11123) ;  /* 0x000000000f087348 */ /* 0x000fea0003c00000 */
[----:B------:R0:W1:Y:S02]  /*15790*/  SHFL.IDX P6, R14, R13, R12, R11 ;  /* 0x0000000c0d0e7389 */ /* 0x00006400000c000b */
[----:B01----:R-:W-:Y:S01]  /*157a0*/  ENDCOLLECTIVE ;  /* 0x000000000000791b */ /* 0x003fe20003800000 */
.L_x_11123:
        /* <DEDUP_REMOVED lines=12> */
.L_x_11124:
        /* <DEDUP_REMOVED lines=9> */
.L_x_11045:
[----:B0-----:R0:W1:Y:S02]  /*15900*/  SYNCS.PHASECHK.TRANS64.TRYWAIT P0, [R10+URZ+0x22840], R24 ;  /* 0x022840180a0075a7 */ /* 0x001064000800017f */
[----:B-1----:R-:W-:Y:S05]  /*15910*/  @!P0 NANOSLEEP.SYNCS 0x989680 ;  /* 0x009896800000895d */ /* 0x002fea0003900000 */
[----:B------:R-:W1:Y:S02]  /*15920*/  @!P0 SYNCS.PHASECHK.TRANS64 P0, [R10+URZ+0x22840], R24 ;  /* 0x022840180a0085a7 */ /* 0x000e64000800007f */
[----:B-1----:R-:W-:Y:S05]  /*15930*/  @!P0 BRA `(.L_x_11045) ;  /* 0xfffffffc00f08947 */ /* 0x002fea000383ffff */
[----:B------:R-:W-:Y:S05]  /*15940*/  BRA `(.L_x_11126) ;  /* 0xffffffd000347947 */ /* 0x000fea000383ffff */
.L_x_11046:
        /* <DEDUP_REMOVED lines=8> */
.L_x_11128:
[----:B------:R-:W-:Y:S05]  /*159d0*/  BSYNC B1 ;  /* 0x0000000000017941 */ /* 0x000fea0003800000 */
.L_x_11127:
        /* <DEDUP_REMOVED lines=9> */
.L_x_11129:
[----:B------:R-:W-:Y:S02]  /*15a70*/  IMAD.MOV.U32 R13, RZ, RZ, R21 ;  /* 0x000000ffff0d7224 */ /* 0x000fe400078e0015 */
[----:B------:R-:W-:Y:S01]  /*15a80*/  IMAD.MOV.U32 R12, RZ, RZ, 0x1 ;  /* 0x00000001ff0c7424 */ /* 0x000fe200078e00ff */
[----:B------:R-:W-:-:S13]  /*15a90*/  IADD3 R2, P0, R14, R0, RZ ;  /* 0x000000000e027210 */ /* 0x000fda0007f1e0ff */
[----:B------:R-:W-:Y:S05]  /*15aa0*/  WARPSYNC.COLLECTIVE R15, `(.L_x_11130) ;  /* 0x000000000f087348 */ /* 0x000fea0003c00000 */
[----:B------:R0:W1:Y:S02]  /*15ab0*/  SHFL.IDX P6, R14, R13, R12, R11 ;  /* 0x0000000c0d0e7389 */ /* 0x00006400000c000b */
[----:B01----:R-:W-:Y:S01]  /*15ac0*/  ENDCOLLECTIVE ;  /* 0x000000000000791b */ /* 0x003fe20003800000 */
.L_x_11130:
        /* <DEDUP_REMOVED lines=10> */
.L_x_11131:
[----:B------:R-:W-:Y:S02]  /*15b70*/  IMAD.MOV.U32 R13, RZ, RZ, R21 ;  /* 0x000000ffff0d7224 */ /* 0x000fe400078e0015 */
[----:B------:R-:W-:Y:S02]  /*15b80*/  IMAD.MOV.U32 R12, RZ, RZ, 0x2 ;  /* 0x00000002ff0c7424 */ /* 0x000fe400078e00ff */
[----:B------:R-:W-:-:S07]  /*15b90*/  IMAD.MOV.U32 R6, RZ, RZ, R14 ;  /* 0x000000ffff067224 */ /* 0x000fce00078e000e */
[----:B------:R-:W-:Y:S05]  /*15ba0*/  WARPSYNC.COLLECTIVE R15, `(.L_x_11132) ;  /* 0x000000000f087348 */ /* 0x000fea0003c00000 */
[----:B------:R0:W1:Y:S02]  /*15bb0*/  SHFL.IDX P6, R14, R13, R12, R11 ;  /* 0x0000000c0d0e7389 */ /* 0x00006400000c000b */
[----:B01----:R-:W-:Y:S01]  /*15bc0*/  ENDCOLLECTIVE ;  /* 0x000000000000791b */ /* 0x003fe20003800000 */
.L_x_11132:
        /* <DEDUP_REMOVED lines=11> */
.L_x_11133:
[----:B------:R-:W-:Y:S02]  /*15c80*/  IMAD.MOV.U32 R13, RZ, RZ, R21 ;  /* 0x000000ffff0d7224 */ /* 0x000fe400078e0015 */
[----:B------:R-:W-:Y:S01]  /*15c90*/  IMAD.MOV.U32 R12, RZ, RZ, 0x3 ;  /* 0x00000003ff0c7424 */ /* 0x000fe200078e00ff */
[----:B------:R-:W-:-:S13]  /*15ca0*/  IADD3 R2, P0, R14, R0, RZ ;  /* 0x000000000e027210 */ /* 0x000fda0007f1e0ff */
[----:B------:R-:W-:Y:S05]  /*15cb0*/  WARPSYNC.COLLECTIVE R15, `(.L_x_11134) ;  /* 0x000000000f087348 */ /* 0x000fea0003c00000 */
[----:B------:R0:W1:Y:S02]  /*15cc0*/  SHFL.IDX P6, R14, R13, R12, R11 ;  /* 0x0000000c0d0e7389 */ /* 0x00006400000c000b */
[----:B01----:R-:W-:Y:S01]  /*15cd0*/  ENDCOLLECTIVE ;  /* 0x000000000000791b */ /* 0x003fe20003800000 */
.L_x_11134:
        /* <DEDUP_REMOVED lines=10> */
.L_x_11135:
[----:B------:R-:W-:Y:S02]  /*15d80*/  IMAD.MOV.U32 R13, RZ, RZ, R21 ;  /* 0x000000ffff0d7224 */ /* 0x000fe400078e0015 */
[----:B------:R-:W-:Y:S01]  /*15d90*/  IMAD.MOV.U32 R12, RZ, RZ, 0x4 ;  /* 0x00000004ff0c7424 */ /* 0x000fe200078e00ff */
[----:B------:R-:W-:-:S13]  /*15da0*/  IADD3 R2, P0, R14, R0, RZ ;  /* 0x000000000e027210 */ /* 0x000fda0007f1e0ff */
[----:B------:R-:W-:Y:S05]  /*15db0*/  WARPSYNC.COLLECTIVE R15, `(.L_x_11136) ;  /* 0x000000000f087348 */ /* 0x000fea0003c00000 */
[----:B------:R0:W1:Y:S02]  /*15dc0*/  SHFL.IDX P6, R14, R13, R12, R11 ;  /* 0x0000000c0d0e7389 */ /* 0x00006400000c000b */
[----:B01----:R-:W-:Y:S01]  /*15dd0*/  ENDCOLLECTIVE ;  /* 0x000000000000791b */ /* 0x003fe20003800000 */
.L_x_11136:
        /* <DEDUP_REMOVED lines=10> */
.L_x_11137:
[----:B------:R-:W-:Y:S02]  /*15e80*/  IMAD.MOV.U32 R13, RZ, RZ, R21 ;  /* 0x000000ffff0d7224 */ /* 0x000fe400078e0015 */
[----:B------:R-:W-:Y:S01]  /*15e90*/  IMAD.MOV.U32 R12, RZ, RZ, 0x5 ;  /* 0x00000005ff0c7424 */ /* 0x000fe200078e00ff */
[----:B------:R-:W-:-:S13]  /*15ea0*/  IADD3 R2, P0, R14, R0, RZ ;  /* 0x000000000e027210 */ /* 0x000fda0007f1e0ff */
[----:B------:R-:W-:Y:S05]  /*15eb0*/  WARPSYNC.COLLECTIVE R15, `(.L_x_11138) ;  /* 0x000000000f087348 */ /* 0x000fea0003c00000 */
[----:B------:R0:W1:Y:S02]  /*15ec0*/  SHFL.IDX P6, R14, R13, R12, R11 ;  /* 0x0000000c0d0e7389 */ /* 0x00006400000c000b */
[----:B01----:R-:W-:Y:S01]  /*15ed0*/  ENDCOLLECTIVE ;  /* 0x000000000000791b */ /* 0x003fe20003800000 */
.L_x_11138:
        /* <DEDUP_REMOVED lines=10> */
.L_x_11139:
[----:B------:R-:W-:Y:S05]  /*15f80*/  BRA `(.L_x_11140) ;  /* 0xffffffcc00747947 */ /* 0x000fea000383ffff */
.L_x_11051:
[----:B--2---:R2:W3:Y:S02]  /*15f90*/  SYNCS.PHASECHK.TRANS64.TRYWAIT P0, [R10+URZ+0x22860], R24 ;  /* 0x022860180a0075a7 */ /* 0x0044e4000800017f */
[----:B---3--:R-:W-:Y:S05]  /*15fa0*/  @!P0 NANOSLEEP.SYNCS 0x989680 ;  /* 0x009896800000895d */ /* 0x008fea0003900000 */
[----:B------:R-:W3:Y:S02]  /*15fb0*/  @!P0 SYNCS.PHASECHK.TRANS64 P0, [R10+URZ+0x22860], R24 ;  /* 0x022860180a0085a7 */ /* 0x000ee4000800007f */
[----:B---3--:R-:W-:Y:S05]  /*15fc0*/  @!P0 BRA `(.L_x_11051) ;  /* 0xfffffffc00f08947 */ /* 0x008fea000383ffff */
[----:B------:R-:W-:Y:S05]  /*15fd0*/  BRA `(.L_x_11141) ;  /* 0xffffffcc00c47947 */ /* 0x000fea000383ffff */
.L_x_11052:
        /* <DEDUP_REMOVED lines=8> */
.L_x_11143:
[----:B------:R-:W-:Y:S05]  /*16060*/  BSYNC B1 ;  /* 0x0000000000017941 */ /* 0x000fea0003800000 */
.L_x_11142:
        /* <DEDUP_REMOVED lines=9> */
.L_x_11144:
[----:B------:R-:W-:Y:S02]  /*16100*/  IMAD.MOV.U32 R13, RZ, RZ, R23 ;  /* 0x000000ffff0d7224 */ /* 0x000fe400078e0017 */
[----:B------:R-:W-:Y:S01]  /*16110*/  IMAD.MOV.U32 R12, RZ, RZ, 0x1 ;  /* 0x00000001ff0c7424 */ /* 0x000fe200078e00ff */
[----:B------:R-:W-:-:S13]  /*16120*/  IADD3 R2, P0, R14, R0, RZ ;  /* 0x000000000e027210 */ /* 0x000fda0007f1e0ff */
[----:B------:R-:W-:Y:S05]  /*16130*/  WARPSYNC.COLLECTIVE R15, `(.L_x_11145) ;  /* 0x000000000f087348 */ /* 0x000fea0003c00000 */
[----:B------:R0:W1:Y:S02]  /*16140*/  SHFL.IDX P6, R14, R13, R12, R11 ;  /* 0x0000000c0d0e7389 */ /* 0x00006400000c000b */
[----:B01----:R-:W-:Y:S01]  /*16150*/  ENDCOLLECTIVE ;  /* 0x000000000000791b */ /* 0x003fe20003800000 */
.L_x_11145:
        /* <DEDUP_REMOVED lines=13> */
.L_x_11146:
[----:B------:R-:W-:Y:S02]  /*16230*/  IMAD.MOV.U32 R13, RZ, RZ, R23 ;  /* 0x000000ffff0d7224 */ /* 0x000fe400078e0017 */
[----:B------:R-:W-:Y:S01]  /*16240*/  IMAD.MOV.U32 R12, RZ, RZ, 0x2 ;  /* 0x00000002ff0c7424 */ /* 0x000fe200078e00ff */
[----:B------:R-:W-:-:S13]  /*16250*/  IADD3 R2, P0, R14, R0, RZ ;  /* 0x000000000e027210 */ /* 0x000fda0007f1e0ff */
[----:B------:R-:W-:Y:S05]  /*16260*/  WARPSYNC.COLLECTIVE R15, `(.L_x_11147) ;  /* 0x000000000f087348 */ /* 0x000fea0003c00000 */
[----:B------:R0:W1:Y:S02]  /*16270*/  SHFL.IDX P6, R14, R13, R12, R11 ;  /* 0x0000000c0d0e7389 */ /* 0x00006400000c000b */
[----:B01----:R-:W-:Y:S01]  /*16280*/  ENDCOLLECTIVE ;  /* 0x000000000000791b */ /* 0x003fe20003800000 */
.L_x_11147:
        /* <DEDUP_REMOVED lines=13> */
.L_x_11148:
[----:B------:R-:W-:Y:S02]  /*16360*/  IMAD.MOV.U32 R13, RZ, RZ, R23 ;  /* 0x000000ffff0d7224 */ /* 0x000fe400078e0017 */
[----:B------:R-:W-:Y:S01]  /*16370*/  IMAD.MOV.U32 R12, RZ, RZ, 0x3 ;  /* 0x00000003ff0c7424 */ /* 0x000fe200078e00ff */
[----:B------:R-:W-:-:S13]  /*16380*/  IADD3 R2, P0, R14, R0, RZ ;  /* 0x000000000e027210 */ /* 0x000fda0007f1e0ff */
[----:B------:R-:W-:Y:S05]  /*16390*/  WARPSYNC.COLLECTIVE R15, `(.L_x_11149) ;  /* 0x000000000f087348 */ /* 0x000fea0003c00000 */
[----:B------:R0:W1:Y:S02]  /*163a0*/  SHFL.IDX P6, R14, R13, R12, R11 ;  /* 0x0000000c0d0e7389 */ /* 0x00006400000c000b */
[----:B01----:R-:W-:Y:S01]  /*163b0*/  ENDCOLLECTIVE ;  /* 0x000000000000791b */ /* 0x003fe20003800000 */
.L_x_11149:
        /* <DEDUP_REMOVED lines=13> */
.L_x_11150:
[----:B------:R-:W-:Y:S02]  /*16490*/  IMAD.MOV.U32 R13, RZ, RZ, R23 ;  /* 0x000000ffff0d7224 */ /* 0x000fe400078e0017 */
[----:B------:R-:W-:Y:S01]  /*164a0*/  IMAD.MOV.U32 R12, RZ, RZ, 0x4 ;  /* 0x00000004ff0c7424 */ /* 0x000fe200078e00ff */
[----:B------:R-:W-:-:S13]  /*164b0*/  IADD3 R2, P0, R14, R0, RZ ;  /* 0x000000000e027210 */ /* 0x000fda0007f1e0ff */
[----:B------:R-:W-:Y:S05]  /*164c0*/  WARPSYNC.COLLECTIVE R15, `(.L_x_11151) ;  /* 0x000000000f087348 */ /* 0x000fea0003c00000 */
[----:B------:R0:W1:Y:S02]  /*164d0*/  SHFL.IDX P6, R14, R13, R12, R11 ;  /* 0x0000000c0d0e7389 */ /* 0x00006400000c000b */
[----:B01----:R-:W-:Y:S01]  /*164e0*/  ENDCOLLECTIVE ;  /* 0x000000000000791b */ /* 0x003fe20003800000 */
.L_x_11151:
        /* <DEDUP_REMOVED lines=13> */
.L_x_11152:
[----:B------:R-:W-:Y:S02]  /*165c0*/  IMAD.MOV.U32 R13, RZ, RZ, R23 ;  /* 0x000000ffff0d7224 */ /* 0x000fe400078e0017 */
[----:B------:R-:W-:Y:S01]  /*165d0*/  IMAD.MOV.U32 R12, RZ, RZ, 0x5 ;  /* 0x00000005ff0c7424 */ /* 0x000fe200078e00ff */
[----:B------:R-:W-:-:S13]  /*165e0*/  IADD3 R2, P0, R14, R0, RZ ;  /* 0x000000000e027210 */ /* 0x000fda0007f1e0ff */
[----:B------:R-:W-:Y:S05]  /*165f0*/  WARPSYNC.COLLECTIVE R15, `(.L_x_11153) ;  /* 0x000000000f087348 */ /* 0x000fea0003c00000 */
[----:B------:R0:W1:Y:S02]  /*16600*/  SHFL.IDX P6, R14, R13, R12, R11 ;  /* 0x0000000c0d0e7389 */ /* 0x00006400000c000b */
[----:B01----:R-:W-:Y:S01]  /*16610*/  ENDCOLLECTIVE ;  /* 0x000000000000791b */ /* 0x003fe20003800000 */
.L_x_11153:
        /* <DEDUP_REMOVED lines=13> */
.L_x_11154:
[----:B------:R-:W-:Y:S05]  /*166f0*/  BRA `(.L_x_11155) ;  /* 0xffffffcc00107947 */ /* 0x000fea000383ffff */
.L_x_11060:
        /* <DEDUP_REMOVED lines=8> */
.L_x_11157:
[----:B------:R-:W-:Y:S05]  /*16780*/  BSYNC B0 ;  /* 0x0000000000007941 */ /* 0x000fea0003800000 */
.L_x_11156:
[----:B------:R-:W-:Y:S05]  /*16790*/  BRA `(.L_x_11158) ;  /* 0xffffffcc00e47947 */ /* 0x000fea000383ffff */
.L_x_11063:
[----:B---3--:R3:W4:Y:S02]  /*167a0*/  SYNCS.PHASECHK.TRANS64.TRYWAIT P0, [R5+URZ+0x22820], R0 ;  /* 0x02282000050075a7 */ /* 0x008724000800017f */
[----:B----4-:R-:W-:Y:S05]  /*167b0*/  @!P0 NANOSLEEP.SYNCS 0x989680 ;  /* 0x009896800000895d */ /* 0x010fea0003900000 */
[----:B------:R-:W4:Y:S02]  /*167c0*/  @!P0 SYNCS.PHASECHK.TRANS64 P0, [R5+URZ+0x22820], R0 ;  /* 0x02282000050085a7 */ /* 0x000f24000800007f */
[----:B----4-:R-:W-:Y:S05]  /*167d0*/  @!P0 BRA `(.L_x_11063) ;  /* 0xfffffffc00f08947 */ /* 0x010fea000383ffff */
[----:B------:R-:W-:Y:S05]  /*167e0*/  BRA `(.L_x_11159) ;  /* 0xffffffd0002c7947 */ /* 0x000fea000383ffff */
.L_x_11064:
        /* <DEDUP_REMOVED lines=11> */
.L_x_11161:
[----:B------:R-:W-:Y:S05]  /*168a0*/  BSYNC B0 ;  /* 0x0000000000007941 */ /* 0x000fea0003800000 */
.L_x_11160:
[----:B------:R-:W-:Y:S05]  /*168b0*/  BRA `(.L_x_11162) ;  /* 0xffffffd000147947 */ /* 0x000fea000383ffff */
.L_x_11067:
[----:B------:R-:W-:Y:S01]  /*168c0*/  BSSY B1, `(.L_x_11163) ;  /* 0x0000006000017945 */ /* 0x000fe20003800000 */
[----:B------:R-:W-:-:S07]  /*168d0*/  IMAD.MOV.U32 R15, RZ, RZ, -0x1 ;  /* 0xffffffffff0f7424 */ /* 0x000fce00078e00ff */
[----:B0123-5:R-:W-:Y:S05]  /*168e0*/  WARPSYNC.COLLECTIVE R15, `(.L_x_11164) ;  /* 0x000000000f0c7348 */ /* 0x02ffea0003c00000 */
[----:B------:R-:W-:Y:S02]  /*168f0*/  ELECT P6, UR62, PT ;  /* 0x00000000003e782f */ /* 0x000fe400038c0000 */
[----:B------:R-:W-:Y:S01]  /*16900*/  MOV R14, UR62 ;  /* 0x0000003e000e7c02 */ /* 0x000fe20008000f00 */
[----:B0123-5:R-:W-:Y:S10]  /*16910*/  ENDCOLLECTIVE ;  /* 0x000000000000791b */ /* 0x02fff40003800000 */
.L_x_11164:
[----:B------:R-:W-:Y:S05]  /*16920*/  BSYNC B1 ;  /* 0x0000000000017941 */ /* 0x000fea0003800000 */
.L_x_11163:
[----:B------:R-:W-:Y:S05]  /*16930*/  BRA `(.L_x_11165) ;  /* 0xffffffd0000c7947 */ /* 0x000fea000383ffff */
.L_x_11069:
[----:B---3--:R3:W4:Y:S02]  /*16940*/  SYNCS.PHASECHK.TRANS64.TRYWAIT P1, [R3+URZ+0x22840], R2 ;  /* 0x02284002030075a7 */ /* 0x008724000802017f */
[----:B----4-:R-:W-:Y:S05]  /*16950*/  @!P1 NANOSLEEP.SYNCS 0x989680 ;  /* 0x009896800000995d */ /* 0x010fea0003900000 */
[----:B------:R-:W4:Y:S02]  /*16960*/  @!P1 SYNCS.PHASECHK.TRANS64 P1, [R3+URZ+0x22840], R2 ;  /* 0x02284002030095a7 */ /* 0x000f24000802007f */
[----:B----4-:R-:W-:Y:S05]  /*16970*/  @!P1 BRA `(.L_x_11069) ;  /* 0xfffffffc00f09947 */ /* 0x010fea000383ffff */
[----:B------:R-:W-:Y:S05]  /*16980*/  BRA `(.L_x_11166) ;  /* 0xffffffd0002c7947 */ /* 0x000fea000383ffff */
.L_x_11071:
[----:B----4-:R4:W0:Y:S02]  /*16990*/  SYNCS.PHASECHK.TRANS64.TRYWAIT P1, [R5+URZ+0x22840], R0 ;  /* 0x02284000050075a7 */ /* 0x010824000802017f */
[----:B0-----:R-:W-:Y:S05]  /*169a0*/  @!P1 NANOSLEEP.SYNCS 0x989680 ;  /* 0x009896800000995d */ /* 0x001fea0003900000 */
[----:B------:R-:W0:Y:S02]  /*169b0*/  @!P1 SYNCS.PHASECHK.TRANS64 P1, [R5+URZ+0x22840], R0 ;  /* 0x02284000050095a7 */ /* 0x000e24000802007f */
[----:B0-----:R-:W-:Y:S05]  /*169c0*/  @!P1 BRA `(.L_x_11071) ;  /* 0xfffffffc00f09947 */ /* 0x001fea000383ffff */
[----:B------:R-:W-:Y:S05]  /*169d0*/  BRA `(.L_x_11167) ;  /* 0xffffffd000387947 */ /* 0x000fea000383ffff */
.L_x_11073:
[----:B------:R0:W0:Y:S02]  /*169e0*/  SYNCS.PHASECHK.TRANS64.TRYWAIT P1, [R3+URZ+0x22860], R2 ;  /* 0x02286002030075a7 */ /* 0x000024000802017f */
[----:B0-----:R-:W-:Y:S05]  /*169f0*/  @!P1 NANOSLEEP.SYNCS 0x989680 ;  /* 0x009896800000995d */ /* 0x001fea0003900000 */
[----:B------:R-:W0:Y:S02]  /*16a00*/  @!P1 SYNCS.PHASECHK.TRANS64 P1, [R3+URZ+0x22860], R2 ;  /* 0x02286002030095a7 */ /* 0x000e24000802007f */
[----:B0-----:R-:W-:Y:S05]  /*16a10*/  @!P1 BRA `(.L_x_11073) ;  /* 0xfffffffc00f09947 */ /* 0x001fea000383ffff */
[----:B------:R-:W-:Y:S05]  /*16a20*/  BRA `(.L_x_11168) ;  /* 0xffffffd000347947 */ /* 0x000fea000383ffff */
.L_x_11169:
        /* <DEDUP_REMOVED lines=13> */
.L_x_15557:


//--------------------- .text._ZN7cutlass13device_kernelIN5flash11enable_sm90INS1_16FlashAttnFwdSm90INS1_25CollectiveMainloopFwdSm90ILi2EN4cute5tupleIJNS5_1CILi1EEES8_S8_EEENS6_IJNS7_ILi128EEENS7_ILi96EEENS7_ILi64EEEEEELi256ENS_6half_tEfNS_4arch4Sm90ELb0ELb1ELb0ELb0ELb1ELb0ELb1ELb1ELb0ELb1ELb0ELb0EEENS1_21CollectiveEpilogueFwdINS6_IJSA_NS7_ILi256EEESB_EEES9_SE_SG_Li256ELb0ELb1ELb0ELb0EEENS1_30DynamicPersistentTileSchedulerILi256ELi128ELb0ELb1ELb1EEEEEEEEEvNT_6ParamsE --------------------------
	.section	.text._ZN7cutlass13device_kernelIN5flash11enable_sm90INS1_16FlashAttnFwdSm90INS1_25CollectiveMainloopFwdSm90ILi2EN4cute5tupleIJNS5_1CILi1EEES8_S8_EEENS6_IJNS7_ILi128EEENS7_ILi96EEENS7_ILi64EEEEEELi256ENS_6half_tEfNS_4arch4Sm90ELb0ELb1ELb0ELb0ELb1ELb0ELb1ELb1ELb0ELb1ELb0ELb0EEENS1_21CollectiveEpilogueFwdINS6_IJSA_NS7_ILi256EEESB_EEES9_SE_SG_Li256ELb0ELb1ELb0ELb0EEENS1_30DynamicPersistentTileSchedulerILi256ELi128ELb0ELb1ELb1EEEEEEEEEvNT_6ParamsE,"ax",@progbits
	.align	128
.text._ZN7cutlass13device_kernelIN5flash11enable_sm90INS1_16FlashAttnFwdSm90INS1_25CollectiveMainloopFwdSm90ILi2EN4cute5tupleIJNS5_1CILi1EEES8_S8_EEENS6_IJNS7_ILi128EEENS7_ILi96EEENS7_ILi64EEEEEELi256ENS_6half_tEfNS_4arch4Sm90ELb0ELb1ELb0ELb0ELb1ELb0ELb1ELb1ELb0ELb1ELb0ELb0EEENS1_21CollectiveEpilogueFwdINS6_IJSA_NS7_ILi256EEESB_EEES9_SE_SG_Li256ELb0ELb1ELb0ELb0EEENS1_30DynamicPersistentTileSchedulerILi256ELi128ELb0ELb1ELb1EEEEEEEEEvNT_6ParamsE:
        .type           _ZN7cutlass13device_kernelIN5flash11enable_sm90INS1_16FlashAttnFwdSm90INS1_25CollectiveMainloopFwdSm90ILi2EN4cute5tupleIJNS5_1CILi1EEES8_S8_EEENS6_IJNS7_ILi128EEENS7_ILi96EEENS7_ILi64EEEEEELi256ENS_6half_tEfNS_4arch4Sm90ELb0ELb1ELb0ELb0ELb1ELb0ELb1ELb1ELb0ELb1ELb0ELb0EEENS1_21CollectiveEpilogueFwdINS6_IJSA_NS7_ILi256EEESB_EEES9_SE_SG_Li256ELb0ELb1ELb0ELb0EEENS1_30DynamicPersistentTileSchedulerILi256ELi128ELb0ELb1ELb1EEEEEEEEEvNT_6ParamsE,@function
        .size           _ZN7cutlass13device_kernelIN5flash11enable_sm90INS1_16FlashAttnFwdSm90INS1_25CollectiveMainloopFwdSm90ILi2EN4cute5tupleIJNS5_1CILi1EEES8_S8_EEENS6_IJNS7_ILi128EEENS7_ILi96EEENS7_ILi64EEEEEELi256ENS_6half_tEfNS_4arch4Sm90ELb0ELb1ELb0ELb0ELb1ELb0ELb1ELb1ELb0ELb1ELb0ELb0EEENS1_21CollectiveEpilogueFwdINS6_IJSA_NS7_ILi256EEESB_EEES9_SE_SG_Li256ELb0ELb1ELb0ELb0EEENS1_30DynamicPersistentTileSchedulerILi256ELi128ELb0ELb1ELb1EEEEEEEEEvNT_6ParamsE,(.L_x_15558 - _ZN7cutlass13device_kernelIN5flash11enable_sm90INS1_16FlashAttnFwdSm90INS1_25CollectiveMainloopFwdSm90ILi2EN4cute5tupleIJNS5_1CILi1EEES8_S8_EEENS6_IJNS7_ILi128EEENS7_ILi96EEENS7_ILi64EEEEEELi256ENS_6half_tEfNS_4arch4Sm90ELb0ELb1ELb0ELb0ELb1ELb0ELb1ELb1ELb0ELb1ELb0ELb0EEENS1_21CollectiveEpilogueFwdINS6_IJSA_NS7_ILi256EEESB_EEES9_SE_SG_Li256ELb0ELb1ELb0ELb0EEENS1_30DynamicPersistentTileSchedulerILi256ELi128ELb0ELb1ELb1EEEEEEEEEvNT_6ParamsE)
        .other          _ZN7cutlass13device_kernelIN5flash11enable_sm90INS1_16FlashAttnFwdSm90INS1_25CollectiveMainloopFwdSm90ILi2EN4cute5tupleIJNS5_1CILi1EEES8_S8_EEENS6_IJNS7_ILi128EEENS7_ILi96EEENS7_ILi64EEEEEELi256ENS_6half_tEfNS_4arch4Sm90ELb0ELb1ELb0ELb0ELb1ELb0ELb1ELb1ELb0ELb1ELb0ELb0EEENS1_21CollectiveEpilogueFwdINS6_IJSA_NS7_ILi256EEESB_EEES9_SE_SG_Li256ELb0ELb1ELb0ELb0EEENS1_30DynamicPersistentTileSchedulerILi256ELi128ELb0ELb1ELb1EEEEEEEEEvNT_6ParamsE,@"STO_CUDA_ENTRY STV_DEFAULT"
_ZN7cutlass13device_kernelIN5flash11enable_sm90INS1_16FlashAttnFwdSm90INS1_25CollectiveMainloopFwdSm90ILi2EN4cute5tupleIJNS5_1CILi1EEES8_S8_EEENS6_IJNS7_ILi128EEENS7_ILi96EEENS7_ILi64EEEEEELi256ENS_6half_tEfNS_4arch4Sm90ELb0ELb1ELb0ELb0ELb1ELb0ELb1ELb1ELb0ELb1ELb0ELb0EEENS1_21CollectiveEpilogueFwdINS6_IJSA_NS7_ILi256EEESB_EEES9_SE_SG_Li256ELb0ELb1ELb0ELb0EEENS1_30DynamicPersistentTileSchedulerILi256ELi128ELb0ELb1ELb1EEEEEEEEEvNT_6ParamsE:
        /* <DEDUP_REMOVED lines=9> */
[----:B------:R1:W2:Y:S01]  /*0090*/  SHFL.IDX PT, R3, R24, RZ, 0x1f ;  /* 0x00001fff18037589 */ /* 0x0002a200000e0000 */
        /* <DEDUP_REMOVED lines=15> */
[----:B------:R1:W0:Y:S01]  /*0190*/  @!UP0 SYNCS.EXCH.64 URZ, [UR8+0x32400], UR4 ;  /* 0x03240004083f85b2 */ /* 0x0002220008000100 */
[----:B------:R1:W3:Y:S05]  /*01a0*/  @!UP1 SYNCS.EXCH.64 URZ, [UR8+0x32410], UR4 ;  /* 0x03241004083f95b2 */ /* 0x0002ea0008000100 */
[----:B------:R1:W4:Y:S02]  /*01b0*/  @!UP2 SYNCS.EXCH.64 URZ, [UR8+0x32420], UR6 ;  /* 0x03242006083fa5b2 */ /* 0x0003240008000100 */
[----:B-12---:R-:W-:Y:S05]  /*01c0*/  @P1 BRA `(.L_x_11170) ;  /* 0x0000000000481947 */ /* 0x006fea0003800000 */
[----:B------:R-:W1:Y:S01]  /*01d0*/  S2UR UR5, SR_CgaCtaId ;  /* 0x00000000000579c3 */ /* 0x000e620000008800 */
        /* <DEDUP_REMOVED lines=12> */
[----:B-1----:R1:W2:Y:S08]  /*02a0*/  SYNCS.EXCH.64 URZ, [UR8+0x32430], UR4 ;  /* 0x03243004083f75b2 */ /* 0x0022b00008000100 */
[----:B------:R1:W0:Y:S01]  /*02b0*/  SYNCS.EXCH.64 URZ, [UR8+0x32440], UR6 ;  /* 0x03244006083f75b2 */ /* 0x0002220008000100 */
[----:B------:R1:W0:Y:S01]  /*02c0*/  SYNCS.EXCH.64 URZ, [UR8+0x32438], UR4 ;  /* 0x03243804083f75b2 */ /* 0x0002220008000100 */
[----:B------:R1:W0:Y:S01]  /*02d0*/  SYNCS.EXCH.64 URZ, [UR8+0x32448], UR6 ;  /* 0x03244806083f75b2 */ /* 0x0002220008000100 */
[----:B------:R-:W-:Y:S01]  /*02e0*/  NOP ;  /* 0x0000000000007918 */ /* 0x000fe20000000000 */
.L_x_11170:
[----:B------:R-:W5:Y:S01]  /*02f0*/  SHFL.IDX PT, R2, R0, RZ, 0x1f ;  /* 0x00001fff00027589 */ /* 0x000f6200000e0000 */
[----:B------:R-:W-:Y:S01]  /*0300*/  NOP ;  /* 0x0000000000007918 */ /* 0x000fe20000000000 */
[----:B-----5:R-:W-:-:S13]  /*0310*/  ISETP.NE.AND P0, PT, R2, RZ, PT ;  /* 0x000000ff0200720c */ /* 0x020fda0003f05270 */
        /* <DEDUP_REMOVED lines=14> */
[----:B-1----:R1:W0:Y:S08]  /*0400*/  SYNCS.EXCH.64 URZ, [UR8+0x32450], UR4 ;  /* 0x03245004083f75b2 */ /* 0x0022300008000100 */
[----:B------:R1:W0:Y:S01]  /*0410*/  SYNCS.EXCH.64 URZ, [UR8+0x32460], UR6 ;  /* 0x03246006083f75b2 */ /* 0x0002220008000100 */
[----:B------:R1:W0:Y:S01]  /*0420*/  SYNCS.EXCH.64 URZ, [UR8+0x32458], UR4 ;  /* 0x03245804083f75b2 */ /* 0x0002220008000100 */
[----:B------:R1:W0:Y:S01]  /*0430*/  SYNCS.EXCH.64 URZ, [UR8+0x32468], UR6 ;  /* 0x03246806083f75b2 */ /* 0x0002220008000100 */
[----:B------:R-:W-:Y:S01]  /*0440*/  NOP ;  /* 0x0000000000007918 */ /* 0x000fe20000000000 */
.L_x_11171:
[----:B------:R-:W5:Y:S01]  /*0450*/  SHFL.IDX PT, R2, R0, RZ, 0x1f ;  /* 0x00001fff00027589 */ /* 0x000f6200000e0000 */
[----:B------:R-:W-:Y:S01]  /*0460*/  NOP ;  /* 0x0000000000007918 */ /* 0x000fe20000000000 */
[----:B-----5:R-:W-:-:S13]  /*0470*/  ISETP.NE.AND P0, PT, R2, RZ, PT ;  /* 0x000000ff0200720c */ /* 0x020fda0003f05270 */
        /* <DEDUP_REMOVED lines=10> */
[----:B-1----:R1:W0:Y:S01]  /*0520*/  SYNCS.EXCH.64 URZ, [UR6+0x32470], UR4 ;  /* 0x03247004063f75b2 */ /* 0x0022220008000100 */
[----:B------:R1:W0:Y:S01]  /*0530*/  SYNCS.EXCH.64 URZ, [UR6+0x32480], UR4 ;  /* 0x03248004063f75b2 */ /* 0x0002220008000100 */
[----:B------:R1:W0:Y:S01]  /*0540*/  SYNCS.EXCH.64 URZ, [UR6+0x32478], UR4 ;  /* 0x03247804063f75b2 */ /* 0x0002220008000100 */
[----:B------:R1:W0:Y:S01]  /*0550*/  SYNCS.EXCH.64 URZ, [UR6+0x32488], UR4 ;  /* 0x03248804063f75b2 */ /* 0x0002220008000100 */
[----:B------:R-:W-:Y:S01]  /*0560*/  NOP ;  /* 0x0000000000007918 */ /* 0x000fe20000000000 */
.L_x_11172:
        /* <DEDUP_REMOVED lines=22> */
.L_x_11173:
[----:B------:R-:W5:Y:S01]  /*06d0*/  SHFL.IDX PT, R2, R0, RZ, 0x1f ;  /* 0x00001fff00027589 */ /* 0x000f6200000e0000 */
[----:B------:R-:W-:Y:S01]  /*06e0*/  R2UR UR9, R3 ;  /* 0x00000000030972ca */ /* 0x000fe200000e0000 */
        /* <DEDUP_REMOVED lines=21> */
.L_x_11174:
[----:B------:R-:W-:Y:S01]  /*0840*/  UISETP.NE.AND UP0, UPT, UR9, URZ, UPT ;  /* 0x0000003f0900728c */ /* 0x000fe2000bf05270 */
[----:B------:R-:W-:Y:S01]  /*0850*/  NOP ;  /* 0x0000000000007918 */ /* 0x000fe20000000000 */
[----:B-1----:R-:W-:Y:S01]  /*0860*/  UMOV UR4, 0x1 ;  /* 0x0000000100047882 */ /* 0x002fe20000000000 */
[----:B------:R-:W-:Y:S01]  /*0870*/  ULDC UR5, c[0x0][0x20] ;  /* 0x0000080000057ab9 */ /* 0x000fe20000000800 */
[----:B------:R-:W-:Y:S01]  /*0880*/  USEL UR4, UR4, 0x2, !UP0 ;  /* 0x0000000204047887 */ /* 0x000fe2000c000000 */
[----:B0-234-:R-:W-:Y:S01]  /*0890*/  BAR.SYNC.DEFER_BLOCKING 0x0 ;  /* 0x0000000000007b1d */ /* 0x01dfe20000010000 */
[----:B------:R-:W-:Y:S02]  /*08a0*/  PLOP3.LUT P1, PT, PT, PT, UP0, 0x80, 0x0 ;  /* 0x000000000000781c */ /* 0x000fe40003f2f008 */
[----:B------:R-:W-:Y:S02]  /*08b0*/  IADD3 R16, P0, R1, UR5, RZ ;  /* 0x0000000501107c10 */ /* 0x000fe4000ff1e0ff */
[----:B------:R-:W-:Y:S01]  /*08c0*/  IMAD.U32 R2, RZ, RZ, UR4 ;  /* 0x00000004ff027e24 */ /* 0x000fe2000f8e00ff */
[----:B------:R-:W-:Y:S01]  /*08d0*/  ULDC UR6, c[0x0][0x24] ;  /* 0x0000090000067ab9 */ /* 0x000fe20000000800 */
[----:B------:R-:W-:Y:S01]  /*08e0*/  ULDC.64 UR36, c[0x0][0x208] ;  /* 0x0000820000247ab9 */ /* 0x000fe20000000a00 */
[----:B------:R-:W-:-:S02]  /*08f0*/  IMAD.X R17, RZ, RZ, UR6, P0 ;  /* 0x00000006ff117e24 */ /* 0x000fc400080e06ff */
[----:B------:R0:W-:Y:S01]  /*0900*/  STL [R1+0x458], R2 ;  /* 0x0004580201007387 */ /* 0x0001e20000100800 */
[----:B------:R-:W-:Y:S02]  /*0910*/  IMAD.MOV.U32 R22, RZ, RZ, R16 ;  /* 0x000000ffff167224 */ /* 0x000fe400078e0010 */
[----:B------:R-:W-:Y:S01]  /*0920*/  IMAD.MOV.U32 R23, RZ, RZ, R17 ;  /* 0x000000ffff177224 */ /* 0x000fe200078e0011 */
[----:B------:R-:W-:Y:S06]  /*0930*/  @!P1 BRA `(.L_x_11175) ;  /* 0x0000020c00d89947 */ /* 0x000fec0003800000 */
.L_x_11176:
[----:B------:R-:W-:-:S08]  /*0940*/  NOP ;  /* 0x0000000000007918 */ /* 0x000fd00000000000 */
[----:B------:R-:W1:Y:S02]  /*0950*/  USETMAXREG.TRY_ALLOC.CTAPOOL UP0, 0xe8 ;  /* 0x000000e8000079c8 */ /* 0x000e640008000600 */
[----:B-1----:R-:W-:-:S13]  /*0960*/  PLOP3.LUT P0, PT, PT, PT, UP0, 0x80, 0x0 ;  /* 0x000000000000781c */ /* 0x002fda0003f0f008 */
[----:B------:R-:W-:Y:S05]  /*0970*/  @!P0 BRA `(.L_x_11176) ;  /* 0xfffffffc00f08947 */ /* 0x000fea000383ffff */
[----:B------:R-:W1:Y:S08]  /*0980*/  S2UR UR5, SR_CTAID.X ;  /* 0x00000000000579c3 */ /* 0x000e700000002500 */
[----:B------:R-:W-:Y:S08]  /*0990*/  BAR.ARV 0x4, 0x180 ;  /* 0x0106000000007b1d */ /* 0x000ff00000002000 */
[----:B------:R-:W-:Y:S08]  /*09a0*/  BAR.ARV 0x8, 0x180 ;  /* 0x0206000000007b1d */ /* 0x000ff00000002000 */
[----:B------:R-:W1:Y:S01]  /*09b0*/  LDC R0, c[0x0][0xd38] ;  /* 0x00034e00ff007b82 */ /* 0x000e620000000800 */
[----:B------:R-:W-:Y:S01]  /*09c0*/  ISETP.NE.AND P0, PT, R24, 0x1, PT ;  /* 0x000000011800780c */ /* 0x000fe20003f05270 */
[----:B------:R2:W-:-:S12]  /*09d0*/  STL.64 [R1+0x1f0], RZ ;  /* 0x0001f0ff01007387 */ /* 0x0005d80000100a00 */
[----:B------:R-:W-:Y:S06]  /*09e0*/  @!P0 BAR.ARV 0x9, 0x100 ;  /* 0x0244000000008b1d */ /* 0x000fec0000002000 */
[C---:B------:R-:W-:Y:S02]  /*09f0*/  IADD3 R214, P1, R16.reuse, 0x1f0, RZ ;  /* 0x000001f010d67810 */ /* 0x040fe40007f3e0ff */
[----:B------:R-:W-:Y:S01]  /*0a00*/  IADD3 R216, P2, R16, 0x1fc, RZ ;  /* 0x000001fc10d87810 */ /* 0x000fe20007f5e0ff */
[----:B------:R2:W-:Y:S01]  /*0a10*/  STL [R1+0x1f8], RZ ;  /* 0x0001f8ff01007387 */ /* 0x0005e20000100800 */
[----:B-1----:R-:W-:Y:S01]  /*0a20*/  ISETP.LE.AND P0, PT, R0, UR5, PT ;  /* 0x0000000500007c0c */ /* 0x002fe2000bf03270 */
[----:B------:R-:W-:-:S02]  /*0a30*/  IMAD.X R213, RZ, RZ, R17, P1 ;  /* 0x000000ffffd57224 */ /* 0x000fc400008e0611 */
[----:B------:R2:W-:Y:S01]  /*0a40*/  STL [R1+0x1fc], RZ ;  /* 0x0001fcff01007387 */ /* 0x0005e20000100800 */
[----:B------:R-:W-:-:S09]  /*0a50*/  IMAD.X R215, RZ, RZ, R17, P2 ;  /* 0x000000ffffd77224 */ /* 0x000fd200010e0611 */
[----:B--2---:R-:W-:Y:S05]  /*0a60*/  @P0 EXIT ;  /* 0x000000000000094d */ /* 0x004fea0003800000 */
[----:B0-----:R-:W0:Y:S01]  /*0a70*/  S2R R2, SR_TID.X ;  /* 0x0000000000027919 */ /* 0x001e220000002100 */
[----:B------:R-:W1:Y:S01]  /*0a80*/  S2UR UR9, SR_CgaCtaId ;  /* 0x00000000000979c3 */ /* 0x000e620000008800 */
[----:B------:R-:W-:Y:S01]  /*0a90*/  UMOV UR42, 0x400 ;  /* 0x00000400002a7882 */ /* 0x000fe20000000000 */
[----:B------:R-:W-:Y:S01]  /*0aa0*/  IMAD.MOV.U32 R191, RZ, RZ, 0x2 ;  /* 0x00000002ffbf7424 */ /* 0x000fe200078e00ff */
[C---:B------:R-:W-:Y:S01]  /*0ab0*/  IADD3 R208, -R24.reuse, 0xb, RZ ;  /* 0x0000000b18d07810 */ /* 0x040fe20007ffe1ff */
[----:B------:R-:W-:-:S04]  /*0ac0*/  VIADD R209, R24, 0x8 ;  /* 0x0000000818d17836 */ /* 0x000fc80000000000 */
[----:B------:R-:W2:Y:S01]  /*0ad0*/  S2UR UR4, SR_SWINHI ;  /* 0x00000000000479c3 */ /* 0x000ea20000002f00 */
[----:B-1----:R-:W-:Y:S01]  /*0ae0*/  ULEA UR42, UR9, UR42, 0x18 ;  /* 0x0000002a092a7291 */ /* 0x002fe2000f8ec03f */
[----:B0-----:R-:W-:-:S06]  /*0af0*/  VIADD R205, R2, 0xffffff80 ;  /* 0xffffff8002cd7836 */ /* 0x001fcc0000000000 */
[----:B------:R-:W-:Y:S01]  /*0b00*/  UMOV UR58, UR42 ;  /* 0x0000002a003a7c82 */ /* 0x000fe20008000000 */
[----:B--2---:R-:W-:Y:S01]  /*0b10*/  UMOV UR59, UR4 ;  /* 0x00000004003b7c82 */ /* 0x004fe20008000000 */
[----:B------:R-:W-:Y:S01]  /*0b20*/  UMOV UR4, UR5 ;  /* 0x0000000500047c82 */ /* 0x000fe20008000000 */
[----:B------:R-:W-:-:S04]  /*0b30*/  SHF.R.S32.HI R0, RZ, 0x1f, R205 ;  /* 0x0000001fff007819 */ /* 0x000fc800000114cd */
[CC--:B------:R-:W-:Y:S02]  /*0b40*/  LEA.HI R3, R0.reuse, R205.reuse, RZ, 0x5 ;  /* 0x000000cd00037211 */ /* 0x0c0fe400078f28ff */
[CC--:B------:R-:W-:Y:S02]  /*0b50*/  LEA.HI R2, R0.reuse, R205.reuse, RZ, 0x4 ;  /* 0x000000cd00027211 */ /* 0x0c0fe400078f20ff */
[----:B------:R-:W-:Y:S01]  /*0b60*/  LEA.HI R26, R0, R205, RZ, 0x7 ;  /* 0x000000cd001a7211 */ /* 0x000fe200078f38ff */
[----:B------:R-:W-:Y:S01]  /*0b70*/  IMAD.SHL.U32 R5, R3, 0x20, RZ ;  /* 0x0000002003057824 */ /* 0x000fe200078e00ff */
[----:B------:R-:W-:Y:S02]  /*0b80*/  SHF.R.S32.HI R3, RZ, 0x4, R2 ;  /* 0x00000004ff037819 */ /* 0x000fe40000011402 */
[C---:B------:R-:W-:Y:S02]  /*0b90*/  LOP3.LUT R4, R2.reuse, 0x3fffff0, RZ, 0xc0, !PT ;  /* 0x03fffff002047812 */ /* 0x040fe400078ec0ff */
[----:B------:R-:W-:-:S02]  /*0ba0*/  LEA.HI R2, R2, R3, RZ, 0x1 ;  /* 0x0000000302027211 */ /* 0x000fc400078f08ff */
[----:B------:R-:W-:Y:S01]  /*0bb0*/  LOP3.LUT R212, R26, 0xffffff80, RZ, 0xc0, !PT ;  /* 0xffffff801ad47812 */ /* 0x000fe200078ec0ff */
[----:B------:R-:W-:Y:S01]  /*0bc0*/  IMAD.IADD R4, R205, 0x1, -R4 ;  /* 0x00000001cd047824 */ /* 0x000fe200078e0a04 */
[----:B------:R-:W-:Y:S02]  /*0bd0*/  LOP3.LUT R2, R2, 0x1ffffffe, RZ, 0xc0, !PT ;  /* 0x1ffffffe02027812 */ /* 0x000fe400078ec0ff */
[----:B------:R-:W-:Y:S01]  /*0be0*/  LOP3.LUT R5, R5, 0xfffffc00, RZ, 0xc0, !PT ;  /* 0xfffffc0005057812 */ /* 0x000fe200078ec0ff */
[----:B------:R-:W-:Y:S01]  /*0bf0*/  IMAD.IADD R212, R205, 0x1, -R212 ;  /* 0x00000001cdd47824 */ /* 0x000fe200078e0ad4 */
[----:B------:R-:W-:Y:S01]  /*0c00*/  SHF.R.S32.HI R219, RZ, 0x7, R26 ;  /* 0x00000007ffdb7819 */ /* 0x000fe2000001141a */
[----:B------:R-:W-:Y:S02]  /*0c10*/  IMAD.IADD R2, R3, 0x1, -R2 ;  /* 0x0000000103027824 */ /* 0x000fe400078e0a02 */
[----:B------:R-:W-:Y:S01]  /*0c20*/  IMAD R5, R4, 0x40, R5 ;  /* 0x0000004004057824 */ /* 0x000fe200078e0205 */
[----:B------:R-:W-:-:S02]  /*0c30*/  SHF.R.S32.HI R3, RZ, 0x1f, R212 ;  /* 0x0000001fff037819 */ /* 0x000fc400000114d4 */
[----:B------:R-:W-:Y:S01]  /*0c40*/  LEA.HI R4, R0, R205, RZ, 0x2 ;  /* 0x000000cd00047211 */ /* 0x000fe200078f10ff */
[----:B------:R-:W-:Y:S01]  /*0c50*/  IMAD R190, R2, 0x8, R5 ;  /* 0x0000000802be7824 */ /* 0x000fe200078e0205 */
[----:B------:R-:W-:Y:S02]  /*0c60*/  LEA.HI R25, R3, R212, RZ, 0x2 ;  /* 0x000000d403197211 */ /* 0x000fe400078f10ff */
[----:B------:R-:W-:Y:S01]  /*0c70*/  LOP3.LUT R4, R4, 0xfffffffc, RZ, 0xc0, !PT ;  /* 0xfffffffc04047812 */ /* 0x000fe200078ec0ff */
[----:B------:R-:W-:Y:S01]  /*0c80*/  IMAD.WIDE R190, R190, R191, UR58 ;  /* 0x0000003abebe7e25 */ /* 0x000fe2000f8e02bf */
[--C-:B------:R-:W-:Y:S02]  /*0c90*/  SHF.R.S32.HI R2, RZ, 0x2, R25.reuse ;  /* 0x00000002ff027819 */ /* 0x100fe40000011419 */
[----:B------:R-:W-:Y:S01]  /*0ca0*/  SHF.R.S32.HI R5, RZ, 0x1f, R25 ;  /* 0x0000001fff057819 */ /* 0x000fe20000011419 */
[----:B------:R-:W-:Y:S01]  /*0cb0*/  IMAD.IADD R4, R205, 0x1, -R4 ;  /* 0x00000001cd047824 */ /* 0x000fe200078e0a04 */
[----:B------:R-:W-:-:S02]  /*0cc0*/  IADD3 R9, P6, R190, 0x20, RZ ;  /* 0x00000020be097810 */ /* 0x000fc40007fde0ff */
[----:B------:R-:W-:Y:S02]  /*0cd0*/  LEA.HI R5, R5, R2, RZ, 0x3 ;  /* 0x0000000205057211 */ /* 0x000fe400078f18ff */
[----:B------:R-:W-:Y:S02]  /*0ce0*/  LEA.HI R3, R3, R212, RZ, 0x5 ;  /* 0x000000d403037211 */ /* 0x000fe400078f28ff */
[----:B------:R-:W-:Y:S02]  /*0cf0*/  LOP3.LUT R5, R5, 0xfffffff8, RZ, 0xc0, !PT ;  /* 0xfffffff805057812 */ /* 0x000fe400078ec0ff */
[----:B------:R-:W-:Y:S02]  /*0d00*/  LEA.HI R6, R4, R4, RZ, 0x1 ;  /* 0x0000000404067211 */ /* 0x000fe400078f08ff */
[----:B------:R-:W-:Y:S01]  /*0d10*/  LOP3.LUT R7, R9, 0x380, RZ, 0xc0, !PT ;  /* 0x0000038009077812 */ /* 0x000fe200078ec0ff */
[----:B------:R-:W-:Y:S01]  /*0d20*/  IMAD.IADD R2, R2, 0x1, -R5 ;  /* 0x0000000102027824 */ /* 0x000fe200078e0a05 */
[----:B------:R-:W-:-:S02]  /*0d30*/  SHF.R.S32.HI R3, RZ, 0x5, R3 ;  /* 0x00000005ff037819 */ /* 0x000fc40000011403 */
[----:B------:R-:W-:Y:S02]  /*0d40*/  LOP3.LUT R5, R6, 0x1ffffffe, RZ, 0xc0, !PT ;  /* 0x1ffffffe06057812 */ /* 0x000fe400078ec0ff */
[----:B------:R-:W-:Y:S01]  /*0d50*/  SHF.R.U64 R6, R7, 0x3, RZ ;  /* 0x0000000307067819 */ /* 0x000fe200000012ff */
[----:B------:R-:W-:Y:S01]  /*0d60*/  IMAD R27, R3, 0x10, R2 ;  /* 0x00000010031b7824 */ /* 0x000fe200078e0202 */
[----:B------:R-:W-:Y:S01]  /*0d70*/  IADD3 R7, P1, R190, 0x60, RZ ;  /* 0x00000060be077810 */ /* 0x000fe20007f3e0ff */
[----:B------:R-:W-:Y:S01]  /*0d80*/  IMAD.IADD R29, R4, 0x1, -R5 ;  /* 0x00000001041d7824 */ /* 0x000fe200078e0a05 */
[----:B------:R-:W-:Y:S01]  /*0d90*/  LOP3.LUT R2, R6, R9, RZ, 0x3c, !PT ;  /* 0x0000000906027212 */ /* 0x000fe200078e3cff */
[----:B------:R-:W-:Y:S01]  /*0da0*/  IMAD.X R3, RZ, RZ, R191, P6 ;  /* 0x000000ffff037224 */ /* 0x000fe200030e06bf */
[----:B------:R-:W-:Y:S02]  /*0db0*/  LOP3.LUT R6, R7, 0x380, RZ, 0xc0, !PT ;  /* 0x0000038007067812 */ /* 0x000fe400078ec0ff */
[----:B------:R-:W-:-:S02]  /*0dc0*/  IADD3 R11, P3, R190, 0x4020, RZ ;  /* 0x00004020be0b7810 */ /* 0x000fc40007f7e0ff */
[----:B------:R-:W-:Y:S02]  /*0dd0*/  IADD3 R5, P0, R190, 0x40, RZ ;  /* 0x00000040be057810 */ /* 0x000fe40007f1e0ff */
[----:B------:R-:W-:Y:S02]  /*0de0*/  SHF.R.U64 R6, R6, 0x3, RZ ;  /* 0x0000000306067819 */ /* 0x000fe400000012ff */
[----:B------:R-:W-:Y:S02]  /*0df0*/  LOP3.LUT R10, R11, 0x380, RZ, 0xc0, !PT ;  /* 0x000003800b0a7812 */ /* 0x000fe400078ec0ff */
[----:B------:R-:W-:Y:S02]  /*0e00*/  LOP3.LUT R4, R5, 0x380, RZ, 0xc0, !PT ;  /* 0x0000038005047812 */ /* 0x000fe400078ec0ff */
[----:B------:R-:W-:Y:S01]  /*0e10*/  LOP3.LUT R6, R6, R7, RZ, 0x3c, !PT ;  /* 0x0000000706067212 */ /* 0x000fe200078e3cff */
[----:B------:R-:W-:Y:S01]  /*0e20*/  IMAD.X R7, RZ, RZ, R191, P1 ;  /* 0x000000ffff077224 */ /* 0x000fe200008e06bf */
[----:B------:R-:W-:-:S02]  /*0e30*/  MOV R2, R2 ;  /* 0x0000000200027202 */ /* 0x000fc40000000f00 */
[----:B------:R-:W-:Y:S02]  /*0e40*/  IADD3 R9, P2, R190, 0x4000, RZ ;  /* 0x00004000be097810 */ /* 0x000fe40007f5e0ff */
[----:B------:R-:W-:Y:S01]  /*0e50*/  SHF.R.U64 R10, R10, 0x3, RZ ;  /* 0x000000030a0a7819 */ /* 0x000fe200000012ff */
[----:B------:R0:W-:Y:S01]  /*0e60*/  STL [R1+0x450], R2 ;  /* 0x0004500201007387 */ /* 0x0001e20000100800 */
[----:B------:R-:W-:Y:S02]  /*0e70*/  LEA.HI R26, R26, R219, RZ, 0x1 ;  /* 0x000000db1a1a7211 */ /* 0x000fe400078f08ff */
[----:B------:R-:W-:Y:S02]  /*0e80*/  SHF.R.U64 R4, R4, 0x3, RZ ;  /* 0x0000000304047819 */ /* 0x000fe400000012ff */
[----:B------:R-:W-:Y:S02]  /*0e90*/  LOP3.LUT R8, R9, 0x380, RZ, 0xc0, !PT ;  /* 0x0000038009087812 */ /* 0x000fe400078ec0ff */
[----:B------:R-:W-:Y:S01]  /*0ea0*/  LOP3.LUT R10, R10, R11, RZ, 0x3c, !PT ;  /* 0x0000000b0a0a7212 */ /* 0x000fe200078e3cff */
[----:B------:R-:W-:Y:S01]  /*0eb0*/  IMAD.X R11, RZ, RZ, R191, P3 ;  /* 0x000000ffff0b7224 */ /* 0x000fe200018e06bf */
[----:B------:R-:W-:-:S02]  /*0ec0*/  LOP3.LUT R26, R26, 0x3fffffe, RZ, 0xc0, !PT ;  /* 0x03fffffe1a1a7812 */ /* 0x000fc400078ec0ff */
[----:B0-----:R-:W-:Y:S02]  /*0ed0*/  MOV R2, R6 ;  /* 0x0000000600027202 */ /* 0x001fe40000000f00 */
[----:B------:R-:W-:Y:S01]  /*0ee0*/  LOP3.LUT R4, R4, R5, RZ, 0x3c, !PT ;  /* 0x0000000504047212 */ /* 0x000fe200078e3cff */
[--C-:B------:R-:W-:Y:S01]  /*0ef0*/  IMAD.X R5, RZ, RZ, R191.reuse, P0 ;  /* 0x000000ffff057224 */ /* 0x100fe200000e06bf */
[----:B------:R-:W-:Y:S01]  /*0f00*/  SHF.R.U64 R8, R8, 0x3, RZ ;  /* 0x0000000308087819 */ /* 0x000fe200000012ff */
[----:B------:R0:W-:Y:S01]  /*0f10*/  STL [R1+0x448], R2 ;  /* 0x0004480201007387 */ /* 0x0001e20000100800 */
[----:B------:R-:W-:Y:S01]  /*0f20*/  IMAD.IADD R26, R219, 0x1, -R26 ;  /* 0x00000001db1a7824 */ /* 0x000fe200078e0a1a */
[----:B------:R-:W-:Y:S02]  /*0f30*/  LEA.HI R0, R0, R205, RZ, 0x3 ;  /* 0x000000cd00007211 */ /* 0x000fe400078f18ff */
[----:B------:R-:W-:Y:S01]  /*0f40*/  LOP3.LUT R8, R8, R9, RZ, 0x3c, !PT ;  /* 0x0000000908087212 */ /* 0x000fe200078e3cff */
[----:B------:R-:W-:Y:S01]  /*0f50*/  IMAD.X R9, RZ, RZ, R191, P2 ;  /* 0x000000ffff097224 */ /* 0x000fe200010e06bf */
[----:B------:R-:W-:Y:S01]  /*0f60*/  MOV R3, R4 ;  /* 0x0000000400037202 */ /* 0x000fe20000000f00 */
[----:B------:R-:W-:Y:S01]  /*0f70*/  IMAD R206, R26, 0x40, R27 ;  /* 0x000000401ace7824 */ /* 0x000fe200078e021b */
[----:B------:R-:W-:-:S02]  /*0f80*/  SHF.R.S32.HI R210, RZ, 0x3, R0 ;  /* 0x00000003ffd27819 */ /* 0x000fc40000011400 */
[----:B0-----:R-:W-:Y:S01]  /*0f90*/  MOV R2, R10 ;  /* 0x0000000a00027202 */ /* 0x001fe20000000f00 */
[----:B------:R0:W-:Y:S01]  /*0fa0*/  STL [R1+0x44c], R3 ;  /* 0x00044c0301007387 */ /* 0x0001e20000100800 */
[C---:B------:R-:W-:Y:S02]  /*0fb0*/  IADD3 R19, P6, R190.reuse, 0x8000, RZ ;  /* 0x00008000be137810 */ /* 0x040fe40007fde0ff */
[C---:B------:R-:W-:Y:S01]  /*0fc0*/  IADD3 R21, P0, R190.reuse, 0xc060, RZ ;  /* 0x0000c060be157810 */ /* 0x040fe20007f1e0ff */
[----:B------:R1:W-:Y:S01]  /*0fd0*/  STL [R1+0x440], R2 ;  /* 0x0004400201007387 */ /* 0x0003e20000100800 */
[----:B------:R-:W-:Y:S02]  /*0fe0*/  LOP3.LUT R18, R19, 0x380, RZ, 0xc0, !PT ;  /* 0x0000038013127812 */ /* 0x000fe400078ec0ff */
[C---:B------:R-:W-:Y:S02]  /*0ff0*/  IADD3 R13, P4, R190.reuse, 0x4040, RZ ;  /* 0x00004040be0d7810 */ /* 0x040fe40007f9e0ff */
[----:B------:R-:W-:-:S02]  /*1000*/  IADD3 R15, P5, R190, 0x4060, RZ ;  /* 0x00004060be0f7810 */ /* 0x000fc40007fbe0ff */
[----:B0-----:R-:W-:Y:S02]  /*1010*/  MOV R3, R8 ;  /* 0x0000000800037202 */ /* 0x001fe40000000f00 */
[----:B------:R-:W-:Y:S02]  /*1020*/  SHF.R.U64 R18, R18, 0x3, RZ ;  /* 0x0000000312127819 */ /* 0x000fe400000012ff */
[----:B-1----:R-:W-:Y:S01]  /*1030*/  LOP3.LUT R2, R0, 0xfffffff8, RZ, 0xc0, !PT ;  /* 0xfffffff800027812 */ /* 0x002fe200078ec0ff */
[----:B------:R-:W-:Y:S01]  /*1040*/  IMAD R0, R29, 0x8, R206 ;  /* 0x000000081d007824 */ /* 0x000fe200078e02ce */
[----:B------:R0:W-:Y:S01]  /*1050*/  STL [R1+0x444], R3 ;  /* 0x0004440301007387 */ /* 0x0001e20000100800 */
[----:B------:R-:W-:Y:S02]  /*1060*/  LOP3.LUT R20, R21, 0x380, RZ, 0xc0, !PT ;  /* 0x0000038015147812 */ /* 0x000fe400078ec0ff */
[----:B------:R-:W-:Y:S01]  /*1070*/  LOP3.LUT R12, R13, 0x380, RZ, 0xc0, !PT ;  /* 0x000003800d0c7812 */ /* 0x000fe200078ec0ff */
[----:B------:R0:W-:Y:S01]  /*1080*/  STL [R1+0x454], R0 ;  /* 0x0004540001007387 */ /* 0x0001e20000100800 */
[----:B------:R-:W-:Y:S01]  /*1090*/  LOP3.LUT R14, R15, 0x380, RZ, 0xc0, !PT ;  /* 0x000003800f0e7812 */ /* 0x000fe200078ec0ff */
[----:B------:R-:W-:Y:S01]  /*10a0*/  IMAD.IADD R211, R205, 0x1, -R2 ;  /* 0x00000001cdd37824 */ /* 0x000fe200078e0a02 */
[----:B------:R-:W-:Y:S01]  /*10b0*/  LOP3.LUT R18, R18, R19, RZ, 0x3c, !PT ;  /* 0x0000001312127212 */ /* 0x000fe200078e3cff */
[--C-:B------:R-:W-:Y:S01]  /*10c0*/  IMAD.X R19, RZ, RZ, R191.reuse, P6 ;  /* 0x000000ffff137224 */ /* 0x100fe200030e06bf */
[----:B------:R-:W-:Y:S01]  /*10d0*/  SHF.R.U64 R20, R20, 0x3, RZ ;  /* 0x0000000314147819 */ /* 0x000fe200000012ff */
[C---:B------:R-:W-:Y:S01]  /*10e0*/  IMAD.SHL.U32 R193, R211.reuse, 0x8, RZ ;  /* 0x00000008d3c17824 */ /* 0x040fe200078e00ff */
[----:B------:R-:W-:Y:S01]  /*10f0*/  SHF.R.U64 R12, R12, 0x3, RZ ;  /* 0x000000030c0c7819 */ /* 0x000fe200000012ff */
[----:B------:R-:W-:Y:S01]  /*1100*/  IMAD R211, R211, 0x20, R210 ;  /* 0x00000020d3d37824 */ /* 0x000fe200078e02d2 */
[----:B------:R-:W-:Y:S01]  /*1110*/  SHF.R.U64 R14, R14, 0x3, RZ ;  /* 0x000000030e0e7819 */ /* 0x000fe200000012ff */
[----:B------:R-:W-:Y:S01]  /*1120*/  VIADD R195, R193, 0x40 ;  /* 0x00000040c1c37836 */ /* 0x000fe20000000000 */
[----:B------:R-:W-:Y:S01]  /*1130*/  LOP3.LUT R25, R25, 0x7ffffffc, RZ, 0xc0, !PT ;  /* 0x7ffffffc19197812 */ /* 0x000fe200078ec0ff */
[C---:B------:R-:W-:Y:S01]  /*1140*/  VIADD R194, R193.reuse, 0x80 ;  /* 0x00000080c1c27836 */ /* 0x040fe20000000000 */
[----:B------:R-:W-:Y:S01]  /*1150*/  LOP3.LUT R20, R20, R21, RZ, 0x3c, !PT ;  /* 0x0000001514147212 */ /* 0x000fe200078e3cff */
[--C-:B------:R-:W-:Y:S01]  /*1160*/  IMAD.X R21, RZ, RZ, R191.reuse, P0 ;  /* 0x000000ffff157224 */ /* 0x100fe200000e06bf */
[----:B------:R-:W-:Y:S01]  /*1170*/  LOP3.LUT R12, R12, R13, RZ, 0x3c, !PT ;  /* 0x0000000d0c0c7212 */ /* 0x000fe200078e3cff */
[--C-:B------:R-:W-:Y:S01]  /*1180*/  IMAD.X R13, RZ, RZ, R191.reuse, P4 ;  /* 0x000000ffff0d7224 */ /* 0x100fe200020e06bf */
[----:B------:R-:W-:Y:S01]  /*1190*/  LOP3.LUT R14, R14, R15, RZ, 0x3c, !PT ;  /* 0x0000000f0e0e7212 */ /* 0x000fe200078e3cff */
[----:B------:R-:W-:Y:S01]  /*11a0*/  IMAD.X R15, RZ, RZ, R191, P5 ;  /* 0x000000ffff0f7224 */ /* 0x000fe200028e06bf */
[----:B------:R-:W-:Y:S01]  /*11b0*/  MOV R227, R18 ;  /* 0x0000001200e37202 */ /* 0x000fe20000000f00 */
[----:B------:R-:W-:Y:S01]  /*11c0*/  VIADD R196, R193, 0xc0 ;  /* 0x000000c0c1c47836 */ /* 0x000fe20000000000 */
[----:B------:R-:W-:Y:S01]  /*11d0*/  IADD3 R185, P0, R16, 0x50, RZ ;  /* 0x0000005010b97810 */ /* 0x000fe20007f1e0ff */
[----:B------:R-:W-:Y:S01]  /*11e0*/  IMAD.IADD R25, R212, 0x1, -R25 ;  /* 0x00000001d4197824 */ /* 0x000fe200078e0a19 */
[----:B------:R-:W-:-:S02]  /*11f0*/  IADD3 R18, P1, R16, 0x11c, RZ ;  /* 0x0000011c10127810 */ /* 0x000fc40007f3e0ff */
[----:B------:R-:W-:Y:S01]  /*1200*/  IADD3 R218, P2, R16, 0x200, RZ ;  /* 0x0000020010da7810 */ /* 0x000fe20007f5e0ff */
[--C-:B------:R-:W-:Y:S01]  /*1210*/  IMAD.X R199, RZ, RZ, R17.reuse, P0 ;  /* 0x000000ffffc77224 */ /* 0x100fe200000e0611 */
[----:B------:R-:W-:Y:S01]  /*1220*/  MOV R229, R12 ;  /* 0x0000000c00e57202 */ /* 0x000fe20000000f00 */
[--C-:B------:R-:W-:Y:S01]  /*1230*/  IMAD.X R161, RZ, RZ, R17.reuse, P1 ;  /* 0x000000ffffa17224 */ /* 0x100fe200008e0611 */
[----:B------:R-:W-:Y:S01]  /*1240*/  MOV R228, R14 ;  /* 0x0000000e00e47202 */ /* 0x000fe20000000f00 */
[----:B------:R-:W-:Y:S01]  /*1250*/  IMAD.X R217, RZ, RZ, R17, P2 ;  /* 0x000000ffffd97224 */ /* 0x000fe200010e0611 */
[----:B------:R-:W-:Y:S01]  /*1260*/  MOV R226, R20 ;  /* 0x0000001400e27202 */ /* 0x000fe20000000f00 */
[----:B------:R-:W-:Y:S01]  /*1270*/  IMAD.SHL.U32 R207, R25, 0x2, RZ ;  /* 0x0000000219cf7824 */ /* 0x000fe200078e00ff */
[----:B------:R-:W-:Y:S02]  /*1280*/  SHF.R.S32.HI R203, RZ, 0x1f, R193 ;  /* 0x0000001fffcb7819 */ /* 0x000fe400000114c1 */
[----:B------:R-:W-:-:S02]  /*1290*/  SHF.R.S32.HI R202, RZ, 0x1f, R195 ;  /* 0x0000001fffca7819 */ /* 0x000fc400000114c3 */
[----:B------:R-:W-:Y:S02]  /*12a0*/  SHF.R.S32.HI R201, RZ, 0x1f, R194 ;  /* 0x0000001fffc97819 */ /* 0x000fe400000114c2 */
[----:B0-----:R-:W-:-:S07]  /*12b0*/  SHF.R.S32.HI R200, RZ, 0x1f, R196 ;  /* 0x0000001fffc87819 */ /* 0x001fce00000114c4 */
.L_x_11306:
        /* <DEDUP_REMOVED lines=21> */
.L_x_11177:
[----:B------:R-:W-:Y:S01]  /*1410*/  ULDC UR7, c[0x0][0xd54] ;  /* 0x0003550000077ab9 */ /* 0x000fe20000000800 */
[----:B------:R-:W-:Y:S01]  /*1420*/  UMOV UR6, UR12 ;  /* 0x0000000c00067c82 */ /* 0x000fe20008000000 */
[----:B------:R-:W-:-:S11]  /*1430*/  UISETP.NE.AND UP0, UPT, UR7, 0x1, UPT ;  /* 0x000000010700788c */ /* 0x000fd6000bf05270 */
[----:B------:R-:W-:Y:S02]  /*1440*/  @UP0 ULDC.64 UR10, c[0x0][0xd58] ;  /* 0x00035600000a0ab9 */ /* 0x000fe40000000a00 */
[----:B------:R-:W-:-:S04]  /*1450*/  UIMAD.WIDE.U32 UR4, UR12, UR10, URZ ;  /* 0x0000000a0c0472a5 */ /* 0x000fc8000f8e003f */
[----:B------:R-:W-:-:S04]  /*1460*/  @UP0 USHF.R.U32.HI UR6, URZ, UR11, UR5 ;  /* 0x0000000b3f060299 */ /* 0x000fc80008011605 */
[----:B------:R-:W-:-:S12]  /*1470*/  UIMAD UR4, UR6, UR7, URZ ;  /* 0x00000007060472a4 */ /* 0x000fd8000f8e023f */
.L_x_11178:
[----:B------:R-:W2:Y:S01]  /*1480*/  LDL R0, [R1+0x458] ;  /* 0x0004580001007983 */ /* 0x000ea20000100800 */
[----:B------:R-:W-:Y:S01]  /*1490*/  UIADD3 UR10, UP2, UR58, 0x32450, URZ ;  /* 0x000324503a0a7890 */ /* 0x000fe2000ff5e03f */
[----:B------:R-:W-:Y:S01]  /*14a0*/  IMAD.U32 R15, RZ, RZ, UR9 ;  /* 0x00000009ff0f7e24 */ /* 0x000fe2000f8e00ff */
[----:B------:R-:W-:Y:S01]  /*14b0*/  UIADD3 UR5, UP3, UR58, 0x32460, URZ ;  /* 0x000324603a057890 */ /* 0x000fe2000ff7e03f */
[----:B------:R-:W-:Y:S01]  /*14c0*/  IMAD.MOV.U32 R3, RZ, RZ, 0x80 ;  /* 0x00000080ff037424 */ /* 0x000fe200078e00ff */
[----:B------:R-:W-:Y:S01]  /*14d0*/  UIADD3.X UR11, URZ, UR59, URZ, UP2, !UPT ;  /* 0x0000003b3f0b7290 */ /* 0x000fe200097fe43f */
[----:B------:R-:W-:Y:S01]  /*14e0*/  IMAD.MOV.U32 R13, RZ, RZ, 0x80 ;  /* 0x00000080ff0d7424 */ /* 0x000fe200078e00ff */
[----:B------:R-:W-:Y:S01]  /*14f0*/  UIADD3 UR13, UP1, UR58, 0x32440, URZ ;  /* 0x000324403a0d7890 */ /* 0x000fe2000ff3e03f */
[----:B------:R-:W-:Y:S01]  /*1500*/  IMAD.U32 R8, RZ, RZ, UR10 ;  /* 0x0000000aff087e24 */ /* 0x000fe2000f8e00ff */
[----:B------:R-:W-:Y:S01]  /*1510*/  UIADD3 UR14, UP0, UR58, 0x32430, URZ ;  /* 0x000324303a0e7890 */ /* 0x000fe2000ff1e03f */
[----:B------:R-:W-:Y:S01]  /*1520*/  IMAD.U32 R10, RZ, RZ, UR5 ;  /* 0x00000005ff0a7e24 */ /* 0x000fe2000f8e00ff */
[----:B------:R-:W-:Y:S01]  /*1530*/  UIADD3 UR4, UR12, -UR4, URZ ;  /* 0x800000040c047290 */ /* 0x000fe2000fffe03f */
[----:B------:R-:W-:Y:S01]  /*1540*/  IMAD.U32 R9, RZ, RZ, UR11 ;  /* 0x0000000bff097e24 */ /* 0x000fe2000f8e00ff */
[----:B------:R-:W-:Y:S01]  /*1550*/  ULDC UR11, c[0x0][0xd48] ;  /* 0x00035200000b7ab9 */ /* 0x000fe20000000800 */
[----:B------:R-:W-:Y:S01]  /*1560*/  UIADD3.X UR9, URZ, UR59, URZ, UP1, !UPT ;  /* 0x0000003b3f097290 */ /* 0x000fe20008ffe43f */
[----:B------:R-:W-:Y:S01]  /*1570*/  IMAD.U32 R4, RZ, RZ, UR13 ;  /* 0x0000000dff047e24 */ /* 0x000fe2000f8e00ff */
[----:B------:R-:W-:Y:S01]  /*1580*/  ULOP3.LUT UR6, URZ, UR6, URZ, 0x33, !UPT ;  /* 0x000000063f067292 */ /* 0x000fe2000f8e333f */
[----:B------:R-:W-:Y:S01]  /*1590*/  IMAD.MOV.U32 R14, RZ, RZ, 0x100 ;  /* 0x00000100ff0e7424 */ /* 0x000fe200078e00ff */
[----:B------:R-:W-:Y:S01]  /*15a0*/  ULDC UR13, c[0x0][0xd54] ;  /* 0x00035500000d7ab9 */ /* 0x000fe20000000800 */
[----:B------:R-:W-:Y:S01]  /*15b0*/  UISETP.NE.AND UP1, UPT, UR11, 0x1, UPT ;  /* 0x000000010b00788c */ /* 0x000fe2000bf25270 */
[----:B------:R-:W-:Y:S01]  /*15c0*/  IMAD.U32 R5, RZ, RZ, UR9 ;  /* 0x00000009ff057e24 */ /* 0x000fe2000f8e00ff */
[----:B------:R-:W-:Y:S01]  /*15d0*/  UIADD3.X UR15, URZ, UR59, URZ, UP0, !UPT ;  /* 0x0000003b3f0f7290 */ /* 0x000fe200087fe43f */
[----:B------:R-:W-:Y:S01]  /*15e0*/  STL.64 [R1+0x30], R14 ;  /* 0x0000300e01007387 */ /* 0x000fe20000100a00 */
[----:B------:R-:W-:Y:S01]  /*15f0*/  UIMAD UR13, UR8, UR13, UR4 ;  /* 0x0000000d080d72a4 */ /* 0x000fe2000f8e0204 */
[C---:B------:R-:W-:Y:S01]  /*1600*/  IADD3 R47, P0, R16.reuse, 0x410, RZ ;  /* 0x00000410102f7810 */ /* 0x040fe20007f1e0ff */
[----:B------:R-:W-:Y:S01]  /*1610*/  ULDC UR5, c[0x0][0x448] ;  /* 0x0001120000057ab9 */ /* 0x000fe20000000800 */
[----:B------:R-:W-:Y:S01]  /*1620*/  ULDC.64 UR16, c[0x0][0x418] ;  /* 0x0001060000107ab9 */ /* 0x000fe20000000a00 */
[----:B------:R-:W-:Y:S01]  /*1630*/  UISETP.NE.AND UP5, UPT, UR5, 0x1, UPT ;  /* 0x000000010500788c */ /* 0x000fe2000bfa5270 */
[----:B------:R-:W-:Y:S01]  /*1640*/  STL.64 [R1+0x20], R4 ;  /* 0x0000200401007387 */ /* 0x000fe20000100a00 */
[----:B------:R-:W-:Y:S01]  /*1650*/  UISETP.NE.U32.AND UP0, UPT, UR16, URZ, UPT ;  /* 0x0000003f1000728c */ /* 0x000fe2000bf05070 */
[----:B------:R-:W-:Y:S01]  /*1660*/  IADD3 R45, P1, R16, 0x28, RZ ;  /* 0x00000028102d7810 */ /* 0x000fe20007f3e0ff */
[----:B------:R-:W-:Y:S01]  /*1670*/  ULDC UR10, c[0x0][0x20] ;  /* 0x00000800000a7ab9 */ /* 0x000fe20000000800 */
[----:B------:R-:W-:Y:S01]  /*1680*/  ULDC.64 UR4, c[0x0][0xad8] ;  /* 0x0002b60000047ab9 */ /* 0x000fe20000000a00 */
[----:B------:R-:W-:Y:S01]  /*1690*/  VIADD R19, R185, -UR10 ;  /* 0x8000000ab9137c36 */ /* 0x000fe20008000000 */
[----:B------:R-:W-:Y:S01]  /*16a0*/  UISETP.NE.AND.EX UP0, UPT, UR17, URZ, UPT, UP0 ;  /* 0x0000003f1100728c */ /* 0x000fe2000bf05300 */
[----:B------:R-:W-:Y:S01]  /*16b0*/  STL.128 [R1+0x410], RZ ;  /* 0x000410ff01007387 */ /* 0x000fe20000100c00 */
[----:B------:R-:W-:Y:S01]  /*16c0*/  ULDC UR43, c[0x0][0x424] ;  /* 0x00010900002b7ab9 */ /* 0x000fe20000000800 */
[----:B------:R-:W-:Y:S01]  /*16d0*/  UISETP.GE.AND UP4, UPT, UR5, 0x1, UPT ;  /* 0x000000010500788c */ /* 0x000fe2000bf86270 */
[--C-:B------:R-:W-:Y:S01]  /*16e0*/  IMAD.X R48, RZ, RZ, R17.reuse, P0 ;  /* 0x000000ffff307224 */ /* 0x100fe200000e0611 */
[----:B------:R-:W-:Y:S01]  /*16f0*/  STL.128 [R1+0x420], RZ ;  /* 0x000420ff01007387 */ /* 0x000fe20000100c00 */
[----:B------:R-:W-:Y:S01]  /*1700*/  USEL UR43, UR43, 0x1, UP0 ;  /* 0x000000012b2b7887 */ /* 0x000fe20008000000 */
[----:B------:R-:W-:Y:S01]  /*1710*/  IMAD.X R46, RZ, RZ, R17, P1 ;  /* 0x000000ffff2e7224 */ /* 0x000fe200008e0611 */
[----:B------:R-:W-:Y:S01]  /*1720*/  UMOV UR60, UR13 ;  /* 0x0000000d003c7c82 */ /* 0x000fe20008000000 */
[----:B------:R-:W-:Y:S01]  /*1730*/  STL.128 [R1+0x200], RZ ;  /* 0x000200ff01007387 */ /* 0x000fe20000100c00 */
[----:B------:R-:W-:Y:S01]  /*1740*/  ULDC UR12, c[0x0][0x2f0] ;  /* 0x0000bc00000c7ab9 */ /* 0x000fe20000000800 */
[----:B------:R-:W-:Y:S01]  /*1750*/  @UP5 ULDC UR9, c[0x0][0x44c] ;  /* 0x0001130000095ab9 */ /* 0x000fe20000000800 */
[----:B------:R-:W-:Y:S01]  /*1760*/  UIMAD UR43, UR43, UR12, URZ ;  /* 0x0000000c2b2b72a4 */ /* 0x000fe2000f8e023f */
[----:B------:R-:W-:Y:S01]  /*1770*/  STL.128 [R1+0x210], RZ ;  /* 0x000210ff01007387 */ /* 0x000fe20000100c00 */
[----:B------:R-:W-:Y:S01]  /*1780*/  PLOP3.LUT P2, PT, PT, PT, UP4, 0x40, 0x0 ;  /* 0x000000000000781c */ /* 0x000fe20003f4e848 */
[----:B------:R-:W-:Y:S01]  /*1790*/  ULDC UR44, c[0x0][0x288] ;  /* 0x0000a200002c7ab9 */ /* 0x000fe20000000800 */
[----:B------:R-:W-:Y:S01]  /*17a0*/  UP2UR UR39, UPR, URZ, 0x20 ;  /* 0x000000203f277883 */ /* 0x000fe20008000000 */
[----:B------:R-:W-:Y:S01]  /*17b0*/  STL.128 [R1+0x220], RZ ;  /* 0x000220ff01007387 */ /* 0x000fe20000100c00 */
[----:B------:R-:W-:-:S02]  /*17c0*/  UIADD3 UR38, UR43, 0x1, -UR44 ;  /* 0x000000012b267890 */ /* 0x000fc4000fffe82c */
[----:B------:R-:W-:Y:S01]  /*17d0*/  UP2UR UR41, UPR, URZ, 0x10 ;  /* 0x000000103f297883 */ /* 0x000fe20008000000 */
[----:B------:R-:W-:Y:S04]  /*17e0*/  STL.128 [R1+0x230], RZ ;  /* 0x000230ff01007387 */ /* 0x000fe80000100c00 */
        /* <DEDUP_REMOVED lines=28> */
[----:B------:R-:W-:Y:S04]  /*19b0*/  STL [R1+0x10], RZ ;  /* 0x000010ff01007387 */ /* 0x000fe80000100800 */
[----:B------:R-:W-:Y:S01]  /*19c0*/  STL [R1+0x38], RZ ;  /* 0x000038ff01007387 */ /* 0x000fe20000100800 */
[----:B--2---:R-:W-:-:S13]  /*19d0*/  R2UR UR7, R0 ;  /* 0x00000000000772ca */ /* 0x004fda00000e0000 */
[----:B------:R-:W-:Y:S02]  /*19e0*/  IMAD.U32 R0, RZ, RZ, UR7 ;  /* 0x00000007ff007e24 */ /* 0x000fe4000f8e00ff */
[----:B------:R-:W-:Y:S01]  /*19f0*/  IMAD.U32 R2, RZ, RZ, UR7 ;  /* 0x00000007ff027e24 */ /* 0x000fe2000f8e00ff */
[----:B------:R-:W-:Y:S01]  /*1a00*/  UIADD3.X UR7, URZ, UR59, URZ, UP3, !UPT ;  /* 0x0000003b3f077290 */ /* 0x000fe20009ffe43f */
[----:B------:R-:W-:Y:S02]  /*1a10*/  IMAD.MOV.U32 R12, RZ, RZ, R0 ;  /* 0x000000ffff0c7224 */ /* 0x000fe400078e0000 */
[----:B------:R-:W0:Y:S01]  /*1a20*/  LDC R0, c[0x0][0xa80] ;  /* 0x0002a000ff007b82 */ /* 0x000e220000000800 */
[----:B------:R1:W-:Y:S02]  /*1a30*/  STL.64 [R1+0x28], R2 ;  /* 0x0000280201007387 */ /* 0x0003e40000100a00 */
[----:B------:R-:W-:Y:S01]  /*1a40*/  IMAD.U32 R11, RZ, RZ, UR7 ;  /* 0x00000007ff0b7e24 */ /* 0x000fe2000f8e00ff */
[----:B------:R-:W-:Y:S01]  /*1a50*/  ULDC UR7, c[0x0][0xd3c] ;  /* 0x00034f0000077ab9 */ /* 0x000fe20000000800 */
[----:B------:R-:W-:Y:S01]  /*1a60*/  STL.128 [R1], R12 ;  /* 0x0000000c01007387 */ /* 0x000fe20000100c00 */
[----:B------:R-:W-:-:S03]  /*1a70*/  UIADD3 UR8, UR6, UR7, URZ ;  /* 0x0000000706087290 */ /* 0x000fc6000fffe03f */
[----:B------:R-:W-:Y:S01]  /*1a80*/  @UP1 ULDC UR6, c[0x0][0xd4c] ;  /* 0x0003530000061ab9 */ /* 0x000fe20000000800 */
[----:B------:R-:W-:Y:S01]  /*1a90*/  USHF.L.U32 UR61, UR8, 0x7, URZ ;  /* 0x00000007083d7899 */ /* 0x000fe2000800063f */
[----:B------:R-:W-:Y:S01]  /*1aa0*/  STL.128 [R1+0x40], R8 ;  /* 0x0000400801007387 */ /* 0x000fe20000100c00 */
[----:B------:R-:W-:Y:S01]  /*1ab0*/  UIMAD.WIDE.U32 UR6, UR13, UR6, URZ ;  /* 0x000000060d0672a5 */ /* 0x000fe2000f8e003f */
[----:B-1----:R-:W-:Y:S01]  /*1ac0*/  IMAD.U32 R2, RZ, RZ, UR14 ;  /* 0x0000000eff027e24 */ /* 0x002fe2000f8e00ff */
[----:B------:R-:W-:Y:S01]  /*1ad0*/  @UP1 ULDC UR14, c[0x0][0xd50] ;  /* 0x00035400000e1ab9 */ /* 0x000fe20000000800 */
[----:B------:R-:W-:Y:S01]  /*1ae0*/  IMAD.U32 R3, RZ, RZ, UR15 ;  /* 0x0000000fff037e24 */ /* 0x000fe2000f8e00ff */
[----:B------:R-:W-:Y:S02]  /*1af0*/  UIADD3 UR10, UR61, 0x7f, URZ ;  /* 0x0000007f3d0a7890 */ /* 0x000fe4000fffe03f */
[----:B------:R-:W-:Y:S02]  /*1b00*/  @UP1 USHF.R.U32.HI UR60, URZ, UR14, UR7 ;  /* 0x0000000e3f3c1299 */ /* 0x000fe40008011607 */
[----:B------:R-:W-:Y:S01]  /*1b10*/  STL.64 [R1+0x18], R2 ;  /* 0x0000180201007387 */ /* 0x000fe20000100a00 */
[----:B------:R-:W-:Y:S01]  /*1b20*/  @UP5 ULDC UR15, c[0x0][0x450] ;  /* 0x00011400000f5ab9 */ /* 0x000fe20000000800 */
[----:B------:R-:W-:-:S02]  /*1b30*/  UIADD3 UR6, -UR60, URZ, URZ ;  /* 0x0000003f3c067290 */ /* 0x000fc4000fffe13f */
[----:B0-----:R0:W-:Y:S02]  /*1b40*/  STL [R1+0x430], R0 ;  /* 0x0004300001007387 */ /* 0x0011e40000100800 */
[----:B------:R-:W-:-:S06]  /*1b50*/  UIMAD UR6, UR11, UR6, UR13 ;  /* 0x000000060b0672a4 */ /* 0x000fcc000f8e020d */
[----:B------:R-:W-:Y:S02]  /*1b60*/  IMAD.U32 R204, RZ, RZ, UR6 ;  /* 0x00000006ffcc7e24 */ /* 0x000fe4000f8e00ff */
[----:B0-----:R-:W-:Y:S01]  /*1b70*/  IMAD.U32 R0, RZ, RZ, UR8 ;  /* 0x00000008ff007e24 */ /* 0x001fe2000f8e00ff */
[----:B------:R-:W-:-:S04]  /*1b80*/  UIMAD.WIDE.U32 UR8, UR10, UR9, URZ ;  /* 0x000000090a0872a5 */ /* 0x000fc8000f8e003f */
[----:B------:R0:W-:Y:S01]  /*1b90*/  STL [R19], R0 ;  /* 0x0000000013007387 */ /* 0x0001e20000100800 */
[----:B------:R-:W-:-:S04]  /*1ba0*/  @UP5 USHF.R.U32.HI UR10, URZ, UR15, UR9 ;  /* 0x0000000f3f0a5299 */ /* 0x000fc80008011609 */
[----:B------:R-:W-:-:S04]  /*1bb0*/  UIADD3 UR10, UR38, UR10, URZ ;  /* 0x0000000a260a7290 */ /* 0x000fc8000fffe03f */
[----:B------:R-:W-:Y:S01]  /*1bc0*/  UIADD3 UR4, UR10, UR4, URZ ;  /* 0x000000040a047290 */ /* 0x000fe2000fffe03f */
[----:B0-----:R-:W-:Y:S11]  /*1bd0*/  @P2 BRA `(.L_x_11179) ;  /* 0x0000000000442947 */ /* 0x001ff60003800000 */
        /* <DEDUP_REMOVED lines=10> */
.L_x_11180:
[----:B------:R-:W-:-:S11]  /*1c80*/  UISETP.NE.AND UP0, UPT, UR5, 0x1, UPT ;  /* 0x000000010500788c */ /* 0x000fd6000bf05270 */
[----:B------:R-:W-:Y:S02]  /*1c90*/  @UP0 ULDC.64 UR10, c[0x0][0xae0] ;  /* 0x0002b800000a0ab9 */ /* 0x000fe40000000a00 */
[----:B------:R-:W-:-:S04]  /*1ca0*/  UIMAD.WIDE.U32 UR6, UR8, UR10, URZ ;  /* 0x0000000a080672a5 */ /* 0x000fc8000f8e003f */
[----:B------:R-:W-:-:S12]  /*1cb0*/  @UP0 USHF.R.U32.HI UR8, URZ, UR11, UR7 ;  /* 0x0000000b3f080299 */ /* 0x000fd80008011607 */
.L_x_11181:
[----:B------:R-:W-:-:S04]  /*1cc0*/  UIMAD UR8, UR8, UR5, UR5 ;  /* 0x00000005080872a4 */ /* 0x000fc8000f8e0205 */
[----:B------:R-:W-:-:S04]  /*1cd0*/  UISETP.LT.AND UP0, UPT, UR4, UR8, UPT ;  /* 0x000000080400728c */ /* 0x000fc8000bf01270 */
[----:B------:R-:W-:-:S12]  /*1ce0*/  USEL UR4, UR4, UR8, UP0 ;  /* 0x0000000804047287 */ /* 0x000fd80008000000 */
.L_x_11179:
[----:B------:R-:W-:Y:S02]  /*1cf0*/  UISETP.NE.AND UP0, UPT, UR39, URZ, UPT ;  /* 0x0000003f2700728c */ /* 0x000fe4000bf05270 */
[----:B------:R-:W-:Y:S02]  /*1d00*/  UIADD3 UR6, UR43, 0x5f, URZ ;  /* 0x0000005f2b067890 */ /* 0x000fe4000fffe03f */
[----:B------:R-:W-:Y:S02]  /*1d10*/  UIADD3 UR8, UR4, 0x5f, URZ ;  /* 0x0000005f04087890 */ /* 0x000fe4000fffe03f */
[----:B------:R-:W-:Y:S02]  /*1d20*/  UISETP.GE.AND UP1, UPT, UR5, 0x1, UPT ;  /* 0x000000010500788c */ /* 0x000fe4000bf26270 */
[----:B------:R-:W-:Y:S02]  /*1d30*/  UIMAD.WIDE UR6, UR6, 0x2aaaaaab, URZ ;  /* 0x2aaaaaab060678a5 */ /* 0x000fe4000f8e023f */
[----:B------:R-:W-:Y:S01]  /*1d40*/  UIMAD.WIDE UR8, UR8, 0x2aaaaaab, URZ ;  /* 0x2aaaaaab080878a5 */ /* 0x000fe2000f8e023f */
[----:B------:R-:W-:Y:S01]  /*1d50*/  @UP0 ULDC UR10, c[0x0][0x44c] ;  /* 0x00011300000a0ab9 */ /* 0x000fe20000000800 */
[----:B------:R-:W-:Y:S01]  /*1d60*/  USHF.R.U32.HI UR4, URZ, 0x1f, UR7 ;  /* 0x0000001f3f047899 */ /* 0x000fe20008011607 */
[----:B------:R-:W-:Y:S01]  /*1d70*/  PLOP3.LUT P0, PT, PT, PT, UP1, 0x40, 0x0 ;  /* 0x000000000000781c */ /* 0x000fe20003f0e818 */
[----:B------:R-:W-:-:S02]  /*1d80*/  UIMAD.WIDE.U32 UR10, UR61, UR10, URZ ;  /* 0x0000000a3d0a72a5 */ /* 0x000fc4000f8e003f */
[----:B------:R-:W-:Y:S01]  /*1d90*/  USHF.R.U32.HI UR6, URZ, 0x1f, UR9 ;  /* 0x0000001f3f067899 */ /* 0x000fe20008011609 */
[----:B------:R-:W-:Y:S01]  /*1da0*/  @UP0 ULDC UR14, c[0x0][0x450] ;  /* 0x00011400000e0ab9 */ /* 0x000fe20000000800 */
[----:B------:R-:W-:Y:S01]  /*1db0*/  UMOV UR12, UR61 ;  /* 0x0000003d000c7c82 */ /* 0x000fe20008000000 */
[----:B------:R-:W-:Y:S02]  /*1dc0*/  UIADD3 UR44, UR43, -UR44, URZ ;  /* 0x8000002c2b2c7290 */ /* 0x000fe4000fffe03f */
[----:B------:R-:W-:Y:S02]  /*1dd0*/  @UP0 USHF.R.U32.HI UR12, URZ, UR14, UR11 ;  /* 0x0000000e3f0c0299 */ /* 0x000fe4000801160b */
[----:B------:R-:W-:Y:S02]  /*1de0*/  ULEA.HI.SX32 UR4, UR7, UR4, 0x1c ;  /* 0x0000000407047291 */ /* 0x000fe4000f8fe23f */
[----:B------:R-:W-:Y:S02]  /*1df0*/  ULEA.HI.SX32 UR6, UR9, UR6, 0x1c ;  /* 0x0000000609067291 */ /* 0x000fe4000f8fe23f */
[----:B------:R-:W-:-:S02]  /*1e00*/  UIADD3 UR7, UR44, UR12, URZ ;  /* 0x0000000c2c077290 */ /* 0x000fc4000fffe03f */
[----:B------:R-:W-:Y:S01]  /*1e10*/  UISETP.LT.AND UP0, UPT, UR4, UR6, UPT ;  /* 0x000000060400728c */ /* 0x000fe2000bf01270 */
[----:B------:R-:W-:Y:S02]  /*1e20*/  ULDC UR13, c[0x0][0xad4] ;  /* 0x0002b500000d7ab9 */ /* 0x000fe40000000800 */
[----:B------:R-:W-:Y:S02]  /*1e30*/  UIADD3 UR8, UR7, -UR13, URZ ;  /* 0x8000000d07087290 */ /* 0x000fe4000fffe03f */
[----:B------:R-:W-:Y:S01]  /*1e40*/  USEL UR45, UR4, UR6, UP0 ;  /* 0x00000006042d7287 */ /* 0x000fe20008000000 */
        /* <DEDUP_REMOVED lines=12> */
.L_x_11183:
[----:B------:R-:W-:-:S11]  /*1f10*/  UISETP.NE.AND UP0, UPT, UR5, 0x1, UPT ;  /* 0x000000010500788c */ /* 0x000fd6000bf05270 */
[----:B------:R-:W-:Y:S02]  /*1f20*/  @UP0 ULDC.64 UR10, c[0x0][0xae0] ;  /* 0x0002b800000a0ab9 */ /* 0x000fe40000000a00 */
[----:B------:R-:W-:-:S04]  /*1f30*/  UIMAD.WIDE.U32 UR6, UR4, UR10, URZ ;  /* 0x0000000a040672a5 */ /* 0x000fc8000f8e003f */
[----:B------:R-:W-:-:S12]  /*1f40*/  @UP0 USHF.R.U32.HI UR4, URZ, UR11, UR7 ;  /* 0x0000000b3f040299 */ /* 0x000fd80008011607 */
.L_x_11184:
[----:B------:R-:W-:-:S04]  /*1f50*/  UIMAD UR4, UR4, UR5, URZ ;  /* 0x00000005040472a4 */ /* 0x000fc8000f8e023f */
[----:B------:R-:W-:-:S04]  /*1f60*/  UISETP.LT.AND UP0, UPT, UR8, UR4, UPT ;  /* 0x000000040800728c */ /* 0x000fc8000bf01270 */
[----:B------:R-:W-:-:S12]  /*1f70*/  USEL UR8, UR8, UR4, !UP0 ;  /* 0x0000000408087287 */ /* 0x000fd8000c000000 */
.L_x_11182:
[----:B------:R-:W-:Y:S01]  /*1f80*/  UIMAD.WIDE UR4, UR8, 0x2aaaaaab, URZ ;  /* 0x2aaaaaab080478a5 */ /* 0x000fe2000f8e023f */
[----:B------:R-:W-:-:S03]  /*1f90*/  PLOP3.LUT P0, PT, PT, PT, PT, 0x80, 0x0 ;  /* 0x000000000000781c */ /* 0x000fc60003f0f070 */
[----:B------:R-:W-:-:S04]  /*1fa0*/  USHF.R.U32.HI UR4, URZ, 0x1f, UR5 ;  /* 0x0000001f3f047899 */ /* 0x000fc80008011605 */
[----:B------:R-:W-:-:S04]  /*1fb0*/  ULEA.HI.SX32 UR4, UR5, UR4, 0x1c ;  /* 0x0000000405047291 */ /* 0x000fc8000f8fe23f */
        /* <DEDUP_REMOVED lines=9> */
[----:B------:R-:W-:Y:S01]  /*2050*/  IMAD.MOV.U32 R4, RZ, RZ, 0x1 ;  /* 0x00000001ff047424 */ /* 0x000fe200078e00ff */
[----:B------:R-:W-:Y:S01]  /*2060*/  UIADD3 UR4, UR42, 0x1c400, URZ ;  /* 0x0001c4002a047890 */ /* 0x000fe2000fffe03f */
[----:B------:R-:W-:Y:S01]  /*2070*/  IMAD.MOV.U32 R5, RZ, RZ, RZ ;  /* 0x000000ffff057224 */ /* 0x000fe200078e00ff */
[----:B------:R-:W-:Y:S01]  /*2080*/  USHF.R.U32.HI UR5, URZ, 0x4, UR5 ;  /* 0x000000043f057899 */ /* 0x000fe20008011605 */
[----:B------:R-:W-:Y:S01]  /*2090*/  IMAD.MOV.U32 R6, RZ, RZ, 0x1 ;  /* 0x00000001ff067424 */ /* 0x000fe200078e00ff */
[----:B------:R-:W-:Y:S01]  /*20a0*/  USHF.R.U32.HI UR4, URZ, 0x4, UR4 ;  /* 0x000000043f047899 */ /* 0x000fe20008011604 */
[----:B------:R-:W-:Y:S01]  /*20b0*/  IMAD.MOV.U32 R7, RZ, RZ, RZ ;  /* 0x000000ffff077224 */ /* 0x000fe200078e00ff */
[----:B------:R-:W-:Y:S01]  /*20c0*/  ULOP3.LUT UR5, UR5, 0x3fff, URZ, 0xc0, !UPT ;  /* 0x00003fff05057892 */ /* 0x000fe2000f8ec03f */
[----:B------:R-:W-:Y:S01]  /*20d0*/  IMAD.MOV.U32 R13, RZ, RZ, RZ ;  /* 0x000000ffff0d7224 */ /* 0x000fe200078e00ff */
[----:B------:R-:W-:Y:S01]  /*20e0*/  ULOP3.LUT UR4, UR4, 0x3fff, URZ, 0xc0, !UPT ;  /* 0x00003fff04047892 */ /* 0x000fe2000f8ec03f */
[----:B------:R-:W-:Y:S01]  /*20f0*/  IMAD.MOV.U32 R9, RZ, RZ, 0x40000040 ;  /* 0x40000040ff097424 */ /* 0x000fe200078e00ff */
[----:B------:R-:W-:Y:S01]  /*2100*/  ULOP3.LUT UR7, UR5, 0x3000000, URZ, 0xfc, !UPT ;  /* 0x0300000005077892 */ /* 0x000fe2000f8efc3f */
[----:B------:R1:W-:Y:S01]  /*2110*/  STL.128 [R1+0x60], R4 ;  /* 0x0000600401007387 */ /* 0x0003e20000100c00 */
[----:B------:R-:W-:Y:S01]  /*2120*/  ULOP3.LUT UR4, UR4, 0x10000, URZ, 0xfc, !UPT ;  /* 0x0001000004047892 */ /* 0x000fe2000f8efc3f */
[----:B------:R-:W-:Y:S01]  /*2130*/  IMAD.MOV.U32 R11, RZ, RZ, 0x40000040 ;  /* 0x40000040ff0b7424 */ /* 0x000fe200078e00ff */
[----:B------:R-:W-:Y:S01]  /*2140*/  ULOP3.LUT UR5, UR5, 0x10000, URZ, 0xfc, !UPT ;  /* 0x0001000005057892 */ /* 0x000fe2000f8efc3f */
[----:B------:R2:W-:Y:S01]  /*2150*/  STL.64 [R1+0x70], R12 ;  /* 0x0000700c01007387 */ /* 0x0005e20000100a00 */
[----:B------:R-:W-:Y:S01]  /*2160*/  IMAD.U32 R10, RZ, RZ, UR7 ;  /* 0x00000007ff0a7e24 */ /* 0x000fe2000f8e00ff */
[----:B------:R-:W-:Y:S01]  /*2170*/  IADD3 R29, P1, R16, 0x78, RZ ;  /* 0x00000078101d7810 */ /* 0x000fe20007f3e0ff */
[----:B------:R-:W-:Y:S01]  /*2180*/  IMAD.U32 R8, RZ, RZ, UR4 ;  /* 0x00000004ff087e24 */ /* 0x000fe2000f8e00ff */
[----:B0-----:R-:W-:Y:S01]  /*2190*/  LEA.HI R2, R0, R0, RZ, 0x1 ;  /* 0x0000000000027211 */ /* 0x001fe200078f08ff */
[----:B------:R-:W-:Y:S01]  /*21a0*/  IMAD.U32 R14, RZ, RZ, UR5 ;  /* 0x00000005ff0e7e24 */ /* 0x000fe2000f8e00ff */
[----:B------:R-:W-:Y:S01]  /*21b0*/  ULOP3.LUT UP0, URZ, UR6, 0x1bf, URZ, 0xc0, !UPT ;  /* 0x000001bf063f7892 */ /* 0x000fe2000f80c03f */
[----:B------:R-:W-:Y:S01]  /*21c0*/  IMAD.MOV.U32 R15, RZ, RZ, 0x40000040 ;  /* 0x40000040ff0f7424 */ /* 0x000fe200078e00ff */
[----:B------:R-:W-:Y:S01]  /*21d0*/  LOP3.LUT R3, R2, 0x7fffe, RZ, 0xc0, !PT ;  /* 0x0007fffe02037812 */ /* 0x000fe200078ec0ff */
[----:B------:R0:W-:Y:S01]  /*21e0*/  STL.128 [R1+0x80], R8 ;  /* 0x0000800801007387 */ /* 0x0001e20000100c00 */
[----:B------:R-:W-:Y:S01]  /*21f0*/  IMAD.X R42, RZ, RZ, R17, P1 ;  /* 0x000000ffff2a7224 */ /* 0x000fe200008e0611 */
[----:B------:R-:W-:Y:S01]  /*2200*/  IADD3 R32, P5, R16, 0xf8, RZ ;  /* 0x000000f810207810 */ /* 0x000fe20007fbe0ff */
[----:B-1----:R-:W-:Y:S01]  /*2210*/  IMAD.MOV.U32 R5, RZ, RZ, 0x40000040 ;  /* 0x40000040ff057424 */ /* 0x002fe200078e00ff */
[----:B------:R0:W-:Y:S01]  /*2220*/  STL.64 [R1+0x58], RZ ;  /* 0x000058ff01007387 */ /* 0x0001e20000100a00 */
[----:B------:R-:W-:Y:S01]  /*2230*/  IMAD.IADD R3, R0, 0x1, -R3 ;  /* 0x0000000100037824 */ /* 0x000fe200078e0a03 */
[----:B------:R-:W-:Y:S01]  /*2240*/  PLOP3.LUT P1, PT, PT, PT, UP0, 0x80, 0x0 ;  /* 0x000000000000781c */ /* 0x000fe20003f2f008 */
[----:B--2---:R-:W-:Y:S01]  /*2250*/  IMAD.MOV.U32 R13, RZ, RZ, 0x40000040 ;  /* 0x40000040ff0d7424 */ /* 0x004fe200078e00ff */
[----:B------:R0:W-:Y:S01]  /*2260*/  STL.128 [R1+0x90], RZ ;  /* 0x000090ff01007387 */ /* 0x0001e20000100c00 */
[C---:B------:R-:W-:Y:S01]  /*2270*/  IADD3 R31, P6, R16.reuse, 0xf0, RZ ;  /* 0x000000f0101f7810 */ /* 0x040fe20007fde0ff */
[--C-:B------:R-:W-:Y:S01]  /*2280*/  IMAD.X R33, RZ, RZ, R17.reuse, P5 ;  /* 0x000000ffff217224 */ /* 0x100fe200028e0611 */
[----:B------:R-:W-:Y:S01]  /*2290*/  LEA R3, R3, UR6, 0xd ;  /* 0x0000000603037c11 */ /* 0x000fe2000f8e68ff */
[----:B------:R0:W-:Y:S01]  /*22a0*/  STL.128 [R1+0xa0], RZ ;  /* 0x0000a0ff01007387 */ /* 0x0001e20000100c00 */
[----:B------:R-:W-:Y:S01]  /*22b0*/  IADD3 R30, P0, R16, 0x80, RZ ;  /* 0x00000080101e7810 */ /* 0x000fe20007f1e0ff */
[----:B------:R-:W-:Y:S01]  /*22c0*/  IMAD.X R44, RZ, RZ, R17, P6 ;  /* 0x000000ffff2c7224 */ /* 0x000fe200030e0611 */
[----:B------:R-:W-:Y:S01]  /*22d0*/  SHF.R.U32.HI R0, RZ, 0x4, R3 ;  /* 0x00000004ff007819 */ /* 0x000fe20000011603 */
[----:B------:R-:W-:Y:S01]  /*22e0*/  VIADD R2, R3, 0xa000 ;  /* 0x0000a00003027836 */ /* 0x000fe20000000000 */
[----:B------:R0:W-:Y:S01]  /*22f0*/  STL.128 [R1+0xb0], RZ ;  /* 0x0000b0ff01007387 */ /* 0x0001e20000100c00 */
[----:B------:R-:W-:Y:S01]  /*2300*/  IMAD.X R43, RZ, RZ, R17, P0 ;  /* 0x000000ffff2b7224 */ /* 0x000fe200000e0611 */
[----:B------:R-:W-:-:S02]  /*2310*/  LOP3.LUT R0, R0, 0x3fff, RZ, 0xc0, !PT ;  /* 0x00003fff00007812 */ /* 0x000fc400078ec0ff */
[----:B------:R-:W-:Y:S01]  /*2320*/  SHF.R.U32.HI R2, RZ, 0x4, R2 ;  /* 0x00000004ff027819 */ /* 0x000fe20000011602 */
[----:B------:R0:W-:Y:S01]  /*2330*/  STL.128 [R1+0xc0], RZ ;  /* 0x0000c0ff01007387 */ /* 0x0001e20000100c00 */
[----:B------:R-:W-:Y:S02]  /*2340*/  LOP3.LUT R4, R0, 0x10000, RZ, 0xfc, !PT ;  /* 0x0001000000047812 */ /* 0x000fe400078efcff */
[----:B------:R-:W-:Y:S01]  /*2350*/  LOP3.LUT R2, R2, 0x3fff, RZ, 0xc0, !PT ;  /* 0x00003fff02027812 */ /* 0x000fe200078ec0ff */
[----:B------:R0:W-:Y:S01]  /*2360*/  STL.128 [R1+0xd0], RZ ;  /* 0x0000d0ff01007387 */ /* 0x0001e20000100c00 */
[----:B------:R-:W-:Y:S02]  /*2370*/  IADD3 R27, P2, R16, 0x70, RZ ;  /* 0x00000070101b7810 */ /* 0x000fe40007f5e0ff */
[----:B------:R-:W-:Y:S01]  /*2380*/  LOP3.LUT R2, R2, 0x10000, RZ, 0xfc, !PT ;  /* 0x0001000002027812 */ /* 0x000fe200078efcff */
[----:B------:R0:W-:Y:S01]  /*2390*/  STL.64 [R1+0x78], R4 ;  /* 0x0000780401007387 */ /* 0x0001e20000100a00 */
[C---:B------:R-:W-:Y:S01]  /*23a0*/  IADD3 R28, P3, R16.reuse, 0x68, RZ ;  /* 0x00000068101c7810 */ /* 0x040fe20007f7e0ff */
[--C-:B------:R-:W-:Y:S01]  /*23b0*/  IMAD.X R40, RZ, RZ, R17.reuse, P2 ;  /* 0x000000ffff287224 */ /* 0x100fe200010e0611 */
[C---:B------:R-:W-:Y:S01]  /*23c0*/  IADD3 R26, P4, R16.reuse, 0x60, RZ ;  /* 0x00000060101a7810 */ /* 0x040fe20007f9e0ff */
[----:B------:R-:W-:Y:S01]  /*23d0*/  IMAD.MOV.U32 R12, RZ, RZ, R2 ;  /* 0x000000ffff0c7224 */ /* 0x000fe200078e0002 */
[----:B------:R0:W-:Y:S01]  /*23e0*/  STL.128 [R1+0xe0], RZ ;  /* 0x0000e0ff01007387 */ /* 0x0001e20000100c00 */
[C---:B------:R-:W-:Y:S01]  /*23f0*/  IADD3 R24, P5, R16.reuse, 0x58, RZ ;  /* 0x0000005810187810 */ /* 0x040fe20007fbe0ff */
[--C-:B------:R-:W-:Y:S01]  /*2400*/  IMAD.X R41, RZ, RZ, R17.reuse, P3 ;  /* 0x000000ffff297224 */ /* 0x100fe200018e0611 */
[C---:B------:R-:W-:Y:S01]  /*2410*/  IADD3 R37, P6, R16.reuse, 0x88, RZ ;  /* 0x0000008810257810 */ /* 0x040fe20007fde0ff */
[----:B------:R0:W-:Y:S01]  /*2420*/  STL.128 [R1+0xf0], R12 ;  /* 0x0000f00c01007387 */ /* 0x0001e20000100c00 */
[----:B------:R-:W-:Y:S01]  /*2430*/  IADD3 R35, P0, R16, 0x90, RZ ;  /* 0x0000009010237810 */ /* 0x000fe20007f1e0ff */
[----:B------:R-:W-:-:S02]  /*2440*/  IMAD.X R39, RZ, RZ, R17, P4 ;  /* 0x000000ffff277224 */ /* 0x000fc400020e0611 */
[--C-:B------:R-:W-:Y:S02]  /*2450*/  IMAD.X R25, RZ, RZ, R17.reuse, P5 ;  /* 0x000000ffff197224 */ /* 0x100fe400028e0611 */
[--C-:B------:R-:W-:Y:S02]  /*2460*/  IMAD.X R38, RZ, RZ, R17.reuse, P6 ;  /* 0x000000ffff267224 */ /* 0x100fe400030e0611 */
[----:B------:R-:W-:Y:S01]  /*2470*/  IMAD.X R36, RZ, RZ, R17, P0 ;  /* 0x000000ffff247224 */ /* 0x000fe200000e0611 */
[----:B------:R-:W-:Y:S06]  /*2480*/  @!P1 BRA `(.L_x_11186) ;  /* 0x0000000000409947 */ /* 0x000fec0003800000 */
        /* <DEDUP_REMOVED lines=16> */
.L_x_11186:
[----:B------:R-:W1:Y:S01]  /*2590*/  S2R R20, SR_TID.X ;  /* 0x0000000000147919 */ /* 0x000e620000002100 */
[----:B------:R-:W2:Y:S01]  /*25a0*/  LDC R0, c[0x0][0x20] ;  /* 0x00000800ff007b82 */ /* 0x000ea20000000800 */
[----:B0-----:R-:W-:Y:S01]  /*25b0*/  IADD3 R8, P0, R16, 0x100, RZ ;  /* 0x0000010010087810 */ /* 0x001fe20007f1e0ff */
[----:B------:R-:W-:Y:S01]  /*25c0*/  IMAD.U32 R11, RZ, RZ, UR43 ;  /* 0x0000002bff0b7e24 */ /* 0x000fe2000f8e00ff */
[----:B------:R-:W-:Y:S03]  /*25d0*/  STL.64 [R1+0x110], R24 ;  /* 0x0001101801007387 */ /* 0x000fe60000100a00 */
[----:B------:R-:W-:Y:S01]  /*25e0*/  IMAD.X R9, RZ, RZ, R17, P0 ;  /* 0x000000ffff097224 */ /* 0x000fe200000e0611 */
[----:B------:R-:W-:Y:S01]  /*25f0*/  STL.64 [R1+0x100], R206 ;  /* 0x000100ce01007387 */ /* 0x000fe20000100a00 */
[----:B------:R-:W0:Y:S03]  /*2600*/  LDC R13, c[0x0][0x288] ;  /* 0x0000a200ff0d7b82 */ /* 0x000e260000000800 */
[----:B------:R3:W-:Y:S04]  /*2610*/  STL.64 [R1+0x108], R8 ;  /* 0x0001080801007387 */ /* 0x0007e80000100a00 */
[----:B------:R4:W-:Y:S01]  /*2620*/  STL.U8 [R1+0x118], RZ ;  /* 0x000118ff01007387 */ /* 0x0009e20000100000 */
[----:B------:R-:W5:Y:S08]  /*2630*/  LDC R15, c[0x0][0xad4] ;  /* 0x0002b500ff0f7b82 */ /* 0x000f700000000800 */
[----:B------:R-:W3:Y:S01]  /*2640*/  LDC.64 R6, c[0x0][0x448] ;  /* 0x00011200ff067b82 */ /* 0x000ee20000000a00 */
[----:B--2---:R-:W-:-:S05]  /*2650*/  IMAD.IADD R198, R18, 0x1, -R0 ;  /* 0x0000000112c67824 */ /* 0x004fca00078e0a00 */
[----:B------:R4:W-:Y:S01]  /*2660*/  STL [R198+0x8], R11 ;  /* 0x0000080bc6007387 */ /* 0x0009e20000100800 */
[----:B-1----:R-:W-:Y:S01]  /*2670*/  VIADD R205, R20, 0xffffff80 ;  /* 0xffffff8014cd7836 */ /* 0x002fe20000000000 */
[----:B------:R-:W1:Y:S02]  /*2680*/  LDC.64 R4, c[0x0][0xad8] ;  /* 0x0002b600ff047b82 */ /* 0x000e640000000a00 */
[----:B0-----:R4:W-:Y:S04]  /*2690*/  STL [R198+0x4], R13 ;  /* 0x0000040dc6007387 */ /* 0x0019e80000100800 */
[----:B------:R4:W-:Y:S02]  /*26a0*/  STL [R198+0x14], RZ ;  /* 0x000014ffc6007387 */ /* 0x0009e40000100800 */
[----:B------:R-:W0:Y:S02]  /*26b0*/  LDC.64 R2, c[0x0][0xae0] ;  /* 0x0002b800ff027b82 */ /* 0x000e240000000a00 */
[----:B-----5:R4:W-:Y:S04]  /*26c0*/  STL [R198+0xc], R15 ;  /* 0x00000c0fc6007387 */ /* 0x0209e80000100800 */
[----:B------:R4:W-:Y:S02]  /*26d0*/  STL [R198], R205 ;  /* 0x000000cdc6007387 */ /* 0x0009e40000100800 */
[----:B------:R-:W2:Y:S02]  /*26e0*/  LDC R10, c[0x0][0x450] ;  /* 0x00011400ff0a7b82 */ /* 0x000ea40000000800 */
[----:B---3--:R4:W-:Y:S04]  /*26f0*/  STL [R198+0x24], R6 ;  /* 0x00002406c6007387 */ /* 0x0089e80000100800 */
[----:B------:R4:W-:Y:S04]  /*2700*/  STL [R198+0x28], R7 ;  /* 0x00002807c6007387 */ /* 0x0009e80000100800 */
[----:B-1----:R4:W-:Y:S04]  /*2710*/  STL [R198+0x10], R4 ;  /* 0x00001004c6007387 */ /* 0x0029e80000100800 */
[----:B------:R4:W-:Y:S04]  /*2720*/  STL [R198+0x18], R5 ;  /* 0x00001805c6007387 */ /* 0x0009e80000100800 */
[----:B0-----:R4:W-:Y:S04]  /*2730*/  STL [R198+0x1c], R2 ;  /* 0x00001c02c6007387 */ /* 0x0019e80000100800 */
[----:B------:R4:W-:Y:S04]  /*2740*/  STL [R198+0x20], R3 ;  /* 0x00002003c6007387 */ /* 0x0009e80000100800 */
[----:B--2---:R4:W-:Y:S04]  /*2750*/  STL [R198+0x2c], R10 ;  /* 0x00002c0ac6007387 */ /* 0x0049e80000100800 */
[----:B------:R-:W2:Y:S01]  /*2760*/  LDL R9, [R1+0x1fc] ;  /* 0x0001fc0001097983 */ /* 0x000ea20000100800 */
[----:B------:R-:W-:Y:S03]  /*2770*/  BSSY B0, `(.L_x_11187) ;  /* 0x0000008000007945 */ /* 0x000fe60003800000 */
[----:B------:R4:W-:Y:S01]  /*2780*/  STL.U8 [R1+0x14c], RZ ;  /* 0x00014cff01007387 */ /* 0x0009e20000100000 */
[----:B--2---:R-:W-:-:S04]  /*2790*/  LEA.HI R8, R9, R9, RZ, 0x1 ;  /* 0x0000000909087211 */ /* 0x004fc800078f08ff */
[----:B------:R-:W-:-:S05]  /*27a0*/  LOP3.LUT R8, R8, 0xfffffffe, RZ, 0xc0, !PT ;  /* 0xfffffffe08087812 */ /* 0x000fca00078ec0ff */
[----:B------:R-:W-:-:S05]  /*27b0*/  IMAD.IADD R8, R9, 0x1, -R8 ;  /* 0x0000000109087824 */ /* 0x000fca00078e0a08 */
[----:B------:R-:W-:-:S04]  /*27c0*/  SHF.L.U32 R8, R8, 0x1f, RZ ;  /* 0x0000001f08087819 */ /* 0x000fc800000006ff */
[----:B------:R-:W0:Y:S02]  /*27d0*/  SYNCS.PHASECHK.TRANS64.TRYWAIT P0, [UR42+0x32400], R8 ;  /* 0x03240008ff0075a7 */ /* 0x000e24000800016a */
[----:B0---4-:R-:W-:Y:S05]  /*27e0*/  @!P0 BRA `(.L_x_11188) ;  /* 0x0000024000448947 */ /* 0x011fea0003800000 */
.L_x_11380:
[----:B------:R-:W-:Y:S05]  /*27f0*/  BSYNC B0 ;  /* 0x0000000000007941 */ /* 0x000fea0003800000 */
.L_x_11187:
[----:B------:R-:W2:Y:S04]  /*2800*/  LDL R34, [R1] ;  /* 0x0000000001227983 */ /* 0x000ea80000100800 */
[----:B------:R1:W5:Y:S01]  /*2810*/  LDL.64 R24, [R1+0x1f0] ;  /* 0x0001f00001187983 */ /* 0x0003620000100a00 */
[----:B0-----:R-:W-:Y:S01]  /*2820*/  IMAD.U32 R8, RZ, RZ, UR58 ;  /* 0x0000003aff087e24 */ /* 0x001fe2000f8e00ff */
[C---:B------:R-:W-:Y:S01]  /*2830*/  IADD3 R6, P2, R16.reuse, 0x400, RZ ;  /* 0x0000040010067810 */ /* 0x040fe20007f5e0ff */
[----:B------:R-:W-:Y:S01]  /*2840*/  IMAD.U32 R9, RZ, RZ, UR59 ;  /* 0x0000003bff097e24 */ /* 0x000fe2000f8e00ff */
[C---:B------:R-:W-:Y:S01]  /*2850*/  IADD3 R20, P1, R16.reuse, 0x108, RZ ;  /* 0x0000010810147810 */ /* 0x040fe20007f3e0ff */
[----:B------:R-:W-:Y:S01]  /*2860*/  IMAD.MOV.U32 R10, RZ, RZ, R216 ;  /* 0x000000ffff0a7224 */ /* 0x000fe200078e00d8 */
[----:B------:R-:W-:Y:S05]  /*2870*/  WARPSYNC.ALL ;  /* 0x0000000000007948 */ /* 0x000fea0003800000 */
[----:B------:R-:W-:Y:S01]  /*2880*/  IMAD.MOV.U32 R11, RZ, RZ, R215 ;  /* 0x000000ffff0b7224 */ /* 0x000fe200078e00d7 */
[----:B------:R-:W-:Y:S01]  /*2890*/  BSSY B0, `(.L_x_11189) ;  /* 0x0000037000007945 */ /* 0x000fe20003800000 */
[----:B------:R-:W-:Y:S01]  /*28a0*/  IMAD.MOV.U32 R14, RZ, RZ, R26 ;  /* 0x000000ffff0e7224 */ /* 0x000fe200078e001a */
[----:B------:R1:W-:Y:S01]  /*28b0*/  BAR.SYNC.DEFER_BLOCKING R209, 0x100 ;  /* 0x000400d10000751d */ /* 0x0003e20000010000 */
[----:B------:R-:W-:Y:S01]  /*28c0*/  IMAD.MOV.U32 R15, RZ, RZ, R39 ;  /* 0x000000ffff0f7224 */ /* 0x000fe200078e0027 */
[----:B------:R-:W-:Y:S01]  /*28d0*/  IADD3 R26, P0, R16, 0x14c, RZ ;  /* 0x0000014c101a7810 */ /* 0x000fe20007f1e0ff */
[----:B------:R-:W-:-:S02]  /*28e0*/  IMAD.MOV.U32 R12, RZ, RZ, R214 ;  /* 0x000000ffff0c7224 */ /* 0x000fc400078e00d6 */
[----:B------:R-:W-:Y:S02]  /*28f0*/  IMAD.MOV.U32 R13, RZ, RZ, R213 ;  /* 0x000000ffff0d7224 */ /* 0x000fe400078e00d5 */
[----:B------:R-:W-:Y:S01]  /*2900*/  IMAD.X R21, RZ, RZ, R17, P1 ;  /* 0x000000ffff157224 */ /* 0x000fe200008e0611 */
[----:B------:R0:W-:Y:S04]  /*2910*/  STL.128 [R1+0x180], R8 ;  /* 0x0001800801007387 */ /* 0x0001e80000100c00 */
[----:B------:R3:W-:Y:S01]  /*2920*/  STL.128 [R1+0x150], R12 ;  /* 0x0001500c01007387 */ /* 0x0007e20000100c00 */
[----:B0-----:R-:W-:Y:S02]  /*2930*/  IMAD.MOV.U32 R8, RZ, RZ, R45 ;  /* 0x000000ffff087224 */ /* 0x001fe400078e002d */
[----:B------:R-:W-:-:S02]  /*2940*/  IMAD.MOV.U32 R9, RZ, RZ, R46 ;  /* 0x000000ffff097224 */ /* 0x000fc400078e002e */
[----:B------:R-:W-:Y:S02]  /*2950*/  IMAD.MOV.U32 R10, RZ, RZ, R27 ;  /* 0x000000ffff0a7224 */ /* 0x000fe400078e001b */
[----:B------:R-:W-:Y:S02]  /*2960*/  IMAD.MOV.U32 R11, RZ, RZ, R40 ;  /* 0x000000ffff0b7224 */ /* 0x000fe400078e0028 */
[----:B---3--:R-:W-:Y:S02]  /*2970*/  IMAD.MOV.U32 R12, RZ, RZ, R29 ;  /* 0x000000ffff0c7224 */ /* 0x008fe400078e001d */
[----:B------:R-:W-:Y:S01]  /*2980*/  IMAD.MOV.U32 R13, RZ, RZ, R42 ;  /* 0x000000ffff0d7224 */ /* 0x000fe200078e002a */
[----:B------:R0:W-:Y:S01]  /*2990*/  STL.128 [R1+0x190], R8 ;  /* 0x0001900801007387 */ /* 0x0001e20000100c00 */
[----:B------:R-:W-:Y:S02]  /*29a0*/  IMAD.MOV.U32 R14, RZ, RZ, R30 ;  /* 0x000000ffff0e7224 */ /* 0x000fe400078e001e */
[----:B------:R-:W-:-:S02]  /*29b0*/  IMAD.MOV.U32 R15, RZ, RZ, R43 ;  /* 0x000000ffff0f7224 */ /* 0x000fc400078e002b */
[----:B------:R-:W-:-:S03]  /*29c0*/  IMAD.X R27, RZ, RZ, R17, P0 ;  /* 0x000000ffff1b7224 */ /* 0x000fc600000e0611 */
[----:B------:R3:W-:Y:S01]  /*29d0*/  STL.128 [R1+0x170], R12 ;  /* 0x0001700c01007387 */ /* 0x0007e20000100c00 */
[----:B0-----:R-:W-:Y:S02]  /*29e0*/  IMAD.MOV.U32 R8, RZ, RZ, R31 ;  /* 0x000000ffff087224 */ /* 0x001fe400078e001f */
[----:B------:R-:W-:Y:S02]  /*29f0*/  IMAD.MOV.U32 R9, RZ, RZ, R44 ;  /* 0x000000ffff097224 */ /* 0x000fe400078e002c */
[----:B------:R-:W-:Y:S02]  /*2a00*/  IMAD.MOV.U32 R10, RZ, RZ, R32 ;  /* 0x000000ffff0a7224 */ /* 0x000fe400078e0020 */
[----:B------:R-:W-:Y:S02]  /*2a10*/  IMAD.MOV.U32 R11, RZ, RZ, R33 ;  /* 0x000000ffff0b7224 */ /* 0x000fe400078e0021 */
[----:B---3--:R-:W-:-:S03]  /*2a20*/  IMAD.X R13, RZ, RZ, R17, P2 ;  /* 0x000000ffff0d7224 */ /* 0x008fc600010e0611 */
[----:B------:R0:W-:Y:S02]  /*2a30*/  STL.128 [R1+0x1a0], R8 ;  /* 0x0001a00801007387 */ /* 0x0001e40000100c00 */
[----:B0-----:R-:W-:Y:S02]  /*2a40*/  IMAD.MOV.U32 R10, RZ, RZ, R26 ;  /* 0x000000ffff0a7224 */ /* 0x001fe400078e001a */
[----:B------:R-:W-:Y:S02]  /*2a50*/  IMAD.MOV.U32 R11, RZ, RZ, R27 ;  /* 0x000000ffff0b7224 */ /* 0x000fe400078e001b */
[----:B------:R-:W-:Y:S01]  /*2a60*/  IMAD.MOV.U32 R8, RZ, RZ, R6 ;  /* 0x000000ffff087224 */ /* 0x000fe200078e0006 */
[----:B------:R-:W-:Y:S01]  /*2a70*/  IADD3 R6, P0, R16, 0x118, RZ ;  /* 0x0000011810067810 */ /* 0x000fe20007f1e0ff */
[----:B------:R-:W-:-:S05]  /*2a80*/  IMAD.MOV.U32 R9, RZ, RZ, R13 ;  /* 0x000000ffff097224 */ /* 0x000fca00078e000d */
[----:B------:R0:W-:Y:S02]  /*2a90*/  STL.128 [R1+0x1b0], R8 ;  /* 0x0001b00801007387 */ /* 0x0001e40000100c00 */
[----:B0-----:R-:W-:Y:S02]  /*2aa0*/  IMAD.MOV.U32 R8, RZ, RZ, R47 ;  /* 0x000000ffff087224 */ /* 0x001fe400078e002f */
[----:B------:R-:W-:Y:S02]  /*2ab0*/  IMAD.MOV.U32 R9, RZ, RZ, R48 ;  /* 0x000000ffff097224 */ /* 0x000fe400078e0030 */
[----:B------:R-:W-:Y:S02]  /*2ac0*/  IMAD.MOV.U32 R10, RZ, RZ, R20 ;  /* 0x000000ffff0a7224 */ /* 0x000fe400078e0014 */
[----:B------:R-:W-:Y:S02]  /*2ad0*/  IMAD.MOV.U32 R11, RZ, RZ, R21 ;  /* 0x000000ffff0b7224 */ /* 0x000fe400078e0015 */
[----:B------:R-:W-:-:S02]  /*2ae0*/  IMAD.X R21, RZ, RZ, R17, P0 ;  /* 0x000000ffff157224 */ /* 0x000fc400000e0611 */
[----:B------:R-:W-:Y:S01]  /*2af0*/  IMAD.MOV.U32 R20, RZ, RZ, R6 ;  /* 0x000000ffff147224 */ /* 0x000fe200078e0006 */
[----:B------:R0:W-:Y:S04]  /*2b00*/  STL.128 [R1+0x1c0], R8 ;  /* 0x0001c00801007387 */ /* 0x0001e80000100c00 */
[----:B------:R-:W-:Y:S01]  /*2b10*/  STL.128 [R1+0x160], R20 ;  /* 0x0001601401007387 */ /* 0x000fe20000100c00 */
[----:B0-----:R-:W-:Y:S02]  /*2b20*/  IMAD.MOV.U32 R10, RZ, RZ, R28 ;  /* 0x000000ffff0a7224 */ /* 0x001fe400078e001c */
[----:B------:R-:W-:Y:S02]  /*2b30*/  IMAD.MOV.U32 R11, RZ, RZ, R41 ;  /* 0x000000ffff0b7224 */ /* 0x000fe400078e0029 */
[----:B------:R-:W-:-:S02]  /*2b40*/  IMAD.MOV.U32 R8, RZ, RZ, R218 ;  /* 0x000000ffff087224 */ /* 0x000fc400078e00da */
        /* <DEDUP_REMOVED lines=11> */
.L_x_11190:
[----:B------:R-:W-:Y:S05]  /*2c00*/  BSYNC B0 ;  /* 0x0000000000007941 */ /* 0x000fea0003800000 */
.L_x_11189:
        /* <DEDUP_REMOVED lines=8> */
.L_x_11192:
[----:B------:R-:W-:Y:S05]  /*2c90*/  BSYNC B0 ;  /* 0x0000000000007941 */ /* 0x000fea0003800000 */
.L_x_11191:
[----:B------:R-:W-:Y:S04]  /*2ca0*/  BSSY B0, `(.L_x_11193) ;  /* 0x0000004000007945 */ /* 0x000fe80003800000 */
[----:B-1----:R-:W-:Y:S05]  /*2cb0*/  @P0 BRA `(.L_x_11194) ;  /* 0x0000000000080947 */ /* 0x002fea0003800000 */
[----:B------:R-:W1:Y:S02]  /*2cc0*/  SYNCS.PHASECHK.TRANS64.TRYWAIT P0, [R24+URZ], R25 ;  /* 0x00000019180075a7 */ /* 0x000e64000800017f */
[----:B-1----:R-:W-:Y:S05]  /*2cd0*/  @!P0 BRA `(.L_x_11195) ;  /* 0x0000023c00208947 */ /* 0x002fea0003800000 */
.L_x_11194:
[----:B------:R-:W-:Y:S05]  /*2ce0*/  BSYNC B0 ;  /* 0x0000000000007941 */ /* 0x000fea0003800000 */
.L_x_11193:
[----:B------:R-:W2:Y:S04]  /*2cf0*/  LDL R13, [R1+0x1f0] ;  /* 0x0001f000010d7983 */ /* 0x000ea80000100800 */
[----:B------:R-:W2:Y:S01]  /*2d00*/  LDL.64 R8, [R1+0x80] ;  /* 0x0000800001087983 */ /* 0x000ea20000100a00 */
[----:B------:R-:W-:Y:S05]  /*2d10*/  WARPSYNC.ALL ;  /* 0x0000000000007948 */ /* 0x000fea0003800000 */
[----:B01----:R-:W3:Y:S04]  /*2d20*/  LDL.64 R24, [R1+0x78] ;  /* 0x0000780001187983 */ /* 0x003ee80000100a00 */
[----:B------:R-:W4:Y:S04]  /*2d30*/  LDL.64 R10, [R1+0x78] ;  /* 0x00007800010a7983 */ /* 0x000f280000100a00 */
[----:B------:R-:W5:Y:S01]  /*2d40*/  LDL.64 R14, [R1+0x78] ;  /* 0x00007800010e7983 */ /* 0x000f620000100a00 */
[----:B--2---:R-:W-:-:S03]  /*2d50*/  IMAD R8, R13, 0x300, R8 ;  /* 0x000003000d087824 */ /* 0x004fc600078e0208 */
[----:B------:R-:W2:Y:S01]  /*2d60*/  LDL.64 R20, [R1+0x78] ;  /* 0x0000780001147983 */ /* 0x000ea20000100a00 */
[----:B------:R-:W-:Y:S02]  /*2d70*/  R2UR UR7, R9 ;  /* 0x00000000090772ca */ /* 0x000fe400000e0000 */
[C---:B------:R-:W-:Y:S01]  /*2d80*/  R2UR UR6, R8.reuse ;  /* 0x00000000080672ca */ /* 0x040fe200000e0000 */
[----:B------:R-:W2:Y:S01]  /*2d90*/  LDL R72, [R1+0x1fc] ;  /* 0x0001fc0001487983 */ /* 0x000ea20000100800 */
[----:B------:R-:W-:Y:S01]  /*2da0*/  VIADD R12, R8, 0x2 ;  /* 0x00000002080c7836 */ /* 0x000fe20000000000 */
[----:B------:R-:W-:Y:S01]  /*2db0*/  BSSY B0, `(.L_x_11196) ;  /* 0x000002e000007945 */ /* 0x000fe20003800000 */
[----:B------:R-:W-:Y:S01]  /*2dc0*/  IMAD.MOV.U32 R13, RZ, RZ, R9 ;  /* 0x000000ffff0d7224 */ /* 0x000fe200078e0009 */
[----:B------:R0:W-:Y:S01]  /*2dd0*/  STL [R1+0x60], RZ ;  /* 0x000060ff01007387 */ /* 0x0001e20000100800 */
[----:B---3--:R-:W-:Y:S02]  /*2de0*/  R2UR UR4, R24 ;  /* 0x00000000180472ca */ /* 0x008fe400000e0000 */
[----:B------:R-:W-:-:S02]  /*2df0*/  R2UR UR5, R25 ;  /* 0x00000000190572ca */ /* 0x000fc400000e0000 */
[----:B------:R-:W-:Y:S01]  /*2e00*/  WARPGROUP.ARRIVE ;  /* 0x00000000000079c5 */ /* 0x000fe20000000000 */
[----:B----4-:R-:W-:Y:S02]  /*2e10*/  VIADD R10, R10, 0x2 ;  /* 0x000000020a0a7836 */ /* 0x010fe40000000000 */
[----:B-----5:R-:W-:Y:S02]  /*2e20*/  VIADD R14, R14, 0x4 ;  /* 0x000000040e0e7836 */ /* 0x020fe40000000000 */
[----:B--2---:R-:W-:-:S06]  /*2e30*/  VIADD R20, R20, 0x6 ;  /* 0x0000000614147836 */ /* 0x004fcc0000000000 */
[----:B------:R-:W-:Y:S01]  /*2e40*/  HGMMA.64x96x16.F32 R24, gdesc[UR4], RZ, !UPT, gsb0 ;  /* 0x01600000041879f0 */ /* 0x000fe2000c0008ff */
[----:B------:R-:W-:Y:S02]  /*2e50*/  R2UR UR6, R12 ;  /* 0x000000000c0672ca */ /* 0x000fe400000e0000 */
[----:B------:R-:W-:Y:S02]  /*2e60*/  R2UR UR7, R13 ;  /* 0x000000000d0772ca */ /* 0x000fe400000e0000 */
[----:B------:R-:W-:Y:S01]  /*2e70*/  R2UR UR4, R10 ;  /* 0x000000000a0472ca */ /* 0x000fe200000e0000 */
[----:B------:R-:W-:Y:S01]  /*2e80*/  VIADD R10, R8, 0x4 ;  /* 0x00000004080a7836 */ /* 0x000fe20000000000 */
[----:B------:R-:W-:Y:S01]  /*2e90*/  R2UR UR5, R11 ;  /* 0x000000000b0572ca */ /* 0x000fe200000e0000 */
[----:B------:R-:W-:Y:S01]  /*2ea0*/  IMAD.MOV.U32 R11, RZ, RZ, R9 ;  /* 0x000000ffff0b7224 */ /* 0x000fe200078e0009 */
[----:B------:R-:W-:Y:S01]  /*2eb0*/  LEA.HI R6, R72, R72, RZ, 0x1 ;  /* 0x0000004848067211 */ /* 0x000fe200078f08ff */
[----:B------:R-:W-:Y:S01]  /*2ec0*/  VIADD R8, R8, 0x6 ;  /* 0x0000000608087836 */ /* 0x000fe20000000000 */
[----:B------:R-:W-:-:S02]  /*2ed0*/  WARPGROUP.DEPBAR.LE gsb0, 0x0 ;  /* 0x00008000000079c5 */ /* 0x000fc40000010000 */
[----:B------:R-:W-:-:S07]  /*2ee0*/  WARPGROUP.ARRIVE ;  /* 0x00000000000079c5 */ /* 0x000fce0000000000 */
[----:B------:R-:W-:Y:S01]  /*2ef0*/  HGMMA.64x96x16.F32 R24, gdesc[UR4], R24, gsb0 ;  /* 0x01600000041879f0 */ /* 0x000fe20008000818 */
[----:B------:R-:W-:Y:S02]  /*2f00*/  R2UR UR6, R10 ;  /* 0x000000000a0672ca */ /* 0x000fe400000e0000 */
[----:B------:R-:W-:Y:S02]  /*2f10*/  R2UR UR7, R11 ;  /* 0x000000000b0772ca */ /* 0x000fe400000e0000 */
[----:B------:R-:W-:Y:S02]  /*2f20*/  R2UR UR4, R14 ;  /* 0x000000000e0472ca */ /* 0x000fe400000e0000 */
[----:B------:R-:W-:Y:S01]  /*2f30*/  R2UR UR5, R15 ;  /* 0x000000000f0572ca */ /* 0x000fe200000e0000 */
[----:B------:R-:W-:Y:S02]  /*2f40*/  WARPGROUP.DEPBAR.LE gsb0, 0x0 ;  /* 0x00008000000079c5 */ /* 0x000fe40000010000 */
[----:B------:R-:W-:-:S10]  /*2f50*/  WARPGROUP.ARRIVE ;  /* 0x00000000000079c5 */ /* 0x000fd40000000000 */
[----:B------:R-:W-:Y:S01]  /*2f60*/  HGMMA.64x96x16.F32 R24, gdesc[UR4], R24, gsb0 ;  /* 0x01600000041879f0 */ /* 0x000fe20008000818 */
[----:B------:R-:W-:Y:S02]  /*2f70*/  R2UR UR6, R8 ;  /* 0x00000000080672ca */ /* 0x000fe400000e0000 */
[----:B------:R-:W-:Y:S02]  /*2f80*/  R2UR UR7, R9 ;  /* 0x00000000090772ca */ /* 0x000fe400000e0000 */
[----:B------:R-:W-:Y:S02]  /*2f90*/  R2UR UR4, R20 ;  /* 0x00000000140472ca */ /* 0x000fe400000e0000 */
[----:B------:R-:W-:Y:S02]  /*2fa0*/  R2UR UR5, R21 ;  /* 0x00000000150572ca */ /* 0x000fe400000e0000 */
        /* <DEDUP_REMOVED lines=10> */
[----:B------:R-:W-:Y:S03]  /*3050*/  HGMMA.64x96x16.F32 R24, gdesc[UR4], R24, gsb0 ;  /* 0x01600000041879f0 */ /* 0x000fe60008000818 */
[----:B------:R-:W-:Y:S02]  /*3060*/  WARPGROUP.DEPBAR.LE gsb0, 0x0 ;  /* 0x00008000000079c5 */ /* 0x000fe40000010000 */
[----:B------:R-:W1:Y:S02]  /*3070*/  SYNCS.PHASECHK.TRANS64.TRYWAIT P0, [UR42+0x32410], R8 ;  /* 0x03241008ff0075a7 */ /* 0x000e64000800016a */
[----:B01----:R-:W-:Y:S05]  /*3080*/  @!P0 BRA `(.L_x_11197) ;  /* 0x0000023800488947 */ /* 0x003fea0003800000 */
.L_x_11381:
[----:B------:R-:W-:Y:S05]  /*3090*/  BSYNC B0 ;  /* 0x0000000000007941 */ /* 0x000fea0003800000 */
.L_x_11196:
[----:B------:R-:W2:Y:S04]  /*30a0*/  LDL R10, [R1+0x28] ;  /* 0x00002800010a7983 */ /* 0x000ea80000100800 */
[----:B0-----:R0:W5:Y:S01]  /*30b0*/  LDL.64 R8, [R1+0x1f0] ;  /* 0x0001f00001087983 */ /* 0x0011620000100a00 */
[----:B------:R-:W-:Y:S01]  /*30c0*/  BSSY B0, `(.L_x_11198) ;  /* 0x0000005000007945 */ /* 0x000fe20003800000 */
[----:B--2---:R-:W-:-:S04]  /*30d0*/  LOP3.LUT R10, R10, 0x1, RZ, 0xfc, !PT ;  /* 0x000000010a0a7812 */ /* 0x004fc800078efcff */
[----:B------:R-:W-:-:S13]  /*30e0*/  ISETP.NE.AND P1, PT, R10, 0x3, PT ;  /* 0x000000030a00780c */ /* 0x000fda0003f25270 */
[----:B0-----:R-:W-:Y:S05]  /*30f0*/  @!P1 BRA `(.L_x_11199) ;  /* 0x0000000000049947 */ /* 0x001fea0003800000 */
[----:B------:R-:W-:Y:S01]  /*3100*/  BPT.TRAP 0x1 ;  /* 0x000000040000795c */ /* 0x000fe20000300000 */
.L_x_11199:
[----:B------:R-:W-:Y:S05]  /*3110*/  BSYNC B0 ;  /* 0x0000000000007941 */ /* 0x000fea0003800000 */
.L_x_11198:
        /* <DEDUP_REMOVED lines=8> */
.L_x_11201:
[----:B------:R-:W-:Y:S05]  /*31a0*/  BSYNC B0 ;  /* 0x0000000000007941 */ /* 0x000fea0003800000 */
.L_x_11200:
[----:B------:R-:W-:Y:S04]  /*31b0*/  BSSY B0, `(.L_x_11202) ;  /* 0x0000004000007945 */ /* 0x000fe80003800000 */
[----:B-1----:R-:W-:Y:S05]  /*31c0*/  @P0 BRA `(.L_x_11203) ;  /* 0x0000000000080947 */ /* 0x002fea0003800000 */
[----:B------:R-:W1:Y:S02]  /*31d0*/  SYNCS.PHASECHK.TRANS64.TRYWAIT P0, [R8+URZ], R9 ;  /* 0x00000009080075a7 */ /* 0x000e64000800017f */
[----:B-1----:R-:W-:Y:S05]  /*31e0*/  @!P0 BRA `(.L_x_11204) ;  /* 0x0000023800088947 */ /* 0x002fea0003800000 */
.L_x_11203:
[----:B------:R-:W-:Y:S05]  /*31f0*/  BSYNC B0 ;  /* 0x0000000000007941 */ /* 0x000fea0003800000 */
.L_x_11202:
[----:B------:R-:W2:Y:S04]  /*3200*/  LDL R13, [R1+0x1f0] ;  /* 0x0001f000010d7983 */ /* 0x000ea80000100800 */
[----:B01----:R-:W2:Y:S04]  /*3210*/  LDL.64 R8, [R1+0xf8] ;  /* 0x0000f80001087983 */ /* 0x003ea80000100a00 */
[----:B------:R-:W3:Y:S04]  /*3220*/  LDL R12, [R1+0x70] ;  /* 0x00007000010c7983 */ /* 0x000ee80000100800 */
[----:B------:R-:W4:Y:S04]  /*3230*/  LDL.64 R10, [R1+0xf0] ;  /* 0x0000f000010a7983 */ /* 0x000f280000100a00 */
[----:B------:R-:W4:Y:S04]  /*3240*/  LDL.64 R14, [R1+0xf0] ;  /* 0x0000f000010e7983 */ /* 0x000f280000100a00 */
[----:B------:R-:W4:Y:S04]  /*3250*/  LDL.64 R20, [R1+0xf0] ;  /* 0x0000f00001147983 */ /* 0x000f280000100a00 */
[----:B------:R-:W4:Y:S01]  /*3260*/  LDL.64 R72, [R1+0xf0] ;  /* 0x0000f00001487983 */ /* 0x000f220000100a00 */
[----:B------:R-:W-:Y:S05]  /*3270*/  WARPSYNC.ALL ;  /* 0x0000000000007948 */ /* 0x000fea0003800000 */
[----:B------:R-:W-:Y:S01]  /*3280*/  WARPGROUP.ARRIVE ;  /* 0x00000000000079c5 */ /* 0x000fe20000000000 */
[----:B------:R0:W5:Y:S01]  /*3290*/  LDL R75, [R1+0xc] ;  /* 0x00000c00014b7983 */ /* 0x0001620000100800 */
[----:B--2---:R-:W-:Y:S01]  /*32a0*/  IMAD R8, R13, 0xc00, R8 ;  /* 0x00000c000d087824 */ /* 0x004fe200078e0208 */
[----:B------:R-:W-:-:S02]  /*32b0*/  R2UR UR7, R9 ;  /* 0x00000000090772ca */ /* 0x000fc400000e0000 */
[----:B---3--:R-:W-:Y:S02]  /*32c0*/  ISETP.NE.U32.AND P0, PT, R12, RZ, PT ;  /* 0x000000ff0c00720c */ /* 0x008fe40003f05070 */
[----:B------:R-:W-:Y:S01]  /*32d0*/  R2UR UR6, R8 ;  /* 0x00000000080672ca */ /* 0x000fe200000e0000 */
[----:B------:R-:W2:Y:S01]  /*32e0*/  LDL.64 R12, [R1+0xf0] ;  /* 0x0000f000010c7983 */ /* 0x000ea20000100a00 */
[----:B----4-:R-:W-:Y:S02]  /*32f0*/  R2UR UR4, R10 ;  /* 0x000000000a0472ca */ /* 0x010fe400000e0000 */
[----:B------:R-:W-:-:S07]  /*3300*/  R2UR UR5, R11 ;  /* 0x000000000b0572ca */ /* 0x000fce00000e0000 */
[----:B------:R-:W-:-:S06]  /*3310*/  VOTEU.ANY UP0, P0 ;  /* 0x00000000003f7886 */ /* 0x000fcc0000000100 */
[----:B------:R-:W-:Y:S01]  /*3320*/  HGMMA.64x96x16.F32 R24, gdesc[UR4], R24, UP0, gsb0 ;  /* 0x01600000041879f0 */ /* 0x000fe2000b800818 */
[----:B------:R-:W-:Y:S02]  /*3330*/  VIADD R14, R14, 0x2 ;  /* 0x000000020e0e7836 */ /* 0x000fe40000000000 */
[----:B------:R-:W-:Y:S02]  /*3340*/  VIADD R10, R8, 0x2 ;  /* 0x00000002080a7836 */ /* 0x000fe40000000000 */
[----:B------:R-:W-:Y:S01]  /*3350*/  IMAD.MOV.U32 R11, RZ, RZ, R9 ;  /* 0x000000ffff0b7224 */ /* 0x000fe200078e0009 */
[----:B------:R-:W-:Y:S02]  /*3360*/  R2UR UR4, R14 ;  /* 0x000000000e0472ca */ /* 0x000fe400000e0000 */
[----:B------:R-:W-:Y:S02]  /*3370*/  R2UR UR6, R10 ;  /* 0x000000000a0672ca */ /* 0x000fe400000e0000 */
[----:B------:R-:W-:-:S02]  /*3380*/  R2UR UR7, R11 ;  /* 0x000000000b0772ca */ /* 0x000fc400000e0000 */
[----:B------:R-:W-:Y:S02]  /*3390*/  R2UR UR5, R15 ;  /* 0x000000000f0572ca */ /* 0x000fe400000e0000 */
[----:B------:R-:W3:Y:S01]  /*33a0*/  LDL.64 R14, [R1+0xf0] ;  /* 0x0000f000010e7983 */ /* 0x000ee20000100a00 */
[----:B------:R-:W-:Y:S02]  /*33b0*/  WARPGROUP.DEPBAR.LE gsb0, 0x0 ;  /* 0x00008000000079c5 */ /* 0x000fe40000010000 */
[----:B------:R-:W-:-:S08]  /*33c0*/  WARPGROUP.ARRIVE ;  /* 0x00000000000079c5 */ /* 0x000fd00000000000 */
[----:B------:R-:W-:Y:S01]  /*33d0*/  HGMMA.64x96x16.F32 R24, gdesc[UR4], R24, gsb0 ;  /* 0x01600000041879f0 */ /* 0x000fe20008000818 */
[----:B------:R-:W-:Y:S02]  /*33e0*/  VIADD R20, R20, 0x4 ;  /* 0x0000000414147836 */ /* 0x000fe40000000000 */
[----:B------:R-:W-:Y:S02]  /*33f0*/  VIADD R10, R8, 0x4 ;  /* 0x00000004080a7836 */ /* 0x000fe40000000000 */
[----:B------:R-:W-:Y:S01]  /*3400*/  IMAD.MOV.U32 R11, RZ, RZ, R9 ;  /* 0x000000ffff0b7224 */ /* 0x000fe200078e0009 */
[----:B------:R-:W-:Y:S02]  /*3410*/  R2UR UR4, R20 ;  /* 0x00000000140472ca */ /* 0x000fe400000e0000 */
[----:B------:R-:W-:Y:S02]  /*3420*/  R2UR UR6, R10 ;  /* 0x000000000a0672ca */ /* 0x000fe400000e0000 */
[----:B------:R-:W-:-:S02]  /*3430*/  R2UR UR7, R11 ;  /* 0x000000000b0772ca */ /* 0x000fc400000e0000 */
[----:B------:R-:W-:Y:S02]  /*3440*/  R2UR UR5, R21 ;  /* 0x00000000150572ca */ /* 0x000fe400000e0000 */
[----:B------:R-:W4:Y:S01]  /*3450*/  LDL.64 R20, [R1+0xf0] ;  /* 0x0000f00001147983 */ /* 0x000f220000100a00 */
        /* <DEDUP_REMOVED lines=14> */
[----:B--2---:R-:W-:Y:S02]  /*3540*/  VIADD R12, R12, 0x400 ;  /* 0x000004000c0c7836 */ /* 0x004fe40000000000 */
[----:B------:R-:W-:Y:S02]  /*3550*/  VIADD R10, R8, 0x300 ;  /* 0x00000300080a7836 */ /* 0x000fe40000000000 */
[----:B------:R-:W-:Y:S01]  /*3560*/  IMAD.MOV.U32 R11, RZ, RZ, R9 ;  /* 0x000000ffff0b7224 */ /* 0x000fe200078e0009 */
[----:B------:R-:W-:Y:S02]  /*3570*/  R2UR UR4, R12 ;  /* 0x000000000c0472ca */ /* 0x000fe400000e0000 */
[----:B------:R-:W-:Y:S02]  /*3580*/  R2UR UR6, R10 ;  /* 0x000000000a0672ca */ /* 0x000fe400000e0000 */
[----:B------:R-:W-:-:S02]  /*3590*/  R2UR UR7, R11 ;  /* 0x000000000b0772ca */ /* 0x000fc400000e0000 */
[----:B------:R-:W-:Y:S02]  /*35a0*/  R2UR UR5, R13 ;  /* 0x000000000d0572ca */ /* 0x000fe400000e0000 */
[----:B------:R-:W2:Y:S01]  /*35b0*/  LDL.64 R12, [R1+0xf0] ;  /* 0x0000f000010c7983 */ /* 0x000ea20000100a00 */
[----:B------:R-:W-:Y:S02]  /*35c0*/  WARPGROUP.DEPBAR.LE gsb0, 0x0 ;  /* 0x00008000000079c5 */ /* 0x000fe40000010000 */
[----:B------:R-:W-:-:S08]  /*35d0*/  WARPGROUP.ARRIVE ;  /* 0x00000000000079c5 */ /* 0x000fd00000000000 */
[----:B------:R-:W-:Y:S01]  /*35e0*/  HGMMA.64x96x16.F32 R24, gdesc[UR4], R24, gsb0 ;  /* 0x01600000041879f0 */ /* 0x000fe20008000818 */
[----:B---3--:R-:W-:Y:S02]  /*35f0*/  VIADD R14, R14, 0x402 ;  /* 0x000004020e0e7836 */ /* 0x008fe40000000000 */
        /* <DEDUP_REMOVED lines=10> */
[----:B----4-:R-:W-:Y:S02]  /*36a0*/  VIADD R20, R20, 0x404 ;  /* 0x0000040414147836 */ /* 0x010fe40000000000 */
        /* <DEDUP_REMOVED lines=71> */
[----:B------:R-:W-:Y:S01]  /*3b20*/  R2UR UR5, R13 ;  /* 0x000000000d0572ca */ /* 0x000fe200000e0000 */
[----:B---3--:R-:W-:Y:S01]  /*3b30*/  VIADD R14, R14, 0xc02 ;  /* 0x00000c020e0e7836 */ /* 0x008fe20000000000 */
[----:B------:R-:W2:Y:S01]  /*3b40*/  LDL R13, [R1] ;  /* 0x00000000010d7983 */ /* 0x000ea20000100800 */
[----:B------:R-:W-:Y:S02]  /*3b50*/  WARPGROUP.DEPBAR.LE gsb0, 0x0 ;  /* 0x00008000000079c5 */ /* 0x000fe40000010000 */
[----:B------:R-:W-:Y:S01]  /*3b60*/  WARPGROUP.ARRIVE ;  /* 0x00000000000079c5 */ /* 0x000fe20000000000 */
[----:B------:R0:W5:Y:S07]  /*3b70*/  LDL R12, [R1+0x1f0] ;  /* 0x0001f000010c7983 */ /* 0x00016e0000100800 */
[----:B------:R-:W-:Y:S01]  /*3b80*/  HGMMA.64x96x16.F32 R24, gdesc[UR4], R24, gsb0 ;  /* 0x01600000041879f0 */ /* 0x000fe20008000818 */
[----:B------:R-:W-:-:S02]  /*3b90*/  VIADD R10, R8, 0x902 ;  /* 0x00000902080a7836 */ /* 0x000fc40000000000 */
[----:B------:R-:W-:Y:S01]  /*3ba0*/  IMAD.MOV.U32 R11, RZ, RZ, R9 ;  /* 0x000000ffff0b7224 */ /* 0x000fe200078e0009 */
[----:B------:R-:W-:Y:S02]  /*3bb0*/  R2UR UR4, R14 ;  /* 0x000000000e0472ca */ /* 0x000fe400000e0000 */
[----:B------:R-:W-:Y:S02]  /*3bc0*/  R2UR UR6, R10 ;  /* 0x000000000a0672ca */ /* 0x000fe400000e0000 */
[----:B------:R-:W-:Y:S02]  /*3bd0*/  R2UR UR7, R11 ;  /* 0x000000000b0772ca */ /* 0x000fe400000e0000 */
[----:B------:R-:W-:Y:S01]  /*3be0*/  R2UR UR5, R15 ;  /* 0x000000000f0572ca */ /* 0x000fe200000e0000 */
[----:B----4-:R-:W-:Y:S02]  /*3bf0*/  VIADD R20, R20, 0xc04 ;  /* 0x00000c0414147836 */ /* 0x010fe40000000000 */
[----:B------:R-:W-:Y:S01]  /*3c00*/  VIADD R10, R8, 0x904 ;  /* 0x00000904080a7836 */ /* 0x000fe20000000000 */
[----:B------:R-:W-:-:S02]  /*3c10*/  WARPGROUP.DEPBAR.LE gsb0, 0x0 ;  /* 0x00008000000079c5 */ /* 0x000fc40000010000 */
[----:B------:R-:W-:-:S07]  /*3c20*/  WARPGROUP.ARRIVE ;  /* 0x00000000000079c5 */ /* 0x000fce0000000000 */
[----:B------:R-:W-:Y:S01]  /*3c30*/  HGMMA.64x96x16.F32 R24, gdesc[UR4], R24, gsb0 ;  /* 0x01600000041879f0 */ /* 0x000fe20008000818 */
[----:B------:R-:W-:Y:S01]  /*3c40*/  IMAD.MOV.U32 R11, RZ, RZ, R9 ;  /* 0x000000ffff0b7224 */ /* 0x000fe200078e0009 */
[----:B------:R-:W-:Y:S02]  /*3c50*/  R2UR UR6, R10 ;  /* 0x000000000a0672ca */ /* 0x000fe400000e0000 */
[----:B------:R-:W-:Y:S02]  /*3c60*/  R2UR UR4, R20 ;  /* 0x00000000140472ca */ /* 0x000fe400000e0000 */
[----:B------:R-:W-:Y:S02]  /*3c70*/  R2UR UR7, R11 ;  /* 0x000000000b0772ca */ /* 0x000fe400000e0000 */
[----:B------:R-:W-:Y:S01]  /*3c80*/  R2UR UR5, R21 ;  /* 0x00000000150572ca */ /* 0x000fe200000e0000 */
[----:B------:R-:W-:Y:S02]  /*3c90*/  VIADD R8, R8, 0x906 ;  /* 0x0000090608087836 */ /* 0x000fe40000000000 */
        /* <DEDUP_REMOVED lines=12> */
[----:B------:R0:W-:Y:S04]  /*3d60*/  STL [R1+0x70], R6 ;  /* 0x0000700601007387 */ /* 0x0001e80000100800 */
[----:B------:R0:W-:Y:S01]  /*3d70*/  STL [R1+0x70], R6 ;  /* 0x0000700601007387 */ /* 0x0001e20000100800 */
[----:B------:R-:W-:-:S02]  /*3d80*/  WARPGROUP.DEPBAR.LE gsb0, 0x0 ;  /* 0x00008000000079c5 */ /* 0x000fc40000010000 */
[----:B------:R-:W-:-:S06]  /*3d90*/  WARPGROUP.ARRIVE ;  /* 0x00000000000079c5 */ /* 0x000fcc0000000000 */
[----:B------:R-:W-:Y:S01]  /*3da0*/  HGMMA.64x96x16.F32 R24, gdesc[UR4], R24, gsb0 ;  /* 0x01600000041879f0 */ /* 0x000fe20008000818 */
        /* <DEDUP_REMOVED lines=12> */
[----:B------:R-:W-:Y:S01]  /*3e70*/  BSSY B0, `(.L_x_11205) ;  /* 0x0000005000007945 */ /* 0x000fe20003800000 */
[----:B------:R-:W-:-:S02]  /*3e80*/  WARPGROUP.DEPBAR.LE gsb0, 0x0 ;  /* 0x00008000000079c5 */ /* 0x000fc40000010000 */
[----:B------:R0:W-:Y:S09]  /*3e90*/  BAR.ARV R208, 0x100 ;  /* 0x000400d00000751d */ /* 0x0001f20000002000 */
[----:B0-----:R-:W-:Y:S05]  /*3ea0*/  @!P0 BRA `(.L_x_11206) ;  /* 0x0000000000048947 */ /* 0x001fea0003800000 */
[----:B------:R-:W-:Y:S01]  /*3eb0*/  BPT.TRAP 0x1 ;  /* 0x000000040000795c */ /* 0x000fe20000300000 */
.L_x_11206:
[----:B------:R-:W-:Y:S05]  /*3ec0*/  BSYNC B0 ;  /* 0x0000000000007941 */ /* 0x000fea0003800000 */
.L_x_11205:
[----:B------:R-:W2:Y:S02]  /*3ed0*/  LDL.64 R8, [R1+0x20] ;  /* 0x0000200001087983 */ /* 0x000ea40000100a00 */
[----:B--2---:R-:W-:-:S05]  /*3ee0*/  MOV R9, R8 ;  /* 0x0000000800097202 */ /* 0x004fca0000000f00 */
[----:B-----5:R-:W-:-:S05]  /*3ef0*/  IMAD R12, R12, 0x8, R9 ;  /* 0x000000080c0c7824 */ /* 0x020fca00078e0209 */
[----:B------:R-:W-:-:S04]  /*3f00*/  PRMT R12, R75, 0x654, R12 ;  /* 0x000006544b0c7816 */ /* 0x000fc8000000000c */
[----:B------:R0:W-:Y:S01]  /*3f10*/  SYNCS.ARRIVE.TRANS64.RED.A1T0 RZ, [R12+URZ], RZ ;  /* 0x000000ff0cff79a7 */ /* 0x0001e2000810043f */
[----:B------:R-:W2:Y:S04]  /*3f20*/  LDL R9, [R198+0x24] ;  /* 0x00002400c6097983 */ /* 0x000ea80000100800 */
[----:B------:R-:W3:Y:S04]  /*3f30*/  LDL R8, [R198] ;  /* 0x00000000c6087983 */ /* 0x000ee80000100800 */
[----:B------:R-:W4:Y:S04]  /*3f40*/  LDL R19, [R19] ;  /* 0x0000000013137983 */ /* 0x000f280000100800 */
[----:B------:R-:W4:Y:S04]  /*3f50*/  LDL R72, [R198+0x8] ;  /* 0x00000800c6487983 */ /* 0x000f280000100800 */
[----:B------:R-:W4:Y:S04]  /*3f60*/  LDL R78, [R198+0x18] ;  /* 0x00001800c64e7983 */ /* 0x000f280000100800 */
[----:B------:R-:W4:Y:S04]  /*3f70*/  LDL R75, [R198+0x4] ;  /* 0x00000400c64b7983 */ /* 0x000f280000100800 */
[----:B------:R-:W4:Y:S04]  /*3f80*/  LDL R76, [R198+0xc] ;  /* 0x00000c00c64c7983 */ /* 0x000f280000100800 */
[----:B------:R-:W4:Y:S04]  /*3f90*/  LDL R74, [R198+0x10] ;  /* 0x00001000c64a7983 */ /* 0x000f280000100800 */
[----:B------:R-:W4:Y:S01]  /*3fa0*/  LDL R77, [R198+0x14] ;  /* 0x00001400c64d7983 */ /* 0x000f220000100800 */
[----:B--2---:R-:W-:-:S13]  /*3fb0*/  ISETP.NE.AND P0, PT, R9, 0x1, PT ;  /* 0x000000010900780c */ /* 0x004fda0003f05270 */
[----:B------:R-:W2:Y:S04]  /*3fc0*/  @P0 LDL R9, [R198+0x28] ;  /* 0x00002800c6090983 */ /* 0x000ea80000100800 */
[----:B------:R-:W2:Y:S01]  /*3fd0*/  @P0 LDL R10, [R198+0x2c] ;  /* 0x00002c00c60a0983 */ /* 0x000ea20000100800 */
[----:B---3--:R-:W-:-:S04]  /*3fe0*/  SHF.R.S32.HI R11, RZ, 0x1f, R8 ;  /* 0x0000001fff0b7819 */ /* 0x008fc80000011408 */
[----:B0-----:R-:W-:-:S04]  /*3ff0*/  LEA.HI R12, R11, R8, RZ, 0x7 ;  /* 0x000000080b0c7211 */ /* 0x001fc800078f38ff */
[----:B------:R-:W-:-:S05]  /*4000*/  LOP3.LUT R13, R12, 0xffffff80, RZ, 0xc0, !PT ;  /* 0xffffff800c0d7812 */ /* 0x000fca00078ec0ff */
[----:B------:R-:W-:-:S05]  /*4010*/  IMAD.IADD R13, R8, 0x1, -R13 ;  /* 0x00000001080d7824 */ /* 0x000fca00078e0a0d */
[----:B------:R-:W-:Y:S02]  /*4020*/  SHF.R.S32.HI R14, RZ, 0x1f, R13 ;  /* 0x0000001fff0e7819 */ /* 0x000fe4000001140d */
[----:B------:R-:W-:Y:S02]  /*4030*/  LEA.HI R73, R11, R8, RZ, 0x2 ;  /* 0x000000080b497211 */ /* 0x000fe400078f10ff */
[----:B------:R-:W-:Y:S02]  /*4040*/  LEA.HI R15, R14, R13, RZ, 0x2 ;  /* 0x0000000d0e0f7211 */ /* 0x000fe400078f10ff */
[----:B------:R-:W-:Y:S02]  /*4050*/  LOP3.LUT R73, R73, 0xfffffffc, RZ, 0xc0, !PT ;  /* 0xfffffffc49497812 */ /* 0x000fe400078ec0ff */
[--C-:B------:R-:W-:Y:S02]  /*4060*/  SHF.R.S32.HI R20, RZ, 0x2, R15.reuse ;  /* 0x00000002ff147819 */ /* 0x100fe4000001140f */
[----:B------:R-:W-:-:S02]  /*4070*/  SHF.R.S32.HI R21, RZ, 0x1f, R15 ;  /* 0x0000001fff157819 */ /* 0x000fc4000001140f */
[----:B------:R-:W-:Y:S02]  /*4080*/  LEA.HI R14, R14, R13, RZ, 0x5 ;  /* 0x0000000d0e0e7211 */ /* 0x000fe400078f28ff */
[----:B------:R-:W-:Y:S02]  /*4090*/  SHF.R.S32.HI R11, RZ, 0x7, R12 ;  /* 0x00000007ff0b7819 */ /* 0x000fe4000001140c */
[----:B------:R-:W-:Y:S01]  /*40a0*/  LEA.HI R21, R21, R20, RZ, 0x3 ;  /* 0x0000001415157211 */ /* 0x000fe200078f18ff */
[----:B------:R-:W-:Y:S01]  /*40b0*/  IMAD.IADD R73, R8, 0x1, -R73 ;  /* 0x0000000108497824 */ /* 0x000fe200078e0a49 */
[----:B------:R-:W-:Y:S02]  /*40c0*/  SHF.R.S32.HI R14, RZ, 0x5, R14 ;  /* 0x00000005ff0e7819 */ /* 0x000fe4000001140e */
[----:B------:R-:W-:Y:S02]  /*40d0*/  LEA.HI R12, R12, R11, RZ, 0x1 ;  /* 0x0000000b0c0c7211 */ /* 0x000fe400078f08ff */
[----:B------:R-:W-:Y:S01]  /*40e0*/  LOP3.LUT R21, R21, 0xfffffff8, RZ, 0xc0, !PT ;  /* 0xfffffff815157812 */ /* 0x000fe200078ec0ff */
[----:B----4-:R-:W-:Y:S01]  /*40f0*/  IMAD R14, R19, 0x8, R14 ;  /* 0x00000008130e7824 */ /* 0x010fe200078e020e */
[----:B------:R-:W-:-:S02]  /*4100*/  LOP3.LUT R12, R12, 0x3fffffe, RZ, 0xc0, !PT ;  /* 0x03fffffe0c0c7812 */ /* 0x000fc400078ec0ff */
[----:B------:R-:W-:Y:S01]  /*4110*/  LEA.HI R8, R73, R73, RZ, 0x1 ;  /* 0x0000004949087211 */ /* 0x000fe200078f08ff */
[----:B------:R-:W-:Y:S02]  /*4120*/  IMAD.IADD R21, R20, 0x1, -R21 ;  /* 0x0000000114157824 */ /* 0x000fe400078e0a15 */
[----:B------:R-:W-:Y:S01]  /*4130*/  IMAD.IADD R12, R11, 0x1, -R12 ;  /* 0x000000010b0c7824 */ /* 0x000fe200078e0a0c */
[----:B------:R-:W-:Y:S01]  /*4140*/  LOP3.LUT R8, R8, 0x1ffffffe, RZ, 0xc0, !PT ;  /* 0x1ffffffe08087812 */ /* 0x000fe200078ec0ff */
[----:B------:R-:W-:-:S04]  /*4150*/  IMAD.U32 R21, R14, 0x10, R21 ;  /* 0x000000100e157824 */ /* 0x000fc800078e0015 */
[----:B------:R-:W-:Y:S02]  /*4160*/  IMAD.IADD R8, R73, 0x1, -R8 ;  /* 0x0000000149087824 */ /* 0x000fe400078e0a08 */
[----:B------:R-:W-:-:S04]  /*4170*/  IMAD R21, R12, 0x40, R21 ;  /* 0x000000400c157824 */ /* 0x000fc800078e0215 */
[----:B------:R-:W-:Y:S02]  /*4180*/  IMAD R12, R8, 0x8, R21 ;  /* 0x00000008080c7824 */ /* 0x000fe400078e0215 */
[----:B------:R-:W-:Y:S01]  /*4190*/  IMAD.U32 R11, RZ, RZ, UR45 ;  /* 0x0000002dff0b7e24 */ /* 0x000fe2000f8e00ff */
[----:B------:R-:W-:Y:S02]  /*41a0*/  LOP3.LUT R8, R15, 0x7ffffffc, RZ, 0xc0, !PT ;  /* 0x7ffffffc0f087812 */ /* 0x000fe400078ec0ff */
[----:B------:R-:W-:-:S03]  /*41b0*/  ISETP.GE.AND P1, PT, R78, 0x1, PT ;  /* 0x000000014e00780c */ /* 0x000fc60003f26270 */
[----:B------:R-:W-:Y:S01]  /*41c0*/  IMAD.IADD R8, R13, 0x1, -R8 ;  /* 0x000000010d087824 */ /* 0x000fe200078e0a08 */
[----:B------:R-:W-:Y:S02]  /*41d0*/  UMOV UR4, 0xffffffa0 ;  /* 0xffffffa000047882 */ /* 0x000fe40000000000 */
[----:B------:R-:W-:Y:S01]  /*41e0*/  UIMAD UR4, UR45, UR4, 0x60 ;  /* 0x000000602d0474a4 */ /* 0x000fe2000f8e0204 */
[----:B------:R-:W-:Y:S01]  /*41f0*/  LOP3.LUT R76, RZ, R76, RZ, 0x33, !PT ;  /* 0x0000004cff4c7212 */ /* 0x000fe200078e33ff */
[----:B------:R-:W-:Y:S04]  /*4200*/  BSSY B0, `(.L_x_11207) ;  /* 0x000002b000007945 */ /* 0x000fe80003800000 */
[----:B------:R-:W-:Y:S02]  /*4210*/  IMAD.U32 R19, RZ, RZ, UR4 ;  /* 0x00000004ff137e24 */ /* 0x000fe4000f8e00ff */
[----:B------:R-:W-:-:S02]  /*4220*/  VIADD R77, R77, UR4 ;  /* 0x000000044d4d7c36 */ /* 0x000fc40008000000 */
[----:B------:R-:W-:Y:S02]  /*4230*/  IMAD R19, R8, -0x2, R19 ;  /* 0xfffffffe08137824 */ /* 0x000fe400078e0213 */
[----:B--2---:R-:W-:-:S05]  /*4240*/  @P0 IMAD.HI.U32 R9, R12, R9, RZ ;  /* 0x000000090c090227 */ /* 0x004fca00078e00ff */
[----:B------:R-:W-:Y:S01]  /*4250*/  @P0 SHF.R.U32.HI R12, RZ, R10, R9 ;  /* 0x0000000aff0c0219 */ /* 0x000fe20000011609 */
[----:B------:R-:W-:-:S04]  /*4260*/  IMAD R9, R11, -0x60, R72 ;  /* 0xffffffa00b097824 */ /* 0x000fc800078e0248 */
[----:B------:R-:W0:Y:S01]  /*4270*/  SHFL.IDX PT, R21, R12, RZ, 0x1c1f ;  /* 0x001c1fff0c157589 */ /* 0x000e2200000e0000 */
[----:B------:R-:W-:-:S04]  /*4280*/  VIADD R11, R9, 0x61 ;  /* 0x00000061090b7836 */ /* 0x000fc80000000000 */
[C---:B------:R-:W-:Y:S02]  /*4290*/  IMAD R11, R8.reuse, -0x2, R11 ;  /* 0xfffffffe080b7824 */ /* 0x040fe400078e020b */
[----:B------:R-:W-:Y:S02]  /*42a0*/  VIADD R9, R9, 0x60 ;  /* 0x0000006009097836 */ /* 0x000fe40000000000 */
[----:B------:R-:W-:Y:S02]  /*42b0*/  IMAD.IADD R11, R11, 0x1, -R75 ;  /* 0x000000010b0b7824 */ /* 0x000fe400078e0a4b */
[----:B------:R-:W-:Y:S02]  /*42c0*/  IMAD R14, R8, -0x2, R9 ;  /* 0xfffffffe080e7824 */ /* 0x000fe400078e0209 */
[C---:B------:R-:W-:Y:S02]  /*42d0*/  IMAD.IADD R15, R11.reuse, 0x1, R74 ;  /* 0x000000010b0f7824 */ /* 0x040fe400078e024a */
[----:B------:R-:W-:-:S03]  /*42e0*/  IMAD.IADD R76, R11, 0x1, R76 ;  /* 0x000000010b4c7824 */ /* 0x000fc600078e024c */
        /* <DEDUP_REMOVED lines=11> */
[----:B------:R-:W2:Y:S04]  /*43a0*/  LDL R10, [R198+0x1c] ;  /* 0x00001c00c60a7983 */ /* 0x000ea80000100800 */
[----:B------:R-:W3:Y:S01]  /*43b0*/  LDL R13, [R198+0x20] ;  /* 0x00002000c60d7983 */ /* 0x000ee20000100800 */
[----:B--2---:R-:W-:-:S05]  /*43c0*/  IMAD.HI.U32 R10, R11, R10, RZ ;  /* 0x0000000a0b0a7227 */ /* 0x004fca00078e00ff */
[----:B---3--:R-:W-:-:S07]  /*43d0*/  SHF.R.U32.HI R11, RZ, R13, R10 ;  /* 0x0000000dff0b7219 */ /* 0x008fce000001160a */
.L_x_11212:
[----:B------:R-:W-:Y:S05]  /*43e0*/  BSYNC B2 ;  /* 0x0000000000027941 */ /* 0x000fea0003800000 */
.L_x_11211:
[----:B------:R-:W-:Y:S01]  /*43f0*/  LOP3.LUT R11, RZ, R11, RZ, 0x33, !PT ;  /* 0x0000000bff0b7212 */ /* 0x000fe200078e33ff */
[----:B------:R-:W-:Y:S06]  /*4400*/  BRA `(.L_x_11213) ;  /* 0x0000000000187947 */ /* 0x000fec0003800000 */
.L_x_11210:
[----:B------:R-:W-:-:S13]  /*4410*/  ISETP.NE.AND P0, PT, R78, 0x1, PT ;  /* 0x000000014e00780c */ /* 0x000fda0003f05270 */
[----:B------:R-:W-:Y:S05]  /*4420*/  @!P0 BRA `(.L_x_11213) ;  /* 0x0000000000108947 */ /* 0x000fea0003800000 */
[----:B------:R-:W2:Y:S04]  /*4430*/  LDL R10, [R198+0x1c] ;  /* 0x00001c00c60a7983 */ /* 0x000ea80000100800 */
[----:B------:R-:W3:Y:S01]  /*4440*/  LDL R20, [R198+0x20] ;  /* 0x00002000c6147983 */ /* 0x000ee20000100800 */
[----:B--2---:R-:W-:-:S05]  /*4450*/  IMAD.HI.U32 R11, R11, R10, RZ ;  /* 0x0000000a0b0b7227 */ /* 0x004fca00078e00ff */
[----:B---3--:R-:W-:-:S07]  /*4460*/  SHF.R.U32.HI R11, RZ, R20, R11 ;  /* 0x00000014ff0b7219 */ /* 0x008fce000001160b */
.L_x_11213:
[----:B------:R-:W-:Y:S05]  /*4470*/  BSYNC B1 ;  /* 0x0000000000017941 */ /* 0x000fea0003800000 */
.L_x_11209:
[----:B------:R-:W-:-:S05]  /*4480*/  IMAD R11, R78, R11, R19 ;  /* 0x0000000b4e0b7224 */ /* 0x000fca00078e0213 */
[----:B------:R-:W-:Y:S02]  /*4490*/  VIMNMX R8, R8, R11, !PT ;  /* 0x0000000b08087248 */ /* 0x000fe40007fe0100 */
[----:B------:R-:W-:-:S07]  /*44a0*/  VIADDMNMX R9, R11, R78, R9, PT ;  /* 0x0000004e0b097246 */ /* 0x000fce0003800109 */
.L_x_11208:
[----:B------:R-:W-:Y:S05]  /*44b0*/  BSYNC B0 ;  /* 0x0000000000007941 */ /* 0x000fea0003800000 */
.L_x_11207:
        /* <DEDUP_REMOVED lines=89> */
[----:B------:R-:W-:Y:S02]  /*4a50*/  ISETP.GE.AND P2, PT, R77, 0x4a, PT ;  /* 0x0000004a4d00780c */ /* 0x000fe40003f46270 */
        /* <DEDUP_REMOVED lines=42> */
.L_x_11219:
[----:B------:R-:W-:Y:S05]  /*4d00*/  BSYNC B2 ;  /* 0x0000000000027941 */ /* 0x000fea0003800000 */
.L_x_11218:
[----:B------:R-:W-:Y:S01]  /*4d10*/  LOP3.LUT R75, RZ, R75, RZ, 0x33, !PT ;  /* 0x0000004bff4b7212 */ /* 0x000fe200078e33ff */
[----:B------:R-:W-:Y:S06]  /*4d20*/  BRA `(.L_x_11220) ;  /* 0x0000000000187947 */ /* 0x000fec0003800000 */
.L_x_11217:
[----:B------:R-:W-:-:S13]  /*4d30*/  ISETP.NE.AND P6, PT, R78, 0x1, PT ;  /* 0x000000014e00780c */ /* 0x000fda0003fc5270 */
[----:B------:R-:W-:Y:S05]  /*4d40*/  @!P6 BRA `(.L_x_11220) ;  /* 0x000000000010e947 */ /* 0x000fea0003800000 */
[----:B------:R-:W2:Y:S04]  /*4d50*/  LDL R12, [R198+0x1c] ;  /* 0x00001c00c60c7983 */ /* 0x000ea80000100800 */
[----:B------:R-:W3:Y:S01]  /*4d60*/  LDL R14, [R198+0x20] ;  /* 0x00002000c60e7983 */ /* 0x000ee20000100800 */
[----:B--2---:R-:W-:-:S05]  /*4d70*/  IMAD.HI.U32 R75, R75, R12, RZ ;  /* 0x0000000c4b4b7227 */ /* 0x004fca00078e00ff */
[----:B---3--:R-:W-:-:S07]  /*4d80*/  SHF.R.U32.HI R75, RZ, R14, R75 ;  /* 0x0000000eff4b7219 */ /* 0x008fce000001164b */
.L_x_11220:
[----:B------:R-:W-:Y:S05]  /*4d90*/  BSYNC B1 ;  /* 0x0000000000017941 */ /* 0x000fea0003800000 */
.L_x_11216:
[----:B------:R-:W-:-:S05]  /*4da0*/  IMAD R75, R78, R75, R19 ;  /* 0x0000004b4e4b7224 */ /* 0x000fca00078e0213 */
[----:B------:R-:W-:Y:S02]  /*4db0*/  VIADDMNMX R9, R75, R78, R9, PT ;  /* 0x0000004e4b097246 */ /* 0x000fe40003800109 */
[----:B------:R-:W-:-:S07]  /*4dc0*/  VIMNMX R8, R8, R75, !PT ;  /* 0x0000004b08087248 */ /* 0x000fce0007fe0100 */
.L_x_11215:
[----:B------:R-:W-:Y:S05]  /*4dd0*/  BSYNC B0 ;  /* 0x0000000000007941 */ /* 0x000fea0003800000 */
.L_x_11214:
[C---:B------:R-:W-:Y:S01]  /*4de0*/  ISETP.GT.AND P0, PT, R8.reuse, 0x1, !P0 ;  /* 0x000000010800780c */ /* 0x040fe20004704270 */
[----:B------:R-:W2:Y:S01]  /*4df0*/  LDL R124, [R1+0x1f0] ;  /* 0x0001f000017c7983 */ /* 0x000ea20000100800 */
[----:B------:R-:W-:Y:S02]  /*4e00*/  ISETP.GT.AND P1, PT, R8, 0x8, !P1 ;  /* 0x000000080800780c */ /* 0x000fe40004f24270 */
[C---:B------:R-:W-:Y:S01]  /*4e10*/  ISETP.LT.OR P0, PT, R9.reuse, 0x2, P0 ;  /* 0x000000020900780c */ /* 0x040fe20000701670 */
[----:B------:R-:W3:Y:S01]  /*4e20*/  LDL R105, [R1+0x200] ;  /* 0x0002000001697983 */ /* 0x000ee20000100800 */
[----:B------:R-:W-:Y:S02]  /*4e30*/  ISETP.LT.OR P1, PT, R9, 0x9, P1 ;  /* 0x000000090900780c */ /* 0x000fe40000f21670 */
[----:B------:R-:W-:Y:S01]  /*4e40*/  FSEL R109, R27, -INF , !P0 ;  /* 0xff8000001b6d7808 */ /* 0x000fe20004000000 */
[----:B------:R-:W4:Y:S01]  /*4e50*/  LDL R104, [R1+0x204] ;  /* 0x0002040001687983 */ /* 0x000f220000100800 */
[----:B------:R-:W-:-:S02]  /*4e60*/  ISETP.NE.AND P0, PT, R25, RZ, PT ;  /* 0x000000ff1900720c */ /* 0x000fc40003f05270 */
[----:B------:R-:W-:Y:S01]  /*4e70*/  FSEL R110, R30, -INF , !P1 ;  /* 0xff8000001e6e7808 */ /* 0x000fe20004800000 */
[----:B------:R-:W2:Y:S01]  /*4e80*/  LDL R118, [R1+0x208] ;  /* 0x0002080001767983 */ /* 0x000ea20000100800 */
[----:B------:R-:W-:Y:S02]  /*4e90*/  ISETP.GT.AND P0, PT, R8, 0x9, !P0 ;  /* 0x000000090800780c */ /* 0x000fe40004704270 */
[----:B------:R-:W-:Y:S01]  /*4ea0*/  ISETP.NE.AND P1, PT, R28, RZ, PT ;  /* 0x000000ff1c00720c */ /* 0x000fe20003f25270 */
[----:B------:R-:W2:Y:S01]  /*4eb0*/  LDL R119, [R1+0x20c] ;  /* 0x00020c0001777983 */ /* 0x000ea20000100800 */
[----:B------:R-:W-:Y:S02]  /*4ec0*/  ISETP.LT.OR P0, PT, R9, 0xa, P0 ;  /* 0x0000000a0900780c */ /* 0x000fe40000701670 */
[----:B------:R-:W-:Y:S01]  /*4ed0*/  ISETP.NE.AND P6, PT, R32, RZ, PT ;  /* 0x000000ff2000720c */ /* 0x000fe20003fc5270 */
[----:B------:R-:W2:Y:S01]  /*4ee0*/  LDL R117, [R1+0x210] ;  /* 0x0002100001757983 */ /* 0x000ea20000100800 */
[----:B------:R-:W-:-:S02]  /*4ef0*/  FSEL R111, R31, -INF , !P0 ;  /* 0xff8000001f6f7808 */ /* 0x000fc40004000000 */
[----:B------:R-:W-:Y:S01]  /*4f00*/  ISETP.NE.AND P0, PT, R73, RZ, PT ;  /* 0x000000ff4900720c */ /* 0x000fe20003f05270 */
[----:B------:R-:W2:Y:S01]  /*4f10*/  LDL R30, [R1+0x234] ;  /* 0x00023400011e7983 */ /* 0x000ea20000100800 */
[C---:B------:R-:W-:Y:S02]  /*4f20*/  ISETP.GT.AND P2, PT, R8.reuse, 0x49, !P2 ;  /* 0x000000490800780c */ /* 0x040fe40005744270 */
[C---:B------:R-:W-:Y:S01]  /*4f30*/  ISETP.GT.AND P0, PT, R8.reuse, 0x10, !P0 ;  /* 0x000000100800780c */ /* 0x040fe20004704270 */
[----:B------:R-:W2:Y:S01]  /*4f40*/  LDL R27, [R1+0x330] ;  /* 0x00033000011b7983 */ /* 0x000ea20000100800 */
[C---:B------:R-:W-:Y:S02]  /*4f50*/  ISETP.GT.AND P3, PT, R8.reuse, 0x50, !P3 ;  /* 0x000000500800780c */ /* 0x040fe40005f64270 */
[----:B------:R-:W-:Y:S01]  /*4f60*/  ISETP.LT.OR P0, PT, R9, 0x11, P0 ;  /* 0x000000110900780c */ /* 0x000fe20000701670 */
[----:B------:R-:W2:Y:S01]  /*4f70*/  LDL R152, [R1+0x3f4] ;  /* 0x0003f40001987983 */ /* 0x000ea20000100800 */
[----:B------:R-:W-:-:S02]  /*4f80*/  ISETP.GT.AND P4, PT, R8, 0x51, !P4 ;  /* 0x000000510800780c */ /* 0x000fc40006784270 */
[----:B------:R-:W-:Y:S01]  /*4f90*/  FSEL R14, R34, -INF , !P0 ;  /* 0xff800000220e7808 */ /* 0x000fe20004000000 */
[----:B------:R-:W2:Y:S01]  /*4fa0*/  LDL R107, [R1+0x214] ;  /* 0x00021400016b7983 */ /* 0x000ea20000100800 */
[----:B------:R-:W-:Y:S02]  /*4fb0*/  ISETP.GT.AND P0, PT, R8, 0x11, !P1 ;  /* 0x000000110800780c */ /* 0x000fe40004f04270 */
[----:B------:R-:W-:Y:S01]  /*4fc0*/  ISETP.NE.AND P1, PT, R48, RZ, PT ;  /* 0x000000ff3000720c */ /* 0x000fe20003f25270 */
[----:B------:R-:W2:Y:S01]  /*4fd0*/  LDL R108, [R1+0x218] ;  /* 0x00021800016c7983 */ /* 0x000ea20000100800 */
[----:B------:R-:W-:Y:S02]  /*4fe0*/  ISETP.LT.OR P0, PT, R9, 0x12, P0 ;  /* 0x000000120900780c */ /* 0x000fe40000701670 */
[----:B------:R-:W-:Y:S01]  /*4ff0*/  ISETP.GT.AND P5, PT, R8, 0x58, !P5 ;  /* 0x000000580800780c */ /* 0x000fe20006fa4270 */
[----:B------:R-:W2:Y:S01]  /*5000*/  LDL R106, [R1+0x21c] ;  /* 0x00021c00016a7983 */ /* 0x000ea20000100800 */
[----:B------:R-:W-:-:S02]  /*5010*/  FSEL R15, R35, -INF , !P0 ;  /* 0xff800000230f7808 */ /* 0x000fc40004000000 */
[----:B------:R-:W-:Y:S01]  /*5020*/  ISETP.NE.AND P0, PT, R29, RZ, PT ;  /* 0x000000ff1d00720c */ /* 0x000fe20003f05270 */
[----:B------:R-:W2:Y:S01]  /*5030*/  LDL R115, [R1+0x220] ;  /* 0x0002200001737983 */ /* 0x000ea20000100800 */
[----:B------:R-:W-:Y:S02]  /*5040*/  ISETP.LT.OR P2, PT, R9, 0x4a, P2 ;  /* 0x0000004a0900780c */ /* 0x000fe40001741670 */
[----:B------:R-:W-:Y:S01]  /*5050*/  ISETP.GT.AND P0, PT, R8, 0x18, !P0 ;  /* 0x000000180800780c */ /* 0x000fe20004704270 */
[----:B------:R-:W2:Y:S01]  /*5060*/  LDL R29, [R1+0x23c] ;  /* 0x00023c00011d7983 */ /* 0x000ea20000100800 */
[----:B------:R-:W-:Y:S02]  /*5070*/  FSEL R172, R63, -INF , !P2 ;  /* 0xff8000003fac7808 */ /* 0x000fe40005000000 */
[C---:B------:R-:W-:Y:S01]  /*5080*/  ISETP.LT.OR P0, PT, R9.reuse, 0x19, P0 ;  /* 0x000000190900780c */ /* 0x040fe20000701670 */
[----:B------:R-:W2:Y:S01]  /*5090*/  LDL R116, [R1+0x224] ;  /* 0x0002240001747983 */ /* 0x000ea20000100800 */
[----:B------:R-:W-:-:S02]  /*50a0*/  ISETP.LT.OR P3, PT, R9, 0x51, P3 ;  /* 0x000000510900780c */ /* 0x000fc40001f61670 */
[----:B------:R-:W-:Y:S01]  /*50b0*/  FSEL R19, R38, -INF , !P0 ;  /* 0xff80000026137808 */ /* 0x000fe20004000000 */
[----:B------:R-:W2:Y:S01]  /*50c0*/  LDL R31, [R1+0x238] ;  /* 0x00023800011f7983 */ /* 0x000ea20000100800 */
[----:B------:R-:W-:Y:S02]  /*50d0*/  ISETP.GT.AND P0, PT, R8, 0x19, !P6 ;  /* 0x000000190800780c */ /* 0x000fe40007704270 */
[----:B------:R-:W-:Y:S01]  /*50e0*/  ISETP.NE.AND P6, PT, R49, RZ, PT ;  /* 0x000000ff3100720c */ /* 0x000fe20003fc5270 */
[----:B------:R-:W2:Y:S01]  /*50f0*/  LDL R32, [R1+0x240] ;  /* 0x0002400001207983 */ /* 0x000ea20000100800 */
[C---:B------:R-:W-:Y:S02]  /*5100*/  ISETP.LT.OR P0, PT, R9.reuse, 0x1a, P0 ;  /* 0x0000001a0900780c */ /* 0x040fe40000701670 */
[----:B------:R-:W-:Y:S01]  /*5110*/  ISETP.LT.OR P4, PT, R9, 0x52, P4 ;  /* 0x000000520900780c */ /* 0x000fe20002781670 */
[----:B------:R-:W2:Y:S01]  /*5120*/  LDL R35, [R1+0x24c] ;  /* 0x00024c0001237983 */ /* 0x000ea20000100800 */
[----:B------:R-:W-:-:S02]  /*5130*/  FSEL R157, R39, -INF , !P0 ;  /* 0xff800000279d7808 */ /* 0x000fc40004000000 */
[----:B------:R-:W-:Y:S01]  /*5140*/  ISETP.NE.AND P0, PT, R33, RZ, PT ;  /* 0x000000ff2100720c */ /* 0x000fe20003f05270 */
[----:B------:R-:W2:Y:S01]  /*5150*/  LDL R34, [R1+0x254] ;  /* 0x0002540001227983 */ /* 0x000ea20000100800 */
[C---:B------:R-:W-:Y:S02]  /*5160*/  ISETP.LT.OR P5, PT, R9.reuse, 0x59, P5 ;  /* 0x000000590900780c */ /* 0x040fe40002fa1670 */
[----:B------:R-:W-:Y:S01]  /*5170*/  ISETP.GT.AND P0, PT, R8, 0x20, !P0 ;  /* 0x000000200800780c */ /* 0x000fe20004704270 */
[----:B------:R-:W2:Y:S01]  /*5180*/  LDL R33, [R1+0x244] ;  /* 0x0002440001217983 */ /* 0x000ea20000100800 */
[----:B------:R-:W-:Y:S02]  /*5190*/  FSEL R177, R66, -INF , !P3 ;  /* 0xff80000042b17808 */ /* 0x000fe40005800000 */
[----:B------:R-:W-:Y:S01]  /*51a0*/  ISETP.LT.OR P0, PT, R9, 0x21, P0 ;  /* 0x000000210900780c */ /* 0x000fe20000701670 */
[----:B------:R-:W2:Y:S01]  /*51b0*/  LDL R38, [R1+0x260] ;  /* 0x0002600001267983 */ /* 0x000ea20000100800 */
[----:B------:R-:W-:-:S02]  /*51c0*/  FSEL R178, R67, -INF , !P4 ;  /* 0xff80000043b27808 */ /* 0x000fc40006000000 */
[----:B------:R-:W-:Y:S01]  /*51d0*/  FSEL R162, R42, -INF , !P0 ;  /* 0xff8000002aa27808 */ /* 0x000fe20004000000 */
[----:B------:R-:W2:Y:S01]  /*51e0*/  LDL R39, [R1+0x264] ;  /* 0x0002640001277983 */ /* 0x000ea20000100800 */
[----:B------:R-:W-:Y:S02]  /*51f0*/  ISETP.NE.AND P0, PT, R36, RZ, PT ;  /* 0x000000ff2400720c */ /* 0x000fe40003f05270 */
[----:B------:R-:W-:Y:S01]  /*5200*/  FSEL R179, R70, -INF , !P5 ;  /* 0xff80000046b37808 */ /* 0x000fe20006800000 */
[----:B------:R-:W2:Y:S01]  /*5210*/  LDL R36, [R1+0x250] ;  /* 0x0002500001247983 */ /* 0x000ea20000100800 */
[----:B------:R-:W-:-:S03]  /*5220*/  ISETP.GT.AND P0, PT, R8, 0x21, !P0 ;  /* 0x000000210800780c */ /* 0x000fc60004704270 */
[----:B------:R-:W2:Y:S01]  /*5230*/  LDL R102, [R1+0x270] ;  /* 0x0002700001667983 */ /* 0x000ea20000100800 */
[----:B------:R-:W-:-:S03]  /*5240*/  ISETP.LT.OR P0, PT, R9, 0x22, P0 ;  /* 0x000000220900780c */ /* 0x000fc60000701670 */
[----:B------:R-:W2:Y:S01]  /*5250*/  LDL R101, [R1+0x274] ;  /* 0x0002740001657983 */ /* 0x000ea20000100800 */
[----:B------:R-:W-:Y:S02]  /*5260*/  FSEL R165, R43, -INF , !P0 ;  /* 0xff8000002ba57808 */ /* 0x000fe40004000000 */
[----:B------:R-:W-:Y:S01]  /*5270*/  ISETP.NE.AND P0, PT, R37, RZ, PT ;  /* 0x000000ff2500720c */ /* 0x000fe20003f05270 */
[----:B------:R-:W2:Y:S03]  /*5280*/  LDL R100, [R1+0x278] ;  /* 0x0002780001647983 */ /* 0x000ea60000100800 */
[----:B------:R-:W-:Y:S01]  /*5290*/  ISETP.GT.AND P0, PT, R8, 0x28, !P0 ;  /* 0x000000280800780c */ /* 0x000fe20004704270 */
[----:B------:R-:W2:Y:S03]  /*52a0*/  LDL R37, [R1+0x258] ;  /* 0x0002580001257983 */ /* 0x000ea60000100800 */
[----:B------:R-:W-:Y:S01]  /*52b0*/  ISETP.LT.OR P0, PT, R9, 0x29, P0 ;  /* 0x000000290900780c */ /* 0x000fe20000701670 */
[----:B------:R-:W2:Y:S03]  /*52c0*/  LDL R99, [R1+0x27c] ;  /* 0x00027c0001637983 */ /* 0x000ea60000100800 */
[----:B------:R-:W-:Y:S01]  /*52d0*/  FSEL R168, R46, -INF , !P0 ;  /* 0xff8000002ea87808 */ /* 0x000fe20004000000 */
[----:B------:R-:W2:Y:S01]  /*52e0*/  LDL R98, [R1+0x280] ;  /* 0x0002800001627983 */ /* 0x000ea20000100800 */
[----:B------:R-:W-:-:S03]  /*52f0*/  ISETP.NE.AND P0, PT, R40, RZ, PT ;  /* 0x000000ff2800720c */ /* 0x000fc60003f05270 */
        /* <DEDUP_REMOVED lines=29> */
[----:B------:R-:W-:-:S02]  /*54d0*/  ISETP.GT.AND P0, PT, R8, 0x39, !P1 ;  /* 0x000000390800780c */ /* 0x000fc40004f04270 */
[----:B------:R-:W-:Y:S01]  /*54e0*/  ISETP.NE.AND P1, PT, R53, RZ, PT ;  /* 0x000000ff3500720c */ /* 0x000fe20003f25270 */
[----:B------:R-:W2:Y:S01]  /*54f0*/  LDL R85, [R1+0x2b4] ;  /* 0x0002b40001557983 */ /* 0x000ea20000100800 */
[----:B------:R-:W-:Y:S02]  /*5500*/  ISETP.LT.OR P0, PT, R9, 0x3a, P0 ;  /* 0x0000003a0900780c */ /* 0x000fe40000701670 */
[----:B------:R-:W-:Y:S01]  /*5510*/  ISETP.GT.AND P1, PT, R8, 0x48, !P1 ;  /* 0x000000480800780c */ /* 0x000fe20004f24270 */
[----:B------:R-:W2:Y:S01]  /*5520*/  LDL R84, [R1+0x2b8] ;  /* 0x0002b80001547983 */ /* 0x000ea20000100800 */
[----:B------:R-:W-:Y:S02]  /*5530*/  FSEL R169, R55, -INF , !P0 ;  /* 0xff80000037a97808 */ /* 0x000fe40004000000 */
[----:B------:R-:W-:Y:S01]  /*5540*/  ISETP.NE.AND P0, PT, R21, RZ, PT ;  /* 0x000000ff1500720c */ /* 0x000fe20003f05270 */
[----:B------:R-:W2:Y:S01]  /*5550*/  LDL R83, [R1+0x2bc] ;  /* 0x0002bc0001537983 */ /* 0x000ea20000100800 */
[----:B------:R-:W-:-:S02]  /*5560*/  FMNMX.FTZ R21, R120, R103, !PT ;  /* 0x0000006778157209 */ /* 0x000fc40007810000 */
[----:B------:R-:W-:Y:S01]  /*5570*/  ISETP.GT.AND P0, PT, R8, RZ, !P0 ;  /* 0x000000ff0800720c */ /* 0x000fe20004704270 */
[----:B------:R-:W2:Y:S01]  /*5580*/  LDL R82, [R1+0x2c0] ;  /* 0x0002c00001527983 */ /* 0x000ea20000100800 */
[----:B------:R-:W-:Y:S02]  /*5590*/  FMNMX.FTZ R12, R10, R21, !PT ;  /* 0x000000150a0c7209 */ /* 0x000fe40007810000 */
[C---:B------:R-:W-:Y:S01]  /*55a0*/  ISETP.LT.OR P0, PT, R9.reuse, 0x1, P0 ;  /* 0x000000010900780c */ /* 0x040fe20000701670 */
[----:B------:R-:W2:Y:S01]  /*55b0*/  LDL R81, [R1+0x2c4] ;  /* 0x0002c40001517983 */ /* 0x000ea20000100800 */
[----:B------:R-:W-:Y:S02]  /*55c0*/  ISETP.LT.OR P1, PT, R9, 0x49, P1 ;  /* 0x000000490900780c */ /* 0x000fe40000f21670 */
[----:B------:R-:W-:Y:S01]  /*55d0*/  FSEL R122, R26, -INF , !P0 ;  /* 0xff8000001a7a7808 */ /* 0x000fe20004000000 */
[----:B------:R-:W2:Y:S01]  /*55e0*/  LDL R80, [R1+0x2c8] ;  /* 0x0002c80001507983 */ /* 0x000ea20000100800 */
[----:B------:R-:W-:-:S02]  /*55f0*/  ISETP.GT.AND P0, PT, R8, 0x40, !P6 ;  /* 0x000000400800780c */ /* 0x000fc40007704270 */
[----:B------:R-:W-:Y:S01]  /*5600*/  FMNMX.FTZ R11, R122, R109, !PT ;  /* 0x0000006d7a0b7209 */ /* 0x000fe20007810000 */
[----:B------:R-:W2:Y:S01]  /*5610*/  LDL R79, [R1+0x2cc] ;  /* 0x0002cc00014f7983 */ /* 0x000ea20000100800 */
[----:B------:R-:W-:Y:S02]  /*5620*/  ISETP.NE.AND P6, PT, R24, RZ, PT ;  /* 0x000000ff1800720c */ /* 0x000fe40003fc5270 */
[----:B------:R-:W-:Y:S01]  /*5630*/  FMNMX.FTZ R24, R110, R11, !PT ;  /* 0x0000000b6e187209 */ /* 0x000fe20007810000 */
[----:B------:R-:W2:Y:S01]  /*5640*/  LDL R78, [R1+0x2d0] ;  /* 0x0002d000014e7983 */ /* 0x000ea20000100800 */
[----:B------:R-:W-:Y:S02]  /*5650*/  FMNMX.FTZ R11, R13, R12, !PT ;  /* 0x0000000c0d0b7209 */ /* 0x000fe40007810000 */
[----:B------:R-:W-:Y:S01]  /*5660*/  FMNMX.FTZ R21, R111, R24, !PT ;  /* 0x000000186f157209 */ /* 0x000fe20007810000 */
[----:B------:R-:W2:Y:S01]  /*5670*/  LDL R77, [R1+0x2d4] ;  /* 0x0002d400014d7983 */ /* 0x000ea20000100800 */
[----:B------:R-:W-:-:S02]  /*5680*/  FMNMX.FTZ R11, R20, R11, !PT ;  /* 0x0000000b140b7209 */ /* 0x000fc40007810000 */
[----:B------:R-:W-:Y:S01]  /*5690*/  FMNMX.FTZ R12, R14, R21, !PT ;  /* 0x000000150e0c7209 */ /* 0x000fe20007810000 */
[----:B------:R-:W2:Y:S01]  /*56a0*/  LDL R76, [R1+0x2d8] ;  /* 0x0002d800014c7983 */ /* 0x000ea20000100800 */
[----:B------:R-:W-:Y:S02]  /*56b0*/  FMNMX.FTZ R11, R112, R11, !PT ;  /* 0x0000000b700b7209 */ /* 0x000fe40007810000 */
        /* <DEDUP_REMOVED lines=21> */
[----:B------:R-:W-:Y:S01]  /*5810*/  ISETP.LT.OR P0, PT, R9, 0x41, P0 ;  /* 0x000000410900780c */ /* 0x000fe20000701670 */
[----:B------:R-:W2:Y:S01]  /*5820*/  LDL R67, [R1+0x2fc] ;  /* 0x0002fc0001437983 */ /* 0x000ea20000100800 */
[----:B------:R-:W-:-:S02]  /*5830*/  FMNMX.FTZ R11, R160, R11, !PT ;  /* 0x0000000ba00b7209 */ /* 0x000fc40007810000 */
[----:B------:R-:W-:Y:S01]  /*5840*/  FMNMX.FTZ R21, R188, R21, !PT ;  /* 0x00000015bc157209 */ /* 0x000fe20007810000 */
[----:B------:R-:W2:Y:S01]  /*5850*/  LDL R66, [R1+0x300] ;  /* 0x0003000001427983 */ /* 0x000ea20000100800 */
[----:B------:R-:W-:Y:S02]  /*5860*/  FSEL R163, R58, -INF , !P0 ;  /* 0xff8000003aa37808 */ /* 0x000fe40004000000 */
[----:B------:R-:W-:Y:S01]  /*5870*/  ISETP.NE.AND P0, PT, R52, RZ, PT ;  /* 0x000000ff3400720c */ /* 0x000fe20003f05270 */
[----:B------:R-:W2:Y:S01]  /*5880*/  LDL R65, [R1+0x304] ;  /* 0x0003040001417983 */ /* 0x000ea20000100800 */
[----:B------:R-:W-:Y:S02]  /*5890*/  FMNMX.FTZ R11, R164, R11, !PT ;  /* 0x0000000ba40b7209 */ /* 0x000fe40007810000 */
[----:B------:R-:W-:Y:S01]  /*58a0*/  FMNMX.FTZ R12, R186, R21, !PT ;  /* 0x00000015ba0c7209 */ /* 0x000fe20007810000 */
[----:B------:R-:W2:Y:S01]  /*58b0*/  LDL R64, [R1+0x308] ;  /* 0x0003080001407983 */ /* 0x000ea20000100800 */
[----:B------:R-:W-:-:S02]  /*58c0*/  ISETP.GT.AND P0, PT, R8, 0x41, !P0 ;  /* 0x000000410800780c */ /* 0x000fc40004704270 */
[----:B------:R-:W-:Y:S01]  /*58d0*/  FMNMX.FTZ R24, R166, R11, !PT ;  /* 0x0000000ba6187209 */ /* 0x000fe20007810000 */
[----:B------:R-:W2:Y:S01]  /*58e0*/  LDL R63, [R1+0x30c] ;  /* 0x00030c00013f7983 */ /* 0x000ea20000100800 */
[----:B------:R-:W-:Y:S02]  /*58f0*/  FMNMX.FTZ R12, R187, R12, !PT ;  /* 0x0000000cbb0c7209 */ /* 0x000fe40007810000 */
[----:B------:R-:W-:Y:S01]  /*5900*/  ISETP.LT.OR P0, PT, R9, 0x42, P0 ;  /* 0x000000420900780c */ /* 0x000fe20000701670 */
[----:B------:R-:W2:Y:S01]  /*5910*/  LDL R61, [R1+0x314] ;  /* 0x00031400013d7983 */ /* 0x000ea20000100800 */
[----:B------:R-:W-:Y:S02]  /*5920*/  FMNMX.FTZ R24, R169, R24, !PT ;  /* 0x00000018a9187209 */ /* 0x000fe40007810000 */
[----:B------:R-:W-:Y:S01]  /*5930*/  FMNMX.FTZ R11, R181, R12, !PT ;  /* 0x0000000cb50b7209 */ /* 0x000fe20007810000 */
[----:B------:R-:W2:Y:S01]  /*5940*/  LDL R60, [R1+0x318] ;  /* 0x00031800013c7983 */ /* 0x000ea20000100800 */
[----:B------:R-:W-:-:S02]  /*5950*/  ISETP.GT.AND P6, PT, R8, 0x59, !P6 ;  /* 0x000000590800780c */ /* 0x000fc400077c4270 */
[----:B------:R-:W-:Y:S01]  /*5960*/  FSEL R167, R59, -INF , !P0 ;  /* 0xff8000003ba77808 */ /* 0x000fe20004000000 */
[----:B------:R-:W2:Y:S01]  /*5970*/  LDL R58, [R1+0x320] ;  /* 0x00032000013a7983 */ /* 0x000ea20000100800 */
[----:B------:R-:W-:Y:S02]  /*5980*/  FMNMX.FTZ R24, R163, R24, !PT ;  /* 0x00000018a3187209 */ /* 0x000fe40007810000 */
[----:B------:R-:W-:Y:S01]  /*5990*/  FMNMX.FTZ R8, R182, R11, !PT ;  /* 0x0000000bb6087209 */ /* 0x000fe20007810000 */
[----:B------:R-:W2:Y:S01]  /*59a0*/  LDL R59, [R1+0x31c] ;  /* 0x00031c00013b7983 */ /* 0x000ea20000100800 */
[----:B------:R-:W-:Y:S02]  /*59b0*/  FSEL R170, R62, -INF , !P1 ;  /* 0xff8000003eaa7808 */ /* 0x000fe40004800000 */
        /* <DEDUP_REMOVED lines=18> */
[----:B------:R-:W-:Y:S01]  /*5ae0*/  FSEL R180, R71, -INF , !P6 ;  /* 0xff80000047b47808 */ /* 0x000fe20007000000 */
[----:B------:R-:W2:Y:S01]  /*5af0*/  LDL R21, [R1+0x228] ;  /* 0x0002280001157983 */ /* 0x000ea20000100800 */
[----:B------:R-:W-:-:S03]  /*5b00*/  FMNMX.FTZ R25, R179, R12, !PT ;  /* 0x0000000cb3197209 */ /* 0x000fc60007810000 */
[----:B------:R-:W0:Y:S01]  /*5b10*/  SHFL.BFLY PT, R9, R24, 0x2, 0x1f ;  /* 0x0c401f0018097f89 */ /* 0x000e2200000e0000 */
[----:B------:R-:W-:-:S03]  /*5b20*/  FMNMX.FTZ R25, R180, R25, !PT ;  /* 0x00000019b4197209 */ /* 0x000fc60007810000 */
[----:B---3--:R-:W-:Y:S04]  /*5b30*/  STL [R1+0x200], R105 ;  /* 0x0002006901007387 */ /* 0x008fe80000100800 */
[----:B------:R1:W-:Y:S04]  /*5b40*/  STL.64 [R1+0x410], R24 ;  /* 0x0004101801007387 */ /* 0x0003e80000100a00 */
[----:B------:R-:W3:Y:S04]  /*5b50*/  LDL R28, [R1+0x414] ;  /* 0x00041400011c7983 */ /* 0x000ee80000100800 */
[----:B----4-:R-:W-:Y:S04]  /*5b60*/  STL [R1+0x204], R104 ;  /* 0x0002046801007387 */ /* 0x010fe80000100800 */
[----:B-1----:R-:W4:Y:S01]  /*5b70*/  LDL R25, [R1+0x22c] ;  /* 0x00022c0001197983 */ /* 0x002f220000100800 */
[----:B0-----:R-:W-:-:S03]  /*5b80*/  FMNMX.FTZ R12, R24, R9, !PT ;  /* 0x00000009180c7209 */ /* 0x001fc60007810000 */
[----:B--2---:R-:W-:Y:S04]  /*5b90*/  STL [R1+0x208], R118 ;  /* 0x0002087601007387 */ /* 0x004fe80000100800 */
[----:B------:R-:W0:Y:S04]  /*5ba0*/  SHFL.BFLY PT, R9, R12, 0x1, 0x1f ;  /* 0x0c201f000c097f89 */ /* 0x000e2800000e0000 */
[----:B------:R-:W2:Y:S04]  /*5bb0*/  LDL R24, [R1+0x230] ;  /* 0x0002300001187983 */ /* 0x000ea80000100800 */
[----:B------:R-:W-:Y:S04]  /*5bc0*/  STL [R1+0x20c], R119 ;  /* 0x00020c7701007387 */ /* 0x000fe80000100800 */
[----:B------:R-:W-:Y:S04]  /*5bd0*/  STL [R1+0x210], R117 ;  /* 0x0002107501007387 */ /* 0x000fe80000100800 */
[----:B------:R-:W2:Y:S04]  /*5be0*/  LDL R71, [R1+0x2ec] ;  /* 0x0002ec0001477983 */ /* 0x000ea80000100800 */
[----:B------:R-:W2:Y:S01]  /*5bf0*/  LDL R52, [R1+0x338] ;  /* 0x0003380001347983 */ /* 0x000ea20000100800 */
[----:B0-----:R-:W-:-:S03]  /*5c00*/  FMNMX.FTZ R26, R12, R9, !PT ;  /* 0x000000090c1a7209 */ /* 0x001fc60007810000 */
[----:B------:R-:W2:Y:S04]  /*5c10*/  LDL R51, [R1+0x33c] ;  /* 0x00033c0001337983 */ /* 0x000ea80000100800 */
[----:B------:R0:W-:Y:S04]  /*5c20*/  STL [R1+0x410], R26 ;  /* 0x0004101a01007387 */ /* 0x0001e80000100800 */
[----:B------:R-:W4:Y:S04]  /*5c30*/  LDL R42, [R1+0x410] ;  /* 0x00041000012a7983 */ /* 0x000f280000100800 */
[----:B------:R-:W2:Y:S04]  /*5c40*/  LDL.64 R8, [R1+0x88] ;  /* 0x0000880001087983 */ /* 0x000ea80000100a00 */
        /* <DEDUP_REMOVED lines=40> */
[----:B---3--:R-:W0:Y:S02]  /*5ed0*/  SHFL.BFLY PT, R125, R28, 0x2, 0x1f ;  /* 0x0c401f001c7d7f89 */ /* 0x008e2400000e0000 */
[----:B0-----:R-:W-:-:S02]  /*5ee0*/  FMNMX.FTZ R125, R125, R28, !PT ;  /* 0x0000001c7d7d7209 */ /* 0x001fc40007810000 */
[----:B------:R-:W3:Y:S04]  /*5ef0*/  LDL R28, [R1+0x248] ;  /* 0x00024800011c7983 */ /* 0x000ee80000100800 */
[----:B------:R-:W0:Y:S01]  /*5f00*/  SHFL.BFLY PT, R126, R125, 0x1, 0x1f ;  /* 0x0c201f007d7e7f89 */ /* 0x000e2200000e0000 */
[----:B----4-:R-:W-:Y:S01]  /*5f10*/  FSETP.NEU.FTZ.AND P0, PT, R42, -INF , PT ;  /* 0xff8000002a00780b */ /* 0x010fe20003f1d000 */
[----:B------:R-:W-:-:S05]  /*5f20*/  FMUL.FTZ R42, R11, R42 ;  /* 0x0000002a0b2a7220 */ /* 0x000fca0000410000 */
[----:B------:R-:W-:Y:S01]  /*5f30*/  FSEL R128, R42, RZ, P0 ;  /* 0x000000ff2a807208 */ /* 0x000fe20000000000 */
[----:B--2---:R-:W-:Y:S01]  /*5f40*/  IMAD R8, R124, 0xc00, R8 ;  /* 0x00000c007c087824 */ /* 0x004fe200078e0208 */
[----:B------:R-:W2:Y:S03]  /*5f50*/  LDL R42, [R1+0x364] ;  /* 0x00036400012a7983 */ /* 0x000ea60000100800 */
        /* <DEDUP_REMOVED lines=24> */
[----:B0-----:R-:W-:Y:S01]  /*60e0*/  FMNMX.FTZ R10, R125, R126, !PT ;  /* 0x0000007e7d0a7209 */ /* 0x001fe20007810000 */
[----:B------:R-:W4:Y:S04]  /*60f0*/  LDL R113, [R1+0x368] ;  /* 0x0003680001717983 */ /* 0x000f280000100800 */
[----:B------:R-:W4:Y:S04]  /*6100*/  LDL R114, [R1+0x384] ;  /* 0x0003840001727983 */ /* 0x000f280000100800 */
[----:B------:R-:W4:Y:S04]  /*6110*/  LDL R128, [R1+0x390] ;  /* 0x0003900001807983 */ /* 0x000f280000100800 */
[----:B------:R-:W4:Y:S04]  /*6120*/  LDL R126, [R1+0x398] ;  /* 0x00039800017e7983 */ /* 0x000f280000100800 */
[----:B------:R-:W4:Y:S04]  /*6130*/  LDL R125, [R1+0x39c] ;  /* 0x00039c00017d7983 */ /* 0x000f280000100800 */
[----:B------:R-:W4:Y:S04]  /*6140*/  LDL R124, [R1+0x3a0] ;  /* 0x0003a000017c7983 */ /* 0x000f280000100800 */
[----:B------:R0:W-:Y:S04]  /*6150*/  STL [R1+0x228], R21 ;  /* 0x0002281501007387 */ /* 0x0001e80000100800 */
[----:B0-----:R-:W4:Y:S01]  /*6160*/  LDL R21, [R1+0x3f8] ;  /* 0x0003f80001157983 */ /* 0x001f220000100800 */
[----:B------:R-:W-:-:S03]  /*6170*/  FSETP.NEU.FTZ.AND P0, PT, R10, -INF , PT ;  /* 0xff8000000a00780b */ /* 0x000fc60003f1d000 */
[----:B------:R0:W-:Y:S01]  /*6180*/  STL [R1+0x25c], R12 ;  /* 0x00025c0c01007387 */ /* 0x0001e20000100800 */
[----:B------:R-:W-:Y:S01]  /*6190*/  MUFU.EX2 R54, R54 ;  /* 0x0000003600367308 */ /* 0x000fe20000000800 */
[----:B0-----:R-:W-:-:S07]  /*61a0*/  FMUL.FTZ R12, R10, R11 ;  /* 0x0000000b0a0c7220 */ /* 0x001fce0000410000 */
[----:B------:R-:W0:Y:S01]  /*61b0*/  MUFU.EX2 R103, R103 ;  /* 0x0000006700677308 */ /* 0x000e220000000800 */
[----:B------:R-:W-:-:S07]  /*61c0*/  FSEL R12, R12, RZ, P0 ;  /* 0x000000ff0c0c7208 */ /* 0x000fce0000000000 */
[----:B------:R-:W1:Y:S01]  /*61d0*/  MUFU.EX2 R120, R120 ;  /* 0x0000007800787308 */ /* 0x000e620000000800 */
[-CC-:B------:R-:W-:Y:S01]  /*61e0*/  FFMA.FTZ R122, R122, R11.reuse, -R12.reuse ;  /* 0x0000000b7a7a7223 */ /* 0x180fe2000001080c */
[-CC-:B------:R-:W-:Y:S01]  /*61f0*/  FFMA.FTZ R109, R109, R11.reuse, -R12.reuse ;  /* 0x0000000b6d6d7223 */ /* 0x180fe2000001080c */
[-CC-:B------:R-:W-:Y:S01]  /*6200*/  FFMA.FTZ R110, R110, R11.reuse, -R12.reuse ;  /* 0x0000000b6e6e7223 */ /* 0x180fe2000001080c */
[----:B------:R-:W-:-:S04]  /*6210*/  FFMA.FTZ R111, R111, R11, -R12 ;  /* 0x0000000b6f6f7223 */ /* 0x000fc8000001080c */
[----:B------:R-:W1:Y:S01]  /*6220*/  MUFU.EX2 R121, R121 ;  /* 0x0000007900797308 */ /* 0x000e620000000800 */
[----:B------:R0:W-:Y:S07]  /*6230*/  STL [R1+0x22c], R25 ;  /* 0x00022c1901007387 */ /* 0x0001ee0000100800 */
[----:B------:R-:W-:Y:S08]  /*6240*/  MUFU.EX2 R122, R122 ;  /* 0x0000007a007a7308 */ /* 0x000ff00000000800 */
[----:B------:R-:W1:Y:S01]  /*6250*/  MUFU.EX2 R109, R109 ;  /* 0x0000006d006d7308 */ /* 0x000e620000000800 */
[----:B0-----:R-:W-:Y:S01]  /*6260*/  FADD.FTZ R25, R54, R103 ;  /* 0x0000006736197221 */ /* 0x001fe20000010000 */
[----:B------:R1:W-:Y:S06]  /*6270*/  STL [R1+0x234], R30 ;  /* 0x0002341e01007387 */ /* 0x0003ec0000100800 */
[----:B------:R-:W0:Y:S08]  /*6280*/  MUFU.EX2 R123, R123 ;  /* 0x0000007b007b7308 */ /* 0x000e300000000800 */
[----:B------:R-:W0:Y:S01]  /*6290*/  MUFU.EX2 R110, R110 ;  /* 0x0000006e006e7308 */ /* 0x000e220000000800 */
[----:B-1----:R-:W-:Y:S01]  /*62a0*/  FADD.FTZ R30, R120, R25 ;  /* 0x00000019781e7221 */ /* 0x002fe20000010000 */
[----:B------:R-:W-:-:S06]  /*62b0*/  IMAD.MOV.U32 R25, RZ, RZ, R9 ;  /* 0x000000ffff197224 */ /* 0x000fcc00078e0009 */
[----:B------:R-:W1:Y:S08]  /*62c0*/  MUFU.EX2 R111, R111 ;  /* 0x0000006f006f7308 */ /* 0x000e700000000800 */
[----:B------:R-:W1:Y:S01]  /*62d0*/  MUFU.EX2 R112, R112 ;  /* 0x0000007000707308 */ /* 0x000e620000000800 */
[----:B------:R-:W-:Y:S01]  /*62e0*/  R2UR UR15, R25 ;  /* 0x00000000190f72ca */ /* 0x000fe200000e0000 */
[----:B------:R-:W-:Y:S01]  /*62f0*/  FADD.FTZ R30, R121, R30 ;  /* 0x0000001e791e7221 */ /* 0x000fe20000010000 */
[----:B------:R-:W-:Y:S01]  /*6300*/  FADD.FTZ R25, R122, R109 ;  /* 0x0000006d7a197221 */ /* 0x000fe20000010000 */
[----:B------:R1:W-:Y:S01]  /*6310*/  STL [R1+0x230], R24 ;  /* 0x0002301801007387 */ /* 0x0003e20000100800 */
[----:B------:R-:W-:-:S02]  /*6320*/  R2UR UR6, R8 ;  /* 0x00000000080672ca */ /* 0x000fc400000e0000 */
[----:B------:R-:W-:Y:S01]  /*6330*/  R2UR UR7, R9 ;  /* 0x00000000090772ca */ /* 0x000fe200000e0000 */
[----:B------:R1:W-:Y:S01]  /*6340*/  STL [R1+0x23c], R29 ;  /* 0x00023c1d01007387 */ /* 0x0003e20000100800 */
[----:B0-----:R-:W-:Y:S01]  /*6350*/  FADD.FTZ R197, R123, R30 ;  /* 0x0000001e7bc57221 */ /* 0x001fe20000010000 */
[----:B------:R-:W-:Y:S02]  /*6360*/  FADD.FTZ R192, R110, R25 ;  /* 0x000000196ec07221 */ /* 0x000fe40000010000 */
[----:B------:R0:W-:Y:S01]  /*6370*/  STL [R1+0x330], R27 ;  /* 0x0003301b01007387 */ /* 0x0001e20000100800 */
[----:B-1----:R-:W-:-:S03]  /*6380*/  VIADD R24, R8, 0x100 ;  /* 0x0000010008187836 */ /* 0x002fc60000000000 */
[----:B------:R1:W-:Y:S01]  /*6390*/  STL [R1+0x34c], R26 ;  /* 0x00034c1a01007387 */ /* 0x0003e20000100800 */
[--C-:B------:R-:W-:Y:S01]  /*63a0*/  IMAD.MOV.U32 R29, RZ, RZ, R9.reuse ;  /* 0x000000ffff1d7224 */ /* 0x100fe200078e0009 */
[----:B------:R-:W-:Y:S02]  /*63b0*/  F2FP.F16.F32.PACK_AB R154, R121, R120 ;  /* 0x00000078799a723e */ /* 0x000fe400000000ff */
[----:B------:R1:W-:Y:S01]  /*63c0*/  STL [R1+0x3f4], R152 ;  /* 0x0003f49801007387 */ /* 0x0003e20000100800 */
[----:B0-----:R-:W-:Y:S01]  /*63d0*/  IMAD.MOV.U32 R27, RZ, RZ, R9 ;  /* 0x000000ffff1b7224 */ /* 0x001fe200078e0009 */
[----:B------:R-:W-:Y:S01]  /*63e0*/  F2FP.F16.F32.PACK_AB R153, R109, R122 ;  /* 0x0000007a6d99723e */ /* 0x000fe200000000ff */
[----:B-1----:R-:W-:Y:S01]  /*63f0*/  VIADD R26, R8, 0x80 ;  /* 0x00000080081a7836 */ /* 0x002fe20000000000 */
[----:B------:R-:W-:Y:S02]  /*6400*/  F2FP.F16.F32.PACK_AB R155, R111, R110 ;  /* 0x0000006e6f9b723e */ /* 0x000fe400000000ff */
[----:B------:R-:W-:Y:S01]  /*6410*/  F2FP.F16.F32.PACK_AB R152, R103, R54 ;  /* 0x000000366798723e */ /* 0x000fe200000000ff */
[----:B------:R-:W-:Y:S01]  /*6420*/  STL [R1+0x214], R107 ;  /* 0x0002146b01007387 */ /* 0x000fe20000100800 */
[----:B------:R-:W-:Y:S01]  /*6430*/  R2UR UR10, R26 ;  /* 0x000000001a0a72ca */ /* 0x000fe200000e0000 */
[----:B------:R-:W-:Y:S01]  /*6440*/  FADD.FTZ R197, R112, R197 ;  /* 0x000000c570c57221 */ /* 0x000fe20000010000 */
[----:B------:R-:W-:Y:S01]  /*6450*/  R2UR UR11, R27 ;  /* 0x000000001b0b72ca */ /* 0x000fe200000e0000 */
[----:B------:R-:W-:Y:S01]  /*6460*/  STL [R1+0x218], R108 ;  /* 0x0002186c01007387 */ /* 0x000fe20000100800 */
[----:B------:R-:W-:Y:S01]  /*6470*/  R2UR UR14, R24 ;  /* 0x00000000180e72ca */ /* 0x000fe200000e0000 */
[----:B------:R-:W-:Y:S01]  /*6480*/  FADD.FTZ R192, R111, R192 ;  /* 0x000000c06fc07221 */ /* 0x000fe20000010000 */
[----:B------:R-:W-:Y:S01]  /*6490*/  R2UR UR19, R29 ;  /* 0x000000001d1372ca */ /* 0x000fe200000e0000 */
        /* <DEDUP_REMOVED lines=22> */
[----:B---3--:R0:W-:Y:S04]  /*6600*/  STL [R1+0x248], R28 ;  /* 0x0002481c01007387 */ /* 0x0081e80000100800 */
[----:B------:R-:W-:Y:S01]  /*6610*/  STL [R1+0x28c], R95 ;  /* 0x00028c5f01007387 */ /* 0x000fe20000100800 */
[----:B0-----:R-:W-:-:S03]  /*6620*/  VIADD R28, R8, 0x180 ;  /* 0x00000180081c7836 */ /* 0x001fc60000000000 */
[----:B------:R-:W-:Y:S04]  /*6630*/  STL [R1+0x290], R94 ;  /* 0x0002905e01007387 */ /* 0x000fe80000100800 */
        /* <DEDUP_REMOVED lines=87> */
[----:B------:R1:W-:Y:S06]  /*6bb0*/  BAR.SYNC.DEFER_BLOCKING R209, 0x100 ;  /* 0x000400d10000751d */ /* 0x0003ec0000010000 */
[----:B0-----:R-:W-:-:S06]  /*6bc0*/  WARPGROUP.ARRIVE ;  /* 0x00000000000079c5 */ /* 0x001fcc0000000000 */
[----:B------:R-:W-:Y:S01]  /*6bd0*/  HGMMA.64x256x16.F32 R24, R152, gdesc[UR4].tnspB, RZ, !UPT, gsb0 ;  /* 0x43e0000498187df0 */ /* 0x000fe2000c0008ff */
[----:B------:R0:W-:Y:S01]  /*6be0*/  STL [R1+0x3f8], R21 ;  /* 0x0003f81501007387 */ /* 0x0001e20000100800 */
[-CC-:B------:R-:W-:Y:S01]  /*6bf0*/  FFMA.FTZ R221, R19, R11.reuse, -R12.reuse ;  /* 0x0000000b13dd7223 */ /* 0x180fe2000001080c */
[-CC-:B------:R-:W-:Y:S01]  /*6c00*/  FFMA.FTZ R220, R15, R11.reuse, -R12.reuse ;  /* 0x0000000b0fdc7223 */ /* 0x180fe2000001080c */
[-CC-:B------:R-:W-:Y:S01]  /*6c10*/  FFMA.FTZ R19, R157, R11.reuse, -R12.reuse ;  /* 0x0000000b9d137223 */ /* 0x180fe2000001080c */
[----:B------:R-:W-:Y:S01]  /*6c20*/  MUFU.EX2 R20, R20 ;  /* 0x0000001400147308 */ /* 0x000fe20000000800 */
[----:B0-----:R-:W-:-:S07]  /*6c30*/  FFMA.FTZ R21, R14, R11, -R12 ;  /* 0x0000000b0e157223 */ /* 0x001fce000001080c */
[----:B------:R-:W-:Y:S08]  /*6c40*/  MUFU.EX2 R13, R13 ;  /* 0x0000000d000d7308 */ /* 0x000ff00000000800 */
[----:B------:R-:W-:Y:S08]  /*6c50*/  MUFU.EX2 R21, R21 ;  /* 0x0000001500157308 */ /* 0x000ff00000000800 */
[----:B------:R-:W0:Y:S08]  /*6c60*/  MUFU.EX2 R220, R220 ;  /* 0x000000dc00dc7308 */ /* 0x000e300000000800 */
[----:B------:R-:W-:Y:S08]  /*6c70*/  MUFU.EX2 R221, R221 ;  /* 0x000000dd00dd7308 */ /* 0x000ff00000000800 */
[----:B------:R-:W2:Y:S01]  /*6c80*/  MUFU.EX2 R19, R19 ;  /* 0x0000001300137308 */ /* 0x000ea20000000800 */
[----:B------:R3:W-:Y:S01]  /*6c90*/  STL [R1+0x3fc], R158 ;  /* 0x0003fc9e01007387 */ /* 0x0007e20000100800 */
[----:B0-----:R-:W-:-:S02]  /*6ca0*/  F2FP.F16.F32.PACK_AB R157, R220, R21 ;  /* 0x00000015dc9d723e */ /* 0x001fc400000000ff */
[----:B---3--:R-:W-:Y:S02]  /*6cb0*/  F2FP.F16.F32.PACK_AB R158, R13, R20 ;  /* 0x000000140d9e723e */ /* 0x008fe400000000ff */
[----:B--2---:R-:W-:Y:S02]  /*6cc0*/  F2FP.F16.F32.PACK_AB R159, R19, R221 ;  /* 0x000000dd139f723e */ /* 0x004fe400000000ff */
[----:B------:R-:W-:Y:S08]  /*6cd0*/  MUFU.EX2 R15, R222 ;  /* 0x000000de000f7308 */ /* 0x000ff00000000800 */
[----:B------:R-:W0:Y:S01]  /*6ce0*/  MUFU.EX2 R14, R223 ;  /* 0x000000df000e7308 */ /* 0x000e220000000800 */
        /* <DEDUP_REMOVED lines=33> */
[----:B--2---:R-:W-:-:S06]  /*6f00*/  WARPGROUP.ARRIVE ;  /* 0x00000000000079c5 */ /* 0x004fcc0000000000 */
[----:B------:R-:W-:Y:S01]  /*6f10*/  HGMMA.64x256x16.F32 R24, R156, gdesc[UR8].tnspB, R24, gsb0 ;  /* 0x43e000089c187df0 */ /* 0x000fe20008000818 */
[-CC-:B------:R-:W-:Y:S01]  /*6f20*/  FFMA.FTZ R152, R162, R11.reuse, -R12.reuse ;  /* 0x0000000ba2987223 */ /* 0x180fe2000001080c */
[----:B------:R-:W-:-:S03]  /*6f30*/  FFMA.FTZ R162, R165, R11, -R12 ;  /* 0x0000000ba5a27223 */ /* 0x000fc6000001080c */
[----:B------:R-:W-:Y:S08]  /*6f40*/  MUFU.EX2 R222, R152 ;  /* 0x0000009800de7308 */ /* 0x000ff00000000800 */
[----:B------:R-:W2:Y:S01]  /*6f50*/  MUFU.EX2 R162, R162 ;  /* 0x000000a200a27308 */ /* 0x000ea20000000800 */
[----:B0-----:R-:W-:Y:S02]  /*6f60*/  F2FP.F16.F32.PACK_AB R154, R15, R14 ;  /* 0x0000000e0f9a723e */ /* 0x001fe400000000ff */
[----:B--2---:R-:W-:Y:S01]  /*6f70*/  F2FP.F16.F32.PACK_AB R153, R162, R222 ;  /* 0x000000dea299723e */ /* 0x004fe200000000ff */
[-C--:B------:R-:W-:Y:S01]  /*6f80*/  FFMA.FTZ R165, R160, R11.reuse, -R12 ;  /* 0x0000000ba0a57223 */ /* 0x080fe2000001080c */
[----:B------:R-:W-:Y:S01]  /*6f90*/  FADD.FTZ R192, R21, R192 ;  /* 0x000000c015c07221 */ /* 0x000fe20000010000 */
[-CC-:B------:R-:W-:Y:S01]  /*6fa0*/  FFMA.FTZ R160, R164, R11.reuse, -R12.reuse ;  /* 0x0000000ba4a07223 */ /* 0x180fe2000001080c */
[-CC-:B------:R-:W-:Y:S01]  /*6fb0*/  FFMA.FTZ R21, R169, R11.reuse, -R12.reuse ;  /* 0x0000000ba9157223 */ /* 0x180fe2000001080c */
[----:B------:R-:W-:Y:S01]  /*6fc0*/  FFMA.FTZ R166, R166, R11, -R12 ;  /* 0x0000000ba6a67223 */ /* 0x000fe2000001080c */
[----:B------:R-:W-:Y:S01]  /*6fd0*/  FADD.FTZ R197, R20, R197 ;  /* 0x000000c514c57221 */ /* 0x000fe20000010000 */
[----:B------:R-:W-:Y:S08]  /*6fe0*/  MUFU.EX2 R189, R189 ;  /* 0x000000bd00bd7308 */ /* 0x000ff00000000800 */
[----:B------:R-:W-:Y:S08]  /*6ff0*/  MUFU.EX2 R188, R188 ;  /* 0x000000bc00bc7308 */ /* 0x000ff00000000800 */
[----:B------:R-:W-:Y:S08]  /*7000*/  MUFU.EX2 R186, R186 ;  /* 0x000000ba00ba7308 */ /* 0x000ff00000000800 */
[----:B------:R-:W-:Y:S08]  /*7010*/  MUFU.EX2 R187, R187 ;  /* 0x000000bb00bb7308 */ /* 0x000ff00000000800 */
[----:B------:R-:W-:Y:S08]  /*7020*/  MUFU.EX2 R165, R165 ;  /* 0x000000a500a57308 */ /* 0x000ff00000000800 */
[----:B------:R-:W-:Y:S08]  /*7030*/  MUFU.EX2 R160, R160 ;  /* 0x000000a000a07308 */ /* 0x000ff00000000800 */
[----:B------:R-:W-:Y:S01]  /*7040*/  MUFU.EX2 R20, R166 ;  /* 0x000000a600147308 */ /* 0x000fe20000000800 */
[----:B------:R-:W-:-:S02]  /*7050*/  WARPGROUP.DEPBAR.LE gsb0, 0x0 ;  /* 0x00008000000079c5 */ /* 0x000fc40000010000 */
[-CC-:B------:R-:W-:Y:S01]  /*7060*/  FFMA.FTZ R158, R168, R11.reuse, -R12.reuse ;  /* 0x0000000ba89e7223 */ /* 0x180fe2000001080c */
[----:B------:R-:W-:-:S04]  /*7070*/  FFMA.FTZ R159, R171, R11, -R12 ;  /* 0x0000000bab9f7223 */ /* 0x000fc8000001080c */
[----:B------:R-:W-:Y:S08]  /*7080*/  MUFU.EX2 R157, R225 ;  /* 0x000000e1009d7308 */ /* 0x000ff00000000800 */
[----:B------:R-:W0:Y:S08]  /*7090*/  MUFU.EX2 R156, R224 ;  /* 0x000000e0009c7308 */ /* 0x000e300000000800 */
[----:B------:R-:W-:Y:S08]  /*70a0*/  MUFU.EX2 R158, R158 ;  /* 0x0000009e009e7308 */ /* 0x000ff00000000800 */
[----:B------:R-:W2:Y:S01]  /*70b0*/  MUFU.EX2 R159, R159 ;  /* 0x0000009f009f7308 */ /* 0x000ea20000000800 */
[----:B0-----:R-:W-:Y:S01]  /*70c0*/  F2FP.F16.F32.PACK_AB R152, R156, R157 ;  /* 0x0000009d9c98723e */ /* 0x001fe200000000ff */
[----:B------:R-:W-:Y:S04]  /*70d0*/  STL.128 [R1+0x200], R24 ;  /* 0x0002001801007387 */ /* 0x000fe80000100c00 */
[----:B------:R-:W-:Y:S04]  /*70e0*/  STL.128 [R1+0x210], R28 ;  /* 0x0002101c01007387 */ /* 0x000fe80000100c00 */
[----:B------:R-:W-:Y:S04]  /*70f0*/  STL.128 [R1+0x220], R32 ;  /* 0x0002202001007387 */ /* 0x000fe80000100c00 */
[----:B------:R-:W-:Y:S01]  /*7100*/  STL.128 [R1+0x230], R36 ;  /* 0x0002302401007387 */ /* 0x000fe20000100c00 */
[----:B--2---:R-:W-:-:S03]  /*7110*/  F2FP.F16.F32.PACK_AB R155, R159, R158 ;  /* 0x0000009e9f9b723e */ /* 0x004fc600000000ff */
        /* <DEDUP_REMOVED lines=30> */
[----:B------:R-:W0:Y:S01]  /*7300*/  MUFU.EX2 R21, R21 ;  /* 0x0000001500157308 */ /* 0x000e220000000800 */
[----:B------:R-:W-:-:S04]  /*7310*/  FADD.FTZ R192, R220, R192 ;  /* 0x000000c0dcc07221 */ /* 0x000fc80000010000 */
[----:B------:R-:W-:Y:S01]  /*7320*/  FADD.FTZ R221, R221, R192 ;  /* 0x000000c0dddd7221 */ /* 0x000fe20000010000 */
[-CC-:B------:R-:W-:Y:S01]  /*7330*/  FFMA.FTZ R163, R163, R11.reuse, -R12.reuse ;  /* 0x0000000ba3a37223 */ /* 0x180fe2000001080c */
[-CC-:B------:R-:W-:Y:S01]  /*7340*/  FFMA.FTZ R170, R170, R11.reuse, -R12.reuse ;  /* 0x0000000baaaa7223 */ /* 0x180fe2000001080c */
[-CC-:B------:R-:W-:Y:S01]  /*7350*/  FFMA.FTZ R172, R172, R11.reuse, -R12.reuse ;  /* 0x0000000bacac7223 */ /* 0x180fe2000001080c */
[----:B------:R-:W-:Y:S01]  /*7360*/  FADD.FTZ R221, R19, R221 ;  /* 0x000000dd13dd7221 */ /* 0x000fe20000010000 */
[-CC-:B------:R-:W-:Y:S01]  /*7370*/  FFMA.FTZ R19, R167, R11.reuse, -R12.reuse ;  /* 0x0000000ba7137223 */ /* 0x180fe2000001080c */
[-CC-:B------:R-:W-:Y:S01]  /*7380*/  FFMA.FTZ R177, R177, R11.reuse, -R12.reuse ;  /* 0x0000000bb1b17223 */ /* 0x180fe2000001080c */
[-CC-:B------:R-:W-:Y:S01]  /*7390*/  FFMA.FTZ R178, R178, R11.reuse, -R12.reuse ;  /* 0x0000000bb2b27223 */ /* 0x180fe2000001080c */
[-CC-:B------:R-:W-:Y:S01]  /*73a0*/  FFMA.FTZ R179, R179, R11.reuse, -R12.reuse ;  /* 0x0000000bb3b37223 */ /* 0x180fe2000001080c */
[----:B------:R-:W-:Y:S01]  /*73b0*/  FFMA.FTZ R180, R180, R11, -R12 ;  /* 0x0000000bb4b47223 */ /* 0x000fe2000001080c */
[----:B------:R-:W-:Y:S01]  /*73c0*/  VIADD R12, R8, 0x200 ;  /* 0x00000200080c7836 */ /* 0x000fe20000000000 */
[----:B------:R-:W-:Y:S04]  /*73d0*/  MUFU.EX2 R181, R181 ;  /* 0x000000b500b57308 */ /* 0x000fe80000000800 */
[----:B------:R-:W-:-:S04]  /*73e0*/  R2UR UR6, R12 ;  /* 0x000000000c0672ca */ /* 0x000fc800000e0000 */
[----:B------:R-:W-:Y:S08]  /*73f0*/  MUFU.EX2 R182, R182 ;  /* 0x000000b600b67308 */ /* 0x000ff00000000800 */
[----:B------:R-:W-:Y:S08]  /*7400*/  MUFU.EX2 R183, R183 ;  /* 0x000000b700b77308 */ /* 0x000ff00000000800 */
[----:B------:R-:W2:Y:S08]  /*7410*/  MUFU.EX2 R184, R184 ;  /* 0x000000b800b87308 */ /* 0x000eb00000000800 */
[----:B------:R-:W-:Y:S08]  /*7420*/  MUFU.EX2 R163, R163 ;  /* 0x000000a300a37308 */ /* 0x000ff00000000800 */
[----:B------:R-:W3:Y:S08]  /*7430*/  MUFU.EX2 R19, R19 ;  /* 0x0000001300137308 */ /* 0x000ef00000000800 */
[----:B------:R-:W-:Y:S08]  /*7440*/  MUFU.EX2 R11, R170 ;  /* 0x000000aa000b7308 */ /* 0x000ff00000000800 */
[----:B------:R-:W4:Y:S01]  /*7450*/  MUFU.EX2 R12, R172 ;  /* 0x000000ac000c7308 */ /* 0x000f220000000800 */
[----:B------:R-:W-:-:S02]  /*7460*/  WARPGROUP.DEPBAR.LE gsb0, 0x0 ;  /* 0x00008000000079c5 */ /* 0x000fc40000010000 */
[----:B------:R-:W-:Y:S02]  /*7470*/  F2FP.F16.F32.PACK_AB R152, R188, R189 ;  /* 0x000000bdbc98723e */ /* 0x000fe400000000ff */
[----:B------:R-:W-:Y:S02]  /*7480*/  F2FP.F16.F32.PACK_AB R154, R187, R186 ;  /* 0x000000babb9a723e */ /* 0x000fe400000000ff */
[----:B------:R-:W-:Y:S02]  /*7490*/  F2FP.F16.F32.PACK_AB R153, R160, R165 ;  /* 0x000000a5a099723e */ /* 0x000fe400000000ff */
[----:B0-----:R-:W-:Y:S01]  /*74a0*/  F2FP.F16.F32.PACK_AB R155, R21, R20 ;  /* 0x00000014159b723e */ /* 0x001fe200000000ff */
        /* <DEDUP_REMOVED lines=34> */
[----:B------:R-:W-:Y:S08]  /*76d0*/  MUFU.EX2 R173, R173 ;  /* 0x000000ad00ad7308 */ /* 0x000ff00000000800 */
[----:B------:R-:W0:Y:S08]  /*76e0*/  MUFU.EX2 R174, R174 ;  /* 0x000000ae00ae7308 */ /* 0x000e300000000800 */
[----:B------:R-:W-:Y:S08]  /*76f0*/  MUFU.EX2 R175, R175 ;  /* 0x000000af00af7308 */ /* 0x000ff00000000800 */
[----:B------:R-:W1:Y:S08]  /*7700*/  MUFU.EX2 R176, R176 ;  /* 0x000000b000b07308 */ /* 0x000e700000000800 */
[----:B------:R-:W-:Y:S08]  /*7710*/  MUFU.EX2 R177, R177 ;  /* 0x000000b100b17308 */ /* 0x000ff00000000800 */
[----:B------:R-:W1:Y:S08]  /*7720*/  MUFU.EX2 R178, R178 ;  /* 0x000000b200b27308 */ /* 0x000e700000000800 */
[----:B------:R-:W-:Y:S08]  /*7730*/  MUFU.EX2 R179, R179 ;  /* 0x000000b300b37308 */ /* 0x000ff00000000800 */
[----:B------:R-:W1:Y:S01]  /*7740*/  MUFU.EX2 R180, R180 ;  /* 0x000000b400b47308 */ /* 0x000e620000000800 */
[----:B------:R-:W-:Y:S01]  /*7750*/  VIADD R8, R8, 0x280 ;  /* 0x0000028008087836 */ /* 0x000fe20000000000 */
[----:B------:R-:W-:-:S02]  /*7760*/  WARPGROUP.DEPBAR.LE gsb0, 0x0 ;  /* 0x00008000000079c5 */ /* 0x000fc40000010000 */
[----:B------:R-:W-:Y:S01]  /*7770*/  FADD.FTZ R152, R13, R197 ;  /* 0x000000c50d987221 */ /* 0x000fe20000010000 */
[----:B------:R-:W-:Y:S01]  /*7780*/  IMAD.MOV.U32 R13, RZ, RZ, R9 ;  /* 0x000000ffff0d7224 */ /* 0x000fe200078e0009 */
[----:B--2---:R-:W-:Y:S02]  /*7790*/  F2FP.F16.F32.PACK_AB R154, R184, R183 ;  /* 0x000000b7b89a723e */ /* 0x004fe400000000ff */
[----:B------:R-:W-:Y:S02]  /*77a0*/  FADD.FTZ R157, R157, R152 ;  /* 0x000000989d9d7221 */ /* 0x000fe40000010000 */
[----:B------:R-:W-:Y:S02]  /*77b0*/  R2UR UR7, R13 ;  /* 0x000000000d0772ca */ /* 0x000fe400000e0000 */
[----:B------:R-:W-:Y:S02]  /*77c0*/  F2FP.F16.F32.PACK_AB R152, R182, R181 ;  /* 0x000000b5b698723e */ /* 0x000fe400000000ff */
[----:B---3--:R-:W-:-:S02]  /*77d0*/  F2FP.F16.F32.PACK_AB R153, R19, R163 ;  /* 0x000000a31399723e */ /* 0x008fc400000000ff */
[----:B----4-:R-:W-:Y:S01]  /*77e0*/  F2FP.F16.F32.PACK_AB R155, R12, R11 ;  /* 0x0000000b0c9b723e */ /* 0x010fe200000000ff */
        /* <DEDUP_REMOVED lines=34> */
[----:B------:R-:W-:Y:S02]  /*7a10*/  R2UR UR6, R8 ;  /* 0x00000000080672ca */ /* 0x000fe400000e0000 */
[----:B------:R-:W-:Y:S01]  /*7a20*/  R2UR UR7, R9 ;  /* 0x00000000090772ca */ /* 0x000fe200000e0000 */
[----:B------:R-:W-:Y:S01]  /*7a30*/  FADD.FTZ R221, R222, R221 ;  /* 0x000000dddedd7221 */ /* 0x000fe20000010000 */
[----:B------:R-:W-:Y:S01]  /*7a40*/  FADD.FTZ R13, R156, R157 ;  /* 0x0000009d9c0d7221 */ /* 0x000fe20000010000 */
[----:B------:R-:W2:Y:S02]  /*7a50*/  LDL R9, [R1+0x28] ;  /* 0x0000280001097983 */ /* 0x000ea40000100800 */
[----:B------:R-:W-:Y:S01]  /*7a60*/  FADD.FTZ R157, R162, R221 ;  /* 0x000000dda29d7221 */ /* 0x000fe20000010000 */
[----:B------:R-:W-:Y:S01]  /*7a70*/  FADD.FTZ R14, R14, R13 ;  /* 0x0000000d0e0e7221 */ /* 0x000fe20000010000 */
[----:B------:R3:W5:Y:S02]  /*7a80*/  LDL R8, [R1+0x1f0] ;  /* 0x0001f00001087983 */ /* 0x0007640000100800 */
[----:B------:R-:W-:Y:S01]  /*7a90*/  FADD.FTZ R158, R158, R157 ;  /* 0x0000009d9e9e7221 */ /* 0x000fe20000010000 */
[----:B------:R-:W-:-:S03]  /*7aa0*/  FADD.FTZ R14, R15, R14 ;  /* 0x0000000e0f0e7221 */ /* 0x000fc60000010000 */
[----:B------:R-:W-:Y:S01]  /*7ab0*/  FADD.FTZ R158, R159, R158 ;  /* 0x0000009e9f9e7221 */ /* 0x000fe20000010000 */
[----:B------:R-:W-:-:S03]  /*7ac0*/  FADD.FTZ R189, R189, R14 ;  /* 0x0000000ebdbd7221 */ /* 0x000fc60000010000 */
[----:B------:R-:W-:Y:S01]  /*7ad0*/  FADD.FTZ R165, R165, R158 ;  /* 0x0000009ea5a57221 */ /* 0x000fe20000010000 */
[----:B------:R-:W-:Y:S02]  /*7ae0*/  WARPGROUP.DEPBAR.LE gsb0, 0x0 ;  /* 0x00008000000079c5 */ /* 0x000fe40000010000 */
[----:B0-----:R-:W-:Y:S02]  /*7af0*/  F2FP.F16.F32.PACK_AB R152, R174, R173 ;  /* 0x000000adae98723e */ /* 0x001fe400000000ff */
[----:B-1----:R-:W-:Y:S02]  /*7b00*/  F2FP.F16.F32.PACK_AB R154, R176, R175 ;  /* 0x000000afb09a723e */ /* 0x002fe400000000ff */
[----:B------:R-:W-:Y:S02]  /*7b10*/  F2FP.F16.F32.PACK_AB R153, R178, R177 ;  /* 0x000000b1b299723e */ /* 0x000fe400000000ff */
[----:B------:R-:W-:Y:S01]  /*7b20*/  F2FP.F16.F32.PACK_AB R155, R180, R179 ;  /* 0x000000b3b49b723e */ /* 0x000fe200000000ff */
        /* <DEDUP_REMOVED lines=34> */
[----:B------:R-:W-:Y:S01]  /*7d50*/  FADD.FTZ R189, R188, R189 ;  /* 0x000000bdbcbd7221 */ /* 0x000fe20000010000 */
[----:B------:R-:W-:-:S03]  /*7d60*/  FADD.FTZ R165, R160, R165 ;  /* 0x000000a5a0a57221 */ /* 0x000fc60000010000 */
[----:B------:R-:W-:Y:S01]  /*7d70*/  FADD.FTZ R186, R186, R189 ;  /* 0x000000bdbaba7221 */ /* 0x000fe20000010000 */
[----:B------:R-:W-:Y:S01]  /*7d80*/  FADD.FTZ R20, R20, R165 ;  /* 0x000000a514147221 */ /* 0x000fe20000010000 */
        /* <DEDUP_REMOVED lines=33> */
[----:B------:R-:W4:Y:S04]  /*7fa0*/  LDL R153, [R1+0x200] ;  /* 0x0002000001997983 */ /* 0x000f280000100800 */
[----:B0-----:R-:W3:Y:S04]  /*7fb0*/  LDL R115, [R1+0x204] ;  /* 0x0002040001737983 */ /* 0x001ee80000100800 */
        /* <DEDUP_REMOVED lines=142> */
[----:B------:R0:W-:Y:S02]  /*88a0*/  STL [R1+0x68], RZ ;  /* 0x000068ff01007387 */ /* 0x0001e40000100800 */
[----:B------:R-:W-:Y:S01]  /*88b0*/  FADD.FTZ R176, R176, R175 ;  /* 0x000000afb0b07221 */ /* 0x000fe20000010000 */
[----:B------:R-:W-:Y:S01]  /*88c0*/  FADD.FTZ R177, R180, R177 ;  /* 0x000000b1b4b17221 */ /* 0x000fe20000010000 */
[----:B------:R0:W-:Y:S04]  /*88d0*/  STL [R1+0x68], R6 ;  /* 0x0000680601007387 */ /* 0x0001e80000100800 */
[----:B------:R0:W-:Y:S04]  /*88e0*/  STL [R1+0x68], R6 ;  /* 0x0000680601007387 */ /* 0x0001e80000100800 */
[----:B------:R0:W-:Y:S01]  /*88f0*/  STL [R1+0x68], R6 ;  /* 0x0000680601007387 */ /* 0x0001e20000100800 */
[----:B--2---:R-:W-:-:S03]  /*8900*/  LOP3.LUT R9, R9, 0x1, RZ, 0xfc, !PT ;  /* 0x0000000109097812 */ /* 0x004fc600078efcff */
[----:B------:R0:W-:Y:S04]  /*8910*/  STL [R1+0x68], R6 ;  /* 0x0000680601007387 */ /* 0x0001e80000100800 */
[----:B------:R0:W-:Y:S04]  /*8920*/  STL [R1+0x68], R6 ;  /* 0x0000680601007387 */ /* 0x0001e80000100800 */
[----:B------:R0:W-:Y:S04]  /*8930*/  STL [R1+0x68], R6 ;  /* 0x0000680601007387 */ /* 0x0001e80000100800 */
[----:B------:R0:W-:Y:S04]  /*8940*/  STL [R1+0x414], R10 ;  /* 0x0004140a01007387 */ /* 0x0001e80000100800 */
[----:B------:R0:W-:Y:S04]  /*8950*/  STL.64 [R1+0x420], R176 ;  /* 0x000420b001007387 */ /* 0x0001e80000100a00 */
[----:B----4-:R0:W-:Y:S04]  /*8960*/  STL [R1+0x200], R153 ;  /* 0x0002009901007387 */ /* 0x0101e80000100800 */
        /* <DEDUP_REMOVED lines=127> */
[----:B------:R-:W-:Y:S01]  /*9160*/  ISETP.NE.AND P0, PT, R9, 0x3, PT ;  /* 0x000000030900780c */ /* 0x000fe20003f05270 */
[----:B------:R-:W-:-:S12]  /*9170*/  BSSY B0, `(.L_x_11221) ;  /* 0x0000003000007945 */ /* 0x000fd80003800000 */
[----:B0-----:R-:W-:Y:S05]  /*9180*/  @!P0 BRA `(.L_x_11222) ;  /* 0x0000000000048947 */ /* 0x001fea0003800000 */
[----:B------:R-:W-:Y:S01]  /*9190*/  BPT.TRAP 0x1 ;  /* 0x000000040000795c */ /* 0x000fe20000300000 */
.L_x_11222:
[----:B------:R-:W-:Y:S05]  /*91a0*/  BSYNC B0 ;  /* 0x0000000000007941 */ /* 0x000fea0003800000 */
.L_x_11221:
[----:B------:R-:W2:Y:S01]  /*91b0*/  LDL.64 R10, [R1+0x48] ;  /* 0x00004800010a7983 */ /* 0x000ea20000100a00 */
[----:B------:R-:W-:Y:S01]  /*91c0*/  UISETP.NE.AND UP1, UPT, UR39, URZ, UPT ;  /* 0x0000003f2700728c */ /* 0x000fe2000bf25270 */
[----:B------:R-:W0:Y:S01]  /*91d0*/  LDC R12, c[0x0][0x450] ;  /* 0x00011400ff0c7b82 */ /* 0x000e220000000800 */
[----:B------:R-:W-:Y:S01]  /*91e0*/  UISETP.NE.AND UP0, UPT, UR41, URZ, UPT ;  /* 0x0000003f2900728c */ /* 0x000fe2000bf05270 */
[----:B------:R-:W3:Y:S01]  /*91f0*/  LDL R6, [R1+0x34] ;  /* 0x0000340001067983 */ /* 0x000ee20000100800 */
[----:B--2---:R-:W-:-:S05]  /*9200*/  MOV R9, R10 ;  /* 0x0000000a00097202 */ /* 0x004fca0000000f00 */
[----:B-----5:R-:W-:Y:S02]  /*9210*/  IMAD R9, R8, 0x8, R9 ;  /* 0x0000000808097824 */ /* 0x020fe400078e0209 */
[----:B------:R-:W-:-:S03]  /*9220*/  IMAD.IADD R8, R185, 0x1, -R0 ;  /* 0x00000001b9087824 */ /* 0x000fc600078e0a00 */
[----:B---3--:R-:W-:-:S04]  /*9230*/  PRMT R6, R6, 0x654, R9 ;  /* 0x0000065406067816 */ /* 0x008fc80000000009 */
[----:B------:R1:W-:Y:S01]  /*9240*/  SYNCS.ARRIVE.TRANS64.RED.A1T0 RZ, [R6+URZ], RZ ;  /* 0x000000ff06ff79a7 */ /* 0x0003e2000810043f */
[----:B------:R-:W2:Y:S01]  /*9250*/  LDL R0, [R8] ;  /* 0x0000000008007983 */ /* 0x000ea20000100800 */
[----:B------:R-:W-:Y:S02]  /*9260*/  PLOP3.LUT P0, PT, PT, PT, UP1, 0x80, 0x0 ;  /* 0x000000000000781c */ /* 0x000fe40003f0f018 */
[----:B------:R-:W-:Y:S01]  /*9270*/  PLOP3.LUT P1, PT, PT, PT, UP1, 0x80, 0x0 ;  /* 0x000000000000781c */ /* 0x000fe20003f2f018 */
[----:B------:R-:W-:-:S06]  /*9280*/  UIADD3 UR45, UR45, -0x2, URZ ;  /* 0xfffffffe2d2d7890 */ /* 0x000fcc000fffe03f */
[----:B------:R-:W-:Y:S02]  /*9290*/  IMAD.U32 R11, RZ, RZ, UR45 ;  /* 0x0000002dff0b7e24 */ /* 0x000fe4000f8e00ff */
[----:B--2---:R-:W-:-:S04]  /*92a0*/  IMAD.SHL.U32 R0, R0, 0x80, RZ ;  /* 0x0000008000007824 */ /* 0x004fc800078e00ff */
[----:B------:R-:W-:Y:S01]  /*92b0*/  @P0 IMAD.HI.U32 R7, R0, R7, RZ ;  /* 0x0000000700070227 */ /* 0x000fe200078e00ff */
[----:B------:R-:W-:-:S03]  /*92c0*/  PLOP3.LUT P0, PT, PT, PT, UP0, 0x40, 0x0 ;  /* 0x000000000000781c */ /* 0x000fc60003f0e808 */
[----:B-1----:R-:W-:Y:S01]  /*92d0*/  IMAD.MOV.U32 R6, RZ, RZ, R0 ;  /* 0x000000ffff067224 */ /* 0x002fe200078e0000 */
[----:B0-----:R-:W-:-:S05]  /*92e0*/  @P1 SHF.R.U32.HI R6, RZ, R12, R7 ;  /* 0x0000000cff061219 */ /* 0x001fca0000011607 */
[----:B------:R-:W-:-:S04]  /*92f0*/  VIADD R7, R6, UR44 ;  /* 0x0000002c06077c36 */ /* 0x000fc80008000000 */
        /* <DEDUP_REMOVED lines=12> */
.L_x_11225:
[----:B------:R-:W-:-:S13]  /*93c0*/  ISETP.NE.AND P0, PT, R5, 0x1, PT ;  /* 0x000000010500780c */ /* 0x000fda0003f05270 */
[----:B------:R-:W-:-:S05]  /*93d0*/  @P0 IMAD.HI.U32 R2, R6, R2, RZ ;  /* 0x0000000206020227 */ /* 0x000fca00078e00ff */
[----:B------:R-:W-:-:S07]  /*93e0*/  @P0 SHF.R.U32.HI R6, RZ, R3, R2 ;  /* 0x00000003ff060219 */ /* 0x000fce0000011602 */
.L_x_11226:
[----:B------:R-:W-:Y:S05]  /*93f0*/  BSYNC B0 ;  /* 0x0000000000007941 */ /* 0x000fea0003800000 */
.L_x_11224:
[----:B------:R-:W-:-:S05]  /*9400*/  IMAD R5, R6, R5, R5 ;  /* 0x0000000506057224 */ /* 0x000fca00078e0205 */
[----:B------:R-:W-:-:S07]  /*9410*/  VIMNMX R4, R4, R5, PT ;  /* 0x0000000504047248 */ /* 0x000fce0003fe0100 */
.L_x_11223:
[----:B------:R-:W-:Y:S01]  /*9420*/  IMAD.HI R4, R4, 0x2aaaaaab, RZ ;  /* 0x2aaaaaab04047827 */ /* 0x000fe200078e02ff */
[----:B------:R-:W-:Y:S04]  /*9430*/  BSSY B1, `(.L_x_11227) ;  /* 0x0000012000017945 */ /* 0x000fe80003800000 */
[----:B------:R-:W-:-:S04]  /*9440*/  SHF.R.U32.HI R3, RZ, 0x1f, R4 ;  /* 0x0000001fff037819 */ /* 0x000fc80000011604 */
[----:B------:R-:W-:-:S04]  /*9450*/  LEA.HI.SX32 R3, R4, R3, 0x1c ;  /* 0x0000000304037211 */ /* 0x000fc800078fe2ff */
[----:B------:R-:W-:-:S04]  /*9460*/  VIMNMX R192, R3, UR40, !PT ;  /* 0x0000002803c07c48 */ /* 0x000fc8000ffe0100 */
[----:B------:R-:W-:-:S13]  /*9470*/  ISETP.GE.AND P0, PT, R11, R192, PT ;  /* 0x000000c00b00720c */ /* 0x000fda0003f06270 */
[----:B------:R-:W-:Y:S05]  /*9480*/  @!P0 BRA `(.L_x_11228) ;  /* 0x0000000000308947 */ /* 0x000fea0003800000 */
[----:B------:R-:W-:Y:S01]  /*9490*/  BSSY B0, `(.L_x_11229) ;  /* 0x0000007000007945 */ /* 0x000fe20003800000 */
.L_x_11230:
[----:B------:R-:W-:Y:S01]  /*94a0*/  VIADD R0, R16, 0x150 ;  /* 0x0000015010007836 */ /* 0x000fe20000000000 */
[----:B------:R-:W-:-:S07]  /*94b0*/  MOV R220, 0x94d0 ;  /* 0x000094d000dc7802 */ /* 0x000fce0000000f00 */
[----:B------:R-:W-:Y:S05]  /*94c0*/  CALL.REL.NOINC `($_ZN7cutlass13device_kernelIN5flash11enable_sm90INS1_16FlashAttnFwdSm90INS1_25CollectiveMainloopFwdSm90ILi2EN4cute5tupleIJNS5_1CILi1EEES8_S8_EEENS6_IJNS7_ILi128EEENS7_ILi96EEENS7_ILi64EEEEEELi256ENS_6half_tEfNS_4arch4Sm90ELb0ELb1ELb0ELb0ELb1ELb0ELb1ELb1ELb0ELb1ELb0ELb0EEENS1_21CollectiveEpilogueFwdINS6_IJSA_NS7_ILi256EEESB_EEES9_SE_SG_Li256ELb0ELb1ELb0ELb0EEENS1_30DynamicPersistentTileSchedulerILi256ELi128ELb0ELb1ELb1EEEEEEEEEvNT_6ParamsE$_ZZN5flash25CollectiveMainloopFwdSm90ILi2EN4cute5tupleIJNS1_1CILi1EEES4_S4_EEENS2_IJNS3_ILi128EEENS3_ILi96EEENS3_ILi64EEEEEELi256EN7cutlass6half_tEfNSA_4arch4Sm90ELb0ELb1ELb0ELb0ELb1ELb0ELb1ELb1ELb0ELb1ELb0ELb0EE3mmaINS_16FlashAttnFwdSm90ISE_NS_21CollectiveEpilogueFwdINS2_IJS6_NS3_ILi256EEES7_EEES5_SB_SD_Li256ELb0ELb1ELb0ELb0EEENS_30DynamicPersistentTileSchedulerILi256ELi128ELb0ELb1ELb1EEEE13SharedStorageENS1_6TensorINS1_11ArrayEngineIfLm128EEENS1_6LayoutINS2_IJNS2_IJNS3_ILi2EEEST_NS3_ILi32EEEEEES4_S4_EEENS2_IJNS2_IJS4_ST_NS3_ILi4EEEEEENS3_ILi0EEESZ_EEEEEEENS_7SoftmaxILi2ELi0EEEEEbRKNSE_6ParamsENSA_13PipelineAsyncILi2EEES19_RNSA_13PipelineStateILj2EEERT0_RT1_iRiRKNS_16SeqlenInfoQKNewKILb0ELb0EEENS2_IJiiiiEEERT_ENKUliT_T0_T1_E_clIZSF_ISO_S12_S14_EbS17_S19_S19_S1C_S1E_S1G_iS1H_S1L_S1M_S1O_EUlRS1P_iE1_NS3_ILb0EEENS3_ILb1EEEEEDaiS1P_S1Q_S1R_) ;  /* 0x0000020c00cc7944 */ /* 0x000fea0003c00000 */
[C---:B------:R-:W-:Y:S01]  /*94d0*/  ISETP.GT.AND P0, PT, R11.reuse, R192, PT ;  /* 0x000000c00b00720c */ /* 0x040fe20003f04270 */
[----:B------:R-:W-:-:S12]  /*94e0*/  VIADD R11, R11, 0xffffffff ;  /* 0xffffffff0b0b7836 */ /* 0x000fd80000000000 */
[----:B------:R-:W-:Y:S05]  /*94f0*/  @P0 BRA `(.L_x_11230) ;  /* 0xfffffffc00e80947 */ /* 0x000fea000383ffff */
[----:B------:R-:W-:Y:S05]  /*9500*/  BSYNC B0 ;  /* 0x0000000000007941 */ /* 0x000fea0003800000 */
.L_x_11229:
[----:B------:R-:W-:Y:S02]  /*9510*/  ULDC UR4, c[0x0][0x20] ;  /* 0x0000080000047ab9 */ /* 0x000fe40000000800 */
[----:B------:R-:W-:-:S05]  /*9520*/  VIADD R2, R185, -UR4 ;  /* 0x80000004b9027c36 */ /* 0x000fca0008000000 */
[----:B------:R-:W2:Y:S02]  /*9530*/  LDL R0, [R2] ;  /* 0x0000000002007983 */ /* 0x000ea40000100800 */
[----:B--2---:R-:W-:-:S07]  /*9540*/  IMAD.SHL.U32 R0, R0, 0x80, RZ ;  /* 0x0000008000007824 */ /* 0x004fce00078e00ff */
.L_x_11228:
[----:B------:R-:W-:Y:S05]  /*9550*/  BSYNC B1 ;  /* 0x0000000000017941 */ /* 0x000fea0003800000 */
.L_x_11227:
        /* <DEDUP_REMOVED lines=26> */
.L_x_11233:
[----:B------:R-:W-:Y:S02]  /*9700*/  ULDC UR4, c[0x0][0xadc] ;  /* 0x0002b70000047ab9 */ /* 0x000fe40000000800 */
[----:B------:R-:W-:-:S05]  /*9710*/  IMAD.U32 R5, RZ, RZ, UR4 ;  /* 0x00000004ff057e24 */ /* 0x000fca000f8e00ff */
[----:B------:R-:W-:-:S13]  /*9720*/  ISETP.NE.AND P0, PT, R5, 0x1, PT ;  /* 0x000000010500780c */ /* 0x000fda0003f05270 */
[----:B------:R-:W0:Y:S02]  /*9730*/  @P0 LDC.64 R6, c[0x0][0xae0] ;  /* 0x0002b800ff060b82 */ /* 0x000e240000000a00 */
[----:B0-----:R-:W-:-:S05]  /*9740*/  @P0 IMAD.HI.U32 R4, R0, R6, RZ ;  /* 0x0000000600040227 */ /* 0x001fca00078e00ff */
[----:B------:R-:W-:-:S07]  /*9750*/  @P0 SHF.R.U32.HI R0, RZ, R7, R4 ;  /* 0x00000007ff000219 */ /* 0x000fce0000011604 */
.L_x_11234:
[----:B------:R-:W-:Y:S05]  /*9760*/  BSYNC B0 ;  /* 0x0000000000007941 */ /* 0x000fea0003800000 */
.L_x_11232:
[----:B------:R-:W-:-:S05]  /*9770*/  IMAD R3, R0, R5, RZ ;  /* 0x0000000500037224 */ /* 0x000fca00078e02ff */
[----:B------:R-:W-:-:S07]  /*9780*/  VIMNMX R2, R2, R3, !PT ;  /* 0x0000000302027248 */ /* 0x000fce0007fe0100 */
.L_x_11231:
[----:B------:R-:W-:-:S04]  /*9790*/  VIADD R2, R2, 0x5f ;  /* 0x0000005f02027836 */ /* 0x000fc80000000000 */
[----:B------:R-:W-:-:S05]  /*97a0*/  IMAD.HI R2, R2, 0x2aaaaaab, RZ ;  /* 0x2aaaaaab02027827 */ /* 0x000fca00078e02ff */
[----:B------:R-:W-:-:S04]  /*97b0*/  SHF.R.U32.HI R3, RZ, 0x1f, R2 ;  /* 0x0000001fff037819 */ /* 0x000fc80000011602 */
[----:B------:R-:W-:-:S04]  /*97c0*/  LEA.HI.SX32 R3, R2, R3, 0x1c ;  /* 0x0000000302037211 */ /* 0x000fc800078fe2ff */
[----:B------:R-:W-:-:S04]  /*97d0*/  VIMNMX R4, R3, UR40, !PT ;  /* 0x0000002803047c48 */ /* 0x000fc8000ffe0100 */
[----:B------:R-:W-:-:S13]  /*97e0*/  ISETP.GE.AND P0, PT, R11, R4, PT ;  /* 0x000000040b00720c */ /* 0x000fda0003f06270 */
[----:B------:R-:W-:Y:S05]  /*97f0*/  @!P0 BRA `(.L_x_11235) ;  /* 0x0000009800088947 */ /* 0x000fea0003800000 */
.L_x_11254:
        /* <DEDUP_REMOVED lines=20> */
.L_x_11237:
[----:B------:R-:W-:Y:S05]  /*9940*/  BSYNC B0 ;  /* 0x0000000000007941 */ /* 0x000fea0003800000 */
.L_x_11236:
[----:B------:R-:W2:Y:S01]  /*9950*/  LDL.64 R8, [R1+0x18] ;  /* 0x0000180001087983 */ /* 0x000ea20000100a00 */
[----:B-----5:R-:W-:Y:S02]  /*9960*/  SHF.L.U32 R5, R6, 0x1f, RZ ;  /* 0x0000001f06057819 */ /* 0x020fe400000006ff */
[----:B--2---:R-:W-:-:S05]  /*9970*/  MOV R3, R8 ;  /* 0x0000000800037202 */ /* 0x004fca0000000f00 */
[----:B------:R-:W-:-:S04]  /*9980*/  IMAD R2, R2, 0x8, R3 ;  /* 0x0000000802027824 */ /* 0x000fc800078e0203 */
[----:B------:R1:W2:Y:S01]  /*9990*/  SYNCS.PHASECHK.TRANS64.TRYWAIT P0, [R2+URZ], R5 ;  /* 0x00000005020075a7 */ /* 0x0002a2000800017f */
[----:B0-----:R1:W5:Y:S01]  /*99a0*/  LDL.64 R6, [R1+0x1f0] ;  /* 0x0001f00001067983 */ /* 0x0013620000100a00 */
[----:B------:R-:W-:Y:S04]  /*99b0*/  BSSY B0, `(.L_x_11238) ;  /* 0x0000003000007945 */ /* 0x000fe80003800000 */
[----:B------:R-:W-:Y:S05]  /*99c0*/  @!P1 BRA `(.L_x_11239) ;  /* 0x0000000000049947 */ /* 0x000fea0003800000 */
[----:B------:R-:W-:Y:S01]  /*99d0*/  BPT.TRAP 0x1 ;  /* 0x000000040000795c */ /* 0x000fe20000300000 */
.L_x_11239:
[----:B------:R-:W-:Y:S05]  /*99e0*/  BSYNC B0 ;  /* 0x0000000000007941 */ /* 0x000fea0003800000 */
.L_x_11238:
[----:B------:R-:W-:Y:S04]  /*99f0*/  BSSY B0, `(.L_x_11240) ;  /* 0x0000006000007945 */ /* 0x000fe80003800000 */
[----:B--2---:R-:W-:Y:S05]  /*9a00*/  @P0 BRA `(.L_x_11241) ;  /* 0x0000000000100947 */ /* 0x004fea0003800000 */
[----:B-----5:R-:W-:Y:S01]  /*9a10*/  IMAD R6, R6, 0x8, R3 ;  /* 0x0000000806067824 */ /* 0x020fe200078e0203 */
[----:B------:R-:W-:-:S04]  /*9a20*/  SHF.L.U32 R7, R7, 0x1f, RZ ;  /* 0x0000001f07077819 */ /* 0x000fc800000006ff */
[----:B------:R-:W0:Y:S02]  /*9a30*/  SYNCS.PHASECHK.TRANS64.TRYWAIT P0, [R6+URZ], R7 ;  /* 0x00000007060075a7 */ /* 0x000e24000800017f */
[----:B0-----:R-:W-:Y:S05]  /*9a40*/  @!P0 BRA `(.L_x_11242) ;  /* 0x000001d000048947 */ /* 0x001fea0003800000 */
.L_x_11241:
[----:B------:R-:W-:Y:S05]  /*9a50*/  BSYNC B0 ;  /* 0x0000000000007941 */ /* 0x000fea0003800000 */
.L_x_11240:
[----:B-1----:R-:W2:Y:S04]  /*9a60*/  LDL R5, [R1+0x1f0] ;  /* 0x0001f00001057983 */ /* 0x002ea80000100800 */
[----:B------:R-:W2:Y:S01]  /*9a70*/  LDL.64 R2, [R1+0x80] ;  /* 0x0000800001027983 */ /* 0x000ea20000100a00 */
[----:B------:R-:W-:Y:S05]  /*9a80*/  WARPSYNC.ALL ;  /* 0x0000000000007948 */ /* 0x000fea0003800000 */
[----:B------:R-:W3:Y:S04]  /*9a90*/  LDL.64 R8, [R1+0x78] ;  /* 0x0000780001087983 */ /* 0x000ee80000100a00 */
[----:B0----5:R-:W4:Y:S04]  /*9aa0*/  LDL.64 R6, [R1+0x78] ;  /* 0x0000780001067983 */ /* 0x021f280000100a00 */
[----:B------:R-:W4:Y:S01]  /*9ab0*/  LDL.64 R12, [R1+0x78] ;  /* 0x00007800010c7983 */ /* 0x000f220000100a00 */
[----:B--2---:R-:W-:Y:S01]  /*9ac0*/  IMAD R2, R5, 0x300, R2 ;  /* 0x0000030005027824 */ /* 0x004fe200078e0202 */
[----:B------:R-:W-:Y:S01]  /*9ad0*/  R2UR UR7, R3 ;  /* 0x00000000030772ca */ /* 0x000fe200000e0000 */
[----:B------:R-:W-:Y:S01]  /*9ae0*/  WARPGROUP.ARRIVE ;  /* 0x00000000000079c5 */ /* 0x000fe20000000000 */
[----:B------:R-:W2:Y:S01]  /*9af0*/  LDL.64 R14, [R1+0x78] ;  /* 0x00007800010e7983 */ /* 0x000ea20000100a00 */
[----:B------:R-:W-:Y:S01]  /*9b00*/  IMAD.MOV.U32 R0, RZ, RZ, 0x1 ;  /* 0x00000001ff007424 */ /* 0x000fe200078e00ff */
[----:B------:R-:W-:-:S02]  /*9b10*/  R2UR UR6, R2 ;  /* 0x00000000020672ca */ /* 0x000fc400000e0000 */
[----:B------:R0:W-:Y:S04]  /*9b20*/  STL [R1+0x60], RZ ;  /* 0x000060ff01007387 */ /* 0x0001e80000100800 */
[----:B------:R0:W-:Y:S04]  /*9b30*/  STL [R1+0x60], R0 ;  /* 0x0000600001007387 */ /* 0x0001e80000100800 */
[----:B------:R0:W-:Y:S04]  /*9b40*/  STL [R1+0x60], R0 ;  /* 0x0000600001007387 */ /* 0x0001e80000100800 */
[----:B------:R0:W-:Y:S04]  /*9b50*/  STL [R1+0x60], R0 ;  /* 0x0000600001007387 */ /* 0x0001e80000100800 */
[----:B------:R0:W-:Y:S04]  /*9b60*/  STL [R1+0x60], R0 ;  /* 0x0000600001007387 */ /* 0x0001e80000100800 */
[----:B------:R0:W5:Y:S01]  /*9b70*/  LDL.64 R20, [R1+0x1f0] ;  /* 0x0001f00001147983 */ /* 0x0001620000100a00 */
[----:B---3--:R-:W-:-:S02]  /*9b80*/  R2UR UR4, R8 ;  /* 0x00000000080472ca */ /* 0x008fc400000e0000 */
[----:B------:R-:W-:-:S13]  /*9b90*/  R2UR UR5, R9 ;  /* 0x00000000090572ca */ /* 0x000fda00000e0000 */
[----:B------:R-:W-:Y:S01]  /*9ba0*/  HGMMA.64x96x16.F32 R24, gdesc[UR4], RZ, !UPT, gsb0 ;  /* 0x01600000041879f0 */ /* 0x000fe2000c0008ff */
        /* <DEDUP_REMOVED lines=8> */
[----:B------:R-:W3:Y:S01]  /*9c30*/  LD.E R5, desc[UR36][R22.64+0x28] ;  /* 0x0000282416057980 */ /* 0x000ee2000c101900 */
[----:B------:R-:W-:-:S09]  /*9c40*/  WARPGROUP.ARRIVE ;  /* 0x00000000000079c5 */ /* 0x000fd20000000000 */
[----:B------:R-:W-:Y:S01]  /*9c50*/  HGMMA.64x96x16.F32 R24, gdesc[UR4], R24, gsb0 ;  /* 0x01600000041879f0 */ /* 0x000fe20008000818 */
[----:B------:R-:W-:Y:S02]  /*9c60*/  VIADD R12, R12, 0x4 ;  /* 0x000000040c0c7836 */ /* 0x000fe40000000000 */
[----:B------:R-:W-:Y:S02]  /*9c70*/  VIADD R6, R2, 0x4 ;  /* 0x0000000402067836 */ /* 0x000fe40000000000 */
[----:B------:R-:W-:Y:S01]  /*9c80*/  IMAD.MOV.U32 R7, RZ, RZ, R3 ;  /* 0x000000ffff077224 */ /* 0x000fe200078e0003 */
[----:B------:R-:W-:Y:S02]  /*9c90*/  R2UR UR4, R12 ;  /* 0x000000000c0472ca */ /* 0x000fe400000e0000 */
[----:B------:R-:W-:Y:S02]  /*9ca0*/  R2UR UR6, R6 ;  /* 0x00000000060672ca */ /* 0x000fe400000e0000 */
[----:B------:R-:W-:-:S02]  /*9cb0*/  R2UR UR7, R7 ;  /* 0x00000000070772ca */ /* 0x000fc400000e0000 */
[----:B------:R-:W-:Y:S01]  /*9cc0*/  R2UR UR5, R13 ;  /* 0x000000000d0572ca */ /* 0x000fe200000e0000 */
[----:B------:R-:W-:Y:S01]  /*9cd0*/  VIADD R2, R2, 0x6 ;  /* 0x0000000602027836 */ /* 0x000fe20000000000 */
[----:B------:R-:W-:Y:S02]  /*9ce0*/  WARPGROUP.DEPBAR.LE gsb0, 0x0 ;  /* 0x00008000000079c5 */ /* 0x000fe40000010000 */
[----:B------:R-:W-:-:S09]  /*9cf0*/  WARPGROUP.ARRIVE ;  /* 0x00000000000079c5 */ /* 0x000fd20000000000 */
[----:B------:R-:W-:Y:S01]  /*9d00*/  HGMMA.64x96x16.F32 R24, gdesc[UR4], R24, gsb0 ;  /* 0x01600000041879f0 */ /* 0x000fe20008000818 */
[----:B--2---:R-:W-:Y:S01]  /*9d10*/  VIADD R14, R14, 0x6 ;  /* 0x000000060e0e7836 */ /* 0x004fe20000000000 */
[----:B------:R-:W-:Y:S02]  /*9d20*/  R2UR UR6, R2 ;  /* 0x00000000020672ca */ /* 0x000fe400000e0000 */
[----:B------:R-:W-:Y:S02]  /*9d30*/  R2UR UR7, R3 ;  /* 0x00000000030772ca */ /* 0x000fe400000e0000 */
[----:B------:R-:W-:Y:S02]  /*9d40*/  R2UR UR4, R14 ;  /* 0x000000000e0472ca */ /* 0x000fe400000e0000 */
[----:B------:R-:W-:Y:S01]  /*9d50*/  R2UR UR5, R15 ;  /* 0x000000000f0572ca */ /* 0x000fe200000e0000 */
[----:B------:R-:W-:Y:S02]  /*9d60*/  WARPGROUP.DEPBAR.LE gsb0, 0x0 ;  /* 0x00008000000079c5 */ /* 0x000fe40000010000 */
[----:B------:R-:W-:-:S10]  /*9d70*/  WARPGROUP.ARRIVE ;  /* 0x00000000000079c5 */ /* 0x000fd40000000000 */
[----:B------:R-:W-:Y:S01]  /*9d80*/  HGMMA.64x96x16.F32 R24, gdesc[UR4], R24, gsb0 ;  /* 0x01600000041879f0 */ /* 0x000fe20008000818 */
[----:B------:R-:W-:Y:S01]  /*9d90*/  BSSY B0, `(.L_x_11243) ;  /* 0x0000006000007945 */ /* 0x000fe20003800000 */
[----:B---3--:R-:W-:-:S04]  /*9da0*/  LOP3.LUT R5, R5, 0x1, RZ, 0xfc, !PT ;  /* 0x0000000105057812 */ /* 0x008fc800078efcff */
[----:B------:R-:W-:Y:S01]  /*9db0*/  ISETP.NE.AND P0, PT, R5, 0x3, PT ;  /* 0x000000030500780c */ /* 0x000fe20003f05270 */
[----:B------:R-:W-:-:S12]  /*9dc0*/  WARPGROUP.DEPBAR.LE gsb0, 0x0 ;  /* 0x00008000000079c5 */ /* 0x000fd80000010000 */
[----:B0-----:R-:W-:Y:S05]  /*9dd0*/  @!P0 BRA `(.L_x_11244) ;  /* 0x0000000000048947 */ /* 0x001fea0003800000 */
[----:B------:R-:W-:Y:S01]  /*9de0*/  BPT.TRAP 0x1 ;  /* 0x000000040000795c */ /* 0x000fe20000300000 */
.L_x_11244:
[----:B------:R-:W-:Y:S05]  /*9df0*/  BSYNC B0 ;  /* 0x0000000000007941 */ /* 0x000fea0003800000 */
.L_x_11243:
[----:B------:R-:W2:Y:S01]  /*9e00*/  LD.E.64 R2, desc[UR36][R22.64+0x40] ;  /* 0x0000402416027980 */ /* 0x000ea2000c101b00 */
[----:B-----5:R-:W-:Y:S02]  /*9e10*/  SHF.L.U32 R21, R21, 0x1f, RZ ;  /* 0x0000001f15157819 */ /* 0x020fe400000006ff */
[----:B--2---:R-:W-:-:S05]  /*9e20*/  MOV R3, R2 ;  /* 0x0000000200037202 */ /* 0x004fca0000000f00 */
[----:B------:R-:W-:-:S04]  /*9e30*/  IMAD R2, R20, 0x8, R3 ;  /* 0x0000000814027824 */ /* 0x000fc800078e0203 */
[----:B------:R0:W1:Y:S01]  /*9e40*/  SYNCS.PHASECHK.TRANS64.TRYWAIT P0, [R2+URZ], R21 ;  /* 0x00000015020075a7 */ /* 0x000062000800017f */
[----:B------:R-:W2:Y:S01]  /*9e50*/  LD.E R3, desc[UR36][R22.64+0x28] ;  /* 0x0000282416037980 */ /* 0x000ea2000c101900 */
[----:B------:R-:W-:Y:S01]  /*9e60*/  BSSY B0, `(.L_x_11245) ;  /* 0x0000005000007945 */ /* 0x000fe20003800000 */
[----:B--2---:R-:W-:-:S04]  /*9e70*/  LOP3.LUT R3, R3, 0x1, RZ, 0xfc, !PT ;  /* 0x0000000103037812 */ /* 0x004fc800078efcff */
[----:B------:R-:W-:-:S13]  /*9e80*/  ISETP.NE.AND P1, PT, R3, 0x3, PT ;  /* 0x000000030300780c */ /* 0x000fda0003f25270 */
[----:B01----:R-:W-:Y:S05]  /*9e90*/  @!P1 BRA `(.L_x_11246) ;  /* 0x0000000000049947 */ /* 0x003fea0003800000 */
[----:B------:R-:W-:Y:S01]  /*9ea0*/  BPT.TRAP 0x1 ;  /* 0x000000040000795c */ /* 0x000fe20000300000 */
.L_x_11246:
[----:B------:R-:W-:Y:S05]  /*9eb0*/  BSYNC B0 ;  /* 0x0000000000007941 */ /* 0x000fea0003800000 */
.L_x_11245:
[----:B------:R-:W-:Y:S04]  /*9ec0*/  BSSY B0, `(.L_x_11247) ;  /* 0x0000007000007945 */ /* 0x000fe80003800000 */
[----:B------:R-:W-:Y:S05]  /*9ed0*/  @P0 BRA `(.L_x_11248) ;  /* 0x0000000000140947 */ /* 0x000fea0003800000 */
[----:B------:R-:W2:Y:S02]  /*9ee0*/  LD.E.64 R2, desc[UR36][R22.64+0x40] ;  /* 0x0000402416027980 */ /* 0x000ea4000c101b00 */
[----:B--2---:R-:W-:-:S05]  /*9ef0*/  MOV R3, R2 ;  /* 0x0000000200037202 */ /* 0x004fca0000000f00 */
[----:B------:R-:W-:-:S04]  /*9f00*/  IMAD R20, R20, 0x8, R3 ;  /* 0x0000000814147824 */ /* 0x000fc800078e0203 */
[----:B------:R-:W0:Y:S02]  /*9f10*/  SYNCS.PHASECHK.TRANS64.TRYWAIT P0, [R20+URZ], R21 ;  /* 0x00000015140075a7 */ /* 0x000e24000800017f */
[----:B0-----:R-:W-:Y:S05]  /*9f20*/  @!P0 BRA `(.L_x_11249) ;  /* 0x000001c800e08947 */ /* 0x001fea0003800000 */
.L_x_11248:
[----:B------:R-:W-:Y:S05]  /*9f30*/  BSYNC B0 ;  /* 0x0000000000007941 */ /* 0x000fea0003800000 */
.L_x_11247:
[----:B------:R-:W2:Y:S04]  /*9f40*/  LDL R19, [R1+0x1f0] ;  /* 0x0001f00001137983 */ /* 0x000ea80000100800 */
[----:B------:R-:W2:Y:S04]  /*9f50*/  LDL.64 R2, [R1+0xf8] ;  /* 0x0000f80001027983 */ /* 0x000ea80000100a00 */
[----:B------:R-:W3:Y:S04]  /*9f60*/  LDL R5, [R1+0x70] ;  /* 0x0000700001057983 */ /* 0x000ee80000100800 */
[----:B------:R-:W4:Y:S04]  /*9f70*/  LDL.64 R6, [R1+0xf0] ;  /* 0x0000f00001067983 */ /* 0x000f280000100a00 */
[----:B------:R-:W4:Y:S04]  /*9f80*/  LDL.64 R8, [R1+0xf0] ;  /* 0x0000f00001087983 */ /* 0x000f280000100a00 */
[----:B------:R-:W4:Y:S04]  /*9f90*/  LDL.64 R12, [R1+0xf0] ;  /* 0x0000f000010c7983 */ /* 0x000f280000100a00 */
[----:B------:R-:W4:Y:S01]  /*9fa0*/  LDL.64 R14, [R1+0xf0] ;  /* 0x0000f000010e7983 */ /* 0x000f220000100a00 */
[----:B------:R-:W-:Y:S05]  /*9fb0*/  WARPSYNC.ALL ;  /* 0x0000000000007948 */ /* 0x000fea0003800000 */
[----:B------:R-:W-:Y:S01]  /*9fc0*/  WARPGROUP.ARRIVE ;  /* 0x00000000000079c5 */ /* 0x000fe20000000000 */
[----:B0-----:R-:W4:Y:S04]  /*9fd0*/  LDL.64 R20, [R1+0xf0] ;  /* 0x0000f00001147983 */ /* 0x001f280000100a00 */
[----:B------:R-:W4:Y:S01]  /*9fe0*/  LDL R10, [R1] ;  /* 0x00000000010a7983 */ /* 0x000f220000100800 */
[----:B--2---:R-:W-:Y:S01]  /*9ff0*/  IMAD R2, R19, 0xc00, R2 ;  /* 0x00000c0013027824 */ /* 0x004fe200078e0202 */
[----:B------:R-:W-:-:S02]  /*a000*/  R2UR UR7, R3 ;  /* 0x00000000030772ca */ /* 0x000fc400000e0000 */
[----:B---3--:R-:W-:Y:S02]  /*a010*/  ISETP.NE.U32.AND P0, PT, R5, RZ, PT ;  /* 0x000000ff0500720c */ /* 0x008fe40003f05070 */
[----:B------:R-:W-:Y:S01]  /*a020*/  R2UR UR6, R2 ;  /* 0x00000000020672ca */ /* 0x000fe200000e0000 */
[----:B------:R0:W5:Y:S01]  /*a030*/  LDL R5, [R1+0x1f0] ;  /* 0x0001f00001057983 */ /* 0x0001620000100800 */
        /* <DEDUP_REMOVED lines=132> */
[----:B--2---:R-:W-:Y:S01]  /*a880*/  VIADD R8, R8, 0xc02 ;  /* 0x00000c0208087836 */ /* 0x004fe20000000000 */
[----:B------:R0:W5:Y:S01]  /*a890*/  LDL R20, [R1+0xc] ;  /* 0x00000c0001147983 */ /* 0x0001620000100800 */
[----:B------:R-:W-:Y:S02]  /*a8a0*/  WARPGROUP.DEPBAR.LE gsb0, 0x0 ;  /* 0x00008000000079c5 */ /* 0x000fe40000010000 */
[----:B------:R-:W-:-:S08]  /*a8b0*/  WARPGROUP.ARRIVE ;  /* 0x00000000000079c5 */ /* 0x000fd00000000000 */
[----:B------:R-:W-:Y:S01]  /*a8c0*/  HGMMA.64x96x16.F32 R24, gdesc[UR4], R24, gsb0 ;  /* 0x01600000041879f0 */ /* 0x000fe20008000818 */
[----:B------:R-:W-:Y:S02]  /*a8d0*/  VIADD R6, R2, 0x902 ;  /* 0x0000090202067836 */ /* 0x000fe40000000000 */
[----:B------:R-:W-:Y:S01]  /*a8e0*/  IMAD.MOV.U32 R7, RZ, RZ, R3 ;  /* 0x000000ffff077224 */ /* 0x000fe200078e0003 */
[----:B------:R-:W-:Y:S02]  /*a8f0*/  R2UR UR4, R8 ;  /* 0x00000000080472ca */ /* 0x000fe400000e0000 */
[----:B------:R-:W-:Y:S02]  /*a900*/  R2UR UR6, R6 ;  /* 0x00000000060672ca */ /* 0x000fe400000e0000 */
[----:B------:R-:W-:Y:S02]  /*a910*/  R2UR UR7, R7 ;  /* 0x00000000070772ca */ /* 0x000fe400000e0000 */
[----:B------:R-:W-:Y:S01]  /*a920*/  R2UR UR5, R9 ;  /* 0x00000000090572ca */ /* 0x000fe200000e0000 */
[----:B---3--:R-:W-:-:S02]  /*a930*/  VIADD R12, R12, 0xc04 ;  /* 0x00000c040c0c7836 */ /* 0x008fc40000000000 */
[----:B------:R-:W-:Y:S01]  /*a940*/  VIADD R6, R2, 0x904 ;  /* 0x0000090402067836 */ /* 0x000fe20000000000 */
[----:B------:R-:W-:Y:S02]  /*a950*/  WARPGROUP.DEPBAR.LE gsb0, 0x0 ;  /* 0x00008000000079c5 */ /* 0x000fe40000010000 */
        /* <DEDUP_REMOVED lines=8> */
[----:B----4-:R-:W-:Y:S01]  /*a9e0*/  VIADD R14, R14, 0xc06 ;  /* 0x00000c060e0e7836 */ /* 0x010fe20000000000 */
        /* <DEDUP_REMOVED lines=33> */
.L_x_11251:
[----:B------:R-:W-:Y:S05]  /*ac00*/  BSYNC B0 ;  /* 0x0000000000007941 */ /* 0x000fea0003800000 */
.L_x_11250:
[----:B------:R-:W2:Y:S02]  /*ac10*/  LDL.64 R2, [R1+0x20] ;  /* 0x0000200001027983 */ /* 0x000ea40000100a00 */
[----:B--2---:R-:W-:-:S05]  /*ac20*/  MOV R2, R2 ;  /* 0x0000000200027202 */ /* 0x004fca0000000f00 */
[----:B-----5:R-:W-:-:S05]  /*ac30*/  IMAD R5, R5, 0x8, R2 ;  /* 0x0000000805057824 */ /* 0x020fca00078e0202 */
[----:B------:R-:W-:-:S04]  /*ac40*/  PRMT R5, R20, 0x654, R5 ;  /* 0x0000065414057816 */ /* 0x000fc80000000005 */
[----:B------:R0:W-:Y:S01]  /*ac50*/  SYNCS.ARRIVE.TRANS64.RED.A1T0 RZ, [R5+URZ], RZ ;  /* 0x000000ff05ff79a7 */ /* 0x0001e2000810043f */
[----:B------:R-:W2:Y:S02]  /*ac60*/  LD.E.64 R2, desc[UR36][R22.64+0x410] ;  /* 0x0004102416027980 */ /* 0x000ea4000c101b00 */
[----:B--2---:R-:W-:-:S04]  /*ac70*/  FMNMX.FTZ R6, R24, R2, !PT ;  /* 0x0000000218067209 */ /* 0x004fc80007810000 */
[----:B0-----:R-:W-:-:S04]  /*ac80*/  FMNMX.FTZ R5, R25, R6, !PT ;  /* 0x0000000619057209 */ /* 0x001fc80007810000 */
        /* <DEDUP_REMOVED lines=32> */
[----:B------:R-:W-:-:S03]  /*ae90*/  FMNMX.FTZ R6, R46, R5, !PT ;  /* 0x000000052e067209 */ /* 0x000fc60007810000 */
[----:B------:R-:W0:Y:S01]  /*aea0*/  SHFL.BFLY PT, R8, R9, 0x2, 0x1f ;  /* 0x0c401f0009087f89 */ /* 0x000e2200000e0000 */
[----:B------:R-:W-:-:S03]  /*aeb0*/  FMNMX.FTZ R5, R47, R6, !PT ;  /* 0x000000062f057209 */ /* 0x000fc60007810000 */
[----:B------:R-:W-:Y:S01]  /*aec0*/  ST.E desc[UR36][R22.64+0x410], R9 ;  /* 0x0004100916007985 */ /* 0x000fe2000c101924 */
[----:B------:R-:W-:-:S04]  /*aed0*/  FMNMX.FTZ R6, R50, R5, !PT ;  /* 0x0000000532067209 */ /* 0x000fc80007810000 */
[----:B------:R-:W-:-:S04]  /*aee0*/  FMNMX.FTZ R5, R51, R6, !PT ;  /* 0x0000000633057209 */ /* 0x000fc80007810000 */
[----:B------:R-:W-:-:S04]  /*aef0*/  FMNMX.FTZ R6, R54, R5, !PT ;  /* 0x0000000536067209 */ /* 0x000fc80007810000 */
[----:B------:R-:W-:-:S04]  /*af00*/  FMNMX.FTZ R5, R55, R6, !PT ;  /* 0x0000000637057209 */ /* 0x000fc80007810000 */
        /* <DEDUP_REMOVED lines=8> */
[----:B------:R-:W-:Y:S02]  /*af90*/  IADD3 R6, P0, R16, 0x410, RZ ;  /* 0x0000041010067810 */ /* 0x000fe40007f1e0ff */
[----:B------:R-:W-:Y:S02]  /*afa0*/  FMNMX.FTZ R8, R70, R5, !PT ;  /* 0x0000000546087209 */ /* 0x000fe40007810000 */
[----:B------:R-:W-:Y:S01]  /*afb0*/  LOP3.LUT R6, R6, 0x4, RZ, 0xfc, !PT ;  /* 0x0000000406067812 */ /* 0x000fe200078efcff */
[----:B------:R-:W-:Y:S01]  /*afc0*/  IMAD.X R7, RZ, RZ, R17, P0 ;  /* 0x000000ffff077224 */ /* 0x000fe200000e0611 */
[----:B------:R-:W-:Y:S02]  /*afd0*/  FMNMX.FTZ R5, R71, R8, !PT ;  /* 0x0000000847057209 */ /* 0x000fe40007810000 */
[----:B0-----:R-:W-:-:S03]  /*afe0*/  FMNMX.FTZ R13, R10, R13, !PT ;  /* 0x0000000d0a0d7209 */ /* 0x001fc60007810000 */
[----:B------:R-:W-:Y:S04]  /*aff0*/  ST.E desc[UR36][R6.64], R5 ;  /* 0x0000000506007985 */ /* 0x000fe8000c101924 */
[----:B------:R-:W-:Y:S04]  /*b000*/  ST.E desc[UR36][R22.64+0x410], R13 ;  /* 0x0004100d16007985 */ /* 0x000fe8000c101924 */
[----:B------:R-:W2:Y:S04]  /*b010*/  LD.E R8, desc[UR36][R6.64] ;  /* 0x0000002406087980 */ /* 0x000ea8000c101900 */
[----:B--2---:R-:W0:Y:S02]  /*b020*/  SHFL.BFLY PT, R15, R8, 0x2, 0x1f ;  /* 0x0c401f00080f7f89 */ /* 0x004e2400000e0000 */
[----:B0-----:R-:W-:-:S05]  /*b030*/  FMNMX.FTZ R15, R8, R15, !PT ;  /* 0x0000000f080f7209 */ /* 0x001fca0007810000 */
[----:B------:R-:W0:Y:S02]  /*b040*/  SHFL.BFLY PT, R10, R15, 0x1, 0x1f ;  /* 0x0c201f000f0a7f89 */ /* 0x000e2400000e0000 */
[----:B0-----:R-:W-:-:S05]  /*b050*/  FMNMX.FTZ R76, R15, R10, !PT ;  /* 0x0000000a0f4c7209 */ /* 0x001fca0007810000 */
[----:B------:R0:W-:Y:S04]  /*b060*/  ST.E desc[UR36][R6.64], R76 ;  /* 0x0000004c06007985 */ /* 0x0001e8000c101924 */
[----:B------:R-:W2:Y:S04]  /*b070*/  LD.E R77, desc[UR36][R22.64+0x430] ;  /* 0x00043024164d7980 */ /* 0x000ea8000c101900 */
[----:B------:R-:W3:Y:S04]  /*b080*/  LD.E R10, desc[UR36][R22.64+0x410] ;  /* 0x00041024160a7980 */ /* 0x000ee8000c101900 */
[----:B------:R-:W4:Y:S04]  /*b090*/  LD.E R75, desc[UR36][R22.64+0x420] ;  /* 0x00042024164b7980 */ /* 0x000f28000c101900 */
[----:B------:R-:W4:Y:S01]  /*b0a0*/  LD.E R73, desc[UR36][R22.64+0x424] ;  /* 0x0004242416497980 */ /* 0x000f22000c101900 */
[----:B------:R-:W-:-:S03]  /*b0b0*/  FADD.FTZ R12, R3, -R76 ;  /* 0x8000004c030c7221 */ /* 0x000fc60000010000 */
        /* <DEDUP_REMOVED lines=61> */
[----:B--2---:R-:W-:Y:S01]  /*b490*/  FMUL.FTZ R166, R76, R77 ;  /* 0x0000004d4ca67220 */ /* 0x004fe20000410000 */
[----:B------:R-:W-:-:S02]  /*b4a0*/  FMUL.FTZ R12, R77, R12 ;  /* 0x0000000c4d0c7220 */ /* 0x000fc40000410000 */
[----:B0-----:R-:W2:Y:S01]  /*b4b0*/  LD.E R76, desc[UR36][R22.64+0x270] ;  /* 0x00027024164c7980 */ /* 0x001ea2000c101900 */
[----:B---3--:R-:W-:Y:S01]  /*b4c0*/  FADD.FTZ R8, R2, -R10 ;  /* 0x8000000a02087221 */ /* 0x008fe20000010000 */
[-C--:B------:R-:W-:Y:S01]  /*b4d0*/  FMUL.FTZ R72, R10, R77.reuse ;  /* 0x0000004d0a487220 */ /* 0x080fe20000410000 */
[-CC-:B------:R-:W-:Y:S01]  /*b4e0*/  FFMA.FTZ R153, R26, R77.reuse, -R166.reuse ;  /* 0x0000004d1a997223 */ /* 0x180fe200000108a6 */
[-C--:B------:R-:W-:Y:S01]  /*b4f0*/  FFMA.FTZ R176, R27, R77.reuse, -R166 ;  /* 0x0000004d1bb07223 */ /* 0x080fe200000108a6 */
[-C--:B------:R-:W-:Y:S01]  /*b500*/  FMUL.FTZ R3, R8, R77.reuse ;  /* 0x0000004d08037220 */ /* 0x080fe20000410000 */
[-CC-:B------:R-:W-:Y:S01]  /*b510*/  FFMA.FTZ R152, R24, R77.reuse, -R72.reuse ;  /* 0x0000004d18987223 */ /* 0x180fe20000010848 */
[-CC-:B------:R-:W-:Y:S01]  /*b520*/  FFMA.FTZ R19, R25, R77.reuse, -R72.reuse ;  /* 0x0000004d19137223 */ /* 0x180fe20000010848 */
[-CC-:B------:R-:W-:Y:S01]  /*b530*/  FFMA.FTZ R154, R28, R77.reuse, -R72.reuse ;  /* 0x0000004d1c9a7223 */ /* 0x180fe20000010848 */
[----:B------:R0:W-:Y:S01]  /*b540*/  MUFU.EX2 R2, R12 ;  /* 0x0000000c00027308 */ /* 0x0001e20000000800 */
        /* <DEDUP_REMOVED lines=9> */
[-CC-:B------:R-:W-:Y:S01]  /*b5e0*/  FFMA.FTZ R162, R57, R77.reuse, -R72.reuse ;  /* 0x0000004d39a27223 */ /* 0x180fe20000010848 */
[-C--:B------:R-:W-:Y:S01]  /*b5f0*/  FFMA.FTZ R156, R37, R77.reuse, -R72 ;  /* 0x0000004d259c7223 */ /* 0x080fe20000010848 */
[-C--:B------:R-:W-:Y:S01]  /*b600*/  FFMA.FTZ R178, R38, R77.reuse, -R166 ;  /* 0x0000004d26b27223 */ /* 0x080fe200000108a6 */
[-C--:B0-----:R-:W-:Y:S01]  /*b610*/  FFMA.FTZ R12, R40, R77.reuse, -R72 ;  /* 0x0000004d280c7223 */ /* 0x081fe20000010848 */
[-C--:B------:R-:W-:Y:S01]  /*b620*/  FFMA.FTZ R186, R39, R77.reuse, -R166 ;  /* 0x0000004d27ba7223 */ /* 0x080fe200000108a6 */
[-C--:B------:R-:W-:Y:S01]  /*b630*/  FFMA.FTZ R157, R41, R77.reuse, -R72 ;  /* 0x0000004d299d7223 */ /* 0x080fe20000010848 */
[----:B------:R-:W4:Y:S01]  /*b640*/  MUFU.EX2 R152, R152 ;  /* 0x0000009800987308 */ /* 0x000f220000000800 */
        /* <DEDUP_REMOVED lines=15> */
[----:B------:R-:W1:Y:S01]  /*b740*/  MUFU.EX2 R153, R153 ;  /* 0x0000009900997308 */ /* 0x000e620000000800 */
[-C--:B------:R-:W-:Y:S01]  /*b750*/  FFMA.FTZ R179, R54, R77.reuse, -R166 ;  /* 0x0000004d36b37223 */ /* 0x080fe200000108a6 */
[-C--:B------:R-:W-:Y:S01]  /*b760*/  FFMA.FTZ R7, R56, R77.reuse, -R72 ;  /* 0x0000004d38077223 */ /* 0x080fe20000010848 */
[-CC-:B------:R-:W-:Y:S01]  /*b770*/  FFMA.FTZ R180, R55, R77.reuse, -R166.reuse ;  /* 0x0000004d37b47223 */ /* 0x180fe200000108a6 */
[-C--:B------:R-:W-:Y:S01]  /*b780*/  FFMA.FTZ R174, R58, R77.reuse, -R166 ;  /* 0x0000004d3aae7223 */ /* 0x080fe200000108a6 */
[-C--:B------:R-:W-:Y:S01]  /*b790*/  FFMA.FTZ R8, R60, R77.reuse, -R72 ;  /* 0x0000004d3c087223 */ /* 0x080fe20000010848 */
[-C--:B------:R-:W-:Y:S01]  /*b7a0*/  FFMA.FTZ R171, R62, R77.reuse, -R166 ;  /* 0x0000004d3eab7223 */ /* 0x080fe200000108a6 */
[-C--:B------:R-:W-:Y:S01]  /*b7b0*/  FFMA.FTZ R5, R64, R77.reuse, -R72 ;  /* 0x0000004d40057223 */ /* 0x080fe20000010848 */
[----:B------:R-:W3:Y:S01]  /*b7c0*/  MUFU.EX2 R154, R154 ;  /* 0x0000009a009a7308 */ /* 0x000ee20000000800 */
[-C--:B------:R-:W-:Y:S01]  /*b7d0*/  FFMA.FTZ R172, R63, R77.reuse, -R166 ;  /* 0x0000004d3fac7223 */ /* 0x080fe200000108a6 */
[-C--:B------:R-:W-:Y:S01]  /*b7e0*/  FFMA.FTZ R164, R65, R77.reuse, -R72 ;  /* 0x0000004d41a47223 */ /* 0x080fe20000010848 */
[----:B------:R-:W-:Y:S01]  /*b7f0*/  FFMA.FTZ R168, R66, R77, -R166 ;  /* 0x0000004d42a87223 */ /* 0x000fe200000108a6 */
[----:B------:R-:W2:Y:S04]  /*b800*/  LD.E R25, desc[UR36][R22.64+0x3fc] ;  /* 0x0003fc2416197980 */ /* 0x000ea8000c101900 */
[----:B------:R-:W3:Y:S01]  /*b810*/  MUFU.EX2 R176, R176 ;  /* 0x000000b000b07308 */ /* 0x000ee20000000800 */
[----:B----4-:R-:W-:Y:S01]  /*b820*/  FFMA.FTZ R192, R3, R75, R152 ;  /* 0x0000004b03c07223 */ /* 0x010fe20000010098 */
[----:B------:R-:W4:Y:S04]  /*b830*/  LD.E R28, desc[UR36][R22.64+0x210] ;  /* 0x00021024161c7980 */ /* 0x000f28000c101900 */
[----:B------:R-:W4:Y:S02]  /*b840*/  LD.E R32, desc[UR36][R22.64+0x200] ;  /* 0x0002002416207980 */ /* 0x000f24000c101900 */
[----:B------:R-:W3:Y:S01]  /*b850*/  MUFU.EX2 R20, R20 ;  /* 0x0000001400147308 */ /* 0x000ee20000000800 */
[-C--:B------:R-:W-:Y:S01]  /*b860*/  FFMA.FTZ R6, R68, R77.reuse, -R72 ;  /* 0x0000004d44067223 */ /* 0x080fe20000010848 */
[-C--:B------:R-:W-:Y:S01]  /*b870*/  FFMA.FTZ R169, R67, R77.reuse, -R166 ;  /* 0x0000004d43a97223 */ /* 0x080fe200000108a6 */
[-C--:B------:R-:W-:Y:S01]  /*b880*/  FFMA.FTZ R165, R69, R77.reuse, -R72 ;  /* 0x0000004d45a57223 */ /* 0x080fe20000010848 */
[----:B------:R-:W-:Y:S01]  /*b890*/  FFMA.FTZ R167, R70, R77, -R166 ;  /* 0x0000004d46a77223 */ /* 0x000fe200000108a6 */
[----:B------:R-:W4:Y:S03]  /*b8a0*/  LD.E R26, desc[UR36][R22.64+0x280] ;  /* 0x00028024161a7980 */ /* 0x000f26000c101900 */
[----:B------:R-:W3:Y:S01]  /*b8b0*/  MUFU.EX2 R155, R155 ;  /* 0x0000009b009b7308 */ /* 0x000ee20000000800 */
[----:B0-----:R-:W-:Y:S01]  /*b8c0*/  FADD.FTZ R57, R19, R192 ;  /* 0x000000c013397221 */ /* 0x001fe20000010000 */
[----:B-1----:R-:W-:Y:S01]  /*b8d0*/  FFMA.FTZ R73, R2, R73, R153 ;  /* 0x0000004902497223 */ /* 0x002fe20000010099 */
[----:B------:R-:W4:Y:S04]  /*b8e0*/  LD.E R36, desc[UR36][R22.64+0x204] ;  /* 0x0002042416247980 */ /* 0x000f28000c101900 */
[----:B------:R-:W4:Y:S01]  /*b8f0*/  LD.E R34, desc[UR36][R22.64+0x320] ;  /* 0x0003202416227980 */ /* 0x000f22000c101900 */
[----:B------:R-:W0:Y:S03]  /*b900*/  MUFU.EX2 R14, R14 ;  /* 0x0000000e000e7308 */ /* 0x000e260000000800 */
[----:B------:R-:W4:Y:S04]  /*b910*/  LD.E R24, desc[UR36][R22.64+0x3f4] ;  /* 0x0003f42416187980 */ /* 0x000f28000c101900 */
[----:B------:R-:W4:Y:S01]  /*b920*/  LD.E R30, desc[UR36][R22.64+0x2c0] ;  /* 0x0002c024161e7980 */ /* 0x000f22000c101900 */
[----:B------:R-:W1:Y:S01]  /*b930*/  MUFU.EX2 R177, R177 ;  /* 0x000000b100b17308 */ /* 0x000e620000000800 */
[----:B---3--:R-:W-:Y:S01]  /*b940*/  FADD.FTZ R57, R154, R57 ;  /* 0x000000399a397221 */ /* 0x008fe20000010000 */
[----:B------:R-:W-:Y:S01]  /*b950*/  FADD.FTZ R192, R176, R73 ;  /* 0x00000049b0c07221 */ /* 0x000fe20000010000 */
[----:B------:R-:W3:Y:S04]  /*b960*/  LD.E R44, desc[UR36][R22.64+0x214] ;  /* 0x00021424162c7980 */ /* 0x000ee8000c101900 */
[----:B------:R-:W3:Y:S01]  /*b970*/  LD.E R33, desc[UR36][R22.64+0x228] ;  /* 0x0002282416217980 */ /* 0x000ee2000c101900 */
[----:B------:R-:W1:Y:S03]  /*b980*/  MUFU.EX2 R21, R21 ;  /* 0x0000001500157308 */ /* 0x000e660000000800 */
[----:B------:R-:W3:Y:S04]  /*b990*/  LD.E R31, desc[UR36][R22.64+0x248] ;  /* 0x00024824161f7980 */ /* 0x000ee8000c101900 */
[----:B------:R-:W3:Y:S01]  /*b9a0*/  LD.E R27, desc[UR36][R22.64+0x24c] ;  /* 0x00024c24161b7980 */ /* 0x000ee2000c101900 */
[----:B------:R-:W1:Y:S01]  /*b9b0*/  MUFU.EX2 R170, R170 ;  /* 0x000000aa00aa7308 */ /* 0x000e620000000800 */
[----:B------:R-:W-:Y:S01]  /*b9c0*/  FADD.FTZ R57, R20, R57 ;  /* 0x0000003914397221 */ /* 0x000fe20000010000 */
[----:B------:R-:W-:Y:S01]  /*b9d0*/  FADD.FTZ R192, R155, R192 ;  /* 0x000000c09bc07221 */ /* 0x000fe20000010000 */
[----:B------:R-:W3:Y:S04]  /*b9e0*/  LD.E R40, desc[UR36][R22.64+0x220] ;  /* 0x0002202416287980 */ /* 0x000ee8000c101900 */
[----:B------:R-:W3:Y:S01]  /*b9f0*/  LD.E R38, desc[UR36][R22.64+0x3f0] ;  /* 0x0003f02416267980 */ /* 0x000ee2000c101900 */
[----:B------:R-:W1:Y:S03]  /*ba00*/  MUFU.EX2 R15, R15 ;  /* 0x0000000f000f7308 */ /* 0x000e660000000800 */
[----:B------:R-:W3:Y:S04]  /*ba10*/  LD.E R35, desc[UR36][R22.64+0x23c] ;  /* 0x00023c2416237980 */ /* 0x000ee8000c101900 */
[----:B------:R-:W3:Y:S01]  /*ba20*/  LD.E R37, desc[UR36][R22.64+0x238] ;  /* 0x0002382416257980 */ /* 0x000ee2000c101900 */
[----:B------:R-:W1:Y:S01]  /*ba30*/  MUFU.EX2 R173, R173 ;  /* 0x000000ad00ad7308 */ /* 0x000e620000000800 */
[----:B0-----:R-:W-:Y:S01]  /*ba40*/  FADD.FTZ R220, R14, R57 ;  /* 0x000000390edc7221 */ /* 0x001fe20000010000 */
[----:B-1----:R-:W-:Y:S01]  /*ba50*/  FADD.FTZ R57, R177, R192 ;  /* 0x000000c0b1397221 */ /* 0x002fe20000010000 */
[----:B------:R-:W3:Y:S04]  /*ba60*/  LD.E R48, desc[UR36][R22.64+0x224] ;  /* 0x0002242416307980 */ /* 0x000ee8000c101900 */
[----:B------:R-:W3:Y:S01]  /*ba70*/  LD.E R39, desc[UR36][R22.64+0x22c] ;  /* 0x00022c2416277980 */ /* 0x000ee2000c101900 */
[----:B------:R-:W0:Y:S03]  /*ba80*/  MUFU.EX2 R156, R156 ;  /* 0x0000009c009c7308 */ /* 0x000e260000000800 */
[----:B------:R-:W3:Y:S05]  /*ba90*/  LD.E R29, desc[UR36][R22.64+0x258] ;  /* 0x00025824161d7980 */ /* 0x000eea000c101900 */
[----:B------:R-:W1:Y:S01]  /*baa0*/  MUFU.EX2 R178, R178 ;  /* 0x000000b200b27308 */ /* 0x000e620000000800 */
[----:B------:R-:W-:Y:S01]  /*bab0*/  FADD.FTZ R220, R21, R220 ;  /* 0x000000dc15dc7221 */ /* 0x000fe20000010000 */
[----:B------:R-:W-:Y:S01]  /*bac0*/  FADD.FTZ R192, R170, R57 ;  /* 0x00000039aac07221 */ /* 0x000fe20000010000 */
[----:B------:R-:W3:Y:S04]  /*bad0*/  LD.E R52, desc[UR36][R22.64+0x240] ;  /* 0x0002402416347980 */ /* 0x000ee8000c101900 */
[----:B------:R-:W3:Y:S01]  /*bae0*/  LD.E R42, desc[UR36][R22.64+0x3e4] ;  /* 0x0003e424162a7980 */ /* 0x000ee2000c101900 */
[----:B------:R-:W1:Y:S08]  /*baf0*/  MUFU.EX2 R12, R12 ;  /* 0x0000000c000c7308 */ /* 0x000e700000000800 */
[----:B------:R-:W1:Y:S01]  /*bb00*/  MUFU.EX2 R186, R186 ;  /* 0x000000ba00ba7308 */ /* 0x000e620000000800 */
[----:B------:R-:W-:Y:S01]  /*bb10*/  FADD.FTZ R59, R15, R220 ;  /* 0x000000dc0f3b7221 */ /* 0x000fe20000010000 */
[----:B------:R-:W-:Y:S01]  /*bb20*/  FADD.FTZ R57, R173, R192 ;  /* 0x000000c0ad397221 */ /* 0x000fe20000010000 */
[----:B------:R-:W3:Y:S04]  /*bb30*/  LD.E R72, desc[UR36][R22.64+0x244] ;  /* 0x0002442416487980 */ /* 0x000ee8000c101900 */
[----:B------:R-:W3:Y:S01]  /*bb40*/  LD.E R43, desc[UR36][R22.64+0x218] ;  /* 0x00021824162b7980 */ /* 0x000ee2000c101900 */
[----:B------:R-:W1:Y:S03]  /*bb50*/  MUFU.EX2 R157, R157 ;  /* 0x0000009d009d7308 */ /* 0x000e660000000800 */
[----:B------:R-:W3:Y:S05]  /*bb60*/  LD.E R41, desc[UR36][R22.64+0x21c] ;  /* 0x00021c2416297980 */ /* 0x000eea000c101900 */
[----:B------:R-:W1:Y:S01]  /*bb70*/  MUFU.EX2 R187, R187 ;  /* 0x000000bb00bb7308 */ /* 0x000e620000000800 */
[----:B0-----:R-:W-:Y:S01]  /*bb80*/  FADD.FTZ R61, R156, R59 ;  /* 0x0000003b9c3d7221 */ /* 0x001fe20000010000 */
[----:B-1----:R-:W-:Y:S01]  /*bb90*/  FADD.FTZ R59, R178, R57 ;  /* 0x00000039b23b7221 */ /* 0x002fe20000010000 */
[----:B------:R-:W3:Y:S04]  /*bba0*/  LD.E R64, desc[UR36][R22.64+0x254] ;  /* 0x0002542416407980 */ /* 0x000ee8000c101900 */
[----:B------:R-:W3:Y:S01]  /*bbb0*/  LD.E R46, desc[UR36][R22.64+0x3c4] ;  /* 0x0003c424162e7980 */ /* 0x000ee2000c101900 */
[----:B------:R-:W0:Y:S08]  /*bbc0*/  MUFU.EX2 R13, R13 ;  /* 0x0000000d000d7308 */ /* 0x000e300000000800 */
        /* <DEDUP_REMOVED lines=36> */
[----:B------:R-:W3:Y:S05]  /*be10*/  LD.E R58, desc[UR36][R22.64+0x3d0] ;  /* 0x0003d024163a7980 */ /* 0x000eea000c101900 */
[----:B------:R-:W0:Y:S08]  /*be20*/  MUFU.EX2 R7, R7 ;  /* 0x0000000700077308 */ /* 0x000e300000000800 */
[----:B------:R-:W1:Y:S01]  /*be30*/  MUFU.EX2 R180, R180 ;  /* 0x000000b400b47308 */ /* 0x000e620000000800 */
[----:B------:R-:W-:Y:S01]  /*be40*/  FADD.FTZ R97, R10, R89 ;  /* 0x000000590a617221 */ /* 0x000fe20000010000 */
[----:B------:R-:W-:Y:S01]  /*be50*/  FADD.FTZ R192, R182, R95 ;  /* 0x0000005fb6c07221 */ /* 0x000fe20000010000 */
[----:B------:R-:W3:Y:S05]  /*be60*/  LD.E R65, desc[UR36][R22.64+0x2bc] ;  /* 0x0002bc2416417980 */ /* 0x000eea000c101900 */
[----:B------:R-:W1:Y:S08]  /*be70*/  MUFU.EX2 R162, R162 ;  /* 0x000000a200a27308 */ /* 0x000e700000000800 */
[----:B------:R-:W1:Y:S01]  /*be80*/  MUFU.EX2 R174, R174 ;  /* 0x000000ae00ae7308 */ /* 0x000e620000000800 */
[----:B------:R-:W-:Y:S01]  /*be90*/  FADD.FTZ R220, R160, R97 ;  /* 0x00000061a0dc7221 */ /* 0x000fe20000010000 */
[----:B------:R-:W-:Y:S01]  /*bea0*/  FADD.FTZ R101, R179, R192 ;  /* 0x000000c0b3657221 */ /* 0x000fe20000010000 */
[----:B------:R-:W3:Y:S05]  /*beb0*/  LD.E R63, desc[UR36][R22.64+0x2cc] ;  /* 0x0002cc24163f7980 */ /* 0x000eea000c101900 */
[----:B------:R-:W1:Y:S08]  /*bec0*/  MUFU.EX2 R8, R8 ;  /* 0x0000000800087308 */ /* 0x000e700000000800 */
[----:B------:R-:W2:Y:S01]  /*bed0*/  MUFU.EX2 R175, R175 ;  /* 0x000000af00af7308 */ /* 0x000ea20000000800 */
[----:B0-----:R-:W-:Y:S01]  /*bee0*/  FADD.FTZ R103, R7, R220 ;  /* 0x000000dc07677221 */ /* 0x001fe20000010000 */
[----:B-1----:R-:W-:-:S06]  /*bef0*/  FADD.FTZ R101, R180, R101 ;  /* 0x00000065b4657221 */ /* 0x002fcc0000010000 */
[----:B------:R-:W0:Y:S08]  /*bf00*/  MUFU.EX2 R163, R163 ;  /* 0x000000a300a37308 */ /* 0x000e300000000800 */
[----:B------:R-:W1:Y:S01]  /*bf10*/  MUFU.EX2 R171, R171 ;  /* 0x000000ab00ab7308 */ /* 0x000e620000000800 */
[----:B------:R-:W-:Y:S01]  /*bf20*/  FADD.FTZ R107, R162, R103 ;  /* 0x00000067a26b7221 */ /* 0x000fe20000010000 */
[----:B------:R-:W-:-:S06]  /*bf30*/  FADD.FTZ R192, R174, R101 ;  /* 0x00000065aec07221 */ /* 0x000fcc0000010000 */
[----:B------:R-:W1:Y:S08]  /*bf40*/  MUFU.EX2 R5, R5 ;  /* 0x0000000500057308 */ /* 0x000e700000000800 */
[----:B------:R-:W1:Y:S01]  /*bf50*/  MUFU.EX2 R172, R172 ;  /* 0x000000ac00ac7308 */ /* 0x000e620000000800 */
[----:B------:R-:W-:Y:S01]  /*bf60*/  FADD.FTZ R220, R8, R107 ;  /* 0x0000006b08dc7221 */ /* 0x000fe20000010000 */
[----:B--2---:R-:W-:-:S06]  /*bf70*/  FADD.FTZ R192, R175, R192 ;  /* 0x000000c0afc07221 */ /* 0x004fcc0000010000 */
[----:B------:R-:W2:Y:S01]  /*bf80*/  MUFU.EX2 R164, R164 ;  /* 0x000000a400a47308 */ /* 0x000ea20000000800 */
[----:B------:R-:W-:-:S07]  /*bf90*/  FFMA.FTZ R166, R71, R77, -R166 ;  /* 0x0000004d47a67223 */ /* 0x000fce00000108a6 */
[----:B------:R-:W2:Y:S01]  /*bfa0*/  MUFU.EX2 R168, R168 ;  /* 0x000000a800a87308 */ /* 0x000ea20000000800 */
[----:B0-----:R-:W-:Y:S01]  /*bfb0*/  FADD.FTZ R220, R163, R220 ;  /* 0x000000dca3dc7221 */ /* 0x001fe20000010000 */
[----:B-1----:R-:W-:Y:S01]  /*bfc0*/  FADD.FTZ R113, R171, R192 ;  /* 0x000000c0ab717221 */ /* 0x002fe20000010000 */
[----:B------:R-:W3:Y:S04]  /*bfd0*/  LD.E R70, desc[UR36][R22.64+0x3b4] ;  /* 0x0003b42416467980 */ /* 0x000ee8000c101900 */
[----:B------:R-:W3:Y:S01]  /*bfe0*/  LD.E R75, desc[UR36][R22.64+0x298] ;  /* 0x00029824164b7980 */ /* 0x000ee2000c101900 */
[----:B------:R-:W0:Y:S03]  /*bff0*/  MUFU.EX2 R6, R6 ;  /* 0x0000000600067308 */ /* 0x000e260000000800 */
[----:B------:R-:W3:Y:S04]  /*c000*/  LD.E R67, desc[UR36][R22.64+0x29c] ;  /* 0x00029c2416437980 */ /* 0x000ee8000c101900 */
[----:B------:R-:W3:Y:S01]  /*c010*/  LD.E R69, desc[UR36][R22.64+0x2b8] ;  /* 0x0002b82416457980 */ /* 0x000ee2000c101900 */
[----:B------:R-:W1:Y:S01]  /*c020*/  MUFU.EX2 R169, R169 ;  /* 0x000000a900a97308 */ /* 0x000e620000000800 */
[----:B------:R-:W-:Y:S01]  /*c030*/  FADD.FTZ R115, R5, R220 ;  /* 0x000000dc05737221 */ /* 0x000fe20000010000 */
[----:B------:R-:W-:Y:S01]  /*c040*/  FADD.FTZ R117, R172, R113 ;  /* 0x00000071ac757221 */ /* 0x000fe20000010000 */
[----:B------:R-:W3:Y:S04]  /*c050*/  LD.E R77, desc[UR36][R22.64+0x28c] ;  /* 0x00028c24164d7980 */ /* 0x000ee8000c101900 */
[----:B------:R-:W3:Y:S01]  /*c060*/  LD.E R73, desc[UR36][R22.64+0x2a8] ;  /* 0x0002a82416497980 */ /* 0x000ee2000c101900 */
[----:B------:R-:W4:Y:S08]  /*c070*/  MUFU.EX2 R165, R165 ;  /* 0x000000a500a57308 */ /* 0x000f300000000800 */
[----:B------:R-:W4:Y:S01]  /*c080*/  MUFU.EX2 R167, R167 ;  /* 0x000000a700a77308 */ /* 0x000f220000000800 */
[----:B--2---:R-:W-:Y:S01]  /*c090*/  FADD.FTZ R119, R164, R115 ;  /* 0x00000073a4777221 */ /* 0x004fe20000010000 */
[----:B------:R-:W-:Y:S01]  /*c0a0*/  FADD.FTZ R192, R168, R117 ;  /* 0x00000075a8c07221 */ /* 0x000fe20000010000 */
[----:B------:R-:W2:Y:S04]  /*c0b0*/  LD.E R71, desc[UR36][R22.64+0x2ac] ;  /* 0x0002ac2416477980 */ /* 0x000ea8000c101900 */
[----:B------:R-:W2:Y:S01]  /*c0c0*/  LD.E R57, desc[UR36][R22.64+0x2c8] ;  /* 0x0002c82416397980 */ /* 0x000ea2000c101900 */
[----:B------:R-:W4:Y:S01]  /*c0d0*/  MUFU.EX2 R166, R166 ;  /* 0x000000a600a67308 */ /* 0x000f220000000800 */
[----:B0-----:R-:W-:Y:S01]  /*c0e0*/  FADD.FTZ R220, R6, R119 ;  /* 0x0000007706dc7221 */ /* 0x001fe20000010000 */
[----:B-1----:R-:W-:Y:S01]  /*c0f0*/  FADD.FTZ R192, R169, R192 ;  /* 0x000000c0a9c07221 */ /* 0x002fe20000010000 */
[----:B------:R-:W2:Y:S02]  /*c100*/  LD.E R61, desc[UR36][R22.64+0x2d8] ;  /* 0x0002d824163d7980 */ /* 0x000ea4000c101900 */
[----:B----4-:R-:W-:-:S02]  /*c110*/  FADD.FTZ R135, R165, R220 ;  /* 0x000000dca5877221 */ /* 0x010fc40000010000 */
[----:B------:R-:W4:Y:S01]  /*c120*/  LD.E R59, desc[UR36][R22.64+0x2dc] ;  /* 0x0002dc24163b7980 */ /* 0x000f22000c101900 */
[----:B------:R-:W-:-:S03]  /*c130*/  FADD.FTZ R133, R167, R192 ;  /* 0x000000c0a7857221 */ /* 0x000fc60000010000 */
[----:B------:R0:W-:Y:S04]  /*c140*/  ST.E desc[UR36][R22.64+0x420], R135 ;  /* 0x0004208716007985 */ /* 0x0001e8000c101924 */
[----:B------:R-:W4:Y:S01]  /*c150*/  LD.E R83, desc[UR36][R22.64+0x2ec] ;  /* 0x0002ec2416537980 */ /* 0x000f22000c101900 */
[----:B------:R-:W-:-:S03]  /*c160*/  FADD.FTZ R189, R166, R133 ;  /* 0x00000085a6bd7221 */ /* 0x000fc60000010000 */
        /* <DEDUP_REMOVED lines=12> */
[----:B0-----:R-:W4:Y:S01]  /*c230*/  LD.E R135, desc[UR36][R22.64+0x3cc] ;  /* 0x0003cc2416877980 */ /* 0x001f22000c101900 */
[----:B------:R-:W-:Y:S01]  /*c240*/  FMUL.FTZ R192, R2, R25 ;  /* 0x0000001902c07220 */ /* 0x000fe20000410000 */
[C---:B------:R-:W-:Y:S01]  /*c250*/  FMUL.FTZ R25, R3.reuse, R32 ;  /* 0x0000002003197220 */ /* 0x040fe20000410000 */
[C---:B------:R-:W-:Y:S01]  /*c260*/  FMUL.FTZ R197, R3.reuse, R28 ;  /* 0x0000001c03c57220 */ /* 0x040fe20000410000 */
[----:B------:R0:W-:Y:S01]  /*c270*/  ST.E desc[UR36][R22.64+0x424], R189 ;  /* 0x000424bd16007985 */ /* 0x0001e2000c101924 */
[C---:B---3--:R-:W-:Y:S01]  /*c280*/  FMUL.FTZ R221, R3.reuse, R44 ;  /* 0x0000002c03dd7220 */ /* 0x048fe20000410000 */
[C---:B------:R-:W-:Y:S01]  /*c290*/  FMUL.FTZ R223, R3.reuse, R40 ;  /* 0x0000002803df7220 */ /* 0x040fe20000410000 */
[C---:B------:R-:W-:Y:S01]  /*c2a0*/  FMUL.FTZ R225, R3.reuse, R48 ;  /* 0x0000003003e17220 */ /* 0x040fe20000410000 */
[----:B------:R1:W-:Y:S01]  /*c2b0*/  ST.E desc[UR36][R22.64+0x200], R25 ;  /* 0x0002001916007985 */ /* 0x0003e2000c101924 */
[----:B0-----:R-:W-:-:S03]  /*c2c0*/  FMUL.FTZ R189, R3, R36 ;  /* 0x0000002403bd7220 */ /* 0x001fc60000410000 */
[----:B------:R0:W-:Y:S01]  /*c2d0*/  ST.E desc[UR36][R22.64+0x210], R197 ;  /* 0x000210c516007985 */ /* 0x0001e2000c101924 */
[----:B-1----:R-:W-:-:S03]  /*c2e0*/  FMUL.FTZ R25, R3, R52 ;  /* 0x0000003403197220 */ /* 0x002fc60000410000 */
[----:B------:R1:W-:Y:S04]  /*c2f0*/  ST.E desc[UR36][R22.64+0x204], R189 ;  /* 0x000204bd16007985 */ /* 0x0003e8000c101924 */
[----:B------:R3:W-:Y:S04]  /*c300*/  ST.E desc[UR36][R22.64+0x214], R221 ;  /* 0x000214dd16007985 */ /* 0x0007e8000c101924 */
[----:B------:R3:W-:Y:S01]  /*c310*/  ST.E desc[UR36][R22.64+0x220], R223 ;  /* 0x000220df16007985 */ /* 0x0007e2000c101924 */
[C---:B0-----:R-:W-:Y:S01]  /*c320*/  FMUL.FTZ R197, R3.reuse, R74 ;  /* 0x0000004a03c57220 */ /* 0x041fe20000410000 */
[C---:B-1----:R-:W-:Y:S01]  /*c330*/  FMUL.FTZ R189, R3.reuse, R72 ;  /* 0x0000004803bd7220 */ /* 0x042fe20000410000 */
[C---:B---3--:R-:W-:Y:S01]  /*c340*/  FMUL.FTZ R221, R3.reuse, R64 ;  /* 0x0000004003dd7220 */ /* 0x048fe20000410000 */
[C---:B------:R-:W-:Y:S01]  /*c350*/  FMUL.FTZ R223, R3.reuse, R68 ;  /* 0x0000004403df7220 */ /* 0x040fe20000410000 */
[----:B------:R0:W-:Y:S04]  /*c360*/  ST.E desc[UR36][R22.64+0x224], R225 ;  /* 0x000224e116007985 */ /* 0x0001e8000c101924 */
[----:B------:R1:W-:Y:S04]  /*c370*/  ST.E desc[UR36][R22.64+0x240], R25 ;  /* 0x0002401916007985 */ /* 0x0003e8000c101924 */
[----:B------:R3:W-:Y:S04]  /*c380*/  ST.E desc[UR36][R22.64+0x244], R189 ;  /* 0x000244bd16007985 */ /* 0x0007e8000c101924 */
[----:B------:R3:W-:Y:S01]  /*c390*/  ST.E desc[UR36][R22.64+0x250], R197 ;  /* 0x000250c516007985 */ /* 0x0007e2000c101924 */
[----:B0-----:R-:W-:-:S03]  /*c3a0*/  FMUL.FTZ R225, R3, R78 ;  /* 0x0000004e03e17220 */ /* 0x001fc60000410000 */
[----:B------:R0:W-:Y:S01]  /*c3b0*/  ST.E desc[UR36][R22.64+0x254], R221 ;  /* 0x000254dd16007985 */ /* 0x0001e2000c101924 */
[----:B-1----:R-:W-:-:S03]  /*c3c0*/  FMUL.FTZ R25, R3, R26 ;  /* 0x0000001a03197220 */ /* 0x002fc60000410000 */
[----:B------:R1:W-:Y:S01]  /*c3d0*/  ST.E desc[UR36][R22.64+0x260], R223 ;  /* 0x000260df16007985 */ /* 0x0003e2000c101924 */
[C---:B---3--:R-:W-:Y:S01]  /*c3e0*/  FMUL.FTZ R189, R3.reuse, R82 ;  /* 0x0000005203bd7220 */ /* 0x048fe20000410000 */
[C---:B------:R-:W-:Y:S01]  /*c3f0*/  FMUL.FTZ R197, R3.reuse, R84 ;  /* 0x0000005403c57220 */ /* 0x040fe20000410000 */
[C---:B0-----:R-:W-:Y:S01]  /*c400*/  FMUL.FTZ R221, R3.reuse, R94 ;  /* 0x0000005e03dd7220 */ /* 0x041fe20000410000 */
[C---:B-1----:R-:W-:Y:S01]  /*c410*/  FMUL.FTZ R223, R3.reuse, R90 ;  /* 0x0000005a03df7220 */ /* 0x042fe20000410000 */
        /* <DEDUP_REMOVED lines=36> */
[----:B------:R0:W-:Y:S01]  /*c660*/  ST.E desc[UR36][R22.64+0x350], R225 ;  /* 0x000350e116007985 */ /* 0x0001e2000c101924 */
[C---:B------:R-:W-:Y:S01]  /*c670*/  FMUL.FTZ R24, R3.reuse, R24 ;  /* 0x0000001803187220 */ /* 0x040fe20000410000 */
[C---:B------:R-:W-:Y:S01]  /*c680*/  FMUL.FTZ R56, R3.reuse, R56 ;  /* 0x0000003803387220 */ /* 0x040fe20000410000 */
[C---:B------:R-:W-:Y:S01]  /*c690*/  FMUL.FTZ R60, R3.reuse, R60 ;  /* 0x0000003c033c7220 */ /* 0x040fe20000410000 */
        /* <DEDUP_REMOVED lines=20> */
[C---:B0-----:R-:W-:Y:S01]  /*c7e0*/  FMUL.FTZ R225, R3.reuse, R66 ;  /* 0x0000004203e17220 */ /* 0x041fe20000410000 */
[C---:B------:R-:W-:Y:S01]  /*c7f0*/  FMUL.FTZ R138, R3.reuse, R138 ;  /* 0x0000008a038a7220 */ /* 0x040fe20000410000 */
[C---:B------:R-:W-:Y:S01]  /*c800*/  FMUL.FTZ R136, R3.reuse, R136 ;  /* 0x0000008803887220 */ /* 0x040fe20000410000 */
[C---:B------:R-:W-:Y:S01]  /*c810*/  FMUL.FTZ R70, R3.reuse, R70 ;  /* 0x0000004603467220 */ /* 0x040fe20000410000 */
[C---:B-1----:R-:W-:Y:S01]  /*c820*/  FMUL.FTZ R25, R3.reuse, R62 ;  /* 0x0000003e03197220 */ /* 0x042fe20000410000 */
[C---:B---3--:R-:W-:Y:S01]  /*c830*/  FMUL.FTZ R189, R3.reuse, R46 ;  /* 0x0000002e03bd7220 */ /* 0x048fe20000410000 */
        /* <DEDUP_REMOVED lines=91> */
[----:B------:R0:W-:Y:S04]  /*cdf0*/  ST.E desc[UR36][R22.64+0x3c0], R25 ;  /* 0x0003c01916007985 */ /* 0x0001e8000c101924 */
        /* <DEDUP_REMOVED lines=16> */
[----:B------:R3:W-:Y:S04]  /*cf00*/  ST.E desc[UR36][R22.64+0x258], R29 ;  /* 0x0002581d16007985 */ /* 0x0007e8000c101924 */
        /* <DEDUP_REMOVED lines=16> */
[----:B------:R4:W-:Y:S04]  /*d010*/  ST.E desc[UR36][R22.64+0x2dc], R59 ;  /* 0x0002dc3b16007985 */ /* 0x0009e8000c101924 */
[----:B------:R-:W-:Y:S04]  /*d020*/  ST.E desc[UR36][R22.64+0x2e8], R87 ;  /* 0x0002e85716007985 */ /* 0x000fe8000c101924 */
[----:B------:R4:W-:Y:S04]  /*d030*/  ST.E desc[UR36][R22.64+0x2ec], R83 ;  /* 0x0002ec5316007985 */ /* 0x0009e8000c101924 */
[----:B------:R4:W-:Y:S04]  /*d040*/  ST.E desc[UR36][R22.64+0x2f8], R85 ;  /* 0x0002f85516007985 */ /* 0x0009e8000c101924 */
[----:B------:R-:W-:Y:S04]  /*d050*/  ST.E desc[UR36][R22.64+0x2fc], R93 ;  /* 0x0002fc5d16007985 */ /* 0x000fe8000c101924 */
[----:B------:R-:W-:Y:S04]  /*d060*/  ST.E desc[UR36][R22.64+0x308], R91 ;  /* 0x0003085b16007985 */ /* 0x000fe8000c101924 */
[----:B------:R4:W-:Y:S04]  /*d070*/  ST.E desc[UR36][R22.64+0x30c], R89 ;  /* 0x00030c5916007985 */ /* 0x0009e8000c101924 */
[----:B------:R4:W-:Y:S04]  /*d080*/  ST.E desc[UR36][R22.64+0x318], R95 ;  /* 0x0003185f16007985 */ /* 0x0009e8000c101924 */
[----:B------:R-:W-:Y:S04]  /*d090*/  ST.E desc[UR36][R22.64+0x31c], R99 ;  /* 0x00031c6316007985 */ /* 0x000fe8000c101924 */
[----:B------:R4:W-:Y:S04]  /*d0a0*/  ST.E desc[UR36][R22.64+0x328], R97 ;  /* 0x0003286116007985 */ /* 0x0009e8000c101924 */
[----:B------:R-:W-:Y:S04]  /*d0b0*/  ST.E desc[UR36][R22.64+0x32c], R105 ;  /* 0x00032c6916007985 */ /* 0x000fe8000c101924 */
[----:B------:R-:W-:Y:S04]  /*d0c0*/  ST.E desc[UR36][R22.64+0x338], R103 ;  /* 0x0003386716007985 */ /* 0x000fe8000c101924 */
[----:B------:R4:W-:Y:S04]  /*d0d0*/  ST.E desc[UR36][R22.64+0x33c], R101 ;  /* 0x00033c6516007985 */ /* 0x0009e8000c101924 */
[----:B------:R-:W-:Y:S04]  /*d0e0*/  ST.E desc[UR36][R22.64+0x348], R111 ;  /* 0x0003486f16007985 */ /* 0x000fe8000c101924 */
[----:B------:R-:W-:Y:S04]  /*d0f0*/  ST.E desc[UR36][R22.64+0x34c], R109 ;  /* 0x00034c6d16007985 */ /* 0x000fe8000c101924 */
[----:B------:R4:W-:Y:S04]  /*d100*/  ST.E desc[UR36][R22.64+0x358], R107 ;  /* 0x0003586b16007985 */ /* 0x0009e8000c101924 */
[----:B------:R4:W-:Y:S04]  /*d110*/  ST.E desc[UR36][R22.64+0x35c], R113 ;  /* 0x00035c7116007985 */ /* 0x0009e8000c101924 */
[----:B------:R4:W-:Y:S04]  /*d120*/  ST.E desc[UR36][R22.64+0x368], R115 ;  /* 0x0003687316007985 */ /* 0x0009e8000c101924 */
[----:B------:R4:W-:Y:S04]  /*d130*/  ST.E desc[UR36][R22.64+0x36c], R117 ;  /* 0x00036c7516007985 */ /* 0x0009e8000c101924 */
[----:B------:R-:W-:Y:S04]  /*d140*/  ST.E desc[UR36][R22.64+0x378], R121 ;  /* 0x0003787916007985 */ /* 0x000fe8000c101924 */
[----:B------:R4:W-:Y:S04]  /*d150*/  ST.E desc[UR36][R22.64+0x37c], R119 ;  /* 0x00037c7716007985 */ /* 0x0009e8000c101924 */
[----:B------:R-:W-:Y:S04]  /*d160*/  ST.E desc[UR36][R22.64+0x388], R131 ;  /* 0x0003888316007985 */ /* 0x000fe8000c101924 */
[----:B------:R4:W-:Y:S04]  /*d170*/  ST.E desc[UR36][R22.64+0x38c], R123 ;  /* 0x00038c7b16007985 */ /* 0x0009e8000c101924 */
[----:B------:R-:W-:Y:S04]  /*d180*/  ST.E desc[UR36][R22.64+0x398], R129 ;  /* 0x0003988116007985 */ /* 0x000fe8000c101924 */
        /* <DEDUP_REMOVED lines=11> */
[----:B------:R4:W-:Y:S01]  /*d240*/  ST.E desc[UR36][R22.64+0x3f8], R145 ;  /* 0x0003f89116007985 */ /* 0x0009e2000c101924 */
[----:B------:R2:W-:Y:S06]  /*d250*/  BAR.SYNC.DEFER_BLOCKING R209, 0x100 ;  /* 0x000400d10000751d */ /* 0x0005ec0000010000 */
[----:B0-----:R-:W4:Y:S04]  /*d260*/  LDL R25, [R1+0x1f0] ;  /* 0x0001f00001197983 */ /* 0x001f280000100800 */
[----:B-1----:R-:W4:Y:S04]  /*d270*/  LD.E R3, desc[UR36][R22.64+0x200] ;  /* 0x0002002416037980 */ /* 0x002f28000c101900 */
[----:B--2---:R-:W2:Y:S04]  /*d280*/  LD.E R27, desc[UR36][R22.64+0x204] ;  /* 0x00020424161b7980 */ /* 0x004ea8000c101900 */
        /* <DEDUP_REMOVED lines=10> */
[----:B----4-:R-:W4:Y:S04]  /*d330*/  LD.E R49, desc[UR36][R22.64+0x230] ;  /* 0x0002302416317980 */ /* 0x010f28000c101900 */
        /* <DEDUP_REMOVED lines=115> */
[----:B------:R-:W-:Y:S04]  /*da70*/  ST.E desc[UR36][R22.64+0x200], R3 ;  /* 0x0002000316007985 */ /* 0x000fe8000c101924 */
[----:B--2---:R-:W-:Y:S04]  /*da80*/  ST.E desc[UR36][R22.64+0x204], R27 ;  /* 0x0002041b16007985 */ /* 0x004fe8000c101924 */
        /* <DEDUP_REMOVED lines=126> */
[----:B0-----:R-:W4:Y:S04]  /*e270*/  LD.E.64 R2, desc[UR36][R22.64+0x88] ;  /* 0x0000882416027980 */ /* 0x001f28000c101b00 */
[----:B-1----:R-:W4:Y:S04]  /*e280*/  LDL R26, [R1+0x68] ;  /* 0x00006800011a7983 */ /* 0x002f280000100800 */
[----:B------:R-:W4:Y:S04]  /*e290*/  LD.E R24, desc[UR36][R22.64+0x200] ;  /* 0x0002002416187980 */ /* 0x000f28000c101900 */
[----:B------:R-:W4:Y:S04]  /*e2a0*/  LD.E R27, desc[UR36][R22.64+0x20c] ;  /* 0x00020c24161b7980 */ /* 0x000f28000c101900 */
[----:B--2---:R-:W2:Y:S04]  /*e2b0*/  LD.E R28, desc[UR36][R22.64+0x210] ;  /* 0x00021024161c7980 */ /* 0x004ea8000c101900 */
[----:B------:R-:W2:Y:S04]  /*e2c0*/  LD.E R29, desc[UR36][R22.64+0x214] ;  /* 0x00021424161d7980 */ /* 0x000ea8000c101900 */
[----:B---3--:R-:W2:Y:S04]  /*e2d0*/  LD.E R30, desc[UR36][R22.64+0x218] ;  /* 0x00021824161e7980 */ /* 0x008ea8000c101900 */
[----:B------:R-:W2:Y:S04]  /*e2e0*/  LD.E R31, desc[UR36][R22.64+0x21c] ;  /* 0x00021c24161f7980 */ /* 0x000ea8000c101900 */
[----:B----4-:R-:W2:Y:S04]  /*e2f0*/  LD.E R32, desc[UR36][R22.64+0x220] ;  /* 0x0002202416207980 */ /* 0x010ea8000c101900 */
        /* <DEDUP_REMOVED lines=66> */
[----:B------:R-:W-:-:S03]  /*e720*/  IMAD R2, R25, 0xc00, R2 ;  /* 0x00000c0019027824 */ /* 0x000fc600078e0202 */
[----:B------:R-:W2:Y:S01]  /*e730*/  LD.E R99, desc[UR36][R22.64+0x32c] ;  /* 0x00032c2416637980 */ /* 0x000ea2000c101900 */
[----:B------:R-:W-:-:S03]  /*e740*/  ISETP.NE.U32.AND P0, PT, R26, RZ, PT ;  /* 0x000000ff1a00720c */ /* 0x000fc60003f05070 */
        /* <DEDUP_REMOVED lines=54> */
[----:B------:R-:W-:-:S02]  /*eab0*/  R2UR UR6, R2 ;  /* 0x00000000020672ca */ /* 0x000fc400000e0000 */
[----:B------:R-:W-:Y:S02]  /*eac0*/  R2UR UR7, R3 ;  /* 0x00000000030772ca */ /* 0x000fe400000e0000 */
[----:B------:R-:W-:Y:S02]  /*ead0*/  F2FP.F16.F32.PACK_AB R152, R19, R152 ;  /* 0x000000981398723e */ /* 0x000fe400000000ff */
[----:B------:R-:W-:Y:S02]  /*eae0*/  F2FP.F16.F32.PACK_AB R153, R176, R153 ;  /* 0x00000099b099723e */ /* 0x000fe400000000ff */
[----:B------:R-:W-:Y:S02]  /*eaf0*/  F2FP.F16.F32.PACK_AB R154, R20, R154 ;  /* 0x0000009a149a723e */ /* 0x000fe400000000ff */
[----:B------:R-:W-:Y:S01]  /*eb00*/  F2FP.F16.F32.PACK_AB R155, R177, R155 ;  /* 0x0000009bb19b723e */ /* 0x000fe200000000ff */
[----:B------:R-:W-:-:S03]  /*eb10*/  VOTEU.ANY UP0, P0 ;  /* 0x00000000003f7886 */ /* 0x000fc60000000100 */
[----:B--2---:R-:W-:-:S06]  /*eb20*/  WARPGROUP.ARRIVE ;  /* 0x00000000000079c5 */ /* 0x004fcc0000000000 */
[----:B------:R-:W-:Y:S03]  /*eb30*/  HGMMA.64x256x16.F32 R24, R152, gdesc[UR4].tnspB, R24, UP0, gsb0 ;  /* 0x43e0000498187df0 */ /* 0x000fe6000b800818 */
[----:B------:R-:W-:Y:S02]  /*eb40*/  WARPGROUP.DEPBAR.LE gsb0, 0x0 ;  /* 0x00008000000079c5 */ /* 0x000fe40000010000 */
[----:B------:R-:W-:Y:S02]  /*eb50*/  VIADD R152, R2, 0x80 ;  /* 0x0000008002987836 */ /* 0x000fe40000000000 */
[----:B------:R-:W-:-:S03]  /*eb60*/  IMAD.MOV.U32 R153, RZ, RZ, R3 ;  /* 0x000000ffff997224 */ /* 0x000fc600078e0003 */
[----:B------:R-:W-:Y:S02]  /*eb70*/  R2UR UR6, R152 ;  /* 0x00000000980672ca */ /* 0x000fe400000e0000 */
[----:B------:R-:W-:Y:S02]  /*eb80*/  R2UR UR7, R153 ;  /* 0x00000000990772ca */ /* 0x000fe400000e0000 */
[----:B------:R-:W-:Y:S02]  /*eb90*/  F2FP.F16.F32.PACK_AB R152, R21, R14 ;  /* 0x0000000e1598723e */ /* 0x000fe400000000ff */
[----:B------:R-:W-:Y:S02]  /*eba0*/  F2FP.F16.F32.PACK_AB R153, R173, R170 ;  /* 0x000000aaad99723e */ /* 0x000fe400000000ff */
[----:B------:R-:W-:Y:S02]  /*ebb0*/  F2FP.F16.F32.PACK_AB R154, R156, R15 ;  /* 0x0000000f9c9a723e */ /* 0x000fe400000000ff */
[----:B------:R-:W-:Y:S01]  /*ebc0*/  F2FP.F16.F32.PACK_AB R155, R186, R178 ;  /* 0x000000b2ba9b723e */ /* 0x000fe200000000ff */
        /* <DEDUP_REMOVED lines=130> */
[----:B------:R-:W-:Y:S02]  /*f3f0*/  VIADD R14, R2, 0x100 ;  /* 0x00000100020e7836 */ /* 0x000fe40000000000 */
[----:B------:R-:W-:-:S03]  /*f400*/  IMAD.MOV.U32 R15, RZ, RZ, R3 ;  /* 0x000000ffff0f7224 */ /* 0x000fc600078e0003 */
[----:B------:R-:W-:Y:S02]  /*f410*/  R2UR UR6, R14 ;  /* 0x000000000e0672ca */ /* 0x000fe400000e0000 */
[----:B------:R-:W-:Y:S01]  /*f420*/  R2UR UR7, R15 ;  /* 0x000000000f0772ca */ /* 0x000fe200000e0000 */
[----:B------:R-:W-:Y:S01]  /*f430*/  STL [R1+0x68], R0 ;  /* 0x0000680001007387 */ /* 0x000fe20000100800 */
[----:B------:R-:W-:Y:S02]  /*f440*/  WARPGROUP.DEPBAR.LE gsb0, 0x0 ;  /* 0x00008000000079c5 */ /* 0x000fe40000010000 */
[----:B------:R-:W-:Y:S02]  /*f450*/  F2FP.F16.F32.PACK_AB R152, R157, R12 ;  /* 0x0000000c9d98723e */ /* 0x000fe400000000ff */
[----:B------:R-:W-:Y:S02]  /*f460*/  F2FP.F16.F32.PACK_AB R153, R188, R187 ;  /* 0x000000bbbc99723e */ /* 0x000fe400000000ff */
[----:B------:R-:W-:-:S02]  /*f470*/  F2FP.F16.F32.PACK_AB R154, R158, R13 ;  /* 0x0000000d9e9a723e */ /* 0x000fc400000000ff */
        /* <DEDUP_REMOVED lines=136> */
[----:B------:R-:W-:Y:S02]  /*fd00*/  VIADD R12, R2, 0x200 ;  /* 0x00000200020c7836 */ /* 0x000fe40000000000 */
[----:B------:R-:W-:Y:S01]  /*fd10*/  IMAD.MOV.U32 R13, RZ, RZ, R3 ;  /* 0x000000ffff0d7224 */ /* 0x000fe200078e0003 */
[----:B------:R-:W-:Y:S02]  /*fd20*/  WARPGROUP.DEPBAR.LE gsb0, 0x0 ;  /* 0x00008000000079c5 */ /* 0x000fe40000010000 */
[----:B------:R-:W-:Y:S02]  /*fd30*/  F2FP.F16.F32.PACK_AB R152, R159, R9 ;  /* 0x000000099f98723e */ /* 0x000fe400000000ff */
[----:B------:R-:W-:-:S02]  /*fd40*/  F2FP.F16.F32.PACK_AB R153, R182, R181 ;  /* 0x000000b5b699723e */ /* 0x000fc400000000ff */
        /* <DEDUP_REMOVED lines=132> */
[----:B------:R-:W-:Y:S02]  /*10590*/  R2UR UR6, R12 ;  /* 0x000000000c0672ca */ /* 0x000fe400000e0000 */
[----:B------:R-:W-:Y:S01]  /*105a0*/  R2UR UR7, R13 ;  /* 0x000000000d0772ca */ /* 0x000fe200000e0000 */
[----:B------:R-:W-:Y:S01]  /*105b0*/  STL [R1+0x68], R0 ;  /* 0x0000680001007387 */ /* 0x000fe20000100800 */
[----:B------:R-:W-:Y:S01]  /*105c0*/  VIADD R2, R2, 0x280 ;  /* 0x0000028002027836 */ /* 0x000fe20000000000 */
        /* <DEDUP_REMOVED lines=273> */
[----:B------:R-:W-:Y:S02]  /*116e0*/  STL [R1+0x68], R0 ;  /* 0x0000680001007387 */ /* 0x000fe40000100800 */
[----:B------:R-:W-:Y:S02]  /*116f0*/  WARPGROUP.DEPBAR.LE gsb0, 0x0 ;  /* 0x00008000000079c5 */ /* 0x000fe40000010000 */
        /* <DEDUP_REMOVED lines=128> */
[----:B------:R0:W-:Y:S04]  /*11f00*/  STL [R1+0x68], R0 ;  /* 0x0000680001007387 */ /* 0x0001e80000100800 */
[----:B------:R-:W2:Y:S04]  /*11f10*/  LD.E R3, desc[UR36][R22.64+0x200] ;  /* 0x0002002416037980 */ /* 0x000ea8000c101900 */
[----:B------:R-:W3:Y:S04]  /*11f20*/  LD.E R5, desc[UR36][R22.64+0x204] ;  /* 0x0002042416057980 */ /* 0x000ee8000c101900 */
[----:B0-----:R-:W4:Y:S04]  /*11f30*/  LD.E R0, desc[UR36][R22.64+0x374] ;  /* 0x0003742416007980 */ /* 0x001f28000c101900 */
        /* <DEDUP_REMOVED lines=125> */
[----:B----4-:R0:W-:Y:S04]  /*12710*/  ST.E desc[UR36][R22.64+0x374], R0 ;  /* 0x0003740016007985 */ /* 0x0101e8000c101924 */
[----:B0-----:R-:W4:Y:S04]  /*12720*/  LD.E R0, desc[UR36][R22.64+0x28] ;  /* 0x0000282416007980 */ /* 0x001f28000c101900 */
[----:B--2---:R-:W-:Y:S04]  /*12730*/  ST.E desc[UR36][R22.64+0x200], R3 ;  /* 0x0002000316007985 */ /* 0x004fe8000c101924 */
[----:B---3--:R0:W-:Y:S04]  /*12740*/  ST.E desc[UR36][R22.64+0x204], R5 ;  /* 0x0002040516007985 */ /* 0x0081e8000c101924 */
        /* <DEDUP_REMOVED lines=125> */
[----:B0-----:R1:W5:Y:S01]  /*12f20*/  LDL R5, [R1+0x1f0] ;  /* 0x0001f00001057983 */ /* 0x0013620000100800 */
[----:B----4-:R-:W-:-:S04]  /*12f30*/  LOP3.LUT R0, R0, 0x1, RZ, 0xfc, !PT ;  /* 0x0000000100007812 */ /* 0x010fc800078efcff */
[----:B------:R-:W-:Y:S01]  /*12f40*/  ISETP.NE.AND P0, PT, R0, 0x3, PT ;  /* 0x000000030000780c */ /* 0x000fe20003f05270 */
[----:B------:R-:W-:-:S12]  /*12f50*/  BSSY B0, `(.L_x_11252) ;  /* 0x0000003000007945 */ /* 0x000fd80003800000 */
[----:B-1----:R-:W-:Y:S05]  /*12f60*/  @!P0 BRA `(.L_x_11253) ;  /* 0x0000000000048947 */ /* 0x002fea0003800000 */
[----:B------:R-:W-:Y:S01]  /*12f70*/  BPT.TRAP 0x1 ;  /* 0x000000040000795c */ /* 0x000fe20000300000 */
.L_x_11253:
[----:B------:R-:W-:Y:S05]  /*12f80*/  BSYNC B0 ;  /* 0x0000000000007941 */ /* 0x000fea0003800000 */
.L_x_11252:
[----:B------:R-:W2:Y:S04]  /*12f90*/  LD.E.64 R2, desc[UR36][R22.64+0x48] ;  /* 0x0000482416027980 */ /* 0x000ea8000c101b00 */
[----:B------:R-:W3:Y:S01]  /*12fa0*/  LD.E R0, desc[UR36][R22.64+0x34] ;  /* 0x0000342416007980 */ /* 0x000ee2000c101900 */
[C---:B------:R-:W-:Y:S01]  /*12fb0*/  ISETP.GT.AND P0, PT, R11.reuse, R4, PT ;  /* 0x000000040b00720c */ /* 0x040fe20003f04270 */
[----:B------:R-:W-:Y:S01]  /*12fc0*/  VIADD R11, R11, 0xffffffff ;  /* 0xffffffff0b0b7836 */ /* 0x000fe20000000000 */
[----:B--2---:R-:W-:-:S05]  /*12fd0*/  MOV R2, R2 ;  /* 0x0000000200027202 */ /* 0x004fca0000000f00 */
[----:B-----5:R-:W-:-:S05]  /*12fe0*/  IMAD R5, R5, 0x8, R2 ;  /* 0x0000000805057824 */ /* 0x020fca00078e0202 */
[----:B---3--:R-:W-:-:S04]  /*12ff0*/  PRMT R0, R0, 0x654, R5 ;  /* 0x0000065400007816 */ /* 0x008fc80000000005 */
[----:B------:R0:W-:Y:S01]  /*13000*/  SYNCS.ARRIVE.TRANS64.RED.A1T0 RZ, [R0+URZ], RZ ;  /* 0x000000ff00ff79a7 */ /* 0x0001e2000810043f */
[----:B------:R-:W-:Y:S05]  /*13010*/  @P0 BRA `(.L_x_11254) ;  /* 0xffffff6400f80947 */ /* 0x000fea000383ffff */
.L_x_11235:
[----:B------:R-:W-:-:S13]  /*13020*/  ISETP.GE.AND P0, PT, R11, UR40, PT ;  /* 0x000000280b007c0c */ /* 0x000fda000bf06270 */
[----:B------:R-:W-:Y:S05]  /*13030*/  @!P0 BRA `(.L_x_11255) ;  /* 0x000000ac00208947 */ /* 0x000fea0003800000 */
[----:B------:R-:W-:-:S05]  /*13040*/  IADD3 R20, P0, R16, 0x28, RZ ;  /* 0x0000002810147810 */ /* 0x000fca0007f1e0ff */
[----:B------:R-:W-:-:S08]  /*13050*/  IMAD.X R21, RZ, RZ, R17, P0 ;  /* 0x000000ffff157224 */ /* 0x000fd000000e0611 */
.L_x_11288:
[----:B------:R-:W2:Y:S04]  /*13060*/  LDL R2, [R1+0x1f0] ;  /* 0x0001f00001027983 */ /* 0x000ea80000100800 */
[----:B0-----:R-:W3:Y:S04]  /*13070*/  LDL R0, [R1+0x1f8] ;  /* 0x0001f80001007983 */ /* 0x001ee80000100800 */
[----:B-1----:R-:W4:Y:S01]  /*13080*/  LDL R3, [R1] ;  /* 0x0000000001037983 */ /* 0x002f220000100800 */
        /* <DEDUP_REMOVED lines=17> */
.L_x_11257:
[----:B------:R-:W-:Y:S05]  /*131a0*/  BSYNC B0 ;  /* 0x0000000000007941 */ /* 0x000fea0003800000 */
.L_x_11256:
[----:B------:R-:W2:Y:S01]  /*131b0*/  LDL.64 R6, [R1+0x18] ;  /* 0x0000180001067983 */ /* 0x000ea20000100a00 */
[----:B-----5:R-:W-:Y:S02]  /*131c0*/  SHF.L.U32 R5, R4, 0x1f, RZ ;  /* 0x0000001f04057819 */ /* 0x020fe400000006ff */
[----:B--2---:R-:W-:-:S05]  /*131d0*/  MOV R3, R6 ;  /* 0x0000000600037202 */ /* 0x004fca0000000f00 */
[----:B------:R-:W-:-:S04]  /*131e0*/  IMAD R2, R2, 0x8, R3 ;  /* 0x0000000802027824 */ /* 0x000fc800078e0203 */
[----:B------:R1:W2:Y:S01]  /*131f0*/  SYNCS.PHASECHK.TRANS64.TRYWAIT P0, [R2+URZ], R5 ;  /* 0x00000005020075a7 */ /* 0x0002a2000800017f */
[----:B------:R1:W5:Y:S01]  /*13200*/  LDL.64 R6, [R1+0x1f0] ;  /* 0x0001f00001067983 */ /* 0x0003620000100a00 */
[----:B------:R-:W-:Y:S04]  /*13210*/  BSSY B0, `(.L_x_11258) ;  /* 0x0000003000007945 */ /* 0x000fe80003800000 */
[----:B------:R-:W-:Y:S05]  /*13220*/  @!P1 BRA `(.L_x_11259) ;  /* 0x0000000000049947 */ /* 0x000fea0003800000 */
[----:B------:R-:W-:Y:S01]  /*13230*/  BPT.TRAP 0x1 ;  /* 0x000000040000795c */ /* 0x000fe20000300000 */
.L_x_11259:
[----:B------:R-:W-:Y:S05]  /*13240*/  BSYNC B0 ;  /* 0x0000000000007941 */ /* 0x000fea0003800000 */
.L_x_11258:
[----:B------:R-:W-:Y:S04]  /*13250*/  BSSY B0, `(.L_x_11260) ;  /* 0x0000006000007945 */ /* 0x000fe80003800000 */
[----:B--2---:R-:W-:Y:S05]  /*13260*/  @P0 BRA `(.L_x_11261) ;  /* 0x0000000000100947 */ /* 0x004fea0003800000 */
[----:B-----5:R-:W-:Y:S01]  /*13270*/  IMAD R6, R6, 0x8, R3 ;  /* 0x0000000806067824 */ /* 0x020fe200078e0203 */
[----:B------:R-:W-:-:S04]  /*13280*/  SHF.L.U32 R7, R7, 0x1f, RZ ;  /* 0x0000001f07077819 */ /* 0x000fc800000006ff */
[----:B------:R-:W2:Y:S02]  /*13290*/  SYNCS.PHASECHK.TRANS64.TRYWAIT P0, [R6+URZ], R7 ;  /* 0x00000007060075a7 */ /* 0x000ea4000800017f */
[----:B--2---:R-:W-:Y:S05]  /*132a0*/  @!P0 BRA `(.L_x_11262) ;  /* 0x0000013800148947 */ /* 0x004fea0003800000 */
.L_x_11261:
[----:B------:R-:W-:Y:S05]  /*132b0*/  BSYNC B0 ;  /* 0x0000000000007941 */ /* 0x000fea0003800000 */
.L_x_11260:
[----:B--2--5:R-:W2:Y:S04]  /*132c0*/  LDL R7, [R1+0x1f0] ;  /* 0x0001f00001077983 */ /* 0x024ea80000100800 */
[----:B-1----:R-:W2:Y:S01]  /*132d0*/  LDL.64 R2, [R1+0x80] ;  /* 0x0000800001027983 */ /* 0x002ea20000100a00 */
[----:B------:R-:W-:Y:S05]  /*132e0*/  WARPSYNC.ALL ;  /* 0x0000000000007948 */ /* 0x000fea0003800000 */
[----:B------:R-:W3:Y:S04]  /*132f0*/  LDL.64 R14, [R1+0x78] ;  /* 0x00007800010e7983 */ /* 0x000ee80000100a00 */
[----:B0-----:R-:W4:Y:S04]  /*13300*/  LDL.64 R4, [R1+0x78] ;  /* 0x0000780001047983 */ /* 0x001f280000100a00 */
[----:B------:R-:W4:Y:S01]  /*13310*/  LDL.64 R8, [R1+0x78] ;  /* 0x0000780001087983 */ /* 0x000f220000100a00 */
[----:B--2---:R-:W-:Y:S01]  /*13320*/  IMAD R2, R7, 0x300, R2 ;  /* 0x0000030007027824 */ /* 0x004fe200078e0202 */
[----:B------:R-:W-:-:S02]  /*13330*/  R2UR UR7, R3 ;  /* 0x00000000030772ca */ /* 0x000fc400000e0000 */
[----:B------:R-:W2:Y:S01]  /*13340*/  LDL.64 R12, [R1+0x78] ;  /* 0x00007800010c7983 */ /* 0x000ea20000100a00 */
[----:B------:R-:W-:Y:S01]  /*13350*/  WARPGROUP.ARRIVE ;  /* 0x00000000000079c5 */ /* 0x000fe20000000000 */
[C---:B------:R-:W-:Y:S01]  /*13360*/  R2UR UR6, R2.reuse ;  /* 0x00000000020672ca */ /* 0x040fe200000e0000 */
[----:B------:R-:W-:Y:S01]  /*13370*/  IMAD.MOV.U32 R0, RZ, RZ, 0x1 ;  /* 0x00000001ff007424 */ /* 0x000fe200078e00ff */
[----:B------:R0:W-:Y:S04]  /*13380*/  STL [R1+0x60], RZ ;  /* 0x000060ff01007387 */ /* 0x0001e80000100800 */
[----:B------:R0:W-:Y:S04]  /*13390*/  STL [R1+0x60], R0 ;  /* 0x0000600001007387 */ /* 0x0001e80000100800 */
[----:B------:R0:W-:Y:S04]  /*133a0*/  STL [R1+0x60], R0 ;  /* 0x0000600001007387 */ /* 0x0001e80000100800 */
[----:B------:R0:W-:Y:S04]  /*133b0*/  STL [R1+0x60], R0 ;  /* 0x0000600001007387 */ /* 0x0001e80000100800 */
[----:B------:R0:W-:Y:S01]  /*133c0*/  STL [R1+0x60], R0 ;  /* 0x0000600001007387 */ /* 0x0001e20000100800 */
[----:B------:R-:W-:-:S02]  /*133d0*/  VIADD R6, R2, 0x2 ;  /* 0x0000000202067836 */ /* 0x000fc40000000000 */
[----:B------:R-:W-:Y:S01]  /*133e0*/  IMAD.MOV.U32 R7, RZ, RZ, R3 ;  /* 0x000000ffff077224 */ /* 0x000fe200078e0003 */
[----:B---3--:R-:W-:Y:S02]  /*133f0*/  R2UR UR4, R14 ;  /* 0x000000000e0472ca */ /* 0x008fe400000e0000 */
[----:B------:R-:W-:Y:S01]  /*13400*/  R2UR UR5, R15 ;  /* 0x000000000f0572ca */ /* 0x000fe200000e0000 */
[----:B----4-:R-:W-:Y:S01]  /*13410*/  VIADD R4, R4, 0x2 ;  /* 0x0000000204047836 */ /* 0x010fe20000000000 */
[----:B------:R0:W5:Y:S11]  /*13420*/  LDL.64 R14, [R1+0x1f0] ;  /* 0x0001f000010e7983 */ /* 0x0001760000100a00 */
[----:B------:R-:W-:Y:S01]  /*13430*/  HGMMA.64x96x16.F32 R24, gdesc[UR4], RZ, !UPT, gsb0 ;  /* 0x01600000041879f0 */ /* 0x000fe2000c0008ff */
[----:B------:R-:W-:-:S02]  /*13440*/  R2UR UR6, R6 ;  /* 0x00000000060672ca */ /* 0x000fc400000e0000 */
[----:B------:R-:W-:Y:S02]  /*13450*/  R2UR UR7, R7 ;  /* 0x00000000070772ca */ /* 0x000fe400000e0000 */
[----:B------:R-:W-:Y:S02]  /*13460*/  R2UR UR4, R4 ;  /* 0x00000000040472ca */ /* 0x000fe400000e0000 */
        /* <DEDUP_REMOVED lines=30> */
.L_x_11264:
[----:B------:R-:W-:Y:S05]  /*13650*/  BSYNC B0 ;  /* 0x0000000000007941 */ /* 0x000fea0003800000 */
.L_x_11263:
        /* <DEDUP_REMOVED lines=11> */
.L_x_11266:
[----:B------:R-:W-:Y:S05]  /*13710*/  BSYNC B0 ;  /* 0x0000000000007941 */ /* 0x000fea0003800000 */
.L_x_11265:
[----:B------:R-:W-:Y:S04]  /*13720*/  BSSY B0, `(.L_x_11267) ;  /* 0x0000007000007945 */ /* 0x000fe80003800000 */
[----:B------:R-:W-:Y:S05]  /*13730*/  @P0 BRA `(.L_x_11268) ;  /* 0x0000000000140947 */ /* 0x000fea0003800000 */
[----:B------:R-:W2:Y:S02]  /*13740*/  LD.E.64 R20, desc[UR36][R20.64+0x18] ;  /* 0x0000182414147980 */ /* 0x000ea4000c101b00 */
[----:B--2---:R-:W-:-:S05]  /*13750*/  MOV R3, R20 ;  /* 0x0000001400037202 */ /* 0x004fca0000000f00 */
[----:B------:R-:W-:-:S04]  /*13760*/  IMAD R14, R14, 0x8, R3 ;  /* 0x000000080e0e7824 */ /* 0x000fc800078e0203 */
[----:B------:R-:W0:Y:S02]  /*13770*/  SYNCS.PHASECHK.TRANS64.TRYWAIT P0, [R14+URZ], R15 ;  /* 0x0000000f0e0075a7 */ /* 0x000e24000800017f */
[----:B0-----:R-:W-:Y:S05]  /*13780*/  @!P0 BRA `(.L_x_11269) ;  /* 0x0000013000f08947 */ /* 0x001fea0003800000 */
.L_x_11268:
[----:B------:R-:W-:Y:S05]  /*13790*/  BSYNC B0 ;  /* 0x0000000000007941 */ /* 0x000fea0003800000 */
.L_x_11267:
[----:B------:R-:W2:Y:S04]  /*137a0*/  LDL R7, [R1+0x1f0] ;  /* 0x0001f00001077983 */ /* 0x000ea80000100800 */
[----:B------:R-:W2:Y:S04]  /*137b0*/  LDL.64 R2, [R1+0xf8] ;  /* 0x0000f80001027983 */ /* 0x000ea80000100a00 */
[----:B------:R-:W3:Y:S04]  /*137c0*/  LDL R6, [R1+0x70] ;  /* 0x0000700001067983 */ /* 0x000ee80000100800 */
[----:B------:R-:W4:Y:S04]  /*137d0*/  LDL.64 R4, [R1+0xf0] ;  /* 0x0000f00001047983 */ /* 0x000f280000100a00 */
[----:B------:R-:W4:Y:S04]  /*137e0*/  LDL.64 R8, [R1+0xf0] ;  /* 0x0000f00001087983 */ /* 0x000f280000100a00 */
[----:B------:R-:W4:Y:S04]  /*137f0*/  LDL.64 R12, [R1+0xf0] ;  /* 0x0000f000010c7983 */ /* 0x000f280000100a00 */
[----:B0-----:R-:W4:Y:S01]  /*13800*/  LDL.64 R14, [R1+0xf0] ;  /* 0x0000f000010e7983 */ /* 0x001f220000100a00 */
        /* <DEDUP_REMOVED lines=197> */
.L_x_11271:
[----:B------:R-:W-:Y:S05]  /*14460*/  BSYNC B0 ;  /* 0x0000000000007941 */ /* 0x000fea0003800000 */
.L_x_11270:
[----:B------:R-:W2:Y:S02]  /*14470*/  LDL.64 R2, [R1+0x20] ;  /* 0x0000200001027983 */ /* 0x000ea40000100a00 */
[----:B--2---:R-:W-:-:S05]  /*14480*/  MOV R3, R2 ;  /* 0x0000000200037202 */ /* 0x004fca0000000f00 */
[----:B-----5:R-:W-:-:S05]  /*14490*/  IMAD R6, R6, 0x8, R3 ;  /* 0x0000000806067824 */ /* 0x020fca00078e0203 */
[----:B------:R-:W-:-:S04]  /*144a0*/  PRMT R6, R19, 0x654, R6 ;  /* 0x0000065413067816 */ /* 0x000fc80000000006 */
[----:B------:R0:W-:Y:S01]  /*144b0*/  SYNCS.ARRIVE.TRANS64.RED.A1T0 RZ, [R6+URZ], RZ ;  /* 0x000000ff06ff79a7 */ /* 0x0001e2000810043f */
[----:B------:R-:W2:Y:S04]  /*144c0*/  LDL R4, [R198+0x24] ;  /* 0x00002400c6047983 */ /* 0x000ea80000100800 */
[----:B------:R-:W3:Y:S01]  /*144d0*/  LDL R2, [R198] ;  /* 0x00000000c6027983 */ /* 0x000ee20000100800 */
[----:B------:R-:W-:Y:S02]  /*144e0*/  ULDC UR4, c[0x0][0x20] ;  /* 0x0000080000047ab9 */ /* 0x000fe40000000800 */
[----:B------:R-:W-:Y:S01]  /*144f0*/  VIADD R3, R185, -UR4 ;  /* 0x80000004b9037c36 */ /* 0x000fe20008000000 */
[----:B------:R-:W4:Y:S04]  /*14500*/  LDL R74, [R198+0x18] ;  /* 0x00001800c64a7983 */ /* 0x000f280000100800 */
[----:B------:R-:W4:Y:S04]  /*14510*/  LDL R20, [R198+0x8] ;  /* 0x00000800c6147983 */ /* 0x000f280000100800 */
[----:B------:R-:W4:Y:S04]  /*14520*/  LDL R3, [R3] ;  /* 0x0000000003037983 */ /* 0x000f280000100800 */
        /* <DEDUP_REMOVED lines=8> */
[----:B------:R-:W-:-:S04]  /*145b0*/  LEA.HI R4, R5, R2, RZ, 0x7 ;  /* 0x0000000205047211 */ /* 0x000fc800078f38ff */
[----:B------:R-:W-:-:S05]  /*145c0*/  LOP3.LUT R7, R4, 0xffffff80, RZ, 0xc0, !PT ;  /* 0xffffff8004077812 */ /* 0x000fca00078ec0ff */
[----:B------:R-:W-:-:S05]  /*145d0*/  IMAD.IADD R7, R2, 0x1, -R7 ;  /* 0x0000000102077824 */ /* 0x000fca00078e0a07 */
[----:B0-----:R-:W-:Y:S02]  /*145e0*/  SHF.R.S32.HI R6, RZ, 0x1f, R7 ;  /* 0x0000001fff067819 */ /* 0x001fe40000011407 */
[----:B------:R-:W-:Y:S02]  /*145f0*/  LEA.HI R12, R5, R2, RZ, 0x2 ;  /* 0x00000002050c7211 */ /* 0x000fe400078f10ff */
[----:B------:R-:W-:Y:S02]  /*14600*/  LEA.HI R8, R6, R7, RZ, 0x2 ;  /* 0x0000000706087211 */ /* 0x000fe400078f10ff */
[----:B------:R-:W-:Y:S02]  /*14610*/  LOP3.LUT R13, R12, 0xfffffffc, RZ, 0xc0, !PT ;  /* 0xfffffffc0c0d7812 */ /* 0x000fe400078ec0ff */
[--C-:B------:R-:W-:Y:S02]  /*14620*/  SHF.R.S32.HI R9, RZ, 0x2, R8.reuse ;  /* 0x00000002ff097819 */ /* 0x100fe40000011408 */
[----:B------:R-:W-:-:S02]  /*14630*/  SHF.R.S32.HI R10, RZ, 0x1f, R8 ;  /* 0x0000001fff0a7819 */ /* 0x000fc40000011408 */
[----:B------:R-:W-:Y:S02]  /*14640*/  SHF.R.S32.HI R5, RZ, 0x7, R4 ;  /* 0x00000007ff057819 */ /* 0x000fe40000011404 */
[----:B------:R-:W-:Y:S02]  /*14650*/  LEA.HI R10, R10, R9, RZ, 0x3 ;  /* 0x000000090a0a7211 */ /* 0x000fe400078f18ff */
[----:B------:R-:W-:Y:S01]  /*14660*/  LEA.HI R6, R6, R7, RZ, 0x5 ;  /* 0x0000000706067211 */ /* 0x000fe200078f28ff */
[----:B------:R-:W-:Y:S01]  /*14670*/  IMAD.IADD R13, R2, 0x1, -R13 ;  /* 0x00000001020d7824 */ /* 0x000fe200078e0a0d */
[----:B------:R-:W-:Y:S02]  /*14680*/  LOP3.LUT R10, R10, 0xfffffff8, RZ, 0xc0, !PT ;  /* 0xfffffff80a0a7812 */ /* 0x000fe400078ec0ff */
[----:B------:R-:W-:Y:S02]  /*14690*/  LEA.HI R4, R4, R5, RZ, 0x1 ;  /* 0x0000000504047211 */ /* 0x000fe400078f08ff */
[----:B------:R-:W-:Y:S01]  /*146a0*/  SHF.R.S32.HI R6, RZ, 0x5, R6 ;  /* 0x00000005ff067819 */ /* 0x000fe20000011406 */
[----:B------:R-:W-:Y:S01]  /*146b0*/  IMAD.IADD R10, R9, 0x1, -R10 ;  /* 0x00000001090a7824 */ /* 0x000fe200078e0a0a */
[----:B------:R-:W-:-:S02]  /*146c0*/  LOP3.LUT R4, R4, 0x3fffffe, RZ, 0xc0, !PT ;  /* 0x03fffffe04047812 */ /* 0x000fc400078ec0ff */
[----:B------:R-:W-:Y:S01]  /*146d0*/  LEA.HI R2, R13, R13, RZ, 0x1 ;  /* 0x0000000d0d027211 */ /* 0x000fe200078f08ff */
[----:B----4-:R-:W-:Y:S02]  /*146e0*/  IMAD R3, R3, 0x8, R6 ;  /* 0x0000000803037824 */ /* 0x010fe400078e0206 */
[----:B------:R-:W-:Y:S01]  /*146f0*/  IMAD.IADD R4, R5, 0x1, -R4 ;  /* 0x0000000105047824 */ /* 0x000fe200078e0a04 */
[----:B------:R-:W-:Y:S01]  /*14700*/  LOP3.LUT R2, R2, 0x1ffffffe, RZ, 0xc0, !PT ;  /* 0x1ffffffe02027812 */ /* 0x000fe200078ec0ff */
[----:B------:R-:W-:-:S04]  /*14710*/  IMAD.U32 R3, R3, 0x10, R10 ;  /* 0x0000001003037824 */ /* 0x000fc800078e000a */
[----:B------:R-:W-:Y:S02]  /*14720*/  IMAD.IADD R2, R13, 0x1, -R2 ;  /* 0x000000010d027824 */ /* 0x000fe400078e0a02 */
[----:B------:R-:W-:-:S04]  /*14730*/  IMAD R3, R4, 0x40, R3 ;  /* 0x0000004004037824 */ /* 0x000fc800078e0203 */
[----:B------:R-:W-:Y:S01]  /*14740*/  IMAD R2, R2, 0x8, R3 ;  /* 0x0000000802027824 */ /* 0x000fe200078e0203 */
[----:B------:R-:W-:Y:S01]  /*14750*/  LOP3.LUT R8, R8, 0x7ffffffc, RZ, 0xc0, !PT ;  /* 0x7ffffffc08087812 */ /* 0x000fe200078ec0ff */
[----:B------:R-:W-:Y:S01]  /*14760*/  IMAD.MOV.U32 R4, RZ, RZ, -0x60 ;  /* 0xffffffa0ff047424 */ /* 0x000fe200078e00ff */
[----:B------:R-:W-:-:S03]  /*14770*/  ISETP.GE.AND P1, PT, R74, 0x1, PT ;  /* 0x000000014a00780c */ /* 0x000fc60003f26270 */
[----:B------:R-:W-:Y:S02]  /*14780*/  IMAD.IADD R8, R7, 0x1, -R8 ;  /* 0x0000000107087824 */ /* 0x000fe400078e0a08 */
[----:B------:R-:W-:-:S04]  /*14790*/  IMAD R3, R11, R4, 0x1 ;  /* 0x000000010b037424 */ /* 0x000fc800078e0204 */
[----:B------:R-:W-:Y:S01]  /*147a0*/  IMAD R3, R8, -0x2, R3 ;  /* 0xfffffffe08037824 */ /* 0x000fe200078e0203 */
[----:B------:R-:W-:-:S04]  /*147b0*/  LOP3.LUT R21, RZ, R21, RZ, 0x33, !PT ;  /* 0x00000015ff157212 */ /* 0x000fc800078e33ff */
[----:B------:R-:W-:Y:S01]  /*147c0*/  IADD3 R4, -R75, R3, R20 ;  /* 0x000000034b047210 */ /* 0x000fe20007ffe114 */
[----:B------:R-:W-:Y:S01]  /*147d0*/  BSSY B0, `(.L_x_11272) ;  /* 0x0000024000007945 */ /* 0x000fe20003800000 */
[----:B------:R-:W-:-:S03]  /*147e0*/  VIADD R12, R3, 0xffffffff ;  /* 0xffffffff030c7836 */ /* 0x000fc60000000000 */
[C---:B------:R-:W-:Y:S02]  /*147f0*/  IMAD.IADD R7, R4.reuse, 0x1, R19 ;  /* 0x0000000104077824 */ /* 0x040fe400078e0213 */
[----:B------:R-:W-:Y:S02]  /*14800*/  IMAD.IADD R10, R4, 0x1, R21 ;  /* 0x00000001040a7824 */ /* 0x000fe400078e0215 */
[----:B------:R-:W-:Y:S02]  /*14810*/  IMAD R72, R11, -0x60, R72 ;  /* 0xffffffa00b487824 */ /* 0x000fe400078e0248 */
[----:B--2---:R-:W-:-:S05]  /*14820*/  @P0 IMAD.HI.U32 R15, R2, R15, RZ ;  /* 0x0000000f020f0227 */ /* 0x004fca00078e00ff */
[----:B------:R-:W-:-:S05]  /*14830*/  @P0 SHF.R.U32.HI R2, RZ, R14, R15 ;  /* 0x0000000eff020219 */ /* 0x000fca000001160f */
[----:B------:R-:W0:Y:S02]  /*14840*/  SHFL.IDX PT, R5, R2, RZ, 0x1c1f ;  /* 0x001c1fff02057589 */ /* 0x000e2400000e0000 */
        /* <DEDUP_REMOVED lines=15> */
.L_x_11277:
[----:B------:R-:W-:Y:S05]  /*14940*/  BSYNC B2 ;  /* 0x0000000000027941 */ /* 0x000fea0003800000 */
.L_x_11276:
[----:B------:R-:W-:Y:S01]  /*14950*/  LOP3.LUT R5, RZ, R5, RZ, 0x33, !PT ;  /* 0x00000005ff057212 */ /* 0x000fe200078e33ff */
[----:B------:R-:W-:Y:S06]  /*14960*/  BRA `(.L_x_11278) ;  /* 0x0000000000187947 */ /* 0x000fec0003800000 */
.L_x_11275:
[----:B------:R-:W-:-:S13]  /*14970*/  ISETP.NE.AND P0, PT, R74, 0x1, PT ;  /* 0x000000014a00780c */ /* 0x000fda0003f05270 */
[----:B------:R-:W-:Y:S05]  /*14980*/  @!P0 BRA `(.L_x_11278) ;  /* 0x0000000000108947 */ /* 0x000fea0003800000 */
[----:B------:R-:W2:Y:S04]  /*14990*/  LDL R6, [R198+0x1c] ;  /* 0x00001c00c6067983 */ /* 0x000ea80000100800 */
[----:B------:R-:W3:Y:S01]  /*149a0*/  LDL R8, [R198+0x20] ;  /* 0x00002000c6087983 */ /* 0x000ee20000100800 */
[----:B--2---:R-:W-:-:S05]  /*149b0*/  IMAD.HI.U32 R5, R5, R6, RZ ;  /* 0x0000000605057227 */ /* 0x004fca00078e00ff */
[----:B---3--:R-:W-:-:S07]  /*149c0*/  SHF.R.U32.HI R5, RZ, R8, R5 ;  /* 0x00000008ff057219 */ /* 0x008fce0000011605 */
.L_x_11278:
[----:B------:R-:W-:Y:S05]  /*149d0*/  BSYNC B1 ;  /* 0x0000000000017941 */ /* 0x000fea0003800000 */
.L_x_11274:
[----:B------:R-:W-:-:S05]  /*149e0*/  IMAD R5, R74, R5, R12 ;  /* 0x000000054a057224 */ /* 0x000fca00078e020c */
[----:B------:R-:W-:Y:S02]  /*149f0*/  VIMNMX R4, R4, R5, !PT ;  /* 0x0000000504047248 */ /* 0x000fe40007fe0100 */
[----:B------:R-:W-:-:S07]  /*14a00*/  VIADDMNMX R3, R5, R74, R3, PT ;  /* 0x0000004a05037246 */ /* 0x000fce0003800103 */
.L_x_11273:
[----:B------:R-:W-:Y:S05]  /*14a10*/  BSYNC B0 ;  /* 0x0000000000007941 */ /* 0x000fea0003800000 */
.L_x_11272:
        /* <DEDUP_REMOVED lines=8> */
[----:B------:R-:W-:Y:S02]  /*14aa0*/  ISETP.LT.OR P3, PT, R3, 0x2, P3 ;  /* 0x000000020300780c */ /* 0x000fe40001f61670 */
[----:B------:R-:W-:Y:S02]  /*14ab0*/  FSEL R21, R28, -INF , !P2 ;  /* 0xff8000001c157808 */ /* 0x000fe40005000000 */
        /* <DEDUP_REMOVED lines=122> */
.L_x_11284:
[----:B------:R-:W-:Y:S05]  /*15260*/  BSYNC B2 ;  /* 0x0000000000027941 */ /* 0x000fea0003800000 */
.L_x_11283:
[----:B------:R-:W-:Y:S01]  /*15270*/  LOP3.LUT R75, RZ, R75, RZ, 0x33, !PT ;  /* 0x0000004bff4b7212 */ /* 0x000fe200078e33ff */
[----:B------:R-:W-:Y:S06]  /*15280*/  BRA `(.L_x_11285) ;  /* 0x0000000000187947 */ /* 0x000fec0003800000 */
.L_x_11282:
[----:B------:R-:W-:-:S13]  /*15290*/  ISETP.NE.AND P6, PT, R74, 0x1, PT ;  /* 0x000000014a00780c */ /* 0x000fda0003fc5270 */
[----:B------:R-:W-:Y:S05]  /*152a0*/  @!P6 BRA `(.L_x_11285) ;  /* 0x000000000010e947 */ /* 0x000fea0003800000 */
[----:B------:R-:W2:Y:S04]  /*152b0*/  LDL R2, [R198+0x1c] ;  /* 0x00001c00c6027983 */ /* 0x000ea80000100800 */
[----:B------:R-:W3:Y:S01]  /*152c0*/  LDL R4, [R198+0x20] ;  /* 0x00002000c6047983 */ /* 0x000ee20000100800 */
[----:B--2---:R-:W-:-:S05]  /*152d0*/  IMAD.HI.U32 R75, R75, R2, RZ ;  /* 0x000000024b4b7227 */ /* 0x004fca00078e00ff */
[----:B---3--:R-:W-:-:S07]  /*152e0*/  SHF.R.U32.HI R75, RZ, R4, R75 ;  /* 0x00000004ff4b7219 */ /* 0x008fce000001164b */
.L_x_11285:
[----:B------:R-:W-:Y:S05]  /*152f0*/  BSYNC B1 ;  /* 0x0000000000017941 */ /* 0x000fea0003800000 */
.L_x_11281:
[----:B------:R-:W-:-:S05]  /*15300*/  IMAD R75, R74, R75, R12 ;  /* 0x0000004b4a4b7224 */ /* 0x000fca00078e020c */
[----:B------:R-:W-:Y:S02]  /*15310*/  VIADDMNMX R5, R75, R74, R5, PT ;  /* 0x0000004a4b057246 */ /* 0x000fe40003800105 */
[----:B------:R-:W-:-:S07]  /*15320*/  VIMNMX R6, R6, R75, !PT ;  /* 0x0000004b06067248 */ /* 0x000fce0007fe0100 */
.L_x_11280:
[----:B------:R-:W-:Y:S05]  /*15330*/  BSYNC B0 ;  /* 0x0000000000007941 */ /* 0x000fea0003800000 */
.L_x_11279:
        /* <DEDUP_REMOVED lines=65> */
[----:B------:R-:W-:Y:S02]  /*15750*/  ISETP.NE.AND P6, PT, R24, RZ, PT ;  /* 0x000000ff1800720c */ /* 0x000fe40003fc5270 */
[----:B------:R-:W2:Y:S01]  /*15760*/  LDL.64 R24, [R1+0x1c0] ;  /* 0x0001c00001187983 */ /* 0x000ea20000100a00 */
        /* <DEDUP_REMOVED lines=20> */
[----:B------:R-:W-:Y:S02]  /*158b0*/  ISETP.GT.AND P0, PT, R6, 0x59, !P6 ;  /* 0x000000590600780c */ /* 0x000fe40007704270 */
[----:B------:R-:W-:Y:S02]  /*158c0*/  ISETP.LT.OR P5, PT, R5, 0x59, P5 ;  /* 0x000000590500780c */ /* 0x000fe40002fa1670 */
[----:B------:R-:W-:Y:S02]  /*158d0*/  FSEL R67, R67, -INF , !P4 ;  /* 0xff80000043437808 */ /* 0x000fe40006000000 */
[----:B------:R-:W-:Y:S02]  /*158e0*/  ISETP.LT.OR P0, PT, R5, 0x5a, P0 ;  /* 0x0000005a0500780c */ /* 0x000fe40000701670 */
[----:B------:R-:W-:Y:S02]  /*158f0*/  FSEL R70, R70, -INF , !P5 ;  /* 0xff80000046467808 */ /* 0x000fe40006800000 */
[----:B------:R-:W-:-:S02]  /*15900*/  FSEL R71, R71, -INF , !P0 ;  /* 0xff80000047477808 */ /* 0x000fc40004000000 */
[----:B--2---:R-:W-:-:S04]  /*15910*/  FMNMX.FTZ R4, R189, R2, !PT ;  /* 0x00000002bd047209 */ /* 0x004fc80007810000 */
        /* <DEDUP_REMOVED lines=33> */
[----:B------:R-:W-:-:S04]  /*15b30*/  FMNMX.FTZ R10, R46, R7, !PT ;  /* 0x000000072e0a7209 */ /* 0x000fc80007810000 */
[----:B------:R-:W-:-:S04]  /*15b40*/  FMNMX.FTZ R7, R47, R10, !PT ;  /* 0x0000000a2f077209 */ /* 0x000fc80007810000 */
[----:B------:R-:W-:-:S04]  /*15b50*/  FMNMX.FTZ R10, R50, R7, !PT ;  /* 0x00000007320a7209 */ /* 0x000fc80007810000 */
[----:B------:R-:W-:Y:S01]  /*15b60*/  FMNMX.FTZ R7, R51, R10, !PT ;  /* 0x0000000a33077209 */ /* 0x000fe20007810000 */
[----:B------:R-:W0:Y:S03]  /*15b70*/  SHFL.BFLY PT, R75, R4, 0x2, 0x1f ;  /* 0x0c401f00044b7f89 */ /* 0x000e2600000e0000 */
[----:B------:R-:W-:-:S04]  /*15b80*/  FMNMX.FTZ R10, R54, R7, !PT ;  /* 0x00000007360a7209 */ /* 0x000fc80007810000 */
[----:B------:R-:W-:-:S04]  /*15b90*/  FMNMX.FTZ R7, R55, R10, !PT ;  /* 0x0000000a37077209 */ /* 0x000fc80007810000 */
[----:B------:R-:W-:-:S04]  /*15ba0*/  FMNMX.FTZ R10, R58, R7, !PT ;  /* 0x000000073a0a7209 */ /* 0x000fc80007810000 */
[----:B------:R-:W-:-:S04]  /*15bb0*/  FMNMX.FTZ R7, R59, R10, !PT ;  /* 0x0000000a3b077209 */ /* 0x000fc80007810000 */
[----:B------:R-:W-:-:S04]  /*15bc0*/  FMNMX.FTZ R10, R62, R7, !PT ;  /* 0x000000073e0a7209 */ /* 0x000fc80007810000 */
[----:B------:R-:W-:Y:S02]  /*15bd0*/  FMNMX.FTZ R7, R63, R10, !PT ;  /* 0x0000000a3f077209 */ /* 0x000fe40007810000 */
[----:B0-----:R-:W-:Y:S02]  /*15be0*/  FMNMX.FTZ R75, R4, R75, !PT ;  /* 0x0000004b044b7209 */ /* 0x001fe40007810000 */
[----:B------:R-:W-:-:S04]  /*15bf0*/  FMNMX.FTZ R6, R66, R7, !PT ;  /* 0x0000000742067209 */ /* 0x000fc80007810000 */
[----:B------:R-:W-:Y:S01]  /*15c00*/  FMNMX.FTZ R5, R67, R6, !PT ;  /* 0x0000000643057209 */ /* 0x000fe20007810000 */
[----:B------:R-:W0:Y:S03]  /*15c10*/  SHFL.BFLY PT, R12, R75, 0x1, 0x1f ;  /* 0x0c201f004b0c7f89 */ /* 0x000e2600000e0000 */
[----:B------:R-:W-:-:S04]  /*15c20*/  FMNMX.FTZ R6, R70, R5, !PT ;  /* 0x0000000546067209 */ /* 0x000fc80007810000 */
[----:B------:R-:W-:Y:S02]  /*15c30*/  FMNMX.FTZ R5, R71, R6, !PT ;  /* 0x0000000647057209 */ /* 0x000fe40007810000 */
[----:B------:R-:W2:Y:S04]  /*15c40*/  LD.E.64 R6, desc[UR36][R24.64+0x10] ;  /* 0x0000102418067980 */ /* 0x000ea8000c101b00 */
[----:B------:R-:W-:Y:S04]  /*15c50*/  ST.E.64 desc[UR36][R24.64], R4 ;  /* 0x0000000418007985 */ /* 0x000fe8000c101b24 */
[----:B------:R-:W4:Y:S01]  /*15c60*/  LD.E R77, desc[UR36][R24.64+0x4] ;  /* 0x00000424184d7980 */ /* 0x000f22000c101900 */
[----:B0-----:R-:W-:-:S05]  /*15c70*/  FMNMX.FTZ R75, R75, R12, !PT ;  /* 0x0000000c4b4b7209 */ /* 0x001fca0007810000 */
[----:B------:R-:W-:Y:S04]  /*15c80*/  ST.E desc[UR36][R24.64], R75 ;  /* 0x0000004b18007985 */ /* 0x000fe8000c101924 */
[----:B------:R-:W3:Y:S04]  /*15c90*/  LD.E R79, desc[UR36][R24.64] ;  /* 0x00000024184f7980 */ /* 0x000ee8000c101900 */
[----:B----4-:R-:W0:Y:S01]  /*15ca0*/  SHFL.BFLY PT, R4, R77, 0x2, 0x1f ;  /* 0x0c401f004d047f89 */ /* 0x010e2200000e0000 */
[----:B---3--:R-:W-:Y:S01]  /*15cb0*/  FMUL.FTZ R10, R26, R79 ;  /* 0x0000004f1a0a7220 */ /* 0x008fe20000410000 */
[----:B------:R-:W-:-:S04]  /*15cc0*/  FSETP.NEU.FTZ.AND P0, PT, R79, -INF , PT ;  /* 0xff8000004f00780b */ /* 0x000fc80003f1d000 */
[----:B------:R-:W-:Y:S02]  /*15cd0*/  FSEL R10, R10, RZ, P0 ;  /* 0x000000ff0a0a7208 */ /* 0x000fe40000000000 */
[----:B0-----:R-:W-:-:S03]  /*15ce0*/  FMNMX.FTZ R4, R4, R77, !PT ;  /* 0x0000004d04047209 */ /* 0x001fc60007810000 */
[-CC-:B------:R-:W-:Y:S02]  /*15cf0*/  FFMA.FTZ R175, R9, R26.reuse, -R10.reuse ;  /* 0x0000001a09af7223 */ /* 0x180fe4000001080a */
[----:B------:R-:W0:Y:S01]  /*15d00*/  SHFL.BFLY PT, R9, R4, 0x1, 0x1f ;  /* 0x0c201f0004097f89 */ /* 0x000e2200000e0000 */
[-CC-:B------:R-:W-:Y:S01]  /*15d10*/  FFMA.FTZ R5, R29, R26.reuse, -R10.reuse ;  /* 0x0000001a1d057223 */ /* 0x180fe2000001080a */
[-C--:B------:R-:W-:Y:S01]  /*15d20*/  FFMA.FTZ R182, R33, R26.reuse, -R10 ;  /* 0x0000001a21b67223 */ /* 0x080fe2000001080a */
[----:B0-----:R-:W-:Y:S02]  /*15d30*/  FMNMX.FTZ R29, R4, R9, !PT ;  /* 0x00000009041d7209 */ /* 0x001fe40007810000 */
[----:B------:R-:W-:Y:S02]  /*15d40*/  FSEL R9, R79, RZ, P0 ;  /* 0x000000ff4f097208 */ /* 0x000fe40000000000 */
[C---:B------:R-:W-:Y:S01]  /*15d50*/  FSETP.NEU.FTZ.AND P0, PT, R29.reuse, -INF , PT ;  /* 0xff8000001d00780b */ /* 0x040fe20003f1d000 */
[----:B------:R-:W-:-:S05]  /*15d60*/  FMUL.FTZ R4, R29, R26 ;  /* 0x0000001a1d047220 */ /* 0x000fca0000410000 */
[----:B------:R-:W-:-:S05]  /*15d70*/  FSEL R33, R4, RZ, P0 ;  /* 0x000000ff04217208 */ /* 0x000fca0000000000 */
[-C--:B------:R-:W-:Y:S01]  /*15d80*/  FFMA.FTZ R184, R8, R26.reuse, -R33 ;  /* 0x0000001a08b87223 */ /* 0x080fe20000010821 */
[----:B------:R-:W-:Y:S01]  /*15d90*/  FSEL R8, R29, RZ, P0 ;  /* 0x000000ff1d087208 */ /* 0x000fe20000000000 */
[----:B------:R-:W-:Y:S01]  /*15da0*/  FADD.FTZ R9, R2, -R9 ;  /* 0x8000000902097221 */ /* 0x000fe20000010000 */
[----:B------:R-:W-:-:S03]  /*15db0*/  FFMA.FTZ R189, R189, R26, -R10 ;  /* 0x0000001abdbd7223 */ /* 0x000fc6000001080a */
[----:B------:R-:W-:Y:S01]  /*15dc0*/  FADD.FTZ R3, R3, -R8 ;  /* 0x8000000803037221 */ /* 0x000fe20000010000 */
[----:B------:R-:W-:-:S03]  /*15dd0*/  FMUL.FTZ R2, R9, R26 ;  /* 0x0000001a09027220 */ /* 0x000fc60000410000 */
[----:B------:R-:W-:Y:S01]  /*15de0*/  FMUL.FTZ R3, R26, R3 ;  /* 0x000000031a037220 */ /* 0x000fe20000410000 */
[-CC-:B------:R-:W-:Y:S01]  /*15df0*/  FFMA.FTZ R152, R73, R26.reuse, -R10.reuse ;  /* 0x0000001a49987223 */ /* 0x180fe2000001080a */
[-CC-:B------:R-:W-:Y:S01]  /*15e00*/  FFMA.FTZ R153, R27, R26.reuse, -R33.reuse ;  /* 0x0000001a1b997223 */ /* 0x180fe20000010821 */
[----:B------:R-:W-:Y:S01]  /*15e10*/  MUFU.EX2 R189, R189 ;  /* 0x000000bd00bd7308 */ /* 0x000fe20000000800 */
[-C--:B------:R-:W-:Y:S01]  /*15e20*/  FFMA.FTZ R154, R21, R26.reuse, -R10 ;  /* 0x0000001a159a7223 */ /* 0x080fe2000001080a */
[----:B------:R-:W-:-:S06]  /*15e30*/  FFMA.FTZ R155, R30, R26, -R33 ;  /* 0x0000001a1e9b7223 */ /* 0x000fcc0000010821 */
[----:B------:R-:W2:Y:S01]  /*15e40*/  MUFU.EX2 R2, R2 ;  /* 0x0000000200027308 */ /* 0x000ea20000000800 */
[----:B------:R-:W-:-:S07]  /*15e50*/  FFMA.FTZ R4, R31, R26, -R33 ;  /* 0x0000001a1f047223 */ /* 0x000fce0000010821 */
[----:B------:R-:W-:Y:S08]  /*15e60*/  MUFU.EX2 R184, R184 ;  /* 0x000000b800b87308 */ /* 0x000ff00000000800 */
[----:B------:R-:W0:Y:S01]  /*15e70*/  MUFU.EX2 R3, R3 ;  /* 0x0000000300037308 */ /* 0x000e220000000800 */
[----:B------:R-:W-:-:S07]  /*15e80*/  FFMA.FTZ R187, R19, R26, -R10 ;  /* 0x0000001a13bb7223 */ /* 0x000fce000001080a */
[----:B------:R-:W1:Y:S01]  /*15e90*/  MUFU.EX2 R152, R152 ;  /* 0x0000009800987308 */ /* 0x000e620000000800 */
[----:B------:R-:W-:-:S07]  /*15ea0*/  FFMA.FTZ R178, R34, R26, -R33 ;  /* 0x0000001a22b27223 */ /* 0x000fce0000010821 */
[----:B------:R-:W3:Y:S01]  /*15eb0*/  MUFU.EX2 R153, R153 ;  /* 0x0000009900997308 */ /* 0x000ee20000000800 */
[----:B------:R-:W-:-:S07]  /*15ec0*/  FFMA.FTZ R181, R35, R26, -R33 ;  /* 0x0000001a23b57223 */ /* 0x000fce0000010821 */
[----:B------:R-:W4:Y:S08]  /*15ed0*/  MUFU.EX2 R154, R154 ;  /* 0x0000009a009a7308 */ /* 0x000f300000000800 */
[----:B------:R-:W4:Y:S01]  /*15ee0*/  MUFU.EX2 R155, R155 ;  /* 0x0000009b009b7308 */ /* 0x000f220000000800 */
[----:B--2---:R-:W-:Y:S01]  /*15ef0*/  FFMA.FTZ R9, R2, R6, R189 ;  /* 0x0000000602097223 */ /* 0x004fe200000100bd */
[----:B------:R-:W-:-:S06]  /*15f00*/  FFMA.FTZ R183, R15, R26, -R10 ;  /* 0x0000001a0fb77223 */ /* 0x000fcc000001080a */
[----:B------:R-:W2:Y:S01]  /*15f10*/  MUFU.EX2 R5, R5 ;  /* 0x0000000500057308 */ /* 0x000ea20000000800 */
[----:B0-----:R-:W-:Y:S01]  /*15f20*/  FFMA.FTZ R6, R3, R7, R184 ;  /* 0x0000000703067223 */ /* 0x001fe200000100b8 */
[----:B------:R-:W-:-:S06]  /*15f30*/  FFMA.FTZ R176, R38, R26, -R33 ;  /* 0x0000001a26b07223 */ /* 0x000fcc0000010821 */
[----:B------:R-:W0:Y:S01]  /*15f40*/  MUFU.EX2 R4, R4 ;  /* 0x0000000400047308 */ /* 0x000e220000000800 */
[----:B-1----:R-:W-:Y:S01]  /*15f50*/  FADD.FTZ R9, R152, R9 ;  /* 0x0000000998097221 */ /* 0x002fe20000010000 */
[----:B------:R-:W-:-:S06]  /*15f60*/  FFMA.FTZ R180, R37, R26, -R10 ;  /* 0x0000001a25b47223 */ /* 0x000fcc000001080a */
[----:B------:R-:W1:Y:S01]  /*15f70*/  MUFU.EX2 R187, R187 ;  /* 0x000000bb00bb7308 */ /* 0x000e620000000800 */
[----:B---3--:R-:W-:Y:S01]  /*15f80*/  FADD.FTZ R6, R153, R6 ;  /* 0x0000000699067221 */ /* 0x008fe20000010000 */
[----:B------:R-:W-:-:S06]  /*15f90*/  FFMA.FTZ R179, R39, R26, -R33 ;  /* 0x0000001a27b37223 */ /* 0x000fcc0000010821 */
[----:B------:R-:W3:Y:S01]  /*15fa0*/  MUFU.EX2 R178, R178 ;  /* 0x000000b200b27308 */ /* 0x000ee20000000800 */
[----:B----4-:R-:W-:Y:S01]  /*15fb0*/  FADD.FTZ R8, R154, R9 ;  /* 0x000000099a087221 */ /* 0x010fe20000010000 */
[----:B------:R-:W-:-:S06]  /*15fc0*/  FFMA.FTZ R174, R13, R26, -R10 ;  /* 0x0000001a0dae7223 */ /* 0x000fcc000001080a */
[----:B------:R-:W4:Y:S01]  /*15fd0*/  MUFU.EX2 R182, R182 ;  /* 0x000000b600b67308 */ /* 0x000f220000000800 */
[----:B------:R-:W-:Y:S01]  /*15fe0*/  FADD.FTZ R7, R155, R6 ;  /* 0x000000069b077221 */ /* 0x000fe20000010000 */
[----:B------:R-:W-:-:S06]  /*15ff0*/  FFMA.FTZ R170, R42, R26, -R33 ;  /* 0x0000001a2aaa7223 */ /* 0x000fcc0000010821 */
[----:B------:R-:W4:Y:S01]  /*16000*/  MUFU.EX2 R181, R181 ;  /* 0x000000b500b57308 */ /* 0x000f220000000800 */
[----:B--2---:R-:W-:Y:S01]  /*16010*/  FADD.FTZ R8, R5, R8 ;  /* 0x0000000805087221 */ /* 0x004fe20000010000 */
[----:B------:R-:W-:-:S06]  /*16020*/  FFMA.FTZ R177, R41, R26, -R10 ;  /* 0x0000001a29b17223 */ /* 0x000fcc000001080a */
[----:B------:R-:W2:Y:S01]  /*16030*/  MUFU.EX2 R183, R183 ;  /* 0x000000b700b77308 */ /* 0x000ea20000000800 */
[----:B0-----:R-:W-:Y:S01]  /*16040*/  FADD.FTZ R7, R4, R7 ;  /* 0x0000000704077221 */ /* 0x001fe20000010000 */
[----:B------:R-:W-:-:S06]  /*16050*/  FFMA.FTZ R173, R43, R26, -R33 ;  /* 0x0000001a2bad7223 */ /* 0x000fcc0000010821 */
[----:B------:R-:W0:Y:S01]  /*16060*/  MUFU.EX2 R176, R176 ;  /* 0x000000b000b07308 */ /* 0x000e220000000800 */
[----:B-1----:R-:W-:Y:S01]  /*16070*/  FADD.FTZ R9, R187, R8 ;  /* 0x00000008bb097221 */ /* 0x002fe20000010000 */
[----:B---3--:R-:W-:-:S06]  /*16080*/  FADD.FTZ R6, R178, R7 ;  /* 0x00000007b2067221 */ /* 0x008fcc0000010000 */
[----:B------:R-:W1:Y:S01]  /*16090*/  MUFU.EX2 R180, R180 ;  /* 0x000000b400b47308 */ /* 0x000e620000000800 */
[----:B------:R-:W-:-:S07]  /*160a0*/  FFMA.FTZ R168, R46, R26, -R33 ;  /* 0x0000001a2ea87223 */ /* 0x000fce0000010821 */
        /* <DEDUP_REMOVED lines=80> */
[----:B0-----:R-:W-:-:S06]  /*165b0*/  FADD.FTZ R28, R14, R31 ;  /* 0x0000001f0e1c7221 */ /* 0x001fcc0000010000 */
[----:B------:R-:W0:Y:S08]  /*165c0*/  MUFU.EX2 R15, R15 ;  /* 0x0000000f000f7308 */ /* 0x000e300000000800 */
[----:B------:R-:W2:Y:S01]  /*165d0*/  MUFU.EX2 R9, R9 ;  /* 0x0000000900097308 */ /* 0x000ea20000000800 */
[----:B-1----:R-:W-:Y:S01]  /*165e0*/  FADD.FTZ R27, R157, R26 ;  /* 0x0000001a9d1b7221 */ /* 0x002fe20000010000 */
[----:B---3--:R-:W-:-:S06]  /*165f0*/  FADD.FTZ R31, R19, R28 ;  /* 0x0000001c131f7221 */ /* 0x008fcc0000010000 */
[----:B------:R-:W1:Y:S08]  /*16600*/  MUFU.EX2 R13, R13 ;  /* 0x0000000d000d7308 */ /* 0x000e700000000800 */
[----:B------:R-:W3:Y:S01]  /*16610*/  MUFU.EX2 R6, R6 ;  /* 0x0000000600067308 */ /* 0x000ee20000000800 */
[----:B----4-:R-:W-:Y:S01]  /*16620*/  FADD.FTZ R26, R12, R27 ;  /* 0x0000001b0c1a7221 */ /* 0x010fe20000010000 */
[----:B------:R-:W-:-:S06]  /*16630*/  FADD.FTZ R28, R8, R31 ;  /* 0x0000001f081c7221 */ /* 0x000fcc0000010000 */
[----:B------:R-:W4:Y:S08]  /*16640*/  MUFU.EX2 R10, R10 ;  /* 0x0000000a000a7308 */ /* 0x000f300000000800 */
[----:B------:R-:W4:Y:S01]  /*16650*/  MUFU.EX2 R7, R7 ;  /* 0x0000000700077308 */ /* 0x000f220000000800 */
[----:B0-----:R-:W-:Y:S01]  /*16660*/  FADD.FTZ R26, R15, R26 ;  /* 0x0000001a0f1a7221 */ /* 0x001fe20000010000 */
[----:B--2---:R-:W-:-:S03]  /*16670*/  FADD.FTZ R27, R9, R28 ;  /* 0x0000001c091b7221 */ /* 0x004fc60000010000 */
[----:B-1----:R-:W-:Y:S01]  /*16680*/  FADD.FTZ R31, R13, R26 ;  /* 0x0000001a0d1f7221 */ /* 0x002fe20000010000 */
[----:B---3--:R-:W-:-:S03]  /*16690*/  FADD.FTZ R26, R6, R27 ;  /* 0x0000001b061a7221 */ /* 0x008fc60000010000 */
[----:B----4-:R-:W-:Y:S01]  /*166a0*/  FADD.FTZ R30, R10, R31 ;  /* 0x0000001f0a1e7221 */ /* 0x010fe20000010000 */
[----:B------:R0:W-:Y:S01]  /*166b0*/  ST.E desc[UR36][R24.64+0x4], R29 ;  /* 0x0000041d18007985 */ /* 0x0001e2000c101924 */
[----:B------:R-:W-:-:S05]  /*166c0*/  FADD.FTZ R31, R7, R26 ;  /* 0x0000001a071f7221 */ /* 0x000fca0000010000 */
[----:B------:R1:W-:Y:S04]  /*166d0*/  ST.E.64 desc[UR36][R24.64+0x10], R30 ;  /* 0x0000101e18007985 */ /* 0x0003e8000c101b24 */
[----:B------:R-:W2:Y:S04]  /*166e0*/  LD.E R39, desc[UR36][R22.64+0x3a0] ;  /* 0x0003a02416277980 */ /* 0x000ea8000c101900 */
[----:B------:R-:W3:Y:S04]  /*166f0*/  LD.E R43, desc[UR36][R22.64+0x3b0] ;  /* 0x0003b024162b7980 */ /* 0x000ee8000c101900 */
[----:B------:R-:W4:Y:S04]  /*16700*/  LD.E R41, desc[UR36][R22.64+0x3b4] ;  /* 0x0003b42416297980 */ /* 0x000f28000c101900 */
[----:B------:R-:W4:Y:S04]  /*16710*/  LD.E R37, desc[UR36][R22.64+0x3c0] ;  /* 0x0003c02416257980 */ /* 0x000f28000c101900 */
[----:B0-----:R-:W4:Y:S04]  /*16720*/  LD.E R29, desc[UR36][R22.64+0x3c4] ;  /* 0x0003c424161d7980 */ /* 0x001f28000c101900 */
        /* <DEDUP_REMOVED lines=123> */
[C---:B--2---:R-:W-:Y:S01]  /*16ee0*/  FMUL.FTZ R39, R2.reuse, R39 ;  /* 0x0000002702277220 */ /* 0x044fe20000410000 */
[C---:B---3--:R-:W-:Y:S01]  /*16ef0*/  FMUL.FTZ R43, R2.reuse, R43 ;  /* 0x0000002b022b7220 */ /* 0x048fe20000410000 */
[C---:B----4-:R-:W-:Y:S01]  /*16f00*/  FMUL.FTZ R41, R2.reuse, R41 ;  /* 0x0000002902297220 */ /* 0x050fe20000410000 */
[C---:B------:R-:W-:Y:S01]  /*16f10*/  FMUL.FTZ R37, R2.reuse, R37 ;  /* 0x0000002502257220 */ /* 0x040fe20000410000 */
[C---:B------:R-:W-:Y:S01]  /*16f20*/  FMUL.FTZ R29, R2.reuse, R29 ;  /* 0x0000001d021d7220 */ /* 0x040fe20000410000 */
[----:B------:R0:W-:Y:S01]  /*16f30*/  ST.E desc[UR36][R22.64+0x3a0], R39 ;  /* 0x0003a02716007985 */ /* 0x0001e2000c101924 */
[C---:B------:R-:W-:Y:S01]  /*16f40*/  FMUL.FTZ R35, R2.reuse, R35 ;  /* 0x0000002302237220 */ /* 0x040fe20000410000 */
[C---:B------:R-:W-:Y:S01]  /*16f50*/  FMUL.FTZ R33, R2.reuse, R33 ;  /* 0x0000002102217220 */ /* 0x040fe20000410000 */
[C---:B------:R-:W-:Y:S01]  /*16f60*/  FMUL.FTZ R31, R2.reuse, R31 ;  /* 0x0000001f021f7220 */ /* 0x040fe20000410000 */
[----:B------:R1:W-:Y:S04]  /*16f70*/  ST.E desc[UR36][R22.64+0x3b0], R43 ;  /* 0x0003b02b16007985 */ /* 0x0003e8000c101924 */
[----:B------:R2:W-:Y:S01]  /*16f80*/  ST.E desc[UR36][R22.64+0x3b4], R41 ;  /* 0x0003b42916007985 */ /* 0x0005e2000c101924 */
[C---:B0-----:R-:W-:Y:S01]  /*16f90*/  FMUL.FTZ R39, R3.reuse, R148 ;  /* 0x0000009403277220 */ /* 0x041fe20000410000 */
[C---:B-1----:R-:W-:Y:S01]  /*16fa0*/  FMUL.FTZ R43, R3.reuse, R144 ;  /* 0x00000090032b7220 */ /* 0x042fe20000410000 */
[----:B--2---:R-:W-:Y:S01]  /*16fb0*/  FMUL.FTZ R41, R3, R146 ;  /* 0x0000009203297220 */ /* 0x004fe20000410000 */
[----:B------:R0:W-:Y:S01]  /*16fc0*/  ST.E desc[UR36][R22.64+0x3c0], R37 ;  /* 0x0003c02516007985 */ /* 0x0001e2000c101924 */
[C---:B------:R-:W-:Y:S01]  /*16fd0*/  FMUL.FTZ R27, R2.reuse, R27 ;  /* 0x0000001b021b7220 */ /* 0x040fe20000410000 */
[----:B------:R-:W-:-:S02]  /*16fe0*/  FMUL.FTZ R25, R2, R25 ;  /* 0x0000001902197220 */ /* 0x000fc40000410000 */
[----:B------:R1:W-:Y:S04]  /*16ff0*/  ST.E desc[UR36][R22.64+0x3c4], R29 ;  /* 0x0003c41d16007985 */ /* 0x0003e8000c101924 */
[----:B------:R2:W-:Y:S04]  /*17000*/  ST.E desc[UR36][R22.64+0x3d0], R35 ;  /* 0x0003d02316007985 */ /* 0x0005e8000c101924 */
[----:B------:R3:W-:Y:S01]  /*17010*/  ST.E desc[UR36][R22.64+0x3d4], R33 ;  /* 0x0003d42116007985 */ /* 0x0007e2000c101924 */
[----:B0-----:R-:W-:-:S03]  /*17020*/  FMUL.FTZ R37, R3, R136 ;  /* 0x0000008803257220 */ /* 0x001fc60000410000 */
[----:B------:R0:W-:Y:S01]  /*17030*/  ST.E desc[UR36][R22.64+0x3e0], R31 ;  /* 0x0003e01f16007985 */ /* 0x0001e2000c101924 */
[----:B-1----:R-:W-:-:S03]  /*17040*/  FMUL.FTZ R29, R3, R142 ;  /* 0x0000008e031d7220 */ /* 0x002fc60000410000 */
[----:B------:R1:W-:Y:S01]  /*17050*/  ST.E desc[UR36][R22.64+0x208], R39 ;  /* 0x0002082716007985 */ /* 0x0003e2000c101924 */
[----:B--2---:R-:W-:-:S03]  /*17060*/  FMUL.FTZ R35, R3, R138 ;  /* 0x0000008a03237220 */ /* 0x004fc60000410000 */
[----:B------:R2:W-:Y:S01]  /*17070*/  ST.E desc[UR36][R22.64+0x20c], R41 ;  /* 0x00020c2916007985 */ /* 0x0005e2000c101924 */
[----:B---3--:R-:W-:-:S03]  /*17080*/  FMUL.FTZ R33, R3, R140 ;  /* 0x0000008c03217220 */ /* 0x008fc60000410000 */
[----:B------:R3:W-:Y:S01]  /*17090*/  ST.E desc[UR36][R22.64+0x218], R43 ;  /* 0x0002182b16007985 */ /* 0x0007e2000c101924 */
[C---:B0-----:R-:W-:Y:S01]  /*170a0*/  FMUL.FTZ R31, R3.reuse, R134 ;  /* 0x00000086031f7220 */ /* 0x041fe20000410000 */
[C---:B-1----:R-:W-:Y:S01]  /*170b0*/  FMUL.FTZ R39, R3.reuse, R130 ;  /* 0x0000008203277220 */ /* 0x042fe20000410000 */
[C---:B--2---:R-:W-:Y:S01]  /*170c0*/  FMUL.FTZ R41, R3.reuse, R128 ;  /* 0x0000008003297220 */ /* 0x044fe20000410000 */
[C---:B---3--:R-:W-:Y:S01]  /*170d0*/  FMUL.FTZ R43, R3.reuse, R126 ;  /* 0x0000007e032b7220 */ /* 0x048fe20000410000 */
        /* <DEDUP_REMOVED lines=12> */
[----:B0-----:R-:W-:-:S03]  /*171a0*/  FMUL.FTZ R33, R3, R120 ;  /* 0x0000007803217220 */ /* 0x001fc60000410000 */
[----:B------:R0:W-:Y:S01]  /*171b0*/  ST.E desc[UR36][R22.64+0x25c], R41 ;  /* 0x00025c2916007985 */ /* 0x0001e2000c101924 */
[----:B-1----:R-:W-:-:S03]  /*171c0*/  FMUL.FTZ R35, R3, R118 ;  /* 0x0000007603237220 */ /* 0x002fc60000410000 */
[----:B------:R1:W-:Y:S01]  /*171d0*/  ST.E desc[UR36][R22.64+0x268], R43 ;  /* 0x0002682b16007985 */ /* 0x0003e2000c101924 */
[C---:B--2---:R-:W-:Y:S01]  /*171e0*/  FMUL.FTZ R37, R3.reuse, R116 ;  /* 0x0000007403257220 */ /* 0x044fe20000410000 */
[C---:B---3--:R-:W-:Y:S01]  /*171f0*/  FMUL.FTZ R39, R3.reuse, R110 ;  /* 0x0000006e03277220 */ /* 0x048fe20000410000 */
        /* <DEDUP_REMOVED lines=42> */
[----:B------:R0:W-:Y:S01]  /*174a0*/  ST.E desc[UR36][R22.64+0x2e8], R25 ;  /* 0x0002e81916007985 */ /* 0x0001e2000c101924 */
[C---:B------:R-:W-:Y:S01]  /*174b0*/  FMUL.FTZ R47, R2.reuse, R47 ;  /* 0x0000002f022f7220 */ /* 0x040fe20000410000 */
[----:B------:R-:W-:Y:S02]  /*174c0*/  FMUL.FTZ R45, R2, R45 ;  /* 0x0000002d022d7220 */ /* 0x000fe40000410000 */
        /* <DEDUP_REMOVED lines=19> */
[----:B------:R-:W-:Y:S01]  /*17600*/  ST.E desc[UR36][R22.64+0x394], R47 ;  /* 0x0003942f16007985 */ /* 0x000fe2000c101924 */
[C---:B------:R-:W-:Y:S01]  /*17610*/  FMUL.FTZ R151, R2.reuse, R151 ;  /* 0x0000009702977220 */ /* 0x040fe20000410000 */
[C---:B------:R-:W-:Y:S01]  /*17620*/  FMUL.FTZ R197, R3.reuse, R150 ;  /* 0x0000009603c57220 */ /* 0x040fe20000410000 */
[C---:B------:R-:W-:Y:S01]  /*17630*/  FMUL.FTZ R149, R2.reuse, R149 ;  /* 0x0000009502957220 */ /* 0x040fe20000410000 */
[----:B------:R-:W-:Y:S01]  /*17640*/  ST.E desc[UR36][R22.64+0x3a4], R45 ;  /* 0x0003a42d16007985 */ /* 0x000fe2000c101924 */
        /* <DEDUP_REMOVED lines=61> */
[C---:B-1----:R-:W-:Y:S01]  /*17a20*/  FMUL.FTZ R27, R3.reuse, R44 ;  /* 0x0000002c031b7220 */ /* 0x042fe20000410000 */
[C---:B--2---:R-:W-:Y:S01]  /*17a30*/  FMUL.FTZ R29, R3.reuse, R42 ;  /* 0x0000002a031d7220 */ /* 0x044fe20000410000 */
[C---:B---3--:R-:W-:Y:S01]  /*17a40*/  FMUL.FTZ R31, R3.reuse, R34 ;  /* 0x00000022031f7220 */ /* 0x048fe20000410000 */
[C---:B----4-:R-:W-:Y:S01]  /*17a50*/  FMUL.FTZ R33, R3.reuse, R40 ;  /* 0x0000002803217220 */ /* 0x050fe20000410000 */
        /* <DEDUP_REMOVED lines=72> */
[----:B------:R1:W-:Y:S06]  /*17ee0*/  BAR.SYNC.DEFER_BLOCKING R209, 0x100 ;  /* 0x000400d10000751d */ /* 0x0003ec0000010000 */
[----:B------:R-:W4:Y:S04]  /*17ef0*/  LDL R144, [R1+0x1f0] ;  /* 0x0001f00001907983 */ /* 0x000f280000100800 */
[----:B0-----:R-:W4:Y:S04]  /*17f00*/  LD.E R25, desc[UR36][R22.64+0x200] ;  /* 0x0002002416197980 */ /* 0x001f28000c101900 */
[----:B-1----:R-:W4:Y:S04]  /*17f10*/  LD.E R27, desc[UR36][R22.64+0x204] ;  /* 0x00020424161b7980 */ /* 0x002f28000c101900 */
[----:B--2---:R-:W2:Y:S04]  /*17f20*/  LD.E R29, desc[UR36][R22.64+0x208] ;  /* 0x00020824161d7980 */ /* 0x004ea8000c101900 */
[----:B---3--:R-:W3:Y:S04]  /*17f30*/  LD.E R31, desc[UR36][R22.64+0x20c] ;  /* 0x00020c24161f7980 */ /* 0x008ee8000c101900 */
        /* <DEDUP_REMOVED lines=124> */
[----:B------:R-:W4:Y:S04]  /*18700*/  LD.E.64 R2, desc[UR36][R22.64+0x88] ;  /* 0x0000882416027980 */ /* 0x000f28000c101b00 */
[----:B------:R-:W-:Y:S04]  /*18710*/  ST.E desc[UR36][R22.64+0x200], R25 ;  /* 0x0002001916007985 */ /* 0x000fe8000c101924 */
[----:B------:R-:W-:Y:S04]  /*18720*/  ST.E desc[UR36][R22.64+0x204], R27 ;  /* 0x0002041b16007985 */ /* 0x000fe8000c101924 */
[----:B--2---:R-:W-:Y:S04]  /*18730*/  ST.E desc[UR36][R22.64+0x208], R29 ;  /* 0x0002081d16007985 */ /* 0x004fe8000c101924 */
[----:B---3--:R-:W-:Y:S04]  /*18740*/  ST.E desc[UR36][R22.64+0x20c], R31 ;  /* 0x00020c1f16007985 */ /* 0x008fe8000c101924 */
        /* <DEDUP_REMOVED lines=124> */
[----:B------:R-:W4:Y:S01]  /*18f10*/  LDL R186, [R1+0x68] ;  /* 0x0000680001ba7983 */ /* 0x000f220000100800 */
[----:B------:R-:W-:-:S03]  /*18f20*/  IMAD R2, R144, 0xc00, R2 ;  /* 0x00000c0090027824 */ /* 0x000fc600078e0202 */
[----:B0-----:R-:W4:Y:S04]  /*18f30*/  LD.E R24, desc[UR36][R22.64+0x200] ;  /* 0x0002002416187980 */ /* 0x001f28000c101900 */
[----:B------:R-:W4:Y:S04]  /*18f40*/  LD.E R25, desc[UR36][R22.64+0x204] ;  /* 0x0002042416197980 */ /* 0x000f28000c101900 */
[----:B-1----:R-:W4:Y:S04]  /*18f50*/  LD.E R26, desc[UR36][R22.64+0x208] ;  /* 0x00020824161a7980 */ /* 0x002f28000c101900 */
        /* <DEDUP_REMOVED lines=125> */
[----:B------:R-:W-:-:S02]  /*19730*/  ISETP.NE.U32.AND P0, PT, R186, RZ, PT ;  /* 0x000000ffba00720c */ /* 0x000fc40003f05070 */
[----:B------:R-:W-:Y:S02]  /*19740*/  R2UR UR6, R2 ;  /* 0x00000000020672ca */ /* 0x000fe400000e0000 */
[----:B------:R-:W-:Y:S02]  /*19750*/  R2UR UR7, R3 ;  /* 0x00000000030772ca */ /* 0x000fe400000e0000 */
[----:B------:R-:W-:Y:S02]  /*19760*/  F2FP.F16.F32.PACK_AB R152, R152, R189 ;  /* 0x000000bd9898723e */ /* 0x000fe400000000ff */
[----:B------:R-:W-:Y:S02]  /*19770*/  F2FP.F16.F32.PACK_AB R154, R5, R154 ;  /* 0x0000009a059a723e */ /* 0x000fe400000000ff */
[----:B------:R-:W-:Y:S02]  /*19780*/  F2FP.F16.F32.PACK_AB R153, R153, R184 ;  /* 0x000000b89999723e */ /* 0x000fe400000000ff */
[----:B------:R-:W-:Y:S01]  /*19790*/  F2FP.F16.F32.PACK_AB R155, R4, R155 ;  /* 0x0000009b049b723e */ /* 0x000fe200000000ff */
[----:B------:R-:W-:Y:S01]  /*197a0*/  VOTEU.ANY UP0, P0 ;  /* 0x00000000003f7886 */ /* 0x000fe20000000100 */
[----:B------:R-:W-:-:S02]  /*197b0*/  VIADD R4, R2, 0x80 ;  /* 0x0000008002047836 */ /* 0x000fc40000000000 */
[----:B------:R-:W-:Y:S01]  /*197c0*/  IMAD.MOV.U32 R5, RZ, RZ, R3 ;  /* 0x000000ffff057224 */ /* 0x000fe200078e0003 */
[----:B--2---:R-:W-:-:S06]  /*197d0*/  WARPGROUP.ARRIVE ;  /* 0x00000000000079c5 */ /* 0x004fcc0000000000 */
[----:B------:R-:W-:Y:S01]  /*197e0*/  HGMMA.64x256x16.F32 R24, R152, gdesc[UR4].tnspB, R24, UP0, gsb0 ;  /* 0x43e0000498187df0 */ /* 0x000fe2000b800818 */
[----:B------:R-:W-:Y:S02]  /*197f0*/  R2UR UR6, R4 ;  /* 0x00000000040672ca */ /* 0x000fe400000e0000 */
[----:B------:R-:W-:Y:S01]  /*19800*/  R2UR UR7, R5 ;  /* 0x00000000050772ca */ /* 0x000fe200000e0000 */
        /* <DEDUP_REMOVED lines=140> */
[----:B------:R-:W-:Y:S02]  /*1a0d0*/  VIADD R4, R2, 0x180 ;  /* 0x0000018002047836 */ /* 0x000fe40000000000 */
[----:B------:R-:W-:Y:S01]  /*1a0e0*/  IMAD.MOV.U32 R5, RZ, RZ, R3 ;  /* 0x000000ffff057224 */ /* 0x000fe200078e0003 */
[----:B------:R-:W-:Y:S02]  /*1a0f0*/  WARPGROUP.DEPBAR.LE gsb0, 0x0 ;  /* 0x00008000000079c5 */ /* 0x000fe40000010000 */
[----:B------:R-:W-:-:S02]  /*1a100*/  F2FP.F16.F32.PACK_AB R152, R177, R174 ;  /* 0x000000aeb198723e */ /* 0x000fc400000000ff */
        /* <DEDUP_REMOVED lines=553> */
[----:B------:R0:W-:Y:S04]  /*1c3a0*/  ST.E desc[UR36][R22.64+0x204], R25 ;  /* 0x0002041916007985 */ /* 0x0001e8000c101924 */
        /* <DEDUP_REMOVED lines=126> */
[----:B------:R4:W-:Y:S04]  /*1cb90*/  STL [R1+0x68], R0 ;  /* 0x0000680001007387 */ /* 0x0009e80000100800 */
        /* <DEDUP_REMOVED lines=256> */
[----:B0-----:R-:W2:Y:S04]  /*1dba0*/  LDL.64 R20, [R1+0x190] ;  /* 0x0001900001147983 */ /* 0x001ea80000100a00 */
[----:B------:R1:W5:Y:S04]  /*1dbb0*/  LDL R0, [R1+0x1f0] ;  /* 0x0001f00001007983 */ /* 0x0003680000100800 */
[----:B--2---:R-:W2:Y:S01]  /*1dbc0*/  LD.E R2, desc[UR36][R20.64] ;  /* 0x0000002414027980 */ /* 0x004ea2000c101900 */
[----:B------:R-:W-:Y:S01]  /*1dbd0*/  BSSY B0, `(.L_x_11286) ;  /* 0x0000005000007945 */ /* 0x000fe20003800000 */
[----:B--2---:R-:W-:-:S04]  /*1dbe0*/  LOP3.LUT R2, R2, 0x1, RZ, 0xfc, !PT ;  /* 0x0000000102027812 */ /* 0x004fc800078efcff */
[----:B------:R-:W-:-:S13]  /*1dbf0*/  ISETP.NE.AND P0, PT, R2, 0x3, PT ;  /* 0x000000030200780c */ /* 0x000fda0003f05270 */
[----:B-1----:R-:W-:Y:S05]  /*1dc00*/  @!P0 BRA `(.L_x_11287) ;  /* 0x0000000000048947 */ /* 0x002fea0003800000 */
[----:B------:R-:W-:Y:S01]  /*1dc10*/  BPT.TRAP 0x1 ;  /* 0x000000040000795c */ /* 0x000fe20000300000 */
.L_x_11287:
[----:B------:R-:W-:Y:S05]  /*1dc20*/  BSYNC B0 ;  /* 0x0000000000007941 */ /* 0x000fea0003800000 */
.L_x_11286:
[----:B------:R-:W2:Y:S04]  /*1dc30*/  LD.E.64 R2, desc[UR36][R20.64+0x20] ;  /* 0x0000202414027980 */ /* 0x000ea8000c101b00 */
[----:B------:R-:W3:Y:S01]  /*1dc40*/  LD.E R4, desc[UR36][R20.64+0xc] ;  /* 0x00000c2414047980 */ /* 0x000ee2000c101900 */
[C---:B------:R-:W-:Y:S01]  /*1dc50*/  ISETP.GT.AND P0, PT, R11.reuse, UR40, PT ;  /* 0x000000280b007c0c */ /* 0x040fe2000bf04270 */
[----:B------:R-:W-:Y:S01]  /*1dc60*/  VIADD R11, R11, 0xffffffff ;  /* 0xffffffff0b0b7836 */ /* 0x000fe20000000000 */
[----:B--2---:R-:W-:-:S05]  /*1dc70*/  MOV R3, R2 ;  /* 0x0000000200037202 */ /* 0x004fca0000000f00 */
[----:B-----5:R-:W-:-:S05]  /*1dc80*/  IMAD R3, R0, 0x8, R3 ;  /* 0x0000000800037824 */ /* 0x020fca00078e0203 */
[----:B---3--:R-:W-:-:S04]  /*1dc90*/  PRMT R3, R4, 0x654, R3 ;  /* 0x0000065404037816 */ /* 0x008fc80000000003 */
[----:B------:R1:W-:Y:S01]  /*1dca0*/  SYNCS.ARRIVE.TRANS64.RED.A1T0 RZ, [R3+URZ], RZ ;  /* 0x000000ff03ff79a7 */ /* 0x0003e2000810043f */
[----:B------:R-:W-:Y:S05]  /*1dcb0*/  @P0 BRA `(.L_x_11288) ;  /* 0xffffff5000e80947 */ /* 0x000fea000383ffff */
.L_x_11255:
[----:B------:R-:W-:Y:S05]  /*1dcc0*/  WARPSYNC.ALL ;  /* 0x0000000000007948 */ /* 0x000fea0003800000 */
[----:B------:R-:W0:Y:S04]  /*1dcd0*/  LDL R5, [R1+0x420] ;  /* 0x0004200001057983 */ /* 0x000e280000100800 */
[----:B------:R-:W2:Y:S04]  /*1dce0*/  LDL R6, [R1+0x424] ;  /* 0x0004240001067983 */ /* 0x000ea80000100800 */
[----:B------:R-:W3:Y:S04]  /*1dcf0*/  LDL R136, [R1+0x1f0] ;  /* 0x0001f00001887983 */ /* 0x000ee80000100800 */
[----:B------:R-:W4:Y:S04]  /*1dd00*/  LDL.64 R14, [R1+0x398] ;  /* 0x00039800010e7983 */ /* 0x000f280000100a00 */
[----:B------:R-:W5:Y:S04]  /*1dd10*/  LDL.64 R12, [R1+0x3a8] ;  /* 0x0003a800010c7983 */ /* 0x000f680000100a00 */
        /* <DEDUP_REMOVED lines=60> */
[----:B0-----:R-:W0:Y:S02]  /*1e0e0*/  SHFL.BFLY PT, R0, R5, 0x2, 0x1f ;  /* 0x0c401f0005007f89 */ /* 0x001e2400000e0000 */
[----:B0-----:R-:W-:-:S05]  /*1e0f0*/  FADD.FTZ R0, R5, R0 ;  /* 0x0000000005007221 */ /* 0x001fca0000010000 */
[----:B-1----:R-:W0:Y:S02]  /*1e100*/  SHFL.BFLY PT, R3, R0, 0x1, 0x1f ;  /* 0x0c201f0000037f89 */ /* 0x002e2400000e0000 */
[----:B0-----:R-:W-:Y:S01]  /*1e110*/  FADD.FTZ R2, R0, R3 ;  /* 0x0000000300027221 */ /* 0x001fe20000010000 */
[----:B---3--:R-:W-:Y:S01]  /*1e120*/  VIADD R136, R136, 0x1 ;  /* 0x0000000188887836 */ /* 0x008fe20000000000 */
[----:B------:R-:W3:Y:S04]  /*1e130*/  LDL R0, [R1+0x1fc] ;  /* 0x0001fc0001007983 */ /* 0x000ee80000100800 */
[----:B------:R-:W-:Y:S04]  /*1e140*/  STL [R1+0x420], R2 ;  /* 0x0004200201007387 */ /* 0x000fe80000100800 */
[----:B------:R-:W4:Y:S04]  /*1e150*/  LDL R148, [R1+0x420] ;  /* 0x0004200001947983 */ /* 0x000f280000100800 */
[----:B--2---:R-:W0:Y:S02]  /*1e160*/  SHFL.BFLY PT, R3, R6, 0x2, 0x1f ;  /* 0x0c401f0006037f89 */ /* 0x004e2400000e0000 */
[----:B0-----:R-:W-:Y:S01]  /*1e170*/  FADD.FTZ R3, R3, R6 ;  /* 0x0000000603037221 */ /* 0x001fe20000010000 */
[----:B------:R-:W-:Y:S01]  /*1e180*/  ISETP.NE.AND P2, PT, R136, 0x2, PT ;  /* 0x000000028800780c */ /* 0x000fe20003f45270 */
[----:B------:R-:W2:Y:S04]  /*1e190*/  LDL.64 R6, [R1+0x3e8] ;  /* 0x0003e80001067983 */ /* 0x000ea80000100a00 */
[----:B------:R-:W0:Y:S08]  /*1e1a0*/  SHFL.BFLY PT, R4, R3, 0x1, 0x1f ;  /* 0x0c201f0003047f89 */ /* 0x000e3000000e0000 */
[----:B------:R-:W2:Y:S01]  /*1e1b0*/  @!P2 LDL R19, [R1+0x1f4] ;  /* 0x0001f4000113a983 */ /* 0x000ea20000100800 */
[----:B0-----:R-:W-:-:S03]  /*1e1c0*/  FADD.FTZ R140, R3, R4 ;  /* 0x00000004038c7221 */ /* 0x001fc60000010000 */
[----:B------:R-:W2:Y:S02]  /*1e1d0*/  LDL.64 R4, [R1+0x3d8] ;  /* 0x0003d80001047983 */ /* 0x000ea40000100a00 */
[----:B------:R-:W-:Y:S02]  /*1e1e0*/  FSETP.NE.FTZ.AND P1, PT, R140, RZ, PT ;  /* 0x000000ff8c00720b */ /* 0x000fe40003f35000 */
[----:B------:R-:W2:Y:S11]  /*1e1f0*/  LDL.64 R2, [R1+0x3f8] ;  /* 0x0003f80001027983 */ /* 0x000eb60000100a00 */
[----:B------:R-:W2:Y:S04]  /*1e200*/  @P1 LDL R143, [R1+0x430] ;  /* 0x00043000018f1983 */ /* 0x000ea80000100800 */
[----:B------:R-:W2:Y:S01]  /*1e210*/  @P1 LDL R145, [R1+0x414] ;  /* 0x0004140001911983 */ /* 0x000ea20000100800 */
[----:B------:R-:W-:-:S02]  /*1e220*/  IMAD.MOV.U32 R142, RZ, RZ, -0x800000 ;  /* 0xff800000ff8e7424 */ /* 0x000fc400078e00ff */
[----:B------:R-:W-:Y:S01]  /*1e230*/  IMAD.MOV.U32 R138, RZ, RZ, RZ ;  /* 0x000000ffff8a7224 */ /* 0x000fe200078e00ff */
[----:B------:R0:W-:Y:S08]  /*1e240*/  BAR.ARV R208, 0x100 ;  /* 0x000400d00000751d */ /* 0x0001f00000002000 */
[----:B------:R-:W-:Y:S06]  /*1e250*/  BAR.ARV 0x8, 0x180 ;  /* 0x0206000000007b1d */ /* 0x000fec0000002000 */
[----:B----4-:R-:W-:-:S13]  /*1e260*/  FSETP.NE.FTZ.AND P0, PT, R148, RZ, PT ;  /* 0x000000ff9400720b */ /* 0x010fda0003f15000 */
[----:B------:R-:W4:Y:S04]  /*1e270*/  @P0 LDL R139, [R1+0x430] ;  /* 0x00043000018b0983 */ /* 0x000f280000100800 */
[----:B------:R-:W2:Y:S01]  /*1e280*/  @P0 LDL R144, [R1+0x410] ;  /* 0x0004100001900983 */ /* 0x000ea20000100800 */
[----:B------:R-:W1:Y:S02]  /*1e290*/  @P0 MUFU.LG2 R141, R148 ;  /* 0x00000094008d0308 */ /* 0x000e640000000c00 */
[----:B-1----:R-:W-:-:S06]  /*1e2a0*/  @P0 FMUL.FTZ R146, R141, 0.69314718246459960938 ;  /* 0x3f3172188d920820 */ /* 0x002fcc0000410000 */
[----:B------:R-:W1:Y:S08]  /*1e2b0*/  @P1 MUFU.LG2 R147, R140 ;  /* 0x0000008c00931308 */ /* 0x000e700000000c00 */
[----:B------:R-:W0:Y:S01]  /*1e2c0*/  @P0 MUFU.RCP R138, R148 ;  /* 0x00000094008a0308 */ /* 0x000e220000001000 */
[----:B---3--:R-:W-:Y:S02]  /*1e2d0*/  VIADD R0, R0, 0x1 ;  /* 0x0000000100007836 */ /* 0x008fe40000000000 */
[----:B-1----:R-:W-:Y:S01]  /*1e2e0*/  @P1 FMUL.FTZ R147, R147, 0.69314718246459960938 ;  /* 0x3f31721893931820 */ /* 0x002fe20000410000 */
[----:B------:R-:W-:Y:S01]  /*1e2f0*/  STL [R1+0x424], R140 ;  /* 0x0004248c01007387 */ /* 0x000fe20000100800 */
[-C--:B0-----:R-:W-:Y:S01]  /*1e300*/  FMUL.FTZ R133, R133, R138.reuse ;  /* 0x0000008a85857220 */ /* 0x081fe20000410000 */
        /* <DEDUP_REMOVED lines=97> */
[----:B------:R-:W-:Y:S01]  /*1e920*/  @!P2 STL [R1+0x1f0], RZ ;  /* 0x0001f0ff0100a387 */ /* 0x000fe20000100800 */
[----:B----4-:R-:W-:-:S04]  /*1e930*/  @P0 FMUL.FTZ R139, R139, 0.69314718246459960938 ;  /* 0x3f3172188b8b0820 */ /* 0x010fc80000410000 */
[----:B--2---:R-:W-:Y:S01]  /*1e940*/  @P0 FFMA.FTZ R142, R139, R144, R146 ;  /* 0x000000908b8e0223 */ /* 0x004fe20000010092 */
[----:B------:R-:W-:-:S06]  /*1e950*/  IMAD.MOV.U32 R139, RZ, RZ, RZ ;  /* 0x000000ffff8b7224 */ /* 0x000fcc00078e00ff */
[----:B------:R-:W0:Y:S01]  /*1e960*/  @P1 MUFU.RCP R139, R140 ;  /* 0x0000008c008b1308 */ /* 0x000e220000001000 */
[----:B------:R-:W-:Y:S01]  /*1e970*/  @P1 FMUL.FTZ R146, R143, 0.69314718246459960938 ;  /* 0x3f3172188f921820 */ /* 0x000fe20000410000 */
[----:B------:R-:W-:-:S03]  /*1e980*/  IMAD.MOV.U32 R144, RZ, RZ, -0x800000 ;  /* 0xff800000ff907424 */ /* 0x000fc600078e00ff */
[----:B------:R-:W-:Y:S01]  /*1e990*/  @P1 FFMA.FTZ R144, R146, R145, R147 ;  /* 0x0000009192901223 */ /* 0x000fe20000010093 */
[----:B------:R-:W-:Y:S01]  /*1e9a0*/  STL [R1+0x420], R142 ;  /* 0x0004208e01007387 */ /* 0x000fe20000100800 */
[-C--:B0-----:R-:W-:Y:S01]  /*1e9b0*/  FMUL.FTZ R15, R15, R139.reuse ;  /* 0x0000008b0f0f7220 */ /* 0x081fe20000410000 */
[-C--:B------:R-:W-:Y:S01]  /*1e9c0*/  FMUL.FTZ R14, R14, R139.reuse ;  /* 0x0000008b0e0e7220 */ /* 0x080fe20000410000 */
[-C--:B------:R-:W-:Y:S01]  /*1e9d0*/  FMUL.FTZ R13, R13, R139.reuse ;  /* 0x0000008b0d0d7220 */ /* 0x080fe20000410000 */
[-C--:B------:R-:W-:Y:S01]  /*1e9e0*/  FMUL.FTZ R12, R12, R139.reuse ;  /* 0x0000008b0c0c7220 */ /* 0x080fe20000410000 */
[-C--:B------:R-:W-:Y:S01]  /*1e9f0*/  FMUL.FTZ R71, R71, R139.reuse ;  /* 0x0000008b47477220 */ /* 0x080fe20000410000 */
[-C--:B------:R-:W-:Y:S01]  /*1ea00*/  FMUL.FTZ R70, R70, R139.reuse ;  /* 0x0000008b46467220 */ /* 0x080fe20000410000 */
[----:B------:R-:W-:Y:S01]  /*1ea10*/  STL.64 [R1+0x398], R14 ;  /* 0x0003980e01007387 */ /* 0x000fe20000100a00 */
        /* <DEDUP_REMOVED lines=59> */
[----:B0-----:R-:W-:Y:S01]  /*1edd0*/  VIADD R12, R137, 0x1 ;  /* 0x00000001890c7836 */ /* 0x001fe20000000000 */
[----:B------:R-:W-:Y:S01]  /*1ede0*/  @!P2 LOP3.LUT R14, R19, 0x1, RZ, 0x3c, !PT ;  /* 0x00000001130ea812 */ /* 0x000fe200078e3cff */
        /* <DEDUP_REMOVED lines=32> */
[----:B------:R0:W-:Y:S01]  /*1eff0*/  @!P2 STL [R1+0x1f4], R14 ;  /* 0x0001f40e0100a387 */ /* 0x0001e20000100800 */
[----:B------:R-:W-:-:S13]  /*1f000*/  PLOP3.LUT P0, PT, PT, PT, PT, 0x8, 0x0 ;  /* 0x000000000000781c */ /* 0x000fda0003f0e170 */
.L_x_11185:
[----:B------:R-:W1:Y:S08]  /*1f010*/  S2UR UR9, SR_CgaCtaId ;  /* 0x00000000000979c3 */ /* 0x000e700000008800 */
[----:B------:R-:W-:Y:S06]  /*1f020*/  BAR.SYNC.DEFER_BLOCKING 0x5, 0x180 ;  /* 0x0146000000007b1d */ /* 0x000fec0000010000 */
[----:B------:R-:W-:Y:S01]  /*1f030*/  UMOV UR42, 0x400 ;  /* 0x00000400002a7882 */ /* 0x000fe20000000000 */
[----:B------:R-:W-:Y:S01]  /*1f040*/  BSSY B0, `(.L_x_11289) ;  /* 0x0000280000007945 */ /* 0x000fe20003800000 */
[----:B-1----:R-:W-:-:S09]  /*1f050*/  ULEA UR42, UR9, UR42, 0x18 ;  /* 0x0000002a092a7291 */ /* 0x002fd2000f8ec03f */
[----:B------:R-:W1:Y:S02]  /*1f060*/  LDS R0, [UR42+0x324d0] ;  /* 0x0324d02aff007984 */ /* 0x000e640008000800 */
[----:B-1----:R-:W-:Y:S01]  /*1f070*/  R2UR UR4, R0 ;  /* 0x00000000000472ca */ /* 0x002fe200000e0000 */
[----:B------:R-:W-:Y:S06]  /*1f080*/  BAR.ARV 0x4, 0x180 ;  /* 0x0106000000007b1d */ /* 0x000fec0000002000 */
[----:B------:R-:W-:Y:S08]  /*1f090*/  @P0 BRA `(.L_x_11290) ;  /* 0x0000001c000c0947 */ /* 0x000ff00003800000 */
[----:B------:R-:W2:Y:S01]  /*1f0a0*/  LDL.128 R104, [R1+0x280] ;  /* 0x0002800001687983 */ /* 0x000ea20000100c00 */
[----:B0-----:R-:W0:Y:S01]  /*1f0b0*/  LDC R2, c[0x0][0xce8] ;  /* 0x00033a00ff027b82 */ /* 0x001e220000000800 */
[----:B------:R-:W-:Y:S02]  /*1f0c0*/  ULDC UR5, c[0x0][0xb88] ;  /* 0x0002e20000057ab9 */ /* 0x000fe40000000800 */
[----:B------:R-:W3:Y:S04]  /*1f0d0*/  LDL.128 R100, [R1+0x290] ;  /* 0x0002900001647983 */ /* 0x000ee80000100c00 */
[----:B------:R-:W4:Y:S04]  /*1f0e0*/  LDL.128 R96, [R1+0x2a0] ;  /* 0x0002a00001607983 */ /* 0x000f280000100c00 */
[----:B------:R-:W4:Y:S04]  /*1f0f0*/  LDL.128 R92, [R1+0x2b0] ;  /* 0x0002b000015c7983 */ /* 0x000f280000100c00 */
[----:B------:R-:W4:Y:S04]  /*1f100*/  LDL.128 R88, [R1+0x2c0] ;  /* 0x0002c00001587983 */ /* 0x000f280000100c00 */
[----:B------:R-:W4:Y:S04]  /*1f110*/  LDL.128 R84, [R1+0x2d0] ;  /* 0x0002d00001547983 */ /* 0x000f280000100c00 */
[----:B------:R-:W4:Y:S04]  /*1f120*/  LDL R153, [R1+0x454] ;  /* 0x0004540001997983 */ /* 0x000f280000100800 */
        /* <DEDUP_REMOVED lines=12> */
[----:B------:R-:W4:Y:S04]  /*1f1f0*/  LDL R158, [R1+0x450] ;  /* 0x00045000019e7983 */ /* 0x000f280000100800 */
[----:B------:R-:W4:Y:S04]  /*1f200*/  LDL R157, [R1+0x44c] ;  /* 0x00044c00019d7983 */ /* 0x000f280000100800 */
[----:B------:R-:W4:Y:S04]  /*1f210*/  LDL.128 R52, [R1+0x320] ;  /* 0x0003200001347983 */ /* 0x000f280000100c00 */
[----:B------:R-:W4:Y:S04]  /*1f220*/  LDL R156, [R1+0x448] ;  /* 0x00044800019c7983 */ /* 0x000f280000100800 */
[----:B------:R-:W4:Y:S04]  /*1f230*/  LDL.128 R64, [R1+0x340] ;  /* 0x0003400001407983 */ /* 0x000f280000100c00 */
[----:B------:R-:W4:Y:S04]  /*1f240*/  LDL R155, [R1+0x444] ;  /* 0x00044400019b7983 */ /* 0x000f280000100800 */
        /* <DEDUP_REMOVED lines=13> */
[----:B------:R-:W-:Y:S01]  /*1f320*/  VIADD R19, R206, UR61 ;  /* 0x0000003dce137c36 */ /* 0x000fe20008000000 */
[----:B------:R-:W-:Y:S01]  /*1f330*/  LOP3.LUT P0, RZ, R212, 0x3, RZ, 0xc0, !PT ;  /* 0x00000003d4ff7812 */ /* 0x000fe2000780c0ff */
[----:B0-----:R-:W-:Y:S01]  /*1f340*/  IMAD R0, R2, UR5, RZ ;  /* 0x0000000502007c24 */ /* 0x001fe2000f8e02ff */
[----:B------:R-:W-:Y:S01]  /*1f350*/  IADD3 R151, P1, R190, 0x8040, RZ ;  /* 0x00008040be977810 */ /* 0x000fe20007f3e0ff */
[----:B------:R-:W-:-:S03]  /*1f360*/  ULDC.64 UR10, c[0x0][0xc90] ;  /* 0x00032400000a7ab9 */ /* 0x000fc60000000a00 */
[----:B------:R-:W-:-:S13]  /*1f370*/  ISETP.GE.OR P2, PT, R19, R0, P0 ;  /* 0x000000001300720c */ /* 0x000fda0000746670 */
[----:B------:R-:W4:Y:S01]  /*1f380*/  @!P2 LDL R3, [R1+0x420] ;  /* 0x000420000103a983 */ /* 0x000f220000100800 */
[----:B------:R-:W-:-:S04]  /*1f390*/  LOP3.LUT R150, R151, 0x380, RZ, 0xc0, !PT ;  /* 0x0000038097967812 */ /* 0x000fc800078ec0ff */
[----:B------:R-:W-:-:S04]  /*1f3a0*/  SHF.R.U64 R150, R150, 0x3, RZ ;  /* 0x0000000396967819 */ /* 0x000fc800000012ff */
[----:B------:R-:W-:Y:S01]  /*1f3b0*/  LOP3.LUT R150, R150, R151, RZ, 0x3c, !PT ;  /* 0x0000009796967212 */ /* 0x000fe200078e3cff */
[----:B------:R-:W-:Y:S01]  /*1f3c0*/  IMAD.X R151, RZ, RZ, R191, P1 ;  /* 0x000000ffff977224 */ /* 0x000fe200008e06bf */
[----:B------:R-:W-:Y:S02]  /*1f3d0*/  ISETP.NE.AND P1, PT, R2, 0x1, PT ;  /* 0x000000010200780c */ /* 0x000fe40003f25270 */
[----:B------:R-:W-:Y:S01]  /*1f3e0*/  R2UR UR14, R204 ;  /* 0x00000000cc0e72ca */ /* 0x000fe200000e0000 */
[----:B------:R-:W-:Y:S01]  /*1f3f0*/  USHF.R.S32.HI UR13, URZ, 0x1f, UR60 ;  /* 0x0000001f3f0d7899 */ /* 0x000fe2000801143c */
[C---:B------:R-:W-:Y:S02]  /*1f400*/  IADD3 R21, P6, R190.reuse, 0x8020, RZ ;  /* 0x00008020be157810 */ /* 0x040fe40007fde0ff */
[----:B------:R-:W-:-:S09]  /*1f410*/  IADD3 R149, P3, R190, 0x8060, RZ ;  /* 0x00008060be957810 */ /* 0x000fd20007f7e0ff */
[----:B------:R-:W-:-:S04]  /*1f420*/  USHF.R.S32.HI UR12, URZ, 0x1f, UR14 ;  /* 0x0000001f3f0c7899 */ /* 0x000fc8000801140e */
[----:B------:R-:W-:Y:S02]  /*1f430*/  UIMAD UR5, UR12, UR10, URZ ;  /* 0x0000000a0c0572a4 */ /* 0x000fe4000f8e023f */
[----:B------:R-:W-:Y:S02]  /*1f440*/  UIMAD.WIDE.U32 UR6, UR14, UR10, URZ ;  /* 0x0000000a0e0672a5 */ /* 0x000fe4000f8e003f */
[----:B------:R-:W-:-:S03]  /*1f450*/  UIMAD UR5, UR14, UR11, UR5 ;  /* 0x0000000b0e0572a4 */ /* 0x000fc6000f8e0205 */
[----:B------:R-:W-:Y:S01]  /*1f460*/  ULDC.64 UR10, c[0x0][0xc98] ;  /* 0x00032600000a7ab9 */ /* 0x000fe20000000a00 */
[----:B------:R-:W-:Y:S01]  /*1f470*/  LOP3.LUT R20, R21, 0x380, RZ, 0xc0, !PT ;  /* 0x0000038015147812 */ /* 0x000fe200078ec0ff */
[----:B------:R-:W-:Y:S01]  /*1f480*/  UIMAD UR8, UR13, UR10, URZ ;  /* 0x0000000a0d0872a4 */ /* 0x000fe2000f8e023f */
[----:B------:R-:W-:Y:S01]  /*1f490*/  LOP3.LUT R148, R149, 0x380, RZ, 0xc0, !PT ;  /* 0x0000038095947812 */ /* 0x000fe200078ec0ff */
[----:B------:R-:W-:Y:S01]  /*1f4a0*/  UIADD3 UR7, UR7, UR5, URZ ;  /* 0x0000000507077290 */ /* 0x000fe2000fffe03f */
[----:B------:R-:W-:Y:S01]  /*1f4b0*/  LOP3.LUT R143, R190, 0x380, RZ, 0xc0, !PT ;  /* 0x00000380be8f7812 */ /* 0x000fe200078ec0ff */
[----:B------:R-:W-:Y:S01]  /*1f4c0*/  UIMAD UR8, UR60, UR11, UR8 ;  /* 0x0000000b3c0872a4 */ /* 0x000fe2000f8e0208 */
[----:B------:R-:W-:Y:S01]  /*1f4d0*/  SHF.R.U64 R20, R20, 0x3, RZ ;  /* 0x0000000314147819 */ /* 0x000fe200000012ff */
[----:B------:R-:W-:Y:S01]  /*1f4e0*/  UIMAD.WIDE.U32 UR6, UR60, UR10, UR6 ;  /* 0x0000000a3c0672a5 */ /* 0x000fe2000f8e0006 */
[----:B------:R-:W-:Y:S02]  /*1f4f0*/  SHF.R.U64 R148, R148, 0x3, RZ ;  /* 0x0000000394947819 */ /* 0x000fe400000012ff */
[----:B------:R-:W-:-:S02]  /*1f500*/  SHF.R.U64 R143, R143, 0x3, RZ ;  /* 0x000000038f8f7819 */ /* 0x000fc400000012ff */
[C---:B------:R-:W-:Y:S02]  /*1f510*/  IADD3 R147, P4, R190.reuse, 0xc000, RZ ;  /* 0x0000c000be937810 */ /* 0x040fe40007f9e0ff */
[----:B------:R-:W-:Y:S01]  /*1f520*/  IADD3 R141, P5, R190, 0xc020, RZ ;  /* 0x0000c020be8d7810 */ /* 0x000fe20007fbe0ff */
[----:B------:R-:W-:Y:S01]  /*1f530*/  VIADD R19, R19, 0x8 ;  /* 0x0000000813137836 */ /* 0x000fe20000000000 */
[----:B------:R-:W-:Y:S01]  /*1f540*/  LOP3.LUT R20, R20, R21, RZ, 0x3c, !PT ;  /* 0x0000001514147212 */ /* 0x000fe200078e3cff */
[--C-:B------:R-:W-:Y:S01]  /*1f550*/  IMAD.X R21, RZ, RZ, R191.reuse, P6 ;  /* 0x000000ffff157224 */ /* 0x100fe200030e06bf */
[----:B------:R-:W-:Y:S01]  /*1f560*/  LOP3.LUT R148, R148, R149, RZ, 0x3c, !PT ;  /* 0x0000009594947212 */ /* 0x000fe200078e3cff */
[--C-:B------:R-:W-:Y:S01]  /*1f570*/  IMAD.X R149, RZ, RZ, R191.reuse, P3 ;  /* 0x000000ffff957224 */ /* 0x100fe200018e06bf */
[----:B------:R-:W-:Y:S01]  /*1f580*/  LOP3.LUT R142, R143, R190, RZ, 0x3c, !PT ;  /* 0x000000be8f8e7212 */ /* 0x000fe200078e3cff */
[----:B------:R-:W-:Y:S01]  /*1f590*/  IMAD.MOV.U32 R143, RZ, RZ, R191 ;  /* 0x000000ffff8f7224 */ /* 0x000fe200078e00bf */
[----:B------:R-:W-:Y:S01]  /*1f5a0*/  IADD3 R145, P6, R190, 0xc040, RZ ;  /* 0x0000c040be917810 */ /* 0x000fe20007fde0ff */
[----:B------:R-:W-:Y:S01]  /*1f5b0*/  ULDC.64 UR10, c[0x0][0xbe8] ;  /* 0x0002fa00000a7ab9 */ /* 0x000fe20000000a00 */
[----:B------:R-:W-:-:S02]  /*1f5c0*/  LOP3.LUT R146, R147, 0x380, RZ, 0xc0, !PT ;  /* 0x0000038093927812 */ /* 0x000fc400078ec0ff */
[----:B------:R-:W-:Y:S02]  /*1f5d0*/  LOP3.LUT R140, R141, 0x380, RZ, 0xc0, !PT ;  /* 0x000003808d8c7812 */ /* 0x000fe400078ec0ff */
[----:B------:R-:W-:Y:S02]  /*1f5e0*/  LOP3.LUT R144, R145, 0x380, RZ, 0xc0, !PT ;  /* 0x0000038091907812 */ /* 0x000fe400078ec0ff */
[----:B------:R-:W-:Y:S02]  /*1f5f0*/  MOV R152, R142 ;  /* 0x0000008e00987202 */ /* 0x000fe40000000f00 */
[----:B------:R-:W-:Y:S02]  /*1f600*/  SHF.R.U64 R146, R146, 0x3, RZ ;  /* 0x0000000392927819 */ /* 0x000fe400000012ff */
[----:B------:R-:W-:Y:S02]  /*1f610*/  SHF.R.U64 R140, R140, 0x3, RZ ;  /* 0x000000038c8c7819 */ /* 0x000fe400000012ff */
[----:B------:R-:W-:-:S02]  /*1f620*/  SHF.R.U64 R144, R144, 0x3, RZ ;  /* 0x0000000390907819 */ /* 0x000fc400000012ff */
[----:B------:R-:W-:Y:S02]  /*1f630*/  LOP3.LUT R146, R146, R147, RZ, 0x3c, !PT ;  /* 0x0000009392927212 */ /* 0x000fe400078e3cff */
[----:B--2---:R-:W-:Y:S02]  /*1f640*/  F2FP.F16.F32.PACK_AB R104, R105, R104 ;  /* 0x000000686968723e */ /* 0x004fe400000000ff */
[----:B------:R-:W-:Y:S02]  /*1f650*/  F2FP.F16.F32.PACK_AB R105, R107, R106 ;  /* 0x0000006a6b69723e */ /* 0x000fe400000000ff */
[----:B---3--:R-:W-:Y:S02]  /*1f660*/  F2FP.F16.F32.PACK_AB R106, R101, R100 ;  /* 0x00000064656a723e */ /* 0x008fe400000000ff */
[----:B------:R-:W0:Y:S01]  /*1f670*/  @P1 LDC R100, c[0x0][0xcec] ;  /* 0x00033b00ff641b82 */ /* 0x000e220000000800 */
[----:B----4-:R-:W-:Y:S02]  /*1f680*/  F2FP.F16.F32.PACK_AB R96, R97, R96 ;  /* 0x000000606160723e */ /* 0x010fe400000000ff */
[----:B------:R-:W-:-:S02]  /*1f690*/  F2FP.F16.F32.PACK_AB R97, R99, R98 ;  /* 0x000000626361723e */ /* 0x000fc400000000ff */
[----:B------:R-:W-:-:S03]  /*1f6a0*/  F2FP.F16.F32.PACK_AB R98, R93, R92 ;  /* 0x0000005c5d62723e */ /* 0x000fc600000000ff */
[----:B------:R-:W1:Y:S01]  /*1f6b0*/  @P1 LDC R92, c[0x0][0xcf0] ;  /* 0x00033c00ff5c1b82 */ /* 0x000e620000000800 */
[----:B------:R-:W-:Y:S02]  /*1f6c0*/  F2FP.F16.F32.PACK_AB R88, R89, R88 ;  /* 0x000000585958723e */ /* 0x000fe400000000ff */
[----:B------:R-:W-:Y:S02]  /*1f6d0*/  F2FP.F16.F32.PACK_AB R89, R91, R90 ;  /* 0x0000005a5b59723e */ /* 0x000fe400000000ff */
[----:B------:R-:W-:Y:S01]  /*1f6e0*/  F2FP.F16.F32.PACK_AB R90, R85, R84 ;  /* 0x00000054555a723e */ /* 0x000fe200000000ff */
[----:B------:R-:W-:Y:S01]  /*1f6f0*/  VIADD R85, R153, UR61 ;  /* 0x0000003d99557c36 */ /* 0x000fe20008000000 */
[----:B------:R-:W-:Y:S02]  /*1f700*/  F2FP.F16.F32.PACK_AB R80, R81, R80 ;  /* 0x000000505150723e */ /* 0x000fe400000000ff */
[----:B------:R-:W-:Y:S02]  /*1f710*/  F2FP.F16.F32.PACK_AB R81, R83, R82 ;  /* 0x000000525351723e */ /* 0x000fe400000000ff */
[----:B------:R-:W-:Y:S01]  /*1f720*/  F2FP.F16.F32.PACK_AB R82, R77, R76 ;  /* 0x0000004c4d52723e */ /* 0x000fe200000000ff */
[----:B0-----:R-:W-:-:S04]  /*1f730*/  @P1 IMAD.HI.U32 R77, R85, R100, RZ ;  /* 0x00000064554d1227 */ /* 0x001fc800078e00ff */
[----:B------:R-:W-:Y:S01]  /*1f740*/  IMAD.MOV.U32 R76, RZ, RZ, R85 ;  /* 0x000000ffff4c7224 */ /* 0x000fe200078e0055 */
[----:B-1----:R-:W-:Y:S02]  /*1f750*/  @P1 SHF.R.U32.HI R76, RZ, R92, R77 ;  /* 0x0000005cff4c1219 */ /* 0x002fe4000001164d */
[----:B------:R-:W-:-:S03]  /*1f760*/  F2FP.F16.F32.PACK_AB R72, R73, R72 ;  /* 0x000000484948723e */ /* 0x000fc600000000ff */
[--C-:B------:R-:W-:Y:S01]  /*1f770*/  IMAD.MOV R77, RZ, RZ, -R76.reuse ;  /* 0x000000ffff4d7224 */ /* 0x100fe200078e0a4c */
[----:B------:R-:W-:Y:S02]  /*1f780*/  F2FP.F16.F32.PACK_AB R73, R75, R74 ;  /* 0x0000004a4b49723e */ /* 0x000fe400000000ff */
[----:B------:R-:W-:Y:S01]  /*1f790*/  F2FP.F16.F32.PACK_AB R75, R59, R58 ;  /* 0x0000003a3b4b723e */ /* 0x000fe200000000ff */
[----:B------:R-:W-:Y:S01]  /*1f7a0*/  IMAD R59, R2, R77, R85 ;  /* 0x0000004d023b7224 */ /* 0x000fe200078e0255 */
[----:B------:R-:W-:Y:S01]  /*1f7b0*/  F2FP.F16.F32.PACK_AB R83, R79, R78 ;  /* 0x0000004e4f53723e */ /* 0x000fe200000000ff */
[----:B------:R-:W-:Y:S01]  /*1f7c0*/  IMAD.U32 R78, RZ, RZ, UR8 ;  /* 0x00000008ff4e7e24 */ /* 0x000fe2000f8e00ff */
[----:B------:R-:W-:Y:S02]  /*1f7d0*/  F2FP.F16.F32.PACK_AB R74, R57, R56 ;  /* 0x00000038394a723e */ /* 0x000fe400000000ff */
[----:B------:R-:W-:Y:S02]  /*1f7e0*/  SHF.R.S32.HI R57, RZ, 0x1f, R76 ;  /* 0x0000001fff397819 */ /* 0x000fe4000001144c */
[----:B------:R-:W-:-:S02]  /*1f7f0*/  IADD3 R56, P3, R76, UR6, RZ ;  /* 0x000000064c387c10 */ /* 0x000fc4000ff7e0ff */
[----:B------:R-:W-:Y:S02]  /*1f800*/  F2FP.F16.F32.PACK_AB R136, R137, R136 ;  /* 0x000000888988723e */ /* 0x000fe400000000ff */
[----:B------:R-:W-:Y:S02]  /*1f810*/  SHF.R.S32.HI R58, RZ, 0x1f, R59 ;  /* 0x0000001fff3a7819 */ /* 0x000fe4000001143b */
[----:B------:R-:W-:Y:S02]  /*1f820*/  F2FP.F16.F32.PACK_AB R137, R139, R138 ;  /* 0x0000008a8b89723e */ /* 0x000fe400000000ff */
[----:B------:R-:W-:Y:S02]  /*1f830*/  F2FP.F16.F32.PACK_AB R128, R129, R128 ;  /* 0x000000808180723e */ /* 0x000fe400000000ff */
[----:B------:R-:W-:Y:S02]  /*1f840*/  F2FP.F16.F32.PACK_AB R138, R133, R132 ;  /* 0x00000084858a723e */ /* 0x000fe400000000ff */
[----:B------:R-:W-:Y:S01]  /*1f850*/  F2FP.F16.F32.PACK_AB R139, R135, R134 ;  /* 0x00000086878b723e */ /* 0x000fe200000000ff */
[----:B------:R-:W-:Y:S01]  /*1f860*/  BAR.SYNC.DEFER_BLOCKING 0x1, 0x100 ;  /* 0x0044000000007b1d */ /* 0x000fe20000010000 */
[----:B------:R-:W-:-:S02]  /*1f870*/  F2FP.F16.F32.PACK_AB R129, R131, R130 ;  /* 0x000000828381723e */ /* 0x000fc400000000ff */
[----:B------:R-:W-:Y:S02]  /*1f880*/  F2FP.F16.F32.PACK_AB R120, R121, R120 ;  /* 0x000000787978723e */ /* 0x000fe400000000ff */
[----:B------:R-:W-:Y:S01]  /*1f890*/  IADD3.X R57, R57, UR7, R78, P3, !PT ;  /* 0x0000000739397c10 */ /* 0x000fe20009ffe44e */
[----:B------:R-:W-:Y:S01]  /*1f8a0*/  ULDC.64 UR6, c[0x0][0xc88] ;  /* 0x0003220000067ab9 */ /* 0x000fe20000000a00 */
[----:B------:R-:W-:Y:S02]  /*1f8b0*/  F2FP.F16.F32.PACK_AB R130, R125, R124 ;  /* 0x0000007c7d82723e */ /* 0x000fe400000000ff */
[----:B------:R-:W-:Y:S02]  /*1f8c0*/  F2FP.F16.F32.PACK_AB R131, R127, R126 ;  /* 0x0000007e7f83723e */ /* 0x000fe400000000ff */
[----:B------:R-:W-:Y:S02]  /*1f8d0*/  F2FP.F16.F32.PACK_AB R121, R123, R122 ;  /* 0x0000007a7b79723e */ /* 0x000fe400000000ff */
[----:B------:R-:W-:Y:S01]  /*1f8e0*/  F2FP.F16.F32.PACK_AB R112, R113, R112 ;  /* 0x000000707170723e */ /* 0x000fe200000000ff */
[----:B------:R-:W-:Y:S01]  /*1f8f0*/  IMAD R58, R58, UR6, RZ ;  /* 0x000000063a3a7c24 */ /* 0x000fe2000f8e02ff */
[----:B------:R-:W-:-:S02]  /*1f900*/  F2FP.F16.F32.PACK_AB R122, R117, R116 ;  /* 0x00000074757a723e */ /* 0x000fc400000000ff */
[----:B------:R-:W-:Y:S02]  /*1f910*/  F2FP.F16.F32.PACK_AB R123, R119, R118 ;  /* 0x00000076777b723e */ /* 0x000fe400000000ff */
[----:B------:R-:W-:Y:S02]  /*1f920*/  F2FP.F16.F32.PACK_AB R113, R115, R114 ;  /* 0x000000727371723e */ /* 0x000fe400000000ff */
[----:B------:R-:W-:Y:S02]  /*1f930*/  F2FP.F16.F32.PACK_AB R114, R109, R108 ;  /* 0x0000006c6d72723e */ /* 0x000fe400000000ff */
[----:B------:R-:W-:Y:S01]  /*1f940*/  F2FP.F16.F32.PACK_AB R115, R111, R110 ;  /* 0x0000006e6f73723e */ /* 0x000fe200000000ff */
[----:B------:R-:W-:Y:S01]  /*1f950*/  STSM.16.M88.4 [R152], R136 ;  /* 0x0000008898007844 */ /* 0x000fe20000000200 */
[----:B------:R-:W-:Y:S01]  /*1f960*/  F2FP.F16.F32.PACK_AB R107, R103, R102 ;  /* 0x00000066676b723e */ /* 0x000fe200000000ff */
[----:B------:R-:W-:Y:S01]  /*1f970*/  IMAD.WIDE.U32 R56, R59, UR6, R56 ;  /* 0x000000063b387c25 */ /* 0x000fe2000f8e0038 */
[----:B------:R-:W-:Y:S01]  /*1f980*/  F2FP.F16.F32.PACK_AB R99, R95, R94 ;  /* 0x0000005e5f63723e */ /* 0x000fe200000000ff */
[----:B------:R-:W-:Y:S01]  /*1f990*/  STSM.16.M88.4 [R158], R128 ;  /* 0x000000809e007844 */ /* 0x000fe20000000200 */
[----:B------:R-:W-:Y:S01]  /*1f9a0*/  F2FP.F16.F32.PACK_AB R91, R87, R86 ;  /* 0x00000056575b723e */ /* 0x000fe200000000ff */
[--C-:B------:R-:W-:Y:S01]  /*1f9b0*/  IMAD.X R147, RZ, RZ, R191.reuse, P4 ;  /* 0x000000ffff937224 */ /* 0x100fe200020e06bf */
[----:B------:R-:W-:Y:S01]  /*1f9c0*/  LOP3.LUT R140, R140, R141, RZ, 0x3c, !PT ;  /* 0x0000008d8c8c7212 */ /* 0x000fe200078e3cff */
[----:B------:R-:W-:Y:S01]  /*1f9d0*/  STSM.16.M88.4 [R157], R120 ;  /* 0x000000789d007844 */ /* 0x000fe20000000200 */
[----:B------:R-:W-:Y:S01]  /*1f9e0*/  F2FP.F16.F32.PACK_AB R52, R53, R52 ;  /* 0x000000343534723e */ /* 0x000fe200000000ff */
[----:B------:R-:W-:Y:S01]  /*1f9f0*/  IMAD R59, R59, UR7, R58 ;  /* 0x000000073b3b7c24 */ /* 0x000fe2000f8e023a */
[----:B------:R-:W-:Y:S01]  /*1fa00*/  LOP3.LUT R144, R144, R145, RZ, 0x3c, !PT ;  /* 0x0000009190907212 */ /* 0x000fe200078e3cff */
[--C-:B------:R-:W-:Y:S01]  /*1fa10*/  IMAD.X R141, RZ, RZ, R191.reuse, P5 ;  /* 0x000000ffff8d7224 */ /* 0x100fe200028e06bf */
[----:B------:R-:W-:Y:S01]  /*1fa20*/  STSM.16.M88.4 [R156], R112 ;  /* 0x000000709c007844 */ /* 0x000fe20000000200 */
[----:B------:R-:W-:Y:S01]  /*1fa30*/  F2FP.F16.F32.PACK_AB R53, R55, R54 ;  /* 0x000000363735723e */ /* 0x000fe200000000ff */
[----:B------:R-:W-:Y:S01]  /*1fa40*/  IMAD.X R145, RZ, RZ, R191, P6 ;  /* 0x000000ffff917224 */ /* 0x000fe200030e06bf */
[----:B------:R-:W-:Y:S01]  /*1fa50*/  F2FP.F16.F32.PACK_AB R64, R65, R64 ;  /* 0x000000404140723e */ /* 0x000fe200000000ff */
[----:B------:R-:W-:Y:S01]  /*1fa60*/  STSM.16.M88.4 [R155], R104 ;  /* 0x000000689b007844 */ /* 0x000fe20000000200 */
[----:B------:R-:W-:Y:S01]  /*1fa70*/  MOV R142, R20 ;  /* 0x00000014008e7202 */ /* 0x000fe20000000f00 */
[----:B------:R-:W-:Y:S01]  /*1fa80*/  ULDC.64 UR6, c[0x0][0xc50] ;  /* 0x0003140000067ab9 */ /* 0x000fe20000000a00 */
[----:B------:R-:W-:Y:S01]  /*1fa90*/  F2FP.F16.F32.PACK_AB R54, R69, R68 ;  /* 0x000000444536723e */ /* 0x000fe200000000ff */
[----:B------:R-:W-:Y:S01]  /*1faa0*/  STSM.16.M88.4 [R154], R96 ;  /* 0x000000609a007844 */ /* 0x000fe20000000200 */
[----:B------:R-:W-:-:S02]  /*1fab0*/  F2FP.F16.F32.PACK_AB R55, R71, R70 ;  /* 0x000000464737723e */ /* 0x000fc400000000ff */
[----:B------:R-:W-:Y:S02]  /*1fac0*/  F2FP.F16.F32.PACK_AB R65, R67, R66 ;  /* 0x000000424341723e */ /* 0x000fe400000000ff */
[----:B------:R-:W-:Y:S01]  /*1fad0*/  F2FP.F16.F32.PACK_AB R48, R49, R48 ;  /* 0x000000303130723e */ /* 0x000fe200000000ff */
[----:B------:R-:W-:Y:S01]  /*1fae0*/  STSM.16.M88.4 [R229], R88 ;  /* 0x00000058e5007844 */ /* 0x000fe20000000200 */
[----:B------:R-:W-:Y:S01]  /*1faf0*/  MOV R143, R150 ;  /* 0x00000096008f7202 */ /* 0x000fe20000000f00 */
[----:B------:R-:W-:Y:S01]  /*1fb00*/  IMAD.IADD R57, R57, 0x1, R59 ;  /* 0x0000000139397824 */ /* 0x000fe200078e023b */
        /* <DEDUP_REMOVED lines=9> */
[----:B------:R-:W-:Y:S01]  /*1fba0*/  F2FP.F16.F32.PACK_AB R36, R37, R36 ;  /* 0x000000242524723e */ /* 0x000fe200000000ff */
[----:B------:R-:W-:Y:S01]  /*1fbb0*/  STSM.16.M88.4 [R227], R72 ;  /* 0x00000048e3007844 */ /* 0x000fe20000000200 */
[----:B------:R-:W-:-:S02]  /*1fbc0*/  MOV R21, R146 ;  /* 0x0000009200157202 */ /* 0x000fc40000000f00 */
[----:B------:R-:W-:Y:S02]  /*1fbd0*/  LEA R58, P3, R56, UR6, 0x2 ;  /* 0x00000006383a7c11 */ /* 0x000fe4000f8610ff */
        /* <DEDUP_REMOVED lines=14> */
[----:B------:R-:W-:Y:S01]  /*1fcc0*/  F2FP.F16.F32.PACK_AB R13, R15, R14 ;  /* 0x0000000e0f0d723e */ /* 0x000fe200000000ff */
[----:B------:R-:W-:Y:S01]  /*1fcd0*/  STSM.16.M88.4 [R20], R48 ;  /* 0x0000003014007844 */ /* 0x000fe20000000200 */
[----:B------:R-:W-:Y:S02]  /*1fce0*/  F2FP.F16.F32.PACK_AB R14, R9, R8 ;  /* 0x00000008090e723e */ /* 0x000fe400000000ff */
[----:B------:R-:W-:Y:S01]  /*1fcf0*/  F2FP.F16.F32.PACK_AB R15, R11, R10 ;  /* 0x0000000a0b0f723e */ /* 0x000fe200000000ff */
[----:B------:R-:W-:Y:S01]  /*1fd00*/  STSM.16.M88.4 [R21], R4 ;  /* 0x0000000415007844 */ /* 0x000fe20000000200 */
[----:B------:R-:W-:-:S03]  /*1fd10*/  LEA.HI.X R59, R56, UR7, R57, 0x2, P3 ;  /* 0x00000007383b7c11 */ /* 0x000fc600098f1439 */
[----:B------:R-:W-:Y:S04]  /*1fd20*/  STSM.16.M88.4 [R140], R36 ;  /* 0x000000248c007844 */ /* 0x000fe80000000200 */
[----:B------:R-:W-:Y:S04]  /*1fd30*/  STSM.16.M88.4 [R141], R28 ;  /* 0x0000001c8d007844 */ /* 0x000fe80000000200 */
[----:B------:R-:W-:Y:S04]  /*1fd40*/  STSM.16.M88.4 [R226], R12 ;  /* 0x0000000ce2007844 */ /* 0x000fe80000000200 */
[----:B------:R-:W-:Y:S04]  /*1fd50*/  SHFL.IDX PT, R44, R58, RZ, 0x1c1f ;  /* 0x001c1fff3a2c7589 */ /* 0x000fe800000e0000 */
[----:B------:R-:W0:Y:S01]  /*1fd60*/  SHFL.IDX PT, R45, R59, RZ, 0x1c1f ;  /* 0x001c1fff3b2d7589 */ /* 0x000e2200000e0000 */
[----:B------:R-:W-:Y:S01]  /*1fd70*/  BAR.SYNC.DEFER_BLOCKING 0x1, 0x100 ;  /* 0x0044000000007b1d */ /* 0x000fe20000010000 */
[----:B------:R-:W-:-:S05]  /*1fd80*/  ISETP.GE.OR P0, PT, R19, R0, P0 ;  /* 0x000000001300720c */ /* 0x000fca0000706670 */
[----:B0-----:R0:W-:Y:S08]  /*1fd90*/  @!P2 ST.E desc[UR36][R44.64], R3 ;  /* 0x000000032c00a985 */ /* 0x0011f0000c101924 */
[----:B------:R-:W2:Y:S01]  /*1fda0*/  @!P0 LDL R19, [R1+0x424] ;  /* 0x0004240001138983 */ /* 0x000ea20000100800 */
[----:B------:R-:W-:Y:S02]  /*1fdb0*/  IMAD R8, R210, 0x40, R193 ;  /* 0x00000040d2087824 */ /* 0x000fe400078e02c1 */
[----:B------:R-:W-:-:S04]  /*1fdc0*/  IMAD.MOV.U32 R9, RZ, RZ, 0x2 ;  /* 0x00000002ff097424 */ /* 0x000fc800078e00ff */
[----:B------:R-:W-:-:S03]  /*1fdd0*/  IMAD.WIDE R8, R8, R9, UR58 ;  /* 0x0000003a08087e25 */ /* 0x000fc6000f8e0209 */
        /* <DEDUP_REMOVED lines=8> */
[----:B------:R-:W-:Y:S01]  /*1fe60*/  LOP3.LUT R6, R11, 0x380, RZ, 0xc0, !PT ;  /* 0x000003800b067812 */ /* 0x000fe200078ec0ff */
[----:B------:R-:W-:Y:S01]  /*1fe70*/  SHFL.IDX PT, R20, R58, 0x1, 0x1c1f ;  /* 0x003c1f003a147f89 */ /* 0x000fe200000e0000 */
[----:B------:R-:W-:-:S02]  /*1fe80*/  SHF.R.U64 R52, R52, 0x3, RZ ;  /* 0x0000000334347819 */ /* 0x000fc400000012ff */
[----:B------:R-:W-:Y:S01]  /*1fe90*/  SHF.R.U64 R6, R6, 0x3, RZ ;  /* 0x0000000306067819 */ /* 0x000fe200000012ff */
[----:B------:R-:W2:Y:S01]  /*1fea0*/  SHFL.IDX PT, R21, R59, 0x1, 0x1c1f ;  /* 0x003c1f003b157f89 */ /* 0x000ea200000e0000 */
[----:B------:R-:W-:Y:S01]  /*1feb0*/  LOP3.LUT R52, R52, R53, RZ, 0x3c, !PT ;  /* 0x0000003534347212 */ /* 0x000fe200078e3cff */
[----:B------:R-:W-:Y:S01]  /*1fec0*/  IMAD.X R53, RZ, RZ, R9, P6 ;  /* 0x000000ffff357224 */ /* 0x000fe200030e0609 */
[----:B------:R-:W-:Y:S02]  /*1fed0*/  LOP3.LUT R10, R6, R11, RZ, 0x3c, !PT ;  /* 0x0000000b060a7212 */ /* 0x000fe400078e3cff */
[----:B------:R-:W-:-:S04]  /*1fee0*/  IADD3 R6, P6, R8, 0xf000, RZ ;  /* 0x0000f00008067810 */ /* 0x000fc80007fde0ff */
[----:B0-----:R-:W-:Y:S02]  /*1fef0*/  LOP3.LUT R3, R6, 0x380, RZ, 0xc0, !PT ;  /* 0x0000038006037812 */ /* 0x001fe400078ec0ff */
[C---:B------:R-:W-:Y:S02]  /*1ff00*/  IADD3 R25, P4, R8.reuse, 0x3000, RZ ;  /* 0x0000300008197810 */ /* 0x040fe40007f9e0ff */
[----:B------:R-:W-:Y:S02]  /*1ff10*/  SHF.R.U64 R3, R3, 0x3, RZ ;  /* 0x0000000303037819 */ /* 0x000fe400000012ff */
[----:B------:R-:W-:Y:S02]  /*1ff20*/  IADD3 R29, P5, R8, 0x4000, RZ ;  /* 0x00004000081d7810 */ /* 0x000fe40007fbe0ff */
[----:B------:R-:W-:Y:S02]  /*1ff30*/  LOP3.LUT R24, R25, 0x380, RZ, 0xc0, !PT ;  /* 0x0000038019187812 */ /* 0x000fe400078ec0ff */
[----:B------:R-:W-:-:S02]  /*1ff40*/  LOP3.LUT R28, R29, 0x380, RZ, 0xc0, !PT ;  /* 0x000003801d1c7812 */ /* 0x000fc400078ec0ff */
[----:B------:R-:W-:Y:S02]  /*1ff50*/  LOP3.LUT R72, R3, R6, RZ, 0x3c, !PT ;  /* 0x0000000603487212 */ /* 0x000fe400078e3cff */
[----:B------:R-:W0:Y:S01]  /*1ff60*/  @P1 LDC R3, c[0x0][0xcec] ;  /* 0x00033b00ff031b82 */ /* 0x000e220000000800 */
[----:B------:R-:W-:Y:S02]  /*1ff70*/  IADD3 R5, P3, R8, 0x2000, RZ ;  /* 0x0000200008057810 */ /* 0x000fe40007f7e0ff */
[----:B------:R-:W-:Y:S02]  /*1ff80*/  SHF.R.U64 R24, R24, 0x3, RZ ;  /* 0x0000000318187819 */ /* 0x000fe400000012ff */
[----:B------:R-:W-:Y:S01]  /*1ff90*/  SHF.R.U64 R28, R28, 0x3, RZ ;  /* 0x000000031c1c7819 */ /* 0x000fe200000012ff */
        /* <DEDUP_REMOVED lines=10> */
[----:B------:R-:W-:Y:S02]  /*20040*/  LOP3.LUT R36, R37, 0x380, RZ, 0xc0, !PT ;  /* 0x0000038025247812 */ /* 0x000fe400078ec0ff */
[----:B------:R-:W-:Y:S02]  /*20050*/  LOP3.LUT R40, R41, 0x380, RZ, 0xc0, !PT ;  /* 0x0000038029287812 */ /* 0x000fe400078ec0ff */
[----:B------:R-:W-:Y:S02]  /*20060*/  LOP3.LUT R44, R45, 0x380, RZ, 0xc0, !PT ;  /* 0x000003802d2c7812 */ /* 0x000fe400078ec0ff */
[----:B------:R-:W-:Y:S01]  /*20070*/  LOP3.LUT R48, R49, 0x380, RZ, 0xc0, !PT ;  /* 0x0000038031307812 */ /* 0x000fe200078ec0ff */
[----:B------:R-:W-:Y:S01]  /*20080*/  UIMAD UR5, UR12, UR10, URZ ;  /* 0x0000000a0c0572a4 */ /* 0x000fe2000f8e023f */
[----:B------:R-:W-:-:S02]  /*20090*/  SHF.R.U64 R36, R36, 0x3, RZ ;  /* 0x0000000324247819 */ /* 0x000fc400000012ff */
[----:B------:R-:W-:Y:S02]  /*200a0*/  SHF.R.U64 R40, R40, 0x3, RZ ;  /* 0x0000000328287819 */ /* 0x000fe400000012ff */
[----:B------:R-:W-:Y:S02]  /*200b0*/  SHF.R.U64 R44, R44, 0x3, RZ ;  /* 0x000000032c2c7819 */ /* 0x000fe400000012ff */
[----:B------:R-:W-:Y:S02]  /*200c0*/  SHF.R.U64 R48, R48, 0x3, RZ ;  /* 0x0000000330307819 */ /* 0x000fe400000012ff */
[----:B------:R-:W-:Y:S01]  /*200d0*/  LOP3.LUT R4, R5, 0x380, RZ, 0xc0, !PT ;  /* 0x0000038005047812 */ /* 0x000fe200078ec0ff */
[----:B------:R-:W-:Y:S01]  /*200e0*/  VIADD R78, R211, UR61 ;  /* 0x0000003dd34e7c36 */ /* 0x000fe20008000000 */
[----:B------:R-:W-:Y:S01]  /*200f0*/  LOP3.LUT R36, R36, R37, RZ, 0x3c, !PT ;  /* 0x0000002524247212 */ /* 0x000fe200078e3cff */
[----:B------:R-:W-:Y:S01]  /*20100*/  UIMAD.WIDE.U32 UR6, UR14, UR10, URZ ;  /* 0x0000000a0e0672a5 */ /* 0x000fe2000f8e003f */
[----:B------:R-:W-:Y:S01]  /*20110*/  LOP3.LUT R40, R40, R41, RZ, 0x3c, !PT ;  /* 0x0000002928287212 */ /* 0x000fe200078e3cff */
[----:B------:R-:W-:Y:S01]  /*20120*/  UIMAD UR5, UR14, UR11, UR5 ;  /* 0x0000000b0e0572a4 */ /* 0x000fe2000f8e0205 */
[----:B------:R-:W-:Y:S01]  /*20130*/  LOP3.LUT R44, R44, R45, RZ, 0x3c, !PT ;  /* 0x0000002d2c2c7212 */ /* 0x000fe200078e3cff */
[--C-:B------:R-:W-:Y:S01]  /*20140*/  IMAD.X R37, RZ, RZ, R9.reuse, P2 ;  /* 0x000000ffff257224 */ /* 0x100fe200010e0609 */
[----:B------:R-:W-:Y:S01]  /*20150*/  LOP3.LUT R48, R48, R49, RZ, 0x3c, !PT ;  /* 0x0000003130307212 */ /* 0x000fe200078e3cff */
[--C-:B------:R-:W-:Y:S01]  /*20160*/  IMAD.X R41, RZ, RZ, R9.reuse, P3 ;  /* 0x000000ffff297224 */ /* 0x100fe200018e0609 */
[----:B------:R-:W-:Y:S01]  /*20170*/  SHF.R.U64 R4, R4, 0x3, RZ ;  /* 0x0000000304047819 */ /* 0x000fe200000012ff */
[--C-:B------:R-:W-:Y:S01]  /*20180*/  IMAD.X R45, RZ, RZ, R9.reuse, P4 ;  /* 0x000000ffff2d7224 */ /* 0x100fe200020e0609 */
[C---:B------:R-:W-:Y:S01]  /*20190*/  IADD3 R57, P2, R8.reuse, 0xb000, RZ ;  /* 0x0000b00008397810 */ /* 0x040fe20007f5e0ff */
[----:B------:R-:W-:Y:S01]  /*201a0*/  IMAD.X R49, RZ, RZ, R9, P5 ;  /* 0x000000ffff317224 */ /* 0x000fe200028e0609 */
[C---:B------:R-:W-:Y:S01]  /*201b0*/  IADD3 R61, P3, R8.reuse, 0xc000, RZ ;  /* 0x0000c000083d7810 */ /* 0x040fe20007f7e0ff */
[----:B------:R-:W-:Y:S01]  /*201c0*/  ULDC.64 UR10, c[0x0][0xbf0] ;  /* 0x0002fc00000a7ab9 */ /* 0x000fe20000000a00 */
[----:B------:R-:W-:Y:S01]  /*201d0*/  IADD3 R65, P4, R8, 0xd000, RZ ;  /* 0x0000d00008417810 */ /* 0x000fe20007f9e0ff */
[----:B0-----:R-:W-:Y:S01]  /*201e0*/  @P1 IMAD.HI.U32 R3, R78, R3, RZ ;  /* 0x000000034e031227 */ /* 0x001fe200078e00ff */
[----:B------:R-:W-:Y:S01]  /*201f0*/  IADD3 R69, P5, R8, 0xe000, RZ ;  /* 0x0000e00008457810 */ /* 0x000fe20007fbe0ff */
[----:B------:R-:W-:Y:S01]  /*20200*/  UIMAD UR8, UR13, UR10, URZ ;  /* 0x0000000a0d0872a4 */ /* 0x000fe2000f8e023f */
[----:B------:R-:W-:Y:S01]  /*20210*/  LOP3.LUT R12, R4, R5, RZ, 0x3c, !PT ;  /* 0x00000005040c7212 */ /* 0x000fe200078e3cff */
[----:B------:R-:W-:Y:S01]  /*20220*/  UIADD3 UR7, UR7, UR5, URZ ;  /* 0x0000000507077290 */ /* 0x000fe2000fffe03f */
[----:B------:R-:W-:-:S02]  /*20230*/  LOP3.LUT R56, R57, 0x380, RZ, 0xc0, !PT ;  /* 0x0000038039387812 */ /* 0x000fc400078ec0ff */
[----:B------:R-:W-:Y:S02]  /*20240*/  LOP3.LUT R60, R61, 0x380, RZ, 0xc0, !PT ;  /* 0x000003803d3c7812 */ /* 0x000fe400078ec0ff */
[----:B------:R-:W-:Y:S02]  /*20250*/  LOP3.LUT R64, R65, 0x380, RZ, 0xc0, !PT ;  /* 0x0000038041407812 */ /* 0x000fe400078ec0ff */
[----:B------:R-:W-:Y:S02]  /*20260*/  LOP3.LUT R68, R69, 0x380, RZ, 0xc0, !PT ;  /* 0x0000038045447812 */ /* 0x000fe400078ec0ff */
[----:B------:R-:W-:Y:S01]  /*20270*/  LOP3.LUT R5, R8, 0x380, RZ, 0xc0, !PT ;  /* 0x0000038008057812 */ /* 0x000fe200078ec0ff */
[----:B------:R-:W-:Y:S02]  /*20280*/  UIMAD UR5, UR60, UR11, UR8 ;  /* 0x0000000b3c0572a4 */ /* 0x000fe4000f8e0208 */
[----:B------:R-:W-:Y:S01]  /*20290*/  UIMAD.WIDE.U32 UR6, UR60, UR10, UR6 ;  /* 0x0000000a3c0672a5 */ /* 0x000fe2000f8e0006 */
[----:B------:R-:W-:-:S02]  /*202a0*/  SHF.R.U64 R56, R56, 0x3, RZ ;  /* 0x0000000338387819 */ /* 0x000fc400000012ff */
[----:B------:R-:W-:Y:S02]  /*202b0*/  SHF.R.U64 R60, R60, 0x3, RZ ;  /* 0x000000033c3c7819 */ /* 0x000fe400000012ff */
[----:B------:R-:W-:Y:S02]  /*202c0*/  SHF.R.U64 R64, R64, 0x3, RZ ;  /* 0x0000000340407819 */ /* 0x000fe400000012ff */
[----:B------:R-:W-:Y:S02]  /*202d0*/  SHF.R.U64 R68, R68, 0x3, RZ ;  /* 0x0000000344447819 */ /* 0x000fe400000012ff */
[----:B------:R-:W-:Y:S01]  /*202e0*/  SHF.R.U64 R5, R5, 0x3, RZ ;  /* 0x0000000305057819 */ /* 0x000fe200000012ff */
[----:B------:R-:W-:Y:S01]  /*202f0*/  UIADD3 UR5, UR7, UR5, URZ ;  /* 0x0000000507057290 */ /* 0x000fe2000fffe03f */
        /* <DEDUP_REMOVED lines=10> */
[----:B------:R-:W-:Y:S01]  /*203a0*/  ULDC.64 UR10, c[0x0][0xbe0] ;  /* 0x0002f800000a7ab9 */ /* 0x000fe20000000a00 */
[----:B------:R-:W-:-:S02]  /*203b0*/  IMAD.MOV.U32 R5, RZ, RZ, R9 ;  /* 0x000000ffff057224 */ /* 0x000fc400078e0009 */
[----:B------:R-:W-:-:S05]  /*203c0*/  VIADD R81, R210, UR61 ;  /* 0x0000003dd2517c36 */ /* 0x000fca0008000000 */
[----:B------:R-:W-:Y:S01]  /*203d0*/  ISETP.GE.AND P2, PT, R81, R0, PT ;  /* 0x000000005100720c */ /* 0x000fe20003f46270 */
[----:B------:R-:W-:Y:S01]  /*203e0*/  BSSY B1, `(.L_x_11291) ;  /* 0x000004a000017945 */ /* 0x000fe20003800000 */
[----:B--2---:R0:W-:Y:S04]  /*203f0*/  @!P0 ST.E desc[UR36][R20.64], R19 ;  /* 0x0000001314008985 */ /* 0x0041e8000c101924 */
[----:B------:R-:W5:Y:S04]  /*20400*/  LD.E.128 R4, desc[UR36][R4.64] ;  /* 0x0000002404047980 */ /* 0x000f68000c101d00 */
[----:B------:R-:W5:Y:S01]  /*20410*/  LD.E.128 R8, desc[UR36][R10.64] ;  /* 0x000000240a087980 */ /* 0x000f62000c101d00 */
[----:B0-----:R-:W0:Y:S01]  /*20420*/  @P1 LDC R20, c[0x0][0xcf0] ;  /* 0x00033c00ff141b82 */ /* 0x001e220000000800 */
[----:B------:R-:W-:-:S02]  /*20430*/  IMAD.MOV.U32 R19, RZ, RZ, R78 ;  /* 0x000000ffff137224 */ /* 0x000fc400078e004e */
[----:B------:R-:W5:Y:S01]  /*20440*/  LD.E.128 R12, desc[UR36][R12.64] ;  /* 0x000000240c0c7980 */ /* 0x000f62000c101d00 */
[----:B------:R-:W-:-:S03]  /*20450*/  IMAD.U32 R21, RZ, RZ, UR7 ;  /* 0x00000007ff157e24 */ /* 0x000fc6000f8e00ff */
[----:B------:R-:W5:Y:S04]  /*20460*/  LD.E.128 R24, desc[UR36][R24.64] ;  /* 0x0000002418187980 */ /* 0x000f68000c101d00 */
[----:B------:R-:W5:Y:S04]  /*20470*/  LD.E.128 R28, desc[UR36][R28.64] ;  /* 0x000000241c1c7980 */ /* 0x000f68000c101d00 */
[----:B------:R-:W5:Y:S04]  /*20480*/  LD.E.128 R32, desc[UR36][R32.64] ;  /* 0x0000002420207980 */ /* 0x000f68000c101d00 */
[----:B------:R-:W5:Y:S04]  /*20490*/  LD.E.128 R36, desc[UR36][R36.64] ;  /* 0x0000002424247980 */ /* 0x000f68000c101d00 */
[----:B------:R-:W5:Y:S01]  /*204a0*/  LD.E.128 R40, desc[UR36][R40.64] ;  /* 0x0000002428287980 */ /* 0x000f62000c101d00 */
[----:B0-----:R-:W-:Y:S01]  /*204b0*/  @P1 SHF.R.U32.HI R19, RZ, R20, R3 ;  /* 0x00000014ff131219 */ /* 0x001fe20000011603 */
[----:B------:R-:W-:-:S02]  /*204c0*/  IMAD.U32 R20, RZ, RZ, UR6 ;  /* 0x00000006ff147e24 */ /* 0x000fc4000f8e00ff */
[----:B------:R-:W5:Y:S01]  /*204d0*/  LD.E.128 R44, desc[UR36][R44.64] ;  /* 0x000000242c2c7980 */ /* 0x000f62000c101d00 */
[----:B------:R-:W-:Y:S01]  /*204e0*/  IMAD.U32 R3, RZ, RZ, UR5 ;  /* 0x00000005ff037e24 */ /* 0x000fe2000f8e00ff */
[--C-:B------:R-:W-:Y:S01]  /*204f0*/  SHF.R.S32.HI R76, RZ, 0x1f, R19.reuse ;  /* 0x0000001fff4c7819 */ /* 0x100fe20000011413 */
[----:B------:R-:W-:Y:S01]  /*20500*/  IMAD.MOV R77, RZ, RZ, -R19 ;  /* 0x000000ffff4d7224 */ /* 0x000fe200078e0a13 */
[----:B------:R-:W5:Y:S01]  /*20510*/  LD.E.128 R48, desc[UR36][R48.64] ;  /* 0x0000002430307980 */ /* 0x000f62000c101d00 */
[----:B------:R-:W-:Y:S02]  /*20520*/  ULDC.64 UR6, c[0x0][0xbd8] ;  /* 0x0002f60000067ab9 */ /* 0x000fe40000000a00 */
[----:B------:R-:W-:Y:S01]  /*20530*/  IMAD R21, R2, R77, R78 ;  /* 0x0000004d02157224 */ /* 0x000fe200078e024e */
[----:B------:R-:W5:Y:S01]  /*20540*/  LD.E.128 R52, desc[UR36][R52.64] ;  /* 0x0000002434347980 */ /* 0x000f62000c101d00 */
[----:B------:R-:W-:Y:S02]  /*20550*/  IMAD R76, R76, UR10, RZ ;  /* 0x0000000a4c4c7c24 */ /* 0x000fe4000f8e02ff */
[----:B------:R-:W-:Y:S01]  /*20560*/  IMAD.MOV.U32 R2, RZ, RZ, R20 ;  /* 0x000000ffff027224 */ /* 0x000fe200078e0014 */
[----:B------:R-:W5:Y:S01]  /*20570*/  LD.E.128 R56, desc[UR36][R56.64] ;  /* 0x0000002438387980 */ /* 0x000f62000c101d00 */
[----:B------:R-:W-:-:S02]  /*20580*/  IMAD R77, R19, UR11, R76 ;  /* 0x0000000b134d7c24 */ /* 0x000fc4000f8e024c */
[----:B------:R-:W-:Y:S01]  /*20590*/  IMAD.WIDE.U32 R2, R19, UR10, R2 ;  /* 0x0000000a13027c25 */ /* 0x000fe2000f8e0002 */
        /* <DEDUP_REMOVED lines=13> */
[----:B------:R-:W-:Y:S01]  /*20670*/  VIADD R19, R81, 0x20 ;  /* 0x0000002051137836 */ /* 0x000fe20000000000 */
[----:B------:R-:W-:Y:S01]  /*20680*/  UIADD3 UR5, UR42, 0x32420, URZ ;  /* 0x000324202a057890 */ /* 0x000fe2000fffe03f */
[C---:B------:R-:W-:Y:S02]  /*20690*/  IMAD R77, R21.reuse, UR7, R20 ;  /* 0x00000007154d7c24 */ /* 0x040fe4000f8e0214 */
[----:B------:R-:W-:Y:S01]  /*206a0*/  IMAD.WIDE.U32 R2, R21, UR6, R2 ;  /* 0x0000000615027c25 */ /* 0x000fe2000f8e0002 */
[----:B------:R-:W-:Y:S01]  /*206b0*/  ISETP.GE.AND P1, PT, R19, R0, PT ;  /* 0x000000001300720c */ /* 0x000fe20003f26270 */
[----:B------:R-:W-:Y:S02]  /*206c0*/  ULDC.64 UR6, c[0x0][0xb80] ;  /* 0x0002e00000067ab9 */ /* 0x000fe40000000a00 */
[----:B------:R-:W-:Y:S01]  /*206d0*/  VIADD R19, R81, 0x40 ;  /* 0x0000004051137836 */ /* 0x000fe20000000000 */
[----:B------:R-:W-:Y:S01]  /*206e0*/  LEA R80, P3, R2, UR6, 0x1 ;  /* 0x0000000602507c11 */ /* 0x000fe2000f8608ff */
[----:B------:R-:W-:Y:S01]  /*206f0*/  IMAD.IADD R3, R3, 0x1, R77 ;  /* 0x0000000103037824 */ /* 0x000fe200078e024d */
[----:B------:R-:W-:-:S02]  /*20700*/  UPRMT UR5, URZ, 0x654, UR5 ;  /* 0x000006543f057896 */ /* 0x000fc40008000005 */
[----:B------:R-:W-:Y:S02]  /*20710*/  ISETP.GE.AND P0, PT, R19, R0, PT ;  /* 0x000000001300720c */ /* 0x000fe40003f06270 */
[----:B------:R-:W-:Y:S01]  /*20720*/  LEA.HI.X R19, R2, UR7, R3, 0x1, P3 ;  /* 0x0000000702137c11 */ /* 0x000fe200098f0c03 */
[----:B0-----:R0:W1:Y:S04]  /*20730*/  SHFL.IDX PT, R78, R80, RZ, 0x181f ;  /* 0x00181fff504e7589 */ /* 0x00106800000e0000 */
[----:B------:R0:W2:Y:S01]  /*20740*/  SHFL.IDX PT, R79, R19, RZ, 0x181f ;  /* 0x00181fff134f7589 */ /* 0x0000a200000e0000 */
[----:B------:R-:W-:Y:S01]  /*20750*/  SYNCS.ARRIVE.TRANS64.RED.A1T0 RZ, [UR5], RZ ;  /* 0x000000ffffff79a7 */ /* 0x000fe20008100405 */
[----:B------:R-:W-:Y:S05]  /*20760*/  @P2 BRA `(.L_x_11292) ;  /* 0x0000000000442947 */ /* 0x000fea0003800000 */
        /* <DEDUP_REMOVED lines=17> */
.L_x_11292:
[----:B------:R-:W-:Y:S05]  /*20880*/  BSYNC B1 ;  /* 0x0000000000017941 */ /* 0x000fea0003800000 */
.L_x_11291:
[----:B---3--:R3:W4:Y:S01]  /*20890*/  SHFL.IDX PT, R21, R19, 0x1, 0x181f ;  /* 0x00381f0013157f89 */ /* 0x00872200000e0000 */
        /* <DEDUP_REMOVED lines=9> */
[-C--:B-----5:R-:W-:Y:S02]  /*20930*/  @!P3 LEA R4, P5, R195, R20.reuse, 0x1 ;  /* 0x00000014c304b211 */ /* 0x0a0fe400078a08ff */
[-C--:B----4-:R-:W-:Y:S02]  /*20940*/  @!P4 LEA.HI.X R3, R193, R21.reuse, R203, 0x1, P6 ;  /* 0x00000015c103c211 */ /* 0x090fe400030f0ccb */
[-C--:B------:R-:W-:Y:S02]  /*20950*/  @!P2 LEA R6, P6, R194, R20.reuse, 0x1 ;  /* 0x00000014c206a211 */ /* 0x080fe400078c08ff */
        /* <DEDUP_REMOVED lines=8> */
.L_x_11294:
[----:B------:R-:W-:Y:S05]  /*209e0*/  BSYNC B1 ;  /* 0x0000000000017941 */ /* 0x000fea0003800000 */
.L_x_11293:
[----:B0----5:R0:W0:Y:S01]  /*209f0*/  SHFL.IDX PT, R9, R19, 0x2, 0x181f ;  /* 0x00581f0013097f89 */ /* 0x02102200000e0000 */
        /* <DEDUP_REMOVED lines=9> */
[-C--:B------:R-:W-:Y:S02]  /*20a90*/  @!P2 LEA R4, P5, R195, R8.reuse, 0x1 ;  /* 0x00000008c304a211 */ /* 0x080fe400078a08ff */
[-C--:B------:R-:W-:Y:S02]  /*20aa0*/  @!P1 LEA R6, P4, R194, R8.reuse, 0x1 ;  /* 0x00000008c2069211 */ /* 0x080fe400078808ff */
[-C--:B------:R-:W-:Y:S02]  /*20ab0*/  @!P3 LEA.HI.X R3, R193, R9.reuse, R203, 0x1, P6 ;  /* 0x00000009c103b211 */ /* 0x080fe400030f0ccb */
        /* <DEDUP_REMOVED lines=8> */
.L_x_11296:
[----:B------:R-:W-:Y:S05]  /*20b40*/  BSYNC B1 ;  /* 0x0000000000017941 */ /* 0x000fea0003800000 */
.L_x_11295:
[----:B0-----:R-:W-:Y:S01]  /*20b50*/  VIADD R3, R81, 0x60 ;  /* 0x0000006051037836 */ /* 0x001fe20000000000 */
[----:B---3--:R-:W0:Y:S04]  /*20b60*/  SHFL.IDX PT, R19, R19, 0x3, 0x181f ;  /* 0x00781f0013137f89 */ /* 0x008e2800000e0000 */
[----:B------:R-:W-:Y:S01]  /*20b70*/  ISETP.GE.AND P0, PT, R3, R0, PT ;  /* 0x000000000300720c */ /* 0x000fe20003f06270 */
[----:B------:R-:W3:-:S12]  /*20b80*/  SHFL.IDX PT, R80, R80, 0x3, 0x181f ;  /* 0x00781f0050507f89 */ /* 0x000ed800000e0000 */
[----:B------:R-:W-:Y:S05]  /*20b90*/  @P0 BRA `(.L_x_11297) ;  /* 0x0000000c00280947 */ /* 0x000fea0003800000 */
[----:B------:R-:W-:Y:S02]  /*20ba0*/  ULDC UR5, c[0x0][0xbc8] ;  /* 0x0002f20000057ab9 */ /* 0x000fe40000000800 */
[----:B------:R-:W-:Y:S02]  /*20bb0*/  ISETP.GE.AND P3, PT, R193, UR5, PT ;  /* 0x00000005c1007c0c */ /* 0x000fe4000bf66270 */
[----:B------:R-:W-:Y:S02]  /*20bc0*/  ISETP.GE.AND P4, PT, R195, UR5, PT ;  /* 0x00000005c3007c0c */ /* 0x000fe4000bf86270 */
[----:B------:R-:W-:-:S09]  /*20bd0*/  ISETP.GE.AND P5, PT, R194, UR5, PT ;  /* 0x00000005c2007c0c */ /* 0x000fd2000bfa6270 */
[-C--:B---3--:R-:W-:Y:S02]  /*20be0*/  @!P3 LEA R2, P0, R193, R80.reuse, 0x1 ;  /* 0x00000050c102b211 */ /* 0x088fe400078008ff */
[-C--:B------:R-:W-:Y:S02]  /*20bf0*/  @!P4 LEA R4, P1, R195, R80.reuse, 0x1 ;  /* 0x00000050c304c211 */ /* 0x080fe400078208ff */
[C---:B------:R-:W-:Y:S02]  /*20c00*/  @!P5 LEA R6, P2, R194.reuse, R80, 0x1 ;  /* 0x00000050c206d211 */ /* 0x040fe400078408ff */
        /* <DEDUP_REMOVED lines=12> */
.L_x_11290:
[----:B0-----:R-:W0:Y:S01]  /*20cd0*/  LDC R6, c[0x0][0xce8] ;  /* 0x00033a00ff067b82 */ /* 0x001e220000000800 */
[----:B------:R-:W-:Y:S01]  /*20ce0*/  R2UR UR5, R204 ;  /* 0x00000000cc0572ca */ /* 0x000fe200000e0000 */
[----:B------:R-:W-:Y:S01]  /*20cf0*/  USHF.R.S32.HI UR10, URZ, 0x1f, UR60 ;  /* 0x0000001f3f0a7899 */ /* 0x000fe2000801143c */
[----:B------:R-:W-:Y:S01]  /*20d00*/  ISETP.GE.AND P0, PT, R205, 0x80, PT ;  /* 0x00000080cd00780c */ /* 0x000fe20003f06270 */
[----:B------:R-:W-:Y:S10]  /*20d10*/  BSSY B1, `(.L_x_11298) ;  /* 0x000002f000017945 */ /* 0x000ff40003800000 */
[----:B------:R-:W-:Y:S01]  /*20d20*/  USHF.R.S32.HI UR8, URZ, 0x1f, UR5 ;  /* 0x0000001f3f087899 */ /* 0x000fe20008011405 */
        /* <DEDUP_REMOVED lines=14> */
[----:B------:R-:W-:Y:S01]  /*20e10*/  R2UR UR11, R204 ;  /* 0x00000000cc0b72ca */ /* 0x000fe200000e0000 */
[----:B------:R-:W-:Y:S01]  /*20e20*/  UIMAD UR5, UR8, UR12, URZ ;  /* 0x0000000c080572a4 */ /* 0x000fe2000f8e023f */
[----:B------:R-:W-:-:S09]  /*20e30*/  IMAD.MOV.U32 R2, RZ, RZ, R4 ;  /* 0x000000ffff027224 */ /* 0x000fd200078e0004 */
[----:B------:R-:W2:Y:S02]  /*20e40*/  @P0 LDC R5, c[0x0][0xcec] ;  /* 0x00033b00ff050b82 */ /* 0x000ea40000000800 */
[----:B------:R-:W-:Y:S02]  /*20e50*/  UIMAD.WIDE.U32 UR6, UR11, UR12, URZ ;  /* 0x0000000c0b0672a5 */ /* 0x000fe4000f8e003f */
[----:B------:R-:W-:-:S03]  /*20e60*/  UIMAD UR5, UR11, UR13, UR5 ;  /* 0x0000000d0b0572a4 */ /* 0x000fc6000f8e0205 */
[----:B------:R-:W-:Y:S01]  /*20e70*/  ULDC.64 UR12, c[0x0][0xc98] ;  /* 0x00032600000c7ab9 */ /* 0x000fe20000000a00 */
[----:B------:R-:W3:Y:S01]  /*20e80*/  @P0 LDC R7, c[0x0][0xcf0] ;  /* 0x00033c00ff070b82 */ /* 0x000ee20000000800 */
[----:B------:R-:W-:Y:S02]  /*20e90*/  UIADD3 UR7, UR7, UR5, URZ ;  /* 0x0000000507077290 */ /* 0x000fe4000fffe03f */
[----:B------:R-:W-:Y:S02]  /*20ea0*/  UIMAD UR5, UR10, UR12, URZ ;  /* 0x0000000c0a0572a4 */ /* 0x000fe4000f8e023f */
[----:B------:R-:W-:Y:S02]  /*20eb0*/  UIMAD.WIDE.U32 UR6, UR60, UR12, UR6 ;  /* 0x0000000c3c0672a5 */ /* 0x000fe4000f8e0006 */
[----:B------:R-:W-:-:S03]  /*20ec0*/  UIMAD UR5, UR60, UR13, UR5 ;  /* 0x0000000d3c0572a4 */ /* 0x000fc6000f8e0205 */
        /* <DEDUP_REMOVED lines=19> */
.L_x_11299:
[----:B------:R-:W-:Y:S05]  /*21000*/  BSYNC B1 ;  /* 0x0000000000017941 */ /* 0x000fea0003800000 */
.L_x_11298:
[----:B------:R-:W-:Y:S01]  /*21010*/  R2UR UR11, R204 ;  /* 0x00000000cc0b72ca */ /* 0x000fe200000e0000 */
[----:B------:R-:W-:Y:S01]  /*21020*/  ULDC.64 UR12, c[0x0][0xbe8] ;  /* 0x0002fa00000c7ab9 */ /* 0x000fe20000000a00 */
[----:B--2---:R-:W-:Y:S01]  /*21030*/  VIADD R4, R211, UR61 ;  /* 0x0000003dd3047c36 */ /* 0x004fe20008000000 */
[----:B------:R-:W-:Y:S01]  /*21040*/  UIMAD UR5, UR8, UR12, URZ ;  /* 0x0000000c080572a4 */ /* 0x000fe2000f8e023f */
[----:B------:R-:W-:Y:S01]  /*21050*/  VIADD R8, R210, UR61 ;  /* 0x0000003dd2087c36 */ /* 0x000fe20008000000 */
[----:B------:R-:W-:Y:S01]  /*21060*/  BSSY B1, `(.L_x_11300) ;  /* 0x000003b000017945 */ /* 0x000fe20003800000 */
[----:B0-----:R-:W-:-:S04]  /*21070*/  @P1 IMAD.HI.U32 R0, R4, R9, RZ ;  /* 0x0000000904001227 */ /* 0x001fc800078e00ff */
[----:B------:R-:W-:Y:S01]  /*21080*/  IMAD.MOV.U32 R5, RZ, RZ, R4 ;  /* 0x000000ffff057224 */ /* 0x000fe200078e0004 */
[----:B-1----:R-:W-:Y:S02]  /*21090*/  @P1 SHF.R.U32.HI R5, RZ, R11, R0 ;  /* 0x0000000bff051219 */ /* 0x002fe40000011600 */
[----:B------:R-:W-:Y:S02]  /*210a0*/  UIMAD.WIDE.U32 UR6, UR11, UR12, URZ ;  /* 0x0000000c0b0672a5 */ /* 0x000fe4000f8e003f */
[----:B------:R-:W-:Y:S01]  /*210b0*/  UIMAD UR5, UR11, UR13, UR5 ;  /* 0x0000000d0b0572a4 */ /* 0x000fe2000f8e0205 */
[--C-:B------:R-:W-:Y:S01]  /*210c0*/  SHF.R.S32.HI R0, RZ, 0x1f, R5.reuse ;  /* 0x0000001fff007819 */ /* 0x100fe20000011405 */
[----:B------:R-:W-:Y:S01]  /*210d0*/  IMAD.MOV R7, RZ, RZ, -R5 ;  /* 0x000000ffff077224 */ /* 0x000fe200078e0a05 */
[----:B------:R-:W-:Y:S01]  /*210e0*/  ULDC.64 UR12, c[0x0][0xbf0] ;  /* 0x0002fc00000c7ab9 */ /* 0x000fe20000000a00 */
[----:B------:R-:W-:Y:S02]  /*210f0*/  UIADD3 UR7, UR7, UR5, URZ ;  /* 0x0000000507077290 */ /* 0x000fe4000fffe03f */
[----:B------:R-:W-:Y:S01]  /*21100*/  UIMAD UR5, UR10, UR12, URZ ;  /* 0x0000000c0a0572a4 */ /* 0x000fe2000f8e023f */
[----:B------:R-:W-:Y:S01]  /*21110*/  IMAD R7, R6, R7, R4 ;  /* 0x0000000706077224 */ /* 0x000fe200078e0204 */
[----:B------:R-:W-:-:S02]  /*21120*/  UIMAD.WIDE.U32 UR6, UR60, UR12, UR6 ;  /* 0x0000000c3c0672a5 */ /* 0x000fc4000f8e0006 */
[----:B------:R-:W-:Y:S01]  /*21130*/  UIMAD UR5, UR60, UR13, UR5 ;  /* 0x0000000d3c0572a4 */ /* 0x000fe2000f8e0205 */
[----:B------:R-:W-:-:S03]  /*21140*/  ULDC.64 UR10, c[0x0][0xbe0] ;  /* 0x0002f800000a7ab9 */ /* 0x000fc60000000a00 */
[----:B------:R-:W-:Y:S01]  /*21150*/  UIADD3 UR5, UR7, UR5, URZ ;  /* 0x0000000507057290 */ /* 0x000fe2000fffe03f */
[----:B------:R-:W-:Y:S02]  /*21160*/  IMAD R0, R0, UR10, RZ ;  /* 0x0000000a00007c24 */ /* 0x000fe4000f8e02ff */
[----:B------:R-:W-:Y:S02]  /*21170*/  IMAD.U32 R3, RZ, RZ, UR7 ;  /* 0x00000007ff037e24 */ /* 0x000fe4000f8e00ff */
[----:B------:R-:W-:Y:S01]  /*21180*/  IMAD.U32 R2, RZ, RZ, UR6 ;  /* 0x00000006ff027e24 */ /* 0x000fe2000f8e00ff */
[----:B------:R-:W-:Y:S01]  /*21190*/  ULDC.64 UR6, c[0x0][0xbd8] ;  /* 0x0002f60000067ab9 */ /* 0x000fe20000000a00 */
[----:B------:R-:W-:Y:S01]  /*211a0*/  IMAD.U32 R3, RZ, RZ, UR5 ;  /* 0x00000005ff037e24 */ /* 0x000fe2000f8e00ff */
[----:B------:R-:W-:Y:S01]  /*211b0*/  ULDC UR5, c[0x0][0xb88] ;  /* 0x0002e20000057ab9 */ /* 0x000fe20000000800 */
[C---:B------:R-:W-:Y:S01]  /*211c0*/  IMAD R9, R5.reuse, UR11, R0 ;  /* 0x0000000b05097c24 */ /* 0x040fe2000f8e0200 */
[----:B------:R-:W-:Y:S01]  /*211d0*/  SHF.R.S32.HI R0, RZ, 0x1f, R7 ;  /* 0x0000001fff007819 */ /* 0x000fe20000011407 */
[----:B------:R-:W-:-:S04]  /*211e0*/  IMAD.WIDE.U32 R2, R5, UR10, R2 ;  /* 0x0000000a05027c25 */ /* 0x000fc8000f8e0002 */
[----:B------:R-:W-:Y:S02]  /*211f0*/  IMAD.IADD R3, R3, 0x1, R9 ;  /* 0x0000000103037824 */ /* 0x000fe400078e0209 */
[----:B------:R-:W-:Y:S02]  /*21200*/  IMAD R4, R0, UR6, RZ ;  /* 0x0000000600047c24 */ /* 0x000fe4000f8e02ff */
        /* <DEDUP_REMOVED lines=32> */
.L_x_11301:
[----:B------:R-:W-:Y:S05]  /*21410*/  BSYNC B1 ;  /* 0x0000000000017941 */ /* 0x000fea0003800000 */
.L_x_11300:
        /* <DEDUP_REMOVED lines=21> */
.L_x_11303:
[----:B------:R-:W-:Y:S05]  /*21570*/  BSYNC B1 ;  /* 0x0000000000017941 */ /* 0x000fea0003800000 */
.L_x_11302:
        /* <DEDUP_REMOVED lines=21> */
.L_x_11305:
[----:B------:R-:W-:Y:S05]  /*216d0*/  BSYNC B1 ;  /* 0x0000000000017941 */ /* 0x000fea0003800000 */
.L_x_11304:
        /* <DEDUP_REMOVED lines=22> */
.L_x_11297:
[----:B------:R-:W-:Y:S05]  /*21840*/  BSYNC B0 ;  /* 0x0000000000007941 */ /* 0x000fea0003800000 */
.L_x_11289:
[----:B------:R-:W-:Y:S02]  /*21850*/  ULDC UR5, c[0x0][0xd38] ;  /* 0x00034e0000057ab9 */ /* 0x000fe40000000800 */
[----:B------:R-:W-:-:S06]  /*21860*/  UISETP.GE.AND UP0, UPT, UR4, UR5, UPT ;  /* 0x000000050400728c */ /* 0x000fcc000bf06270 */
[----:B------:R-:W-:-:S13]  /*21870*/  PLOP3.LUT P0, PT, PT, PT, UP0, 0x80, 0x0 ;  /* 0x000000000000781c */ /* 0x000fda0003f0f008 */
[----:B------:R-:W-:Y:S05]  /*21880*/  @!P0 BRA `(.L_x_11306) ;  /* 0xfffffdf8008c8947 */ /* 0x000fea000383ffff */
[----:B------:R-:W-:Y:S05]  /*21890*/  EXIT ;  /* 0x000000000000794d */ /* 0x000fea0003800000 */
.L_x_11175:
[----:B------:R-:W-:-:S08]  /*218a0*/  NOP ;  /* 0x0000000000007918 */ /* 0x000fd00000000000 */
[----:B0-----:R-:W0:-:S00]  /*218b0*/  USETMAXREG.DEALLOC.CTAPOOL 0x28 ;  /* 0x00000028000079c8 */ /* 0x001e0000080e0500 */
        /* <DEDUP_REMOVED lines=14> */
[----:B------:R-:W-:Y:S01]  /*219a0*/  ULDC UR9, c[0x0][0x3b8] ;  /* 0x0000ee0000097ab9 */ /* 0x000fe20000000800 */
[----:B------:R-:W-:Y:S01]  /*219b0*/  ULDC UR7, c[0x0][0x320] ;  /* 0x0000c80000077ab9 */ /* 0x000fe20000000800 */
[----:B------:R-:W-:Y:S01]  /*219c0*/  LOP3.LUT R16, R16, 0xffffffef, RZ, 0xc0, !PT ;  /* 0xffffffef10107812 */ /* 0x000fe200078ec0ff */
[----:B------:R-:W0:Y:S01]  /*219d0*/  S2R R8, SR_TID.X ;  /* 0x0000000000087919 */ /* 0x000e220000002100 */
[----:B------:R-:W1:Y:S01]  /*219e0*/  S2UR UR6, SR_CgaCtaId ;  /* 0x00000000000679c3 */ /* 0x000e620000008800 */
[----:B------:R-:W-:Y:S01]  /*219f0*/  ULDC.64 UR42, c[0x0][0x2f0] ;  /* 0x0000bc00002a7ab9 */ /* 0x000fe20000000a00 */
[----:B------:R-:W-:Y:S01]  /*21a00*/  LOP3.LUT R16, R16, 0xfffbffff, RZ, 0xc0, !PT ;  /* 0xfffbffff10107812 */ /* 0x000fe200078ec0ff */
        /* <DEDUP_REMOVED lines=11> */
[----:B------:R-:W-:Y:S01]  /*21ac0*/  IMAD.MOV.U32 R18, RZ, RZ, RZ ;  /* 0x000000ffff127224 */ /* 0x000fe200078e00ff */
[----:B------:R-:W-:-:S02]  /*21ad0*/  UIMAD UR41, UR41, UR40, URZ ;  /* 0x00000028292972a4 */ /* 0x000fc4000f8e023f */
[----:B------:R-:W-:Y:S01]  /*21ae0*/  UIMAD UR42, UR4, UR42, URZ ;  /* 0x0000002a042a72a4 */ /* 0x000fe2000f8e023f */
[----:B------:R-:W-:-:S03]  /*21af0*/  ULDC UR49, c[0x0][0xc] ;  /* 0x0000030000317ab9 */ /* 0x000fc60000000800 */
[----:B------:R-:W-:Y:S02]  /*21b00*/  UIADD3 UR4, UR42, 0x5f, URZ ;  /* 0x0000005f2a047890 */ /* 0x000fe4000fffe03f */
[----:B------:R-:W-:Y:S02]  /*21b10*/  UIADD3 UR47, UR42, 0x1, -UR40 ;  /* 0x000000012a2f7890 */ /* 0x000fe4000fffe828 */
[----:B-1----:R-:W-:Y:S02]  /*21b20*/  ULEA UR6, UR6, UR5, 0x18 ;  /* 0x0000000506067291 */ /* 0x002fe4000f8ec03f */
[----:B------:R-:W-:Y:S02]  /*21b30*/  UIMAD.WIDE UR4, UR4, 0x2aaaaaab, URZ ;  /* 0x2aaaaaab040478a5 */ /* 0x000fe4000f8e023f */
[----:B------:R-:W-:Y:S01]  /*21b40*/  UIADD3 UR40, UR42, -UR40, URZ ;  /* 0x800000282a287290 */ /* 0x000fe2000fffe03f */
[C---:B0-----:R-:W-:Y:S01]  /*21b50*/  IMAD.SHL.U32 R29, R8.reuse, 0x8, RZ ;  /* 0x00000008081d7824 */ /* 0x041fe200078e00ff */
[----:B------:R-:W-:Y:S01]  /*21b60*/  LOP3.LUT R7, R8, 0x7f, RZ, 0xc0, !PT ;  /* 0x0000007f08077812 */ /* 0x000fe200078ec0ff */
[----:B------:R-:W-:Y:S01]  /*21b70*/  IMAD.U32 R17, RZ, RZ, UR6 ;  /* 0x00000006ff117e24 */ /* 0x000fe2000f8e00ff */
[----:B------:R-:W-:-:S02]  /*21b80*/  USHF.R.U32.HI UR39, URZ, 0x1f, UR5 ;  /* 0x0000001f3f277899 */ /* 0x000fc40008011605 */
[C---:B------:R-:W-:Y:S02]  /*21b90*/  LOP3.LUT R5, R29.reuse, 0x38, RZ, 0xc0, !PT ;  /* 0x000000381d057812 */ /* 0x040fe400078ec0ff */
[----:B------:R-:W-:Y:S01]  /*21ba0*/  LOP3.LUT R0, R29, 0x1f8, RZ, 0xc0, !PT ;  /* 0x000001f81d007812 */ /* 0x000fe200078ec0ff */
[----:B------:R-:W-:Y:S01]  /*21bb0*/  ULEA.HI.SX32 UR39, UR5, UR39, 0x1c ;  /* 0x0000002705277291 */ /* 0x000fe2000f8fe23f */
[C---:B------:R-:W-:Y:S02]  /*21bc0*/  LOP3.LUT R2, R5.reuse, 0x40, RZ, 0xfc, !PT ;  /* 0x0000004005027812 */ /* 0x040fe400078efcff */
[----:B------:R-:W-:Y:S02]  /*21bd0*/  ISETP.GE.AND P0, PT, R5, UR7, PT ;  /* 0x0000000705007c0c */ /* 0x000fe4000bf06270 */
[C---:B------:R-:W-:Y:S02]  /*21be0*/  ISETP.GE.AND P2, PT, R2.reuse, UR9, PT ;  /* 0x0000000902007c0c */ /* 0x040fe4000bf46270 */
[----:B------:R-:W-:-:S02]  /*21bf0*/  ISETP.GE.AND P1, PT, R2, UR7, PT ;  /* 0x0000000702007c0c */ /* 0x000fc4000bf26270 */
[----:B------:R-:W-:Y:S02]  /*21c00*/  LOP3.LUT R0, R0, 0x38, R8, 0x78, !PT ;  /* 0x0000003800007812 */ /* 0x000fe400078e7808 */
[----:B------:R-:W-:Y:S02]  /*21c10*/  LOP3.LUT R4, R5, 0x80, RZ, 0xfc, !PT ;  /* 0x0000008005047812 */ /* 0x000fe400078efcff */
[----:B------:R-:W-:Y:S02]  /*21c20*/  LOP3.LUT R29, R0, 0x200, R29, 0xf8, !PT ;  /* 0x00000200001d7812 */ /* 0x000fe400078ef81d */
[----:B------:R-:W-:Y:S02]  /*21c30*/  SEL R0, RZ, 0x1, P0 ;  /* 0x00000001ff007807 */ /* 0x000fe40000000000 */
[----:B------:R-:W-:Y:S01]  /*21c40*/  SEL R2, RZ, 0xffffffff, P1 ;  /* 0xffffffffff027807 */ /* 0x000fe20000800000 */
[----:B------:R-:W-:Y:S01]  /*21c50*/  IMAD R22, R29, 0x2, R17 ;  /* 0x000000021d167824 */ /* 0x000fe200078e0211 */
[----:B------:R-:W-:-:S02]  /*21c60*/  @P2 LOP3.LUT R16, R16, 0x40000, RZ, 0xfc, !PT ;  /* 0x0004000010102812 */ /* 0x000fc400078efcff */
[----:B------:R-:W-:Y:S02]  /*21c70*/  SHF.R.U32.HI R35, RZ, 0x3, R7 ;  /* 0x00000003ff237819 */ /* 0x000fe40000011607 */
[----:B------:R-:W-:-:S04]  /*21c80*/  @P1 LOP3.LUT R16, R16, 0x10, RZ, 0xfc, !PT ;  /* 0x0000001010101812 */ /* 0x000fc800078efcff */
[----:B------:R-:W-:-:S04]  /*21c90*/  LOP3.LUT R16, R16, 0xffffffdf, RZ, 0xc0, !PT ;  /* 0xffffffdf10107812 */ /* 0x000fc800078ec0ff */
[----:B------:R-:W-:Y:S02]  /*21ca0*/  @P0 LOP3.LUT R16, R16, 0x20, RZ, 0xfc, !PT ;  /* 0x0000002010100812 */ /* 0x000fe400078efcff */
[----:B------:R-:W-:Y:S02]  /*21cb0*/  ISETP.GE.AND P0, PT, R4, UR7, PT ;  /* 0x0000000704007c0c */ /* 0x000fe4000bf06270 */
[----:B------:R-:W-:-:S11]  /*21cc0*/  LOP3.LUT R16, R16, 0xfffffff7, RZ, 0xc0, !PT ;  /* 0xfffffff710107812 */ /* 0x000fd600078ec0ff */
[----:B------:R-:W-:-:S04]  /*21cd0*/  @P0 LOP3.LUT R16, R16, 0x8, RZ, 0xfc, !PT ;  /* 0x0000000810100812 */ /* 0x000fc800078efcff */
[----:B------:R-:W-:Y:S02]  /*21ce0*/  LOP3.LUT R16, R16, 0xfffdffff, RZ, 0xc0, !PT ;  /* 0xfffdffff10107812 */ /* 0x000fe400078ec0ff */
[----:B--2---:R-:W-:Y:S01]  /*21cf0*/  R2UR UR8, R3 ;  /* 0x00000000030872ca */ /* 0x004fe200000e0000 */
[----:B------:R-:W-:Y:S01]  /*21d00*/  IMAD.SHL.U32 R3, R2, 0x2, RZ ;  /* 0x0000000202037824 */ /* 0x000fe200078e00ff */
[----:B------:R-:W-:-:S04]  /*21d10*/  LOP3.LUT R2, R5, 0xc0, RZ, 0xfc, !PT ;  /* 0x000000c005027812 */ /* 0x000fc800078efcff */
[----:B------:R-:W-:Y:S02]  /*21d20*/  LOP3.LUT R0, R3, 0x2, R0, 0xe2, !PT ;  /* 0x0000000203007812 */ /* 0x000fe400078ee200 */
[----:B------:R-:W-:Y:S02]  /*21d30*/  SEL R3, RZ, 0x4, P0 ;  /* 0x00000004ff037807 */ /* 0x000fe40000000000 */
[----:B------:R-:W-:Y:S02]  /*21d40*/  ISETP.GE.AND P0, PT, R4, UR9, PT ;  /* 0x0000000904007c0c */ /* 0x000fe4000bf06270 */
[----:B------:R-:W-:Y:S01]  /*21d50*/  ISETP.GE.AND P1, PT, R2, UR9, PT ;  /* 0x0000000902007c0c */ /* 0x000fe2000bf26270 */
[----:B------:R-:W-:Y:S01]  /*21d60*/  ULOP3.LUT UR48, UR8, 0x2, URZ, 0xfc, !UPT ;  /* 0x0000000208307892 */ /* 0x000fe2000f8efc3f */
[----:B------:R-:W-:Y:S01]  /*21d70*/  LOP3.LUT R6, R0, R3, RZ, 0xfc, !PT ;  /* 0x0000000300067212 */ /* 0x000fe200078efcff */
[----:B------:R-:W-:Y:S01]  /*21d80*/  IMAD.SHL.U32 R0, R8, 0x10, RZ ;  /* 0x0000001008007824 */ /* 0x000fe200078e00ff */
[----:B------:R-:W-:-:S03]  /*21d90*/  ULDC UR8, c[0x0][0x2b8] ;  /* 0x0000ae0000087ab9 */ /* 0x000fc60000000800 */
[----:B------:R3:W-:Y:S01]  /*21da0*/  STL [R1+0x454], R6 ;  /* 0x0004540601007387 */ /* 0x0007e20000100800 */
[----:B------:R-:W-:-:S03]  /*21db0*/  LOP3.LUT R0, R35, 0x70, R0, 0xf8, !PT ;  /* 0x0000007023007812 */ /* 0x000fc600078ef800 */
[----:B------:R-:W-:Y:S02]  /*21dc0*/  @P0 LOP3.LUT R16, R16, 0x20000, RZ, 0xfc, !PT ;  /* 0x0002000010100812 */ /* 0x000fe400078efcff */
[----:B------:R-:W-:Y:S02]  /*21dd0*/  ISETP.GE.AND P0, PT, R2, UR7, PT ;  /* 0x0000000702007c0c */ /* 0x000fe4000bf06270 */
[----:B------:R-:W-:Y:S02]  /*21de0*/  LOP3.LUT R16, R16, 0xfffffffb, RZ, 0xc0, !PT ;  /* 0xfffffffb10107812 */ /* 0x000fe400078ec0ff */
[----:B------:R-:W-:-:S04]  /*21df0*/  SEL R36, RZ, 0x8, P0 ;  /* 0x00000008ff247807 */ /* 0x000fc80000000000 */
[----:B------:R-:W-:-:S05]  /*21e00*/  LOP3.LUT R36, R6, R36, RZ, 0xfc, !PT ;  /* 0x0000002406247212 */ /* 0x000fca00078efcff */
[----:B------:R-:W-:Y:S02]  /*21e10*/  @P0 LOP3.LUT R16, R16, 0x4, RZ, 0xfc, !PT ;  /* 0x0000000410100812 */ /* 0x000fe400078efcff */
[----:B------:R-:W-:Y:S02]  /*21e20*/  ISETP.GE.AND P0, PT, R5, UR43, PT ;  /* 0x0000002b05007c0c */ /* 0x000fe4000bf06270 */
[----:B------:R-:W-:-:S04]  /*21e30*/  LOP3.LUT R16, R16, 0xfffffffe, RZ, 0xc0, !PT ;  /* 0xfffffffe10107812 */ /* 0x000fc800078ec0ff */
[----:B------:R-:W-:-:S04]  /*21e40*/  LOP3.LUT R16, R16, 0xfffeffff, RZ, 0xc0, !PT ;  /* 0xfffeffff10107812 */ /* 0x000fc800078ec0ff */
[----:B------:R-:W-:Y:S02]  /*21e50*/  @P1 LOP3.LUT R16, R16, 0x10000, RZ, 0xfc, !PT ;  /* 0x0001000010101812 */ /* 0x000fe400078efcff */
[C---:B------:R-:W-:Y:S02]  /*21e60*/  ISETP.GE.AND P1, PT, R5.reuse, UR8, PT ;  /* 0x0000000805007c0c */ /* 0x040fe4000bf26270 */
[----:B------:R-:W-:Y:S02]  /*21e70*/  @P0 LOP3.LUT R16, R16, 0x1, RZ, 0xfc, !PT ;  /* 0x0000000110100812 */ /* 0x000fe400078efcff */
[----:B------:R-:W-:Y:S02]  /*21e80*/  ISETP.GE.AND P0, PT, R5, UR9, PT ;  /* 0x0000000905007c0c */ /* 0x000fe4000bf06270 */
[----:B------:R-:W-:-:S04]  /*21e90*/  LOP3.LUT R16, R16, 0xfff7ffff, RZ, 0xc0, !PT ;  /* 0xfff7ffff10107812 */ /* 0x000fc800078ec0ff */
[----:B------:R-:W-:-:S04]  /*21ea0*/  LOP3.LUT R16, R16, 0xffefffff, RZ, 0xc0, !PT ;  /* 0xffefffff10107812 */ /* 0x000fc800078ec0ff */
[----:B------:R-:W-:-:S04]  /*21eb0*/  @P1 LOP3.LUT R16, R16, 0x100000, RZ, 0xfc, !PT ;  /* 0x0010000010101812 */ /* 0x000fc800078efcff */
[----:B---3--:R-:W-:-:S07]  /*21ec0*/  @P0 LOP3.LUT R16, R16, 0x80000, RZ, 0xfc, !PT ;  /* 0x0008000010100812 */ /* 0x008fce00078efcff */
.L_x_11366:
        /* <DEDUP_REMOVED lines=22> */
.L_x_11308:
[----:B------:R-:W-:Y:S01]  /*22030*/  ULDC UR8, c[0x0][0xd54] ;  /* 0x0003550000087ab9 */ /* 0x000fe20000000800 */
[----:B------:R-:W-:Y:S01]  /*22040*/  UMOV UR6, UR7 ;  /* 0x0000000700067c82 */ /* 0x000fe20008000000 */
[----:B------:R-:W-:-:S11]  /*22050*/  UISETP.NE.AND UP0, UPT, UR8, 0x1, UPT ;  /* 0x000000010800788c */ /* 0x000fd6000bf05270 */
[----:B------:R-:W-:Y:S02]  /*22060*/  @UP0 ULDC.64 UR10, c[0x0][0xd58] ;  /* 0x00035600000a0ab9 */ /* 0x000fe40000000a00 */
[----:B------:R-:W-:-:S04]  /*22070*/  UIMAD.WIDE.U32 UR4, UR7, UR10, URZ ;  /* 0x0000000a070472a5 */ /* 0x000fc8000f8e003f */
[----:B------:R-:W-:-:S04]  /*22080*/  @UP0 USHF.R.U32.HI UR6, URZ, UR11, UR5 ;  /* 0x0000000b3f060299 */ /* 0x000fc80008011605 */
[----:B------:R-:W-:-:S12]  /*22090*/  UIMAD UR4, UR6, UR8, URZ ;  /* 0x00000008060472a4 */ /* 0x000fd8000f8e023f */
.L_x_11309:
        /* <DEDUP_REMOVED lines=48> */
.L_x_11311:
[----:B------:R-:W-:-:S11]  /*223a0*/  UISETP.NE.AND UP1, UPT, UR5, 0x1, UPT ;  /* 0x000000010500788c */ /* 0x000fd6000bf25270 */
[----:B------:R-:W-:Y:S02]  /*223b0*/  @UP1 ULDC.64 UR10, c[0x0][0xae0] ;  /* 0x0002b800000a1ab9 */ /* 0x000fe40000000a00 */
[----:B------:R-:W-:-:S04]  /*223c0*/  UIMAD.WIDE.U32 UR6, UR8, UR10, URZ ;  /* 0x0000000a080672a5 */ /* 0x000fc8000f8e003f */
[----:B------:R-:W-:-:S12]  /*223d0*/  @UP1 USHF.R.U32.HI UR8, URZ, UR11, UR7 ;  /* 0x0000000b3f081299 */ /* 0x000fd80008011607 */
.L_x_11312:
[----:B------:R-:W-:-:S04]  /*223e0*/  UIMAD UR8, UR8, UR5, UR5 ;  /* 0x00000005080872a4 */ /* 0x000fc8000f8e0205 */
[----:B------:R-:W-:-:S04]  /*223f0*/  UISETP.LT.AND UP1, UPT, UR4, UR8, UPT ;  /* 0x000000080400728c */ /* 0x000fc8000bf21270 */
[----:B------:R-:W-:-:S12]  /*22400*/  USEL UR4, UR4, UR8, UP1 ;  /* 0x0000000804047287 */ /* 0x000fd80008800000 */
.L_x_11310:
        /* <DEDUP_REMOVED lines=28> */
.L_x_11314:
[----:B------:R-:W-:-:S11]  /*225d0*/  UISETP.NE.AND UP0, UPT, UR5, 0x1, UPT ;  /* 0x000000010500788c */ /* 0x000fd6000bf05270 */
[----:B------:R-:W-:Y:S02]  /*225e0*/  @UP0 ULDC.64 UR10, c[0x0][0xae0] ;  /* 0x0002b800000a0ab9 */ /* 0x000fe40000000a00 */
[----:B------:R-:W-:-:S04]  /*225f0*/  UIMAD.WIDE.U32 UR6, UR4, UR10, URZ ;  /* 0x0000000a040672a5 */ /* 0x000fc8000f8e003f */
[----:B------:R-:W-:-:S12]  /*22600*/  @UP0 USHF.R.U32.HI UR4, URZ, UR11, UR7 ;  /* 0x0000000b3f040299 */ /* 0x000fd80008011607 */
.L_x_11315:
[----:B------:R-:W-:-:S04]  /*22610*/  UIMAD UR4, UR4, UR5, URZ ;  /* 0x00000005040472a4 */ /* 0x000fc8000f8e023f */
[----:B------:R-:W-:-:S04]  /*22620*/  UISETP.LT.AND UP0, UPT, UR8, UR4, UPT ;  /* 0x000000040800728c */ /* 0x000fc8000bf01270 */
[----:B------:R-:W-:-:S12]  /*22630*/  USEL UR8, UR8, UR4, !UP0 ;  /* 0x0000000408087287 */ /* 0x000fd8000c000000 */
.L_x_11313:
        /* <DEDUP_REMOVED lines=26> */
.L_x_11317:
        /* <DEDUP_REMOVED lines=20> */
.L_x_11320:
[----:B------:R-:W-:Y:S05]  /*22920*/  BSYNC B6 ;  /* 0x0000000000067941 */ /* 0x000fea0003800000 */
.L_x_11319:
        /* <DEDUP_REMOVED lines=20> */
.L_x_11323:
        /* <DEDUP_REMOVED lines=15> */
.L_x_11322:
[----:B------:R-:W-:Y:S05]  /*22b60*/  BSYNC B6 ;  /* 0x0000000000067941 */ /* 0x000fea0003800000 */
.L_x_11321:
        /* <DEDUP_REMOVED lines=17> */
.L_x_11383:
[----:B-1----:R-:W1:Y:S01]  /*22c80*/  S2R R2, SR_TID.X ;  /* 0x0000000000027919 */ /* 0x002e620000002100 */
[----:B0-----:R-:W-:Y:S01]  /*22c90*/  ISETP.NE.AND P1, PT, R10, 0x1, PT ;  /* 0x000000010a00780c */ /* 0x001fe20003f25270 */
[----:B------:R-:W-:Y:S01]  /*22ca0*/  IMAD.MOV.U32 R25, RZ, RZ, RZ ;  /* 0x000000ffff197224 */ /* 0x000fe200078e00ff */
[----:B-----5:R-:W-:Y:S02]  /*22cb0*/  SHF.R.S32.HI R30, RZ, 0x1f, R28 ;  /* 0x0000001fff1e7819 */ /* 0x020fe4000001141c */
[----:B------:R-:W-:-:S09]  /*22cc0*/  LOP3.LUT R16, R16, 0xffff7fff, RZ, 0xc0, !PT ;  /* 0xffff7fff10107812 */ /* 0x000fd200078ec0ff */
[----:B------:R-:W0:Y:S01]  /*22cd0*/  @P1 LDC R3, c[0x0][0x438] ;  /* 0x00010e00ff031b82 */ /* 0x000e220000000800 */
[----:B------:R-:W-:Y:S01]  /*22ce0*/  @P1 LOP3.LUT R16, R16, 0x8000, RZ, 0xfc, !PT ;  /* 0x0000800010101812 */ /* 0x000fe200078efcff */
[----:B-1----:R-:W-:-:S06]  /*22cf0*/  IMAD.SHL.U32 R8, R2, 0x10, RZ ;  /* 0x0000001002087824 */ /* 0x002fcc00078e00ff */
[----:B------:R-:W1:Y:S01]  /*22d00*/  @P1 LDC R2, c[0x0][0x434] ;  /* 0x00010d00ff021b82 */ /* 0x000e620000000800 */
[----:B------:R-:W-:-:S05]  /*22d10*/  LOP3.LUT R8, R35, 0x70, R8, 0xf8, !PT ;  /* 0x0000007023087812 */ /* 0x000fca00078ef808 */
[----:B------:R-:W-:-:S04]  /*22d20*/  IMAD R4, R0, 0x60, R8 ;  /* 0x0000006000047824 */ /* 0x000fc800078e0208 */
[C---:B------:R-:W-:Y:S01]  /*22d30*/  IMAD.IADD R33, R4.reuse, 0x1, R31 ;  /* 0x0000000104217824 */ /* 0x040fe200078e021f */
[----:B------:R-:W-:-:S03]  /*22d40*/  ISETP.GE.AND P0, PT, R4, UR42, PT ;  /* 0x0000002a04007c0c */ /* 0x000fc6000bf06270 */
[----:B------:R-:W-:Y:S01]  /*22d50*/  IMAD.MOV.U32 R9, RZ, RZ, R33 ;  /* 0x000000ffff097224 */ /* 0x000fe200078e0021 */
[----:B------:R-:W-:Y:S01]  /*22d60*/  ISETP.GT.U32.OR P0, PT, R8, 0x5f, P0 ;  /* 0x0000005f0800780c */ /* 0x000fe20000704470 */
[----:B-1----:R-:W-:-:S05]  /*22d70*/  @P1 IMAD.HI.U32 R2, R33, R2, RZ ;  /* 0x0000000221021227 */ /* 0x002fca00078e00ff */
[----:B0-----:R-:W-:-:S07]  /*22d80*/  @P1 SHF.R.U32.HI R9, RZ, R3, R2 ;  /* 0x00000003ff091219 */ /* 0x001fce0000011602 */
        /* <DEDUP_REMOVED lines=9> */
[----:B------:R-:W-:Y:S01]  /*22e20*/  @!P0 LEA.HI.X R5, R2, R5, R3, 0x2, P1 ;  /* 0x0000000502058211 */ /* 0x000fe200008f1403 */
[----:B------:R-:W-:-:S04]  /*22e30*/  IMAD.MOV R2, RZ, RZ, -R9 ;  /* 0x000000ffff027224 */ /* 0x000fc800078e0a09 */
[----:B------:R-:W-:Y:S01]  /*22e40*/  IMAD R33, R10, R2, R33 ;  /* 0x000000020a217224 */ /* 0x000fe200078e0221 */
[----:B------:R0:W5:Y:S01]  /*22e50*/  @!P0 LDG.E R25, desc[UR36][R4.64] ;  /* 0x0000002404198981 */ /* 0x000162000c1e1900 */
[----:B------:R-:W-:Y:S01]  /*22e60*/  IMAD R2, RZ, RZ, -UR38 ;  /* 0x80000026ff027e24 */ /* 0x000fe2000f8e02ff */
[----:B------:R-:W-:Y:S02]  /*22e70*/  ISETP.GT.U32.AND P0, PT, R8, 0x5f, PT ;  /* 0x0000005f0800780c */ /* 0x000fe40003f04070 */
[----:B------:R-:W-:Y:S01]  /*22e80*/  LOP3.LUT R16, R16, 0xffffdfff, RZ, 0xc0, !PT ;  /* 0xffffdfff10107812 */ /* 0x000fe200078ec0ff */
[----:B------:R-:W-:Y:S02]  /*22e90*/  IMAD R19, R19, R2, UR46 ;  /* 0x0000002e13137e24 */ /* 0x000fe4000f8e0202 */
[----:B------:R-:W-:-:S03]  /*22ea0*/  IMAD.U32 R2, RZ, RZ, UR48 ;  /* 0x00000030ff027e24 */ /* 0x000fc6000f8e00ff */
[----:B------:R-:W-:Y:S02]  /*22eb0*/  SHF.R.S32.HI R27, RZ, 0x1f, R19 ;  /* 0x0000001fff1b7819 */ /* 0x000fe40000011413 */
[----:B------:R-:W-:-:S13]  /*22ec0*/  ISETP.NE.AND P2, PT, R2, 0x3, PT ;  /* 0x000000030200780c */ /* 0x000fda0003f45270 */
[----:B------:R-:W-:-:S04]  /*22ed0*/  @P2 LOP3.LUT R16, R16, 0x2000, RZ, 0xfc, !PT ;  /* 0x0000200010102812 */ /* 0x000fc800078efcff */
[----:B------:R-:W-:-:S04]  /*22ee0*/  LOP3.LUT R16, R16, 0xfffffffd, RZ, 0xc0, !PT ;  /* 0xfffffffd10107812 */ /* 0x000fc800078ec0ff */
[----:B------:R-:W-:Y:S01]  /*22ef0*/  @P0 LOP3.LUT R16, R16, 0x2, RZ, 0xfc, !PT ;  /* 0x0000000210100812 */ /* 0x000fe200078efcff */
[----:B0-----:R-:W-:Y:S06]  /*22f00*/  @!P2 BRA `(.L_x_11325) ;  /* 0x000000000004a947 */ /* 0x001fec0003800000 */
[----:B------:R-:W-:Y:S01]  /*22f10*/  BPT.TRAP 0x1 ;  /* 0x000000040000795c */ /* 0x000fe20000300000 */
.L_x_11325:
[----:B------:R-:W-:Y:S01]  /*22f20*/  IMAD R24, R18, 0x8, R17 ;  /* 0x0000000812187824 */ /* 0x000fe200078e0211 */
[----:B------:R-:W-:Y:S01]  /*22f30*/  SHF.L.U32 R3, R26, 0x1f, RZ ;  /* 0x0000001f1a037819 */ /* 0x000fe200000006ff */
[----:B------:R-:W-:Y:S03]  /*22f40*/  BSSY B0, `(.L_x_11326) ;  /* 0x0000003000007945 */ /* 0x000fe60003800000 */
[----:B------:R-:W0:Y:S02]  /*22f50*/  SYNCS.PHASECHK.TRANS64.TRYWAIT P0, [R24+URZ+0x32440], R3 ;  /* 0x03244003180075a7 */ /* 0x000e24000800017f */
[----:B0-----:R-:W-:Y:S05]  /*22f60*/  @!P0 BRA `(.L_x_11327) ;  /* 0x0000003c00388947 */ /* 0x001fea0003800000 */
.L_x_11384:
[----:B------:R-:W-:Y:S05]  /*22f70*/  BSYNC B0 ;  /* 0x0000000000007941 */ /* 0x000fea0003800000 */
.L_x_11326:
[----:B------:R-:W-:Y:S01]  /*22f80*/  SHF.R.S32.HI R37, RZ, 0x1f, R33 ;  /* 0x0000001fff257819 */ /* 0x000fe20000011421 */
[----:B------:R-:W-:Y:S01]  /*22f90*/  ULDC.64 UR4, c[0x0][0x300] ;  /* 0x0000c00000047ab9 */ /* 0x000fe20000000a00 */
[----:B------:R-:W1:Y:S01]  /*22fa0*/  S2R R6, SR_TID.X ;  /* 0x0000000000067919 */ /* 0x000e620000002100 */
[----:B-----5:R-:W-:Y:S02]  /*22fb0*/  SHF.R.S32.HI R4, RZ, 0x1f, R25 ;  /* 0x0000001fff047819 */ /* 0x020fe40000011419 */
[----:B------:R-:W-:Y:S01]  /*22fc0*/  IMAD R2, R37, UR4, RZ ;  /* 0x0000000425027c24 */ /* 0x000fe2000f8e02ff */
[----:B------:R-:W-:Y:S02]  /*22fd0*/  LOP3.LUT P2, RZ, R16, 0x1, RZ, 0xc0, !PT ;  /* 0x0000000110ff7812 */ /* 0x000fe4000784c0ff */
[----:B------:R2:W-:Y:S01]  /*22fe0*/  STL [R1+0x440], R4 ;  /* 0x0004400401007387 */ /* 0x0005e20000100800 */
[C---:B------:R-:W-:Y:S02]  /*22ff0*/  IMAD R5, R33.reuse, UR5, R2 ;  /* 0x0000000521057c24 */ /* 0x040fe4000f8e0202 */
[----:B0-----:R-:W-:Y:S01]  /*23000*/  IMAD.WIDE.U32 R2, R33, UR4, RZ ;  /* 0x0000000421027c25 */ /* 0x001fe2000f8e00ff */
[----:B------:R-:W-:-:S03]  /*23010*/  ULDC.64 UR4, c[0x0][0x310] ;  /* 0x0000c40000047ab9 */ /* 0x000fc60000000a00 */
[----:B------:R-:W-:Y:S02]  /*23020*/  IMAD.IADD R3, R3, 0x1, R5 ;  /* 0x0000000103037824 */ /* 0x000fe400078e0205 */
[----:B--2---:R-:W-:Y:S02]  /*23030*/  IMAD R4, R4, UR4, RZ ;  /* 0x0000000404047c24 */ /* 0x004fe4000f8e02ff */
        /* <DEDUP_REMOVED lines=57> */
.L_x_11398:
        /* <DEDUP_REMOVED lines=10> */
.L_x_11329:
        /* <DEDUP_REMOVED lines=10> */
.L_x_11330:
        /* <DEDUP_REMOVED lines=24> */
.L_x_11332:
[----:B------:R-:W-:Y:S05]  /*23690*/  BSYNC B6 ;  /* 0x0000000000067941 */ /* 0x000fea0003800000 */
.L_x_11331:
[----:B------:R-:W2:Y:S01]  /*236a0*/  S2R R20, SR_TID.X ;  /* 0x0000000000147919 */ /* 0x000ea20000002100 */
[----:B------:R-:W-:Y:S01]  /*236b0*/  UISETP.NE.AND UP0, UPT, UR50, URZ, UPT ;  /* 0x0000003f3200728c */ /* 0x000fe2000bf05270 */
[----:B------:R-:W-:Y:S01]  /*236c0*/  R2UR UR6, R27 ;  /* 0x000000001b0672ca */ /* 0x000fe200000e0000 */
[----:B------:R-:W-:Y:S01]  /*236d0*/  ULDC.64 UR8, c[0x0][0x2d8] ;  /* 0x0000b60000087ab9 */ /* 0x000fe20000000a00 */
[----:B------:R-:W-:Y:S02]  /*236e0*/  R2UR UR7, R19 ;  /* 0x00000000130772ca */ /* 0x000fe400000e0000 */
[----:B------:R-:W-:Y:S02]  /*236f0*/  LOP3.LUT P5, RZ, R16, 0x100000, RZ, 0xc0, !PT ;  /* 0x0010000010ff7812 */ /* 0x000fe400078ac0ff */
[----:B------:R-:W-:-:S04]  /*23700*/  PLOP3.LUT P0, PT, PT, PT, UP0, 0x80, 0x0 ;  /* 0x000000000000781c */ /* 0x000fc80003f0f008 */
[----:B------:R-:W-:-:S03]  /*23710*/  @UP0 ULDC UR4, c[0x0][0x44c] ;  /* 0x0001130000040ab9 */ /* 0x000fc60000000800 */
[----:B------:R-:W-:-:S04]  /*23720*/  UIMAD UR6, UR6, UR8, URZ ;  /* 0x00000008060672a4 */ /* 0x000fc8000f8e023f */
[----:B------:R-:W-:Y:S01]  /*23730*/  UIMAD UR6, UR7, UR9, UR6 ;  /* 0x00000009070672a4 */ /* 0x000fe2000f8e0206 */
[----:B--2---:R-:W-:-:S05]  /*23740*/  IMAD.SHL.U32 R20, R20, 0x10, RZ ;  /* 0x0000001014147824 */ /* 0x004fca00078e00ff */
[----:B------:R-:W-:-:S05]  /*23750*/  LOP3.LUT R20, R35, 0x70, R20, 0xf8, !PT ;  /* 0x0000007023147812 */ /* 0x000fca00078ef814 */
[----:B------:R-:W-:-:S04]  /*23760*/  VIADD R34, R20, UR43 ;  /* 0x0000002b14227c36 */ /* 0x000fc80008000000 */
[----:B------:R-:W-:Y:S01]  /*23770*/  @P0 IMAD.HI.U32 R0, R34, UR4, RZ ;  /* 0x0000000422000c27 */ /* 0x000fe2000f8e00ff */
[----:B------:R-:W-:Y:S01]  /*23780*/  PLOP3.LUT P0, PT, PT, PT, UP0, 0x80, 0x0 ;  /* 0x000000000000781c */ /* 0x000fe20003f0f008 */
[----:B------:R-:W-:Y:S02]  /*23790*/  @UP0 ULDC UR4, c[0x0][0x450] ;  /* 0x0001140000040ab9 */ /* 0x000fe40000000800 */
[----:B------:R-:W-:-:S10]  /*237a0*/  IMAD.MOV.U32 R7, RZ, RZ, R34 ;  /* 0x000000ffff077224 */ /* 0x000fd400078e0022 */
[----:B------:R-:W-:Y:S02]  /*237b0*/  @P0 SHF.R.U32.HI R7, RZ, UR4, R0 ;  /* 0x00000004ff070c19 */ /* 0x000fe40008011600 */
[----:B------:R-:W-:Y:S02]  /*237c0*/  R2UR UR4, R19 ;  /* 0x00000000130472ca */ /* 0x000fe400000e0000 */
[----:B------:R-:W-:-:S11]  /*237d0*/  SHF.R.S32.HI R0, RZ, 0x1f, R7 ;  /* 0x0000001fff007819 */ /* 0x000fd60000011407 */
[----:B------:R-:W-:-:S03]  /*237e0*/  UIMAD.WIDE.U32 UR4, UR4, UR8, URZ ;  /* 0x00000008040472a5 */ /* 0x000fc6000f8e003f */
[----:B------:R-:W-:Y:S01]  /*237f0*/  ULDC.64 UR8, c[0x0][0x2e0] ;  /* 0x0000b80000087ab9 */ /* 0x000fe20000000a00 */
[----:B------:R-:W-:Y:S02]  /*23800*/  UIADD3 UR5, UR5, UR6, URZ ;  /* 0x0000000605057290 */ /* 0x000fe4000fffe03f */
[----:B------:R-:W-:Y:S02]  /*23810*/  UIMAD UR6, UR51, UR8, URZ ;  /* 0x00000008330672a4 */ /* 0x000fe4000f8e023f */
[----:B------:R-:W-:Y:S02]  /*23820*/  UIMAD.WIDE.U32 UR4, UR38, UR8, UR4 ;  /* 0x00000008260472a5 */ /* 0x000fe4000f8e0004 */
[----:B------:R-:W-:-:S04]  /*23830*/  UIMAD UR6, UR38, UR9, UR6 ;  /* 0x00000009260672a4 */ /* 0x000fc8000f8e0206 */
[----:B------:R-:W-:Y:S02]  /*23840*/  UIADD3 UR6, UR5, UR6, URZ ;  /* 0x0000000605067290 */ /* 0x000fe4000fffe03f */
[----:B0-----:R-:W-:Y:S02]  /*23850*/  IMAD.U32 R5, RZ, RZ, UR5 ;  /* 0x00000005ff057e24 */ /* 0x001fe4000f8e00ff */
[----:B------:R-:W-:Y:S02]  /*23860*/  IMAD.MOV R5, RZ, RZ, -R7 ;  /* 0x000000ffff057224 */ /* 0x000fe400078e0a07 */
[----:B------:R-:W-:Y:S01]  /*23870*/  IMAD.U32 R4, RZ, RZ, UR4 ;  /* 0x00000004ff047e24 */ /* 0x000fe2000f8e00ff */
[----:B------:R-:W-:Y:S01]  /*23880*/  ULDC.64 UR4, c[0x0][0x2d0] ;  /* 0x0000b40000047ab9 */ /* 0x000fe20000000a00 */
[----:B------:R-:W-:Y:S01]  /*23890*/  IMAD.U32 R3, RZ, RZ, UR6 ;  /* 0x00000006ff037e24 */ /* 0x000fe2000f8e00ff */
[----:B------:R-:W-:Y:S01]  /*238a0*/  ULDC UR6, c[0x0][0x448] ;  /* 0x0001120000067ab9 */ /* 0x000fe20000000800 */
[----:B------:R-:W-:-:S02]  /*238b0*/  IMAD R0, R0, UR4, RZ ;  /* 0x0000000400007c24 */ /* 0x000fc4000f8e02ff */
[----:B------:R-:W-:Y:S02]  /*238c0*/  IMAD R5, R5, UR6, R34 ;  /* 0x0000000605057c24 */ /* 0x000fe4000f8e0222 */
        /* <DEDUP_REMOVED lines=16> */
[----:B------:R-:W-:Y:S01]  /*239d0*/  VIADD R4, R35, UR43 ;  /* 0x0000002b23047c36 */ /* 0x000fe20008000000 */
[----:B------:R-:W-:Y:S01]  /*239e0*/  LOP3.LUT R16, R16, 0xffffefff, RZ, 0xc0, !PT ;  /* 0xffffefff10107812 */ /* 0x000fe200078ec0ff */
[----:B------:R-:W2:Y:S02]  /*239f0*/  SHFL.IDX PT, R14, R0, RZ, 0x181f ;  /* 0x00181fff000e7589 */ /* 0x000ea400000e0000 */
[C---:B------:R-:W-:Y:S01]  /*23a00*/  VIADD R6, R4.reuse, 0x10 ;  /* 0x0000001004067836 */ /* 0x040fe20000000000 */
[C---:B------:R-:W-:Y:S01]  /*23a10*/  ISETP.GE.AND P1, PT, R4.reuse, UR41, PT ;  /* 0x0000002904007c0c */ /* 0x040fe2000bf26270 */
[----:B------:R-:W-:Y:S01]  /*23a20*/  VIADD R13, R4, 0x40 ;  /* 0x00000040040d7836 */ /* 0x000fe20000000000 */
[----:B------:R-:W3:Y:S04]  /*23a30*/  SHFL.IDX PT, R3, R5, RZ, 0x181f ;  /* 0x00181fff05037589 */ /* 0x000ee800000e0000 */
[----:B------:R-:W-:Y:S01]  /*23a40*/  SHFL.IDX PT, R9, R0, 0x2, 0x181f ;  /* 0x00581f0000097f89 */ /* 0x000fe200000e0000 */
[----:B------:R-:W-:-:S03]  /*23a50*/  ISETP.GE.AND P3, PT, R13, UR41, PT ;  /* 0x000000290d007c0c */ /* 0x000fc6000bf66270 */
[----:B------:R-:W-:Y:S03]  /*23a60*/  SHFL.IDX PT, R8, R5, 0x2, 0x181f ;  /* 0x00581f0005087f89 */ /* 0x000fe600000e0000 */
[----:B------:R-:W-:Y:S01]  /*23a70*/  @P1 LOP3.LUT R16, R16, 0x1000, RZ, 0xfc, !PT ;  /* 0x0000100010101812 */ /* 0x000fe200078efcff */
[----:B------:R-:W-:Y:S03]  /*23a80*/  SHFL.IDX PT, R7, R0, 0x3, 0x181f ;  /* 0x00781f0000077f89 */ /* 0x000fe600000e0000 */
[----:B------:R-:W-:Y:S01]  /*23a90*/  LOP3.LUT R16, R16, 0xfffff7ff, RZ, 0xc0, !PT ;  /* 0xfffff7ff10107812 */ /* 0x000fe200078ec0ff */
[----:B------:R-:W-:Y:S04]  /*23aa0*/  SHFL.IDX PT, R21, R0, 0x5, 0x181f ;  /* 0x00b81f0000157f89 */ /* 0x000fe800000e0000 */
[----:B------:R-:W-:Y:S01]  /*23ab0*/  SHFL.IDX PT, R15, R0, 0x6, 0x181f ;  /* 0x00d81f00000f7f89 */ /* 0x000fe200000e0000 */
[----:B0-----:R-:W-:-:S03]  /*23ac0*/  IMAD.SHL.U32 R35, R2, 0x8, RZ ;  /* 0x0000000802237824 */ /* 0x001fc600078e00ff */
[----:B------:R-:W-:Y:S02]  /*23ad0*/  SHFL.IDX PT, R2, R5, 0x1, 0x181f ;  /* 0x00381f0005027f89 */ /* 0x000fe400000e0000 */
[----:B------:R-:W-:-:S04]  /*23ae0*/  LOP3.LUT R35, R35, 0x38, RZ, 0xc0, !PT ;  /* 0x0000003823237812 */ /* 0x000fc800078ec0ff */
[----:B--2---:R-:W-:Y:S02]  /*23af0*/  @!P1 LEA R12, P0, R35, R14, 0x1 ;  /* 0x0000000e230c9211 */ /* 0x004fe400078008ff */
[----:B------:R-:W0:Y:S03]  /*23b00*/  SHFL.IDX PT, R14, R0, 0x1, 0x181f ;  /* 0x00381f00000e7f89 */ /* 0x000e2600000e0000 */
[----:B---3--:R-:W-:Y:S01]  /*23b10*/  @!P1 IMAD.X R3, RZ, RZ, R3, P0 ;  /* 0x000000ffff039224 */ /* 0x008fe200000e0603 */
[----:B------:R-:W-:Y:S02]  /*23b20*/  ISETP.GE.AND P1, PT, R6, UR41, PT ;  /* 0x0000002906007c0c */ /* 0x000fe4000bf26270 */
[----:B------:R-:W2:Y:S11]  /*23b30*/  SHFL.IDX PT, R6, R5, 0x3, 0x181f ;  /* 0x00781f0005067f89 */ /* 0x000eb600000e0000 */
[----:B------:R-:W-:-:S04]  /*23b40*/  @P1 LOP3.LUT R16, R16, 0x800, RZ, 0xfc, !PT ;  /* 0x0000080010101812 */ /* 0x000fc800078efcff */
[----:B------:R-:W-:Y:S02]  /*23b50*/  LOP3.LUT R16, R16, 0xfffffbff, RZ, 0xc0, !PT ;  /* 0xfffffbff10107812 */ /* 0x000fe400078ec0ff */
[----:B0-----:R-:W-:Y:S02]  /*23b60*/  @!P1 LEA R10, P0, R35, R14, 0x1 ;  /* 0x0000000e230a9211 */ /* 0x001fe400078008ff */
[----:B------:R-:W0:Y:S03]  /*23b70*/  SHFL.IDX PT, R14, R0, 0x4, 0x181f ;  /* 0x00981f00000e7f89 */ /* 0x000e2600000e0000 */
[----:B------:R-:W-:Y:S02]  /*23b80*/  @!P1 IMAD.X R11, RZ, RZ, R2, P0 ;  /* 0x000000ffff0b9224 */ /* 0x000fe400000e0602 */
[----:B------:R-:W-:-:S05]  /*23b90*/  VIADD R2, R4, 0x20 ;  /* 0x0000002004027836 */ /* 0x000fca0000000000 */
[----:B------:R-:W-:Y:S01]  /*23ba0*/  ISETP.GE.AND P6, PT, R2, UR41, PT ;  /* 0x0000002902007c0c */ /* 0x000fe2000bfc6270 */
[----:B------:R-:W-:-:S05]  /*23bb0*/  VIADD R2, R4, 0x30 ;  /* 0x0000003004027836 */ /* 0x000fca0000000000 */
[----:B------:R-:W-:Y:S02]  /*23bc0*/  ISETP.GE.AND P4, PT, R2, UR41, PT ;  /* 0x0000002902007c0c */ /* 0x000fe4000bf86270 */
[----:B------:R-:W3:Y:S05]  /*23bd0*/  SHFL.IDX PT, R2, R5, 0x4, 0x181f ;  /* 0x00981f0005027f89 */ /* 0x000eea00000e0000 */
[----:B------:R-:W-:Y:S02]  /*23be0*/  @!P6 LEA R9, P0, R35, R9, 0x1 ;  /* 0x000000092309e211 */ /* 0x000fe400078008ff */
[----:B------:R-:W-:-:S03]  /*23bf0*/  @P6 LOP3.LUT R16, R16, 0x400, RZ, 0xfc, !PT ;  /* 0x0000040010106812 */ /* 0x000fc600078efcff */
[----:B------:R-:W-:Y:S01]  /*23c00*/  @!P6 IMAD.X R8, RZ, RZ, R8, P0 ;  /* 0x000000ffff08e224 */ /* 0x000fe200000e0608 */
[----:B------:R-:W-:Y:S02]  /*23c10*/  @!P4 LEA R7, P0, R35, R7, 0x1 ;  /* 0x000000072307c211 */ /* 0x000fe400078008ff */
[----:B------:R-:W-:-:S03]  /*23c20*/  LOP3.LUT R16, R16, 0xffbfffff, RZ, 0xc0, !PT ;  /* 0xffbfffff10107812 */ /* 0x000fc600078ec0ff */
[----:B--2---:R-:W-:Y:S01]  /*23c30*/  @!P4 IMAD.X R6, RZ, RZ, R6, P0 ;  /* 0x000000ffff06c224 */ /* 0x004fe200000e0606 */
[----:B0-----:R-:W-:Y:S02]  /*23c40*/  @!P3 LEA R14, P0, R35, R14, 0x1 ;  /* 0x0000000e230eb211 */ /* 0x001fe400078008ff */
[----:B------:R-:W-:-:S04]  /*23c50*/  @P6 LOP3.LUT R16, R16, 0x400000, RZ, 0xfc, !PT ;  /* 0x0040000010106812 */ /* 0x000fc800078efcff */
[C---:B------:R-:W-:Y:S01]  /*23c60*/  LOP3.LUT P6, RZ, R16.reuse, 0x1000, RZ, 0xc0, !PT ;  /* 0x0000100010ff7812 */ /* 0x040fe200078cc0ff */
[----:B---3--:R-:W-:Y:S01]  /*23c70*/  @!P3 IMAD.X R13, RZ, RZ, R2, P0 ;  /* 0x000000ffff0db224 */ /* 0x008fe200000e0602 */
[----:B------:R-:W-:Y:S01]  /*23c80*/  LOP3.LUT R16, R16, 0xfffffdff, RZ, 0xc0, !PT ;  /* 0xfffffdff10107812 */ /* 0x000fe200078ec0ff */
[----:B------:R-:W-:-:S03]  /*23c90*/  VIADD R2, R4, 0x50 ;  /* 0x0000005004027836 */ /* 0x000fc60000000000 */
[----:B------:R-:W-:Y:S02]  /*23ca0*/  @P4 LOP3.LUT R16, R16, 0x200, RZ, 0xfc, !PT ;  /* 0x0000020010104812 */ /* 0x000fe400078efcff */
[----:B------:R-:W-:Y:S01]  /*23cb0*/  ISETP.GE.AND P2, PT, R2, UR41, PT ;  /* 0x0000002902007c0c */ /* 0x000fe2000bf46270 */
[----:B------:R-:W-:Y:S01]  /*23cc0*/  VIADD R2, R4, 0x60 ;  /* 0x0000006004027836 */ /* 0x000fe20000000000 */
[----:B------:R-:W-:-:S04]  /*23cd0*/  LOP3.LUT R16, R16, 0xfffffeff, RZ, 0xc0, !PT ;  /* 0xfffffeff10107812 */ /* 0x000fc800078ec0ff */
[----:B------:R-:W-:Y:S02]  /*23ce0*/  ISETP.GE.AND P1, PT, R2, UR41, PT ;  /* 0x0000002902007c0c */ /* 0x000fe4000bf26270 */
[----:B------:R-:W0:Y:S01]  /*23cf0*/  SHFL.IDX PT, R2, R5, 0x5, 0x181f ;  /* 0x00b81f0005027f89 */ /* 0x000e2200000e0000 */
[----:B------:R-:W-:-:S04]  /*23d00*/  @P3 LOP3.LUT R16, R16, 0x100, RZ, 0xfc, !PT ;  /* 0x0000010010103812 */ /* 0x000fc800078efcff */
[----:B------:R-:W-:Y:S02]  /*23d10*/  @!P2 LEA R21, P0, R35, R21, 0x1 ;  /* 0x000000152315a211 */ /* 0x000fe400078008ff */
[----:B------:R-:W-:-:S04]  /*23d20*/  LOP3.LUT R16, R16, 0xffffff7f, RZ, 0xc0, !PT ;  /* 0xffffff7f10107812 */ /* 0x000fc800078ec0ff */
[----:B------:R-:W-:-:S04]  /*23d30*/  @P2 LOP3.LUT R16, R16, 0x80, RZ, 0xfc, !PT ;  /* 0x0000008010102812 */ /* 0x000fc800078efcff */
[----:B------:R-:W-:-:S04]  /*23d40*/  LOP3.LUT R16, R16, 0xffffffbf, RZ, 0xc0, !PT ;  /* 0xffffffbf10107812 */ /* 0x000fc800078ec0ff */
[----:B------:R-:W-:Y:S01]  /*23d50*/  @P1 LOP3.LUT R16, R16, 0x40, RZ, 0xfc, !PT ;  /* 0x0000004010101812 */ /* 0x000fe200078efcff */
[----:B0-----:R-:W-:Y:S01]  /*23d60*/  @!P2 IMAD.X R20, RZ, RZ, R2, P0 ;  /* 0x000000ffff14a224 */ /* 0x001fe200000e0602 */
[----:B------:R-:W-:Y:S01]  /*23d70*/  @!P1 LEA R35, P0, R35, R15, 0x1 ;  /* 0x0000000f23239211 */ /* 0x000fe200078008ff */
[----:B------:R-:W0:Y:S04]  /*23d80*/  SHFL.IDX PT, R2, R5, 0x6, 0x181f ;  /* 0x00d81f0005027f89 */ /* 0x000e2800000e0000 */
[----:B------:R-:W2:Y:S01]  /*23d90*/  SHFL.IDX PT, R5, R5, 0x7, 0x181f ;  /* 0x00f81f0005057f89 */ /* 0x000ea200000e0000 */
[----:B0-----:R-:W-:Y:S01]  /*23da0*/  @!P1 IMAD.X R15, RZ, RZ, R2, P0 ;  /* 0x000000ffff0f9224 */ /* 0x001fe200000e0602 */
[----:B------:R-:W-:Y:S01]  /*23db0*/  LOP3.LUT P0, RZ, R16, 0x800, RZ, 0xc0, !PT ;  /* 0x0000080010ff7812 */ /* 0x000fe2000780c0ff */
[----:B------:R-:W-:-:S05]  /*23dc0*/  @!P6 IMAD.MOV.U32 R2, RZ, RZ, R12 ;  /* 0x000000ffff02e224 */ /* 0x000fca00078e000c */
[----:B------:R0:W-:Y:S01]  /*23dd0*/  @!P6 LDGSTS.E.BYPASS.LTC128B.128 [R22+0x18400], desc[UR36][R2.64], !P5 ;  /* 0x184000000216efae */ /* 0x0001e2000e901d64 */
[----:B------:R-:W-:-:S06]  /*23de0*/  LOP3.LUT P6, RZ, R16, 0x400000, RZ, 0xc0, !PT ;  /* 0x0040000010ff7812 */ /* 0x000fcc00078cc0ff */
        /* <DEDUP_REMOVED lines=10> */
[----:B------:R-:W-:Y:S01]  /*23e90*/  @!P3 IMAD.MOV.U32 R3, RZ, RZ, R13 ;  /* 0x000000ffff03b224 */ /* 0x000fe200078e000d */
[----:B------:R0:W3:Y:S04]  /*23ea0*/  SHFL.IDX PT, R14, R0, 0x7, 0x181f ;  /* 0x00f81f00000e7f89 */ /* 0x0000e800000e0000 */
[----:B------:R4:W-:Y:S02]  /*23eb0*/  @!P3 LDGSTS.E.BYPASS.LTC128B.128 [R22+0x1a400], desc[UR36][R2.64], !P5 ;  /* 0x1a4000000216bfae */ /* 0x0009e4000e901d64 */
[----:B----4-:R-:W-:-:S02]  /*23ec0*/  @!P2 IMAD.MOV.U32 R2, RZ, RZ, R21 ;  /* 0x000000ffff02a224 */ /* 0x010fc400078e0015 */
[----:B------:R-:W-:-:S05]  /*23ed0*/  @!P2 IMAD.MOV.U32 R3, RZ, RZ, R20 ;  /* 0x000000ffff03a224 */ /* 0x000fca00078e0014 */
[----:B------:R4:W-:Y:S02]  /*23ee0*/  @!P2 LDGSTS.E.BYPASS.LTC128B.128 [R22+0x1ac00], desc[UR36][R2.64], !P5 ;  /* 0x1ac000000216afae */ /* 0x0009e4000e901d64 */
[----:B----4-:R-:W-:Y:S02]  /*23ef0*/  @!P1 IMAD.MOV.U32 R2, RZ, RZ, R35 ;  /* 0x000000ffff029224 */ /* 0x010fe400078e0023 */
[----:B------:R-:W4:Y:S01]  /*23f00*/  S2R R35, SR_TID.X ;  /* 0x0000000000237919 */ /* 0x000f220000002100 */
[----:B------:R-:W-:-:S05]  /*23f10*/  @!P1 IMAD.MOV.U32 R3, RZ, RZ, R15 ;  /* 0x000000ffff039224 */ /* 0x000fca00078e000f */
[----:B------:R0:W-:Y:S01]  /*23f20*/  @!P1 LDGSTS.E.BYPASS.LTC128B.128 [R22+0x1b400], desc[UR36][R2.64], !P5 ;  /* 0x1b40000002169fae */ /* 0x0001e2000e901d64 */
[----:B----4-:R-:W-:-:S04]  /*23f30*/  LOP3.LUT R35, R35, 0x7f, RZ, 0xc0, !PT ;  /* 0x0000007f23237812 */ /* 0x010fc800078ec0ff */
[----:B0-23--:R-:W-:-:S07]  /*23f40*/  SHF.R.U32.HI R35, RZ, 0x3, R35 ;  /* 0x00000003ff237819 */ /* 0x00dfce0000011623 */
.L_x_11415:
[----:B------:R-:W0:Y:S01]  /*23f50*/  S2R R0, SR_TID.X ;  /* 0x0000000000007919 */ /* 0x000e220000002100 */
[----:B------:R-:W-:Y:S01]  /*23f60*/  VIADD R4, R4, 0x70 ;  /* 0x0000007004047836 */ /* 0x000fe20000000000 */
[----:B------:R-:W-:-:S04]  /*23f70*/  LOP3.LUT R16, R16, 0xffffbfff, RZ, 0xc0, !PT ;  /* 0xffffbfff10107812 */ /* 0x000fc800078ec0ff */
[----:B------:R-:W-:-:S13]  /*23f80*/  ISETP.GE.AND P1, PT, R4, UR41, PT ;  /* 0x0000002904007c0c */ /* 0x000fda000bf26270 */
[----:B------:R-:W-:Y:S01]  /*23f90*/  @P1 LOP3.LUT R16, R16, 0x4000, RZ, 0xfc, !PT ;  /* 0x0000400010101812 */ /* 0x000fe200078efcff */
[----:B0-----:R-:W-:-:S05]  /*23fa0*/  IMAD.SHL.U32 R0, R0, 0x8, RZ ;  /* 0x0000000800007824 */ /* 0x001fca00078e00ff */
[----:B------:R-:W-:-:S04]  /*23fb0*/  LOP3.LUT R0, R0, 0x38, RZ, 0xc0, !PT ;  /* 0x0000003800007812 */ /* 0x000fc800078ec0ff */
[----:B------:R-:W-:-:S05]  /*23fc0*/  @!P1 LEA R2, P0, R0, R14, 0x1 ;  /* 0x0000000e00029211 */ /* 0x000fca00078008ff */
[----:B------:R-:W-:Y:S01]  /*23fd0*/  @!P1 IMAD.X R3, RZ, RZ, R5, P0 ;  /* 0x000000ffff039224 */ /* 0x000fe200000e0605 */
[----:B------:R-:W-:-:S04]  /*23fe0*/  PLOP3.LUT P0, PT, PT, PT, PT, 0x80, 0x0 ;  /* 0x000000000000781c */ /* 0x000fc80003f0f070 */
[----:B------:R-:W-:Y:S01]  /*23ff0*/  @!PT LDS RZ, [RZ] ;  /* 0x00000000fffff984 */ /* 0x000fe20000000800 */
[----:B------:R-:W-:Y:S01]  /*24000*/  @!PT LDS RZ, [RZ] ;  /* 0x00000000fffff984 */ /* 0x000fe20000000800 */
[----:B------:R-:W-:Y:S01]  /*24010*/  @!PT LDS RZ, [RZ] ;  /* 0x00000000fffff984 */ /* 0x000fe20000000800 */
[----:B------:R0:W-:Y:S01]  /*24020*/  @!P1 LDGSTS.E.BYPASS.LTC128B.128 [R22+0x1bc00], desc[UR36][R2.64], !P5 ;  /* 0x1bc0000002169fae */ /* 0x0001e2000e901d64 */
[----:B------:R-:W-:-:S08]  /*24030*/  NOP ;  /* 0x0000000000007918 */ /* 0x000fd00000000000 */
.L_x_11334:
        /* <DEDUP_REMOVED lines=28> */
.L_x_11336:
[----:B------:R-:W-:Y:S05]  /*24200*/  BSYNC B6 ;  /* 0x0000000000067941 */ /* 0x000fea0003800000 */
.L_x_11335:
[----:B------:R-:W-:Y:S01]  /*24210*/  UISETP.NE.AND UP0, UPT, UR50, URZ, UPT ;  /* 0x0000003f3200728c */ /* 0x000fe2000bf05270 */
[----:B------:R-:W-:Y:S01]  /*24220*/  R2UR UR6, R27 ;  /* 0x000000001b0672ca */ /* 0x000fe200000e0000 */
[----:B0-----:R-:W-:Y:S01]  /*24230*/  IMAD.MOV.U32 R2, RZ, RZ, R34 ;  /* 0x000000ffff027224 */ /* 0x001fe200078e0022 */
[----:B------:R-:W-:Y:S01]  /*24240*/  R2UR UR7, R19 ;  /* 0x00000000130772ca */ /* 0x000fe200000e0000 */
[----:B------:R-:W-:Y:S01]  /*24250*/  ULDC.64 UR8, c[0x0][0x3d8] ;  /* 0x0000f60000087ab9 */ /* 0x000fe20000000a00 */
[----:B------:R-:W0:Y:S01]  /*24260*/  S2R R20, SR_TID.X ;  /* 0x0000000000147919 */ /* 0x000e220000002100 */
[----:B------:R-:W-:Y:S02]  /*24270*/  PLOP3.LUT P0, PT, PT, PT, UP0, 0x80, 0x0 ;  /* 0x000000000000781c */ /* 0x000fe40003f0f008 */
[C---:B------:R-:W-:Y:S02]  /*24280*/  LOP3.LUT P2, RZ, R16.reuse, 0x80000, RZ, 0xc0, !PT ;  /* 0x0008000010ff7812 */ /* 0x040fe4000784c0ff */
[C---:B------:R-:W-:Y:S01]  /*24290*/  LOP3.LUT P3, RZ, R16.reuse, 0x40000, RZ, 0xc0, !PT ;  /* 0x0004000010ff7812 */ /* 0x040fe2000786c0ff */
[----:B------:R-:W-:Y:S01]  /*242a0*/  @UP0 ULDC UR4, c[0x0][0x44c] ;  /* 0x0001130000040ab9 */ /* 0x000fe20000000800 */
[----:B------:R-:W-:-:S02]  /*242b0*/  LOP3.LUT P4, RZ, R16, 0x20000, RZ, 0xc0, !PT ;  /* 0x0002000010ff7812 */ /* 0x000fc4000788c0ff */
        /* <DEDUP_REMOVED lines=41> */
[----:B------:R-:W2:Y:S04]  /*24550*/  SHFL.IDX PT, R2, R4, RZ, 0x181f ;  /* 0x00181fff04027589 */ /* 0x000ea800000e0000 */
[----:B------:R-:W-:Y:S06]  /*24560*/  SHFL.IDX PT, R5, R4, 0x1, 0x181f ;  /* 0x00381f0004057f89 */ /* 0x000fec00000e0000 */
[----:B0-----:R-:W-:-:S05]  /*24570*/  @!P6 LEA R14, P0, R20, R14, 0x1 ;  /* 0x0000000e140ee211 */ /* 0x001fca00078008ff */
[----:B--2---:R-:W-:Y:S02]  /*24580*/  @!P6 IMAD.X R3, RZ, RZ, R2, P0 ;  /* 0x000000ffff03e224 */ /* 0x004fe400000e0602 */
        /* <DEDUP_REMOVED lines=11> */
[----:B--2---:R-:W-:Y:S02]  /*24640*/  @!P1 IMAD.MOV.U32 R2, RZ, RZ, R14 ;  /* 0x000000ffff029224 */ /* 0x004fe400078e000e */
[----:B------:R-:W-:Y:S01]  /*24650*/  @!P1 IMAD.MOV.U32 R3, RZ, RZ, R5 ;  /* 0x000000ffff039224 */ /* 0x000fe200078e0005 */
[----:B------:R-:W0:Y:S04]  /*24660*/  SHFL.IDX PT, R14, R0, 0x2, 0x181f ;  /* 0x00581f00000e7f89 */ /* 0x000e2800000e0000 */
[----:B------:R-:W-:Y:S04]  /*24670*/  @!P1 LDGSTS.E.BYPASS.LTC128B.128 [R22+0x22c00], desc[UR36][R2.64], !P2 ;  /* 0x22c0000002169fae */ /* 0x000fe8000d101d64 */
[----:B------:R-:W-:Y:S04]  /*24680*/  @!P1 LDGSTS.E.BYPASS.LTC128B.128 [R22+0x26c00], desc[UR36][R2.64+0x80], !P3 ;  /* 0x26c0008002169fae */ /* 0x000fe8000d901d64 */
[----:B------:R-:W-:Y:S04]  /*24690*/  @!P1 LDGSTS.E.BYPASS.LTC128B.128 [R22+0x2ac00], desc[UR36][R2.64+0x100], !P4 ;  /* 0x2ac0010002169fae */ /* 0x000fe8000e101d64 */
[----:B------:R2:W-:Y:S01]  /*246a0*/  @!P1 LDGSTS.E.BYPASS.LTC128B.128 [R22+0x2ec00], desc[UR36][R2.64+0x180], !P5 ;  /* 0x2ec0018002169fae */ /* 0x0005e2000e901d64 */
[----:B------:R-:W-:-:S03]  /*246b0*/  LOP3.LUT P1, RZ, R16, 0x40, RZ, 0xc0, !PT ;  /* 0x0000004010ff7812 */ /* 0x000fc6000782c0ff */
[----:B------:R-:W3:Y:S01]  /*246c0*/  SHFL.IDX PT, R5, R4, 0x2, 0x181f ;  /* 0x00581f0004057f89 */ /* 0x000ee200000e0000 */
[----:B------:R-:W-:Y:S02]  /*246d0*/  P2R R6, PR, RZ, 0x2 ;  /* 0x00000002ff067803 */ /* 0x000fe40000000000 */
[----:B------:R-:W-:-:S04]  /*246e0*/  LOP3.LUT P1, RZ, R16, 0x100, RZ, 0xc0, !PT ;  /* 0x0000010010ff7812 */ /* 0x000fc8000782c0ff */
[----:B------:R-:W-:Y:S02]  /*246f0*/  P2R R8, PR, RZ, 0x2 ;  /* 0x00000002ff087803 */ /* 0x000fe40000000000 */
[----:B------:R-:W-:-:S13]  /*24700*/  LOP3.LUT P1, RZ, R16, 0x400, RZ, 0xc0, !PT ;  /* 0x0000040010ff7812 */ /* 0x000fda000782c0ff */
[----:B0-----:R-:W-:-:S05]  /*24710*/  @!P1 LEA R14, P0, R20, R14, 0x1 ;  /* 0x0000000e140e9211 */ /* 0x001fca00078008ff */
[----:B---3--:R-:W-:Y:S02]  /*24720*/  @!P1 IMAD.X R5, RZ, RZ, R5, P0 ;  /* 0x000000ffff059224 */ /* 0x008fe400000e0605 */
[----:B--2---:R-:W-:Y:S02]  /*24730*/  @!P1 IMAD.MOV.U32 R2, RZ, RZ, R14 ;  /* 0x000000ffff029224 */ /* 0x004fe400078e000e */
[----:B------:R-:W0:Y:S01]  /*24740*/  SHFL.IDX PT, R14, R0, 0x3, 0x181f ;  /* 0x00781f00000e7f89 */ /* 0x000e2200000e0000 */
[----:B------:R-:W-:-:S03]  /*24750*/  @!P1 IMAD.MOV.U32 R3, RZ, RZ, R5 ;  /* 0x000000ffff039224 */ /* 0x000fc600078e0005 */
[----:B------:R-:W2:Y:S04]  /*24760*/  SHFL.IDX PT, R5, R4, 0x3, 0x181f ;  /* 0x00781f0004057f89 */ /* 0x000ea800000e0000 */
[----:B------:R-:W-:Y:S04]  /*24770*/  @!P1 LDGSTS.E.BYPASS.LTC128B.128 [R22+0x23400], desc[UR36][R2.64], !P2 ;  /* 0x2340000002169fae */ /* 0x000fe8000d101d64 */
[----:B------:R-:W-:Y:S04]  /*24780*/  @!P1 LDGSTS.E.BYPASS.LTC128B.128 [R22+0x27400], desc[UR36][R2.64+0x80], !P3 ;  /* 0x2740008002169fae */ /* 0x000fe8000d901d64 */
[----:B------:R-:W-:Y:S04]  /*24790*/  @!P1 LDGSTS.E.BYPASS.LTC128B.128 [R22+0x2b400], desc[UR36][R2.64+0x100], !P4 ;  /* 0x2b40010002169fae */ /* 0x000fe8000e101d64 */
[----:B------:R3:W-:Y:S01]  /*247a0*/  @!P1 LDGSTS.E.BYPASS.LTC128B.128 [R22+0x2f400], desc[UR36][R2.64+0x180], !P5 ;  /* 0x2f40018002169fae */ /* 0x0007e2000e901d64 */
[----:B------:R-:W-:-:S02]  /*247b0*/  ISETP.NE.AND P1, PT, R8, RZ, PT ;  /* 0x000000ff0800720c */ /* 0x000fc40003f25270 */
[----:B0-----:R-:W-:-:S05]  /*247c0*/  @!P6 LEA R14, P0, R20, R14, 0x1 ;  /* 0x0000000e140ee211 */ /* 0x001fca00078008ff */
[----:B--2---:R-:W-:Y:S02]  /*247d0*/  @!P6 IMAD.X R5, RZ, RZ, R5, P0 ;  /* 0x000000ffff05e224 */ /* 0x004fe400000e0605 */
[----:B---3--:R-:W-:Y:S02]  /*247e0*/  @!P6 IMAD.MOV.U32 R2, RZ, RZ, R14 ;  /* 0x000000ffff02e224 */ /* 0x008fe400078e000e */
        /* <DEDUP_REMOVED lines=29> */
[----:B0-----:R-:W-:-:S05]  /*249c0*/  @!P1 LEA R14, P0, R20, R14, 0x1 ;  /* 0x0000000e140e9211 */ /* 0x001fca00078008ff */
[----:B--2---:R-:W-:Y:S02]  /*249d0*/  @!P1 IMAD.X R5, RZ, RZ, R5, P0 ;  /* 0x000000ffff059224 */ /* 0x004fe400000e0605 */
[----:B---3--:R-:W-:Y:S02]  /*249e0*/  @!P1 IMAD.MOV.U32 R2, RZ, RZ, R14 ;  /* 0x000000ffff029224 */ /* 0x008fe400078e000e */
[----:B------:R-:W-:Y:S01]  /*249f0*/  @!P1 IMAD.MOV.U32 R3, RZ, RZ, R5 ;  /* 0x000000ffff039224 */ /* 0x000fe200078e0005 */
[----:B------:R0:W2:Y:S04]  /*24a00*/  SHFL.IDX PT, R14, R0, 0x7, 0x181f ;  /* 0x00f81f00000e7f89 */ /* 0x0000a800000e0000 */
[----:B------:R0:W-:Y:S04]  /*24a10*/  @!P1 LDGSTS.E.BYPASS.LTC128B.128 [R22+0x25400], desc[UR36][R2.64], !P2 ;  /* 0x2540000002169fae */ /* 0x0001e8000d101d64 */
[----:B------:R0:W-:Y:S04]  /*24a20*/  @!P1 LDGSTS.E.BYPASS.LTC128B.128 [R22+0x29400], desc[UR36][R2.64+0x80], !P3 ;  /* 0x2940008002169fae */ /* 0x0001e8000d901d64 */
[----:B------:R0:W-:Y:S04]  /*24a30*/  @!P1 LDGSTS.E.BYPASS.LTC128B.128 [R22+0x2d400], desc[UR36][R2.64+0x100], !P4 ;  /* 0x2d40010002169fae */ /* 0x0001e8000e101d64 */
[----:B------:R0:W-:Y:S04]  /*24a40*/  @!P1 LDGSTS.E.BYPASS.LTC128B.128 [R22+0x31400], desc[UR36][R2.64+0x180], !P5 ;  /* 0x3140018002169fae */ /* 0x0001e8000e901d64 */
[----:B------:R0:W3:Y:S02]  /*24a50*/  SHFL.IDX PT, R5, R4, 0x7, 0x181f ;  /* 0x00f81f0004057f89 */ /* 0x0000e400000e0000 */
.L_x_11433:
[----:B------:R-:W-:-:S13]  /*24a60*/  LOP3.LUT P1, RZ, R16, 0x4000, RZ, 0xc0, !PT ;  /* 0x0000400010ff7812 */ /* 0x000fda000782c0ff */
[----:B0-2---:R-:W-:-:S05]  /*24a70*/  @!P1 LEA R2, P0, R20, R14, 0x1 ;  /* 0x0000000e14029211 */ /* 0x005fca00078008ff */
[----:B---3--:R-:W-:Y:S01]  /*24a80*/  @!P1 IMAD.X R3, RZ, RZ, R5, P0 ;  /* 0x000000ffff039224 */ /* 0x008fe200000e0605 */
[----:B------:R-:W-:-:S04]  /*24a90*/  PLOP3.LUT P0, PT, PT, PT, PT, 0x80, 0x0 ;  /* 0x000000000000781c */ /* 0x000fc80003f0f070 */
        /* <DEDUP_REMOVED lines=8> */
.L_x_11338:
        /* <DEDUP_REMOVED lines=18> */
.L_x_11434:
[----:B------:R-:W-:Y:S05]  /*24c40*/  BSYNC B0 ;  /* 0x0000000000007941 */ /* 0x000fea0003800000 */
.L_x_11339:
[----:B------:R-:W-:-:S13]  /*24c50*/  LOP3.LUT P0, RZ, R16, 0x2000, RZ, 0xc0, !PT ;  /* 0x0000200010ff7812 */ /* 0x000fda000780c0ff */
[----:B------:R-:W-:Y:S05]  /*24c60*/  @!P0 BRA `(.L_x_11341) ;  /* 0x0000000000048947 */ /* 0x000fea0003800000 */
[----:B------:R-:W-:Y:S01]  /*24c70*/  BPT.TRAP 0x1 ;  /* 0x000000040000795c */ /* 0x000fe20000300000 */
.L_x_11341:
[----:B------:R-:W-:Y:S01]  /*24c80*/  SHF.L.U32 R3, R26, 0x1f, RZ ;  /* 0x0000001f1a037819 */ /* 0x000fe200000006ff */
[----:B------:R-:W-:Y:S03]  /*24c90*/  BSSY B0, `(.L_x_11342) ;  /* 0x0000003000007945 */ /* 0x000fe60003800000 */
[----:B------:R-:W2:Y:S02]  /*24ca0*/  SYNCS.PHASECHK.TRANS64.TRYWAIT P0, [R24+URZ+0x32460], R3 ;  /* 0x03246003180075a7 */ /* 0x000ea4000800017f */
[----:B--2---:R-:W-:Y:S05]  /*24cb0*/  @!P0 BRA `(.L_x_11343) ;  /* 0x0000003c002c8947 */ /* 0x004fea0003800000 */
.L_x_11435:
[----:B------:R-:W-:Y:S05]  /*24cc0*/  BSYNC B0 ;  /* 0x0000000000007941 */ /* 0x000fea0003800000 */
.L_x_11342:
[----:B------:R-:W3:Y:S01]  /*24cd0*/  LDL.LU R4, [R1+0x440] ;  /* 0x0004400001047983 */ /* 0x000ee20000300800 */
[----:B------:R-:W-:Y:S01]  /*24ce0*/  ULDC.64 UR4, c[0x0][0x328] ;  /* 0x0000ca0000047ab9 */ /* 0x000fe20000000a00 */
[----:B------:R-:W-:Y:S01]  /*24cf0*/  LOP3.LUT P4, RZ, R36, 0x8, RZ, 0xc0, !PT ;  /* 0x0000000824ff7812 */ /* 0x000fe2000788c0ff */
[----:B0-----:R-:W-:Y:S02]  /*24d00*/  IMAD R0, R37, UR4, RZ ;  /* 0x0000000425007c24 */ /* 0x001fe4000f8e02ff */
[----:B--2---:R-:W-:-:S04]  /*24d10*/  IMAD.WIDE.U32 R2, R33, UR4, RZ ;  /* 0x0000000421027c25 */ /* 0x004fc8000f8e00ff */
[----:B------:R-:W-:Y:S01]  /*24d20*/  IMAD R5, R33, UR5, R0 ;  /* 0x0000000521057c24 */ /* 0x000fe2000f8e0200 */
[----:B------:R-:W-:-:S03]  /*24d30*/  ULDC.64 UR4, c[0x0][0x338] ;  /* 0x0000ce0000047ab9 */ /* 0x000fc60000000a00 */
[----:B------:R-:W-:Y:S02]  /*24d40*/  IMAD.IADD R3, R3, 0x1, R5 ;  /* 0x0000000103037824 */ /* 0x000fe400078e0205 */
[----:B------:R-:W-:-:S04]  /*24d50*/  IMAD.WIDE.U32 R2, R25, UR4, R2 ;  /* 0x0000000419027c25 */ /* 0x000fc8000f8e0002 */
[----:B---3--:R-:W-:Y:S02]  /*24d60*/  IMAD R0, R4, UR4, RZ ;  /* 0x0000000404007c24 */ /* 0x008fe4000f8e02ff */
[----:B------:R-:W-:Y:S02]  /*24d70*/  IMAD R4, R18, 0x6000, R29 ;  /* 0x0000600012047824 */ /* 0x000fe400078e021d */
[----:B------:R-:W-:Y:S01]  /*24d80*/  IMAD R5, R25, UR5, R0 ;  /* 0x0000000519057c24 */ /* 0x000fe2000f8e0200 */
[----:B------:R-:W-:Y:S02]  /*24d90*/  ULDC.64 UR4, c[0x0][0x330] ;  /* 0x0000cc0000047ab9 */ /* 0x000fe40000000a00 */
[----:B------:R-:W-:Y:S02]  /*24da0*/  IMAD R0, R27, UR4, RZ ;  /* 0x000000041b007c24 */ /* 0x000fe4000f8e02ff */
[----:B------:R-:W-:Y:S02]  /*24db0*/  IMAD.IADD R3, R3, 0x1, R5 ;  /* 0x0000000103037824 */ /* 0x000fe400078e0205 */
[----:B------:R-:W-:-:S02]  /*24dc0*/  IMAD R5, R19, UR5, R0 ;  /* 0x0000000513057c24 */ /* 0x000fc4000f8e0200 */
        /* <DEDUP_REMOVED lines=29> */
[----:B------:R0:W-:Y:S04]  /*24fa0*/  LDGSTS.E.BYPASS.LTC128B.128 [R4+0x9400], desc[UR36][R2.64+0x180], !P3 ;  /* 0x0940018002047fae */ /* 0x0001e8000d901d64 */
[----:B0-----:R-:W0:Y:S01]  /*24fb0*/  SHFL.IDX PT, R3, R6, 0x1, 0x181f ;  /* 0x00381f0006037f89 */ /* 0x001e2200000e0000 */
        /* <DEDUP_REMOVED lines=10> */
[----:B------:R0:W-:Y:S01]  /*25060*/  LDGSTS.E.BYPASS.LTC128B.128 [R4+0x9c00], desc[UR36][R2.64+0x180], !P3 ;  /* 0x09c0018002047fae */ /* 0x0001e2000d901d64 */
[----:B--2---:R-:W-:-:S03]  /*25070*/  IADD3 R8, P3, R14, R0, RZ ;  /* 0x000000000e087210 */ /* 0x004fc60007f7e0ff */
        /* <DEDUP_REMOVED lines=36> */
.L_x_11449:
        /* <DEDUP_REMOVED lines=15> */
.L_x_11345:
        /* <DEDUP_REMOVED lines=10> */
.L_x_11346:
[----:B------:R-:W-:Y:S01]  /*25450*/  UIADD3 UR4, UR44, -0x2, URZ ;  /* 0xfffffffe2c047890 */ /* 0x000fe2000fffe03f */
[----:B------:R2:W-:Y:S03]  /*25460*/  SYNCS.ARRIVE.TRANS64.A1T0 RZ, [R24+URZ+0x32450], RZ ;  /* 0x032450ff18ff79a7 */ /* 0x0005e6000810003f */
[----:B------:R-:W-:-:S06]  /*25470*/  UISETP.GE.AND UP0, UPT, UR4, UR45, UPT ;  /* 0x0000002d0400728c */ /* 0x000fcc000bf06270 */
[----:B------:R-:W-:-:S13]  /*25480*/  PLOP3.LUT P0, PT, PT, PT, UP0, 0x40, 0x0 ;  /* 0x000000000000781c */ /* 0x000fda0003f0e808 */
[----:B--2---:R-:W-:Y:S05]  /*25490*/  @P0 BRA `(.L_x_11347) ;  /* 0x0000000c00640947 */ /* 0x004fea0003800000 */
[----:B------:R-:W-:Y:S01]  /*254a0*/  BSSY B0, `(.L_x_11347) ;  /* 0x00000d8000007945 */ /* 0x000fe20003800000 */
[----:B------:R-:W-:-:S07]  /*254b0*/  IMAD.U32 R20, RZ, RZ, UR4 ;  /* 0x00000004ff147e24 */ /* 0x000fce000f8e00ff */
.L_x_11360:
[----:B0-----:R-:W0:Y:S01]  /*254c0*/  S2R R2, SR_TID.X ;  /* 0x0000000000027919 */ /* 0x001e220000002100 */
[----:B--2---:R-:W2:Y:S01]  /*254d0*/  LDC R3, c[0x0][0x430] ;  /* 0x00010c00ff037b82 */ /* 0x004ea20000000800 */
[----:B------:R-:W-:Y:S01]  /*254e0*/  IMAD R8, R20, 0x60, R31 ;  /* 0x0000006014087824 */ /* 0x000fe200078e021f */
[----:B------:R-:W-:Y:S01]  /*254f0*/  LOP3.LUT P1, RZ, R16, 0x2000, RZ, 0xc0, !PT ;  /* 0x0000200010ff7812 */ /* 0x000fe2000782c0ff */
        /* <DEDUP_REMOVED lines=18> */
[----:B------:R-:W-:Y:S01]  /*25620*/  @!P2 IMAD.IADD R3, R5, 0x1, R3 ;  /* 0x000000010503a824 */ /* 0x000fe200078e0203 */
[----:B------:R-:W-:Y:S05]  /*25630*/  YIELD ;  /* 0x0000000000007946 */ /* 0x000fea0003800000 */
[C---:B0-----:R-:W-:Y:S01]  /*25640*/  @!P2 LEA R6, P0, R2.reuse, R6, 0x2 ;  /* 0x000000060206a211 */ /* 0x041fe200078010ff */
[----:B------:R-:W-:Y:S01]  /*25650*/  IMAD.MOV.U32 R4, RZ, RZ, RZ ;  /* 0x000000ffff047224 */ /* 0x000fe200078e00ff */
[----:B------:R-:W-:Y:S02]  /*25660*/  ULDC UR4, c[0x0][0x430] ;  /* 0x00010c0000047ab9 */ /* 0x000fe40000000800 */
[----:B------:R-:W-:Y:S01]  /*25670*/  @!P2 LEA.HI.X R7, R2, R7, R3, 0x2, P0 ;  /* 0x000000070207a211 */ /* 0x000fe200000f1403 */
[----:B------:R-:W-:Y:S01]  /*25680*/  IMAD.MOV R5, RZ, RZ, -R9 ;  /* 0x000000ffff057224 */ /* 0x000fe200078e0a09 */
[----:B------:R-:W-:Y:S01]  /*25690*/  ISETP.NE.AND P0, PT, R18, 0x2, PT ;  /* 0x000000021200780c */ /* 0x000fe20003f05270 */
[----:B------:R-:W-:-:S02]  /*256a0*/  IMAD.MOV.U32 R2, RZ, RZ, R20 ;  /* 0x000000ffff027224 */ /* 0x000fc400078e0014 */
[----:B------:R-:W-:Y:S01]  /*256b0*/  IMAD R5, R5, UR4, R8 ;  /* 0x0000000405057c24 */ /* 0x000fe2000f8e0208 */
[----:B------:R-:W-:Y:S01]  /*256c0*/  SEL R3, RZ, 0x1, P0 ;  /* 0x00000001ff037807 */ /* 0x000fe20000000000 */
[----:B------:R0:W5:Y:S01]  /*256d0*/  @!P2 LDG.E R4, desc[UR36][R6.64] ;  /* 0x000000240604a981 */ /* 0x000162000c1e1900 */
[----:B------:R-:W-:Y:S01]  /*256e0*/  SEL R18, R18, RZ, P0 ;  /* 0x000000ff12127207 */ /* 0x000fe20000000000 */
[----:B------:R-:W-:Y:S01]  /*256f0*/  VIADD R20, R20, 0xffffffff ;  /* 0xffffffff14147836 */ /* 0x000fe20000000000 */
[----:B------:R-:W-:Y:S02]  /*25700*/  LOP3.LUT R26, R26, R3, RZ, 0x3c, !PT ;  /* 0x000000031a1a7212 */ /* 0x000fe400078e3cff */
[----:B------:R-:W-:Y:S01]  /*25710*/  ISETP.GT.AND P2, PT, R2, UR45, PT ;  /* 0x0000002d02007c0c */ /* 0x000fe2000bf44270 */
[----:B-1----:R-:W-:-:S12]  /*25720*/  @!P1 BRA `(.L_x_11348) ;  /* 0x0000000000049947 */ /* 0x002fd80003800000 */
[----:B------:R-:W-:Y:S01]  /*25730*/  BPT.TRAP 0x1 ;  /* 0x000000040000795c */ /* 0x000fe20000300000 */
.L_x_11348:
[----:B------:R-:W-:Y:S01]  /*25740*/  IMAD R10, R18, 0x8, R17 ;  /* 0x00000008120a7824 */ /* 0x000fe200078e0211 */
[----:B------:R-:W-:Y:S01]  /*25750*/  SHF.L.U32 R25, R26, 0x1f, RZ ;  /* 0x0000001f1a197819 */ /* 0x000fe200000006ff */
[----:B------:R-:W-:Y:S01]  /*25760*/  BSSY B1, `(.L_x_11349) ;  /* 0x0000004000017945 */ /* 0x000fe20003800000 */
[----:B------:R-:W-:Y:S02]  /*25770*/  SHF.R.S32.HI R23, RZ, 0x1f, R5 ;  /* 0x0000001fff177819 */ /* 0x000fe40000011405 */
[----:B------:R-:W2:Y:S02]  /*25780*/  SYNCS.PHASECHK.TRANS64.TRYWAIT P0, [R10+URZ+0x32440], R25 ;  /* 0x032440190a0075a7 */ /* 0x000ea4000800017f */
[----:B--2---:R-:W-:Y:S05]  /*25790*/  @!P0 BRA `(.L_x_11350) ;  /* 0x0000003800cc8947 */ /* 0x004fea0003800000 */
.L_x_11450:
[----:B------:R-:W-:Y:S05]  /*257a0*/  BSYNC B1 ;  /* 0x0000000000017941 */ /* 0x000fea0003800000 */
.L_x_11349:
[----:B------:R-:W-:Y:S01]  /*257b0*/  ULDC.64 UR4, c[0x0][0x300] ;  /* 0x0000c00000047ab9 */ /* 0x000fe20000000a00 */
[----:B-1---5:R-:W-:Y:S01]  /*257c0*/  SHF.R.S32.HI R24, RZ, 0x1f, R4 ;  /* 0x0000001fff187819 */ /* 0x022fe20000011404 */
[----:B------:R-:W-:Y:S01]  /*257d0*/  IMAD R2, R23, UR4, RZ ;  /* 0x0000000417027c24 */ /* 0x000fe2000f8e02ff */
[----:B------:R-:W-:Y:S01]  /*257e0*/  LOP3.LUT P1, RZ, R16, 0x1, RZ, 0xc0, !PT ;  /* 0x0000000110ff7812 */ /* 0x000fe2000782c0ff */
[----:B------:R-:W-:Y:S02]  /*257f0*/  IMAD R8, R18, 0x1800, R29 ;  /* 0x0000180012087824 */ /* 0x000fe400078e021d */
[C---:B0-----:R-:W-:Y:S02]  /*25800*/  IMAD R7, R5.reuse, UR5, R2 ;  /* 0x0000000505077c24 */ /* 0x041fe4000f8e0202 */
        /* <DEDUP_REMOVED lines=19> */
[----:B------:R-:W1:Y:S04]  /*25940*/  SHFL.IDX PT, R3, R21, RZ, 0x181f ;  /* 0x00181fff15037589 */ /* 0x000e6800000e0000 */
[----:B------:R-:W3:Y:S04]  /*25950*/  SHFL.IDX PT, R6, R9, 0x1, 0x181f ;  /* 0x00381f0009067f89 */ /* 0x000ee800000e0000 */
[----:B------:R-:W4:Y:S01]  /*25960*/  SHFL.IDX PT, R7, R21, 0x1, 0x181f ;  /* 0x00381f0015077f89 */ /* 0x000f2200000e0000 */
[----:B0-----:R-:W-:-:S03]  /*25970*/  IADD3 R2, P0, R14, R0, RZ ;  /* 0x000000000e027210 */ /* 0x001fc60007f1e0ff */
[----:B------:R-:W0:Y:S02]  /*25980*/  SHFL.IDX PT, R14, R9, 0x2, 0x181f ;  /* 0x00581f00090e7f89 */ /* 0x000e2400000e0000 */
[----:B-1----:R-:W-:Y:S01]  /*25990*/  IMAD.X R3, RZ, RZ, R3, P0 ;  /* 0x000000ffff037224 */ /* 0x002fe200000e0603 */
[----:B---3--:R-:W-:-:S04]  /*259a0*/  IADD3 R6, P0, R6, R0, RZ ;  /* 0x0000000006067210 */ /* 0x008fc80007f1e0ff */
[----:B------:R1:W-:Y:S01]  /*259b0*/  LDGSTS.E.BYPASS.LTC128B.128 [R8+0x1c400], desc[UR36][R2.64], !P1 ;  /* 0x1c40000002087fae */ /* 0x0003e2000c901d64 */
[----:B----4-:R-:W-:-:S05]  /*259c0*/  IMAD.X R7, RZ, RZ, R7, P0 ;  /* 0x000000ffff077224 */ /* 0x010fca00000e0607 */
[----:B------:R3:W-:Y:S04]  /*259d0*/  LDGSTS.E.BYPASS.LTC128B.128 [R8+0x1cc00], desc[UR36][R6.64], !P1 ;  /* 0x1cc0000006087fae */ /* 0x0007e8000c901d64 */
[----:B-1----:R-:W1:Y:S01]  /*259e0*/  SHFL.IDX PT, R3, R21, 0x2, 0x181f ;  /* 0x00581f0015037f89 */ /* 0x002e6200000e0000 */
[----:B0-----:R-:W-:-:S03]  /*259f0*/  IADD3 R2, P0, R14, R0, RZ ;  /* 0x000000000e027210 */ /* 0x001fc60007f1e0ff */
[----:B------:R-:W0:Y:S04]  /*25a00*/  SHFL.IDX PT, R14, R9, 0x3, 0x181f ;  /* 0x00781f00090e7f89 */ /* 0x000e2800000e0000 */
[----:B---3--:R-:W3:Y:S01]  /*25a10*/  SHFL.IDX PT, R7, R21, 0x3, 0x181f ;  /* 0x00781f0015077f89 */ /* 0x008ee200000e0000 */
[----:B-1----:R-:W-:-:S05]  /*25a20*/  IMAD.X R3, RZ, RZ, R3, P0 ;  /* 0x000000ffff037224 */ /* 0x002fca00000e0603 */
[----:B------:R1:W-:Y:S01]  /*25a30*/  LDGSTS.E.BYPASS.LTC128B.128 [R8+0x1d400], desc[UR36][R2.64], !P1 ;  /* 0x1d40000002087fae */ /* 0x0003e2000c901d64 */
[----:B0-----:R-:W-:-:S03]  /*25a40*/  IADD3 R6, P0, R14, R0, RZ ;  /* 0x000000000e067210 */ /* 0x001fc60007f1e0ff */
[----:B------:R-:W0:Y:S02]  /*25a50*/  SHFL.IDX PT, R14, R9, 0x4, 0x181f ;  /* 0x00981f00090e7f89 */ /* 0x000e2400000e0000 */
[----:B---3--:R-:W-:-:S05]  /*25a60*/  IMAD.X R7, RZ, RZ, R7, P0 ;  /* 0x000000ffff077224 */ /* 0x008fca00000e0607 */
[----:B------:R3:W-:Y:S04]  /*25a70*/  LDGSTS.E.BYPASS.LTC128B.128 [R8+0x1dc00], desc[UR36][R6.64], !P1 ;  /* 0x1dc0000006087fae */ /* 0x0007e8000c901d64 */
[----:B-1----:R-:W1:Y:S04]  /*25a80*/  SHFL.IDX PT, R3, R21, 0x4, 0x181f ;  /* 0x00981f0015037f89 */ /* 0x002e6800000e0000 */
[----:B------:R-:W4:Y:S01]  /*25a90*/  SHFL.IDX PT, R21, R21, 0x5, 0x181f ;  /* 0x00b81f0015157f89 */ /* 0x000f2200000e0000 */
[----:B0-----:R-:W-:-:S03]  /*25aa0*/  IADD3 R2, P0, R14, R0, RZ ;  /* 0x000000000e027210 */ /* 0x001fc60007f1e0ff */
[----:B------:R3:W0:Y:S02]  /*25ab0*/  SHFL.IDX PT, R14, R9, 0x5, 0x181f ;  /* 0x00b81f00090e7f89 */ /* 0x00062400000e0000 */
[----:B-1----:R-:W-:-:S05]  /*25ac0*/  IMAD.X R3, RZ, RZ, R3, P0 ;  /* 0x000000ffff037224 */ /* 0x002fca00000e0603 */
[----:B----4-:R3:W-:Y:S03]  /*25ad0*/  LDGSTS.E.BYPASS.LTC128B.128 [R8+0x1e400], desc[UR36][R2.64], !P1 ;  /* 0x1e40000002087fae */ /* 0x0107e6000c901d64 */
.L_x_11464:
[----:B0--3--:R-:W-:-:S05]  /*25ae0*/  IADD3 R2, P0, R14, R0, RZ ;  /* 0x000000000e027210 */ /* 0x009fca0007f1e0ff */
[----:B------:R-:W-:Y:S01]  /*25af0*/  IMAD.X R3, RZ, RZ, R21, P0 ;  /* 0x000000ffff037224 */ /* 0x000fe200000e0615 */
[----:B------:R-:W-:-:S04]  /*25b00*/  PLOP3.LUT P0, PT, PT, PT, PT, 0x80, 0x0 ;  /* 0x000000000000781c */ /* 0x000fc80003f0f070 */
[----:B------:R-:W-:Y:S01]  /*25b10*/  @!PT LDS RZ, [RZ] ;  /* 0x00000000fffff984 */ /* 0x000fe20000000800 */
[----:B------:R-:W-:Y:S01]  /*25b20*/  @!PT LDS RZ, [RZ] ;  /* 0x00000000fffff984 */ /* 0x000fe20000000800 */
[----:B------:R-:W-:Y:S01]  /*25b30*/  @!PT LDS RZ, [RZ] ;  /* 0x00000000fffff984 */ /* 0x000fe20000000800 */
[----:B------:R0:W-:Y:S01]  /*25b40*/  LDGSTS.E.BYPASS.LTC128B.128 [R8+0x1ec00], desc[UR36][R2.64], !P1 ;  /* 0x1ec0000002087fae */ /* 0x0001e2000c901d64 */
[----:B------:R-:W-:-:S08]  /*25b50*/  NOP ;  /* 0x0000000000007918 */ /* 0x000fd00000000000 */
.L_x_11352:
        /* <DEDUP_REMOVED lines=10> */
.L_x_11353:
[----:B------:R1:W-:Y:S01]  /*25c00*/  SYNCS.ARRIVE.TRANS64.A1T0 RZ, [R10+URZ+0x32430], RZ ;  /* 0x032430ff0aff79a7 */ /* 0x0003e2000810003f */
[----:B------:R-:W-:Y:S05]  /*25c10*/  @!P3 BRA `(.L_x_11354) ;  /* 0x000000000004b947 */ /* 0x000fea0003800000 */
[----:B------:R-:W-:Y:S01]  /*25c20*/  BPT.TRAP 0x1 ;  /* 0x000000040000795c */ /* 0x000fe20000300000 */
.L_x_11354:
[----:B------:R-:W3:Y:S01]  /*25c30*/  SYNCS.PHASECHK.TRANS64.TRYWAIT P0, [R10+URZ+0x32460], R25 ;  /* 0x032460190a0075a7 */ /* 0x000ee2000800017f */
[----:B------:R-:W-:Y:S04]  /*25c40*/  BSSY B1, `(.L_x_11355) ;  /* 0x0000002000017945 */ /* 0x000fe80003800000 */
[----:B---3--:R-:W-:Y:S05]  /*25c50*/  @!P0 BRA `(.L_x_11356) ;  /* 0x0000003c00408947 */ /* 0x008fea0003800000 */
.L_x_11465:
[----:B------:R-:W-:Y:S05]  /*25c60*/  BSYNC B1 ;  /* 0x0000000000017941 */ /* 0x000fea0003800000 */
.L_x_11355:
[----:B------:R-:W-:Y:S01]  /*25c70*/  ULDC.64 UR4, c[0x0][0x328] ;  /* 0x0000ca0000047ab9 */ /* 0x000fe20000000a00 */
[C---:B------:R-:W-:Y:S01]  /*25c80*/  LOP3.LUT P5, RZ, R16.reuse, 0x20, RZ, 0xc0, !PT ;  /* 0x0000002010ff7812 */ /* 0x040fe200078ac0ff */
[----:B0-----:R-:W-:Y:S01]  /*25c90*/  IMAD R2, R23, UR4, RZ ;  /* 0x0000000417027c24 */ /* 0x001fe2000f8e02ff */
        /* <DEDUP_REMOVED lines=24> */
[----:B------:R-:W4:Y:S04]  /*25e20*/  SHFL.IDX PT, R3, R24, RZ, 0x181f ;  /* 0x00181fff18037589 */ /* 0x000f2800000e0000 */
[----:B------:R-:W-:Y:S04]  /*25e30*/  SHFL.IDX PT, R4, R24, 0x1, 0x181f ;  /* 0x00381f0018047f89 */ /* 0x000fe800000e0000 */
[----:B------:R-:W-:Y:S04]  /*25e40*/  SHFL.IDX PT, R5, R24, 0x3, 0x181f ;  /* 0x00781f0018057f89 */ /* 0x000fe800000e0000 */
[----:B--23--:R-:W-:Y:S01]  /*25e50*/  SHFL.IDX PT, R25, R24, 0x4, 0x181f ;  /* 0x00981f0018197f89 */ /* 0x00cfe200000e0000 */
[----:B0-----:R-:W-:-:S03]  /*25e60*/  IADD3 R2, P0, R14, R0, RZ ;  /* 0x000000000e027210 */ /* 0x001fc60007f1e0ff */
        /* <DEDUP_REMOVED lines=36> */
.L_x_11479:
        /* <DEDUP_REMOVED lines=11> */
.L_x_11358:
        /* <DEDUP_REMOVED lines=10> */
.L_x_11359:
[----:B------:R2:W-:Y:S01]  /*26200*/  SYNCS.ARRIVE.TRANS64.A1T0 RZ, [R10+URZ+0x32450], RZ ;  /* 0x032450ff0aff79a7 */ /* 0x0005e2000810003f */
[----:B------:R-:W-:Y:S05]  /*26210*/  @P2 BRA `(.L_x_11360) ;  /* 0xfffffff000a82947 */ /* 0x000fea000383ffff */
[----:B------:R-:W-:Y:S05]  /*26220*/  BSYNC B0 ;  /* 0x0000000000007941 */ /* 0x000fea0003800000 */
.L_x_11347:
[----:B------:R-:W3:Y:S01]  /*26230*/  S2R R0, SR_TID.X ;  /* 0x0000000000007919 */ /* 0x000ee20000002100 */
[----:B------:R-:W-:Y:S01]  /*26240*/  VIADD R18, R18, 0x1 ;  /* 0x0000000112127836 */ /* 0x000fe20000000000 */
[----:B------:R-:W-:Y:S04]  /*26250*/  BSSY B0, `(.L_x_11361) ;  /* 0x0000013000007945 */ /* 0x000fe80003800000 */
[----:B------:R-:W-:-:S04]  /*26260*/  ISETP.NE.AND P0, PT, R18, 0x2, PT ;  /* 0x000000021200780c */ /* 0x000fc80003f05270 */
[----:B------:R-:W-:Y:S02]  /*26270*/  SEL R18, R18, RZ, P0 ;  /* 0x000000ff12127207 */ /* 0x000fe40000000000 */
[----:B------:R-:W-:Y:S02]  /*26280*/  SEL R5, RZ, 0x1, P0 ;  /* 0x00000001ff057807 */ /* 0x000fe40000000000 */
[----:B---3--:R-:W-:-:S04]  /*26290*/  LOP3.LUT R0, R0, 0x7f, RZ, 0xc0, !PT ;  /* 0x0000007f00007812 */ /* 0x008fc800078ec0ff */
[----:B------:R-:W-:-:S13]  /*262a0*/  ISETP.NE.AND P0, PT, R0, RZ, PT ;  /* 0x000000ff0000720c */ /* 0x000fda0003f05270 */
[----:B------:R-:W-:Y:S05]  /*262b0*/  @P0 BRA `(.L_x_11362) ;  /* 0x0000000000300947 */ /* 0x000fea0003800000 */
[----:B------:R-:W3:Y:S01]  /*262c0*/  S2R R9, SR_LANEID ;  /* 0x0000000000097919 */ /* 0x000ee20000000000 */
[----:B------:R-:W-:Y:S01]  /*262d0*/  VOTEU.ANY UR4, UPT, PT ;  /* 0x0000000000047886 */ /* 0x000fe200038e0100 */
[----:B0-----:R-:W0:Y:S01]  /*262e0*/  LDC.64 R2, c[0x0][0xd80] ;  /* 0x00036000ff027b82 */ /* 0x001e220000000a00 */
[----:B------:R-:W3:Y:S08]  /*262f0*/  FLO.U32 R0, UR4 ;  /* 0x0000000400007d00 */ /* 0x000ef000080e0000 */
[----:B------:R-:W0:Y:S01]  /*26300*/  POPC R7, UR4 ;  /* 0x0000000400077d09 */ /* 0x000e220008000000 */
[----:B---3--:R-:W-:-:S13]  /*26310*/  ISETP.EQ.U32.AND P1, PT, R0, R9, PT ;  /* 0x000000090000720c */ /* 0x008fda0003f22070 */
[----:B0-----:R-:W3:Y:S01]  /*26320*/  @P1 ATOMG.E.ADD.STRONG.GPU PT, R3, desc[UR36][R2.64], R7 ;  /* 0x00000007020319a8 */ /* 0x001ee200081ee1e4 */
[----:B------:R-:W0:Y:S02]  /*26330*/  S2R R4, SR_LTMASK ;  /* 0x0000000000047919 */ /* 0x000e240000003900 */
[----:B0-----:R-:W-:-:S04]  /*26340*/  LOP3.LUT R4, R4, UR4, RZ, 0xc0, !PT ;  /* 0x0000000404047c12 */ /* 0x001fc8000f8ec0ff */
[----:B------:R-:W0:Y:S01]  /*26350*/  POPC R9, R4 ;  /* 0x0000000400097309 */ /* 0x000e220000000000 */
[----:B---3--:R-:W0:Y:S02]  /*26360*/  SHFL.IDX PT, R0, R3, R0, 0x1f ;  /* 0x00001f0003007589 */ /* 0x008e2400000e0000 */
[----:B0-----:R-:W-:-:S07]  /*26370*/  IADD3 R32, R0, UR49, R9 ;  /* 0x0000003100207c10 */ /* 0x001fce000fffe009 */
.L_x_11362:
[----:B------:R-:W-:Y:S05]  /*26380*/  BSYNC B0 ;  /* 0x0000000000007941 */ /* 0x000fea0003800000 */
.L_x_11361:
[----:B------:R-:W-:-:S07]  /*26390*/  LOP3.LUT R26, R26, R5, RZ, 0x3c, !PT ;  /* 0x000000051a1a7212 */ /* 0x000fce00078e3cff */
.L_x_11318:
[----:B------:R-:W-:Y:S05]  /*263a0*/  BSYNC B7 ;  /* 0x0000000000077941 */ /* 0x000fea0003800000 */
.L_x_11316:
        /* <DEDUP_REMOVED lines=11> */
.L_x_11363:
[----:B------:R-:W-:-:S03]  /*26460*/  UMOV UR4, 0xffffffff ;  /* 0xffffffff00047882 */ /* 0x000fc60000000000 */
[----:B------:R-:W-:Y:S05]  /*26470*/  BRA.DIV UR4, `(.L_x_11365) ;  /* 0x0000003e04147947 */ /* 0x000fea000b800000 */
[----:B------:R3:W4:Y:S02]  /*26480*/  SHFL.IDX PT, R14, R32, RZ, 0x1f ;  /* 0x00001fff200e7589 */ /* 0x00072400000e0000 */
.L_x_11482:
[----:B0-----:R-:W0:Y:S01]  /*26490*/  @!P0 S2R R3, SR_CgaCtaId ;  /* 0x0000000000038919 */ /* 0x001e220000008800 */
[----:B------:R-:W-:Y:S05]  /*264a0*/  WARPSYNC.ALL ;  /* 0x0000000000007948 */ /* 0x000fea0003800000 */
[----:B------:R-:W-:Y:S01]  /*264b0*/  BAR.SYNC.DEFER_BLOCKING 0x4, 0x180 ;  /* 0x0106000000007b1d */ /* 0x000fe20000010000 */
[----:B------:R-:W-:-:S04]  /*264c0*/  @!P0 MOV R0, 0x400 ;  /* 0x0000040000008802 */ /* 0x000fc80000000f00 */
[----:B0-----:R-:W-:-:S05]  /*264d0*/  @!P0 LEA R17, R3, R0, 0x18 ;  /* 0x0000000003118211 */ /* 0x001fca00078ec0ff */
[----:B------:R3:W-:Y:S02]  /*264e0*/  @!P0 STS [R17+0x324d0], R32 ;  /* 0x0324d02011008388 */ /* 0x0007e40000000800 */
[----:B---34-:R-:W-:Y:S01]  /*264f0*/  IMAD.MOV.U32 R32, RZ, RZ, R14 ;  /* 0x000000ffff207224 */ /* 0x018fe200078e000e */
[----:B------:R-:W-:Y:S06]  /*26500*/  BAR.ARV 0x5, 0x180 ;  /* 0x0146000000007b1d */ /* 0x000fec0000002000 */
.L_x_11364:
[----:B------:R-:W-:Y:S02]  /*26510*/  ULDC UR4, c[0x0][0xd38] ;  /* 0x00034e0000047ab9 */ /* 0x000fe40000000800 */
[----:B----4-:R-:W-:-:S13]  /*26520*/  ISETP.GE.AND P0, PT, R32, UR4, PT ;  /* 0x0000000420007c0c */ /* 0x010fda000bf06270 */
[----:B------:R-:W-:Y:S05]  /*26530*/  @!P0 BRA `(.L_x_11366) ;  /* 0xffffffb800648947 */ /* 0x000fea000383ffff */
.L_x_11307:
[----:B------:R-:W4:Y:S01]  /*26540*/  LDL.LU R0, [R1+0x444] ;  /* 0x0004440001007983 */ /* 0x000f220000300800 */
[----:B------:R-:W-:Y:S01]  /*26550*/  BSSY B0, `(.L_x_11367) ;  /* 0x000000b000007945 */ /* 0x000fe20003800000 */
[----:B------:R-:W1:Y:S01]  /*26560*/  S2R R5, SR_CgaCtaId ;  /* 0x0000000000057919 */ /* 0x000e620000008800 */
[----:B----4-:R-:W-:-:S05]  /*26570*/  VIADD R0, R0, 0x1 ;  /* 0x0000000100007836 */ /* 0x010fca0000000000 */
        /* <DEDUP_REMOVED lines=8> */
.L_x_11483:
[----:B------:R-:W-:Y:S05]  /*26600*/  BSYNC B0 ;  /* 0x0000000000007941 */ /* 0x000fea0003800000 */
.L_x_11367:
[----:B------:R-:W-:-:S03]  /*26610*/  UMOV UR4, 0xffffffff ;  /* 0xffffffff00047882 */ /* 0x000fc60000000000 */
[----:B------:R-:W-:Y:S05]  /*26620*/  BRA.DIV UR4, `(.L_x_11369) ;  /* 0x0000003a04e47947 */ /* 0x000fea000b800000 */
[----:B0-----:R-:W0:Y:S02]  /*26630*/  S2R R0, SR_TID.X ;  /* 0x0000000000007919 */ /* 0x001e240000002100 */
[----:B0-----:R-:W-:-:S04]  /*26640*/  SHF.R.U32.HI R0, RZ, 0x5, R0 ;  /* 0x00000005ff007819 */ /* 0x001fc80000011600 */
[----:B------:R-:W-:-:S05]  /*26650*/  LOP3.LUT R0, R0, 0x3, RZ, 0xc0, !PT ;  /* 0x0000000300007812 */ /* 0x000fca00078ec0ff */
[----:B------:R0:W1:Y:S02]  /*26660*/  SHFL.IDX PT, R14, R0, RZ, 0x1f ;  /* 0x00001fff000e7589 */ /* 0x00006400000e0000 */
.L_x_11486:
[----:B-1----:R-:W-:Y:S01]  /*26670*/  ISETP.NE.AND P0, PT, R14, RZ, PT ;  /* 0x000000ff0e00720c */ /* 0x002fe20003f05270 */
[----:B------:R-:W-:-:S12]  /*26680*/  BSSY B0, `(.L_x_11370) ;  /* 0x0000026000007945 */ /* 0x000fd80003800000 */
[----:B------:R-:W-:Y:S05]  /*26690*/  @P0 BRA `(.L_x_11371) ;  /* 0x0000000000900947 */ /* 0x000fea0003800000 */
[----:B------:R-:W-:-:S03]  /*266a0*/  UMOV UR4, 0xffffffff ;  /* 0xffffffff00047882 */ /* 0x000fc60000000000 */
[----:B------:R-:W-:Y:S05]  /*266b0*/  BRA.DIV UR4, `(.L_x_11372) ;  /* 0x0000003a04f47947 */ /* 0x000fea000b800000 */
[----:B------:R-:W-:-:S13]  /*266c0*/  ELECT P6, URZ, PT ;  /* 0x00000000003f782f */ /* 0x000fda00038c0000 */
.L_x_11489:
        /* <DEDUP_REMOVED lines=8> */
.L_x_11373:
[----:B------:R-:W-:Y:S01]  /*26750*/  IMAD R5, R18, 0x8, R7 ;  /* 0x0000000812057824 */ /* 0x000fe200078e0207 */
[----:B------:R-:W-:Y:S01]  /*26760*/  SHF.L.U32 R0, R26, 0x1f, RZ ;  /* 0x0000001f1a007819 */ /* 0x000fe200000006ff */
[----:B------:R-:W-:-:S03]  /*26770*/  VIADD R18, R18, 0x1 ;  /* 0x0000000112127836 */ /* 0x000fc60000000000 */
[----:B------:R-:W0:Y:S02]  /*26780*/  SYNCS.PHASECHK.TRANS64.TRYWAIT P1, [R5+URZ+0x32440], R0 ;  /* 0x03244000050075a7 */ /* 0x000e24000802017f */
[----:B------:R-:W-:-:S04]  /*26790*/  ISETP.NE.AND P2, PT, R18, 0x2, PT ;  /* 0x000000021200780c */ /* 0x000fc80003f45270 */
[----:B------:R-:W-:Y:S01]  /*267a0*/  SEL R3, RZ, 0x1, P2 ;  /* 0x00000001ff037807 */ /* 0x000fe20001000000 */
[----:B0-----:R-:W-:Y:S08]  /*267b0*/  @!P1 BRA `(.L_x_11374) ;  /* 0x0000003800d49947 */ /* 0x001ff00003800000 */
.L_x_11490:
[----:B------:R-:W-:Y:S02]  /*267c0*/  SEL R18, R18, RZ, P2 ;  /* 0x000000ff12127207 */ /* 0x000fe40001000000 */
[----:B------:R-:W-:Y:S01]  /*267d0*/  LOP3.LUT R2, R26, R3, RZ, 0x3c, !PT ;  /* 0x000000031a027212 */ /* 0x000fe200078e3cff */
[----:B------:R-:W-:Y:S06]  /*267e0*/  @!P0 BRA `(.L_x_11375) ;  /* 0x0000000000048947 */ /* 0x000fec0003800000 */
[----:B------:R-:W-:Y:S01]  /*267f0*/  BPT.TRAP 0x1 ;  /* 0x000000040000795c */ /* 0x000fe20000300000 */
.L_x_11375:
[----:B------:R-:W-:Y:S01]  /*26800*/  IMAD R3, R18, 0x8, R7 ;  /* 0x0000000812037824 */ /* 0x000fe200078e0207 */
[----:B------:R-:W-:-:S04]  /*26810*/  SHF.L.U32 R2, R2, 0x1f, RZ ;  /* 0x0000001f02027819 */ /* 0x000fc800000006ff */
[----:B------:R-:W1:Y:S02]  /*26820*/  SYNCS.PHASECHK.TRANS64.TRYWAIT P1, [R3+URZ+0x32440], R2 ;  /* 0x03244002030075a7 */ /* 0x000e64000802017f */
[----:B-1----:R-:W-:Y:S05]  /*26830*/  @!P1 BRA `(.L_x_11376) ;  /* 0x0000003800c89947 */ /* 0x002fea0003800000 */
.L_x_11491:
[----:B------:R-:W-:Y:S05]  /*26840*/  @!P0 BRA `(.L_x_11377) ;  /* 0x0000000000048947 */ /* 0x000fea0003800000 */
[----:B------:R-:W-:Y:S01]  /*26850*/  BPT.TRAP 0x1 ;  /* 0x000000040000795c */ /* 0x000fe20000300000 */
.L_x_11377:
[----:B------:R-:W4:Y:S02]  /*26860*/  SYNCS.PHASECHK.TRANS64.TRYWAIT P1, [R5+URZ+0x32460], R0 ;  /* 0x03246000050075a7 */ /* 0x000f24000802017f */
[----:B----4-:R-:W-:Y:S05]  /*26870*/  @!P1 BRA `(.L_x_11378) ;  /* 0x0000003800cc9947 */ /* 0x010fea0003800000 */
.L_x_11492:
[----:B------:R-:W-:Y:S05]  /*26880*/  @!P0 BRA `(.L_x_11379) ;  /* 0x0000000000048947 */ /* 0x000fea0003800000 */
[----:B------:R-:W-:Y:S01]  /*26890*/  BPT.TRAP 0x1 ;  /* 0x000000040000795c */ /* 0x000fe20000300000 */
.L_x_11379:
[----:B------:R0:W0:Y:S02]  /*268a0*/  SYNCS.PHASECHK.TRANS64.TRYWAIT P0, [R3+URZ+0x32460], R2 ;  /* 0x03246002030075a7 */ /* 0x000024000800017f */
[----:B0-----:R-:W-:Y:S05]  /*268b0*/  @!P0 NANOSLEEP.SYNCS 0x989680 ;  /* 0x009896800000895d */ /* 0x001fea0003900000 */
[----:B------:R-:W0:Y:S02]  /*268c0*/  @!P0 SYNCS.PHASECHK.TRANS64 P0, [R3+URZ+0x32460], R2 ;  /* 0x03246002030085a7 */ /* 0x000e24000800007f */
[----:B0-----:R-:W-:Y:S05]  /*268d0*/  @!P0 BRA `(.L_x_11379) ;  /* 0xfffffffc00f08947 */ /* 0x001fea000383ffff */
.L_x_11371:
[----:B------:R-:W-:Y:S05]  /*268e0*/  BSYNC B0 ;  /* 0x0000000000007941 */ /* 0x000fea0003800000 */
.L_x_11370:
[----:B------:R-:W-:Y:S05]  /*268f0*/  EXIT ;  /* 0x000000000000794d */ /* 0x000fea0003800000 */
.L_x_11188:
[----:B0-----:R-:W-:-:S04]  /*26900*/  IMAD.U32 R9, RZ, RZ, UR42 ;  /* 0x0000002aff097e24 */ /* 0x001fc8000f8e00ff */
[----:B------:R0:W1:Y:S03]  /*26910*/  SYNCS.PHASECHK.TRANS64.TRYWAIT P0, [R9+URZ+0x32400], R8 ;  /* 0x03240008090075a7 */ /* 0x000066000800017f */
[----:B-1----:R-:W-:Y:S05]  /*26920*/  @!P0 NANOSLEEP.SYNCS 0x989680 ;  /* 0x009896800000895d */ /* 0x002fea0003900000 */
[----:B------:R-:W1:Y:S02]  /*26930*/  @!P0 SYNCS.PHASECHK.TRANS64 P0, [R9+URZ+0x32400], R8 ;  /* 0x03240008090085a7 */ /* 0x000e64000800007f */
[----:B-1----:R-:W-:Y:S05]  /*26940*/  @!P0 BRA `(.L_x_11188) ;  /* 0xfffffffc00ec8947 */ /* 0x002fea000383ffff */
[----:B------:R-:W-:Y:S05]  /*26950*/  BRA `(.L_x_11380) ;  /* 0xfffffdbc00a47947 */ /* 0x000fea000383ffff */
.L_x_11195:
[----:B-1----:R1:W2:Y:S02]  /*26960*/  SYNCS.PHASECHK.TRANS64.TRYWAIT P0, [R24+URZ], R25 ;  /* 0x00000019180075a7 */ /* 0x0022a4000800017f */
[----:B--2---:R-:W-:Y:S05]  /*26970*/  @!P0 NANOSLEEP.SYNCS 0x989680 ;  /* 0x009896800000895d */ /* 0x004fea0003900000 */
[----:B------:R-:W2:Y:S02]  /*26980*/  @!P0 SYNCS.PHASECHK.TRANS64 P0, [R24+URZ], R25 ;  /* 0x00000019180085a7 */ /* 0x000ea4000800007f */
[----:B--2---:R-:W-:Y:S05]  /*26990*/  @!P0 BRA `(.L_x_11195) ;  /* 0xfffffffc00f08947 */ /* 0x004fea000383ffff */
[----:B------:R-:W-:Y:S05]  /*269a0*/  BRA `(.L_x_11194) ;  /* 0xfffffdc000cc7947 */ /* 0x000fea000383ffff */
.L_x_11197:
[----:B0-----:R-:W-:-:S04]  /*269b0*/  IMAD.U32 R9, RZ, RZ, UR42 ;  /* 0x0000002aff097e24 */ /* 0x001fc8000f8e00ff */
[----:B------:R0:W1:Y:S03]  /*269c0*/  SYNCS.PHASECHK.TRANS64.TRYWAIT P0, [R9+URZ+0x32410], R8 ;  /* 0x03241008090075a7 */ /* 0x000066000800017f */
[----:B-1----:R-:W-:Y:S05]  /*269d0*/  @!P0 NANOSLEEP.SYNCS 0x989680 ;  /* 0x009896800000895d */ /* 0x002fea0003900000 */
[----:B------:R-:W1:Y:S02]  /*269e0*/  @!P0 SYNCS.PHASECHK.TRANS64 P0, [R9+URZ+0x32410], R8 ;  /* 0x03241008090085a7 */ /* 0x000e64000800007f */
[----:B-1----:R-:W-:Y:S05]  /*269f0*/  @!P0 BRA `(.L_x_11197) ;  /* 0xfffffffc00ec8947 */ /* 0x002fea000383ffff */
[----:B------:R-:W-:Y:S05]  /*26a00*/  BRA `(.L_x_11381) ;  /* 0xfffffdc400a07947 */ /* 0x000fea000383ffff */
.L_x_11204:
[----:B-1----:R1:W2:Y:S02]  /*26a10*/  SYNCS.PHASECHK.TRANS64.TRYWAIT P0, [R8+URZ], R9 ;  /* 0x00000009080075a7 */ /* 0x0022a4000800017f */
[----:B--2---:R-:W-:Y:S05]  /*26a20*/  @!P0 NANOSLEEP.SYNCS 0x989680 ;  /* 0x009896800000895d */ /* 0x004fea0003900000 */
[----:B------:R-:W2:Y:S02]  /*26a30*/  @!P0 SYNCS.PHASECHK.TRANS64 P0, [R8+URZ], R9 ;  /* 0x00000009080085a7 */ /* 0x000ea4000800007f */
[----:B--2---:R-:W-:Y:S05]  /*26a40*/  @!P0 BRA `(.L_x_11204) ;  /* 0xfffffffc00f08947 */ /* 0x004fea000383ffff */
[----:B------:R-:W-:Y:S05]  /*26a50*/  BRA `(.L_x_11203) ;  /* 0xfffffdc400e47947 */ /* 0x000fea000383ffff */
.L_x_11242:
[----:B0-----:R0:W2:Y:S02]  /*26a60*/  SYNCS.PHASECHK.TRANS64.TRYWAIT P0, [R6+URZ], R7 ;  /* 0x00000007060075a7 */ /* 0x0010a4000800017f */
[----:B--2---:R-:W-:Y:S05]  /*26a70*/  @!P0 NANOSLEEP.SYNCS 0x989680 ;  /* 0x009896800000895d */ /* 0x004fea0003900000 */
[----:B------:R-:W2:Y:S02]  /*26a80*/  @!P0 SYNCS.PHASECHK.TRANS64 P0, [R6+URZ], R7 ;  /* 0x00000007060085a7 */ /* 0x000ea4000800007f */
[----:B--2---:R-:W-:Y:S05]  /*26a90*/  @!P0 BRA `(.L_x_11242) ;  /* 0xfffffffc00f08947 */ /* 0x004fea000383ffff */
[----:B------:R-:W-:Y:S05]  /*26aa0*/  BRA `(.L_x_11241) ;  /* 0xfffffe2c00e87947 */ /* 0x000fea000383ffff */
.L_x_11249:
[----:B0-----:R0:W1:Y:S02]  /*26ab0*/  SYNCS.PHASECHK.TRANS64.TRYWAIT P0, [R20+URZ], R21 ;  /* 0x00000015140075a7 */ /* 0x001064000800017f */
[----:B-1----:R-:W-:Y:S05]  /*26ac0*/  @!P0 NANOSLEEP.SYNCS 0x989680 ;  /* 0x009896800000895d */ /* 0x002fea0003900000 */
[----:B------:R-:W1:Y:S02]  /*26ad0*/  @!P0 SYNCS.PHASECHK.TRANS64 P0, [R20+URZ], R21 ;  /* 0x00000015140085a7 */ /* 0x000e64000800007f */
[----:B-1----:R-:W-:Y:S05]  /*26ae0*/  @!P0 BRA `(.L_x_11249) ;  /* 0xfffffffc00f08947 */ /* 0x002fea000383ffff */
[----:B------:R-:W-:Y:S05]  /*26af0*/  BRA `(.L_x_11248) ;  /* 0xfffffe34000c7947 */ /* 0x000fea000383ffff */
.L_x_11262:
[----:B--2---:R2:W3:Y:S02]  /*26b00*/  SYNCS.PHASECHK.TRANS64.TRYWAIT P0, [R6+URZ], R7 ;  /* 0x00000007060075a7 */ /* 0x0044e4000800017f */
[----:B---3--:R-:W-:Y:S05]  /*26b10*/  @!P0 NANOSLEEP.SYNCS 0x989680 ;  /* 0x009896800000895d */ /* 0x008fea0003900000 */
[----:B------:R-:W3:Y:S02]  /*26b20*/  @!P0 SYNCS.PHASECHK.TRANS64 P0, [R6+URZ], R7 ;  /* 0x00000007060085a7 */ /* 0x000ee4000800007f */
[----:B---3--:R-:W-:Y:S05]  /*26b30*/  @!P0 BRA `(.L_x_11262) ;  /* 0xfffffffc00f08947 */ /* 0x008fea000383ffff */
[----:B------:R-:W-:Y:S05]  /*26b40*/  BRA `(.L_x_11261) ;  /* 0xfffffec400d87947 */ /* 0x000fea000383ffff */
.L_x_11269:
[----:B0-----:R0:W1:Y:S02]  /*26b50*/  SYNCS.PHASECHK.TRANS64.TRYWAIT P0, [R14+URZ], R15 ;  /* 0x0000000f0e0075a7 */ /* 0x001064000800017f */
[----:B-1----:R-:W-:Y:S05]  /*26b60*/  @!P0 NANOSLEEP.SYNCS 0x989680 ;  /* 0x009896800000895d */ /* 0x002fea0003900000 */
[----:B------:R-:W1:Y:S02]  /*26b70*/  @!P0 SYNCS.PHASECHK.TRANS64 P0, [R14+URZ], R15 ;  /* 0x0000000f0e0085a7 */ /* 0x000e64000800007f */
[----:B-1----:R-:W-:Y:S05]  /*26b80*/  @!P0 BRA `(.L_x_11269) ;  /* 0xfffffffc00f08947 */ /* 0x002fea000383ffff */
[----:B------:R-:W-:Y:S05]  /*26b90*/  BRA `(.L_x_11268) ;  /* 0xfffffec800fc7947 */ /* 0x000fea000383ffff */
.L_x_11324:
        /* <DEDUP_REMOVED lines=10> */
.L_x_11382:
[----:B------:R-:W-:Y:S05]  /*26c40*/  BRA `(.L_x_11383) ;  /* 0xffffffc0000c7947 */ /* 0x000fea000383ffff */
.L_x_11327:
[----:B0-----:R0:W1:Y:S02]  /*26c50*/  SYNCS.PHASECHK.TRANS64.TRYWAIT P0, [R24+URZ+0x32440], R3 ;  /* 0x03244003180075a7 */ /* 0x001064000800017f */
[----:B-1----:R-:W-:Y:S05]  /*26c60*/  @!P0 NANOSLEEP.SYNCS 0x989680 ;  /* 0x009896800000895d */ /* 0x002fea0003900000 */
[----:B------:R-:W1:Y:S02]  /*26c70*/  @!P0 SYNCS.PHASECHK.TRANS64 P0, [R24+URZ+0x32440], R3 ;  /* 0x03244003180085a7 */ /* 0x000e64000800007f */
[----:B-1----:R-:W-:Y:S05]  /*26c80*/  @!P0 BRA `(.L_x_11327) ;  /* 0xfffffffc00f08947 */ /* 0x002fea000383ffff */
[----:B------:R-:W-:Y:S05]  /*26c90*/  BRA `(.L_x_11384) ;  /* 0xffffffc000b47947 */ /* 0x000fea000383ffff */
.L_x_11328:
        /* <DEDUP_REMOVED lines=8> */
.L_x_11386:
[----:B------:R-:W-:Y:S05]  /*26d20*/  BSYNC B0 ;  /* 0x0000000000007941 */ /* 0x000fea0003800000 */
.L_x_11385:
        /* <DEDUP_REMOVED lines=9> */
.L_x_11387:
        /* <DEDUP_REMOVED lines=8> */
.L_x_11388:
        /* <DEDUP_REMOVED lines=11> */
.L_x_11389:
[----:B------:R-:W-:Y:S02]  /*26ef0*/  IMAD.MOV.U32 R13, RZ, RZ, R5 ;  /* 0x000000ffff0d7224 */ /* 0x000fe400078e0005 */
[----:B------:R-:W-:Y:S01]  /*26f00*/  IMAD.MOV.U32 R12, RZ, RZ, 0x2 ;  /* 0x00000002ff0c7424 */ /* 0x000fe200078e00ff */
[----:B------:R-:W-:-:S13]  /*26f10*/  @P0 LEA R2, P1, R8, R14, 0x1 ;  /* 0x0000000e08020211 */ /* 0x000fda00078208ff */
[----:B------:R-:W-:Y:S05]  /*26f20*/  WARPSYNC.COLLECTIVE R15, `(.L_x_11390) ;  /* 0x000000000f087348 */ /* 0x000fea0003c00000 */
[----:B------:R0:W1:Y:S02]  /*26f30*/  SHFL.IDX P6, R14, R13, R12, R11 ;  /* 0x0000000c0d0e7389 */ /* 0x00006400000c000b */
[----:B01----:R-:W-:Y:S01]  /*26f40*/  ENDCOLLECTIVE ;  /* 0x000000000000791b */ /* 0x003fe20003800000 */
.L_x_11390:
        /* <DEDUP_REMOVED lines=12> */
.L_x_11391:
[----:B------:R-:W-:Y:S02]  /*27010*/  IMAD.MOV.U32 R13, RZ, RZ, R5 ;  /* 0x000000ffff0d7224 */ /* 0x000fe400078e0005 */
[----:B------:R-:W-:Y:S01]  /*27020*/  IMAD.MOV.U32 R12, RZ, RZ, 0x3 ;  /* 0x00000003ff0c7424 */ /* 0x000fe200078e00ff */
[----:B------:R-:W-:-:S13]  /*27030*/  @P0 LEA R2, P1, R8, R14, 0x1 ;  /* 0x0000000e08020211 */ /* 0x000fda00078208ff */
[----:B------:R-:W-:Y:S05]  /*27040*/  WARPSYNC.COLLECTIVE R15, `(.L_x_11392) ;  /* 0x000000000f087348 */ /* 0x000fea0003c00000 */
[----:B------:R0:W1:Y:S02]  /*27050*/  SHFL.IDX P6, R14, R13, R12, R11 ;  /* 0x0000000c0d0e7389 */ /* 0x00006400000c000b */
[----:B01----:R-:W-:Y:S01]  /*27060*/  ENDCOLLECTIVE ;  /* 0x000000000000791b */ /* 0x003fe20003800000 */
.L_x_11392:
        /* <DEDUP_REMOVED lines=12> */
.L_x_11393:
[----:B------:R-:W-:Y:S02]  /*27130*/  IMAD.MOV.U32 R13, RZ, RZ, R5 ;  /* 0x000000ffff0d7224 */ /* 0x000fe400078e0005 */
[----:B------:R-:W-:Y:S01]  /*27140*/  IMAD.MOV.U32 R12, RZ, RZ, 0x4 ;  /* 0x00000004ff0c7424 */ /* 0x000fe200078e00ff */
[----:B------:R-:W-:-:S13]  /*27150*/  @P0 LEA R2, P1, R8, R14, 0x1 ;  /* 0x0000000e08020211 */ /* 0x000fda00078208ff */
[----:B------:R-:W-:Y:S05]  /*27160*/  WARPSYNC.COLLECTIVE R15, `(.L_x_11394) ;  /* 0x000000000f087348 */ /* 0x000fea0003c00000 */
[----:B------:R0:W1:Y:S02]  /*27170*/  SHFL.IDX P6, R14, R13, R12, R11 ;  /* 0x0000000c0d0e7389 */ /* 0x00006400000c000b */
[----:B01----:R-:W-:Y:S01]  /*27180*/  ENDCOLLECTIVE ;  /* 0x000000000000791b */ /* 0x003fe20003800000 */
.L_x_11394:
        /* <DEDUP_REMOVED lines=12> */
.L_x_11395:
[----:B------:R-:W-:Y:S02]  /*27250*/  IMAD.MOV.U32 R13, RZ, RZ, R5 ;  /* 0x000000ffff0d7224 */ /* 0x000fe400078e0005 */
[----:B------:R-:W-:Y:S01]  /*27260*/  IMAD.MOV.U32 R12, RZ, RZ, 0x5 ;  /* 0x00000005ff0c7424 */ /* 0x000fe200078e00ff */
[----:B------:R-:W-:-:S13]  /*27270*/  @P0 LEA R2, P1, R8, R14, 0x1 ;  /* 0x0000000e08020211 */ /* 0x000fda00078208ff */
[----:B------:R-:W-:Y:S05]  /*27280*/  WARPSYNC.COLLECTIVE R15, `(.L_x_11396) ;  /* 0x000000000f087348 */ /* 0x000fea0003c00000 */
[----:B------:R0:W1:Y:S02]  /*27290*/  SHFL.IDX P6, R14, R13, R12, R11 ;  /* 0x0000000c0d0e7389 */ /* 0x00006400000c000b */
[----:B01----:R-:W-:Y:S01]  /*272a0*/  ENDCOLLECTIVE ;  /* 0x000000000000791b */ /* 0x003fe20003800000 */
.L_x_11396:
        /* <DEDUP_REMOVED lines=10> */
.L_x_11397:
[----:B------:R-:W-:Y:S05]  /*27350*/  BRA `(.L_x_11398) ;  /* 0xffffffc0001c7947 */ /* 0x000fea000383ffff */
.L_x_11333:
[----:B------:R-:W-:Y:S01]  /*27360*/  IMAD.MOV.U32 R13, RZ, RZ, R5 ;  /* 0x000000ffff0d7224 */ /* 0x000fe200078e0005 */
[----:B------:R-:W0:Y:S01]  /*27370*/  S2R R20, SR_TID.X ;  /* 0x0000000000147919 */ /* 0x000e220000002100 */
[----:B------:R-:W-:Y:S01]  /*27380*/  IMAD.MOV.U32 R12, RZ, RZ, RZ ;  /* 0x000000ffff0c7224 */ /* 0x000fe200078e00ff */
[----:B------:R-:W-:Y:S01]  /*27390*/  LOP3.LUT R16, R16, 0xffffefff, RZ, 0xc0, !PT ;  /* 0xffffefff10107812 */ /* 0x000fe200078ec0ff */
[----:B------:R-:W-:Y:S02]  /*273a0*/  IMAD.MOV.U32 R11, RZ, RZ, 0x181f ;  /* 0x0000181fff0b7424 */ /* 0x000fe400078e00ff */
[----:B------:R-:W-:Y:S02]  /*273b0*/  IMAD.MOV.U32 R15, RZ, RZ, -0x1 ;  /* 0xffffffffff0f7424 */ /* 0x000fe400078e00ff */
[----:B------:R-:W-:-:S07]  /*273c0*/  VIADD R4, R35, UR43 ;  /* 0x0000002b23047c36 */ /* 0x000fce0008000000 */
[----:B01----:R-:W-:Y:S05]  /*273d0*/  WARPSYNC.COLLECTIVE R15, `(.L_x_11399) ;  /* 0x000000000f087348 */ /* 0x003fea0003c00000 */
[----:B------:R2:W3:Y:S02]  /*273e0*/  SHFL.IDX P6, R14, R13, R12, R11 ;  /* 0x0000000c0d0e7389 */ /* 0x0004e400000c000b */
[----:B0123--:R-:W-:Y:S01]  /*273f0*/  ENDCOLLECTIVE ;  /* 0x000000000000791b */ /* 0x00ffe20003800000 */
.L_x_11399:
[C---:B------:R-:W-:Y:S01]  /*27400*/  VIADD R6, R4.reuse, 0x10 ;  /* 0x0000001004067836 */ /* 0x040fe20000000000 */
[----:B------:R-:W-:Y:S01]  /*27410*/  ISETP.GE.AND P1, PT, R4, UR41, PT ;  /* 0x0000002904007c0c */ /* 0x000fe2000bf26270 */
[----:B------:R-:W-:-:S12]  /*27420*/  IMAD.MOV.U32 R13, RZ, RZ, R0 ;  /* 0x000000ffff0d7224 */ /* 0x000fd800078e0000 */
[----:B------:R-:W-:-:S04]  /*27430*/  @P1 LOP3.LUT R16, R16, 0x1000, RZ, 0xfc, !PT ;  /* 0x0000100010101812 */ /* 0x000fc800078efcff */
[----:B------:R-:W-:Y:S01]  /*27440*/  LOP3.LUT R16, R16, 0xfffff7ff, RZ, 0xc0, !PT ;  /* 0xfffff7ff10107812 */ /* 0x000fe200078ec0ff */
[----:B------:R-:W-:Y:S02]  /*27450*/  IMAD.SHL.U32 R8, R20, 0x8, RZ ;  /* 0x0000000814087824 */ /* 0x000fe400078e00ff */
[----:B------:R-:W-:-:S07]  /*27460*/  IMAD.MOV.U32 R3, RZ, RZ, R14 ;  /* 0x000000ffff037224 */ /* 0x000fce00078e000e */
[----:B------:R-:W-:Y:S05]  /*27470*/  WARPSYNC.COLLECTIVE R15, `(.L_x_11400) ;  /* 0x000000000f087348 */ /* 0x000fea0003c00000 */
[----:B------:R0:W1:Y:S02]  /*27480*/  SHFL.IDX P6, R14, R13, R12, R11 ;  /* 0x0000000c0d0e7389 */ /* 0x00006400000c000b */
[----:B01----:R-:W-:Y:S01]  /*27490*/  ENDCOLLECTIVE ;  /* 0x000000000000791b */ /* 0x003fe20003800000 */
.L_x_11400:
        /* <DEDUP_REMOVED lines=9> */
.L_x_11401:
        /* <DEDUP_REMOVED lines=13> */
.L_x_11402:
[----:B------:R-:W-:Y:S02]  /*27600*/  IMAD.MOV.U32 R13, RZ, RZ, R5 ;  /* 0x000000ffff0d7224 */ /* 0x000fe400078e0005 */
[----:B------:R-:W-:Y:S01]  /*27610*/  IMAD.MOV.U32 R12, RZ, RZ, 0x2 ;  /* 0x00000002ff0c7424 */ /* 0x000fe200078e00ff */
[----:B------:R-:W-:-:S05]  /*27620*/  @!P1 LEA R10, P0, R8, R14, 0x1 ;  /* 0x0000000e080a9211 */ /* 0x000fca00078008ff */
[----:B------:R-:W-:Y:S02]  /*27630*/  @!P1 IMAD.X R11, RZ, RZ, R2, P0 ;  /* 0x000000ffff0b9224 */ /* 0x000fe400000e0602 */
[----:B------:R-:W-:Y:S02]  /*27640*/  @!P1 IMAD.MOV.U32 R2, RZ, RZ, R10 ;  /* 0x000000ffff029224 */ /* 0x000fe400078e000a */
[----:B------:R-:W-:Y:S02]  /*27650*/  @!P1 IMAD.MOV.U32 R3, RZ, RZ, R11 ;  /* 0x000000ffff039224 */ /* 0x000fe400078e000b */
[----:B------:R-:W-:Y:S02]  /*27660*/  IMAD.MOV.U32 R11, RZ, RZ, 0x181f ;  /* 0x0000181fff0b7424 */ /* 0x000fe400078e00ff */
[----:B------:R-:W-:Y:S01]  /*27670*/  IMAD.SHL.U32 R10, R20, 0x8, RZ ;  /* 0x00000008140a7824 */ /* 0x000fe200078e00ff */
        /* <DEDUP_REMOVED lines=9> */
.L_x_11403:
[----:B------:R-:W-:Y:S02]  /*27710*/  LOP3.LUT R10, R10, 0x38, RZ, 0xc0, !PT ;  /* 0x000000380a0a7812 */ /* 0x000fe400078ec0ff */
[----:B------:R-:W-:Y:S01]  /*27720*/  @P1 LOP3.LUT R16, R16, 0x400, RZ, 0xfc, !PT ;  /* 0x0000040010101812 */ /* 0x000fe200078efcff */
[----:B------:R-:W-:-:S03]  /*27730*/  IMAD.MOV.U32 R13, RZ, RZ, R0 ;  /* 0x000000ffff0d7224 */ /* 0x000fc600078e0000 */
[----:B------:R-:W-:Y:S01]  /*27740*/  LOP3.LUT R16, R16, 0xfffffdff, RZ, 0xc0, !PT ;  /* 0xfffffdff10107812 */ /* 0x000fe200078ec0ff */
[----:B------:R-:W-:-:S07]  /*27750*/  IMAD.MOV.U32 R8, RZ, RZ, R14 ;  /* 0x000000ffff087224 */ /* 0x000fce00078e000e */
[----:B------:R-:W-:Y:S05]  /*27760*/  WARPSYNC.COLLECTIVE R15, `(.L_x_11404) ;  /* 0x000000000f087348 */ /* 0x000fea0003c00000 */
[----:B------:R0:W1:Y:S02]  /*27770*/  SHFL.IDX P6, R14, R13, R12, R11 ;  /* 0x0000000c0d0e7389 */ /* 0x00006400000c000b */
[----:B01----:R-:W-:Y:S01]  /*27780*/  ENDCOLLECTIVE ;  /* 0x000000000000791b */ /* 0x003fe20003800000 */
.L_x_11404:
[----:B------:R-:W-:Y:S02]  /*27790*/  IMAD.MOV.U32 R13, RZ, RZ, R5 ;  /* 0x000000ffff0d7224 */ /* 0x000fe400078e0005 */
[----:B------:R-:W-:Y:S02]  /*277a0*/  IMAD.MOV.U32 R12, RZ, RZ, 0x3 ;  /* 0x00000003ff0c7424 */ /* 0x000fe400078e00ff */
[----:B------:R-:W-:-:S07]  /*277b0*/  IMAD.MOV.U32 R9, RZ, RZ, R14 ;  /* 0x000000ffff097224 */ /* 0x000fce00078e000e */
[----:B------:R-:W-:Y:S05]  /*277c0*/  WARPSYNC.COLLECTIVE R15, `(.L_x_11405) ;  /* 0x000000000f087348 */ /* 0x000fea0003c00000 */
[----:B------:R0:W1:Y:S02]  /*277d0*/  SHFL.IDX P6, R14, R13, R12, R11 ;  /* 0x0000000c0d0e7389 */ /* 0x00006400000c000b */
[----:B01----:R-:W-:Y:S01]  /*277e0*/  ENDCOLLECTIVE ;  /* 0x000000000000791b */ /* 0x003fe20003800000 */
.L_x_11405:
        /* <DEDUP_REMOVED lines=9> */
[----:B------:R-:W-:Y:S01]  /*27880*/  ISETP.GE.AND P1, PT, R6, UR41, PT ;  /* 0x0000002906007c0c */ /* 0x000fe2000bf26270 */
[----:B------:R-:W-:-:S12]  /*27890*/  IMAD.MOV.U32 R6, RZ, RZ, R14 ;  /* 0x000000ffff067224 */ /* 0x000fd800078e000e */
[----:B0-----:R-:W-:Y:S05]  /*278a0*/  WARPSYNC.COLLECTIVE R15, `(.L_x_11406) ;  /* 0x000000000f087348 */ /* 0x001fea0003c00000 */
[----:B------:R1:W2:Y:S02]  /*278b0*/  SHFL.IDX P6, R14, R13, R12, R11 ;  /* 0x0000000c0d0e7389 */ /* 0x0002a400000c000b */
[----:B012---:R-:W-:Y:S01]  /*278c0*/  ENDCOLLECTIVE ;  /* 0x000000000000791b */ /* 0x007fe20003800000 */
.L_x_11406:
        /* <DEDUP_REMOVED lines=8> */
.L_x_11407:
        /* <DEDUP_REMOVED lines=16> */
.L_x_11408:
[----:B------:R-:W-:-:S04]  /*27a50*/  @P1 LOP3.LUT R16, R16, 0x100, RZ, 0xfc, !PT ;  /* 0x0000010010101812 */ /* 0x000fc800078efcff */
[----:B------:R-:W-:Y:S01]  /*27a60*/  LOP3.LUT R16, R16, 0xffffff7f, RZ, 0xc0, !PT ;  /* 0xffffff7f10107812 */ /* 0x000fe200078ec0ff */
[----:B------:R-:W-:Y:S01]  /*27a70*/  IMAD.MOV.U32 R12, RZ, RZ, 0x5 ;  /* 0x00000005ff0c7424 */ /* 0x000fe200078e00ff */
        /* <DEDUP_REMOVED lines=13> */
.L_x_11409:
[----:B------:R-:W-:Y:S01]  /*27b50*/  @P1 LOP3.LUT R16, R16, 0x80, RZ, 0xfc, !PT ;  /* 0x0000008010101812 */ /* 0x000fe200078efcff */
[----:B------:R-:W-:-:S03]  /*27b60*/  IMAD.MOV.U32 R13, RZ, RZ, R0 ;  /* 0x000000ffff0d7224 */ /* 0x000fc600078e0000 */
[----:B------:R-:W-:Y:S01]  /*27b70*/  LOP3.LUT R16, R16, 0xffffffbf, RZ, 0xc0, !PT ;  /* 0xffffffbf10107812 */ /* 0x000fe200078ec0ff */
[----:B------:R-:W-:-:S07]  /*27b80*/  IMAD.MOV.U32 R2, RZ, RZ, R14 ;  /* 0x000000ffff027224 */ /* 0x000fce00078e000e */
[----:B------:R-:W-:Y:S05]  /*27b90*/  WARPSYNC.COLLECTIVE R15, `(.L_x_11410) ;  /* 0x000000000f087348 */ /* 0x000fea0003c00000 */
[----:B------:R0:W1:Y:S02]  /*27ba0*/  SHFL.IDX P6, R14, R13, R12, R11 ;  /* 0x0000000c0d0e7389 */ /* 0x00006400000c000b */
[----:B01----:R-:W-:Y:S01]  /*27bb0*/  ENDCOLLECTIVE ;  /* 0x000000000000791b */ /* 0x003fe20003800000 */
.L_x_11410:
[----:B------:R-:W-:Y:S02]  /*27bc0*/  IMAD.MOV.U32 R13, RZ, RZ, R5 ;  /* 0x000000ffff0d7224 */ /* 0x000fe400078e0005 */
[----:B------:R-:W-:Y:S02]  /*27bd0*/  IMAD.MOV.U32 R12, RZ, RZ, 0x6 ;  /* 0x00000006ff0c7424 */ /* 0x000fe400078e00ff */
[----:B------:R-:W-:-:S07]  /*27be0*/  IMAD.MOV.U32 R21, RZ, RZ, R14 ;  /* 0x000000ffff157224 */ /* 0x000fce00078e000e */
[----:B------:R-:W-:Y:S05]  /*27bf0*/  WARPSYNC.COLLECTIVE R15, `(.L_x_11411) ;  /* 0x000000000f087348 */ /* 0x000fea0003c00000 */
[----:B------:R0:W1:Y:S02]  /*27c00*/  SHFL.IDX P6, R14, R13, R12, R11 ;  /* 0x0000000c0d0e7389 */ /* 0x00006400000c000b */
[----:B01----:R-:W-:Y:S01]  /*27c10*/  ENDCOLLECTIVE ;  /* 0x000000000000791b */ /* 0x003fe20003800000 */
.L_x_11411:
        /* <DEDUP_REMOVED lines=13> */
.L_x_11412:
[----:B------:R-:W-:-:S05]  /*27cf0*/  VIADD R3, R4, 0x60 ;  /* 0x0000006004037836 */ /* 0x000fca0000000000 */
        /* <DEDUP_REMOVED lines=17> */
.L_x_11413:
[----:B------:R-:W-:Y:S02]  /*27e10*/  IMAD.MOV.U32 R13, RZ, RZ, R0 ;  /* 0x000000ffff0d7224 */ /* 0x000fe400078e0000 */
[----:B------:R-:W-:-:S07]  /*27e20*/  IMAD.MOV.U32 R5, RZ, RZ, R14 ;  /* 0x000000ffff057224 */ /* 0x000fce00078e000e */
[----:B------:R-:W-:Y:S05]  /*27e30*/  WARPSYNC.COLLECTIVE R15, `(.L_x_11414) ;  /* 0x000000000f087348 */ /* 0x000fea0003c00000 */
[----:B------:R0:W1:Y:S02]  /*27e40*/  SHFL.IDX P6, R14, R13, R12, R11 ;  /* 0x0000000c0d0e7389 */ /* 0x00006400000c000b */
[----:B01----:R-:W-:Y:S01]  /*27e50*/  ENDCOLLECTIVE ;  /* 0x000000000000791b */ /* 0x003fe20003800000 */
.L_x_11414:
[----:B------:R-:W-:Y:S05]  /*27e60*/  BRA `(.L_x_11415) ;  /* 0xffffffc000387947 */ /* 0x000fea000383ffff */
.L_x_11337:
        /* <DEDUP_REMOVED lines=8> */
.L_x_11417:
[----:B------:R-:W-:Y:S05]  /*27ef0*/  BSYNC B0 ;  /* 0x0000000000007941 */ /* 0x000fea0003800000 */
.L_x_11416:
        /* <DEDUP_REMOVED lines=9> */
.L_x_11418:
        /* <DEDUP_REMOVED lines=8> */
.L_x_11419:
        /* <DEDUP_REMOVED lines=13> */
.L_x_11420:
        /* <DEDUP_REMOVED lines=17> */
.L_x_11421:
[----:B------:R-:W-:Y:S02]  /*281f0*/  IMAD.MOV.U32 R13, RZ, RZ, R0 ;  /* 0x000000ffff0d7224 */ /* 0x000fe400078e0000 */
[----:B------:R-:W-:-:S07]  /*28200*/  IMAD.MOV.U32 R5, RZ, RZ, R14 ;  /* 0x000000ffff057224 */ /* 0x000fce00078e000e */
[----:B------:R-:W-:Y:S05]  /*28210*/  WARPSYNC.COLLECTIVE R15, `(.L_x_11422) ;  /* 0x000000000f087348 */ /* 0x000fea0003c00000 */
[----:B------:R0:W1:Y:S02]  /*28220*/  SHFL.IDX P6, R14, R13, R12, R11 ;  /* 0x0000000c0d0e7389 */ /* 0x00006400000c000b */
[----:B01----:R-:W-:Y:S01]  /*28230*/  ENDCOLLECTIVE ;  /* 0x000000000000791b */ /* 0x003fe20003800000 */
.L_x_11422:
[----:B------:R-:W-:Y:S02]  /*28240*/  IMAD.MOV.U32 R13, RZ, RZ, R4 ;  /* 0x000000ffff0d7224 */ /* 0x000fe400078e0004 */
[----:B------:R-:W-:Y:S01]  /*28250*/  IMAD.MOV.U32 R12, RZ, RZ, 0x3 ;  /* 0x00000003ff0c7424 */ /* 0x000fe200078e00ff */
[----:B------:R-:W-:-:S05]  /*28260*/  @!P1 LEA R14, P0, R20, R14, 0x1 ;  /* 0x0000000e140e9211 */ /* 0x000fca00078008ff */
[----:B------:R-:W-:-:S08]  /*28270*/  @!P1 IMAD.MOV.U32 R2, RZ, RZ, R14 ;  /* 0x000000ffff029224 */ /* 0x000fd000078e000e */
[----:B------:R-:W-:Y:S05]  /*28280*/  WARPSYNC.COLLECTIVE R15, `(.L_x_11423) ;  /* 0x000000000f087348 */ /* 0x000fea0003c00000 */
[----:B------:R0:W1:Y:S02]  /*28290*/  SHFL.IDX P6, R14, R13, R12, R11 ;  /* 0x0000000c0d0e7389 */ /* 0x00006400000c000b */
[----:B01----:R-:W-:Y:S01]  /*282a0*/  ENDCOLLECTIVE ;  /* 0x000000000000791b */ /* 0x003fe20003800000 */
.L_x_11423:
        /* <DEDUP_REMOVED lines=15> */
.L_x_11424:
        /* <DEDUP_REMOVED lines=17> */
.L_x_11425:
[----:B------:R-:W-:Y:S02]  /*284b0*/  IMAD.MOV.U32 R13, RZ, RZ, R0 ;  /* 0x000000ffff0d7224 */ /* 0x000fe400078e0000 */
[----:B------:R-:W-:-:S07]  /*284c0*/  IMAD.MOV.U32 R5, RZ, RZ, R14 ;  /* 0x000000ffff057224 */ /* 0x000fce00078e000e */
[----:B------:R-:W-:Y:S05]  /*284d0*/  WARPSYNC.COLLECTIVE R15, `(.L_x_11426) ;  /* 0x000000000f087348 */ /* 0x000fea0003c00000 */
[----:B------:R0:W1:Y:S02]  /*284e0*/  SHFL.IDX P6, R14, R13, R12, R11 ;  /* 0x0000000c0d0e7389 */ /* 0x00006400000c000b */
[----:B01----:R-:W-:Y:S01]  /*284f0*/  ENDCOLLECTIVE ;  /* 0x000000000000791b */ /* 0x003fe20003800000 */
.L_x_11426:
[----:B------:R-:W-:Y:S02]  /*28500*/  IMAD.MOV.U32 R13, RZ, RZ, R4 ;  /* 0x000000ffff0d7224 */ /* 0x000fe400078e0004 */
[----:B------:R-:W-:Y:S01]  /*28510*/  IMAD.MOV.U32 R12, RZ, RZ, 0x5 ;  /* 0x00000005ff0c7424 */ /* 0x000fe200078e00ff */
[----:B------:R-:W-:-:S05]  /*28520*/  @!P1 LEA R14, P0, R20, R14, 0x1 ;  /* 0x0000000e140e9211 */ /* 0x000fca00078008ff */
[----:B------:R-:W-:-:S08]  /*28530*/  @!P1 IMAD.MOV.U32 R2, RZ, RZ, R14 ;  /* 0x000000ffff029224 */ /* 0x000fd000078e000e */
[----:B------:R-:W-:Y:S05]  /*28540*/  WARPSYNC.COLLECTIVE R15, `(.L_x_11427) ;  /* 0x000000000f087348 */ /* 0x000fea0003c00000 */
[----:B------:R0:W1:Y:S02]  /*28550*/  SHFL.IDX P6, R14, R13, R12, R11 ;  /* 0x0000000c0d0e7389 */ /* 0x00006400000c000b */
[----:B01----:R-:W-:Y:S01]  /*28560*/  ENDCOLLECTIVE ;  /* 0x000000000000791b */ /* 0x003fe20003800000 */
.L_x_11427:
        /* <DEDUP_REMOVED lines=15> */
.L_x_11428:
        /* <DEDUP_REMOVED lines=17> */
.L_x_11429:
[----:B------:R-:W-:Y:S02]  /*28770*/  IMAD.MOV.U32 R13, RZ, RZ, R0 ;  /* 0x000000ffff0d7224 */ /* 0x000fe400078e0000 */
[----:B------:R-:W-:-:S07]  /*28780*/  IMAD.MOV.U32 R5, RZ, RZ, R14 ;  /* 0x000000ffff057224 */ /* 0x000fce00078e000e */
[----:B------:R-:W-:Y:S05]  /*28790*/  WARPSYNC.COLLECTIVE R15, `(.L_x_11430) ;  /* 0x000000000f087348 */ /* 0x000fea0003c00000 */
[----:B------:R0:W1:Y:S02]  /*287a0*/  SHFL.IDX P6, R14, R13, R12, R11 ;  /* 0x0000000c0d0e7389 */ /* 0x00006400000c000b */
[----:B01----:R-:W-:Y:S01]  /*287b0*/  ENDCOLLECTIVE ;  /* 0x000000000000791b */ /* 0x003fe20003800000 */
.L_x_11430:
[----:B------:R-:W-:Y:S02]  /*287c0*/  IMAD.MOV.U32 R13, RZ, RZ, R4 ;  /* 0x000000ffff0d7224 */ /* 0x000fe400078e0004 */
[----:B------:R-:W-:Y:S01]  /*287d0*/  IMAD.MOV.U32 R12, RZ, RZ, 0x7 ;  /* 0x00000007ff0c7424 */ /* 0x000fe200078e00ff */
[----:B------:R-:W-:-:S05]  /*287e0*/  @!P1 LEA R14, P0, R20, R14, 0x1 ;  /* 0x0000000e140e9211 */ /* 0x000fca00078008ff */
[----:B------:R-:W-:-:S08]  /*287f0*/  @!P1 IMAD.MOV.U32 R2, RZ, RZ, R14 ;  /* 0x000000ffff029224 */ /* 0x000fd000078e000e */
[----:B------:R-:W-:Y:S05]  /*28800*/  WARPSYNC.COLLECTIVE R15, `(.L_x_11431) ;  /* 0x000000000f087348 */ /* 0x000fea0003c00000 */
[----:B------:R0:W1:Y:S02]  /*28810*/  SHFL.IDX P6, R14, R13, R12, R11 ;  /* 0x0000000c0d0e7389 */ /* 0x00006400000c000b */
[----:B01----:R-:W-:Y:S01]  /*28820*/  ENDCOLLECTIVE ;  /* 0x000000000000791b */ /* 0x003fe20003800000 */
.L_x_11431:
        /* <DEDUP_REMOVED lines=10> */
[----:B------:R-:W-:-:S07]  /*288d0*/  IMAD.MOV.U32 R5, RZ, RZ, R14 ;  /* 0x000000ffff057224 */ /* 0x000fce00078e000e */
[----:B0-----:R-:W-:Y:S05]  /*288e0*/  WARPSYNC.COLLECTIVE R15, `(.L_x_11432) ;  /* 0x000000000f087348 */ /* 0x001fea0003c00000 */
[----:B------:R1:W2:Y:S02]  /*288f0*/  SHFL.IDX P6, R14, R13, R12, R11 ;  /* 0x0000000c0d0e7389 */ /* 0x0002a400000c000b */
[----:B012---:R-:W-:Y:S01]  /*28900*/  ENDCOLLECTIVE ;  /* 0x000000000000791b */ /* 0x007fe20003800000 */
.L_x_11432:
[----:B------:R-:W-:Y:S05]  /*28910*/  BRA `(.L_x_11433) ;  /* 0xffffffc000507947 */ /* 0x000fea000383ffff */
.L_x_11340:
[----:B0-----:R0:W2:Y:S02]  /*28920*/  SYNCS.PHASECHK.TRANS64.TRYWAIT P0, [R17+URZ+0x32420], R0 ;  /* 0x03242000110075a7 */ /* 0x0010a4000800017f */
[----:B--2---:R-:W-:Y:S05]  /*28930*/  @!P0 NANOSLEEP.SYNCS 0x989680 ;  /* 0x009896800000895d */ /* 0x004fea0003900000 */
[----:B------:R-:W2:Y:S02]  /*28940*/  @!P0 SYNCS.PHASECHK.TRANS64 P0, [R17+URZ+0x32420], R0 ;  /* 0x03242000110085a7 */ /* 0x000ea4000800007f */
[----:B--2---:R-:W-:Y:S05]  /*28950*/  @!P0 BRA `(.L_x_11340) ;  /* 0xfffffffc00f08947 */ /* 0x004fea000383ffff */
[----:B------:R-:W-:Y:S05]  /*28960*/  BRA `(.L_x_11434) ;  /* 0xffffffc000b47947 */ /* 0x000fea000383ffff */
.L_x_11343:
[----:B--2---:R2:W3:Y:S02]  /*28970*/  SYNCS.PHASECHK.TRANS64.TRYWAIT P0, [R24+URZ+0x32460], R3 ;  /* 0x03246003180075a7 */ /* 0x0044e4000800017f */
[----:B---3--:R-:W-:Y:S05]  /*28980*/  @!P0 NANOSLEEP.SYNCS 0x989680 ;  /* 0x009896800000895d */ /* 0x008fea0003900000 */
[----:B------:R-:W3:Y:S02]  /*28990*/  @!P0 SYNCS.PHASECHK.TRANS64 P0, [R24+URZ+0x32460], R3 ;  /* 0x03246003180085a7 */ /* 0x000ee4000800007f */
[----:B---3--:R-:W-:Y:S05]  /*289a0*/  @!P0 BRA `(.L_x_11343) ;  /* 0xfffffffc00f08947 */ /* 0x008fea000383ffff */
[----:B------:R-:W-:Y:S05]  /*289b0*/  BRA `(.L_x_11435) ;  /* 0xffffffc000c07947 */ /* 0x000fea000383ffff */
.L_x_11344:
        /* <DEDUP_REMOVED lines=8> */
.L_x_11437:
[----:B------:R-:W-:Y:S05]  /*28a40*/  BSYNC B0 ;  /* 0x0000000000007941 */ /* 0x000fea0003800000 */
.L_x_11436:
        /* <DEDUP_REMOVED lines=12> */
.L_x_11438:
        /* <DEDUP_REMOVED lines=9> */
.L_x_11439:
        /* <DEDUP_REMOVED lines=19> */
.L_x_11440:
[----:B------:R-:W-:Y:S02]  /*28cd0*/  IMAD.MOV.U32 R13, RZ, RZ, R6 ;  /* 0x000000ffff0d7224 */ /* 0x000fe400078e0006 */
[----:B------:R-:W-:Y:S01]  /*28ce0*/  IMAD.MOV.U32 R12, RZ, RZ, 0x2 ;  /* 0x00000002ff0c7424 */ /* 0x000fe200078e00ff */
[----:B------:R-:W-:-:S13]  /*28cf0*/  IADD3 R2, P3, R14, R0, RZ ;  /* 0x000000000e027210 */ /* 0x000fda0007f7e0ff */
[----:B------:R-:W-:Y:S05]  /*28d00*/  WARPSYNC.COLLECTIVE R15, `(.L_x_11441) ;  /* 0x000000000f087348 */ /* 0x000fea0003c00000 */
[----:B------:R0:W1:Y:S02]  /*28d10*/  SHFL.IDX P6, R14, R13, R12, R11 ;  /* 0x0000000c0d0e7389 */ /* 0x00006400000c000b */
[----:B01----:R-:W-:Y:S01]  /*28d20*/  ENDCOLLECTIVE ;  /* 0x000000000000791b */ /* 0x003fe20003800000 */
.L_x_11441:
        /* <DEDUP_REMOVED lines=17> */
.L_x_11442:
[----:B------:R-:W-:Y:S02]  /*28e40*/  IMAD.MOV.U32 R13, RZ, RZ, R6 ;  /* 0x000000ffff0d7224 */ /* 0x000fe400078e0006 */
[----:B------:R-:W-:Y:S01]  /*28e50*/  IMAD.MOV.U32 R12, RZ, RZ, 0x3 ;  /* 0x00000003ff0c7424 */ /* 0x000fe200078e00ff */
[----:B------:R-:W-:-:S13]  /*28e60*/  IADD3 R2, P3, R14, R0, RZ ;  /* 0x000000000e027210 */ /* 0x000fda0007f7e0ff */
[----:B------:R-:W-:Y:S05]  /*28e70*/  WARPSYNC.COLLECTIVE R15, `(.L_x_11443) ;  /* 0x000000000f087348 */ /* 0x000fea0003c00000 */
[----:B------:R0:W1:Y:S02]  /*28e80*/  SHFL.IDX P6, R14, R13, R12, R11 ;  /* 0x0000000c0d0e7389 */ /* 0x00006400000c000b */
[----:B01----:R-:W-:Y:S01]  /*28e90*/  ENDCOLLECTIVE ;  /* 0x000000000000791b */ /* 0x003fe20003800000 */
.L_x_11443:
        /* <DEDUP_REMOVED lines=17> */
.L_x_11444:
[----:B------:R-:W-:Y:S02]  /*28fb0*/  IMAD.MOV.U32 R13, RZ, RZ, R6 ;  /* 0x000000ffff0d7224 */ /* 0x000fe400078e0006 */
[----:B------:R-:W-:Y:S01]  /*28fc0*/  IMAD.MOV.U32 R12, RZ, RZ, 0x4 ;  /* 0x00000004ff0c7424 */ /* 0x000fe200078e00ff */
[----:B------:R-:W-:-:S13]  /*28fd0*/  IADD3 R2, P3, R14, R0, RZ ;  /* 0x000000000e027210 */ /* 0x000fda0007f7e0ff */
[----:B------:R-:W-:Y:S05]  /*28fe0*/  WARPSYNC.COLLECTIVE R15, `(.L_x_11445) ;  /* 0x000000000f087348 */ /* 0x000fea0003c00000 */
[----:B------:R0:W1:Y:S02]  /*28ff0*/  SHFL.IDX P6, R14, R13, R12, R11 ;  /* 0x0000000c0d0e7389 */ /* 0x00006400000c000b */
[----:B01----:R-:W-:Y:S01]  /*29000*/  ENDCOLLECTIVE ;  /* 0x000000000000791b */ /* 0x003fe20003800000 */
.L_x_11445:
        /* <DEDUP_REMOVED lines=17> */
.L_x_11446:
[----:B------:R-:W-:Y:S02]  /*29120*/  IMAD.MOV.U32 R13, RZ, RZ, R6 ;  /* 0x000000ffff0d7224 */ /* 0x000fe400078e0006 */
[----:B------:R-:W-:Y:S01]  /*29130*/  IMAD.MOV.U32 R12, RZ, RZ, 0x5 ;  /* 0x00000005ff0c7424 */ /* 0x000fe200078e00ff */
[----:B------:R-:W-:-:S13]  /*29140*/  IADD3 R2, P3, R14, R0, RZ ;  /* 0x000000000e027210 */ /* 0x000fda0007f7e0ff */
[----:B------:R-:W-:Y:S05]  /*29150*/  WARPSYNC.COLLECTIVE R15, `(.L_x_11447) ;  /* 0x000000000f087348 */ /* 0x000fea0003c00000 */
[----:B------:R0:W1:Y:S02]  /*29160*/  SHFL.IDX P6, R14, R13, R12, R11 ;  /* 0x0000000c0d0e7389 */ /* 0x00006400000c000b */
[----:B01----:R-:W-:Y:S01]  /*29170*/  ENDCOLLECTIVE ;  /* 0x000000000000791b */ /* 0x003fe20003800000 */
.L_x_11447:
        /* <DEDUP_REMOVED lines=12> */
.L_x_11448:
        /* <DEDUP_REMOVED lines=9> */
.L_x_11350:
[----:B--2---:R2:W3:Y:S02]  /*292d0*/  SYNCS.PHASECHK.TRANS64.TRYWAIT P0, [R10+URZ+0x32440], R25 ;  /* 0x032440190a0075a7 */ /* 0x0044e4000800017f */
[----:B---3--:R-:W-:Y:S05]  /*292e0*/  @!P0 NANOSLEEP.SYNCS 0x989680 ;  /* 0x009896800000895d */ /* 0x008fea0003900000 */
[----:B------:R-:W3:Y:S02]  /*292f0*/  @!P0 SYNCS.PHASECHK.TRANS64 P0, [R10+URZ+0x32440], R25 ;  /* 0x032440190a0085a7 */ /* 0x000ee4000800007f */
[----:B---3--:R-:W-:Y:S05]  /*29300*/  @!P0 BRA `(.L_x_11350) ;  /* 0xfffffffc00f08947 */ /* 0x008fea000383ffff */
[----:B------:R-:W-:Y:S05]  /*29310*/  BRA `(.L_x_11450) ;  /* 0xffffffc400207947 */ /* 0x000fea000383ffff */
.L_x_11351:
        /* <DEDUP_REMOVED lines=8> */
.L_x_11452:
[----:B------:R-:W-:Y:S05]  /*293a0*/  BSYNC B1 ;  /* 0x0000000000017941 */ /* 0x000fea0003800000 */
.L_x_11451:
        /* <DEDUP_REMOVED lines=9> */
.L_x_11453:
[----:B------:R-:W-:Y:S02]  /*29440*/  IMAD.MOV.U32 R13, RZ, RZ, R21 ;  /* 0x000000ffff0d7224 */ /* 0x000fe400078e0015 */
[----:B------:R-:W-:Y:S01]  /*29450*/  IMAD.MOV.U32 R12, RZ, RZ, 0x1 ;  /* 0x00000001ff0c7424 */ /* 0x000fe200078e00ff */
[----:B------:R-:W-:-:S13]  /*29460*/  IADD3 R2, P0, R14, R0, RZ ;  /* 0x000000000e027210 */ /* 0x000fda0007f1e0ff */
[----:B------:R-:W-:Y:S05]  /*29470*/  WARPSYNC.COLLECTIVE R15, `(.L_x_11454) ;  /* 0x000000000f087348 */ /* 0x000fea0003c00000 */
[----:B------:R0:W1:Y:S02]  /*29480*/  SHFL.IDX P6, R14, R13, R12, R11 ;  /* 0x0000000c0d0e7389 */ /* 0x00006400000c000b */
[----:B01----:R-:W-:Y:S01]  /*29490*/  ENDCOLLECTIVE ;  /* 0x000000000000791b */ /* 0x003fe20003800000 */
.L_x_11454:
        /* <DEDUP_REMOVED lines=10> */
.L_x_11455:
[----:B------:R-:W-:Y:S02]  /*29540*/  IMAD.MOV.U32 R13, RZ, RZ, R21 ;  /* 0x000000ffff0d7224 */ /* 0x000fe400078e0015 */
[----:B------:R-:W-:Y:S02]  /*29550*/  IMAD.MOV.U32 R12, RZ, RZ, 0x2 ;  /* 0x00000002ff0c7424 */ /* 0x000fe400078e00ff */
[----:B------:R-:W-:-:S07]  /*29560*/  IMAD.MOV.U32 R6, RZ, RZ, R14 ;  /* 0x000000ffff067224 */ /* 0x000fce00078e000e */
[----:B------:R-:W-:Y:S05]  /*29570*/  WARPSYNC.COLLECTIVE R15, `(.L_x_11456) ;  /* 0x000000000f087348 */ /* 0x000fea0003c00000 */
[----:B------:R0:W1:Y:S02]  /*29580*/  SHFL.IDX P6, R14, R13, R12, R11 ;  /* 0x0000000c0d0e7389 */ /* 0x00006400000c000b */
[----:B01----:R-:W-:Y:S01]  /*29590*/  ENDCOLLECTIVE ;  /* 0x000000000000791b */ /* 0x003fe20003800000 */
.L_x_11456:
        /* <DEDUP_REMOVED lines=11> */
.L_x_11457:
[----:B------:R-:W-:Y:S02]  /*29650*/  IMAD.MOV.U32 R13, RZ, RZ, R21 ;  /* 0x000000ffff0d7224 */ /* 0x000fe400078e0015 */
[----:B------:R-:W-:Y:S01]  /*29660*/  IMAD.MOV.U32 R12, RZ, RZ, 0x3 ;  /* 0x00000003ff0c7424 */ /* 0x000fe200078e00ff */
[----:B------:R-:W-:-:S13]  /*29670*/  IADD3 R2, P0, R14, R0, RZ ;  /* 0x000000000e027210 */ /* 0x000fda0007f1e0ff */
[----:B------:R-:W-:Y:S05]  /*29680*/  WARPSYNC.COLLECTIVE R15, `(.L_x_11458) ;  /* 0x000000000f087348 */ /* 0x000fea0003c00000 */
[----:B------:R0:W1:Y:S02]  /*29690*/  SHFL.IDX P6, R14, R13, R12, R11 ;  /* 0x0000000c0d0e7389 */ /* 0x00006400000c000b */
[----:B01----:R-:W-:Y:S01]  /*296a0*/  ENDCOLLECTIVE ;  /* 0x000000000000791b */ /* 0x003fe20003800000 */
.L_x_11458:
        /* <DEDUP_REMOVED lines=10> */
.L_x_11459:
[----:B------:R-:W-:Y:S02]  /*29750*/  IMAD.MOV.U32 R13, RZ, RZ, R21 ;  /* 0x000000ffff0d7224 */ /* 0x000fe400078e0015 */
[----:B------:R-:W-:Y:S01]  /*29760*/  IMAD.MOV.U32 R12, RZ, RZ, 0x4 ;  /* 0x00000004ff0c7424 */ /* 0x000fe200078e00ff */
[----:B------:R-:W-:-:S13]  /*29770*/  IADD3 R2, P0, R14, R0, RZ ;  /* 0x000000000e027210 */ /* 0x000fda0007f1e0ff */
[----:B------:R-:W-:Y:S05]  /*29780*/  WARPSYNC.COLLECTIVE R15, `(.L_x_11460) ;  /* 0x000000000f087348 */ /* 0x000fea0003c00000 */
[----:B------:R0:W1:Y:S02]  /*29790*/  SHFL.IDX P6, R14, R13, R12, R11 ;  /* 0x0000000c0d0e7389 */ /* 0x00006400000c000b */
[----:B01----:R-:W-:Y:S01]  /*297a0*/  ENDCOLLECTIVE ;  /* 0x000000000000791b */ /* 0x003fe20003800000 */
.L_x_11460:
        /* <DEDUP_REMOVED lines=10> */
.L_x_11461:
[----:B------:R-:W-:Y:S02]  /*29850*/  IMAD.MOV.U32 R13, RZ, RZ, R21 ;  /* 0x000000ffff0d7224 */ /* 0x000fe400078e0015 */
[----:B------:R-:W-:Y:S01]  /*29860*/  IMAD.MOV.U32 R12, RZ, RZ, 0x5 ;  /* 0x00000005ff0c7424 */ /* 0x000fe200078e00ff */
[----:B------:R-:W-:-:S13]  /*29870*/  IADD3 R2, P0, R14, R0, RZ ;  /* 0x000000000e027210 */ /* 0x000fda0007f1e0ff */
[----:B------:R-:W-:Y:S05]  /*29880*/  WARPSYNC.COLLECTIVE R15, `(.L_x_11462) ;  /* 0x000000000f087348 */ /* 0x000fea0003c00000 */
[----:B------:R0:W1:Y:S02]  /*29890*/  SHFL.IDX P6, R14, R13, R12, R11 ;  /* 0x0000000c0d0e7389 */ /* 0x00006400000c000b */
[----:B01----:R-:W-:Y:S01]  /*298a0*/  ENDCOLLECTIVE ;  /* 0x000000000000791b */ /* 0x003fe20003800000 */
.L_x_11462:
        /* <DEDUP_REMOVED lines=10> */
.L_x_11463:
[----:B------:R-:W-:Y:S05]  /*29950*/  BRA `(.L_x_11464) ;  /* 0xffffffc000607947 */ /* 0x000fea000383ffff */
.L_x_11356:
[----:B---3--:R3:W4:Y:S02]  /*29960*/  SYNCS.PHASECHK.TRANS64.TRYWAIT P0, [R10+URZ+0x32460], R25 ;  /* 0x032460190a0075a7 */ /* 0x008724000800017f */
[----:B----4-:R-:W-:Y:S05]  /*29970*/  @!P0 NANOSLEEP.SYNCS 0x989680 ;  /* 0x009896800000895d */ /* 0x010fea0003900000 */
[----:B------:R-:W4:Y:S02]  /*29980*/  @!P0 SYNCS.PHASECHK.TRANS64 P0, [R10+URZ+0x32460], R25 ;  /* 0x032460190a0085a7 */ /* 0x000f24000800007f */
[----:B----4-:R-:W-:Y:S05]  /*29990*/  @!P0 BRA `(.L_x_11356) ;  /* 0xfffffffc00f08947 */ /* 0x010fea000383ffff */
[----:B------:R-:W-:Y:S05]  /*299a0*/  BRA `(.L_x_11465) ;  /* 0xffffffc000ac7947 */ /* 0x000fea000383ffff */
.L_x_11357:
        /* <DEDUP_REMOVED lines=8> */
.L_x_11467:
[----:B------:R-:W-:Y:S05]  /*29a30*/  BSYNC B1 ;  /* 0x0000000000017941 */ /* 0x000fea0003800000 */
.L_x_11466:
        /* <DEDUP_REMOVED lines=9> */
.L_x_11468:
[----:B------:R-:W-:Y:S02]  /*29ad0*/  IMAD.MOV.U32 R13, RZ, RZ, R24 ;  /* 0x000000ffff0d7224 */ /* 0x000fe400078e0018 */
[----:B------:R-:W-:Y:S01]  /*29ae0*/  IMAD.MOV.U32 R12, RZ, RZ, 0x1 ;  /* 0x00000001ff0c7424 */ /* 0x000fe200078e00ff */
[----:B------:R-:W-:-:S13]  /*29af0*/  IADD3 R2, P0, R14, R0, RZ ;  /* 0x000000000e027210 */ /* 0x000fda0007f1e0ff */
[----:B------:R-:W-:Y:S05]  /*29b00*/  WARPSYNC.COLLECTIVE R15, `(.L_x_11469) ;  /* 0x000000000f087348 */ /* 0x000fea0003c00000 */
[----:B------:R0:W1:Y:S02]  /*29b10*/  SHFL.IDX P6, R14, R13, R12, R11 ;  /* 0x0000000c0d0e7389 */ /* 0x00006400000c000b */
[----:B01----:R-:W-:Y:S01]  /*29b20*/  ENDCOLLECTIVE ;  /* 0x000000000000791b */ /* 0x003fe20003800000 */
.L_x_11469:
        /* <DEDUP_REMOVED lines=13> */
.L_x_11470:
[----:B------:R-:W-:Y:S02]  /*29c00*/  IMAD.MOV.U32 R13, RZ, RZ, R24 ;  /* 0x000000ffff0d7224 */ /* 0x000fe400078e0018 */
[----:B------:R-:W-:Y:S01]  /*29c10*/  IMAD.MOV.U32 R12, RZ, RZ, 0x2 ;  /* 0x00000002ff0c7424 */ /* 0x000fe200078e00ff */
[----:B------:R-:W-:-:S13]  /*29c20*/  IADD3 R2, P0, R14, R0, RZ ;  /* 0x000000000e027210 */ /* 0x000fda0007f1e0ff */
[----:B------:R-:W-:Y:S05]  /*29c30*/  WARPSYNC.COLLECTIVE R15, `(.L_x_11471) ;  /* 0x000000000f087348 */ /* 0x000fea0003c00000 */
[----:B------:R0:W1:Y:S02]  /*29c40*/  SHFL.IDX P6, R14, R13, R12, R11 ;  /* 0x0000000c0d0e7389 */ /* 0x00006400000c000b */
[----:B01----:R-:W-:Y:S01]  /*29c50*/  ENDCOLLECTIVE ;  /* 0x000000000000791b */ /* 0x003fe20003800000 */
.L_x_11471:
        /* <DEDUP_REMOVED lines=13> */
.L_x_11472:
[----:B------:R-:W-:Y:S02]  /*29d30*/  IMAD.MOV.U32 R13, RZ, RZ, R24 ;  /* 0x000000ffff0d7224 */ /* 0x000fe400078e0018 */
[----:B------:R-:W-:Y:S01]  /*29d40*/  IMAD.MOV.U32 R12, RZ, RZ, 0x3 ;  /* 0x00000003ff0c7424 */ /* 0x000fe200078e00ff */
[----:B------:R-:W-:-:S13]  /*29d50*/  IADD3 R2, P0, R14, R0, RZ ;  /* 0x000000000e027210 */ /* 0x000fda0007f1e0ff */
[----:B------:R-:W-:Y:S05]  /*29d60*/  WARPSYNC.COLLECTIVE R15, `(.L_x_11473) ;  /* 0x000000000f087348 */ /* 0x000fea0003c00000 */
[----:B------:R0:W1:Y:S02]  /*29d70*/  SHFL.IDX P6, R14, R13, R12, R11 ;  /* 0x0000000c0d0e7389 */ /* 0x00006400000c000b */
[----:B01----:R-:W-:Y:S01]  /*29d80*/  ENDCOLLECTIVE ;  /* 0x000000000000791b */ /* 0x003fe20003800000 */
.L_x_11473:
        /* <DEDUP_REMOVED lines=13> */
.L_x_11474:
[----:B------:R-:W-:Y:S02]  /*29e60*/  IMAD.MOV.U32 R13, RZ, RZ, R24 ;  /* 0x000000ffff0d7224 */ /* 0x000fe400078e0018 */
[----:B------:R-:W-:Y:S01]  /*29e70*/  IMAD.MOV.U32 R12, RZ, RZ, 0x4 ;  /* 0x00000004ff0c7424 */ /* 0x000fe200078e00ff */
[----:B------:R-:W-:-:S13]  /*29e80*/  IADD3 R2, P0, R14, R0, RZ ;  /* 0x000000000e027210 */ /* 0x000fda0007f1e0ff */
[----:B------:R-:W-:Y:S05]  /*29e90*/  WARPSYNC.COLLECTIVE R15, `(.L_x_11475) ;  /* 0x000000000f087348 */ /* 0x000fea0003c00000 */
[----:B------:R0:W1:Y:S02]  /*29ea0*/  SHFL.IDX P6, R14, R13, R12, R11 ;  /* 0x0000000c0d0e7389 */ /* 0x00006400000c000b */
[----:B01----:R-:W-:Y:S01]  /*29eb0*/  ENDCOLLECTIVE ;  /* 0x000000000000791b */ /* 0x003fe20003800000 */
.L_x_11475:
        /* <DEDUP_REMOVED lines=13> */
.L_x_11476:
[----:B------:R-:W-:Y:S02]  /*29f90*/  IMAD.MOV.U32 R13, RZ, RZ, R24 ;  /* 0x000000ffff0d7224 */ /* 0x000fe400078e0018 */
[----:B------:R-:W-:Y:S01]  /*29fa0*/  IMAD.MOV.U32 R12, RZ, RZ, 0x5 ;  /* 0x00000005ff0c7424 */ /* 0x000fe200078e00ff */
[----:B------:R-:W-:-:S13]  /*29fb0*/  IADD3 R2, P0, R14, R0, RZ ;  /* 0x000000000e027210 */ /* 0x000fda0007f1e0ff */
[----:B------:R-:W-:Y:S05]  /*29fc0*/  WARPSYNC.COLLECTIVE R15, `(.L_x_11477) ;  /* 0x000000000f087348 */ /* 0x000fea0003c00000 */
[----:B------:R0:W1:Y:S02]  /*29fd0*/  SHFL.IDX P6, R14, R13, R12, R11 ;  /* 0x0000000c0d0e7389 */ /* 0x00006400000c000b */
[----:B01----:R-:W-:Y:S01]  /*29fe0*/  ENDCOLLECTIVE ;  /* 0x000000000000791b */ /* 0x003fe20003800000 */
.L_x_11477:
        /* <DEDUP_REMOVED lines=13> */
.L_x_11478:
[----:B------:R-:W-:Y:S05]  /*2a0c0*/  BRA `(.L_x_11479) ;  /* 0xffffffbc00f87947 */ /* 0x000fea000383ffff */
.L_x_11365:
        /* <DEDUP_REMOVED lines=8> */
.L_x_11481:
[----:B------:R-:W-:Y:S05]  /*2a150*/  BSYNC B0 ;  /* 0x0000000000007941 */ /* 0x000fea0003800000 */
.L_x_11480:
[----:B------:R-:W-:Y:S05]  /*2a160*/  BRA `(.L_x_11482) ;  /* 0xffffffc000c87947 */ /* 0x000fea000383ffff */
.L_x_11368:
[----:B0-----:R0:W1:Y:S02]  /*2a170*/  SYNCS.PHASECHK.TRANS64.TRYWAIT P0, [R7+URZ+0x32420], R0 ;  /* 0x03242000070075a7 */ /* 0x001064000800017f */
[----:B-1----:R-:W-:Y:S05]  /*2a180*/  @!P0 NANOSLEEP.SYNCS 0x989680 ;  /* 0x009896800000895d */ /* 0x002fea0003900000 */
[----:B------:R-:W1:Y:S02]  /*2a190*/  @!P0 SYNCS.PHASECHK.TRANS64 P0, [R7+URZ+0x32420], R0 ;  /* 0x03242000070085a7 */ /* 0x000e64000800007f */
[----:B-1----:R-:W-:Y:S05]  /*2a1a0*/  @!P0 BRA `(.L_x_11368) ;  /* 0xfffffffc00f08947 */ /* 0x002fea000383ffff */
[----:B------:R-:W-:Y:S05]  /*2a1b0*/  BRA `(.L_x_11483) ;  /* 0xffffffc400107947 */ /* 0x000fea000383ffff */
.L_x_11369:
        /* <DEDUP_REMOVED lines=8> */
[----:B0-23-5:R-:W-:Y:S05]  /*2a240*/  WARPSYNC.COLLECTIVE R15, `(.L_x_11485) ;  /* 0x000000000f087348 */ /* 0x02dfea0003c00000 */
[----:B------:R1:W4:Y:S02]  /*2a250*/  SHFL.IDX P6, R14, R13, R12, R11 ;  /* 0x0000000c0d0e7389 */ /* 0x00032400000c000b */
[----:B012345:R-:W-:Y:S01]  /*2a260*/  ENDCOLLECTIVE ;  /* 0x000000000000791b */ /* 0x03ffe20003800000 */
.L_x_11485:
[----:B------:R-:W-:Y:S05]  /*2a270*/  BSYNC B0 ;  /* 0x0000000000007941 */ /* 0x000fea0003800000 */
.L_x_11484:
[----:B------:R-:W-:Y:S05]  /*2a280*/  BRA `(.L_x_11486) ;  /* 0xffffffc000f87947 */ /* 0x000fea000383ffff */
.L_x_11372:
[----:B------:R-:W-:Y:S01]  /*2a290*/  BSSY B1, `(.L_x_11487) ;  /* 0x0000006000017945 */ /* 0x000fe20003800000 */
[----:B------:R-:W-:-:S07]  /*2a2a0*/  IMAD.MOV.U32 R15, RZ, RZ, -0x1 ;  /* 0xffffffffff0f7424 */ /* 0x000fce00078e00ff */
[----:B0-23-5:R-:W-:Y:S05]  /*2a2b0*/  WARPSYNC.COLLECTIVE R15, `(.L_x_11488) ;  /* 0x000000000f0c7348 */ /* 0x02dfea0003c00000 */
[----:B------:R-:W-:Y:S02]  /*2a2c0*/  ELECT P6, UR62, PT ;  /* 0x00000000003e782f */ /* 0x000fe400038c0000 */
[----:B------:R-:W-:Y:S01]  /*2a2d0*/  MOV R14, UR62 ;  /* 0x0000003e000e7c02 */ /* 0x000fe20008000f00 */
[----:B0-23-5:R-:W-:Y:S10]  /*2a2e0*/  ENDCOLLECTIVE ;  /* 0x000000000000791b */ /* 0x02dff40003800000 */
.L_x_11488:
[----:B------:R-:W-:Y:S05]  /*2a2f0*/  BSYNC B1 ;  /* 0x0000000000017941 */ /* 0x000fea0003800000 */
.L_x_11487:
[----:B------:R-:W-:Y:S05]  /*2a300*/  BRA `(.L_x_11489) ;  /* 0xffffffc000f07947 */ /* 0x000fea000383ffff */
.L_x_11374:
[----:B0-----:R0:W1:Y:S02]  /*2a310*/  SYNCS.PHASECHK.TRANS64.TRYWAIT P1, [R5+URZ+0x32440], R0 ;  /* 0x03244000050075a7 */ /* 0x001064000802017f */
[----:B-1----:R-:W-:Y:S05]  /*2a320*/  @!P1 NANOSLEEP.SYNCS 0x989680 ;  /* 0x009896800000995d */ /* 0x002fea0003900000 */
[----:B------:R-:W1:Y:S02]  /*2a330*/  @!P1 SYNCS.PHASECHK.TRANS64 P1, [R5+URZ+0x32440], R0 ;  /* 0x03244000050095a7 */ /* 0x000e64000802007f */
[----:B-1----:R-:W-:Y:S05]  /*2a340*/  @!P1 BRA `(.L_x_11374) ;  /* 0xfffffffc00f09947 */ /* 0x002fea000383ffff */
[----:B------:R-:W-:Y:S05]  /*2a350*/  BRA `(.L_x_11490) ;  /* 0xffffffc400187947 */ /* 0x000fea000383ffff */
.L_x_11376:
[----:B-1----:R1:W4:Y:S02]  /*2a360*/  SYNCS.PHASECHK.TRANS64.TRYWAIT P1, [R3+URZ+0x32440], R2 ;  /* 0x03244002030075a7 */ /* 0x002324000802017f */
[----:B----4-:R-:W-:Y:S05]  /*2a370*/  @!P1 NANOSLEEP.SYNCS 0x989680 ;  /* 0x009896800000995d */ /* 0x010fea0003900000 */
[----:B------:R-:W4:Y:S02]  /*2a380*/  @!P1 SYNCS.PHASECHK.TRANS64 P1, [R3+URZ+0x32440], R2 ;  /* 0x03244002030095a7 */ /* 0x000f24000802007f */
[----:B----4-:R-:W-:Y:S05]  /*2a390*/  @!P1 BRA `(.L_x_11376) ;  /* 0xfffffffc00f09947 */ /* 0x010fea000383ffff */
[----:B------:R-:W-:Y:S05]  /*2a3a0*/  BRA `(.L_x_11491) ;  /* 0xffffffc400247947 */ /* 0x000fea000383ffff */
.L_x_11378:
[----:B----4-:R4:W0:Y:S02]  /*2a3b0*/  SYNCS.PHASECHK.TRANS64.TRYWAIT P1, [R5+URZ+0x32460], R0 ;  /* 0x03246000050075a7 */ /* 0x010824000802017f */
[----:B0-----:R-:W-:Y:S05]  /*2a3c0*/  @!P1 NANOSLEEP.SYNCS 0x989680 ;  /* 0x009896800000995d */ /* 0x001fea0003900000 */
[----:B------:R-:W0:Y:S02]  /*2a3d0*/  @!P1 SYNCS.PHASECHK.TRANS64 P1, [R5+URZ+0x32460], R0 ;  /* 0x03246000050095a7 */ /* 0x000e24000802007f */
[----:B0-----:R-:W-:Y:S05]  /*2a3e0*/  @!P1 BRA `(.L_x_11378) ;  /* 0xfffffffc00f09947 */ /* 0x001fea000383ffff */
[----:B------:R-:W-:Y:S05]  /*2a3f0*/  BRA `(.L_x_11492) ;  /* 0xffffffc400207947 */ /* 0x000fea000383ffff */
        .type           $_ZN7cutlass13device_kernelIN5flash11enable_sm90INS1_16FlashAttnFwdSm90INS1_25CollectiveMainloopFwdSm90ILi2EN4cute5tupleIJNS5_1CILi1EEES8_S8_EEENS6_IJNS7_ILi128EEENS7_ILi96EEENS7_ILi64EEEEEELi256ENS_6half_tEfNS_4arch4Sm90ELb0ELb1ELb0ELb0ELb1ELb0ELb1ELb1ELb0ELb1ELb0ELb0EEENS1_21CollectiveEpilogueFwdINS6_IJSA_NS7_ILi256EEESB_EEES9_SE_SG_Li256ELb0ELb1ELb0ELb0EEENS1_30DynamicPersistentTileSchedulerILi256ELi128ELb0ELb1ELb1EEEEEEEEEvNT_6ParamsE$_ZZN5flash25CollectiveMainloopFwdSm90ILi2EN4cute5tupleIJNS1_1CILi1EEES4_S4_EEENS2_IJNS3_ILi128EEENS3_ILi96EEENS3_ILi64EEEEEELi256EN7cutlass6half_tEfNSA_4arch4Sm90ELb0ELb1ELb0ELb0ELb1ELb0ELb1ELb1ELb0ELb1ELb0ELb0EE3mmaINS_16FlashAttnFwdSm90ISE_NS_21CollectiveEpilogueFwdINS2_IJS6_NS3_ILi256EEES7_EEES5_SB_SD_Li256ELb0ELb1ELb0ELb0EEENS_30DynamicPersistentTileSchedulerILi256ELi128ELb0ELb1ELb1EEEE13SharedStorageENS1_6TensorINS1_11ArrayEngineIfLm128EEENS1_6LayoutINS2_IJNS2_IJNS3_ILi2EEEST_NS3_ILi32EEEEEES4_S4_EEENS2_IJNS2_IJS4_ST_NS3_ILi4EEEEEENS3_ILi0EEESZ_EEEEEEENS_7SoftmaxILi2ELi0EEEEEbRKNSE_6ParamsENSA_13PipelineAsyncILi2EEES19_RNSA_13PipelineStateILj2EEERT0_RT1_iRiRKNS_16SeqlenInfoQKNewKILb0ELb0EEENS2_IJiiiiEEERT_ENKUliT_T0_T1_E_clIZSF_ISO_S12_S14_EbS17_S19_S19_S1C_S1E_S1G_iS1H_S1L_S1M_S1O_EUlRS1P_iE1_NS3_ILb0EEENS3_ILb1EEEEEDaiS1P_S1Q_S1R_,@function
        .size           $_ZN7cutlass13device_kernelIN5flash11enable_sm90INS1_16FlashAttnFwdSm90INS1_25CollectiveMainloopFwdSm90ILi2EN4cute5tupleIJNS5_1CILi1EEES8_S8_EEENS6_IJNS7_ILi128EEENS7_ILi96EEENS7_ILi64EEEEEELi256ENS_6half_tEfNS_4arch4Sm90ELb0ELb1ELb0ELb0ELb1ELb0ELb1ELb1ELb0ELb1ELb0ELb0EEENS1_21CollectiveEpilogueFwdINS6_IJSA_NS7_ILi256EEESB_EEES9_SE_SG_Li256ELb0ELb1ELb0ELb0EEENS1_30DynamicPersistentTileSchedulerILi256ELi128ELb0ELb1ELb1EEEEEEEEEvNT_6ParamsE$_ZZN5flash25CollectiveMainloopFwdSm90ILi2EN4cute5tupleIJNS1_1CILi1EEES4_S4_EEENS2_IJNS3_ILi128EEENS3_ILi96EEENS3_ILi64EEEEEELi256EN7cutlass6half_tEfNSA_4arch4Sm90ELb0ELb1ELb0ELb0ELb1ELb0ELb1ELb1ELb0ELb1ELb0ELb0EE3mmaINS_16FlashAttnFwdSm90ISE_NS_21CollectiveEpilogueFwdINS2_IJS6_NS3_ILi256EEES7_EEES5_SB_SD_Li256ELb0ELb1ELb0ELb0EEENS_30DynamicPersistentTileSchedulerILi256ELi128ELb0ELb1ELb1EEEE13SharedStorageENS1_6TensorINS1_11ArrayEngineIfLm128EEENS1_6LayoutINS2_IJNS2_IJNS3_ILi2EEEST_NS3_ILi32EEEEEES4_S4_EEENS2_IJNS2_IJS4_ST_NS3_ILi4EEEEEENS3_ILi0EEESZ_EEEEEEENS_7SoftmaxILi2ELi0EEEEEbRKNSE_6ParamsENSA_13PipelineAsyncILi2EEES19_RNSA_13PipelineStateILj2EEERT0_RT1_iRiRKNS_16SeqlenInfoQKNewKILb0ELb0EEENS2_IJiiiiEEERT_ENKUliT_T0_T1_E_clIZSF_ISO_S12_S14_EbS17_S19_S19_S1C_S1E_S1G_iS1H_S1L_S1M_S1O_EUlRS1P_iE1_NS3_ILb0EEENS3_ILb1EEEEEDaiS1P_S1Q_S1R_,(.L_x_15558 - $_ZN7cutlass13device_kernelIN5flash11enable_sm90INS1_16FlashAttnFwdSm90INS1_25CollectiveMainloopFwdSm90ILi2EN4cute5tupleIJNS5_1CILi1EEES8_S8_EEENS6_IJNS7_ILi128EEENS7_ILi96EEENS7_ILi64EEEEEELi256ENS_6half_tEfNS_4arch4Sm90ELb0ELb1ELb0ELb0ELb1ELb0ELb1ELb1ELb0ELb1ELb0ELb0EEENS1_21CollectiveEpilogueFwdINS6_IJSA_NS7_ILi256EEESB_EEES9_SE_SG_Li256ELb0ELb1ELb0ELb0EEENS1_30DynamicPersistentTileSchedulerILi256ELi128ELb0ELb1ELb1EEEEEEEEEvNT_6ParamsE$_ZZN5flash25CollectiveMainloopFwdSm90ILi2EN4cute5tupleIJNS1_1CILi1EEES4_S4_EEENS2_IJNS3_ILi128EEENS3_ILi96EEENS3_ILi64EEEEEELi256EN7cutlass6half_tEfNSA_4arch4Sm90ELb0ELb1ELb0ELb0ELb1ELb0ELb1ELb1ELb0ELb1ELb0ELb0EE3mmaINS_16FlashAttnFwdSm90ISE_NS_21CollectiveEpilogueFwdINS2_IJS6_NS3_ILi256EEES7_EEES5_SB_SD_Li256ELb0ELb1ELb0ELb0EEENS_30DynamicPersistentTileSchedulerILi256ELi128ELb0ELb1ELb1EEEE13SharedStorageENS1_6TensorINS1_11ArrayEngineIfLm128EEENS1_6LayoutINS2_IJNS2_IJNS3_ILi2EEEST_NS3_ILi32EEEEEES4_S4_EEENS2_IJNS2_IJS4_ST_NS3_ILi4EEEEEENS3_ILi0EEESZ_EEEEEEENS_7SoftmaxILi2ELi0EEEEEbRKNSE_6ParamsENSA_13PipelineAsyncILi2EEES19_RNSA_13PipelineStateILj2EEERT0_RT1_iRiRKNS_16SeqlenInfoQKNewKILb0ELb0EEENS2_IJiiiiEEERT_ENKUliT_T0_T1_E_clIZSF_ISO_S12_S14_EbS17_S19_S19_S1C_S1E_S1G_iS1H_S1L_S1M_S1O_EUlRS1P_iE1_NS3_ILb0EEENS3_ILb1EEEEEDaiS1P_S1Q_S1R_)
$_ZN7cutlass13device_kernelIN5flash11enable_sm90INS1_16FlashAttnFwdSm90INS1_25CollectiveMainloopFwdSm90ILi2EN4cute5tupleIJNS5_1CILi1EEES8_S8_EEENS6_IJNS7_ILi128EEENS7_ILi96EEENS7_ILi64EEEEEELi256ENS_6half_tEfNS_4arch4Sm90ELb0ELb1ELb0ELb0ELb1ELb0ELb1ELb1ELb0ELb1ELb0ELb0EEENS1_21CollectiveEpilogueFwdINS6_IJSA_NS7_ILi256EEESB_EEES9_SE_SG_Li256ELb0ELb1ELb0ELb0EEENS1_30DynamicPersistentTileSchedulerILi256ELi128ELb0ELb1ELb1EEEEEEEEEvNT_6ParamsE$_ZZN5flash25CollectiveMainloopFwdSm90ILi2EN4cute5tupleIJNS1_1CILi1EEES4_S4_EEENS2_IJNS3_ILi128EEENS3_ILi96EEENS3_ILi64EEEEEELi256EN7cutlass6half_tEfNSA_4arch4Sm90ELb0ELb1ELb0ELb0ELb1ELb0ELb1ELb1ELb0ELb1ELb0ELb0EE3mmaINS_16FlashAttnFwdSm90ISE_NS_21CollectiveEpilogueFwdINS2_IJS6_NS3_ILi256EEES7_EEES5_SB_SD_Li256ELb0ELb1ELb0ELb0EEENS_30DynamicPersistentTileSchedulerILi256ELi128ELb0ELb1ELb1EEEE13SharedStorageENS1_6TensorINS1_11ArrayEngineIfLm128EEENS1_6LayoutINS2_IJNS2_IJNS3_ILi2EEEST_NS3_ILi32EEEEEES4_S4_EEENS2_IJNS2_IJS4_ST_NS3_ILi4EEEEEENS3_ILi0EEESZ_EEEEEEENS_7SoftmaxILi2ELi0EEEEEbRKNSE_6ParamsENSA_13PipelineAsyncILi2EEES19_RNSA_13PipelineStateILj2EEERT0_RT1_iRiRKNS_16SeqlenInfoQKNewKILb0ELb0EEENS2_IJiiiiEEERT_ENKUliT_T0_T1_E_clIZSF_ISO_S12_S14_EbS17_S19_S19_S1C_S1E_S1G_iS1H_S1L_S1M_S1O_EUlRS1P_iE1_NS3_ILb0EEENS3_ILb1EEEEEDaiS1P_S1Q_S1R_:
        /* <DEDUP_REMOVED lines=9> */
[----:B------:R-:W-:Y:S01]  /*2a490*/  R2UR UR5, R5 ;  /* 0x00000000050572ca */ /* 0x000fe200000e0000 */
[----:B--2---:R-:W-:-:S12]  /*2a4a0*/  VIADD R13, R6, 0x1 ;  /* 0x00000001060d7836 */ /* 0x004fd80000000000 */
[----:B------:R-:W2:Y:S01]  /*2a4b0*/  LD.E R6, desc[UR4][R2.64+0x8] ;  /* 0x0000080402067980 */ /* 0x000ea2000c101900 */
[----:B------:R-:W-:-:S13]  /*2a4c0*/  ISETP.NE.AND P0, PT, R13, 0x2, PT ;  /* 0x000000020d00780c */ /* 0x000fda0003f05270 */
[----:B------:R-:W-:Y:S02]  /*2a4d0*/  @!P0 R2UR UR6, R4 ;  /* 0x00000000040682ca */ /* 0x000fe400000e0000 */
[----:B------:R-:W-:-:S13]  /*2a4e0*/  @!P0 R2UR UR7, R5 ;  /* 0x00000000050782ca */ /* 0x000fda00000e0000 */
[----:B------:R-:W3:Y:S01]  /*2a4f0*/  @!P0 LD.E R7, desc[UR6][R2.64+0x4] ;  /* 0x0000040602078980 */ /* 0x000ee2000c101900 */
        /* <DEDUP_REMOVED lines=8> */
[----:B------:R-:W-:Y:S08]  /*2a580*/  ST.E desc[UR4][R2.64], R13 ;  /* 0x0000000d02007985 */ /* 0x000ff0000c101904 */
[----:B------:R-:W-:Y:S01]  /*2a590*/  @!P0 ST.E desc[UR8][R2.64], RZ ;  /* 0x000000ff02008985 */ /* 0x000fe2000c101908 */
[----:B--2---:R-:W-:-:S05]  /*2a5a0*/  VIADD R15, R6, 0x1 ;  /* 0x00000001060f7836 */ /* 0x004fca0000000000 */
[----:B------:R-:W-:Y:S01]  /*2a5b0*/  ST.E desc[UR6][R2.64+0x8], R15 ;  /* 0x0000080f02007985 */ /* 0x000fe2000c101906 */
[----:B---3--:R-:W-:-:S05]  /*2a5c0*/  @!P0 LOP3.LUT R19, R7, 0x1, RZ, 0x3c, !PT ;  /* 0x0000000107138812 */ /* 0x008fca00078e3cff */
        /* <DEDUP_REMOVED lines=11> */
[----:B0-----:R-:W-:-:S07]  /*2a680*/  IMAD.MOV.U32 R19, RZ, RZ, R161 ;  /* 0x000000ffff137224 */ /* 0x001fce00078e00a1 */
[----:B---3--:R0:W5:Y:S04]  /*2a690*/  LD.E R10, desc[UR4][R6.64] ;  /* 0x00000004060a7980 */ /* 0x008168000c101900 */
[----:B------:R0:W5:Y:S01]  /*2a6a0*/  LD.E R12, desc[UR6][R6.64+0x4] ;  /* 0x00000406060c7980 */ /* 0x000162000c101900 */
[----:B--2---:R-:W-:-:S04]  /*2a6b0*/  LOP3.LUT R14, R14, 0x1, RZ, 0xfc, !PT ;  /* 0x000000010e0e7812 */ /* 0x004fc800078efcff */
[----:B------:R-:W-:-:S13]  /*2a6c0*/  ISETP.NE.AND P0, PT, R14, 0x3, PT ;  /* 0x000000030e00780c */ /* 0x000fda0003f05270 */
[----:B0-----:R-:W-:Y:S05]  /*2a6d0*/  @!P0 BRA `(.L_x_11494) ;  /* 0x0000000000048947 */ /* 0x001fea0003800000 */
[----:B------:R-:W-:Y:S01]  /*2a6e0*/  BPT.TRAP 0x1 ;  /* 0x000000040000795c */ /* 0x000fe20000300000 */
.L_x_11494:
[----:B------:R-:W-:Y:S05]  /*2a6f0*/  BSYNC B2 ;  /* 0x0000000000027941 */ /* 0x000fea0003800000 */
.L_x_11493:
        /* <DEDUP_REMOVED lines=17> */
.L_x_11496:
[----:B------:R-:W-:Y:S05]  /*2a810*/  BSYNC B2 ;  /* 0x0000000000027941 */ /* 0x000fea0003800000 */
.L_x_11495:
        /* <DEDUP_REMOVED lines=10> */
.L_x_11498:
[----:B------:R-:W-:Y:S05]  /*2a8c0*/  BSYNC B2 ;  /* 0x0000000000027941 */ /* 0x000fea0003800000 */
.L_x_11497:
        /* <DEDUP_REMOVED lines=18> */
[----:B------:R-:W-:Y:S01]  /*2a9f0*/  WARPGROUP.ARRIVE ;  /* 0x00000000000079c5 */ /* 0x000fe20000000000 */
[----:B------:R-:W-:Y:S01]  /*2aa00*/  IMAD.MOV.U32 R9, RZ, RZ, R15 ;  /* 0x000000ffff097224 */ /* 0x000fe200078e000f */
[----:B------:R-:W-:Y:S01]  /*2aa10*/  R2UR UR8, R4 ;  /* 0x00000000040872ca */ /* 0x000fe200000e0000 */
[----:B------:R-:W-:Y:S01]  /*2aa20*/  IMAD.MOV.U32 R197, RZ, RZ, 0x1 ;  /* 0x00000001ffc57424 */ /* 0x000fe200078e00ff */
[----:B------:R-:W-:-:S02]  /*2aa30*/  R2UR UR6, R8 ;  /* 0x00000000080672ca */ /* 0x000fc400000e0000 */
[----:B------:R-:W-:Y:S02]  /*2aa40*/  R2UR UR7, R9 ;  /* 0x00000000090772ca */ /* 0x000fe400000e0000 */
[C---:B------:R-:W-:Y:S02]  /*2aa50*/  R2UR UR9, R5.reuse ;  /* 0x00000000050972ca */ /* 0x040fe400000e0000 */
[----:B------:R-:W-:Y:S02]  /*2aa60*/  R2UR UR10, R4 ;  /* 0x00000000040a72ca */ /* 0x000fe400000e0000 */
[----:B------:R-:W-:Y:S02]  /*2aa70*/  R2UR UR11, R5 ;  /* 0x00000000050b72ca */ /* 0x000fe400000e0000 */
[----:B---3--:R-:W-:Y:S02]  /*2aa80*/  R2UR UR4, R6 ;  /* 0x00000000060472ca */ /* 0x008fe400000e0000 */
[----:B------:R-:W-:-:S13]  /*2aa90*/  R2UR UR5, R7 ;  /* 0x00000000070572ca */ /* 0x000fda00000e0000 */
[----:B------:R-:W-:Y:S03]  /*2aaa0*/  HGMMA.64x96x16.F32 R24, gdesc[UR4], RZ, !UPT, gsb0 ;  /* 0x01600000041879f0 */ /* 0x000fe6000c0008ff */
        /* <DEDUP_REMOVED lines=8> */
[C---:B------:R-:W-:Y:S02]  /*2ab30*/  R2UR UR9, R5.reuse ;  /* 0x00000000050972ca */ /* 0x040fe400000e0000 */
[----:B------:R-:W-:Y:S02]  /*2ab40*/  R2UR UR10, R4 ;  /* 0x00000000040a72ca */ /* 0x000fe400000e0000 */
[----:B------:R-:W-:Y:S01]  /*2ab50*/  R2UR UR11, R5 ;  /* 0x00000000050b72ca */ /* 0x000fe200000e0000 */
[----:B--2---:R-:W-:Y:S01]  /*2ab60*/  VIADD R6, R6, 0x2 ;  /* 0x0000000206067836 */ /* 0x004fe20000000000 */
[----:B------:R-:W-:-:S04]  /*2ab70*/  R2UR UR5, R7 ;  /* 0x00000000070572ca */ /* 0x000fc800000e0000 */
[----:B------:R-:W-:-:S13]  /*2ab80*/  R2UR UR4, R6 ;  /* 0x00000000060472ca */ /* 0x000fda00000e0000 */
[----:B------:R-:W-:Y:S03]  /*2ab90*/  HGMMA.64x96x16.F32 R24, gdesc[UR4], R24, gsb0 ;  /* 0x01600000041879f0 */ /* 0x000fe60008000818 */
        /* <DEDUP_REMOVED lines=47> */
.L_x_11501:
[----:B------:R-:W-:Y:S05]  /*2ae90*/  BSYNC B2 ;  /* 0x0000000000027941 */ /* 0x000fea0003800000 */
.L_x_11500:
        /* <DEDUP_REMOVED lines=17> */
.L_x_11503:
[----:B------:R-:W-:Y:S05]  /*2afb0*/  BSYNC B2 ;  /* 0x0000000000027941 */ /* 0x000fea0003800000 */
.L_x_11502:
        /* <DEDUP_REMOVED lines=10> */
.L_x_11505:
[----:B------:R-:W-:Y:S05]  /*2b060*/  BSYNC B2 ;  /* 0x0000000000027941 */ /* 0x000fea0003800000 */
.L_x_11504:
[----:B------:R-:W2:Y:S04]  /*2b070*/  LDL.64 R14, [R0] ;  /* 0x00000000000e7983 */ /* 0x000ea80000100a00 */
[----:B------:R-:W3:Y:S04]  /*2b080*/  LDL.64 R12, [R0+0x58] ;  /* 0x00005800000c7983 */ /* 0x000ee80000100a00 */
[----:B------:R-:W4:Y:S04]  /*2b090*/  LDL.64 R2, [R0+0x48] ;  /* 0x0000480000027983 */ /* 0x000f280000100a00 */
[----:B0----5:R-:W4:Y:S01]  /*2b0a0*/  LDL.64 R8, [R0+0x50] ;  /* 0x0000500000087983 */ /* 0x021f220000100a00 */
[----:B------:R-:W-:-:S02]  /*2b0b0*/  R2UR UR6, R4 ;  /* 0x00000000040672ca */ /* 0x000fc400000e0000 */
[C---:B------:R-:W-:Y:S02]  /*2b0c0*/  R2UR UR7, R5.reuse ;  /* 0x00000000050772ca */ /* 0x040fe400000e0000 */
[----:B------:R-:W-:Y:S02]  /*2b0d0*/  R2UR UR4, R4 ;  /* 0x00000000040472ca */ /* 0x000fe400000e0000 */
[----:B------:R-:W-:-:S09]  /*2b0e0*/  R2UR UR5, R5 ;  /* 0x00000000050572ca */ /* 0x000fd200000e0000 */
[----:B--2---:R-:W2:Y:S04]  /*2b0f0*/  LD.E R15, desc[UR6][R14.64] ;  /* 0x000000060e0f7980 */ /* 0x004ea8000c101900 */
[----:B---3--:R-:W2:Y:S01]  /*2b100*/  LD.E.64 R6, desc[UR4][R12.64] ;  /* 0x000000040c067980 */ /* 0x008ea2000c101b00 */
[----:B------:R-:W-:Y:S05]  /*2b110*/  WARPSYNC.ALL ;  /* 0x0000000000007948 */ /* 0x000fea0003800000 */
[----:B------:R-:W-:-:S02]  /*2b120*/  R2UR UR6, R4 ;  /* 0x00000000040672ca */ /* 0x000fc400000e0000 */
[C---:B------:R-:W-:Y:S02]  /*2b130*/  R2UR UR7, R5.reuse ;  /* 0x00000000050772ca */ /* 0x040fe400000e0000 */
[----:B------:R-:W-:Y:S02]  /*2b140*/  R2UR UR4, R4 ;  /* 0x00000000040472ca */ /* 0x000fe400000e0000 */
[----:B------:R-:W-:-:S09]  /*2b150*/  R2UR UR5, R5 ;  /* 0x00000000050572ca */ /* 0x000fd200000e0000 */
[----:B----4-:R-:W3:Y:S04]  /*2b160*/  LD.E R10, desc[UR6][R2.64] ;  /* 0x00000006020a7980 */ /* 0x010ee8000c101900 */
[----:B------:R-:W4:Y:S01]  /*2b170*/  LD.E.64 R20, desc[UR4][R8.64] ;  /* 0x0000000408147980 */ /* 0x000f22000c101b00 */
        /* <DEDUP_REMOVED lines=12> */
[----:B------:R-:W-:Y:S03]  /*2b240*/  HGMMA.64x96x16.F32 R24, gdesc[UR4], R24, UP0, gsb0 ;  /* 0x01600000041879f0 */ /* 0x000fe6000b800818 */
        /* <DEDUP_REMOVED lines=238> */
[----:B------:R-:W-:Y:S03]  /*2c130*/  HGMMA.64x96x16.F32 R24, gdesc[UR4], R24, gsb0 ;  /* 0x01600000041879f0 */ /* 0x000fe60008000818 */
[----:B------:R-:W-:Y:S02]  /*2c140*/  WARPGROUP.DEPBAR.LE gsb0, 0x0 ;  /* 0x00008000000079c5 */ /* 0x000fe40000010000 */
[----:B------:R0:W-:Y:S04]  /*2c150*/  ST.E desc[UR8][R2.64], R197 ;  /* 0x000000c502007985 */ /* 0x0001e8000c101908 */
[----:B------:R-:W2:Y:S01]  /*2c160*/  LDL.64 R12, [R0+0x18] ;  /* 0x00001800000c7983 */ /* 0x000ea20000100a00 */
[----:B------:R-:W1:Y:S01]  /*2c170*/  S2R R8, SR_TID.X ;  /* 0x0000000000087919 */ /* 0x000e620000002100 */
[----:B------:R-:W-:-:S02]  /*2c180*/  R2UR UR4, R4 ;  /* 0x00000000040472ca */ /* 0x000fc400000e0000 */
[----:B------:R-:W-:Y:S01]  /*2c190*/  R2UR UR5, R5 ;  /* 0x00000000050572ca */ /* 0x000fe200000e0000 */
[----:B------:R-:W3:Y:S01]  /*2c1a0*/  LDL.64 R6, [R0] ;  /* 0x0000000000067983 */ /* 0x000ee20000100a00 */
[----:B-1----:R-:W-:-:S04]  /*2c1b0*/  SHF.R.U32.HI R9, RZ, 0x7, R8 ;  /* 0x00000007ff097819 */ /* 0x002fc80000011608 */
[----:B------:R-:W-:-:S05]  /*2c1c0*/  IADD3 R9, -R9, 0xb, RZ ;  /* 0x0000000b09097810 */ /* 0x000fca0007ffe1ff */
[----:B------:R0:W-:Y:S06]  /*2c1d0*/  BAR.ARV R9, 0x100 ;  /* 0x000400090000751d */ /* 0x0001ec0000002000 */
        /* <DEDUP_REMOVED lines=9> */
.L_x_11508:
[----:B------:R-:W-:Y:S05]  /*2c270*/  BSYNC B2 ;  /* 0x0000000000027941 */ /* 0x000fea0003800000 */
.L_x_11507:
        /* <DEDUP_REMOVED lines=11> */
[----:B0-----:R-:W3:Y:S01]  /*2c330*/  LD.E R6, desc[UR4][R18.64] ;  /* 0x0000000412067980 */ /* 0x001ee2000c101900 */
[----:B------:R-:W-:Y:S01]  /*2c340*/  IMAD.MOV.U32 R3, RZ, RZ, R199 ;  /* 0x000000ffff037224 */ /* 0x000fe200078e00c7 */
[C---:B------:R-:W-:Y:S02]  /*2c350*/  R2UR UR14, R4.reuse ;  /* 0x00000000040e72ca */ /* 0x040fe400000e0000 */
[----:B------:R-:W-:Y:S02]  /*2c360*/  R2UR UR15, R5 ;  /* 0x00000000050f72ca */ /* 0x000fe400000e0000 */
[----:B------:R-:W-:-:S02]  /*2c370*/  R2UR UR10, R4 ;  /* 0x00000000040a72ca */ /* 0x000fc400000e0000 */
        /* <DEDUP_REMOVED lines=9> */
[----:B--2---:R-:W-:Y:S01]  /*2c410*/  ISETP.NE.AND P0, PT, R2, 0x1, PT ;  /* 0x000000010200780c */ /* 0x004fe20003f05270 */
[----:B------:R-:W-:-:S05]  /*2c420*/  IMAD.MOV.U32 R2, RZ, RZ, R185 ;  /* 0x000000ffff027224 */ /* 0x000fca00078e00b9 */
[----:B------:R3:W2:Y:S07]  /*2c430*/  LD.E R15, desc[UR4][R2.64] ;  /* 0x00000004020f7980 */ /* 0x0006ae000c101900 */
[C---:B------:R-:W-:Y:S02]  /*2c440*/  @P0 R2UR UR4, R4.reuse ;  /* 0x00000000040402ca */ /* 0x040fe400000e0000 */
[----:B------:R-:W-:Y:S02]  /*2c450*/  @P0 R2UR UR5, R5 ;  /* 0x00000000050502ca */ /* 0x000fe400000e0000 */
[----:B------:R-:W-:-:S02]  /*2c460*/  @P0 R2UR UR6, R4 ;  /* 0x00000000040602ca */ /* 0x000fc400000e0000 */
        /* <DEDUP_REMOVED lines=9> */
[----:B---3--:R-:W-:-:S04]  /*2c500*/  SHF.R.S32.HI R3, RZ, 0x1f, R6 ;  /* 0x0000001fff037819 */ /* 0x008fc80000011406 */
[----:B------:R-:W-:-:S04]  /*2c510*/  LEA.HI R2, R3, R6, RZ, 0x7 ;  /* 0x0000000603027211 */ /* 0x000fc800078f38ff */
        /* <DEDUP_REMOVED lines=17> */
[----:B------:R-:W-:-:S03]  /*2c630*/  LEA.HI R6, R21, R21, RZ, 0x1 ;  /* 0x0000001515067211 */ /* 0x000fc600078f08ff */
[----:B------:R-:W-:Y:S01]  /*2c640*/  IMAD.IADD R2, R3, 0x1, -R2 ;  /* 0x0000000103027824 */ /* 0x000fe200078e0a02 */
[----:B------:R-:W-:-:S05]  /*2c650*/  LOP3.LUT R6, R6, 0x1ffffffe, RZ, 0xc0, !PT ;  /* 0x1ffffffe06067812 */ /* 0x000fca00078ec0ff */
[----:B------:R-:W-:Y:S01]  /*2c660*/  IMAD.IADD R6, R21, 0x1, -R6 ;  /* 0x0000000115067824 */ /* 0x000fe200078e0a06 */
[----:B----4-:R-:W-:Y:S02]  /*2c670*/  ISETP.GE.AND P1, PT, R77, 0x1, PT ;  /* 0x000000014d00780c */ /* 0x010fe40003f26270 */
[----:B------:R-:W-:Y:S01]  /*2c680*/  LOP3.LUT R76, RZ, R76, RZ, 0x33, !PT ;  /* 0x0000004cff4c7212 */ /* 0x000fe200078e33ff */
[----:B------:R-:W-:Y:S01]  /*2c690*/  BSSY B2, `(.L_x_11509) ;  /* 0x0000036000027945 */ /* 0x000fe20003800000 */
[----:B------:R-:W-:Y:S02]  /*2c6a0*/  IMAD R78, R11, -0x60, R78 ;  /* 0xffffffa00b4e7824 */ /* 0x000fe400078e024e */
[----:B--2---:R-:W-:-:S04]  /*2c6b0*/  IMAD R10, R15, 0x8, R10 ;  /* 0x000000080f0a7824 */ /* 0x004fc800078e020a */
[----:B------:R-:W-:-:S04]  /*2c6c0*/  IMAD.U32 R13, R10, 0x10, R13 ;  /* 0x000000100a0d7824 */ /* 0x000fc800078e000d */
[----:B------:R-:W-:-:S04]  /*2c6d0*/  IMAD R13, R2, 0x40, R13 ;  /* 0x00000040020d7824 */ /* 0x000fc800078e020d */
[----:B------:R-:W-:-:S04]  /*2c6e0*/  IMAD R6, R6, 0x8, R13 ;  /* 0x0000000806067824 */ /* 0x000fc800078e020d */
[----:B------:R-:W-:-:S05]  /*2c6f0*/  @P0 IMAD.HI.U32 R73, R6, R73, RZ ;  /* 0x0000004906490227 */ /* 0x000fca00078e00ff */
[----:B------:R-:W-:Y:S01]  /*2c700*/  @P0 SHF.R.U32.HI R6, RZ, R20, R73 ;  /* 0x00000014ff060219 */ /* 0x000fe20000011649 */
[----:B------:R-:W-:Y:S01]  /*2c710*/  IMAD.MOV.U32 R10, RZ, RZ, -0x60 ;  /* 0xffffffa0ff0a7424 */ /* 0x000fe200078e00ff */
[----:B------:R-:W-:-:S03]  /*2c720*/  LOP3.LUT R2, R9, 0x7ffffffc, RZ, 0xc0, !PT ;  /* 0x7ffffffc09027812 */ /* 0x000fc600078ec0ff */
[----:B------:R-:W0:Y:S01]  /*2c730*/  SHFL.IDX PT, R15, R6, RZ, 0x1c1f ;  /* 0x001c1fff060f7589 */ /* 0x000e2200000e0000 */
[----:B------:R-:W-:Y:S02]  /*2c740*/  IMAD R3, R11, R10, 0x1 ;  /* 0x000000010b037424 */ /* 0x000fe400078e020a */
[----:B------:R-:W-:-:S04]  /*2c750*/  IMAD.IADD R2, R7, 0x1, -R2 ;  /* 0x0000000107027824 */ /* 0x000fc800078e0a02 */
[----:B------:R-:W-:-:S05]  /*2c760*/  IMAD R2, R2, -0x2, R3 ;  /* 0xfffffffe02027824 */ /* 0x000fca00078e0203 */
[----:B------:R-:W-:Y:S01]  /*2c770*/  IADD3 R3, -R72, R2, R75 ;  /* 0x0000000248037210 */ /* 0x000fe20007ffe14b */
[----:B------:R-:W-:-:S04]  /*2c780*/  VIADD R13, R2, 0xffffffff ;  /* 0xffffffff020d7836 */ /* 0x000fc80000000000 */
        /* <DEDUP_REMOVED lines=21> */
.L_x_11514:
[----:B------:R-:W-:Y:S05]  /*2c8e0*/  BSYNC B4 ;  /* 0x0000000000047941 */ /* 0x000fea0003800000 */
.L_x_11513:
[----:B------:R-:W-:Y:S01]  /*2c8f0*/  LOP3.LUT R10, RZ, R10, RZ, 0x33, !PT ;  /* 0x0000000aff0a7212 */ /* 0x000fe200078e33ff */
[----:B------:R-:W-:Y:S06]  /*2c900*/  BRA `(.L_x_11515) ;  /* 0x0000000000287947 */ /* 0x000fec0003800000 */
.L_x_11512:
        /* <DEDUP_REMOVED lines=10> */
.L_x_11515:
[----:B------:R-:W-:Y:S05]  /*2c9b0*/  BSYNC B3 ;  /* 0x0000000000037941 */ /* 0x000fea0003800000 */
.L_x_11511:
[----:B------:R-:W-:-:S05]  /*2c9c0*/  IMAD R10, R77, R10, R13 ;  /* 0x0000000a4d0a7224 */ /* 0x000fca00078e020d */
[----:B------:R-:W-:Y:S02]  /*2c9d0*/  VIMNMX R3, R3, R10, !PT ;  /* 0x0000000a03037248 */ /* 0x000fe40007fe0100 */
[----:B------:R-:W-:-:S07]  /*2c9e0*/  VIADDMNMX R2, R10, R77, R2, PT ;  /* 0x0000004d0a027246 */ /* 0x000fce0003800102 */
.L_x_11510:
[----:B------:R-:W-:Y:S05]  /*2c9f0*/  BSYNC B2 ;  /* 0x0000000000027941 */ /* 0x000fea0003800000 */
.L_x_11509:
[C---:B------:R-:W-:Y:S01]  /*2ca00*/  ISETP.GE.AND P1, PT, R78.reuse, 0x9, PT ;  /* 0x000000094e00780c */ /* 0x040fe20003f26270 */
[----:B------:R-:W-:Y:S01]  /*2ca10*/  BSSY B2, `(.L_x_11516) ;  /* 0x0000098000027945 */ /* 0x000fe20003800000 */
        /* <DEDUP_REMOVED lines=114> */
[----:B------:R-:W-:Y:S01]  /*2d140*/  ISETP.GE.AND P6, PT, R77, 0x1, PT ;  /* 0x000000014d00780c */ /* 0x000fe20003fc6270 */
[--C-:B0-----:R-:W-:Y:S02]  /*2d150*/  IMAD.IADD R14, R74, 0x1, R3.reuse ;  /* 0x000000014a0e7824 */ /* 0x101fe400078e0203 */
[----:B------:R-:W-:-:S10]  /*2d160*/  IMAD.IADD R9, R76, 0x1, R3 ;  /* 0x000000014c097824 */ /* 0x000fd400078e0203 */
        /* <DEDUP_REMOVED lines=17> */
.L_x_11521:
[----:B------:R-:W-:Y:S05]  /*2d280*/  BSYNC B4 ;  /* 0x0000000000047941 */ /* 0x000fea0003800000 */
.L_x_11520:
[----:B------:R-:W-:Y:S01]  /*2d290*/  LOP3.LUT R72, RZ, R72, RZ, 0x33, !PT ;  /* 0x00000048ff487212 */ /* 0x000fe200078e33ff */
[----:B------:R-:W-:Y:S06]  /*2d2a0*/  BRA `(.L_x_11522) ;  /* 0x0000000000287947 */ /* 0x000fec0003800000 */
.L_x_11519:
        /* <DEDUP_REMOVED lines=10> */
.L_x_11522:
[----:B------:R-:W-:Y:S05]  /*2d350*/  BSYNC B3 ;  /* 0x0000000000037941 */ /* 0x000fea0003800000 */
.L_x_11518:
[----:B------:R-:W-:-:S05]  /*2d360*/  IMAD R72, R77, R72, R13 ;  /* 0x000000484d487224 */ /* 0x000fca00078e020d */
[----:B------:R-:W-:Y:S02]  /*2d370*/  VIADDMNMX R14, R72, R77, R14, PT ;  /* 0x0000004d480e7246 */ /* 0x000fe4000380010e */
[----:B------:R-:W-:-:S07]  /*2d380*/  VIMNMX R9, R9, R72, !PT ;  /* 0x0000004809097248 */ /* 0x000fce0007fe0100 */
.L_x_11517:
[----:B------:R-:W-:Y:S05]  /*2d390*/  BSYNC B2 ;  /* 0x0000000000027941 */ /* 0x000fea0003800000 */
.L_x_11516:
        /* <DEDUP_REMOVED lines=9> */
[----:B------:R-:W-:Y:S02]  /*2d430*/  ISETP.LT.OR P1, PT, R14, 0x9, P1 ;  /* 0x000000090e00780c */ /* 0x000fe40000f21670 */
        /* <DEDUP_REMOVED lines=59> */
[----:B------:R-:W-:-:S04]  /*2d7f0*/  ISETP.LT.OR P0, PT, R14, 0x1, P0 ;  /* 0x000000010e00780c */ /* 0x000fc80000701670 */
[----:B------:R-:W-:Y:S02]  /*2d800*/  FSEL R26, R26, -INF , !P0 ;  /* 0xff8000001a1a7808 */ /* 0x000fe40004000000 */
[----:B------:R-:W-:Y:S01]  /*2d810*/  ISETP.NE.AND P0, PT, R89, RZ, PT ;  /* 0x000000ff5900720c */ /* 0x000fe20003f05270 */
[----:B--2---:R-:W2:Y:S03]  /*2d820*/  LD.E.64 R2, desc[UR4][R6.64] ;  /* 0x0000000406027980 */ /* 0x004ea6000c101b00 */
[C---:B------:R-:W-:Y:S02]  /*2d830*/  ISETP.GT.AND P0, PT, R9.reuse, 0x41, !P0 ;  /* 0x000000410900780c */ /* 0x040fe40004704270 */
[C---:B------:R-:W-:Y:S01]  /*2d840*/  ISETP.GT.AND P1, PT, R9.reuse, 0x48, !P1 ;  /* 0x000000480900780c */ /* 0x040fe20004f24270 */
[----:B------:R-:W3:Y:S01]  /*2d850*/  LD.E R72, desc[UR4][R6.64+0x20] ;  /* 0x0000200406487980 */ /* 0x000ee2000c101900 */
[----:B------:R-:W-:-:S02]  /*2d860*/  ISETP.GT.AND P2, PT, R9, 0x49, !P2 ;  /* 0x000000490900780c */ /* 0x000fc40005744270 */
[C---:B------:R-:W-:Y:S01]  /*2d870*/  ISETP.GT.AND P3, PT, R9.reuse, 0x50, !P3 ;  /* 0x000000500900780c */ /* 0x040fe20005f64270 */
[----:B------:R-:W4:Y:S01]  /*2d880*/  LD.E R19, desc[UR4][R6.64+0x10] ;  /* 0x0000100406137980 */ /* 0x000f22000c101900 */
[C---:B------:R-:W-:Y:S02]  /*2d890*/  ISETP.GT.AND P4, PT, R9.reuse, 0x51, !P4 ;  /* 0x000000510900780c */ /* 0x040fe40006784270 */
[C---:B------:R-:W-:Y:S02]  /*2d8a0*/  ISETP.GT.AND P5, PT, R9.reuse, 0x58, !P5 ;  /* 0x000000580900780c */ /* 0x040fe40006fa4270 */
[----:B------:R-:W-:Y:S02]  /*2d8b0*/  ISETP.GT.AND P6, PT, R9, 0x59, !P6 ;  /* 0x000000590900780c */ /* 0x000fe400077c4270 */
[C---:B------:R-:W-:Y:S02]  /*2d8c0*/  ISETP.LT.OR P0, PT, R14.reuse, 0x42, P0 ;  /* 0x000000420e00780c */ /* 0x040fe40000701670 */
[----:B------:R-:W-:-:S02]  /*2d8d0*/  ISETP.LT.OR P1, PT, R14, 0x49, P1 ;  /* 0x000000490e00780c */ /* 0x000fc40000f21670 */
[----:B------:R-:W-:Y:S02]  /*2d8e0*/  FSEL R59, R59, -INF , !P0 ;  /* 0xff8000003b3b7808 */ /* 0x000fe40004000000 */
[----:B------:R-:W-:Y:S02]  /*2d8f0*/  ISETP.LT.OR P2, PT, R14, 0x4a, P2 ;  /* 0x0000004a0e00780c */ /* 0x000fe40001741670 */
[----:B------:R-:W-:Y:S02]  /*2d900*/  FSEL R62, R62, -INF , !P1 ;  /* 0xff8000003e3e7808 */ /* 0x000fe40004800000 */
[C---:B------:R-:W-:Y:S02]  /*2d910*/  ISETP.LT.OR P3, PT, R14.reuse, 0x51, P3 ;  /* 0x000000510e00780c */ /* 0x040fe40001f61670 */
[----:B------:R-:W-:Y:S02]  /*2d920*/  FSEL R63, R63, -INF , !P2 ;  /* 0xff8000003f3f7808 */ /* 0x000fe40005000000 */
[----:B------:R-:W-:-:S02]  /*2d930*/  ISETP.LT.OR P4, PT, R14, 0x52, P4 ;  /* 0x000000520e00780c */ /* 0x000fc40002781670 */
[----:B------:R-:W-:Y:S02]  /*2d940*/  FSEL R66, R66, -INF , !P3 ;  /* 0xff80000042427808 */ /* 0x000fe40005800000 */
[C---:B------:R-:W-:Y:S02]  /*2d950*/  ISETP.LT.OR P5, PT, R14.reuse, 0x59, P5 ;  /* 0x000000590e00780c */ /* 0x040fe40002fa1670 */
[----:B------:R-:W-:Y:S02]  /*2d960*/  ISETP.LT.OR P6, PT, R14, 0x5a, P6 ;  /* 0x0000005a0e00780c */ /* 0x000fe400037c1670 */
[----:B------:R-:W-:Y:S02]  /*2d970*/  FSEL R67, R67, -INF , !P4 ;  /* 0xff80000043437808 */ /* 0x000fe40006000000 */
[----:B------:R-:W-:Y:S02]  /*2d980*/  FSEL R70, R70, -INF , !P5 ;  /* 0xff80000046467808 */ /* 0x000fe40006800000 */
[----:B------:R-:W-:-:S02]  /*2d990*/  R2UR UR6, R4 ;  /* 0x00000000040672ca */ /* 0x000fc400000e0000 */
[----:B------:R-:W-:Y:S02]  /*2d9a0*/  R2UR UR7, R5 ;  /* 0x00000000050772ca */ /* 0x000fe400000e0000 */
        /* <DEDUP_REMOVED lines=49> */
[----:B------:R-:W-:-:S05]  /*2dcc0*/  FMNMX.FTZ R21, R71, R14, !PT ;  /* 0x0000000e47157209 */ /* 0x000fca0007810000 */
[----:B------:R1:W-:Y:S04]  /*2dcd0*/  ST.E.64 desc[UR4][R6.64], R20 ;  /* 0x0000001406007985 */ /* 0x0003e8000c101b04 */
[----:B------:R-:W2:Y:S01]  /*2dce0*/  LD.E R24, desc[UR6][R6.64+0x4] ;  /* 0x0000040606187980 */ /* 0x000ea2000c101900 */
[----:B0-----:R-:W-:-:S03]  /*2dcf0*/  FMNMX.FTZ R9, R20, R9, !PT ;  /* 0x0000000914097209 */ /* 0x001fc60007810000 */
[----:B-1----:R-:W4:Y:S04]  /*2dd00*/  LD.E R20, desc[UR6][R6.64+0x14] ;  /* 0x0000140606147980 */ /* 0x002f28000c101900 */
[----:B------:R-:W0:Y:S02]  /*2dd10*/  SHFL.BFLY PT, R14, R9, 0x1, 0x1f ;  /* 0x0c201f00090e7f89 */ /* 0x000e2400000e0000 */
[----:B0-----:R-:W-:-:S05]  /*2dd20*/  FMNMX.FTZ R13, R9, R14, !PT ;  /* 0x0000000e090d7209 */ /* 0x001fca0007810000 */
[----:B------:R-:W-:Y:S04]  /*2dd30*/  ST.E desc[UR4][R6.64], R13 ;  /* 0x0000000d06007985 */ /* 0x000fe8000c101904 */
[----:B------:R-:W3:Y:S01]  /*2dd40*/  LD.E R15, desc[UR6][R6.64] ;  /* 0x00000006060f7980 */ /* 0x000ee2000c101900 */
[----:B------:R-:W-:Y:S02]  /*2dd50*/  R2UR UR8, R4 ;  /* 0x00000000040872ca */ /* 0x000fe400000e0000 */
[----:B------:R-:W-:Y:S01]  /*2dd60*/  R2UR UR9, R5 ;  /* 0x00000000050972ca */ /* 0x000fe200000e0000 */
[----:B--2---:R-:W0:Y:S02]  /*2dd70*/  SHFL.BFLY PT, R9, R24, 0x2, 0x1f ;  /* 0x0c401f0018097f89 */ /* 0x004e2400000e0000 */
[----:B0-----:R-:W-:-:S05]  /*2dd80*/  FMNMX.FTZ R9, R9, R24, !PT ;  /* 0x0000001809097209 */ /* 0x001fca0007810000 */
[----:B------:R-:W0:Y:S01]  /*2dd90*/  SHFL.BFLY PT, R14, R9, 0x1, 0x1f ;  /* 0x0c201f00090e7f89 */ /* 0x000e2200000e0000 */
[----:B---3--:R-:W-:Y:S02]  /*2dda0*/  FSETP.NEU.FTZ.AND P0, PT, R15, -INF , PT ;  /* 0xff8000000f00780b */ /* 0x008fe40003f1d000 */
[----:B0-----:R-:W-:Y:S02]  /*2ddb0*/  FMNMX.FTZ R13, R9, R14, !PT ;  /* 0x0000000e090d7209 */ /* 0x001fe40007810000 */
[----:B------:R-:W-:Y:S02]  /*2ddc0*/  FSEL R15, R15, RZ, P0 ;  /* 0x000000ff0f0f7208 */ /* 0x000fe40000000000 */
[----:B------:R-:W-:-:S03]  /*2ddd0*/  FSETP.NEU.FTZ.AND P0, PT, R13, -INF , PT ;  /* 0xff8000000d00780b */ /* 0x000fc60003f1d000 */
[----:B------:R-:W-:Y:S01]  /*2dde0*/  FADD.FTZ R15, R2, -R15 ;  /* 0x8000000f020f7221 */ /* 0x000fe20000010000 */
[----:B------:R-:W-:-:S05]  /*2ddf0*/  FSEL R2, R13, RZ, P0 ;  /* 0x000000ff0d027208 */ /* 0x000fca0000000000 */
[----:B------:R-:W-:Y:S01]  /*2de00*/  FADD.FTZ R3, R3, -R2 ;  /* 0x8000000203037221 */ /* 0x000fe20000010000 */
[----:B------:R-:W-:-:S03]  /*2de10*/  FMUL.FTZ R15, R15, R72 ;  /* 0x000000480f0f7220 */ /* 0x000fc60000410000 */
[----:B------:R-:W-:Y:S01]  /*2de20*/  FMUL.FTZ R72, R72, R3 ;  /* 0x0000000348487220 */ /* 0x000fe20000410000 */
[----:B------:R-:W4:Y:S08]  /*2de30*/  MUFU.EX2 R24, R15 ;  /* 0x0000000f00187308 */ /* 0x000f300000000800 */
[----:B------:R-:W0:Y:S01]  /*2de40*/  MUFU.EX2 R9, R72 ;  /* 0x0000004800097308 */ /* 0x000e220000000800 */
[----:B------:R-:W-:Y:S01]  /*2de50*/  ST.E desc[UR4][R6.64+0x4], R13 ;  /* 0x0000040d06007985 */ /* 0x000fe2000c101904 */
[----:B----4-:R-:W-:Y:S01]  /*2de60*/  FMUL.FTZ R19, R24, R19 ;  /* 0x0000001318137220 */ /* 0x010fe20000410000 */
[----:B0-----:R-:W-:-:S04]  /*2de70*/  FMUL.FTZ R21, R9, R20 ;  /* 0x0000001409157220 */ /* 0x001fc80000410000 */
[----:B------:R-:W-:Y:S04]  /*2de80*/  ST.E desc[UR6][R6.64+0x10], R19 ;  /* 0x0000101306007985 */ /* 0x000fe8000c101906 */
[----:B------:R0:W-:Y:S04]  /*2de90*/  ST.E desc[UR8][R6.64+0x14], R21 ;  /* 0x0000141506007985 */ /* 0x0001e8000c101908 */
[----:B------:R-:W2:Y:S04]  /*2dea0*/  LDL.64 R2, [R0+0x70] ;  /* 0x0000700000027983 */ /* 0x000ea80000100a00 */
[----:B--2---:R-:W0:Y:S04]  /*2deb0*/  LD.E R73, desc[UR6][R2.64+0x20] ;  /* 0x0000200602497980 */ /* 0x004e28000c101900 */
[----:B------:R-:W0:Y:S04]  /*2dec0*/  LD.E R14, desc[UR4][R2.64] ;  /* 0x00000004020e7980 */ /* 0x000e28000c101900 */
[----:B------:R-:W2:Y:S04]  /*2ded0*/  LD.E R72, desc[UR4][R2.64+0x4] ;  /* 0x0000040402487980 */ /* 0x000ea8000c101900 */
[----:B------:R-:W3:Y:S04]  /*2dee0*/  LD.E R15, desc[UR4][R2.64+0x10] ;  /* 0x00001004020f7980 */ /* 0x000ee8000c101900 */
[----:B------:R-:W4:Y:S01]  /*2def0*/  LD.E R74, desc[UR6][R2.64+0x14] ;  /* 0x00001406024a7980 */ /* 0x000f22000c101900 */
[C---:B0-----:R-:W-:Y:S01]  /*2df00*/  FMUL.FTZ R6, R14.reuse, R73 ;  /* 0x000000490e067220 */ /* 0x041fe20000410000 */
[----:B------:R-:W-:-:S04]  /*2df10*/  FSETP.NEU.FTZ.AND P0, PT, R14, -INF , PT ;  /* 0xff8000000e00780b */ /* 0x000fc80003f1d000 */
[----:B------:R-:W-:Y:S01]  /*2df20*/  FSEL R6, R6, RZ, P0 ;  /* 0x000000ff06067208 */ /* 0x000fe20000000000 */
[----:B--2---:R-:W-:Y:S01]  /*2df30*/  FMUL.FTZ R7, R73, R72 ;  /* 0x0000004849077220 */ /* 0x004fe20000410000 */
[----:B------:R-:W-:-:S03]  /*2df40*/  FSETP.NEU.FTZ.AND P0, PT, R72, -INF , PT ;  /* 0xff8000004800780b */ /* 0x000fc60003f1d000 */
        /* <DEDUP_REMOVED lines=24> */
[----:B------:R-:W-:-:S05]  /*2e0d0*/  FSEL R6, R7, RZ, P0 ;  /* 0x000000ff07067208 */ /* 0x000fca0000000000 */
[-CC-:B------:R-:W-:Y:S01]  /*2e0e0*/  FFMA.FTZ R153, R26, R73.reuse, -R6.reuse ;  /* 0x000000491a997223 */ /* 0x180fe20000010806 */
[-CC-:B------:R-:W-:Y:S01]  /*2e0f0*/  FFMA.FTZ R26, R10, R73.reuse, -R6.reuse ;  /* 0x000000490a1a7223 */ /* 0x180fe20000010806 */
[----:B------:R-:W3:Y:S01]  /*2e100*/  MUFU.EX2 R152, R152 ;  /* 0x0000009800987308 */ /* 0x000ee20000000800 */
[-CC-:B------:R-:W-:Y:S01]  /*2e110*/  FFMA.FTZ R155, R30, R73.reuse, -R6.reuse ;  /* 0x000000491e9b7223 */ /* 0x180fe20000010806 */
[----:B------:R-:W-:-:S06]  /*2e120*/  FFMA.FTZ R28, R31, R73, -R6 ;  /* 0x000000491f1c7223 */ /* 0x000fcc0000010806 */
[----:B------:R-:W4:Y:S01]  /*2e130*/  MUFU.EX2 R153, R153 ;  /* 0x0000009900997308 */ /* 0x000f220000000800 */
[----:B------:R-:W-:-:S07]  /*2e140*/  FFMA.FTZ R157, R34, R73, -R6 ;  /* 0x00000049229d7223 */ /* 0x000fce0000010806 */
[----:B------:R-:W0:Y:S08]  /*2e150*/  MUFU.EX2 R25, R25 ;  /* 0x0000001900197308 */ /* 0x000e300000000800 */
[----:B------:R-:W1:Y:S01]  /*2e160*/  MUFU.EX2 R26, R26 ;  /* 0x0000001a001a7308 */ /* 0x000e620000000800 */
[----:B------:R-:W-:-:S07]  /*2e170*/  FFMA.FTZ R156, R35, R73, -R6 ;  /* 0x00000049239c7223 */ /* 0x000fce0000010806 */
[----:B------:R-:W2:Y:S08]  /*2e180*/  MUFU.EX2 R154, R154 ;  /* 0x0000009a009a7308 */ /* 0x000eb00000000800 */
[----:B------:R-:W2:Y:S01]  /*2e190*/  MUFU.EX2 R155, R155 ;  /* 0x0000009b009b7308 */ /* 0x000ea20000000800 */
[----:B---3--:R-:W-:Y:S01]  /*2e1a0*/  FADD.FTZ R14, R152, R15 ;  /* 0x0000000f980e7221 */ /* 0x008fe20000010000 */
[----:B----4-:R-:W-:-:S06]  /*2e1b0*/  FADD.FTZ R7, R153, R74 ;  /* 0x0000004a99077221 */ /* 0x010fcc0000010000 */
[----:B------:R-:W3:Y:S01]  /*2e1c0*/  MUFU.EX2 R27, R27 ;  /* 0x0000001b001b7308 */ /* 0x000ee20000000800 */
[----:B------:R-:W-:-:S07]  /*2e1d0*/  FFMA.FTZ R10, R38, R73, -R6 ;  /* 0x00000049260a7223 */ /* 0x000fce0000010806 */
[----:B------:R-:W4:Y:S01]  /*2e1e0*/  MUFU.EX2 R28, R28 ;  /* 0x0000001c001c7308 */ /* 0x000f220000000800 */
[----:B0-----:R-:W-:Y:S01]  /*2e1f0*/  FADD.FTZ R15, R25, R14 ;  /* 0x0000000e190f7221 */ /* 0x001fe20000010000 */
[----:B-1----:R-:W-:-:S06]  /*2e200*/  FADD.FTZ R14, R26, R7 ;  /* 0x000000071a0e7221 */ /* 0x002fcc0000010000 */
[----:B------:R-:W0:Y:S01]  /*2e210*/  MUFU.EX2 R21, R21 ;  /* 0x0000001500157308 */ /* 0x000e220000000800 */
[----:B------:R-:W-:-:S07]  /*2e220*/  FFMA.FTZ R158, R39, R73, -R6 ;  /* 0x00000049279e7223 */ /* 0x000fce0000010806 */
[----:B------:R-:W1:Y:S01]  /*2e230*/  MUFU.EX2 R157, R157 ;  /* 0x0000009d009d7308 */ /* 0x000e620000000800 */
[----:B--2---:R-:W-:Y:S01]  /*2e240*/  FADD.FTZ R30, R154, R15 ;  /* 0x0000000f9a1e7221 */ /* 0x004fe20000010000 */
[----:B------:R-:W-:-:S06]  /*2e250*/  FADD.FTZ R7, R155, R14 ;  /* 0x0000000e9b077221 */ /* 0x000fcc0000010000 */
[----:B------:R-:W2:Y:S01]  /*2e260*/  MUFU.EX2 R20, R20 ;  /* 0x0000001400147308 */ /* 0x000ea20000000800 */
[----:B------:R-:W-:-:S07]  /*2e270*/  FFMA.FTZ R169, R42, R73, -R6 ;  /* 0x000000492aa97223 */ /* 0x000fce0000010806 */
        /* <DEDUP_REMOVED lines=78> */
[----:B------:R-:W3:Y:S08]  /*2e760*/  MUFU.EX2 R188, R188 ;  /* 0x000000bc00bc7308 */ /* 0x000ef00000000800 */
[----:B------:R-:W4:Y:S01]  /*2e770*/  MUFU.EX2 R162, R162 ;  /* 0x000000a200a27308 */ /* 0x000f220000000800 */
[----:B0-----:R-:W-:Y:S01]  /*2e780*/  FADD.FTZ R6, R182, R7 ;  /* 0x00000007b6067221 */ /* 0x001fe20000010000 */
[----:B-1----:R-:W-:-:S06]  /*2e790*/  FADD.FTZ R30, R14, R29 ;  /* 0x0000001d0e1e7221 */ /* 0x002fcc0000010000 */
[----:B------:R-:W0:Y:S08]  /*2e7a0*/  MUFU.EX2 R187, R187 ;  /* 0x000000bb00bb7308 */ /* 0x000e300000000800 */
[----:B------:R-:W1:Y:S01]  /*2e7b0*/  MUFU.EX2 R160, R160 ;  /* 0x000000a000a07308 */ /* 0x000e620000000800 */
[----:B--2---:R-:W-:Y:S01]  /*2e7c0*/  FADD.FTZ R7, R189, R6 ;  /* 0x00000006bd077221 */ /* 0x004fe20000010000 */
[----:B------:R-:W-:-:S06]  /*2e7d0*/  FADD.FTZ R29, R163, R30 ;  /* 0x0000001ea31d7221 */ /* 0x000fcc0000010000 */
[----:B------:R-:W2:Y:S08]  /*2e7e0*/  MUFU.EX2 R186, R186 ;  /* 0x000000ba00ba7308 */ /* 0x000eb00000000800 */
[----:B------:R-:W2:Y:S01]  /*2e7f0*/  MUFU.EX2 R159, R159 ;  /* 0x0000009f009f7308 */ /* 0x000ea20000000800 */
[----:B---3--:R-:W-:Y:S01]  /*2e800*/  FADD.FTZ R6, R188, R7 ;  /* 0x00000007bc067221 */ /* 0x008fe20000010000 */
[----:B----4-:R-:W-:-:S03]  /*2e810*/  FADD.FTZ R29, R162, R29 ;  /* 0x0000001da21d7221 */ /* 0x010fc60000010000 */
[----:B0-----:R-:W-:Y:S01]  /*2e820*/  FADD.FTZ R7, R187, R6 ;  /* 0x00000006bb077221 */ /* 0x001fe20000010000 */
[----:B-1----:R-:W-:-:S03]  /*2e830*/  FADD.FTZ R6, R160, R29 ;  /* 0x0000001da0067221 */ /* 0x002fc60000010000 */
[----:B--2---:R-:W-:Y:S01]  /*2e840*/  FADD.FTZ R29, R186, R7 ;  /* 0x00000007ba1d7221 */ /* 0x004fe20000010000 */
[----:B------:R-:W-:-:S04]  /*2e850*/  FADD.FTZ R31, R159, R6 ;  /* 0x000000069f1f7221 */ /* 0x000fc80000010000 */
[----:B------:R-:W-:Y:S04]  /*2e860*/  ST.E desc[UR4][R2.64+0x10], R29 ;  /* 0x0000101d02007985 */ /* 0x000fe8000c101904 */
[----:B------:R0:W-:Y:S04]  /*2e870*/  ST.E desc[UR6][R2.64+0x14], R31 ;  /* 0x0000141f02007985 */ /* 0x0001e8000c101906 */
[----:B------:R-:W2:Y:S01]  /*2e880*/  LDL.64 R6, [R0+0x80] ;  /* 0x0000800000067983 */ /* 0x000ea20000100a00 */
        /* <DEDUP_REMOVED lines=8> */
[----:B--2---:R-:W2:Y:S04]  /*2e910*/  LD.E R85, desc[UR4][R6.64] ;  /* 0x0000000406557980 */ /* 0x004ea8000c101900 */
[----:B------:R-:W3:Y:S04]  /*2e920*/  LD.E R87, desc[UR6][R6.64+0x4] ;  /* 0x0000040606577980 */ /* 0x000ee8000c101900 */
        /* <DEDUP_REMOVED lines=35> */
[----:B------:R-:W-:-:S03]  /*2eb60*/  R2UR UR18, R4 ;  /* 0x00000000041272ca */ /* 0x000fc600000e0000 */
[----:B------:R-:W4:Y:S01]  /*2eb70*/  LD.E R49, desc[UR4][R6.64+0x124] ;  /* 0x0001240406317980 */ /* 0x000f22000c101900 */
[----:B------:R-:W-:-:S03]  /*2eb80*/  R2UR UR19, R5 ;  /* 0x00000000051372ca */ /* 0x000fc600000e0000 */
[----:B------:R-:W4:Y:S01]  /*2eb90*/  LD.E R51, desc[UR14][R6.64+0x130] ;  /* 0x0001300e06337980 */ /* 0x000f22000c101900 */
[----:B------:R-:W-:-:S03]  /*2eba0*/  R2UR UR20, R4 ;  /* 0x00000000041472ca */ /* 0x000fc600000e0000 */
[----:B------:R-:W4:Y:S01]  /*2ebb0*/  LD.E R53, desc[UR16][R6.64+0x134] ;  /* 0x0001341006357980 */ /* 0x000f22000c101900 */
[----:B------:R-:W-:-:S03]  /*2ebc0*/  R2UR UR21, R5 ;  /* 0x00000000051572ca */ /* 0x000fc600000e0000 */
[----:B------:R-:W4:Y:S01]  /*2ebd0*/  LD.E R55, desc[UR6][R6.64+0x140] ;  /* 0x0001400606377980 */ /* 0x000f22000c101900 */
[C---:B------:R-:W-:Y:S02]  /*2ebe0*/  R2UR UR22, R4.reuse ;  /* 0x00000000041672ca */ /* 0x040fe400000e0000 */
        /* <DEDUP_REMOVED lines=39> */
[----:B--2---:R-:W-:-:S03]  /*2ee60*/  FMUL.FTZ R95, R24, R85 ;  /* 0x00000055185f7220 */ /* 0x004fc60000410000 */
[----:B------:R-:W2:Y:S01]  /*2ee70*/  LD.E R64, desc[UR20][R6.64+0x98] ;  /* 0x0000981406407980 */ /* 0x000ea2000c101900 */
[----:B---3--:R-:W-:-:S03]  /*2ee80*/  FMUL.FTZ R97, R24, R87 ;  /* 0x0000005718617220 */ /* 0x008fc60000410000 */
[----:B------:R-:W3:Y:S01]  /*2ee90*/  LD.E R85, desc[UR20][R6.64+0x1b0] ;  /* 0x0001b01406557980 */ /* 0x000ee2000c101900 */
[----:B----4-:R-:W-:-:S03]  /*2eea0*/  FMUL.FTZ R99, R24, R89 ;  /* 0x0000005918637220 */ /* 0x010fc60000410000 */
[----:B------:R-:W4:Y:S04]  /*2eeb0*/  LD.E R87, desc[UR22][R6.64+0x1b4] ;  /* 0x0001b41606577980 */ /* 0x000f28000c101900 */
[----:B------:R-:W2:Y:S04]  /*2eec0*/  LD.E R89, desc[UR24][R6.64+0x1c0] ;  /* 0x0001c01806597980 */ /* 0x000ea8000c101900 */
[----:B------:R0:W-:Y:S01]  /*2eed0*/  ST.E desc[UR4][R6.64], R95 ;  /* 0x0000005f06007985 */ /* 0x0001e2000c101904 */
[----:B------:R-:W-:-:S03]  /*2eee0*/  FMUL.FTZ R119, R24, R101 ;  /* 0x0000006518777220 */ /* 0x000fc60000410000 */
[----:B------:R1:W-:Y:S04]  /*2eef0*/  ST.E desc[UR6][R6.64+0x4], R97 ;  /* 0x0000046106007985 */ /* 0x0003e8000c101906 */
[----:B------:R1:W-:Y:S04]  /*2ef00*/  ST.E desc[UR8][R6.64+0x10], R99 ;  /* 0x0000106306007985 */ /* 0x0003e8000c101908 */
[----:B0-----:R-:W2:Y:S04]  /*2ef10*/  LD.E R95, desc[UR14][R6.64+0x1d4] ;  /* 0x0001d40e065f7980 */ /* 0x001ea8000c101900 */
[----:B-1----:R-:W2:Y:S04]  /*2ef20*/  LD.E R97, desc[UR16][R6.64+0x1e0] ;  /* 0x0001e01006617980 */ /* 0x002ea8000c101900 */
        /* <DEDUP_REMOVED lines=77> */
[----:B------:R-:W-:Y:S01]  /*2f400*/  ST.E desc[UR4][R6.64+0x14], R119 ;  /* 0x0000147706007985 */ /* 0x000fe2000c101904 */
[C---:B------:R-:W-:Y:S01]  /*2f410*/  FMUL.FTZ R43, R24.reuse, R43 ;  /* 0x0000002b182b7220 */ /* 0x040fe20000410000 */
[----:B------:R-:W-:-:S02]  /*2f420*/  FMUL.FTZ R45, R24, R45 ;  /* 0x0000002d182d7220 */ /* 0x000fc40000410000 */
[----:B------:R-:W-:Y:S01]  /*2f430*/  ST.E desc[UR6][R6.64+0x20], R121 ;  /* 0x0000207906007985 */ /* 0x000fe2000c101906 */
[----:B------:R-:W-:-:S03]  /*2f440*/  FMUL.FTZ R47, R24, R47 ;  /* 0x0000002f182f7220 */ /* 0x000fc60000410000 */
[----:B------:R-:W-:Y:S01]  /*2f450*/  ST.E desc[UR8][R6.64+0x24], R123 ;  /* 0x0000247b06007985 */ /* 0x000fe2000c101908 */
[----:B------:R-:W-:-:S03]  /*2f460*/  FMUL.FTZ R49, R24, R49 ;  /* 0x0000003118317220 */ /* 0x000fc60000410000 */
        /* <DEDUP_REMOVED lines=23> */
[----:B------:R1:W-:Y:S01]  /*2f5e0*/  ST.E desc[UR12][R6.64+0xe4], R33 ;  /* 0x0000e42106007985 */ /* 0x0003e2000c10190c */
[----:B------:R-:W-:-:S03]  /*2f5f0*/  FMUL.FTZ R51, R24, R51 ;  /* 0x0000003318337220 */ /* 0x000fc60000410000 */
[----:B------:R1:W-:Y:S01]  /*2f600*/  ST.E desc[UR14][R6.64+0xf0], R35 ;  /* 0x0000f02306007985 */ /* 0x0003e2000c10190e */
[----:B------:R-:W-:-:S03]  /*2f610*/  FMUL.FTZ R53, R24, R53 ;  /* 0x0000003518357220 */ /* 0x000fc60000410000 */
[----:B------:R1:W-:Y:S01]  /*2f620*/  ST.E desc[UR4][R6.64+0xf4], R37 ;  /* 0x0000f42506007985 */ /* 0x0003e2000c101904 */
[----:B------:R-:W-:-:S03]  /*2f630*/  FMUL.FTZ R55, R24, R55 ;  /* 0x0000003718377220 */ /* 0x000fc60000410000 */
[----:B------:R-:W-:Y:S01]  /*2f640*/  ST.E desc[UR16][R6.64+0x100], R39 ;  /* 0x0001002706007985 */ /* 0x000fe2000c101910 */
        /* <DEDUP_REMOVED lines=26> */
[----:B---3--:R-:W-:-:S03]  /*2f7f0*/  FMUL.FTZ R85, R24, R85 ;  /* 0x0000005518557220 */ /* 0x008fc60000410000 */
[----:B------:R-:W-:Y:S01]  /*2f800*/  ST.E desc[UR16][R6.64+0x170], R67 ;  /* 0x0001704306007985 */ /* 0x000fe2000c101910 */
[----:B----4-:R-:W-:-:S03]  /*2f810*/  FMUL.FTZ R87, R24, R87 ;  /* 0x0000005718577220 */ /* 0x010fc60000410000 */
[----:B------:R-:W-:Y:S01]  /*2f820*/  ST.E desc[UR6][R6.64+0x174], R69 ;  /* 0x0001744506007985 */ /* 0x000fe2000c101906 */
[----:B--2---:R-:W-:-:S03]  /*2f830*/  FMUL.FTZ R89, R24, R89 ;  /* 0x0000005918597220 */ /* 0x004fc60000410000 */
        /* <DEDUP_REMOVED lines=15> */
[----:B0-----:R-:W-:-:S03]  /*2f930*/  FMUL.FTZ R3, R9, R2 ;  /* 0x0000000209037220 */ /* 0x001fc60000410000 */
[----:B------:R-:W-:Y:S01]  /*2f940*/  ST.E desc[UR8][R6.64+0x1c0], R89 ;  /* 0x0001c05906007985 */ /* 0x000fe2000c101908 */
[----:B-1----:R-:W-:-:S03]  /*2f950*/  FMUL.FTZ R29, R9, R30 ;  /* 0x0000001e091d7220 */ /* 0x002fc60000410000 */
[----:B------:R-:W-:Y:S04]  /*2f960*/  ST.E desc[UR10][R6.64+0x1c4], R91 ;  /* 0x0001c45b06007985 */ /* 0x000fe8000c10190a */
[----:B------:R-:W-:Y:S01]  /*2f970*/  ST.E desc[UR12][R6.64+0x1d0], R93 ;  /* 0x0001d05d06007985 */ /* 0x000fe2000c10190c */
[----:B------:R-:W-:-:S03]  /*2f980*/  FMUL.FTZ R31, R9, R36 ;  /* 0x00000024091f7220 */ /* 0x000fc60000410000 */
[----:B------:R-:W-:Y:S01]  /*2f990*/  ST.E desc[UR14][R6.64+0x1d4], R95 ;  /* 0x0001d45f06007985 */ /* 0x000fe2000c10190e */
[----:B------:R-:W-:-:S03]  /*2f9a0*/  FMUL.FTZ R33, R9, R32 ;  /* 0x0000002009217220 */ /* 0x000fc60000410000 */
[----:B------:R-:W-:Y:S01]  /*2f9b0*/  ST.E desc[UR6][R6.64+0x1e0], R97 ;  /* 0x0001e06106007985 */ /* 0x000fe2000c101906 */
[----:B------:R-:W-:-:S03]  /*2f9c0*/  FMUL.FTZ R35, R9, R34 ;  /* 0x0000002209237220 */ /* 0x000fc60000410000 */
[----:B------:R-:W-:Y:S04]  /*2f9d0*/  ST.E desc[UR16][R6.64+0x1e4], R99 ;  /* 0x0001e46306007985 */ /* 0x000fe8000c101910 */
[----:B------:R-:W-:Y:S04]  /*2f9e0*/  ST.E desc[UR4][R6.64+0x1f0], R103 ;  /* 0x0001f06706007985 */ /* 0x000fe8000c101904 */
[----:B------:R-:W-:Y:S01]  /*2f9f0*/  ST.E desc[UR8][R6.64+0x1f4], R101 ;  /* 0x0001f46506007985 */ /* 0x000fe2000c101908 */
[----:B------:R-:W-:-:S03]  /*2fa00*/  FMUL.FTZ R37, R9, R42 ;  /* 0x0000002a09257220 */ /* 0x000fc60000410000 */
        /* <DEDUP_REMOVED lines=9> */
[C---:B------:R-:W-:Y:S01]  /*2faa0*/  FMUL.FTZ R39, R9.reuse, R50 ;  /* 0x0000003209277220 */ /* 0x040fe20000410000 */
[C---:B0-----:R-:W-:Y:S02]  /*2fab0*/  FMUL.FTZ R33, R9.reuse, R46 ;  /* 0x0000002e09217220 */ /* 0x041fe40000410000 */
[----:B------:R0:W-:Y:S01]  /*2fac0*/  ST.E desc[UR8][R6.64+0x38], R29 ;  /* 0x0000381d06007985 */ /* 0x0001e2000c101908 */
[----:B-1----:R-:W-:-:S03]  /*2fad0*/  FMUL.FTZ R35, R9, R48 ;  /* 0x0000003009237220 */ /* 0x002fc60000410000 */
[----:B------:R-:W-:Y:S01]  /*2fae0*/  ST.E desc[UR10][R6.64+0x3c], R37 ;  /* 0x00003c2506007985 */ /* 0x000fe2000c10190a */
[----:B--2---:R-:W-:-:S03]  /*2faf0*/  FMUL.FTZ R3, R9, R52 ;  /* 0x0000003409037220 */ /* 0x004fc60000410000 */
[----:B------:R1:W-:Y:S01]  /*2fb00*/  ST.E desc[UR6][R6.64+0x48], R31 ;  /* 0x0000481f06007985 */ /* 0x0003e2000c101906 */
[----:B0-----:R-:W-:-:S03]  /*2fb10*/  FMUL.FTZ R29, R9, R54 ;  /* 0x00000036091d7220 */ /* 0x001fc60000410000 */
[----:B------:R0:W-:Y:S04]  /*2fb20*/  ST.E desc[UR12][R6.64+0x4c], R33 ;  /* 0x00004c2106007985 */ /* 0x0001e8000c10190c */
[----:B------:R2:W-:Y:S01]  /*2fb30*/  ST.E desc[UR14][R6.64+0x58], R35 ;  /* 0x0000582306007985 */ /* 0x0005e2000c10190e */
[----:B-1----:R-:W-:-:S03]  /*2fb40*/  FMUL.FTZ R31, R9, R56 ;  /* 0x00000038091f7220 */ /* 0x002fc60000410000 */
[----:B------:R1:W-:Y:S01]  /*2fb50*/  ST.E desc[UR16][R6.64+0x5c], R39 ;  /* 0x00005c2706007985 */ /* 0x0003e2000c101910 */
[C---:B------:R-:W-:Y:S01]  /*2fb60*/  FMUL.FTZ R37, R9.reuse, R62 ;  /* 0x0000003e09257220 */ /* 0x040fe20000410000 */
[C---:B0-----:R-:W-:Y:S02]  /*2fb70*/  FMUL.FTZ R33, R9.reuse, R58 ;  /* 0x0000003a09217220 */ /* 0x041fe40000410000 */
[----:B------:R0:W-:Y:S01]  /*2fb80*/  ST.E desc[UR4][R6.64+0x68], R3 ;  /* 0x0000680306007985 */ /* 0x0001e2000c101904 */
[----:B--2---:R-:W-:-:S03]  /*2fb90*/  FMUL.FTZ R35, R9, R60 ;  /* 0x0000003c09237220 */ /* 0x004fc60000410000 */
[----:B------:R2:W-:Y:S01]  /*2fba0*/  ST.E desc[UR8][R6.64+0x6c], R29 ;  /* 0x00006c1d06007985 */ /* 0x0005e2000c101908 */
[----:B-1----:R-:W-:-:S03]  /*2fbb0*/  FMUL.FTZ R39, R9, R64 ;  /* 0x0000004009277220 */ /* 0x002fc60000410000 */
[----:B------:R1:W-:Y:S01]  /*2fbc0*/  ST.E desc[UR6][R6.64+0x78], R31 ;  /* 0x0000781f06007985 */ /* 0x0003e2000c101906 */
[----:B0-----:R-:W-:-:S03]  /*2fbd0*/  FMUL.FTZ R3, R9, R66 ;  /* 0x0000004209037220 */ /* 0x001fc60000410000 */
        /* <DEDUP_REMOVED lines=10> */
[----:B------:R1:W-:Y:S04]  /*2fc80*/  ST.E desc[UR6][R6.64+0xa8], R29 ;  /* 0x0000a81d06007985 */ /* 0x0003e8000c101906 */
[----:B------:R3:W-:Y:S01]  /*2fc90*/  ST.E desc[UR8][R6.64+0xac], R31 ;  /* 0x0000ac1f06007985 */ /* 0x0007e2000c101908 */
[C---:B0-----:R-:W-:Y:S01]  /*2fca0*/  FMUL.FTZ R39, R9.reuse, R78 ;  /* 0x0000004e09277220 */ /* 0x041fe20000410000 */
[C---:B--2---:R-:W-:Y:S02]  /*2fcb0*/  FMUL.FTZ R3, R9.reuse, R80 ;  /* 0x0000005009037220 */ /* 0x044fe40000410000 */
[----:B------:R0:W-:Y:S01]  /*2fcc0*/  ST.E desc[UR10][R6.64+0xb8], R33 ;  /* 0x0000b82106007985 */ /* 0x0001e2000c10190a */
[----:B-1----:R-:W-:-:S03]  /*2fcd0*/  FMUL.FTZ R29, R9, R88 ;  /* 0x00000058091d7220 */ /* 0x002fc60000410000 */
[----:B------:R1:W-:Y:S01]  /*2fce0*/  ST.E desc[UR12][R6.64+0xbc], R35 ;  /* 0x0000bc2306007985 */ /* 0x0003e2000c10190c */
[----:B---3--:R-:W-:-:S03]  /*2fcf0*/  FMUL.FTZ R31, R9, R82 ;  /* 0x00000052091f7220 */ /* 0x008fc60000410000 */
[----:B------:R2:W-:Y:S01]  /*2fd00*/  ST.E desc[UR14][R6.64+0xc8], R37 ;  /* 0x0000c82506007985 */ /* 0x0005e2000c10190e */
[----:B0-----:R-:W-:-:S03]  /*2fd10*/  FMUL.FTZ R33, R9, R86 ;  /* 0x0000005609217220 */ /* 0x001fc60000410000 */
[----:B------:R0:W-:Y:S01]  /*2fd20*/  ST.E desc[UR4][R6.64+0xcc], R3 ;  /* 0x0000cc0306007985 */ /* 0x0001e2000c101904 */
[----:B-1----:R-:W-:-:S03]  /*2fd30*/  FMUL.FTZ R35, R9, R84 ;  /* 0x0000005409237220 */ /* 0x002fc60000410000 */
[----:B------:R1:W-:Y:S01]  /*2fd40*/  ST.E desc[UR16][R6.64+0xd8], R39 ;  /* 0x0000d82706007985 */ /* 0x0003e2000c101910 */
[----:B--2---:R-:W-:-:S03]  /*2fd50*/  FMUL.FTZ R37, R9, R90 ;  /* 0x0000005a09257220 */ /* 0x004fc60000410000 */
        /* <DEDUP_REMOVED lines=59> */
[C---:B-1----:R-:W-:Y:S02]  /*30110*/  FMUL.FTZ R29, R9.reuse, R222 ;  /* 0x000000de091d7220 */ /* 0x042fe40000410000 */
[----:B------:R-:W-:Y:S01]  /*30120*/  ST.E desc[UR8][R6.64+0x1cc], R31 ;  /* 0x0001cc1f06007985 */ /* 0x000fe2000c101908 */
[----:B--2---:R-:W-:-:S03]  /*30130*/  FMUL.FTZ R39, R9, R148 ;  /* 0x0000009409277220 */ /* 0x004fc60000410000 */
[----:B------:R0:W-:Y:S01]  /*30140*/  ST.E desc[UR10][R6.64+0x1d8], R33 ;  /* 0x0001d82106007985 */ /* 0x0001e2000c10190a */
[----:B------:R-:W-:-:S03]  /*30150*/  FMUL.FTZ R9, R9, R224 ;  /* 0x000000e009097220 */ /* 0x000fc60000410000 */
[----:B------:R-:W-:Y:S04]  /*30160*/  ST.E desc[UR6][R6.64+0x1dc], R29 ;  /* 0x0001dc1d06007985 */ /* 0x000fe8000c101906 */
[----:B------:R-:W-:Y:S04]  /*30170*/  ST.E desc[UR12][R6.64+0x1e8], R35 ;  /* 0x0001e82306007985 */ /* 0x000fe8000c10190c */
[----:B------:R-:W-:Y:S04]  /*30180*/  ST.E desc[UR14][R6.64+0x1ec], R37 ;  /* 0x0001ec2506007985 */ /* 0x000fe8000c10190e */
[----:B------:R-:W-:Y:S04]  /*30190*/  ST.E desc[UR16][R6.64+0x1f8], R39 ;  /* 0x0001f82706007985 */ /* 0x000fe8000c101910 */
[----:B------:R1:W-:Y:S04]  /*301a0*/  ST.E desc[UR18][R6.64+0x1fc], R9 ;  /* 0x0001fc0906007985 */ /* 0x0003e8000c101912 */
[----:B---3--:R-:W2:Y:S01]  /*301b0*/  LDL.64 R2, [R0+0x80] ;  /* 0x0000800000027983 */ /* 0x008ea20000100a00 */
[----:B------:R-:W-:-:S02]  /*301c0*/  LEA.HI R8, R8, 0x8, RZ, 0x19 ;  /* 0x0000000808087811 */ /* 0x000fc400078fc8ff */
[----:B------:R-:W-:Y:S01]  /*301d0*/  R2UR UR28, R4 ;  /* 0x00000000041c72ca */ /* 0x000fe200000e0000 */
[----:B0-----:R-:W3:Y:S02]  /*301e0*/  LDL.64 R32, [R0] ;  /* 0x0000000000207983 */ /* 0x001ee40000100a00 */
[----:B------:R1:W-:Y:S01]  /*301f0*/  BAR.SYNC.DEFER_BLOCKING R8, 0x100 ;  /* 0x000400080000751d */ /* 0x0003e20000010000 */
[----:B------:R-:W-:-:S05]  /*30200*/  R2UR UR29, R5 ;  /* 0x00000000051d72ca */ /* 0x000fca00000e0000 */
[----:B------:R-:W4:Y:S04]  /*30210*/  LDL.64 R30, [R0+0x98] ;  /* 0x00009800001e7983 */ /* 0x000f280000100a00 */
[----:B-1----:R-:W4:Y:S04]  /*30220*/  LDL.64 R8, [R0+0x88] ;  /* 0x0000880000087983 */ /* 0x002f280000100a00 */
[----:B--2---:R-:W2:Y:S04]  /*30230*/  LD.E R29, desc[UR4][R2.64] ;  /* 0x00000004021d7980 */ /* 0x004ea8000c101900 */
        /* <DEDUP_REMOVED lines=64> */
[----:B---3--:R-:W3:Y:S04]  /*30640*/  LD.E R33, desc[UR6][R32.64] ;  /* 0x0000000620217980 */ /* 0x008ee8000c101900 */
[----:B----4-:R-:W3:Y:S04]  /*30650*/  LD.E.64 R6, desc[UR4][R30.64] ;  /* 0x000000041e067980 */ /* 0x010ee8000c101b00 */
[----:B--2---:R0:W-:Y:S04]  /*30660*/  ST.E desc[UR8][R2.64], R29 ;  /* 0x0000001d02007985 */ /* 0x0041e8000c101908 */
        /* <DEDUP_REMOVED lines=64> */
[----:B0-----:R-:W4:Y:S04]  /*30a70*/  LD.E R29, desc[UR28][R2.64+0x104] ;  /* 0x0001041c021d7980 */ /* 0x001f28000c101900 */
[----:B----4-:R0:W-:Y:S04]  /*30a80*/  ST.E desc[UR4][R2.64+0x104], R29 ;  /* 0x0001041d02007985 */ /* 0x0101e8000c101904 */
[----:B------:R-:W4:Y:S04]  /*30a90*/  LD.E R31, desc[UR6][R2.64+0x108] ;  /* 0x00010806021f7980 */ /* 0x000f28000c101900 */
[----:B-1----:R-:W3:Y:S04]  /*30aa0*/  LD.E R35, desc[UR8][R2.64+0x10c] ;  /* 0x00010c0802237980 */ /* 0x002ee8000c101900 */
        /* <DEDUP_REMOVED lines=60> */
[----:B----4-:R-:W-:Y:S04]  /*30e70*/  ST.E desc[UR4][R2.64+0x108], R31 ;  /* 0x0001081f02007985 */ /* 0x010fe8000c101904 */
[----:B---3--:R-:W-:Y:S04]  /*30e80*/  ST.E desc[UR6][R2.64+0x10c], R35 ;  /* 0x00010c2302007985 */ /* 0x008fe8000c101906 */
        /* <DEDUP_REMOVED lines=83> */
[----:B------:R-:W-:Y:S01]  /*313c0*/  IMAD R6, R33, 0xc00, R6 ;  /* 0x00000c0021067824 */ /* 0x000fe200078e0206 */
[----:B------:R-:W-:Y:S01]  /*313d0*/  F2FP.F16.F32.PACK_AB R152, R25, R152 ;  /* 0x000000981998723e */ /* 0x000fe200000000ff */
[----:B0-----:R-:W4:Y:S01]  /*313e0*/  LD.E R29, desc[UR22][R2.64+0x14] ;  /* 0x00001416021d7980 */ /* 0x001f22000c101900 */
[----:B------:R-:W-:Y:S02]  /*313f0*/  F2FP.F16.F32.PACK_AB R154, R27, R154 ;  /* 0x0000009a1b9a723e */ /* 0x000fe400000000ff */
[----:B------:R-:W-:Y:S01]  /*31400*/  F2FP.F16.F32.PACK_AB R153, R26, R153 ;  /* 0x000000991a99723e */ /* 0x000fe200000000ff */
[----:B------:R-:W4:Y:S01]  /*31410*/  LD.E R25, desc[UR30][R2.64+0x4] ;  /* 0x0000041e02197980 */ /* 0x000f22000c101900 */
[----:B------:R-:W-:-:S03]  /*31420*/  F2FP.F16.F32.PACK_AB R155, R28, R155 ;  /* 0x0000009b1c9b723e */ /* 0x000fc600000000ff */
        /* <DEDUP_REMOVED lines=128> */
[----:B------:R-:W-:Y:S01]  /*31c30*/  R2UR UR7, R7 ;  /* 0x00000000070772ca */ /* 0x000fe200000e0000 */
[----:B------:R-:W-:Y:S01]  /*31c40*/  VOTEU.ANY UP0, P0 ;  /* 0x00000000003f7886 */ /* 0x000fe20000000100 */
        /* <DEDUP_REMOVED lines=25> */
[----:B------:R-:W-:Y:S01]  /*31de0*/  HGMMA.64x256x16.F32 R24, R152, gdesc[UR4].tnspB, R24, UP0, gsb0 ;  /* 0x43e0000498187df0 */ /* 0x000fe2000b800818 */
        /* <DEDUP_REMOVED lines=24> */
[----:B------:R-:W-:-:S02]  /*31f70*/  WARPGROUP.DEPBAR.LE gsb0, 0x0 ;  /* 0x00008000000079c5 */ /* 0x000fc40000010000 */
[----:B------:R0:W-:Y:S01]  /*31f80*/  ST.E desc[UR4][R2.64], R24 ;  /* 0x0000001802007985 */ /* 0x0001e2000c101904 */
[C---:B------:R-:W-:Y:S02]  /*31f90*/  R2UR UR4, R4.reuse ;  /* 0x00000000040472ca */ /* 0x040fe400000e0000 */
[C---:B------:R-:W-:Y:S01]  /*31fa0*/  R2UR UR5, R5.reuse ;  /* 0x00000000050572ca */ /* 0x040fe200000e0000 */
[----:B------:R1:W-:Y:S01]  /*31fb0*/  ST.E desc[UR6][R2.64+0x4], R25 ;  /* 0x0000041902007985 */ /* 0x0003e2000c101906 */
[----:B------:R-:W-:Y:S02]  /*31fc0*/  R2UR UR6, R4 ;  /* 0x00000000040672ca */ /* 0x000fe400000e0000 */
[----:B------:R-:W-:-:S09]  /*31fd0*/  R2UR UR7, R5 ;  /* 0x00000000050772ca */ /* 0x000fd200000e0000 */
[----:B------:R2:W-:Y:S01]  /*31fe0*/  ST.E desc[UR4][R2.64+0x8], R26 ;  /* 0x0000081a02007985 */ /* 0x0005e2000c101904 */
[C---:B------:R-:W-:Y:S02]  /*31ff0*/  R2UR UR4, R4.reuse ;  /* 0x00000000040472ca */ /* 0x040fe400000e0000 */
        /* <DEDUP_REMOVED lines=327> */
[----:B------:R-:W-:Y:S01]  /*33470*/  R2UR UR23, R5 ;  /* 0x00000000051772ca */ /* 0x000fe200000e0000 */
[----:B------:R4:W-:Y:S04]  /*33480*/  ST.E desc[UR24][R2.64+0x1c0], R136 ;  /* 0x0001c08802007985 */ /* 0x0009e8000c101918 */
[----:B------:R4:W-:Y:S04]  /*33490*/  ST.E desc[UR26][R2.64+0x1c4], R137 ;  /* 0x0001c48902007985 */ /* 0x0009e8000c10191a */
[----:B------:R4:W-:Y:S04]  /*334a0*/  ST.E desc[UR28][R2.64+0x1c8], R138 ;  /* 0x0001c88a02007985 */ /* 0x0009e8000c10191c */
[----:B------:R4:W-:Y:S04]  /*334b0*/  ST.E desc[UR4][R2.64+0x1cc], R139 ;  /* 0x0001cc8b02007985 */ /* 0x0009e8000c101904 */
[----:B------:R4:W-:Y:S04]  /*334c0*/  ST.E desc[UR6][R2.64+0x1d0], R140 ;  /* 0x0001d08c02007985 */ /* 0x0009e8000c101906 */
[----:B------:R4:W-:Y:S04]  /*334d0*/  ST.E desc[UR8][R2.64+0x1d4], R141 ;  /* 0x0001d48d02007985 */ /* 0x0009e8000c101908 */
[----:B------:R4:W-:Y:S01]  /*334e0*/  ST.E desc[UR10][R2.64+0x1d8], R142 ;  /* 0x0001d88e02007985 */ /* 0x0009e2000c10190a */
[----:B------:R-:W-:-:S03]  /*334f0*/  R2UR UR24, R4 ;  /* 0x00000000041872ca */ /* 0x000fc600000e0000 */
[----:B------:R4:W-:Y:S01]  /*33500*/  ST.E desc[UR12][R2.64+0x1dc], R143 ;  /* 0x0001dc8f02007985 */ /* 0x0009e2000c10190c */
[----:B------:R-:W-:-:S03]  /*33510*/  R2UR UR25, R5 ;  /* 0x00000000051972ca */ /* 0x000fc600000e0000 */
[----:B------:R4:W-:Y:S01]  /*33520*/  ST.E desc[UR14][R2.64+0x1e0], R144 ;  /* 0x0001e09002007985 */ /* 0x0009e2000c10190e */
[----:B------:R-:W-:-:S03]  /*33530*/  R2UR UR26, R4 ;  /* 0x00000000041a72ca */ /* 0x000fc600000e0000 */
[----:B------:R4:W-:Y:S01]  /*33540*/  ST.E desc[UR16][R2.64+0x1e4], R145 ;  /* 0x0001e49102007985 */ /* 0x0009e2000c101910 */
[----:B------:R-:W-:-:S03]  /*33550*/  R2UR UR27, R5 ;  /* 0x00000000051b72ca */ /* 0x000fc600000e0000 */
[----:B------:R4:W-:Y:S01]  /*33560*/  ST.E desc[UR18][R2.64+0x1e8], R146 ;  /* 0x0001e89202007985 */ /* 0x0009e2000c101912 */
[C---:B------:R-:W-:Y:S02]  /*33570*/  R2UR UR28, R4.reuse ;  /* 0x00000000041c72ca */ /* 0x040fe400000e0000 */
[----:B------:R-:W-:Y:S01]  /*33580*/  R2UR UR29, R5 ;  /* 0x00000000051d72ca */ /* 0x000fe200000e0000 */
[----:B------:R4:W-:Y:S01]  /*33590*/  ST.E desc[UR20][R2.64+0x1ec], R147 ;  /* 0x0001ec9302007985 */ /* 0x0009e2000c101914 */
[----:B------:R-:W-:-:S03]  /*335a0*/  R2UR UR20, R4 ;  /* 0x00000000041472ca */ /* 0x000fc600000e0000 */
[----:B------:R4:W-:Y:S01]  /*335b0*/  ST.E desc[UR22][R2.64+0x1f0], R148 ;  /* 0x0001f09402007985 */ /* 0x0009e2000c101916 */
        /* <DEDUP_REMOVED lines=13> */
[----:B------:R4:W-:Y:S04]  /*33690*/  ST.E desc[UR24][R2.64+0x1f4], R149 ;  /* 0x0001f49502007985 */ /* 0x0009e8000c101918 */
[----:B------:R4:W-:Y:S01]  /*336a0*/  ST.E desc[UR26][R2.64+0x1f8], R150 ;  /* 0x0001f89602007985 */ /* 0x0009e2000c10191a */
[----:B------:R-:W-:-:S03]  /*336b0*/  R2UR UR8, R4 ;  /* 0x00000000040872ca */ /* 0x000fc600000e0000 */
[----:B------:R4:W-:Y:S01]  /*336c0*/  ST.E desc[UR28][R2.64+0x1fc], R151 ;  /* 0x0001fc9702007985 */ /* 0x0009e2000c10191c */
[----:B------:R-:W-:-:S03]  /*336d0*/  R2UR UR9, R5 ;  /* 0x00000000050972ca */ /* 0x000fc600000e0000 */
[----:B------:R-:W-:Y:S01]  /*336e0*/  ST.E desc[UR22][R8.64], R197 ;  /* 0x000000c508007985 */ /* 0x000fe2000c101916 */
[C---:B------:R-:W-:Y:S02]  /*336f0*/  R2UR UR6, R4.reuse ;  /* 0x00000000040672ca */ /* 0x040fe400000e0000 */
        /* <DEDUP_REMOVED lines=10> */
[----:B---3--:R-:W2:Y:S01]  /*337a0*/  LD.E R27, desc[UR56][R2.64+0xc] ;  /* 0x00000c38021b7980 */ /* 0x008ea2000c101900 */
[C---:B------:R-:W-:Y:S02]  /*337b0*/  R2UR UR24, R4.reuse ;  /* 0x00000000041872ca */ /* 0x040fe400000e0000 */
[C---:B------:R-:W-:Y:S01]  /*337c0*/  R2UR UR25, R5.reuse ;  /* 0x00000000051972ca */ /* 0x040fe200000e0000 */
[----:B----4-:R-:W2:Y:S01]  /*337d0*/  LD.E R28, desc[UR54][R2.64+0x10] ;  /* 0x00001036021c7980 */ /* 0x010ea2000c101900 */
[C---:B------:R-:W-:Y:S02]  /*337e0*/  R2UR UR22, R4.reuse ;  /* 0x00000000041672ca */ /* 0x040fe400000e0000 */
[----:B------:R-:W-:Y:S01]  /*337f0*/  R2UR UR23, R5 ;  /* 0x00000000051772ca */ /* 0x000fe200000e0000 */
[----:B------:R-:W2:Y:S01]  /*33800*/  LD.E R29, desc[UR14][R2.64+0x14] ;  /* 0x0000140e021d7980 */ /* 0x000ea2000c101900 */
[----:B------:R-:W-:-:S02]  /*33810*/  R2UR UR20, R4 ;  /* 0x00000000041472ca */ /* 0x000fc400000e0000 */
[C---:B------:R-:W-:Y:S01]  /*33820*/  R2UR UR21, R5.reuse ;  /* 0x00000000051572ca */ /* 0x040fe200000e0000 */
[----:B------:R-:W2:Y:S01]  /*33830*/  LD.E R30, desc[UR12][R2.64+0x18] ;  /* 0x0000180c021e7980 */ /* 0x000ea2000c101900 */
[C---:B------:R-:W-:Y:S02]  /*33840*/  R2UR UR18, R4.reuse ;  /* 0x00000000041272ca */ /* 0x040fe400000e0000 */
[C---:B------:R-:W-:Y:S01]  /*33850*/  R2UR UR19, R5.reuse ;  /* 0x00000000051372ca */ /* 0x040fe200000e0000 */
[----:B------:R-:W2:Y:S01]  /*33860*/  LD.E R31, desc[UR10][R2.64+0x1c] ;  /* 0x00001c0a021f7980 */ /* 0x000ea2000c101900 */
        /* <DEDUP_REMOVED lines=303> */
[----:B------:R-:W-:Y:S02]  /*34b60*/  R2UR UR10, R4 ;  /* 0x00000000040a72ca */ /* 0x000fe400000e0000 */
[----:B------:R-:W-:Y:S01]  /*34b70*/  R2UR UR11, R5 ;  /* 0x00000000050b72ca */ /* 0x000fe200000e0000 */
        /* <DEDUP_REMOVED lines=19> */
[----:B------:R-:W-:-:S02]  /*34cb0*/  VIADD R152, R6, 0x80 ;  /* 0x0000008006987836 */ /* 0x000fc40000000000 */
[----:B------:R-:W-:-:S03]  /*34cc0*/  IMAD.MOV.U32 R153, RZ, RZ, R7 ;  /* 0x000000ffff997224 */ /* 0x000fc600078e0007 */
[----:B------:R-:W-:Y:S02]  /*34cd0*/  R2UR UR6, R152 ;  /* 0x00000000980672ca */ /* 0x000fe400000e0000 */
[----:B------:R-:W-:Y:S02]  /*34ce0*/  R2UR UR7, R153 ;  /* 0x00000000990772ca */ /* 0x000fe400000e0000 */
[----:B------:R-:W-:Y:S02]  /*34cf0*/  F2FP.F16.F32.PACK_AB R152, R20, R21 ;  /* 0x000000151498723e */ /* 0x000fe400000000ff */
[----:B------:R-:W-:Y:S02]  /*34d00*/  F2FP.F16.F32.PACK_AB R154, R12, R13 ;  /* 0x0000000d0c9a723e */ /* 0x000fe400000000ff */
[----:B------:R-:W-:Y:S02]  /*34d10*/  F2FP.F16.F32.PACK_AB R153, R156, R157 ;  /* 0x0000009d9c99723e */ /* 0x000fe400000000ff */
[----:B------:R-:W-:-:S02]  /*34d20*/  F2FP.F16.F32.PACK_AB R155, R158, R10 ;  /* 0x0000000a9e9b723e */ /* 0x000fc400000000ff */
        /* <DEDUP_REMOVED lines=24> */
[----:B--2---:R-:W-:-:S06]  /*34eb0*/  WARPGROUP.ARRIVE ;  /* 0x00000000000079c5 */ /* 0x004fcc0000000000 */
        /* <DEDUP_REMOVED lines=2699> */
[----:B------:R4:W-:Y:S04]  /*3f770*/  ST.E desc[UR18][R2.64+0x1b4], R133 ;  /* 0x0001b48502007985 */ /* 0x0009e8000c101912 */
        /* <DEDUP_REMOVED lines=34> */
[----:B------:R4:W-:Y:S01]  /*3f9a0*/  ST.E desc[UR18][R2.64+0x1e8], R146 ;  /* 0x0001e89202007985 */ /* 0x0009e2000c101912 */
        /* <DEDUP_REMOVED lines=360> */
[----:B------:R-:W-:Y:S01]  /*41030*/  VIADD R6, R6, 0x280 ;  /* 0x0000028006067836 */ /* 0x000fe20000000000 */
[----:B------:R-:W-:-:S04]  /*41040*/  R2UR UR7, R7 ;  /* 0x00000000070772ca */ /* 0x000fc800000e0000 */
[----:B------:R-:W-:Y:S02]  /*41050*/  R2UR UR6, R6 ;  /* 0x00000000060672ca */ /* 0x000fe400000e0000 */
[----:B------:R-:W-:Y:S02]  /*41060*/  F2FP.F16.F32.PACK_AB R156, R188, R189 ;  /* 0x000000bdbc9c723e */ /* 0x000fe400000000ff */
[----:B------:R-:W-:Y:S02]  /*41070*/  F2FP.F16.F32.PACK_AB R158, R186, R187 ;  /* 0x000000bbba9e723e */ /* 0x000fe400000000ff */
[----:B------:R-:W-:Y:S02]  /*41080*/  F2FP.F16.F32.PACK_AB R157, R162, R163 ;  /* 0x000000a3a29d723e */ /* 0x000fe400000000ff */
[----:B------:R-:W-:Y:S02]  /*41090*/  F2FP.F16.F32.PACK_AB R159, R159, R160 ;  /* 0x000000a09f9f723e */ /* 0x000fe400000000ff */
        /* <DEDUP_REMOVED lines=27> */
[C---:B------:R-:W-:Y:S01]  /*41250*/  R2UR UR7, R5.reuse ;  /* 0x00000000050772ca */ /* 0x040fe200000e0000 */
[----:B------:R-:W-:Y:S02]  /*41260*/  WARPGROUP.DEPBAR.LE gsb0, 0x0 ;  /* 0x00008000000079c5 */ /* 0x000fe40000010000 */
[----:B------:R-:W-:Y:S01]  /*41270*/  ST.E desc[UR4][R2.64], R24 ;  /* 0x0000001802007985 */ /* 0x000fe2000c101904 */
[----:B------:R-:W-:Y:S02]  /*41280*/  R2UR UR4, R4 ;  /* 0x00000000040472ca */ /* 0x000fe400000e0000 */
[----:B------:R-:W-:-:S07]  /*41290*/  R2UR UR5, R5 ;  /* 0x00000000050572ca */ /* 0x000fce00000e0000 */
[----:B------:R0:W-:Y:S01]  /*412a0*/  ST.E desc[UR6][R2.64+0x4], R25 ;  /* 0x0000041902007985 */ /* 0x0001e2000c101906 */
[C---:B------:R-:W-:Y:S02]  /*412b0*/  R2UR UR6, R4.reuse ;  /* 0x00000000040672ca */ /* 0x040fe400000e0000 */
        /* <DEDUP_REMOVED lines=395> */
[----:B0-----:R-:W4:Y:S01]  /*42b70*/  LD.E R25, desc[UR18][R2.64+0x14] ;  /* 0x0000141202197980 */ /* 0x001f22000c101900 */
[C---:B------:R-:W-:Y:S02]  /*42b80*/  R2UR UR16, R4.reuse ;  /* 0x00000000041072ca */ /* 0x040fe400000e0000 */
[----:B------:R-:W-:Y:S01]  /*42b90*/  R2UR UR17, R5 ;  /* 0x00000000051172ca */ /* 0x000fe200000e0000 */
[----:B-1----:R-:W4:Y:S01]  /*42ba0*/  LD.E R27, desc[UR20][R2.64+0x18] ;  /* 0x00001814021b7980 */ /* 0x002f22000c101900 */
[----:B------:R-:W-:-:S02]  /*42bb0*/  R2UR UR18, R4 ;  /* 0x00000000041272ca */ /* 0x000fc400000e0000 */
[C---:B------:R-:W-:Y:S01]  /*42bc0*/  R2UR UR19, R5.reuse ;  /* 0x00000000051372ca */ /* 0x040fe200000e0000 */
[----:B--2---:R-:W2:Y:S01]  /*42bd0*/  LD.E R29, desc[UR22][R2.64+0x1c] ;  /* 0x00001c16021d7980 */ /* 0x004ea2000c101900 */
[C---:B------:R-:W-:Y:S02]  /*42be0*/  R2UR UR20, R4.reuse ;  /* 0x00000000041472ca */ /* 0x040fe400000e0000 */
[C---:B------:R-:W-:Y:S01]  /*42bf0*/  R2UR UR21, R5.reuse ;  /* 0x00000000051572ca */ /* 0x040fe200000e0000 */
[----:B---3--:R-:W3:Y:S01]  /*42c00*/  LD.E R31, desc[UR24][R2.64+0x20] ;  /* 0x00002018021f7980 */ /* 0x008ee2000c101900 */
[C---:B------:R-:W-:Y:S02]  /*42c10*/  R2UR UR22, R4.reuse ;  /* 0x00000000041672ca */ /* 0x040fe400000e0000 */
[----:B------:R-:W-:Y:S01]  /*42c20*/  R2UR UR23, R5 ;  /* 0x00000000051772ca */ /* 0x000fe200000e0000 */
[----:B----4-:R-:W4:Y:S01]  /*42c30*/  LD.E R33, desc[UR26][R2.64+0x24] ;  /* 0x0000241a02217980 */ /* 0x010f22000c101900 */
        /* <DEDUP_REMOVED lines=375> */
[----:B--2---:R-:W-:Y:S01]  /*443b0*/  ST.E desc[UR18][R2.64+0x1c], R29 ;  /* 0x00001c1d02007985 */ /* 0x004fe2000c101912 */
[----:B------:R-:W-:-:S02]  /*443c0*/  R2UR UR18, R4 ;  /* 0x00000000041272ca */ /* 0x000fc400000e0000 */
[C---:B------:R-:W-:Y:S01]  /*443d0*/  R2UR UR19, R5.reuse ;  /* 0x00000000051372ca */ /* 0x040fe200000e0000 */
[----:B---3--:R-:W-:Y:S01]  /*443e0*/  ST.E desc[UR20][R2.64+0x20], R31 ;  /* 0x0000201f02007985 */ /* 0x008fe2000c101914 */
[C---:B------:R-:W-:Y:S02]  /*443f0*/  R2UR UR20, R4.reuse ;  /* 0x00000000041472ca */ /* 0x040fe400000e0000 */
[C---:B------:R-:W-:Y:S01]  /*44400*/  R2UR UR21, R5.reuse ;  /* 0x00000000051572ca */ /* 0x040fe200000e0000 */
[----:B----4-:R-:W-:Y:S01]  /*44410*/  ST.E desc[UR22][R2.64+0x24], R33 ;  /* 0x0000242102007985 */ /* 0x010fe2000c101916 */
[C---:B------:R-:W-:Y:S02]  /*44420*/  R2UR UR22, R4.reuse ;  /* 0x00000000041672ca */ /* 0x040fe400000e0000 */
[----:B------:R-:W-:Y:S01]  /*44430*/  R2UR UR23, R5 ;  /* 0x00000000051772ca */ /* 0x000fe200000e0000 */
[----:B------:R-:W-:Y:S01]  /*44440*/  ST.E desc[UR24][R2.64+0x28], R9 ;  /* 0x0000280902007985 */ /* 0x000fe2000c101918 */
        /* <DEDUP_REMOVED lines=331> */
[----:B0-----:R-:W1:Y:S01]  /*45900*/  LDL.64 R8, [R0+0x40] ;  /* 0x0000400000087983 */ /* 0x001e620000100a00 */
[----:B------:R-:W-:-:S02]  /*45910*/  R2UR UR4, R4 ;  /* 0x00000000040472ca */ /* 0x000fc400000e0000 */
[----:B------:R-:W-:Y:S01]  /*45920*/  R2UR UR5, R5 ;  /* 0x00000000050572ca */ /* 0x000fe200000e0000 */
[----:B------:R-:W3:-:S12]  /*45930*/  LDL.64 R6, [R0] ;  /* 0x0000000000067983 */ /* 0x000ed80000100a00 */
[----:B-1----:R-:W4:Y:S01]  /*45940*/  LD.E R10, desc[UR4][R8.64] ;  /* 0x00000004080a7980 */ /* 0x002f22000c101900 */
[----:B------:R-:W-:Y:S02]  /*45950*/  R2UR UR4, R4 ;  /* 0x00000000040472ca */ /* 0x000fe400000e0000 */
[----:B------:R-:W-:Y:S01]  /*45960*/  R2UR UR5, R5 ;  /* 0x00000000050572ca */ /* 0x000fe200000e0000 */
[----:B------:R-:W-:-:S12]  /*45970*/  BSSY B2, `(.L_x_11523) ;  /* 0x0000006000027945 */ /* 0x000fd80003800000 */
[----:B---3--:R2:W5:Y:S01]  /*45980*/  LD.E R6, desc[UR4][R6.64] ;  /* 0x0000000406067980 */ /* 0x008562000c101900 */
[----:B----4-:R-:W-:-:S04]  /*45990*/  LOP3.LUT R10, R10, 0x1, RZ, 0xfc, !PT ;  /* 0x000000010a0a7812 */ /* 0x010fc800078efcff */
[----:B------:R-:W-:-:S13]  /*459a0*/  ISETP.NE.AND P0, PT, R10, 0x3, PT ;  /* 0x000000030a00780c */ /* 0x000fda0003f05270 */
[----:B--2---:R-:W-:Y:S05]  /*459b0*/  @!P0 BRA `(.L_x_11524) ;  /* 0x0000000000048947 */ /* 0x004fea0003800000 */
[----:B------:R-:W-:Y:S01]  /*459c0*/  BPT.TRAP 0x1 ;  /* 0x000000040000795c */ /* 0x000fe20000300000 */
.L_x_11524:
[----:B------:R-:W-:Y:S05]  /*459d0*/  BSYNC B2 ;  /* 0x0000000000027941 */ /* 0x000fea0003800000 */
.L_x_11523:
[C---:B------:R-:W-:Y:S02]  /*459e0*/  R2UR UR6, R4.reuse ;  /* 0x00000000040672ca */ /* 0x040fe400000e0000 */
[C---:B------:R-:W-:Y:S02]  /*459f0*/  R2UR UR7, R5.reuse ;  /* 0x00000000050772ca */ /* 0x040fe400000e0000 */
[----:B------:R-:W-:Y:S02]  /*45a00*/  R2UR UR4, R4 ;  /* 0x00000000040472ca */ /* 0x000fe400000e0000 */
[----:B------:R-:W-:-:S09]  /*45a10*/  R2UR UR5, R5 ;  /* 0x00000000050572ca */ /* 0x000fd200000e0000 */
[----:B------:R-:W2:Y:S04]  /*45a20*/  LD.E.64 R2, desc[UR6][R8.64+0x20] ;  /* 0x0000200608027980 */ /* 0x000ea8000c101b00 */
[----:B------:R-:W3:Y:S01]  /*45a30*/  LD.E R0, desc[UR4][R8.64+0xc] ;  /* 0x00000c0408007980 */ /* 0x000ee2000c101900 */
[----:B------:R-:W-:Y:S01]  /*45a40*/  IMAD.MOV.U32 R221, RZ, RZ, 0x0 ;  /* 0x00000000ffdd7424 */ /* 0x000fe200078e00ff */
[----:B--2---:R-:W-:-:S05]  /*45a50*/  MOV R3, R2 ;  /* 0x0000000200037202 */ /* 0x004fca0000000f00 */
[----:B-----5:R-:W-:-:S05]  /*45a60*/  IMAD R3, R6, 0x8, R3 ;  /* 0x0000000806037824 */ /* 0x020fca00078e0203 */
[----:B---3--:R-:W-:-:S04]  /*45a70*/  PRMT R0, R0, 0x654, R3 ;  /* 0x0000065400007816 */ /* 0x008fc80000000003 */
[----:B------:R0:W-:Y:S02]  /*45a80*/  SYNCS.ARRIVE.TRANS64.RED.A1T0 RZ, [R0+URZ], RZ ;  /* 0x000000ff00ff79a7 */ /* 0x0001e4000810043f */
[----:B0-----:R-:W-:Y:S05]  /*45a90*/  RET.REL.NODEC R220 `(_ZN7cutlass13device_kernelIN5flash11enable_sm90INS1_16FlashAttnFwdSm90INS1_25CollectiveMainloopFwdSm90ILi2EN4cute5tupleIJNS5_1CILi1EEES8_S8_EEENS6_IJNS7_ILi128EEENS7_ILi96EEENS7_ILi64EEEEEELi256ENS_6half_tEfNS_4arch4Sm90ELb0ELb1ELb0ELb0ELb1ELb0ELb1ELb1ELb0ELb1ELb0ELb0EEENS1_21CollectiveEpilogueFwdINS6_IJSA_NS7_ILi256EEESB_EEES9_SE_SG_Li256ELb0ELb1ELb0ELb0EEENS1_30DynamicPersistentTileSchedulerILi256ELi128ELb0ELb1ELb1EEEEEEEEEvNT_6ParamsE) ;  /* 0xfffffba4dc587950 */ /* 0x001fea0003c3ffff */
.L_x_11499:
[----:B0-----:R0:W1:Y:S02]  /*45aa0*/  SYNCS.PHASECHK.TRANS64.TRYWAIT P0, [R2+URZ], R3 ;  /* 0x00000003020075a7 */ /* 0x001064000800017f */
[----:B-1----:R-:W-:Y:S05]  /*45ab0*/  @!P0 NANOSLEEP.SYNCS 0x989680 ;  /* 0x009896800000895d */ /* 0x002fea0003900000 */
[----:B------:R-:W1:Y:S02]  /*45ac0*/  @!P0 SYNCS.PHASECHK.TRANS64 P0, [R2+URZ], R3 ;  /* 0x00000003020085a7 */ /* 0x000e64000800007f */
[----:B-1----:R-:W-:Y:S05]  /*45ad0*/  @!P0 BRA `(.L_x_11499) ;  /* 0xfffffffc00f08947 */ /* 0x002fea000383ffff */
[----:B------:R-:W-:Y:S05]  /*45ae0*/  BRA `(.L_x_11498) ;  /* 0xfffffe4c00747947 */ /* 0x000fea000383ffff */
.L_x_11506:
[----:B0-----:R0:W1:Y:S02]  /*45af0*/  SYNCS.PHASECHK.TRANS64.TRYWAIT P0, [R8+URZ], R9 ;  /* 0x00000009080075a7 */ /* 0x001064000800017f */
[----:B-1----:R-:W-:Y:S05]  /*45b00*/  @!P0 NANOSLEEP.SYNCS 0x989680 ;  /* 0x009896800000895d */ /* 0x002fea0003900000 */
[----:B------:R-:W1:Y:S02]  /*45b10*/  @!P0 SYNCS.PHASECHK.TRANS64 P0, [R8+URZ], R9 ;  /* 0x00000009080085a7 */ /* 0x000e64000800007f */
[----:B-1----:R-:W-:Y:S05]  /*45b20*/  @!P0 BRA `(.L_x_11506) ;  /* 0xfffffffc00f08947 */ /* 0x002fea000383ffff */
[----:B------:R-:W-:Y:S05]  /*45b30*/  BRA `(.L_x_11505) ;  /* 0xfffffe5400487947 */ /* 0x000fea000383ffff */
.L_x_11525:
        /* <DEDUP_REMOVED lines=12> */
.L_x_15558:


//--------------------- .text._ZN7cutlass13device_kernelIN5flash11enable_sm90INS1_16FlashAttnFwdSm90INS1_25CollectiveMainloopFwdSm90ILi2EN4cute5tupleIJNS5_1CILi1EEES8_S8_EEENS6_IJNS7_ILi128EEENS7_ILi96EEENS7_ILi64EEEEEELi256ENS_6half_tEfNS_4arch4Sm90ELb0ELb1ELb0ELb1ELb1ELb0ELb0ELb1ELb0ELb1ELb0ELb0EEENS1_21CollectiveEpilogueFwdINS6_IJSA_NS7_ILi256EEESB_EEES9_SE_SG_Li256ELb1ELb1ELb0ELb0EEENS1_36VarlenDynamicPersistentTileSchedulerILi128ELi96ELi256ELi128ELb0ELb1ELb1ELb1ELb0ELb1EEEEEEEEEvNT_6ParamsE --------------------------
	.section	.text._ZN7cutlass13device_kernelIN5flash11enable_sm90INS1_16FlashAttnFwdSm90INS1_25CollectiveMainloopFwdSm90ILi2EN4cute5tupleIJNS5_1CILi1EEES8_S8_EEENS6_IJNS7_ILi128EEENS7_ILi96EEENS7_ILi64EEEEEELi256ENS_6half_tEfNS_4arch4Sm90ELb0ELb1ELb0ELb1ELb1ELb0ELb0ELb1ELb0ELb1ELb0ELb0EEENS1_21CollectiveEpilogueFwdINS6_IJSA_NS7_ILi256EEESB_EEES9_SE_SG_Li256ELb1ELb1ELb0ELb0EEENS1_36VarlenDynamicPersistentTileSchedulerILi128ELi96ELi256ELi128ELb0ELb1ELb1ELb1ELb0ELb1EEEEEEEEEvNT_6ParamsE,"ax",@progbits
	.align	128
.text._ZN7cutlass13device_kernelIN5flash11enable_sm90INS1_16FlashAttnFwdSm90INS1_25CollectiveMainloopFwdSm90ILi2EN4cute5tupleIJNS5_1CILi1EEES8_S8_EEENS6_IJNS7_ILi128EEENS7_ILi96EEENS7_ILi64EEEEEELi256ENS_6half_tEfNS_4arch4Sm90ELb0ELb1ELb0ELb1ELb1ELb0ELb0ELb1ELb0ELb1ELb0ELb0EEENS1_21CollectiveEpilogueFwdINS6_IJSA_NS7_ILi256EEESB_EEES9_SE_SG_Li256ELb1ELb1ELb0ELb0EEENS1_36VarlenDynamicPersistentTileSchedulerILi128ELi96ELi256ELi128ELb0ELb1ELb1ELb1ELb0ELb1EEEEEEEEEvNT_6ParamsE:
        .type           _ZN7cutlass13device_kernelIN5flash11enable_sm90INS1_16FlashAttnFwdSm90INS1_25CollectiveMainloopFwdSm90ILi2EN4cute5tupleIJNS5_1CILi1EEES8_S8_EEENS6_IJNS7_ILi128EEENS7_ILi96EEENS7_ILi64EEEEEELi256ENS_6half_tEfNS_4arch4Sm90ELb0ELb1ELb0ELb1ELb1ELb0ELb0ELb1ELb0ELb1ELb0ELb0EEENS1_21CollectiveEpilogueFwdINS6_IJSA_NS7_ILi256EEESB_EEES9_SE_SG_Li256ELb1ELb1ELb0ELb0EEENS1_36VarlenDynamicPersistentTileSchedulerILi128ELi96ELi256ELi128ELb0ELb1ELb1ELb1ELb0ELb1EEEEEEEEEvNT_6ParamsE,@function
        .size           _ZN7cutlass13device_kernelIN5flash11enable_sm90INS1_16FlashAttnFwdSm90INS1_25CollectiveMainloopFwdSm90ILi2EN4cute5tupleIJNS5_1CILi1EEES8_S8_EEENS6_IJNS7_ILi128EEENS7_ILi96EEENS7_ILi64EEEEEELi256ENS_6half_tEfNS_4arch4Sm90ELb0ELb1ELb0ELb1ELb1ELb0ELb0ELb1ELb0ELb1ELb0ELb0EEENS1_21CollectiveEpilogueFwdINS6_IJSA_NS7_ILi256EEESB_EEES9_SE_SG_Li256ELb1ELb1ELb0ELb0EEENS1_36VarlenDynamicPersistentTileSchedulerILi128ELi96ELi256ELi128ELb0ELb1ELb1ELb1ELb0ELb1EEEEEEEEEvNT_6ParamsE,(.L_x_15560 - _ZN7cutlass13device_kernelIN5flash11enable_sm90INS1_16FlashAttnFwdSm90INS1_25CollectiveMainloopFwdSm90ILi2EN4cute5tupleIJNS5_1CILi1EEES8_S8_EEENS6_IJNS7_ILi128EEENS7_ILi96EEENS7_ILi64EEEEEELi256ENS_6half_tEfNS_4arch4Sm90ELb0ELb1ELb0ELb1ELb1ELb0ELb0ELb1ELb0ELb1ELb0ELb0EEENS1_21CollectiveEpilogueFwdINS6_IJSA_NS7_ILi256EEESB_EEES9_SE_SG_Li256ELb1ELb1ELb0ELb0EEENS1_36VarlenDynamicPersistentTileSchedulerILi128ELi96ELi256ELi128ELb0ELb1ELb1ELb1ELb0ELb1EEEEEEEEEvNT_6ParamsE)
        .other          _ZN7cutlass13device_kernelIN5flash11enable_sm90INS1_16FlashAttnFwdSm90INS1_25CollectiveMainloopFwdSm90ILi2EN4cute5tupleIJNS5_1CILi1EEES8_S8_EEENS6_IJNS7_ILi128EEENS7_ILi96EEENS7_ILi64EEEEEELi256ENS_6half_tEfNS_4arch4Sm90ELb0ELb1ELb0ELb1ELb1ELb0ELb0ELb1ELb0ELb1ELb0ELb0EEENS1_21CollectiveEpilogueFwdINS6_IJSA_NS7_ILi256EEESB_EEES9_SE_SG_Li256ELb1ELb1ELb0ELb0EEENS1_36VarlenDynamicPersistentTileSchedulerILi128ELi96ELi256ELi128ELb0ELb1ELb1ELb1ELb0ELb1EEEEEEEEEvNT_6ParamsE,@"STO_CUDA_ENTRY STV_DEFAULT"
_ZN7cutlass13device_kernelIN5flash11enable_sm90INS1_16FlashAttnFwdSm90INS1_25CollectiveMainloopFwdSm90ILi2EN4cute5tupleIJNS5_1CILi1EEES8_S8_EEENS6_IJNS7_ILi128EEENS7_ILi96EEENS7_ILi64EEEEEELi256ENS_6half_tEfNS_4arch4Sm90ELb0ELb1ELb0ELb1ELb1ELb0ELb0ELb1ELb0ELb1ELb0ELb0EEENS1_21CollectiveEpilogueFwdINS6_IJSA_NS7_ILi256EEESB_EEES9_SE_SG_Li256ELb1ELb1ELb0ELb0EEENS1_36VarlenDynamicPersistentTileSchedulerILi128ELi96ELi256ELi128ELb0ELb1ELb1ELb1ELb0ELb1EEEEEEEEEvNT_6ParamsE:
        /* <DEDUP_REMOVED lines=45> */
.L_x_11526:
        /* <DEDUP_REMOVED lines=22> */
.L_x_11527:
        /* <DEDUP_REMOVED lines=18> */
.L_x_11528:
        /* <DEDUP_REMOVED lines=22> */
.L_x_11529:
        /* <DEDUP_REMOVED lines=23> */
.L_x_11530:
        /* <DEDUP_REMOVED lines=8> */
.L_x_11532:
[----:B------:R-:W-:-:S08]  /*08a0*/  NOP ;  /* 0x0000000000007918 */ /* 0x000fd00000000000 */
[----:B------:R-:W0:Y:S02]  /*08b0*/  USETMAXREG.TRY_ALLOC.CTAPOOL UP0, 0xe8 ;  /* 0x000000e8000079c8 */ /* 0x000e240008000600 */
[----:B0-----:R-:W-:-:S13]  /*08c0*/  PLOP3.LUT P0, PT, PT, PT, UP0, 0x80, 0x0 ;  /* 0x000000000000781c */ /* 0x001fda0003f0f008 */
[----:B------:R-:W-:Y:S05]  /*08d0*/  @!P0 BRA `(.L_x_11532) ;  /* 0xfffffffc00f08947 */ /* 0x000fea000383ffff */
[----:B------:R-:W-:Y:S01]  /*08e0*/  SHF.R.U32.HI R2, RZ, 0x7, R0 ;  /* 0x00000007ff027819 */ /* 0x000fe20000011600 */
[----:B------:R-:W0:Y:S08]  /*08f0*/  S2UR UR5, SR_CgaCtaId ;  /* 0x00000000000579c3 */ /* 0x000e300000008800 */
[----:B------:R-:W-:Y:S06]  /*0900*/  BAR.ARV 0x8, 0x180 ;  /* 0x0206000000007b1d */ /* 0x000fec0000002000 */
[----:B------:R-:W-:Y:S01]  /*0910*/  ISETP.NE.AND P0, PT, R2, 0x1, PT ;  /* 0x000000010200780c */ /* 0x000fe20003f05270 */
[----:B------:R-:W-:-:S12]  /*0920*/  UMOV UR4, 0x400 ;  /* 0x0000040000047882 */ /* 0x000fd80000000000 */
[----:B------:R-:W-:Y:S06]  /*0930*/  @!P0 BAR.ARV 0x9, 0x100 ;  /* 0x0244000000008b1d */ /* 0x000fec0000002000 */
[----:B0-----:R-:W-:Y:S02]  /*0940*/  ULEA UR4, UR5, UR4, 0x18 ;  /* 0x0000000405047291 */ /* 0x001fe4000f8ec03f */
[----:B------:R-:W-:Y:S07]  /*0950*/  BAR.SYNC.DEFER_BLOCKING 0x5, 0x180 ;  /* 0x0146000000007b1d */ /* 0x000fee0000010000 */
[----:B------:R-:W0:Y:S01]  /*0960*/  LDS.128 R4, [UR4+0x228d0] ;  /* 0x0228d004ff047984 */ /* 0x000e220008000c00 */
[----:B------:R-:W-:Y:S01]  /*0970*/  ULDC UR4, c[0x0][0xc3c] ;  /* 0x00030f0000047ab9 */ /* 0x000fe20000000800 */
[----:B------:R-:W-:Y:S06]  /*0980*/  BAR.ARV 0x4, 0x180 ;  /* 0x0106000000007b1d */ /* 0x000fec0000002000 */
[----:B0-----:R-:W-:-:S13]  /*0990*/  ISETP.GE.AND P0, PT, R7, UR4, PT ;  /* 0x0000000407007c0c */ /* 0x001fda000bf06270 */
[----:B------:R-:W-:Y:S05]  /*09a0*/  @P0 EXIT ;  /* 0x000000000000094d */ /* 0x000fea0003800000 */
[----:B------:R-:W-:Y:S01]  /*09b0*/  VIADD R214, R0, 0xffffff80 ;  /* 0xffffff8000d67836 */ /* 0x000fe20000000000 */
[----:B------:R-:W-:Y:S01]  /*09c0*/  R2UR UR7, R6 ;  /* 0x00000000060772ca */ /* 0x000fe200000e0000 */
[----:B------:R-:W-:Y:S01]  /*09d0*/  ULOP3.LUT UR40, UR39, 0x1, URZ, 0xfc, !UPT ;  /* 0x0000000127287892 */ /* 0x000fe2000f8efc3f */
[----:B------:R-:W-:Y:S01]  /*09e0*/  R2UR UR5, R5 ;  /* 0x00000000050572ca */ /* 0x000fe200000e0000 */
[----:B------:R-:W-:Y:S01]  /*09f0*/  UMOV UR36, URZ ;  /* 0x0000003f00247c82 */ /* 0x000fe20008000000 */
[----:B------:R-:W-:Y:S01]  /*0a00*/  SHF.R.S32.HI R3, RZ, 0x1f, R214 ;  /* 0x0000001fff037819 */ /* 0x000fe200000114d6 */
[----:B------:R-:W-:Y:S01]  /*0a10*/  UMOV UR37, URZ ;  /* 0x0000003f00257c82 */ /* 0x000fe20008000000 */
[----:B------:R-:W-:Y:S01]  /*0a20*/  R2UR UR6, R7 ;  /* 0x00000000070672ca */ /* 0x000fe200000e0000 */
[----:B------:R-:W-:Y:S01]  /*0a30*/  UMOV UR38, URZ ;  /* 0x0000003f00267c82 */ /* 0x000fe20008000000 */
[CC--:B------:R-:W-:Y:S02]  /*0a40*/  LEA.HI R0, R3.reuse, R214.reuse, RZ, 0x7 ;  /* 0x000000d603007211 */ /* 0x0c0fe400078f38ff */
[----:B------:R-:W-:-:S02]  /*0a50*/  LEA.HI R4, R3, R214, RZ, 0x5 ;  /* 0x000000d603047211 */ /* 0x000fc400078f28ff */
[----:B------:R-:W-:Y:S02]  /*0a60*/  LOP3.LUT R205, R0, 0xffffff80, RZ, 0xc0, !PT ;  /* 0xffffff8000cd7812 */ /* 0x000fe400078ec0ff */
[CC--:B------:R-:W-:Y:S01]  /*0a70*/  LEA.HI R2, R3.reuse, R214.reuse, RZ, 0x4 ;  /* 0x000000d603027211 */ /* 0x0c0fe200078f20ff */
[----:B------:R-:W-:Y:S01]  /*0a80*/  IMAD.SHL.U32 R4, R4, 0x20, RZ ;  /* 0x0000002004047824 */ /* 0x000fe200078e00ff */
[-C--:B------:R-:W-:Y:S01]  /*0a90*/  LEA.HI R11, R3, R214.reuse, RZ, 0x2 ;  /* 0x000000d6030b7211 */ /* 0x080fe200078f10ff */
[----:B------:R-:W-:Y:S01]  /*0aa0*/  IMAD.IADD R205, R214, 0x1, -R205 ;  /* 0x00000001d6cd7824 */ /* 0x000fe200078e0acd */
[----:B------:R-:W-:Y:S02]  /*0ab0*/  LOP3.LUT R5, R2, 0x3fffff0, RZ, 0xc0, !PT ;  /* 0x03fffff002057812 */ /* 0x000fe400078ec0ff */
[----:B------:R-:W-:Y:S02]  /*0ac0*/  LOP3.LUT R11, R11, 0xfffffffc, RZ, 0xc0, !PT ;  /* 0xfffffffc0b0b7812 */ /* 0x000fe400078ec0ff */
[----:B------:R-:W-:Y:S01]  /*0ad0*/  SHF.R.S32.HI R6, RZ, 0x1f, R205 ;  /* 0x0000001fff067819 */ /* 0x000fe200000114cd */
[C---:B------:R-:W-:Y:S01]  /*0ae0*/  IMAD.IADD R5, R214.reuse, 0x1, -R5 ;  /* 0x00000001d6057824 */ /* 0x040fe200078e0a05 */
[----:B------:R-:W-:Y:S01]  /*0af0*/  LEA.HI R3, R3, R214, RZ, 0x3 ;  /* 0x000000d603037211 */ /* 0x000fe200078f18ff */
[----:B------:R-:W-:Y:S01]  /*0b00*/  IMAD.IADD R11, R214, 0x1, -R11 ;  /* 0x00000001d60b7824 */ /* 0x000fe200078e0a0b */
[----:B------:R-:W-:-:S02]  /*0b10*/  LEA.HI R8, R6, R205, RZ, 0x2 ;  /* 0x000000cd06087211 */ /* 0x000fc400078f10ff */
[----:B------:R-:W-:Y:S02]  /*0b20*/  SHF.R.S32.HI R207, RZ, 0x7, R0 ;  /* 0x00000007ffcf7819 */ /* 0x000fe40000011400 */
[--C-:B------:R-:W-:Y:S02]  /*0b30*/  SHF.R.S32.HI R9, RZ, 0x2, R8.reuse ;  /* 0x00000002ff097819 */ /* 0x100fe40000011408 */
[----:B------:R-:W-:Y:S02]  /*0b40*/  SHF.R.S32.HI R10, RZ, 0x1f, R8 ;  /* 0x0000001fff0a7819 */ /* 0x000fe40000011408 */
[----:B------:R-:W-:Y:S02]  /*0b50*/  LOP3.LUT R4, R4, 0xfffffc00, RZ, 0xc0, !PT ;  /* 0xfffffc0004047812 */ /* 0x000fe400078ec0ff */
[----:B------:R-:W-:Y:S02]  /*0b60*/  LEA.HI R10, R10, R9, RZ, 0x3 ;  /* 0x000000090a0a7211 */ /* 0x000fe400078f18ff */
[----:B------:R-:W-:Y:S01]  /*0b70*/  LOP3.LUT R203, R3, 0xfffffff8, RZ, 0xc0, !PT ;  /* 0xfffffff803cb7812 */ /* 0x000fe200078ec0ff */
[----:B------:R-:W-:Y:S01]  /*0b80*/  IMAD R5, R5, 0x40, R4 ;  /* 0x0000004005057824 */ /* 0x000fe200078e0204 */
[----:B------:R-:W-:-:S02]  /*0b90*/  SHF.R.S32.HI R7, RZ, 0x4, R2 ;  /* 0x00000004ff077819 */ /* 0x000fc40000011402 */
[----:B------:R-:W-:Y:S01]  /*0ba0*/  LOP3.LUT R10, R10, 0xfffffff8, RZ, 0xc0, !PT ;  /* 0xfffffff80a0a7812 */ /* 0x000fe200078ec0ff */
[----:B------:R-:W-:Y:S01]  /*0bb0*/  IMAD.IADD R203, R214, 0x1, -R203 ;  /* 0x00000001d6cb7824 */ /* 0x000fe200078e0acb */
[----:B------:R-:W-:Y:S02]  /*0bc0*/  LEA.HI R6, R6, R205, RZ, 0x5 ;  /* 0x000000cd06067211 */ /* 0x000fe400078f28ff */
        /* <DEDUP_REMOVED lines=9> */
[----:B------:R-:W-:Y:S01]  /*0c60*/  LOP3.LUT R2, R2, 0x1ffffffe, RZ, 0xc0, !PT ;  /* 0x1ffffffe02027812 */ /* 0x000fe200078ec0ff */
[----:B------:R-:W-:Y:S01]  /*0c70*/  VIADD R200, R22, 0x80 ;  /* 0x0000008016c87836 */ /* 0x000fe20000000000 */
[----:B------:R-:W-:Y:S01]  /*0c80*/  LOP3.LUT R4, R4, 0x1ffffffe, RZ, 0xc0, !PT ;  /* 0x1ffffffe04047812 */ /* 0x000fe200078ec0ff */
[----:B------:R-:W-:Y:S01]  /*0c90*/  IMAD.IADD R0, R207, 0x1, -R0 ;  /* 0x00000001cf007824 */ /* 0x000fe200078e0a00 */
[----:B------:R-:W-:Y:S01]  /*0ca0*/  LOP3.LUT R8, R8, 0x7ffffffc, RZ, 0xc0, !PT ;  /* 0x7ffffffc08087812 */ /* 0x000fe200078ec0ff */
[----:B------:R-:W-:Y:S01]  /*0cb0*/  VIADD R202, R22, 0xc0 ;  /* 0x000000c016ca7836 */ /* 0x000fe20000000000 */
[----:B------:R-:W-:Y:S01]  /*0cc0*/  SHF.R.S32.HI R204, RZ, 0x3, R3 ;  /* 0x00000003ffcc7819 */ /* 0x000fe20000011403 */
[----:B------:R-:W-:Y:S01]  /*0cd0*/  IMAD.IADD R2, R7, 0x1, -R2 ;  /* 0x0000000107027824 */ /* 0x000fe200078e0a02 */
[----:B------:R-:W-:Y:S01]  /*0ce0*/  SHF.R.S32.HI R213, RZ, 0x1f, R22 ;  /* 0x0000001fffd57819 */ /* 0x000fe20000011416 */
[----:B------:R-:W-:Y:S01]  /*0cf0*/  IMAD.IADD R23, R11, 0x1, -R4 ;  /* 0x000000010b177824 */ /* 0x000fe200078e0a04 */
[----:B------:R-:W-:Y:S01]  /*0d00*/  SHF.R.S32.HI R212, RZ, 0x1f, R201 ;  /* 0x0000001fffd47819 */ /* 0x000fe200000114c9 */
[----:B------:R-:W-:Y:S01]  /*0d10*/  IMAD R208, R0, 0x40, R9 ;  /* 0x0000004000d07824 */ /* 0x000fe200078e0209 */
[----:B------:R-:W-:Y:S01]  /*0d20*/  SHF.R.S32.HI R211, RZ, 0x1f, R200 ;  /* 0x0000001fffd37819 */ /* 0x000fe200000114c8 */
[----:B------:R-:W-:Y:S01]  /*0d30*/  IMAD R209, R2, 0x8, R5 ;  /* 0x0000000802d17824 */ /* 0x000fe200078e0205 */
[----:B------:R-:W-:Y:S01]  /*0d40*/  SHF.R.S32.HI R210, RZ, 0x1f, R202 ;  /* 0x0000001fffd27819 */ /* 0x000fe200000114ca */
[----:B------:R-:W-:-:S02]  /*0d50*/  IMAD.IADD R19, R205, 0x1, -R8 ;  /* 0x00000001cd137824 */ /* 0x000fc400078e0a08 */
[----:B------:R-:W-:-:S07]  /*0d60*/  IMAD R23, R23, 0x8, R208 ;  /* 0x0000000817177824 */ /* 0x000fce00078e02d0 */
.L_x_11640:
[----:B------:R-:W-:Y:S01]  /*0d70*/  ULDC.64 UR8, c[0x0][0xa28] ;  /* 0x00028a0000087ab9 */ /* 0x000fe20000000a00 */
[----:B01----:R-:W-:Y:S01]  /*0d80*/  IMAD.MOV.U32 R7, RZ, RZ, RZ ;  /* 0x000000ffff077224 */ /* 0x003fe200078e00ff */
[----:B------:R-:W-:Y:S01]  /*0d90*/  UISETP.NE.U32.AND UP0, UPT, UR8, URZ, UPT ;  /* 0x0000003f0800728c */ /* 0x000fe2000bf05070 */
[----:B------:R-:W-:-:S03]  /*0da0*/  ULDC UR4, c[0x0][0x424] ;  /* 0x0001090000047ab9 */ /* 0x000fc60000000800 */
        /* <DEDUP_REMOVED lines=9> */
[----:B------:R-:W-:Y:S02]  /*0e40*/  IMAD.U32 R2, RZ, RZ, UR8 ;  /* 0x00000008ff027e24 */ /* 0x000fe4000f8e00ff */
[----:B--2---:R-:W-:Y:S01]  /*0e50*/  IMAD.U32 R3, RZ, RZ, UR9 ;  /* 0x00000009ff037e24 */ /* 0x004fe2000f8e00ff */
[----:B------:R-:W-:-:S04]  /*0e60*/  @UP1 UIMAD.WIDE UR8, UR6, 0x4, UR10 ;  /* 0x00000004060818a5 */ /* 0x000fc8000f8e020a */
[----:B------:R0:W5:Y:S02]  /*0e70*/  @P0 LDG.E R7, desc[UR46][R2.64] ;  /* 0x0000002e02070981 */ /* 0x000164000c1e1900 */
[----:B------:R-:W-:Y:S02]  /*0e80*/  IMAD.U32 R4, RZ, RZ, UR8 ;  /* 0x00000008ff047e24 */ /* 0x000fe4000f8e00ff */
[----:B------:R-:W-:Y:S01]  /*0e90*/  IMAD.U32 R5, RZ, RZ, UR9 ;  /* 0x00000009ff057e24 */ /* 0x000fe2000f8e00ff */
[----:B------:R-:W-:-:S04]  /*0ea0*/  ULDC.64 UR8, c[0x0][0x418] ;  /* 0x0001060000087ab9 */ /* 0x000fc80000000a00 */
[----:B----4-:R0:W5:Y:S01]  /*0eb0*/  @P2 LDG.E R17, desc[UR46][R4.64] ;  /* 0x0000002e04112981 */ /* 0x010162000c1e1900 */
[----:B------:R-:W-:Y:S01]  /*0ec0*/  UISETP.NE.U32.AND UP0, UPT, UR8, URZ, UPT ;  /* 0x0000003f0800728c */ /* 0x000fe2000bf05070 */
[----:B------:R-:W-:-:S03]  /*0ed0*/  UMOV UR41, UR7 ;  /* 0x0000000700297c82 */ /* 0x000fc60008000000 */
[----:B------:R-:W-:-:S03]  /*0ee0*/  UISETP.NE.AND.EX UP0, UPT, UR9, URZ, UPT, UP0 ;  /* 0x0000003f0900728c */ /* 0x000fc6000bf05300 */
[----:B------:R-:W-:Y:S01]  /*0ef0*/  ULDC.64 UR8, c[0x0][0xa20] ;  /* 0x0002880000087ab9 */ /* 0x000fe20000000a00 */
[----:B------:R-:W-:Y:S01]  /*0f00*/  USEL UR4, UR4, 0x1, UP0 ;  /* 0x0000000104047887 */ /* 0x000fe20008000000 */
[----:B------:R-:W-:Y:S01]  /*0f10*/  ISETP.NE.U32.AND P1, PT, RZ, UR8, PT ;  /* 0x00000008ff007c0c */ /* 0x000fe2000bf25070 */
[----:B------:R-:W-:Y:S02]  /*0f20*/  ULDC UR8, c[0x0][0x2f0] ;  /* 0x0000bc0000087ab9 */ /* 0x000fe40000000800 */
[----:B------:R-:W-:Y:S01]  /*0f30*/  UIMAD UR4, UR4, UR8, URZ ;  /* 0x00000008040472a4 */ /* 0x000fe2000f8e023f */
[----:B------:R-:W-:Y:S01]  /*0f40*/  ISETP.NE.AND.EX P1, PT, RZ, UR9, PT, P1 ;  /* 0x00000009ff007c0c */ /* 0x000fe2000bf25310 */
[----:B0--3--:R-:W-:-:S12]  /*0f50*/  @P2 BRA `(.L_x_11533) ;  /* 0x0000000000302947 */ /* 0x009fd80003800000 */
        /* <DEDUP_REMOVED lines=12> */
.L_x_11533:
[----:B------:R-:W-:Y:S01]  /*1020*/  IMAD.U32 R18, RZ, RZ, UR4 ;  /* 0x00000004ff127e24 */ /* 0x000fe2000f8e00ff */
[----:B------:R-:W-:Y:S01]  /*1030*/  UMOV UR42, UR6 ;  /* 0x00000006002a7c82 */ /* 0x000fe20008000000 */
[----:B------:R-:W-:Y:S05]  /*1040*/  @!P1 BRA `(.L_x_11534) ;  /* 0x0000000000189947 */ /* 0x000fea0003800000 */
[----:B------:R-:W-:Y:S02]  /*1050*/  ULDC.64 UR8, c[0x0][0xa20] ;  /* 0x0002880000087ab9 */ /* 0x000fe40000000a00 */
[----:B------:R-:W-:-:S06]  /*1060*/  UIMAD.WIDE UR6, UR6, 0x4, UR8 ;  /* 0x00000004060678a5 */ /* 0x000fcc000f8e0208 */
[----:B------:R-:W-:Y:S02]  /*1070*/  IMAD.U32 R2, RZ, RZ, UR6 ;  /* 0x00000006ff027e24 */ /* 0x000fe4000f8e00ff */
[----:B------:R-:W-:-:S05]  /*1080*/  IMAD.U32 R3, RZ, RZ, UR7 ;  /* 0x00000007ff037e24 */ /* 0x000fca000f8e00ff */
[----:B------:R1:W5:Y:S01]  /*1090*/  LDG.E R18, desc[UR46][R2.64] ;  /* 0x0000002e02127981 */ /* 0x000362000c1e1900 */
[----:B------:R-:W-:Y:S05]  /*10a0*/  BRA `(.L_x_11535) ;  /* 0x00000000002c7947 */ /* 0x000fea0003800000 */
.L_x_11534:
        /* <DEDUP_REMOVED lines=11> */
.L_x_11535:
[----:B------:R-:W2:Y:S01]  /*1160*/  LDC R206, c[0x0][0x448] ;  /* 0x00011200ffce7b82 */ /* 0x000ea20000000800 */
[----:B------:R-:W-:Y:S01]  /*1170*/  USHF.L.U32 UR43, UR5, 0x7, URZ ;  /* 0x00000007052b7899 */ /* 0x000fe2000800063f */
[----:B-----5:R-:W-:Y:S01]  /*1180*/  IMAD.IADD R18, R18, 0x1, -R7 ;  /* 0x0000000112127824 */ /* 0x020fe200078e0a07 */
[----:B------:R-:W-:Y:S02]  /*1190*/  LOP3.LUT R16, R16, 0xffefffff, RZ, 0xc0, !PT ;  /* 0xffefffff10107812 */ /* 0x000fe400078ec0ff */
[----:B------:R-:W-:Y:S02]  /*11a0*/  UIADD3 UR4, UR43, 0x7f, URZ ;  /* 0x0000007f2b047890 */ /* 0x000fe4000fffe03f */
[----:B01----:R-:W-:Y:S01]  /*11b0*/  IADD3 R3, R18, 0x1, -R17 ;  /* 0x0000000112037810 */ /* 0x003fe20007ffe811 */
[----:B------:R-:W0:Y:S03]  /*11c0*/  LDC.64 R8, c[0x0][0x9e0] ;  /* 0x00027800ff087b82 */ /* 0x000e260000000a00 */
[----:B------:R-:W-:Y:S01]  /*11d0*/  IMAD.U32 R0, RZ, RZ, UR4 ;  /* 0x00000004ff007e24 */ /* 0x000fe2000f8e00ff */
[----:B--2---:R-:W-:-:S02]  /*11e0*/  ISETP.NE.AND P2, PT, R206, 0x1, PT ;  /* 0x00000001ce00780c */ /* 0x004fc40003f45270 */
[----:B0-----:R-:W-:-:S11]  /*11f0*/  ISETP.GE.AND P1, PT, R9, 0x1, PT ;  /* 0x000000010900780c */ /* 0x001fd60003f26270 */
[----:B------:R-:W0:Y:S01]  /*1200*/  @P2 LDC R2, c[0x0][0x44c] ;  /* 0x00011300ff022b82 */ /* 0x000e220000000800 */
[----:B------:R-:W-:-:S04]  /*1210*/  @P2 LOP3.LUT R16, R16, 0x100000, RZ, 0xfc, !PT ;  /* 0x0010000010102812 */ /* 0x000fc800078efcff */
[----:B------:R-:W-:-:S03]  /*1220*/  LOP3.LUT R16, R16, 0xfff7ffff, RZ, 0xc0, !PT ;  /* 0xfff7ffff10107812 */ /* 0x000fc600078ec0ff */
[----:B------:R-:W1:Y:S01]  /*1230*/  @P2 LDC R5, c[0x0][0x450] ;  /* 0x00011400ff052b82 */ /* 0x000e620000000800 */
[----:B------:R-:W-:Y:S01]  /*1240*/  @P1 LOP3.LUT R16, R16, 0x80000, RZ, 0xfc, !PT ;  /* 0x0008000010101812 */ /* 0x000fe200078efcff */
[----:B0-----:R-:W-:-:S05]  /*1250*/  @P2 IMAD.HI.U32 R2, R2, UR4, RZ ;  /* 0x0000000402022c27 */ /* 0x001fca000f8e00ff */
[----:B-1----:R-:W-:-:S05]  /*1260*/  @P2 SHF.R.U32.HI R0, RZ, R5, R2 ;  /* 0x00000005ff002219 */ /* 0x002fca0000011602 */
        /* <DEDUP_REMOVED lines=13> */
.L_x_11537:
[----:B------:R-:W-:-:S13]  /*1340*/  ISETP.NE.AND P0, PT, R9, 0x1, PT ;  /* 0x000000010900780c */ /* 0x000fda0003f05270 */
[----:B------:R-:W0:Y:S02]  /*1350*/  @P0 LDC.64 R4, c[0x0][0x9e8] ;  /* 0x00027a00ff040b82 */ /* 0x000e240000000a00 */
[----:B0-----:R-:W-:-:S05]  /*1360*/  @P0 IMAD.HI.U32 R4, R2, R4, RZ ;  /* 0x0000000402040227 */ /* 0x001fca00078e00ff */
[----:B------:R-:W-:-:S07]  /*1370*/  @P0 SHF.R.U32.HI R2, RZ, R5, R4 ;  /* 0x00000005ff020219 */ /* 0x000fce0000011604 */
.L_x_11538:
[----:B------:R-:W-:-:S05]  /*1380*/  IMAD R3, R2, R9, R9 ;  /* 0x0000000902037224 */ /* 0x000fca00078e0209 */
[----:B------:R-:W-:-:S07]  /*1390*/  VIMNMX R0, R0, R3, PT ;  /* 0x0000000300007248 */ /* 0x000fce0003fe0100 */
.L_x_11536:
[----:B------:R-:W0:Y:S01]  /*13a0*/  @P2 LDC R4, c[0x0][0x44c] ;  /* 0x00011300ff042b82 */ /* 0x000e220000000800 */
[----:B------:R-:W-:Y:S01]  /*13b0*/  IMAD.U32 R3, RZ, RZ, UR43 ;  /* 0x0000002bff037e24 */ /* 0x000fe2000f8e00ff */
[----:B------:R-:W-:Y:S01]  /*13c0*/  ULDC UR4, c[0x0][0x9dc] ;  /* 0x0002770000047ab9 */ /* 0x000fe20000000800 */
[----:B------:R-:W-:Y:S02]  /*13d0*/  VIADD R2, R0, 0x5f ;  /* 0x0000005f00027836 */ /* 0x000fe40000000000 */
[----:B------:R-:W-:Y:S02]  /*13e0*/  VIADD R0, R18, 0x5f ;  /* 0x0000005f12007836 */ /* 0x000fe40000000000 */
[----:B------:R-:W-:Y:S01]  /*13f0*/  IMAD.HI R2, R2, 0x2aaaaaab, RZ ;  /* 0x2aaaaaab02027827 */ /* 0x000fe200078e02ff */
[----:B------:R-:W1:Y:S03]  /*1400*/  @P2 LDC R5, c[0x0][0x450] ;  /* 0x00011400ff052b82 */ /* 0x000e660000000800 */
[----:B------:R-:W-:-:S04]  /*1410*/  IMAD.HI R0, R0, 0x2aaaaaab, RZ ;  /* 0x2aaaaaab00007827 */ /* 0x000fc800078e02ff */
[----:B0-----:R-:W-:-:S05]  /*1420*/  @P2 IMAD.HI.U32 R4, R4, UR43, RZ ;  /* 0x0000002b04042c27 */ /* 0x001fca000f8e00ff */
[----:B-1----:R-:W-:Y:S02]  /*1430*/  @P2 SHF.R.U32.HI R3, RZ, R5, R4 ;  /* 0x00000005ff032219 */ /* 0x002fe40000011604 */
[----:B------:R-:W-:Y:S02]  /*1440*/  SHF.R.U32.HI R5, RZ, 0x1f, R2 ;  /* 0x0000001fff057819 */ /* 0x000fe40000011602 */
[----:B------:R-:W-:Y:S02]  /*1450*/  IADD3 R4, R3, R18, -R17 ;  /* 0x0000001203047210 */ /* 0x000fe40007ffe811 */
        /* <DEDUP_REMOVED lines=16> */
.L_x_11540:
[----:B------:R-:W-:-:S13]  /*1560*/  ISETP.NE.AND P0, PT, R9, 0x1, PT ;  /* 0x000000010900780c */ /* 0x000fda0003f05270 */
[----:B------:R-:W0:Y:S02]  /*1570*/  @P0 LDC.64 R2, c[0x0][0x9e8] ;  /* 0x00027a00ff020b82 */ /* 0x000e240000000a00 */
[----:B0-----:R-:W-:-:S05]  /*1580*/  @P0 IMAD.HI.U32 R0, R4, R2, RZ ;  /* 0x0000000204000227 */ /* 0x001fca00078e00ff */
[----:B------:R-:W-:-:S07]  /*1590*/  @P0 SHF.R.U32.HI R4, RZ, R3, R0 ;  /* 0x00000003ff040219 */ /* 0x000fce0000011600 */
.L_x_11541:
[----:B------:R-:W-:-:S05]  /*15a0*/  IMAD R4, R4, R9, RZ ;  /* 0x0000000904047224 */ /* 0x000fca00078e02ff */
[----:B------:R-:W-:-:S13]  /*15b0*/  R2UR UR5, R4 ;  /* 0x00000000040572ca */ /* 0x000fda00000e0000 */
[----:B------:R-:W-:-:S04]  /*15c0*/  UISETP.LT.AND UP0, UPT, UR4, UR5, UPT ;  /* 0x000000050400728c */ /* 0x000fc8000bf01270 */
[----:B------:R-:W-:-:S12]  /*15d0*/  USEL UR4, UR4, UR5, !UP0 ;  /* 0x0000000504047287 */ /* 0x000fd8000c000000 */
.L_x_11539:
[----:B------:R-:W-:Y:S01]  /*15e0*/  UIMAD.WIDE UR4, UR4, 0x2aaaaaab, URZ ;  /* 0x2aaaaaab040478a5 */ /* 0x000fe2000f8e023f */
[----:B------:R-:W-:Y:S02]  /*15f0*/  PLOP3.LUT P0, PT, PT, PT, PT, 0x80, 0x0 ;  /* 0x000000000000781c */ /* 0x000fe40003f0f070 */
[----:B------:R-:W-:Y:S01]  /*1600*/  CS2R R2, SRZ ;  /* 0x0000000000027805 */ /* 0x000fe2000001ff00 */
[----:B------:R-:W-:Y:S01]  /*1610*/  IMAD.MOV.U32 R0, RZ, RZ, RZ ;  /* 0x000000ffff007224 */ /* 0x000fe200078e00ff */
[----:B------:R-:W-:Y:S01]  /*1620*/  USHF.R.U32.HI UR4, URZ, 0x1f, UR5 ;  /* 0x0000001f3f047899 */ /* 0x000fe20008011605 */
[----:B------:R-:W-:Y:S01]  /*1630*/  IMAD.MOV.U32 R150, RZ, RZ, RZ ;  /* 0x000000ffff967224 */ /* 0x000fe200078e00ff */
        /* <DEDUP_REMOVED lines=99> */
.L_x_11543:
        /* <DEDUP_REMOVED lines=13> */
.L_x_11733:
[----:B------:R-:W-:Y:S01]  /*1d40*/  IMAD.U32 R0, RZ, RZ, UR40 ;  /* 0x00000028ff007e24 */ /* 0x000fe2000f8e00ff */
[----:B------:R-:W-:Y:S05]  /*1d50*/  WARPSYNC.ALL ;  /* 0x0000000000007948 */ /* 0x000fea0003800000 */
[----:B------:R1:W-:Y:S01]  /*1d60*/  BAR.SYNC.DEFER_BLOCKING R7, 0x100 ;  /* 0x000400070000751d */ /* 0x0003e20000010000 */
[----:B------:R-:W-:-:S13]  /*1d70*/  ISETP.NE.AND P0, PT, R0, 0x3, PT ;  /* 0x000000030000780c */ /* 0x000fda0003f05270 */
[----:B-1----:R-:W-:Y:S05]  /*1d80*/  @!P0 BRA `(.L_x_11545) ;  /* 0x0000000000048947 */ /* 0x002fea0003800000 */
[----:B------:R-:W-:Y:S01]  /*1d90*/  BPT.TRAP 0x1 ;  /* 0x000000040000795c */ /* 0x000fe20000300000 */
.L_x_11545:
[----:B------:R-:W-:Y:S01]  /*1da0*/  R2UR UR24, R6 ;  /* 0x00000000061872ca */ /* 0x000fe200000e0000 */
[----:B------:R-:W-:-:S05]  /*1db0*/  IMAD.U32 R8, RZ, RZ, UR37 ;  /* 0x00000025ff087e24 */ /* 0x000fca000f8e00ff */
[----:B------:R-:W-:-:S07]  /*1dc0*/  SHF.L.U32 R8, R8, 0x1f, RZ ;  /* 0x0000001f08087819 */ /* 0x000fce00000006ff */
[----:B------:R-:W-:-:S09]  /*1dd0*/  ULEA UR24, UR38, UR24, 0x3 ;  /* 0x0000001826187291 */ /* 0x000fd2000f8e183f */
[----:B------:R1:W2:Y:S01]  /*1de0*/  SYNCS.PHASECHK.TRANS64.TRYWAIT P1, [UR24+0x22830], R8 ;  /* 0x02283008ff0075a7 */ /* 0x0002a20008020158 */
[----:B------:R-:W-:Y:S05]  /*1df0*/  @!P0 BRA `(.L_x_11546) ;  /* 0x0000000000048947 */ /* 0x000fea0003800000 */
[----:B------:R-:W-:Y:S01]  /*1e00*/  BPT.TRAP 0x1 ;  /* 0x000000040000795c */ /* 0x000fe20000300000 */
.L_x_11546:
[----:B--2---:R-:W-:Y:S05]  /*1e10*/  @P1 BRA `(.L_x_11547) ;  /* 0x0000000000081947 */ /* 0x004fea0003800000 */
[----:B------:R-:W2:Y:S02]  /*1e20*/  SYNCS.PHASECHK.TRANS64.TRYWAIT P1, [UR24+0x22830], R8 ;  /* 0x02283008ff0075a7 */ /* 0x000ea40008020158 */
[----:B--2---:R-:W-:Y:S05]  /*1e30*/  @!P1 BRA `(.L_x_11548) ;  /* 0x0000013800b09947 */ /* 0x004fea0003800000 */
.L_x_11547:
[----:B------:R-:W-:Y:S01]  /*1e40*/  R2UR UR4, R6 ;  /* 0x00000000060472ca */ /* 0x000fe200000e0000 */
[----:B------:R-:W-:Y:S01]  /*1e50*/  ULOP3.LUT UR20, UR45, 0x10000, URZ, 0xfc, !UPT ;  /* 0x000100002d147892 */ /* 0x000fe2000f8efc3f */
[----:B------:R-:W-:Y:S01]  /*1e60*/  WARPGROUP.ARRIVE ;  /* 0x00000000000079c5 */ /* 0x000fe20000000000 */
[----:B------:R-:W-:Y:S01]  /*1e70*/  UMOV UR21, 0x40000040 ;  /* 0x4000004000157882 */ /* 0x000fe20000000000 */
[----:B------:R-:W-:Y:S01]  /*1e80*/  UMOV UR23, 0x40000040 ;  /* 0x4000004000177882 */ /* 0x000fe20000000000 */
[----:B------:R-:W-:-:S03]  /*1e90*/  UIADD3 UR8, UR20, 0x2, URZ ;  /* 0x0000000214087890 */ /* 0x000fc6000fffe03f */
[----:B------:R-:W2:Y:S01]  /*1ea0*/  S2R R0, SR_TID.X ;  /* 0x0000000000007919 */ /* 0x000ea20000002100 */
        /* <DEDUP_REMOVED lines=17> */
[----:B--2---:R-:W-:-:S04]  /*1fc0*/  SHF.R.U32.HI R0, RZ, 0x7, R0 ;  /* 0x00000007ff007819 */ /* 0x004fc80000011600 */
[----:B0-----:R-:W-:Y:S01]  /*1fd0*/  IADD3 R3, -R0, 0xb, RZ ;  /* 0x0000000b00037810 */ /* 0x001fe20007ffe1ff */
        /* <DEDUP_REMOVED lines=13> */
.L_x_11549:
[----:B------:R-:W-:Y:S01]  /*20b0*/  ISETP.NE.AND P2, PT, R206, 0x1, PT ;  /* 0x00000001ce00780c */ /* 0x000fe20003f45270 */
[----:B------:R-:W2:Y:S01]  /*20c0*/  S2UR UR6, SR_CgaCtaId ;  /* 0x00000000000679c3 */ /* 0x000ea20000008800 */
[----:B------:R-:W-:Y:S01]  /*20d0*/  VIADD R0, R23, UR43 ;  /* 0x0000002b17007c36 */ /* 0x000fe20008000000 */
[----:B------:R-:W-:Y:S01]  /*20e0*/  UIADD3 UR5, UR24, 0x22840, URZ ;  /* 0x0002284018057890 */ /* 0x000fe2000fffe03f */
[----:B------:R-:W-:Y:S01]  /*20f0*/  LOP3.LUT P1, RZ, R16, 0x80000, RZ, 0xc0, !PT ;  /* 0x0008000010ff7812 */ /* 0x000fe2000782c0ff */
[----:B------:R-:W-:Y:S01]  /*2100*/  ULDC UR7, c[0x0][0x9dc] ;  /* 0x0002770000077ab9 */ /* 0x000fe20000000800 */
[----:B------:R-:W-:Y:S01]  /*2110*/  IMAD.MOV.U32 R2, RZ, RZ, R0 ;  /* 0x000000ffff027224 */ /* 0x000fe200078e0000 */
[----:B------:R-:W-:-:S06]  /*2120*/  ULDC UR15, c[0x0][0x9e0] ;  /* 0x00027800000f7ab9 */ /* 0x000fcc0000000800 */
[----:B------:R-:W3:Y:S08]  /*2130*/  @P2 LDC R5, c[0x0][0x44c] ;  /* 0x00011300ff052b82 */ /* 0x000ef00000000800 */
[----:B------:R-:W4:Y:S01]  /*2140*/  @P2 LDC R9, c[0x0][0x450] ;  /* 0x00011400ff092b82 */ /* 0x000f220000000800 */
[----:B--2---:R-:W-:-:S09]  /*2150*/  UPRMT UR5, UR6, 0x654, UR5 ;  /* 0x0000065406057896 */ /* 0x004fd20008000005 */
[----:B------:R-:W-:Y:S01]  /*2160*/  SYNCS.ARRIVE.TRANS64.RED.A1T0 RZ, [UR5], RZ ;  /* 0x000000ffffff79a7 */ /* 0x000fe20008100405 */
[----:B------:R-:W-:Y:S01]  /*2170*/  ULOP3.LUT UR5, URZ, UR7, URZ, 0x33, !UPT ;  /* 0x000000073f057292 */ /* 0x000fe2000f8e333f */
[----:B---3--:R-:W-:-:S04]  /*2180*/  @P2 IMAD.HI.U32 R4, R0, R5, RZ ;  /* 0x0000000500042227 */ /* 0x008fc800078e00ff */
[----:B------:R-:W-:Y:S02]  /*2190*/  IMAD R0, R176, -0x60, R18 ;  /* 0xffffffa0b0007824 */ /* 0x000fe400078e0212 */
[----:B------:R-:W-:Y:S01]  /*21a0*/  IMAD.MOV.U32 R5, RZ, RZ, -0x60 ;  /* 0xffffffa0ff057424 */ /* 0x000fe200078e00ff */
[----:B----4-:R-:W-:Y:S01]  /*21b0*/  @P2 SHF.R.U32.HI R2, RZ, R9, R4 ;  /* 0x00000009ff022219 */ /* 0x010fe20000011604 */
[C---:B------:R-:W-:Y:S02]  /*21c0*/  VIADD R4, R0.reuse, 0x61 ;  /* 0x0000006100047836 */ /* 0x040fe40000000000 */
[----:B------:R-:W-:Y:S02]  /*21d0*/  VIADD R0, R0, 0x60 ;  /* 0x0000006000007836 */ /* 0x000fe40000000000 */
[----:B------:R-:W2:Y:S01]  /*21e0*/  SHFL.IDX PT, R10, R2, RZ, 0x1c1f ;  /* 0x001c1fff020a7589 */ /* 0x000ea200000e0000 */
[C---:B------:R-:W-:Y:S02]  /*21f0*/  IMAD R4, R19.reuse, -0x2, R4 ;  /* 0xfffffffe13047824 */ /* 0x040fe400078e0204 */
[----:B------:R-:W-:-:S02]  /*2200*/  IMAD R9, R19, -0x2, R0 ;  /* 0xfffffffe13097824 */ /* 0x000fc400078e0200 */
[----:B------:R-:W-:Y:S02]  /*2210*/  IMAD.IADD R4, R4, 0x1, -R17 ;  /* 0x0000000104047824 */ /* 0x000fe400078e0a11 */
[----:B------:R-:W-:Y:S02]  /*2220*/  IMAD R14, R176, R5, 0x60 ;  /* 0x00000060b00e7424 */ /* 0x000fe400078e0205 */
[C---:B------:R-:W-:Y:S02]  /*2230*/  VIADD R12, R4.reuse, UR15 ;  /* 0x0000000f040c7c36 */ /* 0x040fe40008000000 */
[----:B------:R-:W-:Y:S02]  /*2240*/  VIADD R11, R4, UR5 ;  /* 0x00000005040b7c36 */ /* 0x000fe40008000000 */
[----:B------:R-:W-:Y:S01]  /*2250*/  IMAD R20, R19, -0x2, R14 ;  /* 0xfffffffe13147824 */ /* 0x000fe200078e020e */
[----:B--2---:R-:W-:Y:S01]  /*2260*/  VIADDMNMX R0, R10, R12, R9, PT ;  /* 0x0000000c0a007246 */ /* 0x004fe20003800109 */
[----:B------:R-:W-:Y:S01]  /*2270*/  IMAD.IADD R4, R11, 0x1, R10 ;  /* 0x000000010b047824 */ /* 0x000fe200078e020a */
        /* <DEDUP_REMOVED lines=14> */
.L_x_11552:
[----:B------:R-:W-:Y:S02]  /*2360*/  ULDC UR5, c[0x0][0x9e4] ;  /* 0x0002790000057ab9 */ /* 0x000fe40000000800 */
[----:B------:R-:W-:-:S05]  /*2370*/  IMAD.U32 R13, RZ, RZ, UR5 ;  /* 0x00000005ff0d7e24 */ /* 0x000fca000f8e00ff */
[----:B------:R-:W-:-:S13]  /*2380*/  ISETP.NE.AND P1, PT, R13, 0x1, PT ;  /* 0x000000010d00780c */ /* 0x000fda0003f25270 */
[----:B------:R-:W2:Y:S02]  /*2390*/  @P1 LDC.64 R72, c[0x0][0x9e8] ;  /* 0x00027a00ff481b82 */ /* 0x000ea40000000a00 */
[----:B--2---:R-:W-:-:S05]  /*23a0*/  @P1 IMAD.HI.U32 R10, R5, R72, RZ ;  /* 0x00000048050a1227 */ /* 0x004fca00078e00ff */
[----:B------:R-:W-:-:S07]  /*23b0*/  @P1 SHF.R.U32.HI R5, RZ, R73, R10 ;  /* 0x00000049ff051219 */ /* 0x000fce000001160a */
.L_x_11553:
[----:B------:R-:W-:Y:S05]  /*23c0*/  BSYNC B0 ;  /* 0x0000000000007941 */ /* 0x000fea0003800000 */
.L_x_11551:
[----:B------:R-:W-:-:S05]  /*23d0*/  IMAD R5, R5, R13, R20 ;  /* 0x0000000d05057224 */ /* 0x000fca00078e0214 */
[----:B------:R-:W-:Y:S02]  /*23e0*/  VIADDMNMX R0, R5, R13, R0, PT ;  /* 0x0000000d05007246 */ /* 0x000fe40003800100 */
[----:B------:R-:W-:-:S07]  /*23f0*/  VIMNMX R4, R4, R5, !PT ;  /* 0x0000000504047248 */ /* 0x000fce0007fe0100 */
.L_x_11550:
[C---:B------:R-:W-:Y:S01]  /*2400*/  ISETP.GE.AND P6, PT, R14.reuse, 0x9, PT ;  /* 0x000000090e00780c */ /* 0x040fe20003fc6270 */
[----:B------:R-:W2:Y:S01]  /*2410*/  SHFL.IDX PT, R2, R2, 0x1, 0x1c1f ;  /* 0x003c1f0002027f89 */ /* 0x000ea200000e0000 */
        /* <DEDUP_REMOVED lines=131> */
.L_x_11556:
[----:B------:R-:W-:Y:S02]  /*2c50*/  ULDC UR5, c[0x0][0x9e4] ;  /* 0x0002790000057ab9 */ /* 0x000fe40000000800 */
[----:B------:R-:W-:-:S05]  /*2c60*/  IMAD.U32 R4, RZ, RZ, UR5 ;  /* 0x00000005ff047e24 */ /* 0x000fca000f8e00ff */
[----:B------:R-:W-:-:S13]  /*2c70*/  ISETP.NE.AND P5, PT, R4, 0x1, PT ;  /* 0x000000010400780c */ /* 0x000fda0003fa5270 */
[----:B------:R-:W2:Y:S02]  /*2c80*/  @P5 LDC.64 R10, c[0x0][0x9e8] ;  /* 0x00027a00ff0a5b82 */ /* 0x000ea40000000a00 */
[----:B--2---:R-:W-:-:S05]  /*2c90*/  @P5 IMAD.HI.U32 R2, R9, R10, RZ ;  /* 0x0000000a09025227 */ /* 0x004fca00078e00ff */
[----:B------:R-:W-:-:S07]  /*2ca0*/  @P5 SHF.R.U32.HI R9, RZ, R11, R2 ;  /* 0x0000000bff095219 */ /* 0x000fce0000011602 */
.L_x_11557:
[----:B------:R-:W-:Y:S05]  /*2cb0*/  BSYNC B0 ;  /* 0x0000000000007941 */ /* 0x000fea0003800000 */
.L_x_11555:
[----:B------:R-:W-:-:S05]  /*2cc0*/  IMAD R9, R9, R4, R20 ;  /* 0x0000000409097224 */ /* 0x000fca00078e0214 */
[----:B------:R-:W-:Y:S02]  /*2cd0*/  VIADDMNMX R0, R9, R4, R0, PT ;  /* 0x0000000409007246 */ /* 0x000fe40003800100 */
[----:B------:R-:W-:-:S07]  /*2ce0*/  VIMNMX R5, R5, R9, !PT ;  /* 0x0000000905057248 */ /* 0x000fce0007fe0100 */
.L_x_11554:
        /* <DEDUP_REMOVED lines=128> */
[----:B------:R2:W3:Y:S01]  /*34f0*/  MUFU.EX2 R13, R10 ;  /* 0x0000000a000d7308 */ /* 0x0004e20000000800 */
        /* <DEDUP_REMOVED lines=9> */
[--C-:B--2---:R-:W-:Y:S01]  /*3590*/  FFMA.FTZ R10, R76, UR6, -R11.reuse ;  /* 0x000000064c0a7c23 */ /* 0x104fe2000801080b */
[----:B------:R-:W-:Y:S01]  /*35a0*/  FMNMX.FTZ R2, R42, R9, !PT ;  /* 0x000000092a027209 */ /* 0x000fe20007810000 */
[--C-:B------:R-:W-:Y:S01]  /*35b0*/  FFMA.FTZ R33, R84, UR6, -R11.reuse ;  /* 0x0000000654217c23 */ /* 0x100fe2000801080b */
[----:B------:R-:W-:Y:S01]  /*35c0*/  FSEL R66, R66, -INF , !P1 ;  /* 0xff80000042427808 */ /* 0x000fe20004800000 */
[----:B------:R-:W-:Y:S01]  /*35d0*/  FFMA.FTZ R52, R52, UR6, -R11 ;  /* 0x0000000634347c23 */ /* 0x000fe2000801080b */
[----:B------:R-:W-:Y:S01]  /*35e0*/  FMNMX.FTZ R9, R43, R2, !PT ;  /* 0x000000022b097209 */ /* 0x000fe20007810000 */
[----:B------:R-:W2:Y:S01]  /*35f0*/  MUFU.EX2 R15, R15 ;  /* 0x0000000f000f7308 */ /* 0x000ea20000000800 */
[----:B------:R-:W-:Y:S01]  /*3600*/  ISETP.LT.OR P4, PT, R0, 0x5a, P4 ;  /* 0x0000005a0000780c */ /* 0x000fe20002781670 */
[----:B---3--:R-:W-:Y:S01]  /*3610*/  FADD.FTZ R37, R12, R13 ;  /* 0x0000000d0c257221 */ /* 0x008fe20000010000 */
        /* <DEDUP_REMOVED lines=13> */
[----:B------:R3:W4:Y:S01]  /*36f0*/  MUFU.EX2 R21, R10 ;  /* 0x0000000a00157308 */ /* 0x0007220000000800 */
[----:B------:R-:W-:Y:S01]  /*3700*/  F2FP.F16.F32.PACK_AB R152, R13, R12 ;  /* 0x0000000c0d98723e */ /* 0x000fe200000000ff */
[----:B------:R-:W-:Y:S01]  /*3710*/  FFMA.FTZ R68, R68, UR6, -R11 ;  /* 0x0000000644447c23 */ /* 0x000fe2000801080b */
[----:B------:R-:W-:-:S02]  /*3720*/  FMNMX.FTZ R2, R54, R9, !PT ;  /* 0x0000000936027209 */ /* 0x000fc40007810000 */
[----:B--2---:R-:W-:Y:S02]  /*3730*/  F2FP.F16.F32.PACK_AB R154, R15, R14 ;  /* 0x0000000e0f9a723e */ /* 0x004fe400000000ff */
[----:B------:R-:W-:Y:S01]  /*3740*/  FMNMX.FTZ R9, R55, R2, !PT ;  /* 0x0000000237097209 */ /* 0x000fe20007810000 */
[----:B------:R-:W-:Y:S01]  /*3750*/  MUFU.EX2 R24, R24 ;  /* 0x0000001800187308 */ /* 0x000fe20000000800 */
[----:B---3--:R-:W-:Y:S02]  /*3760*/  FFMA.FTZ R10, R40, UR6, -R11 ;  /* 0x00000006280a7c23 */ /* 0x008fe4000801080b */
[----:B------:R-:W-:-:S04]  /*3770*/  FMNMX.FTZ R2, R58, R9, !PT ;  /* 0x000000093a027209 */ /* 0x000fc80007810000 */
[----:B------:R-:W-:Y:S01]  /*3780*/  FMNMX.FTZ R9, R59, R2, !PT ;  /* 0x000000023b097209 */ /* 0x000fe20007810000 */
[----:B------:R-:W2:Y:S01]  /*3790*/  MUFU.EX2 R25, R25 ;  /* 0x0000001900197308 */ /* 0x000ea20000000800 */
[----:B----4-:R-:W-:Y:S02]  /*37a0*/  F2FP.F16.F32.PACK_AB R156, R21, R20 ;  /* 0x00000014159c723e */ /* 0x010fe400000000ff */
[----:B------:R-:W-:Y:S01]  /*37b0*/  FMNMX.FTZ R2, R62, R9, !PT ;  /* 0x000000093e027209 */ /* 0x000fe20007810000 */
[----:B------:R-:W-:-:S03]  /*37c0*/  FFMA.FTZ R9, R80, UR6, -R11 ;  /* 0x0000000650097c23 */ /* 0x000fc6000801080b */
        /* <DEDUP_REMOVED lines=15> */
[----:B------:R-:W3:Y:S01]  /*38c0*/  MUFU.EX2 R33, R33 ;  /* 0x0000002100217308 */ /* 0x000ee20000000800 */
[----:B--2---:R-:W-:-:S05]  /*38d0*/  FMNMX.FTZ R2, R0, R5, !PT ;  /* 0x0000000500027209 */ /* 0x004fca0007810000 */
[----:B------:R-:W2:Y:S02]  /*38e0*/  SHFL.BFLY PT, R5, R2, 0x1, 0x1f ;  /* 0x0c201f0002057f89 */ /* 0x000ea400000e0000 */
[----:B------:R-:W-:Y:S08]  /*38f0*/  MUFU.EX2 R52, R52 ;  /* 0x0000003400347308 */ /* 0x000ff00000000800 */
[----:B------:R-:W4:Y:S01]  /*3900*/  MUFU.EX2 R53, R53 ;  /* 0x0000003500357308 */ /* 0x000f220000000800 */
[----:B---3--:R-:W-:-:S07]  /*3910*/  F2FP.F16.F32.PACK_AB R164, R33, R32 ;  /* 0x0000002021a4723e */ /* 0x008fce00000000ff */
[----:B------:R-:W-:Y:S01]  /*3920*/  MUFU.EX2 R56, R56 ;  /* 0x0000003800387308 */ /* 0x000fe20000000800 */
[----:B--2---:R-:W-:Y:S01]  /*3930*/  FMNMX.FTZ R5, R2, R5, !PT ;  /* 0x0000000502057209 */ /* 0x004fe20007810000 */
[----:B------:R-:W-:-:S06]  /*3940*/  FADD.FTZ R2, R14, R37 ;  /* 0x000000250e027221 */ /* 0x000fcc0000010000 */
[----:B------:R-:W-:Y:S01]  /*3950*/  MUFU.EX2 R57, R57 ;  /* 0x0000003900397308 */ /* 0x000fe20000000800 */
[----:B----4-:R-:W-:Y:S01]  /*3960*/  F2FP.F16.F32.PACK_AB R166, R53, R52 ;  /* 0x0000003435a6723e */ /* 0x010fe200000000ff */
[C---:B------:R-:W-:Y:S01]  /*3970*/  FMUL.FTZ R0, R5.reuse, UR6 ;  /* 0x0000000605007c20 */ /* 0x040fe20008410000 */
[----:B------:R-:W-:Y:S01]  /*3980*/  FSETP.NEU.FTZ.AND P1, PT, R5, -INF , PT ;  /* 0xff8000000500780b */ /* 0x000fe20003f3d000 */
[----:B------:R-:W-:-:S03]  /*3990*/  FADD.FTZ R37, R15, R2 ;  /* 0x000000020f257221 */ /* 0x000fc60000010000 */
[----:B------:R-:W-:Y:S01]  /*39a0*/  FSEL R0, R0, RZ, P1 ;  /* 0x000000ff00007208 */ /* 0x000fe20000800000 */
[----:B------:R-:W-:Y:S01]  /*39b0*/  FADD.FTZ R2, R20, R37 ;  /* 0x0000002514027221 */ /* 0x000fe20000010000 */
[----:B------:R-:W-:Y:S03]  /*39c0*/  MUFU.EX2 R60, R60 ;  /* 0x0000003c003c7308 */ /* 0x000fe60000000800 */
        /* <DEDUP_REMOVED lines=51> */
[----:B------:R-:W-:-:S04]  /*3d00*/  FADD.FTZ R15, R57, R12 ;  /* 0x0000000c390f7221 */ /* 0x000fc80000010000 */
[----:B------:R-:W-:Y:S01]  /*3d10*/  FADD.FTZ R12, R60, R15 ;  /* 0x0000000f3c0c7221 */ /* 0x000fe20000010000 */
        /* <DEDUP_REMOVED lines=61> */
.L_x_11558:
[----:B------:R2:W3:Y:S01]  /*40f0*/  SYNCS.PHASECHK.TRANS64.TRYWAIT P1, [UR24+0x22850], R8 ;  /* 0x02285008ff0075a7 */ /* 0x0004e20008020158 */
[----:B------:R-:W-:Y:S05]  /*4100*/  @!P0 BRA `(.L_x_11559) ;  /* 0x0000000000048947 */ /* 0x000fea0003800000 */
[----:B------:R-:W-:Y:S01]  /*4110*/  BPT.TRAP 0x1 ;  /* 0x000000040000795c */ /* 0x000fe20000300000 */
.L_x_11559:
[----:B---3--:R-:W-:Y:S05]  /*4120*/  @P1 BRA `(.L_x_11560) ;  /* 0x0000000000081947 */ /* 0x008fea0003800000 */
[----:B------:R-:W3:Y:S02]  /*4130*/  SYNCS.PHASECHK.TRANS64.TRYWAIT P1, [UR24+0x22850], R8 ;  /* 0x02285008ff0075a7 */ /* 0x000ee40008020158 */
[----:B---3--:R-:W-:Y:S05]  /*4140*/  @!P1 BRA `(.L_x_11561) ;  /* 0x0000011800049947 */ /* 0x008fea0003800000 */
.L_x_11560:
        /* <DEDUP_REMOVED lines=44> */
.L_x_11562:
[----:B------:R-:W-:Y:S01]  /*4410*/  ISETP.NE.AND P2, PT, R206, 0x1, PT ;  /* 0x00000001ce00780c */ /* 0x000fe20003f45270 */
[----:B------:R-:W4:Y:S01]  /*4420*/  S2UR UR10, SR_CgaCtaId ;  /* 0x00000000000a79c3 */ /* 0x000f220000008800 */
[----:B------:R-:W-:Y:S01]  /*4430*/  UIADD3 UR24, UR24, 0x22860, URZ ;  /* 0x0002286018187890 */ /* 0x000fe2000fffe03f */
[----:B------:R-:W-:-:S10]  /*4440*/  LOP3.LUT P1, RZ, R16, 0x80000, RZ, 0xc0, !PT ;  /* 0x0008000010ff7812 */ /* 0x000fd4000782c0ff */
[----:B------:R-:W5:Y:S08]  /*4450*/  @P2 LDC R6, c[0x0][0x44c] ;  /* 0x00011300ff062b82 */ /* 0x000f700000000800 */
[----:B-123--:R-:W1:Y:S01]  /*4460*/  @P2 LDC R8, c[0x0][0x450] ;  /* 0x00011400ff082b82 */ /* 0x00ee620000000800 */
[----:B----4-:R-:W-:-:S09]  /*4470*/  UPRMT UR24, UR10, 0x654, UR24 ;  /* 0x000006540a187896 */ /* 0x010fd20008000018 */
[----:B------:R-:W-:Y:S01]  /*4480*/  SYNCS.ARRIVE.TRANS64.RED.A1T0 RZ, [UR24], RZ ;  /* 0x000000ffffff79a7 */ /* 0x000fe20008100418 */
[----:B-----5:R-:W-:-:S04]  /*4490*/  @P2 IMAD.HI.U32 R7, R6, UR43, RZ ;  /* 0x0000002b06072c27 */ /* 0x020fc8000f8e00ff */
[----:B------:R-:W-:Y:S01]  /*44a0*/  IMAD.U32 R6, RZ, RZ, UR43 ;  /* 0x0000002bff067e24 */ /* 0x000fe2000f8e00ff */
[----:B-1----:R-:W-:-:S04]  /*44b0*/  @P2 SHF.R.U32.HI R6, RZ, R8, R7 ;  /* 0x00000008ff062219 */ /* 0x002fc80000011607 */
[----:B------:R-:W-:-:S05]  /*44c0*/  IADD3 R7, R6, R18, -R17 ;  /* 0x0000001206077210 */ /* 0x000fca0007ffe811 */
        /* <DEDUP_REMOVED lines=17> */
.L_x_11564:
[----:B------:R-:W-:Y:S02]  /*45e0*/  ULDC UR18, c[0x0][0x9e4] ;  /* 0x0002790000127ab9 */ /* 0x000fe40000000800 */
[----:B------:R-:W-:-:S11]  /*45f0*/  UISETP.NE.AND UP0, UPT, UR18, 0x1, UPT ;  /* 0x000000011200788c */ /* 0x000fd6000bf05270 */
[----:B------:R-:W-:Y:S02]  /*4600*/  @UP0 ULDC.64 UR22, c[0x0][0x9e8] ;  /* 0x00027a0000160ab9 */ /* 0x000fe40000000a00 */
[----:B------:R-:W-:-:S04]  /*4610*/  UIMAD.WIDE.U32 UR10, UR15, UR22, URZ ;  /* 0x000000160f0a72a5 */ /* 0x000fc8000f8e003f */
[----:B------:R-:W-:-:S12]  /*4620*/  @UP0 USHF.R.U32.HI UR15, URZ, UR23, UR11 ;  /* 0x000000173f0f0299 */ /* 0x000fd8000801160b */
.L_x_11565:
[----:B------:R-:W-:-:S04]  /*4630*/  UIMAD UR15, UR15, UR18, UR18 ;  /* 0x000000120f0f72a4 */ /* 0x000fc8000f8e0212 */
[----:B------:R-:W-:-:S04]  /*4640*/  UISETP.LT.AND UP0, UPT, UR14, UR15, UPT ;  /* 0x0000000f0e00728c */ /* 0x000fc8000bf01270 */
[----:B------:R-:W-:-:S12]  /*4650*/  USEL UR14, UR14, UR15, UP0 ;  /* 0x0000000f0e0e7287 */ /* 0x000fd80008000000 */
.L_x_11563:
        /* <DEDUP_REMOVED lines=13> */
.L_x_11585:
[----:B------:R-:W-:-:S04]  /*4730*/  UIADD3 UR38, UR38, 0x1, URZ ;  /* 0x0000000126267890 */ /* 0x000fc8000fffe03f */
[----:B------:R-:W-:-:S04]  /*4740*/  UISETP.NE.AND UP0, UPT, UR38, 0x2, UPT ;  /* 0x000000022600788c */ /* 0x000fc8000bf05270 */
[----:B------:R-:W-:Y:S02]  /*4750*/  USEL UR10, URZ, 0x1, UP0 ;  /* 0x000000013f0a7887 */ /* 0x000fe40008000000 */
[----:B------:R-:W-:Y:S02]  /*4760*/  USEL UR38, UR38, URZ, UP0 ;  /* 0x0000003f26267287 */ /* 0x000fe40008000000 */
[----:B------:R-:W-:Y:S01]  /*4770*/  ULOP3.LUT UR37, UR37, UR10, URZ, 0x3c, !UPT ;  /* 0x0000000a25257292 */ /* 0x000fe2000f8e3c3f */
[----:B012---:R-:W-:Y:S11]  /*4780*/  @!P0 BRA `(.L_x_11567) ;  /* 0x0000000000048947 */ /* 0x007ff60003800000 */
[----:B------:R-:W-:Y:S01]  /*4790*/  BPT.TRAP 0x1 ;  /* 0x000000040000795c */ /* 0x000fe20000300000 */
.L_x_11567:
[----:B------:R-:W1:Y:S01]  /*47a0*/  S2UR UR26, SR_CgaCtaId ;  /* 0x00000000001a79c3 */ /* 0x000e620000008800 */
[----:B------:R-:W-:Y:S01]  /*47b0*/  UMOV UR10, 0x400 ;  /* 0x00000400000a7882 */ /* 0x000fe20000000000 */
[----:B------:R-:W-:-:S05]  /*47c0*/  IMAD.U32 R7, RZ, RZ, UR37 ;  /* 0x00000025ff077e24 */ /* 0x000fca000f8e00ff */
[----:B------:R-:W-:Y:S01]  /*47d0*/  SHF.L.U32 R7, R7, 0x1f, RZ ;  /* 0x0000001f07077819 */ /* 0x000fe200000006ff */
[----:B-1----:R-:W-:-:S04]  /*47e0*/  ULEA UR10, UR26, UR10, 0x18 ;  /* 0x0000000a1a0a7291 */ /* 0x002fc8000f8ec03f */
[----:B------:R-:W-:-:S09]  /*47f0*/  ULEA UR25, UR38, UR10, 0x3 ;  /* 0x0000000a26197291 */ /* 0x000fd2000f8e183f */
[----:B------:R1:W2:Y:S01]  /*4800*/  SYNCS.PHASECHK.TRANS64.TRYWAIT P1, [UR25+0x22830], R7 ;  /* 0x02283007ff0075a7 */ /* 0x0002a20008020159 */
[----:B------:R-:W-:Y:S05]  /*4810*/  @!P0 BRA `(.L_x_11568) ;  /* 0x0000000000048947 */ /* 0x000fea0003800000 */
[----:B------:R-:W-:Y:S01]  /*4820*/  BPT.TRAP 0x1 ;  /* 0x000000040000795c */ /* 0x000fe20000300000 */
.L_x_11568:
[----:B--2---:R-:W-:Y:S05]  /*4830*/  @P1 BRA `(.L_x_11569) ;  /* 0x0000000000081947 */ /* 0x004fea0003800000 */
[----:B------:R-:W2:Y:S02]  /*4840*/  SYNCS.PHASECHK.TRANS64.TRYWAIT P1, [UR25+0x22830], R7 ;  /* 0x02283007ff0075a7 */ /* 0x000ea40008020159 */
[----:B--2---:R-:W-:Y:S05]  /*4850*/  @!P1 BRA `(.L_x_11570) ;  /* 0x0000011000589947 */ /* 0x004fea0003800000 */
.L_x_11569:
[----:B------:R-:W-:Y:S01]  /*4860*/  UIMAD UR22, UR38, 0x300, UR4 ;  /* 0x00000300261678a4 */ /* 0x000fe2000f8e0204 */
[----:B------:R-:W-:Y:S01]  /*4870*/  WARPGROUP.ARRIVE ;  /* 0x00000000000079c5 */ /* 0x000fe20000000000 */
[----:B------:R-:W-:Y:S01]  /*4880*/  UMOV UR23, 0x40000040 ;  /* 0x4000004000177882 */ /* 0x000fe20000000000 */
[----:B------:R-:W-:Y:S01]  /*4890*/  UMOV UR11, 0x40000040 ;  /* 0x40000040000b7882 */ /* 0x000fe20000000000 */
[----:B------:R-:W-:-:S03]  /*48a0*/  UIADD3 UR10, UR22, 0x2, URZ ;  /* 0x00000002160a7890 */ /* 0x000fc6000fffe03f */
[----:B------:R-:W3:Y:S01]  /*48b0*/  S2R R215, SR_TID.X ;  /* 0x0000000000d77919 */ /* 0x000ee20000002100 */
[----:B------:R-:W-:Y:S01]  /*48c0*/  UIADD3 UR14, UR22, 0x4, URZ ;  /* 0x00000004160e7890 */ /* 0x000fe2000fffe03f */
[----:B------:R-:W-:Y:S01]  /*48d0*/  UMOV UR15, 0x40000040 ;  /* 0x40000040000f7882 */ /* 0x000fe20000000000 */
[----:B------:R-:W-:Y:S01]  /*48e0*/  HGMMA.64x96x16.F32 R152, gdesc[UR20], RZ, !UPT, gsb0 ;  /* 0x01600000149879f0 */ /* 0x000fe2000c0008ff */
[----:B------:R-:W-:Y:S01]  /*48f0*/  UIADD3 UR18, UR22, 0x6, URZ ;  /* 0x0000000616127890 */ /* 0x000fe2000fffe03f */
[----:B------:R-:W-:Y:S01]  /*4900*/  UMOV UR19, 0x40000040 ;  /* 0x4000004000137882 */ /* 0x000fe20000000000 */
[----:B---3--:R-:W-:-:S04]  /*4910*/  SHF.R.U32.HI R215, RZ, 0x7, R215 ;  /* 0x00000007ffd77819 */ /* 0x008fc800000116d7 */
        /* <DEDUP_REMOVED lines=14> */
.L_x_11571:
[----:B------:R-:W-:Y:S01]  /*4a00*/  ISETP.NE.AND P2, PT, R206, 0x1, PT ;  /* 0x00000001ce00780c */ /* 0x000fe20003f45270 */
[----:B------:R-:W-:Y:S01]  /*4a10*/  VIADD R20, R23, UR43 ;  /* 0x0000002b17147c36 */ /* 0x000fe20008000000 */
[----:B------:R-:W-:Y:S01]  /*4a20*/  UIADD3 UR10, UR25, 0x22840, URZ ;  /* 0x00022840190a7890 */ /* 0x000fe2000fffe03f */
[----:B------:R-:W-:Y:S01]  /*4a30*/  IMAD R10, R6, -0x60, RZ ;  /* 0xffffffa0060a7824 */ /* 0x000fe200078e02ff */
[----:B------:R-:W-:Y:S02]  /*4a40*/  LOP3.LUT P1, RZ, R16, 0x80000, RZ, 0xc0, !PT ;  /* 0x0008000010ff7812 */ /* 0x000fe4000782c0ff */
[----:B------:R-:W-:-:S07]  /*4a50*/  UPRMT UR10, UR26, 0x654, UR10 ;  /* 0x000006541a0a7896 */ /* 0x000fce000800000a */
[----:B------:R-:W3:Y:S08]  /*4a60*/  @P2 LDC R5, c[0x0][0x44c] ;  /* 0x00011300ff052b82 */ /* 0x000ef00000000800 */
[----:B--2---:R-:W2:Y:S01]  /*4a70*/  @P2 LDC R4, c[0x0][0x450] ;  /* 0x00011400ff042b82 */ /* 0x004ea20000000800 */
[----:B------:R-:W-:Y:S01]  /*4a80*/  SYNCS.ARRIVE.TRANS64.RED.A1T0 RZ, [UR10], RZ ;  /* 0x000000ffffff79a7 */ /* 0x000fe2000810040a */
[----:B------:R-:W-:Y:S01]  /*4a90*/  ULOP3.LUT UR10, URZ, UR7, URZ, 0x33, !UPT ;  /* 0x000000073f0a7292 */ /* 0x000fe2000f8e333f */
[----:B---3--:R-:W-:-:S05]  /*4aa0*/  @P2 IMAD.HI.U32 R5, R20, R5, RZ ;  /* 0x0000000514052227 */ /* 0x008fca00078e00ff */
[----:B--2---:R-:W-:Y:S01]  /*4ab0*/  @P2 SHF.R.U32.HI R20, RZ, R4, R5 ;  /* 0x00000004ff142219 */ /* 0x004fe20000011605 */
[----:B------:R-:W-:-:S04]  /*4ac0*/  VIADD R4, R10, 0x1 ;  /* 0x000000010a047836 */ /* 0x000fc80000000000 */
[----:B------:R-:W2:Y:S01]  /*4ad0*/  SHFL.IDX PT, R11, R20, RZ, 0x1c1f ;  /* 0x001c1fff140b7589 */ /* 0x000ea200000e0000 */
[----:B------:R-:W-:-:S05]  /*4ae0*/  IMAD R4, R19, -0x2, R4 ;  /* 0xfffffffe13047824 */ /* 0x000fca00078e0204 */
[----:B------:R-:W-:-:S05]  /*4af0*/  IADD3 R4, -R17, R4, R18 ;  /* 0x0000000411047210 */ /* 0x000fca0007ffe112 */
[C---:B------:R-:W-:Y:S02]  /*4b00*/  VIADD R15, R4.reuse, UR27 ;  /* 0x0000001b040f7c36 */ /* 0x040fe40008000000 */
[----:B------:R-:W-:Y:S02]  /*4b10*/  VIADD R14, R4, UR10 ;  /* 0x0000000a040e7c36 */ /* 0x000fe40008000000 */
[----:B--2---:R-:W-:Y:S02]  /*4b20*/  IMAD.IADD R13, R15, 0x1, R11 ;  /* 0x000000010f0d7824 */ /* 0x004fe400078e020b */
[----:B------:R-:W-:Y:S01]  /*4b30*/  IMAD.IADD R12, R11, 0x1, R14 ;  /* 0x000000010b0c7824 */ /* 0x000fe200078e020e */
        /* <DEDUP_REMOVED lines=13> */
.L_x_11574:
[----:B------:R-:W-:-:S05]  /*4c10*/  IMAD.U32 R21, RZ, RZ, UR28 ;  /* 0x0000001cff157e24 */ /* 0x000fca000f8e00ff */
[----:B------:R-:W-:-:S13]  /*4c20*/  ISETP.NE.AND P1, PT, R21, 0x1, PT ;  /* 0x000000011500780c */ /* 0x000fda0003f25270 */
[----:B------:R-:W2:Y:S02]  /*4c30*/  @P1 LDC.64 R4, c[0x0][0x9e8] ;  /* 0x00027a00ff041b82 */ /* 0x000ea40000000a00 */
[----:B--2---:R-:W-:-:S05]  /*4c40*/  @P1 IMAD.HI.U32 R4, R11, R4, RZ ;  /* 0x000000040b041227 */ /* 0x004fca00078e00ff */
[----:B------:R-:W-:-:S07]  /*4c50*/  @P1 SHF.R.U32.HI R11, RZ, R5, R4 ;  /* 0x00000005ff0b1219 */ /* 0x000fce0000011604 */
.L_x_11575:
[----:B------:R-:W-:Y:S05]  /*4c60*/  BSYNC B0 ;  /* 0x0000000000007941 */ /* 0x000fea0003800000 */
.L_x_11573:
[----:B------:R-:W-:-:S04]  /*4c70*/  IMAD R4, R19, -0x2, R10 ;  /* 0xfffffffe13047824 */ /* 0x000fc800078e020a */
[----:B------:R-:W-:-:S05]  /*4c80*/  IMAD R4, R11, R21, R4 ;  /* 0x000000150b047224 */ /* 0x000fca00078e0204 */
[----:B------:R-:W-:Y:S02]  /*4c90*/  VIADDMNMX R13, R4, R21, R13, PT ;  /* 0x00000015040d7246 */ /* 0x000fe4000380010d */
[----:B------:R-:W-:-:S07]  /*4ca0*/  VIMNMX R12, R12, R4, !PT ;  /* 0x000000040c0c7248 */ /* 0x000fce0007fe0100 */
.L_x_11572:
[----:B------:R-:W-:Y:S02]  /*4cb0*/  ISETP.GE.AND P2, PT, R10, 0x1, PT ;  /* 0x000000010a00780c */ /* 0x000fe40003f46270 */
[----:B------:R-:W-:Y:S02]  /*4cc0*/  LOP3.LUT R16, R16, 0xfffbffff, RZ, 0xc0, !PT ;  /* 0xfffbffff10107812 */ /* 0x000fe400078ec0ff */
[----:B------:R-:W-:Y:S02]  /*4cd0*/  ISETP.GE.AND P1, PT, R10, 0x2, PT ;  /* 0x000000020a00780c */ /* 0x000fe40003f26270 */
        /* <DEDUP_REMOVED lines=148> */
.L_x_11578:
[----:B------:R-:W-:-:S05]  /*5620*/  IMAD.U32 R12, RZ, RZ, UR28 ;  /* 0x0000001cff0c7e24 */ /* 0x000fca000f8e00ff */
[----:B------:R-:W-:-:S13]  /*5630*/  ISETP.NE.AND P6, PT, R12, 0x1, PT ;  /* 0x000000010c00780c */ /* 0x000fda0003fc5270 */
[----:B------:R-:W2:Y:S02]  /*5640*/  @P6 LDC.64 R4, c[0x0][0x9e8] ;  /* 0x00027a00ff046b82 */ /* 0x000ea40000000a00 */
[----:B--2---:R-:W-:-:S05]  /*5650*/  @P6 IMAD.HI.U32 R4, R13, R4, RZ ;  /* 0x000000040d046227 */ /* 0x004fca00078e00ff */
[----:B------:R-:W-:-:S07]  /*5660*/  @P6 SHF.R.U32.HI R13, RZ, R5, R4 ;  /* 0x00000005ff0d6219 */ /* 0x000fce0000011604 */
.L_x_11579:
[----:B------:R-:W-:Y:S05]  /*5670*/  BSYNC B0 ;  /* 0x0000000000007941 */ /* 0x000fea0003800000 */
.L_x_11577:
[----:B------:R-:W-:-:S04]  /*5680*/  IMAD R10, R19, -0x2, R10 ;  /* 0xfffffffe130a7824 */ /* 0x000fc800078e020a */
[----:B------:R-:W-:-:S05]  /*5690*/  IMAD R13, R13, R12, R10 ;  /* 0x0000000c0d0d7224 */ /* 0x000fca00078e020a */
[----:B------:R-:W-:Y:S02]  /*56a0*/  VIADDMNMX R15, R13, R12, R15, PT ;  /* 0x0000000c0d0f7246 */ /* 0x000fe4000380010f */
[----:B------:R-:W-:-:S07]  /*56b0*/  VIMNMX R14, R14, R13, !PT ;  /* 0x0000000d0e0e7248 */ /* 0x000fce0007fe0100 */
.L_x_11576:
        /* <DEDUP_REMOVED lines=435> */
[----:B---3--:R-:W-:-:S07]  /*71f0*/  FADD.FTZ R178, R182, R13 ;  /* 0x0000000db6b27221 */ /* 0x008fce0000010000 */
[----:B------:R-:W3:Y:S01]  /*7200*/  MUFU.EX2 R0, R187 ;  /* 0x000000bb00007308 */ /* 0x000ee20000000800 */
[----:B0-----:R-:W-:-:S07]  /*7210*/  FADD.FTZ R178, R183, R178 ;  /* 0x000000b2b7b27221 */ /* 0x001fce0000010000 */
[----:B------:R0:W4:Y:S01]  /*7220*/  MUFU.EX2 R171, R167 ;  /* 0x000000a700ab7308 */ /* 0x0001220000000800 */
[----:B--2---:R-:W-:-:S07]  /*7230*/  FADD.FTZ R13, R169, R178 ;  /* 0x000000b2a90d7221 */ /* 0x004fce0000010000 */
[----:B------:R-:W2:Y:S01]  /*7240*/  MUFU.EX2 R20, R191 ;  /* 0x000000bf00147308 */ /* 0x000ea20000000800 */
[C---:B---3--:R-:W-:Y:S01]  /*7250*/  FADD.FTZ R178, R0.reuse, R13 ;  /* 0x0000000d00b27221 */ /* 0x048fe20000010000 */
[----:B------:R-:W-:Y:S02]  /*7260*/  F2FP.F16.F32.PACK_AB R169, R0, R169 ;  /* 0x000000a900a9723e */ /* 0x000fe400000000ff */
[----:B0-----:R-:W-:-:S04]  /*7270*/  F2FP.F16.F32.PACK_AB R167, R183, R182 ;  /* 0x000000b6b7a7723e */ /* 0x001fc800000000ff */
[----:B------:R-:W0:Y:S01]  /*7280*/  MUFU.EX2 R173, R194 ;  /* 0x000000c200ad7308 */ /* 0x000e220000000800 */
[----:B----4-:R-:W-:-:S07]  /*7290*/  FADD.FTZ R13, R171, R178 ;  /* 0x000000b2ab0d7221 */ /* 0x010fce0000010000 */
[----:B------:R-:W3:Y:S01]  /*72a0*/  MUFU.EX2 R176, R195 ;  /* 0x000000c300b07308 */ /* 0x000ee20000000800 */
[C---:B--2---:R-:W-:Y:S01]  /*72b0*/  FADD.FTZ R180, R20.reuse, R13 ;  /* 0x0000000d14b47221 */ /* 0x044fe20000010000 */
[----:B------:R-:W-:-:S06]  /*72c0*/  F2FP.F16.F32.PACK_AB R171, R20, R171 ;  /* 0x000000ab14ab723e */ /* 0x000fcc00000000ff */
[----:B------:R-:W2:Y:S01]  /*72d0*/  MUFU.EX2 R175, R198 ;  /* 0x000000c600af7308 */ /* 0x000ea20000000800 */
[----:B0-----:R-:W-:-:S07]  /*72e0*/  FADD.FTZ R13, R173, R180 ;  /* 0x000000b4ad0d7221 */ /* 0x001fce0000010000 */
[----:B------:R-:W0:Y:S01]  /*72f0*/  MUFU.EX2 R178, R189 ;  /* 0x000000bd00b27308 */ /* 0x000e220000000800 */
[C---:B---3--:R-:W-:Y:S01]  /*7300*/  FADD.FTZ R8, R176.reuse, R13 ;  /* 0x0000000db0087221 */ /* 0x048fe20000010000 */
[----:B------:R-:W-:-:S03]  /*7310*/  F2FP.F16.F32.PACK_AB R173, R176, R173 ;  /* 0x000000adb0ad723e */ /* 0x000fc600000000ff */
[----:B--2---:R-:W-:-:S04]  /*7320*/  FADD.FTZ R9, R175, R8 ;  /* 0x00000008af097221 */ /* 0x004fc80000010000 */
[C---:B0-----:R-:W-:Y:S01]  /*7330*/  FADD.FTZ R0, R178.reuse, R9 ;  /* 0x00000009b2007221 */ /* 0x041fe20000010000 */
[----:B------:R-:W-:Y:S01]  /*7340*/  F2FP.F16.F32.PACK_AB R175, R178, R175 ;  /* 0x000000afb2af723e */ /* 0x000fe200000000ff */
[----:B------:R-:W-:Y:S06]  /*7350*/  @!P0 BRA `(.L_x_11580) ;  /* 0x0000000000048947 */ /* 0x000fec0003800000 */
[----:B------:R-:W-:Y:S01]  /*7360*/  BPT.TRAP 0x1 ;  /* 0x000000040000795c */ /* 0x000fe20000300000 */
.L_x_11580:
[----:B------:R0:W2:Y:S01]  /*7370*/  SYNCS.PHASECHK.TRANS64.TRYWAIT P1, [UR25+0x22850], R7 ;  /* 0x02285007ff0075a7 */ /* 0x0000a20008020159 */
[----:B------:R-:W-:Y:S05]  /*7380*/  @!P0 BRA `(.L_x_11581) ;  /* 0x0000000000048947 */ /* 0x000fea0003800000 */
[----:B------:R-:W-:Y:S01]  /*7390*/  BPT.TRAP 0x1 ;  /* 0x000000040000795c */ /* 0x000fe20000300000 */
.L_x_11581:
[----:B------:R-:W-:Y:S01]  /*73a0*/  VIADD R8, R215, 0x8 ;  /* 0x00000008d7087836 */ /* 0x000fe20000000000 */
[----:B--2---:R-:W-:Y:S06]  /*73b0*/  @P1 BRA `(.L_x_11582) ;  /* 0x0000000000081947 */ /* 0x004fec0003800000 */
[----:B------:R-:W2:Y:S02]  /*73c0*/  SYNCS.PHASECHK.TRANS64.TRYWAIT P1, [UR25+0x22850], R7 ;  /* 0x02285007ff0075a7 */ /* 0x000ea40008020159 */
[----:B--2---:R-:W-:Y:S05]  /*73d0*/  @!P1 BRA `(.L_x_11583) ;  /* 0x000000e400909947 */ /* 0x004fea0003800000 */
.L_x_11582:
        /* <DEDUP_REMOVED lines=39> */
.L_x_11584:
        /* <DEDUP_REMOVED lines=8> */
.L_x_11566:
[----:B------:R-:W-:Y:S01]  /*76d0*/  ISETP.NE.AND P2, PT, R206, 0x1, PT ;  /* 0x00000001ce00780c */ /* 0x000fe20003f45270 */
[----:B------:R-:W-:Y:S01]  /*76e0*/  UIADD3 UR10, UR43, 0x7f, URZ ;  /* 0x0000007f2b0a7890 */ /* 0x000fe2000fffe03f */
[----:B--2---:R-:W-:Y:S02]  /*76f0*/  IADD3 R10, R18, 0x1, -R17 ;  /* 0x00000001120a7810 */ /* 0x004fe40007ffe811 */
[----:B------:R-:W-:-:S09]  /*7700*/  LOP3.LUT P1, RZ, R16, 0x80000, RZ, 0xc0, !PT ;  /* 0x0008000010ff7812 */ /* 0x000fd2000782c0ff */
[----:B01----:R-:W0:Y:S08]  /*7710*/  @P2 LDC R7, c[0x0][0x44c] ;  /* 0x00011300ff072b82 */ /* 0x003e300000000800 */
[----:B------:R-:W1:Y:S01]  /*7720*/  @P2 LDC R9, c[0x0][0x450] ;  /* 0x00011400ff092b82 */ /* 0x000e620000000800 */
[----:B0-----:R-:W-:-:S04]  /*7730*/  @P2 IMAD.HI.U32 R8, R7, UR10, RZ ;  /* 0x0000000a07082c27 */ /* 0x001fc8000f8e00ff */
[----:B------:R-:W-:Y:S01]  /*7740*/  IMAD.U32 R7, RZ, RZ, UR10 ;  /* 0x0000000aff077e24 */ /* 0x000fe2000f8e00ff */
[----:B-1----:R-:W-:-:S05]  /*7750*/  @P2 SHF.R.U32.HI R7, RZ, R9, R8 ;  /* 0x00000009ff072219 */ /* 0x002fca0000011608 */
        /* <DEDUP_REMOVED lines=16> */
.L_x_11587:
[----:B------:R-:W-:Y:S02]  /*7860*/  ULDC UR15, c[0x0][0x9e4] ;  /* 0x00027900000f7ab9 */ /* 0x000fe40000000800 */
[----:B------:R-:W-:-:S11]  /*7870*/  UISETP.NE.AND UP0, UPT, UR15, 0x1, UPT ;  /* 0x000000010f00788c */ /* 0x000fd6000bf05270 */
[----:B------:R-:W-:Y:S02]  /*7880*/  @UP0 ULDC.64 UR18, c[0x0][0x9e8] ;  /* 0x00027a0000120ab9 */ /* 0x000fe40000000a00 */
[----:B------:R-:W-:-:S04]  /*7890*/  UIMAD.WIDE.U32 UR10, UR7, UR18, URZ ;  /* 0x00000012070a72a5 */ /* 0x000fc8000f8e003f */
[----:B------:R-:W-:-:S12]  /*78a0*/  @UP0 USHF.R.U32.HI UR7, URZ, UR19, UR11 ;  /* 0x000000133f070299 */ /* 0x000fd8000801160b */
.L_x_11588:
[----:B------:R-:W-:-:S04]  /*78b0*/  UIMAD UR7, UR7, UR15, URZ ;  /* 0x0000000f070772a4 */ /* 0x000fc8000f8e023f */
[----:B------:R-:W-:-:S04]  /*78c0*/  UISETP.LT.AND UP0, UPT, UR14, UR7, UPT ;  /* 0x000000070e00728c */ /* 0x000fc8000bf01270 */
[----:B------:R-:W-:-:S12]  /*78d0*/  USEL UR14, UR14, UR7, !UP0 ;  /* 0x000000070e0e7287 */ /* 0x000fd8000c000000 */
.L_x_11586:
        /* <DEDUP_REMOVED lines=12> */
.L_x_11600:
[----:B------:R-:W-:Y:S01]  /*79a0*/  UIADD3 UR38, UR38, 0x1, URZ ;  /* 0x0000000126267890 */ /* 0x000fe2000fffe03f */
[C---:B------:R-:W-:Y:S01]  /*79b0*/  ISETP.GT.AND P1, PT, R8.reuse, UR7, PT ;  /* 0x0000000708007c0c */ /* 0x040fe2000bf24270 */
[----:B------:R-:W-:Y:S02]  /*79c0*/  VIADD R8, R8, 0xffffffff ;  /* 0xffffffff08087836 */ /* 0x000fe40000000000 */
[----:B------:R-:W-:-:S04]  /*79d0*/  UISETP.NE.AND UP0, UPT, UR38, 0x2, UPT ;  /* 0x000000022600788c */ /* 0x000fc8000bf05270 */
[----:B------:R-:W-:Y:S02]  /*79e0*/  USEL UR10, URZ, 0x1, UP0 ;  /* 0x000000013f0a7887 */ /* 0x000fe40008000000 */
[----:B------:R-:W-:Y:S02]  /*79f0*/  USEL UR38, UR38, URZ, UP0 ;  /* 0x0000003f26267287 */ /* 0x000fe40008000000 */
[----:B------:R-:W-:Y:S01]  /*7a00*/  ULOP3.LUT UR37, UR37, UR10, URZ, 0x3c, !UPT ;  /* 0x0000000a25257292 */ /* 0x000fe2000f8e3c3f */
[----:B0-----:R-:W-:Y:S11]  /*7a10*/  @!P0 BRA `(.L_x_11590) ;  /* 0x0000000000048947 */ /* 0x001ff60003800000 */
[----:B------:R-:W-:Y:S01]  /*7a20*/  BPT.TRAP 0x1 ;  /* 0x000000040000795c */ /* 0x000fe20000300000 */
.L_x_11590:
        /* <DEDUP_REMOVED lines=9> */
.L_x_11591:
[----:B-1----:R-:W-:Y:S05]  /*7ac0*/  @P2 BRA `(.L_x_11592) ;  /* 0x0000000000082947 */ /* 0x002fea0003800000 */
[----:B------:R-:W1:Y:S02]  /*7ad0*/  SYNCS.PHASECHK.TRANS64.TRYWAIT P2, [UR25+0x22830], R6 ;  /* 0x02283006ff0075a7 */ /* 0x000e640008040159 */
[----:B-1----:R-:W-:Y:S05]  /*7ae0*/  @!P2 BRA `(.L_x_11593) ;  /* 0x000000dc00e4a947 */ /* 0x002fea0003800000 */
.L_x_11592:
        /* <DEDUP_REMOVED lines=26> */
.L_x_11594:
        /* <DEDUP_REMOVED lines=63> */
[----:B------:R-:W2:Y:S01]  /*8080*/  MUFU.EX2 R7, R7 ;  /* 0x0000000700077308 */ /* 0x000ea20000000800 */
        /* <DEDUP_REMOVED lines=11> */
[----:B------:R-:W-:Y:S01]  /*8140*/  FFMA.FTZ R196, R196, UR6, -R10 ;  /* 0x00000006c4c47c23 */ /* 0x000fe2000801080a */
[----:B------:R-:W-:-:S03]  /*8150*/  FMNMX.FTZ R12, R190, R5, !PT ;  /* 0x00000005be0c7209 */ /* 0x000fc60007810000 */
[----:B------:R-:W4:Y:S01]  /*8160*/  MUFU.EX2 R20, R20 ;  /* 0x0000001400147308 */ /* 0x000f220000000800 */
[----:B------:R-:W-:Y:S01]  /*8170*/  FMNMX.FTZ R5, R191, R12, !PT ;  /* 0x0000000cbf057209 */ /* 0x000fe20007810000 */
[-C--:B--2---:R-:W-:Y:S01]  /*8180*/  FMUL.FTZ R24, R24, R7.reuse ;  /* 0x0000000718187220 */ /* 0x084fe20000410000 */
[-C--:B------:R-:W-:Y:S01]  /*8190*/  FMUL.FTZ R25, R25, R7.reuse ;  /* 0x0000000719197220 */ /* 0x080fe20000410000 */
[----:B------:R-:W-:Y:S01]  /*81a0*/  FMUL.FTZ R28, R28, R7 ;  /* 0x000000071c1c7220 */ /* 0x000fe20000410000 */
[----:B------:R-:W-:Y:S01]  /*81b0*/  FMNMX.FTZ R12, R194, R5, !PT ;  /* 0x00000005c20c7209 */ /* 0x000fe20007810000 */
[-C--:B------:R-:W-:Y:S01]  /*81c0*/  FMUL.FTZ R29, R29, R7.reuse ;  /* 0x000000071d1d7220 */ /* 0x080fe20000410000 */
[-C--:B------:R-:W-:Y:S01]  /*81d0*/  FMUL.FTZ R32, R32, R7.reuse ;  /* 0x0000000720207220 */ /* 0x080fe20000410000 */
[----:B------:R-:W2:Y:S01]  /*81e0*/  MUFU.EX2 R21, R21 ;  /* 0x0000001500157308 */ /* 0x000ea20000000800 */
[----:B------:R-:W-:Y:S01]  /*81f0*/  FMNMX.FTZ R5, R195, R12, !PT ;  /* 0x0000000cc3057209 */ /* 0x000fe20007810000 */
[-C--:B------:R-:W-:Y:S01]  /*8200*/  FMUL.FTZ R33, R33, R7.reuse ;  /* 0x0000000721217220 */ /* 0x080fe20000410000 */
[-C--:B------:R-:W-:Y:S01]  /*8210*/  FMUL.FTZ R36, R36, R7.reuse ;  /* 0x0000000724247220 */ /* 0x080fe20000410000 */
[----:B------:R-:W-:Y:S01]  /*8220*/  FMUL.FTZ R37, R37, R7 ;  /* 0x0000000725257220 */ /* 0x000fe20000410000 */
[----:B------:R-:W-:Y:S01]  /*8230*/  FMNMX.FTZ R12, R198, R5, !PT ;  /* 0x00000005c60c7209 */ /* 0x000fe20007810000 */
[-C--:B------:R-:W-:Y:S01]  /*8240*/  FMUL.FTZ R40, R40, R7.reuse ;  /* 0x0000000728287220 */ /* 0x080fe20000410000 */
[-C--:B------:R-:W-:Y:S01]  /*8250*/  FMUL.FTZ R41, R41, R7.reuse ;  /* 0x0000000729297220 */ /* 0x080fe20000410000 */
[----:B------:R-:W5:Y:S01]  /*8260*/  MUFU.EX2 R153, R153 ;  /* 0x0000009900997308 */ /* 0x000f620000000800 */
[----:B------:R-:W-:Y:S01]  /*8270*/  FMNMX.FTZ R12, R199, R12, !PT ;  /* 0x0000000cc70c7209 */ /* 0x000fe20007810000 */
[-C--:B------:R-:W-:Y:S01]  /*8280*/  FMUL.FTZ R44, R44, R7.reuse ;  /* 0x000000072c2c7220 */ /* 0x080fe20000410000 */
[-C--:B------:R-:W-:Y:S01]  /*8290*/  FMUL.FTZ R45, R45, R7.reuse ;  /* 0x000000072d2d7220 */ /* 0x080fe20000410000 */
[-C--:B------:R-:W-:Y:S01]  /*82a0*/  FMUL.FTZ R48, R48, R7.reuse ;  /* 0x0000000730307220 */ /* 0x080fe20000410000 */
[-C--:B------:R-:W-:Y:S01]  /*82b0*/  FMUL.FTZ R49, R49, R7.reuse ;  /* 0x0000000731317220 */ /* 0x080fe20000410000 */
[----:B------:R-:W0:Y:S01]  /*82c0*/  SHFL.BFLY PT, R5, R12, 0x2, 0x1f ;  /* 0x0c401f000c057f89 */ /* 0x000e2200000e0000 */
        /* <DEDUP_REMOVED lines=24> */
[--C-:B------:R-:W-:Y:S01]  /*8450*/  FFMA.FTZ R12, R188, UR6, -R10.reuse ;  /* 0x00000006bc0c7c23 */ /* 0x100fe2000801080a */
[----:B------:R-:W-:Y:S01]  /*8460*/  MUFU.EX2 R161, R161 ;  /* 0x000000a100a17308 */ /* 0x000fe20000000800 */
[----:B------:R-:W-:Y:S01]  /*8470*/  FFMA.FTZ R10, R197, UR6, -R10 ;  /* 0x00000006c50a7c23 */ /* 0x000fe2000801080a */
        /* <DEDUP_REMOVED lines=25> */
[----:B0-----:R-:W-:Y:S01]  /*8610*/  FMNMX.FTZ R5, R11, R184, !PT ;  /* 0x000000b80b057209 */ /* 0x001fe20007810000 */
        /* <DEDUP_REMOVED lines=18> */
[----:B---3--:R-:W-:Y:S01]  /*8740*/  FFMA.FTZ R175, R7, R2, R152 ;  /* 0x0000000207af7223 */ /* 0x008fe20000010098 */
[--C-:B------:R-:W-:Y:S01]  /*8750*/  FFMA.FTZ R159, R166, UR6, -R193.reuse ;  /* 0x00000006a69f7c23 */ /* 0x100fe200080108c1 */
[--C-:B------:R-:W-:Y:S01]  /*8760*/  FFMA.FTZ R188, R167, UR6, -R193.reuse ;  /* 0x00000006a7bc7c23 */ /* 0x100fe200080108c1 */
[----:B------:R-:W-:Y:S01]  /*8770*/  FFMA.FTZ R167, R179, UR6, -R193 ;  /* 0x00000006b3a77c23 */ /* 0x000fe200080108c1 */
[----:B------:R-:W0:Y:S01]  /*8780*/  MUFU.EX2 R184, R184 ;  /* 0x000000b800b87308 */ /* 0x000e220000000800 */
[----:B----4-:R-:W-:Y:S01]  /*8790*/  FADD.FTZ R154, R20, R175 ;  /* 0x000000af149a7221 */ /* 0x010fe20000010000 */
[--C-:B------:R-:W-:Y:S01]  /*87a0*/  FFMA.FTZ R175, R183, UR6, -R193.reuse ;  /* 0x00000006b7af7c23 */ /* 0x100fe200080108c1 */
[--C-:B------:R-:W-:Y:S01]  /*87b0*/  FFMA.FTZ R171, R171, UR6, -R193.reuse ;  /* 0x00000006abab7c23 */ /* 0x100fe200080108c1 */
[--C-:B------:R-:W-:Y:S01]  /*87c0*/  FFMA.FTZ R163, R174, UR6, -R193.reuse ;  /* 0x00000006aea37c23 */ /* 0x100fe200080108c1 */
[----:B--2---:R-:W-:Y:S01]  /*87d0*/  FADD.FTZ R154, R21, R154 ;  /* 0x0000009a159a7221 */ /* 0x004fe20000010000 */
[--C-:B------:R-:W-:Y:S01]  /*87e0*/  FFMA.FTZ R166, R178, UR6, -R193.reuse ;  /* 0x00000006b2a67c23 */ /* 0x100fe200080108c1 */
[--C-:B------:R-:W-:Y:S01]  /*87f0*/  FFMA.FTZ R182, R182, UR6, -R193.reuse ;  /* 0x00000006b6b67c23 */ /* 0x100fe200080108c1 */
[----:B------:R-:W2:Y:S01]  /*8800*/  MUFU.EX2 R155, R155 ;  /* 0x0000009b009b7308 */ /* 0x000ea20000000800 */
[----:B-----5:R-:W-:Y:S01]  /*8810*/  FADD.FTZ R183, R153, R154 ;  /* 0x0000009a99b77221 */ /* 0x020fe20000010000 */
[--C-:B------:R-:W-:Y:S01]  /*8820*/  FFMA.FTZ R190, R190, UR6, -R193.reuse ;  /* 0x00000006bebe7c23 */ /* 0x100fe200080108c1 */
[----:B------:R-:W-:Y:S01]  /*8830*/  FFMA.FTZ R191, R191, UR6, -R193 ;  /* 0x00000006bfbf7c23 */ /* 0x000fe200080108c1 */
[----:B------:R-:W-:Y:S01]  /*8840*/  F2FP.F16.F32.PACK_AB R152, R20, R152 ;  /* 0x000000981498723e */ /* 0x000fe200000000ff */
[----:B-1----:R-:W-:Y:S01]  /*8850*/  FADD.FTZ R154, R156, R183 ;  /* 0x000000b79c9a7221 */ /* 0x002fe20000010000 */
[----:B------:R-:W-:Y:S01]  /*8860*/  F2FP.F16.F32.PACK_AB R156, R157, R156 ;  /* 0x0000009c9d9c723e */ /* 0x000fe200000000ff */
[--C-:B------:R-:W-:Y:S01]  /*8870*/  FFMA.FTZ R194, R194, UR6, -R193.reuse ;  /* 0x00000006c2c27c23 */ /* 0x100fe200080108c1 */
[----:B------:R-:W1:Y:S01]  /*8880*/  MUFU.EX2 R185, R185 ;  /* 0x000000b900b97308 */ /* 0x000e620000000800 */
[----:B0-----:R-:W-:Y:S01]  /*8890*/  FFMA.FTZ R2, R9, R0, R184 ;  /* 0x0000000009027223 */ /* 0x001fe200000100b8 */
[----:B------:R-:W-:Y:S01]  /*88a0*/  FADD.FTZ R154, R157, R154 ;  /* 0x0000009a9d9a7221 */ /* 0x000fe20000010000 */
[--C-:B------:R-:W-:Y:S01]  /*88b0*/  FFMA.FTZ R195, R195, UR6, -R193.reuse ;  /* 0x00000006c3c37c23 */ /* 0x100fe200080108c1 */
[--C-:B------:R-:W-:Y:S01]  /*88c0*/  FFMA.FTZ R198, R198, UR6, -R193.reuse ;  /* 0x00000006c6c67c23 */ /* 0x100fe200080108c1 */
[-C--:B------:R-:W-:Y:S01]  /*88d0*/  FMUL.FTZ R144, R144, R7.reuse ;  /* 0x0000000790907220 */ /* 0x080fe20000410000 */
[----:B------:R-:W-:Y:S01]  /*88e0*/  FADD.FTZ R154, R15, R154 ;  /* 0x0000009a0f9a7221 */ /* 0x000fe20000010000 */
[-C--:B------:R-:W-:Y:S01]  /*88f0*/  FMUL.FTZ R145, R145, R7.reuse ;  /* 0x0000000791917220 */ /* 0x080fe20000410000 */
[----:B------:R-:W0:Y:S01]  /*8900*/  MUFU.EX2 R192, R192 ;  /* 0x000000c000c07308 */ /* 0x000e220000000800 */
[----:B--2---:R-:W-:Y:S01]  /*8910*/  FADD.FTZ R2, R155, R2 ;  /* 0x000000029b027221 */ /* 0x004fe20000010000 */
[-C--:B------:R-:W-:Y:S01]  /*8920*/  FMUL.FTZ R148, R148, R7.reuse ;  /* 0x0000000794947220 */ /* 0x080fe20000410000 */
[----:B------:R-:W-:Y:S01]  /*8930*/  FMUL.FTZ R149, R149, R7 ;  /* 0x0000000795957220 */ /* 0x000fe20000410000 */
[-C--:B------:R-:W-:Y:S01]  /*8940*/  FMUL.FTZ R26, R26, R9.reuse ;  /* 0x000000091a1a7220 */ /* 0x080fe20000410000 */
[-C--:B------:R-:W-:Y:S01]  /*8950*/  FMUL.FTZ R27, R27, R9.reuse ;  /* 0x000000091b1b7220 */ /* 0x080fe20000410000 */
[-C--:B------:R-:W-:Y:S01]  /*8960*/  FMUL.FTZ R30, R30, R9.reuse ;  /* 0x000000091e1e7220 */ /* 0x080fe20000410000 */
[-C--:B------:R-:W-:Y:S01]  /*8970*/  FMUL.FTZ R31, R31, R9.reuse ;  /* 0x000000091f1f7220 */ /* 0x080fe20000410000 */
[----:B------:R-:W2:Y:S01]  /*8980*/  MUFU.EX2 R158, R158 ;  /* 0x0000009e009e7308 */ /* 0x000ea20000000800 */
[----:B-1----:R-:W-:Y:S01]  /*8990*/  FADD.FTZ R179, R185, R2 ;  /* 0x00000002b9b37221 */ /* 0x002fe20000010000 */
[----:B------:R-:W-:Y:S01]  /*89a0*/  FFMA.FTZ R2, R186, UR6, -R193 ;  /* 0x00000006ba027c23 */ /* 0x000fe200080108c1 */
[-C--:B------:R-:W-:Y:S01]  /*89b0*/  FMUL.FTZ R34, R34, R9.reuse ;  /* 0x0000000922227220 */ /* 0x080fe20000410000 */
[-C--:B------:R-:W-:Y:S01]  /*89c0*/  FMUL.FTZ R35, R35, R9.reuse ;  /* 0x0000000923237220 */ /* 0x080fe20000410000 */
[-C--:B------:R-:W-:Y:S01]  /*89d0*/  FMUL.FTZ R38, R38, R9.reuse ;  /* 0x0000000926267220 */ /* 0x080fe20000410000 */
[-C--:B------:R-:W-:Y:S01]  /*89e0*/  FMUL.FTZ R39, R39, R9.reuse ;  /* 0x0000000927277220 */ /* 0x080fe20000410000 */
[-C--:B------:R-:W-:Y:S01]  /*89f0*/  FMUL.FTZ R42, R42, R9.reuse ;  /* 0x000000092a2a7220 */ /* 0x080fe20000410000 */
[----:B------:R-:W1:Y:S01]  /*8a00*/  MUFU.EX2 R189, R189 ;  /* 0x000000bd00bd7308 */ /* 0x000e620000000800 */
[----:B0-----:R-:W-:Y:S01]  /*8a10*/  FADD.FTZ R197, R192, R179 ;  /* 0x000000b3c0c57221 */ /* 0x001fe20000010000 */
[--C-:B------:R-:W-:Y:S01]  /*8a20*/  FFMA.FTZ R179, R187, UR6, -R193.reuse ;  /* 0x00000006bbb37c23 */ /* 0x100fe200080108c1 */
[----:B------:R-:W-:Y:S01]  /*8a30*/  FADD.FTZ R187, R161, R154 ;  /* 0x0000009aa1bb7221 */ /* 0x000fe20000010000 */
[----:B------:R-:W-:Y:S01]  /*8a40*/  FFMA.FTZ R193, R199, UR6, -R193 ;  /* 0x00000006c7c17c23 */ /* 0x000fe200080108c1 */
[-C--:B------:R-:W-:Y:S01]  /*8a50*/  FMUL.FTZ R43, R43, R9.reuse ;  /* 0x000000092b2b7220 */ /* 0x080fe20000410000 */
[-C--:B------:R-:W-:Y:S01]  /*8a60*/  FMUL.FTZ R46, R46, R9.reuse ;  /* 0x000000092e2e7220 */ /* 0x080fe20000410000 */
[----:B------:R-:W-:Y:S01]  /*8a70*/  FADD.FTZ R154, R160, R187 ;  /* 0x000000bba09a7221 */ /* 0x000fe20000010000 */
[----:B------:R-:W0:Y:S01]  /*8a80*/  MUFU.EX2 R159, R159 ;  /* 0x0000009f009f7308 */ /* 0x000e220000000800 */
[----:B--2---:R-:W-:Y:S01]  /*8a90*/  FADD.FTZ R174, R158, R197 ;  /* 0x000000c59eae7221 */ /* 0x004fe20000010000 */
[----:B------:R-:W-:Y:S01]  /*8aa0*/  F2FP.F16.F32.PACK_AB R160, R165, R160 ;  /* 0x000000a0a5a0723e */ /* 0x000fe200000000ff */
        /* <DEDUP_REMOVED lines=8> */
[----:B------:R-:W-:Y:S01]  /*8b30*/  FMUL.FTZ R58, R58, R9 ;  /* 0x000000093a3a7220 */ /* 0x000fe20000410000 */
[----:B------:R-:W-:Y:S01]  /*8b40*/  F2FP.F16.F32.PACK_AB R158, R161, R15 ;  /* 0x0000000fa19e723e */ /* 0x000fe200000000ff */
        /* <DEDUP_REMOVED lines=20> */
[----:B-1----:R-:W-:Y:S01]  /*8c90*/  FADD.FTZ R174, R162, R183 ;  /* 0x000000b7a2ae7221 */ /* 0x002fe20000010000 */
[----:B------:R-:W-:Y:S01]  /*8ca0*/  FADD.FTZ R183, R165, R154 ;  /* 0x0000009aa5b77221 */ /* 0x000fe20000010000 */
[----:B------:R-:W-:Y:S01]  /*8cb0*/  F2FP.F16.F32.PACK_AB R154, R153, R21 ;  /* 0x00000015999a723e */ /* 0x000fe200000000ff */
[----:B------:R-:W-:Y:S01]  /*8cc0*/  FMUL.FTZ R87, R87, R9 ;  /* 0x0000000957577220 */ /* 0x000fe20000410000 */
[----:B------:R-:W-:Y:S01]  /*8cd0*/  F2FP.F16.F32.PACK_AB R153, R155, R184 ;  /* 0x000000b89b99723e */ /* 0x000fe200000000ff */
[----:B------:R-:W-:Y:S01]  /*8ce0*/  FADD.FTZ R178, R14, R183 ;  /* 0x000000b70eb27221 */ /* 0x000fe20000010000 */
[----:B------:R-:W-:Y:S01]  /*8cf0*/  F2FP.F16.F32.PACK_AB R155, R192, R185 ;  /* 0x000000b9c09b723e */ /* 0x000fe200000000ff */
[----:B------:R-:W1:Y:S01]  /*8d00*/  MUFU.EX2 R170, R170 ;  /* 0x000000aa00aa7308 */ /* 0x000e620000000800 */
[----:B0-----:R-:W-:Y:S01]  /*8d10*/  FADD.FTZ R174, R171, R174 ;  /* 0x000000aeabae7221 */ /* 0x001fe20000010000 */
[----:B------:R-:W-:Y:S01]  /*8d20*/  FADD.FTZ R183, R169, R178 ;  /* 0x000000b2a9b77221 */ /* 0x000fe20000010000 */
[----:B------:R-:W-:Y:S01]  /*8d30*/  F2FP.F16.F32.PACK_AB R161, R171, R162 ;  /* 0x000000a2aba1723e */ /* 0x000fe200000000ff */
[-C--:B------:R-:W-:Y:S01]  /*8d40*/  FMUL.FTZ R90, R90, R9.reuse ;  /* 0x000000095a5a7220 */ /* 0x080fe20000410000 */
[----:B------:R-:W-:Y:S01]  /*8d50*/  F2FP.F16.F32.PACK_AB R162, R169, R14 ;  /* 0x0000000ea9a2723e */ /* 0x000fe200000000ff */
        /* <DEDUP_REMOVED lines=43> */
[C---:B0-----:R-:W-:Y:S01]  /*9010*/  FADD.FTZ R15, R167.reuse, R178 ;  /* 0x000000b2a70f7221 */ /* 0x041fe20000010000 */
[----:B------:R-:W-:Y:S01]  /*9020*/  F2FP.F16.F32.PACK_AB R165, R167, R166 ;  /* 0x000000a6a7a5723e */ /* 0x000fe200000000ff */
[----:B------:R-:W-:-:S05]  /*9030*/  FMUL.FTZ R151, R151, R9 ;  /* 0x0000000997977220 */ /* 0x000fca0000410000 */
        /* <DEDUP_REMOVED lines=43> */
[----:B0-----:R-:W-:-:S04]  /*92f0*/  FADD.FTZ R0, R198, R13 ;  /* 0x0000000dc6007221 */ /* 0x001fc80000010000 */
[C---:B--2---:R-:W-:Y:S01]  /*9300*/  FADD.FTZ R0, R175.reuse, R0 ;  /* 0x00000000af007221 */ /* 0x044fe20000010000 */
[----:B------:R-:W-:Y:S01]  /*9310*/  F2FP.F16.F32.PACK_AB R175, R175, R198 ;  /* 0x000000c6afaf723e */ /* 0x000fe200000000ff */
[C---:B-1----:R-:W-:Y:S01]  /*9320*/  FADD.FTZ R2, R10.reuse, R15 ;  /* 0x0000000f0a027221 */ /* 0x042fe20000010000 */
[----:B------:R-:W-:Y:S01]  /*9330*/  F2FP.F16.F32.PACK_AB R174, R10, R11 ;  /* 0x0000000b0aae723e */ /* 0x000fe200000000ff */
[----:B------:R-:W-:Y:S06]  /*9340*/  @!P0 BRA `(.L_x_11595) ;  /* 0x0000000000048947 */ /* 0x000fec0003800000 */
[----:B------:R-:W-:Y:S01]  /*9350*/  BPT.TRAP 0x1 ;  /* 0x000000040000795c */ /* 0x000fe20000300000 */
.L_x_11595:
[----:B------:R0:W1:Y:S01]  /*9360*/  SYNCS.PHASECHK.TRANS64.TRYWAIT P2, [UR25+0x22850], R6 ;  /* 0x02285006ff0075a7 */ /* 0x0000620008040159 */
[----:B------:R-:W-:Y:S05]  /*9370*/  @!P0 BRA `(.L_x_11596) ;  /* 0x0000000000048947 */ /* 0x000fea0003800000 */
[----:B------:R-:W-:Y:S01]  /*9380*/  BPT.TRAP 0x1 ;  /* 0x000000040000795c */ /* 0x000fe20000300000 */
.L_x_11596:
[----:B------:R-:W-:Y:S01]  /*9390*/  VIADD R7, R215, 0x8 ;  /* 0x00000008d7077836 */ /* 0x000fe20000000000 */
[----:B-1----:R-:W-:Y:S06]  /*93a0*/  @P2 BRA `(.L_x_11597) ;  /* 0x0000000000082947 */ /* 0x002fec0003800000 */
[----:B------:R-:W1:Y:S02]  /*93b0*/  SYNCS.PHASECHK.TRANS64.TRYWAIT P2, [UR25+0x22850], R6 ;  /* 0x02285006ff0075a7 */ /* 0x000e640008040159 */
[----:B-1----:R-:W-:Y:S05]  /*93c0*/  @!P2 BRA `(.L_x_11598) ;  /* 0x000000c400c4a947 */ /* 0x002fea0003800000 */
.L_x_11597:
        /* <DEDUP_REMOVED lines=39> */
.L_x_11599:
[----:B------:R-:W-:Y:S01]  /*9640*/  UIADD3 UR25, UR25, 0x22860, URZ ;  /* 0x0002286019197890 */ /* 0x000fe2000fffe03f */
[----:B-1----:R-:W-:Y:S02]  /*9650*/  IMAD.MOV.U32 R9, RZ, RZ, R5 ;  /* 0x000000ffff097224 */ /* 0x002fe400078e0005 */
[----:B------:R-:W-:Y:S01]  /*9660*/  IMAD.MOV.U32 R7, RZ, RZ, R4 ;  /* 0x000000ffff077224 */ /* 0x000fe200078e0004 */
[----:B------:R-:W-:-:S09]  /*9670*/  UPRMT UR25, UR24, 0x654, UR25 ;  /* 0x0000065418197896 */ /* 0x000fd20008000019 */
[----:B------:R-:W-:Y:S01]  /*9680*/  SYNCS.ARRIVE.TRANS64.RED.A1T0 RZ, [UR25], RZ ;  /* 0x000000ffffff79a7 */ /* 0x000fe20008100419 */
[----:B------:R-:W-:Y:S05]  /*9690*/  @P1 BRA `(.L_x_11600) ;  /* 0xffffffe000c01947 */ /* 0x000fea000383ffff */
[----:B0-----:R-:W-:-:S07]  /*96a0*/  IMAD.MOV.U32 R6, RZ, RZ, R8 ;  /* 0x000000ffff067224 */ /* 0x001fce00078e0008 */
.L_x_11589:
        /* <DEDUP_REMOVED lines=8> */
.L_x_11620:
[----:B------:R-:W-:-:S04]  /*9730*/  UIADD3 UR38, UR38, 0x1, URZ ;  /* 0x0000000126267890 */ /* 0x000fc8000fffe03f */
[----:B------:R-:W-:-:S04]  /*9740*/  UISETP.NE.AND UP0, UPT, UR38, 0x2, UPT ;  /* 0x000000022600788c */ /* 0x000fc8000bf05270 */
[----:B------:R-:W-:Y:S02]  /*9750*/  USEL UR7, URZ, 0x1, UP0 ;  /* 0x000000013f077887 */ /* 0x000fe40008000000 */
[----:B------:R-:W-:Y:S02]  /*9760*/  USEL UR38, UR38, URZ, UP0 ;  /* 0x0000003f26267287 */ /* 0x000fe40008000000 */
[----:B------:R-:W-:Y:S01]  /*9770*/  ULOP3.LUT UR37, UR37, UR7, URZ, 0x3c, !UPT ;  /* 0x0000000725257292 */ /* 0x000fe2000f8e3c3f */
[----:B012---:R-:W-:Y:S11]  /*9780*/  @!P0 BRA `(.L_x_11602) ;  /* 0x0000000000048947 */ /* 0x007ff60003800000 */
[----:B------:R-:W-:Y:S01]  /*9790*/  BPT.TRAP 0x1 ;  /* 0x000000040000795c */ /* 0x000fe20000300000 */
.L_x_11602:
        /* <DEDUP_REMOVED lines=9> */
.L_x_11603:
[----:B-1----:R-:W-:Y:S05]  /*9830*/  @P1 BRA `(.L_x_11604) ;  /* 0x0000000000081947 */ /* 0x002fea0003800000 */
[----:B------:R-:W1:Y:S02]  /*9840*/  SYNCS.PHASECHK.TRANS64.TRYWAIT P1, [UR24+0x22830], R7 ;  /* 0x02283007ff0075a7 */ /* 0x000e640008020158 */
[----:B-1----:R-:W-:Y:S05]  /*9850*/  @!P1 BRA `(.L_x_11605) ;  /* 0x000000c000b89947 */ /* 0x002fea0003800000 */
.L_x_11604:
        /* <DEDUP_REMOVED lines=26> */
.L_x_11606:
[----:B------:R-:W-:Y:S01]  /*9a00*/  ISETP.NE.AND P2, PT, R206, 0x1, PT ;  /* 0x00000001ce00780c */ /* 0x000fe20003f45270 */
[----:B------:R-:W-:Y:S01]  /*9a10*/  VIADD R20, R23, UR43 ;  /* 0x0000002b17147c36 */ /* 0x000fe20008000000 */
[----:B------:R-:W-:Y:S01]  /*9a20*/  UIADD3 UR10, UR24, 0x22840, URZ ;  /* 0x00022840180a7890 */ /* 0x000fe2000fffe03f */
[----:B------:R-:W-:Y:S01]  /*9a30*/  IMAD R10, R6, -0x60, RZ ;  /* 0xffffffa0060a7824 */ /* 0x000fe200078e02ff */
[----:B------:R-:W-:Y:S02]  /*9a40*/  LOP3.LUT P1, RZ, R16, 0x80000, RZ, 0xc0, !PT ;  /* 0x0008000010ff7812 */ /* 0x000fe4000782c0ff */
[----:B------:R-:W-:-:S07]  /*9a50*/  UPRMT UR10, UR7, 0x654, UR10 ;  /* 0x00000654070a7896 */ /* 0x000fce000800000a */
[----:B------:R-:W3:Y:S08]  /*9a60*/  @P2 LDC R5, c[0x0][0x44c] ;  /* 0x00011300ff052b82 */ /* 0x000ef00000000800 */
[----:B-1----:R-:W1:Y:S01]  /*9a70*/  @P2 LDC R4, c[0x0][0x450] ;  /* 0x00011400ff042b82 */ /* 0x002e620000000800 */
[----:B------:R-:W-:Y:S01]  /*9a80*/  SYNCS.ARRIVE.TRANS64.RED.A1T0 RZ, [UR10], RZ ;  /* 0x000000ffffff79a7 */ /* 0x000fe2000810040a */
[----:B------:R-:W-:Y:S01]  /*9a90*/  ULOP3.LUT UR10, URZ, UR26, URZ, 0x33, !UPT ;  /* 0x0000001a3f0a7292 */ /* 0x000fe2000f8e333f */
[----:B---3--:R-:W-:-:S05]  /*9aa0*/  @P2 IMAD.HI.U32 R5, R20, R5, RZ ;  /* 0x0000000514052227 */ /* 0x008fca00078e00ff */
[----:B-1----:R-:W-:Y:S01]  /*9ab0*/  @P2 SHF.R.U32.HI R20, RZ, R4, R5 ;  /* 0x00000004ff142219 */ /* 0x002fe20000011605 */
[----:B------:R-:W-:-:S04]  /*9ac0*/  VIADD R4, R10, 0x1 ;  /* 0x000000010a047836 */ /* 0x000fc80000000000 */
[----:B------:R-:W1:Y:S01]  /*9ad0*/  SHFL.IDX PT, R11, R20, RZ, 0x1c1f ;  /* 0x001c1fff140b7589 */ /* 0x000e6200000e0000 */
[----:B------:R-:W-:-:S05]  /*9ae0*/  IMAD R4, R19, -0x2, R4 ;  /* 0xfffffffe13047824 */ /* 0x000fca00078e0204 */
[----:B------:R-:W-:-:S05]  /*9af0*/  IADD3 R4, -R17, R4, R18 ;  /* 0x0000000411047210 */ /* 0x000fca0007ffe112 */
[C---:B------:R-:W-:Y:S02]  /*9b00*/  VIADD R15, R4.reuse, UR27 ;  /* 0x0000001b040f7c36 */ /* 0x040fe40008000000 */
[----:B------:R-:W-:Y:S02]  /*9b10*/  VIADD R14, R4, UR10 ;  /* 0x0000000a040e7c36 */ /* 0x000fe40008000000 */
[----:B-1----:R-:W-:Y:S02]  /*9b20*/  IMAD.IADD R13, R15, 0x1, R11 ;  /* 0x000000010f0d7824 */ /* 0x002fe400078e020b */
        /* <DEDUP_REMOVED lines=14> */
.L_x_11609:
[----:B------:R-:W-:-:S05]  /*9c10*/  IMAD.U32 R21, RZ, RZ, UR25 ;  /* 0x00000019ff157e24 */ /* 0x000fca000f8e00ff */
[----:B------:R-:W-:-:S13]  /*9c20*/  ISETP.NE.AND P1, PT, R21, 0x1, PT ;  /* 0x000000011500780c */ /* 0x000fda0003f25270 */
[----:B------:R-:W1:Y:S02]  /*9c30*/  @P1 LDC.64 R4, c[0x0][0x9e8] ;  /* 0x00027a00ff041b82 */ /* 0x000e640000000a00 */
[----:B-1----:R-:W-:-:S05]  /*9c40*/  @P1 IMAD.HI.U32 R4, R11, R4, RZ ;  /* 0x000000040b041227 */ /* 0x002fca00078e00ff */
[----:B------:R-:W-:-:S07]  /*9c50*/  @P1 SHF.R.U32.HI R11, RZ, R5, R4 ;  /* 0x00000005ff0b1219 */ /* 0x000fce0000011604 */
.L_x_11610:
[----:B------:R-:W-:Y:S05]  /*9c60*/  BSYNC B0 ;  /* 0x0000000000007941 */ /* 0x000fea0003800000 */
.L_x_11608:
[----:B------:R-:W-:-:S04]  /*9c70*/  IMAD R4, R19, -0x2, R10 ;  /* 0xfffffffe13047824 */ /* 0x000fc800078e020a */
[----:B------:R-:W-:-:S05]  /*9c80*/  IMAD R4, R11, R21, R4 ;  /* 0x000000150b047224 */ /* 0x000fca00078e0204 */
[----:B------:R-:W-:Y:S02]  /*9c90*/  VIADDMNMX R13, R4, R21, R13, PT ;  /* 0x00000015040d7246 */ /* 0x000fe4000380010d */
[----:B------:R-:W-:-:S07]  /*9ca0*/  VIMNMX R12, R12, R4, !PT ;  /* 0x000000040c0c7248 */ /* 0x000fce0007fe0100 */
.L_x_11607:
        /* <DEDUP_REMOVED lines=133> */
[----:B------:R-:W1:Y:S02]  /*a500*/  SHFL.IDX PT, R13, R20, 0x1, 0x1c1f ;  /* 0x003c1f00140d7f89 */ /* 0x000e6400000e0000 */
[----:B------:R-:W-:Y:S02]  /*a510*/  FSEL R197, R197, -INF , !P6 ;  /* 0xff800000c5c57808 */ /* 0x000fe40007000000 */
[----:B------:R-:W-:Y:S01]  /*a520*/  LOP3.LUT P6, RZ, R16, 0x80000, RZ, 0xc0, !PT ;  /* 0x0008000010ff7812 */ /* 0x000fe200078cc0ff */
[--C-:B-1----:R-:W-:Y:S02]  /*a530*/  IMAD.IADD R15, R15, 0x1, R13.reuse ;  /* 0x000000010f0f7824 */ /* 0x102fe400078e020d */
        /* <DEDUP_REMOVED lines=14> */
.L_x_11613:
[----:B------:R-:W-:-:S05]  /*a620*/  IMAD.U32 R12, RZ, RZ, UR25 ;  /* 0x00000019ff0c7e24 */ /* 0x000fca000f8e00ff */
[----:B------:R-:W-:-:S13]  /*a630*/  ISETP.NE.AND P6, PT, R12, 0x1, PT ;  /* 0x000000010c00780c */ /* 0x000fda0003fc5270 */
[----:B------:R-:W1:Y:S02]  /*a640*/  @P6 LDC.64 R4, c[0x0][0x9e8] ;  /* 0x00027a00ff046b82 */ /* 0x000e640000000a00 */
[----:B-1----:R-:W-:-:S05]  /*a650*/  @P6 IMAD.HI.U32 R4, R13, R4, RZ ;  /* 0x000000040d046227 */ /* 0x002fca00078e00ff */
[----:B------:R-:W-:-:S07]  /*a660*/  @P6 SHF.R.U32.HI R13, RZ, R5, R4 ;  /* 0x00000005ff0d6219 */ /* 0x000fce0000011604 */
.L_x_11614:
[----:B------:R-:W-:Y:S05]  /*a670*/  BSYNC B0 ;  /* 0x0000000000007941 */ /* 0x000fea0003800000 */
.L_x_11612:
[----:B------:R-:W-:-:S04]  /*a680*/  IMAD R10, R19, -0x2, R10 ;  /* 0xfffffffe130a7824 */ /* 0x000fc800078e020a */
[----:B------:R-:W-:-:S05]  /*a690*/  IMAD R13, R13, R12, R10 ;  /* 0x0000000c0d0d7224 */ /* 0x000fca00078e020a */
[----:B------:R-:W-:Y:S02]  /*a6a0*/  VIADDMNMX R15, R13, R12, R15, PT ;  /* 0x0000000c0d0f7246 */ /* 0x000fe4000380010f */
[----:B------:R-:W-:-:S07]  /*a6b0*/  VIMNMX R14, R14, R13, !PT ;  /* 0x0000000d0e0e7248 */ /* 0x000fce0007fe0100 */
.L_x_11611:
        /* <DEDUP_REMOVED lines=60> */
[----:B------:R-:W1:Y:S01]  /*aa80*/  SHFL.BFLY PT, R4, R5, 0x2, 0x1f ;  /* 0x0c401f0005047f89 */ /* 0x000e6200000e0000 */
        /* <DEDUP_REMOVED lines=14> */
[----:B-1----:R-:W-:Y:S02]  /*ab70*/  FMNMX.FTZ R12, R5, R4, !PT ;  /* 0x00000004050c7209 */ /* 0x002fe40007810000 */
[C---:B------:R-:W-:Y:S02]  /*ab80*/  ISETP.GT.AND P1, PT, R14.reuse, 0x30, !P1 ;  /* 0x000000300e00780c */ /* 0x040fe40004f24270 */
[----:B------:R-:W-:Y:S01]  /*ab90*/  ISETP.GT.AND P4, PT, R14, 0x51, !P4 ;  /* 0x000000510e00780c */ /* 0x000fe20006784270 */
[----:B------:R-:W1:Y:S01]  /*aba0*/  SHFL.BFLY PT, R13, R12, 0x1, 0x1f ;  /* 0x0c201f000c0d7f89 */ /* 0x000e6200000e0000 */
        /* <DEDUP_REMOVED lines=13> */
[----:B-1----:R-:W-:-:S02]  /*ac80*/  FMNMX.FTZ R4, R12, R13, !PT ;  /* 0x0000000d0c047209 */ /* 0x002fc40007810000 */
        /* <DEDUP_REMOVED lines=69> */
[----:B-1----:R-:W-:Y:S01]  /*b0e0*/  FFMA.FTZ R169, R184, UR6, -R10 ;  /* 0x00000006b8a97c23 */ /* 0x002fe2000801080a */
        /* <DEDUP_REMOVED lines=16> */
[--C-:B-1----:R-:W-:Y:S01]  /*b1f0*/  FFMA.FTZ R161, R177, UR6, -R10.reuse ;  /* 0x00000006b1a17c23 */ /* 0x102fe2000801080a */
[--C-:B------:R-:W-:Y:S01]  /*b200*/  FFMA.FTZ R177, R192, UR6, -R10.reuse ;  /* 0x00000006c0b17c23 */ /* 0x100fe2000801080a */
[----:B------:R-:W1:Y:S05]  /*b210*/  SHFL.BFLY PT, R176, R5, 0x2, 0x1f ;  /* 0x0c401f0005b07f89 */ /* 0x000e6a00000e0000 */
        /* <DEDUP_REMOVED lines=12> */
[----:B-1----:R-:W-:Y:S01]  /*b2e0*/  FMNMX.FTZ R184, R5, R176, !PT ;  /* 0x000000b005b87209 */ /* 0x002fe20007810000 */
[--C-:B------:R-:W-:Y:S01]  /*b2f0*/  FFMA.FTZ R176, R189, UR6, -R10.reuse ;  /* 0x00000006bdb07c23 */ /* 0x100fe2000801080a */
[----:B------:R-:W-:Y:S01]  /*b300*/  FFMA.FTZ R10, R197, UR6, -R10 ;  /* 0x00000006c50a7c23 */ /* 0x000fe2000801080a */
        /* <DEDUP_REMOVED lines=26> */
[----:B-1----:R-:W-:Y:S01]  /*b4b0*/  FMNMX.FTZ R5, R184, R5, !PT ;  /* 0x00000005b8057209 */ /* 0x002fe20007810000 */
        /* <DEDUP_REMOVED lines=8> */
[----:B------:R-:W1:Y:S01]  /*b540*/  MUFU.EX2 R168, R168 ;  /* 0x000000a800a87308 */ /* 0x000e620000000800 */
        /* <DEDUP_REMOVED lines=29> */
[----:B-1----:R-:W-:Y:S01]  /*b720*/  F2FP.F16.F32.PACK_AB R166, R168, R165 ;  /* 0x000000a5a8a6723e */ /* 0x002fe200000000ff */
[----:B------:R-:W-:Y:S01]  /*b730*/  FADD.FTZ R2, R20, R193 ;  /* 0x000000c114027221 */ /* 0x000fe20000010000 */
[--C-:B------:R-:W-:Y:S01]  /*b740*/  FFMA.FTZ R179, R179, UR6, -R189.reuse ;  /* 0x00000006b3b37c23 */ /* 0x100fe200080108bd */
[----:B------:R-:W1:Y:S01]  /*b750*/  MUFU.EX2 R176, R176 ;  /* 0x000000b000b07308 */ /* 0x000e620000000800 */
        /* <DEDUP_REMOVED lines=20> */
[----:B-1----:R-:W-:Y:S01]  /*b8a0*/  F2FP.F16.F32.PACK_AB R170, R176, R173 ;  /* 0x000000adb0aa723e */ /* 0x002fe200000000ff */
[----:B------:R-:W-:Y:S01]  /*b8b0*/  FADD.FTZ R154, R164, R193 ;  /* 0x000000c1a49a7221 */ /* 0x000fe20000010000 */
[-C--:B------:R-:W-:Y:S01]  /*b8c0*/  FMUL.FTZ R105, R105, R8.reuse ;  /* 0x0000000869697220 */ /* 0x080fe20000410000 */
[-C--:B------:R-:W-:Y:S01]  /*b8d0*/  FMUL.FTZ R108, R108, R8.reuse ;  /* 0x000000086c6c7220 */ /* 0x080fe20000410000 */
[----:B------:R-:W1:Y:S01]  /*b8e0*/  MUFU.EX2 R10, R10 ;  /* 0x0000000a000a7308 */ /* 0x000e620000000800 */
        /* <DEDUP_REMOVED lines=40> */
[----:B-1----:R-:W-:Y:S01]  /*bb70*/  FADD.FTZ R2, R10, R13 ;  /* 0x0000000d0a027221 */ /* 0x002fe20000010000 */
[----:B----4-:R-:W-:Y:S01]  /*bb80*/  FFMA.FTZ R13, R14, R0, R185 ;  /* 0x000000000e0d7223 */ /* 0x010fe200000100b9 */
[----:B------:R-:W-:Y:S01]  /*bb90*/  FMUL.FTZ R149, R149, R8 ;  /* 0x0000000895957220 */ /* 0x000fe20000410000 */
[----:B------:R-:W-:Y:S01]  /*bba0*/  F2FP.F16.F32.PACK_AB R164, R161, R164 ;  /* 0x000000a4a1a4723e */ /* 0x000fe200000000ff */
[----:B------:R-:W-:Y:S01]  /*bbb0*/  FMUL.FTZ R26, R26, R14 ;  /* 0x0000000e1a1a7220 */ /* 0x000fe20000410000 */
[C---:B---3--:R-:W-:Y:S01]  /*bbc0*/  FADD.FTZ R0, R184.reuse, R13 ;  /* 0x0000000db8007221 */ /* 0x048fe20000010000 */
[----:B------:R-:W-:Y:S01]  /*bbd0*/  F2FP.F16.F32.PACK_AB R160, R157, R160 ;  /* 0x000000a09da0723e */ /* 0x000fe200000000ff */
[----:B------:R-:W1:Y:S01]  /*bbe0*/  MUFU.EX2 R159, R159 ;  /* 0x0000009f009f7308 */ /* 0x000e620000000800 */
        /* <DEDUP_REMOVED lines=56> */
[----:B-1----:R-:W-:Y:S01]  /*bf70*/  F2FP.F16.F32.PACK_AB R174, R10, R181 ;  /* 0x000000b50aae723e */ /* 0x002fe200000000ff */
        /* <DEDUP_REMOVED lines=37> */
[----:B------:R-:W-:Y:S01]  /*c1d0*/  FMUL.FTZ R151, R151, R14 ;  /* 0x0000000e97977220 */ /* 0x000fe20000410000 */
[----:B------:R-:W1:Y:S01]  /*c1e0*/  MUFU.EX2 R169, R186 ;  /* 0x000000ba00a97308 */ /* 0x000e620000000800 */
[----:B---3--:R-:W-:-:S07]  /*c1f0*/  FADD.FTZ R178, R182, R13 ;  /* 0x0000000db6b27221 */ /* 0x008fce0000010000 */
[----:B------:R-:W3:Y:S01]  /*c200*/  MUFU.EX2 R0, R187 ;  /* 0x000000bb00007308 */ /* 0x000ee20000000800 */
[----:B0-----:R-:W-:-:S07]  /*c210*/  FADD.FTZ R178, R183, R178 ;  /* 0x000000b2b7b27221 */ /* 0x001fce0000010000 */
[----:B------:R0:W4:Y:S01]  /*c220*/  MUFU.EX2 R171, R167 ;  /* 0x000000a700ab7308 */ /* 0x0001220000000800 */
[----:B-1----:R-:W-:-:S07]  /*c230*/  FADD.FTZ R13, R169, R178 ;  /* 0x000000b2a90d7221 */ /* 0x002fce0000010000 */
[----:B------:R-:W1:Y:S01]  /*c240*/  MUFU.EX2 R20, R191 ;  /* 0x000000bf00147308 */ /* 0x000e620000000800 */
[C---:B---3--:R-:W-:Y:S01]  /*c250*/  FADD.FTZ R178, R0.reuse, R13 ;  /* 0x0000000d00b27221 */ /* 0x048fe20000010000 */
[----:B------:R-:W-:Y:S02]  /*c260*/  F2FP.F16.F32.PACK_AB R169, R0, R169 ;  /* 0x000000a900a9723e */ /* 0x000fe400000000ff */
[----:B0-----:R-:W-:-:S04]  /*c270*/  F2FP.F16.F32.PACK_AB R167, R183, R182 ;  /* 0x000000b6b7a7723e */ /* 0x001fc800000000ff */
[----:B------:R-:W0:Y:S01]  /*c280*/  MUFU.EX2 R173, R194 ;  /* 0x000000c200ad7308 */ /* 0x000e220000000800 */
[----:B----4-:R-:W-:-:S07]  /*c290*/  FADD.FTZ R13, R171, R178 ;  /* 0x000000b2ab0d7221 */ /* 0x010fce0000010000 */
[----:B------:R-:W3:Y:S01]  /*c2a0*/  MUFU.EX2 R176, R195 ;  /* 0x000000c300b07308 */ /* 0x000ee20000000800 */
[C---:B-1----:R-:W-:Y:S01]  /*c2b0*/  FADD.FTZ R180, R20.reuse, R13 ;  /* 0x0000000d14b47221 */ /* 0x042fe20000010000 */
[----:B------:R-:W-:-:S06]  /*c2c0*/  F2FP.F16.F32.PACK_AB R171, R20, R171 ;  /* 0x000000ab14ab723e */ /* 0x000fcc00000000ff */
[----:B------:R-:W1:Y:S01]  /*c2d0*/  MUFU.EX2 R175, R198 ;  /* 0x000000c600af7308 */ /* 0x000e620000000800 */
[----:B0-----:R-:W-:-:S07]  /*c2e0*/  FADD.FTZ R13, R173, R180 ;  /* 0x000000b4ad0d7221 */ /* 0x001fce0000010000 */
[----:B------:R-:W0:Y:S01]  /*c2f0*/  MUFU.EX2 R178, R189 ;  /* 0x000000bd00b27308 */ /* 0x000e220000000800 */
[C---:B---3--:R-:W-:Y:S01]  /*c300*/  FADD.FTZ R8, R176.reuse, R13 ;  /* 0x0000000db0087221 */ /* 0x048fe20000010000 */
[----:B------:R-:W-:-:S03]  /*c310*/  F2FP.F16.F32.PACK_AB R173, R176, R173 ;  /* 0x000000adb0ad723e */ /* 0x000fc600000000ff */
[----:B-1----:R-:W-:-:S04]  /*c320*/  FADD.FTZ R9, R175, R8 ;  /* 0x00000008af097221 */ /* 0x002fc80000010000 */
[C---:B0-----:R-:W-:Y:S01]  /*c330*/  FADD.FTZ R0, R178.reuse, R9 ;  /* 0x00000009b2007221 */ /* 0x041fe20000010000 */
[----:B------:R-:W-:Y:S01]  /*c340*/  F2FP.F16.F32.PACK_AB R175, R178, R175 ;  /* 0x000000afb2af723e */ /* 0x000fe200000000ff */
[----:B------:R-:W-:Y:S06]  /*c350*/  @!P0 BRA `(.L_x_11615) ;  /* 0x0000000000048947 */ /* 0x000fec0003800000 */
[----:B------:R-:W-:Y:S01]  /*c360*/  BPT.TRAP 0x1 ;  /* 0x000000040000795c */ /* 0x000fe20000300000 */
.L_x_11615:
[----:B------:R0:W1:Y:S01]  /*c370*/  SYNCS.PHASECHK.TRANS64.TRYWAIT P1, [UR24+0x22850], R7 ;  /* 0x02285007ff0075a7 */ /* 0x0000620008020158 */
[----:B------:R-:W-:Y:S05]  /*c380*/  @!P0 BRA `(.L_x_11616) ;  /* 0x0000000000048947 */ /* 0x000fea0003800000 */
[----:B------:R-:W-:Y:S01]  /*c390*/  BPT.TRAP 0x1 ;  /* 0x000000040000795c */ /* 0x000fe20000300000 */
.L_x_11616:
[----:B------:R-:W-:Y:S01]  /*c3a0*/  VIADD R8, R215, 0x8 ;  /* 0x00000008d7087836 */ /* 0x000fe20000000000 */
[----:B-1----:R-:W-:Y:S06]  /*c3b0*/  @P1 BRA `(.L_x_11617) ;  /* 0x0000000000081947 */ /* 0x002fec0003800000 */
[----:B------:R-:W1:Y:S02]  /*c3c0*/  SYNCS.PHASECHK.TRANS64.TRYWAIT P1, [UR24+0x22850], R7 ;  /* 0x02285007ff0075a7 */ /* 0x000e640008020158 */
[----:B-1----:R-:W-:Y:S05]  /*c3d0*/  @!P1 BRA `(.L_x_11618) ;  /* 0x0000009400f09947 */ /* 0x002fea0003800000 */
.L_x_11617:
        /* <DEDUP_REMOVED lines=39> */
.L_x_11619:
        /* <DEDUP_REMOVED lines=8> */
.L_x_11601:
[----:B01----:R-:W0:Y:S01]  /*c6d0*/  SHFL.BFLY PT, R7, R2, 0x2, 0x1f ;  /* 0x0c401f0002077f89 */ /* 0x003e2200000e0000 */
[----:B------:R-:W-:Y:S01]  /*c6e0*/  IMAD.MOV.U32 R8, RZ, RZ, RZ ;  /* 0x000000ffff087224 */ /* 0x000fe200078e00ff */
[----:B------:R-:W-:Y:S01]  /*c6f0*/  UIADD3 UR38, UR38, 0x1, URZ ;  /* 0x0000000126267890 */ /* 0x000fe2000fffe03f */
[----:B------:R-:W-:Y:S01]  /*c700*/  IMAD.U32 R13, RZ, RZ, UR6 ;  /* 0x00000006ff0d7e24 */ /* 0x000fe2000f8e00ff */
[----:B------:R-:W1:Y:S01]  /*c710*/  SHFL.BFLY PT, R9, R0, 0x2, 0x1f ;  /* 0x0c401f0000097f89 */ /* 0x000e6200000e0000 */
[----:B------:R2:W-:Y:S06]  /*c720*/  BAR.ARV R3, 0x100 ;  /* 0x000400030000751d */ /* 0x0005ec0000002000 */
[----:B------:R-:W-:-:S02]  /*c730*/  UISETP.NE.AND UP0, UPT, UR38, 0x2, UPT ;  /* 0x000000022600788c */ /* 0x000fc4000bf05270 */
[----:B------:R-:W-:Y:S06]  /*c740*/  BAR.ARV 0x8, 0x180 ;  /* 0x0206000000007b1d */ /* 0x000fec0000002000 */
[----:B--2---:R-:W-:Y:S01]  /*c750*/  IMAD.MOV.U32 R3, RZ, RZ, -0x800000 ;  /* 0xff800000ff037424 */ /* 0x004fe200078e00ff */
[----:B------:R-:W-:Y:S01]  /*c760*/  USEL UR4, URZ, 0x1, UP0 ;  /* 0x000000013f047887 */ /* 0x000fe20008000000 */
[----:B0-----:R-:W-:Y:S01]  /*c770*/  FADD.FTZ R7, R7, R2 ;  /* 0x0000000207077221 */ /* 0x001fe20000010000 */
[----:B------:R-:W-:Y:S01]  /*c780*/  IMAD.MOV.U32 R2, RZ, RZ, -0x800000 ;  /* 0xff800000ff027424 */ /* 0x000fe200078e00ff */
[----:B------:R-:W-:Y:S01]  /*c790*/  PLOP3.LUT P0, PT, PT, PT, PT, 0x8, 0x0 ;  /* 0x000000000000781c */ /* 0x000fe20003f0e170 */
[----:B------:R-:W-:Y:S01]  /*c7a0*/  UIADD3 UR36, UR36, 0x1, URZ ;  /* 0x0000000124247890 */ /* 0x000fe2000fffe03f */
[----:B-1----:R-:W-:Y:S01]  /*c7b0*/  FADD.FTZ R9, R9, R0 ;  /* 0x0000000009097221 */ /* 0x002fe20000010000 */
[----:B------:R-:W0:Y:S01]  /*c7c0*/  SHFL.BFLY PT, R6, R7, 0x1, 0x1f ;  /* 0x0c201f0007067f89 */ /* 0x000e2200000e0000 */
[----:B------:R-:W-:Y:S01]  /*c7d0*/  IMAD.MOV.U32 R0, RZ, RZ, RZ ;  /* 0x000000ffff007224 */ /* 0x000fe200078e00ff */
[----:B------:R-:W-:-:S02]  /*c7e0*/  USEL UR38, UR38, URZ, UP0 ;  /* 0x0000003f26267287 */ /* 0x000fc40008000000 */
[----:B------:R-:W-:Y:S01]  /*c7f0*/  ULOP3.LUT UR37, UR37, UR4, URZ, 0x3c, !UPT ;  /* 0x0000000425257292 */ /* 0x000fe2000f8e3c3f */
[----:B0-----:R-:W-:Y:S01]  /*c800*/  FADD.FTZ R10, R7, R6 ;  /* 0x00000006070a7221 */ /* 0x001fe20000010000 */
[----:B------:R-:W-:Y:S01]  /*c810*/  IMAD.U32 R7, RZ, RZ, UR6 ;  /* 0x00000006ff077e24 */ /* 0x000fe2000f8e00ff */
[----:B------:R-:W0:Y:S03]  /*c820*/  SHFL.BFLY PT, R6, R9, 0x1, 0x1f ;  /* 0x0c201f0009067f89 */ /* 0x000e2600000e0000 */
[----:B------:R-:W-:-:S13]  /*c830*/  FSETP.NE.FTZ.AND P1, PT, R10, RZ, PT ;  /* 0x000000ff0a00720b */ /* 0x000fda0003f35000 */
[----:B------:R-:W1:Y:S01]  /*c840*/  @P1 MUFU.RCP R8, R10 ;  /* 0x0000000a00081308 */ /* 0x000e620000001000 */
[----:B------:R-:W-:Y:S01]  /*c850*/  @P1 FMUL.FTZ R7, R7, 0.69314718246459960938 ;  /* 0x3f31721807071820 */ /* 0x000fe20000410000 */
[----:B0-----:R-:W-:-:S06]  /*c860*/  FADD.FTZ R12, R9, R6 ;  /* 0x00000006090c7221 */ /* 0x001fcc0000010000 */
        /* <DEDUP_REMOVED lines=10> */
[----:B------:R-:W-:-:S04]  /*c910*/  FMUL.FTZ R40, R40, R8 ;  /* 0x0000000828287220 */ /* 0x000fc80000410000 */
[----:B------:R-:W-:Y:S01]  /*c920*/  @P2 MUFU.RCP R0, R12 ;  /* 0x0000000c00002308 */ /* 0x000fe20000001000 */
[-C--:B------:R-:W-:Y:S01]  /*c930*/  FMUL.FTZ R41, R41, R8.reuse ;  /* 0x0000000829297220 */ /* 0x080fe20000410000 */
[-C--:B------:R-:W-:Y:S01]  /*c940*/  FMUL.FTZ R44, R44, R8.reuse ;  /* 0x000000082c2c7220 */ /* 0x080fe20000410000 */
[-C--:B------:R-:W-:Y:S01]  /*c950*/  FMUL.FTZ R45, R45, R8.reuse ;  /* 0x000000082d2d7220 */ /* 0x080fe20000410000 */
[-C--:B------:R-:W-:Y:S01]  /*c960*/  FMUL.FTZ R48, R48, R8.reuse ;  /* 0x0000000830307220 */ /* 0x080fe20000410000 */
[-C--:B------:R-:W-:Y:S01]  /*c970*/  FMUL.FTZ R49, R49, R8.reuse ;  /* 0x0000000831317220 */ /* 0x080fe20000410000 */
[-C--:B------:R-:W-:Y:S01]  /*c980*/  FMUL.FTZ R52, R52, R8.reuse ;  /* 0x0000000834347220 */ /* 0x080fe20000410000 */
[-C--:B------:R-:W-:Y:S01]  /*c990*/  FMUL.FTZ R53, R53, R8.reuse ;  /* 0x0000000835357220 */ /* 0x080fe20000410000 */
[----:B------:R-:W1:Y:S01]  /*c9a0*/  @P2 MUFU.LG2 R12, R12 ;  /* 0x0000000c000c2308 */ /* 0x000e620000000c00 */
        /* <DEDUP_REMOVED lines=48> */
[----:B------:R-:W-:Y:S01]  /*ccb0*/  @P2 FMUL.FTZ R13, R13, 0.69314718246459960938 ;  /* 0x3f3172180d0d2820 */ /* 0x000fe20000410000 */
[----:B0-----:R-:W-:Y:S01]  /*ccc0*/  @P1 FMUL.FTZ R6, R6, 0.69314718246459960938 ;  /* 0x3f31721806061820 */ /* 0x001fe20000410000 */
        /* <DEDUP_REMOVED lines=66> */
[----:B------:R-:W-:-:S07]  /*d0f0*/  @P2 FFMA.FTZ R3, R13, R5, R12 ;  /* 0x000000050d032223 */ /* 0x000fce000001000c */
.L_x_11542:
[----:B------:R-:W0:Y:S01]  /*d100*/  S2R R4, SR_CgaCtaId ;  /* 0x0000000000047919 */ /* 0x000e220000008800 */
[----:B------:R-:W-:Y:S01]  /*d110*/  MOV R17, 0x400 ;  /* 0x0000040000117802 */ /* 0x000fe20000000f00 */
[----:B------:R-:W-:Y:S01]  /*d120*/  BSSY B0, `(.L_x_11621) ;  /* 0x00002d5000007945 */ /* 0x000fe20003800000 */
[----:B------:R-:W-:Y:S02]  /*d130*/  BAR.SYNC.DEFER_BLOCKING 0x5, 0x180 ;  /* 0x0146000000007b1d */ /* 0x000fe40000010000 */
[----:B0-----:R-:W-:-:S05]  /*d140*/  LEA R17, R4, R17, 0x18 ;  /* 0x0000001104117211 */ /* 0x001fca00078ec0ff */
[----:B------:R-:W0:Y:S02]  /*d150*/  LDS.128 R4, [R17+0x228d0] ;  /* 0x0228d00011047984 */ /* 0x000e240000000c00 */
[----:B0-----:R-:W-:Y:S02]  /*d160*/  R2UR UR5, R5 ;  /* 0x00000000050572ca */ /* 0x001fe400000e0000 */
[----:B------:R-:W-:Y:S02]  /*d170*/  R2UR UR7, R6 ;  /* 0x00000000060772ca */ /* 0x000fe400000e0000 */
        /* <DEDUP_REMOVED lines=49> */
[C---:B------:R-:W-:Y:S01]  /*d490*/  IADD3 R187, P0, R110.reuse, 0x8020, RZ ;  /* 0x000080206ebb7810 */ /* 0x040fe20007f1e0ff */
[----:B------:R-:W-:Y:S01]  /*d4a0*/  IMAD.X R87, RZ, RZ, R111, P1 ;  /* 0x000000ffff577224 */ /* 0x000fe200008e066f */
[----:B------:R-:W-:-:S02]  /*d4b0*/  IADD3 R189, P4, R110, 0x8040, RZ ;  /* 0x000080406ebd7810 */ /* 0x000fc40007f9e0ff */
        /* <DEDUP_REMOVED lines=14> */
[----:B------:R-:W-:-:S02]  /*d5a0*/  LOP3.LUT R14, R173, 0x380, RZ, 0xc0, !PT ;  /* 0x00000380ad0e7812 */ /* 0x000fc400078ec0ff */
[----:B------:R-:W-:Y:S02]  /*d5b0*/  LOP3.LUT R20, R175, 0x380, RZ, 0xc0, !PT ;  /* 0x00000380af147812 */ /* 0x000fe400078ec0ff */
[----:B------:R-:W-:Y:S02]  /*d5c0*/  LOP3.LUT R30, R177, 0x380, RZ, 0xc0, !PT ;  /* 0x00000380b11e7812 */ /* 0x000fe400078ec0ff */
[----:B------:R-:W-:Y:S01]  /*d5d0*/  MOV R110, R110 ;  /* 0x0000006e006e7202 */ /* 0x000fe20000000f00 */
[----:B------:R-:W-:Y:S01]  /*d5e0*/  BAR.SYNC.DEFER_BLOCKING 0x1, 0x100 ;  /* 0x0044000000007b1d */ /* 0x000fe20000010000 */
[----:B------:R-:W-:Y:S02]  /*d5f0*/  LOP3.LUT R106, R4, 0x380, RZ, 0xc0, !PT ;  /* 0x00000380046a7812 */ /* 0x000fe400078ec0ff */
[----:B------:R-:W-:Y:S02]  /*d600*/  SHF.R.U64 R12, R12, 0x3, RZ ;  /* 0x000000030c0c7819 */ /* 0x000fe400000012ff */
[----:B------:R-:W-:-:S02]  /*d610*/  LOP3.LUT R38, R179, 0x380, RZ, 0xc0, !PT ;  /* 0x00000380b3267812 */ /* 0x000fc400078ec0ff */
[----:B------:R-:W-:Y:S02]  /*d620*/  LOP3.LUT R111, R18, 0x380, RZ, 0xc0, !PT ;  /* 0x00000380126f7812 */ /* 0x000fe400078ec0ff */
[----:B------:R-:W-:Y:S02]  /*d630*/  SHF.R.U64 R14, R14, 0x3, RZ ;  /* 0x000000030e0e7819 */ /* 0x000fe400000012ff */
[----:B------:R-:W-:Y:S02]  /*d640*/  LOP3.LUT R46, R181, 0x380, RZ, 0xc0, !PT ;  /* 0x00000380b52e7812 */ /* 0x000fe400078ec0ff */
[----:B------:R-:W-:Y:S02]  /*d650*/  SHF.R.U64 R20, R20, 0x3, RZ ;  /* 0x0000000314147819 */ /* 0x000fe400000012ff */
[----:B------:R-:W-:Y:S02]  /*d660*/  LOP3.LUT R54, R183, 0x380, RZ, 0xc0, !PT ;  /* 0x00000380b7367812 */ /* 0x000fe400078ec0ff */
[----:B------:R-:W-:-:S02]  /*d670*/  LOP3.LUT R90, R187, 0x380, RZ, 0xc0, !PT ;  /* 0x00000380bb5a7812 */ /* 0x000fc400078ec0ff */
[----:B------:R-:W-:Y:S02]  /*d680*/  SHF.R.U64 R30, R30, 0x3, RZ ;  /* 0x000000031e1e7819 */ /* 0x000fe400000012ff */
[----:B------:R-:W-:Y:S02]  /*d690*/  LOP3.LUT R86, R185, 0x380, RZ, 0xc0, !PT ;  /* 0x00000380b9567812 */ /* 0x000fe400078ec0ff */
[----:B------:R-:W-:Y:S01]  /*d6a0*/  LOP3.LUT R98, R191, 0x380, RZ, 0xc0, !PT ;  /* 0x00000380bf627812 */ /* 0x000fe200078ec0ff */
[----:B------:R0:W-:Y:S01]  /*d6b0*/  STSM.16.M88.4 [R110], R24 ;  /* 0x000000186e007844 */ /* 0x0001e20000000200 */
[----:B------:R-:W-:Y:S02]  /*d6c0*/  SHF.R.U64 R29, R106, 0x3, RZ ;  /* 0x000000036a1d7819 */ /* 0x000fe400000012ff */
[----:B------:R-:W-:Y:S02]  /*d6d0*/  LOP3.LUT R12, R12, R151, RZ, 0x3c, !PT ;  /* 0x000000970c0c7212 */ /* 0x000fe400078e3cff */
[----:B------:R-:W-:-:S02]  /*d6e0*/  SHF.R.U64 R38, R38, 0x3, RZ ;  /* 0x0000000326267819 */ /* 0x000fc400000012ff */
[----:B------:R-:W-:Y:S02]  /*d6f0*/  SHF.R.U64 R111, R111, 0x3, RZ ;  /* 0x000000036f6f7819 */ /* 0x000fe400000012ff */
[----:B------:R-:W-:Y:S02]  /*d700*/  LOP3.LUT R14, R14, R173, RZ, 0x3c, !PT ;  /* 0x000000ad0e0e7212 */ /* 0x000fe400078e3cff */
[----:B------:R-:W-:Y:S02]  /*d710*/  SHF.R.U64 R46, R46, 0x3, RZ ;  /* 0x000000032e2e7819 */ /* 0x000fe400000012ff */
[----:B------:R-:W-:Y:S02]  /*d720*/  LOP3.LUT R94, R189, 0x380, RZ, 0xc0, !PT ;  /* 0x00000380bd5e7812 */ /* 0x000fe400078ec0ff */
[----:B------:R-:W-:Y:S02]  /*d730*/  LOP3.LUT R20, R20, R175, RZ, 0x3c, !PT ;  /* 0x000000af14147212 */ /* 0x000fe400078e3cff */
[----:B------:R-:W-:-:S02]  /*d740*/  SHF.R.U64 R54, R54, 0x3, RZ ;  /* 0x0000000336367819 */ /* 0x000fc400000012ff */
[----:B------:R-:W-:Y:S02]  /*d750*/  SHF.R.U64 R90, R90, 0x3, RZ ;  /* 0x000000035a5a7819 */ /* 0x000fe400000012ff */
[----:B------:R-:W-:Y:S02]  /*d760*/  LOP3.LUT R30, R30, R177, RZ, 0x3c, !PT ;  /* 0x000000b11e1e7212 */ /* 0x000fe400078e3cff */
[----:B------:R-:W-:Y:S02]  /*d770*/  SHF.R.U64 R86, R86, 0x3, RZ ;  /* 0x0000000356567819 */ /* 0x000fe400000012ff */
[----:B------:R-:W-:Y:S02]  /*d780*/  LOP3.LUT R102, R193, 0x380, RZ, 0xc0, !PT ;  /* 0x00000380c1667812 */ /* 0x000fe400078ec0ff */
[----:B------:R-:W-:Y:S02]  /*d790*/  SHF.R.U64 R98, R98, 0x3, RZ ;  /* 0x0000000362627819 */ /* 0x000fe400000012ff */
[----:B------:R-:W-:-:S02]  /*d7a0*/  LOP3.LUT R106, R29, R4, RZ, 0x3c, !PT ;  /* 0x000000041d6a7212 */ /* 0x000fc400078e3cff */
[----:B------:R-:W-:Y:S02]  /*d7b0*/  LOP3.LUT R38, R38, R179, RZ, 0x3c, !PT ;  /* 0x000000b326267212 */ /* 0x000fe400078e3cff */
[----:B------:R-:W-:Y:S02]  /*d7c0*/  LOP3.LUT R4, R111, R18, RZ, 0x3c, !PT ;  /* 0x000000126f047212 */ /* 0x000fe400078e3cff */
[----:B------:R-:W-:Y:S02]  /*d7d0*/  MOV R28, R12 ;  /* 0x0000000c001c7202 */ /* 0x000fe40000000f00 */
[----:B------:R-:W-:Y:S02]  /*d7e0*/  LOP3.LUT R46, R46, R181, RZ, 0x3c, !PT ;  /* 0x000000b52e2e7212 */ /* 0x000fe400078e3cff */
[----:B------:R-:W-:Y:S01]  /*d7f0*/  SHF.R.U64 R94, R94, 0x3, RZ ;  /* 0x000000035e5e7819 */ /* 0x000fe200000012ff */
[----:B------:R0:W-:Y:S01]  /*d800*/  STSM.16.M88.4 [R28], R32 ;  /* 0x000000201c007844 */ /* 0x0001e20000000200 */
[----:B------:R-:W-:-:S02]  /*d810*/  MOV R18, R14 ;  /* 0x0000000e00127202 */ /* 0x000fc40000000f00 */
[----:B------:R-:W-:Y:S02]  /*d820*/  LOP3.LUT R54, R54, R183, RZ, 0x3c, !PT ;  /* 0x000000b736367212 */ /* 0x000fe400078e3cff */
[----:B------:R-:W-:Y:S01]  /*d830*/  LOP3.LUT R90, R90, R187, RZ, 0x3c, !PT ;  /* 0x000000bb5a5a7212 */ /* 0x000fe200078e3cff */
[----:B------:R0:W-:Y:S01]  /*d840*/  STSM.16.M88.4 [R18], R40 ;  /* 0x0000002812007844 */ /* 0x0001e20000000200 */
[----:B------:R-:W-:Y:S02]  /*d850*/  LOP3.LUT R151, R6, 0x380, RZ, 0xc0, !PT ;  /* 0x0000038006977812 */ /* 0x000fe400078ec0ff */
[----:B------:R-:W-:Y:S02]  /*d860*/  MOV R20, R20 ;  /* 0x0000001400147202 */ /* 0x000fe40000000f00 */
[----:B------:R-:W-:Y:S02]  /*d870*/  LOP3.LUT R86, R86, R185, RZ, 0x3c, !PT ;  /* 0x000000b956567212 */ /* 0x000fe400078e3cff */
[----:B------:R-:W-:Y:S01]  /*d880*/  SHF.R.U64 R102, R102, 0x3, RZ ;  /* 0x0000000366667819 */ /* 0x000fe200000012ff */
[----:B------:R0:W-:Y:S01]  /*d890*/  STSM.16.M88.4 [R20], R48 ;  /* 0x0000003014007844 */ /* 0x0001e20000000200 */
[----:B------:R-:W-:-:S02]  /*d8a0*/  LOP3.LUT R98, R98, R191, RZ, 0x3c, !PT ;  /* 0x000000bf62627212 */ /* 0x000fc400078e3cff */
[----:B------:R-:W-:Y:S02]  /*d8b0*/  MOV R30, R30 ;  /* 0x0000001e001e7202 */ /* 0x000fe40000000f00 */
[----:B------:R-:W-:Y:S02]  /*d8c0*/  F2FP.F16.F32.PACK_AB R59, R63, R59 ;  /* 0x0000003b3f3b723e */ /* 0x000fe400000000ff */
[----:B------:R-:W-:Y:S02]  /*d8d0*/  F2FP.F16.F32.PACK_AB R65, R9, R66 ;  /* 0x000000420941723e */ /* 0x000fe400000000ff */
[----:B------:R-:W-:Y:S01]  /*d8e0*/  F2FP.F16.F32.PACK_AB R72, R73, R72 ;  /* 0x000000484948723e */ /* 0x000fe200000000ff */
[----:B------:R0:W-:Y:S01]  /*d8f0*/  STSM.16.M88.4 [R30], R56 ;  /* 0x000000381e007844 */ /* 0x0001e20000000200 */
[----:B------:R-:W-:Y:S02]  /*d900*/  MOV R38, R38 ;  /* 0x0000002600267202 */ /* 0x000fe40000000f00 */
[----:B------:R-:W-:-:S02]  /*d910*/  F2FP.F16.F32.PACK_AB R66, R69, R68 ;  /* 0x000000444542723e */ /* 0x000fc400000000ff */
[----:B------:R-:W-:Y:S02]  /*d920*/  F2FP.F16.F32.PACK_AB R67, R71, R67 ;  /* 0x000000434743723e */ /* 0x000fe400000000ff */
[----:B------:R-:W-:Y:S02]  /*d930*/  F2FP.F16.F32.PACK_AB R73, R8, R74 ;  /* 0x0000004a0849723e */ /* 0x000fe400000000ff */
[----:B------:R-:W-:Y:S01]  /*d940*/  F2FP.F16.F32.PACK_AB R80, R81, R80 ;  /* 0x000000505150723e */ /* 0x000fe200000000ff */
[----:B------:R0:W-:Y:S01]  /*d950*/  STSM.16.M88.4 [R38], R64 ;  /* 0x0000004026007844 */ /* 0x0001e20000000200 */
[----:B------:R-:W-:Y:S02]  /*d960*/  LOP3.LUT R94, R94, R189, RZ, 0x3c, !PT ;  /* 0x000000bd5e5e7212 */ /* 0x000fe400078e3cff */
[----:B------:R-:W-:Y:S02]  /*d970*/  MOV R46, R46 ;  /* 0x0000002e002e7202 */ /* 0x000fe40000000f00 */
        /* <DEDUP_REMOVED lines=8> */
[----:B------:R-:W-:Y:S02]  /*da00*/  F2FP.F16.F32.PACK_AB R120, R121, R120 ;  /* 0x000000787978723e */ /* 0x000fe400000000ff */
[----:B------:R-:W-:Y:S02]  /*da10*/  F2FP.F16.F32.PACK_AB R128, R129, R128 ;  /* 0x000000808180723e */ /* 0x000fe400000000ff */
[----:B------:R-:W-:Y:S02]  /*da20*/  F2FP.F16.F32.PACK_AB R136, R137, R136 ;  /* 0x000000888988723e */ /* 0x000fe400000000ff */
[----:B------:R-:W-:Y:S01]  /*da30*/  F2FP.F16.F32.PACK_AB R144, R145, R144 ;  /* 0x000000909190723e */ /* 0x000fe200000000ff */
[----:B------:R-:W-:Y:S01]  /*da40*/  ULDC UR10, c[0x0][0xa88] ;  /* 0x0002a200000a7ab9 */ /* 0x000fe20000000800 */
[----:B------:R-:W-:Y:S01]  /*da50*/  SHF.R.U64 R151, R151, 0x3, RZ ;  /* 0x0000000397977819 */ /* 0x000fe200000012ff */
[----:B------:R-:W-:Y:S01]  /*da60*/  UMOV UR4, URZ ;  /* 0x0000003f00047c82 */ /* 0x000fe20008000000 */
[----:B------:R-:W-:Y:S01]  /*da70*/  MOV R54, R54 ;  /* 0x0000003600367202 */ /* 0x000fe20000000f00 */
[----:B------:R-:W1:Y:S01]  /*da80*/  LDC R77, c[0x0][0xbe8] ;  /* 0x0002fa00ff4d7b82 */ /* 0x000e620000000800 */
[----:B------:R-:W-:-:S02]  /*da90*/  MOV R15, R90 ;  /* 0x0000005a000f7202 */ /* 0x000fc40000000f00 */
[----:B------:R-:W-:Y:S02]  /*daa0*/  F2FP.F16.F32.PACK_AB R82, R85, R84 ;  /* 0x000000545552723e */ /* 0x000fe400000000ff */
[----:B------:R-:W-:Y:S02]  /*dab0*/  F2FP.F16.F32.PACK_AB R83, R70, R62 ;  /* 0x0000003e4653723e */ /* 0x000fe400000000ff */
[----:B------:R-:W-:Y:S02]  /*dac0*/  LOP3.LUT R102, R102, R193, RZ, 0x3c, !PT ;  /* 0x000000c166667212 */ /* 0x000fe400078e3cff */
[----:B------:R-:W-:Y:S01]  /*dad0*/  MOV R86, R86 ;  /* 0x0000005600567202 */ /* 0x000fe20000000f00 */
[----:B------:R0:W-:Y:S01]  /*dae0*/  STSM.16.M88.4 [R54], R80 ;  /* 0x0000005036007844 */ /* 0x0001e20000000200 */
[----:B------:R-:W-:Y:S02]  /*daf0*/  MOV R14, R98 ;  /* 0x00000062000e7202 */ /* 0x000fe40000000f00 */
[----:B------:R-:W-:-:S02]  /*db00*/  F2FP.F16.F32.PACK_AB R89, R159, R79 ;  /* 0x0000004f9f59723e */ /* 0x000fc400000000ff */
[----:B------:R-:W-:Y:S02]  /*db10*/  F2FP.F16.F32.PACK_AB R90, R93, R92 ;  /* 0x0000005c5d5a723e */ /* 0x000fe400000000ff */
[----:B------:R-:W-:Y:S02]  /*db20*/  F2FP.F16.F32.PACK_AB R91, R161, R160 ;  /* 0x000000a0a15b723e */ /* 0x000fe400000000ff */
[----:B------:R-:W-:Y:S02]  /*db30*/  MOV R13, R106 ;  /* 0x0000006a000d7202 */ /* 0x000fe40000000f00 */
[----:B------:R-:W-:Y:S01]  /*db40*/  F2FP.F16.F32.PACK_AB R97, R163, R162 ;  /* 0x000000a2a361723e */ /* 0x000fe200000000ff */
[----:B------:R0:W-:Y:S01]  /*db50*/  STSM.16.M88.4 [R86], R88 ;  /* 0x0000005856007844 */ /* 0x0001e20000000200 */
[----:B------:R-:W-:Y:S02]  /*db60*/  F2FP.F16.F32.PACK_AB R98, R101, R100 ;  /* 0x000000646562723e */ /* 0x000fe400000000ff */
[----:B------:R-:W-:-:S02]  /*db70*/  F2FP.F16.F32.PACK_AB R99, R165, R164 ;  /* 0x000000a4a563723e */ /* 0x000fc400000000ff */
[----:B------:R-:W-:Y:S02]  /*db80*/  MOV R94, R94 ;  /* 0x0000005e005e7202 */ /* 0x000fe40000000f00 */
[----:B------:R-:W-:Y:S01]  /*db90*/  F2FP.F16.F32.PACK_AB R105, R167, R166 ;  /* 0x000000a6a769723e */ /* 0x000fe200000000ff */
[----:B------:R0:W-:Y:S01]  /*dba0*/  STSM.16.M88.4 [R15], R96 ;  /* 0x000000600f007844 */ /* 0x0001e20000000200 */
[----:B------:R-:W-:Y:S02]  /*dbb0*/  F2FP.F16.F32.PACK_AB R106, R109, R108 ;  /* 0x0000006c6d6a723e */ /* 0x000fe400000000ff */
[----:B------:R-:W-:Y:S02]  /*dbc0*/  F2FP.F16.F32.PACK_AB R107, R169, R168 ;  /* 0x000000a8a96b723e */ /* 0x000fe400000000ff */
[----:B------:R-:W-:Y:S02]  /*dbd0*/  F2FP.F16.F32.PACK_AB R113, R115, R114 ;  /* 0x000000727371723e */ /* 0x000fe400000000ff */
[----:B------:R-:W-:Y:S01]  /*dbe0*/  LOP3.LUT R6, R151, R6, RZ, 0x3c, !PT ;  /* 0x0000000697067212 */ /* 0x000fe200078e3cff */
[----:B------:R0:W-:Y:S01]  /*dbf0*/  STSM.16.M88.4 [R94], R104 ;  /* 0x000000685e007844 */ /* 0x0001e20000000200 */
[----:B------:R-:W-:-:S02]  /*dc00*/  F2FP.F16.F32.PACK_AB R114, R117, R116 ;  /* 0x000000747572723e */ /* 0x000fc400000000ff */
[----:B------:R-:W-:Y:S02]  /*dc10*/  F2FP.F16.F32.PACK_AB R115, R119, R118 ;  /* 0x000000767773723e */ /* 0x000fe400000000ff */
[----:B------:R-:W-:Y:S02]  /*dc20*/  F2FP.F16.F32.PACK_AB R121, R123, R122 ;  /* 0x0000007a7b79723e */ /* 0x000fe400000000ff */
[----:B------:R-:W-:Y:S01]  /*dc30*/  MOV R102, R102 ;  /* 0x0000006600667202 */ /* 0x000fe20000000f00 */
        /* <DEDUP_REMOVED lines=20> */
[----:B------:R-:W-:-:S03]  /*dd80*/  PLOP3.LUT P0, PT, PT, PT, UP0, 0x80, 0x0 ;  /* 0x000000000000781c */ /* 0x000fc60003f0f008 */
[----:B------:R0:W-:Y:S01]  /*dd90*/  STSM.16.M88.4 [R6], R144 ;  /* 0x0000009006007844 */ /* 0x0001e20000000200 */
[----:B------:R-:W-:Y:S09]  /*dda0*/  BAR.SYNC.DEFER_BLOCKING 0x1, 0x100 ;  /* 0x0044000000007b1d */ /* 0x000ff20000010000 */
[----:B------:R-:W2:Y:S01]  /*ddb0*/  @P0 LDG.E R0, desc[UR46][R4.64] ;  /* 0x0000002e04000981 */ /* 0x000ea2000c1e1900 */
[----:B------:R-:W-:Y:S01]  /*ddc0*/  UISETP.NE.U32.AND UP1, UPT, UR8, URZ, UPT ;  /* 0x0000003f0800728c */ /* 0x000fe2000bf25070 */
[----:B-1----:R-:W-:-:S03]  /*ddd0*/  ISETP.NE.AND P1, PT, R77, 0x1, PT ;  /* 0x000000014d00780c */ /* 0x002fc60003f25270 */
[----:B------:R-:W-:-:S06]  /*dde0*/  UISETP.NE.AND.EX UP1, UPT, UR9, URZ, UPT, UP1 ;  /* 0x0000003f0900728c */ /* 0x000fcc000bf25310 */
[----:B------:R-:W-:-:S04]  /*ddf0*/  PLOP3.LUT P2, PT, PT, PT, UP1, 0x80, 0x0 ;  /* 0x000000000000781c */ /* 0x000fc80003f4f018 */
[----:B------:R-:W1:Y:S01]  /*de00*/  @P1 LDC R7, c[0x0][0xbec] ;  /* 0x0002fb00ff071b82 */ /* 0x000e620000000800 */
[----:B------:R-:W-:Y:S02]  /*de10*/  @UP1 ULDC.64 UR8, c[0x0][0xc08] ;  /* 0x0003020000081ab9 */ /* 0x000fe40000000a00 */
[----:B------:R-:W-:-:S05]  /*de20*/  @UP1 UIMAD.WIDE UR8, UR42, 0x4, UR8 ;  /* 0x000000042a0818a5 */ /* 0x000fca000f8e0208 */
[----:B------:R-:W3:Y:S01]  /*de30*/  @P1 LDC R8, c[0x0][0xbf0] ;  /* 0x0002fc00ff081b82 */ /* 0x000ee20000000800 */
[----:B------:R-:W-:Y:S02]  /*de40*/  IMAD.U32 R10, RZ, RZ, UR8 ;  /* 0x00000008ff0a7e24 */ /* 0x000fe4000f8e00ff */
[----:B------:R-:W-:Y:S01]  /*de50*/  IMAD.U32 R11, RZ, RZ, UR9 ;  /* 0x00000009ff0b7e24 */ /* 0x000fe2000f8e00ff */
[----:B--2---:R-:W-:Y:S01]  /*de60*/  @P0 R2UR UR4, R0 ;  /* 0x00000000000402ca */ /* 0x004fe200000e0000 */
[----:B------:R-:W-:-:S06]  /*de70*/  IMAD.U32 R0, RZ, RZ, UR10 ;  /* 0x0000000aff007e24 */ /* 0x000fcc000f8e00ff */
[----:B------:R0:W5:Y:S01]  /*de80*/  @P2 LDG.E R0, desc[UR46][R10.64] ;  /* 0x0000002e0a002981 */ /* 0x000162000c1e1900 */
[----:B-1-3--:R-:W-:Y:S07]  /*de90*/  @P2 BRA `(.L_x_11623) ;  /* 0x0000000000102947 */ /* 0x00afee0003800000 */
[----:B------:R-:W-:Y:S05]  /*dea0*/  @!P0 BRA `(.L_x_11623) ;  /* 0x00000000000c8947 */ /* 0x000fea0003800000 */
[----:B------:R-:W2:Y:S04]  /*deb0*/  LDG.E R9, desc[UR46][R4.64] ;  /* 0x0000002e04097981 */ /* 0x000ea8000c1e1900 */
[----:B-----5:R-:W2:Y:S02]  /*dec0*/  LDG.E R0, desc[UR46][R4.64+0x4] ;  /* 0x0000042e04007981 */ /* 0x020ea4000c1e1900 */
[----:B--2---:R-:W-:-:S07]  /*ded0*/  IMAD.IADD R0, R0, 0x1, -R9 ;  /* 0x0000000100007824 */ /* 0x004fce00078e0a09 */
.L_x_11623:
[----:B------:R-:W-:Y:S01]  /*dee0*/  USHF.R.S32.HI UR9, URZ, 0x1f, UR4 ;  /* 0x0000001f3f097899 */ /* 0x000fe20008011404 */
[----:B0-----:R-:W-:Y:S01]  /*def0*/  VIADD R10, R23, UR43 ;  /* 0x0000002b170a7c36 */ /* 0x001fe20008000000 */
[----:B------:R-:W-:Y:S01]  /*df00*/  USHF.R.S32.HI UR16, URZ, 0x1f, UR41 ;  /* 0x0000001f3f107899 */ /* 0x000fe20008011429 */
[----:B------:R-:W-:Y:S01]  /*df10*/  VIADD R14, R208, UR43 ;  /* 0x0000002bd00e7c36 */ /* 0x000fe20008000000 */
[----:B------:R-:W-:Y:S01]  /*df20*/  ULDC.64 UR14, c[0x0][0xb90] ;  /* 0x0002e400000e7ab9 */ /* 0x000fe20000000a00 */
[----:B------:R-:W-:Y:S01]  /*df30*/  UMOV UR8, UR4 ;  /* 0x0000000400087c82 */ /* 0x000fe20008000000 */
[----:B------:R-:W-:Y:S01]  /*df40*/  UIMAD UR12, UR16, UR14, URZ ;  /* 0x0000000e100c72a4 */ /* 0x000fe2000f8e023f */
[----:B------:R-:W-:Y:S01]  /*df50*/  @P1 IMAD.HI.U32 R5, R10, R7, RZ ;  /* 0x000000070a051227 */ /* 0x000fe200078e00ff */
[----:B------:R-:W-:Y:S01]  /*df60*/  UIMAD.WIDE.U32 UR10, UR41, UR14, UR8 ;  /* 0x0000000e290a72a5 */ /* 0x000fe2000f8e0008 */
[----:B------:R-:W0:Y:S01]  /*df70*/  @P1 LDC R79, c[0x0][0xbf0] ;  /* 0x0002fc00ff4f1b82 */ /* 0x000e220000000800 */
[----:B------:R-:W-:Y:S01]  /*df80*/  USHF.R.S32.HI UR8, URZ, 0x1f, UR42 ;  /* 0x0000001f3f087899 */ /* 0x000fe2000801142a */
[----:B------:R-:W-:Y:S01]  /*df90*/  IMAD.MOV.U32 R4, RZ, RZ, R10 ;  /* 0x000000ffff047224 */ /* 0x000fe200078e000a */
[----:B------:R-:W-:Y:S01]  /*dfa0*/  UIMAD UR12, UR41, UR15, UR12 ;  /* 0x0000000f290c72a4 */ /* 0x000fe2000f8e020c */
[----:B------:R-:W-:Y:S01]  /*dfb0*/  @P1 SHF.R.U32.HI R4, RZ, R8, R5 ;  /* 0x00000008ff041219 */ /* 0x000fe20000011605 */
[----:B------:R-:W-:Y:S01]  /*dfc0*/  USEL UR18, UR8, URZ, !UP0 ;  /* 0x0000003f08127287 */ /* 0x000fe2000c000000 */
[----:B------:R-:W-:Y:S01]  /*dfd0*/  IMAD R5, R204, 0x40, R22 ;  /* 0x00000040cc057824 */ /* 0x000fe200078e0216 */
[----:B------:R-:W-:Y:S01]  /*dfe0*/  ULDC.64 UR14, c[0x0][0xb98] ;  /* 0x0002e600000e7ab9 */ /* 0x000fe20000000a00 */
[----:B------:R-:W-:Y:S01]  /*dff0*/  USEL UR17, UR42, URZ, !UP0 ;  /* 0x0000003f2a117287 */ /* 0x000fe2000c000000 */
[----:B------:R-:W-:Y:S01]  /*e000*/  IMAD.MOV R6, RZ, RZ, -R4 ;  /* 0x000000ffff067224 */ /* 0x000fe200078e0a04 */
[----:B------:R-:W-:Y:S01]  /*e010*/  UIMAD UR8, UR18, UR14, URZ ;  /* 0x0000000e120872a4 */ /* 0x000fe2000f8e023f */
[----:B------:R-:W-:Y:S01]  /*e020*/  IMAD.WIDE R170, R5, 0x2, R170 ;  /* 0x0000000205aa7825 */ /* 0x000fe200078e02aa */
[----:B------:R-:W-:Y:S01]  /*e030*/  UIADD3 UR11, UR11, UR12, URZ ;  /* 0x0000000c0b0b7290 */ /* 0x000fe2000fffe03f */
[----:B------:R-:W-:Y:S01]  /*e040*/  SHF.R.S32.HI R5, RZ, 0x1f, R4 ;  /* 0x0000001fff057819 */ /* 0x000fe20000011404 */
[----:B------:R-:W-:Y:S01]  /*e050*/  UIMAD UR8, UR17, UR15, UR8 ;  /* 0x0000000f110872a4 */ /* 0x000fe2000f8e0208 */
[----:B------:R-:W-:Y:S01]  /*e060*/  IMAD R7, R77, R6, R10 ;  /* 0x000000064d077224 */ /* 0x000fe200078e020a */
[----:B------:R-:W-:Y:S01]  /*e070*/  UIMAD.WIDE.U32 UR10, UR17, UR14, UR10 ;  /* 0x0000000e110a72a5 */ /* 0x000fe2000f8e000a */
[----:B------:R-:W-:Y:S01]  /*e080*/  IADD3 R29, P2, R170, 0x5000, RZ ;  /* 0x00005000aa1d7810 */ /* 0x000fe20007f5e0ff */
[----:B-----5:R-:W-:Y:S01]  /*e090*/  IMAD R81, R0, R77, RZ ;  /* 0x0000004d00517224 */ /* 0x020fe200078e02ff */
[----:B------:R-:W-:Y:S01]  /*e0a0*/  IADD3 R53, P3, R170, 0x4000, RZ ;  /* 0x00004000aa357810 */ /* 0x000fe20007f7e0ff */
[----:B------:R-:W-:Y:S01]  /*e0b0*/  IMAD.U32 R8, RZ, RZ, UR8 ;  /* 0x00000008ff087e24 */ /* 0x000fe2000f8e00ff */
[----:B------:R-:W-:Y:S01]  /*e0c0*/  SHF.R.S32.HI R6, RZ, 0x1f, R7 ;  /* 0x0000001fff067819 */ /* 0x000fe20000011407 */
[----:B------:R-:W-:Y:S01]  /*e0d0*/  ULDC.64 UR12, c[0x0][0xaa0] ;  /* 0x0002a800000c7ab9 */ /* 0x000fe20000000a00 */
[----:B------:R-:W-:-:S02]  /*e0e0*/  IADD3 R4, P0, R4, UR10, RZ ;  /* 0x0000000a04047c10 */ /* 0x000fc4000ff1e0ff */
[----:B------:R-:W-:Y:S02]  /*e0f0*/  LOP3.LUT R28, R29, 0x380, RZ, 0xc0, !PT ;  /* 0x000003801d1c7812 */ /* 0x000fe400078ec0ff */
[----:B------:R-:W-:Y:S01]  /*e100*/  IADD3.X R5, R5, UR11, R8, P0, !PT ;  /* 0x0000000b05057c10 */ /* 0x000fe200087fe408 */
[----:B------:R-:W-:Y:S01]  /*e110*/  ULDC.64 UR10, c[0x0][0xb88] ;  /* 0x0002e200000a7ab9 */ /* 0x000fe20000000a00 */
[----:B------:R-:W-:Y:S01]  /*e120*/  SHF.R.U64 R28, R28, 0x3, RZ ;  /* 0x000000031c1c7819 */ /* 0x000fe200000012ff */
[----:B------:R-:W-:Y:S01]  /*e130*/  IMAD R6, R6, UR10, RZ ;  /* 0x0000000a06067c24 */ /* 0x000fe2000f8e02ff */
[----:B------:R-:W-:Y:S01]  /*e140*/  LOP3.LUT R52, R53, 0x380, RZ, 0xc0, !PT ;  /* 0x0000038035347812 */ /* 0x000fe200078ec0ff */
[C---:B------:R-:W-:Y:S01]  /*e150*/  IMAD.WIDE.U32 R4, R7.reuse, UR10, R4 ;  /* 0x0000000a07047c25 */ /* 0x040fe2000f8e0004 */
[----:B------:R-:W-:Y:S02]  /*e160*/  LOP3.LUT R28, R28, R29, RZ, 0x3c, !PT ;  /* 0x0000001d1c1c7212 */ /* 0x000fe400078e3cff */
[----:B------:R-:W-:Y:S01]  /*e170*/  SHF.R.U64 R52, R52, 0x3, RZ ;  /* 0x0000000334347819 */ /* 0x000fe200000012ff */
[----:B------:R-:W-:Y:S01]  /*e180*/  IMAD R11, R7, UR11, R6 ;  /* 0x0000000b070b7c24 */ /* 0x000fe2000f8e0206 */
[----:B------:R-:W-:Y:S01]  /*e190*/  ULDC.64 UR10, c[0x0][0xb50] ;  /* 0x0002d400000a7ab9 */ /* 0x000fe20000000a00 */
[----:B------:R-:W-:Y:S01]  /*e1a0*/  IMAD.X R29, RZ, RZ, R171, P2 ;  /* 0x000000ffff1d7224 */ /* 0x000fe200010e06ab */
[----:B------:R-:W-:Y:S01]  /*e1b0*/  LEA R6, P0, R4, UR10, 0x2 ;  /* 0x0000000a04067c11 */ /* 0x000fe2000f8010ff */
[----:B------:R-:W-:Y:S01]  /*e1c0*/  IMAD.IADD R5, R5, 0x1, R11 ;  /* 0x0000000105057824 */ /* 0x000fe200078e020b */
[----:B------:R-:W-:-:S02]  /*e1d0*/  IADD3 R45, P2, R170, 0xb000, RZ ;  /* 0x0000b000aa2d7810 */ /* 0x000fc40007f5e0ff */
[----:B------:R-:W-:Y:S01]  /*e1e0*/  LOP3.LUT R52, R52, R53, RZ, 0x3c, !PT ;  /* 0x0000003534347212 */ /* 0x000fe200078e3cff */
[----:B------:R-:W-:Y:S01]  /*e1f0*/  SHFL.IDX PT, R20, R6, RZ, 0x1c1f ;  /* 0x001c1fff06147589 */ /* 0x000fe200000e0000 */
[----:B------:R-:W-:Y:S01]  /*e200*/  LEA.HI.X R10, R4, UR11, R5, 0x2, P0 ;  /* 0x0000000b040a7c11 */ /* 0x000fe200080f1405 */
[----:B------:R-:W-:Y:S01]  /*e210*/  VIADD R4, R14, 0x8 ;  /* 0x000000080e047836 */ /* 0x000fe20000000000 */
[----:B------:R-:W-:Y:S01]  /*e220*/  IADD3 R25, P0, R170, 0x3000, RZ ;  /* 0x00003000aa197810 */ /* 0x000fe20007f1e0ff */
[----:B------:R-:W-:Y:S01]  /*e230*/  SHFL.IDX PT, R42, R6, 0x1, 0x1c1f ;  /* 0x003c1f00062a7f89 */ /* 0x000fe200000e0000 */
[----:B------:R-:W-:Y:S01]  /*e240*/  LOP3.LUT R44, R45, 0x380, RZ, 0xc0, !PT ;  /* 0x000003802d2c7812 */ /* 0x000fe200078ec0ff */
[----:B------:R-:W-:Y:S01]  /*e250*/  IMAD.X R53, RZ, RZ, R171, P3 ;  /* 0x000000ffff357224 */ /* 0x000fe200018e06ab */
[----:B------:R-:W-:Y:S01]  /*e260*/  LOP3.LUT R24, R25, 0x380, RZ, 0xc0, !PT ;  /* 0x0000038019187812 */ /* 0x000fe200078ec0ff */
[----:B------:R-:W1:Y:S01]  /*e270*/  SHFL.IDX PT, R21, R10, RZ, 0x1c1f ;  /* 0x001c1fff0a157589 */ /* 0x000e6200000e0000 */
[----:B------:R-:W-:-:S02]  /*e280*/  SHF.R.U64 R44, R44, 0x3, RZ ;  /* 0x000000032c2c7819 */ /* 0x000fc400000012ff */
[----:B------:R-:W-:Y:S01]  /*e290*/  SHF.R.U64 R24, R24, 0x3, RZ ;  /* 0x0000000318187819 */ /* 0x000fe200000012ff */
[----:B------:R-:W2:Y:S01]  /*e2a0*/  SHFL.IDX PT, R43, R10, 0x1, 0x1c1f ;  /* 0x003c1f000a2b7f89 */ /* 0x000ea200000e0000 */
[----:B------:R-:W-:Y:S01]  /*e2b0*/  LOP3.LUT R44, R44, R45, RZ, 0x3c, !PT ;  /* 0x0000002d2c2c7212 */ /* 0x000fe200078e3cff */
[--C-:B------:R-:W-:Y:S01]  /*e2c0*/  IMAD.X R45, RZ, RZ, R171.reuse, P2 ;  /* 0x000000ffff2d7224 */ /* 0x100fe200010e06ab */
[----:B------:R-:W-:Y:S01]  /*e2d0*/  LOP3.LUT R24, R24, R25, RZ, 0x3c, !PT ;  /* 0x0000001918187212 */ /* 0x000fe200078e3cff */
[----:B------:R-:W-:Y:S01]  /*e2e0*/  IMAD.X R25, RZ, RZ, R171, P0 ;  /* 0x000000ffff197224 */ /* 0x000fe200000e06ab */
[C---:B------:R-:W-:Y:S02]  /*e2f0*/  IADD3 R57, P0, R170.reuse, 0x9000, RZ ;  /* 0x00009000aa397810 */ /* 0x040fe40007f1e0ff */
[----:B------:R-:W-:Y:S02]  /*e300*/  IADD3 R41, P3, R170, 0xa000, RZ ;  /* 0x0000a000aa297810 */ /* 0x000fe40007f7e0ff */
[----:B------:R-:W-:-:S02]  /*e310*/  LOP3.LUT R56, R57, 0x380, RZ, 0xc0, !PT ;  /* 0x0000038039387812 */ /* 0x000fc400078ec0ff */
[----:B------:R-:W-:Y:S02]  /*e320*/  IADD3 R9, P5, R170, 0x1000, RZ ;  /* 0x00001000aa097810 */ /* 0x000fe40007fbe0ff */
[----:B------:R-:W-:Y:S02]  /*e330*/  SHF.R.U64 R56, R56, 0x3, RZ ;  /* 0x0000000338387819 */ /* 0x000fe400000012ff */
[----:B------:R-:W-:Y:S02]  /*e340*/  IADD3 R13, P4, R170, 0x2000, RZ ;  /* 0x00002000aa0d7810 */ /* 0x000fe40007f9e0ff */
[----:B------:R-:W-:Y:S01]  /*e350*/  LOP3.LUT R56, R56, R57, RZ, 0x3c, !PT ;  /* 0x0000003938387212 */ /* 0x000fe200078e3cff */
[----:B------:R-:W-:Y:S01]  /*e360*/  IMAD.X R57, RZ, RZ, R171, P0 ;  /* 0x000000ffff397224 */ /* 0x000fe200000e06ab */
[----:B------:R-:W-:Y:S02]  /*e370*/  LOP3.LUT P0, RZ, R205, 0x3, RZ, 0xc0, !PT ;  /* 0x00000003cdff7812 */ /* 0x000fe4000780c0ff */
[----:B------:R-:W-:-:S02]  /*e380*/  LOP3.LUT R40, R41, 0x380, RZ, 0xc0, !PT ;  /* 0x0000038029287812 */ /* 0x000fc400078ec0ff */
[-C--:B------:R-:W-:Y:S02]  /*e390*/  ISETP.GE.OR P2, PT, R14, R81.reuse, P0 ;  /* 0x000000510e00720c */ /* 0x080fe40000746670 */
[----:B------:R-:W-:Y:S02]  /*e3a0*/  ISETP.GE.OR P0, PT, R4, R81, P0 ;  /* 0x000000510400720c */ /* 0x000fe40000706670 */
[----:B------:R-:W-:Y:S02]  /*e3b0*/  LOP3.LUT R8, R9, 0x380, RZ, 0xc0, !PT ;  /* 0x0000038009087812 */ /* 0x000fe400078ec0ff */
[----:B------:R-:W-:Y:S02]  /*e3c0*/  LOP3.LUT R12, R13, 0x380, RZ, 0xc0, !PT ;  /* 0x000003800d0c7812 */ /* 0x000fe400078ec0ff */
[----:B------:R-:W-:Y:S02]  /*e3d0*/  SHF.R.U64 R40, R40, 0x3, RZ ;  /* 0x0000000328287819 */ /* 0x000fe400000012ff */
[----:B------:R-:W-:-:S02]  /*e3e0*/  SHF.R.U64 R8, R8, 0x3, RZ ;  /* 0x0000000308087819 */ /* 0x000fc400000012ff */
[----:B------:R-:W-:Y:S01]  /*e3f0*/  SHF.R.U64 R12, R12, 0x3, RZ ;  /* 0x000000030c0c7819 */ /* 0x000fe200000012ff */
[----:B-1----:R-:W-:Y:S01]  /*e400*/  @!P2 ST.E desc[UR46][R20.64], R2 ;  /* 0x000000021400a985 */ /* 0x002fe2000c10192e */
[----:B------:R-:W-:Y:S01]  /*e410*/  LOP3.LUT R40, R40, R41, RZ, 0x3c, !PT ;  /* 0x0000002928287212 */ /* 0x000fe200078e3cff */
[--C-:B------:R-:W-:Y:S01]  /*e420*/  IMAD.X R41, RZ, RZ, R171.reuse, P3 ;  /* 0x000000ffff297224 */ /* 0x100fe200018e06ab */
[----:B------:R-:W-:Y:S01]  /*e430*/  IADD3 R5, P3, R170, 0xf000, RZ ;  /* 0x0000f000aa057810 */ /* 0x000fe20007f7e0ff */
[----:B--2---:R1:W-:Y:S01]  /*e440*/  @!P0 ST.E desc[UR46][R42.64], R3 ;  /* 0x000000032a008985 */ /* 0x0043e2000c10192e */
[----:B------:R-:W-:Y:S01]  /*e450*/  LOP3.LUT R8, R8, R9, RZ, 0x3c, !PT ;  /* 0x0000000908087212 */ /* 0x000fe200078e3cff */
[--C-:B------:R-:W-:Y:S01]  /*e460*/  IMAD.X R9, RZ, RZ, R171.reuse, P5 ;  /* 0x000000ffff097224 */ /* 0x100fe200028e06ab */
[----:B------:R-:W-:Y:S01]  /*e470*/  LOP3.LUT R12, R12, R13, RZ, 0x3c, !PT ;  /* 0x0000000d0c0c7212 */ /* 0x000fe200078e3cff */
[--C-:B------:R-:W-:Y:S01]  /*e480*/  IMAD.X R13, RZ, RZ, R171.reuse, P4 ;  /* 0x000000ffff0d7224 */ /* 0x100fe200020e06ab */
[C---:B------:R-:W-:Y:S01]  /*e490*/  IADD3 R33, P6, R170.reuse, 0x6000, RZ ;  /* 0x00006000aa217810 */ /* 0x040fe20007fde0ff */
[----:B------:R-:W-:Y:S01]  /*e4a0*/  UIMAD UR10, UR9, UR12, URZ ;  /* 0x0000000c090a72a4 */ /* 0x000fe2000f8e023f */
[C---:B------:R-:W-:Y:S01]  /*e4b0*/  IADD3 R37, P5, R170.reuse, 0x7000, RZ ;  /* 0x00007000aa257810 */ /* 0x040fe20007fbe0ff */
[----:B------:R-:W-:Y:S01]  /*e4c0*/  IMAD.X R49, RZ, RZ, R171, P3 ;  /* 0x000000ffff317224 */ /* 0x000fe200018e06ab */
[----:B------:R-:W-:Y:S01]  /*e4d0*/  IADD3 R65, P4, R170, 0x8000, RZ ;  /* 0x00008000aa417810 */ /* 0x000fe20007f9e0ff */
[----:B------:R-:W5:Y:S01]  /*e4e0*/  LD.E.128 R8, desc[UR46][R8.64] ;  /* 0x0000002e08087980 */ /* 0x000f62000c101d00 */
[----:B------:R-:W-:Y:S01]  /*e4f0*/  LOP3.LUT R0, R5, 0x380, RZ, 0xc0, !PT ;  /* 0x0000038005007812 */ /* 0x000fe200078ec0ff */
[----:B-1----:R-:W1:Y:S01]  /*e500*/  @P1 LDC R3, c[0x0][0xbec] ;  /* 0x0002fb00ff031b82 */ /* 0x002e620000000800 */
[----:B------:R-:W-:Y:S01]  /*e510*/  LOP3.LUT R32, R33, 0x380, RZ, 0xc0, !PT ;  /* 0x0000038021207812 */ /* 0x000fe200078ec0ff */
[----:B------:R-:W5:Y:S01]  /*e520*/  LD.E.128 R12, desc[UR46][R12.64] ;  /* 0x0000002e0c0c7980 */ /* 0x000f62000c101d00 */
[----:B------:R-:W-:-:S02]  /*e530*/  LOP3.LUT R36, R37, 0x380, RZ, 0xc0, !PT ;  /* 0x0000038025247812 */ /* 0x000fc400078ec0ff */
[----:B------:R-:W-:Y:S01]  /*e540*/  LOP3.LUT R64, R65, 0x380, RZ, 0xc0, !PT ;  /* 0x0000038041407812 */ /* 0x000fe200078ec0ff */
[----:B------:R-:W5:Y:S01]  /*e550*/  LD.E.128 R24, desc[UR46][R24.64] ;  /* 0x0000002e18187980 */ /* 0x000f62000c101d00 */
[----:B------:R-:W-:Y:S01]  /*e560*/  SHF.R.U64 R0, R0, 0x3, RZ ;  /* 0x0000000300007819 */ /* 0x000fe200000012ff */
[----:B------:R-:W-:Y:S01]  /*e570*/  UIMAD.WIDE.U32 UR8, UR4, UR12, URZ ;  /* 0x0000000c040872a5 */ /* 0x000fe2000f8e003f */
[----:B------:R-:W-:Y:S01]  /*e580*/  SHF.R.U64 R32, R32, 0x3, RZ ;  /* 0x0000000320207819 */ /* 0x000fe200000012ff */
[----:B------:R-:W-:Y:S01]  /*e590*/  UIMAD UR10, UR4, UR13, UR10 ;  /* 0x0000000d040a72a4 */ /* 0x000fe2000f8e020a */
[----:B------:R-:W-:Y:S01]  /*e5a0*/  SHF.R.U64 R36, R36, 0x3, RZ ;  /* 0x0000000324247819 */ /* 0x000fe200000012ff */
[----:B------:R-:W5:Y:S01]  /*e5b0*/  LD.E.128 R52, desc[UR46][R52.64] ;  /* 0x0000002e34347980 */ /* 0x000f62000c101d00 */
[----:B------:R-:W-:Y:S01]  /*e5c0*/  SHF.R.U64 R64, R64, 0x3, RZ ;  /* 0x0000000340407819 */ /* 0x000fe200000012ff */
[----:B------:R-:W-:Y:S01]  /*e5d0*/  ULDC.64 UR12, c[0x0][0xae8] ;  /* 0x0002ba00000c7ab9 */ /* 0x000fe20000000a00 */
[----:B------:R-:W-:Y:S01]  /*e5e0*/  LOP3.LUT R48, R0, R5, RZ, 0x3c, !PT ;  /* 0x0000000500307212 */ /* 0x000fe200078e3cff */
[----:B------:R-:W-:Y:S01]  /*e5f0*/  IMAD R0, R203, 0x20, R204 ;  /* 0x00000020cb007824 */ /* 0x000fe200078e02cc */
[----:B------:R-:W-:Y:S01]  /*e600*/  UIADD3 UR9, UR9, UR10, URZ ;  /* 0x0000000a09097290 */ /* 0x000fe2000fffe03f */
[----:B------:R-:W-:Y:S01]  /*e610*/  LOP3.LUT R32, R32, R33, RZ, 0x3c, !PT ;  /* 0x0000002120207212 */ /* 0x000fe200078e3cff */
[----:B------:R-:W-:Y:S01]  /*e620*/  UIMAD UR4, UR16, UR12, URZ ;  /* 0x0000000c100472a4 */ /* 0x000fe2000f8e023f */
[----:B------:R-:W-:Y:S01]  /*e630*/  LOP3.LUT R36, R36, R37, RZ, 0x3c, !PT ;  /* 0x0000002524247212 */ /* 0x000fe200078e3cff */
[--C-:B------:R-:W-:Y:S01]  /*e640*/  IMAD.X R33, RZ, RZ, R171.reuse, P6 ;  /* 0x000000ffff217224 */ /* 0x100fe200030e06ab */
[----:B------:R-:W-:Y:S01]  /*e650*/  LOP3.LUT R64, R64, R65, RZ, 0x3c, !PT ;  /* 0x0000004140407212 */ /* 0x000fe200078e3cff */
[--C-:B------:R-:W-:Y:S01]  /*e660*/  IMAD.X R37, RZ, RZ, R171.reuse, P5 ;  /* 0x000000ffff257224 */ /* 0x100fe200028e06ab */
[C---:B------:R-:W-:Y:S01]  /*e670*/  IADD3 R73, P6, R170.reuse, 0xc000, RZ ;  /* 0x0000c000aa497810 */ /* 0x040fe20007fde0ff */
[----:B------:R-:W-:Y:S01]  /*e680*/  IMAD.X R65, RZ, RZ, R171, P4 ;  /* 0x000000ffff417224 */ /* 0x000fe200020e06ab */
[----:B------:R-:W-:Y:S01]  /*e690*/  IADD3 R69, P5, R170, 0xd000, RZ ;  /* 0x0000d000aa457810 */ /* 0x000fe20007fbe0ff */
[----:B------:R-:W-:Y:S01]  /*e6a0*/  VIADD R20, R0, UR43 ;  /* 0x0000002b00147c36 */ /* 0x000fe20008000000 */
[----:B------:R-:W-:Y:S01]  /*e6b0*/  IADD3 R61, P4, R170, 0xe000, RZ ;  /* 0x0000e000aa3d7810 */ /* 0x000fe20007f9e0ff */
[----:B------:R-:W-:Y:S01]  /*e6c0*/  UIMAD UR4, UR41, UR13, UR4 ;  /* 0x0000000d290472a4 */ /* 0x000fe2000f8e0204 */
[----:B------:R-:W-:Y:S01]  /*e6d0*/  LOP3.LUT R72, R73, 0x380, RZ, 0xc0, !PT ;  /* 0x0000038049487812 */ /* 0x000fe200078ec0ff */
[----:B------:R-:W-:Y:S01]  /*e6e0*/  UIMAD.WIDE.U32 UR8, UR41, UR12, UR8 ;  /* 0x0000000c290872a5 */ /* 0x000fe2000f8e0008 */
[----:B-1----:R-:W-:Y:S01]  /*e6f0*/  @P1 IMAD.HI.U32 R0, R20, R3, RZ ;  /* 0x0000000314001227 */ /* 0x002fe200078e00ff */
[----:B------:R-:W-:Y:S01]  /*e700*/  ULDC.64 UR10, c[0x0][0xaf0] ;  /* 0x0002bc00000a7ab9 */ /* 0x000fe20000000a00 */
[----:B------:R-:W-:Y:S01]  /*e710*/  LOP3.LUT R68, R69, 0x380, RZ, 0xc0, !PT ;  /* 0x0000038045447812 */ /* 0x000fe200078ec0ff */
[----:B------:R-:W-:Y:S01]  /*e720*/  UIADD3 UR9, UR9, UR4, URZ ;  /* 0x0000000409097290 */ /* 0x000fe2000fffe03f */
[----:B------:R-:W-:Y:S01]  /*e730*/  LOP3.LUT R60, R61, 0x380, RZ, 0xc0, !PT ;  /* 0x000003803d3c7812 */ /* 0x000fe200078ec0ff */
[----:B------:R-:W-:Y:S01]  /*e740*/  UIMAD UR4, UR18, UR10, URZ ;  /* 0x0000000a120472a4 */ /* 0x000fe2000f8e023f */
[----:B------:R-:W-:Y:S01]  /*e750*/  LOP3.LUT R7, R170, 0x380, RZ, 0xc0, !PT ;  /* 0x00000380aa077812 */ /* 0x000fe200078ec0ff */
[----:B------:R-:W-:Y:S01]  /*e760*/  IMAD.MOV.U32 R21, RZ, RZ, R20 ;  /* 0x000000ffff157224 */ /* 0x000fe200078e0014 */
[----:B------:R-:W-:Y:S01]  /*e770*/  SHF.R.U64 R72, R72, 0x3, RZ ;  /* 0x0000000348487819 */ /* 0x000fe200000012ff */
[----:B------:R-:W-:Y:S01]  /*e780*/  UIMAD UR4, UR17, UR11, UR4 ;  /* 0x0000000b110472a4 */ /* 0x000fe2000f8e0204 */
[----:B------:R-:W-:Y:S01]  /*e790*/  SHF.R.U64 R68, R68, 0x3, RZ ;  /* 0x0000000344447819 */ /* 0x000fe200000012ff */
[----:B------:R-:W-:Y:S01]  /*e7a0*/  UIMAD.WIDE.U32 UR8, UR17, UR10, UR8 ;  /* 0x0000000a110872a5 */ /* 0x000fe2000f8e0008 */
[----:B------:R-:W-:Y:S01]  /*e7b0*/  SHF.R.U64 R60, R60, 0x3, RZ ;  /* 0x000000033c3c7819 */ /* 0x000fe200000012ff */
[----:B------:R-:W5:Y:S01]  /*e7c0*/  LD.E.128 R28, desc[UR46][R28.64] ;  /* 0x0000002e1c1c7980 */ /* 0x000f62000c101d00 */
[----:B0-----:R-:W-:-:S02]  /*e7d0*/  @P1 SHF.R.U32.HI R21, RZ, R79, R0 ;  /* 0x0000004fff151219 */ /* 0x001fc40000011600 */
[----:B------:R-:W-:Y:S01]  /*e7e0*/  SHF.R.U64 R7, R7, 0x3, RZ ;  /* 0x0000000307077819 */ /* 0x000fe200000012ff */
[----:B------:R-:W-:Y:S01]  /*e7f0*/  UIADD3 UR4, UR9, UR4, URZ ;  /* 0x0000000409047290 */ /* 0x000fe2000fffe03f */
[----:B------:R-:W-:Y:S01]  /*e800*/  LOP3.LUT R72, R72, R73, RZ, 0x3c, !PT ;  /* 0x0000004948487212 */ /* 0x000fe200078e3cff */
[--C-:B------:R-:W-:Y:S01]  /*e810*/  IMAD.X R73, RZ, RZ, R171.reuse, P6 ;  /* 0x000000ffff497224 */ /* 0x100fe200030e06ab */
[----:B------:R-:W-:Y:S01]  /*e820*/  LOP3.LUT R68, R68, R69, RZ, 0x3c, !PT ;  /* 0x0000004544447212 */ /* 0x000fe200078e3cff */
[--C-:B------:R-:W-:Y:S01]  /*e830*/  IMAD.X R69, RZ, RZ, R171.reuse, P5 ;  /* 0x000000ffff457224 */ /* 0x100fe200028e06ab */
[----:B------:R-:W-:Y:S01]  /*e840*/  LOP3.LUT R60, R60, R61, RZ, 0x3c, !PT ;  /* 0x0000003d3c3c7212 */ /* 0x000fe200078e3cff */
[----:B------:R-:W-:Y:S01]  /*e850*/  IMAD.X R61, RZ, RZ, R171, P4 ;  /* 0x000000ffff3d7224 */ /* 0x000fe200020e06ab */
[--C-:B------:R-:W-:Y:S01]  /*e860*/  SHF.R.S32.HI R0, RZ, 0x1f, R21.reuse ;  /* 0x0000001fff007819 */ /* 0x100fe20000011415 */
[----:B------:R-:W-:Y:S01]  /*e870*/  IMAD.MOV R18, RZ, RZ, -R21 ;  /* 0x000000ffff127224 */ /* 0x000fe200078e0a15 */
[----:B------:R-:W-:Y:S01]  /*e880*/  LOP3.LUT R170, R7, R170, RZ, 0x3c, !PT ;  /* 0x000000aa07aa7212 */ /* 0x000fe200078e3cff */
[----:B------:R-:W-:Y:S01]  /*e890*/  ULDC.64 UR10, c[0x0][0xae0] ;  /* 0x0002b800000a7ab9 */ /* 0x000fe20000000a00 */
[----:B------:R-:W-:Y:S01]  /*e8a0*/  IMAD.U32 R3, RZ, RZ, UR9 ;  /* 0x00000009ff037e24 */ /* 0x000fe2000f8e00ff */
[----:B------:R-:W5:Y:S01]  /*e8b0*/  LD.E.128 R32, desc[UR46][R32.64] ;  /* 0x0000002e20207980 */ /* 0x000f62000c101d00 */
[----:B------:R-:W-:-:S02]  /*e8c0*/  IMAD R0, R0, UR10, RZ ;  /* 0x0000000a00007c24 */ /* 0x000fc4000f8e02ff */
[----:B------:R-:W-:Y:S01]  /*e8d0*/  IMAD R77, R77, R18, R20 ;  /* 0x000000124d4d7224 */ /* 0x000fe200078e0214 */
[----:B------:R0:W5:Y:S01]  /*e8e0*/  LD.E.128 R4, desc[UR46][R170.64] ;  /* 0x0000002eaa047980 */ /* 0x000162000c101d00 */
[----:B------:R-:W-:Y:S01]  /*e8f0*/  IMAD.U32 R2, RZ, RZ, UR8 ;  /* 0x00000008ff027e24 */ /* 0x000fe2000f8e00ff */
[----:B------:R-:W-:Y:S01]  /*e900*/  ULDC.64 UR8, c[0x0][0xad8] ;  /* 0x0002b60000087ab9 */ /* 0x000fe20000000a00 */
[----:B------:R-:W-:Y:S01]  /*e910*/  IMAD.U32 R3, RZ, RZ, UR4 ;  /* 0x00000004ff037e24 */ /* 0x000fe2000f8e00ff */
[----:B------:R-:W5:Y:S01]  /*e920*/  LD.E.128 R36, desc[UR46][R36.64] ;  /* 0x0000002e24247980 */ /* 0x000f62000c101d00 */
[----:B------:R-:W-:-:S03]  /*e930*/  IMAD R79, R21, UR11, R0 ;  /* 0x0000000b154f7c24 */ /* 0x000fc6000f8e0200 */
[----:B------:R-:W5:Y:S01]  /*e940*/  LD.E.128 R64, desc[UR46][R64.64] ;  /* 0x0000002e40407980 */ /* 0x000f62000c101d00 */
[----:B------:R-:W-:-:S03]  /*e950*/  SHF.R.S32.HI R0, RZ, 0x1f, R77 ;  /* 0x0000001fff007819 */ /* 0x000fc6000001144d */
[----:B------:R-:W5:Y:S04]  /*e960*/  LD.E.128 R56, desc[UR46][R56.64] ;  /* 0x0000002e38387980 */ /* 0x000f68000c101d00 */
[----:B------:R-:W5:Y:S04]  /*e970*/  LD.E.128 R40, desc[UR46][R40.64] ;  /* 0x0000002e28287980 */ /* 0x000f68000c101d00 */
[----:B------:R-:W5:Y:S04]  /*e980*/  LD.E.128 R44, desc[UR46][R44.64] ;  /* 0x0000002e2c2c7980 */ /* 0x000f68000c101d00 */
[----:B------:R-:W5:Y:S04]  /*e990*/  LD.E.128 R72, desc[UR46][R72.64] ;  /* 0x0000002e48487980 */ /* 0x000f68000c101d00 */
[----:B------:R-:W5:Y:S04]  /*e9a0*/  LD.E.128 R68, desc[UR46][R68.64] ;  /* 0x0000002e44447980 */ /* 0x000f68000c101d00 */
[----:B------:R-:W5:Y:S04]  /*e9b0*/  LD.E.128 R60, desc[UR46][R60.64] ;  /* 0x0000002e3c3c7980 */ /* 0x000f68000c101d00 */
[----:B------:R-:W5:Y:S01]  /*e9c0*/  LD.E.128 R48, desc[UR46][R48.64] ;  /* 0x0000002e30307980 */ /* 0x000f62000c101d00 */
[----:B------:R-:W-:Y:S01]  /*e9d0*/  IMAD.WIDE.U32 R2, R21, UR10, R2 ;  /* 0x0000000a15027c25 */ /* 0x000fe2000f8e0002 */
        /* <DEDUP_REMOVED lines=8> */
[----:B------:R-:W-:Y:S02]  /*ea60*/  VIADD R82, R204, UR43 ;  /* 0x0000002bcc527c36 */ /* 0x000fe40008000000 */
[C---:B------:R-:W-:Y:S02]  /*ea70*/  IMAD R21, R77.reuse, UR9, R18 ;  /* 0x000000094d157c24 */ /* 0x040fe4000f8e0212 */
[----:B------:R-:W-:Y:S01]  /*ea80*/  IMAD.WIDE.U32 R2, R77, UR8, R2 ;  /* 0x000000084d027c25 */ /* 0x000fe2000f8e0002 */
[----:B------:R-:W-:Y:S01]  /*ea90*/  ISETP.GE.AND P2, PT, R82, R81, PT ;  /* 0x000000515200720c */ /* 0x000fe20003f46270 */
[----:B------:R-:W-:Y:S02]  /*eaa0*/  ULDC.64 UR8, c[0x0][0xa80] ;  /* 0x0002a00000087ab9 */ /* 0x000fe40000000a00 */
[----:B------:R-:W-:Y:S01]  /*eab0*/  VIADD R17, R17, 0x22820 ;  /* 0x0002282011117836 */ /* 0x000fe20000000000 */
[----:B------:R-:W-:Y:S01]  /*eac0*/  LEA R18, P3, R2, UR8, 0x1 ;  /* 0x0000000802127c11 */ /* 0x000fe2000f8608ff */
[----:B------:R-:W-:-:S02]  /*ead0*/  IMAD.IADD R3, R3, 0x1, R21 ;  /* 0x0000000103037824 */ /* 0x000fc400078e0215 */
[----:B------:R-:W-:Y:S01]  /*eae0*/  VIADD R0, R82, 0x20 ;  /* 0x0000002052007836 */ /* 0x000fe20000000000 */
[----:B------:R-:W-:Y:S02]  /*eaf0*/  PRMT R17, RZ, 0x654, R17 ;  /* 0x00000654ff117816 */ /* 0x000fe40000000011 */
[----:B------:R-:W-:Y:S02]  /*eb00*/  LEA.HI.X R80, R2, UR9, R3, 0x1, P3 ;  /* 0x0000000902507c11 */ /* 0x000fe400098f0c03 */
[-C--:B------:R-:W-:Y:S01]  /*eb10*/  ISETP.GE.AND P1, PT, R0, R81.reuse, PT ;  /* 0x000000510000720c */ /* 0x080fe20003f26270 */
[----:B------:R-:W-:Y:S01]  /*eb20*/  VIADD R0, R82, 0x40 ;  /* 0x0000004052007836 */ /* 0x000fe20000000000 */
[----:B-1----:R1:W-:Y:S01]  /*eb30*/  SYNCS.ARRIVE.TRANS64.RED.A1T0 RZ, [R17+URZ], RZ ;  /* 0x000000ff11ff79a7 */ /* 0x0023e2000810043f */
[----:B------:R0:W2:Y:S01]  /*eb40*/  SHFL.IDX PT, R79, R18, RZ, 0x181f ;  /* 0x00181fff124f7589 */ /* 0x0000a200000e0000 */
[----:B------:R-:W-:Y:S02]  /*eb50*/  BSSY B1, `(.L_x_11624) ;  /* 0x0000015000017945 */ /* 0x000fe40003800000 */
[----:B------:R-:W-:Y:S01]  /*eb60*/  ISETP.GE.AND P0, PT, R0, R81, PT ;  /* 0x000000510000720c */ /* 0x000fe20003f06270 */
[----:B-1----:R0:W1:Y:S01]  /*eb70*/  SHFL.IDX PT, R17, R80, RZ, 0x181f ;  /* 0x00181fff50117589 */ /* 0x00206200000e0000 */
[----:B------:R-:W-:Y:S11]  /*eb80*/  @P2 BRA `(.L_x_11625) ;  /* 0x0000000000442947 */ /* 0x000ff60003800000 */
[----:B------:R-:W-:Y:S02]  /*eb90*/  ULDC UR4, c[0x0][0xac8] ;  /* 0x0002b20000047ab9 */ /* 0x000fe40000000800 */
[----:B------:R-:W-:Y:S02]  /*eba0*/  ISETP.GE.AND P5, PT, R22, UR4, PT ;  /* 0x0000000416007c0c */ /* 0x000fe4000bfa6270 */
[----:B------:R-:W-:Y:S02]  /*ebb0*/  ISETP.GE.AND P4, PT, R201, UR4, PT ;  /* 0x00000004c9007c0c */ /* 0x000fe4000bf86270 */
[----:B------:R-:W-:Y:S02]  /*ebc0*/  ISETP.GE.AND P3, PT, R200, UR4, PT ;  /* 0x00000004c8007c0c */ /* 0x000fe4000bf66270 */
[----:B------:R-:W-:-:S07]  /*ebd0*/  ISETP.GE.AND P2, PT, R202, UR4, PT ;  /* 0x00000004ca007c0c */ /* 0x000fce000bf46270 */
[----:B--2---:R-:W-:-:S04]  /*ebe0*/  @!P5 LEA R2, P6, R22, R79, 0x1 ;  /* 0x0000004f1602d211 */ /* 0x004fc800078c08ff */
        /* <DEDUP_REMOVED lines=11> */
.L_x_11625:
[----:B------:R-:W-:Y:S05]  /*eca0*/  BSYNC B1 ;  /* 0x0000000000017941 */ /* 0x000fea0003800000 */
.L_x_11624:
[----:B-1----:R1:W4:Y:S01]  /*ecb0*/  SHFL.IDX PT, R17, R80, 0x1, 0x181f ;  /* 0x00381f0050117f89 */ /* 0x00232200000e0000 */
        /* <DEDUP_REMOVED lines=20> */
.L_x_11627:
[----:B------:R-:W-:Y:S05]  /*ee00*/  BSYNC B1 ;  /* 0x0000000000017941 */ /* 0x000fea0003800000 */
.L_x_11626:
[----:B---3-5:R3:W0:Y:S01]  /*ee10*/  SHFL.IDX PT, R9, R80, 0x2, 0x181f ;  /* 0x00581f0050097f89 */ /* 0x02862200000e0000 */
        /* <DEDUP_REMOVED lines=20> */
.L_x_11629:
[----:B------:R-:W-:Y:S05]  /*ef60*/  BSYNC B1 ;  /* 0x0000000000017941 */ /* 0x000fea0003800000 */
.L_x_11628:
[----:B------:R-:W-:Y:S01]  /*ef70*/  VIADD R0, R82, 0x60 ;  /* 0x0000006052007836 */ /* 0x000fe20000000000 */
[----:B0-----:R0:W0:Y:S04]  /*ef80*/  SHFL.IDX PT, R9, R80, 0x3, 0x181f ;  /* 0x00781f0050097f89 */ /* 0x00102800000e0000 */
[----:B------:R-:W-:Y:S01]  /*ef90*/  ISETP.GE.AND P0, PT, R0, R81, PT ;  /* 0x000000510000720c */ /* 0x000fe20003f06270 */
[----:B------:R0:W0:-:S12]  /*efa0*/  SHFL.IDX PT, R11, R18, 0x3, 0x181f ;  /* 0x00781f00120b7f89 */ /* 0x00001800000e0000 */
        /* <DEDUP_REMOVED lines=20> */
.L_x_11622:
        /* <DEDUP_REMOVED lines=21> */
[----:B0-----:R-:W-:Y:S01]  /*f240*/  ISETP.NE.AND P0, PT, R11, 0x1, PT ;  /* 0x000000010b00780c */ /* 0x001fe20003f05270 */
[----:B------:R-:W-:Y:S01]  /*f250*/  UMOV UR4, URZ ;  /* 0x0000003f00047c82 */ /* 0x000fe20008000000 */
[----:B------:R-:W-:Y:S01]  /*f260*/  USHF.R.S32.HI UR12, URZ, 0x1f, UR41 ;  /* 0x0000001f3f0c7899 */ /* 0x000fe20008011429 */
[----:B------:R-:W-:-:S10]  /*f270*/  ISETP.GE.AND P1, PT, R214, 0x80, PT ;  /* 0x00000080d600780c */ /* 0x000fd40003f26270 */
[----:B------:R-:W0:Y:S01]  /*f280*/  @P0 LDC R9, c[0x0][0xbec] ;  /* 0x0002fb00ff090b82 */ /* 0x000e220000000800 */
[----:B--2---:R-:W-:Y:S01]  /*f290*/  @P2 R2UR UR4, R6 ;  /* 0x00000000060422ca */ /* 0x004fe200000e0000 */
[----:B01----:R-:W-:-:S14]  /*f2a0*/  @P3 BRA `(.L_x_11631) ;  /* 0x0000000000103947 */ /* 0x003fdc0003800000 */
[----:B------:R-:W-:Y:S05]  /*f2b0*/  @!P2 BRA `(.L_x_11631) ;  /* 0x00000000000ca947 */ /* 0x000fea0003800000 */
[----:B------:R-:W2:Y:S04]  /*f2c0*/  LDG.E R5, desc[UR46][R2.64] ;  /* 0x0000002e02057981 */ /* 0x000ea8000c1e1900 */
[----:B-----5:R-:W2:Y:S02]  /*f2d0*/  LDG.E R0, desc[UR46][R2.64+0x4] ;  /* 0x0000042e02007981 */ /* 0x020ea4000c1e1900 */
[----:B--2---:R-:W-:-:S07]  /*f2e0*/  IMAD.IADD R0, R0, 0x1, -R5 ;  /* 0x0000000100007824 */ /* 0x004fce00078e0a05 */
.L_x_11631:
        /* <DEDUP_REMOVED lines=31> */
[----:B------:R-:W-:-:S03]  /*f4e0*/  IMAD.U32 R6, RZ, RZ, UR10 ;  /* 0x0000000aff067e24 */ /* 0x000fc6000f8e00ff */
[--C-:B------:R-:W-:Y:S01]  /*f4f0*/  SHF.R.S32.HI R3, RZ, 0x1f, R2.reuse ;  /* 0x0000001fff037819 */ /* 0x100fe20000011402 */
[----:B------:R-:W-:Y:S01]  /*f500*/  IMAD.MOV R5, RZ, RZ, -R2 ;  /* 0x000000ffff057224 */ /* 0x000fe200078e0a02 */
[----:B------:R-:W-:-:S03]  /*f510*/  IADD3 R2, P1, R2, UR8, RZ ;  /* 0x0000000802027c10 */ /* 0x000fc6000ff3e0ff */
[----:B------:R-:W-:Y:S01]  /*f520*/  IMAD R5, R7, R5, R4 ;  /* 0x0000000507057224 */ /* 0x000fe200078e0204 */
[----:B------:R-:W-:Y:S01]  /*f530*/  IADD3.X R3, R3, UR9, R6, P1, !PT ;  /* 0x0000000903037c10 */ /* 0x000fe20008ffe406 */
[----:B------:R-:W-:-:S03]  /*f540*/  ULDC.64 UR8, c[0x0][0xb50] ;  /* 0x0002d40000087ab9 */ /* 0x000fc60000000a00 */
[----:B------:R-:W-:Y:S01]  /*f550*/  SHF.R.S32.HI R4, RZ, 0x1f, R5 ;  /* 0x0000001fff047819 */ /* 0x000fe20000011405 */
[----:B------:R-:W-:-:S04]  /*f560*/  IMAD.WIDE.U32 R2, R5, UR16, R2 ;  /* 0x0000001005027c25 */ /* 0x000fc8000f8e0002 */
[----:B------:R-:W-:-:S04]  /*f570*/  IMAD R4, R4, UR16, RZ ;  /* 0x0000001004047c24 */ /* 0x000fc8000f8e02ff */
[----:B------:R-:W-:Y:S01]  /*f580*/  IMAD R7, R5, UR17, R4 ;  /* 0x0000001105077c24 */ /* 0x000fe2000f8e0204 */
[----:B------:R-:W-:-:S03]  /*f590*/  LEA R4, P1, R2, UR8, 0x2 ;  /* 0x0000000802047c11 */ /* 0x000fc6000f8210ff */
[----:B------:R-:W-:-:S05]  /*f5a0*/  IMAD.IADD R3, R3, 0x1, R7 ;  /* 0x0000000103037824 */ /* 0x000fca00078e0207 */
[----:B------:R-:W-:Y:S01]  /*f5b0*/  LEA.HI.X R5, R2, UR9, R3, 0x2, P1 ;  /* 0x0000000902057c11 */ /* 0x000fe200088f1403 */
[----:B------:R-:W-:-:S05]  /*f5c0*/  IMAD.MOV.U32 R3, RZ, RZ, -0x800000 ;  /* 0xff800000ff037424 */ /* 0x000fca00078e00ff */
[----:B------:R0:W-:Y:S02]  /*f5d0*/  STG.E desc[UR46][R4.64], R3 ;  /* 0x0000000304007986 */ /* 0x0001e4000c10192e */
.L_x_11633:
[----:B------:R-:W-:Y:S05]  /*f5e0*/  BSYNC B1 ;  /* 0x0000000000017941 */ /* 0x000fea0003800000 */
.L_x_11632:
[----:B0-----:R-:W0:Y:S01]  /*f5f0*/  @P0 LDC R3, c[0x0][0xbf0] ;  /* 0x0002fc00ff030b82 */ /* 0x001e220000000800 */
[----:B------:R-:W-:Y:S01]  /*f600*/  ULDC.64 UR16, c[0x0][0xaa0] ;  /* 0x0002a80000107ab9 */ /* 0x000fe20000000a00 */
[----:B------:R-:W-:Y:S01]  /*f610*/  IMAD R2, R203, 0x20, R204 ;  /* 0x00000020cb027824 */ /* 0x000fe200078e02cc */
[----:B------:R-:W-:Y:S01]  /*f620*/  UIMAD UR10, UR11, UR16, URZ ;  /* 0x000000100b0a72a4 */ /* 0x000fe2000f8e023f */
[----:B------:R-:W-:Y:S01]  /*f630*/  BSSY B1, `(.L_x_11634) ;  /* 0x0000041000017945 */ /* 0x000fe20003800000 */
[----:B------:R-:W-:Y:S01]  /*f640*/  UIMAD.WIDE.U32 UR8, UR4, UR16, URZ ;  /* 0x00000010040872a5 */ /* 0x000fe2000f8e003f */
[----:B------:R-:W-:Y:S01]  /*f650*/  VIADD R6, R2, UR43 ;  /* 0x0000002b02067c36 */ /* 0x000fe20008000000 */
[----:B------:R-:W-:-:S03]  /*f660*/  UIMAD UR10, UR4, UR17, UR10 ;  /* 0x00000011040a72a4 */ /* 0x000fc6000f8e020a */
[----:B------:R-:W-:Y:S01]  /*f670*/  ULDC.64 UR16, c[0x0][0xae8] ;  /* 0x0002ba0000107ab9 */ /* 0x000fe20000000a00 */
[----:B------:R-:W-:Y:S01]  /*f680*/  UIADD3 UR9, UR9, UR10, URZ ;  /* 0x0000000a09097290 */ /* 0x000fe2000fffe03f */
[----:B------:R-:W-:Y:S01]  /*f690*/  @P0 IMAD.HI.U32 R2, R6, R9, RZ ;  /* 0x0000000906020227 */ /* 0x000fe200078e00ff */
[----:B------:R-:W-:Y:S02]  /*f6a0*/  UIMAD UR4, UR12, UR16, URZ ;  /* 0x000000100c0472a4 */ /* 0x000fe4000f8e023f */
[----:B------:R-:W-:Y:S01]  /*f6b0*/  UIMAD.WIDE.U32 UR8, UR41, UR16, UR8 ;  /* 0x00000010290872a5 */ /* 0x000fe2000f8e0008 */
[----:B------:R-:W-:Y:S01]  /*f6c0*/  IMAD.MOV.U32 R5, RZ, RZ, R6 ;  /* 0x000000ffff057224 */ /* 0x000fe200078e0006 */
[----:B------:R-:W-:Y:S01]  /*f6d0*/  UIMAD UR4, UR41, UR17, UR4 ;  /* 0x00000011290472a4 */ /* 0x000fe2000f8e0204 */
[----:B------:R-:W-:-:S03]  /*f6e0*/  ULDC.64 UR10, c[0x0][0xaf0] ;  /* 0x0002bc00000a7ab9 */ /* 0x000fc60000000a00 */
[----:B------:R-:W-:Y:S02]  /*f6f0*/  UIADD3 UR9, UR9, UR4, URZ ;  /* 0x0000000409097290 */ /* 0x000fe4000fffe03f */
[----:B------:R-:W-:Y:S01]  /*f700*/  UIMAD UR4, UR14, UR10, URZ ;  /* 0x0000000a0e0472a4 */ /* 0x000fe2000f8e023f */
[----:B0-----:R-:W-:Y:S01]  /*f710*/  @P0 SHF.R.U32.HI R5, RZ, R3, R2 ;  /* 0x00000003ff050219 */ /* 0x001fe20000011602 */
        /* <DEDUP_REMOVED lines=8> */
[----:B------:R-:W-:Y:S02]  /*f7a0*/  IMAD R7, R11, R7, R6 ;  /* 0x000000070b077224 */ /* 0x000fe400078e0206 */
[----:B------:R-:W-:Y:S01]  /*f7b0*/  IMAD.U32 R2, RZ, RZ, UR8 ;  /* 0x00000008ff027e24 */ /* 0x000fe2000f8e00ff */
[----:B------:R-:W-:Y:S01]  /*f7c0*/  ULDC.64 UR8, c[0x0][0xad8] ;  /* 0x0002b60000087ab9 */ /* 0x000fe20000000a00 */
[----:B------:R-:W-:Y:S02]  /*f7d0*/  IMAD.U32 R3, RZ, RZ, UR4 ;  /* 0x00000004ff037e24 */ /* 0x000fe4000f8e00ff */
[C---:B------:R-:W-:Y:S01]  /*f7e0*/  IMAD R9, R5.reuse, UR11, R4 ;  /* 0x0000000b05097c24 */ /* 0x040fe2000f8e0204 */
[----:B------:R-:W-:Y:S01]  /*f7f0*/  SHF.R.S32.HI R4, RZ, 0x1f, R7 ;  /* 0x0000001fff047819 */ /* 0x000fe20000011407 */
[----:B------:R-:W-:-:S04]  /*f800*/  IMAD.WIDE.U32 R2, R5, UR10, R2 ;  /* 0x0000000a05027c25 */ /* 0x000fc8000f8e0002 */
[----:B------:R-:W-:Y:S02]  /*f810*/  IMAD.IADD R3, R3, 0x1, R9 ;  /* 0x0000000103037824 */ /* 0x000fe400078e0209 */
[----:B------:R-:W-:Y:S02]  /*f820*/  IMAD R4, R4, UR8, RZ ;  /* 0x0000000804047c24 */ /* 0x000fe4000f8e02ff */
[----:B------:R-:W-:Y:S02]  /*f830*/  VIADD R6, R204, UR43 ;  /* 0x0000002bcc067c36 */ /* 0x000fe40008000000 */
        /* <DEDUP_REMOVED lines=32> */
.L_x_11635:
[----:B------:R-:W-:Y:S05]  /*fa40*/  BSYNC B1 ;  /* 0x0000000000017941 */ /* 0x000fea0003800000 */
.L_x_11634:
        /* <DEDUP_REMOVED lines=21> */
.L_x_11637:
[----:B------:R-:W-:Y:S05]  /*fba0*/  BSYNC B1 ;  /* 0x0000000000017941 */ /* 0x000fea0003800000 */
.L_x_11636:
        /* <DEDUP_REMOVED lines=21> */
.L_x_11639:
[----:B------:R-:W-:Y:S05]  /*fd00*/  BSYNC B1 ;  /* 0x0000000000017941 */ /* 0x000fea0003800000 */
.L_x_11638:
        /* <DEDUP_REMOVED lines=22> */
.L_x_11630:
[----:B------:R-:W-:Y:S05]  /*fe70*/  BSYNC B0 ;  /* 0x0000000000007941 */ /* 0x000fea0003800000 */
.L_x_11621:
[----:B------:R-:W-:Y:S02]  /*fe80*/  ULDC UR4, c[0x0][0xc3c] ;  /* 0x00030f0000047ab9 */ /* 0x000fe40000000800 */
[----:B------:R-:W-:-:S06]  /*fe90*/  UISETP.GE.AND UP0, UPT, UR6, UR4, UPT ;  /* 0x000000040600728c */ /* 0x000fcc000bf06270 */
[----:B------:R-:W-:-:S13]  /*fea0*/  PLOP3.LUT P0, PT, PT, PT, UP0, 0x80, 0x0 ;  /* 0x000000000000781c */ /* 0x000fda0003f0f008 */
[----:B------:R-:W-:Y:S05]  /*feb0*/  @!P0 BRA `(.L_x_11640) ;  /* 0xffffff0c00ac8947 */ /* 0x000fea000383ffff */
[----:B------:R-:W-:Y:S05]  /*fec0*/  EXIT ;  /* 0x000000000000794d */ /* 0x000fea0003800000 */
.L_x_11531:
        /* <DEDUP_REMOVED lines=16> */
.L_x_11641:
        /* <DEDUP_REMOVED lines=39> */
.L_x_11647:
        /* <DEDUP_REMOVED lines=12> */
.L_x_11646:
[----:B------:R-:W-:Y:S05]  /*10300*/  BSYNC B0 ;  /* 0x0000000000007941 */ /* 0x000fea0003800000 */
.L_x_11645:
        /* <DEDUP_REMOVED lines=20> */
.L_x_11643:
        /* <DEDUP_REMOVED lines=20> */
.L_x_11648:
        /* <DEDUP_REMOVED lines=59> */
.L_x_11644:
[----:B------:R-:W-:Y:S01]  /*10940*/  ULDC UR4, c[0x0][0xc3c] ;  /* 0x00030f0000047ab9 */ /* 0x000fe20000000800 */
[----:B------:R-:W-:Y:S02]  /*10950*/  IMAD.MOV.U32 R25, RZ, RZ, RZ ;  /* 0x000000ffff197224 */ /* 0x000fe400078e00ff */
[----:B------:R-:W-:Y:S02]  /*10960*/  IMAD.U32 R24, RZ, RZ, UR6 ;  /* 0x00000006ff187e24 */ /* 0x000fe4000f8e00ff */
[----:B------:R-:W-:Y:S02]  /*10970*/  IMAD.MOV.U32 R26, RZ, RZ, RZ ;  /* 0x000000ffff1a7224 */ /* 0x000fe400078e00ff */
[----:B------:R-:W-:-:S07]  /*10980*/  IMAD.U32 R27, RZ, RZ, UR4 ;  /* 0x00000004ff1b7e24 */ /* 0x000fce000f8e00ff */
.L_x_11649:
[----:B------:R-:W-:-:S13]  /*10990*/  ISETP.NE.AND P0, PT, R5, RZ, PT ;  /* 0x000000ff0500720c */ /* 0x000fda0003f05270 */
[----:B------:R-:W0:Y:S01]  /*109a0*/  @!P0 S2R R3, SR_CgaCtaId ;  /* 0x0000000000038919 */ /* 0x000e220000008800 */
[----:B------:R-:W-:-:S04]  /*109b0*/  @!P0 MOV R2, 0x400 ;  /* 0x0000040000028802 */ /* 0x000fc80000000f00 */
[----:B0-----:R-:W-:-:S05]  /*109c0*/  @!P0 LEA R2, R3, R2, 0x18 ;  /* 0x0000000203028211 */ /* 0x001fca00078ec0ff */
[----:B------:R1:W-:Y:S01]  /*109d0*/  @!P0 STS.128 [R2+0x228d0], R24 ;  /* 0x0228d01802008388 */ /* 0x0003e20000000c00 */
[----:B------:R-:W-:Y:S06]  /*109e0*/  BAR.ARV 0x5, 0x180 ;  /* 0x0146000000007b1d */ /* 0x000fec0000002000 */
.L_x_11642:
[----:B------:R2:W-:Y:S01]  /*109f0*/  STL [R1+0x10], RZ ;  /* 0x000010ff01007387 */ /* 0x0005e20000100800 */
[----:B------:R-:W-:Y:S01]  /*10a00*/  ULDC UR4, c[0x0][0xc3c] ;  /* 0x00030f0000047ab9 */ /* 0x000fe20000000800 */
[----:B------:R-:W-:Y:S01]  /*10a10*/  IMAD.MOV.U32 R22, RZ, RZ, 0x1 ;  /* 0x00000001ff167424 */ /* 0x000fe200078e00ff */
[----:B0-----:R-:W-:Y:S01]  /*10a20*/  ISETP.GE.AND P0, PT, R27, UR4, PT ;  /* 0x000000041b007c0c */ /* 0x001fe2000bf06270 */
[----:B------:R-:W-:-:S12]  /*10a30*/  IMAD.MOV.U32 R18, RZ, RZ, RZ ;  /* 0x000000ffff127224 */ /* 0x000fd800078e00ff */
[----:B--2---:R-:W-:Y:S05]  /*10a40*/  @P0 BRA `(.L_x_11650) ;  /* 0x0000004800b00947 */ /* 0x004fea0003800000 */
[----:B------:R-:W0:Y:S01]  /*10a50*/  S2UR UR5, SR_CgaCtaId ;  /* 0x00000000000579c3 */ /* 0x000e220000008800 */
[----:B------:R2:W-:Y:S01]  /*10a60*/  STL [R1+0x10], RZ ;  /* 0x000010ff01007387 */ /* 0x0005e20000100800 */
[C---:B-1----:R-:W-:Y:S01]  /*10a70*/  IMAD.SHL.U32 R2, R0.reuse, 0x8, RZ ;  /* 0x0000000800027824 */ /* 0x042fe200078e00ff */
[----:B------:R-:W-:Y:S01]  /*10a80*/  UMOV UR4, 0x400 ;  /* 0x0000040000047882 */ /* 0x000fe20000000000 */
[----:B------:R-:W-:Y:S01]  /*10a90*/  LOP3.LUT R4, R0, 0x7f, RZ, 0xc0, !PT ;  /* 0x0000007f00047812 */ /* 0x000fe200078ec0ff */
[----:B------:R-:W-:Y:S01]  /*10aa0*/  BSSY B8, `(.L_x_11650) ;  /* 0x00004a6000087945 */ /* 0x000fe20003800000 */
[----:B------:R-:W-:Y:S01]  /*10ab0*/  IMAD.MOV.U32 R22, RZ, RZ, 0x1 ;  /* 0x00000001ff167424 */ /* 0x000fe200078e00ff */
[----:B------:R-:W-:Y:S01]  /*10ac0*/  LOP3.LUT R3, R2, 0x1f8, RZ, 0xc0, !PT ;  /* 0x000001f802037812 */ /* 0x000fe200078ec0ff */
[----:B------:R-:W-:Y:S01]  /*10ad0*/  IMAD.MOV.U32 R18, RZ, RZ, RZ ;  /* 0x000000ffff127224 */ /* 0x000fe200078e00ff */
[----:B------:R-:W-:Y:S01]  /*10ae0*/  SHF.R.U32.HI R5, RZ, 0x3, R4 ;  /* 0x00000003ff057819 */ /* 0x000fe20000011604 */
[----:B------:R-:W-:Y:S01]  /*10af0*/  ULOP3.LUT UR36, UR39, 0x2, URZ, 0xfc, !UPT ;  /* 0x0000000227247892 */ /* 0x000fe2000f8efc3f */
[----:B------:R-:W-:Y:S01]  /*10b00*/  LOP3.LUT R3, R3, 0x38, R0, 0x78, !PT ;  /* 0x0000003803037812 */ /* 0x000fe200078e7800 */
[----:B------:R-:W-:Y:S01]  /*10b10*/  IMAD.SHL.U32 R0, R0, 0x10, RZ ;  /* 0x0000001000007824 */ /* 0x000fe200078e00ff */
[----:B------:R-:W-:Y:S01]  /*10b20*/  LOP3.LUT R4, R2, 0x38, RZ, 0xc0, !PT ;  /* 0x0000003802047812 */ /* 0x000fe200078ec0ff */
[----:B------:R-:W-:Y:S01]  /*10b30*/  ULDC UR37, c[0x0][0xc] ;  /* 0x0000030000257ab9 */ /* 0x000fe20000000800 */
[----:B------:R-:W-:-:S02]  /*10b40*/  LOP3.LUT R28, R3, 0x200, R2, 0xf8, !PT ;  /* 0x00000200031c7812 */ /* 0x000fc400078ef802 */
[----:B------:R-:W-:Y:S02]  /*10b50*/  LOP3.LUT R0, R5, 0x70, R0, 0xf8, !PT ;  /* 0x0000007005007812 */ /* 0x000fe400078ef800 */
[C---:B------:R-:W-:Y:S02]  /*10b60*/  LOP3.LUT R3, R4.reuse, 0x40, RZ, 0xfc, !PT ;  /* 0x0000004004037812 */ /* 0x040fe400078efcff */
[C---:B------:R-:W-:Y:S02]  /*10b70*/  LOP3.LUT R2, R4.reuse, 0x80, RZ, 0xfc, !PT ;  /* 0x0000008004027812 */ /* 0x040fe400078efcff */
[----:B------:R-:W-:Y:S01]  /*10b80*/  LOP3.LUT R0, R4, 0xc0, RZ, 0xfc, !PT ;  /* 0x000000c004007812 */ /* 0x000fe200078efcff */
[----:B0-----:R-:W-:-:S06]  /*10b90*/  ULEA UR4, UR5, UR4, 0x18 ;  /* 0x0000000405047291 */ /* 0x001fcc000f8ec03f */
[----:B------:R-:W-:-:S04]  /*10ba0*/  IMAD.U32 R17, RZ, RZ, UR4 ;  /* 0x00000004ff117e24 */ /* 0x000fc8000f8e00ff */
[----:B--2---:R-:W-:-:S07]  /*10bb0*/  IMAD R37, R28, 0x2, R17 ;  /* 0x000000021c257824 */ /* 0x004fce00078e0211 */
.L_x_11719:
        /* <DEDUP_REMOVED lines=39> */
.L_x_11651:
        /* <DEDUP_REMOVED lines=8> */
.L_x_11652:
        /* <DEDUP_REMOVED lines=9> */
.L_x_11653:
        /* <DEDUP_REMOVED lines=28> */
.L_x_11656:
[----:B------:R-:W-:-:S13]  /*11100*/  ISETP.NE.AND P0, PT, R3, 0x1, PT ;  /* 0x000000010300780c */ /* 0x000fda0003f05270 */
[----:B------:R-:W0:Y:S02]  /*11110*/  @P0 LDC.64 R4, c[0x0][0x9e8] ;  /* 0x00027a00ff040b82 */ /* 0x000e240000000a00 */
[----:B0-----:R-:W-:-:S05]  /*11120*/  @P0 IMAD.HI.U32 R4, R0, R4, RZ ;  /* 0x0000000400040227 */ /* 0x001fca00078e00ff */
[----:B------:R-:W-:-:S07]  /*11130*/  @P0 SHF.R.U32.HI R0, RZ, R5, R4 ;  /* 0x00000005ff000219 */ /* 0x000fce0000011604 */
.L_x_11657:
[----:B------:R-:W-:Y:S05]  /*11140*/  BSYNC B0 ;  /* 0x0000000000007941 */ /* 0x000fea0003800000 */
.L_x_11655:
[----:B------:R-:W-:-:S05]  /*11150*/  IMAD R5, R0, R3, R3 ;  /* 0x0000000300057224 */ /* 0x000fca00078e0203 */
[----:B------:R-:W-:-:S07]  /*11160*/  VIMNMX R2, R2, R5, PT ;  /* 0x0000000502027248 */ /* 0x000fce0003fe0100 */
.L_x_11654:
        /* <DEDUP_REMOVED lines=29> */
.L_x_11660:
[----:B------:R-:W-:-:S13]  /*11340*/  ISETP.NE.AND P0, PT, R3, 0x1, PT ;  /* 0x000000010300780c */ /* 0x000fda0003f05270 */
[----:B------:R-:W1:Y:S02]  /*11350*/  @P0 LDC.64 R4, c[0x0][0x9e8] ;  /* 0x00027a00ff040b82 */ /* 0x000e640000000a00 */
[----:B-1----:R-:W-:-:S05]  /*11360*/  @P0 IMAD.HI.U32 R4, R2, R4, RZ ;  /* 0x0000000402040227 */ /* 0x002fca00078e00ff */
[----:B------:R-:W-:-:S07]  /*11370*/  @P0 SHF.R.U32.HI R2, RZ, R5, R4 ;  /* 0x00000005ff020219 */ /* 0x000fce0000011604 */
.L_x_11661:
[----:B------:R-:W-:Y:S05]  /*11380*/  BSYNC B0 ;  /* 0x0000000000007941 */ /* 0x000fea0003800000 */
.L_x_11659:
[----:B------:R-:W-:-:S05]  /*11390*/  IMAD R3, R2, R3, RZ ;  /* 0x0000000302037224 */ /* 0x000fca00078e02ff */
[----:B------:R-:W-:-:S07]  /*113a0*/  VIMNMX R0, R0, R3, !PT ;  /* 0x0000000300007248 */ /* 0x000fce0007fe0100 */
.L_x_11658:
        /* <DEDUP_REMOVED lines=24> */
.L_x_11663:
        /* <DEDUP_REMOVED lines=20> */
.L_x_11666:
[----:B------:R-:W-:Y:S05]  /*11670*/  BSYNC B6 ;  /* 0x0000000000067941 */ /* 0x000fea0003800000 */
.L_x_11665:
        /* <DEDUP_REMOVED lines=20> */
.L_x_11669:
        /* <DEDUP_REMOVED lines=15> */
.L_x_11668:
[----:B------:R-:W-:Y:S05]  /*118b0*/  BSYNC B6 ;  /* 0x0000000000067941 */ /* 0x000fea0003800000 */
.L_x_11667:
[----:B------:R-:W1:Y:S01]  /*118c0*/  S2R R32, SR_TID.X ;  /* 0x0000000000207919 */ /* 0x000e620000002100 */
[----:B------:R-:W-:Y:S01]  /*118d0*/  ULDC.64 UR4, c[0x0][0x9f8] ;  /* 0x00027e0000047ab9 */ /* 0x000fe20000000a00 */
[----:B------:R-:W-:Y:S01]  /*118e0*/  IMAD.MOV.U32 R25, RZ, RZ, R27 ;  /* 0x000000ffff197224 */ /* 0x000fe200078e001b */
[----:B------:R-:W-:Y:S01]  /*118f0*/  ISETP.NE.U32.AND P0, PT, RZ, UR4, PT ;  /* 0x00000004ff007c0c */ /* 0x000fe2000bf05070 */
[----:B------:R-:W-:Y:S01]  /*11900*/  ULDC UR4, c[0x0][0x320] ;  /* 0x0000c80000047ab9 */ /* 0x000fe20000000800 */
[----:B------:R-:W2:Y:S02]  /*11910*/  LDC R10, c[0x0][0x430] ;  /* 0x00010c00ff0a7b82 */ /* 0x000ea40000000800 */
[----:B------:R-:W-:-:S13]  /*11920*/  ISETP.NE.AND.EX P0, PT, RZ, UR5, PT, P0 ;  /* 0x00000005ff007c0c */ /* 0x000fda000bf05300 */
[----:B------:R-:W3:Y:S01]  /*11930*/  @P0 LDC.64 R2, c[0x0][0x9f8] ;  /* 0x00027e00ff020b82 */ /* 0x000ee20000000a00 */
[----:B-1----:R-:W-:-:S05]  /*11940*/  IMAD.SHL.U32 R32, R32, 0x8, RZ ;  /* 0x0000000820207824 */ /* 0x002fca00078e00ff */
[----:B------:R-:W-:-:S04]  /*11950*/  LOP3.LUT R32, R32, 0x38, RZ, 0xc0, !PT ;  /* 0x0000003820207812 */ /* 0x000fc800078ec0ff */
[----:B------:R-:W-:Y:S02]  /*11960*/  LOP3.LUT R23, R32, 0x40, RZ, 0xfc, !PT ;  /* 0x0000004020177812 */ /* 0x000fe400078efcff */
[----:B------:R-:W-:Y:S01]  /*11970*/  LOP3.LUT R16, R16, 0xffffffef, RZ, 0xc0, !PT ;  /* 0xffffffef10107812 */ /* 0x000fe200078ec0ff */
[----:B---3--:R-:W-:Y:S01]  /*11980*/  @P0 IMAD.WIDE R2, R27, 0x4, R2 ;  /* 0x000000041b020825 */ /* 0x008fe200078e0202 */
[----:B------:R-:W-:Y:S02]  /*11990*/  ISETP.GE.AND P3, PT, R23, UR4, PT ;  /* 0x0000000417007c0c */ /* 0x000fe4000bf66270 */
[C---:B------:R-:W-:Y:S02]  /*119a0*/  LOP3.LUT R21, R32.reuse, 0x80, RZ, 0xfc, !PT ;  /* 0x0000008020157812 */ /* 0x040fe400078efcff */
[C---:B------:R-:W-:Y:S01]  /*119b0*/  ISETP.GE.AND P2, PT, R32.reuse, UR4, PT ;  /* 0x0000000420007c0c */ /* 0x040fe2000bf46270 */
[----:B------:R1:W5:Y:S01]  /*119c0*/  @P0 LDG.E R25, desc[UR46][R2.64] ;  /* 0x0000002e02190981 */ /* 0x000362000c1e1900 */
[----:B------:R-:W-:Y:S01]  /*119d0*/  ISETP.GE.AND P1, PT, R21, UR4, PT ;  /* 0x0000000415007c0c */ /* 0x000fe2000bf26270 */
[----:B------:R-:W-:Y:S01]  /*119e0*/  UMOV UR5, 0xffffffff ;  /* 0xffffffff00057882 */ /* 0x000fe20000000000 */
[----:B------:R-:W-:Y:S01]  /*119f0*/  LOP3.LUT R20, R32, 0xc0, RZ, 0xfc, !PT ;  /* 0x000000c020147812 */ /* 0x000fe200078efcff */
[----:B------:R-:W-:-:S03]  /*11a00*/  VIADD R0, R30, 0xffffffff ;  /* 0xffffffff1e007836 */ /* 0x000fc60000000000 */
[----:B------:R-:W-:Y:S02]  /*11a10*/  ISETP.GE.AND P0, PT, R20, UR4, PT ;  /* 0x0000000414007c0c */ /* 0x000fe4000bf06270 */
[----:B------:R-:W-:-:S04]  /*11a20*/  @P3 LOP3.LUT R16, R16, 0x10, RZ, 0xfc, !PT ;  /* 0x0000001010103812 */ /* 0x000fc800078efcff */
[----:B------:R-:W-:-:S04]  /*11a30*/  LOP3.LUT R16, R16, 0xfffffffe, RZ, 0xc0, !PT ;  /* 0xfffffffe10107812 */ /* 0x000fc800078ec0ff */
[----:B------:R-:W-:-:S04]  /*11a40*/  LOP3.LUT R16, R16, 0xfffffff7, RZ, 0xc0, !PT ;  /* 0xfffffff710107812 */ /* 0x000fc800078ec0ff */
[----:B------:R-:W-:-:S04]  /*11a50*/  @P1 LOP3.LUT R16, R16, 0x8, RZ, 0xfc, !PT ;  /* 0x0000000810101812 */ /* 0x000fc800078efcff */
[----:B------:R-:W-:-:S04]  /*11a60*/  @P2 LOP3.LUT R16, R16, 0x1, RZ, 0xfc, !PT ;  /* 0x0000000110102812 */ /* 0x000fc800078efcff */
[----:B------:R-:W-:-:S04]  /*11a70*/  LOP3.LUT R16, R16, 0xfffffffb, RZ, 0xc0, !PT ;  /* 0xfffffffb10107812 */ /* 0x000fc800078ec0ff */
[----:B------:R-:W-:Y:S01]  /*11a80*/  @P0 LOP3.LUT R16, R16, 0x4, RZ, 0xfc, !PT ;  /* 0x0000000410100812 */ /* 0x000fe200078efcff */
[----:B-12---:R-:W-:Y:S06]  /*11a90*/  BRA.DIV UR5, `(.L_x_11670) ;  /* 0x0000004205587947 */ /* 0x006fec000b800000 */
.L_x_11736:
[----:B------:R-:W1:Y:S01]  /*11aa0*/  S2R R2, SR_TID.X ;  /* 0x0000000000027919 */ /* 0x000e620000002100 */
[----:B------:R-:W-:Y:S01]  /*11ab0*/  ISETP.NE.AND P1, PT, R10, 0x1, PT ;  /* 0x000000010a00780c */ /* 0x000fe20003f25270 */
[----:B------:R-:W-:Y:S01]  /*11ac0*/  IMAD.MOV.U32 R33, RZ, RZ, RZ ;  /* 0x000000ffff217224 */ /* 0x000fe200078e00ff */
[----:B0----5:R-:W-:Y:S01]  /*11ad0*/  SHF.R.S32.HI R30, RZ, 0x1f, R25 ;  /* 0x0000001fff1e7819 */ /* 0x021fe20000011419 */
[----:B------:R-:W0:Y:S01]  /*11ae0*/  S2R R9, SR_TID.X ;  /* 0x0000000000097919 */ /* 0x000e220000002100 */
[----:B------:R-:W-:-:S09]  /*11af0*/  LOP3.LUT R16, R16, 0xffffff7f, RZ, 0xc0, !PT ;  /* 0xffffff7f10107812 */ /* 0x000fd200078ec0ff */
[----:B------:R-:W2:Y:S01]  /*11b00*/  @P1 LDC R6, c[0x0][0x434] ;  /* 0x00010d00ff061b82 */ /* 0x000ea20000000800 */
[----:B------:R-:W-:-:S07]  /*11b10*/  @P1 LOP3.LUT R16, R16, 0x80, RZ, 0xfc, !PT ;  /* 0x0000008010101812 */ /* 0x000fce00078efcff */
[----:B------:R-:W3:Y:S01]  /*11b20*/  @P1 LDC R4, c[0x0][0x438] ;  /* 0x00010e00ff041b82 */ /* 0x000ee20000000800 */
[----:B-1----:R-:W-:Y:S01]  /*11b30*/  LOP3.LUT R2, R2, 0x7f, RZ, 0xc0, !PT ;  /* 0x0000007f02027812 */ /* 0x002fe200078ec0ff */
[----:B0-----:R-:W-:-:S03]  /*11b40*/  IMAD.SHL.U32 R9, R9, 0x10, RZ ;  /* 0x0000001009097824 */ /* 0x001fc600078e00ff */
[----:B------:R-:W-:-:S04]  /*11b50*/  SHF.R.U32.HI R2, RZ, 0x3, R2 ;  /* 0x00000003ff027819 */ /* 0x000fc80000011602 */
[----:B------:R-:W-:-:S05]  /*11b60*/  LOP3.LUT R9, R2, 0x70, R9, 0xf8, !PT ;  /* 0x0000007002097812 */ /* 0x000fca00078ef809 */
[----:B------:R-:W-:-:S04]  /*11b70*/  IMAD R2, R0, 0x60, R9 ;  /* 0x0000006000027824 */ /* 0x000fc800078e0209 */
[C---:B------:R-:W-:Y:S01]  /*11b80*/  IMAD.IADD R35, R2.reuse, 0x1, R29 ;  /* 0x0000000102237824 */ /* 0x040fe200078e021d */
[----:B------:R-:W-:-:S03]  /*11b90*/  ISETP.GE.AND P0, PT, R2, R19, PT ;  /* 0x000000130200720c */ /* 0x000fc60003f06270 */
[----:B--2---:R-:W-:Y:S01]  /*11ba0*/  @P1 IMAD.HI.U32 R5, R35, R6, RZ ;  /* 0x0000000623051227 */ /* 0x004fe200078e00ff */
[----:B------:R-:W-:-:S03]  /*11bb0*/  ISETP.GT.U32.OR P0, PT, R9, 0x5f, P0 ;  /* 0x0000005f0900780c */ /* 0x000fc60000704470 */
[----:B------:R-:W-:Y:S01]  /*11bc0*/  IMAD.MOV.U32 R6, RZ, RZ, R35 ;  /* 0x000000ffff067224 */ /* 0x000fe200078e0023 */
[----:B---3--:R-:W-:-:S09]  /*11bd0*/  @P1 SHF.R.U32.HI R6, RZ, R4, R5 ;  /* 0x00000004ff061219 */ /* 0x008fd20000011605 */
[----:B------:R-:W0:Y:S01]  /*11be0*/  @!P0 LDC.64 R2, c[0x0][0x428] ;  /* 0x00010a00ff028b82 */ /* 0x000e220000000a00 */
[----:B------:R-:W-:-:S07]  /*11bf0*/  @!P0 SHF.R.S32.HI R7, RZ, 0x1f, R6 ;  /* 0x0000001fff078819 */ /* 0x000fce0000011406 */
[----:B------:R-:W1:Y:S01]  /*11c00*/  @!P0 LDC.64 R4, c[0x0][0x418] ;  /* 0x00010600ff048b82 */ /* 0x000e620000000a00 */
[----:B0-----:R-:W-:-:S04]  /*11c10*/  @!P0 IMAD R8, R30, R2, RZ ;  /* 0x000000021e088224 */ /* 0x001fc800078e02ff */
[C---:B------:R-:W-:Y:S02]  /*11c20*/  @!P0 IMAD R8, R25.reuse, R3, R8 ;  /* 0x0000000319088224 */ /* 0x040fe400078e0208 */
[----:B------:R-:W-:-:S04]  /*11c30*/  @!P0 IMAD.WIDE.U32 R2, R25, R2, R6 ;  /* 0x0000000219028225 */ /* 0x000fc800078e0006 */
[----:B------:R-:W-:Y:S01]  /*11c40*/  @!P0 IMAD.IADD R8, R3, 0x1, R8 ;  /* 0x0000000103088824 */ /* 0x000fe200078e0208 */
[----:B-1----:R-:W-:-:S04]  /*11c50*/  @!P0 LEA R4, P1, R2, R4, 0x2 ;  /* 0x0000000402048211 */ /* 0x002fc800078210ff */
[----:B------:R-:W-:Y:S01]  /*11c60*/  @!P0 LEA.HI.X R5, R2, R5, R8, 0x2, P1 ;  /* 0x0000000502058211 */ /* 0x000fe200008f1408 */
[----:B------:R-:W-:Y:S02]  /*11c70*/  IMAD.MOV R2, RZ, RZ, -R6 ;  /* 0x000000ffff027224 */ /* 0x000fe400078e0a06 */
[----:B------:R-:W-:Y:S02]  /*11c80*/  IMAD.U32 R3, RZ, RZ, UR36 ;  /* 0x00000024ff037e24 */ /* 0x000fe4000f8e00ff */
[----:B------:R-:W-:Y:S01]  /*11c90*/  IMAD R35, R10, R2, R35 ;  /* 0x000000020a237224 */ /* 0x000fe200078e0223 */
[----:B------:R-:W-:Y:S01]  /*11ca0*/  SEL R2, RZ, 0x1, P2 ;  /* 0x00000001ff027807 */ /* 0x000fe20001000000 */
[----:B------:R0:W5:Y:S01]  /*11cb0*/  @!P0 LDG.E R33, desc[UR46][R4.64] ;  /* 0x0000002e04218981 */ /* 0x000162000c1e1900 */
[----:B------:R-:W-:Y:S02]  /*11cc0*/  ISETP.NE.AND P0, PT, R3, 0x3, PT ;  /* 0x000000030300780c */ /* 0x000fe40003f05270 */
[----:B------:R-:W-:Y:S01]  /*11cd0*/  ISETP.GT.U32.AND P1, PT, R9, 0x5f, PT ;  /* 0x0000005f0900780c */ /* 0x000fe20003f24070 */
[----:B------:R0:W-:Y:S01]  /*11ce0*/  STL [R1+0x14], R2 ;  /* 0x0000140201007387 */ /* 0x0001e20000100800 */
[----:B------:R-:W-:-:S02]  /*11cf0*/  LOP3.LUT R16, R16, 0xffffffbf, RZ, 0xc0, !PT ;  /* 0xffffffbf10107812 */ /* 0x000fc400078ec0ff */
[----:B------:R-:W-:-:S07]  /*11d00*/  SHF.R.S32.HI R23, RZ, 0x1f, R26 ;  /* 0x0000001fff177819 */ /* 0x000fce000001141a */
[----:B------:R-:W-:-:S04]  /*11d10*/  @P0 LOP3.LUT R16, R16, 0x40, RZ, 0xfc, !PT ;  /* 0x0000004010100812 */ /* 0x000fc800078efcff */
[----:B------:R-:W-:-:S04]  /*11d20*/  LOP3.LUT R16, R16, 0xffffffdf, RZ, 0xc0, !PT ;  /* 0xffffffdf10107812 */ /* 0x000fc800078ec0ff */
[----:B------:R-:W-:Y:S01]  /*11d30*/  @P1 LOP3.LUT R16, R16, 0x20, RZ, 0xfc, !PT ;  /* 0x0000002010101812 */ /* 0x000fe200078efcff */
[----:B0-----:R-:W-:Y:S06]  /*11d40*/  @!P0 BRA `(.L_x_11671) ;  /* 0x0000000000048947 */ /* 0x001fec0003800000 */
[----:B------:R-:W-:Y:S01]  /*11d50*/  BPT.TRAP 0x1 ;  /* 0x000000040000795c */ /* 0x000fe20000300000 */
.L_x_11671:
[----:B------:R-:W-:Y:S01]  /*11d60*/  IMAD R32, R0, -0x60, R19 ;  /* 0xffffffa000207824 */ /* 0x000fe200078e0213 */
[----:B------:R-:W-:Y:S01]  /*11d70*/  SHF.L.U32 R0, R22, 0x1f, RZ ;  /* 0x0000001f16007819 */ /* 0x000fe200000006ff */
[----:B------:R-:W-:Y:S01]  /*11d80*/  IMAD R19, R18, 0x8, R17 ;  /* 0x0000000812137824 */ /* 0x000fe200078e0211 */
[----:B------:R-:W-:Y:S03]  /*11d90*/  BSSY B0, `(.L_x_11672) ;  /* 0x0000003000007945 */ /* 0x000fe60003800000 */
[----:B------:R-:W0:Y:S02]  /*11da0*/  SYNCS.PHASECHK.TRANS64.TRYWAIT P0, [R19+URZ+0x22840], R0 ;  /* 0x02284000130075a7 */ /* 0x000e24000800017f */
[----:B0-----:R-:W-:Y:S05]  /*11db0*/  @!P0 BRA `(.L_x_11673) ;  /* 0x0000003c00c48947 */ /* 0x001fea0003800000 */
.L_x_11737:
[----:B------:R-:W-:Y:S05]  /*11dc0*/  BSYNC B0 ;  /* 0x0000000000007941 */ /* 0x000fea0003800000 */
.L_x_11672:
[----:B0-----:R-:W-:Y:S01]  /*11dd0*/  SHF.R.S32.HI R0, RZ, 0x1f, R35 ;  /* 0x0000001fff007819 */ /* 0x001fe20000011423 */
[----:B------:R-:W-:Y:S01]  /*11de0*/  ULDC.64 UR4, c[0x0][0x300] ;  /* 0x0000c00000047ab9 */ /* 0x000fe20000000a00 */
[----:B-----5:R-:W-:Y:S01]  /*11df0*/  SHF.R.S32.HI R4, RZ, 0x1f, R33 ;  /* 0x0000001fff047819 */ /* 0x020fe20000011421 */
[----:B------:R-:W-:Y:S01]  /*11e00*/  IMAD.WIDE.U32 R2, R35, UR4, RZ ;  /* 0x0000000423027c25 */ /* 0x000fe2000f8e00ff */
[----:B------:R-:W0:Y:S01]  /*11e10*/  S2R R7, SR_TID.X ;  /* 0x0000000000077919 */ /* 0x000e220000002100 */
[----:B------:R-:W-:Y:S01]  /*11e20*/  LOP3.LUT R16, R16, 0xfffffffd, RZ, 0xc0, !PT ;  /* 0xfffffffd10107812 */ /* 0x000fe200078ec0ff */
[----:B------:R1:W-:Y:S04]  /*11e30*/  STL [R1+0x8], R0 ;  /* 0x0000080001007387 */ /* 0x0003e80000100800 */
[----:B------:R2:W-:Y:S01]  /*11e40*/  STL [R1+0xc], R4 ;  /* 0x00000c0401007387 */ /* 0x0005e20000100800 */
[----:B-1----:R-:W-:-:S04]  /*11e50*/  IMAD R0, R0, UR4, RZ ;  /* 0x0000000400007c24 */ /* 0x002fc8000f8e02ff */
[----:B------:R-:W-:Y:S01]  /*11e60*/  IMAD R0, R35, UR5, R0 ;  /* 0x0000000523007c24 */ /* 0x000fe2000f8e0200 */
[----:B------:R-:W-:-:S03]  /*11e70*/  ULDC.64 UR4, c[0x0][0x310] ;  /* 0x0000c40000047ab9 */ /* 0x000fc60000000a00 */
[----:B------:R-:W-:Y:S02]  /*11e80*/  IMAD.IADD R3, R3, 0x1, R0 ;  /* 0x0000000103037824 */ /* 0x000fe400078e0200 */
[----:B------:R-:W-:Y:S02]  /*11e90*/  IMAD R0, R4, UR4, RZ ;  /* 0x0000000404007c24 */ /* 0x000fe4000f8e02ff */
[----:B--2---:R-:W1:Y:S01]  /*11ea0*/  S2R R4, SR_TID.X ;  /* 0x0000000000047919 */ /* 0x004e620000002100 */
[----:B------:R-:W-:-:S04]  /*11eb0*/  IMAD.WIDE.U32 R2, R33, UR4, R2 ;  /* 0x0000000421027c25 */ /* 0x000fc8000f8e0002 */
[----:B------:R-:W-:Y:S01]  /*11ec0*/  IMAD R0, R33, UR5, R0 ;  /* 0x0000000521007c24 */ /* 0x000fe2000f8e0200 */
[----:B------:R-:W-:Y:S01]  /*11ed0*/  ULDC.64 UR4, c[0x0][0x308] ;  /* 0x0000c20000047ab9 */ /* 0x000fe20000000a00 */
[----:B0-----:R-:W-:Y:S02]  /*11ee0*/  IMAD.SHL.U32 R7, R7, 0x8, RZ ;  /* 0x0000000807077824 */ /* 0x001fe400078e00ff */
[----:B------:R-:W-:Y:S02]  /*11ef0*/  IMAD.IADD R3, R3, 0x1, R0 ;  /* 0x0000000103037824 */ /* 0x000fe400078e0200 */
[----:B------:R-:W-:Y:S01]  /*11f00*/  IMAD R0, R23, UR4, RZ ;  /* 0x0000000417007c24 */ /* 0x000fe2000f8e02ff */
[----:B------:R-:W-:Y:S01]  /*11f10*/  LOP3.LUT R7, R7, 0x38, RZ, 0xc0, !PT ;  /* 0x0000003807077812 */ /* 0x000fe200078ec0ff */
[----:B------:R-:W-:-:S04]  /*11f20*/  IMAD.WIDE.U32 R2, R26, UR4, R2 ;  /* 0x000000041a027c25 */ /* 0x000fc8000f8e0002 */
[----:B------:R-:W-:Y:S01]  /*11f30*/  IMAD R0, R26, UR5, R0 ;  /* 0x000000051a007c24 */ /* 0x000fe2000f8e0200 */
[----:B------:R-:W-:Y:S01]  /*11f40*/  ULDC.64 UR4, c[0x0][0x2e8] ;  /* 0x0000ba0000047ab9 */ /* 0x000fe20000000a00 */
[----:B-1----:R-:W-:-:S04]  /*11f50*/  LOP3.LUT R4, R4, 0x7f, RZ, 0xc0, !PT ;  /* 0x0000007f04047812 */ /* 0x002fc800078ec0ff */
[----:B------:R-:W-:Y:S01]  /*11f60*/  SHF.R.U32.HI R5, RZ, 0x3, R4 ;  /* 0x00000003ff057819 */ /* 0x000fe20000011604 */
[----:B------:R-:W-:Y:S01]  /*11f70*/  IMAD.IADD R4, R3, 0x1, R0 ;  /* 0x0000000103047824 */ /* 0x000fe200078e0200 */
[----:B------:R-:W-:Y:S01]  /*11f80*/  LEA R0, P0, R2, UR4, 0x1 ;  /* 0x0000000402007c11 */ /* 0x000fe2000f8008ff */
[----:B------:R-:W-:Y:S02]  /*11f90*/  ULDC UR4, c[0x0][0x2f4] ;  /* 0x0000bd0000047ab9 */ /* 0x000fe40000000800 */
[----:B------:R-:W-:Y:S01]  /*11fa0*/  ISETP.GE.AND P2, PT, R7, UR4, PT ;  /* 0x0000000407007c0c */ /* 0x000fe2000bf46270 */
[----:B------:R-:W-:Y:S01]  /*11fb0*/  IMAD.IADD R32, R32, 0x1, -R5 ;  /* 0x0000000120207824 */ /* 0x000fe200078e0a05 */
[----:B------:R-:W-:Y:S01]  /*11fc0*/  LEA.HI.X R4, R2, UR5, R4, 0x1, P0 ;  /* 0x0000000502047c11 */ /* 0x000fe200080f0c04 */
[----:B------:R-:W-:Y:S01]  /*11fd0*/  UMOV UR5, 0xffffffff ;  /* 0xffffffff00057882 */ /* 0x000fe20000000000 */
[----:B------:R-:W-:Y:S02]  /*11fe0*/  IMAD R5, R18, 0x1800, R28 ;  /* 0x0000180012057824 */ /* 0x000fe400078e021c */
[----:B------:R-:W-:-:S07]  /*11ff0*/  ISETP.GE.AND P0, PT, R32, 0x1, PT ;  /* 0x000000012000780c */ /* 0x000fce0003f06270 */
        /* <DEDUP_REMOVED lines=54> */
.L_x_11751:
        /* <DEDUP_REMOVED lines=10> */
.L_x_11675:
        /* <DEDUP_REMOVED lines=11> */
.L_x_11676:
        /* <DEDUP_REMOVED lines=23> */
.L_x_11678:
[----:B------:R-:W-:Y:S05]  /*12620*/  BSYNC B6 ;  /* 0x0000000000067941 */ /* 0x000fea0003800000 */
.L_x_11677:
[----:B0-----:R-:W2:Y:S01]  /*12630*/  LDL.LU R2, [R1] ;  /* 0x0000000001027983 */ /* 0x001ea20000300800 */
[----:B------:R-:W0:Y:S01]  /*12640*/  LDC R21, c[0x0][0x448] ;  /* 0x00011200ff157b82 */ /* 0x000e220000000800 */
[----:B------:R-:W-:Y:S01]  /*12650*/  ULDC.64 UR4, c[0x0][0x298] ;  /* 0x0000a60000047ab9 */ /* 0x000fe20000000a00 */
[----:B------:R-:W-:Y:S01]  /*12660*/  LOP3.LUT P6, RZ, R16, 0x200, RZ, 0xc0, !PT ;  /* 0x0000020010ff7812 */ /* 0x000fe200078cc0ff */
[----:B------:R-:W3:Y:S01]  /*12670*/  S2R R20, SR_TID.X ;  /* 0x0000000000147919 */ /* 0x000ee20000002100 */
[----:B------:R-:W-:Y:S01]  /*12680*/  SHF.R.S32.HI R4, RZ, 0x1f, R27 ;  /* 0x0000001fff047819 */ /* 0x000fe2000001141b */
[----:B------:R-:W4:Y:S03]  /*12690*/  S2R R7, SR_TID.X ;  /* 0x0000000000077919 */ /* 0x000f260000002100 */
[----:B------:R-:W-:Y:S02]  /*126a0*/  SEL R4, R4, RZ, !P6 ;  /* 0x000000ff04047207 */ /* 0x000fe40007000000 */
[----:B---3--:R-:W-:Y:S01]  /*126b0*/  LOP3.LUT R20, R20, 0x7f, RZ, 0xc0, !PT ;  /* 0x0000007f14147812 */ /* 0x008fe200078ec0ff */
        /* <DEDUP_REMOVED lines=23> */
[----:B------:R-:W3:Y:S01]  /*12830*/  @P6 LDC R5, c[0x0][0x450] ;  /* 0x00011400ff056b82 */ /* 0x000ee20000000800 */
[----:B0-----:R-:W-:-:S05]  /*12840*/  IMAD.SHL.U32 R20, R20, 0x10, RZ ;  /* 0x0000001014147824 */ /* 0x001fca00078e00ff */
[----:B------:R-:W-:-:S05]  /*12850*/  LOP3.LUT R20, R21, 0x70, R20, 0xf8, !PT ;  /* 0x0000007015147812 */ /* 0x000fca00078ef814 */
[----:B------:R-:W-:Y:S02]  /*12860*/  IMAD.IADD R0, R20, 0x1, R34 ;  /* 0x0000000114007824 */ /* 0x000fe400078e0222 */
[----:B------:R-:W0:Y:S02]  /*12870*/  S2R R20, SR_TID.X ;  /* 0x0000000000147919 */ /* 0x000e240000002100 */
[----:B--2---:R-:W-:-:S04]  /*12880*/  @P6 IMAD.HI.U32 R6, R0, R6, RZ ;  /* 0x0000000600066227 */ /* 0x004fc800078e00ff */
[----:B------:R-:W-:Y:S01]  /*12890*/  IMAD.MOV.U32 R4, RZ, RZ, R0 ;  /* 0x000000ffff047224 */ /* 0x000fe200078e0000 */
[----:B---3--:R-:W-:Y:S02]  /*128a0*/  @P6 SHF.R.U32.HI R4, RZ, R5, R6 ;  /* 0x00000005ff046219 */ /* 0x008fe40000011606 */
[----:B------:R-:W2:Y:S03]  /*128b0*/  LDC R6, c[0x0][0x448] ;  /* 0x00011200ff067b82 */ /* 0x000ea60000000800 */
[----:B------:R-:W-:Y:S02]  /*128c0*/  IMAD.MOV R5, RZ, RZ, -R4 ;  /* 0x000000ffff057224 */ /* 0x000fe400078e0a04 */
[----:B------:R-:W-:Y:S01]  /*128d0*/  IMAD.WIDE.U32 R2, R4, UR4, R2 ;  /* 0x0000000404027c25 */ /* 0x000fe2000f8e0002 */
[----:B0-----:R-:W-:-:S03]  /*128e0*/  LOP3.LUT R20, R20, 0x7f, RZ, 0xc0, !PT ;  /* 0x0000007f14147812 */ /* 0x001fc600078ec0ff */
[----:B--2---:R-:W-:Y:S01]  /*128f0*/  IMAD R0, R6, R5, R0 ;  /* 0x0000000506007224 */ /* 0x004fe200078e0200 */
[----:B------:R-:W-:Y:S02]  /*12900*/  SHF.R.S32.HI R5, RZ, 0x1f, R4 ;  /* 0x0000001fff057819 */ /* 0x000fe40000011404 */
[----:B------:R-:W-:-:S03]  /*12910*/  SHF.R.U32.HI R8, RZ, 0x3, R20 ;  /* 0x00000003ff087819 */ /* 0x000fc60000011614 */
        /* <DEDUP_REMOVED lines=14> */
[----:B------:R-:W-:-:S03]  /*12a00*/  UMOV UR5, 0xffffffff ;  /* 0xffffffff00057882 */ /* 0x000fc60000000000 */
[----:B------:R-:W-:Y:S07]  /*12a10*/  BRA.DIV UR5, `(.L_x_11679) ;  /* 0x0000003a05c07947 */ /* 0x000fee000b800000 */
[----:B------:R-:W0:Y:S01]  /*12a20*/  SHFL.IDX PT, R3, R0, RZ, 0x181f ;  /* 0x00181fff00037589 */ /* 0x000e2200000e0000 */
[----:B------:R-:W-:Y:S02]  /*12a30*/  IMAD R36, R36, R6, RZ ;  /* 0x0000000624247224 */ /* 0x000fe400078e02ff */
        /* <DEDUP_REMOVED lines=72> */
.L_x_11768:
        /* <DEDUP_REMOVED lines=10> */
.L_x_11680:
        /* <DEDUP_REMOVED lines=18> */
.L_x_11769:
[----:B------:R-:W-:Y:S05]  /*13080*/  BSYNC B0 ;  /* 0x0000000000007941 */ /* 0x000fea0003800000 */
.L_x_11681:
[----:B------:R-:W-:-:S05]  /*13090*/  IMAD.U32 R2, RZ, RZ, UR36 ;  /* 0x00000024ff027e24 */ /* 0x000fca000f8e00ff */
[----:B------:R-:W-:-:S13]  /*130a0*/  ISETP.NE.AND P0, PT, R2, 0x3, PT ;  /* 0x000000030200780c */ /* 0x000fda0003f05270 */
[----:B------:R-:W-:Y:S05]  /*130b0*/  @!P0 BRA `(.L_x_11683) ;  /* 0x0000000000048947 */ /* 0x000fea0003800000 */
[----:B------:R-:W-:Y:S01]  /*130c0*/  BPT.TRAP 0x1 ;  /* 0x000000040000795c */ /* 0x000fe20000300000 */
.L_x_11683:
[----:B0-----:R-:W-:Y:S01]  /*130d0*/  SHF.L.U32 R0, R22, 0x1f, RZ ;  /* 0x0000001f16007819 */ /* 0x001fe200000006ff */
[----:B------:R-:W-:Y:S03]  /*130e0*/  BSSY B0, `(.L_x_11684) ;  /* 0x0000003000007945 */ /* 0x000fe60003800000 */
[----:B------:R-:W0:Y:S02]  /*130f0*/  SYNCS.PHASECHK.TRANS64.TRYWAIT P0, [R19+URZ+0x22860], R0 ;  /* 0x02286000130075a7 */ /* 0x000e24000800017f */
[----:B0-----:R-:W-:Y:S05]  /*13100*/  @!P0 BRA `(.L_x_11685) ;  /* 0x0000003c00bc8947 */ /* 0x001fea0003800000 */
.L_x_11770:
[----:B------:R-:W-:Y:S05]  /*13110*/  BSYNC B0 ;  /* 0x0000000000007941 */ /* 0x000fea0003800000 */
.L_x_11684:
[----:B------:R-:W0:Y:S01]  /*13120*/  LDL.LU R2, [R1+0x8] ;  /* 0x0000080001027983 */ /* 0x000e220000300800 */
[----:B------:R-:W-:-:S03]  /*13130*/  ULDC.64 UR4, c[0x0][0x328] ;  /* 0x0000ca0000047ab9 */ /* 0x000fc60000000a00 */
[----:B------:R-:W2:Y:S04]  /*13140*/  LDL.LU R6, [R1+0xc] ;  /* 0x00000c0001067983 */ /* 0x000ea80000300800 */
[----:B------:R-:W3:Y:S01]  /*13150*/  LDL.LU R4, [R1+0x14] ;  /* 0x0000140001047983 */ /* 0x000ee20000300800 */
[C---:B------:R-:W-:Y:S02]  /*13160*/  LOP3.LUT P3, RZ, R16.reuse, 0x10, RZ, 0xc0, !PT ;  /* 0x0000001010ff7812 */ /* 0x040fe4000786c0ff */
[C---:B------:R-:W-:Y:S02]  /*13170*/  LOP3.LUT P2, RZ, R16.reuse, 0x8, RZ, 0xc0, !PT ;  /* 0x0000000810ff7812 */ /* 0x040fe4000784c0ff */
[C---:B------:R-:W-:Y:S02]  /*13180*/  LOP3.LUT P1, RZ, R16.reuse, 0x4, RZ, 0xc0, !PT ;  /* 0x0000000410ff7812 */ /* 0x040fe4000782c0ff */
[----:B------:R-:W-:-:S02]  /*13190*/  LOP3.LUT P4, RZ, R16, 0x1, RZ, 0xc0, !PT ;  /* 0x0000000110ff7812 */ /* 0x000fc4000788c0ff */
[----:B------:R-:W-:Y:S01]  /*131a0*/  SEL R7, RZ, 0x8, P1 ;  /* 0x00000008ff077807 */ /* 0x000fe20000800000 */
[----:B0-----:R-:W-:Y:S02]  /*131b0*/  IMAD R0, R2, UR4, RZ ;  /* 0x0000000402007c24 */ /* 0x001fe4000f8e02ff */
[----:B------:R-:W-:-:S04]  /*131c0*/  IMAD.WIDE.U32 R2, R35, UR4, RZ ;  /* 0x0000000423027c25 */ /* 0x000fc8000f8e00ff */
[----:B------:R-:W-:Y:S01]  /*131d0*/  IMAD R5, R35, UR5, R0 ;  /* 0x0000000523057c24 */ /* 0x000fe2000f8e0200 */
[----:B------:R-:W-:Y:S02]  /*131e0*/  ULDC.64 UR4, c[0x0][0x338] ;  /* 0x0000ce0000047ab9 */ /* 0x000fe40000000a00 */
[----:B--2---:R-:W-:Y:S02]  /*131f0*/  IMAD R0, R6, UR4, RZ ;  /* 0x0000000406007c24 */ /* 0x004fe4000f8e02ff */
[----:B------:R-:W-:Y:S02]  /*13200*/  IMAD.IADD R3, R3, 0x1, R5 ;  /* 0x0000000103037824 */ /* 0x000fe400078e0205 */
[C---:B------:R-:W-:Y:S01]  /*13210*/  IMAD R5, R33.reuse, UR5, R0 ;  /* 0x0000000521057c24 */ /* 0x040fe2000f8e0200 */
[----:B------:R-:W-:Y:S01]  /*13220*/  SEL R0, RZ, 0x2, P3 ;  /* 0x00000002ff007807 */ /* 0x000fe20001800000 */
[----:B------:R-:W-:Y:S01]  /*13230*/  IMAD.WIDE.U32 R2, R33, UR4, R2 ;  /* 0x0000000421027c25 */ /* 0x000fe2000f8e0002 */
        /* <DEDUP_REMOVED lines=10> */
[----:B------:R-:W-:-:S04]  /*132e0*/  SEL R3, RZ, 0x4, P2 ;  /* 0x00000004ff037807 */ /* 0x000fc80001000000 */
[----:B---3--:R-:W-:Y:S01]  /*132f0*/  IADD3 R0, R3, R0, R4 ;  /* 0x0000000003007210 */ /* 0x008fe20007ffe004 */
[----:B------:R-:W-:-:S04]  /*13300*/  IMAD R4, R18, 0x6000, R28 ;  /* 0x0000600012047824 */ /* 0x000fc800078e021c */
[----:B------:R-:W-:Y:S01]  /*13310*/  IMAD.IADD R7, R0, 0x1, R7 ;  /* 0x0000000100077824 */ /* 0x000fe200078e0207 */
[----:B------:R-:W-:Y:S06]  /*13320*/  BRA.DIV UR4, `(.L_x_11686) ;  /* 0x0000003e04487947 */ /* 0x000fec000b800000 */
[----:B------:R-:W0:Y:S01]  /*13330*/  S2R R2, SR_TID.X ;  /* 0x0000000000027919 */ /* 0x000e220000002100 */
[----:B------:R-:W-:Y:S01]  /*13340*/  IMAD R4, R4, 0x2, R17 ;  /* 0x0000000204047824 */ /* 0x000fe200078e0211 */
[C---:B------:R-:W-:Y:S01]  /*13350*/  LOP3.LUT P2, RZ, R7.reuse, 0x2, RZ, 0xc0, !PT ;  /* 0x0000000207ff7812 */ /* 0x040fe2000784c0ff */
[----:B------:R-:W2:Y:S01]  /*13360*/  SHFL.IDX PT, R14, R5, RZ, 0x181f ;  /* 0x00181fff050e7589 */ /* 0x000ea200000e0000 */
[----:B------:R-:W-:-:S03]  /*13370*/  LOP3.LUT P1, RZ, R7, 0x4, RZ, 0xc0, !PT ;  /* 0x0000000407ff7812 */ /* 0x000fc6000782c0ff */
        /* <DEDUP_REMOVED lines=44> */
[C---:B------:R-:W-:Y:S01]  /*13640*/  ISETP.LT.OR P3, PT, R32.reuse, 0x31, P4 ;  /* 0x000000312000780c */ /* 0x040fe20002761670 */
[----:B------:R-:W0:Y:S04]  /*13650*/  SHFL.IDX PT, R3, R6, 0x4, 0x181f ;  /* 0x00981f0006037f89 */ /* 0x000e2800000e0000 */
[----:B------:R-:W2:Y:S08]  /*13660*/  SHFL.IDX PT, R6, R6, 0x5, 0x181f ;  /* 0x00b81f0006067f89 */ /* 0x000eb000000e0000 */
        /* <DEDUP_REMOVED lines=8> */
[----:B------:R3:W4:Y:S02]  /*136f0*/  SHFL.IDX PT, R14, R5, 0x5, 0x181f ;  /* 0x00b81f00050e7f89 */ /* 0x00072400000e0000 */
        /* <DEDUP_REMOVED lines=9> */
.L_x_11784:
[----:B0--3--:R-:W-:Y:S02]  /*13790*/  IADD3 R2, P3, R14, R0, RZ ;  /* 0x000000000e027210 */ /* 0x009fe40007f7e0ff */
        /* <DEDUP_REMOVED lines=14> */
.L_x_11687:
        /* <DEDUP_REMOVED lines=11> */
.L_x_11688:
[----:B------:R-:W2:Y:S01]  /*13930*/  LDL.LU R2, [R1+0x4] ;  /* 0x0000040001027983 */ /* 0x000ea20000300800 */
[----:B------:R0:W-:Y:S01]  /*13940*/  SYNCS.ARRIVE.TRANS64.A1T0 RZ, [R19+URZ+0x22850], RZ ;  /* 0x022850ff13ff79a7 */ /* 0x0001e2000810003f */
[----:B------:R-:W-:Y:S01]  /*13950*/  BSSY B0, `(.L_x_11689) ;  /* 0x00000e1000007945 */ /* 0x000fe20003800000 */
[----:B--2---:R-:W-:-:S05]  /*13960*/  VIADD R10, R2, 0xfffffffe ;  /* 0xfffffffe020a7836 */ /* 0x004fca0000000000 */
[----:B------:R-:W-:-:S13]  /*13970*/  ISETP.GE.AND P0, PT, R10, R31, PT ;  /* 0x0000001f0a00720c */ /* 0x000fda0003f06270 */
[----:B0-----:R-:W-:Y:S05]  /*13980*/  @!P0 BRA `(.L_x_11690) ;  /* 0x0000000c00748947 */ /* 0x001fea0003800000 */
.L_x_11703:
[----:B0-----:R-:W0:Y:S01]  /*13990*/  S2R R2, SR_TID.X ;  /* 0x0000000000027919 */ /* 0x001e220000002100 */
[----:B--2---:R-:W2:Y:S01]  /*139a0*/  LDC R3, c[0x0][0x430] ;  /* 0x00010c00ff037b82 */ /* 0x004ea20000000800 */
[----:B------:R-:W-:Y:S02]  /*139b0*/  IMAD R8, R10, 0x60, R29 ;  /* 0x000000600a087824 */ /* 0x000fe400078e021d */
[----:B------:R-:W-:Y:S01]  /*139c0*/  VIADD R18, R18, 0x1 ;  /* 0x0000000112127836 */ /* 0x000fe20000000000 */
[----:B--2---:R-:W-:Y:S02]  /*139d0*/  ISETP.NE.AND P0, PT, R3, 0x1, PT ;  /* 0x000000010300780c */ /* 0x004fe40003f05270 */
[----:B0-----:R-:W-:-:S04]  /*139e0*/  LOP3.LUT R2, R2, 0x7f, RZ, 0xc0, !PT ;  /* 0x0000007f02027812 */ /* 0x001fc800078ec0ff */
[----:B------:R-:W-:Y:S02]  /*139f0*/  SHF.R.U32.HI R4, RZ, 0x3, R2 ;  /* 0x00000003ff047819 */ /* 0x000fe40000011602 */
[----:B------:R-:W0:Y:S05]  /*13a00*/  S2R R2, SR_TID.X ;  /* 0x0000000000027919 */ /* 0x000e2a0000002100 */
[----:B------:R-:W2:Y:S08]  /*13a10*/  @P0 LDC R3, c[0x0][0x434] ;  /* 0x00010d00ff030b82 */ /* 0x000eb00000000800 */
[----:B---3--:R-:W3:Y:S01]  /*13a20*/  @P0 LDC R7, c[0x0][0x438] ;  /* 0x00010e00ff070b82 */ /* 0x008ee20000000800 */
[----:B0-----:R-:W-:-:S05]  /*13a30*/  IMAD.SHL.U32 R2, R2, 0x10, RZ ;  /* 0x0000001002027824 */ /* 0x001fca00078e00ff */
[----:B------:R-:W-:-:S04]  /*13a40*/  LOP3.LUT R2, R4, 0x70, R2, 0xf8, !PT ;  /* 0x0000007004027812 */ /* 0x000fc800078ef802 */
[C---:B------:R-:W-:Y:S01]  /*13a50*/  ISETP.GT.U32.AND P1, PT, R2.reuse, 0x5f, PT ;  /* 0x0000005f0200780c */ /* 0x040fe20003f24070 */
[----:B------:R-:W-:-:S04]  /*13a60*/  IMAD.IADD R8, R2, 0x1, R8 ;  /* 0x0000000102087824 */ /* 0x000fc800078e0208 */
[----:B--2---:R-:W-:-:S04]  /*13a70*/  @P0 IMAD.HI.U32 R2, R8, R3, RZ ;  /* 0x0000000308020227 */ /* 0x004fc800078e00ff */
[----:B------:R-:W-:Y:S01]  /*13a80*/  IMAD.MOV.U32 R9, RZ, RZ, R8 ;  /* 0x000000ffff097224 */ /* 0x000fe200078e0008 */
[----:B---3--:R-:W-:-:S03]  /*13a90*/  @P0 SHF.R.U32.HI R9, RZ, R7, R2 ;  /* 0x00000007ff090219 */ /* 0x008fc60000011602 */
[----:B------:R-:W0:Y:S01]  /*13aa0*/  @!P1 LDC.64 R4, c[0x0][0x428] ;  /* 0x00010a00ff049b82 */ /* 0x000e220000000a00 */
[----:B------:R-:W-:-:S07]  /*13ab0*/  @!P1 SHF.R.S32.HI R3, RZ, 0x1f, R9 ;  /* 0x0000001fff039819 */ /* 0x000fce0000011409 */
[----:B------:R-:W2:Y:S01]  /*13ac0*/  @!P1 LDC.64 R6, c[0x0][0x418] ;  /* 0x00010600ff069b82 */ /* 0x000ea20000000a00 */
[----:B0-----:R-:W-:-:S04]  /*13ad0*/  @!P1 IMAD R2, R30, R4, RZ ;  /* 0x000000041e029224 */ /* 0x001fc800078e02ff */
[----:B------:R-:W-:Y:S02]  /*13ae0*/  @!P1 IMAD R5, R25, R5, R2 ;  /* 0x0000000519059224 */ /* 0x000fe400078e0202 */
[----:B------:R-:W-:-:S04]  /*13af0*/  @!P1 IMAD.MOV.U32 R2, RZ, RZ, R9 ;  /* 0x000000ffff029224 */ /* 0x000fc800078e0009 */
[----:B------:R-:W-:-:S04]  /*13b00*/  @!P1 IMAD.WIDE.U32 R2, R25, R4, R2 ;  /* 0x0000000419029225 */ /* 0x000fc800078e0002 */
[----:B------:R-:W-:Y:S01]  /*13b10*/  @!P1 IMAD.IADD R5, R5, 0x1, R3 ;  /* 0x0000000105059824 */ /* 0x000fe200078e0203 */
[C---:B--2---:R-:W-:Y:S01]  /*13b20*/  @!P1 LEA R6, P0, R2.reuse, R6, 0x2 ;  /* 0x0000000602069211 */ /* 0x044fe200078010ff */
[----:B------:R-:W-:Y:S02]  /*13b30*/  IMAD.MOV.U32 R4, RZ, RZ, RZ ;  /* 0x000000ffff047224 */ /* 0x000fe400078e00ff */
[----:B------:R-:W-:Y:S01]  /*13b40*/  IMAD.U32 R11, RZ, RZ, UR36 ;  /* 0x00000024ff0b7e24 */ /* 0x000fe2000f8e00ff */
        /* <DEDUP_REMOVED lines=13> */
[----:B------:R-:W-:Y:S01]  /*13c20*/  ISETP.GT.AND P2, PT, R2, R31, PT ;  /* 0x0000001f0200720c */ /* 0x000fe20003f44270 */
[----:B0-----:R-:W-:-:S12]  /*13c30*/  @!P1 BRA `(.L_x_11691) ;  /* 0x0000000000049947 */ /* 0x001fd80003800000 */
[----:B------:R-:W-:Y:S01]  /*13c40*/  BPT.TRAP 0x1 ;  /* 0x000000040000795c */ /* 0x000fe20000300000 */
.L_x_11691:
[----:B------:R-:W-:Y:S01]  /*13c50*/  IMAD R6, R18, 0x8, R17 ;  /* 0x0000000812067824 */ /* 0x000fe200078e0211 */
[----:B------:R-:W-:Y:S01]  /*13c60*/  SHF.L.U32 R21, R22, 0x1f, RZ ;  /* 0x0000001f16157819 */ /* 0x000fe200000006ff */
[----:B------:R-:W-:Y:S01]  /*13c70*/  BSSY B1, `(.L_x_11692) ;  /* 0x0000004000017945 */ /* 0x000fe20003800000 */
[----:B-1----:R-:W-:Y:S02]  /*13c80*/  SHF.R.S32.HI R19, RZ, 0x1f, R5 ;  /* 0x0000001fff137819 */ /* 0x002fe40000011405 */
[----:B------:R-:W0:Y:S02]  /*13c90*/  SYNCS.PHASECHK.TRANS64.TRYWAIT P0, [R6+URZ+0x22840], R21 ;  /* 0x02284015060075a7 */ /* 0x000e24000800017f */
[----:B0-----:R-:W-:Y:S05]  /*13ca0*/  @!P0 BRA `(.L_x_11693) ;  /* 0x0000003c00288947 */ /* 0x001fea0003800000 */
.L_x_11785:
[----:B------:R-:W-:Y:S05]  /*13cb0*/  BSYNC B1 ;  /* 0x0000000000017941 */ /* 0x000fea0003800000 */
.L_x_11692:
        /* <DEDUP_REMOVED lines=52> */
.L_x_11799:
        /* <DEDUP_REMOVED lines=8> */
.L_x_11695:
        /* <DEDUP_REMOVED lines=11> */
.L_x_11696:
[----:B------:R2:W-:Y:S01]  /*14130*/  SYNCS.ARRIVE.TRANS64.A1T0 RZ, [R6+URZ+0x22830], RZ ;  /* 0x022830ff06ff79a7 */ /* 0x0005e2000810003f */
[----:B------:R-:W-:Y:S05]  /*14140*/  @!P3 BRA `(.L_x_11697) ;  /* 0x000000000004b947 */ /* 0x000fea0003800000 */
[----:B------:R-:W-:Y:S01]  /*14150*/  BPT.TRAP 0x1 ;  /* 0x000000040000795c */ /* 0x000fe20000300000 */
.L_x_11697:
[----:B------:R-:W3:Y:S01]  /*14160*/  SYNCS.PHASECHK.TRANS64.TRYWAIT P0, [R6+URZ+0x22860], R21 ;  /* 0x02286015060075a7 */ /* 0x000ee2000800017f */
[----:B------:R-:W-:Y:S04]  /*14170*/  BSSY B1, `(.L_x_11698) ;  /* 0x0000002000017945 */ /* 0x000fe80003800000 */
[----:B---3--:R-:W-:Y:S05]  /*14180*/  @!P0 BRA `(.L_x_11699) ;  /* 0x0000003c00a88947 */ /* 0x008fea0003800000 */
.L_x_11800:
[----:B------:R-:W-:Y:S05]  /*14190*/  BSYNC B1 ;  /* 0x0000000000017941 */ /* 0x000fea0003800000 */
.L_x_11698:
[----:B------:R-:W-:Y:S01]  /*141a0*/  ULDC.64 UR4, c[0x0][0x328] ;  /* 0x0000ca0000047ab9 */ /* 0x000fe20000000a00 */
[C---:B------:R-:W-:Y:S01]  /*141b0*/  LOP3.LUT P5, RZ, R16.reuse, 0x1, RZ, 0xc0, !PT ;  /* 0x0000000110ff7812 */ /* 0x040fe200078ac0ff */
[----:B------:R-:W-:Y:S01]  /*141c0*/  IMAD R2, R19, UR4, RZ ;  /* 0x0000000413027c24 */ /* 0x000fe2000f8e02ff */
[----:B------:R-:W-:Y:S01]  /*141d0*/  LOP3.LUT P4, RZ, R16, 0x10, RZ, 0xc0, !PT ;  /* 0x0000001010ff7812 */ /* 0x000fe2000788c0ff */
[----:B------:R-:W-:Y:S01]  /*141e0*/  IMAD R8, R18, 0x6000, R28 ;  /* 0x0000600012087824 */ /* 0x000fe200078e021c */
[C---:B------:R-:W-:Y:S01]  /*141f0*/  LOP3.LUT P3, RZ, R16.reuse, 0x8, RZ, 0xc0, !PT ;  /* 0x0000000810ff7812 */ /* 0x040fe2000786c0ff */
[C---:B-1----:R-:W-:Y:S01]  /*14200*/  IMAD R7, R5.reuse, UR5, R2 ;  /* 0x0000000505077c24 */ /* 0x042fe2000f8e0202 */
[----:B------:R-:W-:Y:S01]  /*14210*/  LOP3.LUT P1, RZ, R16, 0x4, RZ, 0xc0, !PT ;  /* 0x0000000410ff7812 */ /* 0x000fe2000782c0ff */
        /* <DEDUP_REMOVED lines=18> */
[----:B------:R-:W-:-:S03]  /*14340*/  IMAD R8, R8, 0x2, R17 ;  /* 0x0000000208087824 */ /* 0x000fc600078e0211 */
[----:B------:R-:W4:Y:S04]  /*14350*/  SHFL.IDX PT, R3, R9, RZ, 0x181f ;  /* 0x00181fff09037589 */ /* 0x000f2800000e0000 */
[----:B------:R-:W-:Y:S04]  /*14360*/  SHFL.IDX PT, R5, R9, 0x1, 0x181f ;  /* 0x00381f0009057f89 */ /* 0x000fe800000e0000 */
[----:B------:R-:W-:Y:S01]  /*14370*/  SHFL.IDX PT, R19, R9, 0x2, 0x181f ;  /* 0x00581f0009137f89 */ /* 0x000fe200000e0000 */
[----:B-1----:R-:W-:-:S03]  /*14380*/  IADD3 R2, P0, R14, R0, RZ ;  /* 0x000000000e027210 */ /* 0x002fc60007f1e0ff */
[----:B------:R-:W1:Y:S02]  /*14390*/  SHFL.IDX PT, R14, R7, 0x1, 0x181f ;  /* 0x00381f00070e7f89 */ /* 0x000e6400000e0000 */
[----:B----4-:R-:W-:-:S05]  /*143a0*/  IMAD.X R3, RZ, RZ, R3, P0 ;  /* 0x000000ffff037224 */ /* 0x010fca00000e0603 */
[----:B------:R-:W-:Y:S04]  /*143b0*/  LDGSTS.E.BYPASS.LTC128B.128 [R8+0x400], desc[UR46][R2.64], !P5 ;  /* 0x0040000002087fae */ /* 0x000fe8000e901d6e */
[----:B------:R-:W-:Y:S04]  /*143c0*/  LDGSTS.E.BYPASS.LTC128B.128 [R8+0x3400], desc[UR46][R2.64+0x80], !P4 ;  /* 0x0340008002087fae */ /* 0x000fe8000e101d6e */
[----:B------:R-:W-:Y:S04]  /*143d0*/  LDGSTS.E.BYPASS.LTC128B.128 [R8+0x6400], desc[UR46][R2.64+0x100], !P3 ;  /* 0x0640010002087fae */ /* 0x000fe8000d901d6e */
[----:B------:R4:W-:Y:S01]  /*143e0*/  LDGSTS.E.BYPASS.LTC128B.128 [R8+0x9400], desc[UR46][R2.64+0x180], !P1 ;  /* 0x0940018002087fae */ /* 0x0009e2000c901d6e */
[----:B-1----:R-:W-:-:S03]  /*143f0*/  IADD3 R4, P0, R14, R0, RZ ;  /* 0x000000000e047210 */ /* 0x002fc60007f1e0ff */
[----:B------:R-:W4:Y:S02]  /*14400*/  SHFL.IDX PT, R14, R7, 0x2, 0x181f ;  /* 0x00581f00070e7f89 */ /* 0x000f2400000e0000 */
[----:B------:R-:W-:-:S05]  /*14410*/  IMAD.X R5, RZ, RZ, R5, P0 ;  /* 0x000000ffff057224 */ /* 0x000fca00000e0605 */
[----:B------:R-:W-:Y:S04]  /*14420*/  LDGSTS.E.BYPASS.LTC128B.128 [R8+0xc00], desc[UR46][R4.64], !P5 ;  /* 0x00c0000004087fae */ /* 0x000fe8000e901d6e */
[----:B------:R-:W-:Y:S04]  /*14430*/  LDGSTS.E.BYPASS.LTC128B.128 [R8+0x3c00], desc[UR46][R4.64+0x80], !P4 ;  /* 0x03c0008004087fae */ /* 0x000fe8000e101d6e */
[----:B------:R-:W-:Y:S04]  /*14440*/  LDGSTS.E.BYPASS.LTC128B.128 [R8+0x6c00], desc[UR46][R4.64+0x100], !P3 ;  /* 0x06c0010004087fae */ /* 0x000fe8000d901d6e */
[----:B------:R1:W-:Y:S01]  /*14450*/  LDGSTS.E.BYPASS.LTC128B.128 [R8+0x9c00], desc[UR46][R4.64+0x180], !P1 ;  /* 0x09c0018004087fae */ /* 0x0003e2000c901d6e */
[----:B----4-:R-:W-:-:S03]  /*14460*/  IADD3 R2, P0, R14, R0, RZ ;  /* 0x000000000e027210 */ /* 0x010fc60007f1e0ff */
[----:B------:R-:W4:Y:S02]  /*14470*/  SHFL.IDX PT, R14, R7, 0x3, 0x181f ;  /* 0x00781f00070e7f89 */ /* 0x000f2400000e0000 */
[----:B------:R-:W-:Y:S02]  /*14480*/  IMAD.X R3, RZ, RZ, R19, P0 ;  /* 0x000000ffff037224 */ /* 0x000fe400000e0613 */
[----:B------:R-:W-:Y:S04]  /*14490*/  SHFL.IDX PT, R19, R9, 0x4, 0x181f ;  /* 0x00981f0009137f89 */ /* 0x000fe800000e0000 */
[----:B-1----:R-:W1:Y:S04]  /*144a0*/  SHFL.IDX PT, R5, R9, 0x3, 0x181f ;  /* 0x00781f0009057f89 */ /* 0x002e6800000e0000 */
[----:B------:R-:W-:Y:S04]  /*144b0*/  LDGSTS.E.BYPASS.LTC128B.128 [R8+0x1400], desc[UR46][R2.64], !P5 ;  /* 0x0140000002087fae */ /* 0x000fe8000e901d6e */
[----:B------:R-:W-:Y:S04]  /*144c0*/  LDGSTS.E.BYPASS.LTC128B.128 [R8+0x4400], desc[UR46][R2.64+0x80], !P4 ;  /* 0x0440008002087fae */ /* 0x000fe8000e101d6e */
[----:B------:R-:W-:Y:S01]  /*144d0*/  LDGSTS.E.BYPASS.LTC128B.128 [R8+0x7400], desc[UR46][R2.64+0x100], !P3 ;  /* 0x0740010002087fae */ /* 0x000fe2000d901d6e */
[----:B----4-:R-:W-:-:S03]  /*144e0*/  IADD3 R4, P0, R14, R0, RZ ;  /* 0x000000000e047210 */ /* 0x010fc60007f1e0ff */
[----:B------:R4:W-:Y:S04]  /*144f0*/  LDGSTS.E.BYPASS.LTC128B.128 [R8+0xa400], desc[UR46][R2.64+0x180], !P1 ;  /* 0x0a40018002087fae */ /* 0x0009e8000c901d6e */
[----:B------:R-:W4:Y:S01]  /*14500*/  SHFL.IDX PT, R14, R7, 0x4, 0x181f ;  /* 0x00981f00070e7f89 */ /* 0x000f2200000e0000 */
[----:B-1----:R-:W-:-:S03]  /*14510*/  IMAD.X R5, RZ, RZ, R5, P0 ;  /* 0x000000ffff057224 */ /* 0x002fc600000e0605 */
[----:B------:R-:W1:Y:S04]  /*14520*/  SHFL.IDX PT, R9, R9, 0x5, 0x181f ;  /* 0x00b81f0009097f89 */ /* 0x000e6800000e0000 */
[----:B------:R0:W-:Y:S04]  /*14530*/  LDGSTS.E.BYPASS.LTC128B.128 [R8+0x1c00], desc[UR46][R4.64], !P5 ;  /* 0x01c0000004087fae */ /* 0x0001e8000e901d6e */
[----:B------:R0:W-:Y:S04]  /*14540*/  LDGSTS.E.BYPASS.LTC128B.128 [R8+0x4c00], desc[UR46][R4.64+0x80], !P4 ;  /* 0x04c0008004087fae */ /* 0x0001e8000e101d6e */
[----:B------:R0:W-:Y:S04]  /*14550*/  LDGSTS.E.BYPASS.LTC128B.128 [R8+0x7c00], desc[UR46][R4.64+0x100], !P3 ;  /* 0x07c0010004087fae */ /* 0x0001e8000d901d6e */
[----:B------:R0:W-:Y:S01]  /*14560*/  LDGSTS.E.BYPASS.LTC128B.128 [R8+0xac00], desc[UR46][R4.64+0x180], !P1 ;  /* 0x0ac0018004087fae */ /* 0x0001e2000c901d6e */
[----:B----4-:R-:W-:-:S03]  /*14570*/  IADD3 R2, P0, R14, R0, RZ ;  /* 0x000000000e027210 */ /* 0x010fc60007f1e0ff */
[----:B------:R0:W4:Y:S02]  /*14580*/  SHFL.IDX PT, R14, R7, 0x5, 0x181f ;  /* 0x00b81f00070e7f89 */ /* 0x00012400000e0000 */
[----:B------:R-:W-:-:S05]  /*14590*/  IMAD.X R3, RZ, RZ, R19, P0 ;  /* 0x000000ffff037224 */ /* 0x000fca00000e0613 */
[----:B------:R0:W-:Y:S04]  /*145a0*/  LDGSTS.E.BYPASS.LTC128B.128 [R8+0x2400], desc[UR46][R2.64], !P5 ;  /* 0x0240000002087fae */ /* 0x0001e8000e901d6e */
[----:B------:R0:W-:Y:S04]  /*145b0*/  LDGSTS.E.BYPASS.LTC128B.128 [R8+0x5400], desc[UR46][R2.64+0x80], !P4 ;  /* 0x0540008002087fae */ /* 0x0001e8000e101d6e */
[----:B------:R0:W-:Y:S04]  /*145c0*/  LDGSTS.E.BYPASS.LTC128B.128 [R8+0x8400], desc[UR46][R2.64+0x100], !P3 ;  /* 0x0840010002087fae */ /* 0x0001e8000d901d6e */
[----:B-1----:R0:W-:Y:S02]  /*145d0*/  LDGSTS.E.BYPASS.LTC128B.128 [R8+0xb400], desc[UR46][R2.64+0x180], !P1 ;  /* 0x0b40018002087fae */ /* 0x0021e4000c901d6e */
.L_x_11814:
        /* <DEDUP_REMOVED lines=11> */
.L_x_11701:
        /* <DEDUP_REMOVED lines=11> */
.L_x_11702:
[----:B------:R0:W-:Y:S01]  /*14740*/  SYNCS.ARRIVE.TRANS64.A1T0 RZ, [R6+URZ+0x22850], RZ ;  /* 0x022850ff06ff79a7 */ /* 0x0001e2000810003f */
[----:B------:R-:W-:Y:S05]  /*14750*/  @P2 BRA `(.L_x_11703) ;  /* 0xfffffff0008c2947 */ /* 0x000fea000383ffff */
.L_x_11690:
[----:B------:R-:W-:Y:S05]  /*14760*/  BSYNC B0 ;  /* 0x0000000000007941 */ /* 0x000fea0003800000 */
.L_x_11689:
[----:B------:R-:W4:Y:S01]  /*14770*/  S2R R2, SR_TID.X ;  /* 0x0000000000027919 */ /* 0x000f220000002100 */
[----:B------:R-:W-:Y:S01]  /*14780*/  VIADD R18, R18, 0x1 ;  /* 0x0000000112127836 */ /* 0x000fe20000000000 */
[----:B------:R-:W-:Y:S04]  /*14790*/  BSSY B0, `(.L_x_11704) ;  /* 0x0000012000007945 */ /* 0x000fe80003800000 */
[----:B------:R-:W-:-:S04]  /*147a0*/  ISETP.NE.AND P0, PT, R18, 0x2, PT ;  /* 0x000000021200780c */ /* 0x000fc80003f05270 */
[----:B------:R-:W-:Y:S02]  /*147b0*/  SEL R5, RZ, 0x1, P0 ;  /* 0x00000001ff057807 */ /* 0x000fe40000000000 */
        /* <DEDUP_REMOVED lines=10> */
[----:B------:R-:W5:Y:S02]  /*14860*/  S2R R4, SR_LTMASK ;  /* 0x0000000000047919 */ /* 0x000f640000003900 */
[----:B-----5:R-:W-:-:S04]  /*14870*/  LOP3.LUT R4, R4, UR4, RZ, 0xc0, !PT ;  /* 0x0000000404047c12 */ /* 0x020fc8000f8ec0ff */
[----:B------:R-:W5:Y:S01]  /*14880*/  POPC R9, R4 ;  /* 0x0000000400097309 */ /* 0x000f620000000000 */
[----:B----4-:R-:W5:Y:S02]  /*14890*/  SHFL.IDX PT, R0, R3, R0, 0x1f ;  /* 0x00001f0003007589 */ /* 0x010f6400000e0000 */
[----:B-----5:R-:W-:-:S07]  /*148a0*/  IADD3 R24, R0, UR37, R9 ;  /* 0x0000002500187c10 */ /* 0x020fce000fffe009 */
.L_x_11705:
[----:B------:R-:W-:Y:S05]  /*148b0*/  BSYNC B0 ;  /* 0x0000000000007941 */ /* 0x000fea0003800000 */
.L_x_11704:
[----:B------:R-:W-:Y:S02]  /*148c0*/  SEL R18, R18, RZ, P0 ;  /* 0x000000ff12127207 */ /* 0x000fe40000000000 */
[----:B------:R-:W-:-:S07]  /*148d0*/  LOP3.LUT R22, R22, R5, RZ, 0x3c, !PT ;  /* 0x0000000516167212 */ /* 0x000fce00078e3cff */
.L_x_11664:
[----:B------:R-:W-:Y:S05]  /*148e0*/  BSYNC B7 ;  /* 0x0000000000077941 */ /* 0x000fea0003800000 */
.L_x_11662:
        /* <DEDUP_REMOVED lines=11> */
.L_x_11706:
        /* <DEDUP_REMOVED lines=20> */
[----:B------:R-:W0:Y:S02]  /*14ae0*/  SHFL.UP PT, R14, R5, 0x1, RZ ;  /* 0x04200000050e7989 */ /* 0x000e2400000e00ff */
[----:B0-23--:R-:W-:-:S05]  /*14af0*/  SEL R6, R14, RZ, P1 ;  /* 0x000000ff0e067207 */ /* 0x00dfca0000800000 */
        /* <DEDUP_REMOVED lines=14> */
.L_x_11824:
[----:B------:R-:W-:Y:S02]  /*14be0*/  ULDC UR4, c[0x0][0xc38] ;  /* 0x00030e0000047ab9 */ /* 0x000fe40000000800 */
[----:B------:R-:W-:-:S04]  /*14bf0*/  IMAD.U32 R7, RZ, RZ, UR4 ;  /* 0x00000004ff077e24 */ /* 0x000fc8000f8e00ff */
[----:B--2---:R-:W-:-:S04]  /*14c00*/  IMAD R14, R14, R7, RZ ;  /* 0x000000070e0e7224 */ /* 0x004fc800078e02ff */
[----:B------:R-:W-:-:S05]  /*14c10*/  IMAD.IADD R9, R4, 0x1, R14 ;  /* 0x0000000104097824 */ /* 0x000fca00078e020e */
[----:B------:R-:W-:-:S13]  /*14c20*/  ISETP.GT.AND P6, PT, R9, R0, PT ;  /* 0x000000000900720c */ /* 0x000fda0003fc4270 */
[----:B------:R-:W-:Y:S05]  /*14c30*/  @P6 BRA `(.L_x_11709) ;  /* 0x00000000009c6947 */ /* 0x000fea0003800000 */
.L_x_11714:
        /* <DEDUP_REMOVED lines=14> */
.L_x_11712:
[----:B------:R-:W-:Y:S05]  /*14d20*/  BSYNC B0 ;  /* 0x0000000000007941 */ /* 0x000fea0003800000 */
.L_x_11711:
        /* <DEDUP_REMOVED lines=16> */
[----:B0-----:R-:W-:-:S05]  /*14e30*/  IMAD.IADD R6, R4, 0x1, R7 ;  /* 0x0000000104067824 */ /* 0x001fca00078e0207 */
[----:B------:R0:W2:Y:S02]  /*14e40*/  SHFL.IDX PT, R14, R6, 0x1f, 0x1f ;  /* 0x03e01f00060e7f89 */ /* 0x0000a400000e0000 */
.L_x_11832:
[----:B------:R-:W-:Y:S02]  /*14e50*/  ULDC UR4, c[0x0][0xc38] ;  /* 0x00030e0000047ab9 */ /* 0x000fe40000000800 */
[----:B------:R-:W-:-:S04]  /*14e60*/  IMAD.U32 R7, RZ, RZ, UR4 ;  /* 0x00000004ff077e24 */ /* 0x000fc8000f8e00ff */
[----:B--2---:R-:W-:-:S04]  /*14e70*/  IMAD R14, R14, R7, RZ ;  /* 0x000000070e0e7224 */ /* 0x004fc800078e02ff */
[----:B------:R-:W-:-:S05]  /*14e80*/  IMAD.IADD R9, R14, 0x1, R9 ;  /* 0x000000010e097824 */ /* 0x000fca00078e0209 */
[----:B------:R-:W-:-:S13]  /*14e90*/  ISETP.GT.AND P6, PT, R9, R0, PT ;  /* 0x000000000900720c */ /* 0x000fda0003fc4270 */
[----:B------:R-:W-:Y:S05]  /*14ea0*/  @!P6 BRA `(.L_x_11714) ;  /* 0xfffffffc0064e947 */ /* 0x000fea000383ffff */
.L_x_11709:
        /* <DEDUP_REMOVED lines=8> */
.L_x_11836:
[----:B------:R-:W-:Y:S01]  /*14f30*/  ISETP.NE.AND P0, PT, R2, RZ, PT ;  /* 0x000000ff0200720c */ /* 0x000fe20003f05270 */
[----:B------:R-:W-:-:S12]  /*14f40*/  IMAD.MOV.U32 R14, RZ, RZ, RZ ;  /* 0x000000ffff0e7224 */ /* 0x000fd800078e00ff */
[----:B------:R-:W-:Y:S05]  /*14f50*/  @!P0 BRA `(.L_x_11716) ;  /* 0x0000000000108947 */ /* 0x000fea0003800000 */
[----:B------:R-:W-:Y:S01]  /*14f60*/  UMOV UR4, 0xffffffff ;  /* 0xffffffff00047882 */ /* 0x000fe20000000000 */
[----:B------:R-:W-:Y:S02]  /*14f70*/  VIADD R12, R4, 0xffffffff ;  /* 0xffffffff040c7836 */ /* 0x000fe40000000000 */
[----:B------:R-:W-:Y:S05]  /*14f80*/  BRA.DIV UR4, `(.L_x_11717) ;  /* 0x00000042042c7947 */ /* 0x000fea000b800000 */
[----:B------:R4:W0:Y:S02]  /*14f90*/  SHFL.IDX PT, R14, R6, R12, 0x1f ;  /* 0x00001f0c060e7589 */ /* 0x00082400000e0000 */
.L_x_11716:
[----:B------:R-:W5:Y:S01]  /*14fa0*/  LDC.64 R2, c[0x0][0xc90] ;  /* 0x00032400ff027b82 */ /* 0x000f620000000a00 */
[----:B------:R-:W-:-:S04]  /*14fb0*/  IMAD.IADD R27, R4, 0x1, R27 ;  /* 0x00000001041b7824 */ /* 0x000fc800078e021b */
[----:B-----5:R-:W-:-:S05]  /*14fc0*/  IMAD.WIDE R2, R27, 0x4, R2 ;  /* 0x000000041b027825 */ /* 0x020fca00078e0202 */
[----:B0---4-:R0:W2:Y:S01]  /*14fd0*/  LDG.E R6, desc[UR46][R2.64] ;  /* 0x0000002e02067981 */ /* 0x0110a2000c1e1900 */
        /* <DEDUP_REMOVED lines=62> */
.L_x_11710:
[----:B------:R-:W-:Y:S01]  /*153c0*/  UMOV UR4, URZ ;  /* 0x0000003f00047c82 */ /* 0x000fe20008000000 */
[----:B------:R-:W-:Y:S01]  /*153d0*/  UMOV UR5, URZ ;  /* 0x0000003f00057c82 */ /* 0x000fe20008000000 */
[----:B------:R-:W-:Y:S01]  /*153e0*/  ULDC UR6, c[0x0][0xc3c] ;  /* 0x00030f0000067ab9 */ /* 0x000fe20000000800 */
[----:B------:R-:W-:Y:S02]  /*153f0*/  IMAD.MOV.U32 R24, RZ, RZ, R0 ;  /* 0x000000ffff187224 */ /* 0x000fe400078e0000 */
[----:B------:R-:W-:Y:S02]  /*15400*/  IMAD.U32 R25, RZ, RZ, UR4 ;  /* 0x00000004ff197e24 */ /* 0x000fe4000f8e00ff */
[----:B------:R-:W-:Y:S02]  /*15410*/  IMAD.U32 R26, RZ, RZ, UR5 ;  /* 0x00000005ff1a7e24 */ /* 0x000fe4000f8e00ff */
[----:B------:R-:W-:-:S07]  /*15420*/  IMAD.U32 R27, RZ, RZ, UR6 ;  /* 0x00000006ff1b7e24 */ /* 0x000fce000f8e00ff */
.L_x_11718:
        /* <DEDUP_REMOVED lines=10> */
.L_x_11707:
[----:B------:R-:W-:Y:S02]  /*154d0*/  ULDC UR4, c[0x0][0xc3c] ;  /* 0x00030f0000047ab9 */ /* 0x000fe40000000800 */
[----:B0-----:R-:W-:-:S13]  /*154e0*/  ISETP.GE.AND P0, PT, R27, UR4, PT ;  /* 0x000000041b007c0c */ /* 0x001fda000bf06270 */
[----:B------:R-:W-:Y:S05]  /*154f0*/  @!P0 BRA `(.L_x_11719) ;  /* 0xffffffb400b08947 */ /* 0x000fea000383ffff */
[----:B------:R-:W-:Y:S05]  /*15500*/  BSYNC B8 ;  /* 0x0000000000087941 */ /* 0x000fea0003800000 */
.L_x_11650:
[----:B------:R-:W5:Y:S01]  /*15510*/  LDL.LU R0, [R1+0x10] ;  /* 0x0000100001007983 */ /* 0x000f620000300800 */
[----:B------:R-:W-:Y:S01]  /*15520*/  BSSY B0, `(.L_x_11720) ;  /* 0x000000b000007945 */ /* 0x000fe20003800000 */
[----:B------:R-:W0:Y:S01]  /*15530*/  S2R R5, SR_CgaCtaId ;  /* 0x0000000000057919 */ /* 0x000e220000008800 */
[----:B-----5:R-:W-:-:S05]  /*15540*/  VIADD R0, R0, 0x1 ;  /* 0x0000000100007836 */ /* 0x020fca0000000000 */
        /* <DEDUP_REMOVED lines=8> */
.L_x_11839:
[----:B------:R-:W-:Y:S05]  /*155d0*/  BSYNC B0 ;  /* 0x0000000000007941 */ /* 0x000fea0003800000 */
.L_x_11720:
[----:B------:R-:W-:-:S03]  /*155e0*/  UMOV UR4, 0xffffffff ;  /* 0xffffffff00047882 */ /* 0x000fc60000000000 */
[----:B------:R-:W-:Y:S05]  /*155f0*/  BRA.DIV UR4, `(.L_x_11722) ;  /* 0x0000003a04c87947 */ /* 0x000fea000b800000 */
[----:B0-----:R-:W0:Y:S02]  /*15600*/  S2R R0, SR_TID.X ;  /* 0x0000000000007919 */ /* 0x001e240000002100 */
[----:B0-----:R-:W-:-:S04]  /*15610*/  SHF.R.U32.HI R0, RZ, 0x5, R0 ;  /* 0x00000005ff007819 */ /* 0x001fc80000011600 */
[----:B------:R-:W-:-:S05]  /*15620*/  LOP3.LUT R0, R0, 0x3, RZ, 0xc0, !PT ;  /* 0x0000000300007812 */ /* 0x000fca00078ec0ff */
[----:B------:R0:W1:Y:S02]  /*15630*/  SHFL.IDX PT, R14, R0, RZ, 0x1f ;  /* 0x00001fff000e7589 */ /* 0x00006400000e0000 */
.L_x_11842:
[----:B-1----:R-:W-:Y:S01]  /*15640*/  ISETP.NE.AND P0, PT, R14, RZ, PT ;  /* 0x000000ff0e00720c */ /* 0x002fe20003f05270 */
[----:B------:R-:W-:-:S12]  /*15650*/  BSSY B0, `(.L_x_11723) ;  /* 0x0000024000007945 */ /* 0x000fd80003800000 */
[----:B------:R-:W-:Y:S05]  /*15660*/  @P0 BRA `(.L_x_11724) ;  /* 0x0000000000880947 */ /* 0x000fea0003800000 */
[----:B------:R-:W-:-:S03]  /*15670*/  UMOV UR4, 0xffffffff ;  /* 0xffffffff00047882 */ /* 0x000fc60000000000 */
[----:B------:R-:W-:Y:S05]  /*15680*/  BRA.DIV UR4, `(.L_x_11725) ;  /* 0x0000003a04d87947 */ /* 0x000fea000b800000 */
[----:B------:R-:W-:-:S13]  /*15690*/  ELECT P6, URZ, PT ;  /* 0x00000000003f782f */ /* 0x000fda00038c0000 */
.L_x_11845:
[----:B------:R-:W-:Y:S05]  /*156a0*/  @!P6 BRA `(.L_x_11724) ;  /* 0x000000000078e947 */ /* 0x000fea0003800000 */
[----:B------:R-:W-:-:S06]  /*156b0*/  ULOP3.LUT UR4, UR39, 0x2, URZ, 0xfc, !UPT ;  /* 0x0000000227047892 */ /* 0x000fcc000f8efc3f */
[----:B0-----:R-:W-:-:S05]  /*156c0*/  IMAD.U32 R0, RZ, RZ, UR4 ;  /* 0x00000004ff007e24 */ /* 0x001fca000f8e00ff */
[----:B------:R-:W-:-:S13]  /*156d0*/  ISETP.NE.AND P0, PT, R0, 0x3, PT ;  /* 0x000000030000780c */ /* 0x000fda0003f05270 */
[----:B------:R-:W-:Y:S05]  /*156e0*/  @!P0 BRA `(.L_x_11726) ;  /* 0x0000000000048947 */ /* 0x000fea0003800000 */
[----:B------:R-:W-:Y:S01]  /*156f0*/  BPT.TRAP 0x1 ;  /* 0x000000040000795c */ /* 0x000fe20000300000 */
.L_x_11726:
[----:B------:R-:W-:Y:S01]  /*15700*/  IMAD R5, R18, 0x8, R7 ;  /* 0x0000000812057824 */ /* 0x000fe200078e0207 */
[----:B------:R-:W-:Y:S01]  /*15710*/  SHF.L.U32 R0, R22, 0x1f, RZ ;  /* 0x0000001f16007819 */ /* 0x000fe200000006ff */
[----:B------:R-:W-:-:S03]  /*15720*/  VIADD R18, R18, 0x1 ;  /* 0x0000000112127836 */ /* 0x000fc60000000000 */
[----:B------:R-:W0:Y:S02]  /*15730*/  SYNCS.PHASECHK.TRANS64.TRYWAIT P1, [R5+URZ+0x22840], R0 ;  /* 0x02284000050075a7 */ /* 0x000e24000802017f */
[----:B------:R-:W-:-:S04]  /*15740*/  ISETP.NE.AND P2, PT, R18, 0x2, PT ;  /* 0x000000021200780c */ /* 0x000fc80003f45270 */
[----:B------:R-:W-:Y:S01]  /*15750*/  SEL R3, RZ, 0x1, P2 ;  /* 0x00000001ff037807 */ /* 0x000fe20001000000 */
[----:B0-----:R-:W-:Y:S08]  /*15760*/  @!P1 BRA `(.L_x_11727) ;  /* 0x0000003800c09947 */ /* 0x001ff00003800000 */
.L_x_11846:
[----:B------:R-:W-:Y:S02]  /*15770*/  SEL R18, R18, RZ, P2 ;  /* 0x000000ff12127207 */ /* 0x000fe40001000000 */
[----:B------:R-:W-:Y:S01]  /*15780*/  LOP3.LUT R2, R22, R3, RZ, 0x3c, !PT ;  /* 0x0000000316027212 */ /* 0x000fe200078e3cff */
[----:B------:R-:W-:Y:S06]  /*15790*/  @!P0 BRA `(.L_x_11728) ;  /* 0x0000000000048947 */ /* 0x000fec0003800000 */
[----:B------:R-:W-:Y:S01]  /*157a0*/  BPT.TRAP 0x1 ;  /* 0x000000040000795c */ /* 0x000fe20000300000 */
.L_x_11728:
[----:B------:R-:W-:Y:S01]  /*157b0*/  IMAD R3, R18, 0x8, R7 ;  /* 0x0000000812037824 */ /* 0x000fe200078e0207 */
[----:B------:R-:W-:-:S04]  /*157c0*/  SHF.L.U32 R2, R2, 0x1f, RZ ;  /* 0x0000001f02027819 */ /* 0x000fc800000006ff */
[----:B------:R-:W1:Y:S02]  /*157d0*/  SYNCS.PHASECHK.TRANS64.TRYWAIT P1, [R3+URZ+0x22840], R2 ;  /* 0x02284002030075a7 */ /* 0x000e64000802017f */
[----:B-1----:R-:W-:Y:S05]  /*157e0*/  @!P1 BRA `(.L_x_11729) ;  /* 0x0000003800b49947 */ /* 0x002fea0003800000 */
.L_x_11847:
[----:B------:R-:W-:Y:S05]  /*157f0*/  @!P0 BRA `(.L_x_11730) ;  /* 0x0000000000048947 */ /* 0x000fea0003800000 */
[----:B------:R-:W-:Y:S01]  /*15800*/  BPT.TRAP 0x1 ;  /* 0x000000040000795c */ /* 0x000fe20000300000 */
.L_x_11730:
[----:B------:R-:W5:Y:S02]  /*15810*/  SYNCS.PHASECHK.TRANS64.TRYWAIT P1, [R5+URZ+0x22860], R0 ;  /* 0x02286000050075a7 */ /* 0x000f64000802017f */
[----:B-----5:R-:W-:Y:S05]  /*15820*/  @!P1 BRA `(.L_x_11731) ;  /* 0x0000003800b89947 */ /* 0x020fea0003800000 */
.L_x_11848:
[----:B------:R-:W-:Y:S05]  /*15830*/  @!P0 BRA `(.L_x_11732) ;  /* 0x0000000000048947 */ /* 0x000fea0003800000 */
[----:B------:R-:W-:Y:S01]  /*15840*/  BPT.TRAP 0x1 ;  /* 0x000000040000795c */ /* 0x000fe20000300000 */
.L_x_11732:
[----:B------:R0:W0:Y:S02]  /*15850*/  SYNCS.PHASECHK.TRANS64.TRYWAIT P0, [R3+URZ+0x22860], R2 ;  /* 0x02286002030075a7 */ /* 0x000024000800017f */
[----:B0-----:R-:W-:Y:S05]  /*15860*/  @!P0 NANOSLEEP.SYNCS 0x989680 ;  /* 0x009896800000895d */ /* 0x001fea0003900000 */
[----:B------:R-:W0:Y:S02]  /*15870*/  @!P0 SYNCS.PHASECHK.TRANS64 P0, [R3+URZ+0x22860], R2 ;  /* 0x02286002030085a7 */ /* 0x000e24000800007f */
[----:B0-----:R-:W-:Y:S05]  /*15880*/  @!P0 BRA `(.L_x_11732) ;  /* 0xfffffffc00f08947 */ /* 0x001fea000383ffff */
.L_x_11724:
[----:B------:R-:W-:Y:S05]  /*15890*/  BSYNC B0 ;  /* 0x0000000000007941 */ /* 0x000fea0003800000 */
.L_x_11723:
[----:B------:R-:W-:Y:S05]  /*158a0*/  EXIT ;  /* 0x000000000000794d */ /* 0x000fea0003800000 */
.L_x_11544:
[----:B0-----:R0:W1:Y:S02]  /*158b0*/  SYNCS.PHASECHK.TRANS64.TRYWAIT P0, [R6+URZ+0x22800], R3 ;  /* 0x02280003060075a7 */ /* 0x001064000800017f */
[----:B-1----:R-:W-:Y:S05]  /*158c0*/  @!P0 NANOSLEEP.SYNCS 0x989680 ;  /* 0x009896800000895d */ /* 0x002fea0003900000 */
[----:B------:R-:W1:Y:S02]  /*158d0*/  @!P0 SYNCS.PHASECHK.TRANS64 P0, [R6+URZ+0x22800], R3 ;  /* 0x02280003060085a7 */ /* 0x000e64000800007f */
[----:B-1----:R-:W-:Y:S05]  /*158e0*/  @!P0 BRA `(.L_x_11544) ;  /* 0xfffffffc00f08947 */ /* 0x002fea000383ffff */
[----:B------:R-:W-:Y:S05]  /*158f0*/  BRA `(.L_x_11733) ;  /* 0xfffffec400107947 */ /* 0x000fea000383ffff */
.L_x_11548:
[----:B0-----:R-:W-:-:S04]  /*15900*/  IMAD.U32 R3, RZ, RZ, UR24 ;  /* 0x00000018ff037e24 */ /* 0x001fc8000f8e00ff */
[----:B------:R0:W2:Y:S03]  /*15910*/  SYNCS.PHASECHK.TRANS64.TRYWAIT P1, [R3+URZ+0x22830], R8 ;  /* 0x02283008030075a7 */ /* 0x0000a6000802017f */
[----:B--2---:R-:W-:Y:S05]  /*15920*/  @!P1 NANOSLEEP.SYNCS 0x989680 ;  /* 0x009896800000995d */ /* 0x004fea0003900000 */
[----:B------:R-:W2:Y:S02]  /*15930*/  @!P1 SYNCS.PHASECHK.TRANS64 P1, [R3+URZ+0x22830], R8 ;  /* 0x02283008030095a7 */ /* 0x000ea4000802007f */
[----:B--2---:R-:W-:Y:S05]  /*15940*/  @!P1 BRA `(.L_x_11548) ;  /* 0xfffffffc00ec9947 */ /* 0x004fea000383ffff */
[----:B------:R-:W-:Y:S05]  /*15950*/  BRA `(.L_x_11547) ;  /* 0xfffffec400387947 */ /* 0x000fea000383ffff */
.L_x_11561:
[----:B---3--:R-:W-:-:S04]  /*15960*/  IMAD.U32 R9, RZ, RZ, UR24 ;  /* 0x00000018ff097e24 */ /* 0x008fc8000f8e00ff */
[----:B------:R3:W4:Y:S03]  /*15970*/  SYNCS.PHASECHK.TRANS64.TRYWAIT P1, [R9+URZ+0x22850], R8 ;  /* 0x02285008090075a7 */ /* 0x000726000802017f */
[----:B----4-:R-:W-:Y:S05]  /*15980*/  @!P1 NANOSLEEP.SYNCS 0x989680 ;  /* 0x009896800000995d */ /* 0x010fea0003900000 */
[----:B------:R-:W4:Y:S02]  /*15990*/  @!P1 SYNCS.PHASECHK.TRANS64 P1, [R9+URZ+0x22850], R8 ;  /* 0x02285008090095a7 */ /* 0x000f24000802007f */
[----:B----4-:R-:W-:Y:S05]  /*159a0*/  @!P1 BRA `(.L_x_11561) ;  /* 0xfffffffc00ec9947 */ /* 0x010fea000383ffff */
[----:B------:R-:W-:Y:S05]  /*159b0*/  BRA `(.L_x_11560) ;  /* 0xfffffee400e47947 */ /* 0x000fea000383ffff */
.L_x_11570:
[----:B--2---:R-:W-:-:S04]  /*159c0*/  IMAD.U32 R4, RZ, RZ, UR25 ;  /* 0x00000019ff047e24 */ /* 0x004fc8000f8e00ff */
[----:B------:R2:W3:Y:S03]  /*159d0*/  SYNCS.PHASECHK.TRANS64.TRYWAIT P1, [R4+URZ+0x22830], R7 ;  /* 0x02283007040075a7 */ /* 0x0004e6000802017f */
[----:B---3--:R-:W-:Y:S05]  /*159e0*/  @!P1 NANOSLEEP.SYNCS 0x989680 ;  /* 0x009896800000995d */ /* 0x008fea0003900000 */
[----:B------:R-:W3:Y:S02]  /*159f0*/  @!P1 SYNCS.PHASECHK.TRANS64 P1, [R4+URZ+0x22830], R7 ;  /* 0x02283007040095a7 */ /* 0x000ee4000802007f */
[----:B---3--:R-:W-:Y:S05]  /*15a00*/  @!P1 BRA `(.L_x_11570) ;  /* 0xfffffffc00ec9947 */ /* 0x008fea000383ffff */
[----:B------:R-:W-:Y:S05]  /*15a10*/  BRA `(.L_x_11569) ;  /* 0xfffffeec00907947 */ /* 0x000fea000383ffff */
.L_x_11583:
[----:B--2---:R-:W-:-:S04]  /*15a20*/  IMAD.U32 R10, RZ, RZ, UR25 ;  /* 0x00000019ff0a7e24 */ /* 0x004fc8000f8e00ff */
[----:B------:R2:W3:Y:S03]  /*15a30*/  SYNCS.PHASECHK.TRANS64.TRYWAIT P1, [R10+URZ+0x22850], R7 ;  /* 0x022850070a0075a7 */ /* 0x0004e6000802017f */
[----:B---3--:R-:W-:Y:S05]  /*15a40*/  @!P1 NANOSLEEP.SYNCS 0x989680 ;  /* 0x009896800000995d */ /* 0x008fea0003900000 */
[----:B------:R-:W3:Y:S02]  /*15a50*/  @!P1 SYNCS.PHASECHK.TRANS64 P1, [R10+URZ+0x22850], R7 ;  /* 0x022850070a0095a7 */ /* 0x000ee4000802007f */
[----:B---3--:R-:W-:Y:S05]  /*15a60*/  @!P1 BRA `(.L_x_11583) ;  /* 0xfffffffc00ec9947 */ /* 0x008fea000383ffff */
[----:B------:R-:W-:Y:S05]  /*15a70*/  BRA `(.L_x_11582) ;  /* 0xffffff1800587947 */ /* 0x000fea000383ffff */
.L_x_11593:
[----:B-1----:R-:W-:-:S04]  /*15a80*/  IMAD.U32 R3, RZ, RZ, UR25 ;  /* 0x00000019ff037e24 */ /* 0x002fc8000f8e00ff */
[----:B------:R1:W2:Y:S03]  /*15a90*/  SYNCS.PHASECHK.TRANS64.TRYWAIT P2, [R3+URZ+0x22830], R6 ;  /* 0x02283006030075a7 */ /* 0x0002a6000804017f */
[----:B--2---:R-:W-:Y:S05]  /*15aa0*/  @!P2 NANOSLEEP.SYNCS 0x989680 ;  /* 0x009896800000a95d */ /* 0x004fea0003900000 */
[----:B------:R-:W2:Y:S02]  /*15ab0*/  @!P2 SYNCS.PHASECHK.TRANS64 P2, [R3+URZ+0x22830], R6 ;  /* 0x022830060300a5a7 */ /* 0x000ea4000804007f */
[----:B--2---:R-:W-:Y:S05]  /*15ac0*/  @!P2 BRA `(.L_x_11593) ;  /* 0xfffffffc00eca947 */ /* 0x004fea000383ffff */
[----:B------:R-:W-:Y:S05]  /*15ad0*/  BRA `(.L_x_11592) ;  /* 0xffffff2000047947 */ /* 0x000fea000383ffff */
.L_x_11598:
[----:B-1----:R-:W-:-:S04]  /*15ae0*/  IMAD.U32 R9, RZ, RZ, UR25 ;  /* 0x00000019ff097e24 */ /* 0x002fc8000f8e00ff */
[----:B------:R1:W2:Y:S03]  /*15af0*/  SYNCS.PHASECHK.TRANS64.TRYWAIT P2, [R9+URZ+0x22850], R6 ;  /* 0x02285006090075a7 */ /* 0x0002a6000804017f */
[----:B--2---:R-:W-:Y:S05]  /*15b00*/  @!P2 NANOSLEEP.SYNCS 0x989680 ;  /* 0x009896800000a95d */ /* 0x004fea0003900000 */
[----:B------:R-:W2:Y:S02]  /*15b10*/  @!P2 SYNCS.PHASECHK.TRANS64 P2, [R9+URZ+0x22850], R6 ;  /* 0x022850060900a5a7 */ /* 0x000ea4000804007f */
[----:B--2---:R-:W-:Y:S05]  /*15b20*/  @!P2 BRA `(.L_x_11598) ;  /* 0xfffffffc00eca947 */ /* 0x004fea000383ffff */
[----:B------:R-:W-:Y:S05]  /*15b30*/  BRA `(.L_x_11597) ;  /* 0xffffff3800247947 */ /* 0x000fea000383ffff */
.L_x_11605:
[----:B-1----:R-:W-:-:S04]  /*15b40*/  IMAD.U32 R4, RZ, RZ, UR24 ;  /* 0x00000018ff047e24 */ /* 0x002fc8000f8e00ff */
[----:B------:R1:W2:Y:S03]  /*15b50*/  SYNCS.PHASECHK.TRANS64.TRYWAIT P1, [R4+URZ+0x22830], R7 ;  /* 0x02283007040075a7 */ /* 0x0002a6000802017f */
[----:B--2---:R-:W-:Y:S05]  /*15b60*/  @!P1 NANOSLEEP.SYNCS 0x989680 ;  /* 0x009896800000995d */ /* 0x004fea0003900000 */
[----:B------:R-:W2:Y:S02]  /*15b70*/  @!P1 SYNCS.PHASECHK.TRANS64 P1, [R4+URZ+0x22830], R7 ;  /* 0x02283007040095a7 */ /* 0x000ea4000802007f */
[----:B--2---:R-:W-:Y:S05]  /*15b80*/  @!P1 BRA `(.L_x_11605) ;  /* 0xfffffffc00ec9947 */ /* 0x004fea000383ffff */
[----:B------:R-:W-:Y:S05]  /*15b90*/  BRA `(.L_x_11604) ;  /* 0xffffff3c00307947 */ /* 0x000fea000383ffff */
.L_x_11618:
[----:B-1----:R-:W-:-:S04]  /*15ba0*/  IMAD.U32 R10, RZ, RZ, UR24 ;  /* 0x00000018ff0a7e24 */ /* 0x002fc8000f8e00ff */
[----:B------:R1:W3:Y:S03]  /*15bb0*/  SYNCS.PHASECHK.TRANS64.TRYWAIT P1, [R10+URZ+0x22850], R7 ;  /* 0x022850070a0075a7 */ /* 0x0002e6000802017f */
[----:B---3--:R-:W-:Y:S05]  /*15bc0*/  @!P1 NANOSLEEP.SYNCS 0x989680 ;  /* 0x009896800000995d */ /* 0x008fea0003900000 */
[----:B------:R-:W3:Y:S02]  /*15bd0*/  @!P1 SYNCS.PHASECHK.TRANS64 P1, [R10+URZ+0x22850], R7 ;  /* 0x022850070a0095a7 */ /* 0x000ee4000802007f */
[----:B---3--:R-:W-:Y:S05]  /*15be0*/  @!P1 BRA `(.L_x_11618) ;  /* 0xfffffffc00ec9947 */ /* 0x008fea000383ffff */
[----:B------:R-:W-:Y:S05]  /*15bf0*/  BRA `(.L_x_11617) ;  /* 0xffffff6400f87947 */ /* 0x000fea000383ffff */
.L_x_11670:
        /* <DEDUP_REMOVED lines=8> */
[----:B0----5:R-:W-:Y:S05]  /*15c80*/  WARPSYNC.COLLECTIVE R15, `(.L_x_11735) ;  /* 0x000000000f087348 */ /* 0x021fea0003c00000 */
[----:B------:R1:W2:Y:S02]  /*15c90*/  SHFL.IDX P6, R14, R13, R12, R11 ;  /* 0x0000000c0d0e7389 */ /* 0x0002a400000c000b */
[----:B012--5:R-:W-:Y:S01]  /*15ca0*/  ENDCOLLECTIVE ;  /* 0x000000000000791b */ /* 0x027fe20003800000 */
.L_x_11735:
[----:B------:R-:W-:Y:S05]  /*15cb0*/  BSYNC B0 ;  /* 0x0000000000007941 */ /* 0x000fea0003800000 */
.L_x_11734:
[----:B------:R-:W-:Y:S05]  /*15cc0*/  BRA `(.L_x_11736) ;  /* 0xffffffbc00747947 */ /* 0x000fea000383ffff */
.L_x_11673:
[----:B0-----:R0:W1:Y:S02]  /*15cd0*/  SYNCS.PHASECHK.TRANS64.TRYWAIT P0, [R19+URZ+0x22840], R0 ;  /* 0x02284000130075a7 */ /* 0x001064000800017f */
[----:B-1----:R-:W-:Y:S05]  /*15ce0*/  @!P0 NANOSLEEP.SYNCS 0x989680 ;  /* 0x009896800000895d */ /* 0x002fea0003900000 */
[----:B------:R-:W1:Y:S02]  /*15cf0*/  @!P0 SYNCS.PHASECHK.TRANS64 P0, [R19+URZ+0x22840], R0 ;  /* 0x02284000130085a7 */ /* 0x000e64000800007f */
[----:B-1----:R-:W-:Y:S05]  /*15d00*/  @!P0 BRA `(.L_x_11673) ;  /* 0xfffffffc00f08947 */ /* 0x002fea000383ffff */
[----:B------:R-:W-:Y:S05]  /*15d10*/  BRA `(.L_x_11737) ;  /* 0xffffffc000287947 */ /* 0x000fea000383ffff */
.L_x_11674:
        /* <DEDUP_REMOVED lines=8> */
.L_x_11739:
[----:B------:R-:W-:Y:S05]  /*15da0*/  BSYNC B0 ;  /* 0x0000000000007941 */ /* 0x000fea0003800000 */
.L_x_11738:
        /* <DEDUP_REMOVED lines=9> */
.L_x_11740:
[----:B------:R-:W-:Y:S02]  /*15e40*/  IMAD.MOV.U32 R13, RZ, RZ, R4 ;  /* 0x000000ffff0d7224 */ /* 0x000fe400078e0004 */
[----:B------:R-:W-:Y:S02]  /*15e50*/  IMAD.MOV.U32 R12, RZ, RZ, 0x1 ;  /* 0x00000001ff0c7424 */ /* 0x000fe400078e00ff */
[----:B------:R-:W-:-:S07]  /*15e60*/  IMAD.MOV.U32 R3, RZ, RZ, R14 ;  /* 0x000000ffff037224 */ /* 0x000fce00078e000e */
[----:B------:R-:W-:Y:S05]  /*15e70*/  WARPSYNC.COLLECTIVE R15, `(.L_x_11741) ;  /* 0x000000000f087348 */ /* 0x000fea0003c00000 */
[----:B------:R0:W1:Y:S02]  /*15e80*/  SHFL.IDX P6, R14, R13, R12, R11 ;  /* 0x0000000c0d0e7389 */ /* 0x00006400000c000b */
[----:B01----:R-:W-:Y:S01]  /*15e90*/  ENDCOLLECTIVE ;  /* 0x000000000000791b */ /* 0x003fe20003800000 */
.L_x_11741:
        /* <DEDUP_REMOVED lines=15> */
.L_x_11742:
[----:B------:R-:W-:Y:S02]  /*15f90*/  @P0 IMAD R6, R5, 0x2, R17 ;  /* 0x0000000205060824 */ /* 0x000fe400078e0211 */
[----:B------:R-:W-:Y:S02]  /*15fa0*/  IMAD.MOV.U32 R13, RZ, RZ, R4 ;  /* 0x000000ffff0d7224 */ /* 0x000fe400078e0004 */
[----:B------:R-:W-:Y:S02]  /*15fb0*/  IMAD.MOV.U32 R12, RZ, RZ, 0x2 ;  /* 0x00000002ff0c7424 */ /* 0x000fe400078e00ff */
[----:B------:R-:W-:-:S07]  /*15fc0*/  IMAD.MOV.U32 R3, RZ, RZ, R14 ;  /* 0x000000ffff037224 */ /* 0x000fce00078e000e */
[----:B------:R-:W-:Y:S05]  /*15fd0*/  WARPSYNC.COLLECTIVE R15, `(.L_x_11743) ;  /* 0x000000000f087348 */ /* 0x000fea0003c00000 */
[----:B------:R0:W1:Y:S02]  /*15fe0*/  SHFL.IDX P6, R14, R13, R12, R11 ;  /* 0x0000000c0d0e7389 */ /* 0x00006400000c000b */
[----:B01----:R-:W-:Y:S01]  /*15ff0*/  ENDCOLLECTIVE ;  /* 0x000000000000791b */ /* 0x003fe20003800000 */
.L_x_11743:
        /* <DEDUP_REMOVED lines=15> */
.L_x_11744:
[----:B------:R-:W-:Y:S02]  /*160f0*/  @P0 IMAD R6, R5, 0x2, R17 ;  /* 0x0000000205060824 */ /* 0x000fe400078e0211 */
[----:B------:R-:W-:Y:S02]  /*16100*/  IMAD.MOV.U32 R13, RZ, RZ, R4 ;  /* 0x000000ffff0d7224 */ /* 0x000fe400078e0004 */
[----:B------:R-:W-:Y:S02]  /*16110*/  IMAD.MOV.U32 R12, RZ, RZ, 0x3 ;  /* 0x00000003ff0c7424 */ /* 0x000fe400078e00ff */
[----:B------:R-:W-:-:S07]  /*16120*/  IMAD.MOV.U32 R3, RZ, RZ, R14 ;  /* 0x000000ffff037224 */ /* 0x000fce00078e000e */
[----:B------:R-:W-:Y:S05]  /*16130*/  WARPSYNC.COLLECTIVE R15, `(.L_x_11745) ;  /* 0x000000000f087348 */ /* 0x000fea0003c00000 */
[----:B------:R0:W1:Y:S02]  /*16140*/  SHFL.IDX P6, R14, R13, R12, R11 ;  /* 0x0000000c0d0e7389 */ /* 0x00006400000c000b */
[----:B01----:R-:W-:Y:S01]  /*16150*/  ENDCOLLECTIVE ;  /* 0x000000000000791b */ /* 0x003fe20003800000 */
.L_x_11745:
        /* <DEDUP_REMOVED lines=15> */
.L_x_11746:
[----:B------:R-:W-:Y:S02]  /*16250*/  @P0 IMAD R6, R5, 0x2, R17 ;  /* 0x0000000205060824 */ /* 0x000fe400078e0211 */
[----:B------:R-:W-:Y:S02]  /*16260*/  IMAD.MOV.U32 R13, RZ, RZ, R4 ;  /* 0x000000ffff0d7224 */ /* 0x000fe400078e0004 */
[----:B------:R-:W-:Y:S02]  /*16270*/  IMAD.MOV.U32 R12, RZ, RZ, 0x4 ;  /* 0x00000004ff0c7424 */ /* 0x000fe400078e00ff */
[----:B------:R-:W-:-:S07]  /*16280*/  IMAD.MOV.U32 R3, RZ, RZ, R14 ;  /* 0x000000ffff037224 */ /* 0x000fce00078e000e */
[----:B------:R-:W-:Y:S05]  /*16290*/  WARPSYNC.COLLECTIVE R15, `(.L_x_11747) ;  /* 0x000000000f087348 */ /* 0x000fea0003c00000 */
[----:B------:R0:W1:Y:S02]  /*162a0*/  SHFL.IDX P6, R14, R13, R12, R11 ;  /* 0x0000000c0d0e7389 */ /* 0x00006400000c000b */
[----:B01----:R-:W-:Y:S01]  /*162b0*/  ENDCOLLECTIVE ;  /* 0x000000000000791b */ /* 0x003fe20003800000 */
.L_x_11747:
        /* <DEDUP_REMOVED lines=15> */
.L_x_11748:
[----:B------:R-:W-:Y:S02]  /*163b0*/  @P0 IMAD R6, R5, 0x2, R17 ;  /* 0x0000000205060824 */ /* 0x000fe400078e0211 */
[----:B------:R-:W-:Y:S02]  /*163c0*/  IMAD.MOV.U32 R13, RZ, RZ, R4 ;  /* 0x000000ffff0d7224 */ /* 0x000fe400078e0004 */
[----:B------:R-:W-:Y:S02]  /*163d0*/  IMAD.MOV.U32 R12, RZ, RZ, 0x5 ;  /* 0x00000005ff0c7424 */ /* 0x000fe400078e00ff */
[----:B------:R-:W-:-:S07]  /*163e0*/  IMAD.MOV.U32 R3, RZ, RZ, R14 ;  /* 0x000000ffff037224 */ /* 0x000fce00078e000e */
[----:B------:R-:W-:Y:S05]  /*163f0*/  WARPSYNC.COLLECTIVE R15, `(.L_x_11749) ;  /* 0x000000000f087348 */ /* 0x000fea0003c00000 */
[----:B------:R0:W1:Y:S02]  /*16400*/  SHFL.IDX P6, R14, R13, R12, R11 ;  /* 0x0000000c0d0e7389 */ /* 0x00006400000c000b */
[----:B01----:R-:W-:Y:S01]  /*16410*/  ENDCOLLECTIVE ;  /* 0x000000000000791b */ /* 0x003fe20003800000 */
.L_x_11749:
        /* <DEDUP_REMOVED lines=10> */
.L_x_11750:
[----:B------:R-:W-:Y:S01]  /*164c0*/  @!PT LDS RZ, [RZ] ;  /* 0x00000000fffff984 */ /* 0x000fe20000000800 */
[----:B------:R-:W-:Y:S01]  /*164d0*/  @!PT LDS RZ, [RZ] ;  /* 0x00000000fffff984 */ /* 0x000fe20000000800 */
[----:B------:R-:W-:Y:S01]  /*164e0*/  @!PT LDS RZ, [RZ] ;  /* 0x00000000fffff984 */ /* 0x000fe20000000800 */
[----:B------:R0:W-:Y:S01]  /*164f0*/  @P0 LDGSTS.E.BYPASS.LTC128B.128 [R6+0x1e400], desc[UR46][R2.64], !P2 ;  /* 0x1e40000002060fae */ /* 0x0001e2000d101d6e */
[----:B------:R-:W-:Y:S01]  /*16500*/  IMAD.MOV.U32 R0, RZ, RZ, R14 ;  /* 0x000000ffff007224 */ /* 0x000fe200078e000e */
[----:B------:R-:W-:Y:S06]  /*16510*/  BRA `(.L_x_11751) ;  /* 0xffffffbc00907947 */ /* 0x000fec000383ffff */
.L_x_11679:
[----:B------:R-:W-:Y:S02]  /*16520*/  IMAD.MOV.U32 R13, RZ, RZ, R4 ;  /* 0x000000ffff0d7224 */ /* 0x000fe400078e0004 */
[----:B------:R-:W-:Y:S02]  /*16530*/  IMAD.MOV.U32 R12, RZ, RZ, RZ ;  /* 0x000000ffff0c7224 */ /* 0x000fe400078e00ff */
[----:B------:R-:W-:Y:S02]  /*16540*/  IMAD.MOV.U32 R11, RZ, RZ, 0x181f ;  /* 0x0000181fff0b7424 */ /* 0x000fe400078e00ff */
[----:B------:R-:W-:Y:S02]  /*16550*/  IMAD.MOV.U32 R15, RZ, RZ, -0x1 ;  /* 0xffffffffff0f7424 */ /* 0x000fe400078e00ff */
[----:B------:R-:W-:Y:S02]  /*16560*/  IMAD R36, R36, R6, RZ ;  /* 0x0000000624247224 */ /* 0x000fe400078e02ff */
[----:B------:R-:W-:-:S07]  /*16570*/  IMAD.IADD R34, R8, 0x1, R34 ;  /* 0x0000000108227824 */ /* 0x000fce00078e0222 */
[----:B-1----:R-:W-:Y:S05]  /*16580*/  WARPSYNC.COLLECTIVE R15, `(.L_x_11752) ;  /* 0x000000000f087348 */ /* 0x002fea0003c00000 */
[----:B------:R0:W2:Y:S02]  /*16590*/  SHFL.IDX P6, R14, R13, R12, R11 ;  /* 0x0000000c0d0e7389 */ /* 0x0000a400000c000b */
[----:B012---:R-:W-:Y:S01]  /*165a0*/  ENDCOLLECTIVE ;  /* 0x000000000000791b */ /* 0x007fe20003800000 */
.L_x_11752:
[C---:B------:R-:W-:Y:S01]  /*165b0*/  VIADD R5, R34.reuse, 0x10 ;  /* 0x0000001022057836 */ /* 0x040fe20000000000 */
[----:B------:R-:W-:Y:S01]  /*165c0*/  ISETP.GE.AND P0, PT, R34, R36, PT ;  /* 0x000000242200720c */ /* 0x000fe20003f06270 */
[----:B------:R-:W-:Y:S02]  /*165d0*/  IMAD.MOV.U32 R13, RZ, RZ, R0 ;  /* 0x000000ffff0d7224 */ /* 0x000fe400078e0000 */
[----:B------:R-:W-:-:S10]  /*165e0*/  IMAD.MOV.U32 R2, RZ, RZ, R14 ;  /* 0x000000ffff027224 */ /* 0x000fd400078e000e */
[----:B------:R-:W-:Y:S05]  /*165f0*/  WARPSYNC.COLLECTIVE R15, `(.L_x_11753) ;  /* 0x000000000f087348 */ /* 0x000fea0003c00000 */
[----:B------:R0:W1:Y:S02]  /*16600*/  SHFL.IDX P6, R14, R13, R12, R11 ;  /* 0x0000000c0d0e7389 */ /* 0x00006400000c000b */
[----:B01----:R-:W-:Y:S01]  /*16610*/  ENDCOLLECTIVE ;  /* 0x000000000000791b */ /* 0x003fe20003800000 */
.L_x_11753:
[----:B------:R-:W-:Y:S02]  /*16620*/  IMAD.MOV.U32 R13, RZ, RZ, R4 ;  /* 0x000000ffff0d7224 */ /* 0x000fe400078e0004 */
[----:B------:R-:W-:Y:S02]  /*16630*/  IMAD.MOV.U32 R12, RZ, RZ, 0x1 ;  /* 0x00000001ff0c7424 */ /* 0x000fe400078e00ff */
[----:B------:R-:W-:-:S07]  /*16640*/  IMAD.MOV.U32 R3, RZ, RZ, R14 ;  /* 0x000000ffff037224 */ /* 0x000fce00078e000e */
[----:B------:R-:W-:Y:S05]  /*16650*/  WARPSYNC.COLLECTIVE R15, `(.L_x_11754) ;  /* 0x000000000f087348 */ /* 0x000fea0003c00000 */
[----:B------:R0:W1:Y:S02]  /*16660*/  SHFL.IDX P6, R14, R13, R12, R11 ;  /* 0x0000000c0d0e7389 */ /* 0x00006400000c000b */
[----:B01----:R-:W-:Y:S01]  /*16670*/  ENDCOLLECTIVE ;  /* 0x000000000000791b */ /* 0x003fe20003800000 */
.L_x_11754:
        /* <DEDUP_REMOVED lines=15> */
.L_x_11755:
[----:B------:R-:W-:Y:S02]  /*16770*/  IMAD.MOV.U32 R13, RZ, RZ, R4 ;  /* 0x000000ffff0d7224 */ /* 0x000fe400078e0004 */
[----:B------:R-:W-:Y:S02]  /*16780*/  IMAD.MOV.U32 R12, RZ, RZ, 0x2 ;  /* 0x00000002ff0c7424 */ /* 0x000fe400078e00ff */
[----:B------:R-:W-:-:S07]  /*16790*/  IMAD.MOV.U32 R3, RZ, RZ, R14 ;  /* 0x000000ffff037224 */ /* 0x000fce00078e000e */
[----:B------:R-:W-:Y:S05]  /*167a0*/  WARPSYNC.COLLECTIVE R15, `(.L_x_11756) ;  /* 0x000000000f087348 */ /* 0x000fea0003c00000 */
[----:B------:R0:W1:Y:S02]  /*167b0*/  SHFL.IDX P6, R14, R13, R12, R11 ;  /* 0x0000000c0d0e7389 */ /* 0x00006400000c000b */
[----:B01----:R-:W-:Y:S01]  /*167c0*/  ENDCOLLECTIVE ;  /* 0x000000000000791b */ /* 0x003fe20003800000 */
.L_x_11756:
        /* <DEDUP_REMOVED lines=16> */
.L_x_11757:
[----:B------:R-:W-:Y:S02]  /*168d0*/  IMAD.MOV.U32 R13, RZ, RZ, R4 ;  /* 0x000000ffff0d7224 */ /* 0x000fe400078e0004 */
[----:B------:R-:W-:Y:S02]  /*168e0*/  IMAD.MOV.U32 R12, RZ, RZ, 0x3 ;  /* 0x00000003ff0c7424 */ /* 0x000fe400078e00ff */
[----:B------:R-:W-:-:S07]  /*168f0*/  IMAD.MOV.U32 R3, RZ, RZ, R14 ;  /* 0x000000ffff037224 */ /* 0x000fce00078e000e */
[----:B------:R-:W-:Y:S05]  /*16900*/  WARPSYNC.COLLECTIVE R15, `(.L_x_11758) ;  /* 0x000000000f087348 */ /* 0x000fea0003c00000 */
[----:B------:R0:W1:Y:S02]  /*16910*/  SHFL.IDX P6, R14, R13, R12, R11 ;  /* 0x0000000c0d0e7389 */ /* 0x00006400000c000b */
[----:B01----:R-:W-:Y:S01]  /*16920*/  ENDCOLLECTIVE ;  /* 0x000000000000791b */ /* 0x003fe20003800000 */
.L_x_11758:
        /* <DEDUP_REMOVED lines=16> */
.L_x_11759:
[----:B------:R-:W-:Y:S02]  /*16a30*/  IMAD.MOV.U32 R13, RZ, RZ, R4 ;  /* 0x000000ffff0d7224 */ /* 0x000fe400078e0004 */
[----:B------:R-:W-:Y:S02]  /*16a40*/  IMAD.MOV.U32 R12, RZ, RZ, 0x4 ;  /* 0x00000004ff0c7424 */ /* 0x000fe400078e00ff */
[----:B------:R-:W-:-:S07]  /*16a50*/  IMAD.MOV.U32 R3, RZ, RZ, R14 ;  /* 0x000000ffff037224 */ /* 0x000fce00078e000e */
[----:B------:R-:W-:Y:S05]  /*16a60*/  WARPSYNC.COLLECTIVE R15, `(.L_x_11760) ;  /* 0x000000000f087348 */ /* 0x000fea0003c00000 */
[----:B------:R0:W1:Y:S02]  /*16a70*/  SHFL.IDX P6, R14, R13, R12, R11 ;  /* 0x0000000c0d0e7389 */ /* 0x00006400000c000b */
[----:B01----:R-:W-:Y:S01]  /*16a80*/  ENDCOLLECTIVE ;  /* 0x000000000000791b */ /* 0x003fe20003800000 */
.L_x_11760:
        /* <DEDUP_REMOVED lines=16> */
.L_x_11761:
[----:B------:R-:W-:Y:S02]  /*16b90*/  IMAD.MOV.U32 R13, RZ, RZ, R4 ;  /* 0x000000ffff0d7224 */ /* 0x000fe400078e0004 */
[----:B------:R-:W-:Y:S02]  /*16ba0*/  IMAD.MOV.U32 R12, RZ, RZ, 0x5 ;  /* 0x00000005ff0c7424 */ /* 0x000fe400078e00ff */
[----:B------:R-:W-:-:S07]  /*16bb0*/  IMAD.MOV.U32 R3, RZ, RZ, R14 ;  /* 0x000000ffff037224 */ /* 0x000fce00078e000e */
[----:B------:R-:W-:Y:S05]  /*16bc0*/  WARPSYNC.COLLECTIVE R15, `(.L_x_11762) ;  /* 0x000000000f087348 */ /* 0x000fea0003c00000 */
[----:B------:R0:W1:Y:S02]  /*16bd0*/  SHFL.IDX P6, R14, R13, R12, R11 ;  /* 0x0000000c0d0e7389 */ /* 0x00006400000c000b */
[----:B01----:R-:W-:Y:S01]  /*16be0*/  ENDCOLLECTIVE ;  /* 0x000000000000791b */ /* 0x003fe20003800000 */
.L_x_11762:
        /* <DEDUP_REMOVED lines=16> */
.L_x_11763:
[----:B------:R-:W-:Y:S02]  /*16cf0*/  IMAD.MOV.U32 R13, RZ, RZ, R4 ;  /* 0x000000ffff0d7224 */ /* 0x000fe400078e0004 */
[----:B------:R-:W-:Y:S02]  /*16d00*/  IMAD.MOV.U32 R12, RZ, RZ, 0x6 ;  /* 0x00000006ff0c7424 */ /* 0x000fe400078e00ff */
[----:B------:R-:W-:-:S07]  /*16d10*/  IMAD.MOV.U32 R3, RZ, RZ, R14 ;  /* 0x000000ffff037224 */ /* 0x000fce00078e000e */
[----:B------:R-:W-:Y:S05]  /*16d20*/  WARPSYNC.COLLECTIVE R15, `(.L_x_11764) ;  /* 0x000000000f087348 */ /* 0x000fea0003c00000 */
[----:B------:R0:W1:Y:S02]  /*16d30*/  SHFL.IDX P6, R14, R13, R12, R11 ;  /* 0x0000000c0d0e7389 */ /* 0x00006400000c000b */
[----:B01----:R-:W-:Y:S01]  /*16d40*/  ENDCOLLECTIVE ;  /* 0x000000000000791b */ /* 0x003fe20003800000 */
.L_x_11764:
        /* <DEDUP_REMOVED lines=16> */
.L_x_11765:
[----:B------:R-:W-:Y:S02]  /*16e50*/  IMAD.MOV.U32 R13, RZ, RZ, R4 ;  /* 0x000000ffff0d7224 */ /* 0x000fe400078e0004 */
[----:B------:R-:W-:Y:S02]  /*16e60*/  IMAD.MOV.U32 R12, RZ, RZ, 0x7 ;  /* 0x00000007ff0c7424 */ /* 0x000fe400078e00ff */
[----:B------:R-:W-:-:S07]  /*16e70*/  IMAD.MOV.U32 R3, RZ, RZ, R14 ;  /* 0x000000ffff037224 */ /* 0x000fce00078e000e */
[----:B------:R-:W-:Y:S05]  /*16e80*/  WARPSYNC.COLLECTIVE R15, `(.L_x_11766) ;  /* 0x000000000f087348 */ /* 0x000fea0003c00000 */
[----:B------:R0:W1:Y:S02]  /*16e90*/  SHFL.IDX P6, R14, R13, R12, R11 ;  /* 0x0000000c0d0e7389 */ /* 0x00006400000c000b */
[----:B01----:R-:W-:Y:S01]  /*16ea0*/  ENDCOLLECTIVE ;  /* 0x000000000000791b */ /* 0x003fe20003800000 */
.L_x_11766:
        /* <DEDUP_REMOVED lines=10> */
.L_x_11767:
[----:B------:R-:W-:Y:S01]  /*16f50*/  @!PT LDS RZ, [RZ] ;  /* 0x00000000fffff984 */ /* 0x000fe20000000800 */
[----:B------:R-:W-:Y:S01]  /*16f60*/  @!PT LDS RZ, [RZ] ;  /* 0x00000000fffff984 */ /* 0x000fe20000000800 */
[----:B------:R-:W-:Y:S01]  /*16f70*/  @!PT LDS RZ, [RZ] ;  /* 0x00000000fffff984 */ /* 0x000fe20000000800 */
[----:B------:R0:W-:Y:S01]  /*16f80*/  @!P0 LDGSTS.E.BYPASS.LTC128B.128 [R37+0x1b400], desc[UR46][R2.64], !P1 ;  /* 0x1b40000002258fae */ /* 0x0001e2000c901d6e */
[----:B------:R-:W-:Y:S01]  /*16f90*/  IMAD.MOV.U32 R0, RZ, RZ, R14 ;  /* 0x000000ffff007224 */ /* 0x000fe200078e000e */
[----:B------:R-:W-:Y:S06]  /*16fa0*/  BRA `(.L_x_11768) ;  /* 0xffffffbc00c47947 */ /* 0x000fec000383ffff */
.L_x_11682:
[----:B0-----:R0:W2:Y:S02]  /*16fb0*/  SYNCS.PHASECHK.TRANS64.TRYWAIT P0, [R17+URZ+0x22820], R0 ;  /* 0x02282000110075a7 */ /* 0x0010a4000800017f */
[----:B--2---:R-:W-:Y:S05]  /*16fc0*/  @!P0 NANOSLEEP.SYNCS 0x989680 ;  /* 0x009896800000895d */ /* 0x004fea0003900000 */
[----:B------:R-:W2:Y:S02]  /*16fd0*/  @!P0 SYNCS.PHASECHK.TRANS64 P0, [R17+URZ+0x22820], R0 ;  /* 0x02282000110085a7 */ /* 0x000ea4000800007f */
[----:B--2---:R-:W-:Y:S05]  /*16fe0*/  @!P0 BRA `(.L_x_11682) ;  /* 0xfffffffc00f08947 */ /* 0x004fea000383ffff */
[----:B------:R-:W-:Y:S05]  /*16ff0*/  BRA `(.L_x_11769) ;  /* 0xffffffc000207947 */ /* 0x000fea000383ffff */
.L_x_11685:
[----:B0-----:R0:W2:Y:S02]  /*17000*/  SYNCS.PHASECHK.TRANS64.TRYWAIT P0, [R19+URZ+0x22860], R0 ;  /* 0x02286000130075a7 */ /* 0x0010a4000800017f */
[----:B--2---:R-:W-:Y:S05]  /*17010*/  @!P0 NANOSLEEP.SYNCS 0x989680 ;  /* 0x009896800000895d */ /* 0x004fea0003900000 */
[----:B------:R-:W2:Y:S02]  /*17020*/  @!P0 SYNCS.PHASECHK.TRANS64 P0, [R19+URZ+0x22860], R0 ;  /* 0x02286000130085a7 */ /* 0x000ea4000800007f */
[----:B--2---:R-:W-:Y:S05]  /*17030*/  @!P0 BRA `(.L_x_11685) ;  /* 0xfffffffc00f08947 */ /* 0x004fea000383ffff */
[----:B------:R-:W-:Y:S05]  /*17040*/  BRA `(.L_x_11770) ;  /* 0xffffffc000307947 */ /* 0x000fea000383ffff */
.L_x_11686:
        /* <DEDUP_REMOVED lines=8> */
.L_x_11772:
[----:B------:R-:W-:Y:S05]  /*170d0*/  BSYNC B0 ;  /* 0x0000000000007941 */ /* 0x000fea0003800000 */
.L_x_11771:
        /* <DEDUP_REMOVED lines=13> */
.L_x_11773:
        /* <DEDUP_REMOVED lines=9> */
.L_x_11774:
        /* <DEDUP_REMOVED lines=17> */
.L_x_11775:
[----:B------:R-:W-:Y:S02]  /*17350*/  IMAD.MOV.U32 R13, RZ, RZ, R6 ;  /* 0x000000ffff0d7224 */ /* 0x000fe400078e0006 */
[----:B------:R-:W-:Y:S01]  /*17360*/  IMAD.MOV.U32 R12, RZ, RZ, 0x2 ;  /* 0x00000002ff0c7424 */ /* 0x000fe200078e00ff */
[----:B------:R-:W-:-:S13]  /*17370*/  IADD3 R2, P3, R14, R0, RZ ;  /* 0x000000000e027210 */ /* 0x000fda0007f7e0ff */
[----:B------:R-:W-:Y:S05]  /*17380*/  WARPSYNC.COLLECTIVE R15, `(.L_x_11776) ;  /* 0x000000000f087348 */ /* 0x000fea0003c00000 */
[----:B------:R0:W1:Y:S02]  /*17390*/  SHFL.IDX P6, R14, R13, R12, R11 ;  /* 0x0000000c0d0e7389 */ /* 0x00006400000c000b */
[----:B01----:R-:W-:Y:S01]  /*173a0*/  ENDCOLLECTIVE ;  /* 0x000000000000791b */ /* 0x003fe20003800000 */
.L_x_11776:
        /* <DEDUP_REMOVED lines=17> */
.L_x_11777:
[----:B------:R-:W-:Y:S02]  /*174c0*/  IMAD.MOV.U32 R13, RZ, RZ, R6 ;  /* 0x000000ffff0d7224 */ /* 0x000fe400078e0006 */
[----:B------:R-:W-:Y:S01]  /*174d0*/  IMAD.MOV.U32 R12, RZ, RZ, 0x3 ;  /* 0x00000003ff0c7424 */ /* 0x000fe200078e00ff */
[----:B------:R-:W-:-:S13]  /*174e0*/  IADD3 R2, P3, R14, R0, RZ ;  /* 0x000000000e027210 */ /* 0x000fda0007f7e0ff */
[----:B------:R-:W-:Y:S05]  /*174f0*/  WARPSYNC.COLLECTIVE R15, `(.L_x_11778) ;  /* 0x000000000f087348 */ /* 0x000fea0003c00000 */
[----:B------:R0:W1:Y:S02]  /*17500*/  SHFL.IDX P6, R14, R13, R12, R11 ;  /* 0x0000000c0d0e7389 */ /* 0x00006400000c000b */
[----:B01----:R-:W-:Y:S01]  /*17510*/  ENDCOLLECTIVE ;  /* 0x000000000000791b */ /* 0x003fe20003800000 */
.L_x_11778:
        /* <DEDUP_REMOVED lines=17> */
.L_x_11779:
[----:B------:R-:W-:Y:S02]  /*17630*/  IMAD.MOV.U32 R13, RZ, RZ, R6 ;  /* 0x000000ffff0d7224 */ /* 0x000fe400078e0006 */
[----:B------:R-:W-:Y:S01]  /*17640*/  IMAD.MOV.U32 R12, RZ, RZ, 0x4 ;  /* 0x00000004ff0c7424 */ /* 0x000fe200078e00ff */
[----:B------:R-:W-:-:S13]  /*17650*/  IADD3 R2, P3, R14, R0, RZ ;  /* 0x000000000e027210 */ /* 0x000fda0007f7e0ff */
[----:B------:R-:W-:Y:S05]  /*17660*/  WARPSYNC.COLLECTIVE R15, `(.L_x_11780) ;  /* 0x000000000f087348 */ /* 0x000fea0003c00000 */
[----:B------:R0:W1:Y:S02]  /*17670*/  SHFL.IDX P6, R14, R13, R12, R11 ;  /* 0x0000000c0d0e7389 */ /* 0x00006400000c000b */
[----:B01----:R-:W-:Y:S01]  /*17680*/  ENDCOLLECTIVE ;  /* 0x000000000000791b */ /* 0x003fe20003800000 */
.L_x_11780:
        /* <DEDUP_REMOVED lines=17> */
.L_x_11781:
[----:B------:R-:W-:Y:S02]  /*177a0*/  IMAD.MOV.U32 R13, RZ, RZ, R6 ;  /* 0x000000ffff0d7224 */ /* 0x000fe400078e0006 */
[----:B------:R-:W-:Y:S01]  /*177b0*/  IMAD.MOV.U32 R12, RZ, RZ, 0x5 ;  /* 0x00000005ff0c7424 */ /* 0x000fe200078e00ff */
[----:B------:R-:W-:-:S13]  /*177c0*/  IADD3 R2, P3, R14, R0, RZ ;  /* 0x000000000e027210 */ /* 0x000fda0007f7e0ff */
[----:B------:R-:W-:Y:S05]  /*177d0*/  WARPSYNC.COLLECTIVE R15, `(.L_x_11782) ;  /* 0x000000000f087348 */ /* 0x000fea0003c00000 */
[----:B------:R0:W1:Y:S02]  /*177e0*/  SHFL.IDX P6, R14, R13, R12, R11 ;  /* 0x0000000c0d0e7389 */ /* 0x00006400000c000b */
[----:B01----:R-:W-:Y:S01]  /*177f0*/  ENDCOLLECTIVE ;  /* 0x000000000000791b */ /* 0x003fe20003800000 */
.L_x_11782:
        /* <DEDUP_REMOVED lines=12> */
.L_x_11783:
        /* <DEDUP_REMOVED lines=9> */
.L_x_11693:
[----:B0-----:R0:W1:Y:S02]  /*17950*/  SYNCS.PHASECHK.TRANS64.TRYWAIT P0, [R6+URZ+0x22840], R21 ;  /* 0x02284015060075a7 */ /* 0x001064000800017f */
[----:B-1----:R-:W-:Y:S05]  /*17960*/  @!P0 NANOSLEEP.SYNCS 0x989680 ;  /* 0x009896800000895d */ /* 0x002fea0003900000 */
[----:B------:R-:W1:Y:S02]  /*17970*/  @!P0 SYNCS.PHASECHK.TRANS64 P0, [R6+URZ+0x22840], R21 ;  /* 0x02284015060085a7 */ /* 0x000e64000800007f */
[----:B-1----:R-:W-:Y:S05]  /*17980*/  @!P0 BRA `(.L_x_11693) ;  /* 0xfffffffc00f08947 */ /* 0x002fea000383ffff */
[----:B------:R-:W-:Y:S05]  /*17990*/  BRA `(.L_x_11785) ;  /* 0xffffffc000c47947 */ /* 0x000fea000383ffff */
.L_x_11694:
        /* <DEDUP_REMOVED lines=8> */
.L_x_11787:
[----:B------:R-:W-:Y:S05]  /*17a20*/  BSYNC B1 ;  /* 0x0000000000017941 */ /* 0x000fea0003800000 */
.L_x_11786:
        /* <DEDUP_REMOVED lines=9> */
.L_x_11788:
[----:B------:R-:W-:Y:S02]  /*17ac0*/  IMAD.MOV.U32 R13, RZ, RZ, R9 ;  /* 0x000000ffff0d7224 */ /* 0x000fe400078e0009 */
[----:B------:R-:W-:Y:S02]  /*17ad0*/  IMAD.MOV.U32 R12, RZ, RZ, 0x1 ;  /* 0x00000001ff0c7424 */ /* 0x000fe400078e00ff */
[----:B------:R-:W-:-:S07]  /*17ae0*/  IMAD.MOV.U32 R2, RZ, RZ, R14 ;  /* 0x000000ffff027224 */ /* 0x000fce00078e000e */
[----:B------:R-:W-:Y:S05]  /*17af0*/  WARPSYNC.COLLECTIVE R15, `(.L_x_11789) ;  /* 0x000000000f087348 */ /* 0x000fea0003c00000 */
[----:B------:R0:W1:Y:S02]  /*17b00*/  SHFL.IDX P6, R14, R13, R12, R11 ;  /* 0x0000000c0d0e7389 */ /* 0x00006400000c000b */
[----:B01----:R-:W-:Y:S01]  /*17b10*/  ENDCOLLECTIVE ;  /* 0x000000000000791b */ /* 0x003fe20003800000 */
.L_x_11789:
        /* <DEDUP_REMOVED lines=11> */
.L_x_11790:
[----:B------:R-:W-:Y:S02]  /*17bd0*/  IMAD.MOV.U32 R13, RZ, RZ, R9 ;  /* 0x000000ffff0d7224 */ /* 0x000fe400078e0009 */
[----:B------:R-:W-:Y:S02]  /*17be0*/  IMAD.MOV.U32 R12, RZ, RZ, 0x2 ;  /* 0x00000002ff0c7424 */ /* 0x000fe400078e00ff */
[----:B------:R-:W-:-:S07]  /*17bf0*/  IMAD.MOV.U32 R2, RZ, RZ, R14 ;  /* 0x000000ffff027224 */ /* 0x000fce00078e000e */
[----:B------:R-:W-:Y:S05]  /*17c00*/  WARPSYNC.COLLECTIVE R15, `(.L_x_11791) ;  /* 0x000000000f087348 */ /* 0x000fea0003c00000 */
[----:B------:R0:W1:Y:S02]  /*17c10*/  SHFL.IDX P6, R14, R13, R12, R11 ;  /* 0x0000000c0d0e7389 */ /* 0x00006400000c000b */
[----:B01----:R-:W-:Y:S01]  /*17c20*/  ENDCOLLECTIVE ;  /* 0x000000000000791b */ /* 0x003fe20003800000 */
.L_x_11791:
        /* <DEDUP_REMOVED lines=11> */
.L_x_11792:
[----:B------:R-:W-:Y:S02]  /*17ce0*/  IMAD.MOV.U32 R13, RZ, RZ, R9 ;  /* 0x000000ffff0d7224 */ /* 0x000fe400078e0009 */
[----:B------:R-:W-:Y:S02]  /*17cf0*/  IMAD.MOV.U32 R12, RZ, RZ, 0x3 ;  /* 0x00000003ff0c7424 */ /* 0x000fe400078e00ff */
[----:B------:R-:W-:-:S07]  /*17d00*/  IMAD.MOV.U32 R2, RZ, RZ, R14 ;  /* 0x000000ffff027224 */ /* 0x000fce00078e000e */
[----:B------:R-:W-:Y:S05]  /*17d10*/  WARPSYNC.COLLECTIVE R15, `(.L_x_11793) ;  /* 0x000000000f087348 */ /* 0x000fea0003c00000 */
[----:B------:R0:W1:Y:S02]  /*17d20*/  SHFL.IDX P6, R14, R13, R12, R11 ;  /* 0x0000000c0d0e7389 */ /* 0x00006400000c000b */
[----:B01----:R-:W-:Y:S01]  /*17d30*/  ENDCOLLECTIVE ;  /* 0x000000000000791b */ /* 0x003fe20003800000 */
.L_x_11793:
        /* <DEDUP_REMOVED lines=11> */
.L_x_11794:
[----:B------:R-:W-:Y:S02]  /*17df0*/  IMAD.MOV.U32 R13, RZ, RZ, R9 ;  /* 0x000000ffff0d7224 */ /* 0x000fe400078e0009 */
[----:B------:R-:W-:Y:S02]  /*17e00*/  IMAD.MOV.U32 R12, RZ, RZ, 0x4 ;  /* 0x00000004ff0c7424 */ /* 0x000fe400078e00ff */
[----:B------:R-:W-:-:S07]  /*17e10*/  IMAD.MOV.U32 R2, RZ, RZ, R14 ;  /* 0x000000ffff027224 */ /* 0x000fce00078e000e */
[----:B------:R-:W-:Y:S05]  /*17e20*/  WARPSYNC.COLLECTIVE R15, `(.L_x_11795) ;  /* 0x000000000f087348 */ /* 0x000fea0003c00000 */
[----:B------:R0:W1:Y:S02]  /*17e30*/  SHFL.IDX P6, R14, R13, R12, R11 ;  /* 0x0000000c0d0e7389 */ /* 0x00006400000c000b */
[----:B01----:R-:W-:Y:S01]  /*17e40*/  ENDCOLLECTIVE ;  /* 0x000000000000791b */ /* 0x003fe20003800000 */
.L_x_11795:
        /* <DEDUP_REMOVED lines=11> */
.L_x_11796:
[----:B------:R-:W-:Y:S02]  /*17f00*/  IMAD.MOV.U32 R13, RZ, RZ, R9 ;  /* 0x000000ffff0d7224 */ /* 0x000fe400078e0009 */
[----:B------:R-:W-:Y:S02]  /*17f10*/  IMAD.MOV.U32 R12, RZ, RZ, 0x5 ;  /* 0x00000005ff0c7424 */ /* 0x000fe400078e00ff */
[----:B------:R-:W-:-:S07]  /*17f20*/  IMAD.MOV.U32 R2, RZ, RZ, R14 ;  /* 0x000000ffff027224 */ /* 0x000fce00078e000e */
[----:B------:R-:W-:Y:S05]  /*17f30*/  WARPSYNC.COLLECTIVE R15, `(.L_x_11797) ;  /* 0x000000000f087348 */ /* 0x000fea0003c00000 */
[----:B------:R0:W1:Y:S02]  /*17f40*/  SHFL.IDX P6, R14, R13, R12, R11 ;  /* 0x0000000c0d0e7389 */ /* 0x00006400000c000b */
[----:B01----:R-:W-:Y:S01]  /*17f50*/  ENDCOLLECTIVE ;  /* 0x000000000000791b */ /* 0x003fe20003800000 */
.L_x_11797:
        /* <DEDUP_REMOVED lines=11> */
.L_x_11798:
[----:B------:R-:W-:Y:S01]  /*18010*/  IMAD.MOV.U32 R2, RZ, RZ, R14 ;  /* 0x000000ffff027224 */ /* 0x000fe200078e000e */
[----:B------:R-:W-:Y:S06]  /*18020*/  BRA `(.L_x_11799) ;  /* 0xffffffbc00f47947 */ /* 0x000fec000383ffff */
.L_x_11699:
[----:B---3--:R3:W4:Y:S02]  /*18030*/  SYNCS.PHASECHK.TRANS64.TRYWAIT P0, [R6+URZ+0x22860], R21 ;  /* 0x02286015060075a7 */ /* 0x008724000800017f */
[----:B----4-:R-:W-:Y:S05]  /*18040*/  @!P0 NANOSLEEP.SYNCS 0x989680 ;  /* 0x009896800000895d */ /* 0x010fea0003900000 */
[----:B------:R-:W4:Y:S02]  /*18050*/  @!P0 SYNCS.PHASECHK.TRANS64 P0, [R6+URZ+0x22860], R21 ;  /* 0x02286015060085a7 */ /* 0x000f24000800007f */
[----:B----4-:R-:W-:Y:S05]  /*18060*/  @!P0 BRA `(.L_x_11699) ;  /* 0xfffffffc00f08947 */ /* 0x010fea000383ffff */
[----:B------:R-:W-:Y:S05]  /*18070*/  BRA `(.L_x_11800) ;  /* 0xffffffc000447947 */ /* 0x000fea000383ffff */
.L_x_11700:
        /* <DEDUP_REMOVED lines=8> */
.L_x_11802:
[----:B------:R-:W-:Y:S05]  /*18100*/  BSYNC B1 ;  /* 0x0000000000017941 */ /* 0x000fea0003800000 */
.L_x_11801:
        /* <DEDUP_REMOVED lines=9> */
.L_x_11803:
[----:B------:R-:W-:Y:S02]  /*181a0*/  IMAD.MOV.U32 R13, RZ, RZ, R9 ;  /* 0x000000ffff0d7224 */ /* 0x000fe400078e0009 */
[----:B------:R-:W-:Y:S01]  /*181b0*/  IMAD.MOV.U32 R12, RZ, RZ, 0x1 ;  /* 0x00000001ff0c7424 */ /* 0x000fe200078e00ff */
[----:B------:R-:W-:-:S13]  /*181c0*/  IADD3 R2, P0, R14, R0, RZ ;  /* 0x000000000e027210 */ /* 0x000fda0007f1e0ff */
[----:B------:R-:W-:Y:S05]  /*181d0*/  WARPSYNC.COLLECTIVE R15, `(.L_x_11804) ;  /* 0x000000000f087348 */ /* 0x000fea0003c00000 */
[----:B------:R0:W1:Y:S02]  /*181e0*/  SHFL.IDX P6, R14, R13, R12, R11 ;  /* 0x0000000c0d0e7389 */ /* 0x00006400000c000b */
[----:B01----:R-:W-:Y:S01]  /*181f0*/  ENDCOLLECTIVE ;  /* 0x000000000000791b */ /* 0x003fe20003800000 */
.L_x_11804:
        /* <DEDUP_REMOVED lines=13> */
.L_x_11805:
[----:B------:R-:W-:Y:S02]  /*182d0*/  IMAD.MOV.U32 R13, RZ, RZ, R9 ;  /* 0x000000ffff0d7224 */ /* 0x000fe400078e0009 */
[----:B------:R-:W-:Y:S01]  /*182e0*/  IMAD.MOV.U32 R12, RZ, RZ, 0x2 ;  /* 0x00000002ff0c7424 */ /* 0x000fe200078e00ff */
[----:B------:R-:W-:-:S13]  /*182f0*/  IADD3 R2, P0, R14, R0, RZ ;  /* 0x000000000e027210 */ /* 0x000fda0007f1e0ff */
[----:B------:R-:W-:Y:S05]  /*18300*/  WARPSYNC.COLLECTIVE R15, `(.L_x_11806) ;  /* 0x000000000f087348 */ /* 0x000fea0003c00000 */
[----:B------:R0:W1:Y:S02]  /*18310*/  SHFL.IDX P6, R14, R13, R12, R11 ;  /* 0x0000000c0d0e7389 */ /* 0x00006400000c000b */
[----:B01----:R-:W-:Y:S01]  /*18320*/  ENDCOLLECTIVE ;  /* 0x000000000000791b */ /* 0x003fe20003800000 */
.L_x_11806:
        /* <DEDUP_REMOVED lines=13> */
.L_x_11807:
[----:B------:R-:W-:Y:S02]  /*18400*/  IMAD.MOV.U32 R13, RZ, RZ, R9 ;  /* 0x000000ffff0d7224 */ /* 0x000fe400078e0009 */
[----:B------:R-:W-:Y:S01]  /*18410*/  IMAD.MOV.U32 R12, RZ, RZ, 0x3 ;  /* 0x00000003ff0c7424 */ /* 0x000fe200078e00ff */
[----:B------:R-:W-:-:S13]  /*18420*/  IADD3 R2, P0, R14, R0, RZ ;  /* 0x000000000e027210 */ /* 0x000fda0007f1e0ff */
[----:B------:R-:W-:Y:S05]  /*18430*/  WARPSYNC.COLLECTIVE R15, `(.L_x_11808) ;  /* 0x000000000f087348 */ /* 0x000fea0003c00000 */
[----:B------:R0:W1:Y:S02]  /*18440*/  SHFL.IDX P6, R14, R13, R12, R11 ;  /* 0x0000000c0d0e7389 */ /* 0x00006400000c000b */
[----:B01----:R-:W-:Y:S01]  /*18450*/  ENDCOLLECTIVE ;  /* 0x000000000000791b */ /* 0x003fe20003800000 */
.L_x_11808:
        /* <DEDUP_REMOVED lines=13> */
.L_x_11809:
[----:B------:R-:W-:Y:S02]  /*18530*/  IMAD.MOV.U32 R13, RZ, RZ, R9 ;  /* 0x000000ffff0d7224 */ /* 0x000fe400078e0009 */
[----:B------:R-:W-:Y:S01]  /*18540*/  IMAD.MOV.U32 R12, RZ, RZ, 0x4 ;  /* 0x00000004ff0c7424 */ /* 0x000fe200078e00ff */
[----:B------:R-:W-:-:S13]  /*18550*/  IADD3 R2, P0, R14, R0, RZ ;  /* 0x000000000e027210 */ /* 0x000fda0007f1e0ff */
[----:B------:R-:W-:Y:S05]  /*18560*/  WARPSYNC.COLLECTIVE R15, `(.L_x_11810) ;  /* 0x000000000f087348 */ /* 0x000fea0003c00000 */
[----:B------:R0:W1:Y:S02]  /*18570*/  SHFL.IDX P6, R14, R13, R12, R11 ;  /* 0x0000000c0d0e7389 */ /* 0x00006400000c000b */
[----:B01----:R-:W-:Y:S01]  /*18580*/  ENDCOLLECTIVE ;  /* 0x000000000000791b */ /* 0x003fe20003800000 */
.L_x_11810:
        /* <DEDUP_REMOVED lines=13> */
.L_x_11811:
[----:B------:R-:W-:Y:S02]  /*18660*/  IMAD.MOV.U32 R13, RZ, RZ, R9 ;  /* 0x000000ffff0d7224 */ /* 0x000fe400078e0009 */
[----:B------:R-:W-:Y:S01]  /*18670*/  IMAD.MOV.U32 R12, RZ, RZ, 0x5 ;  /* 0x00000005ff0c7424 */ /* 0x000fe200078e00ff */
[----:B------:R-:W-:-:S13]  /*18680*/  IADD3 R2, P0, R14, R0, RZ ;  /* 0x000000000e027210 */ /* 0x000fda0007f1e0ff */
[----:B------:R-:W-:Y:S05]  /*18690*/  WARPSYNC.COLLECTIVE R15, `(.L_x_11812) ;  /* 0x000000000f087348 */ /* 0x000fea0003c00000 */
[----:B------:R0:W1:Y:S02]  /*186a0*/  SHFL.IDX P6, R14, R13, R12, R11 ;  /* 0x0000000c0d0e7389 */ /* 0x00006400000c000b */
[----:B01----:R-:W-:Y:S01]  /*186b0*/  ENDCOLLECTIVE ;  /* 0x000000000000791b */ /* 0x003fe20003800000 */
.L_x_11812:
        /* <DEDUP_REMOVED lines=13> */
.L_x_11813:
[----:B------:R-:W-:Y:S05]  /*18790*/  BRA `(.L_x_11814) ;  /* 0xffffffbc00907947 */ /* 0x000fea000383ffff */
.L_x_11708:
        /* <DEDUP_REMOVED lines=8> */
.L_x_11816:
[----:B------:R-:W-:Y:S05]  /*18820*/  BSYNC B0 ;  /* 0x0000000000007941 */ /* 0x000fea0003800000 */
.L_x_11815:
        /* <DEDUP_REMOVED lines=9> */
.L_x_11817:
        /* <DEDUP_REMOVED lines=18> */
.L_x_11818:
[----:B------:R-:W-:Y:S01]  /*189e0*/  IMAD.MOV.U32 R12, RZ, RZ, 0x2 ;  /* 0x00000002ff0c7424 */ /* 0x000fe200078e00ff */
[----:B------:R-:W-:-:S05]  /*189f0*/  SEL R6, R14, RZ, P1 ;  /* 0x000000ff0e067207 */ /* 0x000fca0000800000 */
[----:B------:R-:W-:-:S04]  /*18a00*/  IMAD.IADD R6, R5, 0x1, R6 ;  /* 0x0000000105067824 */ /* 0x000fc800078e0206 */
[----:B------:R-:W-:-:S07]  /*18a10*/  IMAD.MOV.U32 R13, RZ, RZ, R6 ;  /* 0x000000ffff0d7224 */ /* 0x000fce00078e0006 */
[----:B------:R-:W-:Y:S05]  /*18a20*/  WARPSYNC.COLLECTIVE R15, `(.L_x_11819) ;  /* 0x000000000f087348 */ /* 0x000fea0003c00000 */
[----:B------:R0:W1:Y:S02]  /*18a30*/  SHFL.UP P6, R14, R13, R12, R11 ;  /* 0x0400000c0d0e7389 */ /* 0x00006400000c000b */
[----:B01----:R-:W-:Y:S01]  /*18a40*/  ENDCOLLECTIVE ;  /* 0x000000000000791b */ /* 0x003fe20003800000 */
.L_x_11819:
[----:B------:R-:W-:Y:S01]  /*18a50*/  IMAD.MOV.U32 R12, RZ, RZ, 0x4 ;  /* 0x00000004ff0c7424 */ /* 0x000fe200078e00ff */
[----:B------:R-:W-:-:S05]  /*18a60*/  SEL R7, R14, RZ, P2 ;  /* 0x000000ff0e077207 */ /* 0x000fca0001000000 */
[----:B------:R-:W-:-:S04]  /*18a70*/  IMAD.IADD R7, R6, 0x1, R7 ;  /* 0x0000000106077824 */ /* 0x000fc800078e0207 */
[----:B------:R-:W-:-:S07]  /*18a80*/  IMAD.MOV.U32 R13, RZ, RZ, R7 ;  /* 0x000000ffff0d7224 */ /* 0x000fce00078e0007 */
[----:B------:R-:W-:Y:S05]  /*18a90*/  WARPSYNC.COLLECTIVE R15, `(.L_x_11820) ;  /* 0x000000000f087348 */ /* 0x000fea0003c00000 */
[----:B------:R0:W1:Y:S02]  /*18aa0*/  SHFL.UP P6, R14, R13, R12, R11 ;  /* 0x0400000c0d0e7389 */ /* 0x00006400000c000b */
[----:B01----:R-:W-:Y:S01]  /*18ab0*/  ENDCOLLECTIVE ;  /* 0x000000000000791b */ /* 0x003fe20003800000 */
.L_x_11820:
[----:B------:R-:W-:Y:S01]  /*18ac0*/  IMAD.MOV.U32 R12, RZ, RZ, 0x8 ;  /* 0x00000008ff0c7424 */ /* 0x000fe200078e00ff */
[----:B------:R-:W-:-:S05]  /*18ad0*/  SEL R2, R14, RZ, P3 ;  /* 0x000000ff0e027207 */ /* 0x000fca0001800000 */
[----:B------:R-:W-:-:S04]  /*18ae0*/  IMAD.IADD R2, R7, 0x1, R2 ;  /* 0x0000000107027824 */ /* 0x000fc800078e0202 */
[----:B------:R-:W-:-:S07]  /*18af0*/  IMAD.MOV.U32 R13, RZ, RZ, R2 ;  /* 0x000000ffff0d7224 */ /* 0x000fce00078e0002 */
[----:B------:R-:W-:Y:S05]  /*18b00*/  WARPSYNC.COLLECTIVE R15, `(.L_x_11821) ;  /* 0x000000000f087348 */ /* 0x000fea0003c00000 */
[----:B------:R0:W1:Y:S02]  /*18b10*/  SHFL.UP P6, R14, R13, R12, R11 ;  /* 0x0400000c0d0e7389 */ /* 0x00006400000c000b */
[----:B01----:R-:W-:Y:S01]  /*18b20*/  ENDCOLLECTIVE ;  /* 0x000000000000791b */ /* 0x003fe20003800000 */
.L_x_11821:
[----:B------:R-:W-:Y:S01]  /*18b30*/  IMAD.MOV.U32 R12, RZ, RZ, 0x10 ;  /* 0x00000010ff0c7424 */ /* 0x000fe200078e00ff */
[----:B------:R-:W-:-:S05]  /*18b40*/  SEL R3, R14, RZ, P4 ;  /* 0x000000ff0e037207 */ /* 0x000fca0002000000 */
[----:B------:R-:W-:-:S04]  /*18b50*/  IMAD.IADD R3, R2, 0x1, R3 ;  /* 0x0000000102037824 */ /* 0x000fc800078e0203 */
[----:B------:R-:W-:-:S07]  /*18b60*/  IMAD.MOV.U32 R13, RZ, RZ, R3 ;  /* 0x000000ffff0d7224 */ /* 0x000fce00078e0003 */
[----:B------:R-:W-:Y:S05]  /*18b70*/  WARPSYNC.COLLECTIVE R15, `(.L_x_11822) ;  /* 0x000000000f087348 */ /* 0x000fea0003c00000 */
[----:B------:R0:W1:Y:S02]  /*18b80*/  SHFL.UP P6, R14, R13, R12, R11 ;  /* 0x0400000c0d0e7389 */ /* 0x00006400000c000b */
[----:B01----:R-:W-:Y:S01]  /*18b90*/  ENDCOLLECTIVE ;  /* 0x000000000000791b */ /* 0x003fe20003800000 */
.L_x_11822:
        /* <DEDUP_REMOVED lines=8> */
.L_x_11823:
[----:B------:R-:W-:Y:S05]  /*18c20*/  BRA `(.L_x_11824) ;  /* 0xffffffbc00ec7947 */ /* 0x000fea000383ffff */
.L_x_11713:
        /* <DEDUP_REMOVED lines=8> */
.L_x_11826:
[----:B------:R-:W-:Y:S05]  /*18cb0*/  BSYNC B0 ;  /* 0x0000000000007941 */ /* 0x000fea0003800000 */
.L_x_11825:
        /* <DEDUP_REMOVED lines=8> */
.L_x_11827:
[----:B------:R-:W-:Y:S01]  /*18d40*/  IMAD.MOV.U32 R12, RZ, RZ, 0x4 ;  /* 0x00000004ff0c7424 */ /* 0x000fe200078e00ff */
[----:B------:R-:W-:-:S05]  /*18d50*/  SEL R2, R14, RZ, P2 ;  /* 0x000000ff0e027207 */ /* 0x000fca0001000000 */
[----:B------:R-:W-:-:S04]  /*18d60*/  IMAD.IADD R2, R13, 0x1, R2 ;  /* 0x000000010d027824 */ /* 0x000fc800078e0202 */
[----:B------:R-:W-:-:S07]  /*18d70*/  IMAD.MOV.U32 R13, RZ, RZ, R2 ;  /* 0x000000ffff0d7224 */ /* 0x000fce00078e0002 */
[----:B------:R-:W-:Y:S05]  /*18d80*/  WARPSYNC.COLLECTIVE R15, `(.L_x_11828) ;  /* 0x000000000f087348 */ /* 0x000fea0003c00000 */
[----:B------:R0:W1:Y:S02]  /*18d90*/  SHFL.UP P6, R14, R13, R12, R11 ;  /* 0x0400000c0d0e7389 */ /* 0x00006400000c000b */
[----:B01----:R-:W-:Y:S01]  /*18da0*/  ENDCOLLECTIVE ;  /* 0x000000000000791b */ /* 0x003fe20003800000 */
.L_x_11828:
[----:B------:R-:W-:Y:S01]  /*18db0*/  IMAD.MOV.U32 R12, RZ, RZ, 0x8 ;  /* 0x00000008ff0c7424 */ /* 0x000fe200078e00ff */
[----:B------:R-:W-:-:S05]  /*18dc0*/  SEL R3, R14, RZ, P3 ;  /* 0x000000ff0e037207 */ /* 0x000fca0001800000 */
[----:B------:R-:W-:-:S04]  /*18dd0*/  IMAD.IADD R3, R2, 0x1, R3 ;  /* 0x0000000102037824 */ /* 0x000fc800078e0203 */
[----:B------:R-:W-:-:S07]  /*18de0*/  IMAD.MOV.U32 R13, RZ, RZ, R3 ;  /* 0x000000ffff0d7224 */ /* 0x000fce00078e0003 */
[----:B------:R-:W-:Y:S05]  /*18df0*/  WARPSYNC.COLLECTIVE R15, `(.L_x_11829) ;  /* 0x000000000f087348 */ /* 0x000fea0003c00000 */
[----:B------:R0:W1:Y:S02]  /*18e00*/  SHFL.UP P6, R14, R13, R12, R11 ;  /* 0x0400000c0d0e7389 */ /* 0x00006400000c000b */
[----:B01----:R-:W-:Y:S01]  /*18e10*/  ENDCOLLECTIVE ;  /* 0x000000000000791b */ /* 0x003fe20003800000 */
.L_x_11829:
[----:B------:R-:W-:Y:S01]  /*18e20*/  IMAD.MOV.U32 R12, RZ, RZ, 0x10 ;  /* 0x00000010ff0c7424 */ /* 0x000fe200078e00ff */
[----:B------:R-:W-:-:S05]  /*18e30*/  SEL R4, R14, RZ, P4 ;  /* 0x000000ff0e047207 */ /* 0x000fca0002000000 */
[----:B------:R-:W-:-:S04]  /*18e40*/  IMAD.IADD R4, R3, 0x1, R4 ;  /* 0x0000000103047824 */ /* 0x000fc800078e0204 */
[----:B------:R-:W-:-:S07]  /*18e50*/  IMAD.MOV.U32 R13, RZ, RZ, R4 ;  /* 0x000000ffff0d7224 */ /* 0x000fce00078e0004 */
[----:B------:R-:W-:Y:S05]  /*18e60*/  WARPSYNC.COLLECTIVE R15, `(.L_x_11830) ;  /* 0x000000000f087348 */ /* 0x000fea0003c00000 */
[----:B------:R0:W1:Y:S02]  /*18e70*/  SHFL.UP P6, R14, R13, R12, R11 ;  /* 0x0400000c0d0e7389 */ /* 0x00006400000c000b */
[----:B01----:R-:W-:Y:S01]  /*18e80*/  ENDCOLLECTIVE ;  /* 0x000000000000791b */ /* 0x003fe20003800000 */
.L_x_11830:
        /* <DEDUP_REMOVED lines=8> */
.L_x_11831:
[----:B------:R-:W-:Y:S05]  /*18f10*/  BRA `(.L_x_11832) ;  /* 0xffffffbc00cc7947 */ /* 0x000fea000383ffff */
.L_x_11715:
[----:B------:R-:W-:Y:S01]  /*18f20*/  BSSY B0, `(.L_x_11833) ;  /* 0x0000006000007945 */ /* 0x000fe20003800000 */
[----:B------:R-:W-:Y:S01]  /*18f30*/  PLOP3.LUT P6, PT, P6, PT, PT, 0x8, 0x0 ;  /* 0x000000000000781c */ /* 0x000fe200037ce170 */
[----:B------:R-:W-:-:S12]  /*18f40*/  IMAD.MOV.U32 R15, RZ, RZ, -0x1 ;  /* 0xffffffffff0f7424 */ /* 0x000fd800078e00ff */
[----:B01----:R-:W-:Y:S05]  /*18f50*/  WARPSYNC.COLLECTIVE R15, `(.L_x_11834) ;  /* 0x000000000f087348 */ /* 0x003fea0003c00000 */
[----:B------:R-:W-:Y:S01]  /*18f60*/  VOTE.ANY R14, PT, P6 ;  /* 0x00000000000e7806 */ /* 0x000fe200030e0100 */
[----:B01----:R-:W-:Y:S06]  /*18f70*/  ENDCOLLECTIVE ;  /* 0x000000000000791b */ /* 0x003fec0003800000 */
.L_x_11834:
[----:B------:R-:W-:Y:S05]  /*18f80*/  BSYNC B0 ;  /* 0x0000000000007941 */ /* 0x000fea0003800000 */
.L_x_11833:
        /* <DEDUP_REMOVED lines=9> */
.L_x_11835:
[----:B------:R-:W-:Y:S01]  /*19020*/  IMAD.MOV.U32 R5, RZ, RZ, R14 ;  /* 0x000000ffff057224 */ /* 0x000fe200078e000e */
[----:B------:R-:W-:Y:S06]  /*19030*/  BRA `(.L_x_11836) ;  /* 0xffffffbc00bc7947 */ /* 0x000fec000383ffff */
.L_x_11717:
[----:B------:R-:W-:Y:S01]  /*19040*/  BSSY B0, `(.L_x_11837) ;  /* 0x0000007000007945 */ /* 0x000fe20003800000 */
[----:B------:R-:W-:Y:S02]  /*19050*/  IMAD.MOV.U32 R13, RZ, RZ, R6 ;  /* 0x000000ffff0d7224 */ /* 0x000fe400078e0006 */
[----:B------:R-:W-:Y:S02]  /*19060*/  IMAD.MOV.U32 R11, RZ, RZ, 0x1f ;  /* 0x0000001fff0b7424 */ /* 0x000fe400078e00ff */
[----:B------:R-:W-:-:S07]  /*19070*/  IMAD.MOV.U32 R15, RZ, RZ, -0x1 ;  /* 0xffffffffff0f7424 */ /* 0x000fce00078e00ff */
[----:B0123--:R-:W-:Y:S05]  /*19080*/  WARPSYNC.COLLECTIVE R15, `(.L_x_11838) ;  /* 0x000000000f087348 */ /* 0x00ffea0003c00000 */
[----:B------:R4:W0:Y:S02]  /*19090*/  SHFL.IDX P6, R14, R13, R12, R11 ;  /* 0x0000000c0d0e7389 */ /* 0x00082400000c000b */
[----:B01234-:R-:W-:Y:S01]  /*190a0*/  ENDCOLLECTIVE ;  /* 0x000000000000791b */ /* 0x01ffe20003800000 */
.L_x_11838:
[----:B------:R-:W-:Y:S05]  /*190b0*/  BSYNC B0 ;  /* 0x0000000000007941 */ /* 0x000fea0003800000 */
.L_x_11837:
[----:B------:R-:W-:Y:S05]  /*190c0*/  BRA `(.L_x_11716) ;  /* 0xffffffbc00b47947 */ /* 0x000fea000383ffff */
.L_x_11721:
[----:B0-----:R0:W1:Y:S02]  /*190d0*/  SYNCS.PHASECHK.TRANS64.TRYWAIT P0, [R7+URZ+0x22820], R0 ;  /* 0x02282000070075a7 */ /* 0x001064000800017f */
[----:B-1----:R-:W-:Y:S05]  /*190e0*/  @!P0 NANOSLEEP.SYNCS 0x989680 ;  /* 0x009896800000895d */ /* 0x002fea0003900000 */
[----:B------:R-:W1:Y:S02]  /*190f0*/  @!P0 SYNCS.PHASECHK.TRANS64 P0, [R7+URZ+0x22820], R0 ;  /* 0x02282000070085a7 */ /* 0x000e64000800007f */
[----:B-1----:R-:W-:Y:S05]  /*19100*/  @!P0 BRA `(.L_x_11721) ;  /* 0xfffffffc00f08947 */ /* 0x002fea000383ffff */
[----:B------:R-:W-:Y:S05]  /*19110*/  BRA `(.L_x_11839) ;  /* 0xffffffc4002c7947 */ /* 0x000fea000383ffff */
.L_x_11722:
        /* <DEDUP_REMOVED lines=11> */
.L_x_11841:
[----:B------:R-:W-:Y:S05]  /*191d0*/  BSYNC B0 ;  /* 0x0000000000007941 */ /* 0x000fea0003800000 */
.L_x_11840:
[----:B------:R-:W-:Y:S05]  /*191e0*/  BRA `(.L_x_11842) ;  /* 0xffffffc400147947 */ /* 0x000fea000383ffff */
.L_x_11725:
[----:B------:R-:W-:Y:S01]  /*191f0*/  BSSY B1, `(.L_x_11843) ;  /* 0x0000006000017945 */ /* 0x000fe20003800000 */
[----:B------:R-:W-:-:S07]  /*19200*/  IMAD.MOV.U32 R15, RZ, RZ, -0x1 ;  /* 0xffffffffff0f7424 */ /* 0x000fce00078e00ff */
[----:B0-234-:R-:W-:Y:S05]  /*19210*/  WARPSYNC.COLLECTIVE R15, `(.L_x_11844) ;  /* 0x000000000f0c7348 */ /* 0x01dfea0003c00000 */
[----:B------:R-:W-:Y:S02]  /*19220*/  ELECT P6, UR62, PT ;  /* 0x00000000003e782f */ /* 0x000fe400038c0000 */
[----:B------:R-:W-:Y:S01]  /*19230*/  MOV R14, UR62 ;  /* 0x0000003e000e7c02 */ /* 0x000fe20008000f00 */
[----:B0-234-:R-:W-:Y:S10]  /*19240*/  ENDCOLLECTIVE ;  /* 0x000000000000791b */ /* 0x01dff40003800000 */
.L_x_11844:
[----:B------:R-:W-:Y:S05]  /*19250*/  BSYNC B1 ;  /* 0x0000000000017941 */ /* 0x000fea0003800000 */
.L_x_11843:
[----:B------:R-:W-:Y:S05]  /*19260*/  BRA `(.L_x_11845) ;  /* 0xffffffc4000c7947 */ /* 0x000fea000383ffff */
.L_x_11727:
[----:B0-----:R0:W1:Y:S02]  /*19270*/  SYNCS.PHASECHK.TRANS64.TRYWAIT P1, [R5+URZ+0x22840], R0 ;  /* 0x02284000050075a7 */ /* 0x001064000802017f */
[----:B-1----:R-:W-:Y:S05]  /*19280*/  @!P1 NANOSLEEP.SYNCS 0x989680 ;  /* 0x009896800000995d */ /* 0x002fea0003900000 */
[----:B------:R-:W1:Y:S02]  /*19290*/  @!P1 SYNCS.PHASECHK.TRANS64 P1, [R5+URZ+0x22840], R0 ;  /* 0x02284000050095a7 */ /* 0x000e64000802007f */
[----:B-1----:R-:W-:Y:S05]  /*192a0*/  @!P1 BRA `(.L_x_11727) ;  /* 0xfffffffc00f09947 */ /* 0x002fea000383ffff */
[----:B------:R-:W-:Y:S05]  /*192b0*/  BRA `(.L_x_11846) ;  /* 0xffffffc4002c7947 */ /* 0x000fea000383ffff */
.L_x_11729:
[----:B-1----:R1:W0:Y:S02]  /*192c0*/  SYNCS.PHASECHK.TRANS64.TRYWAIT P1, [R3+URZ+0x22840], R2 ;  /* 0x02284002030075a7 */ /* 0x002224000802017f */
[----:B0-----:R-:W-:Y:S05]  /*192d0*/  @!P1 NANOSLEEP.SYNCS 0x989680 ;  /* 0x009896800000995d */ /* 0x001fea0003900000 */
[----:B------:R-:W0:Y:S02]  /*192e0*/  @!P1 SYNCS.PHASECHK.TRANS64 P1, [R3+URZ+0x22840], R2 ;  /* 0x02284002030095a7 */ /* 0x000e24000802007f */
[----:B0-----:R-:W-:Y:S05]  /*192f0*/  @!P1 BRA `(.L_x_11729) ;  /* 0xfffffffc00f09947 */ /* 0x001fea000383ffff */
[----:B------:R-:W-:Y:S05]  /*19300*/  BRA `(.L_x_11847) ;  /* 0xffffffc400387947 */ /* 0x000fea000383ffff */
.L_x_11731:
[----:B------:R0:W0:Y:S02]  /*19310*/  SYNCS.PHASECHK.TRANS64.TRYWAIT P1, [R5+URZ+0x22860], R0 ;  /* 0x02286000050075a7 */ /* 0x000024000802017f */
[----:B0-----:R-:W-:Y:S05]  /*19320*/  @!P1 NANOSLEEP.SYNCS 0x989680 ;  /* 0x009896800000995d */ /* 0x001fea0003900000 */
[----:B------:R-:W0:Y:S02]  /*19330*/  @!P1 SYNCS.PHASECHK.TRANS64 P1, [R5+URZ+0x22860], R0 ;  /* 0x02286000050095a7 */ /* 0x000e24000802007f */
[----:B0-----:R-:W-:Y:S05]  /*19340*/  @!P1 BRA `(.L_x_11731) ;  /* 0xfffffffc00f09947 */ /* 0x001fea000383ffff */
[----:B------:R-:W-:Y:S05]  /*19350*/  BRA `(.L_x_11848) ;  /* 0xffffffc400347947 */ /* 0x000fea000383ffff */
.L_x_11849:
        /* <DEDUP_REMOVED lines=10> */
.L_x_15560:


//--------------------- .text._ZN7cutlass13device_kernelIN5flash11enable_sm90INS1_16FlashAttnFwdSm90INS1_25CollectiveMainloopFwdSm90ILi2EN4cute5tupleIJNS5_1CILi1EEES8_S8_EEENS6_IJNS7_ILi128EEENS7_ILi96EEENS7_ILi64EEEEEELi256ENS_6half_tEfNS_4arch4Sm90ELb0ELb1ELb0ELb1ELb1ELb1ELb0ELb1ELb0ELb1ELb0ELb0EEENS1_21CollectiveEpilogueFwdINS6_IJSA_NS7_ILi256EEESB_EEES9_SE_SG_Li256ELb1ELb1ELb0ELb0EEENS1_36VarlenDynamicPersistentTileSchedulerILi128ELi96ELi256ELi128ELb0ELb1ELb1ELb1ELb0ELb1EEEEEEEEEvNT_6ParamsE --------------------------
	.section	.text._ZN7cutlass13device_kernelIN5flash11enable_sm90INS1_16FlashAttnFwdSm90INS1_25CollectiveMainloopFwdSm90ILi2EN4cute5tupleIJNS5_1CILi1EEES8_S8_EEENS6_IJNS7_ILi128EEENS7_ILi96EEENS7_ILi64EEEEEELi256ENS_6half_tEfNS_4arch4Sm90ELb0ELb1ELb0ELb1ELb1ELb1ELb0ELb1ELb0ELb1ELb0ELb0EEENS1_21CollectiveEpilogueFwdINS6_IJSA_NS7_ILi256EEESB_EEES9_SE_SG_Li256ELb1ELb1ELb0ELb0EEENS1_36VarlenDynamicPersistentTileSchedulerILi128ELi96ELi256ELi128ELb0ELb1ELb1ELb1ELb0ELb1EEEEEEEEEvNT_6ParamsE,"ax",@progbits
	.align	128
.text._ZN7cutlass13device_kernelIN5flash11enable_sm90INS1_16FlashAttnFwdSm90INS1_25CollectiveMainloopFwdSm90ILi2EN4cute5tupleIJNS5_1CILi1EEES8_S8_EEENS6_IJNS7_ILi128EEENS7_ILi96EEENS7_ILi64EEEEEELi256ENS_6half_tEfNS_4arch4Sm90ELb0ELb1ELb0ELb1ELb1ELb1ELb0ELb1ELb0ELb1ELb0ELb0EEENS1_21CollectiveEpilogueFwdINS6_IJSA_NS7_ILi256EEESB_EEES9_SE_SG_Li256ELb1ELb1ELb0ELb0EEENS1_36VarlenDynamicPersistentTileSchedulerILi128ELi96ELi256ELi128ELb0ELb1ELb1ELb1ELb0ELb1EEEEEEEEEvNT_6ParamsE:
        .type           _ZN7cutlass13device_kernelIN5flash11enable_sm90INS1_16FlashAttnFwdSm90INS1_25CollectiveMainloopFwdSm90ILi2EN4cute5tupleIJNS5_1CILi1EEES8_S8_EEENS6_IJNS7_ILi128EEENS7_ILi96EEENS7_ILi64EEEEEELi256ENS_6half_tEfNS_4arch4Sm90ELb0ELb1ELb0ELb1ELb1ELb1ELb0ELb1ELb0ELb1ELb0ELb0EEENS1_21CollectiveEpilogueFwdINS6_IJSA_NS7_ILi256EEESB_EEES9_SE_SG_Li256ELb1ELb1ELb0ELb0EEENS1_36VarlenDynamicPersistentTileSchedulerILi128ELi96ELi256ELi128ELb0ELb1ELb1ELb1ELb0ELb1EEEEEEEEEvNT_6ParamsE,@function
        .size           _ZN7cutlass13device_kernelIN5flash11enable_sm90INS1_16FlashAttnFwdSm90INS1_25CollectiveMainloopFwdSm90ILi2EN4cute5tupleIJNS5_1CILi1EEES8_S8_EEENS6_IJNS7_ILi128EEENS7_ILi96EEENS7_ILi64EEEEEELi256ENS_6half_tEfNS_4arch4Sm90ELb0ELb1ELb0ELb1ELb1ELb1ELb0ELb1ELb0ELb1ELb0ELb0EEENS1_21CollectiveEpilogueFwdINS6_IJSA_NS7_ILi256EEESB_EEES9_SE_SG_Li256ELb1ELb1ELb0ELb0EEENS1_36VarlenDynamicPersistentTileSchedulerILi128ELi96ELi256ELi128ELb0ELb1ELb1ELb1ELb0ELb1EEEEEEEEEvNT_6ParamsE,(.L_x_15561 - _ZN7cutlass13device_kernelIN5flash11enable_sm90INS1_16FlashAttnFwdSm90INS1_25CollectiveMainloopFwdSm90ILi2EN4cute5tupleIJNS5_1CILi1EEES8_S8_EEENS6_IJNS7_ILi128EEENS7_ILi96EEENS7_ILi64EEEEEELi256ENS_6half_tEfNS_4arch4Sm90ELb0ELb1ELb0ELb1ELb1ELb1ELb0ELb1ELb0ELb1ELb0ELb0EEENS1_21CollectiveEpilogueFwdINS6_IJSA_NS7_ILi256EEESB_EEES9_SE_SG_Li256ELb1ELb1ELb0ELb0EEENS1_36VarlenDynamicPersistentTileSchedulerILi128ELi96ELi256ELi128ELb0ELb1ELb1ELb1ELb0ELb1EEEEEEEEEvNT_6ParamsE)
        .other          _ZN7cutlass13device_kernelIN5flash11enable_sm90INS1_16FlashAttnFwdSm90INS1_25CollectiveMainloopFwdSm90ILi2EN4cute5tupleIJNS5_1CILi1EEES8_S8_EEENS6_IJNS7_ILi128EEENS7_ILi96EEENS7_ILi64EEEEEELi256ENS_6half_tEfNS_4arch4Sm90ELb0ELb1ELb0ELb1ELb1ELb1ELb0ELb1ELb0ELb1ELb0ELb0EEENS1_21CollectiveEpilogueFwdINS6_IJSA_NS7_ILi256EEESB_EEES9_SE_SG_Li256ELb1ELb1ELb0ELb0EEENS1_36VarlenDynamicPersistentTileSchedulerILi128ELi96ELi256ELi128ELb0ELb1ELb1ELb1ELb0ELb1EEEEEEEEEvNT_6ParamsE,@"STO_CUDA_ENTRY STV_DEFAULT"
_ZN7cutlass13device_kernelIN5flash11enable_sm90INS1_16FlashAttnFwdSm90INS1_25CollectiveMainloopFwdSm90ILi2EN4cute5tupleIJNS5_1CILi1EEES8_S8_EEENS6_IJNS7_ILi128EEENS7_ILi96EEENS7_ILi64EEEEEELi256ENS_6half_tEfNS_4arch4Sm90ELb0ELb1ELb0ELb1ELb1ELb1ELb0ELb1ELb0ELb1ELb0ELb0EEENS1_21CollectiveEpilogueFwdINS6_IJSA_NS7_ILi256EEESB_EEES9_SE_SG_Li256ELb1ELb1ELb0ELb0EEENS1_36VarlenDynamicPersistentTileSchedulerILi128ELi96ELi256ELi128ELb0ELb1ELb1ELb1ELb0ELb1EEEEEEEEEvNT_6ParamsE:
        /* <DEDUP_REMOVED lines=23> */
.L_x_11851:
[----:B------:R-:W-:Y:S05]  /*0170*/  BSYNC B0 ;  /* 0x0000000000007941 */ /* 0x000fea0003800000 */
.L_x_11850:
        /* <DEDUP_REMOVED lines=41> */
.L_x_11852:
        /* <DEDUP_REMOVED lines=22> */
.L_x_11853:
        /* <DEDUP_REMOVED lines=18> */
.L_x_11854:
        /* <DEDUP_REMOVED lines=22> */
.L_x_11855:
        /* <DEDUP_REMOVED lines=22> */
.L_x_11856:
        /* <DEDUP_REMOVED lines=8> */
.L_x_11859:
[----:B------:R-:W-:-:S08]  /*09d0*/  NOP ;  /* 0x0000000000007918 */ /* 0x000fd00000000000 */
[----:B------:R-:W0:Y:S02]  /*09e0*/  USETMAXREG.TRY_ALLOC.CTAPOOL UP0, 0xe8 ;  /* 0x000000e8000079c8 */ /* 0x000e240008000600 */
[----:B0-----:R-:W-:-:S13]  /*09f0*/  PLOP3.LUT P0, PT, PT, PT, UP0, 0x80, 0x0 ;  /* 0x000000000000781c */ /* 0x001fda0003f0f008 */
[----:B------:R-:W-:Y:S05]  /*0a00*/  @!P0 BRA `(.L_x_11859) ;  /* 0xfffffffc00f08947 */ /* 0x000fea000383ffff */
[----:B------:R-:W2:Y:S01]  /*0a10*/  LDL.LU R11, [R1+0x400] ;  /* 0x00040000010b7983 */ /* 0x000ea20000300800 */
[----:B------:R-:W0:Y:S01]  /*0a20*/  S2R R0, SR_TID.X ;  /* 0x0000000000007919 */ /* 0x000e220000002100 */
[----:B------:R-:W1:Y:S01]  /*0a30*/  S2UR UR4, SR_CgaCtaId ;  /* 0x00000000000479c3 */ /* 0x000e620000008800 */
[----:B0-----:R-:W-:-:S07]  /*0a40*/  SHF.R.U32.HI R12, RZ, 0x7, R0 ;  /* 0x00000007ff0c7819 */ /* 0x001fce0000011600 */
[----:B------:R-:W-:Y:S06]  /*0a50*/  BAR.ARV 0x8, 0x180 ;  /* 0x0206000000007b1d */ /* 0x000fec0000002000 */
[----:B------:R-:W-:-:S13]  /*0a60*/  ISETP.NE.AND P0, PT, R12, 0x1, PT ;  /* 0x000000010c00780c */ /* 0x000fda0003f05270 */
[----:B------:R-:W-:Y:S08]  /*0a70*/  @!P0 BAR.ARV 0x9, 0x100 ;  /* 0x0244000000008b1d */ /* 0x000ff00000002000 */
[----:B------:R-:W-:Y:S01]  /*0a80*/  BAR.SYNC.DEFER_BLOCKING 0x5, 0x180 ;  /* 0x0146000000007b1d */ /* 0x000fe20000010000 */
[----:B-1----:R-:W-:Y:S01]  /*0a90*/  IMAD.U32 R27, RZ, RZ, UR4 ;  /* 0x00000004ff1b7e24 */ /* 0x002fe2000f8e00ff */
[----:B------:R-:W-:-:S04]  /*0aa0*/  MOV R148, 0x400 ;  /* 0x0000040000947802 */ /* 0x000fc80000000f00 */
[----:B------:R-:W-:Y:S01]  /*0ab0*/  LEA R148, R27, R148, 0x18 ;  /* 0x000000941b947211 */ /* 0x000fe200078ec0ff */
[----:B------:R-:W-:-:S04]  /*0ac0*/  ULDC UR4, c[0x0][0xc3c] ;  /* 0x00030f0000047ab9 */ /* 0x000fc80000000800 */
[----:B------:R-:W0:Y:S04]  /*0ad0*/  LDS.128 R124, [R148+0x228d0] ;  /* 0x0228d000947c7984 */ /* 0x000e280000000c00 */
[----:B------:R1:W-:Y:S04]  /*0ae0*/  STL.64 [R1+0x1b8], RZ ;  /* 0x0001b8ff01007387 */ /* 0x0003e80000100a00 */
[----:B------:R1:W-:Y:S01]  /*0af0*/  STL [R1+0x1c0], RZ ;  /* 0x0001c0ff01007387 */ /* 0x0003e20000100800 */
[----:B------:R-:W-:Y:S01]  /*0b00*/  UIADD3 UR38, UP0, UR44, 0x1b8, URZ ;  /* 0x000001b82c267890 */ /* 0x000fe2000ff1e03f */
[----:B------:R-:W-:Y:S06]  /*0b10*/  BAR.ARV 0x4, 0x180 ;  /* 0x0106000000007b1d */ /* 0x000fec0000002000 */
[----:B------:R-:W-:Y:S01]  /*0b20*/  UIADD3.X UR39, URZ, UR45, URZ, UP0, !UPT ;  /* 0x0000002d3f277290 */ /* 0x000fe200087fe43f */
[----:B--2---:R-:W-:-:S04]  /*0b30*/  LOP3.LUT R11, R11, 0xfff7ffff, RZ, 0xc0, !PT ;  /* 0xfff7ffff0b0b7812 */ /* 0x004fc800078ec0ff */
[----:B------:R-:W-:-:S05]  /*0b40*/  @P0 LOP3.LUT R11, R11, 0x80000, RZ, 0xfc, !PT ;  /* 0x000800000b0b0812 */ /* 0x000fca00078efcff */
[----:B------:R1:W-:Y:S01]  /*0b50*/  STL [R1+0x400], R11 ;  /* 0x0004000b01007387 */ /* 0x0003e20000100800 */
[----:B0-----:R-:W-:-:S13]  /*0b60*/  ISETP.GE.AND P0, PT, R127, UR4, PT ;  /* 0x000000047f007c0c */ /* 0x001fda000bf06270 */
[----:B-1----:R-:W-:Y:S05]  /*0b70*/  @P0 BRA `(.L_x_11860) ;  /* 0x0000028400dc0947 */ /* 0x002fea0003800000 */
[----:B------:R-:W-:Y:S01]  /*0b80*/  VIADD R219, R0, 0xffffff80 ;  /* 0xffffff8000db7836 */ /* 0x000fe20000000000 */
[----:B------:R-:W-:Y:S01]  /*0b90*/  LOP3.LUT R11, R11, 0xffefffff, RZ, 0xc0, !PT ;  /* 0xffefffff0b0b7812 */ /* 0x000fe200078ec0ff */
[----:B------:R-:W-:Y:S01]  /*0ba0*/  IMAD.MOV.U32 R208, RZ, RZ, 0x20 ;  /* 0x00000020ffd07424 */ /* 0x000fe200078e00ff */
[----:B------:R-:W-:Y:S01]  /*0bb0*/  IADD3 R213, R12, 0x8, RZ ;  /* 0x000000080cd57810 */ /* 0x000fe20007ffe0ff */
[----:B------:R-:W-:Y:S01]  /*0bc0*/  IMAD.MOV.U32 R19, RZ, RZ, RZ ;  /* 0x000000ffff137224 */ /* 0x000fe200078e00ff */
[----:B------:R-:W-:Y:S01]  /*0bd0*/  SHF.R.S32.HI R0, RZ, 0x1f, R219 ;  /* 0x0000001fff007819 */ /* 0x000fe200000114db */
[----:B------:R-:W-:Y:S01]  /*0be0*/  IMAD.MOV.U32 R154, RZ, RZ, RZ ;  /* 0x000000ffff9a7224 */ /* 0x000fe200078e00ff */
[----:B------:R-:W-:Y:S02]  /*0bf0*/  UMOV UR37, URZ ;  /* 0x0000003f00257c82 */ /* 0x000fe40008000000 */
[CC--:B------:R-:W-:Y:S02]  /*0c00*/  LEA.HI R3, R0.reuse, R219.reuse, RZ, 0x7 ;  /* 0x000000db00037211 */ /* 0x0c0fe400078f38ff */
[----:B------:R-:W-:-:S02]  /*0c10*/  LEA.HI R7, R0, R219, RZ, 0x4 ;  /* 0x000000db00077211 */ /* 0x000fc400078f20ff */
[----:B------:R-:W-:Y:S02]  /*0c20*/  LOP3.LUT R2, R3, 0xffffff80, RZ, 0xc0, !PT ;  /* 0xffffff8003027812 */ /* 0x000fe400078ec0ff */
[----:B------:R-:W-:Y:S02]  /*0c30*/  SHF.R.S32.HI R228, RZ, 0x7, R3 ;  /* 0x00000007ffe47819 */ /* 0x000fe40000011403 */
[----:B------:R-:W-:Y:S01]  /*0c40*/  SHF.R.S32.HI R10, RZ, 0x4, R7 ;  /* 0x00000004ff0a7819 */ /* 0x000fe20000011407 */
[----:B------:R-:W-:Y:S01]  /*0c50*/  IMAD.IADD R227, R219, 0x1, -R2 ;  /* 0x00000001dbe37824 */ /* 0x000fe200078e0a02 */
[----:B------:R-:W-:Y:S02]  /*0c60*/  LEA.HI R3, R3, R228, RZ, 0x1 ;  /* 0x000000e403037211 */ /* 0x000fe400078f08ff */
[----:B------:R-:W-:Y:S02]  /*0c70*/  LEA.HI R8, R0, R219, RZ, 0x5 ;  /* 0x000000db00087211 */ /* 0x000fe400078f28ff */
[----:B------:R-:W-:-:S02]  /*0c80*/  SHF.R.S32.HI R2, RZ, 0x1f, R227 ;  /* 0x0000001fff027819 */ /* 0x000fc400000114e3 */
[----:B------:R-:W-:Y:S02]  /*0c90*/  LOP3.LUT R3, R3, 0x3fffffe, RZ, 0xc0, !PT ;  /* 0x03fffffe03037812 */ /* 0x000fe400078ec0ff */
[CC--:B------:R-:W-:Y:S02]  /*0ca0*/  LEA.HI R4, R2.reuse, R227.reuse, RZ, 0x2 ;  /* 0x000000e302047211 */ /* 0x0c0fe400078f10ff */
[----:B------:R-:W-:Y:S01]  /*0cb0*/  LEA.HI R2, R2, R227, RZ, 0x5 ;  /* 0x000000e302027211 */ /* 0x000fe200078f28ff */
[----:B------:R-:W-:Y:S01]  /*0cc0*/  IMAD.IADD R3, R228, 0x1, -R3 ;  /* 0x00000001e4037824 */ /* 0x000fe200078e0a03 */
[--C-:B------:R-:W-:Y:S02]  /*0cd0*/  SHF.R.S32.HI R5, RZ, 0x2, R4.reuse ;  /* 0x00000002ff057819 */ /* 0x100fe40000011404 */
[----:B------:R-:W-:Y:S02]  /*0ce0*/  SHF.R.S32.HI R6, RZ, 0x1f, R4 ;  /* 0x0000001fff067819 */ /* 0x000fe40000011404 */
[----:B------:R-:W-:-:S02]  /*0cf0*/  SHF.R.S32.HI R2, RZ, 0x5, R2 ;  /* 0x00000005ff027819 */ /* 0x000fc40000011402 */
[----:B------:R-:W-:Y:S02]  /*0d00*/  LEA.HI R6, R6, R5, RZ, 0x3 ;  /* 0x0000000506067211 */ /* 0x000fe400078f18ff */
[----:B------:R-:W-:Y:S02]  /*0d10*/  LEA.HI R9, R7, R10, RZ, 0x1 ;  /* 0x0000000a07097211 */ /* 0x000fe400078f08ff */
[----:B------:R-:W-:Y:S02]  /*0d20*/  LOP3.LUT R6, R6, 0xfffffff8, RZ, 0xc0, !PT ;  /* 0xfffffff806067812 */ /* 0x000fe400078ec0ff */
[----:B------:R-:W-:Y:S02]  /*0d30*/  LOP3.LUT R9, R9, 0x1ffffffe, RZ, 0xc0, !PT ;  /* 0x1ffffffe09097812 */ /* 0x000fe400078ec0ff */
[----:B------:R-:W-:Y:S01]  /*0d40*/  LOP3.LUT R4, R4, 0x7ffffffc, RZ, 0xc0, !PT ;  /* 0x7ffffffc04047812 */ /* 0x000fe200078ec0ff */
[----:B------:R-:W-:Y:S01]  /*0d50*/  IMAD.IADD R5, R5, 0x1, -R6 ;  /* 0x0000000105057824 */ /* 0x000fe200078e0a06 */
[----:B------:R-:W-:Y:S01]  /*0d60*/  LOP3.LUT R6, R7, 0x3fffff0, RZ, 0xc0, !PT ;  /* 0x03fffff007067812 */ /* 0x000fe200078ec0ff */
[----:B------:R-:W-:Y:S01]  /*0d70*/  IMAD.IADD R9, R10, 0x1, -R9 ;  /* 0x000000010a097824 */ /* 0x000fe200078e0a09 */
[----:B------:R-:W-:Y:S01]  /*0d80*/  SHF.R.S32.HI R7, RZ, 0x5, R8 ;  /* 0x00000005ff077819 */ /* 0x000fe20000011408 */
[----:B------:R-:W-:-:S02]  /*0d90*/  IMAD R2, R2, 0x10, R5 ;  /* 0x0000001002027824 */ /* 0x000fc400078e0205 */
[----:B------:R-:W-:Y:S02]  /*0da0*/  IMAD.IADD R6, R219, 0x1, -R6 ;  /* 0x00000001db067824 */ /* 0x000fe400078e0a06 */
[----:B------:R-:W-:Y:S01]  /*0db0*/  IMAD R220, R3, 0x40, R2 ;  /* 0x0000004003dc7824 */ /* 0x000fe200078e0202 */
[CC--:B------:R-:W-:Y:S01]  /*0dc0*/  LEA.HI R2, R0.reuse, R219.reuse, RZ, 0x2 ;  /* 0x000000db00027211 */ /* 0x0c0fe200078f10ff */
[C---:B------:R-:W-:Y:S01]  /*0dd0*/  IMAD R6, R7.reuse, 0x10, R6 ;  /* 0x0000001007067824 */ /* 0x040fe200078e0206 */
[----:B------:R-:W-:Y:S01]  /*0de0*/  LEA.HI R0, R0, R219, RZ, 0x3 ;  /* 0x000000db00007211 */ /* 0x000fe200078f18ff */
[----:B------:R-:W-:Y:S01]  /*0df0*/  IMAD.SHL.U32 R200, R7, 0x200, RZ ;  /* 0x0000020007c87824 */ /* 0x000fe200078e00ff */
[--C-:B------:R-:W-:Y:S01]  /*0e00*/  SHF.R.S32.HI R152, RZ, 0x2, R2.reuse ;  /* 0x00000002ff987819 */ /* 0x100fe20000011402 */
[----:B------:R-:W-:Y:S01]  /*0e10*/  IMAD R6, R6, 0x8, R9 ;  /* 0x0000000806067824 */ /* 0x000fe200078e0209 */
[----:B------:R-:W-:Y:S01]  /*0e20*/  SHF.R.S32.HI R3, RZ, 0x1f, R2 ;  /* 0x0000001fff037819 */ /* 0x000fe20000011402 */
[----:B------:R-:W-:Y:S01]  /*0e30*/  IMAD.IADD R4, R227, 0x1, -R4 ;  /* 0x00000001e3047824 */ /* 0x000fe200078e0a04 */
[----:B------:R-:W-:Y:S01]  /*0e40*/  LOP3.LUT R222, R2, 0xfffffffc, RZ, 0xc0, !PT ;  /* 0xfffffffc02de7812 */ /* 0x000fe200078ec0ff */
[----:B------:R-:W-:Y:S01]  /*0e50*/  VIADD R187, R152, 0x40 ;  /* 0x0000004098bb7836 */ /* 0x000fe20000000000 */
[----:B------:R-:W-:-:S02]  /*0e60*/  LEA.HI R3, R3, R152, RZ, 0x3 ;  /* 0x0000009803037211 */ /* 0x000fc400078f18ff */
[----:B------:R-:W-:Y:S01]  /*0e70*/  SHF.R.S32.HI R218, RZ, 0x3, R0 ;  /* 0x00000003ffda7819 */ /* 0x000fe20000011400 */
[----:B------:R-:W-:Y:S01]  /*0e80*/  IMAD.IADD R222, R219, 0x1, -R222 ;  /* 0x00000001dbde7824 */ /* 0x000fe200078e0ade */
[----:B------:R-:W-:Y:S01]  /*0e90*/  LOP3.LUT R3, R3, 0xfffffff8, RZ, 0xc0, !PT ;  /* 0xfffffff803037812 */ /* 0x000fe200078ec0ff */
[----:B------:R-:W-:Y:S01]  /*0ea0*/  IMAD.SHL.U32 R202, R187, 0x40, RZ ;  /* 0x00000040bbca7824 */ /* 0x000fe200078e00ff */
[----:B------:R-:W-:Y:S01]  /*0eb0*/  LOP3.LUT R224, R0, 0xfffffff8, RZ, 0xc0, !PT ;  /* 0xfffffff800e07812 */ /* 0x000fe200078ec0ff */
[C---:B------:R-:W-:Y:S01]  /*0ec0*/  IMAD.SHL.U32 R16, R222.reuse, 0x8, RZ ;  /* 0x00000008de107824 */ /* 0x040fe200078e00ff */
[----:B------:R-:W-:Y:S01]  /*0ed0*/  LEA.HI R0, R222, R222, RZ, 0x1 ;  /* 0x000000dede007211 */ /* 0x000fe200078f08ff */
[----:B------:R-:W-:Y:S01]  /*0ee0*/  IMAD.IADD R3, R152, 0x1, -R3 ;  /* 0x0000000198037824 */ /* 0x000fe200078e0a03 */
[----:B------:R-:W-:Y:S01]  /*0ef0*/  SHF.R.S32.HI R2, RZ, 0x1f, R187 ;  /* 0x0000001fff027819 */ /* 0x000fe200000114bb */
[----:B------:R-:W-:Y:S01]  /*0f00*/  IMAD.IADD R224, R219, 0x1, -R224 ;  /* 0x00000001dbe07824 */ /* 0x000fe200078e0ae0 */
[----:B------:R-:W-:Y:S01]  /*0f10*/  LOP3.LUT R5, R0, 0x1ffffffe, RZ, 0xc0, !PT ;  /* 0x1ffffffe00057812 */ /* 0x000fe200078ec0ff */
[C---:B------:R-:W-:Y:S01]  /*0f20*/  IMAD.SHL.U32 R201, R3.reuse, 0x40, RZ ;  /* 0x0000004003c97824 */ /* 0x040fe200078e00ff */
[----:B------:R-:W-:Y:S01]  /*0f30*/  LOP3.LUT P0, RZ, R3, 0x4, RZ, 0xc0, !PT ;  /* 0x0000000403ff7812 */ /* 0x000fe2000780c0ff */
[----:B------:R-:W-:Y:S01]  /*0f40*/  IMAD.SHL.U32 R195, R224, 0x8, RZ ;  /* 0x00000008e0c37824 */ /* 0x000fe200078e00ff */
[----:B------:R-:W-:Y:S01]  /*0f50*/  LEA.HI R2, R2, R187, RZ, 0x3 ;  /* 0x000000bb02027211 */ /* 0x000fe200078f18ff */
[----:B------:R-:W-:Y:S01]  /*0f60*/  IMAD.SHL.U32 R22, R222, 0x4, RZ ;  /* 0x00000004de167824 */ /* 0x000fe200078e00ff */
[----:B------:R-:W-:Y:S01]  /*0f70*/  LOP3.LUT R201, R201, 0x1c0, RZ, 0xc0, !PT ;  /* 0x000001c0c9c97812 */ /* 0x000fe200078ec0ff */
[----:B------:R-:W-:Y:S01]  /*0f80*/  VIADD R18, R16, 0x20 ;  /* 0x0000002010127836 */ /* 0x000fe20000000000 */
[----:B------:R-:W-:Y:S01]  /*0f90*/  LOP3.LUT R202, R202, 0x1c0, RZ, 0xc0, !PT ;  /* 0x000001c0caca7812 */ /* 0x000fe200078ec0ff */
[----:B------:R-:W-:Y:S01]  /*0fa0*/  IMAD.SHL.U32 R2, R2, 0x40, RZ ;  /* 0x0000004002027824 */ /* 0x000fe200078e00ff */
[----:B------:R-:W-:Y:S01]  /*0fb0*/  LOP3.LUT R0, R201, 0x18, R16, 0xf8, !PT ;  /* 0x00000018c9007812 */ /* 0x000fe200078ef810 */
[C---:B------:R-:W-:Y:S01]  /*0fc0*/  VIADD R166, R16.reuse, 0x40 ;  /* 0x0000004010a67836 */ /* 0x040fe20000000000 */
[----:B------:R-:W-:Y:S01]  /*0fd0*/  SHF.R.U32.HI R203, RZ, 0x3, R201 ;  /* 0x00000003ffcb7819 */ /* 0x000fe200000116c9 */
[C---:B------:R-:W-:Y:S01]  /*0fe0*/  VIADD R186, R16.reuse, 0x80 ;  /* 0x0000008010ba7836 */ /* 0x040fe20000000000 */
[----:B------:R-:W-:Y:S01]  /*0ff0*/  SHF.R.U32.HI R206, RZ, 0x3, R202 ;  /* 0x00000003ffce7819 */ /* 0x000fe200000116ca */
[----:B------:R-:W-:Y:S01]  /*1000*/  VIADD R185, R16, 0xa0 ;  /* 0x000000a010b97836 */ /* 0x000fe20000000000 */
[----:B------:R-:W-:Y:S01]  /*1010*/  LOP3.LUT R225, R0, R203, RZ, 0x3c, !PT ;  /* 0x000000cb00e17212 */ /* 0x000fe200078e3cff */
[----:B------:R-:W-:Y:S01]  /*1020*/  IMAD.SHL.U32 R0, R6, 0x8, RZ ;  /* 0x0000000806007824 */ /* 0x000fe200078e00ff */
[----:B------:R-:W-:Y:S01]  /*1030*/  @P0 LOP3.LUT R11, R11, 0x100000, RZ, 0xfc, !PT ;  /* 0x001000000b0b0812 */ /* 0x000fe200078efcff */
[----:B------:R-:W-:Y:S01]  /*1040*/  VIADD R184, R16, 0xc0 ;  /* 0x000000c010b87836 */ /* 0x000fe20000000000 */
[----:B------:R-:W-:Y:S01]  /*1050*/  LOP3.LUT R3, R202, 0x38, R16, 0xf8, !PT ;  /* 0x00000038ca037812 */ /* 0x000fe200078ef810 */
[----:B------:R-:W-:Y:S01]  /*1060*/  VIADD R167, R16, 0xe0 ;  /* 0x000000e010a77836 */ /* 0x000fe20000000000 */
[----:B------:R0:W-:Y:S01]  /*1070*/  STL [R1+0x408], R0 ;  /* 0x0004080001007387 */ /* 0x0001e20000100800 */
[----:B------:R-:W-:Y:S01]  /*1080*/  LOP3.LUT R207, R2, 0xfffffe00, RZ, 0xc0, !PT ;  /* 0xfffffe0002cf7812 */ /* 0x000fe200078ec0ff */
[----:B------:R-:W-:Y:S01]  /*1090*/  VIADD R155, R22, 0x10 ;  /* 0x00000010169b7836 */ /* 0x000fe20000000000 */
[----:B------:R-:W-:Y:S01]  /*10a0*/  SEL R208, R208, 0xffffffe0, !P0 ;  /* 0xffffffe0d0d07807 */ /* 0x000fe20004000000 */
[----:B------:R0:W-:Y:S01]  /*10b0*/  STL [R1+0x400], R11 ;  /* 0x0004000b01007387 */ /* 0x0001e20000100800 */
[----:B------:R-:W-:Y:S01]  /*10c0*/  VIADD R197, R195, 0x40 ;  /* 0x00000040c3c57836 */ /* 0x000fe20000000000 */
[----:B------:R-:W-:Y:S01]  /*10d0*/  LOP3.LUT R3, R207, R3, R206, 0xf6, !PT ;  /* 0x00000003cf037212 */ /* 0x000fe200078ef6ce */
[----:B------:R-:W-:Y:S01]  /*10e0*/  VIADD R196, R195, 0x80 ;  /* 0x00000080c3c47836 */ /* 0x000fe20000000000 */
[----:B------:R-:W-:Y:S01]  /*10f0*/  LOP3.LUT R209, R225, R200, RZ, 0xfc, !PT ;  /* 0x000000c8e1d17212 */ /* 0x000fe200078efcff */
[----:B------:R-:W-:Y:S01]  /*1100*/  VIADD R198, R195, 0xc0 ;  /* 0x000000c0c3c67836 */ /* 0x000fe20000000000 */
[----:B------:R-:W-:Y:S01]  /*1110*/  IADD3 R164, R16, 0x60, RZ ;  /* 0x0000006010a47810 */ /* 0x000fe20007ffe0ff */
[----:B------:R-:W-:Y:S01]  /*1120*/  IMAD.IADD R5, R222, 0x1, -R5 ;  /* 0x00000001de057824 */ /* 0x000fe200078e0a05 */
[----:B------:R-:W-:Y:S01]  /*1130*/  SHF.R.S32.HI R17, RZ, 0x1f, R16 ;  /* 0x0000001fff117819 */ /* 0x000fe20000011410 */
[----:B------:R-:W-:Y:S01]  /*1140*/  IMAD R226, R3, 0x2, R148 ;  /* 0x0000000203e27824 */ /* 0x000fe200078e0294 */
[----:B------:R-:W-:Y:S01]  /*1150*/  SHF.R.S32.HI R217, RZ, 0x1f, R195 ;  /* 0x0000001fffd97819 */ /* 0x000fe200000114c3 */
[----:B------:R-:W-:Y:S01]  /*1160*/  IMAD.IADD R209, R208, 0x1, R209 ;  /* 0x00000001d0d17824 */ /* 0x000fe200078e02d1 */
[----:B------:R-:W-:Y:S01]  /*1170*/  SHF.R.S32.HI R153, RZ, 0x1f, R18 ;  /* 0x0000001fff997819 */ /* 0x000fe20000011412 */
[----:B------:R-:W-:Y:S01]  /*1180*/  IMAD R229, R5, 0x8, R220 ;  /* 0x0000000805e57824 */ /* 0x000fe200078e02dc */
[----:B------:R-:W-:-:S02]  /*1190*/  SHF.R.S32.HI R193, RZ, 0x1f, R166 ;  /* 0x0000001fffc17819 */ /* 0x000fc400000114a6 */
[----:B------:R-:W-:Y:S02]  /*11a0*/  SHF.R.S32.HI R192, RZ, 0x1f, R164 ;  /* 0x0000001fffc07819 */ /* 0x000fe400000114a4 */
[----:B------:R-:W-:Y:S02]  /*11b0*/  SHF.R.S32.HI R191, RZ, 0x1f, R186 ;  /* 0x0000001fffbf7819 */ /* 0x000fe400000114ba */
[----:B------:R-:W-:Y:S02]  /*11c0*/  SHF.R.S32.HI R190, RZ, 0x1f, R185 ;  /* 0x0000001fffbe7819 */ /* 0x000fe400000114b9 */
[----:B------:R-:W-:Y:S02]  /*11d0*/  SHF.R.S32.HI R189, RZ, 0x1f, R184 ;  /* 0x0000001fffbd7819 */ /* 0x000fe400000114b8 */
[----:B------:R-:W-:Y:S02]  /*11e0*/  SHF.R.S32.HI R188, RZ, 0x1f, R167 ;  /* 0x0000001fffbc7819 */ /* 0x000fe400000114a7 */
[----:B------:R-:W-:-:S02]  /*11f0*/  SHF.R.S32.HI R223, RZ, 0x1f, R155 ;  /* 0x0000001fffdf7819 */ /* 0x000fc4000001149b */
[----:B------:R-:W-:Y:S02]  /*1200*/  SHF.R.S32.HI R216, RZ, 0x1f, R197 ;  /* 0x0000001fffd87819 */ /* 0x000fe400000114c5 */
[----:B------:R-:W-:Y:S02]  /*1210*/  SHF.R.S32.HI R215, RZ, 0x1f, R196 ;  /* 0x0000001fffd77819 */ /* 0x000fe400000114c4 */
[----:B------:R-:W-:Y:S02]  /*1220*/  SHF.R.S32.HI R214, RZ, 0x1f, R198 ;  /* 0x0000001fffd67819 */ /* 0x000fe400000114c6 */
[----:B0-----:R-:W-:-:S07]  /*1230*/  SHF.L.U32 R221, R4, 0x1, RZ ;  /* 0x0000000104dd7819 */ /* 0x001fce00000006ff */
.L_x_12092:
[----:B------:R-:W-:Y:S05]  /*1240*/  YIELD ;  /* 0x0000000000007946 */ /* 0x000fea0003800000 */
[----:B------:R-:W-:Y:S01]  /*1250*/  ULDC.64 UR4, c[0x0][0xa28] ;  /* 0x00028a0000047ab9 */ /* 0x000fe20000000a00 */
[----:B0---4-:R-:W0:Y:S01]  /*1260*/  LDC.64 R4, c[0x0][0xa08] ;  /* 0x00028200ff047b82 */ /* 0x011e220000000a00 */
[----:B------:R-:W-:Y:S01]  /*1270*/  ISETP.NE.U32.AND P1, PT, RZ, UR4, PT ;  /* 0x00000004ff007c0c */ /* 0x000fe2000bf25070 */
[----:B------:R-:W-:Y:S02]  /*1280*/  IMAD.MOV.U32 R11, RZ, RZ, RZ ;  /* 0x000000ffff0b7224 */ /* 0x000fe400078e00ff */
[----:B------:R-:W-:Y:S01]  /*1290*/  IMAD.MOV.U32 R49, RZ, RZ, RZ ;  /* 0x000000ffff317224 */ /* 0x000fe200078e00ff */
[----:B------:R-:W-:Y:S01]  /*12a0*/  ISETP.NE.AND.EX P1, PT, RZ, UR5, PT, P1 ;  /* 0x00000005ff007c0c */ /* 0x000fe2000bf25310 */
[----:B------:R-:W-:-:S02]  /*12b0*/  ULDC.64 UR4, c[0x0][0xa18] ;  /* 0x0002860000047ab9 */ /* 0x000fc40000000a00 */
[----:B------:R-:W-:-:S04]  /*12c0*/  ISETP.NE.U32.AND P2, PT, RZ, UR4, PT ;  /* 0x00000004ff007c0c */ /* 0x000fc8000bf45070 */
[----:B------:R-:W-:Y:S01]  /*12d0*/  ISETP.NE.AND.EX P2, PT, RZ, UR5, PT, P2 ;  /* 0x00000005ff007c0c */ /* 0x000fe2000bf45320 */
[----:B------:R-:W-:Y:S02]  /*12e0*/  ULDC.64 UR4, c[0x0][0xa08] ;  /* 0x0002820000047ab9 */ /* 0x000fe40000000a00 */
[----:B------:R-:W-:-:S03]  /*12f0*/  ISETP.NE.U32.AND P0, PT, RZ, UR4, PT ;  /* 0x00000004ff007c0c */ /* 0x000fc6000bf05070 */
[----:B-1----:R-:W1:Y:S01]  /*1300*/  @P1 LDC.64 R2, c[0x0][0xa28] ;  /* 0x00028a00ff021b82 */ /* 0x002e620000000a00 */
[----:B------:R-:W-:Y:S01]  /*1310*/  ISETP.NE.AND.EX P0, PT, RZ, UR5, PT, P0 ;  /* 0x00000005ff007c0c */ /* 0x000fe2000bf05300 */
[----:B0--3--:R-:W-:-:S06]  /*1320*/  IMAD.WIDE R8, R127, 0x4, R4 ;  /* 0x000000047f087825 */ /* 0x009fcc00078e0204 */
[----:B------:R-:W0:Y:S01]  /*1330*/  @P2 LDC.64 R6, c[0x0][0xa18] ;  /* 0x00028600ff062b82 */ /* 0x000e220000000a00 */
[----:B------:R-:W-:Y:S02]  /*1340*/  ULDC UR4, c[0x0][0x288] ;  /* 0x0000a20000047ab9 */ /* 0x000fe40000000800 */
[----:B------:R-:W-:Y:S01]  /*1350*/  IMAD.U32 R28, RZ, RZ, UR4 ;  /* 0x00000004ff1c7e24 */ /* 0x000fe2000f8e00ff */
[----:B------:R-:W-:Y:S02]  /*1360*/  ULDC.64 UR4, c[0x0][0x418] ;  /* 0x0001060000047ab9 */ /* 0x000fe40000000a00 */
[----:B--2---:R2:W5:Y:S01]  /*1370*/  @P0 LDG.E R49, desc[UR42][R8.64] ;  /* 0x0000002a08310981 */ /* 0x004562000c1e1900 */
[----:B-1----:R-:W-:-:S05]  /*1380*/  @P1 IMAD.WIDE R2, R127, 0x4, R2 ;  /* 0x000000047f021825 */ /* 0x002fca00078e0202 */
[----:B------:R2:W5:Y:S01]  /*1390*/  @P1 LDG.E R11, desc[UR42][R2.64] ;  /* 0x0000002a020b1981 */ /* 0x000562000c1e1900 */
[----:B0-----:R-:W-:-:S05]  /*13a0*/  @P2 IMAD.WIDE R4, R127, 0x4, R6 ;  /* 0x000000047f042825 */ /* 0x001fca00078e0206 */
        /* <DEDUP_REMOVED lines=8> */
[----:B------:R-:W-:Y:S02]  /*1430*/  IMAD.U32 R47, RZ, RZ, UR5 ;  /* 0x00000005ff2f7e24 */ /* 0x000fe4000f8e00ff */
[----:B------:R-:W-:Y:S01]  /*1440*/  IMAD.U32 R32, RZ, RZ, UR4 ;  /* 0x00000004ff207e24 */ /* 0x000fe2000f8e00ff */
        /* <DEDUP_REMOVED lines=10> */
.L_x_11861:
[----:B------:R-:W-:Y:S01]  /*14f0*/  ULDC.64 UR4, c[0x0][0xa20] ;  /* 0x0002880000047ab9 */ /* 0x000fe20000000a00 */
[----:B------:R-:W-:Y:S01]  /*1500*/  IMAD.MOV.U32 R211, RZ, RZ, R126 ;  /* 0x000000ffffd37224 */ /* 0x000fe200078e007e */
[----:B------:R-:W-:Y:S01]  /*1510*/  ISETP.NE.U32.AND P1, PT, RZ, UR4, PT ;  /* 0x00000004ff007c0c */ /* 0x000fe2000bf25070 */
[----:B------:R-:W-:-:S03]  /*1520*/  IMAD.MOV.U32 R212, RZ, RZ, R127 ;  /* 0x000000ffffd47224 */ /* 0x000fc600078e007f */
[----:B------:R-:W-:-:S13]  /*1530*/  ISETP.NE.AND.EX P1, PT, RZ, UR5, PT, P1 ;  /* 0x00000005ff007c0c */ /* 0x000fda000bf25310 */
[----:B------:R-:W-:Y:S05]  /*1540*/  @!P1 BRA `(.L_x_11862) ;  /* 0x0000000000109947 */ /* 0x000fea0003800000 */
[----:B------:R-:W0:Y:S02]  /*1550*/  LDC.64 R2, c[0x0][0xa20] ;  /* 0x00028800ff027b82 */ /* 0x000e240000000a00 */
[----:B0-----:R-:W-:-:S05]  /*1560*/  IMAD.WIDE R2, R127, 0x4, R2 ;  /* 0x000000047f027825 */ /* 0x001fca00078e0202 */
[----:B------:R0:W5:Y:S01]  /*1570*/  LDG.E R32, desc[UR42][R2.64] ;  /* 0x0000002a02207981 */ /* 0x000162000c1e1900 */
[----:B------:R-:W-:Y:S05]  /*1580*/  BRA `(.L_x_11863) ;  /* 0x0000000000107947 */ /* 0x000fea0003800000 */
.L_x_11862:
[----:B------:R-:W-:Y:S05]  /*1590*/  @!P0 BRA `(.L_x_11863) ;  /* 0x00000000000c8947 */ /* 0x000fea0003800000 */
[----:B------:R-:W2:Y:S04]  /*15a0*/  LDG.E R3, desc[UR42][R8.64] ;  /* 0x0000002a08037981 */ /* 0x000ea8000c1e1900 */
[----:B------:R-:W2:Y:S02]  /*15b0*/  LDG.E R32, desc[UR42][R8.64+0x4] ;  /* 0x0000042a08207981 */ /* 0x000ea4000c1e1900 */
[----:B--2---:R-:W-:-:S07]  /*15c0*/  IMAD.IADD R32, R32, 0x1, -R3 ;  /* 0x0000000120207824 */ /* 0x004fce00078e0a03 */
.L_x_11863:
[----:B------:R-:W-:Y:S01]  /*15d0*/  ULDC.64 UR4, c[0x0][0xa10] ;  /* 0x0002840000047ab9 */ /* 0x000fe20000000a00 */
[----:B------:R-:W1:Y:S01]  /*15e0*/  LDC R8, c[0x0][0x448] ;  /* 0x00011200ff087b82 */ /* 0x000e620000000800 */
[----:B------:R-:W-:-:S04]  /*15f0*/  ISETP.NE.U32.AND P0, PT, RZ, UR4, PT ;  /* 0x00000004ff007c0c */ /* 0x000fc8000bf05070 */
[----:B------:R-:W-:Y:S01]  /*1600*/  ISETP.NE.AND.EX P0, PT, RZ, UR5, PT, P0 ;  /* 0x00000005ff007c0c */ /* 0x000fe2000bf05300 */
[----:B------:R-:W-:Y:S02]  /*1610*/  ULDC.64 UR4, c[0x0][0xa30] ;  /* 0x00028c0000047ab9 */ /* 0x000fe40000000a00 */
[----:B------:R-:W-:Y:S01]  /*1620*/  ISETP.NE.U32.AND P1, PT, RZ, UR4, PT ;  /* 0x00000004ff007c0c */ /* 0x000fe2000bf25070 */
[----:B0----5:R-:W-:Y:S01]  /*1630*/  IMAD.MOV.U32 R2, RZ, RZ, R32 ;  /* 0x000000ffff027224 */ /* 0x021fe200078e0020 */
[----:B------:R-:W0:Y:S02]  /*1640*/  LDC.64 R12, c[0x0][0x9e0] ;  /* 0x00027800ff0c7b82 */ /* 0x000e240000000a00 */
[----:B------:R-:W-:-:S06]  /*1650*/  ISETP.NE.AND.EX P1, PT, RZ, UR5, PT, P1 ;  /* 0x00000005ff007c0c */ /* 0x000fcc000bf25310 */
[----:B------:R-:W2:Y:S08]  /*1660*/  @P0 LDC.64 R4, c[0x0][0xa10] ;  /* 0x00028400ff040b82 */ /* 0x000eb00000000a00 */
[----:B------:R-:W3:Y:S01]  /*1670*/  @P1 LDC.64 R6, c[0x0][0xa30] ;  /* 0x00028c00ff061b82 */ /* 0x000ee20000000a00 */
[----:B--2---:R-:W-:-:S05]  /*1680*/  @P0 IMAD.WIDE R4, R127, 0x4, R4 ;  /* 0x000000047f040825 */ /* 0x004fca00078e0204 */
[----:B------:R-:W2:Y:S04]  /*1690*/  @P0 LDG.E R0, desc[UR42][R4.64] ;  /* 0x0000002a04000981 */ /* 0x000ea8000c1e1900 */
[----:B------:R-:W2:Y:S01]  /*16a0*/  @P0 LDG.E R3, desc[UR42][R4.64+0x4] ;  /* 0x0000042a04030981 */ /* 0x000ea2000c1e1900 */
[----:B---3--:R-:W-:-:S05]  /*16b0*/  @P1 IMAD.WIDE R6, R127, 0x4, R6 ;  /* 0x000000047f061825 */ /* 0x008fca00078e0206 */
[----:B------:R3:W5:Y:S01]  /*16c0*/  @P1 LDG.E R2, desc[UR42][R6.64] ;  /* 0x0000002a06021981 */ /* 0x000762000c1e1900 */
[----:B-1----:R-:W-:Y:S01]  /*16d0*/  ISETP.NE.AND P1, PT, R8, 0x1, PT ;  /* 0x000000010800780c */ /* 0x002fe20003f25270 */
[----:B------:R-:W-:Y:S01]  /*16e0*/  IMAD.SHL.U32 R210, R125, 0x80, RZ ;  /* 0x000000807dd27824 */ /* 0x000fe200078e00ff */
[----:B0-----:R-:W-:Y:S01]  /*16f0*/  ISETP.GE.AND P2, PT, R13, 0x1, PT ;  /* 0x000000010d00780c */ /* 0x001fe20003f46270 */
[----:B------:R-:W-:-:S10]  /*1700*/  IMAD.IADD R10, R32, 0x1, -R11 ;  /* 0x00000001200a7824 */ /* 0x000fd400078e0a0b */
[----:B------:R-:W0:Y:S08]  /*1710*/  @P1 LDC R8, c[0x0][0x44c] ;  /* 0x00011300ff081b82 */ /* 0x000e300000000800 */
[----:B------:R-:W1:Y:S01]  /*1720*/  @P1 LDC R9, c[0x0][0x450] ;  /* 0x00011400ff091b82 */ /* 0x000e620000000800 */
[----:B--2---:R-:W-:Y:S01]  /*1730*/  @P0 IADD3 R47, -R0, R3, RZ ;  /* 0x00000003002f0210 */ /* 0x004fe20007ffe1ff */
[----:B------:R-:W-:-:S04]  /*1740*/  VIADD R3, R210, 0x7f ;  /* 0x0000007fd2037836 */ /* 0x000fc80000000000 */
[----:B------:R-:W-:Y:S02]  /*1750*/  IMAD.IADD R29, R10, 0x1, R47 ;  /* 0x000000010a1d7824 */ /* 0x000fe400078e022f */
[----:B0-----:R-:W-:-:S03]  /*1760*/  @P1 IMAD.HI.U32 R4, R3, R8, RZ ;  /* 0x0000000803041227 */ /* 0x001fc600078e00ff */
[C---:B------:R-:W-:Y:S01]  /*1770*/  IADD3 R204, R29.reuse, 0x1, -R28 ;  /* 0x000000011dcc7810 */ /* 0x040fe20007ffe81c */
[----:B------:R-:W-:Y:S01]  /*1780*/  VIADD R0, R29, 0x5f ;  /* 0x0000005f1d007836 */ /* 0x000fe20000000000 */
[----:B-1----:R-:W-:-:S03]  /*1790*/  @P1 SHF.R.U32.HI R3, RZ, R9, R4 ;  /* 0x00000009ff031219 */ /* 0x002fc60000011604 */
[----:B------:R-:W-:-:S04]  /*17a0*/  IMAD.HI R0, R0, 0x2aaaaaab, RZ ;  /* 0x2aaaaaab00007827 */ /* 0x000fc800078e02ff */
[----:B---3--:R-:W-:Y:S01]  /*17b0*/  IMAD.IADD R7, R204, 0x1, R3 ;  /* 0x00000001cc077824 */ /* 0x008fe200078e0203 */
[----:B------:R-:W-:-:S04]  /*17c0*/  SHF.R.U32.HI R165, RZ, 0x1f, R0 ;  /* 0x0000001fffa57819 */ /* 0x000fc80000011600 */
[----:B------:R-:W-:Y:S01]  /*17d0*/  LEA.HI.SX32 R165, R0, R165, 0x1c ;  /* 0x000000a500a57211 */ /* 0x000fe200078fe2ff */
        /* <DEDUP_REMOVED lines=13> */
.L_x_11866:
[----:B------:R-:W-:-:S13]  /*18b0*/  ISETP.NE.AND P0, PT, R13, 0x1, PT ;  /* 0x000000010d00780c */ /* 0x000fda0003f05270 */
[----:B------:R-:W0:Y:S02]  /*18c0*/  @P0 LDC.64 R4, c[0x0][0x9e8] ;  /* 0x00027a00ff040b82 */ /* 0x000e240000000a00 */
[----:B0-----:R-:W-:-:S05]  /*18d0*/  @P0 IMAD.HI.U32 R4, R3, R4, RZ ;  /* 0x0000000403040227 */ /* 0x001fca00078e00ff */
[----:B------:R-:W-:-:S07]  /*18e0*/  @P0 SHF.R.U32.HI R3, RZ, R5, R4 ;  /* 0x00000005ff030219 */ /* 0x000fce0000011604 */
.L_x_11867:
[----:B------:R-:W-:Y:S05]  /*18f0*/  BSYNC B0 ;  /* 0x0000000000007941 */ /* 0x000fea0003800000 */
.L_x_11865:
[----:B------:R-:W-:-:S05]  /*1900*/  IMAD R3, R3, R13, R13 ;  /* 0x0000000d03037224 */ /* 0x000fca00078e020d */
[----:B------:R-:W-:-:S07]  /*1910*/  VIMNMX R0, R0, R3, PT ;  /* 0x0000000300007248 */ /* 0x000fce0003fe0100 */
.L_x_11864:
        /* <DEDUP_REMOVED lines=20> */
.L_x_11870:
[----:B------:R-:W-:-:S13]  /*1a60*/  ISETP.NE.AND P0, PT, R13, 0x1, PT ;  /* 0x000000010d00780c */ /* 0x000fda0003f05270 */
[----:B------:R-:W0:Y:S02]  /*1a70*/  @P0 LDC.64 R6, c[0x0][0x9e8] ;  /* 0x00027a00ff060b82 */ /* 0x000e240000000a00 */
[----:B0-----:R-:W-:-:S05]  /*1a80*/  @P0 IMAD.HI.U32 R6, R3, R6, RZ ;  /* 0x0000000603060227 */ /* 0x001fca00078e00ff */
[----:B------:R-:W-:-:S07]  /*1a90*/  @P0 SHF.R.U32.HI R3, RZ, R7, R6 ;  /* 0x00000007ff030219 */ /* 0x000fce0000011606 */
.L_x_11871:
[----:B------:R-:W-:Y:S05]  /*1aa0*/  BSYNC B0 ;  /* 0x0000000000007941 */ /* 0x000fea0003800000 */
.L_x_11869:
[----:B------:R-:W-:-:S05]  /*1ab0*/  IMAD R3, R3, R13, RZ ;  /* 0x0000000d03037224 */ /* 0x000fca00078e02ff */
[----:B------:R-:W-:-:S07]  /*1ac0*/  VIMNMX R4, R4, R3, !PT ;  /* 0x0000000304047248 */ /* 0x000fce0007fe0100 */
.L_x_11868:
[----:B------:R-:W-:Y:S01]  /*1ad0*/  IADD3 R0, R0, 0x5f, RZ ;  /* 0x0000005f00007810 */ /* 0x000fe20007ffe0ff */
        /* <DEDUP_REMOVED lines=43> */
.L_x_11874:
[----:B------:R-:W-:Y:S05]  /*1d90*/  BSYNC B6 ;  /* 0x0000000000067941 */ /* 0x000fea0003800000 */
.L_x_11873:
        /* <DEDUP_REMOVED lines=20> */
.L_x_11876:
[----:B------:R-:W-:Y:S05]  /*1ee0*/  BSYNC B6 ;  /* 0x0000000000067941 */ /* 0x000fea0003800000 */
.L_x_11875:
[----:B------:R-:W-:Y:S01]  /*1ef0*/  ULDC.64 UR4, c[0x0][0x9f8] ;  /* 0x00027e0000047ab9 */ /* 0x000fe20000000a00 */
[----:B------:R-:W-:Y:S01]  /*1f00*/  IMAD.MOV.U32 R0, RZ, RZ, R127 ;  /* 0x000000ffff007224 */ /* 0x000fe200078e007f */
[----:B------:R-:W-:Y:S01]  /*1f10*/  ISETP.NE.U32.AND P0, PT, RZ, UR4, PT ;  /* 0x00000004ff007c0c */ /* 0x000fe2000bf05070 */
[----:B------:R-:W-:Y:S01]  /*1f20*/  ULDC UR8, c[0x0][0x320] ;  /* 0x0000c80000087ab9 */ /* 0x000fe20000000800 */
[----:B------:R-:W0:Y:S01]  /*1f30*/  LDC R33, c[0x0][0x3f4] ;  /* 0x0000fd00ff217b82 */ /* 0x000e220000000800 */
[----:B------:R-:W-:Y:S01]  /*1f40*/  SHF.R.S32.HI R3, RZ, 0x1f, R152 ;  /* 0x0000001fff037819 */ /* 0x000fe20000011498 */
[----:B------:R-:W-:Y:S01]  /*1f50*/  ULDC.64 UR6, c[0x0][0x408] ;  /* 0x0001020000067ab9 */ /* 0x000fe20000000a00 */
[----:B------:R-:W-:Y:S01]  /*1f60*/  ISETP.NE.AND.EX P0, PT, RZ, UR5, PT, P0 ;  /* 0x00000005ff007c0c */ /* 0x000fe2000bf05300 */
[----:B------:R-:W1:Y:S01]  /*1f70*/  S2R R34, SR_TID.X ;  /* 0x0000000000227919 */ /* 0x000e620000002100 */
[----:B------:R-:W-:Y:S01]  /*1f80*/  ISETP.GE.AND P1, PT, R18, UR8, PT ;  /* 0x0000000812007c0c */ /* 0x000fe2000bf26270 */
[----:B------:R-:W-:-:S10]  /*1f90*/  ULDC.64 UR4, c[0x0][0x3f8] ;  /* 0x0000fe0000047ab9 */ /* 0x000fd40000000a00 */
[----:B------:R-:W2:Y:S02]  /*1fa0*/  @P0 LDC.64 R4, c[0x0][0x9f8] ;  /* 0x00027e00ff040b82 */ /* 0x000ea40000000a00 */
[----:B--2---:R-:W-:-:S05]  /*1fb0*/  @P0 IMAD.WIDE R4, R127, 0x4, R4 ;  /* 0x000000047f040825 */ /* 0x004fca00078e0204 */
[----:B------:R2:W3:Y:S01]  /*1fc0*/  @P0 LDG.E R0, desc[UR42][R4.64] ;  /* 0x0000002a04000981 */ /* 0x0004e2000c1e1900 */
[----:B------:R-:W-:Y:S01]  /*1fd0*/  SEL R8, RZ, 0xffffffff, P1 ;  /* 0xffffffffff087807 */ /* 0x000fe20000800000 */
[C---:B------:R-:W-:Y:S01]  /*1fe0*/  IMAD R7, R3.reuse, UR4, RZ ;  /* 0x0000000403077c24 */ /* 0x040fe2000f8e02ff */
[----:B------:R-:W-:Y:S01]  /*1ff0*/  ISETP.GE.AND P0, PT, R16, UR8, PT ;  /* 0x0000000810007c0c */ /* 0x000fe2000bf06270 */
[----:B------:R-:W-:Y:S01]  /*2000*/  IMAD R9, R3, UR6, RZ ;  /* 0x0000000603097c24 */ /* 0x000fe2000f8e02ff */
[----:B-1----:R-:W-:Y:S01]  /*2010*/  SHF.R.U32.HI R34, RZ, 0x7, R34 ;  /* 0x00000007ff227819 */ /* 0x002fe20000011622 */
[C---:B------:R-:W-:Y:S01]  /*2020*/  IMAD R11, R152.reuse, UR5, R7 ;  /* 0x00000005980b7c24 */ /* 0x040fe2000f8e0207 */
[--C-:B------:R-:W-:Y:S01]  /*2030*/  SHF.R.S32.HI R23, RZ, 0x1f, R22.reuse ;  /* 0x0000001fff177819 */ /* 0x100fe20000011416 */
[----:B------:R-:W-:Y:S01]  /*2040*/  IMAD R13, R152, UR7, R9 ;  /* 0x00000007980d7c24 */ /* 0x000fe2000f8e0209 */
[----:B------:R-:W-:Y:S01]  /*2050*/  ISETP.NE.AND P6, PT, R34, 0x1, PT ;  /* 0x000000012200780c */ /* 0x000fe20003fc5270 */
[----:B--2---:R-:W-:Y:S01]  /*2060*/  IMAD.SHL.U32 R5, R8, 0x2, RZ ;  /* 0x0000000208057824 */ /* 0x004fe200078e00ff */
[----:B------:R-:W-:Y:S01]  /*2070*/  SEL R4, RZ, 0x1, P0 ;  /* 0x00000001ff047807 */ /* 0x000fe20000000000 */
[----:B------:R-:W-:Y:S01]  /*2080*/  IMAD.WIDE.U32 R6, R152, UR4, R22 ;  /* 0x0000000498067c25 */ /* 0x000fe2000f8e0016 */
[----:B-----5:R-:W-:-:S02]  /*2090*/  SHF.R.S32.HI R48, RZ, 0x1f, R2 ;  /* 0x0000001fff307819 */ /* 0x020fc40000011402 */
[----:B------:R-:W-:Y:S01]  /*20a0*/  LOP3.LUT R10, R5, 0x2, R4, 0xe2, !PT ;  /* 0x00000002050a7812 */ /* 0x000fe200078ee204 */
[----:B------:R-:W-:Y:S01]  /*20b0*/  IMAD.WIDE.U32 R4, R152, UR6, R22 ;  /* 0x0000000698047c25 */ /* 0x000fe2000f8e0016 */
[----:B------:R-:W-:Y:S02]  /*20c0*/  ISETP.GE.AND P0, PT, R166, UR8, PT ;  /* 0x00000008a6007c0c */ /* 0x000fe4000bf06270 */
[----:B------:R-:W-:Y:S01]  /*20d0*/  ISETP.GE.AND P1, PT, R164, UR8, PT ;  /* 0x00000008a4007c0c */ /* 0x000fe2000bf26270 */
[----:B------:R-:W-:Y:S01]  /*20e0*/  IMAD.WIDE.U32 R8, R152, UR4, R16 ;  /* 0x0000000498087c25 */ /* 0x000fe2000f8e0010 */
[----:B------:R-:W-:Y:S02]  /*20f0*/  ISETP.GE.AND P3, PT, R185, UR8, PT ;  /* 0x00000008b9007c0c */ /* 0x000fe4000bf66270 */
[----:B------:R-:W-:Y:S01]  /*2100*/  SEL R12, RZ, 0x8, P1 ;  /* 0x00000008ff0c7807 */ /* 0x000fe20000800000 */
[----:B------:R-:W-:Y:S01]  /*2110*/  IMAD.IADD R7, R7, 0x1, R11 ;  /* 0x0000000107077824 */ /* 0x000fe200078e020b */
[----:B------:R-:W-:Y:S01]  /*2120*/  ISETP.GE.AND P1, PT, R184, UR8, PT ;  /* 0x00000008b8007c0c */ /* 0x000fe2000bf26270 */
[----:B------:R-:W-:Y:S01]  /*2130*/  IMAD.IADD R5, R5, 0x1, R13 ;  /* 0x0000000105057824 */ /* 0x000fe200078e020d */
[----:B------:R-:W-:Y:S01]  /*2140*/  ISETP.GE.AND P2, PT, R167, UR8, PT ;  /* 0x00000008a7007c0c */ /* 0x000fe2000bf46270 */
[----:B------:R-:W-:Y:S01]  /*2150*/  IMAD.IADD R9, R11, 0x1, R9 ;  /* 0x000000010b097824 */ /* 0x000fe200078e0209 */
[----:B------:R-:W-:Y:S01]  /*2160*/  SEL R11, RZ, 0x4, P0 ;  /* 0x00000004ff0b7807 */ /* 0x000fe20000000000 */
[----:B------:R-:W-:Y:S01]  /*2170*/  IMAD R15, R48, UR6, RZ ;  /* 0x00000006300f7c24 */ /* 0x000fe2000f8e02ff */
[----:B------:R-:W-:Y:S01]  /*2180*/  ISETP.GE.AND P0, PT, R186, UR8, PT ;  /* 0x00000008ba007c0c */ /* 0x000fe2000bf06270 */
[----:B------:R-:W-:Y:S01]  /*2190*/  IMAD R13, R48, UR4, RZ ;  /* 0x00000004300d7c24 */ /* 0x000fe2000f8e02ff */
[----:B------:R-:W-:Y:S01]  /*21a0*/  LOP3.LUT R10, R12, R10, R11, 0xfe, !PT ;  /* 0x0000000a0c0a7212 */ /* 0x000fe200078efe0b */
[C---:B------:R-:W-:Y:S01]  /*21b0*/  IMAD R15, R2.reuse, UR7, R15 ;  /* 0x00000007020f7c24 */ /* 0x040fe2000f8e020f */
[----:B------:R-:W-:Y:S01]  /*21c0*/  SEL R50, RZ, 0x7fff80, P2 ;  /* 0x007fff80ff327807 */ /* 0x000fe20001000000 */
[----:B------:R-:W-:Y:S01]  /*21d0*/  IMAD.WIDE.U32 R20, R2, UR6, R4 ;  /* 0x0000000602147c25 */ /* 0x000fe2000f8e0004 */
[----:B------:R-:W-:-:S02]  /*21e0*/  SEL R5, RZ, 0x10, P0 ;  /* 0x00000010ff057807 */ /* 0x000fc40000000000 */
[----:B0-----:R-:W-:Y:S01]  /*21f0*/  ISETP.GE.AND P0, PT, R16, R33, PT ;  /* 0x000000211000720c */ /* 0x001fe20003f06270 */
[C---:B------:R-:W-:Y:S01]  /*2200*/  IMAD R13, R2.reuse, UR5, R13 ;  /* 0x00000005020d7c24 */ /* 0x040fe2000f8e020d */
[----:B------:R-:W-:Y:S01]  /*2210*/  SEL R4, RZ, 0x20, P3 ;  /* 0x00000020ff047807 */ /* 0x000fe20001800000 */
[----:B------:R-:W-:Y:S01]  /*2220*/  IMAD.WIDE.U32 R24, R2, UR4, R6 ;  /* 0x0000000402187c25 */ /* 0x000fe2000f8e0006 */
[----:B------:R-:W-:Y:S02]  /*2230*/  SEL R7, R33, RZ, P0 ;  /* 0x000000ff21077207 */ /* 0x000fe40000000000 */
[----:B------:R-:W-:Y:S01]  /*2240*/  LOP3.LUT R4, R4, R10, R5, 0xfe, !PT ;  /* 0x0000000a04047212 */ /* 0x000fe200078efe05 */
[----:B------:R-:W-:Y:S01]  /*2250*/  IMAD.WIDE.U32 R30, R2, UR4, R8 ;  /* 0x00000004021e7c25 */ /* 0x000fe2000f8e0008 */
[----:B------:R-:W-:Y:S05]  /*2260*/  @!P6 WARPSYNC.ALL ;  /* 0x000000000000e948 */ /* 0x000fea0003800000 */
[----:B------:R-:W-:Y:S01]  /*2270*/  ULDC UR4, c[0x0][0x2f4] ;  /* 0x0000bd0000047ab9 */ /* 0x000fe20000000800 */
[----:B------:R-:W-:Y:S01]  /*2280*/  IADD3 R7, R16, R7, RZ ;  /* 0x0000000710077210 */ /* 0x000fe20007ffe0ff */
[----:B------:R-:W-:Y:S01]  /*2290*/  IMAD.U32 R55, RZ, RZ, UR36 ;  /* 0x00000024ff377e24 */ /* 0x000fe2000f8e00ff */
[----:B------:R-:W-:Y:S01]  /*22a0*/  ISETP.GE.AND P3, PT, R18, UR4, PT ;  /* 0x0000000412007c0c */ /* 0x000fe2000bf66270 */
[----:B------:R-:W-:Y:S01]  /*22b0*/  IMAD.IADD R49, R49, 0x1, R32 ;  /* 0x0000000131317824 */ /* 0x000fe200078e0220 */
[----:B------:R-:W-:Y:S01]  /*22c0*/  SEL R5, RZ, 0x40, P1 ;  /* 0x00000040ff057807 */ /* 0x000fe20000800000 */
[----:B------:R-:W-:Y:S01]  /*22d0*/  IMAD.IADD R53, R200, 0x1, R225 ;  /* 0x00000001c8357824 */ /* 0x000fe200078e02e1 */
[----:B------:R-:W-:Y:S01]  /*22e0*/  SEL R6, RZ, 0xffffffff, P3 ;  /* 0xffffffffff067807 */ /* 0x000fe20001800000 */
[----:B------:R-:W-:Y:S01]  /*22f0*/  IMAD R54, R222, 0x40, R152 ;  /* 0x00000040de367824 */ /* 0x000fe200078e0298 */
[----:B------:R-:W-:Y:S01]  /*2300*/  LOP3.LUT R50, R50, R4, R5, 0xfe, !PT ;  /* 0x0000000432327212 */ /* 0x000fe200078efe05 */
[----:B------:R-:W-:Y:S01]  /*2310*/  IMAD.IADD R56, R21, 0x1, R15 ;  /* 0x0000000115387824 */ /* 0x000fe200078e020f */
[----:B------:R-:W-:Y:S01]  /*2320*/  ISETP.GE.AND P1, PT, R16, UR4, PT ;  /* 0x0000000410007c0c */ /* 0x000fe2000bf26270 */
[----:B------:R-:W-:Y:S01]  /*2330*/  IMAD.SHL.U32 R8, R6, 0x2, RZ ;  /* 0x0000000206087824 */ /* 0x000fe200078e00ff */
[----:B------:R-:W-:Y:S01]  /*2340*/  SHF.R.S32.HI R6, RZ, 0x1f, R7 ;  /* 0x0000001fff067819 */ /* 0x000fe20000011407 */
[----:B------:R-:W-:Y:S01]  /*2350*/  IMAD.IADD R57, R25, 0x1, R13 ;  /* 0x0000000119397824 */ /* 0x000fe200078e020d */
[----:B------:R-:W-:Y:S01]  /*2360*/  PRMT R71, R50, 0x8880, RZ ;  /* 0x0000888032477816 */ /* 0x000fe200000000ff */
[----:B------:R-:W-:Y:S01]  /*2370*/  IMAD.IADD R58, R13, 0x1, R31 ;  /* 0x000000010d3a7824 */ /* 0x000fe200078e021f */
[----:B------:R-:W-:-:S02]  /*2380*/  LEA.HI R6, R6, R7, RZ, 0x3 ;  /* 0x0000000706067211 */ /* 0x000fc400078f18ff */
[----:B------:R-:W-:Y:S02]  /*2390*/  PRMT R71, R71, 0x7710, RZ ;  /* 0x0000771047477816 */ /* 0x000fe400000000ff */
[--C-:B------:R-:W-:Y:S02]  /*23a0*/  LOP3.LUT R4, R201, 0x38, R6.reuse, 0xf8, !PT ;  /* 0x00000038c9047812 */ /* 0x100fe400078ef806 */
[----:B------:R-:W-:Y:S02]  /*23b0*/  LOP3.LUT R5, R202, 0x38, R6, 0xf8, !PT ;  /* 0x00000038ca057812 */ /* 0x000fe400078ef806 */
[----:B------:R-:W-:Y:S02]  /*23c0*/  LOP3.LUT R63, R4, R203, RZ, 0x3c, !PT ;  /* 0x000000cb043f7212 */ /* 0x000fe400078e3cff */
[----:B------:R-:W-:Y:S02]  /*23d0*/  LOP3.LUT R64, R5, R206, RZ, 0x3c, !PT ;  /* 0x000000ce05407212 */ /* 0x000fe400078e3cff */
[----:B------:R-:W-:Y:S01]  /*23e0*/  SEL R51, RZ, 0x1, P1 ;  /* 0x00000001ff337807 */ /* 0x000fe20000800000 */
[----:B------:R-:W-:Y:S01]  /*23f0*/  IMAD.IADD R63, R200, 0x1, R63 ;  /* 0x00000001c83f7824 */ /* 0x000fe200078e023f */
[----:B------:R-:W-:Y:S01]  /*2400*/  LOP3.LUT R61, R6, 0xfffffff8, RZ, 0xc0, !PT ;  /* 0xfffffff8063d7812 */ /* 0x000fe200078ec0ff */
[----:B------:R-:W-:Y:S01]  /*2410*/  IMAD.IADD R64, R207, 0x1, R64 ;  /* 0x00000001cf407824 */ /* 0x000fe200078e0240 */
[----:B------:R-:W-:-:S02]  /*2420*/  LOP3.LUT R65, R71, 0x1, RZ, 0xc0, !PT ;  /* 0x0000000147417812 */ /* 0x000fc400078ec0ff */
[C---:B------:R-:W-:Y:S02]  /*2430*/  LOP3.LUT R66, R71.reuse, 0x2, RZ, 0xc0, !PT ;  /* 0x0000000247427812 */ /* 0x040fe400078ec0ff */
[C---:B------:R-:W-:Y:S02]  /*2440*/  LOP3.LUT R67, R71.reuse, 0x4, RZ, 0xc0, !PT ;  /* 0x0000000447437812 */ /* 0x040fe400078ec0ff */
[C---:B------:R-:W-:Y:S02]  /*2450*/  LOP3.LUT R68, R71.reuse, 0x8, RZ, 0xc0, !PT ;  /* 0x0000000847447812 */ /* 0x040fe400078ec0ff */
[C---:B------:R-:W-:Y:S02]  /*2460*/  LOP3.LUT R69, R71.reuse, 0x10, RZ, 0xc0, !PT ;  /* 0x0000001047457812 */ /* 0x040fe400078ec0ff */
[----:B------:R-:W-:Y:S02]  /*2470*/  LOP3.LUT R70, R71, 0x20, RZ, 0xc0, !PT ;  /* 0x0000002047467812 */ /* 0x000fe400078ec0ff */
[----:B------:R-:W-:-:S02]  /*2480*/  LOP3.LUT R51, R8, 0x2, R51, 0xe2, !PT ;  /* 0x0000000208337812 */ /* 0x000fc400078ee233 */
[----:B------:R-:W-:Y:S02]  /*2490*/  SHF.R.S32.HI R52, RZ, 0x1f, R126 ;  /* 0x0000001fff347819 */ /* 0x000fe4000001147e */
[----:B------:R-:W-:Y:S02]  /*24a0*/  LOP3.LUT R55, R55, 0x1, RZ, 0xfc, !PT ;  /* 0x0000000137377812 */ /* 0x000fe400078efcff */
[----:B------:R-:W-:Y:S02]  /*24b0*/  SHF.R.S32.HI R60, RZ, 0x3, R6 ;  /* 0x00000003ff3c7819 */ /* 0x000fe40000011406 */
[----:B------:R-:W-:Y:S02]  /*24c0*/  SHF.R.S32.HI R62, RZ, 0x1f, R61 ;  /* 0x0000001fff3e7819 */ /* 0x000fe4000001143d */
[----:B------:R-:W-:Y:S02]  /*24d0*/  LOP3.LUT R71, R71, 0x40, RZ, 0xc0, !PT ;  /* 0x0000004047477812 */ /* 0x000fe400078ec0ff */
[----:B---3--:R-:W-:Y:S01]  /*24e0*/  SHF.R.S32.HI R59, RZ, 0x1f, R0 ;  /* 0x0000001fff3b7819 */ /* 0x008fe20000011400 */
[----:B------:R-:W-:Y:S06]  /*24f0*/  @!P6 BAR.SYNC.DEFER_BLOCKING 0x9, 0x100 ;  /* 0x024400000000eb1d */ /* 0x000fec0000010000 */
.L_x_11934:
        /* <DEDUP_REMOVED lines=18> */
[----:B------:R-:W-:Y:S01]  /*2620*/  @!P2 IMAD R7, R0, R7, R4 ;  /* 0x000000070007a224 */ /* 0x000fe200078e0204 */
[----:B------:R-:W-:-:S05]  /*2630*/  @!P2 MOV R4, R9 ;  /* 0x000000090004a202 */ /* 0x000fca0000000f00 */
        /* <DEDUP_REMOVED lines=21> */
[----:B------:R-:W0:Y:S01]  /*2790*/  LDC.64 R10, c[0x0][0x3f8] ;  /* 0x0000fe00ff0a7b82 */ /* 0x000e220000000a00 */
[----:B------:R-:W-:Y:S02]  /*27a0*/  ULDC.U8 UR6, c[0x0][0x410] ;  /* 0x0001040000067ab9 */ /* 0x000fe40000000000 */
[----:B------:R-:W-:Y:S01]  /*27b0*/  IMAD R6, R80, UR4, RZ ;  /* 0x0000000450067c24 */ /* 0x000fe2000f8e02ff */
[----:B------:R-:W-:Y:S01]  /*27c0*/  ISETP.NE.AND P2, PT, RZ, UR6, PT ;  /* 0x00000006ff007c0c */ /* 0x000fe2000bf45270 */
[----:B------:R-:W-:Y:S02]  /*27d0*/  IMAD R82, R45, -0x60, R47 ;  /* 0xffffffa02d527824 */ /* 0x000fe400078e022f */
[----:B------:R-:W-:Y:S01]  /*27e0*/  IMAD R7, R79, UR5, R6 ;  /* 0x000000054f077c24 */ /* 0x000fe2000f8e0206 */
[----:B------:R-:W1:Y:S01]  /*27f0*/  LDC.64 R12, c[0x0][0x408] ;  /* 0x00010200ff0c7b82 */ /* 0x000e620000000a00 */
[----:B------:R-:W-:Y:S01]  /*2800*/  ULDC.64 UR4, c[0x0][0x310] ;  /* 0x0000c40000047ab9 */ /* 0x000fe20000000a00 */
[----:B------:R-:W-:Y:S01]  /*2810*/  VIMNMX R82, R82, 0x60, PT ;  /* 0x0000006052527848 */ /* 0x000fe20003fe0100 */
[----:B------:R-:W-:-:S02]  /*2820*/  IMAD.IADD R5, R5, 0x1, R7 ;  /* 0x0000000105057824 */ /* 0x000fc400078e0207 */
        /* <DEDUP_REMOVED lines=8> */
[----:B------:R-:W-:Y:S01]  /*28b0*/  SHF.R.S32.HI R7, RZ, 0x1f, R45 ;  /* 0x0000001fff077819 */ /* 0x000fe2000001142d */
[----:B------:R-:W-:Y:S01]  /*28c0*/  ULDC.64 UR4, c[0x0][0x2e8] ;  /* 0x0000ba0000047ab9 */ /* 0x000fe20000000a00 */
[----:B0-----:R-:W-:Y:S01]  /*28d0*/  IMAD.WIDE.U32 R14, R45, R10, RZ ;  /* 0x0000000a2d0e7225 */ /* 0x001fe200078e00ff */
[----:B------:R-:W-:-:S03]  /*28e0*/  LEA R83, P3, R4, UR4, 0x1 ;  /* 0x0000000404537c11 */ /* 0x000fc6000f8608ff */
[C---:B------:R-:W-:Y:S02]  /*28f0*/  IMAD R6, R7.reuse, R10, RZ ;  /* 0x0000000a07067224 */ /* 0x040fe400078e02ff */
[-C--:B-1----:R-:W-:Y:S02]  /*2900*/  IMAD R8, R7, R12.reuse, RZ ;  /* 0x0000000c07087224 */ /* 0x082fe400078e02ff */
[----:B------:R-:W-:Y:S02]  /*2910*/  IMAD.IADD R5, R5, 0x1, R9 ;  /* 0x0000000105057824 */ /* 0x000fe400078e0209 */
[----:B------:R-:W-:-:S03]  /*2920*/  IMAD.WIDE.U32 R74, R45, R12, RZ ;  /* 0x0000000c2d4a7225 */ /* 0x000fc600078e00ff */
[----:B------:R-:W-:Y:S01]  /*2930*/  LEA.HI.X R84, R4, UR5, R5, 0x1, P3 ;  /* 0x0000000504547c11 */ /* 0x000fe200098f0c05 */
[C---:B------:R-:W-:Y:S02]  /*2940*/  IMAD R7, R45.reuse, R11, R6 ;  /* 0x0000000b2d077224 */ /* 0x040fe400078e0206 */
[----:B------:R-:W-:Y:S02]  /*2950*/  IMAD R9, R45, R13, R8 ;  /* 0x0000000d2d097224 */ /* 0x000fe400078e0208 */
        /* <DEDUP_REMOVED lines=11> */
[----:B------:R-:W-:Y:S01]  /*2a10*/  IMAD.MOV.U32 R4, RZ, RZ, R24 ;  /* 0x000000ffff047224 */ /* 0x000fe200078e0018 */
[----:B------:R-:W-:Y:S01]  /*2a20*/  ULDC.64 UR4, c[0x0][0x3e8] ;  /* 0x0000fa0000047ab9 */ /* 0x000fe20000000a00 */
[----:B------:R-:W-:Y:S01]  /*2a30*/  IMAD.MOV.U32 R5, RZ, RZ, R57 ;  /* 0x000000ffff057224 */ /* 0x000fe200078e0039 */
[----:B------:R-:W-:Y:S01]  /*2a40*/  ULDC.64 UR6, c[0x0][0x400] ;  /* 0x0001000000067ab9 */ /* 0x000fe20000000a00 */
[----:B------:R-:W-:Y:S01]  /*2a50*/  IMAD R35, R87, 0x60, RZ ;  /* 0x0000006057237824 */ /* 0x000fe200078e02ff */
[----:B------:R-:W-:Y:S01]  /*2a60*/  CS2R R42, SRZ ;  /* 0x00000000002a7805 */ /* 0x000fe2000001ff00 */
[----:B------:R-:W-:Y:S01]  /*2a70*/  IMAD.WIDE.U32 R6, R14, 0x60, R4 ;  /* 0x000000600e067825 */ /* 0x000fe200078e0004 */
[----:B------:R-:W-:Y:S02]  /*2a80*/  MOV R5, R56 ;  /* 0x0000003800057202 */ /* 0x000fe40000000f00 */
[----:B------:R-:W-:Y:S01]  /*2a90*/  CS2R R76, SRZ ;  /* 0x00000000004c7805 */ /* 0x000fe2000001ff00 */
[----:B------:R-:W-:-:S02]  /*2aa0*/  IMAD.MOV.U32 R4, RZ, RZ, R20 ;  /* 0x000000ffff047224 */ /* 0x000fc400078e0014 */
[----:B------:R-:W-:Y:S02]  /*2ab0*/  IMAD R37, R72, 0x60, RZ ;  /* 0x0000006048257824 */ /* 0x000fe400078e02ff */
[----:B------:R-:W-:Y:S01]  /*2ac0*/  IMAD.WIDE.U32 R32, R74, 0x60, R4 ;  /* 0x000000604a207825 */ /* 0x000fe200078e0004 */
[----:B------:R-:W-:-:S03]  /*2ad0*/  LEA R4, P3, R6, UR4, 0x1 ;  /* 0x0000000406047c11 */ /* 0x000fc6000f8608ff */
[----:B------:R-:W-:Y:S02]  /*2ae0*/  IMAD.IADD R5, R7, 0x1, R35 ;  /* 0x0000000107057824 */ /* 0x000fe400078e0223 */
[----:B------:R-:W-:-:S03]  /*2af0*/  IMAD.IADD R7, R33, 0x1, R37 ;  /* 0x0000000121077824 */ /* 0x000fc600078e0225 */
        /* <DEDUP_REMOVED lines=11> */
.L_x_11881:
[----:B------:R-:W-:Y:S05]  /*2bb0*/  BSYNC B1 ;  /* 0x0000000000017941 */ /* 0x000fea0003800000 */
.L_x_11880:
[----:B------:R-:W-:Y:S01]  /*2bc0*/  ISETP.GE.AND P4, PT, R187, R82, PT ;  /* 0x00000052bb00720c */ /* 0x000fe20003f86270 */
[----:B------:R-:W-:Y:S01]  /*2bd0*/  BSSY B1, `(.L_x_11882) ;  /* 0x0000023000017945 */ /* 0x000fe20003800000 */
[----:B------:R-:W-:Y:S02]  /*2be0*/  CS2R R34, SRZ ;  /* 0x0000000000227805 */ /* 0x000fe4000001ff00 */
[----:B------:R-:W-:Y:S01]  /*2bf0*/  CS2R R32, SRZ ;  /* 0x0000000000207805 */ /* 0x000fe2000001ff00 */
[----:B-----5:R-:W-:Y:S01]  /*2c00*/  IMAD.MOV.U32 R89, RZ, RZ, R38 ;  /* 0x000000ffff597224 */ /* 0x020fe200078e0026 */
[----:B------:R-:W-:Y:S01]  /*2c10*/  CS2R R36, SRZ ;  /* 0x0000000000247805 */ /* 0x000fe2000001ff00 */
[----:B------:R-:W-:-:S06]  /*2c20*/  IMAD.MOV.U32 R90, RZ, RZ, R39 ;  /* 0x000000ffff5a7224 */ /* 0x000fcc00078e0027 */
[----:B------:R-:W-:Y:S05]  /*2c30*/  @P4 BRA `(.L_x_11883) ;  /* 0x0000000000704947 */ /* 0x000fea0003800000 */
[C---:B0-----:R-:W-:Y:S01]  /*2c40*/  SHF.L.U64.HI R5, R10.reuse, 0x6, R11 ;  /* 0x000000060a057819 */ /* 0x041fe2000001020b */
[----:B------:R-:W-:Y:S01]  /*2c50*/  IMAD.SHL.U32 R4, R10, 0x40, RZ ;  /* 0x000000400a047824 */ /* 0x000fe200078e00ff */
[----:B------:R-:W-:Y:S01]  /*2c60*/  ULDC.64 UR4, c[0x0][0x3e8] ;  /* 0x0000fa0000047ab9 */ /* 0x000fe20000000a00 */
[----:B------:R-:W-:Y:S01]  /*2c70*/  IMAD R9, R87, 0x60, RZ ;  /* 0x0000006057097824 */ /* 0x000fe200078e02ff */
[----:B------:R-:W-:Y:S01]  /*2c80*/  CS2R R34, SRZ ;  /* 0x0000000000227805 */ /* 0x000fe2000001ff00 */
[----:B------:R-:W-:Y:S01]  /*2c90*/  IMAD.WIDE.U32 R4, R14, 0x60, R4 ;  /* 0x000000600e047825 */ /* 0x000fe200078e0004 */
[----:B------:R-:W-:-:S03]  /*2ca0*/  CS2R R36, SRZ ;  /* 0x0000000000247805 */ /* 0x000fc6000001ff00 */
[----:B------:R-:W-:Y:S01]  /*2cb0*/  IMAD R11, R72, 0x60, RZ ;  /* 0x00000060480b7824 */ /* 0x000fe200078e02ff */
[----:B------:R-:W-:Y:S01]  /*2cc0*/  IADD3 R6, P3, R24, R4, RZ ;  /* 0x0000000418067210 */ /* 0x000fe20007f7e0ff */
[----:B------:R-:W-:-:S03]  /*2cd0*/  IMAD.SHL.U32 R4, R12, 0x40, RZ ;  /* 0x000000400c047824 */ /* 0x000fc600078e00ff */
[----:B------:R-:W-:Y:S02]  /*2ce0*/  IADD3.X R9, R57, R9, R5, P3, !PT ;  /* 0x0000000939097210 */ /* 0x000fe40001ffe405 */
[----:B------:R-:W-:-:S03]  /*2cf0*/  SHF.L.U64.HI R5, R12, 0x6, R13 ;  /* 0x000000060c057819 */ /* 0x000fc6000001020d */
[----:B------:R-:W-:-:S03]  /*2d00*/  IMAD.WIDE.U32 R4, R74, 0x60, R4 ;  /* 0x000000604a047825 */ /* 0x000fc600078e0004 */
[----:B------:R-:W-:-:S04]  /*2d10*/  IADD3 R7, P3, R20, R4, RZ ;  /* 0x0000000414077210 */ /* 0x000fc80007f7e0ff */
[----:B------:R-:W-:Y:S02]  /*2d20*/  IADD3.X R8, R56, R11, R5, P3, !PT ;  /* 0x0000000b38087210 */ /* 0x000fe40001ffe405 */
        /* <DEDUP_REMOVED lines=13> */
.L_x_11883:
[----:B------:R-:W-:Y:S05]  /*2e00*/  BSYNC B1 ;  /* 0x0000000000017941 */ /* 0x000fea0003800000 */
.L_x_11882:
[----:B01----:R-:W-:Y:S01]  /*2e10*/  IMAD.MOV.U32 R4, RZ, RZ, R42 ;  /* 0x000000ffff047224 */ /* 0x003fe200078e002a */
[----:B------:R-:W-:Y:S01]  /*2e20*/  ISETP.NE.AND P3, PT, R55, 0x3, PT ;  /* 0x000000033700780c */ /* 0x000fe20003f65270 */
[----:B------:R-:W-:Y:S01]  /*2e30*/  IMAD.MOV.U32 R5, RZ, RZ, R43 ;  /* 0x000000ffff057224 */ /* 0x000fe200078e002b */
[----:B------:R-:W-:Y:S01]  /*2e40*/  PRMT R92, R90, 0x5410, R89 ;  /* 0x000054105a5c7816 */ /* 0x000fe20000000059 */
[----:B------:R-:W-:Y:S02]  /*2e50*/  IMAD.MOV.U32 R6, RZ, RZ, R76 ;  /* 0x000000ffff067224 */ /* 0x000fe400078e004c */
[----:B------:R-:W-:Y:S01]  /*2e60*/  IMAD.MOV.U32 R7, RZ, RZ, R77 ;  /* 0x000000ffff077224 */ /* 0x000fe200078e004d */
[----:B------:R-:W-:Y:S01]  /*2e70*/  PRMT R98, R4, 0x5410, R5 ;  /* 0x0000541004627816 */ /* 0x000fe20000000005 */
[----:B------:R-:W-:Y:S02]  /*2e80*/  IMAD.MOV.U32 R4, RZ, RZ, R40 ;  /* 0x000000ffff047224 */ /* 0x000fe400078e0028 */
[----:B------:R-:W-:Y:S01]  /*2e90*/  IMAD.MOV.U32 R5, RZ, RZ, R41 ;  /* 0x000000ffff057224 */ /* 0x000fe200078e0029 */
[----:B------:R-:W-:Y:S01]  /*2ea0*/  PRMT R99, R6, 0x5410, R7 ;  /* 0x0000541006637816 */ /* 0x000fe20000000007 */
[----:B-----5:R-:W-:-:S02]  /*2eb0*/  IMAD.MOV.U32 R6, RZ, RZ, R34 ;  /* 0x000000ffff067224 */ /* 0x020fc400078e0022 */
[----:B------:R-:W-:Y:S01]  /*2ec0*/  IMAD.MOV.U32 R7, RZ, RZ, R35 ;  /* 0x000000ffff077224 */ /* 0x000fe200078e0023 */
[----:B------:R-:W-:Y:S01]  /*2ed0*/  PRMT R93, R4, 0x5410, R5 ;  /* 0x00005410045d7816 */ /* 0x000fe20000000005 */
[----:B------:R-:W-:Y:S01]  /*2ee0*/  IMAD.MOV.U32 R4, RZ, RZ, R8 ;  /* 0x000000ffff047224 */ /* 0x000fe200078e0008 */
[----:B------:R-:W-:Y:S02]  /*2ef0*/  MOV R5, R9 ;  /* 0x0000000900057202 */ /* 0x000fe40000000f00 */
[----:B------:R-:W-:Y:S01]  /*2f00*/  PRMT R90, R6, 0x5410, R7 ;  /* 0x00005410065a7816 */ /* 0x000fe20000000007 */
[----:B------:R-:W-:Y:S01]  /*2f10*/  IMAD.MOV.U32 R6, RZ, RZ, R36 ;  /* 0x000000ffff067224 */ /* 0x000fe200078e0024 */
[----:B------:R-:W-:Y:S01]  /*2f20*/  PRMT R74, R4, 0x5410, R5 ;  /* 0x00005410044a7816 */ /* 0x000fe20000000005 */
[----:B------:R-:W-:Y:S02]  /*2f30*/  IMAD.MOV.U32 R4, RZ, RZ, R32 ;  /* 0x000000ffff047224 */ /* 0x000fe400078e0020 */
[----:B------:R-:W-:-:S02]  /*2f40*/  IMAD.MOV.U32 R5, RZ, RZ, R33 ;  /* 0x000000ffff057224 */ /* 0x000fc400078e0021 */
[----:B------:R-:W-:-:S03]  /*2f50*/  IMAD.MOV.U32 R7, RZ, RZ, R37 ;  /* 0x000000ffff077224 */ /* 0x000fc600078e0025 */
[----:B------:R-:W-:Y:S02]  /*2f60*/  PRMT R89, R4, 0x5410, R5 ;  /* 0x0000541004597816 */ /* 0x000fe40000000005 */
[----:B------:R-:W-:Y:S01]  /*2f70*/  PRMT R91, R6, 0x5410, R7 ;  /* 0x00005410065b7816 */ /* 0x000fe20000000007 */
[----:B------:R-:W-:Y:S06]  /*2f80*/  @!P3 BRA `(.L_x_11884) ;  /* 0x000000000004b947 */ /* 0x000fec0003800000 */
[----:B------:R-:W-:Y:S01]  /*2f90*/  BPT.TRAP 0x1 ;  /* 0x000000040000795c */ /* 0x000fe20000300000 */
.L_x_11884:
[----:B------:R-:W-:Y:S01]  /*2fa0*/  IMAD R72, R19, 0x8, R148 ;  /* 0x0000000813487824 */ /* 0x000fe200078e0294 */
[----:B------:R-:W-:Y:S01]  /*2fb0*/  SHF.L.U32 R87, R154, 0x1f, RZ ;  /* 0x0000001f9a577819 */ /* 0x000fe200000006ff */
[----:B------:R-:W-:Y:S03]  /*2fc0*/  BSSY B1, `(.L_x_11885) ;  /* 0x0000003000017945 */ /* 0x000fe60003800000 */
[----:B------:R-:W0:Y:S02]  /*2fd0*/  SYNCS.PHASECHK.TRANS64.TRYWAIT P5, [R72+URZ+0x22890], R87 ;  /* 0x02289057480075a7 */ /* 0x000e2400080a017f */
[----:B0-----:R-:W-:Y:S05]  /*2fe0*/  @!P5 BRA `(.L_x_11886) ;  /* 0x0000026000c8d947 */ /* 0x001fea0003800000 */
.L_x_12229:
[----:B------:R-:W-:Y:S05]  /*2ff0*/  BSYNC B1 ;  /* 0x0000000000017941 */ /* 0x000fea0003800000 */
.L_x_11885:
[----:B------:R-:W-:-:S03]  /*3000*/  UMOV UR4, 0xffffffff ;  /* 0xffffffff00047882 */ /* 0x000fc60000000000 */
[----:B------:R-:W-:Y:S05]  /*3010*/  BRA.DIV UR4, `(.L_x_11887) ;  /* 0x0000026204d07947 */ /* 0x000fea000b800000 */
[----:B------:R1:W2:Y:S04]  /*3020*/  SHFL.IDX PT, R75, R84, RZ, 0x1c1f ;  /* 0x001c1fff544b7589 */ /* 0x0002a800000e0000 */
[----:B------:R1:W3:Y:S02]  /*3030*/  SHFL.IDX PT, R14, R83, RZ, 0x1c1f ;  /* 0x001c1fff530e7589 */ /* 0x0002e400000e0000 */
.L_x_12233:
        /* <DEDUP_REMOVED lines=51> */
.L_x_11893:
[----:B------:R-:W-:Y:S05]  /*3370*/  BSYNC B3 ;  /* 0x0000000000037941 */ /* 0x000fea0003800000 */
.L_x_11892:
[----:B0-----:R4:W-:Y:S02]  /*3380*/  ST.E.128 desc[UR42][R10.64], R4 ;  /* 0x000000040a007985 */ /* 0x0019e4000c101d2a */
.L_x_11891:
[----:B------:R-:W-:Y:S05]  /*3390*/  BSYNC B2 ;  /* 0x0000000000027941 */ /* 0x000fea0003800000 */
.L_x_11890:
[----:B------:R-:W-:-:S13]  /*33a0*/  LOP3.LUT P2, RZ, R51, 0x2, RZ, 0xc0, !PT ;  /* 0x0000000233ff7812 */ /* 0x000fda000784c0ff */
[----:B------:R-:W-:Y:S05]  /*33b0*/  @!P2 BRA `(.L_x_11889) ;  /* 0x0000000000c4a947 */ /* 0x000fea0003800000 */
[----:B----4-:R4:W0:Y:S01]  /*33c0*/  LDS.128 R4, [R86] ;  /* 0x0000000056047984 */ /* 0x0108220000000c00 */
[C---:B---3--:R-:W-:Y:S01]  /*33d0*/  LEA R10, P2, R18.reuse, R14, 0x1 ;  /* 0x0000000e120a7211 */ /* 0x048fe200078408ff */
[----:B------:R-:W-:Y:S03]  /*33e0*/  BSSY B2, `(.L_x_11894) ;  /* 0x000002d000027945 */ /* 0x000fe60003800000 */
[----:B--2---:R-:W-:Y:S02]  /*33f0*/  LEA.HI.X R11, R18, R75, R153, 0x1, P2 ;  /* 0x0000004b120b7211 */ /* 0x004fe400010f0c99 */
[----:B------:R-:W-:-:S13]  /*3400*/  ISETP.GE.AND P2, PT, R155, R85, PT ;  /* 0x000000559b00720c */ /* 0x000fda0003f46270 */
[----:B----4-:R-:W-:Y:S05]  /*3410*/  @P2 BRA `(.L_x_11895) ;  /* 0x0000000000a42947 */ /* 0x010fea0003800000 */
[----:B------:R-:W-:Y:S01]  /*3420*/  SHF.R.U64 R15, R40, 0x10, R41 ;  /* 0x00000010280f7819 */ /* 0x000fe20000001229 */
[----:B0-----:R-:W-:Y:S01]  /*3430*/  IMAD.MOV.U32 R12, RZ, RZ, R6 ;  /* 0x000000ffff0c7224 */ /* 0x001fe200078e0006 */
[----:B------:R-:W-:Y:S01]  /*3440*/  SHF.R.U64 R14, R38, 0x10, R39 ;  /* 0x00000010260e7819 */ /* 0x000fe20000001227 */
[----:B------:R-:W-:Y:S01]  /*3450*/  HADD2.F32 R6, -RZ, R5.H1_H1 ;  /* 0x30000005ff067230 */ /* 0x000fe20000004100 */
[----:B------:R-:W-:Y:S01]  /*3460*/  SHF.R.U32.HI R40, RZ, 0x10, R41 ;  /* 0x00000010ff287819 */ /* 0x000fe20000011629 */
[----:B------:R-:W-:Y:S01]  /*3470*/  HADD2.F32 R15, -RZ, R15.H0_H0 ;  /* 0x2000000fff0f7230 */ /* 0x000fe20000004100 */
[----:B------:R-:W-:Y:S01]  /*3480*/  SHF.R.U32.HI R38, RZ, 0x10, R39 ;  /* 0x00000010ff267819 */ /* 0x000fe20000011627 */
[----:B------:R-:W-:Y:S02]  /*3490*/  HADD2.F32 R5, -RZ, R5.H0_H0 ;  /* 0x20000005ff057230 */ /* 0x000fe40000004100 */
[----:B------:R-:W-:Y:S02]  /*34a0*/  HADD2.F32 R14, -RZ, R14.H0_H0 ;  /* 0x2000000eff0e7230 */ /* 0x000fe40000004100 */
[----:B------:R-:W-:Y:S01]  /*34b0*/  FMUL.FTZ R42, R6, R15 ;  /* 0x0000000f062a7220 */ /* 0x000fe20000410000 */
[----:B------:R-:W-:-:S02]  /*34c0*/  HADD2.F32 R40, -RZ, R40.H0_H0 ;  /* 0x20000028ff287230 */ /* 0x000fc40000004100 */
[C---:B------:R-:W-:Y:S01]  /*34d0*/  FMUL.FTZ R15, R5.reuse, R15 ;  /* 0x0000000f050f7220 */ /* 0x040fe20000410000 */
[--C-:B------:R-:W-:Y:S02]  /*34e0*/  HADD2.F32 R13, -RZ, R7.reuse.H1_H1 ;  /* 0x30000007ff0d7230 */ /* 0x100fe40000004100 */
[-C--:B------:R-:W-:Y:S01]  /*34f0*/  FFMA.FTZ R42, R5, R14.reuse, -R42 ;  /* 0x0000000e052a7223 */ /* 0x080fe2000001082a */
[----:B------:R-:W-:Y:S02]  /*3500*/  HADD2.F32 R7, -RZ, R7.H0_H0 ;  /* 0x20000007ff077230 */ /* 0x000fe40000004100 */
[----:B------:R-:W-:Y:S01]  /*3510*/  FFMA.FTZ R39, R6, R14, R15 ;  /* 0x0000000e06277223 */ /* 0x000fe2000001000f */
[----:B------:R-:W-:Y:S02]  /*3520*/  HADD2.F32 R38, -RZ, R38.H0_H0 ;  /* 0x20000026ff267230 */ /* 0x000fe40000004100 */
[----:B------:R-:W-:Y:S01]  /*3530*/  FMUL.FTZ R76, R13, R40 ;  /* 0x000000280d4c7220 */ /* 0x000fe20000410000 */
[----:B------:R-:W-:-:S02]  /*3540*/  HADD2.F32 R14, -RZ, R93.H0_H0 ;  /* 0x2000005dff0e7230 */ /* 0x000fc40000004100 */
[C---:B------:R-:W-:Y:S01]  /*3550*/  FMUL.FTZ R40, R7.reuse, R40 ;  /* 0x0000002807287220 */ /* 0x040fe20000410000 */
[----:B------:R-:W-:Y:S02]  /*3560*/  HADD2.F32 R93, -RZ, R93.H1_H1 ;  /* 0x3000005dff5d7230 */ /* 0x000fe40000004100 */
[-C--:B------:R-:W-:Y:S01]  /*3570*/  FFMA.FTZ R76, R7, R38.reuse, -R76 ;  /* 0x00000026074c7223 */ /* 0x080fe2000001084c */
[----:B------:R-:W-:Y:S02]  /*3580*/  HADD2.F32 R5, -RZ, R4.H1_H1 ;  /* 0x30000004ff057230 */ /* 0x000fe40000004100 */
[----:B------:R-:W-:Y:S01]  /*3590*/  FFMA.FTZ R43, R13, R38, R40 ;  /* 0x000000260d2b7223 */ /* 0x000fe20000010028 */
[----:B------:R-:W-:Y:S02]  /*35a0*/  HADD2.F32 R6, -RZ, R12.H1_H1 ;  /* 0x3000000cff067230 */ /* 0x000fe40000004100 */
[----:B------:R-:W-:Y:S02]  /*35b0*/  HADD2.F32 R4, -RZ, R4.H0_H0 ;  /* 0x20000004ff047230 */ /* 0x000fe40000004100 */
[----:B------:R-:W-:Y:S01]  /*35c0*/  FMUL.FTZ R15, R5, R14 ;  /* 0x0000000e050f7220 */ /* 0x000fe20000410000 */
[----:B------:R-:W-:-:S02]  /*35d0*/  HADD2.F32 R12, -RZ, R12.H0_H0 ;  /* 0x2000000cff0c7230 */ /* 0x000fc40000004100 */
[-C--:B------:R-:W-:Y:S01]  /*35e0*/  FMUL.FTZ R41, R6, R93.reuse ;  /* 0x0000005d06297220 */ /* 0x080fe20000410000 */
        /* <DEDUP_REMOVED lines=12> */
.L_x_11895:
[----:B------:R-:W-:Y:S05]  /*36b0*/  BSYNC B2 ;  /* 0x0000000000027941 */ /* 0x000fea0003800000 */
.L_x_11894:
[----:B0-----:R0:W-:Y:S02]  /*36c0*/  ST.E.128 desc[UR42][R10.64], R4 ;  /* 0x000000040a007985 */ /* 0x0011e4000c101d2a */
.L_x_11889:
[----:B------:R-:W-:Y:S05]  /*36d0*/  BSYNC B1 ;  /* 0x0000000000017941 */ /* 0x000fea0003800000 */
.L_x_11888:
[----:B------:R-:W-:-:S03]  /*36e0*/  UMOV UR4, 0xffffffff ;  /* 0xffffffff00047882 */ /* 0x000fc60000000000 */
[----:B------:R-:W-:Y:S05]  /*36f0*/  BRA.DIV UR4, `(.L_x_11896) ;  /* 0x0000025e04607947 */ /* 0x000fea000b800000 */
[----:B------:R0:W0:Y:S04]  /*3700*/  SHFL.IDX PT, R39, R84, 0x1, 0x1c1f ;  /* 0x003c1f0054277f89 */ /* 0x00002800000e0000 */
[----:B---3--:R3:W0:Y:S02]  /*3710*/  SHFL.IDX PT, R14, R83, 0x1, 0x1c1f ;  /* 0x003c1f00530e7f89 */ /* 0x00862400000e0000 */
.L_x_12237:
[----:B------:R-:W-:Y:S05]  /*3720*/  @P4 BRA `(.L_x_11897) ;  /* 0x00000020001c4947 */ /* 0x000fea0003800000 */
[----:B------:R-:W-:Y:S04]  /*3730*/  BSSY B1, `(.L_x_11898) ;  /* 0x0000033000017945 */ /* 0x000fe80003800000 */
[----:B------:R-:W-:Y:S05]  /*3740*/  @P1 BRA `(.L_x_11899) ;  /* 0x0000000000c41947 */ /* 0x000fea0003800000 */
[----:B0---4-:R0:W4:Y:S01]  /*3750*/  LDS.128 R4, [R88+0x2000] ;  /* 0x0020000058047984 */ /* 0x0111220000000c00 */
[C---:B------:R-:W-:Y:S01]  /*3760*/  LEA R10, P2, R16.reuse, R14, 0x1 ;  /* 0x0000000e100a7211 */ /* 0x040fe200078408ff */
[----:B------:R-:W-:Y:S03]  /*3770*/  BSSY B2, `(.L_x_11900) ;  /* 0x000002d000027945 */ /* 0x000fe60003800000 */
[----:B------:R-:W-:Y:S02]  /*3780*/  LEA.HI.X R11, R16, R39, R17, 0x1, P2 ;  /* 0x00000027100b7211 */ /* 0x000fe400010f0c11 */
[----:B------:R-:W-:-:S13]  /*3790*/  ISETP.GE.AND P2, PT, R22, R85, PT ;  /* 0x000000551600720c */ /* 0x000fda0003f46270 */
[----:B0-----:R-:W-:Y:S05]  /*37a0*/  @P2 BRA `(.L_x_11901) ;  /* 0x0000000000a42947 */ /* 0x001fea0003800000 */
[--C-:B------:R-:W-:Y:S01]  /*37b0*/  SHF.R.U64 R15, R34, 0x10, R35.reuse ;  /* 0x00000010220f7819 */ /* 0x100fe20000001223 */
[----:B----4-:R-:W-:Y:S01]  /*37c0*/  IMAD.MOV.U32 R12, RZ, RZ, R6 ;  /* 0x000000ffff0c7224 */ /* 0x010fe200078e0006 */
        /* <DEDUP_REMOVED lines=39> */
.L_x_11901:
[----:B------:R-:W-:Y:S05]  /*3a40*/  BSYNC B2 ;  /* 0x0000000000027941 */ /* 0x000fea0003800000 */
.L_x_11900:
[----:B----4-:R0:W-:Y:S02]  /*3a50*/  ST.E.128 desc[UR42][R10.64], R4 ;  /* 0x000000040a007985 */ /* 0x0101e4000c101d2a */
.L_x_11899:
[----:B------:R-:W-:Y:S05]  /*3a60*/  BSYNC B1 ;  /* 0x0000000000017941 */ /* 0x000fea0003800000 */
.L_x_11898:
[----:B------:R-:W-:-:S13]  /*3a70*/  LOP3.LUT P2, RZ, R51, 0x2, RZ, 0xc0, !PT ;  /* 0x0000000233ff7812 */ /* 0x000fda000784c0ff */
[----:B------:R-:W-:Y:S05]  /*3a80*/  @!P2 BRA `(.L_x_11897) ;  /* 0x0000001c0044a947 */ /* 0x000fea0003800000 */
[----:B0---4-:R0:W4:Y:S01]  /*3a90*/  LDS.128 R4, [R86+0x2000] ;  /* 0x0020000056047984 */ /* 0x0111220000000c00 */
[C---:B------:R-:W-:Y:S01]  /*3aa0*/  LEA R14, P2, R18.reuse, R14, 0x1 ;  /* 0x0000000e120e7211 */ /* 0x040fe200078408ff */
[----:B------:R-:W-:Y:S03]  /*3ab0*/  BSSY B1, `(.L_x_11902) ;  /* 0x000002d000017945 */ /* 0x000fe60003800000 */
[----:B------:R-:W-:Y:S02]  /*3ac0*/  LEA.HI.X R15, R18, R39, R153, 0x1, P2 ;  /* 0x00000027120f7211 */ /* 0x000fe400010f0c99 */
[----:B------:R-:W-:-:S13]  /*3ad0*/  ISETP.GE.AND P2, PT, R155, R85, PT ;  /* 0x000000559b00720c */ /* 0x000fda0003f46270 */
[----:B0-----:R-:W-:Y:S05]  /*3ae0*/  @P2 BRA `(.L_x_11903) ;  /* 0x0000000000a42947 */ /* 0x001fea0003800000 */
[----:B------:R-:W-:Y:S02]  /*3af0*/  SHF.R.U64 R11, R32, 0x10, R33 ;  /* 0x00000010200b7819 */ /* 0x000fe40000001221 */
[----:B------:R-:W-:Y:S01]  /*3b00*/  SHF.R.U64 R10, R8, 0x10, R9 ;  /* 0x00000010080a7819 */ /* 0x000fe20000001209 */
[----:B----4-:R-:W-:Y:S01]  /*3b10*/  IMAD.MOV.U32 R8, RZ, RZ, R6 ;  /* 0x000000ffff087224 */ /* 0x010fe200078e0006 */
        /* <DEDUP_REMOVED lines=38> */
.L_x_11903:
[----:B------:R-:W-:Y:S05]  /*3d80*/  BSYNC B1 ;  /* 0x0000000000017941 */ /* 0x000fea0003800000 */
.L_x_11902:
[----:B----4-:R0:W-:Y:S01]  /*3d90*/  ST.E.128 desc[UR42][R14.64], R4 ;  /* 0x000000040e007985 */ /* 0x0101e2000c101d2a */
[----:B------:R-:W-:Y:S05]  /*3da0*/  BRA `(.L_x_11897) ;  /* 0x00000018007c7947 */ /* 0x000fea0003800000 */
.L_x_11879:
[-C--:B------:R-:W-:Y:S01]  /*3db0*/  ISETP.GE.AND P2, PT, R152, R82.reuse, PT ;  /* 0x000000529800720c */ /* 0x080fe20003f46270 */
[----:B------:R-:W-:Y:S01]  /*3dc0*/  BSSY B1, `(.L_x_11904) ;  /* 0x0000026000017945 */ /* 0x000fe20003800000 */
[----:B------:R-:W-:Y:S02]  /*3dd0*/  ISETP.GE.AND P3, PT, R187, R82, PT ;  /* 0x00000052bb00720c */ /* 0x000fe40003f66270 */
[----:B------:R-:W-:Y:S02]  /*3de0*/  CS2R R34, SRZ ;  /* 0x0000000000227805 */ /* 0x000fe4000001ff00 */
[CC--:B------:R-:W-:Y:S02]  /*3df0*/  ISETP.GE.OR P2, PT, R16.reuse, R85.reuse, P2 ;  /* 0x000000551000720c */ /* 0x0c0fe40001746670 */
[----:B------:R-:W-:Y:S02]  /*3e00*/  CS2R R6, SRZ ;  /* 0x0000000000067805 */ /* 0x000fe4000001ff00 */
[----:B------:R-:W-:-:S02]  /*3e10*/  ISETP.GE.OR P3, PT, R16, R85, P3 ;  /* 0x000000551000720c */ /* 0x000fc40001f66670 */
[----:B------:R-:W-:Y:S02]  /*3e20*/  CS2R R4, SRZ ;  /* 0x0000000000047805 */ /* 0x000fe4000001ff00 */
[----:B------:R-:W-:Y:S02]  /*3e30*/  CS2R R38, SRZ ;  /* 0x0000000000267805 */ /* 0x000fe4000001ff00 */
[----:B------:R-:W-:Y:S02]  /*3e40*/  CS2R R32, SRZ ;  /* 0x0000000000207805 */ /* 0x000fe4000001ff00 */
[----:B------:R-:W-:Y:S02]  /*3e50*/  CS2R R42, SRZ ;  /* 0x00000000002a7805 */ /* 0x000fe4000001ff00 */
[----:B------:R-:W-:Y:S01]  /*3e60*/  CS2R R36, SRZ ;  /* 0x0000000000247805 */ /* 0x000fe2000001ff00 */
[----:B------:R-:W-:Y:S06]  /*3e70*/  @P2 BRA `(.L_x_11905) ;  /* 0x0000000000682947 */ /* 0x000fec0003800000 */
[-C--:B------:R-:W-:Y:S01]  /*3e80*/  IMAD R6, R3, R12.reuse, RZ ;  /* 0x0000000c03067224 */ /* 0x080fe200078e02ff */
[----:B------:R-:W-:Y:S01]  /*3e90*/  ULDC.64 UR6, c[0x0][0x400] ;  /* 0x0001000000067ab9 */ /* 0x000fe20000000a00 */
[----:B------:R-:W-:Y:S01]  /*3ea0*/  IMAD.MOV.U32 R4, RZ, RZ, R16 ;  /* 0x000000ffff047224 */ /* 0x000fe200078e0010 */
[----:B------:R-:W-:Y:S01]  /*3eb0*/  ULDC.64 UR4, c[0x0][0x3e8] ;  /* 0x0000fa0000047ab9 */ /* 0x000fe20000000a00 */
[----:B------:R-:W-:Y:S02]  /*3ec0*/  IMAD.MOV.U32 R5, RZ, RZ, R17 ;  /* 0x000000ffff057224 */ /* 0x000fe400078e0011 */
[C---:B------:R-:W-:Y:S02]  /*3ed0*/  IMAD R7, R152.reuse, R13, R6 ;  /* 0x0000000d98077224 */ /* 0x040fe400078e0206 */
[----:B------:R-:W-:-:S04]  /*3ee0*/  IMAD.WIDE.U32 R4, R152, R12, R4 ;  /* 0x0000000c98047225 */ /* 0x000fc800078e0004 */
[-C--:B------:R-:W-:Y:S01]  /*3ef0*/  IMAD R6, R48, R12.reuse, RZ ;  /* 0x0000000c30067224 */ /* 0x080fe200078e02ff */
[----:B------:R-:W-:Y:S01]  /*3f00*/  IADD3 R5, R7, R5, RZ ;  /* 0x0000000507057210 */ /* 0x000fe20007ffe0ff */
[----:B------:R-:W-:Y:S02]  /*3f10*/  IMAD R37, R72, 0x60, RZ ;  /* 0x0000006048257824 */ /* 0x000fe400078e02ff */
[C---:B------:R-:W-:Y:S02]  /*3f20*/  IMAD R7, R2.reuse, R13, R6 ;  /* 0x0000000d02077224 */ /* 0x040fe400078e0206 */
[----:B------:R-:W-:-:S04]  /*3f30*/  IMAD.WIDE.U32 R4, R2, R12, R4 ;  /* 0x0000000c02047225 */ /* 0x000fc800078e0004 */
[----:B------:R-:W-:Y:S02]  /*3f40*/  IMAD.IADD R5, R7, 0x1, R5 ;  /* 0x0000000107057824 */ /* 0x000fe400078e0205 */
[----:B------:R-:W-:Y:S02]  /*3f50*/  IMAD R9, R87, 0x60, RZ ;  /* 0x0000006057097824 */ /* 0x000fe400078e02ff */
[----:B------:R-:W-:-:S04]  /*3f60*/  IMAD.WIDE.U32 R6, R74, 0x60, R4 ;  /* 0x000000604a067825 */ /* 0x000fc800078e0004 */
[----:B------:R-:W-:Y:S01]  /*3f70*/  IMAD.MOV.U32 R4, RZ, RZ, R30 ;  /* 0x000000ffff047224 */ /* 0x000fe200078e001e */
[----:B------:R-:W-:Y:S01]  /*3f80*/  LEA R36, P2, R6, UR6, 0x1 ;  /* 0x0000000606247c11 */ /* 0x000fe2000f8408ff */
[----:B------:R-:W-:Y:S02]  /*3f90*/  IMAD.MOV.U32 R5, RZ, RZ, R58 ;  /* 0x000000ffff057224 */ /* 0x000fe400078e003a */
[----:B------:R-:W-:Y:S02]  /*3fa0*/  IMAD.IADD R7, R37, 0x1, R7 ;  /* 0x0000000125077824 */ /* 0x000fe400078e0207 */
[----:B------:R-:W-:-:S03]  /*3fb0*/  IMAD.WIDE.U32 R4, R14, 0x60, R4 ;  /* 0x000000600e047825 */ /* 0x000fc600078e0004 */
[----:B------:R-:W-:Y:S01]  /*3fc0*/  LEA.HI.X R37, R6, UR7, R7, 0x1, P2 ;  /* 0x0000000706257c11 */ /* 0x000fe200090f0c07 */
[----:B------:R-:W-:Y:S01]  /*3fd0*/  IMAD.IADD R5, R9, 0x1, R5 ;  /* 0x0000000109057824 */ /* 0x000fe200078e0205 */
[----:B------:R-:W-:-:S04]  /*3fe0*/  LEA R6, P2, R4, UR4, 0x1 ;  /* 0x0000000404067c11 */ /* 0x000fc8000f8408ff */
[----:B------:R-:W-:Y:S01]  /*3ff0*/  LEA.HI.X R7, R4, UR5, R5, 0x1, P2 ;  /* 0x0000000504077c11 */ /* 0x000fe200090f0c05 */
[----:B------:R-:W5:Y:S05]  /*4000*/  LDG.E.128 R36, desc[UR42][R36.64] ;  /* 0x0000002a24247981 */ /* 0x000f6a000c1e1d00 */
[----:B------:R-:W5:Y:S03]  /*4010*/  LDG.E.128 R4, desc[UR42][R6.64] ;  /* 0x0000002a06047981 */ /* 0x000f66000c1e1d00 */
.L_x_11905:
[----:B------:R-:W-:Y:S05]  /*4020*/  BSYNC B1 ;  /* 0x0000000000017941 */ /* 0x000fea0003800000 */
.L_x_11904:
[----:B------:R-:W-:Y:S01]  /*4030*/  BSSY B1, `(.L_x_11906) ;  /* 0x0000023000017945 */ /* 0x000fe20003800000 */
[----:B-----5:R-:W-:Y:S01]  /*4040*/  IMAD.MOV.U32 R76, RZ, RZ, R6 ;  /* 0x000000ffff4c7224 */ /* 0x020fe200078e0006 */
[----:B------:R-:W-:Y:S01]  /*4050*/  CS2R R40, SRZ ;  /* 0x0000000000287805 */ /* 0x000fe2000001ff00 */
[----:B------:R-:W-:Y:S01]  /*4060*/  IMAD.MOV.U32 R77, RZ, RZ, R7 ;  /* 0x000000ffff4d7224 */ /* 0x000fe200078e0007 */
[----:B------:R-:W-:Y:S06]  /*4070*/  @P3 BRA `(.L_x_11907) ;  /* 0x0000000000783947 */ /* 0x000fec0003800000 */
[C---:B------:R-:W-:Y:S01]  /*4080*/  SHF.L.U64.HI R9, R10.reuse, 0x6, R11 ;  /* 0x000000060a097819 */ /* 0x040fe2000001020b */
[----:B------:R-:W-:Y:S01]  /*4090*/  IMAD.SHL.U32 R8, R10, 0x40, RZ ;  /* 0x000000400a087824 */ /* 0x000fe200078e00ff */
[----:B------:R-:W-:Y:S01]  /*40a0*/  SHF.L.U64.HI R33, R12, 0x6, R13 ;  /* 0x000000060c217819 */ /* 0x000fe2000001020d */
[-C--:B------:R-:W-:Y:S01]  /*40b0*/  IMAD R15, R3, R12.reuse, RZ ;  /* 0x0000000c030f7224 */ /* 0x080fe200078e02ff */
[----:B------:R-:W-:Y:S01]  /*40c0*/  ULDC.64 UR4, c[0x0][0x3e8] ;  /* 0x0000fa0000047ab9 */ /* 0x000fe20000000a00 */
[----:B------:R-:W-:Y:S01]  /*40d0*/  IMAD.MOV.U32 R10, RZ, RZ, R16 ;  /* 0x000000ffff0a7224 */ /* 0x000fe200078e0010 */
[----:B------:R-:W-:Y:S01]  /*40e0*/  ULDC.64 UR6, c[0x0][0x400] ;  /* 0x0001000000067ab9 */ /* 0x000fe20000000a00 */
[----:B------:R-:W-:Y:S02]  /*40f0*/  IMAD.MOV.U32 R11, RZ, RZ, R17 ;  /* 0x000000ffff0b7224 */ /* 0x000fe400078e0011 */
[C---:B------:R-:W-:Y:S02]  /*4100*/  IMAD R15, R152.reuse, R13, R15 ;  /* 0x0000000d980f7224 */ /* 0x040fe400078e020f */
[----:B------:R-:W-:-:S04]  /*4110*/  IMAD.WIDE.U32 R10, R152, R12, R10 ;  /* 0x0000000c980a7225 */ /* 0x000fc800078e000a */
[----:B------:R-:W-:Y:S02]  /*4120*/  IMAD.SHL.U32 R32, R12, 0x40, RZ ;  /* 0x000000400c207824 */ /* 0x000fe400078e00ff */
[----:B------:R-:W-:Y:S02]  /*4130*/  IMAD.IADD R11, R15, 0x1, R11 ;  /* 0x000000010f0b7824 */ /* 0x000fe400078e020b */
[----:B------:R-:W-:-:S04]  /*4140*/  IMAD.WIDE.U32 R8, R14, 0x60, R8 ;  /* 0x000000600e087825 */ /* 0x000fc800078e0008 */
[----:B------:R-:W-:Y:S01]  /*4150*/  IMAD.WIDE.U32 R32, R74, 0x60, R32 ;  /* 0x000000604a207825 */ /* 0x000fe200078e0020 */
[----:B------:R-:W-:-:S03]  /*4160*/  IADD3 R14, P2, R30, R8, RZ ;  /* 0x000000081e0e7210 */ /* 0x000fc60007f5e0ff */
[----:B------:R-:W-:Y:S02]  /*4170*/  IMAD R15, R72, 0x60, RZ ;  /* 0x00000060480f7824 */ /* 0x000fe400078e02ff */
[-C--:B------:R-:W-:Y:S02]  /*4180*/  IMAD R34, R48, R12.reuse, RZ ;  /* 0x0000000c30227224 */ /* 0x080fe400078e02ff */
[----:B------:R-:W-:-:S04]  /*4190*/  IMAD.WIDE.U32 R10, R2, R12, R10 ;  /* 0x0000000c020a7225 */ /* 0x000fc800078e000a */
[----:B------:R-:W-:Y:S01]  /*41a0*/  IMAD R87, R87, 0x60, RZ ;  /* 0x0000006057577824 */ /* 0x000fe200078e02ff */
[----:B------:R-:W-:Y:S01]  /*41b0*/  IADD3 R8, P3, R32, R10, RZ ;  /* 0x0000000a20087210 */ /* 0x000fe20007f7e0ff */
[----:B------:R-:W-:Y:S02]  /*41c0*/  IMAD R34, R2, R13, R34 ;  /* 0x0000000d02227224 */ /* 0x000fe400078e0222 */
[----:B------:R-:W-:Y:S01]  /*41d0*/  IMAD.IADD R15, R15, 0x1, R33 ;  /* 0x000000010f0f7824 */ /* 0x000fe200078e0221 */
[----:B------:R-:W-:Y:S02]  /*41e0*/  IADD3.X R9, R58, R87, R9, P2, !PT ;  /* 0x000000573a097210 */ /* 0x000fe400017fe409 */
[----:B------:R-:W-:Y:S02]  /*41f0*/  LEA R32, P2, R14, UR4, 0x1 ;  /* 0x000000040e207c11 */ /* 0x000fe4000f8408ff */
[----:B------:R-:W-:Y:S02]  /*4200*/  IADD3.X R11, R15, R34, R11, P3, !PT ;  /* 0x000000220f0b7210 */ /* 0x000fe40001ffe40b */
[----:B------:R-:W-:-:S02]  /*4210*/  LEA R40, P3, R8, UR6, 0x1 ;  /* 0x0000000608287c11 */ /* 0x000fc4000f8608ff */
[----:B------:R-:W-:Y:S02]  /*4220*/  LEA.HI.X R33, R14, UR5, R9, 0x1, P2 ;  /* 0x000000050e217c11 */ /* 0x000fe400090f0c09 */
[----:B------:R-:W-:-:S04]  /*4230*/  LEA.HI.X R41, R8, UR7, R11, 0x1, P3 ;  /* 0x0000000708297c11 */ /* 0x000fc800098f0c0b */
[----:B------:R-:W5:Y:S04]  /*4240*/  LDG.E.128 R32, desc[UR42][R32.64] ;  /* 0x0000002a20207981 */ /* 0x000f68000c1e1d00 */
[----:B------:R-:W5:Y:S02]  /*4250*/  LDG.E.128 R40, desc[UR42][R40.64] ;  /* 0x0000002a28287981 */ /* 0x000f64000c1e1d00 */
.L_x_11907:
[----:B------:R-:W-:Y:S05]  /*4260*/  BSYNC B1 ;  /* 0x0000000000017941 */ /* 0x000fea0003800000 */
.L_x_11906:
        /* <DEDUP_REMOVED lines=9> */
[----:B------:R-:W-:Y:S02]  /*4300*/  PRMT R99, R77, 0x7610, R99 ;  /* 0x000076104d637816 */ /* 0x000fe40000000063 */
[----:B------:R-:W-:-:S02]  /*4310*/  ISETP.NE.AND P3, PT, R55, 0x3, PT ;  /* 0x000000033700780c */ /* 0x000fc40003f65270 */
[----:B------:R-:W-:Y:S01]  /*4320*/  PRMT R93, R93, 0x5410, R8 ;  /* 0x000054105d5d7816 */ /* 0x000fe20000000008 */
[----:B-----5:R-:W-:Y:S01]  /*4330*/  IMAD.MOV.U32 R8, RZ, RZ, R34 ;  /* 0x000000ffff087224 */ /* 0x020fe200078e0022 */
        /* <DEDUP_REMOVED lines=8> */
[----:B------:R-:W-:Y:S01]  /*43c0*/  ISETP.GE.AND P2, PT, R16, R85, PT ;  /* 0x000000551000720c */ /* 0x000fe20003f46270 */
        /* <DEDUP_REMOVED lines=8> */
.L_x_11908:
[----:B------:R-:W-:Y:S01]  /*4450*/  LEA R72, R19, R148, 0x3 ;  /* 0x0000009413487211 */ /* 0x000fe200078e18ff */
[----:B------:R-:W-:Y:S01]  /*4460*/  BSSY B1, `(.L_x_11909) ;  /* 0x0000004000017945 */ /* 0x000fe20003800000 */
[----:B------:R-:W-:-:S04]  /*4470*/  SHF.L.U32 R87, R154, 0x1f, RZ ;  /* 0x0000001f9a577819 */ /* 0x000fc800000006ff */
[----:B------:R-:W0:Y:S02]  /*4480*/  SYNCS.PHASECHK.TRANS64.TRYWAIT P4, [R72+URZ+0x22890], R87 ;  /* 0x02289057480075a7 */ /* 0x000e24000808017f */
[----:B0-----:R-:W-:Y:S05]  /*4490*/  @!P4 BRA `(.L_x_11910) ;  /* 0x000002500040c947 */ /* 0x001fea0003800000 */
.L_x_12238:
[----:B------:R-:W-:Y:S05]  /*44a0*/  BSYNC B1 ;  /* 0x0000000000017941 */ /* 0x000fea0003800000 */
.L_x_11909:
[----:B------:R-:W-:-:S03]  /*44b0*/  UMOV UR4, 0xffffffff ;  /* 0xffffffff00047882 */ /* 0x000fc60000000000 */
[----:B------:R-:W-:Y:S05]  /*44c0*/  BRA.DIV UR4, `(.L_x_11911) ;  /* 0x0000025204487947 */ /* 0x000fea000b800000 */
[----:B------:R1:W2:Y:S04]  /*44d0*/  SHFL.IDX PT, R77, R84, RZ, 0x1c1f ;  /* 0x001c1fff544d7589 */ /* 0x0002a800000e0000 */
[----:B------:R1:W3:Y:S02]  /*44e0*/  SHFL.IDX PT, R76, R83, RZ, 0x1c1f ;  /* 0x001c1fff534c7589 */ /* 0x0002e400000e0000 */
.L_x_12242:
[----:B------:R-:W-:Y:S01]  /*44f0*/  ISETP.GE.OR P4, PT, R152, R82, P1 ;  /* 0x000000529800720c */ /* 0x000fe20000f86670 */
[----:B------:R-:W-:Y:S01]  /*4500*/  BSSY B1, `(.L_x_11912) ;  /* 0x000006e000017945 */ /* 0x000fe20003800000 */
[----:B------:R-:W-:-:S11]  /*4510*/  IMAD.SHL.U32 R85, R85, 0x2, RZ ;  /* 0x0000000255557824 */ /* 0x000fd600078e00ff */
[----:B------:R-:W-:Y:S05]  /*4520*/  @P4 BRA `(.L_x_11913) ;  /* 0x0000000400ac4947 */ /* 0x000fea0003800000 */
[----:B------:R-:W4:Y:S01]  /*4530*/  LDC R92, c[0x0][0x2f4] ;  /* 0x0000bd00ff5c7b82 */ /* 0x000f220000000800 */
[C---:B---3--:R-:W-:Y:S01]  /*4540*/  LEA R74, P4, R61.reuse, R76, 0x1 ;  /* 0x0000004c3d4a7211 */ /* 0x048fe200078808ff */
[----:B------:R-:W-:Y:S03]  /*4550*/  BSSY B2, `(.L_x_11914) ;  /* 0x0000064000027945 */ /* 0x000fe60003800000 */
[----:B--2---:R-:W-:Y:S01]  /*4560*/  LEA.HI.X R75, R61, R77, R62, 0x1, P4 ;  /* 0x0000004d3d4b7211 */ /* 0x004fe200020f0c3e */
[----:B----4-:R-:W-:-:S05]  /*4570*/  IMAD.IADD R8, R92, 0x1, -R85 ;  /* 0x000000015c087824 */ /* 0x010fca00078e0a55 */
[----:B------:R-:W-:-:S04]  /*4580*/  SEL R8, R85, R8, !P0 ;  /* 0x0000000855087207 */ /* 0x000fc80004000000 */
[----:B------:R-:W-:-:S04]  /*4590*/  SHF.R.S32.HI R9, RZ, 0x1f, R8 ;  /* 0x0000001fff097819 */ /* 0x000fc80000011408 */
[----:B------:R-:W-:-:S04]  /*45a0*/  LEA.HI R9, R9, R8, RZ, 0x4 ;  /* 0x0000000809097211 */ /* 0x000fc800078f20ff */
[----:B------:R-:W-:-:S05]  /*45b0*/  LEA.HI.SX32 R9, R9, R60, 0x1c ;  /* 0x0000003c09097211 */ /* 0x000fca00078fe2ff */
[----:B------:R-:W-:-:S05]  /*45c0*/  IMAD.SHL.U32 R91, R9, 0x8, RZ ;  /* 0x00000008095b7824 */ /* 0x000fca00078e00ff */
[----:B------:R-:W-:-:S04]  /*45d0*/  LOP3.LUT R8, R201, 0x38, R91, 0xf8, !PT ;  /* 0x00000038c9087812 */ /* 0x000fc800078ef85b */
[----:B------:R-:W-:-:S05]  /*45e0*/  LOP3.LUT R9, R8, R203, RZ, 0x3c, !PT ;  /* 0x000000cb08097212 */ /* 0x000fca00078e3cff */
[----:B------:R-:W-:Y:S02]  /*45f0*/  IMAD.IADD R8, R200, 0x1, R9 ;  /* 0x00000001c8087824 */ /* 0x000fe400078e0209 */
[C---:B------:R-:W-:Y:S02]  /*4600*/  IMAD R9, R19.reuse, 0x1800, R63 ;  /* 0x0000180013097824 */ /* 0x040fe400078e023f */
[----:B------:R-:W-:Y:S02]  /*4610*/  IMAD R11, R19, 0x1800, R8 ;  /* 0x00001800130b7824 */ /* 0x000fe400078e0208 */
[--C-:B------:R-:W-:Y:S02]  /*4620*/  IMAD R9, R9, 0x2, R148.reuse ;  /* 0x0000000209097824 */ /* 0x100fe400078e0294 */
[----:B------:R-:W-:-:S04]  /*4630*/  IMAD R12, R11, 0x2, R148 ;  /* 0x000000020b0c7824 */ /* 0x000fc800078e0294 */
[----:B------:R-:W2:Y:S04]  /*4640*/  LDS.128 R8, [R9+0x1c400] ;  /* 0x01c4000009087984 */ /* 0x000ea80000000c00 */
[----:B------:R-:W3:Y:S01]  /*4650*/  LDS.128 R12, [R12+0x1c400] ;  /* 0x01c400000c0c7984 */ /* 0x000ee20000000c00 */
[----:B------:R-:W-:Y:S05]  /*4660*/  @P2 BRA `(.L_x_11915) ;  /* 0x0000000400482947 */ /* 0x000fea0003800000 */
[--C-:B------:R-:W-:Y:S02]  /*4670*/  SHF.R.U64 R103, R36, 0x10, R37.reuse ;  /* 0x0000001024677819 */ /* 0x100fe40000001225 */
[----:B------:R-:W-:Y:S01]  /*4680*/  SHF.R.U32.HI R36, RZ, 0x10, R37 ;  /* 0x00000010ff247819 */ /* 0x000fe20000011625 */
[----:B------:R-:W-:Y:S01]  /*4690*/  HADD2.F32 R37, -RZ, R95.H1_H1 ;  /* 0x3000005fff257230 */ /* 0x000fe20000004100 */
[--C-:B------:R-:W-:Y:S02]  /*46a0*/  SHF.R.U64 R104, R4, 0x10, R5.reuse ;  /* 0x0000001004687819 */ /* 0x100fe40000001205 */
[----:B------:R-:W-:Y:S01]  /*46b0*/  SHF.R.U32.HI R94, RZ, 0x10, R5 ;  /* 0x00000010ff5e7819 */ /* 0x000fe20000011605 */
[----:B--2---:R-:W-:Y:S01]  /*46c0*/  HADD2.F32 R5, -RZ, R9.H0_H0 ;  /* 0x20000009ff057230 */ /* 0x004fe20000004100 */
        /* <DEDUP_REMOVED lines=18> */
[----:B------:R-:W-:-:S02]  /*47f0*/  HADD2.F32 R9, -RZ, R99.H1_H1 ;  /* 0x30000063ff097230 */ /* 0x000fc40000004100 */
[--C-:B------:R-:W-:Y:S02]  /*4800*/  HADD2.F32 R6, -RZ, R15.reuse.H0_H0 ;  /* 0x2000000fff067230 */ /* 0x100fe40000004100 */
[----:B------:R-:W-:Y:S01]  /*4810*/  HADD2.F32 R15, -RZ, R15.H1_H1 ;  /* 0x3000000fff0f7230 */ /* 0x000fe20000004100 */
[----:B------:R-:W-:Y:S01]  /*4820*/  F2FP.F16.F32.PACK_AB R39, R96, R39 ;  /* 0x000000276027723e */ /* 0x000fe200000000ff */
[----:B------:R-:W-:Y:S02]  /*4830*/  HADD2.F32 R5, -RZ, R11.H0_H0 ;  /* 0x2000000bff057230 */ /* 0x000fe40000004100 */
[----:B------:R-:W-:Y:S02]  /*4840*/  HADD2.F32 R38, -RZ, R97.H0_H0 ;  /* 0x20000061ff267230 */ /* 0x000fe40000004100 */
[----:B------:R-:W-:Y:S02]  /*4850*/  HADD2.F32 R11, -RZ, R11.H1_H1 ;  /* 0x3000000bff0b7230 */ /* 0x000fe40000004100 */
[----:B------:R-:W-:-:S02]  /*4860*/  HADD2.F32 R36, -RZ, R98.H0_H0 ;  /* 0x20000062ff247230 */ /* 0x000fc40000004100 */
[CC--:B------:R-:W-:Y:S01]  /*4870*/  FMUL.FTZ R98, R6.reuse, R9.reuse ;  /* 0x0000000906627220 */ /* 0x0c0fe20000410000 */
[----:B------:R-:W-:Y:S02]  /*4880*/  HADD2.F32 R7, -RZ, R99.H0_H0 ;  /* 0x20000063ff077230 */ /* 0x000fe40000004100 */
[----:B------:R-:W-:Y:S01]  /*4890*/  FMUL.FTZ R9, R5, R9 ;  /* 0x0000000905097220 */ /* 0x000fe20000410000 */
[-C--:B------:R-:W-:Y:S01]  /*48a0*/  FMUL.FTZ R100, R15, R38.reuse ;  /* 0x000000260f647220 */ /* 0x080fe20000410000 */
[C---:B------:R-:W-:Y:S01]  /*48b0*/  FMUL.FTZ R102, R11.reuse, R38 ;  /* 0x000000260b667220 */ /* 0x040fe20000410000 */
[----:B------:R-:W-:Y:S02]  /*48c0*/  HADD2.F32 R13, -RZ, R103.H0_H0 ;  /* 0x20000067ff0d7230 */ /* 0x000fe40000004100 */
[-C--:B------:R-:W-:Y:S01]  /*48d0*/  FFMA.FTZ R38, R6, R7.reuse, R9 ;  /* 0x0000000706267223 */ /* 0x080fe20000010009 */
[----:B------:R-:W-:Y:S01]  /*48e0*/  FFMA.FTZ R97, R11, R36, -R100 ;  /* 0x000000240b617223 */ /* 0x000fe20000010864 */
[----:B------:R-:W-:Y:S01]  /*48f0*/  FFMA.FTZ R98, R5, R7, -R98 ;  /* 0x0000000705627223 */ /* 0x000fe20000010862 */
[----:B------:R-:W-:-:S02]  /*4900*/  HADD2.F32 R11, -RZ, R105.H1_H1 ;  /* 0x30000069ff0b7230 */ /* 0x000fc40000004100 */
[----:B------:R-:W-:Y:S01]  /*4910*/  FFMA.FTZ R99, R15, R36, R102 ;  /* 0x000000240f637223 */ /* 0x000fe20000010066 */
[----:B------:R-:W-:Y:S02]  /*4920*/  HADD2.F32 R6, -RZ, R12.H0_H0 ;  /* 0x2000000cff067230 */ /* 0x000fe40000004100 */
[----:B------:R-:W-:Y:S02]  /*4930*/  HADD2.F32 R5, -RZ, R8.H0_H0 ;  /* 0x20000008ff057230 */ /* 0x000fe40000004100 */
        /* <DEDUP_REMOVED lines=11> */
[----:B------:R-:W-:Y:S02]  /*49f0*/  HADD2.F32 R7, -RZ, R93.H0_H0 ;  /* 0x2000005dff077230 */ /* 0x000fe40000004100 */
[----:B------:R-:W-:Y:S01]  /*4a00*/  FFMA.FTZ R15, R8, R9, -R15 ;  /* 0x00000009080f7223 */ /* 0x000fe2000001080f */
[----:B------:R-:W-:-:S02]  /*4a10*/  HADD2.F32 R6, -RZ, R14.H0_H0 ;  /* 0x2000000eff067230 */ /* 0x000fc40000004100 */
[----:B------:R-:W-:Y:S01]  /*4a20*/  FFMA.FTZ R12, R12, R9, R37 ;  /* 0x000000090c0c7223 */ /* 0x000fe20000010025 */
[----:B------:R-:W-:Y:S02]  /*4a30*/  HADD2.F32 R93, -RZ, R93.H1_H1 ;  /* 0x3000005dff5d7230 */ /* 0x000fe40000004100 */
[----:B------:R-:W-:Y:S01]  /*4a40*/  HADD2.F32 R11, -RZ, R101.H0_H0 ;  /* 0x20000065ff0b7230 */ /* 0x000fe20000004100 */
[----:B------:R-:W-:Y:S01]  /*4a50*/  F2FP.F16.F32.PACK_AB R8, R15, R36 ;  /* 0x000000240f08723e */ /* 0x000fe200000000ff */
[----:B------:R-:W-:Y:S01]  /*4a60*/  HADD2.F32 R5, -RZ, R10.H0_H0 ;  /* 0x2000000aff057230 */ /* 0x000fe20000004100 */
[----:B------:R-:W-:Y:S01]  /*4a70*/  F2FP.F16.F32.PACK_AB R12, R12, R13 ;  /* 0x0000000d0c0c723e */ /* 0x000fe200000000ff */
[----:B------:R-:W-:Y:S02]  /*4a80*/  HADD2.F32 R14, -RZ, R14.H1_H1 ;  /* 0x3000000eff0e7230 */ /* 0x000fe40000004100 */
[----:B------:R-:W-:Y:S02]  /*4a90*/  HADD2.F32 R10, -RZ, R10.H1_H1 ;  /* 0x3000000aff0a7230 */ /* 0x000fe40000004100 */
[----:B------:R-:W-:-:S02]  /*4aa0*/  HADD2.F32 R9, -RZ, R4.H0_H0 ;  /* 0x20000004ff097230 */ /* 0x000fc40000004100 */
        /* <DEDUP_REMOVED lines=13> */
[----:B------:R-:W-:-:S07]  /*4b80*/  F2FP.F16.F32.PACK_AB R14, R14, R93 ;  /* 0x0000005d0e0e723e */ /* 0x000fce00000000ff */
.L_x_11915:
[----:B------:R-:W-:Y:S05]  /*4b90*/  BSYNC B2 ;  /* 0x0000000000027941 */ /* 0x000fea0003800000 */
.L_x_11914:
[----:B------:R-:W-:Y:S01]  /*4ba0*/  ISETP.GE.AND P4, PT, R91, R92, PT ;  /* 0x0000005c5b00720c */ /* 0x000fe20003f86270 */
[----:B--2---:R4:W-:-:S12]  /*4bb0*/  ST.E.128 desc[UR42][R74.64], R8 ;  /* 0x000000084a007985 */ /* 0x0049d8000c101d2a */
[----:B------:R-:W-:-:S05]  /*4bc0*/  @!P4 IMAD.WIDE R76, R91, 0x2, R76 ;  /* 0x000000025b4cc825 */ /* 0x000fca00078e024c */
[----:B---3--:R4:W-:Y:S02]  /*4bd0*/  @!P4 ST.E.128 desc[UR42][R76.64], R12 ;  /* 0x0000000c4c00c985 */ /* 0x0089e4000c101d2a */
.L_x_11913:
[----:B------:R-:W-:Y:S05]  /*4be0*/  BSYNC B1 ;  /* 0x0000000000017941 */ /* 0x000fea0003800000 */
.L_x_11912:
[----:B------:R-:W-:-:S03]  /*4bf0*/  UMOV UR4, 0xffffffff ;  /* 0xffffffff00047882 */ /* 0x000fc60000000000 */
[----:B------:R-:W-:Y:S05]  /*4c00*/  BRA.DIV UR4, `(.L_x_11916) ;  /* 0x0000024a04c47947 */ /* 0x000fea000b800000 */
[----:B------:R0:W0:Y:S04]  /*4c10*/  SHFL.IDX PT, R37, R84, 0x1, 0x1c1f ;  /* 0x003c1f0054257f89 */ /* 0x00002800000e0000 */
[----:B----4-:R4:W0:Y:S02]  /*4c20*/  SHFL.IDX PT, R14, R83, 0x1, 0x1c1f ;  /* 0x003c1f00530e7f89 */ /* 0x01082400000e0000 */
.L_x_12246:
[----:B------:R-:W-:-:S13]  /*4c30*/  ISETP.GE.OR P4, PT, R187, R82, P1 ;  /* 0x00000052bb00720c */ /* 0x000fda0000f86670 */
[----:B------:R-:W-:Y:S05]  /*4c40*/  @P4 BRA `(.L_x_11897) ;  /* 0x0000000800d44947 */ /* 0x000fea0003800000 */
[----:B------:R-:W5:Y:S01]  /*4c50*/  LDC R36, c[0x0][0x2f4] ;  /* 0x0000bd00ff247b82 */ /* 0x000f620000000800 */
[C---:B0-----:R-:W-:Y:S01]  /*4c60*/  LEA R12, P4, R61.reuse, R14, 0x1 ;  /* 0x0000000e3d0c7211 */ /* 0x041fe200078808ff */
[----:B------:R-:W-:Y:S03]  /*4c70*/  BSSY B1, `(.L_x_11917) ;  /* 0x0000067000017945 */ /* 0x000fe60003800000 */
[----:B------:R-:W-:Y:S01]  /*4c80*/  LEA.HI.X R13, R61, R37, R62, 0x1, P4 ;  /* 0x000000253d0d7211 */ /* 0x000fe200020f0c3e */
[----:B-----5:R-:W-:-:S05]  /*4c90*/  @P0 IMAD.IADD R85, R36, 0x1, -R85 ;  /* 0x0000000124550824 */ /* 0x020fca00078e0a55 */
[----:B------:R-:W-:-:S04]  /*4ca0*/  SHF.R.S32.HI R4, RZ, 0x1f, R85 ;  /* 0x0000001fff047819 */ /* 0x000fc80000011455 */
[----:B------:R-:W-:-:S04]  /*4cb0*/  LEA.HI R85, R4, R85, RZ, 0x4 ;  /* 0x0000005504557211 */ /* 0x000fc800078f20ff */
[----:B------:R-:W-:-:S05]  /*4cc0*/  LEA.HI.SX32 R15, R85, R60, 0x1c ;  /* 0x0000003c550f7211 */ /* 0x000fca00078fe2ff */
[----:B------:R-:W-:-:S05]  /*4cd0*/  IMAD.SHL.U32 R15, R15, 0x8, RZ ;  /* 0x000000080f0f7824 */ /* 0x000fca00078e00ff */
[----:B------:R-:W-:-:S04]  /*4ce0*/  LOP3.LUT R5, R202, 0x38, R15, 0xf8, !PT ;  /* 0x00000038ca057812 */ /* 0x000fc800078ef80f */
[----:B------:R-:W-:Y:S01]  /*4cf0*/  LOP3.LUT R4, R5, R206, RZ, 0x3c, !PT ;  /* 0x000000ce05047212 */ /* 0x000fe200078e3cff */
[----:B------:R-:W-:-:S04]  /*4d00*/  IMAD R5, R19, 0x1800, R64 ;  /* 0x0000180013057824 */ /* 0x000fc800078e0240 */
[----:B------:R-:W-:Y:S02]  /*4d10*/  IMAD.IADD R4, R207, 0x1, R4 ;  /* 0x00000001cf047824 */ /* 0x000fe400078e0204 */
[----:B------:R-:W-:Y:S02]  /*4d20*/  IMAD R5, R5, 0x2, R148 ;  /* 0x0000000205057824 */ /* 0x000fe400078e0294 */
[----:B------:R-:W-:-:S04]  /*4d30*/  IMAD R7, R19, 0x1800, R4 ;  /* 0x0000180013077824 */ /* 0x000fc800078e0204 */
[----:B------:R-:W-:Y:S02]  /*4d40*/  IMAD R8, R7, 0x2, R148 ;  /* 0x0000000207087824 */ /* 0x000fe400078e0294 */
[----:B------:R-:W0:Y:S04]  /*4d50*/  LDS.128 R4, [R5+0x1c400] ;  /* 0x01c4000005047984 */ /* 0x000e280000000c00 */
[----:B------:R-:W0:Y:S01]  /*4d60*/  LDS.128 R8, [R8+0x1c400] ;  /* 0x01c4000008087984 */ /* 0x000e220000000c00 */
[----:B------:R-:W-:Y:S05]  /*4d70*/  @P2 BRA `(.L_x_11918) ;  /* 0x0000000400582947 */ /* 0x000fea0003800000 */
[----:B------:R-:W-:Y:S01]  /*4d80*/  SHF.R.U32.HI R38, RZ, 0x10, R41 ;  /* 0x00000010ff267819 */ /* 0x000fe20000011629 */
[--C-:B------:R-:W-:Y:S01]  /*4d90*/  HADD2.F32 R39, -RZ, R90.reuse.H1_H1 ;  /* 0x3000005aff277230 */ /* 0x100fe20000004100 */
[--C-:B------:R-:W-:Y:S01]  /*4da0*/  SHF.R.U64 R91, R32, 0x10, R33.reuse ;  /* 0x00000010205b7819 */ /* 0x100fe20000001221 */
[----:B------:R-:W-:Y:S01]  /*4db0*/  HADD2.F32 R90, -RZ, R90.H0_H0 ;  /* 0x2000005aff5a7230 */ /* 0x000fe20000004100 */
[----:B------:R-:W-:Y:S01]  /*4dc0*/  SHF.R.U32.HI R75, RZ, 0x10, R33 ;  /* 0x00000010ff4b7819 */ /* 0x000fe20000011621 */
[----:B0-----:R-:W-:Y:S01]  /*4dd0*/  IMAD.MOV.U32 R33, RZ, RZ, R10 ;  /* 0x000000ffff217224 */ /* 0x001fe200078e000a */
[----:B------:R-:W-:Y:S01]  /*4de0*/  MOV R32, R8 ;  /* 0x0000000800207202 */ /* 0x000fe20000000f00 */
[----:B------:R-:W-:Y:S01]  /*4df0*/  IMAD.MOV.U32 R8, RZ, RZ, R6 ;  /* 0x000000ffff087224 */ /* 0x000fe200078e0006 */
[----:B-1----:R-:W-:Y:S01]  /*4e00*/  SHF.R.U64 R84, R40, 0x10, R41 ;  /* 0x0000001028547819 */ /* 0x002fe20000001229 */
[--C-:B------:R-:W-:Y:S01]  /*4e10*/  HADD2.F32 R10, -RZ, R9.reuse.H0_H0 ;  /* 0x20000009ff0a7230 */ /* 0x100fe20000004100 */
[--C-:B------:R-:W-:Y:S01]  /*4e20*/  SHF.R.U64 R85, R34, 0x10, R35.reuse ;  /* 0x0000001022557819 */ /* 0x100fe20000001223 */
[----:B------:R-:W-:Y:S01]  /*4e30*/  HADD2.F32 R9, -RZ, R9.H1_H1 ;  /* 0x30000009ff097230 */ /* 0x000fe20000004100 */
[----:B------:R-:W-:Y:S01]  /*4e40*/  SHF.R.U32.HI R74, RZ, 0x10, R35 ;  /* 0x00000010ff4a7819 */ /* 0x000fe20000011623 */
[----:B------:R-:W-:-:S02]  /*4e50*/  HADD2.F32 R6, -RZ, R5.H0_H0 ;  /* 0x20000005ff067230 */ /* 0x000fc40000004100 */
[-C--:B------:R-:W-:Y:S01]  /*4e60*/  FMUL.FTZ R41, R10, R39.reuse ;  /* 0x000000270a297220 */ /* 0x080fe20000410000 */
[----:B------:R-:W-:Y:S01]  /*4e70*/  HADD2.F32 R38, -RZ, R38.H0_H0 ;  /* 0x20000026ff267230 */ /* 0x000fe20000004100 */
[--C-:B----4-:R-:W-:Y:S01]  /*4e80*/  SHF.R.U64 R83, R42, 0x10, R43.reuse ;  /* 0x000000102a537819 */ /* 0x110fe2000000122b */
[----:B------:R-:W-:Y:S01]  /*4e90*/  HADD2.F32 R5, -RZ, R5.H1_H1 ;  /* 0x30000005ff057230 */ /* 0x000fe20000004100 */
[----:B------:R-:W-:Y:S01]  /*4ea0*/  SHF.R.U32.HI R43, RZ, 0x10, R43 ;  /* 0x00000010ff2b7819 */ /* 0x000fe2000001162b */
[----:B------:R-:W-:Y:S02]  /*4eb0*/  HADD2.F32 R34, -RZ, R75.H0_H0 ;  /* 0x2000004bff227230 */ /* 0x000fe40000004100 */
[-C--:B------:R-:W-:Y:S01]  /*4ec0*/  FMUL.FTZ R40, R9, R38.reuse ;  /* 0x0000002609287220 */ /* 0x080fe20000410000 */
[----:B------:R-:W-:Y:S02]  /*4ed0*/  HADD2.F32 R35, -RZ, R88.H1_H1 ;  /* 0x30000058ff237230 */ /* 0x000fe40000004100 */
[C---:B------:R-:W-:Y:S01]  /*4ee0*/  FMUL.FTZ R38, R5.reuse, R38 ;  /* 0x0000002605267220 */ /* 0x040fe20000410000 */
[----:B------:R-:W-:Y:S01]  /*4ef0*/  FMUL.FTZ R39, R6, R39 ;  /* 0x0000002706277220 */ /* 0x000fe20000410000 */
[----:B------:R-:W-:Y:S01]  /*4f00*/  FFMA.FTZ R40, R5, R34, -R40 ;  /* 0x0000002205287223 */ /* 0x000fe20000010828 */
[----:B------:R-:W-:-:S02]  /*4f10*/  HADD2.F32 R5, -RZ, R7.H0_H0 ;  /* 0x20000007ff057230 */ /* 0x000fc40000004100 */
[----:B------:R-:W-:Y:S01]  /*4f20*/  FFMA.FTZ R42, R9, R34, R38 ;  /* 0x00000022092a7223 */ /* 0x000fe20000010026 */
[-C--:B------:R-:W-:Y:S01]  /*4f30*/  FFMA.FTZ R41, R6, R35.reuse, -R41 ;  /* 0x0000002306297223 */ /* 0x080fe20000010829 */
[----:B------:R-:W-:Y:S02]  /*4f40*/  HADD2.F32 R34, -RZ, R89.H1_H1 ;  /* 0x30000059ff227230 */ /* 0x000fe40000004100 */
[----:B------:R-:W-:Y:S01]  /*4f50*/  FFMA.FTZ R39, R10, R35, R39 ;  /* 0x000000230a277223 */ /* 0x000fe20000010027 */
[--C-:B------:R-:W-:Y:S02]  /*4f60*/  HADD2.F32 R6, -RZ, R11.reuse.H0_H0 ;  /* 0x2000000bff067230 */ /* 0x100fe40000004100 */
[----:B------:R-:W-:Y:S02]  /*4f70*/  HADD2.F32 R9, -RZ, R86.H1_H1 ;  /* 0x30000056ff097230 */ /* 0x000fe40000004100 */
[----:B------:R-:W-:Y:S01]  /*4f80*/  FMUL.FTZ R35, R5, R34 ;  /* 0x0000002205237220 */ /* 0x000fe20000410000 */
[----:B------:R-:W-:Y:S01]  /*4f90*/  HADD2.F32 R11, -RZ, R11.H1_H1 ;  /* 0x3000000bff0b7230 */ /* 0x000fe20000004100 */
[----:B------:R-:W-:Y:S01]  /*4fa0*/  F2FP.F16.F32.PACK_AB R39, R42, R39 ;  /* 0x000000272a27723e */ /* 0x000fe200000000ff */
[----:B------:R-:W-:-:S02]  /*4fb0*/  HADD2.F32 R38, -RZ, R43.H0_H0 ;  /* 0x2000002bff267230 */ /* 0x000fc40000004100 */
[CC--:B------:R-:W-:Y:S01]  /*4fc0*/  FFMA.FTZ R75, R6.reuse, R9.reuse, R35 ;  /* 0x00000009064b7223 */ /* 0x0c0fe20000010023 */
[----:B------:R-:W-:Y:S02]  /*4fd0*/  HADD2.F32 R10, -RZ, R74.H0_H0 ;  /* 0x2000004aff0a7230 */ /* 0x000fe40000004100 */
[----:B------:R-:W-:Y:S01]  /*4fe0*/  FMUL.FTZ R74, R6, R34 ;  /* 0x00000022064a7220 */ /* 0x000fe20000410000 */
[----:B------:R-:W-:Y:S02]  /*4ff0*/  HADD2.F32 R7, -RZ, R7.H1_H1 ;  /* 0x30000007ff077230 */ /* 0x000fe40000004100 */
[----:B------:R-:W-:Y:S01]  /*5000*/  FMUL.FTZ R34, R11, R38 ;  /* 0x000000260b227220 */ /* 0x000fe20000410000 */
[----:B------:R-:W-:Y:S02]  /*5010*/  HADD2.F32 R6, -RZ, R32.H0_H0 ;  /* 0x20000020ff067230 */ /* 0x000fe40000004100 */
[----:B------:R-:W-:Y:S01]  /*5020*/  FFMA.FTZ R74, R5, R9, -R74 ;  /* 0x00000009054a7223 */ /* 0x000fe2000001084a */
[----:B------:R-:W-:-:S02]  /*5030*/  HADD2.F32 R9, -RZ, R84.H0_H0 ;  /* 0x20000054ff097230 */ /* 0x000fc40000004100 */
[C---:B------:R-:W-:Y:S01]  /*5040*/  FMUL.FTZ R38, R7.reuse, R38 ;  /* 0x0000002607267220 */ /* 0x040fe20000410000 */
[----:B------:R-:W-:Y:S02]  /*5050*/  HADD2.F32 R5, -RZ, R4.H0_H0 ;  /* 0x20000004ff057230 */ /* 0x000fe40000004100 */
[-C--:B--2---:R-:W-:Y:S01]  /*5060*/  FFMA.FTZ R77, R7, R10.reuse, -R34 ;  /* 0x0000000a074d7223 */ /* 0x084fe20000010822 */
[----:B------:R-:W-:Y:S02]  /*5070*/  HADD2.F32 R32, -RZ, R32.H1_H1 ;  /* 0x30000020ff207230 */ /* 0x000fe40000004100 */
[----:B---3--:R-:W-:Y:S01]  /*5080*/  FFMA.FTZ R76, R11, R10, R38 ;  /* 0x0000000a0b4c7223 */ /* 0x008fe20000010026 */
[----:B------:R-:W-:Y:S02]  /*5090*/  HADD2.F32 R4, -RZ, R4.H1_H1 ;  /* 0x30000004ff047230 */ /* 0x000fe40000004100 */
[----:B------:R-:W-:Y:S01]  /*50a0*/  FMUL.FTZ R10, R6, R90 ;  /* 0x0000005a060a7220 */ /* 0x000fe20000410000 */
[----:B------:R-:W-:-:S02]  /*50b0*/  HADD2.F32 R88, -RZ, R88.H0_H0 ;  /* 0x20000058ff587230 */ /* 0x000fc40000004100 */
[-C--:B------:R-:W-:Y:S01]  /*50c0*/  FMUL.FTZ R35, R32, R9.reuse ;  /* 0x0000000920237220 */ /* 0x080fe20000410000 */
[----:B------:R-:W-:Y:S02]  /*50d0*/  HADD2.F32 R7, -RZ, R91.H0_H0 ;  /* 0x2000005bff077230 */ /* 0x000fe40000004100 */
[C---:B------:R-:W-:Y:S01]  /*50e0*/  FMUL.FTZ R9, R4.reuse, R9 ;  /* 0x0000000904097220 */ /* 0x040fe20000410000 */
[C---:B------:R-:W-:Y:S01]  /*50f0*/  FMUL.FTZ R11, R5.reuse, R90 ;  /* 0x0000005a050b7220 */ /* 0x040fe20000410000 */
[----:B------:R-:W-:Y:S01]  /*5100*/  FFMA.FTZ R10, R5, R88, -R10 ;  /* 0x00000058050a7223 */ /* 0x000fe2000001080a */
[----:B------:R-:W-:Y:S02]  /*5110*/  HADD2.F32 R5, -RZ, R33.H0_H0 ;  /* 0x20000021ff057230 */ /* 0x000fe40000004100 */
[-C--:B------:R-:W-:Y:S01]  /*5120*/  FFMA.FTZ R35, R4, R7.reuse, -R35 ;  /* 0x0000000704237223 */ /* 0x080fe20000010823 */
[----:B------:R-:W-:Y:S01]  /*5130*/  FFMA.FTZ R32, R32, R7, R9 ;  /* 0x0000000720207223 */ /* 0x000fe20000010009 */
[----:B------:R-:W-:-:S02]  /*5140*/  HADD2.F32 R4, -RZ, R8.H0_H0 ;  /* 0x20000008ff047230 */ /* 0x000fc40000004100 */
[----:B------:R-:W-:Y:S01]  /*5150*/  FFMA.FTZ R11, R6, R88, R11 ;  /* 0x00000058060b7223 */ /* 0x000fe2000001000b */
[----:B------:R-:W-:Y:S01]  /*5160*/  HADD2.F32 R89, -RZ, R89.H0_H0 ;  /* 0x20000059ff597230 */ /* 0x000fe20000004100 */
[----:B------:R-:W-:Y:S01]  /*5170*/  F2FP.F16.F32.PACK_AB R75, R76, R75 ;  /* 0x0000004b4c4b723e */ /* 0x000fe200000000ff */
        /* <DEDUP_REMOVED lines=22> */
.L_x_11918:
[----:B------:R-:W-:Y:S05]  /*52e0*/  BSYNC B1 ;  /* 0x0000000000017941 */ /* 0x000fea0003800000 */
.L_x_11917:
[----:B0-----:R0:W-:Y:S01]  /*52f0*/  ST.E.128 desc[UR42][R12.64], R4 ;  /* 0x000000040c007985 */ /* 0x0011e2000c101d2a */
[----:B------:R-:W-:Y:S01]  /*5300*/  ISETP.GE.AND P2, PT, R15, R36, PT ;  /* 0x000000240f00720c */ /* 0x000fe20003f46270 */
[----:B------:R-:W-:-:S12]  /*5310*/  IMAD.MOV.U32 R36, RZ, RZ, R14 ;  /* 0x000000ffff247224 */ /* 0x000fd800078e000e */
[----:B------:R-:W-:Y:S05]  /*5320*/  @P2 BRA `(.L_x_11897) ;  /* 0x00000004001c2947 */ /* 0x000fea0003800000 */
[----:B0-----:R-:W-:-:S05]  /*5330*/  IMAD.WIDE R4, R15, 0x2, R36 ;  /* 0x000000020f047825 */ /* 0x001fca00078e0224 */
[----:B------:R0:W-:Y:S01]  /*5340*/  ST.E.128 desc[UR42][R4.64], R8 ;  /* 0x0000000804007985 */ /* 0x0001e2000c101d2a */
[----:B------:R-:W-:Y:S05]  /*5350*/  BRA `(.L_x_11897) ;  /* 0x0000000400107947 */ /* 0x000fea0003800000 */
.L_x_11878:
[----:B------:R-:W-:-:S13]  /*5360*/  ISETP.NE.AND P3, PT, R55, 0x3, PT ;  /* 0x000000033700780c */ /* 0x000fda0003f65270 */
[----:B------:R-:W-:Y:S05]  /*5370*/  @!P3 BRA `(.L_x_11919) ;  /* 0x000000000004b947 */ /* 0x000fea0003800000 */
[----:B------:R-:W-:Y:S01]  /*5380*/  BPT.TRAP 0x1 ;  /* 0x000000040000795c */ /* 0x000fe20000300000 */
.L_x_11919:
[----:B------:R-:W-:Y:S01]  /*5390*/  IMAD R72, R19, 0x8, R148 ;  /* 0x0000000813487824 */ /* 0x000fe200078e0294 */
[----:B------:R-:W-:Y:S01]  /*53a0*/  SHF.L.U32 R87, R154, 0x1f, RZ ;  /* 0x0000001f9a577819 */ /* 0x000fe200000006ff */
[----:B------:R-:W-:Y:S01]  /*53b0*/  BSSY B1, `(.L_x_11920) ;  /* 0x0000004000017945 */ /* 0x000fe20003800000 */
[----:B------:R-:W-:Y:S02]  /*53c0*/  SHF.R.S32.HI R80, RZ, 0x1f, R79 ;  /* 0x0000001fff507819 */ /* 0x000fe4000001144f */
[----:B------:R-:W0:Y:S02]  /*53d0*/  SYNCS.PHASECHK.TRANS64.TRYWAIT P2, [R72+URZ+0x22890], R87 ;  /* 0x02289057480075a7 */ /* 0x000e24000804017f */
[----:B0-----:R-:W-:Y:S05]  /*53e0*/  @!P2 BRA `(.L_x_11921) ;  /* 0x000002440014a947 */ /* 0x001fea0003800000 */
.L_x_12247:
[----:B------:R-:W-:Y:S05]  /*53f0*/  BSYNC B1 ;  /* 0x0000000000017941 */ /* 0x000fea0003800000 */
.L_x_11920:
        /* <DEDUP_REMOVED lines=27> */
.L_x_12251:
[----:B------:R-:W-:Y:S04]  /*55b0*/  BSSY B1, `(.L_x_11923) ;  /* 0x000000d000017945 */ /* 0x000fe80003800000 */
[----:B------:R-:W-:Y:S05]  /*55c0*/  @!P2 BRA `(.L_x_11924) ;  /* 0x00000000002ca947 */ /* 0x000fea0003800000 */
[----:B------:R-:W-:Y:S02]  /*55d0*/  ULDC UR4, c[0x0][0x2f4] ;  /* 0x0000bd0000047ab9 */ /* 0x000fe40000000800 */
[----:B------:R-:W-:-:S13]  /*55e0*/  ISETP.GE.AND P2, PT, R16, UR4, PT ;  /* 0x0000000410007c0c */ /* 0x000fda000bf46270 */
[----:B---3--:R-:W-:-:S04]  /*55f0*/  @!P2 LEA R10, P4, R16, R14, 0x1 ;  /* 0x0000000e100aa211 */ /* 0x008fc800078808ff */
[----:B--2---:R-:W-:Y:S02]  /*5600*/  @!P2 LEA.HI.X R11, R16, R5, R17, 0x1, P4 ;  /* 0x00000005100ba211 */ /* 0x004fe400020f0c11 */
[----:B------:R-:W-:-:S13]  /*5610*/  ISETP.GE.AND P4, PT, R18, UR4, PT ;  /* 0x0000000412007c0c */ /* 0x000fda000bf86270 */
[----:B------:R-:W-:-:S04]  /*5620*/  @!P4 LEA R14, P5, R18, R14, 0x1 ;  /* 0x0000000e120ec211 */ /* 0x000fc800078a08ff */
[----:B------:R-:W-:Y:S02]  /*5630*/  @!P4 LEA.HI.X R15, R18, R5, R153, 0x1, P5 ;  /* 0x00000005120fc211 */ /* 0x000fe400028f0c99 */
[----:B------:R-:W2:Y:S04]  /*5640*/  @!P2 LDS.128 R4, [R88] ;  /* 0x000000005804a984 */ /* 0x000ea80000000c00 */
[----:B--2---:R-:W-:Y:S04]  /*5650*/  @!P2 ST.E.128 desc[UR42][R10.64], R4 ;  /* 0x000000040a00a985 */ /* 0x004fe8000c101d2a */
[----:B------:R-:W2:Y:S04]  /*5660*/  @!P4 LDS.128 R4, [R86] ;  /* 0x000000005604c984 */ /* 0x000ea80000000c00 */
[----:B--2---:R4:W-:Y:S02]  /*5670*/  @!P4 ST.E.128 desc[UR42][R14.64], R4 ;  /* 0x000000040e00c985 */ /* 0x0049e4000c101d2a */
.L_x_11924:
[----:B------:R-:W-:Y:S05]  /*5680*/  BSYNC B1 ;  /* 0x0000000000017941 */ /* 0x000fea0003800000 */
.L_x_11923:
[----:B------:R-:W-:-:S03]  /*5690*/  UMOV UR4, 0xffffffff ;  /* 0xffffffff00047882 */ /* 0x000fc60000000000 */
[----:B------:R-:W-:Y:S05]  /*56a0*/  BRA.DIV UR4, `(.L_x_11925) ;  /* 0x0000024204c07947 */ /* 0x000fea000b800000 */
[----:B--2-4-:R2:W4:Y:S04]  /*56b0*/  SHFL.IDX PT, R5, R9, 0x1, 0x1c1f ;  /* 0x003c1f0009057f89 */ /* 0x01452800000e0000 */
[----:B---3--:R2:W3:Y:S02]  /*56c0*/  SHFL.IDX PT, R14, R8, 0x1, 0x1c1f ;  /* 0x003c1f00080e7f89 */ /* 0x0084e400000e0000 */
.L_x_12255:
[----:B------:R-:W-:-:S13]  /*56d0*/  ISETP.GE.AND P2, PT, R32, 0x41, PT ;  /* 0x000000412000780c */ /* 0x000fda0003f46270 */
[----:B------:R-:W-:Y:S05]  /*56e0*/  @!P2 BRA `(.L_x_11897) ;  /* 0x00000000002ca947 */ /* 0x000fea0003800000 */
[----:B------:R-:W-:Y:S02]  /*56f0*/  ULDC UR4, c[0x0][0x2f4] ;  /* 0x0000bd0000047ab9 */ /* 0x000fe40000000800 */
[----:B------:R-:W-:-:S13]  /*5700*/  ISETP.GE.AND P2, PT, R16, UR4, PT ;  /* 0x0000000410007c0c */ /* 0x000fda000bf46270 */
[----:B-123--:R-:W-:-:S04]  /*5710*/  @!P2 LEA R8, P4, R16, R14, 0x1 ;  /* 0x0000000e1008a211 */ /* 0x00efc800078808ff */
[----:B----4-:R-:W-:Y:S02]  /*5720*/  @!P2 LEA.HI.X R9, R16, R5, R17, 0x1, P4 ;  /* 0x000000051009a211 */ /* 0x010fe400020f0c11 */
[----:B------:R-:W-:-:S13]  /*5730*/  ISETP.GE.AND P4, PT, R18, UR4, PT ;  /* 0x0000000412007c0c */ /* 0x000fda000bf86270 */
[----:B------:R-:W-:-:S04]  /*5740*/  @!P4 LEA R14, P5, R18, R14, 0x1 ;  /* 0x0000000e120ec211 */ /* 0x000fc800078a08ff */
[----:B------:R-:W-:Y:S02]  /*5750*/  @!P4 LEA.HI.X R15, R18, R5, R153, 0x1, P5 ;  /* 0x00000005120fc211 */ /* 0x000fe400028f0c99 */
[----:B------:R-:W1:Y:S04]  /*5760*/  @!P2 LDS.128 R4, [R88+0x2000] ;  /* 0x002000005804a984 */ /* 0x000e680000000c00 */
[----:B-1----:R-:W-:Y:S04]  /*5770*/  @!P2 ST.E.128 desc[UR42][R8.64], R4 ;  /* 0x000000040800a985 */ /* 0x002fe8000c101d2a */
[----:B------:R-:W1:Y:S04]  /*5780*/  @!P4 LDS.128 R4, [R86+0x2000] ;  /* 0x002000005604c984 */ /* 0x000e680000000c00 */
[----:B-1----:R1:W-:Y:S02]  /*5790*/  @!P4 ST.E.128 desc[UR42][R14.64], R4 ;  /* 0x000000040e00c985 */ /* 0x0023e4000c101d2a */
.L_x_11897:
[----:B------:R-:W-:Y:S05]  /*57a0*/  BSYNC B0 ;  /* 0x0000000000007941 */ /* 0x000fea0003800000 */
.L_x_11877:
[----:B01--4-:R-:W0:Y:S01]  /*57b0*/  S2R R4, SR_TID.X ;  /* 0x0000000000047919 */ /* 0x013e220000002100 */
        /* <DEDUP_REMOVED lines=8> */
[----:B-1----:R1:W-:Y:S01]  /*5840*/  BAR.SYNC.DEFER_BLOCKING R213, 0x80 ;  /* 0x000200d50000751d */ /* 0x0023e20000010000 */
[----:B0-----:R-:W-:-:S13]  /*5850*/  LOP3.LUT P2, RZ, R4, 0x7f, RZ, 0xc0, !PT ;  /* 0x0000007f04ff7812 */ /* 0x001fda000784c0ff */
[----:B------:R-:W-:-:S05]  /*5860*/  @!P2 VIADD R4, R72, 0x228a0 ;  /* 0x000228a04804a836 */ /* 0x000fca0000000000 */
[----:B------:R-:W-:-:S04]  /*5870*/  @!P2 PRMT R4, RZ, 0x654, R4 ;  /* 0x00000654ff04a816 */ /* 0x000fc80000000004 */
[----:B------:R1:W-:Y:S01]  /*5880*/  @!P2 SYNCS.ARRIVE.TRANS64.RED.A1T0 RZ, [R4+URZ], RZ ;  /* 0x000000ff04ffa9a7 */ /* 0x0003e2000810043f */
[----:B------:R-:W-:Y:S05]  /*5890*/  @!P3 BRA `(.L_x_11927) ;  /* 0x000000000004b947 */ /* 0x000fea0003800000 */
[----:B------:R-:W-:Y:S01]  /*58a0*/  BPT.TRAP 0x1 ;  /* 0x000000040000795c */ /* 0x000fe20000300000 */
.L_x_11927:
[----:B------:R-:W-:Y:S05]  /*58b0*/  BSYNC B0 ;  /* 0x0000000000007941 */ /* 0x000fea0003800000 */
.L_x_11926:
[----:B------:R-:W0:Y:S01]  /*58c0*/  SYNCS.PHASECHK.TRANS64.TRYWAIT P3, [R72+URZ+0x228b0], R87 ;  /* 0x0228b057480075a7 */ /* 0x000e22000806017f */
[----:B------:R-:W-:Y:S04]  /*58d0*/  BSSY B0, `(.L_x_11928) ;  /* 0x0000002000007945 */ /* 0x000fe80003800000 */
[----:B0-----:R-:W-:Y:S05]  /*58e0*/  @!P3 BRA `(.L_x_11929) ;  /* 0x000002400078b947 */ /* 0x001fea0003800000 */
.L_x_12256:
[----:B------:R-:W-:Y:S05]  /*58f0*/  BSYNC B0 ;  /* 0x0000000000007941 */ /* 0x000fea0003800000 */
.L_x_11928:
[----:B------:R-:W-:Y:S01]  /*5900*/  ULDC.64 UR4, c[0x0][0x328] ;  /* 0x0000ca0000047ab9 */ /* 0x000fe20000000a00 */
[----:B------:R-:W-:Y:S01]  /*5910*/  IMAD.IADD R82, R82, 0x1, -R152 ;  /* 0x0000000152527824 */ /* 0x000fe200078e0a98 */
[----:B------:R-:W-:Y:S01]  /*5920*/  BSSY B0, `(.L_x_11930) ;  /* 0x0000043000007945 */ /* 0x000fe20003800000 */
[----:B------:R-:W-:Y:S02]  /*5930*/  IMAD R80, R80, UR4, RZ ;  /* 0x0000000450507c24 */ /* 0x000fe4000f8e02ff */
[----:B-1----:R-:W-:-:S04]  /*5940*/  IMAD.WIDE.U32 R4, R79, UR4, RZ ;  /* 0x000000044f047c25 */ /* 0x002fc8000f8e00ff */
[----:B------:R-:W-:Y:S01]  /*5950*/  IMAD R79, R79, UR5, R80 ;  /* 0x000000054f4f7c24 */ /* 0x000fe2000f8e0250 */
[----:B------:R-:W-:Y:S02]  /*5960*/  ULDC.64 UR4, c[0x0][0x338] ;  /* 0x0000ce0000047ab9 */ /* 0x000fe40000000a00 */
[----:B------:R-:W-:Y:S02]  /*5970*/  IMAD R81, R81, UR4, RZ ;  /* 0x0000000451517c24 */ /* 0x000fe4000f8e02ff */
        /* <DEDUP_REMOVED lines=15> */
[----:B------:R1:W4:Y:S01]  /*5a70*/  SHFL.IDX PT, R39, R34, RZ, 0x1c1f ;  /* 0x001c1fff22277589 */ /* 0x00032200000e0000 */
[--C-:B------:R-:W-:Y:S02]  /*5a80*/  IMAD R36, R5, 0x2, R26.reuse ;  /* 0x0000000205247824 */ /* 0x100fe400078e021a */
[----:B------:R-:W-:Y:S01]  /*5a90*/  IMAD R38, R7, 0x2, R26 ;  /* 0x0000000207267824 */ /* 0x000fe200078e021a */
[----:B------:R1:W0:Y:S08]  /*5aa0*/  SHFL.IDX PT, R37, R35, RZ, 0x1c1f ;  /* 0x001c1fff23257589 */ /* 0x00023000000e0000 */
[----:B-1----:R-:W-:Y:S05]  /*5ab0*/  @!P3 BRA `(.L_x_11931) ;  /* 0x0000000000a4b947 */ /* 0x002fea0003800000 */
[----:B------:R-:W-:Y:S02]  /*5ac0*/  ISETP.NE.AND P5, PT, R65, RZ, PT ;  /* 0x000000ff4100720c */ /* 0x000fe40003fa5270 */
[----:B------:R-:W-:-:S11]  /*5ad0*/  ISETP.NE.AND P4, PT, R66, RZ, PT ;  /* 0x000000ff4200720c */ /* 0x000fd60003f85270 */
[----:B------:R-:W1:Y:S01]  /*5ae0*/  @P5 LDS.128 R4, [R36] ;  /* 0x0000000024045984 */ /* 0x000e620000000c00 */
[----:B--2-4-:R-:W-:-:S04]  /*5af0*/  @P5 LEA R8, P3, R16, R39, 0x1 ;  /* 0x0000002710085211 */ /* 0x014fc800078608ff */
[----:B0-----:R-:W-:Y:S02]  /*5b00*/  @P5 LEA.HI.X R9, R16, R37, R17, 0x1, P3 ;  /* 0x0000002510095211 */ /* 0x001fe400018f0c11 */
[----:B------:R-:W-:-:S04]  /*5b10*/  @P4 LEA R32, P3, R18, R39, 0x1 ;  /* 0x0000002712204211 */ /* 0x000fc800078608ff */
[----:B------:R-:W-:Y:S02]  /*5b20*/  @P4 LEA.HI.X R33, R18, R37, R153, 0x1, P3 ;  /* 0x0000002512214211 */ /* 0x000fe400018f0c99 */
[----:B------:R-:W-:-:S13]  /*5b30*/  ISETP.NE.AND P3, PT, R67, RZ, PT ;  /* 0x000000ff4300720c */ /* 0x000fda0003f65270 */
[----:B------:R-:W-:-:S04]  /*5b40*/  @P3 LEA R10, P6, R166, R39, 0x1 ;  /* 0x00000027a60a3211 */ /* 0x000fc800078c08ff */
[----:B------:R-:W-:Y:S01]  /*5b50*/  @P3 LEA.HI.X R11, R166, R37, R193, 0x1, P6 ;  /* 0x00000025a60b3211 */ /* 0x000fe200030f0cc1 */
[----:B-1----:R-:W-:Y:S01]  /*5b60*/  @P5 ST.E.128 desc[UR42][R8.64], R4 ;  /* 0x0000000408005985 */ /* 0x002fe2000c101d2a */
[----:B------:R-:W-:-:S03]  /*5b70*/  ISETP.NE.AND P5, PT, R68, RZ, PT ;  /* 0x000000ff4400720c */ /* 0x000fc60003fa5270 */
[----:B------:R-:W0:Y:S10]  /*5b80*/  @P4 LDS.128 R4, [R38] ;  /* 0x0000000026044984 */ /* 0x000e340000000c00 */
[----:B------:R-:W-:-:S04]  /*5b90*/  @P5 LEA R12, P6, R164, R39, 0x1 ;  /* 0x00000027a40c5211 */ /* 0x000fc800078c08ff */
[----:B------:R-:W-:Y:S01]  /*5ba0*/  @P5 LEA.HI.X R13, R164, R37, R192, 0x1, P6 ;  /* 0x00000025a40d5211 */ /* 0x000fe200030f0cc0 */
[----:B0-----:R-:W-:Y:S01]  /*5bb0*/  @P4 ST.E.128 desc[UR42][R32.64], R4 ;  /* 0x0000000420004985 */ /* 0x001fe2000c101d2a */
[----:B------:R-:W-:-:S03]  /*5bc0*/  ISETP.NE.AND P4, PT, R69, RZ, PT ;  /* 0x000000ff4500720c */ /* 0x000fc60003f85270 */
[----:B------:R-:W0:Y:S10]  /*5bd0*/  @P3 LDS.128 R4, [R36+0x3000] ;  /* 0x0030000024043984 */ /* 0x000e340000000c00 */
[----:B---3--:R-:W-:-:S04]  /*5be0*/  @P4 LEA R14, P6, R186, R39, 0x1 ;  /* 0x00000027ba0e4211 */ /* 0x008fc800078c08ff */
[----:B------:R-:W-:Y:S01]  /*5bf0*/  @P4 LEA.HI.X R15, R186, R37, R191, 0x1, P6 ;  /* 0x00000025ba0f4211 */ /* 0x000fe200030f0cbf */
[----:B0-----:R0:W-:Y:S01]  /*5c00*/  @P3 ST.E.128 desc[UR42][R10.64], R4 ;  /* 0x000000040a003985 */ /* 0x0011e2000c101d2a */
[----:B------:R-:W-:-:S03]  /*5c10*/  ISETP.NE.AND P3, PT, R70, RZ, PT ;  /* 0x000000ff4600720c */ /* 0x000fc60003f65270 */
[----:B------:R-:W1:Y:S10]  /*5c20*/  @P5 LDS.128 R4, [R38+0x3000] ;  /* 0x0030000026045984 */ /* 0x000e740000000c00 */
[----:B------:R-:W-:-:S04]  /*5c30*/  @P3 LEA R8, P6, R185, R39, 0x1 ;  /* 0x00000027b9083211 */ /* 0x000fc800078c08ff */
[----:B------:R-:W-:Y:S02]  /*5c40*/  @P3 LEA.HI.X R9, R185, R37, R190, 0x1, P6 ;  /* 0x00000025b9093211 */ /* 0x000fe400030f0cbe */
[----:B0-----:R-:W-:Y:S01]  /*5c50*/  PRMT R10, R50, 0x8880, RZ ;  /* 0x00008880320a7816 */ /* 0x001fe200000000ff */
[----:B-1----:R-:W-:Y:S01]  /*5c60*/  @P5 ST.E.128 desc[UR42][R12.64], R4 ;  /* 0x000000040c005985 */ /* 0x002fe2000c101d2a */
[----:B------:R-:W-:-:S03]  /*5c70*/  ISETP.NE.AND P5, PT, R71, RZ, PT ;  /* 0x000000ff4700720c */ /* 0x000fc60003fa5270 */
[----:B------:R-:W0:Y:S10]  /*5c80*/  @P4 LDS.128 R4, [R36+0x6000] ;  /* 0x0060000024044984 */ /* 0x000e340000000c00 */
[----:B------:R-:W-:-:S04]  /*5c90*/  @P5 LEA R32, P6, R184, R39, 0x1 ;  /* 0x00000027b8205211 */ /* 0x000fc800078c08ff */
[----:B------:R-:W-:Y:S01]  /*5ca0*/  @P5 LEA.HI.X R33, R184, R37, R189, 0x1, P6 ;  /* 0x00000025b8215211 */ /* 0x000fe200030f0cbd */
[----:B0-----:R-:W-:Y:S01]  /*5cb0*/  @P4 ST.E.128 desc[UR42][R14.64], R4 ;  /* 0x000000040e004985 */ /* 0x001fe2000c101d2a */
[----:B------:R-:W-:-:S03]  /*5cc0*/  ISETP.GT.AND P4, PT, R10, -0x1, PT ;  /* 0xffffffff0a00780c */ /* 0x000fc60003f84270 */
[----:B------:R-:W0:Y:S10]  /*5cd0*/  @P3 LDS.128 R4, [R38+0x6000] ;  /* 0x0060000026043984 */ /* 0x000e340000000c00 */
[----:B------:R-:W-:-:S04]  /*5ce0*/  @!P4 LEA R10, P6, R167, R39, 0x1 ;  /* 0x00000027a70ac211 */ /* 0x000fc800078c08ff */
[----:B------:R-:W-:Y:S01]  /*5cf0*/  @!P4 LEA.HI.X R11, R167, R37, R188, 0x1, P6 ;  /* 0x00000025a70bc211 */ /* 0x000fe200030f0cbc */
[----:B0-----:R-:W-:Y:S04]  /*5d00*/  @P3 ST.E.128 desc[UR42][R8.64], R4 ;  /* 0x0000000408003985 */ /* 0x001fe8000c101d2a */
[----:B------:R-:W0:Y:S04]  /*5d10*/  @P5 LDS.128 R4, [R36+0x9000] ;  /* 0x0090000024045984 */ /* 0x000e280000000c00 */
[----:B0-----:R-:W-:Y:S04]  /*5d20*/  @P5 ST.E.128 desc[UR42][R32.64], R4 ;  /* 0x0000000420005985 */ /* 0x001fe8000c101d2a */
[----:B------:R-:W0:Y:S04]  /*5d30*/  @!P4 LDS.128 R4, [R38+0x9000] ;  /* 0x009000002604c984 */ /* 0x000e280000000c00 */
[----:B0-----:R1:W-:Y:S02]  /*5d40*/  @!P4 ST.E.128 desc[UR42][R10.64], R4 ;  /* 0x000000040a00c985 */ /* 0x0013e4000c101d2a */
.L_x_11931:
[----:B------:R-:W-:Y:S05]  /*5d50*/  BSYNC B0 ;  /* 0x0000000000007941 */ /* 0x000fea0003800000 */
.L_x_11930:
[----:B------:R-:W-:Y:S01]  /*5d60*/  ISETP.GE.AND P3, PT, R82, 0x41, PT ;  /* 0x000000415200780c */ /* 0x000fe20003f66270 */
[----:B------:R-:W1:Y:S01]  /*5d70*/  SHFL.IDX PT, R35, R35, 0x1, 0x1c1f ;  /* 0x003c1f0023237f89 */ /* 0x000e6200000e0000 */
[----:B------:R-:W-:Y:S03]  /*5d80*/  BSSY B0, `(.L_x_11932) ;  /* 0x000002c000007945 */ /* 0x000fe60003800000 */
[----:B0-----:R0:W0:Y:S08]  /*5d90*/  SHFL.IDX PT, R37, R34, 0x1, 0x1c1f ;  /* 0x003c1f0022257f89 */ /* 0x00103000000e0000 */
[----:B------:R-:W-:Y:S05]  /*5da0*/  @!P3 BRA `(.L_x_11933) ;  /* 0x0000000000a4b947 */ /* 0x000fea0003800000 */
[----:B------:R-:W-:Y:S02]  /*5db0*/  ISETP.NE.AND P5, PT, R65, RZ, PT ;  /* 0x000000ff4100720c */ /* 0x000fe40003fa5270 */
[----:B------:R-:W-:-:S11]  /*5dc0*/  ISETP.NE.AND P4, PT, R66, RZ, PT ;  /* 0x000000ff4200720c */ /* 0x000fd60003f85270 */
[----:B-1----:R-:W1:Y:S01]  /*5dd0*/  @P5 LDS.128 R4, [R36+0x2000] ;  /* 0x0020000024045984 */ /* 0x002e620000000c00 */
[----:B0--3--:R-:W-:-:S04]  /*5de0*/  @P5 LEA R14, P3, R16, R37, 0x1 ;  /* 0x00000025100e5211 */ /* 0x009fc800078608ff */
[----:B------:R-:W-:Y:S02]  /*5df0*/  @P5 LEA.HI.X R15, R16, R35, R17, 0x1, P3 ;  /* 0x00000023100f5211 */ /* 0x000fe400018f0c11 */
[----:B------:R-:W-:-:S04]  /*5e00*/  @P4 LEA R32, P3, R18, R37, 0x1 ;  /* 0x0000002512204211 */ /* 0x000fc800078608ff */
[----:B------:R-:W-:Y:S02]  /*5e10*/  @P4 LEA.HI.X R33, R18, R35, R153, 0x1, P3 ;  /* 0x0000002312214211 */ /* 0x000fe400018f0c99 */
[----:B------:R-:W-:-:S13]  /*5e20*/  ISETP.NE.AND P3, PT, R67, RZ, PT ;  /* 0x000000ff4300720c */ /* 0x000fda0003f65270 */
[----:B--2---:R-:W-:-:S04]  /*5e30*/  @P3 LEA R8, P6, R166, R37, 0x1 ;  /* 0x00000025a6083211 */ /* 0x004fc800078c08ff */
[----:B------:R-:W-:Y:S01]  /*5e40*/  @P3 LEA.HI.X R9, R166, R35, R193, 0x1, P6 ;  /* 0x00000023a6093211 */ /* 0x000fe200030f0cc1 */
[----:B-1----:R-:W-:Y:S01]  /*5e50*/  @P5 ST.E.128 desc[UR42][R14.64], R4 ;  /* 0x000000040e005985 */ /* 0x002fe2000c101d2a */
[----:B------:R-:W-:-:S03]  /*5e60*/  ISETP.NE.AND P5, PT, R68, RZ, PT ;  /* 0x000000ff4400720c */ /* 0x000fc60003fa5270 */
[----:B------:R-:W0:Y:S10]  /*5e70*/  @P4 LDS.128 R4, [R38+0x2000] ;  /* 0x0020000026044984 */ /* 0x000e340000000c00 */
[----:B------:R-:W-:-:S04]  /*5e80*/  @P5 LEA R10, P6, R164, R37, 0x1 ;  /* 0x00000025a40a5211 */ /* 0x000fc800078c08ff */
[----:B------:R-:W-:Y:S01]  /*5e90*/  @P5 LEA.HI.X R11, R164, R35, R192, 0x1, P6 ;  /* 0x00000023a40b5211 */ /* 0x000fe200030f0cc0 */
[----:B0-----:R-:W-:Y:S01]  /*5ea0*/  @P4 ST.E.128 desc[UR42][R32.64], R4 ;  /* 0x0000000420004985 */ /* 0x001fe2000c101d2a */
[----:B------:R-:W-:-:S03]  /*5eb0*/  ISETP.NE.AND P4, PT, R69, RZ, PT ;  /* 0x000000ff4500720c */ /* 0x000fc60003f85270 */
[----:B------:R-:W0:Y:S10]  /*5ec0*/  @P3 LDS.128 R4, [R36+0x5000] ;  /* 0x0050000024043984 */ /* 0x000e340000000c00 */
[----:B------:R-:W-:-:S04]  /*5ed0*/  @P4 LEA R12, P6, R186, R37, 0x1 ;  /* 0x00000025ba0c4211 */ /* 0x000fc800078c08ff */
        /* <DEDUP_REMOVED lines=22> */
.L_x_11933:
[----:B------:R-:W-:Y:S05]  /*6040*/  BSYNC B0 ;  /* 0x0000000000007941 */ /* 0x000fea0003800000 */
.L_x_11932:
        /* <DEDUP_REMOVED lines=13> */
[----:B01----:R-:W-:Y:S02]  /*6120*/  SEL R5, RZ, 0x1, P2 ;  /* 0x00000001ff057807 */ /* 0x003fe40001000000 */
[----:B------:R-:W-:Y:S02]  /*6130*/  SEL R19, R19, RZ, P2 ;  /* 0x000000ff13137207 */ /* 0x000fe40001000000 */
[----:B------:R-:W-:Y:S01]  /*6140*/  LOP3.LUT R154, R154, R5, RZ, 0x3c, !PT ;  /* 0x000000059a9a7212 */ /* 0x000fe200078e3cff */
[----:B--2---:R-:W-:Y:S06]  /*6150*/  @P3 BRA `(.L_x_11934) ;  /* 0xffffffc000e83947 */ /* 0x004fec000383ffff */
[----:B------:R-:W0:Y:S01]  /*6160*/  S2R R4, SR_TID.X ;  /* 0x0000000000047919 */ /* 0x000e220000002100 */
[----:B------:R-:W-:Y:S02]  /*6170*/  PLOP3.LUT P0, PT, PT, PT, PT, 0x8, 0x0 ;  /* 0x000000000000781c */ /* 0x000fe40003f0e170 */
[----:B0-----:R-:W-:-:S04]  /*6180*/  SHF.R.U32.HI R4, RZ, 0x7, R4 ;  /* 0x00000007ff047819 */ /* 0x001fc80000011604 */
[----:B------:R-:W-:-:S13]  /*6190*/  ISETP.NE.AND P3, PT, R4, 0x1, PT ;  /* 0x000000010400780c */ /* 0x000fda0003f65270 */
[----:B------:R-:W-:Y:S05]  /*61a0*/  @!P3 WARPSYNC.ALL ;  /* 0x000000000000b948 */ /* 0x000fea0003800000 */
[----:B------:R-:W-:Y:S06]  /*61b0*/  @!P3 BAR.ARV 0x9, 0x100 ;  /* 0x024400000000bb1d */ /* 0x000fec0000002000 */
.L_x_11872:
[----:B------:R-:W0:Y:S01]  /*61c0*/  S2R R3, SR_SWINHI ;  /* 0x0000000000037919 */ /* 0x000e220000002f00 */
[----:B------:R-:W1:Y:S01]  /*61d0*/  LDC R13, c[0x0][0x448] ;  /* 0x00011200ff0d7b82 */ /* 0x000e620000000800 */
[----:B---3--:R-:W-:Y:S02]  /*61e0*/  IMAD.U32 R14, RZ, RZ, UR36 ;  /* 0x00000024ff0e7e24 */ /* 0x008fe4000f8e00ff */
[----:B------:R-:W-:Y:S01]  /*61f0*/  IMAD.MOV.U32 R15, RZ, RZ, 0x80 ;  /* 0x00000080ff0f7424 */ /* 0x000fe200078e00ff */
[----:B------:R-:W-:Y:S01]  /*6200*/  STL [R1+0x50], R125 ;  /* 0x0000507d01007387 */ /* 0x000fe20000100800 */
[----:B------:R-:W-:Y:S02]  /*6210*/  IMAD.MOV.U32 R26, RZ, RZ, 0x100 ;  /* 0x00000100ff1a7424 */ /* 0x000fe400078e00ff */
[----:B------:R-:W-:Y:S01]  /*6220*/  IMAD.U32 R24, RZ, RZ, UR36 ;  /* 0x00000024ff187e24 */ /* 0x000fe2000f8e00ff */
[----:B------:R-:W2:Y:S01]  /*6230*/  LDC R12, c[0x0][0x988] ;  /* 0x00026200ff0c7b82 */ /* 0x000ea20000000800 */
[----:B------:R-:W-:Y:S01]  /*6240*/  IMAD.MOV.U32 R25, RZ, RZ, 0x80 ;  /* 0x00000080ff197424 */ /* 0x000fe200078e00ff */
[----:B------:R-:W-:Y:S01]  /*6250*/  STL.64 [R1+0x28], R14 ;  /* 0x0000280e01007387 */ /* 0x000fe20000100a00 */
[----:B------:R-:W-:-:S02]  /*6260*/  IMAD.U32 R36, RZ, RZ, UR44 ;  /* 0x0000002cff247e24 */ /* 0x000fc4000f8e00ff */
[----:B------:R-:W-:Y:S01]  /*6270*/  IMAD.U32 R35, RZ, RZ, UR44 ;  /* 0x0000002cff237e24 */ /* 0x000fe2000f8e00ff */
[----:B------:R-:W-:Y:S01]  /*6280*/  STL.64 [R1+0x30], R26 ;  /* 0x0000301a01007387 */ /* 0x000fe20000100a00 */
[----:B------:R-:W-:Y:S02]  /*6290*/  IMAD.U32 R33, RZ, RZ, UR44 ;  /* 0x0000002cff217e24 */ /* 0x000fe4000f8e00ff */
[----:B------:R-:W-:Y:S01]  /*62a0*/  IMAD.U32 R72, RZ, RZ, UR44 ;  /* 0x0000002cff487e24 */ /* 0x000fe2000f8e00ff */
[----:B------:R-:W-:Y:S04]  /*62b0*/  STL.128 [R1], R24 ;  /* 0x0000001801007387 */ /* 0x000fe80000100c00 */
[----:B------:R-:W-:Y:S04]  /*62c0*/  STL.128 [R1+0x1d0], RZ ;  /* 0x0001d0ff01007387 */ /* 0x000fe80000100c00 */
[----:B------:R-:W-:Y:S04]  /*62d0*/  STL.128 [R1+0x1e0], RZ ;  /* 0x0001e0ff01007387 */ /* 0x000fe80000100c00 */
[----:B------:R-:W-:Y:S01]  /*62e0*/  STL.128 [R1+0x200], RZ ;  /* 0x000200ff01007387 */ /* 0x000fe20000100c00 */
[----:B------:R-:W-:-:S02]  /*62f0*/  MOV R4, R148 ;  /* 0x0000009400047202 */ /* 0x000fc40000000f00 */
[----:B0-----:R-:W-:Y:S01]  /*6300*/  MOV R5, R3 ;  /* 0x0000000300057202 */ /* 0x001fe20000000f00 */
[----:B--2---:R-:W-:Y:S01]  /*6310*/  STL [R1+0x1f0], R12 ;  /* 0x0001f00c01007387 */ /* 0x004fe20000100800 */
[C---:B------:R-:W-:Y:S02]  /*6320*/  IADD3 R8, P1, R4.reuse, 0x22830, RZ ;  /* 0x0002283004087810 */ /* 0x040fe40007f3e0ff */
[C---:B------:R-:W-:Y:S01]  /*6330*/  IADD3 R0, P3, R4.reuse, 0x22850, RZ ;  /* 0x0002285004007810 */ /* 0x040fe20007f7e0ff */
[----:B------:R-:W-:Y:S01]  /*6340*/  STL.128 [R1+0x210], RZ ;  /* 0x000210ff01007387 */ /* 0x000fe20000100c00 */
[C---:B------:R-:W-:Y:S01]  /*6350*/  IADD3 R10, P2, R4.reuse, 0x22840, RZ ;  /* 0x00022840040a7810 */ /* 0x040fe20007f5e0ff */
[--C-:B------:R-:W-:Y:S01]  /*6360*/  IMAD.X R9, RZ, RZ, R5.reuse, P1 ;  /* 0x000000ffff097224 */ /* 0x100fe200008e0605 */
[----:B-1----:R-:W-:Y:S01]  /*6370*/  ISETP.NE.AND P1, PT, R13, 0x1, PT ;  /* 0x000000010d00780c */ /* 0x002fe20003f25270 */
[--C-:B------:R-:W-:Y:S01]  /*6380*/  IMAD.X R3, RZ, RZ, R5.reuse, P3 ;  /* 0x000000ffff037224 */ /* 0x100fe200018e0605 */
[----:B------:R-:W-:Y:S01]  /*6390*/  IADD3 R6, P4, R4, 0x22860, RZ ;  /* 0x0002286004067810 */ /* 0x000fe20007f9e0ff */
[----:B------:R-:W-:Y:S01]  /*63a0*/  IMAD.X R11, RZ, RZ, R5, P2 ;  /* 0x000000ffff0b7224 */ /* 0x000fe200010e0605 */
[----:B------:R-:W-:Y:S01]  /*63b0*/  STL.64 [R1+0x18], R8 ;  /* 0x0000180801007387 */ /* 0x000fe20000100a00 */
[----:B------:R-:W-:Y:S01]  /*63c0*/  IMAD.MOV.U32 R4, RZ, RZ, R0 ;  /* 0x000000ffff047224 */ /* 0x000fe200078e0000 */
[----:B------:R-:W-:Y:S01]  /*63d0*/  IADD3.X R7, RZ, R5, RZ, P4, !PT ;  /* 0x00000005ff077210 */ /* 0x000fe200027fe4ff */
[----:B------:R-:W-:Y:S01]  /*63e0*/  IMAD.MOV.U32 R5, RZ, RZ, R3 ;  /* 0x000000ffff057224 */ /* 0x000fe200078e0003 */
[----:B------:R-:W-:Y:S01]  /*63f0*/  STL.64 [R1+0x20], R10 ;  /* 0x0000200a01007387 */ /* 0x000fe20000100a00 */
[----:B------:R-:W-:Y:S01]  /*6400*/  VIADD R3, R210, 0x7f ;  /* 0x0000007fd2037836 */ /* 0x000fe20000000000 */
[----:B------:R-:W-:-:S02]  /*6410*/  IADD3 R36, P4, R36, 0x1d0, RZ ;  /* 0x000001d024247810 */ /* 0x000fc40007f9e0ff */
[----:B------:R0:W-:Y:S01]  /*6420*/  STL.128 [R1+0x40], R4 ;  /* 0x0000400401007387 */ /* 0x0001e20000100c00 */
[----:B------:R-:W1:Y:S01]  /*6430*/  @P1 LDC R0, c[0x0][0x44c] ;  /* 0x00011300ff001b82 */ /* 0x000e620000000800 */
[----:B------:R-:W-:Y:S01]  /*6440*/  IADD3 R35, P2, R35, 0x200, RZ ;  /* 0x0000020023237810 */ /* 0x000fe20007f5e0ff */
[----:B------:R-:W-:Y:S01]  /*6450*/  IMAD.X R37, RZ, RZ, UR45, P4 ;  /* 0x0000002dff257e24 */ /* 0x000fe2000a0e06ff */
[----:B------:R2:W-:Y:S01]  /*6460*/  STL.128 [R1+0x220], RZ ;  /* 0x000220ff01007387 */ /* 0x0005e20000100c00 */
[----:B------:R-:W-:Y:S02]  /*6470*/  IADD3 R33, P3, R33, 0x28, RZ ;  /* 0x0000002821217810 */ /* 0x000fe40007f7e0ff */
[----:B------:R-:W-:Y:S01]  /*6480*/  IADD3 R72, P4, R72, 0x50, RZ ;  /* 0x0000005048487810 */ /* 0x000fe20007f9e0ff */
[----:B------:R2:W-:Y:S04]  /*6490*/  STL.128 [R1+0x230], RZ ;  /* 0x000230ff01007387 */ /* 0x0005e80000100c00 */
[----:B------:R2:W-:Y:S01]  /*64a0*/  STL.128 [R1+0x240], RZ ;  /* 0x000240ff01007387 */ /* 0x0005e20000100c00 */
[----:B0-----:R-:W0:Y:S03]  /*64b0*/  @P1 LDC R5, c[0x0][0x450] ;  /* 0x00011400ff051b82 */ /* 0x001e260000000800 */
[----:B------:R2:W-:Y:S04]  /*64c0*/  STL.128 [R1+0x250], RZ ;  /* 0x000250ff01007387 */ /* 0x0005e80000100c00 */
[----:B------:R2:W-:Y:S01]  /*64d0*/  STL.128 [R1+0x260], RZ ;  /* 0x000260ff01007387 */ /* 0x0005e20000100c00 */
[----:B------:R-:W3:Y:S03]  /*64e0*/  LDC.64 R6, c[0x0][0x9e0] ;  /* 0x00027800ff067b82 */ /* 0x000ee60000000a00 */
[----:B------:R2:W-:Y:S01]  /*64f0*/  STL.128 [R1+0x270], RZ ;  /* 0x000270ff01007387 */ /* 0x0005e20000100c00 */
[----:B-1----:R-:W-:-:S03]  /*6500*/  @P1 IMAD.HI.U32 R0, R3, R0, RZ ;  /* 0x0000000003001227 */ /* 0x002fc600078e00ff */
[----:B------:R2:W-:Y:S04]  /*6510*/  STL.128 [R1+0x280], RZ ;  /* 0x000280ff01007387 */ /* 0x0005e80000100c00 */
[----:B------:R2:W-:Y:S04]  /*6520*/  STL.128 [R1+0x290], RZ ;  /* 0x000290ff01007387 */ /* 0x0005e80000100c00 */
[----:B------:R2:W-:Y:S01]  /*6530*/  STL.128 [R1+0x2a0], RZ ;  /* 0x0002a0ff01007387 */ /* 0x0005e20000100c00 */
[----:B0-----:R-:W-:-:S03]  /*6540*/  @P1 SHF.R.U32.HI R3, RZ, R5, R0 ;  /* 0x00000005ff031219 */ /* 0x001fc60000011600 */
[----:B------:R2:W-:Y:S04]  /*6550*/  STL.128 [R1+0x2b0], RZ ;  /* 0x0002b0ff01007387 */ /* 0x0005e80000100c00 */
[----:B------:R2:W-:Y:S01]  /*6560*/  STL.128 [R1+0x2c0], RZ ;  /* 0x0002c0ff01007387 */ /* 0x0005e20000100c00 */
[----:B---3--:R-:W-:-:S03]  /*6570*/  ISETP.GE.AND P5, PT, R7, 0x1, PT ;  /* 0x000000010700780c */ /* 0x008fc60003fa6270 */
        /* <DEDUP_REMOVED lines=19> */
[----:B------:R2:W-:Y:S04]  /*66b0*/  STL [R1+0x10], RZ ;  /* 0x000010ff01007387 */ /* 0x0005e80000100800 */
[----:B------:R2:W-:Y:S01]  /*66c0*/  STL [R1+0x38], RZ ;  /* 0x000038ff01007387 */ /* 0x0005e20000100800 */
[----:B------:R-:W-:Y:S05]  /*66d0*/  @P0 BRA `(.L_x_11935) ;  /* 0x00000000000c0947 */ /* 0x000fea0003800000 */
[----:B------:R-:W0:Y:S01]  /*66e0*/  FENCE.VIEW.ASYNC.G ;  /* 0x00000000000073c6 */ /* 0x000e220000000100 */
[----:B------:R-:W-:Y:S05]  /*66f0*/  WARPSYNC.ALL ;  /* 0x0000000000007948 */ /* 0x000fea0003800000 */
[----:B0-----:R-:W-:Y:S06]  /*6700*/  BAR.ARV 0xc, 0x180 ;  /* 0x0306000000007b1d */ /* 0x001fec0000002000 */
.L_x_11935:
[----:B------:R-:W-:Y:S01]  /*6710*/  IMAD.IADD R3, R204, 0x1, R3 ;  /* 0x00000001cc037824 */ /* 0x000fe200078e0203 */
[----:B------:R-:W-:Y:S01]  /*6720*/  IADD3.X R73, RZ, UR45, RZ, P4, !PT ;  /* 0x0000002dff497c10 */ /* 0x000fe2000a7fe4ff */
[----:B------:R-:W-:Y:S02]  /*6730*/  IMAD.X R46, RZ, RZ, UR45, P2 ;  /* 0x0000002dff2e7e24 */ /* 0x000fe400090e06ff */
        /* <DEDUP_REMOVED lines=14> */
.L_x_11938:
[----:B------:R-:W-:-:S13]  /*6820*/  ISETP.NE.AND P0, PT, R7, 0x1, PT ;  /* 0x000000010700780c */ /* 0x000fda0003f05270 */
[----:B------:R-:W0:Y:S02]  /*6830*/  @P0 LDC.64 R4, c[0x0][0x9e8] ;  /* 0x00027a00ff040b82 */ /* 0x000e240000000a00 */
[----:B0-----:R-:W-:-:S05]  /*6840*/  @P0 IMAD.HI.U32 R4, R0, R4, RZ ;  /* 0x0000000400040227 */ /* 0x001fca00078e00ff */
[----:B------:R-:W-:-:S07]  /*6850*/  @P0 SHF.R.U32.HI R0, RZ, R5, R4 ;  /* 0x00000005ff000219 */ /* 0x000fce0000011604 */
.L_x_11939:
[----:B------:R-:W-:Y:S05]  /*6860*/  BSYNC B0 ;  /* 0x0000000000007941 */ /* 0x000fea0003800000 */
.L_x_11937:
[----:B------:R-:W-:-:S05]  /*6870*/  IMAD R3, R0, R7, R7 ;  /* 0x0000000700037224 */ /* 0x000fca00078e0207 */
[----:B------:R-:W-:-:S07]  /*6880*/  VIMNMX R6, R6, R3, PT ;  /* 0x0000000306067248 */ /* 0x000fce0003fe0100 */
.L_x_11936:
[----:B------:R-:W0:Y:S01]  /*6890*/  @P1 LDC R3, c[0x0][0x44c] ;  /* 0x00011300ff031b82 */ /* 0x000e220000000800 */
[----:B------:R-:W-:Y:S01]  /*68a0*/  VIADD R6, R6, 0x5f ;  /* 0x0000005f06067836 */ /* 0x000fe20000000000 */
[----:B------:R-:W-:Y:S01]  /*68b0*/  ULDC UR4, c[0x0][0x9dc] ;  /* 0x0002770000047ab9 */ /* 0x000fe20000000800 */
[----:B------:R-:W-:Y:S02]  /*68c0*/  IMAD.MOV.U32 R5, RZ, RZ, R210 ;  /* 0x000000ffff057224 */ /* 0x000fe400078e00d2 */
[----:B------:R-:W-:-:S03]  /*68d0*/  IMAD.HI R6, R6, 0x2aaaaaab, RZ ;  /* 0x2aaaaaab06067827 */ /* 0x000fc600078e02ff */
[----:B------:R-:W1:Y:S01]  /*68e0*/  @P1 LDC R9, c[0x0][0x450] ;  /* 0x00011400ff091b82 */ /* 0x000e620000000800 */
[----:B0-----:R-:W-:Y:S01]  /*68f0*/  @P1 IMAD.HI.U32 R0, R210, R3, RZ ;  /* 0x00000003d2001227 */ /* 0x001fe200078e00ff */
[----:B------:R-:W-:-:S04]  /*6900*/  SHF.R.U32.HI R3, RZ, 0x1f, R6 ;  /* 0x0000001fff037819 */ /* 0x000fc80000011606 */
[----:B------:R-:W-:Y:S02]  /*6910*/  LEA.HI.SX32 R6, R6, R3, 0x1c ;  /* 0x0000000306067211 */ /* 0x000fe400078fe2ff */
[----:B-1----:R-:W-:Y:S02]  /*6920*/  @P1 SHF.R.U32.HI R5, RZ, R9, R0 ;  /* 0x00000009ff051219 */ /* 0x002fe40000011600 */
[----:B------:R-:W-:-:S03]  /*6930*/  VIMNMX R165, R165, R6, PT ;  /* 0x00000006a5a57248 */ /* 0x000fc60003fe0100 */
        /* <DEDUP_REMOVED lines=13> */
.L_x_11942:
[----:B------:R-:W-:-:S13]  /*6a10*/  ISETP.NE.AND P0, PT, R7, 0x1, PT ;  /* 0x000000010700780c */ /* 0x000fda0003f05270 */
[----:B------:R-:W0:Y:S02]  /*6a20*/  @P0 LDC.64 R4, c[0x0][0x9e8] ;  /* 0x00027a00ff040b82 */ /* 0x000e240000000a00 */
[----:B0-----:R-:W-:-:S05]  /*6a30*/  @P0 IMAD.HI.U32 R4, R0, R4, RZ ;  /* 0x0000000400040227 */ /* 0x001fca00078e00ff */
[----:B------:R-:W-:-:S07]  /*6a40*/  @P0 SHF.R.U32.HI R0, RZ, R5, R4 ;  /* 0x00000005ff000219 */ /* 0x000fce0000011604 */
.L_x_11943:
[----:B------:R-:W-:Y:S05]  /*6a50*/  BSYNC B0 ;  /* 0x0000000000007941 */ /* 0x000fea0003800000 */
.L_x_11941:
[----:B------:R-:W-:-:S05]  /*6a60*/  IMAD R0, R0, R7, RZ ;  /* 0x0000000700007224 */ /* 0x000fca00078e02ff */
[----:B------:R-:W-:-:S07]  /*6a70*/  VIMNMX R3, R3, R0, !PT ;  /* 0x0000000003037248 */ /* 0x000fce0007fe0100 */
.L_x_11940:
[----:B------:R-:W-:Y:S01]  /*6a80*/  IMAD.HI R3, R3, 0x2aaaaaab, RZ ;  /* 0x2aaaaaab03037827 */ /* 0x000fe200078e02ff */
[----:B------:R-:W-:-:S04]  /*6a90*/  PLOP3.LUT P0, PT, PT, PT, PT, 0x80, 0x0 ;  /* 0x000000000000781c */ /* 0x000fc80003f0f070 */
[----:B------:R-:W-:-:S04]  /*6aa0*/  SHF.R.U32.HI R0, RZ, 0x1f, R3 ;  /* 0x0000001fff007819 */ /* 0x000fc80000011603 */
[----:B------:R-:W-:-:S04]  /*6ab0*/  LEA.HI.SX32 R0, R3, R0, 0x1c ;  /* 0x0000000003007211 */ /* 0x000fc800078fe2ff */
[----:B------:R-:W-:-:S04]  /*6ac0*/  VIMNMX R199, RZ, R0, !PT ;  /* 0x00000000ffc77248 */ /* 0x000fc80007fe0100 */
[----:B------:R-:W-:-:S13]  /*6ad0*/  ISETP.GT.AND P1, PT, R165, R199, PT ;  /* 0x000000c7a500720c */ /* 0x000fda0003f24270 */
[----:B------:R-:W-:Y:S05]  /*6ae0*/  @!P1 BRA `(.L_x_11944) ;  /* 0x0000018400609947 */ /* 0x000fea0003800000 */
[----:B------:R0:W-:Y:S01]  /*6af0*/  STL.64 [R1+0x58], RZ ;  /* 0x000058ff01007387 */ /* 0x0001e20000100a00 */
[----:B------:R-:W-:Y:S01]  /*6b00*/  IMAD.U32 R40, RZ, RZ, UR44 ;  /* 0x0000002cff287e24 */ /* 0x000fe2000f8e00ff */
[----:B------:R-:W-:Y:S01]  /*6b10*/  UMOV UR4, 0xffffffff ;  /* 0xffffffff00047882 */ /* 0x000fe20000000000 */
[----:B------:R-:W-:Y:S02]  /*6b20*/  IMAD.U32 R34, RZ, RZ, UR44 ;  /* 0x0000002cff227e24 */ /* 0x000fe4000f8e00ff */
[----:B------:R-:W-:Y:S01]  /*6b30*/  IMAD.U32 R32, RZ, RZ, UR44 ;  /* 0x0000002cff207e24 */ /* 0x000fe2000f8e00ff */
[----:B------:R-:W-:Y:S01]  /*6b40*/  IADD3 R40, P0, R40, 0x78, RZ ;  /* 0x0000007828287810 */ /* 0x000fe20007f1e0ff */
[----:B------:R-:W-:Y:S01]  /*6b50*/  IMAD.U32 R24, RZ, RZ, UR44 ;  /* 0x0000002cff187e24 */ /* 0x000fe2000f8e00ff */
[----:B------:R-:W-:Y:S01]  /*6b60*/  IADD3 R34, P2, R34, 0x68, RZ ;  /* 0x0000006822227810 */ /* 0x000fe20007f5e0ff */
[----:B------:R-:W-:Y:S01]  /*6b70*/  IMAD.U32 R41, RZ, RZ, UR44 ;  /* 0x0000002cff297e24 */ /* 0x000fe2000f8e00ff */
[----:B------:R-:W-:Y:S01]  /*6b80*/  IADD3 R32, P3, R32, 0x60, RZ ;  /* 0x0000006020207810 */ /* 0x000fe20007f7e0ff */
[----:B------:R-:W-:Y:S01]  /*6b90*/  IMAD.X R49, RZ, RZ, UR45, P0 ;  /* 0x0000002dff317e24 */ /* 0x000fe200080e06ff */
[----:B------:R-:W-:Y:S01]  /*6ba0*/  IADD3 R24, P4, R24, 0x58, RZ ;  /* 0x0000005818187810 */ /* 0x000fe20007f9e0ff */
[----:B------:R-:W-:Y:S01]  /*6bb0*/  IMAD.X R45, RZ, RZ, UR45, P2 ;  /* 0x0000002dff2d7e24 */ /* 0x000fe200090e06ff */
[----:B------:R-:W-:Y:S01]  /*6bc0*/  IADD3 R41, P1, R41, 0x70, RZ ;  /* 0x0000007029297810 */ /* 0x000fe20007f3e0ff */
[----:B------:R-:W-:-:S02]  /*6bd0*/  IMAD.X R43, RZ, RZ, UR45, P3 ;  /* 0x0000002dff2b7e24 */ /* 0x000fc400098e06ff */
[----:B------:R-:W-:Y:S01]  /*6be0*/  IMAD.X R25, RZ, RZ, UR45, P4 ;  /* 0x0000002dff197e24 */ /* 0x000fe2000a0e06ff */
[----:B------:R-:W-:Y:S01]  /*6bf0*/  IADD3.X R50, RZ, UR45, RZ, P1, !PT ;  /* 0x0000002dff327c10 */ /* 0x000fe20008ffe4ff */
[----:B0-----:R-:W-:Y:S08]  /*6c00*/  BRA.DIV UR4, `(.L_x_11945) ;  /* 0x0000022e04c47947 */ /* 0x001ff0000b800000 */
[----:B------:R0:W1:Y:S02]  /*6c10*/  SHFL.IDX PT, R14, R228, RZ, 0x1f ;  /* 0x00001fffe40e7589 */ /* 0x00006400000e0000 */
.L_x_12259:
[----:B-1----:R-:W-:Y:S01]  /*6c20*/  LEA.HI R0, R14, R14, RZ, 0x1 ;  /* 0x0000000e0e007211 */ /* 0x002fe200078f08ff */
[C---:B------:R-:W-:Y:S01]  /*6c30*/  VIADD R26, R148.reuse, 0x18400 ;  /* 0x00018400941a7836 */ /* 0x040fe20000000000 */
[----:B------:R-:W-:Y:S01]  /*6c40*/  STL.128 [R1+0x90], RZ ;  /* 0x000090ff01007387 */ /* 0x000fe20000100c00 */
[----:B------:R-:W-:Y:S01]  /*6c50*/  VIADD R7, R148, 0x400 ;  /* 0x0000040094077836 */ /* 0x000fe20000000000 */
[----:B------:R-:W-:Y:S01]  /*6c60*/  LOP3.LUT R3, R0, 0x1e, RZ, 0xc0, !PT ;  /* 0x0000001e00037812 */ /* 0x000fe200078ec0ff */
[----:B------:R-:W-:Y:S01]  /*6c70*/  VIADD R0, R148, 0x1c400 ;  /* 0x0001c40094007836 */ /* 0x000fe20000000000 */
[----:B------:R-:W-:Y:S01]  /*6c80*/  STL.128 [R1+0xa0], RZ ;  /* 0x0000a0ff01007387 */ /* 0x000fe20000100c00 */
[----:B------:R-:W-:Y:S01]  /*6c90*/  IMAD.MOV.U32 R4, RZ, RZ, 0x1 ;  /* 0x00000001ff047424 */ /* 0x000fe200078e00ff */
[----:B------:R-:W-:Y:S01]  /*6ca0*/  SHF.R.U32.HI R7, RZ, 0x4, R7 ;  /* 0x00000004ff077819 */ /* 0x000fe20000011607 */
[----:B------:R-:W-:Y:S01]  /*6cb0*/  IMAD.IADD R3, R14, 0x1, -R3 ;  /* 0x000000010e037824 */ /* 0x000fe200078e0a03 */
[----:B------:R-:W-:Y:S01]  /*6cc0*/  SHF.R.U32.HI R0, RZ, 0x4, R0 ;  /* 0x00000004ff007819 */ /* 0x000fe20000011600 */
[----:B------:R-:W-:Y:S01]  /*6cd0*/  IMAD.MOV.U32 R5, RZ, RZ, RZ ;  /* 0x000000ffff057224 */ /* 0x000fe200078e00ff */
[----:B------:R-:W-:Y:S01]  /*6ce0*/  LOP3.LUT R8, R7, 0x3fff, RZ, 0xc0, !PT ;  /* 0x00003fff07087812 */ /* 0x000fe200078ec0ff */
[----:B------:R-:W-:Y:S01]  /*6cf0*/  IMAD R3, R3, 0x2000, R26 ;  /* 0x0000200003037824 */ /* 0x000fe200078e021a */
[----:B------:R-:W-:Y:S01]  /*6d00*/  LOP3.LUT R0, R0, 0x3fff, RZ, 0xc0, !PT ;  /* 0x00003fff00007812 */ /* 0x000fe200078ec0ff */
[----:B------:R-:W-:Y:S01]  /*6d10*/  IMAD.MOV.U32 R6, RZ, RZ, 0x1 ;  /* 0x00000001ff067424 */ /* 0x000fe200078e00ff */
[----:B------:R-:W-:Y:S01]  /*6d20*/  LOP3.LUT R8, R8, 0x3000000, RZ, 0xfc, !PT ;  /* 0x0300000008087812 */ /* 0x000fe200078efcff */
[----:B------:R-:W-:Y:S01]  /*6d30*/  IMAD.MOV.U32 R7, RZ, RZ, RZ ;  /* 0x000000ffff077224 */ /* 0x000fe200078e00ff */
[----:B------:R-:W-:Y:S01]  /*6d40*/  SHF.R.U32.HI R3, RZ, 0x4, R3 ;  /* 0x00000004ff037819 */ /* 0x000fe20000011603 */
[----:B------:R-:W-:Y:S01]  /*6d50*/  IMAD.MOV.U32 R9, RZ, RZ, 0x40000040 ;  /* 0x40000040ff097424 */ /* 0x000fe200078e00ff */
[----:B------:R-:W-:Y:S01]  /*6d60*/  LOP3.LUT R0, R0, 0x10000, RZ, 0xfc, !PT ;  /* 0x0001000000007812 */ /* 0x000fe200078efcff */
[----:B------:R-:W-:Y:S01]  /*6d70*/  STL.128 [R1+0xb0], RZ ;  /* 0x0000b0ff01007387 */ /* 0x000fe20000100c00 */
[----:B------:R-:W-:Y:S01]  /*6d80*/  LOP3.LUT R3, R3, 0x3fff, RZ, 0xc0, !PT ;  /* 0x00003fff03037812 */ /* 0x000fe200078ec0ff */
[----:B----4-:R-:W-:Y:S01]  /*6d90*/  IMAD.U32 R39, RZ, RZ, UR44 ;  /* 0x0000002cff277e24 */ /* 0x010fe2000f8e00ff */
[----:B------:R-:W-:Y:S01]  /*6da0*/  LOP3.LUT P0, RZ, R26, 0x1bf, RZ, 0xc0, !PT ;  /* 0x000001bf1aff7812 */ /* 0x000fe2000780c0ff */
[----:B------:R1:W-:Y:S01]  /*6db0*/  STL.128 [R1+0x60], R4 ;  /* 0x0000600401007387 */ /* 0x0003e20000100c00 */
[----:B------:R-:W-:Y:S01]  /*6dc0*/  LOP3.LUT R3, R3, 0x10000, RZ, 0xfc, !PT ;  /* 0x0001000003037812 */ /* 0x000fe200078efcff */
[----:B------:R-:W-:Y:S01]  /*6dd0*/  BSSY B6, `(.L_x_11946) ;  /* 0x000001d000067945 */ /* 0x000fe20003800000 */
[----:B------:R-:W-:Y:S01]  /*6de0*/  IADD3 R39, P1, R39, 0x90, RZ ;  /* 0x0000009027277810 */ /* 0x000fe20007f3e0ff */
[----:B------:R3:W-:Y:S04]  /*6df0*/  STL.64 [R1+0x80], R8 ;  /* 0x0000800801007387 */ /* 0x0007e80000100a00 */
[----:B------:R3:W-:Y:S01]  /*6e00*/  STL.128 [R1+0xc0], RZ ;  /* 0x0000c0ff01007387 */ /* 0x0007e20000100c00 */
[----:B------:R-:W-:-:S03]  /*6e10*/  IMAD.X R38, RZ, RZ, UR45, P1 ;  /* 0x0000002dff267e24 */ /* 0x000fc600088e06ff */
[----:B------:R3:W-:Y:S01]  /*6e20*/  STL.128 [R1+0xd0], RZ ;  /* 0x0000d0ff01007387 */ /* 0x0007e20000100c00 */
[----:B-1----:R-:W-:Y:S01]  /*6e30*/  MOV R6, R0 ;  /* 0x0000000000067202 */ /* 0x002fe20000000f00 */
[----:B------:R-:W-:Y:S02]  /*6e40*/  IMAD.MOV.U32 R7, RZ, RZ, 0x40000040 ;  /* 0x40000040ff077424 */ /* 0x000fe400078e00ff */
[----:B------:R3:W-:Y:S01]  /*6e50*/  STL.128 [R1+0xe0], RZ ;  /* 0x0000e0ff01007387 */ /* 0x0007e20000100c00 */
[----:B------:R-:W-:Y:S02]  /*6e60*/  IMAD.MOV.U32 R4, RZ, RZ, R3 ;  /* 0x000000ffff047224 */ /* 0x000fe400078e0003 */
[----:B------:R-:W-:-:S05]  /*6e70*/  IMAD.MOV.U32 R5, RZ, RZ, 0x40000040 ;  /* 0x40000040ff057424 */ /* 0x000fca00078e00ff */
[----:B------:R3:W-:Y:S01]  /*6e80*/  STL.128 [R1+0x70], R4 ;  /* 0x0000700401007387 */ /* 0x0007e20000100c00 */
[----:B------:R-:W-:Y:S05]  /*6e90*/  @!P0 BRA `(.L_x_11947) ;  /* 0x0000000000408947 */ /* 0x000fea0003800000 */
[----:B------:R-:W-:Y:S01]  /*6ea0*/  MOV R0, 0x0 ;  /* 0x0000000000007802 */ /* 0x000fe20000000f00 */
[----:B------:R-:W-:Y:S01]  /*6eb0*/  ULDC.64 UR4, c[0x4][0xf0] ;  /* 0x01003c0000047ab9 */ /* 0x000fe20000000a00 */
[----:B------:R-:W-:Y:S01]  /*6ec0*/  ULDC.64 UR6, c[0x4][0xf8] ;  /* 0x01003e0000067ab9 */ /* 0x000fe20000000a00 */
[----:B---3--:R-:W-:Y:S01]  /*6ed0*/  IMAD.U32 R4, RZ, RZ, UR4 ;  /* 0x00000004ff047e24 */ /* 0x008fe2000f8e00ff */
[----:B------:R1:W3:Y:S01]  /*6ee0*/  LDC.64 R14, c[0x4][R0] ;  /* 0x01000000000e7b82 */ /* 0x0002e20000000a00 */
        /* <DEDUP_REMOVED lines=8> */
[----:B-1----:R-:W-:-:S07]  /*6f70*/  IMAD.MOV.U32 R12, RZ, RZ, 0x1 ;  /* 0x00000001ff0c7424 */ /* 0x002fce00078e00ff */
[----:B------:R-:W-:-:S07]  /*6f80*/  LEPC R20, `(.L_x_11947) ;  /* 0x000000001014794e */ /* 0x000fce0000000000 */
[----:B0-23-5:R-:W-:Y:S05]  /*6f90*/  CALL.ABS.NOINC R14 ;  /* 0x000000000e007343 */ /* 0x02dfea0003c00000 */
.L_x_11947:
[----:B------:R-:W-:Y:S05]  /*6fa0*/  BSYNC B6 ;  /* 0x0000000000067941 */ /* 0x000fea0003800000 */
.L_x_11946:
[----:B------:R-:W1:Y:S01]  /*6fb0*/  S2R R20, SR_TID.X ;  /* 0x0000000000147919 */ /* 0x000e620000002100 */
[----:B---3--:R-:W3:Y:S01]  /*6fc0*/  LDC.64 R6, c[0x0][0x9e0] ;  /* 0x00027800ff067b82 */ /* 0x008ee20000000a00 */
[----:B------:R-:W-:Y:S01]  /*6fd0*/  UIADD3 UR4, UP0, UR44, 0xf0, URZ ;  /* 0x000000f02c047890 */ /* 0x000fe2000ff1e03f */
[----:B------:R-:W-:Y:S01]  /*6fe0*/  IMAD.MOV.U32 R4, RZ, RZ, RZ ;  /* 0x000000ffff047224 */ /* 0x000fe200078e00ff */
[----:B------:R-:W-:Y:S01]  /*6ff0*/  STL.64 [R1+0x100], R24 ;  /* 0x0001001801007387 */ /* 0x000fe20000100a00 */
[----:B------:R-:W-:Y:S01]  /*7000*/  IMAD.U32 R3, RZ, RZ, UR44 ;  /* 0x0000002cff037e24 */ /* 0x000fe2000f8e00ff */
[----:B------:R-:W-:Y:S01]  /*7010*/  UIADD3.X UR5, URZ, UR45, URZ, UP0, !UPT ;  /* 0x0000002d3f057290 */ /* 0x000fe200087fe43f */
[----:B------:R-:W-:Y:S01]  /*7020*/  IMAD.U32 R42, RZ, RZ, UR44 ;  /* 0x0000002cff2a7e24 */ /* 0x000fe2000f8e00ff */
[----:B------:R-:W-:Y:S01]  /*7030*/  STL.64 [R1+0xf0], R220 ;  /* 0x0000f0dc01007387 */ /* 0x000fe20000100a00 */
[----:B------:R-:W4:Y:S01]  /*7040*/  LDC.64 R12, c[0x0][0x9e8] ;  /* 0x00027a00ff0c7b82 */ /* 0x000f220000000a00 */
[----:B------:R-:W-:Y:S01]  /*7050*/  IMAD.U32 R8, RZ, RZ, UR4 ;  /* 0x00000004ff087e24 */ /* 0x000fe2000f8e00ff */
[----:B------:R-:W-:Y:S01]  /*7060*/  ULDC UR4, c[0x0][0x3f4] ;  /* 0x0000fd0000047ab9 */ /* 0x000fe20000000800 */
[----:B------:R-:W-:Y:S01]  /*7070*/  IMAD.U32 R9, RZ, RZ, UR5 ;  /* 0x00000005ff097e24 */ /* 0x000fe2000f8e00ff */
[----:B------:R-:W-:Y:S01]  /*7080*/  STL.U8 [R1+0x108], RZ ;  /* 0x000108ff01007387 */ /* 0x000fe20000100000 */
[----:B------:R-:W-:-:S02]  /*7090*/  ISETP.LT.AND P0, PT, RZ, UR4, PT ;  /* 0x00000004ff007c0c */ /* 0x000fc4000bf01270 */
[----:B------:R-:W-:Y:S01]  /*70a0*/  IADD3 R42, P3, R42, 0x108, RZ ;  /* 0x000001082a2a7810 */ /* 0x000fe20007f7e0ff */
[----:B------:R-:W0:Y:S01]  /*70b0*/  LDC.64 R10, c[0x0][0x448] ;  /* 0x00011200ff0a7b82 */ /* 0x000e220000000a00 */
[----:B------:R-:W-:Y:S03]  /*70c0*/  STL.64 [R1+0xf8], R8 ;  /* 0x0000f80801007387 */ /* 0x000fe60000100a00 */
[----:B------:R-:W-:Y:S01]  /*70d0*/  IMAD.X R51, RZ, RZ, UR45, P3 ;  /* 0x0000002dff337e24 */ /* 0x000fe200098e06ff */
[----:B------:R-:W-:Y:S03]  /*70e0*/  STL.U8 [R1+0x13c], RZ ;  /* 0x00013cff01007387 */ /* 0x000fe60000100000 */
[----:B------:R-:W2:Y:S01]  /*70f0*/  LDC R0, c[0x0][0x450] ;  /* 0x00011400ff007b82 */ /* 0x000ea20000000800 */
[----:B---3--:R-:W-:-:S02]  /*7100*/  IMAD.MOV.U32 R31, RZ, RZ, R6 ;  /* 0x000000ffff1f7224 */ /* 0x008fc400078e0006 */
[----:B------:R-:W-:Y:S02]  /*7110*/  IMAD.MOV.U32 R5, RZ, RZ, R7 ;  /* 0x000000ffff057224 */ /* 0x000fe400078e0007 */
[----:B-1----:R-:W-:-:S03]  /*7120*/  VIADD R219, R20, 0xffffff80 ;  /* 0xffffff8014db7836 */ /* 0x002fc60000000000 */
[----:B------:R-:W1:Y:S01]  /*7130*/  LDC R30, c[0x0][0x9dc] ;  /* 0x00027700ff1e7b82 */ /* 0x000e620000000800 */
[----:B----4-:R-:W-:Y:S02]  /*7140*/  IMAD.MOV.U32 R6, RZ, RZ, R12 ;  /* 0x000000ffff067224 */ /* 0x010fe400078e000c */
[----:B------:R-:W-:Y:S01]  /*7150*/  IMAD.MOV.U32 R7, RZ, RZ, R13 ;  /* 0x000000ffff077224 */ /* 0x000fe200078e000d */
[----:B------:R-:W-:Y:S04]  /*7160*/  STL [R1+0x10c], R219 ;  /* 0x00010cdb01007387 */ /* 0x000fe80000100800 */
[----:B------:R-:W-:Y:S04]  /*7170*/  STL.128 [R1+0x120], R4 ;  /* 0x0001200401007387 */ /* 0x000fe80000100c00 */
[----:B0-----:R-:W-:Y:S04]  /*7180*/  STL.64 [R1+0x130], R10 ;  /* 0x0001300a01007387 */ /* 0x001fe80000100a00 */
[----:B--2---:R-:W-:Y:S04]  /*7190*/  STL [R1+0x138], R0 ;  /* 0x0001380001007387 */ /* 0x004fe80000100800 */
[----:B-1----:R0:W-:Y:S02]  /*71a0*/  STL.128 [R1+0x110], R28 ;  /* 0x0001101c01007387 */ /* 0x0021e40000100c00 */
[----:B0-----:R-:W-:Y:S01]  /*71b0*/  IMAD.U32 R31, RZ, RZ, UR44 ;  /* 0x0000002cff1f7e24 */ /* 0x001fe2000f8e00ff */
[----:B------:R-:W-:Y:S01]  /*71c0*/  IADD3 R29, P1, R3, 0x13c, RZ ;  /* 0x0000013c031d7810 */ /* 0x000fe20007f3e0ff */
[----:B------:R-:W-:-:S03]  /*71d0*/  IMAD.U32 R30, RZ, RZ, UR44 ;  /* 0x0000002cff1e7e24 */ /* 0x000fc6000f8e00ff */
[----:B------:R-:W-:Y:S01]  /*71e0*/  IADD3 R31, P4, R31, 0xf8, RZ ;  /* 0x000000f81f1f7810 */ /* 0x000fe20007f9e0ff */
[----:B------:R-:W-:Y:S01]  /*71f0*/  IMAD.X R48, RZ, RZ, UR45, P1 ;  /* 0x0000002dff307e24 */ /* 0x000fe200088e06ff */
[----:B------:R-:W-:-:S03]  /*7200*/  IADD3 R30, P2, R30, 0x10c, RZ ;  /* 0x0000010c1e1e7810 */ /* 0x000fc60007f5e0ff */
[----:B------:R-:W-:Y:S01]  /*7210*/  IMAD.X R52, RZ, RZ, UR45, P4 ;  /* 0x0000002dff347e24 */ /* 0x000fe2000a0e06ff */
[----:B------:R-:W-:Y:S01]  /*7220*/  IADD3.X R47, RZ, UR45, RZ, P2, !PT ;  /* 0x0000002dff2f7c10 */ /* 0x000fe200097fe4ff */
[----:B------:R-:W-:Y:S08]  /*7230*/  @P0 BRA `(.L_x_11948) ;  /* 0x0000000000400947 */ /* 0x000ff00003800000 */
[----:B------:R-:W-:-:S04]  /*7240*/  ULEA.HI UR4, UR37, UR37, URZ, 0x1 ;  /* 0x0000002525047291 */ /* 0x000fc8000f8f083f */
[----:B------:R-:W-:-:S04]  /*7250*/  ULOP3.LUT UR4, UR4, 0xfffffffe, URZ, 0xc0, !UPT ;  /* 0xfffffffe04047892 */ /* 0x000fc8000f8ec03f */
[----:B------:R-:W-:-:S06]  /*7260*/  UIADD3 UR4, UR37, -UR4, URZ ;  /* 0x8000000425047290 */ /* 0x000fcc000fffe03f */
[----:B------:R-:W-:-:S05]  /*7270*/  IMAD.U32 R3, RZ, RZ, UR4 ;  /* 0x00000004ff037e24 */ /* 0x000fca000f8e00ff */
[----:B------:R-:W-:-:S04]  /*7280*/  SHF.L.U32 R3, R3, 0x1f, RZ ;  /* 0x0000001f03037819 */ /* 0x000fc800000006ff */
[----:B------:R0:W1:Y:S03]  /*7290*/  SYNCS.PHASECHK.TRANS64.TRYWAIT P0, [R148+URZ+0x22800], R3 ;  /* 0x02280003940075a7 */ /* 0x000066000800017f */
[----:B-1----:R-:W-:Y:S05]  /*72a0*/  @!P0 NANOSLEEP.SYNCS 0x989680 ;  /* 0x009896800000895d */ /* 0x002fea0003900000 */
[----:B------:R-:W1:Y:S01]  /*72b0*/  @!P0 SYNCS.PHASECHK.TRANS64 P0, [R148+URZ+0x22800], R3 ;  /* 0x02280003940085a7 */ /* 0x000e62000800007f */
[----:B------:R-:W-:Y:S04]  /*72c0*/  BSSY B0, `(.L_x_11949) ;  /* 0x0000006000007945 */ /* 0x000fe80003800000 */
[----:B-1----:R-:W-:Y:S05]  /*72d0*/  @P0 BRA `(.L_x_11950) ;  /* 0x0000000000100947 */ /* 0x002fea0003800000 */
.L_x_11951:
[----:B-1----:R1:W2:Y:S02]  /*72e0*/  SYNCS.PHASECHK.TRANS64.TRYWAIT P0, [R148+URZ+0x22800], R3 ;  /* 0x02280003940075a7 */ /* 0x0022a4000800017f */
[----:B--2---:R-:W-:Y:S05]  /*72f0*/  @!P0 NANOSLEEP.SYNCS 0x989680 ;  /* 0x009896800000895d */ /* 0x004fea0003900000 */
[----:B------:R-:W2:Y:S02]  /*7300*/  @!P0 SYNCS.PHASECHK.TRANS64 P0, [R148+URZ+0x22800], R3 ;  /* 0x02280003940085a7 */ /* 0x000ea4000800007f */
[----:B--2---:R-:W-:Y:S05]  /*7310*/  @!P0 BRA `(.L_x_11951) ;  /* 0xfffffffc00f08947 */ /* 0x004fea000383ffff */
.L_x_11950:
[----:B------:R-:W-:Y:S05]  /*7320*/  BSYNC B0 ;  /* 0x0000000000007941 */ /* 0x000fea0003800000 */
.L_x_11949:
[----:B------:R-:W-:Y:S05]  /*7330*/  BRA `(.L_x_11952) ;  /* 0x0000002800c07947 */ /* 0x000fea0003800000 */
.L_x_11948:
[----:B------:R-:W-:Y:S01]  /*7340*/  LOP3.LUT P0, RZ, R26, 0x3ff, RZ, 0xc0, !PT ;  /* 0x000003ff1aff7812 */ /* 0x000fe2000780c0ff */
[----:B------:R-:W-:Y:S01]  /*7350*/  ULDC.64 UR4, c[0x0][0x3f8] ;  /* 0x0000fe0000047ab9 */ /* 0x000fe20000000a00 */
[----:B-----5:R-:W-:Y:S01]  /*7360*/  SHF.R.S32.HI R5, RZ, 0x1f, R2 ;  /* 0x0000001fff057819 */ /* 0x020fe20000011402 */
        /* <DEDUP_REMOVED lines=27> */
.L_x_11954:
[----:B------:R-:W-:Y:S05]  /*7520*/  BSYNC B6 ;  /* 0x0000000000067941 */ /* 0x000fea0003800000 */
.L_x_11953:
[----:B------:R-:W2:Y:S01]  /*7530*/  LDL R25, [R1+0x50] ;  /* 0x0000500001197983 */ /* 0x000ea20000100800 */
[----:B------:R-:W-:Y:S01]  /*7540*/  ULDC.U8 UR4, c[0x0][0x410] ;  /* 0x0001040000047ab9 */ /* 0x000fe20000000000 */
[----:B------:R-:W-:Y:S01]  /*7550*/  BSSY B0, `(.L_x_11955) ;  /* 0x0000286000007945 */ /* 0x000fe20003800000 */
[----:B------:R-:W-:Y:S01]  /*7560*/  ISETP.NE.AND P0, PT, RZ, UR4, PT ;  /* 0x00000004ff007c0c */ /* 0x000fe2000bf05270 */
[----:B--2---:R-:W-:-:S12]  /*7570*/  IMAD R25, R25, 0x80, R152 ;  /* 0x0000008019197824 */ /* 0x004fd800078e0298 */
[----:B------:R-:W-:Y:S05]  /*7580*/  @!P0 BRA `(.L_x_11956) ;  /* 0x0000001400308947 */ /* 0x000fea0003800000 */
[----:B------:R-:W0:Y:S01]  /*7590*/  LDC R21, c[0x0][0x448] ;  /* 0x00011200ff157b82 */ /* 0x000e220000000800 */
[----:B------:R-:W-:Y:S01]  /*75a0*/  IMAD R7, R222, 0x40, R25 ;  /* 0x00000040de077824 */ /* 0x000fe200078e0219 */
        /* <DEDUP_REMOVED lines=32> */
.L_x_12265:
        /* <DEDUP_REMOVED lines=8> */
[----:B------:R-:W-:Y:S01]  /*7830*/  ULDC UR4, c[0x0][0x3f4] ;  /* 0x0000fd0000047ab9 */ /* 0x000fe20000000800 */
[----:B------:R-:W-:Y:S02]  /*7840*/  CS2R R54, SRZ ;  /* 0x0000000000367805 */ /* 0x000fe4000001ff00 */
[----:B------:R-:W-:Y:S02]  /*7850*/  ISETP.GE.AND P3, PT, R155, UR4, PT ;  /* 0x000000049b007c0c */ /* 0x000fe4000bf66270 */
[----:B------:R-:W-:Y:S01]  /*7860*/  ISETP.GE.AND P2, PT, R22, UR4, PT ;  /* 0x0000000416007c0c */ /* 0x000fe2000bf46270 */
[----:B---3--:R-:W-:Y:S01]  /*7870*/  IMAD.MOV.U32 R15, RZ, RZ, R5 ;  /* 0x000000ffff0f7224 */ /* 0x008fe200078e0005 */
[----:B------:R-:W-:-:S09]  /*7880*/  CS2R R56, SRZ ;  /* 0x0000000000387805 */ /* 0x000fd2000001ff00 */
[C---:B------:R-:W-:Y:S01]  /*7890*/  @!P3 IMAD.SHL.U32 R13, R155.reuse, 0x2, RZ ;  /* 0x000000029b0db824 */ /* 0x040fe200078e00ff */
[----:B------:R-:W-:Y:S01]  /*78a0*/  @!P3 SHF.L.U64.HI R24, R155, 0x1, R223 ;  /* 0x000000019b18b819 */ /* 0x000fe200000102df */
[----:B-12---:R-:W-:-:S03]  /*78b0*/  @!P2 IMAD.WIDE R8, R22, 0x2, R2 ;  /* 0x000000021608a825 */ /* 0x006fc600078e0202 */
[-C--:B------:R-:W-:Y:S02]  /*78c0*/  @!P3 IADD3 R2, P0, R2, R13.reuse, RZ ;  /* 0x0000000d0202b210 */ /* 0x080fe40007f1e0ff */
[----:B----4-:R-:W-:Y:S02]  /*78d0*/  @!P3 IADD3 R12, P1, R14, R13, RZ ;  /* 0x0000000d0e0cb210 */ /* 0x010fe40007f3e0ff */
[----:B------:R-:W-:Y:S02]  /*78e0*/  CS2R R20, SRZ ;  /* 0x0000000000147805 */ /* 0x000fe4000001ff00 */
[----:B------:R-:W-:Y:S01]  /*78f0*/  CS2R R26, SRZ ;  /* 0x00000000001a7805 */ /* 0x000fe2000001ff00 */
[----:B------:R-:W-:Y:S01]  /*7900*/  @!P2 IMAD.WIDE R10, R22, 0x2, R14 ;  /* 0x00000002160aa825 */ /* 0x000fe200078e020e */
[----:B------:R1:W5:Y:S03]  /*7910*/  @!P2 LD.E.64 R54, desc[UR42][R8.64] ;  /* 0x0000002a0836a980 */ /* 0x000366000c101b00 */
[--C-:B------:R-:W-:Y:S01]  /*7920*/  @!P3 IMAD.X R3, R3, 0x1, R24.reuse, P0 ;  /* 0x000000010303b824 */ /* 0x100fe200000e0618 */
[----:B------:R1:W5:Y:S01]  /*7930*/  @!P2 LD.E.64 R56, desc[UR42][R10.64] ;  /* 0x0000002a0a38a980 */ /* 0x000362000c101b00 */
[----:B------:R-:W-:-:S03]  /*7940*/  @!P3 IMAD.X R13, R5, 0x1, R24, P1 ;  /* 0x00000001050db824 */ /* 0x000fc600008e0618 */
[----:B------:R1:W5:Y:S04]  /*7950*/  @!P3 LD.E.64 R20, desc[UR42][R2.64] ;  /* 0x0000002a0214b980 */ /* 0x000368000c101b00 */
[----:B------:R1:W5:Y:S02]  /*7960*/  @!P3 LD.E.64 R26, desc[UR42][R12.64] ;  /* 0x0000002a0c1ab980 */ /* 0x000364000c101b00 */
.L_x_11959:
[----:B------:R-:W-:Y:S05]  /*7970*/  BSYNC B1 ;  /* 0x0000000000017941 */ /* 0x000fea0003800000 */
.L_x_11958:
[----:B-12--5:R-:W-:Y:S01]  /*7980*/  IMAD.MOV.U32 R2, RZ, RZ, R20 ;  /* 0x000000ffff027224 */ /* 0x026fe200078e0014 */
[----:B------:R-:W-:Y:S01]  /*7990*/  MOV R3, R21 ;  /* 0x0000001500037202 */ /* 0x000fe20000000f00 */
[----:B------:R-:W-:Y:S01]  /*79a0*/  IMAD.MOV.U32 R8, RZ, RZ, R55 ;  /* 0x000000ffff087224 */ /* 0x000fe200078e0037 */
[----:B------:R-:W-:Y:S01]  /*79b0*/  UMOV UR4, 0xffffffff ;  /* 0xffffffff00047882 */ /* 0x000fe20000000000 */
        /* <DEDUP_REMOVED lines=15> */
[----:B------:R1:W0:Y:S04]  /*7ab0*/  SHFL.IDX PT, R5, R7, 0x1, 0x1c1f ;  /* 0x003c1f0007057f89 */ /* 0x00022800000e0000 */
[----:B----4-:R1:W4:Y:S02]  /*7ac0*/  SHFL.IDX PT, R14, R6, 0x1, 0x1c1f ;  /* 0x003c1f00060e7f89 */ /* 0x01032400000e0000 */
.L_x_12271:
[----:B------:R-:W-:Y:S01]  /*7ad0*/  VIADD R25, R25, 0x40 ;  /* 0x0000004019197836 */ /* 0x000fe20000000000 */
[----:B------:R-:W-:Y:S01]  /*7ae0*/  BSSY B1, `(.L_x_11961) ;  /* 0x000001a000017945 */ /* 0x000fe20003800000 */
        /* <DEDUP_REMOVED lines=9> */
[----:B0-----:R-:W-:Y:S01]  /*7b80*/  IMAD.MOV.U32 R15, RZ, RZ, R5 ;  /* 0x000000ffff0f7224 */ /* 0x001fe200078e0005 */
[----:B------:R-:W-:-:S09]  /*7b90*/  CS2R R12, SRZ ;  /* 0x00000000000c7805 */ /* 0x000fd2000001ff00 */
[C---:B------:R-:W-:Y:S01]  /*7ba0*/  @!P3 IMAD.SHL.U32 R9, R155.reuse, 0x2, RZ ;  /* 0x000000029b09b824 */ /* 0x040fe200078e00ff */
[----:B-1----:R-:W-:Y:S01]  /*7bb0*/  @!P3 SHF.L.U64.HI R0, R155, 0x1, R223 ;  /* 0x000000019b00b819 */ /* 0x002fe200000102df */
[----:B--23--:R-:W-:-:S03]  /*7bc0*/  @!P2 IMAD.WIDE R6, R22, 0x2, R2 ;  /* 0x000000021606a825 */ /* 0x00cfc600078e0202 */
        /* <DEDUP_REMOVED lines=11> */
.L_x_11962:
[----:B------:R-:W-:Y:S05]  /*7c80*/  BSYNC B1 ;  /* 0x0000000000017941 */ /* 0x000fea0003800000 */
.L_x_11961:
[----:B------:R-:W-:Y:S01]  /*7c90*/  ULEA.HI UR4, UR37, UR37, URZ, 0x1 ;  /* 0x0000002525047291 */ /* 0x000fe2000f8f083f */
[----:B------:R-:W-:Y:S03]  /*7ca0*/  BSSY B1, `(.L_x_11963) ;  /* 0x0000007000017945 */ /* 0x000fe60003800000 */
[----:B------:R-:W-:-:S04]  /*7cb0*/  ULOP3.LUT UR4, UR4, 0xfffffffe, URZ, 0xc0, !UPT ;  /* 0xfffffffe04047892 */ /* 0x000fc8000f8ec03f */
[----:B------:R-:W-:-:S06]  /*7cc0*/  UIADD3 UR4, UR37, -UR4, URZ ;  /* 0x8000000425047290 */ /* 0x000fcc000fffe03f */
[----:B0-2---:R-:W-:-:S05]  /*7cd0*/  IMAD.U32 R3, RZ, RZ, UR4 ;  /* 0x00000004ff037e24 */ /* 0x005fca000f8e00ff */
[----:B------:R-:W-:-:S04]  /*7ce0*/  SHF.L.U32 R3, R3, 0x1f, RZ ;  /* 0x0000001f03037819 */ /* 0x000fc800000006ff */
[----:B------:R-:W0:Y:S02]  /*7cf0*/  SYNCS.PHASECHK.TRANS64.TRYWAIT P0, [R148+URZ+0x22800], R3 ;  /* 0x02280003940075a7 */ /* 0x000e24000800017f */
[----:B0-----:R-:W-:Y:S05]  /*7d00*/  @!P0 BRA `(.L_x_11964) ;  /* 0x00000220008c8947 */ /* 0x001fea0003800000 */
.L_x_12272:
[----:B------:R-:W-:Y:S05]  /*7d10*/  BSYNC B1 ;  /* 0x0000000000017941 */ /* 0x000fea0003800000 */
.L_x_11963:
[----:B-1----:R-:W2:Y:S04]  /*7d20*/  LDL R0, [R1+0x400] ;  /* 0x0004000001007983 */ /* 0x002ea80000100800 */
[----:B------:R-:W4:Y:S01]  /*7d30*/  LDL R4, [R1+0x50] ;  /* 0x0000500001047983 */ /* 0x000f220000100800 */
[----:B0-----:R-:W-:-:S05]  /*7d40*/  IMAD.IADD R3, R200, 0x1, R225 ;  /* 0x00000001c8037824 */ /* 0x001fca00078e02e1 */
[----:B------:R-:W-:-:S05]  /*7d50*/  LEA R148, R3, R148, 0x1 ;  /* 0x0000009403947211 */ /* 0x000fca00078e08ff */
[----:B---3--:R-:W-:Y:S02]  /*7d60*/  VIADD R2, R148, 0x18400 ;  /* 0x0001840094027836 */ /* 0x008fe40000000000 */
[----:B-----5:R-:W-:Y:S02]  /*7d70*/  IMAD.MOV.U32 R3, RZ, RZ, R8 ;  /* 0x000000ffff037224 */ /* 0x020fe400078e0008 */
[----:B------:R-:W-:Y:S02]  /*7d80*/  IMAD.MOV.U32 R5, RZ, RZ, R24 ;  /* 0x000000ffff057224 */ /* 0x000fe400078e0018 */
[----:B------:R-:W-:Y:S01]  /*7d90*/  IMAD.MOV.U32 R6, RZ, RZ, R25 ;  /* 0x000000ffff067224 */ /* 0x000fe200078e0019 */
[----:B------:R-:W-:Y:S04]  /*7da0*/  BSSY B1, `(.L_x_11965) ;  /* 0x000006c000017945 */ /* 0x000fe80003800000 */
[----:B------:R-:W-:Y:S01]  /*7db0*/  PRMT R68, R5, 0x5410, R6 ;  /* 0x0000541005447816 */ /* 0x000fe20000000006 */
[----:B------:R-:W-:-:S02]  /*7dc0*/  IMAD.MOV.U32 R5, RZ, RZ, R12 ;  /* 0x000000ffff057224 */ /* 0x000fc400078e000c */
[----:B------:R-:W-:-:S05]  /*7dd0*/  IMAD.MOV.U32 R6, RZ, RZ, R13 ;  /* 0x000000ffff067224 */ /* 0x000fca00078e000d */
[----:B------:R-:W-:Y:S02]  /*7de0*/  PRMT R69, R5, 0x5410, R6 ;  /* 0x0000541005457816 */ /* 0x000fe40000000006 */
[----:B--2---:R-:W-:Y:S01]  /*7df0*/  LOP3.LUT P0, RZ, R0, 0x100000, RZ, 0xc0, !PT ;  /* 0x0010000000ff7812 */ /* 0x004fe2000780c0ff */
[----:B------:R-:W-:-:S12]  /*7e00*/  VIADD R0, R148, 0x18440 ;  /* 0x0001844094007836 */ /* 0x000fd80000000000 */
[----:B------:R-:W-:Y:S02]  /*7e10*/  @P0 VIADD R0, R2, 0xffffffc0 ;  /* 0xffffffc002000836 */ /* 0x000fe40000000000 */
[----:B----4-:R-:W-:-:S05]  /*7e20*/  IMAD R2, R4, -0x80, R28 ;  /* 0xffffff8004027824 */ /* 0x010fca00078e021c */
[----:B------:R-:W-:-:S04]  /*7e30*/  VIMNMX R64, R2, 0x80, PT ;  /* 0x0000008002407848 */ /* 0x000fc80003fe0100 */
[----:B------:R-:W-:Y:S01]  /*7e40*/  ISETP.GE.AND P0, PT, R152, R64, PT ;  /* 0x000000409800720c */ /* 0x000fe20003f06270 */
[----:B------:R-:W-:Y:S02]  /*7e50*/  IMAD.MOV.U32 R4, RZ, RZ, R9 ;  /* 0x000000ffff047224 */ /* 0x000fe400078e0009 */
[----:B------:R-:W-:-:S03]  /*7e60*/  IMAD.MOV.U32 R2, RZ, RZ, R10 ;  /* 0x000000ffff027224 */ /* 0x000fc600078e000a */
[----:B------:R-:W-:Y:S01]  /*7e70*/  PRMT R3, R3, 0x5410, R4 ;  /* 0x0000541003037816 */ /* 0x000fe20000000004 */
[----:B------:R-:W-:-:S05]  /*7e80*/  IMAD.MOV.U32 R4, RZ, RZ, R11 ;  /* 0x000000ffff047224 */ /* 0x000fca00078e000b */
[----:B------:R-:W-:Y:S01]  /*7e90*/  PRMT R2, R4, 0x5410, R2 ;  /* 0x0000541004027816 */ /* 0x000fe20000000002 */
[----:B------:R-:W-:Y:S06]  /*7ea0*/  @P0 BRA `(.L_x_11966) ;  /* 0x00000004006c0947 */ /* 0x000fec0003800000 */
[----:B------:R-:W0:Y:S01]  /*7eb0*/  LDC R4, c[0x0][0x3f4] ;  /* 0x0000fd00ff047b82 */ /* 0x000e220000000800 */
[----:B------:R-:W-:Y:S01]  /*7ec0*/  BSSY B2, `(.L_x_11967) ;  /* 0x000002e000027945 */ /* 0x000fe20003800000 */
[-C--:B0-----:R-:W-:Y:S02]  /*7ed0*/  ISETP.GE.AND P0, PT, R22, R4.reuse, PT ;  /* 0x000000041600720c */ /* 0x081fe40003f06270 */
[----:B------:R-:W-:-:S11]  /*7ee0*/  ISETP.GE.AND P1, PT, R155, R4, PT ;  /* 0x000000049b00720c */ /* 0x000fd60003f26270 */
[----:B------:R-:W-:Y:S05]  /*7ef0*/  @P0 BRA `(.L_x_11968) ;  /* 0x0000000000a80947 */ /* 0x000fea0003800000 */
[----:B------:R-:W0:Y:S01]  /*7f00*/  LDS.128 R4, [R148+0x18400] ;  /* 0x0184000094047984 */ /* 0x000e220000000c00 */
[--C-:B------:R-:W-:Y:S01]  /*7f10*/  SHF.R.U64 R63, R54, 0x10, R55.reuse ;  /* 0x00000010363f7819 */ /* 0x100fe20000001237 */
[--C-:B------:R-:W-:Y:S01]  /*7f20*/  HADD2.F32 R54, -RZ, R53.reuse.H0_H0 ;  /* 0x20000035ff367230 */ /* 0x100fe20000004100 */
[----:B------:R-:W-:Y:S02]  /*7f30*/  SHF.R.U32.HI R55, RZ, 0x10, R55 ;  /* 0x00000010ff377819 */ /* 0x000fe40000011637 */
[--C-:B------:R-:W-:Y:S01]  /*7f40*/  SHF.R.U64 R61, R56, 0x10, R57.reuse ;  /* 0x00000010383d7819 */ /* 0x100fe20000001239 */
[----:B------:R-:W-:Y:S01]  /*7f50*/  HADD2.F32 R56, -RZ, R53.H1_H1 ;  /* 0x30000035ff387230 */ /* 0x000fe20000004100 */
[----:B------:R-:W-:Y:S01]  /*7f60*/  SHF.R.U32.HI R57, RZ, 0x10, R57 ;  /* 0x00000010ff397819 */ /* 0x000fe20000011639 */
[----:B------:R-:W-:-:S04]  /*7f70*/  HADD2.F32 R55, -RZ, R55.H0_H0 ;  /* 0x20000037ff377230 */ /* 0x000fc80000004100 */
[----:B------:R-:W-:Y:S02]  /*7f80*/  HADD2.F32 R57, -RZ, R57.H0_H0 ;  /* 0x20000039ff397230 */ /* 0x000fe40000004100 */
[--C-:B0-----:R-:W-:Y:S02]  /*7f90*/  HADD2.F32 R28, -RZ, R7.reuse.H0_H0 ;  /* 0x20000007ff1c7230 */ /* 0x101fe40000004100 */
[----:B------:R-:W-:Y:S02]  /*7fa0*/  HADD2.F32 R53, -RZ, R7.H1_H1 ;  /* 0x30000007ff357230 */ /* 0x000fe40000004100 */
[--C-:B------:R-:W-:Y:S02]  /*7fb0*/  HADD2.F32 R7, -RZ, R4.reuse.H0_H0 ;  /* 0x20000004ff077230 */ /* 0x100fe40000004100 */
[----:B------:R-:W-:Y:S02]  /*7fc0*/  HADD2.F32 R4, -RZ, R4.H1_H1 ;  /* 0x30000004ff047230 */ /* 0x000fe40000004100 */
[C---:B------:R-:W-:Y:S01]  /*7fd0*/  FMUL.FTZ R60, R53.reuse, R55 ;  /* 0x00000037353c7220 */ /* 0x040fe20000410000 */
[----:B------:R-:W-:Y:S01]  /*7fe0*/  FMUL.FTZ R59, R53, R57 ;  /* 0x00000039353b7220 */ /* 0x000fe20000410000 */
[----:B------:R-:W-:-:S02]  /*7ff0*/  HADD2.F32 R14, -RZ, R6.H0_H0 ;  /* 0x20000006ff0e7230 */ /* 0x000fc40000004100 */
[----:B------:R-:W-:Y:S01]  /*8000*/  FMUL.FTZ R58, R4, R56 ;  /* 0x00000038043a7220 */ /* 0x000fe20000410000 */
[----:B------:R-:W-:Y:S01]  /*8010*/  FFMA.FTZ R62, R28, R57, R60 ;  /* 0x000000391c3e7223 */ /* 0x000fe2000001003c */
[----:B------:R-:W-:Y:S02]  /*8020*/  HADD2.F32 R15, -RZ, R6.H1_H1 ;  /* 0x30000006ff0f7230 */ /* 0x000fe40000004100 */
[-C--:B------:R-:W-:Y:S01]  /*8030*/  FMUL.FTZ R60, R4, R54.reuse ;  /* 0x00000036043c7220 */ /* 0x080fe20000410000 */
[C---:B------:R-:W-:Y:S01]  /*8040*/  FFMA.FTZ R58, R7.reuse, R54, -R58 ;  /* 0x00000036073a7223 */ /* 0x040fe2000001083a */
[----:B------:R-:W-:Y:S02]  /*8050*/  HADD2.F32 R6, -RZ, R5.H0_H0 ;  /* 0x20000005ff067230 */ /* 0x000fe40000004100 */
[----:B------:R-:W-:Y:S01]  /*8060*/  FFMA.FTZ R59, R28, R55, -R59 ;  /* 0x000000371c3b7223 */ /* 0x000fe2000001083b */
[----:B------:R-:W-:Y:S02]  /*8070*/  HADD2.F32 R54, -RZ, R67.H1_H1 ;  /* 0x30000043ff367230 */ /* 0x000fe40000004100 */
[----:B------:R-:W-:Y:S01]  /*8080*/  FFMA.FTZ R55, R7, R56, R60 ;  /* 0x0000003807377223 */ /* 0x000fe2000001003c */
[----:B------:R-:W-:-:S02]  /*8090*/  HADD2.F32 R5, -RZ, R5.H1_H1 ;  /* 0x30000005ff057230 */ /* 0x000fc40000004100 */
[----:B------:R-:W-:Y:S02]  /*80a0*/  HADD2.F32 R28, -RZ, R66.H0_H0 ;  /* 0x20000042ff1c7230 */ /* 0x000fe40000004100 */
[C---:B------:R-:W-:Y:S01]  /*80b0*/  FMUL.FTZ R57, R15.reuse, R54 ;  /* 0x000000360f397220 */ /* 0x040fe20000410000 */
[----:B------:R-:W-:Y:S02]  /*80c0*/  HADD2.F32 R53, -RZ, R61.H0_H0 ;  /* 0x2000003dff357230 */ /* 0x000fe40000004100 */
[----:B------:R-:W-:Y:S02]  /*80d0*/  HADD2.F32 R4, -RZ, R63.H0_H0 ;  /* 0x2000003fff047230 */ /* 0x000fe40000004100 */
[-C--:B------:R-:W-:Y:S01]  /*80e0*/  FMUL.FTZ R15, R15, R28.reuse ;  /* 0x0000001c0f0f7220 */ /* 0x080fe20000410000 */
[C---:B------:R-:W-:Y:S01]  /*80f0*/  FFMA.FTZ R57, R14.reuse, R28, -R57 ;  /* 0x0000001c0e397223 */ /* 0x040fe20000010839 */
[C---:B------:R-:W-:Y:S01]  /*8100*/  FMUL.FTZ R7, R5.reuse, R53 ;  /* 0x0000003505077220 */ /* 0x040fe20000410000 */
[----:B------:R-:W-:Y:S01]  /*8110*/  FMUL.FTZ R56, R5, R4 ;  /* 0x0000000405387220 */ /* 0x000fe20000410000 */
[----:B------:R-:W-:-:S02]  /*8120*/  FFMA.FTZ R14, R14, R54, R15 ;  /* 0x000000360e0e7223 */ /* 0x000fc4000001000f */
[----:B------:R-:W-:Y:S01]  /*8130*/  FFMA.FTZ R5, R6, R4, -R7 ;  /* 0x0000000406057223 */ /* 0x000fe20000010807 */
[----:B------:R-:W-:Y:S01]  /*8140*/  F2FP.F16.F32.PACK_AB R7, R62, R59 ;  /* 0x0000003b3e07723e */ /* 0x000fe200000000ff */
[----:B------:R-:W-:Y:S01]  /*8150*/  FFMA.FTZ R56, R6, R53, R56 ;  /* 0x0000003506387223 */ /* 0x000fe20000010038 */
[----:B------:R-:W-:Y:S02]  /*8160*/  F2FP.F16.F32.PACK_AB R4, R55, R58 ;  /* 0x0000003a3704723e */ /* 0x000fe400000000ff */
[----:B------:R-:W-:Y:S02]  /*8170*/  F2FP.F16.F32.PACK_AB R6, R14, R57 ;  /* 0x000000390e06723e */ /* 0x000fe400000000ff */
[----:B------:R-:W-:-:S05]  /*8180*/  F2FP.F16.F32.PACK_AB R5, R56, R5 ;  /* 0x000000053805723e */ /* 0x000fca00000000ff */
[----:B------:R0:W-:Y:S02]  /*8190*/  STS.128 [R148+0x18400], R4 ;  /* 0x0184000494007388 */ /* 0x0001e40000000c00 */
.L_x_11968:
[----:B------:R-:W-:Y:S05]  /*81a0*/  BSYNC B2 ;  /* 0x0000000000027941 */ /* 0x000fea0003800000 */
.L_x_11967:
[----:B------:R-:W-:Y:S05]  /*81b0*/  @P1 BRA `(.L_x_11966) ;  /* 0x0000000000a81947 */ /* 0x000fea0003800000 */
[----:B0-----:R-:W0:Y:S01]  /*81c0*/  LDS.128 R4, [R0] ;  /* 0x0000000000047984 */ /* 0x001e220000000c00 */
[----:B------:R-:W-:Y:S01]  /*81d0*/  SHF.R.U32.HI R14, RZ, 0x10, R21 ;  /* 0x00000010ff0e7819 */ /* 0x000fe20000011615 */
[----:B------:R-:W-:Y:S01]  /*81e0*/  HADD2.F32 R28, -RZ, R66.H1_H1 ;  /* 0x30000042ff1c7230 */ /* 0x000fe20000004100 */
[----:B------:R-:W-:Y:S02]  /*81f0*/  SHF.R.U32.HI R53, RZ, 0x10, R27 ;  /* 0x00000010ff357819 */ /* 0x000fe4000001161b */
[----:B------:R-:W-:Y:S02]  /*8200*/  SHF.R.U64 R59, R20, 0x10, R21 ;  /* 0x00000010143b7819 */ /* 0x000fe40000001215 */
[----:B------:R-:W-:Y:S01]  /*8210*/  SHF.R.U64 R57, R26, 0x10, R27 ;  /* 0x000000101a397819 */ /* 0x000fe2000000121b */
[----:B------:R-:W-:Y:S02]  /*8220*/  HADD2.F32 R27, -RZ, R14.H0_H0 ;  /* 0x2000000eff1b7230 */ /* 0x000fe40000004100 */
[----:B------:R-:W-:-:S02]  /*8230*/  HADD2.F32 R53, -RZ, R53.H0_H0 ;  /* 0x20000035ff357230 */ /* 0x000fc40000004100 */
        /* <DEDUP_REMOVED lines=15> */
[----:B------:R-:W-:Y:S02]  /*8330*/  HADD2.F32 R26, -RZ, R67.H0_H0 ;  /* 0x20000043ff1a7230 */ /* 0x000fe40000004100 */
[----:B------:R-:W-:Y:S01]  /*8340*/  FFMA.FTZ R27, R7, R28, R56 ;  /* 0x0000001c071b7223 */ /* 0x000fe20000010038 */
[----:B------:R-:W-:-:S02]  /*8350*/  HADD2.F32 R5, -RZ, R5.H1_H1 ;  /* 0x30000005ff057230 */ /* 0x000fc40000004100 */
[----:B------:R-:W-:Y:S02]  /*8360*/  HADD2.F32 R20, -RZ, R65.H1_H1 ;  /* 0x30000041ff147230 */ /* 0x000fe40000004100 */
        /* <DEDUP_REMOVED lines=14> */
[----:B------:R1:W-:Y:S02]  /*8450*/  STS.128 [R0], R4 ;  /* 0x0000000400007388 */ /* 0x0003e40000000c00 */
.L_x_11966:
[----:B------:R-:W-:Y:S05]  /*8460*/  BSYNC B1 ;  /* 0x0000000000017941 */ /* 0x000fea0003800000 */
.L_x_11965:
[----:B------:R-:W-:-:S13]  /*8470*/  ISETP.GE.AND P0, PT, R187, R64, PT ;  /* 0x00000040bb00720c */ /* 0x000fda0003f06270 */
[----:B------:R-:W-:Y:S05]  /*8480*/  @P0 BRA `(.L_x_11969) ;  /* 0x0000001800480947 */ /* 0x000fea0003800000 */
[----:B01----:R-:W0:Y:S01]  /*8490*/  LDC R4, c[0x0][0x3f4] ;  /* 0x0000fd00ff047b82 */ /* 0x003e220000000800 */
[----:B------:R-:W-:Y:S01]  /*84a0*/  BSSY B1, `(.L_x_11970) ;  /* 0x000002e000017945 */ /* 0x000fe20003800000 */
[-C--:B0-----:R-:W-:Y:S02]  /*84b0*/  ISETP.GE.AND P0, PT, R22, R4.reuse, PT ;  /* 0x000000041600720c */ /* 0x081fe40003f06270 */
[----:B------:R-:W-:-:S11]  /*84c0*/  ISETP.GE.AND P1, PT, R155, R4, PT ;  /* 0x000000049b00720c */ /* 0x000fd60003f26270 */
[----:B------:R-:W-:Y:S05]  /*84d0*/  @P0 BRA `(.L_x_11971) ;  /* 0x0000000000a80947 */ /* 0x000fea0003800000 */
[----:B------:R-:W0:Y:S01]  /*84e0*/  LDS.128 R4, [R148+0x1a400] ;  /* 0x01a4000094047984 */ /* 0x000e220000000c00 */
[--C-:B------:R-:W-:Y:S01]  /*84f0*/  SHF.R.U32.HI R21, RZ, 0x10, R25.reuse ;  /* 0x00000010ff157819 */ /* 0x100fe20000011619 */
[----:B------:R-:W-:Y:S01]  /*8500*/  HADD2.F32 R20, -RZ, R68.H0_H0 ;  /* 0x20000044ff147230 */ /* 0x000fe20000004100 */
[----:B------:R-:W-:Y:S01]  /*8510*/  SHF.R.U64 R55, R24, 0x10, R25 ;  /* 0x0000001018377819 */ /* 0x000fe20000001219 */
[----:B------:R-:W-:Y:S01]  /*8520*/  HADD2.F32 R24, -RZ, R69.H0_H0 ;  /* 0x20000045ff187230 */ /* 0x000fe20000004100 */
[--C-:B------:R-:W-:Y:S01]  /*8530*/  SHF.R.U32.HI R25, RZ, 0x10, R13.reuse ;  /* 0x00000010ff197819 */ /* 0x100fe2000001160d */
[----:B------:R-:W-:Y:S01]  /*8540*/  HADD2.F32 R21, -RZ, R21.H0_H0 ;  /* 0x20000015ff157230 */ /* 0x000fe20000004100 */
[----:B------:R-:W-:-:S03]  /*8550*/  SHF.R.U64 R53, R12, 0x10, R13 ;  /* 0x000000100c357819 */ /* 0x000fc6000000120d */
        /* <DEDUP_REMOVED lines=34> */
.L_x_11971:
[----:B------:R-:W-:Y:S05]  /*8780*/  BSYNC B1 ;  /* 0x0000000000017941 */ /* 0x000fea0003800000 */
.L_x_11970:
[----:B------:R-:W-:Y:S05]  /*8790*/  @P1 BRA `(.L_x_11969) ;  /* 0x0000001400841947 */ /* 0x000fea0003800000 */
[----:B0-----:R-:W0:Y:S01]  /*87a0*/  LDS.128 R4, [R0+0x2000] ;  /* 0x0020000000047984 */ /* 0x001e220000000c00 */
        /* <DEDUP_REMOVED lines=28> */
[----:B------:R-:W-:Y:S02]  /*8970*/  HADD2.F32 R2, -RZ, R27.H0_H0 ;  /* 0x2000001bff027230 */ /* 0x000fe40000004100 */
[----:B------:R-:W-:Y:S01]  /*8980*/  FMUL.FTZ R13, R9, R10 ;  /* 0x0000000a090d7220 */ /* 0x000fe20000410000 */
[C---:B------:R-:W-:Y:S02]  /*8990*/  FMUL.FTZ R7, R5.reuse, R4 ;  /* 0x0000000405077220 */ /* 0x040fe40000410000 */
[-C--:B------:R-:W-:Y:S01]  /*89a0*/  FMUL.FTZ R9, R5, R2.reuse ;  /* 0x0000000205097220 */ /* 0x080fe20000410000 */
[----:B------:R-:W-:Y:S01]  /*89b0*/  FFMA.FTZ R13, R8, R3, -R13 ;  /* 0x00000003080d7223 */ /* 0x000fe2000001080d */
[----:B------:R-:W-:Y:S01]  /*89c0*/  FFMA.FTZ R5, R6, R2, -R7 ;  /* 0x0000000206057223 */ /* 0x000fe20000010807 */
[----:B------:R-:W-:Y:S01]  /*89d0*/  FFMA.FTZ R8, R8, R10, R15 ;  /* 0x0000000a08087223 */ /* 0x000fe2000001000f */
[----:B------:R-:W-:Y:S01]  /*89e0*/  FFMA.FTZ R2, R6, R4, R9 ;  /* 0x0000000406027223 */ /* 0x000fe20000010009 */
[----:B------:R-:W-:-:S02]  /*89f0*/  F2FP.F16.F32.PACK_AB R7, R26, R21 ;  /* 0x000000151a07723e */ /* 0x000fc400000000ff */
[----:B------:R-:W-:Y:S02]  /*8a00*/  F2FP.F16.F32.PACK_AB R4, R11, R20 ;  /* 0x000000140b04723e */ /* 0x000fe400000000ff */
[----:B------:R-:W-:Y:S02]  /*8a10*/  F2FP.F16.F32.PACK_AB R6, R8, R13 ;  /* 0x0000000d0806723e */ /* 0x000fe400000000ff */
[----:B------:R-:W-:-:S05]  /*8a20*/  F2FP.F16.F32.PACK_AB R5, R2, R5 ;  /* 0x000000050205723e */ /* 0x000fca00000000ff */
[----:B------:R2:W-:Y:S01]  /*8a30*/  STS.128 [R0+0x2000], R4 ;  /* 0x0020000400007388 */ /* 0x0005e20000000c00 */
[----:B------:R-:W-:Y:S05]  /*8a40*/  BRA `(.L_x_11969) ;  /* 0x0000001000d87947 */ /* 0x000fea0003800000 */
.L_x_11956:
[----:B------:R-:W0:Y:S01]  /*8a50*/  LDC R21, c[0x0][0x448] ;  /* 0x00011200ff157b82 */ /* 0x000e220000000800 */
[----:B------:R-:W-:Y:S01]  /*8a60*/  IMAD R5, R222, 0x40, R25 ;  /* 0x00000040de057824 */ /* 0x000fe200078e0219 */
[----:B------:R-:W-:Y:S01]  /*8a70*/  ULDC.64 UR4, c[0x0][0x3f8] ;  /* 0x0000fe0000047ab9 */ /* 0x000fe20000000a00 */
[----:B------:R-:W-:Y:S01]  /*8a80*/  ULDC.64 UR6, c[0x0][0x408] ;  /* 0x0001020000067ab9 */ /* 0x000fe20000000a00 */
[----:B------:R-:W-:Y:S02]  /*8a90*/  IMAD.MOV.U32 R2, RZ, RZ, R54 ;  /* 0x000000ffff027224 */ /* 0x000fe400078e0036 */
[----:B------:R-:W-:Y:S01]  /*8aa0*/  IMAD.MOV.U32 R27, RZ, RZ, R57 ;  /* 0x000000ffff1b7224 */ /* 0x000fe200078e0039 */
[----:B0-----:R-:W-:-:S13]  /*8ab0*/  ISETP.NE.AND P0, PT, R21, 0x1, PT ;  /* 0x000000011500780c */ /* 0x001fda0003f05270 */
[----:B------:R-:W0:Y:S08]  /*8ac0*/  @P0 LDC R0, c[0x0][0x44c] ;  /* 0x00011300ff000b82 */ /* 0x000e300000000800 */
[----:B------:R-:W1:Y:S01]  /*8ad0*/  @P0 LDC R3, c[0x0][0x450] ;  /* 0x00011400ff030b82 */ /* 0x000e620000000800 */
[----:B0-----:R-:W-:-:S05]  /*8ae0*/  @P0 IMAD.HI.U32 R0, R5, R0, RZ ;  /* 0x0000000005000227 */ /* 0x001fca00078e00ff */
[----:B-1----:R-:W-:Y:S02]  /*8af0*/  @P0 SHF.R.U32.HI R5, RZ, R3, R0 ;  /* 0x00000003ff050219 */ /* 0x002fe40000011600 */
[----:B------:R-:W-:Y:S02]  /*8b00*/  MOV R3, R53 ;  /* 0x0000003500037202 */ /* 0x000fe40000000f00 */
[----:B------:R-:W-:Y:S01]  /*8b10*/  SHF.R.S32.HI R0, RZ, 0x1f, R5 ;  /* 0x0000001fff007819 */ /* 0x000fe20000011405 */
[----:B------:R-:W-:-:S04]  /*8b20*/  IMAD.WIDE.U32 R26, R5, UR6, R26 ;  /* 0x00000006051a7c25 */ /* 0x000fc8000f8e001a */
[C---:B------:R-:W-:Y:S02]  /*8b30*/  IMAD R4, R0.reuse, UR4, RZ ;  /* 0x0000000400047c24 */ /* 0x040fe4000f8e02ff */
[----:B------:R-:W-:Y:S02]  /*8b40*/  IMAD R0, R0, UR6, RZ ;  /* 0x0000000600007c24 */ /* 0x000fe4000f8e02ff */
[----:B------:R-:W-:-:S04]  /*8b50*/  IMAD.WIDE.U32 R2, R5, UR4, R2 ;  /* 0x0000000405027c25 */ /* 0x000fc8000f8e0002 */
[C---:B------:R-:W-:Y:S01]  /*8b60*/  IMAD R7, R5.reuse, UR5, R4 ;  /* 0x0000000505077c24 */ /* 0x040fe2000f8e0204 */
[----:B------:R-:W-:Y:S01]  /*8b70*/  ULDC.64 UR4, c[0x0][0x3e8] ;  /* 0x0000fa0000047ab9 */ /* 0x000fe20000000a00 */
        /* <DEDUP_REMOVED lines=23> */
[----:B------:R-:W-:-:S06]  /*8cf0*/  @!P1 IMAD.MOV.U32 R9, RZ, RZ, R5 ;  /* 0x000000ffff099224 */ /* 0x000fcc00078e0005 */
        /* <DEDUP_REMOVED lines=10> */
[----:B0-----:R0:W0:Y:S01]  /*8da0*/  SHFL.IDX PT, R14, R53, 0x1, 0x1c1f ;  /* 0x003c1f00350e7f89 */ /* 0x00102200000e0000 */
[----:B--2---:R-:W-:Y:S01]  /*8db0*/  @!P1 IMAD.MOV.U32 R54, RZ, RZ, R10 ;  /* 0x000000ffff369224 */ /* 0x004fe200078e000a */
[----:B------:R-:W-:Y:S01]  /*8dc0*/  @!P1 MOV R56, R8 ;  /* 0x0000000800389202 */ /* 0x000fe20000000f00 */
[----:B------:R-:W-:-:S02]  /*8dd0*/  @!P1 IMAD.MOV.U32 R55, RZ, RZ, R11 ;  /* 0x000000ffff379224 */ /* 0x000fc400078e000b */
[----:B------:R-:W-:Y:S02]  /*8de0*/  IMAD.MOV.U32 R0, RZ, RZ, R54 ;  /* 0x000000ffff007224 */ /* 0x000fe400078e0036 */
[----:B------:R-:W-:Y:S02]  /*8df0*/  IMAD.MOV.U32 R2, RZ, RZ, R55 ;  /* 0x000000ffff027224 */ /* 0x000fe400078e0037 */
[----:B------:R-:W-:Y:S02]  /*8e00*/  @!P1 IMAD.MOV.U32 R57, RZ, RZ, R9 ;  /* 0x000000ffff399224 */ /* 0x000fe400078e0009 */
[----:B------:R-:W-:Y:S01]  /*8e10*/  IMAD.MOV.U32 R8, RZ, RZ, R56 ;  /* 0x000000ffff087224 */ /* 0x000fe200078e0038 */
[----:B------:R-:W-:Y:S02]  /*8e20*/  PRMT R79, R0, 0x5410, R2 ;  /* 0x00005410004f7816 */ /* 0x000fe40000000002 */
[----:B------:R-:W-:Y:S01]  /*8e30*/  CS2R R2, SRZ ;  /* 0x0000000000027805 */ /* 0x000fe2000001ff00 */
[----:B------:R2:W0:Y:S01]  /*8e40*/  SHFL.IDX PT, R0, R27, 0x1, 0x1c1f ;  /* 0x003c1f001b007f89 */ /* 0x00042200000e0000 */
[----:B------:R-:W-:-:S02]  /*8e50*/  IMAD.MOV.U32 R9, RZ, RZ, R57 ;  /* 0x000000ffff097224 */ /* 0x000fc400078e0039 */
[----:B---3--:R-:W-:Y:S02]  /*8e60*/  @!P1 IMAD.MOV.U32 R2, RZ, RZ, R6 ;  /* 0x000000ffff029224 */ /* 0x008fe400078e0006 */
[----:B------:R-:W-:Y:S01]  /*8e70*/  @!P1 IMAD.MOV.U32 R20, RZ, RZ, R4 ;  /* 0x000000ffff149224 */ /* 0x000fe200078e0004 */
[----:B------:R-:W-:Y:S01]  /*8e80*/  PRMT R58, R8, 0x5410, R9 ;  /* 0x00005410083a7816 */ /* 0x000fe20000000009 */
[----:B------:R-:W-:Y:S02]  /*8e90*/  @!P1 IMAD.MOV.U32 R21, RZ, RZ, R5 ;  /* 0x000000ffff159224 */ /* 0x000fe400078e0005 */
[----:B------:R-:W-:Y:S02]  /*8ea0*/  @!P1 IMAD.MOV.U32 R3, RZ, RZ, R7 ;  /* 0x000000ffff039224 */ /* 0x000fe400078e0007 */
[----:B------:R-:W-:Y:S02]  /*8eb0*/  IMAD.MOV.U32 R4, RZ, RZ, R2 ;  /* 0x000000ffff047224 */ /* 0x000fe400078e0002 */
[----:B------:R-:W-:-:S02]  /*8ec0*/  IMAD.MOV.U32 R6, RZ, RZ, R20 ;  /* 0x000000ffff067224 */ /* 0x000fc400078e0014 */
[----:B------:R-:W-:Y:S02]  /*8ed0*/  IMAD.MOV.U32 R7, RZ, RZ, R21 ;  /* 0x000000ffff077224 */ /* 0x000fe400078e0015 */
[----:B------:R-:W-:Y:S01]  /*8ee0*/  IMAD.MOV.U32 R5, RZ, RZ, R3 ;  /* 0x000000ffff057224 */ /* 0x000fe200078e0003 */
[----:B------:R-:W-:Y:S02]  /*8ef0*/  PRMT R65, R4, 0x5410, R6 ;  /* 0x0000541004417816 */ /* 0x000fe40000000006 */
[----:B------:R-:W-:Y:S02]  /*8f00*/  PRMT R61, R7, 0x7610, R61 ;  /* 0x00007610073d7816 */ /* 0x000fe4000000003d */
[----:B------:R-:W-:Y:S02]  /*8f10*/  CS2R R6, SRZ ;  /* 0x0000000000067805 */ /* 0x000fe4000001ff00 */
[----:B012-4-:R-:W-:-:S07]  /*8f20*/  PRMT R80, R5, 0x7610, R80 ;  /* 0x0000761005507816 */ /* 0x017fce0000000050 */
.L_x_12282:
[----:B------:R-:W-:Y:S01]  /*8f30*/  VIADD R25, R25, 0x40 ;  /* 0x0000004019197836 */ /* 0x000fe20000000000 */
[----:B------:R-:W-:Y:S01]  /*8f40*/  BSSY B1, `(.L_x_11973) ;  /* 0x0000012000017945 */ /* 0x000fe20003800000 */
[----:B------:R-:W-:Y:S02]  /*8f50*/  CS2R R4, SRZ ;  /* 0x0000000000047805 */ /* 0x000fe4000001ff00 */
[----:B------:R-:W-:Y:S02]  /*8f60*/  CS2R R10, SRZ ;  /* 0x00000000000a7805 */ /* 0x000fe4000001ff00 */
[----:B------:R-:W-:Y:S02]  /*8f70*/  CS2R R8, SRZ ;  /* 0x0000000000087805 */ /* 0x000fe4000001ff00 */
[----:B------:R-:W-:-:S13]  /*8f80*/  ISETP.GE.AND P1, PT, R25, R28, PT ;  /* 0x0000001c1900720c */ /* 0x000fda0003f26270 */
[----:B------:R-:W-:Y:S05]  /*8f90*/  @P1 BRA `(.L_x_11974) ;  /* 0x0000000000301947 */ /* 0x000fea0003800000 */
        /* <DEDUP_REMOVED lines=8> */
[----:B------:R-:W-:Y:S01]  /*9020*/  IMAD.X R9, R26, 0x1, R7, P2 ;  /* 0x000000011a097824 */ /* 0x000fe200010e0607 */
[----:B------:R-:W-:-:S05]  /*9030*/  IADD3.X R5, R0, R7, RZ, P1, !PT ;  /* 0x0000000700057210 */ /* 0x000fca0000ffe4ff */
[----:B------:R-:W5:Y:S04]  /*9040*/  LD.E.128 R8, desc[UR42][R8.64] ;  /* 0x0000002a08087980 */ /* 0x000f68000c101d00 */
[----:B------:R-:W5:Y:S02]  /*9050*/  LD.E.128 R4, desc[UR42][R4.64] ;  /* 0x0000002a04047980 */ /* 0x000f64000c101d00 */
.L_x_11974:
[----:B------:R-:W-:Y:S05]  /*9060*/  BSYNC B1 ;  /* 0x0000000000017941 */ /* 0x000fea0003800000 */
.L_x_11973:
[----:B------:R-:W-:Y:S01]  /*9070*/  ULEA.HI UR4, UR37, UR37, URZ, 0x1 ;  /* 0x0000002525047291 */ /* 0x000fe2000f8f083f */
[----:B------:R-:W-:Y:S03]  /*9080*/  BSSY B1, `(.L_x_11975) ;  /* 0x0000007000017945 */ /* 0x000fe60003800000 */
[----:B------:R-:W-:-:S04]  /*9090*/  ULOP3.LUT UR4, UR4, 0xfffffffe, URZ, 0xc0, !UPT ;  /* 0xfffffffe04047892 */ /* 0x000fc8000f8ec03f */
[----:B------:R-:W-:-:S06]  /*90a0*/  UIADD3 UR4, UR37, -UR4, URZ ;  /* 0x8000000425047290 */ /* 0x000fcc000fffe03f */
[----:B------:R-:W-:-:S05]  /*90b0*/  IMAD.U32 R13, RZ, RZ, UR4 ;  /* 0x00000004ff0d7e24 */ /* 0x000fca000f8e00ff */
[----:B------:R-:W-:-:S04]  /*90c0*/  SHF.L.U32 R13, R13, 0x1f, RZ ;  /* 0x0000001f0d0d7819 */ /* 0x000fc800000006ff */
[----:B------:R-:W0:Y:S02]  /*90d0*/  SYNCS.PHASECHK.TRANS64.TRYWAIT P1, [R148+URZ+0x22800], R13 ;  /* 0x0228000d940075a7 */ /* 0x000e24000802017f */
[----:B0-----:R-:W-:Y:S05]  /*90e0*/  @!P1 BRA `(.L_x_11976) ;  /* 0x0000021400149947 */ /* 0x001fea0003800000 */
.L_x_12283:
[----:B------:R-:W-:Y:S05]  /*90f0*/  BSYNC B1 ;  /* 0x0000000000017941 */ /* 0x000fea0003800000 */
.L_x_11975:
[----:B------:R-:W2:Y:S01]  /*9100*/  LDL R15, [R1+0x50] ;  /* 0x00005000010f7983 */ /* 0x000ea20000100800 */
[----:B-----5:R-:W-:Y:S01]  /*9110*/  IMAD.MOV.U32 R12, RZ, RZ, R6 ;  /* 0x000000ffff0c7224 */ /* 0x020fe200078e0006 */
[----:B------:R-:W-:Y:S01]  /*9120*/  BSSY B1, `(.L_x_11977) ;  /* 0x000006e000017945 */ /* 0x000fe20003800000 */
[----:B0-----:R-:W-:Y:S02]  /*9130*/  IMAD.MOV.U32 R13, RZ, RZ, R7 ;  /* 0x000000ffff0d7224 */ /* 0x001fe400078e0007 */
[----:B------:R-:W-:Y:S02]  /*9140*/  IMAD.MOV.U32 R14, RZ, RZ, R4 ;  /* 0x000000ffff0e7224 */ /* 0x000fe400078e0004 */
[----:B------:R-:W-:Y:S02]  /*9150*/  IMAD.MOV.U32 R81, RZ, RZ, R8 ;  /* 0x000000ffff517224 */ /* 0x000fe400078e0008 */
[----:B------:R-:W-:Y:S01]  /*9160*/  IMAD.MOV.U32 R82, RZ, RZ, R9 ;  /* 0x000000ffff527224 */ /* 0x000fe200078e0009 */
[----:B------:R-:W-:Y:S01]  /*9170*/  PRMT R53, R14, 0x7610, R53 ;  /* 0x000076100e357816 */ /* 0x000fe20000000035 */
[----:B--2---:R-:W-:Y:S01]  /*9180*/  IMAD R0, R15, -0x80, R28 ;  /* 0xffffff800f007824 */ /* 0x004fe200078e021c */
[----:B------:R-:W-:Y:S01]  /*9190*/  PRMT R28, R12, 0x5410, R13 ;  /* 0x000054100c1c7816 */ /* 0x000fe2000000000d */
[----:B------:R-:W-:-:S02]  /*91a0*/  IMAD.MOV.U32 R12, RZ, RZ, R5 ;  /* 0x000000ffff0c7224 */ /* 0x000fc400078e0005 */
[----:B------:R-:W-:Y:S01]  /*91b0*/  IMAD.MOV.U32 R13, RZ, RZ, R10 ;  /* 0x000000ffff0d7224 */ /* 0x000fe200078e000a */
[----:B------:R-:W-:Y:S02]  /*91c0*/  VIMNMX R0, R0, 0x80, PT ;  /* 0x0000008000007848 */ /* 0x000fe40003fe0100 */
[----:B------:R-:W-:Y:S01]  /*91d0*/  PRMT R53, R53, 0x5410, R12 ;  /* 0x0000541035357816 */ /* 0x000fe2000000000c */
[----:B------:R-:W-:Y:S01]  /*91e0*/  IMAD.IADD R12, R16, 0x1, R59 ;  /* 0x00000001100c7824 */ /* 0x000fe200078e023b */
[-C--:B------:R-:W-:Y:S02]  /*91f0*/  ISETP.GE.OR P1, PT, R152, R0.reuse, P0 ;  /* 0x000000009800720c */ /* 0x080fe40000726670 */
[----:B------:R-:W-:Y:S01]  /*9200*/  ISETP.GE.OR P0, PT, R187, R0, P0 ;  /* 0x00000000bb00720c */ /* 0x000fe20000706670 */
[----:B------:R-:W-:Y:S01]  /*9210*/  IMAD.MOV.U32 R0, RZ, RZ, R11 ;  /* 0x000000ffff007224 */ /* 0x000fe200078e000b */
[----:B------:R-:W-:-:S04]  /*9220*/  LOP3.LUT R59, R12, 0x38, RZ, 0xc0, !PT ;  /* 0x000000380c3b7812 */ /* 0x000fc800078ec0ff */
[----:B------:R-:W-:-:S05]  /*9230*/  PRMT R0, R0, 0x5410, R13 ;  /* 0x0000541000007816 */ /* 0x000fca000000000d */
[----:B------:R-:W-:Y:S05]  /*9240*/  @P1 BRA `(.L_x_11978) ;  /* 0x00000004006c1947 */ /* 0x000fea0003800000 */
[----:B------:R-:W-:Y:S01]  /*9250*/  LOP3.LUT R12, R201, 0x38, R16, 0xf8, !PT ;  /* 0x00000038c90c7812 */ /* 0x000fe200078ef810 */
[----:B------:R-:W-:Y:S01]  /*9260*/  HADD2.F32 R61, -RZ, R61.H0_H0 ;  /* 0x2000003dff3d7230 */ /* 0x000fe20000004100 */
[----:B------:R-:W-:Y:S01]  /*9270*/  LOP3.LUT R25, R203, R59, R201, 0x1e, !PT ;  /* 0x0000003bcb197212 */ /* 0x000fe200078e1ec9 */
[--C-:B------:R-:W-:Y:S01]  /*9280*/  HADD2.F32 R60, -RZ, R58.reuse.H1_H1 ;  /* 0x3000003aff3c7230 */ /* 0x100fe20000004100 */
[----:B------:R-:W-:Y:S01]  /*9290*/  LOP3.LUT R13, R12, R203, RZ, 0x3c, !PT ;  /* 0x000000cb0c0d7212 */ /* 0x000fe200078e3cff */
[----:B------:R-:W-:Y:S01]  /*92a0*/  HADD2.F32 R58, -RZ, R58.H0_H0 ;  /* 0x2000003aff3a7230 */ /* 0x000fe20000004100 */
[----:B------:R-:W-:Y:S02]  /*92b0*/  IADD3 R25, R200, R25, RZ ;  /* 0x00000019c8197210 */ /* 0x000fe40007ffe0ff */
[----:B------:R-:W-:Y:S01]  /*92c0*/  SHF.R.U64 R77, R54, 0x10, R55 ;  /* 0x00000010364d7819 */ /* 0x000fe20000001237 */
[----:B------:R-:W-:Y:S01]  /*92d0*/  IMAD.IADD R13, R200, 0x1, R13 ;  /* 0x00000001c80d7824 */ /* 0x000fe200078e020d */
[--C-:B------:R-:W-:Y:S01]  /*92e0*/  SHF.R.U64 R74, R2, 0x10, R3.reuse ;  /* 0x00000010024a7819 */ /* 0x100fe20000001203 */
[--C-:B------:R-:W-:Y:S01]  /*92f0*/  IMAD R71, R25, 0x2, R148.reuse ;  /* 0x0000000219477824 */ /* 0x100fe200078e0294 */
[----:B------:R-:W-:Y:S01]  /*9300*/  SHF.R.U32.HI R67, RZ, 0x10, R3 ;  /* 0x00000010ff437819 */ /* 0x000fe20000011603 */
[----:B------:R-:W-:Y:S01]  /*9310*/  IMAD R69, R13, 0x2, R148 ;  /* 0x000000020d457824 */ /* 0x000fe200078e0294 */
[----:B------:R-:W-:-:S02]  /*9320*/  SHF.R.U32.HI R76, RZ, 0x10, R55 ;  /* 0x00000010ff4c7819 */ /* 0x000fc40000011637 */
[----:B------:R-:W0:Y:S01]  /*9330*/  LDS.128 R24, [R71+0x18400] ;  /* 0x0184000047187984 */ /* 0x000e220000000c00 */
[----:B------:R-:W-:Y:S02]  /*9340*/  SHF.R.U32.HI R63, RZ, 0x10, R57 ;  /* 0x00000010ff3f7819 */ /* 0x000fe40000011639 */
[----:B------:R-:W-:Y:S01]  /*9350*/  SHF.R.U32.HI R62, RZ, 0x10, R21 ;  /* 0x00000010ff3e7819 */ /* 0x000fe20000011615 */
[----:B------:R-:W1:Y:S01]  /*9360*/  LDS.128 R12, [R69+0x18400] ;  /* 0x01840000450c7984 */ /* 0x000e620000000c00 */
[----:B------:R-:W-:Y:S02]  /*9370*/  SHF.R.U64 R78, R56, 0x10, R57 ;  /* 0x00000010384e7819 */ /* 0x000fe40000001239 */
[----:B------:R-:W-:Y:S01]  /*9380*/  SHF.R.U64 R75, R20, 0x10, R21 ;  /* 0x00000010144b7819 */ /* 0x000fe20000001215 */
[----:B------:R-:W-:Y:S02]  /*9390*/  HADD2.F32 R62, -RZ, R62.H0_H0 ;  /* 0x2000003eff3e7230 */ /* 0x000fe40000004100 */
[----:B0-----:R-:W-:-:S02]  /*93a0*/  HADD2.F32 R54, -RZ, R25.H0_H0 ;  /* 0x20000019ff367230 */ /* 0x001fc40000004100 */
[----:B------:R-:W-:Y:S02]  /*93b0*/  HADD2.F32 R55, -RZ, R25.H1_H1 ;  /* 0x30000019ff377230 */ /* 0x000fe40000004100 */
[----:B-1----:R-:W-:Y:S02]  /*93c0*/  HADD2.F32 R3, -RZ, R13.H0_H0 ;  /* 0x2000000dff037230 */ /* 0x002fe40000004100 */
[C---:B------:R-:W-:Y:S01]  /*93d0*/  FMUL.FTZ R64, R54.reuse, R61 ;  /* 0x0000003d36407220 */ /* 0x040fe20000410000 */
[----:B------:R-:W-:Y:S01]  /*93e0*/  FMUL.FTZ R66, R54, R60 ;  /* 0x0000003c36427220 */ /* 0x000fe20000410000 */
[----:B------:R-:W-:Y:S02]  /*93f0*/  HADD2.F32 R25, -RZ, R24.H0_H0 ;  /* 0x20000018ff197230 */ /* 0x000fe40000004100 */
[----:B------:R-:W-:Y:S01]  /*9400*/  FMUL.FTZ R68, R55, R62 ;  /* 0x0000003e37447220 */ /* 0x000fe20000410000 */
[----:B------:R-:W-:Y:S01]  /*9410*/  FFMA.FTZ R64, R3, R60, -R64 ;  /* 0x0000003c03407223 */ /* 0x000fe20000010840 */
[----:B------:R-:W-:-:S02]  /*9420*/  HADD2.F32 R60, -RZ, R65.H1_H1 ;  /* 0x30000041ff3c7230 */ /* 0x000fc40000004100 */
[----:B------:R-:W-:Y:S01]  /*9430*/  FFMA.FTZ R66, R3, R61, R66 ;  /* 0x0000003d03427223 */ /* 0x000fe20000010042 */
[----:B------:R-:W-:Y:S02]  /*9440*/  HADD2.F32 R2, -RZ, R12.H0_H0 ;  /* 0x2000000cff027230 */ /* 0x000fe40000004100 */
        /* <DEDUP_REMOVED lines=8> */
[----:B------:R-:W-:Y:S02]  /*94d0*/  HADD2.F32 R57, -RZ, R27.H0_H0 ;  /* 0x2000001bff397230 */ /* 0x000fe40000004100 */
[C---:B------:R-:W-:Y:S01]  /*94e0*/  FFMA.FTZ R63, R13.reuse, R54, -R68 ;  /* 0x000000360d3f7223 */ /* 0x040fe20000010844 */
[----:B------:R-:W-:Y:S02]  /*94f0*/  HADD2.F32 R55, -RZ, R65.H0_H0 ;  /* 0x20000041ff377230 */ /* 0x000fe40000004100 */
[----:B------:R-:W-:Y:S01]  /*9500*/  FFMA.FTZ R65, R13, R62, R70 ;  /* 0x0000003e0d417223 */ /* 0x000fe20000010046 */
[--C-:B------:R-:W-:Y:S02]  /*9510*/  HADD2.F32 R3, -RZ, R79.reuse.H0_H0 ;  /* 0x2000004fff037230 */ /* 0x100fe40000004100 */
[----:B------:R-:W-:Y:S02]  /*9520*/  HADD2.F32 R58, -RZ, R80.H0_H0 ;  /* 0x20000050ff3a7230 */ /* 0x000fe40000004100 */
[----:B------:R-:W-:Y:S01]  /*9530*/  FMUL.FTZ R13, R56, R55 ;  /* 0x00000037380d7220 */ /* 0x000fe20000410000 */
[----:B------:R-:W-:-:S02]  /*9540*/  HADD2.F32 R2, -RZ, R79.H1_H1 ;  /* 0x3000004fff027230 */ /* 0x000fc40000004100 */
[-C--:B------:R-:W-:Y:S01]  /*9550*/  FMUL.FTZ R25, R56, R3.reuse ;  /* 0x0000000338197220 */ /* 0x080fe20000410000 */
[----:B------:R-:W-:Y:S02]  /*9560*/  HADD2.F32 R20, -RZ, R14.H0_H0 ;  /* 0x2000000eff147230 */ /* 0x000fe40000004100 */
[C---:B------:R-:W-:Y:S01]  /*9570*/  FMUL.FTZ R68, R57.reuse, R58 ;  /* 0x0000003a39447220 */ /* 0x040fe20000410000 */
[----:B------:R-:W-:Y:S02]  /*9580*/  HADD2.F32 R21, -RZ, R15.H0_H0 ;  /* 0x2000000fff157230 */ /* 0x000fe40000004100 */
[----:B------:R-:W-:Y:S01]  /*9590*/  FMUL.FTZ R57, R57, R2 ;  /* 0x0000000239397220 */ /* 0x000fe20000410000 */
[----:B------:R-:W-:Y:S02]  /*95a0*/  HADD2.F32 R27, -RZ, R27.H1_H1 ;  /* 0x3000001bff1b7230 */ /* 0x000fe40000004100 */
[----:B------:R-:W-:Y:S01]  /*95b0*/  FFMA.FTZ R62, R20, R3, -R13 ;  /* 0x00000003143e7223 */ /* 0x000fe2000001080d */
[----:B------:R-:W-:-:S02]  /*95c0*/  HADD2.F32 R56, -RZ, R67.H0_H0 ;  /* 0x20000043ff387230 */ /* 0x000fc40000004100 */
[C---:B------:R-:W-:Y:S01]  /*95d0*/  FFMA.FTZ R68, R21.reuse, R2, -R68 ;  /* 0x0000000215447223 */ /* 0x040fe20000010844 */
[----:B------:R-:W-:Y:S02]  /*95e0*/  HADD2.F32 R54, -RZ, R76.H0_H0 ;  /* 0x2000004cff367230 */ /* 0x000fe40000004100 */
[----:B------:R-:W-:Y:S01]  /*95f0*/  FFMA.FTZ R57, R21, R58, R57 ;  /* 0x0000003a15397223 */ /* 0x000fe20000010039 */
[----:B------:R-:W-:Y:S02]  /*9600*/  HADD2.F32 R15, -RZ, R15.H1_H1 ;  /* 0x3000000fff0f7230 */ /* 0x000fe40000004100 */
[----:B------:R-:W-:Y:S01]  /*9610*/  FFMA.FTZ R20, R20, R55, R25 ;  /* 0x0000003714147223 */ /* 0x000fe20000010019 */
[----:B------:R-:W-:Y:S02]  /*9620*/  HADD2.F32 R24, -RZ, R24.H1_H1 ;  /* 0x30000018ff187230 */ /* 0x000fe40000004100 */
[C---:B------:R-:W-:Y:S01]  /*9630*/  FMUL.FTZ R70, R27.reuse, R56 ;  /* 0x000000381b467220 */ /* 0x040fe20000410000 */
[----:B------:R-:W-:Y:S01]  /*9640*/  FMUL.FTZ R2, R27, R54 ;  /* 0x000000361b027220 */ /* 0x000fe20000410000 */
[----:B------:R-:W-:-:S02]  /*9650*/  HADD2.F32 R21, -RZ, R75.H0_H0 ;  /* 0x2000004bff157230 */ /* 0x000fc40000004100 */
[----:B------:R-:W-:Y:S02]  /*9660*/  HADD2.F32 R26, -RZ, R26.H1_H1 ;  /* 0x3000001aff1a7230 */ /* 0x000fe40000004100 */
        /* <DEDUP_REMOVED lines=25> */
.L_x_11978:
[----:B------:R-:W-:Y:S05]  /*9800*/  BSYNC B1 ;  /* 0x0000000000017941 */ /* 0x000fea0003800000 */
.L_x_11977:
[----:B------:R-:W-:Y:S02]  /*9810*/  PRMT R56, R81, 0x7610, R56 ;  /* 0x0000761051387816 */ /* 0x000fe40000000038 */
[----:B------:R-:W-:Y:S01]  /*9820*/  PRMT R21, R82, 0x7610, R21 ;  /* 0x0000761052157816 */ /* 0x000fe20000000015 */
[----:B------:R-:W-:Y:S06]  /*9830*/  @P0 BRA `(.L_x_11969) ;  /* 0x00000004005c0947 */ /* 0x000fec0003800000 */
[----:B------:R-:W-:Y:S01]  /*9840*/  LOP3.LUT R2, R206, R59, R202, 0x1e, !PT ;  /* 0x0000003bce027212 */ /* 0x000fe200078e1eca */
[----:B0-----:R-:W0:Y:S01]  /*9850*/  LDS.128 R12, [R226+0x18400] ;  /* 0x01840000e20c7984 */ /* 0x001e220000000c00 */
[--C-:B------:R-:W-:Y:S01]  /*9860*/  SHF.R.U64 R60, R8, 0x10, R9.reuse ;  /* 0x00000010083c7819 */ /* 0x100fe20000001209 */
[----:B------:R-:W-:Y:S01]  /*9870*/  HADD2.F32 R21, -RZ, R21.H0_H0 ;  /* 0x20000015ff157230 */ /* 0x000fe20000004100 */
[----:B------:R-:W-:Y:S01]  /*9880*/  SHF.R.U32.HI R20, RZ, 0x10, R9 ;  /* 0x00000010ff147819 */ /* 0x000fe20000011609 */
[----:B------:R-:W-:Y:S01]  /*9890*/  IMAD.IADD R3, R207, 0x1, R2 ;  /* 0x00000001cf037824 */ /* 0x000fe200078e0202 */
[--C-:B------:R-:W-:Y:S02]  /*98a0*/  SHF.R.U64 R59, R10, 0x10, R11.reuse ;  /* 0x000000100a3b7819 */ /* 0x100fe4000000120b */
[----:B------:R-:W-:Y:S01]  /*98b0*/  SHF.R.U32.HI R58, RZ, 0x10, R11 ;  /* 0x00000010ff3a7819 */ /* 0x000fe2000001160b */
[----:B------:R-:W-:Y:S01]  /*98c0*/  IMAD R3, R3, 0x2, R148 ;  /* 0x0000000203037824 */ /* 0x000fe200078e0294 */
[--C-:B------:R-:W-:Y:S01]  /*98d0*/  SHF.R.U64 R63, R4, 0x10, R5.reuse ;  /* 0x00000010043f7819 */ /* 0x100fe20000001205 */
[--C-:B------:R-:W-:Y:S01]  /*98e0*/  HADD2.F32 R11, -RZ, R53.reuse.H1_H1 ;  /* 0x30000035ff0b7230 */ /* 0x100fe20000004100 */
[----:B------:R-:W-:Y:S01]  /*98f0*/  SHF.R.U32.HI R54, RZ, 0x10, R5 ;  /* 0x00000010ff367819 */ /* 0x000fe20000011605 */
[----:B------:R-:W-:Y:S01]  /*9900*/  HADD2.F32 R20, -RZ, R20.H0_H0 ;  /* 0x20000014ff147230 */ /* 0x000fe20000004100 */
[----:B------:R-:W1:Y:S01]  /*9910*/  LDS.128 R24, [R3+0x18400] ;  /* 0x0184000003187984 */ /* 0x000e620000000c00 */
[--C-:B------:R-:W-:Y:S01]  /*9920*/  SHF.R.U64 R62, R6, 0x10, R7.reuse ;  /* 0x00000010063e7819 */ /* 0x100fe20000001207 */
[----:B------:R-:W-:Y:S01]  /*9930*/  HADD2.F32 R53, -RZ, R53.H0_H0 ;  /* 0x20000035ff357230 */ /* 0x000fe20000004100 */
[----:B------:R-:W-:Y:S01]  /*9940*/  SHF.R.U32.HI R61, RZ, 0x10, R7 ;  /* 0x00000010ff3d7819 */ /* 0x000fe20000011607 */
[----:B0-----:R-:W-:-:S02]  /*9950*/  HADD2.F32 R4, -RZ, R13.H0_H0 ;  /* 0x2000000dff047230 */ /* 0x001fc40000004100 */
[----:B------:R-:W-:Y:S02]  /*9960*/  HADD2.F32 R13, -RZ, R13.H1_H1 ;  /* 0x3000000dff0d7230 */ /* 0x000fe40000004100 */
[----:B------:R-:W-:Y:S02]  /*9970*/  HADD2.F32 R2, -RZ, R12.H0_H0 ;  /* 0x2000000cff027230 */ /* 0x000fe40000004100 */
[----:B------:R-:W-:Y:S02]  /*9980*/  HADD2.F32 R5, -RZ, R14.H0_H0 ;  /* 0x2000000eff057230 */ /* 0x000fe40000004100 */
[--C-:B------:R-:W-:Y:S02]  /*9990*/  HADD2.F32 R6, -RZ, R15.reuse.H0_H0 ;  /* 0x2000000fff067230 */ /* 0x100fe40000004100 */
[----:B------:R-:W-:Y:S02]  /*99a0*/  HADD2.F32 R15, -RZ, R15.H1_H1 ;  /* 0x3000000fff0f7230 */ /* 0x000fe40000004100 */
[----:B------:R-:W-:-:S02]  /*99b0*/  HADD2.F32 R12, -RZ, R12.H1_H1 ;  /* 0x3000000cff0c7230 */ /* 0x000fc40000004100 */
[--C-:B-1----:R-:W-:Y:S02]  /*99c0*/  HADD2.F32 R8, -RZ, R25.reuse.H0_H0 ;  /* 0x20000019ff087230 */ /* 0x102fe40000004100 */
[----:B------:R-:W-:Y:S02]  /*99d0*/  HADD2.F32 R25, -RZ, R25.H1_H1 ;  /* 0x30000019ff197230 */ /* 0x000fe40000004100 */
[----:B------:R-:W-:Y:S02]  /*99e0*/  HADD2.F32 R7, -RZ, R24.H0_H0 ;  /* 0x20000018ff077230 */ /* 0x000fe40000004100 */
[C---:B------:R-:W-:Y:S01]  /*99f0*/  FMUL.FTZ R55, R8.reuse, R21 ;  /* 0x0000001508377220 */ /* 0x040fe20000410000 */
[-C--:B------:R-:W-:Y:S01]  /*9a00*/  FMUL.FTZ R57, R8, R11.reuse ;  /* 0x0000000b08397220 */ /* 0x080fe20000410000 */
[----:B------:R-:W-:Y:S02]  /*9a10*/  HADD2.F32 R8, -RZ, R54.H0_H0 ;  /* 0x20000036ff087230 */ /* 0x000fe40000004100 */
[----:B------:R-:W-:Y:S01]  /*9a20*/  FMUL.FTZ R54, R25, R20 ;  /* 0x0000001419367220 */ /* 0x000fe20000410000 */
[----:B------:R-:W-:Y:S01]  /*9a30*/  FFMA.FTZ R55, R4, R11, -R55 ;  /* 0x0000000b04377223 */ /* 0x000fe20000010837 */
[----:B------:R-:W-:-:S02]  /*9a40*/  HADD2.F32 R11, -RZ, R56.H0_H0 ;  /* 0x20000038ff0b7230 */ /* 0x000fc40000004100 */
[----:B------:R-:W-:Y:S01]  /*9a50*/  FFMA.FTZ R57, R4, R21, R57 ;  /* 0x0000001504397223 */ /* 0x000fe20000010039 */
[-C--:B------:R-:W-:Y:S01]  /*9a60*/  FMUL.FTZ R4, R25, R8.reuse ;  /* 0x0000000819047220 */ /* 0x080fe20000410000 */
[----:B------:R-:W-:Y:S01]  /*9a70*/  FFMA.FTZ R56, R13, R8, -R54 ;  /* 0x000000080d387223 */ /* 0x000fe20000010836 */
[----:B------:R-:W-:Y:S02]  /*9a80*/  HADD2.F32 R9, -RZ, R26.H0_H0 ;  /* 0x2000001aff097230 */ /* 0x000fe40000004100 */
[C---:B------:R-:W-:Y:S01]  /*9a90*/  FMUL.FTZ R21, R7.reuse, R11 ;  /* 0x0000000b07157220 */ /* 0x040fe20000410000 */
[----:B------:R-:W-:Y:S02]  /*9aa0*/  HADD2.F32 R8, -RZ, R0.H1_H1 ;  /* 0x30000000ff087230 */ /* 0x000fe40000004100 */
[-C--:B------:R-:W-:Y:S01]  /*9ab0*/  FMUL.FTZ R54, R7, R53.reuse ;  /* 0x0000003507367220 */ /* 0x080fe20000410000 */
[----:B------:R-:W-:Y:S01]  /*9ac0*/  FFMA.FTZ R20, R13, R20, R4 ;  /* 0x000000140d147223 */ /* 0x000fe20000010004 */
[----:B------:R-:W-:Y:S01]  /*9ad0*/  FFMA.FTZ R21, R2, R53, -R21 ;  /* 0x0000003502157223 */ /* 0x000fe20000010815 */
[----:B------:R-:W-:-:S02]  /*9ae0*/  HADD2.F32 R4, -RZ, R28.H0_H0 ;  /* 0x2000001cff047230 */ /* 0x000fc40000004100 */
[----:B------:R-:W-:Y:S01]  /*9af0*/  FFMA.FTZ R54, R2, R11, R54 ;  /* 0x0000000b02367223 */ /* 0x000fe20000010036 */
[--C-:B------:R-:W-:Y:S02]  /*9b00*/  HADD2.F32 R10, -RZ, R27.reuse.H0_H0 ;  /* 0x2000001bff0a7230 */ /* 0x100fe40000004100 */
[C---:B------:R-:W-:Y:S01]  /*9b10*/  FMUL.FTZ R2, R9.reuse, R8 ;  /* 0x0000000809027220 */ /* 0x040fe20000410000 */
[----:B------:R-:W-:Y:S02]  /*9b20*/  HADD2.F32 R7, -RZ, R28.H1_H1 ;  /* 0x3000001cff077230 */ /* 0x000fe40000004100 */
[-C--:B------:R-:W-:Y:S01]  /*9b30*/  FMUL.FTZ R28, R9, R4.reuse ;  /* 0x00000004091c7220 */ /* 0x080fe20000410000 */
[----:B------:R-:W-:Y:S02]  /*9b40*/  HADD2.F32 R11, -RZ, R0.H0_H0 ;  /* 0x20000000ff0b7230 */ /* 0x000fe40000004100 */
[----:B------:R-:W-:Y:S01]  /*9b50*/  FFMA.FTZ R25, R5, R4, -R2 ;  /* 0x0000000405197223 */ /* 0x000fe20000010802 */
[----:B------:R-:W-:-:S02]  /*9b60*/  HADD2.F32 R27, -RZ, R27.H1_H1 ;  /* 0x3000001bff1b7230 */ /* 0x000fc40000004100 */
[C---:B------:R-:W-:Y:S01]  /*9b70*/  FMUL.FTZ R4, R10.reuse, R7 ;  /* 0x000000070a047220 */ /* 0x040fe20000410000 */
[----:B------:R-:W-:Y:S02]  /*9b80*/  HADD2.F32 R2, -RZ, R58.H0_H0 ;  /* 0x2000003aff027230 */ /* 0x000fe40000004100 */
[-C--:B------:R-:W-:Y:S01]  /*9b90*/  FMUL.FTZ R9, R10, R11.reuse ;  /* 0x0000000b0a097220 */ /* 0x080fe20000410000 */
[----:B------:R-:W-:Y:S02]  /*9ba0*/  HADD2.F32 R0, -RZ, R61.H0_H0 ;  /* 0x2000003dff007230 */ /* 0x000fe40000004100 */
[----:B------:R-:W-:Y:S01]  /*9bb0*/  FFMA.FTZ R10, R5, R8, R28 ;  /* 0x00000008050a7223 */ /* 0x000fe2000001001c */
[C---:B------:R-:W-:Y:S01]  /*9bc0*/  FFMA.FTZ R28, R6.reuse, R11, R4 ;  /* 0x0000000b061c7223 */ /* 0x040fe20000010004 */
[----:B------:R-:W-:Y:S01]  /*9bd0*/  FFMA.FTZ R8, R6, R7, -R9 ;  /* 0x0000000706087223 */ /* 0x000fe20000010809 */
        /* <DEDUP_REMOVED lines=15> */
[----:B------:R-:W-:Y:S01]  /*9cd0*/  FMUL.FTZ R26, R26, R7 ;  /* 0x000000071a1a7220 */ /* 0x000fe20000410000 */
        /* <DEDUP_REMOVED lines=13> */
.L_x_11969:
[----:B------:R-:W-:Y:S05]  /*9db0*/  BSYNC B0 ;  /* 0x0000000000007941 */ /* 0x000fea0003800000 */
.L_x_11955:
        /* <DEDUP_REMOVED lines=8> */
.L_x_11952:
[----:B012---:R-:W-:Y:S02]  /*9e40*/  IMAD.MOV.U32 R4, RZ, RZ, R41 ;  /* 0x000000ffff047224 */ /* 0x007fe400078e0029 */
[----:B------:R-:W-:Y:S02]  /*9e50*/  IMAD.MOV.U32 R5, RZ, RZ, R50 ;  /* 0x000000ffff057224 */ /* 0x000fe400078e0032 */
[----:B------:R-:W-:Y:S02]  /*9e60*/  IMAD.MOV.U32 R6, RZ, RZ, R40 ;  /* 0x000000ffff067224 */ /* 0x000fe400078e0028 */
[----:B------:R-:W-:Y:S02]  /*9e70*/  IMAD.MOV.U32 R7, RZ, RZ, R49 ;  /* 0x000000ffff077224 */ /* 0x000fe400078e0031 */
[----:B------:R-:W-:Y:S02]  /*9e80*/  IMAD.U32 R10, RZ, RZ, UR44 ;  /* 0x0000002cff0a7e24 */ /* 0x000fe4000f8e00ff */
[----:B------:R-:W-:Y:S01]  /*9e90*/  IMAD.U32 R11, RZ, RZ, UR45 ;  /* 0x0000002dff0b7e24 */ /* 0x000fe2000f8e00ff */
[----:B------:R0:W-:Y:S01]  /*9ea0*/  STL.128 [R1+0x160], R4 ;  /* 0x0001600401007387 */ /* 0x0001e20000100c00 */
[----:B------:R-:W-:Y:S01]  /*9eb0*/  IMAD.MOV.U32 R8, RZ, RZ, R42 ;  /* 0x000000ffff087224 */ /* 0x000fe200078e002a */
[----:B------:R-:W-:Y:S05]  /*9ec0*/  WARPSYNC.ALL ;  /* 0x0000000000007948 */ /* 0x000fea0003800000 */
[----:B------:R-:W-:Y:S01]  /*9ed0*/  IMAD.MOV.U32 R9, RZ, RZ, R51 ;  /* 0x000000ffff097224 */ /* 0x000fe200078e0033 */
[----:B------:R-:W-:Y:S01]  /*9ee0*/  UIADD3 UR4, UP0, UR44, 0x1c4, URZ ;  /* 0x000001c42c047890 */ /* 0x000fe2000ff1e03f */
[----:B------:R-:W-:-:S02]  /*9ef0*/  IMAD.U32 R0, RZ, RZ, UR38 ;  /* 0x00000026ff007e24 */ /* 0x000fc4000f8e00ff */
[----:B------:R-:W-:Y:S01]  /*9f00*/  IMAD.U32 R3, RZ, RZ, UR39 ;  /* 0x00000027ff037e24 */ /* 0x000fe2000f8e00ff */
[----:B------:R1:W-:Y:S01]  /*9f10*/  STL.128 [R1+0x150], R8 ;  /* 0x0001500801007387 */ /* 0x0003e20000100c00 */
[----:B-----5:R-:W-:Y:S01]  /*9f20*/  IMAD.U32 R2, RZ, RZ, UR44 ;  /* 0x0000002cff027e24 */ /* 0x020fe2000f8e00ff */
[----:B------:R-:W-:Y:S01]  /*9f30*/  UIADD3.X UR5, URZ, UR45, URZ, UP0, !UPT ;  /* 0x0000002d3f057290 */ /* 0x000fe200087fe43f */
[----:B0-----:R-:W-:Y:S02]  /*9f40*/  IMAD.MOV.U32 R4, RZ, RZ, R35 ;  /* 0x000000ffff047224 */ /* 0x001fe400078e0023 */
[----:B------:R-:W-:Y:S02]  /*9f50*/  IMAD.MOV.U32 R5, RZ, RZ, R46 ;  /* 0x000000ffff057224 */ /* 0x000fe400078e002e */
[----:B------:R-:W-:Y:S02]  /*9f60*/  IMAD.MOV.U32 R6, RZ, RZ, R33 ;  /* 0x000000ffff067224 */ /* 0x000fe400078e0021 */
[----:B------:R-:W-:-:S05]  /*9f70*/  IMAD.MOV.U32 R7, RZ, RZ, R44 ;  /* 0x000000ffff077224 */ /* 0x000fca00078e002c */
[----:B------:R0:W-:Y:S01]  /*9f80*/  STL.128 [R1+0x190], R4 ;  /* 0x0001900401007387 */ /* 0x0001e20000100c00 */
[----:B-1----:R-:W-:Y:S01]  /*9f90*/  IMAD.MOV.U32 R8, RZ, RZ, R36 ;  /* 0x000000ffff087224 */ /* 0x002fe200078e0024 */
[----:B------:R-:W-:Y:S01]  /*9fa0*/  MOV R10, R31 ;  /* 0x0000001f000a7202 */ /* 0x000fe20000000f00 */
[----:B------:R-:W-:Y:S02]  /*9fb0*/  IMAD.MOV.U32 R9, RZ, RZ, R37 ;  /* 0x000000ffff097224 */ /* 0x000fe400078e0025 */
[----:B------:R-:W-:-:S05]  /*9fc0*/  IMAD.MOV.U32 R11, RZ, RZ, R52 ;  /* 0x000000ffff0b7224 */ /* 0x000fca00078e0034 */
[----:B------:R1:W-:Y:S01]  /*9fd0*/  STL.128 [R1+0x180], R8 ;  /* 0x0001800801007387 */ /* 0x0003e20000100c00 */
[----:B0-----:R-:W-:Y:S02]  /*9fe0*/  IMAD.MOV.U32 R4, RZ, RZ, R34 ;  /* 0x000000ffff047224 */ /* 0x001fe400078e0022 */
[----:B------:R-:W-:Y:S02]  /*9ff0*/  IMAD.MOV.U32 R5, RZ, RZ, R45 ;  /* 0x000000ffff057224 */ /* 0x000fe400078e002d */
[----:B------:R-:W-:Y:S02]  /*a000*/  IMAD.MOV.U32 R6, RZ, RZ, R39 ;  /* 0x000000ffff067224 */ /* 0x000fe400078e0027 */
[----:B------:R-:W-:Y:S01]  /*a010*/  IMAD.MOV.U32 R7, RZ, RZ, R38 ;  /* 0x000000ffff077224 */ /* 0x000fe200078e0026 */
[----:B------:R0:W-:Y:S01]  /*a020*/  BAR.SYNC.DEFER_BLOCKING R213, 0x100 ;  /* 0x000400d50000751d */ /* 0x0001e20000010000 */
[----:B-1----:R-:W-:Y:S01]  /*a030*/  IADD3 R8, P0, R2, 0x80, RZ ;  /* 0x0000008002087810 */ /* 0x002fe20007f1e0ff */
[----:B------:R-:W-:Y:S01]  /*a040*/  VIADD R2, R165, 0xffffffff ;  /* 0xffffffffa5027836 */ /* 0x000fe20000000000 */
[----:B------:R-:W-:-:S03]  /*a050*/  MOV R10, 0xa180 ;  /* 0x0000a180000a7802 */ /* 0x000fc60000000f00 */
[----:B------:R1:W-:Y:S01]  /*a060*/  STL.128 [R1+0x1a0], R4 ;  /* 0x0001a00401007387 */ /* 0x0003e20000100c00 */
[----:B------:R-:W-:-:S05]  /*a070*/  IMAD.X R9, RZ, RZ, UR45, P0 ;  /* 0x0000002dff097e24 */ /* 0x000fca00080e06ff */
[----:B------:R-:W-:Y:S01]  /*a080*/  STL.64 [R1+0x1b0], R8 ;  /* 0x0001b00801007387 */ /* 0x000fe20000100a00 */
[----:B-1----:R-:W-:Y:S01]  /*a090*/  IMAD.MOV.U32 R6, RZ, RZ, R32 ;  /* 0x000000ffff067224 */ /* 0x002fe200078e0020 */
[----:B------:R-:W-:Y:S01]  /*a0a0*/  MOV R7, R43 ;  /* 0x0000002b00077202 */ /* 0x000fe20000000f00 */
[----:B------:R-:W-:Y:S02]  /*a0b0*/  IMAD.MOV.U32 R4, RZ, RZ, R0 ;  /* 0x000000ffff047224 */ /* 0x000fe400078e0000 */
[----:B------:R-:W-:Y:S02]  /*a0c0*/  IMAD.MOV.U32 R5, RZ, RZ, R3 ;  /* 0x000000ffff057224 */ /* 0x000fe400078e0003 */
[----:B------:R-:W-:Y:S02]  /*a0d0*/  IMAD.U32 R0, RZ, RZ, UR4 ;  /* 0x00000004ff007e24 */ /* 0x000fe4000f8e00ff */
[----:B------:R-:W-:Y:S01]  /*a0e0*/  IMAD.U32 R3, RZ, RZ, UR5 ;  /* 0x00000005ff037e24 */ /* 0x000fe2000f8e00ff */
[----:B------:R1:W-:Y:S02]  /*a0f0*/  STL.128 [R1+0x140], R4 ;  /* 0x0001400401007387 */ /* 0x0003e40000100c00 */
[----:B-1----:R-:W-:-:S02]  /*a100*/  IMAD.MOV.U32 R6, RZ, RZ, R29 ;  /* 0x000000ffff067224 */ /* 0x002fc400078e001d */
[----:B------:R-:W-:Y:S02]  /*a110*/  IMAD.MOV.U32 R7, RZ, RZ, R48 ;  /* 0x000000ffff077224 */ /* 0x000fe400078e0030 */
[----:B------:R-:W-:Y:S02]  /*a120*/  IMAD.MOV.U32 R4, RZ, RZ, R0 ;  /* 0x000000ffff047224 */ /* 0x000fe400078e0000 */
[----:B------:R-:W-:Y:S02]  /*a130*/  IMAD.MOV.U32 R5, RZ, RZ, R3 ;  /* 0x000000ffff057224 */ /* 0x000fe400078e0003 */
[----:B------:R-:W-:-:S03]  /*a140*/  IMAD.U32 R0, RZ, RZ, UR44 ;  /* 0x0000002cff007e24 */ /* 0x000fc6000f8e00ff */
[----:B------:R0:W-:Y:S01]  /*a150*/  STL.128 [R1+0x170], R4 ;  /* 0x0001700401007387 */ /* 0x0001e20000100c00 */
[----:B------:R-:W-:-:S07]  /*a160*/  VIADD R0, R0, 0x140 ;  /* 0x0000014000007836 */ /* 0x000fce0000000000 */
[----:B0-----:R-:W-:Y:S05]  /*a170*/  CALL.REL.NOINC `($_ZN7cutlass13device_kernelIN5flash11enable_sm90INS1_16FlashAttnFwdSm90INS1_25CollectiveMainloopFwdSm90ILi2EN4cute5tupleIJNS5_1CILi1EEES8_S8_EEENS6_IJNS7_ILi128EEENS7_ILi96EEENS7_ILi64EEEEEELi256ENS_6half_tEfNS_4arch4Sm90ELb0ELb1ELb0ELb1ELb1ELb1ELb0ELb1ELb0ELb1ELb0ELb0EEENS1_21CollectiveEpilogueFwdINS6_IJSA_NS7_ILi256EEESB_EEES9_SE_SG_Li256ELb1ELb1ELb0ELb0EEENS1_36VarlenDynamicPersistentTileSchedulerILi128ELi96ELi256ELi128ELb0ELb1ELb1ELb1ELb0ELb1EEEEEEEEEvNT_6ParamsE$_ZZN5flash25CollectiveMainloopFwdSm90ILi2EN4cute5tupleIJNS1_1CILi1EEES4_S4_EEENS2_IJNS3_ILi128EEENS3_ILi96EEENS3_ILi64EEEEEELi256EN7cutlass6half_tEfNSA_4arch4Sm90ELb0ELb1ELb0ELb1ELb1ELb1ELb0ELb1ELb0ELb1ELb0ELb0EE3mmaINS_16FlashAttnFwdSm90ISE_NS_21CollectiveEpilogueFwdINS2_IJS6_NS3_ILi256EEES7_EEES5_SB_SD_Li256ELb1ELb1ELb0ELb0EEENS_36VarlenDynamicPersistentTileSchedulerILi128ELi96ELi256ELi128ELb0ELb1ELb1ELb1ELb0ELb1EEEE13SharedStorageENS1_6TensorINS1_11ArrayEngineIfLm128EEENS1_6LayoutINS2_IJNS2_IJNS3_ILi2EEEST_NS3_ILi32EEEEEES4_S4_EEENS2_IJNS2_IJS4_ST_NS3_ILi4EEEEEENS3_ILi0EEESZ_EEEEEEENS_7SoftmaxILi2ELi0EEEEEbRKNSE_6ParamsENSA_13PipelineAsyncILi2EEES19_RNSA_13PipelineStateILj2EEERT0_RT1_iRiRKNS_16SeqlenInfoQKNewKILb1ELb1EEENS2_IJiiiiEEERT_ENKUliT_T0_T1_E_clIZSF_ISO_S12_S14_EbS17_S19_S19_S1C_S1E_S1G_iS1H_S1L_S1M_S1O_EUlRS1P_iE0_NS3_ILb1EEES1W_EEDaiS1P_S1Q_S1R_) ;  /* 0x00000244001c7944 */ /* 0x001fea0003c00000 */
[----:B------:R-:W2:Y:S01]  /*a180*/  LDL R2, [R1+0x50] ;  /* 0x0000500001027983 */ /* 0x000ea20000100800 */
[----:B------:R-:W0:Y:S08]  /*a190*/  LDC R0, c[0x0][0x448] ;  /* 0x00011200ff007b82 */ /* 0x000e300000000800 */
[----:B------:R-:W1:Y:S01]  /*a1a0*/  LDC.64 R6, c[0x0][0x9e0] ;  /* 0x00027800ff067b82 */ /* 0x000e620000000a00 */
[----:B0-----:R-:W-:-:S13]  /*a1b0*/  ISETP.NE.AND P0, PT, R0, 0x1, PT ;  /* 0x000000010000780c */ /* 0x001fda0003f05270 */
[----:B------:R-:W0:Y:S08]  /*a1c0*/  @P0 LDC R3, c[0x0][0x44c] ;  /* 0x00011300ff030b82 */ /* 0x000e300000000800 */
[----:B------:R-:W3:Y:S01]  /*a1d0*/  @P0 LDC R5, c[0x0][0x450] ;  /* 0x00011400ff050b82 */ /* 0x000ee20000000800 */
[----:B--2---:R-:W-:-:S04]  /*a1e0*/  IMAD.SHL.U32 R2, R2, 0x80, RZ ;  /* 0x0000008002027824 */ /* 0x004fc800078e00ff */
[----:B0-----:R-:W-:Y:S01]  /*a1f0*/  @P0 IMAD.HI.U32 R0, R2, R3, RZ ;  /* 0x0000000302000227 */ /* 0x001fe200078e00ff */
[----:B------:R-:W-:-:S04]  /*a200*/  MOV R3, R2 ;  /* 0x0000000200037202 */ /* 0x000fc80000000f00 */
[----:B---3--:R-:W-:Y:S01]  /*a210*/  @P0 SHF.R.U32.HI R3, RZ, R5, R0 ;  /* 0x00000005ff030219 */ /* 0x008fe20000011600 */
[----:B------:R-:W-:Y:S01]  /*a220*/  VIADD R0, R165, 0xfffffffe ;  /* 0xfffffffea5007836 */ /* 0x000fe20000000000 */
[----:B-1----:R-:W-:-:S03]  /*a230*/  ISETP.GE.AND P0, PT, R7, 0x1, PT ;  /* 0x000000010700780c */ /* 0x002fc60003f06270 */
[----:B------:R-:W-:-:S04]  /*a240*/  IMAD.IADD R5, R194, 0x1, R3 ;  /* 0x00000001c2057824 */ /* 0x000fc800078e0203 */
        /* <DEDUP_REMOVED lines=13> */
.L_x_11981:
[----:B------:R-:W-:-:S13]  /*a320*/  ISETP.NE.AND P0, PT, R7, 0x1, PT ;  /* 0x000000010700780c */ /* 0x000fda0003f05270 */
[----:B------:R-:W0:Y:S02]  /*a330*/  @P0 LDC.64 R4, c[0x0][0x9e8] ;  /* 0x00027a00ff040b82 */ /* 0x000e240000000a00 */
[----:B0-----:R-:W-:-:S05]  /*a340*/  @P0 IMAD.HI.U32 R4, R3, R4, RZ ;  /* 0x0000000403040227 */ /* 0x001fca00078e00ff */
[----:B------:R-:W-:-:S07]  /*a350*/  @P0 SHF.R.U32.HI R3, RZ, R5, R4 ;  /* 0x00000005ff030219 */ /* 0x000fce0000011604 */
.L_x_11982:
[----:B------:R-:W-:Y:S05]  /*a360*/  BSYNC B0 ;  /* 0x0000000000007941 */ /* 0x000fea0003800000 */
.L_x_11980:
[----:B------:R-:W-:-:S05]  /*a370*/  IMAD R3, R3, R7, R7 ;  /* 0x0000000703037224 */ /* 0x000fca00078e0207 */
[----:B------:R-:W-:-:S07]  /*a380*/  VIMNMX R6, R6, R3, PT ;  /* 0x0000000306067248 */ /* 0x000fce0003fe0100 */
.L_x_11979:
[----:B------:R-:W-:-:S05]  /*a390*/  IMAD.HI R6, R6, 0x2aaaaaab, RZ ;  /* 0x2aaaaaab06067827 */ /* 0x000fca00078e02ff */
[----:B------:R-:W-:-:S04]  /*a3a0*/  SHF.R.U32.HI R3, RZ, 0x1f, R6 ;  /* 0x0000001fff037819 */ /* 0x000fc80000011606 */
[----:B------:R-:W-:-:S04]  /*a3b0*/  LEA.HI.SX32 R12, R6, R3, 0x1c ;  /* 0x00000003060c7211 */ /* 0x000fc800078fe2ff */
[----:B------:R-:W-:-:S04]  /*a3c0*/  VIMNMX R12, R199, R12, !PT ;  /* 0x0000000cc70c7248 */ /* 0x000fc80007fe0100 */
[----:B------:R-:W-:-:S13]  /*a3d0*/  ISETP.GE.AND P0, PT, R0, R12, PT ;  /* 0x0000000c0000720c */ /* 0x000fda0003f06270 */
[----:B------:R-:W-:Y:S05]  /*a3e0*/  @!P0 BRA `(.L_x_11983) ;  /* 0x0000006c007c8947 */ /* 0x000fea0003800000 */
.L_x_12012:
[----:B------:R-:W2:Y:S04]  /*a3f0*/  LDL R4, [R1+0x1b8] ;  /* 0x0001b80001047983 */ /* 0x000ea80000100800 */
[----:B0-----:R-:W3:Y:S01]  /*a400*/  LDL R2, [R1+0x1c0] ;  /* 0x0001c00001027983 */ /* 0x001ee20000100800 */
[----:B--2---:R-:W-:-:S05]  /*a410*/  VIADD R4, R4, 0x1 ;  /* 0x0000000104047836 */ /* 0x004fca0000000000 */
[----:B------:R-:W-:-:S13]  /*a420*/  ISETP.NE.AND P0, PT, R4, 0x2, PT ;  /* 0x000000020400780c */ /* 0x000fda0003f05270 */
[----:B------:R0:W5:Y:S04]  /*a430*/  @P0 LDL R6, [R1+0x1bc] ;  /* 0x0001bc0001060983 */ /* 0x0001680000100800 */
[----:B------:R-:W2:Y:S01]  /*a440*/  @!P0 LDL R3, [R1+0x1bc] ;  /* 0x0001bc0001038983 */ /* 0x000ea20000100800 */
[----:B---3--:R-:W-:Y:S02]  /*a450*/  VIADD R2, R2, 0x1 ;  /* 0x0000000102027836 */ /* 0x008fe40000000000 */
[----:B------:R-:W-:Y:S02]  /*a460*/  IMAD.U32 R8, RZ, RZ, UR44 ;  /* 0x0000002cff087e24 */ /* 0x000fe4000f8e00ff */
[----:B------:R-:W-:Y:S01]  /*a470*/  IMAD.U32 R9, RZ, RZ, UR45 ;  /* 0x0000002dff097e24 */ /* 0x000fe2000f8e00ff */
[----:B------:R1:W-:Y:S04]  /*a480*/  STL [R1+0x1b8], R4 ;  /* 0x0001b80401007387 */ /* 0x0003e80000100800 */
[----:B------:R0:W-:Y:S04]  /*a490*/  STL [R1+0x1c0], R2 ;  /* 0x0001c00201007387 */ /* 0x0001e80000100800 */
[----:B------:R0:W-:Y:S01]  /*a4a0*/  @!P0 STL [R1+0x1b8], RZ ;  /* 0x0001b8ff01008387 */ /* 0x0001e20000100800 */
[----:B--2---:R-:W-:-:S05]  /*a4b0*/  @!P0 LOP3.LUT R6, R3, 0x1, RZ, 0x3c, !PT ;  /* 0x0000000103068812 */ /* 0x004fca00078e3cff */
[----:B------:R0:W-:Y:S04]  /*a4c0*/  @!P0 STL [R1+0x1bc], R6 ;  /* 0x0001bc0601008387 */ /* 0x0001e80000100800 */
[----:B------:R-:W2:Y:S01]  /*a4d0*/  LD.E R3, desc[UR42][R8.64] ;  /* 0x0000002a08037980 */ /* 0x000ea2000c101900 */
[----:B------:R-:W-:Y:S05]  /*a4e0*/  YIELD ;  /* 0x0000000000007946 */ /* 0x000fea0003800000 */
[----:B------:R-:W-:Y:S01]  /*a4f0*/  BSSY B0, `(.L_x_11984) ;  /* 0x0000006000007945 */ /* 0x000fe20003800000 */
[----:B-1----:R-:W-:Y:S01]  /*a500*/  @!P0 IMAD.MOV.U32 R4, RZ, RZ, RZ ;  /* 0x000000ffff048224 */ /* 0x002fe200078e00ff */
[----:B--2---:R-:W-:-:S04]  /*a510*/  LOP3.LUT R3, R3, 0x1, RZ, 0xfc, !PT ;  /* 0x0000000103037812 */ /* 0x004fc800078efcff */
[----:B------:R-:W-:-:S13]  /*a520*/  ISETP.NE.AND P1, PT, R3, 0x3, PT ;  /* 0x000000030300780c */ /* 0x000fda0003f25270 */
[----:B0-----:R-:W-:Y:S05]  /*a530*/  @!P1 BRA `(.L_x_11985) ;  /* 0x0000000000049947 */ /* 0x001fea0003800000 */
[----:B------:R-:W-:Y:S01]  /*a540*/  BPT.TRAP 0x1 ;  /* 0x000000040000795c */ /* 0x000fe20000300000 */
.L_x_11985:
[----:B------:R-:W-:Y:S05]  /*a550*/  BSYNC B0 ;  /* 0x0000000000007941 */ /* 0x000fea0003800000 */
.L_x_11984:
[----:B------:R-:W-:Y:S02]  /*a560*/  IMAD.U32 R8, RZ, RZ, UR44 ;  /* 0x0000002cff087e24 */ /* 0x000fe4000f8e00ff */
[----:B------:R-:W-:-:S05]  /*a570*/  IMAD.U32 R9, RZ, RZ, UR45 ;  /* 0x0000002dff097e24 */ /* 0x000fca000f8e00ff */
[----:B------:R-:W2:Y:S01]  /*a580*/  LD.E.64 R2, desc[UR42][R8.64+0x18] ;  /* 0x0000182a08027980 */ /* 0x000ea2000c101b00 */
[----:B-----5:R-:W-:Y:S01]  /*a590*/  SHF.L.U32 R5, R6, 0x1f, RZ ;  /* 0x0000001f06057819 */ /* 0x020fe200000006ff */
[----:B------:R-:W-:Y:S01]  /*a5a0*/  IMAD.U32 R6, RZ, RZ, UR44 ;  /* 0x0000002cff067e24 */ /* 0x000fe2000f8e00ff */
[----:B------:R-:W-:Y:S02]  /*a5b0*/  MOV R7, UR45 ;  /* 0x0000002d00077c02 */ /* 0x000fe40008000f00 */
[----:B--2---:R-:W-:-:S05]  /*a5c0*/  MOV R3, R2 ;  /* 0x0000000200037202 */ /* 0x004fca0000000f00 */
[----:B------:R-:W-:-:S04]  /*a5d0*/  IMAD R4, R4, 0x8, R3 ;  /* 0x0000000804047824 */ /* 0x000fc800078e0203 */
[----:B------:R0:W1:Y:S01]  /*a5e0*/  SYNCS.PHASECHK.TRANS64.TRYWAIT P0, [R4+URZ], R5 ;  /* 0x00000005040075a7 */ /* 0x000062000800017f */
[----:B------:R-:W2:Y:S04]  /*a5f0*/  LD.E R2, desc[UR42][R6.64] ;  /* 0x0000002a06027980 */ /* 0x000ea8000c101900 */
[----:B------:R0:W5:Y:S01]  /*a600*/  LDL.64 R10, [R1+0x1b8] ;  /* 0x0001b800010a7983 */ /* 0x0001620000100a00 */
[----:B------:R-:W-:Y:S01]  /*a610*/  BSSY B0, `(.L_x_11986) ;  /* 0x0000005000007945 */ /* 0x000fe20003800000 */
[----:B--2---:R-:W-:-:S04]  /*a620*/  LOP3.LUT R2, R2, 0x1, RZ, 0xfc, !PT ;  /* 0x0000000102027812 */ /* 0x004fc800078efcff */
[----:B------:R-:W-:-:S13]  /*a630*/  ISETP.NE.AND P1, PT, R2, 0x3, PT ;  /* 0x000000030200780c */ /* 0x000fda0003f25270 */
[----:B01----:R-:W-:Y:S05]  /*a640*/  @!P1 BRA `(.L_x_11987) ;  /* 0x0000000000049947 */ /* 0x003fea0003800000 */
[----:B------:R-:W-:Y:S01]  /*a650*/  BPT.TRAP 0x1 ;  /* 0x000000040000795c */ /* 0x000fe20000300000 */
.L_x_11987:
[----:B------:R-:W-:Y:S05]  /*a660*/  BSYNC B0 ;  /* 0x0000000000007941 */ /* 0x000fea0003800000 */
.L_x_11986:
[----:B------:R-:W-:Y:S04]  /*a670*/  BSSY B0, `(.L_x_11988) ;  /* 0x000000a000007945 */ /* 0x000fe80003800000 */
[----:B------:R-:W-:Y:S05]  /*a680*/  @P0 BRA `(.L_x_11989) ;  /* 0x0000000000200947 */ /* 0x000fea0003800000 */
[----:B------:R-:W-:Y:S02]  /*a690*/  IMAD.U32 R2, RZ, RZ, UR44 ;  /* 0x0000002cff027e24 */ /* 0x000fe4000f8e00ff */
[----:B------:R-:W-:-:S06]  /*a6a0*/  IMAD.U32 R3, RZ, RZ, UR45 ;  /* 0x0000002dff037e24 */ /* 0x000fcc000f8e00ff */
[----:B------:R-:W2:Y:S01]  /*a6b0*/  LD.E.64 R2, desc[UR42][R2.64+0x18] ;  /* 0x0000182a02027980 */ /* 0x000ea2000c101b00 */
[----:B-----5:R-:W-:Y:S02]  /*a6c0*/  SHF.L.U32 R7, R11, 0x1f, RZ ;  /* 0x0000001f0b077819 */ /* 0x020fe400000006ff */
[----:B--2---:R-:W-:-:S05]  /*a6d0*/  MOV R5, R2 ;  /* 0x0000000200057202 */ /* 0x004fca0000000f00 */
[----:B------:R-:W-:-:S04]  /*a6e0*/  IMAD R4, R10, 0x8, R5 ;  /* 0x000000080a047824 */ /* 0x000fc800078e0205 */
[----:B------:R-:W0:Y:S02]  /*a6f0*/  SYNCS.PHASECHK.TRANS64.TRYWAIT P0, [R4+URZ], R7 ;  /* 0x00000007040075a7 */ /* 0x000e24000800017f */
[----:B0-----:R-:W-:Y:S05]  /*a700*/  @!P0 BRA `(.L_x_11990) ;  /* 0x000001fc00a08947 */ /* 0x001fea0003800000 */
.L_x_11989:
[----:B------:R-:W-:Y:S05]  /*a710*/  BSYNC B0 ;  /* 0x0000000000007941 */ /* 0x000fea0003800000 */
.L_x_11988:
[----:B0-----:R-:W2:Y:S04]  /*a720*/  LDL R7, [R1+0x1b8] ;  /* 0x0001b80001077983 */ /* 0x001ea80000100800 */
[----:B------:R-:W2:Y:S01]  /*a730*/  LDL.64 R2, [R1+0x78] ;  /* 0x0000780001027983 */ /* 0x000ea20000100a00 */
[----:B------:R-:W-:Y:S05]  /*a740*/  WARPSYNC.ALL ;  /* 0x0000000000007948 */ /* 0x000fea0003800000 */
[----:B------:R-:W3:Y:S04]  /*a750*/  LDL.64 R14, [R1+0x70] ;  /* 0x00007000010e7983 */ /* 0x000ee80000100a00 */
[----:B------:R-:W4:Y:S04]  /*a760*/  LDL.64 R4, [R1+0x70] ;  /* 0x0000700001047983 */ /* 0x000f280000100a00 */
[----:B------:R-:W4:Y:S01]  /*a770*/  LDL.64 R8, [R1+0x70] ;  /* 0x0000700001087983 */ /* 0x000f220000100a00 */
[----:B--2---:R-:W-:-:S03]  /*a780*/  IMAD R2, R7, 0x300, R2 ;  /* 0x0000030007027824 */ /* 0x004fc600078e0202 */
[----:B-----5:R-:W2:Y:S01]  /*a790*/  LDL.64 R10, [R1+0x70] ;  /* 0x00007000010a7983 */ /* 0x020ea20000100a00 */
[----:B------:R-:W-:Y:S01]  /*a7a0*/  R2UR UR7, R3 ;  /* 0x00000000030772ca */ /* 0x000fe200000e0000 */
[----:B------:R-:W-:Y:S01]  /*a7b0*/  WARPGROUP.ARRIVE ;  /* 0x00000000000079c5 */ /* 0x000fe20000000000 */
[C---:B------:R-:W-:Y:S01]  /*a7c0*/  R2UR UR6, R2.reuse ;  /* 0x00000000020672ca */ /* 0x040fe200000e0000 */
[----:B------:R-:W-:-:S04]  /*a7d0*/  VIADD R6, R2, 0x2 ;  /* 0x0000000202067836 */ /* 0x000fc80000000000 */
[----:B------:R-:W0:Y:S01]  /*a7e0*/  S2R R13, SR_TID.X ;  /* 0x00000000000d7919 */ /* 0x000e220000002100 */
[----:B------:R-:W-:Y:S02]  /*a7f0*/  IMAD.MOV.U32 R7, RZ, RZ, R3 ;  /* 0x000000ffff077224 */ /* 0x000fe400078e0003 */
[----:B------:R-:W-:Y:S01]  /*a800*/  IMAD.MOV.U32 R165, RZ, RZ, 0x1 ;  /* 0x00000001ffa57424 */ /* 0x000fe200078e00ff */
[----:B------:R1:W-:Y:S04]  /*a810*/  STL [R1+0x60], RZ ;  /* 0x000060ff01007387 */ /* 0x0003e80000100800 */
[----:B------:R1:W-:Y:S04]  /*a820*/  STL [R1+0x60], R165 ;  /* 0x000060a501007387 */ /* 0x0003e80000100800 */
[----:B------:R1:W-:Y:S04]  /*a830*/  STL [R1+0x60], R165 ;  /* 0x000060a501007387 */ /* 0x0003e80000100800 */
[----:B------:R1:W-:Y:S04]  /*a840*/  STL [R1+0x60], R165 ;  /* 0x000060a501007387 */ /* 0x0003e80000100800 */
[----:B------:R1:W-:Y:S01]  /*a850*/  STL [R1+0x60], R165 ;  /* 0x000060a501007387 */ /* 0x0003e20000100800 */
[----:B0-----:R-:W-:-:S02]  /*a860*/  SHF.R.U32.HI R13, RZ, 0x7, R13 ;  /* 0x00000007ff0d7819 */ /* 0x001fc4000001160d */
[----:B---3--:R-:W-:Y:S02]  /*a870*/  R2UR UR4, R14 ;  /* 0x000000000e0472ca */ /* 0x008fe400000e0000 */
[----:B------:R-:W-:Y:S01]  /*a880*/  R2UR UR5, R15 ;  /* 0x000000000f0572ca */ /* 0x000fe200000e0000 */
[----:B----4-:R-:W-:Y:S02]  /*a890*/  VIADD R4, R4, 0x2 ;  /* 0x0000000204047836 */ /* 0x010fe40000000000 */
[----:B------:R-:W-:Y:S02]  /*a8a0*/  VIADD R8, R8, 0x4 ;  /* 0x0000000408087836 */ /* 0x000fe40000000000 */
[----:B--2---:R-:W-:-:S08]  /*a8b0*/  VIADD R10, R10, 0x6 ;  /* 0x000000060a0a7836 */ /* 0x004fd00000000000 */
[----:B------:R-:W-:Y:S01]  /*a8c0*/  HGMMA.64x96x16.F32 R24, gdesc[UR4], RZ, !UPT, gsb0 ;  /* 0x01600000041879f0 */ /* 0x000fe2000c0008ff */
[----:B------:R-:W-:Y:S02]  /*a8d0*/  R2UR UR6, R6 ;  /* 0x00000000060672ca */ /* 0x000fe400000e0000 */
[----:B------:R-:W-:Y:S01]  /*a8e0*/  R2UR UR7, R7 ;  /* 0x00000000070772ca */ /* 0x000fe200000e0000 */
[----:B------:R-:W-:Y:S01]  /*a8f0*/  IMAD.U32 R7, RZ, RZ, UR45 ;  /* 0x0000002dff077e24 */ /* 0x000fe2000f8e00ff */
[----:B------:R-:W-:Y:S01]  /*a900*/  R2UR UR4, R4 ;  /* 0x00000000040472ca */ /* 0x000fe200000e0000 */
[C---:B------:R-:W-:Y:S01]  /*a910*/  VIADD R4, R2.reuse, 0x4 ;  /* 0x0000000402047836 */ /* 0x040fe20000000000 */
[----:B------:R-:W-:Y:S01]  /*a920*/  R2UR UR5, R5 ;  /* 0x00000000050572ca */ /* 0x000fe200000e0000 */
[----:B------:R-:W-:Y:S01]  /*a930*/  IMAD.MOV.U32 R5, RZ, RZ, R3 ;  /* 0x000000ffff057224 */ /* 0x000fe200078e0003 */
[----:B------:R-:W-:Y:S01]  /*a940*/  MOV R6, UR44 ;  /* 0x0000002c00067c02 */ /* 0x000fe20008000f00 */
        /* <DEDUP_REMOVED lines=13> */
[----:B------:R-:W-:Y:S01]  /*aa20*/  R2UR UR4, R10 ;  /* 0x000000000a0472ca */ /* 0x000fe200000e0000 */
[----:B------:R1:W5:Y:S01]  /*aa30*/  LDL R3, [R1+0x1b8] ;  /* 0x0001b80001037983 */ /* 0x0003620000100800 */
[----:B------:R-:W-:Y:S02]  /*aa40*/  R2UR UR5, R11 ;  /* 0x000000000b0572ca */ /* 0x000fe400000e0000 */
[----:B------:R-:W-:Y:S01]  /*aa50*/  IADD3 R2, -R13, 0xb, RZ ;  /* 0x0000000b0d027810 */ /* 0x000fe20007ffe1ff */
[----:B------:R-:W-:-:S02]  /*aa60*/  WARPGROUP.DEPBAR.LE gsb0, 0x0 ;  /* 0x00008000000079c5 */ /* 0x000fc40000010000 */
[----:B------:R-:W-:-:S08]  /*aa70*/  WARPGROUP.ARRIVE ;  /* 0x00000000000079c5 */ /* 0x000fd00000000000 */
[----:B------:R-:W-:Y:S03]  /*aa80*/  HGMMA.64x96x16.F32 R24, gdesc[UR4], R24, gsb0 ;  /* 0x01600000041879f0 */ /* 0x000fe60008000818 */
[----:B------:R-:W-:Y:S02]  /*aa90*/  WARPGROUP.DEPBAR.LE gsb0, 0x0 ;  /* 0x00008000000079c5 */ /* 0x000fe40000010000 */
[----:B------:R1:W-:Y:S06]  /*aaa0*/  BAR.ARV R2, 0x100 ;  /* 0x000400020000751d */ /* 0x0003ec0000002000 */
[----:B------:R-:W2:Y:S01]  /*aab0*/  LD.E R4, desc[UR42][R6.64] ;  /* 0x0000002a06047980 */ /* 0x000ea2000c101900 */
[----:B------:R-:W-:Y:S01]  /*aac0*/  BSSY B0, `(.L_x_11991) ;  /* 0x0000005000007945 */ /* 0x000fe20003800000 */
[----:B--2---:R-:W-:-:S04]  /*aad0*/  LOP3.LUT R4, R4, 0x1, RZ, 0xfc, !PT ;  /* 0x0000000104047812 */ /* 0x004fc800078efcff */
[----:B------:R-:W-:-:S13]  /*aae0*/  ISETP.NE.AND P0, PT, R4, 0x3, PT ;  /* 0x000000030400780c */ /* 0x000fda0003f05270 */
[----:B-1----:R-:W-:Y:S05]  /*aaf0*/  @!P0 BRA `(.L_x_11992) ;  /* 0x0000000000048947 */ /* 0x002fea0003800000 */
[----:B------:R-:W-:Y:S01]  /*ab00*/  BPT.TRAP 0x1 ;  /* 0x000000040000795c */ /* 0x000fe20000300000 */
.L_x_11992:
[----:B------:R-:W-:Y:S05]  /*ab10*/  BSYNC B0 ;  /* 0x0000000000007941 */ /* 0x000fea0003800000 */
.L_x_11991:
[----:B------:R-:W-:Y:S02]  /*ab20*/  IMAD.U32 R4, RZ, RZ, UR44 ;  /* 0x0000002cff047e24 */ /* 0x000fe4000f8e00ff */
[----:B------:R-:W-:Y:S02]  /*ab30*/  IMAD.U32 R5, RZ, RZ, UR45 ;  /* 0x0000002dff057e24 */ /* 0x000fe4000f8e00ff */
[----:B------:R-:W-:-:S04]  /*ab40*/  IMAD.U32 R14, RZ, RZ, UR44 ;  /* 0x0000002cff0e7e24 */ /* 0x000fc8000f8e00ff */
[----:B------:R-:W2:Y:S01]  /*ab50*/  LD.E.64 R4, desc[UR42][R4.64+0x20] ;  /* 0x0000202a04047980 */ /* 0x000ea2000c101b00 */
[----:B------:R-:W-:-:S05]  /*ab60*/  IMAD.U32 R15, RZ, RZ, UR45 ;  /* 0x0000002dff0f7e24 */ /* 0x000fca000f8e00ff */
[----:B------:R-:W3:Y:S01]  /*ab70*/  LD.E R14, desc[UR42][R14.64+0xc] ;  /* 0x00000c2a0e0e7980 */ /* 0x000ee2000c101900 */
[----:B--2---:R-:W-:-:S05]  /*ab80*/  MOV R2, R4 ;  /* 0x0000000400027202 */ /* 0x004fca0000000f00 */
[----:B-----5:R-:W-:-:S05]  /*ab90*/  IMAD R3, R3, 0x8, R2 ;  /* 0x0000000803037824 */ /* 0x020fca00078e0202 */
[----:B---3--:R-:W-:-:S04]  /*aba0*/  PRMT R3, R14, 0x654, R3 ;  /* 0x000006540e037816 */ /* 0x008fc80000000003 */
[----:B------:R0:W-:Y:S01]  /*abb0*/  SYNCS.ARRIVE.TRANS64.RED.A1T0 RZ, [R3+URZ], RZ ;  /* 0x000000ff03ff79a7 */ /* 0x0001e2000810043f */
[----:B------:R-:W2:Y:S04]  /*abc0*/  LDL R76, [R1+0x10c] ;  /* 0x00010c00014c7983 */ /* 0x000ea80000100800 */
[----:B------:R-:W3:Y:S04]  /*abd0*/  LDL R74, [R1+0x50] ;  /* 0x00005000014a7983 */ /* 0x000ee80000100800 */
[----:B0-----:R-:W4:Y:S04]  /*abe0*/  LDL.64 R2, [R1+0x130] ;  /* 0x0001300001027983 */ /* 0x001f280000100a00 */
[----:B------:R-:W4:Y:S04]  /*abf0*/  LDL R75, [R1+0x138] ;  /* 0x00013800014b7983 */ /* 0x000f280000100800 */
[----:B------:R-:W4:Y:S04]  /*ac00*/  LDL.128 R8, [R1+0x120] ;  /* 0x0001200001087983 */ /* 0x000f280000100c00 */
[----:B------:R-:W4:Y:S01]  /*ac10*/  LDL.128 R4, [R1+0x110] ;  /* 0x0001100001047983 */ /* 0x000f220000100c00 */
[----:B------:R-:W-:Y:S01]  /*ac20*/  BSSY B0, `(.L_x_11993) ;  /* 0x0000040000007945 */ /* 0x000fe20003800000 */
[----:B--2---:R-:W-:-:S04]  /*ac30*/  SHF.R.S32.HI R13, RZ, 0x1f, R76 ;  /* 0x0000001fff0d7819 */ /* 0x004fc8000001144c */
[----:B------:R-:W-:-:S04]  /*ac40*/  LEA.HI R14, R13, R76, RZ, 0x7 ;  /* 0x0000004c0d0e7211 */ /* 0x000fc800078f38ff */
[----:B------:R-:W-:-:S05]  /*ac50*/  LOP3.LUT R15, R14, 0xffffff80, RZ, 0xc0, !PT ;  /* 0xffffff800e0f7812 */ /* 0x000fca00078ec0ff */
[----:B------:R-:W-:-:S05]  /*ac60*/  IMAD.IADD R15, R76, 0x1, -R15 ;  /* 0x000000014c0f7824 */ /* 0x000fca00078e0a0f */
[----:B------:R-:W-:-:S04]  /*ac70*/  SHF.R.S32.HI R20, RZ, 0x1f, R15 ;  /* 0x0000001fff147819 */ /* 0x000fc8000001140f */
[----:B------:R-:W-:Y:S02]  /*ac80*/  LEA.HI R21, R20, R15, RZ, 0x2 ;  /* 0x0000000f14157211 */ /* 0x000fe400078f10ff */
[----:B------:R-:W-:Y:S02]  /*ac90*/  LEA.HI R13, R13, R76, RZ, 0x2 ;  /* 0x0000004c0d0d7211 */ /* 0x000fe400078f10ff */
[--C-:B------:R-:W-:Y:S02]  /*aca0*/  SHF.R.S32.HI R72, RZ, 0x2, R21.reuse ;  /* 0x00000002ff487819 */ /* 0x100fe40000011415 */
[----:B------:R-:W-:Y:S02]  /*acb0*/  SHF.R.S32.HI R73, RZ, 0x1f, R21 ;  /* 0x0000001fff497819 */ /* 0x000fe40000011415 */
[----:B------:R-:W-:Y:S02]  /*acc0*/  SHF.R.S32.HI R77, RZ, 0x7, R14 ;  /* 0x00000007ff4d7819 */ /* 0x000fe4000001140e */
[----:B------:R-:W-:-:S02]  /*acd0*/  LEA.HI R73, R73, R72, RZ, 0x3 ;  /* 0x0000004849497211 */ /* 0x000fc400078f18ff */
[----:B------:R-:W-:Y:S02]  /*ace0*/  LEA.HI R20, R20, R15, RZ, 0x5 ;  /* 0x0000000f14147211 */ /* 0x000fe400078f28ff */
[----:B------:R-:W-:Y:S02]  /*acf0*/  LOP3.LUT R79, R13, 0xfffffffc, RZ, 0xc0, !PT ;  /* 0xfffffffc0d4f7812 */ /* 0x000fe400078ec0ff */
[----:B------:R-:W-:Y:S02]  /*ad00*/  LOP3.LUT R73, R73, 0xfffffff8, RZ, 0xc0, !PT ;  /* 0xfffffff849497812 */ /* 0x000fe400078ec0ff */
[----:B------:R-:W-:Y:S01]  /*ad10*/  LEA.HI R14, R14, R77, RZ, 0x1 ;  /* 0x0000004d0e0e7211 */ /* 0x000fe200078f08ff */
[----:B------:R-:W-:Y:S01]  /*ad20*/  IMAD.IADD R79, R76, 0x1, -R79 ;  /* 0x000000014c4f7824 */ /* 0x000fe200078e0a4f */
[----:B------:R-:W-:Y:S01]  /*ad30*/  SHF.R.S32.HI R13, RZ, 0x5, R20 ;  /* 0x00000005ff0d7819 */ /* 0x000fe20000011414 */
[----:B------:R-:W-:Y:S01]  /*ad40*/  IMAD.IADD R73, R72, 0x1, -R73 ;  /* 0x0000000148497824 */ /* 0x000fe200078e0a49 */
[----:B------:R-:W-:-:S03]  /*ad50*/  LOP3.LUT R14, R14, 0x3fffffe, RZ, 0xc0, !PT ;  /* 0x03fffffe0e0e7812 */ /* 0x000fc600078ec0ff */
[----:B---3--:R-:W-:Y:S01]  /*ad60*/  IMAD R74, R74, 0x8, R13 ;  /* 0x000000084a4a7824 */ /* 0x008fe200078e020d */
[----:B------:R-:W-:Y:S01]  /*ad70*/  LEA.HI R13, R79, R79, RZ, 0x1 ;  /* 0x0000004f4f0d7211 */ /* 0x000fe200078f08ff */
[----:B------:R-:W-:Y:S01]  /*ad80*/  IMAD.IADD R14, R77, 0x1, -R14 ;  /* 0x000000014d0e7824 */ /* 0x000fe200078e0a0e */
[----:B----4-:R-:W-:Y:S01]  /*ad90*/  ISETP.NE.AND P0, PT, R2, 0x1, PT ;  /* 0x000000010200780c */ /* 0x010fe20003f05270 */
[----:B------:R-:W-:Y:S01]  /*ada0*/  IMAD.U32 R73, R74, 0x10, R73 ;  /* 0x000000104a497824 */ /* 0x000fe200078e0049 */
[----:B------:R-:W-:-:S04]  /*adb0*/  LOP3.LUT R20, R13, 0x1ffffffe, RZ, 0xc0, !PT ;  /* 0x1ffffffe0d147812 */ /* 0x000fc800078ec0ff */
[----:B------:R-:W-:Y:S01]  /*adc0*/  LEA R73, R14, R73, 0x6 ;  /* 0x000000490e497211 */ /* 0x000fe200078e30ff */
[----:B------:R-:W-:-:S04]  /*add0*/  IMAD.IADD R20, R79, 0x1, -R20 ;  /* 0x000000014f147824 */ /* 0x000fc800078e0a14 */
[----:B------:R-:W-:-:S04]  /*ade0*/  IMAD R20, R20, 0x8, R73 ;  /* 0x0000000814147824 */ /* 0x000fc800078e0249 */
[----:B------:R-:W-:-:S05]  /*adf0*/  @P0 IMAD.HI.U32 R2, R20, R3, RZ ;  /* 0x0000000314020227 */ /* 0x000fca00078e00ff */
[----:B------:R-:W-:Y:S01]  /*ae00*/  @P0 SHF.R.U32.HI R20, RZ, R75, R2 ;  /* 0x0000004bff140219 */ /* 0x000fe20000011602 */
[----:B------:R-:W-:Y:S01]  /*ae10*/  IMAD.MOV.U32 R3, RZ, RZ, -0x60 ;  /* 0xffffffa0ff037424 */ /* 0x000fe200078e00ff */
[----:B------:R-:W-:-:S03]  /*ae20*/  LOP3.LUT R2, R21, 0x7ffffffc, RZ, 0xc0, !PT ;  /* 0x7ffffffc15027812 */ /* 0x000fc600078ec0ff */
[----:B------:R-:W0:Y:S01]  /*ae30*/  SHFL.IDX PT, R13, R20, RZ, 0x1c1f ;  /* 0x001c1fff140d7589 */ /* 0x000e2200000e0000 */
[----:B------:R-:W-:Y:S02]  /*ae40*/  IMAD R3, R0, R3, 0x1 ;  /* 0x0000000100037424 */ /* 0x000fe400078e0203 */
[----:B------:R-:W-:Y:S01]  /*ae50*/  IMAD.IADD R2, R15, 0x1, -R2 ;  /* 0x000000010f027824 */ /* 0x000fe200078e0a02 */
[----:B------:R-:W-:-:S03]  /*ae60*/  ISETP.GE.AND P1, PT, R9, 0x1, PT ;  /* 0x000000010900780c */ /* 0x000fc60003f26270 */
[----:B------:R-:W-:Y:S01]  /*ae70*/  IMAD R2, R2, -0x2, R3 ;  /* 0xfffffffe02027824 */ /* 0x000fe200078e0203 */
[----:B------:R-:W-:-:S04]  /*ae80*/  LOP3.LUT R3, RZ, R6, RZ, 0x33, !PT ;  /* 0x00000006ff037212 */ /* 0x000fc800078e33ff */
[----:B------:R-:W-:Y:S01]  /*ae90*/  IADD3 R14, -R4, R2, R5 ;  /* 0x00000002040e7210 */ /* 0x000fe20007ffe105 */
[----:B------:R-:W-:-:S04]  /*aea0*/  VIADD R72, R2, 0xffffffff ;  /* 0xffffffff02487836 */ /* 0x000fc80000000000 */
[C---:B------:R-:W-:Y:S02]  /*aeb0*/  IMAD.IADD R15, R14.reuse, 0x1, R7 ;  /* 0x000000010e0f7824 */ /* 0x040fe400078e0207 */
[----:B------:R-:W-:Y:S02]  /*aec0*/  IMAD.IADD R14, R14, 0x1, R3 ;  /* 0x000000010e0e7824 */ /* 0x000fe400078e0203 */
[----:B------:R-:W-:Y:S02]  /*aed0*/  IMAD R21, R0, -0x60, R8 ;  /* 0xffffffa000157824 */ /* 0x000fe400078e0208 */
        /* <DEDUP_REMOVED lines=13> */
.L_x_11996:
[----:B------:R-:W-:-:S13]  /*afb0*/  ISETP.NE.AND P0, PT, R9, 0x1, PT ;  /* 0x000000010900780c */ /* 0x000fda0003f05270 */
[----:B------:R-:W-:-:S05]  /*afc0*/  @P0 IMAD.HI.U32 R8, R6, R10, RZ ;  /* 0x0000000a06080227 */ /* 0x000fca00078e00ff */
[----:B------:R-:W-:-:S07]  /*afd0*/  @P0 SHF.R.U32.HI R6, RZ, R11, R8 ;  /* 0x0000000bff060219 */ /* 0x000fce0000011608 */
.L_x_11997:
[----:B------:R-:W-:Y:S05]  /*afe0*/  BSYNC B1 ;  /* 0x0000000000017941 */ /* 0x000fea0003800000 */
.L_x_11995:
[----:B------:R-:W-:-:S05]  /*aff0*/  IMAD R6, R6, R9, R72 ;  /* 0x0000000906067224 */ /* 0x000fca00078e0248 */
[----:B------:R-:W-:Y:S02]  /*b000*/  VIMNMX R3, R3, R6, !PT ;  /* 0x0000000603037248 */ /* 0x000fe40007fe0100 */
[----:B------:R-:W-:-:S07]  /*b010*/  VIADDMNMX R2, R6, R9, R2, PT ;  /* 0x0000000906027246 */ /* 0x000fce0003800102 */
.L_x_11994:
[----:B------:R-:W-:Y:S05]  /*b020*/  BSYNC B0 ;  /* 0x0000000000007941 */ /* 0x000fea0003800000 */
.L_x_11993:
        /* <DEDUP_REMOVED lines=14> */
[----:B------:R-:W-:Y:S01]  /*b110*/  FSEL R147, R29, -INF , !P2 ;  /* 0xff8000001d937808 */ /* 0x000fe20005000000 */
[----:B0-----:R-:W-:Y:S01]  /*b120*/  IMAD.IADD R6, R15, 0x1, R20 ;  /* 0x000000010f067824 */ /* 0x001fe200078e0214 */
        /* <DEDUP_REMOVED lines=114> */
.L_x_12001:
[----:B------:R-:W-:-:S13]  /*b850*/  ISETP.NE.AND P6, PT, R9, 0x1, PT ;  /* 0x000000010900780c */ /* 0x000fda0003fc5270 */
[----:B------:R-:W-:-:S05]  /*b860*/  @P6 IMAD.HI.U32 R10, R4, R10, RZ ;  /* 0x0000000a040a6227 */ /* 0x000fca00078e00ff */
[----:B------:R-:W-:-:S07]  /*b870*/  @P6 SHF.R.U32.HI R4, RZ, R11, R10 ;  /* 0x0000000bff046219 */ /* 0x000fce000001160a */
.L_x_12002:
[----:B------:R-:W-:Y:S05]  /*b880*/  BSYNC B1 ;  /* 0x0000000000017941 */ /* 0x000fea0003800000 */
.L_x_12000:
[----:B------:R-:W-:-:S05]  /*b890*/  IMAD R4, R4, R9, R72 ;  /* 0x0000000904047224 */ /* 0x000fca00078e0248 */
[----:B------:R-:W-:Y:S02]  /*b8a0*/  VIADDMNMX R6, R4, R9, R6, PT ;  /* 0x0000000904067246 */ /* 0x000fe40003800106 */
[----:B------:R-:W-:-:S07]  /*b8b0*/  VIMNMX R3, R3, R4, !PT ;  /* 0x0000000403037248 */ /* 0x000fce0007fe0100 */
.L_x_11999:
[----:B------:R-:W-:Y:S05]  /*b8c0*/  BSYNC B0 ;  /* 0x0000000000007941 */ /* 0x000fea0003800000 */
.L_x_11998:
[----:B------:R-:W2:Y:S01]  /*b8d0*/  LDL.64 R14, [R1+0x1d0] ;  /* 0x0001d000010e7983 */ /* 0x000ea20000100a00 */
[C---:B------:R-:W-:Y:S02]  /*b8e0*/  ISETP.GT.AND P0, PT, R3.reuse, 0x1, !P0 ;  /* 0x000000010300780c */ /* 0x040fe40004704270 */
[----:B------:R-:W-:Y:S01]  /*b8f0*/  ISETP.GT.AND P1, PT, R3, 0x8, !P1 ;  /* 0x000000080300780c */ /* 0x000fe20004f24270 */
[----:B------:R-:W3:Y:S01]  /*b900*/  LDL.64 R10, [R1+0x3f0] ;  /* 0x0003f000010a7983 */ /* 0x000ee20000100a00 */
[C---:B------:R-:W-:Y:S02]  /*b910*/  ISETP.LT.OR P0, PT, R6.reuse, 0x2, P0 ;  /* 0x000000020600780c */ /* 0x040fe40000701670 */
[----:B------:R-:W-:Y:S01]  /*b920*/  ISETP.LT.OR P1, PT, R6, 0x9, P1 ;  /* 0x000000090600780c */ /* 0x000fe20000f21670 */
[----:B------:R-:W4:Y:S01]  /*b930*/  LDL.64 R100, [R1+0x240] ;  /* 0x0002400001647983 */ /* 0x000f220000100a00 */
[----:B------:R-:W-:Y:S02]  /*b940*/  FSEL R79, R27, -INF , !P0 ;  /* 0xff8000001b4f7808 */ /* 0x000fe40004000000 */
[----:B------:R-:W-:Y:S01]  /*b950*/  ISETP.NE.AND P0, PT, R8, RZ, PT ;  /* 0x000000ff0800720c */ /* 0x000fe20003f05270 */
[----:B------:R-:W4:Y:S01]  /*b960*/  LDL.64 R134, [R1+0x260] ;  /* 0x0002600001867983 */ /* 0x000f220000100a00 */
[----:B------:R-:W-:-:S02]  /*b970*/  FSEL R27, R30, -INF , !P1 ;  /* 0xff8000001e1b7808 */ /* 0x000fc40004800000 */
[----:B------:R-:W-:Y:S01]  /*b980*/  ISETP.GT.AND P0, PT, R3, 0x9, !P0 ;  /* 0x000000090300780c */ /* 0x000fe20004704270 */
[----:B------:R-:W4:Y:S01]  /*b990*/  LDL.64 R126, [R1+0x270] ;  /* 0x00027000017e7983 */ /* 0x000f220000100a00 */
[----:B------:R-:W-:Y:S02]  /*b9a0*/  ISETP.NE.AND P1, PT, R36, RZ, PT ;  /* 0x000000ff2400720c */ /* 0x000fe40003f25270 */
[----:B------:R-:W-:Y:S01]  /*b9b0*/  ISETP.LT.OR P0, PT, R6, 0xa, P0 ;  /* 0x0000000a0600780c */ /* 0x000fe20000701670 */
[----:B------:R-:W4:Y:S01]  /*b9c0*/  LDL.64 R102, [R1+0x280] ;  /* 0x0002800001667983 */ /* 0x000f220000100a00 */
[----:B------:R-:W-:Y:S02]  /*b9d0*/  ISETP.NE.AND P6, PT, R73, RZ, PT ;  /* 0x000000ff4900720c */ /* 0x000fe40003fc5270 */
[----:B------:R-:W-:Y:S01]  /*b9e0*/  FSEL R77, R31, -INF , !P0 ;  /* 0xff8000001f4d7808 */ /* 0x000fe20004000000 */
[----:B------:R-:W4:Y:S01]  /*b9f0*/  LDL.64 R98, [R1+0x290] ;  /* 0x0002900001627983 */ /* 0x000f220000100a00 */
[----:B------:R-:W-:-:S02]  /*ba00*/  ISETP.NE.AND P0, PT, R25, RZ, PT ;  /* 0x000000ff1900720c */ /* 0x000fc40003f05270 */
[C---:B------:R-:W-:Y:S01]  /*ba10*/  ISETP.GT.AND P2, PT, R3.reuse, 0x49, !P2 ;  /* 0x000000490300780c */ /* 0x040fe20005744270 */
[----:B------:R-:W3:Y:S01]  /*ba20*/  LDL R25, [R1+0x1f0] ;  /* 0x0001f00001197983 */ /* 0x000ee20000100800 */
[C---:B------:R-:W-:Y:S02]  /*ba30*/  ISETP.GT.AND P0, PT, R3.reuse, 0x10, !P0 ;  /* 0x000000100300780c */ /* 0x040fe40004704270 */
[C---:B------:R-:W-:Y:S01]  /*ba40*/  ISETP.GT.AND P3, PT, R3.reuse, 0x50, !P3 ;  /* 0x000000500300780c */ /* 0x040fe20005f64270 */
[----:B------:R-:W4:Y:S01]  /*ba50*/  LDL.64 R104, [R1+0x378] ;  /* 0x0003780001687983 */ /* 0x000f220000100a00 */
[----:B------:R-:W-:Y:S02]  /*ba60*/  ISETP.LT.OR P0, PT, R6, 0x11, P0 ;  /* 0x000000110600780c */ /* 0x000fe40000701670 */
[----:B------:R-:W-:Y:S01]  /*ba70*/  ISETP.GT.AND P4, PT, R3, 0x51, !P4 ;  /* 0x000000510300780c */ /* 0x000fe20006784270 */
[----:B------:R-:W4:Y:S01]  /*ba80*/  LDL.64 R106, [R1+0x388] ;  /* 0x00038800016a7983 */ /* 0x000f220000100a00 */
[----:B------:R-:W-:-:S02]  /*ba90*/  FSEL R31, R34, -INF , !P0 ;  /* 0xff800000221f7808 */ /* 0x000fc40004000000 */
[----:B------:R-:W-:Y:S01]  /*baa0*/  ISETP.NE.AND P0, PT, R28, RZ, PT ;  /* 0x000000ff1c00720c */ /* 0x000fe20003f05270 */
[----:B------:R-:W4:Y:S03]  /*bab0*/  LDL.64 R108, [R1+0x398] ;  /* 0x00039800016c7983 */ /* 0x000f260000100a00 */
[----:B------:R-:W-:Y:S01]  /*bac0*/  ISETP.GT.AND P0, PT, R3, 0x11, !P0 ;  /* 0x000000110300780c */ /* 0x000fe20004704270 */
[----:B------:R-:W4:Y:S03]  /*bad0*/  LDL.64 R110, [R1+0x3a8] ;  /* 0x0003a800016e7983 */ /* 0x000f260000100a00 */
[----:B------:R-:W-:Y:S01]  /*bae0*/  ISETP.LT.OR P0, PT, R6, 0x12, P0 ;  /* 0x000000120600780c */ /* 0x000fe20000701670 */
[----:B------:R-:W4:Y:S03]  /*baf0*/  LDL.64 R112, [R1+0x3b8] ;  /* 0x0003b80001707983 */ /* 0x000f260000100a00 */
[----:B------:R-:W-:Y:S01]  /*bb00*/  FSEL R75, R35, -INF , !P0 ;  /* 0xff800000234b7808 */ /* 0x000fe20004000000 */
[----:B------:R-:W4:Y:S01]  /*bb10*/  LDL.64 R114, [R1+0x3c8] ;  /* 0x0003c80001727983 */ /* 0x000f220000100a00 */
[----:B------:R-:W-:-:S02]  /*bb20*/  ISETP.NE.AND P0, PT, R32, RZ, PT ;  /* 0x000000ff2000720c */ /* 0x000fc40003f05270 */
[C---:B------:R-:W-:Y:S01]  /*bb30*/  ISETP.GT.AND P5, PT, R3.reuse, 0x58, !P5 ;  /* 0x000000580300780c */ /* 0x040fe20006fa4270 */
[----:B------:R-:W4:Y:S01]  /*bb40*/  LDL.64 R116, [R1+0x3d8] ;  /* 0x0003d80001747983 */ /* 0x000f220000100a00 */
[----:B------:R-:W-:-:S03]  /*bb50*/  ISETP.GT.AND P0, PT, R3, 0x18, !P0 ;  /* 0x000000180300780c */ /* 0x000fc60004704270 */
[----:B------:R-:W4:Y:S01]  /*bb60*/  LDL.64 R118, [R1+0x3e8] ;  /* 0x0003e80001767983 */ /* 0x000f220000100a00 */
[----:B------:R-:W-:-:S03]  /*bb70*/  ISETP.LT.OR P0, PT, R6, 0x19, P0 ;  /* 0x000000190600780c */ /* 0x000fc60000701670 */
[----:B------:R-:W4:Y:S01]  /*bb80*/  LDL R150, [R1+0x28] ;  /* 0x0000280001967983 */ /* 0x000f220000100800 */
        /* <DEDUP_REMOVED lines=48> */
[----:B------:R-:W-:Y:S02]  /*be90*/  ISETP.GT.AND P0, PT, R3, RZ, !P6 ;  /* 0x000000ff0300720c */ /* 0x000fe40007704270 */
[----:B--2---:R-:W-:Y:S02]  /*bea0*/  FMNMX.FTZ R2, R97, R14, !PT ;  /* 0x0000000e61027209 */ /* 0x004fe40007810000 */
[----:B------:R-:W-:Y:S02]  /*beb0*/  ISETP.LT.OR P0, PT, R6, 0x1, P0 ;  /* 0x000000010600780c */ /* 0x000fe40000701670 */
[----:B------:R-:W-:Y:S02]  /*bec0*/  FMNMX.FTZ R2, R95, R2, !PT ;  /* 0x000000025f027209 */ /* 0x000fe40007810000 */
[----:B------:R-:W-:-:S02]  /*bed0*/  FSEL R59, R26, -INF , !P0 ;  /* 0xff8000001a3b7808 */ /* 0x000fc40004000000 */
[----:B------:R-:W-:Y:S02]  /*bee0*/  FMNMX.FTZ R2, R93, R2, !PT ;  /* 0x000000025d027209 */ /* 0x000fe40007810000 */
[C---:B------:R-:W-:Y:S02]  /*bef0*/  ISETP.LT.OR P2, PT, R6.reuse, 0x4a, P2 ;  /* 0x0000004a0600780c */ /* 0x040fe40001741670 */
[----:B------:R-:W-:Y:S02]  /*bf00*/  FMNMX.FTZ R2, R147, R2, !PT ;  /* 0x0000000293027209 */ /* 0x000fe40007810000 */
[----:B------:R-:W-:Y:S02]  /*bf10*/  ISETP.LT.OR P3, PT, R6, 0x51, P3 ;  /* 0x000000510600780c */ /* 0x000fe40001f61670 */
[----:B------:R-:W-:Y:S02]  /*bf20*/  FMNMX.FTZ R2, R91, R2, !PT ;  /* 0x000000025b027209 */ /* 0x000fe40007810000 */
[----:B------:R-:W-:-:S02]  /*bf30*/  ISETP.NE.AND P6, PT, R21, RZ, PT ;  /* 0x000000ff1500720c */ /* 0x000fc40003fc5270 */
        /* <DEDUP_REMOVED lines=40> */
[----:B------:R-:W-:Y:S02]  /*c1c0*/  FSEL R28, R63, -INF , !P2 ;  /* 0xff8000003f1c7808 */ /* 0x000fe40005000000 */
[----:B------:R-:W-:Y:S02]  /*c1d0*/  FMNMX.FTZ R5, R62, R5, !PT ;  /* 0x000000053e057209 */ /* 0x000fe40007810000 */
[----:B------:R-:W-:Y:S02]  /*c1e0*/  ISETP.LT.OR P4, PT, R6, 0x52, P4 ;  /* 0x000000520600780c */ /* 0x000fe40002781670 */
[----:B------:R-:W-:Y:S02]  /*c1f0*/  FSEL R26, R66, -INF , !P3 ;  /* 0xff800000421a7808 */ /* 0x000fe40005800000 */
[----:B------:R-:W-:Y:S02]  /*c200*/  FMNMX.FTZ R5, R28, R5, !PT ;  /* 0x000000051c057209 */ /* 0x000fe40007810000 */
[----:B------:R-:W-:-:S02]  /*c210*/  ISETP.GT.AND P0, PT, R3, 0x59, !P6 ;  /* 0x000000590300780c */ /* 0x000fc40007704270 */
[----:B------:R-:W-:Y:S02]  /*c220*/  ISETP.LT.OR P5, PT, R6, 0x59, P5 ;  /* 0x000000590600780c */ /* 0x000fe40002fa1670 */
[----:B------:R-:W-:Y:S02]  /*c230*/  FSEL R120, R67, -INF , !P4 ;  /* 0xff80000043787808 */ /* 0x000fe40006000000 */
[----:B------:R-:W-:Y:S01]  /*c240*/  FMNMX.FTZ R5, R26, R5, !PT ;  /* 0x000000051a057209 */ /* 0x000fe20007810000 */
[----:B------:R-:W2:Y:S01]  /*c250*/  LDL.64 R66, [R1+0x360] ;  /* 0x0003600001427983 */ /* 0x000ea20000100a00 */
[----:B------:R-:W-:Y:S02]  /*c260*/  ISETP.LT.OR P0, PT, R6, 0x5a, P0 ;  /* 0x0000005a0600780c */ /* 0x000fe40000701670 */
[----:B------:R-:W-:Y:S02]  /*c270*/  FSEL R24, R70, -INF , !P5 ;  /* 0xff80000046187808 */ /* 0x000fe40006800000 */
[----:B------:R-:W-:-:S02]  /*c280*/  FMNMX.FTZ R5, R120, R5, !PT ;  /* 0x0000000578057209 */ /* 0x000fc40007810000 */
[----:B------:R-:W-:Y:S02]  /*c290*/  FSEL R21, R71, -INF , !P0 ;  /* 0xff80000047157808 */ /* 0x000fe40004000000 */
[----:B------:R-:W-:Y:S01]  /*c2a0*/  FMNMX.FTZ R4, R24, R5, !PT ;  /* 0x0000000518047209 */ /* 0x000fe20007810000 */
[----:B------:R-:W2:Y:S03]  /*c2b0*/  LDL.64 R70, [R1+0x340] ;  /* 0x0003400001467983 */ /* 0x000ea60000100a00 */
[----:B------:R-:W-:Y:S02]  /*c2c0*/  FMNMX.FTZ R3, R21, R4, !PT ;  /* 0x0000000415037209 */ /* 0x000fe40007810000 */
[----:B0-----:R-:W-:Y:S02]  /*c2d0*/  FMNMX.FTZ R4, R7, R8, !PT ;  /* 0x0000000807047209 */ /* 0x001fe40007810000 */
[----:B------:R-:W4:Y:S04]  /*c2e0*/  LDL.64 R6, [R1+0x1e0] ;  /* 0x0001e00001067983 */ /* 0x000f280000100a00 */
[----:B------:R0:W-:Y:S04]  /*c2f0*/  STL.64 [R1+0x1d0], R2 ;  /* 0x0001d00201007387 */ /* 0x0001e80000100a00 */
[----:B------:R1:W-:Y:S04]  /*c300*/  STL [R1+0x1d0], R4 ;  /* 0x0001d00401007387 */ /* 0x0003e80000100800 */
[----:B------:R-:W3:Y:S04]  /*c310*/  LDL R32, [R1+0x1d0] ;  /* 0x0001d00001207983 */ /* 0x000ee80000100800 */
[----:B------:R-:W2:Y:S04]  /*c320*/  LDL R30, [R1+0x1d4] ;  /* 0x0001d400011e7983 */ /* 0x000ea80000100800 */
[----:B------:R-:W4:Y:S04]  /*c330*/  LDL.64 R8, [R1+0x3f8] ;  /* 0x0003f80001087983 */ /* 0x000f280000100a00 */
[----:B0-----:R-:W4:Y:S01]  /*c340*/  LDL.64 R2, [R1+0x250] ;  /* 0x0002500001027983 */ /* 0x001f220000100a00 */
[----:B---3--:R-:W-:Y:S01]  /*c350*/  FMUL.FTZ R5, R25, R32 ;  /* 0x0000002019057220 */ /* 0x008fe20000410000 */
[----:B------:R-:W-:-:S04]  /*c360*/  FSETP.NEU.FTZ.AND P0, PT, R32, -INF , PT ;  /* 0xff8000002000780b */ /* 0x000fc80003f1d000 */
[----:B------:R-:W-:Y:S02]  /*c370*/  FSEL R20, R5, RZ, P0 ;  /* 0x000000ff05147208 */ /* 0x000fe40000000000 */
[----:B-1----:R-:W3:Y:S03]  /*c380*/  LDL.64 R4, [R1+0x200] ;  /* 0x0002000001047983 */ /* 0x002ee60000100a00 */
[-CC-:B------:R-:W-:Y:S01]  /*c390*/  FFMA.FTZ R146, R91, R25.reuse, -R20.reuse ;  /* 0x000000195b927223 */ /* 0x180fe20000010814 */
[-CC-:B------:R-:W-:Y:S01]  /*c3a0*/  FFMA.FTZ R160, R87, R25.reuse, -R20.reuse ;  /* 0x0000001957a07223 */ /* 0x180fe20000010814 */
[-CC-:B------:R-:W-:Y:S01]  /*c3b0*/  FFMA.FTZ R162, R83, R25.reuse, -R20.reuse ;  /* 0x0000001953a27223 */ /* 0x180fe20000010814 */
[----:B------:R-:W3:Y:S04]  /*c3c0*/  LDL.64 R90, [R1+0x210] ;  /* 0x00021000015a7983 */ /* 0x000ee80000100a00 */
[----:B------:R-:W3:Y:S04]  /*c3d0*/  LDL.64 R86, [R1+0x220] ;  /* 0x0002200001567983 */ /* 0x000ee80000100a00 */
[----:B------:R-:W3:Y:S01]  /*c3e0*/  LDL.64 R82, [R1+0x230] ;  /* 0x0002300001527983 */ /* 0x000ee20000100a00 */
[----:B------:R-:W-:-:S03]  /*c3f0*/  FFMA.FTZ R172, R13, R25, -R20 ;  /* 0x000000190dac7223 */ /* 0x000fc60000010814 */
[----:B--2---:R-:W0:Y:S02]  /*c400*/  SHFL.BFLY PT, R13, R30, 0x2, 0x1f ;  /* 0x0c401f001e0d7f89 */ /* 0x004e2400000e0000 */
[----:B0-----:R-:W-:-:S05]  /*c410*/  FMNMX.FTZ R149, R13, R30, !PT ;  /* 0x0000001e0d957209 */ /* 0x001fca0007810000 */
[----:B------:R-:W0:Y:S01]  /*c420*/  SHFL.BFLY PT, R30, R149, 0x1, 0x1f ;  /* 0x0c201f00951e7f89 */ /* 0x000e2200000e0000 */
        /* <DEDUP_REMOVED lines=20> */
[----:B0-----:R-:W-:Y:S01]  /*c570*/  FMNMX.FTZ R149, R149, R30, !PT ;  /* 0x0000001e95957209 */ /* 0x001fe20007810000 */
[-C--:B------:R-:W-:Y:S01]  /*c580*/  FFMA.FTZ R141, R69, R25.reuse, -R20 ;  /* 0x00000019458d7223 */ /* 0x080fe20000010814 */
[----:B------:R-:W-:Y:S01]  /*c590*/  FADD.FTZ R13, R14, -R13 ;  /* 0x8000000d0e0d7221 */ /* 0x000fe20000010000 */
[----:B------:R-:W-:Y:S01]  /*c5a0*/  MUFU.EX2 R156, R156 ;  /* 0x0000009c009c7308 */ /* 0x000fe20000000800 */
[C---:B------:R-:W-:Y:S01]  /*c5b0*/  FSETP.NEU.FTZ.AND P0, PT, R149.reuse, -INF , PT ;  /* 0xff8000009500780b */ /* 0x040fe20003f1d000 */
[C---:B------:R-:W-:Y:S01]  /*c5c0*/  FMUL.FTZ R20, R149.reuse, R25 ;  /* 0x0000001995147220 */ /* 0x040fe20000410000 */
[----:B------:R-:W2:Y:S02]  /*c5d0*/  LDL.64 R96, [R1+0x2a0] ;  /* 0x0002a00001607983 */ /* 0x000ea40000100a00 */
[----:B------:R-:W-:-:S02]  /*c5e0*/  FSEL R14, R149, RZ, P0 ;  /* 0x000000ff950e7208 */ /* 0x000fc40000000000 */
[----:B------:R-:W-:Y:S01]  /*c5f0*/  FSEL R20, R20, RZ, P0 ;  /* 0x000000ff14147208 */ /* 0x000fe20000000000 */
[----:B------:R-:W-:Y:S01]  /*c600*/  MUFU.EX2 R132, R132 ;  /* 0x0000008400847308 */ /* 0x000fe20000000800 */
[----:B------:R-:W2:Y:S01]  /*c610*/  LDL.64 R94, [R1+0x2b0] ;  /* 0x0002b000015e7983 */ /* 0x000ea20000100a00 */
[----:B------:R-:W-:Y:S01]  /*c620*/  FADD.FTZ R14, R15, -R14 ;  /* 0x8000000e0f0e7221 */ /* 0x000fe20000010000 */
[-C--:B------:R-:W-:Y:S01]  /*c630*/  FMUL.FTZ R13, R13, R25.reuse ;  /* 0x000000190d0d7220 */ /* 0x080fe20000410000 */
[-CC-:B------:R-:W-:Y:S01]  /*c640*/  FFMA.FTZ R157, R59, R25.reuse, -R20.reuse ;  /* 0x000000193b9d7223 */ /* 0x180fe20000010814 */
[----:B------:R-:W2:Y:S01]  /*c650*/  LDL.64 R88, [R1+0x2c0] ;  /* 0x0002c00001587983 */ /* 0x000ea20000100a00 */
[----:B------:R-:W-:Y:S01]  /*c660*/  FMUL.FTZ R14, R25, R14 ;  /* 0x0000000e190e7220 */ /* 0x000fe20000410000 */
[-CC-:B------:R-:W-:Y:S01]  /*c670*/  FFMA.FTZ R140, R79, R25.reuse, -R20.reuse ;  /* 0x000000194f8c7223 */ /* 0x180fe20000010814 */
[----:B------:R-:W4:Y:S01]  /*c680*/  MUFU.EX2 R148, R13 ;  /* 0x0000000d00947308 */ /* 0x000f220000000800 */
[-CC-:B------:R-:W-:Y:S01]  /*c690*/  FFMA.FTZ R159, R27, R25.reuse, -R20.reuse ;  /* 0x000000191b9f7223 */ /* 0x180fe20000010814 */
[-CC-:B------:R-:W-:Y:S01]  /*c6a0*/  FFMA.FTZ R139, R77, R25.reuse, -R20.reuse ;  /* 0x000000194d8b7223 */ /* 0x180fe20000010814 */
[----:B------:R-:W-:-:S05]  /*c6b0*/  FFMA.FTZ R161, R31, R25, -R20 ;  /* 0x000000191fa17223 */ /* 0x000fca0000010814 */
[----:B------:R-:W-:Y:S01]  /*c6c0*/  MUFU.EX2 R158, R158 ;  /* 0x0000009e009e7308 */ /* 0x000fe20000000800 */
[----:B------:R-:W-:-:S07]  /*c6d0*/  FFMA.FTZ R138, R75, R25, -R20 ;  /* 0x000000194b8a7223 */ /* 0x000fce0000010814 */
        /* <DEDUP_REMOVED lines=11> */
[-CC-:B------:R-:W-:Y:S01]  /*c790*/  FFMA.FTZ R125, R47, R25.reuse, -R20.reuse ;  /* 0x000000192f7d7223 */ /* 0x180fe20000010814 */
[----:B------:R-:W2:Y:S06]  /*c7a0*/  LDL.64 R84, [R1+0x2d0] ;  /* 0x0002d00001547983 */ /* 0x000eac0000100a00 */
        /* <DEDUP_REMOVED lines=11> */
[-CC-:B------:R-:W-:Y:S01]  /*c860*/  FFMA.FTZ R177, R177, R25.reuse, -R20.reuse ;  /* 0x00000019b1b17223 */ /* 0x180fe20000010814 */
[-CC-:B------:R-:W-:Y:S01]  /*c870*/  FFMA.FTZ R122, R122, R25.reuse, -R20.reuse ;  /* 0x000000197a7a7223 */ /* 0x180fe20000010814 */
[----:B------:R-:W2:Y:S04]  /*c880*/  LDL.64 R52, [R1+0x3d0] ;  /* 0x0003d00001347983 */ /* 0x000ea80000100a00 */
[----:B------:R-:W2:Y:S01]  /*c890*/  LDL.64 R36, [R1+0x268] ;  /* 0x0002680001247983 */ /* 0x000ea20000100a00 */
[----:B------:R-:W-:Y:S08]  /*c8a0*/  MUFU.EX2 R157, R157 ;  /* 0x0000009d009d7308 */ /* 0x000ff00000000800 */
[----:B------:R-:W-:Y:S01]  /*c8b0*/  MUFU.EX2 R174, R174 ;  /* 0x000000ae00ae7308 */ /* 0x000fe20000000800 */
[----:B------:R-:W-:-:S07]  /*c8c0*/  FFMA.FTZ R179, R62, R25, -R20 ;  /* 0x000000193eb37223 */ /* 0x000fce0000010814 */
[----:B------:R-:W-:Y:S01]  /*c8d0*/  MUFU.EX2 R144, R144 ;  /* 0x0000009000907308 */ /* 0x000fe20000000800 */
[-CC-:B------:R-:W-:Y:S01]  /*c8e0*/  FFMA.FTZ R121, R28, R25.reuse, -R20.reuse ;  /* 0x000000191c797223 */ /* 0x180fe20000010814 */
[----:B------:R-:W2:Y:S04]  /*c8f0*/  LDL.64 R40, [R1+0x248] ;  /* 0x0002480001287983 */ /* 0x000ea80000100a00 */
[----:B------:R-:W2:Y:S02]  /*c900*/  LDL.64 R56, [R1+0x3b0] ;  /* 0x0003b00001387983 */ /* 0x000ea40000100a00 */
[----:B------:R-:W0:Y:S08]  /*c910*/  MUFU.EX2 R133, R14 ;  /* 0x0000000e00857308 */ /* 0x000e300000000800 */
[----:B------:R-:W-:Y:S01]  /*c920*/  MUFU.EX2 R176, R176 ;  /* 0x000000b000b07308 */ /* 0x000fe20000000800 */
[----:B------:R-:W-:-:S07]  /*c930*/  FFMA.FTZ R181, R26, R25, -R20 ;  /* 0x000000191ab57223 */ /* 0x000fce0000010814 */
[----:B------:R-:W-:Y:S01]  /*c940*/  MUFU.EX2 R143, R143 ;  /* 0x0000008f008f7308 */ /* 0x000fe20000000800 */
[-CC-:B------:R-:W-:Y:S01]  /*c950*/  FFMA.FTZ R120, R120, R25.reuse, -R20.reuse ;  /* 0x0000001978787223 */ /* 0x180fe20000010814 */
[----:B------:R-:W2:Y:S04]  /*c960*/  LDL.64 R44, [R1+0x3c0] ;  /* 0x0003c000012c7983 */ /* 0x000ea80000100a00 */
[----:B------:R-:W2:Y:S02]  /*c970*/  LDL.64 R60, [R1+0x390] ;  /* 0x00039000013c7983 */ /* 0x000ea40000100a00 */
[----:B------:R-:W1:Y:S08]  /*c980*/  MUFU.EX2 R140, R140 ;  /* 0x0000008c008c7308 */ /* 0x000e700000000800 */
[----:B------:R-:W-:Y:S01]  /*c990*/  MUFU.EX2 R178, R178 ;  /* 0x000000b200b27308 */ /* 0x000fe20000000800 */
[----:B------:R-:W-:Y:S01]  /*c9a0*/  FFMA.FTZ R183, R24, R25, -R20 ;  /* 0x0000001918b77223 */ /* 0x000fe20000010814 */
[----:B------:R-:W2:Y:S04]  /*c9b0*/  LDL.64 R78, [R1+0x2f0] ;  /* 0x0002f000014e7983 */ /* 0x000ea80000100a00 */
[----:B------:R-:W2:Y:S02]  /*c9c0*/  LDL.64 R64, [R1+0x320] ;  /* 0x0003200001407983 */ /* 0x000ea40000100a00 */
[----:B------:R-:W3:Y:S01]  /*c9d0*/  MUFU.EX2 R159, R159 ;  /* 0x0000009f009f7308 */ /* 0x000ee20000000800 */
[----:B----4-:R-:W-:Y:S01]  /*c9e0*/  FFMA.FTZ R13, R148, R6, R156 ;  /* 0x00000006940d7223 */ /* 0x010fe2000001009c */
[----:B0-----:R-:W-:Y:S01]  /*c9f0*/  FFMA.FTZ R7, R7, R133, R157 ;  /* 0x0000008507077223 */ /* 0x001fe2000001009d */
[----:B------:R-:W4:Y:S04]  /*ca00*/  LDL.64 R68, [R1+0x350] ;  /* 0x0003500001447983 */ /* 0x000f280000100a00 */
[----:B------:R-:W4:Y:S01]  /*ca10*/  LDL.64 R32, [R1+0x288] ;  /* 0x0002880001207983 */ /* 0x000f220000100a00 */
[----:B------:R-:W0:Y:S01]  /*ca20*/  MUFU.EX2 R139, R139 ;  /* 0x0000008b008b7308 */ /* 0x000e220000000800 */
[----:B------:R-:W-:Y:S01]  /*ca30*/  FADD.FTZ R13, R132, R13 ;  /* 0x0000000d840d7221 */ /* 0x000fe20000010000 */
[----:B-1----:R-:W-:-:S06]  /*ca40*/  FADD.FTZ R6, R140, R7 ;  /* 0x000000078c067221 */ /* 0x002fcc0000010000 */
[----:B------:R-:W-:Y:S08]  /*ca50*/  MUFU.EX2 R142, R142 ;  /* 0x0000008e008e7308 */ /* 0x000ff00000000800 */
[----:B------:R-:W-:Y:S08]  /*ca60*/  MUFU.EX2 R180, R180 ;  /* 0x000000b400b47308 */ /* 0x000ff00000000800 */
[----:B------:R-:W-:Y:S08]  /*ca70*/  MUFU.EX2 R128, R128 ;  /* 0x0000008000807308 */ /* 0x000ff00000000800 */
[----:B------:R-:W-:Y:S08]  /*ca80*/  MUFU.EX2 R182, R182 ;  /* 0x000000b600b67308 */ /* 0x000ff00000000800 */
[----:B------:R-:W-:Y:S01]  /*ca90*/  MUFU.EX2 R141, R141 ;  /* 0x0000008d008d7308 */ /* 0x000fe20000000800 */
[C---:B------:R-:W-:Y:S01]  /*caa0*/  FMUL.FTZ R11, R148.reuse, R11 ;  /* 0x0000000b940b7220 */ /* 0x040fe20000410000 */
[C---:B------:R-:W-:Y:S01]  /*cab0*/  FMUL.FTZ R10, R148.reuse, R10 ;  /* 0x0000000a940a7220 */ /* 0x040fe20000410000 */
[C---:B---3--:R-:W-:Y:S01]  /*cac0*/  FMUL.FTZ R5, R148.reuse, R5 ;  /* 0x0000000594057220 */ /* 0x048fe20000410000 */
[C---:B------:R-:W-:Y:S01]  /*cad0*/  FMUL.FTZ R4, R148.reuse, R4 ;  /* 0x0000000494047220 */ /* 0x040fe20000410000 */
[C---:B------:R-:W-:Y:S01]  /*cae0*/  FMUL.FTZ R91, R148.reuse, R91 ;  /* 0x0000005b945b7220 */ /* 0x040fe20000410000 */
[C---:B------:R-:W-:Y:S01]  /*caf0*/  FMUL.FTZ R90, R148.reuse, R90 ;  /* 0x0000005a945a7220 */ /* 0x040fe20000410000 */
[----:B------:R-:W-:Y:S01]  /*cb00*/  FMUL.FTZ R87, R148, R87 ;  /* 0x0000005794577220 */ /* 0x000fe20000410000 */
[----:B------:R-:W1:Y:S01]  /*cb10*/  MUFU.EX2 R161, R161 ;  /* 0x000000a100a17308 */ /* 0x000e620000000800 */
[----:B------:R-:W-:Y:S01]  /*cb20*/  FADD.FTZ R14, R158, R13 ;  /* 0x0000000d9e0e7221 */ /* 0x000fe20000010000 */
[----:B------:R-:W-:Y:S01]  /*cb30*/  FADD.FTZ R6, R159, R6 ;  /* 0x000000069f067221 */ /* 0x000fe20000010000 */
[C---:B------:R-:W-:Y:S01]  /*cb40*/  FMUL.FTZ R86, R148.reuse, R86 ;  /* 0x0000005694567220 */ /* 0x040fe20000410000 */
[C---:B------:R-:W-:Y:S01]  /*cb50*/  FMUL.FTZ R93, R148.reuse, R83 ;  /* 0x00000053945d7220 */ /* 0x040fe20000410000 */
[C---:B------:R-:W-:Y:S01]  /*cb60*/  FMUL.FTZ R92, R148.reuse, R82 ;  /* 0x00000052945c7220 */ /* 0x040fe20000410000 */
[C---:B------:R-:W-:Y:S01]  /*cb70*/  FMUL.FTZ R101, R148.reuse, R101 ;  /* 0x0000006594657220 */ /* 0x040fe20000410000 */
[----:B------:R-:W-:Y:S01]  /*cb80*/  FMUL.FTZ R100, R148, R100 ;  /* 0x0000006494647220 */ /* 0x000fe20000410000 */
[----:B------:R-:W3:Y:S01]  /*cb90*/  MUFU.EX2 R138, R138 ;  /* 0x0000008a008a7308 */ /* 0x000ee20000000800 */
[----:B------:R-:W-:Y:S01]  /*cba0*/  FADD.FTZ R7, R147, R14 ;  /* 0x0000000e93077221 */ /* 0x000fe20000010000 */
[----:B0-----:R-:W-:Y:S01]  /*cbb0*/  FADD.FTZ R6, R139, R6 ;  /* 0x000000068b067221 */ /* 0x001fe20000010000 */
[----:B------:R-:W4:Y:S04]  /*cbc0*/  LDL.64 R76, [R1+0x300] ;  /* 0x00030000014c7983 */ /* 0x000f280000100a00 */
[----:B------:R-:W4:Y:S01]  /*cbd0*/  LDL.64 R74, [R1+0x310] ;  /* 0x00031000014a7983 */ /* 0x000f220000100a00 */
[----:B------:R-:W0:Y:S01]  /*cbe0*/  MUFU.EX2 R163, R163 ;  /* 0x000000a300a37308 */ /* 0x000e220000000800 */
[----:B------:R-:W-:Y:S01]  /*cbf0*/  FADD.FTZ R7, R146, R7 ;  /* 0x0000000792077221 */ /* 0x000fe20000010000 */
[----:B-1----:R-:W-:Y:S01]  /*cc00*/  FADD.FTZ R13, R161, R6 ;  /* 0x00000006a10d7221 */ /* 0x002fe20000010000 */
[----:B------:R-:W4:Y:S04]  /*cc10*/  LDL.64 R72, [R1+0x330] ;  /* 0x0003300001487983 */ /* 0x000f280000100a00 */
[----:B------:R-:W4:Y:S01]  /*cc20*/  LDL.64 R58, [R1+0x3a0] ;  /* 0x0003a000013a7983 */ /* 0x000f220000100a00 */
[----:B------:R-:W1:Y:S01]  /*cc30*/  MUFU.EX2 R137, R137 ;  /* 0x0000008900897308 */ /* 0x000e620000000800 */
[----:B------:R-:W-:Y:S01]  /*cc40*/  FADD.FTZ R7, R160, R7 ;  /* 0x00000007a0077221 */ /* 0x000fe20000010000 */
[----:B---3--:R-:W-:Y:S01]  /*cc50*/  FADD.FTZ R6, R138, R13 ;  /* 0x0000000d8a067221 */ /* 0x008fe20000010000 */
[----:B------:R-:W3:Y:S04]  /*cc60*/  LDL.64 R54, [R1+0x370] ;  /* 0x0003700001367983 */ /* 0x000ee80000100a00 */
[----:B------:R-:W3:Y:S01]  /*cc70*/  LDL.64 R34, [R1+0x228] ;  /* 0x0002280001227983 */ /* 0x000ee20000100a00 */
[----:B------:R-:W1:Y:S01]  /*cc80*/  MUFU.EX2 R169, R169 ;  /* 0x000000a900a97308 */ /* 0x000e620000000800 */
[----:B------:R-:W-:Y:S01]  /*cc90*/  FADD.FTZ R14, R162, R7 ;  /* 0x00000007a20e7221 */ /* 0x000fe20000010000 */
[----:B0-----:R-:W-:Y:S01]  /*cca0*/  FADD.FTZ R6, R163, R6 ;  /* 0x00000006a3067221 */ /* 0x001fe20000010000 */
[----:B------:R-:W3:Y:S04]  /*ccb0*/  LDL.64 R62, [R1+0x380] ;  /* 0x00038000013e7983 */ /* 0x000ee80000100a00 */
[----:B------:R-:W3:Y:S01]  /*ccc0*/  LDL.64 R42, [R1+0x238] ;  /* 0x00023800012a7983 */ /* 0x000ee20000100a00 */
[----:B------:R-:W0:Y:S01]  /*ccd0*/  MUFU.EX2 R136, R136 ;  /* 0x0000008800887308 */ /* 0x000e220000000800 */
[----:B------:R-:W-:Y:S01]  /*cce0*/  FADD.FTZ R7, R131, R14 ;  /* 0x0000000e83077221 */ /* 0x000fe20000010000 */
[----:B-1----:R-:W-:Y:S01]  /*ccf0*/  FADD.FTZ R6, R137, R6 ;  /* 0x0000000689067221 */ /* 0x002fe20000010000 */
[----:B------:R-:W3:Y:S04]  /*cd00*/  LDL.64 R50, [R1+0x3e0] ;  /* 0x0003e00001327983 */ /* 0x000ee80000100a00 */
[----:B------:R-:W3:Y:S01]  /*cd10*/  LDL.64 R46, [R1+0x218] ;  /* 0x00021800012e7983 */ /* 0x000ee20000100a00 */
[----:B------:R-:W1:Y:S01]  /*cd20*/  MUFU.EX2 R171, R171 ;  /* 0x000000ab00ab7308 */ /* 0x000e620000000800 */
[----:B------:R-:W-:Y:S01]  /*cd30*/  FADD.FTZ R7, R168, R7 ;  /* 0x00000007a8077221 */ /* 0x000fe20000010000 */
[----:B------:R-:W-:Y:S01]  /*cd40*/  FADD.FTZ R13, R169, R6 ;  /* 0x00000006a90d7221 */ /* 0x000fe20000010000 */
[----:B------:R-:W3:Y:S04]  /*cd50*/  LDL.64 R38, [R1+0x258] ;  /* 0x0002580001267983 */ /* 0x000ee80000100a00 */
[----:B------:R-:W3:Y:S01]  /*cd60*/  LDL.64 R30, [R1+0x298] ;  /* 0x00029800011e7983 */ /* 0x000ee20000100a00 */
[----:B------:R-:W1:Y:S01]  /*cd70*/  MUFU.EX2 R125, R125 ;  /* 0x0000007d007d7308 */ /* 0x000e620000000800 */
[----:B------:R-:W-:Y:S01]  /*cd80*/  FADD.FTZ R6, R130, R7 ;  /* 0x0000000782067221 */ /* 0x000fe20000010000 */
[----:B0-----:R-:W-:Y:S01]  /*cd90*/  FADD.FTZ R14, R136, R13 ;  /* 0x0000000d880e7221 */ /* 0x001fe20000010000 */
[----:B------:R-:W3:Y:S05]  /*cda0*/  LDL.64 R28, [R1+0x2a8] ;  /* 0x0002a800011c7983 */ /* 0x000eea0000100a00 */
[----:B------:R-:W0:Y:S01]  /*cdb0*/  MUFU.EX2 R173, R173 ;  /* 0x000000ad00ad7308 */ /* 0x000e220000000800 */
[----:B------:R-:W-:Y:S01]  /*cdc0*/  FADD.FTZ R7, R129, R6 ;  /* 0x0000000681077221 */ /* 0x000fe20000010000 */
[----:B-1----:R-:W-:-:S06]  /*cdd0*/  FADD.FTZ R14, R171, R14 ;  /* 0x0000000eab0e7221 */ /* 0x002fcc0000010000 */
[----:B------:R-:W1:Y:S01]  /*cde0*/  MUFU.EX2 R124, R124 ;  /* 0x0000007c007c7308 */ /* 0x000e620000000800 */
[----:B------:R-:W-:Y:S01]  /*cdf0*/  FADD.FTZ R7, R170, R7 ;  /* 0x00000007aa077221 */ /* 0x000fe20000010000 */
[----:B------:R-:W-:-:S06]  /*ce00*/  FADD.FTZ R14, R125, R14 ;  /* 0x0000000e7d0e7221 */ /* 0x000fcc0000010000 */
[----:B------:R-:W1:Y:S01]  /*ce10*/  MUFU.EX2 R175, R175 ;  /* 0x000000af00af7308 */ /* 0x000e620000000800 */
[----:B------:R-:W-:Y:S01]  /*ce20*/  FADD.FTZ R6, R172, R7 ;  /* 0x00000007ac067221 */ /* 0x000fe20000010000 */
[----:B0-----:R-:W-:-:S06]  /*ce30*/  FADD.FTZ R7, R173, R14 ;  /* 0x0000000ead077221 */ /* 0x001fcc0000010000 */
        /* <DEDUP_REMOVED lines=14> */
[----:B------:R-:W-:Y:S01]  /*cf20*/  FADD.FTZ R6, R122, R7 ;  /* 0x000000077a067221 */ /* 0x000fe20000010000 */
[C---:B------:R-:W-:Y:S01]  /*cf30*/  FMUL.FTZ R9, R133.reuse, R9 ;  /* 0x0000000985097220 */ /* 0x040fe20000410000 */
[----:B------:R-:W-:Y:S01]  /*cf40*/  FMUL.FTZ R8, R133, R8 ;  /* 0x0000000885087220 */ /* 0x000fe20000410000 */
[----:B------:R-:W3:Y:S03]  /*cf50*/  LDL.64 R26, [R1+0x2b8] ;  /* 0x0002b800011a7983 */ /* 0x000ee60000100a00 */
[----:B------:R-:W1:Y:S01]  /*cf60*/  MUFU.EX2 R181, R181 ;  /* 0x000000b500b57308 */ /* 0x000e620000000800 */
[----:B------:R-:W-:Y:S01]  /*cf70*/  FFMA.FTZ R13, R21, R25, -R20 ;  /* 0x00000019150d7223 */ /* 0x000fe20000010814 */
[----:B------:R-:W-:Y:S01]  /*cf80*/  FADD.FTZ R15, R178, R15 ;  /* 0x0000000fb20f7221 */ /* 0x000fe20000010000 */
[----:B0-----:R-:W-:-:S05]  /*cf90*/  FADD.FTZ R6, R179, R6 ;  /* 0x00000006b3067221 */ /* 0x001fca0000010000 */
[----:B------:R-:W0:Y:S01]  /*cfa0*/  MUFU.EX2 R120, R120 ;  /* 0x0000007800787308 */ /* 0x000e220000000800 */
[----:B------:R-:W-:Y:S01]  /*cfb0*/  FADD.FTZ R15, R142, R15 ;  /* 0x0000000f8e0f7221 */ /* 0x000fe20000010000 */
[----:B-1----:R-:W-:-:S06]  /*cfc0*/  FADD.FTZ R6, R121, R6 ;  /* 0x0000000679067221 */ /* 0x002fcc0000010000 */
[----:B------:R-:W1:Y:S01]  /*cfd0*/  MUFU.EX2 R183, R183 ;  /* 0x000000b700b77308 */ /* 0x000e620000000800 */
[----:B------:R-:W-:Y:S01]  /*cfe0*/  FADD.FTZ R15, R180, R15 ;  /* 0x0000000fb40f7221 */ /* 0x000fe20000010000 */
[----:B------:R-:W-:Y:S01]  /*cff0*/  FADD.FTZ R7, R181, R6 ;  /* 0x00000006b5077221 */ /* 0x000fe20000010000 */
[----:B------:R-:W-:Y:S04]  /*d000*/  STL.64 [R1+0x3f0], R10 ;  /* 0x0003f00a01007387 */ /* 0x000fe80000100a00 */
[----:B------:R-:W-:Y:S01]  /*d010*/  STL.64 [R1+0x3f8], R8 ;  /* 0x0003f80801007387 */ /* 0x000fe20000100a00 */
[----:B------:R-:W1:Y:S01]  /*d020*/  MUFU.EX2 R13, R13 ;  /* 0x0000000d000d7308 */ /* 0x000e620000000800 */
[----:B------:R-:W-:Y:S01]  /*d030*/  FADD.FTZ R15, R128, R15 ;  /* 0x0000000f800f7221 */ /* 0x000fe20000010000 */
[----:B0-----:R-:W-:Y:S01]  /*d040*/  FADD.FTZ R6, R120, R7 ;  /* 0x0000000778067221 */ /* 0x001fe20000010000 */
[----:B------:R-:W-:Y:S02]  /*d050*/  STL.64 [R1+0x200], R4 ;  /* 0x0002000401007387 */ /* 0x000fe40000100a00 */
[----:B------:R-:W-:-:S02]  /*d060*/  FADD.FTZ R14, R182, R15 ;  /* 0x0000000fb60e7221 */ /* 0x000fc40000010000 */
[----:B------:R-:W-:Y:S01]  /*d070*/  STL.64 [R1+0x210], R90 ;  /* 0x0002105a01007387 */ /* 0x000fe20000100a00 */
[----:B-1----:R-:W-:Y:S01]  /*d080*/  FADD.FTZ R20, R183, R6 ;  /* 0x00000006b7147221 */ /* 0x002fe20000010000 */
[----:B------:R-:W-:Y:S02]  /*d090*/  FADD.FTZ R6, R141, R14 ;  /* 0x0000000e8d067221 */ /* 0x000fe40000010000 */
[----:B------:R-:W-:Y:S04]  /*d0a0*/  STL.64 [R1+0x220], R86 ;  /* 0x0002205601007387 */ /* 0x000fe80000100a00 */
[----:B------:R-:W-:Y:S01]  /*d0b0*/  STL.64 [R1+0x230], R92 ;  /* 0x0002305c01007387 */ /* 0x000fe20000100a00 */
[----:B------:R-:W-:-:S03]  /*d0c0*/  FADD.FTZ R7, R13, R20 ;  /* 0x000000140d077221 */ /* 0x000fc60000010000 */
[----:B------:R-:W-:Y:S04]  /*d0d0*/  STL.64 [R1+0x240], R100 ;  /* 0x0002406401007387 */ /* 0x000fe80000100a00 */
[----:B------:R0:W-:Y:S04]  /*d0e0*/  STL.64 [R1+0x1e0], R6 ;  /* 0x0001e00601007387 */ /* 0x0001e80000100a00 */
[----:B------:R-:W3:Y:S04]  /*d0f0*/  LDL.64 R24, [R1+0x278] ;  /* 0x0002780001187983 */ /* 0x000ee80000100a00 */
[----:B------:R-:W3:Y:S04]  /*d100*/  LDL.64 R20, [R1+0x2d8] ;  /* 0x0002d80001147983 */ /* 0x000ee80000100a00 */
[----:B0-----:R-:W3:Y:S04]  /*d110*/  LDL.64 R6, [R1+0x2c8] ;  /* 0x0002c80001067983 */ /* 0x001ee80000100a00 */
[----:B------:R-:W3:Y:S04]  /*d120*/  LDL.64 R14, [R1+0x2e8] ;  /* 0x0002e800010e7983 */ /* 0x000ee80000100a00 */
[----:B------:R-:W3:Y:S04]  /*d130*/  LDL.64 R10, [R1+0x2f8] ;  /* 0x0002f800010a7983 */ /* 0x000ee80000100a00 */
[----:B------:R-:W3:Y:S04]  /*d140*/  LDL.64 R8, [R1+0x308] ;  /* 0x0003080001087983 */ /* 0x000ee80000100a00 */
[----:B------:R-:W3:Y:S04]  /*d150*/  LDL.64 R4, [R1+0x318] ;  /* 0x0003180001047983 */ /* 0x000ee80000100a00 */
[----:B------:R-:W3:Y:S04]  /*d160*/  LDL.64 R82, [R1+0x328] ;  /* 0x0003280001527983 */ /* 0x000ee80000100a00 */
[----:B------:R-:W3:Y:S04]  /*d170*/  LDL.64 R86, [R1+0x338] ;  /* 0x0003380001567983 */ /* 0x000ee80000100a00 */
[----:B------:R-:W3:Y:S04]  /*d180*/  LDL.64 R90, [R1+0x348] ;  /* 0x00034800015a7983 */ /* 0x000ee80000100a00 */
[----:B------:R-:W3:Y:S04]  /*d190*/  LDL.64 R92, [R1+0x358] ;  /* 0x00035800015c7983 */ /* 0x000ee80000100a00 */
[----:B------:R-:W3:Y:S01]  /*d1a0*/  LDL.64 R100, [R1+0x368] ;  /* 0x0003680001647983 */ /* 0x000ee20000100a00 */
[C---:B------:R-:W-:Y:S01]  /*d1b0*/  FMUL.FTZ R3, R148.reuse, R3 ;  /* 0x0000000394037220 */ /* 0x040fe20000410000 */
[----:B------:R-:W-:-:S05]  /*d1c0*/  FMUL.FTZ R2, R148, R2 ;  /* 0x0000000294027220 */ /* 0x000fca0000410000 */
[----:B------:R0:W-:Y:S02]  /*d1d0*/  STL.64 [R1+0x250], R2 ;  /* 0x0002500201007387 */ /* 0x0001e40000100a00 */
[C---:B0-----:R-:W-:Y:S01]  /*d1e0*/  FMUL.FTZ R3, R148.reuse, R135 ;  /* 0x0000008794037220 */ /* 0x041fe20000410000 */
[----:B------:R-:W-:-:S05]  /*d1f0*/  FMUL.FTZ R2, R148, R134 ;  /* 0x0000008694027220 */ /* 0x000fca0000410000 */
[----:B------:R0:W-:Y:S04]  /*d200*/  STL.64 [R1+0x260], R2 ;  /* 0x0002600201007387 */ /* 0x0001e80000100a00 */
[----:B0-----:R0:W5:Y:S01]  /*d210*/  LDL.64 R2, [R1+0x1b8] ;  /* 0x0001b80001027983 */ /* 0x0011620000100a00 */
        /* <DEDUP_REMOVED lines=84> */
[----:B------:R0:W-:Y:S01]  /*d760*/  STL.64 [R1+0x270], R126 ;  /* 0x0002707e01007387 */ /* 0x0001e20000100a00 */
[----:B------:R-:W-:-:S03]  /*d770*/  LOP3.LUT R150, R150, 0x1, RZ, 0xfc, !PT ;  /* 0x0000000196967812 */ /* 0x000fc600078efcff */
[----:B------:R0:W-:Y:S04]  /*d780*/  STL.64 [R1+0x280], R102 ;  /* 0x0002806601007387 */ /* 0x0001e80000100a00 */
[----:B------:R0:W-:Y:S04]  /*d790*/  STL.64 [R1+0x290], R98 ;  /* 0x0002906201007387 */ /* 0x0001e80000100a00 */
[----:B------:R0:W-:Y:S04]  /*d7a0*/  STL.64 [R1+0x2a0], R96 ;  /* 0x0002a06001007387 */ /* 0x0001e80000100a00 */
[----:B------:R0:W-:Y:S04]  /*d7b0*/  STL.64 [R1+0x2b0], R94 ;  /* 0x0002b05e01007387 */ /* 0x0001e80000100a00 */
[----:B------:R0:W-:Y:S04]  /*d7c0*/  STL.64 [R1+0x2c0], R88 ;  /* 0x0002c05801007387 */ /* 0x0001e80000100a00 */
[----:B------:R0:W-:Y:S04]  /*d7d0*/  STL.64 [R1+0x2d0], R84 ;  /* 0x0002d05401007387 */ /* 0x0001e80000100a00 */
[----:B------:R0:W-:Y:S04]  /*d7e0*/  STL [R1+0x1d4], R149 ;  /* 0x0001d49501007387 */ /* 0x0001e80000100800 */
[----:B------:R0:W-:Y:S04]  /*d7f0*/  STL.64 [R1+0x2e0], R80 ;  /* 0x0002e05001007387 */ /* 0x0001e80000100a00 */
[----:B------:R0:W-:Y:S04]  /*d800*/  STL.64 [R1+0x2f0], R78 ;  /* 0x0002f04e01007387 */ /* 0x0001e80000100a00 */
[----:B------:R0:W-:Y:S04]  /*d810*/  STL.64 [R1+0x300], R76 ;  /* 0x0003004c01007387 */ /* 0x0001e80000100a00 */
[----:B------:R0:W-:Y:S04]  /*d820*/  STL.64 [R1+0x310], R74 ;  /* 0x0003104a01007387 */ /* 0x0001e80000100a00 */
[----:B------:R0:W-:Y:S04]  /*d830*/  STL.64 [R1+0x320], R64 ;  /* 0x0003204001007387 */ /* 0x0001e80000100a00 */
[----:B------:R0:W-:Y:S04]  /*d840*/  STL.64 [R1+0x330], R72 ;  /* 0x0003304801007387 */ /* 0x0001e80000100a00 */
[----:B------:R0:W-:Y:S01]  /*d850*/  STL.64 [R1+0x340], R70 ;  /* 0x0003404601007387 */ /* 0x0001e20000100a00 */
[C---:B------:R-:W-:Y:S01]  /*d860*/  FMUL.FTZ R27, R133.reuse, R27 ;  /* 0x0000001b851b7220 */ /* 0x040fe20000410000 */
[----:B------:R-:W-:-:S02]  /*d870*/  FMUL.FTZ R26, R133, R26 ;  /* 0x0000001a851a7220 */ /* 0x000fc40000410000 */
        /* <DEDUP_REMOVED lines=65> */
[----:B------:R-:W-:Y:S01]  /*dc90*/  ISETP.NE.AND P1, PT, R150, 0x3, PT ;  /* 0x000000039600780c */ /* 0x000fe20003f25270 */
[----:B------:R-:W-:Y:S01]  /*dca0*/  BSSY B0, `(.L_x_12003) ;  /* 0x000001b000007945 */ /* 0x000fe20003800000 */
        /* <DEDUP_REMOVED lines=24> */
[----:B0-----:R-:W-:Y:S06]  /*de30*/  @!P1 BRA `(.L_x_12004) ;  /* 0x0000000000049947 */ /* 0x001fec0003800000 */
[----:B------:R-:W-:Y:S01]  /*de40*/  BPT.TRAP 0x1 ;  /* 0x000000040000795c */ /* 0x000fe20000300000 */
.L_x_12004:
[----:B------:R-:W-:Y:S05]  /*de50*/  BSYNC B0 ;  /* 0x0000000000007941 */ /* 0x000fea0003800000 */
.L_x_12003:
        /* <DEDUP_REMOVED lines=8> */
.L_x_12006:
[----:B------:R-:W-:Y:S05]  /*dee0*/  BSYNC B0 ;  /* 0x0000000000007941 */ /* 0x000fea0003800000 */
.L_x_12005:
[----:B------:R-:W-:Y:S04]  /*def0*/  BSSY B0, `(.L_x_12007) ;  /* 0x0000004000007945 */ /* 0x000fe80003800000 */
[----:B-1----:R-:W-:Y:S05]  /*df00*/  @P0 BRA `(.L_x_12008) ;  /* 0x0000000000080947 */ /* 0x002fea0003800000 */
[----:B------:R-:W1:Y:S02]  /*df10*/  SYNCS.PHASECHK.TRANS64.TRYWAIT P0, [R2+URZ], R3 ;  /* 0x00000003020075a7 */ /* 0x000e64000800017f */
[----:B-1----:R-:W-:Y:S05]  /*df20*/  @!P0 BRA `(.L_x_12009) ;  /* 0x000001c400ac8947 */ /* 0x002fea0003800000 */
.L_x_12008:
[----:B------:R-:W-:Y:S05]  /*df30*/  BSYNC B0 ;  /* 0x0000000000007941 */ /* 0x000fea0003800000 */
.L_x_12007:
        /* <DEDUP_REMOVED lines=128> */
[----:B------:R-:W-:Y:S05]  /*e740*/  WARPSYNC.ALL ;  /* 0x0000000000007948 */ /* 0x000fea0003800000 */
[----:B01----:R-:W-:-:S02]  /*e750*/  IMAD.U32 R2, RZ, RZ, UR44 ;  /* 0x0000002cff027e24 */ /* 0x003fc4000f8e00ff */
[----:B------:R-:W-:Y:S01]  /*e760*/  IMAD.U32 R3, RZ, RZ, UR45 ;  /* 0x0000002dff037e24 */ /* 0x000fe2000f8e00ff */
[----:B------:R0:W-:Y:S06]  /*e770*/  BAR.SYNC.DEFER_BLOCKING R213, 0x100 ;  /* 0x000400d50000751d */ /* 0x0001ec0000010000 */
[----:B------:R-:W4:Y:S04]  /*e780*/  LD.E.64 R2, desc[UR42][R2.64+0x80] ;  /* 0x0000802a02027980 */ /* 0x000f28000c101b00 */
[----:B--2---:R1:W-:Y:S04]  /*e790*/  STL [R1+0x200], R4 ;  /* 0x0002000401007387 */ /* 0x0043e80000100800 */
[----:B---3--:R2:W-:Y:S04]  /*e7a0*/  STL [R1+0x2d4], R5 ;  /* 0x0002d40501007387 */ /* 0x0085e80000100800 */
[----:B-1----:R-:W3:Y:S04]  /*e7b0*/  LDL R4, [R1+0x68] ;  /* 0x0000680001047983 */ /* 0x002ee80000100800 */
[----:B--2---:R-:W2:Y:S04]  /*e7c0*/  LDL R5, [R1+0x1b8] ;  /* 0x0001b80001057983 */ /* 0x004ea80000100800 */
        /* <DEDUP_REMOVED lines=126> */
[----:B-1----:R-:W2:Y:S04]  /*efb0*/  LDL.128 R24, [R1+0x200] ;  /* 0x0002000001187983 */ /* 0x002ea80000100c00 */
[----:B----4-:R-:W4:Y:S04]  /*efc0*/  LDL.128 R28, [R1+0x210] ;  /* 0x00021000011c7983 */ /* 0x010f280000100c00 */
[----:B0-----:R-:W4:Y:S04]  /*efd0*/  LDL.128 R32, [R1+0x220] ;  /* 0x0002200001207983 */ /* 0x001f280000100c00 */
[----:B------:R-:W4:Y:S04]  /*efe0*/  LDL.128 R36, [R1+0x230] ;  /* 0x0002300001247983 */ /* 0x000f280000100c00 */
[----:B---3--:R-:W4:Y:S04]  /*eff0*/  LDL.128 R40, [R1+0x240] ;  /* 0x0002400001287983 */ /* 0x008f280000100c00 */
[----:B--2---:R-:W4:Y:S04]  /*f000*/  LDL.128 R44, [R1+0x250] ;  /* 0x00025000012c7983 */ /* 0x004f280000100c00 */
        /* <DEDUP_REMOVED lines=26> */
[----:B------:R-:W-:Y:S01]  /*f1b0*/  IMAD R2, R5, 0xc00, R2 ;  /* 0x00000c0005027824 */ /* 0x000fe200078e0202 */
[----:B------:R-:W-:-:S02]  /*f1c0*/  ISETP.NE.U32.AND P0, PT, R4, RZ, PT ;  /* 0x000000ff0400720c */ /* 0x000fc40003f05070 */
[----:B------:R-:W-:Y:S02]  /*f1d0*/  R2UR UR7, R3 ;  /* 0x00000000030772ca */ /* 0x000fe400000e0000 */
[----:B------:R-:W-:-:S09]  /*f1e0*/  R2UR UR6, R2 ;  /* 0x00000000020672ca */ /* 0x000fd200000e0000 */
[----:B------:R-:W-:Y:S01]  /*f1f0*/  VOTEU.ANY UP0, P0 ;  /* 0x00000000003f7886 */ /* 0x000fe20000000100 */
[----:B------:R-:W-:Y:S01]  /*f200*/  IMAD.MOV.U32 R5, RZ, RZ, R3 ;  /* 0x000000ffff057224 */ /* 0x000fe200078e0003 */
[----:B------:R-:W-:Y:S01]  /*f210*/  IADD3 R4, R2, 0x80, RZ ;  /* 0x0000008002047810 */ /* 0x000fe20007ffe0ff */
[----:B----4-:R-:W-:-:S06]  /*f220*/  WARPGROUP.ARRIVE ;  /* 0x00000000000079c5 */ /* 0x010fcc0000000000 */
[----:B------:R-:W-:Y:S01]  /*f230*/  HGMMA.64x256x16.F32 R24, R156, gdesc[UR4].tnspB, R24, UP0, gsb0 ;  /* 0x43e000049c187df0 */ /* 0x000fe2000b800818 */
        /* <DEDUP_REMOVED lines=120> */
[----:B------:R-:W2:Y:S01]  /*f9c0*/  LDL R5, [R1+0x28] ;  /* 0x0000280001057983 */ /* 0x000ea20000100800 */
        /* <DEDUP_REMOVED lines=36> */
[----:B------:R-:W-:Y:S02]  /*fc10*/  R2UR UR7, R3 ;  /* 0x00000000030772ca */ /* 0x000fe400000e0000 */
        /* <DEDUP_REMOVED lines=197> */
[----:B------:R0:W-:Y:S04]  /*10870*/  STL [R1+0x68], R165 ;  /* 0x000068a501007387 */ /* 0x0001e80000100800 */
[----:B------:R0:W-:Y:S04]  /*10880*/  STL [R1+0x68], R165 ;  /* 0x000068a501007387 */ /* 0x0001e80000100800 */
[----:B------:R0:W-:Y:S01]  /*10890*/  STL [R1+0x68], R165 ;  /* 0x000068a501007387 */ /* 0x0001e20000100800 */
[----:B------:R-:W-:-:S03]  /*108a0*/  LOP3.LUT R5, R5, 0x1, RZ, 0xfc, !PT ;  /* 0x0000000105057812 */ /* 0x000fc600078efcff */
        /* <DEDUP_REMOVED lines=135> */
.L_x_12011:
[----:B------:R-:W-:Y:S05]  /*11120*/  BSYNC B0 ;  /* 0x0000000000007941 */ /* 0x000fea0003800000 */
.L_x_12010:
        /* <DEDUP_REMOVED lines=11> */
.L_x_11983:
[----:B------:R-:W0:Y:S01]  /*111e0*/  LDC R3, c[0x0][0x448] ;  /* 0x00011200ff037b82 */ /* 0x000e220000000800 */
[----:B------:R-:W-:-:S07]  /*111f0*/  ULDC UR4, c[0x0][0x9dc] ;  /* 0x0002770000047ab9 */ /* 0x000fce0000000800 */
[----:B------:R-:W1:Y:S01]  /*11200*/  LDC R6, c[0x0][0x9e4] ;  /* 0x00027900ff067b82 */ /* 0x000e620000000800 */
[----:B0-----:R-:W-:Y:S01]  /*11210*/  ISETP.NE.AND P0, PT, R3, 0x1, PT ;  /* 0x000000010300780c */ /* 0x001fe20003f05270 */
[----:B------:R-:W-:-:S12]  /*11220*/  VIADD R3, R2, 0x7f ;  /* 0x0000007f02037836 */ /* 0x000fd80000000000 */
[----:B------:R-:W0:Y:S08]  /*11230*/  @P0 LDC R4, c[0x0][0x44c] ;  /* 0x00011300ff040b82 */ /* 0x000e300000000800 */
[----:B------:R-:W2:Y:S01]  /*11240*/  @P0 LDC R5, c[0x0][0x450] ;  /* 0x00011400ff050b82 */ /* 0x000ea20000000800 */
[----:B0-----:R-:W-:-:S05]  /*11250*/  @P0 IMAD.HI.U32 R2, R3, R4, RZ ;  /* 0x0000000403020227 */ /* 0x001fca00078e00ff */
[----:B--2---:R-:W-:Y:S02]  /*11260*/  @P0 SHF.R.U32.HI R3, RZ, R5, R2 ;  /* 0x00000005ff030219 */ /* 0x004fe40000011602 */
[----:B-1----:R-:W-:-:S03]  /*11270*/  ISETP.GE.AND P0, PT, R6, 0x1, PT ;  /* 0x000000010600780c */ /* 0x002fc60003f06270 */
[----:B------:R-:W-:-:S05]  /*11280*/  IMAD.IADD R3, R204, 0x1, R3 ;  /* 0x00000001cc037824 */ /* 0x000fca00078e0203 */
[----:B------:R-:W-:-:S05]  /*11290*/  IADD3 R2, R3, -UR4, RZ ;  /* 0x8000000403027c10 */ /* 0x000fca000fffe0ff */
        /* <DEDUP_REMOVED lines=11> */
.L_x_12015:
[----:B------:R-:W-:-:S13]  /*11350*/  ISETP.NE.AND P0, PT, R6, 0x1, PT ;  /* 0x000000010600780c */ /* 0x000fda0003f05270 */
[----:B------:R-:W0:Y:S02]  /*11360*/  @P0 LDC.64 R4, c[0x0][0x9e8] ;  /* 0x00027a00ff040b82 */ /* 0x000e240000000a00 */
[----:B0-----:R-:W-:-:S05]  /*11370*/  @P0 IMAD.HI.U32 R4, R3, R4, RZ ;  /* 0x0000000403040227 */ /* 0x001fca00078e00ff */
[----:B------:R-:W-:-:S07]  /*11380*/  @P0 SHF.R.U32.HI R3, RZ, R5, R4 ;  /* 0x00000005ff030219 */ /* 0x000fce0000011604 */
.L_x_12016:
[----:B------:R-:W-:Y:S05]  /*11390*/  BSYNC B0 ;  /* 0x0000000000007941 */ /* 0x000fea0003800000 */
.L_x_12014:
[----:B------:R-:W-:-:S05]  /*113a0*/  IMAD R3, R3, R6, RZ ;  /* 0x0000000603037224 */ /* 0x000fca00078e02ff */
[----:B------:R-:W-:-:S07]  /*113b0*/  VIMNMX R2, R2, R3, !PT ;  /* 0x0000000302027248 */ /* 0x000fce0007fe0100 */
.L_x_12013:
[----:B------:R-:W-:-:S04]  /*113c0*/  VIADD R2, R2, 0x5f ;  /* 0x0000005f02027836 */ /* 0x000fc80000000000 */
[----:B------:R-:W-:-:S05]  /*113d0*/  IMAD.HI R2, R2, 0x2aaaaaab, RZ ;  /* 0x2aaaaaab02027827 */ /* 0x000fca00078e02ff */
[----:B------:R-:W-:-:S04]  /*113e0*/  SHF.R.U32.HI R3, RZ, 0x1f, R2 ;  /* 0x0000001fff037819 */ /* 0x000fc80000011602 */
[----:B------:R-:W-:-:S04]  /*113f0*/  LEA.HI.SX32 R2, R2, R3, 0x1c ;  /* 0x0000000302027211 */ /* 0x000fc800078fe2ff */
[----:B------:R-:W-:-:S04]  /*11400*/  VIMNMX R165, R199, R2, !PT ;  /* 0x00000002c7a57248 */ /* 0x000fc80007fe0100 */
[----:B------:R-:W-:-:S13]  /*11410*/  ISETP.GE.AND P0, PT, R0, R165, PT ;  /* 0x000000a50000720c */ /* 0x000fda0003f06270 */
[----:B------:R-:W-:Y:S05]  /*11420*/  @!P0 BRA `(.L_x_12017) ;  /* 0x0000005800b08947 */ /* 0x000fea0003800000 */
.L_x_12036:
        /* <DEDUP_REMOVED lines=22> */
.L_x_12019:
[----:B------:R-:W-:Y:S05]  /*11590*/  BSYNC B0 ;  /* 0x0000000000007941 */ /* 0x000fea0003800000 */
.L_x_12018:
[----:B------:R-:W-:Y:S02]  /*115a0*/  IMAD.U32 R8, RZ, RZ, UR44 ;  /* 0x0000002cff087e24 */ /* 0x000fe4000f8e00ff */
[----:B------:R-:W-:-:S05]  /*115b0*/  IMAD.U32 R9, RZ, RZ, UR45 ;  /* 0x0000002dff097e24 */ /* 0x000fca000f8e00ff */
[----:B------:R-:W2:Y:S01]  /*115c0*/  LD.E.64 R2, desc[UR42][R8.64+0x18] ;  /* 0x0000182a08027980 */ /* 0x000ea2000c101b00 */
[----:B-----5:R-:W-:Y:S01]  /*115d0*/  SHF.L.U32 R5, R6, 0x1f, RZ ;  /* 0x0000001f06057819 */ /* 0x020fe200000006ff */
[----:B------:R-:W-:Y:S02]  /*115e0*/  IMAD.U32 R6, RZ, RZ, UR44 ;  /* 0x0000002cff067e24 */ /* 0x000fe4000f8e00ff */
[----:B------:R-:W-:Y:S01]  /*115f0*/  IMAD.U32 R7, RZ, RZ, UR45 ;  /* 0x0000002dff077e24 */ /* 0x000fe2000f8e00ff */
        /* <DEDUP_REMOVED lines=10> */
.L_x_12021:
[----:B------:R-:W-:Y:S05]  /*116a0*/  BSYNC B0 ;  /* 0x0000000000007941 */ /* 0x000fea0003800000 */
.L_x_12020:
[----:B------:R-:W-:Y:S04]  /*116b0*/  BSSY B0, `(.L_x_12022) ;  /* 0x000000a000007945 */ /* 0x000fe80003800000 */
[----:B------:R-:W-:Y:S05]  /*116c0*/  @P0 BRA `(.L_x_12023) ;  /* 0x0000000000200947 */ /* 0x000fea0003800000 */
[----:B------:R-:W-:Y:S02]  /*116d0*/  IMAD.U32 R2, RZ, RZ, UR44 ;  /* 0x0000002cff027e24 */ /* 0x000fe4000f8e00ff */
[----:B------:R-:W-:-:S06]  /*116e0*/  IMAD.U32 R3, RZ, RZ, UR45 ;  /* 0x0000002dff037e24 */ /* 0x000fcc000f8e00ff */
[----:B------:R-:W2:Y:S01]  /*116f0*/  LD.E.64 R2, desc[UR42][R2.64+0x18] ;  /* 0x0000182a02027980 */ /* 0x000ea2000c101b00 */
[----:B-----5:R-:W-:Y:S02]  /*11700*/  SHF.L.U32 R7, R11, 0x1f, RZ ;  /* 0x0000001f0b077819 */ /* 0x020fe400000006ff */
[----:B--2---:R-:W-:-:S04]  /*11710*/  MOV R5, R2 ;  /* 0x0000000200057202 */ /* 0x004fc80000000f00 */
[----:B------:R-:W-:-:S04]  /*11720*/  LEA R4, R10, R5, 0x3 ;  /* 0x000000050a047211 */ /* 0x000fc800078e18ff */
[----:B------:R-:W0:Y:S02]  /*11730*/  SYNCS.PHASECHK.TRANS64.TRYWAIT P0, [R4+URZ], R7 ;  /* 0x00000007040075a7 */ /* 0x000e24000800017f */
[----:B0-----:R-:W-:Y:S05]  /*11740*/  @!P0 BRA `(.L_x_12024) ;  /* 0x0000018c00b88947 */ /* 0x001fea0003800000 */
.L_x_12023:
[----:B------:R-:W-:Y:S05]  /*11750*/  BSYNC B0 ;  /* 0x0000000000007941 */ /* 0x000fea0003800000 */
.L_x_12022:
[----:B------:R-:W1:Y:S01]  /*11760*/  S2R R2, SR_TID.X ;  /* 0x0000000000027919 */ /* 0x000e620000002100 */
[----:B0-----:R-:W2:Y:S01]  /*11770*/  LDL R7, [R1+0x1b8] ;  /* 0x0001b80001077983 */ /* 0x001ea20000100800 */
[----:B-1----:R-:W-:-:S03]  /*11780*/  SHF.R.U32.HI R5, RZ, 0x7, R2 ;  /* 0x00000007ff057819 */ /* 0x002fc60000011602 */
[----:B------:R-:W2:Y:S01]  /*11790*/  LDL.64 R2, [R1+0x78] ;  /* 0x0000780001027983 */ /* 0x000ea20000100a00 */
[----:B------:R-:W-:Y:S05]  /*117a0*/  WARPSYNC.ALL ;  /* 0x0000000000007948 */ /* 0x000fea0003800000 */
[----:B------:R-:W-:Y:S01]  /*117b0*/  IADD3 R12, -R5, 0xb, RZ ;  /* 0x0000000b050c7810 */ /* 0x000fe20007ffe1ff */
        /* <DEDUP_REMOVED lines=8> */
[----:B------:R-:W-:Y:S01]  /*11840*/  VIADD R6, R2, 0x2 ;  /* 0x0000000202067836 */ /* 0x000fe20000000000 */
[----:B------:R0:W-:Y:S01]  /*11850*/  STL [R1+0x60], RZ ;  /* 0x000060ff01007387 */ /* 0x0001e20000100800 */
[----:B------:R-:W-:Y:S02]  /*11860*/  IMAD.MOV.U32 R7, RZ, RZ, R3 ;  /* 0x000000ffff077224 */ /* 0x000fe400078e0003 */
[----:B------:R-:W-:-:S05]  /*11870*/  IMAD.MOV.U32 R194, RZ, RZ, 0x1 ;  /* 0x00000001ffc27424 */ /* 0x000fca00078e00ff */
[----:B------:R0:W-:Y:S04]  /*11880*/  STL [R1+0x60], R194 ;  /* 0x000060c201007387 */ /* 0x0001e80000100800 */
[----:B------:R0:W-:Y:S04]  /*11890*/  STL [R1+0x60], R194 ;  /* 0x000060c201007387 */ /* 0x0001e80000100800 */
[----:B------:R0:W-:Y:S04]  /*118a0*/  STL [R1+0x60], R194 ;  /* 0x000060c201007387 */ /* 0x0001e80000100800 */
[----:B------:R0:W-:Y:S01]  /*118b0*/  STL [R1+0x60], R194 ;  /* 0x000060c201007387 */ /* 0x0001e20000100800 */
[----:B---3--:R-:W-:-:S02]  /*118c0*/  R2UR UR4, R14 ;  /* 0x000000000e0472ca */ /* 0x008fc400000e0000 */
[----:B------:R-:W-:Y:S01]  /*118d0*/  R2UR UR5, R15 ;  /* 0x000000000f0572ca */ /* 0x000fe200000e0000 */
[----:B----4-:R-:W-:Y:S02]  /*118e0*/  VIADD R4, R4, 0x2 ;  /* 0x0000000204047836 */ /* 0x010fe40000000000 */
[----:B------:R-:W-:Y:S02]  /*118f0*/  VIADD R8, R8, 0x4 ;  /* 0x0000000408087836 */ /* 0x000fe40000000000 */
[----:B--2---:R-:W-:-:S08]  /*11900*/  VIADD R10, R10, 0x6 ;  /* 0x000000060a0a7836 */ /* 0x004fd00000000000 */
[----:B------:R-:W-:Y:S01]  /*11910*/  HGMMA.64x96x16.F32 R24, gdesc[UR4], RZ, !UPT, gsb0 ;  /* 0x01600000041879f0 */ /* 0x000fe2000c0008ff */
[----:B------:R-:W-:Y:S02]  /*11920*/  R2UR UR6, R6 ;  /* 0x00000000060672ca */ /* 0x000fe400000e0000 */
[----:B------:R-:W-:Y:S02]  /*11930*/  R2UR UR7, R7 ;  /* 0x00000000070772ca */ /* 0x000fe400000e0000 */
[----:B------:R-:W-:Y:S01]  /*11940*/  R2UR UR4, R4 ;  /* 0x00000000040472ca */ /* 0x000fe200000e0000 */
[C---:B------:R-:W-:Y:S01]  /*11950*/  VIADD R4, R2.reuse, 0x4 ;  /* 0x0000000402047836 */ /* 0x040fe20000000000 */
[----:B------:R-:W-:Y:S01]  /*11960*/  R2UR UR5, R5 ;  /* 0x00000000050572ca */ /* 0x000fe200000e0000 */
[----:B------:R-:W-:Y:S02]  /*11970*/  IMAD.MOV.U32 R5, RZ, RZ, R3 ;  /* 0x000000ffff057224 */ /* 0x000fe400078e0003 */
[----:B------:R-:W-:Y:S01]  /*11980*/  VIADD R2, R2, 0x6 ;  /* 0x0000000602027836 */ /* 0x000fe20000000000 */
[----:B------:R-:W-:-:S02]  /*11990*/  WARPGROUP.DEPBAR.LE gsb0, 0x0 ;  /* 0x00008000000079c5 */ /* 0x000fc40000010000 */
[----:B------:R-:W-:-:S07]  /*119a0*/  WARPGROUP.ARRIVE ;  /* 0x00000000000079c5 */ /* 0x000fce0000000000 */
[----:B------:R-:W-:Y:S01]  /*119b0*/  HGMMA.64x96x16.F32 R24, gdesc[UR4], R24, gsb0 ;  /* 0x01600000041879f0 */ /* 0x000fe20008000818 */
[----:B------:R-:W-:Y:S01]  /*119c0*/  R2UR UR6, R4 ;  /* 0x00000000040672ca */ /* 0x000fe200000e0000 */
[----:B------:R-:W-:Y:S01]  /*119d0*/  IMAD.U32 R4, RZ, RZ, UR44 ;  /* 0x0000002cff047e24 */ /* 0x000fe2000f8e00ff */
[----:B------:R-:W-:Y:S01]  /*119e0*/  R2UR UR7, R5 ;  /* 0x00000000050772ca */ /* 0x000fe200000e0000 */
[----:B------:R-:W-:Y:S01]  /*119f0*/  IMAD.U32 R5, RZ, RZ, UR45 ;  /* 0x0000002dff057e24 */ /* 0x000fe2000f8e00ff */
[----:B------:R-:W-:Y:S02]  /*11a00*/  R2UR UR4, R8 ;  /* 0x00000000080472ca */ /* 0x000fe400000e0000 */
[----:B------:R-:W-:Y:S01]  /*11a10*/  R2UR UR5, R9 ;  /* 0x00000000090572ca */ /* 0x000fe200000e0000 */
[----:B------:R-:W-:Y:S02]  /*11a20*/  WARPGROUP.DEPBAR.LE gsb0, 0x0 ;  /* 0x00008000000079c5 */ /* 0x000fe40000010000 */
[----:B------:R-:W-:-:S10]  /*11a30*/  WARPGROUP.ARRIVE ;  /* 0x00000000000079c5 */ /* 0x000fd40000000000 */
[----:B------:R-:W-:Y:S01]  /*11a40*/  HGMMA.64x96x16.F32 R24, gdesc[UR4], R24, gsb0 ;  /* 0x01600000041879f0 */ /* 0x000fe20008000818 */
[----:B------:R-:W-:Y:S02]  /*11a50*/  R2UR UR6, R2 ;  /* 0x00000000020672ca */ /* 0x000fe400000e0000 */
[----:B------:R-:W-:Y:S01]  /*11a60*/  R2UR UR7, R3 ;  /* 0x00000000030772ca */ /* 0x000fe200000e0000 */
[----:B------:R0:W5:Y:S01]  /*11a70*/  LDL R2, [R1+0x1b8] ;  /* 0x0001b80001027983 */ /* 0x0001620000100800 */
[----:B------:R-:W-:Y:S02]  /*11a80*/  R2UR UR4, R10 ;  /* 0x000000000a0472ca */ /* 0x000fe400000e0000 */
[----:B------:R-:W-:Y:S01]  /*11a90*/  R2UR UR5, R11 ;  /* 0x000000000b0572ca */ /* 0x000fe200000e0000 */
[----:B------:R-:W-:Y:S02]  /*11aa0*/  WARPGROUP.DEPBAR.LE gsb0, 0x0 ;  /* 0x00008000000079c5 */ /* 0x000fe40000010000 */
[----:B------:R-:W-:-:S10]  /*11ab0*/  WARPGROUP.ARRIVE ;  /* 0x00000000000079c5 */ /* 0x000fd40000000000 */
[----:B------:R-:W-:Y:S03]  /*11ac0*/  HGMMA.64x96x16.F32 R24, gdesc[UR4], R24, gsb0 ;  /* 0x01600000041879f0 */ /* 0x000fe60008000818 */
[----:B------:R-:W-:Y:S02]  /*11ad0*/  WARPGROUP.DEPBAR.LE gsb0, 0x0 ;  /* 0x00008000000079c5 */ /* 0x000fe40000010000 */
[----:B------:R0:W-:Y:S06]  /*11ae0*/  BAR.ARV R12, 0x100 ;  /* 0x0004000c0000751d */ /* 0x0001ec0000002000 */
[----:B------:R-:W2:Y:S01]  /*11af0*/  LD.E R3, desc[UR42][R4.64] ;  /* 0x0000002a04037980 */ /* 0x000ea2000c101900 */
[----:B------:R-:W-:Y:S01]  /*11b00*/  BSSY B0, `(.L_x_12025) ;  /* 0x0000005000007945 */ /* 0x000fe20003800000 */
[----:B--2---:R-:W-:-:S04]  /*11b10*/  LOP3.LUT R3, R3, 0x1, RZ, 0xfc, !PT ;  /* 0x0000000103037812 */ /* 0x004fc800078efcff */
[----:B------:R-:W-:-:S13]  /*11b20*/  ISETP.NE.AND P0, PT, R3, 0x3, PT ;  /* 0x000000030300780c */ /* 0x000fda0003f05270 */
[----:B0-----:R-:W-:Y:S05]  /*11b30*/  @!P0 BRA `(.L_x_12026) ;  /* 0x0000000000048947 */ /* 0x001fea0003800000 */
[----:B------:R-:W-:Y:S01]  /*11b40*/  BPT.TRAP 0x1 ;  /* 0x000000040000795c */ /* 0x000fe20000300000 */
.L_x_12026:
[----:B------:R-:W-:Y:S05]  /*11b50*/  BSYNC B0 ;  /* 0x0000000000007941 */ /* 0x000fea0003800000 */
.L_x_12025:
[----:B------:R-:W-:Y:S02]  /*11b60*/  IMAD.U32 R8, RZ, RZ, UR44 ;  /* 0x0000002cff087e24 */ /* 0x000fe4000f8e00ff */
[----:B------:R-:W-:Y:S01]  /*11b70*/  IMAD.U32 R9, RZ, RZ, UR45 ;  /* 0x0000002dff097e24 */ /* 0x000fe2000f8e00ff */
[----:B------:R-:W-:-:S04]  /*11b80*/  MOV R6, UR44 ;  /* 0x0000002c00067c02 */ /* 0x000fc80008000f00 */
[----:B------:R-:W2:Y:S01]  /*11b90*/  LD.E.64 R4, desc[UR42][R8.64+0x20] ;  /* 0x0000202a08047980 */ /* 0x000ea2000c101b00 */
[----:B------:R-:W-:-:S05]  /*11ba0*/  IMAD.U32 R7, RZ, RZ, UR45 ;  /* 0x0000002dff077e24 */ /* 0x000fca000f8e00ff */
[----:B------:R-:W3:Y:S01]  /*11bb0*/  LD.E R6, desc[UR42][R6.64+0xc] ;  /* 0x00000c2a06067980 */ /* 0x000ee2000c101900 */
[----:B--2---:R-:W-:-:S05]  /*11bc0*/  MOV R3, R4 ;  /* 0x0000000400037202 */ /* 0x004fca0000000f00 */
[----:B-----5:R-:W-:-:S05]  /*11bd0*/  IMAD R3, R2, 0x8, R3 ;  /* 0x0000000802037824 */ /* 0x020fca00078e0203 */
[----:B---3--:R-:W-:-:S04]  /*11be0*/  PRMT R3, R6, 0x654, R3 ;  /* 0x0000065406037816 */ /* 0x008fc80000000003 */
[----:B------:R0:W-:Y:S01]  /*11bf0*/  SYNCS.ARRIVE.TRANS64.RED.A1T0 RZ, [R3+URZ], RZ ;  /* 0x000000ff03ff79a7 */ /* 0x0001e2000810043f */
[----:B------:R-:W2:Y:S04]  /*11c00*/  LDL.64 R4, [R1+0x1d0] ;  /* 0x0001d00001047983 */ /* 0x000ea80000100a00 */
[----:B------:R-:W3:Y:S04]  /*11c10*/  LDL R88, [R1+0x1f0] ;  /* 0x0001f00001587983 */ /* 0x000ee80000100800 */
        /* <DEDUP_REMOVED lines=72> */
[----:B0-----:R-:W-:-:S03]  /*120a0*/  FMNMX.FTZ R6, R7, R8, !PT ;  /* 0x0000000807067209 */ /* 0x001fc60007810000 */
[----:B------:R0:W-:Y:S04]  /*120b0*/  STL.64 [R1+0x1d0], R2 ;  /* 0x0001d00201007387 */ /* 0x0001e80000100a00 */
[----:B------:R1:W-:Y:S04]  /*120c0*/  STL [R1+0x1d0], R6 ;  /* 0x0001d00601007387 */ /* 0x0003e80000100800 */
[----:B------:R-:W2:Y:S04]  /*120d0*/  LDL R11, [R1+0x1d0] ;  /* 0x0001d000010b7983 */ /* 0x000ea80000100800 */
[----:B------:R-:W4:Y:S04]  /*120e0*/  LDL R10, [R1+0x1d4] ;  /* 0x0001d400010a7983 */ /* 0x000f280000100800 */
[----:B------:R-:W4:Y:S04]  /*120f0*/  LDL.64 R8, [R1+0x230] ;  /* 0x0002300001087983 */ /* 0x000f280000100a00 */
[----:B0-----:R-:W4:Y:S01]  /*12100*/  LDL.64 R2, [R1+0x240] ;  /* 0x0002400001027983 */ /* 0x001f220000100a00 */
[----:B--2---:R-:W-:-:S04]  /*12110*/  FADD.FTZ R7, R4, -R11 ;  /* 0x8000000b04077221 */ /* 0x004fc80000010000 */
[----:B---3--:R-:W-:-:S04]  /*12120*/  FMUL.FTZ R7, R7, R88 ;  /* 0x0000005807077220 */ /* 0x008fc80000410000 */
[----:B------:R1:W0:Y:S02]  /*12130*/  MUFU.EX2 R72, R7 ;  /* 0x0000000700487308 */ /* 0x0002240000000800 */
[----:B-1----:R-:W2:Y:S04]  /*12140*/  LDL.64 R6, [R1+0x250] ;  /* 0x0002500001067983 */ /* 0x002ea80000100a00 */
[----:B----4-:R-:W1:Y:S02]  /*12150*/  SHFL.BFLY PT, R13, R10, 0x2, 0x1f ;  /* 0x0c401f000a0d7f89 */ /* 0x010e6400000e0000 */
[----:B-1----:R-:W-:-:S05]  /*12160*/  FMNMX.FTZ R13, R13, R10, !PT ;  /* 0x0000000a0d0d7209 */ /* 0x002fca0007810000 */
[----:B------:R-:W1:Y:S01]  /*12170*/  SHFL.BFLY PT, R4, R13, 0x1, 0x1f ;  /* 0x0c201f000d047f89 */ /* 0x000e6200000e0000 */
[----:B------:R-:W-:-:S04]  /*12180*/  FMUL.FTZ R11, R88, R11 ;  /* 0x0000000b580b7220 */ /* 0x000fc80000410000 */
[-CC-:B------:R-:W-:Y:S01]  /*12190*/  FFMA.FTZ R132, R57, R88.reuse, -R11.reuse ;  /* 0x0000005839847223 */ /* 0x180fe2000001080b */
[-CC-:B------:R-:W-:Y:S01]  /*121a0*/  FFMA.FTZ R168, R24, R88.reuse, -R11.reuse ;  /* 0x0000005818a87223 */ /* 0x180fe2000001080b */
[----:B------:R-:W-:Y:S01]  /*121b0*/  FFMA.FTZ R78, R25, R88, -R11 ;  /* 0x00000058194e7223 */ /* 0x000fe2000001080b */
[----:B-1----:R-:W-:-:S04]  /*121c0*/  FMNMX.FTZ R79, R13, R4, !PT ;  /* 0x000000040d4f7209 */ /* 0x002fc80007810000 */
[----:B------:R-:W-:Y:S01]  /*121d0*/  MUFU.EX2 R168, R168 ;  /* 0x000000a800a87308 */ /* 0x000fe20000000800 */
[-CC-:B------:R-:W-:Y:S01]  /*121e0*/  FFMA.FTZ R170, R28, R88.reuse, -R11.reuse ;  /* 0x000000581caa7223 */ /* 0x180fe2000001080b */
[-CC-:B------:R-:W-:Y:S01]  /*121f0*/  FFMA.FTZ R73, R29, R88.reuse, -R11.reuse ;  /* 0x000000581d497223 */ /* 0x180fe2000001080b */
[-C--:B------:R-:W-:Y:S01]  /*12200*/  FFMA.FTZ R160, R32, R88.reuse, -R11 ;  /* 0x0000005820a07223 */ /* 0x080fe2000001080b */
[-C--:B------:R-:W-:Y:S01]  /*12210*/  FMUL.FTZ R57, R79, R88.reuse ;  /* 0x000000584f397220 */ /* 0x080fe20000410000 */
[----:B------:R-:W-:Y:S01]  /*12220*/  FADD.FTZ R5, R5, -R79 ;  /* 0x8000004f05057221 */ /* 0x000fe20000010000 */
[-CC-:B------:R-:W-:Y:S01]  /*12230*/  FFMA.FTZ R74, R33, R88.reuse, -R11.reuse ;  /* 0x00000058214a7223 */ /* 0x180fe2000001080b */
[-C--:B------:R-:W-:Y:S01]  /*12240*/  FFMA.FTZ R162, R36, R88.reuse, -R11 ;  /* 0x0000005824a27223 */ /* 0x080fe2000001080b */
[-CC-:B------:R-:W-:Y:S01]  /*12250*/  FFMA.FTZ R169, R26, R88.reuse, -R57.reuse ;  /* 0x000000581aa97223 */ /* 0x180fe20000010839 */
[----:B------:R-:W-:Y:S01]  /*12260*/  FMUL.FTZ R5, R88, R5 ;  /* 0x0000000558057220 */ /* 0x000fe20000410000 */
[-CC-:B------:R-:W-:Y:S01]  /*12270*/  FFMA.FTZ R144, R27, R88.reuse, -R57.reuse ;  /* 0x000000581b907223 */ /* 0x180fe20000010839 */
[-CC-:B------:R-:W-:Y:S01]  /*12280*/  FFMA.FTZ R171, R30, R88.reuse, -R57.reuse ;  /* 0x000000581eab7223 */ /* 0x180fe20000010839 */
[----:B------:R-:W-:Y:S01]  /*12290*/  MUFU.EX2 R78, R78 ;  /* 0x0000004e004e7308 */ /* 0x000fe20000000800 */
[-CC-:B------:R-:W-:Y:S01]  /*122a0*/  FFMA.FTZ R145, R31, R88.reuse, -R57.reuse ;  /* 0x000000581f917223 */ /* 0x180fe20000010839 */
[-CC-:B------:R-:W-:Y:S01]  /*122b0*/  FFMA.FTZ R161, R34, R88.reuse, -R57.reuse ;  /* 0x0000005822a17223 */ /* 0x180fe20000010839 */
[-C--:B------:R-:W-:Y:S01]  /*122c0*/  FFMA.FTZ R146, R35, R88.reuse, -R57 ;  /* 0x0000005823927223 */ /* 0x080fe20000010839 */
[-CC-:B------:R-:W-:Y:S01]  /*122d0*/  FFMA.FTZ R75, R37, R88.reuse, -R11.reuse ;  /* 0x00000058254b7223 */ /* 0x180fe2000001080b */
[-CC-:B------:R-:W-:Y:S01]  /*122e0*/  FFMA.FTZ R156, R40, R88.reuse, -R11.reuse ;  /* 0x00000058289c7223 */ /* 0x180fe2000001080b */
[-CC-:B------:R-:W-:Y:S01]  /*122f0*/  FFMA.FTZ R76, R41, R88.reuse, -R11.reuse ;  /* 0x00000058294c7223 */ /* 0x180fe2000001080b */
[-C--:B------:R-:W-:Y:S01]  /*12300*/  FFMA.FTZ R77, R45, R88.reuse, -R11 ;  /* 0x000000582d4d7223 */ /* 0x080fe2000001080b */
[----:B------:R-:W-:Y:S01]  /*12310*/  MUFU.EX2 R142, R5 ;  /* 0x00000005008e7308 */ /* 0x000fe20000000800 */
        /* <DEDUP_REMOVED lines=11> */
[----:B------:R-:W-:Y:S01]  /*123d0*/  FFMA.FTZ R133, R69, R88, -R11 ;  /* 0x0000005845857223 */ /* 0x000fe2000001080b */
[C---:B0-----:R-:W-:Y:S01]  /*123e0*/  FMUL.FTZ R101, R72.reuse, R101 ;  /* 0x0000006548657220 */ /* 0x041fe20000410000 */
[C---:B------:R-:W-:Y:S01]  /*123f0*/  FMUL.FTZ R100, R72.reuse, R100 ;  /* 0x0000006448647220 */ /* 0x040fe20000410000 */
[C---:B------:R-:W-:Y:S01]  /*12400*/  FMUL.FTZ R83, R72.reuse, R83 ;  /* 0x0000005348537220 */ /* 0x040fe20000410000 */
[----:B------:R-:W0:Y:S01]  /*12410*/  MUFU.EX2 R144, R144 ;  /* 0x0000009000907308 */ /* 0x000e220000000800 */
        /* <DEDUP_REMOVED lines=8> */
[----:B------:R-:W4:Y:S04]  /*124a0*/  LDL.64 R12, [R1+0x2a0] ;  /* 0x0002a000010c7983 */ /* 0x000f280000100a00 */
[----:B------:R-:W4:Y:S03]  /*124b0*/  LDL.64 R24, [R1+0x2e0] ;  /* 0x0002e00001187983 */ /* 0x000f260000100a00 */
[----:B------:R-:W3:Y:S01]  /*124c0*/  MUFU.EX2 R170, R170 ;  /* 0x000000aa00aa7308 */ /* 0x000ee20000000800 */
[----:B-1----:R-:W-:Y:S01]  /*124d0*/  FFMA.FTZ R39, R15, R142, R169 ;  /* 0x0000008e0f277223 */ /* 0x002fe200000100a9 */
[----:B------:R-:W-:Y:S01]  /*124e0*/  FFMA.FTZ R163, R38, R88, -R57 ;  /* 0x0000005826a37223 */ /* 0x000fe20000010839 */
[----:B------:R-:W4:Y:S05]  /*124f0*/  LDL.64 R28, [R1+0x300] ;  /* 0x00030000011c7983 */ /* 0x000f2a0000100a00 */
[----:B------:R-:W-:Y:S01]  /*12500*/  MUFU.EX2 R73, R73 ;  /* 0x0000004900497308 */ /* 0x000fe20000000800 */
[----:B------:R-:W-:-:S07]  /*12510*/  FFMA.FTZ R35, R72, R14, R168 ;  /* 0x0000000e48237223 */ /* 0x000fce00000100a8 */
        /* <DEDUP_REMOVED lines=10> */
[----:B------:R-:W-:Y:S01]  /*125c0*/  FADD.FTZ R39, R78, R35 ;  /* 0x000000234e277221 */ /* 0x000fe20000010000 */
[-CC-:B------:R-:W-:Y:S01]  /*125d0*/  FFMA.FTZ R138, R55, R88.reuse, -R57.reuse ;  /* 0x00000058378a7223 */ /* 0x180fe20000010839 */
[-CC-:B------:R-:W-:Y:S01]  /*125e0*/  FFMA.FTZ R139, R59, R88.reuse, -R57.reuse ;  /* 0x000000583b8b7223 */ /* 0x180fe20000010839 */
[-CC-:B------:R-:W-:Y:S01]  /*125f0*/  FFMA.FTZ R173, R58, R88.reuse, -R57.reuse ;  /* 0x000000583aad7223 */ /* 0x180fe20000010839 */
[----:B------:R-:W-:-:S02]  /*12600*/  FFMA.FTZ R175, R62, R88, -R57 ;  /* 0x000000583eaf7223 */ /* 0x000fc40000010839 */
[----:B------:R-:W-:Y:S01]  /*12610*/  MUFU.EX2 R132, R132 ;  /* 0x0000008400847308 */ /* 0x000fe20000000800 */
[-CC-:B------:R-:W-:Y:S01]  /*12620*/  FFMA.FTZ R141, R63, R88.reuse, -R57.reuse ;  /* 0x000000583f8d7223 */ /* 0x180fe20000010839 */
[-CC-:B------:R-:W-:Y:S01]  /*12630*/  FFMA.FTZ R148, R66, R88.reuse, -R57.reuse ;  /* 0x0000005842947223 */ /* 0x180fe20000010839 */
[-CC-:B------:R-:W-:Y:S01]  /*12640*/  FFMA.FTZ R181, R67, R88.reuse, -R57.reuse ;  /* 0x0000005843b57223 */ /* 0x180fe20000010839 */
[-CC-:B------:R-:W-:Y:S01]  /*12650*/  FFMA.FTZ R183, R70, R88.reuse, -R57.reuse ;  /* 0x0000005846b77223 */ /* 0x180fe20000010839 */
[----:B------:R-:W-:Y:S01]  /*12660*/  FFMA.FTZ R140, R71, R88, -R57 ;  /* 0x00000058478c7223 */ /* 0x000fe20000010839 */
[----:B------:R-:W4:Y:S02]  /*12670*/  LDL.64 R26, [R1+0x2f0] ;  /* 0x0002f000011a7983 */ /* 0x000f240000100a00 */
[----:B------:R-:W0:Y:S01]  /*12680*/  MUFU.EX2 R161, R161 ;  /* 0x000000a100a17308 */ /* 0x000e220000000800 */
[----:B---3--:R-:W-:Y:S01]  /*12690*/  FADD.FTZ R42, R171, R38 ;  /* 0x00000026ab2a7221 */ /* 0x008fe20000010000 */
[----:B------:R-:W-:Y:S01]  /*126a0*/  FADD.FTZ R40, R170, R39 ;  /* 0x00000027aa287221 */ /* 0x000fe20000010000 */
[----:B------:R-:W3:Y:S04]  /*126b0*/  LDL.64 R36, [R1+0x280] ;  /* 0x0002800001247983 */ /* 0x000ee80000100a00 */
[----:B------:R-:W4:Y:S01]  /*126c0*/  LDL.64 R4, [R1+0x2b0] ;  /* 0x0002b00001047983 */ /* 0x000f220000100a00 */
[----:B------:R-:W0:Y:S03]  /*126d0*/  MUFU.EX2 R146, R146 ;  /* 0x0000009200927308 */ /* 0x000e260000000800 */
[----:B------:R-:W4:Y:S04]  /*126e0*/  LDL.64 R32, [R1+0x320] ;  /* 0x0003200001207983 */ /* 0x000f280000100a00 */
[----:B------:R-:W4:Y:S01]  /*126f0*/  LDL.64 R30, [R1+0x310] ;  /* 0x00031000011e7983 */ /* 0x000f220000100a00 */
[----:B------:R-:W0:Y:S01]  /*12700*/  MUFU.EX2 R74, R74 ;  /* 0x0000004a004a7308 */ /* 0x000e220000000800 */
[----:B-1----:R-:W-:Y:S01]  /*12710*/  FADD.FTZ R42, R145, R42 ;  /* 0x0000002a912a7221 */ /* 0x002fe20000010000 */
[----:B------:R-:W-:-:S06]  /*12720*/  FADD.FTZ R43, R73, R40 ;  /* 0x00000028492b7221 */ /* 0x000fcc0000010000 */
[----:B------:R-:W-:Y:S08]  /*12730*/  MUFU.EX2 R162, R162 ;  /* 0x000000a200a27308 */ /* 0x000ff00000000800 */
[----:B------:R-:W-:Y:S08]  /*12740*/  MUFU.EX2 R147, R147 ;  /* 0x0000009300937308 */ /* 0x000ff00000000800 */
[----:B------:R-:W-:Y:S08]  /*12750*/  MUFU.EX2 R75, R75 ;  /* 0x0000004b004b7308 */ /* 0x000ff00000000800 */
[----:B------:R-:W-:Y:S08]  /*12760*/  MUFU.EX2 R156, R156 ;  /* 0x0000009c009c7308 */ /* 0x000ff00000000800 */
[----:B------:R-:W-:Y:S08]  /*12770*/  MUFU.EX2 R76, R76 ;  /* 0x0000004c004c7308 */ /* 0x000ff00000000800 */
[----:B------:R-:W-:Y:S08]  /*12780*/  MUFU.EX2 R158, R158 ;  /* 0x0000009e009e7308 */ /* 0x000ff00000000800 */
[----:B------:R-:W-:Y:S01]  /*12790*/  MUFU.EX2 R77, R77 ;  /* 0x0000004d004d7308 */ /* 0x000fe20000000800 */
[----:B------:R-:W-:-:S07]  /*127a0*/  FFMA.FTZ R49, R61, R88, -R11 ;  /* 0x000000583d317223 */ /* 0x000fce000001080b */
[----:B------:R-:W-:Y:S01]  /*127b0*/  MUFU.EX2 R178, R178 ;  /* 0x000000b200b27308 */ /* 0x000fe20000000800 */
[----:B------:R-:W-:Y:S01]  /*127c0*/  FFMA.FTZ R48, R64, R88, -R11 ;  /* 0x0000005840307223 */ /* 0x000fe2000001080b */
[C---:B------:R-:W-:Y:S01]  /*127d0*/  FMUL.FTZ R81, R142.reuse, R81 ;  /* 0x000000518e517220 */ /* 0x040fe20000410000 */
[----:B------:R-:W-:Y:S01]  /*127e0*/  FMUL.FTZ R80, R142, R80 ;  /* 0x000000508e507220 */ /* 0x000fe20000410000 */
[----:B------:R-:W4:Y:S04]  /*127f0*/  LDL.64 R68, [R1+0x248] ;  /* 0x0002480001447983 */ /* 0x000f280000100a00 */
[----:B------:R-:W1:Y:S01]  /*12800*/  MUFU.EX2 R163, R163 ;  /* 0x000000a300a37308 */ /* 0x000e620000000800 */
[----:B0-----:R-:W-:Y:S01]  /*12810*/  FADD.FTZ R47, R161, R42 ;  /* 0x0000002aa12f7221 */ /* 0x001fe20000010000 */
[----:B------:R-:W-:-:S06]  /*12820*/  FADD.FTZ R45, R160, R43 ;  /* 0x0000002ba02d7221 */ /* 0x000fcc0000010000 */
[----:B------:R-:W-:Y:S01]  /*12830*/  MUFU.EX2 R176, R176 ;  /* 0x000000b000b07308 */ /* 0x000fe20000000800 */
[----:B------:R-:W-:Y:S01]  /*12840*/  FADD.FTZ R46, R146, R47 ;  /* 0x0000002f922e7221 */ /* 0x000fe20000010000 */
        /* <DEDUP_REMOVED lines=8> */
[C---:B--2---:R-:W-:Y:S01]  /*128d0*/  FMUL.FTZ R113, R72.reuse, R7 ;  /* 0x0000000748717220 */ /* 0x044fe20000410000 */
[----:B------:R-:W-:Y:S01]  /*128e0*/  FMUL.FTZ R112, R72, R6 ;  /* 0x0000000648707220 */ /* 0x000fe20000410000 */
[----:B------:R0:W-:Y:S04]  /*128f0*/  STL.64 [R1+0x3f0], R100 ;  /* 0x0003f06401007387 */ /* 0x0001e80000100a00 */
[----:B------:R-:W-:Y:S01]  /*12900*/  STL.64 [R1+0x200], R82 ;  /* 0x0002005201007387 */ /* 0x000fe20000100a00 */
[----:B------:R-:W2:Y:S01]  /*12910*/  MUFU.EX2 R143, R143 ;  /* 0x0000008f008f7308 */ /* 0x000ea20000000800 */
[----:B-1----:R-:W-:Y:S01]  /*12920*/  FADD.FTZ R52, R163, R46 ;  /* 0x0000002ea3347221 */ /* 0x002fe20000010000 */
[----:B------:R-:W-:Y:S01]  /*12930*/  FADD.FTZ R50, R162, R47 ;  /* 0x0000002fa2327221 */ /* 0x000fe20000010000 */
[----:B------:R-:W-:Y:S04]  /*12940*/  STL.64 [R1+0x210], R84 ;  /* 0x0002105401007387 */ /* 0x000fe80000100a00 */
[----:B------:R-:W-:Y:S01]  /*12950*/  STL.64 [R1+0x220], R86 ;  /* 0x0002205601007387 */ /* 0x000fe20000100a00 */
[----:B------:R-:W1:Y:S01]  /*12960*/  MUFU.EX2 R157, R157 ;  /* 0x0000009d009d7308 */ /* 0x000e620000000800 */
[----:B------:R-:W-:Y:S01]  /*12970*/  FADD.FTZ R52, R147, R52 ;  /* 0x0000003493347221 */ /* 0x000fe20000010000 */
[----:B------:R-:W-:Y:S01]  /*12980*/  FADD.FTZ R53, R75, R50 ;  /* 0x000000324b357221 */ /* 0x000fe20000010000 */
[----:B------:R-:W-:Y:S04]  /*12990*/  STL.64 [R1+0x230], R110 ;  /* 0x0002306e01007387 */ /* 0x000fe80000100a00 */
[----:B------:R-:W4:Y:S01]  /*129a0*/  LDL.64 R14, [R1+0x2c0] ;  /* 0x0002c000010e7983 */ /* 0x000f220000100a00 */
[----:B------:R-:W0:Y:S01]  /*129b0*/  MUFU.EX2 R159, R159 ;  /* 0x0000009f009f7308 */ /* 0x000e220000000800 */
[----:B--2---:R-:W-:Y:S01]  /*129c0*/  FADD.FTZ R54, R143, R52 ;  /* 0x000000348f367221 */ /* 0x004fe20000010000 */
[----:B------:R-:W-:Y:S01]  /*129d0*/  FADD.FTZ R55, R156, R53 ;  /* 0x000000359c377221 */ /* 0x000fe20000010000 */
[----:B------:R-:W2:Y:S04]  /*129e0*/  LDL.64 R10, [R1+0x290] ;  /* 0x00029000010a7983 */ /* 0x000ea80000100a00 */
[----:B------:R-:W2:Y:S01]  /*129f0*/  LDL.64 R8, [R1+0x358] ;  /* 0x0003580001087983 */ /* 0x000ea20000100a00 */
[----:B------:R-:W0:Y:S01]  /*12a00*/  MUFU.EX2 R136, R136 ;  /* 0x0000008800887308 */ /* 0x000e220000000800 */
[----:B-1----:R-:W-:Y:S01]  /*12a10*/  FADD.FTZ R56, R157, R54 ;  /* 0x000000369d387221 */ /* 0x002fe20000010000 */
[----:B------:R-:W-:Y:S01]  /*12a20*/  FADD.FTZ R59, R76, R55 ;  /* 0x000000374c3b7221 */ /* 0x000fe20000010000 */
[----:B------:R-:W2:Y:S04]  /*12a30*/  LDL.64 R34, [R1+0x330] ;  /* 0x0003300001227983 */ /* 0x000ea80000100a00 */
[----:B------:R-:W2:Y:S01]  /*12a40*/  LDL.64 R38, [R1+0x340] ;  /* 0x0003400001267983 */ /* 0x000ea20000100a00 */
[----:B------:R-:W1:Y:S01]  /*12a50*/  MUFU.EX2 R177, R177 ;  /* 0x000000b100b17308 */ /* 0x000e620000000800 */
[----:B0-----:R-:W-:Y:S01]  /*12a60*/  FADD.FTZ R61, R159, R56 ;  /* 0x000000389f3d7221 */ /* 0x001fe20000010000 */
[----:B------:R-:W-:Y:S01]  /*12a70*/  FADD.FTZ R56, R158, R59 ;  /* 0x0000003b9e387221 */ /* 0x000fe20000010000 */
[----:B------:R-:W2:Y:S05]  /*12a80*/  LDL.64 R40, [R1+0x350] ;  /* 0x0003500001287983 */ /* 0x000eaa0000100a00 */
[----:B------:R-:W0:Y:S01]  /*12a90*/  MUFU.EX2 R137, R137 ;  /* 0x0000008900897308 */ /* 0x000e220000000800 */
[----:B------:R-:W-:Y:S01]  /*12aa0*/  FADD.FTZ R58, R136, R61 ;  /* 0x0000003d883a7221 */ /* 0x000fe20000010000 */
[----:B------:R-:W-:Y:S01]  /*12ab0*/  FADD.FTZ R59, R77, R56 ;  /* 0x000000384d3b7221 */ /* 0x000fe20000010000 */
[----:B------:R-:W2:Y:S05]  /*12ac0*/  LDL.64 R62, [R1+0x218] ;  /* 0x00021800013e7983 */ /* 0x000eaa0000100a00 */
[----:B------:R-:W0:Y:S01]  /*12ad0*/  MUFU.EX2 R179, R179 ;  /* 0x000000b300b37308 */ /* 0x000e220000000800 */
[----:B-1----:R-:W-:Y:S01]  /*12ae0*/  FADD.FTZ R58, R177, R58 ;  /* 0x0000003ab13a7221 */ /* 0x002fe20000010000 */
[----:B------:R-:W-:-:S06]  /*12af0*/  FADD.FTZ R59, R176, R59 ;  /* 0x0000003bb03b7221 */ /* 0x000fcc0000010000 */
[----:B------:R-:W1:Y:S01]  /*12b00*/  MUFU.EX2 R138, R138 ;  /* 0x0000008a008a7308 */ /* 0x000e620000000800 */
[----:B0-----:R-:W-:Y:S01]  /*12b10*/  FADD.FTZ R58, R137, R58 ;  /* 0x0000003a893a7221 */ /* 0x001fe20000010000 */
[----:B------:R-:W-:-:S06]  /*12b20*/  FADD.FTZ R59, R130, R59 ;  /* 0x0000003b823b7221 */ /* 0x000fcc0000010000 */
[----:B------:R-:W0:Y:S01]  /*12b30*/  MUFU.EX2 R173, R173 ;  /* 0x000000ad00ad7308 */ /* 0x000e220000000800 */
[----:B------:R-:W-:Y:S01]  /*12b40*/  FADD.FTZ R61, R179, R58 ;  /* 0x0000003ab33d7221 */ /* 0x000fe20000010000 */
[----:B------:R-:W-:-:S06]  /*12b50*/  FADD.FTZ R60, R178, R59 ;  /* 0x0000003bb23c7221 */ /* 0x000fcc0000010000 */
[----:B------:R-:W0:Y:S01]  /*12b60*/  MUFU.EX2 R139, R139 ;  /* 0x0000008b008b7308 */ /* 0x000e220000000800 */
[----:B-1----:R-:W-:Y:S01]  /*12b70*/  FADD.FTZ R64, R138, R61 ;  /* 0x0000003d8a407221 */ /* 0x002fe20000010000 */
[----:B------:R-:W-:-:S06]  /*12b80*/  FADD.FTZ R65, R131, R60 ;  /* 0x0000003c83417221 */ /* 0x000fcc0000010000 */
[----:B------:R-:W1:Y:S01]  /*12b90*/  MUFU.EX2 R175, R175 ;  /* 0x000000af00af7308 */ /* 0x000e620000000800 */
[----:B0-----:R-:W-:Y:S01]  /*12ba0*/  FADD.FTZ R66, R173, R64 ;  /* 0x00000040ad427221 */ /* 0x001fe20000010000 */
[----:B------:R-:W-:-:S06]  /*12bb0*/  FADD.FTZ R67, R172, R65 ;  /* 0x00000041ac437221 */ /* 0x000fcc0000010000 */
[----:B------:R-:W-:Y:S08]  /*12bc0*/  MUFU.EX2 R49, R49 ;  /* 0x0000003100317308 */ /* 0x000ff00000000800 */
[----:B------:R-:W0:Y:S01]  /*12bd0*/  MUFU.EX2 R141, R141 ;  /* 0x0000008d008d7308 */ /* 0x000e220000000800 */
[----:B------:R-:W-:Y:S01]  /*12be0*/  FADD.FTZ R70, R139, R66 ;  /* 0x000000428b467221 */ /* 0x000fe20000010000 */
[----:B------:R-:W-:-:S06]  /*12bf0*/  FADD.FTZ R71, R132, R67 ;  /* 0x0000004384477221 */ /* 0x000fcc0000010000 */
[----:B------:R-:W-:Y:S08]  /*12c00*/  MUFU.EX2 R48, R48 ;  /* 0x0000003000307308 */ /* 0x000ff00000000800 */
        /* <DEDUP_REMOVED lines=9> */
[----:B------:R-:W3:Y:S01]  /*12ca0*/  MUFU.EX2 R140, R140 ;  /* 0x0000008c008c7308 */ /* 0x000ee20000000800 */
[----:B-1----:R-:W-:Y:S01]  /*12cb0*/  FADD.FTZ R98, R181, R94 ;  /* 0x0000005eb5627221 */ /* 0x002fe20000010000 */
[----:B------:R-:W-:Y:S01]  /*12cc0*/  FADD.FTZ R99, R180, R95 ;  /* 0x0000005fb4637221 */ /* 0x000fe20000010000 */
[----:B------:R-:W-:Y:S03]  /*12cd0*/  STL.64 [R1+0x3f8], R80 ;  /* 0x0003f85001007387 */ /* 0x000fe60000100a00 */
[----:B------:R-:W-:Y:S01]  /*12ce0*/  FADD.FTZ R102, R182, R99 ;  /* 0x00000063b6667221 */ /* 0x000fe20000010000 */
[----:B------:R-:W-:Y:S01]  /*12cf0*/  STL.64 [R1+0x250], R112 ;  /* 0x0002507001007387 */ /* 0x000fe20000100a00 */
[----:B0-----:R-:W-:Y:S02]  /*12d00*/  FADD.FTZ R103, R183, R98 ;  /* 0x00000062b7677221 */ /* 0x001fe40000010000 */
[----:B------:R-:W-:Y:S01]  /*12d10*/  FADD.FTZ R102, R133, R102 ;  /* 0x0000006685667221 */ /* 0x000fe20000010000 */
[----:B------:R-:W2:Y:S04]  /*12d20*/  LDL.64 R42, [R1+0x360] ;  /* 0x00036000012a7983 */ /* 0x000ea80000100a00 */
[----:B------:R-:W2:Y:S01]  /*12d30*/  LDL.64 R44, [R1+0x370] ;  /* 0x00037000012c7983 */ /* 0x000ea20000100a00 */
[----:B---3--:R-:W-:-:S03]  /*12d40*/  FADD.FTZ R103, R140, R103 ;  /* 0x000000678c677221 */ /* 0x008fc60000010000 */
[----:B------:R-:W3:Y:S04]  /*12d50*/  LDL.64 R46, [R1+0x380] ;  /* 0x00038000012e7983 */ /* 0x000ee80000100a00 */
[----:B------:R0:W-:Y:S04]  /*12d60*/  STL.64 [R1+0x1e0], R102 ;  /* 0x0001e06601007387 */ /* 0x0001e80000100a00 */
        /* <DEDUP_REMOVED lines=55> */
[----:B------:R-:W-:Y:S01]  /*130e0*/  FMUL.FTZ R96, R142, R96 ;  /* 0x000000608e607220 */ /* 0x000fe20000410000 */
[C---:B------:R-:W-:Y:S01]  /*130f0*/  FMUL.FTZ R15, R72.reuse, R15 ;  /* 0x0000000f480f7220 */ /* 0x040fe20000410000 */
[----:B------:R-:W-:Y:S01]  /*13100*/  FMUL.FTZ R14, R72, R14 ;  /* 0x0000000e480e7220 */ /* 0x000fe20000410000 */
[C---:B------:R-:W-:Y:S01]  /*13110*/  FMUL.FTZ R105, R142.reuse, R105 ;  /* 0x000000698e697220 */ /* 0x040fe20000410000 */
[----:B------:R-:W-:Y:S01]  /*13120*/  FMUL.FTZ R104, R142, R104 ;  /* 0x000000688e687220 */ /* 0x000fe20000410000 */
[C---:B--2---:R-:W-:Y:S01]  /*13130*/  FMUL.FTZ R11, R72.reuse, R11 ;  /* 0x0000000b480b7220 */ /* 0x044fe20000410000 */
[----:B------:R-:W-:Y:S01]  /*13140*/  FMUL.FTZ R10, R72, R10 ;  /* 0x0000000a480a7220 */ /* 0x000fe20000410000 */
[C---:B------:R-:W-:Y:S01]  /*13150*/  FMUL.FTZ R107, R142.reuse, R107 ;  /* 0x0000006b8e6b7220 */ /* 0x040fe20000410000 */
[C---:B------:R-:W-:Y:S01]  /*13160*/  FMUL.FTZ R106, R142.reuse, R106 ;  /* 0x0000006a8e6a7220 */ /* 0x040fe20000410000 */
        /* <DEDUP_REMOVED lines=53> */
[C---:B---3--:R-:W-:Y:S01]  /*134c0*/  FMUL.FTZ R47, R72.reuse, R47 ;  /* 0x0000002f482f7220 */ /* 0x048fe20000410000 */
        /* <DEDUP_REMOVED lines=107> */
.L_x_12028:
[----:B------:R-:W-:Y:S05]  /*13b80*/  BSYNC B0 ;  /* 0x0000000000007941 */ /* 0x000fea0003800000 */
.L_x_12027:
        /* <DEDUP_REMOVED lines=8> */
.L_x_12030:
[----:B------:R-:W-:Y:S05]  /*13c10*/  BSYNC B0 ;  /* 0x0000000000007941 */ /* 0x000fea0003800000 */
.L_x_12029:
[----:B------:R-:W-:Y:S04]  /*13c20*/  BSSY B0, `(.L_x_12031) ;  /* 0x0000004000007945 */ /* 0x000fe80003800000 */
[----:B-1----:R-:W-:Y:S05]  /*13c30*/  @P0 BRA `(.L_x_12032) ;  /* 0x0000000000080947 */ /* 0x002fea0003800000 */
[----:B------:R-:W1:Y:S02]  /*13c40*/  SYNCS.PHASECHK.TRANS64.TRYWAIT P0, [R2+URZ], R3 ;  /* 0x00000003020075a7 */ /* 0x000e64000800017f */
[----:B-1----:R-:W-:Y:S05]  /*13c50*/  @!P0 BRA `(.L_x_12033) ;  /* 0x0000016800888947 */ /* 0x002fea0003800000 */
.L_x_12032:
[----:B------:R-:W-:Y:S05]  /*13c60*/  BSYNC B0 ;  /* 0x0000000000007941 */ /* 0x000fea0003800000 */
.L_x_12031:
        /* <DEDUP_REMOVED lines=263> */
[----:B-1----:R-:W2:Y:S04]  /*14ce0*/  LDL.128 R24, [R1+0x200] ;  /* 0x0002000001187983 */ /* 0x002ea80000100c00 */
[----:B----4-:R-:W4:Y:S04]  /*14cf0*/  LDL.128 R28, [R1+0x210] ;  /* 0x00021000011c7983 */ /* 0x010f280000100c00 */
[----:B0-----:R-:W4:Y:S04]  /*14d00*/  LDL.128 R32, [R1+0x220] ;  /* 0x0002200001207983 */ /* 0x001f280000100c00 */
        /* <DEDUP_REMOVED lines=34> */
[----:B------:R-:W-:Y:S02]  /*14f30*/  VIADD R4, R2, 0x80 ;  /* 0x0000008002047836 */ /* 0x000fe40000000000 */
[----:B------:R-:W-:Y:S01]  /*14f40*/  IMAD.MOV.U32 R5, RZ, RZ, R3 ;  /* 0x000000ffff057224 */ /* 0x000fe200078e0003 */
        /* <DEDUP_REMOVED lines=121> */
[----:B------:R-:W-:Y:S01]  /*156e0*/  IADD3 R2, R2, 0x280, RZ ;  /* 0x0000028002027810 */ /* 0x000fe20007ffe0ff */
        /* <DEDUP_REMOVED lines=110> */
[----:B---3--:R-:W3:Y:S04]  /*15dd0*/  LDL R76, [R1+0x20c] ;  /* 0x00020c00014c7983 */ /* 0x008ee80000100800 */
[----:B------:R-:W3:Y:S04]  /*15de0*/  LDL R4, [R1+0x210] ;  /* 0x0002100001047983 */ /* 0x000ee80000100800 */
[----:B------:R-:W3:Y:S04]  /*15df0*/  LDL R78, [R1+0x214] ;  /* 0x00021400014e7983 */ /* 0x000ee80000100800 */
[----:B----4-:R-:W4:Y:S04]  /*15e00*/  LDL R80, [R1+0x218] ;  /* 0x0002180001507983 */ /* 0x010f280000100800 */
[----:B------:R-:W4:Y:S04]  /*15e10*/  LDL R82, [R1+0x21c] ;  /* 0x00021c0001527983 */ /* 0x000f280000100800 */
[----:B------:R-:W4:Y:S04]  /*15e20*/  LDL R6, [R1+0x220] ;  /* 0x0002200001067983 */ /* 0x000f280000100800 */
[----:B0-----:R-:W4:Y:S04]  /*15e30*/  LDL R84, [R1+0x224] ;  /* 0x0002240001547983 */ /* 0x001f280000100800 */
        /* <DEDUP_REMOVED lines=257> */
.L_x_12035:
[----:B------:R-:W-:Y:S05]  /*16e50*/  BSYNC B0 ;  /* 0x0000000000007941 */ /* 0x000fea0003800000 */
.L_x_12034:
        /* <DEDUP_REMOVED lines=9> */
.L_x_12017:
[----:B------:R-:W-:-:S13]  /*16ef0*/  ISETP.GE.AND P0, PT, R0, R199, PT ;  /* 0x000000c70000720c */ /* 0x000fda0003f06270 */
[----:B------:R-:W-:Y:S05]  /*16f00*/  @!P0 BRA `(.L_x_12037) ;  /* 0x0000006c00748947 */ /* 0x000fea0003800000 */
.L_x_12066:
[----:B------:R-:W2:Y:S04]  /*16f10*/  LDL R4, [R1+0x1b8] ;  /* 0x0001b80001047983 */ /* 0x000ea80000100800 */
[----:B01----:R-:W3:Y:S01]  /*16f20*/  LDL R2, [R1+0x1c0] ;  /* 0x0001c00001027983 */ /* 0x003ee20000100800 */
        /* <DEDUP_REMOVED lines=20> */
.L_x_12039:
[----:B------:R-:W-:Y:S05]  /*17070*/  BSYNC B0 ;  /* 0x0000000000007941 */ /* 0x000fea0003800000 */
.L_x_12038:
        /* <DEDUP_REMOVED lines=16> */
.L_x_12041:
[----:B------:R-:W-:Y:S05]  /*17180*/  BSYNC B0 ;  /* 0x0000000000007941 */ /* 0x000fea0003800000 */
.L_x_12040:
[----:B------:R-:W-:Y:S04]  /*17190*/  BSSY B0, `(.L_x_12042) ;  /* 0x000000a000007945 */ /* 0x000fe80003800000 */
[----:B------:R-:W-:Y:S05]  /*171a0*/  @P0 BRA `(.L_x_12043) ;  /* 0x0000000000200947 */ /* 0x000fea0003800000 */
[----:B------:R-:W-:Y:S01]  /*171b0*/  IMAD.U32 R2, RZ, RZ, UR44 ;  /* 0x0000002cff027e24 */ /* 0x000fe2000f8e00ff */
[----:B------:R-:W-:-:S06]  /*171c0*/  MOV R3, UR45 ;  /* 0x0000002d00037c02 */ /* 0x000fcc0008000f00 */
[----:B------:R-:W2:Y:S01]  /*171d0*/  LD.E.64 R2, desc[UR42][R2.64+0x18] ;  /* 0x0000182a02027980 */ /* 0x000ea2000c101b00 */
[----:B-----5:R-:W-:Y:S02]  /*171e0*/  SHF.L.U32 R7, R11, 0x1f, RZ ;  /* 0x0000001f0b077819 */ /* 0x020fe400000006ff */
[----:B--2---:R-:W-:-:S05]  /*171f0*/  MOV R5, R2 ;  /* 0x0000000200057202 */ /* 0x004fca0000000f00 */
[----:B------:R-:W-:-:S04]  /*17200*/  IMAD R4, R10, 0x8, R5 ;  /* 0x000000080a047824 */ /* 0x000fc800078e0205 */
[----:B------:R-:W0:Y:S02]  /*17210*/  SYNCS.PHASECHK.TRANS64.TRYWAIT P0, [R4+URZ], R7 ;  /* 0x00000007040075a7 */ /* 0x000e24000800017f */
[----:B0-----:R-:W-:Y:S05]  /*17220*/  @!P0 BRA `(.L_x_12044) ;  /* 0x0000013400288947 */ /* 0x001fea0003800000 */
.L_x_12043:
[----:B------:R-:W-:Y:S05]  /*17230*/  BSYNC B0 ;  /* 0x0000000000007941 */ /* 0x000fea0003800000 */
.L_x_12042:
        /* <DEDUP_REMOVED lines=27> */
[----:B------:R-:W-:Y:S01]  /*173f0*/  R2UR UR6, R6 ;  /* 0x00000000060672ca */ /* 0x000fe200000e0000 */
[----:B------:R-:W-:Y:S01]  /*17400*/  IMAD.U32 R6, RZ, RZ, UR44 ;  /* 0x0000002cff067e24 */ /* 0x000fe2000f8e00ff */
[----:B------:R-:W-:Y:S01]  /*17410*/  R2UR UR7, R7 ;  /* 0x00000000070772ca */ /* 0x000fe200000e0000 */
[----:B------:R-:W-:Y:S01]  /*17420*/  IMAD.U32 R7, RZ, RZ, UR45 ;  /* 0x0000002dff077e24 */ /* 0x000fe2000f8e00ff */
        /* <DEDUP_REMOVED lines=32> */
.L_x_12046:
[----:B------:R-:W-:Y:S05]  /*17630*/  BSYNC B0 ;  /* 0x0000000000007941 */ /* 0x000fea0003800000 */
.L_x_12045:
[----:B------:R-:W-:Y:S01]  /*17640*/  IMAD.U32 R4, RZ, RZ, UR44 ;  /* 0x0000002cff047e24 */ /* 0x000fe2000f8e00ff */
[----:B------:R-:W-:Y:S01]  /*17650*/  MOV R5, UR45 ;  /* 0x0000002d00057c02 */ /* 0x000fe20008000f00 */
[----:B------:R-:W-:-:S05]  /*17660*/  IMAD.U32 R12, RZ, RZ, UR44 ;  /* 0x0000002cff0c7e24 */ /* 0x000fca000f8e00ff */
        /* <DEDUP_REMOVED lines=18> */
[----:B------:R-:W-:Y:S02]  /*17790*/  SHF.R.S32.HI R15, RZ, 0x1f, R14 ;  /* 0x0000001fff0f7819 */ /* 0x000fe4000001140e */
[----:B------:R-:W-:Y:S02]  /*177a0*/  LEA.HI R12, R12, R75, RZ, 0x2 ;  /* 0x0000004b0c0c7211 */ /* 0x000fe400078f10ff */
[CC--:B------:R-:W-:Y:S02]  /*177b0*/  LEA.HI R20, R15.reuse, R14.reuse, RZ, 0x2 ;  /* 0x0000000e0f147211 */ /* 0x0c0fe400078f10ff */
[----:B------:R-:W-:Y:S02]  /*177c0*/  LEA.HI R15, R15, R14, RZ, 0x5 ;  /* 0x0000000e0f0f7211 */ /* 0x000fe400078f28ff */
[--C-:B------:R-:W-:Y:S02]  /*177d0*/  SHF.R.S32.HI R21, RZ, 0x2, R20.reuse ;  /* 0x00000002ff157819 */ /* 0x100fe40000011414 */
[----:B------:R-:W-:-:S02]  /*177e0*/  SHF.R.S32.HI R72, RZ, 0x1f, R20 ;  /* 0x0000001fff487819 */ /* 0x000fc40000011414 */
[----:B------:R-:W-:Y:S02]  /*177f0*/  LOP3.LUT R78, R12, 0xfffffffc, RZ, 0xc0, !PT ;  /* 0xfffffffc0c4e7812 */ /* 0x000fe400078ec0ff */
[----:B------:R-:W-:Y:S02]  /*17800*/  LEA.HI R72, R72, R21, RZ, 0x3 ;  /* 0x0000001548487211 */ /* 0x000fe400078f18ff */
[----:B------:R-:W-:Y:S01]  /*17810*/  SHF.R.S32.HI R76, RZ, 0x7, R13 ;  /* 0x00000007ff4c7819 */ /* 0x000fe2000001140d */
[----:B------:R-:W-:Y:S01]  /*17820*/  IMAD.IADD R78, R75, 0x1, -R78 ;  /* 0x000000014b4e7824 */ /* 0x000fe200078e0a4e */
[----:B------:R-:W-:Y:S02]  /*17830*/  SHF.R.S32.HI R12, RZ, 0x5, R15 ;  /* 0x00000005ff0c7819 */ /* 0x000fe4000001140f */
[----:B------:R-:W-:Y:S02]  /*17840*/  LOP3.LUT R72, R72, 0xfffffff8, RZ, 0xc0, !PT ;  /* 0xfffffff848487812 */ /* 0x000fe400078ec0ff */
[----:B------:R-:W-:Y:S01]  /*17850*/  LEA.HI R13, R13, R76, RZ, 0x1 ;  /* 0x0000004c0d0d7211 */ /* 0x000fe200078f08ff */
[----:B---3--:R-:W-:Y:S01]  /*17860*/  IMAD R73, R73, 0x8, R12 ;  /* 0x0000000849497824 */ /* 0x008fe200078e020c */
[----:B------:R-:W-:Y:S01]  /*17870*/  LEA.HI R12, R78, R78, RZ, 0x1 ;  /* 0x0000004e4e0c7211 */ /* 0x000fe200078f08ff */
[----:B------:R-:W-:Y:S01]  /*17880*/  IMAD.IADD R72, R21, 0x1, -R72 ;  /* 0x0000000115487824 */ /* 0x000fe200078e0a48 */
[----:B------:R-:W-:-:S02]  /*17890*/  LOP3.LUT R13, R13, 0x3fffffe, RZ, 0xc0, !PT ;  /* 0x03fffffe0d0d7812 */ /* 0x000fc400078ec0ff */
[----:B------:R-:W-:Y:S01]  /*178a0*/  LOP3.LUT R15, R12, 0x1ffffffe, RZ, 0xc0, !PT ;  /* 0x1ffffffe0c0f7812 */ /* 0x000fe200078ec0ff */
[----:B------:R-:W-:Y:S01]  /*178b0*/  IMAD.U32 R72, R73, 0x10, R72 ;  /* 0x0000001049487824 */ /* 0x000fe200078e0048 */
[----:B----4-:R-:W-:Y:S01]  /*178c0*/  ISETP.NE.AND P0, PT, R2, 0x1, PT ;  /* 0x000000010200780c */ /* 0x010fe20003f05270 */
[----:B------:R-:W-:Y:S02]  /*178d0*/  IMAD.IADD R13, R76, 0x1, -R13 ;  /* 0x000000014c0d7824 */ /* 0x000fe400078e0a0d */
[----:B------:R-:W-:Y:S02]  /*178e0*/  IMAD.IADD R15, R78, 0x1, -R15 ;  /* 0x000000014e0f7824 */ /* 0x000fe400078e0a0f */
[----:B------:R-:W-:-:S04]  /*178f0*/  IMAD R72, R13, 0x40, R72 ;  /* 0x000000400d487824 */ /* 0x000fc800078e0248 */
[----:B------:R-:W-:-:S04]  /*17900*/  IMAD R72, R15, 0x8, R72 ;  /* 0x000000080f487824 */ /* 0x000fc800078e0248 */
[----:B------:R-:W-:-:S05]  /*17910*/  @P0 IMAD.HI.U32 R3, R72, R3, RZ ;  /* 0x0000000348030227 */ /* 0x000fca00078e00ff */
[----:B------:R-:W-:Y:S01]  /*17920*/  @P0 SHF.R.U32.HI R72, RZ, R74, R3 ;  /* 0x0000004aff480219 */ /* 0x000fe20000011603 */
[----:B------:R-:W-:Y:S01]  /*17930*/  IMAD.MOV.U32 R13, RZ, RZ, -0x60 ;  /* 0xffffffa0ff0d7424 */ /* 0x000fe200078e00ff */
[----:B------:R-:W-:-:S03]  /*17940*/  LOP3.LUT R3, R20, 0x7ffffffc, RZ, 0xc0, !PT ;  /* 0x7ffffffc14037812 */ /* 0x000fc600078ec0ff */
[----:B------:R-:W0:Y:S01]  /*17950*/  SHFL.IDX PT, R21, R72, RZ, 0x1c1f ;  /* 0x001c1fff48157589 */ /* 0x000e2200000e0000 */
[----:B------:R-:W-:Y:S01]  /*17960*/  IADD3 R3, R14, -R3, RZ ;  /* 0x800000030e037210 */ /* 0x000fe20007ffe0ff */
[----:B------:R-:W-:Y:S01]  /*17970*/  IMAD R2, R0, R13, 0x1 ;  /* 0x0000000100027424 */ /* 0x000fe200078e020d */
        /* <DEDUP_REMOVED lines=21> */
.L_x_12050:
[----:B------:R-:W-:-:S13]  /*17ad0*/  ISETP.NE.AND P0, PT, R9, 0x1, PT ;  /* 0x000000010900780c */ /* 0x000fda0003f05270 */
[----:B------:R-:W-:-:S05]  /*17ae0*/  @P0 IMAD.HI.U32 R8, R6, R10, RZ ;  /* 0x0000000a06080227 */ /* 0x000fca00078e00ff */
[----:B------:R-:W-:-:S07]  /*17af0*/  @P0 SHF.R.U32.HI R6, RZ, R11, R8 ;  /* 0x0000000bff060219 */ /* 0x000fce0000011608 */
.L_x_12051:
[----:B------:R-:W-:Y:S05]  /*17b00*/  BSYNC B1 ;  /* 0x0000000000017941 */ /* 0x000fea0003800000 */
.L_x_12049:
[----:B------:R-:W-:-:S05]  /*17b10*/  IMAD R6, R6, R9, R15 ;  /* 0x0000000906067224 */ /* 0x000fca00078e020f */
[----:B------:R-:W-:Y:S02]  /*17b20*/  VIMNMX R3, R3, R6, !PT ;  /* 0x0000000603037248 */ /* 0x000fe40007fe0100 */
[----:B------:R-:W-:-:S07]  /*17b30*/  VIADDMNMX R2, R6, R9, R2, PT ;  /* 0x0000000906027246 */ /* 0x000fce0003800102 */
.L_x_12048:
[----:B------:R-:W-:Y:S05]  /*17b40*/  BSYNC B0 ;  /* 0x0000000000007941 */ /* 0x000fea0003800000 */
.L_x_12047:
        /* <DEDUP_REMOVED lines=130> */
.L_x_12055:
[----:B------:R-:W-:-:S13]  /*18370*/  ISETP.NE.AND P6, PT, R9, 0x1, PT ;  /* 0x000000010900780c */ /* 0x000fda0003fc5270 */
[----:B------:R-:W-:-:S05]  /*18380*/  @P6 IMAD.HI.U32 R10, R4, R10, RZ ;  /* 0x0000000a040a6227 */ /* 0x000fca00078e00ff */
[----:B------:R-:W-:-:S07]  /*18390*/  @P6 SHF.R.U32.HI R4, RZ, R11, R10 ;  /* 0x0000000bff046219 */ /* 0x000fce000001160a */
.L_x_12056:
[----:B------:R-:W-:Y:S05]  /*183a0*/  BSYNC B1 ;  /* 0x0000000000017941 */ /* 0x000fea0003800000 */
.L_x_12054:
[----:B------:R-:W-:-:S05]  /*183b0*/  IMAD R4, R4, R9, R15 ;  /* 0x0000000904047224 */ /* 0x000fca00078e020f */
[----:B------:R-:W-:Y:S02]  /*183c0*/  VIADDMNMX R6, R4, R9, R6, PT ;  /* 0x0000000904067246 */ /* 0x000fe40003800106 */
[----:B------:R-:W-:-:S07]  /*183d0*/  VIMNMX R3, R3, R4, !PT ;  /* 0x0000000403037248 */ /* 0x000fce0007fe0100 */
.L_x_12053:
[----:B------:R-:W-:Y:S05]  /*183e0*/  BSYNC B0 ;  /* 0x0000000000007941 */ /* 0x000fea0003800000 */
.L_x_12052:
        /* <DEDUP_REMOVED lines=21> */
[----:B------:R-:W4:Y:S01]  /*18540*/  LDL.64 R102, [R1+0x398] ;  /* 0x0003980001667983 */ /* 0x000f220000100a00 */
        /* <DEDUP_REMOVED lines=10> */
[----:B------:R-:W3:Y:S03]  /*185f0*/  LDL R21, [R1+0x1f0] ;  /* 0x0001f00001157983 */ /* 0x000ee60000100800 */
[----:B------:R-:W-:Y:S01]  /*18600*/  ISETP.LT.OR P0, PT, R6, 0x12, P0 ;  /* 0x000000120600780c */ /* 0x000fe20000701670 */
[----:B------:R-:W4:Y:S03]  /*18610*/  LDL.64 R110, [R1+0x3d8] ;  /* 0x0003d800016e7983 */ /* 0x000f260000100a00 */
[----:B------:R-:W-:Y:S01]  /*18620*/  FSEL R75, R35, -INF , !P0 ;  /* 0xff800000234b7808 */ /* 0x000fe20004000000 */
[----:B------:R-:W4:Y:S01]  /*18630*/  LDL.64 R112, [R1+0x3e8] ;  /* 0x0003e80001707983 */ /* 0x000f220000100a00 */
[----:B------:R-:W-:-:S02]  /*18640*/  ISETP.NE.AND P0, PT, R28, RZ, PT ;  /* 0x000000ff1c00720c */ /* 0x000fc40003f05270 */
[C---:B------:R-:W-:Y:S01]  /*18650*/  ISETP.GT.AND P5, PT, R3.reuse, 0x58, !P5 ;  /* 0x000000580300780c */ /* 0x040fe20006fa4270 */
[----:B------:R-:W4:Y:S01]  /*18660*/  LDL R151, [R1+0x28] ;  /* 0x0000280001977983 */ /* 0x000f220000100800 */
        /* <DEDUP_REMOVED lines=102> */
[----:B------:R-:W-:Y:S01]  /*18cd0*/  FMNMX.FTZ R5, R179, R4, !PT ;  /* 0x00000004b3057209 */ /* 0x000fe20007810000 */
[----:B------:R-:W2:Y:S01]  /*18ce0*/  LDL.64 R62, [R1+0x360] ;  /* 0x00036000013e7983 */ /* 0x000ea20000100a00 */
[----:B------:R-:W-:Y:S02]  /*18cf0*/  ISETP.LT.OR P4, PT, R6, 0x52, P4 ;  /* 0x000000520600780c */ /* 0x000fe40002781670 */
[----:B------:R-:W-:Y:S02]  /*18d00*/  FSEL R181, R66, -INF , !P3 ;  /* 0xff80000042b57808 */ /* 0x000fe40005800000 */
[----:B------:R-:W-:Y:S02]  /*18d10*/  FMNMX.FTZ R4, R24, R5, !PT ;  /* 0x0000000518047209 */ /* 0x000fe40007810000 */
[----:B------:R-:W-:-:S02]  /*18d20*/  ISETP.GT.AND P0, PT, R3, 0x59, !P6 ;  /* 0x000000590300780c */ /* 0x000fc40007704270 */
[C---:B------:R-:W-:Y:S02]  /*18d30*/  ISETP.LT.OR P5, PT, R6.reuse, 0x59, P5 ;  /* 0x000000590600780c */ /* 0x040fe40002fa1670 */
        /* <DEDUP_REMOVED lines=8> */
[----:B------:R-:W2:Y:S01]  /*18dc0*/  LDL.64 R70, [R1+0x310] ;  /* 0x0003100001467983 */ /* 0x000ea20000100a00 */
[----:B0-----:R-:W-:Y:S02]  /*18dd0*/  FMNMX.FTZ R4, R7, R8, !PT ;  /* 0x0000000807047209 */ /* 0x001fe40007810000 */
[----:B------:R-:W-:Y:S01]  /*18de0*/  FMNMX.FTZ R3, R20, R3, !PT ;  /* 0x0000000314037209 */ /* 0x000fe20007810000 */
        /* <DEDUP_REMOVED lines=14> */
[-CC-:B------:R-:W-:Y:S01]  /*18ed0*/  FFMA.FTZ R162, R77, R21.reuse, -R14.reuse ;  /* 0x000000154da27223 */ /* 0x180fe2000001080e */
[----:B------:R-:W3:Y:S04]  /*18ee0*/  LDL.64 R80, [R1+0x200] ;  /* 0x0002000001507983 */ /* 0x000ee80000100a00 */
[----:B------:R-:W3:Y:S04]  /*18ef0*/  LDL.64 R84, [R1+0x210] ;  /* 0x0002100001547983 */ /* 0x000ee80000100a00 */
[----:B------:R-:W3:Y:S04]  /*18f00*/  LDL.64 R76, [R1+0x220] ;  /* 0x00022000014c7983 */ /* 0x000ee80000100a00 */
[----:B------:R-:W3:Y:S04]  /*18f10*/  LDL.64 R94, [R1+0x230] ;  /* 0x00023000015e7983 */ /* 0x000ee80000100a00 */
[----:B--2---:R-:W0:Y:S01]  /*18f20*/  SHFL.BFLY PT, R12, R13, 0x2, 0x1f ;  /* 0x0c401f000d0c7f89 */ /* 0x004e2200000e0000 */
[----:B------:R-:W-:Y:S01]  /*18f30*/  FFMA.FTZ R174, R37, R21, -R14 ;  /* 0x0000001525ae7223 */ /* 0x000fe2000001080e */
[----:B0-----:R-:W-:-:S05]  /*18f40*/  FMNMX.FTZ R12, R12, R13, !PT ;  /* 0x0000000d0c0c7209 */ /* 0x001fca0007810000 */
[----:B------:R-:W0:Y:S01]  /*18f50*/  SHFL.BFLY PT, R37, R12, 0x1, 0x1f ;  /* 0x0c201f000c257f89 */ /* 0x000e2200000e0000 */
[----:B------:R-:W-:-:S05]  /*18f60*/  FSEL R13, R26, RZ, P0 ;  /* 0x000000ff1a0d7208 */ /* 0x000fca0000000000 */
[----:B------:R-:W-:Y:S01]  /*18f70*/  FADD.FTZ R13, R10, -R13 ;  /* 0x8000000d0a0d7221 */ /* 0x000fe20000010000 */
[-CC-:B------:R-:W-:Y:S01]  /*18f80*/  FFMA.FTZ R156, R99, R21.reuse, -R14.reuse ;  /* 0x00000015639c7223 */ /* 0x180fe2000001080e */
[-CC-:B------:R-:W-:Y:S01]  /*18f90*/  FFMA.FTZ R146, R97, R21.reuse, -R14.reuse ;  /* 0x0000001561927223 */ /* 0x180fe2000001080e */
[--C-:B------:R-:W-:Y:S01]  /*18fa0*/  FFMA.FTZ R148, R93, R21, -R14.reuse ;  /* 0x000000155d947223 */ /* 0x100fe2000001080e */
[----:B0-----:R-:W-:Y:S01]  /*18fb0*/  FMNMX.FTZ R150, R12, R37, !PT ;  /* 0x000000250c967209 */ /* 0x001fe20007810000 */
[-C--:B------:R-:W-:Y:S02]  /*18fc0*/  FMUL.FTZ R13, R13, R21.reuse ;  /* 0x000000150d0d7220 */ /* 0x080fe40000410000 */
[----:B------:R-:W-:Y:S01]  /*18fd0*/  MUFU.EX2 R156, R156 ;  /* 0x0000009c009c7308 */ /* 0x000fe20000000800 */
[-CC-:B------:R-:W-:Y:S01]  /*18fe0*/  FFMA.FTZ R129, R129, R21.reuse, -R14.reuse ;  /* 0x0000001581817223 */ /* 0x180fe2000001080e */
[C---:B------:R-:W-:Y:S01]  /*18ff0*/  FSETP.NEU.FTZ.AND P0, PT, R150.reuse, -INF , PT ;  /* 0xff8000009600780b */ /* 0x040fe20003f1d000 */
[CC--:B------:R-:W-:Y:S01]  /*19000*/  FMUL.FTZ R12, R150.reuse, R21.reuse ;  /* 0x00000015960c7220 */ /* 0x0c0fe20000410000 */
[-CC-:B------:R-:W-:Y:S01]  /*19010*/  FFMA.FTZ R168, R91, R21.reuse, -R14.reuse ;  /* 0x000000155ba87223 */ /* 0x180fe2000001080e */
[-CC-:B------:R-:W-:Y:S01]  /*19020*/  FFMA.FTZ R128, R89, R21.reuse, -R14.reuse ;  /* 0x0000001559807223 */ /* 0x180fe2000001080e */
[----:B------:R-:W-:Y:S01]  /*19030*/  FSEL R10, R150, RZ, P0 ;  /* 0x000000ff960a7208 */ /* 0x000fe20000000000 */
[-CC-:B------:R-:W-:Y:S01]  /*19040*/  FFMA.FTZ R125, R125, R21.reuse, -R14.reuse ;  /* 0x000000157d7d7223 */ /* 0x180fe2000001080e */
[----:B------:R-:W-:Y:S01]  /*19050*/  FSEL R12, R12, RZ, P0 ;  /* 0x000000ff0c0c7208 */ /* 0x000fe20000000000 */
[----:B------:R-:W4:Y:S01]  /*19060*/  MUFU.EX2 R149, R13 ;  /* 0x0000000d00957308 */ /* 0x000f220000000800 */
[-C--:B------:R-:W-:Y:S01]  /*19070*/  FFMA.FTZ R170, R87, R21.reuse, -R14 ;  /* 0x0000001557aa7223 */ /* 0x080fe2000001080e */
[----:B------:R-:W-:Y:S01]  /*19080*/  FADD.FTZ R10, R11, -R10 ;  /* 0x8000000a0b0a7221 */ /* 0x000fe20000010000 */
[-C--:B------:R-:W-:Y:S01]  /*19090*/  FFMA.FTZ R172, R45, R21.reuse, -R14 ;  /* 0x000000152dac7223 */ /* 0x080fe2000001080e */
[-CC-:B------:R-:W-:Y:S01]  /*190a0*/  FFMA.FTZ R157, R55, R21.reuse, -R12.reuse ;  /* 0x00000015379d7223 */ /* 0x180fe2000001080c */
[-CC-:B------:R-:W-:Y:S01]  /*190b0*/  FFMA.FTZ R140, R83, R21.reuse, -R12.reuse ;  /* 0x00000015538c7223 */ /* 0x180fe2000001080c */
[----:B------:R-:W-:Y:S01]  /*190c0*/  FMUL.FTZ R10, R21, R10 ;  /* 0x0000000a150a7220 */ /* 0x000fe20000410000 */
[-CC-:B------:R-:W-:Y:S01]  /*190d0*/  FFMA.FTZ R159, R27, R21.reuse, -R12.reuse ;  /* 0x000000151b9f7223 */ /* 0x180fe2000001080c */
[----:B------:R-:W-:Y:S01]  /*190e0*/  MUFU.EX2 R146, R146 ;  /* 0x0000009200927308 */ /* 0x000fe20000000800 */
[-CC-:B------:R-:W-:Y:S01]  /*190f0*/  FFMA.FTZ R139, R79, R21.reuse, -R12.reuse ;  /* 0x000000154f8b7223 */ /* 0x180fe2000001080c */
[----:B------:R-:W-:-:S06]  /*19100*/  FFMA.FTZ R161, R31, R21, -R12 ;  /* 0x000000151fa17223 */ /* 0x000fcc000001080c */
[----:B------:R-:W-:Y:S01]  /*19110*/  MUFU.EX2 R158, R158 ;  /* 0x0000009e009e7308 */ /* 0x000fe20000000800 */
[-C--:B------:R-:W-:Y:S01]  /*19120*/  FFMA.FTZ R138, R75, R21.reuse, -R12 ;  /* 0x000000154b8a7223 */ /* 0x080fe2000001080c */
[----:B----4-:R-:W-:Y:S01]  /*19130*/  FFMA.FTZ R11, R149, R6, R156 ;  /* 0x00000006950b7223 */ /* 0x010fe2000001009c */
[-CC-:B------:R-:W-:Y:S01]  /*19140*/  FFMA.FTZ R145, R49, R21.reuse, -R14.reuse ;  /* 0x0000001531917223 */ /* 0x180fe2000001080e */
        /* <DEDUP_REMOVED lines=10> */
[-C--:B------:R-:W-:Y:S01]  /*191f0*/  FFMA.FTZ R141, R69, R21.reuse, -R14 ;  /* 0x00000015458d7223 */ /* 0x080fe2000001080e */
[----:B------:R-:W2:Y:S01]  /*19200*/  LDL.64 R96, [R1+0x290] ;  /* 0x0002900001607983 */ /* 0x000ea20000100a00 */
[----:B------:R-:W0:Y:S03]  /*19210*/  MUFU.EX2 R147, R10 ;  /* 0x0000000a00937308 */ /* 0x000e260000000800 */
[----:B------:R-:W4:Y:S04]  /*19220*/  LDL.64 R92, [R1+0x2a0] ;  /* 0x0002a000015c7983 */ /* 0x000f280000100a00 */
[----:B------:R-:W4:Y:S01]  /*19230*/  LDL.64 R98, [R1+0x378] ;  /* 0x0003780001627983 */ /* 0x000f220000100a00 */
[----:B------:R-:W1:Y:S08]  /*19240*/  MUFU.EX2 R140, R140 ;  /* 0x0000008c008c7308 */ /* 0x000e700000000800 */
[----:B------:R-:W-:Y:S01]  /*19250*/  MUFU.EX2 R148, R148 ;  /* 0x0000009400947308 */ /* 0x000fe20000000800 */
[----:B------:R-:W-:-:S07]  /*19260*/  FFMA.FTZ R137, R73, R21, -R12 ;  /* 0x0000001549897223 */ /* 0x000fce000001080c */
[----:B------:R-:W-:Y:S01]  /*19270*/  MUFU.EX2 R160, R160 ;  /* 0x000000a000a07308 */ /* 0x000fe20000000800 */
[----:B------:R-:W-:-:S07]  /*19280*/  FFMA.FTZ R136, R39, R21, -R12 ;  /* 0x0000001527887223 */ /* 0x000fce000001080c */
[----:B------:R-:W-:Y:S01]  /*19290*/  MUFU.EX2 R130, R130 ;  /* 0x0000008200827308 */ /* 0x000fe20000000800 */
[-CC-:B------:R-:W-:Y:S01]  /*192a0*/  FFMA.FTZ R169, R43, R21.reuse, -R12.reuse ;  /* 0x000000152ba97223 */ /* 0x180fe2000001080c */
[----:B------:R-:W4:Y:S06]  /*192b0*/  LDL.64 R36, [R1+0x258] ;  /* 0x0002580001247983 */ /* 0x000f2c0000100a00 */
[----:B------:R-:W-:Y:S01]  /*192c0*/  MUFU.EX2 R162, R162 ;  /* 0x000000a200a27308 */ /* 0x000fe20000000800 */
[-CC-:B------:R-:W-:Y:S01]  /*192d0*/  FFMA.FTZ R171, R171, R21.reuse, -R12.reuse ;  /* 0x00000015abab7223 */ /* 0x180fe2000001080c */
[----:B------:R-:W4:Y:S06]  /*192e0*/  LDL.64 R90, [R1+0x2b0] ;  /* 0x0002b000015a7983 */ /* 0x000f2c0000100a00 */
[----:B------:R-:W-:Y:S01]  /*192f0*/  MUFU.EX2 R129, R129 ;  /* 0x0000008100817308 */ /* 0x000fe20000000800 */
[-CC-:B------:R-:W-:Y:S01]  /*19300*/  FFMA.FTZ R123, R47, R21.reuse, -R12.reuse ;  /* 0x000000152f7b7223 */ /* 0x180fe2000001080c */
[----:B------:R-:W4:Y:S06]  /*19310*/  LDL.64 R88, [R1+0x2c0] ;  /* 0x0002c00001587983 */ /* 0x000f2c0000100a00 */
[----:B------:R-:W-:Y:S01]  /*19320*/  MUFU.EX2 R168, R168 ;  /* 0x000000a800a87308 */ /* 0x000fe20000000800 */
[----:B------:R-:W-:-:S07]  /*19330*/  FFMA.FTZ R173, R173, R21, -R12 ;  /* 0x00000015adad7223 */ /* 0x000fce000001080c */
[----:B------:R-:W-:Y:S01]  /*19340*/  MUFU.EX2 R128, R128 ;  /* 0x0000008000807308 */ /* 0x000fe20000000800 */
[----:B------:R-:W-:-:S07]  /*19350*/  FFMA.FTZ R122, R51, R21, -R12 ;  /* 0x00000015337a7223 */ /* 0x000fce000001080c */
[----:B------:R-:W-:Y:S01]  /*19360*/  MUFU.EX2 R125, R125 ;  /* 0x0000007d007d7308 */ /* 0x000fe20000000800 */
[-CC-:B------:R-:W-:Y:S01]  /*19370*/  FFMA.FTZ R175, R54, R21.reuse, -R12.reuse ;  /* 0x0000001536af7223 */ /* 0x180fe2000001080c */
[-CC-:B------:R-:W-:Y:S01]  /*19380*/  FFMA.FTZ R121, R28, R21.reuse, -R12.reuse ;  /* 0x000000151c797223 */ /* 0x180fe2000001080c */
[----:B------:R-:W-:-:S05]  /*19390*/  FFMA.FTZ R177, R58, R21, -R12 ;  /* 0x000000153ab17223 */ /* 0x000fca000001080c */
        /* <DEDUP_REMOVED lines=10> */
[C---:B------:R-:W-:Y:S01]  /*19440*/  FMUL.FTZ R9, R149.reuse, R9 ;  /* 0x0000000995097220 */ /* 0x040fe20000410000 */
[----:B------:R-:W-:Y:S01]  /*19450*/  FMUL.FTZ R8, R149, R8 ;  /* 0x0000000895087220 */ /* 0x000fe20000410000 */
[----:B------:R-:W4:Y:S04]  /*19460*/  LDL.64 R82, [R1+0x2d0] ;  /* 0x0002d00001527983 */ /* 0x000f280000100a00 */
[----:B------:R-:W0:Y:S01]  /*19470*/  MUFU.EX2 R139, R139 ;  /* 0x0000008b008b7308 */ /* 0x000e220000000800 */
[----:B------:R-:W-:Y:S01]  /*19480*/  FADD.FTZ R11, R146, R11 ;  /* 0x0000000b920b7221 */ /* 0x000fe20000010000 */
[----:B-1----:R-:W-:Y:S01]  /*19490*/  FADD.FTZ R6, R140, R7 ;  /* 0x000000078c067221 */ /* 0x002fe20000010000 */
[----:B------:R-:W4:Y:S04]  /*194a0*/  LDL.64 R78, [R1+0x2e0] ;  /* 0x0002e000014e7983 */ /* 0x000f280000100a00 */
[----:B------:R-:W4:Y:S01]  /*194b0*/  LDL.64 R74, [R1+0x2f0] ;  /* 0x0002f000014a7983 */ /* 0x000f220000100a00 */
[----:B------:R-:W1:Y:S01]  /*194c0*/  MUFU.EX2 R161, R161 ;  /* 0x000000a100a17308 */ /* 0x000e620000000800 */
[----:B------:R-:W-:Y:S01]  /*194d0*/  FADD.FTZ R11, R158, R11 ;  /* 0x0000000b9e0b7221 */ /* 0x000fe20000010000 */
[----:B------:R-:W-:Y:S01]  /*194e0*/  FADD.FTZ R6, R159, R6 ;  /* 0x000000069f067221 */ /* 0x000fe20000010000 */
[----:B------:R-:W4:Y:S04]  /*194f0*/  LDL.64 R72, [R1+0x300] ;  /* 0x0003000001487983 */ /* 0x000f280000100a00 */
[----:B------:R-:W4:Y:S01]  /*19500*/  LDL.64 R56, [R1+0x390] ;  /* 0x0003900001387983 */ /* 0x000f220000100a00 */
[----:B------:R-:W1:Y:S01]  /*19510*/  MUFU.EX2 R138, R138 ;  /* 0x0000008a008a7308 */ /* 0x000e620000000800 */
        /* <DEDUP_REMOVED lines=29> */
[----:B------:R-:W1:Y:S03]  /*196f0*/  MUFU.EX2 R170, R170 ;  /* 0x000000aa00aa7308 */ /* 0x000e660000000800 */
[----:B------:R-:W4:Y:S04]  /*19700*/  LDL.64 R40, [R1+0x238] ;  /* 0x0002380001287983 */ /* 0x000f280000100a00 */
[----:B------:R-:W4:Y:S01]  /*19710*/  LDL.64 R38, [R1+0x248] ;  /* 0x0002480001267983 */ /* 0x000f220000100a00 */
[----:B------:R-:W3:Y:S01]  /*19720*/  MUFU.EX2 R123, R123 ;  /* 0x0000007b007b7308 */ /* 0x000ee20000000800 */
[----:B------:R-:W-:Y:S01]  /*19730*/  FADD.FTZ R10, R128, R7 ;  /* 0x00000007800a7221 */ /* 0x000fe20000010000 */
[----:B0-----:R-:W-:Y:S01]  /*19740*/  FADD.FTZ R6, R169, R6 ;  /* 0x00000006a9067221 */ /* 0x001fe20000010000 */
[----:B------:R-:W4:Y:S04]  /*19750*/  LDL.64 R34, [R1+0x268] ;  /* 0x0002680001227983 */ /* 0x000f280000100a00 */
[----:B------:R-:W4:Y:S01]  /*19760*/  LDL.64 R30, [R1+0x288] ;  /* 0x00028800011e7983 */ /* 0x000f220000100a00 */
[----:B------:R-:W0:Y:S03]  /*19770*/  MUFU.EX2 R172, R172 ;  /* 0x000000ac00ac7308 */ /* 0x000e260000000800 */
[----:B------:R-:W4:Y:S05]  /*19780*/  LDL.64 R26, [R1+0x2a8] ;  /* 0x0002a800011a7983 */ /* 0x000f2a0000100a00 */
[----:B------:R-:W0:Y:S01]  /*19790*/  MUFU.EX2 R173, R173 ;  /* 0x000000ad00ad7308 */ /* 0x000e220000000800 */
[----:B------:R-:W-:Y:S01]  /*197a0*/  FADD.FTZ R7, R125, R10 ;  /* 0x0000000a7d077221 */ /* 0x000fe20000010000 */
[----:B-1----:R-:W-:-:S06]  /*197b0*/  FADD.FTZ R6, R171, R6 ;  /* 0x00000006ab067221 */ /* 0x002fcc0000010000 */
[----:B------:R-:W1:Y:S08]  /*197c0*/  MUFU.EX2 R145, R145 ;  /* 0x0000009100917308 */ /* 0x000e700000000800 */
[----:B------:R-:W1:Y:S01]  /*197d0*/  MUFU.EX2 R122, R122 ;  /* 0x0000007a007a7308 */ /* 0x000e620000000800 */
[----:B------:R-:W-:Y:S01]  /*197e0*/  FADD.FTZ R7, R170, R7 ;  /* 0x00000007aa077221 */ /* 0x000fe20000010000 */
[----:B---3--:R-:W-:-:S06]  /*197f0*/  FADD.FTZ R10, R123, R6 ;  /* 0x000000067b0a7221 */ /* 0x008fcc0000010000 */
[----:B------:R-:W-:Y:S08]  /*19800*/  MUFU.EX2 R144, R144 ;  /* 0x0000009000907308 */ /* 0x000ff00000000800 */
[----:B------:R-:W3:Y:S01]  /*19810*/  MUFU.EX2 R175, R175 ;  /* 0x000000af00af7308 */ /* 0x000ee20000000800 */
[----:B0-----:R-:W-:Y:S01]  /*19820*/  FADD.FTZ R6, R172, R7 ;  /* 0x00000007ac067221 */ /* 0x001fe20000010000 */
[----:B------:R-:W-:-:S06]  /*19830*/  FADD.FTZ R7, R173, R10 ;  /* 0x0000000aad077221 */ /* 0x000fcc0000010000 */
        /* <DEDUP_REMOVED lines=8> */
[C---:B------:R-:W-:Y:S01]  /*198c0*/  FMUL.FTZ R5, R147.reuse, R5 ;  /* 0x0000000593057220 */ /* 0x040fe20000410000 */
[----:B------:R-:W-:Y:S01]  /*198d0*/  FMUL.FTZ R4, R147, R4 ;  /* 0x0000000493047220 */ /* 0x000fe20000410000 */
[C---:B------:R-:W-:Y:S01]  /*198e0*/  FMUL.FTZ R81, R149.reuse, R81 ;  /* 0x0000005195517220 */ /* 0x040fe20000410000 */
[C---:B------:R-:W-:Y:S01]  /*198f0*/  FMUL.FTZ R80, R149.reuse, R80 ;  /* 0x0000005095507220 */ /* 0x040fe20000410000 */
[C---:B------:R-:W-:Y:S01]  /*19900*/  FMUL.FTZ R85, R149.reuse, R85 ;  /* 0x0000005595557220 */ /* 0x040fe20000410000 */
[C---:B------:R-:W-:Y:S01]  /*19910*/  FMUL.FTZ R84, R149.reuse, R84 ;  /* 0x0000005495547220 */ /* 0x040fe20000410000 */
[----:B------:R-:W-:Y:S01]  /*19920*/  FMUL.FTZ R87, R149, R77 ;  /* 0x0000004d95577220 */ /* 0x000fe20000410000 */
[----:B------:R-:W0:Y:S01]  /*19930*/  MUFU.EX2 R121, R121 ;  /* 0x0000007900797308 */ /* 0x000e220000000800 */
[----:B-1----:R-:W-:Y:S01]  /*19940*/  FADD.FTZ R11, R145, R6 ;  /* 0x00000006910b7221 */ /* 0x002fe20000010000 */
[----:B------:R-:W-:Y:S01]  /*19950*/  FADD.FTZ R6, R122, R7 ;  /* 0x000000077a067221 */ /* 0x000fe20000010000 */
[C---:B------:R-:W-:Y:S01]  /*19960*/  FMUL.FTZ R86, R149.reuse, R76 ;  /* 0x0000004c95567220 */ /* 0x040fe20000410000 */
[C---:B------:R-:W-:Y:S01]  /*19970*/  FMUL.FTZ R95, R149.reuse, R95 ;  /* 0x0000005f955f7220 */ /* 0x040fe20000410000 */
[----:B------:R-:W-:Y:S01]  /*19980*/  FMUL.FTZ R94, R149, R94 ;  /* 0x0000005e955e7220 */ /* 0x000fe20000410000 */
[----:B------:R-:W4:Y:S02]  /*19990*/  LDL.64 R28, [R1+0x298] ;  /* 0x00029800011c7983 */ /* 0x000f240000100a00 */
[----:B------:R-:W1:Y:S01]  /*199a0*/  MUFU.EX2 R177, R177 ;  /* 0x000000b100b17308 */ /* 0x000e620000000800 */
[----:B------:R-:W-:Y:S01]  /*199b0*/  FADD.FTZ R11, R174, R11 ;  /* 0x0000000bae0b7221 */ /* 0x000fe20000010000 */
[----:B---3--:R-:W-:Y:S01]  /*199c0*/  FADD.FTZ R6, R175, R6 ;  /* 0x00000006af067221 */ /* 0x008fe20000010000 */
[----:B------:R-:W3:Y:S05]  /*199d0*/  LDL.64 R20, [R1+0x278] ;  /* 0x0002780001147983 */ /* 0x000eea0000100a00 */
[----:B------:R-:W2:Y:S01]  /*199e0*/  MUFU.EX2 R120, R120 ;  /* 0x0000007800787308 */ /* 0x000ea20000000800 */
[----:B------:R-:W-:Y:S01]  /*199f0*/  FADD.FTZ R11, R144, R11 ;  /* 0x0000000b900b7221 */ /* 0x000fe20000010000 */
[----:B0-----:R-:W-:Y:S01]  /*19a00*/  FADD.FTZ R6, R121, R6 ;  /* 0x0000000679067221 */ /* 0x001fe20000010000 */
[----:B------:R-:W3:Y:S05]  /*19a10*/  LDL.64 R24, [R1+0x2b8] ;  /* 0x0002b80001187983 */ /* 0x000eea0000100a00 */
[----:B------:R-:W0:Y:S01]  /*19a20*/  MUFU.EX2 R179, R179 ;  /* 0x000000b300b37308 */ /* 0x000e220000000800 */
[----:B------:R-:W-:Y:S01]  /*19a30*/  FADD.FTZ R10, R176, R11 ;  /* 0x0000000bb00a7221 */ /* 0x000fe20000010000 */
[----:B-1----:R-:W-:Y:S01]  /*19a40*/  FADD.FTZ R7, R177, R6 ;  /* 0x00000006b1077221 */ /* 0x002fe20000010000 */
[----:B------:R-:W3:Y:S05]  /*19a50*/  LDL.64 R14, [R1+0x2d8] ;  /* 0x0002d800010e7983 */ /* 0x000eea0000100a00 */
[----:B------:R-:W1:Y:S01]  /*19a60*/  MUFU.EX2 R131, R131 ;  /* 0x0000008300837308 */ /* 0x000e620000000800 */
[----:B------:R-:W-:Y:S01]  /*19a70*/  FADD.FTZ R11, R143, R10 ;  /* 0x0000000a8f0b7221 */ /* 0x000fe20000010000 */
[----:B--2---:R-:W-:Y:S01]  /*19a80*/  FADD.FTZ R6, R120, R7 ;  /* 0x0000000778067221 */ /* 0x004fe20000010000 */
[----:B------:R-:W2:Y:S05]  /*19a90*/  LDL.64 R12, [R1+0x2e8] ;  /* 0x0002e800010c7983 */ /* 0x000eaa0000100a00 */
        /* <DEDUP_REMOVED lines=11> */
[----:B0-----:R-:W-:Y:S01]  /*19b50*/  FADD.FTZ R6, R117, R6 ;  /* 0x0000000675067221 */ /* 0x001fe20000010000 */
[----:B------:R-:W-:Y:S02]  /*19b60*/  STL.64 [R1+0x3f0], R8 ;  /* 0x0003f00801007387 */ /* 0x000fe40000100a00 */
[----:B------:R-:W-:Y:S02]  /*19b70*/  FADD.FTZ R10, R182, R11 ;  /* 0x0000000bb60a7221 */ /* 0x000fe40000010000 */
        /* <DEDUP_REMOVED lines=8> */
[----:B------:R1:W-:Y:S04]  /*19c00*/  STL.64 [R1+0x230], R94 ;  /* 0x0002305e01007387 */ /* 0x0003e80000100a00 */
        /* <DEDUP_REMOVED lines=8> */
[----:B-1----:R-:W2:Y:S01]  /*19c90*/  LDL.64 R94, [R1+0x368] ;  /* 0x00036800015e7983 */ /* 0x002ea20000100a00 */
        /* <DEDUP_REMOVED lines=108> */
[C---:B---3--:R-:W-:Y:S01]  /*1a360*/  FMUL.FTZ R21, R147.reuse, R21 ;  /* 0x0000001593157220 */ /* 0x048fe20000410000 */
[C---:B------:R-:W-:Y:S01]  /*1a370*/  FMUL.FTZ R20, R147.reuse, R20 ;  /* 0x0000001493147220 */ /* 0x040fe20000410000 */
[----:B------:R0:W-:Y:S01]  /*1a380*/  STL.64 [R1+0x330], R68 ;  /* 0x0003304401007387 */ /* 0x0001e20000100a00 */
[C---:B------:R-:W-:Y:S01]  /*1a390*/  FMUL.FTZ R25, R147.reuse, R25 ;  /* 0x0000001993197220 */ /* 0x040fe20000410000 */
[----:B------:R-:W-:-:S02]  /*1a3a0*/  FMUL.FTZ R24, R147, R24 ;  /* 0x0000001893187220 */ /* 0x000fc40000410000 */
[----:B------:R0:W-:Y:S01]  /*1a3b0*/  STL.64 [R1+0x340], R66 ;  /* 0x0003404201007387 */ /* 0x0001e20000100a00 */
[C---:B------:R-:W-:Y:S01]  /*1a3c0*/  FMUL.FTZ R15, R147.reuse, R15 ;  /* 0x0000000f930f7220 */ /* 0x040fe20000410000 */
[C---:B------:R-:W-:Y:S02]  /*1a3d0*/  FMUL.FTZ R14, R147.reuse, R14 ;  /* 0x0000000e930e7220 */ /* 0x040fe40000410000 */
[----:B------:R0:W-:Y:S01]  /*1a3e0*/  STL.64 [R1+0x350], R64 ;  /* 0x0003504001007387 */ /* 0x0001e20000100a00 */
[C---:B--2---:R-:W-:Y:S01]  /*1a3f0*/  FMUL.FTZ R13, R147.reuse, R13 ;  /* 0x0000000d930d7220 */ /* 0x044fe20000410000 */
[C---:B------:R-:W-:Y:S02]  /*1a400*/  FMUL.FTZ R12, R147.reuse, R12 ;  /* 0x0000000c930c7220 */ /* 0x040fe40000410000 */
        /* <DEDUP_REMOVED lines=86> */
.L_x_12058:
[----:B------:R-:W-:Y:S05]  /*1a970*/  BSYNC B0 ;  /* 0x0000000000007941 */ /* 0x000fea0003800000 */
.L_x_12057:
        /* <DEDUP_REMOVED lines=8> */
.L_x_12060:
[----:B------:R-:W-:Y:S05]  /*1aa00*/  BSYNC B0 ;  /* 0x0000000000007941 */ /* 0x000fea0003800000 */
.L_x_12059:
[----:B------:R-:W-:Y:S04]  /*1aa10*/  BSSY B0, `(.L_x_12061) ;  /* 0x0000004000007945 */ /* 0x000fe80003800000 */
[----:B-1----:R-:W-:Y:S05]  /*1aa20*/  @P0 BRA `(.L_x_12062) ;  /* 0x0000000000080947 */ /* 0x002fea0003800000 */
[----:B------:R-:W1:Y:S02]  /*1aa30*/  SYNCS.PHASECHK.TRANS64.TRYWAIT P0, [R2+URZ], R3 ;  /* 0x00000003020075a7 */ /* 0x000e64000800017f */
[----:B-1----:R-:W-:Y:S05]  /*1aa40*/  @!P0 BRA `(.L_x_12063) ;  /* 0x000000fc00348947 */ /* 0x002fea0003800000 */
.L_x_12062:
[----:B------:R-:W-:Y:S05]  /*1aa50*/  BSYNC B0 ;  /* 0x0000000000007941 */ /* 0x000fea0003800000 */
.L_x_12061:
        /* <DEDUP_REMOVED lines=306> */
[----:B------:R-:W-:Y:S01]  /*1bd80*/  VIADD R4, R2, 0x100 ;  /* 0x0000010002047836 */ /* 0x000fe20000000000 */
[----:B------:R-:W-:Y:S01]  /*1bd90*/  MOV R5, R3 ;  /* 0x0000000300057202 */ /* 0x000fe20000000f00 */
        /* <DEDUP_REMOVED lines=490> */
.L_x_12065:
[----:B------:R-:W-:Y:S05]  /*1dc40*/  BSYNC B0 ;  /* 0x0000000000007941 */ /* 0x000fea0003800000 */
.L_x_12064:
        /* <DEDUP_REMOVED lines=9> */
.L_x_12037:
[----:B------:R-:W2:Y:S01]  /*1dce0*/  LDL R5, [R1+0x1e0] ;  /* 0x0001e00001057983 */ /* 0x000ea20000100800 */
[----:B------:R-:W-:Y:S05]  /*1dcf0*/  WARPSYNC.ALL ;  /* 0x0000000000007948 */ /* 0x000fea0003800000 */
        /* <DEDUP_REMOVED lines=61> */
[----:B------:R-:W4:Y:S04]  /*1e0d0*/  LDL R136, [R1+0x1b8] ;  /* 0x0001b80001887983 */ /* 0x000f280000100800 */
[----:B------:R-:W5:Y:S04]  /*1e0e0*/  LDL.64 R10, [R1+0x378] ;  /* 0x00037800010a7983 */ /* 0x000f680000100a00 */
[----:B--2---:R-:W2:Y:S02]  /*1e0f0*/  SHFL.BFLY PT, R0, R5, 0x2, 0x1f ;  /* 0x0c401f0005007f89 */ /* 0x004ea400000e0000 */
[----:B--2---:R-:W-:-:S05]  /*1e100*/  FADD.FTZ R0, R5, R0 ;  /* 0x0000000005007221 */ /* 0x004fca0000010000 */
[----:B------:R-:W0:Y:S02]  /*1e110*/  SHFL.BFLY PT, R3, R0, 0x1, 0x1f ;  /* 0x0c201f0000037f89 */ /* 0x000e2400000e0000 */
[----:B01----:R-:W-:Y:S02]  /*1e120*/  FADD.FTZ R2, R0, R3 ;  /* 0x0000000300027221 */ /* 0x003fe40000010000 */
[----:B------:R-:W2:Y:S04]  /*1e130*/  LDL R0, [R1+0x1c0] ;  /* 0x0001c00001007983 */ /* 0x000ea80000100800 */
[----:B------:R-:W-:Y:S04]  /*1e140*/  STL [R1+0x1e0], R2 ;  /* 0x0001e00201007387 */ /* 0x000fe80000100800 */
[----:B------:R-:W4:Y:S04]  /*1e150*/  LDL R147, [R1+0x1e0] ;  /* 0x0001e00001937983 */ /* 0x000f280000100800 */
[----:B---3--:R-:W0:Y:S02]  /*1e160*/  SHFL.BFLY PT, R3, R6, 0x2, 0x1f ;  /* 0x0c401f0006037f89 */ /* 0x008e2400000e0000 */
[----:B0-----:R-:W-:-:S02]  /*1e170*/  FADD.FTZ R3, R3, R6 ;  /* 0x0000000603037221 */ /* 0x001fc40000010000 */
[----:B------:R-:W3:Y:S04]  /*1e180*/  LDL.64 R6, [R1+0x3d8] ;  /* 0x0003d80001067983 */ /* 0x000ee80000100a00 */
[----:B------:R-:W0:Y:S02]  /*1e190*/  SHFL.BFLY PT, R4, R3, 0x1, 0x1f ;  /* 0x0c201f0003047f89 */ /* 0x000e2400000e0000 */
[----:B0-----:R-:W-:Y:S02]  /*1e1a0*/  FADD.FTZ R140, R3, R4 ;  /* 0x00000004038c7221 */ /* 0x001fe40000010000 */
[----:B------:R-:W3:Y:S03]  /*1e1b0*/  LDL.64 R2, [R1+0x3c8] ;  /* 0x0003c80001027983 */ /* 0x000ee60000100a00 */
[----:B------:R-:W-:Y:S01]  /*1e1c0*/  FSETP.NE.FTZ.AND P1, PT, R140, RZ, PT ;  /* 0x000000ff8c00720b */ /* 0x000fe20003f35000 */
[----:B------:R-:W3:-:S12]  /*1e1d0*/  LDL.64 R4, [R1+0x3e8] ;  /* 0x0003e80001047983 */ /* 0x000ed80000100a00 */
[----:B------:R-:W3:Y:S04]  /*1e1e0*/  @P1 LDL R143, [R1+0x1f0] ;  /* 0x0001f000018f1983 */ /* 0x000ee80000100800 */
[----:B------:R-:W3:Y:S01]  /*1e1f0*/  @P1 LDL R146, [R1+0x1d4] ;  /* 0x0001d40001921983 */ /* 0x000ee20000100800 */
[----:B----4-:R-:W-:-:S13]  /*1e200*/  FSETP.NE.FTZ.AND P0, PT, R147, RZ, PT ;  /* 0x000000ff9300720b */ /* 0x010fda0003f15000 */
[----:B------:R-:W4:Y:S04]  /*1e210*/  @P0 LDL R138, [R1+0x1f0] ;  /* 0x0001f000018a0983 */ /* 0x000f280000100800 */
[----:B------:R-:W4:Y:S01]  /*1e220*/  @P0 LDL R139, [R1+0x1d0] ;  /* 0x0001d000018b0983 */ /* 0x000f220000100800 */
[----:B------:R-:W0:Y:S01]  /*1e230*/  @P0 MUFU.LG2 R141, R147 ;  /* 0x00000093008d0308 */ /* 0x000e220000000c00 */
[----:B------:R-:W-:Y:S02]  /*1e240*/  IMAD.MOV.U32 R142, RZ, RZ, -0x800000 ;  /* 0xff800000ff8e7424 */ /* 0x000fe400078e00ff */
[----:B------:R-:W-:Y:S01]  /*1e250*/  IMAD.MOV.U32 R137, RZ, RZ, RZ ;  /* 0x000000ffff897224 */ /* 0x000fe200078e00ff */
[----:B------:R-:W1:Y:S04]  /*1e260*/  S2R R149, SR_TID.X ;  /* 0x0000000000957919 */ /* 0x000e680000002100 */
[----:B------:R-:W5:Y:S01]  /*1e270*/  @P1 MUFU.LG2 R145, R140 ;  /* 0x0000008c00911308 */ /* 0x000f620000000c00 */
[----:B0-----:R-:W-:-:S07]  /*1e280*/  @P0 FMUL.FTZ R141, R141, 0.69314718246459960938 ;  /* 0x3f3172188d8d0820 */ /* 0x001fce0000410000 */
[----:B------:R-:W0:Y:S01]  /*1e290*/  @P0 MUFU.RCP R137, R147 ;  /* 0x0000009300890308 */ /* 0x000e220000001000 */
[----:B------:R-:W-:Y:S02]  /*1e2a0*/  IMAD.MOV.U32 R144, RZ, RZ, -0x800000 ;  /* 0xff800000ff907424 */ /* 0x000fe400078e00ff */
[----:B--2---:R-:W-:Y:S02]  /*1e2b0*/  VIADD R0, R0, 0x1 ;  /* 0x0000000100007836 */ /* 0x004fe40000000000 */
[----:B-----5:R-:W-:Y:S01]  /*1e2c0*/  @P1 FMUL.FTZ R148, R145, 0.69314718246459960938 ;  /* 0x3f31721891941820 */ /* 0x020fe20000410000 */
[----:B------:R-:W-:Y:S01]  /*1e2d0*/  VIADD R136, R136, 0x1 ;  /* 0x0000000188887836 */ /* 0x000fe20000000000 */
[----:B------:R-:W-:Y:S01]  /*1e2e0*/  STL [R1+0x1e4], R140 ;  /* 0x0001e48c01007387 */ /* 0x000fe20000100800 */
        /* <DEDUP_REMOVED lines=24> */
[----:B------:R-:W-:Y:S01]  /*1e470*/  @P1 FFMA.FTZ R144, R143, R146, R148 ;  /* 0x000000928f901223 */ /* 0x000fe20000010094 */
        /* <DEDUP_REMOVED lines=75> */
[----:B------:R-:W-:Y:S01]  /*1e930*/  STL [R1+0x1b8], R136 ;  /* 0x0001b88801007387 */ /* 0x000fe20000100800 */
[----:B-1----:R-:W-:Y:S01]  /*1e940*/  SHF.R.U32.HI R149, RZ, 0x7, R149 ;  /* 0x00000007ff957819 */ /* 0x002fe20000011695 */
[----:B------:R-:W-:Y:S01]  /*1e950*/  BSSY B0, `(.L_x_12067) ;  /* 0x0000070000007945 */ /* 0x000fe20003800000 */
[----:B----4-:R-:W-:-:S04]  /*1e960*/  @P0 FMUL.FTZ R138, R138, 0.69314718246459960938 ;  /* 0x3f3172188a8a0820 */ /* 0x010fc80000410000 */
[----:B------:R-:W-:Y:S01]  /*1e970*/  @P0 FFMA.FTZ R142, R138, R139, R141 ;  /* 0x0000008b8a8e0223 */ /* 0x000fe2000001008d */
[----:B------:R-:W-:-:S06]  /*1e980*/  IMAD.MOV.U32 R138, RZ, RZ, RZ ;  /* 0x000000ffff8a7224 */ /* 0x000fcc00078e00ff */
[----:B------:R-:W0:Y:S01]  /*1e990*/  @P1 MUFU.RCP R138, R140 ;  /* 0x0000008c008a1308 */ /* 0x000e220000001000 */
[----:B------:R-:W-:Y:S01]  /*1e9a0*/  STL [R1+0x1e0], R142 ;  /* 0x0001e08e01007387 */ /* 0x000fe20000100800 */
[----:B------:R-:W-:Y:S01]  /*1e9b0*/  ISETP.NE.AND P1, PT, R136, 0x2, PT ;  /* 0x000000028800780c */ /* 0x000fe20003f25270 */
        /* <DEDUP_REMOVED lines=93> */
[-C--:B------:R-:W-:Y:S01]  /*1ef90*/  FMUL.FTZ R11, R11, R138.reuse ;  /* 0x0000008a0b0b7220 */ /* 0x080fe20000410000 */
[----:B------:R-:W-:-:S05]  /*1efa0*/  FMUL.FTZ R10, R10, R138 ;  /* 0x0000008a0a0a7220 */ /* 0x000fca0000410000 */
[----:B------:R0:W-:Y:S01]  /*1efb0*/  STL.64 [R1+0x378], R10 ;  /* 0x0003780a01007387 */ /* 0x0001e20000100a00 */
[----:B------:R-:W-:Y:S02]  /*1efc0*/  PLOP3.LUT P0, PT, PT, PT, PT, 0x8, 0x0 ;  /* 0x000000000000781c */ /* 0x000fe40003f0e170 */
[----:B0-----:R-:W-:-:S05]  /*1efd0*/  IADD3 R10, -R149, 0xb, RZ ;  /* 0x0000000b950a7810 */ /* 0x001fca0007ffe1ff */
[----:B------:R0:W-:Y:S08]  /*1efe0*/  BAR.ARV R10, 0x100 ;  /* 0x0004000a0000751d */ /* 0x0001f00000002000 */
[----:B------:R-:W-:Y:S06]  /*1eff0*/  BAR.ARV 0x8, 0x180 ;  /* 0x0206000000007b1d */ /* 0x000fec0000002000 */
[----:B------:R-:W-:Y:S05]  /*1f000*/  @P1 BRA `(.L_x_12068) ;  /* 0x0000000000101947 */ /* 0x000fea0003800000 */
[----:B------:R-:W2:Y:S04]  /*1f010*/  LDL R0, [R1+0x1bc] ;  /* 0x0001bc0001007983 */ /* 0x000ea80000100800 */
[----:B------:R1:W-:Y:S01]  /*1f020*/  STL [R1+0x1b8], RZ ;  /* 0x0001b8ff01007387 */ /* 0x0003e20000100800 */
[----:B--2---:R-:W-:-:S05]  /*1f030*/  LOP3.LUT R0, R0, 0x1, RZ, 0x3c, !PT ;  /* 0x0000000100007812 */ /* 0x004fca00078e3cff */
[----:B------:R1:W-:Y:S02]  /*1f040*/  STL [R1+0x1bc], R0 ;  /* 0x0001bc0001007387 */ /* 0x0003e40000100800 */
.L_x_12068:
[----:B------:R-:W-:Y:S05]  /*1f050*/  BSYNC B0 ;  /* 0x0000000000007941 */ /* 0x000fea0003800000 */
.L_x_12067:
[----:B------:R-:W-:-:S12]  /*1f060*/  UIADD3 UR37, UR37, 0x1, URZ ;  /* 0x0000000125257890 */ /* 0x000fd8000fffe03f */
.L_x_11944:
[----:B------:R-:W-:Y:S05]  /*1f070*/  WARPSYNC.ALL ;  /* 0x0000000000007948 */ /* 0x000fea0003800000 */
[----:B------:R-:W3:Y:S08]  /*1f080*/  S2UR UR4, SR_CgaCtaId ;  /* 0x00000000000479c3 */ /* 0x000ef00000008800 */
[----:B------:R-:W-:Y:S01]  /*1f090*/  BAR.SYNC.DEFER_BLOCKING 0x5, 0x180 ;  /* 0x0146000000007b1d */ /* 0x000fe20000010000 */
[----:B------:R-:W-:-:S05]  /*1f0a0*/  MOV R148, 0x400 ;  /* 0x0000040000947802 */ /* 0x000fca0000000f00 */
[----:B------:R-:W-:Y:S01]  /*1f0b0*/  BSSY B0, `(.L_x_12069) ;  /* 0x00002e6000007945 */ /* 0x000fe20003800000 */
[----:B---3--:R-:W-:-:S04]  /*1f0c0*/  MOV R27, UR4 ;  /* 0x00000004001b7c02 */ /* 0x008fc80008000f00 */
[----:B------:R-:W-:-:S05]  /*1f0d0*/  LEA R148, R27, R148, 0x18 ;  /* 0x000000941b947211 */ /* 0x000fca00078ec0ff */
[----:B------:R3:W0:Y:S01]  /*1f0e0*/  LDS.128 R124, [R148+0x228d0] ;  /* 0x0228d000947c7984 */ /* 0x0006220000000c00 */
[----:B------:R-:W-:Y:S06]  /*1f0f0*/  BAR.ARV 0x4, 0x180 ;  /* 0x0106000000007b1d */ /* 0x000fec0000002000 */
[----:B------:R-:W-:Y:S05]  /*1f100*/  @P0 BRA `(.L_x_12070) ;  /* 0x0000002000300947 */ /* 0x000fea0003800000 */
[----:B-1----:R-:W2:Y:S04]  /*1f110*/  LDL R0, [R1+0x408] ;  /* 0x0004080001007983 */ /* 0x002ea80000100800 */
[----:B------:R-:W3:Y:S04]  /*1f120*/  LDL.128 R144, [R1+0x200] ;  /* 0x0002000001907983 */ /* 0x000ee80000100c00 */
        /* <DEDUP_REMOVED lines=24> */
[----:B----4-:R-:W4:Y:S04]  /*1f2b0*/  LDL.128 R36, [R1+0x3a0] ;  /* 0x0003a00001247983 */ /* 0x010f280000100c00 */
[----:B------:R-:W4:Y:S04]  /*1f2c0*/  LDL.128 R40, [R1+0x390] ;  /* 0x0003900001287983 */ /* 0x000f280000100c00 */
[----:B------:R-:W4:Y:S04]  /*1f2d0*/  LDL.128 R28, [R1+0x3c0] ;  /* 0x0003c000011c7983 */ /* 0x000f280000100c00 */
[----:B------:R-:W4:Y:S04]  /*1f2e0*/  LDL.128 R32, [R1+0x3b0] ;  /* 0x0003b00001207983 */ /* 0x000f280000100c00 */
[----:B0-----:R-:W4:Y:S04]  /*1f2f0*/  LDL.128 R8, [R1+0x3e0] ;  /* 0x0003e00001087983 */ /* 0x001f280000100c00 */
[----:B------:R-:W4:Y:S04]  /*1f300*/  LDL.128 R12, [R1+0x3d0] ;  /* 0x0003d000010c7983 */ /* 0x000f280000100c00 */
[----:B------:R-:W4:Y:S01]  /*1f310*/  LDL.128 R4, [R1+0x3f0] ;  /* 0x0003f00001047983 */ /* 0x000f220000100c00 */
[----:B------:R-:W0:Y:S01]  /*1f320*/  S2R R21, SR_SWINHI ;  /* 0x0000000000157919 */ /* 0x000e220000002f00 */
[----:B-----5:R-:W-:-:S02]  /*1f330*/  MOV R2, R148 ;  /* 0x0000009400027202 */ /* 0x020fc40000000f00 */
[----:B0-----:R-:W-:Y:S01]  /*1f340*/  MOV R3, R21 ;  /* 0x0000001500037202 */ /* 0x001fe20000000f00 */
[----:B------:R-:W-:Y:S05]  /*1f350*/  WARPSYNC.ALL ;  /* 0x0000000000007948 */ /* 0x000fea0003800000 */
[----:B------:R-:W-:Y:S01]  /*1f360*/  ULDC.64 UR4, c[0x0][0xc00] ;  /* 0x0003000000047ab9 */ /* 0x000fe20000000a00 */
[----:B--2---:R-:W-:-:S03]  /*1f370*/  IMAD.WIDE R20, R0, 0x2, R2 ;  /* 0x0000000200147825 */ /* 0x004fc600078e0202 */
[----:B------:R-:W-:-:S04]  /*1f380*/  IADD3 R161, P0, R20, 0x4020, RZ ;  /* 0x0000402014a17810 */ /* 0x000fc80007f1e0ff */
[----:B------:R-:W-:Y:S02]  /*1f390*/  LOP3.LUT R160, R161, 0x380, RZ, 0xc0, !PT ;  /* 0x00000380a1a07812 */ /* 0x000fe400078ec0ff */
[----:B------:R-:W-:Y:S02]  /*1f3a0*/  IADD3 R158, P1, R20, 0x4000, RZ ;  /* 0x00004000149e7810 */ /* 0x000fe40007f3e0ff */
[----:B------:R-:W-:Y:S02]  /*1f3b0*/  SHF.R.U64 R160, R160, 0x3, RZ ;  /* 0x00000003a0a07819 */ /* 0x000fe400000012ff */
[----:B------:R-:W-:Y:S02]  /*1f3c0*/  LOP3.LUT R159, R158, 0x380, RZ, 0xc0, !PT ;  /* 0x000003809e9f7812 */ /* 0x000fe400078ec0ff */
[----:B------:R-:W-:Y:S01]  /*1f3d0*/  LOP3.LUT R160, R160, R161, RZ, 0x3c, !PT ;  /* 0x000000a1a0a07212 */ /* 0x000fe200078e3cff */
[----:B------:R-:W-:Y:S01]  /*1f3e0*/  IMAD.X R161, RZ, RZ, R21, P0 ;  /* 0x000000ffffa17224 */ /* 0x000fe200000e0615 */
[----:B------:R-:W-:-:S02]  /*1f3f0*/  IADD3 R175, P0, R20, 0x8040, RZ ;  /* 0x0000804014af7810 */ /* 0x000fc40007f1e0ff */
[C---:B------:R-:W-:Y:S02]  /*1f400*/  IADD3 R25, P4, R20.reuse, 0x20, RZ ;  /* 0x0000002014197810 */ /* 0x040fe40007f9e0ff */
[----:B------:R-:W-:Y:S02]  /*1f410*/  SHF.R.U64 R159, R159, 0x3, RZ ;  /* 0x000000039f9f7819 */ /* 0x000fe400000012ff */
[C---:B------:R-:W-:Y:S02]  /*1f420*/  IADD3 R150, P3, R20.reuse, 0x40, RZ ;  /* 0x0000004014967810 */ /* 0x040fe40007f7e0ff */
[----:B------:R-:W-:Y:S02]  /*1f430*/  IADD3 R156, P2, R20, 0x60, RZ ;  /* 0x00000060149c7810 */ /* 0x000fe40007f5e0ff */
[----:B------:R-:W-:Y:S02]  /*1f440*/  LOP3.LUT R174, R175, 0x380, RZ, 0xc0, !PT ;  /* 0x00000380afae7812 */ /* 0x000fe400078ec0ff */
[----:B------:R-:W-:-:S02]  /*1f450*/  LOP3.LUT R24, R25, 0x380, RZ, 0xc0, !PT ;  /* 0x0000038019187812 */ /* 0x000fc400078ec0ff */
[----:B------:R-:W-:Y:S01]  /*1f460*/  LOP3.LUT R158, R159, R158, RZ, 0x3c, !PT ;  /* 0x0000009e9f9e7212 */ /* 0x000fe200078e3cff */
[----:B------:R-:W-:Y:S01]  /*1f470*/  IMAD.X R159, RZ, RZ, R21, P1 ;  /* 0x000000ffff9f7224 */ /* 0x000fe200008e0615 */
[----:B------:R-:W-:Y:S02]  /*1f480*/  LOP3.LUT R151, R150, 0x380, RZ, 0xc0, !PT ;  /* 0x0000038096977812 */ /* 0x000fe400078ec0ff */
[----:B------:R-:W-:Y:S02]  /*1f490*/  LOP3.LUT R157, R156, 0x380, RZ, 0xc0, !PT ;  /* 0x000003809c9d7812 */ /* 0x000fe400078ec0ff */
[----:B------:R-:W-:Y:S02]  /*1f4a0*/  IADD3 R173, P1, R20, 0x8020, RZ ;  /* 0x0000802014ad7810 */ /* 0x000fe40007f3e0ff */
[----:B------:R-:W-:Y:S02]  /*1f4b0*/  SHF.R.U64 R174, R174, 0x3, RZ ;  /* 0x00000003aeae7819 */ /* 0x000fe400000012ff */
[----:B------:R-:W-:-:S02]  /*1f4c0*/  SHF.R.U64 R24, R24, 0x3, RZ ;  /* 0x0000000318187819 */ /* 0x000fc400000012ff */
[----:B------:R-:W-:Y:S02]  /*1f4d0*/  SHF.R.U64 R151, R151, 0x3, RZ ;  /* 0x0000000397977819 */ /* 0x000fe400000012ff */
[----:B------:R-:W-:Y:S02]  /*1f4e0*/  SHF.R.U64 R157, R157, 0x3, RZ ;  /* 0x000000039d9d7819 */ /* 0x000fe400000012ff */
[----:B------:R-:W-:Y:S02]  /*1f4f0*/  LOP3.LUT R172, R173, 0x380, RZ, 0xc0, !PT ;  /* 0x00000380adac7812 */ /* 0x000fe400078ec0ff */
[----:B------:R-:W-:Y:S01]  /*1f500*/  LOP3.LUT R174, R174, R175, RZ, 0x3c, !PT ;  /* 0x000000afaeae7212 */ /* 0x000fe200078e3cff */
[--C-:B------:R-:W-:Y:S01]  /*1f510*/  IMAD.X R175, RZ, RZ, R21.reuse, P0 ;  /* 0x000000ffffaf7224 */ /* 0x100fe200000e0615 */
[----:B------:R-:W-:Y:S01]  /*1f520*/  LOP3.LUT R24, R24, R25, RZ, 0x3c, !PT ;  /* 0x0000001918187212 */ /* 0x000fe200078e3cff */
[--C-:B------:R-:W-:Y:S01]  /*1f530*/  IMAD.X R25, RZ, RZ, R21.reuse, P4 ;  /* 0x000000ffff197224 */ /* 0x100fe200020e0615 */
[----:B------:R-:W-:Y:S01]  /*1f540*/  LOP3.LUT R150, R151, R150, RZ, 0x3c, !PT ;  /* 0x0000009697967212 */ /* 0x000fe200078e3cff */
[----:B------:R-:W-:Y:S01]  /*1f550*/  IMAD.X R151, RZ, RZ, R21, P3 ;  /* 0x000000ffff977224 */ /* 0x000fe200018e0615 */
[----:B------:R-:W-:-:S02]  /*1f560*/  IADD3 R204, P0, R20, 0xc060, RZ ;  /* 0x0000c06014cc7810 */ /* 0x000fc40007f1e0ff */
[----:B------:R-:W-:Y:S01]  /*1f570*/  LOP3.LUT R156, R157, R156, RZ, 0x3c, !PT ;  /* 0x0000009c9d9c7212 */ /* 0x000fe200078e3cff */
[----:B------:R-:W-:Y:S01]  /*1f580*/  IMAD.X R157, RZ, RZ, R21, P2 ;  /* 0x000000ffff9d7224 */ /* 0x000fe200010e0615 */
[----:B------:R-:W-:Y:S02]  /*1f590*/  IADD3 R163, P4, R20, 0x4040, RZ ;  /* 0x0000404014a37810 */ /* 0x000fe40007f9e0ff */
[----:B------:R-:W-:Y:S02]  /*1f5a0*/  SHF.R.U64 R172, R172, 0x3, RZ ;  /* 0x00000003acac7819 */ /* 0x000fe400000012ff */
[C---:B------:R-:W-:Y:S02]  /*1f5b0*/  IADD3 R169, P3, R20.reuse, 0x4060, RZ ;  /* 0x0000406014a97810 */ /* 0x040fe40007f7e0ff */
[----:B------:R-:W-:Y:S02]  /*1f5c0*/  IADD3 R171, P2, R20, 0x8000, RZ ;  /* 0x0000800014ab7810 */ /* 0x000fe40007f5e0ff */
[----:B------:R-:W-:-:S02]  /*1f5d0*/  LOP3.LUT R205, R204, 0x380, RZ, 0xc0, !PT ;  /* 0x00000380cccd7812 */ /* 0x000fc400078ec0ff */
[----:B------:R-:W-:Y:S02]  /*1f5e0*/  LOP3.LUT R162, R163, 0x380, RZ, 0xc0, !PT ;  /* 0x00000380a3a27812 */ /* 0x000fe400078ec0ff */
[----:B------:R-:W-:Y:S01]  /*1f5f0*/  LOP3.LUT R172, R172, R173, RZ, 0x3c, !PT ;  /* 0x000000adacac7212 */ /* 0x000fe200078e3cff */
[----:B------:R-:W-:Y:S01]  /*1f600*/  IMAD.X R173, RZ, RZ, R21, P1 ;  /* 0x000000ffffad7224 */ /* 0x000fe200008e0615 */
[----:B------:R-:W-:Y:S02]  /*1f610*/  LOP3.LUT R168, R169, 0x380, RZ, 0xc0, !PT ;  /* 0x00000380a9a87812 */ /* 0x000fe400078ec0ff */
[----:B------:R-:W-:Y:S02]  /*1f620*/  LOP3.LUT R170, R171, 0x380, RZ, 0xc0, !PT ;  /* 0x00000380abaa7812 */ /* 0x000fe400078ec0ff */
[----:B------:R-:W-:Y:S02]  /*1f630*/  IADD3 R183, P1, R20, 0xc040, RZ ;  /* 0x0000c04014b77810 */ /* 0x000fe40007f3e0ff */
[----:B------:R-:W-:-:S02]  /*1f640*/  SHF.R.U64 R205, R205, 0x3, RZ ;  /* 0x00000003cdcd7819 */ /* 0x000fc400000012ff */
[----:B------:R-:W-:Y:S02]  /*1f650*/  SHF.R.U64 R162, R162, 0x3, RZ ;  /* 0x00000003a2a27819 */ /* 0x000fe400000012ff */
[----:B------:R-:W-:Y:S02]  /*1f660*/  MOV R24, R24 ;  /* 0x0000001800187202 */ /* 0x000fe40000000f00 */
[----:B------:R-:W-:Y:S02]  /*1f670*/  SHF.R.U64 R168, R168, 0x3, RZ ;  /* 0x00000003a8a87819 */ /* 0x000fe400000012ff */
[----:B------:R-:W-:Y:S02]  /*1f680*/  LOP3.LUT R25, R20, 0x380, RZ, 0xc0, !PT ;  /* 0x0000038014197812 */ /* 0x000fe400078ec0ff */
[----:B------:R-:W-:Y:S02]  /*1f690*/  SHF.R.U64 R170, R170, 0x3, RZ ;  /* 0x00000003aaaa7819 */ /* 0x000fe400000012ff */
[----:B------:R-:W-:-:S02]  /*1f6a0*/  LOP3.LUT R182, R183, 0x380, RZ, 0xc0, !PT ;  /* 0x00000380b7b67812 */ /* 0x000fc400078ec0ff */
[----:B------:R-:W-:Y:S01]  /*1f6b0*/  LOP3.LUT R204, R205, R204, RZ, 0x3c, !PT ;  /* 0x000000cccdcc7212 */ /* 0x000fe200078e3cff */
[--C-:B------:R-:W-:Y:S01]  /*1f6c0*/  IMAD.X R205, RZ, RZ, R21.reuse, P0 ;  /* 0x000000ffffcd7224 */ /* 0x100fe200000e0615 */
[----:B------:R-:W-:Y:S01]  /*1f6d0*/  LOP3.LUT R162, R162, R163, RZ, 0x3c, !PT ;  /* 0x000000a3a2a27212 */ /* 0x000fe200078e3cff */
[--C-:B------:R-:W-:Y:S01]  /*1f6e0*/  IMAD.X R163, RZ, RZ, R21.reuse, P4 ;  /* 0x000000ffffa37224 */ /* 0x100fe200020e0615 */
[----:B------:R-:W-:Y:S01]  /*1f6f0*/  LOP3.LUT R168, R168, R169, RZ, 0x3c, !PT ;  /* 0x000000a9a8a87212 */ /* 0x000fe200078e3cff */
[--C-:B------:R-:W-:Y:S01]  /*1f700*/  IMAD.X R169, RZ, RZ, R21.reuse, P3 ;  /* 0x000000ffffa97224 */ /* 0x100fe200018e0615 */
[----:B------:R-:W-:Y:S02]  /*1f710*/  SHF.R.U64 R25, R25, 0x3, RZ ;  /* 0x0000000319197819 */ /* 0x000fe400000012ff */
[----:B------:R-:W-:Y:S02]  /*1f720*/  ISETP.NE.U32.AND P0, PT, RZ, UR4, PT ;  /* 0x00000004ff007c0c */ /* 0x000fe4000bf05070 */
[----:B------:R-:W-:Y:S01]  /*1f730*/  LOP3.LUT R170, R170, R171, RZ, 0x3c, !PT ;  /* 0x000000abaaaa7212 */ /* 0x000fe200078e3cff */
[----:B------:R-:W-:Y:S01]  /*1f740*/  IMAD.X R171, RZ, RZ, R21, P2 ;  /* 0x000000ffffab7224 */ /* 0x000fe200010e0615 */
[----:B------:R-:W-:-:S02]  /*1f750*/  IADD3 R177, P4, R20, 0x8060, RZ ;  /* 0x0000806014b17810 */ /* 0x000fc40007f9e0ff */
[----:B------:R-:W-:Y:S02]  /*1f760*/  SHF.R.U64 R182, R182, 0x3, RZ ;  /* 0x00000003b6b67819 */ /* 0x000fe400000012ff */
[C---:B------:R-:W-:Y:S02]  /*1f770*/  IADD3 R179, P3, R20.reuse, 0xc000, RZ ;  /* 0x0000c00014b37810 */ /* 0x040fe40007f7e0ff */
[----:B------:R-:W-:Y:S02]  /*1f780*/  IADD3 R181, P2, R20, 0xc020, RZ ;  /* 0x0000c02014b57810 */ /* 0x000fe40007f5e0ff */
[----:B------:R-:W-:Y:S02]  /*1f790*/  LOP3.LUT R20, R25, R20, RZ, 0x3c, !PT ;  /* 0x0000001419147212 */ /* 0x000fe400078e3cff */
[----:B------:R-:W-:Y:S01]  /*1f7a0*/  ISETP.NE.AND.EX P0, PT, RZ, UR5, PT, P0 ;  /* 0x00000005ff007c0c */ /* 0x000fe2000bf05300 */
[----:B------:R-:W-:Y:S01]  /*1f7b0*/  ULDC.64 UR4, c[0x0][0xc08] ;  /* 0x0003020000047ab9 */ /* 0x000fe20000000a00 */
[----:B------:R-:W-:-:S02]  /*1f7c0*/  LOP3.LUT R176, R177, 0x380, RZ, 0xc0, !PT ;  /* 0x00000380b1b07812 */ /* 0x000fc400078ec0ff */
[----:B------:R-:W-:Y:S02]  /*1f7d0*/  LOP3.LUT R182, R182, R183, RZ, 0x3c, !PT ;  /* 0x000000b7b6b67212 */ /* 0x000fe400078e3cff */
[----:B------:R-:W-:Y:S02]  /*1f7e0*/  LOP3.LUT R178, R179, 0x380, RZ, 0xc0, !PT ;  /* 0x00000380b3b27812 */ /* 0x000fe400078ec0ff */
[----:B------:R-:W-:Y:S02]  /*1f7f0*/  IADD3.X R183, RZ, R21, RZ, P1, !PT ;  /* 0x00000015ffb77210 */ /* 0x000fe40000ffe4ff */
[----:B---3--:R-:W-:Y:S02]  /*1f800*/  F2FP.F16.F32.PACK_AB R144, R145, R144 ;  /* 0x000000909190723e */ /* 0x008fe400000000ff */
[----:B------:R-:W-:Y:S02]  /*1f810*/  LOP3.LUT R180, R181, 0x380, RZ, 0xc0, !PT ;  /* 0x00000380b5b47812 */ /* 0x000fe400078ec0ff */
[----:B------:R-:W-:-:S02]  /*1f820*/  F2FP.F16.F32.PACK_AB R145, R147, R146 ;  /* 0x000000929391723e */ /* 0x000fc400000000ff */
[----:B------:R-:W-:Y:S02]  /*1f830*/  F2FP.F16.F32.PACK_AB R136, R137, R136 ;  /* 0x000000888988723e */ /* 0x000fe400000000ff */
[----:B------:R-:W-:Y:S02]  /*1f840*/  ISETP.NE.U32.AND P1, PT, RZ, UR4, PT ;  /* 0x00000004ff007c0c */ /* 0x000fe4000bf25070 */
[----:B------:R-:W-:Y:S02]  /*1f850*/  MOV R20, R20 ;  /* 0x0000001400147202 */ /* 0x000fe40000000f00 */
[----:B------:R-:W-:Y:S02]  /*1f860*/  F2FP.F16.F32.PACK_AB R146, R141, R140 ;  /* 0x0000008c8d92723e */ /* 0x000fe400000000ff */
[----:B------:R-:W-:Y:S01]  /*1f870*/  F2FP.F16.F32.PACK_AB R147, R143, R142 ;  /* 0x0000008e8f93723e */ /* 0x000fe200000000ff */
[----:B------:R-:W-:Y:S01]  /*1f880*/  BAR.SYNC.DEFER_BLOCKING 0x1, 0x100 ;  /* 0x0044000000007b1d */ /* 0x000fe20000010000 */
[----:B------:R-:W-:-:S02]  /*1f890*/  F2FP.F16.F32.PACK_AB R137, R139, R138 ;  /* 0x0000008a8b89723e */ /* 0x000fc400000000ff */
[----:B------:R-:W-:Y:S02]  /*1f8a0*/  F2FP.F16.F32.PACK_AB R128, R129, R128 ;  /* 0x000000808180723e */ /* 0x000fe400000000ff */
[----:B------:R-:W-:Y:S02]  /*1f8b0*/  SHF.R.U64 R176, R176, 0x3, RZ ;  /* 0x00000003b0b07819 */ /* 0x000fe400000012ff */
[----:B------:R-:W-:Y:S02]  /*1f8c0*/  F2FP.F16.F32.PACK_AB R138, R133, R132 ;  /* 0x00000084858a723e */ /* 0x000fe400000000ff */
[----:B------:R-:W-:Y:S02]  /*1f8d0*/  F2FP.F16.F32.PACK_AB R139, R135, R134 ;  /* 0x00000086878b723e */ /* 0x000fe400000000ff */
[----:B------:R-:W-:Y:S02]  /*1f8e0*/  F2FP.F16.F32.PACK_AB R129, R131, R130 ;  /* 0x000000828381723e */ /* 0x000fe400000000ff */
[----:B------:R-:W-:-:S02]  /*1f8f0*/  F2FP.F16.F32.PACK_AB R116, R117, R116 ;  /* 0x000000747574723e */ /* 0x000fc400000000ff */
[----:B------:R-:W-:Y:S02]  /*1f900*/  SHF.R.U64 R178, R178, 0x3, RZ ;  /* 0x00000003b2b27819 */ /* 0x000fe400000012ff */
[----:B------:R-:W-:Y:S02]  /*1f910*/  MOV R150, R150 ;  /* 0x0000009600967202 */ /* 0x000fe40000000f00 */
        /* <DEDUP_REMOVED lines=10> */
[----:B------:R-:W-:Y:S01]  /*1f9c0*/  ISETP.NE.AND.EX P1, PT, RZ, UR5, PT, P1 ;  /* 0x00000005ff007c0c */ /* 0x000fe2000bf25310 */
[----:B------:R-:W-:Y:S01]  /*1f9d0*/  STSM.16.M88.4 [R20], R144 ;  /* 0x0000009014007844 */ /* 0x000fe20000000200 */
[----:B------:R-:W-:Y:S02]  /*1f9e0*/  MOV R158, R158 ;  /* 0x0000009e009e7202 */ /* 0x000fe40000000f00 */
[----:B------:R-:W-:Y:S02]  /*1f9f0*/  F2FP.F16.F32.PACK_AB R110, R105, R104 ;  /* 0x00000068696e723e */ /* 0x000fe400000000ff */
[----:B------:R-:W-:Y:S02]  /*1fa00*/  F2FP.F16.F32.PACK_AB R111, R107, R106 ;  /* 0x0000006a6b6f723e */ /* 0x000fe400000000ff */
[----:B------:R-:W-:Y:S02]  /*1fa10*/  F2FP.F16.F32.PACK_AB R101, R103, R102 ;  /* 0x000000666765723e */ /* 0x000fe400000000ff */
[----:B------:R-:W-:Y:S01]  /*1fa20*/  F2FP.F16.F32.PACK_AB R92, R93, R92 ;  /* 0x0000005c5d5c723e */ /* 0x000fe200000000ff */
[----:B------:R0:W-:Y:S01]  /*1fa30*/  STSM.16.M88.4 [R24], R136 ;  /* 0x0000008818007844 */ /* 0x0001e20000000200 */
[----:B------:R-:W-:Y:S01]  /*1fa40*/  LOP3.LUT R176, R176, R177, RZ, 0x3c, !PT ;  /* 0x000000b1b0b07212 */ /* 0x000fe200078e3cff */
[----:B------:R-:W-:Y:S01]  /*1fa50*/  IMAD.X R177, RZ, RZ, R21, P4 ;  /* 0x000000ffffb17224 */ /* 0x000fe200020e0615 */
[----:B------:R-:W-:-:S02]  /*1fa60*/  MOV R160, R160 ;  /* 0x000000a000a07202 */ /* 0x000fc40000000f00 */
[----:B------:R-:W-:Y:S02]  /*1fa70*/  F2FP.F16.F32.PACK_AB R102, R97, R96 ;  /* 0x000000606166723e */ /* 0x000fe400000000ff */
[----:B------:R-:W-:Y:S02]  /*1fa80*/  F2FP.F16.F32.PACK_AB R103, R99, R98 ;  /* 0x000000626367723e */ /* 0x000fe400000000ff */
[----:B------:R-:W-:Y:S02]  /*1fa90*/  F2FP.F16.F32.PACK_AB R93, R95, R94 ;  /* 0x0000005e5f5d723e */ /* 0x000fe400000000ff */
[----:B------:R-:W-:Y:S01]  /*1faa0*/  F2FP.F16.F32.PACK_AB R84, R85, R84 ;  /* 0x000000545554723e */ /* 0x000fe200000000ff */
[----:B------:R1:W-:Y:S01]  /*1fab0*/  STSM.16.M88.4 [R150], R128 ;  /* 0x0000008096007844 */ /* 0x0003e20000000200 */
[----:B------:R-:W-:Y:S01]  /*1fac0*/  LOP3.LUT R178, R178, R179, RZ, 0x3c, !PT ;  /* 0x000000b3b2b27212 */ /* 0x000fe200078e3cff */
[----:B------:R-:W-:Y:S01]  /*1fad0*/  IMAD.X R179, RZ, RZ, R21, P3 ;  /* 0x000000ffffb37224 */ /* 0x000fe200018e0615 */
[----:B------:R-:W-:Y:S01]  /*1fae0*/  MOV R162, R162 ;  /* 0x000000a200a27202 */ /* 0x000fe20000000f00 */
[----:B0-----:R-:W0:Y:S01]  /*1faf0*/  LDC.64 R24, c[0x0][0xc00] ;  /* 0x00030000ff187b82 */ /* 0x001e220000000a00 */
        /* <DEDUP_REMOVED lines=8> */
[----:B------:R-:W-:-:S02]  /*1fb80*/  F2FP.F16.F32.PACK_AB R86, R81, R80 ;  /* 0x000000505156723e */ /* 0x000fc400000000ff */
[----:B------:R-:W-:Y:S02]  /*1fb90*/  F2FP.F16.F32.PACK_AB R87, R83, R82 ;  /* 0x000000525357723e */ /* 0x000fe400000000ff */
[----:B------:R-:W-:Y:S02]  /*1fba0*/  F2FP.F16.F32.PACK_AB R77, R79, R78 ;  /* 0x0000004e4f4d723e */ /* 0x000fe400000000ff */
[----:B------:R-:W-:Y:S01]  /*1fbb0*/  F2FP.F16.F32.PACK_AB R68, R69, R68 ;  /* 0x000000444544723e */ /* 0x000fe200000000ff */
[----:B------:R1:W-:Y:S01]  /*1fbc0*/  STSM.16.M88.4 [R158], R108 ;  /* 0x0000006c9e007844 */ /* 0x0003e20000000200 */
[----:B------:R-:W-:Y:S02]  /*1fbd0*/  MOV R170, R170 ;  /* 0x000000aa00aa7202 */ /* 0x000fe40000000f00 */
        /* <DEDUP_REMOVED lines=21> */
[----:B----4-:R-:W-:Y:S01]  /*1fd30*/  F2FP.F16.F32.PACK_AB R36, R37, R36 ;  /* 0x000000242524723e */ /* 0x010fe200000000ff */
[----:B------:R1:W-:Y:S01]  /*1fd40*/  STSM.16.M88.4 [R170], R76 ;  /* 0x0000004caa007844 */ /* 0x0003e20000000200 */
        /* <DEDUP_REMOVED lines=15> */
[----:B------:R-:W-:Y:S01]  /*1fe40*/  F2FP.F16.F32.PACK_AB R9, R11, R10 ;  /* 0x0000000a0b09723e */ /* 0x000fe200000000ff */
[----:B------:R1:W-:Y:S01]  /*1fe50*/  STSM.16.M88.4 [R176], R52 ;  /* 0x00000034b0007844 */ /* 0x0003e20000000200 */
[----:B------:R-:W-:-:S02]  /*1fe60*/  MOV R204, R204 ;  /* 0x000000cc00cc7202 */ /* 0x000fc40000000f00 */
[----:B------:R-:W-:Y:S02]  /*1fe70*/  F2FP.F16.F32.PACK_AB R10, R5, R4 ;  /* 0x00000004050a723e */ /* 0x000fe400000000ff */
[----:B------:R-:W-:Y:S01]  /*1fe80*/  F2FP.F16.F32.PACK_AB R11, R7, R6 ;  /* 0x00000006070b723e */ /* 0x000fe200000000ff */
[----:B------:R-:W2:Y:S01]  /*1fe90*/  @P1 LDC.64 R4, c[0x0][0xc08] ;  /* 0x00030200ff041b82 */ /* 0x000ea20000000a00 */
[----:B------:R1:W-:Y:S04]  /*1fea0*/  STSM.16.M88.4 [R178], R44 ;  /* 0x0000002cb2007844 */ /* 0x0003e80000000200 */
[----:B------:R1:W-:Y:S04]  /*1feb0*/  STSM.16.M88.4 [R180], R36 ;  /* 0x00000024b4007844 */ /* 0x0003e80000000200 */
[----:B------:R1:W-:Y:S04]  /*1fec0*/  STSM.16.M88.4 [R182], R28 ;  /* 0x0000001cb6007844 */ /* 0x0003e80000000200 */
[----:B------:R1:W-:Y:S01]  /*1fed0*/  STSM.16.M88.4 [R204], R8 ;  /* 0x00000008cc007844 */ /* 0x0003e20000000200 */
[----:B------:R-:W-:Y:S01]  /*1fee0*/  ULDC UR4, c[0x0][0xa88] ;  /* 0x0002a20000047ab9 */ /* 0x000fe20000000800 */
[----:B0-----:R-:W-:-:S02]  /*1fef0*/  IMAD.WIDE R6, R212, 0x4, R24 ;  /* 0x00000004d4067825 */ /* 0x001fc400078e0218 */
[----:B------:R-:W0:Y:S02]  /*1ff00*/  LDC R25, c[0x0][0xbe8] ;  /* 0x0002fa00ff197b82 */ /* 0x000e240000000800 */
[----:B------:R-:W-:-:S06]  /*1ff10*/  IMAD.MOV.U32 R20, RZ, RZ, RZ ;  /* 0x000000ffff147224 */ /* 0x000fcc00078e00ff */
[----:B------:R-:W-:Y:S01]  /*1ff20*/  BAR.SYNC.DEFER_BLOCKING 0x1, 0x100 ;  /* 0x0044000000007b1d */ /* 0x000fe20000010000 */
[----:B------:R-:W-:Y:S02]  /*1ff30*/  IMAD.U32 R24, RZ, RZ, UR4 ;  /* 0x00000004ff187e24 */ /* 0x000fe4000f8e00ff */
[----:B--2---:R-:W-:-:S03]  /*1ff40*/  @P1 IMAD.WIDE R4, R212, 0x4, R4 ;  /* 0x00000004d4041825 */ /* 0x004fc600078e0204 */
[----:B------:R1:W5:Y:S04]  /*1ff50*/  @P0 LDG.E R20, desc[UR42][R6.64] ;  /* 0x0000002a06140981 */ /* 0x000368000c1e1900 */
[----:B------:R1:W5:Y:S01]  /*1ff60*/  @P1 LDG.E R24, desc[UR42][R4.64] ;  /* 0x0000002a04181981 */ /* 0x000362000c1e1900 */
[----:B------:R-:W-:Y:S05]  /*1ff70*/  @P1 BRA `(.L_x_12071) ;  /* 0x0000000000101947 */ /* 0x000fea0003800000 */
[----:B------:R-:W-:Y:S05]  /*1ff80*/  @!P0 BRA `(.L_x_12071) ;  /* 0x00000000000c8947 */ /* 0x000fea0003800000 */
[----:B-1----:R-:W2:Y:S04]  /*1ff90*/  LDG.E R5, desc[UR42][R6.64] ;  /* 0x0000002a06057981 */ /* 0x002ea8000c1e1900 */
[----:B-----5:R-:W2:Y:S02]  /*1ffa0*/  LDG.E R24, desc[UR42][R6.64+0x4] ;  /* 0x0000042a06187981 */ /* 0x020ea4000c1e1900 */
[----:B--2---:R-:W-:-:S07]  /*1ffb0*/  IMAD.IADD R24, R24, 0x1, -R5 ;  /* 0x0000000118187824 */ /* 0x004fce00078e0a05 */
.L_x_12071:
[----:B0----5:R-:W-:Y:S01]  /*1ffc0*/  IMAD R24, R24, R25, RZ ;  /* 0x0000001918187224 */ /* 0x021fe200078e02ff */
[----:B------:R-:W-:Y:S01]  /*1ffd0*/  LOP3.LUT P1, RZ, R227, 0x3, RZ, 0xc0, !PT ;  /* 0x00000003e3ff7812 */ /* 0x000fe2000782c0ff */
[--C-:B-1----:R-:W-:Y:S01]  /*1ffe0*/  IMAD.IADD R29, R220, 0x1, R210.reuse ;  /* 0x00000001dc1d7824 */ /* 0x102fe200078e02d2 */
[----:B------:R-:W-:Y:S01]  /*1fff0*/  ISETP.NE.AND P2, PT, R25, 0x1, PT ;  /* 0x000000011900780c */ /* 0x000fe20003f45270 */
[----:B------:R-:W-:Y:S01]  /*20000*/  IMAD.IADD R10, R229, 0x1, R210 ;  /* 0x00000001e50a7824 */ /* 0x000fe200078e02d2 */
[----:B------:R-:W-:Y:S01]  /*20010*/  SHF.R.S32.HI R0, RZ, 0x1f, R211 ;  /* 0x0000001fff007819 */ /* 0x000fe200000114d3 */
[----:B------:R-:W-:Y:S01]  /*20020*/  ULDC.64 UR4, c[0x0][0xb90] ;  /* 0x0002e40000047ab9 */ /* 0x000fe20000000a00 */
[----:B------:R-:W-:-:S09]  /*20030*/  ISETP.GE.OR P3, PT, R29, R24, P1 ;  /* 0x000000181d00720c */ /* 0x000fd20000f66670 */
[----:B------:R-:W0:Y:S04]  /*20040*/  @P2 LDC R5, c[0x0][0xbec] ;  /* 0x0002fb00ff052b82 */ /* 0x000e280000000800 */
[----:B------:R-:W2:Y:S01]  /*20050*/  @!P3 LDL R15, [R1+0x1e0] ;  /* 0x0001e000010fb983 */ /* 0x000ea20000100800 */
[----:B------:R-:W-:Y:S01]  /*20060*/  SHF.R.S32.HI R21, RZ, 0x1f, R20 ;  /* 0x0000001fff157819 */ /* 0x000fe20000011414 */
[----:B------:R-:W-:Y:S01]  /*20070*/  IMAD R6, R0, UR4, RZ ;  /* 0x0000000400067c24 */ /* 0x000fe2000f8e02ff */
[----:B------:R-:W-:Y:S01]  /*20080*/  SHF.R.S32.HI R26, RZ, 0x1f, R212 ;  /* 0x0000001fff1a7819 */ /* 0x000fe200000114d4 */
[----:B------:R-:W1:Y:S01]  /*20090*/  @P2 LDC R8, c[0x0][0xbf0] ;  /* 0x0002fc00ff082b82 */ /* 0x000e620000000800 */
[----:B------:R-:W-:Y:S01]  /*200a0*/  IMAD.MOV.U32 R4, RZ, RZ, R10 ;  /* 0x000000ffff047224 */ /* 0x000fe200078e000a */
[----:B------:R-:W-:-:S02]  /*200b0*/  SEL R80, R212, RZ, !P0 ;  /* 0x000000ffd4507207 */ /* 0x000fc40004000000 */
[----:B------:R-:W-:-:S04]  /*200c0*/  SEL R26, R26, RZ, !P0 ;  /* 0x000000ff1a1a7207 */ /* 0x000fc80004000000 */
[----:B------:R-:W3:Y:S01]  /*200d0*/  @P2 LDC R81, c[0x0][0xbec] ;  /* 0x0002fb00ff512b82 */ /* 0x000ee20000000800 */
[----:B0-----:R-:W-:-:S07]  /*200e0*/  @P2 IMAD.HI.U32 R5, R10, R5, RZ ;  /* 0x000000050a052227 */ /* 0x001fce00078e00ff */
[----:B------:R-:W0:Y:S01]  /*200f0*/  @P2 LDC R83, c[0x0][0xbf0] ;  /* 0x0002fc00ff532b82 */ /* 0x000e220000000800 */
[----:B-1----:R-:W-:Y:S01]  /*20100*/  @P2 SHF.R.U32.HI R4, RZ, R8, R5 ;  /* 0x00000008ff042219 */ /* 0x002fe20000011605 */
[C---:B------:R-:W-:Y:S02]  /*20110*/  IMAD R5, R211.reuse, UR5, R6 ;  /* 0x00000005d3057c24 */ /* 0x040fe4000f8e0206 */
[----:B------:R-:W-:Y:S01]  /*20120*/  IMAD.WIDE.U32 R6, R211, UR4, R20 ;  /* 0x00000004d3067c25 */ /* 0x000fe2000f8e0014 */
[----:B------:R-:W-:Y:S01]  /*20130*/  ULDC.64 UR4, c[0x0][0xb98] ;  /* 0x0002e60000047ab9 */ /* 0x000fe20000000a00 */
[--C-:B------:R-:W-:Y:S02]  /*20140*/  SHF.R.S32.HI R11, RZ, 0x1f, R4.reuse ;  /* 0x0000001fff0b7819 */ /* 0x100fe40000011404 */
[----:B------:R-:W-:Y:S02]  /*20150*/  IMAD.MOV R9, RZ, RZ, -R4 ;  /* 0x000000ffff097224 */ /* 0x000fe400078e0a04 */
[----:B------:R-:W-:-:S02]  /*20160*/  IMAD.IADD R7, R7, 0x1, R5 ;  /* 0x0000000107077824 */ /* 0x000fc400078e0205 */
[----:B------:R-:W-:Y:S02]  /*20170*/  IMAD R9, R25, R9, R10 ;  /* 0x0000000919097224 */ /* 0x000fe400078e020a */
[----:B------:R-:W-:Y:S02]  /*20180*/  IMAD R5, R26, UR4, RZ ;  /* 0x000000041a057c24 */ /* 0x000fe4000f8e02ff */
[----:B------:R-:W-:-:S04]  /*20190*/  IMAD.WIDE.U32 R6, R80, UR4, R6 ;  /* 0x0000000450067c25 */ /* 0x000fc8000f8e0006 */
[----:B------:R-:W-:Y:S01]  /*201a0*/  IMAD R8, R80, UR5, R5 ;  /* 0x0000000550087c24 */ /* 0x000fe2000f8e0205 */
[----:B------:R-:W-:Y:S01]  /*201b0*/  SHF.R.S32.HI R5, RZ, 0x1f, R9 ;  /* 0x0000001fff057819 */ /* 0x000fe20000011409 */
[----:B------:R-:W-:Y:S01]  /*201c0*/  ULDC.64 UR4, c[0x0][0xb88] ;  /* 0x0002e20000047ab9 */ /* 0x000fe20000000a00 */
[----:B------:R-:W-:-:S03]  /*201d0*/  IADD3 R4, P0, R4, R6, RZ ;  /* 0x0000000604047210 */ /* 0x000fc60007f1e0ff */
[----:B------:R-:W-:Y:S01]  /*201e0*/  IMAD R6, R5, UR4, RZ ;  /* 0x0000000405067c24 */ /* 0x000fe2000f8e02ff */
[----:B------:R-:W-:-:S03]  /*201f0*/  IADD3.X R5, R11, R7, R8, P0, !PT ;  /* 0x000000070b057210 */ /* 0x000fc600007fe408 */
[C---:B------:R-:W-:Y:S02]  /*20200*/  IMAD R7, R9.reuse, UR5, R6 ;  /* 0x0000000509077c24 */ /* 0x040fe4000f8e0206 */
[----:B------:R-:W-:Y:S01]  /*20210*/  IMAD.WIDE.U32 R4, R9, UR4, R4 ;  /* 0x0000000409047c25 */ /* 0x000fe2000f8e0004 */
[----:B------:R-:W-:-:S03]  /*20220*/  ULDC.64 UR4, c[0x0][0xb50] ;  /* 0x0002d40000047ab9 */ /* 0x000fc60000000a00 */
[----:B------:R-:W-:Y:S01]  /*20230*/  IMAD.IADD R5, R5, 0x1, R7 ;  /* 0x0000000105057824 */ /* 0x000fe200078e0207 */
[----:B------:R-:W-:-:S04]  /*20240*/  LEA R10, P0, R4, UR4, 0x2 ;  /* 0x00000004040a7c11 */ /* 0x000fc8000f8010ff */
[----:B------:R-:W-:Y:S01]  /*20250*/  LEA.HI.X R14, R4, UR5, R5, 0x2, P0 ;  /* 0x00000005040e7c11 */ /* 0x000fe200080f1405 */
[----:B------:R-:W-:Y:S01]  /*20260*/  SHFL.IDX PT, R12, R10, RZ, 0x1c1f ;  /* 0x001c1fff0a0c7589 */ /* 0x000fe200000e0000 */
[----:B------:R-:W-:Y:S01]  /*20270*/  VIADD R5, R29, 0x8 ;  /* 0x000000081d057836 */ /* 0x000fe20000000000 */
[----:B------:R-:W-:Y:S02]  /*20280*/  ULDC.64 UR4, c[0x0][0xaa0] ;  /* 0x0002a80000047ab9 */ /* 0x000fe40000000a00 */
[----:B------:R-:W2:Y:S02]  /*20290*/  SHFL.IDX PT, R13, R14, RZ, 0x1c1f ;  /* 0x001c1fff0e0d7589 */ /* 0x000ea400000e0000 */
[----:B------:R-:W-:Y:S02]  /*202a0*/  ISETP.GE.OR P0, PT, R5, R24, P1 ;  /* 0x000000180500720c */ /* 0x000fe40000f06670 */
[----:B--2---:R1:W-:Y:S11]  /*202b0*/  @!P3 ST.E desc[UR42][R12.64], R15 ;  /* 0x0000000f0c00b985 */ /* 0x0043f6000c10192a */
[----:B------:R-:W2:Y:S01]  /*202c0*/  @!P0 LDL R63, [R1+0x1e4] ;  /* 0x0001e400013f8983 */ /* 0x000ea20000100800 */
[----:B------:R-:W-:-:S03]  /*202d0*/  IMAD R5, R218, 0x40, R195 ;  /* 0x00000040da057824 */ /* 0x000fc600078e02c3 */
[----:B------:R-:W-:Y:S01]  /*202e0*/  SHFL.IDX PT, R58, R10, 0x1, 0x1c1f ;  /* 0x003c1f000a3a7f89 */ /* 0x000fe200000e0000 */
[----:B------:R-:W-:-:S03]  /*202f0*/  IMAD.WIDE R2, R5, 0x2, R2 ;  /* 0x0000000205027825 */ /* 0x000fc600078e0202 */
[----:B------:R-:W2:Y:S01]  /*20300*/  SHFL.IDX PT, R59, R14, 0x1, 0x1c1f ;  /* 0x003c1f000e3b7f89 */ /* 0x000ea200000e0000 */
[C---:B------:R-:W-:Y:S02]  /*20310*/  IADD3 R5, P4, R2.reuse, 0x3000, RZ ;  /* 0x0000300002057810 */ /* 0x040fe40007f9e0ff */
[C---:B------:R-:W-:Y:S02]  /*20320*/  IADD3 R11, P1, R2.reuse, 0x1000, RZ ;  /* 0x00001000020b7810 */ /* 0x040fe40007f3e0ff */
[----:B------:R-:W-:Y:S01]  /*20330*/  LOP3.LUT R4, R5, 0x380, RZ, 0xc0, !PT ;  /* 0x0000038005047812 */ /* 0x000fe200078ec0ff */
[--C-:B------:R-:W-:Y:S01]  /*20340*/  IMAD.X R29, RZ, RZ, R3.reuse, P4 ;  /* 0x000000ffff1d7224 */ /* 0x100fe200020e0603 */
[----:B------:R-:W-:Y:S01]  /*20350*/  IADD3 R7, P3, R2, 0x2000, RZ ;  /* 0x0000200002077810 */ /* 0x000fe20007f7e0ff */
[----:B------:R-:W-:Y:S01]  /*20360*/  IMAD.X R9, RZ, RZ, R3, P1 ;  /* 0x000000ffff097224 */ /* 0x000fe200008e0603 */
[----:B------:R-:W-:Y:S02]  /*20370*/  SHF.R.U64 R4, R4, 0x3, RZ ;  /* 0x0000000304047819 */ /* 0x000fe400000012ff */
[----:B-1----:R-:W-:-:S02]  /*20380*/  IADD3 R15, P1, R2, 0x4000, RZ ;  /* 0x00004000020f7810 */ /* 0x002fc40007f3e0ff */
[----:B------:R-:W-:Y:S02]  /*20390*/  LOP3.LUT R28, R4, R5, RZ, 0x3c, !PT ;  /* 0x00000005041c7212 */ /* 0x000fe400078e3cff */
[----:B------:R-:W-:Y:S01]  /*203a0*/  LOP3.LUT R4, R15, 0x380, RZ, 0xc0, !PT ;  /* 0x000003800f047812 */ /* 0x000fe200078ec0ff */
[----:B------:R-:W-:Y:S01]  /*203b0*/  IMAD.X R33, RZ, RZ, R3, P1 ;  /* 0x000000ffff217224 */ /* 0x000fe200008e0603 */
[----:B------:R-:W-:Y:S02]  /*203c0*/  IADD3.X R13, RZ, R3, RZ, P3, !PT ;  /* 0x00000003ff0d7210 */ /* 0x000fe40001ffe4ff */
[----:B------:R-:W-:Y:S02]  /*203d0*/  SHF.R.U64 R4, R4, 0x3, RZ ;  /* 0x0000000304047819 */ /* 0x000fe400000012ff */
[C---:B------:R-:W-:Y:S02]  /*203e0*/  IADD3 R41, P4, R2.reuse, 0x6000, RZ ;  /* 0x0000600002297810 */ /* 0x040fe40007f9e0ff */
[----:B------:R-:W-:-:S02]  /*203f0*/  IADD3 R5, P3, R2, 0x5000, RZ ;  /* 0x0000500002057810 */ /* 0x000fc40007f7e0ff */
[----:B------:R-:W-:Y:S02]  /*20400*/  LOP3.LUT R6, R7, 0x380, RZ, 0xc0, !PT ;  /* 0x0000038007067812 */ /* 0x000fe400078ec0ff */
[----:B------:R-:W-:Y:S01]  /*20410*/  LOP3.LUT R32, R4, R15, RZ, 0x3c, !PT ;  /* 0x0000000f04207212 */ /* 0x000fe200078e3cff */
[----:B------:R-:W-:Y:S01]  /*20420*/  IMAD.X R37, RZ, RZ, R3, P3 ;  /* 0x000000ffff257224 */ /* 0x000fe200018e0603 */
[----:B------:R-:W-:Y:S02]  /*20430*/  LOP3.LUT R40, R41, 0x380, RZ, 0xc0, !PT ;  /* 0x0000038029287812 */ /* 0x000fe400078ec0ff */
[----:B------:R-:W-:Y:S02]  /*20440*/  LOP3.LUT R4, R5, 0x380, RZ, 0xc0, !PT ;  /* 0x0000038005047812 */ /* 0x000fe400078ec0ff */
[----:B------:R-:W-:Y:S02]  /*20450*/  SHF.R.U64 R6, R6, 0x3, RZ ;  /* 0x0000000306067819 */ /* 0x000fe400000012ff */
[----:B------:R-:W-:-:S02]  /*20460*/  IADD3 R45, P1, R2, 0x7000, RZ ;  /* 0x00007000022d7810 */ /* 0x000fc40007f3e0ff */
[----:B------:R-:W-:Y:S02]  /*20470*/  SHF.R.U64 R40, R40, 0x3, RZ ;  /* 0x0000000328287819 */ /* 0x000fe400000012ff */
[----:B------:R-:W-:Y:S02]  /*20480*/  SHF.R.U64 R4, R4, 0x3, RZ ;  /* 0x0000000304047819 */ /* 0x000fe400000012ff */
[----:B------:R-:W-:Y:S02]  /*20490*/  LOP3.LUT R12, R6, R7, RZ, 0x3c, !PT ;  /* 0x00000007060c7212 */ /* 0x000fe400078e3cff */
[----:B------:R-:W-:Y:S02]  /*204a0*/  LOP3.LUT R44, R45, 0x380, RZ, 0xc0, !PT ;  /* 0x000003802d2c7812 */ /* 0x000fe400078ec0ff */
[----:B------:R-:W-:Y:S02]  /*204b0*/  IADD3 R7, P3, R2, 0x8000, RZ ;  /* 0x0000800002077810 */ /* 0x000fe40007f7e0ff */
[----:B------:R-:W-:Y:S01]  /*204c0*/  LOP3.LUT R40, R40, R41, RZ, 0x3c, !PT ;  /* 0x0000002928287212 */ /* 0x000fe200078e3cff */
[--C-:B------:R-:W-:Y:S01]  /*204d0*/  IMAD.X R41, RZ, RZ, R3.reuse, P4 ;  /* 0x000000ffff297224 */ /* 0x100fe200020e0603 */
[----:B------:R-:W-:Y:S01]  /*204e0*/  LOP3.LUT R36, R4, R5, RZ, 0x3c, !PT ;  /* 0x0000000504247212 */ /* 0x000fe200078e3cff */
[----:B------:R-:W-:Y:S01]  /*204f0*/  IMAD.X R49, RZ, RZ, R3, P3 ;  /* 0x000000ffff317224 */ /* 0x000fe200018e0603 */
[----:B------:R-:W-:-:S02]  /*20500*/  IADD3 R5, P4, R2, 0x9000, RZ ;  /* 0x0000900002057810 */ /* 0x000fc40007f9e0ff */
[----:B------:R-:W-:Y:S02]  /*20510*/  SHF.R.U64 R44, R44, 0x3, RZ ;  /* 0x000000032c2c7819 */ /* 0x000fe400000012ff */
[----:B------:R-:W-:Y:S01]  /*20520*/  LOP3.LUT R4, R7, 0x380, RZ, 0xc0, !PT ;  /* 0x0000038007047812 */ /* 0x000fe200078ec0ff */
[--C-:B------:R-:W-:Y:S01]  /*20530*/  IMAD.X R53, RZ, RZ, R3.reuse, P4 ;  /* 0x000000ffff357224 */ /* 0x100fe200020e0603 */
[----:B------:R-:W-:Y:S01]  /*20540*/  LOP3.LUT R44, R44, R45, RZ, 0x3c, !PT ;  /* 0x0000002d2c2c7212 */ /* 0x000fe200078e3cff */
[----:B------:R-:W-:Y:S01]  /*20550*/  IMAD.X R45, RZ, RZ, R3, P1 ;  /* 0x000000ffff2d7224 */ /* 0x000fe200008e0603 */
[----:B------:R-:W-:Y:S02]  /*20560*/  SHF.R.U64 R4, R4, 0x3, RZ ;  /* 0x0000000304047819 */ /* 0x000fe400000012ff */
[C---:B------:R-:W-:Y:S02]  /*20570*/  IADD3 R65, P4, R2.reuse, 0xc000, RZ ;  /* 0x0000c00002417810 */ /* 0x040fe40007f9e0ff */
[----:B------:R-:W-:-:S02]  /*20580*/  IADD3 R57, P1, R2, 0xa000, RZ ;  /* 0x0000a00002397810 */ /* 0x000fc40007f3e0ff */
[----:B------:R-:W-:Y:S02]  /*20590*/  IADD3 R61, P3, R2, 0xb000, RZ ;  /* 0x0000b000023d7810 */ /* 0x000fe40007f7e0ff */
[----:B------:R-:W-:Y:S02]  /*205a0*/  LOP3.LUT R48, R4, R7, RZ, 0x3c, !PT ;  /* 0x0000000704307212 */ /* 0x000fe400078e3cff */
        /* <DEDUP_REMOVED lines=15> */
[C---:B------:R-:W-:Y:S02]  /*206a0*/  IADD3 R5, P4, R2.reuse, 0xf000, RZ ;  /* 0x0000f00002057810 */ /* 0x040fe40007f9e0ff */
[C---:B------:R-:W-:Y:S02]  /*206b0*/  IADD3 R69, P1, R2.reuse, 0xd000, RZ ;  /* 0x0000d00002457810 */ /* 0x040fe40007f3e0ff */
[C---:B------:R-:W-:Y:S01]  /*206c0*/  IADD3 R73, P3, R2.reuse, 0xe000, RZ ;  /* 0x0000e00002497810 */ /* 0x040fe20007f7e0ff */
[----:B------:R-:W-:Y:S01]  /*206d0*/  IMAD.X R77, RZ, RZ, R3, P4 ;  /* 0x000000ffff4d7224 */ /* 0x000fe200020e0603 */
        /* <DEDUP_REMOVED lines=8> */
[----:B------:R-:W-:Y:S02]  /*20760*/  LOP3.LUT R2, R7, R2, RZ, 0x3c, !PT ;  /* 0x0000000207027212 */ /* 0x000fe400078e3cff */
[----:B------:R-:W-:Y:S01]  /*20770*/  LOP3.LUT R68, R68, R69, RZ, 0x3c, !PT ;  /* 0x0000004544447212 */ /* 0x000fe200078e3cff */
[--C-:B------:R-:W-:Y:S01]  /*20780*/  IMAD.X R69, RZ, RZ, R3.reuse, P1 ;  /* 0x000000ffff457224 */ /* 0x100fe200008e0603 */
[----:B------:R-:W-:Y:S01]  /*20790*/  LOP3.LUT R72, R72, R73, RZ, 0x3c, !PT ;  /* 0x0000004948487212 */ /* 0x000fe200078e3cff */
[----:B------:R-:W-:Y:S01]  /*207a0*/  IMAD.X R73, RZ, RZ, R3, P3 ;  /* 0x000000ffff497224 */ /* 0x000fe200018e0603 */
[----:B------:R-:W-:Y:S02]  /*207b0*/  LOP3.LUT R76, R4, R5, RZ, 0x3c, !PT ;  /* 0x00000005044c7212 */ /* 0x000fe400078e3cff */
[----:B------:R-:W-:-:S04]  /*207c0*/  LOP3.LUT R8, R11, 0x380, RZ, 0xc0, !PT ;  /* 0x000003800b087812 */ /* 0x000fc800078ec0ff */
[----:B------:R-:W-:-:S04]  /*207d0*/  SHF.R.U64 R8, R8, 0x3, RZ ;  /* 0x0000000308087819 */ /* 0x000fc800000012ff */
[----:B------:R-:W-:Y:S01]  /*207e0*/  LOP3.LUT R8, R8, R11, RZ, 0x3c, !PT ;  /* 0x0000000b08087212 */ /* 0x000fe200078e3cff */
[----:B------:R-:W-:Y:S01]  /*207f0*/  IMAD.IADD R85, R218, 0x1, R210 ;  /* 0x00000001da557824 */ /* 0x000fe200078e02d2 */
[----:B------:R-:W-:Y:S01]  /*20800*/  BSSY B1, `(.L_x_12072) ;  /* 0x0000058000017945 */ /* 0x000fe20003800000 */
[----:B--2---:R1:W-:Y:S04]  /*20810*/  @!P0 ST.E desc[UR42][R58.64], R63 ;  /* 0x0000003f3a008985 */ /* 0x0043e8000c10192a */
[----:B------:R2:W5:Y:S04]  /*20820*/  LD.E.128 R4, desc[UR42][R2.64] ;  /* 0x0000002a02047980 */ /* 0x000568000c101d00 */
[----:B------:R-:W5:Y:S04]  /*20830*/  LD.E.128 R8, desc[UR42][R8.64] ;  /* 0x0000002a08087980 */ /* 0x000f68000c101d00 */
[----:B------:R-:W5:Y:S01]  /*20840*/  LD.E.128 R12, desc[UR42][R12.64] ;  /* 0x0000002a0c0c7980 */ /* 0x000f62000c101d00 */
[----:B--2---:R-:W-:-:S03]  /*20850*/  IMAD R3, R21, UR4, RZ ;  /* 0x0000000415037c24 */ /* 0x004fc6000f8e02ff */
[----:B------:R-:W5:Y:S01]  /*20860*/  LD.E.128 R28, desc[UR42][R28.64] ;  /* 0x0000002a1c1c7980 */ /* 0x000f62000c101d00 */
[C---:B------:R-:W-:Y:S02]  /*20870*/  IMAD R21, R20.reuse, UR5, R3 ;  /* 0x0000000514157c24 */ /* 0x040fe4000f8e0203 */
[----:B------:R-:W-:Y:S01]  /*20880*/  IMAD.WIDE.U32 R2, R20, UR4, RZ ;  /* 0x0000000414027c25 */ /* 0x000fe2000f8e00ff */
[----:B------:R-:W-:Y:S01]  /*20890*/  ULDC.64 UR4, c[0x0][0xae8] ;  /* 0x0002ba0000047ab9 */ /* 0x000fe20000000a00 */
[----:B------:R-:W5:Y:S03]  /*208a0*/  LD.E.128 R32, desc[UR42][R32.64] ;  /* 0x0000002a20207980 */ /* 0x000f66000c101d00 */
        /* <DEDUP_REMOVED lines=10> */
[----:B---3--:R-:W-:Y:S02]  /*20950*/  @P2 IMAD.HI.U32 R0, R20, R81, RZ ;  /* 0x0000005114002227 */ /* 0x008fe400078e00ff */
[----:B------:R-:W5:Y:S02]  /*20960*/  LD.E.128 R48, desc[UR42][R48.64] ;  /* 0x0000002a30307980 */ /* 0x000f64000c101d00 */
[----:B------:R-:W-:-:S02]  /*20970*/  IMAD.IADD R3, R3, 0x1, R21 ;  /* 0x0000000103037824 */ /* 0x000fc400078e0215 */
[----:B------:R-:W-:Y:S01]  /*20980*/  IMAD.MOV.U32 R21, RZ, RZ, R20 ;  /* 0x000000ffff157224 */ /* 0x000fe200078e0014 */
[----:B0-----:R-:W-:Y:S01]  /*20990*/  @P2 SHF.R.U32.HI R21, RZ, R83, R0 ;  /* 0x00000053ff152219 */ /* 0x001fe20000011600 */
[----:B------:R-:W-:Y:S01]  /*209a0*/  IMAD R81, R26, UR4, RZ ;  /* 0x000000041a517c24 */ /* 0x000fe2000f8e02ff */
[----:B------:R-:W5:Y:S02]  /*209b0*/  LD.E.128 R52, desc[UR42][R52.64] ;  /* 0x0000002a34347980 */ /* 0x000f64000c101d00 */
[----:B------:R-:W-:Y:S01]  /*209c0*/  SHF.R.S32.HI R0, RZ, 0x1f, R21 ;  /* 0x0000001fff007819 */ /* 0x000fe20000011415 */
[C---:B------:R-:W-:Y:S01]  /*209d0*/  IMAD R83, R80.reuse, UR5, R81 ;  /* 0x0000000550537c24 */ /* 0x040fe2000f8e0251 */
[----:B-1----:R-:W5:Y:S01]  /*209e0*/  LD.E.128 R56, desc[UR42][R56.64] ;  /* 0x0000002a38387980 */ /* 0x002f62000c101d00 */
[----:B------:R-:W-:Y:S01]  /*209f0*/  IMAD.WIDE.U32 R80, R80, UR4, R2 ;  /* 0x0000000450507c25 */ /* 0x000fe2000f8e0002 */
[----:B------:R-:W-:Y:S02]  /*20a00*/  ULDC.64 UR4, c[0x0][0xae0] ;  /* 0x0002b80000047ab9 */ /* 0x000fe40000000a00 */
[----:B------:R-:W5:Y:S01]  /*20a10*/  LD.E.128 R60, desc[UR42][R60.64] ;  /* 0x0000002a3c3c7980 */ /* 0x000f62000c101d00 */
[----:B------:R-:W-:-:S02]  /*20a20*/  IMAD.MOV R2, RZ, RZ, -R21 ;  /* 0x000000ffff027224 */ /* 0x000fc400078e0a15 */
[----:B------:R-:W-:Y:S01]  /*20a30*/  IMAD R0, R0, UR4, RZ ;  /* 0x0000000400007c24 */ /* 0x000fe2000f8e02ff */
[----:B------:R-:W5:Y:S01]  /*20a40*/  LD.E.128 R64, desc[UR42][R64.64] ;  /* 0x0000002a40407980 */ /* 0x000f62000c101d00 */
[----:B------:R-:W-:Y:S02]  /*20a50*/  IMAD R25, R25, R2, R20 ;  /* 0x0000000219197224 */ /* 0x000fe400078e0214 */
[----:B------:R-:W-:Y:S01]  /*20a60*/  IMAD.IADD R81, R81, 0x1, R83 ;  /* 0x0000000151517824 */ /* 0x000fe200078e0253 */
[----:B------:R-:W5:Y:S01]  /*20a70*/  LD.E.128 R68, desc[UR42][R68.64] ;  /* 0x0000002a44447980 */ /* 0x000f62000c101d00 */
[----:B------:R-:W-:-:S03]  /*20a80*/  IMAD R83, R21, UR5, R0 ;  /* 0x0000000515537c24 */ /* 0x000fc6000f8e0200 */
[----:B------:R-:W5:Y:S01]  /*20a90*/  LD.E.128 R72, desc[UR42][R72.64] ;  /* 0x0000002a48487980 */ /* 0x000f62000c101d00 */
[----:B------:R-:W-:-:S03]  /*20aa0*/  SHF.R.S32.HI R0, RZ, 0x1f, R25 ;  /* 0x0000001fff007819 */ /* 0x000fc60000011419 */
[----:B------:R-:W5:Y:S01]  /*20ab0*/  LD.E.128 R76, desc[UR42][R76.64] ;  /* 0x0000002a4c4c7980 */ /* 0x000f62000c101d00 */
[----:B------:R-:W-:Y:S01]  /*20ac0*/  IMAD.WIDE.U32 R2, R21, UR4, R80 ;  /* 0x0000000415027c25 */ /* 0x000fe2000f8e0050 */
[----:B------:R-:W-:Y:S01]  /*20ad0*/  ULDC.64 UR4, c[0x0][0xad8] ;  /* 0x0002b60000047ab9 */ /* 0x000fe20000000a00 */
[----:B------:R-:W-:Y:S01]  /*20ae0*/  ISETP.GE.AND P2, PT, R85, R24, PT ;  /* 0x000000185500720c */ /* 0x000fe20003f46270 */
        /* <DEDUP_REMOVED lines=8> */
[----:B------:R-:W-:-:S04]  /*20b70*/  IMAD.WIDE.U32 R2, R25, UR4, R2 ;  /* 0x0000000419027c25 */ /* 0x000fc8000f8e0002 */
[----:B------:R-:W-:Y:S01]  /*20b80*/  IMAD R81, R25, UR5, R0 ;  /* 0x0000000519517c24 */ /* 0x000fe2000f8e0200 */
[----:B------:R-:W-:Y:S01]  /*20b90*/  ULDC.64 UR4, c[0x0][0xa80] ;  /* 0x0002a00000047ab9 */ /* 0x000fe20000000a00 */
[----:B------:R-:W-:Y:S01]  /*20ba0*/  VIADD R0, R148, 0x22820 ;  /* 0x0002282094007836 */ /* 0x000fe20000000000 */
[C---:B------:R-:W-:Y:S01]  /*20bb0*/  LEA R25, P3, R2.reuse, UR4, 0x1 ;  /* 0x0000000402197c11 */ /* 0x040fe2000f8608ff */
[----:B------:R-:W-:Y:S02]  /*20bc0*/  IMAD.IADD R3, R3, 0x1, R81 ;  /* 0x0000000103037824 */ /* 0x000fe400078e0251 */
[----:B------:R-:W-:Y:S01]  /*20bd0*/  VIADD R21, R85, 0x20 ;  /* 0x0000002055157836 */ /* 0x000fe20000000000 */
[----:B------:R-:W-:Y:S01]  /*20be0*/  PRMT R0, RZ, 0x654, R0 ;  /* 0x00000654ff007816 */ /* 0x000fe20000000000 */
[----:B0-----:R0:W1:Y:S01]  /*20bf0*/  SHFL.IDX PT, R82, R25, RZ, 0x181f ;  /* 0x00181fff19527589 */ /* 0x00106200000e0000 */
[----:B------:R-:W-:Y:S02]  /*20c00*/  LEA.HI.X R26, R2, UR5, R3, 0x1, P3 ;  /* 0x00000005021a7c11 */ /* 0x000fe400098f0c03 */
[-C--:B------:R-:W-:Y:S01]  /*20c10*/  ISETP.GE.AND P0, PT, R21, R24.reuse, PT ;  /* 0x000000181500720c */ /* 0x080fe20003f06270 */
[----:B------:R-:W-:Y:S01]  /*20c20*/  VIADD R21, R85, 0x40 ;  /* 0x0000004055157836 */ /* 0x000fe20000000000 */
[----:B------:R2:W-:Y:S04]  /*20c30*/  SYNCS.ARRIVE.TRANS64.RED.A1T0 RZ, [R0+URZ], RZ ;  /* 0x000000ff00ff79a7 */ /* 0x0005e8000810043f */
[----:B------:R-:W-:Y:S01]  /*20c40*/  ISETP.GE.AND P1, PT, R21, R24, PT ;  /* 0x000000181500720c */ /* 0x000fe20003f26270 */
[----:B--2---:R0:W2:Y:S01]  /*20c50*/  SHFL.IDX PT, R0, R26, RZ, 0x181f ;  /* 0x00181fff1a007589 */ /* 0x0040a200000e0000 */
[----:B------:R-:W-:Y:S11]  /*20c60*/  @P2 BRA `(.L_x_12073) ;  /* 0x0000000000442947 */ /* 0x000ff60003800000 */
[----:B------:R-:W-:Y:S02]  /*20c70*/  ULDC UR4, c[0x0][0xac8] ;  /* 0x0002b20000047ab9 */ /* 0x000fe40000000800 */
[----:B------:R-:W-:Y:S02]  /*20c80*/  ISETP.GE.AND P2, PT, R195, UR4, PT ;  /* 0x00000004c3007c0c */ /* 0x000fe4000bf46270 */
[----:B------:R-:W-:-:S11]  /*20c90*/  ISETP.GE.AND P3, PT, R197, UR4, PT ;  /* 0x00000004c5007c0c */ /* 0x000fd6000bf66270 */
[----:B-1----:R-:W-:-:S04]  /*20ca0*/  @!P2 LEA R2, P4, R195, R82, 0x1 ;  /* 0x00000052c302a211 */ /* 0x002fc800078808ff */
[----:B--2---:R-:W-:Y:S02]  /*20cb0*/  @!P2 LEA.HI.X R3, R195, R0, R217, 0x1, P4 ;  /* 0x00000000c303a211 */ /* 0x004fe400020f0cd9 */
[----:B------:R-:W-:-:S03]  /*20cc0*/  @!P3 LEA R20, P4, R197, R82, 0x1 ;  /* 0x00000052c514b211 */ /* 0x000fc600078808ff */
[----:B-----5:R3:W-:Y:S01]  /*20cd0*/  @!P2 ST.E.128 desc[UR42][R2.64], R4 ;  /* 0x000000040200a985 */ /* 0x0207e2000c101d2a */
[----:B------:R-:W-:Y:S02]  /*20ce0*/  @!P3 LEA.HI.X R21, R197, R0, R216, 0x1, P4 ;  /* 0x00000000c515b211 */ /* 0x000fe400020f0cd8 */
[----:B------:R-:W-:-:S03]  /*20cf0*/  ISETP.GE.AND P4, PT, R196, UR4, PT ;  /* 0x00000004c4007c0c */ /* 0x000fc6000bf86270 */
[----:B------:R3:W-:Y:S10]  /*20d00*/  @!P3 ST.E.128 desc[UR42][R20.64], R32 ;  /* 0x000000201400b985 */ /* 0x0007f4000c101d2a */
[----:B------:R-:W-:-:S04]  /*20d10*/  @!P4 LEA R80, P5, R196, R82, 0x1 ;  /* 0x00000052c450c211 */ /* 0x000fc800078a08ff */
[----:B------:R-:W-:Y:S02]  /*20d20*/  @!P4 LEA.HI.X R81, R196, R0, R215, 0x1, P5 ;  /* 0x00000000c451c211 */ /* 0x000fe400028f0cd7 */
[----:B------:R-:W-:-:S03]  /*20d30*/  ISETP.GE.AND P5, PT, R198, UR4, PT ;  /* 0x00000004c6007c0c */ /* 0x000fc6000bfa6270 */
[----:B------:R3:W-:Y:S10]  /*20d40*/  @!P4 ST.E.128 desc[UR42][R80.64], R48 ;  /* 0x000000305000c985 */ /* 0x0007f4000c101d2a */
[----:B------:R-:W-:-:S04]  /*20d50*/  @!P5 LEA R82, P6, R198, R82, 0x1 ;  /* 0x00000052c652d211 */ /* 0x000fc800078c08ff */
[----:B------:R-:W-:-:S05]  /*20d60*/  @!P5 LEA.HI.X R83, R198, R0, R214, 0x1, P6 ;  /* 0x00000000c653d211 */ /* 0x000fca00030f0cd6 */
[----:B------:R3:W-:Y:S04]  /*20d70*/  @!P5 ST.E.128 desc[UR42][R82.64], R64 ;  /* 0x000000405200d985 */ /* 0x0007e8000c101d2a */
.L_x_12073:
[----:B------:R-:W-:Y:S05]  /*20d80*/  BSYNC B1 ;  /* 0x0000000000017941 */ /* 0x000fea0003800000 */
.L_x_12072:
[----:B--2---:R2:W4:Y:S01]  /*20d90*/  SHFL.IDX PT, R0, R26, 0x1, 0x181f ;  /* 0x00381f001a007f89 */ /* 0x00452200000e0000 */
[----:B------:R-:W-:Y:S03]  /*20da0*/  BSSY B1, `(.L_x_12074) ;  /* 0x0000014000017945 */ /* 0x000fe60003800000 */
[----:B---3--:R2:W3:Y:S01]  /*20db0*/  SHFL.IDX PT, R20, R25, 0x1, 0x181f ;  /* 0x00381f0019147f89 */ /* 0x0084e200000e0000 */
[----:B------:R-:W-:Y:S05]  /*20dc0*/  @P0 BRA `(.L_x_12075) ;  /* 0x0000000000440947 */ /* 0x000fea0003800000 */
[----:B------:R-:W-:Y:S02]  /*20dd0*/  ULDC UR4, c[0x0][0xac8] ;  /* 0x0002b20000047ab9 */ /* 0x000fe40000000800 */
[----:B------:R-:W-:Y:S02]  /*20de0*/  ISETP.GE.AND P0, PT, R195, UR4, PT ;  /* 0x00000004c3007c0c */ /* 0x000fe4000bf06270 */
[----:B------:R-:W-:Y:S02]  /*20df0*/  ISETP.GE.AND P2, PT, R197, UR4, PT ;  /* 0x00000004c5007c0c */ /* 0x000fe4000bf46270 */
[----:B------:R-:W-:-:S09]  /*20e00*/  ISETP.GE.AND P3, PT, R196, UR4, PT ;  /* 0x00000004c4007c0c */ /* 0x000fd2000bf66270 */
[----:B---3--:R-:W-:-:S04]  /*20e10*/  @!P0 LEA R2, P4, R195, R20, 0x1 ;  /* 0x00000014c3028211 */ /* 0x008fc800078808ff */
[----:B----4-:R-:W-:Y:S02]  /*20e20*/  @!P0 LEA.HI.X R3, R195, R0, R217, 0x1, P4 ;  /* 0x00000000c3038211 */ /* 0x010fe400020f0cd9 */
        /* <DEDUP_REMOVED lines=11> */
.L_x_12075:
[----:B------:R-:W-:Y:S05]  /*20ee0*/  BSYNC B1 ;  /* 0x0000000000017941 */ /* 0x000fea0003800000 */
.L_x_12074:
[----:B----4-:R4:W0:Y:S01]  /*20ef0*/  SHFL.IDX PT, R0, R26, 0x2, 0x181f ;  /* 0x00581f001a007f89 */ /* 0x01082200000e0000 */
        /* <DEDUP_REMOVED lines=8> */
[----:B---3--:R-:W-:-:S04]  /*20f80*/  @!P3 LEA R2, P4, R195, R8, 0x1 ;  /* 0x00000008c302b211 */ /* 0x008fc800078808ff */
        /* <DEDUP_REMOVED lines=11> */
.L_x_12077:
[----:B------:R-:W-:Y:S05]  /*21040*/  BSYNC B1 ;  /* 0x0000000000017941 */ /* 0x000fea0003800000 */
.L_x_12076:
[----:B0-----:R-:W-:Y:S01]  /*21050*/  VIADD R3, R85, 0x60 ;  /* 0x0000006055037836 */ /* 0x001fe20000000000 */
[----:B--2-4-:R-:W0:Y:S04]  /*21060*/  SHFL.IDX PT, R26, R26, 0x3, 0x181f ;  /* 0x00781f001a1a7f89 */ /* 0x014e2800000e0000 */
[----:B------:R-:W-:Y:S01]  /*21070*/  ISETP.GE.AND P0, PT, R3, R24, PT ;  /* 0x000000180300720c */ /* 0x000fe20003f06270 */
[----:B------:R-:W2:-:S12]  /*21080*/  SHFL.IDX PT, R25, R25, 0x3, 0x181f ;  /* 0x00781f0019197f89 */ /* 0x000e9800000e0000 */
[----:B------:R-:W-:Y:S05]  /*21090*/  @P0 BRA `(.L_x_12078) ;  /* 0x0000000c009c0947 */ /* 0x000fea0003800000 */
[----:B------:R-:W-:Y:S02]  /*210a0*/  ULDC UR4, c[0x0][0xac8] ;  /* 0x0002b20000047ab9 */ /* 0x000fe40000000800 */
[----:B------:R-:W-:Y:S02]  /*210b0*/  ISETP.GE.AND P2, PT, R195, UR4, PT ;  /* 0x00000004c3007c0c */ /* 0x000fe4000bf46270 */
[----:B------:R-:W-:Y:S02]  /*210c0*/  ISETP.GE.AND P1, PT, R197, UR4, PT ;  /* 0x00000004c5007c0c */ /* 0x000fe4000bf26270 */
[----:B------:R-:W-:-:S09]  /*210d0*/  ISETP.GE.AND P0, PT, R196, UR4, PT ;  /* 0x00000004c4007c0c */ /* 0x000fd2000bf06270 */
[-C--:B--2---:R-:W-:Y:S02]  /*210e0*/  @!P2 LEA R2, P4, R195, R25.reuse, 0x1 ;  /* 0x00000019c302a211 */ /* 0x084fe400078808ff */
[-C--:B------:R-:W-:Y:S02]  /*210f0*/  @!P1 LEA R4, P3, R197, R25.reuse, 0x1 ;  /* 0x00000019c5049211 */ /* 0x080fe400078608ff */
[-C--:B0-----:R-:W-:Y:S02]  /*21100*/  @!P2 LEA.HI.X R3, R195, R26.reuse, R217, 0x1, P4 ;  /* 0x0000001ac303a211 */ /* 0x081fe400020f0cd9 */
[C---:B------:R-:W-:Y:S02]  /*21110*/  @!P0 LEA R6, P4, R196.reuse, R25, 0x1 ;  /* 0x00000019c4068211 */ /* 0x040fe400078808ff */
[-C--:B------:R-:W-:Y:S01]  /*21120*/  @!P1 LEA.HI.X R5, R197, R26.reuse, R216, 0x1, P3 ;  /* 0x0000001ac5059211 */ /* 0x080fe200018f0cd8 */
[----:B------:R4:W-:Y:S01]  /*21130*/  @!P2 ST.E.128 desc[UR42][R2.64], R28 ;  /* 0x0000001c0200a985 */ /* 0x0009e2000c101d2a */
[----:B------:R-:W-:-:S03]  /*21140*/  @!P0 LEA.HI.X R7, R196, R26, R215, 0x1, P4 ;  /* 0x0000001ac4078211 */ /* 0x000fc600020f0cd7 */
[----:B------:R4:W-:Y:S04]  /*21150*/  @!P1 ST.E.128 desc[UR42][R4.64], R44 ;  /* 0x0000002c04009985 */ /* 0x0009e8000c101d2a */
[----:B------:R4:W-:Y:S01]  /*21160*/  @!P0 ST.E.128 desc[UR42][R6.64], R60 ;  /* 0x0000003c06008985 */ /* 0x0009e2000c101d2a */
[----:B------:R-:W-:-:S13]  /*21170*/  ISETP.GE.AND P0, PT, R198, UR4, PT ;  /* 0x00000004c6007c0c */ /* 0x000fda000bf06270 */
[----:B------:R-:W-:Y:S05]  /*21180*/  @P0 BRA `(.L_x_12078) ;  /* 0x0000000c00600947 */ /* 0x000fea0003800000 */
[----:B----4-:R-:W-:-:S04]  /*21190*/  LEA R2, P0, R198, R25, 0x1 ;  /* 0x00000019c6027211 */ /* 0x010fc800078008ff */
[----:B------:R-:W-:-:S05]  /*211a0*/  LEA.HI.X R3, R198, R26, R214, 0x1, P0 ;  /* 0x0000001ac6037211 */ /* 0x000fca00000f0cd6 */
[----:B------:R0:W-:Y:S01]  /*211b0*/  ST.E.128 desc[UR42][R2.64], R76 ;  /* 0x0000004c02007985 */ /* 0x0001e2000c101d2a */
[----:B------:R-:W-:Y:S05]  /*211c0*/  BRA `(.L_x_12078) ;  /* 0x0000000c00507947 */ /* 0x000fea0003800000 */
.L_x_12070:
[----:B------:R-:W-:Y:S01]  /*211d0*/  ULDC.64 UR4, c[0x0][0xc00] ;  /* 0x0003000000047ab9 */ /* 0x000fe20000000a00 */
[----:B-----5:R-:W2:Y:S01]  /*211e0*/  LDC.64 R2, c[0x0][0xc00] ;  /* 0x00030000ff027b82 */ /* 0x020ea20000000a00 */
[----:B------:R-:W-:Y:S02]  /*211f0*/  ISETP.NE.U32.AND P0, PT, RZ, UR4, PT ;  /* 0x00000004ff007c0c */ /* 0x000fe4000bf05070 */
[----:B-1----:R-:W-:Y:S02]  /*21200*/  MOV R0, RZ ;  /* 0x000000ff00007202 */ /* 0x002fe40000000f00 */
[----:B------:R-:W-:Y:S01]  /*21210*/  ISETP.NE.AND.EX P0, PT, RZ, UR5, PT, P0 ;  /* 0x00000005ff007c0c */ /* 0x000fe2000bf05300 */
[----:B------:R-:W-:Y:S02]  /*21220*/  ULDC.64 UR4, c[0x0][0xc08] ;  /* 0x0003020000047ab9 */ /* 0x000fe40000000a00 */
[----:B------:R-:W-:Y:S01]  /*21230*/  ISETP.NE.U32.AND P1, PT, RZ, UR4, PT ;  /* 0x00000004ff007c0c */ /* 0x000fe2000bf25070 */
[----:B------:R-:W1:Y:S03]  /*21240*/  LDC R21, c[0x0][0xbe8] ;  /* 0x0002fa00ff157b82 */ /* 0x000e660000000800 */
        /* <DEDUP_REMOVED lines=8> */
[----:B-1----:R-:W-:Y:S02]  /*212d0*/  ISETP.NE.AND P2, PT, R21, 0x1, PT ;  /* 0x000000011500780c */ /* 0x002fe40003f45270 */
[----:B------:R-:W-:Y:S02]  /*212e0*/  ISETP.GE.AND P3, PT, R219, 0x80, PT ;  /* 0x00000080db00780c */ /* 0x000fe40003f66270 */
[----:B------:R-:W-:-:S09]  /*212f0*/  SHF.R.S32.HI R7, RZ, 0x1f, R212 ;  /* 0x0000001fff077819 */ /* 0x000fd200000114d4 */
[----:B------:R-:W1:Y:S08]  /*21300*/  @P2 LDC R20, c[0x0][0xbec] ;  /* 0x0002fb00ff142b82 */ /* 0x000e700000000800 */
[----:B------:R-:W0:Y:S01]  /*21310*/  @P2 LDC R25, c[0x0][0xbf0] ;  /* 0x0002fc00ff192b82 */ /* 0x000e220000000800 */
[----:B--2---:R-:W-:Y:S05]  /*21320*/  @P1 BRA `(.L_x_12079) ;  /* 0x0000000000101947 */ /* 0x004fea0003800000 */
[----:B------:R-:W-:Y:S05]  /*21330*/  @!P0 BRA `(.L_x_12079) ;  /* 0x00000000000c8947 */ /* 0x000fea0003800000 */
[----:B------:R-:W2:Y:S04]  /*21340*/  LDG.E R5, desc[UR42][R2.64] ;  /* 0x0000002a02057981 */ /* 0x000ea8000c1e1900 */
[----:B-----5:R-:W2:Y:S02]  /*21350*/  LDG.E R6, desc[UR42][R2.64+0x4] ;  /* 0x0000042a02067981 */ /* 0x020ea4000c1e1900 */
[----:B--2---:R-:W-:-:S07]  /*21360*/  IMAD.IADD R6, R6, 0x1, -R5 ;  /* 0x0000000106067824 */ /* 0x004fce00078e0a05 */
.L_x_12079:
[----:B------:R-:W-:Y:S01]  /*21370*/  BSSY B1, `(.L_x_12080) ;  /* 0x000002d000017945 */ /* 0x000fe20003800000 */
[----:B0-----:R-:W-:Y:S02]  /*21380*/  SHF.R.S32.HI R10, RZ, 0x1f, R211 ;  /* 0x0000001fff0a7819 */ /* 0x001fe400000114d3 */
[----:B------:R-:W-:Y:S02]  /*21390*/  SEL R13, R212, RZ, !P0 ;  /* 0x000000ffd40d7207 */ /* 0x000fe40004000000 */
[----:B------:R-:W-:Y:S02]  /*213a0*/  SEL R12, R7, RZ, !P0 ;  /* 0x000000ff070c7207 */ /* 0x000fe40004000000 */
[----:B-----5:R-:W-:Y:S01]  /*213b0*/  SHF.R.S32.HI R11, RZ, 0x1f, R0 ;  /* 0x0000001fff0b7819 */ /* 0x020fe20000011400 */
[----:B------:R-:W-:Y:S06]  /*213c0*/  @P3 BRA `(.L_x_12081) ;  /* 0x00000000009c3947 */ /* 0x000fec0003800000 */
[----:B------:R-:W0:Y:S01]  /*213d0*/  S2R R3, SR_TID.X ;  /* 0x0000000000037919 */ /* 0x000e220000002100 */
[----:B------:R-:W2:Y:S02]  /*213e0*/  LDC R14, c[0x0][0xbe8] ;  /* 0x0002fa00ff0e7b82 */ /* 0x000ea40000000800 */
[----:B--2---:R-:W-:Y:S01]  /*213f0*/  IMAD R2, R6, R14, RZ ;  /* 0x0000000e06027224 */ /* 0x004fe200078e02ff */
        /* <DEDUP_REMOVED lines=36> */
.L_x_12081:
[----:B------:R-:W-:Y:S05]  /*21640*/  BSYNC B1 ;  /* 0x0000000000017941 */ /* 0x000fea0003800000 */
.L_x_12080:
[----:B------:R-:W-:Y:S01]  /*21650*/  ULDC.64 UR4, c[0x0][0xaa0] ;  /* 0x0002a80000047ab9 */ /* 0x000fe20000000a00 */
[----:B------:R-:W-:Y:S02]  /*21660*/  IMAD R7, R224, 0x20, R218 ;  /* 0x00000020e0077824 */ /* 0x000fe400078e02da */
[----:B0-----:R-:W-:Y:S02]  /*21670*/  IMAD R3, R11, UR4, RZ ;  /* 0x000000040b037c24 */ /* 0x001fe4000f8e02ff */
[----:B------:R-:W-:Y:S02]  /*21680*/  IMAD.IADD R9, R210, 0x1, R7 ;  /* 0x00000001d2097824 */ /* 0x000fe400078e0207 */
        /* <DEDUP_REMOVED lines=8> */
[----:B-1----:R-:W-:-:S03]  /*21710*/  @P2 IMAD.HI.U32 R0, R9, R20, RZ ;  /* 0x0000001409002227 */ /* 0x002fc600078e00ff */
        /* <DEDUP_REMOVED lines=26> */
[----:B------:R0:W1:Y:S04]  /*218c0*/  SHFL.IDX PT, R0, R3, RZ, 0x181f ;  /* 0x00181fff03007589 */ /* 0x00006800000e0000 */
[----:B------:R0:W2:Y:S02]  /*218d0*/  SHFL.IDX PT, R14, R2, RZ, 0x181f ;  /* 0x00181fff020e7589 */ /* 0x0000a400000e0000 */
.L_x_12286:
[----:B------:R-:W-:Y:S01]  /*218e0*/  IMAD R21, R6, R21, RZ ;  /* 0x0000001506157224 */ /* 0x000fe200078e02ff */
[----:B------:R-:W-:Y:S01]  /*218f0*/  BSSY B1, `(.L_x_12083) ;  /* 0x0000015000017945 */ /* 0x000fe20003800000 */
[----:B------:R-:W-:-:S05]  /*21900*/  IMAD.IADD R210, R218, 0x1, R210 ;  /* 0x00000001dad27824 */ /* 0x000fca00078e02d2 */
[----:B------:R-:W-:-:S13]  /*21910*/  ISETP.GE.AND P0, PT, R210, R21, PT ;  /* 0x00000015d200720c */ /* 0x000fda0003f06270 */
[----:B------:R-:W-:Y:S05]  /*21920*/  @P0 BRA `(.L_x_12084) ;  /* 0x0000000000440947 */ /* 0x000fea0003800000 */
        /* <DEDUP_REMOVED lines=17> */
.L_x_12084:
[----:B------:R-:W-:Y:S05]  /*21a40*/  BSYNC B1 ;  /* 0x0000000000017941 */ /* 0x000fea0003800000 */
.L_x_12083:
[----:B------:R-:W-:-:S03]  /*21a50*/  UMOV UR4, 0xffffffff ;  /* 0xffffffff00047882 */ /* 0x000fc60000000000 */
[----:B------:R-:W-:Y:S05]  /*21a60*/  BRA.DIV UR4, `(.L_x_12085) ;  /* 0x0000008e04747947 */ /* 0x000fea000b800000 */
[----:B-1----:R1:W0:Y:S04]  /*21a70*/  SHFL.IDX PT, R0, R3, 0x1, 0x181f ;  /* 0x00381f0003007f89 */ /* 0x00222800000e0000 */
[----:B--2---:R1:W2:Y:S02]  /*21a80*/  SHFL.IDX PT, R14, R2, 0x1, 0x181f ;  /* 0x00381f00020e7f89 */ /* 0x0042a400000e0000 */
.L_x_12290:
        /* <DEDUP_REMOVED lines=21> */
.L_x_12087:
[----:B------:R-:W-:Y:S05]  /*21be0*/  BSYNC B1 ;  /* 0x0000000000017941 */ /* 0x000fea0003800000 */
.L_x_12086:
[----:B------:R-:W-:-:S03]  /*21bf0*/  UMOV UR4, 0xffffffff ;  /* 0xffffffff00047882 */ /* 0x000fc60000000000 */
[----:B------:R-:W-:Y:S05]  /*21c00*/  BRA.DIV UR4, `(.L_x_12088) ;  /* 0x0000008e04547947 */ /* 0x000fea000b800000 */
[----:B0-----:R0:W0:Y:S04]  /*21c10*/  SHFL.IDX PT, R0, R3, 0x2, 0x181f ;  /* 0x00581f0003007f89 */ /* 0x00102800000e0000 */
[----:B--2---:R2:W0:Y:S02]  /*21c20*/  SHFL.IDX PT, R14, R2, 0x2, 0x181f ;  /* 0x00581f00020e7f89 */ /* 0x00442400000e0000 */
.L_x_12294:
        /* <DEDUP_REMOVED lines=9> */
[----:B0-----:R-:W-:-:S04]  /*21cc0*/  @!P3 LEA R4, P4, R195, R14, 0x1 ;  /* 0x0000000ec304b211 */ /* 0x001fc800078808ff */
[----:B------:R-:W-:Y:S02]  /*21cd0*/  @!P3 LEA.HI.X R5, R195, R0, R217, 0x1, P4 ;  /* 0x00000000c305b211 */ /* 0x000fe400020f0cd9 */
        /* <DEDUP_REMOVED lines=10> */
.L_x_12090:
[----:B------:R-:W-:Y:S05]  /*21d80*/  BSYNC B1 ;  /* 0x0000000000017941 */ /* 0x000fea0003800000 */
.L_x_12089:
[----:B------:R-:W-:-:S03]  /*21d90*/  UMOV UR4, 0xffffffff ;  /* 0xffffffff00047882 */ /* 0x000fc60000000000 */
[----:B------:R-:W-:Y:S05]  /*21da0*/  BRA.DIV UR4, `(.L_x_12091) ;  /* 0x0000008e04347947 */ /* 0x000fea000b800000 */
[----:B0-----:R0:W0:Y:S04]  /*21db0*/  SHFL.IDX PT, R0, R3, 0x3, 0x181f ;  /* 0x00781f0003007f89 */ /* 0x00102800000e0000 */
[----:B------:R0:W0:Y:S02]  /*21dc0*/  SHFL.IDX PT, R14, R2, 0x3, 0x181f ;  /* 0x00781f00020e7f89 */ /* 0x00002400000e0000 */
.L_x_12298:
[----:B012---:R-:W-:-:S05]  /*21dd0*/  VIADD R2, R210, 0x60 ;  /* 0x00000060d2027836 */ /* 0x007fca0000000000 */
[----:B------:R-:W-:-:S13]  /*21de0*/  ISETP.GE.AND P0, PT, R2, R21, PT ;  /* 0x000000150200720c */ /* 0x000fda0003f06270 */
[----:B------:R-:W-:Y:S05]  /*21df0*/  @P0 BRA `(.L_x_12078) ;  /* 0x0000000000440947 */ /* 0x000fea0003800000 */
[----:B------:R-:W-:Y:S02]  /*21e00*/  ULDC UR4, c[0x0][0xac8] ;  /* 0x0002b20000047ab9 */ /* 0x000fe40000000800 */
[----:B------:R-:W-:Y:S02]  /*21e10*/  ISETP.GE.AND P3, PT, R195, UR4, PT ;  /* 0x00000004c3007c0c */ /* 0x000fe4000bf66270 */
[----:B------:R-:W-:Y:S02]  /*21e20*/  ISETP.GE.AND P2, PT, R197, UR4, PT ;  /* 0x00000004c5007c0c */ /* 0x000fe4000bf46270 */
[----:B------:R-:W-:Y:S02]  /*21e30*/  ISETP.GE.AND P1, PT, R196, UR4, PT ;  /* 0x00000004c4007c0c */ /* 0x000fe4000bf26270 */
[----:B------:R-:W-:-:S07]  /*21e40*/  ISETP.GE.AND P0, PT, R198, UR4, PT ;  /* 0x00000004c6007c0c */ /* 0x000fce000bf06270 */
[----:B------:R-:W-:-:S04]  /*21e50*/  @!P3 LEA R2, P4, R195, R14, 0x1 ;  /* 0x0000000ec302b211 */ /* 0x000fc800078808ff */
        /* <DEDUP_REMOVED lines=11> */
.L_x_12078:
[----:B------:R-:W-:Y:S05]  /*21f10*/  BSYNC B0 ;  /* 0x0000000000007941 */ /* 0x000fea0003800000 */
.L_x_12069:
[----:B------:R-:W-:Y:S02]  /*21f20*/  ULDC UR4, c[0x0][0xc3c] ;  /* 0x00030f0000047ab9 */ /* 0x000fe40000000800 */
[----:B------:R-:W-:-:S13]  /*21f30*/  ISETP.GE.AND P0, PT, R127, UR4, PT ;  /* 0x000000047f007c0c */ /* 0x000fda000bf06270 */
[----:B------:R-:W-:Y:S05]  /*21f40*/  @!P0 BRA `(.L_x_12092) ;  /* 0xfffffdf000bc8947 */ /* 0x000fea000383ffff */
[----:B------:R-:W-:Y:S05]  /*21f50*/  BRA `(.L_x_11860) ;  /* 0x0000007000e47947 */ /* 0x000fea0003800000 */
.L_x_11858:
[----:B------:R-:W-:-:S08]  /*21f60*/  NOP ;  /* 0x0000000000007918 */ /* 0x000fd00000000000 */
[----:B------:R-:W0:-:S00]  /*21f70*/  USETMAXREG.DEALLOC.CTAPOOL 0x28 ;  /* 0x00000028000079c8 */ /* 0x000e0000080e0500 */
[----:B0-----:R-:W2:Y:S01]  /*21f80*/  LDL.LU R2, [R1+0x400] ;  /* 0x0004000001027983 */ /* 0x001ea20000300800 */
[----:B------:R-:W-:-:S06]  /*21f90*/  LOP3.LUT R0, R0, 0x3, RZ, 0xc0, !PT ;  /* 0x0000000300007812 */ /* 0x000fcc00078ec0ff */
[----:B------:R-:W0:Y:S02]  /*21fa0*/  SHFL.IDX PT, R0, R0, RZ, 0x1f ;  /* 0x00001fff00007589 */ /* 0x000e2400000e0000 */
[----:B0-----:R-:W-:Y:S01]  /*21fb0*/  ISETP.NE.AND P0, PT, R0, RZ, PT ;  /* 0x000000ff0000720c */ /* 0x001fe20003f05270 */
[----:B------:R-:W-:Y:S01]  /*21fc0*/  IMAD.MOV.U32 R0, RZ, RZ, RZ ;  /* 0x000000ffff007224 */ /* 0x000fe200078e00ff */
[----:B--2---:R-:W-:-:S11]  /*21fd0*/  LOP3.LUT R2, R2, 0xffffff7f, RZ, 0xc0, !PT ;  /* 0xffffff7f02027812 */ /* 0x004fd600078ec0ff */
[----:B------:R-:W-:-:S05]  /*21fe0*/  @P0 LOP3.LUT R2, R2, 0x80, RZ, 0xfc, !PT ;  /* 0x0000008002020812 */ /* 0x000fca00078efcff */
[----:B------:R0:W-:Y:S01]  /*21ff0*/  STL [R1+0x400], R2 ;  /* 0x0004000201007387 */ /* 0x0001e20000100800 */
        /* <DEDUP_REMOVED lines=8> */
.L_x_12093:
        /* <DEDUP_REMOVED lines=42> */
.L_x_12099:
        /* <DEDUP_REMOVED lines=12> */
.L_x_12098:
[----:B------:R-:W-:Y:S05]  /*223e0*/  BSYNC B0 ;  /* 0x0000000000007941 */ /* 0x000fea0003800000 */
.L_x_12097:
        /* <DEDUP_REMOVED lines=20> */
.L_x_12095:
        /* <DEDUP_REMOVED lines=20> */
.L_x_12100:
        /* <DEDUP_REMOVED lines=36> */
[----:B0-----:R-:W-:-:S06]  /*228b0*/  IADD3 R3, R6, 0xffffffe, RZ ;  /* 0x0ffffffe06037810 */ /* 0x001fcc0007ffe0ff */
        /* <DEDUP_REMOVED lines=22> */
.L_x_12096:
[----:B------:R-:W-:Y:S01]  /*22a20*/  IMAD.MOV.U32 R17, RZ, RZ, RZ ;  /* 0x000000ffff117224 */ /* 0x000fe200078e00ff */
[----:B------:R-:W-:Y:S01]  /*22a30*/  MOV R18, RZ ;  /* 0x000000ff00127202 */ /* 0x000fe20000000f00 */
[----:B------:R-:W-:-:S07]  /*22a40*/  IMAD.U32 R16, RZ, RZ, UR6 ;  /* 0x00000006ff107e24 */ /* 0x000fce000f8e00ff */
.L_x_12101:
[----:B------:R-:W-:-:S13]  /*22a50*/  ISETP.NE.AND P0, PT, R5, RZ, PT ;  /* 0x000000ff0500720c */ /* 0x000fda0003f05270 */
[----:B------:R-:W0:Y:S01]  /*22a60*/  @!P0 S2R R3, SR_CgaCtaId ;  /* 0x0000000000038919 */ /* 0x000e220000008800 */
[----:B------:R-:W-:-:S04]  /*22a70*/  @!P0 MOV R0, 0x400 ;  /* 0x0000040000008802 */ /* 0x000fc80000000f00 */
[----:B0-----:R-:W-:-:S05]  /*22a80*/  @!P0 LEA R0, R3, R0, 0x18 ;  /* 0x0000000003008211 */ /* 0x001fca00078ec0ff */
[----:B------:R2:W-:Y:S01]  /*22a90*/  @!P0 STS.128 [R0+0x228d0], R16 ;  /* 0x0228d01000008388 */ /* 0x0005e20000000c00 */
[----:B------:R-:W-:Y:S06]  /*22aa0*/  BAR.ARV 0x5, 0x180 ;  /* 0x0146000000007b1d */ /* 0x000fec0000002000 */
.L_x_12094:
[----:B------:R3:W-:Y:S01]  /*22ab0*/  STL [R1+0x424], RZ ;  /* 0x000424ff01007387 */ /* 0x0007e20000100800 */
[----:B------:R-:W-:Y:S01]  /*22ac0*/  ULDC UR4, c[0x0][0xc3c] ;  /* 0x00030f0000047ab9 */ /* 0x000fe20000000800 */
[----:B------:R-:W-:Y:S01]  /*22ad0*/  IMAD.MOV.U32 R25, RZ, RZ, 0x1 ;  /* 0x00000001ff197424 */ /* 0x000fe200078e00ff */
[----:B-1----:R-:W-:Y:S01]  /*22ae0*/  ISETP.GE.AND P0, PT, R19, UR4, PT ;  /* 0x0000000413007c0c */ /* 0x002fe2000bf06270 */
[----:B------:R-:W-:-:S12]  /*22af0*/  IMAD.MOV.U32 R24, RZ, RZ, RZ ;  /* 0x000000ffff187224 */ /* 0x000fd800078e00ff */
[----:B---3--:R-:W-:Y:S05]  /*22b00*/  @P0 BRA `(.L_x_12102) ;  /* 0x00000064001c0947 */ /* 0x008fea0003800000 */
[----:B------:R-:W1:Y:S01]  /*22b10*/  S2R R4, SR_TID.X ;  /* 0x0000000000047919 */ /* 0x000e620000002100 */
[----:B------:R-:W3:Y:S01]  /*22b20*/  S2UR UR5, SR_CgaCtaId ;  /* 0x00000000000579c3 */ /* 0x000ee20000008800 */
[----:B------:R-:W-:Y:S01]  /*22b30*/  UMOV UR4, 0x400 ;  /* 0x0000040000047882 */ /* 0x000fe20000000000 */
[----:B------:R-:W-:Y:S01]  /*22b40*/  BSSY B8, `(.L_x_12102) ;  /* 0x0000643000087945 */ /* 0x000fe20003800000 */
[----:B------:R4:W-:Y:S01]  /*22b50*/  STL [R1+0x424], RZ ;  /* 0x000424ff01007387 */ /* 0x0009e20000100800 */
[----:B------:R-:W-:Y:S01]  /*22b60*/  IMAD.MOV.U32 R26, RZ, RZ, 0x1 ;  /* 0x00000001ff1a7424 */ /* 0x000fe200078e00ff */
[----:B------:R-:W-:Y:S01]  /*22b70*/  ULDC.64 UR40, c[0x0][0x198] ;  /* 0x0000660000287ab9 */ /* 0x000fe20000000a00 */
[----:B------:R-:W-:Y:S01]  /*22b80*/  IMAD.MOV.U32 R23, RZ, RZ, RZ ;  /* 0x000000ffff177224 */ /* 0x000fe200078e00ff */
[----:B------:R-:W-:Y:S01]  /*22b90*/  ULOP3.LUT UR38, UR36, 0x2, URZ, 0xfc, !UPT ;  /* 0x0000000224267892 */ /* 0x000fe2000f8efc3f */
[----:B------:R-:W-:Y:S01]  /*22ba0*/  IMAD.MOV.U32 R24, RZ, RZ, RZ ;  /* 0x000000ffff187224 */ /* 0x000fe200078e00ff */
[----:B------:R-:W-:Y:S01]  /*22bb0*/  ULDC UR37, c[0x0][0xc] ;  /* 0x0000030000257ab9 */ /* 0x000fe20000000800 */
[----:B------:R-:W-:Y:S01]  /*22bc0*/  IMAD.MOV.U32 R25, RZ, RZ, 0x1 ;  /* 0x00000001ff197424 */ /* 0x000fe200078e00ff */
[----:B---3--:R-:W-:-:S06]  /*22bd0*/  ULEA UR4, UR5, UR4, 0x18 ;  /* 0x0000000405047291 */ /* 0x008fcc000f8ec03f */
[----:B------:R-:W-:Y:S01]  /*22be0*/  IMAD.U32 R22, RZ, RZ, UR4 ;  /* 0x00000004ff167e24 */ /* 0x000fe2000f8e00ff */
[C---:B-1----:R-:W-:Y:S01]  /*22bf0*/  LOP3.LUT R3, R4.reuse, 0x7f, RZ, 0xc0, !PT ;  /* 0x0000007f04037812 */ /* 0x042fe200078ec0ff */
[----:B--2---:R-:W-:-:S04]  /*22c00*/  IMAD.SHL.U32 R0, R4, 0x8, RZ ;  /* 0x0000000804007824 */ /* 0x004fc800078e00ff */
[----:B------:R-:W-:Y:S01]  /*22c10*/  IMAD.SHL.U32 R29, R3, 0x8, RZ ;  /* 0x00000008031d7824 */ /* 0x000fe200078e00ff */
[----:B0-----:R-:W-:Y:S02]  /*22c20*/  LOP3.LUT R2, R0, 0x1f8, RZ, 0xc0, !PT ;  /* 0x000001f800027812 */ /* 0x001fe400078ec0ff */
[----:B------:R-:W-:Y:S02]  /*22c30*/  SHF.R.U32.HI R3, RZ, 0x3, R3 ;  /* 0x00000003ff037819 */ /* 0x000fe40000011603 */
[----:B------:R-:W-:Y:S02]  /*22c40*/  LOP3.LUT R2, R2, 0x38, R4, 0x78, !PT ;  /* 0x0000003802027812 */ /* 0x000fe400078e7804 */
[----:B------:R-:W-:Y:S02]  /*22c50*/  LOP3.LUT R0, R0, 0x38, RZ, 0xc0, !PT ;  /* 0x0000003800007812 */ /* 0x000fe400078ec0ff */
[----:B------:R-:W-:Y:S01]  /*22c60*/  LOP3.LUT R29, R2, 0x200, R29, 0xf8, !PT ;  /* 0x00000200021d7812 */ /* 0x000fe200078ef81d */
[----:B------:R-:W-:Y:S01]  /*22c70*/  IMAD.SHL.U32 R2, R4, 0x10, RZ ;  /* 0x0000001004027824 */ /* 0x000fe200078e00ff */
[----:B------:R-:W-:-:S04]  /*22c80*/  LOP3.LUT R4, R0, 0x40, RZ, 0xfc, !PT ;  /* 0x0000004000047812 */ /* 0x000fc800078efcff */
[----:B------:R-:W-:Y:S02]  /*22c90*/  LOP3.LUT R2, R3, 0x70, R2, 0xf8, !PT ;  /* 0x0000007003027812 */ /* 0x000fe400078ef802 */
[C---:B------:R-:W-:Y:S02]  /*22ca0*/  LOP3.LUT R3, R0.reuse, 0x80, RZ, 0xfc, !PT ;  /* 0x0000008000037812 */ /* 0x040fe400078efcff */
[----:B------:R-:W-:Y:S01]  /*22cb0*/  LOP3.LUT R2, R0, 0xc0, RZ, 0xfc, !PT ;  /* 0x000000c000027812 */ /* 0x000fe200078efcff */
[----:B------:R-:W-:-:S05]  /*22cc0*/  IMAD R0, R29, 0x2, R22 ;  /* 0x000000021d007824 */ /* 0x000fca00078e0216 */
[----:B------:R4:W-:Y:S02]  /*22cd0*/  STL [R1+0x408], R0 ;  /* 0x0004080001007387 */ /* 0x0009e40000100800 */
.L_x_12217:
[----:B------:R-:W-:Y:S05]  /*22ce0*/  YIELD ;  /* 0x0000000000007946 */ /* 0x000fea0003800000 */
[----:B------:R-:W-:Y:S01]  /*22cf0*/  ULDC.64 UR4, c[0x0][0xa28] ;  /* 0x00028a0000047ab9 */ /* 0x000fe20000000a00 */
[----:B------:R-:W-:Y:S01]  /*22d00*/  IMAD.MOV.U32 R30, RZ, RZ, RZ ;  /* 0x000000ffff1e7224 */ /* 0x000fe200078e00ff */
[----:B------:R-:W-:Y:S01]  /*22d10*/  ISETP.NE.U32.AND P0, PT, RZ, UR4, PT ;  /* 0x00000004ff007c0c */ /* 0x000fe2000bf05070 */
[----:B0-23--:R-:W0:Y:S01]  /*22d20*/  LDC.64 R4, c[0x0][0xa00] ;  /* 0x00028000ff047b82 */ /* 0x00de220000000a00 */
        /* <DEDUP_REMOVED lines=12> */
[----:B------:R-:W-:Y:S02]  /*22df0*/  ISETP.NE.AND.EX P1, PT, RZ, UR7, PT, P1 ;  /* 0x00000007ff007c0c */ /* 0x000fe4000bf25310 */
[----:B------:R-:W-:Y:S01]  /*22e00*/  ISETP.NE.U32.AND P0, PT, RZ, UR4, PT ;  /* 0x00000004ff007c0c */ /* 0x000fe2000bf05070 */
[----:B-1----:R-:W0:Y:S01]  /*22e10*/  LDC.64 R2, c[0x0][0xa10] ;  /* 0x00028400ff027b82 */ /* 0x002e220000000a00 */
[----:B----4-:R-:W-:-:S02]  /*22e20*/  MOV R0, RZ ;  /* 0x000000ff00007202 */ /* 0x010fc40000000f00 */
[----:B------:R-:W-:-:S05]  /*22e30*/  ISETP.NE.AND.EX P0, PT, RZ, UR5, PT, P0 ;  /* 0x00000005ff007c0c */ /* 0x000fca000bf05300 */
[----:B------:R-:W1:Y:S08]  /*22e40*/  @P2 LDC.64 R6, c[0x0][0xa18] ;  /* 0x00028600ff062b82 */ /* 0x000e700000000a00 */
        /* <DEDUP_REMOVED lines=20> */
[----:B------:R-:W-:Y:S06]  /*22f90*/  @P2 BRA `(.L_x_12103) ;  /* 0x0000000000142947 */ /* 0x000fec0003800000 */
[----:B------:R-:W-:Y:S05]  /*22fa0*/  @!P0 BRA `(.L_x_12103) ;  /* 0x0000000000108947 */ /* 0x000fea0003800000 */
[----:B0-----:R-:W2:Y:S04]  /*22fb0*/  LDG.E R8, desc[UR42][R4.64] ;  /* 0x0000002a04087981 */ /* 0x001ea8000c1e1900 */
[----:B------:R-:W2:Y:S02]  /*22fc0*/  LDG.E R7, desc[UR42][R4.64+0x4] ;  /* 0x0000042a04077981 */ /* 0x000ea4000c1e1900 */
[----:B--2---:R-:W-:-:S05]  /*22fd0*/  IMAD.IADD R12, R7, 0x1, -R8 ;  /* 0x00000001070c7824 */ /* 0x004fca00078e0a08 */
[----:B------:R1:W-:Y:S02]  /*22fe0*/  STL [R1+0x404], R12 ;  /* 0x0004040c01007387 */ /* 0x0003e40000100800 */
.L_x_12103:
        /* <DEDUP_REMOVED lines=8> */
.L_x_12104:
        /* <DEDUP_REMOVED lines=9> */
.L_x_12105:
[----:B--2---:R-:W2:Y:S01]  /*23100*/  @P1 LDG.E R5, desc[UR42][R2.64] ;  /* 0x0000002a02051981 */ /* 0x004ea2000c1e1900 */
[----:B------:R-:W3:Y:S03]  /*23110*/  LDC R7, c[0x0][0x448] ;  /* 0x00011200ff077b82 */ /* 0x000ee60000000800 */
[----:B------:R4:W2:Y:S01]  /*23120*/  @P1 LDG.E R4, desc[UR42][R2.64+0x4] ;  /* 0x0000042a02041981 */ /* 0x0008a2000c1e1900 */
[----:B------:R-:W-:Y:S02]  /*23130*/  IMAD.SHL.U32 R34, R17, 0x80, RZ ;  /* 0x0000008011227824 */ /* 0x000fe400078e00ff */
[----:B-----5:R-:W-:Y:S02]  /*23140*/  IMAD.IADD R10, R9, 0x1, -R30 ;  /* 0x00000001090a7824 */ /* 0x020fe400078e0a1e */
[----:B----4-:R-:W4:Y:S01]  /*23150*/  LDC.64 R2, c[0x0][0x9e0] ;  /* 0x00027800ff027b82 */ /* 0x010f220000000a00 */
[----:B---3--:R-:W-:-:S13]  /*23160*/  ISETP.NE.AND P2, PT, R7, 0x1, PT ;  /* 0x000000010700780c */ /* 0x008fda0003f45270 */
[----:B------:R-:W3:Y:S01]  /*23170*/  @P2 LDC R7, c[0x0][0x44c] ;  /* 0x00011300ff072b82 */ /* 0x000ee20000000800 */
[----:B----4-:R-:W-:-:S07]  /*23180*/  ISETP.GE.AND P3, PT, R3, 0x1, PT ;  /* 0x000000010300780c */ /* 0x010fce0003f66270 */
[----:B0-----:R-:W0:Y:S01]  /*23190*/  @P2 LDC R8, c[0x0][0x450] ;  /* 0x00011400ff082b82 */ /* 0x001e220000000800 */
[----:B--2---:R-:W-:Y:S02]  /*231a0*/  @P1 IMAD.IADD R6, R4, 0x1, -R5 ;  /* 0x0000000104061824 */ /* 0x004fe400078e0a05 */
[----:B------:R-:W-:Y:S02]  /*231b0*/  VIADD R4, R34, 0x7f ;  /* 0x0000007f22047836 */ /* 0x000fe40000000000 */
[----:B------:R-:W-:Y:S02]  /*231c0*/  IMAD.IADD R17, R10, 0x1, R6 ;  /* 0x000000010a117824 */ /* 0x000fe400078e0206 */
[----:B---3--:R-:W-:-:S03]  /*231d0*/  @P2 IMAD.HI.U32 R5, R4, R7, RZ ;  /* 0x0000000704052227 */ /* 0x008fc600078e00ff */
[C---:B------:R-:W-:Y:S02]  /*231e0*/  IADD3 R7, R17.reuse, 0x1, -R12 ;  /* 0x0000000111077810 */ /* 0x040fe40007ffe80c */
[----:B0-----:R-:W-:Y:S01]  /*231f0*/  @P2 SHF.R.U32.HI R4, RZ, R8, R5 ;  /* 0x00000008ff042219 */ /* 0x001fe20000011605 */
[----:B------:R-:W-:-:S04]  /*23200*/  VIADD R5, R17, 0x5f ;  /* 0x0000005f11057836 */ /* 0x000fc80000000000 */
[----:B------:R-:W-:-:S04]  /*23210*/  IMAD.HI R5, R5, 0x2aaaaaab, RZ ;  /* 0x2aaaaaab05057827 */ /* 0x000fc800078e02ff */
[----:B------:R-:W-:Y:S01]  /*23220*/  IMAD.IADD R11, R7, 0x1, R4 ;  /* 0x00000001070b7824 */ /* 0x000fe200078e0204 */
[----:B------:R-:W-:-:S04]  /*23230*/  SHF.R.U32.HI R4, RZ, 0x1f, R5 ;  /* 0x0000001fff047819 */ /* 0x000fc80000011605 */
[----:B------:R-:W-:Y:S02]  /*23240*/  LEA.HI.SX32 R9, R5, R4, 0x1c ;  /* 0x0000000405097211 */ /* 0x000fe400078fe2ff */
        /* <DEDUP_REMOVED lines=13> */
.L_x_12108:
[----:B------:R-:W-:-:S13]  /*23320*/  ISETP.NE.AND P0, PT, R3, 0x1, PT ;  /* 0x000000010300780c */ /* 0x000fda0003f05270 */
[----:B------:R-:W0:Y:S02]  /*23330*/  @P0 LDC.64 R4, c[0x0][0x9e8] ;  /* 0x00027a00ff040b82 */ /* 0x000e240000000a00 */
[----:B0-----:R-:W-:-:S05]  /*23340*/  @P0 IMAD.HI.U32 R4, R8, R4, RZ ;  /* 0x0000000408040227 */ /* 0x001fca00078e00ff */
[----:B------:R-:W-:-:S07]  /*23350*/  @P0 SHF.R.U32.HI R8, RZ, R5, R4 ;  /* 0x00000005ff080219 */ /* 0x000fce0000011604 */
.L_x_12109:
[----:B------:R-:W-:Y:S05]  /*23360*/  BSYNC B0 ;  /* 0x0000000000007941 */ /* 0x000fea0003800000 */
.L_x_12107:
[----:B------:R-:W-:-:S05]  /*23370*/  IMAD R5, R8, R3, R3 ;  /* 0x0000000308057224 */ /* 0x000fca00078e0203 */
[----:B------:R-:W-:-:S07]  /*23380*/  VIMNMX R2, R2, R5, PT ;  /* 0x0000000502027248 */ /* 0x000fce0003fe0100 */
.L_x_12106:
[----:B------:R-:W0:Y:S01]  /*23390*/  @P2 LDC R5, c[0x0][0x44c] ;  /* 0x00011300ff052b82 */ /* 0x000e220000000800 */
[----:B------:R-:W-:Y:S01]  /*233a0*/  IMAD.IADD R8, R17, 0x1, -R12 ;  /* 0x0000000111087824 */ /* 0x000fe200078e0a0c */
[----:B------:R-:W-:-:S06]  /*233b0*/  ULDC UR4, c[0x0][0x9dc] ;  /* 0x0002770000047ab9 */ /* 0x000fcc0000000800 */
[----:B------:R-:W2:Y:S01]  /*233c0*/  @P2 LDC R11, c[0x0][0x450] ;  /* 0x00011400ff0b2b82 */ /* 0x000ea20000000800 */
[----:B0-----:R-:W-:-:S04]  /*233d0*/  @P2 IMAD.HI.U32 R4, R34, R5, RZ ;  /* 0x0000000522042227 */ /* 0x001fc800078e00ff */
[----:B------:R-:W-:Y:S01]  /*233e0*/  IMAD.MOV.U32 R5, RZ, RZ, R34 ;  /* 0x000000ffff057224 */ /* 0x000fe200078e0022 */
[----:B--2---:R-:W-:-:S05]  /*233f0*/  @P2 SHF.R.U32.HI R5, RZ, R11, R4 ;  /* 0x0000000bff052219 */ /* 0x004fca0000011604 */
        /* <DEDUP_REMOVED lines=13> */
.L_x_12112:
[----:B------:R-:W-:-:S13]  /*234d0*/  ISETP.NE.AND P0, PT, R3, 0x1, PT ;  /* 0x000000010300780c */ /* 0x000fda0003f05270 */
[----:B------:R-:W0:Y:S02]  /*234e0*/  @P0 LDC.64 R4, c[0x0][0x9e8] ;  /* 0x00027a00ff040b82 */ /* 0x000e240000000a00 */
[----:B0-----:R-:W-:-:S05]  /*234f0*/  @P0 IMAD.HI.U32 R4, R12, R4, RZ ;  /* 0x000000040c040227 */ /* 0x001fca00078e00ff */
[----:B------:R-:W-:-:S07]  /*23500*/  @P0 SHF.R.U32.HI R12, RZ, R5, R4 ;  /* 0x00000005ff0c0219 */ /* 0x000fce0000011604 */
.L_x_12113:
[----:B------:R-:W-:Y:S05]  /*23510*/  BSYNC B0 ;  /* 0x0000000000007941 */ /* 0x000fea0003800000 */
.L_x_12111:
[----:B------:R-:W-:-:S05]  /*23520*/  IMAD R12, R12, R3, RZ ;  /* 0x000000030c0c7224 */ /* 0x000fca00078e02ff */
[----:B------:R-:W-:-:S07]  /*23530*/  VIMNMX R11, R11, R12, !PT ;  /* 0x0000000c0b0b7248 */ /* 0x000fce0007fe0100 */
.L_x_12110:
        /* <DEDUP_REMOVED lines=16> */
[----:B------:R-:W-:-:S07]  /*23640*/  SHF.R.U32.HI R4, RZ, 0x6, R3 ;  /* 0x00000006ff047819 */ /* 0x000fce0000011603 */
[----:B------:R-:W-:Y:S02]  /*23650*/  @P0 VIADD R5, R6, 0x5f ;  /* 0x0000005f06050836 */ /* 0x000fe40000000000 */
[----:B------:R-:W-:Y:S02]  /*23660*/  IMAD.MOV.U32 R6, RZ, RZ, R4 ;  /* 0x000000ffff067224 */ /* 0x000fe400078e0004 */
        /* <DEDUP_REMOVED lines=13> */
.L_x_12301:
[----:B-1----:R-:W-:Y:S02]  /*23740*/  ISETP.NE.AND P0, PT, R14, RZ, PT ;  /* 0x000000ff0e00720c */ /* 0x002fe40003f05270 */
[----:B------:R-:W-:-:S11]  /*23750*/  PLOP3.LUT P6, PT, PT, PT, PT, 0x8, 0x0 ;  /* 0x000000000000781c */ /* 0x000fd60003fce170 */
[----:B------:R-:W-:Y:S05]  /*23760*/  @P0 BRA `(.L_x_12117) ;  /* 0x00000000000c0947 */ /* 0x000fea0003800000 */
[----:B------:R-:W-:-:S03]  /*23770*/  UMOV UR4, 0xffffffff ;  /* 0xffffffff00047882 */ /* 0x000fc60000000000 */
[----:B------:R-:W-:Y:S05]  /*23780*/  BRA.DIV UR4, `(.L_x_12118) ;  /* 0x0000007604387947 */ /* 0x000fea000b800000 */
[----:B------:R-:W-:-:S13]  /*23790*/  ELECT P6, URZ, PT ;  /* 0x00000000003f782f */ /* 0x000fda00038c0000 */
.L_x_12117:
        /* <DEDUP_REMOVED lines=9> */
.L_x_12304:
[----:B------:R-:W-:Y:S05]  /*23830*/  BSYNC B1 ;  /* 0x0000000000017941 */ /* 0x000fea0003800000 */
.L_x_12119:
[----:B------:R-:W-:Y:S04]  /*23840*/  BSSY B1, `(.L_x_12121) ;  /* 0x000007b000017945 */ /* 0x000fe80003800000 */
[----:B------:R-:W-:Y:S05]  /*23850*/  @!P6 BRA `(.L_x_12122) ;  /* 0x0000000400e4e947 */ /* 0x000fea0003800000 */
[----:B------:R-:W1:Y:S01]  /*23860*/  S2R R2, SR_TID.X ;  /* 0x0000000000027919 */ /* 0x000e620000002100 */
[----:B------:R-:W-:Y:S01]  /*23870*/  IMAD R12, R23, 0x8, R22 ;  /* 0x00000008170c7824 */ /* 0x000fe200078e0216 */
[----:B------:R-:W-:Y:S01]  /*23880*/  BSSY B2, `(.L_x_12123) ;  /* 0x0000006000027945 */ /* 0x000fe20003800000 */
[----:B-1----:R-:W-:Y:S02]  /*23890*/  LOP3.LUT R10, R2, 0x7f, RZ, 0xc0, !PT ;  /* 0x0000007f020a7812 */ /* 0x002fe400078ec0ff */
[----:B------:R-:W-:Y:S02]  /*238a0*/  SHF.L.U32 R2, R26, 0x1f, RZ ;  /* 0x0000001f1a027819 */ /* 0x000fe400000006ff */
[----:B------:R-:W-:Y:S02]  /*238b0*/  ISETP.NE.AND P1, PT, R10, RZ, PT ;  /* 0x000000ff0a00720c */ /* 0x000fe40003f25270 */
[----:B------:R-:W1:Y:S02]  /*238c0*/  SYNCS.PHASECHK.TRANS64.TRYWAIT P0, [R12+URZ+0x228a0], R2 ;  /* 0x0228a0020c0075a7 */ /* 0x000e64000800017f */
[----:B-1----:R-:W-:Y:S09]  /*238d0*/  @!P0 BRA `(.L_x_12124) ;  /* 0x0000007400188947 */ /* 0x002ff20003800000 */
.L_x_12305:
[----:B------:R-:W-:Y:S05]  /*238e0*/  BSYNC B2 ;  /* 0x0000000000027941 */ /* 0x000fea0003800000 */
.L_x_12123:
[----:B------:R-:W-:Y:S04]  /*238f0*/  BSSY B2, `(.L_x_12125) ;  /* 0x0000009000027945 */ /* 0x000fe80003800000 */
[----:B------:R-:W-:Y:S05]  /*23900*/  @P1 BRA `(.L_x_12126) ;  /* 0x00000000001c1947 */ /* 0x000fea0003800000 */
[----:B0-----:R-:W0:Y:S02]  /*23910*/  S2R R3, SR_TID.X ;  /* 0x0000000000037919 */ /* 0x001e240000002100 */
[----:B0-----:R-:W-:Y:S01]  /*23920*/  LOP3.LUT R10, R3, 0x1f, RZ, 0xc0, !PT ;  /* 0x0000001f030a7812 */ /* 0x001fe200078ec0ff */
[----:B------:R-:W-:-:S03]  /*23930*/  IMAD.MOV.U32 R3, RZ, RZ, 0x3000 ;  /* 0x00003000ff037424 */ /* 0x000fc600078e00ff */
[----:B------:R-:W-:Y:S01]  /*23940*/  ISETP.NE.AND P0, PT, R10, RZ, PT ;  /* 0x000000ff0a00720c */ /* 0x000fe20003f05270 */
[----:B------:R2:W-:-:S12]  /*23950*/  SYNCS.ARRIVE.TRANS64 RZ, [R12+URZ+0x22890], R3 ;  /* 0x022890030cff79a7 */ /* 0x0005d8000800003f */
[----:B--2---:R-:W-:Y:S05]  /*23960*/  @!P0 BRA `(.L_x_12126) ;  /* 0x0000000000048947 */ /* 0x004fea0003800000 */
[----:B------:R-:W-:Y:S01]  /*23970*/  BPT.TRAP 0x1 ;  /* 0x000000040000795c */ /* 0x000fe20000300000 */
.L_x_12126:
[----:B------:R-:W-:Y:S05]  /*23980*/  BSYNC B2 ;  /* 0x0000000000027941 */ /* 0x000fea0003800000 */
.L_x_12125:
[----:B------:R-:W-:Y:S01]  /*23990*/  MOV R11, RZ ;  /* 0x000000ff000b7202 */ /* 0x000fe20000000f00 */
[----:B------:R-:W-:Y:S01]  /*239a0*/  IMAD R10, R6, 0x60, R0 ;  /* 0x00000060060a7824 */ /* 0x000fe200078e0200 */
[----:B------:R-:W-:Y:S01]  /*239b0*/  UIADD3 UR4, UP0, UR40, 0x570, URZ ;  /* 0x0000057028047890 */ /* 0x000fe2000ff1e03f */
[----:B0-----:R-:W-:Y:S01]  /*239c0*/  IMAD R3, R23, 0x3000, R22 ;  /* 0x0000300017037824 */ /* 0x001fe200078e0216 */
[----:B------:R-:W-:Y:S01]  /*239d0*/  R2UR UR10, R11 ;  /* 0x000000000b0a72ca */ /* 0x000fe200000e0000 */
[----:B------:R-:W-:Y:S01]  /*239e0*/  VIADD R10, R10, 0xffffffa0 ;  /* 0xffffffa00a0a7836 */ /* 0x000fe20000000000 */
[----:B------:R-:W-:Y:S01]  /*239f0*/  PLOP3.LUT P0, PT, PT, PT, PT, 0x80, 0x0 ;  /* 0x000000000000781c */ /* 0x000fe20003f0f070 */
[----:B------:R-:W-:Y:S01]  /*23a00*/  VIADD R3, R3, 0x1c400 ;  /* 0x0001c40003037836 */ /* 0x000fe20000000000 */
[----:B------:R-:W-:Y:S01]  /*23a10*/  UIADD3.X UR5, URZ, UR41, URZ, UP0, !UPT ;  /* 0x000000293f057290 */ /* 0x000fe200087fe43f */
[----:B------:R-:W-:Y:S01]  /*23a20*/  VIADD R13, R12, 0x22890 ;  /* 0x000228900c0d7836 */ /* 0x000fe20000000000 */
[----:B------:R-:W-:Y:S01]  /*23a30*/  UMOV UR6, 0x0 ;  /* 0x0000000000067882 */ /* 0x000fe20000000000 */
[----:B------:R-:W-:-:S09]  /*23a40*/  UMOV UR7, 0x12f00000 ;  /* 0x12f0000000077882 */ /* 0x000fd20000000000 */
.L_x_12127:
        /* <DEDUP_REMOVED lines=13> */
.L_x_12306:
[----:B------:R-:W-:Y:S05]  /*23b20*/  BSYNC B2 ;  /* 0x0000000000027941 */ /* 0x000fea0003800000 */
.L_x_12128:
        /* <DEDUP_REMOVED lines=11> */
.L_x_12131:
[----:B------:R-:W-:Y:S05]  /*23be0*/  BSYNC B2 ;  /* 0x0000000000027941 */ /* 0x000fea0003800000 */
.L_x_12130:
        /* <DEDUP_REMOVED lines=9> */
.L_x_12132:
        /* <DEDUP_REMOVED lines=15> */
.L_x_12133:
        /* <DEDUP_REMOVED lines=15> */
.L_x_12134:
        /* <DEDUP_REMOVED lines=15> */
.L_x_12135:
        /* <DEDUP_REMOVED lines=10> */
.L_x_12122:
[----:B------:R-:W-:Y:S05]  /*23ff0*/  BSYNC B1 ;  /* 0x0000000000017941 */ /* 0x000fea0003800000 */
.L_x_12121:
        /* <DEDUP_REMOVED lines=9> */
.L_x_12151:
[----:B------:R-:W-:Y:S05]  /*24090*/  YIELD ;  /* 0x0000000000007946 */ /* 0x000fea0003800000 */
[----:B------:R-:W-:Y:S04]  /*240a0*/  BSSY B1, `(.L_x_12136) ;  /* 0x000007a000017945 */ /* 0x000fe80003800000 */
[----:B------:R-:W-:Y:S05]  /*240b0*/  @!P6 BRA `(.L_x_12137) ;  /* 0x0000000400e0e947 */ /* 0x000fea0003800000 */
[----:B------:R-:W0:Y:S01]  /*240c0*/  S2R R2, SR_TID.X ;  /* 0x0000000000027919 */ /* 0x000e220000002100 */
[----:B------:R-:W-:Y:S01]  /*240d0*/  LEA R10, R23, R22, 0x3 ;  /* 0x00000016170a7211 */ /* 0x000fe200078e18ff */
[----:B------:R-:W-:Y:S01]  /*240e0*/  BSSY B2, `(.L_x_12138) ;  /* 0x0000006000027945 */ /* 0x000fe20003800000 */
[----:B0-----:R-:W-:Y:S02]  /*240f0*/  LOP3.LUT R3, R2, 0x7f, RZ, 0xc0, !PT ;  /* 0x0000007f02037812 */ /* 0x001fe400078ec0ff */
[----:B------:R-:W-:Y:S02]  /*24100*/  SHF.L.U32 R2, R26, 0x1f, RZ ;  /* 0x0000001f1a027819 */ /* 0x000fe400000006ff */
[----:B------:R-:W-:Y:S02]  /*24110*/  ISETP.NE.AND P2, PT, R3, RZ, PT ;  /* 0x000000ff0300720c */ /* 0x000fe40003f45270 */
[----:B------:R-:W0:Y:S02]  /*24120*/  SYNCS.PHASECHK.TRANS64.TRYWAIT P1, [R10+URZ+0x228a0], R2 ;  /* 0x0228a0020a0075a7 */ /* 0x000e24000802017f */
[----:B0-----:R-:W-:Y:S09]  /*24130*/  @!P1 BRA `(.L_x_12139) ;  /* 0x0000006c00289947 */ /* 0x001ff20003800000 */
.L_x_12307:
[----:B------:R-:W-:Y:S05]  /*24140*/  BSYNC B2 ;  /* 0x0000000000027941 */ /* 0x000fea0003800000 */
.L_x_12138:
        /* <DEDUP_REMOVED lines=9> */
.L_x_12141:
[----:B------:R-:W-:Y:S05]  /*241e0*/  BSYNC B2 ;  /* 0x0000000000027941 */ /* 0x000fea0003800000 */
.L_x_12140:
        /* <DEDUP_REMOVED lines=11> */
.L_x_12142:
        /* <DEDUP_REMOVED lines=13> */
.L_x_12308:
[----:B------:R-:W-:Y:S05]  /*24370*/  BSYNC B2 ;  /* 0x0000000000027941 */ /* 0x000fea0003800000 */
.L_x_12143:
        /* <DEDUP_REMOVED lines=11> */
.L_x_12146:
[----:B------:R-:W-:Y:S05]  /*24430*/  BSYNC B2 ;  /* 0x0000000000027941 */ /* 0x000fea0003800000 */
.L_x_12145:
        /* <DEDUP_REMOVED lines=9> */
.L_x_12147:
        /* <DEDUP_REMOVED lines=15> */
.L_x_12148:
        /* <DEDUP_REMOVED lines=15> */
.L_x_12149:
        /* <DEDUP_REMOVED lines=15> */
.L_x_12150:
        /* <DEDUP_REMOVED lines=10> */
.L_x_12137:
[----:B------:R-:W-:Y:S05]  /*24840*/  BSYNC B1 ;  /* 0x0000000000017941 */ /* 0x000fea0003800000 */
.L_x_12136:
[----:B------:R-:W-:Y:S01]  /*24850*/  ISETP.GT.AND P2, PT, R11, R4, PT ;  /* 0x000000040b00720c */ /* 0x000fe20003f44270 */
[----:B------:R-:W-:Y:S01]  /*24860*/  VIADD R23, R23, 0x1 ;  /* 0x0000000117177836 */ /* 0x000fe20000000000 */
[----:B------:R-:W-:-:S04]  /*24870*/  IADD3 R11, R11, -0x1, RZ ;  /* 0xffffffff0b0b7810 */ /* 0x000fc80007ffe0ff */
[----:B------:R-:W-:-:S04]  /*24880*/  ISETP.NE.AND P1, PT, R23, 0x2, PT ;  /* 0x000000021700780c */ /* 0x000fc80003f25270 */
[----:B------:R-:W-:Y:S02]  /*24890*/  SEL R3, RZ, 0x1, P1 ;  /* 0x00000001ff037807 */ /* 0x000fe40000800000 */
[----:B------:R-:W-:Y:S02]  /*248a0*/  SEL R23, R23, RZ, P1 ;  /* 0x000000ff17177207 */ /* 0x000fe40000800000 */
[----:B------:R-:W-:Y:S01]  /*248b0*/  LOP3.LUT R26, R26, R3, RZ, 0x3c, !PT ;  /* 0x000000031a1a7212 */ /* 0x000fe200078e3cff */
[----:B------:R-:W-:Y:S06]  /*248c0*/  @P2 BRA `(.L_x_12151) ;  /* 0xfffffff400f02947 */ /* 0x000fec000383ffff */
.L_x_12115:
[----:B------:R-:W-:Y:S05]  /*248d0*/  BSYNC B0 ;  /* 0x0000000000007941 */ /* 0x000fea0003800000 */
.L_x_12114:
[----:B------:R-:W0:Y:S01]  /*248e0*/  LDC R0, c[0x0][0x448] ;  /* 0x00011200ff007b82 */ /* 0x000e220000000800 */
[----:B------:R-:W-:Y:S07]  /*248f0*/  @!P0 WARPSYNC.ALL ;  /* 0x0000000000008948 */ /* 0x000fee0003800000 */
[----:B------:R-:W1:Y:S08]  /*24900*/  LDC.64 R2, c[0x0][0x9e0] ;  /* 0x00027800ff027b82 */ /* 0x000e700000000a00 */
[----:B------:R-:W-:Y:S01]  /*24910*/  @!P0 BAR.SYNC.DEFER_BLOCKING 0xc, 0x180 ;  /* 0x0306000000008b1d */ /* 0x000fe20000010000 */
[----:B0-----:R-:W-:Y:S01]  /*24920*/  ISETP.NE.AND P1, PT, R0, 0x1, PT ;  /* 0x000000010000780c */ /* 0x001fe20003f25270 */
[----:B------:R-:W-:Y:S01]  /*24930*/  VIADD R0, R34, 0x7f ;  /* 0x0000007f22007836 */ /* 0x000fe20000000000 */
[----:B-1----:R-:W-:-:S11]  /*24940*/  ISETP.GE.AND P2, PT, R3, 0x1, PT ;  /* 0x000000010300780c */ /* 0x002fd60003f46270 */
[----:B------:R-:W0:Y:S08]  /*24950*/  @P1 LDC R5, c[0x0][0x44c] ;  /* 0x00011300ff051b82 */ /* 0x000e300000000800 */
[----:B------:R-:W1:Y:S01]  /*24960*/  @P1 LDC R4, c[0x0][0x450] ;  /* 0x00011400ff041b82 */ /* 0x000e620000000800 */
[----:B0-----:R-:W-:-:S05]  /*24970*/  @P1 IMAD.HI.U32 R5, R0, R5, RZ ;  /* 0x0000000500051227 */ /* 0x001fca00078e00ff */
[----:B-1----:R-:W-:-:S05]  /*24980*/  @P1 SHF.R.U32.HI R0, RZ, R4, R5 ;  /* 0x00000004ff001219 */ /* 0x002fca0000011605 */
        /* <DEDUP_REMOVED lines=14> */
.L_x_12154:
[----:B------:R-:W-:-:S13]  /*24a70*/  ISETP.NE.AND P0, PT, R3, 0x1, PT ;  /* 0x000000010300780c */ /* 0x000fda0003f05270 */
[----:B------:R-:W0:Y:S02]  /*24a80*/  @P0 LDC.64 R4, c[0x0][0x9e8] ;  /* 0x00027a00ff040b82 */ /* 0x000e240000000a00 */
[----:B0-----:R-:W-:-:S05]  /*24a90*/  @P0 IMAD.HI.U32 R4, R0, R4, RZ ;  /* 0x0000000400040227 */ /* 0x001fca00078e00ff */
[----:B------:R-:W-:-:S07]  /*24aa0*/  @P0 SHF.R.U32.HI R0, RZ, R5, R4 ;  /* 0x00000005ff000219 */ /* 0x000fce0000011604 */
.L_x_12155:
[----:B------:R-:W-:Y:S05]  /*24ab0*/  BSYNC B0 ;  /* 0x0000000000007941 */ /* 0x000fea0003800000 */
.L_x_12153:
[----:B------:R-:W-:-:S05]  /*24ac0*/  IMAD R5, R0, R3, R3 ;  /* 0x0000000300057224 */ /* 0x000fca00078e0203 */
[----:B------:R-:W-:-:S07]  /*24ad0*/  VIMNMX R2, R2, R5, PT ;  /* 0x0000000502027248 */ /* 0x000fce0003fe0100 */
.L_x_12152:
[----:B------:R-:W0:Y:S01]  /*24ae0*/  @P1 LDC R5, c[0x0][0x44c] ;  /* 0x00011300ff051b82 */ /* 0x000e220000000800 */
[----:B------:R-:W-:Y:S01]  /*24af0*/  VIADD R2, R2, 0x5f ;  /* 0x0000005f02027836 */ /* 0x000fe20000000000 */
[----:B------:R-:W-:Y:S01]  /*24b00*/  ULDC UR4, c[0x0][0x9dc] ;  /* 0x0002770000047ab9 */ /* 0x000fe20000000800 */
[----:B------:R-:W-:Y:S02]  /*24b10*/  IMAD.MOV.U32 R7, RZ, RZ, R34 ;  /* 0x000000ffff077224 */ /* 0x000fe400078e0022 */
[----:B------:R-:W-:-:S03]  /*24b20*/  IMAD.HI R2, R2, 0x2aaaaaab, RZ ;  /* 0x2aaaaaab02027827 */ /* 0x000fc600078e02ff */
[----:B------:R-:W1:Y:S01]  /*24b30*/  @P1 LDC R0, c[0x0][0x450] ;  /* 0x00011400ff001b82 */ /* 0x000e620000000800 */
[----:B0-----:R-:W-:-:S05]  /*24b40*/  @P1 IMAD.HI.U32 R5, R34, R5, RZ ;  /* 0x0000000522051227 */ /* 0x001fca00078e00ff */
[----:B-1----:R-:W-:Y:S02]  /*24b50*/  @P1 SHF.R.U32.HI R7, RZ, R0, R5 ;  /* 0x00000000ff071219 */ /* 0x002fe40000011605 */
        /* <DEDUP_REMOVED lines=17> */
.L_x_12158:
[----:B------:R-:W-:-:S13]  /*24c70*/  ISETP.NE.AND P0, PT, R3, 0x1, PT ;  /* 0x000000010300780c */ /* 0x000fda0003f05270 */
[----:B------:R-:W1:Y:S02]  /*24c80*/  @P0 LDC.64 R4, c[0x0][0x9e8] ;  /* 0x00027a00ff040b82 */ /* 0x000e640000000a00 */
[----:B-1----:R-:W-:-:S05]  /*24c90*/  @P0 IMAD.HI.U32 R4, R8, R4, RZ ;  /* 0x0000000408040227 */ /* 0x002fca00078e00ff */
[----:B------:R-:W-:-:S07]  /*24ca0*/  @P0 SHF.R.U32.HI R8, RZ, R5, R4 ;  /* 0x00000005ff080219 */ /* 0x000fce0000011604 */
.L_x_12159:
[----:B------:R-:W-:Y:S05]  /*24cb0*/  BSYNC B0 ;  /* 0x0000000000007941 */ /* 0x000fea0003800000 */
.L_x_12157:
[----:B------:R-:W-:-:S05]  /*24cc0*/  IMAD R3, R8, R3, RZ ;  /* 0x0000000308037224 */ /* 0x000fca00078e02ff */
[----:B------:R-:W-:-:S07]  /*24cd0*/  VIMNMX R0, R0, R3, !PT ;  /* 0x0000000300007248 */ /* 0x000fce0007fe0100 */
.L_x_12156:
        /* <DEDUP_REMOVED lines=24> */
.L_x_12161:
        /* <DEDUP_REMOVED lines=20> */
.L_x_12164:
[----:B------:R-:W-:Y:S05]  /*24fa0*/  BSYNC B6 ;  /* 0x0000000000067941 */ /* 0x000fea0003800000 */
.L_x_12163:
        /* <DEDUP_REMOVED lines=20> */
.L_x_12167:
        /* <DEDUP_REMOVED lines=15> */
.L_x_12166:
[----:B------:R-:W-:Y:S05]  /*251e0*/  BSYNC B6 ;  /* 0x0000000000067941 */ /* 0x000fea0003800000 */
.L_x_12165:
[----:B------:R-:W-:Y:S01]  /*251f0*/  ULDC.64 UR4, c[0x0][0x9f8] ;  /* 0x00027e0000047ab9 */ /* 0x000fe20000000a00 */
[----:B------:R-:W-:Y:S01]  /*25200*/  IMAD.MOV.U32 R28, RZ, RZ, R19 ;  /* 0x000000ffff1c7224 */ /* 0x000fe200078e0013 */
[----:B------:R-:W-:Y:S01]  /*25210*/  ISETP.NE.U32.AND P0, PT, RZ, UR4, PT ;  /* 0x00000004ff007c0c */ /* 0x000fe2000bf05070 */
[----:B------:R-:W2:Y:S01]  /*25220*/  LDL.LU R10, [R1+0x400] ;  /* 0x00040000010a7983 */ /* 0x000ea20000300800 */
[----:B------:R-:W1:Y:S01]  /*25230*/  LDC R9, c[0x0][0x430] ;  /* 0x00010c00ff097b82 */ /* 0x000e620000000800 */
[----:B------:R-:W3:Y:S01]  /*25240*/  S2R R20, SR_TID.X ;  /* 0x0000000000147919 */ /* 0x000ee20000002100 */
[----:B------:R-:W-:Y:S01]  /*25250*/  ISETP.NE.AND.EX P0, PT, RZ, UR5, PT, P0 ;  /* 0x00000005ff007c0c */ /* 0x000fe2000bf05300 */
[----:B------:R-:W4:Y:S01]  /*25260*/  S2R R21, SR_TID.X ;  /* 0x0000000000157919 */ /* 0x000f220000002100 */
[----:B------:R-:W-:Y:S01]  /*25270*/  VIADD R0, R32, 0xffffffff ;  /* 0xffffffff20007836 */ /* 0x000fe20000000000 */
[----:B------:R-:W-:Y:S01]  /*25280*/  ULDC UR4, c[0x0][0x2f4] ;  /* 0x0000bd0000047ab9 */ /* 0x000fe20000000800 */
[----:B------:R-:W-:Y:S01]  /*25290*/  IMAD.U32 R11, RZ, RZ, UR38 ;  /* 0x00000026ff0b7e24 */ /* 0x000fe2000f8e00ff */
[----:B------:R-:W0:Y:S01]  /*252a0*/  S2R R12, SR_TID.X ;  /* 0x00000000000c7919 */ /* 0x000e220000002100 */
[----:B------:R-:W-:-:S07]  /*252b0*/  ULDC UR5, c[0x0][0x320] ;  /* 0x0000c80000057ab9 */ /* 0x000fce0000000800 */
[----:B------:R-:W4:Y:S01]  /*252c0*/  @P0 LDC.64 R2, c[0x0][0x9f8] ;  /* 0x00027e00ff020b82 */ /* 0x000f220000000a00 */
[----:B-1----:R-:W-:Y:S02]  /*252d0*/  ISETP.NE.AND P1, PT, R9, 0x1, PT ;  /* 0x000000010900780c */ /* 0x002fe40003f25270 */
[----:B---3--:R-:W-:-:S11]  /*252e0*/  LOP3.LUT R20, R20, 0x7f, RZ, 0xc0, !PT ;  /* 0x0000007f14147812 */ /* 0x008fd600078ec0ff */
[----:B------:R-:W1:Y:S01]  /*252f0*/  @P1 LDC R4, c[0x0][0x434] ;  /* 0x00010d00ff041b82 */ /* 0x000e620000000800 */
[----:B----4-:R-:W-:-:S07]  /*25300*/  @P0 IMAD.WIDE R2, R19, 0x4, R2 ;  /* 0x0000000413020825 */ /* 0x010fce00078e0202 */
[----:B------:R-:W3:Y:S01]  /*25310*/  @P1 LDC R5, c[0x0][0x438] ;  /* 0x00010e00ff051b82 */ /* 0x000ee20000000800 */
[----:B------:R4:W2:Y:S01]  /*25320*/  @P0 LDG.E R28, desc[UR42][R2.64] ;  /* 0x0000002a021c0981 */ /* 0x0008a2000c1e1900 */
[----:B------:R-:W-:Y:S01]  /*25330*/  SHF.R.U32.HI R27, RZ, 0x3, R20 ;  /* 0x00000003ff1b7819 */ /* 0x000fe20000011614 */
[----:B------:R-:W-:-:S05]  /*25340*/  IMAD.SHL.U32 R20, R21, 0x10, RZ ;  /* 0x0000001015147824 */ /* 0x000fca00078e00ff */
[----:B------:R-:W-:-:S05]  /*25350*/  LOP3.LUT R20, R27, 0x70, R20, 0xf8, !PT ;  /* 0x000000701b147812 */ /* 0x000fca00078ef814 */
[----:B------:R-:W-:-:S05]  /*25360*/  IMAD R37, R0, 0x60, R20 ;  /* 0x0000006000257824 */ /* 0x000fca00078e0214 */
[----:B------:R-:W-:-:S04]  /*25370*/  ISETP.GE.AND P0, PT, R37, R17, PT ;  /* 0x000000112500720c */ /* 0x000fc80003f06270 */
[----:B------:R-:W-:Y:S02]  /*25380*/  ISETP.GT.U32.OR P0, PT, R20, 0x5f, P0 ;  /* 0x0000005f1400780c */ /* 0x000fe40000704470 */
[----:B------:R-:W-:-:S05]  /*25390*/  IADD3 R37, R37, R30, RZ ;  /* 0x0000001e25257210 */ /* 0x000fca0007ffe0ff */
[----:B-1----:R-:W-:-:S06]  /*253a0*/  @P1 IMAD.HI.U32 R4, R37, R4, RZ ;  /* 0x0000000425041227 */ /* 0x002fcc00078e00ff */
[----:B----4-:R-:W1:Y:S01]  /*253b0*/  @!P0 LDC.64 R2, c[0x0][0x428] ;  /* 0x00010a00ff028b82 */ /* 0x010e620000000a00 */
[----:B------:R-:W-:Y:S01]  /*253c0*/  IMAD.MOV.U32 R8, RZ, RZ, R37 ;  /* 0x000000ffff087224 */ /* 0x000fe200078e0025 */
[----:B---3--:R-:W-:-:S06]  /*253d0*/  @P1 SHF.R.U32.HI R8, RZ, R5, R4 ;  /* 0x00000005ff081219 */ /* 0x008fcc0000011604 */
[----:B------:R-:W3:Y:S01]  /*253e0*/  @!P0 LDC.64 R4, c[0x0][0x418] ;  /* 0x00010600ff048b82 */ /* 0x000ee20000000a00 */
[--C-:B------:R-:W-:Y:S01]  /*253f0*/  @!P0 SHF.R.S32.HI R7, RZ, 0x1f, R8.reuse ;  /* 0x0000001fff078819 */ /* 0x100fe20000011408 */
[----:B------:R-:W-:Y:S01]  /*25400*/  @!P0 IMAD.MOV.U32 R6, RZ, RZ, R8 ;  /* 0x000000ffff068224 */ /* 0x000fe200078e0008 */
[----:B------:R-:W-:Y:S01]  /*25410*/  ISETP.NE.AND P2, PT, R11, 0x3, PT ;  /* 0x000000030b00780c */ /* 0x000fe20003f45270 */
[C---:B0-----:R-:W-:Y:S02]  /*25420*/  IMAD.SHL.U32 R11, R12.reuse, 0x8, RZ ;  /* 0x000000080c0b7824 */ /* 0x041fe400078e00ff */
[----:B------:R-:W-:-:S03]  /*25430*/  IMAD.SHL.U32 R27, R12, 0x8, RZ ;  /* 0x000000080c1b7824 */ /* 0x000fc600078e00ff */
[----:B------:R-:W-:Y:S02]  /*25440*/  LOP3.LUT R11, R11, 0x38, RZ, 0xc0, !PT ;  /* 0x000000380b0b7812 */ /* 0x000fe400078ec0ff */
[----:B------:R-:W-:-:S04]  /*25450*/  LOP3.LUT R27, R27, 0x38, RZ, 0xc0, !PT ;  /* 0x000000381b1b7812 */ /* 0x000fc800078ec0ff */
[----:B------:R-:W-:-:S04]  /*25460*/  LOP3.LUT R12, R27, 0x40, RZ, 0xfc, !PT ;  /* 0x000000401b0c7812 */ /* 0x000fc800078efcff */
[----:B------:R-:W-:Y:S01]  /*25470*/  ISETP.GE.AND P4, PT, R12, UR5, PT ;  /* 0x000000050c007c0c */ /* 0x000fe2000bf86270 */
[----:B------:R-:W-:Y:S01]  /*25480*/  IMAD.MOV.U32 R36, RZ, RZ, RZ ;  /* 0x000000ffff247224 */ /* 0x000fe200078e00ff */
[----:B------:R-:W-:-:S04]  /*25490*/  LOP3.LUT R12, R11, 0x80, RZ, 0xfc, !PT ;  /* 0x000000800b0c7812 */ /* 0x000fc800078efcff */
[----:B------:R-:W-:Y:S01]  /*254a0*/  ISETP.GE.AND P3, PT, R12, UR5, PT ;  /* 0x000000050c007c0c */ /* 0x000fe2000bf66270 */
[----:B------:R-:W-:Y:S01]  /*254b0*/  UMOV UR6, 0xffffffff ;  /* 0xffffffff00067882 */ /* 0x000fe20000000000 */
[----:B--2---:R-:W-:-:S04]  /*254c0*/  LOP3.LUT R10, R10, 0xffffffbf, RZ, 0xc0, !PT ;  /* 0xffffffbf0a0a7812 */ /* 0x004fc800078ec0ff */
[----:B------:R-:W-:-:S04]  /*254d0*/  @P2 LOP3.LUT R10, R10, 0x40, RZ, 0xfc, !PT ;  /* 0x000000400a0a2812 */ /* 0x000fc800078efcff */
[----:B------:R-:W-:Y:S02]  /*254e0*/  LOP3.LUT R10, R10, 0xfffffffe, RZ, 0xc0, !PT ;  /* 0xfffffffe0a0a7812 */ /* 0x000fe400078ec0ff */
[----:B------:R-:W-:Y:S01]  /*254f0*/  SHF.R.S32.HI R33, RZ, 0x1f, R28 ;  /* 0x0000001fff217819 */ /* 0x000fe2000001141c */
[----:B-1----:R-:W-:-:S04]  /*25500*/  @!P0 IMAD.WIDE.U32 R6, R28, R2, R6 ;  /* 0x000000021c068225 */ /* 0x002fc800078e0006 */
[----:B------:R-:W-:-:S04]  /*25510*/  @!P0 IMAD R2, R33, R2, RZ ;  /* 0x0000000221028224 */ /* 0x000fc800078e02ff */
[----:B------:R-:W-:Y:S01]  /*25520*/  @!P0 IMAD R3, R28, R3, R2 ;  /* 0x000000031c038224 */ /* 0x000fe200078e0202 */
[----:B---3--:R-:W-:-:S03]  /*25530*/  @!P0 LEA R4, P1, R6, R4, 0x2 ;  /* 0x0000000406048211 */ /* 0x008fc600078210ff */
[----:B------:R-:W-:-:S05]  /*25540*/  @!P0 IMAD.IADD R3, R7, 0x1, R3 ;  /* 0x0000000107038824 */ /* 0x000fca00078e0203 */
[----:B------:R-:W-:Y:S02]  /*25550*/  @!P0 LEA.HI.X R5, R6, R5, R3, 0x2, P1 ;  /* 0x0000000506058211 */ /* 0x000fe400008f1403 */
[----:B------:R-:W-:-:S03]  /*25560*/  ISETP.GE.AND P1, PT, R11, UR4, PT ;  /* 0x000000040b007c0c */ /* 0x000fc6000bf26270 */
[----:B------:R0:W5:Y:S10]  /*25570*/  @!P0 LDG.E R36, desc[UR42][R4.64] ;  /* 0x0000002a04248981 */ /* 0x000174000c1e1900 */
[----:B------:R-:W-:-:S04]  /*25580*/  @P1 LOP3.LUT R10, R10, 0x1, RZ, 0xfc, !PT ;  /* 0x000000010a0a1812 */ /* 0x000fc800078efcff */
[----:B------:R-:W-:-:S04]  /*25590*/  LOP3.LUT R10, R10, 0xfffffff7, RZ, 0xc0, !PT ;  /* 0xfffffff70a0a7812 */ /* 0x000fc800078ec0ff */
[----:B------:R-:W-:Y:S02]  /*255a0*/  @P4 LOP3.LUT R10, R10, 0x8, RZ, 0xfc, !PT ;  /* 0x000000080a0a4812 */ /* 0x000fe400078efcff */
[C---:B------:R-:W-:Y:S02]  /*255b0*/  ISETP.GE.AND P0, PT, R11.reuse, UR5, PT ;  /* 0x000000050b007c0c */ /* 0x040fe4000bf06270 */
[----:B------:R-:W-:Y:S02]  /*255c0*/  LOP3.LUT R10, R10, 0xffffffef, RZ, 0xc0, !PT ;  /* 0xffffffef0a0a7812 */ /* 0x000fe400078ec0ff */
[----:B------:R-:W-:Y:S02]  /*255d0*/  LOP3.LUT R11, R11, 0xc0, RZ, 0xfc, !PT ;  /* 0x000000c00b0b7812 */ /* 0x000fe400078efcff */
[----:B------:R-:W-:Y:S02]  /*255e0*/  LOP3.LUT R10, R10, 0xfffffffb, RZ, 0xc0, !PT ;  /* 0xfffffffb0a0a7812 */ /* 0x000fe400078ec0ff */
[----:B------:R-:W-:-:S02]  /*255f0*/  ISETP.GE.AND P1, PT, R11, UR5, PT ;  /* 0x000000050b007c0c */ /* 0x000fc4000bf26270 */
[----:B------:R-:W-:-:S04]  /*25600*/  @P3 LOP3.LUT R10, R10, 0x4, RZ, 0xfc, !PT ;  /* 0x000000040a0a3812 */ /* 0x000fc800078efcff */
[----:B------:R-:W-:-:S04]  /*25610*/  @P0 LOP3.LUT R10, R10, 0x10, RZ, 0xfc, !PT ;  /* 0x000000100a0a0812 */ /* 0x000fc800078efcff */
[----:B------:R-:W-:-:S04]  /*25620*/  LOP3.LUT R10, R10, 0xfffffffd, RZ, 0xc0, !PT ;  /* 0xfffffffd0a0a7812 */ /* 0x000fc800078ec0ff */
[----:B------:R-:W-:-:S05]  /*25630*/  @P1 LOP3.LUT R10, R10, 0x2, RZ, 0xfc, !PT ;  /* 0x000000020a0a1812 */ /* 0x000fca00078efcff */
[----:B------:R0:W-:Y:S01]  /*25640*/  STL [R1+0x400], R10 ;  /* 0x0004000a01007387 */ /* 0x0001e20000100800 */
[----:B------:R-:W-:-:S04]  /*25650*/  IMAD.MOV R2, RZ, RZ, -R8 ;  /* 0x000000ffff027224 */ /* 0x000fc800078e0a08 */
[----:B------:R-:W-:Y:S01]  /*25660*/  IMAD R37, R9, R2, R37 ;  /* 0x0000000209257224 */ /* 0x000fe200078e0225 */
[----:B------:R-:W-:Y:S06]  /*25670*/  BRA.DIV UR6, `(.L_x_12168) ;  /* 0x0000005a06007947 */ /* 0x000fec000b800000 */
.L_x_12311:
[----:B------:R-:W-:Y:S01]  /*25680*/  SEL R6, RZ, 0x1, P0 ;  /* 0x00000001ff067807 */ /* 0x000fe20000000000 */
[----:B------:R-:W-:Y:S01]  /*25690*/  IMAD.MOV.U32 R2, RZ, RZ, R10 ;  /* 0x000000ffff027224 */ /* 0x000fe200078e000a */
[----:B------:R-:W-:Y:S02]  /*256a0*/  ISETP.GT.U32.AND P0, PT, R20, 0x5f, PT ;  /* 0x0000005f1400780c */ /* 0x000fe40003f04070 */
[----:B------:R-:W-:Y:S02]  /*256b0*/  SHF.R.S32.HI R27, RZ, 0x1f, R18 ;  /* 0x0000001fff1b7819 */ /* 0x000fe40000011412 */
[----:B------:R-:W-:-:S09]  /*256c0*/  LOP3.LUT R2, R2, 0xffffffdf, RZ, 0xc0, !PT ;  /* 0xffffffdf02027812 */ /* 0x000fd200078ec0ff */
[----:B------:R-:W-:-:S05]  /*256d0*/  @P0 LOP3.LUT R2, R2, 0x20, RZ, 0xfc, !PT ;  /* 0x0000002002020812 */ /* 0x000fca00078efcff */
[----:B------:R1:W-:Y:S01]  /*256e0*/  STL [R1+0x400], R2 ;  /* 0x0004000201007387 */ /* 0x0003e20000100800 */
[----:B------:R-:W-:Y:S05]  /*256f0*/  @!P2 BRA `(.L_x_12169) ;  /* 0x000000000004a947 */ /* 0x000fea0003800000 */
[----:B------:R-:W-:Y:S01]  /*25700*/  BPT.TRAP 0x1 ;  /* 0x000000040000795c */ /* 0x000fe20000300000 */
.L_x_12169:
[----:B------:R-:W-:Y:S01]  /*25710*/  IMAD R32, R0, -0x60, R17 ;  /* 0xffffffa000207824 */ /* 0x000fe200078e0211 */
[----:B------:R-:W-:Y:S01]  /*25720*/  SHF.L.U32 R0, R25, 0x1f, RZ ;  /* 0x0000001f19007819 */ /* 0x000fe200000006ff */
[----:B------:R-:W-:Y:S01]  /*25730*/  IMAD R17, R24, 0x8, R22 ;  /* 0x0000000818117824 */ /* 0x000fe200078e0216 */
[----:B------:R-:W-:Y:S03]  /*25740*/  BSSY B0, `(.L_x_12170) ;  /* 0x0000003000007945 */ /* 0x000fe60003800000 */
[----:B------:R-:W2:Y:S02]  /*25750*/  SYNCS.PHASECHK.TRANS64.TRYWAIT P0, [R17+URZ+0x22840], R0 ;  /* 0x02284000110075a7 */ /* 0x000ea4000800017f */
[----:B--2---:R-:W-:Y:S05]  /*25760*/  @!P0 BRA `(.L_x_12171) ;  /* 0x0000005400f48947 */ /* 0x004fea0003800000 */
.L_x_12312:
[----:B------:R-:W-:Y:S05]  /*25770*/  BSYNC B0 ;  /* 0x0000000000007941 */ /* 0x000fea0003800000 */
.L_x_12170:
[----:B-1----:R-:W3:Y:S01]  /*25780*/  LDL R2, [R1+0x400] ;  /* 0x0004000001027983 */ /* 0x002ee20000100800 */
[----:B--2---:R-:W-:Y:S01]  /*25790*/  SHF.R.S32.HI R0, RZ, 0x1f, R37 ;  /* 0x0000001fff007819 */ /* 0x004fe20000011425 */
[----:B------:R-:W-:Y:S01]  /*257a0*/  ULDC.64 UR4, c[0x0][0x300] ;  /* 0x0000c00000047ab9 */ /* 0x000fe20000000a00 */
[----:B0----5:R-:W-:Y:S01]  /*257b0*/  SHF.R.S32.HI R4, RZ, 0x1f, R36 ;  /* 0x0000001fff047819 */ /* 0x021fe20000011424 */
[----:B------:R-:W0:Y:S02]  /*257c0*/  S2R R7, SR_TID.X ;  /* 0x0000000000077919 */ /* 0x000e240000002100 */
[----:B------:R1:W-:Y:S04]  /*257d0*/  STL [R1+0x428], R0 ;  /* 0x0004280001007387 */ /* 0x0003e80000100800 */
[----:B------:R2:W-:Y:S01]  /*257e0*/  STL [R1+0x42c], R4 ;  /* 0x00042c0401007387 */ /* 0x0005e20000100800 */
[----:B-1----:R-:W-:-:S04]  /*257f0*/  IMAD R0, R0, UR4, RZ ;  /* 0x0000000400007c24 */ /* 0x002fc8000f8e02ff */
[----:B------:R-:W-:Y:S02]  /*25800*/  IMAD R0, R37, UR5, R0 ;  /* 0x0000000525007c24 */ /* 0x000fe4000f8e0200 */
[----:B0-----:R-:W-:-:S05]  /*25810*/  IMAD.SHL.U32 R8, R7, 0x8, RZ ;  /* 0x0000000807087824 */ /* 0x001fca00078e00ff */
[----:B------:R-:W-:Y:S02]  /*25820*/  LOP3.LUT R8, R8, 0x38, RZ, 0xc0, !PT ;  /* 0x0000003808087812 */ /* 0x000fe400078ec0ff */
[----:B---3--:R-:W-:Y:S01]  /*25830*/  LOP3.LUT P2, RZ, R2, 0x1, RZ, 0xc0, !PT ;  /* 0x0000000102ff7812 */ /* 0x008fe2000784c0ff */
[----:B------:R-:W-:Y:S01]  /*25840*/  IMAD.WIDE.U32 R2, R37, UR4, RZ ;  /* 0x0000000425027c25 */ /* 0x000fe2000f8e00ff */
[----:B------:R-:W-:-:S03]  /*25850*/  ULDC.64 UR4, c[0x0][0x310] ;  /* 0x0000c40000047ab9 */ /* 0x000fc60000000a00 */
[----:B------:R-:W-:Y:S02]  /*25860*/  IMAD.IADD R3, R3, 0x1, R0 ;  /* 0x0000000103037824 */ /* 0x000fe400078e0200 */
[----:B------:R-:W-:Y:S02]  /*25870*/  IMAD R0, R4, UR4, RZ ;  /* 0x0000000404007c24 */ /* 0x000fe4000f8e02ff */
[----:B--2---:R-:W0:Y:S01]  /*25880*/  S2R R4, SR_TID.X ;  /* 0x0000000000047919 */ /* 0x004e220000002100 */
        /* <DEDUP_REMOVED lines=11> */
[----:B------:R-:W-:Y:S01]  /*25940*/  UMOV UR4, 0xffffffff ;  /* 0xffffffff00047882 */ /* 0x000fe20000000000 */
[----:B------:R-:W-:Y:S02]  /*25950*/  SHF.R.U32.HI R5, RZ, 0x3, R5 ;  /* 0x00000003ff057819 */ /* 0x000fe40000011605 */
[----:B------:R-:W-:Y:S02]  /*25960*/  LEA.HI.X R4, R2, UR5, R4, 0x1, P0 ;  /* 0x0000000502047c11 */ /* 0x000fe400080f0c04 */
[----:B------:R-:W-:Y:S01]  /*25970*/  IADD3 R32, -R5, R32, RZ ;  /* 0x0000002005207210 */ /* 0x000fe20007ffe1ff */
        /* <DEDUP_REMOVED lines=55> */
.L_x_12326:
        /* <DEDUP_REMOVED lines=10> */
.L_x_12173:
        /* <DEDUP_REMOVED lines=11> */
.L_x_12174:
[----:B------:R1:W5:Y:S01]  /*25e40*/  LDL R0, [R1+0x400] ;  /* 0x0004000001007983 */ /* 0x0003620000100800 */
[----:B------:R1:W-:Y:S03]  /*25e50*/  SYNCS.ARRIVE.TRANS64.A1T0 RZ, [R17+URZ+0x22830], RZ ;  /* 0x022830ff11ff79a7 */ /* 0x0003e6000810003f */
[----:B0-----:R1:W5:Y:S02]  /*25e60*/  LDL.LU R3, [R1+0x40c] ;  /* 0x00040c0001037983 */ /* 0x0013640000300800 */
[----:B------:R-:W-:Y:S05]  /*25e70*/  WARPSYNC.ALL ;  /* 0x0000000000007948 */ /* 0x000fea0003800000 */
[----:B------:R-:W-:Y:S01]  /*25e80*/  ULDC.64 UR4, c[0x0][0xa00] ;  /* 0x0002800000047ab9 */ /* 0x000fe20000000a00 */
[----:B------:R-:W-:Y:S01]  /*25e90*/  BSSY B6, `(.L_x_12175) ;  /* 0x000002c000067945 */ /* 0x000fe20003800000 */
[----:B------:R-:W-:Y:S01]  /*25ea0*/  BAR.SYNC.DEFER_BLOCKING 0x8, 0x180 ;  /* 0x0206000000007b1d */ /* 0x000fe20000010000 */
[C---:B-----5:R-:W-:Y:S02]  /*25eb0*/  LOP3.LUT P2, RZ, R0.reuse, 0x8, RZ, 0xc0, !PT ;  /* 0x0000000800ff7812 */ /* 0x060fe4000784c0ff */
[----:B------:R-:W-:-:S02]  /*25ec0*/  LOP3.LUT P1, RZ, R0, 0x4, RZ, 0xc0, !PT ;  /* 0x0000000400ff7812 */ /* 0x000fc4000782c0ff */
[----:B------:R-:W-:Y:S02]  /*25ed0*/  LOP3.LUT P0, RZ, R0, 0x2, RZ, 0xc0, !PT ;  /* 0x0000000200ff7812 */ /* 0x000fe4000780c0ff */
[----:B------:R-:W-:Y:S02]  /*25ee0*/  SEL R0, RZ, 0x2, P2 ;  /* 0x00000002ff007807 */ /* 0x000fe40001000000 */
[----:B------:R-:W-:Y:S02]  /*25ef0*/  SEL R2, RZ, 0x4, P1 ;  /* 0x00000004ff027807 */ /* 0x000fe40000800000 */
[----:B------:R-:W-:Y:S02]  /*25f00*/  SEL R35, RZ, 0x8, P0 ;  /* 0x00000008ff237807 */ /* 0x000fe40000000000 */
[----:B------:R-:W-:Y:S02]  /*25f10*/  IADD3 R0, R2, R0, R6 ;  /* 0x0000000002007210 */ /* 0x000fe40007ffe006 */
[----:B------:R-:W-:-:S03]  /*25f20*/  ISETP.NE.U32.AND P0, PT, RZ, UR4, PT ;  /* 0x00000004ff007c0c */ /* 0x000fc6000bf05070 */
[----:B------:R-:W-:Y:S01]  /*25f30*/  IMAD.IADD R35, R0, 0x1, R35 ;  /* 0x0000000100237824 */ /* 0x000fe200078e0223 */
[----:B------:R-:W-:Y:S01]  /*25f40*/  ISETP.NE.AND.EX P0, PT, RZ, UR5, PT, P0 ;  /* 0x00000005ff007c0c */ /* 0x000fe2000bf05300 */
[----:B------:R-:W-:Y:S01]  /*25f50*/  VIADD R0, R22, 0x18400 ;  /* 0x0001840016007836 */ /* 0x000fe20000000000 */
[----:B------:R-:W-:Y:S02]  /*25f60*/  ULDC.64 UR4, c[0x0][0x298] ;  /* 0x0000a60000047ab9 */ /* 0x000fe40000000a00 */
[----:B------:R-:W-:Y:S02]  /*25f70*/  SEL R2, R19, RZ, !P0 ;  /* 0x000000ff13027207 */ /* 0x000fe40004000000 */
[----:B------:R-:W-:Y:S02]  /*25f80*/  LOP3.LUT P1, RZ, R0, 0x3ff, RZ, 0xc0, !PT ;  /* 0x000003ff00ff7812 */ /* 0x000fe4000782c0ff */
[----:B------:R-:W-:Y:S01]  /*25f90*/  SHF.R.S32.HI R0, RZ, 0x1f, R19 ;  /* 0x0000001fff007819 */ /* 0x000fe20000011413 */
[----:B------:R-:W-:Y:S03]  /*25fa0*/  STL [R1+0x410], R2 ;  /* 0x0004100201007387 */ /* 0x000fe60000100800 */
[----:B------:R-:W-:-:S05]  /*25fb0*/  SEL R0, R0, RZ, !P0 ;  /* 0x000000ff00007207 */ /* 0x000fca0004000000 */
[----:B------:R0:W-:Y:S02]  /*25fc0*/  STL [R1+0x430], R0 ;  /* 0x0004300001007387 */ /* 0x0001e40000100800 */
[----:B0-----:R-:W-:-:S05]  /*25fd0*/  SHF.R.S32.HI R0, RZ, 0x1f, R3 ;  /* 0x0000001fff007819 */ /* 0x001fca0000011403 */
[----:B------:R-:W-:-:S04]  /*25fe0*/  IMAD R0, R0, UR4, RZ ;  /* 0x0000000400007c24 */ /* 0x000fc8000f8e02ff */
[C---:B------:R-:W-:Y:S02]  /*25ff0*/  IMAD R0, R3.reuse, UR5, R0 ;  /* 0x0000000503007c24 */ /* 0x040fe4000f8e0200 */
[----:B------:R-:W-:-:S04]  /*26000*/  IMAD.WIDE.U32 R2, R3, UR4, RZ ;  /* 0x0000000403027c25 */ /* 0x000fc8000f8e00ff */
[----:B------:R-:W-:Y:S01]  /*26010*/  IMAD.IADD R0, R3, 0x1, R0 ;  /* 0x0000000103007824 */ /* 0x000fe200078e0200 */
[----:B------:R0:W-:Y:S04]  /*26020*/  STL.64 [R1+0x418], R2 ;  /* 0x0004180201007387 */ /* 0x0001e80000100a00 */
        /* <DEDUP_REMOVED lines=18> */
.L_x_12176:
[----:B------:R-:W-:Y:S05]  /*26150*/  BSYNC B6 ;  /* 0x0000000000067941 */ /* 0x000fea0003800000 */
.L_x_12175:
[----:B------:R-:W2:Y:S01]  /*26160*/  LDL.LU R21, [R1+0x40c] ;  /* 0x00040c0001157983 */ /* 0x000ea20000300800 */
[----:B------:R-:W-:Y:S01]  /*26170*/  ULDC.64 UR4, c[0x0][0x2d8] ;  /* 0x0000b60000047ab9 */ /* 0x000fe20000000a00 */
[----:B------:R-:W3:Y:S02]  /*26180*/  LDC R7, c[0x0][0x448] ;  /* 0x00011200ff077b82 */ /* 0x000ee40000000800 */
[----:B0-----:R-:W2:Y:S04]  /*26190*/  LDL.LU.64 R2, [R1+0x418] ;  /* 0x0004180001027983 */ /* 0x001ea80000300a00 */
[----:B------:R-:W4:Y:S04]  /*261a0*/  LDL.LU R4, [R1+0x430] ;  /* 0x0004300001047983 */ /* 0x000f280000300800 */
[----:B------:R-:W4:Y:S01]  /*261b0*/  LDL.LU R20, [R1+0x410] ;  /* 0x0004100001147983 */ /* 0x000f220000300800 */
[----:B------:R-:W-:-:S03]  /*261c0*/  IMAD R0, R27, UR4, RZ ;  /* 0x000000041b007c24 */ /* 0x000fc6000f8e02ff */
[----:B------:R0:W5:Y:S01]  /*261d0*/  LDL R8, [R1+0x408] ;  /* 0x0004080001087983 */ /* 0x0001620000100800 */
[----:B------:R-:W-:Y:S01]  /*261e0*/  IMAD R0, R18, UR5, R0 ;  /* 0x0000000512007c24 */ /* 0x000fe2000f8e0200 */
[----:B---3--:R-:W-:-:S13]  /*261f0*/  ISETP.NE.AND P0, PT, R7, 0x1, PT ;  /* 0x000000010700780c */ /* 0x008fda0003f05270 */
[----:B------:R-:W3:Y:S01]  /*26200*/  @P0 LDC R6, c[0x0][0x44c] ;  /* 0x00011300ff060b82 */ /* 0x000ee20000000800 */
[----:B--2---:R-:W-:Y:S02]  /*26210*/  IMAD.MOV.U32 R3, RZ, RZ, R21 ;  /* 0x000000ffff037224 */ /* 0x004fe400078e0015 */
[----:B------:R-:W2:Y:S01]  /*26220*/  S2R R21, SR_TID.X ;  /* 0x0000000000157919 */ /* 0x000ea20000002100 */
[----:B------:R-:W-:Y:S01]  /*26230*/  IMAD.WIDE.U32 R2, R18, UR4, R2 ;  /* 0x0000000412027c25 */ /* 0x000fe2000f8e0002 */
[----:B------:R-:W-:-:S04]  /*26240*/  ULDC.64 UR4, c[0x0][0x2e0] ;  /* 0x0000b80000047ab9 */ /* 0x000fc80000000a00 */
[----:B------:R-:W-:Y:S01]  /*26250*/  IADD3 R3, R3, R0, RZ ;  /* 0x0000000003037210 */ /* 0x000fe20007ffe0ff */
[----:B----4-:R-:W-:-:S04]  /*26260*/  IMAD R0, R4, UR4, RZ ;  /* 0x0000000404007c24 */ /* 0x010fc8000f8e02ff */
[C---:B------:R-:W-:Y:S02]  /*26270*/  IMAD R0, R20.reuse, UR5, R0 ;  /* 0x0000000514007c24 */ /* 0x040fe4000f8e0200 */
[----:B------:R-:W-:Y:S01]  /*26280*/  IMAD.WIDE.U32 R2, R20, UR4, R2 ;  /* 0x0000000414027c25 */ /* 0x000fe2000f8e0002 */
[----:B------:R-:W4:Y:S01]  /*26290*/  S2R R10, SR_TID.X ;  /* 0x00000000000a7919 */ /* 0x000f220000002100 */
[----:B------:R-:W-:Y:S02]  /*262a0*/  ULDC.64 UR4, c[0x0][0x2d0] ;  /* 0x0000b40000047ab9 */ /* 0x000fe40000000a00 */
[----:B------:R-:W-:Y:S01]  /*262b0*/  IMAD.IADD R3, R3, 0x1, R0 ;  /* 0x0000000103037824 */ /* 0x000fe200078e0200 */
[----:B------:R-:W1:Y:S01]  /*262c0*/  S2R R20, SR_TID.X ;  /* 0x0000000000147919 */ /* 0x000e620000002100 */
[----:B------:R-:W0:Y:S01]  /*262d0*/  @P0 LDC R0, c[0x0][0x450] ;  /* 0x00011400ff000b82 */ /* 0x000e220000000800 */
[----:B--2---:R-:W-:-:S04]  /*262e0*/  LOP3.LUT R21, R21, 0x7f, RZ, 0xc0, !PT ;  /* 0x0000007f15157812 */ /* 0x004fc800078ec0ff */
[----:B------:R-:W-:Y:S01]  /*262f0*/  SHF.R.U32.HI R21, RZ, 0x3, R21 ;  /* 0x00000003ff157819 */ /* 0x000fe20000011615 */
[----:B-1----:R-:W-:-:S05]  /*26300*/  IMAD.SHL.U32 R20, R20, 0x10, RZ ;  /* 0x0000001014147824 */ /* 0x002fca00078e00ff */
[----:B------:R-:W-:-:S05]  /*26310*/  LOP3.LUT R20, R21, 0x70, R20, 0xf8, !PT ;  /* 0x0000007015147812 */ /* 0x000fca00078ef814 */
[----:B------:R-:W-:Y:S02]  /*26320*/  IMAD.IADD R5, R20, 0x1, R34 ;  /* 0x0000000114057824 */ /* 0x000fe400078e0222 */
[----:B------:R1:W5:Y:S02]  /*26330*/  LDL R20, [R1+0x404] ;  /* 0x0004040001147983 */ /* 0x0003640000100800 */
[----:B---3--:R-:W-:-:S04]  /*26340*/  @P0 IMAD.HI.U32 R6, R5, R6, RZ ;  /* 0x0000000605060227 */ /* 0x008fc800078e00ff */
[----:B------:R-:W-:Y:S01]  /*26350*/  IMAD.MOV.U32 R4, RZ, RZ, R5 ;  /* 0x000000ffff047224 */ /* 0x000fe200078e0005 */
[----:B0-----:R-:W-:-:S05]  /*26360*/  @P0 SHF.R.U32.HI R4, RZ, R0, R6 ;  /* 0x00000000ff040219 */ /* 0x001fca0000011606 */
        /* <DEDUP_REMOVED lines=13> */
[----:B----4-:R-:W-:Y:S01]  /*26440*/  IMAD.SHL.U32 R9, R10, 0x8, RZ ;  /* 0x000000080a097824 */ /* 0x010fe200078e00ff */
        /* <DEDUP_REMOVED lines=9> */
[----:B-1----:R-:W-:Y:S10]  /*264e0*/  BRA.DIV UR5, `(.L_x_12177) ;  /* 0x0000005205a87947 */ /* 0x002ff4000b800000 */
[----:B------:R-:W0:Y:S01]  /*264f0*/  SHFL.IDX PT, R3, R0, RZ, 0x181f ;  /* 0x00181fff00037589 */ /* 0x000e2200000e0000 */
[----:B-----5:R-:W-:Y:S02]  /*26500*/  IMAD R5, R20, R7, RZ ;  /* 0x0000000714057224 */ /* 0x020fe400078e02ff */
[----:B------:R-:W-:Y:S01]  /*26510*/  IMAD.IADD R34, R10, 0x1, R34 ;  /* 0x000000010a227824 */ /* 0x000fe200078e0222 */
[----:B------:R-:W1:Y:S03]  /*26520*/  SHFL.IDX PT, R2, R4, RZ, 0x181f ;  /* 0x00181fff04027589 */ /* 0x000e6600000e0000 */
[C---:B------:R-:W-:Y:S01]  /*26530*/  VIADD R6, R34.reuse, 0x10 ;  /* 0x0000001022067836 */ /* 0x040fe20000000000 */
[----:B------:R-:W-:-:S13]  /*26540*/  ISETP.GE.AND P0, PT, R34, R5, PT ;  /* 0x000000052200720c */ /* 0x000fda0003f06270 */
        /* <DEDUP_REMOVED lines=21> */
[----:B0-----:R-:W-:-:S04]  /*266a0*/  @!P0 LEA R3, P2, R9, R3, 0x1 ;  /* 0x0000000309038211 */ /* 0x001fc800078408ff */
[----:B-1----:R-:W-:-:S04]  /*266b0*/  @!P0 IADD3.X R2, RZ, R2, RZ, P2, !PT ;  /* 0x00000002ff028210 */ /* 0x002fc800017fe4ff */
        /* <DEDUP_REMOVED lines=37> */
[----:B------:R-:W2:Y:S04]  /*26910*/  SHFL.IDX PT, R4, R4, 0x7, 0x181f ;  /* 0x00f81f0004047f89 */ /* 0x000ea800000e0000 */
[----:B------:R-:W3:Y:S01]  /*26920*/  SHFL.IDX PT, R0, R0, 0x7, 0x181f ;  /* 0x00f81f0000007f89 */ /* 0x000ee200000e0000 */
[----:B0-----:R-:W-:-:S05]  /*26930*/  @!P0 LEA R3, P2, R9, R3, 0x1 ;  /* 0x0000000309038211 */ /* 0x001fca00078408ff */
[----:B-1----:R-:W-:-:S05]  /*26940*/  @!P0 IMAD.X R2, RZ, RZ, R2, P2 ;  /* 0x000000ffff028224 */ /* 0x002fca00010e0602 */
[----:B------:R-:W-:-:S04]  /*26950*/  @!P0 LOP3.LUT R3, R3, R2, RZ, 0x3c, !PT ;  /* 0x0000000203038212 */ /* 0x000fc800078e3cff */
[----:B------:R-:W-:-:S04]  /*26960*/  @!P0 LOP3.LUT R2, R3, R2, RZ, 0x3c, !PT ;  /* 0x0000000203028212 */ /* 0x000fc800078e3cff */
[----:B------:R-:W-:-:S05]  /*26970*/  @!P0 LOP3.LUT R3, R3, R2, RZ, 0x3c, !PT ;  /* 0x0000000203038212 */ /* 0x000fca00078e3cff */
[----:B--23--:R1:W-:Y:S02]  /*26980*/  @!P0 LDGSTS.E.BYPASS.LTC128B.128 [R8+0x1b400], desc[UR42][R2.64], !P1 ;  /* 0x1b40000002088fae */ /* 0x00c3e4000c901d6a */
.L_x_12343:
        /* <DEDUP_REMOVED lines=10> */
.L_x_12178:
        /* <DEDUP_REMOVED lines=18> */
.L_x_12344:
[----:B------:R-:W-:Y:S05]  /*26b50*/  BSYNC B0 ;  /* 0x0000000000007941 */ /* 0x000fea0003800000 */
.L_x_12179:
[----:B------:R-:W-:-:S05]  /*26b60*/  IMAD.U32 R0, RZ, RZ, UR38 ;  /* 0x00000026ff007e24 */ /* 0x000fca000f8e00ff */
[----:B------:R-:W-:-:S13]  /*26b70*/  ISETP.NE.AND P0, PT, R0, 0x3, PT ;  /* 0x000000030000780c */ /* 0x000fda0003f05270 */
[----:B------:R-:W-:Y:S05]  /*26b80*/  @!P0 BRA `(.L_x_12181) ;  /* 0x0000000000048947 */ /* 0x000fea0003800000 */
[----:B------:R-:W-:Y:S01]  /*26b90*/  BPT.TRAP 0x1 ;  /* 0x000000040000795c */ /* 0x000fe20000300000 */
.L_x_12181:
[----:B------:R-:W-:Y:S01]  /*26ba0*/  SHF.L.U32 R0, R25, 0x1f, RZ ;  /* 0x0000001f19007819 */ /* 0x000fe200000006ff */
[----:B------:R-:W-:Y:S03]  /*26bb0*/  BSSY B0, `(.L_x_12182) ;  /* 0x0000003000007945 */ /* 0x000fe60003800000 */
[----:B------:R-:W1:Y:S02]  /*26bc0*/  SYNCS.PHASECHK.TRANS64.TRYWAIT P0, [R17+URZ+0x22860], R0 ;  /* 0x02286000110075a7 */ /* 0x000e64000800017f */
[----:B-1----:R-:W-:Y:S05]  /*26bd0*/  @!P0 BRA `(.L_x_12183) ;  /* 0x0000005400a48947 */ /* 0x002fea0003800000 */
.L_x_12345:
[----:B------:R-:W-:Y:S05]  /*26be0*/  BSYNC B0 ;  /* 0x0000000000007941 */ /* 0x000fea0003800000 */
.L_x_12182:
[----:B------:R-:W1:Y:S01]  /*26bf0*/  LDL.LU R2, [R1+0x428] ;  /* 0x0004280001027983 */ /* 0x000e620000300800 */
[----:B------:R-:W-:-:S03]  /*26c00*/  ULDC.64 UR4, c[0x0][0x328] ;  /* 0x0000ca0000047ab9 */ /* 0x000fc60000000a00 */
[----:B------:R-:W2:Y:S01]  /*26c10*/  LDL.LU R4, [R1+0x42c] ;  /* 0x00042c0001047983 */ /* 0x000ea20000300800 */
[----:B-1----:R-:W-:Y:S02]  /*26c20*/  IMAD R0, R2, UR4, RZ ;  /* 0x0000000402007c24 */ /* 0x002fe4000f8e02ff */
[----:B0-----:R-:W-:-:S04]  /*26c30*/  IMAD.WIDE.U32 R2, R37, UR4, RZ ;  /* 0x0000000425027c25 */ /* 0x001fc8000f8e00ff */
[----:B------:R-:W-:Y:S01]  /*26c40*/  IMAD R5, R37, UR5, R0 ;  /* 0x0000000525057c24 */ /* 0x000fe2000f8e0200 */
[----:B------:R-:W-:-:S04]  /*26c50*/  ULDC.64 UR4, c[0x0][0x338] ;  /* 0x0000ce0000047ab9 */ /* 0x000fc80000000a00 */
[----:B------:R-:W-:Y:S01]  /*26c60*/  IADD3 R3, R3, R5, RZ ;  /* 0x0000000503037210 */ /* 0x000fe20007ffe0ff */
[----:B--2---:R-:W-:Y:S02]  /*26c70*/  IMAD R5, R4, UR4, RZ ;  /* 0x0000000404057c24 */ /* 0x004fe4000f8e02ff */
        /* <DEDUP_REMOVED lines=18> */
[----:B------:R-:W1:Y:S01]  /*26da0*/  SHFL.IDX PT, R14, R5, RZ, 0x181f ;  /* 0x00181fff050e7589 */ /* 0x000e6200000e0000 */
[----:B------:R-:W-:Y:S02]  /*26db0*/  ISETP.NE.U32.AND P3, PT, R7, 0x1, PT ;  /* 0x000000010700780c */ /* 0x000fe40003f65070 */
[----:B------:R-:W-:Y:S01]  /*26dc0*/  LOP3.LUT P1, RZ, R35, 0x4, RZ, 0xc0, !PT ;  /* 0x0000000423ff7812 */ /* 0x000fe2000782c0ff */
[----:B------:R-:W2:Y:S03]  /*26dd0*/  SHFL.IDX PT, R3, R6, RZ, 0x181f ;  /* 0x00181fff06037589 */ /* 0x000ea600000e0000 */
[----:B------:R-:W-:Y:S01]  /*26de0*/  ISETP.LT.OR P4, PT, R32, 0x1, !P1 ;  /* 0x000000012000780c */ /* 0x000fe20004f81670 */
        /* <DEDUP_REMOVED lines=63> */
.L_x_12359:
[C---:B------:R-:W-:Y:S02]  /*271e0*/  ISETP.LT.OR P3, PT, R32.reuse, 0x51, P3 ;  /* 0x000000512000780c */ /* 0x040fe40001f61670 */
[C---:B------:R-:W-:Y:S02]  /*271f0*/  ISETP.LT.OR P2, PT, R32.reuse, 0x51, !P2 ;  /* 0x000000512000780c */ /* 0x040fe40005741670 */
[----:B------:R-:W-:Y:S02]  /*27200*/  ISETP.LT.OR P1, PT, R32, 0x51, !P1 ;  /* 0x000000512000780c */ /* 0x000fe40004f21670 */
        /* <DEDUP_REMOVED lines=12> */
.L_x_12185:
        /* <DEDUP_REMOVED lines=11> */
.L_x_12186:
[----:B------:R-:W2:Y:S01]  /*27380*/  LDL.LU R2, [R1+0x420] ;  /* 0x0004200001027983 */ /* 0x000ea20000300800 */
[----:B------:R0:W-:Y:S01]  /*27390*/  SYNCS.ARRIVE.TRANS64.A1T0 RZ, [R17+URZ+0x22850], RZ ;  /* 0x022850ff11ff79a7 */ /* 0x0001e2000810003f */
[----:B------:R-:W-:Y:S01]  /*273a0*/  BSSY B0, `(.L_x_12187) ;  /* 0x00000e2000007945 */ /* 0x000fe20003800000 */
[----:B--2---:R-:W-:-:S05]  /*273b0*/  VIADD R10, R2, 0xfffffffe ;  /* 0xfffffffe020a7836 */ /* 0x004fca0000000000 */
[----:B------:R-:W-:-:S13]  /*273c0*/  ISETP.GE.AND P0, PT, R10, R31, PT ;  /* 0x0000001f0a00720c */ /* 0x000fda0003f06270 */
[----:B0-----:R-:W-:Y:S05]  /*273d0*/  @!P0 BRA `(.L_x_12188) ;  /* 0x0000000c00788947 */ /* 0x001fea0003800000 */
.L_x_12201:
[----:B0-----:R-:W0:Y:S01]  /*273e0*/  S2R R2, SR_TID.X ;  /* 0x0000000000027919 */ /* 0x001e220000002100 */
[----:B------:R-:W1:Y:S01]  /*273f0*/  LDC R6, c[0x0][0x430] ;  /* 0x00010c00ff067b82 */ /* 0x000e620000000800 */
[----:B------:R-:W-:Y:S01]  /*27400*/  IMAD R7, R10, 0x60, R30 ;  /* 0x000000600a077824 */ /* 0x000fe200078e021e */
[----:B--2---:R-:W2:Y:S01]  /*27410*/  S2R R3, SR_TID.X ;  /* 0x0000000000037919 */ /* 0x004ea20000002100 */
[----:B------:R-:W-:Y:S02]  /*27420*/  IMAD.U32 R12, RZ, RZ, UR38 ;  /* 0x00000026ff0c7e24 */ /* 0x000fe4000f8e00ff */
[----:B------:R-:W-:Y:S01]  /*27430*/  VIADD R24, R24, 0x1 ;  /* 0x0000000118187836 */ /* 0x000fe20000000000 */
[----:B-1----:R-:W-:Y:S02]  /*27440*/  ISETP.NE.AND P0, PT, R6, 0x1, PT ;  /* 0x000000010600780c */ /* 0x002fe40003f05270 */
[----:B0-----:R-:W-:-:S04]  /*27450*/  LOP3.LUT R2, R2, 0x7f, RZ, 0xc0, !PT ;  /* 0x0000007f02027812 */ /* 0x001fc800078ec0ff */
[----:B------:R-:W-:Y:S02]  /*27460*/  SHF.R.U32.HI R2, RZ, 0x3, R2 ;  /* 0x00000003ff027819 */ /* 0x000fe40000011602 */
[----:B--23--:R-:W-:-:S05]  /*27470*/  SHF.L.U32 R4, R3, 0x4, RZ ;  /* 0x0000000403047819 */ /* 0x00cfca00000006ff */
[----:B------:R-:W0:Y:S01]  /*27480*/  @P0 LDC R3, c[0x0][0x438] ;  /* 0x00010e00ff030b82 */ /* 0x000e220000000800 */
[----:B------:R-:W-:-:S04]  /*27490*/  LOP3.LUT R4, R2, 0x70, R4, 0xf8, !PT ;  /* 0x0000007002047812 */ /* 0x000fc800078ef804 */
[C---:B------:R-:W-:Y:S01]  /*274a0*/  ISETP.GT.U32.AND P1, PT, R4.reuse, 0x5f, PT ;  /* 0x0000005f0400780c */ /* 0x040fe20003f24070 */
[----:B------:R-:W-:Y:S02]  /*274b0*/  IMAD.IADD R7, R4, 0x1, R7 ;  /* 0x0000000104077824 */ /* 0x000fe400078e0207 */
[----:B------:R-:W1:Y:S02]  /*274c0*/  @P0 LDC R2, c[0x0][0x434] ;  /* 0x00010d00ff020b82 */ /* 0x000e640000000800 */
[----:B------:R-:W-:-:S08]  /*274d0*/  IMAD.MOV.U32 R11, RZ, RZ, R7 ;  /* 0x000000ffff0b7224 */ /* 0x000fd000078e0007 */
[----:B------:R-:W2:Y:S08]  /*274e0*/  @!P1 LDC.64 R4, c[0x0][0x428] ;  /* 0x00010a00ff049b82 */ /* 0x000eb00000000a00 */
[----:B------:R-:W3:Y:S01]  /*274f0*/  @!P1 LDC.64 R8, c[0x0][0x418] ;  /* 0x00010600ff089b82 */ /* 0x000ee20000000a00 */
[----:B-1----:R-:W-:-:S05]  /*27500*/  @P0 IMAD.HI.U32 R2, R7, R2, RZ ;  /* 0x0000000207020227 */ /* 0x002fca00078e00ff */
[----:B0-----:R-:W-:-:S04]  /*27510*/  @P0 SHF.R.U32.HI R11, RZ, R3, R2 ;  /* 0x00000003ff0b0219 */ /* 0x001fc80000011602 */
[--C-:B------:R-:W-:Y:S01]  /*27520*/  @!P1 SHF.R.S32.HI R3, RZ, 0x1f, R11.reuse ;  /* 0x0000001fff039819 */ /* 0x100fe2000001140b */
[----:B------:R-:W-:-:S04]  /*27530*/  @!P1 IMAD.MOV.U32 R2, RZ, RZ, R11 ;  /* 0x000000ffff029224 */ /* 0x000fc800078e000b */
[----:B--2---:R-:W-:-:S04]  /*27540*/  @!P1 IMAD.WIDE.U32 R2, R28, R4, R2 ;  /* 0x000000041c029225 */ /* 0x004fc800078e0002 */
[----:B------:R-:W-:Y:S01]  /*27550*/  @!P1 IMAD R4, R33, R4, RZ ;  /* 0x0000000421049224 */ /* 0x000fe200078e02ff */
[----:B---3--:R-:W-:-:S03]  /*27560*/  @!P1 LEA R8, P0, R2, R8, 0x2 ;  /* 0x0000000802089211 */ /* 0x008fc600078010ff */
[----:B------:R-:W-:-:S04]  /*27570*/  @!P1 IMAD R5, R28, R5, R4 ;  /* 0x000000051c059224 */ /* 0x000fc800078e0204 */
[----:B------:R-:W-:Y:S02]  /*27580*/  @!P1 IMAD.IADD R3, R5, 0x1, R3 ;  /* 0x0000000105039824 */ /* 0x000fe400078e0203 */
[----:B------:R-:W-:-:S03]  /*27590*/  IMAD.MOV.U32 R5, RZ, RZ, RZ ;  /* 0x000000ffff057224 */ /* 0x000fc600078e00ff */
[----:B------:R-:W-:Y:S01]  /*275a0*/  @!P1 LEA.HI.X R9, R2, R9, R3, 0x2, P0 ;  /* 0x0000000902099211 */ /* 0x000fe200000f1403 */
[----:B------:R-:W-:Y:S01]  /*275b0*/  IMAD.MOV R3, RZ, RZ, -R11 ;  /* 0x000000ffff037224 */ /* 0x000fe200078e0a0b */
[----:B------:R-:W-:-:S03]  /*275c0*/  ISETP.NE.AND P0, PT, R24, 0x2, PT ;  /* 0x000000021800780c */ /* 0x000fc60003f05270 */
[----:B------:R0:W5:Y:S01]  /*275d0*/  @!P1 LDG.E R5, desc[UR42][R8.64] ;  /* 0x0000002a08059981 */ /* 0x000162000c1e1900 */
[----:B------:R-:W-:Y:S01]  /*275e0*/  ISETP.NE.AND P1, PT, R12, 0x3, PT ;  /* 0x000000030c00780c */ /* 0x000fe20003f25270 */
[----:B------:R-:W-:Y:S05]  /*275f0*/  YIELD ;  /* 0x0000000000007946 */ /* 0x000fea0003800000 */
[----:B------:R-:W-:Y:S01]  /*27600*/  SEL R2, RZ, 0x1, P0 ;  /* 0x00000001ff027807 */ /* 0x000fe20000000000 */
[----:B------:R-:W-:Y:S01]  /*27610*/  IMAD R6, R6, R3, R7 ;  /* 0x0000000306067224 */ /* 0x000fe200078e0207 */
[----:B------:R-:W-:Y:S02]  /*27620*/  SEL R24, R24, RZ, P0 ;  /* 0x000000ff18187207 */ /* 0x000fe40000000000 */
[----:B------:R-:W-:Y:S01]  /*27630*/  LOP3.LUT R25, R25, R2, RZ, 0x3c, !PT ;  /* 0x0000000219197212 */ /* 0x000fe200078e3cff */
[----:B------:R-:W-:-:S02]  /*27640*/  IMAD.MOV.U32 R2, RZ, RZ, R10 ;  /* 0x000000ffff027224 */ /* 0x000fc400078e000a */
[----:B------:R-:W-:-:S03]  /*27650*/  VIADD R10, R10, 0xffffffff ;  /* 0xffffffff0a0a7836 */ /* 0x000fc60000000000 */
[----:B------:R-:W-:Y:S01]  /*27660*/  ISETP.GT.AND P2, PT, R2, R31, PT ;  /* 0x0000001f0200720c */ /* 0x000fe20003f44270 */
[----:B0-----:R-:W-:-:S12]  /*27670*/  @!P1 BRA `(.L_x_12189) ;  /* 0x0000000000049947 */ /* 0x001fd80003800000 */
[----:B------:R-:W-:Y:S01]  /*27680*/  BPT.TRAP 0x1 ;  /* 0x000000040000795c */ /* 0x000fe20000300000 */
.L_x_12189:
[----:B------:R-:W-:Y:S01]  /*27690*/  IMAD R4, R24, 0x8, R22 ;  /* 0x0000000818047824 */ /* 0x000fe200078e0216 */
[----:B------:R-:W-:Y:S01]  /*276a0*/  SHF.L.U32 R21, R25, 0x1f, RZ ;  /* 0x0000001f19157819 */ /* 0x000fe200000006ff */
[----:B------:R-:W-:Y:S01]  /*276b0*/  BSSY B1, `(.L_x_12190) ;  /* 0x0000004000017945 */ /* 0x000fe20003800000 */
[----:B------:R-:W-:Y:S02]  /*276c0*/  SHF.R.S32.HI R17, RZ, 0x1f, R6 ;  /* 0x0000001fff117819 */ /* 0x000fe40000011406 */
[----:B------:R-:W0:Y:S02]  /*276d0*/  SYNCS.PHASECHK.TRANS64.TRYWAIT P0, [R4+URZ+0x22840], R21 ;  /* 0x02284015040075a7 */ /* 0x000e24000800017f */
[----:B0-----:R-:W-:Y:S05]  /*276e0*/  @!P0 BRA `(.L_x_12191) ;  /* 0x00000054003c8947 */ /* 0x001fea0003800000 */
.L_x_12360:
[----:B------:R-:W-:Y:S05]  /*276f0*/  BSYNC B1 ;  /* 0x0000000000017941 */ /* 0x000fea0003800000 */
.L_x_12190:
[----:B------:R-:W2:Y:S01]  /*27700*/  LDL R2, [R1+0x400] ;  /* 0x0004000001027983 */ /* 0x000ea20000100800 */
[----:B------:R-:W-:Y:S01]  /*27710*/  ULDC.64 UR4, c[0x0][0x300] ;  /* 0x0000c00000047ab9 */ /* 0x000fe20000000a00 */
[----:B-----5:R-:W-:Y:S01]  /*27720*/  SHF.R.S32.HI R20, RZ, 0x1f, R5 ;  /* 0x0000001fff147819 */ /* 0x020fe20000011405 */
[----:B------:R-:W-:Y:S02]  /*27730*/  IMAD R3, R17, UR4, RZ ;  /* 0x0000000411037c24 */ /* 0x000fe4000f8e02ff */
[----:B------:R-:W-:Y:S02]  /*27740*/  IMAD R8, R24, 0x1800, R29 ;  /* 0x0000180018087824 */ /* 0x000fe400078e021d */
[----:B------:R-:W-:Y:S01]  /*27750*/  IMAD R7, R6, UR5, R3 ;  /* 0x0000000506077c24 */ /* 0x000fe2000f8e0203 */
[----:B--2---:R-:W-:Y:S01]  /*27760*/  LOP3.LUT P1, RZ, R2, 0x1, RZ, 0xc0, !PT ;  /* 0x0000000102ff7812 */ /* 0x004fe2000782c0ff */
        /* <DEDUP_REMOVED lines=12> */
[----:B------:R-:W-:Y:S02]  /*27830*/  IADD3 R9, R7, R3, RZ ;  /* 0x0000000307097210 */ /* 0x000fe40007ffe0ff */
        /* <DEDUP_REMOVED lines=33> */
.L_x_12374:
        /* <DEDUP_REMOVED lines=8> */
.L_x_12193:
        /* <DEDUP_REMOVED lines=11> */
.L_x_12194:
[----:B------:R2:W-:Y:S01]  /*27b80*/  SYNCS.ARRIVE.TRANS64.A1T0 RZ, [R4+URZ+0x22830], RZ ;  /* 0x022830ff04ff79a7 */ /* 0x0005e2000810003f */
[----:B------:R-:W-:Y:S05]  /*27b90*/  @!P3 BRA `(.L_x_12195) ;  /* 0x000000000004b947 */ /* 0x000fea0003800000 */
[----:B------:R-:W-:Y:S01]  /*27ba0*/  BPT.TRAP 0x1 ;  /* 0x000000040000795c */ /* 0x000fe20000300000 */
.L_x_12195:
[----:B------:R-:W3:Y:S01]  /*27bb0*/  SYNCS.PHASECHK.TRANS64.TRYWAIT P0, [R4+URZ+0x22860], R21 ;  /* 0x02286015040075a7 */ /* 0x000ee2000800017f */
[----:B------:R-:W-:Y:S04]  /*27bc0*/  BSSY B1, `(.L_x_12196) ;  /* 0x0000002000017945 */ /* 0x000fe80003800000 */
[----:B---3--:R-:W-:Y:S05]  /*27bd0*/  @!P0 BRA `(.L_x_12197) ;  /* 0x0000005400b88947 */ /* 0x008fea0003800000 */
.L_x_12375:
[----:B------:R-:W-:Y:S05]  /*27be0*/  BSYNC B1 ;  /* 0x0000000000017941 */ /* 0x000fea0003800000 */
.L_x_12196:
[----:B------:R-:W4:Y:S01]  /*27bf0*/  LDL R2, [R1+0x400] ;  /* 0x0004000001027983 */ /* 0x000f220000100800 */
[----:B------:R-:W-:Y:S02]  /*27c00*/  ULDC.64 UR4, c[0x0][0x328] ;  /* 0x0000ca0000047ab9 */ /* 0x000fe40000000a00 */
[----:B------:R-:W-:-:S04]  /*27c10*/  IMAD R17, R17, UR4, RZ ;  /* 0x0000000411117c24 */ /* 0x000fc8000f8e02ff */
[----:B------:R-:W-:Y:S01]  /*27c20*/  IMAD R17, R6, UR5, R17 ;  /* 0x0000000506117c24 */ /* 0x000fe2000f8e0211 */
[C---:B----4-:R-:W-:Y:S02]  /*27c30*/  LOP3.LUT P5, RZ, R2.reuse, 0x10, RZ, 0xc0, !PT ;  /* 0x0000001002ff7812 */ /* 0x050fe400078ac0ff */
[C---:B------:R-:W-:Y:S02]  /*27c40*/  LOP3.LUT P4, RZ, R2.reuse, 0x8, RZ, 0xc0, !PT ;  /* 0x0000000802ff7812 */ /* 0x040fe4000788c0ff */
[C---:B------:R-:W-:Y:S02]  /*27c50*/  LOP3.LUT P3, RZ, R2.reuse, 0x4, RZ, 0xc0, !PT ;  /* 0x0000000402ff7812 */ /* 0x040fe4000786c0ff */
[----:B------:R-:W-:Y:S01]  /*27c60*/  LOP3.LUT P1, RZ, R2, 0x2, RZ, 0xc0, !PT ;  /* 0x0000000202ff7812 */ /* 0x000fe2000782c0ff */
[----:B------:R-:W-:Y:S01]  /*27c70*/  IMAD.WIDE.U32 R2, R6, UR4, RZ ;  /* 0x0000000406027c25 */ /* 0x000fe2000f8e00ff */
[----:B------:R-:W-:-:S03]  /*27c80*/  ULDC.64 UR4, c[0x0][0x338] ;  /* 0x0000ce0000047ab9 */ /* 0x000fc60000000a00 */
[----:B------:R-:W-:Y:S02]  /*27c90*/  IMAD.IADD R3, R3, 0x1, R17 ;  /* 0x0000000103037824 */ /* 0x000fe400078e0211 */
[----:B------:R-:W-:Y:S02]  /*27ca0*/  IMAD R20, R20, UR4, RZ ;  /* 0x0000000414147c24 */ /* 0x000fe4000f8e02ff */
[----:B------:R-:W-:-:S04]  /*27cb0*/  IMAD.WIDE.U32 R2, R5, UR4, R2 ;  /* 0x0000000405027c25 */ /* 0x000fc8000f8e0002 */
[----:B-1----:R-:W-:Y:S01]  /*27cc0*/  IMAD R7, R5, UR5, R20 ;  /* 0x0000000505077c24 */ /* 0x002fe2000f8e0214 */
        /* <DEDUP_REMOVED lines=14> */
[----:B------:R-:W4:Y:S04]  /*27db0*/  SHFL.IDX PT, R3, R7, RZ, 0x181f ;  /* 0x00181fff07037589 */ /* 0x000f2800000e0000 */
[----:B------:R-:W-:Y:S01]  /*27dc0*/  SHFL.IDX PT, R8, R7, 0x1, 0x181f ;  /* 0x00381f0007087f89 */ /* 0x000fe200000e0000 */
[----:B-1----:R-:W-:-:S03]  /*27dd0*/  IADD3 R2, P0, R14, R0, RZ ;  /* 0x000000000e027210 */ /* 0x002fc60007f1e0ff */
[----:B------:R-:W1:Y:S02]  /*27de0*/  SHFL.IDX PT, R14, R5, 0x1, 0x181f ;  /* 0x00381f00050e7f89 */ /* 0x000e6400000e0000 */
[----:B----4-:R-:W-:-:S05]  /*27df0*/  IMAD.X R3, RZ, RZ, R3, P0 ;  /* 0x000000ffff037224 */ /* 0x010fca00000e0603 */
        /* <DEDUP_REMOVED lines=36> */
.L_x_12389:
        /* <DEDUP_REMOVED lines=11> */
.L_x_12199:
        /* <DEDUP_REMOVED lines=11> */
.L_x_12200:
[----:B------:R0:W-:Y:S01]  /*281a0*/  SYNCS.ARRIVE.TRANS64.A1T0 RZ, [R4+URZ+0x22850], RZ ;  /* 0x022850ff04ff79a7 */ /* 0x0001e2000810003f */
[----:B------:R-:W-:Y:S05]  /*281b0*/  @P2 BRA `(.L_x_12201) ;  /* 0xfffffff000882947 */ /* 0x000fea000383ffff */
.L_x_12188:
[----:B------:R-:W-:Y:S05]  /*281c0*/  BSYNC B0 ;  /* 0x0000000000007941 */ /* 0x000fea0003800000 */
.L_x_12187:
[----:B------:R-:W1:Y:S01]  /*281d0*/  S2R R2, SR_TID.X ;  /* 0x0000000000027919 */ /* 0x000e620000002100 */
[----:B------:R-:W-:Y:S01]  /*281e0*/  VIADD R24, R24, 0x1 ;  /* 0x0000000118187836 */ /* 0x000fe20000000000 */
[----:B------:R-:W-:Y:S04]  /*281f0*/  BSSY B0, `(.L_x_12202) ;  /* 0x0000012000007945 */ /* 0x000fe80003800000 */
[----:B------:R-:W-:-:S04]  /*28200*/  ISETP.NE.AND P0, PT, R24, 0x2, PT ;  /* 0x000000021800780c */ /* 0x000fc80003f05270 */
[----:B------:R-:W-:Y:S02]  /*28210*/  SEL R0, RZ, 0x1, P0 ;  /* 0x00000001ff007807 */ /* 0x000fe40000000000 */
[----:B-1----:R-:W-:-:S04]  /*28220*/  LOP3.LUT R2, R2, 0x7f, RZ, 0xc0, !PT ;  /* 0x0000007f02027812 */ /* 0x002fc800078ec0ff */
[----:B------:R-:W-:-:S13]  /*28230*/  ISETP.NE.AND P1, PT, R2, RZ, PT ;  /* 0x000000ff0200720c */ /* 0x000fda0003f25270 */
[----:B------:R-:W-:Y:S05]  /*28240*/  @P1 BRA `(.L_x_12203) ;  /* 0x0000000000301947 */ /* 0x000fea0003800000 */
[----:B------:R-:W1:Y:S01]  /*28250*/  S2R R5, SR_LANEID ;  /* 0x0000000000057919 */ /* 0x000e620000000000 */
[----:B------:R-:W-:Y:S01]  /*28260*/  VOTEU.ANY UR4, UPT, PT ;  /* 0x0000000000047886 */ /* 0x000fe200038e0100 */
[----:B------:R-:W4:Y:S01]  /*28270*/  LDC.64 R2, c[0x0][0xc60] ;  /* 0x00031800ff027b82 */ /* 0x000f220000000a00 */
[----:B0-23--:R-:W1:Y:S02]  /*28280*/  FLO.U32 R4, UR4 ;  /* 0x0000000400047d00 */ /* 0x00de6400080e0000 */
[----:B-1----:R-:W-:-:S06]  /*28290*/  ISETP.EQ.U32.AND P1, PT, R4, R5, PT ;  /* 0x000000050400720c */ /* 0x002fcc0003f22070 */
[----:B------:R-:W4:Y:S07]  /*282a0*/  POPC R5, UR4 ;  /* 0x0000000400057d09 */ /* 0x000f2e0008000000 */
[----:B----4-:R-:W2:Y:S01]  /*282b0*/  @P1 ATOMG.E.ADD.STRONG.GPU PT, R3, desc[UR42][R2.64], R5 ;  /* 0x00000005020319a8 */ /* 0x010ea200081ee1ea */
[----:B------:R-:W0:Y:S02]  /*282c0*/  S2R R6, SR_LTMASK ;  /* 0x0000000000067919 */ /* 0x000e240000003900 */
[----:B0-----:R-:W-:-:S04]  /*282d0*/  LOP3.LUT R6, R6, UR4, RZ, 0xc0, !PT ;  /* 0x0000000406067c12 */ /* 0x001fc8000f8ec0ff */
[----:B------:R-:W0:Y:S01]  /*282e0*/  POPC R7, R6 ;  /* 0x0000000600077309 */ /* 0x000e220000000000 */
[----:B--2---:R-:W0:Y:S02]  /*282f0*/  SHFL.IDX PT, R4, R3, R4, 0x1f ;  /* 0x00001f0403047589 */ /* 0x004e2400000e0000 */
[----:B0-----:R-:W-:-:S07]  /*28300*/  IADD3 R16, R4, UR37, R7 ;  /* 0x0000002504107c10 */ /* 0x001fce000fffe007 */
.L_x_12203:
[----:B------:R-:W-:Y:S05]  /*28310*/  BSYNC B0 ;  /* 0x0000000000007941 */ /* 0x000fea0003800000 */
.L_x_12202:
[----:B------:R-:W-:Y:S02]  /*28320*/  LOP3.LUT R25, R25, R0, RZ, 0x3c, !PT ;  /* 0x0000000019197212 */ /* 0x000fe400078e3cff */
[----:B------:R-:W-:-:S07]  /*28330*/  SEL R24, R24, RZ, P0 ;  /* 0x000000ff18187207 */ /* 0x000fce0000000000 */
.L_x_12162:
[----:B------:R-:W-:Y:S05]  /*28340*/  BSYNC B7 ;  /* 0x0000000000077941 */ /* 0x000fea0003800000 */
.L_x_12160:
[----:B------:R-:W4:Y:S02]  /*28350*/  LDL R0, [R1+0x400] ;  /* 0x0004000001007983 */ /* 0x000f240000100800 */
[----:B----4-:R-:W-:-:S13]  /*28360*/  LOP3.LUT P0, RZ, R0, 0x80, RZ, 0xc0, !PT ;  /* 0x0000008000ff7812 */ /* 0x010fda000780c0ff */
[----:B------:R-:W-:Y:S05]  /*28370*/  @!P0 BRA `(.L_x_12204) ;  /* 0x0000000000248947 */ /* 0x000fea0003800000 */
[----:B------:R-:W-:Y:S05]  /*28380*/  WARPSYNC.ALL ;  /* 0x0000000000007948 */ /* 0x000fea0003800000 */
[----:B------:R-:W1:Y:S08]  /*28390*/  S2UR UR5, SR_CgaCtaId ;  /* 0x00000000000579c3 */ /* 0x000e700000008800 */
[----:B------:R-:W-:Y:S06]  /*283a0*/  BAR.SYNC.DEFER_BLOCKING 0x5, 0x180 ;  /* 0x0146000000007b1d */ /* 0x000fec0000010000 */
[----:B------:R-:W-:-:S02]  /*283b0*/  UMOV UR4, 0x400 ;  /* 0x0000040000047882 */ /* 0x000fc40000000000 */
[----:B-1----:R-:W-:-:S06]  /*283c0*/  ULEA UR4, UR5, UR4, 0x18 ;  /* 0x0000000405047291 */ /* 0x002fcc000f8ec03f */
[----:B------:R-:W-:-:S05]  /*283d0*/  IMAD.U32 R22, RZ, RZ, UR4 ;  /* 0x00000004ff167e24 */ /* 0x000fca000f8e00ff */
[----:B------:R1:W4:Y:S01]  /*283e0*/  LDS.128 R16, [R22+0x228d0] ;  /* 0x0228d00016107984 */ /* 0x0003220000000c00 */
[----:B------:R-:W-:Y:S06]  /*283f0*/  BAR.ARV 0x4, 0x180 ;  /* 0x0106000000007b1d */ /* 0x000fec0000002000 */
[----:B------:R-:W-:Y:S05]  /*28400*/  BRA `(.L_x_12205) ;  /* 0x0000000800cc7947 */ /* 0x000fea0003800000 */
.L_x_12204:
        /* <DEDUP_REMOVED lines=10> */
[----:B------:R-:W4:Y:S01]  /*284b0*/  @!P1 LDG.E R2, desc[UR42][R2.64] ;  /* 0x0000002a02029981 */ /* 0x000f22000c1e1900 */
[----:B------:R-:W-:Y:S01]  /*284c0*/  IMAD.MOV.U32 R5, RZ, RZ, RZ ;  /* 0x000000ffff057224 */ /* 0x000fe200078e00ff */
[C---:B------:R-:W-:Y:S02]  /*284d0*/  ISETP.GE.U32.AND P2, PT, R8.reuse, 0x2, PT ;  /* 0x000000020800780c */ /* 0x040fe40003f46070 */
[C---:B------:R-:W-:Y:S01]  /*284e0*/  ISETP.GE.U32.AND P3, PT, R8.reuse, 0x4, PT ;  /* 0x000000040800780c */ /* 0x040fe20003f66070 */
[----:B------:R-:W-:Y:S01]  /*284f0*/  SHFL.IDX PT, R0, R16, RZ, 0x1f ;  /* 0x00001fff10007589 */ /* 0x000fe200000e0000 */
[C---:B------:R-:W-:Y:S02]  /*28500*/  ISETP.GE.U32.AND P4, PT, R8.reuse, 0x8, PT ;  /* 0x000000080800780c */ /* 0x040fe40003f86070 */
[C---:B------:R-:W-:Y:S01]  /*28510*/  ISETP.GE.U32.AND P5, PT, R8.reuse, 0x10, PT ;  /* 0x000000100800780c */ /* 0x040fe20003fa6070 */
[----:B0-23--:R-:W-:Y:S01]  /*28520*/  SHFL.IDX PT, R4, R16, 0x1, 0x1f ;  /* 0x00201f0010047f89 */ /* 0x00dfe200000e0000 */
        /* <DEDUP_REMOVED lines=17> */
[----:B------:R0:W1:Y:S02]  /*28640*/  SHFL.IDX PT, R14, R2, 0x1f, 0x1f ;  /* 0x03e01f00020e7f89 */ /* 0x00006400000e0000 */
.L_x_12399:
[----:B------:R-:W-:Y:S02]  /*28650*/  ULDC UR4, c[0x0][0xc38] ;  /* 0x00030e0000047ab9 */ /* 0x000fe40000000800 */
[----:B------:R-:W-:-:S04]  /*28660*/  IMAD.U32 R7, RZ, RZ, UR4 ;  /* 0x00000004ff077e24 */ /* 0x000fc8000f8e00ff */
[----:B-1----:R-:W-:-:S04]  /*28670*/  IMAD R14, R14, R7, RZ ;  /* 0x000000070e0e7224 */ /* 0x002fc800078e02ff */
[----:B------:R-:W-:-:S05]  /*28680*/  IMAD.IADD R9, R4, 0x1, R14 ;  /* 0x0000000104097824 */ /* 0x000fca00078e020e */
[----:B------:R-:W-:-:S13]  /*28690*/  ISETP.GT.AND P6, PT, R9, R0, PT ;  /* 0x000000000900720c */ /* 0x000fda0003fc4270 */
[----:B------:R-:W-:Y:S05]  /*286a0*/  @P6 BRA `(.L_x_12207) ;  /* 0x00000000009c6947 */ /* 0x000fea0003800000 */
.L_x_12212:
        /* <DEDUP_REMOVED lines=14> */
.L_x_12210:
[----:B------:R-:W-:Y:S05]  /*28790*/  BSYNC B0 ;  /* 0x0000000000007941 */ /* 0x000fea0003800000 */
.L_x_12209:
        /* <DEDUP_REMOVED lines=18> */
.L_x_12407:
[----:B------:R-:W-:Y:S02]  /*288c0*/  ULDC UR4, c[0x0][0xc38] ;  /* 0x00030e0000047ab9 */ /* 0x000fe40000000800 */
[----:B------:R-:W-:-:S04]  /*288d0*/  IMAD.U32 R7, RZ, RZ, UR4 ;  /* 0x00000004ff077e24 */ /* 0x000fc8000f8e00ff */
[----:B-1----:R-:W-:-:S04]  /*288e0*/  IMAD R14, R14, R7, RZ ;  /* 0x000000070e0e7224 */ /* 0x002fc800078e02ff */
[----:B------:R-:W-:-:S05]  /*288f0*/  IMAD.IADD R9, R14, 0x1, R9 ;  /* 0x000000010e097824 */ /* 0x000fca00078e0209 */
[----:B------:R-:W-:-:S13]  /*28900*/  ISETP.GT.AND P6, PT, R9, R0, PT ;  /* 0x000000000900720c */ /* 0x000fda0003fc4270 */
[----:B------:R-:W-:Y:S05]  /*28910*/  @!P6 BRA `(.L_x_12212) ;  /* 0xfffffffc0064e947 */ /* 0x000fea000383ffff */
.L_x_12207:
[----:B------:R-:W-:Y:S01]  /*28920*/  IADD3 R16, -R14, R9, RZ ;  /* 0x000000090e107210 */ /* 0x000fe20007ffe1ff */
[----:B------:R-:W-:-:S04]  /*28930*/  UMOV UR4, 0xffffffff ;  /* 0xffffffff00047882 */ /* 0x000fc80000000000 */
[----:B------:R-:W-:-:S05]  /*28940*/  IMAD R3, R2, R7, R16 ;  /* 0x0000000702037224 */ /* 0x000fca00078e0210 */
[----:B------:R-:W-:Y:S01]  /*28950*/  ISETP.GT.AND P6, PT, R3, R0, PT ;  /* 0x000000000300720c */ /* 0x000fe20003fc4270 */
[----:B------:R-:W-:-:S12]  /*28960*/  BRA.DIV UR4, `(.L_x_12213) ;  /* 0x0000005a04107947 */ /* 0x000fd8000b800000 */
[----:B------:R-:W-:-:S04]  /*28970*/  VOTE.ANY R3, PT, !P6 ;  /* 0x0000000000037806 */ /* 0x000fc800070e0100 */
[----:B------:R-:W1:Y:S02]  /*28980*/  POPC R4, R3 ;  /* 0x0000000300047309 */ /* 0x000e640000000000 */
[----:B-1----:R1:W2:Y:S02]  /*28990*/  SHFL.IDX PT, R5, R5, R4, 0x1f ;  /* 0x00001f0405057589 */ /* 0x0022a400000e0000 */
.L_x_12411:
[----:B------:R-:W-:Y:S01]  /*289a0*/  ISETP.NE.AND P0, PT, R3, RZ, PT ;  /* 0x000000ff0300720c */ /* 0x000fe20003f05270 */
[----:B------:R-:W-:-:S12]  /*289b0*/  IMAD.MOV.U32 R14, RZ, RZ, RZ ;  /* 0x000000ffff0e7224 */ /* 0x000fd800078e00ff */
[----:B------:R-:W-:Y:S05]  /*289c0*/  @!P0 BRA `(.L_x_12214) ;  /* 0x0000000000108947 */ /* 0x000fea0003800000 */
[----:B------:R-:W-:Y:S01]  /*289d0*/  UMOV UR4, 0xffffffff ;  /* 0xffffffff00047882 */ /* 0x000fe20000000000 */
[----:B------:R-:W-:Y:S02]  /*289e0*/  VIADD R12, R4, 0xffffffff ;  /* 0xffffffff040c7836 */ /* 0x000fe40000000000 */
[----:B------:R-:W-:Y:S05]  /*289f0*/  BRA.DIV UR4, `(.L_x_12215) ;  /* 0x0000005a04347947 */ /* 0x000fea000b800000 */
[----:B------:R3:W4:Y:S02]  /*28a00*/  SHFL.IDX PT, R14, R2, R12, 0x1f ;  /* 0x00001f0c020e7589 */ /* 0x00072400000e0000 */
.L_x_12214:
[----:B0--3--:R-:W0:Y:S01]  /*28a10*/  LDC.64 R2, c[0x0][0xc90] ;  /* 0x00032400ff027b82 */ /* 0x009e220000000a00 */
[----:B------:R-:W-:-:S04]  /*28a20*/  IMAD.IADD R19, R4, 0x1, R19 ;  /* 0x0000000104137824 */ /* 0x000fc800078e0213 */
[----:B0-----:R-:W-:-:S05]  /*28a30*/  IMAD.WIDE R2, R19, 0x4, R2 ;  /* 0x0000000413027825 */ /* 0x001fca00078e0202 */
[----:B------:R0:W1:Y:S01]  /*28a40*/  LDG.E R6, desc[UR42][R2.64] ;  /* 0x0000002a02067981 */ /* 0x000062000c1e1900 */
[----:B----4-:R-:W-:Y:S02]  /*28a50*/  IMAD R16, R14, R7, R16 ;  /* 0x000000070e107224 */ /* 0x010fe400078e0210 */
[----:B0-----:R-:W-:Y:S02]  /*28a60*/  IMAD.MOV.U32 R2, RZ, RZ, RZ ;  /* 0x000000ffff027224 */ /* 0x001fe400078e00ff */
        /* <DEDUP_REMOVED lines=60> */
.L_x_12208:
[----:B------:R-:W-:Y:S01]  /*28e30*/  UMOV UR4, URZ ;  /* 0x0000003f00047c82 */ /* 0x000fe20008000000 */
[----:B------:R-:W-:Y:S01]  /*28e40*/  UMOV UR5, URZ ;  /* 0x0000003f00057c82 */ /* 0x000fe20008000000 */
[----:B------:R-:W-:Y:S01]  /*28e50*/  ULDC UR6, c[0x0][0xc3c] ;  /* 0x00030f0000067ab9 */ /* 0x000fe20000000800 */
[----:B------:R-:W-:Y:S01]  /*28e60*/  IMAD.MOV.U32 R16, RZ, RZ, R0 ;  /* 0x000000ffff107224 */ /* 0x000fe200078e0000 */
[----:B------:R-:W-:Y:S01]  /*28e70*/  MOV R18, UR5 ;  /* 0x0000000500127c02 */ /* 0x000fe20008000f00 */
[----:B------:R-:W-:Y:S02]  /*28e80*/  IMAD.U32 R17, RZ, RZ, UR4 ;  /* 0x00000004ff117e24 */ /* 0x000fe4000f8e00ff */
[----:B------:R-:W-:-:S07]  /*28e90*/  IMAD.U32 R19, RZ, RZ, UR6 ;  /* 0x00000006ff137e24 */ /* 0x000fce000f8e00ff */
.L_x_12216:
        /* <DEDUP_REMOVED lines=10> */
.L_x_12205:
[----:B------:R-:W-:Y:S02]  /*28f40*/  ULDC UR4, c[0x0][0xc3c] ;  /* 0x00030f0000047ab9 */ /* 0x000fe40000000800 */
[----:B----4-:R-:W-:-:S13]  /*28f50*/  ISETP.GE.AND P0, PT, R19, UR4, PT ;  /* 0x0000000413007c0c */ /* 0x010fda000bf06270 */
[----:B------:R-:W-:Y:S05]  /*28f60*/  @!P0 BRA `(.L_x_12217) ;  /* 0xffffff9c005c8947 */ /* 0x000fea000383ffff */
[----:B------:R-:W-:Y:S05]  /*28f70*/  BSYNC B8 ;  /* 0x0000000000087941 */ /* 0x000fea0003800000 */
.L_x_12102:
        /* <DEDUP_REMOVED lines=12> */
.L_x_12414:
[----:B------:R-:W-:Y:S05]  /*29040*/  BSYNC B0 ;  /* 0x0000000000007941 */ /* 0x000fea0003800000 */
.L_x_12218:
[----:B------:R-:W-:-:S03]  /*29050*/  UMOV UR4, 0xffffffff ;  /* 0xffffffff00047882 */ /* 0x000fc60000000000 */
[----:B------:R-:W-:Y:S05]  /*29060*/  BRA.DIV UR4, `(.L_x_12220) ;  /* 0x0000005204d07947 */ /* 0x000fea000b800000 */
[----:B0-----:R-:W0:Y:S02]  /*29070*/  S2R R0, SR_TID.X ;  /* 0x0000000000007919 */ /* 0x001e240000002100 */
[----:B0-----:R-:W-:-:S04]  /*29080*/  SHF.R.U32.HI R0, RZ, 0x5, R0 ;  /* 0x00000005ff007819 */ /* 0x001fc80000011600 */
[----:B------:R-:W-:-:S05]  /*29090*/  LOP3.LUT R0, R0, 0x3, RZ, 0xc0, !PT ;  /* 0x0000000300007812 */ /* 0x000fca00078ec0ff */
[----:B------:R0:W2:Y:S02]  /*290a0*/  SHFL.IDX PT, R14, R0, RZ, 0x1f ;  /* 0x00001fff000e7589 */ /* 0x0000a400000e0000 */
.L_x_12417:
[----:B--2---:R-:W-:-:S13]  /*290b0*/  ISETP.NE.AND P0, PT, R14, RZ, PT ;  /* 0x000000ff0e00720c */ /* 0x004fda0003f05270 */
[----:B------:R-:W-:Y:S05]  /*290c0*/  @P0 BRA `(.L_x_11860) ;  /* 0x0000000000880947 */ /* 0x000fea0003800000 */
[----:B------:R-:W-:-:S03]  /*290d0*/  UMOV UR4, 0xffffffff ;  /* 0xffffffff00047882 */ /* 0x000fc60000000000 */
[----:B------:R-:W-:Y:S05]  /*290e0*/  BRA.DIV UR4, `(.L_x_12221) ;  /* 0x0000005204e47947 */ /* 0x000fea000b800000 */
[----:B------:R-:W-:-:S13]  /*290f0*/  ELECT P6, URZ, PT ;  /* 0x00000000003f782f */ /* 0x000fda00038c0000 */
.L_x_12420:
[----:B------:R-:W-:Y:S05]  /*29100*/  @!P6 BRA `(.L_x_11860) ;  /* 0x000000000078e947 */ /* 0x000fea0003800000 */
[----:B------:R-:W-:-:S06]  /*29110*/  ULOP3.LUT UR4, UR36, 0x2, URZ, 0xfc, !UPT ;  /* 0x0000000224047892 */ /* 0x000fcc000f8efc3f */
[----:B0-----:R-:W-:-:S05]  /*29120*/  IMAD.U32 R0, RZ, RZ, UR4 ;  /* 0x00000004ff007e24 */ /* 0x001fca000f8e00ff */
[----:B------:R-:W-:-:S13]  /*29130*/  ISETP.NE.AND P0, PT, R0, 0x3, PT ;  /* 0x000000030000780c */ /* 0x000fda0003f05270 */
[----:B------:R-:W-:Y:S05]  /*29140*/  @!P0 BRA `(.L_x_12222) ;  /* 0x0000000000048947 */ /* 0x000fea0003800000 */
[----:B------:R-:W-:Y:S01]  /*29150*/  BPT.TRAP 0x1 ;  /* 0x000000040000795c */ /* 0x000fe20000300000 */
.L_x_12222:
[C---:B------:R-:W-:Y:S01]  /*29160*/  IMAD R3, R24.reuse, 0x8, R5 ;  /* 0x0000000818037824 */ /* 0x040fe200078e0205 */
[----:B------:R-:W-:Y:S01]  /*29170*/  SHF.L.U32 R2, R25, 0x1f, RZ ;  /* 0x0000001f19027819 */ /* 0x000fe200000006ff */
[----:B------:R-:W-:-:S03]  /*29180*/  VIADD R24, R24, 0x1 ;  /* 0x0000000118187836 */ /* 0x000fc60000000000 */
[----:B------:R-:W0:Y:S02]  /*29190*/  SYNCS.PHASECHK.TRANS64.TRYWAIT P1, [R3+URZ+0x22840], R2 ;  /* 0x02284002030075a7 */ /* 0x000e24000802017f */
[----:B------:R-:W-:-:S04]  /*291a0*/  ISETP.NE.AND P2, PT, R24, 0x2, PT ;  /* 0x000000021800780c */ /* 0x000fc80003f45270 */
[----:B------:R-:W-:Y:S01]  /*291b0*/  SEL R0, RZ, 0x1, P2 ;  /* 0x00000001ff007807 */ /* 0x000fe20001000000 */
[----:B0-----:R-:W-:Y:S08]  /*291c0*/  @!P1 BRA `(.L_x_12223) ;  /* 0x0000005000cc9947 */ /* 0x001ff00003800000 */
.L_x_12421:
[----:B------:R-:W-:Y:S02]  /*291d0*/  SEL R24, R24, RZ, P2 ;  /* 0x000000ff18187207 */ /* 0x000fe40001000000 */
[----:B------:R-:W-:Y:S01]  /*291e0*/  LOP3.LUT R0, R25, R0, RZ, 0x3c, !PT ;  /* 0x0000000019007212 */ /* 0x000fe200078e3cff */
[----:B------:R-:W-:Y:S06]  /*291f0*/  @!P0 BRA `(.L_x_12224) ;  /* 0x0000000000048947 */ /* 0x000fec0003800000 */
[----:B------:R-:W-:Y:S01]  /*29200*/  BPT.TRAP 0x1 ;  /* 0x000000040000795c */ /* 0x000fe20000300000 */
.L_x_12224:
[----:B------:R-:W-:Y:S01]  /*29210*/  IMAD R5, R24, 0x8, R5 ;  /* 0x0000000818057824 */ /* 0x000fe200078e0205 */
[----:B------:R-:W-:-:S04]  /*29220*/  SHF.L.U32 R0, R0, 0x1f, RZ ;  /* 0x0000001f00007819 */ /* 0x000fc800000006ff */
[----:B------:R-:W2:Y:S02]  /*29230*/  SYNCS.PHASECHK.TRANS64.TRYWAIT P1, [R5+URZ+0x22840], R0 ;  /* 0x02284000050075a7 */ /* 0x000ea4000802017f */
[----:B--2---:R-:W-:Y:S05]  /*29240*/  @!P1 BRA `(.L_x_12225) ;  /* 0x0000005000c09947 */ /* 0x004fea0003800000 */
.L_x_12422:
[----:B------:R-:W-:Y:S05]  /*29250*/  @!P0 BRA `(.L_x_12226) ;  /* 0x0000000000048947 */ /* 0x000fea0003800000 */
[----:B------:R-:W-:Y:S01]  /*29260*/  BPT.TRAP 0x1 ;  /* 0x000000040000795c */ /* 0x000fe20000300000 */
.L_x_12226:
[----:B------:R-:W4:Y:S02]  /*29270*/  SYNCS.PHASECHK.TRANS64.TRYWAIT P1, [R3+URZ+0x22860], R2 ;  /* 0x02286002030075a7 */ /* 0x000f24000802017f */
[----:B----4-:R-:W-:Y:S05]  /*29280*/  @!P1 BRA `(.L_x_12227) ;  /* 0x0000005000c49947 */ /* 0x010fea0003800000 */
.L_x_12423:
[----:B------:R-:W-:Y:S05]  /*29290*/  @!P0 BRA `(.L_x_12228) ;  /* 0x0000000000048947 */ /* 0x000fea0003800000 */
[----:B------:R-:W-:Y:S01]  /*292a0*/  BPT.TRAP 0x1 ;  /* 0x000000040000795c */ /* 0x000fe20000300000 */
.L_x_12228:
[----:B------:R0:W0:Y:S02]  /*292b0*/  SYNCS.PHASECHK.TRANS64.TRYWAIT P0, [R5+URZ+0x22860], R0 ;  /* 0x02286000050075a7 */ /* 0x000024000800017f */
[----:B0-----:R-:W-:Y:S05]  /*292c0*/  @!P0 NANOSLEEP.SYNCS 0x989680 ;  /* 0x009896800000895d */ /* 0x001fea0003900000 */
[----:B------:R-:W0:Y:S02]  /*292d0*/  @!P0 SYNCS.PHASECHK.TRANS64 P0, [R5+URZ+0x22860], R0 ;  /* 0x02286000050085a7 */ /* 0x000e24000800007f */
[----:B0-----:R-:W-:Y:S05]  /*292e0*/  @!P0 BRA `(.L_x_12228) ;  /* 0xfffffffc00f08947 */ /* 0x001fea000383ffff */
.L_x_11860:
[----:B------:R-:W-:Y:S05]  /*292f0*/  BSYNC B9 ;  /* 0x0000000000097941 */ /* 0x000fea0003800000 */
.L_x_11857:
[----:B------:R-:W-:Y:S05]  /*29300*/  EXIT ;  /* 0x000000000000794d */ /* 0x000fea0003800000 */
.L_x_11886:
[----:B0-----:R0:W1:Y:S02]  /*29310*/  SYNCS.PHASECHK.TRANS64.TRYWAIT P5, [R72+URZ+0x22890], R87 ;  /* 0x02289057480075a7 */ /* 0x00106400080a017f */
[----:B-1----:R-:W-:Y:S05]  /*29320*/  @!P5 NANOSLEEP.SYNCS 0x989680 ;  /* 0x009896800000d95d */ /* 0x002fea0003900000 */
[----:B------:R-:W1:Y:S02]  /*29330*/  @!P5 SYNCS.PHASECHK.TRANS64 P5, [R72+URZ+0x22890], R87 ;  /* 0x022890574800d5a7 */ /* 0x000e6400080a007f */
[----:B-1----:R-:W-:Y:S05]  /*29340*/  @!P5 BRA `(.L_x_11886) ;  /* 0xfffffffc00f0d947 */ /* 0x002fea000383ffff */
[----:B------:R-:W-:Y:S05]  /*29350*/  BRA `(.L_x_12229) ;  /* 0xfffffd9c00247947 */ /* 0x000fea000383ffff */
.L_x_11887:
        /* <DEDUP_REMOVED lines=8> */
.L_x_12231:
[----:B------:R-:W-:Y:S05]  /*293e0*/  BSYNC B1 ;  /* 0x0000000000017941 */ /* 0x000fea0003800000 */
.L_x_12230:
        /* <DEDUP_REMOVED lines=8> */
.L_x_12232:
[----:B------:R-:W-:Y:S05]  /*29470*/  BRA `(.L_x_12233) ;  /* 0xfffffd9800f07947 */ /* 0x000fea000383ffff */
.L_x_11896:
[----:B------:R-:W-:Y:S01]  /*29480*/  BSSY B1, `(.L_x_12234) ;  /* 0x0000008000017945 */ /* 0x000fe20003800000 */
[----:B------:R-:W-:Y:S02]  /*29490*/  IMAD.MOV.U32 R13, RZ, RZ, R84 ;  /* 0x000000ffff0d7224 */ /* 0x000fe400078e0054 */
[----:B------:R-:W-:Y:S02]  /*294a0*/  IMAD.MOV.U32 R12, RZ, RZ, 0x1 ;  /* 0x00000001ff0c7424 */ /* 0x000fe400078e00ff */
[----:B0---4-:R-:W-:Y:S02]  /*294b0*/  IMAD.MOV.U32 R11, RZ, RZ, 0x1c1f ;  /* 0x00001c1fff0b7424 */ /* 0x011fe400078e00ff */
[----:B------:R-:W-:-:S07]  /*294c0*/  IMAD.MOV.U32 R15, RZ, RZ, -0x1 ;  /* 0xffffffffff0f7424 */ /* 0x000fce00078e00ff */
[----:B-123--:R-:W-:Y:S05]  /*294d0*/  WARPSYNC.COLLECTIVE R15, `(.L_x_12235) ;  /* 0x000000000f087348 */ /* 0x00efea0003c00000 */
[----:B---3--:R0:W3:Y:S02]  /*294e0*/  SHFL.IDX P6, R14, R13, R12, R11 ;  /* 0x0000000c0d0e7389 */ /* 0x0080e400000c000b */
[----:B0123--:R-:W-:Y:S01]  /*294f0*/  ENDCOLLECTIVE ;  /* 0x000000000000791b */ /* 0x00ffe20003800000 */
.L_x_12235:
[----:B------:R-:W-:Y:S05]  /*29500*/  BSYNC B1 ;  /* 0x0000000000017941 */ /* 0x000fea0003800000 */
.L_x_12234:
        /* <DEDUP_REMOVED lines=8> */
.L_x_12236:
[----:B------:R-:W-:Y:S05]  /*29590*/  BRA `(.L_x_12237) ;  /* 0xfffffda000607947 */ /* 0x000fea000383ffff */
.L_x_11910:
[----:B0-----:R0:W1:Y:S02]  /*295a0*/  SYNCS.PHASECHK.TRANS64.TRYWAIT P4, [R72+URZ+0x22890], R87 ;  /* 0x02289057480075a7 */ /* 0x001064000808017f */
[----:B-1----:R-:W-:Y:S05]  /*295b0*/  @!P4 NANOSLEEP.SYNCS 0x989680 ;  /* 0x009896800000c95d */ /* 0x002fea0003900000 */
[----:B------:R-:W1:Y:S02]  /*295c0*/  @!P4 SYNCS.PHASECHK.TRANS64 P4, [R72+URZ+0x22890], R87 ;  /* 0x022890574800c5a7 */ /* 0x000e64000808007f */
[----:B-1----:R-:W-:Y:S05]  /*295d0*/  @!P4 BRA `(.L_x_11910) ;  /* 0xfffffffc00f0c947 */ /* 0x002fea000383ffff */
[----:B------:R-:W-:Y:S05]  /*295e0*/  BRA `(.L_x_12238) ;  /* 0xfffffdac00ac7947 */ /* 0x000fea000383ffff */
.L_x_11911:
        /* <DEDUP_REMOVED lines=8> */
.L_x_12240:
[----:B------:R-:W-:Y:S05]  /*29670*/  BSYNC B1 ;  /* 0x0000000000017941 */ /* 0x000fea0003800000 */
.L_x_12239:
        /* <DEDUP_REMOVED lines=8> */
.L_x_12241:
[----:B------:R-:W-:Y:S01]  /*29700*/  IMAD.MOV.U32 R76, RZ, RZ, R14 ;  /* 0x000000ffff4c7224 */ /* 0x000fe200078e000e */
[----:B------:R-:W-:Y:S06]  /*29710*/  BRA `(.L_x_12242) ;  /* 0xfffffdac00747947 */ /* 0x000fec000383ffff */
.L_x_11916:
        /* <DEDUP_REMOVED lines=8> */
.L_x_12244:
[----:B------:R-:W-:Y:S05]  /*297a0*/  BSYNC B1 ;  /* 0x0000000000017941 */ /* 0x000fea0003800000 */
.L_x_12243:
        /* <DEDUP_REMOVED lines=8> */
.L_x_12245:
[----:B------:R-:W-:Y:S05]  /*29830*/  BRA `(.L_x_12246) ;  /* 0xfffffdb000fc7947 */ /* 0x000fea000383ffff */
.L_x_11921:
[----:B0-----:R0:W1:Y:S02]  /*29840*/  SYNCS.PHASECHK.TRANS64.TRYWAIT P2, [R72+URZ+0x22890], R87 ;  /* 0x02289057480075a7 */ /* 0x001064000804017f */
[----:B-1----:R-:W-:Y:S05]  /*29850*/  @!P2 NANOSLEEP.SYNCS 0x989680 ;  /* 0x009896800000a95d */ /* 0x002fea0003900000 */
[----:B------:R-:W1:Y:S02]  /*29860*/  @!P2 SYNCS.PHASECHK.TRANS64 P2, [R72+URZ+0x22890], R87 ;  /* 0x022890574800a5a7 */ /* 0x000e64000804007f */
[----:B-1----:R-:W-:Y:S05]  /*29870*/  @!P2 BRA `(.L_x_11921) ;  /* 0xfffffffc00f0a947 */ /* 0x002fea000383ffff */
[----:B------:R-:W-:Y:S05]  /*29880*/  BRA `(.L_x_12247) ;  /* 0xfffffdb800d87947 */ /* 0x000fea000383ffff */
.L_x_11922:
        /* <DEDUP_REMOVED lines=8> */
.L_x_12249:
[----:B------:R-:W-:Y:S05]  /*29910*/  BSYNC B1 ;  /* 0x0000000000017941 */ /* 0x000fea0003800000 */
.L_x_12248:
        /* <DEDUP_REMOVED lines=8> */
.L_x_12250:
[----:B------:R-:W-:Y:S05]  /*299a0*/  BRA `(.L_x_12251) ;  /* 0xfffffdbc00007947 */ /* 0x000fea000383ffff */
.L_x_11925:
[----:B------:R-:W-:Y:S01]  /*299b0*/  BSSY B1, `(.L_x_12252) ;  /* 0x0000008000017945 */ /* 0x000fe20003800000 */
[----:B------:R-:W-:Y:S01]  /*299c0*/  IMAD.MOV.U32 R13, RZ, RZ, R9 ;  /* 0x000000ffff0d7224 */ /* 0x000fe200078e0009 */
[----:B------:R-:W-:Y:S01]  /*299d0*/  MOV R11, 0x1c1f ;  /* 0x00001c1f000b7802 */ /* 0x000fe20000000f00 */
[----:B------:R-:W-:Y:S02]  /*299e0*/  IMAD.MOV.U32 R12, RZ, RZ, 0x1 ;  /* 0x00000001ff0c7424 */ /* 0x000fe400078e00ff */
[----:B----4-:R-:W-:-:S07]  /*299f0*/  IMAD.MOV.U32 R15, RZ, RZ, -0x1 ;  /* 0xffffffffff0f7424 */ /* 0x010fce00078e00ff */
[----:B0123--:R-:W-:Y:S05]  /*29a00*/  WARPSYNC.COLLECTIVE R15, `(.L_x_12253) ;  /* 0x000000000f087348 */ /* 0x00ffea0003c00000 */
[----:B---3--:R3:W4:Y:S02]  /*29a10*/  SHFL.IDX P6, R14, R13, R12, R11 ;  /* 0x0000000c0d0e7389 */ /* 0x00872400000c000b */
[----:B01234-:R-:W-:Y:S01]  /*29a20*/  ENDCOLLECTIVE ;  /* 0x000000000000791b */ /* 0x01ffe20003800000 */
.L_x_12253:
[----:B------:R-:W-:Y:S05]  /*29a30*/  BSYNC B1 ;  /* 0x0000000000017941 */ /* 0x000fea0003800000 */
.L_x_12252:
        /* <DEDUP_REMOVED lines=8> */
.L_x_12254:
[----:B------:R-:W-:Y:S05]  /*29ac0*/  BRA `(.L_x_12255) ;  /* 0xfffffdbc00007947 */ /* 0x000fea000383ffff */
.L_x_11929:
[----:B0-----:R0:W4:Y:S02]  /*29ad0*/  SYNCS.PHASECHK.TRANS64.TRYWAIT P3, [R72+URZ+0x228b0], R87 ;  /* 0x0228b057480075a7 */ /* 0x001124000806017f */
[----:B----4-:R-:W-:Y:S05]  /*29ae0*/  @!P3 NANOSLEEP.SYNCS 0x989680 ;  /* 0x009896800000b95d */ /* 0x010fea0003900000 */
[----:B------:R-:W4:Y:S02]  /*29af0*/  @!P3 SYNCS.PHASECHK.TRANS64 P3, [R72+URZ+0x228b0], R87 ;  /* 0x0228b0574800b5a7 */ /* 0x000f24000806007f */
[----:B----4-:R-:W-:Y:S05]  /*29b00*/  @!P3 BRA `(.L_x_11929) ;  /* 0xfffffffc00f0b947 */ /* 0x010fea000383ffff */
[----:B------:R-:W-:Y:S05]  /*29b10*/  BRA `(.L_x_12256) ;  /* 0xfffffdbc00747947 */ /* 0x000fea000383ffff */
.L_x_11945:
[----:B------:R-:W-:Y:S01]  /*29b20*/  BSSY B0, `(.L_x_12257) ;  /* 0x0000008000007945 */ /* 0x000fe20003800000 */
[----:B------:R-:W-:Y:S02]  /*29b30*/  IMAD.MOV.U32 R13, RZ, RZ, R228 ;  /* 0x000000ffff0d7224 */ /* 0x000fe400078e00e4 */
[----:B------:R-:W-:Y:S02]  /*29b40*/  IMAD.MOV.U32 R12, RZ, RZ, RZ ;  /* 0x000000ffff0c7224 */ /* 0x000fe400078e00ff */
[----:B------:R-:W-:Y:S02]  /*29b50*/  IMAD.MOV.U32 R11, RZ, RZ, 0x1f ;  /* 0x0000001fff0b7424 */ /* 0x000fe400078e00ff */
[----:B------:R-:W-:-:S07]  /*29b60*/  IMAD.MOV.U32 R15, RZ, RZ, -0x1 ;  /* 0xffffffffff0f7424 */ /* 0x000fce00078e00ff */
[----:B--2-45:R-:W-:Y:S05]  /*29b70*/  WARPSYNC.COLLECTIVE R15, `(.L_x_12258) ;  /* 0x000000000f087348 */ /* 0x034fea0003c00000 */
[----:B------:R0:W1:Y:S02]  /*29b80*/  SHFL.IDX P6, R14, R13, R12, R11 ;  /* 0x0000000c0d0e7389 */ /* 0x00006400000c000b */
[----:B012-45:R-:W-:Y:S01]  /*29b90*/  ENDCOLLECTIVE ;  /* 0x000000000000791b */ /* 0x037fe20003800000 */
.L_x_12258:
[----:B------:R-:W-:Y:S05]  /*29ba0*/  BSYNC B0 ;  /* 0x0000000000007941 */ /* 0x000fea0003800000 */
.L_x_12257:
[----:B------:R-:W-:Y:S05]  /*29bb0*/  BRA `(.L_x_12259) ;  /* 0xfffffdd000187947 */ /* 0x000fea000383ffff */
.L_x_11957:
        /* <DEDUP_REMOVED lines=8> */
.L_x_12261:
[----:B------:R-:W-:Y:S05]  /*29c40*/  BSYNC B1 ;  /* 0x0000000000017941 */ /* 0x000fea0003800000 */
.L_x_12260:
        /* <DEDUP_REMOVED lines=8> */
.L_x_12262:
[----:B------:R-:W-:Y:S02]  /*29cd0*/  IMAD.MOV.U32 R13, RZ, RZ, R7 ;  /* 0x000000ffff0d7224 */ /* 0x000fe400078e0007 */
[----:B------:R-:W-:-:S07]  /*29ce0*/  IMAD.MOV.U32 R2, RZ, RZ, R14 ;  /* 0x000000ffff027224 */ /* 0x000fce00078e000e */
[----:B------:R-:W-:Y:S05]  /*29cf0*/  WARPSYNC.COLLECTIVE R15, `(.L_x_12263) ;  /* 0x000000000f087348 */ /* 0x000fea0003c00000 */
[----:B------:R0:W1:Y:S02]  /*29d00*/  SHFL.IDX P6, R14, R13, R12, R11 ;  /* 0x0000000c0d0e7389 */ /* 0x00006400000c000b */
[----:B01----:R-:W-:Y:S01]  /*29d10*/  ENDCOLLECTIVE ;  /* 0x000000000000791b */ /* 0x003fe20003800000 */
.L_x_12263:
[----:B------:R-:W-:Y:S02]  /*29d20*/  IMAD.MOV.U32 R13, RZ, RZ, R6 ;  /* 0x000000ffff0d7224 */ /* 0x000fe400078e0006 */
[----:B------:R-:W-:-:S07]  /*29d30*/  IMAD.MOV.U32 R5, RZ, RZ, R14 ;  /* 0x000000ffff057224 */ /* 0x000fce00078e000e */
[----:B------:R-:W-:Y:S05]  /*29d40*/  WARPSYNC.COLLECTIVE R15, `(.L_x_12264) ;  /* 0x000000000f087348 */ /* 0x000fea0003c00000 */
[----:B------:R0:W1:Y:S02]  /*29d50*/  SHFL.IDX P6, R14, R13, R12, R11 ;  /* 0x0000000c0d0e7389 */ /* 0x00006400000c000b */
[----:B01----:R-:W-:Y:S01]  /*29d60*/  ENDCOLLECTIVE ;  /* 0x000000000000791b */ /* 0x003fe20003800000 */
.L_x_12264:
[----:B------:R-:W-:Y:S05]  /*29d70*/  BRA `(.L_x_12265) ;  /* 0xfffffdd8008c7947 */ /* 0x000fea000383ffff */
.L_x_11960:
        /* <DEDUP_REMOVED lines=8> */
.L_x_12267:
[----:B------:R-:W-:Y:S05]  /*29e00*/  BSYNC B1 ;  /* 0x0000000000017941 */ /* 0x000fea0003800000 */
.L_x_12266:
        /* <DEDUP_REMOVED lines=8> */
.L_x_12268:
[----:B------:R-:W-:Y:S02]  /*29e90*/  IMAD.MOV.U32 R13, RZ, RZ, R7 ;  /* 0x000000ffff0d7224 */ /* 0x000fe400078e0007 */
[----:B------:R-:W-:-:S07]  /*29ea0*/  IMAD.MOV.U32 R2, RZ, RZ, R14 ;  /* 0x000000ffff027224 */ /* 0x000fce00078e000e */
[----:B------:R-:W-:Y:S05]  /*29eb0*/  WARPSYNC.COLLECTIVE R15, `(.L_x_12269) ;  /* 0x000000000f087348 */ /* 0x000fea0003c00000 */
[----:B------:R0:W1:Y:S02]  /*29ec0*/  SHFL.IDX P6, R14, R13, R12, R11 ;  /* 0x0000000c0d0e7389 */ /* 0x00006400000c000b */
[----:B01----:R-:W-:Y:S01]  /*29ed0*/  ENDCOLLECTIVE ;  /* 0x000000000000791b */ /* 0x003fe20003800000 */
.L_x_12269:
[----:B------:R-:W-:Y:S02]  /*29ee0*/  IMAD.MOV.U32 R13, RZ, RZ, R6 ;  /* 0x000000ffff0d7224 */ /* 0x000fe400078e0006 */
[----:B------:R-:W-:-:S07]  /*29ef0*/  IMAD.MOV.U32 R5, RZ, RZ, R14 ;  /* 0x000000ffff057224 */ /* 0x000fce00078e000e */
[----:B------:R-:W-:Y:S05]  /*29f00*/  WARPSYNC.COLLECTIVE R15, `(.L_x_12270) ;  /* 0x000000000f087348 */ /* 0x000fea0003c00000 */
[----:B------:R0:W1:Y:S02]  /*29f10*/  SHFL.IDX P6, R14, R13, R12, R11 ;  /* 0x0000000c0d0e7389 */ /* 0x00006400000c000b */
[----:B01----:R-:W-:Y:S01]  /*29f20*/  ENDCOLLECTIVE ;  /* 0x000000000000791b */ /* 0x003fe20003800000 */
.L_x_12270:
[----:B------:R-:W-:Y:S05]  /*29f30*/  BRA `(.L_x_12271) ;  /* 0xfffffdd800e47947 */ /* 0x000fea000383ffff */
.L_x_11964:
[----:B0-----:R0:W2:Y:S02]  /*29f40*/  SYNCS.PHASECHK.TRANS64.TRYWAIT P0, [R148+URZ+0x22800], R3 ;  /* 0x02280003940075a7 */ /* 0x0010a4000800017f */
[----:B--2---:R-:W-:Y:S05]  /*29f50*/  @!P0 NANOSLEEP.SYNCS 0x989680 ;  /* 0x009896800000895d */ /* 0x004fea0003900000 */
[----:B------:R-:W2:Y:S02]  /*29f60*/  @!P0 SYNCS.PHASECHK.TRANS64 P0, [R148+URZ+0x22800], R3 ;  /* 0x02280003940085a7 */ /* 0x000ea4000800007f */
[----:B--2---:R-:W-:Y:S05]  /*29f70*/  @!P0 BRA `(.L_x_11964) ;  /* 0xfffffffc00f08947 */ /* 0x004fea000383ffff */
[----:B------:R-:W-:Y:S05]  /*29f80*/  BRA `(.L_x_12272) ;  /* 0xfffffddc00607947 */ /* 0x000fea000383ffff */
.L_x_11972:
        /* <DEDUP_REMOVED lines=9> */
.L_x_12274:
[----:B------:R-:W-:Y:S05]  /*2a020*/  BSYNC B1 ;  /* 0x0000000000017941 */ /* 0x000fea0003800000 */
.L_x_12273:
        /* <DEDUP_REMOVED lines=10> */
.L_x_12275:
        /* <DEDUP_REMOVED lines=8> */
.L_x_12276:
        /* <DEDUP_REMOVED lines=9> */
.L_x_12277:
        /* <DEDUP_REMOVED lines=9> */
[----:B------:R-:W-:Y:S01]  /*2a270*/  CS2R R56, SRZ ;  /* 0x0000000000387805 */ /* 0x000fe2000001ff00 */
[----:B0-----:R-:W-:Y:S02]  /*2a280*/  IMAD.MOV.U32 R15, RZ, RZ, -0x1 ;  /* 0xffffffffff0f7424 */ /* 0x001fe400078e00ff */
[----:B--2---:R-:W-:Y:S01]  /*2a290*/  @!P1 IMAD.MOV.U32 R55, RZ, RZ, R11 ;  /* 0x000000ffff379224 */ /* 0x004fe200078e000b */
[----:B------:R-:W-:Y:S01]  /*2a2a0*/  @!P1 MOV R54, R10 ;  /* 0x0000000a00369202 */ /* 0x000fe20000000f00 */
[----:B------:R-:W-:-:S02]  /*2a2b0*/  IMAD.MOV.U32 R11, RZ, RZ, 0x1c1f ;  /* 0x00001c1fff0b7424 */ /* 0x000fc400078e00ff */
[----:B------:R-:W-:Y:S02]  /*2a2c0*/  IMAD.MOV.U32 R2, RZ, RZ, R55 ;  /* 0x000000ffff027224 */ /* 0x000fe400078e0037 */
[----:B------:R-:W-:-:S07]  /*2a2d0*/  IMAD.MOV.U32 R0, RZ, RZ, R54 ;  /* 0x000000ffff007224 */ /* 0x000fce00078e0036 */
[----:B-----5:R-:W-:Y:S05]  /*2a2e0*/  WARPSYNC.COLLECTIVE R15, `(.L_x_12278) ;  /* 0x000000000f087348 */ /* 0x020fea0003c00000 */
[----:B------:R0:W1:Y:S02]  /*2a2f0*/  SHFL.IDX P6, R14, R13, R12, R11 ;  /* 0x0000000c0d0e7389 */ /* 0x00006400000c000b */
[----:B01---5:R-:W-:Y:S01]  /*2a300*/  ENDCOLLECTIVE ;  /* 0x000000000000791b */ /* 0x023fe20003800000 */
.L_x_12278:
[----:B------:R-:W-:Y:S02]  /*2a310*/  @!P1 IMAD.MOV.U32 R56, RZ, RZ, R8 ;  /* 0x000000ffff389224 */ /* 0x000fe400078e0008 */
[----:B------:R-:W-:Y:S01]  /*2a320*/  @!P1 IMAD.MOV.U32 R57, RZ, RZ, R9 ;  /* 0x000000ffff399224 */ /* 0x000fe200078e0009 */
[----:B------:R-:W-:Y:S02]  /*2a330*/  PRMT R79, R0, 0x5410, R2 ;  /* 0x00005410004f7816 */ /* 0x000fe40000000002 */
[----:B------:R-:W-:Y:S01]  /*2a340*/  CS2R R2, SRZ ;  /* 0x0000000000027805 */ /* 0x000fe2000001ff00 */
[----:B------:R-:W-:Y:S02]  /*2a350*/  IMAD.MOV.U32 R8, RZ, RZ, R56 ;  /* 0x000000ffff087224 */ /* 0x000fe400078e0038 */
[----:B------:R-:W-:-:S05]  /*2a360*/  IMAD.MOV.U32 R9, RZ, RZ, R57 ;  /* 0x000000ffff097224 */ /* 0x000fca00078e0039 */
[----:B------:R-:W-:Y:S01]  /*2a370*/  PRMT R58, R8, 0x5410, R9 ;  /* 0x00005410083a7816 */ /* 0x000fe20000000009 */
[----:B------:R-:W-:Y:S02]  /*2a380*/  IMAD.MOV.U32 R13, RZ, RZ, R24 ;  /* 0x000000ffff0d7224 */ /* 0x000fe400078e0018 */
        /* <DEDUP_REMOVED lines=8> */
.L_x_12279:
        /* <DEDUP_REMOVED lines=13> */
.L_x_12280:
[----:B------:R-:W-:Y:S01]  /*2a4e0*/  IMAD.MOV.U32 R13, RZ, RZ, R53 ;  /* 0x000000ffff0d7224 */ /* 0x000fe200078e0035 */
[----:B------:R-:W-:-:S07]  /*2a4f0*/  MOV R26, R14 ;  /* 0x0000000e001a7202 */ /* 0x000fce0000000f00 */
[----:B------:R-:W-:Y:S05]  /*2a500*/  WARPSYNC.COLLECTIVE R15, `(.L_x_12281) ;  /* 0x000000000f087348 */ /* 0x000fea0003c00000 */
[----:B------:R0:W1:Y:S02]  /*2a510*/  SHFL.IDX P6, R14, R13, R12, R11 ;  /* 0x0000000c0d0e7389 */ /* 0x00006400000c000b */
[----:B01----:R-:W-:Y:S01]  /*2a520*/  ENDCOLLECTIVE ;  /* 0x000000000000791b */ /* 0x003fe20003800000 */
.L_x_12281:
[----:B------:R-:W-:Y:S05]  /*2a530*/  BRA `(.L_x_12282) ;  /* 0xfffffde8007c7947 */ /* 0x000fea000383ffff */
.L_x_11976:
[----:B0-----:R0:W1:Y:S02]  /*2a540*/  SYNCS.PHASECHK.TRANS64.TRYWAIT P1, [R148+URZ+0x22800], R13 ;  /* 0x0228000d940075a7 */ /* 0x001064000802017f */
[----:B-1----:R-:W-:Y:S05]  /*2a550*/  @!P1 NANOSLEEP.SYNCS 0x989680 ;  /* 0x009896800000995d */ /* 0x002fea0003900000 */
[----:B------:R-:W1:Y:S02]  /*2a560*/  @!P1 SYNCS.PHASECHK.TRANS64 P1, [R148+URZ+0x22800], R13 ;  /* 0x0228000d940095a7 */ /* 0x000e64000802007f */
[----:B-1----:R-:W-:Y:S05]  /*2a570*/  @!P1 BRA `(.L_x_11976) ;  /* 0xfffffffc00f09947 */ /* 0x002fea000383ffff */
[----:B------:R-:W-:Y:S05]  /*2a580*/  BRA `(.L_x_12283) ;  /* 0xfffffde800d87947 */ /* 0x000fea000383ffff */
.L_x_11990:
[----:B0-----:R0:W1:Y:S02]  /*2a590*/  SYNCS.PHASECHK.TRANS64.TRYWAIT P0, [R4+URZ], R7 ;  /* 0x00000007040075a7 */ /* 0x001064000800017f */
[----:B-1----:R-:W-:Y:S05]  /*2a5a0*/  @!P0 NANOSLEEP.SYNCS 0x989680 ;  /* 0x009896800000895d */ /* 0x002fea0003900000 */
[----:B------:R-:W1:Y:S02]  /*2a5b0*/  @!P0 SYNCS.PHASECHK.TRANS64 P0, [R4+URZ], R7 ;  /* 0x00000007040085a7 */ /* 0x000e64000800007f */
[----:B-1----:R-:W-:Y:S05]  /*2a5c0*/  @!P0 BRA `(.L_x_11990) ;  /* 0xfffffffc00f08947 */ /* 0x002fea000383ffff */
[----:B------:R-:W-:Y:S05]  /*2a5d0*/  BRA `(.L_x_11989) ;  /* 0xfffffe00004c7947 */ /* 0x000fea000383ffff */
.L_x_12009:
[----:B-1----:R1:W2:Y:S02]  /*2a5e0*/  SYNCS.PHASECHK.TRANS64.TRYWAIT P0, [R2+URZ], R3 ;  /* 0x00000003020075a7 */ /* 0x0022a4000800017f */
[----:B--2---:R-:W-:Y:S05]  /*2a5f0*/  @!P0 NANOSLEEP.SYNCS 0x989680 ;  /* 0x009896800000895d */ /* 0x004fea0003900000 */
[----:B------:R-:W2:Y:S02]  /*2a600*/  @!P0 SYNCS.PHASECHK.TRANS64 P0, [R2+URZ], R3 ;  /* 0x00000003020085a7 */ /* 0x000ea4000800007f */
[----:B--2---:R-:W-:Y:S05]  /*2a610*/  @!P0 BRA `(.L_x_12009) ;  /* 0xfffffffc00f08947 */ /* 0x004fea000383ffff */
[----:B------:R-:W-:Y:S05]  /*2a620*/  BRA `(.L_x_12008) ;  /* 0xfffffe3800407947 */ /* 0x000fea000383ffff */
.L_x_12024:
[----:B0-----:R0:W1:Y:S02]  /*2a630*/  SYNCS.PHASECHK.TRANS64.TRYWAIT P0, [R4+URZ], R7 ;  /* 0x00000007040075a7 */ /* 0x001064000800017f */
[----:B-1----:R-:W-:Y:S05]  /*2a640*/  @!P0 NANOSLEEP.SYNCS 0x989680 ;  /* 0x009896800000895d */ /* 0x002fea0003900000 */
[----:B------:R-:W1:Y:S02]  /*2a650*/  @!P0 SYNCS.PHASECHK.TRANS64 P0, [R4+URZ], R7 ;  /* 0x00000007040085a7 */ /* 0x000e64000800007f */
[----:B-1----:R-:W-:Y:S05]  /*2a660*/  @!P0 BRA `(.L_x_12024) ;  /* 0xfffffffc00f08947 */ /* 0x002fea000383ffff */
[----:B------:R-:W-:Y:S05]  /*2a670*/  BRA `(.L_x_12023) ;  /* 0xfffffe7000347947 */ /* 0x000fea000383ffff */
.L_x_12033:
[----:B-1----:R1:W2:Y:S02]  /*2a680*/  SYNCS.PHASECHK.TRANS64.TRYWAIT P0, [R2+URZ], R3 ;  /* 0x00000003020075a7 */ /* 0x0022a4000800017f */
[----:B--2---:R-:W-:Y:S05]  /*2a690*/  @!P0 NANOSLEEP.SYNCS 0x989680 ;  /* 0x009896800000895d */ /* 0x004fea0003900000 */
[----:B------:R-:W2:Y:S02]  /*2a6a0*/  @!P0 SYNCS.PHASECHK.TRANS64 P0, [R2+URZ], R3 ;  /* 0x00000003020085a7 */ /* 0x000ea4000800007f */
[----:B--2---:R-:W-:Y:S05]  /*2a6b0*/  @!P0 BRA `(.L_x_12033) ;  /* 0xfffffffc00f08947 */ /* 0x004fea000383ffff */
[----:B------:R-:W-:Y:S05]  /*2a6c0*/  BRA `(.L_x_12032) ;  /* 0xfffffe9400647947 */ /* 0x000fea000383ffff */
.L_x_12044:
[----:B0-----:R0:W1:Y:S02]  /*2a6d0*/  SYNCS.PHASECHK.TRANS64.TRYWAIT P0, [R4+URZ], R7 ;  /* 0x00000007040075a7 */ /* 0x001064000800017f */
[----:B-1----:R-:W-:Y:S05]  /*2a6e0*/  @!P0 NANOSLEEP.SYNCS 0x989680 ;  /* 0x009896800000895d */ /* 0x002fea0003900000 */
[----:B------:R-:W1:Y:S02]  /*2a6f0*/  @!P0 SYNCS.PHASECHK.TRANS64 P0, [R4+URZ], R7 ;  /* 0x00000007040085a7 */ /* 0x000e64000800007f */
[----:B-1----:R-:W-:Y:S05]  /*2a700*/  @!P0 BRA `(.L_x_12044) ;  /* 0xfffffffc00f08947 */ /* 0x002fea000383ffff */
[----:B------:R-:W-:Y:S05]  /*2a710*/  BRA `(.L_x_12043) ;  /* 0xfffffec800c47947 */ /* 0x000fea000383ffff */
.L_x_12063:
[----:B-1----:R1:W2:Y:S02]  /*2a720*/  SYNCS.PHASECHK.TRANS64.TRYWAIT P0, [R2+URZ], R3 ;  /* 0x00000003020075a7 */ /* 0x0022a4000800017f */
[----:B--2---:R-:W-:Y:S05]  /*2a730*/  @!P0 NANOSLEEP.SYNCS 0x989680 ;  /* 0x009896800000895d */ /* 0x004fea0003900000 */
[----:B------:R-:W2:Y:S02]  /*2a740*/  @!P0 SYNCS.PHASECHK.TRANS64 P0, [R2+URZ], R3 ;  /* 0x00000003020085a7 */ /* 0x000ea4000800007f */
[----:B--2---:R-:W-:Y:S05]  /*2a750*/  @!P0 BRA `(.L_x_12063) ;  /* 0xfffffffc00f08947 */ /* 0x004fea000383ffff */
[----:B------:R-:W-:Y:S05]  /*2a760*/  BRA `(.L_x_12062) ;  /* 0xffffff0000b87947 */ /* 0x000fea000383ffff */
.L_x_12082:
[----:B------:R-:W-:Y:S01]  /*2a770*/  IMAD.MOV.U32 R13, RZ, RZ, R3 ;  /* 0x000000ffff0d7224 */ /* 0x000fe200078e0003 */
[----:B------:R-:W-:Y:S01]  /*2a780*/  MOV R11, 0x181f ;  /* 0x0000181f000b7802 */ /* 0x000fe20000000f00 */
[----:B------:R-:W-:Y:S02]  /*2a790*/  IMAD.MOV.U32 R12, RZ, RZ, RZ ;  /* 0x000000ffff0c7224 */ /* 0x000fe400078e00ff */
[----:B------:R-:W-:-:S07]  /*2a7a0*/  IMAD.MOV.U32 R15, RZ, RZ, -0x1 ;  /* 0xffffffffff0f7424 */ /* 0x000fce00078e00ff */
[----:B---34-:R-:W-:Y:S05]  /*2a7b0*/  WARPSYNC.COLLECTIVE R15, `(.L_x_12284) ;  /* 0x000000000f087348 */ /* 0x018fea0003c00000 */
[----:B------:R0:W1:Y:S02]  /*2a7c0*/  SHFL.IDX P6, R14, R13, R12, R11 ;  /* 0x0000000c0d0e7389 */ /* 0x00006400000c000b */
[----:B01-34-:R-:W-:Y:S01]  /*2a7d0*/  ENDCOLLECTIVE ;  /* 0x000000000000791b */ /* 0x01bfe20003800000 */
.L_x_12284:
[----:B------:R-:W-:Y:S02]  /*2a7e0*/  IMAD.MOV.U32 R13, RZ, RZ, R2 ;  /* 0x000000ffff0d7224 */ /* 0x000fe400078e0002 */
[----:B------:R-:W-:-:S07]  /*2a7f0*/  IMAD.MOV.U32 R0, RZ, RZ, R14 ;  /* 0x000000ffff007224 */ /* 0x000fce00078e000e */
[----:B------:R-:W-:Y:S05]  /*2a800*/  WARPSYNC.COLLECTIVE R15, `(.L_x_12285) ;  /* 0x000000000f087348 */ /* 0x000fea0003c00000 */
[----:B------:R0:W1:Y:S02]  /*2a810*/  SHFL.IDX P6, R14, R13, R12, R11 ;  /* 0x0000000c0d0e7389 */ /* 0x00006400000c000b */
[----:B01----:R-:W-:Y:S01]  /*2a820*/  ENDCOLLECTIVE ;  /* 0x000000000000791b */ /* 0x003fe20003800000 */
.L_x_12285:
[----:B------:R-:W-:Y:S05]  /*2a830*/  BRA `(.L_x_12286) ;  /* 0xffffff7000287947 */ /* 0x000fea000383ffff */
.L_x_12085:
[----:B------:R-:W-:Y:S01]  /*2a840*/  BSSY B1, `(.L_x_12287) ;  /* 0x0000008000017945 */ /* 0x000fe20003800000 */
[----:B------:R-:W-:Y:S02]  /*2a850*/  IMAD.MOV.U32 R13, RZ, RZ, R3 ;  /* 0x000000ffff0d7224 */ /* 0x000fe400078e0003 */
[----:B------:R-:W-:Y:S02]  /*2a860*/  IMAD.MOV.U32 R12, RZ, RZ, 0x1 ;  /* 0x00000001ff0c7424 */ /* 0x000fe400078e00ff */
[----:B------:R-:W-:Y:S02]  /*2a870*/  IMAD.MOV.U32 R11, RZ, RZ, 0x181f ;  /* 0x0000181fff0b7424 */ /* 0x000fe400078e00ff */
[----:B-1----:R-:W-:-:S07]  /*2a880*/  IMAD.MOV.U32 R15, RZ, RZ, -0x1 ;  /* 0xffffffffff0f7424 */ /* 0x002fce00078e00ff */
[----:B0-234-:R-:W-:Y:S05]  /*2a890*/  WARPSYNC.COLLECTIVE R15, `(.L_x_12288) ;  /* 0x000000000f087348 */ /* 0x01dfea0003c00000 */
[----:B--2---:R1:W2:Y:S02]  /*2a8a0*/  SHFL.IDX P6, R14, R13, R12, R11 ;  /* 0x0000000c0d0e7389 */ /* 0x0042a400000c000b */
[----:B01234-:R-:W-:Y:S01]  /*2a8b0*/  ENDCOLLECTIVE ;  /* 0x000000000000791b */ /* 0x01ffe20003800000 */
.L_x_12288:
[----:B------:R-:W-:Y:S05]  /*2a8c0*/  BSYNC B1 ;  /* 0x0000000000017941 */ /* 0x000fea0003800000 */
.L_x_12287:
        /* <DEDUP_REMOVED lines=8> */
.L_x_12289:
[----:B------:R-:W-:Y:S05]  /*2a950*/  BRA `(.L_x_12290) ;  /* 0xffffff70004c7947 */ /* 0x000fea000383ffff */
.L_x_12088:
[----:B------:R-:W-:Y:S01]  /*2a960*/  BSSY B1, `(.L_x_12291) ;  /* 0x0000008000017945 */ /* 0x000fe20003800000 */
[----:B------:R-:W-:Y:S01]  /*2a970*/  IMAD.MOV.U32 R13, RZ, RZ, R3 ;  /* 0x000000ffff0d7224 */ /* 0x000fe200078e0003 */
[----:B------:R-:W-:Y:S01]  /*2a980*/  MOV R12, 0x2 ;  /* 0x00000002000c7802 */ /* 0x000fe20000000f00 */
[----:B------:R-:W-:Y:S02]  /*2a990*/  IMAD.MOV.U32 R11, RZ, RZ, 0x181f ;  /* 0x0000181fff0b7424 */ /* 0x000fe400078e00ff */
[----:B0-----:R-:W-:-:S07]  /*2a9a0*/  IMAD.MOV.U32 R15, RZ, RZ, -0x1 ;  /* 0xffffffffff0f7424 */ /* 0x001fce00078e00ff */
[----:B-1234-:R-:W-:Y:S05]  /*2a9b0*/  WARPSYNC.COLLECTIVE R15, `(.L_x_12292) ;  /* 0x000000000f087348 */ /* 0x01efea0003c00000 */
[----:B--2---:R0:W2:Y:S02]  /*2a9c0*/  SHFL.IDX P6, R14, R13, R12, R11 ;  /* 0x0000000c0d0e7389 */ /* 0x0040a400000c000b */
[----:B01234-:R-:W-:Y:S01]  /*2a9d0*/  ENDCOLLECTIVE ;  /* 0x000000000000791b */ /* 0x01ffe20003800000 */
.L_x_12292:
[----:B------:R-:W-:Y:S05]  /*2a9e0*/  BSYNC B1 ;  /* 0x0000000000017941 */ /* 0x000fea0003800000 */
.L_x_12291:
        /* <DEDUP_REMOVED lines=8> */
.L_x_12293:
[----:B------:R-:W-:Y:S05]  /*2aa70*/  BRA `(.L_x_12294) ;  /* 0xffffff70006c7947 */ /* 0x000fea000383ffff */
.L_x_12091:
[----:B------:R-:W-:Y:S01]  /*2aa80*/  BSSY B1, `(.L_x_12295) ;  /* 0x0000008000017945 */ /* 0x000fe20003800000 */
[----:B------:R-:W-:Y:S02]  /*2aa90*/  IMAD.MOV.U32 R13, RZ, RZ, R3 ;  /* 0x000000ffff0d7224 */ /* 0x000fe400078e0003 */
[----:B------:R-:W-:Y:S02]  /*2aaa0*/  IMAD.MOV.U32 R12, RZ, RZ, 0x3 ;  /* 0x00000003ff0c7424 */ /* 0x000fe400078e00ff */
[----:B------:R-:W-:Y:S02]  /*2aab0*/  IMAD.MOV.U32 R11, RZ, RZ, 0x181f ;  /* 0x0000181fff0b7424 */ /* 0x000fe400078e00ff */
[----:B0-----:R-:W-:-:S07]  /*2aac0*/  IMAD.MOV.U32 R15, RZ, RZ, -0x1 ;  /* 0xffffffffff0f7424 */ /* 0x001fce00078e00ff */
[----:B-1234-:R-:W-:Y:S05]  /*2aad0*/  WARPSYNC.COLLECTIVE R15, `(.L_x_12296) ;  /* 0x000000000f087348 */ /* 0x01efea0003c00000 */
[----:B------:R0:W0:Y:S02]  /*2aae0*/  SHFL.IDX P6, R14, R13, R12, R11 ;  /* 0x0000000c0d0e7389 */ /* 0x00002400000c000b */
[----:B01234-:R-:W-:Y:S01]  /*2aaf0*/  ENDCOLLECTIVE ;  /* 0x000000000000791b */ /* 0x01ffe20003800000 */
.L_x_12296:
[----:B------:R-:W-:Y:S05]  /*2ab00*/  BSYNC B1 ;  /* 0x0000000000017941 */ /* 0x000fea0003800000 */
.L_x_12295:
        /* <DEDUP_REMOVED lines=8> */
.L_x_12297:
[----:B------:R-:W-:Y:S05]  /*2ab90*/  BRA `(.L_x_12298) ;  /* 0xffffff70008c7947 */ /* 0x000fea000383ffff */
.L_x_12116:
        /* <DEDUP_REMOVED lines=11> */
.L_x_12300:
[----:B------:R-:W-:Y:S05]  /*2ac50*/  BSYNC B1 ;  /* 0x0000000000017941 */ /* 0x000fea0003800000 */
.L_x_12299:
[----:B------:R-:W-:Y:S05]  /*2ac60*/  BRA `(.L_x_12301) ;  /* 0xffffff8800b47947 */ /* 0x000fea000383ffff */
.L_x_12118:
[----:B------:R-:W-:Y:S01]  /*2ac70*/  BSSY B1, `(.L_x_12302) ;  /* 0x0000006000017945 */ /* 0x000fe20003800000 */
[----:B------:R-:W-:-:S07]  /*2ac80*/  IMAD.MOV.U32 R15, RZ, RZ, -0x1 ;  /* 0xffffffffff0f7424 */ /* 0x000fce00078e00ff */
[----:B0-----:R-:W-:Y:S05]  /*2ac90*/  WARPSYNC.COLLECTIVE R15, `(.L_x_12303) ;  /* 0x000000000f0c7348 */ /* 0x001fea0003c00000 */
[----:B------:R-:W-:Y:S02]  /*2aca0*/  ELECT P6, UR62, PT ;  /* 0x00000000003e782f */ /* 0x000fe400038c0000 */
[----:B------:R-:W-:Y:S01]  /*2acb0*/  MOV R14, UR62 ;  /* 0x0000003e000e7c02 */ /* 0x000fe20008000f00 */
[----:B0-----:R-:W-:Y:S10]  /*2acc0*/  ENDCOLLECTIVE ;  /* 0x000000000000791b */ /* 0x001ff40003800000 */
.L_x_12303:
[----:B------:R-:W-:Y:S05]  /*2acd0*/  BSYNC B1 ;  /* 0x0000000000017941 */ /* 0x000fea0003800000 */
.L_x_12302:
[----:B------:R-:W-:Y:S05]  /*2ace0*/  BRA `(.L_x_12117) ;  /* 0xffffff8800ac7947 */ /* 0x000fea000383ffff */
.L_x_12120:
[----:B0-----:R0:W1:Y:S02]  /*2acf0*/  SYNCS.PHASECHK.TRANS64.TRYWAIT P0, [R22+URZ+0x22820], R3 ;  /* 0x02282003160075a7 */ /* 0x001064000800017f */
[----:B-1----:R-:W-:Y:S05]  /*2ad00*/  @!P0 NANOSLEEP.SYNCS 0x989680 ;  /* 0x009896800000895d */ /* 0x002fea0003900000 */
[----:B------:R-:W1:Y:S02]  /*2ad10*/  @!P0 SYNCS.PHASECHK.TRANS64 P0, [R22+URZ+0x22820], R3 ;  /* 0x02282003160085a7 */ /* 0x000e64000800007f */
[----:B-1----:R-:W-:Y:S05]  /*2ad20*/  @!P0 BRA `(.L_x_12120) ;  /* 0xfffffffc00f08947 */ /* 0x002fea000383ffff */
[----:B------:R-:W-:Y:S05]  /*2ad30*/  BRA `(.L_x_12304) ;  /* 0xffffff8800bc7947 */ /* 0x000fea000383ffff */
.L_x_12124:
[----:B-1----:R1:W2:Y:S02]  /*2ad40*/  SYNCS.PHASECHK.TRANS64.TRYWAIT P0, [R12+URZ+0x228a0], R2 ;  /* 0x0228a0020c0075a7 */ /* 0x0022a4000800017f */
[----:B--2---:R-:W-:Y:S05]  /*2ad50*/  @!P0 NANOSLEEP.SYNCS 0x989680 ;  /* 0x009896800000895d */ /* 0x004fea0003900000 */
[----:B------:R-:W2:Y:S02]  /*2ad60*/  @!P0 SYNCS.PHASECHK.TRANS64 P0, [R12+URZ+0x228a0], R2 ;  /* 0x0228a0020c0085a7 */ /* 0x000ea4000800007f */
[----:B--2---:R-:W-:Y:S05]  /*2ad70*/  @!P0 BRA `(.L_x_12124) ;  /* 0xfffffffc00f08947 */ /* 0x004fea000383ffff */
[----:B------:R-:W-:Y:S05]  /*2ad80*/  BRA `(.L_x_12305) ;  /* 0xffffff8800d47947 */ /* 0x000fea000383ffff */
.L_x_12129:
[----:B0-----:R0:W2:Y:S02]  /*2ad90*/  SYNCS.PHASECHK.TRANS64.TRYWAIT P0, [R12+URZ+0x228c0], R2 ;  /* 0x0228c0020c0075a7 */ /* 0x0010a4000800017f */
[----:B--2---:R-:W-:Y:S05]  /*2ada0*/  @!P0 NANOSLEEP.SYNCS 0x989680 ;  /* 0x009896800000895d */ /* 0x004fea0003900000 */
[----:B------:R-:W2:Y:S02]  /*2adb0*/  @!P0 SYNCS.PHASECHK.TRANS64 P0, [R12+URZ+0x228c0], R2 ;  /* 0x0228c0020c0085a7 */ /* 0x000ea4000800007f */
[----:B--2---:R-:W-:Y:S05]  /*2adc0*/  @!P0 BRA `(.L_x_12129) ;  /* 0xfffffffc00f08947 */ /* 0x004fea000383ffff */
[----:B------:R-:W-:Y:S05]  /*2add0*/  BRA `(.L_x_12306) ;  /* 0xffffff8c00507947 */ /* 0x000fea000383ffff */
.L_x_12139:
[----:B0-----:R0:W1:Y:S02]  /*2ade0*/  SYNCS.PHASECHK.TRANS64.TRYWAIT P1, [R10+URZ+0x228a0], R2 ;  /* 0x0228a0020a0075a7 */ /* 0x001064000802017f */
[----:B-1----:R-:W-:Y:S05]  /*2adf0*/  @!P1 NANOSLEEP.SYNCS 0x989680 ;  /* 0x009896800000995d */ /* 0x002fea0003900000 */
[----:B------:R-:W1:Y:S02]  /*2ae00*/  @!P1 SYNCS.PHASECHK.TRANS64 P1, [R10+URZ+0x228a0], R2 ;  /* 0x0228a0020a0095a7 */ /* 0x000e64000802007f */
[----:B-1----:R-:W-:Y:S05]  /*2ae10*/  @!P1 BRA `(.L_x_12139) ;  /* 0xfffffffc00f09947 */ /* 0x002fea000383ffff */
[----:B------:R-:W-:Y:S05]  /*2ae20*/  BRA `(.L_x_12307) ;  /* 0xffffff9000c47947 */ /* 0x000fea000383ffff */
.L_x_12144:
[----:B-1----:R1:W2:Y:S02]  /*2ae30*/  SYNCS.PHASECHK.TRANS64.TRYWAIT P1, [R10+URZ+0x228c0], R2 ;  /* 0x0228c0020a0075a7 */ /* 0x0022a4000802017f */
[----:B--2---:R-:W-:Y:S05]  /*2ae40*/  @!P1 NANOSLEEP.SYNCS 0x989680 ;  /* 0x009896800000995d */ /* 0x004fea0003900000 */
[----:B------:R-:W2:Y:S02]  /*2ae50*/  @!P1 SYNCS.PHASECHK.TRANS64 P1, [R10+URZ+0x228c0], R2 ;  /* 0x0228c0020a0095a7 */ /* 0x000ea4000802007f */
[----:B--2---:R-:W-:Y:S05]  /*2ae60*/  @!P1 BRA `(.L_x_12144) ;  /* 0xfffffffc00f09947 */ /* 0x004fea000383ffff */
[----:B------:R-:W-:Y:S05]  /*2ae70*/  BRA `(.L_x_12308) ;  /* 0xffffff94003c7947 */ /* 0x000fea000383ffff */
.L_x_12168:
[----:B------:R-:W-:Y:S01]  /*2ae80*/  SHF.R.U32.HI R11, RZ, 0x5, R21 ;  /* 0x00000005ff0b7819 */ /* 0x000fe20000011615 */
[----:B------:R-:W-:Y:S01]  /*2ae90*/  BSSY B0, `(.L_x_12309) ;  /* 0x0000009000007945 */ /* 0x000fe20003800000 */
[----:B------:R-:W-:Y:S02]  /*2aea0*/  IMAD.MOV.U32 R12, RZ, RZ, RZ ;  /* 0x000000ffff0c7224 */ /* 0x000fe400078e00ff */
[----:B------:R-:W-:Y:S01]  /*2aeb0*/  LOP3.LUT R11, R11, 0x3, RZ, 0xc0, !PT ;  /* 0x000000030b0b7812 */ /* 0x000fe200078ec0ff */
[----:B------:R-:W-:-:S04]  /*2aec0*/  IMAD.MOV.U32 R15, RZ, RZ, -0x1 ;  /* 0xffffffffff0f7424 */ /* 0x000fc800078e00ff */
[----:B------:R-:W-:Y:S02]  /*2aed0*/  IMAD.MOV.U32 R13, RZ, RZ, R11 ;  /* 0x000000ffff0d7224 */ /* 0x000fe400078e000b */
[----:B------:R-:W-:-:S07]  /*2aee0*/  IMAD.MOV.U32 R11, RZ, RZ, 0x1f ;  /* 0x0000001fff0b7424 */ /* 0x000fce00078e00ff */
[----:B0----5:R-:W-:Y:S05]  /*2aef0*/  WARPSYNC.COLLECTIVE R15, `(.L_x_12310) ;  /* 0x000000000f087348 */ /* 0x021fea0003c00000 */
[----:B------:R1:W2:Y:S02]  /*2af00*/  SHFL.IDX P6, R14, R13, R12, R11 ;  /* 0x0000000c0d0e7389 */ /* 0x0002a400000c000b */
[----:B012--5:R-:W-:Y:S01]  /*2af10*/  ENDCOLLECTIVE ;  /* 0x000000000000791b */ /* 0x027fe20003800000 */
.L_x_12310:
[----:B------:R-:W-:Y:S05]  /*2af20*/  BSYNC B0 ;  /* 0x0000000000007941 */ /* 0x000fea0003800000 */
.L_x_12309:
[----:B------:R-:W-:Y:S05]  /*2af30*/  BRA `(.L_x_12311) ;  /* 0xffffffa400d07947 */ /* 0x000fea000383ffff */
.L_x_12171:
[----:B--2---:R2:W3:Y:S02]  /*2af40*/  SYNCS.PHASECHK.TRANS64.TRYWAIT P0, [R17+URZ+0x22840], R0 ;  /* 0x02284000110075a7 */ /* 0x0044e4000800017f */
[----:B---3--:R-:W-:Y:S05]  /*2af50*/  @!P0 NANOSLEEP.SYNCS 0x989680 ;  /* 0x009896800000895d */ /* 0x008fea0003900000 */
[----:B------:R-:W3:Y:S02]  /*2af60*/  @!P0 SYNCS.PHASECHK.TRANS64 P0, [R17+URZ+0x22840], R0 ;  /* 0x02284000110085a7 */ /* 0x000ee4000800007f */
[----:B---3--:R-:W-:Y:S05]  /*2af70*/  @!P0 BRA `(.L_x_12171) ;  /* 0xfffffffc00f08947 */ /* 0x008fea000383ffff */
[----:B------:R-:W-:Y:S05]  /*2af80*/  BRA `(.L_x_12312) ;  /* 0xffffffa400f87947 */ /* 0x000fea000383ffff */
.L_x_12172:
        /* <DEDUP_REMOVED lines=8> */
.L_x_12314:
[----:B------:R-:W-:Y:S05]  /*2b010*/  BSYNC B0 ;  /* 0x0000000000007941 */ /* 0x000fea0003800000 */
.L_x_12313:
        /* <DEDUP_REMOVED lines=9> */
.L_x_12315:
[----:B------:R-:W-:Y:S02]  /*2b0b0*/  IMAD.MOV.U32 R13, RZ, RZ, R4 ;  /* 0x000000ffff0d7224 */ /* 0x000fe400078e0004 */
[----:B------:R-:W-:Y:S02]  /*2b0c0*/  IMAD.MOV.U32 R12, RZ, RZ, 0x1 ;  /* 0x00000001ff0c7424 */ /* 0x000fe400078e00ff */
[----:B------:R-:W-:-:S07]  /*2b0d0*/  IMAD.MOV.U32 R3, RZ, RZ, R14 ;  /* 0x000000ffff037224 */ /* 0x000fce00078e000e */
[----:B------:R-:W-:Y:S05]  /*2b0e0*/  WARPSYNC.COLLECTIVE R15, `(.L_x_12316) ;  /* 0x000000000f087348 */ /* 0x000fea0003c00000 */
[----:B------:R0:W1:Y:S02]  /*2b0f0*/  SHFL.IDX P6, R14, R13, R12, R11 ;  /* 0x0000000c0d0e7389 */ /* 0x00006400000c000b */
[----:B01----:R-:W-:Y:S01]  /*2b100*/  ENDCOLLECTIVE ;  /* 0x000000000000791b */ /* 0x003fe20003800000 */
.L_x_12316:
        /* <DEDUP_REMOVED lines=15> */
.L_x_12317:
[----:B------:R-:W-:Y:S02]  /*2b200*/  @P0 IMAD R7, R5, 0x2, R22 ;  /* 0x0000000205070824 */ /* 0x000fe400078e0216 */
[----:B------:R-:W-:Y:S02]  /*2b210*/  IMAD.MOV.U32 R13, RZ, RZ, R4 ;  /* 0x000000ffff0d7224 */ /* 0x000fe400078e0004 */
[----:B------:R-:W-:Y:S02]  /*2b220*/  IMAD.MOV.U32 R12, RZ, RZ, 0x2 ;  /* 0x00000002ff0c7424 */ /* 0x000fe400078e00ff */
[----:B------:R-:W-:-:S07]  /*2b230*/  IMAD.MOV.U32 R3, RZ, RZ, R14 ;  /* 0x000000ffff037224 */ /* 0x000fce00078e000e */
[----:B------:R-:W-:Y:S05]  /*2b240*/  WARPSYNC.COLLECTIVE R15, `(.L_x_12318) ;  /* 0x000000000f087348 */ /* 0x000fea0003c00000 */
[----:B------:R0:W1:Y:S02]  /*2b250*/  SHFL.IDX P6, R14, R13, R12, R11 ;  /* 0x0000000c0d0e7389 */ /* 0x00006400000c000b */
[----:B01----:R-:W-:Y:S01]  /*2b260*/  ENDCOLLECTIVE ;  /* 0x000000000000791b */ /* 0x003fe20003800000 */
.L_x_12318:
        /* <DEDUP_REMOVED lines=15> */
.L_x_12319:
[----:B------:R-:W-:Y:S02]  /*2b360*/  @P0 IMAD R7, R5, 0x2, R22 ;  /* 0x0000000205070824 */ /* 0x000fe400078e0216 */
[----:B------:R-:W-:Y:S01]  /*2b370*/  IMAD.MOV.U32 R13, RZ, RZ, R4 ;  /* 0x000000ffff0d7224 */ /* 0x000fe200078e0004 */
[----:B------:R-:W-:Y:S01]  /*2b380*/  MOV R12, 0x3 ;  /* 0x00000003000c7802 */ /* 0x000fe20000000f00 */
[----:B------:R-:W-:-:S07]  /*2b390*/  IMAD.MOV.U32 R3, RZ, RZ, R14 ;  /* 0x000000ffff037224 */ /* 0x000fce00078e000e */
[----:B------:R-:W-:Y:S05]  /*2b3a0*/  WARPSYNC.COLLECTIVE R15, `(.L_x_12320) ;  /* 0x000000000f087348 */ /* 0x000fea0003c00000 */
[----:B------:R0:W1:Y:S02]  /*2b3b0*/  SHFL.IDX P6, R14, R13, R12, R11 ;  /* 0x0000000c0d0e7389 */ /* 0x00006400000c000b */
[----:B01----:R-:W-:Y:S01]  /*2b3c0*/  ENDCOLLECTIVE ;  /* 0x000000000000791b */ /* 0x003fe20003800000 */
.L_x_12320:
        /* <DEDUP_REMOVED lines=15> */
.L_x_12321:
[----:B------:R-:W-:Y:S02]  /*2b4c0*/  @P0 IMAD R7, R5, 0x2, R22 ;  /* 0x0000000205070824 */ /* 0x000fe400078e0216 */
[----:B------:R-:W-:Y:S02]  /*2b4d0*/  IMAD.MOV.U32 R13, RZ, RZ, R4 ;  /* 0x000000ffff0d7224 */ /* 0x000fe400078e0004 */
[----:B------:R-:W-:Y:S02]  /*2b4e0*/  IMAD.MOV.U32 R12, RZ, RZ, 0x4 ;  /* 0x00000004ff0c7424 */ /* 0x000fe400078e00ff */
[----:B------:R-:W-:-:S07]  /*2b4f0*/  IMAD.MOV.U32 R3, RZ, RZ, R14 ;  /* 0x000000ffff037224 */ /* 0x000fce00078e000e */
[----:B------:R-:W-:Y:S05]  /*2b500*/  WARPSYNC.COLLECTIVE R15, `(.L_x_12322) ;  /* 0x000000000f087348 */ /* 0x000fea0003c00000 */
[----:B------:R0:W1:Y:S02]  /*2b510*/  SHFL.IDX P6, R14, R13, R12, R11 ;  /* 0x0000000c0d0e7389 */ /* 0x00006400000c000b */
[----:B01----:R-:W-:Y:S01]  /*2b520*/  ENDCOLLECTIVE ;  /* 0x000000000000791b */ /* 0x003fe20003800000 */
.L_x_12322:
        /* <DEDUP_REMOVED lines=15> */
.L_x_12323:
[----:B------:R-:W-:Y:S01]  /*2b620*/  @P0 IMAD R7, R5, 0x2, R22 ;  /* 0x0000000205070824 */ /* 0x000fe200078e0216 */
[----:B------:R-:W-:Y:S01]  /*2b630*/  MOV R13, R4 ;  /* 0x00000004000d7202 */ /* 0x000fe20000000f00 */
[----:B------:R-:W-:Y:S02]  /*2b640*/  IMAD.MOV.U32 R12, RZ, RZ, 0x5 ;  /* 0x00000005ff0c7424 */ /* 0x000fe400078e00ff */
[----:B------:R-:W-:-:S07]  /*2b650*/  IMAD.MOV.U32 R3, RZ, RZ, R14 ;  /* 0x000000ffff037224 */ /* 0x000fce00078e000e */
[----:B------:R-:W-:Y:S05]  /*2b660*/  WARPSYNC.COLLECTIVE R15, `(.L_x_12324) ;  /* 0x000000000f087348 */ /* 0x000fea0003c00000 */
[----:B------:R0:W1:Y:S02]  /*2b670*/  SHFL.IDX P6, R14, R13, R12, R11 ;  /* 0x0000000c0d0e7389 */ /* 0x00006400000c000b */
[----:B01----:R-:W-:Y:S01]  /*2b680*/  ENDCOLLECTIVE ;  /* 0x000000000000791b */ /* 0x003fe20003800000 */
.L_x_12324:
        /* <DEDUP_REMOVED lines=10> */
.L_x_12325:
[----:B------:R-:W-:Y:S01]  /*2b730*/  @!PT LDS RZ, [RZ] ;  /* 0x00000000fffff984 */ /* 0x000fe20000000800 */
[----:B------:R-:W-:Y:S01]  /*2b740*/  @!PT LDS RZ, [RZ] ;  /* 0x00000000fffff984 */ /* 0x000fe20000000800 */
[----:B------:R-:W-:Y:S01]  /*2b750*/  @!PT LDS RZ, [RZ] ;  /* 0x00000000fffff984 */ /* 0x000fe20000000800 */
[----:B------:R0:W-:Y:S01]  /*2b760*/  @P0 LDGSTS.E.BYPASS.LTC128B.128 [R7+0x1e400], desc[UR42][R2.64], !P2 ;  /* 0x1e40000002070fae */ /* 0x0001e2000d101d6a */
[----:B------:R-:W-:Y:S01]  /*2b770*/  IMAD.MOV.U32 R0, RZ, RZ, R14 ;  /* 0x000000ffff007224 */ /* 0x000fe200078e000e */
[----:B------:R-:W-:Y:S06]  /*2b780*/  BRA `(.L_x_12326) ;  /* 0xffffffa400587947 */ /* 0x000fec000383ffff */
.L_x_12177:
        /* <DEDUP_REMOVED lines=9> */
.L_x_12327:
[C---:B------:R-:W-:Y:S01]  /*2b820*/  VIADD R6, R34.reuse, 0x10 ;  /* 0x0000001022067836 */ /* 0x040fe20000000000 */
[----:B------:R-:W-:Y:S01]  /*2b830*/  ISETP.GE.AND P0, PT, R34, R5, PT ;  /* 0x000000052200720c */ /* 0x000fe20003f06270 */
[----:B------:R-:W-:Y:S02]  /*2b840*/  IMAD.MOV.U32 R13, RZ, RZ, R0 ;  /* 0x000000ffff0d7224 */ /* 0x000fe400078e0000 */
[----:B------:R-:W-:-:S10]  /*2b850*/  IMAD.MOV.U32 R2, RZ, RZ, R14 ;  /* 0x000000ffff027224 */ /* 0x000fd400078e000e */
[----:B------:R-:W-:Y:S05]  /*2b860*/  WARPSYNC.COLLECTIVE R15, `(.L_x_12328) ;  /* 0x000000000f087348 */ /* 0x000fea0003c00000 */
[----:B------:R0:W1:Y:S02]  /*2b870*/  SHFL.IDX P6, R14, R13, R12, R11 ;  /* 0x0000000c0d0e7389 */ /* 0x00006400000c000b */
[----:B01----:R-:W-:Y:S01]  /*2b880*/  ENDCOLLECTIVE ;  /* 0x000000000000791b */ /* 0x003fe20003800000 */
.L_x_12328:
[----:B------:R-:W-:Y:S02]  /*2b890*/  IMAD.MOV.U32 R13, RZ, RZ, R4 ;  /* 0x000000ffff0d7224 */ /* 0x000fe400078e0004 */
[----:B------:R-:W-:Y:S02]  /*2b8a0*/  IMAD.MOV.U32 R12, RZ, RZ, 0x1 ;  /* 0x00000001ff0c7424 */ /* 0x000fe400078e00ff */
[----:B------:R-:W-:-:S07]  /*2b8b0*/  IMAD.MOV.U32 R3, RZ, RZ, R14 ;  /* 0x000000ffff037224 */ /* 0x000fce00078e000e */
[----:B------:R-:W-:Y:S05]  /*2b8c0*/  WARPSYNC.COLLECTIVE R15, `(.L_x_12329) ;  /* 0x000000000f087348 */ /* 0x000fea0003c00000 */
[----:B------:R0:W1:Y:S02]  /*2b8d0*/  SHFL.IDX P6, R14, R13, R12, R11 ;  /* 0x0000000c0d0e7389 */ /* 0x00006400000c000b */
[----:B01----:R-:W-:Y:S01]  /*2b8e0*/  ENDCOLLECTIVE ;  /* 0x000000000000791b */ /* 0x003fe20003800000 */
.L_x_12329:
        /* <DEDUP_REMOVED lines=15> */
.L_x_12330:
[----:B------:R-:W-:Y:S02]  /*2b9e0*/  IMAD.MOV.U32 R13, RZ, RZ, R4 ;  /* 0x000000ffff0d7224 */ /* 0x000fe400078e0004 */
[----:B------:R-:W-:Y:S02]  /*2b9f0*/  IMAD.MOV.U32 R12, RZ, RZ, 0x2 ;  /* 0x00000002ff0c7424 */ /* 0x000fe400078e00ff */
[----:B------:R-:W-:-:S07]  /*2ba00*/  IMAD.MOV.U32 R3, RZ, RZ, R14 ;  /* 0x000000ffff037224 */ /* 0x000fce00078e000e */
[----:B------:R-:W-:Y:S05]  /*2ba10*/  WARPSYNC.COLLECTIVE R15, `(.L_x_12331) ;  /* 0x000000000f087348 */ /* 0x000fea0003c00000 */
[----:B------:R0:W1:Y:S02]  /*2ba20*/  SHFL.IDX P6, R14, R13, R12, R11 ;  /* 0x0000000c0d0e7389 */ /* 0x00006400000c000b */
[----:B01----:R-:W-:Y:S01]  /*2ba30*/  ENDCOLLECTIVE ;  /* 0x000000000000791b */ /* 0x003fe20003800000 */
.L_x_12331:
        /* <DEDUP_REMOVED lines=16> */
.L_x_12332:
[----:B------:R-:W-:Y:S02]  /*2bb40*/  IMAD.MOV.U32 R13, RZ, RZ, R4 ;  /* 0x000000ffff0d7224 */ /* 0x000fe400078e0004 */
[----:B------:R-:W-:Y:S01]  /*2bb50*/  IMAD.MOV.U32 R12, RZ, RZ, 0x3 ;  /* 0x00000003ff0c7424 */ /* 0x000fe200078e00ff */
[----:B------:R-:W-:-:S07]  /*2bb60*/  MOV R3, R14 ;  /* 0x0000000e00037202 */ /* 0x000fce0000000f00 */
[----:B------:R-:W-:Y:S05]  /*2bb70*/  WARPSYNC.COLLECTIVE R15, `(.L_x_12333) ;  /* 0x000000000f087348 */ /* 0x000fea0003c00000 */
[----:B------:R0:W1:Y:S02]  /*2bb80*/  SHFL.IDX P6, R14, R13, R12, R11 ;  /* 0x0000000c0d0e7389 */ /* 0x00006400000c000b */
[----:B01----:R-:W-:Y:S01]  /*2bb90*/  ENDCOLLECTIVE ;  /* 0x000000000000791b */ /* 0x003fe20003800000 */
.L_x_12333:
        /* <DEDUP_REMOVED lines=16> */
.L_x_12334:
[----:B------:R-:W-:Y:S02]  /*2bca0*/  IMAD.MOV.U32 R13, RZ, RZ, R4 ;  /* 0x000000ffff0d7224 */ /* 0x000fe400078e0004 */
[----:B------:R-:W-:Y:S02]  /*2bcb0*/  IMAD.MOV.U32 R12, RZ, RZ, 0x4 ;  /* 0x00000004ff0c7424 */ /* 0x000fe400078e00ff */
[----:B------:R-:W-:-:S07]  /*2bcc0*/  IMAD.MOV.U32 R3, RZ, RZ, R14 ;  /* 0x000000ffff037224 */ /* 0x000fce00078e000e */
[----:B------:R-:W-:Y:S05]  /*2bcd0*/  WARPSYNC.COLLECTIVE R15, `(.L_x_12335) ;  /* 0x000000000f087348 */ /* 0x000fea0003c00000 */
[----:B------:R0:W1:Y:S02]  /*2bce0*/  SHFL.IDX P6, R14, R13, R12, R11 ;  /* 0x0000000c0d0e7389 */ /* 0x00006400000c000b */
[----:B01----:R-:W-:Y:S01]  /*2bcf0*/  ENDCOLLECTIVE ;  /* 0x000000000000791b */ /* 0x003fe20003800000 */
.L_x_12335:
        /* <DEDUP_REMOVED lines=16> */
.L_x_12336:
[----:B------:R-:W-:Y:S02]  /*2be00*/  IMAD.MOV.U32 R13, RZ, RZ, R4 ;  /* 0x000000ffff0d7224 */ /* 0x000fe400078e0004 */
[----:B------:R-:W-:Y:S02]  /*2be10*/  IMAD.MOV.U32 R12, RZ, RZ, 0x5 ;  /* 0x00000005ff0c7424 */ /* 0x000fe400078e00ff */
[----:B------:R-:W-:-:S07]  /*2be20*/  IMAD.MOV.U32 R3, RZ, RZ, R14 ;  /* 0x000000ffff037224 */ /* 0x000fce00078e000e */
[----:B------:R-:W-:Y:S05]  /*2be30*/  WARPSYNC.COLLECTIVE R15, `(.L_x_12337) ;  /* 0x000000000f087348 */ /* 0x000fea0003c00000 */
[----:B------:R0:W1:Y:S02]  /*2be40*/  SHFL.IDX P6, R14, R13, R12, R11 ;  /* 0x0000000c0d0e7389 */ /* 0x00006400000c000b */
[----:B01----:R-:W-:Y:S01]  /*2be50*/  ENDCOLLECTIVE ;  /* 0x000000000000791b */ /* 0x003fe20003800000 */
.L_x_12337:
        /* <DEDUP_REMOVED lines=16> */
.L_x_12338:
[----:B------:R-:W-:Y:S02]  /*2bf60*/  IMAD.MOV.U32 R13, RZ, RZ, R4 ;  /* 0x000000ffff0d7224 */ /* 0x000fe400078e0004 */
[----:B------:R-:W-:Y:S02]  /*2bf70*/  IMAD.MOV.U32 R12, RZ, RZ, 0x6 ;  /* 0x00000006ff0c7424 */ /* 0x000fe400078e00ff */
[----:B------:R-:W-:-:S07]  /*2bf80*/  IMAD.MOV.U32 R3, RZ, RZ, R14 ;  /* 0x000000ffff037224 */ /* 0x000fce00078e000e */
[----:B------:R-:W-:Y:S05]  /*2bf90*/  WARPSYNC.COLLECTIVE R15, `(.L_x_12339) ;  /* 0x000000000f087348 */ /* 0x000fea0003c00000 */
[----:B------:R0:W1:Y:S02]  /*2bfa0*/  SHFL.IDX P6, R14, R13, R12, R11 ;  /* 0x0000000c0d0e7389 */ /* 0x00006400000c000b */
[----:B01----:R-:W-:Y:S01]  /*2bfb0*/  ENDCOLLECTIVE ;  /* 0x000000000000791b */ /* 0x003fe20003800000 */
.L_x_12339:
        /* <DEDUP_REMOVED lines=11> */
[----:B------:R-:W-:Y:S02]  /*2c070*/  ISETP.GE.AND P0, PT, R2, R5, PT ;  /* 0x000000050200720c */ /* 0x000fe40003f06270 */
[----:B------:R-:W-:-:S11]  /*2c080*/  MOV R2, R14 ;  /* 0x0000000e00027202 */ /* 0x000fd60000000f00 */
[----:B------:R-:W-:Y:S05]  /*2c090*/  WARPSYNC.COLLECTIVE R15, `(.L_x_12340) ;  /* 0x000000000f087348 */ /* 0x000fea0003c00000 */
[----:B------:R0:W1:Y:S02]  /*2c0a0*/  SHFL.IDX P6, R14, R13, R12, R11 ;  /* 0x0000000c0d0e7389 */ /* 0x00006400000c000b */
[----:B01----:R-:W-:Y:S01]  /*2c0b0*/  ENDCOLLECTIVE ;  /* 0x000000000000791b */ /* 0x003fe20003800000 */
.L_x_12340:
[----:B------:R-:W-:Y:S02]  /*2c0c0*/  IMAD.MOV.U32 R13, RZ, RZ, R4 ;  /* 0x000000ffff0d7224 */ /* 0x000fe400078e0004 */
[----:B------:R-:W-:Y:S02]  /*2c0d0*/  IMAD.MOV.U32 R12, RZ, RZ, 0x7 ;  /* 0x00000007ff0c7424 */ /* 0x000fe400078e00ff */
[----:B------:R-:W-:-:S07]  /*2c0e0*/  IMAD.MOV.U32 R3, RZ, RZ, R14 ;  /* 0x000000ffff037224 */ /* 0x000fce00078e000e */
[----:B------:R-:W-:Y:S05]  /*2c0f0*/  WARPSYNC.COLLECTIVE R15, `(.L_x_12341) ;  /* 0x000000000f087348 */ /* 0x000fea0003c00000 */
[----:B------:R0:W1:Y:S02]  /*2c100*/  SHFL.IDX P6, R14, R13, R12, R11 ;  /* 0x0000000c0d0e7389 */ /* 0x00006400000c000b */
[----:B01----:R-:W-:Y:S01]  /*2c110*/  ENDCOLLECTIVE ;  /* 0x000000000000791b */ /* 0x003fe20003800000 */
.L_x_12341:
        /* <DEDUP_REMOVED lines=10> */
.L_x_12342:
[----:B------:R-:W-:Y:S01]  /*2c1c0*/  @!PT LDS RZ, [RZ] ;  /* 0x00000000fffff984 */ /* 0x000fe20000000800 */
[----:B------:R-:W-:Y:S01]  /*2c1d0*/  @!PT LDS RZ, [RZ] ;  /* 0x00000000fffff984 */ /* 0x000fe20000000800 */
[----:B------:R-:W-:Y:S01]  /*2c1e0*/  @!PT LDS RZ, [RZ] ;  /* 0x00000000fffff984 */ /* 0x000fe20000000800 */
[----:B------:R0:W-:Y:S01]  /*2c1f0*/  @!P0 LDGSTS.E.BYPASS.LTC128B.128 [R8+0x1b400], desc[UR42][R2.64], !P1 ;  /* 0x1b40000002088fae */ /* 0x0001e2000c901d6a */
[----:B------:R-:W-:Y:S01]  /*2c200*/  IMAD.MOV.U32 R0, RZ, RZ, R14 ;  /* 0x000000ffff007224 */ /* 0x000fe200078e000e */
[----:B------:R-:W-:Y:S06]  /*2c210*/  BRA `(.L_x_12343) ;  /* 0xffffffa400dc7947 */ /* 0x000fec000383ffff */
.L_x_12180:
[----:B0-----:R0:W1:Y:S02]  /*2c220*/  SYNCS.PHASECHK.TRANS64.TRYWAIT P0, [R22+URZ+0x22820], R3 ;  /* 0x02282003160075a7 */ /* 0x001064000800017f */
[----:B-1----:R-:W-:Y:S05]  /*2c230*/  @!P0 NANOSLEEP.SYNCS 0x989680 ;  /* 0x009896800000895d */ /* 0x002fea0003900000 */
[----:B------:R-:W1:Y:S02]  /*2c240*/  @!P0 SYNCS.PHASECHK.TRANS64 P0, [R22+URZ+0x22820], R3 ;  /* 0x02282003160085a7 */ /* 0x000e64000800007f */
[----:B-1----:R-:W-:Y:S05]  /*2c250*/  @!P0 BRA `(.L_x_12180) ;  /* 0xfffffffc00f08947 */ /* 0x002fea000383ffff */
[----:B------:R-:W-:Y:S05]  /*2c260*/  BRA `(.L_x_12344) ;  /* 0xffffffa800387947 */ /* 0x000fea000383ffff */
.L_x_12183:
[----:B-1----:R1:W2:Y:S02]  /*2c270*/  SYNCS.PHASECHK.TRANS64.TRYWAIT P0, [R17+URZ+0x22860], R0 ;  /* 0x02286000110075a7 */ /* 0x0022a4000800017f */
[----:B--2---:R-:W-:Y:S05]  /*2c280*/  @!P0 NANOSLEEP.SYNCS 0x989680 ;  /* 0x009896800000895d */ /* 0x004fea0003900000 */
[----:B------:R-:W2:Y:S02]  /*2c290*/  @!P0 SYNCS.PHASECHK.TRANS64 P0, [R17+URZ+0x22860], R0 ;  /* 0x02286000110085a7 */ /* 0x000ea4000800007f */
[----:B--2---:R-:W-:Y:S05]  /*2c2a0*/  @!P0 BRA `(.L_x_12183) ;  /* 0xfffffffc00f08947 */ /* 0x004fea000383ffff */
[----:B------:R-:W-:Y:S05]  /*2c2b0*/  BRA `(.L_x_12345) ;  /* 0xffffffa800487947 */ /* 0x000fea000383ffff */
.L_x_12184:
        /* <DEDUP_REMOVED lines=8> */
.L_x_12347:
[----:B------:R-:W-:Y:S05]  /*2c340*/  BSYNC B0 ;  /* 0x0000000000007941 */ /* 0x000fea0003800000 */
.L_x_12346:
        /* <DEDUP_REMOVED lines=13> */
.L_x_12348:
        /* <DEDUP_REMOVED lines=11> */
.L_x_12349:
        /* <DEDUP_REMOVED lines=17> */
.L_x_12350:
[----:B------:R-:W-:Y:S02]  /*2c5e0*/  IMAD.MOV.U32 R13, RZ, RZ, R6 ;  /* 0x000000ffff0d7224 */ /* 0x000fe400078e0006 */
[----:B------:R-:W-:Y:S01]  /*2c5f0*/  IMAD.MOV.U32 R12, RZ, RZ, 0x2 ;  /* 0x00000002ff0c7424 */ /* 0x000fe200078e00ff */
[----:B------:R-:W-:-:S13]  /*2c600*/  IADD3 R2, P4, R14, R0, RZ ;  /* 0x000000000e027210 */ /* 0x000fda0007f9e0ff */
[----:B------:R-:W-:Y:S05]  /*2c610*/  WARPSYNC.COLLECTIVE R15, `(.L_x_12351) ;  /* 0x000000000f087348 */ /* 0x000fea0003c00000 */
[----:B------:R0:W1:Y:S02]  /*2c620*/  SHFL.IDX P6, R14, R13, R12, R11 ;  /* 0x0000000c0d0e7389 */ /* 0x00006400000c000b */
[----:B01----:R-:W-:Y:S01]  /*2c630*/  ENDCOLLECTIVE ;  /* 0x000000000000791b */ /* 0x003fe20003800000 */
.L_x_12351:
        /* <DEDUP_REMOVED lines=17> */
.L_x_12352:
[----:B------:R-:W-:Y:S02]  /*2c750*/  IMAD.MOV.U32 R13, RZ, RZ, R6 ;  /* 0x000000ffff0d7224 */ /* 0x000fe400078e0006 */
[----:B------:R-:W-:Y:S01]  /*2c760*/  IMAD.MOV.U32 R12, RZ, RZ, 0x3 ;  /* 0x00000003ff0c7424 */ /* 0x000fe200078e00ff */
[----:B------:R-:W-:-:S13]  /*2c770*/  IADD3 R2, P4, R14, R0, RZ ;  /* 0x000000000e027210 */ /* 0x000fda0007f9e0ff */
[----:B------:R-:W-:Y:S05]  /*2c780*/  WARPSYNC.COLLECTIVE R15, `(.L_x_12353) ;  /* 0x000000000f087348 */ /* 0x000fea0003c00000 */
[----:B------:R0:W1:Y:S02]  /*2c790*/  SHFL.IDX P6, R14, R13, R12, R11 ;  /* 0x0000000c0d0e7389 */ /* 0x00006400000c000b */
[----:B01----:R-:W-:Y:S01]  /*2c7a0*/  ENDCOLLECTIVE ;  /* 0x000000000000791b */ /* 0x003fe20003800000 */
.L_x_12353:
        /* <DEDUP_REMOVED lines=17> */
.L_x_12354:
[----:B------:R-:W-:Y:S02]  /*2c8c0*/  IMAD.MOV.U32 R13, RZ, RZ, R6 ;  /* 0x000000ffff0d7224 */ /* 0x000fe400078e0006 */
[----:B------:R-:W-:Y:S01]  /*2c8d0*/  IMAD.MOV.U32 R12, RZ, RZ, 0x4 ;  /* 0x00000004ff0c7424 */ /* 0x000fe200078e00ff */
[----:B------:R-:W-:-:S13]  /*2c8e0*/  IADD3 R2, P4, R14, R0, RZ ;  /* 0x000000000e027210 */ /* 0x000fda0007f9e0ff */
[----:B------:R-:W-:Y:S05]  /*2c8f0*/  WARPSYNC.COLLECTIVE R15, `(.L_x_12355) ;  /* 0x000000000f087348 */ /* 0x000fea0003c00000 */
[----:B------:R0:W1:Y:S02]  /*2c900*/  SHFL.IDX P6, R14, R13, R12, R11 ;  /* 0x0000000c0d0e7389 */ /* 0x00006400000c000b */
[----:B01----:R-:W-:Y:S01]  /*2c910*/  ENDCOLLECTIVE ;  /* 0x000000000000791b */ /* 0x003fe20003800000 */
.L_x_12355:
        /* <DEDUP_REMOVED lines=17> */
.L_x_12356:
[----:B------:R-:W-:Y:S02]  /*2ca30*/  IMAD.MOV.U32 R13, RZ, RZ, R6 ;  /* 0x000000ffff0d7224 */ /* 0x000fe400078e0006 */
[----:B------:R-:W-:Y:S01]  /*2ca40*/  IMAD.MOV.U32 R12, RZ, RZ, 0x5 ;  /* 0x00000005ff0c7424 */ /* 0x000fe200078e00ff */
[----:B------:R-:W-:-:S13]  /*2ca50*/  IADD3 R2, P4, R14, R0, RZ ;  /* 0x000000000e027210 */ /* 0x000fda0007f9e0ff */
[----:B------:R-:W-:Y:S05]  /*2ca60*/  WARPSYNC.COLLECTIVE R15, `(.L_x_12357) ;  /* 0x000000000f087348 */ /* 0x000fea0003c00000 */
[----:B------:R0:W1:Y:S02]  /*2ca70*/  SHFL.IDX P6, R14, R13, R12, R11 ;  /* 0x0000000c0d0e7389 */ /* 0x00006400000c000b */
[----:B01----:R-:W-:Y:S01]  /*2ca80*/  ENDCOLLECTIVE ;  /* 0x000000000000791b */ /* 0x003fe20003800000 */
.L_x_12357:
        /* <DEDUP_REMOVED lines=12> */
.L_x_12358:
        /* <DEDUP_REMOVED lines=9> */
.L_x_12191:
[----:B0-----:R0:W1:Y:S02]  /*2cbe0*/  SYNCS.PHASECHK.TRANS64.TRYWAIT P0, [R4+URZ+0x22840], R21 ;  /* 0x02284015040075a7 */ /* 0x001064000800017f */
[----:B-1----:R-:W-:Y:S05]  /*2cbf0*/  @!P0 NANOSLEEP.SYNCS 0x989680 ;  /* 0x009896800000895d */ /* 0x002fea0003900000 */
[----:B------:R-:W1:Y:S02]  /*2cc00*/  @!P0 SYNCS.PHASECHK.TRANS64 P0, [R4+URZ+0x22840], R21 ;  /* 0x02284015040085a7 */ /* 0x000e64000800007f */
[----:B-1----:R-:W-:Y:S05]  /*2cc10*/  @!P0 BRA `(.L_x_12191) ;  /* 0xfffffffc00f08947 */ /* 0x002fea000383ffff */
[----:B------:R-:W-:Y:S05]  /*2cc20*/  BRA `(.L_x_12360) ;  /* 0xffffffa800b07947 */ /* 0x000fea000383ffff */
.L_x_12192:
        /* <DEDUP_REMOVED lines=8> */
.L_x_12362:
[----:B------:R-:W-:Y:S05]  /*2ccb0*/  BSYNC B1 ;  /* 0x0000000000017941 */ /* 0x000fea0003800000 */
.L_x_12361:
        /* <DEDUP_REMOVED lines=9> */
.L_x_12363:
[----:B------:R-:W-:Y:S02]  /*2cd50*/  IMAD.MOV.U32 R13, RZ, RZ, R9 ;  /* 0x000000ffff0d7224 */ /* 0x000fe400078e0009 */
[----:B------:R-:W-:Y:S02]  /*2cd60*/  IMAD.MOV.U32 R12, RZ, RZ, 0x1 ;  /* 0x00000001ff0c7424 */ /* 0x000fe400078e00ff */
[----:B------:R-:W-:-:S07]  /*2cd70*/  IMAD.MOV.U32 R2, RZ, RZ, R14 ;  /* 0x000000ffff027224 */ /* 0x000fce00078e000e */
[----:B------:R-:W-:Y:S05]  /*2cd80*/  WARPSYNC.COLLECTIVE R15, `(.L_x_12364) ;  /* 0x000000000f087348 */ /* 0x000fea0003c00000 */
[----:B------:R0:W1:Y:S02]  /*2cd90*/  SHFL.IDX P6, R14, R13, R12, R11 ;  /* 0x0000000c0d0e7389 */ /* 0x00006400000c000b */
[----:B01----:R-:W-:Y:S01]  /*2cda0*/  ENDCOLLECTIVE ;  /* 0x000000000000791b */ /* 0x003fe20003800000 */
.L_x_12364:
        /* <DEDUP_REMOVED lines=11> */
.L_x_12365:
[----:B------:R-:W-:Y:S01]  /*2ce60*/  IMAD.MOV.U32 R13, RZ, RZ, R9 ;  /* 0x000000ffff0d7224 */ /* 0x000fe200078e0009 */
[----:B------:R-:W-:Y:S01]  /*2ce70*/  MOV R12, 0x2 ;  /* 0x00000002000c7802 */ /* 0x000fe20000000f00 */
[----:B------:R-:W-:-:S07]  /*2ce80*/  IMAD.MOV.U32 R2, RZ, RZ, R14 ;  /* 0x000000ffff027224 */ /* 0x000fce00078e000e */
[----:B------:R-:W-:Y:S05]  /*2ce90*/  WARPSYNC.COLLECTIVE R15, `(.L_x_12366) ;  /* 0x000000000f087348 */ /* 0x000fea0003c00000 */
[----:B------:R0:W1:Y:S02]  /*2cea0*/  SHFL.IDX P6, R14, R13, R12, R11 ;  /* 0x0000000c0d0e7389 */ /* 0x00006400000c000b */
[----:B01----:R-:W-:Y:S01]  /*2ceb0*/  ENDCOLLECTIVE ;  /* 0x000000000000791b */ /* 0x003fe20003800000 */
.L_x_12366:
        /* <DEDUP_REMOVED lines=11> */
.L_x_12367:
[----:B------:R-:W-:Y:S02]  /*2cf70*/  IMAD.MOV.U32 R13, RZ, RZ, R9 ;  /* 0x000000ffff0d7224 */ /* 0x000fe400078e0009 */
[----:B------:R-:W-:Y:S02]  /*2cf80*/  IMAD.MOV.U32 R12, RZ, RZ, 0x3 ;  /* 0x00000003ff0c7424 */ /* 0x000fe400078e00ff */
[----:B------:R-:W-:-:S07]  /*2cf90*/  IMAD.MOV.U32 R2, RZ, RZ, R14 ;  /* 0x000000ffff027224 */ /* 0x000fce00078e000e */
[----:B------:R-:W-:Y:S05]  /*2cfa0*/  WARPSYNC.COLLECTIVE R15, `(.L_x_12368) ;  /* 0x000000000f087348 */ /* 0x000fea0003c00000 */
[----:B------:R0:W1:Y:S02]  /*2cfb0*/  SHFL.IDX P6, R14, R13, R12, R11 ;  /* 0x0000000c0d0e7389 */ /* 0x00006400000c000b */
[----:B01----:R-:W-:Y:S01]  /*2cfc0*/  ENDCOLLECTIVE ;  /* 0x000000000000791b */ /* 0x003fe20003800000 */
.L_x_12368:
        /* <DEDUP_REMOVED lines=11> */
.L_x_12369:
[----:B------:R-:W-:Y:S02]  /*2d080*/  IMAD.MOV.U32 R13, RZ, RZ, R9 ;  /* 0x000000ffff0d7224 */ /* 0x000fe400078e0009 */
[----:B------:R-:W-:Y:S02]  /*2d090*/  IMAD.MOV.U32 R12, RZ, RZ, 0x4 ;  /* 0x00000004ff0c7424 */ /* 0x000fe400078e00ff */
[----:B------:R-:W-:-:S07]  /*2d0a0*/  IMAD.MOV.U32 R2, RZ, RZ, R14 ;  /* 0x000000ffff027224 */ /* 0x000fce00078e000e */
[----:B------:R-:W-:Y:S05]  /*2d0b0*/  WARPSYNC.COLLECTIVE R15, `(.L_x_12370) ;  /* 0x000000000f087348 */ /* 0x000fea0003c00000 */
[----:B------:R0:W1:Y:S02]  /*2d0c0*/  SHFL.IDX P6, R14, R13, R12, R11 ;  /* 0x0000000c0d0e7389 */ /* 0x00006400000c000b */
[----:B01----:R-:W-:Y:S01]  /*2d0d0*/  ENDCOLLECTIVE ;  /* 0x000000000000791b */ /* 0x003fe20003800000 */
.L_x_12370:
        /* <DEDUP_REMOVED lines=11> */
.L_x_12371:
[----:B------:R-:W-:Y:S02]  /*2d190*/  IMAD.MOV.U32 R13, RZ, RZ, R9 ;  /* 0x000000ffff0d7224 */ /* 0x000fe400078e0009 */
[----:B------:R-:W-:Y:S02]  /*2d1a0*/  IMAD.MOV.U32 R12, RZ, RZ, 0x5 ;  /* 0x00000005ff0c7424 */ /* 0x000fe400078e00ff */
[----:B------:R-:W-:-:S07]  /*2d1b0*/  IMAD.MOV.U32 R2, RZ, RZ, R14 ;  /* 0x000000ffff027224 */ /* 0x000fce00078e000e */
[----:B------:R-:W-:Y:S05]  /*2d1c0*/  WARPSYNC.COLLECTIVE R15, `(.L_x_12372) ;  /* 0x000000000f087348 */ /* 0x000fea0003c00000 */
[----:B------:R0:W1:Y:S02]  /*2d1d0*/  SHFL.IDX P6, R14, R13, R12, R11 ;  /* 0x0000000c0d0e7389 */ /* 0x00006400000c000b */
[----:B01----:R-:W-:Y:S01]  /*2d1e0*/  ENDCOLLECTIVE ;  /* 0x000000000000791b */ /* 0x003fe20003800000 */
.L_x_12372:
        /* <DEDUP_REMOVED lines=11> */
.L_x_12373:
[----:B------:R-:W-:Y:S01]  /*2d2a0*/  IMAD.MOV.U32 R2, RZ, RZ, R14 ;  /* 0x000000ffff027224 */ /* 0x000fe200078e000e */
[----:B------:R-:W-:Y:S06]  /*2d2b0*/  BRA `(.L_x_12374) ;  /* 0xffffffa400e47947 */ /* 0x000fec000383ffff */
.L_x_12197:
[----:B---3--:R3:W4:Y:S02]  /*2d2c0*/  SYNCS.PHASECHK.TRANS64.TRYWAIT P0, [R4+URZ+0x22860], R21 ;  /* 0x02286015040075a7 */ /* 0x008724000800017f */
[----:B----4-:R-:W-:Y:S05]  /*2d2d0*/  @!P0 NANOSLEEP.SYNCS 0x989680 ;  /* 0x009896800000895d */ /* 0x010fea0003900000 */
[----:B------:R-:W4:Y:S02]  /*2d2e0*/  @!P0 SYNCS.PHASECHK.TRANS64 P0, [R4+URZ+0x22860], R21 ;  /* 0x02286015040085a7 */ /* 0x000f24000800007f */
[----:B----4-:R-:W-:Y:S05]  /*2d2f0*/  @!P0 BRA `(.L_x_12197) ;  /* 0xfffffffc00f08947 */ /* 0x010fea000383ffff */
[----:B------:R-:W-:Y:S05]  /*2d300*/  BRA `(.L_x_12375) ;  /* 0xffffffa800347947 */ /* 0x000fea000383ffff */
.L_x_12198:
        /* <DEDUP_REMOVED lines=8> */
.L_x_12377:
[----:B------:R-:W-:Y:S05]  /*2d390*/  BSYNC B1 ;  /* 0x0000000000017941 */ /* 0x000fea0003800000 */
.L_x_12376:
[----:B------:R-:W-:Y:S01]  /*2d3a0*/  IMAD.MOV.U32 R13, RZ, RZ, R5 ;  /* 0x000000ffff0d7224 */ /* 0x000fe200078e0005 */
[----:B------:R-:W-:Y:S01]  /*2d3b0*/  MOV R3, R14 ;  /* 0x0000000e00037202 */ /* 0x000fe20000000f00 */
[----:B------:R-:W-:Y:S02]  /*2d3c0*/  IMAD.MOV.U32 R12, RZ, RZ, RZ ;  /* 0x000000ffff0c7224 */ /* 0x000fe400078e00ff */
[----:B------:R-:W-:Y:S02]  /*2d3d0*/  IMAD.MOV.U32 R11, RZ, RZ, 0x181f ;  /* 0x0000181fff0b7424 */ /* 0x000fe400078e00ff */
[----:B------:R-:W-:Y:S02]  /*2d3e0*/  IMAD.MOV.U32 R15, RZ, RZ, -0x1 ;  /* 0xffffffffff0f7424 */ /* 0x000fe400078e00ff */
[----:B------:R-:W-:-:S07]  /*2d3f0*/  IMAD R6, R6, 0x2, R22 ;  /* 0x0000000206067824 */ /* 0x000fce00078e0216 */
[----:B------:R-:W-:Y:S05]  /*2d400*/  WARPSYNC.COLLECTIVE R15, `(.L_x_12378) ;  /* 0x000000000f087348 */ /* 0x000fea0003c00000 */
[----:B------:R0:W1:Y:S02]  /*2d410*/  SHFL.IDX P6, R14, R13, R12, R11 ;  /* 0x0000000c0d0e7389 */ /* 0x00006400000c000b */
[----:B01----:R-:W-:Y:S01]  /*2d420*/  ENDCOLLECTIVE ;  /* 0x000000000000791b */ /* 0x003fe20003800000 */
.L_x_12378:
[----:B------:R-:W-:Y:S02]  /*2d430*/  IMAD.MOV.U32 R13, RZ, RZ, R7 ;  /* 0x000000ffff0d7224 */ /* 0x000fe400078e0007 */
[----:B------:R-:W-:Y:S01]  /*2d440*/  IMAD.MOV.U32 R12, RZ, RZ, 0x1 ;  /* 0x00000001ff0c7424 */ /* 0x000fe200078e00ff */
[----:B------:R-:W-:-:S13]  /*2d450*/  IADD3 R2, P0, R14, R0, RZ ;  /* 0x000000000e027210 */ /* 0x000fda0007f1e0ff */
[----:B------:R-:W-:Y:S05]  /*2d460*/  WARPSYNC.COLLECTIVE R15, `(.L_x_12379) ;  /* 0x000000000f087348 */ /* 0x000fea0003c00000 */
[----:B------:R0:W1:Y:S02]  /*2d470*/  SHFL.IDX P6, R14, R13, R12, R11 ;  /* 0x0000000c0d0e7389 */ /* 0x00006400000c000b */
[----:B01----:R-:W-:Y:S01]  /*2d480*/  ENDCOLLECTIVE ;  /* 0x000000000000791b */ /* 0x003fe20003800000 */
.L_x_12379:
        /* <DEDUP_REMOVED lines=13> */
.L_x_12380:
[----:B------:R-:W-:Y:S01]  /*2d560*/  IMAD.MOV.U32 R13, RZ, RZ, R7 ;  /* 0x000000ffff0d7224 */ /* 0x000fe200078e0007 */
[----:B------:R-:W-:Y:S02]  /*2d570*/  MOV R12, 0x2 ;  /* 0x00000002000c7802 */ /* 0x000fe40000000f00 */
[----:B------:R-:W-:-:S13]  /*2d580*/  IADD3 R2, P0, R14, R0, RZ ;  /* 0x000000000e027210 */ /* 0x000fda0007f1e0ff */
[----:B------:R-:W-:Y:S05]  /*2d590*/  WARPSYNC.COLLECTIVE R15, `(.L_x_12381) ;  /* 0x000000000f087348 */ /* 0x000fea0003c00000 */
[----:B------:R0:W1:Y:S02]  /*2d5a0*/  SHFL.IDX P6, R14, R13, R12, R11 ;  /* 0x0000000c0d0e7389 */ /* 0x00006400000c000b */
[----:B01----:R-:W-:Y:S01]  /*2d5b0*/  ENDCOLLECTIVE ;  /* 0x000000000000791b */ /* 0x003fe20003800000 */
.L_x_12381:
        /* <DEDUP_REMOVED lines=13> */
.L_x_12382:
[----:B------:R-:W-:Y:S02]  /*2d690*/  IMAD.MOV.U32 R13, RZ, RZ, R7 ;  /* 0x000000ffff0d7224 */ /* 0x000fe400078e0007 */
[----:B------:R-:W-:Y:S01]  /*2d6a0*/  IMAD.MOV.U32 R12, RZ, RZ, 0x3 ;  /* 0x00000003ff0c7424 */ /* 0x000fe200078e00ff */
[----:B------:R-:W-:-:S13]  /*2d6b0*/  IADD3 R2, P0, R14, R0, RZ ;  /* 0x000000000e027210 */ /* 0x000fda0007f1e0ff */
[----:B------:R-:W-:Y:S05]  /*2d6c0*/  WARPSYNC.COLLECTIVE R15, `(.L_x_12383) ;  /* 0x000000000f087348 */ /* 0x000fea0003c00000 */
[----:B------:R0:W1:Y:S02]  /*2d6d0*/  SHFL.IDX P6, R14, R13, R12, R11 ;  /* 0x0000000c0d0e7389 */ /* 0x00006400000c000b */
[----:B01----:R-:W-:Y:S01]  /*2d6e0*/  ENDCOLLECTIVE ;  /* 0x000000000000791b */ /* 0x003fe20003800000 */
.L_x_12383:
        /* <DEDUP_REMOVED lines=13> */
.L_x_12384:
[----:B------:R-:W-:Y:S02]  /*2d7c0*/  IMAD.MOV.U32 R13, RZ, RZ, R7 ;  /* 0x000000ffff0d7224 */ /* 0x000fe400078e0007 */
[----:B------:R-:W-:Y:S01]  /*2d7d0*/  IMAD.MOV.U32 R12, RZ, RZ, 0x4 ;  /* 0x00000004ff0c7424 */ /* 0x000fe200078e00ff */
[----:B------:R-:W-:-:S13]  /*2d7e0*/  IADD3 R2, P0, R14, R0, RZ ;  /* 0x000000000e027210 */ /* 0x000fda0007f1e0ff */
[----:B------:R-:W-:Y:S05]  /*2d7f0*/  WARPSYNC.COLLECTIVE R15, `(.L_x_12385) ;  /* 0x000000000f087348 */ /* 0x000fea0003c00000 */
[----:B------:R0:W1:Y:S02]  /*2d800*/  SHFL.IDX P6, R14, R13, R12, R11 ;  /* 0x0000000c0d0e7389 */ /* 0x00006400000c000b */
[----:B01----:R-:W-:Y:S01]  /*2d810*/  ENDCOLLECTIVE ;  /* 0x000000000000791b */ /* 0x003fe20003800000 */
.L_x_12385:
        /* <DEDUP_REMOVED lines=13> */
.L_x_12386:
[----:B------:R-:W-:Y:S02]  /*2d8f0*/  IMAD.MOV.U32 R13, RZ, RZ, R7 ;  /* 0x000000ffff0d7224 */ /* 0x000fe400078e0007 */
[----:B------:R-:W-:Y:S01]  /*2d900*/  IMAD.MOV.U32 R12, RZ, RZ, 0x5 ;  /* 0x00000005ff0c7424 */ /* 0x000fe200078e00ff */
[----:B------:R-:W-:-:S13]  /*2d910*/  IADD3 R2, P0, R14, R0, RZ ;  /* 0x000000000e027210 */ /* 0x000fda0007f1e0ff */
[----:B------:R-:W-:Y:S05]  /*2d920*/  WARPSYNC.COLLECTIVE R15, `(.L_x_12387) ;  /* 0x000000000f087348 */ /* 0x000fea0003c00000 */
[----:B------:R0:W1:Y:S02]  /*2d930*/  SHFL.IDX P6, R14, R13, R12, R11 ;  /* 0x0000000c0d0e7389 */ /* 0x00006400000c000b */
[----:B01----:R-:W-:Y:S01]  /*2d940*/  ENDCOLLECTIVE ;  /* 0x000000000000791b */ /* 0x003fe20003800000 */
.L_x_12387:
[----:B------:R-:W-:-:S05]  /*2d950*/  IADD3.X R3, RZ, R8, RZ, P0, !PT ;  /* 0x00000008ff037210 */ /* 0x000fca00007fe4ff */
        /* <DEDUP_REMOVED lines=12> */
.L_x_12388:
[----:B------:R-:W-:Y:S05]  /*2da20*/  BRA `(.L_x_12389) ;  /* 0xffffffa400847947 */ /* 0x000fea000383ffff */
.L_x_12206:
        /* <DEDUP_REMOVED lines=8> */
.L_x_12391:
[----:B------:R-:W-:Y:S05]  /*2dab0*/  BSYNC B0 ;  /* 0x0000000000007941 */ /* 0x000fea0003800000 */
.L_x_12390:
        /* <DEDUP_REMOVED lines=9> */
.L_x_12392:
        /* <DEDUP_REMOVED lines=18> */
.L_x_12393:
[----:B------:R-:W-:Y:S01]  /*2dc70*/  IMAD.MOV.U32 R12, RZ, RZ, 0x2 ;  /* 0x00000002ff0c7424 */ /* 0x000fe200078e00ff */
[----:B------:R-:W-:-:S05]  /*2dc80*/  SEL R6, R14, RZ, P1 ;  /* 0x000000ff0e067207 */ /* 0x000fca0000800000 */
[----:B------:R-:W-:-:S04]  /*2dc90*/  IMAD.IADD R6, R5, 0x1, R6 ;  /* 0x0000000105067824 */ /* 0x000fc800078e0206 */
[----:B------:R-:W-:-:S07]  /*2dca0*/  IMAD.MOV.U32 R13, RZ, RZ, R6 ;  /* 0x000000ffff0d7224 */ /* 0x000fce00078e0006 */
[----:B------:R-:W-:Y:S05]  /*2dcb0*/  WARPSYNC.COLLECTIVE R15, `(.L_x_12394) ;  /* 0x000000000f087348 */ /* 0x000fea0003c00000 */
[----:B------:R0:W1:Y:S02]  /*2dcc0*/  SHFL.UP P6, R14, R13, R12, R11 ;  /* 0x0400000c0d0e7389 */ /* 0x00006400000c000b */
[----:B01----:R-:W-:Y:S01]  /*2dcd0*/  ENDCOLLECTIVE ;  /* 0x000000000000791b */ /* 0x003fe20003800000 */
.L_x_12394:
[----:B------:R-:W-:Y:S01]  /*2dce0*/  IMAD.MOV.U32 R12, RZ, RZ, 0x4 ;  /* 0x00000004ff0c7424 */ /* 0x000fe200078e00ff */
[----:B------:R-:W-:-:S05]  /*2dcf0*/  SEL R7, R14, RZ, P2 ;  /* 0x000000ff0e077207 */ /* 0x000fca0001000000 */
[----:B------:R-:W-:-:S04]  /*2dd00*/  IMAD.IADD R7, R6, 0x1, R7 ;  /* 0x0000000106077824 */ /* 0x000fc800078e0207 */
[----:B------:R-:W-:-:S07]  /*2dd10*/  IMAD.MOV.U32 R13, RZ, RZ, R7 ;  /* 0x000000ffff0d7224 */ /* 0x000fce00078e0007 */
[----:B------:R-:W-:Y:S05]  /*2dd20*/  WARPSYNC.COLLECTIVE R15, `(.L_x_12395) ;  /* 0x000000000f087348 */ /* 0x000fea0003c00000 */
[----:B------:R0:W1:Y:S02]  /*2dd30*/  SHFL.UP P6, R14, R13, R12, R11 ;  /* 0x0400000c0d0e7389 */ /* 0x00006400000c000b */
[----:B01----:R-:W-:Y:S01]  /*2dd40*/  ENDCOLLECTIVE ;  /* 0x000000000000791b */ /* 0x003fe20003800000 */
.L_x_12395:
[----:B------:R-:W-:Y:S01]  /*2dd50*/  IMAD.MOV.U32 R12, RZ, RZ, 0x8 ;  /* 0x00000008ff0c7424 */ /* 0x000fe200078e00ff */
[----:B------:R-:W-:-:S04]  /*2dd60*/  SEL R2, R14, RZ, P3 ;  /* 0x000000ff0e027207 */ /* 0x000fc80001800000 */
[----:B------:R-:W-:-:S05]  /*2dd70*/  IADD3 R2, R7, R2, RZ ;  /* 0x0000000207027210 */ /* 0x000fca0007ffe0ff */
[----:B------:R-:W-:-:S07]  /*2dd80*/  IMAD.MOV.U32 R13, RZ, RZ, R2 ;  /* 0x000000ffff0d7224 */ /* 0x000fce00078e0002 */
[----:B------:R-:W-:Y:S05]  /*2dd90*/  WARPSYNC.COLLECTIVE R15, `(.L_x_12396) ;  /* 0x000000000f087348 */ /* 0x000fea0003c00000 */
[----:B------:R0:W1:Y:S02]  /*2dda0*/  SHFL.UP P6, R14, R13, R12, R11 ;  /* 0x0400000c0d0e7389 */ /* 0x00006400000c000b */
[----:B01----:R-:W-:Y:S01]  /*2ddb0*/  ENDCOLLECTIVE ;  /* 0x000000000000791b */ /* 0x003fe20003800000 */
.L_x_12396:
[----:B------:R-:W-:Y:S01]  /*2ddc0*/  IMAD.MOV.U32 R12, RZ, RZ, 0x10 ;  /* 0x00000010ff0c7424 */ /* 0x000fe200078e00ff */
[----:B------:R-:W-:-:S05]  /*2ddd0*/  SEL R3, R14, RZ, P4 ;  /* 0x000000ff0e037207 */ /* 0x000fca0002000000 */
[----:B------:R-:W-:-:S04]  /*2dde0*/  IMAD.IADD R3, R2, 0x1, R3 ;  /* 0x0000000102037824 */ /* 0x000fc800078e0203 */
[----:B------:R-:W-:-:S07]  /*2ddf0*/  IMAD.MOV.U32 R13, RZ, RZ, R3 ;  /* 0x000000ffff0d7224 */ /* 0x000fce00078e0003 */
[----:B------:R-:W-:Y:S05]  /*2de00*/  WARPSYNC.COLLECTIVE R15, `(.L_x_12397) ;  /* 0x000000000f087348 */ /* 0x000fea0003c00000 */
[----:B------:R0:W1:Y:S02]  /*2de10*/  SHFL.UP P6, R14, R13, R12, R11 ;  /* 0x0400000c0d0e7389 */ /* 0x00006400000c000b */
[----:B01----:R-:W-:Y:S01]  /*2de20*/  ENDCOLLECTIVE ;  /* 0x000000000000791b */ /* 0x003fe20003800000 */
.L_x_12397:
        /* <DEDUP_REMOVED lines=8> */
.L_x_12398:
[----:B------:R-:W-:Y:S05]  /*2deb0*/  BRA `(.L_x_12399) ;  /* 0xffffffa400e47947 */ /* 0x000fea000383ffff */
.L_x_12211:
[----:B------:R-:W-:Y:S01]  /*2dec0*/  BSSY B0, `(.L_x_12400) ;  /* 0x0000008000007945 */ /* 0x000fe20003800000 */
[----:B-----5:R-:W-:Y:S01]  /*2ded0*/  IMAD.MOV.U32 R13, RZ, RZ, R5 ;  /* 0x000000ffff0d7224 */ /* 0x020fe200078e0005 */
[----:B------:R-:W-:Y:S01]  /*2dee0*/  MOV R15, 0xffffffff ;  /* 0xffffffff000f7802 */ /* 0x000fe20000000f00 */
[----:B------:R-:W-:Y:S02]  /*2def0*/  IMAD.MOV.U32 R12, RZ, RZ, 0x1 ;  /* 0x00000001ff0c7424 */ /* 0x000fe400078e00ff */
[----:B------:R-:W-:-:S07]  /*2df00*/  IMAD.MOV.U32 R11, RZ, RZ, RZ ;  /* 0x000000ffff0b7224 */ /* 0x000fce00078e00ff */
[----:B0-----:R-:W-:Y:S05]  /*2df10*/  WARPSYNC.COLLECTIVE R15, `(.L_x_12401) ;  /* 0x000000000f087348 */ /* 0x001fea0003c00000 */
[----:B------:R1:W2:Y:S02]  /*2df20*/  SHFL.UP P6, R14, R13, R12, R11 ;  /* 0x0400000c0d0e7389 */ /* 0x0002a400000c000b */
[----:B012---:R-:W-:Y:S01]  /*2df30*/  ENDCOLLECTIVE ;  /* 0x000000000000791b */ /* 0x007fe20003800000 */
.L_x_12401:
[----:B------:R-:W-:Y:S05]  /*2df40*/  BSYNC B0 ;  /* 0x0000000000007941 */ /* 0x000fea0003800000 */
.L_x_12400:
        /* <DEDUP_REMOVED lines=8> */
.L_x_12402:
[----:B------:R-:W-:Y:S01]  /*2dfd0*/  IMAD.MOV.U32 R12, RZ, RZ, 0x4 ;  /* 0x00000004ff0c7424 */ /* 0x000fe200078e00ff */
[----:B------:R-:W-:-:S05]  /*2dfe0*/  SEL R2, R14, RZ, P2 ;  /* 0x000000ff0e027207 */ /* 0x000fca0001000000 */
[----:B------:R-:W-:-:S04]  /*2dff0*/  IMAD.IADD R2, R13, 0x1, R2 ;  /* 0x000000010d027824 */ /* 0x000fc800078e0202 */
[----:B------:R-:W-:-:S07]  /*2e000*/  IMAD.MOV.U32 R13, RZ, RZ, R2 ;  /* 0x000000ffff0d7224 */ /* 0x000fce00078e0002 */
[----:B------:R-:W-:Y:S05]  /*2e010*/  WARPSYNC.COLLECTIVE R15, `(.L_x_12403) ;  /* 0x000000000f087348 */ /* 0x000fea0003c00000 */
[----:B------:R0:W1:Y:S02]  /*2e020*/  SHFL.UP P6, R14, R13, R12, R11 ;  /* 0x0400000c0d0e7389 */ /* 0x00006400000c000b */
[----:B01----:R-:W-:Y:S01]  /*2e030*/  ENDCOLLECTIVE ;  /* 0x000000000000791b */ /* 0x003fe20003800000 */
.L_x_12403:
[----:B------:R-:W-:Y:S01]  /*2e040*/  IMAD.MOV.U32 R12, RZ, RZ, 0x8 ;  /* 0x00000008ff0c7424 */ /* 0x000fe200078e00ff */
[----:B------:R-:W-:-:S05]  /*2e050*/  SEL R3, R14, RZ, P3 ;  /* 0x000000ff0e037207 */ /* 0x000fca0001800000 */
[----:B------:R-:W-:-:S04]  /*2e060*/  IMAD.IADD R3, R2, 0x1, R3 ;  /* 0x0000000102037824 */ /* 0x000fc800078e0203 */
[----:B------:R-:W-:-:S07]  /*2e070*/  IMAD.MOV.U32 R13, RZ, RZ, R3 ;  /* 0x000000ffff0d7224 */ /* 0x000fce00078e0003 */
[----:B------:R-:W-:Y:S05]  /*2e080*/  WARPSYNC.COLLECTIVE R15, `(.L_x_12404) ;  /* 0x000000000f087348 */ /* 0x000fea0003c00000 */
[----:B------:R0:W1:Y:S02]  /*2e090*/  SHFL.UP P6, R14, R13, R12, R11 ;  /* 0x0400000c0d0e7389 */ /* 0x00006400000c000b */
[----:B01----:R-:W-:Y:S01]  /*2e0a0*/  ENDCOLLECTIVE ;  /* 0x000000000000791b */ /* 0x003fe20003800000 */
.L_x_12404:
[----:B------:R-:W-:Y:S02]  /*2e0b0*/  MOV R12, 0x10 ;  /* 0x00000010000c7802 */ /* 0x000fe40000000f00 */
[----:B------:R-:W-:-:S05]  /*2e0c0*/  SEL R4, R14, RZ, P4 ;  /* 0x000000ff0e047207 */ /* 0x000fca0002000000 */
[----:B------:R-:W-:-:S04]  /*2e0d0*/  IMAD.IADD R4, R3, 0x1, R4 ;  /* 0x0000000103047824 */ /* 0x000fc800078e0204 */
[----:B------:R-:W-:-:S07]  /*2e0e0*/  IMAD.MOV.U32 R13, RZ, RZ, R4 ;  /* 0x000000ffff0d7224 */ /* 0x000fce00078e0004 */
[----:B------:R-:W-:Y:S05]  /*2e0f0*/  WARPSYNC.COLLECTIVE R15, `(.L_x_12405) ;  /* 0x000000000f087348 */ /* 0x000fea0003c00000 */
[----:B------:R0:W1:Y:S02]  /*2e100*/  SHFL.UP P6, R14, R13, R12, R11 ;  /* 0x0400000c0d0e7389 */ /* 0x00006400000c000b */
[----:B01----:R-:W-:Y:S01]  /*2e110*/  ENDCOLLECTIVE ;  /* 0x000000000000791b */ /* 0x003fe20003800000 */
.L_x_12405:
        /* <DEDUP_REMOVED lines=8> */
.L_x_12406:
[----:B------:R-:W-:Y:S05]  /*2e1a0*/  BRA `(.L_x_12407) ;  /* 0xffffffa400c47947 */ /* 0x000fea000383ffff */
.L_x_12213:
[----:B------:R-:W-:Y:S01]  /*2e1b0*/  BSSY B0, `(.L_x_12408) ;  /* 0x0000006000007945 */ /* 0x000fe20003800000 */
[----:B------:R-:W-:Y:S01]  /*2e1c0*/  PLOP3.LUT P6, PT, P6, PT, PT, 0x8, 0x0 ;  /* 0x000000000000781c */ /* 0x000fe200037ce170 */
[----:B------:R-:W-:-:S12]  /*2e1d0*/  IMAD.MOV.U32 R15, RZ, RZ, -0x1 ;  /* 0xffffffffff0f7424 */ /* 0x000fd800078e00ff */
[----:B0-----:R-:W-:Y:S05]  /*2e1e0*/  WARPSYNC.COLLECTIVE R15, `(.L_x_12409) ;  /* 0x000000000f087348 */ /* 0x001fea0003c00000 */
[----:B------:R-:W-:Y:S01]  /*2e1f0*/  VOTE.ANY R14, PT, P6 ;  /* 0x00000000000e7806 */ /* 0x000fe200030e0100 */
[----:B0-----:R-:W-:Y:S06]  /*2e200*/  ENDCOLLECTIVE ;  /* 0x000000000000791b */ /* 0x001fec0003800000 */
.L_x_12409:
[----:B------:R-:W-:Y:S05]  /*2e210*/  BSYNC B0 ;  /* 0x0000000000007941 */ /* 0x000fea0003800000 */
.L_x_12408:
        /* <DEDUP_REMOVED lines=9> */
.L_x_12410:
[----:B------:R-:W-:Y:S01]  /*2e2b0*/  IMAD.MOV.U32 R5, RZ, RZ, R14 ;  /* 0x000000ffff057224 */ /* 0x000fe200078e000e */
[----:B------:R-:W-:Y:S06]  /*2e2c0*/  BRA `(.L_x_12411) ;  /* 0xffffffa400b47947 */ /* 0x000fec000383ffff */
.L_x_12215:
[----:B------:R-:W-:Y:S01]  /*2e2d0*/  BSSY B0, `(.L_x_12412) ;  /* 0x0000007000007945 */ /* 0x000fe20003800000 */
[----:B------:R-:W-:Y:S01]  /*2e2e0*/  IMAD.MOV.U32 R13, RZ, RZ, R2 ;  /* 0x000000ffff0d7224 */ /* 0x000fe200078e0002 */
[----:B------:R-:W-:Y:S01]  /*2e2f0*/  MOV R11, 0x1f ;  /* 0x0000001f000b7802 */ /* 0x000fe20000000f00 */
[----:B------:R-:W-:-:S07]  /*2e300*/  IMAD.MOV.U32 R15, RZ, RZ, -0x1 ;  /* 0xffffffffff0f7424 */ /* 0x000fce00078e00ff */
[----:B012---:R-:W-:Y:S05]  /*2e310*/  WARPSYNC.COLLECTIVE R15, `(.L_x_12413) ;  /* 0x000000000f087348 */ /* 0x007fea0003c00000 */
[----:B------:R3:W4:Y:S02]  /*2e320*/  SHFL.IDX P6, R14, R13, R12, R11 ;  /* 0x0000000c0d0e7389 */ /* 0x00072400000c000b */
[----:B01234-:R-:W-:Y:S01]  /*2e330*/  ENDCOLLECTIVE ;  /* 0x000000000000791b */ /* 0x01ffe20003800000 */
.L_x_12413:
[----:B------:R-:W-:Y:S05]  /*2e340*/  BSYNC B0 ;  /* 0x0000000000007941 */ /* 0x000fea0003800000 */
.L_x_12412:
[----:B------:R-:W-:Y:S05]  /*2e350*/  BRA `(.L_x_12214) ;  /* 0xffffffa400ac7947 */ /* 0x000fea000383ffff */
.L_x_12219:
[----:B0-----:R0:W2:Y:S02]  /*2e360*/  SYNCS.PHASECHK.TRANS64.TRYWAIT P0, [R5+URZ+0x22820], R0 ;  /* 0x02282000050075a7 */ /* 0x0010a4000800017f */
[----:B--2---:R-:W-:Y:S05]  /*2e370*/  @!P0 NANOSLEEP.SYNCS 0x989680 ;  /* 0x009896800000895d */ /* 0x004fea0003900000 */
[----:B------:R-:W2:Y:S02]  /*2e380*/  @!P0 SYNCS.PHASECHK.TRANS64 P0, [R5+URZ+0x22820], R0 ;  /* 0x02282000050085a7 */ /* 0x000ea4000800007f */
[----:B--2---:R-:W-:Y:S05]  /*2e390*/  @!P0 BRA `(.L_x_12219) ;  /* 0xfffffffc00f08947 */ /* 0x004fea000383ffff */
[----:B------:R-:W-:Y:S05]  /*2e3a0*/  BRA `(.L_x_12414) ;  /* 0xffffffac00247947 */ /* 0x000fea000383ffff */
.L_x_12220:
        /* <DEDUP_REMOVED lines=11> */
.L_x_12416:
[----:B------:R-:W-:Y:S05]  /*2e460*/  BSYNC B0 ;  /* 0x0000000000007941 */ /* 0x000fea0003800000 */
.L_x_12415:
[----:B------:R-:W-:Y:S05]  /*2e470*/  BRA `(.L_x_12417) ;  /* 0xffffffac000c7947 */ /* 0x000fea000383ffff */
.L_x_12221:
[----:B------:R-:W-:Y:S01]  /*2e480*/  BSSY B0, `(.L_x_12418) ;  /* 0x0000006000007945 */ /* 0x000fe20003800000 */
[----:B------:R-:W-:-:S07]  /*2e490*/  IMAD.MOV.U32 R15, RZ, RZ, -0x1 ;  /* 0xffffffffff0f7424 */ /* 0x000fce00078e00ff */
[----:B01-3--:R-:W-:Y:S05]  /*2e4a0*/  WARPSYNC.COLLECTIVE R15, `(.L_x_12419) ;  /* 0x000000000f0c7348 */ /* 0x00bfea0003c00000 */
[----:B------:R-:W-:Y:S02]  /*2e4b0*/  ELECT P6, UR62, PT ;  /* 0x00000000003e782f */ /* 0x000fe400038c0000 */
[----:B------:R-:W-:Y:S01]  /*2e4c0*/  MOV R14, UR62 ;  /* 0x0000003e000e7c02 */ /* 0x000fe20008000f00 */
[----:B01-3--:R-:W-:Y:S10]  /*2e4d0*/  ENDCOLLECTIVE ;  /* 0x000000000000791b */ /* 0x00bff40003800000 */
.L_x_12419:
[----:B------:R-:W-:Y:S05]  /*2e4e0*/  BSYNC B0 ;  /* 0x0000000000007941 */ /* 0x000fea0003800000 */
.L_x_12418:
[----:B------:R-:W-:Y:S05]  /*2e4f0*/  BRA `(.L_x_12420) ;  /* 0xffffffac00007947 */ /* 0x000fea000383ffff */
.L_x_12223:
[----:B0-----:R0:W2:Y:S02]  /*2e500*/  SYNCS.PHASECHK.TRANS64.TRYWAIT P1, [R3+URZ+0x22840], R2 ;  /* 0x02284002030075a7 */ /* 0x0010a4000802017f */
[----:B--2---:R-:W-:Y:S05]  /*2e510*/  @!P1 NANOSLEEP.SYNCS 0x989680 ;  /* 0x009896800000995d */ /* 0x004fea0003900000 */
[----:B------:R-:W2:Y:S02]  /*2e520*/  @!P1 SYNCS.PHASECHK.TRANS64 P1, [R3+URZ+0x22840], R2 ;  /* 0x02284002030095a7 */ /* 0x000ea4000802007f */
[----:B--2---:R-:W-:Y:S05]  /*2e530*/  @!P1 BRA `(.L_x_12223) ;  /* 0xfffffffc00f09947 */ /* 0x004fea000383ffff */
[----:B------:R-:W-:Y:S05]  /*2e540*/  BRA `(.L_x_12421) ;  /* 0xffffffac00207947 */ /* 0x000fea000383ffff */
.L_x_12225:
[----:B--2---:R2:W4:Y:S02]  /*2e550*/  SYNCS.PHASECHK.TRANS64.TRYWAIT P1, [R5+URZ+0x22840], R0 ;  /* 0x02284000050075a7 */ /* 0x004524000802017f */
[----:B----4-:R-:W-:Y:S05]  /*2e560*/  @!P1 NANOSLEEP.SYNCS 0x989680 ;  /* 0x009896800000995d */ /* 0x010fea0003900000 */
[----:B------:R-:W4:Y:S02]  /*2e570*/  @!P1 SYNCS.PHASECHK.TRANS64 P1, [R5+URZ+0x22840], R0 ;  /* 0x02284000050095a7 */ /* 0x000f24000802007f */
[----:B----4-:R-:W-:Y:S05]  /*2e580*/  @!P1 BRA `(.L_x_12225) ;  /* 0xfffffffc00f09947 */ /* 0x010fea000383ffff */
[----:B------:R-:W-:Y:S05]  /*2e590*/  BRA `(.L_x_12422) ;  /* 0xffffffac002c7947 */ /* 0x000fea000383ffff */
.L_x_12227:
[----:B----4-:R4:W0:Y:S02]  /*2e5a0*/  SYNCS.PHASECHK.TRANS64.TRYWAIT P1, [R3+URZ+0x22860], R2 ;  /* 0x02286002030075a7 */ /* 0x010824000802017f */
[----:B0-----:R-:W-:Y:S05]  /*2e5b0*/  @!P1 NANOSLEEP.SYNCS 0x989680 ;  /* 0x009896800000995d */ /* 0x001fea0003900000 */
[----:B------:R-:W0:Y:S02]  /*2e5c0*/  @!P1 SYNCS.PHASECHK.TRANS64 P1, [R3+URZ+0x22860], R2 ;  /* 0x02286002030095a7 */ /* 0x000e24000802007f */
[----:B0-----:R-:W-:Y:S05]  /*2e5d0*/  @!P1 BRA `(.L_x_12227) ;  /* 0xfffffffc00f09947 */ /* 0x001fea000383ffff */
[----:B------:R-:W-:Y:S05]  /*2e5e0*/  BRA `(.L_x_12423) ;  /* 0xffffffac00287947 */ /* 0x000fea000383ffff */
        .type           $_ZN7cutlass13device_kernelIN5flash11enable_sm90INS1_16FlashAttnFwdSm90INS1_25CollectiveMainloopFwdSm90ILi2EN4cute5tupleIJNS5_1CILi1EEES8_S8_EEENS6_IJNS7_ILi128EEENS7_ILi96EEENS7_ILi64EEEEEELi256ENS_6half_tEfNS_4arch4Sm90ELb0ELb1ELb0ELb1ELb1ELb1ELb0ELb1ELb0ELb1ELb0ELb0EEENS1_21CollectiveEpilogueFwdINS6_IJSA_NS7_ILi256EEESB_EEES9_SE_SG_Li256ELb1ELb1ELb0ELb0EEENS1_36VarlenDynamicPersistentTileSchedulerILi128ELi96ELi256ELi128ELb0ELb1ELb1ELb1ELb0ELb1EEEEEEEEEvNT_6ParamsE$_ZZN5flash25CollectiveMainloopFwdSm90ILi2EN4cute5tupleIJNS1_1CILi1EEES4_S4_EEENS2_IJNS3_ILi128EEENS3_ILi96EEENS3_ILi64EEEEEELi256EN7cutlass6half_tEfNSA_4arch4Sm90ELb0ELb1ELb0ELb1ELb1ELb1ELb0ELb1ELb0ELb1ELb0ELb0EE3mmaINS_16FlashAttnFwdSm90ISE_NS_21CollectiveEpilogueFwdINS2_IJS6_NS3_ILi256EEES7_EEES5_SB_SD_Li256ELb1ELb1ELb0ELb0EEENS_36VarlenDynamicPersistentTileSchedulerILi128ELi96ELi256ELi128ELb0ELb1ELb1ELb1ELb0ELb1EEEE13SharedStorageENS1_6TensorINS1_11ArrayEngineIfLm128EEENS1_6LayoutINS2_IJNS2_IJNS3_ILi2EEEST_NS3_ILi32EEEEEES4_S4_EEENS2_IJNS2_IJS4_ST_NS3_ILi4EEEEEENS3_ILi0EEESZ_EEEEEEENS_7SoftmaxILi2ELi0EEEEEbRKNSE_6ParamsENSA_13PipelineAsyncILi2EEES19_RNSA_13PipelineStateILj2EEERT0_RT1_iRiRKNS_16SeqlenInfoQKNewKILb1ELb1EEENS2_IJiiiiEEERT_ENKUliT_T0_T1_E_clIZSF_ISO_S12_S14_EbS17_S19_S19_S1C_S1E_S1G_iS1H_S1L_S1M_S1O_EUlRS1P_iE0_NS3_ILb1EEES1W_EEDaiS1P_S1Q_S1R_,@function
        .size           $_ZN7cutlass13device_kernelIN5flash11enable_sm90INS1_16FlashAttnFwdSm90INS1_25CollectiveMainloopFwdSm90ILi2EN4cute5tupleIJNS5_1CILi1EEES8_S8_EEENS6_IJNS7_ILi128EEENS7_ILi96EEENS7_ILi64EEEEEELi256ENS_6half_tEfNS_4arch4Sm90ELb0ELb1ELb0ELb1ELb1ELb1ELb0ELb1ELb0ELb1ELb0ELb0EEENS1_21CollectiveEpilogueFwdINS6_IJSA_NS7_ILi256EEESB_EEES9_SE_SG_Li256ELb1ELb1ELb0ELb0EEENS1_36VarlenDynamicPersistentTileSchedulerILi128ELi96ELi256ELi128ELb0ELb1ELb1ELb1ELb0ELb1EEEEEEEEEvNT_6ParamsE$_ZZN5flash25CollectiveMainloopFwdSm90ILi2EN4cute5tupleIJNS1_1CILi1EEES4_S4_EEENS2_IJNS3_ILi128EEENS3_ILi96EEENS3_ILi64EEEEEELi256EN7cutlass6half_tEfNSA_4arch4Sm90ELb0ELb1ELb0ELb1ELb1ELb1ELb0ELb1ELb0ELb1ELb0ELb0EE3mmaINS_16FlashAttnFwdSm90ISE_NS_21CollectiveEpilogueFwdINS2_IJS6_NS3_ILi256EEES7_EEES5_SB_SD_Li256ELb1ELb1ELb0ELb0EEENS_36VarlenDynamicPersistentTileSchedulerILi128ELi96ELi256ELi128ELb0ELb1ELb1ELb1ELb0ELb1EEEE13SharedStorageENS1_6TensorINS1_11ArrayEngineIfLm128EEENS1_6LayoutINS2_IJNS2_IJNS3_ILi2EEEST_NS3_ILi32EEEEEES4_S4_EEENS2_IJNS2_IJS4_ST_NS3_ILi4EEEEEENS3_ILi0EEESZ_EEEEEEENS_7SoftmaxILi2ELi0EEEEEbRKNSE_6ParamsENSA_13PipelineAsyncILi2EEES19_RNSA_13PipelineStateILj2EEERT0_RT1_iRiRKNS_16SeqlenInfoQKNewKILb1ELb1EEENS2_IJiiiiEEERT_ENKUliT_T0_T1_E_clIZSF_ISO_S12_S14_EbS17_S19_S19_S1C_S1E_S1G_iS1H_S1L_S1M_S1O_EUlRS1P_iE0_NS3_ILb1EEES1W_EEDaiS1P_S1Q_S1R_,(.L_x_15561 - $_ZN7cutlass13device_kernelIN5flash11enable_sm90INS1_16FlashAttnFwdSm90INS1_25CollectiveMainloopFwdSm90ILi2EN4cute5tupleIJNS5_1CILi1EEES8_S8_EEENS6_IJNS7_ILi128EEENS7_ILi96EEENS7_ILi64EEEEEELi256ENS_6half_tEfNS_4arch4Sm90ELb0ELb1ELb0ELb1ELb1ELb1ELb0ELb1ELb0ELb1ELb0ELb0EEENS1_21CollectiveEpilogueFwdINS6_IJSA_NS7_ILi256EEESB_EEES9_SE_SG_Li256ELb1ELb1ELb0ELb0EEENS1_36VarlenDynamicPersistentTileSchedulerILi128ELi96ELi256ELi128ELb0ELb1ELb1ELb1ELb0ELb1EEEEEEEEEvNT_6ParamsE$_ZZN5flash25CollectiveMainloopFwdSm90ILi2EN4cute5tupleIJNS1_1CILi1EEES4_S4_EEENS2_IJNS3_ILi128EEENS3_ILi96EEENS3_ILi64EEEEEELi256EN7cutlass6half_tEfNSA_4arch4Sm90ELb0ELb1ELb0ELb1ELb1ELb1ELb0ELb1ELb0ELb1ELb0ELb0EE3mmaINS_16FlashAttnFwdSm90ISE_NS_21CollectiveEpilogueFwdINS2_IJS6_NS3_ILi256EEES7_EEES5_SB_SD_Li256ELb1ELb1ELb0ELb0EEENS_36VarlenDynamicPersistentTileSchedulerILi128ELi96ELi256ELi128ELb0ELb1ELb1ELb1ELb0ELb1EEEE13SharedStorageENS1_6TensorINS1_11ArrayEngineIfLm128EEENS1_6LayoutINS2_IJNS2_IJNS3_ILi2EEEST_NS3_ILi32EEEEEES4_S4_EEENS2_IJNS2_IJS4_ST_NS3_ILi4EEEEEENS3_ILi0EEESZ_EEEEEEENS_7SoftmaxILi2ELi0EEEEEbRKNSE_6ParamsENSA_13PipelineAsyncILi2EEES19_RNSA_13PipelineStateILj2EEERT0_RT1_iRiRKNS_16SeqlenInfoQKNewKILb1ELb1EEENS2_IJiiiiEEERT_ENKUliT_T0_T1_E_clIZSF_ISO_S12_S14_EbS17_S19_S19_S1C_S1E_S1G_iS1H_S1L_S1M_S1O_EUlRS1P_iE0_NS3_ILb1EEES1W_EEDaiS1P_S1Q_S1R_)
$_ZN7cutlass13device_kernelIN5flash11enable_sm90INS1_16FlashAttnFwdSm90INS1_25CollectiveMainloopFwdSm90ILi2EN4cute5tupleIJNS5_1CILi1EEES8_S8_EEENS6_IJNS7_ILi128EEENS7_ILi96EEENS7_ILi64EEEEEELi256ENS_6half_tEfNS_4arch4Sm90ELb0ELb1ELb0ELb1ELb1ELb1ELb0ELb1ELb0ELb1ELb0ELb0EEENS1_21CollectiveEpilogueFwdINS6_IJSA_NS7_ILi256EEESB_EEES9_SE_SG_Li256ELb1ELb1ELb0ELb0EEENS1_36VarlenDynamicPersistentTileSchedulerILi128ELi96ELi256ELi128ELb0ELb1ELb1ELb1ELb0ELb1EEEEEEEEEvNT_6ParamsE$_ZZN5flash25CollectiveMainloopFwdSm90ILi2EN4cute5tupleIJNS1_1CILi1EEES4_S4_EEENS2_IJNS3_ILi128EEENS3_ILi96EEENS3_ILi64EEEEEELi256EN7cutlass6half_tEfNSA_4arch4Sm90ELb0ELb1ELb0ELb1ELb1ELb1ELb0ELb1ELb0ELb1ELb0ELb0EE3mmaINS_16FlashAttnFwdSm90ISE_NS_21CollectiveEpilogueFwdINS2_IJS6_NS3_ILi256EEES7_EEES5_SB_SD_Li256ELb1ELb1ELb0ELb0EEENS_36VarlenDynamicPersistentTileSchedulerILi128ELi96ELi256ELi128ELb0ELb1ELb1ELb1ELb0ELb1EEEE13SharedStorageENS1_6TensorINS1_11ArrayEngineIfLm128EEENS1_6LayoutINS2_IJNS2_IJNS3_ILi2EEEST_NS3_ILi32EEEEEES4_S4_EEENS2_IJNS2_IJS4_ST_NS3_ILi4EEEEEENS3_ILi0EEESZ_EEEEEEENS_7SoftmaxILi2ELi0EEEEEbRKNSE_6ParamsENSA_13PipelineAsyncILi2EEES19_RNSA_13PipelineStateILj2EEERT0_RT1_iRiRKNS_16SeqlenInfoQKNewKILb1ELb1EEENS2_IJiiiiEEERT_ENKUliT_T0_T1_E_clIZSF_ISO_S12_S14_EbS17_S19_S19_S1C_S1E_S1G_iS1H_S1L_S1M_S1O_EUlRS1P_iE0_NS3_ILb1EEES1W_EEDaiS1P_S1Q_S1R_:
[----:B------:R-:W-:Y:S01]  /*2e5f0*/  R2UR UR5, R0 ;  /* 0x00000000000572ca */ /* 0x000fe200000e0000 */
[----:B------:R-:W-:-:S12]  /*2e600*/  ULDC UR4, c[0x0][0x20] ;  /* 0x0000080000047ab9 */ /* 0x000fd80000000800 */
[----:B------:R-:W-:-:S09]  /*2e610*/  UIADD3 UR4, -UR4, UR5, URZ ;  /* 0x0000000504047290 */ /* 0x000fd2000fffe13f */
[----:B------:R-:W2:Y:S04]  /*2e620*/  LDL.64 R8, [UR4+0x18] ;  /* 0x00001804ff087983 */ /* 0x000ea80008100a00 */
[----:B------:R-:W3:Y:S01]  /*2e630*/  LDL.64 R6, [UR4] ;  /* 0x00000004ff067983 */ /* 0x000ee20008100a00 */
[----:B------:R-:W-:-:S03]  /*2e640*/  ULDC.64 UR6, c[0x0][0x208] ;  /* 0x0000820000067ab9 */ /* 0x000fc60000000a00 */
[----:B--2---:R-:W2:Y:S04]  /*2e650*/  LD.E R4, desc[UR6][R8.64] ;  /* 0x0000000608047980 */ /* 0x004ea8000c101900 */
[----:B---3--:R0:W5:Y:S04]  /*2e660*/  LD.E R0, desc[UR6][R6.64] ;  /* 0x0000000606007980 */ /* 0x008168000c101900 */
[----:B------:R0:W5:Y:S01]  /*2e670*/  LD.E R3, desc[UR6][R6.64+0x4] ;  /* 0x0000040606037980 */ /* 0x000162000c101900 */
[----:B------:R-:W-:Y:S01]  /*2e680*/  BSSY B0, `(.L_x_12424) ;  /* 0x0000007000007945 */ /* 0x000fe20003800000 */
[----:B------:R-:W-:Y:S01]  /*2e690*/  IMAD.MOV.U32 R5, RZ, RZ, R47 ;  /* 0x000000ffff057224 */ /* 0x000fe200078e002f */
[----:B--2---:R-:W-:-:S04]  /*2e6a0*/  LOP3.LUT R4, R4, 0x1, RZ, 0xfc, !PT ;  /* 0x0000000104047812 */ /* 0x004fc800078efcff */
[----:B------:R-:W-:Y:S01]  /*2e6b0*/  ISETP.NE.AND P0, PT, R4, 0x3, PT ;  /* 0x000000030400780c */ /* 0x000fe20003f05270 */
[----:B------:R-:W-:-:S12]  /*2e6c0*/  IMAD.MOV.U32 R4, RZ, RZ, R30 ;  /* 0x000000ffff047224 */ /* 0x000fd800078e001e */
[----:B0-----:R-:W-:Y:S05]  /*2e6d0*/  @!P0 BRA `(.L_x_12425) ;  /* 0x0000000000048947 */ /* 0x001fea0003800000 */
[----:B------:R-:W-:Y:S01]  /*2e6e0*/  BPT.TRAP 0x1 ;  /* 0x000000040000795c */ /* 0x000fe20000300000 */
.L_x_12425:
[----:B------:R-:W-:Y:S05]  /*2e6f0*/  BSYNC B0 ;  /* 0x0000000000007941 */ /* 0x000fea0003800000 */
.L_x_12424:
[----:B------:R-:W2:Y:S01]  /*2e700*/  LD.E.64 R12, desc[UR6][R8.64+0x18] ;  /* 0x00001806080c7980 */ /* 0x000ea2000c101b00 */
[----:B-----5:R-:W-:Y:S02]  /*2e710*/  SHF.L.U32 R15, R3, 0x1f, RZ ;  /* 0x0000001f030f7819 */ /* 0x020fe400000006ff */
[----:B--2---:R-:W-:-:S05]  /*2e720*/  MOV R13, R12 ;  /* 0x0000000c000d7202 */ /* 0x004fca0000000f00 */
[----:B------:R-:W-:-:S04]  /*2e730*/  IMAD R0, R0, 0x8, R13 ;  /* 0x0000000800007824 */ /* 0x000fc800078e020d */
[----:B------:R0:W1:Y:S01]  /*2e740*/  SYNCS.PHASECHK.TRANS64.TRYWAIT P0, [R0+URZ], R15 ;  /* 0x0000000f000075a7 */ /* 0x000062000800017f */
[----:B------:R-:W2:Y:S04]  /*2e750*/  LD.E R12, desc[UR6][R8.64] ;  /* 0x00000006080c7980 */ /* 0x000ea8000c101900 */
[----:B------:R0:W5:Y:S04]  /*2e760*/  LD.E R3, desc[UR6][R6.64] ;  /* 0x0000000606037980 */ /* 0x000168000c101900 */
[----:B------:R0:W5:Y:S01]  /*2e770*/  LD.E R11, desc[UR6][R6.64+0x4] ;  /* 0x00000406060b7980 */ /* 0x000162000c101900 */
[----:B------:R-:W-:Y:S01]  /*2e780*/  BSSY B0, `(.L_x_12426) ;  /* 0x0000005000007945 */ /* 0x000fe20003800000 */
[----:B--2---:R-:W-:-:S04]  /*2e790*/  LOP3.LUT R12, R12, 0x1, RZ, 0xfc, !PT ;  /* 0x000000010c0c7812 */ /* 0x004fc800078efcff */
[----:B------:R-:W-:-:S13]  /*2e7a0*/  ISETP.NE.AND P1, PT, R12, 0x3, PT ;  /* 0x000000030c00780c */ /* 0x000fda0003f25270 */
[----:B01----:R-:W-:Y:S05]  /*2e7b0*/  @!P1 BRA `(.L_x_12427) ;  /* 0x0000000000049947 */ /* 0x003fea0003800000 */
[----:B------:R-:W-:Y:S01]  /*2e7c0*/  BPT.TRAP 0x1 ;  /* 0x000000040000795c */ /* 0x000fe20000300000 */
.L_x_12427:
[----:B------:R-:W-:Y:S05]  /*2e7d0*/  BSYNC B0 ;  /* 0x0000000000007941 */ /* 0x000fea0003800000 */
.L_x_12426:
[----:B------:R-:W-:Y:S04]  /*2e7e0*/  BSSY B0, `(.L_x_12428) ;  /* 0x0000008000007945 */ /* 0x000fe80003800000 */
[----:B------:R-:W-:Y:S05]  /*2e7f0*/  @P0 BRA `(.L_x_12429) ;  /* 0x0000000000180947 */ /* 0x000fea0003800000 */
[----:B------:R-:W2:Y:S01]  /*2e800*/  LD.E.64 R8, desc[UR6][R8.64+0x18] ;  /* 0x0000180608087980 */ /* 0x000ea2000c101b00 */
[----:B-----5:R-:W-:Y:S02]  /*2e810*/  SHF.L.U32 R6, R11, 0x1f, RZ ;  /* 0x0000001f0b067819 */ /* 0x020fe400000006ff */
[----:B--2---:R-:W-:-:S05]  /*2e820*/  MOV R0, R8 ;  /* 0x0000000800007202 */ /* 0x004fca0000000f00 */
[----:B------:R-:W-:-:S04]  /*2e830*/  IMAD R3, R3, 0x8, R0 ;  /* 0x0000000803037824 */ /* 0x000fc800078e0200 */
[----:B------:R-:W0:Y:S02]  /*2e840*/  SYNCS.PHASECHK.TRANS64.TRYWAIT P0, [R3+URZ], R6 ;  /* 0x00000006030075a7 */ /* 0x000e24000800017f */
[----:B0-----:R-:W-:Y:S05]  /*2e850*/  @!P0 BRA `(.L_x_12430) ;  /* 0x000000a4009c8947 */ /* 0x001fea0003800000 */
.L_x_12429:
[----:B------:R-:W-:Y:S05]  /*2e860*/  BSYNC B0 ;  /* 0x0000000000007941 */ /* 0x000fea0003800000 */
.L_x_12428:
[----:B------:R-:W2:Y:S04]  /*2e870*/  LDL.64 R12, [UR4] ;  /* 0x00000004ff0c7983 */ /* 0x000ea80008100a00 */
[----:B------:R-:W3:Y:S04]  /*2e880*/  LDL.64 R8, [UR4+0x28] ;  /* 0x00002804ff087983 */ /* 0x000ee80008100a00 */
[----:B0-----:R-:W4:Y:S04]  /*2e890*/  LDL.64 R6, [UR4+0x20] ;  /* 0x00002004ff067983 */ /* 0x001f280008100a00 */
[----:B------:R-:W4:Y:S04]  /*2e8a0*/  LDL.64 R14, [UR4+0x8] ;  /* 0x00000804ff0e7983 */ /* 0x000f280008100a00 */
[----:B--2---:R-:W2:Y:S04]  /*2e8b0*/  LD.E R13, desc[UR6][R12.64] ;  /* 0x000000060c0d7980 */ /* 0x004ea8000c101900 */
[----:B---3--:R-:W2:Y:S01]  /*2e8c0*/  LD.E.64 R20, desc[UR6][R8.64] ;  /* 0x0000000608147980 */ /* 0x008ea2000c101b00 */
[----:B------:R-:W-:Y:S05]  /*2e8d0*/  WARPSYNC.ALL ;  /* 0x0000000000007948 */ /* 0x000fea0003800000 */
[----:B----4-:R0:W-:Y:S04]  /*2e8e0*/  ST.E desc[UR6][R14.64], RZ ;  /* 0x000000ff0e007985 */ /* 0x0101e8000c101906 */
[----:B------:R-:W3:Y:S01]  /*2e8f0*/  LD.E.64 R8, desc[UR6][R6.64] ;  /* 0x0000000606087980 */ /* 0x000ee2000c101b00 */
[----:B--2---:R-:W-:Y:S01]  /*2e900*/  IMAD R12, R13, 0x300, R20 ;  /* 0x000003000d0c7824 */ /* 0x004fe200078e0214 */
[----:B------:R-:W-:Y:S01]  /*2e910*/  WARPGROUP.ARRIVE ;  /* 0x00000000000079c5 */ /* 0x000fe20000000000 */
[----:B------:R-:W-:-:S02]  /*2e920*/  IMAD.MOV.U32 R13, RZ, RZ, R21 ;  /* 0x000000ffff0d7224 */ /* 0x000fc400078e0015 */
[----:B------:R-:W-:Y:S01]  /*2e930*/  IMAD.MOV.U32 R0, RZ, RZ, 0x1 ;  /* 0x00000001ff007424 */ /* 0x000fe200078e00ff */
        /* <DEDUP_REMOVED lines=8> */
[----:B------:R-:W-:Y:S01]  /*2e9c0*/  IADD3 R20, R12, 0x2, RZ ;  /* 0x000000020c147810 */ /* 0x000fe20007ffe0ff */
[----:B------:R-:W-:Y:S01]  /*2e9d0*/  WARPGROUP.ARRIVE ;  /* 0x00000000000079c5 */ /* 0x000fe20000000000 */
[----:B------:R-:W-:-:S02]  /*2e9e0*/  R2UR UR11, R21 ;  /* 0x00000000150b72ca */ /* 0x000fc400000e0000 */
        /* <DEDUP_REMOVED lines=10> */
[----:B------:R-:W-:-:S03]  /*2ea90*/  WARPGROUP.ARRIVE ;  /* 0x00000000000079c5 */ /* 0x000fc60000000000 */
        /* <DEDUP_REMOVED lines=10> */
[----:B------:R-:W-:-:S03]  /*2eb40*/  IMAD.MOV.U32 R13, RZ, RZ, R21 ;  /* 0x000000ffff0d7224 */ /* 0x000fc600078e0015 */
        /* <DEDUP_REMOVED lines=8> */
[----:B------:R-:W2:Y:S04]  /*2ebd0*/  LDL.64 R12, [UR4+0x18] ;  /* 0x00001804ff0c7983 */ /* 0x000ea80008100a00 */
[----:B------:R-:W3:Y:S01]  /*2ebe0*/  LDL.64 R8, [UR4] ;  /* 0x00000004ff087983 */ /* 0x000ee20008100a00 */
[----:B------:R-:W1:Y:S02]  /*2ebf0*/  S2R R6, SR_TID.X ;  /* 0x0000000000067919 */ /* 0x000e640000002100 */
[----:B-1---5:R-:W-:-:S04]  /*2ec00*/  SHF.R.U32.HI R3, RZ, 0x7, R6 ;  /* 0x00000007ff037819 */ /* 0x022fc80000011606 */
[----:B------:R-:W-:-:S05]  /*2ec10*/  IADD3 R3, -R3, 0xb, RZ ;  /* 0x0000000b03037810 */ /* 0x000fca0007ffe1ff */
[----:B------:R0:W-:Y:S06]  /*2ec20*/  BAR.ARV R3, 0x100 ;  /* 0x000400030000751d */ /* 0x0001ec0000002000 */
[----:B--2---:R-:W2:Y:S04]  /*2ec30*/  LD.E R11, desc[UR6][R12.64] ;  /* 0x000000060c0b7980 */ /* 0x004ea8000c101900 */
[----:B---3--:R0:W5:Y:S01]  /*2ec40*/  LD.E R7, desc[UR6][R8.64] ;  /* 0x0000000608077980 */ /* 0x008162000c101900 */
[----:B------:R-:W-:Y:S01]  /*2ec50*/  BSSY B0, `(.L_x_12431) ;  /* 0x0000005000007945 */ /* 0x000fe20003800000 */
[----:B--2---:R-:W-:-:S04]  /*2ec60*/  LOP3.LUT R11, R11, 0x1, RZ, 0xfc, !PT ;  /* 0x000000010b0b7812 */ /* 0x004fc800078efcff */
[----:B------:R-:W-:-:S13]  /*2ec70*/  ISETP.NE.AND P0, PT, R11, 0x3, PT ;  /* 0x000000030b00780c */ /* 0x000fda0003f05270 */
[----:B0-----:R-:W-:Y:S05]  /*2ec80*/  @!P0 BRA `(.L_x_12432) ;  /* 0x0000000000048947 */ /* 0x001fea0003800000 */
[----:B------:R-:W-:Y:S01]  /*2ec90*/  BPT.TRAP 0x1 ;  /* 0x000000040000795c */ /* 0x000fe20000300000 */
.L_x_12432:
[----:B------:R-:W-:Y:S05]  /*2eca0*/  BSYNC B0 ;  /* 0x0000000000007941 */ /* 0x000fea0003800000 */
.L_x_12431:
[----:B------:R-:W2:Y:S04]  /*2ecb0*/  LD.E.64 R8, desc[UR6][R12.64+0x20] ;  /* 0x000020060c087980 */ /* 0x000ea8000c101b00 */
[----:B------:R-:W3:Y:S01]  /*2ecc0*/  LD.E R3, desc[UR6][R12.64+0xc] ;  /* 0x00000c060c037980 */ /* 0x000ee2000c101900 */
[----:B--2---:R-:W-:-:S05]  /*2ecd0*/  MOV R8, R8 ;  /* 0x0000000800087202 */ /* 0x004fca0000000f00 */
[----:B-----5:R-:W-:-:S05]  /*2ece0*/  IMAD R8, R7, 0x8, R8 ;  /* 0x0000000807087824 */ /* 0x020fca00078e0208 */
[----:B---3--:R-:W-:-:S04]  /*2ecf0*/  PRMT R3, R3, 0x654, R8 ;  /* 0x0000065403037816 */ /* 0x008fc80000000008 */
[----:B------:R0:W-:Y:S01]  /*2ed00*/  SYNCS.ARRIVE.TRANS64.RED.A1T0 RZ, [R3+URZ], RZ ;  /* 0x000000ff03ff79a7 */ /* 0x0001e2000810043f */
[----:B------:R-:W2:Y:S04]  /*2ed10*/  LD.E R7, desc[UR6][R4.64] ;  /* 0x0000000604077980 */ /* 0x000ea8000c101900 */
[----:B------:R-:W3:Y:S04]  /*2ed20*/  LD.E R72, desc[UR6][R72.64] ;  /* 0x0000000648487980 */ /* 0x000ee8000c101900 */
[----:B0-----:R-:W4:Y:S04]  /*2ed30*/  LD.E R3, desc[UR6][R4.64+0x24] ;  /* 0x0000240604037980 */ /* 0x001f28000c101900 */
[----:B------:R-:W3:Y:S04]  /*2ed40*/  LD.E R21, desc[UR6][R4.64+0x8] ;  /* 0x0000080604157980 */ /* 0x000ee8000c101900 */
[----:B------:R-:W3:Y:S04]  /*2ed50*/  LD.E R78, desc[UR6][R4.64+0xc] ;  /* 0x00000c06044e7980 */ /* 0x000ee8000c101900 */
[----:B------:R-:W3:Y:S04]  /*2ed60*/  LD.E R76, desc[UR6][R4.64+0x4] ;  /* 0x00000406044c7980 */ /* 0x000ee8000c101900 */
[----:B------:R-:W3:Y:S04]  /*2ed70*/  LD.E R77, desc[UR6][R4.64+0x10] ;  /* 0x00001006044d7980 */ /* 0x000ee8000c101900 */
[----:B------:R-:W3:Y:S01]  /*2ed80*/  LD.E R79, desc[UR6][R4.64+0x14] ;  /* 0x00001406044f7980 */ /* 0x000ee2000c101900 */
[----:B----4-:R-:W-:-:S03]  /*2ed90*/  ISETP.NE.AND P0, PT, R3, 0x1, PT ;  /* 0x000000010300780c */ /* 0x010fc60003f05270 */
[----:B------:R-:W4:Y:S10]  /*2eda0*/  LD.E R3, desc[UR6][R4.64+0x18] ;  /* 0x0000180604037980 */ /* 0x000f34000c101900 */
[----:B------:R-:W4:Y:S04]  /*2edb0*/  @P0 LD.E R75, desc[UR6][R4.64+0x28] ;  /* 0x00002806044b0980 */ /* 0x000f28000c101900 */
[----:B------:R-:W4:Y:S01]  /*2edc0*/  @P0 LD.E R74, desc[UR6][R4.64+0x2c] ;  /* 0x00002c06044a0980 */ /* 0x000f22000c101900 */
[----:B--2---:R-:W-:-:S04]  /*2edd0*/  SHF.R.S32.HI R8, RZ, 0x1f, R7 ;  /* 0x0000001fff087819 */ /* 0x004fc80000011407 */
[----:B------:R-:W-:-:S04]  /*2ede0*/  LEA.HI R9, R8, R7, RZ, 0x7 ;  /* 0x0000000708097211 */ /* 0x000fc800078f38ff */
[----:B------:R-:W-:-:S05]  /*2edf0*/  LOP3.LUT R12, R9, 0xffffff80, RZ, 0xc0, !PT ;  /* 0xffffff80090c7812 */ /* 0x000fca00078ec0ff */
[----:B------:R-:W-:-:S05]  /*2ee00*/  IMAD.IADD R12, R7, 0x1, -R12 ;  /* 0x00000001070c7824 */ /* 0x000fca00078e0a0c */
[----:B------:R-:W-:-:S04]  /*2ee10*/  SHF.R.S32.HI R11, RZ, 0x1f, R12 ;  /* 0x0000001fff0b7819 */ /* 0x000fc8000001140c */
[CC--:B------:R-:W-:Y:S02]  /*2ee20*/  LEA.HI R13, R11.reuse, R12.reuse, RZ, 0x2 ;  /* 0x0000000c0b0d7211 */ /* 0x0c0fe400078f10ff */
[----:B------:R-:W-:Y:S02]  /*2ee30*/  LEA.HI R20, R8, R7, RZ, 0x2 ;  /* 0x0000000708147211 */ /* 0x000fe400078f10ff */
[--C-:B------:R-:W-:Y:S02]  /*2ee40*/  SHF.R.S32.HI R14, RZ, 0x2, R13.reuse ;  /* 0x00000002ff0e7819 */ /* 0x100fe4000001140d */
[----:B------:R-:W-:Y:S02]  /*2ee50*/  SHF.R.S32.HI R15, RZ, 0x1f, R13 ;  /* 0x0000001fff0f7819 */ /* 0x000fe4000001140d */
[----:B------:R-:W-:Y:S02]  /*2ee60*/  LEA.HI R11, R11, R12, RZ, 0x5 ;  /* 0x0000000c0b0b7211 */ /* 0x000fe400078f28ff */
[----:B------:R-:W-:-:S02]  /*2ee70*/  SHF.R.S32.HI R8, RZ, 0x7, R9 ;  /* 0x00000007ff087819 */ /* 0x000fc40000011409 */
[----:B------:R-:W-:Y:S02]  /*2ee80*/  LOP3.LUT R20, R20, 0xfffffffc, RZ, 0xc0, !PT ;  /* 0xfffffffc14147812 */ /* 0x000fe400078ec0ff */
[----:B------:R-:W-:Y:S02]  /*2ee90*/  LEA.HI R15, R15, R14, RZ, 0x3 ;  /* 0x0000000e0f0f7211 */ /* 0x000fe400078f18ff */
[----:B------:R-:W-:Y:S01]  /*2eea0*/  SHF.R.S32.HI R11, RZ, 0x5, R11 ;  /* 0x00000005ff0b7819 */ /* 0x000fe2000001140b */
[----:B------:R-:W-:Y:S01]  /*2eeb0*/  IMAD.IADD R20, R7, 0x1, -R20 ;  /* 0x0000000107147824 */ /* 0x000fe200078e0a14 */
[----:B------:R-:W-:Y:S02]  /*2eec0*/  LEA.HI R9, R9, R8, RZ, 0x1 ;  /* 0x0000000809097211 */ /* 0x000fe400078f08ff */
[----:B------:R-:W-:Y:S01]  /*2eed0*/  LOP3.LUT R15, R15, 0xfffffff8, RZ, 0xc0, !PT ;  /* 0xfffffff80f0f7812 */ /* 0x000fe200078ec0ff */
[----:B---3--:R-:W-:Y:S01]  /*2eee0*/  IMAD R72, R72, 0x8, R11 ;  /* 0x0000000848487824 */ /* 0x008fe200078e020b */
[----:B------:R-:W-:-:S02]  /*2eef0*/  LOP3.LUT R9, R9, 0x3fffffe, RZ, 0xc0, !PT ;  /* 0x03fffffe09097812 */ /* 0x000fc400078ec0ff */
[----:B------:R-:W-:Y:S01]  /*2ef00*/  LEA.HI R7, R20, R20, RZ, 0x1 ;  /* 0x0000001414077211 */ /* 0x000fe200078f08ff */
[----:B------:R-:W-:Y:S02]  /*2ef10*/  IMAD.IADD R15, R14, 0x1, -R15 ;  /* 0x000000010e0f7824 */ /* 0x000fe400078e0a0f */
[----:B------:R-:W-:Y:S01]  /*2ef20*/  IMAD.IADD R9, R8, 0x1, -R9 ;  /* 0x0000000108097824 */ /* 0x000fe200078e0a09 */
[----:B------:R-:W-:Y:S02]  /*2ef30*/  LOP3.LUT R7, R7, 0x1ffffffe, RZ, 0xc0, !PT ;  /* 0x1ffffffe07077812 */ /* 0x000fe400078ec0ff */
[----:B------:R-:W-:-:S03]  /*2ef40*/  LEA R8, R72, R15, 0x4 ;  /* 0x0000000f48087211 */ /* 0x000fc600078e20ff */
[----:B------:R-:W-:Y:S02]  /*2ef50*/  IMAD.IADD R7, R20, 0x1, -R7 ;  /* 0x0000000114077824 */ /* 0x000fe400078e0a07 */
[----:B------:R-:W-:-:S04]  /*2ef60*/  IMAD R8, R9, 0x40, R8 ;  /* 0x0000004009087824 */ /* 0x000fc800078e0208 */
[----:B------:R-:W-:Y:S01]  /*2ef70*/  IMAD R8, R7, 0x8, R8 ;  /* 0x0000000807087824 */ /* 0x000fe200078e0208 */
[----:B------:R-:W-:Y:S01]  /*2ef80*/  LOP3.LUT R13, R13, 0x7ffffffc, RZ, 0xc0, !PT ;  /* 0x7ffffffc0d0d7812 */ /* 0x000fe200078ec0ff */
[----:B------:R-:W-:-:S04]  /*2ef90*/  IMAD R14, R2, -0x60, R21 ;  /* 0xffffffa0020e7824 */ /* 0x000fc800078e0215 */
[----:B------:R-:W-:Y:S02]  /*2efa0*/  IMAD.IADD R13, R12, 0x1, -R13 ;  /* 0x000000010c0d7824 */ /* 0x000fe400078e0a0d */
[----:B------:R-:W-:-:S04]  /*2efb0*/  VIADD R12, R14, 0x1 ;  /* 0x000000010e0c7836 */ /* 0x000fc80000000000 */
[----:B------:R-:W-:Y:S01]  /*2efc0*/  IMAD R12, R13, -0x2, R12 ;  /* 0xfffffffe0d0c7824 */ /* 0x000fe200078e020c */
[----:B------:R-:W-:-:S03]  /*2efd0*/  LOP3.LUT R9, RZ, R78, RZ, 0x33, !PT ;  /* 0x0000004eff097212 */ /* 0x000fc600078e33ff */
[----:B------:R-:W-:Y:S02]  /*2efe0*/  IMAD.IADD R12, R12, 0x1, -R76 ;  /* 0x000000010c0c7824 */ /* 0x000fe400078e0a4c */
[C---:B------:R-:W-:Y:S02]  /*2eff0*/  IMAD.SHL.U32 R7, R13.reuse, 0x2, RZ ;  /* 0x000000020d077824 */ /* 0x040fe400078e00ff */
[----:B------:R-:W-:Y:S02]  /*2f000*/  IMAD R13, R13, -0x2, R14 ;  /* 0xfffffffe0d0d7824 */ /* 0x000fe400078e020e */
[C---:B------:R-:W-:Y:S01]  /*2f010*/  IMAD.IADD R20, R12.reuse, 0x1, R77 ;  /* 0x000000010c147824 */ /* 0x040fe200078e024d */
[----:B------:R-:W-:Y:S01]  /*2f020*/  BSSY B0, `(.L_x_12433) ;  /* 0x0000024000007945 */ /* 0x000fe20003800000 */
[----:B------:R-:W-:Y:S02]  /*2f030*/  IMAD.IADD R11, R12, 0x1, R9 ;  /* 0x000000010c0b7824 */ /* 0x000fe400078e0209 */
[----:B------:R-:W-:-:S02]  /*2f040*/  IMAD R15, R2, -0x60, -R7 ;  /* 0xffffffa0020f7824 */ /* 0x000fc400078e0a07 */
[----:B------:R-:W-:Y:S02]  /*2f050*/  IMAD R79, R2, -0x60, R79 ;  /* 0xffffffa0024f7824 */ /* 0x000fe400078e024f */
[----:B----4-:R-:W-:-:S05]  /*2f060*/  @P0 IMAD.HI.U32 R75, R8, R75, RZ ;  /* 0x0000004b084b0227 */ /* 0x010fca00078e00ff */
[----:B------:R-:W-:-:S05]  /*2f070*/  @P0 SHF.R.U32.HI R8, RZ, R74, R75 ;  /* 0x0000004aff080219 */ /* 0x000fca000001164b */
[----:B------:R-:W0:Y:S01]  /*2f080*/  SHFL.IDX PT, R72, R8, RZ, 0x1c1f ;  /* 0x001c1fff08487589 */ /* 0x000e2200000e0000 */
[----:B------:R-:W-:Y:S02]  /*2f090*/  ISETP.GE.AND P1, PT, R3, 0x1, PT ;  /* 0x000000010300780c */ /* 0x000fe40003f26270 */
[----:B0-----:R-:W-:Y:S01]  /*2f0a0*/  VIADDMNMX R2, R72, R20, R13, PT ;  /* 0x0000001448027246 */ /* 0x001fe2000380010d */
        /* <DEDUP_REMOVED lines=10> */
[----:B------:R-:W2:Y:S04]  /*2f150*/  LD.E R9, desc[UR6][R4.64+0x1c] ;  /* 0x00001c0604097980 */ /* 0x000ea8000c101900 */
[----:B------:R-:W3:Y:S01]  /*2f160*/  LD.E R14, desc[UR6][R4.64+0x20] ;  /* 0x00002006040e7980 */ /* 0x000ee2000c101900 */
[----:B--2---:R-:W-:-:S05]  /*2f170*/  IMAD.HI.U32 R9, R12, R9, RZ ;  /* 0x000000090c097227 */ /* 0x004fca00078e00ff */
[----:B---3--:R-:W-:-:S07]  /*2f180*/  SHF.R.U32.HI R12, RZ, R14, R9 ;  /* 0x0000000eff0c7219 */ /* 0x008fce0000011609 */
.L_x_12438:
[----:B------:R-:W-:Y:S05]  /*2f190*/  BSYNC B2 ;  /* 0x0000000000027941 */ /* 0x000fea0003800000 */
.L_x_12437:
[----:B------:R-:W-:Y:S01]  /*2f1a0*/  LOP3.LUT R12, RZ, R12, RZ, 0x33, !PT ;  /* 0x0000000cff0c7212 */ /* 0x000fe200078e33ff */
[----:B------:R-:W-:Y:S06]  /*2f1b0*/  BRA `(.L_x_12439) ;  /* 0x0000000000187947 */ /* 0x000fec0003800000 */
.L_x_12436:
[----:B------:R-:W-:-:S13]  /*2f1c0*/  ISETP.NE.AND P0, PT, R3, 0x1, PT ;  /* 0x000000010300780c */ /* 0x000fda0003f05270 */
[----:B------:R-:W-:Y:S05]  /*2f1d0*/  @!P0 BRA `(.L_x_12439) ;  /* 0x0000000000108947 */ /* 0x000fea0003800000 */
[----:B------:R-:W2:Y:S04]  /*2f1e0*/  LD.E R9, desc[UR6][R4.64+0x1c] ;  /* 0x00001c0604097980 */ /* 0x000ea8000c101900 */
[----:B------:R-:W3:Y:S01]  /*2f1f0*/  LD.E R73, desc[UR6][R4.64+0x20] ;  /* 0x0000200604497980 */ /* 0x000ee2000c101900 */
[----:B--2---:R-:W-:-:S05]  /*2f200*/  IMAD.HI.U32 R12, R12, R9, RZ ;  /* 0x000000090c0c7227 */ /* 0x004fca00078e00ff */
[----:B---3--:R-:W-:-:S07]  /*2f210*/  SHF.R.U32.HI R12, RZ, R73, R12 ;  /* 0x00000049ff0c7219 */ /* 0x008fce000001160c */
.L_x_12439:
[----:B------:R-:W-:Y:S05]  /*2f220*/  BSYNC B1 ;  /* 0x0000000000017941 */ /* 0x000fea0003800000 */
.L_x_12435:
[----:B------:R-:W-:-:S05]  /*2f230*/  IMAD R12, R3, R12, R15 ;  /* 0x0000000c030c7224 */ /* 0x000fca00078e020f */
[----:B------:R-:W-:Y:S02]  /*2f240*/  VIMNMX R7, R7, R12, !PT ;  /* 0x0000000c07077248 */ /* 0x000fe40007fe0100 */
[----:B------:R-:W-:-:S07]  /*2f250*/  VIADDMNMX R2, R12, R3, R2, PT ;  /* 0x000000030c027246 */ /* 0x000fce0003800102 */
.L_x_12434:
[----:B------:R-:W-:Y:S05]  /*2f260*/  BSYNC B0 ;  /* 0x0000000000007941 */ /* 0x000fea0003800000 */
.L_x_12433:
        /* <DEDUP_REMOVED lines=132> */
.L_x_12445:
[----:B------:R-:W-:Y:S05]  /*2fab0*/  BSYNC B2 ;  /* 0x0000000000027941 */ /* 0x000fea0003800000 */
.L_x_12444:
[----:B------:R-:W-:Y:S01]  /*2fac0*/  LOP3.LUT R76, RZ, R76, RZ, 0x33, !PT ;  /* 0x0000004cff4c7212 */ /* 0x000fe200078e33ff */
[----:B------:R-:W-:Y:S06]  /*2fad0*/  BRA `(.L_x_12446) ;  /* 0x0000000000187947 */ /* 0x000fec0003800000 */
.L_x_12443:
[----:B------:R-:W-:-:S13]  /*2fae0*/  ISETP.NE.AND P6, PT, R3, 0x1, PT ;  /* 0x000000010300780c */ /* 0x000fda0003fc5270 */
[----:B------:R-:W-:Y:S05]  /*2faf0*/  @!P6 BRA `(.L_x_12446) ;  /* 0x000000000010e947 */ /* 0x000fea0003800000 */
[----:B------:R-:W2:Y:S04]  /*2fb00*/  LD.E R9, desc[UR6][R4.64+0x1c] ;  /* 0x00001c0604097980 */ /* 0x000ea8000c101900 */
[----:B------:R-:W3:Y:S01]  /*2fb10*/  LD.E R11, desc[UR6][R4.64+0x20] ;  /* 0x00002006040b7980 */ /* 0x000ee2000c101900 */
[----:B--2---:R-:W-:-:S05]  /*2fb20*/  IMAD.HI.U32 R76, R76, R9, RZ ;  /* 0x000000094c4c7227 */ /* 0x004fca00078e00ff */
[----:B---3--:R-:W-:-:S07]  /*2fb30*/  SHF.R.U32.HI R76, RZ, R11, R76 ;  /* 0x0000000bff4c7219 */ /* 0x008fce000001164c */
.L_x_12446:
[----:B------:R-:W-:Y:S05]  /*2fb40*/  BSYNC B1 ;  /* 0x0000000000017941 */ /* 0x000fea0003800000 */
.L_x_12442:
[----:B------:R-:W-:-:S05]  /*2fb50*/  IMAD R76, R3, R76, R15 ;  /* 0x0000004c034c7224 */ /* 0x000fca00078e020f */
[----:B------:R-:W-:Y:S02]  /*2fb60*/  VIADDMNMX R2, R76, R3, R2, PT ;  /* 0x000000034c027246 */ /* 0x000fe40003800102 */
[----:B------:R-:W-:-:S07]  /*2fb70*/  VIMNMX R7, R7, R76, !PT ;  /* 0x0000004c07077248 */ /* 0x000fce0007fe0100 */
.L_x_12441:
[----:B------:R-:W-:Y:S05]  /*2fb80*/  BSYNC B0 ;  /* 0x0000000000007941 */ /* 0x000fea0003800000 */
.L_x_12440:
[C---:B------:R-:W-:Y:S01]  /*2fb90*/  ISETP.GT.AND P0, PT, R7.reuse, 0x1, !P0 ;  /* 0x000000010700780c */ /* 0x040fe20004704270 */
[----:B------:R-:W2:Y:S01]  /*2fba0*/  LDL.64 R4, [UR4+0x40] ;  /* 0x00004004ff047983 */ /* 0x000ea20008100a00 */
        /* <DEDUP_REMOVED lines=70> */
[C---:B------:R-:W-:Y:S02]  /*30010*/  ISETP.GT.AND P0, PT, R7.reuse, RZ, !P6 ;  /* 0x000000ff0700720c */ /* 0x040fe40007704270 */
[C---:B------:R-:W-:Y:S02]  /*30020*/  ISETP.GT.AND P2, PT, R7.reuse, 0x49, !P2 ;  /* 0x000000490700780c */ /* 0x040fe40005744270 */
[----:B------:R-:W-:Y:S02]  /*30030*/  ISETP.LT.OR P0, PT, R2, 0x1, P0 ;  /* 0x000000010200780c */ /* 0x000fe40000701670 */
[----:B------:R-:W-:Y:S02]  /*30040*/  ISETP.GT.AND P3, PT, R7, 0x50, !P3 ;  /* 0x000000500700780c */ /* 0x000fe40005f64270 */
[----:B------:R-:W-:-:S02]  /*30050*/  FSEL R26, R26, -INF , !P0 ;  /* 0xff8000001a1a7808 */ /* 0x000fc40004000000 */
[----:B------:R-:W-:Y:S02]  /*30060*/  ISETP.GT.AND P4, PT, R7, 0x51, !P4 ;  /* 0x000000510700780c */ /* 0x000fe40006784270 */
[----:B------:R-:W-:Y:S02]  /*30070*/  FMNMX.FTZ R3, R26, R27, !PT ;  /* 0x0000001b1a037209 */ /* 0x000fe40007810000 */
[----:B------:R-:W-:Y:S02]  /*30080*/  ISETP.NE.AND P6, PT, R79, RZ, PT ;  /* 0x000000ff4f00720c */ /* 0x000fe40003fc5270 */
        /* <DEDUP_REMOVED lines=15> */
[C---:B------:R-:W-:Y:S02]  /*30180*/  ISETP.LT.OR P2, PT, R2.reuse, 0x4a, P2 ;  /* 0x0000004a0200780c */ /* 0x040fe40001741670 */
[----:B------:R-:W-:Y:S02]  /*30190*/  FMNMX.FTZ R3, R59, R8, !PT ;  /* 0x000000083b037209 */ /* 0x000fe40007810000 */
[----:B------:R-:W-:Y:S02]  /*301a0*/  ISETP.LT.OR P3, PT, R2, 0x51, P3 ;  /* 0x000000510200780c */ /* 0x000fe40001f61670 */
[----:B------:R-:W-:Y:S02]  /*301b0*/  FSEL R63, R63, -INF , !P2 ;  /* 0xff8000003f3f7808 */ /* 0x000fe40005000000 */
[----:B------:R-:W-:-:S02]  /*301c0*/  FMNMX.FTZ R8, R62, R3, !PT ;  /* 0x000000033e087209 */ /* 0x000fc40007810000 */
[----:B------:R-:W-:Y:S02]  /*301d0*/  ISETP.GT.AND P5, PT, R7, 0x58, !P5 ;  /* 0x000000580700780c */ /* 0x000fe40006fa4270 */
[----:B------:R-:W-:Y:S02]  /*301e0*/  ISETP.LT.OR P4, PT, R2, 0x52, P4 ;  /* 0x000000520200780c */ /* 0x000fe40002781670 */
[----:B------:R-:W-:Y:S02]  /*301f0*/  FSEL R66, R66, -INF , !P3 ;  /* 0xff80000042427808 */ /* 0x000fe40005800000 */
[----:B------:R-:W-:Y:S02]  /*30200*/  FMNMX.FTZ R3, R63, R8, !PT ;  /* 0x000000083f037209 */ /* 0x000fe40007810000 */
[----:B------:R-:W-:Y:S02]  /*30210*/  ISETP.GT.AND P0, PT, R7, 0x59, !P6 ;  /* 0x000000590700780c */ /* 0x000fe40007704270 */
[----:B------:R-:W-:-:S02]  /*30220*/  ISETP.LT.OR P5, PT, R2, 0x59, P5 ;  /* 0x000000590200780c */ /* 0x000fc40002fa1670 */
[----:B------:R-:W-:Y:S02]  /*30230*/  FSEL R67, R67, -INF , !P4 ;  /* 0xff80000043437808 */ /* 0x000fe40006000000 */
[----:B------:R-:W-:Y:S02]  /*30240*/  FMNMX.FTZ R8, R66, R3, !PT ;  /* 0x0000000342087209 */ /* 0x000fe40007810000 */
[----:B------:R-:W-:Y:S02]  /*30250*/  ISETP.LT.OR P0, PT, R2, 0x5a, P0 ;  /* 0x0000005a0200780c */ /* 0x000fe40000701670 */
[----:B------:R-:W-:Y:S02]  /*30260*/  FSEL R70, R70, -INF , !P5 ;  /* 0xff80000046467808 */ /* 0x000fe40006800000 */
[----:B------:R-:W-:Y:S02]  /*30270*/  FMNMX.FTZ R3, R67, R8, !PT ;  /* 0x0000000843037209 */ /* 0x000fe40007810000 */
        /* <DEDUP_REMOVED lines=28> */
[----:B------:R-:W0:Y:S02]  /*30440*/  SHFL.BFLY PT, R2, R7, 0x2, 0x1f ;  /* 0x0c401f0007027f89 */ /* 0x000e2400000e0000 */
[----:B0-----:R-:W-:-:S05]  /*30450*/  FMNMX.FTZ R9, R7, R2, !PT ;  /* 0x0000000207097209 */ /* 0x001fca0007810000 */
[----:B------:R-:W0:Y:S04]  /*30460*/  SHFL.BFLY PT, R2, R9, 0x1, 0x1f ;  /* 0x0c201f0009027f89 */ /* 0x000e2800000e0000 */
[----:B------:R-:W-:Y:S01]  /*30470*/  ST.E desc[UR6][R4.64], R7 ;  /* 0x0000000704007985 */ /* 0x000fe2000c101906 */
[----:B0-----:R-:W-:-:S05]  /*30480*/  FMNMX.FTZ R11, R9, R2, !PT ;  /* 0x00000002090b7209 */ /* 0x001fca0007810000 */
[----:B------:R-:W-:Y:S04]  /*30490*/  ST.E desc[UR6][R4.64], R11 ;  /* 0x0000000b04007985 */ /* 0x000fe8000c101906 */
[----:B--2---:R-:W0:Y:S02]  /*304a0*/  SHFL.BFLY PT, R3, R8, 0x2, 0x1f ;  /* 0x0c401f0008037f89 */ /* 0x004e2400000e0000 */
[----:B0-----:R-:W-:-:S05]  /*304b0*/  FMNMX.FTZ R12, R8, R3, !PT ;  /* 0x00000003080c7209 */ /* 0x001fca0007810000 */
[----:B------:R-:W0:Y:S02]  /*304c0*/  SHFL.BFLY PT, R3, R12, 0x1, 0x1f ;  /* 0x0c201f000c037f89 */ /* 0x000e2400000e0000 */
[----:B0-----:R-:W-:-:S05]  /*304d0*/  FMNMX.FTZ R13, R12, R3, !PT ;  /* 0x000000030c0d7209 */ /* 0x001fca0007810000 */
[----:B------:R0:W-:Y:S04]  /*304e0*/  ST.E desc[UR6][R4.64+0x4], R13 ;  /* 0x0000040d04007985 */ /* 0x0001e8000c101906 */
[----:B------:R-:W2:Y:S04]  /*304f0*/  LDL.64 R2, [UR4+0x40] ;  /* 0x00004004ff027983 */ /* 0x000ea80008100a00 */
        /* <DEDUP_REMOVED lines=18> */
[----:B------:R-:W0:Y:S01]  /*30620*/  MUFU.EX2 R7, R7 ;  /* 0x0000000700077308 */ /* 0x000e220000000800 */
[-C--:B------:R-:W-:Y:S01]  /*30630*/  FFMA.FTZ R156, R32, R8.reuse, -R9 ;  /* 0x00000008209c7223 */ /* 0x080fe20000010809 */
[----:B------:R-:W-:-:S06]  /*30640*/  FFMA.FTZ R34, R34, R8, -R5 ;  /* 0x0000000822227223 */ /* 0x000fcc0000010805 */
[----:B------:R-:W-:Y:S08]  /*30650*/  MUFU.EX2 R173, R173 ;  /* 0x000000ad00ad7308 */ /* 0x000ff00000000800 */
[----:B------:R-:W1:Y:S01]  /*30660*/  MUFU.EX2 R12, R27 ;  /* 0x0000001b000c7308 */ /* 0x000e620000000800 */
[-C--:B------:R-:W-:Y:S01]  /*30670*/  FFMA.FTZ R13, R33, R8.reuse, -R9 ;  /* 0x00000008210d7223 */ /* 0x080fe20000010809 */
[----:B------:R-:W-:-:S06]  /*30680*/  FFMA.FTZ R35, R35, R8, -R5 ;  /* 0x0000000823237223 */ /* 0x000fcc0000010805 */
[----:B------:R-:W2:Y:S08]  /*30690*/  MUFU.EX2 R174, R174 ;  /* 0x000000ae00ae7308 */ /* 0x000eb00000000800 */
[----:B------:R-:W3:Y:S01]  /*306a0*/  MUFU.EX2 R30, R30 ;  /* 0x0000001e001e7308 */ /* 0x000ee20000000800 */
[-C--:B------:R-:W-:Y:S01]  /*306b0*/  FFMA.FTZ R158, R36, R8.reuse, -R9 ;  /* 0x00000008249e7223 */ /* 0x080fe20000010809 */
[----:B------:R-:W-:-:S06]  /*306c0*/  FFMA.FTZ R38, R38, R8, -R5 ;  /* 0x0000000826267223 */ /* 0x000fcc0000010805 */
[----:B------:R-:W4:Y:S01]  /*306d0*/  MUFU.EX2 R11, R11 ;  /* 0x0000000b000b7308 */ /* 0x000f220000000800 */
[----:B------:R-:W-:-:S07]  /*306e0*/  FFMA.FTZ R15, R37, R8, -R9 ;  /* 0x00000008250f7223 */ /* 0x000fce0000010809 */
[----:B------:R-:W4:Y:S01]  /*306f0*/  MUFU.EX2 R31, R31 ;  /* 0x0000001f001f7308 */ /* 0x000f220000000800 */
[-CC-:B------:R-:W-:Y:S01]  /*30700*/  FFMA.FTZ R21, R41, R8.reuse, -R9.reuse ;  /* 0x0000000829157223 */ /* 0x180fe20000010809 */
[-CC-:B------:R-:W-:Y:S01]  /*30710*/  FFMA.FTZ R25, R45, R8.reuse, -R9.reuse ;  /* 0x000000082d197223 */ /* 0x180fe20000010809 */
[-CC-:B------:R-:W-:Y:S01]  /*30720*/  FFMA.FTZ R29, R49, R8.reuse, -R9.reuse ;  /* 0x00000008311d7223 */ /* 0x180fe20000010809 */
[----:B------:R-:W-:-:S04]  /*30730*/  FFMA.FTZ R160, R40, R8, -R9 ;  /* 0x0000000828a07223 */ /* 0x000fc80000010809 */
        /* <DEDUP_REMOVED lines=14> */
[-C--:B------:R-:W-:Y:S01]  /*30820*/  FFMA.FTZ R49, R69, R8.reuse, -R9 ;  /* 0x0000000845317223 */ /* 0x080fe20000010809 */
[----:B0-----:R-:W-:Y:S01]  /*30830*/  FADD.FTZ R9, R172, R7 ;  /* 0x00000007ac097221 */ /* 0x001fe20000010000 */
[----:B-1----:R-:W-:Y:S01]  /*30840*/  FADD.FTZ R27, R173, R12 ;  /* 0x0000000cad1b7221 */ /* 0x002fe20000010000 */
[----:B------:R-:W-:-:S04]  /*30850*/  FFMA.FTZ R39, R39, R8, -R5 ;  /* 0x0000000827277223 */ /* 0x000fc80000010805 */
[----:B------:R-:W0:Y:S01]  /*30860*/  MUFU.EX2 R35, R35 ;  /* 0x0000002300237308 */ /* 0x000e220000000800 */
[----:B--2---:R-:W-:Y:S01]  /*30870*/  FADD.FTZ R4, R174, R9 ;  /* 0x00000009ae047221 */ /* 0x004fe20000010000 */
[----:B---3--:R-:W-:Y:S01]  /*30880*/  FADD.FTZ R14, R30, R27 ;  /* 0x0000001b1e0e7221 */ /* 0x008fe20000010000 */
[----:B------:R-:W-:-:S05]  /*30890*/  FFMA.FTZ R42, R42, R8, -R5 ;  /* 0x000000082a2a7223 */ /* 0x000fca0000010805 */
[----:B------:R-:W1:Y:S01]  /*308a0*/  MUFU.EX2 R158, R158 ;  /* 0x0000009e009e7308 */ /* 0x000e620000000800 */
[----:B----4-:R-:W-:Y:S01]  /*308b0*/  FADD.FTZ R9, R11, R4 ;  /* 0x000000040b097221 */ /* 0x010fe20000010000 */
[----:B------:R-:W-:-:S06]  /*308c0*/  FADD.FTZ R27, R31, R14 ;  /* 0x0000000e1f1b7221 */ /* 0x000fcc0000010000 */
[----:B------:R-:W2:Y:S01]  /*308d0*/  MUFU.EX2 R38, R38 ;  /* 0x0000002600267308 */ /* 0x000ea20000000800 */
[----:B------:R-:W-:Y:S01]  /*308e0*/  FFMA.FTZ R43, R43, R8, -R5 ;  /* 0x000000082b2b7223 */ /* 0x000fe20000010805 */
[----:B------:R-:W-:Y:S01]  /*308f0*/  FADD.FTZ R4, R156, R9 ;  /* 0x000000099c047221 */ /* 0x000fe20000010000 */
[----:B------:R-:W-:-:S05]  /*30900*/  FADD.FTZ R14, R34, R27 ;  /* 0x0000001b220e7221 */ /* 0x000fca0000010000 */
[----:B------:R-:W3:Y:S01]  /*30910*/  MUFU.EX2 R15, R15 ;  /* 0x0000000f000f7308 */ /* 0x000ee20000000800 */
[----:B------:R-:W-:-:S07]  /*30920*/  FFMA.FTZ R46, R46, R8, -R5 ;  /* 0x000000082e2e7223 */ /* 0x000fce0000010805 */
[----:B------:R-:W4:Y:S01]  /*30930*/  MUFU.EX2 R39, R39 ;  /* 0x0000002700277308 */ /* 0x000f220000000800 */
[----:B------:R-:W-:Y:S01]  /*30940*/  FADD.FTZ R9, R13, R4 ;  /* 0x000000040d097221 */ /* 0x000fe20000010000 */
[----:B0-----:R-:W-:-:S06]  /*30950*/  FADD.FTZ R27, R35, R14 ;  /* 0x0000000e231b7221 */ /* 0x001fcc0000010000 */
[----:B------:R-:W0:Y:S01]  /*30960*/  MUFU.EX2 R160, R160 ;  /* 0x000000a000a07308 */ /* 0x000e220000000800 */
[----:B------:R-:W-:-:S07]  /*30970*/  FFMA.FTZ R47, R47, R8, -R5 ;  /* 0x000000082f2f7223 */ /* 0x000fce0000010805 */
[----:B------:R-:W0:Y:S01]  /*30980*/  MUFU.EX2 R42, R42 ;  /* 0x0000002a002a7308 */ /* 0x000e220000000800 */
[----:B-1----:R-:W-:Y:S01]  /*30990*/  FADD.FTZ R4, R158, R9 ;  /* 0x000000099e047221 */ /* 0x002fe20000010000 */
[----:B--2---:R-:W-:-:S06]  /*309a0*/  FADD.FTZ R14, R38, R27 ;  /* 0x0000001b260e7221 */ /* 0x004fcc0000010000 */
[----:B------:R-:W1:Y:S01]  /*309b0*/  MUFU.EX2 R21, R21 ;  /* 0x0000001500157308 */ /* 0x000e620000000800 */
        /* <DEDUP_REMOVED lines=8> */
[----:B------:R-:W-:-:S06]  /*30a40*/  FADD.FTZ R14, R42, R27 ;  /* 0x0000001b2a0e7221 */ /* 0x000fcc0000010000 */
        /* <DEDUP_REMOVED lines=45> */
[----:B------:R-:W0:Y:S08]  /*30d20*/  MUFU.EX2 R180, R180 ;  /* 0x000000b400b47308 */ /* 0x000e300000000800 */
[----:B------:R-:W0:Y:S01]  /*30d30*/  MUFU.EX2 R66, R66 ;  /* 0x0000004200427308 */ /* 0x000e220000000800 */
[----:B------:R-:W-:Y:S01]  /*30d40*/  FFMA.FTZ R5, R71, R8, -R5 ;  /* 0x0000000847057223 */ /* 0x000fe20000010805 */
[----:B-1----:R-:W-:Y:S01]  /*30d50*/  FADD.FTZ R4, R178, R9 ;  /* 0x00000009b2047221 */ /* 0x002fe20000010000 */
[----:B--2---:R-:W-:-:S05]  /*30d60*/  FADD.FTZ R8, R62, R27 ;  /* 0x0000001b3e087221 */ /* 0x004fca0000010000 */
[----:B------:R-:W1:Y:S08]  /*30d70*/  MUFU.EX2 R45, R45 ;  /* 0x0000002d002d7308 */ /* 0x000e700000000800 */
[----:B------:R-:W2:Y:S01]  /*30d80*/  MUFU.EX2 R67, R67 ;  /* 0x0000004300437308 */ /* 0x000ea20000000800 */
[----:B---3--:R-:W-:Y:S01]  /*30d90*/  FADD.FTZ R9, R41, R4 ;  /* 0x0000000429097221 */ /* 0x008fe20000010000 */
[----:B----4-:R-:W-:-:S06]  /*30da0*/  FADD.FTZ R27, R63, R8 ;  /* 0x000000083f1b7221 */ /* 0x010fcc0000010000 */
[----:B------:R-:W3:Y:S08]  /*30db0*/  MUFU.EX2 R182, R182 ;  /* 0x000000b600b67308 */ /* 0x000ef00000000800 */
[----:B------:R-:W4:Y:S01]  /*30dc0*/  MUFU.EX2 R70, R70 ;  /* 0x0000004600467308 */ /* 0x000f220000000800 */
[----:B0-----:R-:W-:Y:S01]  /*30dd0*/  FADD.FTZ R4, R180, R9 ;  /* 0x00000009b4047221 */ /* 0x001fe20000010000 */
[----:B------:R-:W-:-:S06]  /*30de0*/  FADD.FTZ R8, R66, R27 ;  /* 0x0000001b42087221 */ /* 0x000fcc0000010000 */
[----:B------:R-:W0:Y:S08]  /*30df0*/  MUFU.EX2 R49, R49 ;  /* 0x0000003100317308 */ /* 0x000e300000000800 */
[----:B------:R-:W0:Y:S01]  /*30e00*/  MUFU.EX2 R183, R5 ;  /* 0x0000000500b77308 */ /* 0x000e220000000800 */
[----:B-1----:R-:W-:Y:S01]  /*30e10*/  FADD.FTZ R9, R45, R4 ;  /* 0x000000042d097221 */ /* 0x002fe20000010000 */
[----:B--2---:R-:W-:-:S03]  /*30e20*/  FADD.FTZ R27, R67, R8 ;  /* 0x00000008431b7221 */ /* 0x004fc60000010000 */
[----:B---3--:R-:W-:Y:S01]  /*30e30*/  FADD.FTZ R4, R182, R9 ;  /* 0x00000009b6047221 */ /* 0x008fe20000010000 */
[----:B----4-:R-:W-:-:S03]  /*30e40*/  FADD.FTZ R8, R70, R27 ;  /* 0x0000001b46087221 */ /* 0x010fc60000010000 */
[----:B0-----:R-:W-:Y:S01]  /*30e50*/  FADD.FTZ R27, R49, R4 ;  /* 0x00000004311b7221 */ /* 0x001fe20000010000 */
[----:B------:R-:W-:-:S04]  /*30e60*/  FADD.FTZ R53, R183, R8 ;  /* 0x00000008b7357221 */ /* 0x000fc80000010000 */
[----:B------:R0:W-:Y:S04]  /*30e70*/  ST.E desc[UR6][R2.64+0x10], R27 ;  /* 0x0000101b02007985 */ /* 0x0001e8000c101906 */
[----:B------:R0:W-:Y:S04]  /*30e80*/  ST.E desc[UR6][R2.64+0x14], R53 ;  /* 0x0000143502007985 */ /* 0x0001e8000c101906 */
[----:B------:R-:W2:Y:S04]  /*30e90*/  LDL.64 R8, [UR4+0x58] ;  /* 0x00005804ff087983 */ /* 0x000ea80008100a00 */
[----:B------:R-:W3:Y:S04]  /*30ea0*/  LDL.64 R4, [UR4] ;  /* 0x00000004ff047983 */ /* 0x000ee80008100a00 */
[----:B--2---:R-:W2:Y:S04]  /*30eb0*/  LD.E R24, desc[UR6][R8.64] ;  /* 0x0000000608187980 */ /* 0x004ea8000c101900 */
[----:B---3--:R0:W5:Y:S04]  /*30ec0*/  LD.E R14, desc[UR6][R4.64] ;  /* 0x00000006040e7980 */ /* 0x008168000c101900 */
[----:B------:R0:W5:Y:S01]  /*30ed0*/  LD.E R20, desc[UR6][R4.64+0x4] ;  /* 0x0000040604147980 */ /* 0x000162000c101900 */
        /* <DEDUP_REMOVED lines=25> */
[----:B--2---:R-:W-:-:S04]  /*31070*/  LOP3.LUT R24, R24, 0x1, RZ, 0xfc, !PT ;  /* 0x0000000118187812 */ /* 0x004fc800078efcff */
[----:B------:R-:W-:-:S13]  /*31080*/  ISETP.NE.AND P0, PT, R24, 0x3, PT ;  /* 0x000000031800780c */ /* 0x000fda0003f05270 */
[----:B0-----:R-:W-:Y:S05]  /*31090*/  @!P0 BRA `(.L_x_12448) ;  /* 0x0000000000048947 */ /* 0x001fea0003800000 */
[----:B------:R-:W-:Y:S01]  /*310a0*/  BPT.TRAP 0x1 ;  /* 0x000000040000795c */ /* 0x000fe20000300000 */
.L_x_12448:
[----:B------:R-:W-:Y:S05]  /*310b0*/  BSYNC B0 ;  /* 0x0000000000007941 */ /* 0x000fea0003800000 */
.L_x_12447:
        /* <DEDUP_REMOVED lines=13> */
.L_x_12450:
[----:B------:R-:W-:Y:S05]  /*31190*/  BSYNC B0 ;  /* 0x0000000000007941 */ /* 0x000fea0003800000 */
.L_x_12449:
[----:B------:R-:W-:Y:S04]  /*311a0*/  BSSY B0, `(.L_x_12451) ;  /* 0x0000008000007945 */ /* 0x000fe80003800000 */
[----:B------:R-:W-:Y:S05]  /*311b0*/  @P0 BRA `(.L_x_12452) ;  /* 0x0000000000180947 */ /* 0x000fea0003800000 */
[----:B------:R-:W2:Y:S01]  /*311c0*/  LD.E.64 R8, desc[UR6][R8.64+0x18] ;  /* 0x0000180608087980 */ /* 0x000ea2000c101b00 */
[----:B-----5:R-:W-:Y:S02]  /*311d0*/  SHF.L.U32 R3, R3, 0x1f, RZ ;  /* 0x0000001f03037819 */ /* 0x020fe400000006ff */
[----:B--2---:R-:W-:-:S04]  /*311e0*/  MOV R5, R8 ;  /* 0x0000000800057202 */ /* 0x004fc80000000f00 */
[----:B------:R-:W-:-:S04]  /*311f0*/  LEA R2, R2, R5, 0x3 ;  /* 0x0000000502027211 */ /* 0x000fc800078e18ff */
[----:B------:R-:W0:Y:S02]  /*31200*/  SYNCS.PHASECHK.TRANS64.TRYWAIT P0, [R2+URZ], R3 ;  /* 0x00000003020075a7 */ /* 0x000e24000800017f */
[----:B0-----:R-:W-:Y:S05]  /*31210*/  @!P0 BRA `(.L_x_12453) ;  /* 0x0000007c00408947 */ /* 0x001fea0003800000 */
.L_x_12452:
[----:B------:R-:W-:Y:S05]  /*31220*/  BSYNC B0 ;  /* 0x0000000000007941 */ /* 0x000fea0003800000 */
.L_x_12451:
[----:B------:R-:W2:Y:S04]  /*31230*/  LDL.64 R8, [UR4] ;  /* 0x00000004ff087983 */ /* 0x000ea80008100a00 */
[----:B------:R-:W3:Y:S04]  /*31240*/  LDL.64 R4, [UR4+0x70] ;  /* 0x00007004ff047983 */ /* 0x000ee80008100a00 */
[----:B0----5:R-:W4:Y:S01]  /*31250*/  LDL.64 R2, [UR4+0x50] ;  /* 0x00005004ff027983 */ /* 0x021f220008100a00 */
[----:B------:R-:W-:Y:S01]  /*31260*/  LEA.HI R6, R6, 0x8, RZ, 0x19 ;  /* 0x0000000806067811 */ /* 0x000fe200078fc8ff */
[----:B------:R-:W-:Y:S05]  /*31270*/  WARPSYNC.ALL ;  /* 0x0000000000007948 */ /* 0x000fea0003800000 */
[----:B------:R0:W-:Y:S06]  /*31280*/  BAR.SYNC.DEFER_BLOCKING R6, 0x100 ;  /* 0x000400060000751d */ /* 0x0001ec0000010000 */
[----:B0-----:R-:W4:Y:S04]  /*31290*/  LDL.64 R6, [UR4+0x60] ;  /* 0x00006004ff067983 */ /* 0x001f280008100a00 */
[----:B--2---:R-:W2:Y:S04]  /*312a0*/  LD.E R9, desc[UR6][R8.64] ;  /* 0x0000000608097980 */ /* 0x004ea8000c101900 */
[----:B---3--:R-:W2:Y:S04]  /*312b0*/  LD.E.64 R4, desc[UR6][R4.64] ;  /* 0x0000000604047980 */ /* 0x008ea8000c101b00 */
[----:B----4-:R-:W3:Y:S04]  /*312c0*/  LD.E R11, desc[UR6][R2.64] ;  /* 0x00000006020b7980 */ /* 0x010ee8000c101900 */
        /* <DEDUP_REMOVED lines=127> */
[----:B--2---:R-:W-:Y:S01]  /*31ac0*/  IMAD R4, R9, 0xc00, R4 ;  /* 0x00000c0009047824 */ /* 0x004fe200078e0204 */
[----:B------:R-:W-:-:S04]  /*31ad0*/  R2UR UR11, R5 ;  /* 0x00000000050b72ca */ /* 0x000fc800000e0000 */
[----:B------:R-:W-:Y:S01]  /*31ae0*/  R2UR UR10, R4 ;  /* 0x00000000040a72ca */ /* 0x000fe200000e0000 */
        /* <DEDUP_REMOVED lines=128> */
[----:B------:R-:W-:Y:S01]  /*322f0*/  ST.E desc[UR6][R6.64], RZ ;  /* 0x000000ff06007985 */ /* 0x000fe2000c101906 */
[----:B0-----:R-:W-:-:S06]  /*32300*/  WARPGROUP.ARRIVE ;  /* 0x00000000000079c5 */ /* 0x001fcc0000000000 */
[----:B------:R-:W-:Y:S03]  /*32310*/  HGMMA.64x256x16.F32 R24, R172, gdesc[UR8].tnspB, RZ, !UPT, gsb0 ;  /* 0x43e00008ac187df0 */ /* 0x000fe6000c0008ff */
[----:B------:R-:W-:Y:S02]  /*32320*/  WARPGROUP.DEPBAR.LE gsb0, 0x0 ;  /* 0x00008000000079c5 */ /* 0x000fe40000010000 */
        /* <DEDUP_REMOVED lines=129> */
[----:B0-----:R-:W4:Y:S04]  /*32b40*/  LD.E R24, desc[UR6][R2.64] ;  /* 0x0000000602187980 */ /* 0x001f28000c101900 */
[----:B-1----:R-:W4:Y:S04]  /*32b50*/  LD.E R25, desc[UR6][R2.64+0x4] ;  /* 0x0000040602197980 */ /* 0x002f28000c101900 */
[----:B--2---:R-:W2:Y:S04]  /*32b60*/  LD.E R26, desc[UR6][R2.64+0x8] ;  /* 0x00000806021a7980 */ /* 0x004ea8000c101900 */
[----:B---3--:R-:W2:Y:S04]  /*32b70*/  LD.E R27, desc[UR6][R2.64+0xc] ;  /* 0x00000c06021b7980 */ /* 0x008ea8000c101900 */
        /* <DEDUP_REMOVED lines=127> */
[----:B------:R-:W-:Y:S01]  /*33370*/  R2UR UR11, R9 ;  /* 0x00000000090b72ca */ /* 0x000fe200000e0000 */
[----:B--2---:R-:W-:-:S12]  /*33380*/  WARPGROUP.ARRIVE ;  /* 0x00000000000079c5 */ /* 0x004fd80000000000 */
[----:B------:R-:W-:Y:S03]  /*33390*/  HGMMA.64x256x16.F32 R24, R156, gdesc[UR8].tnspB, R24, gsb0 ;  /* 0x43e000089c187df0 */ /* 0x000fe60008000818 */
        /* <DEDUP_REMOVED lines=1052> */
[----:B------:R-:W-:Y:S01]  /*37560*/  R2UR UR10, R4 ;  /* 0x00000000040a72ca */ /* 0x000fe200000e0000 */
[----:B--2---:R-:W-:-:S12]  /*37570*/  WARPGROUP.ARRIVE ;  /* 0x00000000000079c5 */ /* 0x004fd80000000000 */
[----:B------:R-:W-:Y:S03]  /*37580*/  HGMMA.64x256x16.F32 R24, R180, gdesc[UR8].tnspB, R24, gsb0 ;  /* 0x43e00008b4187df0 */ /* 0x000fe60008000818 */
        /* <DEDUP_REMOVED lines=130> */
[----:B0-----:R-:W2:Y:S04]  /*37db0*/  LD.E R96, desc[UR6][R2.64+0x1fc] ;  /* 0x0001fc0602607980 */ /* 0x001ea8000c101900 */
        /* <DEDUP_REMOVED lines=255> */
[----:B0-----:R-:W2:Y:S04]  /*38db0*/  LDL.64 R6, [UR4+0x58] ;  /* 0x00005804ff067983 */ /* 0x001ea80008100a00 */
[----:B------:R-:W3:Y:S04]  /*38dc0*/  LDL.64 R4, [UR4] ;  /* 0x00000004ff047983 */ /* 0x000ee80008100a00 */
[----:B--2---:R-:W2:Y:S04]  /*38dd0*/  LD.E R0, desc[UR6][R6.64] ;  /* 0x0000000606007980 */ /* 0x004ea8000c101900 */
[----:B---3--:R1:W5:Y:S01]  /*38de0*/  LD.E R4, desc[UR6][R4.64] ;  /* 0x0000000604047980 */ /* 0x008362000c101900 */
[----:B------:R-:W-:Y:S01]  /*38df0*/  BSSY B0, `(.L_x_12454) ;  /* 0x0000005000007945 */ /* 0x000fe20003800000 */
[----:B--2---:R-:W-:-:S04]  /*38e00*/  LOP3.LUT R0, R0, 0x1, RZ, 0xfc, !PT ;  /* 0x0000000100007812 */ /* 0x004fc800078efcff */
[----:B------:R-:W-:-:S13]  /*38e10*/  ISETP.NE.AND P0, PT, R0, 0x3, PT ;  /* 0x000000030000780c */ /* 0x000fda0003f05270 */
[----:B-1----:R-:W-:Y:S05]  /*38e20*/  @!P0 BRA `(.L_x_12455) ;  /* 0x0000000000048947 */ /* 0x002fea0003800000 */
[----:B------:R-:W-:Y:S01]  /*38e30*/  BPT.TRAP 0x1 ;  /* 0x000000040000795c */ /* 0x000fe20000300000 */
.L_x_12455:
[----:B------:R-:W-:Y:S05]  /*38e40*/  BSYNC B0 ;  /* 0x0000000000007941 */ /* 0x000fea0003800000 */
.L_x_12454:
[----:B------:R-:W2:Y:S04]  /*38e50*/  LD.E.64 R2, desc[UR6][R6.64+0x20] ;  /* 0x0000200606027980 */ /* 0x000ea8000c101b00 */
[----:B------:R-:W3:Y:S01]  /*38e60*/  LD.E R0, desc[UR6][R6.64+0xc] ;  /* 0x00000c0606007980 */ /* 0x000ee2000c101900 */
[----:B------:R-:W-:Y:S01]  /*38e70*/  IMAD.MOV.U32 R11, RZ, RZ, 0x0 ;  /* 0x00000000ff0b7424 */ /* 0x000fe200078e00ff */
[----:B--2---:R-:W-:-:S05]  /*38e80*/  MOV R3, R2 ;  /* 0x0000000200037202 */ /* 0x004fca0000000f00 */
[----:B-----5:R-:W-:-:S05]  /*38e90*/  IMAD R3, R4, 0x8, R3 ;  /* 0x0000000804037824 */ /* 0x020fca00078e0203 */
[----:B---3--:R-:W-:-:S04]  /*38ea0*/  PRMT R0, R0, 0x654, R3 ;  /* 0x0000065400007816 */ /* 0x008fc80000000003 */
[----:B------:R0:W-:Y:S02]  /*38eb0*/  SYNCS.ARRIVE.TRANS64.RED.A1T0 RZ, [R0+URZ], RZ ;  /* 0x000000ff00ff79a7 */ /* 0x0001e4000810043f */
[----:B0-----:R-:W-:Y:S05]  /*38ec0*/  RET.REL.NODEC R10 `(_ZN7cutlass13device_kernelIN5flash11enable_sm90INS1_16FlashAttnFwdSm90INS1_25CollectiveMainloopFwdSm90ILi2EN4cute5tupleIJNS5_1CILi1EEES8_S8_EEENS6_IJNS7_ILi128EEENS7_ILi96EEENS7_ILi64EEEEEELi256ENS_6half_tEfNS_4arch4Sm90ELb0ELb1ELb0ELb1ELb1ELb1ELb0ELb1ELb0ELb1ELb0ELb0EEENS1_21CollectiveEpilogueFwdINS6_IJSA_NS7_ILi256EEESB_EEES9_SE_SG_Li256ELb1ELb1ELb0ELb0EEENS1_36VarlenDynamicPersistentTileSchedulerILi128ELi96ELi256ELi128ELb0ELb1ELb1ELb1ELb0ELb1EEEEEEEEEvNT_6ParamsE) ;  /* 0xfffffc700a4c7950 */ /* 0x001fea0003c3ffff */
.L_x_12430:
[----:B0-----:R0:W1:Y:S02]  /*38ed0*/  SYNCS.PHASECHK.TRANS64.TRYWAIT P0, [R3+URZ], R6 ;  /* 0x00000006030075a7 */ /* 0x001064000800017f */
[----:B-1----:R-:W-:Y:S05]  /*38ee0*/  @!P0 NANOSLEEP.SYNCS 0x989680 ;  /* 0x009896800000895d */ /* 0x002fea0003900000 */
[----:B------:R-:W1:Y:S02]  /*38ef0*/  @!P0 SYNCS.PHASECHK.TRANS64 P0, [R3+URZ], R6 ;  /* 0x00000006030085a7 */ /* 0x000e64000800007f */
[----:B-1----:R-:W-:Y:S05]  /*38f00*/  @!P0 BRA `(.L_x_12430) ;  /* 0xfffffffc00f08947 */ /* 0x002fea000383ffff */
[----:B------:R-:W-:Y:S05]  /*38f10*/  BRA `(.L_x_12429) ;  /* 0xffffff5800507947 */ /* 0x000fea000383ffff */
.L_x_12453:
[----:B0-----:R0:W1:Y:S02]  /*38f20*/  SYNCS.PHASECHK.TRANS64.TRYWAIT P0, [R2+URZ], R3 ;  /* 0x00000003020075a7 */ /* 0x001064000800017f */
[----:B-1----:R-:W-:Y:S05]  /*38f30*/  @!P0 NANOSLEEP.SYNCS 0x989680 ;  /* 0x009896800000895d */ /* 0x002fea0003900000 */
[----:B------:R-:W1:Y:S02]  /*38f40*/  @!P0 SYNCS.PHASECHK.TRANS64 P0, [R2+URZ], R3 ;  /* 0x00000003020085a7 */ /* 0x000e64000800007f */
[----:B-1----:R-:W-:Y:S05]  /*38f50*/  @!P0 BRA `(.L_x_12453) ;  /* 0xfffffffc00f08947 */ /* 0x002fea000383ffff */
[----:B------:R-:W-:Y:S05]  /*38f60*/  BRA `(.L_x_12452) ;  /* 0xffffff8000ac7947 */ /* 0x000fea000383ffff */
.L_x_12456:
        /* <DEDUP_REMOVED lines=9> */
.L_x_15561:


//--------------------- .text._ZN7cutlass13device_kernelIN5flash11enable_sm90INS1_16FlashAttnFwdSm90INS1_25CollectiveMainloopFwdSm90ILi2EN4cute5tupleIJNS5_1CILi1EEES8_S8_EEENS6_IJNS7_ILi128EEENS7_ILi96EEENS7_ILi64EEEEEELi256ENS_6half_tEfNS_4arch4Sm90ELb0ELb1ELb0ELb1ELb1ELb0ELb1ELb1ELb0ELb1ELb0ELb0EEENS1_21CollectiveEpilogueFwdINS6_IJSA_NS7_ILi256EEESB_EEES9_SE_SG_Li256ELb1ELb1ELb0ELb0EEENS1_36VarlenDynamicPersistentTileSchedulerILi128ELi96ELi256ELi128ELb0ELb1ELb1ELb1ELb0ELb1EEEEEEEEEvNT_6ParamsE --------------------------
	.section	.text._ZN7cutlass13device_kernelIN5flash11enable_sm90INS1_16FlashAttnFwdSm90INS1_25CollectiveMainloopFwdSm90ILi2EN4cute5tupleIJNS5_1CILi1EEES8_S8_EEENS6_IJNS7_ILi128EEENS7_ILi96EEENS7_ILi64EEEEEELi256ENS_6half_tEfNS_4arch4Sm90ELb0ELb1ELb0ELb1ELb1ELb0ELb1ELb1ELb0ELb1ELb0ELb0EEENS1_21CollectiveEpilogueFwdINS6_IJSA_NS7_ILi256EEESB_EEES9_SE_SG_Li256ELb1ELb1ELb0ELb0EEENS1_36VarlenDynamicPersistentTileSchedulerILi128ELi96ELi256ELi128ELb0ELb1ELb1ELb1ELb0ELb1EEEEEEEEEvNT_6ParamsE,"ax",@progbits
	.align	128
.text._ZN7cutlass13device_kernelIN5flash11enable_sm90INS1_16FlashAttnFwdSm90INS1_25CollectiveMainloopFwdSm90ILi2EN4cute5tupleIJNS5_1CILi1EEES8_S8_EEENS6_IJNS7_ILi128EEENS7_ILi96EEENS7_ILi64EEEEEELi256ENS_6half_tEfNS_4arch4Sm90ELb0ELb1ELb0ELb1ELb1ELb0ELb1ELb1ELb0ELb1ELb0ELb0EEENS1_21CollectiveEpilogueFwdINS6_IJSA_NS7_ILi256EEESB_EEES9_SE_SG_Li256ELb1ELb1ELb0ELb0EEENS1_36VarlenDynamicPersistentTileSchedulerILi128ELi96ELi256ELi128ELb0ELb1ELb1ELb1ELb0ELb1EEEEEEEEEvNT_6ParamsE:
        .type           _ZN7cutlass13device_kernelIN5flash11enable_sm90INS1_16FlashAttnFwdSm90INS1_25CollectiveMainloopFwdSm90ILi2EN4cute5tupleIJNS5_1CILi1EEES8_S8_EEENS6_IJNS7_ILi128EEENS7_ILi96EEENS7_ILi64EEEEEELi256ENS_6half_tEfNS_4arch4Sm90ELb0ELb1ELb0ELb1ELb1ELb0ELb1ELb1ELb0ELb1ELb0ELb0EEENS1_21CollectiveEpilogueFwdINS6_IJSA_NS7_ILi256EEESB_EEES9_SE_SG_Li256ELb1ELb1ELb0ELb0EEENS1_36VarlenDynamicPersistentTileSchedulerILi128ELi96ELi256ELi128ELb0ELb1ELb1ELb1ELb0ELb1EEEEEEEEEvNT_6ParamsE,@function
        .size           _ZN7cutlass13device_kernelIN5flash11enable_sm90INS1_16FlashAttnFwdSm90INS1_25CollectiveMainloopFwdSm90ILi2EN4cute5tupleIJNS5_1CILi1EEES8_S8_EEENS6_IJNS7_ILi128EEENS7_ILi96EEENS7_ILi64EEEEEELi256ENS_6half_tEfNS_4arch4Sm90ELb0ELb1ELb0ELb1ELb1ELb0ELb1ELb1ELb0ELb1ELb0ELb0EEENS1_21CollectiveEpilogueFwdINS6_IJSA_NS7_ILi256EEESB_EEES9_SE_SG_Li256ELb1ELb1ELb0ELb0EEENS1_36VarlenDynamicPersistentTileSchedulerILi128ELi96ELi256ELi128ELb0ELb1ELb1ELb1ELb0ELb1EEEEEEEEEvNT_6ParamsE,(.L_x_15563 - _ZN7cutlass13device_kernelIN5flash11enable_sm90INS1_16FlashAttnFwdSm90INS1_25CollectiveMainloopFwdSm90ILi2EN4cute5tupleIJNS5_1CILi1EEES8_S8_EEENS6_IJNS7_ILi128EEENS7_ILi96EEENS7_ILi64EEEEEELi256ENS_6half_tEfNS_4arch4Sm90ELb0ELb1ELb0ELb1ELb1ELb0ELb1ELb1ELb0ELb1ELb0ELb0EEENS1_21CollectiveEpilogueFwdINS6_IJSA_NS7_ILi256EEESB_EEES9_SE_SG_Li256ELb1ELb1ELb0ELb0EEENS1_36VarlenDynamicPersistentTileSchedulerILi128ELi96ELi256ELi128ELb0ELb1ELb1ELb1ELb0ELb1EEEEEEEEEvNT_6ParamsE)
        .other          _ZN7cutlass13device_kernelIN5flash11enable_sm90INS1_16FlashAttnFwdSm90INS1_25CollectiveMainloopFwdSm90ILi2EN4cute5tupleIJNS5_1CILi1EEES8_S8_EEENS6_IJNS7_ILi128EEENS7_ILi96EEENS7_ILi64EEEEEELi256ENS_6half_tEfNS_4arch4Sm90ELb0ELb1ELb0ELb1ELb1ELb0ELb1ELb1ELb0ELb1ELb0ELb0EEENS1_21CollectiveEpilogueFwdINS6_IJSA_NS7_ILi256EEESB_EEES9_SE_SG_Li256ELb1ELb1ELb0ELb0EEENS1_36VarlenDynamicPersistentTileSchedulerILi128ELi96ELi256ELi128ELb0ELb1ELb1ELb1ELb0ELb1EEEEEEEEEvNT_6ParamsE,@"STO_CUDA_ENTRY STV_DEFAULT"
_ZN7cutlass13device_kernelIN5flash11enable_sm90INS1_16FlashAttnFwdSm90INS1_25CollectiveMainloopFwdSm90ILi2EN4cute5tupleIJNS5_1CILi1EEES8_S8_EEENS6_IJNS7_ILi128EEENS7_ILi96EEENS7_ILi64EEEEEELi256ENS_6half_tEfNS_4arch4Sm90ELb0ELb1ELb0ELb1ELb1ELb0ELb1ELb1ELb0ELb1ELb0ELb0EEENS1_21CollectiveEpilogueFwdINS6_IJSA_NS7_ILi256EEESB_EEES9_SE_SG_Li256ELb1ELb1ELb0ELb0EEENS1_36VarlenDynamicPersistentTileSchedulerILi128ELi96ELi256ELi128ELb0ELb1ELb1ELb1ELb0ELb1EEEEEEEEEvNT_6ParamsE:
        /* <DEDUP_REMOVED lines=47> */
.L_x_12457:
        /* <DEDUP_REMOVED lines=22> */
.L_x_12458:
        /* <DEDUP_REMOVED lines=18> */
.L_x_12459:
        /* <DEDUP_REMOVED lines=22> */
.L_x_12460:
        /* <DEDUP_REMOVED lines=23> */
.L_x_12461:
        /* <DEDUP_REMOVED lines=16> */
.L_x_12463:
[----:B------:R-:W-:-:S08]  /*0940*/  NOP ;  /* 0x0000000000007918 */ /* 0x000fd00000000000 */
[----:B------:R-:W1:Y:S02]  /*0950*/  USETMAXREG.TRY_ALLOC.CTAPOOL UP0, 0xe8 ;  /* 0x000000e8000079c8 */ /* 0x000e640008000600 */
[----:B-1----:R-:W-:-:S13]  /*0960*/  PLOP3.LUT P0, PT, PT, PT, UP0, 0x80, 0x0 ;  /* 0x000000000000781c */ /* 0x002fda0003f0f008 */
[----:B------:R-:W-:Y:S05]  /*0970*/  @!P0 BRA `(.L_x_12463) ;  /* 0xfffffffc00f08947 */ /* 0x000fea000383ffff */
[----:B------:R-:W-:Y:S01]  /*0980*/  ISETP.NE.AND P0, PT, R28, 0x1, PT ;  /* 0x000000011c00780c */ /* 0x000fe20003f05270 */
[----:B------:R-:W1:Y:S08]  /*0990*/  S2UR UR13, SR_CgaCtaId ;  /* 0x00000000000d79c3 */ /* 0x000e700000008800 */
[----:B------:R-:W-:Y:S06]  /*09a0*/  BAR.ARV 0x8, 0x180 ;  /* 0x0206000000007b1d */ /* 0x000fec0000002000 */
[----:B------:R-:W-:Y:S01]  /*09b0*/  UMOV UR42, 0x400 ;  /* 0x00000400002a7882 */ /* 0x000fe20000000000 */
[----:B------:R-:W-:Y:S01]  /*09c0*/  ULDC UR4, c[0x0][0xd3c] ;  /* 0x00034f0000047ab9 */ /* 0x000fe20000000800 */
[----:B------:R-:W-:Y:S08]  /*09d0*/  @!P0 BAR.ARV 0x9, 0x100 ;  /* 0x0244000000008b1d */ /* 0x000ff00000002000 */
[----:B------:R-:W-:Y:S01]  /*09e0*/  BAR.SYNC.DEFER_BLOCKING 0x5, 0x180 ;  /* 0x0146000000007b1d */ /* 0x000fe20000010000 */
[----:B------:R-:W-:-:S02]  /*09f0*/  IADD3 R212, P1, R16, 0x1f0, RZ ;  /* 0x000001f010d47810 */ /* 0x000fc40007f3e0ff */
[----:B------:R-:W-:Y:S01]  /*0a00*/  IADD3 R214, P2, R16, 0x1fc, RZ ;  /* 0x000001fc10d67810 */ /* 0x000fe20007f5e0ff */
[----:B-1----:R-:W-:Y:S02]  /*0a10*/  ULEA UR42, UR13, UR42, 0x18 ;  /* 0x0000002a0d2a7291 */ /* 0x002fe4000f8ec03f */
[--C-:B------:R-:W-:Y:S01]  /*0a20*/  IMAD.X R211, RZ, RZ, R17.reuse, P1 ;  /* 0x000000ffffd37224 */ /* 0x100fe200008e0611 */
[----:B------:R-:W-:Y:S01]  /*0a30*/  STL.64 [R1+0x1f0], RZ ;  /* 0x0001f0ff01007387 */ /* 0x000fe20000100a00 */
[----:B------:R-:W-:-:S03]  /*0a40*/  IMAD.X R213, RZ, RZ, R17, P2 ;  /* 0x000000ffffd57224 */ /* 0x000fc600010e0611 */
[----:B------:R-:W-:Y:S04]  /*0a50*/  STL [R1+0x1f8], RZ ;  /* 0x0001f8ff01007387 */ /* 0x000fe80000100800 */
[----:B------:R-:W-:Y:S04]  /*0a60*/  STL [R1+0x1fc], RZ ;  /* 0x0001fcff01007387 */ /* 0x000fe80000100800 */
[----:B------:R-:W1:Y:S01]  /*0a70*/  LDS.128 R12, [UR42+0x324d0] ;  /* 0x0324d02aff0c7984 */ /* 0x000e620008000c00 */
[----:B------:R-:W-:Y:S06]  /*0a80*/  BAR.ARV 0x4, 0x180 ;  /* 0x0106000000007b1d */ /* 0x000fec0000002000 */
[----:B-1----:R-:W-:-:S13]  /*0a90*/  ISETP.GE.AND P0, PT, R15, UR4, PT ;  /* 0x000000040f007c0c */ /* 0x002fda000bf06270 */
[----:B------:R-:W-:Y:S05]  /*0aa0*/  @P0 EXIT ;  /* 0x000000000000094d */ /* 0x000fea0003800000 */
[----:B------:R-:W1:Y:S01]  /*0ab0*/  S2R R0, SR_TID.X ;  /* 0x0000000000007919 */ /* 0x000e620000002100 */
[----:B------:R-:W2:Y:S01]  /*0ac0*/  S2UR UR4, SR_SWINHI ;  /* 0x00000000000479c3 */ /* 0x000ea20000002f00 */
[----:B------:R-:W-:Y:S01]  /*0ad0*/  IMAD.MOV.U32 R197, RZ, RZ, 0x2 ;  /* 0x00000002ffc57424 */ /* 0x000fe200078e00ff */
[----:B------:R-:W-:Y:S01]  /*0ae0*/  R2UR UR12, R13 ;  /* 0x000000000d0c72ca */ /* 0x000fe200000e0000 */
[----:B------:R-:W-:Y:S01]  /*0af0*/  VIADD R207, R28, 0x8 ;  /* 0x000000081ccf7836 */ /* 0x000fe20000000000 */
[----:B------:R-:W-:Y:S02]  /*0b00*/  R2UR UR5, R15 ;  /* 0x000000000f0572ca */ /* 0x000fe400000e0000 */
[----:B------:R-:W-:Y:S02]  /*0b10*/  R2UR UR6, R14 ;  /* 0x000000000e0672ca */ /* 0x000fe400000e0000 */
[----:B------:R-:W-:Y:S01]  /*0b20*/  IADD3 R206, -R28, 0xb, RZ ;  /* 0x0000000b1cce7810 */ /* 0x000fe20007ffe1ff */
[----:B------:R-:W-:Y:S01]  /*0b30*/  UMOV UR58, UR42 ;  /* 0x0000002a003a7c82 */ /* 0x000fe20008000000 */
[----:B--2---:R-:W-:Y:S01]  /*0b40*/  UMOV UR59, UR4 ;  /* 0x00000004003b7c82 */ /* 0x004fe20008000000 */
[----:B-1----:R-:W-:-:S05]  /*0b50*/  VIADD R203, R0, 0xffffff80 ;  /* 0xffffff8000cb7836 */ /* 0x002fca0000000000 */
[----:B------:R-:W-:-:S04]  /*0b60*/  SHF.R.S32.HI R0, RZ, 0x1f, R203 ;  /* 0x0000001fff007819 */ /* 0x000fc800000114cb */
[CC--:B------:R-:W-:Y:S02]  /*0b70*/  LEA.HI R30, R0.reuse, R203.reuse, RZ, 0x7 ;  /* 0x000000cb001e7211 */ /* 0x0c0fe400078f38ff */
[-C--:B0-----:R-:W-:Y:S02]  /*0b80*/  LEA.HI R2, R0, R203.reuse, RZ, 0x4 ;  /* 0x000000cb00027211 */ /* 0x081fe400078f20ff */
[----:B------:R-:W-:Y:S02]  /*0b90*/  LOP3.LUT R210, R30, 0xffffff80, RZ, 0xc0, !PT ;  /* 0xffffff801ed27812 */ /* 0x000fe400078ec0ff */
[CC--:B------:R-:W-:Y:S02]  /*0ba0*/  LEA.HI R4, R0.reuse, R203.reuse, RZ, 0x5 ;  /* 0x000000cb00047211 */ /* 0x0c0fe400078f28ff */
[----:B------:R-:W-:Y:S01]  /*0bb0*/  SHF.R.S32.HI R7, RZ, 0x4, R2 ;  /* 0x00000004ff077819 */ /* 0x000fe20000011402 */
[----:B------:R-:W-:Y:S01]  /*0bc0*/  IMAD.IADD R210, R203, 0x1, -R210 ;  /* 0x00000001cbd27824 */ /* 0x000fe200078e0ad2 */
[----:B------:R-:W-:Y:S01]  /*0bd0*/  LEA.HI R8, R0, R203, RZ, 0x2 ;  /* 0x000000cb00087211 */ /* 0x000fe200078f10ff */
[----:B------:R-:W-:Y:S01]  /*0be0*/  IMAD.SHL.U32 R5, R4, 0x20, RZ ;  /* 0x0000002004057824 */ /* 0x000fe200078e00ff */
[----:B------:R-:W-:-:S02]  /*0bf0*/  LOP3.LUT R4, R2, 0x3fffff0, RZ, 0xc0, !PT ;  /* 0x03fffff002047812 */ /* 0x000fc400078ec0ff */
[----:B------:R-:W-:Y:S02]  /*0c00*/  SHF.R.S32.HI R3, RZ, 0x1f, R210 ;  /* 0x0000001fff037819 */ /* 0x000fe400000114d2 */
[----:B------:R-:W-:Y:S01]  /*0c10*/  LEA.HI R2, R2, R7, RZ, 0x1 ;  /* 0x0000000702027211 */ /* 0x000fe200078f08ff */
[----:B------:R-:W-:Y:S01]  /*0c20*/  IMAD.IADD R4, R203, 0x1, -R4 ;  /* 0x00000001cb047824 */ /* 0x000fe200078e0a04 */
[----:B------:R-:W-:Y:S02]  /*0c30*/  LEA.HI R29, R3, R210, RZ, 0x2 ;  /* 0x000000d2031d7211 */ /* 0x000fe400078f10ff */
[----:B------:R-:W-:Y:S02]  /*0c40*/  LOP3.LUT R9, R5, 0xfffffc00, RZ, 0xc0, !PT ;  /* 0xfffffc0005097812 */ /* 0x000fe400078ec0ff */
[----:B------:R-:W-:Y:S02]  /*0c50*/  LOP3.LUT R6, R2, 0x1ffffffe, RZ, 0xc0, !PT ;  /* 0x1ffffffe02067812 */ /* 0x000fe400078ec0ff */
[----:B------:R-:W-:Y:S01]  /*0c60*/  SHF.R.S32.HI R2, RZ, 0x2, R29 ;  /* 0x00000002ff027819 */ /* 0x000fe2000001141d */
[----:B------:R-:W-:Y:S01]  /*0c70*/  IMAD R9, R4, 0x40, R9 ;  /* 0x0000004004097824 */ /* 0x000fe200078e0209 */
[----:B------:R-:W-:Y:S01]  /*0c80*/  SHF.R.S32.HI R5, RZ, 0x1f, R29 ;  /* 0x0000001fff057819 */ /* 0x000fe2000001141d */
[----:B------:R-:W-:Y:S01]  /*0c90*/  IMAD.IADD R6, R7, 0x1, -R6 ;  /* 0x0000000107067824 */ /* 0x000fe200078e0a06 */
[----:B------:R-:W-:-:S02]  /*0ca0*/  LOP3.LUT R8, R8, 0xfffffffc, RZ, 0xc0, !PT ;  /* 0xfffffffc08087812 */ /* 0x000fc400078ec0ff */
[----:B------:R-:W-:Y:S01]  /*0cb0*/  LEA.HI R5, R5, R2, RZ, 0x3 ;  /* 0x0000000205057211 */ /* 0x000fe200078f18ff */
[----:B------:R-:W-:Y:S01]  /*0cc0*/  IMAD R6, R6, 0x8, R9 ;  /* 0x0000000806067824 */ /* 0x000fe200078e0209 */
[----:B------:R-:W-:Y:S01]  /*0cd0*/  LEA.HI R3, R3, R210, RZ, 0x5 ;  /* 0x000000d203037211 */ /* 0x000fe200078f28ff */
[----:B------:R-:W-:Y:S01]  /*0ce0*/  IMAD.IADD R8, R203, 0x1, -R8 ;  /* 0x00000001cb087824 */ /* 0x000fe200078e0a08 */
[----:B------:R-:W-:Y:S01]  /*0cf0*/  LOP3.LUT R5, R5, 0xfffffff8, RZ, 0xc0, !PT ;  /* 0xfffffff805057812 */ /* 0x000fe200078ec0ff */
[----:B------:R-:W-:Y:S01]  /*0d00*/  IMAD.WIDE R196, R6, R197, UR58 ;  /* 0x0000003a06c47e25 */ /* 0x000fe2000f8e02c5 */
[----:B------:R-:W-:Y:S02]  /*0d10*/  SHF.R.S32.HI R3, RZ, 0x5, R3 ;  /* 0x00000005ff037819 */ /* 0x000fe40000011403 */
[----:B------:R-:W-:Y:S01]  /*0d20*/  LEA.HI R4, R8, R8, RZ, 0x1 ;  /* 0x0000000808047211 */ /* 0x000fe200078f08ff */
[----:B------:R-:W-:Y:S01]  /*0d30*/  IMAD.IADD R2, R2, 0x1, -R5 ;  /* 0x0000000102027824 */ /* 0x000fe200078e0a05 */
[----:B------:R-:W-:-:S02]  /*0d40*/  IADD3 R9, P5, R196, 0x4000, RZ ;  /* 0x00004000c4097810 */ /* 0x000fc40007fbe0ff */
[----:B------:R-:W-:Y:S01]  /*0d50*/  LOP3.LUT R5, R4, 0x1ffffffe, RZ, 0xc0, !PT ;  /* 0x1ffffffe04057812 */ /* 0x000fe200078ec0ff */
[----:B------:R-:W-:Y:S01]  /*0d60*/  IMAD R31, R3, 0x10, R2 ;  /* 0x00000010031f7824 */ /* 0x000fe200078e0202 */
[C---:B------:R-:W-:Y:S02]  /*0d70*/  IADD3 R3, P3, R196.reuse, 0x20, RZ ;  /* 0x00000020c4037810 */ /* 0x040fe40007f7e0ff */
[----:B------:R-:W-:Y:S01]  /*0d80*/  IADD3 R13, P0, R196, 0x4040, RZ ;  /* 0x00004040c40d7810 */ /* 0x000fe20007f1e0ff */
[----:B------:R-:W-:Y:S01]  /*0d90*/  IMAD.IADD R33, R8, 0x1, -R5 ;  /* 0x0000000108217824 */ /* 0x000fe200078e0a05 */
[----:B------:R-:W-:Y:S02]  /*0da0*/  LOP3.LUT R2, R3, 0x380, RZ, 0xc0, !PT ;  /* 0x0000038003027812 */ /* 0x000fe400078ec0ff */
[----:B------:R-:W-:Y:S02]  /*0db0*/  LOP3.LUT R8, R9, 0x380, RZ, 0xc0, !PT ;  /* 0x0000038009087812 */ /* 0x000fe400078ec0ff */
[----:B------:R-:W-:-:S02]  /*0dc0*/  SHF.R.U64 R2, R2, 0x3, RZ ;  /* 0x0000000302027819 */ /* 0x000fc400000012ff */
[----:B------:R-:W-:Y:S02]  /*0dd0*/  IADD3 R7, P6, R196, 0x60, RZ ;  /* 0x00000060c4077810 */ /* 0x000fe40007fde0ff */
[----:B------:R-:W-:Y:S01]  /*0de0*/  LOP3.LUT R2, R2, R3, RZ, 0x3c, !PT ;  /* 0x0000000302027212 */ /* 0x000fe200078e3cff */
[----:B------:R-:W-:Y:S01]  /*0df0*/  IMAD.X R3, RZ, RZ, R197, P3 ;  /* 0x000000ffff037224 */ /* 0x000fe200018e06c5 */
[----:B------:R-:W-:Y:S02]  /*0e00*/  SHF.R.U64 R8, R8, 0x3, RZ ;  /* 0x0000000308087819 */ /* 0x000fe400000012ff */
[----:B------:R-:W-:Y:S02]  /*0e10*/  LOP3.LUT R12, R13, 0x380, RZ, 0xc0, !PT ;  /* 0x000003800d0c7812 */ /* 0x000fe400078ec0ff */
[----:B------:R-:W-:Y:S02]  /*0e20*/  SHF.R.S32.HI R217, RZ, 0x7, R30 ;  /* 0x00000007ffd97819 */ /* 0x000fe4000001141e */
[----:B------:R-:W-:-:S02]  /*0e30*/  LOP3.LUT R6, R7, 0x380, RZ, 0xc0, !PT ;  /* 0x0000038007067812 */ /* 0x000fc400078ec0ff */
[----:B------:R-:W-:Y:S01]  /*0e40*/  LOP3.LUT R8, R8, R9, RZ, 0x3c, !PT ;  /* 0x0000000908087212 */ /* 0x000fe200078e3cff */
[----:B------:R-:W-:Y:S01]  /*0e50*/  IMAD.X R9, RZ, RZ, R197, P5 ;  /* 0x000000ffff097224 */ /* 0x000fe200028e06c5 */
[----:B------:R-:W-:Y:S02]  /*0e60*/  MOV R2, R2 ;  /* 0x0000000200027202 */ /* 0x000fe40000000f00 */
[C---:B------:R-:W-:Y:S02]  /*0e70*/  IADD3 R5, P2, R196.reuse, 0x40, RZ ;  /* 0x00000040c4057810 */ /* 0x040fe40007f5e0ff */
[----:B------:R-:W-:Y:S01]  /*0e80*/  IADD3 R11, P1, R196, 0x4020, RZ ;  /* 0x00004020c40b7810 */ /* 0x000fe20007f3e0ff */
[----:B------:R0:W-:Y:S01]  /*0e90*/  STL [R1+0x454], R2 ;  /* 0x0004540201007387 */ /* 0x0001e20000100800 */
[----:B------:R-:W-:Y:S02]  /*0ea0*/  SHF.R.U64 R12, R12, 0x3, RZ ;  /* 0x000000030c0c7819 */ /* 0x000fe400000012ff */
[----:B------:R-:W-:-:S02]  /*0eb0*/  LEA.HI R30, R30, R217, RZ, 0x1 ;  /* 0x000000d91e1e7211 */ /* 0x000fc400078f08ff */
[----:B------:R-:W-:Y:S02]  /*0ec0*/  SHF.R.U64 R6, R6, 0x3, RZ ;  /* 0x0000000306067819 */ /* 0x000fe400000012ff */
[----:B------:R-:W-:Y:S02]  /*0ed0*/  LOP3.LUT R4, R5, 0x380, RZ, 0xc0, !PT ;  /* 0x0000038005047812 */ /* 0x000fe400078ec0ff */
[----:B------:R-:W-:Y:S02]  /*0ee0*/  LOP3.LUT R10, R11, 0x380, RZ, 0xc0, !PT ;  /* 0x000003800b0a7812 */ /* 0x000fe400078ec0ff */
[----:B------:R-:W-:Y:S01]  /*0ef0*/  LOP3.LUT R12, R12, R13, RZ, 0x3c, !PT ;  /* 0x0000000d0c0c7212 */ /* 0x000fe200078e3cff */
[----:B------:R-:W-:Y:S01]  /*0f00*/  IMAD.X R13, RZ, RZ, R197, P0 ;  /* 0x000000ffff0d7224 */ /* 0x000fe200000e06c5 */
[----:B0-----:R-:W-:Y:S02]  /*0f10*/  MOV R2, R8 ;  /* 0x0000000800027202 */ /* 0x001fe40000000f00 */
[----:B------:R-:W-:-:S02]  /*0f20*/  LOP3.LUT R30, R30, 0x3fffffe, RZ, 0xc0, !PT ;  /* 0x03fffffe1e1e7812 */ /* 0x000fc400078ec0ff */
[----:B------:R-:W-:Y:S01]  /*0f30*/  LOP3.LUT R6, R6, R7, RZ, 0x3c, !PT ;  /* 0x0000000706067212 */ /* 0x000fe200078e3cff */
[--C-:B------:R-:W-:Y:S01]  /*0f40*/  IMAD.X R7, RZ, RZ, R197.reuse, P6 ;  /* 0x000000ffff077224 */ /* 0x100fe200030e06c5 */
[----:B------:R-:W-:Y:S01]  /*0f50*/  SHF.R.U64 R4, R4, 0x3, RZ ;  /* 0x0000000304047819 */ /* 0x000fe200000012ff */
[----:B------:R0:W-:Y:S01]  /*0f60*/  STL [R1+0x448], R2 ;  /* 0x0004480201007387 */ /* 0x0001e20000100800 */
[----:B------:R-:W-:Y:S01]  /*0f70*/  SHF.R.U64 R10, R10, 0x3, RZ ;  /* 0x000000030a0a7819 */ /* 0x000fe200000012ff */
[----:B------:R-:W-:Y:S01]  /*0f80*/  IMAD.IADD R30, R217, 0x1, -R30 ;  /* 0x00000001d91e7824 */ /* 0x000fe200078e0a1e */
[----:B------:R-:W-:Y:S01]  /*0f90*/  LOP3.LUT R4, R4, R5, RZ, 0x3c, !PT ;  /* 0x0000000504047212 */ /* 0x000fe200078e3cff */
[--C-:B------:R-:W-:Y:S01]  /*0fa0*/  IMAD.X R5, RZ, RZ, R197.reuse, P2 ;  /* 0x000000ffff057224 */ /* 0x100fe200010e06c5 */
[----:B------:R-:W-:Y:S01]  /*0fb0*/  LOP3.LUT R10, R10, R11, RZ, 0x3c, !PT ;  /* 0x0000000b0a0a7212 */ /* 0x000fe200078e3cff */
[----:B------:R-:W-:Y:S01]  /*0fc0*/  IMAD.X R11, RZ, RZ, R197, P1 ;  /* 0x000000ffff0b7224 */ /* 0x000fe200008e06c5 */
[----:B------:R-:W-:Y:S01]  /*0fd0*/  MOV R3, R6 ;  /* 0x0000000600037202 */ /* 0x000fe20000000f00 */
[----:B------:R-:W-:Y:S01]  /*0fe0*/  IMAD R204, R30, 0x40, R31 ;  /* 0x000000401ecc7824 */ /* 0x000fe200078e021f */
[----:B------:R-:W-:-:S02]  /*0ff0*/  LEA.HI R0, R0, R203, RZ, 0x3 ;  /* 0x000000cb00007211 */ /* 0x000fc400078f18ff */
[----:B0-----:R-:W-:Y:S01]  /*1000*/  MOV R2, R12 ;  /* 0x0000000c00027202 */ /* 0x001fe20000000f00 */
[----:B------:R0:W-:Y:S01]  /*1010*/  STL [R1+0x44c], R3 ;  /* 0x00044c0301007387 */ /* 0x0001e20000100800 */
[----:B------:R-:W-:Y:S02]  /*1020*/  SHF.R.S32.HI R208, RZ, 0x3, R0 ;  /* 0x00000003ffd07819 */ /* 0x000fe40000011400 */
[----:B------:R-:W-:Y:S01]  /*1030*/  MOV R4, R4 ;  /* 0x0000000400047202 */ /* 0x000fe20000000f00 */
[----:B------:R1:W-:Y:S01]  /*1040*/  STL [R1+0x440], R2 ;  /* 0x0004400201007387 */ /* 0x0003e20000100800 */
[C---:B------:R-:W-:Y:S02]  /*1050*/  IADD3 R19, P2, R196.reuse, 0x8020, RZ ;  /* 0x00008020c4137810 */ /* 0x040fe40007f5e0ff */
[----:B------:R-:W-:Y:S01]  /*1060*/  IADD3 R27, P1, R196, 0xc060, RZ ;  /* 0x0000c060c41b7810 */ /* 0x000fe20007f3e0ff */
[----:B------:R2:W-:Y:S01]  /*1070*/  STL [R1+0x450], R4 ;  /* 0x0004500401007387 */ /* 0x0005e20000100800 */
[----:B------:R-:W-:-:S02]  /*1080*/  LOP3.LUT R18, R19, 0x380, RZ, 0xc0, !PT ;  /* 0x0000038013127812 */ /* 0x000fc400078ec0ff */
[----:B0-----:R-:W-:Y:S02]  /*1090*/  MOV R3, R10 ;  /* 0x0000000a00037202 */ /* 0x001fe40000000f00 */
[----:B------:R-:W-:Y:S02]  /*10a0*/  IADD3 R15, P4, R196, 0x4060, RZ ;  /* 0x00004060c40f7810 */ /* 0x000fe40007f9e0ff */
[----:B-1----:R-:W-:Y:S01]  /*10b0*/  LOP3.LUT R2, R0, 0xfffffff8, RZ, 0xc0, !PT ;  /* 0xfffffff800027812 */ /* 0x002fe200078ec0ff */
[----:B------:R-:W-:Y:S01]  /*10c0*/  IMAD R0, R33, 0x8, R204 ;  /* 0x0000000821007824 */ /* 0x000fe200078e02cc */
[----:B------:R2:W-:Y:S01]  /*10d0*/  STL [R1+0x444], R3 ;  /* 0x0004440301007387 */ /* 0x0005e20000100800 */
[C---:B------:R-:W-:Y:S02]  /*10e0*/  IADD3 R223, P3, R196.reuse, 0x8000, RZ ;  /* 0x00008000c4df7810 */ /* 0x040fe40007f7e0ff */
[C---:B------:R-:W-:Y:S01]  /*10f0*/  IADD3 R21, P6, R196.reuse, 0x8040, RZ ;  /* 0x00008040c4157810 */ /* 0x040fe20007fde0ff */
[----:B------:R2:W-:Y:S01]  /*1100*/  STL [R1+0x458], R0 ;  /* 0x0004580001007387 */ /* 0x0005e20000100800 */
[----:B------:R-:W-:Y:S01]  /*1110*/  IADD3 R25, P5, R196, 0x8060, RZ ;  /* 0x00008060c4197810 */ /* 0x000fe20007fbe0ff */
[----:B------:R-:W-:Y:S01]  /*1120*/  IMAD.IADD R209, R203, 0x1, -R2 ;  /* 0x00000001cbd17824 */ /* 0x000fe200078e0a02 */
[----:B------:R-:W-:-:S02]  /*1130*/  SHF.R.U64 R18, R18, 0x3, RZ ;  /* 0x0000000312127819 */ /* 0x000fc400000012ff */
[----:B------:R-:W-:Y:S01]  /*1140*/  LOP3.LUT R26, R27, 0x380, RZ, 0xc0, !PT ;  /* 0x000003801b1a7812 */ /* 0x000fe200078ec0ff */
[----:B------:R-:W-:Y:S01]  /*1150*/  IMAD.SHL.U32 R189, R209, 0x8, RZ ;  /* 0x00000008d1bd7824 */ /* 0x000fe200078e00ff */
[----:B------:R-:W-:Y:S01]  /*1160*/  LOP3.LUT R14, R15, 0x380, RZ, 0xc0, !PT ;  /* 0x000003800f0e7812 */ /* 0x000fe200078ec0ff */
[----:B------:R-:W-:Y:S01]  /*1170*/  IMAD R209, R209, 0x20, R208 ;  /* 0x00000020d1d17824 */ /* 0x000fe200078e02d0 */
[----:B------:R-:W-:Y:S01]  /*1180*/  LOP3.LUT R222, R223, 0x380, RZ, 0xc0, !PT ;  /* 0x00000380dfde7812 */ /* 0x000fe200078ec0ff */
[----:B------:R-:W-:Y:S01]  /*1190*/  VIADD R191, R189, 0x40 ;  /* 0x00000040bdbf7836 */ /* 0x000fe20000000000 */
[----:B------:R-:W-:Y:S01]  /*11a0*/  LOP3.LUT R20, R21, 0x380, RZ, 0xc0, !PT ;  /* 0x0000038015147812 */ /* 0x000fe200078ec0ff */
[----:B------:R-:W-:Y:S01]  /*11b0*/  VIADD R190, R189, 0x80 ;  /* 0x00000080bdbe7836 */ /* 0x000fe20000000000 */
[----:B------:R-:W-:Y:S01]  /*11c0*/  LOP3.LUT R24, R25, 0x380, RZ, 0xc0, !PT ;  /* 0x0000038019187812 */ /* 0x000fe200078ec0ff */
[----:B------:R-:W-:Y:S01]  /*11d0*/  VIADD R192, R189, 0xc0 ;  /* 0x000000c0bdc07836 */ /* 0x000fe20000000000 */
[----:B------:R-:W-:Y:S01]  /*11e0*/  LOP3.LUT R18, R18, R19, RZ, 0x3c, !PT ;  /* 0x0000001312127212 */ /* 0x000fe200078e3cff */
[----:B------:R-:W-:Y:S01]  /*11f0*/  IMAD.X R19, RZ, RZ, R197, P2 ;  /* 0x000000ffff137224 */ /* 0x000fe200010e06c5 */
[----:B------:R-:W-:-:S02]  /*1200*/  SHF.R.U64 R26, R26, 0x3, RZ ;  /* 0x000000031a1a7819 */ /* 0x000fc400000012ff */
[----:B------:R-:W-:Y:S02]  /*1210*/  SHF.R.U64 R14, R14, 0x3, RZ ;  /* 0x000000030e0e7819 */ /* 0x000fe400000012ff */
[----:B------:R-:W-:Y:S02]  /*1220*/  SHF.R.U64 R222, R222, 0x3, RZ ;  /* 0x00000003dede7819 */ /* 0x000fe400000012ff */
        /* <DEDUP_REMOVED lines=14> */
[----:B------:R-:W-:Y:S01]  /*1310*/  IMAD.IADD R29, R210, 0x1, -R29 ;  /* 0x00000001d21d7824 */ /* 0x000fe200078e0a1d */
[----:B------:R-:W-:-:S02]  /*1320*/  IADD3 R181, P0, R16, 0x50, RZ ;  /* 0x0000005010b57810 */ /* 0x000fc40007f1e0ff */
[C---:B------:R-:W-:Y:S01]  /*1330*/  IADD3 R18, P1, R16.reuse, 0x11c, RZ ;  /* 0x0000011c10127810 */ /* 0x040fe20007f3e0ff */
[----:B------:R-:W-:Y:S01]  /*1340*/  IMAD.SHL.U32 R205, R29, 0x2, RZ ;  /* 0x000000021dcd7824 */ /* 0x000fe200078e00ff */
[----:B------:R-:W-:Y:S01]  /*1350*/  IADD3 R216, P2, R16, 0x200, RZ ;  /* 0x0000020010d87810 */ /* 0x000fe20007f5e0ff */
[--C-:B------:R-:W-:Y:S01]  /*1360*/  IMAD.X R195, RZ, RZ, R17.reuse, P0 ;  /* 0x000000ffffc37224 */ /* 0x100fe200000e0611 */
[----:B------:R-:W-:Y:S01]  /*1370*/  MOV R229, R14 ;  /* 0x0000000e00e57202 */ /* 0x000fe20000000f00 */
[--C-:B------:R-:W-:Y:S01]  /*1380*/  IMAD.X R157, RZ, RZ, R17.reuse, P1 ;  /* 0x000000ffff9d7224 */ /* 0x100fe200008e0611 */
[----:B------:R-:W-:Y:S01]  /*1390*/  MOV R222, R222 ;  /* 0x000000de00de7202 */ /* 0x000fe20000000f00 */
[----:B------:R-:W-:Y:S01]  /*13a0*/  IMAD.X R215, RZ, RZ, R17, P2 ;  /* 0x000000ffffd77224 */ /* 0x000fe200010e0611 */
[----:B------:R-:W-:Y:S02]  /*13b0*/  MOV R220, R20 ;  /* 0x0000001400dc7202 */ /* 0x000fe40000000f00 */
[----:B------:R-:W-:-:S02]  /*13c0*/  MOV R219, R24 ;  /* 0x0000001800db7202 */ /* 0x000fc40000000f00 */
[----:B------:R-:W-:Y:S02]  /*13d0*/  MOV R218, R26 ;  /* 0x0000001a00da7202 */ /* 0x000fe40000000f00 */
[----:B------:R-:W-:Y:S02]  /*13e0*/  SHF.R.S32.HI R201, RZ, 0x1f, R189 ;  /* 0x0000001fffc97819 */ /* 0x000fe400000114bd */
[----:B------:R-:W-:Y:S02]  /*13f0*/  SHF.R.S32.HI R200, RZ, 0x1f, R191 ;  /* 0x0000001fffc87819 */ /* 0x000fe400000114bf */
[----:B------:R-:W-:Y:S02]  /*1400*/  SHF.R.S32.HI R199, RZ, 0x1f, R190 ;  /* 0x0000001fffc77819 */ /* 0x000fe400000114be */
[----:B--2---:R-:W-:-:S07]  /*1410*/  SHF.R.S32.HI R198, RZ, 0x1f, R192 ;  /* 0x0000001fffc67819 */ /* 0x004fce00000114c0 */
.L_x_12596:
[----:B------:R-:W-:Y:S01]  /*1420*/  ULDC.64 UR8, c[0x0][0xb20] ;  /* 0x0002c80000087ab9 */ /* 0x000fe20000000a00 */
[----:B------:R-:W-:Y:S01]  /*1430*/  ULDC UR7, c[0x0][0x424] ;  /* 0x0001090000077ab9 */ /* 0x000fe20000000800 */
        /* <DEDUP_REMOVED lines=11> */
[----:B012---:R-:W-:Y:S02]  /*14f0*/  IMAD.U32 R2, RZ, RZ, UR8 ;  /* 0x00000008ff027e24 */ /* 0x007fe4000f8e00ff */
[----:B------:R-:W-:Y:S01]  /*1500*/  IMAD.U32 R3, RZ, RZ, UR9 ;  /* 0x00000009ff037e24 */ /* 0x000fe2000f8e00ff */
[----:B------:R-:W-:-:S04]  /*1510*/  @UP1 UIMAD.WIDE UR8, UR5, 0x4, UR10 ;  /* 0x00000004050818a5 */ /* 0x000fc8000f8e020a */
[----:B------:R-:W2:Y:S02]  /*1520*/  @P0 LDG.E R2, desc[UR36][R2.64] ;  /* 0x0000002402020981 */ /* 0x000ea4000c1e1900 */
[----:B------:R-:W-:Y:S02]  /*1530*/  IMAD.U32 R4, RZ, RZ, UR8 ;  /* 0x00000008ff047e24 */ /* 0x000fe4000f8e00ff */
[----:B------:R-:W-:Y:S01]  /*1540*/  IMAD.U32 R5, RZ, RZ, UR9 ;  /* 0x00000009ff057e24 */ /* 0x000fe2000f8e00ff */
[----:B------:R-:W-:-:S04]  /*1550*/  ULDC.64 UR8, c[0x0][0x418] ;  /* 0x0001060000087ab9 */ /* 0x000fc80000000a00 */
[----:B---3--:R-:W3:Y:S01]  /*1560*/  @P2 LDG.E R4, desc[UR36][R4.64] ;  /* 0x0000002404042981 */ /* 0x008ee2000c1e1900 */
[----:B------:R-:W-:Y:S01]  /*1570*/  UISETP.NE.U32.AND UP0, UPT, UR8, URZ, UPT ;  /* 0x0000003f0800728c */ /* 0x000fe2000bf05070 */
[----:B------:R-:W-:Y:S01]  /*1580*/  UMOV UR4, URZ ;  /* 0x0000003f00047c82 */ /* 0x000fe20008000000 */
[----:B------:R-:W-:Y:S02]  /*1590*/  ULDC UR43, c[0x0][0x288] ;  /* 0x0000a200002b7ab9 */ /* 0x000fe40000000800 */
[----:B------:R-:W-:Y:S01]  /*15a0*/  UISETP.NE.AND.EX UP0, UPT, UR9, URZ, UPT, UP0 ;  /* 0x0000003f0900728c */ /* 0x000fe2000bf05300 */
[----:B------:R-:W-:Y:S02]  /*15b0*/  UMOV UR61, UR6 ;  /* 0x00000006003d7c82 */ /* 0x000fe40008000000 */
[----:B------:R-:W-:Y:S01]  /*15c0*/  ULDC.64 UR8, c[0x0][0xb18] ;  /* 0x0002c60000087ab9 */ /* 0x000fe20000000a00 */
[----:B------:R-:W-:Y:S01]  /*15d0*/  USEL UR7, UR7, 0x1, UP0 ;  /* 0x0000000107077887 */ /* 0x000fe20008000000 */
[----:B------:R-:W-:-:S03]  /*15e0*/  ISETP.NE.U32.AND P1, PT, RZ, UR8, PT ;  /* 0x00000008ff007c0c */ /* 0x000fc6000bf25070 */
[----:B------:R-:W-:Y:S01]  /*15f0*/  UIMAD UR44, UR7, UR44, URZ ;  /* 0x0000002c072c72a4 */ /* 0x000fe2000f8e023f */
[----:B------:R-:W-:Y:S02]  /*1600*/  ISETP.NE.AND.EX P1, PT, RZ, UR9, PT, P1 ;  /* 0x00000009ff007c0c */ /* 0x000fe4000bf25310 */
[----:B--2---:R-:W-:Y:S02]  /*1610*/  @P0 R2UR UR4, R2 ;  /* 0x00000000020402ca */ /* 0x004fe400000e0000 */
[----:B---3--:R-:W-:Y:S01]  /*1620*/  @P2 R2UR UR43, R4 ;  /* 0x00000000042b22ca */ /* 0x008fe200000e0000 */
[----:B----4-:R-:W-:-:S14]  /*1630*/  @P2 BRA `(.L_x_12464) ;  /* 0x0000000000342947 */ /* 0x010fdc0003800000 */
        /* <DEDUP_REMOVED lines=13> */
.L_x_12464:
[----:B------:R-:W-:Y:S01]  /*1710*/  IMAD.U32 R202, RZ, RZ, UR5 ;  /* 0x00000005ffca7e24 */ /* 0x000fe2000f8e00ff */
[----:B------:R-:W-:Y:S06]  /*1720*/  @!P1 BRA `(.L_x_12465) ;  /* 0x00000000001c9947 */ /* 0x000fec0003800000 */
[----:B------:R-:W-:Y:S02]  /*1730*/  ULDC.64 UR6, c[0x0][0xb18] ;  /* 0x0002c60000067ab9 */ /* 0x000fe40000000a00 */
[----:B------:R-:W-:-:S06]  /*1740*/  UIMAD.WIDE UR6, UR5, 0x4, UR6 ;  /* 0x00000004050678a5 */ /* 0x000fcc000f8e0206 */
[----:B------:R-:W-:Y:S02]  /*1750*/  IMAD.U32 R2, RZ, RZ, UR6 ;  /* 0x00000006ff027e24 */ /* 0x000fe4000f8e00ff */
[----:B------:R-:W-:-:S05]  /*1760*/  IMAD.U32 R3, RZ, RZ, UR7 ;  /* 0x00000007ff037e24 */ /* 0x000fca000f8e00ff */
[----:B------:R-:W2:Y:S02]  /*1770*/  LDG.E R2, desc[UR36][R2.64] ;  /* 0x0000002402027981 */ /* 0x000ea4000c1e1900 */
[----:B--2---:R-:W-:Y:S01]  /*1780*/  R2UR UR44, R2 ;  /* 0x00000000022c72ca */ /* 0x004fe200000e0000 */
[----:B------:R-:W-:-:S14]  /*1790*/  BRA `(.L_x_12466) ;  /* 0x0000000000347947 */ /* 0x000fdc0003800000 */
.L_x_12465:
        /* <DEDUP_REMOVED lines=13> */
.L_x_12466:
[----:B------:R-:W2:Y:S01]  /*1870*/  LDL R0, [R1+0x470] ;  /* 0x0004700001007983 */ /* 0x000ea20000100800 */
[----:B------:R-:W-:Y:S01]  /*1880*/  UIADD3 UR11, UP0, UR58, 0x32430, URZ ;  /* 0x000324303a0b7890 */ /* 0x000fe2000ff1e03f */
[----:B------:R-:W-:Y:S01]  /*1890*/  IMAD.U32 R15, RZ, RZ, UR13 ;  /* 0x0000000dff0f7e24 */ /* 0x000fe2000f8e00ff */
[----:B------:R-:W-:Y:S01]  /*18a0*/  UIADD3 UR9, UP1, UR58, 0x32440, URZ ;  /* 0x000324403a097890 */ /* 0x000fe2000ff3e03f */
[----:B------:R-:W-:Y:S01]  /*18b0*/  IMAD.MOV.U32 R5, RZ, RZ, 0x80 ;  /* 0x00000080ff057424 */ /* 0x000fe200078e00ff */
[----:B------:R-:W-:Y:S01]  /*18c0*/  UIADD3 UR7, UP2, UR58, 0x32450, URZ ;  /* 0x000324503a077890 */ /* 0x000fe2000ff5e03f */
[----:B------:R-:W-:Y:S01]  /*18d0*/  IMAD.MOV.U32 R13, RZ, RZ, 0x80 ;  /* 0x00000080ff0d7424 */ /* 0x000fe200078e00ff */
[----:B------:R-:W-:Y:S01]  /*18e0*/  UIADD3 UR5, UP3, UR58, 0x32460, URZ ;  /* 0x000324603a057890 */ /* 0x000fe2000ff7e03f */
[----:B------:R-:W-:Y:S01]  /*18f0*/  IMAD.MOV.U32 R14, RZ, RZ, 0x100 ;  /* 0x00000100ff0e7424 */ /* 0x000fe200078e00ff */
[----:B------:R-:W-:Y:S01]  /*1900*/  UIADD3.X UR13, URZ, UR59, URZ, UP0, !UPT ;  /* 0x0000003b3f0d7290 */ /* 0x000fe200087fe43f */
[----:B------:R-:W-:Y:S01]  /*1910*/  IMAD.U32 R2, RZ, RZ, UR11 ;  /* 0x0000000bff027e24 */ /* 0x000fe2000f8e00ff */
[----:B------:R-:W-:Y:S01]  /*1920*/  UIADD3.X UR8, URZ, UR59, URZ, UP2, !UPT ;  /* 0x0000003b3f087290 */ /* 0x000fe200097fe43f */
[----:B------:R-:W-:Y:S01]  /*1930*/  IMAD.U32 R8, RZ, RZ, UR7 ;  /* 0x00000007ff087e24 */ /* 0x000fe2000f8e00ff */
[----:B------:R-:W-:Y:S01]  /*1940*/  UIADD3.X UR10, URZ, UR59, URZ, UP1, !UPT ;  /* 0x0000003b3f0a7290 */ /* 0x000fe20008ffe43f */
[----:B------:R-:W-:Y:S01]  /*1950*/  IMAD.U32 R10, RZ, RZ, UR5 ;  /* 0x00000005ff0a7e24 */ /* 0x000fe2000f8e00ff */
[----:B------:R-:W-:Y:S01]  /*1960*/  UIADD3 UR44, -UR4, UR44, URZ ;  /* 0x0000002c042c7290 */ /* 0x000fe2000fffe13f */
[----:B------:R-:W-:Y:S01]  /*1970*/  IMAD.U32 R3, RZ, RZ, UR13 ;  /* 0x0000000dff037e24 */ /* 0x000fe2000f8e00ff */
[----:B------:R-:W-:Y:S01]  /*1980*/  USHF.L.U32 UR60, UR12, 0x7, URZ ;  /* 0x000000070c3c7899 */ /* 0x000fe2000800063f */
[----:B------:R-:W-:Y:S01]  /*1990*/  IMAD.U32 R9, RZ, RZ, UR8 ;  /* 0x00000008ff097e24 */ /* 0x000fe2000f8e00ff */
[----:B------:R-:W-:Y:S01]  /*19a0*/  ULDC UR4, c[0x0][0x448] ;  /* 0x0001120000047ab9 */ /* 0x000fe20000000800 */
[----:B------:R-:W-:Y:S01]  /*19b0*/  STL.64 [R1+0x30], R14 ;  /* 0x0000300e01007387 */ /* 0x000fe20000100a00 */
[----:B------:R-:W-:Y:S01]  /*19c0*/  UISETP.NE.AND UP4, UPT, UR4, 0x1, UPT ;  /* 0x000000010400788c */ /* 0x000fe2000bf85270 */
[C---:B------:R-:W-:Y:S01]  /*19d0*/  IADD3 R47, P0, R16.reuse, 0x410, RZ ;  /* 0x00000410102f7810 */ /* 0x040fe20007f1e0ff */
[----:B------:R-:W-:Y:S01]  /*19e0*/  UIADD3 UR8, UR60, 0x7f, URZ ;  /* 0x0000007f3c087890 */ /* 0x000fe2000fffe03f */
[----:B------:R-:W-:Y:S01]  /*19f0*/  STL.64 [R1+0x18], R2 ;  /* 0x0000180201007387 */ /* 0x000fe20000100a00 */
[----:B------:R-:W-:Y:S01]  /*1a00*/  ULDC UR4, c[0x0][0x20] ;  /* 0x0000080000047ab9 */ /* 0x000fe20000000800 */
[----:B------:R-:W-:Y:S01]  /*1a10*/  UIADD3 UR38, UR44, 0x1, -UR43 ;  /* 0x000000012c267890 */ /* 0x000fe2000fffe82b */
[----:B------:R-:W-:Y:S01]  /*1a20*/  VIADD R19, R181, -UR4 ;  /* 0x80000004b5137c36 */ /* 0x000fe20008000000 */
[----:B------:R-:W-:Y:S01]  /*1a30*/  ULDC.64 UR4, c[0x0][0xad8] ;  /* 0x0002b60000047ab9 */ /* 0x000fe20000000a00 */
[----:B------:R-:W-:Y:S01]  /*1a40*/  STL.128 [R1+0x410], RZ ;  /* 0x000410ff01007387 */ /* 0x000fe20000100c00 */
[----:B------:R-:W-:Y:S01]  /*1a50*/  UISETP.GE.AND UP0, UPT, UR5, 0x1, UPT ;  /* 0x000000010500788c */ /* 0x000fe2000bf06270 */
[----:B------:R-:W-:Y:S01]  /*1a60*/  IADD3 R45, P1, R16, 0x28, RZ ;  /* 0x00000028102d7810 */ /* 0x000fe20007f3e0ff */
[----:B------:R-:W-:Y:S01]  /*1a70*/  UP2UR UR39, UPR, URZ, 0x10 ;  /* 0x000000103f277883 */ /* 0x000fe20008000000 */
[----:B------:R-:W-:Y:S01]  /*1a80*/  STL.128 [R1+0x420], RZ ;  /* 0x000420ff01007387 */ /* 0x000fe20000100c00 */
[----:B------:R-:W-:Y:S01]  /*1a90*/  UP2UR UR41, UPR, URZ, 0x1 ;  /* 0x000000013f297883 */ /* 0x000fe20008000000 */
[--C-:B------:R-:W-:Y:S01]  /*1aa0*/  IMAD.X R48, RZ, RZ, R17.reuse, P0 ;  /* 0x000000ffff307224 */ /* 0x100fe200000e0611 */
[----:B------:R-:W-:Y:S01]  /*1ab0*/  PLOP3.LUT P2, PT, PT, PT, UP0, 0x40, 0x0 ;  /* 0x000000000000781c */ /* 0x000fe20003f4e808 */
[----:B------:R-:W-:Y:S01]  /*1ac0*/  STL.128 [R1+0x200], RZ ;  /* 0x000200ff01007387 */ /* 0x000fe20000100c00 */
[----:B------:R-:W-:-:S03]  /*1ad0*/  IMAD.X R46, RZ, RZ, R17, P1 ;  /* 0x000000ffff2e7224 */ /* 0x000fc600008e0611 */
        /* <DEDUP_REMOVED lines=33> */
[----:B--2---:R-:W-:-:S02]  /*1cf0*/  R2UR UR6, R0 ;  /* 0x00000000000672ca */ /* 0x004fc400000e0000 */
[----:B------:R-:W0:Y:S11]  /*1d00*/  LDC R0, c[0x0][0xa80] ;  /* 0x0002a000ff007b82 */ /* 0x000e360000000800 */
[----:B------:R-:W-:-:S02]  /*1d10*/  IMAD.U32 R12, RZ, RZ, UR6 ;  /* 0x00000006ff0c7e24 */ /* 0x000fc4000f8e00ff */
[----:B------:R-:W-:Y:S01]  /*1d20*/  IMAD.U32 R4, RZ, RZ, UR6 ;  /* 0x00000006ff047e24 */ /* 0x000fe2000f8e00ff */
[----:B------:R-:W-:Y:S02]  /*1d30*/  UIADD3.X UR6, URZ, UR59, URZ, UP3, !UPT ;  /* 0x0000003b3f067290 */ /* 0x000fe40009ffe43f */
[----:B------:R-:W-:Y:S04]  /*1d40*/  STL.128 [R1], R12 ;  /* 0x0000000c01007387 */ /* 0x000fe80000100c00 */
[----:B------:R1:W-:Y:S01]  /*1d50*/  STL.64 [R1+0x28], R4 ;  /* 0x0000280401007387 */ /* 0x0003e20000100a00 */
[----:B------:R-:W-:Y:S01]  /*1d60*/  IMAD.U32 R11, RZ, RZ, UR6 ;  /* 0x00000006ff0b7e24 */ /* 0x000fe2000f8e00ff */
[----:B------:R-:W-:Y:S02]  /*1d70*/  @UP4 ULDC UR6, c[0x0][0x44c] ;  /* 0x0001130000064ab9 */ /* 0x000fe40000000800 */
[----:B0-----:R0:W-:Y:S01]  /*1d80*/  STL [R1+0x430], R0 ;  /* 0x0004300001007387 */ /* 0x0011e20000100800 */
[----:B------:R-:W-:-:S03]  /*1d90*/  UIMAD.WIDE.U32 UR6, UR8, UR6, URZ ;  /* 0x00000006080672a5 */ /* 0x000fc6000f8e003f */
[----:B------:R2:W-:Y:S01]  /*1da0*/  STL.128 [R1+0x40], R8 ;  /* 0x0000400801007387 */ /* 0x0005e20000100c00 */
[----:B-1----:R-:W-:Y:S01]  /*1db0*/  IMAD.U32 R4, RZ, RZ, UR9 ;  /* 0x00000009ff047e24 */ /* 0x002fe2000f8e00ff */
[----:B------:R-:W-:Y:S01]  /*1dc0*/  @UP4 ULDC UR9, c[0x0][0x450] ;  /* 0x0001140000094ab9 */ /* 0x000fe20000000800 */
[----:B------:R-:W-:Y:S01]  /*1dd0*/  IMAD.U32 R5, RZ, RZ, UR10 ;  /* 0x0000000aff057e24 */ /* 0x000fe2000f8e00ff */
[----:B------:R-:W-:Y:S01]  /*1de0*/  @UP4 USHF.R.U32.HI UR8, URZ, UR9, UR7 ;  /* 0x000000093f084299 */ /* 0x000fe20008011607 */
[----:B0-----:R-:W-:-:S03]  /*1df0*/  IMAD.U32 R0, RZ, RZ, UR12 ;  /* 0x0000000cff007e24 */ /* 0x001fc6000f8e00ff */
[----:B------:R2:W-:Y:S01]  /*1e00*/  STL.64 [R1+0x20], R4 ;  /* 0x0000200401007387 */ /* 0x0005e20000100a00 */
[----:B------:R-:W-:-:S03]  /*1e10*/  UIADD3 UR6, UR38, UR8, URZ ;  /* 0x0000000826067290 */ /* 0x000fc6000fffe03f */
[----:B------:R2:W-:Y:S01]  /*1e20*/  STL [R19], R0 ;  /* 0x0000000013007387 */ /* 0x0005e20000100800 */
[----:B------:R-:W-:Y:S01]  /*1e30*/  UIADD3 UR4, UR6, UR4, URZ ;  /* 0x0000000406047290 */ /* 0x000fe2000fffe03f */
[----:B------:R-:W-:Y:S11]  /*1e40*/  @P2 BRA `(.L_x_12467) ;  /* 0x0000000000442947 */ /* 0x000ff60003800000 */
        /* <DEDUP_REMOVED lines=10> */
.L_x_12468:
[----:B------:R-:W-:-:S11]  /*1ef0*/  UISETP.NE.AND UP0, UPT, UR5, 0x1, UPT ;  /* 0x000000010500788c */ /* 0x000fd6000bf05270 */
[----:B------:R-:W-:Y:S02]  /*1f00*/  @UP0 ULDC.64 UR10, c[0x0][0xae0] ;  /* 0x0002b800000a0ab9 */ /* 0x000fe40000000a00 */
[----:B------:R-:W-:-:S04]  /*1f10*/  UIMAD.WIDE.U32 UR6, UR8, UR10, URZ ;  /* 0x0000000a080672a5 */ /* 0x000fc8000f8e003f */
[----:B------:R-:W-:-:S12]  /*1f20*/  @UP0 USHF.R.U32.HI UR8, URZ, UR11, UR7 ;  /* 0x0000000b3f080299 */ /* 0x000fd80008011607 */
.L_x_12469:
[----:B------:R-:W-:-:S04]  /*1f30*/  UIMAD UR8, UR8, UR5, UR5 ;  /* 0x00000005080872a4 */ /* 0x000fc8000f8e0205 */
[----:B------:R-:W-:-:S04]  /*1f40*/  UISETP.LT.AND UP0, UPT, UR4, UR8, UPT ;  /* 0x000000080400728c */ /* 0x000fc8000bf01270 */
[----:B------:R-:W-:-:S12]  /*1f50*/  USEL UR4, UR4, UR8, UP0 ;  /* 0x0000000804047287 */ /* 0x000fd80008000000 */
.L_x_12467:
        /* <DEDUP_REMOVED lines=34> */
.L_x_12471:
[----:B------:R-:W-:-:S11]  /*2180*/  UISETP.NE.AND UP0, UPT, UR5, 0x1, UPT ;  /* 0x000000010500788c */ /* 0x000fd6000bf05270 */
[----:B------:R-:W-:Y:S02]  /*2190*/  @UP0 ULDC.64 UR10, c[0x0][0xae0] ;  /* 0x0002b800000a0ab9 */ /* 0x000fe40000000a00 */
[----:B------:R-:W-:-:S04]  /*21a0*/  UIMAD.WIDE.U32 UR6, UR4, UR10, URZ ;  /* 0x0000000a040672a5 */ /* 0x000fc8000f8e003f */
[----:B------:R-:W-:-:S12]  /*21b0*/  @UP0 USHF.R.U32.HI UR4, URZ, UR11, UR7 ;  /* 0x0000000b3f040299 */ /* 0x000fd80008011607 */
.L_x_12472:
[----:B------:R-:W-:-:S04]  /*21c0*/  UIMAD UR4, UR4, UR5, URZ ;  /* 0x00000005040472a4 */ /* 0x000fc8000f8e023f */
[----:B------:R-:W-:-:S04]  /*21d0*/  UISETP.LT.AND UP0, UPT, UR8, UR4, UPT ;  /* 0x000000040800728c */ /* 0x000fc8000bf01270 */
[----:B------:R-:W-:-:S12]  /*21e0*/  USEL UR8, UR8, UR4, !UP0 ;  /* 0x0000000408087287 */ /* 0x000fd8000c000000 */
.L_x_12470:
        /* <DEDUP_REMOVED lines=9> */
[----:B--2---:R-:W0:Y:S01]  /*2280*/  SHFL.IDX PT, R0, R217, RZ, 0x1f ;  /* 0x00001fffd9007589 */ /* 0x004e2200000e0000 */
        /* <DEDUP_REMOVED lines=87> */
.L_x_12474:
[----:B------:R-:W1:Y:S01]  /*2800*/  S2R R20, SR_TID.X ;  /* 0x0000000000147919 */ /* 0x000e620000002100 */
[----:B------:R-:W2:Y:S01]  /*2810*/  LDC R0, c[0x0][0x20] ;  /* 0x00000800ff007b82 */ /* 0x000ea20000000800 */
[----:B0-----:R-:W-:Y:S01]  /*2820*/  IADD3 R8, P0, R16, 0x100, RZ ;  /* 0x0000010010087810 */ /* 0x001fe20007f1e0ff */
[----:B------:R-:W-:Y:S01]  /*2830*/  IMAD.U32 R11, RZ, RZ, UR43 ;  /* 0x0000002bff0b7e24 */ /* 0x000fe2000f8e00ff */
[----:B------:R-:W-:Y:S01]  /*2840*/  STL.64 [R1+0x110], R24 ;  /* 0x0001101801007387 */ /* 0x000fe20000100a00 */
[----:B------:R-:W-:Y:S02]  /*2850*/  IMAD.U32 R13, RZ, RZ, UR44 ;  /* 0x0000002cff0d7e24 */ /* 0x000fe4000f8e00ff */
[----:B------:R-:W-:Y:S01]  /*2860*/  IMAD.X R9, RZ, RZ, R17, P0 ;  /* 0x000000ffff097224 */ /* 0x000fe200000e0611 */
[----:B------:R-:W-:Y:S01]  /*2870*/  STL.64 [R1+0x100], R204 ;  /* 0x000100cc01007387 */ /* 0x000fe20000100a00 */
[----:B------:R-:W0:Y:S03]  /*2880*/  LDC R15, c[0x0][0xad4] ;  /* 0x0002b500ff0f7b82 */ /* 0x000e260000000800 */
[----:B------:R3:W-:Y:S04]  /*2890*/  STL.64 [R1+0x108], R8 ;  /* 0x0001080801007387 */ /* 0x0007e80000100a00 */
[----:B------:R4:W-:Y:S01]  /*28a0*/  STL.U8 [R1+0x118], RZ ;  /* 0x000118ff01007387 */ /* 0x0009e20000100000 */
[----:B------:R-:W5:Y:S08]  /*28b0*/  LDC.64 R6, c[0x0][0x448] ;  /* 0x00011200ff067b82 */ /* 0x000f700000000a00 */
[----:B------:R-:W3:Y:S01]  /*28c0*/  LDC.64 R4, c[0x0][0xad8] ;  /* 0x0002b600ff047b82 */ /* 0x000ee20000000a00 */
[----:B--2---:R-:W-:-:S05]  /*28d0*/  IMAD.IADD R194, R18, 0x1, -R0 ;  /* 0x0000000112c27824 */ /* 0x004fca00078e0a00 */
[----:B------:R4:W-:Y:S01]  /*28e0*/  STL [R194+0x4], R11 ;  /* 0x0000040bc2007387 */ /* 0x0009e20000100800 */
[----:B-1----:R-:W-:Y:S01]  /*28f0*/  VIADD R203, R20, 0xffffff80 ;  /* 0xffffff8014cb7836 */ /* 0x002fe20000000000 */
[----:B------:R-:W1:Y:S02]  /*2900*/  LDC.64 R2, c[0x0][0xae0] ;  /* 0x0002b800ff027b82 */ /* 0x000e640000000a00 */
[----:B------:R4:W-:Y:S04]  /*2910*/  STL [R194+0x8], R13 ;  /* 0x0000080dc2007387 */ /* 0x0009e80000100800 */
[----:B0-----:R4:W-:Y:S02]  /*2920*/  STL [R194+0xc], R15 ;  /* 0x00000c0fc2007387 */ /* 0x0019e40000100800 */
[----:B------:R-:W0:Y:S02]  /*2930*/  LDC R10, c[0x0][0x450] ;  /* 0x00011400ff0a7b82 */ /* 0x000e240000000800 */
[----:B-----5:R4:W-:Y:S04]  /*2940*/  STL [R194+0x24], R6 ;  /* 0x00002406c2007387 */ /* 0x0209e80000100800 */
[----:B------:R4:W-:Y:S04]  /*2950*/  STL [R194+0x14], RZ ;  /* 0x000014ffc2007387 */ /* 0x0009e80000100800 */
[----:B------:R4:W-:Y:S04]  /*2960*/  STL [R194], R203 ;  /* 0x000000cbc2007387 */ /* 0x0009e80000100800 */
[----:B------:R4:W-:Y:S04]  /*2970*/  STL [R194+0x28], R7 ;  /* 0x00002807c2007387 */ /* 0x0009e80000100800 */
[----:B---3--:R4:W-:Y:S04]  /*2980*/  STL [R194+0x10], R4 ;  /* 0x00001004c2007387 */ /* 0x0089e80000100800 */
[----:B------:R4:W-:Y:S04]  /*2990*/  STL [R194+0x18], R5 ;  /* 0x00001805c2007387 */ /* 0x0009e80000100800 */
[----:B-1----:R4:W-:Y:S04]  /*29a0*/  STL [R194+0x1c], R2 ;  /* 0x00001c02c2007387 */ /* 0x0029e80000100800 */
[----:B------:R4:W-:Y:S04]  /*29b0*/  STL [R194+0x20], R3 ;  /* 0x00002003c2007387 */ /* 0x0009e80000100800 */
[----:B0-----:R4:W-:Y:S04]  /*29c0*/  STL [R194+0x2c], R10 ;  /* 0x00002c0ac2007387 */ /* 0x0019e80000100800 */
        /* <DEDUP_REMOVED lines=9> */
.L_x_12695:
[----:B------:R-:W-:Y:S05]  /*2a60*/  BSYNC B0 ;  /* 0x0000000000007941 */ /* 0x000fea0003800000 */
.L_x_12475:
[----:B------:R-:W2:Y:S04]  /*2a70*/  LDL R34, [R1] ;  /* 0x0000000001227983 */ /* 0x000ea80000100800 */
[----:B------:R1:W5:Y:S01]  /*2a80*/  LDL.64 R24, [R1+0x1f0] ;  /* 0x0001f00001187983 */ /* 0x0003620000100a00 */
[----:B------:R-:W-:Y:S01]  /*2a90*/  IMAD.MOV.U32 R10, RZ, RZ, R26 ;  /* 0x000000ffff0a7224 */ /* 0x000fe200078e001a */
[C---:B------:R-:W-:Y:S01]  /*2aa0*/  IADD3 R26, P0, R16.reuse, 0x14c, RZ ;  /* 0x0000014c101a7810 */ /* 0x040fe20007f1e0ff */
[----:B------:R-:W-:Y:S01]  /*2ab0*/  IMAD.MOV.U32 R11, RZ, RZ, R39 ;  /* 0x000000ffff0b7224 */ /* 0x000fe200078e0027 */
[C---:B------:R-:W-:Y:S01]  /*2ac0*/  IADD3 R6, P2, R16.reuse, 0x400, RZ ;  /* 0x0000040010067810 */ /* 0x040fe20007f5e0ff */
[----:B0-----:R-:W-:Y:S01]  /*2ad0*/  IMAD.MOV.U32 R8, RZ, RZ, R212 ;  /* 0x000000ffff087224 */ /* 0x001fe200078e00d4 */
[----:B------:R-:W-:Y:S01]  /*2ae0*/  IADD3 R20, P1, R16, 0x108, RZ ;  /* 0x0000010810147810 */ /* 0x000fe20007f3e0ff */
[----:B------:R-:W-:-:S02]  /*2af0*/  IMAD.MOV.U32 R9, RZ, RZ, R211 ;  /* 0x000000ffff097224 */ /* 0x000fc400078e00d3 */
[----:B------:R-:W-:Y:S02]  /*2b00*/  IMAD.U32 R12, RZ, RZ, UR58 ;  /* 0x0000003aff0c7e24 */ /* 0x000fe4000f8e00ff */
[----:B------:R-:W-:Y:S01]  /*2b10*/  IMAD.U32 R13, RZ, RZ, UR59 ;  /* 0x0000003bff0d7e24 */ /* 0x000fe2000f8e00ff */
[----:B------:R0:W-:Y:S01]  /*2b20*/  STL.128 [R1+0x150], R8 ;  /* 0x0001500801007387 */ /* 0x0001e20000100c00 */
[----:B------:R-:W-:Y:S01]  /*2b30*/  IMAD.MOV.U32 R14, RZ, RZ, R214 ;  /* 0x000000ffff0e7224 */ /* 0x000fe200078e00d6 */
[----:B------:R-:W-:Y:S05]  /*2b40*/  WARPSYNC.ALL ;  /* 0x0000000000007948 */ /* 0x000fea0003800000 */
[----:B------:R-:W-:Y:S01]  /*2b50*/  IMAD.MOV.U32 R15, RZ, RZ, R213 ;  /* 0x000000ffff0f7224 */ /* 0x000fe200078e00d5 */
[----:B------:R-:W-:Y:S01]  /*2b60*/  BSSY B0, `(.L_x_12477) ;  /* 0x0000031000007945 */ /* 0x000fe20003800000 */
[----:B------:R-:W-:-:S03]  /*2b70*/  IMAD.X R21, RZ, RZ, R17, P2 ;  /* 0x000000ffff157224 */ /* 0x000fc600010e0611 */
[----:B------:R3:W-:Y:S01]  /*2b80*/  STL.128 [R1+0x180], R12 ;  /* 0x0001800c01007387 */ /* 0x0007e20000100c00 */
[----:B0-----:R-:W-:Y:S02]  /*2b90*/  IMAD.MOV.U32 R8, RZ, RZ, R29 ;  /* 0x000000ffff087224 */ /* 0x001fe400078e001d */
[----:B------:R-:W-:Y:S02]  /*2ba0*/  IMAD.MOV.U32 R9, RZ, RZ, R42 ;  /* 0x000000ffff097224 */ /* 0x000fe400078e002a */
[----:B------:R-:W-:Y:S02]  /*2bb0*/  IMAD.MOV.U32 R10, RZ, RZ, R30 ;  /* 0x000000ffff0a7224 */ /* 0x000fe400078e001e */
[----:B------:R-:W-:-:S05]  /*2bc0*/  IMAD.MOV.U32 R11, RZ, RZ, R43 ;  /* 0x000000ffff0b7224 */ /* 0x000fca00078e002b */
[----:B------:R0:W-:Y:S01]  /*2bd0*/  STL.128 [R1+0x170], R8 ;  /* 0x0001700801007387 */ /* 0x0001e20000100c00 */
[----:B---3--:R-:W-:Y:S02]  /*2be0*/  IMAD.X R13, RZ, RZ, R17, P1 ;  /* 0x000000ffff0d7224 */ /* 0x008fe400008e0611 */
[----:B0-----:R-:W-:Y:S02]  /*2bf0*/  IMAD.MOV.U32 R8, RZ, RZ, R45 ;  /* 0x000000ffff087224 */ /* 0x001fe400078e002d */
[----:B------:R-:W-:Y:S02]  /*2c00*/  IMAD.MOV.U32 R9, RZ, RZ, R46 ;  /* 0x000000ffff097224 */ /* 0x000fe400078e002e */
[----:B------:R-:W-:Y:S02]  /*2c10*/  IMAD.MOV.U32 R10, RZ, RZ, R27 ;  /* 0x000000ffff0a7224 */ /* 0x000fe400078e001b */
[----:B------:R-:W-:Y:S02]  /*2c20*/  IMAD.MOV.U32 R11, RZ, RZ, R40 ;  /* 0x000000ffff0b7224 */ /* 0x000fe400078e0028 */
[----:B------:R-:W-:-:S03]  /*2c30*/  IMAD.X R27, RZ, RZ, R17, P0 ;  /* 0x000000ffff1b7224 */ /* 0x000fc600000e0611 */
[----:B------:R0:W-:Y:S02]  /*2c40*/  STL.128 [R1+0x190], R8 ;  /* 0x0001900801007387 */ /* 0x0001e40000100c00 */
[----:B0-----:R-:W-:Y:S02]  /*2c50*/  IMAD.MOV.U32 R8, RZ, RZ, R31 ;  /* 0x000000ffff087224 */ /* 0x001fe400078e001f */
[----:B------:R-:W-:Y:S02]  /*2c60*/  IMAD.MOV.U32 R9, RZ, RZ, R44 ;  /* 0x000000ffff097224 */ /* 0x000fe400078e002c */
[----:B------:R-:W-:Y:S02]  /*2c70*/  IMAD.MOV.U32 R10, RZ, RZ, R32 ;  /* 0x000000ffff0a7224 */ /* 0x000fe400078e0020 */
[----:B------:R-:W-:-:S05]  /*2c80*/  IMAD.MOV.U32 R11, RZ, RZ, R33 ;  /* 0x000000ffff0b7224 */ /* 0x000fca00078e0021 */
[----:B------:R0:W-:Y:S02]  /*2c90*/  STL.128 [R1+0x1a0], R8 ;  /* 0x0001a00801007387 */ /* 0x0001e40000100c00 */
[----:B0-----:R-:W-:Y:S02]  /*2ca0*/  IMAD.MOV.U32 R10, RZ, RZ, R26 ;  /* 0x000000ffff0a7224 */ /* 0x001fe400078e001a */
[----:B------:R-:W-:Y:S02]  /*2cb0*/  IMAD.MOV.U32 R11, RZ, RZ, R27 ;  /* 0x000000ffff0b7224 */ /* 0x000fe400078e001b */
[----:B------:R-:W-:Y:S01]  /*2cc0*/  IMAD.MOV.U32 R8, RZ, RZ, R6 ;  /* 0x000000ffff087224 */ /* 0x000fe200078e0006 */
[----:B------:R1:W-:Y:S01]  /*2cd0*/  BAR.SYNC.DEFER_BLOCKING R207, 0x100 ;  /* 0x000400cf0000751d */ /* 0x0003e20000010000 */
[----:B------:R-:W-:Y:S01]  /*2ce0*/  IMAD.MOV.U32 R9, RZ, RZ, R21 ;  /* 0x000000ffff097224 */ /* 0x000fe200078e0015 */
[----:B------:R-:W-:-:S05]  /*2cf0*/  IADD3 R6, P0, R16, 0x118, RZ ;  /* 0x0000011810067810 */ /* 0x000fca0007f1e0ff */
[----:B------:R-:W-:Y:S01]  /*2d00*/  IMAD.X R21, RZ, RZ, R17, P0 ;  /* 0x000000ffff157224 */ /* 0x000fe200000e0611 */
[----:B------:R0:W-:Y:S02]  /*2d10*/  STL.128 [R1+0x1b0], R8 ;  /* 0x0001b00801007387 */ /* 0x0001e40000100c00 */
[----:B0-----:R-:W-:Y:S02]  /*2d20*/  IMAD.MOV.U32 R8, RZ, RZ, R47 ;  /* 0x000000ffff087224 */ /* 0x001fe400078e002f */
        /* <DEDUP_REMOVED lines=20> */
.L_x_12478:
[----:B------:R-:W-:Y:S05]  /*2e70*/  BSYNC B0 ;  /* 0x0000000000007941 */ /* 0x000fea0003800000 */
.L_x_12477:
        /* <DEDUP_REMOVED lines=8> */
.L_x_12480:
[----:B------:R-:W-:Y:S05]  /*2f00*/  BSYNC B0 ;  /* 0x0000000000007941 */ /* 0x000fea0003800000 */
.L_x_12479:
[----:B------:R-:W-:Y:S04]  /*2f10*/  BSSY B0, `(.L_x_12481) ;  /* 0x0000004000007945 */ /* 0x000fe80003800000 */
[----:B-1----:R-:W-:Y:S05]  /*2f20*/  @P0 BRA `(.L_x_12482) ;  /* 0x0000000000080947 */ /* 0x002fea0003800000 */
[----:B------:R-:W1:Y:S02]  /*2f30*/  SYNCS.PHASECHK.TRANS64.TRYWAIT P0, [R24+URZ], R25 ;  /* 0x00000019180075a7 */ /* 0x000e64000800017f */
[----:B-1----:R-:W-:Y:S05]  /*2f40*/  @!P0 BRA `(.L_x_12483) ;  /* 0x00000254006c8947 */ /* 0x002fea0003800000 */
.L_x_12482:
[----:B------:R-:W-:Y:S05]  /*2f50*/  BSYNC B0 ;  /* 0x0000000000007941 */ /* 0x000fea0003800000 */
.L_x_12481:
        /* <DEDUP_REMOVED lines=58> */
.L_x_12696:
[----:B------:R-:W-:Y:S05]  /*3300*/  BSYNC B0 ;  /* 0x0000000000007941 */ /* 0x000fea0003800000 */
.L_x_12484:
[----:B------:R-:W2:Y:S04]  /*3310*/  LDL R10, [R1+0x28] ;  /* 0x00002800010a7983 */ /* 0x000ea80000100800 */
[----:B0-----:R0:W5:Y:S01]  /*3320*/  LDL.64 R8, [R1+0x1f0] ;  /* 0x0001f00001087983 */ /* 0x0011620000100a00 */
[----:B------:R-:W-:Y:S01]  /*3330*/  BSSY B0, `(.L_x_12486) ;  /* 0x0000005000007945 */ /* 0x000fe20003800000 */
[----:B--2---:R-:W-:-:S04]  /*3340*/  LOP3.LUT R10, R10, 0x1, RZ, 0xfc, !PT ;  /* 0x000000010a0a7812 */ /* 0x004fc800078efcff */
[----:B------:R-:W-:-:S13]  /*3350*/  ISETP.NE.AND P1, PT, R10, 0x3, PT ;  /* 0x000000030a00780c */ /* 0x000fda0003f25270 */
[----:B0-----:R-:W-:Y:S05]  /*3360*/  @!P1 BRA `(.L_x_12487) ;  /* 0x0000000000049947 */ /* 0x001fea0003800000 */
[----:B------:R-:W-:Y:S01]  /*3370*/  BPT.TRAP 0x1 ;  /* 0x000000040000795c */ /* 0x000fe20000300000 */
.L_x_12487:
[----:B------:R-:W-:Y:S05]  /*3380*/  BSYNC B0 ;  /* 0x0000000000007941 */ /* 0x000fea0003800000 */
.L_x_12486:
        /* <DEDUP_REMOVED lines=8> */
.L_x_12489:
[----:B------:R-:W-:Y:S05]  /*3410*/  BSYNC B0 ;  /* 0x0000000000007941 */ /* 0x000fea0003800000 */
.L_x_12488:
[----:B------:R-:W-:Y:S04]  /*3420*/  BSSY B0, `(.L_x_12490) ;  /* 0x0000004000007945 */ /* 0x000fe80003800000 */
[----:B-1----:R-:W-:Y:S05]  /*3430*/  @P0 BRA `(.L_x_12491) ;  /* 0x0000000000080947 */ /* 0x002fea0003800000 */
[----:B------:R-:W1:Y:S02]  /*3440*/  SYNCS.PHASECHK.TRANS64.TRYWAIT P0, [R8+URZ], R9 ;  /* 0x00000009080075a7 */ /* 0x000e64000800017f */
[----:B-1----:R-:W-:Y:S05]  /*3450*/  @!P0 BRA `(.L_x_12492) ;  /* 0x0000025000548947 */ /* 0x002fea0003800000 */
.L_x_12491:
[----:B------:R-:W-:Y:S05]  /*3460*/  BSYNC B0 ;  /* 0x0000000000007941 */ /* 0x000fea0003800000 */
.L_x_12490:
        /* <DEDUP_REMOVED lines=204> */
.L_x_12494:
[----:B------:R-:W-:Y:S05]  /*4130*/  BSYNC B0 ;  /* 0x0000000000007941 */ /* 0x000fea0003800000 */
.L_x_12493:
        /* <DEDUP_REMOVED lines=50> */
[----:B------:R-:W-:Y:S05]  /*4460*/  BSSY B0, `(.L_x_12495) ;  /* 0x000002c000007945 */ /* 0x000fea0003800000 */
        /* <DEDUP_REMOVED lines=8> */
[C---:B------:R-:W-:Y:S01]  /*44f0*/  IMAD R11, R8.reuse, -0x2, R11 ;  /* 0xfffffffe080b7824 */ /* 0x040fe200078e020b */
[----:B------:R-:W-:Y:S01]  /*4500*/  LOP3.LUT R10, RZ, R75, RZ, 0x33, !PT ;  /* 0x0000004bff0a7212 */ /* 0x000fe200078e33ff */
        /* <DEDUP_REMOVED lines=20> */
.L_x_12500:
[----:B------:R-:W-:Y:S05]  /*4650*/  BSYNC B2 ;  /* 0x0000000000027941 */ /* 0x000fea0003800000 */
.L_x_12499:
[----:B------:R-:W-:Y:S01]  /*4660*/  LOP3.LUT R11, RZ, R11, RZ, 0x33, !PT ;  /* 0x0000000bff0b7212 */ /* 0x000fe200078e33ff */
[----:B------:R-:W-:Y:S06]  /*4670*/  BRA `(.L_x_12501) ;  /* 0x0000000000187947 */ /* 0x000fec0003800000 */
.L_x_12498:
[----:B------:R-:W-:-:S13]  /*4680*/  ISETP.NE.AND P0, PT, R78, 0x1, PT ;  /* 0x000000014e00780c */ /* 0x000fda0003f05270 */
[----:B------:R-:W-:Y:S05]  /*4690*/  @!P0 BRA `(.L_x_12501) ;  /* 0x0000000000108947 */ /* 0x000fea0003800000 */
[----:B------:R-:W2:Y:S04]  /*46a0*/  LDL R10, [R194+0x1c] ;  /* 0x00001c00c20a7983 */ /* 0x000ea80000100800 */
[----:B------:R-:W3:Y:S01]  /*46b0*/  LDL R74, [R194+0x20] ;  /* 0x00002000c24a7983 */ /* 0x000ee20000100800 */
[----:B--2---:R-:W-:-:S05]  /*46c0*/  IMAD.HI.U32 R11, R11, R10, RZ ;  /* 0x0000000a0b0b7227 */ /* 0x004fca00078e00ff */
[----:B---3--:R-:W-:-:S07]  /*46d0*/  SHF.R.U32.HI R11, RZ, R74, R11 ;  /* 0x0000004aff0b7219 */ /* 0x008fce000001160b */
.L_x_12501:
[----:B------:R-:W-:Y:S05]  /*46e0*/  BSYNC B1 ;  /* 0x0000000000017941 */ /* 0x000fea0003800000 */
.L_x_12497:
[----:B------:R-:W-:-:S05]  /*46f0*/  IMAD R11, R78, R11, R20 ;  /* 0x0000000b4e0b7224 */ /* 0x000fca00078e0214 */
[----:B------:R-:W-:Y:S02]  /*4700*/  VIMNMX R8, R8, R11, !PT ;  /* 0x0000000b08087248 */ /* 0x000fe40007fe0100 */
[----:B------:R-:W-:-:S07]  /*4710*/  VIADDMNMX R9, R11, R78, R9, PT ;  /* 0x0000004e0b097246 */ /* 0x000fce0003800109 */
.L_x_12496:
[----:B------:R-:W-:Y:S05]  /*4720*/  BSYNC B0 ;  /* 0x0000000000007941 */ /* 0x000fea0003800000 */
.L_x_12495:
        /* <DEDUP_REMOVED lines=14> */
[C---:B------:R-:W-:Y:S02]  /*4810*/  ISETP.LT.OR P2, PT, R9.reuse, 0x11, P2 ;  /* 0x000000110900780c */ /* 0x040fe40001741670 */
        /* <DEDUP_REMOVED lines=117> */
.L_x_12507:
[----:B------:R-:W-:Y:S05]  /*4f70*/  BSYNC B2 ;  /* 0x0000000000027941 */ /* 0x000fea0003800000 */
.L_x_12506:
[----:B------:R-:W-:Y:S01]  /*4f80*/  LOP3.LUT R87, RZ, R87, RZ, 0x33, !PT ;  /* 0x00000057ff577212 */ /* 0x000fe200078e33ff */
[----:B------:R-:W-:Y:S06]  /*4f90*/  BRA `(.L_x_12508) ;  /* 0x0000000000187947 */ /* 0x000fec0003800000 */
.L_x_12505:
[----:B------:R-:W-:-:S13]  /*4fa0*/  ISETP.NE.AND P6, PT, R78, 0x1, PT ;  /* 0x000000014e00780c */ /* 0x000fda0003fc5270 */
[----:B------:R-:W-:Y:S05]  /*4fb0*/  @!P6 BRA `(.L_x_12508) ;  /* 0x000000000010e947 */ /* 0x000fea0003800000 */
[----:B------:R-:W2:Y:S04]  /*4fc0*/  LDL R10, [R194+0x1c] ;  /* 0x00001c00c20a7983 */ /* 0x000ea80000100800 */
[----:B------:R-:W3:Y:S01]  /*4fd0*/  LDL R12, [R194+0x20] ;  /* 0x00002000c20c7983 */ /* 0x000ee20000100800 */
[----:B--2---:R-:W-:-:S05]  /*4fe0*/  IMAD.HI.U32 R87, R87, R10, RZ ;  /* 0x0000000a57577227 */ /* 0x004fca00078e00ff */
[----:B---3--:R-:W-:-:S07]  /*4ff0*/  SHF.R.U32.HI R87, RZ, R12, R87 ;  /* 0x0000000cff577219 */ /* 0x008fce0000011657 */
.L_x_12508:
[----:B------:R-:W-:Y:S05]  /*5000*/  BSYNC B1 ;  /* 0x0000000000017941 */ /* 0x000fea0003800000 */
.L_x_12504:
[----:B------:R-:W-:-:S05]  /*5010*/  IMAD R87, R78, R87, R20 ;  /* 0x000000574e577224 */ /* 0x000fca00078e0214 */
[----:B------:R-:W-:Y:S02]  /*5020*/  VIADDMNMX R9, R87, R78, R9, PT ;  /* 0x0000004e57097246 */ /* 0x000fe40003800109 */
[----:B------:R-:W-:-:S07]  /*5030*/  VIMNMX R8, R8, R87, !PT ;  /* 0x0000005708087248 */ /* 0x000fce0007fe0100 */
.L_x_12503:
[----:B------:R-:W-:Y:S05]  /*5040*/  BSYNC B0 ;  /* 0x0000000000007941 */ /* 0x000fea0003800000 */
.L_x_12502:
        /* <DEDUP_REMOVED lines=10> */
[----:B------:R-:W4:Y:S01]  /*50f0*/  LDL R154, [R1+0x2e8] ;  /* 0x0002e800019a7983 */ /* 0x000f220000100800 */
[----:B------:R-:W-:Y:S02]  /*5100*/  ISETP.GT.AND P0, PT, R8, 0x9, !P0 ;  /* 0x000000090800780c */ /* 0x000fe40004704270 */
[----:B------:R-:W-:Y:S01]  /*5110*/  ISETP.NE.AND P1, PT, R25, RZ, PT ;  /* 0x000000ff1900720c */ /* 0x000fe20003f25270 */
[----:B------:R-:W2:Y:S01]  /*5120*/  LDL R30, [R1+0x210] ;  /* 0x00021000011e7983 */ /* 0x000ea20000100800 */
[----:B------:R-:W-:Y:S02]  /*5130*/  ISETP.LT.OR P0, PT, R9, 0xa, P0 ;  /* 0x0000000a0900780c */ /* 0x000fe40000701670 */
[----:B------:R-:W-:Y:S01]  /*5140*/  ISETP.NE.AND P6, PT, R28, RZ, PT ;  /* 0x000000ff1c00720c */ /* 0x000fe20003fc5270 */
[----:B------:R-:W4:Y:S01]  /*5150*/  LDL R228, [R1+0x2fc] ;  /* 0x0002fc0001e47983 */ /* 0x000f220000100800 */
[----:B------:R-:W-:-:S02]  /*5160*/  FSEL R93, R31, -INF , !P0 ;  /* 0xff8000001f5d7808 */ /* 0x000fc40004000000 */
[----:B------:R-:W-:Y:S01]  /*5170*/  ISETP.NE.AND P0, PT, R21, RZ, PT ;  /* 0x000000ff1500720c */ /* 0x000fe20003f05270 */
[----:B------:R-:W3:Y:S01]  /*5180*/  LDL R28, [R1+0x214] ;  /* 0x00021400011c7983 */ /* 0x000ee20000100800 */
[----:B------:R-:W-:Y:S02]  /*5190*/  FMNMX.FTZ R10, R85, R83, !PT ;  /* 0x00000053550a7209 */ /* 0x000fe40007810000 */
[----:B------:R-:W-:Y:S01]  /*51a0*/  ISETP.GT.AND P0, PT, R8, 0x10, !P0 ;  /* 0x000000100800780c */ /* 0x000fe20004704270 */
[----:B------:R-:W4:Y:S01]  /*51b0*/  LDL R60, [R1+0x22c] ;  /* 0x00022c00013c7983 */ /* 0x000f220000100800 */
[----:B------:R-:W-:Y:S02]  /*51c0*/  FMNMX.FTZ R10, R79, R10, !PT ;  /* 0x0000000a4f0a7209 */ /* 0x000fe40007810000 */
[----:B------:R-:W-:Y:S01]  /*51d0*/  ISETP.LT.OR P0, PT, R9, 0x11, P0 ;  /* 0x000000110900780c */ /* 0x000fe20000701670 */
[----:B------:R-:W4:Y:S01]  /*51e0*/  LDL R64, [R1+0x234] ;  /* 0x0002340001407983 */ /* 0x000f220000100800 */
[----:B------:R-:W-:-:S02]  /*51f0*/  FMNMX.FTZ R10, R81, R10, !PT ;  /* 0x0000000a510a7209 */ /* 0x000fc40007810000 */
[----:B------:R-:W-:Y:S01]  /*5200*/  FSEL R13, R34, -INF , !P0 ;  /* 0xff800000220d7808 */ /* 0x000fe20004000000 */
[----:B------:R-:W4:Y:S01]  /*5210*/  LDL R68, [R1+0x23c] ;  /* 0x00023c0001447983 */ /* 0x000f220000100800 */
[----:B------:R-:W-:Y:S02]  /*5220*/  ISETP.GT.AND P0, PT, R8, 0x11, !P1 ;  /* 0x000000110800780c */ /* 0x000fe40004f04270 */
[----:B------:R-:W-:Y:S01]  /*5230*/  ISETP.NE.AND P1, PT, R82, RZ, PT ;  /* 0x000000ff5200720c */ /* 0x000fe20003f25270 */
[----:B------:R-:W4:Y:S01]  /*5240*/  LDL R34, [R1+0x218] ;  /* 0x0002180001227983 */ /* 0x000f220000100800 */
[----:B------:R-:W-:Y:S02]  /*5250*/  ISETP.LT.OR P0, PT, R9, 0x12, P0 ;  /* 0x000000120900780c */ /* 0x000fe40000701670 */
[----:B------:R-:W-:Y:S01]  /*5260*/  FMNMX.FTZ R10, R137, R10, !PT ;  /* 0x0000000a890a7209 */ /* 0x000fe20007810000 */
[----:B------:R-:W4:Y:S01]  /*5270*/  LDL R72, [R1+0x244] ;  /* 0x0002440001487983 */ /* 0x000f220000100800 */
[----:B------:R-:W-:-:S02]  /*5280*/  FSEL R14, R35, -INF , !P0 ;  /* 0xff800000230e7808 */ /* 0x000fc40004000000 */
[----:B------:R-:W-:Y:S01]  /*5290*/  ISETP.GT.AND P0, PT, R8, 0x18, !P6 ;  /* 0x000000180800780c */ /* 0x000fe20007704270 */
[----:B------:R-:W4:Y:S01]  /*52a0*/  LDL R35, [R1+0x310] ;  /* 0x0003100001237983 */ /* 0x000f220000100800 */
[----:B------:R-:W-:Y:S02]  /*52b0*/  FMNMX.FTZ R10, R33, R10, !PT ;  /* 0x0000000a210a7209 */ /* 0x000fe40007810000 */
[----:B------:R-:W-:Y:S01]  /*52c0*/  ISETP.LT.OR P0, PT, R9, 0x19, P0 ;  /* 0x000000190900780c */ /* 0x000fe20000701670 */
[----:B------:R-:W4:Y:S01]  /*52d0*/  LDL R76, [R1+0x24c] ;  /* 0x00024c00014c7983 */ /* 0x000f220000100800 */
[----:B------:R-:W-:Y:S02]  /*52e0*/  ISETP.NE.AND P6, PT, R11, RZ, PT ;  /* 0x000000ff0b00720c */ /* 0x000fe40003fc5270 */
[----:B------:R-:W-:Y:S01]  /*52f0*/  FSEL R15, R38, -INF , !P0 ;  /* 0xff800000260f7808 */ /* 0x000fe20004000000 */
[----:B------:R-:W4:Y:S01]  /*5300*/  LDL R78, [R1+0x250] ;  /* 0x00025000014e7983 */ /* 0x000f220000100800 */
[----:B------:R-:W-:-:S02]  /*5310*/  ISETP.NE.AND P0, PT, R29, RZ, PT ;  /* 0x000000ff1d00720c */ /* 0x000fc40003f05270 */
[----:B------:R-:W-:Y:S01]  /*5320*/  FMNMX.FTZ R10, R133, R10, !PT ;  /* 0x0000000a850a7209 */ /* 0x000fe20007810000 */
[----:B------:R-:W4:Y:S01]  /*5330*/  LDL R29, [R1+0x1f0] ;  /* 0x0001f000011d7983 */ /* 0x000f220000100800 */
[----:B------:R-:W-:Y:S02]  /*5340*/  ISETP.GT.AND P0, PT, R8, 0x19, !P0 ;  /* 0x000000190800780c */ /* 0x000fe40004704270 */
[----:B------:R-:W-:Y:S01]  /*5350*/  FMNMX.FTZ R10, R131, R10, !PT ;  /* 0x0000000a830a7209 */ /* 0x000fe20007810000 */
[----:B------:R-:W4:Y:S01]  /*5360*/  LDL R38, [R1+0x21c] ;  /* 0x00021c0001267983 */ /* 0x000f220000100800 */
[----:B------:R-:W-:Y:S02]  /*5370*/  ISETP.LT.OR P0, PT, R9, 0x1a, P0 ;  /* 0x0000001a0900780c */ /* 0x000fe40000701670 */
[----:B------:R-:W-:Y:S01]  /*5380*/  FMNMX.FTZ R10, R223, R10, !PT ;  /* 0x0000000adf0a7209 */ /* 0x000fe20007810000 */
[----:B------:R-:W4:Y:S01]  /*5390*/  LDL R82, [R1+0x258] ;  /* 0x0002580001527983 */ /* 0x000f220000100800 */
[----:B------:R-:W-:-:S02]  /*53a0*/  FSEL R161, R39, -INF , !P0 ;  /* 0xff80000027a17808 */ /* 0x000fc40004000000 */
[----:B------:R-:W-:Y:S01]  /*53b0*/  ISETP.NE.AND P0, PT, R32, RZ, PT ;  /* 0x000000ff2000720c */ /* 0x000fe20003f05270 */
[----:B------:R-:W4:Y:S01]  /*53c0*/  LDL R86, [R1+0x260] ;  /* 0x0002600001567983 */ /* 0x000f220000100800 */
        /* <DEDUP_REMOVED lines=30> */
[----:B------:R-:W-:Y:S02]  /*55b0*/  ISETP.NE.AND P0, PT, R44, RZ, PT ;  /* 0x000000ff2c00720c */ /* 0x000fe40003f05270 */
[----:B------:R-:W-:Y:S01]  /*55c0*/  FMNMX.FTZ R12, R37, R12, !PT ;  /* 0x0000000c250c7209 */ /* 0x000fe20007810000 */
[----:B------:R-:W4:Y:S01]  /*55d0*/  LDL R44, [R1+0x204] ;  /* 0x00020400012c7983 */ /* 0x000f220000100800 */
[----:B------:R-:W-:-:S02]  /*55e0*/  ISETP.GT.AND P0, PT, R8, 0x29, !P0 ;  /* 0x000000290800780c */ /* 0x000fc40004704270 */
[----:B------:R-:W-:Y:S01]  /*55f0*/  FMNMX.FTZ R12, R61, R12, !PT ;  /* 0x0000000c3d0c7209 */ /* 0x000fe20007810000 */
[----:B------:R-:W4:Y:S01]  /*5600*/  LDL R46, [R1+0x208] ;  /* 0x00020800012e7983 */ /* 0x000f220000100800 */
[----:B------:R-:W-:Y:S02]  /*5610*/  ISETP.LT.OR P0, PT, R9, 0x2a, P0 ;  /* 0x0000002a0900780c */ /* 0x000fe40000701670 */
[----:B------:R-:W-:Y:S01]  /*5620*/  FMNMX.FTZ R12, R41, R12, !PT ;  /* 0x0000000c290c7209 */ /* 0x000fe20007810000 */
[----:B------:R-:W4:Y:S01]  /*5630*/  LDL R102, [R1+0x280] ;  /* 0x0002800001667983 */ /* 0x000f220000100800 */
[----:B------:R-:W-:Y:S02]  /*5640*/  FSEL R171, R47, -INF , !P0 ;  /* 0xff8000002fab7808 */ /* 0x000fe40004000000 */
[----:B------:R-:W-:Y:S01]  /*5650*/  ISETP.NE.AND P0, PT, R74, RZ, PT ;  /* 0x000000ff4a00720c */ /* 0x000fe20003f05270 */
[----:B------:R-:W4:Y:S01]  /*5660*/  LDL R104, [R1+0x284] ;  /* 0x0002840001687983 */ /* 0x000f220000100800 */
[----:B------:R-:W-:-:S02]  /*5670*/  FMNMX.FTZ R12, R65, R12, !PT ;  /* 0x0000000c410c7209 */ /* 0x000fc40007810000 */
[C---:B------:R-:W-:Y:S01]  /*5680*/  ISETP.GT.AND P0, PT, R8.reuse, 0x30, !P0 ;  /* 0x000000300800780c */ /* 0x040fe20004704270 */
[----:B------:R-:W4:Y:S01]  /*5690*/  LDL R74, [R1+0x248] ;  /* 0x00024800014a7983 */ /* 0x000f220000100800 */
[----:B------:R-:W-:Y:S02]  /*56a0*/  FMNMX.FTZ R12, R45, R12, !PT ;  /* 0x0000000c2d0c7209 */ /* 0x000fe40007810000 */
[----:B------:R-:W-:Y:S01]  /*56b0*/  ISETP.LT.OR P0, PT, R9, 0x31, P0 ;  /* 0x000000310900780c */ /* 0x000fe20000701670 */
[----:B------:R-:W4:Y:S01]  /*56c0*/  LDL R106, [R1+0x288] ;  /* 0x00028800016a7983 */ /* 0x000f220000100800 */
[----:B------:R-:W-:Y:S02]  /*56d0*/  ISETP.GT.AND P2, PT, R8, 0x49, !P2 ;  /* 0x000000490800780c */ /* 0x000fe40005744270 */
[----:B------:R-:W-:Y:S01]  /*56e0*/  FSEL R19, R50, -INF , !P0 ;  /* 0xff80000032137808 */ /* 0x000fe20004000000 */
[----:B------:R-:W4:Y:S01]  /*56f0*/  LDL R108, [R1+0x28c] ;  /* 0x00028c00016c7983 */ /* 0x000f220000100800 */
[----:B------:R-:W-:-:S02]  /*5700*/  ISETP.NE.AND P0, PT, R48, RZ, PT ;  /* 0x000000ff3000720c */ /* 0x000fc40003f05270 */
[C---:B------:R-:W-:Y:S01]  /*5710*/  ISETP.GT.AND P3, PT, R8.reuse, 0x50, !P3 ;  /* 0x000000500800780c */ /* 0x040fe20005f64270 */
[----:B------:R-:W4:Y:S01]  /*5720*/  LDL R48, [R1+0x224] ;  /* 0x0002240001307983 */ /* 0x000f220000100800 */
[C---:B------:R-:W-:Y:S02]  /*5730*/  ISETP.GT.AND P0, PT, R8.reuse, 0x31, !P0 ;  /* 0x000000310800780c */ /* 0x040fe40004704270 */
[C---:B------:R-:W-:Y:S01]  /*5740*/  ISETP.LT.OR P2, PT, R9.reuse, 0x4a, P2 ;  /* 0x0000004a0900780c */ /* 0x040fe20001741670 */
[----:B------:R-:W4:Y:S01]  /*5750*/  LDL R110, [R1+0x290] ;  /* 0x00029000016e7983 */ /* 0x000f220000100800 */
[----:B------:R-:W-:Y:S02]  /*5760*/  ISETP.LT.OR P0, PT, R9, 0x32, P0 ;  /* 0x000000320900780c */ /* 0x000fe40000701670 */
[----:B------:R-:W-:Y:S01]  /*5770*/  ISETP.GT.AND P4, PT, R8, 0x51, !P4 ;  /* 0x000000510800780c */ /* 0x000fe20006784270 */
[----:B------:R-:W4:Y:S01]  /*5780*/  LDL R112, [R1+0x294] ;  /* 0x0002940001707983 */ /* 0x000f220000100800 */
[----:B------:R-:W-:-:S02]  /*5790*/  FSEL R156, R51, -INF , !P0 ;  /* 0xff800000339c7808 */ /* 0x000fc40004000000 */
[----:B------:R-:W-:Y:S01]  /*57a0*/  ISETP.NE.AND P0, PT, R80, RZ, PT ;  /* 0x000000ff5000720c */ /* 0x000fe20003f05270 */
[----:B------:R-:W4:Y:S01]  /*57b0*/  LDL R114, [R1+0x298] ;  /* 0x0002980001727983 */ /* 0x000f220000100800 */
[----:B------:R-:W-:Y:S02]  /*57c0*/  ISETP.LT.OR P3, PT, R9, 0x51, P3 ;  /* 0x000000510900780c */ /* 0x000fe40001f61670 */
[C---:B------:R-:W-:Y:S01]  /*57d0*/  ISETP.GT.AND P0, PT, R8.reuse, 0x38, !P0 ;  /* 0x000000380800780c */ /* 0x040fe20004704270 */
[----:B------:R-:W4:Y:S01]  /*57e0*/  LDL R80, [R1+0x254] ;  /* 0x0002540001507983 */ /* 0x000f220000100800 */
[----:B------:R-:W-:Y:S02]  /*57f0*/  FSEL R173, R63, -INF , !P2 ;  /* 0xff8000003fad7808 */ /* 0x000fe40005000000 */
[----:B------:R-:W-:Y:S01]  /*5800*/  ISETP.LT.OR P0, PT, R9, 0x39, P0 ;  /* 0x000000390900780c */ /* 0x000fe20000701670 */
[----:B------:R-:W4:Y:S01]  /*5810*/  LDL R116, [R1+0x29c] ;  /* 0x00029c0001747983 */ /* 0x000f220000100800 */
[----:B------:R-:W-:-:S02]  /*5820*/  ISETP.GT.AND P5, PT, R8, 0x58, !P5 ;  /* 0x000000580800780c */ /* 0x000fc40006fa4270 */
[----:B------:R-:W-:Y:S01]  /*5830*/  FSEL R159, R54, -INF , !P0 ;  /* 0xff800000369f7808 */ /* 0x000fe20004000000 */
[----:B------:R-:W4:Y:S01]  /*5840*/  LDL R118, [R1+0x2a0] ;  /* 0x0002a00001767983 */ /* 0x000f220000100800 */
[----:B------:R-:W-:Y:S02]  /*5850*/  ISETP.NE.AND P0, PT, R52, RZ, PT ;  /* 0x000000ff3400720c */ /* 0x000fe40003f05270 */
[C---:B------:R-:W-:Y:S01]  /*5860*/  ISETP.LT.OR P4, PT, R9.reuse, 0x52, P4 ;  /* 0x000000520900780c */ /* 0x040fe20002781670 */
[----:B------:R-:W4:Y:S01]  /*5870*/  LDL R120, [R1+0x2a4] ;  /* 0x0002a40001787983 */ /* 0x000f220000100800 */
[----:B------:R-:W-:Y:S02]  /*5880*/  ISETP.GT.AND P0, PT, R8, 0x39, !P0 ;  /* 0x000000390800780c */ /* 0x000fe40004704270 */
[----:B------:R-:W-:Y:S01]  /*5890*/  FSEL R174, R66, -INF , !P3 ;  /* 0xff80000042ae7808 */ /* 0x000fe20005800000 */
[----:B------:R-:W4:Y:S01]  /*58a0*/  LDL R122, [R1+0x2a8] ;  /* 0x0002a800017a7983 */ /* 0x000f220000100800 */
[----:B------:R-:W-:-:S02]  /*58b0*/  ISETP.LT.OR P0, PT, R9, 0x3a, P0 ;  /* 0x0000003a0900780c */ /* 0x000fc40000701670 */
[----:B------:R-:W-:Y:S01]  /*58c0*/  ISETP.LT.OR P5, PT, R9, 0x59, P5 ;  /* 0x000000590900780c */ /* 0x000fe20002fa1670 */
[----:B------:R-:W4:Y:S01]  /*58d0*/  LDL R66, [R1+0x238] ;  /* 0x0002380001427983 */ /* 0x000f220000100800 */
[----:B------:R-:W-:Y:S02]  /*58e0*/  FSEL R170, R55, -INF , !P0 ;  /* 0xff80000037aa7808 */ /* 0x000fe40004000000 */
[----:B------:R-:W-:Y:S01]  /*58f0*/  ISETP.GT.AND P0, PT, R8, 0x40, !P1 ;  /* 0x000000400800780c */ /* 0x000fe20004f04270 */
[----:B------:R-:W4:Y:S01]  /*5900*/  LDL R124, [R1+0x2ac] ;  /* 0x0002ac00017c7983 */ /* 0x000f220000100800 */
[----:B------:R-:W-:Y:S02]  /*5910*/  ISETP.NE.AND P1, PT, R84, RZ, PT ;  /* 0x000000ff5400720c */ /* 0x000fe40003f25270 */
[----:B------:R-:W-:Y:S01]  /*5920*/  ISETP.LT.OR P0, PT, R9, 0x41, P0 ;  /* 0x000000410900780c */ /* 0x000fe20000701670 */
[----:B------:R-:W4:Y:S01]  /*5930*/  LDL R84, [R1+0x25c] ;  /* 0x00025c0001547983 */ /* 0x000f220000100800 */
[----:B------:R-:W-:-:S02]  /*5940*/  ISETP.GT.AND P1, PT, R8, 0x48, !P1 ;  /* 0x000000480800780c */ /* 0x000fc40004f24270 */
[----:B------:R-:W-:Y:S01]  /*5950*/  FSEL R20, R58, -INF , !P0 ;  /* 0xff8000003a147808 */ /* 0x000fe20004000000 */
[----:B------:R-:W4:Y:S01]  /*5960*/  LDL R126, [R1+0x2b0] ;  /* 0x0002b000017e7983 */ /* 0x000f220000100800 */
[----:B------:R-:W-:Y:S02]  /*5970*/  ISETP.GT.AND P0, PT, R8, RZ, !P6 ;  /* 0x000000ff0800720c */ /* 0x000fe40007704270 */
[----:B------:R-:W-:Y:S01]  /*5980*/  ISETP.NE.AND P6, PT, R24, RZ, PT ;  /* 0x000000ff1800720c */ /* 0x000fe20003fc5270 */
[----:B------:R-:W4:Y:S01]  /*5990*/  LDL R58, [R1+0x228] ;  /* 0x00022800013a7983 */ /* 0x000f220000100800 */
[----:B------:R-:W-:Y:S02]  /*59a0*/  ISETP.LT.OR P0, PT, R9, 0x1, P0 ;  /* 0x000000010900780c */ /* 0x000fe40000701670 */
[----:B------:R-:W-:Y:S01]  /*59b0*/  FMNMX.FTZ R24, R69, R12, !PT ;  /* 0x0000000c45187209 */ /* 0x000fe20007810000 */
[----:B------:R-:W4:Y:S01]  /*59c0*/  LDL R128, [R1+0x2b4] ;  /* 0x0002b40001807983 */ /* 0x000f220000100800 */
[----:B------:R-:W-:-:S02]  /*59d0*/  FSEL R121, R26, -INF , !P0 ;  /* 0xff8000001a797808 */ /* 0x000fc40004000000 */
[----:B------:R-:W-:Y:S01]  /*59e0*/  ISETP.NE.AND P0, PT, R56, RZ, PT ;  /* 0x000000ff3800720c */ /* 0x000fe20003f05270 */
[----:B------:R-:W0:Y:S01]  /*59f0*/  SHFL.BFLY PT, R25, R24, 0x2, 0x1f ;  /* 0x0c401f0018197f89 */ /* 0x000e2200000e0000 */
[----:B------:R-:W-:Y:S02]  /*5a00*/  FMNMX.FTZ R10, R121, R89, !PT ;  /* 0x00000059790a7209 */ /* 0x000fe40007810000 */
[----:B------:R-:W-:Y:S01]  /*5a10*/  ISETP.GT.AND P0, PT, R8, 0x41, !P0 ;  /* 0x000000410800780c */ /* 0x000fe20004704270 */
[----:B------:R-:W4:Y:S01]  /*5a20*/  LDL R130, [R1+0x2b8] ;  /* 0x0002b80001827983 */ /* 0x000f220000100800 */
[----:B------:R-:W-:Y:S02]  /*5a30*/  FMNMX.FTZ R10, R91, R10, !PT ;  /* 0x0000000a5b0a7209 */ /* 0x000fe40007810000 */
[----:B------:R-:W-:Y:S01]  /*5a40*/  ISETP.LT.OR P0, PT, R9, 0x42, P0 ;  /* 0x000000420900780c */ /* 0x000fe20000701670 */
        /* <DEDUP_REMOVED lines=8> */
[----:B------:R-:W-:Y:S01]  /*5ad0*/  FSEL R172, R62, -INF , !P1 ;  /* 0xff8000003eac7808 */ /* 0x000fe20004800000 */
[----:B------:R-:W4:Y:S01]  /*5ae0*/  LDL R138, [R1+0x2c8] ;  /* 0x0002c800018a7983 */ /* 0x000f220000100800 */
[----:B------:R-:W-:-:S02]  /*5af0*/  FMNMX.FTZ R10, R15, R10, !PT ;  /* 0x0000000a0f0a7209 */ /* 0x000fc40007810000 */
[----:B------:R-:W-:Y:S01]  /*5b00*/  ISETP.GT.AND P0, PT, R8, 0x59, !P6 ;  /* 0x000000590800780c */ /* 0x000fe20007704270 */
[----:B------:R-:W4:Y:S01]  /*5b10*/  LDL R62, [R1+0x230] ;  /* 0x00023000013e7983 */ /* 0x000f220000100800 */
[----:B------:R-:W-:Y:S02]  /*5b20*/  FMNMX.FTZ R10, R161, R10, !PT ;  /* 0x0000000aa10a7209 */ /* 0x000fe40007810000 */
[----:B------:R-:W-:Y:S01]  /*5b30*/  FSEL R175, R67, -INF , !P4 ;  /* 0xff80000043af7808 */ /* 0x000fe20006000000 */
[----:B------:R-:W4:Y:S01]  /*5b40*/  LDL R140, [R1+0x2cc] ;  /* 0x0002cc00018c7983 */ /* 0x000f220000100800 */
[----:B------:R-:W-:Y:S02]  /*5b50*/  FMNMX.FTZ R11, R21, R10, !PT ;  /* 0x0000000a150b7209 */ /* 0x000fe40007810000 */
[----:B------:R-:W-:Y:S01]  /*5b60*/  ISETP.LT.OR P0, PT, R9, 0x5a, P0 ;  /* 0x0000005a0900780c */ /* 0x000fe20000701670 */
[----:B------:R-:W4:Y:S01]  /*5b70*/  LDL R142, [R1+0x2d0] ;  /* 0x0002d000018e7983 */ /* 0x000f220000100800 */
[----:B------:R-:W-:-:S02]  /*5b80*/  FMNMX.FTZ R10, R158, R11, !PT ;  /* 0x0000000b9e0a7209 */ /* 0x000fc40007810000 */
[----:B------:R-:W-:Y:S01]  /*5b90*/  FSEL R176, R70, -INF , !P5 ;  /* 0xff80000046b07808 */ /* 0x000fe20006800000 */
[----:B------:R-:W4:Y:S01]  /*5ba0*/  LDL R144, [R1+0x2d4] ;  /* 0x0002d40001907983 */ /* 0x000f220000100800 */
[----:B------:R-:W-:Y:S02]  /*5bb0*/  FMNMX.FTZ R10, R165, R10, !PT ;  /* 0x0000000aa50a7209 */ /* 0x000fe40007810000 */
[----:B------:R-:W-:Y:S01]  /*5bc0*/  FSEL R177, R71, -INF , !P0 ;  /* 0xff80000047b17808 */ /* 0x000fe20004000000 */
[----:B------:R-:W4:Y:S01]  /*5bd0*/  LDL R70, [R1+0x240] ;  /* 0x0002400001467983 */ /* 0x000f220000100800 */
[----:B------:R-:W-:Y:S02]  /*5be0*/  FMNMX.FTZ R10, R171, R10, !PT ;  /* 0x0000000aab0a7209 */ /* 0x000fe40007810000 */
[----:B0-----:R-:W-:Y:S01]  /*5bf0*/  FMNMX.FTZ R12, R24, R25, !PT ;  /* 0x00000019180c7209 */ /* 0x001fe20007810000 */
[----:B------:R-:W4:Y:S01]  /*5c00*/  LDL R146, [R1+0x2d8] ;  /* 0x0002d80001927983 */ /* 0x000f220000100800 */
[----:B------:R-:W-:-:S03]  /*5c10*/  FMNMX.FTZ R11, R19, R10, !PT ;  /* 0x0000000a130b7209 */ /* 0x000fc60007810000 */
        /* <DEDUP_REMOVED lines=20> */
[----:B------:R-:W0:Y:S01]  /*5d60*/  SHFL.BFLY PT, R9, R12, 0x1, 0x1f ;  /* 0x0c201f000c097f89 */ /* 0x000e2200000e0000 */
[----:B------:R-:W-:-:S03]  /*5d70*/  FMNMX.FTZ R25, R177, R8, !PT ;  /* 0x00000008b1197209 */ /* 0x000fc60007810000 */
[----:B------:R-:W4:Y:S04]  /*5d80*/  LDL R67, [R1+0x350] ;  /* 0x0003500001437983 */ /* 0x000f280000100800 */
[----:B------:R-:W-:Y:S04]  /*5d90*/  STL.64 [R1+0x410], R24 ;  /* 0x0004101801007387 */ /* 0x000fe80000100a00 */
[----:B------:R-:W4:Y:S04]  /*5da0*/  LDL R31, [R1+0x414] ;  /* 0x00041400011f7983 */ /* 0x000f280000100800 */
[----:B------:R-:W4:Y:S04]  /*5db0*/  LDL R71, [R1+0x358] ;  /* 0x0003580001477983 */ /* 0x000f280000100800 */
[----:B------:R-:W4:Y:S01]  /*5dc0*/  LDL R87, [R1+0x378] ;  /* 0x0003780001577983 */ /* 0x000f220000100800 */
[----:B0-----:R-:W-:-:S03]  /*5dd0*/  FMNMX.FTZ R10, R12, R9, !PT ;  /* 0x000000090c0a7209 */ /* 0x001fc60007810000 */
[----:B--2---:R0:W-:Y:S04]  /*5de0*/  STL [R1+0x210], R30 ;  /* 0x0002101e01007387 */ /* 0x0041e80000100800 */
[----:B------:R-:W2:Y:S04]  /*5df0*/  LDL.64 R8, [R1+0x88] ;  /* 0x0000880001087983 */ /* 0x000ea80000100a00 */
[----:B------:R-:W-:Y:S04]  /*5e00*/  STL [R1+0x410], R10 ;  /* 0x0004100a01007387 */ /* 0x000fe80000100800 */
[----:B------:R-:W2:Y:S04]  /*5e10*/  LDL R26, [R1+0x410] ;  /* 0x00041000011a7983 */ /* 0x000ea80000100800 */
[----:B---3--:R1:W-:Y:S04]  /*5e20*/  STL [R1+0x214], R28 ;  /* 0x0002141c01007387 */ /* 0x0083e80000100800 */
[----:B0-----:R-:W3:Y:S04]  /*5e30*/  LDL R30, [R1+0x3c8] ;  /* 0x0003c800011e7983 */ /* 0x001ee80000100800 */
[----:B----4-:R0:W-:Y:S04]  /*5e40*/  STL [R1+0x218], R34 ;  /* 0x0002182201007387 */ /* 0x0101e80000100800 */
[----:B-1----:R-:W4:Y:S04]  /*5e50*/  LDL R28, [R1+0x3c4] ;  /* 0x0003c400011c7983 */ /* 0x002f280000100800 */
[----:B------:R-:W3:Y:S04]  /*5e60*/  LDL R95, [R1+0x37c] ;  /* 0x00037c00015f7983 */ /* 0x000ee80000100800 */
[----:B0-----:R-:W3:Y:S04]  /*5e70*/  LDL R34, [R1+0x3d0] ;  /* 0x0003d00001227983 */ /* 0x001ee80000100800 */
[----:B------:R-:W3:Y:S04]  /*5e80*/  LDL R97, [R1+0x380] ;  /* 0x0003800001617983 */ /* 0x000ee80000100800 */
[----:B------:R-:W3:Y:S04]  /*5e90*/  LDL R99, [R1+0x384] ;  /* 0x0003840001637983 */ /* 0x000ee80000100800 */
[----:B------:R0:W-:Y:S04]  /*5ea0*/  STL [R1+0x21c], R38 ;  /* 0x00021c2601007387 */ /* 0x0001e80000100800 */
[----:B------:R-:W3:Y:S04]  /*5eb0*/  LDL R101, [R1+0x388] ;  /* 0x0003880001657983 */ /* 0x000ee80000100800 */
[----:B------:R-:W3:Y:S04]  /*5ec0*/  LDL R103, [R1+0x38c] ;  /* 0x00038c0001677983 */ /* 0x000ee80000100800 */
[----:B0-----:R-:W3:Y:S04]  /*5ed0*/  LDL R38, [R1+0x3d8] ;  /* 0x0003d80001267983 */ /* 0x001ee80000100800 */
[----:B------:R0:W-:Y:S04]  /*5ee0*/  STL [R1+0x20c], R32 ;  /* 0x00020c2001007387 */ /* 0x0001e80000100800 */
[----:B------:R-:W3:Y:S04]  /*5ef0*/  LDL R105, [R1+0x390] ;  /* 0x0003900001697983 */ /* 0x000ee80000100800 */
[----:B------:R-:W-:Y:S04]  /*5f00*/  STL [R1+0x200], R42 ;  /* 0x0002002a01007387 */ /* 0x000fe80000100800 */
[----:B0-----:R-:W3:Y:S04]  /*5f10*/  LDL R32, [R1+0x3cc] ;  /* 0x0003cc0001207983 */ /* 0x001ee80000100800 */
[----:B------:R-:W3:Y:S04]  /*5f20*/  LDL R107, [R1+0x394] ;  /* 0x00039400016b7983 */ /* 0x000ee80000100800 */
[----:B------:R-:W3:Y:S04]  /*5f30*/  LDL R109, [R1+0x398] ;  /* 0x00039800016d7983 */ /* 0x000ee80000100800 */
[----:B------:R0:W-:Y:S04]  /*5f40*/  STL [R1+0x220], R40 ;  /* 0x0002202801007387 */ /* 0x0001e80000100800 */
[----:B------:R-:W3:Y:S04]  /*5f50*/  LDL R111, [R1+0x39c] ;  /* 0x00039c00016f7983 */ /* 0x000ee80000100800 */
[----:B------:R-:W3:Y:S04]  /*5f60*/  LDL R113, [R1+0x3a0] ;  /* 0x0003a00001717983 */ /* 0x000ee80000100800 */
[----:B------:R1:W-:Y:S04]  /*5f70*/  STL [R1+0x204], R44 ;  /* 0x0002042c01007387 */ /* 0x0003e80000100800 */
[----:B------:R1:W-:Y:S04]  /*5f80*/  STL [R1+0x208], R46 ;  /* 0x0002082e01007387 */ /* 0x0003e80000100800 */
[----:B------:R-:W3:Y:S04]  /*5f90*/  LDL R115, [R1+0x3a4] ;  /* 0x0003a40001737983 */ /* 0x000ee80000100800 */
[----:B------:R-:W3:Y:S04]  /*5fa0*/  LDL R117, [R1+0x3a8] ;  /* 0x0003a80001757983 */ /* 0x000ee80000100800 */
[----:B------:R-:W3:Y:S04]  /*5fb0*/  LDL R119, [R1+0x3ac] ;  /* 0x0003ac0001777983 */ /* 0x000ee80000100800 */
[----:B------:R-:W3:Y:S04]  /*5fc0*/  LDL R123, [R1+0x3b0] ;  /* 0x0003b000017b7983 */ /* 0x000ee80000100800 */
[----:B------:R-:W3:Y:S04]  /*5fd0*/  LDL R125, [R1+0x3b4] ;  /* 0x0003b400017d7983 */ /* 0x000ee80000100800 */
[----:B------:R1:W-:Y:S04]  /*5fe0*/  STL [R1+0x224], R48 ;  /* 0x0002243001007387 */ /* 0x0003e80000100800 */
[----:B------:R-:W3:Y:S04]  /*5ff0*/  LDL R127, [R1+0x3b8] ;  /* 0x0003b800017f7983 */ /* 0x000ee80000100800 */
[----:B------:R-:W3:Y:S04]  /*6000*/  LDL R129, [R1+0x3bc] ;  /* 0x0003bc0001817983 */ /* 0x000ee80000100800 */
[----:B------:R-:W3:Y:S04]  /*6010*/  LDL R139, [R1+0x3c0] ;  /* 0x0003c000018b7983 */ /* 0x000ee80000100800 */
[----:B0-----:R-:W3:Y:S04]  /*6020*/  LDL R40, [R1+0x3dc] ;  /* 0x0003dc0001287983 */ /* 0x001ee80000100800 */
        /* <DEDUP_REMOVED lines=10> */
[----:B------:R-:W0:Y:S02]  /*60d0*/  SHFL.BFLY PT, R10, R31, 0x2, 0x1f ;  /* 0x0c401f001f0a7f89 */ /* 0x000e2400000e0000 */
[----:B0-----:R-:W-:Y:S01]  /*60e0*/  FMNMX.FTZ R10, R10, R31, !PT ;  /* 0x0000001f0a0a7209 */ /* 0x001fe20007810000 */
[----:B--2---:R-:W-:-:S02]  /*60f0*/  IMAD R8, R29, 0xc00, R8 ;  /* 0x00000c001d087824 */ /* 0x004fc400078e0208 */
[----:B------:R-:W-:Y:S01]  /*6100*/  FMUL.FTZ R12, R11, R26 ;  /* 0x0000001a0b0c7220 */ /* 0x000fe20000410000 */
[----:B------:R-:W2:Y:S04]  /*6110*/  LDL R29, [R1+0x304] ;  /* 0x00030400011d7983 */ /* 0x000ea80000100800 */
[----:B------:R-:W0:Y:S01]  /*6120*/  SHFL.BFLY PT, R27, R10, 0x1, 0x1f ;  /* 0x0c201f000a1b7f89 */ /* 0x000e2200000e0000 */
[----:B------:R-:W-:-:S03]  /*6130*/  FSETP.NEU.FTZ.AND P0, PT, R26, -INF , PT ;  /* 0xff8000001a00780b */ /* 0x000fc60003f1d000 */
[----:B------:R-:W2:Y:S01]  /*6140*/  LDL R31, [R1+0x308] ;  /* 0x00030800011f7983 */ /* 0x000ea20000100800 */
[----:B0-----:R-:W-:-:S03]  /*6150*/  FMNMX.FTZ R10, R10, R27, !PT ;  /* 0x0000001b0a0a7209 */ /* 0x001fc60007810000 */
[----:B------:R-:W2:Y:S01]  /*6160*/  LDL R27, [R1+0x300] ;  /* 0x00030000011b7983 */ /* 0x000ea20000100800 */
[----:B------:R-:W-:-:S05]  /*6170*/  FSEL R36, R12, RZ, P0 ;  /* 0x000000ff0c247208 */ /* 0x000fca0000000000 */
        /* <DEDUP_REMOVED lines=42> */
[----:B------:R-:W-:Y:S01]  /*6420*/  MUFU.EX2 R26, R26 ;  /* 0x0000001a001a7308 */ /* 0x000fe20000000800 */
[----:B------:R-:W-:-:S07]  /*6430*/  FSETP.NEU.FTZ.AND P0, PT, R10, -INF , PT ;  /* 0xff8000000a00780b */ /* 0x000fce0003f1d000 */
[----:B------:R-:W0:Y:S08]  /*6440*/  MUFU.EX2 R25, R25 ;  /* 0x0000001900197308 */ /* 0x000e300000000800 */
[----:B------:R-:W1:Y:S01]  /*6450*/  MUFU.EX2 R24, R24 ;  /* 0x0000001800187308 */ /* 0x000e620000000800 */
[----:B------:R0:W-:Y:S04]  /*6460*/  STL [R1+0x2ec], R160 ;  /* 0x0002eca001007387 */ /* 0x0001e80000100800 */
[----:B----4-:R-:W-:Y:S03]  /*6470*/  STL [R1+0x3c4], R28 ;  /* 0x0003c41c01007387 */ /* 0x010fe60000100800 */
[----:B------:R-:W-:Y:S01]  /*6480*/  MUFU.EX2 R137, R137 ;  /* 0x0000008900897308 */ /* 0x000fe20000000800 */
[----:B---3--:R-:W-:Y:S07]  /*6490*/  STL [R1+0x3c8], R30 ;  /* 0x0003c81e01007387 */ /* 0x008fee0000100800 */
[----:B0-----:R-:W-:Y:S01]  /*64a0*/  MUFU.EX2 R160, R135 ;  /* 0x0000008700a07308 */ /* 0x001fe20000000800 */
[----:B------:R-:W-:Y:S04]  /*64b0*/  STL [R1+0x3d8], R38 ;  /* 0x0003d82601007387 */ /* 0x000fe80000100800 */
[----:B------:R0:W-:Y:S03]  /*64c0*/  STL [R1+0x2f0], R162 ;  /* 0x0002f0a201007387 */ /* 0x0001e60000100800 */
[----:B------:R-:W-:Y:S01]  /*64d0*/  MUFU.EX2 R133, R133 ;  /* 0x0000008500857308 */ /* 0x000fe20000000800 */
[----:B------:R3:W-:Y:S07]  /*64e0*/  STL [R1+0x3cc], R32 ;  /* 0x0003cc2001007387 */ /* 0x0007ee0000100800 */
[----:B0-----:R-:W-:Y:S01]  /*64f0*/  MUFU.EX2 R162, R131 ;  /* 0x0000008300a27308 */ /* 0x001fe20000000800 */
[----:B---3--:R-:W-:Y:S01]  /*6500*/  VIADD R32, R8, 0x80 ;  /* 0x0000008008207836 */ /* 0x008fe20000000000 */
[----:B------:R0:W-:Y:S04]  /*6510*/  STL [R1+0x2e4], R152 ;  /* 0x0002e49801007387 */ /* 0x0001e80000100800 */
[----:B------:R-:W-:Y:S01]  /*6520*/  R2UR UR10, R32 ;  /* 0x00000000200a72ca */ /* 0x000fe200000e0000 */
[----:B------:R3:W-:Y:S01]  /*6530*/  STL [R1+0x310], R35 ;  /* 0x0003102301007387 */ /* 0x0007e20000100800 */
[----:B------:R-:W-:-:S02]  /*6540*/  R2UR UR6, R8 ;  /* 0x00000000080672ca */ /* 0x000fc400000e0000 */
[----:B0-----:R-:W-:Y:S01]  /*6550*/  F2FP.F16.F32.PACK_AB R152, R25, R26 ;  /* 0x0000001a1998723e */ /* 0x001fe200000000ff */
[----:B------:R0:W-:Y:S01]  /*6560*/  STL [R1+0x3d0], R34 ;  /* 0x0003d02201007387 */ /* 0x0001e20000100800 */
[----:B------:R-:W-:Y:S01]  /*6570*/  R2UR UR7, R9 ;  /* 0x00000000090772ca */ /* 0x000fe200000e0000 */
[----:B---3--:R-:W-:Y:S02]  /*6580*/  IMAD.MOV.U32 R35, RZ, RZ, R9 ;  /* 0x000000ffff237224 */ /* 0x008fe400078e0009 */
[----:B------:R-:W-:Y:S01]  /*6590*/  STL [R1+0x2e8], R154 ;  /* 0x0002e89a01007387 */ /* 0x000fe20000100800 */
[----:B0-----:R-:W-:-:S03]  /*65a0*/  VIADD R34, R8, 0x100 ;  /* 0x0000010008227836 */ /* 0x001fc60000000000 */
[----:B------:R-:W-:Y:S01]  /*65b0*/  STL [R1+0x2fc], R228 ;  /* 0x0002fce401007387 */ /* 0x000fe20000100800 */
[----:B------:R-:W-:-:S03]  /*65c0*/  R2UR UR15, R35 ;  /* 0x00000000230f72ca */ /* 0x000fc600000e0000 */
        /* <DEDUP_REMOVED lines=17> */
[----:B--2---:R0:W-:Y:S02]  /*66e0*/  STL [R1+0x304], R29 ;  /* 0x0003041d01007387 */ /* 0x0041e40000100800 */
[----:B0-----:R-:W-:-:S02]  /*66f0*/  FADD.FTZ R29, R26, R25 ;  /* 0x000000191a1d7221 */ /* 0x001fc40000010000 */
[----:B------:R0:W-:Y:S02]  /*6700*/  STL [R1+0x300], R27 ;  /* 0x0003001b01007387 */ /* 0x0001e40000100800 */
[----:B0-----:R0:W2:Y:S02]  /*6710*/  MUFU.EX2 R27, R12 ;  /* 0x0000000c001b7308 */ /* 0x0010a40000000800 */
[----:B0-----:R-:W-:-:S05]  /*6720*/  FMUL.FTZ R12, R10, R11 ;  /* 0x0000000b0a0c7220 */ /* 0x001fca0000410000 */
[----:B------:R-:W-:-:S05]  /*6730*/  FSEL R12, R12, RZ, P0 ;  /* 0x000000ff0c0c7208 */ /* 0x000fca0000000000 */
[-CC-:B------:R-:W-:Y:S01]  /*6740*/  FFMA.FTZ R121, R121, R11.reuse, -R12.reuse ;  /* 0x0000000b79797223 */ /* 0x180fe2000001080c */
[-CC-:B------:R-:W-:Y:S01]  /*6750*/  FFMA.FTZ R89, R89, R11.reuse, -R12.reuse ;  /* 0x0000000b59597223 */ /* 0x180fe2000001080c */
[-CC-:B------:R-:W-:Y:S01]  /*6760*/  FFMA.FTZ R91, R91, R11.reuse, -R12.reuse ;  /* 0x0000000b5b5b7223 */ /* 0x180fe2000001080c */
[----:B-1----:R-:W-:Y:S02]  /*6770*/  FADD.FTZ R30, R24, R29 ;  /* 0x0000001d181e7221 */ /* 0x002fe40000010000 */
[----:B------:R-:W-:Y:S01]  /*6780*/  MUFU.EX2 R28, R89 ;  /* 0x00000059001c7308 */ /* 0x000fe20000000800 */
[----:B------:R-:W-:Y:S01]  /*6790*/  FFMA.FTZ R93, R93, R11, -R12 ;  /* 0x0000000b5d5d7223 */ /* 0x000fe2000001080c */
[----:B--2---:R-:W-:-:S06]  /*67a0*/  FADD.FTZ R38, R27, R30 ;  /* 0x0000001e1b267221 */ /* 0x004fcc0000010000 */
[----:B------:R-:W0:Y:S08]  /*67b0*/  MUFU.EX2 R121, R121 ;  /* 0x0000007900797308 */ /* 0x000e300000000800 */
[----:B------:R-:W1:Y:S01]  /*67c0*/  MUFU.EX2 R91, R91 ;  /* 0x0000005b005b7308 */ /* 0x000e620000000800 */
[----:B------:R-:W-:-:S07]  /*67d0*/  FADD.FTZ R29, R137, R38 ;  /* 0x00000026891d7221 */ /* 0x000fce0000010000 */
[----:B------:R-:W2:Y:S01]  /*67e0*/  MUFU.EX2 R30, R93 ;  /* 0x0000005d001e7308 */ /* 0x000ea20000000800 */
[----:B------:R-:W-:Y:S01]  /*67f0*/  FADD.FTZ R32, R160, R29 ;  /* 0x0000001da0207221 */ /* 0x000fe20000010000 */
[----:B0-----:R-:W-:Y:S01]  /*6800*/  FADD.FTZ R26, R121, R28 ;  /* 0x0000001c791a7221 */ /* 0x001fe20000010000 */
[----:B------:R0:W-:Y:S02]  /*6810*/  STL [R1+0x30c], R33 ;  /* 0x00030c2101007387 */ /* 0x0001e40000100800 */
[----:B------:R-:W-:Y:S02]  /*6820*/  FADD.FTZ R187, R133, R32 ;  /* 0x0000002085bb7221 */ /* 0x000fe40000010000 */
[----:B------:R3:W-:Y:S01]  /*6830*/  STL [R1+0x314], R37 ;  /* 0x0003142501007387 */ /* 0x0007e20000100800 */
[----:B-1----:R-:W-:-:S03]  /*6840*/  FADD.FTZ R25, R91, R26 ;  /* 0x0000001a5b197221 */ /* 0x002fc60000010000 */
[----:B------:R1:W-:Y:S01]  /*6850*/  STL [R1+0x3d4], R36 ;  /* 0x0003d42401007387 */ /* 0x0003e20000100800 */
[--C-:B0-----:R-:W-:Y:S01]  /*6860*/  IMAD.MOV.U32 R33, RZ, RZ, R9.reuse ;  /* 0x000000ffff217224 */ /* 0x101fe200078e0009 */
[----:B------:R-:W-:Y:S01]  /*6870*/  F2FP.F16.F32.PACK_AB R154, R27, R24 ;  /* 0x000000181b9a723e */ /* 0x000fe200000000ff */
[----:B---3--:R-:W-:Y:S01]  /*6880*/  IMAD.MOV.U32 R37, RZ, RZ, R9 ;  /* 0x000000ffff257224 */ /* 0x008fe200078e0009 */
[----:B------:R-:W-:Y:S01]  /*6890*/  F2FP.F16.F32.PACK_AB R153, R28, R121 ;  /* 0x000000791c99723e */ /* 0x000fe200000000ff */
[----:B-1----:R-:W-:Y:S01]  /*68a0*/  VIADD R36, R8, 0x180 ;  /* 0x0000018008247836 */ /* 0x002fe20000000000 */
[----:B--2---:R-:W-:Y:S01]  /*68b0*/  F2FP.F16.F32.PACK_AB R155, R30, R91 ;  /* 0x0000005b1e9b723e */ /* 0x004fe200000000ff */
[----:B------:R-:W-:Y:S01]  /*68c0*/  FADD.FTZ R187, R162, R187 ;  /* 0x000000bba2bb7221 */ /* 0x000fe20000010000 */
[----:B------:R-:W-:Y:S01]  /*68d0*/  STL [R1+0x268], R90 ;  /* 0x0002685a01007387 */ /* 0x000fe20000100800 */
[----:B------:R-:W-:Y:S01]  /*68e0*/  R2UR UR11, R33 ;  /* 0x00000000210b72ca */ /* 0x000fe200000e0000 */
[----:B------:R-:W-:Y:S01]  /*68f0*/  FADD.FTZ R228, R30, R25 ;  /* 0x000000191ee47221 */ /* 0x000fe20000010000 */
[----:B------:R-:W-:Y:S01]  /*6900*/  R2UR UR18, R36 ;  /* 0x00000000241272ca */ /* 0x000fe200000e0000 */
[----:B------:R-:W-:Y:S01]  /*6910*/  STL [R1+0x26c], R92 ;  /* 0x00026c5c01007387 */ /* 0x000fe20000100800 */
[----:B------:R-:W-:-:S02]  /*6920*/  R2UR UR19, R37 ;  /* 0x00000000251372ca */ /* 0x000fc400000e0000 */
        /* <DEDUP_REMOVED lines=89> */
[-CC-:B------:R-:W-:Y:S02]  /*6ec0*/  FFMA.FTZ R227, R161, R11.reuse, -R12.reuse ;  /* 0x0000000ba1e37223 */ /* 0x180fe4000001080c */
[----:B------:R2:W-:Y:S01]  /*6ed0*/  STL [R1+0x2f8], R226 ;  /* 0x0002f8e201007387 */ /* 0x0005e20000100800 */
[-CC-:B0-----:R-:W-:Y:S01]  /*6ee0*/  FFMA.FTZ R224, R14, R11.reuse, -R12.reuse ;  /* 0x0000000b0ee07223 */ /* 0x181fe2000001080c */
[----:B--2---:R-:W-:Y:S01]  /*6ef0*/  FFMA.FTZ R226, R15, R11, -R12 ;  /* 0x0000000b0fe27223 */ /* 0x004fe2000001080c */
[----:B------:R-:W-:Y:S08]  /*6f00*/  MUFU.EX2 R13, R13 ;  /* 0x0000000d000d7308 */ /* 0x000ff00000000800 */
[----:B------:R-:W0:Y:S08]  /*6f10*/  MUFU.EX2 R224, R224 ;  /* 0x000000e000e07308 */ /* 0x000e300000000800 */
[----:B------:R-:W-:Y:S08]  /*6f20*/  MUFU.EX2 R226, R226 ;  /* 0x000000e200e27308 */ /* 0x000ff00000000800 */
[----:B------:R-:W2:Y:S01]  /*6f30*/  MUFU.EX2 R227, R227 ;  /* 0x000000e300e37308 */ /* 0x000ea20000000800 */
[----:B0-----:R-:W-:-:S02]  /*6f40*/  F2FP.F16.F32.PACK_AB R161, R224, R13 ;  /* 0x0000000de0a1723e */ /* 0x001fc400000000ff */
[----:B--2---:R-:W-:Y:S01]  /*6f50*/  F2FP.F16.F32.PACK_AB R163, R227, R226 ;  /* 0x000000e2e3a3723e */ /* 0x004fe200000000ff */
[----:B------:R-:W-:Y:S01]  /*6f60*/  FFMA.FTZ R21, R21, R11, -R12 ;  /* 0x0000000b15157223 */ /* 0x000fe2000001080c */
[----:B------:R-:W-:-:S03]  /*6f70*/  FADD.FTZ R228, R13, R228 ;  /* 0x000000e40de47221 */ /* 0x000fc60000010000 */
[----:B------:R-:W-:Y:S08]  /*6f80*/  MUFU.EX2 R223, R223 ;  /* 0x000000df00df7308 */ /* 0x000ff00000000800 */
[----:B------:R-:W0:Y:S08]  /*6f90*/  MUFU.EX2 R13, R225 ;  /* 0x000000e1000d7308 */ /* 0x000e300000000800 */
[----:B------:R-:W-:Y:S08]  /*6fa0*/  MUFU.EX2 R15, R193 ;  /* 0x000000c1000f7308 */ /* 0x000ff00000000800 */
[----:B------:R-:W2:Y:S08]  /*6fb0*/  MUFU.EX2 R14, R188 ;  /* 0x000000bc000e7308 */ /* 0x000eb00000000800 */
[----:B------:R-:W-:Y:S01]  /*6fc0*/  MUFU.EX2 R21, R21 ;  /* 0x0000001500157308 */ /* 0x000fe20000000800 */
        /* <DEDUP_REMOVED lines=33> */
[----:B---3--:R-:W-:-:S06]  /*71e0*/  WARPGROUP.ARRIVE ;  /* 0x00000000000079c5 */ /* 0x008fcc0000000000 */
[----:B------:R-:W-:Y:S01]  /*71f0*/  HGMMA.64x256x16.F32 R24, R160, gdesc[UR8].tnspB, R24, gsb0 ;  /* 0x43e00008a0187df0 */ /* 0x000fe20008000818 */
[----:B0-----:R-:W-:Y:S02]  /*7200*/  F2FP.F16.F32.PACK_AB R152, R13, R223 ;  /* 0x000000df0d98723e */ /* 0x001fe400000000ff */
[----:B--2---:R-:W-:Y:S01]  /*7210*/  F2FP.F16.F32.PACK_AB R154, R14, R15 ;  /* 0x0000000f0e9a723e */ /* 0x004fe200000000ff */
[-CC-:B------:R-:W-:Y:S01]  /*7220*/  FFMA.FTZ R19, R19, R11.reuse, -R12.reuse ;  /* 0x0000000b13137223 */ /* 0x180fe2000001080c */
[-CC-:B------:R-:W-:Y:S01]  /*7230*/  FFMA.FTZ R156, R156, R11.reuse, -R12.reuse ;  /* 0x0000000b9c9c7223 */ /* 0x180fe2000001080c */
[----:B------:R-:W-:Y:S01]  /*7240*/  FFMA.FTZ R159, R159, R11, -R12 ;  /* 0x0000000b9f9f7223 */ /* 0x000fe2000001080c */
        /* <DEDUP_REMOVED lines=9> */
[-CC-:B------:R-:W-:Y:S01]  /*72e0*/  FFMA.FTZ R161, R165, R11.reuse, -R12.reuse ;  /* 0x0000000ba5a17223 */ /* 0x180fe2000001080c */
[----:B------:R-:W-:-:S04]  /*72f0*/  FFMA.FTZ R158, R171, R11, -R12 ;  /* 0x0000000bab9e7223 */ /* 0x000fc8000001080c */
        /* <DEDUP_REMOVED lines=39> */
[----:B------:R-:W-:-:S06]  /*7570*/  FFMA.FTZ R162, R170, R11, -R12 ;  /* 0x0000000baaa27223 */ /* 0x000fcc000001080c */
[----:B------:R-:W0:Y:S01]  /*7580*/  MUFU.EX2 R162, R162 ;  /* 0x000000a200a27308 */ /* 0x000e220000000800 */
[----:B------:R-:W-:-:S04]  /*7590*/  FADD.FTZ R228, R224, R228 ;  /* 0x000000e4e0e47221 */ /* 0x000fc80000010000 */
        /* <DEDUP_REMOVED lines=14> */
[----:B------:R-:W-:Y:S01]  /*7680*/  MUFU.EX2 R179, R179 ;  /* 0x000000b300b37308 */ /* 0x000fe20000000800 */
[----:B------:R-:W-:-:S07]  /*7690*/  FADD.FTZ R187, R223, R187 ;  /* 0x000000bbdfbb7221 */ /* 0x000fce0000010000 */
        /* <DEDUP_REMOVED lines=100> */
[----:B------:R-:W-:Y:S02]  /*7ce0*/  FADD.FTZ R13, R14, R15 ;  /* 0x0000000f0e0d7221 */ /* 0x000fe40000010000 */
[----:B------:R-:W2:Y:S01]  /*7cf0*/  LDL R15, [R1+0x28] ;  /* 0x00002800010f7983 */ /* 0x000ea20000100800 */
[----:B------:R-:W-:Y:S01]  /*7d00*/  FADD.FTZ R161, R161, R160 ;  /* 0x000000a0a1a17221 */ /* 0x000fe20000010000 */
[----:B------:R-:W-:-:S03]  /*7d10*/  FADD.FTZ R13, R186, R13 ;  /* 0x0000000dba0d7221 */ /* 0x000fc60000010000 */
[----:B------:R-:W-:Y:S01]  /*7d20*/  FADD.FTZ R158, R158, R161 ;  /* 0x000000a19e9e7221 */ /* 0x000fe20000010000 */
[----:B------:R-:W-:Y:S02]  /*7d30*/  FADD.FTZ R184, R184, R13 ;  /* 0x0000000db8b87221 */ /* 0x000fe40000010000 */
[----:B------:R3:W5:Y:S01]  /*7d40*/  LDL R13, [R1+0x1f0] ;  /* 0x0001f000010d7983 */ /* 0x0007620000100800 */
        /* <DEDUP_REMOVED lines=79> */
[----:B0-----:R-:W2:Y:S04]  /*8240*/  LDL R86, [R1+0x204] ;  /* 0x0002040001567983 */ /* 0x001ea80000100800 */
[----:B-1----:R-:W2:Y:S04]  /*8250*/  LDL R88, [R1+0x208] ;  /* 0x0002080001587983 */ /* 0x002ea80000100800 */
[----:B------:R-:W2:Y:S04]  /*8260*/  LDL R90, [R1+0x20c] ;  /* 0x00020c00015a7983 */ /* 0x000ea80000100800 */
[----:B------:R-:W2:Y:S04]  /*8270*/  LDL R24, [R1+0x210] ;  /* 0x0002100001187983 */ /* 0x000ea80000100800 */
[----:B----4-:R-:W4:Y:S04]  /*8280*/  LDL R92, [R1+0x214] ;  /* 0x00021400015c7983 */ /* 0x010f280000100800 */
        /* <DEDUP_REMOVED lines=147> */
[----:B------:R0:W-:Y:S04]  /*8bc0*/  STL.64 [R1+0x420], R8 ;  /* 0x0004200801007387 */ /* 0x0001e80000100a00 */
[----:B------:R0:W-:Y:S04]  /*8bd0*/  STL [R1+0x200], R14 ;  /* 0x0002000e01007387 */ /* 0x0001e80000100800 */
[----:B------:R0:W-:Y:S04]  /*8be0*/  STL [R1+0x204], R86 ;  /* 0x0002045601007387 */ /* 0x0001e80000100800 */
[----:B------:R0:W-:Y:S04]  /*8bf0*/  STL [R1+0x208], R88 ;  /* 0x0002085801007387 */ /* 0x0001e80000100800 */
[----:B------:R0:W-:Y:S04]  /*8c00*/  STL [R1+0x20c], R90 ;  /* 0x00020c5a01007387 */ /* 0x0001e80000100800 */
[----:B------:R0:W-:Y:S04]  /*8c10*/  STL [R1+0x210], R24 ;  /* 0x0002101801007387 */ /* 0x0001e80000100800 */
[----:B----4-:R0:W-:Y:S04]  /*8c20*/  STL [R1+0x214], R92 ;  /* 0x0002145c01007387 */ /* 0x0101e80000100800 */
        /* <DEDUP_REMOVED lines=126> */
.L_x_12510:
[----:B------:R-:W-:Y:S05]  /*9410*/  BSYNC B0 ;  /* 0x0000000000007941 */ /* 0x000fea0003800000 */
.L_x_12509:
        /* <DEDUP_REMOVED lines=33> */
.L_x_12513:
[----:B------:R-:W-:-:S13]  /*9630*/  ISETP.NE.AND P0, PT, R5, 0x1, PT ;  /* 0x000000010500780c */ /* 0x000fda0003f05270 */
[----:B------:R-:W-:-:S05]  /*9640*/  @P0 IMAD.HI.U32 R2, R6, R2, RZ ;  /* 0x0000000206020227 */ /* 0x000fca00078e00ff */
[----:B------:R-:W-:-:S07]  /*9650*/  @P0 SHF.R.U32.HI R6, RZ, R3, R2 ;  /* 0x00000003ff060219 */ /* 0x000fce0000011602 */
.L_x_12514:
[----:B------:R-:W-:Y:S05]  /*9660*/  BSYNC B0 ;  /* 0x0000000000007941 */ /* 0x000fea0003800000 */
.L_x_12512:
[----:B------:R-:W-:-:S05]  /*9670*/  IMAD R5, R6, R5, R5 ;  /* 0x0000000506057224 */ /* 0x000fca00078e0205 */
[----:B------:R-:W-:-:S07]  /*9680*/  VIMNMX R4, R4, R5, PT ;  /* 0x0000000504047248 */ /* 0x000fce0003fe0100 */
.L_x_12511:
        /* <DEDUP_REMOVED lines=8> */
.L_x_12518:
[----:B------:R-:W-:Y:S01]  /*9710*/  VIADD R0, R16, 0x150 ;  /* 0x0000015010007836 */ /* 0x000fe20000000000 */
[----:B------:R-:W-:-:S07]  /*9720*/  MOV R225, 0x9740 ;  /* 0x0000974000e17802 */ /* 0x000fce0000000f00 */
[----:B------:R-:W-:Y:S05]  /*9730*/  CALL.REL.NOINC `($_ZN7cutlass13device_kernelIN5flash11enable_sm90INS1_16FlashAttnFwdSm90INS1_25CollectiveMainloopFwdSm90ILi2EN4cute5tupleIJNS5_1CILi1EEES8_S8_EEENS6_IJNS7_ILi128EEENS7_ILi96EEENS7_ILi64EEEEEELi256ENS_6half_tEfNS_4arch4Sm90ELb0ELb1ELb0ELb1ELb1ELb0ELb1ELb1ELb0ELb1ELb0ELb0EEENS1_21CollectiveEpilogueFwdINS6_IJSA_NS7_ILi256EEESB_EEES9_SE_SG_Li256ELb1ELb1ELb0ELb0EEENS1_36VarlenDynamicPersistentTileSchedulerILi128ELi96ELi256ELi128ELb0ELb1ELb1ELb1ELb0ELb1EEEEEEEEEvNT_6ParamsE$_ZZN5flash25CollectiveMainloopFwdSm90ILi2EN4cute5tupleIJNS1_1CILi1EEES4_S4_EEENS2_IJNS3_ILi128EEENS3_ILi96EEENS3_ILi64EEEEEELi256EN7cutlass6half_tEfNSA_4arch4Sm90ELb0ELb1ELb0ELb1ELb1ELb0ELb1ELb1ELb0ELb1ELb0ELb0EE3mmaINS_16FlashAttnFwdSm90ISE_NS_21CollectiveEpilogueFwdINS2_IJS6_NS3_ILi256EEES7_EEES5_SB_SD_Li256ELb1ELb1ELb0ELb0EEENS_36VarlenDynamicPersistentTileSchedulerILi128ELi96ELi256ELi128ELb0ELb1ELb1ELb1ELb0ELb1EEEE13SharedStorageENS1_6TensorINS1_11ArrayEngineIfLm128EEENS1_6LayoutINS2_IJNS2_IJNS3_ILi2EEEST_NS3_ILi32EEEEEES4_S4_EEENS2_IJNS2_IJS4_ST_NS3_ILi4EEEEEENS3_ILi0EEESZ_EEEEEEENS_7SoftmaxILi2ELi0EEEEEbRKNSE_6ParamsENSA_13PipelineAsyncILi2EEES19_RNSA_13PipelineStateILj2EEERT0_RT1_iRiRKNS_16SeqlenInfoQKNewKILb1ELb0EEENS2_IJiiiiEEERT_ENKUliT_T0_T1_E_clIZSF_ISO_S12_S14_EbS17_S19_S19_S1C_S1E_S1G_iS1H_S1L_S1M_S1O_EUlRS1P_iE1_NS3_ILb0EEENS3_ILb1EEEEEDaiS1P_S1Q_S1R_) ;  /* 0x0000023000947944 */ /* 0x000fea0003c00000 */
[C---:B------:R-:W-:Y:S01]  /*9740*/  ISETP.GT.AND P0, PT, R11.reuse, R188, PT ;  /* 0x000000bc0b00720c */ /* 0x040fe20003f04270 */
[----:B------:R-:W-:-:S12]  /*9750*/  VIADD R11, R11, 0xffffffff ;  /* 0xffffffff0b0b7836 */ /* 0x000fd80000000000 */
[----:B------:R-:W-:Y:S05]  /*9760*/  @P0 BRA `(.L_x_12518) ;  /* 0xfffffffc00e80947 */ /* 0x000fea000383ffff */
[----:B------:R-:W-:Y:S05]  /*9770*/  BSYNC B0 ;  /* 0x0000000000007941 */ /* 0x000fea0003800000 */
.L_x_12517:
[----:B------:R-:W-:Y:S02]  /*9780*/  ULDC UR4, c[0x0][0x20] ;  /* 0x0000080000047ab9 */ /* 0x000fe40000000800 */
[----:B------:R-:W-:-:S05]  /*9790*/  VIADD R2, R181, -UR4 ;  /* 0x80000004b5027c36 */ /* 0x000fca0008000000 */
[----:B------:R-:W2:Y:S02]  /*97a0*/  LDL R0, [R2] ;  /* 0x0000000002007983 */ /* 0x000ea40000100800 */
[----:B--2---:R-:W-:-:S07]  /*97b0*/  IMAD.SHL.U32 R0, R0, 0x80, RZ ;  /* 0x0000008000007824 */ /* 0x004fce00078e00ff */
.L_x_12516:
[----:B------:R-:W-:Y:S05]  /*97c0*/  BSYNC B1 ;  /* 0x0000000000017941 */ /* 0x000fea0003800000 */
.L_x_12515:
        /* <DEDUP_REMOVED lines=26> */
.L_x_12521:
[----:B------:R-:W-:Y:S02]  /*9970*/  ULDC UR4, c[0x0][0xadc] ;  /* 0x0002b70000047ab9 */ /* 0x000fe40000000800 */
[----:B------:R-:W-:-:S05]  /*9980*/  IMAD.U32 R5, RZ, RZ, UR4 ;  /* 0x00000004ff057e24 */ /* 0x000fca000f8e00ff */
[----:B------:R-:W-:-:S13]  /*9990*/  ISETP.NE.AND P0, PT, R5, 0x1, PT ;  /* 0x000000010500780c */ /* 0x000fda0003f05270 */
[----:B------:R-:W0:Y:S02]  /*99a0*/  @P0 LDC.64 R6, c[0x0][0xae0] ;  /* 0x0002b800ff060b82 */ /* 0x000e240000000a00 */
[----:B0-----:R-:W-:-:S05]  /*99b0*/  @P0 IMAD.HI.U32 R4, R0, R6, RZ ;  /* 0x0000000600040227 */ /* 0x001fca00078e00ff */
[----:B------:R-:W-:-:S07]  /*99c0*/  @P0 SHF.R.U32.HI R0, RZ, R7, R4 ;  /* 0x00000007ff000219 */ /* 0x000fce0000011604 */
.L_x_12522:
[----:B------:R-:W-:Y:S05]  /*99d0*/  BSYNC B0 ;  /* 0x0000000000007941 */ /* 0x000fea0003800000 */
.L_x_12520:
[----:B------:R-:W-:-:S05]  /*99e0*/  IMAD R3, R0, R5, RZ ;  /* 0x0000000500037224 */ /* 0x000fca00078e02ff */
[----:B------:R-:W-:-:S07]  /*99f0*/  VIMNMX R2, R2, R3, !PT ;  /* 0x0000000302027248 */ /* 0x000fce0007fe0100 */
.L_x_12519:
[----:B------:R-:W-:-:S04]  /*9a00*/  VIADD R2, R2, 0x5f ;  /* 0x0000005f02027836 */ /* 0x000fc80000000000 */
[----:B------:R-:W-:-:S05]  /*9a10*/  IMAD.HI R2, R2, 0x2aaaaaab, RZ ;  /* 0x2aaaaaab02027827 */ /* 0x000fca00078e02ff */
[----:B------:R-:W-:-:S04]  /*9a20*/  SHF.R.U32.HI R3, RZ, 0x1f, R2 ;  /* 0x0000001fff037819 */ /* 0x000fc80000011602 */
[----:B------:R-:W-:-:S04]  /*9a30*/  LEA.HI.SX32 R2, R2, R3, 0x1c ;  /* 0x0000000302027211 */ /* 0x000fc800078fe2ff */
[----:B------:R-:W-:-:S04]  /*9a40*/  VIMNMX R2, R2, UR40, !PT ;  /* 0x0000002802027c48 */ /* 0x000fc8000ffe0100 */
[----:B------:R-:W-:-:S13]  /*9a50*/  ISETP.GE.AND P0, PT, R11, R2, PT ;  /* 0x000000020b00720c */ /* 0x000fda0003f06270 */
[----:B------:R-:W-:Y:S05]  /*9a60*/  @!P0 BRA `(.L_x_12523) ;  /* 0x0000009800088947 */ /* 0x000fea0003800000 */
.L_x_12542:
        /* <DEDUP_REMOVED lines=20> */
.L_x_12525:
[----:B------:R-:W-:Y:S05]  /*9bb0*/  BSYNC B0 ;  /* 0x0000000000007941 */ /* 0x000fea0003800000 */
.L_x_12524:
        /* <DEDUP_REMOVED lines=9> */
.L_x_12527:
[----:B------:R-:W-:Y:S05]  /*9c50*/  BSYNC B0 ;  /* 0x0000000000007941 */ /* 0x000fea0003800000 */
.L_x_12526:
[----:B------:R-:W-:Y:S04]  /*9c60*/  BSSY B0, `(.L_x_12528) ;  /* 0x0000006000007945 */ /* 0x000fe80003800000 */
[----:B--2---:R-:W-:Y:S05]  /*9c70*/  @P0 BRA `(.L_x_12529) ;  /* 0x0000000000100947 */ /* 0x004fea0003800000 */
[----:B-----5:R-:W-:Y:S01]  /*9c80*/  IMAD R6, R6, 0x8, R3 ;  /* 0x0000000806067824 */ /* 0x020fe200078e0203 */
[----:B------:R-:W-:-:S04]  /*9c90*/  SHF.L.U32 R7, R7, 0x1f, RZ ;  /* 0x0000001f07077819 */ /* 0x000fc800000006ff */
[----:B------:R-:W0:Y:S02]  /*9ca0*/  SYNCS.PHASECHK.TRANS64.TRYWAIT P0, [R6+URZ], R7 ;  /* 0x00000007060075a7 */ /* 0x000e24000800017f */
[----:B0-----:R-:W-:Y:S05]  /*9cb0*/  @!P0 BRA `(.L_x_12530) ;  /* 0x000001e800508947 */ /* 0x001fea0003800000 */
.L_x_12529:
[----:B------:R-:W-:Y:S05]  /*9cc0*/  BSYNC B0 ;  /* 0x0000000000007941 */ /* 0x000fea0003800000 */
.L_x_12528:
[----:B------:R-:W2:Y:S04]  /*9cd0*/  LDL R3, [R1+0x1f0] ;  /* 0x0001f00001037983 */ /* 0x000ea80000100800 */
[----:B-1----:R-:W2:Y:S01]  /*9ce0*/  LDL.64 R4, [R1+0x80] ;  /* 0x0000800001047983 */ /* 0x002ea20000100a00 */
        /* <DEDUP_REMOVED lines=55> */
.L_x_12532:
[----:B------:R-:W-:Y:S05]  /*a060*/  BSYNC B0 ;  /* 0x0000000000007941 */ /* 0x000fea0003800000 */
.L_x_12531:
        /* <DEDUP_REMOVED lines=11> */
.L_x_12534:
[----:B------:R-:W-:Y:S05]  /*a120*/  BSYNC B0 ;  /* 0x0000000000007941 */ /* 0x000fea0003800000 */
.L_x_12533:
[----:B------:R-:W-:Y:S04]  /*a130*/  BSSY B0, `(.L_x_12535) ;  /* 0x0000007000007945 */ /* 0x000fe80003800000 */
[----:B------:R-:W-:Y:S05]  /*a140*/  @P0 BRA `(.L_x_12536) ;  /* 0x0000000000140947 */ /* 0x000fea0003800000 */
[----:B------:R-:W2:Y:S02]  /*a150*/  LD.E.64 R4, desc[UR36][R22.64+0x40] ;  /* 0x0000402416047980 */ /* 0x000ea4000c101b00 */
[----:B--2---:R-:W-:-:S05]  /*a160*/  MOV R5, R4 ;  /* 0x0000000400057202 */ /* 0x004fca0000000f00 */
[----:B------:R-:W-:-:S04]  /*a170*/  IMAD R20, R20, 0x8, R5 ;  /* 0x0000000814147824 */ /* 0x000fc800078e0205 */
[----:B------:R-:W0:Y:S02]  /*a180*/  SYNCS.PHASECHK.TRANS64.TRYWAIT P0, [R20+URZ], R21 ;  /* 0x00000015140075a7 */ /* 0x000e24000800017f */
[----:B0-----:R-:W-:Y:S05]  /*a190*/  @!P0 BRA `(.L_x_12537) ;  /* 0x000001e4002c8947 */ /* 0x001fea0003800000 */
.L_x_12536:
[----:B------:R-:W-:Y:S05]  /*a1a0*/  BSYNC B0 ;  /* 0x0000000000007941 */ /* 0x000fea0003800000 */
.L_x_12535:
        /* <DEDUP_REMOVED lines=204> */
.L_x_12539:
[----:B------:R-:W-:Y:S05]  /*ae70*/  BSYNC B0 ;  /* 0x0000000000007941 */ /* 0x000fea0003800000 */
.L_x_12538:
        /* <DEDUP_REMOVED lines=141> */
[-C--:B---3--:R-:W-:Y:S01]  /*b750*/  FMUL.FTZ R74, R10, R81.reuse ;  /* 0x000000510a4a7220 */ /* 0x088fe20000410000 */
[----:B------:R-:W-:Y:S01]  /*b760*/  FADD.FTZ R8, R4, -R10 ;  /* 0x8000000a04087221 */ /* 0x000fe20000010000 */
[-C--:B------:R-:W-:Y:S01]  /*b770*/  FFMA.FTZ R153, R26, R81.reuse, -R126 ;  /* 0x000000511a997223 */ /* 0x080fe2000001087e */
[----:B------:R0:W-:Y:S01]  /*b780*/  MUFU.EX2 R4, R12 ;  /* 0x0000000c00047308 */ /* 0x0001e20000000800 */
[-CC-:B------:R-:W-:Y:S01]  /*b790*/  FFMA.FTZ R152, R24, R81.reuse, -R74.reuse ;  /* 0x0000005118987223 */ /* 0x180fe2000001084a */
[-CC-:B------:R-:W-:Y:S01]  /*b7a0*/  FFMA.FTZ R73, R25, R81.reuse, -R74.reuse ;  /* 0x0000005119497223 */ /* 0x180fe2000001084a */
[----:B------:R-:W3:Y:S01]  /*b7b0*/  LD.E R24, desc[UR36][R22.64+0x3f4] ;  /* 0x0003f42416187980 */ /* 0x000ee2000c101900 */
[-C--:B------:R-:W-:Y:S01]  /*b7c0*/  FMUL.FTZ R5, R8, R81.reuse ;  /* 0x0000005108057220 */ /* 0x080fe20000410000 */
[-C--:B------:R-:W-:Y:S01]  /*b7d0*/  FFMA.FTZ R154, R28, R81.reuse, -R74 ;  /* 0x000000511c9a7223 */ /* 0x080fe2000001084a */
[-CC-:B------:R-:W-:Y:S01]  /*b7e0*/  FFMA.FTZ R155, R30, R81.reuse, -R126.reuse ;  /* 0x000000511e9b7223 */ /* 0x180fe2000001087e */
[----:B------:R-:W2:Y:S01]  /*b7f0*/  LD.E R25, desc[UR36][R22.64+0x3fc] ;  /* 0x0003fc2416197980 */ /* 0x000ea2000c101900 */
        /* <DEDUP_REMOVED lines=9> */
[----:B------:R-:W4:Y:S08]  /*b890*/  MUFU.EX2 R5, R5 ;  /* 0x0000000500057308 */ /* 0x000f300000000800 */
[----:B------:R-:W1:Y:S08]  /*b8a0*/  MUFU.EX2 R153, R153 ;  /* 0x0000009900997308 */ /* 0x000e700000000800 */
[----:B------:R-:W1:Y:S01]  /*b8b0*/  MUFU.EX2 R73, R73 ;  /* 0x0000004900497308 */ /* 0x000e620000000800 */
[-CC-:B------:R-:W-:Y:S01]  /*b8c0*/  FFMA.FTZ R171, R38, R81.reuse, -R126.reuse ;  /* 0x0000005126ab7223 */ /* 0x180fe2000001087e */
[-C--:B------:R-:W-:Y:S01]  /*b8d0*/  FFMA.FTZ R173, R39, R81.reuse, -R126 ;  /* 0x0000005127ad7223 */ /* 0x080fe2000001087e */
[-CC-:B------:R-:W-:Y:S01]  /*b8e0*/  FFMA.FTZ R162, R37, R81.reuse, -R74.reuse ;  /* 0x0000005125a27223 */ /* 0x180fe2000001084a */
[-C--:B0-----:R-:W-:Y:S01]  /*b8f0*/  FFMA.FTZ R12, R40, R81.reuse, -R74 ;  /* 0x00000051280c7223 */ /* 0x081fe2000001084a */
        /* <DEDUP_REMOVED lines=18> */
[----:B------:R-:W-:Y:S01]  /*ba20*/  FFMA.FTZ R7, R56, R81, -R74 ;  /* 0x0000005138077223 */ /* 0x000fe2000001084a */
[----:B------:R-:W0:Y:S01]  /*ba30*/  MUFU.EX2 R155, R155 ;  /* 0x0000009b009b7308 */ /* 0x000e220000000800 */
[----:B----4-:R-:W-:Y:S01]  /*ba40*/  FFMA.FTZ R188, R5, R77, R152 ;  /* 0x0000004d05bc7223 */ /* 0x010fe20000010098 */
[----:B-1----:R-:W-:Y:S01]  /*ba50*/  FFMA.FTZ R79, R4, R79, R153 ;  /* 0x0000004f044f7223 */ /* 0x002fe20000010099 */
[-C--:B------:R-:W-:Y:S01]  /*ba60*/  FFMA.FTZ R174, R58, R81.reuse, -R126 ;  /* 0x000000513aae7223 */ /* 0x080fe2000001087e */
[-C--:B------:R-:W-:Y:S01]  /*ba70*/  FFMA.FTZ R21, R57, R81.reuse, -R74 ;  /* 0x0000005139157223 */ /* 0x080fe2000001084a */
[-C--:B------:R-:W-:Y:S01]  /*ba80*/  FFMA.FTZ R175, R59, R81.reuse, -R126 ;  /* 0x000000513baf7223 */ /* 0x080fe2000001087e */
[-CC-:B------:R-:W-:Y:S01]  /*ba90*/  FFMA.FTZ R8, R60, R81.reuse, -R74.reuse ;  /* 0x000000513c087223 */ /* 0x180fe2000001084a */
[-CC-:B------:R-:W-:Y:S01]  /*baa0*/  FFMA.FTZ R156, R61, R81.reuse, -R74.reuse ;  /* 0x000000513d9c7223 */ /* 0x180fe2000001084a */
[----:B------:R-:W1:Y:S01]  /*bab0*/  MUFU.EX2 R75, R75 ;  /* 0x0000004b004b7308 */ /* 0x000e620000000800 */
[-CC-:B------:R-:W-:Y:S01]  /*bac0*/  FFMA.FTZ R3, R64, R81.reuse, -R74.reuse ;  /* 0x0000005140037223 */ /* 0x180fe2000001084a */
[-CC-:B------:R-:W-:Y:S01]  /*bad0*/  FFMA.FTZ R20, R65, R81.reuse, -R74.reuse ;  /* 0x0000005141147223 */ /* 0x180fe2000001084a */
[-CC-:B------:R-:W-:Y:S01]  /*bae0*/  FFMA.FTZ R6, R68, R81.reuse, -R74.reuse ;  /* 0x0000005144067223 */ /* 0x180fe2000001084a */
[-C--:B------:R-:W-:Y:S01]  /*baf0*/  FFMA.FTZ R19, R69, R81.reuse, -R74 ;  /* 0x0000005145137223 */ /* 0x080fe2000001084a */
[-CC-:B------:R-:W-:Y:S01]  /*bb00*/  FFMA.FTZ R168, R62, R81.reuse, -R126.reuse ;  /* 0x000000513ea87223 */ /* 0x180fe2000001087e */
[-CC-:B------:R-:W-:Y:S01]  /*bb10*/  FFMA.FTZ R169, R63, R81.reuse, -R126.reuse ;  /* 0x000000513fa97223 */ /* 0x180fe2000001087e */
[-C--:B------:R-:W-:Y:S01]  /*bb20*/  FFMA.FTZ R166, R66, R81.reuse, -R126 ;  /* 0x0000005142a67223 */ /* 0x080fe2000001087e */
[----:B------:R-:W4:Y:S01]  /*bb30*/  MUFU.EX2 R177, R177 ;  /* 0x000000b100b17308 */ /* 0x000f220000000800 */
[----:B------:R-:W-:Y:S01]  /*bb40*/  FADD.FTZ R39, R73, R188 ;  /* 0x000000bc49277221 */ /* 0x000fe20000010000 */
[----:B0-----:R-:W-:Y:S01]  /*bb50*/  FADD.FTZ R188, R26, R79 ;  /* 0x0000004f1abc7221 */ /* 0x001fe20000010000 */
[-CC-:B------:R-:W-:Y:S01]  /*bb60*/  FFMA.FTZ R167, R67, R81.reuse, -R126.reuse ;  /* 0x0000005143a77223 */ /* 0x180fe2000001087e */
[----:B------:R-:W-:Y:S01]  /*bb70*/  FFMA.FTZ R164, R70, R81, -R126 ;  /* 0x0000005146a47223 */ /* 0x000fe2000001087e */
[----:B------:R-:W2:Y:S03]  /*bb80*/  LD.E R28, desc[UR36][R22.64+0x200] ;  /* 0x00020024161c7980 */ /* 0x000ea6000c101900 */
[----:B------:R-:W0:Y:S01]  /*bb90*/  MUFU.EX2 R15, R15 ;  /* 0x0000000f000f7308 */ /* 0x000e220000000800 */
[----:B------:R-:W2:Y:S04]  /*bba0*/  LD.E R32, desc[UR36][R22.64+0x220] ;  /* 0x0002202416207980 */ /* 0x000ea8000c101900 */
[----:B------:R-:W2:Y:S03]  /*bbb0*/  LD.E R30, desc[UR36][R22.64+0x264] ;  /* 0x00026424161e7980 */ /* 0x000ea6000c101900 */
[----:B------:R-:W0:Y:S01]  /*bbc0*/  MUFU.EX2 R170, R170 ;  /* 0x000000aa00aa7308 */ /* 0x000e220000000800 */
[----:B------:R-:W-:Y:S01]  /*bbd0*/  FADD.FTZ R224, R154, R39 ;  /* 0x000000279ae07221 */ /* 0x000fe20000010000 */
[----:B------:R-:W-:Y:S01]  /*bbe0*/  FADD.FTZ R188, R155, R188 ;  /* 0x000000bc9bbc7221 */ /* 0x000fe20000010000 */
[----:B------:R-:W2:Y:S04]  /*bbf0*/  LD.E R36, desc[UR36][R22.64+0x204] ;  /* 0x0002042416247980 */ /* 0x000ea8000c101900 */
[----:B------:R-:W2:Y:S01]  /*bc00*/  LD.E R34, desc[UR36][R22.64+0x2b0] ;  /* 0x0002b02416227980 */ /* 0x000ea2000c101900 */
[----:B------:R-:W0:Y:S03]  /*bc10*/  MUFU.EX2 R163, R163 ;  /* 0x000000a300a37308 */ /* 0x000e260000000800 */
[----:B------:R-:W2:Y:S04]  /*bc20*/  LD.E R35, desc[UR36][R22.64+0x20c] ;  /* 0x00020c2416237980 */ /* 0x000ea8000c101900 */
[----:B------:R-:W2:Y:S01]  /*bc30*/  LD.E R33, desc[UR36][R22.64+0x218] ;  /* 0x0002182416217980 */ /* 0x000ea2000c101900 */
[----:B------:R-:W0:Y:S01]  /*bc40*/  MUFU.EX2 R172, R172 ;  /* 0x000000ac00ac7308 */ /* 0x000e220000000800 */
[----:B-1----:R-:W-:Y:S01]  /*bc50*/  FADD.FTZ R224, R75, R224 ;  /* 0x000000e04be07221 */ /* 0x002fe20000010000 */
[----:B----4-:R-:W-:Y:S01]  /*bc60*/  FADD.FTZ R39, R177, R188 ;  /* 0x000000bcb1277221 */ /* 0x010fe20000010000 */
[----:B------:R-:W4:Y:S04]  /*bc70*/  LD.E R44, desc[UR36][R22.64+0x210] ;  /* 0x00021024162c7980 */ /* 0x000f28000c101900 */
[----:B------:R-:W4:Y:S01]  /*bc80*/  LD.E R38, desc[UR36][R22.64+0x300] ;  /* 0x0003002416267980 */ /* 0x000f22000c101900 */
[----:B------:R-:W1:Y:S03]  /*bc90*/  MUFU.EX2 R14, R14 ;  /* 0x0000000e000e7308 */ /* 0x000e660000000800 */
[----:B------:R-:W4:Y:S04]  /*bca0*/  LD.E R31, desc[UR36][R22.64+0x21c] ;  /* 0x00021c24161f7980 */ /* 0x000f28000c101900 */
[----:B------:R-:W4:Y:S01]  /*bcb0*/  LD.E R37, desc[UR36][R22.64+0x208] ;  /* 0x0002082416257980 */ /* 0x000f22000c101900 */
[----:B------:R-:W1:Y:S01]  /*bcc0*/  MUFU.EX2 R171, R171 ;  /* 0x000000ab00ab7308 */ /* 0x000e620000000800 */
[----:B0-----:R-:W-:Y:S01]  /*bcd0*/  FADD.FTZ R224, R15, R224 ;  /* 0x000000e00fe07221 */ /* 0x001fe20000010000 */
[----:B------:R-:W-:Y:S01]  /*bce0*/  FADD.FTZ R39, R170, R39 ;  /* 0x00000027aa277221 */ /* 0x000fe20000010000 */
[----:B------:R-:W4:Y:S04]  /*bcf0*/  LD.E R40, desc[UR36][R22.64+0x214] ;  /* 0x0002142416287980 */ /* 0x000f28000c101900 */
[----:B------:R-:W4:Y:S01]  /*bd00*/  LD.E R42, desc[UR36][R22.64+0x3f0] ;  /* 0x0003f024162a7980 */ /* 0x000f22000c101900 */
[----:B------:R-:W0:Y:S03]  /*bd10*/  MUFU.EX2 R162, R162 ;  /* 0x000000a200a27308 */ /* 0x000e260000000800 */
[----:B------:R-:W4:Y:S04]  /*bd20*/  LD.E R27, desc[UR36][R22.64+0x228] ;  /* 0x00022824161b7980 */ /* 0x000f28000c101900 */
[----:B------:R-:W4:Y:S01]  /*bd30*/  LD.E R29, desc[UR36][R22.64+0x22c] ;  /* 0x00022c24161d7980 */ /* 0x000f22000c101900 */
[----:B------:R-:W0:Y:S01]  /*bd40*/  MUFU.EX2 R173, R173 ;  /* 0x000000ad00ad7308 */ /* 0x000e220000000800 */
[----:B------:R-:W-:Y:S01]  /*bd50*/  FADD.FTZ R41, R163, R224 ;  /* 0x000000e0a3297221 */ /* 0x000fe20000010000 */
[----:B------:R-:W-:Y:S01]  /*bd60*/  FADD.FTZ R188, R172, R39 ;  /* 0x00000027acbc7221 */ /* 0x000fe20000010000 */
[----:B------:R-:W4:Y:S04]  /*bd70*/  LD.E R56, desc[UR36][R22.64+0x244] ;  /* 0x0002442416387980 */ /* 0x000f28000c101900 */
[----:B------:R-:W4:Y:S01]  /*bd80*/  LD.E R43, desc[UR36][R22.64+0x2a8] ;  /* 0x0002a824162b7980 */ /* 0x000f22000c101900 */
[----:B------:R-:W0:Y:S08]  /*bd90*/  MUFU.EX2 R12, R12 ;  /* 0x0000000c000c7308 */ /* 0x000e300000000800 */
[----:B------:R-:W0:Y:S01]  /*bda0*/  MUFU.EX2 R176, R176 ;  /* 0x000000b000b07308 */ /* 0x000e220000000800 */
[----:B-1----:R-:W-:Y:S01]  /*bdb0*/  FADD.FTZ R41, R14, R41 ;  /* 0x000000290e297221 */ /* 0x002fe20000010000 */
[----:B------:R-:W-:Y:S01]  /*bdc0*/  FADD.FTZ R188, R171, R188 ;  /* 0x000000bcabbc7221 */ /* 0x000fe20000010000 */
[----:B------:R-:W4:Y:S04]  /*bdd0*/  LD.E R68, desc[UR36][R22.64+0x250] ;  /* 0x0002502416447980 */ /* 0x000f28000c101900 */
[----:B------:R-:W4:Y:S01]  /*bde0*/  LD.E R46, desc[UR36][R22.64+0x3e4] ;  /* 0x0003e424162e7980 */ /* 0x000f22000c101900 */
[----:B------:R-:W1:Y:S08]  /*bdf0*/  MUFU.EX2 R161, R161 ;  /* 0x000000a100a17308 */ /* 0x000e700000000800 */
[----:B------:R-:W1:Y:S01]  /*be00*/  MUFU.EX2 R183, R183 ;  /* 0x000000b700b77308 */ /* 0x000e620000000800 */
[----:B0-----:R-:W-:Y:S01]  /*be10*/  FADD.FTZ R41, R162, R41 ;  /* 0x00000029a2297221 */ /* 0x001fe20000010000 */
[----:B------:R-:W-:Y:S01]  /*be20*/  FADD.FTZ R39, R173, R188 ;  /* 0x000000bcad277221 */ /* 0x000fe20000010000 */
[----:B------:R-:W4:Y:S04]  /*be30*/  LD.E R74, desc[UR36][R22.64+0x254] ;  /* 0x00025424164a7980 */ /* 0x000f28000c101900 */
[----:B------:R-:W4:Y:S01]  /*be40*/  LD.E R47, desc[UR36][R22.64+0x278] ;  /* 0x00027824162f7980 */ /* 0x000f22000c101900 */
[----:B------:R-:W0:Y:S08]  /*be50*/  MUFU.EX2 R13, R13 ;  /* 0x0000000d000d7308 */ /* 0x000e300000000800 */
[----:B------:R-:W0:Y:S01]  /*be60*/  MUFU.EX2 R184, R184 ;  /* 0x000000b800b87308 */ /* 0x000e220000000800 */
[----:B------:R-:W-:Y:S01]  /*be70*/  FADD.FTZ R188, R12, R41 ;  /* 0x000000290cbc7221 */ /* 0x000fe20000010000 */
[----:B------:R-:W-:Y:S01]  /*be80*/  FADD.FTZ R224, R176, R39 ;  /* 0x00000027b0e07221 */ /* 0x000fe20000010000 */
[----:B------:R-:W4:Y:S04]  /*be90*/  LD.E R52, desc[UR36][R22.64+0x224] ;  /* 0x0002242416347980 */ /* 0x000f28000c101900 */
[----:B------:R-:W4:Y:S01]  /*bea0*/  LD.E R48, desc[UR36][R22.64+0x230] ;  /* 0x0002302416307980 */ /* 0x000f22000c101900 */
[----:B------:R-:W0:Y:S03]  /*beb0*/  MUFU.EX2 R160, R160 ;  /* 0x000000a000a07308 */ /* 0x000e260000000800 */
[----:B------:R-:W4:Y:S05]  /*bec0*/  LD.E R45, desc[UR36][R22.64+0x298] ;  /* 0x00029824162d7980 */ /* 0x000f2a000c101900 */
        /* <DEDUP_REMOVED lines=40> */
[----:B------:R-:W4:Y:S04]  /*c150*/  LD.E R59, desc[UR36][R22.64+0x268] ;  /* 0x00026824163b7980 */ /* 0x000f28000c101900 */
[----:B------:R-:W4:Y:S01]  /*c160*/  LD.E R65, desc[UR36][R22.64+0x248] ;  /* 0x0002482416417980 */ /* 0x000f22000c101900 */
[----:B------:R-:W0:Y:S01]  /*c170*/  MUFU.EX2 R175, R175 ;  /* 0x000000af00af7308 */ /* 0x000e220000000800 */
[----:B-1----:R-:W-:Y:S01]  /*c180*/  FADD.FTZ R188, R159, R188 ;  /* 0x000000bc9fbc7221 */ /* 0x002fe20000010000 */
[----:B------:R-:W-:Y:S01]  /*c190*/  FADD.FTZ R89, R179, R224 ;  /* 0x000000e0b3597221 */ /* 0x000fe20000010000 */
[----:B------:R-:W4:Y:S01]  /*c1a0*/  LD.E R67, desc[UR36][R22.64+0x23c] ;  /* 0x00023c2416437980 */ /* 0x000f22000c101900 */
[----:B---3--:R-:W-:-:S03]  /*c1b0*/  FMUL.FTZ R135, R5, R24 ;  /* 0x0000001805877220 */ /* 0x008fc60000410000 */
[----:B------:R-:W3:Y:S01]  /*c1c0*/  LD.E R63, desc[UR36][R22.64+0x258] ;  /* 0x00025824163f7980 */ /* 0x000ee2000c101900 */
[----:B------:R-:W1:Y:S01]  /*c1d0*/  MUFU.EX2 R8, R8 ;  /* 0x0000000800087308 */ /* 0x000e620000000800 */
[----:B--2---:R-:W-:Y:S02]  /*c1e0*/  FMUL.FTZ R143, R4, R25 ;  /* 0x00000019048f7220 */ /* 0x004fe40000410000 */
[----:B------:R-:W2:Y:S05]  /*c1f0*/  LD.E R61, desc[UR36][R22.64+0x25c] ;  /* 0x00025c24163d7980 */ /* 0x000eaa000c101900 */
[----:B------:R-:W1:Y:S01]  /*c200*/  MUFU.EX2 R168, R168 ;  /* 0x000000a800a87308 */ /* 0x000e620000000800 */
[----:B0-----:R-:W-:Y:S01]  /*c210*/  FADD.FTZ R188, R7, R188 ;  /* 0x000000bc07bc7221 */ /* 0x001fe20000010000 */
[----:B------:R-:W-:Y:S01]  /*c220*/  FADD.FTZ R224, R174, R89 ;  /* 0x00000059aee07221 */ /* 0x000fe20000010000 */
[----:B------:R-:W2:Y:S05]  /*c230*/  LD.E R79, desc[UR36][R22.64+0x2b8] ;  /* 0x0002b824164f7980 */ /* 0x000eaa000c101900 */
[----:B------:R-:W0:Y:S08]  /*c240*/  MUFU.EX2 R156, R156 ;  /* 0x0000009c009c7308 */ /* 0x000e300000000800 */
[----:B------:R-:W0:Y:S01]  /*c250*/  MUFU.EX2 R169, R169 ;  /* 0x000000a900a97308 */ /* 0x000e220000000800 */
[----:B------:R-:W-:Y:S01]  /*c260*/  FADD.FTZ R93, R21, R188 ;  /* 0x000000bc155d7221 */ /* 0x000fe20000010000 */
[----:B------:R-:W-:-:S06]  /*c270*/  FADD.FTZ R99, R175, R224 ;  /* 0x000000e0af637221 */ /* 0x000fcc0000010000 */
[----:B------:R-:W0:Y:S08]  /*c280*/  MUFU.EX2 R3, R3 ;  /* 0x0000000300037308 */ /* 0x000e300000000800 */
[----:B------:R-:W0:Y:S01]  /*c290*/  MUFU.EX2 R166, R166 ;  /* 0x000000a600a67308 */ /* 0x000e220000000800 */
[----:B-1----:R-:W-:Y:S01]  /*c2a0*/  FADD.FTZ R101, R8, R93 ;  /* 0x0000005d08657221 */ /* 0x002fe20000010000 */
[----:B------:R-:W-:-:S06]  /*c2b0*/  FADD.FTZ R188, R168, R99 ;  /* 0x00000063a8bc7221 */ /* 0x000fcc0000010000 */
[----:B------:R-:W1:Y:S08]  /*c2c0*/  MUFU.EX2 R20, R20 ;  /* 0x0000001400147308 */ /* 0x000e700000000800 */
[----:B------:R-:W1:Y:S01]  /*c2d0*/  MUFU.EX2 R167, R167 ;  /* 0x000000a700a77308 */ /* 0x000e620000000800 */
[----:B0-----:R-:W-:Y:S01]  /*c2e0*/  FADD.FTZ R224, R156, R101 ;  /* 0x000000659ce07221 */ /* 0x001fe20000010000 */
[----:B------:R-:W-:-:S06]  /*c2f0*/  FADD.FTZ R99, R169, R188 ;  /* 0x000000bca9637221 */ /* 0x000fcc0000010000 */
[----:B------:R-:W0:Y:S08]  /*c300*/  MUFU.EX2 R6, R6 ;  /* 0x0000000600067308 */ /* 0x000e300000000800 */
[----:B------:R-:W0:Y:S01]  /*c310*/  MUFU.EX2 R164, R164 ;  /* 0x000000a400a47308 */ /* 0x000e220000000800 */
[----:B------:R-:W-:Y:S01]  /*c320*/  FADD.FTZ R101, R3, R224 ;  /* 0x000000e003657221 */ /* 0x000fe20000010000 */
[----:B------:R-:W-:-:S06]  /*c330*/  FADD.FTZ R188, R166, R99 ;  /* 0x00000063a6bc7221 */ /* 0x000fcc0000010000 */
[----:B------:R-:W0:Y:S08]  /*c340*/  MUFU.EX2 R19, R19 ;  /* 0x0000001300137308 */ /* 0x000e300000000800 */
[----:B------:R-:W0:Y:S01]  /*c350*/  MUFU.EX2 R165, R165 ;  /* 0x000000a500a57308 */ /* 0x000e220000000800 */
[----:B-1----:R-:W-:Y:S01]  /*c360*/  FADD.FTZ R101, R20, R101 ;  /* 0x0000006514657221 */ /* 0x002fe20000010000 */
[----:B------:R-:W-:Y:S01]  /*c370*/  FADD.FTZ R103, R167, R188 ;  /* 0x000000bca7677221 */ /* 0x000fe20000010000 */
[----:B------:R-:W-:Y:S02]  /*c380*/  ST.E desc[UR36][R22.64+0x3f4], R135 ;  /* 0x0003f48716007985 */ /* 0x000fe4000c101924 */
[----:B0-----:R-:W-:Y:S01]  /*c390*/  FADD.FTZ R188, R6, R101 ;  /* 0x0000006506bc7221 */ /* 0x001fe20000010000 */
[----:B------:R-:W-:Y:S01]  /*c3a0*/  FADD.FTZ R224, R164, R103 ;  /* 0x00000067a4e07221 */ /* 0x000fe20000010000 */
[----:B------:R-:W-:Y:S02]  /*c3b0*/  ST.E desc[UR36][R22.64+0x3fc], R143 ;  /* 0x0003fc8f16007985 */ /* 0x000fe4000c101924 */
[----:B------:R-:W-:-:S02]  /*c3c0*/  FADD.FTZ R123, R19, R188 ;  /* 0x000000bc137b7221 */ /* 0x000fc40000010000 */
[----:B------:R-:W2:Y:S04]  /*c3d0*/  LD.E R39, desc[UR36][R22.64+0x29c] ;  /* 0x00029c2416277980 */ /* 0x000ea8000c101900 */
[----:B------:R-:W2:Y:S01]  /*c3e0*/  LD.E R41, desc[UR36][R22.64+0x2ac] ;  /* 0x0002ac2416297980 */ /* 0x000ea2000c101900 */
[----:B------:R-:W-:-:S03]  /*c3f0*/  FADD.FTZ R125, R165, R224 ;  /* 0x000000e0a57d7221 */ /* 0x000fc60000010000 */
[----:B------:R-:W-:Y:S04]  /*c400*/  ST.E desc[UR36][R22.64+0x420], R123 ;  /* 0x0004207b16007985 */ /* 0x000fe8000c101924 */
[----:B------:R0:W-:Y:S04]  /*c410*/  ST.E desc[UR36][R22.64+0x424], R125 ;  /* 0x0004247d16007985 */ /* 0x0001e8000c101924 */
        /* <DEDUP_REMOVED lines=13> */
[----:B------:R-:W2:Y:S01]  /*c4f0*/  LD.E R143, desc[UR36][R22.64+0x3cc] ;  /* 0x0003cc24168f7980 */ /* 0x000ea2000c101900 */
[C---:B------:R-:W-:Y:S01]  /*c500*/  FMUL.FTZ R223, R5.reuse, R28 ;  /* 0x0000001c05df7220 */ /* 0x040fe20000410000 */
[C---:B------:R-:W-:Y:S01]  /*c510*/  FMUL.FTZ R193, R5.reuse, R36 ;  /* 0x0000002405c17220 */ /* 0x040fe20000410000 */
[C---:B----4-:R-:W-:Y:S01]  /*c520*/  FMUL.FTZ R225, R5.reuse, R44 ;  /* 0x0000002c05e17220 */ /* 0x050fe20000410000 */
[----:B------:R-:W-:-:S02]  /*c530*/  FMUL.FTZ R227, R5, R40 ;  /* 0x0000002805e37220 */ /* 0x000fc40000410000 */
        /* <DEDUP_REMOVED lines=9> */
[C---:B----4-:R-:W-:Y:S01]  /*c5d0*/  FMUL.FTZ R223, R5.reuse, R72 ;  /* 0x0000004805df7220 */ /* 0x050fe20000410000 */
[----:B------:R0:W-:Y:S04]  /*c5e0*/  ST.E desc[UR36][R22.64+0x244], R193 ;  /* 0x000244c116007985 */ /* 0x0001e8000c101924 */
[----:B------:R1:W-:Y:S04]  /*c5f0*/  ST.E desc[UR36][R22.64+0x250], R225 ;  /* 0x000250e116007985 */ /* 0x0003e8000c101924 */
[----:B------:R4:W-:Y:S04]  /*c600*/  ST.E desc[UR36][R22.64+0x254], R227 ;  /* 0x000254e316007985 */ /* 0x0009e8000c101924 */
[----:B------:R4:W-:Y:S01]  /*c610*/  ST.E desc[UR36][R22.64+0x260], R223 ;  /* 0x000260df16007985 */ /* 0x0009e2000c101924 */
[C---:B0-----:R-:W-:Y:S01]  /*c620*/  FMUL.FTZ R193, R5.reuse, R78 ;  /* 0x0000004e05c17220 */ /* 0x041fe20000410000 */
[C---:B-1----:R-:W-:Y:S01]  /*c630*/  FMUL.FTZ R225, R5.reuse, R92 ;  /* 0x0000005c05e17220 */ /* 0x042fe20000410000 */
[C---:B----4-:R-:W-:Y:S01]  /*c640*/  FMUL.FTZ R227, R5.reuse, R90 ;  /* 0x0000005a05e37220 */ /* 0x050fe20000410000 */
[----:B------:R-:W-:-:S02]  /*c650*/  FMUL.FTZ R223, R5, R88 ;  /* 0x0000005805df7220 */ /* 0x000fc40000410000 */
        /* <DEDUP_REMOVED lines=23> */
[----:B---3--:R-:W-:-:S02]  /*c7d0*/  FMUL.FTZ R227, R5, R138 ;  /* 0x0000008a05e37220 */ /* 0x008fc40000410000 */
        /* <DEDUP_REMOVED lines=35> */
[C---:B0-----:R-:W-:Y:S01]  /*ca10*/  FMUL.FTZ R193, R5.reuse, R66 ;  /* 0x0000004205c17220 */ /* 0x041fe20000410000 */
[C---:B-1----:R-:W-:Y:S01]  /*ca20*/  FMUL.FTZ R223, R5.reuse, R50 ;  /* 0x0000003205df7220 */ /* 0x042fe20000410000 */
[C---:B---3--:R-:W-:Y:S01]  /*ca30*/  FMUL.FTZ R225, R5.reuse, R62 ;  /* 0x0000003e05e17220 */ /* 0x048fe20000410000 */
[C---:B----4-:R-:W-:Y:S01]  /*ca40*/  FMUL.FTZ R227, R5.reuse, R58 ;  /* 0x0000003a05e37220 */ /* 0x050fe20000410000 */
        /* <DEDUP_REMOVED lines=52> */
[----:B------:R-:W-:Y:S04]  /*cd90*/  ST.E desc[UR36][R22.64+0x224], R52 ;  /* 0x0002243416007985 */ /* 0x000fe8000c101924 */
[----:B------:R-:W-:Y:S01]  /*cda0*/  ST.E desc[UR36][R22.64+0x230], R48 ;  /* 0x0002303016007985 */ /* 0x000fe2000c101924 */
        /* <DEDUP_REMOVED lines=190> */
[----:B------:R0:W-:Y:S04]  /*d990*/  ST.E desc[UR36][R22.64+0x200], R41 ;  /* 0x0002002916007985 */ /* 0x0001e8000c101924 */
[----:B------:R1:W-:Y:S04]  /*d9a0*/  ST.E desc[UR36][R22.64+0x204], R43 ;  /* 0x0002042b16007985 */ /* 0x0003e8000c101924 */
        /* <DEDUP_REMOVED lines=50> */
[----:B------:R-:W4:Y:S04]  /*dcd0*/  LD.E R45, desc[UR36][R22.64+0x3f4] ;  /* 0x0003f424162d7980 */ /* 0x000f28000c101900 */
[----:B------:R-:W4:Y:S04]  /*dce0*/  LD.E R47, desc[UR36][R22.64+0x3f8] ;  /* 0x0003f824162f7980 */ /* 0x000f28000c101900 */
[----:B------:R-:W4:Y:S04]  /*dcf0*/  LD.E R49, desc[UR36][R22.64+0x3fc] ;  /* 0x0003fc2416317980 */ /* 0x000f28000c101900 */
        /* <DEDUP_REMOVED lines=126> */
[----:B0-----:R-:W4:Y:S04]  /*e4e0*/  LD.E.64 R4, desc[UR36][R22.64+0x88] ;  /* 0x0000882416047980 */ /* 0x001f28000c101b00 */
[----:B-1----:R-:W4:Y:S01]  /*e4f0*/  LDL R24, [R1+0x68] ;  /* 0x0000680001187983 */ /* 0x002f220000100800 */
[----:B------:R-:W-:-:S02]  /*e500*/  F2FP.F16.F32.PACK_AB R152, R73, R152 ;  /* 0x000000984998723e */ /* 0x000fc400000000ff */
[----:B------:R-:W-:Y:S01]  /*e510*/  F2FP.F16.F32.PACK_AB R153, R26, R153 ;  /* 0x000000991a99723e */ /* 0x000fe200000000ff */
[----:B------:R-:W4:Y:S01]  /*e520*/  LD.E R25, desc[UR36][R22.64+0x204] ;  /* 0x0002042416197980 */ /* 0x000f22000c101900 */
[----:B------:R-:W-:-:S03]  /*e530*/  F2FP.F16.F32.PACK_AB R154, R75, R154 ;  /* 0x0000009a4b9a723e */ /* 0x000fc600000000ff */
        /* <DEDUP_REMOVED lines=131> */
[----:B------:R-:W-:Y:S01]  /*ed70*/  F2FP.F16.F32.PACK_AB R155, R177, R155 ;  /* 0x0000009bb19b723e */ /* 0x000fe200000000ff */
[----:B------:R-:W-:-:S03]  /*ed80*/  VOTEU.ANY UP0, P0 ;  /* 0x00000000003f7886 */ /* 0x000fc60000000100 */
[----:B--2---:R-:W-:-:S07]  /*ed90*/  WARPGROUP.ARRIVE ;  /* 0x00000000000079c5 */ /* 0x004fce0000000000 */
        /* <DEDUP_REMOVED lines=960> */
[----:B--2---:R0:W-:Y:S04]  /*129a0*/  ST.E desc[UR36][R22.64+0x200], R3 ;  /* 0x0002000316007985 */ /* 0x0041e8000c101924 */
        /* <DEDUP_REMOVED lines=132> */
.L_x_12541:
[----:B------:R-:W-:Y:S05]  /*131f0*/  BSYNC B0 ;  /* 0x0000000000007941 */ /* 0x000fea0003800000 */
.L_x_12540:
        /* <DEDUP_REMOVED lines=9> */
.L_x_12523:
[----:B------:R-:W-:-:S13]  /*13290*/  ISETP.GE.AND P0, PT, R11, UR40, PT ;  /* 0x000000280b007c0c */ /* 0x000fda000bf06270 */
[----:B------:R-:W-:Y:S05]  /*132a0*/  @!P0 BRA `(.L_x_12543) ;  /* 0x000000ac00208947 */ /* 0x000fea0003800000 */
[----:B------:R-:W-:-:S05]  /*132b0*/  IADD3 R20, P0, R16, 0x28, RZ ;  /* 0x0000002810147810 */ /* 0x000fca0007f1e0ff */
[----:B------:R-:W-:-:S08]  /*132c0*/  IMAD.X R21, RZ, RZ, R17, P0 ;  /* 0x000000ffff157224 */ /* 0x000fd000000e0611 */
.L_x_12576:
        /* <DEDUP_REMOVED lines=20> */
.L_x_12545:
[----:B------:R-:W-:Y:S05]  /*13410*/  BSYNC B0 ;  /* 0x0000000000007941 */ /* 0x000fea0003800000 */
.L_x_12544:
        /* <DEDUP_REMOVED lines=9> */
.L_x_12547:
[----:B------:R-:W-:Y:S05]  /*134b0*/  BSYNC B0 ;  /* 0x0000000000007941 */ /* 0x000fea0003800000 */
.L_x_12546:
[----:B------:R-:W-:Y:S04]  /*134c0*/  BSSY B0, `(.L_x_12548) ;  /* 0x0000006000007945 */ /* 0x000fe80003800000 */
[----:B--2---:R-:W-:Y:S05]  /*134d0*/  @P0 BRA `(.L_x_12549) ;  /* 0x0000000000100947 */ /* 0x004fea0003800000 */
[----:B-----5:R-:W-:Y:S01]  /*134e0*/  IMAD R6, R6, 0x8, R3 ;  /* 0x0000000806067824 */ /* 0x020fe200078e0203 */
[----:B------:R-:W-:-:S04]  /*134f0*/  SHF.L.U32 R7, R7, 0x1f, RZ ;  /* 0x0000001f07077819 */ /* 0x000fc800000006ff */
[----:B------:R-:W2:Y:S02]  /*13500*/  SYNCS.PHASECHK.TRANS64.TRYWAIT P0, [R6+URZ], R7 ;  /* 0x00000007060075a7 */ /* 0x000ea4000800017f */
[----:B--2---:R-:W-:Y:S05]  /*13510*/  @!P0 BRA `(.L_x_12550) ;  /* 0x0000015000608947 */ /* 0x004fea0003800000 */
.L_x_12549:
[----:B------:R-:W-:Y:S05]  /*13520*/  BSYNC B0 ;  /* 0x0000000000007941 */ /* 0x000fea0003800000 */
.L_x_12548:
        /* <DEDUP_REMOVED lines=57> */
.L_x_12552:
[----:B------:R-:W-:Y:S05]  /*138c0*/  BSYNC B0 ;  /* 0x0000000000007941 */ /* 0x000fea0003800000 */
.L_x_12551:
        /* <DEDUP_REMOVED lines=11> */
.L_x_12554:
[----:B------:R-:W-:Y:S05]  /*13980*/  BSYNC B0 ;  /* 0x0000000000007941 */ /* 0x000fea0003800000 */
.L_x_12553:
[----:B------:R-:W-:Y:S04]  /*13990*/  BSSY B0, `(.L_x_12555) ;  /* 0x0000007000007945 */ /* 0x000fe80003800000 */
[----:B------:R-:W-:Y:S05]  /*139a0*/  @P0 BRA `(.L_x_12556) ;  /* 0x0000000000140947 */ /* 0x000fea0003800000 */
[----:B------:R-:W2:Y:S02]  /*139b0*/  LD.E.64 R20, desc[UR36][R20.64+0x18] ;  /* 0x0000182414147980 */ /* 0x000ea4000c101b00 */
[----:B--2---:R-:W-:-:S05]  /*139c0*/  MOV R3, R20 ;  /* 0x0000001400037202 */ /* 0x004fca0000000f00 */
[----:B------:R-:W-:-:S04]  /*139d0*/  IMAD R14, R14, 0x8, R3 ;  /* 0x000000080e0e7824 */ /* 0x000fc800078e0203 */
[----:B------:R-:W0:Y:S02]  /*139e0*/  SYNCS.PHASECHK.TRANS64.TRYWAIT P0, [R14+URZ], R15 ;  /* 0x0000000f0e0075a7 */ /* 0x000e24000800017f */
[----:B0-----:R-:W-:Y:S05]  /*139f0*/  @!P0 BRA `(.L_x_12557) ;  /* 0x0000014c003c8947 */ /* 0x001fea0003800000 */
.L_x_12556:
[----:B------:R-:W-:Y:S05]  /*13a00*/  BSYNC B0 ;  /* 0x0000000000007941 */ /* 0x000fea0003800000 */
.L_x_12555:
        /* <DEDUP_REMOVED lines=204> */
.L_x_12559:
[----:B------:R-:W-:Y:S05]  /*146d0*/  BSYNC B0 ;  /* 0x0000000000007941 */ /* 0x000fea0003800000 */
.L_x_12558:
        /* <DEDUP_REMOVED lines=77> */
.L_x_12565:
[----:B------:R-:W-:Y:S05]  /*14bb0*/  BSYNC B2 ;  /* 0x0000000000027941 */ /* 0x000fea0003800000 */
.L_x_12564:
[----:B------:R-:W-:Y:S01]  /*14bc0*/  LOP3.LUT R5, RZ, R5, RZ, 0x33, !PT ;  /* 0x00000005ff057212 */ /* 0x000fe200078e33ff */
[----:B------:R-:W-:Y:S06]  /*14bd0*/  BRA `(.L_x_12566) ;  /* 0x0000000000187947 */ /* 0x000fec0003800000 */
.L_x_12563:
[----:B------:R-:W-:-:S13]  /*14be0*/  ISETP.NE.AND P0, PT, R74, 0x1, PT ;  /* 0x000000014a00780c */ /* 0x000fda0003f05270 */
[----:B------:R-:W-:Y:S05]  /*14bf0*/  @!P0 BRA `(.L_x_12566) ;  /* 0x0000000000108947 */ /* 0x000fea0003800000 */
[----:B------:R-:W2:Y:S04]  /*14c00*/  LDL R6, [R194+0x1c] ;  /* 0x00001c00c2067983 */ /* 0x000ea80000100800 */
[----:B------:R-:W3:Y:S01]  /*14c10*/  LDL R8, [R194+0x20] ;  /* 0x00002000c2087983 */ /* 0x000ee20000100800 */
[----:B--2---:R-:W-:-:S05]  /*14c20*/  IMAD.HI.U32 R5, R5, R6, RZ ;  /* 0x0000000605057227 */ /* 0x004fca00078e00ff */
[----:B---3--:R-:W-:-:S07]  /*14c30*/  SHF.R.U32.HI R5, RZ, R8, R5 ;  /* 0x00000008ff057219 */ /* 0x008fce0000011605 */
.L_x_12566:
[----:B------:R-:W-:Y:S05]  /*14c40*/  BSYNC B1 ;  /* 0x0000000000017941 */ /* 0x000fea0003800000 */
.L_x_12562:
[----:B------:R-:W-:-:S05]  /*14c50*/  IMAD R5, R74, R5, R12 ;  /* 0x000000054a057224 */ /* 0x000fca00078e020c */
[----:B------:R-:W-:Y:S02]  /*14c60*/  VIMNMX R4, R4, R5, !PT ;  /* 0x0000000504047248 */ /* 0x000fe40007fe0100 */
[----:B------:R-:W-:-:S07]  /*14c70*/  VIADDMNMX R3, R5, R74, R3, PT ;  /* 0x0000004a05037246 */ /* 0x000fce0003800103 */
.L_x_12561:
[----:B------:R-:W-:Y:S05]  /*14c80*/  BSYNC B0 ;  /* 0x0000000000007941 */ /* 0x000fea0003800000 */
.L_x_12560:
        /* <DEDUP_REMOVED lines=132> */
.L_x_12572:
[----:B------:R-:W-:Y:S05]  /*154d0*/  BSYNC B2 ;  /* 0x0000000000027941 */ /* 0x000fea0003800000 */
.L_x_12571:
[----:B------:R-:W-:Y:S01]  /*154e0*/  LOP3.LUT R75, RZ, R75, RZ, 0x33, !PT ;  /* 0x0000004bff4b7212 */ /* 0x000fe200078e33ff */
[----:B------:R-:W-:Y:S06]  /*154f0*/  BRA `(.L_x_12573) ;  /* 0x0000000000187947 */ /* 0x000fec0003800000 */
.L_x_12570:
[----:B------:R-:W-:-:S13]  /*15500*/  ISETP.NE.AND P6, PT, R74, 0x1, PT ;  /* 0x000000014a00780c */ /* 0x000fda0003fc5270 */
[----:B------:R-:W-:Y:S05]  /*15510*/  @!P6 BRA `(.L_x_12573) ;  /* 0x000000000010e947 */ /* 0x000fea0003800000 */
[----:B------:R-:W2:Y:S04]  /*15520*/  LDL R2, [R194+0x1c] ;  /* 0x00001c00c2027983 */ /* 0x000ea80000100800 */
[----:B------:R-:W3:Y:S01]  /*15530*/  LDL R4, [R194+0x20] ;  /* 0x00002000c2047983 */ /* 0x000ee20000100800 */
[----:B--2---:R-:W-:-:S05]  /*15540*/  IMAD.HI.U32 R75, R75, R2, RZ ;  /* 0x000000024b4b7227 */ /* 0x004fca00078e00ff */
[----:B---3--:R-:W-:-:S07]  /*15550*/  SHF.R.U32.HI R75, RZ, R4, R75 ;  /* 0x00000004ff4b7219 */ /* 0x008fce000001164b */
.L_x_12573:
[----:B------:R-:W-:Y:S05]  /*15560*/  BSYNC B1 ;  /* 0x0000000000017941 */ /* 0x000fea0003800000 */
.L_x_12569:
[----:B------:R-:W-:-:S05]  /*15570*/  IMAD R75, R74, R75, R12 ;  /* 0x0000004b4a4b7224 */ /* 0x000fca00078e020c */
[----:B------:R-:W-:Y:S02]  /*15580*/  VIADDMNMX R5, R75, R74, R5, PT ;  /* 0x0000004a4b057246 */ /* 0x000fe40003800105 */
[----:B------:R-:W-:-:S07]  /*15590*/  VIMNMX R6, R6, R75, !PT ;  /* 0x0000004b06067248 */ /* 0x000fce0007fe0100 */
.L_x_12568:
[----:B------:R-:W-:Y:S05]  /*155a0*/  BSYNC B0 ;  /* 0x0000000000007941 */ /* 0x000fea0003800000 */
.L_x_12567:
        /* <DEDUP_REMOVED lines=141> */
[----:B------:R-:W-:Y:S02]  /*15e80*/  FMNMX.FTZ R5, R71, R6, !PT ;  /* 0x0000000647057209 */ /* 0x000fe40007810000 */
[----:B------:R-:W2:Y:S04]  /*15e90*/  LD.E.64 R6, desc[UR36][R24.64+0x10] ;  /* 0x0000102418067980 */ /* 0x000ea8000c101b00 */
[----:B------:R-:W-:Y:S04]  /*15ea0*/  ST.E.64 desc[UR36][R24.64], R4 ;  /* 0x0000000418007985 */ /* 0x000fe8000c101b24 */
[----:B------:R-:W4:Y:S01]  /*15eb0*/  LD.E R75, desc[UR36][R24.64+0x4] ;  /* 0x00000424184b7980 */ /* 0x000f22000c101900 */
[----:B0-----:R-:W-:-:S05]  /*15ec0*/  FMNMX.FTZ R41, R4, R41, !PT ;  /* 0x0000002904297209 */ /* 0x001fca0007810000 */
[----:B------:R-:W0:Y:S02]  /*15ed0*/  SHFL.BFLY PT, R12, R41, 0x1, 0x1f ;  /* 0x0c201f00290c7f89 */ /* 0x000e2400000e0000 */
[----:B0-----:R-:W-:-:S05]  /*15ee0*/  FMNMX.FTZ R41, R41, R12, !PT ;  /* 0x0000000c29297209 */ /* 0x001fca0007810000 */
[----:B------:R-:W-:Y:S04]  /*15ef0*/  ST.E desc[UR36][R24.64], R41 ;  /* 0x0000002918007985 */ /* 0x000fe8000c101924 */
[----:B------:R-:W3:Y:S04]  /*15f00*/  LD.E R79, desc[UR36][R24.64] ;  /* 0x00000024184f7980 */ /* 0x000ee8000c101900 */
[----:B----4-:R-:W0:Y:S02]  /*15f10*/  SHFL.BFLY PT, R4, R75, 0x2, 0x1f ;  /* 0x0c401f004b047f89 */ /* 0x010e2400000e0000 */
[----:B0-----:R-:W-:-:S05]  /*15f20*/  FMNMX.FTZ R4, R4, R75, !PT ;  /* 0x0000004b04047209 */ /* 0x001fca0007810000 */
[----:B------:R-:W0:Y:S01]  /*15f30*/  SHFL.BFLY PT, R5, R4, 0x1, 0x1f ;  /* 0x0c201f0004057f89 */ /* 0x000e2200000e0000 */
[----:B---3--:R-:W-:Y:S01]  /*15f40*/  FMUL.FTZ R10, R28, R79 ;  /* 0x0000004f1c0a7220 */ /* 0x008fe20000410000 */
[----:B------:R-:W-:-:S04]  /*15f50*/  FSETP.NEU.FTZ.AND P0, PT, R79, -INF , PT ;  /* 0xff8000004f00780b */ /* 0x000fc80003f1d000 */
[----:B------:R-:W-:-:S05]  /*15f60*/  FSEL R12, R10, RZ, P0 ;  /* 0x000000ff0a0c7208 */ /* 0x000fca0000000000 */
[-CC-:B------:R-:W-:Y:S01]  /*15f70*/  FFMA.FTZ R154, R29, R28.reuse, -R12.reuse ;  /* 0x0000001c1d9a7223 */ /* 0x180fe2000001080c */
[----:B0-----:R-:W-:Y:S02]  /*15f80*/  FMNMX.FTZ R29, R4, R5, !PT ;  /* 0x00000005041d7209 */ /* 0x001fe40007810000 */
[----:B------:R-:W-:Y:S02]  /*15f90*/  FSEL R5, R79, RZ, P0 ;  /* 0x000000ff4f057208 */ /* 0x000fe40000000000 */
[C---:B------:R-:W-:Y:S01]  /*15fa0*/  FSETP.NEU.FTZ.AND P0, PT, R29.reuse, -INF , PT ;  /* 0xff8000001d00780b */ /* 0x040fe20003f1d000 */
[-C--:B------:R-:W-:Y:S01]  /*15fb0*/  FMUL.FTZ R4, R29, R28.reuse ;  /* 0x0000001c1d047220 */ /* 0x080fe20000410000 */
[----:B------:R-:W-:-:S04]  /*15fc0*/  FFMA.FTZ R184, R33, R28, -R12 ;  /* 0x0000001c21b87223 */ /* 0x000fc8000001080c */
[----:B------:R-:W-:Y:S01]  /*15fd0*/  FSEL R33, R4, RZ, P0 ;  /* 0x000000ff04217208 */ /* 0x000fe20000000000 */
[----:B------:R-:W-:-:S04]  /*15fe0*/  FADD.FTZ R5, R2, -R5 ;  /* 0x8000000502057221 */ /* 0x000fc80000010000 */
[-CC-:B------:R-:W-:Y:S01]  /*15ff0*/  FFMA.FTZ R172, R8, R28.reuse, -R33.reuse ;  /* 0x0000001c08ac7223 */ /* 0x180fe20000010821 */
[----:B------:R-:W-:Y:S01]  /*16000*/  FSEL R8, R29, RZ, P0 ;  /* 0x000000ff1d087208 */ /* 0x000fe20000000000 */
[-C--:B------:R-:W-:Y:S01]  /*16010*/  FFMA.FTZ R43, R77, R28.reuse, -R12 ;  /* 0x0000001c4d2b7223 */ /* 0x080fe2000001080c */
[-C--:B------:R-:W-:Y:S01]  /*16020*/  FMUL.FTZ R2, R5, R28.reuse ;  /* 0x0000001c05027220 */ /* 0x080fe20000410000 */
[-CC-:B------:R-:W-:Y:S02]  /*16030*/  FFMA.FTZ R153, R26, R28.reuse, -R33.reuse ;  /* 0x0000001c1a997223 */ /* 0x180fe40000010821 */
[----:B------:R-:W-:Y:S01]  /*16040*/  FADD.FTZ R3, R3, -R8 ;  /* 0x8000000803037221 */ /* 0x000fe20000010000 */
[-CC-:B------:R-:W-:Y:S01]  /*16050*/  FFMA.FTZ R152, R73, R28.reuse, -R12.reuse ;  /* 0x0000001c49987223 */ /* 0x180fe2000001080c */
[-CC-:B------:R-:W-:Y:S02]  /*16060*/  FFMA.FTZ R5, R27, R28.reuse, -R33.reuse ;  /* 0x0000001c1b057223 */ /* 0x180fe40000010821 */
[----:B------:R-:W-:Y:S01]  /*16070*/  FMUL.FTZ R3, R28, R3 ;  /* 0x000000031c037220 */ /* 0x000fe20000410000 */
        /* <DEDUP_REMOVED lines=12> */
[----:B------:R-:W4:Y:S01]  /*16140*/  MUFU.EX2 R41, R41 ;  /* 0x0000002900297308 */ /* 0x000f220000000800 */
[----:B------:R-:W-:-:S07]  /*16150*/  FFMA.FTZ R175, R9, R28, -R12 ;  /* 0x0000001c09af7223 */ /* 0x000fce000001080c */
        /* <DEDUP_REMOVED lines=35> */
[----:B0-----:R-:W-:Y:S01]  /*16390*/  FADD.FTZ R8, R182, R3 ;  /* 0x00000003b6087221 */ /* 0x001fe20000010000 */
[----:B------:R-:W-:-:S06]  /*163a0*/  FFMA.FTZ R167, R48, R28, -R12 ;  /* 0x0000001c30a77223 */ /* 0x000fcc000001080c */
[----:B------:R-:W0:Y:S01]  /*163b0*/  MUFU.EX2 R175, R175 ;  /* 0x000000af00af7308 */ /* 0x000e220000000800 */
[----:B--2---:R-:W-:Y:S01]  /*163c0*/  FADD.FTZ R3, R177, R6 ;  /* 0x00000006b1037221 */ /* 0x004fe20000010000 */
[----:B------:R-:W-:-:S06]  /*163d0*/  FFMA.FTZ R163, R50, R28, -R33 ;  /* 0x0000001c32a37223 */ /* 0x000fcc0000010821 */
        /* <DEDUP_REMOVED lines=50> */
[----:B--2---:R-:W-:-:S06]  /*16700*/  FADD.FTZ R3, R162, R3 ;  /* 0x00000003a2037221 */ /* 0x004fcc0000010000 */
[----:B------:R-:W0:Y:S01]  /*16710*/  MUFU.EX2 R156, R156 ;  /* 0x0000009c009c7308 */ /* 0x000e220000000800 */
[-C--:B------:R-:W-:Y:S01]  /*16720*/  FFMA.FTZ R14, R65, R28.reuse, -R12 ;  /* 0x0000001c410e7223 */ /* 0x080fe2000001080c */
[----:B------:R-:W-:-:S06]  /*16730*/  FFMA.FTZ R9, R67, R28, -R33 ;  /* 0x0000001c43097223 */ /* 0x000fcc0000010821 */
[----:B------:R-:W2:Y:S01]  /*16740*/  MUFU.EX2 R15, R15 ;  /* 0x0000000f000f7308 */ /* 0x000ea20000000800 */
[----:B-1----:R-:W-:Y:S01]  /*16750*/  FADD.FTZ R7, R159, R30 ;  /* 0x0000001e9f077221 */ /* 0x002fe20000010000 */
[----:B---3--:R-:W-:-:S06]  /*16760*/  FADD.FTZ R30, R20, R3 ;  /* 0x00000003141e7221 */ /* 0x008fcc0000010000 */
[----:B------:R-:W1:Y:S01]  /*16770*/  MUFU.EX2 R158, R158 ;  /* 0x0000009e009e7308 */ /* 0x000e620000000800 */
[-C--:B------:R-:W-:Y:S01]  /*16780*/  FFMA.FTZ R10, R68, R28.reuse, -R12 ;  /* 0x0000001c440a7223 */ /* 0x080fe2000001080c */
[----:B------:R-:W-:-:S06]  /*16790*/  FFMA.FTZ R6, R70, R28, -R33 ;  /* 0x0000001c46067223 */ /* 0x000fcc0000010821 */
[----:B------:R-:W3:Y:S01]  /*167a0*/  MUFU.EX2 R19, R19 ;  /* 0x0000001300137308 */ /* 0x000ee20000000800 */
[----:B----4-:R-:W-:Y:S01]  /*167b0*/  FADD.FTZ R3, R160, R7 ;  /* 0x00000007a0037221 */ /* 0x010fe20000010000 */
[----:B------:R-:W-:-:S06]  /*167c0*/  FADD.FTZ R30, R21, R30 ;  /* 0x0000001e151e7221 */ /* 0x000fcc0000010000 */
[----:B------:R-:W4:Y:S01]  /*167d0*/  MUFU.EX2 R13, R13 ;  /* 0x0000000d000d7308 */ /* 0x000f220000000800 */
[-C--:B------:R-:W-:Y:S01]  /*167e0*/  FFMA.FTZ R12, R69, R28.reuse, -R12 ;  /* 0x0000001c450c7223 */ /* 0x080fe2000001080c */
[----:B------:R-:W-:-:S06]  /*167f0*/  FFMA.FTZ R7, R71, R28, -R33 ;  /* 0x0000001c47077223 */ /* 0x000fcc0000010821 */
[----:B------:R-:W4:Y:S01]  /*16800*/  MUFU.EX2 R8, R8 ;  /* 0x0000000800087308 */ /* 0x000f220000000800 */
[----:B0-----:R-:W-:Y:S01]  /*16810*/  FADD.FTZ R3, R156, R3 ;  /* 0x000000039c037221 */ /* 0x001fe20000010000 */
[----:B--2---:R-:W-:-:S06]  /*16820*/  FADD.FTZ R30, R15, R30 ;  /* 0x0000001e0f1e7221 */ /* 0x004fcc0000010000 */
        /* <DEDUP_REMOVED lines=15> */
[----:B------:R-:W-:Y:S01]  /*16920*/  ST.E desc[UR36][R24.64+0x4], R29 ;  /* 0x0000041d18007985 */ /* 0x000fe2000c101924 */
[----:B------:R-:W-:-:S05]  /*16930*/  FADD.FTZ R31, R7, R28 ;  /* 0x0000001c071f7221 */ /* 0x000fca0000010000 */
[----:B------:R0:W-:Y:S04]  /*16940*/  ST.E.64 desc[UR36][R24.64+0x10], R30 ;  /* 0x0000101e18007985 */ /* 0x0001e8000c101b24 */
[----:B------:R-:W2:Y:S04]  /*16950*/  LD.E R3, desc[UR36][R22.64+0x3f4] ;  /* 0x0003f42416037980 */ /* 0x000ea8000c101900 */
        /* <DEDUP_REMOVED lines=77> */
[----:B------:R0:W-:Y:S04]  /*16e30*/  ST.E desc[UR36][R22.64+0x3f4], R3 ;  /* 0x0003f40316007985 */ /* 0x0001e8000c101924 */
        /* <DEDUP_REMOVED lines=48> */
[----:B0-----:R-:W3:Y:S04]  /*17140*/  LD.E R3, desc[UR36][R22.64+0x3dc] ;  /* 0x0003dc2416037980 */ /* 0x001ee8000c101900 */
[----:B------:R-:W3:Y:S04]  /*17150*/  LD.E R29, desc[UR36][R22.64+0x3e8] ;  /* 0x0003e824161d7980 */ /* 0x000ee8000c101900 */
[----:B------:R-:W3:Y:S04]  /*17160*/  LD.E R27, desc[UR36][R22.64+0x3ec] ;  /* 0x0003ec24161b7980 */ /* 0x000ee8000c101900 */
[----:B------:R-:W3:Y:S01]  /*17170*/  LD.E R25, desc[UR36][R22.64+0x3f8] ;  /* 0x0003f82416197980 */ /* 0x000ee2000c101900 */
[C---:B----4-:R-:W-:Y:S01]  /*17180*/  FMUL.FTZ R47, R26.reuse, R47 ;  /* 0x0000002f1a2f7220 */ /* 0x050fe20000410000 */
[C---:B------:R-:W-:Y:S01]  /*17190*/  FMUL.FTZ R53, R26.reuse, R53 ;  /* 0x000000351a357220 */ /* 0x040fe20000410000 */
[C---:B------:R-:W-:Y:S01]  /*171a0*/  FMUL.FTZ R51, R26.reuse, R51 ;  /* 0x000000331a337220 */ /* 0x040fe20000410000 */
[----:B------:R-:W-:Y:S01]  /*171b0*/  FMUL.FTZ R49, R26, R49 ;  /* 0x000000311a317220 */ /* 0x000fe20000410000 */
[C---:B------:R-:W-:Y:S01]  /*171c0*/  FMUL.FTZ R140, R2.reuse, R140 ;  /* 0x0000008c028c7220 */ /* 0x040fe20000410000 */
[----:B------:R0:W-:Y:S01]  /*171d0*/  ST.E desc[UR36][R22.64+0x38c], R47 ;  /* 0x00038c2f16007985 */ /* 0x0001e2000c101924 */
[C---:B------:R-:W-:Y:S01]  /*171e0*/  FMUL.FTZ R138, R2.reuse, R138 ;  /* 0x0000008a028a7220 */ /* 0x040fe20000410000 */
[C---:B------:R-:W-:Y:S01]  /*171f0*/  FMUL.FTZ R136, R2.reuse, R136 ;  /* 0x0000008802887220 */ /* 0x040fe20000410000 */
[C---:B------:R-:W-:Y:S01]  /*17200*/  FMUL.FTZ R134, R2.reuse, R134 ;  /* 0x0000008602867220 */ /* 0x040fe20000410000 */
        /* <DEDUP_REMOVED lines=68> */
[C---:B--2---:R-:W-:Y:S01]  /*17650*/  FMUL.FTZ R141, R26.reuse, R141 ;  /* 0x0000008d1a8d7220 */ /* 0x044fe20000410000 */
[----:B------:R-:W-:Y:S01]  /*17660*/  ST.E desc[UR36][R22.64+0x3fc], R142 ;  /* 0x0003fc8e16007985 */ /* 0x000fe2000c101924 */
        /* <DEDUP_REMOVED lines=173> */
[----:B------:R4:W-:Y:S01]  /*18140*/  ST.E desc[UR36][R22.64+0x3f8], R53 ;  /* 0x0003f83516007985 */ /* 0x0009e2000c101924 */
[----:B------:R1:W-:Y:S06]  /*18150*/  BAR.SYNC.DEFER_BLOCKING R207, 0x100 ;  /* 0x000400cf0000751d */ /* 0x0003ec0000010000 */
[----:B0-----:R-:W4:Y:S04]  /*18160*/  LDL R45, [R1+0x1f0] ;  /* 0x0001f000012d7983 */ /* 0x001f280000100800 */
[----:B------:R-:W2:Y:S04]  /*18170*/  LD.E R55, desc[UR36][R22.64+0x200] ;  /* 0x0002002416377980 */ /* 0x000ea8000c101900 */
        /* <DEDUP_REMOVED lines=74> */
[----:B--2---:R0:W-:Y:S04]  /*18620*/  ST.E desc[UR36][R22.64+0x200], R55 ;  /* 0x0002003716007985 */ /* 0x0041e8000c101924 */
        /* <DEDUP_REMOVED lines=50> */
[----:B----4-:R-:W4:Y:S04]  /*18950*/  LD.E R51, desc[UR36][R22.64+0x3f4] ;  /* 0x0003f42416337980 */ /* 0x010f28000c101900 */
[----:B------:R-:W4:Y:S04]  /*18960*/  LD.E R53, desc[UR36][R22.64+0x3f8] ;  /* 0x0003f82416357980 */ /* 0x000f28000c101900 */
[----:B0-----:R-:W4:Y:S04]  /*18970*/  LD.E R55, desc[UR36][R22.64+0x3fc] ;  /* 0x0003fc2416377980 */ /* 0x001f28000c101900 */
        /* <DEDUP_REMOVED lines=74> */
[----:B--2---:R2:W-:Y:S04]  /*18e20*/  ST.E desc[UR36][R22.64+0x32c], R46 ;  /* 0x00032c2e16007985 */ /* 0x0045e8000c101924 */
        /* <DEDUP_REMOVED lines=48> */
[----:B---3--:R3:W-:Y:S04]  /*19130*/  ST.E desc[UR36][R22.64+0x3f0], R49 ;  /* 0x0003f03116007985 */ /* 0x0087e8000c101924 */
[----:B----4-:R4:W-:Y:S04]  /*19140*/  ST.E desc[UR36][R22.64+0x3f4], R51 ;  /* 0x0003f43316007985 */ /* 0x0109e8000c101924 */
[----:B------:R4:W-:Y:S04]  /*19150*/  ST.E desc[UR36][R22.64+0x3f8], R53 ;  /* 0x0003f83516007985 */ /* 0x0009e8000c101924 */
[----:B------:R4:W-:Y:S04]  /*19160*/  ST.E desc[UR36][R22.64+0x3fc], R55 ;  /* 0x0003fc3716007985 */ /* 0x0009e8000c101924 */
[----:B0-----:R-:W4:Y:S04]  /*19170*/  LD.E.64 R2, desc[UR36][R22.64+0x88] ;  /* 0x0000882416027980 */ /* 0x001f28000c101b00 */
[----:B-1----:R-:W4:Y:S01]  /*19180*/  LDL R24, [R1+0x68] ;  /* 0x0000680001187983 */ /* 0x002f220000100800 */
[----:B------:R-:W-:-:S02]  /*19190*/  F2FP.F16.F32.PACK_AB R152, R152, R43 ;  /* 0x0000002b9898723e */ /* 0x000fc400000000ff */
[----:B------:R-:W-:Y:S01]  /*191a0*/  F2FP.F16.F32.PACK_AB R154, R154, R41 ;  /* 0x000000299a9a723e */ /* 0x000fe200000000ff */
        /* <DEDUP_REMOVED lines=133> */
[----:B------:R-:W-:Y:S01]  /*19a00*/  F2FP.F16.F32.PACK_AB R155, R4, R155 ;  /* 0x0000009b049b723e */ /* 0x000fe200000000ff */
[----:B------:R-:W-:Y:S01]  /*19a10*/  VOTEU.ANY UP0, P0 ;  /* 0x00000000003f7886 */ /* 0x000fe20000000100 */
[----:B------:R-:W-:Y:S02]  /*19a20*/  VIADD R4, R2, 0x80 ;  /* 0x0000008002047836 */ /* 0x000fe40000000000 */
        /* <DEDUP_REMOVED lines=1094> */
.L_x_12575:
[----:B------:R-:W-:Y:S05]  /*1de90*/  BSYNC B0 ;  /* 0x0000000000007941 */ /* 0x000fea0003800000 */
.L_x_12574:
        /* <DEDUP_REMOVED lines=9> */
.L_x_12543:
        /* <DEDUP_REMOVED lines=274> */
[----:B-1----:R-:W-:Y:S01]  /*1f050*/  @!P2 LOP3.LUT R14, R19, 0x1, RZ, 0x3c, !PT ;  /* 0x00000001130ea812 */ /* 0x002fe200078e3cff */
        /* <DEDUP_REMOVED lines=34> */
.L_x_12473:
[----:B------:R-:W1:Y:S08]  /*1f280*/  S2UR UR13, SR_CgaCtaId ;  /* 0x00000000000d79c3 */ /* 0x000e700000008800 */
[----:B------:R-:W-:Y:S06]  /*1f290*/  BAR.SYNC.DEFER_BLOCKING 0x5, 0x180 ;  /* 0x0146000000007b1d */ /* 0x000fec0000010000 */
[----:B------:R-:W-:Y:S01]  /*1f2a0*/  UMOV UR42, 0x400 ;  /* 0x00000400002a7882 */ /* 0x000fe20000000000 */
[----:B------:R-:W-:Y:S01]  /*1f2b0*/  BSSY B0, `(.L_x_12577) ;  /* 0x00002b5000007945 */ /* 0x000fe20003800000 */
[----:B-1----:R-:W-:-:S09]  /*1f2c0*/  ULEA UR42, UR13, UR42, 0x18 ;  /* 0x0000002a0d2a7291 */ /* 0x002fd2000f8ec03f */
[----:B0-2---:R-:W0:Y:S02]  /*1f2d0*/  LDS.128 R4, [UR42+0x324d0] ;  /* 0x0324d02aff047984 */ /* 0x005e240008000c00 */
[----:B0-----:R-:W-:Y:S02]  /*1f2e0*/  R2UR UR12, R5 ;  /* 0x00000000050c72ca */ /* 0x001fe400000e0000 */
[----:B------:R-:W-:Y:S02]  /*1f2f0*/  R2UR UR6, R6 ;  /* 0x00000000060672ca */ /* 0x000fe400000e0000 */
[----:B------:R-:W-:Y:S01]  /*1f300*/  R2UR UR5, R7 ;  /* 0x00000000070572ca */ /* 0x000fe200000e0000 */
[----:B------:R-:W-:Y:S06]  /*1f310*/  BAR.ARV 0x4, 0x180 ;  /* 0x0106000000007b1d */ /* 0x000fec0000002000 */
[----:B------:R-:W-:Y:S08]  /*1f320*/  @P0 BRA `(.L_x_12578) ;  /* 0x0000001c00500947 */ /* 0x000ff00003800000 */
        /* <DEDUP_REMOVED lines=29> */
[----:B------:R-:W4:Y:S01]  /*1f500*/  LDL R144, [R1+0x440] ;  /* 0x0004400001907983 */ /* 0x000f220000100800 */
[----:B------:R-:W-:Y:S01]  /*1f510*/  R2UR UR4, R202 ;  /* 0x00000000ca0472ca */ /* 0x000fe200000e0000 */
[----:B------:R-:W-:-:S02]  /*1f520*/  ULDC.64 UR8, c[0x0][0xd00] ;  /* 0x0003400000087ab9 */ /* 0x000fc40000000a00 */
        /* <DEDUP_REMOVED lines=8> */
[----:B------:R-:W-:-:S02]  /*1f5b0*/  IADD3 R143, P0, R196, 0xc040, RZ ;  /* 0x0000c040c48f7810 */ /* 0x000fc40007f1e0ff */
[----:B------:R-:W-:Y:S02]  /*1f5c0*/  LOP3.LUT R3, R196, 0x380, RZ, 0xc0, !PT ;  /* 0x00000380c4037812 */ /* 0x000fe400078ec0ff */
[----:B------:R-:W-:Y:S02]  /*1f5d0*/  LOP3.LUT R2, R143, 0x380, RZ, 0xc0, !PT ;  /* 0x000003808f027812 */ /* 0x000fe400078ec0ff */
[----:B------:R-:W-:Y:S02]  /*1f5e0*/  SHF.R.U64 R3, R3, 0x3, RZ ;  /* 0x0000000303037819 */ /* 0x000fe400000012ff */
[----:B------:R-:W-:Y:S02]  /*1f5f0*/  SHF.R.U64 R2, R2, 0x3, RZ ;  /* 0x0000000302027819 */ /* 0x000fe400000012ff */
[----:B------:R-:W-:Y:S02]  /*1f600*/  IADD3 R141, P1, R196, 0xc020, RZ ;  /* 0x0000c020c48d7810 */ /* 0x000fe40007f3e0ff */
[----:B------:R-:W-:Y:S01]  /*1f610*/  LOP3.LUT R2, R2, R143, RZ, 0x3c, !PT ;  /* 0x0000008f02027212 */ /* 0x000fe200078e3cff */
[----:B------:R-:W-:Y:S01]  /*1f620*/  IMAD.MOV.U32 R143, RZ, RZ, R197 ;  /* 0x000000ffff8f7224 */ /* 0x000fe200078e00c5 */
[----:B------:R-:W-:-:S02]  /*1f630*/  IADD3 R19, P2, R196, 0xc000, RZ ;  /* 0x0000c000c4137810 */ /* 0x000fc40007f5e0ff */
[----:B------:R-:W-:Y:S02]  /*1f640*/  LOP3.LUT R142, R3, R196, RZ, 0x3c, !PT ;  /* 0x000000c4038e7212 */ /* 0x000fe400078e3cff */
[----:B------:R-:W-:Y:S02]  /*1f650*/  LOP3.LUT R140, R141, 0x380, RZ, 0xc0, !PT ;  /* 0x000003808d8c7812 */ /* 0x000fe400078ec0ff */
[----:B------:R-:W-:Y:S02]  /*1f660*/  LOP3.LUT R0, R19, 0x380, RZ, 0xc0, !PT ;  /* 0x0000038013007812 */ /* 0x000fe400078ec0ff */
[----:B------:R-:W-:Y:S02]  /*1f670*/  MOV R142, R142 ;  /* 0x0000008e008e7202 */ /* 0x000fe40000000f00 */
[----:B------:R-:W-:Y:S02]  /*1f680*/  SHF.R.U64 R140, R140, 0x3, RZ ;  /* 0x000000038c8c7819 */ /* 0x000fe400000012ff */
[----:B------:R-:W-:Y:S01]  /*1f690*/  SHF.R.U64 R0, R0, 0x3, RZ ;  /* 0x0000000300007819 */ /* 0x000fe200000012ff */
[--C-:B------:R-:W-:Y:S01]  /*1f6a0*/  IMAD.X R21, RZ, RZ, R197.reuse, P2 ;  /* 0x000000ffff157224 */ /* 0x100fe200010e06c5 */
[----:B------:R-:W-:Y:S01]  /*1f6b0*/  LOP3.LUT R140, R140, R141, RZ, 0x3c, !PT ;  /* 0x0000008d8c8c7212 */ /* 0x000fe200078e3cff */
[--C-:B------:R-:W-:Y:S01]  /*1f6c0*/  IMAD.X R141, RZ, RZ, R197.reuse, P1 ;  /* 0x000000ffff8d7224 */ /* 0x100fe200008e06c5 */
[----:B------:R-:W-:Y:S01]  /*1f6d0*/  LOP3.LUT R20, R0, R19, RZ, 0x3c, !PT ;  /* 0x0000001300147212 */ /* 0x000fe200078e3cff */
[----:B------:R-:W-:Y:S01]  /*1f6e0*/  UISETP.NE.U32.AND UP0, UPT, UR8, URZ, UPT ;  /* 0x0000003f0800728c */ /* 0x000fe2000bf05070 */
[----:B------:R-:W-:-:S02]  /*1f6f0*/  IMAD.X R3, RZ, RZ, R197, P0 ;  /* 0x000000ffff037224 */ /* 0x000fc400000e06c5 */
[----:B------:R-:W-:Y:S01]  /*1f700*/  MOV R0, R20 ;  /* 0x0000001400007202 */ /* 0x000fe20000000f00 */
[----:B------:R-:W-:Y:S01]  /*1f710*/  UISETP.NE.AND.EX UP0, UPT, UR9, URZ, UPT, UP0 ;  /* 0x0000003f0900728c */ /* 0x000fe2000bf05300 */
[----:B------:R-:W-:Y:S01]  /*1f720*/  MOV R140, R140 ;  /* 0x0000008c008c7202 */ /* 0x000fe20000000f00 */
[----:B------:R-:W0:Y:S01]  /*1f730*/  LDC R20, c[0x0][0xce8] ;  /* 0x00033a00ff147b82 */ /* 0x000e220000000800 */
[----:B------:R-:W-:Y:S01]  /*1f740*/  ULDC.64 UR8, c[0x0][0xd00] ;  /* 0x0003400000087ab9 */ /* 0x000fe20000000a00 */
[----:B------:R-:W-:Y:S01]  /*1f750*/  MOV R2, R2 ;  /* 0x0000000200027202 */ /* 0x000fe20000000f00 */
[----:B------:R-:W-:Y:S01]  /*1f760*/  UIMAD.WIDE UR8, UR4, 0x4, UR8 ;  /* 0x00000004040878a5 */ /* 0x000fe2000f8e0208 */
[----:B------:R-:W-:Y:S02]  /*1f770*/  PLOP3.LUT P1, PT, PT, PT, UP0, 0x80, 0x0 ;  /* 0x000000000000781c */ /* 0x000fe40003f2f008 */
        /* <DEDUP_REMOVED lines=56> */
[----:B------:R-:W-:-:S03]  /*1fb00*/  F2FP.F16.F32.PACK_AB R50, R45, R44 ;  /* 0x0000002c2d32723e */ /* 0x000fc600000000ff */
[----:B------:R1:W-:Y:S01]  /*1fb10*/  STSM.16.M88.4 [R229], R80 ;  /* 0x00000050e5007844 */ /* 0x0003e20000000200 */
        /* <DEDUP_REMOVED lines=15> */
[----:B------:R-:W-:Y:S01]  /*1fc10*/  F2FP.F16.F32.PACK_AB R27, R15, R14 ;  /* 0x0000000e0f1b723e */ /* 0x000fe200000000ff */
[----:B------:R1:W-:Y:S01]  /*1fc20*/  STSM.16.M88.4 [R219], R48 ;  /* 0x00000030db007844 */ /* 0x0003e20000000200 */
[----:B------:R-:W-:-:S02]  /*1fc30*/  F2FP.F16.F32.PACK_AB R10, R5, R4 ;  /* 0x00000004050a723e */ /* 0x000fc400000000ff */
[----:B------:R-:W-:Y:S01]  /*1fc40*/  F2FP.F16.F32.PACK_AB R11, R7, R6 ;  /* 0x00000006070b723e */ /* 0x000fe200000000ff */
[----:B------:R1:W-:Y:S01]  /*1fc50*/  STSM.16.M88.4 [R0], R40 ;  /* 0x0000002800007844 */ /* 0x0003e20000000200 */
[----:B------:R-:W-:-:S03]  /*1fc60*/  IMAD.U32 R4, RZ, RZ, UR8 ;  /* 0x00000008ff047e24 */ /* 0x000fc6000f8e00ff */
[----:B------:R1:W-:Y:S01]  /*1fc70*/  STSM.16.M88.4 [R140], R32 ;  /* 0x000000208c007844 */ /* 0x0003e20000000200 */
[----:B------:R-:W-:Y:S01]  /*1fc80*/  IMAD.U32 R5, RZ, RZ, UR9 ;  /* 0x00000009ff057e24 */ /* 0x000fe2000f8e00ff */
[----:B------:R-:W-:Y:S02]  /*1fc90*/  ULDC.64 UR8, c[0x0][0xd08] ;  /* 0x0003420000087ab9 */ /* 0x000fe40000000a00 */
[----:B------:R1:W-:Y:S04]  /*1fca0*/  STSM.16.M88.4 [R2], R24 ;  /* 0x0000001802007844 */ /* 0x0003e80000000200 */
[----:B------:R1:W-:Y:S01]  /*1fcb0*/  STSM.16.M88.4 [R218], R8 ;  /* 0x00000008da007844 */ /* 0x0003e20000000200 */
[----:B------:R-:W-:Y:S01]  /*1fcc0*/  UISETP.NE.U32.AND UP1, UPT, UR8, URZ, UPT ;  /* 0x0000003f0800728c */ /* 0x000fe2000bf25070 */
[----:B------:R-:W-:Y:S03]  /*1fcd0*/  BAR.SYNC.DEFER_BLOCKING 0x1, 0x100 ;  /* 0x0044000000007b1d */ /* 0x000fe60000010000 */
[----:B------:R-:W-:-:S06]  /*1fce0*/  UISETP.NE.AND.EX UP1, UPT, UR9, URZ, UPT, UP1 ;  /* 0x0000003f0900728c */ /* 0x000fcc000bf25310 */
[----:B------:R-:W-:-:S05]  /*1fcf0*/  PLOP3.LUT P2, PT, PT, PT, UP1, 0x80, 0x0 ;  /* 0x000000000000781c */ /* 0x000fca0003f4f018 */
[----:B------:R-:W-:Y:S02]  /*1fd00*/  @UP1 ULDC.64 UR8, c[0x0][0xd08] ;  /* 0x0003420000081ab9 */ /* 0x000fe40000000a00 */
[----:B------:R-:W-:-:S03]  /*1fd10*/  @UP1 UIMAD.WIDE UR8, UR4, 0x4, UR8 ;  /* 0x00000004040818a5 */ /* 0x000fc6000f8e0208 */
[----:B------:R-:W-:Y:S02]  /*1fd20*/  ULDC UR4, c[0x0][0xb88] ;  /* 0x0002e20000047ab9 */ /* 0x000fe40000000800 */
[----:B------:R-:W-:Y:S02]  /*1fd30*/  IMAD.U32 R19, RZ, RZ, UR4 ;  /* 0x00000004ff137e24 */ /* 0x000fe4000f8e00ff */
[----:B------:R-:W-:Y:S01]  /*1fd40*/  IMAD.U32 R6, RZ, RZ, UR8 ;  /* 0x00000008ff067e24 */ /* 0x000fe2000f8e00ff */
[----:B------:R-:W2:Y:S01]  /*1fd50*/  @P1 LDG.E R3, desc[UR36][R4.64] ;  /* 0x0000002404031981 */ /* 0x000ea2000c1e1900 */
[----:B------:R-:W-:-:S05]  /*1fd60*/  IMAD.U32 R7, RZ, RZ, UR9 ;  /* 0x00000009ff077e24 */ /* 0x000fca000f8e00ff */
[----:B------:R1:W5:Y:S01]  /*1fd70*/  @P2 LDG.E R19, desc[UR36][R6.64] ;  /* 0x0000002406132981 */ /* 0x000362000c1e1900 */
[----:B------:R-:W-:Y:S01]  /*1fd80*/  UMOV UR4, URZ ;  /* 0x0000003f00047c82 */ /* 0x000fe20008000000 */
[----:B------:R-:W-:Y:S02]  /*1fd90*/  LOP3.LUT P0, RZ, R210, 0x3, RZ, 0xc0, !PT ;  /* 0x00000003d2ff7812 */ /* 0x000fe4000780c0ff */
[----:B--2---:R-:W-:Y:S01]  /*1fda0*/  @P1 R2UR UR4, R3 ;  /* 0x00000000030412ca */ /* 0x004fe200000e0000 */
[----:B01----:R-:W-:-:S14]  /*1fdb0*/  @P2 BRA `(.L_x_12579) ;  /* 0x0000000000102947 */ /* 0x003fdc0003800000 */
[----:B------:R-:W-:Y:S05]  /*1fdc0*/  @!P1 BRA `(.L_x_12579) ;  /* 0x00000000000c9947 */ /* 0x000fea0003800000 */
[----:B------:R-:W2:Y:S04]  /*1fdd0*/  LDG.E R0, desc[UR36][R4.64] ;  /* 0x0000002404007981 */ /* 0x000ea8000c1e1900 */
[----:B-----5:R-:W2:Y:S02]  /*1fde0*/  LDG.E R19, desc[UR36][R4.64+0x4] ;  /* 0x0000042404137981 */ /* 0x020ea4000c1e1900 */
[----:B--2---:R-:W-:-:S07]  /*1fdf0*/  IMAD.IADD R19, R19, 0x1, -R0 ;  /* 0x0000000113137824 */ /* 0x004fce00078e0a00 */
.L_x_12579:
[----:B------:R-:W2:Y:S01]  /*1fe00*/  LDL R0, [R1+0x458] ;  /* 0x0004580001007983 */ /* 0x000ea20000100800 */
[----:B-----5:R-:W-:Y:S01]  /*1fe10*/  IMAD R19, R19, R20, RZ ;  /* 0x0000001413137224 */ /* 0x020fe200078e02ff */
[----:B------:R-:W-:Y:S01]  /*1fe20*/  R2UR UR15, R202 ;  /* 0x00000000ca0f72ca */ /* 0x000fe200000e0000 */
[----:B------:R-:W-:Y:S01]  /*1fe30*/  VIADD R12, R204, UR60 ;  /* 0x0000003ccc0c7c36 */ /* 0x000fe20008000000 */
[----:B------:R-:W-:Y:S01]  /*1fe40*/  ISETP.NE.AND P1, PT, R20, 0x1, PT ;  /* 0x000000011400780c */ /* 0x000fe20003f25270 */
[----:B------:R-:W-:Y:S01]  /*1fe50*/  USHF.R.S32.HI UR18, URZ, 0x1f, UR61 ;  /* 0x0000001f3f127899 */ /* 0x000fe2000801143d */
[----:B------:R-:W-:Y:S02]  /*1fe60*/  ULDC.64 UR16, c[0x0][0xc90] ;  /* 0x0003240000107ab9 */ /* 0x000fe40000000a00 */
[----:B------:R-:W-:-:S09]  /*1fe70*/  ISETP.GE.OR P2, PT, R12, R19, P0 ;  /* 0x000000130c00720c */ /* 0x000fd20000746670 */
[----:B------:R-:W0:Y:S04]  /*1fe80*/  @P1 LDC R2, c[0x0][0xcec] ;  /* 0x00033b00ff021b82 */ /* 0x000e280000000800 */
[----:B------:R-:W3:Y:S01]  /*1fe90*/  @!P2 LDL R11, [R1+0x420] ;  /* 0x00042000010ba983 */ /* 0x000ee20000100800 */
[----:B------:R-:W-:Y:S02]  /*1fea0*/  USHF.R.S32.HI UR7, URZ, 0x1f, UR15 ;  /* 0x0000001f3f077899 */ /* 0x000fe4000801140f */
[----:B------:R-:W-:Y:S01]  /*1feb0*/  USHF.R.S32.HI UR11, URZ, 0x1f, UR4 ;  /* 0x0000001f3f0b7899 */ /* 0x000fe20008011404 */
[----:B------:R-:W1:Y:S01]  /*1fec0*/  @P1 LDC R3, c[0x0][0xcf0] ;  /* 0x00033c00ff031b82 */ /* 0x000e620000000800 */
[----:B------:R-:W-:Y:S01]  /*1fed0*/  UIMAD UR14, UR18, UR16, URZ ;  /* 0x00000010120e72a4 */ /* 0x000fe2000f8e023f */
[----:B------:R-:W-:Y:S01]  /*1fee0*/  UMOV UR10, UR4 ;  /* 0x00000004000a7c82 */ /* 0x000fe20008000000 */
[----:B------:R-:W-:-:S02]  /*1fef0*/  USEL UR20, UR7, URZ, !UP0 ;  /* 0x0000003f07147287 */ /* 0x000fc4000c000000 */
[----:B------:R-:W-:Y:S02]  /*1ff00*/  UIMAD.WIDE.U32 UR8, UR61, UR16, UR10 ;  /* 0x000000103d0872a5 */ /* 0x000fe4000f8e000a */
[----:B------:R-:W-:Y:S01]  /*1ff10*/  UIMAD UR14, UR61, UR17, UR14 ;  /* 0x000000113d0e72a4 */ /* 0x000fe2000f8e020e */
[----:B------:R-:W4:Y:S01]  /*1ff20*/  @P1 LDC R77, c[0x0][0xcf0] ;  /* 0x00033c00ff4d1b82 */ /* 0x000f220000000800 */
[----:B------:R-:W-:Y:S01]  /*1ff30*/  USEL UR19, UR15, URZ, !UP0 ;  /* 0x0000003f0f137287 */ /* 0x000fe2000c000000 */
[----:B------:R-:W-:Y:S01]  /*1ff40*/  ULDC.64 UR16, c[0x0][0xc98] ;  /* 0x0003260000107ab9 */ /* 0x000fe20000000a00 */
[----:B------:R-:W-:Y:S02]  /*1ff50*/  UIADD3 UR9, UR9, UR14, URZ ;  /* 0x0000000e09097290 */ /* 0x000fe4000fffe03f */
[----:B------:R-:W-:Y:S02]  /*1ff60*/  UIMAD UR7, UR20, UR16, URZ ;  /* 0x00000010140772a4 */ /* 0x000fe4000f8e023f */
[----:B------:R-:W-:-:S02]  /*1ff70*/  UIMAD.WIDE.U32 UR8, UR19, UR16, UR8 ;  /* 0x00000010130872a5 */ /* 0x000fc4000f8e0008 */
[----:B------:R-:W-:Y:S01]  /*1ff80*/  UIMAD UR7, UR19, UR17, UR7 ;  /* 0x00000011130772a4 */ /* 0x000fe2000f8e0207 */
[----:B------:R-:W-:-:S05]  /*1ff90*/  ULDC.64 UR14, c[0x0][0xc88] ;  /* 0x00032200000e7ab9 */ /* 0x000fca0000000a00 */
[----:B------:R-:W-:Y:S02]  /*1ffa0*/  IMAD.U32 R7, RZ, RZ, UR7 ;  /* 0x00000007ff077e24 */ /* 0x000fe4000f8e00ff */
[----:B--2---:R-:W-:-:S04]  /*1ffb0*/  VIADD R5, R0, UR60 ;  /* 0x0000003c00057c36 */ /* 0x004fc80008000000 */
[----:B0-----:R-:W-:-:S04]  /*1ffc0*/  @P1 IMAD.HI.U32 R2, R5, R2, RZ ;  /* 0x0000000205021227 */ /* 0x001fc800078e00ff */
[----:B------:R-:W-:Y:S01]  /*1ffd0*/  IMAD.MOV.U32 R0, RZ, RZ, R5 ;  /* 0x000000ffff007224 */ /* 0x000fe200078e0005 */
[----:B-1----:R-:W-:-:S04]  /*1ffe0*/  @P1 SHF.R.U32.HI R0, RZ, R3, R2 ;  /* 0x00000003ff001219 */ /* 0x002fc80000011602 */
[--C-:B------:R-:W-:Y:S01]  /*1fff0*/  SHF.R.S32.HI R4, RZ, 0x1f, R0.reuse ;  /* 0x0000001fff047819 */ /* 0x100fe20000011400 */
[----:B------:R-:W-:-:S04]  /*20000*/  IMAD.MOV R2, RZ, RZ, -R0 ;  /* 0x000000ffff027224 */ /* 0x000fc800078e0a00 */
[----:B------:R-:W-:Y:S01]  /*20010*/  IMAD R5, R20, R2, R5 ;  /* 0x0000000214057224 */ /* 0x000fe200078e0205 */
[----:B------:R-:W-:-:S04]  /*20020*/  IADD3 R2, P3, R0, UR8, RZ ;  /* 0x0000000800027c10 */ /* 0x000fc8000ff7e0ff */
[----:B------:R-:W-:-:S05]  /*20030*/  SHF.R.S32.HI R3, RZ, 0x1f, R5 ;  /* 0x0000001fff037819 */ /* 0x000fca0000011405 */
[----:B------:R-:W-:Y:S01]  /*20040*/  IMAD R0, R3, UR14, RZ ;  /* 0x0000000e03007c24 */ /* 0x000fe2000f8e02ff */
[----:B------:R-:W-:Y:S01]  /*20050*/  IADD3.X R3, R4, UR9, R7, P3, !PT ;  /* 0x0000000904037c10 */ /* 0x000fe20009ffe407 */
[----:B------:R-:W-:Y:S02]  /*20060*/  ULDC.64 UR8, c[0x0][0xc50] ;  /* 0x0003140000087ab9 */ /* 0x000fe40000000a00 */
[C---:B------:R-:W-:Y:S02]  /*20070*/  IMAD R7, R5.reuse, UR15, R0 ;  /* 0x0000000f05077c24 */ /* 0x040fe4000f8e0200 */
[----:B------:R-:W-:Y:S01]  /*20080*/  IMAD.WIDE.U32 R2, R5, UR14, R2 ;  /* 0x0000000e05027c25 */ /* 0x000fe2000f8e0002 */
[----:B------:R-:W-:-:S03]  /*20090*/  ULDC.64 UR14, c[0x0][0xba0] ;  /* 0x0002e800000e7ab9 */ /* 0x000fc60000000a00 */
[----:B------:R-:W-:Y:S01]  /*200a0*/  IMAD.IADD R3, R3, 0x1, R7 ;  /* 0x0000000103037824 */ /* 0x000fe200078e0207 */
[----:B------:R-:W-:Y:S01]  /*200b0*/  LEA R6, P3, R2, UR8, 0x2 ;  /* 0x0000000802067c11 */ /* 0x000fe2000f8610ff */
[----:B------:R-:W-:-:S03]  /*200c0*/  VIADD R0, R12, 0x8 ;  /* 0x000000080c007836 */ /* 0x000fc60000000000 */
[----:B------:R-:W-:Y:S01]  /*200d0*/  LEA.HI.X R10, R2, UR9, R3, 0x2, P3 ;  /* 0x00000009020a7c11 */ /* 0x000fe200098f1403 */
[----:B------:R-:W-:Y:S01]  /*200e0*/  SHFL.IDX PT, R8, R6, RZ, 0x1c1f ;  /* 0x001c1fff06087589 */ /* 0x000fe200000e0000 */
[----:B------:R-:W-:-:S03]  /*200f0*/  ISETP.GE.OR P0, PT, R0, R19, P0 ;  /* 0x000000130000720c */ /* 0x000fc60000706670 */
[----:B------:R-:W3:Y:S04]  /*20100*/  SHFL.IDX PT, R9, R10, RZ, 0x1c1f ;  /* 0x001c1fff0a097589 */ /* 0x000ee800000e0000 */
[----:B---3--:R0:W-:Y:S06]  /*20110*/  @!P2 ST.E desc[UR36][R8.64], R11 ;  /* 0x0000000b0800a985 */ /* 0x0081ec000c101924 */
[----:B------:R-:W2:Y:S01]  /*20120*/  @!P0 LDL R21, [R1+0x424] ;  /* 0x0004240001158983 */ /* 0x000ea20000100800 */
[----:B------:R-:W-:-:S02]  /*20130*/  IMAD R0, R208, 0x40, R189 ;  /* 0x00000040d0007824 */ /* 0x000fc400078e02bd */
[----:B------:R-:W-:Y:S01]  /*20140*/  IMAD.MOV.U32 R3, RZ, RZ, 0x2 ;  /* 0x00000002ff037424 */ /* 0x000fe200078e00ff */
[----:B------:R-:W-:Y:S03]  /*20150*/  SHFL.IDX PT, R54, R6, 0x1, 0x1c1f ;  /* 0x003c1f0006367f89 */ /* 0x000fe600000e0000 */
[----:B------:R-:W-:Y:S01]  /*20160*/  IMAD.WIDE R2, R0, R3, UR58 ;  /* 0x0000003a00027e25 */ /* 0x000fe2000f8e0203 */
[----:B------:R-:W2:Y:S02]  /*20170*/  SHFL.IDX PT, R55, R10, 0x1, 0x1c1f ;  /* 0x003c1f000a377f89 */ /* 0x000ea400000e0000 */
[C---:B------:R-:W-:Y:S02]  /*20180*/  IADD3 R25, P4, R2.reuse, 0x3000, RZ ;  /* 0x0000300002197810 */ /* 0x040fe40007f9e0ff */
[C---:B------:R-:W-:Y:S02]  /*20190*/  IADD3 R29, P5, R2.reuse, 0x4000, RZ ;  /* 0x00004000021d7810 */ /* 0x040fe40007fbe0ff */
[----:B------:R-:W-:-:S02]  /*201a0*/  IADD3 R33, P6, R2, 0x5000, RZ ;  /* 0x0000500002217810 */ /* 0x000fc40007fde0ff */
[----:B------:R-:W-:Y:S02]  /*201b0*/  LOP3.LUT R24, R25, 0x380, RZ, 0xc0, !PT ;  /* 0x0000038019187812 */ /* 0x000fe400078ec0ff */
[----:B------:R-:W-:Y:S02]  /*201c0*/  LOP3.LUT R28, R29, 0x380, RZ, 0xc0, !PT ;  /* 0x000003801d1c7812 */ /* 0x000fe400078ec0ff */
[----:B------:R-:W-:Y:S02]  /*201d0*/  LOP3.LUT R32, R33, 0x380, RZ, 0xc0, !PT ;  /* 0x0000038021207812 */ /* 0x000fe400078ec0ff */
[C---:B------:R-:W-:Y:S02]  /*201e0*/  IADD3 R7, P2, R2.reuse, 0x1000, RZ ;  /* 0x0000100002077810 */ /* 0x040fe40007f5e0ff */
[----:B------:R-:W-:Y:S02]  /*201f0*/  IADD3 R5, P3, R2, 0x2000, RZ ;  /* 0x0000200002057810 */ /* 0x000fe40007f7e0ff */
[----:B------:R-:W-:Y:S01]  /*20200*/  SHF.R.U64 R24, R24, 0x3, RZ ;  /* 0x0000000318187819 */ /* 0x000fe200000012ff */
[--C-:B0-----:R-:W-:Y:S01]  /*20210*/  IMAD.X R9, RZ, RZ, R3.reuse, P2 ;  /* 0x000000ffff097224 */ /* 0x101fe200010e0603 */
[----:B------:R-:W-:Y:S01]  /*20220*/  SHF.R.U64 R28, R28, 0x3, RZ ;  /* 0x000000031c1c7819 */ /* 0x000fe200000012ff */
[----:B------:R-:W-:Y:S01]  /*20230*/  IMAD.X R13, RZ, RZ, R3, P3 ;  /* 0x000000ffff0d7224 */ /* 0x000fe200018e0603 */
[----:B------:R-:W-:-:S02]  /*20240*/  SHF.R.U64 R32, R32, 0x3, RZ ;  /* 0x0000000320207819 */ /* 0x000fc400000012ff */
[----:B------:R-:W-:Y:S01]  /*20250*/  LOP3.LUT R24, R24, R25, RZ, 0x3c, !PT ;  /* 0x0000001918187212 */ /* 0x000fe200078e3cff */
[--C-:B------:R-:W-:Y:S01]  /*20260*/  IMAD.X R25, RZ, RZ, R3.reuse, P4 ;  /* 0x000000ffff197224 */ /* 0x100fe200020e0603 */
        /* <DEDUP_REMOVED lines=8> */
[----:B------:R-:W-:Y:S02]  /*202f0*/  IADD3 R53, P6, R2, 0xa000, RZ ;  /* 0x0000a00002357810 */ /* 0x000fe40007fde0ff */
[----:B------:R-:W-:Y:S02]  /*20300*/  LOP3.LUT R36, R37, 0x380, RZ, 0xc0, !PT ;  /* 0x0000038025247812 */ /* 0x000fe400078ec0ff */
        /* <DEDUP_REMOVED lines=25> */
[C---:B------:R-:W-:Y:S02]  /*204a0*/  IADD3 R57, P2, R2.reuse, 0xb000, RZ ;  /* 0x0000b00002397810 */ /* 0x040fe40007f5e0ff */
[C---:B------:R-:W-:Y:S02]  /*204b0*/  IADD3 R61, P3, R2.reuse, 0xc000, RZ ;  /* 0x0000c000023d7810 */ /* 0x040fe40007f7e0ff */
[C---:B------:R-:W-:Y:S02]  /*204c0*/  IADD3 R65, P4, R2.reuse, 0xd000, RZ ;  /* 0x0000d00002417810 */ /* 0x040fe40007f9e0ff */
[C---:B------:R-:W-:Y:S02]  /*204d0*/  IADD3 R69, P5, R2.reuse, 0xe000, RZ ;  /* 0x0000e00002457810 */ /* 0x040fe40007fbe0ff */
[----:B------:R-:W-:-:S02]  /*204e0*/  LOP3.LUT R7, R2, 0x380, RZ, 0xc0, !PT ;  /* 0x0000038002077812 */ /* 0x000fc400078ec0ff */
[----:B------:R-:W-:Y:S02]  /*204f0*/  IADD3 R5, P6, R2, 0xf000, RZ ;  /* 0x0000f00002057810 */ /* 0x000fe40007fde0ff */
[----:B------:R-:W-:Y:S02]  /*20500*/  LOP3.LUT R56, R57, 0x380, RZ, 0xc0, !PT ;  /* 0x0000038039387812 */ /* 0x000fe400078ec0ff */
[----:B------:R-:W-:Y:S01]  /*20510*/  LOP3.LUT R60, R61, 0x380, RZ, 0xc0, !PT ;  /* 0x000003803d3c7812 */ /* 0x000fe200078ec0ff */
[----:B------:R-:W-:Y:S01]  /*20520*/  IMAD.X R73, RZ, RZ, R3, P6 ;  /* 0x000000ffff497224 */ /* 0x000fe200030e0603 */
[----:B------:R-:W-:Y:S02]  /*20530*/  LOP3.LUT R64, R65, 0x380, RZ, 0xc0, !PT ;  /* 0x0000038041407812 */ /* 0x000fe400078ec0ff */
[----:B------:R-:W-:Y:S02]  /*20540*/  LOP3.LUT R68, R69, 0x380, RZ, 0xc0, !PT ;  /* 0x0000038045447812 */ /* 0x000fe400078ec0ff */
[----:B------:R-:W-:-:S02]  /*20550*/  SHF.R.U64 R7, R7, 0x3, RZ ;  /* 0x0000000307077819 */ /* 0x000fc400000012ff */
[----:B------:R-:W-:Y:S02]  /*20560*/  LOP3.LUT R0, R5, 0x380, RZ, 0xc0, !PT ;  /* 0x0000038005007812 */ /* 0x000fe400078ec0ff */
[----:B------:R-:W-:Y:S02]  /*20570*/  SHF.R.U64 R56, R56, 0x3, RZ ;  /* 0x0000000338387819 */ /* 0x000fe400000012ff */
[----:B------:R-:W-:Y:S02]  /*20580*/  SHF.R.U64 R60, R60, 0x3, RZ ;  /* 0x000000033c3c7819 */ /* 0x000fe400000012ff */
[----:B------:R-:W-:Y:S02]  /*20590*/  SHF.R.U64 R64, R64, 0x3, RZ ;  /* 0x0000000340407819 */ /* 0x000fe400000012ff */
[----:B------:R-:W-:Y:S02]  /*205a0*/  SHF.R.U64 R68, R68, 0x3, RZ ;  /* 0x0000000344447819 */ /* 0x000fe400000012ff */
[----:B------:R-:W-:-:S02]  /*205b0*/  LOP3.LUT R2, R7, R2, RZ, 0x3c, !PT ;  /* 0x0000000207027212 */ /* 0x000fc400078e3cff */
        /* <DEDUP_REMOVED lines=10> */
[----:B------:R-:W-:-:S02]  /*20660*/  UIMAD UR7, UR11, UR14, URZ ;  /* 0x0000000e0b0772a4 */ /* 0x000fc4000f8e023f */
[----:B------:R-:W-:Y:S02]  /*20670*/  UIMAD.WIDE.U32 UR8, UR4, UR14, URZ ;  /* 0x0000000e040872a5 */ /* 0x000fe4000f8e003f */
[----:B------:R-:W-:Y:S01]  /*20680*/  UIMAD UR7, UR4, UR15, UR7 ;  /* 0x0000000f040772a4 */ /* 0x000fe2000f8e0207 */
[----:B------:R-:W-:-:S03]  /*20690*/  ULDC.64 UR10, c[0x0][0xbe8] ;  /* 0x0002fa00000a7ab9 */ /* 0x000fc60000000a00 */
[----:B------:R-:W-:Y:S02]  /*206a0*/  UIADD3 UR9, UR9, UR7, URZ ;  /* 0x0000000709097290 */ /* 0x000fe4000fffe03f */
[----:B------:R-:W-:Y:S01]  /*206b0*/  UIMAD UR4, UR18, UR10, URZ ;  /* 0x0000000a120472a4 */ /* 0x000fe2000f8e023f */
[----:B------:R-:W-:Y:S01]  /*206c0*/  VIADD R76, R209, UR60 ;  /* 0x0000003cd14c7c36 */ /* 0x000fe20008000000 */
[----:B------:R-:W-:Y:S02]  /*206d0*/  UIMAD.WIDE.U32 UR8, UR61, UR10, UR8 ;  /* 0x0000000a3d0872a5 */ /* 0x000fe4000f8e0008 */
[----:B------:R-:W-:-:S03]  /*206e0*/  UIMAD UR4, UR61, UR11, UR4 ;  /* 0x0000000b3d0472a4 */ /* 0x000fc6000f8e0204 */
[----:B------:R-:W-:Y:S01]  /*206f0*/  ULDC.64 UR10, c[0x0][0xbf0] ;  /* 0x0002fc00000a7ab9 */ /* 0x000fe20000000a00 */
[----:B------:R-:W-:Y:S02]  /*20700*/  UIADD3 UR9, UR9, UR4, URZ ;  /* 0x0000000409097290 */ /* 0x000fe4000fffe03f */
[----:B------:R-:W-:Y:S02]  /*20710*/  UIMAD UR4, UR20, UR10, URZ ;  /* 0x0000000a140472a4 */ /* 0x000fe4000f8e023f */
[----:B------:R-:W-:Y:S02]  /*20720*/  UIMAD.WIDE.U32 UR8, UR19, UR10, UR8 ;  /* 0x0000000a130872a5 */ /* 0x000fe4000f8e0008 */
[----:B------:R-:W-:-:S03]  /*20730*/  UIMAD UR4, UR19, UR11, UR4 ;  /* 0x0000000b130472a4 */ /* 0x000fc6000f8e0204 */
[----:B------:R-:W-:Y:S01]  /*20740*/  ULDC.64 UR10, c[0x0][0xbe0] ;  /* 0x0002f800000a7ab9 */ /* 0x000fe20000000a00 */
[----:B------:R-:W-:Y:S01]  /*20750*/  UIADD3 UR4, UR9, UR4, URZ ;  /* 0x0000000409047290 */ /* 0x000fe2000fffe03f */
[----:B------:R-:W-:-:S05]  /*20760*/  VIADD R82, R208, UR60 ;  /* 0x0000003cd0527c36 */ /* 0x000fca0008000000 */
[----:B------:R-:W-:Y:S01]  /*20770*/  ISETP.GE.AND P2, PT, R82, R19, PT ;  /* 0x000000135200720c */ /* 0x000fe20003f46270 */
[----:B------:R-:W-:Y:S01]  /*20780*/  BSSY B1, `(.L_x_12580) ;  /* 0x000004a000017945 */ /* 0x000fe20003800000 */
[----:B--2---:R0:W-:Y:S04]  /*20790*/  @!P0 ST.E desc[UR36][R54.64], R21 ;  /* 0x0000001536008985 */ /* 0x0041e8000c101924 */
[----:B------:R1:W5:Y:S04]  /*207a0*/  LD.E.128 R4, desc[UR36][R2.64] ;  /* 0x0000002402047980 */ /* 0x000368000c101d00 */
[----:B------:R-:W5:Y:S01]  /*207b0*/  LD.E.128 R8, desc[UR36][R8.64] ;  /* 0x0000002408087980 */ /* 0x000f62000c101d00 */
[----:B0-----:R-:W-:-:S03]  /*207c0*/  IMAD.MOV.U32 R21, RZ, RZ, R76 ;  /* 0x000000ffff157224 */ /* 0x001fc600078e004c */
[----:B------:R-:W5:Y:S01]  /*207d0*/  LD.E.128 R12, desc[UR36][R12.64] ;  /* 0x000000240c0c7980 */ /* 0x000f62000c101d00 */
[----:B-1----:R-:W0:Y:S01]  /*207e0*/  @P1 LDC R3, c[0x0][0xcec] ;  /* 0x00033b00ff031b82 */ /* 0x002e220000000800 */
[----:B------:R-:W-:Y:S02]  /*207f0*/  IMAD.U32 R2, RZ, RZ, UR8 ;  /* 0x00000008ff027e24 */ /* 0x000fe4000f8e00ff */
[----:B------:R-:W5:Y:S04]  /*20800*/  LD.E.128 R24, desc[UR36][R24.64] ;  /* 0x0000002418187980 */ /* 0x000f68000c101d00 */
[----:B------:R-:W5:Y:S04]  /*20810*/  LD.E.128 R28, desc[UR36][R28.64] ;  /* 0x000000241c1c7980 */ /* 0x000f68000c101d00 */
[----:B------:R-:W5:Y:S04]  /*20820*/  LD.E.128 R32, desc[UR36][R32.64] ;  /* 0x0000002420207980 */ /* 0x000f68000c101d00 */
[----:B------:R-:W5:Y:S04]  /*20830*/  LD.E.128 R36, desc[UR36][R36.64] ;  /* 0x0000002424247980 */ /* 0x000f68000c101d00 */
[----:B------:R-:W5:Y:S04]  /*20840*/  LD.E.128 R40, desc[UR36][R40.64] ;  /* 0x0000002428287980 */ /* 0x000f68000c101d00 */
[----:B------:R-:W5:Y:S01]  /*20850*/  LD.E.128 R44, desc[UR36][R44.64] ;  /* 0x000000242c2c7980 */ /* 0x000f62000c101d00 */
[----:B0-----:R-:W-:-:S03]  /*20860*/  @P1 IMAD.HI.U32 R0, R76, R3, RZ ;  /* 0x000000034c001227 */ /* 0x001fc600078e00ff */
[----:B------:R-:W5:Y:S02]  /*20870*/  LD.E.128 R48, desc[UR36][R48.64] ;  /* 0x0000002430307980 */ /* 0x000f64000c101d00 */
[----:B----4-:R-:W-:Y:S02]  /*20880*/  @P1 SHF.R.U32.HI R21, RZ, R77, R0 ;  /* 0x0000004dff151219 */ /* 0x010fe40000011600 */
[----:B------:R-:W5:Y:S02]  /*20890*/  LD.E.128 R52, desc[UR36][R52.64] ;  /* 0x0000002434347980 */ /* 0x000f64000c101d00 */
[--C-:B------:R-:W-:Y:S01]  /*208a0*/  SHF.R.S32.HI R0, RZ, 0x1f, R21.reuse ;  /* 0x0000001fff007819 */ /* 0x100fe20000011415 */
[----:B------:R-:W-:Y:S01]  /*208b0*/  IMAD.MOV R77, RZ, RZ, -R21 ;  /* 0x000000ffff4d7224 */ /* 0x000fe200078e0a15 */
[----:B------:R-:W5:Y:S01]  /*208c0*/  LD.E.128 R56, desc[UR36][R56.64] ;  /* 0x0000002438387980 */ /* 0x000f62000c101d00 */
[----:B------:R-:W-:Y:S01]  /*208d0*/  IMAD.U32 R3, RZ, RZ, UR9 ;  /* 0x00000009ff037e24 */ /* 0x000fe2000f8e00ff */
[----:B------:R-:W-:Y:S01]  /*208e0*/  ULDC.64 UR8, c[0x0][0xbd8] ;  /* 0x0002f60000087ab9 */ /* 0x000fe20000000a00 */
[----:B------:R-:W-:Y:S01]  /*208f0*/  IMAD R0, R0, UR10, RZ ;  /* 0x0000000a00007c24 */ /* 0x000fe2000f8e02ff */
[----:B------:R-:W5:Y:S01]  /*20900*/  LD.E.128 R60, desc[UR36][R60.64] ;  /* 0x000000243c3c7980 */ /* 0x000f62000c101d00 */
[----:B------:R-:W-:-:S02]  /*20910*/  IMAD R77, R20, R77, R76 ;  /* 0x0000004d144d7224 */ /* 0x000fc400078e024c */
[----:B------:R-:W-:Y:S01]  /*20920*/  IMAD.U32 R3, RZ, RZ, UR4 ;  /* 0x00000004ff037e24 */ /* 0x000fe2000f8e00ff */
[----:B------:R-:W5:Y:S01]  /*20930*/  LD.E.128 R64, desc[UR36][R64.64] ;  /* 0x0000002440407980 */ /* 0x000f62000c101d00 */
[C---:B------:R-:W-:Y:S01]  /*20940*/  IMAD R79, R21.reuse, UR11, R0 ;  /* 0x0000000b154f7c24 */ /* 0x040fe2000f8e0200 */
[----:B------:R-:W-:Y:S02]  /*20950*/  SHF.R.S32.HI R0, RZ, 0x1f, R77 ;  /* 0x0000001fff007819 */ /* 0x000fe4000001144d */
[----:B------:R-:W5:Y:S01]  /*20960*/  LD.E.128 R68, desc[UR36][R68.64] ;  /* 0x0000002444447980 */ /* 0x000f62000c101d00 */
[----:B------:R-:W-:-:S03]  /*20970*/  IMAD.WIDE.U32 R2, R21, UR10, R2 ;  /* 0x0000000a15027c25 */ /* 0x000fc6000f8e0002 */
[----:B------:R-:W5:Y:S01]  /*20980*/  LD.E.128 R72, desc[UR36][R72.64] ;  /* 0x0000002448487980 */ /* 0x000f62000c101d00 */
[----:B------:R-:W-:Y:S01]  /*20990*/  IMAD.IADD R3, R3, 0x1, R79 ;  /* 0x0000000103037824 */ /* 0x000fe200078e024f */
[----:B------:R-:W-:Y:S01]  /*209a0*/  UIADD3 UR4, UR42, 0x32420, URZ ;  /* 0x000324202a047890 */ /* 0x000fe2000fffe03f */
[----:B------:R-:W-:Y:S01]  /*209b0*/  IMAD R20, R0, UR8, RZ ;  /* 0x0000000800147c24 */ /* 0x000fe2000f8e02ff */
[----:B------:R-:W-:Y:S01]  /*209c0*/  @!PT LDS RZ, [RZ] ;  /* 0x00000000fffff984 */ /* 0x000fe20000000800 */
[----:B------:R-:W-:Y:S01]  /*209d0*/  @!PT LDS RZ, [RZ] ;  /* 0x00000000fffff984 */ /* 0x000fe20000000800 */
[----:B------:R-:W-:Y:S01]  /*209e0*/  @!PT LDS RZ, [RZ] ;  /* 0x00000000fffff984 */ /* 0x000fe20000000800 */
[----:B------:R-:W-:Y:S01]  /*209f0*/  @!PT LDS RZ, [RZ] ;  /* 0x00000000fffff984 */ /* 0x000fe20000000800 */
[----:B------:R0:W-:Y:S06]  /*20a00*/  MEMBAR.ALL.CTA ;  /* 0x0000000000007992 */ /* 0x0001ec0000008000 */
[----:B0-----:R-:W0:Y:S01]  /*20a10*/  FENCE.VIEW.ASYNC.S ;  /* 0x00000000000073c6 */ /* 0x001e220000000000 */
[----:B------:R-:W-:Y:S01]  /*20a20*/  IMAD.WIDE.U32 R2, R77, UR8, R2 ;  /* 0x000000084d027c25 */ /* 0x000fe2000f8e0002 */
[----:B------:R-:W-:-:S03]  /*20a30*/  UPRMT UR4, URZ, 0x654, UR4 ;  /* 0x000006543f047896 */ /* 0x000fc60008000004 */
[----:B------:R-:W-:Y:S01]  /*20a40*/  IMAD R21, R77, UR9, R20 ;  /* 0x000000094d157c24 */ /* 0x000fe2000f8e0214 */
[----:B------:R-:W-:Y:S01]  /*20a50*/  ULDC.64 UR8, c[0x0][0xb80] ;  /* 0x0002e00000087ab9 */ /* 0x000fe20000000a00 */
[----:B------:R-:W-:Y:S01]  /*20a60*/  VIADD R0, R82, 0x20 ;  /* 0x0000002052007836 */ /* 0x000fe20000000000 */
[----:B------:R-:W-:Y:S01]  /*20a70*/  LEA R80, P3, R2, UR8, 0x1 ;  /* 0x0000000802507c11 */ /* 0x000fe2000f8608ff */
[----:B------:R-:W-:-:S03]  /*20a80*/  IMAD.IADD R3, R3, 0x1, R21 ;  /* 0x0000000103037824 */ /* 0x000fc600078e0215 */
[-C--:B------:R-:W-:Y:S01]  /*20a90*/  ISETP.GE.AND P1, PT, R0, R19.reuse, PT ;  /* 0x000000130000720c */ /* 0x080fe20003f26270 */
[----:B------:R-:W-:Y:S01]  /*20aa0*/  VIADD R0, R82, 0x40 ;  /* 0x0000004052007836 */ /* 0x000fe20000000000 */
[----:B------:R-:W-:Y:S01]  /*20ab0*/  LEA.HI.X R81, R2, UR9, R3, 0x1, P3 ;  /* 0x0000000902517c11 */ /* 0x000fe200098f0c03 */
[----:B0-----:R0:W1:Y:S03]  /*20ac0*/  SHFL.IDX PT, R78, R80, RZ, 0x181f ;  /* 0x00181fff504e7589 */ /* 0x00106600000e0000 */
[----:B------:R-:W-:Y:S02]  /*20ad0*/  ISETP.GE.AND P0, PT, R0, R19, PT ;  /* 0x000000130000720c */ /* 0x000fe40003f06270 */
[----:B------:R0:W2:Y:S01]  /*20ae0*/  SHFL.IDX PT, R0, R81, RZ, 0x181f ;  /* 0x00181fff51007589 */ /* 0x0000a200000e0000 */
[----:B------:R-:W-:Y:S01]  /*20af0*/  SYNCS.ARRIVE.TRANS64.RED.A1T0 RZ, [UR4], RZ ;  /* 0x000000ffffff79a7 */ /* 0x000fe20008100404 */
[----:B------:R-:W-:Y:S09]  /*20b00*/  @P2 BRA `(.L_x_12581) ;  /* 0x0000000000442947 */ /* 0x000ff20003800000 */
        /* <DEDUP_REMOVED lines=17> */
.L_x_12581:
[----:B------:R-:W-:Y:S05]  /*20c20*/  BSYNC B1 ;  /* 0x0000000000017941 */ /* 0x000fea0003800000 */
.L_x_12580:
[----:B--2---:R2:W4:Y:S01]  /*20c30*/  SHFL.IDX PT, R0, R81, 0x1, 0x181f ;  /* 0x00381f0051007f89 */ /* 0x00452200000e0000 */
        /* <DEDUP_REMOVED lines=9> */
[----:B-----5:R-:W-:Y:S02]  /*20cd0*/  @!P3 LEA R4, P5, R191, R20, 0x1 ;  /* 0x00000014bf04b211 */ /* 0x020fe400078a08ff */
        /* <DEDUP_REMOVED lines=10> */
.L_x_12583:
[----:B------:R-:W-:Y:S05]  /*20d80*/  BSYNC B1 ;  /* 0x0000000000017941 */ /* 0x000fea0003800000 */
.L_x_12582:
        /* <DEDUP_REMOVED lines=21> */
.L_x_12585:
[----:B------:R-:W-:Y:S05]  /*20ee0*/  BSYNC B1 ;  /* 0x0000000000017941 */ /* 0x000fea0003800000 */
.L_x_12584:
[----:B0-----:R-:W-:Y:S01]  /*20ef0*/  VIADD R0, R82, 0x60 ;  /* 0x0000006052007836 */ /* 0x001fe20000000000 */
[----:B--2-4-:R-:W4:Y:S04]  /*20f00*/  SHFL.IDX PT, R81, R81, 0x3, 0x181f ;  /* 0x00781f0051517f89 */ /* 0x014f2800000e0000 */
        /* <DEDUP_REMOVED lines=9> */
[C---:B------:R-:W-:Y:S02]  /*20fa0*/  @!P5 LEA R6, P2, R190.reuse, R80, 0x1 ;  /* 0x00000050be06d211 */ /* 0x040fe400078408ff */
[-C--:B----4-:R-:W-:Y:S02]  /*20fb0*/  @!P3 LEA.HI.X R3, R189, R81.reuse, R201, 0x1, P0 ;  /* 0x00000051bd03b211 */ /* 0x090fe400000f0cc9 */
        /* <DEDUP_REMOVED lines=11> */
.L_x_12578:
[----:B------:R-:W-:Y:S01]  /*21070*/  R2UR UR4, R202 ;  /* 0x00000000ca0472ca */ /* 0x000fe200000e0000 */
[----:B------:R-:W-:Y:S01]  /*21080*/  ULDC.64 UR8, c[0x0][0xd00] ;  /* 0x0003400000087ab9 */ /* 0x000fe20000000a00 */
[----:B------:R-:W0:Y:S01]  /*21090*/  LDC R11, c[0x0][0xce8] ;  /* 0x00033a00ff0b7b82 */ /* 0x000e220000000800 */
[----:B------:R-:W-:-:S04]  /*210a0*/  UISETP.NE.U32.AND UP0, UPT, UR8, URZ, UPT ;  /* 0x0000003f0800728c */ /* 0x000fc8000bf05070 */
[----:B------:R-:W-:-:S03]  /*210b0*/  UISETP.NE.AND.EX UP0, UPT, UR9, URZ, UPT, UP0 ;  /* 0x0000003f0900728c */ /* 0x000fc6000bf05300 */
[----:B------:R-:W-:-:S03]  /*210c0*/  ULDC.64 UR8, c[0x0][0xd00] ;  /* 0x0003400000087ab9 */ /* 0x000fc60000000a00 */
[----:B------:R-:W-:Y:S01]  /*210d0*/  UIMAD.WIDE UR8, UR4, 0x4, UR8 ;  /* 0x00000004040878a5 */ /* 0x000fe2000f8e0208 */
[----:B------:R-:W-:-:S05]  /*210e0*/  PLOP3.LUT P2, PT, PT, PT, UP0, 0x80, 0x0 ;  /* 0x000000000000781c */ /* 0x000fca0003f4f008 */
[----:B------:R-:W-:Y:S02]  /*210f0*/  IMAD.U32 R2, RZ, RZ, UR8 ;  /* 0x00000008ff027e24 */ /* 0x000fe4000f8e00ff */
[----:B------:R-:W-:Y:S01]  /*21100*/  IMAD.U32 R3, RZ, RZ, UR9 ;  /* 0x00000009ff037e24 */ /* 0x000fe2000f8e00ff */
[----:B------:R-:W-:Y:S02]  /*21110*/  ULDC.64 UR8, c[0x0][0xd08] ;  /* 0x0003420000087ab9 */ /* 0x000fe40000000a00 */
[----:B------:R-:W-:-:S03]  /*21120*/  UISETP.NE.U32.AND UP1, UPT, UR8, URZ, UPT ;  /* 0x0000003f0800728c */ /* 0x000fc6000bf25070 */
[----:B------:R-:W2:Y:S01]  /*21130*/  @P2 LDG.E R6, desc[UR36][R2.64] ;  /* 0x0000002402062981 */ /* 0x000ea2000c1e1900 */
[----:B------:R-:W-:-:S06]  /*21140*/  UISETP.NE.AND.EX UP1, UPT, UR9, URZ, UPT, UP1 ;  /* 0x0000003f0900728c */ /* 0x000fcc000bf25310 */
[----:B------:R-:W-:-:S05]  /*21150*/  PLOP3.LUT P3, PT, PT, PT, UP1, 0x80, 0x0 ;  /* 0x000000000000781c */ /* 0x000fca0003f6f018 */
[----:B------:R-:W-:Y:S02]  /*21160*/  @UP1 ULDC.64 UR8, c[0x0][0xd08] ;  /* 0x0003420000081ab9 */ /* 0x000fe40000000a00 */
[----:B------:R-:W-:-:S03]  /*21170*/  @UP1 UIMAD.WIDE UR8, UR4, 0x4, UR8 ;  /* 0x00000004040818a5 */ /* 0x000fc6000f8e0208 */
[----:B------:R-:W-:Y:S02]  /*21180*/  ULDC UR4, c[0x0][0xb88] ;  /* 0x0002e20000047ab9 */ /* 0x000fe40000000800 */
[----:B------:R-:W-:Y:S02]  /*21190*/  IMAD.U32 R0, RZ, RZ, UR4 ;  /* 0x00000004ff007e24 */ /* 0x000fe4000f8e00ff */
        /* <DEDUP_REMOVED lines=14> */
.L_x_12587:
[----:B------:R-:W-:Y:S01]  /*21280*/  R2UR UR8, R202 ;  /* 0x00000000ca0872ca */ /* 0x000fe200000e0000 */
[----:B------:R-:W-:Y:S01]  /*21290*/  USHF.R.S32.HI UR10, URZ, 0x1f, UR4 ;  /* 0x0000001f3f0a7899 */ /* 0x000fe20008011404 */
[----:B------:R-:W-:Y:S11]  /*212a0*/  BSSY B1, `(.L_x_12588) ;  /* 0x000002e000017945 */ /* 0x000ff60003800000 */
[----:B------:R-:W-:-:S02]  /*212b0*/  USHF.R.S32.HI UR7, URZ, 0x1f, UR8 ;  /* 0x0000001f3f077899 */ /* 0x000fc40008011408 */
        /* <DEDUP_REMOVED lines=44> */
.L_x_12589:
[----:B------:R-:W-:Y:S05]  /*21580*/  BSYNC B1 ;  /* 0x0000000000017941 */ /* 0x000fea0003800000 */
.L_x_12588:
[----:B0-----:R-:W0:Y:S01]  /*21590*/  @P0 LDC R3, c[0x0][0xcf0] ;  /* 0x00033c00ff030b82 */ /* 0x001e220000000800 */
[----:B------:R-:W-:Y:S01]  /*215a0*/  ULDC.64 UR16, c[0x0][0xba0] ;  /* 0x0002e80000107ab9 */ /* 0x000fe20000000a00 */
[----:B------:R-:W-:Y:S01]  /*215b0*/  VIADD R6, R209, UR60 ;  /* 0x0000003cd1067c36 */ /* 0x000fe20008000000 */
[----:B------:R-:W-:Y:S01]  /*215c0*/  UIMAD UR7, UR10, UR16, URZ ;  /* 0x000000100a0772a4 */ /* 0x000fe2000f8e023f */
[----:B------:R-:W-:Y:S01]  /*215d0*/  BSSY B1, `(.L_x_12590) ;  /* 0x0000040000017945 */ /* 0x000fe20003800000 */
[----:B------:R-:W-:Y:S01]  /*215e0*/  UIMAD.WIDE.U32 UR8, UR4, UR16, URZ ;  /* 0x00000010040872a5 */ /* 0x000fe2000f8e003f */
[----:B------:R-:W-:Y:S01]  /*215f0*/  @P0 IMAD.HI.U32 R2, R6, R9, RZ ;  /* 0x0000000906020227 */ /* 0x000fe200078e00ff */
[----:B------:R-:W-:-:S03]  /*21600*/  UIMAD UR7, UR4, UR17, UR7 ;  /* 0x00000011040772a4 */ /* 0x000fc6000f8e0207 */
[----:B------:R-:W-:Y:S01]  /*21610*/  ULDC.64 UR16, c[0x0][0xbe8] ;  /* 0x0002fa0000107ab9 */ /* 0x000fe20000000a00 */
[----:B------:R-:W-:Y:S01]  /*21620*/  UIADD3 UR9, UR9, UR7, URZ ;  /* 0x0000000709097290 */ /* 0x000fe2000fffe03f */
[----:B------:R-:W-:Y:S01]  /*21630*/  IMAD.MOV.U32 R5, RZ, RZ, R6 ;  /* 0x000000ffff057224 */ /* 0x000fe200078e0006 */
[----:B------:R-:W-:Y:S02]  /*21640*/  UIMAD UR4, UR11, UR16, URZ ;  /* 0x000000100b0472a4 */ /* 0x000fe4000f8e023f */
[----:B------:R-:W-:Y:S02]  /*21650*/  UIMAD.WIDE.U32 UR8, UR61, UR16, UR8 ;  /* 0x000000103d0872a5 */ /* 0x000fe4000f8e0008 */
        /* <DEDUP_REMOVED lines=55> */
.L_x_12591:
[----:B------:R-:W-:Y:S05]  /*219d0*/  BSYNC B1 ;  /* 0x0000000000017941 */ /* 0x000fea0003800000 */
.L_x_12590:
        /* <DEDUP_REMOVED lines=21> */
.L_x_12593:
[----:B------:R-:W-:Y:S05]  /*21b30*/  BSYNC B1 ;  /* 0x0000000000017941 */ /* 0x000fea0003800000 */
.L_x_12592:
        /* <DEDUP_REMOVED lines=21> */
.L_x_12595:
[----:B------:R-:W-:Y:S05]  /*21c90*/  BSYNC B1 ;  /* 0x0000000000017941 */ /* 0x000fea0003800000 */
.L_x_12594:
[----:B0-----:R-:W-:Y:S01]  /*21ca0*/  VIADD R0, R6, 0x60 ;  /* 0x0000006006007836 */ /* 0x001fe20000000000 */
[----:B--2-4-:R-:W0:Y:S04]  /*21cb0*/  SHFL.IDX PT, R5, R5, 0x3, 0x181f ;  /* 0x00781f0005057f89 */ /* 0x014e2800000e0000 */
[----:B------:R-:W-:Y:S01]  /*21cc0*/  ISETP.GE.AND P0, PT, R0, R11, PT ;  /* 0x0000000b0000720c */ /* 0x000fe20003f06270 */
[----:B-1-3--:R1:W2:-:S12]  /*21cd0*/  SHFL.IDX PT, R2, R4, 0x3, 0x181f ;  /* 0x00781f0004027f89 */ /* 0x00a29800000e0000 */
[----:B-1----:R-:W-:Y:S05]  /*21ce0*/  @P0 BRA `(.L_x_12586) ;  /* 0x0000000000440947 */ /* 0x002fea0003800000 */
[----:B------:R-:W-:Y:S02]  /*21cf0*/  ULDC UR4, c[0x0][0xbc8] ;  /* 0x0002f20000047ab9 */ /* 0x000fe40000000800 */
[----:B------:R-:W-:Y:S02]  /*21d00*/  ISETP.GE.AND P3, PT, R189, UR4, PT ;  /* 0x00000004bd007c0c */ /* 0x000fe4000bf66270 */
[----:B------:R-:W-:Y:S02]  /*21d10*/  ISETP.GE.AND P2, PT, R191, UR4, PT ;  /* 0x00000004bf007c0c */ /* 0x000fe4000bf46270 */
[----:B------:R-:W-:Y:S02]  /*21d20*/  ISETP.GE.AND P1, PT, R190, UR4, PT ;  /* 0x00000004be007c0c */ /* 0x000fe4000bf26270 */
[----:B------:R-:W-:-:S07]  /*21d30*/  ISETP.GE.AND P0, PT, R192, UR4, PT ;  /* 0x00000004c0007c0c */ /* 0x000fce000bf06270 */
[-C--:B--2---:R-:W-:Y:S02]  /*21d40*/  @!P3 LEA R6, P6, R189, R2.reuse, 0x1 ;  /* 0x00000002bd06b211 */ /* 0x084fe400078c08ff */
[-C--:B------:R-:W-:Y:S02]  /*21d50*/  @!P2 LEA R8, P5, R191, R2.reuse, 0x1 ;  /* 0x00000002bf08a211 */ /* 0x080fe400078a08ff */
[-C--:B------:R-:W-:Y:S02]  /*21d60*/  @!P1 LEA R10, P4, R190, R2.reuse, 0x1 ;  /* 0x00000002be0a9211 */ /* 0x080fe400078808ff */
[-C--:B0-----:R-:W-:Y:S02]  /*21d70*/  @!P3 LEA.HI.X R7, R189, R5.reuse, R201, 0x1, P6 ;  /* 0x00000005bd07b211 */ /* 0x081fe400030f0cc9 */
        /* <DEDUP_REMOVED lines=8> */
.L_x_12586:
[----:B------:R-:W-:Y:S05]  /*21e00*/  BSYNC B0 ;  /* 0x0000000000007941 */ /* 0x000fea0003800000 */
.L_x_12577:
[----:B------:R-:W-:Y:S02]  /*21e10*/  ULDC UR4, c[0x0][0xd3c] ;  /* 0x00034f0000047ab9 */ /* 0x000fe40000000800 */
[----:B------:R-:W-:-:S06]  /*21e20*/  UISETP.GE.AND UP0, UPT, UR5, UR4, UPT ;  /* 0x000000040500728c */ /* 0x000fcc000bf06270 */
[----:B------:R-:W-:-:S13]  /*21e30*/  PLOP3.LUT P0, PT, PT, PT, UP0, 0x80, 0x0 ;  /* 0x000000000000781c */ /* 0x000fda0003f0f008 */
[----:B------:R-:W-:Y:S05]  /*21e40*/  @!P0 BRA `(.L_x_12596) ;  /* 0xfffffdf400748947 */ /* 0x000fea000383ffff */
[----:B------:R-:W-:Y:S05]  /*21e50*/  EXIT ;  /* 0x000000000000794d */ /* 0x000fea0003800000 */
.L_x_12462:
        /* <DEDUP_REMOVED lines=16> */
.L_x_12597:
        /* <DEDUP_REMOVED lines=40> */
.L_x_12603:
        /* <DEDUP_REMOVED lines=12> */
.L_x_12602:
[----:B------:R-:W-:Y:S05]  /*222a0*/  BSYNC B0 ;  /* 0x0000000000007941 */ /* 0x000fea0003800000 */
.L_x_12601:
        /* <DEDUP_REMOVED lines=20> */
.L_x_12599:
        /* <DEDUP_REMOVED lines=20> */
.L_x_12604:
        /* <DEDUP_REMOVED lines=59> */
.L_x_12600:
[----:B------:R-:W-:Y:S01]  /*228e0*/  ULDC UR4, c[0x0][0xd3c] ;  /* 0x00034f0000047ab9 */ /* 0x000fe20000000800 */
[----:B------:R-:W-:Y:S02]  /*228f0*/  IMAD.MOV.U32 R17, RZ, RZ, RZ ;  /* 0x000000ffff117224 */ /* 0x000fe400078e00ff */
[----:B------:R-:W-:Y:S02]  /*22900*/  IMAD.U32 R16, RZ, RZ, UR6 ;  /* 0x00000006ff107e24 */ /* 0x000fe4000f8e00ff */
[----:B------:R-:W-:Y:S02]  /*22910*/  IMAD.MOV.U32 R18, RZ, RZ, RZ ;  /* 0x000000ffff127224 */ /* 0x000fe400078e00ff */
[----:B------:R-:W-:-:S07]  /*22920*/  IMAD.U32 R19, RZ, RZ, UR4 ;  /* 0x00000004ff137e24 */ /* 0x000fce000f8e00ff */
.L_x_12605:
[----:B------:R-:W-:-:S13]  /*22930*/  ISETP.NE.AND P0, PT, R5, RZ, PT ;  /* 0x000000ff0500720c */ /* 0x000fda0003f05270 */
[----:B------:R-:W0:Y:S01]  /*22940*/  @!P0 S2R R3, SR_CgaCtaId ;  /* 0x0000000000038919 */ /* 0x000e220000008800 */
[----:B------:R-:W-:-:S04]  /*22950*/  @!P0 MOV R0, 0x400 ;  /* 0x0000040000008802 */ /* 0x000fc80000000f00 */
[----:B0-----:R-:W-:-:S05]  /*22960*/  @!P0 LEA R0, R3, R0, 0x18 ;  /* 0x0000000003008211 */ /* 0x001fca00078ec0ff */
[----:B------:R1:W-:Y:S01]  /*22970*/  @!P0 STS.128 [R0+0x324d0], R16 ;  /* 0x0324d01000008388 */ /* 0x0003e20000000c00 */
[----:B------:R-:W-:Y:S06]  /*22980*/  BAR.ARV 0x5, 0x180 ;  /* 0x0146000000007b1d */ /* 0x000fec0000002000 */
.L_x_12598:
        /* <DEDUP_REMOVED lines=32> */
.L_x_12681:
        /* <DEDUP_REMOVED lines=41> */
.L_x_12607:
        /* <DEDUP_REMOVED lines=8> */
.L_x_12608:
        /* <DEDUP_REMOVED lines=9> */
.L_x_12609:
[----:B------:R-:W4:Y:S01]  /*22f30*/  LDL R6, [R1+0x440] ;  /* 0x0004400001067983 */ /* 0x000f220000100800 */
[----:B012---:R-:W0:Y:S01]  /*22f40*/  LDC R0, c[0x0][0x448] ;  /* 0x00011200ff007b82 */ /* 0x007e220000000800 */
[----:B------:R-:W-:Y:S01]  /*22f50*/  IMAD.SHL.U32 R37, R17, 0x80, RZ ;  /* 0x0000008011257824 */ /* 0x000fe200078e00ff */
[----:B------:R-:W-:Y:S01]  /*22f60*/  LOP3.LUT R23, R23, 0xfffeffff, RZ, 0xc0, !PT ;  /* 0xfffeffff17177812 */ /* 0x000fe200078ec0ff */
[----:B-----5:R-:W-:-:S05]  /*22f70*/  IMAD.IADD R17, R7, 0x1, -R30 ;  /* 0x0000000107117824 */ /* 0x020fca00078e0a1e */
[----:B---3--:R-:W1:Y:S01]  /*22f80*/  LDC.64 R2, c[0x0][0xad8] ;  /* 0x0002b600ff027b82 */ /* 0x008e620000000a00 */
[----:B0-----:R-:W-:Y:S01]  /*22f90*/  ISETP.NE.AND P2, PT, R0, 0x1, PT ;  /* 0x000000010000780c */ /* 0x001fe20003f45270 */
[----:B------:R-:W-:Y:S01]  /*22fa0*/  VIADD R0, R37, 0x7f ;  /* 0x0000007f25007836 */ /* 0x000fe20000000000 */
[----:B-1----:R-:W-:-:S11]  /*22fb0*/  ISETP.GE.AND P1, PT, R3, 0x1, PT ;  /* 0x000000010300780c */ /* 0x002fd60003f26270 */
[----:B------:R-:W0:Y:S01]  /*22fc0*/  @P2 LDC R5, c[0x0][0x44c] ;  /* 0x00011300ff052b82 */ /* 0x000e220000000800 */
[----:B------:R-:W-:-:S07]  /*22fd0*/  @P2 LOP3.LUT R23, R23, 0x10000, RZ, 0xfc, !PT ;  /* 0x0001000017172812 */ /* 0x000fce00078efcff */
[----:B------:R-:W1:Y:S01]  /*22fe0*/  @P2 LDC R9, c[0x0][0x450] ;  /* 0x00011400ff092b82 */ /* 0x000e620000000800 */
[----:B0-----:R-:W-:-:S05]  /*22ff0*/  @P2 IMAD.HI.U32 R4, R0, R5, RZ ;  /* 0x0000000500042227 */ /* 0x001fca00078e00ff */
[----:B-1----:R-:W-:Y:S02]  /*23000*/  @P2 SHF.R.U32.HI R0, RZ, R9, R4 ;  /* 0x00000009ff002219 */ /* 0x002fe40000011604 */
[----:B----4-:R-:W-:-:S05]  /*23010*/  IADD3 R5, R17, 0x1, -R6 ;  /* 0x0000000111057810 */ /* 0x010fca0007ffe806 */
        /* <DEDUP_REMOVED lines=14> */
.L_x_12612:
[----:B------:R-:W-:-:S13]  /*23100*/  ISETP.NE.AND P0, PT, R3, 0x1, PT ;  /* 0x000000010300780c */ /* 0x000fda0003f05270 */
[----:B------:R-:W0:Y:S02]  /*23110*/  @P0 LDC.64 R4, c[0x0][0xae0] ;  /* 0x0002b800ff040b82 */ /* 0x000e240000000a00 */
[----:B0-----:R-:W-:-:S05]  /*23120*/  @P0 IMAD.HI.U32 R4, R0, R4, RZ ;  /* 0x0000000400040227 */ /* 0x001fca00078e00ff */
[----:B------:R-:W-:-:S07]  /*23130*/  @P0 SHF.R.U32.HI R0, RZ, R5, R4 ;  /* 0x00000005ff000219 */ /* 0x000fce0000011604 */
.L_x_12613:
[----:B------:R-:W-:Y:S05]  /*23140*/  BSYNC B0 ;  /* 0x0000000000007941 */ /* 0x000fea0003800000 */
.L_x_12611:
[----:B------:R-:W-:-:S05]  /*23150*/  IMAD R5, R0, R3, R3 ;  /* 0x0000000300057224 */ /* 0x000fca00078e0203 */
[----:B------:R-:W-:-:S07]  /*23160*/  VIMNMX R2, R2, R5, PT ;  /* 0x0000000502027248 */ /* 0x000fce0003fe0100 */
.L_x_12610:
        /* <DEDUP_REMOVED lines=29> */
.L_x_12616:
[----:B------:R-:W-:-:S13]  /*23340*/  ISETP.NE.AND P0, PT, R3, 0x1, PT ;  /* 0x000000010300780c */ /* 0x000fda0003f05270 */
[----:B------:R-:W1:Y:S02]  /*23350*/  @P0 LDC.64 R4, c[0x0][0xae0] ;  /* 0x0002b800ff040b82 */ /* 0x000e640000000a00 */
[----:B-1----:R-:W-:-:S05]  /*23360*/  @P0 IMAD.HI.U32 R4, R2, R4, RZ ;  /* 0x0000000402040227 */ /* 0x002fca00078e00ff */
[----:B------:R-:W-:-:S07]  /*23370*/  @P0 SHF.R.U32.HI R2, RZ, R5, R4 ;  /* 0x00000005ff020219 */ /* 0x000fce0000011604 */
.L_x_12617:
[----:B------:R-:W-:Y:S05]  /*23380*/  BSYNC B0 ;  /* 0x0000000000007941 */ /* 0x000fea0003800000 */
.L_x_12615:
[----:B------:R-:W-:-:S05]  /*23390*/  IMAD R3, R2, R3, RZ ;  /* 0x0000000302037224 */ /* 0x000fca00078e02ff */
[----:B------:R-:W-:-:S07]  /*233a0*/  VIMNMX R0, R0, R3, !PT ;  /* 0x0000000300007248 */ /* 0x000fce0007fe0100 */
.L_x_12614:
        /* <DEDUP_REMOVED lines=24> */
.L_x_12619:
        /* <DEDUP_REMOVED lines=20> */
.L_x_12622:
[----:B------:R-:W-:Y:S05]  /*23670*/  BSYNC B6 ;  /* 0x0000000000067941 */ /* 0x000fea0003800000 */
.L_x_12621:
        /* <DEDUP_REMOVED lines=20> */
.L_x_12625:
        /* <DEDUP_REMOVED lines=15> */
.L_x_12624:
[----:B------:R-:W-:Y:S05]  /*238b0*/  BSYNC B6 ;  /* 0x0000000000067941 */ /* 0x000fea0003800000 */
.L_x_12623:
[----:B------:R-:W1:Y:S01]  /*238c0*/  S2R R20, SR_TID.X ;  /* 0x0000000000147919 */ /* 0x000e620000002100 */
[----:B------:R-:W-:Y:S01]  /*238d0*/  ULDC.64 UR4, c[0x0][0xaf0] ;  /* 0x0002bc0000047ab9 */ /* 0x000fe20000000a00 */
[----:B------:R-:W-:Y:S01]  /*238e0*/  IMAD.MOV.U32 R28, RZ, RZ, R19 ;  /* 0x000000ffff1c7224 */ /* 0x000fe200078e0013 */
[----:B------:R-:W-:Y:S01]  /*238f0*/  ISETP.NE.U32.AND P0, PT, RZ, UR4, PT ;  /* 0x00000004ff007c0c */ /* 0x000fe2000bf05070 */
[----:B------:R-:W-:-:S03]  /*23900*/  ULDC UR4, c[0x0][0x320] ;  /* 0x0000c80000047ab9 */ /* 0x000fc60000000800 */
[----:B------:R-:W-:-:S13]  /*23910*/  ISETP.NE.AND.EX P0, PT, RZ, UR5, PT, P0 ;  /* 0x00000005ff007c0c */ /* 0x000fda000bf05300 */
[----:B------:R-:W2:Y:S01]  /*23920*/  @P0 LDC.64 R2, c[0x0][0xaf0] ;  /* 0x0002bc00ff020b82 */ /* 0x000ea20000000a00 */
[----:B-1----:R-:W-:Y:S01]  /*23930*/  IMAD.SHL.U32 R34, R20, 0x8, RZ ;  /* 0x0000000814227824 */ /* 0x002fe200078e00ff */
[----:B------:R-:W-:-:S06]  /*23940*/  LOP3.LUT R23, R23, 0xffffffef, RZ, 0xc0, !PT ;  /* 0xffffffef17177812 */ /* 0x000fcc00078ec0ff */
[----:B------:R-:W1:Y:S01]  /*23950*/  LDC R20, c[0x0][0x430] ;  /* 0x00010c00ff147b82 */ /* 0x000e620000000800 */
[----:B------:R-:W-:-:S04]  /*23960*/  LOP3.LUT R34, R34, 0x38, RZ, 0xc0, !PT ;  /* 0x0000003822227812 */ /* 0x000fc800078ec0ff */
[----:B------:R-:W-:Y:S01]  /*23970*/  LOP3.LUT R32, R34, 0x40, RZ, 0xfc, !PT ;  /* 0x0000004022207812 */ /* 0x000fe200078efcff */
[----:B--2---:R-:W-:-:S03]  /*23980*/  @P0 IMAD.WIDE R2, R19, 0x4, R2 ;  /* 0x0000000413020825 */ /* 0x004fc600078e0202 */
        /* <DEDUP_REMOVED lines=17> */
.L_x_12699:
[----:B------:R-:W1:Y:S01]  /*23aa0*/  S2R R2, SR_TID.X ;  /* 0x0000000000027919 */ /* 0x000e620000002100 */
[----:B------:R-:W-:Y:S01]  /*23ab0*/  ISETP.NE.AND P1, PT, R20, 0x1, PT ;  /* 0x000000011400780c */ /* 0x000fe20003f25270 */
[----:B------:R-:W-:Y:S01]  /*23ac0*/  IMAD.MOV.U32 R36, RZ, RZ, RZ ;  /* 0x000000ffff247224 */ /* 0x000fe200078e00ff */
[----:B-----5:R-:W-:Y:S01]  /*23ad0*/  SHF.R.S32.HI R32, RZ, 0x1f, R28 ;  /* 0x0000001fff207819 */ /* 0x020fe2000001141c */
[----:B------:R-:W2:Y:S01]  /*23ae0*/  S2R R3, SR_TID.X ;  /* 0x0000000000037919 */ /* 0x000ea20000002100 */
[----:B------:R-:W-:-:S09]  /*23af0*/  LOP3.LUT R23, R23, 0xffff7fff, RZ, 0xc0, !PT ;  /* 0xffff7fff17177812 */ /* 0x000fd200078ec0ff */
[----:B------:R-:W3:Y:S01]  /*23b00*/  @P1 LDC R5, c[0x0][0x434] ;  /* 0x00010d00ff051b82 */ /* 0x000ee20000000800 */
[----:B------:R-:W-:-:S07]  /*23b10*/  @P1 LOP3.LUT R23, R23, 0x8000, RZ, 0xfc, !PT ;  /* 0x0000800017171812 */ /* 0x000fce00078efcff */
[----:B------:R-:W4:Y:S01]  /*23b20*/  @P1 LDC R4, c[0x0][0x438] ;  /* 0x00010e00ff041b82 */ /* 0x000f220000000800 */
[----:B-1----:R-:W-:Y:S01]  /*23b30*/  LOP3.LUT R2, R2, 0x7f, RZ, 0xc0, !PT ;  /* 0x0000007f02027812 */ /* 0x002fe200078ec0ff */
[----:B--2---:R-:W-:-:S03]  /*23b40*/  IMAD.SHL.U32 R10, R3, 0x10, RZ ;  /* 0x00000010030a7824 */ /* 0x004fc600078e00ff */
[----:B------:R-:W-:-:S04]  /*23b50*/  SHF.R.U32.HI R2, RZ, 0x3, R2 ;  /* 0x00000003ff027819 */ /* 0x000fc80000011602 */
[----:B------:R-:W-:-:S05]  /*23b60*/  LOP3.LUT R10, R2, 0x70, R10, 0xf8, !PT ;  /* 0x00000070020a7812 */ /* 0x000fca00078ef80a */
[----:B------:R-:W-:-:S05]  /*23b70*/  IMAD R8, R0, 0x60, R10 ;  /* 0x0000006000087824 */ /* 0x000fca00078e020a */
[C---:B------:R-:W-:Y:S01]  /*23b80*/  ISETP.GE.AND P0, PT, R8.reuse, R17, PT ;  /* 0x000000110800720c */ /* 0x040fe20003f06270 */
[----:B------:R-:W-:-:S03]  /*23b90*/  IMAD.IADD R8, R8, 0x1, R30 ;  /* 0x0000000108087824 */ /* 0x000fc600078e021e */
[----:B------:R-:W-:Y:S01]  /*23ba0*/  ISETP.GT.U32.OR P0, PT, R10, 0x5f, P0 ;  /* 0x0000005f0a00780c */ /* 0x000fe20000704470 */
[----:B---3--:R-:W-:-:S04]  /*23bb0*/  @P1 IMAD.HI.U32 R5, R8, R5, RZ ;  /* 0x0000000508051227 */ /* 0x008fc800078e00ff */
[----:B------:R-:W-:Y:S01]  /*23bc0*/  IMAD.MOV.U32 R6, RZ, RZ, R8 ;  /* 0x000000ffff067224 */ /* 0x000fe200078e0008 */
[----:B----4-:R-:W-:-:S07]  /*23bd0*/  @P1 SHF.R.U32.HI R6, RZ, R4, R5 ;  /* 0x00000004ff061219 */ /* 0x010fce0000011605 */
[----:B------:R-:W1:Y:S01]  /*23be0*/  @!P0 LDC.64 R2, c[0x0][0x428] ;  /* 0x00010a00ff028b82 */ /* 0x000e620000000a00 */
[----:B------:R-:W-:-:S07]  /*23bf0*/  @!P0 SHF.R.S32.HI R7, RZ, 0x1f, R6 ;  /* 0x0000001fff078819 */ /* 0x000fce0000011406 */
[----:B------:R-:W2:Y:S01]  /*23c00*/  @!P0 LDC.64 R4, c[0x0][0x418] ;  /* 0x00010600ff048b82 */ /* 0x000ea20000000a00 */
[----:B-1----:R-:W-:-:S04]  /*23c10*/  @!P0 IMAD R9, R32, R2, RZ ;  /* 0x0000000220098224 */ /* 0x002fc800078e02ff */
[C---:B------:R-:W-:Y:S02]  /*23c20*/  @!P0 IMAD R9, R28.reuse, R3, R9 ;  /* 0x000000031c098224 */ /* 0x040fe400078e0209 */
[----:B------:R-:W-:-:S04]  /*23c30*/  @!P0 IMAD.WIDE.U32 R2, R28, R2, R6 ;  /* 0x000000021c028225 */ /* 0x000fc800078e0006 */
[----:B------:R-:W-:Y:S01]  /*23c40*/  @!P0 IMAD.IADD R9, R3, 0x1, R9 ;  /* 0x0000000103098824 */ /* 0x000fe200078e0209 */
[----:B--2---:R-:W-:Y:S01]  /*23c50*/  @!P0 LEA R4, P1, R2, R4, 0x2 ;  /* 0x0000000402048211 */ /* 0x004fe200078210ff */
[----:B------:R-:W-:-:S03]  /*23c60*/  IMAD.MOV R3, RZ, RZ, -R6 ;  /* 0x000000ffff037224 */ /* 0x000fc600078e0a06 */
[----:B------:R-:W-:Y:S01]  /*23c70*/  @!P0 LEA.HI.X R5, R2, R5, R9, 0x2, P1 ;  /* 0x0000000502058211 */ /* 0x000fe200008f1409 */
[----:B------:R-:W-:Y:S02]  /*23c80*/  IMAD R3, R20, R3, R8 ;  /* 0x0000000314037224 */ /* 0x000fe400078e0208 */
[----:B------:R-:W-:Y:S02]  /*23c90*/  IMAD.U32 R2, RZ, RZ, UR38 ;  /* 0x00000026ff027e24 */ /* 0x000fe4000f8e00ff */
[----:B------:R1:W5:Y:S01]  /*23ca0*/  @!P0 LDG.E R36, desc[UR36][R4.64] ;  /* 0x0000002404248981 */ /* 0x000362000c1e1900 */
[----:B------:R-:W-:Y:S02]  /*23cb0*/  ISETP.GT.U32.AND P1, PT, R10, 0x5f, PT ;  /* 0x0000005f0a00780c */ /* 0x000fe40003f24070 */
[----:B------:R-:W-:Y:S01]  /*23cc0*/  ISETP.NE.AND P0, PT, R2, 0x3, PT ;  /* 0x000000030200780c */ /* 0x000fe20003f05270 */
[----:B------:R2:W-:Y:S01]  /*23cd0*/  STL [R1+0x444], R3 ;  /* 0x0004440301007387 */ /* 0x0005e20000100800 */
[----:B------:R-:W-:-:S02]  /*23ce0*/  LOP3.LUT R23, R23, 0xfffffbff, RZ, 0xc0, !PT ;  /* 0xfffffbff17177812 */ /* 0x000fc400078ec0ff */
[----:B------:R-:W-:Y:S02]  /*23cf0*/  SHF.R.S32.HI R27, RZ, 0x1f, R18 ;  /* 0x0000001fff1b7819 */ /* 0x000fe40000011412 */
[----:B--2---:R-:W-:-:S07]  /*23d00*/  SEL R3, RZ, 0x1, P2 ;  /* 0x00000001ff037807 */ /* 0x004fce0001000000 */
[----:B------:R-:W-:Y:S01]  /*23d10*/  @P0 LOP3.LUT R23, R23, 0x400, RZ, 0xfc, !PT ;  /* 0x0000040017170812 */ /* 0x000fe200078efcff */
[----:B------:R1:W-:Y:S03]  /*23d20*/  STL [R1+0x46c], R3 ;  /* 0x00046c0301007387 */ /* 0x0003e60000100800 */
[----:B------:R-:W-:-:S04]  /*23d30*/  LOP3.LUT R23, R23, 0xffffffdf, RZ, 0xc0, !PT ;  /* 0xffffffdf17177812 */ /* 0x000fc800078ec0ff */
[----:B------:R-:W-:Y:S01]  /*23d40*/  @P1 LOP3.LUT R23, R23, 0x20, RZ, 0xfc, !PT ;  /* 0x0000002017171812 */ /* 0x000fe200078efcff */
[----:B------:R-:W-:Y:S06]  /*23d50*/  @!P0 BRA `(.L_x_12627) ;  /* 0x0000000000048947 */ /* 0x000fec0003800000 */
[----:B------:R-:W-:Y:S01]  /*23d60*/  BPT.TRAP 0x1 ;  /* 0x000000040000795c */ /* 0x000fe20000300000 */
.L_x_12627:
[----:B0-----:R-:W-:Y:S01]  /*23d70*/  IMAD R31, R0, -0x60, R17 ;  /* 0xffffffa0001f7824 */ /* 0x001fe200078e0211 */
[----:B------:R-:W-:Y:S01]  /*23d80*/  SHF.L.U32 R0, R26, 0x1f, RZ ;  /* 0x0000001f1a007819 */ /* 0x000fe200000006ff */
[----:B------:R-:W-:Y:S01]  /*23d90*/  IMAD R17, R24, 0x8, R22 ;  /* 0x0000000818117824 */ /* 0x000fe200078e0216 */
[----:B------:R-:W-:Y:S03]  /*23da0*/  BSSY B0, `(.L_x_12628) ;  /* 0x0000003000007945 */ /* 0x000fe60003800000 */
[----:B------:R-:W0:Y:S02]  /*23db0*/  SYNCS.PHASECHK.TRANS64.TRYWAIT P0, [R17+URZ+0x32440], R0 ;  /* 0x03244000110075a7 */ /* 0x000e24000800017f */
[----:B0-----:R-:W-:Y:S05]  /*23dc0*/  @!P0 BRA `(.L_x_12629) ;  /* 0x0000004800908947 */ /* 0x001fea0003800000 */
.L_x_12700:
[----:B------:R-:W-:Y:S05]  /*23dd0*/  BSYNC B0 ;  /* 0x0000000000007941 */ /* 0x000fea0003800000 */
.L_x_12628:
[----:B------:R-:W0:Y:S01]  /*23de0*/  LDL R2, [R1+0x444] ;  /* 0x0004440001027983 */ /* 0x000e220000100800 */
[----:B------:R-:W-:Y:S01]  /*23df0*/  ULDC.64 UR4, c[0x0][0x300] ;  /* 0x0000c00000047ab9 */ /* 0x000fe20000000a00 */
[----:B-1---5:R-:W-:Y:S02]  /*23e00*/  SHF.R.S32.HI R4, RZ, 0x1f, R36 ;  /* 0x0000001fff047819 */ /* 0x022fe40000011424 */
        /* <DEDUP_REMOVED lines=87> */
.L_x_12714:
        /* <DEDUP_REMOVED lines=10> */
.L_x_12631:
        /* <DEDUP_REMOVED lines=10> */
.L_x_12632:
        /* <DEDUP_REMOVED lines=31> */
.L_x_12634:
[----:B------:R-:W-:Y:S05]  /*246b0*/  BSYNC B6 ;  /* 0x0000000000067941 */ /* 0x000fea0003800000 */
.L_x_12633:
[----:B------:R-:W3:Y:S01]  /*246c0*/  LDL R20, [R1+0x454] ;  /* 0x0004540001147983 */ /* 0x000ee20000100800 */
[----:B------:R-:W-:Y:S01]  /*246d0*/  IMAD.MOV.U32 R21, RZ, RZ, R34 ;  /* 0x000000ffff157224 */ /* 0x000fe200078e0022 */
[----:B------:R-:W-:Y:S01]  /*246e0*/  ULDC.64 UR4, c[0x0][0x298] ;  /* 0x0000a60000047ab9 */ /* 0x000fe20000000a00 */
[----:B0-----:R-:W0:Y:S01]  /*246f0*/  LDC R5, c[0x0][0x448] ;  /* 0x00011200ff057b82 */ /* 0x001e220000000800 */
[----:B------:R-:W4:Y:S01]  /*24700*/  S2R R2, SR_TID.X ;  /* 0x0000000000027919 */ /* 0x000f220000002100 */
[----:B------:R-:W5:Y:S01]  /*24710*/  S2R R34, SR_TID.X ;  /* 0x0000000000227919 */ /* 0x000f620000002100 */
[----:B----4-:R-:W-:-:S04]  /*24720*/  LOP3.LUT R2, R2, 0x7f, RZ, 0xc0, !PT ;  /* 0x0000007f02027812 */ /* 0x010fc800078ec0ff */
[----:B--2---:R-:W-:Y:S02]  /*24730*/  SHF.R.U32.HI R0, RZ, 0x3, R2 ;  /* 0x00000003ff007819 */ /* 0x004fe40000011602 */
[----:B------:R-:W2:Y:S01]  /*24740*/  LDC R2, c[0x0][0x448] ;  /* 0x00011200ff027b82 */ /* 0x000ea20000000800 */
[----:B---3--:R-:W-:Y:S02]  /*24750*/  IMAD.MOV.U32 R4, RZ, RZ, R20 ;  /* 0x000000ffff047224 */ /* 0x008fe400078e0014 */
[----:B------:R-:W3:Y:S01]  /*24760*/  LDL R20, [R1+0x44c] ;  /* 0x00044c0001147983 */ /* 0x000ee20000100800 */
[----:B--2---:R-:W-:Y:S01]  /*24770*/  ISETP.NE.AND P6, PT, R2, 0x1, PT ;  /* 0x000000010200780c */ /* 0x004fe20003fc5270 */
[----:B-----5:R-:W-:Y:S02]  /*24780*/  IMAD.SHL.U32 R34, R34, 0x10, RZ ;  /* 0x0000001022227824 */ /* 0x020fe400078e00ff */
[----:B------:R-:W-:Y:S01]  /*24790*/  IMAD R4, R4, UR4, RZ ;  /* 0x0000000404047c24 */ /* 0x000fe2000f8e02ff */
[----:B------:R-:W2:Y:S02]  /*247a0*/  S2R R6, SR_TID.X ;  /* 0x0000000000067919 */ /* 0x000ea40000002100 */
[----:B------:R-:W-:Y:S01]  /*247b0*/  LOP3.LUT R34, R0, 0x70, R34, 0xf8, !PT ;  /* 0x0000007000227812 */ /* 0x000fe200078ef822 */
[----:B------:R-:W-:-:S04]  /*247c0*/  IMAD R4, R35, UR5, R4 ;  /* 0x0000000523047c24 */ /* 0x000fc8000f8e0204 */
[----:B------:R-:W-:Y:S02]  /*247d0*/  IMAD.IADD R34, R34, 0x1, R37 ;  /* 0x0000000122227824 */ /* 0x000fe400078e0225 */
[----:B------:R-:W4:Y:S02]  /*247e0*/  @P6 LDC R3, c[0x0][0x44c] ;  /* 0x00011300ff036b82 */ /* 0x000f240000000800 */
[----:B------:R-:W-:-:S06]  /*247f0*/  IMAD.MOV.U32 R0, RZ, RZ, R34 ;  /* 0x000000ffff007224 */ /* 0x000fcc00078e0022 */
[----:B------:R-:W5:Y:S01]  /*24800*/  @P6 LDC R2, c[0x0][0x450] ;  /* 0x00011400ff026b82 */ /* 0x000f620000000800 */
[----:B----4-:R-:W-:-:S05]  /*24810*/  @P6 IMAD.HI.U32 R3, R34, R3, RZ ;  /* 0x0000000322036227 */ /* 0x010fca00078e00ff */
[----:B-----5:R-:W-:Y:S01]  /*24820*/  @P6 SHF.R.U32.HI R0, RZ, R2, R3 ;  /* 0x00000002ff006219 */ /* 0x020fe20000011603 */
        /* <DEDUP_REMOVED lines=9> */
[----:B--2---:R-:W-:-:S04]  /*248c0*/  LOP3.LUT R21, R6, 0x7f, RZ, 0xc0, !PT ;  /* 0x0000007f06157812 */ /* 0x004fc800078ec0ff */
[----:B------:R-:W-:Y:S01]  /*248d0*/  SHF.R.U32.HI R21, RZ, 0x3, R21 ;  /* 0x00000003ff157819 */ /* 0x000fe20000011615 */
[C---:B---3--:R-:W-:Y:S02]  /*248e0*/  IMAD R4, R20.reuse, UR5, R4 ;  /* 0x0000000514047c24 */ /* 0x048fe4000f8e0204 */
[----:B------:R-:W-:Y:S01]  /*248f0*/  IMAD.WIDE.U32 R2, R20, UR4, R2 ;  /* 0x0000000414027c25 */ /* 0x000fe2000f8e0002 */
[----:B------:R-:W-:-:S03]  /*24900*/  ULDC.64 UR4, c[0x0][0x2d0] ;  /* 0x0000b40000047ab9 */ /* 0x000fc60000000a00 */
[----:B------:R-:W-:Y:S01]  /*24910*/  IMAD.IADD R3, R3, 0x1, R4 ;  /* 0x0000000103037824 */ /* 0x000fe200078e0204 */
[----:B------:R-:W-:Y:S01]  /*24920*/  SHF.R.S32.HI R4, RZ, 0x1f, R0 ;  /* 0x0000001fff047819 */ /* 0x000fe20000011400 */
[----:B------:R-:W-:Y:S02]  /*24930*/  IMAD.SHL.U32 R20, R6, 0x8, RZ ;  /* 0x0000000806147824 */ /* 0x000fe400078e00ff */
[----:B------:R-:W-:-:S03]  /*24940*/  IMAD.WIDE.U32 R2, R0, UR4, R2 ;  /* 0x0000000400027c25 */ /* 0x000fc6000f8e0002 */
[----:B------:R-:W-:Y:S01]  /*24950*/  LOP3.LUT R20, R20, 0x38, RZ, 0xc0, !PT ;  /* 0x0000003814147812 */ /* 0x000fe200078ec0ff */
[----:B------:R-:W-:-:S04]  /*24960*/  IMAD R4, R4, UR4, RZ ;  /* 0x0000000404047c24 */ /* 0x000fc8000f8e02ff */
[----:B------:R-:W-:Y:S01]  /*24970*/  IMAD R4, R0, UR5, R4 ;  /* 0x0000000500047c24 */ /* 0x000fe2000f8e0204 */
[----:B------:R-:W-:Y:S01]  /*24980*/  ULDC.64 UR4, c[0x0][0x2c8] ;  /* 0x0000b20000047ab9 */ /* 0x000fe20000000a00 */
[----:B------:R-:W-:Y:S02]  /*24990*/  IMAD.MOV R0, RZ, RZ, -R0 ;  /* 0x000000ffff007224 */ /* 0x000fe400078e0a00 */
[----:B------:R-:W-:Y:S02]  /*249a0*/  IMAD.IADD R3, R3, 0x1, R4 ;  /* 0x0000000103037824 */ /* 0x000fe400078e0204 */
[----:B0-----:R-:W-:-:S04]  /*249b0*/  IMAD R0, R5, R0, R34 ;  /* 0x0000000005007224 */ /* 0x001fc800078e0222 */
        /* <DEDUP_REMOVED lines=13> */
[----:B------:R-:W-:Y:S01]  /*24a90*/  IMAD.IADD R37, R21, 0x1, R37 ;  /* 0x0000000115257824 */ /* 0x000fe200078e0225 */
[----:B------:R-:W-:Y:S02]  /*24aa0*/  LOP3.LUT R23, R23, 0xffffdfff, RZ, 0xc0, !PT ;  /* 0xffffdfff17177812 */ /* 0x000fe400078ec0ff */
[----:B------:R-:W0:Y:S01]  /*24ab0*/  SHFL.IDX PT, R3, R0, RZ, 0x181f ;  /* 0x00181fff00037589 */ /* 0x000e2200000e0000 */
[----:B------:R-:W-:-:S03]  /*24ac0*/  VIADD R6, R37, 0x10 ;  /* 0x0000001025067836 */ /* 0x000fc60000000000 */
[----:B------:R-:W-:Y:S04]  /*24ad0*/  SHFL.IDX PT, R12, R0, 0x1, 0x181f ;  /* 0x00381f00000c7f89 */ /* 0x000fe800000e0000 */
[----:B------:R-:W-:Y:S04]  /*24ae0*/  SHFL.IDX PT, R10, R0, 0x2, 0x181f ;  /* 0x00581f00000a7f89 */ /* 0x000fe800000e0000 */
[----:B------:R-:W-:Y:S01]  /*24af0*/  SHFL.IDX PT, R9, R0, 0x3, 0x181f ;  /* 0x00781f0000097f89 */ /* 0x000fe200000e0000 */
[----:B--2---:R-:W-:-:S03]  /*24b00*/  IMAD R5, R2, R5, RZ ;  /* 0x0000000502057224 */ /* 0x004fc600078e02ff */
[----:B------:R-:W2:Y:S02]  /*24b10*/  SHFL.IDX PT, R2, R4, RZ, 0x181f ;  /* 0x00181fff04027589 */ /* 0x000ea400000e0000 */
[CC--:B------:R-:W-:Y:S02]  /*24b20*/  ISETP.GE.AND P6, PT, R37.reuse, R5.reuse, PT ;  /* 0x000000052500720c */ /* 0x0c0fe40003fc6270 */
[----:B------:R-:W-:Y:S01]  /*24b30*/  ISETP.GE.AND P5, PT, R6, R5, PT ;  /* 0x000000050600720c */ /* 0x000fe20003fa6270 */
[----:B------:R-:W-:-:S05]  /*24b40*/  VIADD R6, R37, 0x20 ;  /* 0x0000002025067836 */ /* 0x000fca0000000000 */
[----:B------:R-:W-:-:S05]  /*24b50*/  ISETP.GE.AND P3, PT, R6, R5, PT ;  /* 0x000000050600720c */ /* 0x000fca0003f66270 */
[----:B0-----:R-:W-:Y:S02]  /*24b60*/  @!P6 LEA R3, P1, R20, R3, 0x1 ;  /* 0x000000031403e211 */ /* 0x001fe400078208ff */
[----:B------:R-:W-:-:S04]  /*24b70*/  @P6 LOP3.LUT R23, R23, 0x2000, RZ, 0xfc, !PT ;  /* 0x0000200017176812 */ /* 0x000fc800078efcff */
[----:B------:R-:W-:Y:S01]  /*24b80*/  LOP3.LUT R23, R23, 0xffffefff, RZ, 0xc0, !PT ;  /* 0xffffefff17177812 */ /* 0x000fe200078ec0ff */
[----:B--2---:R-:W-:Y:S01]  /*24b90*/  @!P6 IMAD.X R8, RZ, RZ, R2, P1 ;  /* 0x000000ffff08e224 */ /* 0x004fe200008e0602 */
[----:B------:R-:W-:Y:S01]  /*24ba0*/  @!P5 LEA R12, P1, R20, R12, 0x1 ;  /* 0x0000000c140cd211 */ /* 0x000fe200078208ff */
[----:B------:R-:W0:Y:S01]  /*24bb0*/  SHFL.IDX PT, R2, R4, 0x1, 0x181f ;  /* 0x00381f0004027f89 */ /* 0x000e2200000e0000 */
[----:B------:R-:W-:-:S04]  /*24bc0*/  @P5 LOP3.LUT R23, R23, 0x1000, RZ, 0xfc, !PT ;  /* 0x0000100017175812 */ /* 0x000fc800078efcff */
[----:B------:R-:W-:-:S04]  /*24bd0*/  LOP3.LUT R23, R23, 0xfffff7ff, RZ, 0xc0, !PT ;  /* 0xfffff7ff17177812 */ /* 0x000fc800078ec0ff */
[----:B------:R-:W-:-:S04]  /*24be0*/  @P3 LOP3.LUT R23, R23, 0x800, RZ, 0xfc, !PT ;  /* 0x0000080017173812 */ /* 0x000fc800078efcff */
[----:B------:R-:W-:Y:S01]  /*24bf0*/  LOP3.LUT R23, R23, 0xfffffdff, RZ, 0xc0, !PT ;  /* 0xfffffdff17177812 */ /* 0x000fe200078ec0ff */
[----:B0-----:R-:W-:Y:S01]  /*24c00*/  @!P5 IMAD.X R7, RZ, RZ, R2, P1 ;  /* 0x000000ffff07d224 */ /* 0x001fe200008e0602 */
[----:B------:R-:W-:Y:S01]  /*24c10*/  @!P3 LEA R10, P1, R20, R10, 0x1 ;  /* 0x0000000a140ab211 */ /* 0x000fe200078208ff */
[----:B------:R-:W0:Y:S04]  /*24c20*/  SHFL.IDX PT, R2, R4, 0x2, 0x181f ;  /* 0x00581f0004027f89 */ /* 0x000e2800000e0000 */
[----:B0-----:R-:W-:Y:S02]  /*24c30*/  @!P3 IMAD.X R6, RZ, RZ, R2, P1 ;  /* 0x000000ffff06b224 */ /* 0x001fe400008e0602 */
[----:B------:R-:W-:-:S05]  /*24c40*/  VIADD R2, R37, 0x30 ;  /* 0x0000003025027836 */ /* 0x000fca0000000000 */
[----:B------:R-:W-:Y:S01]  /*24c50*/  ISETP.GE.AND P2, PT, R2, R5, PT ;  /* 0x000000050200720c */ /* 0x000fe20003f46270 */
[----:B------:R-:W-:-:S05]  /*24c60*/  VIADD R2, R37, 0x40 ;  /* 0x0000004025027836 */ /* 0x000fca0000000000 */
[----:B------:R-:W-:Y:S02]  /*24c70*/  ISETP.GE.AND P4, PT, R2, R5, PT ;  /* 0x000000050200720c */ /* 0x000fe40003f86270 */
[----:B------:R-:W0:Y:S05]  /*24c80*/  SHFL.IDX PT, R2, R4, 0x3, 0x181f ;  /* 0x00781f0004027f89 */ /* 0x000e2a00000e0000 */
[----:B------:R-:W-:Y:S02]  /*24c90*/  @!P2 LEA R13, P1, R20, R9, 0x1 ;  /* 0x00000009140da211 */ /* 0x000fe400078208ff */
[----:B------:R-:W2:Y:S01]  /*24ca0*/  SHFL.IDX PT, R9, R0, 0x4, 0x181f ;  /* 0x00981f0000097f89 */ /* 0x000ea200000e0000 */
[----:B------:R-:W-:-:S04]  /*24cb0*/  @P2 LOP3.LUT R23, R23, 0x200, RZ, 0xfc, !PT ;  /* 0x0000020017172812 */ /* 0x000fc800078efcff */
[----:B------:R-:W-:-:S04]  /*24cc0*/  LOP3.LUT R23, R23, 0xfffffeff, RZ, 0xc0, !PT ;  /* 0xfffffeff17177812 */ /* 0x000fc800078ec0ff */
[----:B------:R-:W-:-:S04]  /*24cd0*/  @P4 LOP3.LUT R23, R23, 0x100, RZ, 0xfc, !PT ;  /* 0x0000010017174812 */ /* 0x000fc800078efcff */
[----:B------:R-:W-:Y:S01]  /*24ce0*/  LOP3.LUT R23, R23, 0xffffff7f, RZ, 0xc0, !PT ;  /* 0xffffff7f17177812 */ /* 0x000fe200078ec0ff */
[----:B0-----:R-:W-:Y:S02]  /*24cf0*/  @!P2 IMAD.X R11, RZ, RZ, R2, P1 ;  /* 0x000000ffff0ba224 */ /* 0x001fe400008e0602 */
[----:B------:R-:W0:Y:S01]  /*24d00*/  SHFL.IDX PT, R2, R4, 0x4, 0x181f ;  /* 0x00981f0004027f89 */ /* 0x000e2200000e0000 */
[----:B--2---:R-:W-:-:S03]  /*24d10*/  @!P4 LEA R15, P1, R20, R9, 0x1 ;  /* 0x00000009140fc211 */ /* 0x004fc600078208ff */
[----:B------:R-:W-:Y:S02]  /*24d20*/  SHFL.IDX PT, R9, R0, 0x6, 0x181f ;  /* 0x00d81f0000097f89 */ /* 0x000fe400000e0000 */
[----:B0-----:R-:W-:Y:S02]  /*24d30*/  @!P4 IMAD.X R14, RZ, RZ, R2, P1 ;  /* 0x000000ffff0ec224 */ /* 0x001fe400008e0602 */
[----:B------:R-:W-:Y:S02]  /*24d40*/  @!P6 IMAD.MOV.U32 R2, RZ, RZ, R3 ;  /* 0x000000ffff02e224 */ /* 0x000fe400078e0003 */
[----:B------:R-:W-:Y:S02]  /*24d50*/  @!P6 IMAD.MOV.U32 R3, RZ, RZ, R8 ;  /* 0x000000ffff03e224 */ /* 0x000fe400078e0008 */
[----:B------:R-:W-:Y:S04]  /*24d60*/  SHFL.IDX PT, R8, R4, 0x6, 0x181f ;  /* 0x00d81f0004087f89 */ /* 0x000fe800000e0000 */
[----:B------:R0:W-:Y:S02]  /*24d70*/  @!P6 LDGSTS.E.BYPASS.LTC128B.128 [R25+0x18400], desc[UR36][R2.64], !P0 ;  /* 0x184000000219efae */ /* 0x0001e4000c101d64 */
[----:B0-----:R-:W-:-:S02]  /*24d80*/  @!P5 IMAD.MOV.U32 R2, RZ, RZ, R12 ;  /* 0x000000ffff02d224 */ /* 0x001fc400078e000c */
[----:B------:R-:W-:Y:S02]  /*24d90*/  @!P5 IMAD.MOV.U32 R3, RZ, RZ, R7 ;  /* 0x000000ffff03d224 */ /* 0x000fe400078e0007 */
[----:B------:R-:W0:Y:S04]  /*24da0*/  SHFL.IDX PT, R7, R0, 0x5, 0x181f ;  /* 0x00b81f0000077f89 */ /* 0x000e2800000e0000 */
[----:B------:R2:W-:Y:S04]  /*24db0*/  @!P5 LDGSTS.E.BYPASS.LTC128B.128 [R25+0x18c00], desc[UR36][R2.64], !P0 ;  /* 0x18c000000219dfae */ /* 0x0005e8000c101d64 */
[----:B------:R-:W-:Y:S01]  /*24dc0*/  SHFL.IDX PT, R0, R0, 0x7, 0x181f ;  /* 0x00f81f0000007f89 */ /* 0x000fe200000e0000 */
[----:B--2---:R-:W-:-:S02]  /*24dd0*/  @!P3 IMAD.MOV.U32 R2, RZ, RZ, R10 ;  /* 0x000000ffff02b224 */ /* 0x004fc400078e000a */
[----:B------:R-:W-:Y:S02]  /*24de0*/  @!P3 IMAD.MOV.U32 R3, RZ, RZ, R6 ;  /* 0x000000ffff03b224 */ /* 0x000fe400078e0006 */
[----:B------:R-:W2:Y:S04]  /*24df0*/  SHFL.IDX PT, R6, R4, 0x5, 0x181f ;  /* 0x00b81f0004067f89 */ /* 0x000ea800000e0000 */
[----:B------:R3:W-:Y:S04]  /*24e00*/  @!P3 LDGSTS.E.BYPASS.LTC128B.128 [R25+0x19400], desc[UR36][R2.64], !P0 ;  /* 0x194000000219bfae */ /* 0x0007e8000c101d64 */
[----:B------:R-:W4:Y:S01]  /*24e10*/  SHFL.IDX PT, R4, R4, 0x7, 0x181f ;  /* 0x00f81f0004047f89 */ /* 0x000f2200000e0000 */
[----:B---3--:R-:W-:-:S02]  /*24e20*/  VIADD R2, R37, 0x50 ;  /* 0x0000005025027836 */ /* 0x008fc40000000000 */
[----:B------:R-:W-:-:S03]  /*24e30*/  @!P2 IMAD.MOV.U32 R3, RZ, RZ, R11 ;  /* 0x000000ffff03a224 */ /* 0x000fc600078e000b */
[----:B------:R-:W-:Y:S01]  /*24e40*/  ISETP.GE.AND P3, PT, R2, R5, PT ;  /* 0x000000050200720c */ /* 0x000fe20003f66270 */
[----:B------:R-:W-:-:S05]  /*24e50*/  @!P2 IMAD.MOV.U32 R2, RZ, RZ, R13 ;  /* 0x000000ffff02a224 */ /* 0x000fca00078e000d */
[----:B------:R3:W-:Y:S07]  /*24e60*/  @!P2 LDGSTS.E.BYPASS.LTC128B.128 [R25+0x19c00], desc[UR36][R2.64], !P0 ;  /* 0x19c000000219afae */ /* 0x0007ee000c101d64 */
[----:B0-----:R-:W-:Y:S02]  /*24e70*/  @!P3 LEA R7, P1, R20, R7, 0x1 ;  /* 0x000000071407b211 */ /* 0x001fe400078208ff */
[----:B------:R-:W-:Y:S01]  /*24e80*/  @P3 LOP3.LUT R23, R23, 0x80, RZ, 0xfc, !PT ;  /* 0x0000008017173812 */ /* 0x000fe200078efcff */
[----:B---3--:R-:W-:-:S03]  /*24e90*/  VIADD R2, R37, 0x60 ;  /* 0x0000006025027836 */ /* 0x008fc60000000000 */
[----:B------:R-:W-:Y:S01]  /*24ea0*/  LOP3.LUT R23, R23, 0xffffffbf, RZ, 0xc0, !PT ;  /* 0xffffffbf17177812 */ /* 0x000fe200078ec0ff */
[----:B------:R-:W-:Y:S02]  /*24eb0*/  @!P4 IMAD.MOV.U32 R3, RZ, RZ, R14 ;  /* 0x000000ffff03c224 */ /* 0x000fe400078e000e */
[----:B--2---:R-:W-:Y:S01]  /*24ec0*/  @!P3 IMAD.X R6, RZ, RZ, R6, P1 ;  /* 0x000000ffff06b224 */ /* 0x004fe200008e0606 */
[----:B------:R-:W-:Y:S01]  /*24ed0*/  ISETP.GE.AND P2, PT, R2, R5, PT ;  /* 0x000000050200720c */ /* 0x000fe20003f46270 */
[----:B------:R-:W-:-:S05]  /*24ee0*/  @!P4 IMAD.MOV.U32 R2, RZ, RZ, R15 ;  /* 0x000000ffff02c224 */ /* 0x000fca00078e000f */
[----:B------:R0:W-:Y:S07]  /*24ef0*/  @!P4 LDGSTS.E.BYPASS.LTC128B.128 [R25+0x1a400], desc[UR36][R2.64], !P0 ;  /* 0x1a4000000219cfae */ /* 0x0001ee000c101d64 */
[----:B------:R-:W-:Y:S02]  /*24f00*/  @!P2 LEA R9, P1, R20, R9, 0x1 ;  /* 0x000000091409a211 */ /* 0x000fe400078208ff */
[----:B------:R-:W-:Y:S01]  /*24f10*/  @P2 LOP3.LUT R23, R23, 0x40, RZ, 0xfc, !PT ;  /* 0x0000004017172812 */ /* 0x000fe200078efcff */
[----:B0-----:R-:W-:-:S02]  /*24f20*/  @!P3 IMAD.MOV.U32 R2, RZ, RZ, R7 ;  /* 0x000000ffff02b224 */ /* 0x001fc400078e0007 */
[----:B------:R-:W-:Y:S02]  /*24f30*/  @!P3 IMAD.MOV.U32 R3, RZ, RZ, R6 ;  /* 0x000000ffff03b224 */ /* 0x000fe400078e0006 */
[----:B------:R-:W-:-:S03]  /*24f40*/  @!P2 IMAD.X R8, RZ, RZ, R8, P1 ;  /* 0x000000ffff08a224 */ /* 0x000fc600008e0608 */
[----:B------:R0:W-:Y:S02]  /*24f50*/  @!P3 LDGSTS.E.BYPASS.LTC128B.128 [R25+0x1ac00], desc[UR36][R2.64], !P0 ;  /* 0x1ac000000219bfae */ /* 0x0001e4000c101d64 */
[----:B0-----:R-:W-:Y:S02]  /*24f60*/  @!P2 IMAD.MOV.U32 R2, RZ, RZ, R9 ;  /* 0x000000ffff02a224 */ /* 0x001fe400078e0009 */
[----:B------:R-:W-:-:S05]  /*24f70*/  @!P2 IMAD.MOV.U32 R3, RZ, RZ, R8 ;  /* 0x000000ffff03a224 */ /* 0x000fca00078e0008 */
[----:B----4-:R0:W-:Y:S02]  /*24f80*/  @!P2 LDGSTS.E.BYPASS.LTC128B.128 [R25+0x1b400], desc[UR36][R2.64], !P0 ;  /* 0x1b4000000219afae */ /* 0x0101e4000c101d64 */
.L_x_12731:
        /* <DEDUP_REMOVED lines=12> */
.L_x_12636:
        /* <DEDUP_REMOVED lines=28> */
.L_x_12638:
[----:B------:R-:W-:Y:S05]  /*25210*/  BSYNC B6 ;  /* 0x0000000000067941 */ /* 0x000fea0003800000 */
.L_x_12637:
[----:B------:R-:W2:Y:S01]  /*25220*/  LDL.LU R4, [R1+0x454] ;  /* 0x0004540001047983 */ /* 0x000ea20000300800 */
[----:B0-----:R-:W0:Y:S01]  /*25230*/  LDC R2, c[0x0][0x448] ;  /* 0x00011200ff027b82 */ /* 0x001e220000000800 */
[----:B------:R-:W-:Y:S02]  /*25240*/  ULDC.64 UR4, c[0x0][0x398] ;  /* 0x0000e60000047ab9 */ /* 0x000fe40000000a00 */
[----:B------:R-:W3:Y:S04]  /*25250*/  LDL.LU R21, [R1+0x458] ;  /* 0x0004580001157983 */ /* 0x000ee80000300800 */
[----:B------:R-:W4:Y:S01]  /*25260*/  LDL.LU R20, [R1+0x44c] ;  /* 0x00044c0001147983 */ /* 0x000f220000300800 */
[----:B0-----:R-:W-:-:S13]  /*25270*/  ISETP.NE.AND P6, PT, R2, 0x1, PT ;  /* 0x000000010200780c */ /* 0x001fda0003fc5270 */
[----:B------:R-:W0:Y:S08]  /*25280*/  @P6 LDC R3, c[0x0][0x44c] ;  /* 0x00011300ff036b82 */ /* 0x000e300000000800 */
[----:B------:R-:W5:Y:S01]  /*25290*/  @P6 LDC R2, c[0x0][0x450] ;  /* 0x00011400ff026b82 */ /* 0x000f620000000800 */
[----:B------:R-:W-:Y:S02]  /*252a0*/  IMAD.MOV.U32 R0, RZ, RZ, R34 ;  /* 0x000000ffff007224 */ /* 0x000fe400078e0022 */
[----:B0-----:R-:W-:-:S05]  /*252b0*/  @P6 IMAD.HI.U32 R3, R34, R3, RZ ;  /* 0x0000000322036227 */ /* 0x001fca00078e00ff */
[----:B-----5:R-:W-:Y:S01]  /*252c0*/  @P6 SHF.R.U32.HI R0, RZ, R2, R3 ;  /* 0x00000002ff006219 */ /* 0x020fe20000011603 */
        /* <DEDUP_REMOVED lines=50> */
[----:B------:R-:W2:Y:S04]  /*255f0*/  SHFL.IDX PT, R2, R4, RZ, 0x181f ;  /* 0x00181fff04027589 */ /* 0x000ea800000e0000 */
[----:B------:R-:W-:Y:S04]  /*25600*/  SHFL.IDX PT, R5, R4, 0x1, 0x181f ;  /* 0x00381f0004057f89 */ /* 0x000fe800000e0000 */
[----:B------:R-:W-:Y:S02]  /*25610*/  SHFL.IDX PT, R14, R0, 0x7, 0x181f ;  /* 0x00f81f00000e7f89 */ /* 0x000fe400000e0000 */
[----:B0-----:R-:W-:-:S05]  /*25620*/  @!P6 LEA R3, P0, R6, R3, 0x1 ;  /* 0x000000030603e211 */ /* 0x001fca00078008ff */
[----:B--2---:R-:W-:-:S05]  /*25630*/  @!P6 IMAD.X R2, RZ, RZ, R2, P0 ;  /* 0x000000ffff02e224 */ /* 0x004fca00000e0602 */
        /* <DEDUP_REMOVED lines=64> */
[----:B------:R0:W2:Y:S04]  /*25a40*/  SHFL.IDX PT, R5, R4, 0x7, 0x181f ;  /* 0x00f81f0004057f89 */ /* 0x0000a800000e0000 */
[----:B------:R0:W-:Y:S04]  /*25a50*/  @!P5 LDGSTS.E.BYPASS.LTC128B.128 [R25+0x25400], desc[UR36][R2.64], !P4 ;  /* 0x254000000219dfae */ /* 0x0001e8000e101d64 */
[----:B------:R0:W-:Y:S04]  /*25a60*/  @!P5 LDGSTS.E.BYPASS.LTC128B.128 [R25+0x29400], desc[UR36][R2.64+0x80], !P3 ;  /* 0x294000800219dfae */ /* 0x0001e8000d901d64 */
[----:B------:R0:W-:Y:S04]  /*25a70*/  @!P5 LDGSTS.E.BYPASS.LTC128B.128 [R25+0x2d400], desc[UR36][R2.64+0x100], !P2 ;  /* 0x2d4001000219dfae */ /* 0x0001e8000d101d64 */
[----:B------:R0:W-:Y:S02]  /*25a80*/  @!P5 LDGSTS.E.BYPASS.LTC128B.128 [R25+0x31400], desc[UR36][R2.64+0x180], !P1 ;  /* 0x314001800219dfae */ /* 0x0001e4000c901d64 */
.L_x_12749:
[----:B------:R-:W-:Y:S01]  /*25a90*/  LOP3.LUT P0, RZ, R23, 0x4000, RZ, 0xc0, !PT ;  /* 0x0000400017ff7812 */ /* 0x000fe2000780c0ff */
[----:B------:R-:W-:-:S12]  /*25aa0*/  BSSY B0, `(.L_x_12640) ;  /* 0x000000b000007945 */ /* 0x000fd80003800000 */
        /* <DEDUP_REMOVED lines=10> */
.L_x_12641:
[----:B------:R-:W-:Y:S05]  /*25b50*/  BSYNC B0 ;  /* 0x0000000000007941 */ /* 0x000fea0003800000 */
.L_x_12640:
[----:B------:R-:W-:Y:S01]  /*25b60*/  NOP ;  /* 0x0000000000007918 */ /* 0x000fe20000000000 */
[----:B------:R-:W-:-:S13]  /*25b70*/  PLOP3.LUT P0, PT, PT, PT, PT, 0x80, 0x0 ;  /* 0x000000000000781c */ /* 0x000fda0003f0f070 */
.L_x_12642:
[----:B------:R-:W-:Y:S02]  /*25b80*/  PLOP3.LUT P1, PT, P1, P0, PT, 0xa2, 0x0 ;  /* 0x000000000000781c */ /* 0x000fe40000f21472 */
[----:B------:R-:W-:-:S08]  /*25b90*/  @P0 R2UR P1, UR4, R22 ;  /* 0x00000000160402ca */ /* 0x000fd00000020000 */
[----:B------:R-:W-:-:S05]  /*25ba0*/  @P0 PLOP3.LUT P0, PT, P1, PT, PT, 0x80, 0x0 ;  /* 0x000000000000081c */ /* 0x000fca0000f0f070 */
[----:B------:R-:W-:Y:S01]  /*25bb0*/  @!P1 SYNCS.ARRIVE.TRANS64.RED.A0T1 RZ, [UR4+0x32410], RZ ;  /* 0x032410ffffff99a7 */ /* 0x000fe20008200404 */
[----:B------:R-:W-:Y:S07]  /*25bc0*/  @!P1 ARRIVES.LDGSTSBAR.64.TRANSCNT [UR4+0x32410] ;  /* 0x03241000ff0099b0 */ /* 0x000fee0008000a84 */
[----:B------:R-:W-:Y:S05]  /*25bd0*/  @P0 BRA.U.ANY `(.L_x_12642) ;  /* 0xfffffffd00e80947 */ /* 0x000fea000393ffff */
[----:B0--3--:R-:W3:Y:S02]  /*25be0*/  LDL.LU R2, [R1+0x468] ;  /* 0x0004680001027983 */ /* 0x009ee40000300800 */
        /* <DEDUP_REMOVED lines=9> */
[----:B------:R-:W3:Y:S03]  /*25c80*/  SYNCS.PHASECHK.TRANS64.TRYWAIT P0, [R22+URZ+0x32420], R3 ;  /* 0x03242003160075a7 */ /* 0x000ee6000800017f */
[----:B0--3--:R-:W-:Y:S05]  /*25c90*/  @!P0 BRA `(.L_x_12644) ;  /* 0x0000004800508947 */ /* 0x009fea0003800000 */
.L_x_12750:
[----:B------:R-:W-:Y:S05]  /*25ca0*/  BSYNC B0 ;  /* 0x0000000000007941 */ /* 0x000fea0003800000 */
.L_x_12643:
[----:B------:R-:W-:-:S13]  /*25cb0*/  LOP3.LUT P0, RZ, R23, 0x400, RZ, 0xc0, !PT ;  /* 0x0000040017ff7812 */ /* 0x000fda000780c0ff */
[----:B------:R-:W-:Y:S05]  /*25cc0*/  @!P0 BRA `(.L_x_12645) ;  /* 0x0000000000048947 */ /* 0x000fea0003800000 */
[----:B------:R-:W-:Y:S01]  /*25cd0*/  BPT.TRAP 0x1 ;  /* 0x000000040000795c */ /* 0x000fe20000300000 */
.L_x_12645:
[----:B------:R-:W-:Y:S01]  /*25ce0*/  SHF.L.U32 R0, R26, 0x1f, RZ ;  /* 0x0000001f1a007819 */ /* 0x000fe200000006ff */
[----:B------:R-:W-:Y:S03]  /*25cf0*/  BSSY B0, `(.L_x_12646) ;  /* 0x0000003000007945 */ /* 0x000fe60003800000 */
[----:B------:R-:W3:Y:S02]  /*25d00*/  SYNCS.PHASECHK.TRANS64.TRYWAIT P0, [R17+URZ+0x32460], R0 ;  /* 0x03246000110075a7 */ /* 0x000ee4000800017f */
[----:B---3--:R-:W-:Y:S05]  /*25d10*/  @!P0 BRA `(.L_x_12647) ;  /* 0x0000004800448947 */ /* 0x008fea0003800000 */
.L_x_12751:
[----:B------:R-:W-:Y:S05]  /*25d20*/  BSYNC B0 ;  /* 0x0000000000007941 */ /* 0x000fea0003800000 */
.L_x_12646:
[----:B0-----:R-:W3:Y:S01]  /*25d30*/  LDL.LU R3, [R1+0x460] ;  /* 0x0004600001037983 */ /* 0x001ee20000300800 */
[----:B------:R-:W-:-:S03]  /*25d40*/  ULDC.64 UR4, c[0x0][0x328] ;  /* 0x0000ca0000047ab9 */ /* 0x000fc60000000a00 */
[----:B------:R-:W2:Y:S04]  /*25d50*/  LDL.LU R2, [R1+0x444] ;  /* 0x0004440001027983 */ /* 0x000ea80000300800 */
[----:B------:R-:W4:Y:S04]  /*25d60*/  LDL.LU R6, [R1+0x464] ;  /* 0x0004640001067983 */ /* 0x000f280000300800 */
[----:B------:R-:W5:Y:S01]  /*25d70*/  LDL.LU R4, [R1+0x46c] ;  /* 0x00046c0001047983 */ /* 0x000f620000300800 */
[C---:B------:R-:W-:Y:S02]  /*25d80*/  LOP3.LUT P3, RZ, R23.reuse, 0x10, RZ, 0xc0, !PT ;  /* 0x0000001017ff7812 */ /* 0x040fe4000786c0ff */
[----:B------:R-:W-:-:S02]  /*25d90*/  LOP3.LUT P2, RZ, R23, 0x8, RZ, 0xc0, !PT ;  /* 0x0000000817ff7812 */ /* 0x000fc4000784c0ff */
[C---:B------:R-:W-:Y:S02]  /*25da0*/  LOP3.LUT P1, RZ, R23.reuse, 0x4, RZ, 0xc0, !PT ;  /* 0x0000000417ff7812 */ /* 0x040fe4000782c0ff */
[----:B------:R-:W-:Y:S02]  /*25db0*/  LOP3.LUT P4, RZ, R23, 0x1, RZ, 0xc0, !PT ;  /* 0x0000000117ff7812 */ /* 0x000fe4000788c0ff */
[----:B------:R-:W-:Y:S01]  /*25dc0*/  SEL R7, RZ, 0x8, P1 ;  /* 0x00000008ff077807 */ /* 0x000fe20000800000 */
[----:B---3--:R-:W-:-:S04]  /*25dd0*/  IMAD R0, R3, UR4, RZ ;  /* 0x0000000403007c24 */ /* 0x008fc8000f8e02ff */
[C---:B--2---:R-:W-:Y:S01]  /*25de0*/  IMAD R5, R2.reuse, UR5, R0 ;  /* 0x0000000502057c24 */ /* 0x044fe2000f8e0200 */
[----:B------:R-:W-:Y:S01]  /*25df0*/  SEL R0, RZ, 0x2, P3 ;  /* 0x00000002ff007807 */ /* 0x000fe20001800000 */
[----:B------:R-:W-:Y:S01]  /*25e00*/  IMAD.WIDE.U32 R2, R2, UR4, RZ ;  /* 0x0000000402027c25 */ /* 0x000fe2000f8e00ff */
[----:B------:R-:W-:-:S03]  /*25e10*/  ULDC.64 UR4, c[0x0][0x338] ;  /* 0x0000ce0000047ab9 */ /* 0x000fc60000000a00 */
[----:B------:R-:W-:Y:S02]  /*25e20*/  IMAD.IADD R3, R3, 0x1, R5 ;  /* 0x0000000103037824 */ /* 0x000fe400078e0205 */
[----:B----4-:R-:W-:Y:S02]  /*25e30*/  IMAD R5, R6, UR4, RZ ;  /* 0x0000000406057c24 */ /* 0x010fe4000f8e02ff */
        /* <DEDUP_REMOVED lines=13> */
[----:B-----5:R-:W-:Y:S01]  /*25f10*/  IADD3 R0, R3, R0, R4 ;  /* 0x0000000003007210 */ /* 0x020fe20007ffe004 */
        /* <DEDUP_REMOVED lines=73> */
.L_x_12765:
        /* <DEDUP_REMOVED lines=15> */
.L_x_12649:
        /* <DEDUP_REMOVED lines=10> */
.L_x_12650:
[----:B0-----:R-:W2:Y:S01]  /*26540*/  LDL.LU R2, [R1+0x45c] ;  /* 0x00045c0001027983 */ /* 0x001ea20000300800 */
[----:B------:R0:W-:Y:S01]  /*26550*/  SYNCS.ARRIVE.TRANS64.A1T0 RZ, [R17+URZ+0x32450], RZ ;  /* 0x032450ff11ff79a7 */ /* 0x0001e2000810003f */
[----:B------:R-:W-:Y:S01]  /*26560*/  BSSY B0, `(.L_x_12651) ;  /* 0x00000dd000007945 */ /* 0x000fe20003800000 */
[----:B--2---:R-:W-:-:S05]  /*26570*/  VIADD R10, R2, 0xfffffffe ;  /* 0xfffffffe020a7836 */ /* 0x004fca0000000000 */
[----:B------:R-:W-:-:S13]  /*26580*/  ISETP.GE.AND P0, PT, R10, R33, PT ;  /* 0x000000210a00720c */ /* 0x000fda0003f06270 */
[----:B0-----:R-:W-:Y:S05]  /*26590*/  @!P0 BRA `(.L_x_12652) ;  /* 0x0000000c00648947 */ /* 0x001fea0003800000 */
.L_x_12665:
        /* <DEDUP_REMOVED lines=15> */
[----:B---3--:R-:W3:Y:S01]  /*26690*/  @P0 LDC R7, c[0x0][0x438] ;  /* 0x00010e00ff070b82 */ /* 0x008ee20000000800 */
[----:B0-----:R-:W-:-:S05]  /*266a0*/  @P0 IMAD.HI.U32 R2, R8, R3, RZ ;  /* 0x0000000308020227 */ /* 0x001fca00078e00ff */
[----:B---3--:R-:W-:Y:S01]  /*266b0*/  @P0 SHF.R.U32.HI R9, RZ, R7, R2 ;  /* 0x00000007ff090219 */ /* 0x008fe20000011602 */
[----:B--2---:R-:W-:Y:S01]  /*266c0*/  @!P2 IMAD R2, R32, R4, RZ ;  /* 0x000000042002a224 */ /* 0x004fe200078e02ff */
[----:B----4-:R-:W0:Y:S02]  /*266d0*/  @!P2 LDC.64 R6, c[0x0][0x418] ;  /* 0x00010600ff06ab82 */ /* 0x010e240000000a00 */
[--C-:B------:R-:W-:Y:S01]  /*266e0*/  @!P2 SHF.R.S32.HI R3, RZ, 0x1f, R9.reuse ;  /* 0x0000001fff03a819 */ /* 0x100fe20000011409 */
[----:B------:R-:W-:Y:S02]  /*266f0*/  @!P2 IMAD R5, R28, R5, R2 ;  /* 0x000000051c05a224 */ /* 0x000fe400078e0202 */
[----:B------:R-:W-:-:S04]  /*26700*/  @!P2 IMAD.MOV.U32 R2, RZ, RZ, R9 ;  /* 0x000000ffff02a224 */ /* 0x000fc800078e0009 */
[----:B------:R-:W-:-:S04]  /*26710*/  @!P2 IMAD.WIDE.U32 R2, R28, R4, R2 ;  /* 0x000000041c02a225 */ /* 0x000fc800078e0002 */
[----:B------:R-:W-:Y:S01]  /*26720*/  @!P2 IMAD.IADD R5, R5, 0x1, R3 ;  /* 0x000000010505a824 */ /* 0x000fe200078e0203 */
[----:B------:R-:W-:Y:S05]  /*26730*/  YIELD ;  /* 0x0000000000007946 */ /* 0x000fea0003800000 */
[----:B------:R-:W-:Y:S01]  /*26740*/  IMAD.MOV.U32 R4, RZ, RZ, RZ ;  /* 0x000000ffff047224 */ /* 0x000fe200078e00ff */
[----:B------:R-:W-:Y:S01]  /*26750*/  ULDC UR4, c[0x0][0x430] ;  /* 0x00010c0000047ab9 */ /* 0x000fe20000000800 */
[----:B0-----:R-:W-:-:S04]  /*26760*/  @!P2 LEA R6, P0, R2, R6, 0x2 ;  /* 0x000000060206a211 */ /* 0x001fc800078010ff */
[----:B------:R-:W-:Y:S01]  /*26770*/  @!P2 LEA.HI.X R7, R2, R7, R5, 0x2, P0 ;  /* 0x000000070207a211 */ /* 0x000fe200000f1405 */
[----:B------:R-:W-:Y:S01]  /*26780*/  IMAD.MOV R5, RZ, RZ, -R9 ;  /* 0x000000ffff057224 */ /* 0x000fe200078e0a09 */
[C---:B------:R-:W-:Y:S01]  /*26790*/  ISETP.NE.AND P0, PT, R24.reuse, 0x2, PT ;  /* 0x000000021800780c */ /* 0x040fe20003f05270 */
[----:B------:R-:W-:Y:S02]  /*267a0*/  IMAD.MOV.U32 R2, RZ, RZ, R10 ;  /* 0x000000ffff027224 */ /* 0x000fe400078e000a */
[----:B------:R-:W-:Y:S01]  /*267b0*/  IMAD R5, R5, UR4, R8 ;  /* 0x0000000405057c24 */ /* 0x000fe2000f8e0208 */
[----:B------:R-:W-:Y:S01]  /*267c0*/  SEL R3, RZ, 0x1, P0 ;  /* 0x00000001ff037807 */ /* 0x000fe20000000000 */
[----:B------:R0:W5:Y:S01]  /*267d0*/  @!P2 LDG.E R4, desc[UR36][R6.64] ;  /* 0x000000240604a981 */ /* 0x000162000c1e1900 */
[----:B------:R-:W-:Y:S01]  /*267e0*/  SEL R24, R24, RZ, P0 ;  /* 0x000000ff18187207 */ /* 0x000fe20000000000 */
[----:B------:R-:W-:Y:S01]  /*267f0*/  VIADD R10, R10, 0xffffffff ;  /* 0xffffffff0a0a7836 */ /* 0x000fe20000000000 */
[----:B------:R-:W-:-:S02]  /*26800*/  LOP3.LUT R26, R26, R3, RZ, 0x3c, !PT ;  /* 0x000000031a1a7212 */ /* 0x000fc400078e3cff */
[----:B------:R-:W-:Y:S01]  /*26810*/  ISETP.GT.AND P2, PT, R2, R33, PT ;  /* 0x000000210200720c */ /* 0x000fe20003f44270 */
[----:B------:R-:W-:-:S12]  /*26820*/  @!P1 BRA `(.L_x_12653) ;  /* 0x0000000000049947 */ /* 0x000fd80003800000 */
[----:B------:R-:W-:Y:S01]  /*26830*/  BPT.TRAP 0x1 ;  /* 0x000000040000795c */ /* 0x000fe20000300000 */
.L_x_12653:
[----:B0-----:R-:W-:Y:S01]  /*26840*/  IMAD R6, R24, 0x8, R22 ;  /* 0x0000000818067824 */ /* 0x001fe200078e0216 */
[----:B------:R-:W-:Y:S01]  /*26850*/  SHF.L.U32 R21, R26, 0x1f, RZ ;  /* 0x0000001f1a157819 */ /* 0x000fe200000006ff */
[----:B------:R-:W-:Y:S01]  /*26860*/  BSSY B1, `(.L_x_12654) ;  /* 0x0000004000017945 */ /* 0x000fe20003800000 */
[----:B-1----:R-:W-:Y:S02]  /*26870*/  SHF.R.S32.HI R17, RZ, 0x1f, R5 ;  /* 0x0000001fff117819 */ /* 0x002fe40000011405 */
[----:B------:R-:W0:Y:S02]  /*26880*/  SYNCS.PHASECHK.TRANS64.TRYWAIT P0, [R6+URZ+0x32440], R21 ;  /* 0x03244015060075a7 */ /* 0x000e24000800017f */
[----:B0-----:R-:W-:Y:S05]  /*26890*/  @!P0 BRA `(.L_x_12655) ;  /* 0x0000004400b88947 */ /* 0x001fea0003800000 */
.L_x_12766:
[----:B------:R-:W-:Y:S05]  /*268a0*/  BSYNC B1 ;  /* 0x0000000000017941 */ /* 0x000fea0003800000 */
.L_x_12654:
        /* <DEDUP_REMOVED lines=52> */
.L_x_12780:
        /* <DEDUP_REMOVED lines=8> */
.L_x_12657:
        /* <DEDUP_REMOVED lines=10> */
.L_x_12658:
[----:B------:R3:W-:Y:S01]  /*26d10*/  SYNCS.ARRIVE.TRANS64.A1T0 RZ, [R6+URZ+0x32430], RZ ;  /* 0x032430ff06ff79a7 */ /* 0x0007e2000810003f */
[----:B------:R-:W-:Y:S05]  /*26d20*/  @!P3 BRA `(.L_x_12659) ;  /* 0x000000000004b947 */ /* 0x000fea0003800000 */
[----:B------:R-:W-:Y:S01]  /*26d30*/  BPT.TRAP 0x1 ;  /* 0x000000040000795c */ /* 0x000fe20000300000 */
.L_x_12659:
[----:B------:R-:W4:Y:S01]  /*26d40*/  SYNCS.PHASECHK.TRANS64.TRYWAIT P0, [R6+URZ+0x32460], R21 ;  /* 0x03246015060075a7 */ /* 0x000f22000800017f */
[----:B------:R-:W-:Y:S04]  /*26d50*/  BSSY B1, `(.L_x_12660) ;  /* 0x0000002000017945 */ /* 0x000fe80003800000 */
[----:B----4-:R-:W-:Y:S05]  /*26d60*/  @!P0 BRA `(.L_x_12661) ;  /* 0x00000048003c8947 */ /* 0x010fea0003800000 */
.L_x_12781:
[----:B------:R-:W-:Y:S05]  /*26d70*/  BSYNC B1 ;  /* 0x0000000000017941 */ /* 0x000fea0003800000 */
.L_x_12660:
[----:B------:R-:W-:Y:S01]  /*26d80*/  ULDC.64 UR4, c[0x0][0x328] ;  /* 0x0000ca0000047ab9 */ /* 0x000fe20000000a00 */
[----:B------:R-:W-:Y:S01]  /*26d90*/  LOP3.LUT P5, RZ, R23, 0x1, RZ, 0xc0, !PT ;  /* 0x0000000117ff7812 */ /* 0x000fe200078ac0ff */
[----:B--2---:R-:W-:Y:S01]  /*26da0*/  IMAD R2, R17, UR4, RZ ;  /* 0x0000000411027c24 */ /* 0x004fe2000f8e02ff */
[C---:B------:R-:W-:Y:S01]  /*26db0*/  LOP3.LUT P4, RZ, R23.reuse, 0x10, RZ, 0xc0, !PT ;  /* 0x0000001017ff7812 */ /* 0x040fe2000788c0ff */
[----:B------:R-:W-:Y:S01]  /*26dc0*/  IMAD R8, R24, 0x6000, R29 ;  /* 0x0000600018087824 */ /* 0x000fe200078e021d */
[----:B------:R-:W-:Y:S01]  /*26dd0*/  LOP3.LUT P3, RZ, R23, 0x8, RZ, 0xc0, !PT ;  /* 0x0000000817ff7812 */ /* 0x000fe2000786c0ff */
[----:B-1----:R-:W-:Y:S01]  /*26de0*/  IMAD R7, R5, UR5, R2 ;  /* 0x0000000505077c24 */ /* 0x002fe2000f8e0202 */
        /* <DEDUP_REMOVED lines=20> */
[----:B------:R-:W2:Y:S04]  /*26f30*/  SHFL.IDX PT, R3, R9, RZ, 0x181f ;  /* 0x00181fff09037589 */ /* 0x000ea800000e0000 */
[----:B------:R-:W-:Y:S04]  /*26f40*/  SHFL.IDX PT, R5, R9, 0x1, 0x181f ;  /* 0x00381f0009057f89 */ /* 0x000fe800000e0000 */
[----:B------:R-:W-:Y:S01]  /*26f50*/  SHFL.IDX PT, R17, R9, 0x2, 0x181f ;  /* 0x00581f0009117f89 */ /* 0x000fe200000e0000 */
[----:B-1----:R-:W-:-:S03]  /*26f60*/  IADD3 R2, P0, R14, R0, RZ ;  /* 0x000000000e027210 */ /* 0x002fc60007f1e0ff */
[----:B------:R-:W1:Y:S02]  /*26f70*/  SHFL.IDX PT, R14, R7, 0x1, 0x181f ;  /* 0x00381f00070e7f89 */ /* 0x000e6400000e0000 */
[----:B--2---:R-:W-:-:S05]  /*26f80*/  IMAD.X R3, RZ, RZ, R3, P0 ;  /* 0x000000ffff037224 */ /* 0x004fca00000e0603 */
[----:B------:R-:W-:Y:S04]  /*26f90*/  LDGSTS.E.BYPASS.LTC128B.128 [R8+0x400], desc[UR36][R2.64], !P5 ;  /* 0x0040000002087fae */ /* 0x000fe8000e901d64 */
[----:B------:R-:W-:Y:S04]  /*26fa0*/  LDGSTS.E.BYPASS.LTC128B.128 [R8+0x3400], desc[UR36][R2.64+0x80], !P4 ;  /* 0x0340008002087fae */ /* 0x000fe8000e101d64 */
[----:B------:R-:W-:Y:S04]  /*26fb0*/  LDGSTS.E.BYPASS.LTC128B.128 [R8+0x6400], desc[UR36][R2.64+0x100], !P3 ;  /* 0x0640010002087fae */ /* 0x000fe8000d901d64 */
[----:B------:R2:W-:Y:S01]  /*26fc0*/  LDGSTS.E.BYPASS.LTC128B.128 [R8+0x9400], desc[UR36][R2.64+0x180], !P1 ;  /* 0x0940018002087fae */ /* 0x0005e2000c901d64 */
[----:B-1----:R-:W-:-:S03]  /*26fd0*/  IADD3 R4, P0, R14, R0, RZ ;  /* 0x000000000e047210 */ /* 0x002fc60007f1e0ff */
[----:B------:R-:W2:Y:S02]  /*26fe0*/  SHFL.IDX PT, R14, R7, 0x2, 0x181f ;  /* 0x00581f00070e7f89 */ /* 0x000ea400000e0000 */
[----:B------:R-:W-:-:S05]  /*26ff0*/  IMAD.X R5, RZ, RZ, R5, P0 ;  /* 0x000000ffff057224 */ /* 0x000fca00000e0605 */
[----:B------:R-:W-:Y:S04]  /*27000*/  LDGSTS.E.BYPASS.LTC128B.128 [R8+0xc00], desc[UR36][R4.64], !P5 ;  /* 0x00c0000004087fae */ /* 0x000fe8000e901d64 */
[----:B------:R-:W-:Y:S04]  /*27010*/  LDGSTS.E.BYPASS.LTC128B.128 [R8+0x3c00], desc[UR36][R4.64+0x80], !P4 ;  /* 0x03c0008004087fae */ /* 0x000fe8000e101d64 */
[----:B------:R-:W-:Y:S04]  /*27020*/  LDGSTS.E.BYPASS.LTC128B.128 [R8+0x6c00], desc[UR36][R4.64+0x100], !P3 ;  /* 0x06c0010004087fae */ /* 0x000fe8000d901d64 */
[----:B------:R1:W-:Y:S01]  /*27030*/  LDGSTS.E.BYPASS.LTC128B.128 [R8+0x9c00], desc[UR36][R4.64+0x180], !P1 ;  /* 0x09c0018004087fae */ /* 0x0003e2000c901d64 */
[----:B--2---:R-:W-:-:S03]  /*27040*/  IADD3 R2, P0, R14, R0, RZ ;  /* 0x000000000e027210 */ /* 0x004fc60007f1e0ff */
[----:B------:R-:W2:Y:S02]  /*27050*/  SHFL.IDX PT, R14, R7, 0x3, 0x181f ;  /* 0x00781f00070e7f89 */ /* 0x000ea400000e0000 */
[----:B------:R-:W-:Y:S02]  /*27060*/  IMAD.X R3, RZ, RZ, R17, P0 ;  /* 0x000000ffff037224 */ /* 0x000fe400000e0611 */
[----:B------:R-:W-:Y:S04]  /*27070*/  SHFL.IDX PT, R17, R9, 0x4, 0x181f ;  /* 0x00981f0009117f89 */ /* 0x000fe800000e0000 */
[----:B-1----:R-:W1:Y:S04]  /*27080*/  SHFL.IDX PT, R5, R9, 0x3, 0x181f ;  /* 0x00781f0009057f89 */ /* 0x002e6800000e0000 */
[----:B------:R-:W-:Y:S04]  /*27090*/  LDGSTS.E.BYPASS.LTC128B.128 [R8+0x1400], desc[UR36][R2.64], !P5 ;  /* 0x0140000002087fae */ /* 0x000fe8000e901d64 */
[----:B------:R-:W-:Y:S04]  /*270a0*/  LDGSTS.E.BYPASS.LTC128B.128 [R8+0x4400], desc[UR36][R2.64+0x80], !P4 ;  /* 0x0440008002087fae */ /* 0x000fe8000e101d64 */
[----:B------:R-:W-:Y:S01]  /*270b0*/  LDGSTS.E.BYPASS.LTC128B.128 [R8+0x7400], desc[UR36][R2.64+0x100], !P3 ;  /* 0x0740010002087fae */ /* 0x000fe2000d901d64 */
[----:B--2---:R-:W-:-:S03]  /*270c0*/  IADD3 R4, P0, R14, R0, RZ ;  /* 0x000000000e047210 */ /* 0x004fc60007f1e0ff */
[----:B------:R2:W-:Y:S04]  /*270d0*/  LDGSTS.E.BYPASS.LTC128B.128 [R8+0xa400], desc[UR36][R2.64+0x180], !P1 ;  /* 0x0a40018002087fae */ /* 0x0005e8000c901d64 */
[----:B------:R-:W2:Y:S01]  /*270e0*/  SHFL.IDX PT, R14, R7, 0x4, 0x181f ;  /* 0x00981f00070e7f89 */ /* 0x000ea200000e0000 */
[----:B-1----:R-:W-:-:S03]  /*270f0*/  IMAD.X R5, RZ, RZ, R5, P0 ;  /* 0x000000ffff057224 */ /* 0x002fc600000e0605 */
[----:B------:R-:W1:Y:S04]  /*27100*/  SHFL.IDX PT, R9, R9, 0x5, 0x181f ;  /* 0x00b81f0009097f89 */ /* 0x000e6800000e0000 */
[----:B------:R0:W-:Y:S04]  /*27110*/  LDGSTS.E.BYPASS.LTC128B.128 [R8+0x1c00], desc[UR36][R4.64], !P5 ;  /* 0x01c0000004087fae */ /* 0x0001e8000e901d64 */
[----:B------:R0:W-:Y:S04]  /*27120*/  LDGSTS.E.BYPASS.LTC128B.128 [R8+0x4c00], desc[UR36][R4.64+0x80], !P4 ;  /* 0x04c0008004087fae */ /* 0x0001e8000e101d64 */
[----:B------:R0:W-:Y:S04]  /*27130*/  LDGSTS.E.BYPASS.LTC128B.128 [R8+0x7c00], desc[UR36][R4.64+0x100], !P3 ;  /* 0x07c0010004087fae */ /* 0x0001e8000d901d64 */
[----:B------:R0:W-:Y:S01]  /*27140*/  LDGSTS.E.BYPASS.LTC128B.128 [R8+0xac00], desc[UR36][R4.64+0x180], !P1 ;  /* 0x0ac0018004087fae */ /* 0x0001e2000c901d64 */
[----:B--2---:R-:W-:-:S03]  /*27150*/  IADD3 R2, P0, R14, R0, RZ ;  /* 0x000000000e027210 */ /* 0x004fc60007f1e0ff */
[----:B------:R0:W2:Y:S02]  /*27160*/  SHFL.IDX PT, R14, R7, 0x5, 0x181f ;  /* 0x00b81f00070e7f89 */ /* 0x0000a400000e0000 */
[----:B------:R-:W-:-:S05]  /*27170*/  IMAD.X R3, RZ, RZ, R17, P0 ;  /* 0x000000ffff037224 */ /* 0x000fca00000e0611 */
[----:B------:R0:W-:Y:S04]  /*27180*/  LDGSTS.E.BYPASS.LTC128B.128 [R8+0x2400], desc[UR36][R2.64], !P5 ;  /* 0x0240000002087fae */ /* 0x0001e8000e901d64 */
[----:B------:R0:W-:Y:S04]  /*27190*/  LDGSTS.E.BYPASS.LTC128B.128 [R8+0x5400], desc[UR36][R2.64+0x80], !P4 ;  /* 0x0540008002087fae */ /* 0x0001e8000e101d64 */
[----:B------:R0:W-:Y:S04]  /*271a0*/  LDGSTS.E.BYPASS.LTC128B.128 [R8+0x8400], desc[UR36][R2.64+0x100], !P3 ;  /* 0x0840010002087fae */ /* 0x0001e8000d901d64 */
[----:B-1----:R0:W-:Y:S02]  /*271b0*/  LDGSTS.E.BYPASS.LTC128B.128 [R8+0xb400], desc[UR36][R2.64+0x180], !P1 ;  /* 0x0b40018002087fae */ /* 0x0021e4000c901d64 */
.L_x_12795:
[----:B0-2---:R-:W-:-:S05]  /*271c0*/  IADD3 R2, P0, R14, R0, RZ ;  /* 0x000000000e027210 */ /* 0x005fca0007f1e0ff */
        /* <DEDUP_REMOVED lines=10> */
.L_x_12663:
        /* <DEDUP_REMOVED lines=10> */
.L_x_12664:
[----:B------:R2:W-:Y:S01]  /*27310*/  SYNCS.ARRIVE.TRANS64.A1T0 RZ, [R6+URZ+0x32450], RZ ;  /* 0x032450ff06ff79a7 */ /* 0x0005e2000810003f */
[----:B------:R-:W-:Y:S05]  /*27320*/  @P2 BRA `(.L_x_12665) ;  /* 0xfffffff0009c2947 */ /* 0x000fea000383ffff */
.L_x_12652:
[----:B------:R-:W-:Y:S05]  /*27330*/  BSYNC B0 ;  /* 0x0000000000007941 */ /* 0x000fea0003800000 */
.L_x_12651:
        /* <DEDUP_REMOVED lines=10> */
[----:B------:R-:W5:Y:S01]  /*273e0*/  LDC.64 R2, c[0x0][0xd60] ;  /* 0x00035800ff027b82 */ /* 0x000f620000000a00 */
[----:B------:R-:W0:Y:S02]  /*273f0*/  FLO.U32 R0, UR4 ;  /* 0x0000000400007d00 */ /* 0x000e2400080e0000 */
[----:B0-----:R-:W-:-:S06]  /*27400*/  ISETP.EQ.U32.AND P1, PT, R0, R7, PT ;  /* 0x000000070000720c */ /* 0x001fcc0003f22070 */
[----:B------:R-:W5:Y:S07]  /*27410*/  POPC R7, UR4 ;  /* 0x0000000400077d09 */ /* 0x000f6e0008000000 */
[----:B-----5:R-:W5:Y:S01]  /*27420*/  @P1 ATOMG.E.ADD.STRONG.GPU PT, R3, desc[UR36][R2.64], R7 ;  /* 0x00000007020319a8 */ /* 0x020f6200081ee1e4 */
[----:B------:R-:W0:Y:S02]  /*27430*/  S2R R4, SR_LTMASK ;  /* 0x0000000000047919 */ /* 0x000e240000003900 */
[----:B0-----:R-:W-:-:S04]  /*27440*/  LOP3.LUT R4, R4, UR4, RZ, 0xc0, !PT ;  /* 0x0000000404047c12 */ /* 0x001fc8000f8ec0ff */
[----:B------:R-:W0:Y:S01]  /*27450*/  POPC R9, R4 ;  /* 0x0000000400097309 */ /* 0x000e220000000000 */
[----:B-----5:R-:W0:Y:S02]  /*27460*/  SHFL.IDX PT, R0, R3, R0, 0x1f ;  /* 0x00001f0003007589 */ /* 0x020e2400000e0000 */
[----:B0-----:R-:W-:-:S07]  /*27470*/  IADD3 R16, R0, UR39, R9 ;  /* 0x0000002700107c10 */ /* 0x001fce000fffe009 */
.L_x_12667:
[----:B------:R-:W-:Y:S05]  /*27480*/  BSYNC B0 ;  /* 0x0000000000007941 */ /* 0x000fea0003800000 */
.L_x_12666:
[----:B------:R-:W-:Y:S02]  /*27490*/  SEL R24, R24, RZ, P0 ;  /* 0x000000ff18187207 */ /* 0x000fe40000000000 */
[----:B------:R-:W-:-:S07]  /*274a0*/  LOP3.LUT R26, R26, R5, RZ, 0x3c, !PT ;  /* 0x000000051a1a7212 */ /* 0x000fce00078e3cff */
.L_x_12620:
[----:B------:R-:W-:Y:S05]  /*274b0*/  BSYNC B7 ;  /* 0x0000000000077941 */ /* 0x000fea0003800000 */
.L_x_12618:
[----:B------:R-:W-:-:S13]  /*274c0*/  LOP3.LUT P0, RZ, R23, 0x20000, RZ, 0xc0, !PT ;  /* 0x0002000017ff7812 */ /* 0x000fda000780c0ff */
[----:B------:R-:W-:Y:S05]  /*274d0*/  @!P0 BRA `(.L_x_12668) ;  /* 0x0000000000248947 */ /* 0x000fea0003800000 */
[----:B------:R-:W-:Y:S05]  /*274e0*/  WARPSYNC.ALL ;  /* 0x0000000000007948 */ /* 0x000fea0003800000 */
[----:B------:R-:W5:Y:S08]  /*274f0*/  S2UR UR5, SR_CgaCtaId ;  /* 0x00000000000579c3 */ /* 0x000f700000008800 */
[----:B------:R-:W-:Y:S06]  /*27500*/  BAR.SYNC.DEFER_BLOCKING 0x5, 0x180 ;  /* 0x0146000000007b1d */ /* 0x000fec0000010000 */
[----:B------:R-:W-:-:S02]  /*27510*/  UMOV UR4, 0x400 ;  /* 0x0000040000047882 */ /* 0x000fc40000000000 */
[----:B-----5:R-:W-:-:S06]  /*27520*/  ULEA UR4, UR5, UR4, 0x18 ;  /* 0x0000000405047291 */ /* 0x020fcc000f8ec03f */
[----:B------:R-:W-:-:S05]  /*27530*/  IMAD.U32 R22, RZ, RZ, UR4 ;  /* 0x00000004ff167e24 */ /* 0x000fca000f8e00ff */
[----:B-1----:R1:W0:Y:S01]  /*27540*/  LDS.128 R16, [R22+0x324d0] ;  /* 0x0324d00016107984 */ /* 0x0022220000000c00 */
[----:B------:R-:W-:Y:S06]  /*27550*/  BAR.ARV 0x4, 0x180 ;  /* 0x0106000000007b1d */ /* 0x000fec0000002000 */
[----:B------:R-:W-:Y:S05]  /*27560*/  BRA `(.L_x_12669) ;  /* 0x0000000800cc7947 */ /* 0x000fea0003800000 */
.L_x_12668:
[----:B------:R-:W5:Y:S01]  /*27570*/  S2R R0, SR_TID.X ;  /* 0x0000000000007919 */ /* 0x000f620000002100 */
[----:B------:R-:W-:Y:S01]  /*27580*/  UMOV UR4, 0xffffffff ;  /* 0xffffffff00047882 */ /* 0x000fe20000000000 */
[----:B-----5:R-:W-:-:S04]  /*27590*/  LOP3.LUT R8, R0, 0x1f, RZ, 0xc0, !PT ;  /* 0x0000001f00087812 */ /* 0x020fc800078ec0ff */
[----:B------:R-:W-:Y:S01]  /*275a0*/  ISETP.NE.AND P0, PT, R8, 0x1f, PT ;  /* 0x0000001f0800780c */ /* 0x000fe20003f05270 */
[----:B------:R-:W-:-:S12]  /*275b0*/  BRA.DIV UR4, `(.L_x_12670) ;  /* 0x0000004a04047947 */ /* 0x000fd8000b800000 */
[----:B------:R-:W-:Y:S01]  /*275c0*/  IMAD.IADD R5, R19, 0x1, R8 ;  /* 0x0000000113057824 */ /* 0x000fe200078e0208 */
[----:B------:R-:W-:-:S04]  /*275d0*/  ULDC UR4, c[0x0][0xd3c] ;  /* 0x00034f0000047ab9 */ /* 0x000fc80000000800 */
[----:B------:R-:W-:-:S13]  /*275e0*/  ISETP.GE.OR P1, PT, R5, UR4, !P0 ;  /* 0x0000000405007c0c */ /* 0x000fda000c726670 */
[----:B------:R-:W5:Y:S02]  /*275f0*/  @!P1 LDC.64 R2, c[0x0][0xd80] ;  /* 0x00036000ff029b82 */ /* 0x000f640000000a00 */
[----:B-----5:R-:W-:-:S06]  /*27600*/  @!P1 IMAD.WIDE R2, R5, 0x4, R2 ;  /* 0x0000000405029825 */ /* 0x020fcc00078e0202 */
[----:B------:R-:W5:Y:S01]  /*27610*/  @!P1 LDG.E R2, desc[UR36][R2.64] ;  /* 0x0000002402029981 */ /* 0x000f62000c1e1900 */
[----:B------:R-:W-:Y:S01]  /*27620*/  IMAD.MOV.U32 R5, RZ, RZ, RZ ;  /* 0x000000ffff057224 */ /* 0x000fe200078e00ff */
[C---:B------:R-:W-:Y:S02]  /*27630*/  ISETP.GE.U32.AND P2, PT, R8.reuse, 0x2, PT ;  /* 0x000000020800780c */ /* 0x040fe40003f46070 */
[C---:B------:R-:W-:Y:S01]  /*27640*/  ISETP.GE.U32.AND P3, PT, R8.reuse, 0x4, PT ;  /* 0x000000040800780c */ /* 0x040fe20003f66070 */
[----:B------:R-:W-:Y:S01]  /*27650*/  SHFL.IDX PT, R0, R16, RZ, 0x1f ;  /* 0x00001fff10007589 */ /* 0x000fe200000e0000 */
[C---:B------:R-:W-:Y:S02]  /*27660*/  ISETP.GE.U32.AND P4, PT, R8.reuse, 0x8, PT ;  /* 0x000000080800780c */ /* 0x040fe40003f86070 */
[C---:B------:R-:W-:Y:S01]  /*27670*/  ISETP.GE.U32.AND P5, PT, R8.reuse, 0x10, PT ;  /* 0x000000100800780c */ /* 0x040fe20003fa6070 */
[----:B------:R-:W-:Y:S01]  /*27680*/  SHFL.IDX PT, R4, R16, 0x1, 0x1f ;  /* 0x00201f0010047f89 */ /* 0x000fe200000e0000 */
[----:B-----5:R-:W-:Y:S01]  /*27690*/  @!P1 IMAD.MOV.U32 R5, RZ, RZ, R2 ;  /* 0x000000ffff059224 */ /* 0x020fe200078e0002 */
[----:B------:R-:W-:-:S04]  /*276a0*/  ISETP.NE.AND P1, PT, R8, RZ, PT ;  /* 0x000000ff0800720c */ /* 0x000fc80003f25270 */
[----:B------:R-:W2:Y:S02]  /*276b0*/  SHFL.UP PT, R14, R5, 0x1, RZ ;  /* 0x04200000050e7989 */ /* 0x000ea400000e00ff */
[----:B--234-:R-:W-:-:S05]  /*276c0*/  SEL R6, R14, RZ, P1 ;  /* 0x000000ff0e067207 */ /* 0x01cfca0000800000 */
        /* <DEDUP_REMOVED lines=13> */
[----:B------:R2:W3:Y:S02]  /*277a0*/  SHFL.IDX PT, R14, R6, 0x1f, 0x1f ;  /* 0x03e01f00060e7f89 */ /* 0x0004e400000e0000 */
.L_x_12805:
[----:B------:R-:W-:Y:S02]  /*277b0*/  ULDC UR4, c[0x0][0xd38] ;  /* 0x00034e0000047ab9 */ /* 0x000fe40000000800 */
[----:B------:R-:W-:-:S04]  /*277c0*/  IMAD.U32 R7, RZ, RZ, UR4 ;  /* 0x00000004ff077e24 */ /* 0x000fc8000f8e00ff */
[----:B---3--:R-:W-:-:S04]  /*277d0*/  IMAD R14, R14, R7, RZ ;  /* 0x000000070e0e7224 */ /* 0x008fc800078e02ff */
[----:B------:R-:W-:-:S05]  /*277e0*/  IMAD.IADD R9, R4, 0x1, R14 ;  /* 0x0000000104097824 */ /* 0x000fca00078e020e */
[----:B------:R-:W-:-:S13]  /*277f0*/  ISETP.GT.AND P6, PT, R9, R0, PT ;  /* 0x000000000900720c */ /* 0x000fda0003fc4270 */
[----:B------:R-:W-:Y:S05]  /*27800*/  @P6 BRA `(.L_x_12671) ;  /* 0x00000000009c6947 */ /* 0x000fea0003800000 */
.L_x_12676:
        /* <DEDUP_REMOVED lines=14> */
.L_x_12674:
[----:B------:R-:W-:Y:S05]  /*278f0*/  BSYNC B0 ;  /* 0x0000000000007941 */ /* 0x000fea0003800000 */
.L_x_12673:
[----:B------:R-:W-:-:S03]  /*27900*/  UMOV UR4, 0xffffffff ;  /* 0xffffffff00047882 */ /* 0x000fc60000000000 */
[----:B------:R-:W-:Y:S05]  /*27910*/  BRA.DIV UR4, `(.L_x_12675) ;  /* 0x0000004a04507947 */ /* 0x000fea000b800000 */
[----:B-----5:R-:W4:Y:S02]  /*27920*/  SHFL.UP PT, R14, R5, 0x1, RZ ;  /* 0x04200000050e7989 */ /* 0x020f2400000e00ff */
        /* <DEDUP_REMOVED lines=13> */
[----:B--2---:R-:W-:-:S05]  /*27a00*/  IMAD.IADD R6, R4, 0x1, R7 ;  /* 0x0000000104067824 */ /* 0x004fca00078e0207 */
[----:B------:R2:W3:Y:S02]  /*27a10*/  SHFL.IDX PT, R14, R6, 0x1f, 0x1f ;  /* 0x03e01f00060e7f89 */ /* 0x0004e400000e0000 */
.L_x_12813:
[----:B------:R-:W-:Y:S02]  /*27a20*/  ULDC UR4, c[0x0][0xd38] ;  /* 0x00034e0000047ab9 */ /* 0x000fe40000000800 */
[----:B------:R-:W-:-:S04]  /*27a30*/  IMAD.U32 R7, RZ, RZ, UR4 ;  /* 0x00000004ff077e24 */ /* 0x000fc8000f8e00ff */
[----:B---3--:R-:W-:-:S04]  /*27a40*/  IMAD R14, R14, R7, RZ ;  /* 0x000000070e0e7224 */ /* 0x008fc800078e02ff */
[----:B------:R-:W-:-:S05]  /*27a50*/  IMAD.IADD R9, R14, 0x1, R9 ;  /* 0x000000010e097824 */ /* 0x000fca00078e0209 */
[----:B------:R-:W-:-:S13]  /*27a60*/  ISETP.GT.AND P6, PT, R9, R0, PT ;  /* 0x000000000900720c */ /* 0x000fda0003fc4270 */
[----:B------:R-:W-:Y:S05]  /*27a70*/  @!P6 BRA `(.L_x_12676) ;  /* 0xfffffffc0064e947 */ /* 0x000fea000383ffff */
.L_x_12671:
        /* <DEDUP_REMOVED lines=8> */
.L_x_12817:
[----:B------:R-:W-:Y:S01]  /*27b00*/  ISETP.NE.AND P0, PT, R2, RZ, PT ;  /* 0x000000ff0200720c */ /* 0x000fe20003f05270 */
[----:B------:R-:W-:-:S12]  /*27b10*/  IMAD.MOV.U32 R14, RZ, RZ, RZ ;  /* 0x000000ffff0e7224 */ /* 0x000fd800078e00ff */
[----:B------:R-:W-:Y:S05]  /*27b20*/  @!P0 BRA `(.L_x_12678) ;  /* 0x0000000000108947 */ /* 0x000fea0003800000 */
[----:B------:R-:W-:Y:S01]  /*27b30*/  UMOV UR4, 0xffffffff ;  /* 0xffffffff00047882 */ /* 0x000fe20000000000 */
[----:B------:R-:W-:Y:S02]  /*27b40*/  VIADD R12, R4, 0xffffffff ;  /* 0xffffffff040c7836 */ /* 0x000fe40000000000 */
[----:B------:R-:W-:Y:S05]  /*27b50*/  BRA.DIV UR4, `(.L_x_12679) ;  /* 0x0000004a04c47947 */ /* 0x000fea000b800000 */
[----:B------:R0:W0:Y:S02]  /*27b60*/  SHFL.IDX PT, R14, R6, R12, 0x1f ;  /* 0x00001f0c060e7589 */ /* 0x00002400000e0000 */
.L_x_12678:
[----:B------:R-:W5:Y:S01]  /*27b70*/  LDC.64 R2, c[0x0][0xd90] ;  /* 0x00036400ff027b82 */ /* 0x000f620000000a00 */
[----:B------:R-:W-:-:S04]  /*27b80*/  IMAD.IADD R19, R4, 0x1, R19 ;  /* 0x0000000104137824 */ /* 0x000fc800078e0213 */
[----:B-----5:R-:W-:-:S05]  /*27b90*/  IMAD.WIDE R2, R19, 0x4, R2 ;  /* 0x0000000413027825 */ /* 0x020fca00078e0202 */
[----:B0-2---:R0:W3:Y:S01]  /*27ba0*/  LDG.E R6, desc[UR36][R2.64] ;  /* 0x0000002402067981 */ /* 0x0050e2000c1e1900 */
[----:B------:R-:W-:Y:S02]  /*27bb0*/  IMAD R16, R14, R7, R16 ;  /* 0x000000070e107224 */ /* 0x000fe400078e0210 */
[----:B0-----:R-:W-:Y:S02]  /*27bc0*/  IMAD.MOV.U32 R2, RZ, RZ, RZ ;  /* 0x000000ffff027224 */ /* 0x001fe400078e00ff */
[----:B---34-:R-:W-:-:S05]  /*27bd0*/  IMAD R4, R5, R6, RZ ;  /* 0x0000000605047224 */ /* 0x018fca00078e02ff */
        /* <DEDUP_REMOVED lines=57> */
[----:B-1----:R-:W-:Y:S01]  /*27f70*/  IMAD.IADD R17, R5, 0x1, R2 ;  /* 0x0000000105117824 */ /* 0x002fe200078e0202 */
[----:B------:R-:W-:Y:S06]  /*27f80*/  BRA `(.L_x_12680) ;  /* 0x00000000001c7947 */ /* 0x000fec0003800000 */
.L_x_12672:
[----:B------:R-:W-:Y:S01]  /*27f90*/  UMOV UR4, URZ ;  /* 0x0000003f00047c82 */ /* 0x000fe20008000000 */
[----:B------:R-:W-:Y:S01]  /*27fa0*/  UMOV UR5, URZ ;  /* 0x0000003f00057c82 */ /* 0x000fe20008000000 */
[----:B------:R-:W-:Y:S01]  /*27fb0*/  ULDC UR6, c[0x0][0xd3c] ;  /* 0x00034f0000067ab9 */ /* 0x000fe20000000800 */
[----:B------:R-:W-:Y:S02]  /*27fc0*/  IMAD.MOV.U32 R16, RZ, RZ, R0 ;  /* 0x000000ffff107224 */ /* 0x000fe400078e0000 */
[----:B-1----:R-:W-:Y:S02]  /*27fd0*/  IMAD.U32 R17, RZ, RZ, UR4 ;  /* 0x00000004ff117e24 */ /* 0x002fe4000f8e00ff */
[----:B------:R-:W-:Y:S02]  /*27fe0*/  IMAD.U32 R18, RZ, RZ, UR5 ;  /* 0x00000005ff127e24 */ /* 0x000fe4000f8e00ff */
[----:B------:R-:W-:-:S07]  /*27ff0*/  IMAD.U32 R19, RZ, RZ, UR6 ;  /* 0x00000006ff137e24 */ /* 0x000fce000f8e00ff */
.L_x_12680:
        /* <DEDUP_REMOVED lines=10> */
.L_x_12669:
[----:B------:R-:W-:Y:S02]  /*280a0*/  ULDC UR4, c[0x0][0xd3c] ;  /* 0x00034f0000047ab9 */ /* 0x000fe40000000800 */
[----:B0-----:R-:W-:-:S13]  /*280b0*/  ISETP.GE.AND P0, PT, R19, UR4, PT ;  /* 0x0000000413007c0c */ /* 0x001fda000bf06270 */
[----:B------:R-:W-:Y:S05]  /*280c0*/  @!P0 BRA `(.L_x_12681) ;  /* 0xffffffa800b08947 */ /* 0x000fea000383ffff */
[----:B------:R-:W-:Y:S05]  /*280d0*/  BSYNC B8 ;  /* 0x0000000000087941 */ /* 0x000fea0003800000 */
.L_x_12606:
        /* <DEDUP_REMOVED lines=12> */
.L_x_12820:
[----:B------:R-:W-:Y:S05]  /*281a0*/  BSYNC B0 ;  /* 0x0000000000007941 */ /* 0x000fea0003800000 */
.L_x_12682:
[----:B------:R-:W-:-:S03]  /*281b0*/  UMOV UR4, 0xffffffff ;  /* 0xffffffff00047882 */ /* 0x000fc60000000000 */
[----:B------:R-:W-:Y:S05]  /*281c0*/  BRA.DIV UR4, `(.L_x_12684) ;  /* 0x0000004604607947 */ /* 0x000fea000b800000 */
[----:B0-----:R-:W0:Y:S02]  /*281d0*/  S2R R0, SR_TID.X ;  /* 0x0000000000007919 */ /* 0x001e240000002100 */
[----:B0-----:R-:W-:-:S04]  /*281e0*/  SHF.R.U32.HI R0, RZ, 0x5, R0 ;  /* 0x00000005ff007819 */ /* 0x001fc80000011600 */
[----:B------:R-:W-:-:S05]  /*281f0*/  LOP3.LUT R0, R0, 0x3, RZ, 0xc0, !PT ;  /* 0x0000000300007812 */ /* 0x000fca00078ec0ff */
[----:B------:R0:W1:Y:S02]  /*28200*/  SHFL.IDX PT, R14, R0, RZ, 0x1f ;  /* 0x00001fff000e7589 */ /* 0x00006400000e0000 */
.L_x_12823:
[----:B-1----:R-:W-:Y:S01]  /*28210*/  ISETP.NE.AND P0, PT, R14, RZ, PT ;  /* 0x000000ff0e00720c */ /* 0x002fe20003f05270 */
[----:B------:R-:W-:-:S12]  /*28220*/  BSSY B0, `(.L_x_12685) ;  /* 0x0000026000007945 */ /* 0x000fd80003800000 */
[----:B------:R-:W-:Y:S05]  /*28230*/  @P0 BRA `(.L_x_12686) ;  /* 0x0000000000900947 */ /* 0x000fea0003800000 */
[----:B------:R-:W-:-:S03]  /*28240*/  UMOV UR4, 0xffffffff ;  /* 0xffffffff00047882 */ /* 0x000fc60000000000 */
[----:B------:R-:W-:Y:S05]  /*28250*/  BRA.DIV UR4, `(.L_x_12687) ;  /* 0x0000004604707947 */ /* 0x000fea000b800000 */
[----:B------:R-:W-:-:S13]  /*28260*/  ELECT P6, URZ, PT ;  /* 0x00000000003f782f */ /* 0x000fda00038c0000 */
.L_x_12826:
[----:B------:R-:W-:Y:S05]  /*28270*/  @!P6 BRA `(.L_x_12686) ;  /* 0x000000000080e947 */ /* 0x000fea0003800000 */
[----:B0-----:R-:W5:Y:S02]  /*28280*/  LDL R0, [R1+0x470] ;  /* 0x0004700001007983 */ /* 0x001f640000100800 */
[----:B-----5:R-:W-:-:S13]  /*28290*/  R2UR UR4, R0 ;  /* 0x00000000000472ca */ /* 0x020fda00000e0000 */
[----:B------:R-:W-:-:S06]  /*282a0*/  ULOP3.LUT UR4, UR4, 0x2, URZ, 0xfc, !UPT ;  /* 0x0000000204047892 */ /* 0x000fcc000f8efc3f */
[----:B------:R-:W-:-:S05]  /*282b0*/  IMAD.U32 R0, RZ, RZ, UR4 ;  /* 0x00000004ff007e24 */ /* 0x000fca000f8e00ff */
[----:B------:R-:W-:-:S13]  /*282c0*/  ISETP.NE.AND P0, PT, R0, 0x3, PT ;  /* 0x000000030000780c */ /* 0x000fda0003f05270 */
[----:B------:R-:W-:Y:S05]  /*282d0*/  @!P0 BRA `(.L_x_12688) ;  /* 0x0000000000048947 */ /* 0x000fea0003800000 */
[----:B------:R-:W-:Y:S01]  /*282e0*/  BPT.TRAP 0x1 ;  /* 0x000000040000795c */ /* 0x000fe20000300000 */
.L_x_12688:
[----:B------:R-:W-:Y:S01]  /*282f0*/  IMAD R5, R24, 0x8, R7 ;  /* 0x0000000818057824 */ /* 0x000fe200078e0207 */
[----:B------:R-:W-:Y:S01]  /*28300*/  SHF.L.U32 R0, R26, 0x1f, RZ ;  /* 0x0000001f1a007819 */ /* 0x000fe200000006ff */
[----:B------:R-:W-:-:S03]  /*28310*/  VIADD R24, R24, 0x1 ;  /* 0x0000000118187836 */ /* 0x000fc60000000000 */
[----:B------:R-:W0:Y:S02]  /*28320*/  SYNCS.PHASECHK.TRANS64.TRYWAIT P1, [R5+URZ+0x32440], R0 ;  /* 0x03244000050075a7 */ /* 0x000e24000802017f */
[----:B------:R-:W-:-:S04]  /*28330*/  ISETP.NE.AND P2, PT, R24, 0x2, PT ;  /* 0x000000021800780c */ /* 0x000fc80003f45270 */
[----:B------:R-:W-:Y:S01]  /*28340*/  SEL R3, RZ, 0x1, P2 ;  /* 0x00000001ff037807 */ /* 0x000fe20001000000 */
[----:B0-----:R-:W-:Y:S08]  /*28350*/  @!P1 BRA `(.L_x_12689) ;  /* 0x0000004400509947 */ /* 0x001ff00003800000 */
.L_x_12827:
[----:B------:R-:W-:Y:S02]  /*28360*/  SEL R24, R24, RZ, P2 ;  /* 0x000000ff18187207 */ /* 0x000fe40001000000 */
[----:B------:R-:W-:Y:S01]  /*28370*/  LOP3.LUT R2, R26, R3, RZ, 0x3c, !PT ;  /* 0x000000031a027212 */ /* 0x000fe200078e3cff */
[----:B------:R-:W-:Y:S06]  /*28380*/  @!P0 BRA `(.L_x_12690) ;  /* 0x0000000000048947 */ /* 0x000fec0003800000 */
[----:B------:R-:W-:Y:S01]  /*28390*/  BPT.TRAP 0x1 ;  /* 0x000000040000795c */ /* 0x000fe20000300000 */
.L_x_12690:
[----:B------:R-:W-:Y:S01]  /*283a0*/  IMAD R3, R24, 0x8, R7 ;  /* 0x0000000818037824 */ /* 0x000fe200078e0207 */
[----:B------:R-:W-:-:S04]  /*283b0*/  SHF.L.U32 R2, R2, 0x1f, RZ ;  /* 0x0000001f02027819 */ /* 0x000fc800000006ff */
[----:B------:R-:W1:Y:S02]  /*283c0*/  SYNCS.PHASECHK.TRANS64.TRYWAIT P1, [R3+URZ+0x32440], R2 ;  /* 0x03244002030075a7 */ /* 0x000e64000802017f */
[----:B-1----:R-:W-:Y:S05]  /*283d0*/  @!P1 BRA `(.L_x_12691) ;  /* 0x0000004400449947 */ /* 0x002fea0003800000 */
.L_x_12828:
[----:B------:R-:W-:Y:S05]  /*283e0*/  @!P0 BRA `(.L_x_12692) ;  /* 0x0000000000048947 */ /* 0x000fea0003800000 */
[----:B------:R-:W-:Y:S01]  /*283f0*/  BPT.TRAP 0x1 ;  /* 0x000000040000795c */ /* 0x000fe20000300000 */
.L_x_12692:
[----:B------:R-:W5:Y:S02]  /*28400*/  SYNCS.PHASECHK.TRANS64.TRYWAIT P1, [R5+URZ+0x32460], R0 ;  /* 0x03246000050075a7 */ /* 0x000f64000802017f */
[----:B-----5:R-:W-:Y:S05]  /*28410*/  @!P1 BRA `(.L_x_12693) ;  /* 0x0000004400489947 */ /* 0x020fea0003800000 */
.L_x_12829:
[----:B------:R-:W-:Y:S05]  /*28420*/  @!P0 BRA `(.L_x_12694) ;  /* 0x0000000000048947 */ /* 0x000fea0003800000 */
[----:B------:R-:W-:Y:S01]  /*28430*/  BPT.TRAP 0x1 ;  /* 0x000000040000795c */ /* 0x000fe20000300000 */
.L_x_12694:
[----:B------:R0:W0:Y:S02]  /*28440*/  SYNCS.PHASECHK.TRANS64.TRYWAIT P0, [R3+URZ+0x32460], R2 ;  /* 0x03246002030075a7 */ /* 0x000024000800017f */
[----:B0-----:R-:W-:Y:S05]  /*28450*/  @!P0 NANOSLEEP.SYNCS 0x989680 ;  /* 0x009896800000895d */ /* 0x001fea0003900000 */
[----:B------:R-:W0:Y:S02]  /*28460*/  @!P0 SYNCS.PHASECHK.TRANS64 P0, [R3+URZ+0x32460], R2 ;  /* 0x03246002030085a7 */ /* 0x000e24000800007f */
[----:B0-----:R-:W-:Y:S05]  /*28470*/  @!P0 BRA `(.L_x_12694) ;  /* 0xfffffffc00f08947 */ /* 0x001fea000383ffff */
.L_x_12686:
[----:B------:R-:W-:Y:S05]  /*28480*/  BSYNC B0 ;  /* 0x0000000000007941 */ /* 0x000fea0003800000 */
.L_x_12685:
[----:B------:R-:W-:Y:S05]  /*28490*/  EXIT ;  /* 0x000000000000794d */ /* 0x000fea0003800000 */
.L_x_12476:
[----:B0-----:R-:W-:-:S04]  /*284a0*/  IMAD.U32 R9, RZ, RZ, UR42 ;  /* 0x0000002aff097e24 */ /* 0x001fc8000f8e00ff */
[----:B------:R0:W1:Y:S03]  /*284b0*/  SYNCS.PHASECHK.TRANS64.TRYWAIT P0, [R9+URZ+0x32400], R8 ;  /* 0x03240008090075a7 */ /* 0x000066000800017f */
[----:B-1----:R-:W-:Y:S05]  /*284c0*/  @!P0 NANOSLEEP.SYNCS 0x989680 ;  /* 0x009896800000895d */ /* 0x002fea0003900000 */
[----:B------:R-:W1:Y:S02]  /*284d0*/  @!P0 SYNCS.PHASECHK.TRANS64 P0, [R9+URZ+0x32400], R8 ;  /* 0x03240008090085a7 */ /* 0x000e64000800007f */
[----:B-1----:R-:W-:Y:S05]  /*284e0*/  @!P0 BRA `(.L_x_12476) ;  /* 0xfffffffc00ec8947 */ /* 0x002fea000383ffff */
[----:B------:R-:W-:Y:S05]  /*284f0*/  BRA `(.L_x_12695) ;  /* 0xfffffda400587947 */ /* 0x000fea000383ffff */
.L_x_12483:
[----:B-1----:R1:W2:Y:S02]  /*28500*/  SYNCS.PHASECHK.TRANS64.TRYWAIT P0, [R24+URZ], R25 ;  /* 0x00000019180075a7 */ /* 0x0022a4000800017f */
[----:B--2---:R-:W-:Y:S05]  /*28510*/  @!P0 NANOSLEEP.SYNCS 0x989680 ;  /* 0x009896800000895d */ /* 0x004fea0003900000 */
[----:B------:R-:W2:Y:S02]  /*28520*/  @!P0 SYNCS.PHASECHK.TRANS64 P0, [R24+URZ], R25 ;  /* 0x00000019180085a7 */ /* 0x000ea4000800007f */
[----:B--2---:R-:W-:Y:S05]  /*28530*/  @!P0 BRA `(.L_x_12483) ;  /* 0xfffffffc00f08947 */ /* 0x004fea000383ffff */
[----:B------:R-:W-:Y:S05]  /*28540*/  BRA `(.L_x_12482) ;  /* 0xfffffda800807947 */ /* 0x000fea000383ffff */
.L_x_12485:
[----:B0-----:R-:W-:-:S04]  /*28550*/  IMAD.U32 R9, RZ, RZ, UR42 ;  /* 0x0000002aff097e24 */ /* 0x001fc8000f8e00ff */
[----:B------:R0:W1:Y:S03]  /*28560*/  SYNCS.PHASECHK.TRANS64.TRYWAIT P0, [R9+URZ+0x32410], R8 ;  /* 0x03241008090075a7 */ /* 0x000066000800017f */
[----:B-1----:R-:W-:Y:S05]  /*28570*/  @!P0 NANOSLEEP.SYNCS 0x989680 ;  /* 0x009896800000895d */ /* 0x002fea0003900000 */
[----:B------:R-:W1:Y:S02]  /*28580*/  @!P0 SYNCS.PHASECHK.TRANS64 P0, [R9+URZ+0x32410], R8 ;  /* 0x03241008090085a7 */ /* 0x000e64000800007f */
[----:B-1----:R-:W-:Y:S05]  /*28590*/  @!P0 BRA `(.L_x_12485) ;  /* 0xfffffffc00ec8947 */ /* 0x002fea000383ffff */
[----:B------:R-:W-:Y:S05]  /*285a0*/  BRA `(.L_x_12696) ;  /* 0xfffffdac00547947 */ /* 0x000fea000383ffff */
.L_x_12492:
[----:B-1----:R1:W2:Y:S02]  /*285b0*/  SYNCS.PHASECHK.TRANS64.TRYWAIT P0, [R8+URZ], R9 ;  /* 0x00000009080075a7 */ /* 0x0022a4000800017f */
[----:B--2---:R-:W-:Y:S05]  /*285c0*/  @!P0 NANOSLEEP.SYNCS 0x989680 ;  /* 0x009896800000895d */ /* 0x004fea0003900000 */
[----:B------:R-:W2:Y:S02]  /*285d0*/  @!P0 SYNCS.PHASECHK.TRANS64 P0, [R8+URZ], R9 ;  /* 0x00000009080085a7 */ /* 0x000ea4000800007f */
[----:B--2---:R-:W-:Y:S05]  /*285e0*/  @!P0 BRA `(.L_x_12492) ;  /* 0xfffffffc00f08947 */ /* 0x004fea000383ffff */
[----:B------:R-:W-:Y:S05]  /*285f0*/  BRA `(.L_x_12491) ;  /* 0xfffffdac00987947 */ /* 0x000fea000383ffff */
.L_x_12530:
[----:B0-----:R0:W2:Y:S02]  /*28600*/  SYNCS.PHASECHK.TRANS64.TRYWAIT P0, [R6+URZ], R7 ;  /* 0x00000007060075a7 */ /* 0x0010a4000800017f */
[----:B--2---:R-:W-:Y:S05]  /*28610*/  @!P0 NANOSLEEP.SYNCS 0x989680 ;  /* 0x009896800000895d */ /* 0x004fea0003900000 */
[----:B------:R-:W2:Y:S02]  /*28620*/  @!P0 SYNCS.PHASECHK.TRANS64 P0, [R6+URZ], R7 ;  /* 0x00000007060085a7 */ /* 0x000ea4000800007f */
[----:B--2---:R-:W-:Y:S05]  /*28630*/  @!P0 BRA `(.L_x_12530) ;  /* 0xfffffffc00f08947 */ /* 0x004fea000383ffff */
[----:B------:R-:W-:Y:S05]  /*28640*/  BRA `(.L_x_12529) ;  /* 0xfffffe14009c7947 */ /* 0x000fea000383ffff */
.L_x_12537:
[----:B0-----:R0:W1:Y:S02]  /*28650*/  SYNCS.PHASECHK.TRANS64.TRYWAIT P0, [R20+URZ], R21 ;  /* 0x00000015140075a7 */ /* 0x001064000800017f */
[----:B-1----:R-:W-:Y:S05]  /*28660*/  @!P0 NANOSLEEP.SYNCS 0x989680 ;  /* 0x009896800000895d */ /* 0x002fea0003900000 */
[----:B------:R-:W1:Y:S02]  /*28670*/  @!P0 SYNCS.PHASECHK.TRANS64 P0, [R20+URZ], R21 ;  /* 0x00000015140085a7 */ /* 0x000e64000800007f */
[----:B-1----:R-:W-:Y:S05]  /*28680*/  @!P0 BRA `(.L_x_12537) ;  /* 0xfffffffc00f08947 */ /* 0x002fea000383ffff */
[----:B------:R-:W-:Y:S05]  /*28690*/  BRA `(.L_x_12536) ;  /* 0xfffffe1800c07947 */ /* 0x000fea000383ffff */
.L_x_12550:
[----:B--2---:R2:W3:Y:S02]  /*286a0*/  SYNCS.PHASECHK.TRANS64.TRYWAIT P0, [R6+URZ], R7 ;  /* 0x00000007060075a7 */ /* 0x0044e4000800017f */
[----:B---3--:R-:W-:Y:S05]  /*286b0*/  @!P0 NANOSLEEP.SYNCS 0x989680 ;  /* 0x009896800000895d */ /* 0x008fea0003900000 */
[----:B------:R-:W3:Y:S02]  /*286c0*/  @!P0 SYNCS.PHASECHK.TRANS64 P0, [R6+URZ], R7 ;  /* 0x00000007060085a7 */ /* 0x000ee4000800007f */
[----:B---3--:R-:W-:Y:S05]  /*286d0*/  @!P0 BRA `(.L_x_12550) ;  /* 0xfffffffc00f08947 */ /* 0x008fea000383ffff */
[----:B------:R-:W-:Y:S05]  /*286e0*/  BRA `(.L_x_12549) ;  /* 0xfffffeac008c7947 */ /* 0x000fea000383ffff */
.L_x_12557:
[----:B0-----:R0:W1:Y:S02]  /*286f0*/  SYNCS.PHASECHK.TRANS64.TRYWAIT P0, [R14+URZ], R15 ;  /* 0x0000000f0e0075a7 */ /* 0x001064000800017f */
[----:B-1----:R-:W-:Y:S05]  /*28700*/  @!P0 NANOSLEEP.SYNCS 0x989680 ;  /* 0x009896800000895d */ /* 0x002fea0003900000 */
[----:B------:R-:W1:Y:S02]  /*28710*/  @!P0 SYNCS.PHASECHK.TRANS64 P0, [R14+URZ], R15 ;  /* 0x0000000f0e0085a7 */ /* 0x000e64000800007f */
[----:B-1----:R-:W-:Y:S05]  /*28720*/  @!P0 BRA `(.L_x_12557) ;  /* 0xfffffffc00f08947 */ /* 0x002fea000383ffff */
[----:B------:R-:W-:Y:S05]  /*28730*/  BRA `(.L_x_12556) ;  /* 0xfffffeb000b07947 */ /* 0x000fea000383ffff */
.L_x_12626:
        /* <DEDUP_REMOVED lines=11> */
.L_x_12698:
[----:B------:R-:W-:Y:S05]  /*287f0*/  BSYNC B0 ;  /* 0x0000000000007941 */ /* 0x000fea0003800000 */
.L_x_12697:
[----:B------:R-:W-:Y:S05]  /*28800*/  BRA `(.L_x_12699) ;  /* 0xffffffb000a47947 */ /* 0x000fea000383ffff */
.L_x_12629:
[----:B0-----:R0:W2:Y:S02]  /*28810*/  SYNCS.PHASECHK.TRANS64.TRYWAIT P0, [R17+URZ+0x32440], R0 ;  /* 0x03244000110075a7 */ /* 0x0010a4000800017f */
[----:B--2---:R-:W-:Y:S05]  /*28820*/  @!P0 NANOSLEEP.SYNCS 0x989680 ;  /* 0x009896800000895d */ /* 0x004fea0003900000 */
[----:B------:R-:W2:Y:S02]  /*28830*/  @!P0 SYNCS.PHASECHK.TRANS64 P0, [R17+URZ+0x32440], R0 ;  /* 0x03244000110085a7 */ /* 0x000ea4000800007f */
[----:B--2---:R-:W-:Y:S05]  /*28840*/  @!P0 BRA `(.L_x_12629) ;  /* 0xfffffffc00f08947 */ /* 0x004fea000383ffff */
[----:B------:R-:W-:Y:S05]  /*28850*/  BRA `(.L_x_12700) ;  /* 0xffffffb4005c7947 */ /* 0x000fea000383ffff */
.L_x_12630:
        /* <DEDUP_REMOVED lines=8> */
.L_x_12702:
[----:B------:R-:W-:Y:S05]  /*288e0*/  BSYNC B0 ;  /* 0x0000000000007941 */ /* 0x000fea0003800000 */
.L_x_12701:
        /* <DEDUP_REMOVED lines=9> */
.L_x_12703:
[----:B------:R-:W-:Y:S02]  /*28980*/  IMAD.MOV.U32 R13, RZ, RZ, R4 ;  /* 0x000000ffff0d7224 */ /* 0x000fe400078e0004 */
[----:B------:R-:W-:Y:S02]  /*28990*/  IMAD.MOV.U32 R12, RZ, RZ, 0x1 ;  /* 0x00000001ff0c7424 */ /* 0x000fe400078e00ff */
[----:B------:R-:W-:-:S07]  /*289a0*/  IMAD.MOV.U32 R3, RZ, RZ, R14 ;  /* 0x000000ffff037224 */ /* 0x000fce00078e000e */
[----:B------:R-:W-:Y:S05]  /*289b0*/  WARPSYNC.COLLECTIVE R15, `(.L_x_12704) ;  /* 0x000000000f087348 */ /* 0x000fea0003c00000 */
[----:B------:R0:W1:Y:S02]  /*289c0*/  SHFL.IDX P6, R14, R13, R12, R11 ;  /* 0x0000000c0d0e7389 */ /* 0x00006400000c000b */
[----:B01----:R-:W-:Y:S01]  /*289d0*/  ENDCOLLECTIVE ;  /* 0x000000000000791b */ /* 0x003fe20003800000 */
.L_x_12704:
        /* <DEDUP_REMOVED lines=15> */
.L_x_12705:
[----:B------:R-:W-:Y:S02]  /*28ad0*/  @P0 IMAD R6, R5, 0x2, R22 ;  /* 0x0000000205060824 */ /* 0x000fe400078e0216 */
[----:B------:R-:W-:Y:S02]  /*28ae0*/  IMAD.MOV.U32 R13, RZ, RZ, R4 ;  /* 0x000000ffff0d7224 */ /* 0x000fe400078e0004 */
[----:B------:R-:W-:Y:S02]  /*28af0*/  IMAD.MOV.U32 R12, RZ, RZ, 0x2 ;  /* 0x00000002ff0c7424 */ /* 0x000fe400078e00ff */
[----:B------:R-:W-:-:S07]  /*28b00*/  IMAD.MOV.U32 R3, RZ, RZ, R14 ;  /* 0x000000ffff037224 */ /* 0x000fce00078e000e */
[----:B------:R-:W-:Y:S05]  /*28b10*/  WARPSYNC.COLLECTIVE R15, `(.L_x_12706) ;  /* 0x000000000f087348 */ /* 0x000fea0003c00000 */
[----:B------:R0:W1:Y:S02]  /*28b20*/  SHFL.IDX P6, R14, R13, R12, R11 ;  /* 0x0000000c0d0e7389 */ /* 0x00006400000c000b */
[----:B01----:R-:W-:Y:S01]  /*28b30*/  ENDCOLLECTIVE ;  /* 0x000000000000791b */ /* 0x003fe20003800000 */
.L_x_12706:
        /* <DEDUP_REMOVED lines=15> */
.L_x_12707:
[----:B------:R-:W-:Y:S02]  /*28c30*/  @P0 IMAD R6, R5, 0x2, R22 ;  /* 0x0000000205060824 */ /* 0x000fe400078e0216 */
[----:B------:R-:W-:Y:S02]  /*28c40*/  IMAD.MOV.U32 R13, RZ, RZ, R4 ;  /* 0x000000ffff0d7224 */ /* 0x000fe400078e0004 */
[----:B------:R-:W-:Y:S02]  /*28c50*/  IMAD.MOV.U32 R12, RZ, RZ, 0x3 ;  /* 0x00000003ff0c7424 */ /* 0x000fe400078e00ff */
[----:B------:R-:W-:-:S07]  /*28c60*/  IMAD.MOV.U32 R3, RZ, RZ, R14 ;  /* 0x000000ffff037224 */ /* 0x000fce00078e000e */
[----:B------:R-:W-:Y:S05]  /*28c70*/  WARPSYNC.COLLECTIVE R15, `(.L_x_12708) ;  /* 0x000000000f087348 */ /* 0x000fea0003c00000 */
[----:B------:R0:W1:Y:S02]  /*28c80*/  SHFL.IDX P6, R14, R13, R12, R11 ;  /* 0x0000000c0d0e7389 */ /* 0x00006400000c000b */
[----:B01----:R-:W-:Y:S01]  /*28c90*/  ENDCOLLECTIVE ;  /* 0x000000000000791b */ /* 0x003fe20003800000 */
.L_x_12708:
        /* <DEDUP_REMOVED lines=15> */
.L_x_12709:
[----:B------:R-:W-:Y:S02]  /*28d90*/  @P0 IMAD R6, R5, 0x2, R22 ;  /* 0x0000000205060824 */ /* 0x000fe400078e0216 */
[----:B------:R-:W-:Y:S02]  /*28da0*/  IMAD.MOV.U32 R13, RZ, RZ, R4 ;  /* 0x000000ffff0d7224 */ /* 0x000fe400078e0004 */
[----:B------:R-:W-:Y:S02]  /*28db0*/  IMAD.MOV.U32 R12, RZ, RZ, 0x4 ;  /* 0x00000004ff0c7424 */ /* 0x000fe400078e00ff */
[----:B------:R-:W-:-:S07]  /*28dc0*/  IMAD.MOV.U32 R3, RZ, RZ, R14 ;  /* 0x000000ffff037224 */ /* 0x000fce00078e000e */
[----:B------:R-:W-:Y:S05]  /*28dd0*/  WARPSYNC.COLLECTIVE R15, `(.L_x_12710) ;  /* 0x000000000f087348 */ /* 0x000fea0003c00000 */
[----:B------:R0:W1:Y:S02]  /*28de0*/  SHFL.IDX P6, R14, R13, R12, R11 ;  /* 0x0000000c0d0e7389 */ /* 0x00006400000c000b */
[----:B01----:R-:W-:Y:S01]  /*28df0*/  ENDCOLLECTIVE ;  /* 0x000000000000791b */ /* 0x003fe20003800000 */
.L_x_12710:
        /* <DEDUP_REMOVED lines=15> */
.L_x_12711:
[----:B------:R-:W-:Y:S02]  /*28ef0*/  @P0 IMAD R6, R5, 0x2, R22 ;  /* 0x0000000205060824 */ /* 0x000fe400078e0216 */
[----:B------:R-:W-:Y:S02]  /*28f00*/  IMAD.MOV.U32 R13, RZ, RZ, R4 ;  /* 0x000000ffff0d7224 */ /* 0x000fe400078e0004 */
[----:B------:R-:W-:Y:S02]  /*28f10*/  IMAD.MOV.U32 R12, RZ, RZ, 0x5 ;  /* 0x00000005ff0c7424 */ /* 0x000fe400078e00ff */
[----:B------:R-:W-:-:S07]  /*28f20*/  IMAD.MOV.U32 R3, RZ, RZ, R14 ;  /* 0x000000ffff037224 */ /* 0x000fce00078e000e */
[----:B------:R-:W-:Y:S05]  /*28f30*/  WARPSYNC.COLLECTIVE R15, `(.L_x_12712) ;  /* 0x000000000f087348 */ /* 0x000fea0003c00000 */
[----:B------:R0:W1:Y:S02]  /*28f40*/  SHFL.IDX P6, R14, R13, R12, R11 ;  /* 0x0000000c0d0e7389 */ /* 0x00006400000c000b */
[----:B01----:R-:W-:Y:S01]  /*28f50*/  ENDCOLLECTIVE ;  /* 0x000000000000791b */ /* 0x003fe20003800000 */
.L_x_12712:
        /* <DEDUP_REMOVED lines=10> */
.L_x_12713:
[----:B------:R-:W-:Y:S01]  /*29000*/  @!PT LDS RZ, [RZ] ;  /* 0x00000000fffff984 */ /* 0x000fe20000000800 */
[----:B------:R-:W-:Y:S01]  /*29010*/  @!PT LDS RZ, [RZ] ;  /* 0x00000000fffff984 */ /* 0x000fe20000000800 */
[----:B------:R-:W-:Y:S01]  /*29020*/  @!PT LDS RZ, [RZ] ;  /* 0x00000000fffff984 */ /* 0x000fe20000000800 */
[----:B------:R1:W-:Y:S01]  /*29030*/  @P0 LDGSTS.E.BYPASS.LTC128B.128 [R6+0x1e400], desc[UR36][R2.64], !P2 ;  /* 0x1e40000002060fae */ /* 0x0003e2000d101d64 */
[----:B------:R-:W-:Y:S01]  /*29040*/  IMAD.MOV.U32 R0, RZ, RZ, R14 ;  /* 0x000000ffff007224 */ /* 0x000fe200078e000e */
[----:B------:R-:W-:Y:S06]  /*29050*/  BRA `(.L_x_12714) ;  /* 0xffffffb000c87947 */ /* 0x000fec000383ffff */
.L_x_12635:
[----:B------:R0:W5:Y:S01]  /*29060*/  LDL.LU R6, [R1+0x440] ;  /* 0x0004400001067983 */ /* 0x0001620000300800 */
[----:B------:R-:W-:Y:S01]  /*29070*/  IMAD.MOV.U32 R13, RZ, RZ, R4 ;  /* 0x000000ffff0d7224 */ /* 0x000fe200078e0004 */
[----:B------:R-:W-:Y:S01]  /*29080*/  LOP3.LUT R23, R23, 0xffffdfff, RZ, 0xc0, !PT ;  /* 0xffffdfff17177812 */ /* 0x000fe200078ec0ff */
[----:B------:R-:W-:Y:S02]  /*29090*/  IMAD.MOV.U32 R12, RZ, RZ, RZ ;  /* 0x000000ffff0c7224 */ /* 0x000fe400078e00ff */
[----:B------:R-:W-:Y:S02]  /*290a0*/  IMAD.MOV.U32 R11, RZ, RZ, 0x181f ;  /* 0x0000181fff0b7424 */ /* 0x000fe400078e00ff */
[----:B------:R-:W-:Y:S02]  /*290b0*/  IMAD.MOV.U32 R15, RZ, RZ, -0x1 ;  /* 0xffffffffff0f7424 */ /* 0x000fe400078e00ff */
[----:B0-----:R-:W-:-:S07]  /*290c0*/  IMAD.IADD R37, R21, 0x1, R37 ;  /* 0x0000000115257824 */ /* 0x001fce00078e0225 */
[----:B-1---5:R-:W-:Y:S05]  /*290d0*/  WARPSYNC.COLLECTIVE R15, `(.L_x_12715) ;  /* 0x000000000f087348 */ /* 0x022fea0003c00000 */
[----:B------:R0:W2:Y:S02]  /*290e0*/  SHFL.IDX P6, R14, R13, R12, R11 ;  /* 0x0000000c0d0e7389 */ /* 0x0000a400000c000b */
[----:B012--5:R-:W-:Y:S01]  /*290f0*/  ENDCOLLECTIVE ;  /* 0x000000000000791b */ /* 0x027fe20003800000 */
.L_x_12715:
[----:B------:R-:W-:Y:S02]  /*29100*/  IMAD.MOV.U32 R13, RZ, RZ, R0 ;  /* 0x000000ffff0d7224 */ /* 0x000fe400078e0000 */
[----:B------:R-:W-:-:S07]  /*29110*/  IMAD.MOV.U32 R2, RZ, RZ, R14 ;  /* 0x000000ffff027224 */ /* 0x000fce00078e000e */
[----:B------:R-:W-:Y:S05]  /*29120*/  WARPSYNC.COLLECTIVE R15, `(.L_x_12716) ;  /* 0x000000000f087348 */ /* 0x000fea0003c00000 */
[----:B------:R0:W1:Y:S02]  /*29130*/  SHFL.IDX P6, R14, R13, R12, R11 ;  /* 0x0000000c0d0e7389 */ /* 0x00006400000c000b */
[----:B01----:R-:W-:Y:S01]  /*29140*/  ENDCOLLECTIVE ;  /* 0x000000000000791b */ /* 0x003fe20003800000 */
.L_x_12716:
[----:B------:R-:W-:Y:S02]  /*29150*/  IMAD.MOV.U32 R13, RZ, RZ, R4 ;  /* 0x000000ffff0d7224 */ /* 0x000fe400078e0004 */
[----:B------:R-:W-:Y:S02]  /*29160*/  IMAD.MOV.U32 R12, RZ, RZ, 0x1 ;  /* 0x00000001ff0c7424 */ /* 0x000fe400078e00ff */
[----:B------:R-:W-:-:S07]  /*29170*/  IMAD.MOV.U32 R3, RZ, RZ, R14 ;  /* 0x000000ffff037224 */ /* 0x000fce00078e000e */
[----:B------:R-:W-:Y:S05]  /*29180*/  WARPSYNC.COLLECTIVE R15, `(.L_x_12717) ;  /* 0x000000000f087348 */ /* 0x000fea0003c00000 */
[----:B------:R0:W1:Y:S02]  /*29190*/  SHFL.IDX P6, R14, R13, R12, R11 ;  /* 0x0000000c0d0e7389 */ /* 0x00006400000c000b */
[----:B01----:R-:W-:Y:S01]  /*291a0*/  ENDCOLLECTIVE ;  /* 0x000000000000791b */ /* 0x003fe20003800000 */
.L_x_12717:
[----:B------:R-:W-:Y:S02]  /*291b0*/  IMAD.MOV.U32 R13, RZ, RZ, R0 ;  /* 0x000000ffff0d7224 */ /* 0x000fe400078e0000 */
[----:B------:R-:W-:-:S05]  /*291c0*/  IMAD R5, R6, R5, RZ ;  /* 0x0000000506057224 */ /* 0x000fca00078e02ff */
[----:B------:R-:W-:-:S13]  /*291d0*/  ISETP.GE.AND P2, PT, R37, R5, PT ;  /* 0x000000052500720c */ /* 0x000fda0003f46270 */
[----:B------:R-:W-:Y:S02]  /*291e0*/  @!P2 LEA R3, P1, R20, R3, 0x1 ;  /* 0x000000031403a211 */ /* 0x000fe400078208ff */
[----:B------:R-:W-:-:S03]  /*291f0*/  @P2 LOP3.LUT R23, R23, 0x2000, RZ, 0xfc, !PT ;  /* 0x0000200017172812 */ /* 0x000fc600078efcff */
[----:B------:R-:W-:Y:S01]  /*29200*/  @!P2 IMAD.X R8, RZ, RZ, R2, P1 ;  /* 0x000000ffff08a224 */ /* 0x000fe200008e0602 */
[----:B------:R-:W-:Y:S01]  /*29210*/  LOP3.LUT R23, R23, 0xffffefff, RZ, 0xc0, !PT ;  /* 0xffffefff17177812 */ /* 0x000fe200078ec0ff */
[----:B------:R-:W-:Y:S02]  /*29220*/  @!P2 IMAD.MOV.U32 R2, RZ, RZ, R3 ;  /* 0x000000ffff02a224 */ /* 0x000fe400078e0003 */
        /* <DEDUP_REMOVED lines=11> */
.L_x_12718:
[----:B------:R-:W-:Y:S01]  /*292e0*/  @P2 LOP3.LUT R23, R23, 0x1000, RZ, 0xfc, !PT ;  /* 0x0000100017172812 */ /* 0x000fe200078efcff */
[----:B------:R-:W-:-:S03]  /*292f0*/  IMAD.MOV.U32 R13, RZ, RZ, R4 ;  /* 0x000000ffff0d7224 */ /* 0x000fc600078e0004 */
[----:B------:R-:W-:Y:S01]  /*29300*/  LOP3.LUT R23, R23, 0xfffff7ff, RZ, 0xc0, !PT ;  /* 0xfffff7ff17177812 */ /* 0x000fe200078ec0ff */
[----:B------:R-:W-:-:S05]  /*29310*/  IMAD.MOV.U32 R12, RZ, RZ, R14 ;  /* 0x000000ffff0c7224 */ /* 0x000fca00078e000e */
        /* <DEDUP_REMOVED lines=8> */
.L_x_12719:
        /* <DEDUP_REMOVED lines=11> */
.L_x_12720:
        /* <DEDUP_REMOVED lines=8> */
.L_x_12721:
        /* <DEDUP_REMOVED lines=15> */
.L_x_12722:
[----:B------:R-:W-:Y:S01]  /*295c0*/  @P2 LOP3.LUT R23, R23, 0x200, RZ, 0xfc, !PT ;  /* 0x0000020017172812 */ /* 0x000fe200078efcff */
[----:B------:R-:W-:-:S03]  /*295d0*/  IMAD.MOV.U32 R12, RZ, RZ, 0x4 ;  /* 0x00000004ff0c7424 */ /* 0x000fc600078e00ff */
[----:B------:R-:W-:Y:S01]  /*295e0*/  LOP3.LUT R23, R23, 0xfffffeff, RZ, 0xc0, !PT ;  /* 0xfffffeff17177812 */ /* 0x000fe200078ec0ff */
[----:B------:R-:W-:-:S05]  /*295f0*/  IMAD.MOV.U32 R9, RZ, RZ, R14 ;  /* 0x000000ffff097224 */ /* 0x000fca00078e000e */
[----:B------:R-:W-:-:S05]  /*29600*/  @!P2 LEA R13, P1, R20, R9, 0x1 ;  /* 0x00000009140da211 */ /* 0x000fca00078208ff */
[----:B------:R-:W-:Y:S02]  /*29610*/  @!P2 IMAD.X R11, RZ, RZ, R2, P1 ;  /* 0x000000ffff0ba224 */ /* 0x000fe400008e0602 */
[----:B------:R-:W-:Y:S02]  /*29620*/  @!P2 IMAD.MOV.U32 R2, RZ, RZ, R13 ;  /* 0x000000ffff02a224 */ /* 0x000fe400078e000d */
[----:B------:R-:W-:Y:S02]  /*29630*/  @!P2 IMAD.MOV.U32 R3, RZ, RZ, R11 ;  /* 0x000000ffff03a224 */ /* 0x000fe400078e000b */
[----:B------:R-:W-:Y:S02]  /*29640*/  IMAD.MOV.U32 R13, RZ, RZ, R4 ;  /* 0x000000ffff0d7224 */ /* 0x000fe400078e0004 */
[----:B------:R-:W-:Y:S01]  /*29650*/  IMAD.MOV.U32 R11, RZ, RZ, 0x181f ;  /* 0x0000181fff0b7424 */ /* 0x000fe200078e00ff */
[----:B------:R-:W-:Y:S01]  /*29660*/  @!PT LDS RZ, [RZ] ;  /* 0x00000000fffff984 */ /* 0x000fe20000000800 */
[----:B------:R-:W-:Y:S01]  /*29670*/  @!PT LDS RZ, [RZ] ;  /* 0x00000000fffff984 */ /* 0x000fe20000000800 */
[----:B------:R-:W-:Y:S01]  /*29680*/  @!PT LDS RZ, [RZ] ;  /* 0x00000000fffff984 */ /* 0x000fe20000000800 */
[----:B------:R0:W-:Y:S06]  /*29690*/  @!P2 LDGSTS.E.BYPASS.LTC128B.128 [R25+0x19c00], desc[UR36][R2.64], !P0 ;  /* 0x19c000000219afae */ /* 0x0001ec000c101d64 */
[----:B0-----:R-:W-:Y:S05]  /*296a0*/  WARPSYNC.COLLECTIVE R15, `(.L_x_12723) ;  /* 0x000000000f087348 */ /* 0x001fea0003c00000 */
[----:B------:R1:W2:Y:S02]  /*296b0*/  SHFL.IDX P6, R14, R13, R12, R11 ;  /* 0x0000000c0d0e7389 */ /* 0x0002a400000c000b */
[----:B012---:R-:W-:Y:S01]  /*296c0*/  ENDCOLLECTIVE ;  /* 0x000000000000791b */ /* 0x007fe20003800000 */
.L_x_12723:
[----:B------:R-:W-:-:S05]  /*296d0*/  VIADD R2, R37, 0x40 ;  /* 0x0000004025027836 */ /* 0x000fca0000000000 */
[----:B------:R-:W-:Y:S01]  /*296e0*/  ISETP.GE.AND P2, PT, R2, R5, PT ;  /* 0x000000050200720c */ /* 0x000fe20003f46270 */
[----:B------:R-:W-:Y:S02]  /*296f0*/  IMAD.MOV.U32 R13, RZ, RZ, R0 ;  /* 0x000000ffff0d7224 */ /* 0x000fe400078e0000 */
[----:B------:R-:W-:-:S10]  /*29700*/  IMAD.MOV.U32 R2, RZ, RZ, R14 ;  /* 0x000000ffff027224 */ /* 0x000fd400078e000e */
[----:B------:R-:W-:Y:S05]  /*29710*/  WARPSYNC.COLLECTIVE R15, `(.L_x_12724) ;  /* 0x000000000f087348 */ /* 0x000fea0003c00000 */
[----:B------:R0:W1:Y:S02]  /*29720*/  SHFL.IDX P6, R14, R13, R12, R11 ;  /* 0x0000000c0d0e7389 */ /* 0x00006400000c000b */
[----:B01----:R-:W-:Y:S01]  /*29730*/  ENDCOLLECTIVE ;  /* 0x000000000000791b */ /* 0x003fe20003800000 */
.L_x_12724:
[----:B------:R-:W-:-:S04]  /*29740*/  @P2 LOP3.LUT R23, R23, 0x100, RZ, 0xfc, !PT ;  /* 0x0000010017172812 */ /* 0x000fc800078efcff */
[----:B------:R-:W-:Y:S01]  /*29750*/  LOP3.LUT R23, R23, 0xffffff7f, RZ, 0xc0, !PT ;  /* 0xffffff7f17177812 */ /* 0x000fe200078ec0ff */
[----:B------:R-:W-:Y:S02]  /*29760*/  IMAD.MOV.U32 R13, RZ, RZ, R4 ;  /* 0x000000ffff0d7224 */ /* 0x000fe400078e0004 */
[----:B------:R-:W-:Y:S02]  /*29770*/  IMAD.MOV.U32 R12, RZ, RZ, 0x5 ;  /* 0x00000005ff0c7424 */ /* 0x000fe400078e00ff */
[----:B------:R-:W-:-:S05]  /*29780*/  IMAD.MOV.U32 R9, RZ, RZ, R14 ;  /* 0x000000ffff097224 */ /* 0x000fca00078e000e */
[----:B------:R-:W-:-:S05]  /*29790*/  @!P2 LEA R15, P1, R20, R9, 0x1 ;  /* 0x00000009140fa211 */ /* 0x000fca00078208ff */
[----:B------:R-:W-:Y:S02]  /*297a0*/  @!P2 IMAD.X R14, RZ, RZ, R2, P1 ;  /* 0x000000ffff0ea224 */ /* 0x000fe400008e0602 */
[----:B------:R-:W-:Y:S02]  /*297b0*/  @!P2 IMAD.MOV.U32 R2, RZ, RZ, R15 ;  /* 0x000000ffff02a224 */ /* 0x000fe400078e000f */
[----:B------:R-:W-:Y:S02]  /*297c0*/  IMAD.MOV.U32 R15, RZ, RZ, -0x1 ;  /* 0xffffffffff0f7424 */ /* 0x000fe400078e00ff */
[----:B------:R-:W-:-:S07]  /*297d0*/  @!P2 IMAD.MOV.U32 R3, RZ, RZ, R14 ;  /* 0x000000ffff03a224 */ /* 0x000fce00078e000e */
[----:B------:R-:W-:Y:S05]  /*297e0*/  WARPSYNC.COLLECTIVE R15, `(.L_x_12725) ;  /* 0x000000000f087348 */ /* 0x000fea0003c00000 */
[----:B------:R0:W1:Y:S02]  /*297f0*/  SHFL.IDX P6, R14, R13, R12, R11 ;  /* 0x0000000c0d0e7389 */ /* 0x00006400000c000b */
[----:B01----:R-:W-:Y:S01]  /*29800*/  ENDCOLLECTIVE ;  /* 0x000000000000791b */ /* 0x003fe20003800000 */
.L_x_12725:
        /* <DEDUP_REMOVED lines=11> */
.L_x_12726:
        /* <DEDUP_REMOVED lines=8> */
.L_x_12727:
        /* <DEDUP_REMOVED lines=13> */
.L_x_12728:
        /* <DEDUP_REMOVED lines=9> */
.L_x_12729:
        /* <DEDUP_REMOVED lines=13> */
.L_x_12730:
[----:B------:R-:W-:Y:S01]  /*29b70*/  IMAD.MOV.U32 R0, RZ, RZ, R14 ;  /* 0x000000ffff007224 */ /* 0x000fe200078e000e */
[----:B------:R-:W-:Y:S06]  /*29b80*/  BRA `(.L_x_12731) ;  /* 0xffffffb400007947 */ /* 0x000fec000383ffff */
.L_x_12639:
        /* <DEDUP_REMOVED lines=8> */
.L_x_12733:
[----:B------:R-:W-:Y:S05]  /*29c10*/  BSYNC B0 ;  /* 0x0000000000007941 */ /* 0x000fea0003800000 */
.L_x_12732:
        /* <DEDUP_REMOVED lines=9> */
.L_x_12734:
[----:B------:R-:W-:Y:S02]  /*29cb0*/  IMAD.MOV.U32 R13, RZ, RZ, R4 ;  /* 0x000000ffff0d7224 */ /* 0x000fe400078e0004 */
[----:B------:R-:W-:Y:S02]  /*29cc0*/  IMAD.MOV.U32 R12, RZ, RZ, 0x1 ;  /* 0x00000001ff0c7424 */ /* 0x000fe400078e00ff */
[----:B------:R-:W-:-:S07]  /*29cd0*/  IMAD.MOV.U32 R3, RZ, RZ, R14 ;  /* 0x000000ffff037224 */ /* 0x000fce00078e000e */
[----:B------:R-:W-:Y:S05]  /*29ce0*/  WARPSYNC.COLLECTIVE R15, `(.L_x_12735) ;  /* 0x000000000f087348 */ /* 0x000fea0003c00000 */
[----:B------:R0:W1:Y:S02]  /*29cf0*/  SHFL.IDX P6, R14, R13, R12, R11 ;  /* 0x0000000c0d0e7389 */ /* 0x00006400000c000b */
[----:B01----:R-:W-:Y:S01]  /*29d00*/  ENDCOLLECTIVE ;  /* 0x000000000000791b */ /* 0x003fe20003800000 */
.L_x_12735:
        /* <DEDUP_REMOVED lines=10> */
.L_x_12736:
        /* <DEDUP_REMOVED lines=21> */
.L_x_12737:
[----:B------:R-:W-:Y:S02]  /*29f00*/  IMAD.MOV.U32 R13, RZ, RZ, R0 ;  /* 0x000000ffff0d7224 */ /* 0x000fe400078e0000 */
[----:B------:R-:W-:-:S07]  /*29f10*/  IMAD.MOV.U32 R5, RZ, RZ, R14 ;  /* 0x000000ffff057224 */ /* 0x000fce00078e000e */
[----:B------:R-:W-:Y:S05]  /*29f20*/  WARPSYNC.COLLECTIVE R15, `(.L_x_12738) ;  /* 0x000000000f087348 */ /* 0x000fea0003c00000 */
[----:B------:R0:W1:Y:S02]  /*29f30*/  SHFL.IDX P6, R14, R13, R12, R11 ;  /* 0x0000000c0d0e7389 */ /* 0x00006400000c000b */
[----:B01----:R-:W-:Y:S01]  /*29f40*/  ENDCOLLECTIVE ;  /* 0x000000000000791b */ /* 0x003fe20003800000 */
.L_x_12738:
[----:B------:R-:W-:Y:S02]  /*29f50*/  IMAD.MOV.U32 R13, RZ, RZ, R4 ;  /* 0x000000ffff0d7224 */ /* 0x000fe400078e0004 */
[----:B------:R-:W-:Y:S02]  /*29f60*/  IMAD.MOV.U32 R12, RZ, RZ, 0x3 ;  /* 0x00000003ff0c7424 */ /* 0x000fe400078e00ff */
[----:B------:R-:W-:-:S07]  /*29f70*/  IMAD.MOV.U32 R2, RZ, RZ, R14 ;  /* 0x000000ffff027224 */ /* 0x000fce00078e000e */
[----:B------:R-:W-:Y:S05]  /*29f80*/  WARPSYNC.COLLECTIVE R15, `(.L_x_12739) ;  /* 0x000000000f087348 */ /* 0x000fea0003c00000 */
[----:B------:R0:W1:Y:S02]  /*29f90*/  SHFL.IDX P6, R14, R13, R12, R11 ;  /* 0x0000000c0d0e7389 */ /* 0x00006400000c000b */
[----:B01----:R-:W-:Y:S01]  /*29fa0*/  ENDCOLLECTIVE ;  /* 0x000000000000791b */ /* 0x003fe20003800000 */
.L_x_12739:
        /* <DEDUP_REMOVED lines=15> */
.L_x_12740:
        /* <DEDUP_REMOVED lines=16> */
.L_x_12741:
[----:B------:R-:W-:Y:S02]  /*2a1a0*/  IMAD.MOV.U32 R13, RZ, RZ, R0 ;  /* 0x000000ffff0d7224 */ /* 0x000fe400078e0000 */
[----:B------:R-:W-:-:S07]  /*2a1b0*/  IMAD.MOV.U32 R5, RZ, RZ, R14 ;  /* 0x000000ffff057224 */ /* 0x000fce00078e000e */
[----:B------:R-:W-:Y:S05]  /*2a1c0*/  WARPSYNC.COLLECTIVE R15, `(.L_x_12742) ;  /* 0x000000000f087348 */ /* 0x000fea0003c00000 */
[----:B------:R0:W1:Y:S02]  /*2a1d0*/  SHFL.IDX P6, R14, R13, R12, R11 ;  /* 0x0000000c0d0e7389 */ /* 0x00006400000c000b */
[----:B01----:R-:W-:Y:S01]  /*2a1e0*/  ENDCOLLECTIVE ;  /* 0x000000000000791b */ /* 0x003fe20003800000 */
.L_x_12742:
[----:B------:R-:W-:Y:S02]  /*2a1f0*/  IMAD.MOV.U32 R13, RZ, RZ, R4 ;  /* 0x000000ffff0d7224 */ /* 0x000fe400078e0004 */
[----:B------:R-:W-:Y:S02]  /*2a200*/  IMAD.MOV.U32 R12, RZ, RZ, 0x5 ;  /* 0x00000005ff0c7424 */ /* 0x000fe400078e00ff */
[----:B------:R-:W-:-:S07]  /*2a210*/  IMAD.MOV.U32 R2, RZ, RZ, R14 ;  /* 0x000000ffff027224 */ /* 0x000fce00078e000e */
[----:B------:R-:W-:Y:S05]  /*2a220*/  WARPSYNC.COLLECTIVE R15, `(.L_x_12743) ;  /* 0x000000000f087348 */ /* 0x000fea0003c00000 */
[----:B------:R0:W1:Y:S02]  /*2a230*/  SHFL.IDX P6, R14, R13, R12, R11 ;  /* 0x0000000c0d0e7389 */ /* 0x00006400000c000b */
[----:B01----:R-:W-:Y:S01]  /*2a240*/  ENDCOLLECTIVE ;  /* 0x000000000000791b */ /* 0x003fe20003800000 */
.L_x_12743:
        /* <DEDUP_REMOVED lines=15> */
.L_x_12744:
        /* <DEDUP_REMOVED lines=16> */
.L_x_12745:
[----:B------:R-:W-:Y:S02]  /*2a440*/  IMAD.MOV.U32 R13, RZ, RZ, R0 ;  /* 0x000000ffff0d7224 */ /* 0x000fe400078e0000 */
[----:B------:R-:W-:-:S07]  /*2a450*/  IMAD.MOV.U32 R5, RZ, RZ, R14 ;  /* 0x000000ffff057224 */ /* 0x000fce00078e000e */
[----:B------:R-:W-:Y:S05]  /*2a460*/  WARPSYNC.COLLECTIVE R15, `(.L_x_12746) ;  /* 0x000000000f087348 */ /* 0x000fea0003c00000 */
[----:B------:R0:W1:Y:S02]  /*2a470*/  SHFL.IDX P6, R14, R13, R12, R11 ;  /* 0x0000000c0d0e7389 */ /* 0x00006400000c000b */
[----:B01----:R-:W-:Y:S01]  /*2a480*/  ENDCOLLECTIVE ;  /* 0x000000000000791b */ /* 0x003fe20003800000 */
.L_x_12746:
[----:B------:R-:W-:Y:S02]  /*2a490*/  IMAD.MOV.U32 R13, RZ, RZ, R4 ;  /* 0x000000ffff0d7224 */ /* 0x000fe400078e0004 */
[----:B------:R-:W-:Y:S02]  /*2a4a0*/  IMAD.MOV.U32 R12, RZ, RZ, 0x7 ;  /* 0x00000007ff0c7424 */ /* 0x000fe400078e00ff */
[----:B------:R-:W-:-:S07]  /*2a4b0*/  IMAD.MOV.U32 R2, RZ, RZ, R14 ;  /* 0x000000ffff027224 */ /* 0x000fce00078e000e */
[----:B------:R-:W-:Y:S05]  /*2a4c0*/  WARPSYNC.COLLECTIVE R15, `(.L_x_12747) ;  /* 0x000000000f087348 */ /* 0x000fea0003c00000 */
[----:B------:R0:W1:Y:S02]  /*2a4d0*/  SHFL.IDX P6, R14, R13, R12, R11 ;  /* 0x0000000c0d0e7389 */ /* 0x00006400000c000b */
[----:B01----:R-:W-:Y:S01]  /*2a4e0*/  ENDCOLLECTIVE ;  /* 0x000000000000791b */ /* 0x003fe20003800000 */
.L_x_12747:
        /* <DEDUP_REMOVED lines=14> */
.L_x_12748:
[----:B------:R-:W-:Y:S05]  /*2a5d0*/  BRA `(.L_x_12749) ;  /* 0xffffffb4002c7947 */ /* 0x000fea000383ffff */
.L_x_12644:
[----:B0-----:R0:W3:Y:S02]  /*2a5e0*/  SYNCS.PHASECHK.TRANS64.TRYWAIT P0, [R22+URZ+0x32420], R3 ;  /* 0x03242003160075a7 */ /* 0x0010e4000800017f */
[----:B---3--:R-:W-:Y:S05]  /*2a5f0*/  @!P0 NANOSLEEP.SYNCS 0x989680 ;  /* 0x009896800000895d */ /* 0x008fea0003900000 */
[----:B------:R-:W3:Y:S02]  /*2a600*/  @!P0 SYNCS.PHASECHK.TRANS64 P0, [R22+URZ+0x32420], R3 ;  /* 0x03242003160085a7 */ /* 0x000ee4000800007f */
[----:B---3--:R-:W-:Y:S05]  /*2a610*/  @!P0 BRA `(.L_x_12644) ;  /* 0xfffffffc00f08947 */ /* 0x008fea000383ffff */
[----:B------:R-:W-:Y:S05]  /*2a620*/  BRA `(.L_x_12750) ;  /* 0xffffffb4009c7947 */ /* 0x000fea000383ffff */
.L_x_12647:
[----:B---3--:R3:W4:Y:S02]  /*2a630*/  SYNCS.PHASECHK.TRANS64.TRYWAIT P0, [R17+URZ+0x32460], R0 ;  /* 0x03246000110075a7 */ /* 0x008724000800017f */
[----:B----4-:R-:W-:Y:S05]  /*2a640*/  @!P0 NANOSLEEP.SYNCS 0x989680 ;  /* 0x009896800000895d */ /* 0x010fea0003900000 */
[----:B------:R-:W4:Y:S02]  /*2a650*/  @!P0 SYNCS.PHASECHK.TRANS64 P0, [R17+URZ+0x32460], R0 ;  /* 0x03246000110085a7 */ /* 0x000f24000800007f */
[----:B----4-:R-:W-:Y:S05]  /*2a660*/  @!P0 BRA `(.L_x_12647) ;  /* 0xfffffffc00f08947 */ /* 0x010fea000383ffff */
[----:B------:R-:W-:Y:S05]  /*2a670*/  BRA `(.L_x_12751) ;  /* 0xffffffb400a87947 */ /* 0x000fea000383ffff */
.L_x_12648:
        /* <DEDUP_REMOVED lines=8> */
.L_x_12753:
[----:B------:R-:W-:Y:S05]  /*2a700*/  BSYNC B0 ;  /* 0x0000000000007941 */ /* 0x000fea0003800000 */
.L_x_12752:
        /* <DEDUP_REMOVED lines=13> */
.L_x_12754:
        /* <DEDUP_REMOVED lines=9> */
.L_x_12755:
        /* <DEDUP_REMOVED lines=17> */
.L_x_12756:
[----:B------:R-:W-:Y:S02]  /*2a980*/  IMAD.MOV.U32 R13, RZ, RZ, R6 ;  /* 0x000000ffff0d7224 */ /* 0x000fe400078e0006 */
[----:B------:R-:W-:Y:S01]  /*2a990*/  IMAD.MOV.U32 R12, RZ, RZ, 0x2 ;  /* 0x00000002ff0c7424 */ /* 0x000fe200078e00ff */
[----:B------:R-:W-:-:S13]  /*2a9a0*/  IADD3 R2, P3, R14, R0, RZ ;  /* 0x000000000e027210 */ /* 0x000fda0007f7e0ff */
[----:B------:R-:W-:Y:S05]  /*2a9b0*/  WARPSYNC.COLLECTIVE R15, `(.L_x_12757) ;  /* 0x000000000f087348 */ /* 0x000fea0003c00000 */
[----:B------:R0:W1:Y:S02]  /*2a9c0*/  SHFL.IDX P6, R14, R13, R12, R11 ;  /* 0x0000000c0d0e7389 */ /* 0x00006400000c000b */
[----:B01----:R-:W-:Y:S01]  /*2a9d0*/  ENDCOLLECTIVE ;  /* 0x000000000000791b */ /* 0x003fe20003800000 */
.L_x_12757:
        /* <DEDUP_REMOVED lines=17> */
.L_x_12758:
[----:B------:R-:W-:Y:S02]  /*2aaf0*/  IMAD.MOV.U32 R13, RZ, RZ, R6 ;  /* 0x000000ffff0d7224 */ /* 0x000fe400078e0006 */
[----:B------:R-:W-:Y:S01]  /*2ab00*/  IMAD.MOV.U32 R12, RZ, RZ, 0x3 ;  /* 0x00000003ff0c7424 */ /* 0x000fe200078e00ff */
[----:B------:R-:W-:-:S13]  /*2ab10*/  IADD3 R2, P3, R14, R0, RZ ;  /* 0x000000000e027210 */ /* 0x000fda0007f7e0ff */
[----:B------:R-:W-:Y:S05]  /*2ab20*/  WARPSYNC.COLLECTIVE R15, `(.L_x_12759) ;  /* 0x000000000f087348 */ /* 0x000fea0003c00000 */
[----:B------:R0:W1:Y:S02]  /*2ab30*/  SHFL.IDX P6, R14, R13, R12, R11 ;  /* 0x0000000c0d0e7389 */ /* 0x00006400000c000b */
[----:B01----:R-:W-:Y:S01]  /*2ab40*/  ENDCOLLECTIVE ;  /* 0x000000000000791b */ /* 0x003fe20003800000 */
.L_x_12759:
        /* <DEDUP_REMOVED lines=17> */
.L_x_12760:
[----:B------:R-:W-:Y:S02]  /*2ac60*/  IMAD.MOV.U32 R13, RZ, RZ, R6 ;  /* 0x000000ffff0d7224 */ /* 0x000fe400078e0006 */
[----:B------:R-:W-:Y:S01]  /*2ac70*/  IMAD.MOV.U32 R12, RZ, RZ, 0x4 ;  /* 0x00000004ff0c7424 */ /* 0x000fe200078e00ff */
[----:B------:R-:W-:-:S13]  /*2ac80*/  IADD3 R2, P3, R14, R0, RZ ;  /* 0x000000000e027210 */ /* 0x000fda0007f7e0ff */
[----:B------:R-:W-:Y:S05]  /*2ac90*/  WARPSYNC.COLLECTIVE R15, `(.L_x_12761) ;  /* 0x000000000f087348 */ /* 0x000fea0003c00000 */
[----:B------:R0:W1:Y:S02]  /*2aca0*/  SHFL.IDX P6, R14, R13, R12, R11 ;  /* 0x0000000c0d0e7389 */ /* 0x00006400000c000b */
[----:B01----:R-:W-:Y:S01]  /*2acb0*/  ENDCOLLECTIVE ;  /* 0x000000000000791b */ /* 0x003fe20003800000 */
.L_x_12761:
        /* <DEDUP_REMOVED lines=17> */
.L_x_12762:
[----:B------:R-:W-:Y:S02]  /*2add0*/  IMAD.MOV.U32 R13, RZ, RZ, R6 ;  /* 0x000000ffff0d7224 */ /* 0x000fe400078e0006 */
[----:B------:R-:W-:Y:S01]  /*2ade0*/  IMAD.MOV.U32 R12, RZ, RZ, 0x5 ;  /* 0x00000005ff0c7424 */ /* 0x000fe200078e00ff */
[----:B------:R-:W-:-:S13]  /*2adf0*/  IADD3 R2, P3, R14, R0, RZ ;  /* 0x000000000e027210 */ /* 0x000fda0007f7e0ff */
[----:B------:R-:W-:Y:S05]  /*2ae00*/  WARPSYNC.COLLECTIVE R15, `(.L_x_12763) ;  /* 0x000000000f087348 */ /* 0x000fea0003c00000 */
[----:B------:R0:W1:Y:S02]  /*2ae10*/  SHFL.IDX P6, R14, R13, R12, R11 ;  /* 0x0000000c0d0e7389 */ /* 0x00006400000c000b */
[----:B01----:R-:W-:Y:S01]  /*2ae20*/  ENDCOLLECTIVE ;  /* 0x000000000000791b */ /* 0x003fe20003800000 */
.L_x_12763:
        /* <DEDUP_REMOVED lines=12> */
.L_x_12764:
        /* <DEDUP_REMOVED lines=9> */
.L_x_12655:
[----:B0-----:R0:W1:Y:S02]  /*2af80*/  SYNCS.PHASECHK.TRANS64.TRYWAIT P0, [R6+URZ+0x32440], R21 ;  /* 0x03244015060075a7 */ /* 0x001064000800017f */
[----:B-1----:R-:W-:Y:S05]  /*2af90*/  @!P0 NANOSLEEP.SYNCS 0x989680 ;  /* 0x009896800000895d */ /* 0x002fea0003900000 */
[----:B------:R-:W1:Y:S02]  /*2afa0*/  @!P0 SYNCS.PHASECHK.TRANS64 P0, [R6+URZ+0x32440], R21 ;  /* 0x03244015060085a7 */ /* 0x000e64000800007f */
[----:B-1----:R-:W-:Y:S05]  /*2afb0*/  @!P0 BRA `(.L_x_12655) ;  /* 0xfffffffc00f08947 */ /* 0x002fea000383ffff */
[----:B------:R-:W-:Y:S05]  /*2afc0*/  BRA `(.L_x_12766) ;  /* 0xffffffb800347947 */ /* 0x000fea000383ffff */
.L_x_12656:
        /* <DEDUP_REMOVED lines=8> */
.L_x_12768:
[----:B------:R-:W-:Y:S05]  /*2b050*/  BSYNC B1 ;  /* 0x0000000000017941 */ /* 0x000fea0003800000 */
.L_x_12767:
        /* <DEDUP_REMOVED lines=9> */
.L_x_12769:
[----:B------:R-:W-:Y:S02]  /*2b0f0*/  IMAD.MOV.U32 R13, RZ, RZ, R9 ;  /* 0x000000ffff0d7224 */ /* 0x000fe400078e0009 */
[----:B------:R-:W-:Y:S02]  /*2b100*/  IMAD.MOV.U32 R12, RZ, RZ, 0x1 ;  /* 0x00000001ff0c7424 */ /* 0x000fe400078e00ff */
[----:B------:R-:W-:-:S07]  /*2b110*/  IMAD.MOV.U32 R2, RZ, RZ, R14 ;  /* 0x000000ffff027224 */ /* 0x000fce00078e000e */
[----:B------:R-:W-:Y:S05]  /*2b120*/  WARPSYNC.COLLECTIVE R15, `(.L_x_12770) ;  /* 0x000000000f087348 */ /* 0x000fea0003c00000 */
[----:B------:R0:W1:Y:S02]  /*2b130*/  SHFL.IDX P6, R14, R13, R12, R11 ;  /* 0x0000000c0d0e7389 */ /* 0x00006400000c000b */
[----:B01----:R-:W-:Y:S01]  /*2b140*/  ENDCOLLECTIVE ;  /* 0x000000000000791b */ /* 0x003fe20003800000 */
.L_x_12770:
        /* <DEDUP_REMOVED lines=11> */
.L_x_12771:
[----:B------:R-:W-:Y:S02]  /*2b200*/  IMAD.MOV.U32 R13, RZ, RZ, R9 ;  /* 0x000000ffff0d7224 */ /* 0x000fe400078e0009 */
[----:B------:R-:W-:Y:S02]  /*2b210*/  IMAD.MOV.U32 R12, RZ, RZ, 0x2 ;  /* 0x00000002ff0c7424 */ /* 0x000fe400078e00ff */
[----:B------:R-:W-:-:S07]  /*2b220*/  IMAD.MOV.U32 R2, RZ, RZ, R14 ;  /* 0x000000ffff027224 */ /* 0x000fce00078e000e */
[----:B------:R-:W-:Y:S05]  /*2b230*/  WARPSYNC.COLLECTIVE R15, `(.L_x_12772) ;  /* 0x000000000f087348 */ /* 0x000fea0003c00000 */
[----:B------:R0:W1:Y:S02]  /*2b240*/  SHFL.IDX P6, R14, R13, R12, R11 ;  /* 0x0000000c0d0e7389 */ /* 0x00006400000c000b */
[----:B01----:R-:W-:Y:S01]  /*2b250*/  ENDCOLLECTIVE ;  /* 0x000000000000791b */ /* 0x003fe20003800000 */
.L_x_12772:
        /* <DEDUP_REMOVED lines=11> */
.L_x_12773:
[----:B------:R-:W-:Y:S02]  /*2b310*/  IMAD.MOV.U32 R13, RZ, RZ, R9 ;  /* 0x000000ffff0d7224 */ /* 0x000fe400078e0009 */
[----:B------:R-:W-:Y:S02]  /*2b320*/  IMAD.MOV.U32 R12, RZ, RZ, 0x3 ;  /* 0x00000003ff0c7424 */ /* 0x000fe400078e00ff */
[----:B------:R-:W-:-:S07]  /*2b330*/  IMAD.MOV.U32 R2, RZ, RZ, R14 ;  /* 0x000000ffff027224 */ /* 0x000fce00078e000e */
[----:B------:R-:W-:Y:S05]  /*2b340*/  WARPSYNC.COLLECTIVE R15, `(.L_x_12774) ;  /* 0x000000000f087348 */ /* 0x000fea0003c00000 */
[----:B------:R0:W1:Y:S02]  /*2b350*/  SHFL.IDX P6, R14, R13, R12, R11 ;  /* 0x0000000c0d0e7389 */ /* 0x00006400000c000b */
[----:B01----:R-:W-:Y:S01]  /*2b360*/  ENDCOLLECTIVE ;  /* 0x000000000000791b */ /* 0x003fe20003800000 */
.L_x_12774:
        /* <DEDUP_REMOVED lines=11> */
.L_x_12775:
[----:B------:R-:W-:Y:S02]  /*2b420*/  IMAD.MOV.U32 R13, RZ, RZ, R9 ;  /* 0x000000ffff0d7224 */ /* 0x000fe400078e0009 */
[----:B------:R-:W-:Y:S02]  /*2b430*/  IMAD.MOV.U32 R12, RZ, RZ, 0x4 ;  /* 0x00000004ff0c7424 */ /* 0x000fe400078e00ff */
[----:B------:R-:W-:-:S07]  /*2b440*/  IMAD.MOV.U32 R2, RZ, RZ, R14 ;  /* 0x000000ffff027224 */ /* 0x000fce00078e000e */
[----:B------:R-:W-:Y:S05]  /*2b450*/  WARPSYNC.COLLECTIVE R15, `(.L_x_12776) ;  /* 0x000000000f087348 */ /* 0x000fea0003c00000 */
[----:B------:R0:W1:Y:S02]  /*2b460*/  SHFL.IDX P6, R14, R13, R12, R11 ;  /* 0x0000000c0d0e7389 */ /* 0x00006400000c000b */
[----:B01----:R-:W-:Y:S01]  /*2b470*/  ENDCOLLECTIVE ;  /* 0x000000000000791b */ /* 0x003fe20003800000 */
.L_x_12776:
        /* <DEDUP_REMOVED lines=11> */
.L_x_12777:
[----:B------:R-:W-:Y:S02]  /*2b530*/  IMAD.MOV.U32 R13, RZ, RZ, R9 ;  /* 0x000000ffff0d7224 */ /* 0x000fe400078e0009 */
[----:B------:R-:W-:Y:S02]  /*2b540*/  IMAD.MOV.U32 R12, RZ, RZ, 0x5 ;  /* 0x00000005ff0c7424 */ /* 0x000fe400078e00ff */
[----:B------:R-:W-:-:S07]  /*2b550*/  IMAD.MOV.U32 R2, RZ, RZ, R14 ;  /* 0x000000ffff027224 */ /* 0x000fce00078e000e */
[----:B------:R-:W-:Y:S05]  /*2b560*/  WARPSYNC.COLLECTIVE R15, `(.L_x_12778) ;  /* 0x000000000f087348 */ /* 0x000fea0003c00000 */
[----:B------:R0:W1:Y:S02]  /*2b570*/  SHFL.IDX P6, R14, R13, R12, R11 ;  /* 0x0000000c0d0e7389 */ /* 0x00006400000c000b */
[----:B01----:R-:W-:Y:S01]  /*2b580*/  ENDCOLLECTIVE ;  /* 0x000000000000791b */ /* 0x003fe20003800000 */
.L_x_12778:
        /* <DEDUP_REMOVED lines=11> */
.L_x_12779:
[----:B------:R-:W-:Y:S01]  /*2b640*/  IMAD.MOV.U32 R2, RZ, RZ, R14 ;  /* 0x000000ffff027224 */ /* 0x000fe200078e000e */
[----:B------:R-:W-:Y:S06]  /*2b650*/  BRA `(.L_x_12780) ;  /* 0xffffffb400647947 */ /* 0x000fec000383ffff */
.L_x_12661:
[----:B----4-:R4:W0:Y:S02]  /*2b660*/  SYNCS.PHASECHK.TRANS64.TRYWAIT P0, [R6+URZ+0x32460], R21 ;  /* 0x03246015060075a7 */ /* 0x010824000800017f */
[----:B0-----:R-:W-:Y:S05]  /*2b670*/  @!P0 NANOSLEEP.SYNCS 0x989680 ;  /* 0x009896800000895d */ /* 0x001fea0003900000 */
[----:B------:R-:W0:Y:S02]  /*2b680*/  @!P0 SYNCS.PHASECHK.TRANS64 P0, [R6+URZ+0x32460], R21 ;  /* 0x03246015060085a7 */ /* 0x000e24000800007f */
[----:B0-----:R-:W-:Y:S05]  /*2b690*/  @!P0 BRA `(.L_x_12661) ;  /* 0xfffffffc00f08947 */ /* 0x001fea000383ffff */
[----:B------:R-:W-:Y:S05]  /*2b6a0*/  BRA `(.L_x_12781) ;  /* 0xffffffb400b07947 */ /* 0x000fea000383ffff */
.L_x_12662:
[----:B------:R-:W-:Y:S01]  /*2b6b0*/  BSSY B1, `(.L_x_12782) ;  /* 0x0000008000017945 */ /* 0x000fe20003800000 */
[----:B------:R-:W-:Y:S02]  /*2b6c0*/  IMAD.MOV.U32 R13, RZ, RZ, R9 ;  /* 0x000000ffff0d7224 */ /* 0x000fe400078e0009 */
[----:B------:R-:W-:Y:S02]  /*2b6d0*/  IMAD.MOV.U32 R12, RZ, RZ, RZ ;  /* 0x000000ffff0c7224 */ /* 0x000fe400078e00ff */
[----:B------:R-:W-:Y:S02]  /*2b6e0*/  IMAD.MOV.U32 R11, RZ, RZ, 0x181f ;  /* 0x0000181fff0b7424 */ /* 0x000fe400078e00ff */
[----:B------:R-:W-:-:S07]  /*2b6f0*/  IMAD.MOV.U32 R15, RZ, RZ, -0x1 ;  /* 0xffffffffff0f7424 */ /* 0x000fce00078e00ff */
[----:B0--34-:R-:W-:Y:S05]  /*2b700*/  WARPSYNC.COLLECTIVE R15, `(.L_x_12783) ;  /* 0x000000000f087348 */ /* 0x019fea0003c00000 */
[----:B------:R1:W2:Y:S02]  /*2b710*/  SHFL.IDX P6, R14, R13, R12, R11 ;  /* 0x0000000c0d0e7389 */ /* 0x0002a400000c000b */
[----:B01234-:R-:W-:Y:S01]  /*2b720*/  ENDCOLLECTIVE ;  /* 0x000000000000791b */ /* 0x01ffe20003800000 */
.L_x_12783:
[----:B------:R-:W-:Y:S05]  /*2b730*/  BSYNC B1 ;  /* 0x0000000000017941 */ /* 0x000fea0003800000 */
.L_x_12782:
        /* <DEDUP_REMOVED lines=9> */
.L_x_12784:
[----:B------:R-:W-:Y:S02]  /*2b7d0*/  IMAD.MOV.U32 R13, RZ, RZ, R9 ;  /* 0x000000ffff0d7224 */ /* 0x000fe400078e0009 */
[----:B------:R-:W-:Y:S01]  /*2b7e0*/  IMAD.MOV.U32 R12, RZ, RZ, 0x1 ;  /* 0x00000001ff0c7424 */ /* 0x000fe200078e00ff */
[----:B------:R-:W-:-:S13]  /*2b7f0*/  IADD3 R2, P0, R14, R0, RZ ;  /* 0x000000000e027210 */ /* 0x000fda0007f1e0ff */
[----:B------:R-:W-:Y:S05]  /*2b800*/  WARPSYNC.COLLECTIVE R15, `(.L_x_12785) ;  /* 0x000000000f087348 */ /* 0x000fea0003c00000 */
[----:B------:R0:W1:Y:S02]  /*2b810*/  SHFL.IDX P6, R14, R13, R12, R11 ;  /* 0x0000000c0d0e7389 */ /* 0x00006400000c000b */
[----:B01----:R-:W-:Y:S01]  /*2b820*/  ENDCOLLECTIVE ;  /* 0x000000000000791b */ /* 0x003fe20003800000 */
.L_x_12785:
        /* <DEDUP_REMOVED lines=13> */
.L_x_12786:
[----:B------:R-:W-:Y:S02]  /*2b900*/  IMAD.MOV.U32 R13, RZ, RZ, R9 ;  /* 0x000000ffff0d7224 */ /* 0x000fe400078e0009 */
[----:B------:R-:W-:Y:S01]  /*2b910*/  IMAD.MOV.U32 R12, RZ, RZ, 0x2 ;  /* 0x00000002ff0c7424 */ /* 0x000fe200078e00ff */
[----:B------:R-:W-:-:S13]  /*2b920*/  IADD3 R2, P0, R14, R0, RZ ;  /* 0x000000000e027210 */ /* 0x000fda0007f1e0ff */
[----:B------:R-:W-:Y:S05]  /*2b930*/  WARPSYNC.COLLECTIVE R15, `(.L_x_12787) ;  /* 0x000000000f087348 */ /* 0x000fea0003c00000 */
[----:B------:R0:W1:Y:S02]  /*2b940*/  SHFL.IDX P6, R14, R13, R12, R11 ;  /* 0x0000000c0d0e7389 */ /* 0x00006400000c000b */
[----:B01----:R-:W-:Y:S01]  /*2b950*/  ENDCOLLECTIVE ;  /* 0x000000000000791b */ /* 0x003fe20003800000 */
.L_x_12787:
        /* <DEDUP_REMOVED lines=13> */
.L_x_12788:
[----:B------:R-:W-:Y:S02]  /*2ba30*/  IMAD.MOV.U32 R13, RZ, RZ, R9 ;  /* 0x000000ffff0d7224 */ /* 0x000fe400078e0009 */
[----:B------:R-:W-:Y:S01]  /*2ba40*/  IMAD.MOV.U32 R12, RZ, RZ, 0x3 ;  /* 0x00000003ff0c7424 */ /* 0x000fe200078e00ff */
[----:B------:R-:W-:-:S13]  /*2ba50*/  IADD3 R2, P0, R14, R0, RZ ;  /* 0x000000000e027210 */ /* 0x000fda0007f1e0ff */
[----:B------:R-:W-:Y:S05]  /*2ba60*/  WARPSYNC.COLLECTIVE R15, `(.L_x_12789) ;  /* 0x000000000f087348 */ /* 0x000fea0003c00000 */
[----:B------:R0:W1:Y:S02]  /*2ba70*/  SHFL.IDX P6, R14, R13, R12, R11 ;  /* 0x0000000c0d0e7389 */ /* 0x00006400000c000b */
[----:B01----:R-:W-:Y:S01]  /*2ba80*/  ENDCOLLECTIVE ;  /* 0x000000000000791b */ /* 0x003fe20003800000 */
.L_x_12789:
        /* <DEDUP_REMOVED lines=13> */
.L_x_12790:
[----:B------:R-:W-:Y:S02]  /*2bb60*/  IMAD.MOV.U32 R13, RZ, RZ, R9 ;  /* 0x000000ffff0d7224 */ /* 0x000fe400078e0009 */
[----:B------:R-:W-:Y:S01]  /*2bb70*/  IMAD.MOV.U32 R12, RZ, RZ, 0x4 ;  /* 0x00000004ff0c7424 */ /* 0x000fe200078e00ff */
[----:B------:R-:W-:-:S13]  /*2bb80*/  IADD3 R2, P0, R14, R0, RZ ;  /* 0x000000000e027210 */ /* 0x000fda0007f1e0ff */
[----:B------:R-:W-:Y:S05]  /*2bb90*/  WARPSYNC.COLLECTIVE R15, `(.L_x_12791) ;  /* 0x000000000f087348 */ /* 0x000fea0003c00000 */
[----:B------:R0:W1:Y:S02]  /*2bba0*/  SHFL.IDX P6, R14, R13, R12, R11 ;  /* 0x0000000c0d0e7389 */ /* 0x00006400000c000b */
[----:B01----:R-:W-:Y:S01]  /*2bbb0*/  ENDCOLLECTIVE ;  /* 0x000000000000791b */ /* 0x003fe20003800000 */
.L_x_12791:
        /* <DEDUP_REMOVED lines=13> */
.L_x_12792:
[----:B------:R-:W-:Y:S02]  /*2bc90*/  IMAD.MOV.U32 R13, RZ, RZ, R9 ;  /* 0x000000ffff0d7224 */ /* 0x000fe400078e0009 */
[----:B------:R-:W-:Y:S01]  /*2bca0*/  IMAD.MOV.U32 R12, RZ, RZ, 0x5 ;  /* 0x00000005ff0c7424 */ /* 0x000fe200078e00ff */
[----:B------:R-:W-:-:S13]  /*2bcb0*/  IADD3 R2, P0, R14, R0, RZ ;  /* 0x000000000e027210 */ /* 0x000fda0007f1e0ff */
[----:B------:R-:W-:Y:S05]  /*2bcc0*/  WARPSYNC.COLLECTIVE R15, `(.L_x_12793) ;  /* 0x000000000f087348 */ /* 0x000fea0003c00000 */
[----:B------:R0:W1:Y:S02]  /*2bcd0*/  SHFL.IDX P6, R14, R13, R12, R11 ;  /* 0x0000000c0d0e7389 */ /* 0x00006400000c000b */
[----:B01----:R-:W-:Y:S01]  /*2bce0*/  ENDCOLLECTIVE ;  /* 0x000000000000791b */ /* 0x003fe20003800000 */
.L_x_12793:
        /* <DEDUP_REMOVED lines=13> */
.L_x_12794:
[----:B------:R-:W-:Y:S05]  /*2bdc0*/  BRA `(.L_x_12795) ;  /* 0xffffffb000fc7947 */ /* 0x000fea000383ffff */
.L_x_12670:
[----:B------:R-:W-:Y:S01]  /*2bdd0*/  BSSY B0, `(.L_x_12796) ;  /* 0x0000008000007945 */ /* 0x000fe20003800000 */
[----:B------:R-:W-:Y:S02]  /*2bde0*/  IMAD.MOV.U32 R13, RZ, RZ, R16 ;  /* 0x000000ffff0d7224 */ /* 0x000fe400078e0010 */
[----:B------:R-:W-:Y:S02]  /*2bdf0*/  IMAD.MOV.U32 R12, RZ, RZ, RZ ;  /* 0x000000ffff0c7224 */ /* 0x000fe400078e00ff */
[----:B------:R-:W-:Y:S02]  /*2be00*/  IMAD.MOV.U32 R11, RZ, RZ, 0x1f ;  /* 0x0000001fff0b7424 */ /* 0x000fe400078e00ff */
[----:B------:R-:W-:-:S07]  /*2be10*/  IMAD.MOV.U32 R15, RZ, RZ, -0x1 ;  /* 0xffffffffff0f7424 */ /* 0x000fce00078e00ff */
[----:B01234-:R-:W-:Y:S05]  /*2be20*/  WARPSYNC.COLLECTIVE R15, `(.L_x_12797) ;  /* 0x000000000f087348 */ /* 0x01ffea0003c00000 */
[----:B------:R0:W0:Y:S02]  /*2be30*/  SHFL.IDX P6, R14, R13, R12, R11 ;  /* 0x0000000c0d0e7389 */ /* 0x00002400000c000b */
[----:B01234-:R-:W-:Y:S01]  /*2be40*/  ENDCOLLECTIVE ;  /* 0x000000000000791b */ /* 0x01ffe20003800000 */
.L_x_12797:
[----:B------:R-:W-:Y:S05]  /*2be50*/  BSYNC B0 ;  /* 0x0000000000007941 */ /* 0x000fea0003800000 */
.L_x_12796:
        /* <DEDUP_REMOVED lines=9> */
.L_x_12798:
        /* <DEDUP_REMOVED lines=18> */
.L_x_12799:
[----:B------:R-:W-:Y:S01]  /*2c010*/  IMAD.MOV.U32 R12, RZ, RZ, 0x2 ;  /* 0x00000002ff0c7424 */ /* 0x000fe200078e00ff */
[----:B------:R-:W-:-:S05]  /*2c020*/  SEL R6, R14, RZ, P1 ;  /* 0x000000ff0e067207 */ /* 0x000fca0000800000 */
[----:B------:R-:W-:-:S04]  /*2c030*/  IMAD.IADD R6, R5, 0x1, R6 ;  /* 0x0000000105067824 */ /* 0x000fc800078e0206 */
[----:B------:R-:W-:-:S07]  /*2c040*/  IMAD.MOV.U32 R13, RZ, RZ, R6 ;  /* 0x000000ffff0d7224 */ /* 0x000fce00078e0006 */
[----:B------:R-:W-:Y:S05]  /*2c050*/  WARPSYNC.COLLECTIVE R15, `(.L_x_12800) ;  /* 0x000000000f087348 */ /* 0x000fea0003c00000 */
[----:B------:R0:W1:Y:S02]  /*2c060*/  SHFL.UP P6, R14, R13, R12, R11 ;  /* 0x0400000c0d0e7389 */ /* 0x00006400000c000b */
[----:B01----:R-:W-:Y:S01]  /*2c070*/  ENDCOLLECTIVE ;  /* 0x000000000000791b */ /* 0x003fe20003800000 */
.L_x_12800:
[----:B------:R-:W-:Y:S01]  /*2c080*/  IMAD.MOV.U32 R12, RZ, RZ, 0x4 ;  /* 0x00000004ff0c7424 */ /* 0x000fe200078e00ff */
[----:B------:R-:W-:-:S05]  /*2c090*/  SEL R7, R14, RZ, P2 ;  /* 0x000000ff0e077207 */ /* 0x000fca0001000000 */
[----:B------:R-:W-:-:S04]  /*2c0a0*/  IMAD.IADD R7, R6, 0x1, R7 ;  /* 0x0000000106077824 */ /* 0x000fc800078e0207 */
[----:B------:R-:W-:-:S07]  /*2c0b0*/  IMAD.MOV.U32 R13, RZ, RZ, R7 ;  /* 0x000000ffff0d7224 */ /* 0x000fce00078e0007 */
[----:B------:R-:W-:Y:S05]  /*2c0c0*/  WARPSYNC.COLLECTIVE R15, `(.L_x_12801) ;  /* 0x000000000f087348 */ /* 0x000fea0003c00000 */
[----:B------:R0:W1:Y:S02]  /*2c0d0*/  SHFL.UP P6, R14, R13, R12, R11 ;  /* 0x0400000c0d0e7389 */ /* 0x00006400000c000b */
[----:B01----:R-:W-:Y:S01]  /*2c0e0*/  ENDCOLLECTIVE ;  /* 0x000000000000791b */ /* 0x003fe20003800000 */
.L_x_12801:
[----:B------:R-:W-:Y:S01]  /*2c0f0*/  IMAD.MOV.U32 R12, RZ, RZ, 0x8 ;  /* 0x00000008ff0c7424 */ /* 0x000fe200078e00ff */
[----:B------:R-:W-:-:S05]  /*2c100*/  SEL R2, R14, RZ, P3 ;  /* 0x000000ff0e027207 */ /* 0x000fca0001800000 */
[----:B------:R-:W-:-:S04]  /*2c110*/  IMAD.IADD R2, R7, 0x1, R2 ;  /* 0x0000000107027824 */ /* 0x000fc800078e0202 */
[----:B------:R-:W-:-:S07]  /*2c120*/  IMAD.MOV.U32 R13, RZ, RZ, R2 ;  /* 0x000000ffff0d7224 */ /* 0x000fce00078e0002 */
[----:B------:R-:W-:Y:S05]  /*2c130*/  WARPSYNC.COLLECTIVE R15, `(.L_x_12802) ;  /* 0x000000000f087348 */ /* 0x000fea0003c00000 */
[----:B------:R0:W1:Y:S02]  /*2c140*/  SHFL.UP P6, R14, R13, R12, R11 ;  /* 0x0400000c0d0e7389 */ /* 0x00006400000c000b */
[----:B01----:R-:W-:Y:S01]  /*2c150*/  ENDCOLLECTIVE ;  /* 0x000000000000791b */ /* 0x003fe20003800000 */
.L_x_12802:
[----:B------:R-:W-:Y:S01]  /*2c160*/  IMAD.MOV.U32 R12, RZ, RZ, 0x10 ;  /* 0x00000010ff0c7424 */ /* 0x000fe200078e00ff */
[----:B------:R-:W-:-:S05]  /*2c170*/  SEL R3, R14, RZ, P4 ;  /* 0x000000ff0e037207 */ /* 0x000fca0002000000 */
[----:B------:R-:W-:-:S04]  /*2c180*/  IMAD.IADD R3, R2, 0x1, R3 ;  /* 0x0000000102037824 */ /* 0x000fc800078e0203 */
[----:B------:R-:W-:-:S07]  /*2c190*/  IMAD.MOV.U32 R13, RZ, RZ, R3 ;  /* 0x000000ffff0d7224 */ /* 0x000fce00078e0003 */
[----:B------:R-:W-:Y:S05]  /*2c1a0*/  WARPSYNC.COLLECTIVE R15, `(.L_x_12803) ;  /* 0x000000000f087348 */ /* 0x000fea0003c00000 */
[----:B------:R0:W1:Y:S02]  /*2c1b0*/  SHFL.UP P6, R14, R13, R12, R11 ;  /* 0x0400000c0d0e7389 */ /* 0x00006400000c000b */
[----:B01----:R-:W-:Y:S01]  /*2c1c0*/  ENDCOLLECTIVE ;  /* 0x000000000000791b */ /* 0x003fe20003800000 */
.L_x_12803:
        /* <DEDUP_REMOVED lines=8> */
.L_x_12804:
[----:B------:R-:W-:Y:S05]  /*2c250*/  BRA `(.L_x_12805) ;  /* 0xffffffb400547947 */ /* 0x000fea000383ffff */
.L_x_12675:
        /* <DEDUP_REMOVED lines=8> */
.L_x_12807:
[----:B------:R-:W-:Y:S05]  /*2c2e0*/  BSYNC B0 ;  /* 0x0000000000007941 */ /* 0x000fea0003800000 */
.L_x_12806:
        /* <DEDUP_REMOVED lines=8> */
.L_x_12808:
[----:B------:R-:W-:Y:S01]  /*2c370*/  IMAD.MOV.U32 R12, RZ, RZ, 0x4 ;  /* 0x00000004ff0c7424 */ /* 0x000fe200078e00ff */
[----:B------:R-:W-:-:S05]  /*2c380*/  SEL R2, R14, RZ, P2 ;  /* 0x000000ff0e027207 */ /* 0x000fca0001000000 */
[----:B------:R-:W-:-:S04]  /*2c390*/  IMAD.IADD R2, R13, 0x1, R2 ;  /* 0x000000010d027824 */ /* 0x000fc800078e0202 */
[----:B------:R-:W-:-:S07]  /*2c3a0*/  IMAD.MOV.U32 R13, RZ, RZ, R2 ;  /* 0x000000ffff0d7224 */ /* 0x000fce00078e0002 */
[----:B------:R-:W-:Y:S05]  /*2c3b0*/  WARPSYNC.COLLECTIVE R15, `(.L_x_12809) ;  /* 0x000000000f087348 */ /* 0x000fea0003c00000 */
[----:B------:R0:W1:Y:S02]  /*2c3c0*/  SHFL.UP P6, R14, R13, R12, R11 ;  /* 0x0400000c0d0e7389 */ /* 0x00006400000c000b */
[----:B01----:R-:W-:Y:S01]  /*2c3d0*/  ENDCOLLECTIVE ;  /* 0x000000000000791b */ /* 0x003fe20003800000 */
.L_x_12809:
[----:B------:R-:W-:Y:S01]  /*2c3e0*/  IMAD.MOV.U32 R12, RZ, RZ, 0x8 ;  /* 0x00000008ff0c7424 */ /* 0x000fe200078e00ff */
[----:B------:R-:W-:-:S05]  /*2c3f0*/  SEL R3, R14, RZ, P3 ;  /* 0x000000ff0e037207 */ /* 0x000fca0001800000 */
[----:B------:R-:W-:-:S04]  /*2c400*/  IMAD.IADD R3, R2, 0x1, R3 ;  /* 0x0000000102037824 */ /* 0x000fc800078e0203 */
[----:B------:R-:W-:-:S07]  /*2c410*/  IMAD.MOV.U32 R13, RZ, RZ, R3 ;  /* 0x000000ffff0d7224 */ /* 0x000fce00078e0003 */
[----:B------:R-:W-:Y:S05]  /*2c420*/  WARPSYNC.COLLECTIVE R15, `(.L_x_12810) ;  /* 0x000000000f087348 */ /* 0x000fea0003c00000 */
[----:B------:R0:W1:Y:S02]  /*2c430*/  SHFL.UP P6, R14, R13, R12, R11 ;  /* 0x0400000c0d0e7389 */ /* 0x00006400000c000b */
[----:B01----:R-:W-:Y:S01]  /*2c440*/  ENDCOLLECTIVE ;  /* 0x000000000000791b */ /* 0x003fe20003800000 */
.L_x_12810:
[----:B------:R-:W-:Y:S01]  /*2c450*/  IMAD.MOV.U32 R12, RZ, RZ, 0x10 ;  /* 0x00000010ff0c7424 */ /* 0x000fe200078e00ff */
[----:B------:R-:W-:-:S05]  /*2c460*/  SEL R4, R14, RZ, P4 ;  /* 0x000000ff0e047207 */ /* 0x000fca0002000000 */
[----:B------:R-:W-:-:S04]  /*2c470*/  IMAD.IADD R4, R3, 0x1, R4 ;  /* 0x0000000103047824 */ /* 0x000fc800078e0204 */
[----:B------:R-:W-:-:S07]  /*2c480*/  IMAD.MOV.U32 R13, RZ, RZ, R4 ;  /* 0x000000ffff0d7224 */ /* 0x000fce00078e0004 */
[----:B------:R-:W-:Y:S05]  /*2c490*/  WARPSYNC.COLLECTIVE R15, `(.L_x_12811) ;  /* 0x000000000f087348 */ /* 0x000fea0003c00000 */
[----:B------:R0:W1:Y:S02]  /*2c4a0*/  SHFL.UP P6, R14, R13, R12, R11 ;  /* 0x0400000c0d0e7389 */ /* 0x00006400000c000b */
[----:B01----:R-:W-:Y:S01]  /*2c4b0*/  ENDCOLLECTIVE ;  /* 0x000000000000791b */ /* 0x003fe20003800000 */
.L_x_12811:
        /* <DEDUP_REMOVED lines=8> */
.L_x_12812:
[----:B------:R-:W-:Y:S05]  /*2c540*/  BRA `(.L_x_12813) ;  /* 0xffffffb400347947 */ /* 0x000fea000383ffff */
.L_x_12677:
[----:B------:R-:W-:Y:S01]  /*2c550*/  BSSY B0, `(.L_x_12814) ;  /* 0x0000006000007945 */ /* 0x000fe20003800000 */
[----:B------:R-:W-:Y:S01]  /*2c560*/  PLOP3.LUT P6, PT, P6, PT, PT, 0x8, 0x0 ;  /* 0x000000000000781c */ /* 0x000fe200037ce170 */
[----:B------:R-:W-:-:S12]  /*2c570*/  IMAD.MOV.U32 R15, RZ, RZ, -0x1 ;  /* 0xffffffffff0f7424 */ /* 0x000fd800078e00ff */
[----:B012---:R-:W-:Y:S05]  /*2c580*/  WARPSYNC.COLLECTIVE R15, `(.L_x_12815) ;  /* 0x000000000f087348 */ /* 0x007fea0003c00000 */
[----:B------:R-:W-:Y:S01]  /*2c590*/  VOTE.ANY R14, PT, P6 ;  /* 0x00000000000e7806 */ /* 0x000fe200030e0100 */
[----:B012---:R-:W-:Y:S06]  /*2c5a0*/  ENDCOLLECTIVE ;  /* 0x000000000000791b */ /* 0x007fec0003800000 */
.L_x_12815:
[----:B------:R-:W-:Y:S05]  /*2c5b0*/  BSYNC B0 ;  /* 0x0000000000007941 */ /* 0x000fea0003800000 */
.L_x_12814:
        /* <DEDUP_REMOVED lines=9> */
.L_x_12816:
[----:B------:R-:W-:Y:S01]  /*2c650*/  IMAD.MOV.U32 R5, RZ, RZ, R14 ;  /* 0x000000ffff057224 */ /* 0x000fe200078e000e */
[----:B------:R-:W-:Y:S06]  /*2c660*/  BRA `(.L_x_12817) ;  /* 0xffffffb400247947 */ /* 0x000fec000383ffff */
.L_x_12679:
[----:B------:R-:W-:Y:S01]  /*2c670*/  BSSY B0, `(.L_x_12818) ;  /* 0x0000007000007945 */ /* 0x000fe20003800000 */
[----:B------:R-:W-:Y:S02]  /*2c680*/  IMAD.MOV.U32 R13, RZ, RZ, R6 ;  /* 0x000000ffff0d7224 */ /* 0x000fe400078e0006 */
[----:B------:R-:W-:Y:S02]  /*2c690*/  IMAD.MOV.U32 R11, RZ, RZ, 0x1f ;  /* 0x0000001fff0b7424 */ /* 0x000fe400078e00ff */
[----:B------:R-:W-:-:S07]  /*2c6a0*/  IMAD.MOV.U32 R15, RZ, RZ, -0x1 ;  /* 0xffffffffff0f7424 */ /* 0x000fce00078e00ff */
[----:B01234-:R-:W-:Y:S05]  /*2c6b0*/  WARPSYNC.COLLECTIVE R15, `(.L_x_12819) ;  /* 0x000000000f087348 */ /* 0x01ffea0003c00000 */
[----:B------:R0:W0:Y:S02]  /*2c6c0*/  SHFL.IDX P6, R14, R13, R12, R11 ;  /* 0x0000000c0d0e7389 */ /* 0x00002400000c000b */
[----:B01234-:R-:W-:Y:S01]  /*2c6d0*/  ENDCOLLECTIVE ;  /* 0x000000000000791b */ /* 0x01ffe20003800000 */
.L_x_12819:
[----:B------:R-:W-:Y:S05]  /*2c6e0*/  BSYNC B0 ;  /* 0x0000000000007941 */ /* 0x000fea0003800000 */
.L_x_12818:
[----:B------:R-:W-:Y:S05]  /*2c6f0*/  BRA `(.L_x_12678) ;  /* 0xffffffb4001c7947 */ /* 0x000fea000383ffff */
.L_x_12683:
[----:B0-----:R0:W1:Y:S02]  /*2c700*/  SYNCS.PHASECHK.TRANS64.TRYWAIT P0, [R7+URZ+0x32420], R0 ;  /* 0x03242000070075a7 */ /* 0x001064000800017f */
[----:B-1----:R-:W-:Y:S05]  /*2c710*/  @!P0 NANOSLEEP.SYNCS 0x989680 ;  /* 0x009896800000895d */ /* 0x002fea0003900000 */
[----:B------:R-:W1:Y:S02]  /*2c720*/  @!P0 SYNCS.PHASECHK.TRANS64 P0, [R7+URZ+0x32420], R0 ;  /* 0x03242000070085a7 */ /* 0x000e64000800007f */
[----:B-1----:R-:W-:Y:S05]  /*2c730*/  @!P0 BRA `(.L_x_12683) ;  /* 0xfffffffc00f08947 */ /* 0x002fea000383ffff */
[----:B------:R-:W-:Y:S05]  /*2c740*/  BRA `(.L_x_12820) ;  /* 0xffffffb800947947 */ /* 0x000fea000383ffff */
.L_x_12684:
        /* <DEDUP_REMOVED lines=11> */
.L_x_12822:
[----:B------:R-:W-:Y:S05]  /*2c800*/  BSYNC B0 ;  /* 0x0000000000007941 */ /* 0x000fea0003800000 */
.L_x_12821:
[----:B------:R-:W-:Y:S05]  /*2c810*/  BRA `(.L_x_12823) ;  /* 0xffffffb8007c7947 */ /* 0x000fea000383ffff */
.L_x_12687:
[----:B------:R-:W-:Y:S01]  /*2c820*/  BSSY B1, `(.L_x_12824) ;  /* 0x0000006000017945 */ /* 0x000fe20003800000 */
[----:B------:R-:W-:-:S07]  /*2c830*/  IMAD.MOV.U32 R15, RZ, RZ, -0x1 ;  /* 0xffffffffff0f7424 */ /* 0x000fce00078e00ff */
[----:B0-234-:R-:W-:Y:S05]  /*2c840*/  WARPSYNC.COLLECTIVE R15, `(.L_x_12825) ;  /* 0x000000000f0c7348 */ /* 0x01dfea0003c00000 */
[----:B------:R-:W-:Y:S02]  /*2c850*/  ELECT P6, UR62, PT ;  /* 0x00000000003e782f */ /* 0x000fe400038c0000 */
[----:B------:R-:W-:Y:S01]  /*2c860*/  MOV R14, UR62 ;  /* 0x0000003e000e7c02 */ /* 0x000fe20008000f00 */
[----:B0-234-:R-:W-:Y:S10]  /*2c870*/  ENDCOLLECTIVE ;  /* 0x000000000000791b */ /* 0x01dff40003800000 */
.L_x_12825:
[----:B------:R-:W-:Y:S05]  /*2c880*/  BSYNC B1 ;  /* 0x0000000000017941 */ /* 0x000fea0003800000 */
.L_x_12824:
[----:B------:R-:W-:Y:S05]  /*2c890*/  BRA `(.L_x_12826) ;  /* 0xffffffb800747947 */ /* 0x000fea000383ffff */
.L_x_12689:
[----:B0-----:R0:W1:Y:S02]  /*2c8a0*/  SYNCS.PHASECHK.TRANS64.TRYWAIT P1, [R5+URZ+0x32440], R0 ;  /* 0x03244000050075a7 */ /* 0x001064000802017f */
[----:B-1----:R-:W-:Y:S05]  /*2c8b0*/  @!P1 NANOSLEEP.SYNCS 0x989680 ;  /* 0x009896800000995d */ /* 0x002fea0003900000 */
[----:B------:R-:W1:Y:S02]  /*2c8c0*/  @!P1 SYNCS.PHASECHK.TRANS64 P1, [R5+URZ+0x32440], R0 ;  /* 0x03244000050095a7 */ /* 0x000e64000802007f */
[----:B-1----:R-:W-:Y:S05]  /*2c8d0*/  @!P1 BRA `(.L_x_12689) ;  /* 0xfffffffc00f09947 */ /* 0x002fea000383ffff */
[----:B------:R-:W-:Y:S05]  /*2c8e0*/  BRA `(.L_x_12827) ;  /* 0xffffffb8009c7947 */ /* 0x000fea000383ffff */
.L_x_12691:
[----:B-1----:R1:W0:Y:S02]  /*2c8f0*/  SYNCS.PHASECHK.TRANS64.TRYWAIT P1, [R3+URZ+0x32440], R2 ;  /* 0x03244002030075a7 */ /* 0x002224000802017f */
[----:B0-----:R-:W-:Y:S05]  /*2c900*/  @!P1 NANOSLEEP.SYNCS 0x989680 ;  /* 0x009896800000995d */ /* 0x001fea0003900000 */
[----:B------:R-:W0:Y:S02]  /*2c910*/  @!P1 SYNCS.PHASECHK.TRANS64 P1, [R3+URZ+0x32440], R2 ;  /* 0x03244002030095a7 */ /* 0x000e24000802007f */
[----:B0-----:R-:W-:Y:S05]  /*2c920*/  @!P1 BRA `(.L_x_12691) ;  /* 0xfffffffc00f09947 */ /* 0x001fea000383ffff */
[----:B------:R-:W-:Y:S05]  /*2c930*/  BRA `(.L_x_12828) ;  /* 0xffffffb800a87947 */ /* 0x000fea000383ffff */
.L_x_12693:
[----:B------:R0:W0:Y:S02]  /*2c940*/  SYNCS.PHASECHK.TRANS64.TRYWAIT P1, [R5+URZ+0x32460], R0 ;  /* 0x03246000050075a7 */ /* 0x000024000802017f */
[----:B0-----:R-:W-:Y:S05]  /*2c950*/  @!P1 NANOSLEEP.SYNCS 0x989680 ;  /* 0x009896800000995d */ /* 0x001fea0003900000 */
[----:B------:R-:W0:Y:S02]  /*2c960*/  @!P1 SYNCS.PHASECHK.TRANS64 P1, [R5+URZ+0x32460], R0 ;  /* 0x03246000050095a7 */ /* 0x000e24000802007f */
[----:B0-----:R-:W-:Y:S05]  /*2c970*/  @!P1 BRA `(.L_x_12693) ;  /* 0xfffffffc00f09947 */ /* 0x001fea000383ffff */
[----:B------:R-:W-:Y:S05]  /*2c980*/  BRA `(.L_x_12829) ;  /* 0xffffffb800a47947 */ /* 0x000fea000383ffff */
        .type           $_ZN7cutlass13device_kernelIN5flash11enable_sm90INS1_16FlashAttnFwdSm90INS1_25CollectiveMainloopFwdSm90ILi2EN4cute5tupleIJNS5_1CILi1EEES8_S8_EEENS6_IJNS7_ILi128EEENS7_ILi96EEENS7_ILi64EEEEEELi256ENS_6half_tEfNS_4arch4Sm90ELb0ELb1ELb0ELb1ELb1ELb0ELb1ELb1ELb0ELb1ELb0ELb0EEENS1_21CollectiveEpilogueFwdINS6_IJSA_NS7_ILi256EEESB_EEES9_SE_SG_Li256ELb1ELb1ELb0ELb0EEENS1_36VarlenDynamicPersistentTileSchedulerILi128ELi96ELi256ELi128ELb0ELb1ELb1ELb1ELb0ELb1EEEEEEEEEvNT_6ParamsE$_ZZN5flash25CollectiveMainloopFwdSm90ILi2EN4cute5tupleIJNS1_1CILi1EEES4_S4_EEENS2_IJNS3_ILi128EEENS3_ILi96EEENS3_ILi64EEEEEELi256EN7cutlass6half_tEfNSA_4arch4Sm90ELb0ELb1ELb0ELb1ELb1ELb0ELb1ELb1ELb0ELb1ELb0ELb0EE3mmaINS_16FlashAttnFwdSm90ISE_NS_21CollectiveEpilogueFwdINS2_IJS6_NS3_ILi256EEES7_EEES5_SB_SD_Li256ELb1ELb1ELb0ELb0EEENS_36VarlenDynamicPersistentTileSchedulerILi128ELi96ELi256ELi128ELb0ELb1ELb1ELb1ELb0ELb1EEEE13SharedStorageENS1_6TensorINS1_11ArrayEngineIfLm128EEENS1_6LayoutINS2_IJNS2_IJNS3_ILi2EEEST_NS3_ILi32EEEEEES4_S4_EEENS2_IJNS2_IJS4_ST_NS3_ILi4EEEEEENS3_ILi0EEESZ_EEEEEEENS_7SoftmaxILi2ELi0EEEEEbRKNSE_6ParamsENSA_13PipelineAsyncILi2EEES19_RNSA_13PipelineStateILj2EEERT0_RT1_iRiRKNS_16SeqlenInfoQKNewKILb1ELb0EEENS2_IJiiiiEEERT_ENKUliT_T0_T1_E_clIZSF_ISO_S12_S14_EbS17_S19_S19_S1C_S1E_S1G_iS1H_S1L_S1M_S1O_EUlRS1P_iE1_NS3_ILb0EEENS3_ILb1EEEEEDaiS1P_S1Q_S1R_,@function
        .size           $_ZN7cutlass13device_kernelIN5flash11enable_sm90INS1_16FlashAttnFwdSm90INS1_25CollectiveMainloopFwdSm90ILi2EN4cute5tupleIJNS5_1CILi1EEES8_S8_EEENS6_IJNS7_ILi128EEENS7_ILi96EEENS7_ILi64EEEEEELi256ENS_6half_tEfNS_4arch4Sm90ELb0ELb1ELb0ELb1ELb1ELb0ELb1ELb1ELb0ELb1ELb0ELb0EEENS1_21CollectiveEpilogueFwdINS6_IJSA_NS7_ILi256EEESB_EEES9_SE_SG_Li256ELb1ELb1ELb0ELb0EEENS1_36VarlenDynamicPersistentTileSchedulerILi128ELi96ELi256ELi128ELb0ELb1ELb1ELb1ELb0ELb1EEEEEEEEEvNT_6ParamsE$_ZZN5flash25CollectiveMainloopFwdSm90ILi2EN4cute5tupleIJNS1_1CILi1EEES4_S4_EEENS2_IJNS3_ILi128EEENS3_ILi96EEENS3_ILi64EEEEEELi256EN7cutlass6half_tEfNSA_4arch4Sm90ELb0ELb1ELb0ELb1ELb1ELb0ELb1ELb1ELb0ELb1ELb0ELb0EE3mmaINS_16FlashAttnFwdSm90ISE_NS_21CollectiveEpilogueFwdINS2_IJS6_NS3_ILi256EEES7_EEES5_SB_SD_Li256ELb1ELb1ELb0ELb0EEENS_36VarlenDynamicPersistentTileSchedulerILi128ELi96ELi256ELi128ELb0ELb1ELb1ELb1ELb0ELb1EEEE13SharedStorageENS1_6TensorINS1_11ArrayEngineIfLm128EEENS1_6LayoutINS2_IJNS2_IJNS3_ILi2EEEST_NS3_ILi32EEEEEES4_S4_EEENS2_IJNS2_IJS4_ST_NS3_ILi4EEEEEENS3_ILi0EEESZ_EEEEEEENS_7SoftmaxILi2ELi0EEEEEbRKNSE_6ParamsENSA_13PipelineAsyncILi2EEES19_RNSA_13PipelineStateILj2EEERT0_RT1_iRiRKNS_16SeqlenInfoQKNewKILb1ELb0EEENS2_IJiiiiEEERT_ENKUliT_T0_T1_E_clIZSF_ISO_S12_S14_EbS17_S19_S19_S1C_S1E_S1G_iS1H_S1L_S1M_S1O_EUlRS1P_iE1_NS3_ILb0EEENS3_ILb1EEEEEDaiS1P_S1Q_S1R_,(.L_x_15563 - $_ZN7cutlass13device_kernelIN5flash11enable_sm90INS1_16FlashAttnFwdSm90INS1_25CollectiveMainloopFwdSm90ILi2EN4cute5tupleIJNS5_1CILi1EEES8_S8_EEENS6_IJNS7_ILi128EEENS7_ILi96EEENS7_ILi64EEEEEELi256ENS_6half_tEfNS_4arch4Sm90ELb0ELb1ELb0ELb1ELb1ELb0ELb1ELb1ELb0ELb1ELb0ELb0EEENS1_21CollectiveEpilogueFwdINS6_IJSA_NS7_ILi256EEESB_EEES9_SE_SG_Li256ELb1ELb1ELb0ELb0EEENS1_36VarlenDynamicPersistentTileSchedulerILi128ELi96ELi256ELi128ELb0ELb1ELb1ELb1ELb0ELb1EEEEEEEEEvNT_6ParamsE$_ZZN5flash25CollectiveMainloopFwdSm90ILi2EN4cute5tupleIJNS1_1CILi1EEES4_S4_EEENS2_IJNS3_ILi128EEENS3_ILi96EEENS3_ILi64EEEEEELi256EN7cutlass6half_tEfNSA_4arch4Sm90ELb0ELb1ELb0ELb1ELb1ELb0ELb1ELb1ELb0ELb1ELb0ELb0EE3mmaINS_16FlashAttnFwdSm90ISE_NS_21CollectiveEpilogueFwdINS2_IJS6_NS3_ILi256EEES7_EEES5_SB_SD_Li256ELb1ELb1ELb0ELb0EEENS_36VarlenDynamicPersistentTileSchedulerILi128ELi96ELi256ELi128ELb0ELb1ELb1ELb1ELb0ELb1EEEE13SharedStorageENS1_6TensorINS1_11ArrayEngineIfLm128EEENS1_6LayoutINS2_IJNS2_IJNS3_ILi2EEEST_NS3_ILi32EEEEEES4_S4_EEENS2_IJNS2_IJS4_ST_NS3_ILi4EEEEEENS3_ILi0EEESZ_EEEEEEENS_7SoftmaxILi2ELi0EEEEEbRKNSE_6ParamsENSA_13PipelineAsyncILi2EEES19_RNSA_13PipelineStateILj2EEERT0_RT1_iRiRKNS_16SeqlenInfoQKNewKILb1ELb0EEENS2_IJiiiiEEERT_ENKUliT_T0_T1_E_clIZSF_ISO_S12_S14_EbS17_S19_S19_S1C_S1E_S1G_iS1H_S1L_S1M_S1O_EUlRS1P_iE1_NS3_ILb0EEENS3_ILb1EEEEEDaiS1P_S1Q_S1R_)
$_ZN7cutlass13device_kernelIN5flash11enable_sm90INS1_16FlashAttnFwdSm90INS1_25CollectiveMainloopFwdSm90ILi2EN4cute5tupleIJNS5_1CILi1EEES8_S8_EEENS6_IJNS7_ILi128EEENS7_ILi96EEENS7_ILi64EEEEEELi256ENS_6half_tEfNS_4arch4Sm90ELb0ELb1ELb0ELb1ELb1ELb0ELb1ELb1ELb0ELb1ELb0ELb0EEENS1_21CollectiveEpilogueFwdINS6_IJSA_NS7_ILi256EEESB_EEES9_SE_SG_Li256ELb1ELb1ELb0ELb0EEENS1_36VarlenDynamicPersistentTileSchedulerILi128ELi96ELi256ELi128ELb0ELb1ELb1ELb1ELb0ELb1EEEEEEEEEvNT_6ParamsE$_ZZN5flash25CollectiveMainloopFwdSm90ILi2EN4cute5tupleIJNS1_1CILi1EEES4_S4_EEENS2_IJNS3_ILi128EEENS3_ILi96EEENS3_ILi64EEEEEELi256EN7cutlass6half_tEfNSA_4arch4Sm90ELb0ELb1ELb0ELb1ELb1ELb0ELb1ELb1ELb0ELb1ELb0ELb0EE3mmaINS_16FlashAttnFwdSm90ISE_NS_21CollectiveEpilogueFwdINS2_IJS6_NS3_ILi256EEES7_EEES5_SB_SD_Li256ELb1ELb1ELb0ELb0EEENS_36VarlenDynamicPersistentTileSchedulerILi128ELi96ELi256ELi128ELb0ELb1ELb1ELb1ELb0ELb1EEEE13SharedStorageENS1_6TensorINS1_11ArrayEngineIfLm128EEENS1_6LayoutINS2_IJNS2_IJNS3_ILi2EEEST_NS3_ILi32EEEEEES4_S4_EEENS2_IJNS2_IJS4_ST_NS3_ILi4EEEEEENS3_ILi0EEESZ_EEEEEEENS_7SoftmaxILi2ELi0EEEEEbRKNSE_6ParamsENSA_13PipelineAsyncILi2EEES19_RNSA_13PipelineStateILj2EEERT0_RT1_iRiRKNS_16SeqlenInfoQKNewKILb1ELb0EEENS2_IJiiiiEEERT_ENKUliT_T0_T1_E_clIZSF_ISO_S12_S14_EbS17_S19_S19_S1C_S1E_S1G_iS1H_S1L_S1M_S1O_EUlRS1P_iE1_NS3_ILb0EEENS3_ILb1EEEEEDaiS1P_S1Q_S1R_:
        /* <DEDUP_REMOVED lines=47> */
.L_x_12831:
[----:B------:R-:W-:Y:S05]  /*2cc80*/  BSYNC B2 ;  /* 0x0000000000027941 */ /* 0x000fea0003800000 */
.L_x_12830:
        /* <DEDUP_REMOVED lines=17> */
.L_x_12833:
[----:B------:R-:W-:Y:S05]  /*2cda0*/  BSYNC B2 ;  /* 0x0000000000027941 */ /* 0x000fea0003800000 */
.L_x_12832:
        /* <DEDUP_REMOVED lines=10> */
.L_x_12835:
[----:B------:R-:W-:Y:S05]  /*2ce50*/  BSYNC B2 ;  /* 0x0000000000027941 */ /* 0x000fea0003800000 */
.L_x_12834:
        /* <DEDUP_REMOVED lines=92> */
.L_x_12838:
[----:B------:R-:W-:Y:S05]  /*2d420*/  BSYNC B2 ;  /* 0x0000000000027941 */ /* 0x000fea0003800000 */
.L_x_12837:
        /* <DEDUP_REMOVED lines=17> */
.L_x_12840:
[----:B------:R-:W-:Y:S05]  /*2d540*/  BSYNC B2 ;  /* 0x0000000000027941 */ /* 0x000fea0003800000 */
.L_x_12839:
        /* <DEDUP_REMOVED lines=10> */
.L_x_12842:
[----:B------:R-:W-:Y:S05]  /*2d5f0*/  BSYNC B2 ;  /* 0x0000000000027941 */ /* 0x000fea0003800000 */
.L_x_12841:
        /* <DEDUP_REMOVED lines=288> */
.L_x_12845:
[----:B------:R-:W-:Y:S05]  /*2e800*/  BSYNC B2 ;  /* 0x0000000000027941 */ /* 0x000fea0003800000 */
.L_x_12844:
        /* <DEDUP_REMOVED lines=102> */
.L_x_12851:
[----:B------:R-:W-:Y:S05]  /*2ee70*/  BSYNC B4 ;  /* 0x0000000000047941 */ /* 0x000fea0003800000 */
.L_x_12850:
[----:B------:R-:W-:Y:S01]  /*2ee80*/  LOP3.LUT R10, RZ, R10, RZ, 0x33, !PT ;  /* 0x0000000aff0a7212 */ /* 0x000fe200078e33ff */
[----:B------:R-:W-:Y:S06]  /*2ee90*/  BRA `(.L_x_12852) ;  /* 0x0000000000287947 */ /* 0x000fec0003800000 */
.L_x_12849:
        /* <DEDUP_REMOVED lines=10> */
.L_x_12852:
[----:B------:R-:W-:Y:S05]  /*2ef40*/  BSYNC B3 ;  /* 0x0000000000037941 */ /* 0x000fea0003800000 */
.L_x_12848:
[----:B------:R-:W-:-:S05]  /*2ef50*/  IMAD R10, R77, R10, R13 ;  /* 0x0000000a4d0a7224 */ /* 0x000fca00078e020d */
[----:B------:R-:W-:Y:S02]  /*2ef60*/  VIMNMX R3, R3, R10, !PT ;  /* 0x0000000a03037248 */ /* 0x000fe40007fe0100 */
[----:B------:R-:W-:-:S07]  /*2ef70*/  VIADDMNMX R2, R10, R77, R2, PT ;  /* 0x0000004d0a027246 */ /* 0x000fce0003800102 */
.L_x_12847:
[----:B------:R-:W-:Y:S05]  /*2ef80*/  BSYNC B2 ;  /* 0x0000000000027941 */ /* 0x000fea0003800000 */
.L_x_12846:
        /* <DEDUP_REMOVED lines=136> */
.L_x_12858:
[----:B------:R-:W-:Y:S05]  /*2f810*/  BSYNC B4 ;  /* 0x0000000000047941 */ /* 0x000fea0003800000 */
.L_x_12857:
[----:B------:R-:W-:Y:S01]  /*2f820*/  LOP3.LUT R72, RZ, R72, RZ, 0x33, !PT ;  /* 0x00000048ff487212 */ /* 0x000fe200078e33ff */
[----:B------:R-:W-:Y:S06]  /*2f830*/  BRA `(.L_x_12859) ;  /* 0x0000000000287947 */ /* 0x000fec0003800000 */
.L_x_12856:
        /* <DEDUP_REMOVED lines=10> */
.L_x_12859:
[----:B------:R-:W-:Y:S05]  /*2f8e0*/  BSYNC B3 ;  /* 0x0000000000037941 */ /* 0x000fea0003800000 */
.L_x_12855:
[----:B------:R-:W-:-:S05]  /*2f8f0*/  IMAD R72, R77, R72, R13 ;  /* 0x000000484d487224 */ /* 0x000fca00078e020d */
[----:B------:R-:W-:Y:S02]  /*2f900*/  VIADDMNMX R14, R72, R77, R14, PT ;  /* 0x0000004d480e7246 */ /* 0x000fe4000380010e */
[----:B------:R-:W-:-:S07]  /*2f910*/  VIMNMX R9, R9, R72, !PT ;  /* 0x0000004809097248 */ /* 0x000fce0007fe0100 */
.L_x_12854:
[----:B------:R-:W-:Y:S05]  /*2f920*/  BSYNC B2 ;  /* 0x0000000000027941 */ /* 0x000fea0003800000 */
.L_x_12853:
        /* <DEDUP_REMOVED lines=183> */
[----:B------:R-:W-:Y:S01]  /*304a0*/  FSETP.NEU.FTZ.AND P0, PT, R14, -INF , PT ;  /* 0xff8000000e00780b */ /* 0x000fe20003f1d000 */
[----:B--2---:R-:W-:-:S03]  /*304b0*/  FMUL.FTZ R7, R21, R20 ;  /* 0x0000001415077220 */ /* 0x004fc60000410000 */
[----:B------:R-:W-:Y:S02]  /*304c0*/  FSEL R6, R6, RZ, P0 ;  /* 0x000000ff06067208 */ /* 0x000fe40000000000 */
        /* <DEDUP_REMOVED lines=146> */
[----:B------:R0:W-:Y:S04]  /*30df0*/  ST.E desc[UR4][R2.64+0x10], R29 ;  /* 0x0000101d02007985 */ /* 0x0001e8000c101904 */
        /* <DEDUP_REMOVED lines=101> */
[----:B------:R-:W2:Y:S01]  /*31450*/  LD.E R89, desc[UR10][R6.64+0x1c4] ;  /* 0x0001c40a06597980 */ /* 0x000ea2000c101900 */
[----:B------:R-:W-:-:S03]  /*31460*/  FMUL.FTZ R119, R24, R101 ;  /* 0x0000006518777220 */ /* 0x000fc60000410000 */
[----:B------:R0:W-:Y:S04]  /*31470*/  ST.E desc[UR4][R6.64], R95 ;  /* 0x0000005f06007985 */ /* 0x0001e8000c101904 */
        /* <DEDUP_REMOVED lines=111> */
[----:B------:R0:W-:Y:S01]  /*31b70*/  ST.E desc[UR12][R6.64+0xe4], R3 ;  /* 0x0000e40306007985 */ /* 0x0001e2000c10190c */
[----:B------:R-:W-:-:S03]  /*31b80*/  FMUL.FTZ R49, R24, R49 ;  /* 0x0000003118317220 */ /* 0x000fc60000410000 */
[----:B------:R1:W-:Y:S01]  /*31b90*/  ST.E desc[UR14][R6.64+0xf0], R33 ;  /* 0x0000f02106007985 */ /* 0x0003e2000c10190e */
[----:B------:R-:W-:-:S03]  /*31ba0*/  FMUL.FTZ R53, R24, R53 ;  /* 0x0000003518357220 */ /* 0x000fc60000410000 */
[----:B------:R-:W-:Y:S01]  /*31bb0*/  ST.E desc[UR4][R6.64+0xf4], R39 ;  /* 0x0000f42706007985 */ /* 0x000fe2000c101904 */
        /* <DEDUP_REMOVED lines=32> */
[----:B------:R-:W-:-:S03]  /*31dc0*/  FMUL.FTZ R91, R24, R91 ;  /* 0x0000005b185b7220 */ /* 0x000fc60000410000 */
        /* <DEDUP_REMOVED lines=17> */
[----:B------:R-:W-:-:S03]  /*31ee0*/  FMUL.FTZ R29, R9, R2 ;  /* 0x00000002091d7220 */ /* 0x000fc60000410000 */
[----:B------:R-:W-:Y:S04]  /*31ef0*/  ST.E desc[UR10][R6.64+0x1c4], R89 ;  /* 0x0001c45906007985 */ /* 0x000fe8000c10190a */
[----:B------:R-:W-:Y:S01]  /*31f00*/  ST.E desc[UR12][R6.64+0x1d0], R93 ;  /* 0x0001d05d06007985 */ /* 0x000fe2000c10190c */
[----:B------:R-:W-:-:S03]  /*31f10*/  FMUL.FTZ R31, R9, R32 ;  /* 0x00000020091f7220 */ /* 0x000fc60000410000 */
[----:B------:R-:W-:Y:S01]  /*31f20*/  ST.E desc[UR14][R6.64+0x1d4], R95 ;  /* 0x0001d45f06007985 */ /* 0x000fe2000c10190e */
[----:B-1----:R-:W-:-:S03]  /*31f30*/  FMUL.FTZ R33, R9, R34 ;  /* 0x0000002209217220 */ /* 0x002fc60000410000 */
        /* <DEDUP_REMOVED lines=606> */
[----:B------:R-:W-:Y:S02]  /*34520*/  R2UR UR4, R4 ;  /* 0x00000000040472ca */ /* 0x000fe400000e0000 */
[----:B------:R-:W-:-:S13]  /*34530*/  R2UR UR5, R5 ;  /* 0x00000000050572ca */ /* 0x000fda00000e0000 */
[----:B------:R1:W-:Y:S01]  /*34540*/  ST.E desc[UR4][R2.64+0x4], R25 ;  /* 0x0000041902007985 */ /* 0x0003e2000c101904 */
[----:B------:R-:W-:Y:S02]  /*34550*/  R2UR UR4, R4 ;  /* 0x00000000040472ca */ /* 0x000fe400000e0000 */
[----:B------:R-:W-:-:S13]  /*34560*/  R2UR UR5, R5 ;  /* 0x00000000050572ca */ /* 0x000fda00000e0000 */
        /* <DEDUP_REMOVED lines=717> */
[----:B------:R-:W-:Y:S01]  /*37240*/  F2FP.F16.F32.PACK_AB R154, R185, R184 ;  /* 0x000000b8b99a723e */ /* 0x000fe200000000ff */
[----:B------:R-:W-:-:S02]  /*37250*/  VIADD R184, R6, 0x80 ;  /* 0x0000008006b87836 */ /* 0x000fc40000000000 */
[----:B------:R-:W-:-:S03]  /*37260*/  IMAD.MOV.U32 R185, RZ, RZ, R7 ;  /* 0x000000ffffb97224 */ /* 0x000fc600078e0007 */
[----:B------:R-:W-:Y:S02]  /*37270*/  R2UR UR6, R184 ;  /* 0x00000000b80672ca */ /* 0x000fe400000e0000 */
[----:B------:R-:W-:Y:S02]  /*37280*/  R2UR UR7, R185 ;  /* 0x00000000b90772ca */ /* 0x000fe400000e0000 */
        /* <DEDUP_REMOVED lines=4301> */
.L_x_12861:
[----:B------:R-:W-:Y:S05]  /*47f60*/  BSYNC B2 ;  /* 0x0000000000027941 */ /* 0x000fea0003800000 */
.L_x_12860:
        /* <DEDUP_REMOVED lines=12> */
[----:B0-----:R-:W-:Y:S05]  /*48030*/  RET.REL.NODEC R2 `(_ZN7cutlass13device_kernelIN5flash11enable_sm90INS1_16FlashAttnFwdSm90INS1_25CollectiveMainloopFwdSm90ILi2EN4cute5tupleIJNS5_1CILi1EEES8_S8_EEENS6_IJNS7_ILi128EEENS7_ILi96EEENS7_ILi64EEEEEELi256ENS_6half_tEfNS_4arch4Sm90ELb0ELb1ELb0ELb1ELb1ELb0ELb1ELb1ELb0ELb1ELb0ELb0EEENS1_21CollectiveEpilogueFwdINS6_IJSA_NS7_ILi256EEESB_EEES9_SE_SG_Li256ELb1ELb1ELb0ELb0EEENS1_36VarlenDynamicPersistentTileSchedulerILi128ELi96ELi256ELi128ELb0ELb1ELb1ELb1ELb0ELb1EEEEEEEEEvNT_6ParamsE) ;  /* 0xfffffb7c02f07950 */ /* 0x001fea0003c3ffff */
.L_x_12836:
[----:B0-----:R0:W1:Y:S02]  /*48040*/  SYNCS.PHASECHK.TRANS64.TRYWAIT P0, [R2+URZ], R3 ;  /* 0x00000003020075a7 */ /* 0x001064000800017f */
[----:B-1----:R-:W-:Y:S05]  /*48050*/  @!P0 NANOSLEEP.SYNCS 0x989680 ;  /* 0x009896800000895d */ /* 0x002fea0003900000 */
[----:B------:R-:W1:Y:S02]  /*48060*/  @!P0 SYNCS.PHASECHK.TRANS64 P0, [R2+URZ], R3 ;  /* 0x00000003020085a7 */ /* 0x000e64000800007f */
[----:B-1----:R-:W-:Y:S05]  /*48070*/  @!P0 BRA `(.L_x_12836) ;  /* 0xfffffffc00f08947 */ /* 0x002fea000383ffff */
[----:B------:R-:W-:Y:S05]  /*48080*/  BRA `(.L_x_12835) ;  /* 0xfffffe4c00707947 */ /* 0x000fea000383ffff */
.L_x_12843:
[----:B0-----:R0:W1:Y:S02]  /*48090*/  SYNCS.PHASECHK.TRANS64.TRYWAIT P0, [R8+URZ], R9 ;  /* 0x00000009080075a7 */ /* 0x001064000800017f */
[----:B-1----:R-:W-:Y:S05]  /*480a0*/  @!P0 NANOSLEEP.SYNCS 0x989680 ;  /* 0x009896800000895d */ /* 0x002fea0003900000 */
[----:B------:R-:W1:Y:S02]  /*480b0*/  @!P0 SYNCS.PHASECHK.TRANS64 P0, [R8+URZ], R9 ;  /* 0x00000009080085a7 */ /* 0x000e64000800007f */
[----:B-1----:R-:W-:Y:S05]  /*480c0*/  @!P0 BRA `(.L_x_12843) ;  /* 0xfffffffc00f08947 */ /* 0x002fea000383ffff */
[----:B------:R-:W-:Y:S05]  /*480d0*/  BRA `(.L_x_12842) ;  /* 0xfffffe5400447947 */ /* 0x000fea000383ffff */
.L_x_12862:
        /* <DEDUP_REMOVED lines=10> */
.L_x_15563:


//--------------------- .text._ZN7cutlass13device_kernelIN5flash11enable_sm90INS1_16FlashAttnFwdSm90INS1_25CollectiveMainloopFwdSm90ILi2EN4cute5tupleIJNS5_1CILi1EEES8_S8_EEENS6_IJNS7_ILi128EEENS7_ILi96EEENS7_ILi64EEEEEELi256ENS_6half_tEfNS_4arch4Sm90ELb0ELb1ELb0ELb1ELb1ELb1ELb1ELb1ELb0ELb1ELb0ELb0EEENS1_21CollectiveEpilogueFwdINS6_IJSA_NS7_ILi256EEESB_EEES9_SE_SG_Li256ELb1ELb1ELb0ELb0EEENS1_36VarlenDynamicPersistentTileSchedulerILi128ELi96ELi256ELi128ELb0ELb1ELb1ELb1ELb0ELb1EEEEEEEEEvNT_6ParamsE --------------------------
	.section	.text._ZN7cutlass13device_kernelIN5flash11enable_sm90INS1_16FlashAttnFwdSm90INS1_25CollectiveMainloopFwdSm90ILi2EN4cute5tupleIJNS5_1CILi1EEES8_S8_EEENS6_IJNS7_ILi128EEENS7_ILi96EEENS7_ILi64EEEEEELi256ENS_6half_tEfNS_4arch4Sm90ELb0ELb1ELb0ELb1ELb1ELb1ELb1ELb1ELb0ELb1ELb0ELb0EEENS1_21CollectiveEpilogueFwdINS6_IJSA_NS7_ILi256EEESB_EEES9_SE_SG_Li256ELb1ELb1ELb0ELb0EEENS1_36VarlenDynamicPersistentTileSchedulerILi128ELi96ELi256ELi128ELb0ELb1ELb1ELb1ELb0ELb1EEEEEEEEEvNT_6ParamsE,"ax",@progbits
	.align	128
.text._ZN7cutlass13device_kernelIN5flash11enable_sm90INS1_16FlashAttnFwdSm90INS1_25CollectiveMainloopFwdSm90ILi2EN4cute5tupleIJNS5_1CILi1EEES8_S8_EEENS6_IJNS7_ILi128EEENS7_ILi96EEENS7_ILi64EEEEEELi256ENS_6half_tEfNS_4arch4Sm90ELb0ELb1ELb0ELb1ELb1ELb1ELb1ELb1ELb0ELb1ELb0ELb0EEENS1_21CollectiveEpilogueFwdINS6_IJSA_NS7_ILi256EEESB_EEES9_SE_SG_Li256ELb1ELb1ELb0ELb0EEENS1_36VarlenDynamicPersistentTileSchedulerILi128ELi96ELi256ELi128ELb0ELb1ELb1ELb1ELb0ELb1EEEEEEEEEvNT_6ParamsE:
        .type           _ZN7cutlass13device_kernelIN5flash11enable_sm90INS1_16FlashAttnFwdSm90INS1_25CollectiveMainloopFwdSm90ILi2EN4cute5tupleIJNS5_1CILi1EEES8_S8_EEENS6_IJNS7_ILi128EEENS7_ILi96EEENS7_ILi64EEEEEELi256ENS_6half_tEfNS_4arch4Sm90ELb0ELb1ELb0ELb1ELb1ELb1ELb1ELb1ELb0ELb1ELb0ELb0EEENS1_21CollectiveEpilogueFwdINS6_IJSA_NS7_ILi256EEESB_EEES9_SE_SG_Li256ELb1ELb1ELb0ELb0EEENS1_36VarlenDynamicPersistentTileSchedulerILi128ELi96ELi256ELi128ELb0ELb1ELb1ELb1ELb0ELb1EEEEEEEEEvNT_6ParamsE,@function
        .size           _ZN7cutlass13device_kernelIN5flash11enable_sm90INS1_16FlashAttnFwdSm90INS1_25CollectiveMainloopFwdSm90ILi2EN4cute5tupleIJNS5_1CILi1EEES8_S8_EEENS6_IJNS7_ILi128EEENS7_ILi96EEENS7_ILi64EEEEEELi256ENS_6half_tEfNS_4arch4Sm90ELb0ELb1ELb0ELb1ELb1ELb1ELb1ELb1ELb0ELb1ELb0ELb0EEENS1_21CollectiveEpilogueFwdINS6_IJSA_NS7_ILi256EEESB_EEES9_SE_SG_Li256ELb1ELb1ELb0ELb0EEENS1_36VarlenDynamicPersistentTileSchedulerILi128ELi96ELi256ELi128ELb0ELb1ELb1ELb1ELb0ELb1EEEEEEEEEvNT_6ParamsE,(.L_x_15565 - _ZN7cutlass13device_kernelIN5flash11enable_sm90INS1_16FlashAttnFwdSm90INS1_25CollectiveMainloopFwdSm90ILi2EN4cute5tupleIJNS5_1CILi1EEES8_S8_EEENS6_IJNS7_ILi128EEENS7_ILi96EEENS7_ILi64EEEEEELi256ENS_6half_tEfNS_4arch4Sm90ELb0ELb1ELb0ELb1ELb1ELb1ELb1ELb1ELb0ELb1ELb0ELb0EEENS1_21CollectiveEpilogueFwdINS6_IJSA_NS7_ILi256EEESB_EEES9_SE_SG_Li256ELb1ELb1ELb0ELb0EEENS1_36VarlenDynamicPersistentTileSchedulerILi128ELi96ELi256ELi128ELb0ELb1ELb1ELb1ELb0ELb1EEEEEEEEEvNT_6ParamsE)
        .other          _ZN7cutlass13device_kernelIN5flash11enable_sm90INS1_16FlashAttnFwdSm90INS1_25CollectiveMainloopFwdSm90ILi2EN4cute5tupleIJNS5_1CILi1EEES8_S8_EEENS6_IJNS7_ILi128EEENS7_ILi96EEENS7_ILi64EEEEEELi256ENS_6half_tEfNS_4arch4Sm90ELb0ELb1ELb0ELb1ELb1ELb1ELb1ELb1ELb0ELb1ELb0ELb0EEENS1_21CollectiveEpilogueFwdINS6_IJSA_NS7_ILi256EEESB_EEES9_SE_SG_Li256ELb1ELb1ELb0ELb0EEENS1_36VarlenDynamicPersistentTileSchedulerILi128ELi96ELi256ELi128ELb0ELb1ELb1ELb1ELb0ELb1EEEEEEEEEvNT_6ParamsE,@"STO_CUDA_ENTRY STV_DEFAULT"
_ZN7cutlass13device_kernelIN5flash11enable_sm90INS1_16FlashAttnFwdSm90INS1_25CollectiveMainloopFwdSm90ILi2EN4cute5tupleIJNS5_1CILi1EEES8_S8_EEENS6_IJNS7_ILi128EEENS7_ILi96EEENS7_ILi64EEEEEELi256ENS_6half_tEfNS_4arch4Sm90ELb0ELb1ELb0ELb1ELb1ELb1ELb1ELb1ELb0ELb1ELb0ELb0EEENS1_21CollectiveEpilogueFwdINS6_IJSA_NS7_ILi256EEESB_EEES9_SE_SG_Li256ELb1ELb1ELb0ELb0EEENS1_36VarlenDynamicPersistentTileSchedulerILi128ELi96ELi256ELi128ELb0ELb1ELb1ELb1ELb0ELb1EEEEEEEEEvNT_6ParamsE:
        /* <DEDUP_REMOVED lines=23> */
.L_x_12864:
[----:B------:R-:W-:Y:S05]  /*0170*/  BSYNC B0 ;  /* 0x0000000000007941 */ /* 0x000fea0003800000 */
.L_x_12863:
        /* <DEDUP_REMOVED lines=21> */
[----:B0-----:R0:W1:Y:S01]  /*02d0*/  @UP1 SYNCS.EXCH.64 URZ, [UR8+0x32400], UR4 ;  /* 0x03240004083f15b2 */ /* 0x0010620008000100 */
[----:B------:R0:W2:Y:S04]  /*02e0*/  @UP2 SYNCS.EXCH.64 URZ, [UR8+0x32410], UR4 ;  /* 0x03241004083f25b2 */ /* 0x0000a80008000100 */
[----:B------:R0:W3:Y:S01]  /*02f0*/  @UP3 SYNCS.EXCH.64 URZ, [UR8+0x32420], UR6 ;  /* 0x03242006083f35b2 */ /* 0x0000e20008000100 */
        /* <DEDUP_REMOVED lines=19> */
.L_x_12865:
        /* <DEDUP_REMOVED lines=22> */
.L_x_12866:
        /* <DEDUP_REMOVED lines=18> */
.L_x_12867:
        /* <DEDUP_REMOVED lines=22> */
.L_x_12868:
        /* <DEDUP_REMOVED lines=22> */
.L_x_12869:
[----:B------:R-:W-:Y:S01]  /*0970*/  PLOP3.LUT P0, PT, PT, PT, UP0, 0x80, 0x0 ;  /* 0x000000000000781c */ /* 0x000fe20003f0f008 */
[----:B------:R-:W-:Y:S01]  /*0980*/  UMOV UR38, 0x1 ;  /* 0x0000000100267882 */ /* 0x000fe20000000000 */
[----:B------:R-:W-:Y:S01]  /*0990*/  NOP ;  /* 0x0000000000007918 */ /* 0x000fe20000000000 */
[----:B------:R-:W-:Y:S01]  /*09a0*/  USEL UR38, UR38, 0x2, !UP0 ;  /* 0x0000000226267887 */ /* 0x000fe2000c000000 */
[----:B------:R-:W-:Y:S01]  /*09b0*/  BSSY B9, `(.L_x_12870) ;  /* 0x0003544000097945 */ /* 0x000fe20003800000 */
[----:B------:R-:W-:Y:S01]  /*09c0*/  ULDC.64 UR44, c[0x0][0x208] ;  /* 0x00008200002c7ab9 */ /* 0x000fe20000000a00 */
[----:B------:R-:W-:Y:S02]  /*09d0*/  IMAD.U32 R18, RZ, RZ, UR37 ;  /* 0x00000025ff127e24 */ /* 0x000fe4000f8e00ff */
[----:B------:R-:W-:Y:S01]  /*09e0*/  IMAD.U32 R19, RZ, RZ, UR36 ;  /* 0x00000024ff137e24 */ /* 0x000fe2000f8e00ff */
[----:B0123--:R-:W-:Y:S06]  /*09f0*/  BAR.SYNC.DEFER_BLOCKING 0x0 ;  /* 0x0000000000007b1d */ /* 0x00ffec0000010000 */
[----:B------:R-:W-:Y:S05]  /*0a00*/  @!P0 BRA `(.L_x_12871) ;  /* 0x000002d4003c8947 */ /* 0x000fea0003800000 */
.L_x_12872:
[----:B------:R-:W-:-:S08]  /*0a10*/  NOP ;  /* 0x0000000000007918 */ /* 0x000fd00000000000 */
[----:B------:R-:W0:Y:S02]  /*0a20*/  USETMAXREG.TRY_ALLOC.CTAPOOL UP0, 0xe8 ;  /* 0x000000e8000079c8 */ /* 0x000e240008000600 */
[----:B0-----:R-:W-:-:S13]  /*0a30*/  PLOP3.LUT P0, PT, PT, PT, UP0, 0x80, 0x0 ;  /* 0x000000000000781c */ /* 0x001fda0003f0f008 */
[----:B------:R-:W-:Y:S05]  /*0a40*/  @!P0 BRA `(.L_x_12872) ;  /* 0xfffffffc00f08947 */ /* 0x000fea000383ffff */
[----:B------:R-:W0:Y:S01]  /*0a50*/  S2R R0, SR_TID.X ;  /* 0x0000000000007919 */ /* 0x000e220000002100 */
[----:B------:R-:W1:Y:S01]  /*0a60*/  S2UR UR4, SR_CgaCtaId ;  /* 0x00000000000479c3 */ /* 0x000e620000008800 */
[----:B------:R-:W-:Y:S01]  /*0a70*/  MOV R148, 0x400 ;  /* 0x0000040000947802 */ /* 0x000fe20000000f00 */
[----:B------:R-:W-:-:S06]  /*0a80*/  UIADD3 UR39, UP0, UR37, 0x1f0, URZ ;  /* 0x000001f025277890 */ /* 0x000fcc000ff1e03f */
[----:B------:R-:W-:Y:S06]  /*0a90*/  BAR.ARV 0x8, 0x180 ;  /* 0x0206000000007b1d */ /* 0x000fec0000002000 */
[----:B------:R-:W-:Y:S01]  /*0aa0*/  UIADD3 UR40, UP1, UR37, 0x1fc, URZ ;  /* 0x000001fc25287890 */ /* 0x000fe2000ff3e03f */
[----:B------:R-:W-:Y:S01]  /*0ab0*/  STL.64 [R1+0x1f0], RZ ;  /* 0x0001f0ff01007387 */ /* 0x000fe20000100a00 */
[----:B------:R-:W-:Y:S02]  /*0ac0*/  UIADD3.X UR41, URZ, UR36, URZ, UP0, !UPT ;  /* 0x000000243f297290 */ /* 0x000fe400087fe43f */
[----:B------:R-:W-:Y:S01]  /*0ad0*/  UIADD3.X UR42, URZ, UR36, URZ, UP1, !UPT ;  /* 0x000000243f2a7290 */ /* 0x000fe20008ffe43f */
[----:B------:R-:W-:Y:S04]  /*0ae0*/  STL [R1+0x1f8], RZ ;  /* 0x0001f8ff01007387 */ /* 0x000fe80000100800 */
[----:B------:R-:W-:Y:S01]  /*0af0*/  STL [R1+0x1fc], RZ ;  /* 0x0001fcff01007387 */ /* 0x000fe20000100800 */
[----:B-1----:R-:W-:Y:S01]  /*0b00*/  IMAD.U32 R27, RZ, RZ, UR4 ;  /* 0x00000004ff1b7e24 */ /* 0x002fe2000f8e00ff */
[----:B------:R-:W-:-:S04]  /*0b10*/  ULDC UR4, c[0x0][0xd3c] ;  /* 0x00034f0000047ab9 */ /* 0x000fc80000000800 */
[----:B------:R-:W-:Y:S02]  /*0b20*/  LEA R148, R27, R148, 0x18 ;  /* 0x000000941b947211 */ /* 0x000fe400078ec0ff */
[----:B0-----:R-:W-:-:S04]  /*0b30*/  SHF.R.U32.HI R0, RZ, 0x7, R0 ;  /* 0x00000007ff007819 */ /* 0x001fc80000011600 */
[----:B------:R-:W-:-:S13]  /*0b40*/  ISETP.NE.AND P0, PT, R0, 0x1, PT ;  /* 0x000000010000780c */ /* 0x000fda0003f05270 */
[----:B------:R-:W-:Y:S08]  /*0b50*/  @!P0 BAR.ARV 0x9, 0x100 ;  /* 0x0244000000008b1d */ /* 0x000ff00000002000 */
[----:B------:R-:W-:Y:S06]  /*0b60*/  BAR.SYNC.DEFER_BLOCKING 0x5, 0x180 ;  /* 0x0146000000007b1d */ /* 0x000fec0000010000 */
[----:B------:R-:W0:Y:S02]  /*0b70*/  LDS.128 R124, [R148+0x324d0] ;  /* 0x0324d000947c7984 */ /* 0x000e240000000c00 */
[----:B------:R-:W-:Y:S06]  /*0b80*/  BAR.ARV 0x4, 0x180 ;  /* 0x0106000000007b1d */ /* 0x000fec0000002000 */
[----:B0-----:R-:W-:-:S13]  /*0b90*/  ISETP.GE.AND P0, PT, R127, UR4, PT ;  /* 0x000000047f007c0c */ /* 0x001fda000bf06270 */
[----:B------:R-:W-:Y:S05]  /*0ba0*/  @P0 BRA `(.L_x_12873) ;  /* 0x0000035000900947 */ /* 0x000fea0003800000 */
[----:B------:R-:W0:Y:S01]  /*0bb0*/  S2R R0, SR_TID.X ;  /* 0x0000000000007919 */ /* 0x000e220000002100 */
[----:B------:R-:W-:Y:S02]  /*0bc0*/  IMAD.MOV.U32 R153, RZ, RZ, RZ ;  /* 0x000000ffff997224 */ /* 0x000fe400078e00ff */
[----:B------:R-:W-:Y:S02]  /*0bd0*/  IMAD.MOV.U32 R158, RZ, RZ, RZ ;  /* 0x000000ffff9e7224 */ /* 0x000fe400078e00ff */
[----:B0-----:R-:W-:-:S05]  /*0be0*/  VIADD R226, R0, 0xffffff80 ;  /* 0xffffff8000e27836 */ /* 0x001fca0000000000 */
[----:B------:R-:W-:-:S04]  /*0bf0*/  SHF.R.S32.HI R3, RZ, 0x1f, R226 ;  /* 0x0000001fff037819 */ /* 0x000fc800000114e2 */
[CC--:B------:R-:W-:Y:S02]  /*0c00*/  LEA.HI R0, R3.reuse, R226.reuse, RZ, 0x7 ;  /* 0x000000e203007211 */ /* 0x0c0fe400078f38ff */
[CC--:B------:R-:W-:Y:S02]  /*0c10*/  LEA.HI R7, R3.reuse, R226.reuse, RZ, 0x4 ;  /* 0x000000e203077211 */ /* 0x0c0fe400078f20ff */
[----:B------:R-:W-:Y:S02]  /*0c20*/  LOP3.LUT R5, R0, 0xffffff80, RZ, 0xc0, !PT ;  /* 0xffffff8000057812 */ /* 0x000fe400078ec0ff */
[----:B------:R-:W-:Y:S02]  /*0c30*/  SHF.R.S32.HI R12, RZ, 0x7, R0 ;  /* 0x00000007ff0c7819 */ /* 0x000fe40000011400 */
[----:B------:R-:W-:Y:S01]  /*0c40*/  LEA.HI R8, R3, R226, RZ, 0x5 ;  /* 0x000000e203087211 */ /* 0x000fe200078f28ff */
[----:B------:R-:W-:Y:S01]  /*0c50*/  IMAD.IADD R11, R226, 0x1, -R5 ;  /* 0x00000001e20b7824 */ /* 0x000fe200078e0a05 */
[----:B------:R-:W-:Y:S01]  /*0c60*/  LEA.HI R0, R0, R12, RZ, 0x1 ;  /* 0x0000000c00007211 */ /* 0x000fe200078f08ff */
[----:B------:R-:W-:Y:S01]  /*0c70*/  STL [R1+0x464], R12 ;  /* 0x0004640c01007387 */ /* 0x000fe20000100800 */
[----:B------:R-:W-:-:S02]  /*0c80*/  LOP3.LUT R9, R7, 0x3fffff0, RZ, 0xc0, !PT ;  /* 0x03fffff007097812 */ /* 0x000fc400078ec0ff */
[----:B------:R-:W-:Y:S01]  /*0c90*/  SHF.R.S32.HI R2, RZ, 0x1f, R11 ;  /* 0x0000001fff027819 */ /* 0x000fe2000001140b */
[----:B------:R-:W-:Y:S01]  /*0ca0*/  STL [R1+0x45c], R11 ;  /* 0x00045c0b01007387 */ /* 0x000fe20000100800 */
[----:B------:R-:W-:Y:S01]  /*0cb0*/  LOP3.LUT R0, R0, 0x3fffffe, RZ, 0xc0, !PT ;  /* 0x03fffffe00007812 */ /* 0x000fe200078ec0ff */
[----:B------:R-:W-:Y:S01]  /*0cc0*/  IMAD.IADD R9, R226, 0x1, -R9 ;  /* 0x00000001e2097824 */ /* 0x000fe200078e0a09 */
[CC--:B------:R-:W-:Y:S02]  /*0cd0*/  LEA.HI R4, R2.reuse, R11.reuse, RZ, 0x2 ;  /* 0x0000000b02047211 */ /* 0x0c0fe400078f10ff */
[----:B------:R-:W-:Y:S01]  /*0ce0*/  LEA.HI R2, R2, R11, RZ, 0x5 ;  /* 0x0000000b02027211 */ /* 0x000fe200078f28ff */
[----:B------:R-:W-:Y:S01]  /*0cf0*/  IMAD.IADD R0, R12, 0x1, -R0 ;  /* 0x000000010c007824 */ /* 0x000fe200078e0a00 */
[--C-:B------:R-:W-:Y:S02]  /*0d00*/  SHF.R.S32.HI R5, RZ, 0x2, R4.reuse ;  /* 0x00000002ff057819 */ /* 0x100fe40000011404 */
[----:B------:R-:W-:-:S02]  /*0d10*/  SHF.R.S32.HI R6, RZ, 0x1f, R4 ;  /* 0x0000001fff067819 */ /* 0x000fc40000011404 */
[----:B------:R-:W-:Y:S02]  /*0d20*/  SHF.R.S32.HI R2, RZ, 0x5, R2 ;  /* 0x00000005ff027819 */ /* 0x000fe40000011402 */
[----:B------:R-:W-:Y:S02]  /*0d30*/  LEA.HI R6, R6, R5, RZ, 0x3 ;  /* 0x0000000506067211 */ /* 0x000fe400078f18ff */
[----:B------:R-:W-:Y:S02]  /*0d40*/  SHF.R.S32.HI R8, RZ, 0x5, R8 ;  /* 0x00000005ff087819 */ /* 0x000fe40000011408 */
[----:B------:R-:W-:Y:S02]  /*0d50*/  LOP3.LUT R6, R6, 0xfffffff8, RZ, 0xc0, !PT ;  /* 0xfffffff806067812 */ /* 0x000fe400078ec0ff */
[----:B------:R-:W-:Y:S01]  /*0d60*/  SHF.R.S32.HI R10, RZ, 0x4, R7 ;  /* 0x00000004ff0a7819 */ /* 0x000fe20000011407 */
[----:B------:R-:W-:Y:S01]  /*0d70*/  IMAD.SHL.U32 R198, R8, 0x200, RZ ;  /* 0x0000020008c67824 */ /* 0x000fe200078e00ff */
[----:B------:R-:W-:Y:S01]  /*0d80*/  LOP3.LUT R4, R4, 0x7ffffffc, RZ, 0xc0, !PT ;  /* 0x7ffffffc04047812 */ /* 0x000fe200078ec0ff */
[----:B------:R-:W-:Y:S01]  /*0d90*/  IMAD.IADD R5, R5, 0x1, -R6 ;  /* 0x0000000105057824 */ /* 0x000fe200078e0a06 */
[----:B------:R-:W-:Y:S01]  /*0da0*/  LEA.HI R7, R7, R10, RZ, 0x1 ;  /* 0x0000000a07077211 */ /* 0x000fe200078f08ff */
[----:B------:R-:W-:-:S02]  /*0db0*/  IMAD R6, R8, 0x10, R9 ;  /* 0x0000001008067824 */ /* 0x000fc400078e0209 */
[----:B------:R-:W-:Y:S01]  /*0dc0*/  IMAD R5, R2, 0x10, R5 ;  /* 0x0000001002057824 */ /* 0x000fe200078e0205 */
[-C--:B------:R-:W-:Y:S01]  /*0dd0*/  LEA.HI R2, R3, R226.reuse, RZ, 0x3 ;  /* 0x000000e203027211 */ /* 0x080fe200078f18ff */
[----:B------:R-:W-:Y:S01]  /*0de0*/  IMAD.IADD R4, R11, 0x1, -R4 ;  /* 0x000000010b047824 */ /* 0x000fe200078e0a04 */
[----:B------:R-:W-:Y:S01]  /*0df0*/  LOP3.LUT R7, R7, 0x1ffffffe, RZ, 0xc0, !PT ;  /* 0x1ffffffe07077812 */ /* 0x000fe200078ec0ff */
[----:B------:R-:W-:Y:S01]  /*0e00*/  IMAD R224, R0, 0x40, R5 ;  /* 0x0000004000e07824 */ /* 0x000fe200078e0205 */
[----:B------:R-:W-:Y:S01]  /*0e10*/  LEA.HI R0, R3, R226, RZ, 0x2 ;  /* 0x000000e203007211 */ /* 0x000fe200078f10ff */
[----:B------:R-:W-:Y:S01]  /*0e20*/  IMAD.SHL.U32 R225, R4, 0x2, RZ ;  /* 0x0000000204e17824 */ /* 0x000fe200078e00ff */
[----:B------:R-:W-:Y:S01]  /*0e30*/  LOP3.LUT R5, R2, 0xfffffff8, RZ, 0xc0, !PT ;  /* 0xfffffff802057812 */ /* 0x000fe200078ec0ff */
[----:B------:R-:W-:Y:S01]  /*0e40*/  IMAD.IADD R7, R10, 0x1, -R7 ;  /* 0x000000010a077824 */ /* 0x000fe200078e0a07 */
[--C-:B------:R-:W-:Y:S02]  /*0e50*/  SHF.R.S32.HI R156, RZ, 0x2, R0.reuse ;  /* 0x00000002ff9c7819 */ /* 0x100fe40000011400 */
[----:B------:R-:W-:Y:S01]  /*0e60*/  LOP3.LUT R227, R0, 0xfffffffc, RZ, 0xc0, !PT ;  /* 0xfffffffc00e37812 */ /* 0x000fe200078ec0ff */
[----:B------:R-:W-:Y:S01]  /*0e70*/  IMAD.IADD R9, R226, 0x1, -R5 ;  /* 0x00000001e2097824 */ /* 0x000fe200078e0a05 */
[----:B------:R-:W-:Y:S01]  /*0e80*/  SHF.R.S32.HI R3, RZ, 0x1f, R0 ;  /* 0x0000001fff037819 */ /* 0x000fe20000011400 */
[----:B------:R-:W-:Y:S01]  /*0e90*/  VIADD R166, R156, 0x40 ;  /* 0x000000409ca67836 */ /* 0x000fe20000000000 */
[----:B------:R-:W-:Y:S01]  /*0ea0*/  SHF.R.S32.HI R223, RZ, 0x3, R2 ;  /* 0x00000003ffdf7819 */ /* 0x000fe20000011402 */
[----:B------:R-:W-:Y:S01]  /*0eb0*/  IMAD.IADD R227, R226, 0x1, -R227 ;  /* 0x00000001e2e37824 */ /* 0x000fe200078e0ae3 */
[----:B------:R-:W-:Y:S01]  /*0ec0*/  LEA.HI R3, R3, R156, RZ, 0x3 ;  /* 0x0000009c03037211 */ /* 0x000fe200078f18ff */
[----:B------:R-:W-:Y:S01]  /*0ed0*/  IMAD.SHL.U32 R199, R166, 0x40, RZ ;  /* 0x00000040a6c77824 */ /* 0x000fe200078e00ff */
[----:B------:R-:W-:Y:S01]  /*0ee0*/  SHF.R.S32.HI R5, RZ, 0x1f, R166 ;  /* 0x0000001fff057819 */ /* 0x000fe200000114a6 */
[C---:B------:R-:W-:Y:S01]  /*0ef0*/  IMAD.SHL.U32 R22, R227.reuse, 0x8, RZ ;  /* 0x00000008e3167824 */ /* 0x040fe200078e00ff */
[C---:B------:R-:W-:Y:S01]  /*0f00*/  LEA.HI R0, R227.reuse, R227, RZ, 0x1 ;  /* 0x000000e3e3007211 */ /* 0x040fe200078f08ff */
[----:B------:R-:W-:Y:S01]  /*0f10*/  IMAD.SHL.U32 R154, R227, 0x4, RZ ;  /* 0x00000004e39a7824 */ /* 0x000fe200078e00ff */
[----:B------:R-:W-:Y:S01]  /*0f20*/  LEA.HI R2, R5, R166, RZ, 0x3 ;  /* 0x000000a605027211 */ /* 0x000fe200078f18ff */
[----:B------:R-:W-:Y:S01]  /*0f30*/  IMAD R6, R6, 0x8, R7 ;  /* 0x0000000806067824 */ /* 0x000fe200078e0207 */
[----:B------:R-:W-:Y:S01]  /*0f40*/  LOP3.LUT R3, R3, 0xfffffff8, RZ, 0xc0, !PT ;  /* 0xfffffff803037812 */ /* 0x000fe200078ec0ff */
[----:B------:R-:W-:Y:S01]  /*0f50*/  VIADD R159, R154, 0x10 ;  /* 0x000000109a9f7836 */ /* 0x000fe20000000000 */
[----:B------:R-:W-:Y:S01]  /*0f60*/  LOP3.LUT R0, R0, 0x1ffffffe, RZ, 0xc0, !PT ;  /* 0x1ffffffe00007812 */ /* 0x000fe200078ec0ff */
[----:B------:R-:W-:Y:S01]  /*0f70*/  IMAD.SHL.U32 R2, R2, 0x40, RZ ;  /* 0x0000004002027824 */ /* 0x000fe200078e00ff */
[----:B------:R-:W-:Y:S01]  /*0f80*/  LOP3.LUT R199, R199, 0x1c0, RZ, 0xc0, !PT ;  /* 0x000001c0c7c77812 */ /* 0x000fe200078ec0ff */
[----:B------:R-:W-:Y:S01]  /*0f90*/  IMAD.IADD R3, R156, 0x1, -R3 ;  /* 0x000000019c037824 */ /* 0x000fe200078e0a03 */
[----:B------:R-:W-:Y:S01]  /*0fa0*/  STL [R1+0x450], R9 ;  /* 0x0004500901007387 */ /* 0x000fe20000100800 */
[----:B------:R-:W-:Y:S01]  /*0fb0*/  IMAD.IADD R5, R227, 0x1, -R0 ;  /* 0x00000001e3057824 */ /* 0x000fe200078e0a00 */
[----:B------:R-:W-:Y:S01]  /*0fc0*/  SHF.R.U32.HI R207, RZ, 0x3, R199 ;  /* 0x00000003ffcf7819 */ /* 0x000fe200000116c7 */
[----:B------:R-:W-:Y:S01]  /*0fd0*/  IMAD.SHL.U32 R197, R3, 0x40, RZ ;  /* 0x0000004003c57824 */ /* 0x000fe200078e00ff */
[----:B------:R-:W-:Y:S01]  /*0fe0*/  LOP3.LUT R0, R199, 0x38, R22, 0xf8, !PT ;  /* 0x00000038c7007812 */ /* 0x000fe200078ef816 */
[----:B------:R0:W-:Y:S01]  /*0ff0*/  STL [R1+0x44c], R3 ;  /* 0x00044c0301007387 */ /* 0x0001e20000100800 */
[----:B------:R-:W-:Y:S01]  /*1000*/  LOP3.LUT R208, R2, 0xfffffe00, RZ, 0xc0, !PT ;  /* 0xfffffe0002d07812 */ /* 0x000fe200078ec0ff */
[----:B------:R-:W-:Y:S01]  /*1010*/  IMAD.SHL.U32 R186, R9, 0x8, RZ ;  /* 0x0000000809ba7824 */ /* 0x000fe200078e00ff */
[----:B------:R-:W-:Y:S01]  /*1020*/  LOP3.LUT R197, R197, 0x1c0, RZ, 0xc0, !PT ;  /* 0x000001c0c5c57812 */ /* 0x000fe200078ec0ff */
[----:B------:R-:W-:Y:S01]  /*1030*/  VIADD R152, R22, 0x20 ;  /* 0x0000002016987836 */ /* 0x000fe20000000000 */
[----:B------:R-:W-:Y:S01]  /*1040*/  LOP3.LUT R7, R208, R0, R207, 0xf6, !PT ;  /* 0x00000000d0077212 */ /* 0x000fe200078ef6cf */
[C---:B------:R-:W-:Y:S01]  /*1050*/  VIADD R163, R22.reuse, 0x40 ;  /* 0x0000004016a37836 */ /* 0x040fe20000000000 */
[----:B------:R-:W-:Y:S01]  /*1060*/  SHF.R.U32.HI R206, RZ, 0x3, R197 ;  /* 0x00000003ffce7819 */ /* 0x000fe200000116c5 */
[C---:B------:R-:W-:Y:S01]  /*1070*/  VIADD R162, R22.reuse, 0x60 ;  /* 0x0000006016a27836 */ /* 0x040fe20000000000 */
[C---:B------:R-:W-:Y:S01]  /*1080*/  IADD3 R161, R22.reuse, 0x80, RZ ;  /* 0x0000008016a17810 */ /* 0x040fe20007ffe0ff */
[----:B------:R-:W-:Y:S01]  /*1090*/  IMAD R0, R7, 0x2, R148 ;  /* 0x0000000207007824 */ /* 0x000fe200078e0294 */
[----:B0-----:R-:W-:Y:S01]  /*10a0*/  SHF.R.S32.HI R3, RZ, 0x1f, R159 ;  /* 0x0000001fff037819 */ /* 0x001fe2000001149f */
[C---:B------:R-:W-:Y:S01]  /*10b0*/  VIADD R160, R22.reuse, 0xa0 ;  /* 0x000000a016a07836 */ /* 0x040fe20000000000 */
[----:B------:R-:W-:Y:S01]  /*10c0*/  SHF.R.S32.HI R23, RZ, 0x1f, R22 ;  /* 0x0000001fff177819 */ /* 0x000fe20000011416 */
[C---:B------:R-:W-:Y:S01]  /*10d0*/  VIADD R165, R22.reuse, 0xc0 ;  /* 0x000000c016a57836 */ /* 0x040fe20000000000 */
[----:B------:R0:W-:Y:S01]  /*10e0*/  STL [R1+0x458], R0 ;  /* 0x0004580001007387 */ /* 0x0001e20000100800 */
[----:B------:R-:W-:Y:S01]  /*10f0*/  VIADD R164, R22, 0xe0 ;  /* 0x000000e016a47836 */ /* 0x000fe20000000000 */
[----:B------:R-:W-:Y:S01]  /*1100*/  SHF.R.S32.HI R222, RZ, 0x1f, R186 ;  /* 0x0000001fffde7819 */ /* 0x000fe200000114ba */
[C---:B------:R-:W-:Y:S01]  /*1110*/  VIADD R194, R186.reuse, 0x40 ;  /* 0x00000040bac27836 */ /* 0x040fe20000000000 */
[----:B------:R1:W-:Y:S01]  /*1120*/  STL [R1+0x448], R3 ;  /* 0x0004480301007387 */ /* 0x0003e20000100800 */
[C---:B------:R-:W-:Y:S01]  /*1130*/  VIADD R187, R186.reuse, 0x80 ;  /* 0x00000080babb7836 */ /* 0x040fe20000000000 */
[----:B------:R-:W-:Y:S01]  /*1140*/  SHF.R.S32.HI R157, RZ, 0x1f, R152 ;  /* 0x0000001fff9d7819 */ /* 0x000fe20000011498 */
[----:B------:R-:W-:Y:S01]  /*1150*/  VIADD R195, R186, 0xc0 ;  /* 0x000000c0bac37836 */ /* 0x000fe20000000000 */
[----:B------:R-:W-:Y:S01]  /*1160*/  SHF.R.S32.HI R185, RZ, 0x1f, R163 ;  /* 0x0000001fffb97819 */ /* 0x000fe200000114a3 */
[----:B0-----:R-:W-:Y:S01]  /*1170*/  IMAD R0, R5, 0x8, R224 ;  /* 0x0000000805007824 */ /* 0x001fe200078e02e0 */
[----:B------:R-:W-:-:S02]  /*1180*/  SHF.R.S32.HI R184, RZ, 0x1f, R162 ;  /* 0x0000001fffb87819 */ /* 0x000fc400000114a2 */
[----:B------:R-:W-:Y:S02]  /*1190*/  SHF.R.S32.HI R183, RZ, 0x1f, R161 ;  /* 0x0000001fffb77819 */ /* 0x000fe400000114a1 */
[----:B-1----:R-:W-:Y:S01]  /*11a0*/  LOP3.LUT R3, R197, 0x18, R22, 0xf8, !PT ;  /* 0x00000018c5037812 */ /* 0x002fe200078ef816 */
[----:B------:R0:W-:Y:S01]  /*11b0*/  STL [R1+0x468], R0 ;  /* 0x0004680001007387 */ /* 0x0001e20000100800 */
[----:B------:R-:W-:Y:S02]  /*11c0*/  SHF.R.S32.HI R182, RZ, 0x1f, R160 ;  /* 0x0000001fffb67819 */ /* 0x000fe400000114a0 */
[----:B------:R-:W-:Y:S01]  /*11d0*/  LOP3.LUT R2, R3, R206, RZ, 0x3c, !PT ;  /* 0x000000ce03027212 */ /* 0x000fe200078e3cff */
[----:B------:R-:W-:Y:S01]  /*11e0*/  IMAD.SHL.U32 R3, R6, 0x8, RZ ;  /* 0x0000000806037824 */ /* 0x000fe200078e00ff */
[----:B------:R-:W-:Y:S02]  /*11f0*/  SHF.R.S32.HI R181, RZ, 0x1f, R165 ;  /* 0x0000001fffb57819 */ /* 0x000fe400000114a5 */
[----:B------:R-:W-:Y:S01]  /*1200*/  SHF.R.S32.HI R180, RZ, 0x1f, R164 ;  /* 0x0000001fffb47819 */ /* 0x000fe200000114a4 */
[----:B------:R0:W-:Y:S01]  /*1210*/  STL [R1+0x460], R2 ;  /* 0x0004600201007387 */ /* 0x0001e20000100800 */
[----:B------:R-:W-:-:S02]  /*1220*/  SHF.R.S32.HI R221, RZ, 0x1f, R194 ;  /* 0x0000001fffdd7819 */ /* 0x000fc400000114c2 */
[----:B------:R-:W-:Y:S01]  /*1230*/  SHF.R.S32.HI R220, RZ, 0x1f, R187 ;  /* 0x0000001fffdc7819 */ /* 0x000fe200000114bb */
[----:B------:R0:W-:Y:S01]  /*1240*/  STL [R1+0x46c], R3 ;  /* 0x00046c0301007387 */ /* 0x0001e20000100800 */
[----:B------:R-:W-:Y:S02]  /*1250*/  SHF.R.S32.HI R219, RZ, 0x1f, R195 ;  /* 0x0000001fffdb7819 */ /* 0x000fe400000114c3 */
[----:B------:R-:W-:-:S07]  /*1260*/  LOP3.LUT R167, R2, R198, RZ, 0xfc, !PT ;  /* 0x000000c602a77212 */ /* 0x000fce00078efcff */
.L_x_13103:
[----:B------:R-:W-:Y:S05]  /*1270*/  YIELD ;  /* 0x0000000000007946 */ /* 0x000fea0003800000 */
[----:B------:R-:W-:Y:S01]  /*1280*/  ULDC.64 UR4, c[0x0][0xb20] ;  /* 0x0002c80000047ab9 */ /* 0x000fe20000000a00 */
[----:B0-----:R-:W1:Y:S01]  /*1290*/  LDC.64 R4, c[0x0][0xb00] ;  /* 0x0002c000ff047b82 */ /* 0x001e620000000a00 */
        /* <DEDUP_REMOVED lines=9> */
[----:B0-----:R-:W0:Y:S01]  /*1330*/  @P1 LDC.64 R2, c[0x0][0xb20] ;  /* 0x0002c800ff021b82 */ /* 0x001e220000000a00 */
[----:B------:R-:W-:Y:S01]  /*1340*/  ISETP.NE.AND.EX P0, PT, RZ, UR5, PT, P0 ;  /* 0x00000005ff007c0c */ /* 0x000fe2000bf05300 */
[----:B-1-3--:R-:W-:-:S06]  /*1350*/  IMAD.WIDE R8, R127, 0x4, R4 ;  /* 0x000000047f087825 */ /* 0x00afcc00078e0204 */
[----:B------:R-:W1:Y:S01]  /*1360*/  @P2 LDC.64 R6, c[0x0][0xb10] ;  /* 0x0002c400ff062b82 */ /* 0x000e620000000a00 */
[----:B------:R-:W-:Y:S02]  /*1370*/  ULDC UR4, c[0x0][0x288] ;  /* 0x0000a20000047ab9 */ /* 0x000fe40000000800 */
[----:B------:R-:W-:Y:S01]  /*1380*/  IMAD.U32 R28, RZ, RZ, UR4 ;  /* 0x00000004ff1c7e24 */ /* 0x000fe2000f8e00ff */
[----:B------:R-:W-:Y:S02]  /*1390*/  ULDC.64 UR4, c[0x0][0x418] ;  /* 0x0001060000047ab9 */ /* 0x000fe40000000a00 */
[----:B--2---:R2:W5:Y:S01]  /*13a0*/  @P0 LDG.E R25, desc[UR44][R8.64] ;  /* 0x0000002c08190981 */ /* 0x004562000c1e1900 */
[----:B0-----:R-:W-:-:S05]  /*13b0*/  @P1 IMAD.WIDE R2, R127, 0x4, R2 ;  /* 0x000000047f021825 */ /* 0x001fca00078e0202 */
        /* <DEDUP_REMOVED lines=12> */
[----:B--2-4-:R-:W-:Y:S06]  /*1480*/  @P2 BRA `(.L_x_12874) ;  /* 0x0000000000242947 */ /* 0x014fec0003800000 */
        /* <DEDUP_REMOVED lines=9> */
.L_x_12874:
        /* <DEDUP_REMOVED lines=10> */
.L_x_12875:
[----:B------:R-:W-:Y:S05]  /*15c0*/  @!P0 BRA `(.L_x_12876) ;  /* 0x00000000000c8947 */ /* 0x000fea0003800000 */
[----:B------:R-:W2:Y:S04]  /*15d0*/  LDG.E R3, desc[UR44][R8.64] ;  /* 0x0000002c08037981 */ /* 0x000ea8000c1e1900 */
[----:B------:R-:W2:Y:S02]  /*15e0*/  LDG.E R24, desc[UR44][R8.64+0x4] ;  /* 0x0000042c08187981 */ /* 0x000ea4000c1e1900 */
[----:B--2---:R-:W-:-:S07]  /*15f0*/  IMAD.IADD R24, R24, 0x1, -R3 ;  /* 0x0000000118187824 */ /* 0x004fce00078e0a03 */
.L_x_12876:
        /* <DEDUP_REMOVED lines=18> */
[----:B------:R-:W-:Y:S02]  /*1720*/  IADD3 R10, -R11, R24, RZ ;  /* 0x000000180b0a7210 */ /* 0x000fe40007ffe1ff */
[----:B0-----:R-:W-:-:S09]  /*1730*/  ISETP.GE.AND P2, PT, R13, 0x1, PT ;  /* 0x000000010d00780c */ /* 0x001fd20003f46270 */
[----:B------:R-:W0:Y:S08]  /*1740*/  @P1 LDC R8, c[0x0][0x44c] ;  /* 0x00011300ff081b82 */ /* 0x000e300000000800 */
[----:B------:R-:W1:Y:S01]  /*1750*/  @P1 LDC R9, c[0x0][0x450] ;  /* 0x00011400ff091b82 */ /* 0x000e620000000800 */
[----:B--2---:R-:W-:Y:S02]  /*1760*/  @P0 IMAD.IADD R47, R3, 0x1, -R0 ;  /* 0x00000001032f0824 */ /* 0x004fe400078e0a00 */
[----:B------:R-:W-:-:S02]  /*1770*/  VIADD R3, R216, 0x7f ;  /* 0x0000007fd8037836 */ /* 0x000fc40000000000 */
[----:B------:R-:W-:Y:S02]  /*1780*/  IMAD.IADD R29, R10, 0x1, R47 ;  /* 0x000000010a1d7824 */ /* 0x000fe400078e022f */
[----:B0-----:R-:W-:-:S03]  /*1790*/  @P1 IMAD.HI.U32 R4, R3, R8, RZ ;  /* 0x0000000803041227 */ /* 0x001fc600078e00ff */
[C---:B------:R-:W-:Y:S01]  /*17a0*/  IADD3 R188, R29.reuse, 0x1, -R28 ;  /* 0x000000011dbc7810 */ /* 0x040fe20007ffe81c */
[----:B------:R-:W-:Y:S02]  /*17b0*/  VIADD R0, R29, 0x5f ;  /* 0x0000005f1d007836 */ /* 0x000fe40000000000 */
[----:B------:R-:W-:Y:S01]  /*17c0*/  IMAD.MOV.U32 R5, RZ, RZ, R3 ;  /* 0x000000ffff057224 */ /* 0x000fe200078e0003 */
[----:B-1----:R-:W-:Y:S01]  /*17d0*/  @P1 SHF.R.U32.HI R5, RZ, R9, R4 ;  /* 0x00000009ff051219 */ /* 0x002fe20000011604 */
        /* <DEDUP_REMOVED lines=17> */
.L_x_12879:
[----:B------:R-:W-:-:S13]  /*18f0*/  ISETP.NE.AND P0, PT, R13, 0x1, PT ;  /* 0x000000010d00780c */ /* 0x000fda0003f05270 */
[----:B------:R-:W0:Y:S02]  /*1900*/  @P0 LDC.64 R4, c[0x0][0xae0] ;  /* 0x0002b800ff040b82 */ /* 0x000e240000000a00 */
[----:B0-----:R-:W-:-:S05]  /*1910*/  @P0 IMAD.HI.U32 R4, R3, R4, RZ ;  /* 0x0000000403040227 */ /* 0x001fca00078e00ff */
[----:B------:R-:W-:-:S07]  /*1920*/  @P0 SHF.R.U32.HI R3, RZ, R5, R4 ;  /* 0x00000005ff030219 */ /* 0x000fce0000011604 */
.L_x_12880:
[----:B------:R-:W-:Y:S05]  /*1930*/  BSYNC B0 ;  /* 0x0000000000007941 */ /* 0x000fea0003800000 */
.L_x_12878:
[----:B------:R-:W-:-:S05]  /*1940*/  IMAD R3, R3, R13, R13 ;  /* 0x0000000d03037224 */ /* 0x000fca00078e020d */
[----:B------:R-:W-:-:S07]  /*1950*/  VIMNMX R0, R0, R3, PT ;  /* 0x0000000300007248 */ /* 0x000fce0003fe0100 */
.L_x_12877:
        /* <DEDUP_REMOVED lines=20> */
.L_x_12883:
[----:B------:R-:W-:-:S13]  /*1aa0*/  ISETP.NE.AND P0, PT, R13, 0x1, PT ;  /* 0x000000010d00780c */ /* 0x000fda0003f05270 */
[----:B------:R-:W0:Y:S02]  /*1ab0*/  @P0 LDC.64 R6, c[0x0][0xae0] ;  /* 0x0002b800ff060b82 */ /* 0x000e240000000a00 */
[----:B0-----:R-:W-:-:S05]  /*1ac0*/  @P0 IMAD.HI.U32 R6, R3, R6, RZ ;  /* 0x0000000603060227 */ /* 0x001fca00078e00ff */
[----:B------:R-:W-:-:S07]  /*1ad0*/  @P0 SHF.R.U32.HI R3, RZ, R7, R6 ;  /* 0x00000007ff030219 */ /* 0x000fce0000011606 */
.L_x_12884:
[----:B------:R-:W-:Y:S05]  /*1ae0*/  BSYNC B0 ;  /* 0x0000000000007941 */ /* 0x000fea0003800000 */
.L_x_12882:
[----:B------:R-:W-:-:S05]  /*1af0*/  IMAD R3, R3, R13, RZ ;  /* 0x0000000d03037224 */ /* 0x000fca00078e02ff */
[----:B------:R-:W-:-:S07]  /*1b00*/  VIMNMX R4, R4, R3, !PT ;  /* 0x0000000304047248 */ /* 0x000fce0007fe0100 */
.L_x_12881:
        /* <DEDUP_REMOVED lines=44> */
.L_x_12887:
[----:B------:R-:W-:Y:S05]  /*1dd0*/  BSYNC B6 ;  /* 0x0000000000067941 */ /* 0x000fea0003800000 */
.L_x_12886:
        /* <DEDUP_REMOVED lines=20> */
.L_x_12889:
[----:B------:R-:W-:Y:S05]  /*1f20*/  BSYNC B6 ;  /* 0x0000000000067941 */ /* 0x000fea0003800000 */
.L_x_12888:
[----:B------:R-:W2:Y:S01]  /*1f30*/  LDL R32, [R1+0x44c] ;  /* 0x00044c0001207983 */ /* 0x000ea20000100800 */
[----:B------:R-:W-:Y:S01]  /*1f40*/  ULDC.64 UR4, c[0x0][0xaf0] ;  /* 0x0002bc0000047ab9 */ /* 0x000fe20000000a00 */
[----:B------:R-:W-:Y:S01]  /*1f50*/  IMAD.MOV.U32 R0, RZ, RZ, R127 ;  /* 0x000000ffff007224 */ /* 0x000fe200078e007f */
[----:B------:R-:W-:Y:S01]  /*1f60*/  ISETP.NE.U32.AND P0, PT, RZ, UR4, PT ;  /* 0x00000004ff007c0c */ /* 0x000fe2000bf05070 */
[----:B------:R-:W-:Y:S01]  /*1f70*/  ULDC UR6, c[0x0][0x320] ;  /* 0x0000c80000067ab9 */ /* 0x000fe20000000800 */
[----:B------:R-:W-:Y:S01]  /*1f80*/  SHF.R.S32.HI R155, RZ, 0x1f, R154 ;  /* 0x0000001fff9b7819 */ /* 0x000fe2000001149a */
[----:B------:R-:W0:Y:S01]  /*1f90*/  LDC.64 R30, c[0x0][0x408] ;  /* 0x00010200ff1e7b82 */ /* 0x000e220000000a00 */
[----:B------:R-:W-:Y:S01]  /*1fa0*/  ISETP.NE.AND.EX P0, PT, RZ, UR5, PT, P0 ;  /* 0x00000005ff007c0c */ /* 0x000fe2000bf05300 */
[----:B------:R-:W-:-:S06]  /*1fb0*/  ULDC.64 UR4, c[0x0][0x3f8] ;  /* 0x0000fe0000047ab9 */ /* 0x000fcc0000000a00 */
[----:B------:R-:W1:Y:S08]  /*1fc0*/  LDC R33, c[0x0][0x3f4] ;  /* 0x0000fd00ff217b82 */ /* 0x000e700000000800 */
[----:B------:R-:W3:Y:S02]  /*1fd0*/  @P0 LDC.64 R4, c[0x0][0xaf0] ;  /* 0x0002bc00ff040b82 */ /* 0x000ee40000000a00 */
[----:B---3--:R-:W-:-:S05]  /*1fe0*/  @P0 IMAD.WIDE R4, R127, 0x4, R4 ;  /* 0x000000047f040825 */ /* 0x008fca00078e0204 */
[----:B------:R3:W4:Y:S01]  /*1ff0*/  @P0 LDG.E R0, desc[UR44][R4.64] ;  /* 0x0000002c04000981 */ /* 0x000722000c1e1900 */
[----:B------:R-:W-:Y:S01]  /*2000*/  ISETP.GE.AND P1, PT, R152, UR6, PT ;  /* 0x0000000698007c0c */ /* 0x000fe2000bf26270 */
[----:B------:R-:W-:Y:S01]  /*2010*/  IMAD.IADD R48, R25, 0x1, R24 ;  /* 0x0000000119307824 */ /* 0x000fe200078e0218 */
[----:B------:R-:W-:Y:S01]  /*2020*/  ISETP.GE.AND P0, PT, R22, UR6, PT ;  /* 0x0000000616007c0c */ /* 0x000fe2000bf06270 */
[----:B------:R-:W-:Y:S01]  /*2030*/  IMAD.MOV.U32 R53, RZ, RZ, 0x20 ;  /* 0x00000020ff357424 */ /* 0x000fe200078e00ff */
[----:B------:R-:W-:Y:S01]  /*2040*/  SEL R3, RZ, 0xffffffff, P1 ;  /* 0xffffffffff037807 */ /* 0x000fe20000800000 */
[----:B------:R-:W-:Y:S01]  /*2050*/  IMAD R52, R227, 0x40, R156 ;  /* 0x00000040e3347824 */ /* 0x000fe200078e029c */
[----:B------:R-:W-:Y:S01]  /*2060*/  SEL R6, RZ, 0x1, P0 ;  /* 0x00000001ff067807 */ /* 0x000fe20000000000 */
[----:B-1----:R-:W-:Y:S01]  /*2070*/  IMAD.SHL.U32 R54, R33, 0x2, RZ ;  /* 0x0000000221367824 */ /* 0x002fe200078e00ff */
[----:B------:R-:W-:Y:S01]  /*2080*/  ISETP.GE.AND P0, PT, R163, UR6, PT ;  /* 0x00000006a3007c0c */ /* 0x000fe2000bf06270 */
[----:B------:R-:W-:Y:S01]  /*2090*/  IMAD.SHL.U32 R7, R3, 0x2, RZ ;  /* 0x0000000203077824 */ /* 0x000fe200078e00ff */
[----:B------:R-:W-:-:S02]  /*20a0*/  ISETP.GE.AND P1, PT, R162, UR6, PT ;  /* 0x00000006a2007c0c */ /* 0x000fc4000bf26270 */
[----:B------:R-:W-:Y:S02]  /*20b0*/  SHF.R.S32.HI R3, RZ, 0x1f, R156 ;  /* 0x0000001fff037819 */ /* 0x000fe4000001149c */
[----:B------:R-:W-:Y:S02]  /*20c0*/  LOP3.LUT R6, R7, 0x2, R6, 0xe2, !PT ;  /* 0x0000000207067812 */ /* 0x000fe400078ee206 */
[----:B------:R-:W-:Y:S01]  /*20d0*/  SEL R7, RZ, 0x4, P0 ;  /* 0x00000004ff077807 */ /* 0x000fe20000000000 */
[C---:B---3--:R-:W-:Y:S01]  /*20e0*/  IMAD R5, R3.reuse, UR4, RZ ;  /* 0x0000000403057c24 */ /* 0x048fe2000f8e02ff */
[----:B------:R-:W-:Y:S01]  /*20f0*/  SEL R8, RZ, 0x8, P1 ;  /* 0x00000008ff087807 */ /* 0x000fe20000800000 */
[----:B0-----:R-:W-:Y:S01]  /*2100*/  IMAD R10, R3, R30, RZ ;  /* 0x0000001e030a7224 */ /* 0x001fe200078e02ff */
[----:B------:R-:W-:Y:S01]  /*2110*/  ISETP.GE.AND P0, PT, R161, UR6, PT ;  /* 0x00000006a1007c0c */ /* 0x000fe2000bf06270 */
[----:B------:R-:W-:Y:S01]  /*2120*/  IMAD R11, R156, UR5, R5 ;  /* 0x000000059c0b7c24 */ /* 0x000fe2000f8e0205 */
[----:B------:R-:W-:Y:S01]  /*2130*/  ISETP.GE.AND P1, PT, R160, UR6, PT ;  /* 0x00000006a0007c0c */ /* 0x000fe2000bf26270 */
[----:B------:R-:W-:Y:S01]  /*2140*/  IMAD.WIDE.U32 R4, R156, UR4, R154 ;  /* 0x000000049c047c25 */ /* 0x000fe2000f8e009a */
[----:B------:R-:W-:-:S02]  /*2150*/  LOP3.LUT R6, R8, R6, R7, 0xfe, !PT ;  /* 0x0000000608067212 */ /* 0x000fc400078efe07 */
[----:B------:R-:W-:Y:S01]  /*2160*/  SEL R7, RZ, 0x10, P0 ;  /* 0x00000010ff077807 */ /* 0x000fe20000000000 */
[----:B------:R-:W-:Y:S01]  /*2170*/  IMAD.IADD R5, R5, 0x1, R11 ;  /* 0x0000000105057824 */ /* 0x000fe200078e020b */
[----:B------:R-:W-:Y:S01]  /*2180*/  SEL R8, RZ, 0x20, P1 ;  /* 0x00000020ff087807 */ /* 0x000fe20000800000 */
[----:B------:R-:W-:Y:S01]  /*2190*/  IMAD R15, R156, R31, R10 ;  /* 0x0000001f9c0f7224 */ /* 0x000fe200078e020a */
[----:B------:R-:W-:Y:S01]  /*21a0*/  ISETP.GE.AND P1, PT, R165, UR6, PT ;  /* 0x00000006a5007c0c */ /* 0x000fe2000bf26270 */
[----:B-----5:R-:W-:Y:S01]  /*21b0*/  IMAD.WIDE.U32 R20, R2, UR4, R4 ;  /* 0x0000000402147c25 */ /* 0x020fe2000f8e0004 */
[----:B------:R-:W-:Y:S02]  /*21c0*/  LOP3.LUT R50, R8, R6, R7, 0xfe, !PT ;  /* 0x0000000608327212 */ /* 0x000fe400078efe07 */
[----:B------:R-:W-:Y:S01]  /*21d0*/  ISETP.GE.AND P2, PT, R164, UR6, PT ;  /* 0x00000006a4007c0c */ /* 0x000fe2000bf46270 */
[----:B------:R-:W-:Y:S01]  /*21e0*/  IMAD.WIDE.U32 R8, R156, UR4, R22 ;  /* 0x000000049c087c25 */ /* 0x000fe2000f8e0016 */
[----:B------:R-:W-:-:S02]  /*21f0*/  ISETP.GE.AND P0, PT, R22, R33, PT ;  /* 0x000000211600720c */ /* 0x000fc40003f06270 */
[----:B------:R-:W-:Y:S01]  /*2200*/  SHF.R.S32.HI R49, RZ, 0x1f, R2 ;  /* 0x0000001fff317819 */ /* 0x000fe20000011402 */
[----:B------:R-:W-:Y:S01]  /*2210*/  IMAD.IADD R9, R11, 0x1, R9 ;  /* 0x000000010b097824 */ /* 0x000fe200078e0209 */
[----:B------:R-:W-:Y:S01]  /*2220*/  SEL R11, RZ, 0x40, P1 ;  /* 0x00000040ff0b7807 */ /* 0x000fe20000800000 */
[----:B------:R-:W-:Y:S01]  /*2230*/  IMAD.WIDE.U32 R6, R156, R30, R154 ;  /* 0x0000001e9c067225 */ /* 0x000fe200078e009a */
[----:B------:R-:W-:Y:S02]  /*2240*/  SEL R10, RZ, 0x7fff80, P2 ;  /* 0x007fff80ff0a7807 */ /* 0x000fe40001000000 */
[----:B------:R-:W-:Y:S01]  /*2250*/  SEL R13, R33, RZ, P0 ;  /* 0x000000ff210d7207 */ /* 0x000fe20000000000 */
[----:B------:R-:W-:Y:S01]  /*2260*/  IMAD.WIDE.U32 R24, R2, UR4, R8 ;  /* 0x0000000402187c25 */ /* 0x000fe2000f8e0008 */
[----:B------:R-:W-:Y:S02]  /*2270*/  LOP3.LUT R50, R10, R50, R11, 0xfe, !PT ;  /* 0x000000320a327212 */ /* 0x000fe400078efe0b */
[----:B------:R-:W-:Y:S01]  /*2280*/  SHF.R.S32.HI R51, RZ, 0x1f, R126 ;  /* 0x0000001fff337819 */ /* 0x000fe2000001147e */
[----:B------:R-:W-:Y:S01]  /*2290*/  IMAD R11, R49, UR4, RZ ;  /* 0x00000004310b7c24 */ /* 0x000fe2000f8e02ff */
[----:B------:R-:W-:Y:S01]  /*22a0*/  PRMT R70, R50, 0x8880, RZ ;  /* 0x0000888032467816 */ /* 0x000fe200000000ff */
[----:B------:R-:W-:-:S02]  /*22b0*/  IMAD.IADD R13, R22, 0x1, R13 ;  /* 0x00000001160d7824 */ /* 0x000fc400078e020d */
[----:B------:R-:W-:Y:S01]  /*22c0*/  IMAD R11, R2, UR5, R11 ;  /* 0x00000005020b7c24 */ /* 0x000fe2000f8e020b */
[----:B------:R-:W-:Y:S01]  /*22d0*/  PRMT R70, R70, 0x7710, RZ ;  /* 0x0000771046467816 */ /* 0x000fe200000000ff */
[----:B------:R-:W-:Y:S01]  /*22e0*/  IMAD.IADD R7, R7, 0x1, R15 ;  /* 0x0000000107077824 */ /* 0x000fe200078e020f */
[----:B------:R-:W-:Y:S01]  /*22f0*/  SHF.R.S32.HI R12, RZ, 0x1f, R13 ;  /* 0x0000001fff0c7819 */ /* 0x000fe2000001140d */
[-C--:B------:R-:W-:Y:S01]  /*2300*/  IMAD R10, R49, R30.reuse, RZ ;  /* 0x0000001e310a7224 */ /* 0x080fe200078e02ff */
[----:B------:R-:W-:Y:S01]  /*2310*/  LOP3.LUT R64, R70, 0x1, RZ, 0xc0, !PT ;  /* 0x0000000146407812 */ /* 0x000fe200078ec0ff */
[----:B------:R-:W-:Y:S01]  /*2320*/  IMAD.WIDE.U32 R44, R2, R30, R6 ;  /* 0x0000001e022c7225 */ /* 0x000fe200078e0006 */
[----:B------:R-:W-:Y:S02]  /*2330*/  LEA.HI R12, R12, R13, RZ, 0x3 ;  /* 0x0000000d0c0c7211 */ /* 0x000fe400078f18ff */
[----:B------:R-:W-:Y:S01]  /*2340*/  LOP3.LUT R65, R70, 0x2, RZ, 0xc0, !PT ;  /* 0x0000000246417812 */ /* 0x000fe200078ec0ff */
[----:B------:R-:W-:Y:S01]  /*2350*/  IMAD R5, R2, R31, R10 ;  /* 0x0000001f02057224 */ /* 0x000fe200078e020a */
[--C-:B------:R-:W-:Y:S01]  /*2360*/  SHF.R.S32.HI R59, RZ, 0x3, R12.reuse ;  /* 0x00000003ff3b7819 */ /* 0x100fe2000001140c */
[----:B------:R-:W-:Y:S01]  /*2370*/  IMAD.IADD R55, R21, 0x1, R11 ;  /* 0x0000000115377824 */ /* 0x000fe200078e020b */
[----:B------:R-:W-:Y:S01]  /*2380*/  LOP3.LUT R60, R12, 0xfffffff8, RZ, 0xc0, !PT ;  /* 0xfffffff80c3c7812 */ /* 0x000fe200078ec0ff */
[----:B------:R-:W-:Y:S01]  /*2390*/  IMAD.IADD R58, R45, 0x1, R5 ;  /* 0x000000012d3a7824 */ /* 0x000fe200078e0205 */
[--C-:B------:R-:W-:Y:S01]  /*23a0*/  LOP3.LUT R5, R197, 0x38, R12.reuse, 0xf8, !PT ;  /* 0x00000038c5057812 */ /* 0x100fe200078ef80c */
[----:B------:R-:W-:Y:S01]  /*23b0*/  IMAD.IADD R56, R11, 0x1, R25 ;  /* 0x000000010b387824 */ /* 0x000fe200078e0219 */
[----:B------:R-:W-:-:S02]  /*23c0*/  LOP3.LUT R12, R199, 0x38, R12, 0xf8, !PT ;  /* 0x00000038c70c7812 */ /* 0x000fc400078ef80c */
[----:B------:R-:W-:Y:S02]  /*23d0*/  LOP3.LUT R5, R5, R206, RZ, 0x3c, !PT ;  /* 0x000000ce05057212 */ /* 0x000fe400078e3cff */
[----:B------:R-:W-:Y:S02]  /*23e0*/  LOP3.LUT R63, R12, R207, RZ, 0x3c, !PT ;  /* 0x000000cf0c3f7212 */ /* 0x000fe400078e3cff */
[C---:B------:R-:W-:Y:S01]  /*23f0*/  SHF.L.U64.HI R31, R30.reuse, 0x6, R31 ;  /* 0x000000061e1f7819 */ /* 0x040fe2000001021f */
[----:B------:R-:W-:Y:S01]  /*2400*/  IMAD.SHL.U32 R30, R30, 0x40, RZ ;  /* 0x000000401e1e7824 */ /* 0x000fe200078e00ff */
[----:B------:R-:W-:Y:S01]  /*2410*/  LOP3.LUT R66, R70, 0x4, RZ, 0xc0, !PT ;  /* 0x0000000446427812 */ /* 0x000fe200078ec0ff */
[----:B------:R-:W-:Y:S01]  /*2420*/  IMAD.IADD R62, R198, 0x1, R5 ;  /* 0x00000001c63e7824 */ /* 0x000fe200078e0205 */
[----:B------:R-:W-:Y:S01]  /*2430*/  LOP3.LUT R67, R70, 0x8, RZ, 0xc0, !PT ;  /* 0x0000000846437812 */ /* 0x000fe200078ec0ff */
[----:B------:R-:W-:Y:S01]  /*2440*/  IMAD.IADD R63, R208, 0x1, R63 ;  /* 0x00000001d03f7824 */ /* 0x000fe200078e023f */
[----:B------:R-:W-:-:S02]  /*2450*/  LOP3.LUT R68, R70, 0x10, RZ, 0xc0, !PT ;  /* 0x0000001046447812 */ /* 0x000fc400078ec0ff */
[C---:B------:R-:W-:Y:S02]  /*2460*/  LOP3.LUT R69, R70.reuse, 0x20, RZ, 0xc0, !PT ;  /* 0x0000002046457812 */ /* 0x040fe400078ec0ff */
[----:B------:R-:W-:Y:S02]  /*2470*/  SHF.R.S32.HI R61, RZ, 0x1f, R60 ;  /* 0x0000001fff3d7819 */ /* 0x000fe4000001143c */
[----:B------:R-:W-:Y:S02]  /*2480*/  LOP3.LUT R70, R70, 0x40, RZ, 0xc0, !PT ;  /* 0x0000004046467812 */ /* 0x000fe400078ec0ff */
[----:B--2---:R-:W-:Y:S02]  /*2490*/  LOP3.LUT P1, RZ, R32, 0x4, RZ, 0xc0, !PT ;  /* 0x0000000420ff7812 */ /* 0x004fe4000782c0ff */
[----:B------:R-:W0:Y:S02]  /*24a0*/  S2R R32, SR_TID.X ;  /* 0x0000000000207919 */ /* 0x000e240000002100 */
[----:B------:R-:W-:-:S02]  /*24b0*/  SEL R53, R53, 0xffffffe0, !P1 ;  /* 0xffffffe035357807 */ /* 0x000fc40004800000 */
[----:B0-----:R-:W-:-:S04]  /*24c0*/  SHF.R.U32.HI R32, RZ, 0x7, R32 ;  /* 0x00000007ff207819 */ /* 0x001fc80000011620 */
[----:B------:R-:W-:-:S13]  /*24d0*/  ISETP.NE.AND P6, PT, R32, 0x1, PT ;  /* 0x000000012000780c */ /* 0x000fda0003fc5270 */
[----:B------:R-:W-:Y:S05]  /*24e0*/  @!P6 WARPSYNC.ALL ;  /* 0x000000000000e948 */ /* 0x000fea0003800000 */
[----:B------:R-:W-:Y:S01]  /*24f0*/  ULDC UR4, c[0x0][0x2f4] ;  /* 0x0000bd0000047ab9 */ /* 0x000fe20000000800 */
[----:B----4-:R-:W-:Y:S01]  /*2500*/  SHF.R.S32.HI R57, RZ, 0x1f, R0 ;  /* 0x0000001fff397819 */ /* 0x010fe20000011400 */
[----:B------:R-:W-:Y:S01]  /*2510*/  @!P6 BAR.SYNC.DEFER_BLOCKING 0x9, 0x100 ;  /* 0x024400000000eb1d */ /* 0x000fe20000010000 */
[----:B------:R-:W-:Y:S02]  /*2520*/  ISETP.GE.AND P2, PT, R152, UR4, PT ;  /* 0x0000000498007c0c */ /* 0x000fe4000bf46270 */
[----:B------:R-:W-:-:S02]  /*2530*/  ISETP.GE.AND P1, PT, R22, UR4, PT ;  /* 0x0000000416007c0c */ /* 0x000fc4000bf26270 */
[----:B------:R-:W-:-:S11]  /*2540*/  P2R R72, PR, RZ, 0x4 ;  /* 0x00000004ff487803 */ /* 0x000fd60000000000 */
.L_x_12947:
        /* <DEDUP_REMOVED lines=17> */
[--C-:B------:R-:W-:Y:S01]  /*2660*/  @!P2 SHF.R.S32.HI R5, RZ, 0x1f, R9.reuse ;  /* 0x0000001fff05a819 */ /* 0x100fe20000011409 */
[----:B------:R-:W-:Y:S02]  /*2670*/  @!P2 IMAD R7, R0, R7, R4 ;  /* 0x000000070007a224 */ /* 0x000fe400078e0204 */
[----:B------:R-:W-:-:S04]  /*2680*/  @!P2 IMAD.MOV.U32 R4, RZ, RZ, R9 ;  /* 0x000000ffff04a224 */ /* 0x000fc800078e0009 */
[----:B------:R-:W-:-:S05]  /*2690*/  @!P2 IMAD.WIDE.U32 R4, R0, R6, R4 ;  /* 0x000000060004a225 */ /* 0x000fca00078e0004 */
[----:B------:R-:W-:Y:S02]  /*26a0*/  @!P2 IADD3 R5, R5, R7, RZ ;  /* 0x000000070505a210 */ /* 0x000fe40007ffe0ff */
[----:B--2---:R-:W-:-:S04]  /*26b0*/  @!P2 LEA R6, P3, R4, R12, 0x2 ;  /* 0x0000000c0406a211 */ /* 0x004fc800078610ff */
[----:B------:R-:W-:-:S05]  /*26c0*/  @!P2 LEA.HI.X R7, R4, R13, R5, 0x2, P3 ;  /* 0x0000000d0407a211 */ /* 0x000fca00018f1405 */
[----:B------:R0:W5:Y:S01]  /*26d0*/  @!P2 LDG.E R78, desc[UR44][R6.64] ;  /* 0x0000002c064ea981 */ /* 0x000162000c1e1900 */
[----:B-1----:R-:W-:Y:S01]  /*26e0*/  ISETP.GE.AND P2, PT, R85, 0x1, PT ;  /* 0x000000015500780c */ /* 0x002fe20003f46270 */
[----:B------:R-:W-:Y:S01]  /*26f0*/  IMAD.MOV R4, RZ, RZ, -R9 ;  /* 0x000000ffff047224 */ /* 0x000fe200078e0a09 */
[----:B------:R-:W-:Y:S01]  /*2700*/  ISETP.GT.AND P3, PT, R26, R46, PT ;  /* 0x0000002e1a00720c */ /* 0x000fe20003f64270 */
[----:B------:R-:W-:Y:S01]  /*2710*/  IMAD.IADD R8, R167, 0x1, R53 ;  /* 0x00000001a7087824 */ /* 0x000fe200078e0235 */
[----:B------:R-:W-:Y:S05]  /*2720*/  YIELD ;  /* 0x0000000000007946 */ /* 0x000fea0003800000 */
[----:B------:R-:W-:Y:S01]  /*2730*/  IMAD R79, R79, R4, R11 ;  /* 0x000000044f4f7224 */ /* 0x000fe200078e020b */
[----:B------:R-:W-:Y:S01]  /*2740*/  BSSY B0, `(.L_x_12890) ;  /* 0x000030f000007945 */ /* 0x000fe20003800000 */
[C---:B------:R-:W-:Y:S01]  /*2750*/  IMAD R4, R153.reuse, 0x1800, R167 ;  /* 0x0000180099047824 */ /* 0x040fe200078e02a7 */
        /* <DEDUP_REMOVED lines=8> */
[C---:B------:R-:W-:Y:S01]  /*27e0*/  IMAD.WIDE.U32 R4, R79.reuse, UR4, RZ ;  /* 0x000000044f047c25 */ /* 0x040fe2000f8e00ff */
        /* <DEDUP_REMOVED lines=47> */
[----:B------:R-:W-:-:S03]  /*2ae0*/  CS2R R74, SRZ ;  /* 0x00000000004a7805 */ /* 0x000fc6000001ff00 */
[----:B------:R-:W-:Y:S02]  /*2af0*/  IMAD.MOV.U32 R4, RZ, RZ, R44 ;  /* 0x000000ffff047224 */ /* 0x000fe400078e002c */
[----:B------:R-:W-:Y:S02]  /*2b00*/  IMAD.MOV.U32 R5, RZ, RZ, R58 ;  /* 0x000000ffff057224 */ /* 0x000fe400078e003a */
        /* <DEDUP_REMOVED lines=16> */
.L_x_12894:
[----:B------:R-:W-:Y:S05]  /*2c10*/  BSYNC B1 ;  /* 0x0000000000017941 */ /* 0x000fea0003800000 */
.L_x_12893:
        /* <DEDUP_REMOVED lines=8> */
[----:B------:R-:W-:Y:S01]  /*2ca0*/  IMAD.WIDE.U32 R14, R14, 0x60, R30 ;  /* 0x000000600e0e7825 */ /* 0x000fe200078e001e */
[C---:B0-----:R-:W-:Y:S01]  /*2cb0*/  SHF.L.U64.HI R5, R10.reuse, 0x6, R11 ;  /* 0x000000060a057819 */ /* 0x041fe2000001020b */
[----:B------:R-:W-:Y:S01]  /*2cc0*/  ULDC.64 UR4, c[0x0][0x400] ;  /* 0x0001000000047ab9 */ /* 0x000fe20000000a00 */
[----:B------:R-:W-:Y:S01]  /*2cd0*/  CS2R R34, SRZ ;  /* 0x0000000000227805 */ /* 0x000fe2000001ff00 */
[----:B------:R-:W-:Y:S01]  /*2ce0*/  IMAD.SHL.U32 R4, R10, 0x40, RZ ;  /* 0x000000400a047824 */ /* 0x000fe200078e00ff */
[----:B------:R-:W-:Y:S01]  /*2cf0*/  IADD3 R6, P3, R44, R14, RZ ;  /* 0x0000000e2c067210 */ /* 0x000fe20007f7e0ff */
[----:B------:R-:W-:Y:S01]  /*2d00*/  IMAD R77, R77, 0x60, RZ ;  /* 0x000000604d4d7824 */ /* 0x000fe200078e02ff */
[----:B------:R-:W-:Y:S01]  /*2d10*/  CS2R R36, SRZ ;  /* 0x0000000000247805 */ /* 0x000fe2000001ff00 */
[----:B------:R-:W-:-:S03]  /*2d20*/  IMAD.WIDE.U32 R4, R12, 0x60, R4 ;  /* 0x000000600c047825 */ /* 0x000fc600078e0004 */
[----:B------:R-:W-:Y:S01]  /*2d30*/  IADD3.X R15, R58, R77, R15, P3, !PT ;  /* 0x0000004d3a0f7210 */ /* 0x000fe20001ffe40f */
[----:B------:R-:W-:Y:S01]  /*2d40*/  IMAD R8, R71, 0x60, RZ ;  /* 0x0000006047087824 */ /* 0x000fe200078e02ff */
        /* <DEDUP_REMOVED lines=15> */
.L_x_12896:
[----:B------:R-:W-:Y:S05]  /*2e40*/  BSYNC B1 ;  /* 0x0000000000017941 */ /* 0x000fea0003800000 */
.L_x_12895:
[----:B------:R-:W-:Y:S01]  /*2e50*/  ULOP3.LUT UR4, UR38, 0x1, URZ, 0xfc, !UPT ;  /* 0x0000000126047892 */ /* 0x000fe2000f8efc3f */
[----:B01----:R-:W-:Y:S01]  /*2e60*/  IMAD.MOV.U32 R4, RZ, RZ, R42 ;  /* 0x000000ffff047224 */ /* 0x003fe200078e002a */
[----:B------:R-:W-:Y:S01]  /*2e70*/  PRMT R92, R88, 0x5410, R86 ;  /* 0x00005410585c7816 */ /* 0x000fe20000000056 */
[----:B------:R-:W-:Y:S01]  /*2e80*/  IMAD.MOV.U32 R5, RZ, RZ, R43 ;  /* 0x000000ffff057224 */ /* 0x000fe200078e002b */
[----:B------:R-:W-:Y:S01]  /*2e90*/  UISETP.NE.AND UP0, UPT, UR4, 0x3, UPT ;  /* 0x000000030400788c */ /* 0x000fe2000bf05270 */
[----:B------:R-:W-:Y:S02]  /*2ea0*/  IMAD.MOV.U32 R6, RZ, RZ, R74 ;  /* 0x000000ffff067224 */ /* 0x000fe400078e004a */
[----:B------:R-:W-:Y:S01]  /*2eb0*/  IMAD.MOV.U32 R7, RZ, RZ, R75 ;  /* 0x000000ffff077224 */ /* 0x000fe200078e004b */
[----:B------:R-:W-:Y:S01]  /*2ec0*/  PRMT R97, R4, 0x5410, R5 ;  /* 0x0000541004617816 */ /* 0x000fe20000000005 */
[----:B------:R-:W-:Y:S01]  /*2ed0*/  IMAD.MOV.U32 R4, RZ, RZ, R40 ;  /* 0x000000ffff047224 */ /* 0x000fe200078e0028 */
[----:B------:R-:W-:Y:S01]  /*2ee0*/  PLOP3.LUT P3, PT, PT, PT, UP0, 0x80, 0x0 ;  /* 0x000000000000781c */ /* 0x000fe20003f6f008 */
[----:B------:R-:W-:Y:S01]  /*2ef0*/  IMAD.MOV.U32 R5, RZ, RZ, R41 ;  /* 0x000000ffff057224 */ /* 0x000fe200078e0029 */
[----:B------:R-:W-:Y:S01]  /*2f00*/  PRMT R99, R6, 0x5410, R7 ;  /* 0x0000541006637816 */ /* 0x000fe20000000007 */
[----:B-----5:R-:W-:Y:S01]  /*2f10*/  IMAD.MOV.U32 R7, RZ, RZ, R35 ;  /* 0x000000ffff077224 */ /* 0x020fe200078e0023 */
        /* <DEDUP_REMOVED lines=14> */
.L_x_12897:
[----:B------:R-:W-:Y:S01]  /*3000*/  IMAD R71, R153, 0x8, R148 ;  /* 0x0000000899477824 */ /* 0x000fe200078e0294 */
[----:B------:R-:W-:Y:S01]  /*3010*/  SHF.L.U32 R86, R158, 0x1f, RZ ;  /* 0x0000001f9e567819 */ /* 0x000fe200000006ff */
[----:B------:R-:W-:Y:S03]  /*3020*/  BSSY B1, `(.L_x_12898) ;  /* 0x0000003000017945 */ /* 0x000fe60003800000 */
[----:B------:R-:W0:Y:S02]  /*3030*/  SYNCS.PHASECHK.TRANS64.TRYWAIT P5, [R71+URZ+0x32490], R86 ;  /* 0x03249056470075a7 */ /* 0x000e2400080a017f */
[----:B0-----:R-:W-:Y:S05]  /*3040*/  @!P5 BRA `(.L_x_12899) ;  /* 0x0000032c0070d947 */ /* 0x001fea0003800000 */
.L_x_13246:
[----:B------:R-:W-:Y:S05]  /*3050*/  BSYNC B1 ;  /* 0x0000000000017941 */ /* 0x000fea0003800000 */
.L_x_12898:
[----:B------:R-:W-:-:S03]  /*3060*/  UMOV UR4, 0xffffffff ;  /* 0xffffffff00047882 */ /* 0x000fc60000000000 */
[----:B------:R-:W-:Y:S05]  /*3070*/  BRA.DIV UR4, `(.L_x_12900) ;  /* 0x0000032e04787947 */ /* 0x000fea000b800000 */
[----:B------:R1:W2:Y:S04]  /*3080*/  SHFL.IDX PT, R77, R84, RZ, 0x1c1f ;  /* 0x001c1fff544d7589 */ /* 0x0002a800000e0000 */
[----:B------:R1:W3:Y:S02]  /*3090*/  SHFL.IDX PT, R14, R83, RZ, 0x1c1f ;  /* 0x001c1fff530e7589 */ /* 0x0002e400000e0000 */
.L_x_13250:
        /* <DEDUP_REMOVED lines=51> */
.L_x_12906:
[----:B------:R-:W-:Y:S05]  /*33d0*/  BSYNC B3 ;  /* 0x0000000000037941 */ /* 0x000fea0003800000 */
.L_x_12905:
[----:B0-----:R4:W-:Y:S02]  /*33e0*/  ST.E.128 desc[UR44][R10.64], R4 ;  /* 0x000000040a007985 */ /* 0x0019e4000c101d2c */
.L_x_12904:
[----:B------:R-:W-:Y:S05]  /*33f0*/  BSYNC B2 ;  /* 0x0000000000027941 */ /* 0x000fea0003800000 */
.L_x_12903:
        /* <DEDUP_REMOVED lines=49> */
.L_x_12908:
[----:B------:R-:W-:Y:S05]  /*3710*/  BSYNC B2 ;  /* 0x0000000000027941 */ /* 0x000fea0003800000 */
.L_x_12907:
[----:B0-----:R0:W-:Y:S02]  /*3720*/  ST.E.128 desc[UR44][R10.64], R4 ;  /* 0x000000040a007985 */ /* 0x0011e4000c101d2c */
.L_x_12902:
[----:B------:R-:W-:Y:S05]  /*3730*/  BSYNC B1 ;  /* 0x0000000000017941 */ /* 0x000fea0003800000 */
.L_x_12901:
[----:B------:R-:W-:-:S03]  /*3740*/  UMOV UR4, 0xffffffff ;  /* 0xffffffff00047882 */ /* 0x000fc60000000000 */
[----:B------:R-:W-:Y:S05]  /*3750*/  BRA.DIV UR4, `(.L_x_12909) ;  /* 0x0000032a04087947 */ /* 0x000fea000b800000 */
[----:B------:R0:W0:Y:S04]  /*3760*/  SHFL.IDX PT, R39, R84, 0x1, 0x1c1f ;  /* 0x003c1f0054277f89 */ /* 0x00002800000e0000 */
[----:B---3--:R3:W0:Y:S02]  /*3770*/  SHFL.IDX PT, R14, R83, 0x1, 0x1c1f ;  /* 0x003c1f00530e7f89 */ /* 0x00862400000e0000 */
.L_x_13254:
        /* <DEDUP_REMOVED lines=29> */
[--C-:B------:R-:W-:Y:S02]  /*3950*/  HADD2.F32 R15, -RZ, R91.reuse.H1_H1 ;  /* 0x3000005bff0f7230 */ /* 0x100fe40000004100 */
[-C--:B------:R-:W-:Y:S01]  /*3960*/  FFMA.FTZ R40, R7, R34.reuse, -R40 ;  /* 0x0000002207287223 */ /* 0x080fe20000010828 */
[----:B------:R-:W-:Y:S02]  /*3970*/  HADD2.F32 R4, -RZ, R4.H0_H0 ;  /* 0x20000004ff047230 */ /* 0x000fe40000004100 */
[----:B------:R-:W-:Y:S01]  /*3980*/  FFMA.FTZ R41, R13, R34, R36 ;  /* 0x000000220d297223 */ /* 0x000fe20000010024 */
[----:B------:R-:W-:Y:S02]  /*3990*/  HADD2.F32 R91, -RZ, R91.H0_H0 ;  /* 0x2000005bff5b7230 */ /* 0x000fe40000004100 */
[----:B------:R-:W-:Y:S01]  /*39a0*/  FMUL.FTZ R35, R5, R15 ;  /* 0x0000000f05237220 */ /* 0x000fe20000410000 */
[----:B------:R-:W-:-:S02]  /*39b0*/  HADD2.F32 R6, -RZ, R12.H1_H1 ;  /* 0x3000000cff067230 */ /* 0x000fc40000004100 */
[----:B------:R-:W-:Y:S01]  /*39c0*/  FMUL.FTZ R34, R4, R15 ;  /* 0x0000000f04227220 */ /* 0x000fe20000410000 */
[----:B------:R-:W-:Y:S02]  /*39d0*/  HADD2.F32 R12, -RZ, R12.H0_H0 ;  /* 0x2000000cff0c7230 */ /* 0x000fe40000004100 */
[--C-:B------:R-:W-:Y:S02]  /*39e0*/  HADD2.F32 R7, -RZ, R90.reuse.H1_H1 ;  /* 0x3000005aff077230 */ /* 0x100fe40000004100 */
[-C--:B------:R-:W-:Y:S01]  /*39f0*/  FMUL.FTZ R15, R6, R91.reuse ;  /* 0x0000005b060f7220 */ /* 0x080fe20000410000 */
        /* <DEDUP_REMOVED lines=10> */
.L_x_12914:
[----:B------:R-:W-:Y:S05]  /*3aa0*/  BSYNC B2 ;  /* 0x0000000000027941 */ /* 0x000fea0003800000 */
.L_x_12913:
[----:B----4-:R0:W-:Y:S02]  /*3ab0*/  ST.E.128 desc[UR44][R10.64], R4 ;  /* 0x000000040a007985 */ /* 0x0101e4000c101d2c */
.L_x_12912:
[----:B------:R-:W-:Y:S05]  /*3ac0*/  BSYNC B1 ;  /* 0x0000000000017941 */ /* 0x000fea0003800000 */
.L_x_12911:
[----:B------:R-:W-:-:S13]  /*3ad0*/  ISETP.NE.AND P2, PT, R72, RZ, PT ;  /* 0x000000ff4800720c */ /* 0x000fda0003f45270 */
[----:B------:R-:W-:Y:S05]  /*3ae0*/  @P2 BRA `(.L_x_12910) ;  /* 0x0000001c00502947 */ /* 0x000fea0003800000 */
        /* <DEDUP_REMOVED lines=47> */
.L_x_12916:
[----:B------:R-:W-:Y:S05]  /*3de0*/  BSYNC B1 ;  /* 0x0000000000017941 */ /* 0x000fea0003800000 */
.L_x_12915:
[----:B----4-:R0:W-:Y:S01]  /*3df0*/  ST.E.128 desc[UR44][R14.64], R4 ;  /* 0x000000040e007985 */ /* 0x0101e2000c101d2c */
[----:B------:R-:W-:Y:S05]  /*3e00*/  BRA `(.L_x_12910) ;  /* 0x0000001800887947 */ /* 0x000fea0003800000 */
.L_x_12892:
        /* <DEDUP_REMOVED lines=9> */
[----:B------:R-:W-:-:S03]  /*3ea0*/  CS2R R32, SRZ ;  /* 0x0000000000207805 */ /* 0x000fc6000001ff00 */
[----:B------:R-:W-:Y:S05]  /*3eb0*/  @P2 BRA `(.L_x_12918) ;  /* 0x0000000000682947 */ /* 0x000fea0003800000 */
[-C--:B------:R-:W-:Y:S01]  /*3ec0*/  IMAD R6, R3, R8.reuse, RZ ;  /* 0x0000000803067224 */ /* 0x080fe200078e02ff */
[----:B------:R-:W-:Y:S01]  /*3ed0*/  ULDC.64 UR6, c[0x0][0x400] ;  /* 0x0001000000067ab9 */ /* 0x000fe20000000a00 */
[----:B------:R-:W-:Y:S01]  /*3ee0*/  IMAD.MOV.U32 R4, RZ, RZ, R22 ;  /* 0x000000ffff047224 */ /* 0x000fe200078e0016 */
[----:B------:R-:W-:Y:S01]  /*3ef0*/  ULDC.64 UR4, c[0x0][0x3e8] ;  /* 0x0000fa0000047ab9 */ /* 0x000fe20000000a00 */
[----:B------:R-:W-:Y:S02]  /*3f00*/  IMAD.MOV.U32 R5, RZ, RZ, R23 ;  /* 0x000000ffff057224 */ /* 0x000fe400078e0017 */
[C---:B------:R-:W-:Y:S02]  /*3f10*/  IMAD R7, R156.reuse, R9, R6 ;  /* 0x000000099c077224 */ /* 0x040fe400078e0206 */
[----:B------:R-:W-:-:S04]  /*3f20*/  IMAD.WIDE.U32 R4, R156, R8, R4 ;  /* 0x000000089c047225 */ /* 0x000fc800078e0004 */
[-C--:B------:R-:W-:Y:S02]  /*3f30*/  IMAD R6, R49, R8.reuse, RZ ;  /* 0x0000000831067224 */ /* 0x080fe400078e02ff */
[----:B------:R-:W-:Y:S02]  /*3f40*/  IMAD.IADD R5, R7, 0x1, R5 ;  /* 0x0000000107057824 */ /* 0x000fe400078e0205 */
        /* <DEDUP_REMOVED lines=8> */
[----:B------:R-:W-:Y:S02]  /*3fd0*/  IMAD R33, R71, 0x60, RZ ;  /* 0x0000006047217824 */ /* 0x000fe400078e02ff */
[----:B------:R-:W-:-:S04]  /*3fe0*/  IMAD.WIDE.U32 R4, R12, 0x60, R4 ;  /* 0x000000600c047825 */ /* 0x000fc800078e0004 */
[----:B------:R-:W-:Y:S02]  /*3ff0*/  IMAD.IADD R7, R35, 0x1, R7 ;  /* 0x0000000123077824 */ /* 0x000fe400078e0207 */
[----:B------:R-:W-:-:S03]  /*4000*/  IMAD.IADD R5, R33, 0x1, R5 ;  /* 0x0000000121057824 */ /* 0x000fc600078e0205 */
[----:B------:R-:W-:Y:S02]  /*4010*/  LEA.HI.X R33, R6, UR7, R7, 0x1, P2 ;  /* 0x0000000706217c11 */ /* 0x000fe400090f0c07 */
[----:B------:R-:W-:-:S04]  /*4020*/  LEA R6, P2, R4, UR4, 0x1 ;  /* 0x0000000404067c11 */ /* 0x000fc8000f8408ff */
[----:B------:R-:W-:Y:S01]  /*4030*/  LEA.HI.X R7, R4, UR5, R5, 0x1, P2 ;  /* 0x0000000504077c11 */ /* 0x000fe200090f0c05 */
[----:B------:R-:W5:Y:S05]  /*4040*/  LDG.E.128 R32, desc[UR44][R32.64] ;  /* 0x0000002c20207981 */ /* 0x000f6a000c1e1d00 */
[----:B------:R-:W5:Y:S03]  /*4050*/  LDG.E.128 R4, desc[UR44][R6.64] ;  /* 0x0000002c06047981 */ /* 0x000f66000c1e1d00 */
.L_x_12918:
[----:B------:R-:W-:Y:S05]  /*4060*/  BSYNC B1 ;  /* 0x0000000000017941 */ /* 0x000fea0003800000 */
.L_x_12917:
[----:B------:R-:W-:Y:S01]  /*4070*/  BSSY B1, `(.L_x_12919) ;  /* 0x0000023000017945 */ /* 0x000fe20003800000 */
[----:B------:R-:W-:Y:S02]  /*4080*/  ISETP.GE.AND P2, PT, R22, R85, PT ;  /* 0x000000551600720c */ /* 0x000fe40003f46270 */
[----:B------:R-:W-:Y:S02]  /*4090*/  CS2R R36, SRZ ;  /* 0x0000000000247805 */ /* 0x000fe4000001ff00 */
[----:B------:R-:W-:Y:S01]  /*40a0*/  CS2R R42, SRZ ;  /* 0x00000000002a7805 */ /* 0x000fe2000001ff00 */
[----:B-----5:R-:W-:Y:S01]  /*40b0*/  IMAD.MOV.U32 R74, RZ, RZ, R6 ;  /* 0x000000ffff4a7224 */ /* 0x020fe200078e0006 */
[----:B------:R-:W-:Y:S01]  /*40c0*/  CS2R R40, SRZ ;  /* 0x0000000000287805 */ /* 0x000fe2000001ff00 */
[----:B------:R-:W-:Y:S06]  /*40d0*/  @P3 BRA `(.L_x_12920) ;  /* 0x0000000000703947 */ /* 0x000fec0003800000 */
[-C--:B------:R-:W-:Y:S01]  /*40e0*/  IMAD R13, R3, R8.reuse, RZ ;  /* 0x00000008030d7224 */ /* 0x080fe200078e02ff */
[C---:B------:R-:W-:Y:S01]  /*40f0*/  SHF.L.U64.HI R11, R10.reuse, 0x6, R11 ;  /* 0x000000060a0b7819 */ /* 0x040fe2000001020b */
[----:B------:R-:W-:Y:S01]  /*4100*/  IMAD.MOV.U32 R36, RZ, RZ, R22 ;  /* 0x000000ffff247224 */ /* 0x000fe200078e0016 */
[----:B------:R-:W-:Y:S01]  /*4110*/  ULDC.64 UR4, c[0x0][0x3e8] ;  /* 0x0000fa0000047ab9 */ /* 0x000fe20000000a00 */
[----:B------:R-:W-:Y:S01]  /*4120*/  IMAD.MOV.U32 R37, RZ, RZ, R23 ;  /* 0x000000ffff257224 */ /* 0x000fe200078e0017 */
[----:B------:R-:W-:Y:S01]  /*4130*/  ULDC.64 UR6, c[0x0][0x400] ;  /* 0x0001000000067ab9 */ /* 0x000fe20000000a00 */
[----:B------:R-:W-:Y:S02]  /*4140*/  IMAD.SHL.U32 R10, R10, 0x40, RZ ;  /* 0x000000400a0a7824 */ /* 0x000fe400078e00ff */
[C---:B------:R-:W-:Y:S02]  /*4150*/  IMAD R13, R156.reuse, R9, R13 ;  /* 0x000000099c0d7224 */ /* 0x040fe400078e020d */
[----:B------:R-:W-:-:S04]  /*4160*/  IMAD.WIDE.U32 R36, R156, R8, R36 ;  /* 0x000000089c247225 */ /* 0x000fc800078e0024 */
[----:B------:R-:W-:-:S04]  /*4170*/  IMAD.WIDE.U32 R10, R12, 0x60, R10 ;  /* 0x000000600c0a7825 */ /* 0x000fc800078e000a */
[----:B------:R-:W-:Y:S01]  /*4180*/  IMAD.IADD R37, R13, 0x1, R37 ;  /* 0x000000010d257824 */ /* 0x000fe200078e0225 */
[----:B------:R-:W-:Y:S01]  /*4190*/  IADD3 R10, P3, R24, R10, RZ ;  /* 0x0000000a180a7210 */ /* 0x000fe20007f7e0ff */
[----:B------:R-:W-:Y:S02]  /*41a0*/  IMAD R71, R71, 0x60, RZ ;  /* 0x0000006047477824 */ /* 0x000fe400078e02ff */
[----:B------:R-:W-:-:S03]  /*41b0*/  IMAD.WIDE.U32 R14, R14, 0x60, R30 ;  /* 0x000000600e0e7825 */ /* 0x000fc600078e001e */
[----:B------:R-:W-:Y:S01]  /*41c0*/  IADD3.X R11, R56, R71, R11, P3, !PT ;  /* 0x00000047380b7210 */ /* 0x000fe20001ffe40b */
[----:B------:R-:W-:Y:S02]  /*41d0*/  IMAD R77, R77, 0x60, RZ ;  /* 0x000000604d4d7824 */ /* 0x000fe400078e02ff */
[-C--:B------:R-:W-:Y:S02]  /*41e0*/  IMAD R12, R49, R8.reuse, RZ ;  /* 0x00000008310c7224 */ /* 0x080fe400078e02ff */
[----:B------:R-:W-:-:S04]  /*41f0*/  IMAD.WIDE.U32 R36, R2, R8, R36 ;  /* 0x0000000802247225 */ /* 0x000fc800078e0024 */
[----:B------:R-:W-:Y:S01]  /*4200*/  IMAD R9, R2, R9, R12 ;  /* 0x0000000902097224 */ /* 0x000fe200078e020c */
[----:B------:R-:W-:Y:S01]  /*4210*/  IADD3 R14, P3, R14, R36, RZ ;  /* 0x000000240e0e7210 */ /* 0x000fe20007f7e0ff */
[----:B------:R-:W-:-:S05]  /*4220*/  IMAD.IADD R77, R77, 0x1, R15 ;  /* 0x000000014d4d7824 */ /* 0x000fca00078e020f */
[----:B------:R-:W-:Y:S02]  /*4230*/  IADD3.X R9, R77, R9, R37, P3, !PT ;  /* 0x000000094d097210 */ /* 0x000fe40001ffe425 */
[----:B------:R-:W-:-:S04]  /*4240*/  LEA R36, P3, R10, UR4, 0x1 ;  /* 0x000000040a247c11 */ /* 0x000fc8000f8608ff */
[----:B------:R-:W-:Y:S02]  /*4250*/  LEA.HI.X R37, R10, UR5, R11, 0x1, P3 ;  /* 0x000000050a257c11 */ /* 0x000fe400098f0c0b */
[----:B------:R-:W-:-:S04]  /*4260*/  LEA R40, P3, R14, UR6, 0x1 ;  /* 0x000000060e287c11 */ /* 0x000fc8000f8608ff */
[----:B------:R-:W-:Y:S01]  /*4270*/  LEA.HI.X R41, R14, UR7, R9, 0x1, P3 ;  /* 0x000000070e297c11 */ /* 0x000fe200098f0c09 */
[----:B------:R-:W5:Y:S05]  /*4280*/  LDG.E.128 R36, desc[UR44][R36.64] ;  /* 0x0000002c24247981 */ /* 0x000f6a000c1e1d00 */
[----:B------:R-:W5:Y:S03]  /*4290*/  LDG.E.128 R40, desc[UR44][R40.64] ;  /* 0x0000002c28287981 */ /* 0x000f66000c1e1d00 */
.L_x_12920:
[----:B------:R-:W-:Y:S05]  /*42a0*/  BSYNC B1 ;  /* 0x0000000000017941 */ /* 0x000fea0003800000 */
.L_x_12919:
[----:B------:R-:W-:Y:S01]  /*42b0*/  ULOP3.LUT UR4, UR38, 0x1, URZ, 0xfc, !UPT ;  /* 0x0000000126047892 */ /* 0x000fe2000f8efc3f */
[----:B------:R-:W-:Y:S01]  /*42c0*/  IMAD.MOV.U32 R8, RZ, RZ, R7 ;  /* 0x000000ffff087224 */ /* 0x000fe200078e0007 */
[----:B------:R-:W-:Y:S01]  /*42d0*/  PRMT R93, R74, 0x7610, R93 ;  /* 0x000076104a5d7816 */ /* 0x000fe2000000005d */
[----:B------:R-:W-:Y:S01]  /*42e0*/  IMAD.MOV.U32 R9, RZ, RZ, R4 ;  /* 0x000000ffff097224 */ /* 0x000fe200078e0004 */
[----:B------:R-:W-:Y:S01]  /*42f0*/  UISETP.NE.AND UP0, UPT, UR4, 0x3, UPT ;  /* 0x000000030400788c */ /* 0x000fe2000bf05270 */
        /* <DEDUP_REMOVED lines=9> */
[----:B-----5:R-:W-:Y:S01]  /*4390*/  IMAD.MOV.U32 R11, RZ, RZ, R38 ;  /* 0x000000ffff0b7224 */ /* 0x020fe200078e0026 */
[----:B------:R-:W-:-:S02]  /*43a0*/  PLOP3.LUT P3, PT, PT, PT, UP0, 0x80, 0x0 ;  /* 0x000000000000781c */ /* 0x000fc40003f6f008 */
[----:B------:R-:W-:Y:S01]  /*43b0*/  PRMT R99, R99, 0x5410, R8 ;  /* 0x0000541063637816 */ /* 0x000fe20000000008 */
[----:B------:R-:W-:Y:S01]  /*43c0*/  IMAD.MOV.U32 R8, RZ, RZ, R39 ;  /* 0x000000ffff087224 */ /* 0x000fe200078e0027 */
[----:B------:R-:W-:Y:S01]  /*43d0*/  PRMT R105, R105, 0x5410, R9 ;  /* 0x0000541069697816 */ /* 0x000fe20000000009 */
[----:B------:R-:W-:Y:S01]  /*43e0*/  IMAD.MOV.U32 R9, RZ, RZ, R36 ;  /* 0x000000ffff097224 */ /* 0x000fe200078e0024 */
[----:B------:R-:W-:Y:S01]  /*43f0*/  PRMT R95, R95, 0x5410, R10 ;  /* 0x000054105f5f7816 */ /* 0x000fe2000000000a */
[----:B------:R-:W-:Y:S01]  /*4400*/  IMAD.MOV.U32 R10, RZ, RZ, R37 ;  /* 0x000000ffff0a7224 */ /* 0x000fe200078e0025 */
[----:B------:R-:W-:Y:S01]  /*4410*/  PRMT R89, R11, 0x7610, R89 ;  /* 0x000076100b597816 */ /* 0x000fe20000000059 */
[----:B------:R-:W-:-:S03]  /*4420*/  IMAD.MOV.U32 R11, RZ, RZ, R41 ;  /* 0x000000ffff0b7224 */ /* 0x000fc600078e0029 */
[----:B------:R-:W-:Y:S01]  /*4430*/  PRMT R89, R89, 0x5410, R8 ;  /* 0x0000541059597816 */ /* 0x000fe20000000008 */
[----:B------:R-:W-:Y:S01]  /*4440*/  IMAD.MOV.U32 R8, RZ, RZ, R42 ;  /* 0x000000ffff087224 */ /* 0x000fe200078e002a */
[----:B------:R-:W-:Y:S01]  /*4450*/  PRMT R90, R9, 0x5410, R10 ;  /* 0x00005410095a7816 */ /* 0x000fe2000000000a */
[----:B------:R-:W-:Y:S02]  /*4460*/  IMAD.MOV.U32 R9, RZ, RZ, R43 ;  /* 0x000000ffff097224 */ /* 0x000fe400078e002b */
[----:B------:R-:W-:-:S03]  /*4470*/  IMAD.MOV.U32 R10, RZ, RZ, R40 ;  /* 0x000000ffff0a7224 */ /* 0x000fc600078e0028 */
[----:B------:R-:W-:Y:S02]  /*4480*/  PRMT R91, R8, 0x5410, R9 ;  /* 0x00005410085b7816 */ /* 0x000fe40000000009 */
[----:B------:R-:W-:Y:S01]  /*4490*/  PRMT R92, R10, 0x5410, R11 ;  /* 0x000054100a5c7816 */ /* 0x000fe2000000000b */
[----:B------:R-:W-:Y:S06]  /*44a0*/  @!P3 BRA `(.L_x_12921) ;  /* 0x000000000004b947 */ /* 0x000fec0003800000 */
[----:B------:R-:W-:Y:S01]  /*44b0*/  BPT.TRAP 0x1 ;  /* 0x000000040000795c */ /* 0x000fe20000300000 */
.L_x_12921:
[----:B------:R-:W-:Y:S01]  /*44c0*/  IMAD R71, R153, 0x8, R148 ;  /* 0x0000000899477824 */ /* 0x000fe200078e0294 */
[----:B------:R-:W-:Y:S01]  /*44d0*/  SHF.L.U32 R86, R158, 0x1f, RZ ;  /* 0x0000001f9e567819 */ /* 0x000fe200000006ff */
[----:B------:R-:W0:Y:S01]  /*44e0*/  LDC R85, c[0x0][0x2f4] ;  /* 0x0000bd00ff557b82 */ /* 0x000e220000000800 */
[----:B------:R-:W-:Y:S02]  /*44f0*/  BSSY B1, `(.L_x_12922) ;  /* 0x0000003000017945 */ /* 0x000fe40003800000 */
[----:B------:R-:W1:Y:S02]  /*4500*/  SYNCS.PHASECHK.TRANS64.TRYWAIT P4, [R71+URZ+0x32490], R86 ;  /* 0x03249056470075a7 */ /* 0x000e64000808017f */
[----:B-1----:R-:W-:Y:S05]  /*4510*/  @!P4 BRA `(.L_x_12923) ;  /* 0x0000031800e0c947 */ /* 0x002fea0003800000 */
.L_x_13255:
[----:B------:R-:W-:Y:S05]  /*4520*/  BSYNC B1 ;  /* 0x0000000000017941 */ /* 0x000fea0003800000 */
.L_x_12922:
[----:B------:R-:W-:Y:S01]  /*4530*/  UMOV UR4, 0xffffffff ;  /* 0xffffffff00047882 */ /* 0x000fe20000000000 */
[----:B0-----:R-:W-:Y:S02]  /*4540*/  IMAD.IADD R87, R85, 0x1, -R54 ;  /* 0x0000000155577824 */ /* 0x001fe400078e0a36 */
[----:B------:R-:W-:Y:S05]  /*4550*/  BRA.DIV UR4, `(.L_x_12924) ;  /* 0x0000031a04e47947 */ /* 0x000fea000b800000 */
[----:B------:R0:W2:Y:S04]  /*4560*/  SHFL.IDX PT, R77, R84, RZ, 0x1c1f ;  /* 0x001c1fff544d7589 */ /* 0x0000a800000e0000 */
[----:B------:R0:W3:Y:S02]  /*4570*/  SHFL.IDX PT, R76, R83, RZ, 0x1c1f ;  /* 0x001c1fff534c7589 */ /* 0x0000e400000e0000 */
.L_x_13259:
        /* <DEDUP_REMOVED lines=103> */
.L_x_12928:
[----:B------:R-:W-:Y:S05]  /*4bf0*/  BSYNC B2 ;  /* 0x0000000000027941 */ /* 0x000fea0003800000 */
.L_x_12927:
[----:B------:R-:W-:Y:S01]  /*4c00*/  ISETP.GE.AND P4, PT, R88, R85, PT ;  /* 0x000000555800720c */ /* 0x000fe20003f86270 */
[----:B--2---:R4:W-:-:S12]  /*4c10*/  ST.E.128 desc[UR44][R74.64], R8 ;  /* 0x000000084a007985 */ /* 0x0049d8000c101d2c */
[----:B------:R-:W-:-:S05]  /*4c20*/  @!P4 IMAD.WIDE R76, R88, 0x2, R76 ;  /* 0x00000002584cc825 */ /* 0x000fca00078e024c */
[----:B---3--:R4:W-:Y:S02]  /*4c30*/  @!P4 ST.E.128 desc[UR44][R76.64], R12 ;  /* 0x0000000c4c00c985 */ /* 0x0089e4000c101d2c */
.L_x_12926:
[----:B------:R-:W-:Y:S05]  /*4c40*/  BSYNC B1 ;  /* 0x0000000000017941 */ /* 0x000fea0003800000 */
.L_x_12925:
[----:B------:R-:W-:-:S03]  /*4c50*/  UMOV UR4, 0xffffffff ;  /* 0xffffffff00047882 */ /* 0x000fc60000000000 */
[----:B------:R-:W-:Y:S05]  /*4c60*/  BRA.DIV UR4, `(.L_x_12929) ;  /* 0x00000316046c7947 */ /* 0x000fea000b800000 */
[----:B------:R0:W0:Y:S04]  /*4c70*/  SHFL.IDX PT, R33, R84, 0x1, 0x1c1f ;  /* 0x003c1f0054217f89 */ /* 0x00002800000e0000 */
[----:B----4-:R4:W0:Y:S02]  /*4c80*/  SHFL.IDX PT, R14, R83, 0x1, 0x1c1f ;  /* 0x003c1f00530e7f89 */ /* 0x01082400000e0000 */
.L_x_13263:
[----:B------:R-:W-:-:S13]  /*4c90*/  ISETP.GE.OR P4, PT, R166, R82, P1 ;  /* 0x00000052a600720c */ /* 0x000fda0000f86670 */
[----:B------:R-:W-:Y:S05]  /*4ca0*/  @P4 BRA `(.L_x_12910) ;  /* 0x0000000800e04947 */ /* 0x000fea0003800000 */
[----:B------:R-:W-:Y:S01]  /*4cb0*/  SEL R87, R54, R87, !P0 ;  /* 0x0000005736577207 */ /* 0x000fe20004000000 */
[----:B------:R-:W-:Y:S01]  /*4cc0*/  BSSY B1, `(.L_x_12930) ;  /* 0x0000069000017945 */ /* 0x000fe20003800000 */
[C---:B0-----:R-:W-:Y:S02]  /*4cd0*/  LEA R12, P4, R60.reuse, R14, 0x1 ;  /* 0x0000000e3c0c7211 */ /* 0x041fe400078808ff */
[----:B------:R-:W-:Y:S02]  /*4ce0*/  SHF.R.S32.HI R4, RZ, 0x1f, R87 ;  /* 0x0000001fff047819 */ /* 0x000fe40000011457 */
[----:B------:R-:W-:Y:S02]  /*4cf0*/  LEA.HI.X R13, R60, R33, R61, 0x1, P4 ;  /* 0x000000213c0d7211 */ /* 0x000fe400020f0c3d */
        /* <DEDUP_REMOVED lines=10> */
[----:B------:R-:W0:Y:S04]  /*4da0*/  LDS.128 R4, [R5+0x1c400] ;  /* 0x01c4000005047984 */ /* 0x000e280000000c00 */
[----:B------:R-:W0:Y:S01]  /*4db0*/  LDS.128 R8, [R8+0x1c400] ;  /* 0x01c4000008087984 */ /* 0x000e220000000c00 */
[----:B------:R-:W-:Y:S05]  /*4dc0*/  @P2 BRA `(.L_x_12931) ;  /* 0x0000000400602947 */ /* 0x000fea0003800000 */
[--C-:B---3--:R-:W-:Y:S01]  /*4dd0*/  SHF.R.U64 R76, R40, 0x10, R41.reuse ;  /* 0x00000010284c7819 */ /* 0x108fe20000001229 */
[----:B0-----:R-:W-:Y:S01]  /*4de0*/  IMAD.MOV.U32 R15, RZ, RZ, R8 ;  /* 0x000000ffff0f7224 */ /* 0x001fe200078e0008 */
[----:B------:R-:W-:Y:S01]  /*4df0*/  SHF.R.U32.HI R40, RZ, 0x10, R41 ;  /* 0x00000010ff287819 */ /* 0x000fe20000011629 */
[----:B------:R-:W-:Y:S01]  /*4e00*/  IMAD.MOV.U32 R34, RZ, RZ, R10 ;  /* 0x000000ffff227224 */ /* 0x000fe200078e000a */
[--C-:B----4-:R-:W-:Y:S01]  /*4e10*/  SHF.R.U64 R83, R36, 0x10, R37.reuse ;  /* 0x0000001024537819 */ /* 0x110fe20000001225 */
[----:B------:R-:W-:Y:S01]  /*4e20*/  IMAD.MOV.U32 R8, RZ, RZ, R6 ;  /* 0x000000ffff087224 */ /* 0x000fe200078e0006 */
[----:B------:R-:W-:Y:S01]  /*4e30*/  SHF.R.U32.HI R36, RZ, 0x10, R37 ;  /* 0x00000010ff247819 */ /* 0x000fe20000011625 */
[----:B------:R-:W-:Y:S01]  /*4e40*/  HADD2.F32 R37, -RZ, R92.H1_H1 ;  /* 0x3000005cff257230 */ /* 0x000fe20000004100 */
[--C-:B--2---:R-:W-:Y:S01]  /*4e50*/  SHF.R.U64 R77, R38, 0x10, R39.reuse ;  /* 0x00000010264d7819 */ /* 0x104fe20000001227 */
[----:B------:R-:W-:Y:S01]  /*4e60*/  HADD2.F32 R10, -RZ, R9.H0_H0 ;  /* 0x20000009ff0a7230 */ /* 0x000fe20000004100 */
[----:B------:R-:W-:Y:S01]  /*4e70*/  SHF.R.U32.HI R74, RZ, 0x10, R39 ;  /* 0x00000010ff4a7819 */ /* 0x000fe20000011627 */
[----:B------:R-:W-:Y:S01]  /*4e80*/  HADD2.F32 R6, -RZ, R5.H0_H0 ;  /* 0x20000005ff067230 */ /* 0x000fe20000004100 */
[----:B------:R-:W-:Y:S01]  /*4e90*/  SHF.R.U64 R41, R42, 0x10, R43 ;  /* 0x000000102a297819 */ /* 0x000fe2000000122b */
[----:B------:R-:W-:-:S02]  /*4ea0*/  HADD2.F32 R9, -RZ, R9.H1_H1 ;  /* 0x30000009ff097230 */ /* 0x000fc40000004100 */
[-C--:B------:R-:W-:Y:S01]  /*4eb0*/  FMUL.FTZ R39, R10, R37.reuse ;  /* 0x000000250a277220 */ /* 0x080fe20000410000 */
[----:B------:R-:W-:Y:S02]  /*4ec0*/  HADD2.F32 R38, -RZ, R40.H0_H0 ;  /* 0x20000028ff267230 */ /* 0x000fe40000004100 */
[C---:B------:R-:W-:Y:S01]  /*4ed0*/  FMUL.FTZ R37, R6.reuse, R37 ;  /* 0x0000002506257220 */ /* 0x040fe20000410000 */
[----:B------:R-:W-:Y:S01]  /*4ee0*/  HADD2.F32 R35, -RZ, R90.H1_H1 ;  /* 0x3000005aff237230 */ /* 0x000fe20000004100 */
[----:B------:R-:W-:Y:S01]  /*4ef0*/  SHF.R.U32.HI R42, RZ, 0x10, R43 ;  /* 0x00000010ff2a7819 */ /* 0x000fe2000001162b */
[----:B------:R-:W-:Y:S02]  /*4f00*/  HADD2.F32 R5, -RZ, R5.H1_H1 ;  /* 0x30000005ff057230 */ /* 0x000fe40000004100 */
[-C--:B------:R-:W-:Y:S01]  /*4f10*/  FMUL.FTZ R40, R9, R38.reuse ;  /* 0x0000002609287220 */ /* 0x080fe20000410000 */
[----:B------:R-:W-:Y:S02]  /*4f20*/  HADD2.F32 R36, -RZ, R36.H0_H0 ;  /* 0x20000024ff247230 */ /* 0x000fe40000004100 */
[-C--:B------:R-:W-:Y:S01]  /*4f30*/  FFMA.FTZ R39, R6, R35.reuse, -R39 ;  /* 0x0000002306277223 */ /* 0x080fe20000010827 */
[----:B------:R-:W-:Y:S01]  /*4f40*/  FFMA.FTZ R37, R10, R35, R37 ;  /* 0x000000230a257223 */ /* 0x000fe20000010025 */
[----:B------:R-:W-:Y:S01]  /*4f50*/  FMUL.FTZ R38, R5, R38 ;  /* 0x0000002605267220 */ /* 0x000fe20000410000 */
[----:B------:R-:W-:-:S02]  /*4f60*/  HADD2.F32 R35, -RZ, R91.H1_H1 ;  /* 0x3000005bff237230 */ /* 0x000fc40000004100 */
[-C--:B------:R-:W-:Y:S01]  /*4f70*/  FFMA.FTZ R40, R5, R36.reuse, -R40 ;  /* 0x0000002405287223 */ /* 0x080fe20000010828 */
        /* <DEDUP_REMOVED lines=9> */
[----:B------:R-:W-:-:S02]  /*5010*/  HADD2.F32 R7, -RZ, R7.H1_H1 ;  /* 0x30000007ff077230 */ /* 0x000fc40000004100 */
[-C--:B------:R-:W-:Y:S01]  /*5020*/  FFMA.FTZ R43, R6, R9.reuse, R35 ;  /* 0x00000009062b7223 */ /* 0x080fe20000010023 */
[----:B------:R-:W-:Y:S02]  /*5030*/  HADD2.F32 R10, -RZ, R74.H0_H0 ;  /* 0x2000004aff0a7230 */ /* 0x000fe40000004100 */
[-C--:B------:R-:W-:Y:S01]  /*5040*/  FMUL.FTZ R74, R11, R36.reuse ;  /* 0x000000240b4a7220 */ /* 0x080fe20000410000 */
[----:B------:R-:W-:Y:S01]  /*5050*/  FFMA.FTZ R42, R5, R9, -R42 ;  /* 0x00000009052a7223 */ /* 0x000fe2000001082a */
[C---:B------:R-:W-:Y:S01]  /*5060*/  FMUL.FTZ R36, R7.reuse, R36 ;  /* 0x0000002407247220 */ /* 0x040fe20000410000 */
[----:B------:R-:W-:Y:S02]  /*5070*/  HADD2.F32 R92, -RZ, R92.H0_H0 ;  /* 0x2000005cff5c7230 */ /* 0x000fe40000004100 */
[-C--:B------:R-:W-:Y:S01]  /*5080*/  FFMA.FTZ R75, R7, R10.reuse, -R74 ;  /* 0x0000000a074b7223 */ /* 0x080fe2000001084a */
[----:B------:R-:W-:Y:S02]  /*5090*/  HADD2.F32 R6, -RZ, R15.H0_H0 ;  /* 0x2000000fff067230 */ /* 0x000fe40000004100 */
[----:B------:R-:W-:Y:S01]  /*50a0*/  FFMA.FTZ R74, R11, R10, R36 ;  /* 0x0000000a0b4a7223 */ /* 0x000fe20000010024 */
[----:B------:R-:W-:-:S02]  /*50b0*/  HADD2.F32 R9, -RZ, R76.H0_H0 ;  /* 0x2000004cff097230 */ /* 0x000fc40000004100 */
[----:B------:R-:W-:Y:S02]  /*50c0*/  HADD2.F32 R15, -RZ, R15.H1_H1 ;  /* 0x3000000fff0f7230 */ /* 0x000fe40000004100 */
[----:B------:R-:W-:Y:S01]  /*50d0*/  FMUL.FTZ R10, R6, R92 ;  /* 0x0000005c060a7220 */ /* 0x000fe20000410000 */
[----:B------:R-:W-:Y:S01]  /*50e0*/  HADD2.F32 R90, -RZ, R90.H0_H0 ;  /* 0x2000005aff5a7230 */ /* 0x000fe20000004100 */
[----:B------:R-:W-:Y:S01]  /*50f0*/  F2FP.F16.F32.PACK_AB R43, R74, R43 ;  /* 0x0000002b4a2b723e */ /* 0x000fe200000000ff */
[--C-:B------:R-:W-:Y:S02]  /*5100*/  HADD2.F32 R5, -RZ, R4.reuse.H0_H0 ;  /* 0x20000004ff057230 */ /* 0x100fe40000004100 */
[----:B------:R-:W-:Y:S01]  /*5110*/  FMUL.FTZ R35, R15, R9 ;  /* 0x000000090f237220 */ /* 0x000fe20000410000 */
[----:B------:R-:W-:Y:S02]  /*5120*/  HADD2.F32 R4, -RZ, R4.H1_H1 ;  /* 0x30000004ff047230 */ /* 0x000fe40000004100 */
[----:B------:R-:W-:-:S02]  /*5130*/  HADD2.F32 R7, -RZ, R83.H0_H0 ;  /* 0x20000053ff077230 */ /* 0x000fc40000004100 */
[C---:B------:R-:W-:Y:S01]  /*5140*/  FMUL.FTZ R11, R5.reuse, R92 ;  /* 0x0000005c050b7220 */ /* 0x040fe20000410000 */
[-C--:B------:R-:W-:Y:S01]  /*5150*/  FFMA.FTZ R10, R5, R90.reuse, -R10 ;  /* 0x0000005a050a7223 */ /* 0x080fe2000001080a */
        /* <DEDUP_REMOVED lines=27> */
[----:B------:R-:W-:Y:S01]  /*5310*/  F2FP.F16.F32.PACK_AB R5, R40, R39 ;  /* 0x000000272805723e */ /* 0x000fe200000000ff */
[----:B------:R-:W-:Y:S01]  /*5320*/  IMAD.MOV.U32 R6, RZ, RZ, R10 ;  /* 0x000000ffff067224 */ /* 0x000fe200078e000a */
[----:B------:R-:W-:Y:S01]  /*5330*/  MOV R9, R37 ;  /* 0x0000002500097202 */ /* 0x000fe20000000f00 */
[----:B------:R-:W-:-:S07]  /*5340*/  IMAD.MOV.U32 R10, RZ, RZ, R42 ;  /* 0x000000ffff0a7224 */ /* 0x000fce00078e002a */
.L_x_12931:
[----:B------:R-:W-:Y:S05]  /*5350*/  BSYNC B1 ;  /* 0x0000000000017941 */ /* 0x000fea0003800000 */
.L_x_12930:
[----:B0-----:R0:W-:Y:S01]  /*5360*/  ST.E.128 desc[UR44][R12.64], R4 ;  /* 0x000000040c007985 */ /* 0x0011e2000c101d2c */
[----:B------:R-:W-:Y:S01]  /*5370*/  ISETP.GE.AND P2, PT, R32, R85, PT ;  /* 0x000000552000720c */ /* 0x000fe20003f46270 */
[----:B------:R-:W-:-:S12]  /*5380*/  IMAD.MOV.U32 R15, RZ, RZ, R33 ;  /* 0x000000ffff0f7224 */ /* 0x000fd800078e0021 */
[----:B------:R-:W-:Y:S05]  /*5390*/  @P2 BRA `(.L_x_12910) ;  /* 0x0000000400242947 */ /* 0x000fea0003800000 */
[----:B------:R-:W-:-:S05]  /*53a0*/  IMAD.WIDE R32, R32, 0x2, R14 ;  /* 0x0000000220207825 */ /* 0x000fca00078e020e */
[----:B------:R0:W-:Y:S01]  /*53b0*/  ST.E.128 desc[UR44][R32.64], R8 ;  /* 0x0000000820007985 */ /* 0x0001e2000c101d2c */
[----:B------:R-:W-:Y:S05]  /*53c0*/  BRA `(.L_x_12910) ;  /* 0x0000000400187947 */ /* 0x000fea0003800000 */
.L_x_12891:
[----:B------:R-:W-:-:S04]  /*53d0*/  ULOP3.LUT UR4, UR38, 0x1, URZ, 0xfc, !UPT ;  /* 0x0000000126047892 */ /* 0x000fc8000f8efc3f */
[----:B------:R-:W-:-:S06]  /*53e0*/  UISETP.NE.AND UP0, UPT, UR4, 0x3, UPT ;  /* 0x000000030400788c */ /* 0x000fcc000bf05270 */
[----:B------:R-:W-:-:S13]  /*53f0*/  PLOP3.LUT P3, PT, PT, PT, UP0, 0x80, 0x0 ;  /* 0x000000000000781c */ /* 0x000fda0003f6f008 */
[----:B------:R-:W-:Y:S05]  /*5400*/  @!P3 BRA `(.L_x_12932) ;  /* 0x000000000004b947 */ /* 0x000fea0003800000 */
[----:B------:R-:W-:Y:S01]  /*5410*/  BPT.TRAP 0x1 ;  /* 0x000000040000795c */ /* 0x000fe20000300000 */
.L_x_12932:
[----:B------:R-:W-:Y:S01]  /*5420*/  IMAD R71, R153, 0x8, R148 ;  /* 0x0000000899477824 */ /* 0x000fe200078e0294 */
[----:B------:R-:W-:Y:S01]  /*5430*/  SHF.L.U32 R86, R158, 0x1f, RZ ;  /* 0x0000001f9e567819 */ /* 0x000fe200000006ff */
[----:B------:R-:W-:Y:S01]  /*5440*/  BSSY B1, `(.L_x_12933) ;  /* 0x0000004000017945 */ /* 0x000fe20003800000 */
[----:B------:R-:W-:Y:S02]  /*5450*/  SHF.R.S32.HI R80, RZ, 0x1f, R79 ;  /* 0x0000001fff507819 */ /* 0x000fe4000001144f */
[----:B------:R-:W0:Y:S02]  /*5460*/  SYNCS.PHASECHK.TRANS64.TRYWAIT P2, [R71+URZ+0x32490], R86 ;  /* 0x03249056470075a7 */ /* 0x000e24000804017f */
[----:B0-----:R-:W-:Y:S05]  /*5470*/  @!P2 BRA `(.L_x_12934) ;  /* 0x0000030c00b0a947 */ /* 0x001fea0003800000 */
.L_x_13264:
[----:B------:R-:W-:Y:S05]  /*5480*/  BSYNC B1 ;  /* 0x0000000000017941 */ /* 0x000fea0003800000 */
.L_x_12933:
        /* <DEDUP_REMOVED lines=27> */
.L_x_13268:
        /* <DEDUP_REMOVED lines=13> */
.L_x_12937:
[----:B------:R-:W-:Y:S05]  /*5710*/  BSYNC B1 ;  /* 0x0000000000017941 */ /* 0x000fea0003800000 */
.L_x_12936:
[----:B------:R-:W-:-:S03]  /*5720*/  UMOV UR4, 0xffffffff ;  /* 0xffffffff00047882 */ /* 0x000fc60000000000 */
[----:B------:R-:W-:Y:S05]  /*5730*/  BRA.DIV UR4, `(.L_x_12938) ;  /* 0x0000030e045c7947 */ /* 0x000fea000b800000 */
[----:B--2-4-:R2:W4:Y:S04]  /*5740*/  SHFL.IDX PT, R5, R9, 0x1, 0x1c1f ;  /* 0x003c1f0009057f89 */ /* 0x01452800000e0000 */
[----:B---3--:R2:W3:Y:S02]  /*5750*/  SHFL.IDX PT, R14, R8, 0x1, 0x1c1f ;  /* 0x003c1f00080e7f89 */ /* 0x0084e400000e0000 */
.L_x_13272:
        /* <DEDUP_REMOVED lines=13> */
.L_x_12910:
[----:B------:R-:W-:Y:S05]  /*5830*/  BSYNC B0 ;  /* 0x0000000000007941 */ /* 0x000fea0003800000 */
.L_x_12890:
        /* <DEDUP_REMOVED lines=9> */
[----:B0-----:R-:W-:-:S02]  /*58d0*/  SHF.R.U32.HI R5, RZ, 0x7, R4 ;  /* 0x00000007ff057819 */ /* 0x001fc40000011604 */
[----:B------:R-:W-:-:S03]  /*58e0*/  LOP3.LUT P2, RZ, R4, 0x7f, RZ, 0xc0, !PT ;  /* 0x0000007f04ff7812 */ /* 0x000fc6000784c0ff */
[----:B--2---:R-:W-:-:S10]  /*58f0*/  VIADD R8, R5, 0x8 ;  /* 0x0000000805087836 */ /* 0x004fd40000000000 */
[----:B------:R-:W-:-:S05]  /*5900*/  @!P2 VIADD R4, R71, 0x324a0 ;  /* 0x000324a04704a836 */ /* 0x000fca0000000000 */
[----:B------:R-:W-:Y:S01]  /*5910*/  @!P2 PRMT R4, RZ, 0x654, R4 ;  /* 0x00000654ff04a816 */ /* 0x000fe20000000004 */
[----:B-1----:R0:W-:Y:S06]  /*5920*/  BAR.SYNC.DEFER_BLOCKING R8, 0x80 ;  /* 0x000200080000751d */ /* 0x0021ec0000010000 */
[----:B------:R0:W-:Y:S01]  /*5930*/  @!P2 SYNCS.ARRIVE.TRANS64.RED.A1T0 RZ, [R4+URZ], RZ ;  /* 0x000000ff04ffa9a7 */ /* 0x0001e2000810043f */
[----:B------:R-:W-:Y:S05]  /*5940*/  @!P3 BRA `(.L_x_12940) ;  /* 0x000000000004b947 */ /* 0x000fea0003800000 */
[----:B------:R-:W-:Y:S01]  /*5950*/  BPT.TRAP 0x1 ;  /* 0x000000040000795c */ /* 0x000fe20000300000 */
.L_x_12940:
[----:B------:R-:W-:Y:S05]  /*5960*/  BSYNC B0 ;  /* 0x0000000000007941 */ /* 0x000fea0003800000 */
.L_x_12939:
[----:B------:R-:W1:Y:S01]  /*5970*/  SYNCS.PHASECHK.TRANS64.TRYWAIT P3, [R71+URZ+0x324b0], R86 ;  /* 0x0324b056470075a7 */ /* 0x000e62000806017f */
[----:B------:R-:W-:Y:S04]  /*5980*/  BSSY B0, `(.L_x_12941) ;  /* 0x0000002000007945 */ /* 0x000fe80003800000 */
[----:B-1----:R-:W-:Y:S05]  /*5990*/  @!P3 BRA `(.L_x_12942) ;  /* 0x0000030c000cb947 */ /* 0x002fea0003800000 */
.L_x_13273:
[----:B------:R-:W-:Y:S05]  /*59a0*/  BSYNC B0 ;  /* 0x0000000000007941 */ /* 0x000fea0003800000 */
.L_x_12941:
[----:B------:R-:W-:Y:S01]  /*59b0*/  ULDC.64 UR4, c[0x0][0x328] ;  /* 0x0000ca0000047ab9 */ /* 0x000fe20000000a00 */
[----:B------:R-:W-:Y:S01]  /*59c0*/  IMAD.IADD R82, R82, 0x1, -R156 ;  /* 0x0000000152527824 */ /* 0x000fe200078e0a9c */
        /* <DEDUP_REMOVED lines=24> */
[----:B------:R0:W4:Y:S08]  /*5b50*/  SHFL.IDX PT, R39, R37, RZ, 0x1c1f ;  /* 0x001c1fff25277589 */ /* 0x00013000000e0000 */
[----:B0-----:R-:W-:Y:S05]  /*5b60*/  @!P3 BRA `(.L_x_12944) ;  /* 0x0000000000a4b947 */ /* 0x001fea0003800000 */
[----:B------:R-:W-:Y:S02]  /*5b70*/  ISETP.NE.AND P5, PT, R64, RZ, PT ;  /* 0x000000ff4000720c */ /* 0x000fe40003fa5270 */
[----:B------:R-:W-:Y:S02]  /*5b80*/  ISETP.NE.AND P4, PT, R65, RZ, PT ;  /* 0x000000ff4100720c */ /* 0x000fe40003f85270 */
[----:B------:R-:W-:-:S09]  /*5b90*/  PRMT R9, R50, 0x8880, RZ ;  /* 0x0000888032097816 */ /* 0x000fd200000000ff */
[----:B------:R-:W0:Y:S01]  /*5ba0*/  @P5 LDS.128 R4, [R38] ;  /* 0x0000000026045984 */ /* 0x000e220000000c00 */
[----:B--2---:R-:W-:-:S04]  /*5bb0*/  @P5 LEA R10, P3, R22, R41, 0x1 ;  /* 0x00000029160a5211 */ /* 0x004fc800078608ff */
[----:B----4-:R-:W-:Y:S02]  /*5bc0*/  @P5 LEA.HI.X R11, R22, R39, R23, 0x1, P3 ;  /* 0x00000027160b5211 */ /* 0x010fe400018f0c17 */
[----:B------:R-:W-:-:S04]  /*5bd0*/  @P4 LEA R34, P3, R152, R41, 0x1 ;  /* 0x0000002998224211 */ /* 0x000fc800078608ff */
[----:B------:R-:W-:Y:S02]  /*5be0*/  @P4 LEA.HI.X R35, R152, R39, R157, 0x1, P3 ;  /* 0x0000002798234211 */ /* 0x000fe400018f0c9d */
[----:B------:R-:W-:-:S13]  /*5bf0*/  ISETP.NE.AND P3, PT, R66, RZ, PT ;  /* 0x000000ff4200720c */ /* 0x000fda0003f65270 */
[----:B------:R-:W-:-:S04]  /*5c00*/  @P3 LEA R12, P6, R163, R41, 0x1 ;  /* 0x00000029a30c3211 */ /* 0x000fc800078c08ff */
[----:B------:R-:W-:Y:S01]  /*5c10*/  @P3 LEA.HI.X R13, R163, R39, R185, 0x1, P6 ;  /* 0x00000027a30d3211 */ /* 0x000fe200030f0cb9 */
[----:B0-----:R-:W-:Y:S01]  /*5c20*/  @P5 ST.E.128 desc[UR44][R10.64], R4 ;  /* 0x000000040a005985 */ /* 0x001fe2000c101d2c */
[----:B------:R-:W-:-:S03]  /*5c30*/  ISETP.NE.AND P5, PT, R67, RZ, PT ;  /* 0x000000ff4300720c */ /* 0x000fc60003fa5270 */
[----:B------:R-:W0:Y:S10]  /*5c40*/  @P4 LDS.128 R4, [R40] ;  /* 0x0000000028044984 */ /* 0x000e340000000c00 */
[----:B---3--:R-:W-:-:S04]  /*5c50*/  @P5 LEA R14, P6, R162, R41, 0x1 ;  /* 0x00000029a20e5211 */ /* 0x008fc800078c08ff */
[----:B------:R-:W-:Y:S01]  /*5c60*/  @P5 LEA.HI.X R15, R162, R39, R184, 0x1, P6 ;  /* 0x00000027a20f5211 */ /* 0x000fe200030f0cb8 */
[----:B0-----:R-:W-:Y:S01]  /*5c70*/  @P4 ST.E.128 desc[UR44][R34.64], R4 ;  /* 0x0000000422004985 */ /* 0x001fe2000c101d2c */
        /* <DEDUP_REMOVED lines=24> */
.L_x_12944:
[----:B------:R-:W-:Y:S05]  /*5e00*/  BSYNC B0 ;  /* 0x0000000000007941 */ /* 0x000fea0003800000 */
.L_x_12943:
[----:B------:R-:W-:Y:S01]  /*5e10*/  ISETP.GE.AND P3, PT, R82, 0x41, PT ;  /* 0x000000415200780c */ /* 0x000fe20003f66270 */
[----:B------:R-:W0:Y:S01]  /*5e20*/  SHFL.IDX PT, R37, R37, 0x1, 0x1c1f ;  /* 0x003c1f0025257f89 */ /* 0x000e2200000e0000 */
[----:B------:R-:W-:Y:S03]  /*5e30*/  BSSY B0, `(.L_x_12945) ;  /* 0x000002c000007945 */ /* 0x000fe60003800000 */
[----:B------:R0:W0:Y:S08]  /*5e40*/  SHFL.IDX PT, R9, R36, 0x1, 0x1c1f ;  /* 0x003c1f0024097f89 */ /* 0x00003000000e0000 */
[----:B------:R-:W-:Y:S05]  /*5e50*/  @!P3 BRA `(.L_x_12946) ;  /* 0x0000000000a4b947 */ /* 0x000fea0003800000 */
[----:B------:R-:W-:Y:S02]  /*5e60*/  ISETP.NE.AND P5, PT, R64, RZ, PT ;  /* 0x000000ff4000720c */ /* 0x000fe40003fa5270 */
[----:B------:R-:W-:-:S11]  /*5e70*/  ISETP.NE.AND P4, PT, R65, RZ, PT ;  /* 0x000000ff4100720c */ /* 0x000fd60003f85270 */
[----:B0-----:R-:W0:Y:S01]  /*5e80*/  @P5 LDS.128 R4, [R38+0x2000] ;  /* 0x0020000026045984 */ /* 0x001e220000000c00 */
[----:B------:R-:W-:-:S04]  /*5e90*/  @P5 LEA R32, P3, R22, R9, 0x1 ;  /* 0x0000000916205211 */ /* 0x000fc800078608ff */
[----:B------:R-:W-:Y:S02]  /*5ea0*/  @P5 LEA.HI.X R33, R22, R37, R23, 0x1, P3 ;  /* 0x0000002516215211 */ /* 0x000fe400018f0c17 */
[----:B------:R-:W-:-:S04]  /*5eb0*/  @P4 LEA R34, P3, R152, R9, 0x1 ;  /* 0x0000000998224211 */ /* 0x000fc800078608ff */
[----:B------:R-:W-:Y:S02]  /*5ec0*/  @P4 LEA.HI.X R35, R152, R37, R157, 0x1, P3 ;  /* 0x0000002598234211 */ /* 0x000fe400018f0c9d */
[----:B------:R-:W-:-:S13]  /*5ed0*/  ISETP.NE.AND P3, PT, R66, RZ, PT ;  /* 0x000000ff4200720c */ /* 0x000fda0003f65270 */
        /* <DEDUP_REMOVED lines=14> */
[----:B------:R-:W3:Y:S10]  /*5fc0*/  @P5 LDS.128 R4, [R40+0x5000] ;  /* 0x0050000028045984 */ /* 0x000ef40000000c00 */
[----:B------:R-:W-:-:S04]  /*5fd0*/  @P3 LEA R32, P6, R160, R9, 0x1 ;  /* 0x00000009a0203211 */ /* 0x000fc800078c08ff */
[----:B------:R-:W-:Y:S02]  /*5fe0*/  @P3 LEA.HI.X R33, R160, R37, R182, 0x1, P6 ;  /* 0x00000025a0213211 */ /* 0x000fe400030f0cb6 */
[----:B0-----:R-:W-:Y:S01]  /*5ff0*/  PRMT R10, R50, 0x8880, RZ ;  /* 0x00008880320a7816 */ /* 0x001fe200000000ff */
[----:B---3--:R-:W-:Y:S01]  /*6000*/  @P5 ST.E.128 desc[UR44][R12.64], R4 ;  /* 0x000000040c005985 */ /* 0x008fe2000c101d2c */
        /* <DEDUP_REMOVED lines=14> */
.L_x_12946:
[----:B------:R-:W-:Y:S05]  /*60f0*/  BSYNC B0 ;  /* 0x0000000000007941 */ /* 0x000fea0003800000 */
.L_x_12945:
        /* <DEDUP_REMOVED lines=8> */
[----:B------:R-:W-:Y:S01]  /*6180*/  ISETP.NE.AND P3, PT, R73, RZ, PT ;  /* 0x000000ff4900720c */ /* 0x000fe20003f65270 */
[----:B------:R-:W-:-:S02]  /*6190*/  VIADD R153, R153, 0x1 ;  /* 0x0000000199997836 */ /* 0x000fc40000000000 */
[----:B------:R-:W-:-:S04]  /*61a0*/  @!P2 PRMT R71, RZ, 0x654, R71 ;  /* 0x00000654ff47a816 */ /* 0x000fc80000000047 */
[----:B------:R1:W-:Y:S01]  /*61b0*/  @!P2 SYNCS.ARRIVE.TRANS64.RED.A1T0 RZ, [R71+URZ], RZ ;  /* 0x000000ff47ffa9a7 */ /* 0x0003e2000810043f */
[----:B------:R-:W-:-:S04]  /*61c0*/  ISETP.NE.AND P2, PT, R153, 0x2, PT ;  /* 0x000000029900780c */ /* 0x000fc80003f45270 */
[----:B0-----:R-:W-:Y:S02]  /*61d0*/  SEL R5, RZ, 0x1, P2 ;  /* 0x00000001ff057807 */ /* 0x001fe40001000000 */
[----:B------:R-:W-:Y:S02]  /*61e0*/  SEL R153, R153, RZ, P2 ;  /* 0x000000ff99997207 */ /* 0x000fe40001000000 */
[----:B------:R-:W-:Y:S01]  /*61f0*/  LOP3.LUT R158, R158, R5, RZ, 0x3c, !PT ;  /* 0x000000059e9e7212 */ /* 0x000fe200078e3cff */
[----:B-1----:R-:W-:Y:S06]  /*6200*/  @P3 BRA `(.L_x_12947) ;  /* 0xffffffc000d03947 */ /* 0x002fec000383ffff */
[----:B------:R-:W0:Y:S01]  /*6210*/  S2R R4, SR_TID.X ;  /* 0x0000000000047919 */ /* 0x000e220000002100 */
[----:B------:R-:W-:Y:S02]  /*6220*/  PLOP3.LUT P0, PT, PT, PT, PT, 0x8, 0x0 ;  /* 0x000000000000781c */ /* 0x000fe40003f0e170 */
[----:B0-----:R-:W-:-:S04]  /*6230*/  SHF.R.U32.HI R4, RZ, 0x7, R4 ;  /* 0x00000007ff047819 */ /* 0x001fc80000011604 */
[----:B------:R-:W-:-:S13]  /*6240*/  ISETP.NE.AND P3, PT, R4, 0x1, PT ;  /* 0x000000010400780c */ /* 0x000fda0003f65270 */
[----:B------:R-:W-:Y:S05]  /*6250*/  @!P3 WARPSYNC.ALL ;  /* 0x000000000000b948 */ /* 0x000fea0003800000 */
[----:B------:R-:W-:Y:S06]  /*6260*/  @!P3 BAR.ARV 0x9, 0x100 ;  /* 0x024400000000bb1d */ /* 0x000fec0000002000 */
.L_x_12885:
[----:B------:R-:W0:Y:S01]  /*6270*/  S2R R3, SR_SWINHI ;  /* 0x0000000000037919 */ /* 0x000e220000002f00 */
[----:B------:R-:W1:Y:S01]  /*6280*/  LDC R13, c[0x0][0x448] ;  /* 0x00011200ff0d7b82 */ /* 0x000e620000000800 */
[----:B---3--:R-:W-:Y:S02]  /*6290*/  IMAD.U32 R14, RZ, RZ, UR38 ;  /* 0x00000026ff0e7e24 */ /* 0x008fe4000f8e00ff */
[----:B------:R-:W-:Y:S01]  /*62a0*/  IMAD.MOV.U32 R15, RZ, RZ, 0x80 ;  /* 0x00000080ff0f7424 */ /* 0x000fe200078e00ff */
[----:B------:R-:W-:Y:S01]  /*62b0*/  STL [R1+0x50], R125 ;  /* 0x0000507d01007387 */ /* 0x000fe20000100800 */
[----:B------:R-:W-:Y:S02]  /*62c0*/  IMAD.MOV.U32 R26, RZ, RZ, 0x100 ;  /* 0x00000100ff1a7424 */ /* 0x000fe400078e00ff */
[----:B------:R-:W-:Y:S01]  /*62d0*/  IMAD.U32 R24, RZ, RZ, UR38 ;  /* 0x00000026ff187e24 */ /* 0x000fe2000f8e00ff */
[----:B------:R-:W3:Y:S01]  /*62e0*/  LDC R12, c[0x0][0xa80] ;  /* 0x0002a000ff0c7b82 */ /* 0x000ee20000000800 */
[----:B------:R-:W-:Y:S01]  /*62f0*/  IMAD.MOV.U32 R25, RZ, RZ, 0x80 ;  /* 0x00000080ff197424 */ /* 0x000fe200078e00ff */
[----:B------:R-:W-:Y:S01]  /*6300*/  STL.64 [R1+0x28], R14 ;  /* 0x0000280e01007387 */ /* 0x000fe20000100a00 */
[----:B------:R-:W-:-:S02]  /*6310*/  IMAD.U32 R33, RZ, RZ, UR37 ;  /* 0x00000025ff217e24 */ /* 0x000fc4000f8e00ff */
[----:B------:R-:W-:Y:S01]  /*6320*/  IMAD.U32 R72, RZ, RZ, UR37 ;  /* 0x00000025ff487e24 */ /* 0x000fe2000f8e00ff */
[----:B------:R-:W-:Y:S04]  /*6330*/  STL.64 [R1+0x30], R26 ;  /* 0x0000301a01007387 */ /* 0x000fe80000100a00 */
[----:B------:R-:W-:Y:S04]  /*6340*/  STL.128 [R1], R24 ;  /* 0x0000001801007387 */ /* 0x000fe80000100c00 */
[----:B------:R-:W-:Y:S04]  /*6350*/  STL.128 [R1+0x410], RZ ;  /* 0x000410ff01007387 */ /* 0x000fe80000100c00 */
[----:B------:R-:W-:Y:S04]  /*6360*/  STL.128 [R1+0x420], RZ ;  /* 0x000420ff01007387 */ /* 0x000fe80000100c00 */
[----:B------:R-:W-:Y:S01]  /*6370*/  STL.128 [R1+0x200], RZ ;  /* 0x000200ff01007387 */ /* 0x000fe20000100c00 */
[----:B------:R-:W-:-:S02]  /*6380*/  MOV R4, R148 ;  /* 0x0000009400047202 */ /* 0x000fc40000000f00 */
[----:B0-----:R-:W-:Y:S01]  /*6390*/  MOV R5, R3 ;  /* 0x0000000300057202 */ /* 0x001fe20000000f00 */
[----:B---3--:R-:W-:Y:S01]  /*63a0*/  STL [R1+0x430], R12 ;  /* 0x0004300c01007387 */ /* 0x008fe20000100800 */
[C---:B------:R-:W-:Y:S02]  /*63b0*/  IADD3 R8, P1, R4.reuse, 0x32430, RZ ;  /* 0x0003243004087810 */ /* 0x040fe40007f3e0ff */
[C---:B------:R-:W-:Y:S01]  /*63c0*/  IADD3 R0, P3, R4.reuse, 0x32450, RZ ;  /* 0x0003245004007810 */ /* 0x040fe20007f7e0ff */
[----:B------:R-:W-:Y:S01]  /*63d0*/  STL.128 [R1+0x210], RZ ;  /* 0x000210ff01007387 */ /* 0x000fe20000100c00 */
[----:B------:R-:W-:Y:S02]  /*63e0*/  IADD3.X R9, RZ, R5, RZ, P1, !PT ;  /* 0x00000005ff097210 */ /* 0x000fe40000ffe4ff */
[----:B-1----:R-:W-:Y:S01]  /*63f0*/  ISETP.NE.AND P1, PT, R13, 0x1, PT ;  /* 0x000000010d00780c */ /* 0x002fe20003f25270 */
[--C-:B------:R-:W-:Y:S01]  /*6400*/  IMAD.X R3, RZ, RZ, R5.reuse, P3 ;  /* 0x000000ffff037224 */ /* 0x100fe200018e0605 */
[C---:B------:R-:W-:Y:S01]  /*6410*/  IADD3 R6, P4, R4.reuse, 0x32460, RZ ;  /* 0x0003246004067810 */ /* 0x040fe20007f9e0ff */
[----:B------:R-:W-:Y:S01]  /*6420*/  STL.64 [R1+0x18], R8 ;  /* 0x0000180801007387 */ /* 0x000fe20000100a00 */
[----:B------:R-:W-:Y:S01]  /*6430*/  IADD3 R10, P2, R4, 0x32440, RZ ;  /* 0x00032440040a7810 */ /* 0x000fe20007f5e0ff */
[----:B------:R-:W-:Y:S01]  /*6440*/  IMAD.MOV.U32 R4, RZ, RZ, R0 ;  /* 0x000000ffff047224 */ /* 0x000fe200078e0000 */
[----:B------:R-:W-:Y:S01]  /*6450*/  IADD3 R33, P3, R33, 0x410, RZ ;  /* 0x0000041021217810 */ /* 0x000fe20007f7e0ff */
[--C-:B------:R-:W-:Y:S01]  /*6460*/  IMAD.X R7, RZ, RZ, R5.reuse, P4 ;  /* 0x000000ffff077224 */ /* 0x100fe200020e0605 */
[----:B------:R-:W-:Y:S01]  /*6470*/  STL.128 [R1+0x220], RZ ;  /* 0x000220ff01007387 */ /* 0x000fe20000100c00 */
[----:B------:R-:W-:Y:S01]  /*6480*/  IMAD.X R11, RZ, RZ, R5, P2 ;  /* 0x000000ffff0b7224 */ /* 0x000fe200010e0605 */
[----:B------:R-:W-:Y:S01]  /*6490*/  IADD3 R72, P4, R72, 0x50, RZ ;  /* 0x0000005048487810 */ /* 0x000fe20007f9e0ff */
[----:B------:R-:W-:Y:S01]  /*64a0*/  IMAD.MOV.U32 R5, RZ, RZ, R3 ;  /* 0x000000ffff057224 */ /* 0x000fe200078e0003 */
[----:B------:R-:W-:Y:S01]  /*64b0*/  STL.128 [R1+0x230], RZ ;  /* 0x000230ff01007387 */ /* 0x000fe20000100c00 */
[----:B------:R-:W0:Y:S01]  /*64c0*/  @P1 LDC R0, c[0x0][0x44c] ;  /* 0x00011300ff001b82 */ /* 0x000e220000000800 */
[----:B------:R-:W-:-:S02]  /*64d0*/  VIADD R3, R216, 0x7f ;  /* 0x0000007fd8037836 */ /* 0x000fc40000000000 */
[----:B------:R1:W-:Y:S04]  /*64e0*/  STL.128 [R1+0x40], R4 ;  /* 0x0000400401007387 */ /* 0x0003e80000100c00 */
[----:B------:R3:W-:Y:S04]  /*64f0*/  STL.64 [R1+0x20], R10 ;  /* 0x0000200a01007387 */ /* 0x0007e80000100a00 */
[----:B------:R3:W-:Y:S04]  /*6500*/  STL.128 [R1+0x240], RZ ;  /* 0x000240ff01007387 */ /* 0x0007e80000100c00 */
[----:B------:R3:W-:Y:S01]  /*6510*/  STL.128 [R1+0x250], RZ ;  /* 0x000250ff01007387 */ /* 0x0007e20000100c00 */
[----:B-1----:R-:W1:Y:S03]  /*6520*/  @P1 LDC R5, c[0x0][0x450] ;  /* 0x00011400ff051b82 */ /* 0x002e660000000800 */
[----:B------:R3:W-:Y:S04]  /*6530*/  STL.128 [R1+0x260], RZ ;  /* 0x000260ff01007387 */ /* 0x0007e80000100c00 */
[----:B------:R3:W-:Y:S01]  /*6540*/  STL.128 [R1+0x270], RZ ;  /* 0x000270ff01007387 */ /* 0x0007e20000100c00 */
[----:B0-----:R-:W-:Y:S01]  /*6550*/  @P1 IMAD.HI.U32 R0, R3, R0, RZ ;  /* 0x0000000003001227 */ /* 0x001fe200078e00ff */
[----:B------:R-:W0:Y:S02]  /*6560*/  LDC.64 R6, c[0x0][0xad8] ;  /* 0x0002b600ff067b82 */ /* 0x000e240000000a00 */
[----:B------:R3:W-:Y:S04]  /*6570*/  STL.128 [R1+0x280], RZ ;  /* 0x000280ff01007387 */ /* 0x0007e80000100c00 */
[----:B------:R3:W-:Y:S04]  /*6580*/  STL.128 [R1+0x290], RZ ;  /* 0x000290ff01007387 */ /* 0x0007e80000100c00 */
[----:B------:R3:W-:Y:S04]  /*6590*/  STL.128 [R1+0x2a0], RZ ;  /* 0x0002a0ff01007387 */ /* 0x0007e80000100c00 */
[----:B------:R3:W-:Y:S01]  /*65a0*/  STL.128 [R1+0x2b0], RZ ;  /* 0x0002b0ff01007387 */ /* 0x0007e20000100c00 */
[----:B-1----:R-:W-:-:S03]  /*65b0*/  @P1 SHF.R.U32.HI R3, RZ, R5, R0 ;  /* 0x00000005ff031219 */ /* 0x002fc60000011600 */
[----:B------:R3:W-:Y:S04]  /*65c0*/  STL.128 [R1+0x2c0], RZ ;  /* 0x0002c0ff01007387 */ /* 0x0007e80000100c00 */
[----:B------:R3:W-:Y:S01]  /*65d0*/  STL.128 [R1+0x2d0], RZ ;  /* 0x0002d0ff01007387 */ /* 0x0007e20000100c00 */
[----:B------:R-:W-:Y:S01]  /*65e0*/  IMAD.IADD R3, R188, 0x1, R3 ;  /* 0x00000001bc037824 */ /* 0x000fe200078e0203 */
[----:B0-----:R-:W-:Y:S02]  /*65f0*/  ISETP.GE.AND P2, PT, R7, 0x1, PT ;  /* 0x000000010700780c */ /* 0x001fe40003f46270 */
        /* <DEDUP_REMOVED lines=24> */
.L_x_12948:
        /* <DEDUP_REMOVED lines=15> */
.L_x_12951:
[----:B------:R-:W-:-:S13]  /*6870*/  ISETP.NE.AND P0, PT, R7, 0x1, PT ;  /* 0x000000010700780c */ /* 0x000fda0003f05270 */
[----:B------:R-:W0:Y:S02]  /*6880*/  @P0 LDC.64 R4, c[0x0][0xae0] ;  /* 0x0002b800ff040b82 */ /* 0x000e240000000a00 */
[----:B0-----:R-:W-:-:S05]  /*6890*/  @P0 IMAD.HI.U32 R4, R0, R4, RZ ;  /* 0x0000000400040227 */ /* 0x001fca00078e00ff */
[----:B------:R-:W-:-:S07]  /*68a0*/  @P0 SHF.R.U32.HI R0, RZ, R5, R4 ;  /* 0x00000005ff000219 */ /* 0x000fce0000011604 */
.L_x_12952:
[----:B------:R-:W-:Y:S05]  /*68b0*/  BSYNC B0 ;  /* 0x0000000000007941 */ /* 0x000fea0003800000 */
.L_x_12950:
[----:B------:R-:W-:-:S05]  /*68c0*/  IMAD R3, R0, R7, R7 ;  /* 0x0000000700037224 */ /* 0x000fca00078e0207 */
[----:B------:R-:W-:-:S07]  /*68d0*/  VIMNMX R6, R6, R3, PT ;  /* 0x0000000306067248 */ /* 0x000fce0003fe0100 */
.L_x_12949:
        /* <DEDUP_REMOVED lines=24> */
.L_x_12955:
[----:B------:R-:W-:-:S13]  /*6a60*/  ISETP.NE.AND P0, PT, R7, 0x1, PT ;  /* 0x000000010700780c */ /* 0x000fda0003f05270 */
[----:B------:R-:W0:Y:S02]  /*6a70*/  @P0 LDC.64 R4, c[0x0][0xae0] ;  /* 0x0002b800ff040b82 */ /* 0x000e240000000a00 */
[----:B0-----:R-:W-:-:S05]  /*6a80*/  @P0 IMAD.HI.U32 R4, R0, R4, RZ ;  /* 0x0000000400040227 */ /* 0x001fca00078e00ff */
[----:B------:R-:W-:-:S07]  /*6a90*/  @P0 SHF.R.U32.HI R0, RZ, R5, R4 ;  /* 0x00000005ff000219 */ /* 0x000fce0000011604 */
.L_x_12956:
[----:B------:R-:W-:Y:S05]  /*6aa0*/  BSYNC B0 ;  /* 0x0000000000007941 */ /* 0x000fea0003800000 */
.L_x_12954:
[----:B------:R-:W-:-:S05]  /*6ab0*/  IMAD R0, R0, R7, RZ ;  /* 0x0000000700007224 */ /* 0x000fca00078e02ff */
[----:B------:R-:W-:-:S07]  /*6ac0*/  VIMNMX R3, R3, R0, !PT ;  /* 0x0000000003037248 */ /* 0x000fce0007fe0100 */
.L_x_12953:
        /* <DEDUP_REMOVED lines=14> */
[----:B------:R-:W-:Y:S02]  /*6bb0*/  IADD3 R35, P1, R35, 0x78, RZ ;  /* 0x0000007823237810 */ /* 0x000fe40007f3e0ff */
[----:B------:R-:W-:Y:S01]  /*6bc0*/  IADD3 R24, P2, R24, 0x58, RZ ;  /* 0x0000005818187810 */ /* 0x000fe20007f5e0ff */
[----:B------:R-:W-:Y:S01]  /*6bd0*/  IMAD.X R16, RZ, RZ, UR36, P0 ;  /* 0x00000024ff107e24 */ /* 0x000fe200080e06ff */
[----:B------:R-:W-:Y:S01]  /*6be0*/  IADD3 R32, P3, R32, 0x60, RZ ;  /* 0x0000006020207810 */ /* 0x000fe20007f7e0ff */
[----:B------:R-:W-:-:S02]  /*6bf0*/  IMAD.X R34, RZ, RZ, UR36, P1 ;  /* 0x00000024ff227e24 */ /* 0x000fc400088e06ff */
[----:B------:R-:W-:Y:S02]  /*6c00*/  IMAD.X R25, RZ, RZ, UR36, P2 ;  /* 0x00000024ff197e24 */ /* 0x000fe400090e06ff */
[----:B--2---:R-:W-:Y:S01]  /*6c10*/  IMAD.X R41, RZ, RZ, UR36, P3 ;  /* 0x00000024ff297e24 */ /* 0x004fe200098e06ff */
[----:B0-----:R-:W-:Y:S07]  /*6c20*/  BRA.DIV UR4, `(.L_x_12958) ;  /* 0x000002fa047c7947 */ /* 0x001fee000b800000 */
[----:B------:R-:W2:Y:S04]  /*6c30*/  LDL R0, [R1+0x464] ;  /* 0x0004640001007983 */ /* 0x000ea80000100800 */
[----:B--2---:R0:W1:Y:S02]  /*6c40*/  SHFL.IDX PT, R14, R0, RZ, 0x1f ;  /* 0x00001fff000e7589 */ /* 0x00406400000e0000 */
.L_x_13276:
[----:B01----:R-:W-:Y:S01]  /*6c50*/  LEA.HI R0, R14, R14, RZ, 0x1 ;  /* 0x0000000e0e007211 */ /* 0x003fe200078f08ff */
[C---:B------:R-:W-:Y:S01]  /*6c60*/  VIADD R27, R148.reuse, 0x18400 ;  /* 0x00018400941b7836 */ /* 0x040fe20000000000 */
[----:B------:R-:W-:Y:S01]  /*6c70*/  MOV R6, 0x1 ;  /* 0x0000000100067802 */ /* 0x000fe20000000f00 */
[----:B------:R-:W-:Y:S01]  /*6c80*/  VIADD R8, R148, 0x400 ;  /* 0x0000040094087836 */ /* 0x000fe20000000000 */
[----:B------:R-:W-:Y:S01]  /*6c90*/  LOP3.LUT R3, R0, 0x7fffe, RZ, 0xc0, !PT ;  /* 0x0007fffe00037812 */ /* 0x000fe200078ec0ff */
[----:B------:R-:W-:Y:S01]  /*6ca0*/  IMAD.MOV.U32 R4, RZ, RZ, 0x1 ;  /* 0x00000001ff047424 */ /* 0x000fe200078e00ff */
[----:B------:R-:W-:Y:S01]  /*6cb0*/  STL.128 [R1+0x90], RZ ;  /* 0x000090ff01007387 */ /* 0x000fe20000100c00 */
[----:B------:R-:W-:Y:S01]  /*6cc0*/  IMAD.MOV.U32 R5, RZ, RZ, RZ ;  /* 0x000000ffff057224 */ /* 0x000fe200078e00ff */
[----:B------:R-:W-:Y:S01]  /*6cd0*/  SHF.R.U32.HI R8, RZ, 0x4, R8 ;  /* 0x00000004ff087819 */ /* 0x000fe20000011608 */
[----:B------:R-:W-:Y:S01]  /*6ce0*/  IMAD.IADD R0, R14, 0x1, -R3 ;  /* 0x000000010e007824 */ /* 0x000fe200078e0a03 */
[----:B------:R-:W-:Y:S01]  /*6cf0*/  STL.128 [R1+0xa0], RZ ;  /* 0x0000a0ff01007387 */ /* 0x000fe20000100c00 */
[----:B------:R-:W-:Y:S01]  /*6d00*/  VIADD R3, R148, 0x1c400 ;  /* 0x0001c40094037836 */ /* 0x000fe20000000000 */
[----:B------:R-:W-:Y:S01]  /*6d10*/  LOP3.LUT R8, R8, 0x3fff, RZ, 0xc0, !PT ;  /* 0x00003fff08087812 */ /* 0x000fe200078ec0ff */
[----:B------:R-:W-:Y:S01]  /*6d20*/  IMAD R0, R0, 0x2000, R27 ;  /* 0x0000200000007824 */ /* 0x000fe200078e021b */
[----:B------:R-:W-:Y:S01]  /*6d30*/  STL.128 [R1+0xb0], RZ ;  /* 0x0000b0ff01007387 */ /* 0x000fe20000100c00 */
[----:B------:R-:W-:Y:S01]  /*6d40*/  IMAD.MOV.U32 R7, RZ, RZ, RZ ;  /* 0x000000ffff077224 */ /* 0x000fe200078e00ff */
[----:B------:R-:W-:Y:S01]  /*6d50*/  SHF.R.U32.HI R3, RZ, 0x4, R3 ;  /* 0x00000004ff037819 */ /* 0x000fe20000011603 */
[----:B------:R-:W-:Y:S01]  /*6d60*/  VIADD R9, R0, 0xa000 ;  /* 0x0000a00000097836 */ /* 0x000fe20000000000 */
[----:B------:R-:W-:Y:S01]  /*6d70*/  SHF.R.U32.HI R0, RZ, 0x4, R0 ;  /* 0x00000004ff007819 */ /* 0x000fe20000011600 */
[----:B---3--:R-:W-:Y:S01]  /*6d80*/  IMAD.MOV.U32 R10, RZ, RZ, 0x1 ;  /* 0x00000001ff0a7424 */ /* 0x008fe200078e00ff */
[----:B------:R-:W-:Y:S01]  /*6d90*/  LOP3.LUT R3, R3, 0x3fff, RZ, 0xc0, !PT ;  /* 0x00003fff03037812 */ /* 0x000fe200078ec0ff */
[----:B------:R0:W-:Y:S01]  /*6da0*/  STL.128 [R1+0x60], R4 ;  /* 0x0000600401007387 */ /* 0x0001e20000100c00 */
[----:B------:R-:W-:Y:S01]  /*6db0*/  SHF.R.U32.HI R9, RZ, 0x4, R9 ;  /* 0x00000004ff097819 */ /* 0x000fe20000011609 */
[----:B------:R-:W-:Y:S01]  /*6dc0*/  IMAD.MOV.U32 R11, RZ, RZ, RZ ;  /* 0x000000ffff0b7224 */ /* 0x000fe200078e00ff */
[----:B------:R-:W-:Y:S01]  /*6dd0*/  LOP3.LUT R3, R3, 0x10000, RZ, 0xfc, !PT ;  /* 0x0001000003037812 */ /* 0x000fe200078efcff */
[----:B------:R-:W-:Y:S01]  /*6de0*/  STL.128 [R1+0xc0], RZ ;  /* 0x0000c0ff01007387 */ /* 0x000fe20000100c00 */
[----:B------:R-:W-:Y:S01]  /*6df0*/  LOP3.LUT R9, R9, 0x3fff, RZ, 0xc0, !PT ;  /* 0x00003fff09097812 */ /* 0x000fe200078ec0ff */
[----:B------:R-:W-:Y:S01]  /*6e00*/  IMAD.U32 R36, RZ, RZ, UR37 ;  /* 0x00000025ff247e24 */ /* 0x000fe2000f8e00ff */
[----:B------:R-:W-:Y:S01]  /*6e10*/  LOP3.LUT R0, R0, 0x3fff, RZ, 0xc0, !PT ;  /* 0x00003fff00007812 */ /* 0x000fe200078ec0ff */
[----:B------:R1:W-:Y:S01]  /*6e20*/  STL.64 [R1+0x70], R10 ;  /* 0x0000700a01007387 */ /* 0x0003e20000100a00 */
[----:B------:R-:W-:Y:S01]  /*6e30*/  LOP3.LUT R9, R9, 0x10000, RZ, 0xfc, !PT ;  /* 0x0001000009097812 */ /* 0x000fe200078efcff */
[----:B------:R-:W-:Y:S01]  /*6e40*/  IMAD.U32 R37, RZ, RZ, UR37 ;  /* 0x00000025ff257e24 */ /* 0x000fe2000f8e00ff */
[----:B------:R-:W-:Y:S01]  /*6e50*/  LOP3.LUT P0, RZ, R27, 0x1bf, RZ, 0xc0, !PT ;  /* 0x000001bf1bff7812 */ /* 0x000fe2000780c0ff */
[----:B------:R-:W-:Y:S01]  /*6e60*/  STL.128 [R1+0xd0], RZ ;  /* 0x0000d0ff01007387 */ /* 0x000fe20000100c00 */
[----:B------:R-:W-:Y:S01]  /*6e70*/  IADD3 R36, P5, R36, 0x68, RZ ;  /* 0x0000006824247810 */ /* 0x000fe20007fbe0ff */
[----:B----4-:R-:W-:Y:S01]  /*6e80*/  IMAD.U32 R39, RZ, RZ, UR37 ;  /* 0x00000025ff277e24 */ /* 0x010fe2000f8e00ff */
[----:B------:R-:W-:Y:S01]  /*6e90*/  IADD3 R37, P4, R37, 0x70, RZ ;  /* 0x0000007025257810 */ /* 0x000fe20007f9e0ff */
[----:B0-----:R-:W-:Y:S01]  /*6ea0*/  IMAD.MOV.U32 R4, RZ, RZ, R3 ;  /* 0x000000ffff047224 */ /* 0x001fe200078e0003 */
[C---:B------:R-:W-:Y:S01]  /*6eb0*/  LOP3.LUT R6, R8.reuse, 0x3000000, RZ, 0xfc, !PT ;  /* 0x0300000008067812 */ /* 0x040fe200078efcff */
[----:B------:R-:W-:Y:S01]  /*6ec0*/  IMAD.MOV.U32 R5, RZ, RZ, 0x40000040 ;  /* 0x40000040ff057424 */ /* 0x000fe200078e00ff */
[----:B------:R-:W-:Y:S01]  /*6ed0*/  LOP3.LUT R8, R8, 0x10000, RZ, 0xfc, !PT ;  /* 0x0001000008087812 */ /* 0x000fe200078efcff */
[----:B------:R-:W-:Y:S01]  /*6ee0*/  IMAD.MOV.U32 R7, RZ, RZ, 0x40000040 ;  /* 0x40000040ff077424 */ /* 0x000fe200078e00ff */
[----:B-1----:R-:W-:Y:S01]  /*6ef0*/  LOP3.LUT R10, R0, 0x10000, RZ, 0xfc, !PT ;  /* 0x00010000000a7812 */ /* 0x002fe200078efcff */
[----:B------:R-:W-:Y:S01]  /*6f00*/  IMAD.MOV.U32 R11, RZ, RZ, 0x40000040 ;  /* 0x40000040ff0b7424 */ /* 0x000fe200078e00ff */
[----:B------:R-:W-:Y:S01]  /*6f10*/  STL.128 [R1+0xe0], RZ ;  /* 0x0000e0ff01007387 */ /* 0x000fe20000100c00 */
[----:B------:R-:W-:Y:S01]  /*6f20*/  IMAD.U32 R45, RZ, RZ, UR37 ;  /* 0x00000025ff2d7e24 */ /* 0x000fe2000f8e00ff */
[----:B------:R-:W-:Y:S01]  /*6f30*/  IADD3 R39, P3, R39, 0x80, RZ ;  /* 0x0000008027277810 */ /* 0x000fe20007f7e0ff */
[----:B------:R-:W-:Y:S01]  /*6f40*/  IMAD.U32 R50, RZ, RZ, UR37 ;  /* 0x00000025ff327e24 */ /* 0x000fe2000f8e00ff */
[----:B------:R0:W-:Y:S01]  /*6f50*/  STL.128 [R1+0x80], R4 ;  /* 0x0000800401007387 */ /* 0x0001e20000100c00 */
[----:B------:R-:W-:Y:S01]  /*6f60*/  IMAD.U32 R49, RZ, RZ, UR37 ;  /* 0x00000025ff317e24 */ /* 0x000fe2000f8e00ff */
[----:B------:R-:W-:Y:S01]  /*6f70*/  IADD3 R45, P2, R45, 0x90, RZ ;  /* 0x000000902d2d7810 */ /* 0x000fe20007f5e0ff */
[----:B------:R-:W-:Y:S01]  /*6f80*/  IMAD.X R47, RZ, RZ, UR36, P5 ;  /* 0x00000024ff2f7e24 */ /* 0x000fe2000a8e06ff */
[----:B------:R1:W-:Y:S01]  /*6f90*/  STL.64 [R1+0x78], R10 ;  /* 0x0000780a01007387 */ /* 0x0003e20000100a00 */
[----:B------:R-:W-:Y:S01]  /*6fa0*/  IADD3 R50, P1, R50, 0xf0, RZ ;  /* 0x000000f032327810 */ /* 0x000fe20007f3e0ff */
[----:B------:R-:W-:Y:S01]  /*6fb0*/  BSSY B6, `(.L_x_12959) ;  /* 0x000001b000067945 */ /* 0x000fe20003800000 */
[----:B------:R-:W-:Y:S01]  /*6fc0*/  IADD3 R49, P5, R49, 0xf8, RZ ;  /* 0x000000f831317810 */ /* 0x000fe20007fbe0ff */
[----:B------:R-:W-:-:S02]  /*6fd0*/  IMAD.X R52, RZ, RZ, UR36, P4 ;  /* 0x00000024ff347e24 */ /* 0x000fc4000a0e06ff */
[----:B------:R-:W-:Y:S02]  /*6fe0*/  IMAD.X R54, RZ, RZ, UR36, P3 ;  /* 0x00000024ff367e24 */ /* 0x000fe400098e06ff */
[----:B------:R-:W-:Y:S02]  /*6ff0*/  IMAD.X R44, RZ, RZ, UR36, P2 ;  /* 0x00000024ff2c7e24 */ /* 0x000fe400090e06ff */
[----:B------:R-:W-:Y:S02]  /*7000*/  IMAD.X R51, RZ, RZ, UR36, P1 ;  /* 0x00000024ff337e24 */ /* 0x000fe400088e06ff */
[----:B0-----:R-:W-:Y:S02]  /*7010*/  IMAD.MOV.U32 R6, RZ, RZ, R8 ;  /* 0x000000ffff067224 */ /* 0x001fe400078e0008 */
[----:B------:R-:W-:Y:S02]  /*7020*/  IMAD.MOV.U32 R4, RZ, RZ, R9 ;  /* 0x000000ffff047224 */ /* 0x000fe400078e0009 */
[----:B------:R-:W-:-:S03]  /*7030*/  IMAD.X R48, RZ, RZ, UR36, P5 ;  /* 0x00000024ff307e24 */ /* 0x000fc6000a8e06ff */
[----:B------:R1:W-:Y:S01]  /*7040*/  STL.128 [R1+0xf0], R4 ;  /* 0x0000f00401007387 */ /* 0x0003e20000100c00 */
[----:B------:R-:W-:Y:S05]  /*7050*/  @!P0 BRA `(.L_x_12960) ;  /* 0x0000000000408947 */ /* 0x000fea0003800000 */
[----:B------:R-:W-:Y:S01]  /*7060*/  MOV R0, 0x0 ;  /* 0x0000000000007802 */ /* 0x000fe20000000f00 */
[----:B------:R-:W-:Y:S01]  /*7070*/  ULDC.64 UR4, c[0x4][0xf0] ;  /* 0x01003c0000047ab9 */ /* 0x000fe20000000a00 */
[----:B------:R-:W-:Y:S01]  /*7080*/  ULDC.64 UR6, c[0x4][0xf8] ;  /* 0x01003e0000067ab9 */ /* 0x000fe20000000a00 */
[----:B-1----:R-:W-:Y:S01]  /*7090*/  IMAD.U32 R4, RZ, RZ, UR4 ;  /* 0x00000004ff047e24 */ /* 0x002fe2000f8e00ff */
        /* <DEDUP_REMOVED lines=12> */
.L_x_12960:
[----:B------:R-:W-:Y:S05]  /*7160*/  BSYNC B6 ;  /* 0x0000000000067941 */ /* 0x000fea0003800000 */
.L_x_12959:
[----:B------:R-:W0:Y:S01]  /*7170*/  S2R R20, SR_TID.X ;  /* 0x0000000000147919 */ /* 0x000e220000002100 */
[----:B-1----:R-:W1:Y:S01]  /*7180*/  LDC.64 R6, c[0x0][0xad8] ;  /* 0x0002b600ff067b82 */ /* 0x002e620000000a00 */
[----:B------:R-:W-:Y:S01]  /*7190*/  UIADD3 UR4, UP0, UR37, 0x100, URZ ;  /* 0x0000010025047890 */ /* 0x000fe2000ff1e03f */
[----:B------:R-:W-:Y:S01]  /*71a0*/  IMAD.MOV.U32 R4, RZ, RZ, RZ ;  /* 0x000000ffff047224 */ /* 0x000fe200078e00ff */
[----:B------:R-:W-:Y:S01]  /*71b0*/  STL.64 [R1+0x110], R24 ;  /* 0x0001101801007387 */ /* 0x000fe20000100a00 */
[----:B------:R-:W-:Y:S01]  /*71c0*/  IMAD.U32 R3, RZ, RZ, UR37 ;  /* 0x00000025ff037e24 */ /* 0x000fe2000f8e00ff */
[----:B------:R-:W-:Y:S01]  /*71d0*/  UIADD3.X UR5, URZ, UR36, URZ, UP0, !UPT ;  /* 0x000000243f057290 */ /* 0x000fe200087fe43f */
[----:B------:R-:W-:Y:S01]  /*71e0*/  IMAD.U32 R38, RZ, RZ, UR37 ;  /* 0x00000025ff267e24 */ /* 0x000fe2000f8e00ff */
[----:B------:R-:W-:Y:S01]  /*71f0*/  STL.64 [R1+0x100], R224 ;  /* 0x000100e001007387 */ /* 0x000fe20000100a00 */
[----:B------:R-:W2:Y:S01]  /*7200*/  LDC.64 R12, c[0x0][0xae0] ;  /* 0x0002b800ff0c7b82 */ /* 0x000ea20000000a00 */
[----:B------:R-:W-:Y:S01]  /*7210*/  IMAD.U32 R8, RZ, RZ, UR4 ;  /* 0x00000004ff087e24 */ /* 0x000fe2000f8e00ff */
[----:B------:R-:W-:Y:S01]  /*7220*/  ULDC UR4, c[0x0][0x3f4] ;  /* 0x0000fd0000047ab9 */ /* 0x000fe20000000800 */
[----:B------:R-:W-:Y:S01]  /*7230*/  IMAD.U32 R9, RZ, RZ, UR5 ;  /* 0x00000005ff097e24 */ /* 0x000fe2000f8e00ff */
[----:B------:R-:W-:Y:S01]  /*7240*/  STL.U8 [R1+0x118], RZ ;  /* 0x000118ff01007387 */ /* 0x000fe20000100000 */
[----:B------:R-:W-:-:S02]  /*7250*/  ISETP.LT.AND P0, PT, RZ, UR4, PT ;  /* 0x00000004ff007c0c */ /* 0x000fc4000bf01270 */
[----:B------:R-:W-:Y:S01]  /*7260*/  IADD3 R38, P4, R38, 0x108, RZ ;  /* 0x0000010826267810 */ /* 0x000fe20007f9e0ff */
[----:B------:R-:W3:Y:S01]  /*7270*/  LDC.64 R10, c[0x0][0x448] ;  /* 0x00011200ff0a7b82 */ /* 0x000ee20000000a00 */
[----:B------:R-:W-:Y:S03]  /*7280*/  STL.64 [R1+0x108], R8 ;  /* 0x0001080801007387 */ /* 0x000fe60000100a00 */
[----:B------:R-:W-:Y:S01]  /*7290*/  IMAD.X R53, RZ, RZ, UR36, P4 ;  /* 0x00000024ff357e24 */ /* 0x000fe2000a0e06ff */
[----:B------:R-:W-:Y:S03]  /*72a0*/  STL.U8 [R1+0x14c], RZ ;  /* 0x00014cff01007387 */ /* 0x000fe60000100000 */
[----:B------:R-:W4:Y:S01]  /*72b0*/  LDC R0, c[0x0][0x450] ;  /* 0x00011400ff007b82 */ /* 0x000f220000000800 */
[----:B-1----:R-:W-:-:S02]  /*72c0*/  IMAD.MOV.U32 R31, RZ, RZ, R6 ;  /* 0x000000ffff1f7224 */ /* 0x002fc400078e0006 */
[----:B------:R-:W-:Y:S02]  /*72d0*/  IMAD.MOV.U32 R5, RZ, RZ, R7 ;  /* 0x000000ffff057224 */ /* 0x000fe400078e0007 */
[----:B0-----:R-:W-:-:S03]  /*72e0*/  VIADD R226, R20, 0xffffff80 ;  /* 0xffffff8014e27836 */ /* 0x001fc60000000000 */
[----:B------:R-:W0:Y:S01]  /*72f0*/  LDC R30, c[0x0][0xad4] ;  /* 0x0002b500ff1e7b82 */ /* 0x000e220000000800 */
[----:B--2---:R-:W-:Y:S02]  /*7300*/  IMAD.MOV.U32 R6, RZ, RZ, R12 ;  /* 0x000000ffff067224 */ /* 0x004fe400078e000c */
[----:B------:R-:W-:Y:S01]  /*7310*/  IMAD.MOV.U32 R7, RZ, RZ, R13 ;  /* 0x000000ffff077224 */ /* 0x000fe200078e000d */
[----:B------:R-:W-:Y:S04]  /*7320*/  STL [R1+0x11c], R226 ;  /* 0x00011ce201007387 */ /* 0x000fe80000100800 */
[----:B------:R-:W-:Y:S04]  /*7330*/  STL.128 [R1+0x130], R4 ;  /* 0x0001300401007387 */ /* 0x000fe80000100c00 */
[----:B---3--:R-:W-:Y:S04]  /*7340*/  STL.64 [R1+0x140], R10 ;  /* 0x0001400a01007387 */ /* 0x008fe80000100a00 */
[----:B----4-:R-:W-:Y:S04]  /*7350*/  STL [R1+0x148], R0 ;  /* 0x0001480001007387 */ /* 0x010fe80000100800 */
[----:B0-----:R0:W-:Y:S02]  /*7360*/  STL.128 [R1+0x120], R28 ;  /* 0x0001201c01007387 */ /* 0x0011e40000100c00 */
[----:B0-----:R-:W-:Y:S01]  /*7370*/  IMAD.U32 R30, RZ, RZ, UR37 ;  /* 0x00000025ff1e7e24 */ /* 0x001fe2000f8e00ff */
[----:B------:R-:W-:Y:S01]  /*7380*/  IADD3 R29, P1, R3, 0x14c, RZ ;  /* 0x0000014c031d7810 */ /* 0x000fe20007f3e0ff */
[----:B------:R-:W-:-:S03]  /*7390*/  IMAD.U32 R31, RZ, RZ, UR37 ;  /* 0x00000025ff1f7e24 */ /* 0x000fc6000f8e00ff */
[----:B------:R-:W-:Y:S01]  /*73a0*/  IADD3 R30, P2, R30, 0x11c, RZ ;  /* 0x0000011c1e1e7810 */ /* 0x000fe20007f5e0ff */
[----:B------:R-:W-:Y:S01]  /*73b0*/  IMAD.X R42, RZ, RZ, UR36, P1 ;  /* 0x00000024ff2a7e24 */ /* 0x000fe200088e06ff */
[----:B------:R-:W-:-:S03]  /*73c0*/  IADD3 R31, P3, R31, 0x118, RZ ;  /* 0x000001181f1f7810 */ /* 0x000fc60007f7e0ff */
[----:B------:R-:W-:Y:S02]  /*73d0*/  IMAD.X R43, RZ, RZ, UR36, P2 ;  /* 0x00000024ff2b7e24 */ /* 0x000fe400090e06ff */
[----:B------:R-:W-:Y:S01]  /*73e0*/  IMAD.X R46, RZ, RZ, UR36, P3 ;  /* 0x00000024ff2e7e24 */ /* 0x000fe200098e06ff */
[----:B------:R-:W-:Y:S07]  /*73f0*/  @P0 BRA `(.L_x_12961) ;  /* 0x0000000000400947 */ /* 0x000fee0003800000 */
        /* <DEDUP_REMOVED lines=10> */
.L_x_12964:
[----:B-1----:R1:W2:Y:S02]  /*74a0*/  SYNCS.PHASECHK.TRANS64.TRYWAIT P0, [R148+URZ+0x32400], R3 ;  /* 0x03240003940075a7 */ /* 0x0022a4000800017f */
[----:B--2---:R-:W-:Y:S05]  /*74b0*/  @!P0 NANOSLEEP.SYNCS 0x989680 ;  /* 0x009896800000895d */ /* 0x004fea0003900000 */
[----:B------:R-:W2:Y:S02]  /*74c0*/  @!P0 SYNCS.PHASECHK.TRANS64 P0, [R148+URZ+0x32400], R3 ;  /* 0x03240003940085a7 */ /* 0x000ea4000800007f */
[----:B--2---:R-:W-:Y:S05]  /*74d0*/  @!P0 BRA `(.L_x_12964) ;  /* 0xfffffffc00f08947 */ /* 0x004fea000383ffff */
.L_x_12963:
[----:B------:R-:W-:Y:S05]  /*74e0*/  BSYNC B0 ;  /* 0x0000000000007941 */ /* 0x000fea0003800000 */
.L_x_12962:
[----:B------:R-:W-:Y:S05]  /*74f0*/  BRA `(.L_x_12965) ;  /* 0x0000002800dc7947 */ /* 0x000fea0003800000 */
.L_x_12961:
        /* <DEDUP_REMOVED lines=30> */
.L_x_12967:
[----:B------:R-:W-:Y:S05]  /*76e0*/  BSYNC B6 ;  /* 0x0000000000067941 */ /* 0x000fea0003800000 */
.L_x_12966:
        /* <DEDUP_REMOVED lines=16> */
[----:B-1----:R-:W-:Y:S01]  /*77f0*/  @P0 SHF.R.U32.HI R5, RZ, R3, R2 ;  /* 0x00000003ff050219 */ /* 0x002fe20000011602 */
[----:B------:R-:W-:Y:S02]  /*7800*/  IMAD.MOV.U32 R2, RZ, RZ, R24 ;  /* 0x000000ffff027224 */ /* 0x000fe400078e0018 */
[----:B------:R-:W-:Y:S01]  /*7810*/  IMAD.MOV.U32 R3, RZ, RZ, R57 ;  /* 0x000000ffff037224 */ /* 0x000fe200078e0039 */
        /* <DEDUP_REMOVED lines=21> */
.L_x_13282:
        /* <DEDUP_REMOVED lines=29> */
.L_x_12972:
[----:B------:R-:W-:Y:S05]  /*7b40*/  BSYNC B1 ;  /* 0x0000000000017941 */ /* 0x000fea0003800000 */
.L_x_12971:
[----:B-12--5:R-:W-:Y:S01]  /*7b50*/  IMAD.MOV.U32 R2, RZ, RZ, R26 ;  /* 0x000000ffff027224 */ /* 0x026fe200078e001a */
[----:B------:R-:W-:Y:S01]  /*7b60*/  UMOV UR4, 0xffffffff ;  /* 0xffffffff00047882 */ /* 0x000fe20000000000 */
[----:B------:R-:W-:Y:S01]  /*7b70*/  IMAD.MOV.U32 R3, RZ, RZ, R27 ;  /* 0x000000ffff037224 */ /* 0x000fe200078e001b */
[----:B------:R-:W-:Y:S01]  /*7b80*/  CS2R R20, SRZ ;  /* 0x0000000000147805 */ /* 0x000fe2000001ff00 */
[----:B---3--:R-:W-:Y:S02]  /*7b90*/  IMAD.MOV.U32 R5, RZ, RZ, R58 ;  /* 0x000000ffff057224 */ /* 0x008fe400078e003a */
[----:B------:R-:W-:Y:S01]  /*7ba0*/  IMAD.MOV.U32 R9, RZ, RZ, R59 ;  /* 0x000000ffff097224 */ /* 0x000fe200078e003b */
        /* <DEDUP_REMOVED lines=8> */
[----:B------:R-:W-:Y:S02]  /*7c30*/  PRMT R28, R28, 0x5410, R5 ;  /* 0x000054101c1c7816 */ /* 0x000fe40000000005 */
[----:B------:R-:W-:Y:S01]  /*7c40*/  PRMT R69, R3, 0x5410, R9 ;  /* 0x0000541003457816 */ /* 0x000fe20000000009 */
[----:B------:R-:W-:Y:S06]  /*7c50*/  BRA.DIV UR4, `(.L_x_12973) ;  /* 0x000002ee04087947 */ /* 0x000fec000b800000 */
[----:B------:R1:W2:Y:S04]  /*7c60*/  SHFL.IDX PT, R5, R6, 0x1, 0x1c1f ;  /* 0x003c1f0006057f89 */ /* 0x0002a800000e0000 */
[----:B0-----:R-:W0:Y:S04]  /*7c70*/  SHFL.IDX PT, R4, R4, 0x1, 0x1c1f ;  /* 0x003c1f0004047f89 */ /* 0x001e2800000e0000 */
[----:B------:R-:W3:Y:S04]  /*7c80*/  SHFL.IDX PT, R7, R7, 0x1, 0x1c1f ;  /* 0x003c1f0007077f89 */ /* 0x000ee800000e0000 */
[----:B----4-:R1:W4:Y:S02]  /*7c90*/  SHFL.IDX PT, R14, R8, 0x1, 0x1c1f ;  /* 0x003c1f00080e7f89 */ /* 0x01032400000e0000 */
.L_x_13288:
[----:B------:R-:W5:Y:S01]  /*7ca0*/  LDL R3, [R1+0x1fc] ;  /* 0x0001fc0001037983 */ /* 0x000f620000100800 */
[----:B------:R-:W-:Y:S01]  /*7cb0*/  IADD3 R0, R0, 0x40, RZ ;  /* 0x0000004000007810 */ /* 0x000fe20007ffe0ff */
[----:B------:R-:W-:Y:S01]  /*7cc0*/  BSSY B1, `(.L_x_12974) ;  /* 0x000001f000017945 */ /* 0x000fe20003800000 */
[----:B-1----:R-:W-:Y:S02]  /*7cd0*/  CS2R R8, SRZ ;  /* 0x0000000000087805 */ /* 0x002fe4000001ff00 */
[----:B------:R-:W-:Y:S02]  /*7ce0*/  CS2R R10, SRZ ;  /* 0x00000000000a7805 */ /* 0x000fe4000001ff00 */
[----:B------:R-:W-:Y:S02]  /*7cf0*/  ISETP.GE.AND P0, PT, R0, R55, PT ;  /* 0x000000370000720c */ /* 0x000fe40003f06270 */
[----:B-----5:R-:W-:-:S04]  /*7d00*/  LEA.HI R2, R3, R3, RZ, 0x1 ;  /* 0x0000000303027211 */ /* 0x020fc800078f08ff */
[----:B------:R-:W-:-:S05]  /*7d10*/  LOP3.LUT R2, R2, 0xfffffffe, RZ, 0xc0, !PT ;  /* 0xfffffffe02027812 */ /* 0x000fca00078ec0ff */
[----:B------:R-:W-:Y:S01]  /*7d20*/  IMAD.IADD R0, R3, 0x1, -R2 ;  /* 0x0000000103007824 */ /* 0x000fe200078e0a02 */
[----:B------:R-:W-:-:S04]  /*7d30*/  CS2R R2, SRZ ;  /* 0x0000000000027805 */ /* 0x000fc8000001ff00 */
[----:B------:R-:W-:Y:S01]  /*7d40*/  SHF.L.U32 R13, R0, 0x1f, RZ ;  /* 0x0000001f000d7819 */ /* 0x000fe200000006ff */
[----:B------:R-:W-:Y:S06]  /*7d50*/  @P0 BRA `(.L_x_12975) ;  /* 0x0000000000540947 */ /* 0x000fec0003800000 */
[----:B------:R-:W4:Y:S01]  /*7d60*/  LDL R6, [R1+0x448] ;  /* 0x0004480001067983 */ /* 0x000f220000100800 */
[----:B------:R-:W-:Y:S01]  /*7d70*/  ULDC UR4, c[0x0][0x3f4] ;  /* 0x0000fd0000047ab9 */ /* 0x000fe20000000800 */
[----:B------:R-:W-:Y:S02]  /*7d80*/  CS2R R8, SRZ ;  /* 0x0000000000087805 */ /* 0x000fe4000001ff00 */
[----:B------:R-:W-:Y:S02]  /*7d90*/  ISETP.GE.AND P3, PT, R159, UR4, PT ;  /* 0x000000049f007c0c */ /* 0x000fe4000bf66270 */
[----:B------:R-:W-:Y:S01]  /*7da0*/  ISETP.GE.AND P2, PT, R154, UR4, PT ;  /* 0x000000049a007c0c */ /* 0x000fe2000bf46270 */
[----:B---3--:R-:W-:Y:S01]  /*7db0*/  IMAD.MOV.U32 R15, RZ, RZ, R7 ;  /* 0x000000ffff0f7224 */ /* 0x008fe200078e0007 */
[----:B------:R-:W-:-:S09]  /*7dc0*/  CS2R R10, SRZ ;  /* 0x00000000000a7805 */ /* 0x000fd2000001ff00 */
[----:B------:R-:W-:Y:S02]  /*7dd0*/  @!P3 IMAD.SHL.U32 R3, R159, 0x2, RZ ;  /* 0x000000029f03b824 */ /* 0x000fe400078e00ff */
[----:B0-2---:R-:W-:-:S03]  /*7de0*/  @!P2 IMAD.WIDE R60, R154, 0x2, R4 ;  /* 0x000000029a3ca825 */ /* 0x005fc600078e0204 */
[-C--:B------:R-:W-:Y:S02]  /*7df0*/  @!P3 IADD3 R4, P0, R4, R3.reuse, RZ ;  /* 0x000000030404b210 */ /* 0x080fe40007f1e0ff */
[----:B------:R-:W-:Y:S01]  /*7e00*/  CS2R R20, SRZ ;  /* 0x0000000000147805 */ /* 0x000fe2000001ff00 */
[----:B------:R1:W5:Y:S01]  /*7e10*/  @!P2 LD.E.64 R8, desc[UR44][R60.64] ;  /* 0x0000002c3c08a980 */ /* 0x000362000c101b00 */
[----:B----4-:R-:W-:Y:S02]  /*7e20*/  @!P3 SHF.L.U64.HI R0, R159, 0x1, R6 ;  /* 0x000000019f00b819 */ /* 0x010fe40000010206 */
[----:B------:R-:W-:Y:S02]  /*7e30*/  @!P3 IADD3 R6, P1, R14, R3, RZ ;  /* 0x000000030e06b210 */ /* 0x000fe40007f3e0ff */
[----:B------:R-:W-:Y:S01]  /*7e40*/  CS2R R2, SRZ ;  /* 0x0000000000027805 */ /* 0x000fe2000001ff00 */
[----:B------:R-:W-:-:S04]  /*7e50*/  @!P2 IMAD.WIDE R14, R154, 0x2, R14 ;  /* 0x000000029a0ea825 */ /* 0x000fc800078e020e */
[--C-:B------:R-:W-:Y:S01]  /*7e60*/  @!P3 IMAD.X R5, R5, 0x1, R0.reuse, P0 ;  /* 0x000000010505b824 */ /* 0x100fe200000e0600 */
[----:B------:R1:W5:Y:S01]  /*7e70*/  @!P2 LD.E.64 R10, desc[UR44][R14.64] ;  /* 0x0000002c0e0aa980 */ /* 0x000362000c101b00 */
[----:B------:R-:W-:-:S03]  /*7e80*/  @!P3 IMAD.X R7, R7, 0x1, R0, P1 ;  /* 0x000000010707b824 */ /* 0x000fc600008e0600 */
[----:B------:R1:W5:Y:S04]  /*7e90*/  @!P3 LD.E.64 R20, desc[UR44][R4.64] ;  /* 0x0000002c0414b980 */ /* 0x000368000c101b00 */
[----:B------:R1:W5:Y:S02]  /*7ea0*/  @!P3 LD.E.64 R2, desc[UR44][R6.64] ;  /* 0x0000002c0602b980 */ /* 0x000364000c101b00 */
.L_x_12975:
[----:B------:R-:W-:Y:S05]  /*7eb0*/  BSYNC B1 ;  /* 0x0000000000017941 */ /* 0x000fea0003800000 */
.L_x_12974:
[----:B------:R-:W0:Y:S01]  /*7ec0*/  SYNCS.PHASECHK.TRANS64.TRYWAIT P0, [R148+URZ+0x32400], R13 ;  /* 0x0324000d940075a7 */ /* 0x000e22000800017f */
[----:B------:R-:W-:Y:S04]  /*7ed0*/  BSSY B1, `(.L_x_12976) ;  /* 0x0000002000017945 */ /* 0x000fe80003800000 */
[----:B0-----:R-:W-:Y:S05]  /*7ee0*/  @!P0 BRA `(.L_x_12977) ;  /* 0x000002e800d48947 */ /* 0x001fea0003800000 */
.L_x_13289:
[----:B------:R-:W-:Y:S05]  /*7ef0*/  BSYNC B1 ;  /* 0x0000000000017941 */ /* 0x000fea0003800000 */
.L_x_12976:
[----:B-1----:R-:W2:Y:S04]  /*7f00*/  LDL R4, [R1+0x44c] ;  /* 0x00044c0001047983 */ /* 0x002ea80000100800 */
[----:B------:R-:W4:Y:S04]  /*7f10*/  LDL R0, [R1+0x460] ;  /* 0x0004600001007983 */ /* 0x000f280000100800 */
[----:B------:R-:W4:Y:S01]  /*7f20*/  LDL R6, [R1+0x50] ;  /* 0x0000500001067983 */ /* 0x000f220000100800 */
[----:B---3-5:R-:W-:Y:S01]  /*7f30*/  IMAD.MOV.U32 R7, RZ, RZ, R8 ;  /* 0x000000ffff077224 */ /* 0x028fe200078e0008 */
[----:B------:R-:W-:Y:S01]  /*7f40*/  BSSY B1, `(.L_x_12978) ;  /* 0x0000073000017945 */ /* 0x000fe20003800000 */
[----:B--2---:R-:W-:Y:S01]  /*7f50*/  LOP3.LUT P0, RZ, R4, 0x4, RZ, 0xc0, !PT ;  /* 0x0000000404ff7812 */ /* 0x004fe2000780c0ff */
[----:B----4-:R-:W-:-:S04]  /*7f60*/  IMAD.IADD R5, R198, 0x1, R0 ;  /* 0x00000001c6057824 */ /* 0x010fc800078e0200 */
[----:B------:R-:W-:Y:S02]  /*7f70*/  IMAD R12, R5, 0x2, R148 ;  /* 0x00000002050c7824 */ /* 0x000fe400078e0294 */
[----:B------:R-:W-:Y:S02]  /*7f80*/  IMAD.MOV.U32 R5, RZ, RZ, R20 ;  /* 0x000000ffff057224 */ /* 0x000fe400078e0014 */
[C---:B------:R-:W-:Y:S02]  /*7f90*/  VIADD R4, R12.reuse, 0x18400 ;  /* 0x000184000c047836 */ /* 0x040fe40000000000 */
[----:B------:R-:W-:Y:S01]  /*7fa0*/  VIADD R0, R12, 0x18440 ;  /* 0x000184400c007836 */ /* 0x000fe20000000000 */
[----:B------:R-:W-:Y:S01]  /*7fb0*/  PRMT R14, R5, 0x7610, R14 ;  /* 0x00007610050e7816 */ /* 0x000fe2000000000e */
[----:B------:R-:W-:Y:S02]  /*7fc0*/  @P0 VIADD R0, R4, 0xffffffc0 ;  /* 0xffffffc004000836 */ /* 0x000fe40000000000 */
[----:B------:R-:W-:-:S02]  /*7fd0*/  IMAD R4, R6, -0x80, R55 ;  /* 0xffffff8006047824 */ /* 0x000fc400078e0237 */
[----:B------:R-:W-:Y:S02]  /*7fe0*/  IMAD.MOV.U32 R6, RZ, RZ, R21 ;  /* 0x000000ffff067224 */ /* 0x000fe400078e0015 */
[----:B------:R-:W-:Y:S01]  /*7ff0*/  IMAD.MOV.U32 R5, RZ, RZ, R9 ;  /* 0x000000ffff057224 */ /* 0x000fe200078e0009 */
[----:B------:R-:W-:Y:S01]  /*8000*/  VIMNMX R67, R4, 0x80, PT ;  /* 0x0000008004437848 */ /* 0x000fe20003fe0100 */
[----:B------:R-:W-:Y:S01]  /*8010*/  IMAD.MOV.U32 R4, RZ, RZ, R2 ;  /* 0x000000ffff047224 */ /* 0x000fe200078e0002 */
[----:B------:R-:W-:Y:S01]  /*8020*/  PRMT R13, R6, 0x7610, R13 ;  /* 0x00007610060d7816 */ /* 0x000fe2000000000d */
[----:B------:R-:W-:Y:S01]  /*8030*/  IMAD.MOV.U32 R6, RZ, RZ, R10 ;  /* 0x000000ffff067224 */ /* 0x000fe200078e000a */
[----:B------:R-:W-:Y:S02]  /*8040*/  ISETP.GE.AND P0, PT, R156, R67, PT ;  /* 0x000000439c00720c */ /* 0x000fe40003f06270 */
[----:B------:R-:W-:Y:S01]  /*8050*/  PRMT R70, R7, 0x5410, R5 ;  /* 0x0000541007467816 */ /* 0x000fe20000000005 */
[----:B------:R-:W-:Y:S01]  /*8060*/  IMAD.MOV.U32 R5, RZ, RZ, R3 ;  /* 0x000000ffff057224 */ /* 0x000fe200078e0003 */
[----:B------:R-:W-:Y:S01]  /*8070*/  PRMT R14, R14, 0x5410, R4 ;  /* 0x000054100e0e7816 */ /* 0x000fe20000000004 */
[----:B------:R-:W-:-:S03]  /*8080*/  IMAD.MOV.U32 R7, RZ, RZ, R11 ;  /* 0x000000ffff077224 */ /* 0x000fc600078e000b */
[----:B------:R-:W-:Y:S02]  /*8090*/  PRMT R13, R13, 0x5410, R5 ;  /* 0x000054100d0d7816 */ /* 0x000fe40000000005 */
[----:B------:R-:W-:-:S03]  /*80a0*/  PRMT R71, R6, 0x5410, R7 ;  /* 0x0000541006477816 */ /* 0x000fc60000000007 */
[----:B------:R-:W-:Y:S05]  /*80b0*/  @P0 BRA `(.L_x_12979) ;  /* 0x00000004006c0947 */ /* 0x000fea0003800000 */
[----:B------:R-:W0:Y:S01]  /*80c0*/  LDC R4, c[0x0][0x3f4] ;  /* 0x0000fd00ff047b82 */ /* 0x000e220000000800 */
[----:B------:R-:W-:Y:S01]  /*80d0*/  BSSY B2, `(.L_x_12980) ;  /* 0x000002e000027945 */ /* 0x000fe20003800000 */
[-C--:B0-----:R-:W-:Y:S02]  /*80e0*/  ISETP.GE.AND P0, PT, R154, R4.reuse, PT ;  /* 0x000000049a00720c */ /* 0x081fe40003f06270 */
[----:B------:R-:W-:-:S11]  /*80f0*/  ISETP.GE.AND P1, PT, R159, R4, PT ;  /* 0x000000049f00720c */ /* 0x000fd60003f26270 */
[----:B------:R-:W-:Y:S05]  /*8100*/  @P0 BRA `(.L_x_12981) ;  /* 0x0000000000a80947 */ /* 0x000fea0003800000 */
[----:B------:R-:W0:Y:S01]  /*8110*/  LDS.128 R4, [R12+0x18400] ;  /* 0x018400000c047984 */ /* 0x000e220000000c00 */
[--C-:B------:R-:W-:Y:S02]  /*8120*/  SHF.R.U64 R65, R58, 0x10, R59.reuse ;  /* 0x000000103a417819 */ /* 0x100fe4000000123b */
[----:B------:R-:W-:Y:S01]  /*8130*/  SHF.R.U32.HI R58, RZ, 0x10, R59 ;  /* 0x00000010ff3a7819 */ /* 0x000fe2000001163b */
[----:B------:R-:W-:Y:S01]  /*8140*/  HADD2.F32 R59, -RZ, R28.H1_H1 ;  /* 0x3000001cff3b7230 */ /* 0x000fe20000004100 */
[--C-:B------:R-:W-:Y:S02]  /*8150*/  SHF.R.U32.HI R60, RZ, 0x10, R57.reuse ;  /* 0x00000010ff3c7819 */ /* 0x100fe40000011639 */
        /* <DEDUP_REMOVED lines=37> */
.L_x_12981:
[----:B------:R-:W-:Y:S05]  /*83b0*/  BSYNC B2 ;  /* 0x0000000000027941 */ /* 0x000fea0003800000 */
.L_x_12980:
[----:B------:R-:W-:Y:S05]  /*83c0*/  @P1 BRA `(.L_x_12979) ;  /* 0x0000000000a81947 */ /* 0x000fea0003800000 */
[----:B0-----:R-:W0:Y:S01]  /*83d0*/  LDS.128 R4, [R0] ;  /* 0x0000000000047984 */ /* 0x001e220000000c00 */
        /* <DEDUP_REMOVED lines=41> */
.L_x_12979:
[----:B------:R-:W-:Y:S05]  /*8670*/  BSYNC B1 ;  /* 0x0000000000017941 */ /* 0x000fea0003800000 */
.L_x_12978:
        /* <DEDUP_REMOVED lines=33> */
[----:B------:R-:W-:-:S02]  /*8890*/  HADD2.F32 R10, -RZ, R70.H1_H1 ;  /* 0x30000046ff0a7230 */ /* 0x000fc40000004100 */
        /* <DEDUP_REMOVED lines=15> */
.L_x_12984:
[----:B------:R-:W-:Y:S05]  /*8990*/  BSYNC B1 ;  /* 0x0000000000017941 */ /* 0x000fea0003800000 */
.L_x_12983:
[----:B------:R-:W-:Y:S05]  /*89a0*/  @P1 BRA `(.L_x_12982) ;  /* 0x00000014008c1947 */ /* 0x000fea0003800000 */
[----:B0-----:R-:W0:Y:S01]  /*89b0*/  LDS.128 R4, [R0+0x2000] ;  /* 0x0020000000047984 */ /* 0x001e220000000c00 */
        /* <DEDUP_REMOVED lines=8> */
[----:B0-----:R-:W-:-:S02]  /*8a40*/  HADD2.F32 R9, -RZ, R7.H1_H1 ;  /* 0x30000007ff097230 */ /* 0x001fc40000004100 */
[--C-:B------:R-:W-:Y:S02]  /*8a50*/  HADD2.F32 R2, -RZ, R4.reuse.H0_H0 ;  /* 0x20000004ff027230 */ /* 0x100fe40000004100 */
[----:B------:R-:W-:Y:S02]  /*8a60*/  HADD2.F32 R4, -RZ, R4.H1_H1 ;  /* 0x30000004ff047230 */ /* 0x000fe40000004100 */
[C---:B------:R-:W-:Y:S01]  /*8a70*/  FMUL.FTZ R21, R9.reuse, R12 ;  /* 0x0000000c09157220 */ /* 0x040fe20000410000 */
[----:B------:R-:W-:Y:S02]  /*8a80*/  HADD2.F32 R8, -RZ, R7.H0_H0 ;  /* 0x20000007ff087230 */ /* 0x000fe40000004100 */
[----:B------:R-:W-:Y:S01]  /*8a90*/  FMUL.FTZ R25, R9, R10 ;  /* 0x0000000a09197220 */ /* 0x000fe20000410000 */
[--C-:B------:R-:W-:Y:S02]  /*8aa0*/  HADD2.F32 R7, -RZ, R6.reuse.H0_H0 ;  /* 0x20000006ff077230 */ /* 0x100fe40000004100 */
[----:B------:R-:W-:Y:S01]  /*8ab0*/  FMUL.FTZ R9, R4, R15 ;  /* 0x0000000f04097220 */ /* 0x000fe20000410000 */
[----:B------:R-:W-:-:S02]  /*8ac0*/  HADD2.F32 R6, -RZ, R6.H1_H1 ;  /* 0x30000006ff067230 */ /* 0x000fc40000004100 */
[----:B------:R-:W-:Y:S01]  /*8ad0*/  FFMA.FTZ R14, R8, R10, -R21 ;  /* 0x0000000a080e7223 */ /* 0x000fe20000010815 */
[-C--:B------:R-:W-:Y:S01]  /*8ae0*/  FMUL.FTZ R21, R4, R11.reuse ;  /* 0x0000000b04157220 */ /* 0x080fe20000410000 */
[----:B------:R-:W-:Y:S01]  /*8af0*/  FFMA.FTZ R11, R2, R11, -R9 ;  /* 0x0000000b020b7223 */ /* 0x000fe20000010809 */
[----:B------:R-:W-:Y:S02]  /*8b00*/  HADD2.F32 R9, -RZ, R13.H1_H1 ;  /* 0x3000000dff097230 */ /* 0x000fe40000004100 */
[----:B------:R-:W-:Y:S01]  /*8b10*/  FFMA.FTZ R25, R8, R12, R25 ;  /* 0x0000000c08197223 */ /* 0x000fe20000010019 */
[----:B------:R-:W-:Y:S02]  /*8b20*/  HADD2.F32 R3, -RZ, R5.H0_H0 ;  /* 0x20000005ff037230 */ /* 0x000fe40000004100 */
[----:B------:R-:W-:Y:S01]  /*8b30*/  FFMA.FTZ R2, R2, R15, R21 ;  /* 0x0000000f02027223 */ /* 0x000fe20000010015 */
[----:B------:R-:W-:Y:S02]  /*8b40*/  HADD2.F32 R13, -RZ, R13.H0_H0 ;  /* 0x2000000dff0d7230 */ /* 0x000fe40000004100 */
[----:B------:R-:W-:Y:S01]  /*8b50*/  FMUL.FTZ R10, R6, R9 ;  /* 0x00000009060a7220 */ /* 0x000fe20000410000 */
[----:B------:R-:W-:-:S02]  /*8b60*/  HADD2.F32 R5, -RZ, R5.H1_H1 ;  /* 0x30000005ff057230 */ /* 0x000fc40000004100 */
        /* <DEDUP_REMOVED lines=8> */
[C---:B------:R-:W-:Y:S01]  /*8bf0*/  FFMA.FTZ R5, R3.reuse, R4, -R6 ;  /* 0x0000000403057223 */ /* 0x040fe20000010806 */
[----:B------:R-:W-:Y:S01]  /*8c00*/  F2FP.F16.F32.PACK_AB R4, R2, R11 ;  /* 0x0000000b0204723e */ /* 0x000fe200000000ff */
[----:B------:R-:W-:Y:S01]  /*8c10*/  FFMA.FTZ R8, R3, R8, R15 ;  /* 0x0000000803087223 */ /* 0x000fe2000001000f */
[----:B------:R-:W-:-:S04]  /*8c20*/  F2FP.F16.F32.PACK_AB R6, R9, R10 ;  /* 0x0000000a0906723e */ /* 0x000fc800000000ff */
[----:B------:R-:W-:-:S05]  /*8c30*/  F2FP.F16.F32.PACK_AB R5, R8, R5 ;  /* 0x000000050805723e */ /* 0x000fca00000000ff */
[----:B------:R2:W-:Y:S01]  /*8c40*/  STS.128 [R0+0x2000], R4 ;  /* 0x0020000400007388 */ /* 0x0005e20000000c00 */
[----:B------:R-:W-:Y:S05]  /*8c50*/  BRA `(.L_x_12982) ;  /* 0x0000001000e07947 */ /* 0x000fea0003800000 */
.L_x_12969:
        /* <DEDUP_REMOVED lines=41> */
[----:B--2---:R-:W-:Y:S01]  /*8ef0*/  @!P1 IMAD.X R7, R2, 0x1, R21, P2 ;  /* 0x0000000102079824 */ /* 0x004fe200010e0615 */
[----:B---3--:R-:W-:-:S04]  /*8f00*/  @!P1 IADD3 R14, P2, R14, R5, RZ ;  /* 0x000000050e0e9210 */ /* 0x008fc80007f5e0ff */
[----:B------:R-:W2:Y:S01]  /*8f10*/  @!P1 LD.E.128 R8, desc[UR44][R6.64] ;  /* 0x0000002c06089980 */ /* 0x000ea2000c101d00 */
[----:B----4-:R-:W-:-:S05]  /*8f20*/  @!P1 IADD3.X R3, R4, R21, RZ, P2, !PT ;  /* 0x0000001504039210 */ /* 0x010fca00017fe4ff */
        /* <DEDUP_REMOVED lines=16> */
[----:B------:R-:W-:Y:S02]  /*9030*/  PRMT R81, R3, 0x7610, R81 ;  /* 0x0000761003517816 */ /* 0x000fe40000000051 */
[----:B------:R-:W-:Y:S01]  /*9040*/  CS2R R2, SRZ ;  /* 0x0000000000027805 */ /* 0x000fe2000001ff00 */
[----:B---3--:R-:W-:-:S02]  /*9050*/  @!P1 IMAD.MOV.U32 R20, RZ, RZ, R4 ;  /* 0x000000ffff149224 */ /* 0x008fc400078e0004 */
[----:B------:R-:W-:Y:S02]  /*9060*/  @!P1 IMAD.MOV.U32 R2, RZ, RZ, R6 ;  /* 0x000000ffff029224 */ /* 0x000fe400078e0006 */
[----:B------:R-:W-:Y:S02]  /*9070*/  @!P1 IMAD.MOV.U32 R21, RZ, RZ, R5 ;  /* 0x000000ffff159224 */ /* 0x000fe400078e0005 */
[----:B------:R-:W-:Y:S02]  /*9080*/  @!P1 IMAD.MOV.U32 R3, RZ, RZ, R7 ;  /* 0x000000ffff039224 */ /* 0x000fe400078e0007 */
[----:B------:R-:W-:Y:S02]  /*9090*/  IMAD.MOV.U32 R4, RZ, RZ, R2 ;  /* 0x000000ffff047224 */ /* 0x000fe400078e0002 */
[----:B------:R-:W-:Y:S02]  /*90a0*/  IMAD.MOV.U32 R6, RZ, RZ, R20 ;  /* 0x000000ffff067224 */ /* 0x000fe400078e0014 */
[----:B------:R-:W-:-:S02]  /*90b0*/  IMAD.MOV.U32 R7, RZ, RZ, R21 ;  /* 0x000000ffff077224 */ /* 0x000fc400078e0015 */
[----:B------:R-:W-:Y:S01]  /*90c0*/  IMAD.MOV.U32 R8, RZ, RZ, R58 ;  /* 0x000000ffff087224 */ /* 0x000fe200078e003a */
[----:B------:R-:W-:Y:S01]  /*90d0*/  PRMT R67, R4, 0x5410, R6 ;  /* 0x0000541004437816 */ /* 0x000fe20000000006 */
[----:B------:R-:W-:Y:S01]  /*90e0*/  IMAD.MOV.U32 R9, RZ, RZ, R59 ;  /* 0x000000ffff097224 */ /* 0x000fe200078e003b */
[----:B------:R-:W-:Y:S01]  /*90f0*/  PRMT R63, R7, 0x7610, R63 ;  /* 0x00007610073f7816 */ /* 0x000fe2000000003f */
[----:B------:R-:W-:Y:S01]  /*9100*/  IMAD.MOV.U32 R5, RZ, RZ, R3 ;  /* 0x000000ffff057224 */ /* 0x000fe200078e0003 */
[----:B------:R-:W-:Y:S02]  /*9110*/  CS2R R6, SRZ ;  /* 0x0000000000067805 */ /* 0x000fe4000001ff00 */
[----:B------:R-:W-:Y:S02]  /*9120*/  PRMT R28, R8, 0x5410, R9 ;  /* 0x00005410081c7816 */ /* 0x000fe40000000009 */
[----:B01--4-:R-:W-:-:S07]  /*9130*/  PRMT R81, R81, 0x5410, R5 ;  /* 0x0000541051517816 */ /* 0x013fce0000000005 */
.L_x_13299:
        /* <DEDUP_REMOVED lines=24> */
.L_x_12987:
[----:B------:R-:W-:Y:S05]  /*92c0*/  BSYNC B1 ;  /* 0x0000000000017941 */ /* 0x000fea0003800000 */
.L_x_12986:
[----:B------:R-:W0:Y:S01]  /*92d0*/  SYNCS.PHASECHK.TRANS64.TRYWAIT P1, [R148+URZ+0x32400], R13 ;  /* 0x0324000d940075a7 */ /* 0x000e22000802017f */
[----:B------:R-:W-:Y:S04]  /*92e0*/  BSSY B1, `(.L_x_12988) ;  /* 0x0000002000017945 */ /* 0x000fe80003800000 */
[----:B0-----:R-:W-:Y:S05]  /*92f0*/  @!P1 BRA `(.L_x_12989) ;  /* 0x000002dc004c9947 */ /* 0x001fea0003800000 */
.L_x_13300:
[----:B------:R-:W-:Y:S05]  /*9300*/  BSYNC B1 ;  /* 0x0000000000017941 */ /* 0x000fea0003800000 */
.L_x_12988:
[----:B------:R-:W2:Y:S01]  /*9310*/  LDL R0, [R1+0x50] ;  /* 0x0000500001007983 */ /* 0x000ea20000100800 */
[----:B-----5:R-:W-:Y:S01]  /*9320*/  IMAD.MOV.U32 R12, RZ, RZ, R6 ;  /* 0x000000ffff0c7224 */ /* 0x020fe200078e0006 */
[----:B------:R-:W-:Y:S01]  /*9330*/  BSSY B1, `(.L_x_12990) ;  /* 0x000006f000017945 */ /* 0x000fe20003800000 */
[----:B0-----:R-:W-:Y:S02]  /*9340*/  IMAD.MOV.U32 R13, RZ, RZ, R7 ;  /* 0x000000ffff0d7224 */ /* 0x001fe400078e0007 */
[----:B------:R-:W-:Y:S02]  /*9350*/  IMAD.MOV.U32 R14, RZ, RZ, R4 ;  /* 0x000000ffff0e7224 */ /* 0x000fe400078e0004 */
[----:B------:R-:W-:Y:S02]  /*9360*/  IMAD.MOV.U32 R83, RZ, RZ, R8 ;  /* 0x000000ffff537224 */ /* 0x000fe400078e0008 */
[----:B------:R-:W-:Y:S02]  /*9370*/  IMAD.MOV.U32 R84, RZ, RZ, R9 ;  /* 0x000000ffff547224 */ /* 0x000fe400078e0009 */
[----:B--2---:R-:W-:Y:S01]  /*9380*/  IMAD R0, R0, -0x80, R55 ;  /* 0xffffff8000007824 */ /* 0x004fe200078e0237 */
[----:B------:R-:W-:Y:S01]  /*9390*/  PRMT R55, R12, 0x5410, R13 ;  /* 0x000054100c377816 */ /* 0x000fe2000000000d */
[----:B------:R-:W-:-:S03]  /*93a0*/  IMAD.MOV.U32 R12, RZ, RZ, R5 ;  /* 0x000000ffff0c7224 */ /* 0x000fc600078e0005 */
[----:B------:R-:W-:Y:S02]  /*93b0*/  VIMNMX R13, R0, 0x80, PT ;  /* 0x00000080000d7848 */ /* 0x000fe40003fe0100 */
[----:B------:R-:W-:Y:S01]  /*93c0*/  PRMT R0, R14, 0x7610, R0 ;  /* 0x000076100e007816 */ /* 0x000fe20000000000 */
[----:B------:R-:W-:Y:S01]  /*93d0*/  IMAD.MOV.U32 R14, RZ, RZ, R10 ;  /* 0x000000ffff0e7224 */ /* 0x000fe200078e000a */
[-C--:B------:R-:W-:Y:S02]  /*93e0*/  ISETP.GE.OR P1, PT, R156, R13.reuse, P0 ;  /* 0x0000000d9c00720c */ /* 0x080fe40000726670 */
[----:B------:R-:W-:Y:S01]  /*93f0*/  PRMT R82, R12, 0x7610, R82 ;  /* 0x000076100c527816 */ /* 0x000fe20000000052 */
[----:B------:R-:W-:Y:S01]  /*9400*/  IMAD.IADD R12, R22, 0x1, R61 ;  /* 0x00000001160c7824 */ /* 0x000fe200078e023d */
[----:B------:R-:W-:Y:S02]  /*9410*/  ISETP.GE.OR P0, PT, R166, R13, P0 ;  /* 0x0000000da600720c */ /* 0x000fe40000706670 */
[----:B------:R-:W-:-:S02]  /*9420*/  MOV R13, R11 ;  /* 0x0000000b000d7202 */ /* 0x000fc40000000f00 */
[----:B------:R-:W-:Y:S02]  /*9430*/  PRMT R60, R14, 0x7610, R60 ;  /* 0x000076100e3c7816 */ /* 0x000fe4000000003c */
[----:B------:R-:W-:Y:S02]  /*9440*/  PRMT R0, R0, 0x5410, R13 ;  /* 0x0000541000007816 */ /* 0x000fe4000000000d */
[----:B------:R-:W-:Y:S01]  /*9450*/  LOP3.LUT R62, R12, 0x38, RZ, 0xc0, !PT ;  /* 0x000000380c3e7812 */ /* 0x000fe200078ec0ff */
[----:B------:R-:W-:Y:S06]  /*9460*/  @P1 BRA `(.L_x_12991) ;  /* 0x00000004006c1947 */ /* 0x000fec0003800000 */
[----:B------:R-:W-:Y:S01]  /*9470*/  LOP3.LUT R13, R197, 0x38, R22, 0xf8, !PT ;  /* 0x00000038c50d7812 */ /* 0x000fe200078ef816 */
[----:B------:R-:W-:Y:S01]  /*9480*/  HADD2.F32 R63, -RZ, R63.H0_H0 ;  /* 0x2000003fff3f7230 */ /* 0x000fe20000004100 */
[----:B------:R-:W-:Y:S01]  /*9490*/  LOP3.LUT R25, R206, R62, R197, 0x1e, !PT ;  /* 0x0000003ece197212 */ /* 0x000fe200078e1ec5 */
[--C-:B------:R-:W-:Y:S01]  /*94a0*/  HADD2.F32 R61, -RZ, R28.reuse.H1_H1 ;  /* 0x3000001cff3d7230 */ /* 0x100fe20000004100 */
[----:B------:R-:W-:Y:S01]  /*94b0*/  LOP3.LUT R13, R13, R206, RZ, 0x3c, !PT ;  /* 0x000000ce0d0d7212 */ /* 0x000fe200078e3cff */
[----:B------:R-:W-:Y:S01]  /*94c0*/  HADD2.F32 R28, -RZ, R28.H0_H0 ;  /* 0x2000001cff1c7230 */ /* 0x000fe20000004100 */
[----:B------:R-:W-:Y:S01]  /*94d0*/  SHF.R.U64 R79, R56, 0x10, R57 ;  /* 0x00000010384f7819 */ /* 0x000fe20000001239 */
[C---:B------:R-:W-:Y:S01]  /*94e0*/  IMAD.IADD R25, R198.reuse, 0x1, R25 ;  /* 0x00000001c6197824 */ /* 0x040fe200078e0219 */
[----:B------:R-:W-:Y:S01]  /*94f0*/  SHF.R.U32.HI R64, RZ, 0x10, R21 ;  /* 0x00000010ff407819 */ /* 0x000fe20000011615 */
[----:B------:R-:W-:Y:S01]  /*9500*/  IMAD.IADD R13, R198, 0x1, R13 ;  /* 0x00000001c60d7824 */ /* 0x000fe200078e020d */
[--C-:B------:R-:W-:Y:S01]  /*9510*/  SHF.R.U64 R76, R2, 0x10, R3.reuse ;  /* 0x00000010024c7819 */ /* 0x100fe20000001203 */
[--C-:B------:R-:W-:Y:S01]  /*9520*/  IMAD R71, R25, 0x2, R148.reuse ;  /* 0x0000000219477824 */ /* 0x100fe200078e0294 */
[----:B------:R-:W-:Y:S01]  /*9530*/  SHF.R.U32.HI R75, RZ, 0x10, R3 ;  /* 0x00000010ff4b7819 */ /* 0x000fe20000011603 */
[----:B------:R-:W-:Y:S01]  /*9540*/  IMAD R69, R13, 0x2, R148 ;  /* 0x000000020d457824 */ /* 0x000fe200078e0294 */
[----:B------:R-:W-:Y:S01]  /*9550*/  SHF.R.U32.HI R65, RZ, 0x10, R59 ;  /* 0x00000010ff417819 */ /* 0x000fe2000001163b */
[----:B------:R-:W-:Y:S01]  /*9560*/  HADD2.F32 R64, -RZ, R64.H0_H0 ;  /* 0x20000040ff407230 */ /* 0x000fe20000004100 */
[----:B------:R-:W0:Y:S01]  /*9570*/  LDS.128 R24, [R71+0x18400] ;  /* 0x0184000047187984 */ /* 0x000e220000000c00 */
[----:B------:R-:W-:-:S02]  /*9580*/  SHF.R.U32.HI R78, RZ, 0x10, R57 ;  /* 0x00000010ff4e7819 */ /* 0x000fc40000011639 */
[----:B------:R-:W-:Y:S01]  /*9590*/  SHF.R.U64 R80, R58, 0x10, R59 ;  /* 0x000000103a507819 */ /* 0x000fe2000000123b */
[----:B------:R-:W1:Y:S01]  /*95a0*/  LDS.128 R12, [R69+0x18400] ;  /* 0x01840000450c7984 */ /* 0x000e620000000c00 */
[----:B------:R-:W-:Y:S01]  /*95b0*/  SHF.R.U64 R77, R20, 0x10, R21 ;  /* 0x00000010144d7819 */ /* 0x000fe20000001215 */
[--C-:B0-----:R-:W-:Y:S02]  /*95c0*/  HADD2.F32 R56, -RZ, R25.reuse.H0_H0 ;  /* 0x20000019ff387230 */ /* 0x101fe40000004100 */
[----:B------:R-:W-:Y:S02]  /*95d0*/  HADD2.F32 R57, -RZ, R25.H1_H1 ;  /* 0x30000019ff397230 */ /* 0x000fe40000004100 */
[--C-:B-1----:R-:W-:Y:S02]  /*95e0*/  HADD2.F32 R3, -RZ, R13.reuse.H0_H0 ;  /* 0x2000000dff037230 */ /* 0x102fe40000004100 */
[C---:B------:R-:W-:Y:S01]  /*95f0*/  FMUL.FTZ R66, R56.reuse, R63 ;  /* 0x0000003f38427220 */ /* 0x040fe20000410000 */
[----:B------:R-:W-:Y:S01]  /*9600*/  FMUL.FTZ R68, R56, R61 ;  /* 0x0000003d38447220 */ /* 0x000fe20000410000 */
[----:B------:R-:W-:-:S02]  /*9610*/  HADD2.F32 R13, -RZ, R13.H1_H1 ;  /* 0x3000000dff0d7230 */ /* 0x000fc40000004100 */
[----:B------:R-:W-:Y:S01]  /*9620*/  FMUL.FTZ R70, R57, R64 ;  /* 0x0000004039467220 */ /* 0x000fe20000410000 */
[C---:B------:R-:W-:Y:S01]  /*9630*/  FFMA.FTZ R66, R3.reuse, R61, -R66 ;  /* 0x0000003d03427223 */ /* 0x040fe20000010842 */
[----:B------:R-:W-:Y:S02]  /*9640*/  HADD2.F32 R56, -RZ, R65.H0_H0 ;  /* 0x20000041ff387230 */ /* 0x000fe40000004100 */
[----:B------:R-:W-:Y:S01]  /*9650*/  FFMA.FTZ R68, R3, R63, R68 ;  /* 0x0000003f03447223 */ /* 0x000fe20000010044 */
[----:B------:R-:W-:Y:S02]  /*9660*/  HADD2.F32 R25, -RZ, R24.H0_H0 ;  /* 0x20000018ff197230 */ /* 0x000fe40000004100 */
[----:B------:R-:W-:Y:S02]  /*9670*/  HADD2.F32 R61, -RZ, R67.H1_H1 ;  /* 0x30000043ff3d7230 */ /* 0x000fe40000004100 */
[----:B------:R-:W-:Y:S01]  /*9680*/  FMUL.FTZ R74, R57, R56 ;  /* 0x00000038394a7220 */ /* 0x000fe20000410000 */
[----:B------:R-:W-:-:S02]  /*9690*/  HADD2.F32 R2, -RZ, R12.H0_H0 ;  /* 0x2000000cff027230 */ /* 0x000fc40000004100 */
[----:B------:R-:W-:Y:S01]  /*96a0*/  FFMA.FTZ R65, R13, R56, -R70 ;  /* 0x000000380d417223 */ /* 0x000fe20000010846 */
[CC--:B------:R-:W-:Y:S01]  /*96b0*/  FMUL.FTZ R56, R25.reuse, R28.reuse ;  /* 0x0000001c19387220 */ /* 0x0c0fe20000410000 */
[-C--:B------:R-:W-:Y:S01]  /*96c0*/  FMUL.FTZ R3, R25, R61.reuse ;  /* 0x0000003d19037220 */ /* 0x080fe20000410000 */
[----:B------:R-:W-:Y:S02]  /*96d0*/  HADD2.F32 R58, -RZ, R26.H0_H0 ;  /* 0x2000001aff3a7230 */ /* 0x000fe40000004100 */
[C---:B------:R-:W-:Y:S01]  /*96e0*/  FFMA.FTZ R61, R2.reuse, R61, R56 ;  /* 0x0000003d023d7223 */ /* 0x040fe20000010038 */
[----:B------:R-:W-:Y:S01]  /*96f0*/  FFMA.FTZ R63, R2, R28, -R3 ;  /* 0x0000001c023f7223 */ /* 0x000fe20000010803 */
[----:B------:R-:W-:Y:S02]  /*9700*/  HADD2.F32 R59, -RZ, R27.H0_H0 ;  /* 0x2000001bff3b7230 */ /* 0x000fe40000004100 */
[----:B------:R-:W-:Y:S02]  /*9710*/  HADD2.F32 R57, -RZ, R67.H0_H0 ;  /* 0x20000043ff397230 */ /* 0x000fe40000004100 */
[----:B------:R-:W-:Y:S01]  /*9720*/  FFMA.FTZ R67, R13, R64, R74 ;  /* 0x000000400d437223 */ /* 0x000fe2000001004a */
[----:B------:R-:W-:-:S02]  /*9730*/  HADD2.F32 R3, -RZ, R60.H1_H1 ;  /* 0x3000003cff037230 */ /* 0x000fc40000004100 */
[--C-:B------:R-:W-:Y:S02]  /*9740*/  HADD2.F32 R56, -RZ, R81.reuse.H1_H1 ;  /* 0x30000051ff387230 */ /* 0x100fe40000004100 */
[C---:B------:R-:W-:Y:S01]  /*9750*/  FMUL.FTZ R13, R58.reuse, R57 ;  /* 0x000000393a0d7220 */ /* 0x040fe20000410000 */
[----:B------:R-:W-:Y:S02]  /*9760*/  HADD2.F32 R2, -RZ, R81.H0_H0 ;  /* 0x20000051ff027230 */ /* 0x000fe40000004100 */
[----:B------:R-:W-:Y:S01]  /*9770*/  FMUL.FTZ R25, R58, R3 ;  /* 0x000000033a197220 */ /* 0x000fe20000410000 */
[----:B------:R-:W-:Y:S02]  /*9780*/  HADD2.F32 R20, -RZ, R14.H0_H0 ;  /* 0x2000000eff147230 */ /* 0x000fe40000004100 */
[C---:B------:R-:W-:Y:S01]  /*9790*/  FMUL.FTZ R70, R59.reuse, R56 ;  /* 0x000000383b467220 */ /* 0x040fe20000410000 */
[----:B------:R-:W-:Y:S02]  /*97a0*/  HADD2.F32 R21, -RZ, R15.H0_H0 ;  /* 0x2000000fff157230 */ /* 0x000fe40000004100 */
[----:B------:R-:W-:Y:S01]  /*97b0*/  FMUL.FTZ R59, R59, R2 ;  /* 0x000000023b3b7220 */ /* 0x000fe20000410000 */
[----:B------:R-:W-:-:S02]  /*97c0*/  HADD2.F32 R27, -RZ, R27.H1_H1 ;  /* 0x3000001bff1b7230 */ /* 0x000fc40000004100 */
[C---:B------:R-:W-:Y:S01]  /*97d0*/  FFMA.FTZ R64, R20.reuse, R3, -R13 ;  /* 0x0000000314407223 */ /* 0x040fe2000001080d */
[----:B------:R-:W-:Y:S02]  /*97e0*/  HADD2.F32 R58, -RZ, R75.H0_H0 ;  /* 0x2000004bff3a7230 */ /* 0x000fe40000004100 */
[C---:B------:R-:W-:Y:S01]  /*97f0*/  FFMA.FTZ R70, R21.reuse, R2, -R70 ;  /* 0x0000000215467223 */ /* 0x040fe20000010846 */
[----:B------:R-:W-:Y:S02]  /*9800*/  HADD2.F32 R28, -RZ, R78.H0_H0 ;  /* 0x2000004eff1c7230 */ /* 0x000fe40000004100 */
[----:B------:R-:W-:Y:S01]  /*9810*/  FFMA.FTZ R59, R21, R56, R59 ;  /* 0x00000038153b7223 */ /* 0x000fe2000001003b */
[----:B------:R-:W-:Y:S02]  /*9820*/  HADD2.F32 R15, -RZ, R15.H1_H1 ;  /* 0x3000000fff0f7230 */ /* 0x000fe40000004100 */
[----:B------:R-:W-:Y:S01]  /*9830*/  FFMA.FTZ R20, R20, R57, R25 ;  /* 0x0000003914147223 */ /* 0x000fe20000010019 */
[----:B------:R-:W-:-:S02]  /*9840*/  HADD2.F32 R24, -RZ, R24.H1_H1 ;  /* 0x30000018ff187230 */ /* 0x000fc40000004100 */
[C---:B------:R-:W-:Y:S01]  /*9850*/  FMUL.FTZ R74, R27.reuse, R58 ;  /* 0x0000003a1b4a7220 */ /* 0x040fe20000410000 */
[-C--:B------:R-:W-:Y:S01]  /*9860*/  FMUL.FTZ R2, R27, R28.reuse ;  /* 0x0000001c1b027220 */ /* 0x080fe20000410000 */
[----:B------:R-:W-:Y:S02]  /*9870*/  HADD2.F32 R21, -RZ, R77.H0_H0 ;  /* 0x2000004dff157230 */ /* 0x000fe40000004100 */
[----:B------:R-:W-:Y:S02]  /*9880*/  HADD2.F32 R26, -RZ, R26.H1_H1 ;  /* 0x3000001aff1a7230 */ /* 0x000fe40000004100 */
[C---:B------:R-:W-:Y:S01]  /*9890*/  FFMA.FTZ R57, R15.reuse, R28, -R74 ;  /* 0x0000001c0f397223 */ /* 0x040fe2000001084a */
[----:B------:R-:W-:Y:S02]  /*98a0*/  HADD2.F32 R3, -RZ, R80.H0_H0 ;  /* 0x20000050ff037230 */ /* 0x000fe40000004100 */
[----:B------:R-:W-:Y:S01]  /*98b0*/  FFMA.FTZ R58, R15, R58, R2 ;  /* 0x0000003a0f3a7223 */ /* 0x000fe20000010002 */
[----:B------:R-:W-:-:S02]  /*98c0*/  HADD2.F32 R25, -RZ, R76.H0_H0 ;  /* 0x2000004cff197230 */ /* 0x000fc40000004100 */
[C---:B------:R-:W-:Y:S01]  /*98d0*/  FMUL.FTZ R15, R24.reuse, R21 ;  /* 0x00000015180f7220 */ /* 0x040fe20000410000 */
[----:B------:R-:W-:Y:S02]  /*98e0*/  HADD2.F32 R13, -RZ, R79.H0_H0 ;  /* 0x2000004fff0d7230 */ /* 0x000fe40000004100 */
[----:B------:R-:W-:Y:S01]  /*98f0*/  FMUL.FTZ R24, R24, R3 ;  /* 0x0000000318187220 */ /* 0x000fe20000410000 */
[----:B------:R-:W-:Y:S02]  /*9900*/  HADD2.F32 R12, -RZ, R12.H1_H1 ;  /* 0x3000000cff0c7230 */ /* 0x000fe40000004100 */
[C---:B------:R-:W-:Y:S01]  /*9910*/  FMUL.FTZ R27, R26.reuse, R25 ;  /* 0x000000191a1b7220 */ /* 0x040fe20000410000 */
        /* <DEDUP_REMOVED lines=16> */
.L_x_12991:
[----:B------:R-:W-:Y:S05]  /*9a20*/  BSYNC B1 ;  /* 0x0000000000017941 */ /* 0x000fea0003800000 */
.L_x_12990:
[----:B------:R-:W-:Y:S02]  /*9a30*/  PRMT R56, R83, 0x7610, R56 ;  /* 0x0000761053387816 */ /* 0x000fe40000000038 */
[----:B------:R-:W-:Y:S01]  /*9a40*/  PRMT R21, R84, 0x7610, R21 ;  /* 0x0000761054157816 */ /* 0x000fe20000000015 */
[----:B------:R-:W-:Y:S06]  /*9a50*/  @P0 BRA `(.L_x_12982) ;  /* 0x0000000400600947 */ /* 0x000fec0003800000 */
[----:B------:R-:W2:Y:S01]  /*9a60*/  LDL R67, [R1+0x458] ;  /* 0x0004580001437983 */ /* 0x000ea20000100800 */
[----:B------:R-:W-:Y:S01]  /*9a70*/  LOP3.LUT R3, R207, R62, R199, 0x1e, !PT ;  /* 0x0000003ecf037212 */ /* 0x000fe200078e1ec7 */
[----:B------:R-:W-:Y:S01]  /*9a80*/  HADD2.F32 R21, -RZ, R21.H0_H0 ;  /* 0x20000015ff157230 */ /* 0x000fe20000004100 */
[----:B------:R-:W-:Y:S01]  /*9a90*/  SHF.R.U64 R63, R8, 0x10, R9 ;  /* 0x00000010083f7819 */ /* 0x000fe20000001209 */
[----:B------:R-:W-:Y:S01]  /*9aa0*/  HADD2.F32 R60, -RZ, R60.H0_H0 ;  /* 0x2000003cff3c7230 */ /* 0x000fe20000004100 */
[----:B------:R-:W-:Y:S01]  /*9ab0*/  SHF.R.U64 R62, R10, 0x10, R11 ;  /* 0x000000100a3e7819 */ /* 0x000fe2000000120b */
[----:B------:R-:W-:Y:S01]  /*9ac0*/  IMAD.IADD R3, R208, 0x1, R3 ;  /* 0x00000001d0037824 */ /* 0x000fe200078e0203 */
[----:B------:R-:W-:Y:S01]  /*9ad0*/  SHF.R.U32.HI R61, RZ, 0x10, R11 ;  /* 0x00000010ff3d7819 */ /* 0x000fe2000001160b */
[----:B------:R-:W-:Y:S01]  /*9ae0*/  HADD2.F32 R11, -RZ, R82.H0_H0 ;  /* 0x20000052ff0b7230 */ /* 0x000fe20000004100 */
[----:B------:R-:W-:Y:S01]  /*9af0*/  SHF.R.U32.HI R20, RZ, 0x10, R9 ;  /* 0x00000010ff147819 */ /* 0x000fe20000011609 */
[----:B------:R-:W-:Y:S01]  /*9b00*/  IMAD R3, R3, 0x2, R148 ;  /* 0x0000000203037824 */ /* 0x000fe200078e0294 */
[----:B------:R-:W-:-:S02]  /*9b10*/  SHF.R.U64 R66, R4, 0x10, R5 ;  /* 0x0000001004427819 */ /* 0x000fc40000001205 */
[----:B------:R-:W-:Y:S01]  /*9b20*/  SHF.R.U32.HI R28, RZ, 0x10, R5 ;  /* 0x00000010ff1c7819 */ /* 0x000fe20000011605 */
[----:B------:R-:W-:Y:S01]  /*9b30*/  HADD2.F32 R20, -RZ, R20.H0_H0 ;  /* 0x20000014ff147230 */ /* 0x000fe20000004100 */
[----:B0-----:R-:W0:Y:S01]  /*9b40*/  LDS.128 R24, [R3+0x18400] ;  /* 0x0184000003187984 */ /* 0x001e220000000c00 */
[--C-:B------:R-:W-:Y:S02]  /*9b50*/  SHF.R.U64 R65, R6, 0x10, R7.reuse ;  /* 0x0000001006417819 */ /* 0x100fe40000001207 */
[----:B------:R-:W-:Y:S01]  /*9b60*/  SHF.R.U32.HI R64, RZ, 0x10, R7 ;  /* 0x00000010ff407819 */ /* 0x000fe20000011607 */
[--C-:B0-----:R-:W-:Y:S02]  /*9b70*/  HADD2.F32 R8, -RZ, R25.reuse.H0_H0 ;  /* 0x20000019ff087230 */ /* 0x101fe40000004100 */
[----:B------:R-:W-:Y:S02]  /*9b80*/  HADD2.F32 R25, -RZ, R25.H1_H1 ;  /* 0x30000019ff197230 */ /* 0x000fe40000004100 */
[----:B------:R-:W-:-:S02]  /*9b90*/  HADD2.F32 R7, -RZ, R24.H0_H0 ;  /* 0x20000018ff077230 */ /* 0x000fc40000004100 */
[C---:B------:R-:W-:Y:S01]  /*9ba0*/  FMUL.FTZ R57, R8.reuse, R21 ;  /* 0x0000001508397220 */ /* 0x040fe20000410000 */
[----:B------:R-:W-:Y:S01]  /*9bb0*/  FMUL.FTZ R59, R8, R11 ;  /* 0x0000000b083b7220 */ /* 0x000fe20000410000 */
[----:B------:R-:W-:Y:S02]  /*9bc0*/  HADD2.F32 R8, -RZ, R28.H0_H0 ;  /* 0x2000001cff087230 */ /* 0x000fe40000004100 */
[----:B------:R-:W-:Y:S01]  /*9bd0*/  FMUL.FTZ R28, R25, R20 ;  /* 0x00000014191c7220 */ /* 0x000fe20000410000 */
[----:B------:R-:W-:Y:S02]  /*9be0*/  HADD2.F32 R9, -RZ, R26.H0_H0 ;  /* 0x2000001aff097230 */ /* 0x000fe40000004100 */
[--C-:B------:R-:W-:Y:S02]  /*9bf0*/  HADD2.F32 R10, -RZ, R27.reuse.H0_H0 ;  /* 0x2000001bff0a7230 */ /* 0x100fe40000004100 */
[----:B------:R-:W-:Y:S02]  /*9c00*/  HADD2.F32 R27, -RZ, R27.H1_H1 ;  /* 0x3000001bff1b7230 */ /* 0x000fe40000004100 */
[----:B------:R-:W-:-:S02]  /*9c10*/  HADD2.F32 R24, -RZ, R24.H1_H1 ;  /* 0x30000018ff187230 */ /* 0x000fc40000004100 */
[----:B------:R-:W-:Y:S01]  /*9c20*/  HADD2.F32 R26, -RZ, R26.H1_H1 ;  /* 0x3000001aff1a7230 */ /* 0x000fe20000004100 */
[----:B--2---:R-:W0:Y:S02]  /*9c30*/  LDS.128 R12, [R67+0x18400] ;  /* 0x01840000430c7984 */ /* 0x004e240000000c00 */
[--C-:B0-----:R-:W-:Y:S02]  /*9c40*/  HADD2.F32 R4, -RZ, R13.reuse.H0_H0 ;  /* 0x2000000dff047230 */ /* 0x101fe40000004100 */
[----:B------:R-:W-:Y:S02]  /*9c50*/  HADD2.F32 R13, -RZ, R13.H1_H1 ;  /* 0x3000000dff0d7230 */ /* 0x000fe40000004100 */
[----:B------:R-:W-:Y:S02]  /*9c60*/  HADD2.F32 R2, -RZ, R12.H0_H0 ;  /* 0x2000000cff027230 */ /* 0x000fe40000004100 */
[----:B------:R-:W-:Y:S01]  /*9c70*/  FFMA.FTZ R57, R4, R11, -R57 ;  /* 0x0000000b04397223 */ /* 0x000fe20000010839 */
[----:B------:R-:W-:-:S02]  /*9c80*/  HADD2.F32 R11, -RZ, R56.H0_H0 ;  /* 0x20000038ff0b7230 */ /* 0x000fc40000004100 */
[----:B------:R-:W-:Y:S01]  /*9c90*/  FFMA.FTZ R59, R4, R21, R59 ;  /* 0x00000015043b7223 */ /* 0x000fe2000001003b */
[----:B------:R-:W-:Y:S02]  /*9ca0*/  HADD2.F32 R4, -RZ, R0.H0_H0 ;  /* 0x20000000ff047230 */ /* 0x000fe40000004100 */
[-C--:B------:R-:W-:Y:S01]  /*9cb0*/  FMUL.FTZ R56, R25, R8.reuse ;  /* 0x0000000819387220 */ /* 0x080fe20000410000 */
[----:B------:R-:W-:Y:S01]  /*9cc0*/  FFMA.FTZ R28, R13, R8, -R28 ;  /* 0x000000080d1c7223 */ /* 0x000fe2000001081c */
[C---:B------:R-:W-:Y:S01]  /*9cd0*/  FMUL.FTZ R21, R7.reuse, R11 ;  /* 0x0000000b07157220 */ /* 0x040fe20000410000 */
[----:B------:R-:W-:Y:S02]  /*9ce0*/  HADD2.F32 R5, -RZ, R14.H0_H0 ;  /* 0x2000000eff057230 */ /* 0x000fe40000004100 */
[-C--:B------:R-:W-:Y:S01]  /*9cf0*/  FMUL.FTZ R8, R7, R4.reuse ;  /* 0x0000000407087220 */ /* 0x080fe20000410000 */
[----:B------:R-:W-:Y:S02]  /*9d00*/  HADD2.F32 R7, -RZ, R0.H1_H1 ;  /* 0x30000000ff077230 */ /* 0x000fe40000004100 */
[----:B------:R-:W-:Y:S01]  /*9d10*/  FFMA.FTZ R21, R2, R4, -R21 ;  /* 0x0000000402157223 */ /* 0x000fe20000010815 */
[----:B------:R-:W-:-:S02]  /*9d20*/  HADD2.F32 R4, -RZ, R55.H0_H0 ;  /* 0x20000037ff047230 */ /* 0x000fc40000004100 */
[----:B------:R-:W-:Y:S01]  /*9d30*/  FFMA.FTZ R8, R2, R11, R8 ;  /* 0x0000000b02087223 */ /* 0x000fe20000010008 */
[----:B------:R-:W-:Y:S01]  /*9d40*/  FMUL.FTZ R2, R9, R60 ;  /* 0x0000003c09027220 */ /* 0x000fe20000410000 */
[----:B------:R-:W-:Y:S02]  /*9d50*/  HADD2.F32 R55, -RZ, R55.H1_H1 ;  /* 0x30000037ff377230 */ /* 0x000fe40000004100 */
        /* <DEDUP_REMOVED lines=9> */
[----:B------:R-:W-:Y:S02]  /*9df0*/  HADD2.F32 R15, -RZ, R15.H1_H1 ;  /* 0x3000000fff0f7230 */ /* 0x000fe40000004100 */
[----:B------:R-:W-:Y:S01]  /*9e00*/  FFMA.FTZ R10, R5, R60, R58 ;  /* 0x0000003c050a7223 */ /* 0x000fe2000001003a */
[----:B------:R-:W-:Y:S01]  /*9e10*/  FFMA.FTZ R6, R6, R7, R4 ;  /* 0x0000000706067223 */ /* 0x000fe20000010004 */
[C---:B------:R-:W-:Y:S01]  /*9e20*/  FMUL.FTZ R58, R27.reuse, R2 ;  /* 0x000000021b3a7220 */ /* 0x040fe20000410000 */
[----:B------:R-:W-:Y:S01]  /*9e30*/  FMUL.FTZ R4, R27, R0 ;  /* 0x000000001b047220 */ /* 0x000fe20000410000 */
[----:B------:R-:W-:-:S02]  /*9e40*/  HADD2.F32 R9, -RZ, R63.H0_H0 ;  /* 0x2000003fff097230 */ /* 0x000fc40000004100 */
[----:B------:R-:W-:Y:S02]  /*9e50*/  HADD2.F32 R11, -RZ, R62.H0_H0 ;  /* 0x2000003eff0b7230 */ /* 0x000fe40000004100 */
        /* <DEDUP_REMOVED lines=24> */
.L_x_12982:
[----:B------:R-:W-:Y:S05]  /*9fe0*/  BSYNC B0 ;  /* 0x0000000000007941 */ /* 0x000fea0003800000 */
.L_x_12968:
        /* <DEDUP_REMOVED lines=8> */
.L_x_12965:
[----:B-----5:R-:W3:Y:S01]  /*a070*/  S2R R2, SR_TID.X ;  /* 0x0000000000027919 */ /* 0x020ee20000002100 */
[----:B-12---:R-:W-:Y:S01]  /*a080*/  IMAD.U32 R0, RZ, RZ, UR37 ;  /* 0x00000025ff007e24 */ /* 0x006fe2000f8e00ff */
[----:B------:R-:W-:Y:S05]  /*a090*/  WARPSYNC.ALL ;  /* 0x0000000000007948 */ /* 0x000fea0003800000 */
[----:B0-----:R-:W0:Y:S01]  /*a0a0*/  S2R R3, SR_SWINHI ;  /* 0x0000000000037919 */ /* 0x001e220000002f00 */
[----:B------:R-:W-:Y:S01]  /*a0b0*/  IMAD.U32 R8, RZ, RZ, UR37 ;  /* 0x00000025ff087e24 */ /* 0x000fe2000f8e00ff */
[----:B------:R-:W-:-:S04]  /*a0c0*/  IADD3 R0, P0, R0, 0x200, RZ ;  /* 0x0000020000007810 */ /* 0x000fc80007f1e0ff */
[----:B------:R-:W-:-:S05]  /*a0d0*/  IADD3 R8, P1, R8, 0x28, RZ ;  /* 0x0000002808087810 */ /* 0x000fca0007f3e0ff */
[----:B------:R-:W-:Y:S01]  /*a0e0*/  IMAD.X R9, RZ, RZ, UR36, P1 ;  /* 0x00000024ff097e24 */ /* 0x000fe200088e06ff */
[----:B---3--:R-:W-:-:S05]  /*a0f0*/  SHF.R.U32.HI R2, RZ, 0x7, R2 ;  /* 0x00000007ff027819 */ /* 0x008fca0000011602 */
[----:B------:R-:W-:Y:S01]  /*a100*/  VIADD R2, R2, 0x8 ;  /* 0x0000000802027836 */ /* 0x000fe20000000000 */
[----:B------:R-:W-:Y:S02]  /*a110*/  MOV R148, R148 ;  /* 0x0000009400947202 */ /* 0x000fe40000000f00 */
[----:B0-----:R-:W-:Y:S01]  /*a120*/  MOV R149, R3 ;  /* 0x0000000300957202 */ /* 0x001fe20000000f00 */
[----:B------:R-:W-:Y:S02]  /*a130*/  IMAD.X R3, RZ, RZ, UR36, P0 ;  /* 0x00000024ff037e24 */ /* 0x000fe400080e06ff */
[----:B------:R-:W-:Y:S01]  /*a140*/  IMAD.MOV.U32 R4, RZ, RZ, R35 ;  /* 0x000000ffff047224 */ /* 0x000fe200078e0023 */
[----:B------:R-:W-:Y:S01]  /*a150*/  UIADD3 UR4, UP0, UR37, 0x400, URZ ;  /* 0x0000040025047890 */ /* 0x000fe2000ff1e03f */
[----:B------:R-:W-:Y:S01]  /*a160*/  IMAD.MOV.U32 R5, RZ, RZ, R34 ;  /* 0x000000ffff057224 */ /* 0x000fe200078e0022 */
[----:B------:R0:W-:Y:S01]  /*a170*/  BAR.SYNC.DEFER_BLOCKING R2, 0x100 ;  /* 0x000400020000751d */ /* 0x0001e20000010000 */
[----:B------:R-:W-:Y:S01]  /*a180*/  IMAD.MOV.U32 R6, RZ, RZ, R39 ;  /* 0x000000ffff067224 */ /* 0x000fe200078e0027 */
[----:B------:R-:W-:Y:S01]  /*a190*/  UIADD3.X UR5, URZ, UR36, URZ, UP0, !UPT ;  /* 0x000000243f057290 */ /* 0x000fe200087fe43f */
[----:B------:R-:W-:-:S02]  /*a1a0*/  IMAD.MOV.U32 R7, RZ, RZ, R54 ;  /* 0x000000ffff077224 */ /* 0x000fc400078e0036 */
[----:B------:R-:W-:Y:S02]  /*a1b0*/  IMAD.MOV.U32 R10, RZ, RZ, R37 ;  /* 0x000000ffff0a7224 */ /* 0x000fe400078e0025 */
[----:B------:R-:W-:Y:S01]  /*a1c0*/  IMAD.MOV.U32 R11, RZ, RZ, R52 ;  /* 0x000000ffff0b7224 */ /* 0x000fe200078e0034 */
[----:B------:R1:W-:Y:S01]  /*a1d0*/  STL.128 [R1+0x170], R4 ;  /* 0x0001700401007387 */ /* 0x0003e20000100c00 */
[----:B0-----:R-:W-:Y:S02]  /*a1e0*/  IMAD.U32 R2, RZ, RZ, UR4 ;  /* 0x00000004ff027e24 */ /* 0x001fe4000f8e00ff */
[----:B------:R-:W-:Y:S01]  /*a1f0*/  IMAD.U32 R150, RZ, RZ, UR40 ;  /* 0x00000028ff967e24 */ /* 0x000fe2000f8e00ff */
[----:B------:R-:W-:Y:S01]  /*a200*/  STL.128 [R1+0x190], R8 ;  /* 0x0001900801007387 */ /* 0x000fe20000100c00 */
[----:B------:R-:W-:-:S05]  /*a210*/  IMAD.U32 R151, RZ, RZ, UR42 ;  /* 0x0000002aff977e24 */ /* 0x000fca000f8e00ff */
[----:B------:R-:W-:Y:S01]  /*a220*/  STL.128 [R1+0x180], R148 ;  /* 0x0001809401007387 */ /* 0x000fe20000100c00 */
[----:B-1----:R-:W-:Y:S02]  /*a230*/  IMAD.MOV.U32 R4, RZ, RZ, R50 ;  /* 0x000000ffff047224 */ /* 0x002fe400078e0032 */
[----:B------:R-:W-:Y:S02]  /*a240*/  IMAD.MOV.U32 R5, RZ, RZ, R51 ;  /* 0x000000ffff057224 */ /* 0x000fe400078e0033 */
[----:B------:R-:W-:Y:S02]  /*a250*/  IMAD.MOV.U32 R6, RZ, RZ, R49 ;  /* 0x000000ffff067224 */ /* 0x000fe400078e0031 */
[----:B------:R-:W-:-:S05]  /*a260*/  IMAD.MOV.U32 R7, RZ, RZ, R48 ;  /* 0x000000ffff077224 */ /* 0x000fca00078e0030 */
[----:B------:R0:W-:Y:S02]  /*a270*/  STL.128 [R1+0x1a0], R4 ;  /* 0x0001a00401007387 */ /* 0x0001e40000100c00 */
[----:B0-----:R-:W-:Y:S01]  /*a280*/  IMAD.MOV.U32 R4, RZ, RZ, R33 ;  /* 0x000000ffff047224 */ /* 0x001fe200078e0021 */
[----:B------:R-:W-:Y:S01]  /*a290*/  MOV R7, R53 ;  /* 0x0000003500077202 */ /* 0x000fe20000000f00 */
        /* <DEDUP_REMOVED lines=14> */
[----:B------:R-:W-:-:S02]  /*a380*/  IMAD.MOV.U32 R16, RZ, RZ, R31 ;  /* 0x000000ffff107224 */ /* 0x000fc400078e001f */
[----:B------:R-:W-:Y:S01]  /*a390*/  IMAD.MOV.U32 R17, RZ, RZ, R46 ;  /* 0x000000ffff117224 */ /* 0x000fe200078e002e */
[----:B------:R0:W-:Y:S04]  /*a3a0*/  STL.128 [R1+0x1e0], R4 ;  /* 0x0001e00401007387 */ /* 0x0001e80000100c00 */
[----:B------:R-:W-:Y:S01]  /*a3b0*/  STL.128 [R1+0x160], R16 ;  /* 0x0001601001007387 */ /* 0x000fe20000100c00 */
[----:B0-----:R-:W-:Y:S02]  /*a3c0*/  IMAD.MOV.U32 R6, RZ, RZ, R32 ;  /* 0x000000ffff067224 */ /* 0x001fe400078e0020 */
[----:B------:R-:W-:Y:S02]  /*a3d0*/  IMAD.MOV.U32 R7, RZ, RZ, R41 ;  /* 0x000000ffff077224 */ /* 0x000fe400078e0029 */
[----:B------:R-:W-:-:S02]  /*a3e0*/  IMAD.MOV.U32 R4, RZ, RZ, R0 ;  /* 0x000000ffff047224 */ /* 0x000fc400078e0000 */
[----:B------:R-:W-:Y:S02]  /*a3f0*/  IMAD.MOV.U32 R5, RZ, RZ, R3 ;  /* 0x000000ffff057224 */ /* 0x000fe400078e0003 */
[----:B------:R-:W-:Y:S01]  /*a400*/  IMAD.U32 R3, RZ, RZ, UR5 ;  /* 0x00000005ff037e24 */ /* 0x000fe2000f8e00ff */
[----:B------:R-:W-:Y:S01]  /*a410*/  UIADD3 UR5, UR37, 0x150, URZ ;  /* 0x0000015025057890 */ /* 0x000fe2000fffe03f */
[----:B------:R-:W-:Y:S01]  /*a420*/  VIADD R0, R172, 0xffffffff ;  /* 0xffffffffac007836 */ /* 0x000fe20000000000 */
[----:B------:R0:W-:Y:S02]  /*a430*/  STL.128 [R1+0x150], R4 ;  /* 0x0001500401007387 */ /* 0x0001e40000100c00 */
[----:B0-----:R-:W-:Y:S02]  /*a440*/  IMAD.MOV.U32 R6, RZ, RZ, R29 ;  /* 0x000000ffff067224 */ /* 0x001fe400078e001d */
[----:B------:R-:W-:Y:S02]  /*a450*/  IMAD.MOV.U32 R7, RZ, RZ, R42 ;  /* 0x000000ffff077224 */ /* 0x000fe400078e002a */
[----:B------:R-:W-:-:S02]  /*a460*/  IMAD.MOV.U32 R4, RZ, RZ, R2 ;  /* 0x000000ffff047224 */ /* 0x000fc400078e0002 */
[----:B------:R-:W-:-:S05]  /*a470*/  IMAD.MOV.U32 R5, RZ, RZ, R3 ;  /* 0x000000ffff057224 */ /* 0x000fca00078e0003 */
[----:B------:R0:W-:Y:S02]  /*a480*/  STL.128 [R1+0x1b0], R4 ;  /* 0x0001b00401007387 */ /* 0x0001e40000100c00 */
[----:B0-----:R-:W-:Y:S05]  /*a490*/  CALL.REL.NOINC `($_ZN7cutlass13device_kernelIN5flash11enable_sm90INS1_16FlashAttnFwdSm90INS1_25CollectiveMainloopFwdSm90ILi2EN4cute5tupleIJNS5_1CILi1EEES8_S8_EEENS6_IJNS7_ILi128EEENS7_ILi96EEENS7_ILi64EEEEEELi256ENS_6half_tEfNS_4arch4Sm90ELb0ELb1ELb0ELb1ELb1ELb1ELb1ELb1ELb0ELb1ELb0ELb0EEENS1_21CollectiveEpilogueFwdINS6_IJSA_NS7_ILi256EEESB_EEES9_SE_SG_Li256ELb1ELb1ELb0ELb0EEENS1_36VarlenDynamicPersistentTileSchedulerILi128ELi96ELi256ELi128ELb0ELb1ELb1ELb1ELb0ELb1EEEEEEEEEvNT_6ParamsE$_ZZN5flash25CollectiveMainloopFwdSm90ILi2EN4cute5tupleIJNS1_1CILi1EEES4_S4_EEENS2_IJNS3_ILi128EEENS3_ILi96EEENS3_ILi64EEEEEELi256EN7cutlass6half_tEfNSA_4arch4Sm90ELb0ELb1ELb0ELb1ELb1ELb1ELb1ELb1ELb0ELb1ELb0ELb0EE3mmaINS_16FlashAttnFwdSm90ISE_NS_21CollectiveEpilogueFwdINS2_IJS6_NS3_ILi256EEES7_EEES5_SB_SD_Li256ELb1ELb1ELb0ELb0EEENS_36VarlenDynamicPersistentTileSchedulerILi128ELi96ELi256ELi128ELb0ELb1ELb1ELb1ELb0ELb1EEEE13SharedStorageENS1_6TensorINS1_11ArrayEngineIfLm128EEENS1_6LayoutINS2_IJNS2_IJNS3_ILi2EEEST_NS3_ILi32EEEEEES4_S4_EEENS2_IJNS2_IJS4_ST_NS3_ILi4EEEEEENS3_ILi0EEESZ_EEEEEEENS_7SoftmaxILi2ELi0EEEEEbRKNSE_6ParamsENSA_13PipelineAsyncILi2EEES19_RNSA_13PipelineStateILj2EEERT0_RT1_iRiRKNS_16SeqlenInfoQKNewKILb1ELb1EEENS2_IJiiiiEEERT_ENKUliT_T0_T1_E_clIZSF_ISO_S12_S14_EbS17_S19_S19_S1C_S1E_S1G_iS1H_S1L_S1M_S1O_EUlRS1P_iE0_NS3_ILb1EEES1W_EEDaiS1P_S1Q_S1R_) ;  /* 0x0000031800747944 */ /* 0x001fea0003c00000 */
        /* <DEDUP_REMOVED lines=10> */
[----:B-1----:R-:W-:Y:S02]  /*a540*/  ISETP.GE.AND P0, PT, R7, 0x1, PT ;  /* 0x000000010700780c */ /* 0x002fe40003f06270 */
[----:B------:R-:W-:Y:S01]  /*a550*/  IADD3 R173, R173, R0, RZ ;  /* 0x00000000adad7210 */ /* 0x000fe20007ffe0ff */
[----:B------:R-:W-:-:S04]  /*a560*/  VIADD R0, R172, 0xfffffffe ;  /* 0xfffffffeac007836 */ /* 0x000fc80000000000 */
        /* <DEDUP_REMOVED lines=13> */
.L_x_12994:
[----:B------:R-:W-:-:S13]  /*a640*/  ISETP.NE.AND P0, PT, R7, 0x1, PT ;  /* 0x000000010700780c */ /* 0x000fda0003f05270 */
[----:B------:R-:W0:Y:S02]  /*a650*/  @P0 LDC.64 R4, c[0x0][0xae0] ;  /* 0x0002b800ff040b82 */ /* 0x000e240000000a00 */
[----:B0-----:R-:W-:-:S05]  /*a660*/  @P0 IMAD.HI.U32 R4, R3, R4, RZ ;  /* 0x0000000403040227 */ /* 0x001fca00078e00ff */
[----:B------:R-:W-:-:S07]  /*a670*/  @P0 SHF.R.U32.HI R3, RZ, R5, R4 ;  /* 0x00000005ff030219 */ /* 0x000fce0000011604 */
.L_x_12995:
[----:B------:R-:W-:Y:S05]  /*a680*/  BSYNC B0 ;  /* 0x0000000000007941 */ /* 0x000fea0003800000 */
.L_x_12993:
[----:B------:R-:W-:-:S05]  /*a690*/  IMAD R3, R3, R7, R7 ;  /* 0x0000000703037224 */ /* 0x000fca00078e0207 */
[----:B------:R-:W-:-:S07]  /*a6a0*/  VIMNMX R6, R6, R3, PT ;  /* 0x0000000306067248 */ /* 0x000fce0003fe0100 */
.L_x_12992:
[----:B------:R-:W-:-:S05]  /*a6b0*/  IMAD.HI R6, R6, 0x2aaaaaab, RZ ;  /* 0x2aaaaaab06067827 */ /* 0x000fca00078e02ff */
[----:B------:R-:W-:-:S04]  /*a6c0*/  SHF.R.U32.HI R3, RZ, 0x1f, R6 ;  /* 0x0000001fff037819 */ /* 0x000fc80000011606 */
[----:B------:R-:W-:-:S04]  /*a6d0*/  LEA.HI.SX32 R3, R6, R3, 0x1c ;  /* 0x0000000306037211 */ /* 0x000fc800078fe2ff */
[----:B------:R-:W-:-:S04]  /*a6e0*/  VIMNMX R3, R196, R3, !PT ;  /* 0x00000003c4037248 */ /* 0x000fc80007fe0100 */
[----:B------:R-:W-:-:S13]  /*a6f0*/  ISETP.GE.AND P0, PT, R0, R3, PT ;  /* 0x000000030000720c */ /* 0x000fda0003f06270 */
[----:B------:R-:W-:Y:S05]  /*a700*/  @!P0 BRA `(.L_x_12996) ;  /* 0x000000ac00148947 */ /* 0x000fea0003800000 */
.L_x_13025:
[----:B------:R-:W2:Y:S04]  /*a710*/  LDL R4, [R1+0x1f0] ;  /* 0x0001f00001047983 */ /* 0x000ea80000100800 */
[----:B0-----:R-:W3:Y:S01]  /*a720*/  LDL R2, [R1+0x1f8] ;  /* 0x0001f80001027983 */ /* 0x001ee20000100800 */
[----:B--2---:R-:W-:-:S05]  /*a730*/  VIADD R4, R4, 0x1 ;  /* 0x0000000104047836 */ /* 0x004fca0000000000 */
[----:B------:R-:W-:-:S13]  /*a740*/  ISETP.NE.AND P0, PT, R4, 0x2, PT ;  /* 0x000000020400780c */ /* 0x000fda0003f05270 */
[----:B------:R0:W5:Y:S04]  /*a750*/  @P0 LDL R6, [R1+0x1f4] ;  /* 0x0001f40001060983 */ /* 0x0001680000100800 */
[----:B------:R-:W2:Y:S01]  /*a760*/  @!P0 LDL R5, [R1+0x1f4] ;  /* 0x0001f40001058983 */ /* 0x000ea20000100800 */
[----:B---3--:R-:W-:-:S03]  /*a770*/  VIADD R2, R2, 0x1 ;  /* 0x0000000102027836 */ /* 0x008fc60000000000 */
        /* <DEDUP_REMOVED lines=13> */
.L_x_12998:
[----:B------:R-:W-:Y:S05]  /*a850*/  BSYNC B0 ;  /* 0x0000000000007941 */ /* 0x000fea0003800000 */
.L_x_12997:
[----:B------:R-:W2:Y:S01]  /*a860*/  LD.E.64 R8, desc[UR44][R18.64+0x18] ;  /* 0x0000182c12087980 */ /* 0x000ea2000c101b00 */
[----:B-----5:R-:W-:Y:S02]  /*a870*/  SHF.L.U32 R5, R6, 0x1f, RZ ;  /* 0x0000001f06057819 */ /* 0x020fe400000006ff */
        /* <DEDUP_REMOVED lines=10> */
.L_x_13000:
[----:B------:R-:W-:Y:S05]  /*a920*/  BSYNC B0 ;  /* 0x0000000000007941 */ /* 0x000fea0003800000 */
.L_x_12999:
        /* <DEDUP_REMOVED lines=8> */
.L_x_13002:
[----:B------:R-:W-:Y:S05]  /*a9b0*/  BSYNC B0 ;  /* 0x0000000000007941 */ /* 0x000fea0003800000 */
.L_x_13001:
[----:B------:R-:W2:Y:S04]  /*a9c0*/  LDL R15, [R1+0x1f0] ;  /* 0x0001f000010f7983 */ /* 0x000ea80000100800 */
[----:B------:R-:W2:Y:S01]  /*a9d0*/  LDL.64 R4, [R1+0x80] ;  /* 0x0000800001047983 */ /* 0x000ea20000100a00 */
[----:B------:R-:W-:Y:S05]  /*a9e0*/  WARPSYNC.ALL ;  /* 0x0000000000007948 */ /* 0x000fea0003800000 */
[----:B------:R1:W-:Y:S04]  /*a9f0*/  STL [R1+0x60], RZ ;  /* 0x000060ff01007387 */ /* 0x0003e80000100800 */
[----:B0----5:R-:W3:Y:S01]  /*aa00*/  LD.E.64 R6, desc[UR44][R18.64+0x78] ;  /* 0x0000782c12067980 */ /* 0x021ee2000c101b00 */
[----:B------:R-:W-:-:S05]  /*aa10*/  IMAD.MOV.U32 R2, RZ, RZ, 0x1 ;  /* 0x00000001ff027424 */ /* 0x000fca00078e00ff */
[----:B------:R1:W-:Y:S04]  /*aa20*/  STL [R1+0x60], R2 ;  /* 0x0000600201007387 */ /* 0x0003e80000100800 */
[----:B------:R-:W4:Y:S04]  /*aa30*/  LD.E.64 R8, desc[UR44][R18.64+0x78] ;  /* 0x0000782c12087980 */ /* 0x000f28000c101b00 */
[----:B------:R1:W-:Y:S04]  /*aa40*/  STL [R1+0x60], R2 ;  /* 0x0000600201007387 */ /* 0x0003e80000100800 */
[----:B------:R-:W4:Y:S01]  /*aa50*/  LD.E.64 R10, desc[UR44][R18.64+0x78] ;  /* 0x0000782c120a7980 */ /* 0x000f22000c101b00 */
[----:B--2---:R-:W-:Y:S01]  /*aa60*/  IMAD R4, R15, 0x300, R4 ;  /* 0x000003000f047824 */ /* 0x004fe200078e0204 */
[----:B------:R-:W-:-:S02]  /*aa70*/  R2UR UR7, R5 ;  /* 0x00000000050772ca */ /* 0x000fc400000e0000 */
[----:B------:R1:W-:Y:S02]  /*aa80*/  STL [R1+0x60], R2 ;  /* 0x0000600201007387 */ /* 0x0003e40000100800 */
[----:B------:R-:W-:Y:S02]  /*aa90*/  R2UR UR6, R4 ;  /* 0x00000000040672ca */ /* 0x000fe400000e0000 */
[----:B------:R-:W2:Y:S01]  /*aaa0*/  LD.E.64 R12, desc[UR44][R18.64+0x78] ;  /* 0x0000782c120c7980 */ /* 0x000ea2000c101b00 */
[----:B------:R-:W-:-:S03]  /*aab0*/  WARPGROUP.ARRIVE ;  /* 0x00000000000079c5 */ /* 0x000fc60000000000 */
[----:B------:R1:W-:Y:S04]  /*aac0*/  STL [R1+0x60], R2 ;  /* 0x0000600201007387 */ /* 0x0003e80000100800 */
[----:B------:R1:W5:Y:S01]  /*aad0*/  LDL.64 R14, [R1+0x1f0] ;  /* 0x0001f000010e7983 */ /* 0x0003620000100a00 */
[----:B---3--:R-:W-:Y:S02]  /*aae0*/  R2UR UR4, R6 ;  /* 0x00000000060472ca */ /* 0x008fe400000e0000 */
        /* <DEDUP_REMOVED lines=36> */
[----:B-1----:R-:W-:Y:S05]  /*ad30*/  @!P0 BRA `(.L_x_13005) ;  /* 0x0000000000048947 */ /* 0x002fea0003800000 */
[----:B------:R-:W-:Y:S01]  /*ad40*/  BPT.TRAP 0x1 ;  /* 0x000000040000795c */ /* 0x000fe20000300000 */
.L_x_13005:
[----:B------:R-:W-:Y:S05]  /*ad50*/  BSYNC B0 ;  /* 0x0000000000007941 */ /* 0x000fea0003800000 */
.L_x_13004:
        /* <DEDUP_REMOVED lines=11> */
.L_x_13007:
[----:B------:R-:W-:Y:S05]  /*ae10*/  BSYNC B0 ;  /* 0x0000000000007941 */ /* 0x000fea0003800000 */
.L_x_13006:
[----:B------:R-:W-:Y:S04]  /*ae20*/  BSSY B0, `(.L_x_13008) ;  /* 0x0000007000007945 */ /* 0x000fe80003800000 */
[----:B------:R-:W-:Y:S05]  /*ae30*/  @P0 BRA `(.L_x_13009) ;  /* 0x0000000000140947 */ /* 0x000fea0003800000 */
[----:B------:R-:W2:Y:S02]  /*ae40*/  LD.E.64 R4, desc[UR44][R18.64+0x40] ;  /* 0x0000402c12047980 */ /* 0x000ea4000c101b00 */
[----:B--2---:R-:W-:-:S05]  /*ae50*/  MOV R5, R4 ;  /* 0x0000000400057202 */ /* 0x004fca0000000f00 */
[----:B------:R-:W-:-:S04]  /*ae60*/  IMAD R14, R14, 0x8, R5 ;  /* 0x000000080e0e7824 */ /* 0x000fc800078e0205 */
[----:B------:R-:W0:Y:S02]  /*ae70*/  SYNCS.PHASECHK.TRANS64.TRYWAIT P0, [R14+URZ], R15 ;  /* 0x0000000f0e0075a7 */ /* 0x000e24000800017f */
[----:B0-----:R-:W-:Y:S05]  /*ae80*/  @!P0 BRA `(.L_x_13010) ;  /* 0x000002c000908947 */ /* 0x001fea0003800000 */
.L_x_13009:
[----:B------:R-:W-:Y:S05]  /*ae90*/  BSYNC B0 ;  /* 0x0000000000007941 */ /* 0x000fea0003800000 */
.L_x_13008:
        /* <DEDUP_REMOVED lines=40> */
[----:B------:R-:W-:Y:S01]  /*b120*/  VIADD R14, R14, 0x6 ;  /* 0x000000060e0e7836 */ /* 0x000fe20000000000 */
[----:B------:R-:W-:Y:S01]  /*b130*/  IADD3 R6, R4, 0x6, RZ ;  /* 0x0000000604067810 */ /* 0x000fe20007ffe0ff */
[----:B------:R-:W-:Y:S01]  /*b140*/  IMAD.MOV.U32 R7, RZ, RZ, R5 ;  /* 0x000000ffff077224 */ /* 0x000fe200078e0005 */
[----:B------:R-:W-:Y:S02]  /*b150*/  R2UR UR5, R15 ;  /* 0x000000000f0572ca */ /* 0x000fe400000e0000 */
[----:B------:R-:W-:Y:S02]  /*b160*/  R2UR UR6, R6 ;  /* 0x00000000060672ca */ /* 0x000fe400000e0000 */
[----:B------:R-:W-:Y:S02]  /*b170*/  R2UR UR7, R7 ;  /* 0x00000000070772ca */ /* 0x000fe400000e0000 */
[----:B------:R-:W-:-:S02]  /*b180*/  R2UR UR4, R14 ;  /* 0x000000000e0472ca */ /* 0x000fc400000e0000 */
[----:B------:R-:W4:Y:S01]  /*b190*/  LDL.64 R14, [R1+0xf0] ;  /* 0x0000f000010e7983 */ /* 0x000f220000100a00 */
[----:B------:R-:W-:Y:S01]  /*b1a0*/  VIADD R6, R4, 0x300 ;  /* 0x0000030004067836 */ /* 0x000fe20000000000 */
[----:B------:R-:W-:Y:S02]  /*b1b0*/  WARPGROUP.DEPBAR.LE gsb0, 0x0 ;  /* 0x00008000000079c5 */ /* 0x000fe40000010000 */
[----:B------:R-:W-:-:S07]  /*b1c0*/  WARPGROUP.ARRIVE ;  /* 0x00000000000079c5 */ /* 0x000fce0000000000 */
[----:B------:R-:W-:Y:S01]  /*b1d0*/  HGMMA.64x96x16.F32 R24, gdesc[UR4], R24, gsb0 ;  /* 0x01600000041879f0 */ /* 0x000fe20008000818 */
[----:B--2---:R-:W-:Y:S02]  /*b1e0*/  VIADD R8, R8, 0x400 ;  /* 0x0000040008087836 */ /* 0x004fe40000000000 */
[----:B------:R-:W-:Y:S01]  /*b1f0*/  IMAD.MOV.U32 R7, RZ, RZ, R5 ;  /* 0x000000ffff077224 */ /* 0x000fe200078e0005 */
[----:B------:R-:W-:Y:S02]  /*b200*/  R2UR UR6, R6 ;  /* 0x00000000060672ca */ /* 0x000fe400000e0000 */
[----:B------:R-:W-:Y:S02]  /*b210*/  R2UR UR4, R8 ;  /* 0x00000000080472ca */ /* 0x000fe400000e0000 */
[----:B------:R-:W-:Y:S02]  /*b220*/  R2UR UR7, R7 ;  /* 0x00000000070772ca */ /* 0x000fe400000e0000 */
[----:B------:R-:W-:-:S02]  /*b230*/  R2UR UR5, R9 ;  /* 0x00000000090572ca */ /* 0x000fc400000e0000 */
[----:B------:R-:W2:Y:S01]  /*b240*/  LDL.64 R8, [R1+0xf0] ;  /* 0x0000f00001087983 */ /* 0x000ea20000100a00 */
[----:B---3--:R-:W-:Y:S01]  /*b250*/  VIADD R10, R10, 0x402 ;  /* 0x000004020a0a7836 */ /* 0x008fe20000000000 */
[----:B------:R-:W-:Y:S02]  /*b260*/  WARPGROUP.DEPBAR.LE gsb0, 0x0 ;  /* 0x00008000000079c5 */ /* 0x000fe40000010000 */
[----:B------:R-:W-:-:S07]  /*b270*/  WARPGROUP.ARRIVE ;  /* 0x00000000000079c5 */ /* 0x000fce0000000000 */
[----:B------:R-:W-:Y:S01]  /*b280*/  HGMMA.64x96x16.F32 R24, gdesc[UR4], R24, gsb0 ;  /* 0x01600000041879f0 */ /* 0x000fe20008000818 */
[----:B------:R-:W-:Y:S02]  /*b290*/  VIADD R6, R4, 0x302 ;  /* 0x0000030204067836 */ /* 0x000fe40000000000 */
[----:B------:R-:W-:Y:S01]  /*b2a0*/  IMAD.MOV.U32 R7, RZ, RZ, R5 ;  /* 0x000000ffff077224 */ /* 0x000fe200078e0005 */
[----:B------:R-:W-:Y:S02]  /*b2b0*/  R2UR UR4, R10 ;  /* 0x000000000a0472ca */ /* 0x000fe400000e0000 */
[----:B------:R-:W-:Y:S02]  /*b2c0*/  R2UR UR6, R6 ;  /* 0x00000000060672ca */ /* 0x000fe400000e0000 */
[----:B------:R-:W-:Y:S02]  /*b2d0*/  R2UR UR7, R7 ;  /* 0x00000000070772ca */ /* 0x000fe400000e0000 */
[----:B------:R-:W-:-:S02]  /*b2e0*/  R2UR UR5, R11 ;  /* 0x000000000b0572ca */ /* 0x000fc400000e0000 */
[----:B------:R-:W3:Y:S01]  /*b2f0*/  LDL.64 R10, [R1+0xf0] ;  /* 0x0000f000010a7983 */ /* 0x000ee20000100a00 */
[----:B----4-:R-:W-:Y:S01]  /*b300*/  VIADD R12, R12, 0x404 ;  /* 0x000004040c0c7836 */ /* 0x010fe20000000000 */
        /* <DEDUP_REMOVED lines=21> */
[----:B--2---:R-:W-:Y:S01]  /*b460*/  VIADD R8, R8, 0x800 ;  /* 0x0000080008087836 */ /* 0x004fe20000000000 */
        /* <DEDUP_REMOVED lines=47> */
[----:B------:R-:W-:Y:S01]  /*b760*/  VIADD R6, R4, 0x900 ;  /* 0x0000090004067836 */ /* 0x000fe20000000000 */
[----:B------:R-:W-:Y:S02]  /*b770*/  MOV R7, R5 ;  /* 0x0000000500077202 */ /* 0x000fe40000000f00 */
        /* <DEDUP_REMOVED lines=14> */
[----:B----4-:R-:W-:Y:S02]  /*b860*/  VIADD R12, R12, 0xc04 ;  /* 0x00000c040c0c7836 */ /* 0x010fe40000000000 */
[----:B------:R-:W-:-:S02]  /*b870*/  VIADD R6, R4, 0x904 ;  /* 0x0000090404067836 */ /* 0x000fc40000000000 */
[----:B------:R-:W-:Y:S01]  /*b880*/  IMAD.MOV.U32 R7, RZ, RZ, R5 ;  /* 0x000000ffff077224 */ /* 0x000fe200078e0005 */
[----:B------:R-:W-:Y:S02]  /*b890*/  WARPGROUP.DEPBAR.LE gsb0, 0x0 ;  /* 0x00008000000079c5 */ /* 0x000fe40000010000 */
[----:B------:R-:W-:-:S06]  /*b8a0*/  WARPGROUP.ARRIVE ;  /* 0x00000000000079c5 */ /* 0x000fcc0000000000 */
[----:B------:R-:W-:Y:S01]  /*b8b0*/  HGMMA.64x96x16.F32 R24, gdesc[UR4], R24, gsb0 ;  /* 0x01600000041879f0 */ /* 0x000fe20008000818 */
        /* <DEDUP_REMOVED lines=13> */
[----:B------:R-:W0:Y:S01]  /*b990*/  S2R R16, SR_TID.X ;  /* 0x0000000000107919 */ /* 0x000e220000002100 */
[----:B------:R1:W-:Y:S04]  /*b9a0*/  STL [R1+0x70], R2 ;  /* 0x0000700201007387 */ /* 0x0003e80000100800 */
[----:B------:R1:W-:Y:S01]  /*b9b0*/  STL [R1+0x70], R2 ;  /* 0x0000700201007387 */ /* 0x0003e20000100800 */
[----:B------:R-:W-:-:S02]  /*b9c0*/  WARPGROUP.DEPBAR.LE gsb0, 0x0 ;  /* 0x00008000000079c5 */ /* 0x000fc40000010000 */
[----:B------:R-:W-:Y:S01]  /*b9d0*/  WARPGROUP.ARRIVE ;  /* 0x00000000000079c5 */ /* 0x000fe20000000000 */
[----:B------:R1:W5:Y:S05]  /*b9e0*/  LDL R4, [R1+0x1f0] ;  /* 0x0001f00001047983 */ /* 0x00036a0000100800 */
[----:B------:R-:W-:Y:S01]  /*b9f0*/  HGMMA.64x96x16.F32 R24, gdesc[UR4], R24, gsb0 ;  /* 0x01600000041879f0 */ /* 0x000fe20008000818 */
[----:B------:R1:W-:Y:S01]  /*ba00*/  STL [R1+0x70], R2 ;  /* 0x0000700201007387 */ /* 0x0003e20000100800 */
[----:B0-----:R-:W-:-:S03]  /*ba10*/  SHF.R.U32.HI R16, RZ, 0x7, R16 ;  /* 0x00000007ff107819 */ /* 0x001fc60000011610 */
[----:B------:R1:W-:Y:S04]  /*ba20*/  STL [R1+0x70], R2 ;  /* 0x0000700201007387 */ /* 0x0003e80000100800 */
[----:B------:R1:W-:Y:S04]  /*ba30*/  STL [R1+0x70], R2 ;  /* 0x0000700201007387 */ /* 0x0003e80000100800 */
[----:B------:R1:W-:Y:S04]  /*ba40*/  STL [R1+0x70], R2 ;  /* 0x0000700201007387 */ /* 0x0003e80000100800 */
[----:B------:R1:W-:Y:S01]  /*ba50*/  STL [R1+0x70], R2 ;  /* 0x0000700201007387 */ /* 0x0003e20000100800 */
[----:B------:R-:W-:-:S03]  /*ba60*/  IADD3 R6, -R16, 0xb, RZ ;  /* 0x0000000b10067810 */ /* 0x000fc60007ffe1ff */
        /* <DEDUP_REMOVED lines=9> */
[----:B------:R-:W-:-:S02]  /*bb00*/  WARPGROUP.DEPBAR.LE gsb0, 0x0 ;  /* 0x00008000000079c5 */ /* 0x000fc40000010000 */
[----:B------:R1:W-:Y:S06]  /*bb10*/  BAR.ARV R6, 0x100 ;  /* 0x000400060000751d */ /* 0x0003ec0000002000 */
[----:B------:R-:W2:Y:S01]  /*bb20*/  LD.E R5, desc[UR44][R18.64] ;  /* 0x0000002c12057980 */ /* 0x000ea2000c101900 */
[----:B------:R-:W-:Y:S01]  /*bb30*/  BSSY B0, `(.L_x_13011) ;  /* 0x0000005000007945 */ /* 0x000fe20003800000 */
[----:B--2---:R-:W-:-:S04]  /*bb40*/  LOP3.LUT R5, R5, 0x1, RZ, 0xfc, !PT ;  /* 0x0000000105057812 */ /* 0x004fc800078efcff */
[----:B------:R-:W-:-:S13]  /*bb50*/  ISETP.NE.AND P0, PT, R5, 0x3, PT ;  /* 0x000000030500780c */ /* 0x000fda0003f05270 */
[----:B-1----:R-:W-:Y:S05]  /*bb60*/  @!P0 BRA `(.L_x_13012) ;  /* 0x0000000000048947 */ /* 0x002fea0003800000 */
[----:B------:R-:W-:Y:S01]  /*bb70*/  BPT.TRAP 0x1 ;  /* 0x000000040000795c */ /* 0x000fe20000300000 */
.L_x_13012:
[----:B------:R-:W-:Y:S05]  /*bb80*/  BSYNC B0 ;  /* 0x0000000000007941 */ /* 0x000fea0003800000 */
.L_x_13011:
[----:B------:R-:W2:Y:S04]  /*bb90*/  LD.E.64 R6, desc[UR44][R18.64+0x20] ;  /* 0x0000202c12067980 */ /* 0x000ea8000c101b00 */
[----:B------:R-:W3:Y:S01]  /*bba0*/  LD.E R5, desc[UR44][R18.64+0xc] ;  /* 0x00000c2c12057980 */ /* 0x000ee2000c101900 */
[----:B--2---:R-:W-:-:S05]  /*bbb0*/  MOV R7, R6 ;  /* 0x0000000600077202 */ /* 0x004fca0000000f00 */
[----:B-----5:R-:W-:-:S05]  /*bbc0*/  IMAD R4, R4, 0x8, R7 ;  /* 0x0000000804047824 */ /* 0x020fca00078e0207 */
[----:B---3--:R-:W-:-:S04]  /*bbd0*/  PRMT R4, R5, 0x654, R4 ;  /* 0x0000065405047816 */ /* 0x008fc80000000004 */
[----:B------:R0:W-:Y:S01]  /*bbe0*/  SYNCS.ARRIVE.TRANS64.RED.A1T0 RZ, [R4+URZ], RZ ;  /* 0x000000ff04ff79a7 */ /* 0x0001e2000810043f */
[----:B------:R-:W2:Y:S04]  /*bbf0*/  LDL R75, [R1+0x11c] ;  /* 0x00011c00014b7983 */ /* 0x000ea80000100800 */
[----:B------:R-:W3:Y:S04]  /*bc00*/  LDL R73, [R1+0x50] ;  /* 0x0000500001497983 */ /* 0x000ee80000100800 */
[----:B------:R-:W4:Y:S04]  /*bc10*/  LDL.64 R12, [R1+0x140] ;  /* 0x00014000010c7983 */ /* 0x000f280000100a00 */
[----:B------:R-:W4:Y:S04]  /*bc20*/  LDL R74, [R1+0x148] ;  /* 0x00014800014a7983 */ /* 0x000f280000100800 */
[----:B------:R-:W4:Y:S04]  /*bc30*/  LDL.128 R8, [R1+0x130] ;  /* 0x0001300001087983 */ /* 0x000f280000100c00 */
[----:B0-----:R-:W4:Y:S01]  /*bc40*/  LDL.128 R4, [R1+0x120] ;  /* 0x0001200001047983 */ /* 0x001f220000100c00 */
        /* <DEDUP_REMOVED lines=40> */
[----:B------:R-:W-:-:S04]  /*bed0*/  IMAD R21, R0, -0x60, R8 ;  /* 0xffffffa000157824 */ /* 0x000fc800078e0208 */
[C---:B------:R-:W-:Y:S02]  /*bee0*/  IMAD.IADD R15, R16.reuse, 0x1, R7 ;  /* 0x00000001100f7824 */ /* 0x040fe400078e0207 */
[----:B------:R-:W-:Y:S02]  /*bef0*/  IMAD.IADD R17, R16, 0x1, R13 ;  /* 0x0000000110117824 */ /* 0x000fe400078e020d */
[----:B------:R-:W-:Y:S02]  /*bf00*/  VIADD R73, R12, 0xffffffff ;  /* 0xffffffff0c497836 */ /* 0x000fe40000000000 */
        /* <DEDUP_REMOVED lines=13> */
.L_x_13016:
[----:B------:R-:W-:-:S13]  /*bfe0*/  ISETP.NE.AND P0, PT, R9, 0x1, PT ;  /* 0x000000010900780c */ /* 0x000fda0003f05270 */
[----:B------:R-:W-:-:S05]  /*bff0*/  @P0 IMAD.HI.U32 R12, R8, R10, RZ ;  /* 0x0000000a080c0227 */ /* 0x000fca00078e00ff */
[----:B------:R-:W-:-:S07]  /*c000*/  @P0 SHF.R.U32.HI R8, RZ, R11, R12 ;  /* 0x0000000bff080219 */ /* 0x000fce000001160c */
.L_x_13017:
[----:B------:R-:W-:Y:S05]  /*c010*/  BSYNC B1 ;  /* 0x0000000000017941 */ /* 0x000fea0003800000 */
.L_x_13015:
[----:B------:R-:W-:-:S05]  /*c020*/  IMAD R8, R8, R9, R73 ;  /* 0x0000000908087224 */ /* 0x000fca00078e0249 */
[----:B------:R-:W-:Y:S02]  /*c030*/  VIMNMX R7, R7, R8, !PT ;  /* 0x0000000807077248 */ /* 0x000fe40007fe0100 */
[----:B------:R-:W-:-:S07]  /*c040*/  VIADDMNMX R6, R8, R9, R6, PT ;  /* 0x0000000908067246 */ /* 0x000fce0003800106 */
.L_x_13014:
[----:B------:R-:W-:Y:S05]  /*c050*/  BSYNC B0 ;  /* 0x0000000000007941 */ /* 0x000fea0003800000 */
.L_x_13013:
[C---:B------:R-:W-:Y:S01]  /*c060*/  ISETP.GE.AND P0, PT, R21.reuse, 0x2, PT ;  /* 0x000000021500780c */ /* 0x040fe20003f06270 */
[----:B------:R-:W0:Y:S01]  /*c070*/  SHFL.IDX PT, R14, R14, 0x1, 0x1c1f ;  /* 0x003c1f000e0e7f89 */ /* 0x000e2200000e0000 */
[----:B------:R-:W-:Y:S01]  /*c080*/  ISETP.GE.AND P2, PT, R21, 0xa, PT ;  /* 0x0000000a1500780c */ /* 0x000fe20003f46270 */
[----:B------:R-:W-:Y:S01]  /*c090*/  BSSY B0, `(.L_x_13018) ;  /* 0x0000086000007945 */ /* 0x000fe20003800000 */
[----:B------:R-:W-:Y:S02]  /*c0a0*/  P2R R13, PR, RZ, 0x1 ;  /* 0x00000001ff0d7803 */ /* 0x000fe40000000000 */
[----:B------:R-:W-:Y:S02]  /*c0b0*/  ISETP.GT.AND P0, PT, R7, 0x1, !P0 ;  /* 0x000000010700780c */ /* 0x000fe40004704270 */
[----:B------:R-:W-:Y:S02]  /*c0c0*/  ISETP.GE.AND P1, PT, R21, 0x9, PT ;  /* 0x000000091500780c */ /* 0x000fe40003f26270 */
[----:B------:R-:W-:-:S02]  /*c0d0*/  ISETP.LT.OR P0, PT, R6, 0x2, P0 ;  /* 0x000000020600780c */ /* 0x000fc40000701670 */
[----:B------:R-:W-:Y:S02]  /*c0e0*/  P2R R75, PR, RZ, 0x2 ;  /* 0x00000002ff4b7803 */ /* 0x000fe40000000000 */
[----:B------:R-:W-:Y:S02]  /*c0f0*/  FSEL R168, R25, -INF , !P0 ;  /* 0xff80000019a87808 */ /* 0x000fe40004000000 */
[C---:B------:R-:W-:Y:S02]  /*c100*/  ISETP.GT.AND P0, PT, R7.reuse, 0x9, !P2 ;  /* 0x000000090700780c */ /* 0x040fe40005704270 */
[----:B------:R-:W-:Y:S02]  /*c110*/  P2R R25, PR, RZ, 0x4 ;  /* 0x00000004ff197803 */ /* 0x000fe40000000000 */
[----:B------:R-:W-:Y:S02]  /*c120*/  ISETP.LT.OR P0, PT, R6, 0xa, P0 ;  /* 0x0000000a0600780c */ /* 0x000fe40000701670 */
[----:B------:R-:W-:-:S02]  /*c130*/  ISETP.GT.AND P1, PT, R7, 0x8, !P1 ;  /* 0x000000080700780c */ /* 0x000fc40004f24270 */
[----:B------:R-:W-:Y:S01]  /*c140*/  ISETP.GE.AND P2, PT, R21, 0x11, PT ;  /* 0x000000111500780c */ /* 0x000fe20003f46270 */
[----:B0-----:R-:W-:Y:S01]  /*c150*/  IMAD.IADD R8, R15, 0x1, R14 ;  /* 0x000000010f087824 */ /* 0x001fe200078e020e */
[----:B------:R-:W-:Y:S02]  /*c160*/  FSEL R82, R29, -INF , !P0 ;  /* 0xff8000001d527808 */ /* 0x000fe40004000000 */
[----:B------:R-:W-:Y:S02]  /*c170*/  ISETP.LT.OR P1, PT, R6, 0x9, P1 ;  /* 0x000000090600780c */ /* 0x000fe40000f21670 */
[----:B------:R-:W-:Y:S02]  /*c180*/  ISETP.GT.AND P0, PT, R7, 0x10, !P2 ;  /* 0x000000100700780c */ /* 0x000fe40005704270 */
[----:B------:R-:W-:Y:S02]  /*c190*/  FSEL R170, R28, -INF , !P1 ;  /* 0xff8000001caa7808 */ /* 0x000fe40004800000 */
        /* <DEDUP_REMOVED lines=66> */
[----:B------:R-:W-:-:S02]  /*c5c0*/  P2R R29, PR, RZ, 0x4 ;  /* 0x00000004ff1d7803 */ /* 0x000fc40000000000 */
        /* <DEDUP_REMOVED lines=43> */
.L_x_13021:
[----:B------:R-:W-:-:S13]  /*c880*/  ISETP.NE.AND P6, PT, R9, 0x1, PT ;  /* 0x000000010900780c */ /* 0x000fda0003fc5270 */
[----:B------:R-:W-:-:S05]  /*c890*/  @P6 IMAD.HI.U32 R10, R4, R10, RZ ;  /* 0x0000000a040a6227 */ /* 0x000fca00078e00ff */
[----:B------:R-:W-:-:S07]  /*c8a0*/  @P6 SHF.R.U32.HI R4, RZ, R11, R10 ;  /* 0x0000000bff046219 */ /* 0x000fce000001160a */
.L_x_13022:
[----:B------:R-:W-:Y:S05]  /*c8b0*/  BSYNC B1 ;  /* 0x0000000000017941 */ /* 0x000fea0003800000 */
.L_x_13020:
[----:B------:R-:W-:-:S05]  /*c8c0*/  IMAD R4, R4, R9, R73 ;  /* 0x0000000904047224 */ /* 0x000fca00078e0249 */
[----:B------:R-:W-:Y:S02]  /*c8d0*/  VIADDMNMX R8, R4, R9, R8, PT ;  /* 0x0000000904087246 */ /* 0x000fe40003800108 */
[----:B------:R-:W-:-:S07]  /*c8e0*/  VIMNMX R7, R7, R4, !PT ;  /* 0x0000000407077248 */ /* 0x000fce0007fe0100 */
.L_x_13019:
[----:B------:R-:W-:Y:S05]  /*c8f0*/  BSYNC B0 ;  /* 0x0000000000007941 */ /* 0x000fea0003800000 */
.L_x_13018:
[----:B------:R-:W2:Y:S01]  /*c900*/  LDL.64 R14, [R1+0x410] ;  /* 0x00041000010e7983 */ /* 0x000ea20000100a00 */
[----:B------:R-:W-:Y:S02]  /*c910*/  ISETP.GT.AND P5, PT, R7, RZ, !P5 ;  /* 0x000000ff0700720c */ /* 0x000fe40006fa4270 */
        /* <DEDUP_REMOVED lines=51> */
[----:B------:R-:W-:Y:S02]  /*cc50*/  ISETP.NE.AND P5, PT, R84, RZ, PT ;  /* 0x000000ff5400720c */ /* 0x000fe40003fa5270 */
[C---:B------:R-:W-:Y:S01]  /*cc60*/  ISETP.GT.AND P0, PT, R7.reuse, 0x48, !P0 ;  /* 0x000000480700780c */ /* 0x040fe20004704270 */
[----:B------:R-:W3:Y:S01]  /*cc70*/  LDL R84, [R1+0x430] ;  /* 0x0004300001547983 */ /* 0x000ee20000100800 */
        /* <DEDUP_REMOVED lines=16> */
[----:B--2---:R-:W-:Y:S02]  /*cd80*/  FMNMX.FTZ R4, R86, R14, !PT ;  /* 0x0000000e56047209 */ /* 0x004fe40007810000 */
[----:B------:R-:W-:Y:S02]  /*cd90*/  ISETP.LT.OR P5, PT, R8, 0x42, P5 ;  /* 0x000000420800780c */ /* 0x000fe40002fa1670 */
[----:B------:R-:W-:Y:S02]  /*cda0*/  FMNMX.FTZ R4, R168, R4, !PT ;  /* 0x00000004a8047209 */ /* 0x000fe40007810000 */
[----:B------:R-:W-:-:S02]  /*cdb0*/  FSEL R59, R59, -INF , !P5 ;  /* 0xff8000003b3b7808 */ /* 0x000fc40006800000 */
[----:B------:R-:W-:Y:S02]  /*cdc0*/  FMNMX.FTZ R4, R170, R4, !PT ;  /* 0x00000004aa047209 */ /* 0x000fe40007810000 */
[C---:B------:R-:W-:Y:S02]  /*cdd0*/  ISETP.GT.AND P1, PT, R7.reuse, 0x49, !P1 ;  /* 0x000000490700780c */ /* 0x040fe40004f24270 */
[----:B------:R-:W-:Y:S02]  /*cde0*/  FMNMX.FTZ R4, R82, R4, !PT ;  /* 0x0000000452047209 */ /* 0x000fe40007810000 */
[----:B------:R-:W-:Y:S02]  /*cdf0*/  ISETP.LT.OR P0, PT, R8, 0x49, P0 ;  /* 0x000000490800780c */ /* 0x000fe40000701670 */
[----:B------:R-:W-:Y:S02]  /*ce00*/  FMNMX.FTZ R4, R72, R4, !PT ;  /* 0x0000000448047209 */ /* 0x000fe40007810000 */
[----:B------:R-:W-:-:S02]  /*ce10*/  ISETP.GT.AND P2, PT, R7, 0x50, !P2 ;  /* 0x000000500700780c */ /* 0x000fc40005744270 */
[----:B------:R-:W-:Y:S02]  /*ce20*/  FMNMX.FTZ R4, R80, R4, !PT ;  /* 0x0000000450047209 */ /* 0x000fe40007810000 */
        /* <DEDUP_REMOVED lines=8> */
[----:B------:R-:W-:Y:S02]  /*ceb0*/  FMNMX.FTZ R5, R48, R5, !PT ;  /* 0x0000000530057209 */ /* 0x000fe40007810000 */
[----:B------:R-:W-:Y:S02]  /*cec0*/  FMNMX.FTZ R4, R26, R15, !PT ;  /* 0x0000000f1a047209 */ /* 0x000fe40007810000 */
        /* <DEDUP_REMOVED lines=28> */
[----:B------:R-:W-:Y:S02]  /*d090*/  ISETP.LT.OR P1, PT, R8, 0x4a, P1 ;  /* 0x0000004a0800780c */ /* 0x000fe40000f21670 */
[----:B0-----:R-:W-:Y:S02]  /*d0a0*/  FMNMX.FTZ R9, R6, R9, !PT ;  /* 0x0000000906097209 */ /* 0x001fe40007810000 */
[----:B------:R-:W-:Y:S02]  /*d0b0*/  FSEL R62, R62, -INF , !P0 ;  /* 0xff8000003e3e7808 */ /* 0x000fe40004000000 */
[----:B------:R-:W-:Y:S01]  /*d0c0*/  FMNMX.FTZ R5, R59, R4, !PT ;  /* 0x000000043b057209 */ /* 0x000fe20007810000 */
[----:B------:R-:W0:Y:S01]  /*d0d0*/  SHFL.BFLY PT, R10, R9, 0x1, 0x1f ;  /* 0x0c201f00090a7f89 */ /* 0x000e2200000e0000 */
        /* <DEDUP_REMOVED lines=12> */
[----:B------:R-:W-:-:S02]  /*d1a0*/  FSEL R70, R70, -INF , !P4 ;  /* 0xff80000046467808 */ /* 0x000fc40006000000 */
[----:B------:R-:W-:Y:S02]  /*d1b0*/  FMNMX.FTZ R5, R67, R4, !PT ;  /* 0x0000000443057209 */ /* 0x000fe40007810000 */
[----:B------:R-:W-:Y:S02]  /*d1c0*/  FSEL R71, R71, -INF , !P0 ;  /* 0xff80000047477808 */ /* 0x000fe40004000000 */
[----:B------:R-:W-:-:S04]  /*d1d0*/  FMNMX.FTZ R4, R70, R5, !PT ;  /* 0x0000000546047209 */ /* 0x000fc80007810000 */
[----:B------:R-:W-:Y:S02]  /*d1e0*/  FMNMX.FTZ R7, R71, R4, !PT ;  /* 0x0000000447077209 */ /* 0x000fe40007810000 */
[----:B0-----:R-:W-:Y:S01]  /*d1f0*/  FMNMX.FTZ R8, R9, R10, !PT ;  /* 0x0000000a09087209 */ /* 0x001fe20007810000 */
[----:B------:R-:W2:Y:S04]  /*d200*/  LDL.64 R4, [R1+0x420] ;  /* 0x0004200001047983 */ /* 0x000ea80000100a00 */
[----:B------:R0:W-:Y:S04]  /*d210*/  STL.64 [R1+0x410], R6 ;  /* 0x0004100601007387 */ /* 0x0001e80000100a00 */
[----:B------:R-:W4:Y:S04]  /*d220*/  LDL R10, [R1+0x414] ;  /* 0x00041400010a7983 */ /* 0x000f280000100800 */
[----:B------:R-:W-:Y:S04]  /*d230*/  STL [R1+0x410], R8 ;  /* 0x0004100801007387 */ /* 0x000fe80000100800 */
[----:B------:R-:W3:Y:S04]  /*d240*/  LDL R11, [R1+0x410] ;  /* 0x00041000010b7983 */ /* 0x000ee80000100800 */
[----:B----4-:R-:W1:Y:S01]  /*d250*/  SHFL.BFLY PT, R7, R10, 0x2, 0x1f ;  /* 0x0c401f000a077f89 */ /* 0x010e6200000e0000 */
[----:B---3--:R-:W-:Y:S01]  /*d260*/  FMUL.FTZ R9, R84, R11 ;  /* 0x0000000b54097220 */ /* 0x008fe20000410000 */
[----:B------:R-:W-:-:S04]  /*d270*/  FSETP.NEU.FTZ.AND P0, PT, R11, -INF , PT ;  /* 0xff8000000b00780b */ /* 0x000fc80003f1d000 */
[----:B------:R-:W-:-:S05]  /*d280*/  FSEL R9, R9, RZ, P0 ;  /* 0x000000ff09097208 */ /* 0x000fca0000000000 */
[----:B0-----:R-:W-:Y:S01]  /*d290*/  FFMA.FTZ R6, R82, R84, -R9 ;  /* 0x0000005452067223 */ /* 0x001fe20000010809 */
[----:B-1----:R-:W-:-:S03]  /*d2a0*/  FMNMX.FTZ R7, R7, R10, !PT ;  /* 0x0000000a07077209 */ /* 0x002fc60007810000 */
[----:B------:R0:W-:Y:S02]  /*d2b0*/  MUFU.EX2 R37, R6 ;  /* 0x0000000600257308 */ /* 0x0001e40000000800 */
[----:B0-----:R-:W0:Y:S01]  /*d2c0*/  SHFL.BFLY PT, R6, R7, 0x1, 0x1f ;  /* 0x0c201f0007067f89 */ /* 0x001e2200000e0000 */
[----:B------:R-:W-:Y:S01]  /*d2d0*/  FSEL R11, R11, RZ, P0 ;  /* 0x000000ff0b0b7208 */ /* 0x000fe20000000000 */
[-CC-:B------:R-:W-:Y:S01]  /*d2e0*/  FFMA.FTZ R13, R86, R84.reuse, -R9.reuse ;  /* 0x00000054560d7223 */ /* 0x180fe20000010809 */
[----:B------:R-:W-:-:S03]  /*d2f0*/  FFMA.FTZ R215, R28, R84, -R9 ;  /* 0x000000541cd77223 */ /* 0x000fc60000010809 */
[----:B------:R-:W-:Y:S01]  /*d300*/  FADD.FTZ R11, R14, -R11 ;  /* 0x8000000b0e0b7221 */ /* 0x000fe20000010000 */
[----:B0-----:R-:W-:-:S04]  /*d310*/  FMNMX.FTZ R6, R7, R6, !PT ;  /* 0x0000000607067209 */ /* 0x001fc80007810000 */
[C---:B------:R-:W-:Y:S01]  /*d320*/  FSETP.NEU.FTZ.AND P0, PT, R6.reuse, -INF , PT ;  /* 0xff8000000600780b */ /* 0x040fe20003f1d000 */
[----:B------:R-:W-:-:S03]  /*d330*/  FMUL.FTZ R7, R6, R84 ;  /* 0x0000005406077220 */ /* 0x000fc60000410000 */
[----:B------:R-:W-:Y:S02]  /*d340*/  FSEL R8, R6, RZ, P0 ;  /* 0x000000ff06087208 */ /* 0x000fe40000000000 */
[----:B------:R-:W-:-:S03]  /*d350*/  FSEL R7, R7, RZ, P0 ;  /* 0x000000ff07077208 */ /* 0x000fc60000000000 */
[----:B------:R-:W-:Y:S01]  /*d360*/  FADD.FTZ R15, R15, -R8 ;  /* 0x800000080f0f7221 */ /* 0x000fe20000010000 */
[-C--:B------:R-:W-:Y:S01]  /*d370*/  FMUL.FTZ R11, R11, R84.reuse ;  /* 0x000000540b0b7220 */ /* 0x080fe20000410000 */
[-C--:B------:R-:W-:Y:S01]  /*d380*/  FFMA.FTZ R28, R26, R84.reuse, -R7 ;  /* 0x000000541a1c7223 */ /* 0x080fe20000010807 */
[-CC-:B------:R-:W-:Y:S01]  /*d390*/  FFMA.FTZ R168, R168, R84.reuse, -R9.reuse ;  /* 0x00000054a8a87223 */ /* 0x180fe20000010809 */
[----:B------:R-:W-:Y:S01]  /*d3a0*/  FMUL.FTZ R15, R84, R15 ;  /* 0x0000000f540f7220 */ /* 0x000fe20000410000 */
[-CC-:B------:R-:W-:Y:S01]  /*d3b0*/  FFMA.FTZ R201, R20, R84.reuse, -R9.reuse ;  /* 0x0000005414c97223 */ /* 0x180fe20000010809 */
[-C--:B------:R-:W-:Y:S01]  /*d3c0*/  FFMA.FTZ R20, R24, R84.reuse, -R9 ;  /* 0x0000005418147223 */ /* 0x080fe20000010809 */
[-C--:B------:R-:W-:Y:S01]  /*d3d0*/  FFMA.FTZ R169, R27, R84.reuse, -R7 ;  /* 0x000000541ba97223 */ /* 0x080fe20000010807 */
        /* <DEDUP_REMOVED lines=11> */
[-CC-:B------:R-:W-:Y:S01]  /*d490*/  FFMA.FTZ R41, R80, R84.reuse, -R9.reuse ;  /* 0x0000005450297223 */ /* 0x180fe20000010809 */
[----:B------:R-:W-:-:S06]  /*d4a0*/  FFMA.FTZ R213, R32, R84, -R9 ;  /* 0x0000005420d57223 */ /* 0x000fcc0000010809 */
[----:B------:R-:W4:Y:S01]  /*d4b0*/  MUFU.EX2 R170, R170 ;  /* 0x000000aa00aa7308 */ /* 0x000f220000000800 */
[----:B------:R-:W-:-:S07]  /*d4c0*/  FFMA.FTZ R32, R35, R84, -R7 ;  /* 0x0000005423207223 */ /* 0x000fce0000010807 */
[----:B------:R-:W4:Y:S01]  /*d4d0*/  MUFU.EX2 R171, R171 ;  /* 0x000000ab00ab7308 */ /* 0x000f220000000800 */
[-CC-:B------:R-:W-:Y:S01]  /*d4e0*/  FFMA.FTZ R174, R36, R84.reuse, -R9.reuse ;  /* 0x0000005424ae7223 */ /* 0x180fe20000010809 */
[-CC-:B------:R-:W-:Y:S01]  /*d4f0*/  FFMA.FTZ R45, R78, R84.reuse, -R9.reuse ;  /* 0x000000544e2d7223 */ /* 0x180fe20000010809 */
[-CC-:B------:R-:W-:Y:S01]  /*d500*/  FFMA.FTZ R176, R40, R84.reuse, -R9.reuse ;  /* 0x0000005428b07223 */ /* 0x180fe20000010809 */
[-CC-:B------:R-:W-:Y:S01]  /*d510*/  FFMA.FTZ R49, R76, R84.reuse, -R9.reuse ;  /* 0x000000544c317223 */ /* 0x180fe20000010809 */
[----:B------:R-:W-:-:S03]  /*d520*/  FFMA.FTZ R178, R44, R84, -R9 ;  /* 0x000000542cb27223 */ /* 0x000fc60000010809 */
        /* <DEDUP_REMOVED lines=10> */
[----:B------:R-:W-:Y:S01]  /*d5d0*/  FFMA.FTZ R21, R68, R84, -R9 ;  /* 0x0000005444157223 */ /* 0x000fe20000010809 */
[----:B--2---:R-:W-:Y:S01]  /*d5e0*/  FFMA.FTZ R9, R24, R4, R13 ;  /* 0x0000000418097223 */ /* 0x004fe2000001000d */
[----:B0-----:R-:W-:Y:S01]  /*d5f0*/  FFMA.FTZ R4, R5, R25, R28 ;  /* 0x0000001905047223 */ /* 0x001fe2000001001c */
[----:B------:R-:W-:-:S03]  /*d600*/  FFMA.FTZ R175, R38, R84, -R7 ;  /* 0x0000005426af7223 */ /* 0x000fc60000010807 */
[----:B------:R-:W0:Y:S01]  /*d610*/  MUFU.EX2 R173, R173 ;  /* 0x000000ad00ad7308 */ /* 0x000e220000000800 */
[----:B-1----:R-:W-:Y:S01]  /*d620*/  FADD.FTZ R9, R168, R9 ;  /* 0x00000009a8097221 */ /* 0x002fe20000010000 */
[----:B---3--:R-:W-:Y:S01]  /*d630*/  FADD.FTZ R4, R169, R4 ;  /* 0x00000004a9047221 */ /* 0x008fe20000010000 */
[----:B------:R-:W-:-:S05]  /*d640*/  FFMA.FTZ R34, R39, R84, -R7 ;  /* 0x0000005427227223 */ /* 0x000fca0000010807 */
[----:B------:R-:W1:Y:S01]  /*d650*/  MUFU.EX2 R41, R41 ;  /* 0x0000002900297308 */ /* 0x000e620000000800 */
[----:B----4-:R-:W-:Y:S01]  /*d660*/  FADD.FTZ R8, R170, R9 ;  /* 0x00000009aa087221 */ /* 0x010fe20000010000 */
[----:B------:R-:W-:-:S06]  /*d670*/  FADD.FTZ R5, R171, R4 ;  /* 0x00000004ab057221 */ /* 0x000fcc0000010000 */
[----:B------:R-:W2:Y:S01]  /*d680*/  MUFU.EX2 R32, R32 ;  /* 0x0000002000207308 */ /* 0x000ea20000000800 */
[----:B------:R-:W-:Y:S01]  /*d690*/  FFMA.FTZ R177, R42, R84, -R7 ;  /* 0x000000542ab17223 */ /* 0x000fe20000010807 */
[----:B------:R-:W-:-:S06]  /*d6a0*/  FADD.FTZ R9, R37, R8 ;  /* 0x0000000825097221 */ /* 0x000fcc0000010000 */
[----:B------:R-:W3:Y:S01]  /*d6b0*/  MUFU.EX2 R174, R174 ;  /* 0x000000ae00ae7308 */ /* 0x000ee20000000800 */
[----:B------:R-:W-:Y:S01]  /*d6c0*/  FADD.FTZ R4, R30, R5 ;  /* 0x000000051e047221 */ /* 0x000fe20000010000 */
[----:B------:R-:W-:-:S06]  /*d6d0*/  FFMA.FTZ R36, R43, R84, -R7 ;  /* 0x000000542b247223 */ /* 0x000fcc0000010807 */
        /* <DEDUP_REMOVED lines=80> */
[----:B--2---:R-:W-:-:S06]  /*dbe0*/  FADD.FTZ R4, R16, R5 ;  /* 0x0000000510047221 */ /* 0x004fcc0000010000 */
[----:B------:R-:W1:Y:S08]  /*dbf0*/  MUFU.EX2 R20, R20 ;  /* 0x0000001400147308 */ /* 0x000e700000000800 */
[----:B------:R-:W2:Y:S01]  /*dc00*/  MUFU.EX2 R15, R15 ;  /* 0x0000000f000f7308 */ /* 0x000ea20000000800 */
[----:B---3--:R-:W-:Y:S01]  /*dc10*/  FADD.FTZ R8, R190, R7 ;  /* 0x00000007be087221 */ /* 0x008fe20000010000 */
[----:B----4-:R-:W-:-:S03]  /*dc20*/  FADD.FTZ R5, R17, R4 ;  /* 0x0000000411057221 */ /* 0x010fc60000010000 */
[----:B0-----:R-:W-:Y:S01]  /*dc30*/  FADD.FTZ R7, R21, R8 ;  /* 0x0000000815077221 */ /* 0x001fe20000010000 */
[----:B------:R-:W-:-:S03]  /*dc40*/  FADD.FTZ R4, R14, R5 ;  /* 0x000000050e047221 */ /* 0x000fc60000010000 */
[----:B-1----:R-:W-:Y:S01]  /*dc50*/  FADD.FTZ R8, R20, R7 ;  /* 0x0000000714087221 */ /* 0x002fe20000010000 */
[----:B------:R-:W-:Y:S01]  /*dc60*/  STL [R1+0x414], R6 ;  /* 0x0004140601007387 */ /* 0x000fe20000100800 */
[----:B--2---:R-:W-:-:S05]  /*dc70*/  FADD.FTZ R9, R15, R4 ;  /* 0x000000040f097221 */ /* 0x004fca0000010000 */
[----:B------:R-:W-:Y:S04]  /*dc80*/  STL.64 [R1+0x420], R8 ;  /* 0x0004200801007387 */ /* 0x000fe80000100a00 */
[----:B------:R-:W2:Y:S01]  /*dc90*/  LD.E R7, desc[UR44][R18.64+0x200] ;  /* 0x0002002c12077980 */ /* 0x000ea2000c101900 */
[----:B------:R-:W-:-:S04]  /*dca0*/  UIADD3 UR4, UP0, UR37, 0x200, URZ ;  /* 0x0000020025047890 */ /* 0x000fc8000ff1e03f */
[----:B------:R-:W-:Y:S02]  /*dcb0*/  ULOP3.LUT UR5, UR4, 0x4, URZ, 0xfc, !UPT ;  /* 0x0000000404057892 */ /* 0x000fe4000f8efc3f */
[----:B------:R-:W-:-:S04]  /*dcc0*/  UIADD3.X UR6, URZ, UR36, URZ, UP0, !UPT ;  /* 0x000000243f067290 */ /* 0x000fc800087fe43f */
[----:B------:R-:W-:Y:S02]  /*dcd0*/  MOV R4, UR5 ;  /* 0x0000000500047c02 */ /* 0x000fe40008000f00 */
[----:B------:R-:W-:Y:S02]  /*dce0*/  IMAD.U32 R5, RZ, RZ, UR6 ;  /* 0x00000006ff057e24 */ /* 0x000fe4000f8e00ff */
[----:B--2---:R-:W-:-:S05]  /*dcf0*/  FMUL.FTZ R7, R24, R7 ;  /* 0x0000000718077220 */ /* 0x004fca0000410000 */
[----:B------:R0:W-:Y:S04]  /*dd00*/  ST.E desc[UR44][R18.64+0x200], R7 ;  /* 0x0002000712007985 */ /* 0x0001e8000c10192c */
[----:B------:R-:W2:Y:S02]  /*dd10*/  LD.E R10, desc[UR44][R4.64] ;  /* 0x0000002c040a7980 */ /* 0x000ea4000c101900 */
[----:B--2---:R-:W-:-:S05]  /*dd20*/  FMUL.FTZ R11, R24, R10 ;  /* 0x0000000a180b7220 */ /* 0x004fca0000410000 */
[----:B------:R1:W-:Y:S04]  /*dd30*/  ST.E desc[UR44][R4.64], R11 ;  /* 0x0000000b04007985 */ /* 0x0003e8000c10192c */
        /* <DEDUP_REMOVED lines=61> */
[----:B-1----:R-:W4:Y:S01]  /*e110*/  LD.E R11, desc[UR44][R18.64+0x3f0] ;  /* 0x0003f02c120b7980 */ /* 0x002f22000c101900 */
[----:B------:R-:W-:-:S06]  /*e120*/  ULOP3.LUT UR5, UR4, 0x8, URZ, 0xfc, !UPT ;  /* 0x0000000804057892 */ /* 0x000fcc000f8efc3f */
[----:B------:R-:W-:Y:S02]  /*e130*/  IMAD.U32 R8, RZ, RZ, UR5 ;  /* 0x00000005ff087e24 */ /* 0x000fe4000f8e00ff */
[C---:B--2---:R-:W-:Y:S01]  /*e140*/  FMUL.FTZ R47, R24.reuse, R47 ;  /* 0x0000002f182f7220 */ /* 0x044fe20000410000 */
[----:B---3--:R-:W-:-:S04]  /*e150*/  FMUL.FTZ R43, R24, R43 ;  /* 0x0000002b182b7220 */ /* 0x008fc80000410000 */
[----:B------:R-:W-:Y:S01]  /*e160*/  ST.E desc[UR44][R18.64+0x210], R47 ;  /* 0x0002102f12007985 */ /* 0x000fe2000c10192c */
[----:B----4-:R-:W-:-:S03]  /*e170*/  FMUL.FTZ R229, R24, R229 ;  /* 0x000000e518e57220 */ /* 0x010fc60000410000 */
        /* <DEDUP_REMOVED lines=58> */
[----:B------:R-:W-:Y:S01]  /*e520*/  FMUL.FTZ R47, R24, R9 ;  /* 0x00000009182f7220 */ /* 0x000fe20000410000 */
[----:B------:R-:W-:-:S02]  /*e530*/  IMAD.U32 R9, RZ, RZ, UR6 ;  /* 0x00000006ff097e24 */ /* 0x000fc4000f8e00ff */
        /* <DEDUP_REMOVED lines=59> */
[----:B------:R-:W-:Y:S04]  /*e8f0*/  ST.E desc[UR44][R18.64+0x3e4], R47 ;  /* 0x0003e42f12007985 */ /* 0x000fe8000c10192c */
[----:B------:R-:W-:Y:S04]  /*e900*/  ST.E desc[UR44][R18.64+0x3f0], R11 ;  /* 0x0003f00b12007985 */ /* 0x000fe8000c10192c */
[----:B------:R-:W0:Y:S01]  /*e910*/  LD.E R10, desc[UR44][R8.64] ;  /* 0x0000002c080a7980 */ /* 0x000e22000c101900 */
[----:B------:R-:W-:Y:S01]  /*e920*/  ULOP3.LUT UR4, UR4, 0xc, URZ, 0xfc, !UPT ;  /* 0x0000000c04047892 */ /* 0x000fe2000f8efc3f */
[----:B------:R-:W-:-:S05]  /*e930*/  IMAD.U32 R7, RZ, RZ, UR6 ;  /* 0x00000006ff077e24 */ /* 0x000fca000f8e00ff */
[----:B------:R-:W-:Y:S02]  /*e940*/  IMAD.U32 R6, RZ, RZ, UR4 ;  /* 0x00000004ff067e24 */ /* 0x000fe4000f8e00ff */
[----:B0-----:R-:W-:-:S05]  /*e950*/  FMUL.FTZ R29, R25, R10 ;  /* 0x0000000a191d7220 */ /* 0x001fca0000410000 */
[----:B------:R-:W-:Y:S04]  /*e960*/  ST.E desc[UR44][R8.64], R29 ;  /* 0x0000001d08007985 */ /* 0x000fe8000c10192c */
[----:B------:R-:W1:Y:S02]  /*e970*/  LD.E R10, desc[UR44][R6.64] ;  /* 0x0000002c060a7980 */ /* 0x000e64000c101900 */
[----:B-1----:R-:W-:-:S05]  /*e980*/  FMUL.FTZ R27, R25, R10 ;  /* 0x0000000a191b7220 */ /* 0x002fca0000410000 */
[----:B------:R0:W-:Y:S04]  /*e990*/  ST.E desc[UR44][R6.64], R27 ;  /* 0x0000001b06007985 */ /* 0x0001e8000c10192c */
[----:B------:R-:W2:Y:S04]  /*e9a0*/  LD.E R31, desc[UR44][R18.64+0x3fc] ;  /* 0x0003fc2c121f7980 */ /* 0x000ea8000c101900 */
[----:B------:R-:W0:Y:S04]  /*e9b0*/  LD.E R60, desc[UR44][R18.64+0x21c] ;  /* 0x00021c2c123c7980 */ /* 0x000e28000c101900 */
        /* <DEDUP_REMOVED lines=60> */
[----:B------:R-:W1:Y:S01]  /*ed80*/  S2R R55, SR_TID.X ;  /* 0x0000000000377919 */ /* 0x000e620000002100 */
[C---:B--2---:R-:W-:Y:S01]  /*ed90*/  FMUL.FTZ R43, R25.reuse, R31 ;  /* 0x0000001f192b7220 */ /* 0x044fe20000410000 */
[----:B0-----:R-:W-:-:S04]  /*eda0*/  FMUL.FTZ R27, R25, R60 ;  /* 0x0000003c191b7220 */ /* 0x001fc80000410000 */
[----:B------:R-:W-:Y:S01]  /*edb0*/  ST.E desc[UR44][R18.64+0x3fc], R43 ;  /* 0x0003fc2b12007985 */ /* 0x000fe2000c10192c */
[----:B---3--:R-:W-:-:S03]  /*edc0*/  FMUL.FTZ R11, R25, R58 ;  /* 0x0000003a190b7220 */ /* 0x008fc60000410000 */
[----:B------:R0:W-:Y:S01]  /*edd0*/  ST.E desc[UR44][R18.64+0x21c], R27 ;  /* 0x00021c1b12007985 */ /* 0x0001e2000c10192c */
[C---:B----4-:R-:W-:Y:S01]  /*ede0*/  FMUL.FTZ R29, R25.reuse, R62 ;  /* 0x0000003e191d7220 */ /* 0x050fe20000410000 */
[C---:B------:R-:W-:Y:S01]  /*edf0*/  FMUL.FTZ R31, R25.reuse, R64 ;  /* 0x00000040191f7220 */ /* 0x040fe20000410000 */
[C---:B------:R-:W-:Y:S01]  /*ee00*/  FMUL.FTZ R33, R25.reuse, R66 ;  /* 0x0000004219217220 */ /* 0x040fe20000410000 */
[C---:B------:R-:W-:Y:S01]  /*ee10*/  FMUL.FTZ R35, R25.reuse, R68 ;  /* 0x0000004419237220 */ /* 0x040fe20000410000 */
[C---:B------:R-:W-:Y:S01]  /*ee20*/  FMUL.FTZ R39, R25.reuse, R70 ;  /* 0x0000004619277220 */ /* 0x040fe20000410000 */
[C---:B0-----:R-:W-:Y:S01]  /*ee30*/  FMUL.FTZ R27, R25.reuse, R74 ;  /* 0x0000004a191b7220 */ /* 0x041fe20000410000 */
[C---:B------:R-:W-:Y:S01]  /*ee40*/  FMUL.FTZ R43, R25.reuse, R76 ;  /* 0x0000004c192b7220 */ /* 0x040fe20000410000 */
[C---:B------:R-:W-:Y:S01]  /*ee50*/  FMUL.FTZ R47, R25.reuse, R78 ;  /* 0x0000004e192f7220 */ /* 0x040fe20000410000 */
[C---:B------:R-:W-:Y:S01]  /*ee60*/  FMUL.FTZ R51, R25.reuse, R80 ;  /* 0x0000005019337220 */ /* 0x040fe20000410000 */
[----:B------:R0:W-:Y:S04]  /*ee70*/  ST.E desc[UR44][R18.64+0x218], R11 ;  /* 0x0002180b12007985 */ /* 0x0001e8000c10192c */
[----:B------:R2:W-:Y:S04]  /*ee80*/  ST.E desc[UR44][R18.64+0x228], R29 ;  /* 0x0002281d12007985 */ /* 0x0005e8000c10192c */
[----:B------:R3:W-:Y:S04]  /*ee90*/  ST.E desc[UR44][R18.64+0x22c], R31 ;  /* 0x00022c1f12007985 */ /* 0x0007e8000c10192c */
[----:B------:R4:W-:Y:S01]  /*eea0*/  ST.E desc[UR44][R18.64+0x238], R33 ;  /* 0x0002382112007985 */ /* 0x0009e2000c10192c */
[----:B0-----:R-:W-:-:S03]  /*eeb0*/  FMUL.FTZ R11, R25, R72 ;  /* 0x00000048190b7220 */ /* 0x001fc60000410000 */
[----:B------:R0:W-:Y:S01]  /*eec0*/  ST.E desc[UR44][R18.64+0x23c], R35 ;  /* 0x00023c2312007985 */ /* 0x0001e2000c10192c */
[----:B--2---:R-:W-:-:S03]  /*eed0*/  FMUL.FTZ R29, R25, R82 ;  /* 0x00000052191d7220 */ /* 0x004fc60000410000 */
[----:B------:R2:W-:Y:S01]  /*eee0*/  ST.E desc[UR44][R18.64+0x248], R39 ;  /* 0x0002482712007985 */ /* 0x0005e2000c10192c */
[----:B---3--:R-:W-:-:S03]  /*eef0*/  FMUL.FTZ R31, R25, R84 ;  /* 0x00000054191f7220 */ /* 0x008fc60000410000 */
[----:B------:R3:W-:Y:S01]  /*ef00*/  ST.E desc[UR44][R18.64+0x258], R27 ;  /* 0x0002581b12007985 */ /* 0x0007e2000c10192c */
[----:B----4-:R-:W-:-:S03]  /*ef10*/  FMUL.FTZ R33, R25, R86 ;  /* 0x0000005619217220 */ /* 0x010fc60000410000 */
[----:B------:R4:W-:Y:S01]  /*ef20*/  ST.E desc[UR44][R18.64+0x25c], R43 ;  /* 0x00025c2b12007985 */ /* 0x0009e2000c10192c */
[----:B0-----:R-:W-:-:S03]  /*ef30*/  FMUL.FTZ R35, R25, R88 ;  /* 0x0000005819237220 */ /* 0x001fc60000410000 */
[----:B------:R0:W-:Y:S01]  /*ef40*/  ST.E desc[UR44][R18.64+0x268], R47 ;  /* 0x0002682f12007985 */ /* 0x0001e2000c10192c */
[----:B--2---:R-:W-:-:S03]  /*ef50*/  FMUL.FTZ R39, R25, R90 ;  /* 0x0000005a19277220 */ /* 0x004fc60000410000 */
[----:B------:R2:W-:Y:S01]  /*ef60*/  ST.E desc[UR44][R18.64+0x26c], R51 ;  /* 0x00026c3312007985 */ /* 0x0005e2000c10192c */
[C---:B---3--:R-:W-:Y:S01]  /*ef70*/  FMUL.FTZ R27, R25.reuse, R94 ;  /* 0x0000005e191b7220 */ /* 0x048fe20000410000 */
[C---:B----4-:R-:W-:Y:S01]  /*ef80*/  FMUL.FTZ R43, R25.reuse, R96 ;  /* 0x00000060192b7220 */ /* 0x050fe20000410000 */
[C---:B0-----:R-:W-:Y:S01]  /*ef90*/  FMUL.FTZ R47, R25.reuse, R98 ;  /* 0x00000062192f7220 */ /* 0x041fe20000410000 */
[C---:B--2---:R-:W-:Y:S01]  /*efa0*/  FMUL.FTZ R51, R25.reuse, R100 ;  /* 0x0000006419337220 */ /* 0x044fe20000410000 */
        /* <DEDUP_REMOVED lines=39> */
[----:B--2---:R-:W-:Y:S01]  /*f220*/  FMUL.FTZ R51, R25, R140 ;  /* 0x0000008c19337220 */ /* 0x004fe20000410000 */
[----:B------:R0:W-:Y:S01]  /*f230*/  ST.E desc[UR44][R18.64+0x2ec], R11 ;  /* 0x0002ec0b12007985 */ /* 0x0001e2000c10192c */
[----:B-1----:R-:W-:-:S03]  /*f240*/  SHF.R.U32.HI R55, RZ, 0x7, R55 ;  /* 0x00000007ff377819 */ /* 0x002fc60000011637 */
        /* <DEDUP_REMOVED lines=37> */
[----:B0-----:R-:W-:Y:S01]  /*f4a0*/  FMUL.FTZ R47, R25, R24 ;  /* 0x00000018192f7220 */ /* 0x001fe20000410000 */
[----:B------:R-:W-:Y:S02]  /*f4b0*/  VIADD R24, R55, 0x8 ;  /* 0x0000000837187836 */ /* 0x000fe40000000000 */
[----:B-1----:R-:W-:Y:S01]  /*f4c0*/  FMUL.FTZ R51, R25, R26 ;  /* 0x0000001a19337220 */ /* 0x002fe20000410000 */
        /* <DEDUP_REMOVED lines=8> */
[----:B------:R-:W-:Y:S04]  /*f550*/  ST.E desc[UR44][R18.64+0x3ec], R47 ;  /* 0x0003ec2f12007985 */ /* 0x000fe8000c10192c */
[----:B------:R-:W-:Y:S01]  /*f560*/  ST.E desc[UR44][R18.64+0x3f8], R51 ;  /* 0x0003f83312007985 */ /* 0x000fe2000c10192c */
[----:B------:R4:W-:Y:S06]  /*f570*/  BAR.SYNC.DEFER_BLOCKING R24, 0x100 ;  /* 0x000400180000751d */ /* 0x0009ec0000010000 */
[----:B0-----:R-:W4:Y:S04]  /*f580*/  LDL R35, [R1+0x1f0] ;  /* 0x0001f00001237983 */ /* 0x001f280000100800 */
[----:B-1----:R-:W2:Y:S04]  /*f590*/  LD.E R39, desc[UR44][R18.64+0x200] ;  /* 0x0002002c12277980 */ /* 0x002ea8000c101900 */
[----:B------:R-:W4:Y:S04]  /*f5a0*/  LD.E.64 R10, desc[UR44][R18.64+0x88] ;  /* 0x0000882c120a7980 */ /* 0x000f28000c101b00 */
[----:B--2---:R0:W-:Y:S04]  /*f5b0*/  ST.E desc[UR44][R18.64+0x200], R39 ;  /* 0x0002002712007985 */ /* 0x0041e8000c10192c */
[----:B------:R-:W2:Y:S04]  /*f5c0*/  LD.E R25, desc[UR44][R4.64] ;  /* 0x0000002c04197980 */ /* 0x000ea8000c101900 */
[----:B--2---:R1:W-:Y:S04]  /*f5d0*/  ST.E desc[UR44][R4.64], R25 ;  /* 0x0000001904007985 */ /* 0x0043e8000c10192c */
[----:B------:R-:W2:Y:S04]  /*f5e0*/  LD.E R27, desc[UR44][R8.64] ;  /* 0x0000002c081b7980 */ /* 0x000ea8000c101900 */
[----:B--2---:R2:W-:Y:S04]  /*f5f0*/  ST.E desc[UR44][R8.64], R27 ;  /* 0x0000001b08007985 */ /* 0x0045e8000c10192c */
[----:B------:R-:W3:Y:S04]  /*f600*/  LD.E R29, desc[UR44][R6.64] ;  /* 0x0000002c061d7980 */ /* 0x000ee8000c101900 */
[----:B---3--:R3:W-:Y:S04]  /*f610*/  ST.E desc[UR44][R6.64], R29 ;  /* 0x0000001d06007985 */ /* 0x0087e8000c10192c */
[----:B------:R-:W4:Y:S04]  /*f620*/  LD.E R31, desc[UR44][R18.64+0x210] ;  /* 0x0002102c121f7980 */ /* 0x000f28000c101900 */
[----:B------:R-:W4:Y:S04]  /*f630*/  LD.E R33, desc[UR44][R18.64+0x214] ;  /* 0x0002142c12217980 */ /* 0x000f28000c101900 */
[----:B------:R-:W4:Y:S04]  /*f640*/  LD.E R43, desc[UR44][R18.64+0x218] ;  /* 0x0002182c122b7980 */ /* 0x000f28000c101900 */
[----:B0-----:R-:W4:Y:S04]  /*f650*/  LD.E R39, desc[UR44][R18.64+0x21c] ;  /* 0x00021c2c12277980 */ /* 0x001f28000c101900 */
[----:B------:R-:W4:Y:S04]  /*f660*/  LD.E R47, desc[UR44][R18.64+0x220] ;  /* 0x0002202c122f7980 */ /* 0x000f28000c101900 */
[----:B------:R-:W4:Y:S04]  /*f670*/  LD.E R51, desc[UR44][R18.64+0x224] ;  /* 0x0002242c12337980 */ /* 0x000f28000c101900 */
[----:B-1----:R-:W4:Y:S04]  /*f680*/  LD.E R25, desc[UR44][R18.64+0x228] ;  /* 0x0002282c12197980 */ /* 0x002f28000c101900 */
[----:B------:R-:W4:Y:S04]  /*f690*/  LD.E R55, desc[UR44][R18.64+0x22c] ;  /* 0x00022c2c12377980 */ /* 0x000f28000c101900 */
[----:B--2---:R-:W2:Y:S04]  /*f6a0*/  LD.E R27, desc[UR44][R18.64+0x230] ;  /* 0x0002302c121b7980 */ /* 0x004ea8000c101900 */
[----:B------:R-:W2:Y:S04]  /*f6b0*/  LD.E R57, desc[UR44][R18.64+0x234] ;  /* 0x0002342c12397980 */ /* 0x000ea8000c101900 */
        /* <DEDUP_REMOVED lines=73> */
[----:B--2---:R2:W-:Y:S04]  /*fb50*/  ST.E desc[UR44][R18.64+0x230], R27 ;  /* 0x0002301b12007985 */ /* 0x0045e8000c10192c */
[----:B------:R-:W-:Y:S04]  /*fb60*/  ST.E desc[UR44][R18.64+0x234], R57 ;  /* 0x0002343912007985 */ /* 0x000fe8000c10192c */
[----:B---3--:R3:W-:Y:S04]  /*fb70*/  ST.E desc[UR44][R18.64+0x238], R29 ;  /* 0x0002381d12007985 */ /* 0x0087e8000c10192c */
[----:B------:R3:W-:Y:S04]  /*fb80*/  ST.E desc[UR44][R18.64+0x23c], R59 ;  /* 0x00023c3b12007985 */ /* 0x0007e8000c10192c */
[----:B------:R3:W-:Y:S04]  /*fb90*/  ST.E desc[UR44][R18.64+0x240], R61 ;  /* 0x0002403d12007985 */ /* 0x0007e8000c10192c */
[----:B------:R3:W-:Y:S04]  /*fba0*/  ST.E desc[UR44][R18.64+0x244], R63 ;  /* 0x0002443f12007985 */ /* 0x0007e8000c10192c */
[----:B------:R3:W-:Y:S04]  /*fbb0*/  ST.E desc[UR44][R18.64+0x248], R65 ;  /* 0x0002484112007985 */ /* 0x0007e8000c10192c */
[----:B------:R3:W-:Y:S04]  /*fbc0*/  ST.E desc[UR44][R18.64+0x24c], R67 ;  /* 0x00024c4312007985 */ /* 0x0007e8000c10192c */
[----:B0-----:R-:W4:Y:S04]  /*fbd0*/  LD.E R31, desc[UR44][R18.64+0x250] ;  /* 0x0002502c121f7980 */ /* 0x001f28000c101900 */
        /* <DEDUP_REMOVED lines=75> */
[----:B------:R0:W-:Y:S04]  /*10090*/  ST.E desc[UR44][R18.64+0x254], R25 ;  /* 0x0002541912007985 */ /* 0x0001e8000c10192c */
[----:B------:R-:W-:Y:S04]  /*100a0*/  ST.E desc[UR44][R18.64+0x258], R33 ;  /* 0x0002582112007985 */ /* 0x000fe8000c10192c */
[----:B--2---:R1:W-:Y:S04]  /*100b0*/  ST.E desc[UR44][R18.64+0x25c], R27 ;  /* 0x00025c1b12007985 */ /* 0x0043e8000c10192c */
        /* <DEDUP_REMOVED lines=78> */
[----:B0-----:R-:W4:Y:S01]  /*105a0*/  LDL R25, [R1+0x68] ;  /* 0x0000680001197983 */ /* 0x001f220000100800 */
[----:B------:R-:W-:-:S02]  /*105b0*/  IMAD R10, R35, 0xc00, R10 ;  /* 0x00000c00230a7824 */ /* 0x000fc400078e020a */
[----:B-1----:R-:W-:Y:S01]  /*105c0*/  IMAD.MOV.U32 R27, RZ, RZ, R11 ;  /* 0x000000ffff1b7224 */ /* 0x002fe200078e000b */
[----:B------:R-:W-:Y:S01]  /*105d0*/  F2FP.F16.F32.PACK_AB R170, R37, R170 ;  /* 0x000000aa25aa723e */ /* 0x000fe200000000ff */
[C---:B--2---:R-:W-:Y:S01]  /*105e0*/  VIADD R24, R10.reuse, 0x80 ;  /* 0x000000800a187836 */ /* 0x044fe20000000000 */
[----:B------:R-:W-:Y:S01]  /*105f0*/  F2FP.F16.F32.PACK_AB R172, R41, R172 ;  /* 0x000000ac29ac723e */ /* 0x000fe200000000ff */
[----:B---3--:R-:W-:Y:S01]  /*10600*/  VIADD R26, R10, 0x100 ;  /* 0x000001000a1a7836 */ /* 0x008fe20000000000 */
[----:B------:R-:W-:Y:S01]  /*10610*/  R2UR UR15, R27 ;  /* 0x000000001b0f72ca */ /* 0x000fe200000e0000 */
[----:B------:R-:W2:Y:S01]  /*10620*/  LD.E R29, desc[UR44][R18.64+0x214] ;  /* 0x0002142c121d7980 */ /* 0x000ea2000c101900 */
[----:B------:R-:W-:Y:S02]  /*10630*/  R2UR UR10, R24 ;  /* 0x00000000180a72ca */ /* 0x000fe400000e0000 */
[----:B------:R-:W-:Y:S01]  /*10640*/  R2UR UR14, R26 ;  /* 0x000000001a0e72ca */ /* 0x000fe200000e0000 */
[----:B------:R-:W2:Y:S01]  /*10650*/  LD.E R24, desc[UR44][R18.64+0x200] ;  /* 0x0002002c12187980 */ /* 0x000ea2000c101900 */
[----:B------:R-:W-:-:S02]  /*10660*/  F2FP.F16.F32.PACK_AB R174, R45, R174 ;  /* 0x000000ae2dae723e */ /* 0x000fc400000000ff */
[----:B------:R-:W-:Y:S01]  /*10670*/  F2FP.F16.F32.PACK_AB R176, R49, R176 ;  /* 0x000000b031b0723e */ /* 0x000fe200000000ff */
[----:B------:R-:W2:Y:S01]  /*10680*/  LD.E R31, desc[UR44][R18.64+0x21c] ;  /* 0x00021c2c121f7980 */ /* 0x000ea2000c101900 */
[----:B------:R-:W-:Y:S02]  /*10690*/  F2FP.F16.F32.PACK_AB R178, R53, R178 ;  /* 0x000000b235b2723e */ /* 0x000fe400000000ff */
[----:B------:R-:W-:Y:S01]  /*106a0*/  F2FP.F16.F32.PACK_AB R169, R169, R28 ;  /* 0x0000001ca9a9723e */ /* 0x000fe200000000ff */
[----:B------:R-:W2:Y:S01]  /*106b0*/  LD.E R33, desc[UR44][R18.64+0x224] ;  /* 0x0002242c12217980 */ /* 0x000ea2000c101900 */
[----:B------:R-:W-:Y:S02]  /*106c0*/  F2FP.F16.F32.PACK_AB R171, R30, R171 ;  /* 0x000000ab1eab723e */ /* 0x000fe400000000ff */
[----:B------:R-:W-:Y:S01]  /*106d0*/  F2FP.F16.F32.PACK_AB R173, R32, R173 ;  /* 0x000000ad20ad723e */ /* 0x000fe200000000ff */
[----:B------:R-:W2:Y:S01]  /*106e0*/  LD.E R28, desc[UR44][R18.64+0x210] ;  /* 0x0002102c121c7980 */ /* 0x000ea2000c101900 */
[----:B------:R-:W-:-:S02]  /*106f0*/  F2FP.F16.F32.PACK_AB R175, R34, R175 ;  /* 0x000000af22af723e */ /* 0x000fc400000000ff */
[----:B------:R-:W-:Y:S01]  /*10700*/  F2FP.F16.F32.PACK_AB R177, R36, R177 ;  /* 0x000000b124b1723e */ /* 0x000fe200000000ff */
[----:B------:R-:W2:Y:S04]  /*10710*/  LD.E R30, desc[UR44][R18.64+0x218] ;  /* 0x0002182c121e7980 */ /* 0x000ea8000c101900 */
[----:B------:R-:W2:Y:S04]  /*10720*/  LD.E R32, desc[UR44][R18.64+0x220] ;  /* 0x0002202c12207980 */ /* 0x000ea8000c101900 */
[----:B------:R-:W2:Y:S04]  /*10730*/  LD.E R34, desc[UR44][R18.64+0x228] ;  /* 0x0002282c12227980 */ /* 0x000ea8000c101900 */
[----:B------:R-:W2:Y:S04]  /*10740*/  LD.E R35, desc[UR44][R18.64+0x22c] ;  /* 0x00022c2c12237980 */ /* 0x000ea8000c101900 */
[----:B------:R-:W2:Y:S04]  /*10750*/  LD.E R36, desc[UR44][R18.64+0x230] ;  /* 0x0002302c12247980 */ /* 0x000ea8000c101900 */
        /* <DEDUP_REMOVED lines=63> */
[----:B------:R-:W-:Y:S01]  /*10b50*/  ISETP.NE.U32.AND P0, PT, R25, RZ, PT ;  /* 0x000000ff1900720c */ /* 0x000fe20003f05070 */
[----:B------:R-:W-:-:S02]  /*10b60*/  IMAD.MOV.U32 R25, RZ, RZ, R11 ;  /* 0x000000ffff197224 */ /* 0x000fc400078e000b */
[----:B------:R-:W2:Y:S03]  /*10b70*/  LD.E R100, desc[UR44][R18.64+0x330] ;  /* 0x0003302c12647980 */ /* 0x000ea6000c101900 */
        /* <DEDUP_REMOVED lines=60> */
[----:B------:R-:W-:Y:S01]  /*10f40*/  HGMMA.64x256x16.F32 R24, R168, gdesc[UR4].tnspB, R24, UP0, gsb0 ;  /* 0x43e00004a8187df0 */ /* 0x000fe2000b800818 */
[----:B------:R-:W-:Y:S02]  /*10f50*/  F2FP.F16.F32.PACK_AB R179, R12, R179 ;  /* 0x000000b30cb3723e */ /* 0x000fe400000000ff */
        /* <DEDUP_REMOVED lines=131> */
[----:B------:R-:W-:Y:S01]  /*11790*/  STL [R1+0x68], R2 ;  /* 0x0000680201007387 */ /* 0x000fe20000100800 */
        /* <DEDUP_REMOVED lines=8> */
[----:B------:R-:W-:-:S02]  /*11820*/  WARPGROUP.DEPBAR.LE gsb0, 0x0 ;  /* 0x00008000000079c5 */ /* 0x000fc40000010000 */
        /* <DEDUP_REMOVED lines=132> */
[----:B------:R-:W-:Y:S01]  /*12070*/  IMAD.MOV.U32 R13, RZ, RZ, R11 ;  /* 0x000000ffff0d7224 */ /* 0x000fe200078e000b */
        /* <DEDUP_REMOVED lines=131> */
[----:B------:R-:W-:Y:S01]  /*128b0*/  R2UR UR6, R12 ;  /* 0x000000000c0672ca */ /* 0x000fe200000e0000 */
[----:B------:R-:W-:Y:S01]  /*128c0*/  STL [R1+0x68], R2 ;  /* 0x0000680201007387 */ /* 0x000fe20000100800 */
[----:B------:R-:W-:Y:S01]  /*128d0*/  R2UR UR7, R13 ;  /* 0x000000000d0772ca */ /* 0x000fe200000e0000 */
[----:B------:R-:W-:Y:S01]  /*128e0*/  VIADD R10, R10, 0x280 ;  /* 0x000002800a0a7836 */ /* 0x000fe20000000000 */
[----:B------:R-:W-:Y:S02]  /*128f0*/  WARPGROUP.DEPBAR.LE gsb0, 0x0 ;  /* 0x00008000000079c5 */ /* 0x000fe40000010000 */
[----:B------:R-:W-:Y:S01]  /*12900*/  ST.E desc[UR44][R18.64+0x200], R24 ;  /* 0x0002001812007985 */ /* 0x000fe2000c10192c */
[----:B------:R-:W-:Y:S02]  /*12910*/  F2FP.F16.F32.PACK_AB R168, R203, R204 ;  /* 0x000000cccba8723e */ /* 0x000fe400000000ff */
[----:B------:R-:W-:Y:S01]  /*12920*/  F2FP.F16.F32.PACK_AB R170, R201, R202 ;  /* 0x000000cac9aa723e */ /* 0x000fe200000000ff */
[----:B------:R-:W-:Y:S01]  /*12930*/  ST.E desc[UR44][R4.64], R25 ;  /* 0x0000001904007985 */ /* 0x000fe2000c10192c */
        /* <DEDUP_REMOVED lines=400> */
[----:B--2---:R1:W-:Y:S04]  /*14240*/  ST.E desc[UR44][R18.64+0x200], R11 ;  /* 0x0002000b12007985 */ /* 0x0043e8000c10192c */
[----:B------:R-:W2:Y:S04]  /*14250*/  LD.E R13, desc[UR44][R4.64] ;  /* 0x0000002c040d7980 */ /* 0x000ea8000c101900 */
[----:B--2---:R2:W-:Y:S04]  /*14260*/  ST.E desc[UR44][R4.64], R13 ;  /* 0x0000000d04007985 */ /* 0x0045e8000c10192c */
[----:B------:R-:W3:Y:S04]  /*14270*/  LD.E R15, desc[UR44][R8.64] ;  /* 0x0000002c080f7980 */ /* 0x000ee8000c101900 */
[----:B---3--:R3:W-:Y:S04]  /*14280*/  ST.E desc[UR44][R8.64], R15 ;  /* 0x0000000f08007985 */ /* 0x0087e8000c10192c */
[----:B------:R-:W4:Y:S04]  /*14290*/  LD.E R17, desc[UR44][R6.64] ;  /* 0x0000002c06117980 */ /* 0x000f28000c101900 */
[----:B----4-:R4:W-:Y:S04]  /*142a0*/  ST.E desc[UR44][R6.64], R17 ;  /* 0x0000001106007985 */ /* 0x0109e8000c10192c */
[----:B0-----:R-:W4:Y:S04]  /*142b0*/  LD.E R2, desc[UR44][R18.64+0x374] ;  /* 0x0003742c12027980 */ /* 0x001f28000c101900 */
        /* <DEDUP_REMOVED lines=124> */
[----:B0-----:R-:W4:Y:S04]  /*14a80*/  LD.E R2, desc[UR44][R18.64+0x28] ;  /* 0x0000282c12027980 */ /* 0x001f28000c101900 */
        /* <DEDUP_REMOVED lines=8> */
[----:B---3--:R-:W-:Y:S04]  /*14b10*/  ST.E desc[UR44][R18.64+0x230], R9 ;  /* 0x0002300912007985 */ /* 0x008fe8000c10192c */
        /* <DEDUP_REMOVED lines=115> */
[----:B------:R-:W-:-:S04]  /*15250*/  LOP3.LUT R2, R2, 0x1, RZ, 0xfc, !PT ;  /* 0x0000000102027812 */ /* 0x000fc800078efcff */
[----:B------:R-:W-:Y:S01]  /*15260*/  ISETP.NE.AND P0, PT, R2, 0x3, PT ;  /* 0x000000030200780c */ /* 0x000fe20003f05270 */
[----:B------:R-:W-:-:S12]  /*15270*/  BSSY B0, `(.L_x_13023) ;  /* 0x0000003000007945 */ /* 0x000fd80003800000 */
[----:B-1----:R-:W-:Y:S05]  /*15280*/  @!P0 BRA `(.L_x_13024) ;  /* 0x0000000000048947 */ /* 0x002fea0003800000 */
[----:B------:R-:W-:Y:S01]  /*15290*/  BPT.TRAP 0x1 ;  /* 0x000000040000795c */ /* 0x000fe20000300000 */
.L_x_13024:
[----:B------:R-:W-:Y:S05]  /*152a0*/  BSYNC B0 ;  /* 0x0000000000007941 */ /* 0x000fea0003800000 */
.L_x_13023:
        /* <DEDUP_REMOVED lines=11> */
.L_x_12996:
        /* <DEDUP_REMOVED lines=23> */
.L_x_13028:
[----:B------:R-:W-:-:S13]  /*154d0*/  ISETP.NE.AND P0, PT, R6, 0x1, PT ;  /* 0x000000010600780c */ /* 0x000fda0003f05270 */
[----:B------:R-:W0:Y:S02]  /*154e0*/  @P0 LDC.64 R4, c[0x0][0xae0] ;  /* 0x0002b800ff040b82 */ /* 0x000e240000000a00 */
[----:B0-----:R-:W-:-:S05]  /*154f0*/  @P0 IMAD.HI.U32 R4, R3, R4, RZ ;  /* 0x0000000403040227 */ /* 0x001fca00078e00ff */
[----:B------:R-:W-:-:S07]  /*15500*/  @P0 SHF.R.U32.HI R3, RZ, R5, R4 ;  /* 0x00000005ff030219 */ /* 0x000fce0000011604 */
.L_x_13029:
[----:B------:R-:W-:Y:S05]  /*15510*/  BSYNC B0 ;  /* 0x0000000000007941 */ /* 0x000fea0003800000 */
.L_x_13027:
[----:B------:R-:W-:-:S05]  /*15520*/  IMAD R3, R3, R6, RZ ;  /* 0x0000000603037224 */ /* 0x000fca00078e02ff */
[----:B------:R-:W-:-:S07]  /*15530*/  VIMNMX R2, R2, R3, !PT ;  /* 0x0000000302027248 */ /* 0x000fce0007fe0100 */
.L_x_13026:
[----:B------:R-:W-:Y:S01]  /*15540*/  VIADD R2, R2, 0x5f ;  /* 0x0000005f02027836 */ /* 0x000fe20000000000 */
[----:B------:R-:W-:-:S03]  /*15550*/  UIADD3 UR4, UP0, UR37, 0x28, URZ ;  /* 0x0000002825047890 */ /* 0x000fc6000ff1e03f */
[----:B------:R-:W-:Y:S01]  /*15560*/  IMAD.HI R2, R2, 0x2aaaaaab, RZ ;  /* 0x2aaaaaab02027827 */ /* 0x000fe200078e02ff */
[----:B------:R-:W-:-:S03]  /*15570*/  UIADD3.X UR5, URZ, UR36, URZ, UP0, !UPT ;  /* 0x000000243f057290 */ /* 0x000fc600087fe43f */
[----:B------:R-:W-:Y:S01]  /*15580*/  IMAD.U32 R6, RZ, RZ, UR4 ;  /* 0x00000004ff067e24 */ /* 0x000fe2000f8e00ff */
[----:B------:R-:W-:Y:S02]  /*15590*/  SHF.R.U32.HI R3, RZ, 0x1f, R2 ;  /* 0x0000001fff037819 */ /* 0x000fe40000011602 */
[----:B------:R-:W-:Y:S02]  /*155a0*/  IMAD.U32 R7, RZ, RZ, UR5 ;  /* 0x00000005ff077e24 */ /* 0x000fe4000f8e00ff */
[----:B------:R-:W-:-:S04]  /*155b0*/  LEA.HI.SX32 R3, R2, R3, 0x1c ;  /* 0x0000000302037211 */ /* 0x000fc800078fe2ff */
[----:B------:R-:W-:-:S04]  /*155c0*/  VIMNMX R4, R196, R3, !PT ;  /* 0x00000003c4047248 */ /* 0x000fc80007fe0100 */
[----:B------:R-:W-:-:S13]  /*155d0*/  ISETP.GE.AND P0, PT, R0, R4, PT ;  /* 0x000000040000720c */ /* 0x000fda0003f06270 */
[----:B------:R-:W-:Y:S05]  /*155e0*/  @!P0 BRA `(.L_x_13030) ;  /* 0x00000098005c8947 */ /* 0x000fea0003800000 */
[----:B------:R0:W5:Y:S02]  /*155f0*/  LDL.64 R2, [R1+0x150] ;  /* 0x0001500001027983 */ /* 0x0001640000100a00 */
.L_x_13049:
[----:B-1---5:R-:W2:Y:S04]  /*15600*/  LD.E R5, desc[UR44][R2.64] ;  /* 0x0000002c02057980 */ /* 0x022ea8000c101900 */
[----:B------:R-:W3:Y:S01]  /*15610*/  LD.E R8, desc[UR44][R2.64+0x8] ;  /* 0x0000082c02087980 */ /* 0x000ee2000c101900 */
[----:B--2---:R-:W-:-:S05]  /*15620*/  VIADD R5, R5, 0x1 ;  /* 0x0000000105057836 */ /* 0x004fca0000000000 */
[----:B------:R-:W-:-:S13]  /*15630*/  ISETP.NE.AND P0, PT, R5, 0x2, PT ;  /* 0x000000020500780c */ /* 0x000fda0003f05270 */
[----:B------:R1:W5:Y:S04]  /*15640*/  @P0 LD.E R11, desc[UR44][R2.64+0x4] ;  /* 0x0000042c020b0980 */ /* 0x000368000c101900 */
[----:B------:R-:W2:Y:S01]  /*15650*/  @!P0 LD.E R10, desc[UR44][R2.64+0x4] ;  /* 0x0000042c020a8980 */ /* 0x000ea2000c101900 */
[----:B---3--:R-:W-:-:S03]  /*15660*/  VIADD R9, R8, 0x1 ;  /* 0x0000000108097836 */ /* 0x008fc60000000000 */
[----:B------:R3:W-:Y:S04]  /*15670*/  ST.E desc[UR44][R2.64], R5 ;  /* 0x0000000502007985 */ /* 0x0007e8000c10192c */
[----:B------:R1:W-:Y:S04]  /*15680*/  ST.E desc[UR44][R2.64+0x8], R9 ;  /* 0x0000080902007985 */ /* 0x0003e8000c10192c */
[----:B------:R1:W-:Y:S01]  /*15690*/  @!P0 ST.E desc[UR44][R2.64], RZ ;  /* 0x000000ff02008985 */ /* 0x0003e2000c10192c */
[----:B--2---:R-:W-:-:S05]  /*156a0*/  @!P0 LOP3.LUT R11, R10, 0x1, RZ, 0x3c, !PT ;  /* 0x000000010a0b8812 */ /* 0x004fca00078e3cff */
[----:B------:R1:W-:Y:S04]  /*156b0*/  @!P0 ST.E desc[UR44][R2.64+0x4], R11 ;  /* 0x0000040b02008985 */ /* 0x0003e8000c10192c */
[----:B------:R-:W2:Y:S04]  /*156c0*/  LDL.64 R72, [R1+0x168] ;  /* 0x0001680001487983 */ /* 0x000ea80000100a00 */
[----:B--2---:R-:W2:Y:S01]  /*156d0*/  LD.E R8, desc[UR44][R72.64] ;  /* 0x0000002c48087980 */ /* 0x004ea2000c101900 */
[----:B------:R-:W-:Y:S05]  /*156e0*/  YIELD ;  /* 0x0000000000007946 */ /* 0x000fea0003800000 */
[----:B------:R-:W-:Y:S01]  /*156f0*/  BSSY B0, `(.L_x_13031) ;  /* 0x0000006000007945 */ /* 0x000fe20003800000 */
[----:B---3--:R-:W-:Y:S01]  /*15700*/  @!P0 IMAD.MOV.U32 R5, RZ, RZ, RZ ;  /* 0x000000ffff058224 */ /* 0x008fe200078e00ff */
[----:B--2---:R-:W-:-:S04]  /*15710*/  LOP3.LUT R8, R8, 0x1, RZ, 0xfc, !PT ;  /* 0x0000000108087812 */ /* 0x004fc800078efcff */
[----:B------:R-:W-:-:S13]  /*15720*/  ISETP.NE.AND P1, PT, R8, 0x3, PT ;  /* 0x000000030800780c */ /* 0x000fda0003f25270 */
[----:B-1----:R-:W-:Y:S05]  /*15730*/  @!P1 BRA `(.L_x_13032) ;  /* 0x0000000000049947 */ /* 0x002fea0003800000 */
[----:B------:R-:W-:Y:S01]  /*15740*/  BPT.TRAP 0x1 ;  /* 0x000000040000795c */ /* 0x000fe20000300000 */
.L_x_13032:
[----:B------:R-:W-:Y:S05]  /*15750*/  BSYNC B0 ;  /* 0x0000000000007941 */ /* 0x000fea0003800000 */
.L_x_13031:
[----:B------:R-:W2:Y:S01]  /*15760*/  LD.E.64 R8, desc[UR44][R72.64+0x18] ;  /* 0x0000182c48087980 */ /* 0x000ea2000c101b00 */
[----:B-----5:R-:W-:Y:S02]  /*15770*/  SHF.L.U32 R12, R11, 0x1f, RZ ;  /* 0x0000001f0b0c7819 */ /* 0x020fe400000006ff */
[----:B--2---:R-:W-:-:S04]  /*15780*/  MOV R8, R8 ;  /* 0x0000000800087202 */ /* 0x004fc80000000f00 */
[----:B------:R-:W-:-:S04]  /*15790*/  LEA R5, R5, R8, 0x3 ;  /* 0x0000000805057211 */ /* 0x000fc800078e18ff */
[----:B------:R1:W2:Y:S01]  /*157a0*/  SYNCS.PHASECHK.TRANS64.TRYWAIT P0, [R5+URZ], R12 ;  /* 0x0000000c050075a7 */ /* 0x0002a2000800017f */
[----:B------:R-:W3:Y:S04]  /*157b0*/  LD.E R8, desc[UR44][R72.64] ;  /* 0x0000002c48087980 */ /* 0x000ee8000c101900 */
[----:B------:R1:W5:Y:S04]  /*157c0*/  LD.E R10, desc[UR44][R2.64] ;  /* 0x0000002c020a7980 */ /* 0x000368000c101900 */
[----:B------:R1:W5:Y:S01]  /*157d0*/  LD.E R11, desc[UR44][R2.64+0x4] ;  /* 0x0000042c020b7980 */ /* 0x000362000c101900 */
[----:B------:R-:W-:Y:S01]  /*157e0*/  BSSY B0, `(.L_x_13033) ;  /* 0x0000005000007945 */ /* 0x000fe20003800000 */
[----:B---3--:R-:W-:-:S04]  /*157f0*/  LOP3.LUT R8, R8, 0x1, RZ, 0xfc, !PT ;  /* 0x0000000108087812 */ /* 0x008fc800078efcff */
[----:B------:R-:W-:-:S13]  /*15800*/  ISETP.NE.AND P1, PT, R8, 0x3, PT ;  /* 0x000000030800780c */ /* 0x000fda0003f25270 */
[----:B-12---:R-:W-:Y:S05]  /*15810*/  @!P1 BRA `(.L_x_13034) ;  /* 0x0000000000049947 */ /* 0x006fea0003800000 */
[----:B------:R-:W-:Y:S01]  /*15820*/  BPT.TRAP 0x1 ;  /* 0x000000040000795c */ /* 0x000fe20000300000 */
.L_x_13034:
[----:B------:R-:W-:Y:S05]  /*15830*/  BSYNC B0 ;  /* 0x0000000000007941 */ /* 0x000fea0003800000 */
.L_x_13033:
[----:B------:R-:W-:Y:S04]  /*15840*/  BSSY B0, `(.L_x_13035) ;  /* 0x0000008000007945 */ /* 0x000fe80003800000 */
[----:B------:R-:W-:Y:S05]  /*15850*/  @P0 BRA `(.L_x_13036) ;  /* 0x0000000000180947 */ /* 0x000fea0003800000 */
[----:B------:R-:W2:Y:S01]  /*15860*/  LD.E.64 R8, desc[UR44][R72.64+0x18] ;  /* 0x0000182c48087980 */ /* 0x000ea2000c101b00 */
[----:B-----5:R-:W-:Y:S02]  /*15870*/  SHF.L.U32 R11, R11, 0x1f, RZ ;  /* 0x0000001f0b0b7819 */ /* 0x020fe400000006ff */
[----:B--2---:R-:W-:-:S05]  /*15880*/  MOV R9, R8 ;  /* 0x0000000800097202 */ /* 0x004fca0000000f00 */
[----:B------:R-:W-:-:S04]  /*15890*/  IMAD R10, R10, 0x8, R9 ;  /* 0x000000080a0a7824 */ /* 0x000fc800078e0209 */
[----:B------:R-:W1:Y:S02]  /*158a0*/  SYNCS.PHASECHK.TRANS64.TRYWAIT P0, [R10+URZ], R11 ;  /* 0x0000000b0a0075a7 */ /* 0x000e64000800017f */
[----:B-1----:R-:W-:Y:S05]  /*158b0*/  @!P0 BRA `(.L_x_13037) ;  /* 0x0000021800188947 */ /* 0x002fea0003800000 */
.L_x_13036:
[----:B------:R-:W-:Y:S05]  /*158c0*/  BSYNC B0 ;  /* 0x0000000000007941 */ /* 0x000fea0003800000 */
.L_x_13035:
[----:B-1---5:R-:W2:Y:S04]  /*158d0*/  LD.E R11, desc[UR44][R2.64] ;  /* 0x0000002c020b7980 */ /* 0x022ea8000c101900 */
[----:B------:R-:W2:Y:S01]  /*158e0*/  LDL.64 R74, [R1+0x80] ;  /* 0x00008000014a7983 */ /* 0x000ea20000100a00 */
[----:B------:R-:W-:Y:S05]  /*158f0*/  WARPSYNC.ALL ;  /* 0x0000000000007948 */ /* 0x000fea0003800000 */
[----:B------:R1:W-:Y:S04]  /*15900*/  STL [R1+0x60], RZ ;  /* 0x000060ff01007387 */ /* 0x0003e80000100800 */
[----:B------:R-:W3:Y:S01]  /*15910*/  LD.E.64 R8, desc[UR44][R18.64+0x78] ;  /* 0x0000782c12087980 */ /* 0x000ee2000c101b00 */
[----:B------:R-:W-:-:S05]  /*15920*/  IMAD.MOV.U32 R5, RZ, RZ, 0x1 ;  /* 0x00000001ff057424 */ /* 0x000fca00078e00ff */
[----:B------:R1:W-:Y:S04]  /*15930*/  STL [R1+0x60], R5 ;  /* 0x0000600501007387 */ /* 0x0003e80000100800 */
[----:B------:R-:W4:Y:S04]  /*15940*/  LD.E.64 R12, desc[UR44][R18.64+0x78] ;  /* 0x0000782c120c7980 */ /* 0x000f28000c101b00 */
[----:B------:R1:W-:Y:S04]  /*15950*/  STL [R1+0x60], R5 ;  /* 0x0000600501007387 */ /* 0x0003e80000100800 */
[----:B------:R-:W4:Y:S01]  /*15960*/  LD.E.64 R14, desc[UR44][R18.64+0x78] ;  /* 0x0000782c120e7980 */ /* 0x000f22000c101b00 */
[----:B--2---:R-:W-:-:S02]  /*15970*/  IMAD R10, R11, 0x300, R74 ;  /* 0x000003000b0a7824 */ /* 0x004fc400078e024a */
[----:B------:R-:W-:Y:S01]  /*15980*/  IMAD.MOV.U32 R11, RZ, RZ, R75 ;  /* 0x000000ffff0b7224 */ /* 0x000fe200078e004b */
[----:B------:R1:W-:Y:S02]  /*15990*/  STL [R1+0x60], R5 ;  /* 0x0000600501007387 */ /* 0x0003e40000100800 */
[----:B------:R-:W-:Y:S02]  /*159a0*/  R2UR UR6, R10 ;  /* 0x000000000a0672ca */ /* 0x000fe400000e0000 */
[----:B------:R-:W-:Y:S01]  /*159b0*/  R2UR UR7, R11 ;  /* 0x000000000b0772ca */ /* 0x000fe200000e0000 */
[----:B------:R-:W2:Y:S01]  /*159c0*/  LD.E.64 R16, desc[UR44][R18.64+0x78] ;  /* 0x0000782c12107980 */ /* 0x000ea2000c101b00 */
[----:B------:R-:W-:-:S03]  /*159d0*/  WARPGROUP.ARRIVE ;  /* 0x00000000000079c5 */ /* 0x000fc60000000000 */
[----:B------:R1:W-:Y:S01]  /*159e0*/  STL [R1+0x60], R5 ;  /* 0x0000600501007387 */ /* 0x0003e20000100800 */
        /* <DEDUP_REMOVED lines=11> */
[----:B------:R-:W3:Y:S04]  /*15aa0*/  LD.E R21, desc[UR44][R6.64] ;  /* 0x0000002c06157980 */ /* 0x000ee8000c101900 */
[----:B------:R1:W5:Y:S04]  /*15ab0*/  LD.E R11, desc[UR44][R2.64] ;  /* 0x0000002c020b7980 */ /* 0x000368000c101900 */
[----:B------:R1:W5:Y:S01]  /*15ac0*/  LD.E R20, desc[UR44][R2.64+0x4] ;  /* 0x0000042c02147980 */ /* 0x000362000c101900 */
[----:B------:R-:W-:Y:S01]  /*15ad0*/  WARPGROUP.ARRIVE ;  /* 0x00000000000079c5 */ /* 0x000fe20000000000 */
[----:B------:R-:W-:Y:S01]  /*15ae0*/  VIADD R14, R14, 0x4 ;  /* 0x000000040e0e7836 */ /* 0x000fe20000000000 */
[----:B------:R-:W-:Y:S01]  /*15af0*/  BSSY B0, `(.L_x_13038) ;  /* 0x000001a000007945 */ /* 0x000fe20003800000 */
[----:B------:R-:W-:-:S02]  /*15b00*/  VIADD R8, R10, 0x4 ;  /* 0x000000040a087836 */ /* 0x000fc40000000000 */
[--C-:B------:R-:W-:Y:S01]  /*15b10*/  IMAD.MOV.U32 R9, RZ, RZ, R75.reuse ;  /* 0x000000ffff097224 */ /* 0x100fe200078e004b */
[----:B------:R-:W-:Y:S01]  /*15b20*/  HGMMA.64x96x16.F32 R24, gdesc[UR4], R24, gsb0 ;  /* 0x01600000041879f0 */ /* 0x000fe20008000818 */
[----:B------:R-:W-:Y:S01]  /*15b30*/  R2UR UR4, R14 ;  /* 0x000000000e0472ca */ /* 0x000fe200000e0000 */
[----:B--2---:R-:W-:Y:S01]  /*15b40*/  VIADD R16, R16, 0x6 ;  /* 0x0000000610107836 */ /* 0x004fe20000000000 */
[----:B------:R-:W-:Y:S01]  /*15b50*/  R2UR UR6, R8 ;  /* 0x00000000080672ca */ /* 0x000fe200000e0000 */
[----:B------:R-:W-:Y:S01]  /*15b60*/  VIADD R8, R10, 0x6 ;  /* 0x000000060a087836 */ /* 0x000fe20000000000 */
[----:B------:R-:W-:Y:S01]  /*15b70*/  R2UR UR7, R9 ;  /* 0x00000000090772ca */ /* 0x000fe200000e0000 */
[----:B------:R-:W-:Y:S01]  /*15b80*/  IMAD.MOV.U32 R9, RZ, RZ, R75 ;  /* 0x000000ffff097224 */ /* 0x000fe200078e004b */
[----:B------:R-:W-:Y:S01]  /*15b90*/  R2UR UR5, R15 ;  /* 0x000000000f0572ca */ /* 0x000fe200000e0000 */
[----:B------:R-:W-:Y:S02]  /*15ba0*/  WARPGROUP.DEPBAR.LE gsb0, 0x0 ;  /* 0x00008000000079c5 */ /* 0x000fe40000010000 */
[----:B------:R-:W-:-:S10]  /*15bb0*/  WARPGROUP.ARRIVE ;  /* 0x00000000000079c5 */ /* 0x000fd40000000000 */
        /* <DEDUP_REMOVED lines=8> */
[----:B---3--:R-:W-:-:S04]  /*15c40*/  LOP3.LUT R21, R21, 0x1, RZ, 0xfc, !PT ;  /* 0x0000000115157812 */ /* 0x008fc800078efcff */
[----:B------:R-:W-:Y:S01]  /*15c50*/  ISETP.NE.AND P0, PT, R21, 0x3, PT ;  /* 0x000000031500780c */ /* 0x000fe20003f05270 */
[----:B------:R-:W-:-:S12]  /*15c60*/  WARPGROUP.DEPBAR.LE gsb0, 0x0 ;  /* 0x00008000000079c5 */ /* 0x000fd80000010000 */
[----:B-1----:R-:W-:Y:S05]  /*15c70*/  @!P0 BRA `(.L_x_13039) ;  /* 0x0000000000048947 */ /* 0x002fea0003800000 */
[----:B------:R-:W-:Y:S01]  /*15c80*/  BPT.TRAP 0x1 ;  /* 0x000000040000795c */ /* 0x000fe20000300000 */
.L_x_13039:
[----:B------:R-:W-:Y:S05]  /*15c90*/  BSYNC B0 ;  /* 0x0000000000007941 */ /* 0x000fea0003800000 */
.L_x_13038:
[----:B------:R-:W2:Y:S01]  /*15ca0*/  LD.E.64 R8, desc[UR44][R6.64+0x18] ;  /* 0x0000182c06087980 */ /* 0x000ea2000c101b00 */
[----:B-----5:R-:W-:Y:S02]  /*15cb0*/  SHF.L.U32 R20, R20, 0x1f, RZ ;  /* 0x0000001f14147819 */ /* 0x020fe400000006ff */
[----:B--2---:R-:W-:-:S05]  /*15cc0*/  MOV R8, R8 ;  /* 0x0000000800087202 */ /* 0x004fca0000000f00 */
[----:B------:R-:W-:-:S04]  /*15cd0*/  IMAD R11, R11, 0x8, R8 ;  /* 0x000000080b0b7824 */ /* 0x000fc800078e0208 */
        /* <DEDUP_REMOVED lines=9> */
.L_x_13041:
[----:B------:R-:W-:Y:S05]  /*15d70*/  BSYNC B0 ;  /* 0x0000000000007941 */ /* 0x000fea0003800000 */
.L_x_13040:
        /* <DEDUP_REMOVED lines=8> */
.L_x_13043:
[----:B------:R-:W-:Y:S05]  /*15e00*/  BSYNC B0 ;  /* 0x0000000000007941 */ /* 0x000fea0003800000 */
.L_x_13042:
[----:B------:R-:W2:Y:S04]  /*15e10*/  LDL R7, [R1+0x70] ;  /* 0x0000700001077983 */ /* 0x000ea80000100800 */
[----:B------:R-:W3:Y:S04]  /*15e20*/  LD.E R17, desc[UR44][R2.64] ;  /* 0x0000002c02117980 */ /* 0x000ee8000c101900 */
[----:B------:R-:W3:Y:S04]  /*15e30*/  LDL.64 R20, [R1+0xf8] ;  /* 0x0000f80001147983 */ /* 0x000ee80000100a00 */
[----:B-1---5:R-:W4:Y:S04]  /*15e40*/  LDL.64 R8, [R1+0xf0] ;  /* 0x0000f00001087983 */ /* 0x022f280000100a00 */
[----:B------:R-:W4:Y:S04]  /*15e50*/  LDL.64 R10, [R1+0xf0] ;  /* 0x0000f000010a7983 */ /* 0x000f280000100a00 */
[----:B------:R-:W4:Y:S04]  /*15e60*/  LDL.64 R12, [R1+0xf0] ;  /* 0x0000f000010c7983 */ /* 0x000f280000100a00 */
[----:B------:R-:W4:Y:S01]  /*15e70*/  LDL.64 R14, [R1+0xf0] ;  /* 0x0000f000010e7983 */ /* 0x000f220000100a00 */
[----:B------:R-:W-:Y:S05]  /*15e80*/  WARPSYNC.ALL ;  /* 0x0000000000007948 */ /* 0x000fea0003800000 */
[----:B------:R-:W-:Y:S01]  /*15e90*/  WARPGROUP.ARRIVE ;  /* 0x00000000000079c5 */ /* 0x000fe20000000000 */
[----:B--2---:R-:W-:Y:S01]  /*15ea0*/  ISETP.NE.U32.AND P0, PT, R7, RZ, PT ;  /* 0x000000ff0700720c */ /* 0x004fe20003f05070 */
[----:B---3--:R-:W-:-:S02]  /*15eb0*/  IMAD R6, R17, 0xc00, R20 ;  /* 0x00000c0011067824 */ /* 0x008fc400078e0214 */
[----:B------:R-:W-:Y:S01]  /*15ec0*/  IMAD.MOV.U32 R7, RZ, RZ, R21 ;  /* 0x000000ffff077224 */ /* 0x000fe200078e0015 */
[----:B------:R-:W2:Y:S01]  /*15ed0*/  LDL.64 R16, [R1+0xf0] ;  /* 0x0000f00001107983 */ /* 0x000ea20000100a00 */
[----:B----4-:R-:W-:Y:S02]  /*15ee0*/  R2UR UR4, R8 ;  /* 0x00000000080472ca */ /* 0x010fe400000e0000 */
[----:B------:R-:W-:Y:S02]  /*15ef0*/  R2UR UR6, R6 ;  /* 0x00000000060672ca */ /* 0x000fe400000e0000 */
[----:B------:R-:W-:Y:S02]  /*15f00*/  R2UR UR7, R7 ;  /* 0x00000000070772ca */ /* 0x000fe400000e0000 */
[----:B------:R-:W-:Y:S02]  /*15f10*/  R2UR UR5, R9 ;  /* 0x00000000090572ca */ /* 0x000fe400000e0000 */
[----:B------:R-:W-:-:S11]  /*15f20*/  VOTEU.ANY UP0, P0 ;  /* 0x00000000003f7886 */ /* 0x000fd60000000100 */
        /* <DEDUP_REMOVED lines=45> */
[----:B------:R-:W-:Y:S01]  /*16200*/  VIADD R8, R6, 0x302 ;  /* 0x0000030206087836 */ /* 0x000fe20000000000 */
[----:B---3--:R-:W-:Y:S01]  /*16210*/  IADD3 R10, R10, 0x402, RZ ;  /* 0x000004020a0a7810 */ /* 0x008fe20007ffe0ff */
        /* <DEDUP_REMOVED lines=37> */
[----:B------:R-:W-:Y:S01]  /*16470*/  R2UR UR5, R17 ;  /* 0x00000000110572ca */ /* 0x000fe200000e0000 */
[----:B------:R-:W2:Y:S01]  /*16480*/  LDL.64 R8, [R1+0xf0] ;  /* 0x0000f00001087983 */ /* 0x000ea20000100a00 */
[----:B---3--:R-:W-:-:S02]  /*16490*/  VIADD R10, R10, 0x802 ;  /* 0x000008020a0a7836 */ /* 0x008fc40000000000 */
[----:B------:R-:W-:Y:S01]  /*164a0*/  VIADD R20, R6, 0x602 ;  /* 0x0000060206147836 */ /* 0x000fe20000000000 */
[----:B------:R-:W-:Y:S02]  /*164b0*/  WARPGROUP.DEPBAR.LE gsb0, 0x0 ;  /* 0x00008000000079c5 */ /* 0x000fe40000010000 */
[----:B------:R-:W-:-:S06]  /*164c0*/  WARPGROUP.ARRIVE ;  /* 0x00000000000079c5 */ /* 0x000fcc0000000000 */
[----:B------:R-:W-:Y:S01]  /*164d0*/  HGMMA.64x96x16.F32 R24, gdesc[UR4], R24, gsb0 ;  /* 0x01600000041879f0 */ /* 0x000fe20008000818 */
[----:B------:R-:W-:Y:S02]  /*164e0*/  R2UR UR6, R20 ;  /* 0x00000000140672ca */ /* 0x000fe400000e0000 */
[----:B------:R-:W-:Y:S02]  /*164f0*/  R2UR UR7, R21 ;  /* 0x00000000150772ca */ /* 0x000fe400000e0000 */
[----:B------:R-:W-:Y:S02]  /*16500*/  R2UR UR4, R10 ;  /* 0x000000000a0472ca */ /* 0x000fe400000e0000 */
[----:B------:R-:W-:Y:S02]  /*16510*/  R2UR UR5, R11 ;  /* 0x000000000b0572ca */ /* 0x000fe400000e0000 */
[----:B------:R-:W3:Y:S01]  /*16520*/  LDL.64 R10, [R1+0xf0] ;  /* 0x0000f000010a7983 */ /* 0x000ee20000100a00 */
[----:B----4-:R-:W-:-:S02]  /*16530*/  VIADD R12, R12, 0x804 ;  /* 0x000008040c0c7836 */ /* 0x010fc40000000000 */
        /* <DEDUP_REMOVED lines=8> */
[----:B------:R-:W4:Y:S01]  /*165c0*/  LDL.64 R12, [R1+0xf0] ;  /* 0x0000f000010c7983 */ /* 0x000f220000100a00 */
[----:B------:R-:W-:-:S02]  /*165d0*/  VIADD R14, R14, 0x806 ;  /* 0x000008060e0e7836 */ /* 0x000fc40000000000 */
        /* <DEDUP_REMOVED lines=9> */
[----:B--2---:R-:W-:-:S02]  /*16670*/  VIADD R8, R8, 0xc00 ;  /* 0x00000c0008087836 */ /* 0x004fc40000000000 */
[----:B------:R-:W-:Y:S01]  /*16680*/  VIADD R20, R6, 0x900 ;  /* 0x0000090006147836 */ /* 0x000fe20000000000 */
[----:B------:R-:W-:Y:S02]  /*16690*/  WARPGROUP.DEPBAR.LE gsb0, 0x0 ;  /* 0x00008000000079c5 */ /* 0x000fe40000010000 */
[----:B------:R-:W-:-:S06]  /*166a0*/  WARPGROUP.ARRIVE ;  /* 0x00000000000079c5 */ /* 0x000fcc0000000000 */
[----:B------:R-:W-:Y:S01]  /*166b0*/  HGMMA.64x96x16.F32 R24, gdesc[UR4], R24, gsb0 ;  /* 0x01600000041879f0 */ /* 0x000fe20008000818 */
[----:B------:R-:W-:Y:S02]  /*166c0*/  R2UR UR6, R20 ;  /* 0x00000000140672ca */ /* 0x000fe400000e0000 */
[----:B------:R-:W-:Y:S02]  /*166d0*/  R2UR UR7, R21 ;  /* 0x00000000150772ca */ /* 0x000fe400000e0000 */
[----:B------:R-:W-:Y:S02]  /*166e0*/  R2UR UR4, R8 ;  /* 0x00000000080472ca */ /* 0x000fe400000e0000 */
[----:B------:R-:W-:Y:S01]  /*166f0*/  R2UR UR5, R9 ;  /* 0x00000000090572ca */ /* 0x000fe200000e0000 */
[----:B---3--:R-:W-:Y:S02]  /*16700*/  VIADD R10, R10, 0xc02 ;  /* 0x00000c020a0a7836 */ /* 0x008fe40000000000 */
        /* <DEDUP_REMOVED lines=26> */
[----:B------:R-:W1:Y:S01]  /*168b0*/  S2R R74, SR_TID.X ;  /* 0x00000000004a7919 */ /* 0x000e620000002100 */
[----:B------:R2:W-:Y:S04]  /*168c0*/  STL [R1+0x70], R5 ;  /* 0x0000700501007387 */ /* 0x0005e80000100800 */
[----:B------:R2:W-:Y:S01]  /*168d0*/  STL [R1+0x70], R5 ;  /* 0x0000700501007387 */ /* 0x0005e20000100800 */
[----:B------:R-:W-:-:S02]  /*168e0*/  WARPGROUP.DEPBAR.LE gsb0, 0x0 ;  /* 0x00008000000079c5 */ /* 0x000fc40000010000 */
[----:B------:R-:W-:-:S06]  /*168f0*/  WARPGROUP.ARRIVE ;  /* 0x00000000000079c5 */ /* 0x000fcc0000000000 */
[----:B------:R-:W-:Y:S01]  /*16900*/  HGMMA.64x96x16.F32 R24, gdesc[UR4], R24, gsb0 ;  /* 0x01600000041879f0 */ /* 0x000fe20008000818 */
[----:B------:R2:W-:Y:S01]  /*16910*/  STL [R1+0x70], R5 ;  /* 0x0000700501007387 */ /* 0x0005e20000100800 */
[----:B-1----:R-:W-:-:S03]  /*16920*/  SHF.R.U32.HI R74, RZ, 0x7, R74 ;  /* 0x00000007ff4a7819 */ /* 0x002fc6000001164a */
        /* <DEDUP_REMOVED lines=16> */
[----:B------:R-:W3:Y:S04]  /*16a30*/  LD.E R7, desc[UR44][R72.64] ;  /* 0x0000002c48077980 */ /* 0x000ee8000c101900 */
[----:B------:R2:W5:Y:S01]  /*16a40*/  LD.E R6, desc[UR44][R2.64] ;  /* 0x0000002c02067980 */ /* 0x000562000c101900 */
[----:B------:R-:W-:Y:S01]  /*16a50*/  BSSY B0, `(.L_x_13045) ;  /* 0x0000005000007945 */ /* 0x000fe20003800000 */
[----:B---3--:R-:W-:-:S04]  /*16a60*/  LOP3.LUT R7, R7, 0x1, RZ, 0xfc, !PT ;  /* 0x0000000107077812 */ /* 0x008fc800078efcff */
[----:B------:R-:W-:-:S13]  /*16a70*/  ISETP.NE.AND P0, PT, R7, 0x3, PT ;  /* 0x000000030700780c */ /* 0x000fda0003f05270 */
[----:B--2---:R-:W-:Y:S05]  /*16a80*/  @!P0 BRA `(.L_x_13046) ;  /* 0x0000000000048947 */ /* 0x004fea0003800000 */
[----:B------:R-:W-:Y:S01]  /*16a90*/  BPT.TRAP 0x1 ;  /* 0x000000040000795c */ /* 0x000fe20000300000 */
.L_x_13046:
[----:B------:R-:W-:Y:S05]  /*16aa0*/  BSYNC B0 ;  /* 0x0000000000007941 */ /* 0x000fea0003800000 */
.L_x_13045:
[----:B------:R-:W2:Y:S04]  /*16ab0*/  LD.E.64 R8, desc[UR44][R72.64+0x20] ;  /* 0x0000202c48087980 */ /* 0x000ea8000c101b00 */
[----:B------:R-:W3:Y:S01]  /*16ac0*/  LD.E R7, desc[UR44][R72.64+0xc] ;  /* 0x00000c2c48077980 */ /* 0x000ee2000c101900 */
[----:B--2---:R-:W-:-:S05]  /*16ad0*/  MOV R9, R8 ;  /* 0x0000000800097202 */ /* 0x004fca0000000f00 */
[----:B-----5:R-:W-:-:S05]  /*16ae0*/  IMAD R6, R6, 0x8, R9 ;  /* 0x0000000806067824 */ /* 0x020fca00078e0209 */
[----:B---3--:R-:W-:-:S04]  /*16af0*/  PRMT R6, R7, 0x654, R6 ;  /* 0x0000065407067816 */ /* 0x008fc80000000006 */
[----:B------:R1:W-:Y:S01]  /*16b00*/  SYNCS.ARRIVE.TRANS64.RED.A1T0 RZ, [R6+URZ], RZ ;  /* 0x000000ff06ff79a7 */ /* 0x0003e2000810043f */
[----:B------:R-:W1:Y:S02]  /*16b10*/  LDL.64 R16, [R1+0x410] ;  /* 0x0004100001107983 */ /* 0x000e640000100a00 */
[----:B-1----:R-:W-:-:S04]  /*16b20*/  FMNMX.FTZ R6, R24, R16, !PT ;  /* 0x0000001018067209 */ /* 0x002fc80007810000 */
        /* <DEDUP_REMOVED lines=30> */
[----:B------:R-:W2:Y:S01]  /*16d10*/  LDL R8, [R1+0x430] ;  /* 0x0004300001087983 */ /* 0x000ea20000100800 */
[----:B------:R-:W-:-:S02]  /*16d20*/  FMNMX.FTZ R10, R68, R9, !PT ;  /* 0x00000009440a7209 */ /* 0x000fc40007810000 */
[----:B------:R-:W-:Y:S02]  /*16d30*/  FMNMX.FTZ R7, R43, R6, !PT ;  /* 0x000000062b077209 */ /* 0x000fe40007810000 */
[----:B------:R-:W-:Y:S02]  /*16d40*/  FMNMX.FTZ R10, R69, R10, !PT ;  /* 0x0000000a450a7209 */ /* 0x000fe40007810000 */
        /* <DEDUP_REMOVED lines=17> */
[----:B------:R-:W3:Y:S01]  /*16e60*/  LDL.64 R6, [R1+0x420] ;  /* 0x0004200001067983 */ /* 0x000ee20000100a00 */
[----:B-1----:R-:W-:-:S03]  /*16e70*/  FMNMX.FTZ R12, R9, R12, !PT ;  /* 0x0000000c090c7209 */ /* 0x002fc60007810000 */
[----:B------:R-:W-:Y:S04]  /*16e80*/  STL.64 [R1+0x410], R10 ;  /* 0x0004100a01007387 */ /* 0x000fe80000100a00 */
[----:B------:R-:W4:Y:S04]  /*16e90*/  LDL R13, [R1+0x414] ;  /* 0x00041400010d7983 */ /* 0x000f280000100800 */
[----:B------:R-:W-:Y:S04]  /*16ea0*/  STL [R1+0x410], R12 ;  /* 0x0004100c01007387 */ /* 0x000fe80000100800 */
[----:B------:R-:W2:Y:S04]  /*16eb0*/  LDL R21, [R1+0x410] ;  /* 0x0004100001157983 */ /* 0x000ea80000100800 */
[----:B----4-:R-:W1:Y:S01]  /*16ec0*/  SHFL.BFLY PT, R10, R13, 0x2, 0x1f ;  /* 0x0c401f000d0a7f89 */ /* 0x010e6200000e0000 */
[----:B--2---:R-:W-:Y:S01]  /*16ed0*/  FADD.FTZ R9, R16, -R21 ;  /* 0x8000001510097221 */ /* 0x004fe20000010000 */
[----:B-1----:R-:W-:-:S05]  /*16ee0*/  FMNMX.FTZ R11, R10, R13, !PT ;  /* 0x0000000d0a0b7209 */ /* 0x002fca0007810000 */
[----:B------:R-:W1:Y:S01]  /*16ef0*/  SHFL.BFLY PT, R16, R11, 0x1, 0x1f ;  /* 0x0c201f000b107f89 */ /* 0x000e6200000e0000 */
[----:B------:R-:W-:-:S04]  /*16f00*/  FMUL.FTZ R21, R8, R21 ;  /* 0x0000001508157220 */ /* 0x000fc80000410000 */
        /* <DEDUP_REMOVED lines=15> */
[--C-:B------:R-:W-:Y:S01]  /*17000*/  FFMA.FTZ R189, R53, R8, -R21.reuse ;  /* 0x0000000835bd7223 */ /* 0x100fe20000010815 */
[----:B-1----:R-:W-:Y:S01]  /*17010*/  FMNMX.FTZ R16, R11, R16, !PT ;  /* 0x000000100b107209 */ /* 0x002fe20007810000 */
        /* <DEDUP_REMOVED lines=8> */
[-C--:B------:R-:W-:Y:S01]  /*170a0*/  FMUL.FTZ R21, R16, R8.reuse ;  /* 0x0000000810157220 */ /* 0x080fe20000410000 */
[----:B------:R-:W-:Y:S01]  /*170b0*/  FADD.FTZ R17, R17, -R16 ;  /* 0x8000001011117221 */ /* 0x000fe20000010000 */
[----:B------:R-:W-:-:S02]  /*170c0*/  FMUL.FTZ R9, R9, R8 ;  /* 0x0000000809097220 */ /* 0x000fc40000410000 */
[-CC-:B------:R-:W-:Y:S01]  /*170d0*/  FFMA.FTZ R169, R26, R8.reuse, -R21.reuse ;  /* 0x000000081aa97223 */ /* 0x180fe20000010815 */
[----:B------:R-:W-:Y:S01]  /*170e0*/  FMUL.FTZ R17, R8, R17 ;  /* 0x0000001108117220 */ /* 0x000fe20000410000 */
[-CC-:B------:R-:W-:Y:S01]  /*170f0*/  FFMA.FTZ R37, R27, R8.reuse, -R21.reuse ;  /* 0x000000081b257223 */ /* 0x180fe20000010815 */
[----:B------:R-:W-:Y:S01]  /*17100*/  MUFU.EX2 R168, R168 ;  /* 0x000000a800a87308 */ /* 0x000fe20000000800 */
[-CC-:B------:R-:W-:Y:S01]  /*17110*/  FFMA.FTZ R171, R30, R8.reuse, -R21.reuse ;  /* 0x000000081eab7223 */ /* 0x180fe20000010815 */
[----:B------:R-:W-:-:S06]  /*17120*/  FFMA.FTZ R40, R31, R8, -R21 ;  /* 0x000000081f287223 */ /* 0x000fcc0000010815 */
[----:B------:R-:W-:Y:S08]  /*17130*/  MUFU.EX2 R28, R17 ;  /* 0x00000011001c7308 */ /* 0x000ff00000000800 */
[----:B------:R-:W3:Y:S08]  /*17140*/  MUFU.EX2 R169, R169 ;  /* 0x000000a900a97308 */ /* 0x000ef00000000800 */
[----:B------:R-:W1:Y:S01]  /*17150*/  MUFU.EX2 R9, R9 ;  /* 0x0000000900097308 */ /* 0x000e620000000800 */
[----:B------:R-:W-:-:S07]  /*17160*/  FFMA.FTZ R173, R34, R8, -R21 ;  /* 0x0000000822ad7223 */ /* 0x000fce0000010815 */
[----:B------:R-:W2:Y:S08]  /*17170*/  MUFU.EX2 R37, R37 ;  /* 0x0000002500257308 */ /* 0x000eb00000000800 */
[----:B------:R-:W4:Y:S01]  /*17180*/  MUFU.EX2 R24, R24 ;  /* 0x0000001800187308 */ /* 0x000f220000000800 */
[----:B------:R-:W-:-:S07]  /*17190*/  FFMA.FTZ R31, R35, R8, -R21 ;  /* 0x00000008231f7223 */ /* 0x000fce0000010815 */
[----:B------:R-:W0:Y:S08]  /*171a0*/  MUFU.EX2 R171, R171 ;  /* 0x000000ab00ab7308 */ /* 0x000e300000000800 */
[----:B------:R-:W0:Y:S01]  /*171b0*/  MUFU.EX2 R170, R170 ;  /* 0x000000aa00aa7308 */ /* 0x000e220000000800 */
[----:B---3--:R-:W-:Y:S01]  /*171c0*/  FFMA.FTZ R20, R7, R28, R169 ;  /* 0x0000001c07147223 */ /* 0x008fe200000100a9 */
[----:B------:R-:W-:-:S06]  /*171d0*/  FFMA.FTZ R175, R38, R8, -R21 ;  /* 0x0000000826af7223 */ /* 0x000fcc0000010815 */
[----:B------:R-:W3:Y:S01]  /*171e0*/  MUFU.EX2 R40, R40 ;  /* 0x0000002800287308 */ /* 0x000ee20000000800 */
[----:B-1----:R-:W-:-:S07]  /*171f0*/  FFMA.FTZ R7, R9, R6, R168 ;  /* 0x0000000609077223 */ /* 0x002fce00000100a8 */
[----:B------:R-:W1:Y:S01]  /*17200*/  MUFU.EX2 R72, R72 ;  /* 0x0000004800487308 */ /* 0x000e620000000800 */
[----:B--2---:R-:W-:Y:S01]  /*17210*/  FADD.FTZ R20, R37, R20 ;  /* 0x0000001425147221 */ /* 0x004fe20000010000 */
[----:B------:R-:W-:-:S06]  /*17220*/  FFMA.FTZ R34, R39, R8, -R21 ;  /* 0x0000000827227223 */ /* 0x000fcc0000010815 */
[----:B------:R-:W2:Y:S01]  /*17230*/  MUFU.EX2 R173, R173 ;  /* 0x000000ad00ad7308 */ /* 0x000ea20000000800 */
[----:B----4-:R-:W-:-:S07]  /*17240*/  FADD.FTZ R7, R24, R7 ;  /* 0x0000000718077221 */ /* 0x010fce0000010000 */
[----:B------:R-:W4:Y:S01]  /*17250*/  MUFU.EX2 R172, R172 ;  /* 0x000000ac00ac7308 */ /* 0x000f220000000800 */
[----:B0-----:R-:W-:Y:S01]  /*17260*/  FADD.FTZ R17, R171, R20 ;  /* 0x00000014ab117221 */ /* 0x001fe20000010000 */
[----:B------:R-:W-:-:S06]  /*17270*/  FFMA.FTZ R177, R42, R8, -R21 ;  /* 0x000000082ab17223 */ /* 0x000fcc0000010815 */
[----:B------:R-:W0:Y:S01]  /*17280*/  MUFU.EX2 R31, R31 ;  /* 0x0000001f001f7308 */ /* 0x000e220000000800 */
[----:B------:R-:W-:-:S07]  /*17290*/  FADD.FTZ R7, R170, R7 ;  /* 0x00000007aa077221 */ /* 0x000fce0000010000 */
[----:B------:R-:W0:Y:S01]  /*172a0*/  MUFU.EX2 R32, R32 ;  /* 0x0000002000207308 */ /* 0x000e220000000800 */
[----:B---3--:R-:W-:Y:S01]  /*172b0*/  FADD.FTZ R6, R40, R17 ;  /* 0x0000001128067221 */ /* 0x008fe20000010000 */
[----:B------:R-:W-:-:S06]  /*172c0*/  FFMA.FTZ R30, R43, R8, -R21 ;  /* 0x000000082b1e7223 */ /* 0x000fcc0000010815 */
[----:B------:R-:W3:Y:S01]  /*172d0*/  MUFU.EX2 R175, R175 ;  /* 0x000000af00af7308 */ /* 0x000ee20000000800 */
[----:B-1----:R-:W-:-:S07]  /*172e0*/  FADD.FTZ R7, R72, R7 ;  /* 0x0000000748077221 */ /* 0x002fce0000010000 */
        /* <DEDUP_REMOVED lines=52> */
[----:B------:R-:W-:-:S06]  /*17630*/  FADD.FTZ R6, R15, R6 ;  /* 0x000000060f067221 */ /* 0x000fcc0000010000 */
[----:B------:R-:W0:Y:S01]  /*17640*/  MUFU.EX2 R209, R209 ;  /* 0x000000d100d17308 */ /* 0x000e220000000800 */
[----:B------:R-:W-:-:S07]  /*17650*/  FFMA.FTZ R200, R66, R8, -R21 ;  /* 0x0000000842c87223 */ /* 0x000fce0000010815 */
[----:B------:R-:W0:Y:S01]  /*17660*/  MUFU.EX2 R190, R190 ;  /* 0x000000be00be7308 */ /* 0x000e220000000800 */
[----:B---3--:R-:W-:Y:S01]  /*17670*/  FADD.FTZ R17, R214, R7 ;  /* 0x00000007d6117221 */ /* 0x008fe20000010000 */
[----:B-1----:R-:W-:-:S06]  /*17680*/  FADD.FTZ R7, R189, R6 ;  /* 0x00000006bd077221 */ /* 0x002fcc0000010000 */
[----:B------:R-:W1:Y:S01]  /*17690*/  MUFU.EX2 R205, R205 ;  /* 0x000000cd00cd7308 */ /* 0x000e620000000800 */
[----:B------:R-:W-:-:S07]  /*176a0*/  FFMA.FTZ R202, R67, R8, -R21 ;  /* 0x0000000843ca7223 */ /* 0x000fce0000010815 */
[----:B------:R-:W3:Y:S01]  /*176b0*/  MUFU.EX2 R13, R13 ;  /* 0x0000000d000d7308 */ /* 0x000ee20000000800 */
[----:B--2---:R-:W-:Y:S01]  /*176c0*/  FADD.FTZ R6, R204, R17 ;  /* 0x00000011cc067221 */ /* 0x004fe20000010000 */
[----:B----4-:R-:W-:-:S06]  /*176d0*/  FADD.FTZ R7, R12, R7 ;  /* 0x000000070c077221 */ /* 0x010fcc0000010000 */
[----:B------:R-:W2:Y:S01]  /*176e0*/  MUFU.EX2 R210, R210 ;  /* 0x000000d200d27308 */ /* 0x000ea20000000800 */
[----:B------:R-:W-:-:S07]  /*176f0*/  FFMA.FTZ R201, R70, R8, -R21 ;  /* 0x0000000846c97223 */ /* 0x000fce0000010815 */
[----:B------:R-:W4:Y:S01]  /*17700*/  MUFU.EX2 R191, R191 ;  /* 0x000000bf00bf7308 */ /* 0x000f220000000800 */
[----:B0-----:R-:W-:Y:S01]  /*17710*/  FADD.FTZ R20, R209, R6 ;  /* 0x00000006d1147221 */ /* 0x001fe20000010000 */
[----:B------:R-:W-:-:S06]  /*17720*/  FADD.FTZ R6, R190, R7 ;  /* 0x00000007be067221 */ /* 0x000fcc0000010000 */
[----:B------:R-:W-:Y:S01]  /*17730*/  MUFU.EX2 R10, R10 ;  /* 0x0000000a000a7308 */ /* 0x000fe20000000800 */
[----:B------:R-:W-:-:S07]  /*17740*/  FFMA.FTZ R203, R71, R8, -R21 ;  /* 0x0000000847cb7223 */ /* 0x000fce0000010815 */
[----:B------:R-:W0:Y:S01]  /*17750*/  MUFU.EX2 R200, R200 ;  /* 0x000000c800c87308 */ /* 0x000e220000000800 */
[----:B-1----:R-:W-:Y:S01]  /*17760*/  FADD.FTZ R7, R205, R20 ;  /* 0x00000014cd077221 */ /* 0x002fe20000010000 */
[----:B---3--:R-:W-:-:S06]  /*17770*/  FADD.FTZ R6, R13, R6 ;  /* 0x000000060d067221 */ /* 0x008fcc0000010000 */
[----:B------:R-:W-:Y:S08]  /*17780*/  MUFU.EX2 R192, R192 ;  /* 0x000000c000c07308 */ /* 0x000ff00000000800 */
[----:B------:R-:W1:Y:S01]  /*17790*/  MUFU.EX2 R202, R202 ;  /* 0x000000ca00ca7308 */ /* 0x000e620000000800 */
[----:B--2---:R-:W-:Y:S01]  /*177a0*/  FADD.FTZ R17, R210, R7 ;  /* 0x00000007d2117221 */ /* 0x004fe20000010000 */
[----:B----4-:R-:W-:-:S06]  /*177b0*/  FADD.FTZ R7, R191, R6 ;  /* 0x00000006bf077221 */ /* 0x010fcc0000010000 */
[----:B------:R-:W-:Y:S08]  /*177c0*/  MUFU.EX2 R11, R68 ;  /* 0x00000044000b7308 */ /* 0x000ff00000000800 */
[----:B------:R-:W2:Y:S01]  /*177d0*/  MUFU.EX2 R201, R201 ;  /* 0x000000c900c97308 */ /* 0x000ea20000000800 */
[----:B0-----:R-:W-:Y:S01]  /*177e0*/  FADD.FTZ R17, R200, R17 ;  /* 0x00000011c8117221 */ /* 0x001fe20000010000 */
[----:B------:R-:W-:-:S06]  /*177f0*/  FADD.FTZ R7, R10, R7 ;  /* 0x000000070a077221 */ /* 0x000fcc0000010000 */
[----:B------:R-:W0:Y:S08]  /*17800*/  MUFU.EX2 R193, R193 ;  /* 0x000000c100c17308 */ /* 0x000e300000000800 */
[----:B------:R-:W3:Y:S01]  /*17810*/  MUFU.EX2 R203, R203 ;  /* 0x000000cb00cb7308 */ /* 0x000ee20000000800 */
[----:B-1----:R-:W-:Y:S01]  /*17820*/  FADD.FTZ R8, R202, R17 ;  /* 0x00000011ca087221 */ /* 0x002fe20000010000 */
[----:B------:R-:W-:-:S03]  /*17830*/  FADD.FTZ R6, R192, R7 ;  /* 0x00000007c0067221 */ /* 0x000fc60000010000 */
[----:B--2---:R-:W-:Y:S01]  /*17840*/  FADD.FTZ R8, R201, R8 ;  /* 0x00000008c9087221 */ /* 0x004fe20000010000 */
[----:B------:R-:W-:-:S04]  /*17850*/  FADD.FTZ R6, R11, R6 ;  /* 0x000000060b067221 */ /* 0x000fc80000010000 */
[----:B0-----:R-:W-:Y:S01]  /*17860*/  FADD.FTZ R20, R193, R6 ;  /* 0x00000006c1147221 */ /* 0x001fe20000010000 */
[----:B------:R-:W-:Y:S01]  /*17870*/  STL [R1+0x414], R16 ;  /* 0x0004141001007387 */ /* 0x000fe20000100800 */
[----:B---3--:R-:W-:-:S05]  /*17880*/  FADD.FTZ R21, R203, R8 ;  /* 0x00000008cb157221 */ /* 0x008fca0000010000 */
[----:B------:R0:W-:Y:S04]  /*17890*/  STL.64 [R1+0x420], R20 ;  /* 0x0004201401007387 */ /* 0x0001e80000100a00 */
[----:B------:R-:W2:Y:S01]  /*178a0*/  LD.E R8, desc[UR44][R18.64+0x200] ;  /* 0x0002002c12087980 */ /* 0x000ea2000c101900 */
[----:B------:R-:W-:-:S04]  /*178b0*/  UIADD3 UR4, UP0, UR37, 0x200, URZ ;  /* 0x0000020025047890 */ /* 0x000fc8000ff1e03f */
[----:B------:R-:W-:Y:S02]  /*178c0*/  ULOP3.LUT UR6, UR4, 0x4, URZ, 0xfc, !UPT ;  /* 0x0000000404067892 */ /* 0x000fe4000f8efc3f */
[----:B------:R-:W-:-:S04]  /*178d0*/  UIADD3.X UR5, URZ, UR36, URZ, UP0, !UPT ;  /* 0x000000243f057290 */ /* 0x000fc800087fe43f */
[----:B------:R-:W-:Y:S02]  /*178e0*/  IMAD.U32 R6, RZ, RZ, UR6 ;  /* 0x00000006ff067e24 */ /* 0x000fe4000f8e00ff */
[----:B------:R-:W-:Y:S01]  /*178f0*/  MOV R7, UR5 ;  /* 0x0000000500077c02 */ /* 0x000fe20008000f00 */
[----:B--2---:R-:W-:-:S05]  /*17900*/  FMUL.FTZ R17, R9, R8 ;  /* 0x0000000809117220 */ /* 0x004fca0000410000 */
[----:B------:R1:W-:Y:S04]  /*17910*/  ST.E desc[UR44][R18.64+0x200], R17 ;  /* 0x0002001112007985 */ /* 0x0003e8000c10192c */
[----:B------:R-:W2:Y:S02]  /*17920*/  LD.E R8, desc[UR44][R6.64] ;  /* 0x0000002c06087980 */ /* 0x000ea4000c101900 */
[----:B--2---:R-:W-:-:S05]  /*17930*/  FMUL.FTZ R27, R9, R8 ;  /* 0x00000008091b7220 */ /* 0x004fca0000410000 */
[----:B------:R2:W-:Y:S04]  /*17940*/  ST.E desc[UR44][R6.64], R27 ;  /* 0x0000001b06007985 */ /* 0x0005e8000c10192c */
[----:B------:R-:W1:Y:S04]  /*17950*/  LD.E R54, desc[UR44][R18.64+0x210] ;  /* 0x0002102c12367980 */ /* 0x000e68000c101900 */
[----:B0-----:R-:W3:Y:S04]  /*17960*/  LD.E R21, desc[UR44][R18.64+0x3f4] ;  /* 0x0003f42c12157980 */ /* 0x001ee8000c101900 */
[----:B------:R-:W4:Y:S04]  /*17970*/  LD.E R56, desc[UR44][R18.64+0x214] ;  /* 0x0002142c12387980 */ /* 0x000f28000c101900 */
        /* <DEDUP_REMOVED lines=59> */
[----:B------:R-:W-:Y:S01]  /*17d30*/  ULOP3.LUT UR6, UR4, 0x8, URZ, 0xfc, !UPT ;  /* 0x0000000804067892 */ /* 0x000fe2000f8efc3f */
[C---:B-1----:R-:W-:Y:S01]  /*17d40*/  FMUL.FTZ R17, R9.reuse, R54 ;  /* 0x0000003609117220 */ /* 0x042fe20000410000 */
[----:B---3--:R-:W-:-:S04]  /*17d50*/  FMUL.FTZ R43, R9, R21 ;  /* 0x00000015092b7220 */ /* 0x008fc80000410000 */
[----:B------:R0:W-:Y:S01]  /*17d60*/  ST.E desc[UR44][R18.64+0x210], R17 ;  /* 0x0002101112007985 */ /* 0x0001e2000c10192c */
[C---:B----4-:R-:W-:Y:S01]  /*17d70*/  FMUL.FTZ R21, R9.reuse, R56 ;  /* 0x0000003809157220 */ /* 0x050fe20000410000 */
[C---:B--2---:R-:W-:Y:S01]  /*17d80*/  FMUL.FTZ R27, R9.reuse, R58 ;  /* 0x0000003a091b7220 */ /* 0x044fe20000410000 */
[C---:B------:R-:W-:Y:S01]  /*17d90*/  FMUL.FTZ R29, R9.reuse, R60 ;  /* 0x0000003c091d7220 */ /* 0x040fe20000410000 */
[C---:B------:R-:W-:Y:S01]  /*17da0*/  FMUL.FTZ R35, R9.reuse, R62 ;  /* 0x0000003e09237220 */ /* 0x040fe20000410000 */
[----:B------:R-:W-:Y:S01]  /*17db0*/  ST.E desc[UR44][R18.64+0x3f4], R43 ;  /* 0x0003f42b12007985 */ /* 0x000fe2000c10192c */
[----:B0-----:R-:W-:-:S03]  /*17dc0*/  FMUL.FTZ R17, R9, R68 ;  /* 0x0000004409117220 */ /* 0x001fc60000410000 */
[----:B------:R0:W-:Y:S01]  /*17dd0*/  ST.E desc[UR44][R18.64+0x214], R21 ;  /* 0x0002141512007985 */ /* 0x0001e2000c10192c */
[----:B------:R-:W-:-:S03]  /*17de0*/  FMUL.FTZ R39, R9, R64 ;  /* 0x0000004009277220 */ /* 0x000fc60000410000 */
[----:B------:R1:W-:Y:S01]  /*17df0*/  ST.E desc[UR44][R18.64+0x220], R27 ;  /* 0x0002201b12007985 */ /* 0x0003e2000c10192c */
[----:B------:R-:W-:-:S03]  /*17e00*/  FMUL.FTZ R41, R9, R66 ;  /* 0x0000004209297220 */ /* 0x000fc60000410000 */
[----:B------:R2:W-:Y:S04]  /*17e10*/  ST.E desc[UR44][R18.64+0x224], R29 ;  /* 0x0002241d12007985 */ /* 0x0005e8000c10192c */
[----:B------:R3:W-:Y:S01]  /*17e20*/  ST.E desc[UR44][R18.64+0x230], R35 ;  /* 0x0002302312007985 */ /* 0x0007e2000c10192c */
[C---:B0-----:R-:W-:Y:S01]  /*17e30*/  FMUL.FTZ R21, R9.reuse, R70 ;  /* 0x0000004609157220 */ /* 0x041fe20000410000 */
[C---:B------:R-:W-:Y:S02]  /*17e40*/  FMUL.FTZ R43, R9.reuse, R74 ;  /* 0x0000004a092b7220 */ /* 0x040fe40000410000 */
[----:B------:R0:W-:Y:S01]  /*17e50*/  ST.E desc[UR44][R18.64+0x244], R17 ;  /* 0x0002441112007985 */ /* 0x0001e2000c10192c */
[C---:B-1----:R-:W-:Y:S01]  /*17e60*/  FMUL.FTZ R27, R9.reuse, R78 ;  /* 0x0000004e091b7220 */ /* 0x042fe20000410000 */
[C---:B--2---:R-:W-:Y:S01]  /*17e70*/  FMUL.FTZ R29, R9.reuse, R80 ;  /* 0x00000050091d7220 */ /* 0x044fe20000410000 */
[C---:B---3--:R-:W-:Y:S01]  /*17e80*/  FMUL.FTZ R35, R9.reuse, R82 ;  /* 0x0000005209237220 */ /* 0x048fe20000410000 */
[----:B------:R1:W-:Y:S01]  /*17e90*/  ST.E desc[UR44][R18.64+0x234], R39 ;  /* 0x0002342712007985 */ /* 0x0003e2000c10192c */
[----:B0-----:R-:W-:-:S03]  /*17ea0*/  FMUL.FTZ R17, R9, R88 ;  /* 0x0000005809117220 */ /* 0x001fc60000410000 */
[----:B------:R0:W-:Y:S01]  /*17eb0*/  ST.E desc[UR44][R18.64+0x240], R41 ;  /* 0x0002402912007985 */ /* 0x0001e2000c10192c */
[----:B------:R-:W-:-:S03]  /*17ec0*/  FMUL.FTZ R45, R9, R76 ;  /* 0x0000004c092d7220 */ /* 0x000fc60000410000 */
[----:B------:R2:W-:Y:S04]  /*17ed0*/  ST.E desc[UR44][R18.64+0x250], R21 ;  /* 0x0002501512007985 */ /* 0x0005e8000c10192c */
[----:B------:R3:W-:Y:S01]  /*17ee0*/  ST.E desc[UR44][R18.64+0x254], R43 ;  /* 0x0002542b12007985 */ /* 0x0007e2000c10192c */
[----:B-1----:R-:W-:-:S03]  /*17ef0*/  FMUL.FTZ R39, R9, R84 ;  /* 0x0000005409277220 */ /* 0x002fc60000410000 */
[----:B------:R1:W-:Y:S01]  /*17f00*/  ST.E desc[UR44][R18.64+0x264], R27 ;  /* 0x0002641b12007985 */ /* 0x0003e2000c10192c */
[----:B0-----:R-:W-:-:S03]  /*17f10*/  FMUL.FTZ R41, R9, R86 ;  /* 0x0000005609297220 */ /* 0x001fc60000410000 */
[----:B------:R0:W-:Y:S01]  /*17f20*/  ST.E desc[UR44][R18.64+0x270], R29 ;  /* 0x0002701d12007985 */ /* 0x0001e2000c10192c */
[----:B--2---:R-:W-:-:S03]  /*17f30*/  FMUL.FTZ R21, R9, R90 ;  /* 0x0000005a09157220 */ /* 0x004fc60000410000 */
[----:B------:R2:W-:Y:S01]  /*17f40*/  ST.E desc[UR44][R18.64+0x274], R35 ;  /* 0x0002742312007985 */ /* 0x0005e2000c10192c */
[C---:B---3--:R-:W-:Y:S01]  /*17f50*/  FMUL.FTZ R43, R9.reuse, R94 ;  /* 0x0000005e092b7220 */ /* 0x048fe20000410000 */
[C---:B-1----:R-:W-:Y:S02]  /*17f60*/  FMUL.FTZ R27, R9.reuse, R92 ;  /* 0x0000005c091b7220 */ /* 0x042fe40000410000 */
[----:B------:R1:W-:Y:S01]  /*17f70*/  ST.E desc[UR44][R18.64+0x290], R17 ;  /* 0x0002901112007985 */ /* 0x0003e2000c10192c */
[C---:B0-----:R-:W-:Y:S01]  /*17f80*/  FMUL.FTZ R29, R9.reuse, R98 ;  /* 0x00000062091d7220 */ /* 0x041fe20000410000 */
[C---:B--2---:R-:W-:Y:S02]  /*17f90*/  FMUL.FTZ R35, R9.reuse, R100 ;  /* 0x0000006409237220 */ /* 0x044fe40000410000 */
[----:B------:R0:W-:Y:S01]  /*17fa0*/  ST.E desc[UR44][R18.64+0x260], R45 ;  /* 0x0002602d12007985 */ /* 0x0001e2000c10192c */
[----:B-1----:R-:W-:-:S03]  /*17fb0*/  FMUL.FTZ R17, R9, R102 ;  /* 0x0000006609117220 */ /* 0x002fc60000410000 */
[----:B------:R1:W-:Y:S04]  /*17fc0*/  ST.E desc[UR44][R18.64+0x280], R39 ;  /* 0x0002802712007985 */ /* 0x0003e8000c10192c */
[----:B------:R2:W-:Y:S01]  /*17fd0*/  ST.E desc[UR44][R18.64+0x284], R41 ;  /* 0x0002842912007985 */ /* 0x0005e2000c10192c */
[----:B0-----:R-:W-:-:S03]  /*17fe0*/  FMUL.FTZ R45, R9, R96 ;  /* 0x00000060092d7220 */ /* 0x001fc60000410000 */
[----:B------:R0:W-:Y:S04]  /*17ff0*/  ST.E desc[UR44][R18.64+0x294], R21 ;  /* 0x0002941512007985 */ /* 0x0001e8000c10192c */
[----:B------:R3:W-:Y:S01]  /*18000*/  ST.E desc[UR44][R18.64+0x2a0], R27 ;  /* 0x0002a01b12007985 */ /* 0x0007e2000c10192c */
[----:B-1----:R-:W-:-:S03]  /*18010*/  FMUL.FTZ R39, R9, R104 ;  /* 0x0000006809277220 */ /* 0x002fc60000410000 */
[----:B------:R1:W-:Y:S01]  /*18020*/  ST.E desc[UR44][R18.64+0x2a4], R43 ;  /* 0x0002a42b12007985 */ /* 0x0003e2000c10192c */
[----:B--2---:R-:W-:-:S03]  /*18030*/  FMUL.FTZ R41, R9, R106 ;  /* 0x0000006a09297220 */ /* 0x004fc60000410000 */
[----:B------:R2:W-:Y:S01]  /*18040*/  ST.E desc[UR44][R18.64+0x2b4], R29 ;  /* 0x0002b41d12007985 */ /* 0x0005e2000c10192c */
[----:B0-----:R-:W-:-:S03]  /*18050*/  FMUL.FTZ R21, R9, R108 ;  /* 0x0000006c09157220 */ /* 0x001fc60000410000 */
[----:B------:R0:W-:Y:S01]  /*18060*/  ST.E desc[UR44][R18.64+0x2c0], R35 ;  /* 0x0002c02312007985 */ /* 0x0001e2000c10192c */
[C---:B---3--:R-:W-:Y:S01]  /*18070*/  FMUL.FTZ R27, R9.reuse, R110 ;  /* 0x0000006e091b7220 */ /* 0x048fe20000410000 */
[C---:B-1----:R-:W-:Y:S02]  /*18080*/  FMUL.FTZ R43, R9.reuse, R114 ;  /* 0x00000072092b7220 */ /* 0x042fe40000410000 */
[----:B------:R1:W-:Y:S01]  /*18090*/  ST.E desc[UR44][R18.64+0x2c4], R17 ;  /* 0x0002c41112007985 */ /* 0x0003e2000c10192c */
[C---:B--2---:R-:W-:Y:S01]  /*180a0*/  FMUL.FTZ R29, R9.reuse, R112 ;  /* 0x00000070091d7220 */ /* 0x044fe20000410000 */
[C---:B0-----:R-:W-:Y:S02]  /*180b0*/  FMUL.FTZ R35, R9.reuse, R118 ;  /* 0x0000007609237220 */ /* 0x041fe40000410000 */
        /* <DEDUP_REMOVED lines=27> */
[C---:B--2---:R-:W-:Y:S01]  /*18270*/  FMUL.FTZ R39, R9.reuse, R144 ;  /* 0x0000009009277220 */ /* 0x044fe20000410000 */
[C---:B------:R-:W-:Y:S02]  /*18280*/  FMUL.FTZ R47, R9.reuse, R47 ;  /* 0x0000002f092f7220 */ /* 0x040fe40000410000 */
        /* <DEDUP_REMOVED lines=8> */
[----:B------:R-:W-:Y:S01]  /*18310*/  ST.E desc[UR44][R18.64+0x350], R45 ;  /* 0x0003502d12007985 */ /* 0x000fe2000c10192c */
[----:B-1----:R-:W-:-:S03]  /*18320*/  FMUL.FTZ R17, R9, R228 ;  /* 0x000000e409117220 */ /* 0x002fc60000410000 */
[----:B------:R0:W-:Y:S04]  /*18330*/  ST.E desc[UR44][R18.64+0x360], R21 ;  /* 0x0003601512007985 */ /* 0x0001e8000c10192c */
[----:B------:R1:W-:Y:S04]  /*18340*/  ST.E desc[UR44][R18.64+0x364], R27 ;  /* 0x0003641b12007985 */ /* 0x0003e8000c10192c */
[----:B------:R2:W-:Y:S04]  /*18350*/  ST.E desc[UR44][R18.64+0x370], R39 ;  /* 0x0003702712007985 */ /* 0x0005e8000c10192c */
[----:B------:R3:W-:Y:S01]  /*18360*/  ST.E desc[UR44][R18.64+0x374], R41 ;  /* 0x0003742912007985 */ /* 0x0007e2000c10192c */
[C---:B0-----:R-:W-:Y:S01]  /*18370*/  FMUL.FTZ R21, R9.reuse, R50 ;  /* 0x0000003209157220 */ /* 0x041fe20000410000 */
[----:B------:R-:W-:-:S02]  /*18380*/  FMUL.FTZ R45, R9, R8 ;  /* 0x00000008092d7220 */ /* 0x000fc40000410000 */
        /* <DEDUP_REMOVED lines=9> */
[----:B------:R0:W-:Y:S01]  /*18420*/  ST.E desc[UR44][R18.64+0x390], R17 ;  /* 0x0003901112007985 */ /* 0x0001e2000c10192c */
[C---:B--2---:R-:W-:Y:S01]  /*18430*/  FMUL.FTZ R47, R9.reuse, R16 ;  /* 0x00000010092f7220 */ /* 0x044fe20000410000 */
[----:B------:R-:W-:Y:S02]  /*18440*/  IMAD.U32 R16, RZ, RZ, UR6 ;  /* 0x00000006ff107e24 */ /* 0x000fe4000f8e00ff */
[C---:B---3--:R-:W-:Y:S01]  /*18450*/  FMUL.FTZ R43, R9.reuse, R26 ;  /* 0x0000001a092b7220 */ /* 0x048fe20000410000 */
[----:B------:R-:W-:Y:S01]  /*18460*/  FMUL.FTZ R9, R9, R20 ;  /* 0x0000001409097220 */ /* 0x000fe20000410000 */
[----:B0-----:R-:W-:Y:S01]  /*18470*/  IMAD.U32 R17, RZ, RZ, UR5 ;  /* 0x00000005ff117e24 */ /* 0x001fe2000f8e00ff */
[----:B------:R-:W-:Y:S04]  /*18480*/  ST.E desc[UR44][R18.64+0x3a4], R21 ;  /* 0x0003a41512007985 */ /* 0x000fe8000c10192c */
[----:B------:R0:W-:Y:S04]  /*18490*/  ST.E desc[UR44][R18.64+0x3b0], R27 ;  /* 0x0003b01b12007985 */ /* 0x0001e8000c10192c */
[----:B------:R1:W-:Y:S04]  /*184a0*/  ST.E desc[UR44][R18.64+0x3b4], R29 ;  /* 0x0003b41d12007985 */ /* 0x0003e8000c10192c */
[----:B------:R-:W-:Y:S04]  /*184b0*/  ST.E desc[UR44][R18.64+0x3c0], R39 ;  /* 0x0003c02712007985 */ /* 0x000fe8000c10192c */
[----:B------:R-:W-:Y:S04]  /*184c0*/  ST.E desc[UR44][R18.64+0x3c4], R41 ;  /* 0x0003c42912007985 */ /* 0x000fe8000c10192c */
[----:B------:R-:W-:Y:S04]  /*184d0*/  ST.E desc[UR44][R18.64+0x3d0], R35 ;  /* 0x0003d02312007985 */ /* 0x000fe8000c10192c */
[----:B------:R-:W-:Y:S04]  /*184e0*/  ST.E desc[UR44][R18.64+0x3d4], R43 ;  /* 0x0003d42b12007985 */ /* 0x000fe8000c10192c */
[----:B------:R-:W-:Y:S04]  /*184f0*/  ST.E desc[UR44][R18.64+0x3e0], R45 ;  /* 0x0003e02d12007985 */ /* 0x000fe8000c10192c */
[----:B------:R2:W-:Y:S04]  /*18500*/  ST.E desc[UR44][R18.64+0x3e4], R47 ;  /* 0x0003e42f12007985 */ /* 0x0005e8000c10192c */
[----:B------:R3:W-:Y:S04]  /*18510*/  ST.E desc[UR44][R18.64+0x3f0], R9 ;  /* 0x0003f00912007985 */ /* 0x0007e8000c10192c */
[----:B0-----:R-:W4:Y:S01]  /*18520*/  LD.E R27, desc[UR44][R16.64] ;  /* 0x0000002c101b7980 */ /* 0x001f22000c101900 */
[----:B------:R-:W-:Y:S01]  /*18530*/  ULOP3.LUT UR4, UR4, 0xc, URZ, 0xfc, !UPT ;  /* 0x0000000c04047892 */ /* 0x000fe2000f8efc3f */
[----:B------:R-:W-:-:S05]  /*18540*/  IMAD.U32 R21, RZ, RZ, UR5 ;  /* 0x00000005ff157e24 */ /* 0x000fca000f8e00ff */
[----:B------:R-:W-:Y:S02]  /*18550*/  IMAD.U32 R20, RZ, RZ, UR4 ;  /* 0x00000004ff147e24 */ /* 0x000fe4000f8e00ff */
[----:B----4-:R-:W-:-:S05]  /*18560*/  FMUL.FTZ R27, R28, R27 ;  /* 0x0000001b1c1b7220 */ /* 0x010fca0000410000 */
[----:B------:R0:W-:Y:S04]  /*18570*/  ST.E desc[UR44][R16.64], R27 ;  /* 0x0000001b10007985 */ /* 0x0001e8000c10192c */
[----:B-1----:R-:W4:Y:S01]  /*18580*/  LD.E R29, desc[UR44][R20.64] ;  /* 0x0000002c141d7980 */ /* 0x002f22000c101900 */
[----:B------:R-:W1:Y:S01]  /*18590*/  S2R R54, SR_TID.X ;  /* 0x0000000000367919 */ /* 0x000e620000002100 */
[----:B----4-:R-:W-:-:S05]  /*185a0*/  FMUL.FTZ R29, R28, R29 ;  /* 0x0000001d1c1d7220 */ /* 0x010fca0000410000 */
        /* <DEDUP_REMOVED lines=60> */
[----:B---3--:R-:W3:Y:S04]  /*18970*/  LD.E R9, desc[UR44][R18.64+0x3e8] ;  /* 0x0003e82c12097980 */ /* 0x008ee8000c101900 */
[----:B0-----:R-:W3:Y:S04]  /*18980*/  LD.E R27, desc[UR44][R18.64+0x3ec] ;  /* 0x0003ec2c121b7980 */ /* 0x001ee8000c101900 */
[----:B----4-:R-:W4:Y:S01]  /*18990*/  LD.E R29, desc[UR44][R18.64+0x3f8] ;  /* 0x0003f82c121d7980 */ /* 0x010f22000c101900 */
[----:B-1----:R-:W-:Y:S01]  /*189a0*/  SHF.R.U32.HI R54, RZ, 0x7, R54 ;  /* 0x00000007ff367819 */ /* 0x002fe20000011636 */
[C---:B------:R-:W-:Y:S01]  /*189b0*/  FMUL.FTZ R49, R28.reuse, R49 ;  /* 0x000000311c317220 */ /* 0x040fe20000410000 */
[----:B------:R-:W-:-:S04]  /*189c0*/  FMUL.FTZ R229, R28, R229 ;  /* 0x000000e51ce57220 */ /* 0x000fc80000410000 */
        /* <DEDUP_REMOVED lines=58> */
[C---:B---3--:R-:W-:Y:S01]  /*18d70*/  FMUL.FTZ R49, R28.reuse, R9 ;  /* 0x000000091c317220 */ /* 0x048fe20000410000 */
[C---:B------:R-:W-:Y:S01]  /*18d80*/  FMUL.FTZ R27, R28.reuse, R27 ;  /* 0x0000001b1c1b7220 */ /* 0x040fe20000410000 */
[----:B----4-:R-:W-:Y:S01]  /*18d90*/  FMUL.FTZ R29, R28, R29 ;  /* 0x0000001d1c1d7220 */ /* 0x010fe20000410000 */
[----:B------:R-:W-:Y:S01]  /*18da0*/  VIADD R28, R54, 0x8 ;  /* 0x00000008361c7836 */ /* 0x000fe20000000000 */
        /* <DEDUP_REMOVED lines=59> */
[----:B------:R3:W-:Y:S04]  /*19160*/  ST.E desc[UR44][R18.64+0x3ec], R27 ;  /* 0x0003ec1b12007985 */ /* 0x0007e8000c10192c */
[----:B------:R4:W-:Y:S01]  /*19170*/  ST.E desc[UR44][R18.64+0x3f8], R29 ;  /* 0x0003f81d12007985 */ /* 0x0009e2000c10192c */
[----:B------:R4:W-:Y:S06]  /*19180*/  BAR.SYNC.DEFER_BLOCKING R28, 0x100 ;  /* 0x0004001c0000751d */ /* 0x0009ec0000010000 */
[----:B0-----:R-:W2:Y:S04]  /*19190*/  LD.E R39, desc[UR44][R18.64+0x200] ;  /* 0x0002002c12277980 */ /* 0x001ea8000c101900 */
[----:B------:R-:W4:Y:S04]  /*191a0*/  LD.E R26, desc[UR44][R2.64] ;  /* 0x0000002c021a7980 */ /* 0x000f28000c101900 */
[----:B------:R-:W4:Y:S04]  /*191b0*/  LD.E.64 R8, desc[UR44][R18.64+0x88] ;  /* 0x0000882c12087980 */ /* 0x000f28000c101b00 */
[----:B--2---:R0:W-:Y:S04]  /*191c0*/  ST.E desc[UR44][R18.64+0x200], R39 ;  /* 0x0002002712007985 */ /* 0x0041e8000c10192c */
[----:B-1----:R-:W2:Y:S04]  /*191d0*/  LD.E R41, desc[UR44][R6.64] ;  /* 0x0000002c06297980 */ /* 0x002ea8000c101900 */
[----:B--2---:R1:W-:Y:S04]  /*191e0*/  ST.E desc[UR44][R6.64], R41 ;  /* 0x0000002906007985 */ /* 0x0043e8000c10192c */
[----:B------:R-:W2:Y:S04]  /*191f0*/  LD.E R35, desc[UR44][R16.64] ;  /* 0x0000002c10237980 */ /* 0x000ea8000c101900 */
[----:B--2---:R2:W-:Y:S04]  /*19200*/  ST.E desc[UR44][R16.64], R35 ;  /* 0x0000002310007985 */ /* 0x0045e8000c10192c */
[----:B---3--:R-:W3:Y:S04]  /*19210*/  LD.E R27, desc[UR44][R20.64] ;  /* 0x0000002c141b7980 */ /* 0x008ee8000c101900 */
[----:B---3--:R3:W-:Y:S04]  /*19220*/  ST.E desc[UR44][R20.64], R27 ;  /* 0x0000001b14007985 */ /* 0x0087e8000c10192c */
[----:B----4-:R-:W4:Y:S04]  /*19230*/  LD.E R29, desc[UR44][R18.64+0x210] ;  /* 0x0002102c121d7980 */ /* 0x010f28000c101900 */
        /* <DEDUP_REMOVED lines=75> */
[----:B------:R-:W-:Y:S04]  /*196f0*/  ST.E desc[UR44][R18.64+0x214], R43 ;  /* 0x0002142b12007985 */ /* 0x000fe8000c10192c */
[----:B------:R-:W-:Y:S04]  /*19700*/  ST.E desc[UR44][R18.64+0x218], R45 ;  /* 0x0002182d12007985 */ /* 0x000fe8000c10192c */
[----:B------:R-:W-:Y:S04]  /*19710*/  ST.E desc[UR44][R18.64+0x21c], R39 ;  /* 0x00021c2712007985 */ /* 0x000fe8000c10192c */
[----:B------:R-:W-:Y:S04]  /*19720*/  ST.E desc[UR44][R18.64+0x220], R47 ;  /* 0x0002202f12007985 */ /* 0x000fe8000c10192c */
[----:B------:R-:W-:Y:S04]  /*19730*/  ST.E desc[UR44][R18.64+0x224], R49 ;  /* 0x0002243112007985 */ /* 0x000fe8000c10192c */
[----:B------:R-:W-:Y:S04]  /*19740*/  ST.E desc[UR44][R18.64+0x228], R41 ;  /* 0x0002282912007985 */ /* 0x000fe8000c10192c */
[----:B------:R-:W-:Y:S04]  /*19750*/  ST.E desc[UR44][R18.64+0x22c], R51 ;  /* 0x00022c3312007985 */ /* 0x000fe8000c10192c */
        /* <DEDUP_REMOVED lines=8> */
[----:B0-----:R-:W3:Y:S04]  /*197e0*/  LD.E R29, desc[UR44][R18.64+0x258] ;  /* 0x0002582c121d7980 */ /* 0x001ee8000c101900 */
[----:B-1----:R-:W3:Y:S04]  /*197f0*/  LD.E R35, desc[UR44][R18.64+0x25c] ;  /* 0x00025c2c12237980 */ /* 0x002ee8000c101900 */
[----:B------:R-:W3:Y:S04]  /*19800*/  LD.E R39, desc[UR44][R18.64+0x264] ;  /* 0x0002642c12277980 */ /* 0x000ee8000c101900 */
[----:B------:R-:W3:Y:S04]  /*19810*/  LD.E R41, desc[UR44][R18.64+0x268] ;  /* 0x0002682c12297980 */ /* 0x000ee8000c101900 */
[----:B------:R-:W3:Y:S04]  /*19820*/  LD.E R43, desc[UR44][R18.64+0x270] ;  /* 0x0002702c122b7980 */ /* 0x000ee8000c101900 */
[----:B------:R-:W3:Y:S04]  /*19830*/  LD.E R45, desc[UR44][R18.64+0x278] ;  /* 0x0002782c122d7980 */ /* 0x000ee8000c101900 */
[----:B------:R-:W3:Y:S04]  /*19840*/  LD.E R47, desc[UR44][R18.64+0x280] ;  /* 0x0002802c122f7980 */ /* 0x000ee8000c101900 */
[----:B------:R-:W3:Y:S04]  /*19850*/  LD.E R49, desc[UR44][R18.64+0x288] ;  /* 0x0002882c12317980 */ /* 0x000ee8000c101900 */
[----:B------:R-:W3:Y:S04]  /*19860*/  LD.E R51, desc[UR44][R18.64+0x290] ;  /* 0x0002902c12337980 */ /* 0x000ee8000c101900 */
[----:B--2---:R-:W2:Y:S04]  /*19870*/  LD.E R53, desc[UR44][R18.64+0x298] ;  /* 0x0002982c12357980 */ /* 0x004ea8000c101900 */
        /* <DEDUP_REMOVED lines=39> */
[----:B---3--:R0:W-:Y:S04]  /*19af0*/  ST.E desc[UR44][R18.64+0x250], R27 ;  /* 0x0002501b12007985 */ /* 0x0081e8000c10192c */
        /* <DEDUP_REMOVED lines=35> */
[----:B----4-:R4:W-:Y:S04]  /*19d30*/  ST.E desc[UR44][R18.64+0x2a0], R55 ;  /* 0x0002a03712007985 */ /* 0x0109e8000c10192c */
        /* <DEDUP_REMOVED lines=75> */
[C---:B------:R-:W-:Y:S01]  /*1a1f0*/  VIADD R26, R8.reuse, 0x80 ;  /* 0x00000080081a7836 */ /* 0x040fe20000000000 */
[----:B------:R-:W-:Y:S01]  /*1a200*/  F2FP.F16.F32.PACK_AB R169, R37, R169 ;  /* 0x000000a925a9723e */ /* 0x000fe200000000ff */
[----:B------:R-:W-:Y:S01]  /*1a210*/  VIADD R28, R8, 0x100 ;  /* 0x00000100081c7836 */ /* 0x000fe20000000000 */
[----:B------:R-:W-:Y:S01]  /*1a220*/  R2UR UR15, R29 ;  /* 0x000000001d0f72ca */ /* 0x000fe200000e0000 */
[----:B------:R-:W4:Y:S01]  /*1a230*/  LD.E R24, desc[UR44][R18.64+0x200] ;  /* 0x0002002c12187980 */ /* 0x000f22000c101900 */
[----:B------:R-:W-:Y:S02]  /*1a240*/  R2UR UR10, R26 ;  /* 0x000000001a0a72ca */ /* 0x000fe400000e0000 */
[----:B------:R-:W-:Y:S01]  /*1a250*/  R2UR UR14, R28 ;  /* 0x000000001c0e72ca */ /* 0x000fe200000e0000 */
[----:B------:R-:W4:Y:S01]  /*1a260*/  LD.E R29, desc[UR44][R18.64+0x214] ;  /* 0x0002142c121d7980 */ /* 0x000f22000c101900 */
[----:B------:R-:W-:-:S02]  /*1a270*/  F2FP.F16.F32.PACK_AB R170, R72, R170 ;  /* 0x000000aa48aa723e */ /* 0x000fc400000000ff */
[----:B------:R-:W-:Y:S01]  /*1a280*/  F2FP.F16.F32.PACK_AB R171, R40, R171 ;  /* 0x000000ab28ab723e */ /* 0x000fe200000000ff */
[----:B------:R-:W4:Y:S01]  /*1a290*/  LD.E R28, desc[UR44][R18.64+0x210] ;  /* 0x0002102c121c7980 */ /* 0x000f22000c101900 */
[----:B------:R-:W-:Y:S02]  /*1a2a0*/  F2FP.F16.F32.PACK_AB R172, R32, R172 ;  /* 0x000000ac20ac723e */ /* 0x000fe400000000ff */
[----:B------:R-:W-:Y:S01]  /*1a2b0*/  F2FP.F16.F32.PACK_AB R173, R31, R173 ;  /* 0x000000ad1fad723e */ /* 0x000fe200000000ff */
[----:B------:R-:W4:Y:S01]  /*1a2c0*/  LD.E R32, desc[UR44][R18.64+0x220] ;  /* 0x0002202c12207980 */ /* 0x000f22000c101900 */
[----:B------:R-:W-:Y:S02]  /*1a2d0*/  F2FP.F16.F32.PACK_AB R174, R33, R174 ;  /* 0x000000ae21ae723e */ /* 0x000fe400000000ff */
[----:B------:R-:W-:Y:S01]  /*1a2e0*/  F2FP.F16.F32.PACK_AB R175, R34, R175 ;  /* 0x000000af22af723e */ /* 0x000fe200000000ff */
[----:B------:R-:W4:Y:S01]  /*1a2f0*/  LD.E R31, desc[UR44][R18.64+0x21c] ;  /* 0x00021c2c121f7980 */ /* 0x000f22000c101900 */
[----:B------:R-:W-:-:S02]  /*1a300*/  F2FP.F16.F32.PACK_AB R176, R36, R176 ;  /* 0x000000b024b0723e */ /* 0x000fc400000000ff */
[----:B------:R-:W-:Y:S01]  /*1a310*/  F2FP.F16.F32.PACK_AB R177, R30, R177 ;  /* 0x000000b11eb1723e */ /* 0x000fe200000000ff */
[----:B------:R-:W4:Y:S01]  /*1a320*/  LD.E R33, desc[UR44][R18.64+0x224] ;  /* 0x0002242c12217980 */ /* 0x000f22000c101900 */
[----:B------:R-:W-:-:S03]  /*1a330*/  F2FP.F16.F32.PACK_AB R178, R25, R178 ;  /* 0x000000b219b2723e */ /* 0x000fc600000000ff */
[----:B------:R-:W4:Y:S04]  /*1a340*/  LD.E R30, desc[UR44][R18.64+0x218] ;  /* 0x0002182c121e7980 */ /* 0x000f28000c101900 */
[----:B------:R-:W4:Y:S04]  /*1a350*/  LD.E R34, desc[UR44][R18.64+0x228] ;  /* 0x0002282c12227980 */ /* 0x000f28000c101900 */
        /* <DEDUP_REMOVED lines=18> */
[----:B--2---:R-:W3:Y:S04]  /*1a480*/  LD.E R53, desc[UR44][R18.64+0x274] ;  /* 0x0002742c12357980 */ /* 0x004ee8000c101900 */
[----:B------:R-:W3:Y:S04]  /*1a490*/  LD.E R54, desc[UR44][R18.64+0x278] ;  /* 0x0002782c12367980 */ /* 0x000ee8000c101900 */
[----:B----4-:R-:W3:Y:S04]  /*1a4a0*/  LD.E R55, desc[UR44][R18.64+0x27c] ;  /* 0x00027c2c12377980 */ /* 0x010ee8000c101900 */
        /* <DEDUP_REMOVED lines=43> */
[----:B------:R-:W3:Y:S01]  /*1a760*/  LD.E R99, desc[UR44][R18.64+0x32c] ;  /* 0x00032c2c12637980 */ /* 0x000ee2000c101900 */
[----:B------:R-:W-:Y:S01]  /*1a770*/  ISETP.NE.U32.AND P0, PT, R27, RZ, PT ;  /* 0x000000ff1b00720c */ /* 0x000fe20003f05070 */
[----:B------:R-:W-:-:S02]  /*1a780*/  IMAD.MOV.U32 R27, RZ, RZ, R9 ;  /* 0x000000ffff1b7224 */ /* 0x000fc400078e0009 */
[----:B------:R-:W3:Y:S03]  /*1a790*/  LD.E R100, desc[UR44][R18.64+0x330] ;  /* 0x0003302c12647980 */ /* 0x000ee6000c101900 */
[----:B------:R-:W-:Y:S01]  /*1a7a0*/  R2UR UR11, R27 ;  /* 0x000000001b0b72ca */ /* 0x000fe200000e0000 */
        /* <DEDUP_REMOVED lines=54> */
[----:B------:R-:W-:-:S02]  /*1ab10*/  R2UR UR6, R8 ;  /* 0x00000000080672ca */ /* 0x000fc400000e0000 */
[----:B------:R-:W-:Y:S01]  /*1ab20*/  R2UR UR7, R9 ;  /* 0x00000000090772ca */ /* 0x000fe200000e0000 */
[----:B------:R-:W-:Y:S01]  /*1ab30*/  VOTEU.ANY UP0, P0 ;  /* 0x00000000003f7886 */ /* 0x000fe20000000100 */
[----:B---3--:R-:W-:-:S11]  /*1ab40*/  WARPGROUP.ARRIVE ;  /* 0x00000000000079c5 */ /* 0x008fd60000000000 */
        /* <DEDUP_REMOVED lines=815> */
[----:B------:R-:W3:Y:S04]  /*1de40*/  LD.E R9, desc[UR44][R18.64+0x200] ;  /* 0x0002002c12097980 */ /* 0x000ee8000c101900 */
[----:B---3--:R3:W-:Y:S04]  /*1de50*/  ST.E desc[UR44][R18.64+0x200], R9 ;  /* 0x0002000912007985 */ /* 0x0087e8000c10192c */
[----:B------:R-:W4:Y:S04]  /*1de60*/  LD.E R11, desc[UR44][R6.64] ;  /* 0x0000002c060b7980 */ /* 0x000f28000c101900 */
[----:B----4-:R4:W-:Y:S04]  /*1de70*/  ST.E desc[UR44][R6.64], R11 ;  /* 0x0000000b06007985 */ /* 0x0109e8000c10192c */
[----:B------:R-:W2:Y:S04]  /*1de80*/  LD.E R13, desc[UR44][R16.64] ;  /* 0x0000002c100d7980 */ /* 0x000ea8000c101900 */
[----:B--2---:R2:W-:Y:S04]  /*1de90*/  ST.E desc[UR44][R16.64], R13 ;  /* 0x0000000d10007985 */ /* 0x0045e8000c10192c */
[----:B------:R-:W3:Y:S04]  /*1dea0*/  LD.E R15, desc[UR44][R20.64] ;  /* 0x0000002c140f7980 */ /* 0x000ee8000c101900 */
[----:B---3--:R3:W-:Y:S04]  /*1deb0*/  ST.E desc[UR44][R20.64], R15 ;  /* 0x0000000f14007985 */ /* 0x0087e8000c10192c */
[----:B0-----:R-:W3:Y:S04]  /*1dec0*/  LD.E R25, desc[UR44][R18.64+0x210] ;  /* 0x0002102c12197980 */ /* 0x001ee8000c101900 */
[----:B-1----:R-:W3:Y:S04]  /*1ded0*/  LD.E R27, desc[UR44][R18.64+0x214] ;  /* 0x0002142c121b7980 */ /* 0x002ee8000c101900 */
[----:B------:R-:W3:Y:S04]  /*1dee0*/  LD.E R5, desc[UR44][R18.64+0x218] ;  /* 0x0002182c12057980 */ /* 0x000ee8000c101900 */
[----:B------:R-:W3:Y:S04]  /*1def0*/  LD.E R29, desc[UR44][R18.64+0x21c] ;  /* 0x00021c2c121d7980 */ /* 0x000ee8000c101900 */
[----:B------:R-:W3:Y:S04]  /*1df00*/  LD.E R9, desc[UR44][R18.64+0x220] ;  /* 0x0002202c12097980 */ /* 0x000ee8000c101900 */
[----:B------:R-:W3:Y:S04]  /*1df10*/  LD.E R31, desc[UR44][R18.64+0x224] ;  /* 0x0002242c121f7980 */ /* 0x000ee8000c101900 */
[----:B----4-:R-:W4:Y:S04]  /*1df20*/  LD.E R7, desc[UR44][R18.64+0x228] ;  /* 0x0002282c12077980 */ /* 0x010f28000c101900 */
        /* <DEDUP_REMOVED lines=125> */
[----:B--2---:R-:W-:Y:S04]  /*1e700*/  ST.E desc[UR44][R18.64+0x230], R13 ;  /* 0x0002300d12007985 */ /* 0x004fe8000c10192c */
        /* <DEDUP_REMOVED lines=115> */
[----:B0-----:R-:W1:Y:S04]  /*1ee40*/  LDL.64 R6, [R1+0x190] ;  /* 0x0001900001067983 */ /* 0x001e680000100a00 */
[----:B------:R2:W5:Y:S04]  /*1ee50*/  LD.E R5, desc[UR44][R2.64] ;  /* 0x0000002c02057980 */ /* 0x000568000c101900 */
[----:B-1----:R-:W3:Y:S01]  /*1ee60*/  LD.E R8, desc[UR44][R6.64] ;  /* 0x0000002c06087980 */ /* 0x002ee2000c101900 */
[----:B------:R-:W-:Y:S01]  /*1ee70*/  BSSY B0, `(.L_x_13047) ;  /* 0x0000005000007945 */ /* 0x000fe20003800000 */
[----:B---3--:R-:W-:-:S04]  /*1ee80*/  LOP3.LUT R8, R8, 0x1, RZ, 0xfc, !PT ;  /* 0x0000000108087812 */ /* 0x008fc800078efcff */
[----:B------:R-:W-:-:S13]  /*1ee90*/  ISETP.NE.AND P0, PT, R8, 0x3, PT ;  /* 0x000000030800780c */ /* 0x000fda0003f05270 */
[----:B--2---:R-:W-:Y:S05]  /*1eea0*/  @!P0 BRA `(.L_x_13048) ;  /* 0x0000000000048947 */ /* 0x004fea0003800000 */
[----:B------:R-:W-:Y:S01]  /*1eeb0*/  BPT.TRAP 0x1 ;  /* 0x000000040000795c */ /* 0x000fe20000300000 */
.L_x_13048:
[----:B------:R-:W-:Y:S05]  /*1eec0*/  BSYNC B0 ;  /* 0x0000000000007941 */ /* 0x000fea0003800000 */
.L_x_13047:
        /* <DEDUP_REMOVED lines=9> */
.L_x_13030:
[----:B------:R-:W-:-:S13]  /*1ef60*/  ISETP.GE.AND P0, PT, R0, R196, PT ;  /* 0x000000c40000720c */ /* 0x000fda0003f06270 */
[----:B------:R-:W-:Y:S05]  /*1ef70*/  @!P0 BRA `(.L_x_13050) ;  /* 0x000000ac00348947 */ /* 0x000fea0003800000 */
[----:B------:R0:W5:Y:S02]  /*1ef80*/  LDL.64 R2, [R1+0x150] ;  /* 0x0001500001027983 */ /* 0x0001640000100a00 */
.L_x_13079:
[----:B-12--5:R-:W2:Y:S04]  /*1ef90*/  LD.E R5, desc[UR44][R2.64] ;  /* 0x0000002c02057980 */ /* 0x026ea8000c101900 */
        /* <DEDUP_REMOVED lines=20> */
.L_x_13052:
[----:B------:R-:W-:Y:S05]  /*1f0e0*/  BSYNC B0 ;  /* 0x0000000000007941 */ /* 0x000fea0003800000 */
.L_x_13051:
        /* <DEDUP_REMOVED lines=13> */
.L_x_13054:
[----:B------:R-:W-:Y:S05]  /*1f1c0*/  BSYNC B0 ;  /* 0x0000000000007941 */ /* 0x000fea0003800000 */
.L_x_13053:
        /* <DEDUP_REMOVED lines=8> */
.L_x_13056:
[----:B------:R-:W-:Y:S05]  /*1f250*/  BSYNC B0 ;  /* 0x0000000000007941 */ /* 0x000fea0003800000 */
.L_x_13055:
[----:B------:R-:W2:Y:S04]  /*1f260*/  LD.E R11, desc[UR44][R2.64] ;  /* 0x0000002c020b7980 */ /* 0x000ea8000c101900 */
[----:B------:R-:W2:Y:S01]  /*1f270*/  LDL.64 R20, [R1+0x80] ;  /* 0x0000800001147983 */ /* 0x000ea20000100a00 */
[----:B------:R-:W-:Y:S05]  /*1f280*/  WARPSYNC.ALL ;  /* 0x0000000000007948 */ /* 0x000fea0003800000 */
[----:B------:R3:W-:Y:S04]  /*1f290*/  STL [R1+0x60], RZ ;  /* 0x000060ff01007387 */ /* 0x0007e80000100800 */
[----:B-1---5:R-:W4:Y:S01]  /*1f2a0*/  LD.E.64 R8, desc[UR44][R18.64+0x78] ;  /* 0x0000782c12087980 */ /* 0x022f22000c101b00 */
[----:B------:R-:W-:-:S05]  /*1f2b0*/  IMAD.MOV.U32 R4, RZ, RZ, 0x1 ;  /* 0x00000001ff047424 */ /* 0x000fca00078e00ff */
[----:B------:R3:W-:Y:S04]  /*1f2c0*/  STL [R1+0x60], R4 ;  /* 0x0000600401007387 */ /* 0x0007e80000100800 */
[----:B------:R-:W3:Y:S04]  /*1f2d0*/  LD.E.64 R12, desc[UR44][R18.64+0x78] ;  /* 0x0000782c120c7980 */ /* 0x000ee8000c101b00 */
[----:B------:R1:W-:Y:S04]  /*1f2e0*/  STL [R1+0x60], R4 ;  /* 0x0000600401007387 */ /* 0x0003e80000100800 */
[----:B------:R-:W3:Y:S01]  /*1f2f0*/  LD.E.64 R14, desc[UR44][R18.64+0x78] ;  /* 0x0000782c120e7980 */ /* 0x000ee2000c101b00 */
        /* <DEDUP_REMOVED lines=8> */
[----:B----4-:R-:W-:Y:S02]  /*1f380*/  R2UR UR4, R8 ;  /* 0x00000000080472ca */ /* 0x010fe400000e0000 */
[----:B------:R-:W-:-:S13]  /*1f390*/  R2UR UR5, R9 ;  /* 0x00000000090572ca */ /* 0x000fda00000e0000 */
[----:B------:R-:W-:Y:S01]  /*1f3a0*/  HGMMA.64x96x16.F32 R24, gdesc[UR4], RZ, !UPT, gsb0 ;  /* 0x01600000041879f0 */ /* 0x000fe2000c0008ff */
[----:B---3--:R-:W-:Y:S02]  /*1f3b0*/  VIADD R12, R12, 0x2 ;  /* 0x000000020c0c7836 */ /* 0x008fe40000000000 */
        /* <DEDUP_REMOVED lines=12> */
[----:B------:R-:W-:Y:S01]  /*1f480*/  IADD3 R8, R10, 0x4, RZ ;  /* 0x000000040a087810 */ /* 0x000fe20007ffe0ff */
[--C-:B------:R-:W-:Y:S01]  /*1f490*/  IMAD.MOV.U32 R9, RZ, RZ, R21.reuse ;  /* 0x000000ffff097224 */ /* 0x100fe200078e0015 */
[----:B------:R-:W-:Y:S01]  /*1f4a0*/  BSSY B0, `(.L_x_13058) ;  /* 0x0000018000007945 */ /* 0x000fe20003800000 */
[----:B--2---:R-:W-:Y:S01]  /*1f4b0*/  VIADD R16, R16, 0x6 ;  /* 0x0000000610107836 */ /* 0x004fe20000000000 */
[----:B------:R-:W-:Y:S01]  /*1f4c0*/  HGMMA.64x96x16.F32 R24, gdesc[UR4], R24, gsb0 ;  /* 0x01600000041879f0 */ /* 0x000fe20008000818 */
[----:B------:R-:W-:Y:S01]  /*1f4d0*/  R2UR UR6, R8 ;  /* 0x00000000080672ca */ /* 0x000fe200000e0000 */
[----:B------:R-:W-:Y:S01]  /*1f4e0*/  VIADD R8, R10, 0x6 ;  /* 0x000000060a087836 */ /* 0x000fe20000000000 */
[----:B------:R-:W-:Y:S01]  /*1f4f0*/  R2UR UR7, R9 ;  /* 0x00000000090772ca */ /* 0x000fe200000e0000 */
[----:B------:R-:W-:Y:S01]  /*1f500*/  IMAD.MOV.U32 R9, RZ, RZ, R21 ;  /* 0x000000ffff097224 */ /* 0x000fe200078e0015 */
[----:B------:R-:W-:-:S02]  /*1f510*/  R2UR UR4, R14 ;  /* 0x000000000e0472ca */ /* 0x000fc400000e0000 */
        /* <DEDUP_REMOVED lines=16> */
.L_x_13059:
[----:B------:R-:W-:Y:S05]  /*1f620*/  BSYNC B0 ;  /* 0x0000000000007941 */ /* 0x000fea0003800000 */
.L_x_13058:
        /* <DEDUP_REMOVED lines=13> */
.L_x_13061:
[----:B------:R-:W-:Y:S05]  /*1f700*/  BSYNC B0 ;  /* 0x0000000000007941 */ /* 0x000fea0003800000 */
.L_x_13060:
        /* <DEDUP_REMOVED lines=8> */
.L_x_13063:
[----:B------:R-:W-:Y:S05]  /*1f790*/  BSYNC B0 ;  /* 0x0000000000007941 */ /* 0x000fea0003800000 */
.L_x_13062:
[----:B------:R-:W2:Y:S04]  /*1f7a0*/  LD.E R17, desc[UR44][R2.64] ;  /* 0x0000002c02117980 */ /* 0x000ea8000c101900 */
[----:B------:R-:W2:Y:S04]  /*1f7b0*/  LDL.64 R6, [R1+0xf8] ;  /* 0x0000f80001067983 */ /* 0x000ea80000100a00 */
[----:B------:R-:W3:Y:S04]  /*1f7c0*/  LDL R5, [R1+0x70] ;  /* 0x0000700001057983 */ /* 0x000ee80000100800 */
[----:B-1---5:R-:W4:Y:S04]  /*1f7d0*/  LDL.64 R8, [R1+0xf0] ;  /* 0x0000f00001087983 */ /* 0x022f280000100a00 */
[----:B------:R-:W4:Y:S04]  /*1f7e0*/  LDL.64 R10, [R1+0xf0] ;  /* 0x0000f000010a7983 */ /* 0x000f280000100a00 */
[----:B------:R-:W4:Y:S04]  /*1f7f0*/  LDL.64 R12, [R1+0xf0] ;  /* 0x0000f000010c7983 */ /* 0x000f280000100a00 */
[----:B------:R-:W4:Y:S01]  /*1f800*/  LDL.64 R14, [R1+0xf0] ;  /* 0x0000f000010e7983 */ /* 0x000f220000100a00 */
[----:B------:R-:W-:Y:S05]  /*1f810*/  WARPSYNC.ALL ;  /* 0x0000000000007948 */ /* 0x000fea0003800000 */
[----:B------:R-:W-:Y:S01]  /*1f820*/  WARPGROUP.ARRIVE ;  /* 0x00000000000079c5 */ /* 0x000fe20000000000 */
[----:B--2---:R-:W-:Y:S01]  /*1f830*/  IMAD R6, R17, 0xc00, R6 ;  /* 0x00000c0011067824 */ /* 0x004fe200078e0206 */
[----:B------:R-:W-:Y:S01]  /*1f840*/  R2UR UR7, R7 ;  /* 0x00000000070772ca */ /* 0x000fe200000e0000 */
[----:B------:R-:W2:Y:S01]  /*1f850*/  LDL.64 R16, [R1+0xf0] ;  /* 0x0000f00001107983 */ /* 0x000ea20000100a00 */
[----:B---3--:R-:W-:-:S02]  /*1f860*/  ISETP.NE.U32.AND P0, PT, R5, RZ, PT ;  /* 0x000000ff0500720c */ /* 0x008fc40003f05070 */
[----:B------:R-:W-:Y:S02]  /*1f870*/  R2UR UR6, R6 ;  /* 0x00000000060672ca */ /* 0x000fe400000e0000 */
        /* <DEDUP_REMOVED lines=82> */
[----:B--2---:R-:W-:Y:S01]  /*1fda0*/  IADD3 R16, R16, 0x800, RZ ;  /* 0x0000080010107810 */ /* 0x004fe20007ffe0ff */
        /* <DEDUP_REMOVED lines=109> */
.L_x_13066:
[----:B------:R-:W-:Y:S05]  /*20480*/  BSYNC B0 ;  /* 0x0000000000007941 */ /* 0x000fea0003800000 */
.L_x_13065:
[----:B------:R-:W2:Y:S04]  /*20490*/  LD.E.64 R6, desc[UR44][R72.64+0x20] ;  /* 0x0000202c48067980 */ /* 0x000ea8000c101b00 */
[----:B------:R-:W3:Y:S01]  /*204a0*/  LD.E R8, desc[UR44][R72.64+0xc] ;  /* 0x00000c2c48087980 */ /* 0x000ee2000c101900 */
[----:B--2---:R-:W-:-:S05]  /*204b0*/  MOV R6, R6 ;  /* 0x0000000600067202 */ /* 0x004fca0000000f00 */
[----:B-----5:R-:W-:-:S05]  /*204c0*/  IMAD R5, R5, 0x8, R6 ;  /* 0x0000000805057824 */ /* 0x020fca00078e0206 */
[----:B---3--:R-:W-:-:S04]  /*204d0*/  PRMT R5, R8, 0x654, R5 ;  /* 0x0000065408057816 */ /* 0x008fc80000000005 */
[----:B------:R1:W-:Y:S01]  /*204e0*/  SYNCS.ARRIVE.TRANS64.RED.A1T0 RZ, [R5+URZ], RZ ;  /* 0x000000ff05ff79a7 */ /* 0x0003e2000810043f */
[----:B------:R-:W1:Y:S04]  /*204f0*/  LDL R76, [R1+0x11c] ;  /* 0x00011c00014c7983 */ /* 0x000e680000100800 */
[----:B------:R-:W2:Y:S04]  /*20500*/  LDL R74, [R1+0x50] ;  /* 0x00005000014a7983 */ /* 0x000ea80000100800 */
[----:B------:R-:W3:Y:S04]  /*20510*/  LDL.64 R6, [R1+0x140] ;  /* 0x0001400001067983 */ /* 0x000ee80000100a00 */
[----:B------:R-:W4:Y:S04]  /*20520*/  LDL R75, [R1+0x148] ;  /* 0x00014800014b7983 */ /* 0x000f280000100800 */
[----:B------:R-:W4:Y:S04]  /*20530*/  LDL.128 R12, [R1+0x130] ;  /* 0x00013000010c7983 */ /* 0x000f280000100c00 */
[----:B------:R-:W4:Y:S01]  /*20540*/  LDL.128 R8, [R1+0x120] ;  /* 0x0001200001087983 */ /* 0x000f220000100c00 */
[----:B------:R-:W-:Y:S01]  /*20550*/  BSSY B0, `(.L_x_13067) ;  /* 0x0000040000007945 */ /* 0x000fe20003800000 */
[----:B-1----:R-:W-:-:S04]  /*20560*/  SHF.R.S32.HI R5, RZ, 0x1f, R76 ;  /* 0x0000001fff057819 */ /* 0x002fc8000001144c */
        /* <DEDUP_REMOVED lines=16> */
[----:B--2---:R-:W-:Y:S01]  /*20670*/  IMAD R74, R74, 0x8, R5 ;  /* 0x000000084a4a7824 */ /* 0x004fe200078e0205 */
[----:B------:R-:W-:Y:S01]  /*20680*/  LEA.HI R5, R79, R79, RZ, 0x1 ;  /* 0x0000004f4f057211 */ /* 0x000fe200078f08ff */
[----:B------:R-:W-:Y:S01]  /*20690*/  IMAD.IADD R73, R72, 0x1, -R73 ;  /* 0x0000000148497824 */ /* 0x000fe200078e0a49 */
[----:B------:R-:W-:-:S02]  /*206a0*/  LOP3.LUT R16, R16, 0x3fffffe, RZ, 0xc0, !PT ;  /* 0x03fffffe10107812 */ /* 0x000fc400078ec0ff */
[----:B------:R-:W-:Y:S01]  /*206b0*/  LOP3.LUT R20, R5, 0x1ffffffe, RZ, 0xc0, !PT ;  /* 0x1ffffffe05147812 */ /* 0x000fe200078ec0ff */
[----:B------:R-:W-:Y:S01]  /*206c0*/  IMAD.U32 R73, R74, 0x10, R73 ;  /* 0x000000104a497824 */ /* 0x000fe200078e0049 */
[----:B------:R-:W-:Y:S02]  /*206d0*/  IADD3 R16, R77, -R16, RZ ;  /* 0x800000104d107210 */ /* 0x000fe40007ffe0ff */
[----:B---3--:R-:W-:Y:S01]  /*206e0*/  ISETP.NE.AND P0, PT, R6, 0x1, PT ;  /* 0x000000010600780c */ /* 0x008fe20003f05270 */
[----:B------:R-:W-:Y:S02]  /*206f0*/  IMAD.IADD R20, R79, 0x1, -R20 ;  /* 0x000000014f147824 */ /* 0x000fe400078e0a14 */
[----:B------:R-:W-:-:S04]  /*20700*/  IMAD R73, R16, 0x40, R73 ;  /* 0x0000004010497824 */ /* 0x000fc800078e0249 */
[----:B------:R-:W-:-:S06]  /*20710*/  IMAD R6, R20, 0x8, R73 ;  /* 0x0000000814067824 */ /* 0x000fcc00078e0249 */
[----:B------:R-:W-:-:S05]  /*20720*/  @P0 IMAD.HI.U32 R16, R6, R7, RZ ;  /* 0x0000000706100227 */ /* 0x000fca00078e00ff */
[----:B----4-:R-:W-:Y:S01]  /*20730*/  @P0 SHF.R.U32.HI R6, RZ, R75, R16 ;  /* 0x0000004bff060219 */ /* 0x010fe20000011610 */
[----:B------:R-:W-:Y:S01]  /*20740*/  IMAD.MOV.U32 R5, RZ, RZ, -0x60 ;  /* 0xffffffa0ff057424 */ /* 0x000fe200078e00ff */
[----:B------:R-:W-:-:S03]  /*20750*/  LOP3.LUT R16, R21, 0x7ffffffc, RZ, 0xc0, !PT ;  /* 0x7ffffffc15107812 */ /* 0x000fc600078ec0ff */
[----:B------:R-:W1:Y:S01]  /*20760*/  SHFL.IDX PT, R20, R6, RZ, 0x1c1f ;  /* 0x001c1fff06147589 */ /* 0x000e6200000e0000 */
        /* <DEDUP_REMOVED lines=10> */
[--C-:B-1----:R-:W-:Y:S02]  /*20810*/  IMAD.IADD R10, R11, 0x1, R20.reuse ;  /* 0x000000010b0a7824 */ /* 0x102fe400078e0214 */
        /* <DEDUP_REMOVED lines=12> */
.L_x_13070:
[----:B------:R-:W-:-:S13]  /*208e0*/  ISETP.NE.AND P0, PT, R13, 0x1, PT ;  /* 0x000000010d00780c */ /* 0x000fda0003f05270 */
[----:B------:R-:W-:-:S05]  /*208f0*/  @P0 IMAD.HI.U32 R12, R7, R14, RZ ;  /* 0x0000000e070c0227 */ /* 0x000fca00078e00ff */
[----:B------:R-:W-:-:S07]  /*20900*/  @P0 SHF.R.U32.HI R7, RZ, R15, R12 ;  /* 0x0000000fff070219 */ /* 0x000fce000001160c */
.L_x_13071:
[----:B------:R-:W-:Y:S05]  /*20910*/  BSYNC B1 ;  /* 0x0000000000017941 */ /* 0x000fea0003800000 */
.L_x_13069:
[----:B------:R-:W-:-:S05]  /*20920*/  IMAD R12, R7, R13, R90 ;  /* 0x0000000d070c7224 */ /* 0x000fca00078e025a */
[----:B------:R-:W-:Y:S02]  /*20930*/  VIMNMX R5, R5, R12, !PT ;  /* 0x0000000c05057248 */ /* 0x000fe40007fe0100 */
[----:B------:R-:W-:-:S07]  /*20940*/  VIADDMNMX R10, R12, R13, R10, PT ;  /* 0x0000000d0c0a7246 */ /* 0x000fce000380010a */
.L_x_13068:
[----:B------:R-:W-:Y:S05]  /*20950*/  BSYNC B0 ;  /* 0x0000000000007941 */ /* 0x000fea0003800000 */
.L_x_13067:
[C---:B------:R-:W-:Y:S01]  /*20960*/  ISETP.GE.AND P0, PT, R17.reuse, 0x2, PT ;  /* 0x000000021100780c */ /* 0x040fe20003f06270 */
[----:B------:R-:W1:Y:S01]  /*20970*/  SHFL.IDX PT, R6, R6, 0x1, 0x1c1f ;  /* 0x003c1f0006067f89 */ /* 0x000e6200000e0000 */
        /* <DEDUP_REMOVED lines=13> */
[----:B-1----:R-:W-:Y:S01]  /*20a50*/  IMAD.IADD R7, R16, 0x1, R6 ;  /* 0x0000000110077824 */ /* 0x002fe200078e0206 */
        /* <DEDUP_REMOVED lines=114> */
.L_x_13075:
[----:B------:R-:W-:-:S13]  /*21180*/  ISETP.NE.AND P6, PT, R13, 0x1, PT ;  /* 0x000000010d00780c */ /* 0x000fda0003fc5270 */
[----:B------:R-:W-:-:S05]  /*21190*/  @P6 IMAD.HI.U32 R14, R8, R14, RZ ;  /* 0x0000000e080e6227 */ /* 0x000fca00078e00ff */
[----:B------:R-:W-:-:S07]  /*211a0*/  @P6 SHF.R.U32.HI R8, RZ, R15, R14 ;  /* 0x0000000fff086219 */ /* 0x000fce000001160e */
.L_x_13076:
[----:B------:R-:W-:Y:S05]  /*211b0*/  BSYNC B1 ;  /* 0x0000000000017941 */ /* 0x000fea0003800000 */
.L_x_13074:
[----:B------:R-:W-:-:S05]  /*211c0*/  IMAD R8, R8, R13, R90 ;  /* 0x0000000d08087224 */ /* 0x000fca00078e025a */
[----:B------:R-:W-:Y:S02]  /*211d0*/  VIADDMNMX R10, R8, R13, R10, PT ;  /* 0x0000000d080a7246 */ /* 0x000fe4000380010a */
[----:B------:R-:W-:-:S07]  /*211e0*/  VIMNMX R7, R7, R8, !PT ;  /* 0x0000000807077248 */ /* 0x000fce0007fe0100 */
.L_x_13073:
[----:B------:R-:W-:Y:S05]  /*211f0*/  BSYNC B0 ;  /* 0x0000000000007941 */ /* 0x000fea0003800000 */
.L_x_13072:
[----:B------:R-:W-:Y:S01]  /*21200*/  ISETP.GT.AND P5, PT, R7, RZ, !P5 ;  /* 0x000000ff0700720c */ /* 0x000fe20006fa4270 */
[----:B------:R-:W2:Y:S01]  /*21210*/  LDL R13, [R1+0x430] ;  /* 0x00043000010d7983 */ /* 0x000ea20000100800 */
        /* <DEDUP_REMOVED lines=70> */
[----:B------:R-:W-:Y:S02]  /*21680*/  ISETP.LT.OR P5, PT, R10, 0x42, P5 ;  /* 0x000000420a00780c */ /* 0x000fe40002fa1670 */
[----:B------:R-:W-:Y:S02]  /*21690*/  ISETP.GT.AND P0, PT, R7, 0x48, !P0 ;  /* 0x000000480700780c */ /* 0x000fe40004704270 */
[----:B------:R-:W-:-:S02]  /*216a0*/  FSEL R59, R59, -INF , !P5 ;  /* 0xff8000003b3b7808 */ /* 0x000fc40006800000 */
[C---:B------:R-:W-:Y:S02]  /*216b0*/  ISETP.GT.AND P1, PT, R7.reuse, 0x49, !P1 ;  /* 0x000000490700780c */ /* 0x040fe40004f24270 */
[C---:B------:R-:W-:Y:S02]  /*216c0*/  ISETP.LT.OR P0, PT, R10.reuse, 0x49, P0 ;  /* 0x000000490a00780c */ /* 0x040fe40000701670 */
[C---:B------:R-:W-:Y:S02]  /*216d0*/  ISETP.GT.AND P2, PT, R7.reuse, 0x50, !P2 ;  /* 0x000000500700780c */ /* 0x040fe40005744270 */
[----:B------:R-:W-:Y:S02]  /*216e0*/  ISETP.LT.OR P1, PT, R10, 0x4a, P1 ;  /* 0x0000004a0a00780c */ /* 0x000fe40000f21670 */
[----:B------:R-:W-:Y:S02]  /*216f0*/  FSEL R62, R62, -INF , !P0 ;  /* 0xff8000003e3e7808 */ /* 0x000fe40004000000 */
[----:B------:R-:W-:-:S02]  /*21700*/  ISETP.GT.AND P3, PT, R7, 0x51, !P3 ;  /* 0x000000510700780c */ /* 0x000fc40005f64270 */
[C---:B------:R-:W-:Y:S02]  /*21710*/  ISETP.LT.OR P2, PT, R10.reuse, 0x51, P2 ;  /* 0x000000510a00780c */ /* 0x040fe40001741670 */
[----:B------:R-:W-:Y:S02]  /*21720*/  FSEL R63, R63, -INF , !P1 ;  /* 0xff8000003f3f7808 */ /* 0x000fe40004800000 */
[C---:B------:R-:W-:Y:S02]  /*21730*/  ISETP.GT.AND P4, PT, R7.reuse, 0x58, !P4 ;  /* 0x000000580700780c */ /* 0x040fe40006784270 */
[----:B------:R-:W-:Y:S02]  /*21740*/  ISETP.LT.OR P3, PT, R10, 0x52, P3 ;  /* 0x000000520a00780c */ /* 0x000fe40001f61670 */
[----:B------:R-:W-:Y:S02]  /*21750*/  FSEL R66, R66, -INF , !P2 ;  /* 0xff80000042427808 */ /* 0x000fe40005000000 */
[----:B------:R-:W-:-:S02]  /*21760*/  ISETP.GT.AND P0, PT, R7, 0x59, !P6 ;  /* 0x000000590700780c */ /* 0x000fc40007704270 */
[C---:B------:R-:W-:Y:S02]  /*21770*/  ISETP.LT.OR P4, PT, R10.reuse, 0x59, P4 ;  /* 0x000000590a00780c */ /* 0x040fe40002781670 */
[----:B------:R-:W-:Y:S02]  /*21780*/  FSEL R67, R67, -INF , !P3 ;  /* 0xff80000043437808 */ /* 0x000fe40005800000 */
[----:B------:R-:W-:Y:S02]  /*21790*/  ISETP.LT.OR P0, PT, R10, 0x5a, P0 ;  /* 0x0000005a0a00780c */ /* 0x000fe40000701670 */
[----:B------:R-:W-:Y:S02]  /*217a0*/  FSEL R70, R70, -INF , !P4 ;  /* 0xff80000046467808 */ /* 0x000fe40006000000 */
[----:B------:R-:W-:Y:S02]  /*217b0*/  FSEL R71, R71, -INF , !P0 ;  /* 0xff80000047477808 */ /* 0x000fe40004000000 */
[----:B---3--:R-:W-:-:S04]  /*217c0*/  FMNMX.FTZ R5, R88, R16, !PT ;  /* 0x0000001058057209 */ /* 0x008fc80007810000 */
        /* <DEDUP_REMOVED lines=52> */
[----:B------:R1:W-:Y:S04]  /*21b10*/  STL.64 [R1+0x410], R8 ;  /* 0x0004100801007387 */ /* 0x0003e80000100a00 */
[----:B------:R-:W-:Y:S04]  /*21b20*/  STL [R1+0x410], R10 ;  /* 0x0004100a01007387 */ /* 0x000fe80000100800 */
[----:B------:R-:W2:Y:S04]  /*21b30*/  LDL R12, [R1+0x410] ;  /* 0x00041000010c7983 */ /* 0x000ea80000100800 */
[----:B------:R-:W4:Y:S01]  /*21b40*/  LDL R11, [R1+0x414] ;  /* 0x00041400010b7983 */ /* 0x000f220000100800 */
[----:B--2---:R-:W-:Y:S01]  /*21b50*/  FMUL.FTZ R5, R13, R12 ;  /* 0x0000000c0d057220 */ /* 0x004fe20000410000 */
[----:B------:R-:W-:-:S04]  /*21b60*/  FSETP.NEU.FTZ.AND P0, PT, R12, -INF , PT ;  /* 0xff8000000c00780b */ /* 0x000fc80003f1d000 */
[----:B------:R-:W-:-:S05]  /*21b70*/  FSEL R5, R5, RZ, P0 ;  /* 0x000000ff05057208 */ /* 0x000fca0000000000 */
[----:B-1----:R-:W-:-:S04]  /*21b80*/  FFMA.FTZ R8, R86, R13, -R5 ;  /* 0x0000000d56087223 */ /* 0x002fc80000010805 */
[----:B------:R4:W-:Y:S02]  /*21b90*/  MUFU.EX2 R29, R8 ;  /* 0x00000008001d7308 */ /* 0x0009e40000000800 */
[----:B----4-:R-:W1:Y:S02]  /*21ba0*/  SHFL.BFLY PT, R8, R11, 0x2, 0x1f ;  /* 0x0c401f000b087f89 */ /* 0x010e6400000e0000 */
[----:B-1----:R-:W-:-:S05]  /*21bb0*/  FMNMX.FTZ R8, R8, R11, !PT ;  /* 0x0000000b08087209 */ /* 0x002fca0007810000 */
[----:B------:R-:W1:Y:S01]  /*21bc0*/  SHFL.BFLY PT, R9, R8, 0x1, 0x1f ;  /* 0x0c201f0008097f89 */ /* 0x000e6200000e0000 */
        /* <DEDUP_REMOVED lines=24> */
[-C--:B------:R-:W-:Y:S01]  /*21d50*/  FFMA.FTZ R21, R24, R13.reuse, -R5 ;  /* 0x0000000d18157223 */ /* 0x080fe20000010805 */
[C---:B------:R-:W-:Y:S01]  /*21d60*/  FSETP.NEU.FTZ.AND P0, PT, R8.reuse, -INF , PT ;  /* 0xff8000000800780b */ /* 0x040fe20003f1d000 */
[----:B------:R-:W-:-:S03]  /*21d70*/  FMUL.FTZ R5, R8, R13 ;  /* 0x0000000d08057220 */ /* 0x000fc60000410000 */
[----:B------:R-:W-:Y:S02]  /*21d80*/  FSEL R10, R8, RZ, P0 ;  /* 0x000000ff080a7208 */ /* 0x000fe40000000000 */
[----:B------:R-:W-:Y:S01]  /*21d90*/  FSEL R12, R5, RZ, P0 ;  /* 0x000000ff050c7208 */ /* 0x000fe20000000000 */
[----:B------:R-:W-:Y:S02]  /*21da0*/  FADD.FTZ R16, R16, -R11 ;  /* 0x8000000b10107221 */ /* 0x000fe40000010000 */
[----:B------:R-:W-:Y:S02]  /*21db0*/  FADD.FTZ R10, R17, -R10 ;  /* 0x8000000a110a7221 */ /* 0x000fe40000010000 */
[-CC-:B------:R-:W-:Y:S01]  /*21dc0*/  FFMA.FTZ R28, R26, R13.reuse, -R12.reuse ;  /* 0x0000000d1a1c7223 */ /* 0x180fe2000001080c */
[-C--:B------:R-:W-:Y:S01]  /*21dd0*/  FMUL.FTZ R16, R16, R13.reuse ;  /* 0x0000000d10107220 */ /* 0x080fe20000410000 */
[----:B------:R-:W-:Y:S01]  /*21de0*/  FMUL.FTZ R10, R13, R10 ;  /* 0x0000000a0d0a7220 */ /* 0x000fe20000410000 */
[-CC-:B------:R-:W-:Y:S01]  /*21df0*/  FFMA.FTZ R169, R27, R13.reuse, -R12.reuse ;  /* 0x0000000d1ba97223 */ /* 0x180fe2000001080c */
[----:B------:R-:W-:Y:S01]  /*21e00*/  MUFU.EX2 R15, R15 ;  /* 0x0000000f000f7308 */ /* 0x000fe20000000800 */
[----:B------:R-:W-:-:S07]  /*21e10*/  FFMA.FTZ R171, R30, R13, -R12 ;  /* 0x0000000d1eab7223 */ /* 0x000fce000001080c */
[----:B------:R-:W3:Y:S01]  /*21e20*/  MUFU.EX2 R24, R16 ;  /* 0x0000001000187308 */ /* 0x000ee20000000800 */
[----:B------:R-:W-:-:S07]  /*21e30*/  FFMA.FTZ R30, R31, R13, -R12 ;  /* 0x0000000d1f1e7223 */ /* 0x000fce000001080c */
[----:B------:R-:W-:Y:S08]  /*21e40*/  MUFU.EX2 R28, R28 ;  /* 0x0000001c001c7308 */ /* 0x000ff00000000800 */
        /* <DEDUP_REMOVED lines=8> */
[----:B-1----:R-:W-:-:S06]  /*21ed0*/  FFMA.FTZ R6, R7, R25, R28 ;  /* 0x0000001907067223 */ /* 0x002fcc000001001c */
[----:B------:R-:W1:Y:S01]  /*21ee0*/  MUFU.EX2 R30, R30 ;  /* 0x0000001e001e7308 */ /* 0x000e620000000800 */
[----:B------:R-:W-:Y:S01]  /*21ef0*/  FFMA.FTZ R175, R38, R13, -R12 ;  /* 0x0000000d26af7223 */ /* 0x000fe2000001080c */
[----:B--2---:R-:W-:-:S06]  /*21f00*/  FADD.FTZ R5, R168, R5 ;  /* 0x00000005a8057221 */ /* 0x004fcc0000010000 */
[----:B------:R-:W2:Y:S01]  /*21f10*/  MUFU.EX2 R172, R172 ;  /* 0x000000ac00ac7308 */ /* 0x000ea20000000800 */
[----:B----4-:R-:W-:Y:S01]  /*21f20*/  FADD.FTZ R6, R169, R6 ;  /* 0x00000006a9067221 */ /* 0x010fe20000010000 */
[----:B------:R-:W-:-:S06]  /*21f30*/  FFMA.FTZ R34, R39, R13, -R12 ;  /* 0x0000000d27227223 */ /* 0x000fcc000001080c */
[----:B------:R-:W3:Y:S01]  /*21f40*/  MUFU.EX2 R173, R173 ;  /* 0x000000ad00ad7308 */ /* 0x000ee20000000800 */
[----:B0-----:R-:W-:Y:S01]  /*21f50*/  FADD.FTZ R10, R170, R5 ;  /* 0x00000005aa0a7221 */ /* 0x001fe20000010000 */
[----:B------:R-:W-:-:S06]  /*21f60*/  FADD.FTZ R5, R171, R6 ;  /* 0x00000006ab057221 */ /* 0x000fcc0000010000 */
[----:B------:R-:W0:Y:S01]  /*21f70*/  MUFU.EX2 R33, R33 ;  /* 0x0000002100217308 */ /* 0x000e220000000800 */
[----:B------:R-:W-:-:S07]  /*21f80*/  FFMA.FTZ R177, R42, R13, -R12 ;  /* 0x0000000d2ab17223 */ /* 0x000fce000001080c */
[----:B------:R-:W4:Y:S01]  /*21f90*/  MUFU.EX2 R32, R32 ;  /* 0x0000002000207308 */ /* 0x000f220000000800 */
[----:B------:R-:W-:Y:S01]  /*21fa0*/  FADD.FTZ R7, R29, R10 ;  /* 0x0000000a1d077221 */ /* 0x000fe20000010000 */
[----:B-1----:R-:W-:-:S06]  /*21fb0*/  FADD.FTZ R6, R30, R5 ;  /* 0x000000051e067221 */ /* 0x002fcc0000010000 */
        /* <DEDUP_REMOVED lines=75> */
[----:B------:R-:W1:Y:S08]  /*22470*/  MUFU.EX2 R190, R190 ;  /* 0x000000be00be7308 */ /* 0x000e700000000800 */
[----:B------:R-:W1:Y:S01]  /*22480*/  MUFU.EX2 R20, R20 ;  /* 0x0000001400147308 */ /* 0x000e620000000800 */
[----:B--2---:R-:W-:Y:S01]  /*22490*/  FADD.FTZ R10, R201, R10 ;  /* 0x0000000ac90a7221 */ /* 0x004fe20000010000 */
[----:B---3--:R-:W-:-:S06]  /*224a0*/  FADD.FTZ R6, R192, R7 ;  /* 0x00000007c0067221 */ /* 0x008fcc0000010000 */
[----:B------:R-:W2:Y:S08]  /*224b0*/  MUFU.EX2 R188, R188 ;  /* 0x000000bc00bc7308 */ /* 0x000eb00000000800 */
[----:B------:R-:W3:Y:S01]  /*224c0*/  MUFU.EX2 R5, R5 ;  /* 0x0000000500057308 */ /* 0x000ee20000000800 */
[----:B0-----:R-:W-:Y:S01]  /*224d0*/  FADD.FTZ R7, R189, R10 ;  /* 0x0000000abd077221 */ /* 0x001fe20000010000 */
[----:B----4-:R-:W-:-:S06]  /*224e0*/  FADD.FTZ R9, R17, R6 ;  /* 0x0000000611097221 */ /* 0x010fcc0000010000 */
[----:B------:R-:W0:Y:S08]  /*224f0*/  MUFU.EX2 R21, R21 ;  /* 0x0000001500157308 */ /* 0x000e300000000800 */
[----:B------:R-:W4:Y:S01]  /*22500*/  MUFU.EX2 R16, R16 ;  /* 0x0000001000107308 */ /* 0x000f220000000800 */
[----:B-1----:R-:W-:Y:S01]  /*22510*/  FADD.FTZ R7, R190, R7 ;  /* 0x00000007be077221 */ /* 0x002fe20000010000 */
[----:B------:R-:W-:-:S03]  /*22520*/  FADD.FTZ R6, R20, R9 ;  /* 0x0000000914067221 */ /* 0x000fc60000010000 */
[----:B--2---:R-:W-:Y:S01]  /*22530*/  FADD.FTZ R10, R188, R7 ;  /* 0x00000007bc0a7221 */ /* 0x004fe20000010000 */
[----:B---3--:R-:W-:-:S03]  /*22540*/  FADD.FTZ R11, R5, R6 ;  /* 0x00000006050b7221 */ /* 0x008fc60000010000 */
[----:B0-----:R-:W-:Y:S01]  /*22550*/  FADD.FTZ R10, R21, R10 ;  /* 0x0000000a150a7221 */ /* 0x001fe20000010000 */
[----:B------:R-:W-:Y:S01]  /*22560*/  STL [R1+0x414], R8 ;  /* 0x0004140801007387 */ /* 0x000fe20000100800 */
[----:B----4-:R-:W-:-:S05]  /*22570*/  FADD.FTZ R11, R16, R11 ;  /* 0x0000000b100b7221 */ /* 0x010fca0000010000 */
[----:B------:R-:W-:Y:S04]  /*22580*/  STL.64 [R1+0x420], R10 ;  /* 0x0004200a01007387 */ /* 0x000fe80000100a00 */
[----:B------:R-:W2:Y:S01]  /*22590*/  LD.E R9, desc[UR44][R18.64+0x200] ;  /* 0x0002002c12097980 */ /* 0x000ea2000c101900 */
[----:B------:R-:W-:-:S04]  /*225a0*/  UIADD3 UR4, UP0, UR37, 0x200, URZ ;  /* 0x0000020025047890 */ /* 0x000fc8000ff1e03f */
[----:B------:R-:W-:Y:S02]  /*225b0*/  ULOP3.LUT UR6, UR4, 0x4, URZ, 0xfc, !UPT ;  /* 0x0000000404067892 */ /* 0x000fe4000f8efc3f */
[----:B------:R-:W-:-:S04]  /*225c0*/  UIADD3.X UR5, URZ, UR36, URZ, UP0, !UPT ;  /* 0x000000243f057290 */ /* 0x000fc800087fe43f */
[----:B------:R-:W-:Y:S02]  /*225d0*/  IMAD.U32 R6, RZ, RZ, UR6 ;  /* 0x00000006ff067e24 */ /* 0x000fe4000f8e00ff */
        /* <DEDUP_REMOVED lines=384> */
[----:B------:R0:W-:Y:S04]  /*23de0*/  ST.E desc[UR44][R18.64+0x3b8], R31 ;  /* 0x0003b81f12007985 */ /* 0x0001e8000c10192c */
[----:B------:R1:W-:Y:S04]  /*23df0*/  ST.E desc[UR44][R18.64+0x3bc], R35 ;  /* 0x0003bc2312007985 */ /* 0x0003e8000c10192c */
[----:B------:R-:W-:Y:S04]  /*23e00*/  ST.E desc[UR44][R18.64+0x3c8], R39 ;  /* 0x0003c82712007985 */ /* 0x000fe8000c10192c */
[----:B------:R-:W-:Y:S04]  /*23e10*/  ST.E desc[UR44][R18.64+0x3cc], R43 ;  /* 0x0003cc2b12007985 */ /* 0x000fe8000c10192c */
[----:B------:R-:W-:Y:S04]  /*23e20*/  ST.E desc[UR44][R18.64+0x3d8], R47 ;  /* 0x0003d82f12007985 */ /* 0x000fe8000c10192c */
[----:B------:R2:W-:Y:S04]  /*23e30*/  ST.E desc[UR44][R18.64+0x3dc], R27 ;  /* 0x0003dc1b12007985 */ /* 0x0005e8000c10192c */
[----:B------:R3:W-:Y:S04]  /*23e40*/  ST.E desc[UR44][R18.64+0x3e8], R49 ;  /* 0x0003e83112007985 */ /* 0x0007e8000c10192c */
[----:B------:R-:W-:Y:S04]  /*23e50*/  ST.E desc[UR44][R18.64+0x3ec], R51 ;  /* 0x0003ec3312007985 */ /* 0x000fe8000c10192c */
[----:B------:R-:W-:Y:S01]  /*23e60*/  ST.E desc[UR44][R18.64+0x3f8], R53 ;  /* 0x0003f83512007985 */ /* 0x000fe2000c10192c */
        /* <DEDUP_REMOVED lines=261> */
[----:B------:R-:W-:Y:S01]  /*24ec0*/  IMAD.MOV.U32 R25, RZ, RZ, R13 ;  /* 0x000000ffff197224 */ /* 0x000fe200078e000d */
[----:B------:R-:W-:Y:S01]  /*24ed0*/  F2FP.F16.F32.PACK_AB R170, R29, R170 ;  /* 0x000000aa1daa723e */ /* 0x000fe200000000ff */
[C---:B-1----:R-:W-:Y:S01]  /*24ee0*/  VIADD R24, R12.reuse, 0x80 ;  /* 0x000000800c187836 */ /* 0x042fe20000000000 */
[----:B------:R-:W-:Y:S01]  /*24ef0*/  F2FP.F16.F32.PACK_AB R172, R33, R172 ;  /* 0x000000ac21ac723e */ /* 0x000fe200000000ff */
[----:B--2---:R-:W-:Y:S01]  /*24f00*/  VIADD R26, R12, 0x100 ;  /* 0x000001000c1a7836 */ /* 0x004fe20000000000 */
        /* <DEDUP_REMOVED lines=421> */
[----:B------:R-:W-:Y:S01]  /*26960*/  VIADD R14, R12, 0x200 ;  /* 0x000002000c0e7836 */ /* 0x000fe20000000000 */
[----:B------:R-:W-:Y:S01]  /*26970*/  MOV R15, R13 ;  /* 0x0000000d000f7202 */ /* 0x000fe20000000f00 */
        /* <DEDUP_REMOVED lines=538> */
[----:B------:R-:W-:Y:S04]  /*28b20*/  STL [R1+0x68], R4 ;  /* 0x0000680401007387 */ /* 0x000fe80000100800 */
        /* <DEDUP_REMOVED lines=8> */
[----:B------:R-:W3:Y:S04]  /*28bb0*/  LD.E R21, desc[UR44][R18.64+0x210] ;  /* 0x0002102c12157980 */ /* 0x000ee8000c101900 */
[----:B0-----:R-:W3:Y:S04]  /*28bc0*/  LD.E R25, desc[UR44][R18.64+0x214] ;  /* 0x0002142c12197980 */ /* 0x001ee8000c101900 */
[----:B-1----:R-:W3:Y:S04]  /*28bd0*/  LD.E R27, desc[UR44][R18.64+0x218] ;  /* 0x0002182c121b7980 */ /* 0x002ee8000c101900 */
        /* <DEDUP_REMOVED lines=246> */
[----:B------:R1:W5:Y:S04]  /*29b40*/  LD.E R4, desc[UR44][R2.64] ;  /* 0x0000002c02047980 */ /* 0x000368000c101900 */
[----:B--2---:R-:W2:Y:S01]  /*29b50*/  LD.E R5, desc[UR44][R6.64] ;  /* 0x0000002c06057980 */ /* 0x004ea2000c101900 */
[----:B------:R-:W-:Y:S01]  /*29b60*/  BSSY B0, `(.L_x_13077) ;  /* 0x0000005000007945 */ /* 0x000fe20003800000 */
[----:B--2---:R-:W-:-:S04]  /*29b70*/  LOP3.LUT R5, R5, 0x1, RZ, 0xfc, !PT ;  /* 0x0000000105057812 */ /* 0x004fc800078efcff */
[----:B------:R-:W-:-:S13]  /*29b80*/  ISETP.NE.AND P0, PT, R5, 0x3, PT ;  /* 0x000000030500780c */ /* 0x000fda0003f05270 */
[----:B-1----:R-:W-:Y:S05]  /*29b90*/  @!P0 BRA `(.L_x_13078) ;  /* 0x0000000000048947 */ /* 0x002fea0003800000 */
[----:B------:R-:W-:Y:S01]  /*29ba0*/  BPT.TRAP 0x1 ;  /* 0x000000040000795c */ /* 0x000fe20000300000 */
.L_x_13078:
[----:B------:R-:W-:Y:S05]  /*29bb0*/  BSYNC B0 ;  /* 0x0000000000007941 */ /* 0x000fea0003800000 */
.L_x_13077:
        /* <DEDUP_REMOVED lines=9> */
.L_x_13050:
[----:B-1----:R-:W3:Y:S01]  /*29c50*/  LDL R5, [R1+0x420] ;  /* 0x0004200001057983 */ /* 0x002ee20000100800 */
[----:B------:R-:W-:Y:S05]  /*29c60*/  WARPSYNC.ALL ;  /* 0x0000000000007948 */ /* 0x000fea0003800000 */
[----:B------:R-:W4:Y:S04]  /*29c70*/  LDL R6, [R1+0x424] ;  /* 0x0004240001067983 */ /* 0x000f280000100800 */
[----:B------:R-:W5:Y:S04]  /*29c80*/  LDL R136, [R1+0x1f0] ;  /* 0x0001f00001887983 */ /* 0x000f680000100800 */
        /* <DEDUP_REMOVED lines=61> */
[----:B------:R-:W2:Y:S04]  /*2a060*/  LDL R135, [R1+0x1f8] ;  /* 0x0001f80001877983 */ /* 0x000ea80000100800 */
[----:B---3--:R-:W0:Y:S02]  /*2a070*/  SHFL.BFLY PT, R0, R5, 0x2, 0x1f ;  /* 0x0c401f0005007f89 */ /* 0x008e2400000e0000 */
[----:B0-----:R-:W-:-:S05]  /*2a080*/  FADD.FTZ R0, R5, R0 ;  /* 0x0000000005007221 */ /* 0x001fca0000010000 */
[----:B------:R-:W0:Y:S02]  /*2a090*/  SHFL.BFLY PT, R3, R0, 0x1, 0x1f ;  /* 0x0c201f0000037f89 */ /* 0x000e2400000e0000 */
[----:B0-----:R-:W-:Y:S01]  /*2a0a0*/  FADD.FTZ R2, R0, R3 ;  /* 0x0000000300027221 */ /* 0x001fe20000010000 */
[----:B-----5:R-:W-:Y:S01]  /*2a0b0*/  VIADD R136, R136, 0x1 ;  /* 0x0000000188887836 */ /* 0x020fe20000000000 */
[----:B------:R-:W3:Y:S04]  /*2a0c0*/  LDL R0, [R1+0x1fc] ;  /* 0x0001fc0001007983 */ /* 0x000ee80000100800 */
[----:B------:R-:W-:Y:S04]  /*2a0d0*/  STL [R1+0x420], R2 ;  /* 0x0004200201007387 */ /* 0x000fe80000100800 */
[----:B------:R-:W5:Y:S04]  /*2a0e0*/  LDL R147, [R1+0x420] ;  /* 0x0004200001937983 */ /* 0x000f680000100800 */
[----:B----4-:R-:W2:Y:S02]  /*2a0f0*/  SHFL.BFLY PT, R3, R6, 0x2, 0x1f ;  /* 0x0c401f0006037f89 */ /* 0x010ea400000e0000 */
[----:B--2---:R-:W-:Y:S01]  /*2a100*/  FADD.FTZ R4, R3, R6 ;  /* 0x0000000603047221 */ /* 0x004fe20000010000 */
[----:B------:R-:W-:Y:S01]  /*2a110*/  ISETP.NE.AND P2, PT, R136, 0x2, PT ;  /* 0x000000028800780c */ /* 0x000fe20003f45270 */
[----:B------:R-:W2:Y:S04]  /*2a120*/  LDL.64 R6, [R1+0x240] ;  /* 0x0002400001067983 */ /* 0x000ea80000100a00 */
[----:B------:R-:W0:Y:S08]  /*2a130*/  SHFL.BFLY PT, R3, R4, 0x1, 0x1f ;  /* 0x0c201f0004037f89 */ /* 0x000e3000000e0000 */
[----:B------:R-:W4:Y:S01]  /*2a140*/  @!P2 LDL R134, [R1+0x1f4] ;  /* 0x0001f4000186a983 */ /* 0x000f220000100800 */
[----:B0-----:R-:W-:-:S03]  /*2a150*/  FADD.FTZ R140, R4, R3 ;  /* 0x00000003048c7221 */ /* 0x001fc60000010000 */
[----:B------:R-:W2:Y:S02]  /*2a160*/  LDL.64 R2, [R1+0x220] ;  /* 0x0002200001027983 */ /* 0x000ea40000100a00 */
[----:B------:R-:W-:Y:S02]  /*2a170*/  FSETP.NE.FTZ.AND P1, PT, R140, RZ, PT ;  /* 0x000000ff8c00720b */ /* 0x000fe40003f35000 */
[----:B------:R-:W2:Y:S11]  /*2a180*/  LDL.64 R4, [R1+0x230] ;  /* 0x0002300001047983 */ /* 0x000eb60000100a00 */
[----:B------:R-:W2:Y:S04]  /*2a190*/  @P1 LDL R143, [R1+0x430] ;  /* 0x00043000018f1983 */ /* 0x000ea80000100800 */
[----:B------:R-:W2:Y:S01]  /*2a1a0*/  @P1 LDL R145, [R1+0x414] ;  /* 0x0004140001911983 */ /* 0x000ea20000100800 */
[----:B-----5:R-:W-:-:S13]  /*2a1b0*/  FSETP.NE.FTZ.AND P0, PT, R147, RZ, PT ;  /* 0x000000ff9300720b */ /* 0x020fda0003f15000 */
[----:B------:R-:W5:Y:S04]  /*2a1c0*/  @P0 LDL R138, [R1+0x430] ;  /* 0x00043000018a0983 */ /* 0x000f680000100800 */
[----:B------:R-:W5:Y:S01]  /*2a1d0*/  @P0 LDL R139, [R1+0x410] ;  /* 0x00041000018b0983 */ /* 0x000f620000100800 */
[----:B------:R-:W0:Y:S01]  /*2a1e0*/  S2R R137, SR_TID.X ;  /* 0x0000000000897919 */ /* 0x000e220000002100 */
[----:B------:R-:W1:Y:S01]  /*2a1f0*/  @P0 MUFU.LG2 R141, R147 ;  /* 0x00000093008d0308 */ /* 0x000e620000000c00 */
[----:B------:R-:W-:-:S07]  /*2a200*/  IMAD.MOV.U32 R142, RZ, RZ, -0x800000 ;  /* 0xff800000ff8e7424 */ /* 0x000fce00078e00ff */
[----:B------:R-:W-:Y:S01]  /*2a210*/  @P1 MUFU.LG2 R146, R140 ;  /* 0x0000008c00921308 */ /* 0x000fe20000000c00 */
[----:B-1----:R-:W-:Y:S01]  /*2a220*/  @P0 FMUL.FTZ R141, R141, 0.69314718246459960938 ;  /* 0x3f3172188d8d0820 */ /* 0x002fe20000410000 */
[----:B0-----:R-:W-:Y:S01]  /*2a230*/  SHF.R.U32.HI R144, RZ, 0x7, R137 ;  /* 0x00000007ff907819 */ /* 0x001fe20000011689 */
[----:B------:R-:W-:-:S06]  /*2a240*/  IMAD.MOV.U32 R137, RZ, RZ, RZ ;  /* 0x000000ffff897224 */ /* 0x000fcc00078e00ff */
[----:B------:R-:W2:Y:S01]  /*2a250*/  @P0 MUFU.RCP R137, R147 ;  /* 0x0000009300890308 */ /* 0x000ea20000001000 */
[----:B------:R-:W-:Y:S01]  /*2a260*/  IADD3 R148, -R144, 0xb, RZ ;  /* 0x0000000b90947810 */ /* 0x000fe20007ffe1ff */
[----:B------:R-:W-:Y:S01]  /*2a270*/  IMAD.MOV.U32 R144, RZ, RZ, -0x800000 ;  /* 0xff800000ff907424 */ /* 0x000fe200078e00ff */
[----:B----4-:R-:W-:Y:S01]  /*2a280*/  @!P2 LOP3.LUT R134, R134, 0x1, RZ, 0x3c, !PT ;  /* 0x000000018686a812 */ /* 0x010fe200078e3cff */
[----:B---3--:R-:W-:Y:S01]  /*2a290*/  VIADD R0, R0, 0x1 ;  /* 0x0000000100007836 */ /* 0x008fe20000000000 */
[----:B------:R-:W-:Y:S01]  /*2a2a0*/  STL [R1+0x424], R140 ;  /* 0x0004248c01007387 */ /* 0x000fe20000100800 */
[-C--:B--2---:R-:W-:Y:S01]  /*2a2b0*/  FMUL.FTZ R3, R3, R137.reuse ;  /* 0x0000008903037220 */ /* 0x084fe20000410000 */
        /* <DEDUP_REMOVED lines=99> */
[----:B------:R0:W-:Y:S01]  /*2a8f0*/  STL [R1+0x1fc], R0 ;  /* 0x0001fc0001007387 */ /* 0x0001e20000100800 */
[----:B-----5:R-:W-:-:S04]  /*2a900*/  @P0 FMUL.FTZ R138, R138, 0.69314718246459960938 ;  /* 0x3f3172188a8a0820 */ /* 0x020fc80000410000 */
[----:B------:R-:W-:Y:S01]  /*2a910*/  @P0 FFMA.FTZ R142, R138, R139, R141 ;  /* 0x0000008b8a8e0223 */ /* 0x000fe2000001008d */
[----:B------:R-:W-:-:S06]  /*2a920*/  IMAD.MOV.U32 R138, RZ, RZ, RZ ;  /* 0x000000ffff8a7224 */ /* 0x000fcc00078e00ff */
[----:B------:R-:W1:Y:S01]  /*2a930*/  @P1 MUFU.RCP R138, R140 ;  /* 0x0000008c008a1308 */ /* 0x000e620000001000 */
[----:B------:R-:W-:Y:S01]  /*2a940*/  @P1 FMUL.FTZ R139, R146, 0.69314718246459960938 ;  /* 0x3f317218928b1820 */ /* 0x000fe20000410000 */
[----:B------:R-:W-:-:S04]  /*2a950*/  @P1 FMUL.FTZ R146, R143, 0.69314718246459960938 ;  /* 0x3f3172188f921820 */ /* 0x000fc80000410000 */
[----:B------:R-:W-:Y:S01]  /*2a960*/  @P1 FFMA.FTZ R144, R146, R145, R139 ;  /* 0x0000009192901223 */ /* 0x000fe2000001008b */
[----:B------:R0:W-:Y:S04]  /*2a970*/  STL [R1+0x420], R142 ;  /* 0x0004208e01007387 */ /* 0x0001e80000100800 */
[----:B------:R0:W-:Y:S01]  /*2a980*/  STL [R1+0x424], R144 ;  /* 0x0004249001007387 */ /* 0x0001e20000100800 */
        /* <DEDUP_REMOVED lines=96> */
[----:B------:R0:W-:Y:S01]  /*2af90*/  @!P2 STL [R1+0x1f0], RZ ;  /* 0x0001f0ff0100a387 */ /* 0x0001e20000100800 */
[----:B------:R0:W-:Y:S08]  /*2afa0*/  BAR.ARV R148, 0x100 ;  /* 0x000400940000751d */ /* 0x0001f00000002000 */
[----:B------:R-:W-:Y:S06]  /*2afb0*/  BAR.ARV 0x8, 0x180 ;  /* 0x0206000000007b1d */ /* 0x000fec0000002000 */
[----:B------:R-:W-:-:S13]  /*2afc0*/  PLOP3.LUT P0, PT, PT, PT, PT, 0x8, 0x0 ;  /* 0x000000000000781c */ /* 0x000fda0003f0e170 */
.L_x_12957:
[----:B------:R-:W-:Y:S05]  /*2afd0*/  WARPSYNC.ALL ;  /* 0x0000000000007948 */ /* 0x000fea0003800000 */
[----:B------:R-:W1:Y:S08]  /*2afe0*/  S2UR UR4, SR_CgaCtaId ;  /* 0x00000000000479c3 */ /* 0x000e700000008800 */
[----:B------:R-:W-:Y:S01]  /*2aff0*/  BAR.SYNC.DEFER_BLOCKING 0x5, 0x180 ;  /* 0x0146000000007b1d */ /* 0x000fe20000010000 */
[----:B0-----:R-:W-:-:S05]  /*2b000*/  MOV R148, 0x400 ;  /* 0x0000040000947802 */ /* 0x001fca0000000f00 */
[----:B------:R-:W-:Y:S01]  /*2b010*/  BSSY B0, `(.L_x_13080) ;  /* 0x00002ea000007945 */ /* 0x000fe20003800000 */
[----:B-1----:R-:W-:-:S05]  /*2b020*/  IMAD.U32 R27, RZ, RZ, UR4 ;  /* 0x00000004ff1b7e24 */ /* 0x002fca000f8e00ff */
[----:B------:R-:W-:-:S05]  /*2b030*/  LEA R148, R27, R148, 0x18 ;  /* 0x000000941b947211 */ /* 0x000fca00078ec0ff */
[----:B------:R0:W1:Y:S01]  /*2b040*/  LDS.128 R124, [R148+0x324d0] ;  /* 0x0324d000947c7984 */ /* 0x0000620000000c00 */
[----:B------:R-:W-:Y:S06]  /*2b050*/  BAR.ARV 0x4, 0x180 ;  /* 0x0106000000007b1d */ /* 0x000fec0000002000 */
[----:B------:R-:W-:Y:S05]  /*2b060*/  @P0 BRA `(.L_x_13081) ;  /* 0x00000020003c0947 */ /* 0x000fea0003800000 */
[----:B------:R-:W3:Y:S04]  /*2b070*/  LDL R0, [R1+0x46c] ;  /* 0x00046c0001007983 */ /* 0x000ee80000100800 */
        /* <DEDUP_REMOVED lines=26> */
[----:B--2---:R-:W2:Y:S04]  /*2b220*/  LDL.128 R40, [R1+0x390] ;  /* 0x0003900001287983 */ /* 0x004ea80000100c00 */
[----:B------:R-:W2:Y:S04]  /*2b230*/  LDL.128 R28, [R1+0x3c0] ;  /* 0x0003c000011c7983 */ /* 0x000ea80000100c00 */
[----:B------:R-:W2:Y:S04]  /*2b240*/  LDL.128 R32, [R1+0x3b0] ;  /* 0x0003b00001207983 */ /* 0x000ea80000100c00 */
[----:B---3--:R-:W3:Y:S04]  /*2b250*/  LDL.128 R8, [R1+0x3e0] ;  /* 0x0003e00001087983 */ /* 0x008ee80000100c00 */
[----:B------:R-:W3:Y:S04]  /*2b260*/  LDL.128 R12, [R1+0x3d0] ;  /* 0x0003d000010c7983 */ /* 0x000ee80000100c00 */
[----:B------:R-:W3:Y:S01]  /*2b270*/  LDL.128 R4, [R1+0x3f0] ;  /* 0x0003f00001047983 */ /* 0x000ee20000100c00 */
[----:B------:R-:W0:Y:S01]  /*2b280*/  S2R R17, SR_SWINHI ;  /* 0x0000000000117919 */ /* 0x000e220000002f00 */
[----:B-----5:R-:W-:-:S02]  /*2b290*/  MOV R2, R148 ;  /* 0x0000009400027202 */ /* 0x020fc40000000f00 */
[----:B0-----:R-:W-:Y:S01]  /*2b2a0*/  MOV R3, R17 ;  /* 0x0000001100037202 */ /* 0x001fe20000000f00 */
[----:B------:R-:W-:Y:S05]  /*2b2b0*/  WARPSYNC.ALL ;  /* 0x0000000000007948 */ /* 0x000fea0003800000 */
[----:B------:R-:W-:Y:S01]  /*2b2c0*/  ULDC.64 UR4, c[0x0][0xd00] ;  /* 0x0003400000047ab9 */ /* 0x000fe20000000a00 */
[----:B------:R-:W-:-:S03]  /*2b2d0*/  IMAD.WIDE R16, R0, 0x2, R2 ;  /* 0x0000000200107825 */ /* 0x000fc600078e0202 */
[----:B------:R-:W-:-:S04]  /*2b2e0*/  IADD3 R21, P1, R16, 0x20, RZ ;  /* 0x0000002010157810 */ /* 0x000fc80007f3e0ff */
[----:B------:R-:W-:-:S04]  /*2b2f0*/  LOP3.LUT R20, R21, 0x380, RZ, 0xc0, !PT ;  /* 0x0000038015147812 */ /* 0x000fc800078ec0ff */
[----:B------:R-:W-:-:S04]  /*2b300*/  SHF.R.U64 R20, R20, 0x3, RZ ;  /* 0x0000000314147819 */ /* 0x000fc800000012ff */
[----:B------:R-:W-:Y:S01]  /*2b310*/  LOP3.LUT R20, R20, R21, RZ, 0x3c, !PT ;  /* 0x0000001514147212 */ /* 0x000fe200078e3cff */
        /* <DEDUP_REMOVED lines=8> */
[----:B------:R-:W-:Y:S02]  /*2b3a0*/  SHF.R.U64 R174, R174, 0x3, RZ ;  /* 0x00000003aeae7819 */ /* 0x000fe400000012ff */
[----:B------:R-:W-:Y:S02]  /*2b3b0*/  SHF.R.U64 R25, R25, 0x3, RZ ;  /* 0x0000000319197819 */ /* 0x000fe400000012ff */
[----:B------:R-:W-:Y:S02]  /*2b3c0*/  SHF.R.U64 R151, R151, 0x3, RZ ;  /* 0x0000000397977819 */ /* 0x000fe400000012ff */
[----:B------:R-:W-:-:S02]  /*2b3d0*/  LOP3.LUT R172, R173, 0x380, RZ, 0xc0, !PT ;  /* 0x00000380adac7812 */ /* 0x000fc400078ec0ff */
[----:B------:R-:W-:Y:S01]  /*2b3e0*/  LOP3.LUT R174, R174, R175, RZ, 0x3c, !PT ;  /* 0x000000afaeae7212 */ /* 0x000fe200078e3cff */
[--C-:B------:R-:W-:Y:S01]  /*2b3f0*/  IMAD.X R175, RZ, RZ, R17.reuse, P1 ;  /* 0x000000ffffaf7224 */ /* 0x100fe200008e0611 */
[C---:B------:R-:W-:Y:S02]  /*2b400*/  IADD3 R168, P4, R16.reuse, 0x4000, RZ ;  /* 0x0000400010a87810 */ /* 0x040fe40007f9e0ff */
[C---:B------:R-:W-:Y:S02]  /*2b410*/  IADD3 R201, P1, R16.reuse, 0xc020, RZ ;  /* 0x0000c02010c97810 */ /* 0x040fe40007f3e0ff */
[----:B------:R-:W-:Y:S02]  /*2b420*/  IADD3 R171, P5, R16, 0x4020, RZ ;  /* 0x0000402010ab7810 */ /* 0x000fe40007fbe0ff */
[----:B------:R-:W-:Y:S01]  /*2b430*/  LOP3.LUT R24, R25, R24, RZ, 0x3c, !PT ;  /* 0x0000001819187212 */ /* 0x000fe200078e3cff */
[--C-:B------:R-:W-:Y:S01]  /*2b440*/  IMAD.X R25, RZ, RZ, R17.reuse, P2 ;  /* 0x000000ffff197224 */ /* 0x100fe200010e0611 */
[----:B------:R-:W-:Y:S01]  /*2b450*/  LOP3.LUT R150, R151, R150, RZ, 0x3c, !PT ;  /* 0x0000009697967212 */ /* 0x000fe200078e3cff */
[----:B------:R-:W-:Y:S01]  /*2b460*/  IMAD.X R151, RZ, RZ, R17, P3 ;  /* 0x000000ffff977224 */ /* 0x000fe200018e0611 */
[----:B------:R-:W-:-:S02]  /*2b470*/  SHF.R.U64 R172, R172, 0x3, RZ ;  /* 0x00000003acac7819 */ /* 0x000fc400000012ff */
[C---:B------:R-:W-:Y:S02]  /*2b480*/  IADD3 R177, P2, R16.reuse, 0x8000, RZ ;  /* 0x0000800010b17810 */ /* 0x040fe40007f5e0ff */
[----:B------:R-:W-:Y:S02]  /*2b490*/  IADD3 R179, P3, R16, 0x8020, RZ ;  /* 0x0000802010b37810 */ /* 0x000fe40007f7e0ff */
[----:B------:R-:W-:Y:S02]  /*2b4a0*/  LOP3.LUT R169, R168, 0x380, RZ, 0xc0, !PT ;  /* 0x00000380a8a97812 */ /* 0x000fe400078ec0ff */
[----:B------:R-:W-:Y:S02]  /*2b4b0*/  LOP3.LUT R200, R201, 0x380, RZ, 0xc0, !PT ;  /* 0x00000380c9c87812 */ /* 0x000fe400078ec0ff */
[----:B------:R-:W-:Y:S02]  /*2b4c0*/  LOP3.LUT R170, R171, 0x380, RZ, 0xc0, !PT ;  /* 0x00000380abaa7812 */ /* 0x000fe400078ec0ff */
[----:B------:R-:W-:Y:S01]  /*2b4d0*/  LOP3.LUT R172, R172, R173, RZ, 0x3c, !PT ;  /* 0x000000adacac7212 */ /* 0x000fe200078e3cff */
[----:B------:R-:W-:Y:S01]  /*2b4e0*/  IMAD.X R173, RZ, RZ, R17, P0 ;  /* 0x000000ffffad7224 */ /* 0x000fe200000e0611 */
[----:B------:R-:W-:-:S02]  /*2b4f0*/  LOP3.LUT R176, R177, 0x380, RZ, 0xc0, !PT ;  /* 0x00000380b1b07812 */ /* 0x000fc400078ec0ff */
[----:B------:R-:W-:Y:S02]  /*2b500*/  LOP3.LUT R178, R179, 0x380, RZ, 0xc0, !PT ;  /* 0x00000380b3b27812 */ /* 0x000fe400078ec0ff */
[----:B------:R-:W-:Y:S02]  /*2b510*/  IADD3 R193, P0, R16, 0xc000, RZ ;  /* 0x0000c00010c17810 */ /* 0x000fe40007f1e0ff */
[----:B------:R-:W-:Y:S02]  /*2b520*/  SHF.R.U64 R169, R169, 0x3, RZ ;  /* 0x00000003a9a97819 */ /* 0x000fe400000012ff */
[----:B------:R-:W-:Y:S02]  /*2b530*/  SHF.R.U64 R200, R200, 0x3, RZ ;  /* 0x00000003c8c87819 */ /* 0x000fe400000012ff */
[----:B------:R-:W-:Y:S02]  /*2b540*/  SHF.R.U64 R170, R170, 0x3, RZ ;  /* 0x00000003aaaa7819 */ /* 0x000fe400000012ff */
[----:B------:R-:W-:-:S02]  /*2b550*/  MOV R20, R20 ;  /* 0x0000001400147202 */ /* 0x000fc40000000f00 */
[----:B------:R-:W-:Y:S02]  /*2b560*/  LOP3.LUT R21, R16, 0x380, RZ, 0xc0, !PT ;  /* 0x0000038010157812 */ /* 0x000fe400078ec0ff */
        /* <DEDUP_REMOVED lines=10> */
[----:B------:R-:W-:Y:S02]  /*2b610*/  SHF.R.U64 R21, R21, 0x3, RZ ;  /* 0x0000000315157819 */ /* 0x000fe400000012ff */
[----:B------:R-:W-:Y:S02]  /*2b620*/  ISETP.NE.U32.AND P1, PT, RZ, UR4, PT ;  /* 0x00000004ff007c0c */ /* 0x000fe4000bf25070 */
[----:B------:R-:W-:Y:S01]  /*2b630*/  LOP3.LUT R176, R176, R177, RZ, 0x3c, !PT ;  /* 0x000000b1b0b07212 */ /* 0x000fe200078e3cff */
[--C-:B------:R-:W-:Y:S01]  /*2b640*/  IMAD.X R177, RZ, RZ, R17.reuse, P2 ;  /* 0x000000ffffb17224 */ /* 0x100fe200010e0611 */
[----:B------:R-:W-:Y:S02]  /*2b650*/  IADD3 R191, P5, R16, 0x8060, RZ ;  /* 0x0000806010bf7810 */ /* 0x000fe40007fbe0ff */
[----:B------:R-:W-:Y:S01]  /*2b660*/  LOP3.LUT R178, R178, R179, RZ, 0x3c, !PT ;  /* 0x000000b3b2b27212 */ /* 0x000fe200078e3cff */
[----:B------:R-:W-:Y:S01]  /*2b670*/  IMAD.X R179, RZ, RZ, R17, P3 ;  /* 0x000000ffffb37224 */ /* 0x000fe200018e0611 */
[----:B------:R-:W-:-:S02]  /*2b680*/  SHF.R.U64 R192, R192, 0x3, RZ ;  /* 0x00000003c0c07819 */ /* 0x000fc400000012ff */
[C---:B------:R-:W-:Y:S02]  /*2b690*/  IADD3 R203, P2, R16.reuse, 0xc040, RZ ;  /* 0x0000c04010cb7810 */ /* 0x040fe40007f5e0ff */
[----:B------:R-:W-:Y:S02]  /*2b6a0*/  IADD3 R204, P3, R16, 0xc060, RZ ;  /* 0x0000c06010cc7810 */ /* 0x000fe40007f7e0ff */
[----:B------:R-:W-:Y:S02]  /*2b6b0*/  LOP3.LUT R188, R189, 0x380, RZ, 0xc0, !PT ;  /* 0x00000380bdbc7812 */ /* 0x000fe400078ec0ff */
[----:B------:R-:W-:Y:S02]  /*2b6c0*/  LOP3.LUT R16, R21, R16, RZ, 0x3c, !PT ;  /* 0x0000001015107212 */ /* 0x000fe400078e3cff */
[----:B------:R-:W-:Y:S01]  /*2b6d0*/  ISETP.NE.AND.EX P1, PT, RZ, UR5, PT, P1 ;  /* 0x00000005ff007c0c */ /* 0x000fe2000bf25310 */
[----:B------:R-:W-:Y:S01]  /*2b6e0*/  ULDC.64 UR4, c[0x0][0xd08] ;  /* 0x0003420000047ab9 */ /* 0x000fe20000000a00 */
[----:B------:R-:W-:-:S02]  /*2b6f0*/  LOP3.LUT R190, R191, 0x380, RZ, 0xc0, !PT ;  /* 0x00000380bfbe7812 */ /* 0x000fc400078ec0ff */
[----:B------:R-:W-:Y:S01]  /*2b700*/  LOP3.LUT R192, R192, R193, RZ, 0x3c, !PT ;  /* 0x000000c1c0c07212 */ /* 0x000fe200078e3cff */
[----:B------:R-:W-:Y:S01]  /*2b710*/  IMAD.X R193, RZ, RZ, R17, P0 ;  /* 0x000000ffffc17224 */ /* 0x000fe200000e0611 */
[----:B------:R-:W-:Y:S02]  /*2b720*/  F2FP.F16.F32.PACK_AB R144, R145, R144 ;  /* 0x000000909190723e */ /* 0x000fe400000000ff */
[----:B------:R-:W-:Y:S02]  /*2b730*/  F2FP.F16.F32.PACK_AB R145, R147, R146 ;  /* 0x000000929391723e */ /* 0x000fe400000000ff */
[----:B------:R-:W-:Y:S02]  /*2b740*/  F2FP.F16.F32.PACK_AB R136, R137, R136 ;  /* 0x000000888988723e */ /* 0x000fe400000000ff */
[----:B------:R-:W-:Y:S02]  /*2b750*/  ISETP.NE.U32.AND P0, PT, RZ, UR4, PT ;  /* 0x00000004ff007c0c */ /* 0x000fe4000bf05070 */
[----:B------:R-:W-:-:S02]  /*2b760*/  SHF.R.U64 R188, R188, 0x3, RZ ;  /* 0x00000003bcbc7819 */ /* 0x000fc400000012ff */
[----:B------:R-:W-:Y:S02]  /*2b770*/  LOP3.LUT R202, R203, 0x380, RZ, 0xc0, !PT ;  /* 0x00000380cbca7812 */ /* 0x000fe400078ec0ff */
[----:B------:R-:W-:Y:S02]  /*2b780*/  MOV R16, R16 ;  /* 0x0000001000107202 */ /* 0x000fe40000000f00 */
[----:B------:R-:W-:Y:S02]  /*2b790*/  F2FP.F16.F32.PACK_AB R146, R141, R140 ;  /* 0x0000008c8d92723e */ /* 0x000fe400000000ff */
[----:B------:R-:W-:Y:S01]  /*2b7a0*/  F2FP.F16.F32.PACK_AB R147, R143, R142 ;  /* 0x0000008e8f93723e */ /* 0x000fe200000000ff */
[----:B------:R-:W-:Y:S01]  /*2b7b0*/  BAR.SYNC.DEFER_BLOCKING 0x1, 0x100 ;  /* 0x0044000000007b1d */ /* 0x000fe20000010000 */
[----:B------:R-:W-:Y:S02]  /*2b7c0*/  F2FP.F16.F32.PACK_AB R137, R139, R138 ;  /* 0x0000008a8b89723e */ /* 0x000fe400000000ff */
[----:B------:R-:W-:-:S02]  /*2b7d0*/  F2FP.F16.F32.PACK_AB R128, R129, R128 ;  /* 0x000000808180723e */ /* 0x000fc400000000ff */
[----:B------:R-:W-:Y:S02]  /*2b7e0*/  SHF.R.U64 R190, R190, 0x3, RZ ;  /* 0x00000003bebe7819 */ /* 0x000fe400000012ff */
[----:B------:R-:W-:Y:S02]  /*2b7f0*/  LOP3.LUT R205, R204, 0x380, RZ, 0xc0, !PT ;  /* 0x00000380cccd7812 */ /* 0x000fe400078ec0ff */
[----:B------:R-:W-:Y:S02]  /*2b800*/  F2FP.F16.F32.PACK_AB R138, R133, R132 ;  /* 0x00000084858a723e */ /* 0x000fe400000000ff */
[----:B------:R-:W-:Y:S02]  /*2b810*/  F2FP.F16.F32.PACK_AB R139, R135, R134 ;  /* 0x00000086878b723e */ /* 0x000fe400000000ff */
[----:B------:R-:W-:Y:S02]  /*2b820*/  F2FP.F16.F32.PACK_AB R129, R131, R130 ;  /* 0x000000828381723e */ /* 0x000fe400000000ff */
[----:B------:R-:W-:-:S02]  /*2b830*/  F2FP.F16.F32.PACK_AB R116, R117, R116 ;  /* 0x000000747574723e */ /* 0x000fc400000000ff */
[----:B------:R-:W-:Y:S02]  /*2b840*/  MOV R24, R24 ;  /* 0x0000001800187202 */ /* 0x000fe40000000f00 */
        /* <DEDUP_REMOVED lines=9> */
[----:B------:R-:W-:Y:S01]  /*2b8e0*/  ISETP.NE.AND.EX P0, PT, RZ, UR5, PT, P0 ;  /* 0x00000005ff007c0c */ /* 0x000fe2000bf05300 */
        /* <DEDUP_REMOVED lines=19> */
[----:B------:R-:W-:Y:S01]  /*2ba20*/  MOV R172, R172 ;  /* 0x000000ac00ac7202 */ /* 0x000fe20000000f00 */
[----:B0-----:R-:W0:Y:S01]  /*2ba30*/  LDC.64 R20, c[0x0][0xd00] ;  /* 0x00034000ff147b82 */ /* 0x001e220000000a00 */
        /* <DEDUP_REMOVED lines=11> */
[----:B------:R-:W-:Y:S01]  /*2baf0*/  LOP3.LUT R202, R202, R203, RZ, 0x3c, !PT ;  /* 0x000000cbcaca7212 */ /* 0x000fe200078e3cff */
[----:B------:R-:W-:Y:S01]  /*2bb00*/  IMAD.X R203, RZ, RZ, R17, P2 ;  /* 0x000000ffffcb7224 */ /* 0x000fe200010e0611 */
        /* <DEDUP_REMOVED lines=24> */
[----:B----4-:R-:W-:Y:S01]  /*2bc90*/  F2FP.F16.F32.PACK_AB R36, R37, R36 ;  /* 0x000000242524723e */ /* 0x010fe200000000ff */
[----:B------:R4:W-:Y:S01]  /*2bca0*/  STSM.16.M88.4 [R176], R76 ;  /* 0x0000004cb0007844 */ /* 0x0009e20000000200 */
[----:B------:R-:W-:-:S02]  /*2bcb0*/  MOV R192, R192 ;  /* 0x000000c000c07202 */ /* 0x000fc40000000f00 */
[----:B--2---:R-:W-:Y:S02]  /*2bcc0*/  F2FP.F16.F32.PACK_AB R46, R41, R40 ;  /* 0x00000028292e723e */ /* 0x004fe400000000ff */
        /* <DEDUP_REMOVED lines=8> */
[----:B---3--:R-:W-:Y:S01]  /*2bd50*/  F2FP.F16.F32.PACK_AB R8, R9, R8 ;  /* 0x000000080908723e */ /* 0x008fe200000000ff */
[----:B------:R4:W-:Y:S01]  /*2bd60*/  STSM.16.M88.4 [R188], R60 ;  /* 0x0000003cbc007844 */ /* 0x0009e20000000200 */
[----:B------:R-:W-:Y:S02]  /*2bd70*/  MOV R202, R202 ;  /* 0x000000ca00ca7202 */ /* 0x000fe40000000f00 */
[----:B------:R-:W-:Y:S02]  /*2bd80*/  F2FP.F16.F32.PACK_AB R30, R13, R12 ;  /* 0x0000000c0d1e723e */ /* 0x000fe400000000ff */
[----:B------:R-:W-:-:S02]  /*2bd90*/  F2FP.F16.F32.PACK_AB R31, R15, R14 ;  /* 0x0000000e0f1f723e */ /* 0x000fc400000000ff */
[----:B------:R-:W-:Y:S01]  /*2bda0*/  F2FP.F16.F32.PACK_AB R9, R11, R10 ;  /* 0x0000000a0b09723e */ /* 0x000fe200000000ff */
[----:B------:R4:W-:Y:S01]  /*2bdb0*/  STSM.16.M88.4 [R190], R52 ;  /* 0x00000034be007844 */ /* 0x0009e20000000200 */
[----:B------:R-:W-:Y:S02]  /*2bdc0*/  MOV R204, R204 ;  /* 0x000000cc00cc7202 */ /* 0x000fe40000000f00 */
        /* <DEDUP_REMOVED lines=8> */
[----:B0-----:R-:W-:Y:S01]  /*2be50*/  IMAD.WIDE R6, R218, 0x4, R20 ;  /* 0x00000004da067825 */ /* 0x001fe200078e0214 */
[----:B------:R-:W-:Y:S01]  /*2be60*/  MOV R20, UR4 ;  /* 0x0000000400147c02 */ /* 0x000fe20008000f00 */
[----:B------:R-:W0:Y:S02]  /*2be70*/  LDC R21, c[0x0][0xce8] ;  /* 0x00033a00ff157b82 */ /* 0x000e240000000800 */
[----:B------:R-:W-:-:S06]  /*2be80*/  IMAD.MOV.U32 R16, RZ, RZ, RZ ;  /* 0x000000ffff107224 */ /* 0x000fcc00078e00ff */
[----:B------:R-:W-:Y:S01]  /*2be90*/  BAR.SYNC.DEFER_BLOCKING 0x1, 0x100 ;  /* 0x0044000000007b1d */ /* 0x000fe20000010000 */
[----:B--2---:R-:W-:-:S05]  /*2bea0*/  @P0 IMAD.WIDE R4, R218, 0x4, R4 ;  /* 0x00000004da040825 */ /* 0x004fca00078e0204 */
[----:B------:R4:W5:Y:S04]  /*2beb0*/  @P1 LDG.E R16, desc[UR44][R6.64] ;  /* 0x0000002c06101981 */ /* 0x000968000c1e1900 */
[----:B------:R4:W5:Y:S01]  /*2bec0*/  @P0 LDG.E R20, desc[UR44][R4.64] ;  /* 0x0000002c04140981 */ /* 0x000962000c1e1900 */
[----:B-1----:R-:W-:Y:S05]  /*2bed0*/  @P0 BRA `(.L_x_13082) ;  /* 0x0000000000100947 */ /* 0x002fea0003800000 */
[----:B------:R-:W-:Y:S05]  /*2bee0*/  @!P1 BRA `(.L_x_13082) ;  /* 0x00000000000c9947 */ /* 0x000fea0003800000 */
[----:B----4-:R-:W2:Y:S04]  /*2bef0*/  LDG.E R5, desc[UR44][R6.64] ;  /* 0x0000002c06057981 */ /* 0x010ea8000c1e1900 */
[----:B-----5:R-:W2:Y:S02]  /*2bf00*/  LDG.E R20, desc[UR44][R6.64+0x4] ;  /* 0x0000042c06147981 */ /* 0x020ea4000c1e1900 */
[----:B--2---:R-:W-:-:S07]  /*2bf10*/  IMAD.IADD R20, R20, 0x1, -R5 ;  /* 0x0000000114147824 */ /* 0x004fce00078e0a05 */
.L_x_13082:
[----:B----4-:R-:W2:Y:S04]  /*2bf20*/  LDL R4, [R1+0x45c] ;  /* 0x00045c0001047983 */ /* 0x010ea80000100800 */
[----:B------:R-:W3:Y:S01]  /*2bf30*/  LDL R0, [R1+0x468] ;  /* 0x0004680001007983 */ /* 0x000ee20000100800 */
[----:B0----5:R-:W-:Y:S02]  /*2bf40*/  IMAD R20, R20, R21, RZ ;  /* 0x0000001514147224 */ /* 0x021fe400078e02ff */
[----:B------:R-:W-:Y:S01]  /*2bf50*/  IMAD.IADD R15, R224, 0x1, R216 ;  /* 0x00000001e00f7824 */ /* 0x000fe200078e02d8 */
[----:B------:R-:W-:Y:S01]  /*2bf60*/  ISETP.NE.AND P2, PT, R21, 0x1, PT ;  /* 0x000000011500780c */ /* 0x000fe20003f45270 */
[----:B------:R-:W-:Y:S01]  /*2bf70*/  ULDC.64 UR4, c[0x0][0xc90] ;  /* 0x0003240000047ab9 */ /* 0x000fe20000000a00 */
[----:B------:R-:W4:Y:S11]  /*2bf80*/  LDL R26, [R1+0x450] ;  /* 0x00045000011a7983 */ /* 0x000f360000100800 */
[----:B------:R-:W0:Y:S08]  /*2bf90*/  @P2 LDC R5, c[0x0][0xcec] ;  /* 0x00033b00ff052b82 */ /* 0x000e300000000800 */
[----:B------:R-:W1:Y:S01]  /*2bfa0*/  @P2 LDC R8, c[0x0][0xcf0] ;  /* 0x00033c00ff082b82 */ /* 0x000e620000000800 */
[----:B------:R-:W-:-:S02]  /*2bfb0*/  SHF.R.S32.HI R17, RZ, 0x1f, R16 ;  /* 0x0000001fff117819 */ /* 0x000fc40000011410 */
[----:B------:R-:W-:Y:S02]  /*2bfc0*/  SHF.R.S32.HI R24, RZ, 0x1f, R218 ;  /* 0x0000001fff187819 */ /* 0x000fe400000114da */
[----:B------:R-:W-:Y:S02]  /*2bfd0*/  SEL R25, R218, RZ, !P1 ;  /* 0x000000ffda197207 */ /* 0x000fe40004800000 */
[----:B------:R-:W-:Y:S01]  /*2bfe0*/  SEL R24, R24, RZ, !P1 ;  /* 0x000000ff18187207 */ /* 0x000fe20004800000 */
[----:B------:R-:W4:Y:S08]  /*2bff0*/  @P2 LDC R81, c[0x0][0xcec] ;  /* 0x00033b00ff512b82 */ /* 0x000f300000000800 */
[----:B------:R-:W4:Y:S01]  /*2c000*/  @P2 LDC R83, c[0x0][0xcf0] ;  /* 0x00033c00ff532b82 */ /* 0x000f220000000800 */
[----:B--2---:R-:W-:-:S04]  /*2c010*/  LOP3.LUT P0, RZ, R4, 0x3, RZ, 0xc0, !PT ;  /* 0x0000000304ff7812 */ /* 0x004fc8000780c0ff */
[----:B------:R-:W-:-:S13]  /*2c020*/  ISETP.GE.OR P3, PT, R15, R20, P0 ;  /* 0x000000140f00720c */ /* 0x000fda0000766670 */
[----:B------:R-:W2:Y:S01]  /*2c030*/  @!P3 LDL R11, [R1+0x420] ;  /* 0x00042000010bb983 */ /* 0x000ea20000100800 */
[----:B---3--:R-:W-:Y:S01]  /*2c040*/  IMAD.IADD R10, R0, 0x1, R216 ;  /* 0x00000001000a7824 */ /* 0x008fe200078e02d8 */
[----:B------:R-:W-:-:S03]  /*2c050*/  SHF.R.S32.HI R0, RZ, 0x1f, R217 ;  /* 0x0000001fff007819 */ /* 0x000fc600000114d9 */
[----:B0-----:R-:W-:-:S04]  /*2c060*/  @P2 IMAD.HI.U32 R5, R10, R5, RZ ;  /* 0x000000050a052227 */ /* 0x001fc800078e00ff */
[----:B------:R-:W-:Y:S02]  /*2c070*/  IMAD R6, R0, UR4, RZ ;  /* 0x0000000400067c24 */ /* 0x000fe4000f8e02ff */
[----:B------:R-:W-:Y:S01]  /*2c080*/  IMAD.MOV.U32 R4, RZ, RZ, R10 ;  /* 0x000000ffff047224 */ /* 0x000fe200078e000a */
[----:B-1----:R-:W-:Y:S01]  /*2c090*/  @P2 SHF.R.U32.HI R4, RZ, R8, R5 ;  /* 0x00000008ff042219 */ /* 0x002fe20000011605 */
[C---:B------:R-:W-:Y:S02]  /*2c0a0*/  IMAD R5, R217.reuse, UR5, R6 ;  /* 0x00000005d9057c24 */ /* 0x040fe4000f8e0206 */
[----:B------:R-:W-:Y:S01]  /*2c0b0*/  IMAD.WIDE.U32 R6, R217, UR4, R16 ;  /* 0x00000004d9067c25 */ /* 0x000fe2000f8e0010 */
[----:B------:R-:W-:-:S03]  /*2c0c0*/  ULDC.64 UR4, c[0x0][0xc98] ;  /* 0x0003260000047ab9 */ /* 0x000fc60000000a00 */
[----:B------:R-:W-:Y:S02]  /*2c0d0*/  IMAD.MOV R9, RZ, RZ, -R4 ;  /* 0x000000ffff097224 */ /* 0x000fe400078e0a04 */
[----:B------:R-:W-:Y:S02]  /*2c0e0*/  IMAD.IADD R7, R7, 0x1, R5 ;  /* 0x0000000107077824 */ /* 0x000fe400078e0205 */
[----:B------:R-:W-:Y:S02]  /*2c0f0*/  IMAD R9, R21, R9, R10 ;  /* 0x0000000915097224 */ /* 0x000fe400078e020a */
[----:B------:R-:W-:Y:S02]  /*2c100*/  IMAD R8, R24, UR4, RZ ;  /* 0x0000000418087c24 */ /* 0x000fe4000f8e02ff */
[C---:B------:R-:W-:Y:S01]  /*2c110*/  IMAD.WIDE.U32 R6, R25.reuse, UR4, R6 ;  /* 0x0000000419067c25 */ /* 0x040fe2000f8e0006 */
[----:B------:R-:W-:Y:S02]  /*2c120*/  SHF.R.S32.HI R5, RZ, 0x1f, R9 ;  /* 0x0000001fff057819 */ /* 0x000fe40000011409 */
[----:B------:R-:W-:Y:S01]  /*2c130*/  SHF.R.S32.HI R13, RZ, 0x1f, R4 ;  /* 0x0000001fff0d7819 */ /* 0x000fe20000011404 */
[----:B------:R-:W-:Y:S01]  /*2c140*/  IMAD R8, R25, UR5, R8 ;  /* 0x0000000519087c24 */ /* 0x000fe2000f8e0208 */
[----:B------:R-:W-:Y:S01]  /*2c150*/  IADD3 R4, P1, R4, R6, RZ ;  /* 0x0000000604047210 */ /* 0x000fe20007f3e0ff */
[----:B------:R-:W-:-:S02]  /*2c160*/  ULDC.64 UR4, c[0x0][0xc88] ;  /* 0x0003220000047ab9 */ /* 0x000fc40000000a00 */
        /* <DEDUP_REMOVED lines=9> */
[----:B------:R-:W-:-:S03]  /*2c200*/  ULDC.64 UR4, c[0x0][0xba0] ;  /* 0x0002e80000047ab9 */ /* 0x000fc60000000a00 */
[----:B------:R-:W2:Y:S01]  /*2c210*/  SHFL.IDX PT, R7, R4, RZ, 0x1c1f ;  /* 0x001c1fff04077589 */ /* 0x000ea200000e0000 */
[----:B------:R-:W-:-:S05]  /*2c220*/  VIADD R5, R15, 0x8 ;  /* 0x000000080f057836 */ /* 0x000fca0000000000 */
[----:B------:R-:W-:Y:S01]  /*2c230*/  ISETP.GE.OR P0, PT, R5, R20, P0 ;  /* 0x000000140500720c */ /* 0x000fe20000706670 */
[----:B------:R-:W-:Y:S01]  /*2c240*/  IMAD R5, R223, 0x40, R186 ;  /* 0x00000040df057824 */ /* 0x000fe200078e02ba */
[----:B--2---:R0:W-:Y:S11]  /*2c250*/  @!P3 ST.E desc[UR44][R6.64], R11 ;  /* 0x0000000b0600b985 */ /* 0x0041f6000c10192c */
[----:B------:R-:W2:Y:S01]  /*2c260*/  @!P0 LDL R63, [R1+0x424] ;  /* 0x00042400013f8983 */ /* 0x000ea20000100800 */
[----:B------:R-:W-:-:S03]  /*2c270*/  IMAD.WIDE R2, R5, 0x2, R2 ;  /* 0x0000000205027825 */ /* 0x000fc600078e0202 */
[C---:B------:R-:W-:Y:S02]  /*2c280*/  IADD3 R29, P4, R2.reuse, 0x3000, RZ ;  /* 0x00003000021d7810 */ /* 0x040fe40007f9e0ff */
[C---:B------:R-:W-:Y:S02]  /*2c290*/  IADD3 R9, P1, R2.reuse, 0x1000, RZ ;  /* 0x0000100002097810 */ /* 0x040fe40007f3e0ff */
[----:B------:R-:W-:Y:S02]  /*2c2a0*/  IADD3 R13, P5, R2, 0x2000, RZ ;  /* 0x00002000020d7810 */ /* 0x000fe40007fbe0ff */
[----:B------:R-:W-:Y:S02]  /*2c2b0*/  LOP3.LUT R28, R29, 0x380, RZ, 0xc0, !PT ;  /* 0x000003801d1c7812 */ /* 0x000fe400078ec0ff */
[----:B------:R-:W-:Y:S02]  /*2c2c0*/  LOP3.LUT R8, R9, 0x380, RZ, 0xc0, !PT ;  /* 0x0000038009087812 */ /* 0x000fe400078ec0ff */
[----:B------:R-:W-:-:S02]  /*2c2d0*/  LOP3.LUT R12, R13, 0x380, RZ, 0xc0, !PT ;  /* 0x000003800d0c7812 */ /* 0x000fc400078ec0ff */
        /* <DEDUP_REMOVED lines=32> */
[----:B------:R-:W-:Y:S01]  /*2c4e0*/  IADD3 R57, P5, R2, 0xa000, RZ ;  /* 0x0000a00002397810 */ /* 0x000fe20007fbe0ff */
[----:B------:R-:W-:Y:S01]  /*2c4f0*/  SHFL.IDX PT, R58, R10, 0x1, 0x1c1f ;  /* 0x003c1f000a3a7f89 */ /* 0x000fe200000e0000 */
[----:B------:R-:W-:-:S03]  /*2c500*/  LOP3.LUT R60, R61, 0x380, RZ, 0xc0, !PT ;  /* 0x000003803d3c7812 */ /* 0x000fc600078ec0ff */
[----:B------:R1:W2:Y:S01]  /*2c510*/  SHFL.IDX PT, R59, R4, 0x1, 0x1c1f ;  /* 0x003c1f00043b7f89 */ /* 0x0002a200000e0000 */
        /* <DEDUP_REMOVED lines=19> */
[----:B0-----:R-:W-:Y:S02]  /*2c650*/  LOP3.LUT R7, R2, 0x380, RZ, 0xc0, !PT ;  /* 0x0000038002077812 */ /* 0x001fe400078ec0ff */
[----:B-1----:R-:W-:Y:S02]  /*2c660*/  LOP3.LUT R4, R5, 0x380, RZ, 0xc0, !PT ;  /* 0x0000038005047812 */ /* 0x002fe400078ec0ff */
        /* <DEDUP_REMOVED lines=17> */
[----:B------:R-:W-:Y:S01]  /*2c780*/  BSSY B1, `(.L_x_13083) ;  /* 0x0000059000017945 */ /* 0x000fe20003800000 */
[----:B--2---:R0:W-:Y:S04]  /*2c790*/  @!P0 ST.E desc[UR44][R58.64], R63 ;  /* 0x0000003f3a008985 */ /* 0x0041e8000c10192c */
[----:B------:R1:W5:Y:S04]  /*2c7a0*/  LD.E.128 R4, desc[UR44][R2.64] ;  /* 0x0000002c02047980 */ /* 0x000368000c101d00 */
[----:B------:R-:W5:Y:S04]  /*2c7b0*/  LD.E.128 R8, desc[UR44][R8.64] ;  /* 0x0000002c08087980 */ /* 0x000f68000c101d00 */
[----:B------:R-:W5:Y:S01]  /*2c7c0*/  LD.E.128 R12, desc[UR44][R12.64] ;  /* 0x0000002c0c0c7980 */ /* 0x000f62000c101d00 */
[----:B-1----:R-:W-:-:S03]  /*2c7d0*/  IMAD R3, R17, UR4, RZ ;  /* 0x0000000411037c24 */ /* 0x002fc6000f8e02ff */
[----:B------:R-:W5:Y:S01]  /*2c7e0*/  LD.E.128 R28, desc[UR44][R28.64] ;  /* 0x0000002c1c1c7980 */ /* 0x000f62000c101d00 */
[C---:B------:R-:W-:Y:S02]  /*2c7f0*/  IMAD R17, R16.reuse, UR5, R3 ;  /* 0x0000000510117c24 */ /* 0x040fe4000f8e0203 */
[----:B------:R-:W-:Y:S01]  /*2c800*/  IMAD.WIDE.U32 R2, R16, UR4, RZ ;  /* 0x0000000410027c25 */ /* 0x000fe2000f8e00ff */
[----:B------:R-:W-:Y:S01]  /*2c810*/  ULDC.64 UR4, c[0x0][0xbe8] ;  /* 0x0002fa0000047ab9 */ /* 0x000fe20000000a00 */
[----:B------:R-:W5:Y:S02]  /*2c820*/  LD.E.128 R32, desc[UR44][R32.64] ;  /* 0x0000002c20207980 */ /* 0x000f64000c101d00 */
[----:B------:R-:W-:Y:S02]  /*2c830*/  IMAD.IADD R3, R3, 0x1, R17 ;  /* 0x0000000103037824 */ /* 0x000fe400078e0211 */
[----:B----4-:R-:W-:Y:S01]  /*2c840*/  IMAD R17, R26, 0x20, R223 ;  /* 0x000000201a117824 */ /* 0x010fe200078e02df */
        /* <DEDUP_REMOVED lines=8> */
[----:B------:R-:W-:Y:S01]  /*2c8d0*/  @P2 IMAD.HI.U32 R0, R26, R81, RZ ;  /* 0x000000511a002227 */ /* 0x000fe200078e00ff */
[----:B------:R-:W-:Y:S01]  /*2c8e0*/  IADD3 R3, R3, R17, RZ ;  /* 0x0000001103037210 */ /* 0x000fe20007ffe0ff */
[----:B------:R-:W5:Y:S02]  /*2c8f0*/  LD.E.128 R48, desc[UR44][R48.64] ;  /* 0x0000002c30307980 */ /* 0x000f64000c101d00 */
[----:B------:R-:W-:Y:S01]  /*2c900*/  IMAD.MOV.U32 R17, RZ, RZ, R26 ;  /* 0x000000ffff117224 */ /* 0x000fe200078e001a */
[----:B------:R-:W-:Y:S01]  /*2c910*/  @P2 SHF.R.U32.HI R17, RZ, R83, R0 ;  /* 0x00000053ff112219 */ /* 0x000fe20000011600 */
[----:B------:R-:W-:Y:S01]  /*2c920*/  IMAD R24, R24, UR4, RZ ;  /* 0x0000000418187c24 */ /* 0x000fe2000f8e02ff */
[----:B------:R-:W5:Y:S02]  /*2c930*/  LD.E.128 R52, desc[UR44][R52.64] ;  /* 0x0000002c34347980 */ /* 0x000f64000c101d00 */
[--C-:B------:R-:W-:Y:S01]  /*2c940*/  SHF.R.S32.HI R0, RZ, 0x1f, R17.reuse ;  /* 0x0000001fff007819 */ /* 0x100fe20000011411 */
[----:B------:R-:W-:Y:S01]  /*2c950*/  IMAD.MOV R16, RZ, RZ, -R17 ;  /* 0x000000ffff107224 */ /* 0x000fe200078e0a11 */
[----:B0-----:R-:W5:Y:S01]  /*2c960*/  LD.E.128 R56, desc[UR44][R56.64] ;  /* 0x0000002c38387980 */ /* 0x001f62000c101d00 */
[----:B------:R-:W-:-:S02]  /*2c970*/  IMAD R81, R25, UR5, R24 ;  /* 0x0000000519517c24 */ /* 0x000fc4000f8e0218 */
[----:B------:R-:W-:Y:S01]  /*2c980*/  IMAD.WIDE.U32 R2, R25, UR4, R2 ;  /* 0x0000000419027c25 */ /* 0x000fe2000f8e0002 */
[----:B------:R-:W-:Y:S01]  /*2c990*/  ULDC.64 UR4, c[0x0][0xbe0] ;  /* 0x0002f80000047ab9 */ /* 0x000fe20000000a00 */
[----:B------:R-:W5:Y:S02]  /*2c9a0*/  LD.E.128 R60, desc[UR44][R60.64] ;  /* 0x0000002c3c3c7980 */ /* 0x000f64000c101d00 */
[----:B------:R-:W-:Y:S02]  /*2c9b0*/  IMAD R0, R0, UR4, RZ ;  /* 0x0000000400007c24 */ /* 0x000fe4000f8e02ff */
[----:B------:R-:W-:Y:S01]  /*2c9c0*/  IMAD R21, R21, R16, R26 ;  /* 0x0000001015157224 */ /* 0x000fe200078e021a */
[----:B------:R-:W5:Y:S01]  /*2c9d0*/  LD.E.128 R64, desc[UR44][R64.64] ;  /* 0x0000002c40407980 */ /* 0x000f62000c101d00 */
[----:B------:R-:W-:-:S03]  /*2c9e0*/  IMAD.IADD R3, R3, 0x1, R81 ;  /* 0x0000000103037824 */ /* 0x000fc600078e0251 */
        /* <DEDUP_REMOVED lines=15> */
[----:B------:R-:W-:Y:S02]  /*2cae0*/  IMAD.IADD R83, R223, 0x1, R216 ;  /* 0x00000001df537824 */ /* 0x000fe400078e02d8 */
        /* <DEDUP_REMOVED lines=12> */
[----:B0-----:R0:W-:Y:S01]  /*2cbb0*/  SYNCS.ARRIVE.TRANS64.RED.A1T0 RZ, [R0+URZ], RZ ;  /* 0x000000ff00ff79a7 */ /* 0x0011e2000810043f */
[----:B------:R1:W2:Y:S03]  /*2cbc0*/  SHFL.IDX PT, R80, R21, RZ, 0x181f ;  /* 0x00181fff15507589 */ /* 0x0002a600000e0000 */
[----:B------:R-:W-:Y:S01]  /*2cbd0*/  ISETP.GE.AND P0, PT, R17, R20, PT ;  /* 0x000000141100720c */ /* 0x000fe20003f06270 */
[----:B0-----:R1:W0:Y:S01]  /*2cbe0*/  SHFL.IDX PT, R0, R26, RZ, 0x181f ;  /* 0x00181fff1a007589 */ /* 0x00122200000e0000 */
[----:B------:R-:W-:Y:S11]  /*2cbf0*/  @P2 BRA `(.L_x_13084) ;  /* 0x0000000000442947 */ /* 0x000ff60003800000 */
[----:B------:R-:W-:Y:S02]  /*2cc00*/  ULDC UR4, c[0x0][0xbc8] ;  /* 0x0002f20000047ab9 */ /* 0x000fe40000000800 */
[----:B------:R-:W-:Y:S02]  /*2cc10*/  ISETP.GE.AND P2, PT, R186, UR4, PT ;  /* 0x00000004ba007c0c */ /* 0x000fe4000bf46270 */
[----:B------:R-:W-:Y:S02]  /*2cc20*/  ISETP.GE.AND P3, PT, R194, UR4, PT ;  /* 0x00000004c2007c0c */ /* 0x000fe4000bf66270 */
[----:B------:R-:W-:-:S09]  /*2cc30*/  ISETP.GE.AND P4, PT, R187, UR4, PT ;  /* 0x00000004bb007c0c */ /* 0x000fd2000bf86270 */
[----:B--2---:R-:W-:-:S04]  /*2cc40*/  @!P2 LEA R2, P5, R186, R80, 0x1 ;  /* 0x00000050ba02a211 */ /* 0x004fc800078a08ff */
[----:B0-----:R-:W-:Y:S02]  /*2cc50*/  @!P2 LEA.HI.X R3, R186, R0, R222, 0x1, P5 ;  /* 0x00000000ba03a211 */ /* 0x001fe400028f0cde */
        /* <DEDUP_REMOVED lines=11> */
.L_x_13084:
[----:B------:R-:W-:Y:S05]  /*2cd10*/  BSYNC B1 ;  /* 0x0000000000017941 */ /* 0x000fea0003800000 */
.L_x_13083:
        /* <DEDUP_REMOVED lines=9> */
[----:B---3--:R-:W-:-:S04]  /*2cdb0*/  @!P4 LEA R2, P5, R186, R16, 0x1 ;  /* 0x00000010ba02c211 */ /* 0x008fc800078a08ff */
[----:B----4-:R-:W-:Y:S02]  /*2cdc0*/  @!P4 LEA.HI.X R3, R186, R0, R222, 0x1, P5 ;  /* 0x00000000ba03c211 */ /* 0x010fe400028f0cde */
[----:B-----5:R-:W-:-:S03]  /*2cdd0*/  @!P3 LEA R4, P5, R194, R16, 0x1 ;  /* 0x00000010c204b211 */ /* 0x020fc600078a08ff */
        /* <DEDUP_REMOVED lines=9> */
.L_x_13086:
[----:B------:R-:W-:Y:S05]  /*2ce70*/  BSYNC B1 ;  /* 0x0000000000017941 */ /* 0x000fea0003800000 */
.L_x_13085:
        /* <DEDUP_REMOVED lines=11> */
[----:B0-----:R-:W-:Y:S02]  /*2cf30*/  @!P3 LEA.HI.X R3, R186, R0, R222, 0x1, P5 ;  /* 0x00000000ba03b211 */ /* 0x001fe400028f0cde */
        /* <DEDUP_REMOVED lines=9> */
.L_x_13088:
[----:B------:R-:W-:Y:S05]  /*2cfd0*/  BSYNC B1 ;  /* 0x0000000000017941 */ /* 0x000fea0003800000 */
.L_x_13087:
[----:B0-----:R-:W-:Y:S01]  /*2cfe0*/  VIADD R3, R83, 0x60 ;  /* 0x0000006053037836 */ /* 0x001fe20000000000 */
[----:B-1--4-:R-:W0:Y:S04]  /*2cff0*/  SHFL.IDX PT, R26, R26, 0x3, 0x181f ;  /* 0x00781f001a1a7f89 */ /* 0x012e2800000e0000 */
[----:B------:R-:W-:Y:S01]  /*2d000*/  ISETP.GE.AND P0, PT, R3, R20, PT ;  /* 0x000000140300720c */ /* 0x000fe20003f06270 */
[----:B------:R-:W1:-:S12]  /*2d010*/  SHFL.IDX PT, R21, R21, 0x3, 0x181f ;  /* 0x00781f0015157f89 */ /* 0x000e5800000e0000 */
[----:B------:R-:W-:Y:S05]  /*2d020*/  @P0 BRA `(.L_x_13089) ;  /* 0x0000000c00a00947 */ /* 0x000fea0003800000 */
[----:B------:R-:W-:Y:S02]  /*2d030*/  ULDC UR4, c[0x0][0xbc8] ;  /* 0x0002f20000047ab9 */ /* 0x000fe40000000800 */
[----:B------:R-:W-:Y:S02]  /*2d040*/  ISETP.GE.AND P3, PT, R186, UR4, PT ;  /* 0x00000004ba007c0c */ /* 0x000fe4000bf66270 */
[----:B------:R-:W-:Y:S02]  /*2d050*/  ISETP.GE.AND P4, PT, R194, UR4, PT ;  /* 0x00000004c2007c0c */ /* 0x000fe4000bf86270 */
[----:B------:R-:W-:-:S09]  /*2d060*/  ISETP.GE.AND P5, PT, R187, UR4, PT ;  /* 0x00000004bb007c0c */ /* 0x000fd2000bfa6270 */
[-C--:B-1----:R-:W-:Y:S02]  /*2d070*/  @!P3 LEA R2, P0, R186, R21.reuse, 0x1 ;  /* 0x00000015ba02b211 */ /* 0x082fe400078008ff */
        /* <DEDUP_REMOVED lines=14> */
.L_x_13081:
[----:B------:R-:W-:Y:S01]  /*2d160*/  ULDC.64 UR4, c[0x0][0xd00] ;  /* 0x0003400000047ab9 */ /* 0x000fe20000000a00 */
[----:B-----5:R-:W2:Y:S01]  /*2d170*/  LDC.64 R2, c[0x0][0xd00] ;  /* 0x00034000ff027b82 */ /* 0x020ea20000000a00 */
        /* <DEDUP_REMOVED lines=24> */
.L_x_13090:
[----:B------:R-:W-:Y:S01]  /*2d300*/  BSSY B1, `(.L_x_13091) ;  /* 0x000002d000017945 */ /* 0x000fe20003800000 */
[----:B------:R-:W-:Y:S02]  /*2d310*/  SHF.R.S32.HI R10, RZ, 0x1f, R217 ;  /* 0x0000001fff0a7819 */ /* 0x000fe400000114d9 */
[----:B------:R-:W-:Y:S02]  /*2d320*/  SEL R13, R218, RZ, !P0 ;  /* 0x000000ffda0d7207 */ /* 0x000fe40004000000 */
[----:B------:R-:W-:Y:S02]  /*2d330*/  SEL R12, R7, RZ, !P0 ;  /* 0x000000ff070c7207 */ /* 0x000fe40004000000 */
[----:B-----5:R-:W-:Y:S01]  /*2d340*/  SHF.R.S32.HI R11, RZ, 0x1f, R0 ;  /* 0x0000001fff0b7819 */ /* 0x020fe20000011400 */
[----:B------:R-:W-:Y:S06]  /*2d350*/  @P3 BRA `(.L_x_13092) ;  /* 0x00000000009c3947 */ /* 0x000fec0003800000 */
[----:B------:R-:W0:Y:S01]  /*2d360*/  S2R R3, SR_TID.X ;  /* 0x0000000000037919 */ /* 0x000e220000002100 */
[----:B------:R-:W5:Y:S02]  /*2d370*/  LDC R14, c[0x0][0xce8] ;  /* 0x00033a00ff0e7b82 */ /* 0x000f640000000800 */
[----:B-----5:R-:W-:Y:S01]  /*2d380*/  IMAD R2, R6, R14, RZ ;  /* 0x0000000e06027224 */ /* 0x020fe200078e02ff */
        /* <DEDUP_REMOVED lines=14> */
[----:B------:R-:W5:Y:S01]  /*2d470*/  @P0 LDC R15, c[0x0][0xcf0] ;  /* 0x00033c00ff0f0b82 */ /* 0x000f620000000800 */
[----:B------:R-:W-:-:S04]  /*2d480*/  IMAD.WIDE.U32 R2, R13, UR4, R2 ;  /* 0x000000040d027c25 */ /* 0x000fc8000f8e0002 */
[----:B0-----:R-:W-:-:S05]  /*2d490*/  @P0 IMAD.HI.U32 R4, R9, R4, RZ ;  /* 0x0000000409040227 */ /* 0x001fca00078e00ff */
[----:B-----5:R-:W-:Y:S01]  /*2d4a0*/  @P0 SHF.R.U32.HI R5, RZ, R15, R4 ;  /* 0x0000000fff050219 */ /* 0x020fe20000011604 */
        /* <DEDUP_REMOVED lines=18> */
.L_x_13092:
[----:B------:R-:W-:Y:S05]  /*2d5d0*/  BSYNC B1 ;  /* 0x0000000000017941 */ /* 0x000fea0003800000 */
.L_x_13091:
[----:B0-----:R-:W5:Y:S01]  /*2d5e0*/  LDL R4, [R1+0x450] ;  /* 0x0004500001047983 */ /* 0x001f620000100800 */
[----:B------:R-:W-:Y:S02]  /*2d5f0*/  ULDC.64 UR4, c[0x0][0xba0] ;  /* 0x0002e80000047ab9 */ /* 0x000fe40000000a00 */
[----:B------:R-:W-:-:S04]  /*2d600*/  IMAD R3, R11, UR4, RZ ;  /* 0x000000040b037c24 */ /* 0x000fc8000f8e02ff */
[C---:B------:R-:W-:Y:S02]  /*2d610*/  IMAD R5, R0.reuse, UR5, R3 ;  /* 0x0000000500057c24 */ /* 0x040fe4000f8e0203 */
[----:B------:R-:W-:Y:S01]  /*2d620*/  IMAD.WIDE.U32 R2, R0, UR4, RZ ;  /* 0x0000000400027c25 */ /* 0x000fe2000f8e00ff */
[----:B------:R-:W-:-:S03]  /*2d630*/  ULDC.64 UR4, c[0x0][0xbe8] ;  /* 0x0002fa0000047ab9 */ /* 0x000fc60000000a00 */
[----:B------:R-:W-:Y:S02]  /*2d640*/  IMAD.IADD R3, R3, 0x1, R5 ;  /* 0x0000000103037824 */ /* 0x000fe400078e0205 */
[----:B------:R-:W-:-:S04]  /*2d650*/  IMAD.WIDE.U32 R2, R217, UR4, R2 ;  /* 0x00000004d9027c25 */ /* 0x000fc8000f8e0002 */
[----:B-----5:R-:W-:Y:S02]  /*2d660*/  IMAD R7, R4, 0x20, R223 ;  /* 0x0000002004077824 */ /* 0x020fe400078e02df */
[----:B------:R-:W-:Y:S02]  /*2d670*/  IMAD R4, R10, UR4, RZ ;  /* 0x000000040a047c24 */ /* 0x000fe4000f8e02ff */
[----:B------:R-:W-:Y:S02]  /*2d680*/  IMAD.IADD R9, R216, 0x1, R7 ;  /* 0x00000001d8097824 */ /* 0x000fe400078e0207 */
[----:B------:R-:W-:Y:S01]  /*2d690*/  IMAD R7, R217, UR5, R4 ;  /* 0x00000005d9077c24 */ /* 0x000fe2000f8e0204 */
[----:B------:R-:W-:Y:S01]  /*2d6a0*/  ULDC.64 UR4, c[0x0][0xbf0] ;  /* 0x0002fc0000047ab9 */ /* 0x000fe20000000a00 */
[----:B--2---:R-:W-:-:S04]  /*2d6b0*/  @P2 IMAD.HI.U32 R0, R9, R16, RZ ;  /* 0x0000001009002227 */ /* 0x004fc800078e00ff */
        /* <DEDUP_REMOVED lines=9> */
[----:B------:R-:W-:Y:S02]  /*2d750*/  IMAD R0, R0, UR4, RZ ;  /* 0x0000000400007c24 */ /* 0x000fe4000f8e02ff */
[----:B------:R-:W-:Y:S02]  /*2d760*/  IMAD.IADD R3, R3, 0x1, R7 ;  /* 0x0000000103037824 */ /* 0x000fe400078e0207 */
[----:B------:R-:W-:Y:S02]  /*2d770*/  IMAD R7, R17, R4, R9 ;  /* 0x0000000411077224 */ /* 0x000fe400078e0209 */
[C---:B------:R-:W-:Y:S02]  /*2d780*/  IMAD R9, R5.reuse, UR5, R0 ;  /* 0x0000000505097c24 */ /* 0x040fe4000f8e0200 */
[----:B------:R-:W-:Y:S01]  /*2d790*/  IMAD.WIDE.U32 R2, R5, UR4, R2 ;  /* 0x0000000405027c25 */ /* 0x000fe2000f8e0002 */
        /* <DEDUP_REMOVED lines=14> */
.L_x_13303:
        /* <DEDUP_REMOVED lines=12> */
[----:B--2---:R-:W-:Y:S02]  /*2d940*/  @!P3 LEA.HI.X R5, R186, R0, R222, 0x1, P5 ;  /* 0x00000000ba05b211 */ /* 0x004fe400028f0cde */
        /* <DEDUP_REMOVED lines=9> */
.L_x_13095:
[----:B------:R-:W-:Y:S05]  /*2d9e0*/  BSYNC B1 ;  /* 0x0000000000017941 */ /* 0x000fea0003800000 */
.L_x_13094:
[----:B------:R-:W-:-:S03]  /*2d9f0*/  UMOV UR4, 0xffffffff ;  /* 0xffffffff00047882 */ /* 0x000fc60000000000 */
[----:B------:R-:W-:Y:S05]  /*2da00*/  BRA.DIV UR4, `(.L_x_13096) ;  /* 0x0000009a04487947 */ /* 0x000fea000b800000 */
[----:B--2---:R2:W0:Y:S04]  /*2da10*/  SHFL.IDX PT, R0, R3, 0x1, 0x181f ;  /* 0x00381f0003007f89 */ /* 0x00442800000e0000 */
[----:B---3--:R2:W3:Y:S02]  /*2da20*/  SHFL.IDX PT, R14, R2, 0x1, 0x181f ;  /* 0x00381f00020e7f89 */ /* 0x0084e400000e0000 */
.L_x_13307:
        /* <DEDUP_REMOVED lines=21> */
.L_x_13098:
[----:B------:R-:W-:Y:S05]  /*2db80*/  BSYNC B1 ;  /* 0x0000000000017941 */ /* 0x000fea0003800000 */
.L_x_13097:
[----:B------:R-:W-:-:S03]  /*2db90*/  UMOV UR4, 0xffffffff ;  /* 0xffffffff00047882 */ /* 0x000fc60000000000 */
[----:B------:R-:W-:Y:S05]  /*2dba0*/  BRA.DIV UR4, `(.L_x_13099) ;  /* 0x0000009a04287947 */ /* 0x000fea000b800000 */
[----:B0-----:R0:W0:Y:S04]  /*2dbb0*/  SHFL.IDX PT, R0, R3, 0x2, 0x181f ;  /* 0x00581f0003007f89 */ /* 0x00102800000e0000 */
[----:B---3--:R3:W0:Y:S02]  /*2dbc0*/  SHFL.IDX PT, R14, R2, 0x2, 0x181f ;  /* 0x00581f00020e7f89 */ /* 0x00862400000e0000 */
.L_x_13311:
        /* <DEDUP_REMOVED lines=21> */
.L_x_13101:
[----:B------:R-:W-:Y:S05]  /*2dd20*/  BSYNC B1 ;  /* 0x0000000000017941 */ /* 0x000fea0003800000 */
.L_x_13100:
[----:B------:R-:W-:-:S03]  /*2dd30*/  UMOV UR4, 0xffffffff ;  /* 0xffffffff00047882 */ /* 0x000fc60000000000 */
[----:B------:R-:W-:Y:S05]  /*2dd40*/  BRA.DIV UR4, `(.L_x_13102) ;  /* 0x0000009a04087947 */ /* 0x000fea000b800000 */
[----:B0-----:R0:W0:Y:S04]  /*2dd50*/  SHFL.IDX PT, R0, R3, 0x3, 0x181f ;  /* 0x00781f0003007f89 */ /* 0x00102800000e0000 */
[----:B------:R0:W0:Y:S02]  /*2dd60*/  SHFL.IDX PT, R14, R2, 0x3, 0x181f ;  /* 0x00781f00020e7f89 */ /* 0x00002400000e0000 */
.L_x_13315:
[----:B0-23--:R-:W-:-:S05]  /*2dd70*/  VIADD R2, R216, 0x60 ;  /* 0x00000060d8027836 */ /* 0x00dfca0000000000 */
        /* <DEDUP_REMOVED lines=19> */
.L_x_13089:
[----:B------:R-:W-:Y:S05]  /*2deb0*/  BSYNC B0 ;  /* 0x0000000000007941 */ /* 0x000fea0003800000 */
.L_x_13080:
[----:B------:R-:W-:Y:S02]  /*2dec0*/  ULDC UR4, c[0x0][0xd3c] ;  /* 0x00034f0000047ab9 */ /* 0x000fe40000000800 */
[----:B-1----:R-:W-:-:S13]  /*2ded0*/  ISETP.GE.AND P0, PT, R127, UR4, PT ;  /* 0x000000047f007c0c */ /* 0x002fda000bf06270 */
[----:B------:R-:W-:Y:S05]  /*2dee0*/  @!P0 BRA `(.L_x_13103) ;  /* 0xfffffd3000e08947 */ /* 0x000fea000383ffff */
[----:B------:R-:W-:Y:S05]  /*2def0*/  BRA `(.L_x_12873) ;  /* 0x0000007c00bc7947 */ /* 0x000fea0003800000 */
.L_x_12871:
        /* <DEDUP_REMOVED lines=16> */
.L_x_13104:
        /* <DEDUP_REMOVED lines=42> */
.L_x_13110:
        /* <DEDUP_REMOVED lines=12> */
.L_x_13109:
[----:B------:R-:W-:Y:S05]  /*2e360*/  BSYNC B0 ;  /* 0x0000000000007941 */ /* 0x000fea0003800000 */
.L_x_13108:
        /* <DEDUP_REMOVED lines=20> */
.L_x_13106:
        /* <DEDUP_REMOVED lines=20> */
.L_x_13111:
[----:B-1----:R-:W-:Y:S01]  /*2e5f0*/  IADD3 R2, RZ, -R3, RZ ;  /* 0x80000003ff027210 */ /* 0x002fe20007ffe0ff */
[----:B---3--:R-:W-:-:S04]  /*2e600*/  IMAD R16, R16, UR5, R11 ;  /* 0x0000000510107c24 */ /* 0x008fc8000f8e020b */
        /* <DEDUP_REMOVED lines=57> */
.L_x_13107:
[----:B------:R-:W-:Y:S02]  /*2e9a0*/  IMAD.MOV.U32 R17, RZ, RZ, RZ ;  /* 0x000000ffff117224 */ /* 0x000fe400078e00ff */
[----:B------:R-:W-:Y:S02]  /*2e9b0*/  IMAD.U32 R16, RZ, RZ, UR6 ;  /* 0x00000006ff107e24 */ /* 0x000fe4000f8e00ff */
[----:B------:R-:W-:-:S07]  /*2e9c0*/  IMAD.MOV.U32 R18, RZ, RZ, RZ ;  /* 0x000000ffff127224 */ /* 0x000fce00078e00ff */
.L_x_13112:
[----:B------:R-:W-:-:S13]  /*2e9d0*/  ISETP.NE.AND P0, PT, R5, RZ, PT ;  /* 0x000000ff0500720c */ /* 0x000fda0003f05270 */
[----:B------:R-:W0:Y:S01]  /*2e9e0*/  @!P0 S2R R3, SR_CgaCtaId ;  /* 0x0000000000038919 */ /* 0x000e220000008800 */
[----:B------:R-:W-:-:S04]  /*2e9f0*/  @!P0 MOV R0, 0x400 ;  /* 0x0000040000008802 */ /* 0x000fc80000000f00 */
[----:B0-----:R-:W-:-:S05]  /*2ea00*/  @!P0 LEA R0, R3, R0, 0x18 ;  /* 0x0000000003008211 */ /* 0x001fca00078ec0ff */
[----:B------:R0:W-:Y:S01]  /*2ea10*/  @!P0 STS.128 [R0+0x324d0], R16 ;  /* 0x0324d01000008388 */ /* 0x0001e20000000c00 */
[----:B------:R-:W-:Y:S06]  /*2ea20*/  BAR.ARV 0x5, 0x180 ;  /* 0x0146000000007b1d */ /* 0x000fec0000002000 */
.L_x_13105:
[----:B------:R2:W-:Y:S01]  /*2ea30*/  STL [R1+0x480], RZ ;  /* 0x000480ff01007387 */ /* 0x0005e20000100800 */
[----:B------:R-:W-:Y:S01]  /*2ea40*/  ULDC UR4, c[0x0][0xd3c] ;  /* 0x00034f0000047ab9 */ /* 0x000fe20000000800 */
[----:B------:R-:W-:Y:S01]  /*2ea50*/  IMAD.MOV.U32 R27, RZ, RZ, 0x1 ;  /* 0x00000001ff1b7424 */ /* 0x000fe200078e00ff */
[----:B-1----:R-:W-:Y:S01]  /*2ea60*/  ISETP.GE.AND P0, PT, R19, UR4, PT ;  /* 0x0000000413007c0c */ /* 0x002fe2000bf06270 */
[----:B------:R-:W-:-:S12]  /*2ea70*/  IMAD.MOV.U32 R25, RZ, RZ, RZ ;  /* 0x000000ffff197224 */ /* 0x000fd800078e00ff */
[----:B--2---:R-:W-:Y:S05]  /*2ea80*/  @P0 BRA `(.L_x_13113) ;  /* 0x0000006c00fc0947 */ /* 0x004fea0003800000 */
[----:B------:R-:W0:Y:S01]  /*2ea90*/  S2R R5, SR_TID.X ;  /* 0x0000000000057919 */ /* 0x000e220000002100 */
[----:B------:R-:W1:Y:S01]  /*2eaa0*/  S2UR UR5, SR_CgaCtaId ;  /* 0x00000000000579c3 */ /* 0x000e620000008800 */
        /* <DEDUP_REMOVED lines=9> */
[----:B-1----:R-:W-:-:S06]  /*2eb40*/  ULEA UR4, UR5, UR4, 0x18 ;  /* 0x0000000405047291 */ /* 0x002fcc000f8ec03f */
[----:B------:R-:W-:Y:S01]  /*2eb50*/  IMAD.U32 R23, RZ, RZ, UR4 ;  /* 0x00000004ff177e24 */ /* 0x000fe2000f8e00ff */
[C---:B0-----:R-:W-:Y:S02]  /*2eb60*/  SHF.L.U32 R0, R5.reuse, 0x3, RZ ;  /* 0x0000000305007819 */ /* 0x041fe400000006ff */
[C---:B------:R-:W-:Y:S02]  /*2eb70*/  LOP3.LUT R4, R5.reuse, 0x7f, RZ, 0xc0, !PT ;  /* 0x0000007f05047812 */ /* 0x040fe400078ec0ff */
[C---:B------:R-:W-:Y:S02]  /*2eb80*/  LOP3.LUT R2, R0.reuse, 0x1f8, RZ, 0xc0, !PT ;  /* 0x000001f800027812 */ /* 0x040fe400078ec0ff */
[----:B------:R-:W-:Y:S01]  /*2eb90*/  LOP3.LUT R0, R0, 0x38, RZ, 0xc0, !PT ;  /* 0x0000003800007812 */ /* 0x000fe200078ec0ff */
[----:B------:R-:W-:Y:S01]  /*2eba0*/  IMAD.SHL.U32 R32, R4, 0x8, RZ ;  /* 0x0000000804207824 */ /* 0x000fe200078e00ff */
[----:B------:R-:W-:Y:S01]  /*2ebb0*/  LOP3.LUT R3, R2, 0x38, R5, 0x78, !PT ;  /* 0x0000003802037812 */ /* 0x000fe200078e7805 */
[----:B------:R-:W-:-:S03]  /*2ebc0*/  IMAD.SHL.U32 R2, R5, 0x10, RZ ;  /* 0x0000001005027824 */ /* 0x000fc600078e00ff */
[----:B------:R-:W-:Y:S02]  /*2ebd0*/  LOP3.LUT R32, R3, 0x200, R32, 0xf8, !PT ;  /* 0x0000020003207812 */ /* 0x000fe400078ef820 */
[----:B------:R-:W-:-:S03]  /*2ebe0*/  SHF.R.U32.HI R3, RZ, 0x3, R4 ;  /* 0x00000003ff037819 */ /* 0x000fc60000011604 */
[----:B------:R-:W-:Y:S01]  /*2ebf0*/  IMAD R26, R32, 0x2, R23 ;  /* 0x00000002201a7824 */ /* 0x000fe200078e0217 */
[----:B------:R-:W-:Y:S02]  /*2ec00*/  LOP3.LUT R2, R3, 0x70, R2, 0xf8, !PT ;  /* 0x0000007003027812 */ /* 0x000fe400078ef802 */
[C---:B------:R-:W-:Y:S02]  /*2ec10*/  LOP3.LUT R3, R0.reuse, 0x40, RZ, 0xfc, !PT ;  /* 0x0000004000037812 */ /* 0x040fe400078efcff */
[C---:B------:R-:W-:Y:S02]  /*2ec20*/  LOP3.LUT R2, R0.reuse, 0x80, RZ, 0xfc, !PT ;  /* 0x0000008000027812 */ /* 0x040fe400078efcff */
[----:B--2---:R-:W-:-:S07]  /*2ec30*/  LOP3.LUT R0, R0, 0xc0, RZ, 0xfc, !PT ;  /* 0x000000c000007812 */ /* 0x004fce00078efcff */
.L_x_13234:
[----:B------:R-:W-:Y:S05]  /*2ec40*/  YIELD ;  /* 0x0000000000007946 */ /* 0x000fea0003800000 */
[----:B------:R-:W-:Y:S01]  /*2ec50*/  ULDC.64 UR4, c[0x0][0xb20] ;  /* 0x0002c80000047ab9 */ /* 0x000fe20000000a00 */
[----:B------:R-:W-:Y:S01]  /*2ec60*/  IMAD.MOV.U32 R33, RZ, RZ, RZ ;  /* 0x000000ffff217224 */ /* 0x000fe200078e00ff */
[----:B------:R-:W-:Y:S01]  /*2ec70*/  ISETP.NE.U32.AND P0, PT, RZ, UR4, PT ;  /* 0x00000004ff007c0c */ /* 0x000fe2000bf05070 */
[----:B--23--:R-:W0:Y:S01]  /*2ec80*/  LDC.64 R4, c[0x0][0xaf8] ;  /* 0x0002be00ff047b82 */ /* 0x00ce220000000a00 */
        /* <DEDUP_REMOVED lines=44> */
.L_x_13114:
        /* <DEDUP_REMOVED lines=8> */
.L_x_13115:
        /* <DEDUP_REMOVED lines=9> */
.L_x_13116:
[----:B--2---:R-:W2:Y:S01]  /*2f060*/  @P1 LDG.E R5, desc[UR44][R2.64] ;  /* 0x0000002c02051981 */ /* 0x004ea2000c1e1900 */
[----:B------:R-:W3:Y:S03]  /*2f070*/  LDC R7, c[0x0][0x448] ;  /* 0x00011200ff077b82 */ /* 0x000ee60000000800 */
[----:B------:R4:W2:Y:S01]  /*2f080*/  @P1 LDG.E R4, desc[UR44][R2.64+0x4] ;  /* 0x0000042c02041981 */ /* 0x0008a2000c1e1900 */
[----:B------:R-:W-:Y:S02]  /*2f090*/  IMAD.SHL.U32 R36, R17, 0x80, RZ ;  /* 0x0000008011247824 */ /* 0x000fe400078e00ff */
[----:B-----5:R-:W-:Y:S02]  /*2f0a0*/  IMAD.IADD R10, R10, 0x1, -R33 ;  /* 0x000000010a0a7824 */ /* 0x020fe400078e0a21 */
[----:B----4-:R-:W4:Y:S01]  /*2f0b0*/  LDC.64 R2, c[0x0][0xad8] ;  /* 0x0002b600ff027b82 */ /* 0x010f220000000a00 */
[----:B---3--:R-:W-:Y:S01]  /*2f0c0*/  ISETP.NE.AND P2, PT, R7, 0x1, PT ;  /* 0x000000010700780c */ /* 0x008fe20003f45270 */
[----:B------:R-:W-:-:S12]  /*2f0d0*/  VIADD R7, R36, 0x7f ;  /* 0x0000007f24077836 */ /* 0x000fd80000000000 */
[----:B0-----:R-:W0:Y:S01]  /*2f0e0*/  @P2 LDC R8, c[0x0][0x44c] ;  /* 0x00011300ff082b82 */ /* 0x001e220000000800 */
[----:B----4-:R-:W-:-:S07]  /*2f0f0*/  ISETP.GE.AND P3, PT, R3, 0x1, PT ;  /* 0x000000010300780c */ /* 0x010fce0003f66270 */
[----:B------:R-:W3:Y:S01]  /*2f100*/  @P2 LDC R9, c[0x0][0x450] ;  /* 0x00011400ff092b82 */ /* 0x000ee20000000800 */
[----:B--2---:R-:W-:Y:S02]  /*2f110*/  @P1 IMAD.IADD R6, R4, 0x1, -R5 ;  /* 0x0000000104061824 */ /* 0x004fe400078e0a05 */
[----:B0-----:R-:W-:-:S04]  /*2f120*/  @P2 IMAD.HI.U32 R4, R7, R8, RZ ;  /* 0x0000000807042227 */ /* 0x001fc800078e00ff */
[----:B------:R-:W-:Y:S01]  /*2f130*/  IMAD.IADD R17, R10, 0x1, R6 ;  /* 0x000000010a117824 */ /* 0x000fe200078e0206 */
[----:B---3--:R-:W-:-:S03]  /*2f140*/  @P2 SHF.R.U32.HI R7, RZ, R9, R4 ;  /* 0x00000009ff072219 */ /* 0x008fc60000011604 */
[C---:B------:R-:W-:Y:S01]  /*2f150*/  VIADD R4, R17.reuse, 0x5f ;  /* 0x0000005f11047836 */ /* 0x040fe20000000000 */
[----:B------:R-:W-:-:S03]  /*2f160*/  IADD3 R8, R17, 0x1, -R13 ;  /* 0x0000000111087810 */ /* 0x000fc60007ffe80d */
[----:B------:R-:W-:-:S04]  /*2f170*/  IMAD.HI R4, R4, 0x2aaaaaab, RZ ;  /* 0x2aaaaaab04047827 */ /* 0x000fc800078e02ff */
[----:B------:R-:W-:Y:S01]  /*2f180*/  IMAD.IADD R7, R8, 0x1, R7 ;  /* 0x0000000108077824 */ /* 0x000fe200078e0207 */
[----:B------:R-:W-:-:S03]  /*2f190*/  SHF.R.U32.HI R9, RZ, 0x1f, R4 ;  /* 0x0000001fff097819 */ /* 0x000fc60000011604 */
[----:B------:R-:W-:Y:S01]  /*2f1a0*/  IMAD.IADD R2, R7, 0x1, R2 ;  /* 0x0000000107027824 */ /* 0x000fe200078e0202 */
[----:B------:R-:W-:Y:S01]  /*2f1b0*/  LEA.HI.SX32 R9, R4, R9, 0x1c ;  /* 0x0000000904097211 */ /* 0x000fe200078fe2ff */
        /* <DEDUP_REMOVED lines=12> */
.L_x_13119:
[----:B------:R-:W-:-:S13]  /*2f280*/  ISETP.NE.AND P0, PT, R3, 0x1, PT ;  /* 0x000000010300780c */ /* 0x000fda0003f05270 */
[----:B------:R-:W0:Y:S02]  /*2f290*/  @P0 LDC.64 R4, c[0x0][0xae0] ;  /* 0x0002b800ff040b82 */ /* 0x000e240000000a00 */
[----:B0-----:R-:W-:-:S05]  /*2f2a0*/  @P0 IMAD.HI.U32 R4, R11, R4, RZ ;  /* 0x000000040b040227 */ /* 0x001fca00078e00ff */
[----:B------:R-:W-:-:S07]  /*2f2b0*/  @P0 SHF.R.U32.HI R11, RZ, R5, R4 ;  /* 0x00000005ff0b0219 */ /* 0x000fce0000011604 */
.L_x_13120:
[----:B------:R-:W-:Y:S05]  /*2f2c0*/  BSYNC B0 ;  /* 0x0000000000007941 */ /* 0x000fea0003800000 */
.L_x_13118:
[----:B------:R-:W-:-:S05]  /*2f2d0*/  IMAD R11, R11, R3, R3 ;  /* 0x000000030b0b7224 */ /* 0x000fca00078e0203 */
[----:B------:R-:W-:-:S07]  /*2f2e0*/  VIMNMX R2, R2, R11, PT ;  /* 0x0000000b02027248 */ /* 0x000fce0003fe0100 */
.L_x_13117:
[----:B------:R-:W0:Y:S01]  /*2f2f0*/  @P2 LDC R5, c[0x0][0x44c] ;  /* 0x00011300ff052b82 */ /* 0x000e220000000800 */
[----:B------:R-:W-:Y:S01]  /*2f300*/  IMAD.MOV.U32 R4, RZ, RZ, R36 ;  /* 0x000000ffff047224 */ /* 0x000fe200078e0024 */
[----:B------:R-:W-:Y:S01]  /*2f310*/  ULDC UR4, c[0x0][0xad4] ;  /* 0x0002b50000047ab9 */ /* 0x000fe20000000800 */
[----:B------:R-:W-:-:S05]  /*2f320*/  IMAD.IADD R7, R17, 0x1, -R13 ;  /* 0x0000000111077824 */ /* 0x000fca00078e0a0d */
[----:B------:R-:W2:Y:S01]  /*2f330*/  @P2 LDC R12, c[0x0][0x450] ;  /* 0x00011400ff0c2b82 */ /* 0x000ea20000000800 */
        /* <DEDUP_REMOVED lines=15> */
.L_x_13123:
[----:B------:R-:W-:-:S13]  /*2f430*/  ISETP.NE.AND P0, PT, R3, 0x1, PT ;  /* 0x000000010300780c */ /* 0x000fda0003f05270 */
[----:B------:R-:W0:Y:S02]  /*2f440*/  @P0 LDC.64 R4, c[0x0][0xae0] ;  /* 0x0002b800ff040b82 */ /* 0x000e240000000a00 */
[----:B0-----:R-:W-:-:S05]  /*2f450*/  @P0 IMAD.HI.U32 R4, R12, R4, RZ ;  /* 0x000000040c040227 */ /* 0x001fca00078e00ff */
[----:B------:R-:W-:-:S07]  /*2f460*/  @P0 SHF.R.U32.HI R12, RZ, R5, R4 ;  /* 0x00000005ff0c0219 */ /* 0x000fce0000011604 */
.L_x_13124:
[----:B------:R-:W-:Y:S05]  /*2f470*/  BSYNC B0 ;  /* 0x0000000000007941 */ /* 0x000fea0003800000 */
.L_x_13122:
[----:B------:R-:W-:-:S05]  /*2f480*/  IMAD R12, R12, R3, RZ ;  /* 0x000000030c0c7224 */ /* 0x000fca00078e02ff */
[----:B------:R-:W-:-:S07]  /*2f490*/  VIMNMX R11, R11, R12, !PT ;  /* 0x0000000c0b0b7248 */ /* 0x000fce0007fe0100 */
.L_x_13121:
        /* <DEDUP_REMOVED lines=31> */
[----:B------:R0:W2:Y:S02]  /*2f690*/  SHFL.IDX PT, R14, R3, RZ, 0x1f ;  /* 0x00001fff030e7589 */ /* 0x0000a400000e0000 */
.L_x_13318:
[----:B--2---:R-:W-:Y:S02]  /*2f6a0*/  ISETP.NE.AND P0, PT, R14, RZ, PT ;  /* 0x000000ff0e00720c */ /* 0x004fe40003f05270 */
[----:B------:R-:W-:-:S11]  /*2f6b0*/  PLOP3.LUT P6, PT, PT, PT, PT, 0x8, 0x0 ;  /* 0x000000000000781c */ /* 0x000fd60003fce170 */
[----:B------:R-:W-:Y:S05]  /*2f6c0*/  @P0 BRA `(.L_x_13128) ;  /* 0x00000000000c0947 */ /* 0x000fea0003800000 */
[----:B------:R-:W-:-:S03]  /*2f6d0*/  UMOV UR4, 0xffffffff ;  /* 0xffffffff00047882 */ /* 0x000fc60000000000 */
[----:B------:R-:W-:Y:S05]  /*2f6e0*/  BRA.DIV UR4, `(.L_x_13129) ;  /* 0x00000082041c7947 */ /* 0x000fea000b800000 */
[----:B------:R-:W-:-:S13]  /*2f6f0*/  ELECT P6, URZ, PT ;  /* 0x00000000003f782f */ /* 0x000fda00038c0000 */
.L_x_13128:
        /* <DEDUP_REMOVED lines=9> */
.L_x_13321:
[----:B------:R-:W-:Y:S05]  /*2f790*/  BSYNC B1 ;  /* 0x0000000000017941 */ /* 0x000fea0003800000 */
.L_x_13130:
[----:B------:R-:W-:Y:S04]  /*2f7a0*/  BSSY B1, `(.L_x_13132) ;  /* 0x000007b000017945 */ /* 0x000fe80003800000 */
[----:B------:R-:W-:Y:S05]  /*2f7b0*/  @!P6 BRA `(.L_x_13133) ;  /* 0x0000000400e4e947 */ /* 0x000fea0003800000 */
[----:B------:R-:W2:Y:S01]  /*2f7c0*/  S2R R3, SR_TID.X ;  /* 0x0000000000037919 */ /* 0x000ea20000002100 */
[----:B0-----:R-:W-:Y:S01]  /*2f7d0*/  SHF.L.U32 R6, R28, 0x1f, RZ ;  /* 0x0000001f1c067819 */ /* 0x001fe200000006ff */
[----:B------:R-:W-:Y:S01]  /*2f7e0*/  BSSY B2, `(.L_x_13134) ;  /* 0x0000006000027945 */ /* 0x000fe20003800000 */
[----:B--2---:R-:W-:Y:S01]  /*2f7f0*/  LOP3.LUT R10, R3, 0x7f, RZ, 0xc0, !PT ;  /* 0x0000007f030a7812 */ /* 0x004fe200078ec0ff */
[----:B------:R-:W-:-:S03]  /*2f800*/  IMAD R3, R24, 0x8, R23 ;  /* 0x0000000818037824 */ /* 0x000fc600078e0217 */
[----:B------:R-:W-:Y:S01]  /*2f810*/  ISETP.NE.AND P1, PT, R10, RZ, PT ;  /* 0x000000ff0a00720c */ /* 0x000fe20003f25270 */
[----:B------:R-:W0:Y:S02]  /*2f820*/  SYNCS.PHASECHK.TRANS64.TRYWAIT P0, [R3+URZ+0x324a0], R6 ;  /* 0x0324a006030075a7 */ /* 0x000e24000800017f */
[----:B0-----:R-:W-:Y:S10]  /*2f830*/  @!P0 BRA `(.L_x_13135) ;  /* 0x0000007c00fc8947 */ /* 0x001ff40003800000 */
.L_x_13322:
[----:B------:R-:W-:Y:S05]  /*2f840*/  BSYNC B2 ;  /* 0x0000000000027941 */ /* 0x000fea0003800000 */
.L_x_13134:
[----:B------:R-:W-:Y:S04]  /*2f850*/  BSSY B2, `(.L_x_13136) ;  /* 0x0000009000027945 */ /* 0x000fe80003800000 */
[----:B------:R-:W-:Y:S05]  /*2f860*/  @P1 BRA `(.L_x_13137) ;  /* 0x00000000001c1947 */ /* 0x000fea0003800000 */
[----:B------:R-:W2:Y:S02]  /*2f870*/  S2R R10, SR_TID.X ;  /* 0x00000000000a7919 */ /* 0x000ea40000002100 */
[----:B--2---:R-:W-:Y:S01]  /*2f880*/  LOP3.LUT R11, R10, 0x1f, RZ, 0xc0, !PT ;  /* 0x0000001f0a0b7812 */ /* 0x004fe200078ec0ff */
[----:B------:R-:W-:-:S03]  /*2f890*/  IMAD.MOV.U32 R10, RZ, RZ, 0x3000 ;  /* 0x00003000ff0a7424 */ /* 0x000fc600078e00ff */
[----:B------:R-:W-:Y:S01]  /*2f8a0*/  ISETP.NE.AND P0, PT, R11, RZ, PT ;  /* 0x000000ff0b00720c */ /* 0x000fe20003f05270 */
[----:B------:R2:W-:-:S12]  /*2f8b0*/  SYNCS.ARRIVE.TRANS64 RZ, [R3+URZ+0x32490], R10 ;  /* 0x0324900a03ff79a7 */ /* 0x0005d8000800003f */
[----:B--2---:R-:W-:Y:S05]  /*2f8c0*/  @!P0 BRA `(.L_x_13137) ;  /* 0x0000000000048947 */ /* 0x004fea0003800000 */
[----:B------:R-:W-:Y:S01]  /*2f8d0*/  BPT.TRAP 0x1 ;  /* 0x000000040000795c */ /* 0x000fe20000300000 */
.L_x_13137:
[----:B------:R-:W-:Y:S05]  /*2f8e0*/  BSYNC B2 ;  /* 0x0000000000027941 */ /* 0x000fea0003800000 */
.L_x_13136:
        /* <DEDUP_REMOVED lines=12> */
.L_x_13138:
        /* <DEDUP_REMOVED lines=10> */
[----:B------:R-:W2:Y:S01]  /*2fa50*/  SYNCS.PHASECHK.TRANS64.TRYWAIT P0, [R3+URZ+0x324c0], R6 ;  /* 0x0324c006030075a7 */ /* 0x000ea2000800017f */
[----:B------:R-:W-:Y:S04]  /*2fa60*/  BSSY B2, `(.L_x_13139) ;  /* 0x0000002000027945 */ /* 0x000fe80003800000 */
[----:B--2---:R-:W-:Y:S05]  /*2fa70*/  @!P0 BRA `(.L_x_13140) ;  /* 0x0000007c00808947 */ /* 0x004fea0003800000 */
.L_x_13323:
[----:B------:R-:W-:Y:S05]  /*2fa80*/  BSYNC B2 ;  /* 0x0000000000027941 */ /* 0x000fea0003800000 */
.L_x_13139:
[----:B------:R-:W-:Y:S01]  /*2fa90*/  BSSY B2, `(.L_x_13141) ;  /* 0x000000b000027945 */ /* 0x000fe20003800000 */
[----:B------:R-:W-:Y:S02]  /*2faa0*/  IMAD.MOV.U32 R12, RZ, RZ, 0x0 ;  /* 0x00000000ff0c7424 */ /* 0x000fe400078e00ff */
[----:B-1----:R-:W-:Y:S01]  /*2fab0*/  IMAD.MOV.U32 R13, RZ, RZ, 0x12f00000 ;  /* 0x12f00000ff0d7424 */ /* 0x002fe200078e00ff */
[----:B------:R-:W-:Y:S06]  /*2fac0*/  @P1 BRA `(.L_x_13142) ;  /* 0x00000000001c1947 */ /* 0x000fec0003800000 */
[----:B------:R-:W1:Y:S01]  /*2fad0*/  S2R R11, SR_TID.X ;  /* 0x00000000000b7919 */ /* 0x000e620000002100 */
[----:B0-2---:R-:W-:-:S04]  /*2fae0*/  IMAD.MOV.U32 R6, RZ, RZ, 0xc000 ;  /* 0x0000c000ff067424 */ /* 0x005fc800078e00ff */
[----:B------:R3:W-:Y:S01]  /*2faf0*/  SYNCS.ARRIVE.TRANS64 RZ, [R3+URZ+0x324b0], R6 ;  /* 0x0324b00603ff79a7 */ /* 0x0007e2000800003f */
[----:B-1----:R-:W-:-:S04]  /*2fb00*/  LOP3.LUT R11, R11, 0x1f, RZ, 0xc0, !PT ;  /* 0x0000001f0b0b7812 */ /* 0x002fc800078ec0ff */
[----:B------:R-:W-:-:S13]  /*2fb10*/  ISETP.NE.AND P0, PT, R11, RZ, PT ;  /* 0x000000ff0b00720c */ /* 0x000fda0003f05270 */
[----:B---3--:R-:W-:Y:S05]  /*2fb20*/  @!P0 BRA `(.L_x_13142) ;  /* 0x0000000000048947 */ /* 0x008fea0003800000 */
[----:B------:R-:W-:Y:S01]  /*2fb30*/  BPT.TRAP 0x1 ;  /* 0x000000040000795c */ /* 0x000fe20000300000 */
.L_x_13142:
[----:B------:R-:W-:Y:S05]  /*2fb40*/  BSYNC B2 ;  /* 0x0000000000027941 */ /* 0x000fea0003800000 */
.L_x_13141:
[----:B------:R-:W-:Y:S01]  /*2fb50*/  R2UR UR10, R14 ;  /* 0x000000000e0a72ca */ /* 0x000fe200000e0000 */
[----:B0-2---:R-:W-:Y:S01]  /*2fb60*/  IMAD R6, R24, 0xc000, R23 ;  /* 0x0000c00018067824 */ /* 0x005fe200078e0217 */
[----:B------:R-:W-:Y:S01]  /*2fb70*/  R2UR UR6, R12 ;  /* 0x000000000c0672ca */ /* 0x000fe200000e0000 */
[----:B------:R-:W-:Y:S01]  /*2fb80*/  UIADD3 UR4, UP0, UR42, 0x670, URZ ;  /* 0x000006702a047890 */ /* 0x000fe2000ff1e03f */
[----:B------:R-:W-:Y:S01]  /*2fb90*/  R2UR UR7, R13 ;  /* 0x000000000d0772ca */ /* 0x000fe200000e0000 */
[----:B------:R-:W-:Y:S01]  /*2fba0*/  VIADD R3, R3, 0x324b0 ;  /* 0x000324b003037836 */ /* 0x000fe20000000000 */
[----:B------:R-:W-:Y:S01]  /*2fbb0*/  PLOP3.LUT P0, PT, PT, PT, PT, 0x80, 0x0 ;  /* 0x000000000000781c */ /* 0x000fe20003f0f070 */
[----:B------:R-:W-:Y:S01]  /*2fbc0*/  VIADD R11, R6, 0x400 ;  /* 0x00000400060b7836 */ /* 0x000fe20000000000 */
[----:B------:R-:W-:-:S12]  /*2fbd0*/  UIADD3.X UR5, URZ, UR43, URZ, UP0, !UPT ;  /* 0x0000002b3f057290 */ /* 0x000fd800087fe43f */
.L_x_13143:
        /* <DEDUP_REMOVED lines=15> */
.L_x_13144:
        /* <DEDUP_REMOVED lines=15> */
.L_x_13145:
        /* <DEDUP_REMOVED lines=15> */
.L_x_13146:
        /* <DEDUP_REMOVED lines=10> */
.L_x_13133:
[----:B------:R-:W-:Y:S05]  /*2ff50*/  BSYNC B1 ;  /* 0x0000000000017941 */ /* 0x000fea0003800000 */
.L_x_13132:
        /* <DEDUP_REMOVED lines=9> */
.L_x_13162:
[----:B------:R-:W-:Y:S05]  /*2fff0*/  YIELD ;  /* 0x0000000000007946 */ /* 0x000fea0003800000 */
[----:B------:R-:W-:Y:S04]  /*30000*/  BSSY B1, `(.L_x_13147) ;  /* 0x000007a000017945 */ /* 0x000fe80003800000 */
[----:B------:R-:W-:Y:S05]  /*30010*/  @!P6 BRA `(.L_x_13148) ;  /* 0x0000000400e0e947 */ /* 0x000fea0003800000 */
[----:B------:R-:W2:Y:S01]  /*30020*/  S2R R2, SR_TID.X ;  /* 0x0000000000027919 */ /* 0x000ea20000002100 */
[----:B------:R-:W-:Y:S01]  /*30030*/  IMAD R10, R24, 0x8, R23 ;  /* 0x00000008180a7824 */ /* 0x000fe200078e0217 */
[----:B------:R-:W-:Y:S01]  /*30040*/  BSSY B2, `(.L_x_13149) ;  /* 0x0000006000027945 */ /* 0x000fe20003800000 */
[----:B--2---:R-:W-:Y:S02]  /*30050*/  LOP3.LUT R3, R2, 0x7f, RZ, 0xc0, !PT ;  /* 0x0000007f02037812 */ /* 0x004fe400078ec0ff */
[----:B------:R-:W-:Y:S02]  /*30060*/  SHF.L.U32 R2, R28, 0x1f, RZ ;  /* 0x0000001f1c027819 */ /* 0x000fe400000006ff */
[----:B------:R-:W-:Y:S02]  /*30070*/  ISETP.NE.AND P2, PT, R3, RZ, PT ;  /* 0x000000ff0300720c */ /* 0x000fe40003f45270 */
[----:B------:R-:W2:Y:S02]  /*30080*/  SYNCS.PHASECHK.TRANS64.TRYWAIT P1, [R10+URZ+0x324a0], R2 ;  /* 0x0324a0020a0075a7 */ /* 0x000ea4000802017f */
[----:B--2---:R-:W-:Y:S09]  /*30090*/  @!P1 BRA `(.L_x_13150) ;  /* 0x00000078000c9947 */ /* 0x004ff20003800000 */
.L_x_13324:
[----:B------:R-:W-:Y:S05]  /*300a0*/  BSYNC B2 ;  /* 0x0000000000027941 */ /* 0x000fea0003800000 */
.L_x_13149:
[----:B------:R-:W-:Y:S04]  /*300b0*/  BSSY B2, `(.L_x_13151) ;  /* 0x0000009000027945 */ /* 0x000fe80003800000 */
[----:B------:R-:W-:Y:S05]  /*300c0*/  @P2 BRA `(.L_x_13152) ;  /* 0x00000000001c2947 */ /* 0x000fea0003800000 */
[----:B------:R-:W0:Y:S02]  /*300d0*/  S2R R3, SR_TID.X ;  /* 0x0000000000037919 */ /* 0x000e240000002100 */
[----:B0-----:R-:W-:Y:S01]  /*300e0*/  LOP3.LUT R6, R3, 0x1f, RZ, 0xc0, !PT ;  /* 0x0000001f03067812 */ /* 0x001fe200078ec0ff */
[----:B------:R-:W-:-:S03]  /*300f0*/  IMAD.MOV.U32 R3, RZ, RZ, 0x3000 ;  /* 0x00003000ff037424 */ /* 0x000fc600078e00ff */
[----:B------:R-:W-:Y:S01]  /*30100*/  ISETP.NE.AND P1, PT, R6, RZ, PT ;  /* 0x000000ff0600720c */ /* 0x000fe20003f25270 */
[----:B------:R3:W-:-:S12]  /*30110*/  SYNCS.ARRIVE.TRANS64 RZ, [R10+URZ+0x32490], R3 ;  /* 0x032490030aff79a7 */ /* 0x0007d8000800003f */
[----:B---3--:R-:W-:Y:S05]  /*30120*/  @!P1 BRA `(.L_x_13152) ;  /* 0x0000000000049947 */ /* 0x008fea0003800000 */
[----:B------:R-:W-:Y:S01]  /*30130*/  BPT.TRAP 0x1 ;  /* 0x000000040000795c */ /* 0x000fe20000300000 */
.L_x_13152:
[----:B------:R-:W-:Y:S05]  /*30140*/  BSYNC B2 ;  /* 0x0000000000027941 */ /* 0x000fea0003800000 */
.L_x_13151:
[----:B0-----:R-:W-:Y:S01]  /*30150*/  IMAD.MOV.U32 R6, RZ, RZ, RZ ;  /* 0x000000ffff067224 */ /* 0x001fe200078e00ff */
        /* <DEDUP_REMOVED lines=10> */
.L_x_13153:
        /* <DEDUP_REMOVED lines=13> */
.L_x_13325:
[----:B------:R-:W-:Y:S05]  /*302d0*/  BSYNC B2 ;  /* 0x0000000000027941 */ /* 0x000fea0003800000 */
.L_x_13154:
[----:B------:R-:W-:Y:S01]  /*302e0*/  BSSY B2, `(.L_x_13156) ;  /* 0x000000b000027945 */ /* 0x000fe20003800000 */
[----:B0-2---:R-:W-:Y:S01]  /*302f0*/  MOV R2, 0x0 ;  /* 0x0000000000027802 */ /* 0x005fe20000000f00 */
[----:B------:R-:W-:Y:S02]  /*30300*/  IMAD.MOV.U32 R3, RZ, RZ, 0x12f00000 ;  /* 0x12f00000ff037424 */ /* 0x000fe400078e00ff */
[----:B------:R-:W-:Y:S05]  /*30310*/  @P2 BRA `(.L_x_13157) ;  /* 0x00000000001c2947 */ /* 0x000fea0003800000 */
[----:B------:R-:W0:Y:S02]  /*30320*/  S2R R13, SR_TID.X ;  /* 0x00000000000d7919 */ /* 0x000e240000002100 */
[----:B0-----:R-:W-:Y:S01]  /*30330*/  LOP3.LUT R14, R13, 0x1f, RZ, 0xc0, !PT ;  /* 0x0000001f0d0e7812 */ /* 0x001fe200078ec0ff */
[----:B------:R-:W-:-:S03]  /*30340*/  IMAD.MOV.U32 R13, RZ, RZ, 0xc000 ;  /* 0x0000c000ff0d7424 */ /* 0x000fc600078e00ff */
[----:B------:R-:W-:Y:S01]  /*30350*/  ISETP.NE.AND P1, PT, R14, RZ, PT ;  /* 0x000000ff0e00720c */ /* 0x000fe20003f25270 */
[----:B------:R0:W-:-:S12]  /*30360*/  SYNCS.ARRIVE.TRANS64 RZ, [R10+URZ+0x324b0], R13 ;  /* 0x0324b00d0aff79a7 */ /* 0x0001d8000800003f */
[----:B0-----:R-:W-:Y:S05]  /*30370*/  @!P1 BRA `(.L_x_13157) ;  /* 0x0000000000049947 */ /* 0x001fea0003800000 */
[----:B------:R-:W-:Y:S01]  /*30380*/  BPT.TRAP 0x1 ;  /* 0x000000040000795c */ /* 0x000fe20000300000 */
.L_x_13157:
[----:B------:R-:W-:Y:S05]  /*30390*/  BSYNC B2 ;  /* 0x0000000000027941 */ /* 0x000fea0003800000 */
.L_x_13156:
        /* <DEDUP_REMOVED lines=9> */
.L_x_13158:
        /* <DEDUP_REMOVED lines=15> */
.L_x_13159:
        /* <DEDUP_REMOVED lines=15> */
.L_x_13160:
        /* <DEDUP_REMOVED lines=15> */
.L_x_13161:
        /* <DEDUP_REMOVED lines=10> */
.L_x_13148:
[----:B------:R-:W-:Y:S05]  /*307a0*/  BSYNC B1 ;  /* 0x0000000000017941 */ /* 0x000fea0003800000 */
.L_x_13147:
        /* <DEDUP_REMOVED lines=8> */
.L_x_13126:
[----:B------:R-:W-:Y:S05]  /*30830*/  BSYNC B0 ;  /* 0x0000000000007941 */ /* 0x000fea0003800000 */
.L_x_13125:
[----:B------:R-:W2:Y:S01]  /*30840*/  LDC R0, c[0x0][0x448] ;  /* 0x00011200ff007b82 */ /* 0x000ea20000000800 */
[----:B------:R-:W-:Y:S01]  /*30850*/  VIADD R5, R36, 0x7f ;  /* 0x0000007f24057836 */ /* 0x000fe20000000000 */
[----:B------:R-:W-:Y:S06]  /*30860*/  @!P0 WARPSYNC.ALL ;  /* 0x0000000000008948 */ /* 0x000fec0003800000 */
[----:B------:R-:W3:Y:S08]  /*30870*/  LDC.64 R2, c[0x0][0xad8] ;  /* 0x0002b600ff027b82 */ /* 0x000ef00000000a00 */
[----:B------:R-:W-:Y:S01]  /*30880*/  @!P0 BAR.SYNC.DEFER_BLOCKING 0xc, 0x180 ;  /* 0x0306000000008b1d */ /* 0x000fe20000010000 */
[----:B--2---:R-:W-:-:S02]  /*30890*/  ISETP.NE.AND P1, PT, R0, 0x1, PT ;  /* 0x000000010000780c */ /* 0x004fc40003f25270 */
[----:B---3--:R-:W-:-:S11]  /*308a0*/  ISETP.GE.AND P2, PT, R3, 0x1, PT ;  /* 0x000000010300780c */ /* 0x008fd60003f46270 */
[----:B------:R-:W2:Y:S08]  /*308b0*/  @P1 LDC R0, c[0x0][0x44c] ;  /* 0x00011300ff001b82 */ /* 0x000eb00000000800 */
[----:B------:R-:W3:Y:S01]  /*308c0*/  @P1 LDC R11, c[0x0][0x450] ;  /* 0x00011400ff0b1b82 */ /* 0x000ee20000000800 */
[----:B--2---:R-:W-:-:S05]  /*308d0*/  @P1 IMAD.HI.U32 R0, R5, R0, RZ ;  /* 0x0000000005001227 */ /* 0x004fca00078e00ff */
        /* <DEDUP_REMOVED lines=10> */
[----:B------:R-:W2:Y:S02]  /*30980*/  @P0 LDC.64 R4, c[0x0][0xae0] ;  /* 0x0002b800ff040b82 */ /* 0x000ea40000000a00 */
[----:B--2---:R-:W-:-:S05]  /*30990*/  @P0 IMAD.HI.U32 R4, R11, R4, RZ ;  /* 0x000000040b040227 */ /* 0x004fca00078e00ff */
[----:B------:R-:W-:-:S04]  /*309a0*/  @P0 SHF.R.U32.HI R11, RZ, R5, R4 ;  /* 0x00000005ff0b0219 */ /* 0x000fc80000011604 */
[----:B------:R-:W-:Y:S01]  /*309b0*/  LOP3.LUT R0, RZ, R11, RZ, 0x33, !PT ;  /* 0x0000000bff007212 */ /* 0x000fe200078e33ff */
[----:B------:R-:W-:Y:S06]  /*309c0*/  BRA `(.L_x_13166) ;  /* 0x0000000000107947 */ /* 0x000fec0003800000 */
.L_x_13165:
[----:B------:R-:W-:-:S13]  /*309d0*/  ISETP.NE.AND P0, PT, R3, 0x1, PT ;  /* 0x000000010300780c */ /* 0x000fda0003f05270 */
[----:B------:R-:W2:Y:S02]  /*309e0*/  @P0 LDC.64 R4, c[0x0][0xae0] ;  /* 0x0002b800ff040b82 */ /* 0x000ea40000000a00 */
[----:B--2---:R-:W-:-:S05]  /*309f0*/  @P0 IMAD.HI.U32 R4, R0, R4, RZ ;  /* 0x0000000400040227 */ /* 0x004fca00078e00ff */
[----:B------:R-:W-:-:S07]  /*30a00*/  @P0 SHF.R.U32.HI R0, RZ, R5, R4 ;  /* 0x00000005ff000219 */ /* 0x000fce0000011604 */
.L_x_13166:
[----:B------:R-:W-:Y:S05]  /*30a10*/  BSYNC B0 ;  /* 0x0000000000007941 */ /* 0x000fea0003800000 */
.L_x_13164:
[----:B------:R-:W-:-:S05]  /*30a20*/  IMAD R5, R0, R3, R3 ;  /* 0x0000000300057224 */ /* 0x000fca00078e0203 */
[----:B------:R-:W-:-:S07]  /*30a30*/  VIMNMX R2, R2, R5, PT ;  /* 0x0000000502027248 */ /* 0x000fce0003fe0100 */
.L_x_13163:
[----:B------:R-:W2:Y:S01]  /*30a40*/  @P1 LDC R5, c[0x0][0x44c] ;  /* 0x00011300ff051b82 */ /* 0x000ea20000000800 */
[----:B------:R-:W-:Y:S01]  /*30a50*/  VIADD R2, R2, 0x5f ;  /* 0x0000005f02027836 */ /* 0x000fe20000000000 */
[----:B------:R-:W-:Y:S01]  /*30a60*/  ULDC UR4, c[0x0][0xad4] ;  /* 0x0002b50000047ab9 */ /* 0x000fe20000000800 */
[----:B------:R-:W-:Y:S02]  /*30a70*/  IMAD.MOV.U32 R0, RZ, RZ, R36 ;  /* 0x000000ffff007224 */ /* 0x000fe400078e0024 */
[----:B------:R-:W-:-:S03]  /*30a80*/  IMAD.HI R2, R2, 0x2aaaaaab, RZ ;  /* 0x2aaaaaab02027827 */ /* 0x000fc600078e02ff */
[----:B------:R-:W3:Y:S01]  /*30a90*/  @P1 LDC R4, c[0x0][0x450] ;  /* 0x00011400ff041b82 */ /* 0x000ee20000000800 */
[----:B--2---:R-:W-:-:S05]  /*30aa0*/  @P1 IMAD.HI.U32 R5, R36, R5, RZ ;  /* 0x0000000524051227 */ /* 0x004fca00078e00ff */
[----:B---3--:R-:W-:Y:S02]  /*30ab0*/  @P1 SHF.R.U32.HI R0, RZ, R4, R5 ;  /* 0x00000004ff001219 */ /* 0x008fe40000011605 */
        /* <DEDUP_REMOVED lines=12> */
[----:B------:R-:W3:Y:S02]  /*30b80*/  @P0 LDC.64 R4, c[0x0][0xae0] ;  /* 0x0002b800ff040b82 */ /* 0x000ee40000000a00 */
[----:B---3--:R-:W-:-:S05]  /*30b90*/  @P0 IMAD.HI.U32 R4, R7, R4, RZ ;  /* 0x0000000407040227 */ /* 0x008fca00078e00ff */
[----:B------:R-:W-:-:S04]  /*30ba0*/  @P0 SHF.R.U32.HI R7, RZ, R5, R4 ;  /* 0x00000005ff070219 */ /* 0x000fc80000011604 */
[----:B------:R-:W-:Y:S01]  /*30bb0*/  LOP3.LUT R7, RZ, R7, RZ, 0x33, !PT ;  /* 0x00000007ff077212 */ /* 0x000fe200078e33ff */
[----:B------:R-:W-:Y:S06]  /*30bc0*/  BRA `(.L_x_13170) ;  /* 0x0000000000107947 */ /* 0x000fec0003800000 */
.L_x_13169:
[----:B------:R-:W-:-:S13]  /*30bd0*/  ISETP.NE.AND P0, PT, R3, 0x1, PT ;  /* 0x000000010300780c */ /* 0x000fda0003f05270 */
[----:B------:R-:W3:Y:S02]  /*30be0*/  @P0 LDC.64 R4, c[0x0][0xae0] ;  /* 0x0002b800ff040b82 */ /* 0x000ee40000000a00 */
[----:B---3--:R-:W-:-:S05]  /*30bf0*/  @P0 IMAD.HI.U32 R4, R7, R4, RZ ;  /* 0x0000000407040227 */ /* 0x008fca00078e00ff */
[----:B------:R-:W-:-:S07]  /*30c00*/  @P0 SHF.R.U32.HI R7, RZ, R5, R4 ;  /* 0x00000005ff070219 */ /* 0x000fce0000011604 */
.L_x_13170:
[----:B------:R-:W-:Y:S05]  /*30c10*/  BSYNC B0 ;  /* 0x0000000000007941 */ /* 0x000fea0003800000 */
.L_x_13168:
[----:B------:R-:W-:-:S05]  /*30c20*/  IMAD R3, R7, R3, RZ ;  /* 0x0000000307037224 */ /* 0x000fca00078e02ff */
[----:B------:R-:W-:-:S07]  /*30c30*/  VIMNMX R0, R0, R3, !PT ;  /* 0x0000000300007248 */ /* 0x000fce0007fe0100 */
.L_x_13167:
[----:B------:R-:W-:Y:S01]  /*30c40*/  IMAD.HI R0, R0, 0x2aaaaaab, RZ ;  /* 0x2aaaaaab00007827 */ /* 0x000fe200078e02ff */
[----:B------:R-:W-:Y:S04]  /*30c50*/  BSSY B7, `(.L_x_13171) ;  /* 0x0000420000077945 */ /* 0x000fe80003800000 */
[----:B------:R-:W-:-:S04]  /*30c60*/  SHF.R.U32.HI R3, RZ, 0x1f, R0 ;  /* 0x0000001fff037819 */ /* 0x000fc80000011600 */
[----:B------:R-:W-:-:S04]  /*30c70*/  LEA.HI.SX32 R3, R0, R3, 0x1c ;  /* 0x0000000300037211 */ /* 0x000fc800078fe2ff */
[----:B------:R-:W-:-:S04]  /*30c80*/  VIMNMX R34, RZ, R3, !PT ;  /* 0x00000003ff227248 */ /* 0x000fc80007fe0100 */
[----:B------:R-:W-:-:S13]  /*30c90*/  ISETP.GT.AND P0, PT, R31, R34, PT ;  /* 0x000000221f00720c */ /* 0x000fda0003f04270 */
[----:B------:R-:W-:Y:S05]  /*30ca0*/  @P0 BRA `(.L_x_13172) ;  /* 0x0000000000440947 */ /* 0x000fea0003800000 */
[----:B------:R-:W3:Y:S02]  /*30cb0*/  S2R R2, SR_TID.X ;  /* 0x0000000000027919 */ /* 0x000ee40000002100 */
        /* <DEDUP_REMOVED lines=14> */
[----:B----4-:R-:W-:Y:S01]  /*30da0*/  IADD3 R16, R0, UR39, R7 ;  /* 0x0000002700107c10 */ /* 0x010fe2000fffe007 */
[----:B------:R-:W-:Y:S06]  /*30db0*/  BRA `(.L_x_13173) ;  /* 0x0000004000247947 */ /* 0x000fec0003800000 */
.L_x_13172:
        /* <DEDUP_REMOVED lines=9> */
[----:B-1----:R-:W-:Y:S01]  /*30e50*/  MOV R13, RZ ;  /* 0x000000ff000d7202 */ /* 0x002fe20000000f00 */
[----:B------:R-:W1:Y:S01]  /*30e60*/  LDC.64 R2, c[0x4][R2] ;  /* 0x0100000002027b82 */ /* 0x000e620000000a00 */
[----:B------:R-:W-:Y:S02]  /*30e70*/  IMAD.U32 R5, RZ, RZ, UR7 ;  /* 0x00000007ff057e24 */ /* 0x000fe4000f8e00ff */
[----:B0-----:R-:W-:Y:S02]  /*30e80*/  IMAD.U32 R6, RZ, RZ, UR8 ;  /* 0x00000008ff067e24 */ /* 0x001fe4000f8e00ff */
[----:B------:R-:W-:-:S02]  /*30e90*/  IMAD.U32 R7, RZ, RZ, UR9 ;  /* 0x00000009ff077e24 */ /* 0x000fc4000f8e00ff */
[----:B------:R-:W-:Y:S02]  /*30ea0*/  IMAD.U32 R10, RZ, RZ, UR4 ;  /* 0x00000004ff0a7e24 */ /* 0x000fe4000f8e00ff */
[----:B------:R-:W-:Y:S02]  /*30eb0*/  IMAD.U32 R11, RZ, RZ, UR5 ;  /* 0x00000005ff0b7e24 */ /* 0x000fe4000f8e00ff */
[----:B------:R-:W-:Y:S02]  /*30ec0*/  IMAD.MOV.U32 R8, RZ, RZ, 0x70 ;  /* 0x00000070ff087424 */ /* 0x000fe400078e00ff */
[----:B------:R-:W-:-:S07]  /*30ed0*/  IMAD.MOV.U32 R12, RZ, RZ, 0x1 ;  /* 0x00000001ff0c7424 */ /* 0x000fce00078e00ff */
[----:B------:R-:W-:-:S07]  /*30ee0*/  LEPC R20, `(.L_x_13175) ;  /* 0x000000001014794e */ /* 0x000fce0000000000 */
[----:B-12---:R-:W-:Y:S05]  /*30ef0*/  CALL.ABS.NOINC R2 ;  /* 0x0000000002007343 */ /* 0x006fea0003c00000 */
.L_x_13175:
[----:B------:R-:W-:Y:S05]  /*30f00*/  BSYNC B6 ;  /* 0x0000000000067941 */ /* 0x000fea0003800000 */
.L_x_13174:
        /* <DEDUP_REMOVED lines=8> */
[----:B------:R3:W4:Y:S01]  /*30f90*/  LDC.64 R2, c[0x4][R29] ;  /* 0x010000001d027b82 */ /* 0x0007220000000a00 */
[----:B------:R-:W-:Y:S02]  /*30fa0*/  IMAD.U32 R4, RZ, RZ, UR6 ;  /* 0x00000006ff047e24 */ /* 0x000fe4000f8e00ff */
[----:B------:R-:W-:Y:S02]  /*30fb0*/  IMAD.U32 R5, RZ, RZ, UR7 ;  /* 0x00000007ff057e24 */ /* 0x000fe4000f8e00ff */
[----:B0-----:R-:W-:Y:S02]  /*30fc0*/  IMAD.U32 R6, RZ, RZ, UR8 ;  /* 0x00000008ff067e24 */ /* 0x001fe4000f8e00ff */
[----:B------:R-:W-:-:S02]  /*30fd0*/  IMAD.U32 R7, RZ, RZ, UR9 ;  /* 0x00000009ff077e24 */ /* 0x000fc4000f8e00ff */
[----:B------:R-:W-:Y:S02]  /*30fe0*/  IMAD.U32 R10, RZ, RZ, UR4 ;  /* 0x00000004ff0a7e24 */ /* 0x000fe4000f8e00ff */
[----:B------:R-:W-:Y:S02]  /*30ff0*/  IMAD.U32 R11, RZ, RZ, UR5 ;  /* 0x00000005ff0b7e24 */ /* 0x000fe4000f8e00ff */
[----:B------:R-:W-:Y:S02]  /*31000*/  IMAD.MOV.U32 R8, RZ, RZ, 0x70 ;  /* 0x00000070ff087424 */ /* 0x000fe400078e00ff */
[----:B------:R-:W-:Y:S02]  /*31010*/  IMAD.MOV.U32 R12, RZ, RZ, 0x1 ;  /* 0x00000001ff0c7424 */ /* 0x000fe400078e00ff */
[----:B-1-3--:R-:W-:-:S07]  /*31020*/  IMAD.MOV.U32 R13, RZ, RZ, RZ ;  /* 0x000000ffff0d7224 */ /* 0x00afce00078e00ff */
[----:B------:R-:W-:-:S07]  /*31030*/  LEPC R20, `(.L_x_13178) ;  /* 0x000000001014794e */ /* 0x000fce0000000000 */
[----:B--2-4-:R-:W-:Y:S05]  /*31040*/  CALL.ABS.NOINC R2 ;  /* 0x0000000002007343 */ /* 0x014fea0003c00000 */
.L_x_13178:
        /* <DEDUP_REMOVED lines=15> */
.L_x_13177:
[----:B------:R-:W-:Y:S05]  /*31140*/  BSYNC B6 ;  /* 0x0000000000067941 */ /* 0x000fea0003800000 */
.L_x_13176:
[----:B------:R-:W-:Y:S01]  /*31150*/  ULDC.64 UR4, c[0x0][0xaf0] ;  /* 0x0002bc0000047ab9 */ /* 0x000fe20000000a00 */
[----:B------:R-:W-:Y:S01]  /*31160*/  IMAD.MOV.U32 R30, RZ, RZ, R19 ;  /* 0x000000ffff1e7224 */ /* 0x000fe200078e0013 */
[----:B------:R-:W-:Y:S01]  /*31170*/  ISETP.NE.U32.AND P0, PT, RZ, UR4, PT ;  /* 0x00000004ff007c0c */ /* 0x000fe2000bf05070 */
[----:B------:R-:W3:Y:S01]  /*31180*/  S2R R20, SR_TID.X ;  /* 0x0000000000147919 */ /* 0x000ee20000002100 */
[----:B------:R-:W4:Y:S01]  /*31190*/  LDC R10, c[0x0][0x430] ;  /* 0x00010c00ff0a7b82 */ /* 0x000f220000000800 */
[----:B------:R-:W5:Y:S01]  /*311a0*/  S2R R21, SR_TID.X ;  /* 0x0000000000157919 */ /* 0x000f620000002100 */
[----:B------:R-:W-:Y:S01]  /*311b0*/  ISETP.NE.AND.EX P0, PT, RZ, UR5, PT, P0 ;  /* 0x00000005ff007c0c */ /* 0x000fe2000bf05300 */
[----:B------:R-:W-:Y:S01]  /*311c0*/  VIADD R0, R31, 0xffffffff ;  /* 0xffffffff1f007836 */ /* 0x000fe20000000000 */
[----:B------:R-:W-:Y:S01]  /*311d0*/  ULDC UR4, c[0x0][0x2f4] ;  /* 0x0000bd0000047ab9 */ /* 0x000fe20000000800 */
[----:B------:R-:W-:Y:S01]  /*311e0*/  IMAD.MOV.U32 R11, RZ, RZ, RZ ;  /* 0x000000ffff0b7224 */ /* 0x000fe200078e00ff */
[----:B------:R-:W1:Y:S01]  /*311f0*/  S2R R12, SR_TID.X ;  /* 0x00000000000c7919 */ /* 0x000e620000002100 */
[----:B------:R-:W-:Y:S01]  /*31200*/  LOP3.LUT R22, R22, 0xfffff7ff, RZ, 0xc0, !PT ;  /* 0xfffff7ff16167812 */ /* 0x000fe200078ec0ff */
[----:B------:R-:W-:-:S07]  /*31210*/  ULDC UR5, c[0x0][0x320] ;  /* 0x0000c80000057ab9 */ /* 0x000fce0000000800 */
[----:B------:R-:W0:Y:S01]  /*31220*/  @P0 LDC.64 R2, c[0x0][0xaf0] ;  /* 0x0002bc00ff020b82 */ /* 0x000e220000000a00 */
[----:B---3--:R-:W-:Y:S01]  /*31230*/  LOP3.LUT R20, R20, 0x7f, RZ, 0xc0, !PT ;  /* 0x0000007f14147812 */ /* 0x008fe200078ec0ff */
[----:B0-----:R-:W-:-:S05]  /*31240*/  @P0 IMAD.WIDE R2, R19, 0x4, R2 ;  /* 0x0000000413020825 */ /* 0x001fca00078e0202 */
[----:B------:R0:W3:Y:S01]  /*31250*/  @P0 LDG.E R30, desc[UR44][R2.64] ;  /* 0x0000002c021e0981 */ /* 0x0000e2000c1e1900 */
[----:B------:R-:W-:Y:S01]  /*31260*/  SHF.R.U32.HI R29, RZ, 0x3, R20 ;  /* 0x00000003ff1d7819 */ /* 0x000fe20000011614 */
[----:B-----5:R-:W-:Y:S01]  /*31270*/  IMAD.SHL.U32 R20, R21, 0x10, RZ ;  /* 0x0000001015147824 */ /* 0x020fe200078e00ff */
[----:B----4-:R-:W-:-:S04]  /*31280*/  ISETP.NE.AND P1, PT, R10, 0x1, PT ;  /* 0x000000010a00780c */ /* 0x010fc80003f25270 */
[----:B------:R-:W-:-:S05]  /*31290*/  LOP3.LUT R20, R29, 0x70, R20, 0xf8, !PT ;  /* 0x000000701d147812 */ /* 0x000fca00078ef814 */
[----:B------:R-:W-:-:S04]  /*312a0*/  IMAD R8, R0, 0x60, R20 ;  /* 0x0000006000087824 */ /* 0x000fc800078e0214 */
[----:B------:R-:W4:Y:S01]  /*312b0*/  @P1 LDC R5, c[0x0][0x434] ;  /* 0x00010d00ff051b82 */ /* 0x000f220000000800 */
[C---:B------:R-:W-:Y:S01]  /*312c0*/  ISETP.GE.AND P0, PT, R8.reuse, R17, PT ;  /* 0x000000110800720c */ /* 0x040fe20003f06270 */
[----:B------:R-:W-:-:S03]  /*312d0*/  IMAD.IADD R8, R8, 0x1, R33 ;  /* 0x0000000108087824 */ /* 0x000fc600078e0221 */
[----:B------:R-:W-:Y:S01]  /*312e0*/  ISETP.GT.U32.OR P0, PT, R20, 0x5f, P0 ;  /* 0x0000005f1400780c */ /* 0x000fe20000704470 */
[----:B------:R-:W-:Y:S02]  /*312f0*/  IMAD.MOV.U32 R9, RZ, RZ, R8 ;  /* 0x000000ffff097224 */ /* 0x000fe400078e0008 */
[----:B------:R-:W5:Y:S10]  /*31300*/  @P1 LDC R7, c[0x0][0x438] ;  /* 0x00010e00ff071b82 */ /* 0x000f740000000800 */
[----:B0-----:R-:W0:Y:S01]  /*31310*/  @!P0 LDC.64 R2, c[0x0][0x428] ;  /* 0x00010a00ff028b82 */ /* 0x001e220000000a00 */
[----:B----4-:R-:W-:-:S05]  /*31320*/  @P1 IMAD.HI.U32 R4, R8, R5, RZ ;  /* 0x0000000508041227 */ /* 0x010fca00078e00ff */
[----:B-----5:R-:W-:Y:S02]  /*31330*/  @P1 SHF.R.U32.HI R9, RZ, R7, R4 ;  /* 0x00000007ff091219 */ /* 0x020fe40000011604 */
[----:B------:R-:W4:Y:S02]  /*31340*/  @!P0 LDC.64 R4, c[0x0][0x418] ;  /* 0x00010600ff048b82 */ /* 0x000f240000000a00 */
[--C-:B------:R-:W-:Y:S01]  /*31350*/  @!P0 SHF.R.S32.HI R7, RZ, 0x1f, R9.reuse ;  /* 0x0000001fff078819 */ /* 0x100fe20000011409 */
[----:B------:R-:W-:Y:S01]  /*31360*/  @!P0 IMAD.MOV.U32 R6, RZ, RZ, R9 ;  /* 0x000000ffff068224 */ /* 0x000fe200078e0009 */
[----:B---3--:R-:W-:-:S03]  /*31370*/  SHF.R.S32.HI R35, RZ, 0x1f, R30 ;  /* 0x0000001fff237819 */ /* 0x008fc6000001141e */
[----:B0-----:R-:W-:-:S04]  /*31380*/  @!P0 IMAD.WIDE.U32 R6, R30, R2, R6 ;  /* 0x000000021e068225 */ /* 0x001fc800078e0006 */
[----:B------:R-:W-:Y:S01]  /*31390*/  @!P0 IMAD R2, R35, R2, RZ ;  /* 0x0000000223028224 */ /* 0x000fe200078e02ff */
[----:B----4-:R-:W-:-:S03]  /*313a0*/  @!P0 LEA R4, P1, R6, R4, 0x2 ;  /* 0x0000000406048211 */ /* 0x010fc600078210ff */
[----:B------:R-:W-:-:S04]  /*313b0*/  @!P0 IMAD R3, R30, R3, R2 ;  /* 0x000000031e038224 */ /* 0x000fc800078e0202 */
[----:B------:R-:W-:-:S05]  /*313c0*/  @!P0 IMAD.IADD R3, R7, 0x1, R3 ;  /* 0x0000000107038824 */ /* 0x000fca00078e0203 */
[----:B------:R-:W-:-:S05]  /*313d0*/  @!P0 LEA.HI.X R5, R6, R5, R3, 0x2, P1 ;  /* 0x0000000506058211 */ /* 0x000fca00008f1403 */
[----:B------:R-:W3:Y:S01]  /*313e0*/  @!P0 LDG.E R11, desc[UR44][R4.64] ;  /* 0x0000002c040b8981 */ /* 0x000ee2000c1e1900 */
[----:B------:R-:W-:Y:S01]  /*313f0*/  IMAD.U32 R2, RZ, RZ, UR40 ;  /* 0x00000028ff027e24 */ /* 0x000fe2000f8e00ff */
[----:B------:R-:W-:Y:S01]  /*31400*/  IADD3 R3, -R9, RZ, RZ ;  /* 0x000000ff09037210 */ /* 0x000fe20007ffe1ff */
[----:B-1----:R-:W-:Y:S01]  /*31410*/  IMAD.SHL.U32 R29, R12, 0x8, RZ ;  /* 0x000000080c1d7824 */ /* 0x002fe200078e00ff */
[----:B------:R-:W-:Y:S02]  /*31420*/  UMOV UR6, 0xffffffff ;  /* 0xffffffff00067882 */ /* 0x000fe40000000000 */
[----:B------:R-:W-:Y:S01]  /*31430*/  ISETP.NE.AND P2, PT, R2, 0x3, PT ;  /* 0x000000030200780c */ /* 0x000fe20003f45270 */
[----:B------:R-:W-:Y:S01]  /*31440*/  IMAD R3, R10, R3, R8 ;  /* 0x000000030a037224 */ /* 0x000fe200078e0208 */
[----:B------:R-:W-:-:S04]  /*31450*/  LOP3.LUT R29, R29, 0x38, RZ, 0xc0, !PT ;  /* 0x000000381d1d7812 */ /* 0x000fc800078ec0ff */
[----:B------:R-:W-:Y:S07]  /*31460*/  STL [R1+0x44c], R3 ;  /* 0x00044c0301007387 */ /* 0x000fee0000100800 */
[----:B------:R-:W-:-:S04]  /*31470*/  @P2 LOP3.LUT R22, R22, 0x800, RZ, 0xfc, !PT ;  /* 0x0000080016162812 */ /* 0x000fc800078efcff */
[----:B------:R-:W-:Y:S01]  /*31480*/  LOP3.LUT R22, R22, 0xfffffffd, RZ, 0xc0, !PT ;  /* 0xfffffffd16167812 */ /* 0x000fe200078ec0ff */
[----:B---3--:R0:W-:Y:S02]  /*31490*/  STL [R1+0x448], R11 ;  /* 0x0004480b01007387 */ /* 0x0081e40000100800 */
[----:B0-----:R-:W-:Y:S01]  /*314a0*/  IMAD.SHL.U32 R11, R12, 0x8, RZ ;  /* 0x000000080c0b7824 */ /* 0x001fe200078e00ff */
[----:B------:R-:W-:-:S04]  /*314b0*/  LOP3.LUT R12, R29, 0x40, RZ, 0xfc, !PT ;  /* 0x000000401d0c7812 */ /* 0x000fc800078efcff */
[----:B------:R-:W-:Y:S02]  /*314c0*/  LOP3.LUT R11, R11, 0x38, RZ, 0xc0, !PT ;  /* 0x000000380b0b7812 */ /* 0x000fe400078ec0ff */
[----:B------:R-:W-:Y:S02]  /*314d0*/  ISETP.GE.AND P4, PT, R12, UR5, PT ;  /* 0x000000050c007c0c */ /* 0x000fe4000bf86270 */
[C---:B------:R-:W-:Y:S02]  /*314e0*/  ISETP.GE.AND P1, PT, R11.reuse, UR4, PT ;  /* 0x000000040b007c0c */ /* 0x040fe4000bf26270 */
[C---:B------:R-:W-:Y:S02]  /*314f0*/  LOP3.LUT R12, R11.reuse, 0x80, RZ, 0xfc, !PT ;  /* 0x000000800b0c7812 */ /* 0x040fe400078efcff */
[----:B------:R-:W-:Y:S02]  /*31500*/  ISETP.GE.AND P0, PT, R11, UR5, PT ;  /* 0x000000050b007c0c */ /* 0x000fe4000bf06270 */
[----:B------:R-:W-:-:S02]  /*31510*/  ISETP.GE.AND P3, PT, R12, UR5, PT ;  /* 0x000000050c007c0c */ /* 0x000fc4000bf66270 */
[----:B------:R-:W-:-:S05]  /*31520*/  LOP3.LUT R11, R11, 0xc0, RZ, 0xfc, !PT ;  /* 0x000000c00b0b7812 */ /* 0x000fca00078efcff */
[----:B------:R-:W-:Y:S02]  /*31530*/  @P1 LOP3.LUT R22, R22, 0x2, RZ, 0xfc, !PT ;  /* 0x0000000216161812 */ /* 0x000fe400078efcff */
[----:B------:R-:W-:Y:S02]  /*31540*/  ISETP.GE.AND P1, PT, R11, UR5, PT ;  /* 0x000000050b007c0c */ /* 0x000fe4000bf26270 */
[----:B------:R-:W-:-:S04]  /*31550*/  LOP3.LUT R22, R22, 0xffffffef, RZ, 0xc0, !PT ;  /* 0xffffffef16167812 */ /* 0x000fc800078ec0ff */
[----:B------:R-:W-:-:S04]  /*31560*/  @P4 LOP3.LUT R22, R22, 0x10, RZ, 0xfc, !PT ;  /* 0x0000001016164812 */ /* 0x000fc800078efcff */
[----:B------:R-:W-:-:S04]  /*31570*/  LOP3.LUT R22, R22, 0xfffffffe, RZ, 0xc0, !PT ;  /* 0xfffffffe16167812 */ /* 0x000fc800078ec0ff */
[----:B------:R-:W-:-:S04]  /*31580*/  LOP3.LUT R22, R22, 0xfffffff7, RZ, 0xc0, !PT ;  /* 0xfffffff716167812 */ /* 0x000fc800078ec0ff */
[----:B------:R-:W-:-:S04]  /*31590*/  @P3 LOP3.LUT R22, R22, 0x8, RZ, 0xfc, !PT ;  /* 0x0000000816163812 */ /* 0x000fc800078efcff */
[----:B------:R-:W-:-:S04]  /*315a0*/  @P0 LOP3.LUT R22, R22, 0x1, RZ, 0xfc, !PT ;  /* 0x0000000116160812 */ /* 0x000fc800078efcff */
[----:B------:R-:W-:-:S04]  /*315b0*/  LOP3.LUT R22, R22, 0xfffffffb, RZ, 0xc0, !PT ;  /* 0xfffffffb16167812 */ /* 0x000fc800078ec0ff */
[----:B------:R-:W-:Y:S01]  /*315c0*/  @P1 LOP3.LUT R22, R22, 0x4, RZ, 0xfc, !PT ;  /* 0x0000000416161812 */ /* 0x000fe200078efcff */
[----:B------:R-:W-:Y:S06]  /*315d0*/  BRA.DIV UR6, `(.L_x_13179) ;  /* 0x0000006206e47947 */ /* 0x000fec000b800000 */
.L_x_13328:
[----:B------:R-:W-:Y:S02]  /*315e0*/  SEL R2, RZ, 0x1, P0 ;  /* 0x00000001ff027807 */ /* 0x000fe40000000000 */
[----:B------:R-:W-:Y:S02]  /*315f0*/  ISETP.GT.U32.AND P0, PT, R20, 0x5f, PT ;  /* 0x0000005f1400780c */ /* 0x000fe40003f04070 */
[----:B------:R-:W-:Y:S01]  /*31600*/  LOP3.LUT R22, R22, 0xffffffdf, RZ, 0xc0, !PT ;  /* 0xffffffdf16167812 */ /* 0x000fe200078ec0ff */
[----:B------:R0:W-:Y:S01]  /*31610*/  STL [R1+0x490], R2 ;  /* 0x0004900201007387 */ /* 0x0001e20000100800 */
[----:B------:R-:W-:-:S09]  /*31620*/  SHF.R.S32.HI R29, RZ, 0x1f, R18 ;  /* 0x0000001fff1d7819 */ /* 0x000fd20000011412 */
[----:B------:R-:W-:Y:S01]  /*31630*/  @P0 LOP3.LUT R22, R22, 0x20, RZ, 0xfc, !PT ;  /* 0x0000002016160812 */ /* 0x000fe200078efcff */
[----:B0-----:R-:W-:Y:S06]  /*31640*/  @!P2 BRA `(.L_x_13180) ;  /* 0x000000000004a947 */ /* 0x001fec0003800000 */
[----:B------:R-:W-:Y:S01]  /*31650*/  BPT.TRAP 0x1 ;  /* 0x000000040000795c */ /* 0x000fe20000300000 */
.L_x_13180:
[----:B--2---:R-:W-:Y:S01]  /*31660*/  IMAD R31, R0, -0x60, R17 ;  /* 0xffffffa0001f7824 */ /* 0x004fe200078e0211 */
[----:B------:R-:W-:Y:S01]  /*31670*/  SHF.L.U32 R0, R27, 0x1f, RZ ;  /* 0x0000001f1b007819 */ /* 0x000fe200000006ff */
[----:B------:R-:W-:Y:S01]  /*31680*/  IMAD R17, R25, 0x8, R23 ;  /* 0x0000000819117824 */ /* 0x000fe200078e0217 */
[----:B------:R-:W-:Y:S03]  /*31690*/  BSSY B0, `(.L_x_13181) ;  /* 0x0000003000007945 */ /* 0x000fe60003800000 */
[----:B------:R-:W0:Y:S02]  /*316a0*/  SYNCS.PHASECHK.TRANS64.TRYWAIT P0, [R17+URZ+0x32440], R0 ;  /* 0x03244000110075a7 */ /* 0x000e24000800017f */
[----:B0-----:R-:W-:Y:S05]  /*316b0*/  @!P0 BRA `(.L_x_13182) ;  /* 0x0000006000dc8947 */ /* 0x001fea0003800000 */
.L_x_13329:
[----:B------:R-:W-:Y:S05]  /*316c0*/  BSYNC B0 ;  /* 0x0000000000007941 */ /* 0x000fea0003800000 */
.L_x_13181:
        /* <DEDUP_REMOVED lines=26> */
[----:B-1----:R-:W-:Y:S02]  /*31870*/  LOP3.LUT R5, R4, 0x7f, RZ, 0xc0, !PT ;  /* 0x0000007f04057812 */ /* 0x002fe400078ec0ff */
        /* <DEDUP_REMOVED lines=61> */
.L_x_13343:
        /* <DEDUP_REMOVED lines=10> */
.L_x_13184:
        /* <DEDUP_REMOVED lines=11> */
.L_x_13185:
        /* <DEDUP_REMOVED lines=22> */
[----:B------:R-:W-:Y:S01]  /*31f00*/  IMAD.U32 R4, RZ, RZ, UR4 ;  /* 0x00000004ff047e24 */ /* 0x000fe2000f8e00ff */
[----:B------:R-:W-:Y:S01]  /*31f10*/  MOV R10, UR8 ;  /* 0x00000008000a7c02 */ /* 0x000fe20008000f00 */
[----:B------:R-:W2:Y:S01]  /*31f20*/  LDC.64 R2, c[0x4][R2] ;  /* 0x0100000002027b82 */ /* 0x000ea20000000a00 */
        /* <DEDUP_REMOVED lines=8> */
[----:B012---:R-:W-:Y:S05]  /*31fb0*/  CALL.ABS.NOINC R2 ;  /* 0x0000000002007343 */ /* 0x007fea0003c00000 */
.L_x_13187:
[----:B------:R-:W-:Y:S05]  /*31fc0*/  BSYNC B6 ;  /* 0x0000000000067941 */ /* 0x000fea0003800000 */
.L_x_13186:
[----:B------:R-:W2:Y:S01]  /*31fd0*/  LDL R21, [R1+0x440] ;  /* 0x0004400001157983 */ /* 0x000ea20000100800 */
[----:B------:R-:W3:Y:S01]  /*31fe0*/  LDC R6, c[0x0][0x448] ;  /* 0x00011200ff067b82 */ /* 0x000ee20000000800 */
[----:B------:R-:W-:Y:S02]  /*31ff0*/  ULDC.64 UR4, c[0x0][0x298] ;  /* 0x0000a60000047ab9 */ /* 0x000fe40000000a00 */
[----:B------:R-:W4:Y:S04]  /*32000*/  LDL R20, [R1+0x478] ;  /* 0x0004780001147983 */ /* 0x000f280000100800 */
[----:B-1----:R-:W4:Y:S04]  /*32010*/  LDL R0, [R1+0x46c] ;  /* 0x00046c0001007983 */ /* 0x002f280000100800 */
[----:B------:R1:W5:Y:S01]  /*32020*/  LDL R9, [R1+0x444] ;  /* 0x0004440001097983 */ /* 0x0003620000100800 */
[----:B------:R-:W0:Y:S01]  /*32030*/  S2R R2, SR_TID.X ;  /* 0x0000000000027919 */ /* 0x000e220000002100 */
[----:B---3--:R-:W-:-:S13]  /*32040*/  ISETP.NE.AND P0, PT, R6, 0x1, PT ;  /* 0x000000010600780c */ /* 0x008fda0003f05270 */
[----:B------:R-:W3:Y:S01]  /*32050*/  @P0 LDC R3, c[0x0][0x450] ;  /* 0x00011400ff030b82 */ /* 0x000ee20000000800 */
[----:B0-----:R-:W-:-:S04]  /*32060*/  LOP3.LUT R2, R2, 0x7f, RZ, 0xc0, !PT ;  /* 0x0000007f02027812 */ /* 0x001fc800078ec0ff */
[----:B------:R-:W-:Y:S01]  /*32070*/  SHF.R.U32.HI R2, RZ, 0x3, R2 ;  /* 0x00000003ff027819 */ /* 0x000fe20000011602 */
[----:B--2---:R-:W-:Y:S02]  /*32080*/  IMAD.MOV.U32 R5, RZ, RZ, R21 ;  /* 0x000000ffff057224 */ /* 0x004fe400078e0015 */
[----:B----4-:R-:W-:Y:S02]  /*32090*/  IMAD.MOV.U32 R21, RZ, RZ, R20 ;  /* 0x000000ffff157224 */ /* 0x010fe400078e0014 */
[----:B------:R-:W2:Y:S01]  /*320a0*/  LDL R20, [R1+0x454] ;  /* 0x0004540001147983 */ /* 0x000ea20000100800 */
[----:B------:R-:W-:Y:S02]  /*320b0*/  IMAD.MOV.U32 R4, RZ, RZ, R0 ;  /* 0x000000ffff047224 */ /* 0x000fe400078e0000 */
[----:B------:R-:W0:Y:S02]  /*320c0*/  S2R R0, SR_TID.X ;  /* 0x0000000000007919 */ /* 0x000e240000002100 */
[----:B0-----:R-:W-:-:S05]  /*320d0*/  IMAD.SHL.U32 R0, R0, 0x10, RZ ;  /* 0x0000001000007824 */ /* 0x001fca00078e00ff */
        /* <DEDUP_REMOVED lines=51> */
[C---:B------:R-:W-:Y:S01]  /*32410*/  ISETP.GE.AND P0, PT, R36.reuse, R2, PT ;  /* 0x000000022400720c */ /* 0x040fe20003f06270 */
[----:B------:R-:W-:-:S03]  /*32420*/  VIADD R8, R36, 0x30 ;  /* 0x0000003024087836 */ /* 0x000fc60000000000 */
[----:B------:R2:W-:Y:S04]  /*32430*/  STL [R1+0x45c], R6 ;  /* 0x00045c0601007387 */ /* 0x0005e80000100800 */
[----:B------:R-:W-:Y:S05]  /*32440*/  STL [R1+0x464], R8 ;  /* 0x0004640801007387 */ /* 0x000fea0000100800 */
        /* <DEDUP_REMOVED lines=39> */
[----:B------:R-:W-:Y:S02]  /*326c0*/  ISETP.GE.AND P0, PT, R8, R2, PT ;  /* 0x000000020800720c */ /* 0x000fe40003f06270 */
[----:B------:R-:W-:-:S05]  /*326d0*/  IADD3 R8, R36, 0x50, RZ ;  /* 0x0000005024087810 */ /* 0x000fca0007ffe0ff */
[----:B------:R-:W-:Y:S04]  /*326e0*/  STL [R1+0x470], R8 ;  /* 0x0004700801007387 */ /* 0x000fe80000100800 */
[----:B0-----:R-:W0:Y:S02]  /*326f0*/  SHFL.IDX PT, R4, R0, 0x4, 0x181f ;  /* 0x00981f0000047f89 */ /* 0x001e2400000e0000 */
        /* <DEDUP_REMOVED lines=28> */
.L_x_13360:
        /* <DEDUP_REMOVED lines=11> */
.L_x_13189:
        /* <DEDUP_REMOVED lines=28> */
.L_x_13191:
[----:B------:R-:W-:Y:S05]  /*32b30*/  BSYNC B6 ;  /* 0x0000000000067941 */ /* 0x000fea0003800000 */
.L_x_13190:
[----:B------:R-:W2:Y:S01]  /*32b40*/  LDL.LU R0, [R1+0x46c] ;  /* 0x00046c0001007983 */ /* 0x000ea20000300800 */
[----:B------:R-:W1:Y:S01]  /*32b50*/  LDC R6, c[0x0][0x448] ;  /* 0x00011200ff067b82 */ /* 0x000e620000000800 */
[----:B------:R-:W-:Y:S02]  /*32b60*/  ULDC.64 UR4, c[0x0][0x398] ;  /* 0x0000e60000047ab9 */ /* 0x000fe40000000a00 */
[----:B0-----:R-:W3:Y:S04]  /*32b70*/  LDL.LU R2, [R1+0x440] ;  /* 0x0004400001027983 */ /* 0x001ee80000300800 */
[----:B------:R-:W4:Y:S04]  /*32b80*/  LDL.LU R21, [R1+0x478] ;  /* 0x0004780001157983 */ /* 0x000f280000300800 */
[----:B------:R-:W5:Y:S01]  /*32b90*/  LDL.LU R20, [R1+0x454] ;  /* 0x0004540001147983 */ /* 0x000f620000300800 */
[----:B------:R-:W-:Y:S01]  /*32ba0*/  IMAD.MOV.U32 R4, RZ, RZ, R37 ;  /* 0x000000ffff047224 */ /* 0x000fe200078e0025 */
[----:B------:R-:W0:Y:S01]  /*32bb0*/  S2R R8, SR_TID.X ;  /* 0x0000000000087919 */ /* 0x000e220000002100 */
[----:B-1----:R-:W-:-:S13]  /*32bc0*/  ISETP.NE.AND P0, PT, R6, 0x1, PT ;  /* 0x000000010600780c */ /* 0x002fda0003f05270 */
[----:B------:R-:W1:Y:S01]  /*32bd0*/  @P0 LDC R5, c[0x0][0x450] ;  /* 0x00011400ff050b82 */ /* 0x000e620000000800 */
[----:B0-----:R-:W-:-:S05]  /*32be0*/  IMAD.SHL.U32 R7, R8, 0x8, RZ ;  /* 0x0000000808077824 */ /* 0x001fca00078e00ff */
        /* <DEDUP_REMOVED lines=15> */
[----:B------:R-:W-:Y:S02]  /*32ce0*/  IMAD.SHL.U32 R20, R8, 0x8, RZ ;  /* 0x0000000808147824 */ /* 0x000fe400078e00ff */
[----:B------:R-:W-:Y:S02]  /*32cf0*/  IMAD.IADD R3, R3, 0x1, R0 ;  /* 0x0000000103037824 */ /* 0x000fe400078e0200 */
[----:B------:R-:W0:Y:S01]  /*32d00*/  @P0 LDC R0, c[0x0][0x44c] ;  /* 0x00011300ff000b82 */ /* 0x000e220000000800 */
[----:B------:R-:W-:-:S04]  /*32d10*/  LOP3.LUT R20, R20, 0x38, RZ, 0xc0, !PT ;  /* 0x0000003814147812 */ /* 0x000fc800078ec0ff */
[C---:B------:R-:W-:Y:S02]  /*32d20*/  LOP3.LUT R10, R20.reuse, 0x40, RZ, 0xfc, !PT ;  /* 0x00000040140a7812 */ /* 0x040fe400078efcff */
[C---:B------:R-:W-:Y:S02]  /*32d30*/  LOP3.LUT R9, R20.reuse, 0x80, RZ, 0xfc, !PT ;  /* 0x0000008014097812 */ /* 0x040fe400078efcff */
[----:B------:R-:W-:Y:S01]  /*32d40*/  LOP3.LUT R8, R20, 0xc0, RZ, 0xfc, !PT ;  /* 0x000000c014087812 */ /* 0x000fe200078efcff */
[----:B0-----:R-:W-:-:S05]  /*32d50*/  @P0 IMAD.HI.U32 R0, R37, R0, RZ ;  /* 0x0000000025000227 */ /* 0x001fca00078e00ff */
[----:B-1----:R-:W-:-:S04]  /*32d60*/  @P0 SHF.R.U32.HI R4, RZ, R5, R0 ;  /* 0x00000005ff040219 */ /* 0x002fc80000011600 */
[--C-:B------:R-:W-:Y:S01]  /*32d70*/  SHF.R.S32.HI R5, RZ, 0x1f, R4.reuse ;  /* 0x0000001fff057819 */ /* 0x100fe20000011404 */
[----:B------:R-:W-:Y:S02]  /*32d80*/  IMAD.MOV R0, RZ, RZ, -R4 ;  /* 0x000000ffff007224 */ /* 0x000fe400078e0a04 */
[----:B------:R-:W-:-:S04]  /*32d90*/  IMAD.WIDE.U32 R2, R4, UR4, R2 ;  /* 0x0000000404027c25 */ /* 0x000fc8000f8e0002 */
        /* <DEDUP_REMOVED lines=24> */
[----:B------:R-:W-:Y:S01]  /*32f20*/  SHFL.IDX PT, R2, R0, RZ, 0x181f ;  /* 0x00181fff00027589 */ /* 0x000fe200000e0000 */
[----:B--2---:R-:W-:-:S03]  /*32f30*/  IMAD.MOV.U32 R11, RZ, RZ, R3 ;  /* 0x000000ffff0b7224 */ /* 0x004fc600078e0003 */
[----:B------:R-:W0:Y:S01]  /*32f40*/  SHFL.IDX PT, R3, R4, RZ, 0x181f ;  /* 0x00181fff04037589 */ /* 0x000e2200000e0000 */
[----:B---3--:R-:W-:-:S03]  /*32f50*/  IMAD R5, R10, R6, RZ ;  /* 0x000000060a057224 */ /* 0x008fc600078e02ff */
[----:B------:R-:W2:Y:S02]  /*32f60*/  LDL.LU R10, [R1+0x468] ;  /* 0x00046800010a7983 */ /* 0x000ea40000300800 */
[----:B------:R-:W-:-:S13]  /*32f70*/  ISETP.GE.AND P0, PT, R36, R5, PT ;  /* 0x000000052400720c */ /* 0x000fda0003f06270 */
[----:B0-----:R-:W-:-:S05]  /*32f80*/  @!P0 LEA R3, P6, R7, R3, 0x1 ;  /* 0x0000000307038211 */ /* 0x001fca00078c08ff */
[----:B------:R-:W-:-:S05]  /*32f90*/  @!P0 IMAD.X R2, RZ, RZ, R2, P6 ;  /* 0x000000ffff028224 */ /* 0x000fca00030e0602 */
[----:B------:R-:W-:-:S04]  /*32fa0*/  @!P0 LOP3.LUT R3, R3, R2, RZ, 0x3c, !PT ;  /* 0x0000000203038212 */ /* 0x000fc800078e3cff */
[----:B------:R-:W-:-:S04]  /*32fb0*/  @!P0 LOP3.LUT R2, R3, R2, RZ, 0x3c, !PT ;  /* 0x0000000203028212 */ /* 0x000fc800078e3cff */
[----:B------:R-:W-:-:S05]  /*32fc0*/  @!P0 LOP3.LUT R3, R3, R2, RZ, 0x3c, !PT ;  /* 0x0000000203038212 */ /* 0x000fca00078e3cff */
[----:B------:R-:W-:Y:S01]  /*32fd0*/  @!PT LDS RZ, [RZ] ;  /* 0x00000000fffff984 */ /* 0x000fe20000000800 */
[----:B------:R-:W-:Y:S04]  /*32fe0*/  @!P0 LDGSTS.E.BYPASS.LTC128B.128 [R26+0x22400], desc[UR44][R2.64], !P4 ;  /* 0x22400000021a8fae */ /* 0x000fe8000e101d6c */
[----:B------:R-:W-:Y:S04]  /*32ff0*/  @!P0 LDGSTS.E.BYPASS.LTC128B.128 [R26+0x26400], desc[UR44][R2.64+0x80], !P3 ;  /* 0x26400080021a8fae */ /* 0x000fe8000d901d6c */
[----:B------:R-:W-:Y:S04]  /*33000*/  @!P0 LDGSTS.E.BYPASS.LTC128B.128 [R26+0x2a400], desc[UR44][R2.64+0x100], !P2 ;  /* 0x2a400100021a8fae */ /* 0x000fe8000d101d6c */
[----:B------:R0:W-:Y:S01]  /*33010*/  @!P0 LDGSTS.E.BYPASS.LTC128B.128 [R26+0x2e400], desc[UR44][R2.64+0x180], !P1 ;  /* 0x2e400180021a8fae */ /* 0x0001e2000c901d6c */
[----:B----4-:R-:W-:-:S03]  /*33020*/  ISETP.GE.AND P0, PT, R9, R5, PT ;  /* 0x000000050900720c */ /* 0x010fc60003f06270 */
[----:B------:R-:W3:Y:S04]  /*33030*/  LDL.LU R9, [R1+0x470] ;  /* 0x0004700001097983 */ /* 0x000ee80000300800 */
[----:B0-----:R-:W0:Y:S04]  /*33040*/  SHFL.IDX PT, R2, R4, 0x1, 0x181f ;  /* 0x00381f0004027f89 */ /* 0x001e2800000e0000 */
[----:B------:R-:W1:Y:S02]  /*33050*/  SHFL.IDX PT, R6, R0, 0x1, 0x181f ;  /* 0x00381f0000067f89 */ /* 0x000e6400000e0000 */
[----:B0-----:R-:W-:-:S05]  /*33060*/  @!P0 LEA R2, P6, R7, R2, 0x1 ;  /* 0x0000000207028211 */ /* 0x001fca00078c08ff */
[----:B-1----:R-:W-:-:S05]  /*33070*/  @!P0 IMAD.X R3, RZ, RZ, R6, P6 ;  /* 0x000000ffff038224 */ /* 0x002fca00030e0606 */
[----:B------:R-:W-:Y:S04]  /*33080*/  @!P0 LDGSTS.E.BYPASS.LTC128B.128 [R26+0x22c00], desc[UR44][R2.64], !P4 ;  /* 0x22c00000021a8fae */ /* 0x000fe8000e101d6c */
[----:B------:R-:W-:Y:S04]  /*33090*/  @!P0 LDGSTS.E.BYPASS.LTC128B.128 [R26+0x26c00], desc[UR44][R2.64+0x80], !P3 ;  /* 0x26c00080021a8fae */ /* 0x000fe8000d901d6c */
[----:B------:R-:W-:Y:S04]  /*330a0*/  @!P0 LDGSTS.E.BYPASS.LTC128B.128 [R26+0x2ac00], desc[UR44][R2.64+0x100], !P2 ;  /* 0x2ac00100021a8fae */ /* 0x000fe8000d101d6c */
[----:B------:R0:W-:Y:S01]  /*330b0*/  @!P0 LDGSTS.E.BYPASS.LTC128B.128 [R26+0x2ec00], desc[UR44][R2.64+0x180], !P1 ;  /* 0x2ec00180021a8fae */ /* 0x0001e2000c901d6c */
[----:B-----5:R-:W-:-:S03]  /*330c0*/  ISETP.GE.AND P0, PT, R8, R5, PT ;  /* 0x000000050800720c */ /* 0x020fc60003f06270 */
[----:B------:R-:W4:Y:S04]  /*330d0*/  LDL.LU R8, [R1+0x474] ;  /* 0x0004740001087983 */ /* 0x000f280000300800 */
[----:B------:R-:W-:Y:S04]  /*330e0*/  SHFL.IDX PT, R6, R0, 0x2, 0x181f ;  /* 0x00581f0000067f89 */ /* 0x000fe800000e0000 */
[----:B0-----:R-:W0:Y:S02]  /*330f0*/  SHFL.IDX PT, R2, R4, 0x2, 0x181f ;  /* 0x00581f0004027f89 */ /* 0x001e2400000e0000 */
        /* <DEDUP_REMOVED lines=35> */
[----:B----4-:R-:W-:-:S13]  /*33330*/  ISETP.GE.AND P0, PT, R8, R5, PT ;  /* 0x000000050800720c */ /* 0x010fda0003f06270 */
        /* <DEDUP_REMOVED lines=8> */
.L_x_13378:
        /* <DEDUP_REMOVED lines=13> */
.L_x_13194:
[----:B------:R-:W-:Y:S05]  /*33490*/  BSYNC B0 ;  /* 0x0000000000007941 */ /* 0x000fea0003800000 */
.L_x_13193:
[----:B------:R-:W-:Y:S01]  /*334a0*/  NOP ;  /* 0x0000000000007918 */ /* 0x000fe20000000000 */
[----:B------:R-:W-:-:S13]  /*334b0*/  PLOP3.LUT P0, PT, PT, PT, PT, 0x80, 0x0 ;  /* 0x000000000000781c */ /* 0x000fda0003f0f070 */
.L_x_13195:
        /* <DEDUP_REMOVED lines=18> */
.L_x_13379:
[----:B------:R-:W-:Y:S05]  /*335e0*/  BSYNC B0 ;  /* 0x0000000000007941 */ /* 0x000fea0003800000 */
.L_x_13196:
[----:B------:R-:W-:-:S05]  /*335f0*/  IMAD.U32 R2, RZ, RZ, UR40 ;  /* 0x00000028ff027e24 */ /* 0x000fca000f8e00ff */
[----:B------:R-:W-:-:S13]  /*33600*/  ISETP.NE.AND P0, PT, R2, 0x3, PT ;  /* 0x000000030200780c */ /* 0x000fda0003f05270 */
[----:B------:R-:W-:Y:S05]  /*33610*/  @!P0 BRA `(.L_x_13198) ;  /* 0x0000000000048947 */ /* 0x000fea0003800000 */
[----:B------:R-:W-:Y:S01]  /*33620*/  BPT.TRAP 0x1 ;  /* 0x000000040000795c */ /* 0x000fe20000300000 */
.L_x_13198:
[----:B0-----:R-:W-:Y:S01]  /*33630*/  SHF.L.U32 R0, R27, 0x1f, RZ ;  /* 0x0000001f1b007819 */ /* 0x001fe200000006ff */
[----:B------:R-:W-:Y:S03]  /*33640*/  BSSY B0, `(.L_x_13199) ;  /* 0x0000003000007945 */ /* 0x000fe60003800000 */
[----:B------:R-:W0:Y:S02]  /*33650*/  SYNCS.PHASECHK.TRANS64.TRYWAIT P0, [R17+URZ+0x32460], R0 ;  /* 0x03246000110075a7 */ /* 0x000e24000800017f */
[----:B0-----:R-:W-:Y:S05]  /*33660*/  @!P0 BRA `(.L_x_13200) ;  /* 0x0000006400288947 */ /* 0x001fea0003800000 */
.L_x_13380:
[----:B------:R-:W-:Y:S05]  /*33670*/  BSYNC B0 ;  /* 0x0000000000007941 */ /* 0x000fea0003800000 */
.L_x_13199:
[----:B------:R-:W0:Y:S01]  /*33680*/  LDL.LU R3, [R1+0x488] ;  /* 0x0004880001037983 */ /* 0x000e220000300800 */
[----:B------:R-:W-:-:S03]  /*33690*/  ULDC.64 UR4, c[0x0][0x328] ;  /* 0x0000ca0000047ab9 */ /* 0x000fc60000000a00 */
[----:B------:R-:W3:Y:S04]  /*336a0*/  LDL.LU R2, [R1+0x44c] ;  /* 0x00044c0001027983 */ /* 0x000ee80000300800 */
[----:B------:R-:W4:Y:S04]  /*336b0*/  LDL.LU R7, [R1+0x48c] ;  /* 0x00048c0001077983 */ /* 0x000f280000300800 */
[----:B--2---:R-:W2:Y:S04]  /*336c0*/  LDL.LU R6, [R1+0x448] ;  /* 0x0004480001067983 */ /* 0x004ea80000300800 */
[----:B------:R-:W5:Y:S01]  /*336d0*/  LDL.LU R4, [R1+0x490] ;  /* 0x0004900001047983 */ /* 0x000f620000300800 */
[----:B------:R-:W-:-:S02]  /*336e0*/  LOP3.LUT P3, RZ, R22, 0x10, RZ, 0xc0, !PT ;  /* 0x0000001016ff7812 */ /* 0x000fc4000786c0ff */
[C---:B------:R-:W-:Y:S02]  /*336f0*/  LOP3.LUT P2, RZ, R22.reuse, 0x8, RZ, 0xc0, !PT ;  /* 0x0000000816ff7812 */ /* 0x040fe4000784c0ff */
[C---:B------:R-:W-:Y:S02]  /*33700*/  LOP3.LUT P1, RZ, R22.reuse, 0x4, RZ, 0xc0, !PT ;  /* 0x0000000416ff7812 */ /* 0x040fe4000782c0ff */
[----:B------:R-:W-:Y:S01]  /*33710*/  LOP3.LUT P4, RZ, R22, 0x1, RZ, 0xc0, !PT ;  /* 0x0000000116ff7812 */ /* 0x000fe2000788c0ff */
[----:B0-----:R-:W-:-:S04]  /*33720*/  IMAD R0, R3, UR4, RZ ;  /* 0x0000000403007c24 */ /* 0x001fc8000f8e02ff */
[C---:B---3--:R-:W-:Y:S02]  /*33730*/  IMAD R5, R2.reuse, UR5, R0 ;  /* 0x0000000502057c24 */ /* 0x048fe4000f8e0200 */
[----:B------:R-:W-:Y:S01]  /*33740*/  IMAD.WIDE.U32 R2, R2, UR4, RZ ;  /* 0x0000000402027c25 */ /* 0x000fe2000f8e00ff */
[----:B------:R-:W-:-:S03]  /*33750*/  ULDC.64 UR4, c[0x0][0x338] ;  /* 0x0000ce0000047ab9 */ /* 0x000fc60000000a00 */
[----:B------:R-:W-:Y:S02]  /*33760*/  IMAD.IADD R3, R3, 0x1, R5 ;  /* 0x0000000103037824 */ /* 0x000fe400078e0205 */
[----:B----4-:R-:W-:Y:S01]  /*33770*/  IMAD R0, R7, UR4, RZ ;  /* 0x0000000407007c24 */ /* 0x010fe2000f8e02ff */
[----:B------:R-:W-:Y:S01]  /*33780*/  SEL R7, RZ, 0x8, P1 ;  /* 0x00000008ff077807 */ /* 0x000fe20000800000 */
[----:B--2---:R-:W-:-:S04]  /*33790*/  IMAD.WIDE.U32 R2, R6, UR4, R2 ;  /* 0x0000000406027c25 */ /* 0x004fc8000f8e0002 */
[----:B------:R-:W-:Y:S01]  /*337a0*/  IMAD R5, R6, UR5, R0 ;  /* 0x0000000506057c24 */ /* 0x000fe2000f8e0200 */
[----:B------:R-:W-:Y:S01]  /*337b0*/  ULDC.64 UR4, c[0x0][0x330] ;  /* 0x0000cc0000047ab9 */ /* 0x000fe20000000a00 */
[----:B------:R-:W-:Y:S02]  /*337c0*/  SEL R0, RZ, 0x2, P3 ;  /* 0x00000002ff007807 */ /* 0x000fe40001800000 */
        /* <DEDUP_REMOVED lines=84> */
.L_x_13394:
        /* <DEDUP_REMOVED lines=15> */
.L_x_13202:
        /* <DEDUP_REMOVED lines=11> */
.L_x_13203:
[----:B------:R-:W2:Y:S01]  /*33eb0*/  LDL.LU R2, [R1+0x484] ;  /* 0x0004840001027983 */ /* 0x000ea20000300800 */
[----:B------:R0:W-:Y:S01]  /*33ec0*/  SYNCS.ARRIVE.TRANS64.A1T0 RZ, [R17+URZ+0x32450], RZ ;  /* 0x032450ff11ff79a7 */ /* 0x0001e2000810003f */
[----:B------:R-:W-:Y:S01]  /*33ed0*/  BSSY B0, `(.L_x_13204) ;  /* 0x00000e0000007945 */ /* 0x000fe20003800000 */
[----:B--2---:R-:W-:-:S05]  /*33ee0*/  VIADD R10, R2, 0xfffffffe ;  /* 0xfffffffe020a7836 */ /* 0x004fca0000000000 */
[----:B------:R-:W-:-:S13]  /*33ef0*/  ISETP.GE.AND P0, PT, R10, R34, PT ;  /* 0x000000220a00720c */ /* 0x000fda0003f06270 */
[----:B0-----:R-:W-:Y:S05]  /*33f00*/  @!P0 BRA `(.L_x_13205) ;  /* 0x0000000c00708947 */ /* 0x001fea0003800000 */
.L_x_13218:
[----:B0-----:R-:W0:Y:S01]  /*33f10*/  S2R R2, SR_TID.X ;  /* 0x0000000000027919 */ /* 0x001e220000002100 */
[----:B------:R-:W1:Y:S01]  /*33f20*/  LDC R6, c[0x0][0x430] ;  /* 0x00010c00ff067b82 */ /* 0x000e620000000800 */
[----:B------:R-:W-:Y:S01]  /*33f30*/  IMAD R7, R10, 0x60, R33 ;  /* 0x000000600a077824 */ /* 0x000fe200078e0221 */
[----:B--2---:R-:W2:Y:S01]  /*33f40*/  S2R R3, SR_TID.X ;  /* 0x0000000000037919 */ /* 0x004ea20000002100 */
[----:B------:R-:W-:Y:S02]  /*33f50*/  IMAD.U32 R12, RZ, RZ, UR40 ;  /* 0x00000028ff0c7e24 */ /* 0x000fe4000f8e00ff */
[----:B------:R-:W-:Y:S01]  /*33f60*/  VIADD R25, R25, 0x1 ;  /* 0x0000000119197836 */ /* 0x000fe20000000000 */
[----:B-1----:R-:W-:Y:S02]  /*33f70*/  ISETP.NE.AND P0, PT, R6, 0x1, PT ;  /* 0x000000010600780c */ /* 0x002fe40003f05270 */
[----:B0-----:R-:W-:Y:S01]  /*33f80*/  LOP3.LUT R2, R2, 0x7f, RZ, 0xc0, !PT ;  /* 0x0000007f02027812 */ /* 0x001fe200078ec0ff */
[----:B--23--:R-:W-:-:S03]  /*33f90*/  IMAD.SHL.U32 R4, R3, 0x10, RZ ;  /* 0x0000001003047824 */ /* 0x00cfc600078e00ff */
[----:B------:R-:W-:-:S07]  /*33fa0*/  SHF.R.U32.HI R2, RZ, 0x3, R2 ;  /* 0x00000003ff027819 */ /* 0x000fce0000011602 */
[----:B------:R-:W0:Y:S01]  /*33fb0*/  @P0 LDC R3, c[0x0][0x438] ;  /* 0x00010e00ff030b82 */ /* 0x000e220000000800 */
[----:B------:R-:W-:-:S04]  /*33fc0*/  LOP3.LUT R4, R2, 0x70, R4, 0xf8, !PT ;  /* 0x0000007002047812 */ /* 0x000fc800078ef804 */
[----:B------:R-:W-:-:S03]  /*33fd0*/  ISETP.GT.U32.AND P1, PT, R4, 0x5f, PT ;  /* 0x0000005f0400780c */ /* 0x000fc60003f24070 */
[----:B------:R-:W1:Y:S01]  /*33fe0*/  @P0 LDC R2, c[0x0][0x434] ;  /* 0x00010d00ff020b82 */ /* 0x000e620000000800 */
[----:B------:R-:W-:-:S04]  /*33ff0*/  IMAD.IADD R7, R4, 0x1, R7 ;  /* 0x0000000104077824 */ /* 0x000fc800078e0207 */
[----:B------:R-:W-:-:S05]  /*34000*/  IMAD.MOV.U32 R11, RZ, RZ, R7 ;  /* 0x000000ffff0b7224 */ /* 0x000fca00078e0007 */
        /* <DEDUP_REMOVED lines=9> */
[----:B------:R-:W-:-:S05]  /*340a0*/  @!P1 IMAD R5, R30, R5, R4 ;  /* 0x000000051e059224 */ /* 0x000fca00078e0204 */
[----:B------:R-:W-:Y:S01]  /*340b0*/  @!P1 IADD3 R3, R5, R3, RZ ;  /* 0x0000000305039210 */ /* 0x000fe20007ffe0ff */
[----:B------:R-:W-:-:S03]  /*340c0*/  IMAD.MOV.U32 R5, RZ, RZ, RZ ;  /* 0x000000ffff057224 */ /* 0x000fc600078e00ff */
[----:B------:R-:W-:Y:S01]  /*340d0*/  @!P1 LEA.HI.X R9, R2, R9, R3, 0x2, P0 ;  /* 0x0000000902099211 */ /* 0x000fe200000f1403 */
[----:B------:R-:W-:Y:S01]  /*340e0*/  IMAD.MOV R3, RZ, RZ, -R11 ;  /* 0x000000ffff037224 */ /* 0x000fe200078e0a0b */
[----:B------:R-:W-:-:S03]  /*340f0*/  ISETP.NE.AND P0, PT, R25, 0x2, PT ;  /* 0x000000021900780c */ /* 0x000fc60003f05270 */
[----:B------:R0:W5:Y:S01]  /*34100*/  @!P1 LDG.E R5, desc[UR44][R8.64] ;  /* 0x0000002c08059981 */ /* 0x000162000c1e1900 */
[----:B------:R-:W-:Y:S01]  /*34110*/  ISETP.NE.AND P1, PT, R12, 0x3, PT ;  /* 0x000000030c00780c */ /* 0x000fe20003f25270 */
[----:B------:R-:W-:Y:S01]  /*34120*/  IMAD R6, R6, R3, R7 ;  /* 0x0000000306067224 */ /* 0x000fe200078e0207 */
[----:B------:R-:W-:Y:S01]  /*34130*/  SEL R2, RZ, 0x1, P0 ;  /* 0x00000001ff027807 */ /* 0x000fe20000000000 */
[----:B------:R-:W-:Y:S01]  /*34140*/  IMAD.MOV.U32 R3, RZ, RZ, R10 ;  /* 0x000000ffff037224 */ /* 0x000fe200078e000a */
[----:B------:R-:W-:Y:S05]  /*34150*/  YIELD ;  /* 0x0000000000007946 */ /* 0x000fea0003800000 */
[----:B------:R-:W-:Y:S01]  /*34160*/  SEL R25, R25, RZ, P0 ;  /* 0x000000ff19197207 */ /* 0x000fe20000000000 */
[----:B------:R-:W-:Y:S01]  /*34170*/  VIADD R10, R10, 0xffffffff ;  /* 0xffffffff0a0a7836 */ /* 0x000fe20000000000 */
[----:B------:R-:W-:-:S02]  /*34180*/  LOP3.LUT R27, R27, R2, RZ, 0x3c, !PT ;  /* 0x000000021b1b7212 */ /* 0x000fc400078e3cff */
[----:B------:R-:W-:Y:S01]  /*34190*/  ISETP.GT.AND P2, PT, R3, R34, PT ;  /* 0x000000220300720c */ /* 0x000fe20003f44270 */
[----:B0-----:R-:W-:-:S12]  /*341a0*/  @!P1 BRA `(.L_x_13206) ;  /* 0x0000000000049947 */ /* 0x001fd80003800000 */
[----:B------:R-:W-:Y:S01]  /*341b0*/  BPT.TRAP 0x1 ;  /* 0x000000040000795c */ /* 0x000fe20000300000 */
.L_x_13206:
[----:B------:R-:W-:Y:S01]  /*341c0*/  IMAD R4, R25, 0x8, R23 ;  /* 0x0000000819047824 */ /* 0x000fe200078e0217 */
[----:B------:R-:W-:Y:S01]  /*341d0*/  SHF.L.U32 R21, R27, 0x1f, RZ ;  /* 0x0000001f1b157819 */ /* 0x000fe200000006ff */
[----:B------:R-:W-:Y:S01]  /*341e0*/  BSSY B1, `(.L_x_13207) ;  /* 0x0000004000017945 */ /* 0x000fe20003800000 */
[----:B------:R-:W-:Y:S02]  /*341f0*/  SHF.R.S32.HI R17, RZ, 0x1f, R6 ;  /* 0x0000001fff117819 */ /* 0x000fe40000011406 */
[----:B------:R-:W0:Y:S02]  /*34200*/  SYNCS.PHASECHK.TRANS64.TRYWAIT P0, [R4+URZ+0x32440], R21 ;  /* 0x03244015040075a7 */ /* 0x000e24000800017f */
[----:B0-----:R-:W-:Y:S05]  /*34210*/  @!P0 BRA `(.L_x_13208) ;  /* 0x0000006000908947 */ /* 0x001fea0003800000 */
.L_x_13395:
[----:B------:R-:W-:Y:S05]  /*34220*/  BSYNC B1 ;  /* 0x0000000000017941 */ /* 0x000fea0003800000 */
.L_x_13207:
        /* <DEDUP_REMOVED lines=52> */
.L_x_13409:
        /* <DEDUP_REMOVED lines=8> */
.L_x_13210:
        /* <DEDUP_REMOVED lines=11> */
.L_x_13211:
[----:B------:R2:W-:Y:S01]  /*346a0*/  SYNCS.ARRIVE.TRANS64.A1T0 RZ, [R4+URZ+0x32430], RZ ;  /* 0x032430ff04ff79a7 */ /* 0x0005e2000810003f */
[----:B------:R-:W-:Y:S05]  /*346b0*/  @!P3 BRA `(.L_x_13212) ;  /* 0x000000000004b947 */ /* 0x000fea0003800000 */
[----:B------:R-:W-:Y:S01]  /*346c0*/  BPT.TRAP 0x1 ;  /* 0x000000040000795c */ /* 0x000fe20000300000 */
.L_x_13212:
[----:B------:R-:W3:Y:S01]  /*346d0*/  SYNCS.PHASECHK.TRANS64.TRYWAIT P0, [R4+URZ+0x32460], R21 ;  /* 0x03246015040075a7 */ /* 0x000ee2000800017f */
[----:B------:R-:W-:Y:S04]  /*346e0*/  BSSY B1, `(.L_x_13213) ;  /* 0x0000002000017945 */ /* 0x000fe80003800000 */
[----:B---3--:R-:W-:Y:S05]  /*346f0*/  @!P0 BRA `(.L_x_13214) ;  /* 0x0000006400108947 */ /* 0x008fea0003800000 */
.L_x_13410:
[----:B------:R-:W-:Y:S05]  /*34700*/  BSYNC B1 ;  /* 0x0000000000017941 */ /* 0x000fea0003800000 */
.L_x_13213:
        /* <DEDUP_REMOVED lines=68> */
.L_x_13424:
[----:B01----:R-:W-:-:S04]  /*34b50*/  IADD3 R2, P0, R14, R0, RZ ;  /* 0x000000000e027210 */ /* 0x003fc80007f1e0ff */
[----:B----4-:R-:W-:Y:S02]  /*34b60*/  IADD3.X R3, RZ, R8, RZ, P0, !PT ;  /* 0x00000008ff037210 */ /* 0x010fe400007fe4ff */
[----:B------:R-:W-:-:S03]  /*34b70*/  PLOP3.LUT P0, PT, PT, PT, PT, 0x80, 0x0 ;  /* 0x000000000000781c */ /* 0x000fc60003f0f070 */
        /* <DEDUP_REMOVED lines=8> */
.L_x_13216:
        /* <DEDUP_REMOVED lines=11> */
.L_x_13217:
[----:B------:R0:W-:Y:S01]  /*34cb0*/  SYNCS.ARRIVE.TRANS64.A1T0 RZ, [R4+URZ+0x32450], RZ ;  /* 0x032450ff04ff79a7 */ /* 0x0001e2000810003f */
[----:B------:R-:W-:Y:S05]  /*34cc0*/  @P2 BRA `(.L_x_13218) ;  /* 0xfffffff000902947 */ /* 0x000fea000383ffff */
.L_x_13205:
[----:B------:R-:W-:Y:S05]  /*34cd0*/  BSYNC B0 ;  /* 0x0000000000007941 */ /* 0x000fea0003800000 */
.L_x_13204:
        /* <DEDUP_REMOVED lines=20> */
.L_x_13220:
[----:B------:R-:W-:Y:S05]  /*34e20*/  BSYNC B0 ;  /* 0x0000000000007941 */ /* 0x000fea0003800000 */
.L_x_13219:
[----:B------:R-:W-:Y:S02]  /*34e30*/  LOP3.LUT R27, R27, R0, RZ, 0x3c, !PT ;  /* 0x000000001b1b7212 */ /* 0x000fe400078e3cff */
[----:B------:R-:W-:-:S07]  /*34e40*/  SEL R25, R25, RZ, P0 ;  /* 0x000000ff19197207 */ /* 0x000fce0000000000 */
.L_x_13173:
[----:B------:R-:W-:Y:S05]  /*34e50*/  BSYNC B7 ;  /* 0x0000000000077941 */ /* 0x000fea0003800000 */
.L_x_13171:
[----:B------:R-:W-:-:S13]  /*34e60*/  LOP3.LUT P0, RZ, R22, 0x1000, RZ, 0xc0, !PT ;  /* 0x0000100016ff7812 */ /* 0x000fda000780c0ff */
[----:B------:R-:W-:Y:S05]  /*34e70*/  @!P0 BRA `(.L_x_13221) ;  /* 0x0000000000248947 */ /* 0x000fea0003800000 */
[----:B------:R-:W-:Y:S05]  /*34e80*/  WARPSYNC.ALL ;  /* 0x0000000000007948 */ /* 0x000fea0003800000 */
[----:B------:R-:W4:Y:S08]  /*34e90*/  S2UR UR5, SR_CgaCtaId ;  /* 0x00000000000579c3 */ /* 0x000f300000008800 */
[----:B------:R-:W-:Y:S06]  /*34ea0*/  BAR.SYNC.DEFER_BLOCKING 0x5, 0x180 ;  /* 0x0146000000007b1d */ /* 0x000fec0000010000 */
[----:B------:R-:W-:-:S02]  /*34eb0*/  UMOV UR4, 0x400 ;  /* 0x0000040000047882 */ /* 0x000fc40000000000 */
[----:B----4-:R-:W-:-:S06]  /*34ec0*/  ULEA UR4, UR5, UR4, 0x18 ;  /* 0x0000000405047291 */ /* 0x010fcc000f8ec03f */
[----:B0-----:R-:W-:-:S05]  /*34ed0*/  IMAD.U32 R23, RZ, RZ, UR4 ;  /* 0x00000004ff177e24 */ /* 0x001fca000f8e00ff */
[----:B------:R4:W0:Y:S01]  /*34ee0*/  LDS.128 R16, [R23+0x324d0] ;  /* 0x0324d00017107984 */ /* 0x0008220000000c00 */
[----:B------:R-:W-:Y:S06]  /*34ef0*/  BAR.ARV 0x4, 0x180 ;  /* 0x0106000000007b1d */ /* 0x000fec0000002000 */
[----:B------:R-:W-:Y:S05]  /*34f00*/  BRA `(.L_x_13222) ;  /* 0x0000000800cc7947 */ /* 0x000fea0003800000 */
.L_x_13221:
        /* <DEDUP_REMOVED lines=36> */
.L_x_13434:
[----:B------:R-:W-:Y:S02]  /*35150*/  ULDC UR4, c[0x0][0xd38] ;  /* 0x00034e0000047ab9 */ /* 0x000fe40000000800 */
[----:B------:R-:W-:-:S04]  /*35160*/  IMAD.U32 R7, RZ, RZ, UR4 ;  /* 0x00000004ff077e24 */ /* 0x000fc8000f8e00ff */
[----:B--2---:R-:W-:-:S04]  /*35170*/  IMAD R14, R14, R7, RZ ;  /* 0x000000070e0e7224 */ /* 0x004fc800078e02ff */
[----:B------:R-:W-:-:S05]  /*35180*/  IMAD.IADD R9, R4, 0x1, R14 ;  /* 0x0000000104097824 */ /* 0x000fca00078e020e */
[----:B------:R-:W-:-:S13]  /*35190*/  ISETP.GT.AND P6, PT, R9, R0, PT ;  /* 0x000000000900720c */ /* 0x000fda0003fc4270 */
[----:B------:R-:W-:Y:S05]  /*351a0*/  @P6 BRA `(.L_x_13224) ;  /* 0x00000000009c6947 */ /* 0x000fea0003800000 */
.L_x_13229:
        /* <DEDUP_REMOVED lines=14> */
.L_x_13227:
[----:B------:R-:W-:Y:S05]  /*35290*/  BSYNC B0 ;  /* 0x0000000000007941 */ /* 0x000fea0003800000 */
.L_x_13226:
[----:B------:R-:W-:-:S03]  /*352a0*/  UMOV UR4, 0xffffffff ;  /* 0xffffffff00047882 */ /* 0x000fc60000000000 */
[----:B------:R-:W-:Y:S05]  /*352b0*/  BRA.DIV UR4, `(.L_x_13228) ;  /* 0x0000006604207947 */ /* 0x000fea000b800000 */
[----:B-----5:R-:W2:Y:S02]  /*352c0*/  SHFL.UP PT, R14, R5, 0x1, RZ ;  /* 0x04200000050e7989 */ /* 0x020ea400000e00ff */
[----:B--2---:R-:W-:-:S05]  /*352d0*/  SEL R14, R14, RZ, P1 ;  /* 0x000000ff0e0e7207 */ /* 0x004fca0000800000 */
[----:B-1----:R-:W-:-:S05]  /*352e0*/  IMAD.IADD R13, R5, 0x1, R14 ;  /* 0x00000001050d7824 */ /* 0x002fca00078e020e */
        /* <DEDUP_REMOVED lines=13> */
.L_x_13442:
[----:B------:R-:W-:Y:S02]  /*353c0*/  ULDC UR4, c[0x0][0xd38] ;  /* 0x00034e0000047ab9 */ /* 0x000fe40000000800 */
[----:B------:R-:W-:-:S04]  /*353d0*/  IMAD.U32 R7, RZ, RZ, UR4 ;  /* 0x00000004ff077e24 */ /* 0x000fc8000f8e00ff */
[----:B-1----:R-:W-:-:S04]  /*353e0*/  IMAD R14, R14, R7, RZ ;  /* 0x000000070e0e7224 */ /* 0x002fc800078e02ff */
[----:B------:R-:W-:-:S05]  /*353f0*/  IMAD.IADD R9, R14, 0x1, R9 ;  /* 0x000000010e097824 */ /* 0x000fca00078e0209 */
[----:B------:R-:W-:-:S13]  /*35400*/  ISETP.GT.AND P6, PT, R9, R0, PT ;  /* 0x000000000900720c */ /* 0x000fda0003fc4270 */
[----:B------:R-:W-:Y:S05]  /*35410*/  @!P6 BRA `(.L_x_13229) ;  /* 0xfffffffc0064e947 */ /* 0x000fea000383ffff */
.L_x_13224:
        /* <DEDUP_REMOVED lines=8> */
.L_x_13446:
[----:B------:R-:W-:Y:S01]  /*354a0*/  ISETP.NE.AND P0, PT, R3, RZ, PT ;  /* 0x000000ff0300720c */ /* 0x000fe20003f05270 */
[----:B------:R-:W-:-:S12]  /*354b0*/  IMAD.MOV.U32 R14, RZ, RZ, RZ ;  /* 0x000000ffff0e7224 */ /* 0x000fd800078e00ff */
[----:B------:R-:W-:Y:S05]  /*354c0*/  @!P0 BRA `(.L_x_13231) ;  /* 0x0000000000108947 */ /* 0x000fea0003800000 */
[----:B------:R-:W-:Y:S01]  /*354d0*/  UMOV UR4, 0xffffffff ;  /* 0xffffffff00047882 */ /* 0x000fe20000000000 */
[----:B------:R-:W-:Y:S02]  /*354e0*/  VIADD R12, R4, 0xffffffff ;  /* 0xffffffff040c7836 */ /* 0x000fe40000000000 */
[----:B------:R-:W-:Y:S05]  /*354f0*/  BRA.DIV UR4, `(.L_x_13232) ;  /* 0x0000006604947947 */ /* 0x000fea000b800000 */
[----:B------:R4:W0:Y:S02]  /*35500*/  SHFL.IDX PT, R14, R2, R12, 0x1f ;  /* 0x00001f0c020e7589 */ /* 0x00082400000e0000 */
.L_x_13231:
        /* <DEDUP_REMOVED lines=10> */
[----:B0-----:R-:W-:-:S06]  /*355b0*/  IADD3 R11, R10, 0xffffffe, RZ ;  /* 0x0ffffffe0a0b7810 */ /* 0x001fcc0007ffe0ff */
        /* <DEDUP_REMOVED lines=55> */
.L_x_13225:
[----:B------:R-:W-:Y:S01]  /*35930*/  UMOV UR4, URZ ;  /* 0x0000003f00047c82 */ /* 0x000fe20008000000 */
[----:B------:R-:W-:Y:S01]  /*35940*/  UMOV UR5, URZ ;  /* 0x0000003f00057c82 */ /* 0x000fe20008000000 */
[----:B------:R-:W-:Y:S01]  /*35950*/  ULDC UR6, c[0x0][0xd3c] ;  /* 0x00034f0000067ab9 */ /* 0x000fe20000000800 */
[----:B------:R-:W-:Y:S02]  /*35960*/  IMAD.MOV.U32 R16, RZ, RZ, R0 ;  /* 0x000000ffff107224 */ /* 0x000fe400078e0000 */
[----:B------:R-:W-:Y:S02]  /*35970*/  IMAD.U32 R17, RZ, RZ, UR4 ;  /* 0x00000004ff117e24 */ /* 0x000fe4000f8e00ff */
[----:B------:R-:W-:Y:S02]  /*35980*/  IMAD.U32 R18, RZ, RZ, UR5 ;  /* 0x00000005ff127e24 */ /* 0x000fe4000f8e00ff */
[----:B------:R-:W-:-:S07]  /*35990*/  IMAD.U32 R19, RZ, RZ, UR6 ;  /* 0x00000006ff137e24 */ /* 0x000fce000f8e00ff */
.L_x_13233:
        /* <DEDUP_REMOVED lines=10> */
.L_x_13222:
[----:B------:R-:W-:Y:S02]  /*35a40*/  ULDC UR4, c[0x0][0xd3c] ;  /* 0x00034f0000047ab9 */ /* 0x000fe40000000800 */
[----:B0-----:R-:W-:-:S13]  /*35a50*/  ISETP.GE.AND P0, PT, R19, UR4, PT ;  /* 0x0000000413007c0c */ /* 0x001fda000bf06270 */
[----:B------:R-:W-:Y:S05]  /*35a60*/  @!P0 BRA `(.L_x_13234) ;  /* 0xffffff9000748947 */ /* 0x000fea000383ffff */
[----:B------:R-:W-:Y:S05]  /*35a70*/  BSYNC B8 ;  /* 0x0000000000087941 */ /* 0x000fea0003800000 */
.L_x_13113:
        /* <DEDUP_REMOVED lines=12> */
.L_x_13449:
[----:B------:R-:W-:Y:S05]  /*35b40*/  BSYNC B0 ;  /* 0x0000000000007941 */ /* 0x000fea0003800000 */
.L_x_13235:
[----:B------:R-:W-:-:S03]  /*35b50*/  UMOV UR4, 0xffffffff ;  /* 0xffffffff00047882 */ /* 0x000fc60000000000 */
[----:B------:R-:W-:Y:S05]  /*35b60*/  BRA.DIV UR4, `(.L_x_13237) ;  /* 0x0000006204307947 */ /* 0x000fea000b800000 */
[----:B------:R-:W0:Y:S02]  /*35b70*/  S2R R0, SR_TID.X ;  /* 0x0000000000007919 */ /* 0x000e240000002100 */
[----:B0-----:R-:W-:-:S04]  /*35b80*/  SHF.R.U32.HI R0, RZ, 0x5, R0 ;  /* 0x00000005ff007819 */ /* 0x001fc80000011600 */
[----:B------:R-:W-:-:S05]  /*35b90*/  LOP3.LUT R0, R0, 0x3, RZ, 0xc0, !PT ;  /* 0x0000000300007812 */ /* 0x000fca00078ec0ff */
[----:B------:R0:W0:Y:S02]  /*35ba0*/  SHFL.IDX PT, R14, R0, RZ, 0x1f ;  /* 0x00001fff000e7589 */ /* 0x00002400000e0000 */
.L_x_13452:
[----:B0-----:R-:W-:-:S13]  /*35bb0*/  ISETP.NE.AND P0, PT, R14, RZ, PT ;  /* 0x000000ff0e00720c */ /* 0x001fda0003f05270 */
[----:B------:R-:W-:Y:S05]  /*35bc0*/  @P0 BRA `(.L_x_12873) ;  /* 0x0000000000880947 */ /* 0x000fea0003800000 */
[----:B------:R-:W-:-:S03]  /*35bd0*/  UMOV UR4, 0xffffffff ;  /* 0xffffffff00047882 */ /* 0x000fc60000000000 */
[----:B------:R-:W-:Y:S05]  /*35be0*/  BRA.DIV UR4, `(.L_x_13238) ;  /* 0x0000006204447947 */ /* 0x000fea000b800000 */
[----:B------:R-:W-:-:S13]  /*35bf0*/  ELECT P6, URZ, PT ;  /* 0x00000000003f782f */ /* 0x000fda00038c0000 */
.L_x_13455:
[----:B------:R-:W-:Y:S05]  /*35c00*/  @!P6 BRA `(.L_x_12873) ;  /* 0x000000000078e947 */ /* 0x000fea0003800000 */
[----:B------:R-:W-:-:S06]  /*35c10*/  ULOP3.LUT UR4, UR38, 0x2, URZ, 0xfc, !UPT ;  /* 0x0000000226047892 */ /* 0x000fcc000f8efc3f */
[----:B------:R-:W-:-:S04]  /*35c20*/  MOV R0, UR4 ;  /* 0x0000000400007c02 */ /* 0x000fc80008000f00 */
[----:B------:R-:W-:-:S13]  /*35c30*/  ISETP.NE.AND P0, PT, R0, 0x3, PT ;  /* 0x000000030000780c */ /* 0x000fda0003f05270 */
[----:B------:R-:W-:Y:S05]  /*35c40*/  @!P0 BRA `(.L_x_13239) ;  /* 0x0000000000048947 */ /* 0x000fea0003800000 */
[----:B------:R-:W-:Y:S01]  /*35c50*/  BPT.TRAP 0x1 ;  /* 0x000000040000795c */ /* 0x000fe20000300000 */
.L_x_13239:
[----:B------:R-:W-:Y:S01]  /*35c60*/  IMAD R3, R25, 0x8, R5 ;  /* 0x0000000819037824 */ /* 0x000fe200078e0205 */
[----:B------:R-:W-:Y:S01]  /*35c70*/  SHF.L.U32 R2, R27, 0x1f, RZ ;  /* 0x0000001f1b027819 */ /* 0x000fe200000006ff */
[----:B------:R-:W-:-:S03]  /*35c80*/  VIADD R25, R25, 0x1 ;  /* 0x0000000119197836 */ /* 0x000fc60000000000 */
[----:B------:R-:W0:Y:S02]  /*35c90*/  SYNCS.PHASECHK.TRANS64.TRYWAIT P1, [R3+URZ+0x32440], R2 ;  /* 0x03244002030075a7 */ /* 0x000e24000802017f */
[----:B------:R-:W-:-:S04]  /*35ca0*/  ISETP.NE.AND P2, PT, R25, 0x2, PT ;  /* 0x000000021900780c */ /* 0x000fc80003f45270 */
[----:B------:R-:W-:Y:S01]  /*35cb0*/  SEL R0, RZ, 0x1, P2 ;  /* 0x00000001ff007807 */ /* 0x000fe20001000000 */
[----:B0-----:R-:W-:Y:S08]  /*35cc0*/  @!P1 BRA `(.L_x_13240) ;  /* 0x00000060002c9947 */ /* 0x001ff00003800000 */
.L_x_13456:
[----:B------:R-:W-:Y:S02]  /*35cd0*/  SEL R25, R25, RZ, P2 ;  /* 0x000000ff19197207 */ /* 0x000fe40001000000 */
[----:B------:R-:W-:Y:S01]  /*35ce0*/  LOP3.LUT R0, R27, R0, RZ, 0x3c, !PT ;  /* 0x000000001b007212 */ /* 0x000fe200078e3cff */
[----:B------:R-:W-:Y:S06]  /*35cf0*/  @!P0 BRA `(.L_x_13241) ;  /* 0x0000000000048947 */ /* 0x000fec0003800000 */
[----:B------:R-:W-:Y:S01]  /*35d00*/  BPT.TRAP 0x1 ;  /* 0x000000040000795c */ /* 0x000fe20000300000 */
.L_x_13241:
[----:B------:R-:W-:Y:S01]  /*35d10*/  IMAD R25, R25, 0x8, R5 ;  /* 0x0000000819197824 */ /* 0x000fe200078e0205 */
[----:B------:R-:W-:-:S04]  /*35d20*/  SHF.L.U32 R0, R0, 0x1f, RZ ;  /* 0x0000001f00007819 */ /* 0x000fc800000006ff */
[----:B------:R-:W0:Y:S02]  /*35d30*/  SYNCS.PHASECHK.TRANS64.TRYWAIT P1, [R25+URZ+0x32440], R0 ;  /* 0x03244000190075a7 */ /* 0x000e24000802017f */
[----:B0-----:R-:W-:Y:S05]  /*35d40*/  @!P1 BRA `(.L_x_13242) ;  /* 0x0000006000209947 */ /* 0x001fea0003800000 */
.L_x_13457:
[----:B------:R-:W-:Y:S05]  /*35d50*/  @!P0 BRA `(.L_x_13243) ;  /* 0x0000000000048947 */ /* 0x000fea0003800000 */
[----:B------:R-:W-:Y:S01]  /*35d60*/  BPT.TRAP 0x1 ;  /* 0x000000040000795c */ /* 0x000fe20000300000 */
.L_x_13243:
[----:B------:R-:W0:Y:S02]  /*35d70*/  SYNCS.PHASECHK.TRANS64.TRYWAIT P1, [R3+URZ+0x32460], R2 ;  /* 0x03246002030075a7 */ /* 0x000e24000802017f */
[----:B0-----:R-:W-:Y:S05]  /*35d80*/  @!P1 BRA `(.L_x_13244) ;  /* 0x0000006000249947 */ /* 0x001fea0003800000 */
.L_x_13458:
[----:B------:R-:W-:Y:S05]  /*35d90*/  @!P0 BRA `(.L_x_13245) ;  /* 0x0000000000048947 */ /* 0x000fea0003800000 */
[----:B------:R-:W-:Y:S01]  /*35da0*/  BPT.TRAP 0x1 ;  /* 0x000000040000795c */ /* 0x000fe20000300000 */
.L_x_13245:
[----:B------:R0:W0:Y:S02]  /*35db0*/  SYNCS.PHASECHK.TRANS64.TRYWAIT P0, [R25+URZ+0x32460], R0 ;  /* 0x03246000190075a7 */ /* 0x000024000800017f */
[----:B0-----:R-:W-:Y:S05]  /*35dc0*/  @!P0 NANOSLEEP.SYNCS 0x989680 ;  /* 0x009896800000895d */ /* 0x001fea0003900000 */
[----:B------:R-:W0:Y:S02]  /*35dd0*/  @!P0 SYNCS.PHASECHK.TRANS64 P0, [R25+URZ+0x32460], R0 ;  /* 0x03246000190085a7 */ /* 0x000e24000800007f */
[----:B0-----:R-:W-:Y:S05]  /*35de0*/  @!P0 BRA `(.L_x_13245) ;  /* 0xfffffffc00f08947 */ /* 0x001fea000383ffff */
.L_x_12873:
[----:B------:R-:W-:Y:S05]  /*35df0*/  BSYNC B9 ;  /* 0x0000000000097941 */ /* 0x000fea0003800000 */
.L_x_12870:
[----:B------:R-:W-:Y:S05]  /*35e00*/  EXIT ;  /* 0x000000000000794d */ /* 0x000fea0003800000 */
.L_x_12899:
[----:B0-----:R0:W1:Y:S02]  /*35e10*/  SYNCS.PHASECHK.TRANS64.TRYWAIT P5, [R71+URZ+0x32490], R86 ;  /* 0x03249056470075a7 */ /* 0x00106400080a017f */
[----:B-1----:R-:W-:Y:S05]  /*35e20*/  @!P5 NANOSLEEP.SYNCS 0x989680 ;  /* 0x009896800000d95d */ /* 0x002fea0003900000 */
[----:B------:R-:W1:Y:S02]  /*35e30*/  @!P5 SYNCS.PHASECHK.TRANS64 P5, [R71+URZ+0x32490], R86 ;  /* 0x032490564700d5a7 */ /* 0x000e6400080a007f */
[----:B-1----:R-:W-:Y:S05]  /*35e40*/  @!P5 BRA `(.L_x_12899) ;  /* 0xfffffffc00f0d947 */ /* 0x002fea000383ffff */
[----:B------:R-:W-:Y:S05]  /*35e50*/  BRA `(.L_x_13246) ;  /* 0xfffffcd0007c7947 */ /* 0x000fea000383ffff */
.L_x_12900:
        /* <DEDUP_REMOVED lines=8> */
.L_x_13248:
[----:B------:R-:W-:Y:S05]  /*35ee0*/  BSYNC B1 ;  /* 0x0000000000017941 */ /* 0x000fea0003800000 */
.L_x_13247:
        /* <DEDUP_REMOVED lines=8> */
.L_x_13249:
[----:B------:R-:W-:Y:S05]  /*35f70*/  BRA `(.L_x_13250) ;  /* 0xfffffcd000487947 */ /* 0x000fea000383ffff */
.L_x_12909:
        /* <DEDUP_REMOVED lines=8> */
.L_x_13252:
[----:B------:R-:W-:Y:S05]  /*36000*/  BSYNC B1 ;  /* 0x0000000000017941 */ /* 0x000fea0003800000 */
.L_x_13251:
        /* <DEDUP_REMOVED lines=8> */
.L_x_13253:
[----:B------:R-:W-:Y:S05]  /*36090*/  BRA `(.L_x_13254) ;  /* 0xfffffcd400b87947 */ /* 0x000fea000383ffff */
.L_x_12923:
[----:B-1----:R1:W2:Y:S02]  /*360a0*/  SYNCS.PHASECHK.TRANS64.TRYWAIT P4, [R71+URZ+0x32490], R86 ;  /* 0x03249056470075a7 */ /* 0x0022a4000808017f */
[----:B--2---:R-:W-:Y:S05]  /*360b0*/  @!P4 NANOSLEEP.SYNCS 0x989680 ;  /* 0x009896800000c95d */ /* 0x004fea0003900000 */
[----:B------:R-:W2:Y:S02]  /*360c0*/  @!P4 SYNCS.PHASECHK.TRANS64 P4, [R71+URZ+0x32490], R86 ;  /* 0x032490564700c5a7 */ /* 0x000ea4000808007f */
[----:B--2---:R-:W-:Y:S05]  /*360d0*/  @!P4 BRA `(.L_x_12923) ;  /* 0xfffffffc00f0c947 */ /* 0x004fea000383ffff */
[----:B------:R-:W-:Y:S05]  /*360e0*/  BRA `(.L_x_13255) ;  /* 0xfffffce4000c7947 */ /* 0x000fea000383ffff */
.L_x_12924:
        /* <DEDUP_REMOVED lines=8> */
.L_x_13257:
[----:B------:R-:W-:Y:S05]  /*36170*/  BSYNC B1 ;  /* 0x0000000000017941 */ /* 0x000fea0003800000 */
.L_x_13256:
        /* <DEDUP_REMOVED lines=8> */
.L_x_13258:
[----:B------:R-:W-:Y:S01]  /*36200*/  IMAD.MOV.U32 R76, RZ, RZ, R14 ;  /* 0x000000ffff4c7224 */ /* 0x000fe200078e000e */
[----:B------:R-:W-:Y:S06]  /*36210*/  BRA `(.L_x_13259) ;  /* 0xfffffce000d87947 */ /* 0x000fec000383ffff */
.L_x_12929:
        /* <DEDUP_REMOVED lines=8> */
.L_x_13261:
[----:B------:R-:W-:Y:S05]  /*362a0*/  BSYNC B1 ;  /* 0x0000000000017941 */ /* 0x000fea0003800000 */
.L_x_13260:
        /* <DEDUP_REMOVED lines=8> */
.L_x_13262:
[----:B------:R-:W-:Y:S05]  /*36330*/  BRA `(.L_x_13263) ;  /* 0xfffffce800547947 */ /* 0x000fea000383ffff */
.L_x_12934:
[----:B0-----:R0:W1:Y:S02]  /*36340*/  SYNCS.PHASECHK.TRANS64.TRYWAIT P2, [R71+URZ+0x32490], R86 ;  /* 0x03249056470075a7 */ /* 0x001064000804017f */
[----:B-1----:R-:W-:Y:S05]  /*36350*/  @!P2 NANOSLEEP.SYNCS 0x989680 ;  /* 0x009896800000a95d */ /* 0x002fea0003900000 */
[----:B------:R-:W1:Y:S02]  /*36360*/  @!P2 SYNCS.PHASECHK.TRANS64 P2, [R71+URZ+0x32490], R86 ;  /* 0x032490564700a5a7 */ /* 0x000e64000804007f */
[----:B-1----:R-:W-:Y:S05]  /*36370*/  @!P2 BRA `(.L_x_12934) ;  /* 0xfffffffc00f0a947 */ /* 0x002fea000383ffff */
[----:B------:R-:W-:Y:S05]  /*36380*/  BRA `(.L_x_13264) ;  /* 0xfffffcf0003c7947 */ /* 0x000fea000383ffff */
.L_x_12935:
        /* <DEDUP_REMOVED lines=8> */
.L_x_13266:
[----:B------:R-:W-:Y:S05]  /*36410*/  BSYNC B1 ;  /* 0x0000000000017941 */ /* 0x000fea0003800000 */
.L_x_13265:
        /* <DEDUP_REMOVED lines=8> */
.L_x_13267:
[----:B------:R-:W-:Y:S05]  /*364a0*/  BRA `(.L_x_13268) ;  /* 0xfffffcf000647947 */ /* 0x000fea000383ffff */
.L_x_12938:
[----:B------:R-:W-:Y:S01]  /*364b0*/  BSSY B1, `(.L_x_13269) ;  /* 0x0000008000017945 */ /* 0x000fe20003800000 */
[----:B------:R-:W-:Y:S02]  /*364c0*/  IMAD.MOV.U32 R13, RZ, RZ, R9 ;  /* 0x000000ffff0d7224 */ /* 0x000fe400078e0009 */
[----:B------:R-:W-:Y:S02]  /*364d0*/  IMAD.MOV.U32 R12, RZ, RZ, 0x1 ;  /* 0x00000001ff0c7424 */ /* 0x000fe400078e00ff */
[----:B------:R-:W-:Y:S02]  /*364e0*/  IMAD.MOV.U32 R11, RZ, RZ, 0x1c1f ;  /* 0x00001c1fff0b7424 */ /* 0x000fe400078e00ff */
[----:B----4-:R-:W-:-:S07]  /*364f0*/  IMAD.MOV.U32 R15, RZ, RZ, -0x1 ;  /* 0xffffffffff0f7424 */ /* 0x010fce00078e00ff */
[----:B0123--:R-:W-:Y:S05]  /*36500*/  WARPSYNC.COLLECTIVE R15, `(.L_x_13270) ;  /* 0x000000000f087348 */ /* 0x00ffea0003c00000 */
[----:B---3--:R3:W4:Y:S02]  /*36510*/  SHFL.IDX P6, R14, R13, R12, R11 ;  /* 0x0000000c0d0e7389 */ /* 0x00872400000c000b */
[----:B01234-:R-:W-:Y:S01]  /*36520*/  ENDCOLLECTIVE ;  /* 0x000000000000791b */ /* 0x01ffe20003800000 */
.L_x_13270:
[----:B------:R-:W-:Y:S05]  /*36530*/  BSYNC B1 ;  /* 0x0000000000017941 */ /* 0x000fea0003800000 */
.L_x_13269:
        /* <DEDUP_REMOVED lines=8> */
.L_x_13271:
[----:B------:R-:W-:Y:S05]  /*365c0*/  BRA `(.L_x_13272) ;  /* 0xfffffcf000647947 */ /* 0x000fea000383ffff */
.L_x_12942:
[----:B-1----:R1:W2:Y:S02]  /*365d0*/  SYNCS.PHASECHK.TRANS64.TRYWAIT P3, [R71+URZ+0x324b0], R86 ;  /* 0x0324b056470075a7 */ /* 0x0022a4000806017f */
[----:B--2---:R-:W-:Y:S05]  /*365e0*/  @!P3 NANOSLEEP.SYNCS 0x989680 ;  /* 0x009896800000b95d */ /* 0x004fea0003900000 */
[----:B------:R-:W2:Y:S02]  /*365f0*/  @!P3 SYNCS.PHASECHK.TRANS64 P3, [R71+URZ+0x324b0], R86 ;  /* 0x0324b0564700b5a7 */ /* 0x000ea4000806007f */
[----:B--2---:R-:W-:Y:S05]  /*36600*/  @!P3 BRA `(.L_x_12942) ;  /* 0xfffffffc00f0b947 */ /* 0x004fea000383ffff */
[----:B------:R-:W-:Y:S05]  /*36610*/  BRA `(.L_x_13273) ;  /* 0xfffffcf000e07947 */ /* 0x000fea000383ffff */
.L_x_12958:
[----:B------:R0:W5:Y:S01]  /*36620*/  LDL R13, [R1+0x464] ;  /* 0x00046400010d7983 */ /* 0x0001620000100800 */
[----:B------:R-:W-:Y:S01]  /*36630*/  BSSY B0, `(.L_x_13274) ;  /* 0x0000007000007945 */ /* 0x000fe20003800000 */
[----:B------:R-:W-:Y:S02]  /*36640*/  IMAD.MOV.U32 R12, RZ, RZ, RZ ;  /* 0x000000ffff0c7224 */ /* 0x000fe400078e00ff */
[----:B---3--:R-:W-:Y:S02]  /*36650*/  IMAD.MOV.U32 R11, RZ, RZ, 0x1f ;  /* 0x0000001fff0b7424 */ /* 0x008fe400078e00ff */
[----:B------:R-:W-:-:S07]  /*36660*/  IMAD.MOV.U32 R15, RZ, RZ, -0x1 ;  /* 0xffffffffff0f7424 */ /* 0x000fce00078e00ff */
[----:B0---45:R-:W-:Y:S05]  /*36670*/  WARPSYNC.COLLECTIVE R15, `(.L_x_13275) ;  /* 0x000000000f087348 */ /* 0x031fea0003c00000 */
[----:B-----5:R1:W2:Y:S02]  /*36680*/  SHFL.IDX P6, R14, R13, R12, R11 ;  /* 0x0000000c0d0e7389 */ /* 0x0202a400000c000b */
[----:B012-4-:R-:W-:Y:S01]  /*36690*/  ENDCOLLECTIVE ;  /* 0x000000000000791b */ /* 0x017fe20003800000 */
.L_x_13275:
[----:B------:R-:W-:Y:S05]  /*366a0*/  BSYNC B0 ;  /* 0x0000000000007941 */ /* 0x000fea0003800000 */
.L_x_13274:
[----:B------:R-:W-:Y:S05]  /*366b0*/  BRA `(.L_x_13276) ;  /* 0xfffffd0400647947 */ /* 0x000fea000383ffff */
.L_x_12970:
        /* <DEDUP_REMOVED lines=8> */
.L_x_13278:
[----:B------:R-:W-:Y:S05]  /*36740*/  BSYNC B1 ;  /* 0x0000000000017941 */ /* 0x000fea0003800000 */
.L_x_13277:
        /* <DEDUP_REMOVED lines=8> */
.L_x_13279:
[----:B------:R-:W-:Y:S02]  /*367d0*/  IMAD.MOV.U32 R13, RZ, RZ, R7 ;  /* 0x000000ffff0d7224 */ /* 0x000fe400078e0007 */
[----:B------:R-:W-:-:S07]  /*367e0*/  IMAD.MOV.U32 R2, RZ, RZ, R14 ;  /* 0x000000ffff027224 */ /* 0x000fce00078e000e */
[----:B------:R-:W-:Y:S05]  /*367f0*/  WARPSYNC.COLLECTIVE R15, `(.L_x_13280) ;  /* 0x000000000f087348 */ /* 0x000fea0003c00000 */
[----:B------:R0:W1:Y:S02]  /*36800*/  SHFL.IDX P6, R14, R13, R12, R11 ;  /* 0x0000000c0d0e7389 */ /* 0x00006400000c000b */
[----:B01----:R-:W-:Y:S01]  /*36810*/  ENDCOLLECTIVE ;  /* 0x000000000000791b */ /* 0x003fe20003800000 */
.L_x_13280:
[----:B------:R-:W-:Y:S02]  /*36820*/  IMAD.MOV.U32 R13, RZ, RZ, R8 ;  /* 0x000000ffff0d7224 */ /* 0x000fe400078e0008 */
[----:B------:R-:W-:-:S07]  /*36830*/  IMAD.MOV.U32 R5, RZ, RZ, R14 ;  /* 0x000000ffff057224 */ /* 0x000fce00078e000e */
[----:B------:R-:W-:Y:S05]  /*36840*/  WARPSYNC.COLLECTIVE R15, `(.L_x_13281) ;  /* 0x000000000f087348 */ /* 0x000fea0003c00000 */
[----:B------:R0:W1:Y:S02]  /*36850*/  SHFL.IDX P6, R14, R13, R12, R11 ;  /* 0x0000000c0d0e7389 */ /* 0x00006400000c000b */
[----:B01----:R-:W-:Y:S01]  /*36860*/  ENDCOLLECTIVE ;  /* 0x000000000000791b */ /* 0x003fe20003800000 */
.L_x_13281:
[----:B------:R-:W-:Y:S05]  /*36870*/  BRA `(.L_x_13282) ;  /* 0xfffffd10003c7947 */ /* 0x000fea000383ffff */
.L_x_12973:
        /* <DEDUP_REMOVED lines=8> */
.L_x_13284:
[----:B------:R-:W-:Y:S05]  /*36900*/  BSYNC B1 ;  /* 0x0000000000017941 */ /* 0x000fea0003800000 */
.L_x_13283:
        /* <DEDUP_REMOVED lines=8> */
.L_x_13285:
[----:B------:R-:W-:Y:S01]  /*36990*/  IMAD.MOV.U32 R13, RZ, RZ, R7 ;  /* 0x000000ffff0d7224 */ /* 0x000fe200078e0007 */
[----:B------:R-:W-:-:S07]  /*369a0*/  MOV R4, R14 ;  /* 0x0000000e00047202 */ /* 0x000fce0000000f00 */
[----:B------:R-:W-:Y:S05]  /*369b0*/  WARPSYNC.COLLECTIVE R15, `(.L_x_13286) ;  /* 0x000000000f087348 */ /* 0x000fea0003c00000 */
[----:B------:R0:W1:Y:S02]  /*369c0*/  SHFL.IDX P6, R14, R13, R12, R11 ;  /* 0x0000000c0d0e7389 */ /* 0x00006400000c000b */
[----:B01----:R-:W-:Y:S01]  /*369d0*/  ENDCOLLECTIVE ;  /* 0x000000000000791b */ /* 0x003fe20003800000 */
.L_x_13286:
[----:B------:R-:W-:Y:S02]  /*369e0*/  IMAD.MOV.U32 R13, RZ, RZ, R8 ;  /* 0x000000ffff0d7224 */ /* 0x000fe400078e0008 */
[----:B------:R-:W-:-:S07]  /*369f0*/  IMAD.MOV.U32 R7, RZ, RZ, R14 ;  /* 0x000000ffff077224 */ /* 0x000fce00078e000e */
[----:B------:R-:W-:Y:S05]  /*36a00*/  WARPSYNC.COLLECTIVE R15, `(.L_x_13287) ;  /* 0x000000000f087348 */ /* 0x000fea0003c00000 */
[----:B------:R0:W1:Y:S02]  /*36a10*/  SHFL.IDX P6, R14, R13, R12, R11 ;  /* 0x0000000c0d0e7389 */ /* 0x00006400000c000b */
[----:B01----:R-:W-:Y:S01]  /*36a20*/  ENDCOLLECTIVE ;  /* 0x000000000000791b */ /* 0x003fe20003800000 */
.L_x_13287:
[----:B------:R-:W-:Y:S05]  /*36a30*/  BRA `(.L_x_13288) ;  /* 0xfffffd1000987947 */ /* 0x000fea000383ffff */
.L_x_12977:
[----:B------:R0:W0:Y:S02]  /*36a40*/  SYNCS.PHASECHK.TRANS64.TRYWAIT P0, [R148+URZ+0x32400], R13 ;  /* 0x0324000d940075a7 */ /* 0x000024000800017f */
[----:B0-----:R-:W-:Y:S05]  /*36a50*/  @!P0 NANOSLEEP.SYNCS 0x989680 ;  /* 0x009896800000895d */ /* 0x001fea0003900000 */
[----:B------:R-:W0:Y:S02]  /*36a60*/  @!P0 SYNCS.PHASECHK.TRANS64 P0, [R148+URZ+0x32400], R13 ;  /* 0x0324000d940085a7 */ /* 0x000e24000800007f */
[----:B0-----:R-:W-:Y:S05]  /*36a70*/  @!P0 BRA `(.L_x_12977) ;  /* 0xfffffffc00f08947 */ /* 0x001fea000383ffff */
[----:B------:R-:W-:Y:S05]  /*36a80*/  BRA `(.L_x_13289) ;  /* 0xfffffd1400187947 */ /* 0x000fea000383ffff */
.L_x_12985:
        /* <DEDUP_REMOVED lines=9> */
.L_x_13291:
[----:B------:R-:W-:Y:S05]  /*36b20*/  BSYNC B1 ;  /* 0x0000000000017941 */ /* 0x000fea0003800000 */
.L_x_13290:
        /* <DEDUP_REMOVED lines=10> */
.L_x_13292:
        /* <DEDUP_REMOVED lines=8> */
.L_x_13293:
[----:B------:R-:W-:-:S05]  /*36c50*/  @!P1 IADD3 R6, P2, R3, R5, RZ ;  /* 0x0000000503069210 */ /* 0x000fca0007f5e0ff */
[----:B------:R-:W-:Y:S02]  /*36c60*/  @!P1 IMAD.X R7, R2, 0x1, R21, P2 ;  /* 0x0000000102079824 */ /* 0x000fe400010e0615 */
[----:B------:R-:W-:Y:S02]  /*36c70*/  IMAD.MOV.U32 R13, RZ, RZ, R27 ;  /* 0x000000ffff0d7224 */ /* 0x000fe400078e001b */
[----:B------:R-:W-:-:S07]  /*36c80*/  IMAD.MOV.U32 R4, RZ, RZ, R14 ;  /* 0x000000ffff047224 */ /* 0x000fce00078e000e */
[----:B------:R-:W-:Y:S05]  /*36c90*/  WARPSYNC.COLLECTIVE R15, `(.L_x_13294) ;  /* 0x000000000f087348 */ /* 0x000fea0003c00000 */
[----:B------:R0:W1:Y:S02]  /*36ca0*/  SHFL.IDX P6, R14, R13, R12, R11 ;  /* 0x0000000c0d0e7389 */ /* 0x00006400000c000b */
[----:B01----:R-:W-:Y:S01]  /*36cb0*/  ENDCOLLECTIVE ;  /* 0x000000000000791b */ /* 0x003fe20003800000 */
.L_x_13294:
        /* <DEDUP_REMOVED lines=14> */
[----:B------:R-:W-:-:S07]  /*36da0*/  IMAD.MOV.U32 R3, RZ, RZ, R57 ;  /* 0x000000ffff037224 */ /* 0x000fce00078e0039 */
[----:B-----5:R-:W-:Y:S05]  /*36db0*/  WARPSYNC.COLLECTIVE R15, `(.L_x_13295) ;  /* 0x000000000f087348 */ /* 0x020fea0003c00000 */
[----:B------:R0:W1:Y:S02]  /*36dc0*/  SHFL.IDX P6, R14, R13, R12, R11 ;  /* 0x0000000c0d0e7389 */ /* 0x00006400000c000b */
[----:B01---5:R-:W-:Y:S01]  /*36dd0*/  ENDCOLLECTIVE ;  /* 0x000000000000791b */ /* 0x023fe20003800000 */
.L_x_13295:
[----:B------:R-:W-:Y:S02]  /*36de0*/  IMAD.MOV.U32 R2, RZ, RZ, R56 ;  /* 0x000000ffff027224 */ /* 0x000fe400078e0038 */
[----:B------:R-:W-:Y:S01]  /*36df0*/  @!P1 IMAD.MOV.U32 R58, RZ, RZ, R8 ;  /* 0x000000ffff3a9224 */ /* 0x000fe200078e0008 */
[----:B------:R-:W-:Y:S01]  /*36e00*/  PRMT R81, R3, 0x7610, R81 ;  /* 0x0000761003517816 */ /* 0x000fe20000000051 */
[----:B------:R-:W-:Y:S01]  /*36e10*/  @!P1 IMAD.MOV.U32 R59, RZ, RZ, R9 ;  /* 0x000000ffff3b9224 */ /* 0x000fe200078e0009 */
[----:B------:R-:W-:Y:S02]  /*36e20*/  PRMT R60, R60, 0x5410, R2 ;  /* 0x000054103c3c7816 */ /* 0x000fe40000000002 */
[----:B------:R-:W-:Y:S01]  /*36e30*/  CS2R R2, SRZ ;  /* 0x0000000000027805 */ /* 0x000fe2000001ff00 */
[----:B------:R-:W-:Y:S02]  /*36e40*/  IMAD.MOV.U32 R8, RZ, RZ, R58 ;  /* 0x000000ffff087224 */ /* 0x000fe400078e003a */
[----:B------:R-:W-:-:S02]  /*36e50*/  IMAD.MOV.U32 R9, RZ, RZ, R59 ;  /* 0x000000ffff097224 */ /* 0x000fc400078e003b */
        /* <DEDUP_REMOVED lines=10> */
.L_x_13296:
        /* <DEDUP_REMOVED lines=13> */
.L_x_13297:
[----:B------:R-:W-:Y:S02]  /*36fd0*/  IMAD.MOV.U32 R13, RZ, RZ, R27 ;  /* 0x000000ffff0d7224 */ /* 0x000fe400078e001b */
[----:B------:R-:W-:-:S07]  /*36fe0*/  IMAD.MOV.U32 R26, RZ, RZ, R14 ;  /* 0x000000ffff1a7224 */ /* 0x000fce00078e000e */
[----:B------:R-:W-:Y:S05]  /*36ff0*/  WARPSYNC.COLLECTIVE R15, `(.L_x_13298) ;  /* 0x000000000f087348 */ /* 0x000fea0003c00000 */
[----:B------:R0:W1:Y:S02]  /*37000*/  SHFL.IDX P6, R14, R13, R12, R11 ;  /* 0x0000000c0d0e7389 */ /* 0x00006400000c000b */
[----:B01----:R-:W-:Y:S01]  /*37010*/  ENDCOLLECTIVE ;  /* 0x000000000000791b */ /* 0x003fe20003800000 */
.L_x_13298:
[----:B------:R-:W-:Y:S05]  /*37020*/  BRA `(.L_x_13299) ;  /* 0xfffffd2000447947 */ /* 0x000fea000383ffff */
.L_x_12989:
[----:B0-----:R0:W1:Y:S02]  /*37030*/  SYNCS.PHASECHK.TRANS64.TRYWAIT P1, [R148+URZ+0x32400], R13 ;  /* 0x0324000d940075a7 */ /* 0x001064000802017f */
[----:B-1----:R-:W-:Y:S05]  /*37040*/  @!P1 NANOSLEEP.SYNCS 0x989680 ;  /* 0x009896800000995d */ /* 0x002fea0003900000 */
[----:B------:R-:W1:Y:S02]  /*37050*/  @!P1 SYNCS.PHASECHK.TRANS64 P1, [R148+URZ+0x32400], R13 ;  /* 0x0324000d940095a7 */ /* 0x000e64000802007f */
[----:B-1----:R-:W-:Y:S05]  /*37060*/  @!P1 BRA `(.L_x_12989) ;  /* 0xfffffffc00f09947 */ /* 0x002fea000383ffff */
[----:B------:R-:W-:Y:S05]  /*37070*/  BRA `(.L_x_13300) ;  /* 0xfffffd2000a07947 */ /* 0x000fea000383ffff */
.L_x_13003:
[----:B0-----:R0:W1:Y:S02]  /*37080*/  SYNCS.PHASECHK.TRANS64.TRYWAIT P0, [R2+URZ], R7 ;  /* 0x00000007020075a7 */ /* 0x001064000800017f */
[----:B-1----:R-:W-:Y:S05]  /*37090*/  @!P0 NANOSLEEP.SYNCS 0x989680 ;  /* 0x009896800000895d */ /* 0x002fea0003900000 */
[----:B------:R-:W1:Y:S02]  /*370a0*/  @!P0 SYNCS.PHASECHK.TRANS64 P0, [R2+URZ], R7 ;  /* 0x00000007020085a7 */ /* 0x000e64000800007f */
[----:B-1----:R-:W-:Y:S05]  /*370b0*/  @!P0 BRA `(.L_x_13003) ;  /* 0xfffffffc00f08947 */ /* 0x002fea000383ffff */
[----:B------:R-:W-:Y:S05]  /*370c0*/  BRA `(.L_x_13002) ;  /* 0xfffffd3800387947 */ /* 0x000fea000383ffff */
.L_x_13010:
[----:B0-----:R0:W1:Y:S02]  /*370d0*/  SYNCS.PHASECHK.TRANS64.TRYWAIT P0, [R14+URZ], R15 ;  /* 0x0000000f0e0075a7 */ /* 0x001064000800017f */
[----:B-1----:R-:W-:Y:S05]  /*370e0*/  @!P0 NANOSLEEP.SYNCS 0x989680 ;  /* 0x009896800000895d */ /* 0x002fea0003900000 */
[----:B------:R-:W1:Y:S02]  /*370f0*/  @!P0 SYNCS.PHASECHK.TRANS64 P0, [R14+URZ], R15 ;  /* 0x0000000f0e0085a7 */ /* 0x000e64000800007f */
[----:B-1----:R-:W-:Y:S05]  /*37100*/  @!P0 BRA `(.L_x_13010) ;  /* 0xfffffffc00f08947 */ /* 0x002fea000383ffff */
[----:B------:R-:W-:Y:S05]  /*37110*/  BRA `(.L_x_13009) ;  /* 0xfffffd3c005c7947 */ /* 0x000fea000383ffff */
.L_x_13037:
[----:B-1----:R1:W2:Y:S02]  /*37120*/  SYNCS.PHASECHK.TRANS64.TRYWAIT P0, [R10+URZ], R11 ;  /* 0x0000000b0a0075a7 */ /* 0x0022a4000800017f */
[----:B--2---:R-:W-:Y:S05]  /*37130*/  @!P0 NANOSLEEP.SYNCS 0x989680 ;  /* 0x009896800000895d */ /* 0x004fea0003900000 */
[----:B------:R-:W2:Y:S02]  /*37140*/  @!P0 SYNCS.PHASECHK.TRANS64 P0, [R10+URZ], R11 ;  /* 0x0000000b0a0085a7 */ /* 0x000ea4000800007f */
[----:B--2---:R-:W-:Y:S05]  /*37150*/  @!P0 BRA `(.L_x_13037) ;  /* 0xfffffffc00f08947 */ /* 0x004fea000383ffff */
[----:B------:R-:W-:Y:S05]  /*37160*/  BRA `(.L_x_13036) ;  /* 0xfffffde400d47947 */ /* 0x000fea000383ffff */
.L_x_13044:
[----:B-1----:R1:W2:Y:S02]  /*37170*/  SYNCS.PHASECHK.TRANS64.TRYWAIT P0, [R8+URZ], R9 ;  /* 0x00000009080075a7 */ /* 0x0022a4000800017f */
[----:B--2---:R-:W-:Y:S05]  /*37180*/  @!P0 NANOSLEEP.SYNCS 0x989680 ;  /* 0x009896800000895d */ /* 0x004fea0003900000 */
[----:B------:R-:W2:Y:S02]  /*37190*/  @!P0 SYNCS.PHASECHK.TRANS64 P0, [R8+URZ], R9 ;  /* 0x00000009080085a7 */ /* 0x000ea4000800007f */
[----:B--2---:R-:W-:Y:S05]  /*371a0*/  @!P0 BRA `(.L_x_13044) ;  /* 0xfffffffc00f08947 */ /* 0x004fea000383ffff */
[----:B------:R-:W-:Y:S05]  /*371b0*/  BRA `(.L_x_13043) ;  /* 0xfffffdec00107947 */ /* 0x000fea000383ffff */
.L_x_13057:
[----:B-1----:R1:W2:Y:S02]  /*371c0*/  SYNCS.PHASECHK.TRANS64.TRYWAIT P0, [R8+URZ], R9 ;  /* 0x00000009080075a7 */ /* 0x0022a4000800017f */
[----:B--2---:R-:W-:Y:S05]  /*371d0*/  @!P0 NANOSLEEP.SYNCS 0x989680 ;  /* 0x009896800000895d */ /* 0x004fea0003900000 */
[----:B------:R-:W2:Y:S02]  /*371e0*/  @!P0 SYNCS.PHASECHK.TRANS64 P0, [R8+URZ], R9 ;  /* 0x00000009080085a7 */ /* 0x000ea4000800007f */
[----:B--2---:R-:W-:Y:S05]  /*371f0*/  @!P0 BRA `(.L_x_13057) ;  /* 0xfffffffc00f08947 */ /* 0x004fea000383ffff */
[----:B------:R-:W-:Y:S05]  /*37200*/  BRA `(.L_x_13056) ;  /* 0xfffffe8000107947 */ /* 0x000fea000383ffff */
.L_x_13064:
[----:B-1----:R1:W2:Y:S02]  /*37210*/  SYNCS.PHASECHK.TRANS64.TRYWAIT P0, [R8+URZ], R9 ;  /* 0x00000009080075a7 */ /* 0x0022a4000800017f */
[----:B--2---:R-:W-:Y:S05]  /*37220*/  @!P0 NANOSLEEP.SYNCS 0x989680 ;  /* 0x009896800000895d */ /* 0x004fea0003900000 */
[----:B------:R-:W2:Y:S02]  /*37230*/  @!P0 SYNCS.PHASECHK.TRANS64 P0, [R8+URZ], R9 ;  /* 0x00000009080085a7 */ /* 0x000ea4000800007f */
[----:B--2---:R-:W-:Y:S05]  /*37240*/  @!P0 BRA `(.L_x_13064) ;  /* 0xfffffffc00f08947 */ /* 0x004fea000383ffff */
[----:B------:R-:W-:Y:S05]  /*37250*/  BRA `(.L_x_13063) ;  /* 0xfffffe84004c7947 */ /* 0x000fea000383ffff */
.L_x_13093:
[----:B------:R-:W-:Y:S02]  /*37260*/  IMAD.MOV.U32 R13, RZ, RZ, R3 ;  /* 0x000000ffff0d7224 */ /* 0x000fe400078e0003 */
[----:B------:R-:W-:Y:S02]  /*37270*/  IMAD.MOV.U32 R12, RZ, RZ, RZ ;  /* 0x000000ffff0c7224 */ /* 0x000fe400078e00ff */
[----:B------:R-:W-:Y:S02]  /*37280*/  IMAD.MOV.U32 R11, RZ, RZ, 0x181f ;  /* 0x0000181fff0b7424 */ /* 0x000fe400078e00ff */
[----:B------:R-:W-:-:S07]  /*37290*/  IMAD.MOV.U32 R15, RZ, RZ, -0x1 ;  /* 0xffffffffff0f7424 */ /* 0x000fce00078e00ff */
[----:B-1--4-:R-:W-:Y:S05]  /*372a0*/  WARPSYNC.COLLECTIVE R15, `(.L_x_13301) ;  /* 0x000000000f087348 */ /* 0x012fea0003c00000 */
[----:B------:R0:W2:Y:S02]  /*372b0*/  SHFL.IDX P6, R14, R13, R12, R11 ;  /* 0x0000000c0d0e7389 */ /* 0x0000a400000c000b */
[----:B012-4-:R-:W-:Y:S01]  /*372c0*/  ENDCOLLECTIVE ;  /* 0x000000000000791b */ /* 0x017fe20003800000 */
.L_x_13301:
[----:B------:R-:W-:Y:S02]  /*372d0*/  IMAD.MOV.U32 R13, RZ, RZ, R2 ;  /* 0x000000ffff0d7224 */ /* 0x000fe400078e0002 */
[----:B------:R-:W-:-:S07]  /*372e0*/  IMAD.MOV.U32 R0, RZ, RZ, R14 ;  /* 0x000000ffff007224 */ /* 0x000fce00078e000e */
[----:B------:R-:W-:Y:S05]  /*372f0*/  WARPSYNC.COLLECTIVE R15, `(.L_x_13302) ;  /* 0x000000000f087348 */ /* 0x000fea0003c00000 */
[----:B------:R0:W1:Y:S02]  /*37300*/  SHFL.IDX P6, R14, R13, R12, R11 ;  /* 0x0000000c0d0e7389 */ /* 0x00006400000c000b */
[----:B01----:R-:W-:Y:S01]  /*37310*/  ENDCOLLECTIVE ;  /* 0x000000000000791b */ /* 0x003fe20003800000 */
.L_x_13302:
[----:B------:R-:W-:Y:S05]  /*37320*/  BRA `(.L_x_13303) ;  /* 0xffffff6400547947 */ /* 0x000fea000383ffff */
.L_x_13096:
[----:B------:R-:W-:Y:S01]  /*37330*/  BSSY B1, `(.L_x_13304) ;  /* 0x0000008000017945 */ /* 0x000fe20003800000 */
[----:B------:R-:W-:Y:S01]  /*37340*/  IMAD.MOV.U32 R13, RZ, RZ, R3 ;  /* 0x000000ffff0d7224 */ /* 0x000fe200078e0003 */
[----:B--2---:R-:W-:Y:S01]  /*37350*/  MOV R15, 0xffffffff ;  /* 0xffffffff000f7802 */ /* 0x004fe20000000f00 */
[----:B------:R-:W-:Y:S02]  /*37360*/  IMAD.MOV.U32 R12, RZ, RZ, 0x1 ;  /* 0x00000001ff0c7424 */ /* 0x000fe400078e00ff */
[----:B------:R-:W-:-:S07]  /*37370*/  IMAD.MOV.U32 R11, RZ, RZ, 0x181f ;  /* 0x0000181fff0b7424 */ /* 0x000fce00078e00ff */
[----:B01-34-:R-:W-:Y:S05]  /*37380*/  WARPSYNC.COLLECTIVE R15, `(.L_x_13305) ;  /* 0x000000000f087348 */ /* 0x01bfea0003c00000 */
[----:B---3--:R2:W3:Y:S02]  /*37390*/  SHFL.IDX P6, R14, R13, R12, R11 ;  /* 0x0000000c0d0e7389 */ /* 0x0084e400000c000b */
[----:B01234-:R-:W-:Y:S01]  /*373a0*/  ENDCOLLECTIVE ;  /* 0x000000000000791b */ /* 0x01ffe20003800000 */
.L_x_13305:
[----:B------:R-:W-:Y:S05]  /*373b0*/  BSYNC B1 ;  /* 0x0000000000017941 */ /* 0x000fea0003800000 */
.L_x_13304:
        /* <DEDUP_REMOVED lines=8> */
.L_x_13306:
[----:B------:R-:W-:Y:S05]  /*37440*/  BRA `(.L_x_13307) ;  /* 0xffffff6400787947 */ /* 0x000fea000383ffff */
.L_x_13099:
[----:B------:R-:W-:Y:S01]  /*37450*/  BSSY B1, `(.L_x_13308) ;  /* 0x0000008000017945 */ /* 0x000fe20003800000 */
[----:B------:R-:W-:Y:S02]  /*37460*/  IMAD.MOV.U32 R13, RZ, RZ, R3 ;  /* 0x000000ffff0d7224 */ /* 0x000fe400078e0003 */
[----:B------:R-:W-:Y:S02]  /*37470*/  IMAD.MOV.U32 R12, RZ, RZ, 0x2 ;  /* 0x00000002ff0c7424 */ /* 0x000fe400078e00ff */
[----:B------:R-:W-:Y:S02]  /*37480*/  IMAD.MOV.U32 R11, RZ, RZ, 0x181f ;  /* 0x0000181fff0b7424 */ /* 0x000fe400078e00ff */
[----:B0-----:R-:W-:-:S07]  /*37490*/  IMAD.MOV.U32 R15, RZ, RZ, -0x1 ;  /* 0xffffffffff0f7424 */ /* 0x001fce00078e00ff */
[----:B-1234-:R-:W-:Y:S05]  /*374a0*/  WARPSYNC.COLLECTIVE R15, `(.L_x_13309) ;  /* 0x000000000f087348 */ /* 0x01efea0003c00000 */
[----:B---3--:R0:W3:Y:S02]  /*374b0*/  SHFL.IDX P6, R14, R13, R12, R11 ;  /* 0x0000000c0d0e7389 */ /* 0x0080e400000c000b */
[----:B01234-:R-:W-:Y:S01]  /*374c0*/  ENDCOLLECTIVE ;  /* 0x000000000000791b */ /* 0x01ffe20003800000 */
.L_x_13309:
[----:B------:R-:W-:Y:S05]  /*374d0*/  BSYNC B1 ;  /* 0x0000000000017941 */ /* 0x000fea0003800000 */
.L_x_13308:
        /* <DEDUP_REMOVED lines=8> */
.L_x_13310:
[----:B------:R-:W-:Y:S05]  /*37560*/  BRA `(.L_x_13311) ;  /* 0xffffff6400987947 */ /* 0x000fea000383ffff */
.L_x_13102:
        /* <DEDUP_REMOVED lines=8> */
.L_x_13313:
[----:B------:R-:W-:Y:S05]  /*375f0*/  BSYNC B1 ;  /* 0x0000000000017941 */ /* 0x000fea0003800000 */
.L_x_13312:
        /* <DEDUP_REMOVED lines=8> */
.L_x_13314:
[----:B------:R-:W-:Y:S05]  /*37680*/  BRA `(.L_x_13315) ;  /* 0xffffff6400b87947 */ /* 0x000fea000383ffff */
.L_x_13127:
[----:B------:R-:W0:Y:S01]  /*37690*/  S2R R12, SR_TID.X ;  /* 0x00000000000c7919 */ /* 0x000e220000002100 */
[----:B------:R-:W-:Y:S01]  /*376a0*/  BSSY B1, `(.L_x_13316) ;  /* 0x000000a000017945 */ /* 0x000fe20003800000 */
[----:B------:R-:W-:Y:S02]  /*376b0*/  IMAD.MOV.U32 R11, RZ, RZ, 0x1f ;  /* 0x0000001fff0b7424 */ /* 0x000fe400078e00ff */
[----:B------:R-:W-:Y:S01]  /*376c0*/  IMAD.MOV.U32 R15, RZ, RZ, -0x1 ;  /* 0xffffffffff0f7424 */ /* 0x000fe200078e00ff */
[----:B0-----:R-:W-:-:S04]  /*376d0*/  SHF.R.U32.HI R12, RZ, 0x5, R12 ;  /* 0x00000005ff0c7819 */ /* 0x001fc8000001160c */
[----:B------:R-:W-:-:S05]  /*376e0*/  LOP3.LUT R12, R12, 0x3, RZ, 0xc0, !PT ;  /* 0x000000030c0c7812 */ /* 0x000fca00078ec0ff */
[----:B-1----:R-:W-:Y:S02]  /*376f0*/  IMAD.MOV.U32 R13, RZ, RZ, R12 ;  /* 0x000000ffff0d7224 */ /* 0x002fe400078e000c */
[----:B------:R-:W-:-:S07]  /*37700*/  IMAD.MOV.U32 R12, RZ, RZ, RZ ;  /* 0x000000ffff0c7224 */ /* 0x000fce00078e00ff */
[----:B------:R-:W-:Y:S05]  /*37710*/  WARPSYNC.COLLECTIVE R15, `(.L_x_13317) ;  /* 0x000000000f087348 */ /* 0x000fea0003c00000 */
[----:B------:R0:W1:Y:S02]  /*37720*/  SHFL.IDX P6, R14, R13, R12, R11 ;  /* 0x0000000c0d0e7389 */ /* 0x00006400000c000b */
[----:B01----:R-:W-:Y:S01]  /*37730*/  ENDCOLLECTIVE ;  /* 0x000000000000791b */ /* 0x003fe20003800000 */
.L_x_13317:
[----:B------:R-:W-:Y:S05]  /*37740*/  BSYNC B1 ;  /* 0x0000000000017941 */ /* 0x000fea0003800000 */
.L_x_13316:
[----:B------:R-:W-:Y:S05]  /*37750*/  BRA `(.L_x_13318) ;  /* 0xffffff7c00d07947 */ /* 0x000fea000383ffff */
.L_x_13129:
[----:B------:R-:W-:Y:S01]  /*37760*/  BSSY B1, `(.L_x_13319) ;  /* 0x0000006000017945 */ /* 0x000fe20003800000 */
[----:B------:R-:W-:-:S07]  /*37770*/  MOV R15, 0xffffffff ;  /* 0xffffffff000f7802 */ /* 0x000fce0000000f00 */
[----:B01----:R-:W-:Y:S05]  /*37780*/  WARPSYNC.COLLECTIVE R15, `(.L_x_13320) ;  /* 0x000000000f0c7348 */ /* 0x003fea0003c00000 */
[----:B------:R-:W-:Y:S02]  /*37790*/  ELECT P6, UR62, PT ;  /* 0x00000000003e782f */ /* 0x000fe400038c0000 */
[----:B------:R-:W-:Y:S01]  /*377a0*/  MOV R14, UR62 ;  /* 0x0000003e000e7c02 */ /* 0x000fe20008000f00 */
[----:B01----:R-:W-:Y:S10]  /*377b0*/  ENDCOLLECTIVE ;  /* 0x000000000000791b */ /* 0x003ff40003800000 */
.L_x_13320:
[----:B------:R-:W-:Y:S05]  /*377c0*/  BSYNC B1 ;  /* 0x0000000000017941 */ /* 0x000fea0003800000 */
.L_x_13319:
[----:B------:R-:W-:Y:S05]  /*377d0*/  BRA `(.L_x_13128) ;  /* 0xffffff7c00c87947 */ /* 0x000fea000383ffff */
.L_x_13131:
[----:B0-----:R0:W2:Y:S02]  /*377e0*/  SYNCS.PHASECHK.TRANS64.TRYWAIT P0, [R23+URZ+0x32420], R6 ;  /* 0x03242006170075a7 */ /* 0x0010a4000800017f */
[----:B--2---:R-:W-:Y:S05]  /*377f0*/  @!P0 NANOSLEEP.SYNCS 0x989680 ;  /* 0x009896800000895d */ /* 0x004fea0003900000 */
[----:B------:R-:W2:Y:S02]  /*37800*/  @!P0 SYNCS.PHASECHK.TRANS64 P0, [R23+URZ+0x32420], R6 ;  /* 0x03242006170085a7 */ /* 0x000ea4000800007f */
[----:B--2---:R-:W-:Y:S05]  /*37810*/  @!P0 BRA `(.L_x_13131) ;  /* 0xfffffffc00f08947 */ /* 0x004fea000383ffff */
[----:B------:R-:W-:Y:S05]  /*37820*/  BRA `(.L_x_13321) ;  /* 0xffffff7c00d87947 */ /* 0x000fea000383ffff */
.L_x_13135:
[----:B0-----:R0:W2:Y:S02]  /*37830*/  SYNCS.PHASECHK.TRANS64.TRYWAIT P0, [R3+URZ+0x324a0], R6 ;  /* 0x0324a006030075a7 */ /* 0x0010a4000800017f */
[----:B--2---:R-:W-:Y:S05]  /*37840*/  @!P0 NANOSLEEP.SYNCS 0x989680 ;  /* 0x009896800000895d */ /* 0x004fea0003900000 */
[----:B------:R-:W2:Y:S02]  /*37850*/  @!P0 SYNCS.PHASECHK.TRANS64 P0, [R3+URZ+0x324a0], R6 ;  /* 0x0324a006030085a7 */ /* 0x000ea4000800007f */
[----:B--2---:R-:W-:Y:S05]  /*37860*/  @!P0 BRA `(.L_x_13135) ;  /* 0xfffffffc00f08947 */ /* 0x004fea000383ffff */
[----:B------:R-:W-:Y:S05]  /*37870*/  BRA `(.L_x_13322) ;  /* 0xffffff7c00f07947 */ /* 0x000fea000383ffff */
.L_x_13140:
[----:B--2---:R2:W3:Y:S02]  /*37880*/  SYNCS.PHASECHK.TRANS64.TRYWAIT P0, [R3+URZ+0x324c0], R6 ;  /* 0x0324c006030075a7 */ /* 0x0044e4000800017f */
[----:B---3--:R-:W-:Y:S05]  /*37890*/  @!P0 NANOSLEEP.SYNCS 0x989680 ;  /* 0x009896800000895d */ /* 0x008fea0003900000 */
[----:B------:R-:W3:Y:S02]  /*378a0*/  @!P0 SYNCS.PHASECHK.TRANS64 P0, [R3+URZ+0x324c0], R6 ;  /* 0x0324c006030085a7 */ /* 0x000ee4000800007f */
[----:B---3--:R-:W-:Y:S05]  /*378b0*/  @!P0 BRA `(.L_x_13140) ;  /* 0xfffffffc00f08947 */ /* 0x008fea000383ffff */
[----:B------:R-:W-:Y:S05]  /*378c0*/  BRA `(.L_x_13323) ;  /* 0xffffff80006c7947 */ /* 0x000fea000383ffff */
.L_x_13150:
[----:B--2---:R2:W3:Y:S02]  /*378d0*/  SYNCS.PHASECHK.TRANS64.TRYWAIT P1, [R10+URZ+0x324a0], R2 ;  /* 0x0324a0020a0075a7 */ /* 0x0044e4000802017f */
[----:B---3--:R-:W-:Y:S05]  /*378e0*/  @!P1 NANOSLEEP.SYNCS 0x989680 ;  /* 0x009896800000995d */ /* 0x008fea0003900000 */
[----:B------:R-:W3:Y:S02]  /*378f0*/  @!P1 SYNCS.PHASECHK.TRANS64 P1, [R10+URZ+0x324a0], R2 ;  /* 0x0324a0020a0095a7 */ /* 0x000ee4000802007f */
[----:B---3--:R-:W-:Y:S05]  /*37900*/  @!P1 BRA `(.L_x_13150) ;  /* 0xfffffffc00f09947 */ /* 0x008fea000383ffff */
[----:B------:R-:W-:Y:S05]  /*37910*/  BRA `(.L_x_13324) ;  /* 0xffffff8400e07947 */ /* 0x000fea000383ffff */
.L_x_13155:
[----:B0-----:R0:W1:Y:S02]  /*37920*/  SYNCS.PHASECHK.TRANS64.TRYWAIT P1, [R10+URZ+0x324c0], R2 ;  /* 0x0324c0020a0075a7 */ /* 0x001064000802017f */
[----:B-1----:R-:W-:Y:S05]  /*37930*/  @!P1 NANOSLEEP.SYNCS 0x989680 ;  /* 0x009896800000995d */ /* 0x002fea0003900000 */
[----:B------:R-:W1:Y:S02]  /*37940*/  @!P1 SYNCS.PHASECHK.TRANS64 P1, [R10+URZ+0x324c0], R2 ;  /* 0x0324c0020a0095a7 */ /* 0x000e64000802007f */
[----:B-1----:R-:W-:Y:S05]  /*37950*/  @!P1 BRA `(.L_x_13155) ;  /* 0xfffffffc00f09947 */ /* 0x002fea000383ffff */
[----:B------:R-:W-:Y:S05]  /*37960*/  BRA `(.L_x_13325) ;  /* 0xffffff8800587947 */ /* 0x000fea000383ffff */
.L_x_13179:
[----:B------:R-:W-:Y:S01]  /*37970*/  SHF.R.U32.HI R11, RZ, 0x5, R21 ;  /* 0x00000005ff0b7819 */ /* 0x000fe20000011615 */
[----:B------:R-:W-:Y:S01]  /*37980*/  BSSY B0, `(.L_x_13326) ;  /* 0x0000009000007945 */ /* 0x000fe20003800000 */
[----:B------:R-:W-:Y:S02]  /*37990*/  IMAD.MOV.U32 R12, RZ, RZ, RZ ;  /* 0x000000ffff0c7224 */ /* 0x000fe400078e00ff */
[----:B------:R-:W-:Y:S01]  /*379a0*/  LOP3.LUT R11, R11, 0x3, RZ, 0xc0, !PT ;  /* 0x000000030b0b7812 */ /* 0x000fe200078ec0ff */
[----:B------:R-:W-:-:S04]  /*379b0*/  IMAD.MOV.U32 R15, RZ, RZ, -0x1 ;  /* 0xffffffffff0f7424 */ /* 0x000fc800078e00ff */
[----:B------:R-:W-:Y:S02]  /*379c0*/  IMAD.MOV.U32 R13, RZ, RZ, R11 ;  /* 0x000000ffff0d7224 */ /* 0x000fe400078e000b */
[----:B------:R-:W-:-:S07]  /*379d0*/  IMAD.MOV.U32 R11, RZ, RZ, 0x1f ;  /* 0x0000001fff0b7424 */ /* 0x000fce00078e00ff */
[----:B--2---:R-:W-:Y:S05]  /*379e0*/  WARPSYNC.COLLECTIVE R15, `(.L_x_13327) ;  /* 0x000000000f087348 */ /* 0x004fea0003c00000 */
[----:B------:R0:W1:Y:S02]  /*379f0*/  SHFL.IDX P6, R14, R13, R12, R11 ;  /* 0x0000000c0d0e7389 */ /* 0x00006400000c000b */
[----:B012---:R-:W-:Y:S01]  /*37a00*/  ENDCOLLECTIVE ;  /* 0x000000000000791b */ /* 0x007fe20003800000 */
.L_x_13327:
[----:B------:R-:W-:Y:S05]  /*37a10*/  BSYNC B0 ;  /* 0x0000000000007941 */ /* 0x000fea0003800000 */
.L_x_13326:
[----:B------:R-:W-:Y:S05]  /*37a20*/  BRA `(.L_x_13328) ;  /* 0xffffff9800ec7947 */ /* 0x000fea000383ffff */
.L_x_13182:
[----:B0-----:R0:W1:Y:S02]  /*37a30*/  SYNCS.PHASECHK.TRANS64.TRYWAIT P0, [R17+URZ+0x32440], R0 ;  /* 0x03244000110075a7 */ /* 0x001064000800017f */
[----:B-1----:R-:W-:Y:S05]  /*37a40*/  @!P0 NANOSLEEP.SYNCS 0x989680 ;  /* 0x009896800000895d */ /* 0x002fea0003900000 */
[----:B------:R-:W1:Y:S02]  /*37a50*/  @!P0 SYNCS.PHASECHK.TRANS64 P0, [R17+URZ+0x32440], R0 ;  /* 0x03244000110085a7 */ /* 0x000e64000800007f */
[----:B-1----:R-:W-:Y:S05]  /*37a60*/  @!P0 BRA `(.L_x_13182) ;  /* 0xfffffffc00f08947 */ /* 0x002fea000383ffff */
[----:B------:R-:W-:Y:S05]  /*37a70*/  BRA `(.L_x_13329) ;  /* 0xffffff9c00107947 */ /* 0x000fea000383ffff */
.L_x_13183:
        /* <DEDUP_REMOVED lines=8> */
.L_x_13331:
[----:B------:R-:W-:Y:S05]  /*37b00*/  BSYNC B0 ;  /* 0x0000000000007941 */ /* 0x000fea0003800000 */
.L_x_13330:
        /* <DEDUP_REMOVED lines=9> */
.L_x_13332:
[----:B------:R-:W-:Y:S02]  /*37ba0*/  IMAD.MOV.U32 R13, RZ, RZ, R4 ;  /* 0x000000ffff0d7224 */ /* 0x000fe400078e0004 */
[----:B------:R-:W-:Y:S02]  /*37bb0*/  IMAD.MOV.U32 R12, RZ, RZ, 0x1 ;  /* 0x00000001ff0c7424 */ /* 0x000fe400078e00ff */
[----:B------:R-:W-:-:S07]  /*37bc0*/  IMAD.MOV.U32 R3, RZ, RZ, R14 ;  /* 0x000000ffff037224 */ /* 0x000fce00078e000e */
[----:B------:R-:W-:Y:S05]  /*37bd0*/  WARPSYNC.COLLECTIVE R15, `(.L_x_13333) ;  /* 0x000000000f087348 */ /* 0x000fea0003c00000 */
[----:B------:R0:W1:Y:S02]  /*37be0*/  SHFL.IDX P6, R14, R13, R12, R11 ;  /* 0x0000000c0d0e7389 */ /* 0x00006400000c000b */
[----:B01----:R-:W-:Y:S01]  /*37bf0*/  ENDCOLLECTIVE ;  /* 0x000000000000791b */ /* 0x003fe20003800000 */
.L_x_13333:
        /* <DEDUP_REMOVED lines=15> */
.L_x_13334:
[----:B------:R-:W-:Y:S02]  /*37cf0*/  @P0 IMAD R6, R5, 0x2, R23 ;  /* 0x0000000205060824 */ /* 0x000fe400078e0217 */
[----:B------:R-:W-:Y:S02]  /*37d00*/  IMAD.MOV.U32 R13, RZ, RZ, R4 ;  /* 0x000000ffff0d7224 */ /* 0x000fe400078e0004 */
[----:B------:R-:W-:Y:S02]  /*37d10*/  IMAD.MOV.U32 R12, RZ, RZ, 0x2 ;  /* 0x00000002ff0c7424 */ /* 0x000fe400078e00ff */
[----:B------:R-:W-:-:S07]  /*37d20*/  IMAD.MOV.U32 R3, RZ, RZ, R14 ;  /* 0x000000ffff037224 */ /* 0x000fce00078e000e */
[----:B------:R-:W-:Y:S05]  /*37d30*/  WARPSYNC.COLLECTIVE R15, `(.L_x_13335) ;  /* 0x000000000f087348 */ /* 0x000fea0003c00000 */
[----:B------:R0:W1:Y:S02]  /*37d40*/  SHFL.IDX P6, R14, R13, R12, R11 ;  /* 0x0000000c0d0e7389 */ /* 0x00006400000c000b */
[----:B01----:R-:W-:Y:S01]  /*37d50*/  ENDCOLLECTIVE ;  /* 0x000000000000791b */ /* 0x003fe20003800000 */
.L_x_13335:
        /* <DEDUP_REMOVED lines=15> */
.L_x_13336:
[----:B------:R-:W-:Y:S02]  /*37e50*/  @P0 IMAD R6, R5, 0x2, R23 ;  /* 0x0000000205060824 */ /* 0x000fe400078e0217 */
[----:B------:R-:W-:Y:S02]  /*37e60*/  IMAD.MOV.U32 R13, RZ, RZ, R4 ;  /* 0x000000ffff0d7224 */ /* 0x000fe400078e0004 */
[----:B------:R-:W-:Y:S01]  /*37e70*/  IMAD.MOV.U32 R12, RZ, RZ, 0x3 ;  /* 0x00000003ff0c7424 */ /* 0x000fe200078e00ff */
[----:B------:R-:W-:-:S07]  /*37e80*/  MOV R3, R14 ;  /* 0x0000000e00037202 */ /* 0x000fce0000000f00 */
[----:B------:R-:W-:Y:S05]  /*37e90*/  WARPSYNC.COLLECTIVE R15, `(.L_x_13337) ;  /* 0x000000000f087348 */ /* 0x000fea0003c00000 */
[----:B------:R0:W1:Y:S02]  /*37ea0*/  SHFL.IDX P6, R14, R13, R12, R11 ;  /* 0x0000000c0d0e7389 */ /* 0x00006400000c000b */
[----:B01----:R-:W-:Y:S01]  /*37eb0*/  ENDCOLLECTIVE ;  /* 0x000000000000791b */ /* 0x003fe20003800000 */
.L_x_13337:
        /* <DEDUP_REMOVED lines=15> */
.L_x_13338:
[----:B------:R-:W-:Y:S02]  /*37fb0*/  @P0 IMAD R6, R5, 0x2, R23 ;  /* 0x0000000205060824 */ /* 0x000fe400078e0217 */
[----:B------:R-:W-:Y:S02]  /*37fc0*/  IMAD.MOV.U32 R13, RZ, RZ, R4 ;  /* 0x000000ffff0d7224 */ /* 0x000fe400078e0004 */
[----:B------:R-:W-:Y:S02]  /*37fd0*/  IMAD.MOV.U32 R12, RZ, RZ, 0x4 ;  /* 0x00000004ff0c7424 */ /* 0x000fe400078e00ff */
[----:B------:R-:W-:-:S07]  /*37fe0*/  IMAD.MOV.U32 R3, RZ, RZ, R14 ;  /* 0x000000ffff037224 */ /* 0x000fce00078e000e */
[----:B------:R-:W-:Y:S05]  /*37ff0*/  WARPSYNC.COLLECTIVE R15, `(.L_x_13339) ;  /* 0x000000000f087348 */ /* 0x000fea0003c00000 */
[----:B------:R0:W1:Y:S02]  /*38000*/  SHFL.IDX P6, R14, R13, R12, R11 ;  /* 0x0000000c0d0e7389 */ /* 0x00006400000c000b */
[----:B01----:R-:W-:Y:S01]  /*38010*/  ENDCOLLECTIVE ;  /* 0x000000000000791b */ /* 0x003fe20003800000 */
.L_x_13339:
        /* <DEDUP_REMOVED lines=15> */
.L_x_13340:
[----:B------:R-:W-:Y:S02]  /*38110*/  @P0 IMAD R6, R5, 0x2, R23 ;  /* 0x0000000205060824 */ /* 0x000fe400078e0217 */
[----:B------:R-:W-:Y:S02]  /*38120*/  IMAD.MOV.U32 R13, RZ, RZ, R4 ;  /* 0x000000ffff0d7224 */ /* 0x000fe400078e0004 */
[----:B------:R-:W-:Y:S02]  /*38130*/  IMAD.MOV.U32 R12, RZ, RZ, 0x5 ;  /* 0x00000005ff0c7424 */ /* 0x000fe400078e00ff */
[----:B------:R-:W-:-:S07]  /*38140*/  IMAD.MOV.U32 R3, RZ, RZ, R14 ;  /* 0x000000ffff037224 */ /* 0x000fce00078e000e */
[----:B------:R-:W-:Y:S05]  /*38150*/  WARPSYNC.COLLECTIVE R15, `(.L_x_13341) ;  /* 0x000000000f087348 */ /* 0x000fea0003c00000 */
[----:B------:R0:W1:Y:S02]  /*38160*/  SHFL.IDX P6, R14, R13, R12, R11 ;  /* 0x0000000c0d0e7389 */ /* 0x00006400000c000b */
[----:B01----:R-:W-:Y:S01]  /*38170*/  ENDCOLLECTIVE ;  /* 0x000000000000791b */ /* 0x003fe20003800000 */
.L_x_13341:
        /* <DEDUP_REMOVED lines=10> */
.L_x_13342:
[----:B------:R-:W-:Y:S01]  /*38220*/  @!PT LDS RZ, [RZ] ;  /* 0x00000000fffff984 */ /* 0x000fe20000000800 */
[----:B------:R-:W-:Y:S01]  /*38230*/  @!PT LDS RZ, [RZ] ;  /* 0x00000000fffff984 */ /* 0x000fe20000000800 */
[----:B------:R-:W-:Y:S01]  /*38240*/  @!PT LDS RZ, [RZ] ;  /* 0x00000000fffff984 */ /* 0x000fe20000000800 */
[----:B------:R0:W-:Y:S01]  /*38250*/  @P0 LDGSTS.E.BYPASS.LTC128B.128 [R6+0x1e400], desc[UR44][R2.64], !P2 ;  /* 0x1e40000002060fae */ /* 0x0001e2000d101d6c */
[----:B------:R-:W-:Y:S01]  /*38260*/  IMAD.MOV.U32 R0, RZ, RZ, R14 ;  /* 0x000000ffff007224 */ /* 0x000fe200078e000e */
[----:B------:R-:W-:Y:S06]  /*38270*/  BRA `(.L_x_13343) ;  /* 0xffffff9800747947 */ /* 0x000fec000383ffff */
.L_x_13188:
        /* <DEDUP_REMOVED lines=9> */
.L_x_13344:
        /* <DEDUP_REMOVED lines=12> */
.L_x_13345:
[----:B------:R-:W-:Y:S02]  /*383d0*/  IMAD.MOV.U32 R13, RZ, RZ, R3 ;  /* 0x000000ffff0d7224 */ /* 0x000fe400078e0003 */
[----:B------:R-:W-:Y:S01]  /*383e0*/  IMAD.MOV.U32 R12, RZ, RZ, 0x1 ;  /* 0x00000001ff0c7424 */ /* 0x000fe200078e00ff */
[----:B------:R-:W-:-:S07]  /*383f0*/  MOV R5, R14 ;  /* 0x0000000e00057202 */ /* 0x000fce0000000f00 */
[----:B------:R-:W-:Y:S05]  /*38400*/  WARPSYNC.COLLECTIVE R15, `(.L_x_13346) ;  /* 0x000000000f087348 */ /* 0x000fea0003c00000 */
[----:B------:R0:W1:Y:S02]  /*38410*/  SHFL.IDX P6, R14, R13, R12, R11 ;  /* 0x0000000c0d0e7389 */ /* 0x00006400000c000b */
[----:B01----:R-:W-:Y:S01]  /*38420*/  ENDCOLLECTIVE ;  /* 0x000000000000791b */ /* 0x003fe20003800000 */
.L_x_13346:
        /* <DEDUP_REMOVED lines=15> */
.L_x_13347:
[----:B------:R-:W-:Y:S02]  /*38520*/  IMAD.MOV.U32 R13, RZ, RZ, R3 ;  /* 0x000000ffff0d7224 */ /* 0x000fe400078e0003 */
[----:B------:R-:W-:Y:S02]  /*38530*/  IMAD.MOV.U32 R12, RZ, RZ, 0x2 ;  /* 0x00000002ff0c7424 */ /* 0x000fe400078e00ff */
[----:B------:R-:W-:-:S07]  /*38540*/  IMAD.MOV.U32 R5, RZ, RZ, R14 ;  /* 0x000000ffff057224 */ /* 0x000fce00078e000e */
[----:B------:R-:W-:Y:S05]  /*38550*/  WARPSYNC.COLLECTIVE R15, `(.L_x_13348) ;  /* 0x000000000f087348 */ /* 0x000fea0003c00000 */
[----:B------:R0:W1:Y:S02]  /*38560*/  SHFL.IDX P6, R14, R13, R12, R11 ;  /* 0x0000000c0d0e7389 */ /* 0x00006400000c000b */
[----:B01----:R-:W-:Y:S01]  /*38570*/  ENDCOLLECTIVE ;  /* 0x000000000000791b */ /* 0x003fe20003800000 */
.L_x_13348:
        /* <DEDUP_REMOVED lines=15> */
.L_x_13349:
[----:B------:R-:W-:Y:S02]  /*38670*/  IMAD.MOV.U32 R13, RZ, RZ, R3 ;  /* 0x000000ffff0d7224 */ /* 0x000fe400078e0003 */
[----:B------:R-:W-:Y:S02]  /*38680*/  IMAD.MOV.U32 R12, RZ, RZ, 0x3 ;  /* 0x00000003ff0c7424 */ /* 0x000fe400078e00ff */
[----:B------:R-:W-:-:S07]  /*38690*/  IMAD.MOV.U32 R5, RZ, RZ, R14 ;  /* 0x000000ffff057224 */ /* 0x000fce00078e000e */
[----:B------:R-:W-:Y:S05]  /*386a0*/  WARPSYNC.COLLECTIVE R15, `(.L_x_13350) ;  /* 0x000000000f087348 */ /* 0x000fea0003c00000 */
[----:B------:R0:W1:Y:S02]  /*386b0*/  SHFL.IDX P6, R14, R13, R12, R11 ;  /* 0x0000000c0d0e7389 */ /* 0x00006400000c000b */
[----:B01----:R-:W-:Y:S01]  /*386c0*/  ENDCOLLECTIVE ;  /* 0x000000000000791b */ /* 0x003fe20003800000 */
.L_x_13350:
        /* <DEDUP_REMOVED lines=10> */
.L_x_13351:
[----:B------:R-:W-:Y:S01]  /*38770*/  @!PT LDS RZ, [RZ] ;  /* 0x00000000fffff984 */ /* 0x000fe20000000800 */
[----:B------:R-:W-:Y:S01]  /*38780*/  @!PT LDS RZ, [RZ] ;  /* 0x00000000fffff984 */ /* 0x000fe20000000800 */
[----:B------:R-:W-:Y:S01]  /*38790*/  @!PT LDS RZ, [RZ] ;  /* 0x00000000fffff984 */ /* 0x000fe20000000800 */
[----:B------:R0:W-:Y:S01]  /*387a0*/  @!P0 LDGSTS.E.BYPASS.LTC128B.128 [R26+0x19400], desc[UR44][R4.64], !P1 ;  /* 0x19400000041a8fae */ /* 0x0001e2000c901d6c */
[----:B------:R-:W-:Y:S01]  /*387b0*/  ISETP.GE.AND P0, PT, R8, R2, PT ;  /* 0x000000020800720c */ /* 0x000fe20003f06270 */
[----:B------:R-:W-:-:S05]  /*387c0*/  VIADD R8, R36, 0x40 ;  /* 0x0000004024087836 */ /* 0x000fca0000000000 */
[----:B------:R1:W-:Y:S01]  /*387d0*/  STL [R1+0x468], R8 ;  /* 0x0004680801007387 */ /* 0x0003e20000100800 */
[----:B------:R-:W-:Y:S02]  /*387e0*/  IMAD.MOV.U32 R13, RZ, RZ, R3 ;  /* 0x000000ffff0d7224 */ /* 0x000fe400078e0003 */
[----:B------:R-:W-:Y:S02]  /*387f0*/  IMAD.MOV.U32 R12, RZ, RZ, 0x4 ;  /* 0x00000004ff0c7424 */ /* 0x000fe400078e00ff */
[----:B0-----:R-:W-:-:S07]  /*38800*/  IMAD.MOV.U32 R4, RZ, RZ, R14 ;  /* 0x000000ffff047224 */ /* 0x001fce00078e000e */
[----:B-1----:R-:W-:Y:S05]  /*38810*/  WARPSYNC.COLLECTIVE R15, `(.L_x_13352) ;  /* 0x000000000f087348 */ /* 0x002fea0003c00000 */
[----:B------:R0:W2:Y:S02]  /*38820*/  SHFL.IDX P6, R14, R13, R12, R11 ;  /* 0x0000000c0d0e7389 */ /* 0x0000a400000c000b */
[----:B012---:R-:W-:Y:S01]  /*38830*/  ENDCOLLECTIVE ;  /* 0x000000000000791b */ /* 0x007fe20003800000 */
.L_x_13352:
        /* <DEDUP_REMOVED lines=10> */
.L_x_13353:
        /* <DEDUP_REMOVED lines=8> */
[----:B------:R-:W-:Y:S01]  /*38960*/  IMAD.MOV.U32 R12, RZ, RZ, 0x5 ;  /* 0x00000005ff0c7424 */ /* 0x000fe200078e00ff */
[----:B0-----:R-:W-:-:S07]  /*38970*/  MOV R4, R14 ;  /* 0x0000000e00047202 */ /* 0x001fce0000000f00 */
[----:B-1----:R-:W-:Y:S05]  /*38980*/  WARPSYNC.COLLECTIVE R15, `(.L_x_13354) ;  /* 0x000000000f087348 */ /* 0x002fea0003c00000 */
[----:B------:R0:W2:Y:S02]  /*38990*/  SHFL.IDX P6, R14, R13, R12, R11 ;  /* 0x0000000c0d0e7389 */ /* 0x0000a400000c000b */
[----:B012---:R-:W-:Y:S01]  /*389a0*/  ENDCOLLECTIVE ;  /* 0x000000000000791b */ /* 0x007fe20003800000 */
.L_x_13354:
        /* <DEDUP_REMOVED lines=10> */
[----:B------:R0:W-:Y:S01]  /*38a50*/  @!P0 LDGSTS.E.BYPASS.LTC128B.128 [R26+0x1a400], desc[UR44][R4.64], !P1 ;  /* 0x1a400000041a8fae */ /* 0x0001e2000c901d6c */
[----:B------:R-:W-:Y:S01]  /*38a60*/  ISETP.GE.AND P0, PT, R8, R2, PT ;  /* 0x000000020800720c */ /* 0x000fe20003f06270 */
[----:B------:R-:W-:-:S12]  /*38a70*/  VIADD R8, R36, 0x60 ;  /* 0x0000006024087836 */ /* 0x000fd80000000000 */
[----:B0-----:R-:W-:Y:S05]  /*38a80*/  WARPSYNC.COLLECTIVE R15, `(.L_x_13355) ;  /* 0x000000000f087348 */ /* 0x001fea0003c00000 */
[----:B------:R1:W2:Y:S02]  /*38a90*/  SHFL.IDX P6, R14, R13, R12, R11 ;  /* 0x0000000c0d0e7389 */ /* 0x0002a400000c000b */
[----:B012---:R-:W-:Y:S01]  /*38aa0*/  ENDCOLLECTIVE ;  /* 0x000000000000791b */ /* 0x007fe20003800000 */
.L_x_13355:
[----:B------:R0:W-:Y:S01]  /*38ab0*/  STL [R1+0x474], R8 ;  /* 0x0004740801007387 */ /* 0x0001e20000100800 */
[----:B------:R-:W-:Y:S02]  /*38ac0*/  IMAD.MOV.U32 R13, RZ, RZ, R3 ;  /* 0x000000ffff0d7224 */ /* 0x000fe400078e0003 */
[----:B------:R-:W-:Y:S02]  /*38ad0*/  IMAD.MOV.U32 R12, RZ, RZ, 0x6 ;  /* 0x00000006ff0c7424 */ /* 0x000fe400078e00ff */
[----:B------:R-:W-:-:S07]  /*38ae0*/  IMAD.MOV.U32 R4, RZ, RZ, R14 ;  /* 0x000000ffff047224 */ /* 0x000fce00078e000e */
[----:B0-----:R-:W-:Y:S05]  /*38af0*/  WARPSYNC.COLLECTIVE R15, `(.L_x_13356) ;  /* 0x000000000f087348 */ /* 0x001fea0003c00000 */
[----:B------:R1:W2:Y:S02]  /*38b00*/  SHFL.IDX P6, R14, R13, R12, R11 ;  /* 0x0000000c0d0e7389 */ /* 0x0002a400000c000b */
[----:B012---:R-:W-:Y:S01]  /*38b10*/  ENDCOLLECTIVE ;  /* 0x000000000000791b */ /* 0x007fe20003800000 */
.L_x_13356:
        /* <DEDUP_REMOVED lines=10> */
.L_x_13357:
        /* <DEDUP_REMOVED lines=11> */
.L_x_13358:
        /* <DEDUP_REMOVED lines=10> */
.L_x_13359:
[----:B------:R-:W-:Y:S01]  /*38d10*/  @!PT LDS RZ, [RZ] ;  /* 0x00000000fffff984 */ /* 0x000fe20000000800 */
[----:B------:R-:W-:Y:S01]  /*38d20*/  @!PT LDS RZ, [RZ] ;  /* 0x00000000fffff984 */ /* 0x000fe20000000800 */
[----:B------:R-:W-:Y:S01]  /*38d30*/  @!PT LDS RZ, [RZ] ;  /* 0x00000000fffff984 */ /* 0x000fe20000000800 */
[----:B------:R0:W-:Y:S01]  /*38d40*/  @!P0 LDGSTS.E.BYPASS.LTC128B.128 [R26+0x1b400], desc[UR44][R4.64], !P1 ;  /* 0x1b400000041a8fae */ /* 0x0001e2000c901d6c */
[----:B------:R-:W-:Y:S01]  /*38d50*/  IMAD.MOV.U32 R0, RZ, RZ, R14 ;  /* 0x000000ffff007224 */ /* 0x000fe200078e000e */
[----:B------:R-:W-:Y:S06]  /*38d60*/  BRA `(.L_x_13360) ;  /* 0xffffff9800d47947 */ /* 0x000fec000383ffff */
.L_x_13192:
        /* <DEDUP_REMOVED lines=9> */
[----:B------:R-:W-:-:S02]  /*38e00*/  IMAD.MOV.U32 R15, RZ, RZ, -0x1 ;  /* 0xffffffffff0f7424 */ /* 0x000fc400078e00ff */
        /* <DEDUP_REMOVED lines=23> */
.L_x_13362:
[----:B------:R-:W-:Y:S05]  /*38f80*/  BSYNC B0 ;  /* 0x0000000000007941 */ /* 0x000fea0003800000 */
.L_x_13361:
[----:B------:R-:W-:Y:S01]  /*38f90*/  MOV R13, R4 ;  /* 0x00000004000d7202 */ /* 0x000fe20000000f00 */
        /* <DEDUP_REMOVED lines=9> */
.L_x_13363:
[C---:B------:R-:W-:Y:S02]  /*39030*/  LOP3.LUT P5, RZ, R22.reuse, 0x200, RZ, 0xc0, !PT ;  /* 0x0000020016ff7812 */ /* 0x040fe400078ac0ff */
[----:B------:R-:W-:-:S04]  /*39040*/  LOP3.LUT R22, R22, 0xffefffff, RZ, 0xc0, !PT ;  /* 0xffefffff16167812 */ /* 0x000fc800078ec0ff */
[----:B------:R-:W-:-:S04]  /*39050*/  @P0 LOP3.LUT R22, R22, 0x100000, RZ, 0xfc, !PT ;  /* 0x0010000016160812 */ /* 0x000fc800078efcff */
[----:B------:R-:W-:Y:S01]  /*39060*/  LOP3.LUT P0, RZ, R22, 0x400, RZ, 0xc0, !PT ;  /* 0x0000040016ff7812 */ /* 0x000fe2000780c0ff */
[----:B------:R-:W-:Y:S02]  /*39070*/  IMAD.MOV.U32 R13, RZ, RZ, R0 ;  /* 0x000000ffff0d7224 */ /* 0x000fe400078e0000 */
[----:B------:R-:W-:Y:S02]  /*39080*/  IMAD.MOV.U32 R12, RZ, RZ, 0x1 ;  /* 0x00000001ff0c7424 */ /* 0x000fe400078e00ff */
[----:B------:R-:W-:-:S08]  /*39090*/  IMAD.MOV.U32 R3, RZ, RZ, R14 ;  /* 0x000000ffff037224 */ /* 0x000fd000078e000e */
[----:B------:R-:W-:-:S05]  /*390a0*/  @!P0 LEA R3, P6, R7, R3, 0x1 ;  /* 0x0000000307038211 */ /* 0x000fca00078c08ff */
[----:B------:R-:W-:-:S05]  /*390b0*/  @!P0 IMAD.X R2, RZ, RZ, R2, P6 ;  /* 0x000000ffff028224 */ /* 0x000fca00030e0602 */
[----:B------:R-:W-:-:S07]  /*390c0*/  @!P0 LOP3.LUT R3, R3, R2, RZ, 0x3c, !PT ;  /* 0x0000000203038212 */ /* 0x000fce00078e3cff */
[----:B------:R-:W-:Y:S05]  /*390d0*/  WARPSYNC.COLLECTIVE R15, `(.L_x_13364) ;  /* 0x000000000f087348 */ /* 0x000fea0003c00000 */
[----:B------:R0:W1:Y:S02]  /*390e0*/  SHFL.IDX P6, R14, R13, R12, R11 ;  /* 0x0000000c0d0e7389 */ /* 0x00006400000c000b */
[----:B01----:R-:W-:Y:S01]  /*390f0*/  ENDCOLLECTIVE ;  /* 0x000000000000791b */ /* 0x003fe20003800000 */
.L_x_13364:
        /* <DEDUP_REMOVED lines=15> */
.L_x_13365:
        /* <DEDUP_REMOVED lines=12> */
.L_x_13366:
        /* <DEDUP_REMOVED lines=12> */
.L_x_13367:
        /* <DEDUP_REMOVED lines=12> */
.L_x_13368:
        /* <DEDUP_REMOVED lines=12> */
.L_x_13369:
        /* <DEDUP_REMOVED lines=12> */
.L_x_13370:
        /* <DEDUP_REMOVED lines=12> */
.L_x_13371:
        /* <DEDUP_REMOVED lines=12> */
.L_x_13372:
        /* <DEDUP_REMOVED lines=12> */
.L_x_13373:
        /* <DEDUP_REMOVED lines=12> */
.L_x_13374:
        /* <DEDUP_REMOVED lines=11> */
.L_x_13375:
[----:B------:R-:W-:Y:S02]  /*39960*/  IMAD.MOV.U32 R13, RZ, RZ, R0 ;  /* 0x000000ffff0d7224 */ /* 0x000fe400078e0000 */
[----:B------:R-:W-:Y:S02]  /*39970*/  IMAD.MOV.U32 R12, RZ, RZ, 0x7 ;  /* 0x00000007ff0c7424 */ /* 0x000fe400078e00ff */
[----:B------:R-:W-:-:S07]  /*39980*/  IMAD.MOV.U32 R2, RZ, RZ, R14 ;  /* 0x000000ffff027224 */ /* 0x000fce00078e000e */
[----:B------:R-:W-:Y:S05]  /*39990*/  WARPSYNC.COLLECTIVE R15, `(.L_x_13376) ;  /* 0x000000000f087348 */ /* 0x000fea0003c00000 */
[----:B------:R0:W1:Y:S02]  /*399a0*/  SHFL.IDX P6, R14, R13, R12, R11 ;  /* 0x0000000c0d0e7389 */ /* 0x00006400000c000b */
[----:B01----:R-:W-:Y:S01]  /*399b0*/  ENDCOLLECTIVE ;  /* 0x000000000000791b */ /* 0x003fe20003800000 */
.L_x_13376:
        /* <DEDUP_REMOVED lines=14> */
.L_x_13377:
[----:B------:R-:W-:Y:S01]  /*39aa0*/  IMAD.MOV.U32 R2, RZ, RZ, R14 ;  /* 0x000000ffff027224 */ /* 0x000fe200078e000e */
[----:B------:R-:W-:Y:S06]  /*39ab0*/  BRA `(.L_x_13378) ;  /* 0xffffff9800407947 */ /* 0x000fec000383ffff */
.L_x_13197:
[----:B0-----:R0:W1:Y:S02]  /*39ac0*/  SYNCS.PHASECHK.TRANS64.TRYWAIT P0, [R23+URZ+0x32420], R0 ;  /* 0x03242000170075a7 */ /* 0x001064000800017f */
[----:B-1----:R-:W-:Y:S05]  /*39ad0*/  @!P0 NANOSLEEP.SYNCS 0x989680 ;  /* 0x009896800000895d */ /* 0x002fea0003900000 */
[----:B------:R-:W1:Y:S02]  /*39ae0*/  @!P0 SYNCS.PHASECHK.TRANS64 P0, [R23+URZ+0x32420], R0 ;  /* 0x03242000170085a7 */ /* 0x000e64000800007f */
[----:B-1----:R-:W-:Y:S05]  /*39af0*/  @!P0 BRA `(.L_x_13197) ;  /* 0xfffffffc00f08947 */ /* 0x002fea000383ffff */
[----:B------:R-:W-:Y:S05]  /*39b00*/  BRA `(.L_x_13379) ;  /* 0xffffff9800b47947 */ /* 0x000fea000383ffff */
.L_x_13200:
[----:B0-----:R0:W1:Y:S02]  /*39b10*/  SYNCS.PHASECHK.TRANS64.TRYWAIT P0, [R17+URZ+0x32460], R0 ;  /* 0x03246000110075a7 */ /* 0x001064000800017f */
[----:B-1----:R-:W-:Y:S05]  /*39b20*/  @!P0 NANOSLEEP.SYNCS 0x989680 ;  /* 0x009896800000895d */ /* 0x002fea0003900000 */
[----:B------:R-:W1:Y:S02]  /*39b30*/  @!P0 SYNCS.PHASECHK.TRANS64 P0, [R17+URZ+0x32460], R0 ;  /* 0x03246000110085a7 */ /* 0x000e64000800007f */
[----:B-1----:R-:W-:Y:S05]  /*39b40*/  @!P0 BRA `(.L_x_13200) ;  /* 0xfffffffc00f08947 */ /* 0x002fea000383ffff */
[----:B------:R-:W-:Y:S05]  /*39b50*/  BRA `(.L_x_13380) ;  /* 0xffffff9800c47947 */ /* 0x000fea000383ffff */
.L_x_13201:
        /* <DEDUP_REMOVED lines=8> */
.L_x_13382:
[----:B------:R-:W-:Y:S05]  /*39be0*/  BSYNC B0 ;  /* 0x0000000000007941 */ /* 0x000fea0003800000 */
.L_x_13381:
        /* <DEDUP_REMOVED lines=12> */
.L_x_13383:
[----:B------:R-:W-:Y:S01]  /*39cb0*/  ISETP.LT.OR P3, PT, R31, 0x1, !P1 ;  /* 0x000000011f00780c */ /* 0x000fe20004f61670 */
        /* <DEDUP_REMOVED lines=9> */
.L_x_13384:
        /* <DEDUP_REMOVED lines=17> */
.L_x_13385:
[----:B------:R-:W-:Y:S02]  /*39e60*/  IMAD.MOV.U32 R13, RZ, RZ, R6 ;  /* 0x000000ffff0d7224 */ /* 0x000fe400078e0006 */
[----:B------:R-:W-:Y:S01]  /*39e70*/  IMAD.MOV.U32 R12, RZ, RZ, 0x2 ;  /* 0x00000002ff0c7424 */ /* 0x000fe200078e00ff */
[----:B------:R-:W-:-:S13]  /*39e80*/  IADD3 R2, P3, R14, R0, RZ ;  /* 0x000000000e027210 */ /* 0x000fda0007f7e0ff */
[----:B------:R-:W-:Y:S05]  /*39e90*/  WARPSYNC.COLLECTIVE R15, `(.L_x_13386) ;  /* 0x000000000f087348 */ /* 0x000fea0003c00000 */
[----:B------:R0:W1:Y:S02]  /*39ea0*/  SHFL.IDX P6, R14, R13, R12, R11 ;  /* 0x0000000c0d0e7389 */ /* 0x00006400000c000b */
[----:B01----:R-:W-:Y:S01]  /*39eb0*/  ENDCOLLECTIVE ;  /* 0x000000000000791b */ /* 0x003fe20003800000 */
.L_x_13386:
        /* <DEDUP_REMOVED lines=17> */
.L_x_13387:
[----:B------:R-:W-:Y:S02]  /*39fd0*/  IMAD.MOV.U32 R13, RZ, RZ, R6 ;  /* 0x000000ffff0d7224 */ /* 0x000fe400078e0006 */
[----:B------:R-:W-:Y:S01]  /*39fe0*/  IMAD.MOV.U32 R12, RZ, RZ, 0x3 ;  /* 0x00000003ff0c7424 */ /* 0x000fe200078e00ff */
[----:B------:R-:W-:-:S13]  /*39ff0*/  IADD3 R2, P3, R14, R0, RZ ;  /* 0x000000000e027210 */ /* 0x000fda0007f7e0ff */
[----:B------:R-:W-:Y:S05]  /*3a000*/  WARPSYNC.COLLECTIVE R15, `(.L_x_13388) ;  /* 0x000000000f087348 */ /* 0x000fea0003c00000 */
[----:B------:R0:W1:Y:S02]  /*3a010*/  SHFL.IDX P6, R14, R13, R12, R11 ;  /* 0x0000000c0d0e7389 */ /* 0x00006400000c000b */
[----:B01----:R-:W-:Y:S01]  /*3a020*/  ENDCOLLECTIVE ;  /* 0x000000000000791b */ /* 0x003fe20003800000 */
.L_x_13388:
        /* <DEDUP_REMOVED lines=17> */
.L_x_13389:
[----:B------:R-:W-:Y:S02]  /*3a140*/  IMAD.MOV.U32 R13, RZ, RZ, R6 ;  /* 0x000000ffff0d7224 */ /* 0x000fe400078e0006 */
[----:B------:R-:W-:Y:S01]  /*3a150*/  IMAD.MOV.U32 R12, RZ, RZ, 0x4 ;  /* 0x00000004ff0c7424 */ /* 0x000fe200078e00ff */
[----:B------:R-:W-:-:S13]  /*3a160*/  IADD3 R2, P3, R14, R0, RZ ;  /* 0x000000000e027210 */ /* 0x000fda0007f7e0ff */
[----:B------:R-:W-:Y:S05]  /*3a170*/  WARPSYNC.COLLECTIVE R15, `(.L_x_13390) ;  /* 0x000000000f087348 */ /* 0x000fea0003c00000 */
[----:B------:R0:W1:Y:S02]  /*3a180*/  SHFL.IDX P6, R14, R13, R12, R11 ;  /* 0x0000000c0d0e7389 */ /* 0x00006400000c000b */
[----:B01----:R-:W-:Y:S01]  /*3a190*/  ENDCOLLECTIVE ;  /* 0x000000000000791b */ /* 0x003fe20003800000 */
.L_x_13390:
        /* <DEDUP_REMOVED lines=17> */
.L_x_13391:
[----:B------:R-:W-:Y:S01]  /*3a2b0*/  IMAD.MOV.U32 R13, RZ, RZ, R6 ;  /* 0x000000ffff0d7224 */ /* 0x000fe200078e0006 */
[----:B------:R-:W-:Y:S02]  /*3a2c0*/  MOV R12, 0x5 ;  /* 0x00000005000c7802 */ /* 0x000fe40000000f00 */
[----:B------:R-:W-:-:S13]  /*3a2d0*/  IADD3 R2, P3, R14, R0, RZ ;  /* 0x000000000e027210 */ /* 0x000fda0007f7e0ff */
[----:B------:R-:W-:Y:S05]  /*3a2e0*/  WARPSYNC.COLLECTIVE R15, `(.L_x_13392) ;  /* 0x000000000f087348 */ /* 0x000fea0003c00000 */
[----:B------:R0:W1:Y:S02]  /*3a2f0*/  SHFL.IDX P6, R14, R13, R12, R11 ;  /* 0x0000000c0d0e7389 */ /* 0x00006400000c000b */
[----:B01----:R-:W-:Y:S01]  /*3a300*/  ENDCOLLECTIVE ;  /* 0x000000000000791b */ /* 0x003fe20003800000 */
.L_x_13392:
        /* <DEDUP_REMOVED lines=12> */
.L_x_13393:
        /* <DEDUP_REMOVED lines=9> */
.L_x_13208:
[----:B0-----:R0:W1:Y:S02]  /*3a460*/  SYNCS.PHASECHK.TRANS64.TRYWAIT P0, [R4+URZ+0x32440], R21 ;  /* 0x03244015040075a7 */ /* 0x001064000800017f */
[----:B-1----:R-:W-:Y:S05]  /*3a470*/  @!P0 NANOSLEEP.SYNCS 0x989680 ;  /* 0x009896800000895d */ /* 0x002fea0003900000 */
[----:B------:R-:W1:Y:S02]  /*3a480*/  @!P0 SYNCS.PHASECHK.TRANS64 P0, [R4+URZ+0x32440], R21 ;  /* 0x03244015040085a7 */ /* 0x000e64000800007f */
[----:B-1----:R-:W-:Y:S05]  /*3a490*/  @!P0 BRA `(.L_x_13208) ;  /* 0xfffffffc00f08947 */ /* 0x002fea000383ffff */
[----:B------:R-:W-:Y:S05]  /*3a4a0*/  BRA `(.L_x_13395) ;  /* 0xffffff9c005c7947 */ /* 0x000fea000383ffff */
.L_x_13209:
        /* <DEDUP_REMOVED lines=8> */
.L_x_13397:
[----:B------:R-:W-:Y:S05]  /*3a530*/  BSYNC B1 ;  /* 0x0000000000017941 */ /* 0x000fea0003800000 */
.L_x_13396:
        /* <DEDUP_REMOVED lines=9> */
.L_x_13398:
[----:B------:R-:W-:Y:S02]  /*3a5d0*/  IMAD.MOV.U32 R13, RZ, RZ, R9 ;  /* 0x000000ffff0d7224 */ /* 0x000fe400078e0009 */
[----:B------:R-:W-:Y:S02]  /*3a5e0*/  IMAD.MOV.U32 R12, RZ, RZ, 0x1 ;  /* 0x00000001ff0c7424 */ /* 0x000fe400078e00ff */
[----:B------:R-:W-:-:S07]  /*3a5f0*/  IMAD.MOV.U32 R2, RZ, RZ, R14 ;  /* 0x000000ffff027224 */ /* 0x000fce00078e000e */
[----:B------:R-:W-:Y:S05]  /*3a600*/  WARPSYNC.COLLECTIVE R15, `(.L_x_13399) ;  /* 0x000000000f087348 */ /* 0x000fea0003c00000 */
[----:B------:R0:W1:Y:S02]  /*3a610*/  SHFL.IDX P6, R14, R13, R12, R11 ;  /* 0x0000000c0d0e7389 */ /* 0x00006400000c000b */
[----:B01----:R-:W-:Y:S01]  /*3a620*/  ENDCOLLECTIVE ;  /* 0x000000000000791b */ /* 0x003fe20003800000 */
.L_x_13399:
        /* <DEDUP_REMOVED lines=11> */
.L_x_13400:
[----:B------:R-:W-:Y:S02]  /*3a6e0*/  IMAD.MOV.U32 R13, RZ, RZ, R9 ;  /* 0x000000ffff0d7224 */ /* 0x000fe400078e0009 */
[----:B------:R-:W-:Y:S02]  /*3a6f0*/  IMAD.MOV.U32 R12, RZ, RZ, 0x2 ;  /* 0x00000002ff0c7424 */ /* 0x000fe400078e00ff */
[----:B------:R-:W-:-:S07]  /*3a700*/  IMAD.MOV.U32 R2, RZ, RZ, R14 ;  /* 0x000000ffff027224 */ /* 0x000fce00078e000e */
[----:B------:R-:W-:Y:S05]  /*3a710*/  WARPSYNC.COLLECTIVE R15, `(.L_x_13401) ;  /* 0x000000000f087348 */ /* 0x000fea0003c00000 */
[----:B------:R0:W1:Y:S02]  /*3a720*/  SHFL.IDX P6, R14, R13, R12, R11 ;  /* 0x0000000c0d0e7389 */ /* 0x00006400000c000b */
[----:B01----:R-:W-:Y:S01]  /*3a730*/  ENDCOLLECTIVE ;  /* 0x000000000000791b */ /* 0x003fe20003800000 */
.L_x_13401:
        /* <DEDUP_REMOVED lines=11> */
.L_x_13402:
[----:B------:R-:W-:Y:S01]  /*3a7f0*/  MOV R13, R9 ;  /* 0x00000009000d7202 */ /* 0x000fe20000000f00 */
[----:B------:R-:W-:Y:S02]  /*3a800*/  IMAD.MOV.U32 R12, RZ, RZ, 0x3 ;  /* 0x00000003ff0c7424 */ /* 0x000fe400078e00ff */
[----:B------:R-:W-:-:S07]  /*3a810*/  IMAD.MOV.U32 R2, RZ, RZ, R14 ;  /* 0x000000ffff027224 */ /* 0x000fce00078e000e */
[----:B------:R-:W-:Y:S05]  /*3a820*/  WARPSYNC.COLLECTIVE R15, `(.L_x_13403) ;  /* 0x000000000f087348 */ /* 0x000fea0003c00000 */
[----:B------:R0:W1:Y:S02]  /*3a830*/  SHFL.IDX P6, R14, R13, R12, R11 ;  /* 0x0000000c0d0e7389 */ /* 0x00006400000c000b */
[----:B01----:R-:W-:Y:S01]  /*3a840*/  ENDCOLLECTIVE ;  /* 0x000000000000791b */ /* 0x003fe20003800000 */
.L_x_13403:
        /* <DEDUP_REMOVED lines=11> */
.L_x_13404:
[----:B------:R-:W-:Y:S02]  /*3a900*/  IMAD.MOV.U32 R13, RZ, RZ, R9 ;  /* 0x000000ffff0d7224 */ /* 0x000fe400078e0009 */
[----:B------:R-:W-:Y:S02]  /*3a910*/  IMAD.MOV.U32 R12, RZ, RZ, 0x4 ;  /* 0x00000004ff0c7424 */ /* 0x000fe400078e00ff */
[----:B------:R-:W-:-:S07]  /*3a920*/  IMAD.MOV.U32 R2, RZ, RZ, R14 ;  /* 0x000000ffff027224 */ /* 0x000fce00078e000e */
[----:B------:R-:W-:Y:S05]  /*3a930*/  WARPSYNC.COLLECTIVE R15, `(.L_x_13405) ;  /* 0x000000000f087348 */ /* 0x000fea0003c00000 */
[----:B------:R0:W1:Y:S02]  /*3a940*/  SHFL.IDX P6, R14, R13, R12, R11 ;  /* 0x0000000c0d0e7389 */ /* 0x00006400000c000b */
[----:B01----:R-:W-:Y:S01]  /*3a950*/  ENDCOLLECTIVE ;  /* 0x000000000000791b */ /* 0x003fe20003800000 */
.L_x_13405:
        /* <DEDUP_REMOVED lines=11> */
.L_x_13406:
[----:B------:R-:W-:Y:S02]  /*3aa10*/  IMAD.MOV.U32 R13, RZ, RZ, R9 ;  /* 0x000000ffff0d7224 */ /* 0x000fe400078e0009 */
[----:B------:R-:W-:Y:S02]  /*3aa20*/  IMAD.MOV.U32 R12, RZ, RZ, 0x5 ;  /* 0x00000005ff0c7424 */ /* 0x000fe400078e00ff */
[----:B------:R-:W-:-:S07]  /*3aa30*/  IMAD.MOV.U32 R2, RZ, RZ, R14 ;  /* 0x000000ffff027224 */ /* 0x000fce00078e000e */
[----:B------:R-:W-:Y:S05]  /*3aa40*/  WARPSYNC.COLLECTIVE R15, `(.L_x_13407) ;  /* 0x000000000f087348 */ /* 0x000fea0003c00000 */
[----:B------:R0:W1:Y:S02]  /*3aa50*/  SHFL.IDX P6, R14, R13, R12, R11 ;  /* 0x0000000c0d0e7389 */ /* 0x00006400000c000b */
[----:B01----:R-:W-:Y:S01]  /*3aa60*/  ENDCOLLECTIVE ;  /* 0x000000000000791b */ /* 0x003fe20003800000 */
.L_x_13407:
        /* <DEDUP_REMOVED lines=11> */
.L_x_13408:
[----:B------:R-:W-:Y:S01]  /*3ab20*/  IMAD.MOV.U32 R2, RZ, RZ, R14 ;  /* 0x000000ffff027224 */ /* 0x000fe200078e000e */
[----:B------:R-:W-:Y:S06]  /*3ab30*/  BRA `(.L_x_13409) ;  /* 0xffffff98008c7947 */ /* 0x000fec000383ffff */
.L_x_13214:
[----:B---3--:R3:W4:Y:S02]  /*3ab40*/  SYNCS.PHASECHK.TRANS64.TRYWAIT P0, [R4+URZ+0x32460], R21 ;  /* 0x03246015040075a7 */ /* 0x008724000800017f */
[----:B----4-:R-:W-:Y:S05]  /*3ab50*/  @!P0 NANOSLEEP.SYNCS 0x989680 ;  /* 0x009896800000895d */ /* 0x010fea0003900000 */
[----:B------:R-:W4:Y:S02]  /*3ab60*/  @!P0 SYNCS.PHASECHK.TRANS64 P0, [R4+URZ+0x32460], R21 ;  /* 0x03246015040085a7 */ /* 0x000f24000800007f */
[----:B----4-:R-:W-:Y:S05]  /*3ab70*/  @!P0 BRA `(.L_x_13214) ;  /* 0xfffffffc00f08947 */ /* 0x010fea000383ffff */
[----:B------:R-:W-:Y:S05]  /*3ab80*/  BRA `(.L_x_13410) ;  /* 0xffffff9800dc7947 */ /* 0x000fea000383ffff */
.L_x_13215:
        /* <DEDUP_REMOVED lines=8> */
.L_x_13412:
[----:B------:R-:W-:Y:S05]  /*3ac10*/  BSYNC B1 ;  /* 0x0000000000017941 */ /* 0x000fea0003800000 */
.L_x_13411:
        /* <DEDUP_REMOVED lines=9> */
.L_x_13413:
[----:B------:R-:W-:Y:S02]  /*3acb0*/  IMAD.MOV.U32 R13, RZ, RZ, R7 ;  /* 0x000000ffff0d7224 */ /* 0x000fe400078e0007 */
[----:B------:R-:W-:Y:S01]  /*3acc0*/  IMAD.MOV.U32 R12, RZ, RZ, 0x1 ;  /* 0x00000001ff0c7424 */ /* 0x000fe200078e00ff */
[----:B------:R-:W-:-:S13]  /*3acd0*/  IADD3 R2, P0, R14, R0, RZ ;  /* 0x000000000e027210 */ /* 0x000fda0007f1e0ff */
[----:B------:R-:W-:Y:S05]  /*3ace0*/  WARPSYNC.COLLECTIVE R15, `(.L_x_13414) ;  /* 0x000000000f087348 */ /* 0x000fea0003c00000 */
[----:B------:R0:W1:Y:S02]  /*3acf0*/  SHFL.IDX P6, R14, R13, R12, R11 ;  /* 0x0000000c0d0e7389 */ /* 0x00006400000c000b */
[----:B01----:R-:W-:Y:S01]  /*3ad00*/  ENDCOLLECTIVE ;  /* 0x000000000000791b */ /* 0x003fe20003800000 */
.L_x_13414:
        /* <DEDUP_REMOVED lines=13> */
.L_x_13415:
[----:B------:R-:W-:Y:S02]  /*3ade0*/  IMAD.MOV.U32 R13, RZ, RZ, R7 ;  /* 0x000000ffff0d7224 */ /* 0x000fe400078e0007 */
[----:B------:R-:W-:Y:S01]  /*3adf0*/  IMAD.MOV.U32 R12, RZ, RZ, 0x2 ;  /* 0x00000002ff0c7424 */ /* 0x000fe200078e00ff */
[----:B------:R-:W-:-:S13]  /*3ae00*/  IADD3 R2, P0, R14, R0, RZ ;  /* 0x000000000e027210 */ /* 0x000fda0007f1e0ff */
[----:B------:R-:W-:Y:S05]  /*3ae10*/  WARPSYNC.COLLECTIVE R15, `(.L_x_13416) ;  /* 0x000000000f087348 */ /* 0x000fea0003c00000 */
[----:B------:R0:W1:Y:S02]  /*3ae20*/  SHFL.IDX P6, R14, R13, R12, R11 ;  /* 0x0000000c0d0e7389 */ /* 0x00006400000c000b */
[----:B01----:R-:W-:Y:S01]  /*3ae30*/  ENDCOLLECTIVE ;  /* 0x000000000000791b */ /* 0x003fe20003800000 */
.L_x_13416:
        /* <DEDUP_REMOVED lines=13> */
.L_x_13417:
[----:B------:R-:W-:Y:S02]  /*3af10*/  IMAD.MOV.U32 R13, RZ, RZ, R7 ;  /* 0x000000ffff0d7224 */ /* 0x000fe400078e0007 */
[----:B------:R-:W-:Y:S01]  /*3af20*/  IMAD.MOV.U32 R12, RZ, RZ, 0x3 ;  /* 0x00000003ff0c7424 */ /* 0x000fe200078e00ff */
[----:B------:R-:W-:-:S13]  /*3af30*/  IADD3 R2, P0, R14, R0, RZ ;  /* 0x000000000e027210 */ /* 0x000fda0007f1e0ff */
[----:B------:R-:W-:Y:S05]  /*3af40*/  WARPSYNC.COLLECTIVE R15, `(.L_x_13418) ;  /* 0x000000000f087348 */ /* 0x000fea0003c00000 */
[----:B------:R0:W1:Y:S02]  /*3af50*/  SHFL.IDX P6, R14, R13, R12, R11 ;  /* 0x0000000c0d0e7389 */ /* 0x00006400000c000b */
[----:B01----:R-:W-:Y:S01]  /*3af60*/  ENDCOLLECTIVE ;  /* 0x000000000000791b */ /* 0x003fe20003800000 */
.L_x_13418:
        /* <DEDUP_REMOVED lines=13> */
.L_x_13419:
[----:B------:R-:W-:Y:S02]  /*3b040*/  IMAD.MOV.U32 R13, RZ, RZ, R7 ;  /* 0x000000ffff0d7224 */ /* 0x000fe400078e0007 */
[----:B------:R-:W-:Y:S01]  /*3b050*/  IMAD.MOV.U32 R12, RZ, RZ, 0x4 ;  /* 0x00000004ff0c7424 */ /* 0x000fe200078e00ff */
[----:B------:R-:W-:-:S13]  /*3b060*/  IADD3 R2, P0, R14, R0, RZ ;  /* 0x000000000e027210 */ /* 0x000fda0007f1e0ff */
[----:B------:R-:W-:Y:S05]  /*3b070*/  WARPSYNC.COLLECTIVE R15, `(.L_x_13420) ;  /* 0x000000000f087348 */ /* 0x000fea0003c00000 */
[----:B------:R0:W1:Y:S02]  /*3b080*/  SHFL.IDX P6, R14, R13, R12, R11 ;  /* 0x0000000c0d0e7389 */ /* 0x00006400000c000b */
[----:B01----:R-:W-:Y:S01]  /*3b090*/  ENDCOLLECTIVE ;  /* 0x000000000000791b */ /* 0x003fe20003800000 */
.L_x_13420:
        /* <DEDUP_REMOVED lines=13> */
.L_x_13421:
[----:B------:R-:W-:Y:S02]  /*3b170*/  IMAD.MOV.U32 R13, RZ, RZ, R7 ;  /* 0x000000ffff0d7224 */ /* 0x000fe400078e0007 */
[----:B------:R-:W-:Y:S01]  /*3b180*/  IMAD.MOV.U32 R12, RZ, RZ, 0x5 ;  /* 0x00000005ff0c7424 */ /* 0x000fe200078e00ff */
[----:B------:R-:W-:-:S13]  /*3b190*/  IADD3 R2, P0, R14, R0, RZ ;  /* 0x000000000e027210 */ /* 0x000fda0007f1e0ff */
[----:B------:R-:W-:Y:S05]  /*3b1a0*/  WARPSYNC.COLLECTIVE R15, `(.L_x_13422) ;  /* 0x000000000f087348 */ /* 0x000fea0003c00000 */
[----:B------:R0:W1:Y:S02]  /*3b1b0*/  SHFL.IDX P6, R14, R13, R12, R11 ;  /* 0x0000000c0d0e7389 */ /* 0x00006400000c000b */
[----:B01----:R-:W-:Y:S01]  /*3b1c0*/  ENDCOLLECTIVE ;  /* 0x000000000000791b */ /* 0x003fe20003800000 */
.L_x_13422:
        /* <DEDUP_REMOVED lines=13> */
.L_x_13423:
[----:B------:R-:W-:Y:S05]  /*3b2a0*/  BRA `(.L_x_13424) ;  /* 0xffffff9800287947 */ /* 0x000fea000383ffff */
.L_x_13223:
[----:B------:R-:W-:Y:S01]  /*3b2b0*/  BSSY B0, `(.L_x_13425) ;  /* 0x0000008000007945 */ /* 0x000fe20003800000 */
[----:B-1----:R-:W-:Y:S01]  /*3b2c0*/  IMAD.MOV.U32 R13, RZ, RZ, R16 ;  /* 0x000000ffff0d7224 */ /* 0x002fe200078e0010 */
[----:B------:R-:W-:Y:S01]  /*3b2d0*/  MOV R11, 0x1f ;  /* 0x0000001f000b7802 */ /* 0x000fe20000000f00 */
[----:B------:R-:W-:Y:S02]  /*3b2e0*/  IMAD.MOV.U32 R12, RZ, RZ, RZ ;  /* 0x000000ffff0c7224 */ /* 0x000fe400078e00ff */
[----:B------:R-:W-:-:S07]  /*3b2f0*/  IMAD.MOV.U32 R15, RZ, RZ, -0x1 ;  /* 0xffffffffff0f7424 */ /* 0x000fce00078e00ff */
[----:B0-23--:R-:W-:Y:S05]  /*3b300*/  WARPSYNC.COLLECTIVE R15, `(.L_x_13426) ;  /* 0x000000000f087348 */ /* 0x00dfea0003c00000 */
[----:B------:R1:W4:Y:S02]  /*3b310*/  SHFL.IDX P6, R14, R13, R12, R11 ;  /* 0x0000000c0d0e7389 */ /* 0x00032400000c000b */
[----:B01234-:R-:W-:Y:S01]  /*3b320*/  ENDCOLLECTIVE ;  /* 0x000000000000791b */ /* 0x01ffe20003800000 */
.L_x_13426:
[----:B------:R-:W-:Y:S05]  /*3b330*/  BSYNC B0 ;  /* 0x0000000000007941 */ /* 0x000fea0003800000 */
.L_x_13425:
        /* <DEDUP_REMOVED lines=9> */
.L_x_13427:
        /* <DEDUP_REMOVED lines=18> */
.L_x_13428:
[----:B------:R-:W-:Y:S01]  /*3b4f0*/  IMAD.MOV.U32 R12, RZ, RZ, 0x2 ;  /* 0x00000002ff0c7424 */ /* 0x000fe200078e00ff */
[----:B------:R-:W-:-:S05]  /*3b500*/  SEL R6, R14, RZ, P1 ;  /* 0x000000ff0e067207 */ /* 0x000fca0000800000 */
[----:B------:R-:W-:-:S04]  /*3b510*/  IMAD.IADD R6, R5, 0x1, R6 ;  /* 0x0000000105067824 */ /* 0x000fc800078e0206 */
[----:B------:R-:W-:-:S07]  /*3b520*/  IMAD.MOV.U32 R13, RZ, RZ, R6 ;  /* 0x000000ffff0d7224 */ /* 0x000fce00078e0006 */
[----:B------:R-:W-:Y:S05]  /*3b530*/  WARPSYNC.COLLECTIVE R15, `(.L_x_13429) ;  /* 0x000000000f087348 */ /* 0x000fea0003c00000 */
[----:B------:R0:W1:Y:S02]  /*3b540*/  SHFL.UP P6, R14, R13, R12, R11 ;  /* 0x0400000c0d0e7389 */ /* 0x00006400000c000b */
[----:B01----:R-:W-:Y:S01]  /*3b550*/  ENDCOLLECTIVE ;  /* 0x000000000000791b */ /* 0x003fe20003800000 */
.L_x_13429:
[----:B------:R-:W-:Y:S01]  /*3b560*/  IMAD.MOV.U32 R12, RZ, RZ, 0x4 ;  /* 0x00000004ff0c7424 */ /* 0x000fe200078e00ff */
[----:B------:R-:W-:-:S05]  /*3b570*/  SEL R7, R14, RZ, P2 ;  /* 0x000000ff0e077207 */ /* 0x000fca0001000000 */
[----:B------:R-:W-:-:S04]  /*3b580*/  IMAD.IADD R7, R6, 0x1, R7 ;  /* 0x0000000106077824 */ /* 0x000fc800078e0207 */
[----:B------:R-:W-:-:S07]  /*3b590*/  IMAD.MOV.U32 R13, RZ, RZ, R7 ;  /* 0x000000ffff0d7224 */ /* 0x000fce00078e0007 */
[----:B------:R-:W-:Y:S05]  /*3b5a0*/  WARPSYNC.COLLECTIVE R15, `(.L_x_13430) ;  /* 0x000000000f087348 */ /* 0x000fea0003c00000 */
[----:B------:R0:W1:Y:S02]  /*3b5b0*/  SHFL.UP P6, R14, R13, R12, R11 ;  /* 0x0400000c0d0e7389 */ /* 0x00006400000c000b */
[----:B01----:R-:W-:Y:S01]  /*3b5c0*/  ENDCOLLECTIVE ;  /* 0x000000000000791b */ /* 0x003fe20003800000 */
.L_x_13430:
[----:B------:R-:W-:Y:S01]  /*3b5d0*/  IMAD.MOV.U32 R12, RZ, RZ, 0x8 ;  /* 0x00000008ff0c7424 */ /* 0x000fe200078e00ff */
[----:B------:R-:W-:-:S05]  /*3b5e0*/  SEL R2, R14, RZ, P3 ;  /* 0x000000ff0e027207 */ /* 0x000fca0001800000 */
[----:B------:R-:W-:-:S04]  /*3b5f0*/  IMAD.IADD R2, R7, 0x1, R2 ;  /* 0x0000000107027824 */ /* 0x000fc800078e0202 */
[----:B------:R-:W-:-:S07]  /*3b600*/  IMAD.MOV.U32 R13, RZ, RZ, R2 ;  /* 0x000000ffff0d7224 */ /* 0x000fce00078e0002 */
[----:B------:R-:W-:Y:S05]  /*3b610*/  WARPSYNC.COLLECTIVE R15, `(.L_x_13431) ;  /* 0x000000000f087348 */ /* 0x000fea0003c00000 */
[----:B------:R0:W1:Y:S02]  /*3b620*/  SHFL.UP P6, R14, R13, R12, R11 ;  /* 0x0400000c0d0e7389 */ /* 0x00006400000c000b */
[----:B01----:R-:W-:Y:S01]  /*3b630*/  ENDCOLLECTIVE ;  /* 0x000000000000791b */ /* 0x003fe20003800000 */
.L_x_13431:
[----:B------:R-:W-:Y:S01]  /*3b640*/  IMAD.MOV.U32 R12, RZ, RZ, 0x10 ;  /* 0x00000010ff0c7424 */ /* 0x000fe200078e00ff */
[----:B------:R-:W-:-:S05]  /*3b650*/  SEL R3, R14, RZ, P4 ;  /* 0x000000ff0e037207 */ /* 0x000fca0002000000 */
[----:B------:R-:W-:-:S04]  /*3b660*/  IMAD.IADD R3, R2, 0x1, R3 ;  /* 0x0000000102037824 */ /* 0x000fc800078e0203 */
[----:B------:R-:W-:-:S07]  /*3b670*/  IMAD.MOV.U32 R13, RZ, RZ, R3 ;  /* 0x000000ffff0d7224 */ /* 0x000fce00078e0003 */
[----:B------:R-:W-:Y:S05]  /*3b680*/  WARPSYNC.COLLECTIVE R15, `(.L_x_13432) ;  /* 0x000000000f087348 */ /* 0x000fea0003c00000 */
[----:B------:R0:W1:Y:S02]  /*3b690*/  SHFL.UP P6, R14, R13, R12, R11 ;  /* 0x0400000c0d0e7389 */ /* 0x00006400000c000b */
[----:B01----:R-:W-:Y:S01]  /*3b6a0*/  ENDCOLLECTIVE ;  /* 0x000000000000791b */ /* 0x003fe20003800000 */
.L_x_13432:
        /* <DEDUP_REMOVED lines=8> */
.L_x_13433:
[----:B------:R-:W-:Y:S05]  /*3b730*/  BRA `(.L_x_13434) ;  /* 0xffffff9800847947 */ /* 0x000fea000383ffff */
.L_x_13228:
[----:B------:R-:W-:Y:S01]  /*3b740*/  BSSY B0, `(.L_x_13435) ;  /* 0x0000008000007945 */ /* 0x000fe20003800000 */
[----:B-1---5:R-:W-:Y:S02]  /*3b750*/  IMAD.MOV.U32 R13, RZ, RZ, R5 ;  /* 0x000000ffff0d7224 */ /* 0x022fe400078e0005 */
[----:B------:R-:W-:Y:S02]  /*3b760*/  IMAD.MOV.U32 R12, RZ, RZ, 0x1 ;  /* 0x00000001ff0c7424 */ /* 0x000fe400078e00ff */
[----:B------:R-:W-:Y:S02]  /*3b770*/  IMAD.MOV.U32 R11, RZ, RZ, RZ ;  /* 0x000000ffff0b7224 */ /* 0x000fe400078e00ff */
[----:B------:R-:W-:-:S07]  /*3b780*/  IMAD.MOV.U32 R15, RZ, RZ, -0x1 ;  /* 0xffffffffff0f7424 */ /* 0x000fce00078e00ff */
[----:B0-----:R-:W-:Y:S05]  /*3b790*/  WARPSYNC.COLLECTIVE R15, `(.L_x_13436) ;  /* 0x000000000f087348 */ /* 0x001fea0003c00000 */
[----:B------:R1:W2:Y:S02]  /*3b7a0*/  SHFL.UP P6, R14, R13, R12, R11 ;  /* 0x0400000c0d0e7389 */ /* 0x0002a400000c000b */
[----:B012---:R-:W-:Y:S01]  /*3b7b0*/  ENDCOLLECTIVE ;  /* 0x000000000000791b */ /* 0x007fe20003800000 */
.L_x_13436:
[----:B------:R-:W-:Y:S05]  /*3b7c0*/  BSYNC B0 ;  /* 0x0000000000007941 */ /* 0x000fea0003800000 */
.L_x_13435:
        /* <DEDUP_REMOVED lines=8> */
.L_x_13437:
[----:B------:R-:W-:Y:S01]  /*3b850*/  IMAD.MOV.U32 R12, RZ, RZ, 0x4 ;  /* 0x00000004ff0c7424 */ /* 0x000fe200078e00ff */
[----:B------:R-:W-:-:S05]  /*3b860*/  SEL R2, R14, RZ, P2 ;  /* 0x000000ff0e027207 */ /* 0x000fca0001000000 */
[----:B------:R-:W-:-:S04]  /*3b870*/  IMAD.IADD R2, R13, 0x1, R2 ;  /* 0x000000010d027824 */ /* 0x000fc800078e0202 */
[----:B------:R-:W-:-:S07]  /*3b880*/  IMAD.MOV.U32 R13, RZ, RZ, R2 ;  /* 0x000000ffff0d7224 */ /* 0x000fce00078e0002 */
[----:B------:R-:W-:Y:S05]  /*3b890*/  WARPSYNC.COLLECTIVE R15, `(.L_x_13438) ;  /* 0x000000000f087348 */ /* 0x000fea0003c00000 */
[----:B------:R0:W1:Y:S02]  /*3b8a0*/  SHFL.UP P6, R14, R13, R12, R11 ;  /* 0x0400000c0d0e7389 */ /* 0x00006400000c000b */
[----:B01----:R-:W-:Y:S01]  /*3b8b0*/  ENDCOLLECTIVE ;  /* 0x000000000000791b */ /* 0x003fe20003800000 */
.L_x_13438:
[----:B------:R-:W-:Y:S01]  /*3b8c0*/  IMAD.MOV.U32 R12, RZ, RZ, 0x8 ;  /* 0x00000008ff0c7424 */ /* 0x000fe200078e00ff */
[----:B------:R-:W-:-:S05]  /*3b8d0*/  SEL R3, R14, RZ, P3 ;  /* 0x000000ff0e037207 */ /* 0x000fca0001800000 */
[----:B------:R-:W-:-:S04]  /*3b8e0*/  IMAD.IADD R3, R2, 0x1, R3 ;  /* 0x0000000102037824 */ /* 0x000fc800078e0203 */
[----:B------:R-:W-:-:S07]  /*3b8f0*/  IMAD.MOV.U32 R13, RZ, RZ, R3 ;  /* 0x000000ffff0d7224 */ /* 0x000fce00078e0003 */
[----:B------:R-:W-:Y:S05]  /*3b900*/  WARPSYNC.COLLECTIVE R15, `(.L_x_13439) ;  /* 0x000000000f087348 */ /* 0x000fea0003c00000 */
[----:B------:R0:W1:Y:S02]  /*3b910*/  SHFL.UP P6, R14, R13, R12, R11 ;  /* 0x0400000c0d0e7389 */ /* 0x00006400000c000b */
[----:B01----:R-:W-:Y:S01]  /*3b920*/  ENDCOLLECTIVE ;  /* 0x000000000000791b */ /* 0x003fe20003800000 */
.L_x_13439:
[----:B------:R-:W-:Y:S01]  /*3b930*/  IMAD.MOV.U32 R12, RZ, RZ, 0x10 ;  /* 0x00000010ff0c7424 */ /* 0x000fe200078e00ff */
[----:B------:R-:W-:-:S05]  /*3b940*/  SEL R4, R14, RZ, P4 ;  /* 0x000000ff0e047207 */ /* 0x000fca0002000000 */
[----:B------:R-:W-:-:S04]  /*3b950*/  IMAD.IADD R4, R3, 0x1, R4 ;  /* 0x0000000103047824 */ /* 0x000fc800078e0204 */
[----:B------:R-:W-:-:S07]  /*3b960*/  IMAD.MOV.U32 R13, RZ, RZ, R4 ;  /* 0x000000ffff0d7224 */ /* 0x000fce00078e0004 */
[----:B------:R-:W-:Y:S05]  /*3b970*/  WARPSYNC.COLLECTIVE R15, `(.L_x_13440) ;  /* 0x000000000f087348 */ /* 0x000fea0003c00000 */
[----:B------:R0:W1:Y:S02]  /*3b980*/  SHFL.UP P6, R14, R13, R12, R11 ;  /* 0x0400000c0d0e7389 */ /* 0x00006400000c000b */
[----:B01----:R-:W-:Y:S01]  /*3b990*/  ENDCOLLECTIVE ;  /* 0x000000000000791b */ /* 0x003fe20003800000 */
.L_x_13440:
        /* <DEDUP_REMOVED lines=8> */
.L_x_13441:
[----:B------:R-:W-:Y:S05]  /*3ba20*/  BRA `(.L_x_13442) ;  /* 0xffffff9800647947 */ /* 0x000fea000383ffff */
.L_x_13230:
[----:B------:R-:W-:Y:S01]  /*3ba30*/  BSSY B0, `(.L_x_13443) ;  /* 0x0000006000007945 */ /* 0x000fe20003800000 */
[----:B------:R-:W-:Y:S01]  /*3ba40*/  PLOP3.LUT P6, PT, P6, PT, PT, 0x8, 0x0 ;  /* 0x000000000000781c */ /* 0x000fe200037ce170 */
[----:B------:R-:W-:-:S12]  /*3ba50*/  IMAD.MOV.U32 R15, RZ, RZ, -0x1 ;  /* 0xffffffffff0f7424 */ /* 0x000fd800078e00ff */
[----:B01----:R-:W-:Y:S05]  /*3ba60*/  WARPSYNC.COLLECTIVE R15, `(.L_x_13444) ;  /* 0x000000000f087348 */ /* 0x003fea0003c00000 */
[----:B------:R-:W-:Y:S01]  /*3ba70*/  VOTE.ANY R14, PT, P6 ;  /* 0x00000000000e7806 */ /* 0x000fe200030e0100 */
[----:B01----:R-:W-:Y:S06]  /*3ba80*/  ENDCOLLECTIVE ;  /* 0x000000000000791b */ /* 0x003fec0003800000 */
.L_x_13444:
[----:B------:R-:W-:Y:S05]  /*3ba90*/  BSYNC B0 ;  /* 0x0000000000007941 */ /* 0x000fea0003800000 */
.L_x_13443:
[----:B------:R-:W-:Y:S01]  /*3baa0*/  IMAD.MOV.U32 R3, RZ, RZ, R14 ;  /* 0x000000ffff037224 */ /* 0x000fe200078e000e */
[----:B------:R-:W-:Y:S01]  /*3bab0*/  MOV R11, 0x1f ;  /* 0x0000001f000b7802 */ /* 0x000fe20000000f00 */
[----:B------:R-:W-:Y:S02]  /*3bac0*/  IMAD.MOV.U32 R13, RZ, RZ, R5 ;  /* 0x000000ffff0d7224 */ /* 0x000fe400078e0005 */
[----:B------:R-:W0:Y:S01]  /*3bad0*/  POPC R4, R3 ;  /* 0x0000000300047309 */ /* 0x000e220000000000 */
[----:B------:R-:W-:Y:S02]  /*3bae0*/  IMAD.MOV.U32 R15, RZ, RZ, -0x1 ;  /* 0xffffffffff0f7424 */ /* 0x000fe400078e00ff */
[----:B0-----:R-:W-:-:S07]  /*3baf0*/  IMAD.MOV.U32 R12, RZ, RZ, R4 ;  /* 0x000000ffff0c7224 */ /* 0x001fce00078e0004 */
[----:B------:R-:W-:Y:S05]  /*3bb00*/  WARPSYNC.COLLECTIVE R15, `(.L_x_13445) ;  /* 0x000000000f087348 */ /* 0x000fea0003c00000 */
[----:B------:R0:W1:Y:S02]  /*3bb10*/  SHFL.IDX P6, R14, R13, R12, R11 ;  /* 0x0000000c0d0e7389 */ /* 0x00006400000c000b */
[----:B01----:R-:W-:Y:S01]  /*3bb20*/  ENDCOLLECTIVE ;  /* 0x000000000000791b */ /* 0x003fe20003800000 */
.L_x_13445:
[----:B------:R-:W-:Y:S01]  /*3bb30*/  IMAD.MOV.U32 R5, RZ, RZ, R14 ;  /* 0x000000ffff057224 */ /* 0x000fe200078e000e */
[----:B------:R-:W-:Y:S06]  /*3bb40*/  BRA `(.L_x_13446) ;  /* 0xffffff9800547947 */ /* 0x000fec000383ffff */
.L_x_13232:
[----:B------:R-:W-:Y:S01]  /*3bb50*/  BSSY B0, `(.L_x_13447) ;  /* 0x0000007000007945 */ /* 0x000fe20003800000 */
[----:B-1----:R-:W-:Y:S02]  /*3bb60*/  IMAD.MOV.U32 R13, RZ, RZ, R2 ;  /* 0x000000ffff0d7224 */ /* 0x002fe400078e0002 */
[----:B------:R-:W-:Y:S02]  /*3bb70*/  IMAD.MOV.U32 R11, RZ, RZ, 0x1f ;  /* 0x0000001fff0b7424 */ /* 0x000fe400078e00ff */
[----:B------:R-:W-:-:S07]  /*3bb80*/  IMAD.MOV.U32 R15, RZ, RZ, -0x1 ;  /* 0xffffffffff0f7424 */ /* 0x000fce00078e00ff */
[----:B0-23--:R-:W-:Y:S05]  /*3bb90*/  WARPSYNC.COLLECTIVE R15, `(.L_x_13448) ;  /* 0x000000000f087348 */ /* 0x00dfea0003c00000 */
[----:B------:R1:W4:Y:S02]  /*3bba0*/  SHFL.IDX P6, R14, R13, R12, R11 ;  /* 0x0000000c0d0e7389 */ /* 0x00032400000c000b */
[----:B01234-:R-:W-:Y:S01]  /*3bbb0*/  ENDCOLLECTIVE ;  /* 0x000000000000791b */ /* 0x01ffe20003800000 */
.L_x_13448:
[----:B------:R-:W-:Y:S05]  /*3bbc0*/  BSYNC B0 ;  /* 0x0000000000007941 */ /* 0x000fea0003800000 */
.L_x_13447:
[----:B------:R-:W-:Y:S05]  /*3bbd0*/  BRA `(.L_x_13231) ;  /* 0xffffff98004c7947 */ /* 0x000fea000383ffff */
.L_x_13236:
[----:B------:R0:W0:Y:S02]  /*3bbe0*/  SYNCS.PHASECHK.TRANS64.TRYWAIT P0, [R5+URZ+0x32420], R0 ;  /* 0x03242000050075a7 */ /* 0x000024000800017f */
[----:B0-----:R-:W-:Y:S05]  /*3bbf0*/  @!P0 NANOSLEEP.SYNCS 0x989680 ;  /* 0x009896800000895d */ /* 0x001fea0003900000 */
[----:B------:R-:W0:Y:S02]  /*3bc00*/  @!P0 SYNCS.PHASECHK.TRANS64 P0, [R5+URZ+0x32420], R0 ;  /* 0x03242000050085a7 */ /* 0x000e24000800007f */
[----:B0-----:R-:W-:Y:S05]  /*3bc10*/  @!P0 BRA `(.L_x_13236) ;  /* 0xfffffffc00f08947 */ /* 0x001fea000383ffff */
[----:B------:R-:W-:Y:S05]  /*3bc20*/  BRA `(.L_x_13449) ;  /* 0xffffff9c00c47947 */ /* 0x000fea000383ffff */
.L_x_13237:
[----:B------:R-:W0:Y:S01]  /*3bc30*/  S2R R2, SR_TID.X ;  /* 0x0000000000027919 */ /* 0x000e220000002100 */
[----:B------:R-:W-:Y:S01]  /*3bc40*/  BSSY B0, `(.L_x_13450) ;  /* 0x000000a000007945 */ /* 0x000fe20003800000 */
[----:B------:R-:W-:Y:S02]  /*3bc50*/  IMAD.MOV.U32 R12, RZ, RZ, RZ ;  /* 0x000000ffff0c7224 */ /* 0x000fe400078e00ff */
[----:B------:R-:W-:Y:S02]  /*3bc60*/  IMAD.MOV.U32 R11, RZ, RZ, 0x1f ;  /* 0x0000001fff0b7424 */ /* 0x000fe400078e00ff */
[----:B------:R-:W-:Y:S01]  /*3bc70*/  IMAD.MOV.U32 R15, RZ, RZ, -0x1 ;  /* 0xffffffffff0f7424 */ /* 0x000fe200078e00ff */
[----:B0-----:R-:W-:-:S04]  /*3bc80*/  SHF.R.U32.HI R2, RZ, 0x5, R2 ;  /* 0x00000005ff027819 */ /* 0x001fc80000011602 */
[----:B------:R-:W-:-:S05]  /*3bc90*/  LOP3.LUT R2, R2, 0x3, RZ, 0xc0, !PT ;  /* 0x0000000302027812 */ /* 0x000fca00078ec0ff */
[----:B-1----:R-:W-:-:S07]  /*3bca0*/  IMAD.MOV.U32 R13, RZ, RZ, R2 ;  /* 0x000000ffff0d7224 */ /* 0x002fce00078e0002 */
[----:B--234-:R-:W-:Y:S05]  /*3bcb0*/  WARPSYNC.COLLECTIVE R15, `(.L_x_13451) ;  /* 0x000000000f087348 */ /* 0x01cfea0003c00000 */
[----:B------:R0:W1:Y:S02]  /*3bcc0*/  SHFL.IDX P6, R14, R13, R12, R11 ;  /* 0x0000000c0d0e7389 */ /* 0x00006400000c000b */
[----:B01234-:R-:W-:Y:S01]  /*3bcd0*/  ENDCOLLECTIVE ;  /* 0x000000000000791b */ /* 0x01ffe20003800000 */
.L_x_13451:
[----:B------:R-:W-:Y:S05]  /*3bce0*/  BSYNC B0 ;  /* 0x0000000000007941 */ /* 0x000fea0003800000 */
.L_x_13450:
[----:B------:R-:W-:Y:S05]  /*3bcf0*/  BRA `(.L_x_13452) ;  /* 0xffffff9c00ac7947 */ /* 0x000fea000383ffff */
.L_x_13238:
[----:B------:R-:W-:Y:S01]  /*3bd00*/  BSSY B0, `(.L_x_13453) ;  /* 0x0000006000007945 */ /* 0x000fe20003800000 */
[----:B------:R-:W-:-:S07]  /*3bd10*/  IMAD.MOV.U32 R15, RZ, RZ, -0x1 ;  /* 0xffffffffff0f7424 */ /* 0x000fce00078e00ff */
[----:B-1234-:R-:W-:Y:S05]  /*3bd20*/  WARPSYNC.COLLECTIVE R15, `(.L_x_13454) ;  /* 0x000000000f0c7348 */ /* 0x01efea0003c00000 */
[----:B------:R-:W-:Y:S02]  /*3bd30*/  ELECT P6, UR62, PT ;  /* 0x00000000003e782f */ /* 0x000fe400038c0000 */
[----:B------:R-:W-:Y:S01]  /*3bd40*/  MOV R14, UR62 ;  /* 0x0000003e000e7c02 */ /* 0x000fe20008000f00 */
[----:B-1234-:R-:W-:Y:S10]  /*3bd50*/  ENDCOLLECTIVE ;  /* 0x000000000000791b */ /* 0x01eff40003800000 */
.L_x_13454:
[----:B------:R-:W-:Y:S05]  /*3bd60*/  BSYNC B0 ;  /* 0x0000000000007941 */ /* 0x000fea0003800000 */
.L_x_13453:
[----:B------:R-:W-:Y:S05]  /*3bd70*/  BRA `(.L_x_13455) ;  /* 0xffffff9c00a07947 */ /* 0x000fea000383ffff */
.L_x_13240:
[----:B------:R0:W0:Y:S02]  /*3bd80*/  SYNCS.PHASECHK.TRANS64.TRYWAIT P1, [R3+URZ+0x32440], R2 ;  /* 0x03244002030075a7 */ /* 0x000024000802017f */
[----:B0-----:R-:W-:Y:S05]  /*3bd90*/  @!P1 NANOSLEEP.SYNCS 0x989680 ;  /* 0x009896800000995d */ /* 0x001fea0003900000 */
[----:B------:R-:W0:Y:S02]  /*3bda0*/  @!P1 SYNCS.PHASECHK.TRANS64 P1, [R3+URZ+0x32440], R2 ;  /* 0x03244002030095a7 */ /* 0x000e24000802007f */
[----:B0-----:R-:W-:Y:S05]  /*3bdb0*/  @!P1 BRA `(.L_x_13240) ;  /* 0xfffffffc00f09947 */ /* 0x001fea000383ffff */
[----:B------:R-:W-:Y:S05]  /*3bdc0*/  BRA `(.L_x_13456) ;  /* 0xffffff9c00c07947 */ /* 0x000fea000383ffff */
.L_x_13242:
[----:B------:R0:W0:Y:S02]  /*3bdd0*/  SYNCS.PHASECHK.TRANS64.TRYWAIT P1, [R25+URZ+0x32440], R0 ;  /* 0x03244000190075a7 */ /* 0x000024000802017f */
[----:B0-----:R-:W-:Y:S05]  /*3bde0*/  @!P1 NANOSLEEP.SYNCS 0x989680 ;  /* 0x009896800000995d */ /* 0x001fea0003900000 */
[----:B------:R-:W0:Y:S02]  /*3bdf0*/  @!P1 SYNCS.PHASECHK.TRANS64 P1, [R25+URZ+0x32440], R0 ;  /* 0x03244000190095a7 */ /* 0x000e24000802007f */
[----:B0-----:R-:W-:Y:S05]  /*3be00*/  @!P1 BRA `(.L_x_13242) ;  /* 0xfffffffc00f09947 */ /* 0x001fea000383ffff */
[----:B------:R-:W-:Y:S05]  /*3be10*/  BRA `(.L_x_13457) ;  /* 0xffffff9c00cc7947 */ /* 0x000fea000383ffff */
.L_x_13244:
[----:B------:R0:W0:Y:S02]  /*3be20*/  SYNCS.PHASECHK.TRANS64.TRYWAIT P1, [R3+URZ+0x32460], R2 ;  /* 0x03246002030075a7 */ /* 0x000024000802017f */
[----:B0-----:R-:W-:Y:S05]  /*3be30*/  @!P1 NANOSLEEP.SYNCS 0x989680 ;  /* 0x009896800000995d */ /* 0x001fea0003900000 */
[----:B------:R-:W0:Y:S02]  /*3be40*/  @!P1 SYNCS.PHASECHK.TRANS64 P1, [R3+URZ+0x32460], R2 ;  /* 0x03246002030095a7 */ /* 0x000e24000802007f */
[----:B0-----:R-:W-:Y:S05]  /*3be50*/  @!P1 BRA `(.L_x_13244) ;  /* 0xfffffffc00f09947 */ /* 0x001fea000383ffff */
[----:B------:R-:W-:Y:S05]  /*3be60*/  BRA `(.L_x_13458) ;  /* 0xffffff9c00c87947 */ /* 0x000fea000383ffff */
        .type           $_ZN7cutlass13device_kernelIN5flash11enable_sm90INS1_16FlashAttnFwdSm90INS1_25CollectiveMainloopFwdSm90ILi2EN4cute5tupleIJNS5_1CILi1EEES8_S8_EEENS6_IJNS7_ILi128EEENS7_ILi96EEENS7_ILi64EEEEEELi256ENS_6half_tEfNS_4arch4Sm90ELb0ELb1ELb0ELb1ELb1ELb1ELb1ELb1ELb0ELb1ELb0ELb0EEENS1_21CollectiveEpilogueFwdINS6_IJSA_NS7_ILi256EEESB_EEES9_SE_SG_Li256ELb1ELb1ELb0ELb0EEENS1_36VarlenDynamicPersistentTileSchedulerILi128ELi96ELi256ELi128ELb0ELb1ELb1ELb1ELb0ELb1EEEEEEEEEvNT_6ParamsE$_ZZN5flash25CollectiveMainloopFwdSm90ILi2EN4cute5tupleIJNS1_1CILi1EEES4_S4_EEENS2_IJNS3_ILi128EEENS3_ILi96EEENS3_ILi64EEEEEELi256EN7cutlass6half_tEfNSA_4arch4Sm90ELb0ELb1ELb0ELb1ELb1ELb1ELb1ELb1ELb0ELb1ELb0ELb0EE3mmaINS_16FlashAttnFwdSm90ISE_NS_21CollectiveEpilogueFwdINS2_IJS6_NS3_ILi256EEES7_EEES5_SB_SD_Li256ELb1ELb1ELb0ELb0EEENS_36VarlenDynamicPersistentTileSchedulerILi128ELi96ELi256ELi128ELb0ELb1ELb1ELb1ELb0ELb1EEEE13SharedStorageENS1_6TensorINS1_11ArrayEngineIfLm128EEENS1_6LayoutINS2_IJNS2_IJNS3_ILi2EEEST_NS3_ILi32EEEEEES4_S4_EEENS2_IJNS2_IJS4_ST_NS3_ILi4EEEEEENS3_ILi0EEESZ_EEEEEEENS_7SoftmaxILi2ELi0EEEEEbRKNSE_6ParamsENSA_13PipelineAsyncILi2EEES19_RNSA_13PipelineStateILj2EEERT0_RT1_iRiRKNS_16SeqlenInfoQKNewKILb1ELb1EEENS2_IJiiiiEEERT_ENKUliT_T0_T1_E_clIZSF_ISO_S12_S14_EbS17_S19_S19_S1C_S1E_S1G_iS1H_S1L_S1M_S1O_EUlRS1P_iE0_NS3_ILb1EEES1W_EEDaiS1P_S1Q_S1R_,@function
        .size           $_ZN7cutlass13device_kernelIN5flash11enable_sm90INS1_16FlashAttnFwdSm90INS1_25CollectiveMainloopFwdSm90ILi2EN4cute5tupleIJNS5_1CILi1EEES8_S8_EEENS6_IJNS7_ILi128EEENS7_ILi96EEENS7_ILi64EEEEEELi256ENS_6half_tEfNS_4arch4Sm90ELb0ELb1ELb0ELb1ELb1ELb1ELb1ELb1ELb0ELb1ELb0ELb0EEENS1_21CollectiveEpilogueFwdINS6_IJSA_NS7_ILi256EEESB_EEES9_SE_SG_Li256ELb1ELb1ELb0ELb0EEENS1_36VarlenDynamicPersistentTileSchedulerILi128ELi96ELi256ELi128ELb0ELb1ELb1ELb1ELb0ELb1EEEEEEEEEvNT_6ParamsE$_ZZN5flash25CollectiveMainloopFwdSm90ILi2EN4cute5tupleIJNS1_1CILi1EEES4_S4_EEENS2_IJNS3_ILi128EEENS3_ILi96EEENS3_ILi64EEEEEELi256EN7cutlass6half_tEfNSA_4arch4Sm90ELb0ELb1ELb0ELb1ELb1ELb1ELb1ELb1ELb0ELb1ELb0ELb0EE3mmaINS_16FlashAttnFwdSm90ISE_NS_21CollectiveEpilogueFwdINS2_IJS6_NS3_ILi256EEES7_EEES5_SB_SD_Li256ELb1ELb1ELb0ELb0EEENS_36VarlenDynamicPersistentTileSchedulerILi128ELi96ELi256ELi128ELb0ELb1ELb1ELb1ELb0ELb1EEEE13SharedStorageENS1_6TensorINS1_11ArrayEngineIfLm128EEENS1_6LayoutINS2_IJNS2_IJNS3_ILi2EEEST_NS3_ILi32EEEEEES4_S4_EEENS2_IJNS2_IJS4_ST_NS3_ILi4EEEEEENS3_ILi0EEESZ_EEEEEEENS_7SoftmaxILi2ELi0EEEEEbRKNSE_6ParamsENSA_13PipelineAsyncILi2EEES19_RNSA_13PipelineStateILj2EEERT0_RT1_iRiRKNS_16SeqlenInfoQKNewKILb1ELb1EEENS2_IJiiiiEEERT_ENKUliT_T0_T1_E_clIZSF_ISO_S12_S14_EbS17_S19_S19_S1C_S1E_S1G_iS1H_S1L_S1M_S1O_EUlRS1P_iE0_NS3_ILb1EEES1W_EEDaiS1P_S1Q_S1R_,(.L_x_15565 - $_ZN7cutlass13device_kernelIN5flash11enable_sm90INS1_16FlashAttnFwdSm90INS1_25CollectiveMainloopFwdSm90ILi2EN4cute5tupleIJNS5_1CILi1EEES8_S8_EEENS6_IJNS7_ILi128EEENS7_ILi96EEENS7_ILi64EEEEEELi256ENS_6half_tEfNS_4arch4Sm90ELb0ELb1ELb0ELb1ELb1ELb1ELb1ELb1ELb0ELb1ELb0ELb0EEENS1_21CollectiveEpilogueFwdINS6_IJSA_NS7_ILi256EEESB_EEES9_SE_SG_Li256ELb1ELb1ELb0ELb0EEENS1_36VarlenDynamicPersistentTileSchedulerILi128ELi96ELi256ELi128ELb0ELb1ELb1ELb1ELb0ELb1EEEEEEEEEvNT_6ParamsE$_ZZN5flash25CollectiveMainloopFwdSm90ILi2EN4cute5tupleIJNS1_1CILi1EEES4_S4_EEENS2_IJNS3_ILi128EEENS3_ILi96EEENS3_ILi64EEEEEELi256EN7cutlass6half_tEfNSA_4arch4Sm90ELb0ELb1ELb0ELb1ELb1ELb1ELb1ELb1ELb0ELb1ELb0ELb0EE3mmaINS_16FlashAttnFwdSm90ISE_NS_21CollectiveEpilogueFwdINS2_IJS6_NS3_ILi256EEES7_EEES5_SB_SD_Li256ELb1ELb1ELb0ELb0EEENS_36VarlenDynamicPersistentTileSchedulerILi128ELi96ELi256ELi128ELb0ELb1ELb1ELb1ELb0ELb1EEEE13SharedStorageENS1_6TensorINS1_11ArrayEngineIfLm128EEENS1_6LayoutINS2_IJNS2_IJNS3_ILi2EEEST_NS3_ILi32EEEEEES4_S4_EEENS2_IJNS2_IJS4_ST_NS3_ILi4EEEEEENS3_ILi0EEESZ_EEEEEEENS_7SoftmaxILi2ELi0EEEEEbRKNSE_6ParamsENSA_13PipelineAsyncILi2EEES19_RNSA_13PipelineStateILj2EEERT0_RT1_iRiRKNS_16SeqlenInfoQKNewKILb1ELb1EEENS2_IJiiiiEEERT_ENKUliT_T0_T1_E_clIZSF_ISO_S12_S14_EbS17_S19_S19_S1C_S1E_S1G_iS1H_S1L_S1M_S1O_EUlRS1P_iE0_NS3_ILb1EEES1W_EEDaiS1P_S1Q_S1R_)
$_ZN7cutlass13device_kernelIN5flash11enable_sm90INS1_16FlashAttnFwdSm90INS1_25CollectiveMainloopFwdSm90ILi2EN4cute5tupleIJNS5_1CILi1EEES8_S8_EEENS6_IJNS7_ILi128EEENS7_ILi96EEENS7_ILi64EEEEEELi256ENS_6half_tEfNS_4arch4Sm90ELb0ELb1ELb0ELb1ELb1ELb1ELb1ELb1ELb0ELb1ELb0ELb0EEENS1_21CollectiveEpilogueFwdINS6_IJSA_NS7_ILi256EEESB_EEES9_SE_SG_Li256ELb1ELb1ELb0ELb0EEENS1_36VarlenDynamicPersistentTileSchedulerILi128ELi96ELi256ELi128ELb0ELb1ELb1ELb1ELb0ELb1EEEEEEEEEvNT_6ParamsE$_ZZN5flash25CollectiveMainloopFwdSm90ILi2EN4cute5tupleIJNS1_1CILi1EEES4_S4_EEENS2_IJNS3_ILi128EEENS3_ILi96EEENS3_ILi64EEEEEELi256EN7cutlass6half_tEfNSA_4arch4Sm90ELb0ELb1ELb0ELb1ELb1ELb1ELb1ELb1ELb0ELb1ELb0ELb0EE3mmaINS_16FlashAttnFwdSm90ISE_NS_21CollectiveEpilogueFwdINS2_IJS6_NS3_ILi256EEES7_EEES5_SB_SD_Li256ELb1ELb1ELb0ELb0EEENS_36VarlenDynamicPersistentTileSchedulerILi128ELi96ELi256ELi128ELb0ELb1ELb1ELb1ELb0ELb1EEEE13SharedStorageENS1_6TensorINS1_11ArrayEngineIfLm128EEENS1_6LayoutINS2_IJNS2_IJNS3_ILi2EEEST_NS3_ILi32EEEEEES4_S4_EEENS2_IJNS2_IJS4_ST_NS3_ILi4EEEEEENS3_ILi0EEESZ_EEEEEEENS_7SoftmaxILi2ELi0EEEEEbRKNSE_6ParamsENSA_13PipelineAsyncILi2EEES19_RNSA_13PipelineStateILj2EEERT0_RT1_iRiRKNS_16SeqlenInfoQKNewKILb1ELb1EEENS2_IJiiiiEEERT_ENKUliT_T0_T1_E_clIZSF_ISO_S12_S14_EbS17_S19_S19_S1C_S1E_S1G_iS1H_S1L_S1M_S1O_EUlRS1P_iE0_NS3_ILb1EEES1W_EEDaiS1P_S1Q_S1R_:
[----:B------:R-:W-:Y:S02]  /*3be70*/  ULDC UR4, c[0x0][0x20] ;  /* 0x0000080000047ab9 */ /* 0x000fe40000000800 */
        /* <DEDUP_REMOVED lines=14> */
.L_x_13460:
[----:B------:R-:W-:Y:S05]  /*3bf60*/  BSYNC B0 ;  /* 0x0000000000007941 */ /* 0x000fea0003800000 */
.L_x_13459:
        /* <DEDUP_REMOVED lines=13> */
.L_x_13462:
[----:B------:R-:W-:Y:S05]  /*3c040*/  BSYNC B0 ;  /* 0x0000000000007941 */ /* 0x000fea0003800000 */
.L_x_13461:
        /* <DEDUP_REMOVED lines=8> */
.L_x_13464:
[----:B------:R-:W-:Y:S05]  /*3c0d0*/  BSYNC B0 ;  /* 0x0000000000007941 */ /* 0x000fea0003800000 */
.L_x_13463:
[----:B0----5:R-:W2:Y:S04]  /*3c0e0*/  LDL.64 R8, [UR4] ;  /* 0x00000004ff087983 */ /* 0x021ea80008100a00 */
[----:B------:R-:W3:Y:S04]  /*3c0f0*/  LDL.64 R6, [UR4+0x28] ;  /* 0x00002804ff067983 */ /* 0x000ee80008100a00 */
[----:B------:R-:W4:Y:S04]  /*3c100*/  LDL.64 R4, [UR4+0x20] ;  /* 0x00002004ff047983 */ /* 0x000f280008100a00 */
        /* <DEDUP_REMOVED lines=52> */
[----:B------:R-:W3:Y:S04]  /*3c450*/  LDL.64 R4, [UR4+0x30] ;  /* 0x00003004ff047983 */ /* 0x000ee80008100a00 */
        /* <DEDUP_REMOVED lines=9> */
.L_x_13493:
[----:B------:R-:W-:Y:S05]  /*3c4f0*/  BSYNC B0 ;  /* 0x0000000000007941 */ /* 0x000fea0003800000 */
.L_x_13466:
[----:B------:R-:W2:Y:S04]  /*3c500*/  LDL.64 R6, [UR4+0x40] ;  /* 0x00004004ff067983 */ /* 0x000ea80008100a00 */
[----:B0-----:R-:W3:Y:S04]  /*3c510*/  LDL.64 R4, [UR4] ;  /* 0x00000004ff047983 */ /* 0x001ee80008100a00 */
[----:B--2---:R-:W2:Y:S04]  /*3c520*/  LD.E R8, desc[UR6][R6.64] ;  /* 0x0000000606087980 */ /* 0x004ea8000c101900 */
[----:B---3--:R0:W5:Y:S04]  /*3c530*/  LD.E R10, desc[UR6][R4.64] ;  /* 0x00000006040a7980 */ /* 0x008168000c101900 */
[----:B------:R0:W5:Y:S01]  /*3c540*/  LD.E R11, desc[UR6][R4.64+0x4] ;  /* 0x00000406040b7980 */ /* 0x000162000c101900 */
[----:B------:R-:W-:Y:S01]  /*3c550*/  BSSY B0, `(.L_x_13468) ;  /* 0x0000005000007945 */ /* 0x000fe20003800000 */
[----:B--2---:R-:W-:-:S04]  /*3c560*/  LOP3.LUT R8, R8, 0x1, RZ, 0xfc, !PT ;  /* 0x0000000108087812 */ /* 0x004fc800078efcff */
[----:B------:R-:W-:-:S13]  /*3c570*/  ISETP.NE.AND P0, PT, R8, 0x3, PT ;  /* 0x000000030800780c */ /* 0x000fda0003f05270 */
[----:B0-----:R-:W-:Y:S05]  /*3c580*/  @!P0 BRA `(.L_x_13469) ;  /* 0x0000000000048947 */ /* 0x001fea0003800000 */
[----:B------:R-:W-:Y:S01]  /*3c590*/  BPT.TRAP 0x1 ;  /* 0x000000040000795c */ /* 0x000fe20000300000 */
.L_x_13469:
[----:B------:R-:W-:Y:S05]  /*3c5a0*/  BSYNC B0 ;  /* 0x0000000000007941 */ /* 0x000fea0003800000 */
.L_x_13468:
        /* <DEDUP_REMOVED lines=13> */
.L_x_13471:
[----:B------:R-:W-:Y:S05]  /*3c680*/  BSYNC B0 ;  /* 0x0000000000007941 */ /* 0x000fea0003800000 */
.L_x_13470:
        /* <DEDUP_REMOVED lines=8> */
.L_x_13473:
[----:B------:R-:W-:Y:S05]  /*3c710*/  BSYNC B0 ;  /* 0x0000000000007941 */ /* 0x000fea0003800000 */
.L_x_13472:
[----:B------:R-:W2:Y:S04]  /*3c720*/  LDL.64 R12, [UR4] ;  /* 0x00000004ff0c7983 */ /* 0x000ea80008100a00 */
[----:B------:R-:W0:Y:S04]  /*3c730*/  LDL.64 R10, [UR4+0x58] ;  /* 0x00005804ff0a7983 */ /* 0x000e280008100a00 */
[----:B------:R-:W3:Y:S04]  /*3c740*/  LDL.64 R4, [UR4+0x48] ;  /* 0x00004804ff047983 */ /* 0x000ee80008100a00 */
[----:B------:R-:W4:Y:S04]  /*3c750*/  LDL.64 R6, [UR4+0x50] ;  /* 0x00005004ff067983 */ /* 0x000f280008100a00 */
[----:B--2---:R-:W2:Y:S04]  /*3c760*/  LD.E R13, desc[UR6][R12.64] ;  /* 0x000000060c0d7980 */ /* 0x004ea8000c101900 */
[----:B0----5:R-:W2:Y:S04]  /*3c770*/  LD.E.64 R8, desc[UR6][R10.64] ;  /* 0x000000060a087980 */ /* 0x021ea8000c101b00 */
[----:B---3--:R-:W3:Y:S04]  /*3c780*/  LD.E R16, desc[UR6][R4.64] ;  /* 0x0000000604107980 */ /* 0x008ee8000c101900 */
[----:B----4-:R-:W4:Y:S01]  /*3c790*/  LD.E.64 R14, desc[UR6][R6.64] ;  /* 0x00000006060e7980 */ /* 0x010f22000c101b00 */
[----:B------:R-:W-:Y:S05]  /*3c7a0*/  WARPSYNC.ALL ;  /* 0x0000000000007948 */ /* 0x000fea0003800000 */
[----:B------:R-:W-:Y:S01]  /*3c7b0*/  WARPGROUP.ARRIVE ;  /* 0x00000000000079c5 */ /* 0x000fe20000000000 */
[----:B------:R-:W-:Y:S01]  /*3c7c0*/  MOV R17, 0x1 ;  /* 0x0000000100117802 */ /* 0x000fe20000000f00 */
[----:B--2---:R-:W-:Y:S01]  /*3c7d0*/  IMAD R8, R13, 0xc00, R8 ;  /* 0x00000c000d087824 */ /* 0x004fe200078e0208 */
[----:B------:R-:W-:-:S02]  /*3c7e0*/  R2UR UR11, R9 ;  /* 0x00000000090b72ca */ /* 0x000fc400000e0000 */
[----:B---3--:R-:W-:Y:S02]  /*3c7f0*/  ISETP.NE.U32.AND P0, PT, R16, RZ, PT ;  /* 0x000000ff1000720c */ /* 0x008fe40003f05070 */
[----:B------:R-:W-:Y:S02]  /*3c800*/  R2UR UR10, R8 ;  /* 0x00000000080a72ca */ /* 0x000fe400000e0000 */
[----:B----4-:R-:W-:Y:S02]  /*3c810*/  R2UR UR8, R14 ;  /* 0x000000000e0872ca */ /* 0x010fe400000e0000 */
[----:B------:R-:W-:-:S07]  /*3c820*/  R2UR UR9, R15 ;  /* 0x000000000f0972ca */ /* 0x000fce00000e0000 */
[----:B------:R-:W-:-:S06]  /*3c830*/  VOTEU.ANY UP0, P0 ;  /* 0x00000000003f7886 */ /* 0x000fcc0000000100 */
[----:B------:R-:W-:Y:S03]  /*3c840*/  HGMMA.64x96x16.F32 R24, gdesc[UR8], R24, UP0, gsb0 ;  /* 0x01600000081879f0 */ /* 0x000fe6000b800818 */
        /* <DEDUP_REMOVED lines=100> */
[----:B------:R-:W-:Y:S01]  /*3ce90*/  MOV R13, R9 ;  /* 0x00000009000d7202 */ /* 0x000fe20000000f00 */
[----:B------:R-:W-:-:S03]  /*3cea0*/  WARPGROUP.ARRIVE ;  /* 0x00000000000079c5 */ /* 0x000fc60000000000 */
        /* <DEDUP_REMOVED lines=81> */
[----:B------:R-:W2:Y:S04]  /*3d3c0*/  LDL.64 R10, [UR4+0x18] ;  /* 0x00001804ff0a7983 */ /* 0x000ea80008100a00 */
[----:B------:R-:W3:Y:S01]  /*3d3d0*/  LDL.64 R8, [UR4] ;  /* 0x00000004ff087983 */ /* 0x000ee20008100a00 */
[----:B------:R-:W1:Y:S02]  /*3d3e0*/  S2R R74, SR_TID.X ;  /* 0x00000000004a7919 */ /* 0x000e640000002100 */
[----:B-1----:R-:W-:-:S04]  /*3d3f0*/  SHF.R.U32.HI R6, RZ, 0x7, R74 ;  /* 0x00000007ff067819 */ /* 0x002fc8000001164a */
        /* <DEDUP_REMOVED lines=9> */
.L_x_13476:
[----:B------:R-:W-:Y:S05]  /*3d490*/  BSYNC B0 ;  /* 0x0000000000007941 */ /* 0x000fea0003800000 */
.L_x_13475:
        /* <DEDUP_REMOVED lines=14> */
[----:B--2---:R-:W-:-:S03]  /*3d580*/  ISETP.NE.AND P0, PT, R4, 0x1, PT ;  /* 0x000000010400780c */ /* 0x004fc60003f05270 */
[----:B------:R-:W2:Y:S10]  /*3d590*/  LD.E R4, desc[UR6][R2.64+0x18] ;  /* 0x0000180602047980 */ /* 0x000eb4000c101900 */
[----:B------:R-:W2:Y:S04]  /*3d5a0*/  @P0 LD.E R15, desc[UR6][R2.64+0x28] ;  /* 0x00002806020f0980 */ /* 0x000ea8000c101900 */
[----:B------:R-:W2:Y:S01]  /*3d5b0*/  @P0 LD.E R16, desc[UR6][R2.64+0x2c] ;  /* 0x00002c0602100980 */ /* 0x000ea2000c101900 */
[----:B----4-:R-:W-:-:S04]  /*3d5c0*/  SHF.R.S32.HI R6, RZ, 0x1f, R5 ;  /* 0x0000001fff067819 */ /* 0x010fc80000011405 */
        /* <DEDUP_REMOVED lines=16> */
[----:B---3--:R-:W-:Y:S01]  /*3d6d0*/  IMAD R9, R72, 0x8, R9 ;  /* 0x0000000848097824 */ /* 0x008fe200078e0209 */
[----:B------:R-:W-:-:S02]  /*3d6e0*/  LOP3.LUT R7, R7, 0x3fffffe, RZ, 0xc0, !PT ;  /* 0x03fffffe07077812 */ /* 0x000fc400078ec0ff */
[----:B------:R-:W-:Y:S01]  /*3d6f0*/  LEA.HI R5, R14, R14, RZ, 0x1 ;  /* 0x0000000e0e057211 */ /* 0x000fe200078f08ff */
[----:B------:R-:W-:Y:S02]  /*3d700*/  IMAD.IADD R12, R11, 0x1, -R12 ;  /* 0x000000010b0c7824 */ /* 0x000fe400078e0a0c */
[----:B------:R-:W-:Y:S01]  /*3d710*/  IMAD.IADD R7, R6, 0x1, -R7 ;  /* 0x0000000106077824 */ /* 0x000fe200078e0a07 */
[----:B------:R-:W-:Y:S01]  /*3d720*/  LOP3.LUT R5, R5, 0x1ffffffe, RZ, 0xc0, !PT ;  /* 0x1ffffffe05057812 */ /* 0x000fe200078ec0ff */
[----:B------:R-:W-:-:S03]  /*3d730*/  IMAD.U32 R12, R9, 0x10, R12 ;  /* 0x00000010090c7824 */ /* 0x000fc600078e000c */
[----:B------:R-:W-:Y:S01]  /*3d740*/  IADD3 R5, R14, -R5, RZ ;  /* 0x800000050e057210 */ /* 0x000fe20007ffe0ff */
        /* <DEDUP_REMOVED lines=16> */
[----:B--2---:R-:W-:-:S05]  /*3d850*/  @P0 IMAD.HI.U32 R15, R12, R15, RZ ;  /* 0x0000000f0c0f0227 */ /* 0x004fca00078e00ff */
        /* <DEDUP_REMOVED lines=18> */
.L_x_13482:
[----:B------:R-:W-:Y:S05]  /*3d980*/  BSYNC B2 ;  /* 0x0000000000027941 */ /* 0x000fea0003800000 */
.L_x_13481:
[----:B------:R-:W-:Y:S01]  /*3d990*/  LOP3.LUT R7, RZ, R7, RZ, 0x33, !PT ;  /* 0x00000007ff077212 */ /* 0x000fe200078e33ff */
[----:B------:R-:W-:Y:S06]  /*3d9a0*/  BRA `(.L_x_13483) ;  /* 0x0000000000187947 */ /* 0x000fec0003800000 */
.L_x_13480:
[----:B------:R-:W-:-:S13]  /*3d9b0*/  ISETP.NE.AND P0, PT, R4, 0x1, PT ;  /* 0x000000010400780c */ /* 0x000fda0003f05270 */
[----:B------:R-:W-:Y:S05]  /*3d9c0*/  @!P0 BRA `(.L_x_13483) ;  /* 0x0000000000108947 */ /* 0x000fea0003800000 */
[----:B------:R-:W2:Y:S04]  /*3d9d0*/  LD.E R6, desc[UR6][R2.64+0x1c] ;  /* 0x00001c0602067980 */ /* 0x000ea8000c101900 */
[----:B------:R-:W3:Y:S01]  /*3d9e0*/  LD.E R10, desc[UR6][R2.64+0x20] ;  /* 0x00002006020a7980 */ /* 0x000ee2000c101900 */
[----:B--2---:R-:W-:-:S05]  /*3d9f0*/  IMAD.HI.U32 R7, R7, R6, RZ ;  /* 0x0000000607077227 */ /* 0x004fca00078e00ff */
[----:B---3--:R-:W-:-:S07]  /*3da00*/  SHF.R.U32.HI R7, RZ, R10, R7 ;  /* 0x0000000aff077219 */ /* 0x008fce0000011607 */
.L_x_13483:
[----:B------:R-:W-:Y:S05]  /*3da10*/  BSYNC B1 ;  /* 0x0000000000017941 */ /* 0x000fea0003800000 */
.L_x_13479:
[----:B------:R-:W-:-:S05]  /*3da20*/  IMAD R7, R4, R7, R8 ;  /* 0x0000000704077224 */ /* 0x000fca00078e0208 */
[----:B------:R-:W-:Y:S02]  /*3da30*/  VIMNMX R0, R0, R7, !PT ;  /* 0x0000000700007248 */ /* 0x000fe40007fe0100 */
[----:B------:R-:W-:-:S07]  /*3da40*/  VIADDMNMX R5, R7, R4, R5, PT ;  /* 0x0000000407057246 */ /* 0x000fce0003800105 */
.L_x_13478:
[----:B------:R-:W-:Y:S05]  /*3da50*/  BSYNC B0 ;  /* 0x0000000000007941 */ /* 0x000fea0003800000 */
.L_x_13477:
[C---:B------:R-:W-:Y:S01]  /*3da60*/  ISETP.GE.AND P0, PT, R75.reuse, 0x2, PT ;  /* 0x000000024b00780c */ /* 0x040fe20003f06270 */
[----:B------:R-:W0:Y:S01]  /*3da70*/  SHFL.IDX PT, R12, R12, 0x1, 0x1c1f ;  /* 0x003c1f000c0c7f89 */ /* 0x000e2200000e0000 */
[C---:B------:R-:W-:Y:S01]  /*3da80*/  ISETP.GE.AND P4, PT, R75.reuse, 0xa, PT ;  /* 0x0000000a4b00780c */ /* 0x040fe20003f86270 */
[----:B------:R-:W-:Y:S01]  /*3da90*/  BSSY B0, `(.L_x_13484) ;  /* 0x000008e000007945 */ /* 0x000fe20003800000 */
        /* <DEDUP_REMOVED lines=10> */
[----:B------:R-:W-:Y:S01]  /*3db40*/  ISETP.LT.OR P3, PT, R5, 0x9, P3 ;  /* 0x000000090500780c */ /* 0x000fe20001f61670 */
[----:B0-----:R-:W-:Y:S01]  /*3db50*/  IMAD.IADD R6, R21, 0x1, R12 ;  /* 0x0000000115067824 */ /* 0x001fe200078e020c */
[----:B------:R-:W-:Y:S02]  /*3db60*/  ISETP.GT.AND P2, PT, R0, 0x10, !P4 ;  /* 0x000000100000780c */ /* 0x000fe40006744270 */
[----:B------:R-:W-:Y:S02]  /*3db70*/  FSEL R28, R28, -INF , !P3 ;  /* 0xff8000001c1c7808 */ /* 0x000fe40005800000 */
        /* <DEDUP_REMOVED lines=74> */
[----:B------:R-:W-:-:S02]  /*3e020*/  VIADDMNMX R7, R12, R17, R14, PT ;  /* 0x000000110c077246 */ /* 0x000fc4000380010e */
        /* <DEDUP_REMOVED lines=39> */
.L_x_13489:
[----:B------:R-:W-:Y:S05]  /*3e2a0*/  BSYNC B2 ;  /* 0x0000000000027941 */ /* 0x000fea0003800000 */
.L_x_13488:
[----:B------:R-:W-:Y:S01]  /*3e2b0*/  LOP3.LUT R13, RZ, R13, RZ, 0x33, !PT ;  /* 0x0000000dff0d7212 */ /* 0x000fe200078e33ff */
[----:B------:R-:W-:Y:S06]  /*3e2c0*/  BRA `(.L_x_13490) ;  /* 0x0000000000187947 */ /* 0x000fec0003800000 */
.L_x_13487:
[----:B------:R-:W-:-:S13]  /*3e2d0*/  ISETP.NE.AND P6, PT, R4, 0x1, PT ;  /* 0x000000010400780c */ /* 0x000fda0003fc5270 */
[----:B------:R-:W-:Y:S05]  /*3e2e0*/  @!P6 BRA `(.L_x_13490) ;  /* 0x000000000010e947 */ /* 0x000fea0003800000 */
[----:B------:R-:W2:Y:S04]  /*3e2f0*/  LD.E R0, desc[UR6][R2.64+0x1c] ;  /* 0x00001c0602007980 */ /* 0x000ea8000c101900 */
[----:B------:R-:W3:Y:S01]  /*3e300*/  LD.E R10, desc[UR6][R2.64+0x20] ;  /* 0x00002006020a7980 */ /* 0x000ee2000c101900 */
[----:B--2---:R-:W-:-:S05]  /*3e310*/  IMAD.HI.U32 R13, R13, R0, RZ ;  /* 0x000000000d0d7227 */ /* 0x004fca00078e00ff */
[----:B---3--:R-:W-:-:S07]  /*3e320*/  SHF.R.U32.HI R13, RZ, R10, R13 ;  /* 0x0000000aff0d7219 */ /* 0x008fce000001160d */
.L_x_13490:
[----:B------:R-:W-:Y:S05]  /*3e330*/  BSYNC B1 ;  /* 0x0000000000017941 */ /* 0x000fea0003800000 */
.L_x_13486:
[----:B------:R-:W-:-:S05]  /*3e340*/  IMAD R13, R4, R13, R8 ;  /* 0x0000000d040d7224 */ /* 0x000fca00078e0208 */
[----:B------:R-:W-:Y:S02]  /*3e350*/  VIADDMNMX R7, R13, R4, R7, PT ;  /* 0x000000040d077246 */ /* 0x000fe40003800107 */
[----:B------:R-:W-:-:S07]  /*3e360*/  VIMNMX R6, R6, R13, !PT ;  /* 0x0000000d06067248 */ /* 0x000fce0007fe0100 */
.L_x_13485:
[----:B------:R-:W-:Y:S05]  /*3e370*/  BSYNC B0 ;  /* 0x0000000000007941 */ /* 0x000fea0003800000 */
.L_x_13484:
[----:B------:R-:W2:Y:S01]  /*3e380*/  LDL.64 R2, [UR4+0x70] ;  /* 0x00007004ff027983 */ /* 0x000ea20008100a00 */
[C---:B------:R-:W-:Y:S02]  /*3e390*/  ISETP.GT.AND P0, PT, R6.reuse, 0x1, !P0 ;  /* 0x000000010600780c */ /* 0x040fe40004704270 */
[----:B------:R-:W-:Y:S01]  /*3e3a0*/  ISETP.GT.AND P1, PT, R6, 0x8, !P1 ;  /* 0x000000080600780c */ /* 0x000fe20004f24270 */
[----:B------:R-:W-:Y:S01]  /*3e3b0*/  STL [R1+0x494], R18 ;  /* 0x0004941201007387 */ /* 0x000fe20000100800 */
        /* <DEDUP_REMOVED lines=100> */
[----:B------:R-:W-:Y:S02]  /*3ea00*/  FMNMX.FTZ R9, R63, R4, !PT ;  /* 0x000000043f097209 */ /* 0x000fe40007810000 */
[----:B------:R-:W-:Y:S02]  /*3ea10*/  ISETP.GT.AND P0, PT, R6, 0x59, !P6 ;  /* 0x000000590600780c */ /* 0x000fe40007704270 */
[----:B------:R-:W-:Y:S02]  /*3ea20*/  ISETP.LT.OR P5, PT, R7, 0x59, P5 ;  /* 0x000000590700780c */ /* 0x000fe40002fa1670 */
[----:B------:R-:W-:-:S02]  /*3ea30*/  FSEL R67, R67, -INF , !P4 ;  /* 0xff80000043437808 */ /* 0x000fc40006000000 */
[----:B------:R-:W-:Y:S02]  /*3ea40*/  FMNMX.FTZ R4, R66, R9, !PT ;  /* 0x0000000942047209 */ /* 0x000fe40007810000 */
[----:B------:R-:W-:Y:S02]  /*3ea50*/  ISETP.LT.OR P0, PT, R7, 0x5a, P0 ;  /* 0x0000005a0700780c */ /* 0x000fe40000701670 */
[----:B------:R-:W-:Y:S02]  /*3ea60*/  FSEL R70, R70, -INF , !P5 ;  /* 0xff80000046467808 */ /* 0x000fe40006800000 */
[----:B------:R-:W-:Y:S02]  /*3ea70*/  FMNMX.FTZ R7, R67, R4, !PT ;  /* 0x0000000443077209 */ /* 0x000fe40007810000 */
[----:B------:R-:W-:Y:S02]  /*3ea80*/  FSEL R71, R71, -INF , !P0 ;  /* 0xff80000047477808 */ /* 0x000fe40004000000 */
        /* <DEDUP_REMOVED lines=28> */
[----:B0-----:R-:W-:Y:S02]  /*3ec50*/  FMNMX.FTZ R8, R9, R4, !PT ;  /* 0x0000000409087209 */ /* 0x001fe40007810000 */
        /* <DEDUP_REMOVED lines=33> */
[----:B------:R-:W-:-:S07]  /*3ee70*/  FFMA.FTZ R214, R33, R4, -R17 ;  /* 0x0000000421d67223 */ /* 0x000fce0000010811 */
[----:B------:R-:W2:Y:S01]  /*3ee80*/  MUFU.EX2 R26, R26 ;  /* 0x0000001a001a7308 */ /* 0x000ea20000000800 */
[----:B------:R-:W-:-:S07]  /*3ee90*/  FFMA.FTZ R210, R35, R4, -R3 ;  /* 0x0000000423d27223 */ /* 0x000fce0000010803 */
[----:B------:R-:W3:Y:S01]  /*3eea0*/  MUFU.EX2 R24, R24 ;  /* 0x0000001800187308 */ /* 0x000ee20000000800 */
[----:B------:R-:W-:-:S07]  /*3eeb0*/  FFMA.FTZ R211, R36, R4, -R17 ;  /* 0x0000000424d37223 */ /* 0x000fce0000010811 */
[----:B------:R-:W4:Y:S01]  /*3eec0*/  MUFU.EX2 R170, R170 ;  /* 0x000000aa00aa7308 */ /* 0x000f220000000800 */
[----:B------:R-:W-:-:S07]  /*3eed0*/  FFMA.FTZ R204, R38, R4, -R3 ;  /* 0x0000000426cc7223 */ /* 0x000fce0000010803 */
[----:B------:R-:W4:Y:S01]  /*3eee0*/  MUFU.EX2 R171, R171 ;  /* 0x000000ab00ab7308 */ /* 0x000f220000000800 */
[----:B0-----:R-:W-:Y:S01]  /*3eef0*/  FADD.FTZ R5, R168, R27 ;  /* 0x0000001ba8057221 */ /* 0x001fe20000010000 */
[----:B------:R-:W-:-:S06]  /*3ef00*/  FFMA.FTZ R212, R37, R4, -R17 ;  /* 0x0000000425d47223 */ /* 0x000fcc0000010811 */
[----:B------:R-:W0:Y:S01]  /*3ef10*/  MUFU.EX2 R213, R213 ;  /* 0x000000d500d57308 */ /* 0x000e220000000800 */
[----:B-1----:R-:W-:Y:S01]  /*3ef20*/  FADD.FTZ R9, R25, R169 ;  /* 0x000000a919097221 */ /* 0x002fe20000010000 */
[----:B------:R-:W-:-:S06]  /*3ef30*/  FFMA.FTZ R205, R39, R4, -R3 ;  /* 0x0000000427cd7223 */ /* 0x000fcc0000010803 */
[----:B------:R-:W1:Y:S01]  /*3ef40*/  MUFU.EX2 R209, R209 ;  /* 0x000000d100d17308 */ /* 0x000e620000000800 */
[----:B--2---:R-:W-:Y:S01]  /*3ef50*/  FADD.FTZ R5, R26, R5 ;  /* 0x000000051a057221 */ /* 0x004fe20000010000 */
[----:B------:R-:W-:-:S06]  /*3ef60*/  FFMA.FTZ R11, R40, R4, -R17 ;  /* 0x00000004280b7223 */ /* 0x000fcc0000010811 */
[----:B------:R-:W2:Y:S01]  /*3ef70*/  MUFU.EX2 R214, R214 ;  /* 0x000000d600d67308 */ /* 0x000ea20000000800 */
        /* <DEDUP_REMOVED lines=16> */
[----:B---3--:R-:W-:-:S06]  /*3f080*/  FADD.FTZ R5, R210, R9 ;  /* 0x00000009d2057221 */ /* 0x008fcc0000010000 */
[----:B------:R-:W2:Y:S01]  /*3f090*/  MUFU.EX2 R11, R11 ;  /* 0x0000000b000b7308 */ /* 0x000ea20000000800 */
        /* <DEDUP_REMOVED lines=10> */
[----:B-1----:R-:W-:-:S06]  /*3f140*/  FADD.FTZ R5, R205, R2 ;  /* 0x00000002cd057221 */ /* 0x002fcc0000010000 */
[----:B------:R-:W0:Y:S01]  /*3f150*/  MUFU.EX2 R15, R15 ;  /* 0x0000000f000f7308 */ /* 0x000e220000000800 */
[-C--:B------:R-:W-:Y:S01]  /*3f160*/  FFMA.FTZ R177, R49, R4.reuse, -R17 ;  /* 0x0000000431b17223 */ /* 0x080fe20000010811 */
[----:B------:R-:W-:-:S06]  /*3f170*/  FFMA.FTZ R190, R51, R4, -R3 ;  /* 0x0000000433be7223 */ /* 0x000fcc0000010803 */
[----:B------:R-:W1:Y:S01]  /*3f180*/  MUFU.EX2 R176, R176 ;  /* 0x000000b000b07308 */ /* 0x000e620000000800 */
[-CC-:B------:R-:W-:Y:S01]  /*3f190*/  FFMA.FTZ R189, R52, R4.reuse, -R17.reuse ;  /* 0x0000000434bd7223 */ /* 0x180fe20000010811 */
[-CC-:B------:R-:W-:Y:S01]  /*3f1a0*/  FFMA.FTZ R179, R53, R4.reuse, -R17.reuse ;  /* 0x0000000435b37223 */ /* 0x180fe20000010811 */
[-CC-:B------:R-:W-:Y:S01]  /*3f1b0*/  FFMA.FTZ R200, R56, R4.reuse, -R17.reuse ;  /* 0x0000000438c87223 */ /* 0x180fe20000010811 */
[-CC-:B------:R-:W-:Y:S01]  /*3f1c0*/  FFMA.FTZ R193, R57, R4.reuse, -R17.reuse ;  /* 0x0000000439c17223 */ /* 0x180fe20000010811 */
[----:B------:R-:W-:-:S03]  /*3f1d0*/  FFMA.FTZ R202, R60, R4, -R17 ;  /* 0x000000043cca7223 */ /* 0x000fc60000010811 */
[----:B------:R-:W1:Y:S01]  /*3f1e0*/  MUFU.EX2 R14, R14 ;  /* 0x0000000e000e7308 */ /* 0x000e620000000800 */
[-CC-:B------:R-:W-:Y:S01]  /*3f1f0*/  FFMA.FTZ R201, R61, R4.reuse, -R17.reuse ;  /* 0x000000043dc97223 */ /* 0x180fe20000010811 */
[-CC-:B------:R-:W-:Y:S01]  /*3f200*/  FFMA.FTZ R228, R64, R4.reuse, -R17.reuse ;  /* 0x0000000440e47223 */ /* 0x180fe20000010811 */
[-CC-:B------:R-:W-:Y:S01]  /*3f210*/  FFMA.FTZ R215, R65, R4.reuse, -R17.reuse ;  /* 0x0000000441d77223 */ /* 0x180fe20000010811 */
[-CC-:B------:R-:W-:Y:S01]  /*3f220*/  FFMA.FTZ R68, R68, R4.reuse, -R17.reuse ;  /* 0x0000000444447223 */ /* 0x180fe20000010811 */
[----:B------:R-:W-:-:S03]  /*3f230*/  FFMA.FTZ R229, R69, R4, -R17 ;  /* 0x0000000445e57223 */ /* 0x000fc60000010811 */
[----:B------:R-:W1:Y:S01]  /*3f240*/  MUFU.EX2 R175, R175 ;  /* 0x000000af00af7308 */ /* 0x000e620000000800 */
[----:B--2---:R-:W-:Y:S01]  /*3f250*/  FADD.FTZ R17, R11, R12 ;  /* 0x0000000c0b117221 */ /* 0x004fe20000010000 */
[----:B---3--:R-:W-:Y:S01]  /*3f260*/  FADD.FTZ R5, R0, R5 ;  /* 0x0000000500057221 */ /* 0x008fe20000010000 */
[----:B------:R-:W-:-:S05]  /*3f270*/  FFMA.FTZ R8, R54, R4, -R3 ;  /* 0x0000000436087223 */ /* 0x000fca0000010803 */
[----:B------:R-:W2:Y:S01]  /*3f280*/  MUFU.EX2 R178, R178 ;  /* 0x000000b200b27308 */ /* 0x000ea20000000800 */
[----:B----4-:R-:W-:Y:S01]  /*3f290*/  FADD.FTZ R2, R10, R17 ;  /* 0x000000110a027221 */ /* 0x010fe20000010000 */
[----:B------:R-:W-:-:S06]  /*3f2a0*/  FADD.FTZ R5, R16, R5 ;  /* 0x0000000510057221 */ /* 0x000fcc0000010000 */
[----:B------:R-:W3:Y:S01]  /*3f2b0*/  MUFU.EX2 R191, R191 ;  /* 0x000000bf00bf7308 */ /* 0x000ee20000000800 */
[----:B------:R-:W-:Y:S01]  /*3f2c0*/  FFMA.FTZ R192, R55, R4, -R3 ;  /* 0x0000000437c07223 */ /* 0x000fe20000010803 */
[----:B0-----:R-:W-:Y:S01]  /*3f2d0*/  FADD.FTZ R17, R15, R2 ;  /* 0x000000020f117221 */ /* 0x001fe20000010000 */
[----:B-1----:R-:W-:-:S05]  /*3f2e0*/  FADD.FTZ R2, R176, R5 ;  /* 0x00000005b0027221 */ /* 0x002fca0000010000 */
[----:B------:R-:W0:Y:S01]  /*3f2f0*/  MUFU.EX2 R177, R177 ;  /* 0x000000b100b17308 */ /* 0x000e220000000800 */
[----:B------:R-:W-:-:S07]  /*3f300*/  FFMA.FTZ R203, R58, R4, -R3 ;  /* 0x000000043acb7223 */ /* 0x000fce0000010803 */
[----:B------:R-:W1:Y:S01]  /*3f310*/  MUFU.EX2 R190, R190 ;  /* 0x000000be00be7308 */ /* 0x000e620000000800 */
[----:B------:R-:W-:Y:S01]  /*3f320*/  FADD.FTZ R17, R14, R17 ;  /* 0x000000110e117221 */ /* 0x000fe20000010000 */
[----:B------:R-:W-:-:S06]  /*3f330*/  FADD.FTZ R2, R175, R2 ;  /* 0x00000002af027221 */ /* 0x000fcc0000010000 */
[----:B------:R-:W4:Y:S01]  /*3f340*/  MUFU.EX2 R189, R189 ;  /* 0x000000bd00bd7308 */ /* 0x000f220000000800 */
[----:B------:R-:W-:-:S07]  /*3f350*/  FFMA.FTZ R9, R59, R4, -R3 ;  /* 0x000000043b097223 */ /* 0x000fce0000010803 */
[----:B------:R-:W4:Y:S01]  /*3f360*/  MUFU.EX2 R8, R8 ;  /* 0x0000000800087308 */ /* 0x000f220000000800 */
[----:B--2---:R-:W-:Y:S01]  /*3f370*/  FADD.FTZ R28, R178, R17 ;  /* 0x00000011b21c7221 */ /* 0x004fe20000010000 */
[----:B---3--:R-:W-:-:S06]  /*3f380*/  FADD.FTZ R5, R191, R2 ;  /* 0x00000002bf057221 */ /* 0x008fcc0000010000 */
[----:B------:R-:W2:Y:S01]  /*3f390*/  MUFU.EX2 R179, R179 ;  /* 0x000000b300b37308 */ /* 0x000ea20000000800 */
[----:B------:R-:W-:-:S07]  /*3f3a0*/  FFMA.FTZ R13, R62, R4, -R3 ;  /* 0x000000043e0d7223 */ /* 0x000fce0000010803 */
[----:B------:R-:W3:Y:S01]  /*3f3b0*/  MUFU.EX2 R192, R192 ;  /* 0x000000c000c07308 */ /* 0x000ee20000000800 */
[----:B0-----:R-:W-:Y:S01]  /*3f3c0*/  FADD.FTZ R28, R177, R28 ;  /* 0x0000001cb11c7221 */ /* 0x001fe20000010000 */
[----:B-1----:R-:W-:-:S06]  /*3f3d0*/  FADD.FTZ R5, R190, R5 ;  /* 0x00000005be057221 */ /* 0x002fcc0000010000 */
[----:B------:R-:W0:Y:S01]  /*3f3e0*/  MUFU.EX2 R200, R200 ;  /* 0x000000c800c87308 */ /* 0x000e220000000800 */
[----:B------:R-:W-:-:S07]  /*3f3f0*/  FFMA.FTZ R12, R63, R4, -R3 ;  /* 0x000000043f0c7223 */ /* 0x000fce0000010803 */
[----:B------:R-:W1:Y:S01]  /*3f400*/  MUFU.EX2 R203, R203 ;  /* 0x000000cb00cb7308 */ /* 0x000e620000000800 */
[----:B----4-:R-:W-:Y:S01]  /*3f410*/  FADD.FTZ R28, R189, R28 ;  /* 0x0000001cbd1c7221 */ /* 0x010fe20000010000 */
        /* <DEDUP_REMOVED lines=21> */
[----:B------:R-:W2:Y:S08]  /*3f570*/  MUFU.EX2 R215, R215 ;  /* 0x000000d700d77308 */ /* 0x000eb00000000800 */
[----:B------:R-:W3:Y:S01]  /*3f580*/  MUFU.EX2 R17, R17 ;  /* 0x0000001100117308 */ /* 0x000ee20000000800 */
[----:B0-----:R-:W-:Y:S01]  /*3f590*/  FADD.FTZ R5, R201, R4 ;  /* 0x00000004c9057221 */ /* 0x001fe20000010000 */
[----:B-1----:R-:W-:-:S06]  /*3f5a0*/  FADD.FTZ R3, R12, R3 ;  /* 0x000000030c037221 */ /* 0x002fcc0000010000 */
[----:B------:R-:W0:Y:S08]  /*3f5b0*/  MUFU.EX2 R18, R68 ;  /* 0x0000004400127308 */ /* 0x000e300000000800 */
[----:B------:R-:W1:Y:S01]  /*3f5c0*/  MUFU.EX2 R174, R174 ;  /* 0x000000ae00ae7308 */ /* 0x000e620000000800 */
[----:B----4-:R-:W-:Y:S01]  /*3f5d0*/  FADD.FTZ R2, R228, R5 ;  /* 0x00000005e4027221 */ /* 0x010fe20000010000 */
[----:B------:R-:W-:-:S06]  /*3f5e0*/  FADD.FTZ R4, R20, R3 ;  /* 0x0000000314047221 */ /* 0x000fcc0000010000 */
[----:B------:R-:W4:Y:S08]  /*3f5f0*/  MUFU.EX2 R229, R229 ;  /* 0x000000e500e57308 */ /* 0x000f300000000800 */
[----:B------:R-:W4:Y:S01]  /*3f600*/  MUFU.EX2 R21, R21 ;  /* 0x0000001500157308 */ /* 0x000f220000000800 */
[----:B--2---:R-:W-:Y:S01]  /*3f610*/  FADD.FTZ R2, R215, R2 ;  /* 0x00000002d7027221 */ /* 0x004fe20000010000 */
[----:B---3--:R-:W-:-:S03]  /*3f620*/  FADD.FTZ R3, R17, R4 ;  /* 0x0000000411037221 */ /* 0x008fc60000010000 */
[----:B0-----:R-:W-:Y:S01]  /*3f630*/  FADD.FTZ R2, R18, R2 ;  /* 0x0000000212027221 */ /* 0x001fe20000010000 */
[----:B-1----:R-:W-:-:S03]  /*3f640*/  FADD.FTZ R4, R174, R3 ;  /* 0x00000003ae047221 */ /* 0x002fc60000010000 */
[----:B----4-:R-:W-:Y:S01]  /*3f650*/  FADD.FTZ R31, R229, R2 ;  /* 0x00000002e51f7221 */ /* 0x010fe20000010000 */
[----:B------:R-:W-:-:S04]  /*3f660*/  FADD.FTZ R33, R21, R4 ;  /* 0x0000000415217221 */ /* 0x000fc80000010000 */
[----:B------:R-:W-:Y:S04]  /*3f670*/  ST.E desc[UR6][R6.64+0x10], R31 ;  /* 0x0000101f06007985 */ /* 0x000fe8000c101906 */
[----:B------:R0:W-:Y:S04]  /*3f680*/  ST.E desc[UR6][R6.64+0x14], R33 ;  /* 0x0000142106007985 */ /* 0x0001e8000c101906 */
[----:B------:R-:W2:Y:S04]  /*3f690*/  LDL.64 R28, [UR4] ;  /* 0x00000004ff1c7983 */ /* 0x000ea80008100a00 */
[----:B------:R-:W3:Y:S04]  /*3f6a0*/  LDL.64 R4, [UR4+0x98] ;  /* 0x00009804ff047983 */ /* 0x000ee80008100a00 */
[----:B------:R-:W4:Y:S01]  /*3f6b0*/  LDL.64 R2, [UR4+0x80] ;  /* 0x00008004ff027983 */ /* 0x000f220008100a00 */
[----:B------:R-:W-:-:S03]  /*3f6c0*/  LEA.HI R74, R74, 0x8, RZ, 0x19 ;  /* 0x000000084a4a7811 */ /* 0x000fc600078fc8ff */
[----:B0-----:R-:W4:Y:S02]  /*3f6d0*/  LDL.64 R6, [UR4+0x88] ;  /* 0x00008804ff067983 */ /* 0x001f240008100a00 */
[----:B------:R0:W-:Y:S06]  /*3f6e0*/  BAR.SYNC.DEFER_BLOCKING R74, 0x100 ;  /* 0x0004004a0000751d */ /* 0x0001ec0000010000 */
        /* <DEDUP_REMOVED lines=76> */
[----:B--2---:R-:W-:-:S03]  /*3fbb0*/  IMAD R4, R29, 0xc00, R4 ;  /* 0x00000c001d047824 */ /* 0x004fc600078e0204 */
[----:B------:R-:W2:Y:S04]  /*3fbc0*/  LD.E R103, desc[UR6][R2.64+0x16c] ;  /* 0x00016c0602677980 */ /* 0x000ea8000c101900 */
[----:B---3--:R-:W-:Y:S04]  /*3fbd0*/  ST.E desc[UR6][R2.64], R35 ;  /* 0x0000002302007985 */ /* 0x008fe8000c101906 */
[----:B----4-:R-:W-:Y:S04]  /*3fbe0*/  ST.E desc[UR6][R2.64+0x4], R37 ;  /* 0x0000042502007985 */ /* 0x010fe8000c101906 */
        /* <DEDUP_REMOVED lines=14> */
[----:B------:R-:W2:Y:S04]  /*3fcd0*/  LD.E R29, desc[UR6][R2.64+0x44] ;  /* 0x00004406021d7980 */ /* 0x000ea8000c101900 */
[----:B0-----:R-:W2:Y:S04]  /*3fce0*/  LD.E R31, desc[UR6][R2.64+0x4c] ;  /* 0x00004c06021f7980 */ /* 0x001ea8000c101900 */
[----:B-1----:R-:W2:Y:S04]  /*3fcf0*/  LD.E R33, desc[UR6][R2.64+0x54] ;  /* 0x0000540602217980 */ /* 0x002ea8000c101900 */
[----:B------:R-:W2:Y:S04]  /*3fd00*/  LD.E R35, desc[UR6][R2.64+0x5c] ;  /* 0x00005c0602237980 */ /* 0x000ea8000c101900 */
[----:B------:R-:W2:Y:S04]  /*3fd10*/  LD.E R37, desc[UR6][R2.64+0x64] ;  /* 0x0000640602257980 */ /* 0x000ea8000c101900 */
        /* <DEDUP_REMOVED lines=170> */
[----:B------:R0:W-:Y:S01]  /*407c0*/  ST.E desc[UR6][R2.64], R24 ;  /* 0x0000001802007985 */ /* 0x0001e2000c101906 */
[----:B------:R-:W-:Y:S01]  /*407d0*/  F2FP.F16.F32.PACK_AB R168, R214, R213 ;  /* 0x000000d5d6a8723e */ /* 0x000fe200000000ff */
[----:B------:R-:W-:Y:S02]  /*407e0*/  IMAD.MOV.U32 R214, RZ, RZ, 0x1 ;  /* 0x00000001ffd67424 */ /* 0x000fe400078e00ff */
[----:B------:R1:W-:Y:S04]  /*407f0*/  ST.E desc[UR6][R2.64+0x4], R25 ;  /* 0x0000041902007985 */ /* 0x0003e8000c101906 */
[----:B------:R2:W-:Y:S01]  /*40800*/  ST.E desc[UR6][R2.64+0x8], R26 ;  /* 0x0000081a02007985 */ /* 0x0005e2000c101906 */
[----:B0-----:R-:W-:-:S02]  /*40810*/  VIADD R24, R4, 0x80 ;  /* 0x0000008004187836 */ /* 0x001fc40000000000 */
[----:B-1----:R-:W-:Y:S01]  /*40820*/  IMAD.MOV.U32 R25, RZ, RZ, R5 ;  /* 0x000000ffff197224 */ /* 0x002fe200078e0005 */
[----:B------:R0:W-:Y:S02]  /*40830*/  ST.E desc[UR6][R2.64+0xc], R27 ;  /* 0x00000c1b02007985 */ /* 0x0001e4000c101906 */
[----:B------:R-:W-:Y:S02]  /*40840*/  R2UR UR10, R24 ;  /* 0x00000000180a72ca */ /* 0x000fe400000e0000 */
[----:B------:R1:W-:Y:S01]  /*40850*/  ST.E desc[UR6][R2.64+0x10], R28 ;  /* 0x0000101c02007985 */ /* 0x0003e2000c101906 */
[----:B------:R-:W-:-:S03]  /*40860*/  R2UR UR11, R25 ;  /* 0x00000000190b72ca */ /* 0x000fc600000e0000 */
        /* <DEDUP_REMOVED lines=124> */
[----:B------:R-:W4:Y:S04]  /*41030*/  LD.E R24, desc[UR6][R2.64] ;  /* 0x0000000602187980 */ /* 0x000f28000c101900 */
[----:B------:R-:W4:Y:S04]  /*41040*/  LD.E R25, desc[UR6][R2.64+0x4] ;  /* 0x0000040602197980 */ /* 0x000f28000c101900 */
[----:B--2---:R-:W2:Y:S04]  /*41050*/  LD.E R26, desc[UR6][R2.64+0x8] ;  /* 0x00000806021a7980 */ /* 0x004ea8000c101900 */
[----:B0-----:R-:W2:Y:S04]  /*41060*/  LD.E R27, desc[UR6][R2.64+0xc] ;  /* 0x00000c06021b7980 */ /* 0x001ea8000c101900 */
[----:B-1----:R-:W2:Y:S04]  /*41070*/  LD.E R28, desc[UR6][R2.64+0x10] ;  /* 0x00001006021c7980 */ /* 0x002ea8000c101900 */
        /* <DEDUP_REMOVED lines=123> */
[----:B------:R-:W-:Y:S01]  /*41830*/  IMAD.MOV.U32 R171, RZ, RZ, R18 ;  /* 0x000000ffffab7224 */ /* 0x000fe200078e0012 */
[----:B------:R-:W-:-:S02]  /*41840*/  F2FP.F16.F32.PACK_AB R170, R212, R211 ;  /* 0x000000d3d4aa723e */ /* 0x000fc400000000ff */
[----:B------:R-:W-:Y:S01]  /*41850*/  F2FP.F16.F32.PACK_AB R169, R210, R209 ;  /* 0x000000d1d2a9723e */ /* 0x000fe200000000ff */
[----:B------:R-:W-:Y:S01]  /*41860*/  IMAD.MOV.U32 R213, RZ, RZ, R171 ;  /* 0x000000ffffd57224 */ /* 0x000fe200078e00ab */
[----:B------:R-:W-:Y:S01]  /*41870*/  F2FP.F16.F32.PACK_AB R171, R205, R204 ;  /* 0x000000cccdab723e */ /* 0x000fe200000000ff */
[----:B------:R0:W5:Y:S03]  /*41880*/  LDL.LU R18, [R1+0x494] ;  /* 0x0004940001127983 */ /* 0x0001660000300800 */
[----:B--2---:R-:W-:-:S06]  /*41890*/  WARPGROUP.ARRIVE ;  /* 0x00000000000079c5 */ /* 0x004fcc0000000000 */
[----:B------:R-:W-:Y:S03]  /*418a0*/  HGMMA.64x256x16.F32 R24, R168, gdesc[UR8].tnspB, R24, gsb0 ;  /* 0x43e00008a8187df0 */ /* 0x000fe60008000818 */
[----:B------:R-:W-:Y:S02]  /*418b0*/  WARPGROUP.DEPBAR.LE gsb0, 0x0 ;  /* 0x00008000000079c5 */ /* 0x000fe40000010000 */
[----:B------:R1:W-:Y:S04]  /*418c0*/  ST.E desc[UR6][R2.64], R24 ;  /* 0x0000001802007985 */ /* 0x0003e8000c101906 */
[----:B------:R2:W-:Y:S04]  /*418d0*/  ST.E desc[UR6][R2.64+0x4], R25 ;  /* 0x0000041902007985 */ /* 0x0005e8000c101906 */
[----:B------:R3:W-:Y:S01]  /*418e0*/  ST.E desc[UR6][R2.64+0x8], R26 ;  /* 0x0000081a02007985 */ /* 0x0007e2000c101906 */
[----:B-1----:R-:W-:-:S02]  /*418f0*/  VIADD R24, R4, 0x100 ;  /* 0x0000010004187836 */ /* 0x002fc40000000000 */
[----:B--2---:R-:W-:Y:S01]  /*41900*/  IMAD.MOV.U32 R25, RZ, RZ, R5 ;  /* 0x000000ffff197224 */ /* 0x004fe200078e0005 */
        /* <DEDUP_REMOVED lines=130> */
[----:B---3--:R-:W3:Y:S04]  /*42130*/  LD.E R26, desc[UR6][R2.64+0x8] ;  /* 0x00000806021a7980 */ /* 0x008ee8000c101900 */
[----:B-1----:R-:W3:Y:S04]  /*42140*/  LD.E R27, desc[UR6][R2.64+0xc] ;  /* 0x00000c06021b7980 */ /* 0x002ee8000c101900 */
[----:B--2---:R-:W3:Y:S04]  /*42150*/  LD.E R28, desc[UR6][R2.64+0x10] ;  /* 0x00001006021c7980 */ /* 0x004ee8000c101900 */
[----:B----4-:R-:W3:Y:S04]  /*42160*/  LD.E R29, desc[UR6][R2.64+0x14] ;  /* 0x00001406021d7980 */ /* 0x010ee8000c101900 */
[----:B0-----:R-:W3:Y:S04]  /*42170*/  LD.E R30, desc[UR6][R2.64+0x18] ;  /* 0x00001806021e7980 */ /* 0x001ee8000c101900 */
        /* <DEDUP_REMOVED lines=121> */
[----:B------:R-:W-:-:S02]  /*42910*/  F2FP.F16.F32.PACK_AB R168, R10, R11 ;  /* 0x0000000b0aa8723e */ /* 0x000fc400000000ff */
[----:B------:R-:W-:Y:S02]  /*42920*/  F2FP.F16.F32.PACK_AB R170, R14, R15 ;  /* 0x0000000f0eaa723e */ /* 0x000fe400000000ff */
[----:B------:R-:W-:Y:S02]  /*42930*/  F2FP.F16.F32.PACK_AB R169, R16, R0 ;  /* 0x0000000010a9723e */ /* 0x000fe400000000ff */
[----:B------:R-:W-:-:S04]  /*42940*/  F2FP.F16.F32.PACK_AB R171, R175, R176 ;  /* 0x000000b0afab723e */ /* 0x000fc800000000ff */
[----:B---3--:R-:W-:-:S06]  /*42950*/  WARPGROUP.ARRIVE ;  /* 0x00000000000079c5 */ /* 0x008fcc0000000000 */
        /* <DEDUP_REMOVED lines=266> */
[----:B------:R-:W-:-:S04]  /*43a00*/  F2FP.F16.F32.PACK_AB R171, R192, R8 ;  /* 0x00000008c0ab723e */ /* 0x000fc800000000ff */
[----:B--2---:R-:W-:-:S06]  /*43a10*/  WARPGROUP.ARRIVE ;  /* 0x00000000000079c5 */ /* 0x004fcc0000000000 */
        /* <DEDUP_REMOVED lines=931> */
.L_x_13492:
[----:B------:R-:W-:Y:S05]  /*47450*/  BSYNC B0 ;  /* 0x0000000000007941 */ /* 0x000fea0003800000 */
.L_x_13491:
[----:B------:R-:W2:Y:S04]  /*47460*/  LD.E.64 R2, desc[UR6][R6.64+0x20] ;  /* 0x0000200606027980 */ /* 0x000ea8000c101b00 */
[----:B------:R-:W3:Y:S01]  /*47470*/  LD.E R0, desc[UR6][R6.64+0xc] ;  /* 0x00000c0606007980 */ /* 0x000ee2000c101900 */
[----:B------:R-:W-:Y:S02]  /*47480*/  MOV R5, 0xa4a0 ;  /* 0x0000a4a000057802 */ /* 0x000fe40000000f00 */
[----:B--2---:R-:W-:-:S03]  /*47490*/  MOV R3, R2 ;  /* 0x0000000200037202 */ /* 0x004fc60000000f00 */
[----:B------:R-:W-:Y:S02]  /*474a0*/  IMAD.MOV.U32 R2, RZ, RZ, R5 ;  /* 0x000000ffff027224 */ /* 0x000fe400078e0005 */
[----:B-----5:R-:W-:-:S05]  /*474b0*/  IMAD R3, R4, 0x8, R3 ;  /* 0x0000000804037824 */ /* 0x020fca00078e0203 */
[----:B---3--:R-:W-:Y:S01]  /*474c0*/  PRMT R0, R0, 0x654, R3 ;  /* 0x0000065400007816 */ /* 0x008fe20000000003 */
[----:B------:R-:W-:-:S03]  /*474d0*/  IMAD.MOV.U32 R3, RZ, RZ, 0x0 ;  /* 0x00000000ff037424 */ /* 0x000fc600078e00ff */
[----:B------:R0:W-:Y:S02]  /*474e0*/  SYNCS.ARRIVE.TRANS64.RED.A1T0 RZ, [R0+URZ], RZ ;  /* 0x000000ff00ff79a7 */ /* 0x0001e4000810043f */
[----:B0-----:R-:W-:Y:S05]  /*474f0*/  RET.REL.NODEC R2 `(_ZN7cutlass13device_kernelIN5flash11enable_sm90INS1_16FlashAttnFwdSm90INS1_25CollectiveMainloopFwdSm90ILi2EN4cute5tupleIJNS5_1CILi1EEES8_S8_EEENS6_IJNS7_ILi128EEENS7_ILi96EEENS7_ILi64EEEEEELi256ENS_6half_tEfNS_4arch4Sm90ELb0ELb1ELb0ELb1ELb1ELb1ELb1ELb1ELb0ELb1ELb0ELb0EEENS1_21CollectiveEpilogueFwdINS6_IJSA_NS7_ILi256EEESB_EEES9_SE_SG_Li256ELb1ELb1ELb0ELb0EEENS1_36VarlenDynamicPersistentTileSchedulerILi128ELi96ELi256ELi128ELb0ELb1ELb1ELb1ELb0ELb1EEEEEEEEEvNT_6ParamsE) ;  /* 0xfffffb8802c07950 */ /* 0x001fea0003c3ffff */
.L_x_13465:
[----:B0-----:R0:W1:Y:S02]  /*47500*/  SYNCS.PHASECHK.TRANS64.TRYWAIT P0, [R8+URZ], R9 ;  /* 0x00000009080075a7 */ /* 0x001064000800017f */
[----:B-1----:R-:W-:Y:S05]  /*47510*/  @!P0 NANOSLEEP.SYNCS 0x989680 ;  /* 0x009896800000895d */ /* 0x002fea0003900000 */
[----:B------:R-:W1:Y:S02]  /*47520*/  @!P0 SYNCS.PHASECHK.TRANS64 P0, [R8+URZ], R9 ;  /* 0x00000009080085a7 */ /* 0x000e64000800007f */
[----:B-1----:R-:W-:Y:S05]  /*47530*/  @!P0 BRA `(.L_x_13465) ;  /* 0xfffffffc00f08947 */ /* 0x002fea000383ffff */
[----:B------:R-:W-:Y:S05]  /*47540*/  BRA `(.L_x_13464) ;  /* 0xffffff4800e07947 */ /* 0x000fea000383ffff */
.L_x_13467:
[----:B0-----:R0:W1:Y:S02]  /*47550*/  SYNCS.PHASECHK.TRANS64.TRYWAIT P0, [R4+URZ+0x32410], R9 ;  /* 0x03241009040075a7 */ /* 0x001064000800017f */
[----:B-1----:R-:W-:Y:S05]  /*47560*/  @!P0 NANOSLEEP.SYNCS 0x989680 ;  /* 0x009896800000895d */ /* 0x002fea0003900000 */
[----:B------:R-:W1:Y:S02]  /*47570*/  @!P0 SYNCS.PHASECHK.TRANS64 P0, [R4+URZ+0x32410], R9 ;  /* 0x03241009040085a7 */ /* 0x000e64000800007f */
[----:B-1----:R-:W-:Y:S05]  /*47580*/  @!P0 BRA `(.L_x_13467) ;  /* 0xfffffffc00f08947 */ /* 0x002fea000383ffff */
[----:B------:R-:W-:Y:S05]  /*47590*/  BRA `(.L_x_13493) ;  /* 0xffffff4c00d47947 */ /* 0x000fea000383ffff */
.L_x_13474:
[----:B0-----:R0:W1:Y:S02]  /*475a0*/  SYNCS.PHASECHK.TRANS64.TRYWAIT P0, [R8+URZ], R9 ;  /* 0x00000009080075a7 */ /* 0x001064000800017f */
[----:B-1----:R-:W-:Y:S05]  /*475b0*/  @!P0 NANOSLEEP.SYNCS 0x989680 ;  /* 0x009896800000895d */ /* 0x002fea0003900000 */
[----:B------:R-:W1:Y:S02]  /*475c0*/  @!P0 SYNCS.PHASECHK.TRANS64 P0, [R8+URZ], R9 ;  /* 0x00000009080085a7 */ /* 0x000e64000800007f */
[----:B-1----:R-:W-:Y:S05]  /*475d0*/  @!P0 BRA `(.L_x_13474) ;  /* 0xfffffffc00f08947 */ /* 0x002fea000383ffff */
[----:B------:R-:W-:Y:S05]  /*475e0*/  BRA `(.L_x_13473) ;  /* 0xffffff5000487947 */ /* 0x000fea000383ffff */
.L_x_13494:
        /* <DEDUP_REMOVED lines=9> */
.L_x_15565:


//--------------------- .text._ZN7cutlass13device_kernelIN5flash11enable_sm90INS1_16FlashAttnFwdSm90INS1_25CollectiveMainloopFwdSm90ILi2EN4cute5tupleIJNS5_1CILi1EEES8_S8_EEENS6_IJNS7_ILi128EEENS7_ILi96EEENS7_ILi64EEEEEELi256ENS_6half_tEfNS_4arch4Sm90ELb1ELb0ELb0ELb0ELb1ELb0ELb0ELb1ELb0ELb1ELb0ELb0EEENS1_21CollectiveEpilogueFwdINS6_IJSA_NS7_ILi256EEESB_EEES9_SE_SG_Li256ELb0ELb1ELb0ELb0EEENS1_30DynamicPersistentTileSchedulerILi256ELi128ELb0ELb1ELb1EEEEEEEEEvNT_6ParamsE --------------------------
	.section	.text._ZN7cutlass13device_kernelIN5flash11enable_sm90INS1_16FlashAttnFwdSm90INS1_25CollectiveMainloopFwdSm90ILi2EN4cute5tupleIJNS5_1CILi1EEES8_S8_EEENS6_IJNS7_ILi128EEENS7_ILi96EEENS7_ILi64EEEEEELi256ENS_6half_tEfNS_4arch4Sm90ELb1ELb0ELb0ELb0ELb1ELb0ELb0ELb1ELb0ELb1ELb0ELb0EEENS1_21CollectiveEpilogueFwdINS6_IJSA_NS7_ILi256EEESB_EEES9_SE_SG_Li256ELb0ELb1ELb0ELb0EEENS1_30DynamicPersistentTileSchedulerILi256ELi128ELb0ELb1ELb1EEEEEEEEEvNT_6ParamsE,"ax",@progbits
	.align	128
.text._ZN7cutlass13device_kernelIN5flash11enable_sm90INS1_16FlashAttnFwdSm90INS1_25CollectiveMainloopFwdSm90ILi2EN4cute5tupleIJNS5_1CILi1EEES8_S8_EEENS6_IJNS7_ILi128EEENS7_ILi96EEENS7_ILi64EEEEEELi256ENS_6half_tEfNS_4arch4Sm90ELb1ELb0ELb0ELb0ELb1ELb0ELb0ELb1ELb0ELb1ELb0ELb0EEENS1_21CollectiveEpilogueFwdINS6_IJSA_NS7_ILi256EEESB_EEES9_SE_SG_Li256ELb0ELb1ELb0ELb0EEENS1_30DynamicPersistentTileSchedulerILi256ELi128ELb0ELb1ELb1EEEEEEEEEvNT_6ParamsE:
        .type           _ZN7cutlass13device_kernelIN5flash11enable_sm90INS1_16FlashAttnFwdSm90INS1_25CollectiveMainloopFwdSm90ILi2EN4cute5tupleIJNS5_1CILi1EEES8_S8_EEENS6_IJNS7_ILi128EEENS7_ILi96EEENS7_ILi64EEEEEELi256ENS_6half_tEfNS_4arch4Sm90ELb1ELb0ELb0ELb0ELb1ELb0ELb0ELb1ELb0ELb1ELb0ELb0EEENS1_21CollectiveEpilogueFwdINS6_IJSA_NS7_ILi256EEESB_EEES9_SE_SG_Li256ELb0ELb1ELb0ELb0EEENS1_30DynamicPersistentTileSchedulerILi256ELi128ELb0ELb1ELb1EEEEEEEEEvNT_6ParamsE,@function
        .size           _ZN7cutlass13device_kernelIN5flash11enable_sm90INS1_16FlashAttnFwdSm90INS1_25CollectiveMainloopFwdSm90ILi2EN4cute5tupleIJNS5_1CILi1EEES8_S8_EEENS6_IJNS7_ILi128EEENS7_ILi96EEENS7_ILi64EEEEEELi256ENS_6half_tEfNS_4arch4Sm90ELb1ELb0ELb0ELb0ELb1ELb0ELb0ELb1ELb0ELb1ELb0ELb0EEENS1_21CollectiveEpilogueFwdINS6_IJSA_NS7_ILi256EEESB_EEES9_SE_SG_Li256ELb0ELb1ELb0ELb0EEENS1_30DynamicPersistentTileSchedulerILi256ELi128ELb0ELb1ELb1EEEEEEEEEvNT_6ParamsE,(.L_x_15567 - _ZN7cutlass13device_kernelIN5flash11enable_sm90INS1_16FlashAttnFwdSm90INS1_25CollectiveMainloopFwdSm90ILi2EN4cute5tupleIJNS5_1CILi1EEES8_S8_EEENS6_IJNS7_ILi128EEENS7_ILi96EEENS7_ILi64EEEEEELi256ENS_6half_tEfNS_4arch4Sm90ELb1ELb0ELb0ELb0ELb1ELb0ELb0ELb1ELb0ELb1ELb0ELb0EEENS1_21CollectiveEpilogueFwdINS6_IJSA_NS7_ILi256EEESB_EEES9_SE_SG_Li256ELb0ELb1ELb0ELb0EEENS1_30DynamicPersistentTileSchedulerILi256ELi128ELb0ELb1ELb1EEEEEEEEEvNT_6ParamsE)
        .other          _ZN7cutlass13device_kernelIN5flash11enable_sm90INS1_16FlashAttnFwdSm90INS1_25CollectiveMainloopFwdSm90ILi2EN4cute5tupleIJNS5_1CILi1EEES8_S8_EEENS6_IJNS7_ILi128EEENS7_ILi96EEENS7_ILi64EEEEEELi256ENS_6half_tEfNS_4arch4Sm90ELb1ELb0ELb0ELb0ELb1ELb0ELb0ELb1ELb0ELb1ELb0ELb0EEENS1_21CollectiveEpilogueFwdINS6_IJSA_NS7_ILi256EEESB_EEES9_SE_SG_Li256ELb0ELb1ELb0ELb0EEENS1_30DynamicPersistentTileSchedulerILi256ELi128ELb0ELb1ELb1EEEEEEEEEvNT_6ParamsE,@"STO_CUDA_ENTRY STV_DEFAULT"
_ZN7cutlass13device_kernelIN5flash11enable_sm90INS1_16FlashAttnFwdSm90INS1_25CollectiveMainloopFwdSm90ILi2EN4cute5tupleIJNS5_1CILi1EEES8_S8_EEENS6_IJNS7_ILi128EEENS7_ILi96EEENS7_ILi64EEEEEELi256ENS_6half_tEfNS_4arch4Sm90ELb1ELb0ELb0ELb0ELb1ELb0ELb0ELb1ELb0ELb1ELb0ELb0EEENS1_21CollectiveEpilogueFwdINS6_IJSA_NS7_ILi256EEESB_EEES9_SE_SG_Li256ELb0ELb1ELb0ELb0EEENS1_30DynamicPersistentTileSchedulerILi256ELi128ELb0ELb1ELb1EEEEEEEEEvNT_6ParamsE:
        /* <DEDUP_REMOVED lines=45> */
.L_x_13495:
        /* <DEDUP_REMOVED lines=22> */
.L_x_13496:
        /* <DEDUP_REMOVED lines=18> */
.L_x_13497:
        /* <DEDUP_REMOVED lines=22> */
.L_x_13498:
        /* <DEDUP_REMOVED lines=23> */
.L_x_13499:
        /* <DEDUP_REMOVED lines=8> */
.L_x_13501:
[----:B------:R-:W-:-:S08]  /*08a0*/  NOP ;  /* 0x0000000000007918 */ /* 0x000fd00000000000 */
[----:B------:R-:W0:Y:S02]  /*08b0*/  USETMAXREG.TRY_ALLOC.CTAPOOL UP0, 0xe8 ;  /* 0x000000e8000079c8 */ /* 0x000e240008000600 */
[----:B0-----:R-:W-:-:S13]  /*08c0*/  PLOP3.LUT P0, PT, PT, PT, UP0, 0x80, 0x0 ;  /* 0x000000000000781c */ /* 0x001fda0003f0f008 */
[----:B------:R-:W-:Y:S05]  /*08d0*/  @!P0 BRA `(.L_x_13501) ;  /* 0xfffffffc00f08947 */ /* 0x000fea000383ffff */
[----:B------:R-:W0:Y:S01]  /*08e0*/  S2R R0, SR_TID.X ;  /* 0x0000000000007919 */ /* 0x000e220000002100 */
[----:B------:R-:W1:Y:S08]  /*08f0*/  S2UR UR4, SR_CTAID.X ;  /* 0x00000000000479c3 */ /* 0x000e700000002500 */
[----:B------:R-:W-:Y:S08]  /*0900*/  BAR.ARV 0x4, 0x180 ;  /* 0x0106000000007b1d */ /* 0x000ff00000002000 */
[----:B------:R-:W-:Y:S06]  /*0910*/  BAR.ARV 0x8, 0x180 ;  /* 0x0206000000007b1d */ /* 0x000fec0000002000 */
[----:B0-----:R-:W-:-:S04]  /*0920*/  SHF.R.U32.HI R0, RZ, 0x7, R0 ;  /* 0x00000007ff007819 */ /* 0x001fc80000011600 */
[----:B------:R-:W-:Y:S02]  /*0930*/  ISETP.NE.AND P0, PT, R0, 0x1, PT ;  /* 0x000000010000780c */ /* 0x000fe40003f05270 */
[----:B------:R-:W1:Y:S11]  /*0940*/  LDC R0, c[0x0][0xc38] ;  /* 0x00030e00ff007b82 */ /* 0x000e760000000800 */
[----:B------:R-:W-:Y:S06]  /*0950*/  @!P0 BAR.ARV 0x9, 0x100 ;  /* 0x0244000000008b1d */ /* 0x000fec0000002000 */
[----:B-1----:R-:W-:-:S13]  /*0960*/  ISETP.LE.AND P0, PT, R0, UR4, PT ;  /* 0x0000000400007c0c */ /* 0x002fda000bf03270 */
[----:B------:R-:W-:Y:S05]  /*0970*/  @P0 EXIT ;  /* 0x000000000000094d */ /* 0x000fea0003800000 */
[----:B------:R-:W0:Y:S01]  /*0980*/  S2R R2, SR_TID.X ;  /* 0x0000000000027919 */ /* 0x000e220000002100 */
[----:B------:R-:W-:Y:S01]  /*0990*/  ULOP3.LUT UR44, UR45, 0x1, URZ, 0xfc, !UPT ;  /* 0x000000012d2c7892 */ /* 0x000fe2000f8efc3f */
[----:B------:R-:W-:Y:S01]  /*09a0*/  UMOV UR38, URZ ;  /* 0x0000003f00267c82 */ /* 0x000fe20008000000 */
[----:B------:R-:W-:Y:S01]  /*09b0*/  UMOV UR37, URZ ;  /* 0x0000003f00257c82 */ /* 0x000fe20008000000 */
[----:B------:R-:W-:Y:S01]  /*09c0*/  UMOV UR36, URZ ;  /* 0x0000003f00247c82 */ /* 0x000fe20008000000 */
        /* <DEDUP_REMOVED lines=8> */
[----:B------:R-:W-:-:S02]  /*0a50*/  LOP3.LUT R5, R2, 0x3fffff0, RZ, 0xc0, !PT ;  /* 0x03fffff002057812 */ /* 0x000fc400078ec0ff */
[----:B------:R-:W-:Y:S01]  /*0a60*/  LEA.HI R2, R2, R7, RZ, 0x1 ;  /* 0x0000000702027211 */ /* 0x000fe200078f08ff */
[----:B------:R-:W-:Y:S01]  /*0a70*/  IMAD.SHL.U32 R4, R4, 0x20, RZ ;  /* 0x0000002004047824 */ /* 0x000fe200078e00ff */
[----:B------:R-:W-:Y:S01]  /*0a80*/  SHF.R.S32.HI R9, RZ, 0x1f, R206 ;  /* 0x0000001fff097819 */ /* 0x000fe200000114ce */
[----:B------:R-:W-:Y:S01]  /*0a90*/  IMAD.IADD R5, R214, 0x1, -R5 ;  /* 0x00000001d6057824 */ /* 0x000fe200078e0a05 */
[----:B------:R-:W-:Y:S02]  /*0aa0*/  LOP3.LUT R2, R2, 0x1ffffffe, RZ, 0xc0, !PT ;  /* 0x1ffffffe02027812 */ /* 0x000fe400078ec0ff */
[----:B------:R-:W-:Y:S02]  /*0ab0*/  LEA.HI R6, R9, R206, RZ, 0x2 ;  /* 0x000000ce09067211 */ /* 0x000fe400078f10ff */
[----:B------:R-:W-:Y:S01]  /*0ac0*/  LEA.HI R10, R3, R214, RZ, 0x2 ;  /* 0x000000d6030a7211 */ /* 0x000fe200078f10ff */
[----:B------:R-:W-:Y:S01]  /*0ad0*/  IMAD.IADD R2, R7, 0x1, -R2 ;  /* 0x0000000107027824 */ /* 0x000fe200078e0a02 */
[----:B------:R-:W-:-:S02]  /*0ae0*/  SHF.R.S32.HI R8, RZ, 0x2, R6 ;  /* 0x00000002ff087819 */ /* 0x000fc40000011406 */
[----:B------:R-:W-:Y:S02]  /*0af0*/  SHF.R.S32.HI R11, RZ, 0x1f, R6 ;  /* 0x0000001fff0b7819 */ /* 0x000fe40000011406 */
[----:B------:R-:W-:Y:S02]  /*0b00*/  LOP3.LUT R7, R10, 0xfffffffc, RZ, 0xc0, !PT ;  /* 0xfffffffc0a077812 */ /* 0x000fe400078ec0ff */
[----:B------:R-:W-:Y:S02]  /*0b10*/  LEA.HI R3, R3, R214, RZ, 0x3 ;  /* 0x000000d603037211 */ /* 0x000fe400078f18ff */
[----:B------:R-:W-:Y:S01]  /*0b20*/  LEA.HI R11, R11, R8, RZ, 0x3 ;  /* 0x000000080b0b7211 */ /* 0x000fe200078f18ff */
[----:B------:R-:W-:Y:S01]  /*0b30*/  IMAD.IADD R7, R214, 0x1, -R7 ;  /* 0x00000001d6077824 */ /* 0x000fe200078e0a07 */
[----:B------:R-:W-:Y:S02]  /*0b40*/  SHF.R.S32.HI R207, RZ, 0x7, R0 ;  /* 0x00000007ffcf7819 */ /* 0x000fe40000011400 */
[----:B------:R-:W-:-:S02]  /*0b50*/  LOP3.LUT R4, R4, 0xfffffc00, RZ, 0xc0, !PT ;  /* 0xfffffc0004047812 */ /* 0x000fc400078ec0ff */
[----:B------:R-:W-:Y:S02]  /*0b60*/  LOP3.LUT R23, R3, 0xfffffff8, RZ, 0xc0, !PT ;  /* 0xfffffff803177812 */ /* 0x000fe400078ec0ff */
[----:B------:R-:W-:Y:S01]  /*0b70*/  LOP3.LUT R11, R11, 0xfffffff8, RZ, 0xc0, !PT ;  /* 0xfffffff80b0b7812 */ /* 0x000fe200078ec0ff */
[----:B------:R-:W-:Y:S01]  /*0b80*/  IMAD R5, R5, 0x40, R4 ;  /* 0x0000004005057824 */ /* 0x000fe200078e0204 */
        /* <DEDUP_REMOVED lines=14> */
[----:B------:R-:W-:Y:S01]  /*0c70*/  IADD3 R7, R7, -R4, RZ ;  /* 0x8000000407077210 */ /* 0x000fe20007ffe0ff */
[C---:B------:R-:W-:Y:S01]  /*0c80*/  VIADD R18, R2.reuse, 0x80 ;  /* 0x0000008002127836 */ /* 0x040fe20000000000 */
[----:B------:R-:W-:Y:S01]  /*0c90*/  SHF.R.S32.HI R205, RZ, 0x3, R3 ;  /* 0x00000003ffcd7819 */ /* 0x000fe20000011403 */
[----:B------:R-:W-:Y:S01]  /*0ca0*/  VIADD R22, R2, 0xc0 ;  /* 0x000000c002167836 */ /* 0x000fe20000000000 */
[----:B------:R-:W-:Y:S01]  /*0cb0*/  SHF.R.S32.HI R213, RZ, 0x1f, R2 ;  /* 0x0000001fffd57819 */ /* 0x000fe20000011402 */
[----:B------:R-:W-:Y:S01]  /*0cc0*/  IMAD R208, R0, 0x40, R9 ;  /* 0x0000004000d07824 */ /* 0x000fe200078e0209 */
[----:B------:R-:W-:Y:S01]  /*0cd0*/  SHF.R.S32.HI R212, RZ, 0x1f, R19 ;  /* 0x0000001fffd47819 */ /* 0x000fe20000011413 */
[----:B------:R-:W-:Y:S01]  /*0ce0*/  IMAD.IADD R17, R206, 0x1, -R17 ;  /* 0x00000001ce117824 */ /* 0x000fe200078e0a11 */
[----:B------:R-:W-:Y:S01]  /*0cf0*/  SHF.R.S32.HI R211, RZ, 0x1f, R18 ;  /* 0x0000001fffd37819 */ /* 0x000fe20000011412 */
[----:B------:R-:W-:Y:S01]  /*0d00*/  IMAD R16, R7, 0x8, R208 ;  /* 0x0000000807107824 */ /* 0x000fe200078e02d0 */
[----:B------:R-:W-:-:S07]  /*0d10*/  SHF.R.S32.HI R210, RZ, 0x1f, R22 ;  /* 0x0000001fffd27819 */ /* 0x000fce0000011416 */
.L_x_13558:
        /* <DEDUP_REMOVED lines=21> */
.L_x_13502:
[----:B------:R-:W-:Y:S01]  /*0e70*/  ULDC UR8, c[0x0][0xc54] ;  /* 0x0003150000087ab9 */ /* 0x000fe20000000800 */
[----:B------:R-:W-:Y:S01]  /*0e80*/  UMOV UR4, UR9 ;  /* 0x0000000900047c82 */ /* 0x000fe20008000000 */
[----:B------:R-:W-:-:S11]  /*0e90*/  UISETP.NE.AND UP0, UPT, UR8, 0x1, UPT ;  /* 0x000000010800788c */ /* 0x000fd6000bf05270 */
[----:B------:R-:W-:Y:S02]  /*0ea0*/  @UP0 ULDC.64 UR10, c[0x0][0xc58] ;  /* 0x00031600000a0ab9 */ /* 0x000fe40000000a00 */
[----:B------:R-:W-:-:S04]  /*0eb0*/  UIMAD.WIDE.U32 UR6, UR9, UR10, URZ ;  /* 0x0000000a090672a5 */ /* 0x000fc8000f8e003f */
[----:B------:R-:W-:-:S04]  /*0ec0*/  @UP0 USHF.R.U32.HI UR4, URZ, UR11, UR7 ;  /* 0x0000000b3f040299 */ /* 0x000fc80008011607 */
[----:B------:R-:W-:-:S12]  /*0ed0*/  UIMAD UR6, UR4, UR8, URZ ;  /* 0x00000008040672a4 */ /* 0x000fd8000f8e023f */
.L_x_13503:
[----:B------:R-:W-:Y:S01]  /*0ee0*/  ULOP3.LUT UR4, URZ, UR4, URZ, 0x33, !UPT ;  /* 0x000000043f047292 */ /* 0x000fe2000f8e333f */
[----:B------:R-:W-:Y:S01]  /*0ef0*/  PLOP3.LUT P0, PT, PT, PT, PT, 0x80, 0x0 ;  /* 0x000000000000781c */ /* 0x000fe20003f0f070 */
[----:B------:R-:W-:Y:S01]  /*0f00*/  UIADD3 UR10, UR9, -UR6, URZ ;  /* 0x80000006090a7290 */ /* 0x000fe2000fffe03f */
[----:B------:R-:W-:Y:S01]  /*0f10*/  IMAD.MOV.U32 R3, RZ, RZ, RZ ;  /* 0x000000ffff037224 */ /* 0x000fe200078e00ff */
[----:B------:R-:W-:Y:S01]  /*0f20*/  ULDC UR7, c[0x0][0x448] ;  /* 0x0001120000077ab9 */ /* 0x000fe20000000800 */
[----:B------:R-:W-:Y:S01]  /*0f30*/  ULDC UR6, c[0x0][0xc3c] ;  /* 0x00030f0000067ab9 */ /* 0x000fe20000000800 */
[----:B------:R-:W-:Y:S01]  /*0f40*/  UISETP.NE.AND UP2, UPT, UR7, 0x1, UPT ;  /* 0x000000010700788c */ /* 0x000fe2000bf45270 */
[----:B------:R-:W-:Y:S01]  /*0f50*/  IMAD.MOV.U32 R4, RZ, RZ, RZ ;  /* 0x000000ffff047224 */ /* 0x000fe200078e00ff */
[----:B------:R-:W-:Y:S01]  /*0f60*/  UIADD3 UR4, UR4, UR6, URZ ;  /* 0x0000000604047290 */ /* 0x000fe2000fffe03f */
[----:B------:R-:W-:Y:S01]  /*0f70*/  IMAD.MOV.U32 R0, RZ, RZ, RZ ;  /* 0x000000ffff007224 */ /* 0x000fe200078e00ff */
[----:B------:R-:W-:Y:S01]  /*0f80*/  ULDC.64 UR12, c[0x0][0x418] ;  /* 0x00010600000c7ab9 */ /* 0x000fe20000000a00 */
[----:B------:R-:W-:Y:S01]  /*0f90*/  ULDC UR42, c[0x0][0x424] ;  /* 0x00010900002a7ab9 */ /* 0x000fe20000000800 */
[----:B------:R-:W-:Y:S01]  /*0fa0*/  UISETP.NE.U32.AND UP0, UPT, UR12, URZ, UPT ;  /* 0x0000003f0c00728c */ /* 0x000fe2000bf05070 */
[----:B------:R-:W-:Y:S01]  /*0fb0*/  CS2R R174, SRZ ;  /* 0x0000000000ae7805 */ /* 0x000fe2000001ff00 */
[----:B------:R-:W-:Y:S01]  /*0fc0*/  USHF.L.U32 UR43, UR4, 0x7, URZ ;  /* 0x00000007042b7899 */ /* 0x000fe2000800063f */
[----:B------:R-:W-:Y:S01]  /*0fd0*/  CS2R R148, SRZ ;  /* 0x0000000000947805 */ /* 0x000fe2000001ff00 */
[----:B------:R-:W-:Y:S01]  /*0fe0*/  UISETP.NE.AND.EX UP0, UPT, UR13, URZ, UPT, UP0 ;  /* 0x0000003f0d00728c */ /* 0x000fe2000bf05300 */
[----:B------:R-:W-:Y:S01]  /*0ff0*/  CS2R R172, SRZ ;  /* 0x0000000000ac7805 */ /* 0x000fe2000001ff00 */
[----:B------:R-:W-:Y:S01]  /*1000*/  UIADD3 UR4, UR43, 0x7f, URZ ;  /* 0x0000007f2b047890 */ /* 0x000fe2000fffe03f */
[----:B------:R-:W-:Y:S01]  /*1010*/  CS2R R144, SRZ ;  /* 0x0000000000907805 */ /* 0x000fe2000001ff00 */
[----:B------:R-:W-:Y:S01]  /*1020*/  ULDC UR8, c[0x0][0x288] ;  /* 0x0000a20000087ab9 */ /* 0x000fe20000000800 */
[----:B------:R-:W-:Y:S01]  /*1030*/  @UP2 ULDC UR6, c[0x0][0x44c] ;  /* 0x0001130000062ab9 */ /* 0x000fe20000000800 */
[----:B------:R-:W-:Y:S01]  /*1040*/  UIADD3 UR8, -UR8, 0x60, URZ ;  /* 0x0000006008087890 */ /* 0x000fe2000fffe13f */
[----:B------:R-:W-:Y:S01]  /*1050*/  CS2R R170, SRZ ;  /* 0x0000000000aa7805 */ /* 0x000fe2000001ff00 */
[----:B------:R-:W-:Y:S01]  /*1060*/  UIMAD.WIDE.U32 UR6, UR4, UR6, URZ ;  /* 0x00000006040672a5 */ /* 0x000fe2000f8e003f */
[----:B------:R-:W-:Y:S01]  /*1070*/  CS2R R140, SRZ ;  /* 0x00000000008c7805 */ /* 0x000fe2000001ff00 */
[----:B------:R-:W-:Y:S01]  /*1080*/  USEL UR42, UR42, 0x1, UP0 ;  /* 0x000000012a2a7887 */ /* 0x000fe20008000000 */
[----:B------:R-:W-:Y:S01]  /*1090*/  CS2R R128, SRZ ;  /* 0x0000000000807805 */ /* 0x000fe2000001ff00 */
[----:B------:R-:W-:Y:S01]  /*10a0*/  ULDC UR9, c[0x0][0x2f0] ;  /* 0x0000bc0000097ab9 */ /* 0x000fe20000000800 */
[----:B------:R-:W-:Y:S01]  /*10b0*/  @UP2 ULDC UR12, c[0x0][0x450] ;  /* 0x00011400000c2ab9 */ /* 0x000fe20000000800 */
[----:B------:R-:W-:Y:S01]  /*10c0*/  UIMAD UR8, UR42, UR9, UR8 ;  /* 0x000000092a0872a4 */ /* 0x000fe2000f8e0208 */
[----:B------:R-:W-:Y:S01]  /*10d0*/  CS2R R108, SRZ ;  /* 0x00000000006c7805 */ /* 0x000fe2000001ff00 */
[----:B------:R-:W-:Y:S01]  /*10e0*/  @UP2 USHF.R.U32.HI UR4, URZ, UR12, UR7 ;  /* 0x0000000c3f042299 */ /* 0x000fe20008011607 */
[----:B------:R-:W-:Y:S01]  /*10f0*/  CS2R R136, SRZ ;  /* 0x0000000000887805 */ /* 0x000fe2000001ff00 */
[----:B------:R-:W-:Y:S01]  /*1100*/  UIMAD UR6, UR42, UR9, 0x5f ;  /* 0x0000005f2a0674a4 */ /* 0x000fe2000f8e0209 */
[----:B------:R-:W-:Y:S01]  /*1110*/  CS2R R104, SRZ ;  /* 0x0000000000687805 */ /* 0x000fe2000001ff00 */
[----:B------:R-:W-:Y:S01]  /*1120*/  UIADD3 UR8, UR8, UR4, URZ ;  /* 0x0000000408087290 */ /* 0x000fe2000fffe03f */
[----:B------:R-:W-:Y:S01]  /*1130*/  CS2R R100, SRZ ;  /* 0x0000000000647805 */ /* 0x000fe2000001ff00 */
[----:B------:R-:W-:Y:S01]  /*1140*/  UIMAD.WIDE UR6, UR6, 0x2aaaaaab, URZ ;  /* 0x2aaaaaab060678a5 */ /* 0x000fe2000f8e023f */
[----:B------:R-:W-:Y:S01]  /*1150*/  CS2R R132, SRZ ;  /* 0x0000000000847805 */ /* 0x000fe2000001ff00 */
[----:B------:R-:W-:Y:S01]  /*1160*/  UIMAD.WIDE UR8, UR8, 0x2aaaaaab, URZ ;  /* 0x2aaaaaab080878a5 */ /* 0x000fe2000f8e023f */
[----:B------:R-:W-:Y:S01]  /*1170*/  CS2R R96, SRZ ;  /* 0x0000000000607805 */ /* 0x000fe2000001ff00 */
[----:B------:R-:W-:Y:S01]  /*1180*/  ULDC UR11, c[0x0][0xc54] ;  /* 0x00031500000b7ab9 */ /* 0x000fe20000000800 */
[----:B------:R-:W-:Y:S01]  /*1190*/  USHF.R.U32.HI UR4, URZ, 0x1f, UR7 ;  /* 0x0000001f3f047899 */ /* 0x000fe20008011607 */
[----:B------:R-:W-:Y:S01]  /*11a0*/  CS2R R92, SRZ ;  /* 0x00000000005c7805 */ /* 0x000fe2000001ff00 */
[----:B------:R-:W-:Y:S01]  /*11b0*/  UIMAD UR11, UR5, UR11, UR10 ;  /* 0x0000000b050b72a4 */ /* 0x000fe2000f8e020a */
[----:B------:R-:W-:Y:S01]  /*11c0*/  IMAD.MOV.U32 R204, RZ, RZ, RZ ;  /* 0x000000ffffcc7224 */ /* 0x000fe200078e00ff */
[----:B------:R-:W-:Y:S01]  /*11d0*/  USHF.R.U32.HI UR5, URZ, 0x1f, UR9 ;  /* 0x0000001f3f057899 */ /* 0x000fe20008011609 */
[----:B------:R-:W-:Y:S01]  /*11e0*/  CS2R R88, SRZ ;  /* 0x0000000000587805 */ /* 0x000fe2000001ff00 */
[----:B------:R-:W-:Y:S01]  /*11f0*/  ULEA.HI.SX32 UR7, UR7, UR4, 0x1c ;  /* 0x0000000407077291 */ /* 0x000fe2000f8fe23f */
[----:B------:R-:W-:Y:S01]  /*1200*/  CS2R R84, SRZ ;  /* 0x0000000000547805 */ /* 0x000fe2000001ff00 */
[----:B------:R-:W-:Y:S01]  /*1210*/  ULEA.HI.SX32 UR9, UR9, UR5, 0x1c ;  /* 0x0000000509097291 */ /* 0x000fe2000f8fe23f */
[----:B------:R-:W-:Y:S01]  /*1220*/  CS2R R124, SRZ ;  /* 0x00000000007c7805 */ /* 0x000fe2000001ff00 */
[----:B------:R-:W-:Y:S01]  /*1230*/  ULDC UR39, c[0x0][0xc48] ;  /* 0x0003120000277ab9 */ /* 0x000fe20000000800 */
[----:B------:R-:W-:Y:S01]  /*1240*/  UMOV UR41, UR11 ;  /* 0x0000000b00297c82 */ /* 0x000fe20008000000 */
[----:B------:R-:W-:Y:S01]  /*1250*/  UISETP.LT.AND UP0, UPT, UR7, UR9, UPT ;  /* 0x000000090700728c */ /* 0x000fe2000bf01270 */
[----:B------:R-:W-:Y:S01]  /*1260*/  CS2R R80, SRZ ;  /* 0x0000000000507805 */ /* 0x000fe2000001ff00 */
[----:B------:R-:W-:Y:S01]  /*1270*/  UISETP.NE.AND UP1, UPT, UR39, 0x1, UPT ;  /* 0x000000012700788c */ /* 0x000fe2000bf25270 */
[----:B------:R-:W-:Y:S01]  /*1280*/  CS2R R76, SRZ ;  /* 0x00000000004c7805 */ /* 0x000fe2000001ff00 */
[----:B------:R-:W-:Y:S01]  /*1290*/  USEL UR40, UR7, UR9, UP0 ;  /* 0x0000000907287287 */ /* 0x000fe20008000000 */
[----:B------:R-:W-:Y:S01]  /*12a0*/  CS2R R176, SRZ ;  /* 0x0000000000b07805 */ /* 0x000fe2000001ff00 */
[----:B------:R-:W-:Y:S01]  /*12b0*/  UP2UR UR46, UPR, URZ, 0x4 ;  /* 0x000000043f2e7883 */ /* 0x000fe20008000000 */
[----:B------:R-:W-:Y:S01]  /*12c0*/  IMAD.MOV.U32 R200, RZ, RZ, RZ ;  /* 0x000000ffffc87224 */ /* 0x000fe200078e00ff */
[----:B------:R-:W-:Y:S01]  /*12d0*/  UISETP.GE.AND UP0, UPT, UR40, 0x1, UPT ;  /* 0x000000012800788c */ /* 0x000fe2000bf06270 */
[----:B------:R-:W-:-:S02]  /*12e0*/  CS2R R72, SRZ ;  /* 0x0000000000487805 */ /* 0x000fc4000001ff00 */
[----:B------:R-:W-:Y:S02]  /*12f0*/  CS2R R68, SRZ ;  /* 0x0000000000447805 */ /* 0x000fe4000001ff00 */
[----:B------:R-:W-:Y:S02]  /*1300*/  CS2R R198, SRZ ;  /* 0x0000000000c67805 */ /* 0x000fe4000001ff00 */
[----:B------:R-:W-:Y:S01]  /*1310*/  CS2R R64, SRZ ;  /* 0x0000000000407805 */ /* 0x000fe2000001ff00 */
[----:B------:R-:W-:Y:S01]  /*1320*/  @UP1 ULDC UR10, c[0x0][0xc4c] ;  /* 0x00031300000a1ab9 */ /* 0x000fe20000000800 */
[----:B------:R-:W-:Y:S01]  /*1330*/  PLOP3.LUT P1, PT, PT, PT, UP0, 0x80, 0x0 ;  /* 0x000000000000781c */ /* 0x000fe20003f2f008 */
[----:B------:R-:W-:Y:S01]  /*1340*/  UIMAD.WIDE.U32 UR4, UR11, UR10, URZ ;  /* 0x0000000a0b0472a5 */ /* 0x000fe2000f8e003f */
[----:B------:R-:W-:Y:S01]  /*1350*/  CS2R R60, SRZ ;  /* 0x00000000003c7805 */ /* 0x000fe2000001ff00 */
[----:B------:R-:W-:Y:S01]  /*1360*/  @UP1 ULDC UR6, c[0x0][0xc50] ;  /* 0x0003140000061ab9 */ /* 0x000fe20000000800 */
[----:B------:R-:W-:Y:S01]  /*1370*/  CS2R R56, SRZ ;  /* 0x0000000000387805 */ /* 0x000fe2000001ff00 */
[----:B------:R-:W-:Y:S01]  /*1380*/  @UP1 USHF.R.U32.HI UR41, URZ, UR6, UR5 ;  /* 0x000000063f291299 */ /* 0x000fe20008011605 */
[----:B------:R-:W-:-:S02]  /*1390*/  CS2R R52, SRZ ;  /* 0x0000000000347805 */ /* 0x000fc4000001ff00 */
[----:B------:R-:W-:Y:S02]  /*13a0*/  CS2R R196, SRZ ;  /* 0x0000000000c47805 */ /* 0x000fe4000001ff00 */
[----:B------:R-:W-:Y:S01]  /*13b0*/  CS2R R48, SRZ ;  /* 0x0000000000307805 */ /* 0x000fe2000001ff00 */
[----:B------:R-:W-:Y:S01]  /*13c0*/  UIADD3 UR4, -UR41, URZ, URZ ;  /* 0x0000003f29047290 */ /* 0x000fe2000fffe13f */
        /* <DEDUP_REMOVED lines=67> */
.L_x_13505:
        /* <DEDUP_REMOVED lines=10> */
.L_x_13622:
[----:B0-----:R-:W-:Y:S01]  /*18a0*/  IMAD.U32 R0, RZ, RZ, UR44 ;  /* 0x0000002cff007e24 */ /* 0x001fe2000f8e00ff */
[----:B------:R-:W-:Y:S05]  /*18b0*/  WARPSYNC.ALL ;  /* 0x0000000000007948 */ /* 0x000fea0003800000 */
[----:B------:R0:W-:Y:S01]  /*18c0*/  BAR.SYNC.DEFER_BLOCKING R7, 0x100 ;  /* 0x000400070000751d */ /* 0x0001e20000010000 */
[----:B------:R-:W-:-:S13]  /*18d0*/  ISETP.NE.AND P0, PT, R0, 0x3, PT ;  /* 0x000000030000780c */ /* 0x000fda0003f05270 */
[----:B0-----:R-:W-:Y:S05]  /*18e0*/  @!P0 BRA `(.L_x_13507) ;  /* 0x0000000000048947 */ /* 0x001fea0003800000 */
[----:B------:R-:W-:Y:S01]  /*18f0*/  BPT.TRAP 0x1 ;  /* 0x000000040000795c */ /* 0x000fe20000300000 */
.L_x_13507:
[----:B------:R-:W-:Y:S01]  /*1900*/  ULEA UR22, UR36, UR47, 0x3 ;  /* 0x0000002f24167291 */ /* 0x000fe2000f8e183f */
[----:B------:R-:W-:-:S05]  /*1910*/  IMAD.U32 R8, RZ, RZ, UR37 ;  /* 0x00000025ff087e24 */ /* 0x000fca000f8e00ff */
[----:B------:R-:W-:-:S04]  /*1920*/  SHF.L.U32 R8, R8, 0x1f, RZ ;  /* 0x0000001f08087819 */ /* 0x000fc800000006ff */
[----:B------:R0:W1:Y:S01]  /*1930*/  SYNCS.PHASECHK.TRANS64.TRYWAIT P1, [UR22+0x22830], R8 ;  /* 0x02283008ff0075a7 */ /* 0x0000620008020156 */
[----:B------:R-:W-:Y:S05]  /*1940*/  @!P0 BRA `(.L_x_13508) ;  /* 0x0000000000048947 */ /* 0x000fea0003800000 */
[----:B------:R-:W-:Y:S01]  /*1950*/  BPT.TRAP 0x1 ;  /* 0x000000040000795c */ /* 0x000fe20000300000 */
.L_x_13508:
[----:B-1----:R-:W-:Y:S05]  /*1960*/  @P1 BRA `(.L_x_13509) ;  /* 0x0000000000081947 */ /* 0x002fea0003800000 */
[----:B------:R-:W1:Y:S02]  /*1970*/  SYNCS.PHASECHK.TRANS64.TRYWAIT P1, [UR22+0x22830], R8 ;  /* 0x02283008ff0075a7 */ /* 0x000e640008020156 */
[----:B-1----:R-:W-:Y:S05]  /*1980*/  @!P1 BRA `(.L_x_13510) ;  /* 0x000000d000589947 */ /* 0x002fea0003800000 */
.L_x_13509:
        /* <DEDUP_REMOVED lines=38> */
.L_x_13511:
[----:B------:R-:W-:Y:S01]  /*1bf0*/  UISETP.NE.AND UP0, UPT, UR46, URZ, UPT ;  /* 0x0000003f2e00728c */ /* 0x000fe2000bf05270 */
[----:B-1----:R-:W-:Y:S01]  /*1c00*/  VIADD R3, R16, UR43 ;  /* 0x0000002b10037c36 */ /* 0x002fe20008000000 */
[----:B------:R-:W-:Y:S01]  /*1c10*/  ULDC UR11, c[0x0][0x2f0] ;  /* 0x0000bc00000b7ab9 */ /* 0x000fe20000000800 */
[----:B------:R-:W-:Y:S01]  /*1c20*/  ULDC UR15, c[0x0][0x288] ;  /* 0x0000a200000f7ab9 */ /* 0x000fe20000000800 */
[----:B------:R-:W-:Y:S01]  /*1c30*/  ULDC UR10, c[0x0][0x988] ;  /* 0x00026200000a7ab9 */ /* 0x000fe20000000800 */
[----:B------:R-:W-:Y:S01]  /*1c40*/  IMAD.U32 R5, RZ, RZ, UR15 ;  /* 0x0000000fff057e24 */ /* 0x000fe2000f8e00ff */
        /* <DEDUP_REMOVED lines=8> */
[----:B------:R-:W1:Y:S02]  /*1cd0*/  SHFL.IDX PT, R6, R3, 0x1, 0x1c1f ;  /* 0x003c1f0003067f89 */ /* 0x000e6400000e0000 */
[----:B------:R-:W-:Y:S02]  /*1ce0*/  UIMAD UR6, UR42, UR11, UR6 ;  /* 0x0000000b2a0672a4 */ /* 0x000fe4000f8e0206 */
[----:B------:R-:W3:Y:S04]  /*1cf0*/  SHFL.IDX PT, R3, R3, RZ, 0x1c1f ;  /* 0x001c1fff03037589 */ /* 0x000ee800000e0000 */
[----:B------:R-:W-:Y:S01]  /*1d00*/  MOV R4, UR6 ;  /* 0x0000000600047c02 */ /* 0x000fe20008000f00 */
[----:B------:R-:W-:-:S04]  /*1d10*/  UIADD3 UR6, UR22, 0x22840, URZ ;  /* 0x0002284016067890 */ /* 0x000fc8000fffe03f */
[----:B------:R-:W-:Y:S01]  /*1d20*/  IMAD R4, R17, -0x2, R4 ;  /* 0xfffffffe11047824 */ /* 0x000fe200078e0204 */
[----:B------:R-:W-:-:S04]  /*1d30*/  UPRMT UR6, UR50, 0x654, UR6 ;  /* 0x0000065432067896 */ /* 0x000fc80008000006 */
[----:B------:R-:W-:-:S05]  /*1d40*/  IADD3 R5, R4, 0x1, -R5 ;  /* 0x0000000104057810 */ /* 0x000fca0007ffe805 */
[----:B------:R-:W-:Y:S01]  /*1d50*/  SYNCS.ARRIVE.TRANS64.RED.A1T0 RZ, [UR6], RZ ;  /* 0x000000ffffff79a7 */ /* 0x000fe20008100406 */
[----:B-1----:R-:W-:-:S04]  /*1d60*/  VIADDMNMX R6, R6, R5, R4, PT ;  /* 0x0000000506067246 */ /* 0x002fc80003800104 */
        /* <DEDUP_REMOVED lines=74> */
[----:B------:R-:W1:Y:S01]  /*2210*/  SHFL.BFLY PT, R9, R6, 0x2, 0x1f ;  /* 0x0c401f0006097f89 */ /* 0x000e6200000e0000 */
        /* <DEDUP_REMOVED lines=12> */
[----:B-1----:R-:W-:Y:S02]  /*22e0*/  FMNMX.FTZ R9, R6, R9, !PT ;  /* 0x0000000906097209 */ /* 0x002fe40007810000 */
[----:B------:R-:W-:Y:S02]  /*22f0*/  FMNMX.FTZ R6, R28, R3, !PT ;  /* 0x000000031c067209 */ /* 0x000fe40007810000 */
[----:B------:R-:W-:Y:S01]  /*2300*/  ISETP.GT.AND P1, PT, R4, 0x19, PT ;  /* 0x000000190400780c */ /* 0x000fe20003f24270 */
[----:B------:R-:W1:Y:S01]  /*2310*/  SHFL.BFLY PT, R10, R9, 0x1, 0x1f ;  /* 0x0c201f00090a7f89 */ /* 0x000e6200000e0000 */
[----:B------:R-:W-:-:S02]  /*2320*/  FMNMX.FTZ R3, R29, R6, !PT ;  /* 0x000000061d037209 */ /* 0x000fc40007810000 */
[----:B------:R-:W-:Y:S02]  /*2330*/  FSEL R36, R36, -INF , P3 ;  /* 0xff80000024247808 */ /* 0x000fe40001800000 */
[----:B------:R-:W-:Y:S02]  /*2340*/  FMNMX.FTZ R6, R32, R3, !PT ;  /* 0x0000000320067209 */ /* 0x000fe40007810000 */
[----:B------:R-:W-:Y:S02]  /*2350*/  FSEL R37, R37, -INF , P1 ;  /* 0xff80000025257808 */ /* 0x000fe40000800000 */
[----:B------:R-:W-:Y:S02]  /*2360*/  FMNMX.FTZ R3, R33, R6, !PT ;  /* 0x0000000621037209 */ /* 0x000fe40007810000 */
[----:B------:R-:W-:Y:S02]  /*2370*/  ISETP.GT.AND P1, PT, R4, 0x21, PT ;  /* 0x000000210400780c */ /* 0x000fe40003f24270 */
[----:B------:R-:W-:-:S02]  /*2380*/  FMNMX.FTZ R6, R36, R3, !PT ;  /* 0x0000000324067209 */ /* 0x000fc40007810000 */
[----:B------:R-:W-:Y:S02]  /*2390*/  FSEL R41, R41, -INF , P1 ;  /* 0xff80000029297808 */ /* 0x000fe40000800000 */
[----:B------:R-:W-:Y:S02]  /*23a0*/  FMNMX.FTZ R3, R37, R6, !PT ;  /* 0x0000000625037209 */ /* 0x000fe40007810000 */
[----:B------:R-:W-:-:S04]  /*23b0*/  ISETP.GT.AND P1, PT, R4, 0x29, PT ;  /* 0x000000290400780c */ /* 0x000fc80003f24270 */
[----:B------:R-:W-:Y:S02]  /*23c0*/  FSEL R45, R45, -INF , P1 ;  /* 0xff8000002d2d7808 */ /* 0x000fe40000800000 */
[----:B-1----:R-:W-:Y:S02]  /*23d0*/  FMNMX.FTZ R5, R9, R10, !PT ;  /* 0x0000000a09057209 */ /* 0x002fe40007810000 */
[C---:B------:R-:W-:Y:S02]  /*23e0*/  ISETP.GT.AND P1, PT, R4.reuse, 0x31, PT ;  /* 0x000000310400780c */ /* 0x040fe40003f24270 */
[C---:B------:R-:W-:Y:S01]  /*23f0*/  FSETP.NEU.FTZ.AND P2, PT, R5.reuse, -INF , PT ;  /* 0xff8000000500780b */ /* 0x040fe20003f5d000 */
[----:B------:R-:W-:Y:S01]  /*2400*/  FMUL.FTZ R9, R5, UR10 ;  /* 0x0000000a05097c20 */ /* 0x000fe20008410000 */
[----:B------:R-:W-:Y:S02]  /*2410*/  FSEL R49, R49, -INF , P1 ;  /* 0xff80000031317808 */ /* 0x000fe40000800000 */
[----:B------:R-:W-:-:S02]  /*2420*/  ISETP.GT.AND P1, PT, R4, 0x39, PT ;  /* 0x000000390400780c */ /* 0x000fc40003f24270 */
[----:B------:R-:W-:Y:S02]  /*2430*/  FSEL R9, R9, RZ, P2 ;  /* 0x000000ff09097208 */ /* 0x000fe40001000000 */
[----:B------:R-:W-:Y:S02]  /*2440*/  ISETP.GT.AND P2, PT, R4, 0x20, PT ;  /* 0x000000200400780c */ /* 0x000fe40003f44270 */
[----:B------:R-:W-:Y:S01]  /*2450*/  FSEL R53, R53, -INF , P1 ;  /* 0xff80000035357808 */ /* 0x000fe20000800000 */
[--C-:B------:R-:W-:Y:S01]  /*2460*/  FFMA.FTZ R26, R26, UR10, -R9.reuse ;  /* 0x0000000a1a1a7c23 */ /* 0x100fe20008010809 */
[----:B------:R-:W-:Y:S01]  /*2470*/  FSEL R40, R40, -INF , P2 ;  /* 0xff80000028287808 */ /* 0x000fe20001000000 */
[--C-:B------:R-:W-:Y:S01]  /*2480*/  FFMA.FTZ R27, R27, UR10, -R9.reuse ;  /* 0x0000000a1b1b7c23 */ /* 0x100fe20008010809 */
[----:B------:R-:W-:Y:S01]  /*2490*/  ISETP.GT.AND P2, PT, R4, 0x28, PT ;  /* 0x000000280400780c */ /* 0x000fe20003f44270 */
[--C-:B------:R-:W-:Y:S01]  /*24a0*/  FFMA.FTZ R30, R30, UR10, -R9.reuse ;  /* 0x0000000a1e1e7c23 */ /* 0x100fe20008010809 */
[----:B------:R-:W-:Y:S01]  /*24b0*/  FMNMX.FTZ R6, R40, R3, !PT ;  /* 0x0000000328067209 */ /* 0x000fe20007810000 */
[----:B------:R-:W-:Y:S01]  /*24c0*/  MUFU.EX2 R26, R26 ;  /* 0x0000001a001a7308 */ /* 0x000fe20000000800 */
[----:B------:R-:W-:Y:S01]  /*24d0*/  FSEL R44, R44, -INF , P2 ;  /* 0xff8000002c2c7808 */ /* 0x000fe20001000000 */
[--C-:B------:R-:W-:Y:S01]  /*24e0*/  FFMA.FTZ R31, R31, UR10, -R9.reuse ;  /* 0x0000000a1f1f7c23 */ /* 0x100fe20008010809 */
[----:B------:R-:W-:Y:S01]  /*24f0*/  FMNMX.FTZ R3, R41, R6, !PT ;  /* 0x0000000629037209 */ /* 0x000fe20007810000 */
[--C-:B------:R-:W-:Y:S01]  /*2500*/  FFMA.FTZ R34, R34, UR10, -R9.reuse ;  /* 0x0000000a22227c23 */ /* 0x100fe20008010809 */
[----:B------:R-:W-:Y:S01]  /*2510*/  ISETP.GT.AND P2, PT, R4, 0x30, PT ;  /* 0x000000300400780c */ /* 0x000fe20003f44270 */
[--C-:B------:R-:W-:Y:S01]  /*2520*/  FFMA.FTZ R35, R35, UR10, -R9.reuse ;  /* 0x0000000a23237c23 */ /* 0x100fe20008010809 */
[----:B------:R-:W-:Y:S01]  /*2530*/  FMNMX.FTZ R6, R44, R3, !PT ;  /* 0x000000032c067209 */ /* 0x000fe20007810000 */
[----:B------:R-:W1:Y:S01]  /*2540*/  MUFU.EX2 R27, R27 ;  /* 0x0000001b001b7308 */ /* 0x000e620000000800 */
[----:B------:R-:W-:Y:S01]  /*2550*/  FSEL R48, R48, -INF , P2 ;  /* 0xff80000030307808 */ /* 0x000fe20001000000 */
[--C-:B------:R-:W-:Y:S01]  /*2560*/  FFMA.FTZ R38, R38, UR10, -R9.reuse ;  /* 0x0000000a26267c23 */ /* 0x100fe20008010809 */
[----:B------:R-:W-:Y:S01]  /*2570*/  FMNMX.FTZ R3, R45, R6, !PT ;  /* 0x000000062d037209 */ /* 0x000fe20007810000 */
[--C-:B------:R-:W-:Y:S01]  /*2580*/  FFMA.FTZ R39, R39, UR10, -R9.reuse ;  /* 0x0000000a27277c23 */ /* 0x100fe20008010809 */
[----:B------:R-:W-:Y:S01]  /*2590*/  ISETP.GT.AND P2, PT, R4, 0x38, PT ;  /* 0x000000380400780c */ /* 0x000fe20003f44270 */
[--C-:B------:R-:W-:Y:S01]  /*25a0*/  FFMA.FTZ R42, R42, UR10, -R9.reuse ;  /* 0x0000000a2a2a7c23 */ /* 0x100fe20008010809 */
[----:B------:R-:W-:Y:S01]  /*25b0*/  FMNMX.FTZ R6, R48, R3, !PT ;  /* 0x0000000330067209 */ /* 0x000fe20007810000 */
[----:B------:R-:W3:Y:S01]  /*25c0*/  MUFU.EX2 R30, R30 ;  /* 0x0000001e001e7308 */ /* 0x000ee20000000800 */
[----:B------:R-:W-:Y:S01]  /*25d0*/  FSEL R52, R52, -INF , P2 ;  /* 0xff80000034347808 */ /* 0x000fe20001000000 */
[--C-:B------:R-:W-:Y:S01]  /*25e0*/  FFMA.FTZ R43, R43, UR10, -R9.reuse ;  /* 0x0000000a2b2b7c23 */ /* 0x100fe20008010809 */
[----:B------:R-:W-:Y:S01]  /*25f0*/  FMNMX.FTZ R3, R49, R6, !PT ;  /* 0x0000000631037209 */ /* 0x000fe20007810000 */
[--C-:B------:R-:W-:Y:S01]  /*2600*/  FFMA.FTZ R46, R46, UR10, -R9.reuse ;  /* 0x0000000a2e2e7c23 */ /* 0x100fe20008010809 */
[----:B------:R-:W-:Y:S01]  /*2610*/  ISETP.GT.AND P2, PT, R4, 0x40, PT ;  /* 0x000000400400780c */ /* 0x000fe20003f44270 */
[----:B------:R-:W-:Y:S01]  /*2620*/  FFMA.FTZ R47, R47, UR10, -R9 ;  /* 0x0000000a2f2f7c23 */ /* 0x000fe20008010809 */
[----:B------:R-:W-:Y:S01]  /*2630*/  FMNMX.FTZ R6, R52, R3, !PT ;  /* 0x0000000334067209 */ /* 0x000fe20007810000 */
[----:B------:R-:W4:Y:S01]  /*2640*/  MUFU.EX2 R31, R31 ;  /* 0x0000001f001f7308 */ /* 0x000f220000000800 */
[----:B------:R-:W-:Y:S01]  /*2650*/  ISETP.GT.AND P1, PT, R4, 0x41, PT ;  /* 0x000000410400780c */ /* 0x000fe20003f24270 */
[----:B-1----:R-:W-:Y:S01]  /*2660*/  FADD.FTZ R13, R26, R27 ;  /* 0x0000001b1a0d7221 */ /* 0x002fe20000010000 */
[----:B------:R-:W-:Y:S01]  /*2670*/  FSEL R56, R56, -INF , P2 ;  /* 0xff80000038387808 */ /* 0x000fe20001000000 */
[--C-:B------:R-:W-:Y:S01]  /*2680*/  FFMA.FTZ R50, R50, UR10, -R9.reuse ;  /* 0x0000000a32327c23 */ /* 0x100fe20008010809 */
[----:B------:R-:W-:Y:S01]  /*2690*/  FMNMX.FTZ R3, R53, R6, !PT ;  /* 0x0000000635037209 */ /* 0x000fe20007810000 */
[----:B------:R-:W-:Y:S01]  /*26a0*/  FFMA.FTZ R51, R51, UR10, -R9 ;  /* 0x0000000a33337c23 */ /* 0x000fe20008010809 */
[----:B------:R-:W-:Y:S01]  /*26b0*/  ISETP.GT.AND P2, PT, R4, 0x48, PT ;  /* 0x000000480400780c */ /* 0x000fe20003f44270 */
[----:B------:R-:W-:Y:S01]  /*26c0*/  MUFU.EX2 R34, R34 ;  /* 0x0000002200227308 */ /* 0x000fe20000000800 */
[----:B------:R-:W-:Y:S01]  /*26d0*/  FSEL R57, R57, -INF , P1 ;  /* 0xff80000039397808 */ /* 0x000fe20000800000 */
[----:B---3--:R-:W-:Y:S01]  /*26e0*/  FADD.FTZ R10, R30, R13 ;  /* 0x0000000d1e0a7221 */ /* 0x008fe20000010000 */
[----:B------:R-:W-:Y:S01]  /*26f0*/  FMNMX.FTZ R6, R56, R3, !PT ;  /* 0x0000000338067209 */ /* 0x000fe20007810000 */
[--C-:B------:R-:W-:Y:S01]  /*2700*/  FFMA.FTZ R54, R54, UR10, -R9.reuse ;  /* 0x0000000a36367c23 */ /* 0x100fe20008010809 */
[----:B------:R-:W-:Y:S01]  /*2710*/  ISETP.GT.AND P1, PT, R4, 0x49, PT ;  /* 0x000000490400780c */ /* 0x000fe20003f24270 */
[--C-:B------:R-:W-:Y:S01]  /*2720*/  FFMA.FTZ R55, R55, UR10, -R9.reuse ;  /* 0x0000000a37377c23 */ /* 0x100fe20008010809 */
[----:B------:R-:W-:Y:S01]  /*2730*/  FSEL R60, R60, -INF , P2 ;  /* 0xff8000003c3c7808 */ /* 0x000fe20001000000 */
[----:B------:R-:W1:Y:S01]  /*2740*/  MUFU.EX2 R35, R35 ;  /* 0x0000002300237308 */ /* 0x000e620000000800 */
[----:B------:R-:W-:Y:S01]  /*2750*/  FMNMX.FTZ R3, R57, R6, !PT ;  /* 0x0000000639037209 */ /* 0x000fe20007810000 */
[--C-:B------:R-:W-:Y:S01]  /*2760*/  FFMA.FTZ R58, R58, UR10, -R9.reuse ;  /* 0x0000000a3a3a7c23 */ /* 0x100fe20008010809 */
[----:B------:R-:W-:Y:S01]  /*2770*/  ISETP.GT.AND P2, PT, R4, 0x50, PT ;  /* 0x000000500400780c */ /* 0x000fe20003f44270 */
[--C-:B------:R-:W-:Y:S01]  /*2780*/  FFMA.FTZ R59, R59, UR10, -R9.reuse ;  /* 0x0000000a3b3b7c23 */ /* 0x100fe20008010809 */
[----:B------:R-:W-:Y:S01]  /*2790*/  FSEL R61, R61, -INF , P1 ;  /* 0xff8000003d3d7808 */ /* 0x000fe20000800000 */
[--C-:B------:R-:W-:Y:S01]  /*27a0*/  FFMA.FTZ R62, R62, UR10, -R9.reuse ;  /* 0x0000000a3e3e7c23 */ /* 0x100fe20008010809 */
[----:B------:R-:W-:Y:S01]  /*27b0*/  FMNMX.FTZ R6, R60, R3, !PT ;  /* 0x000000033c067209 */ /* 0x000fe20007810000 */
[----:B------:R-:W-:Y:S01]  /*27c0*/  MUFU.EX2 R38, R38 ;  /* 0x0000002600267308 */ /* 0x000fe20000000800 */
        /* <DEDUP_REMOVED lines=9> */
[----:B------:R-:W-:Y:S01]  /*2860*/  FFMA.FTZ R71, R71, UR10, -R9 ;  /* 0x0000000a47477c23 */ /* 0x000fe20008010809 */
[----:B------:R-:W-:Y:S01]  /*2870*/  FMNMX.FTZ R6, R64, R3, !PT ;  /* 0x0000000340067209 */ /* 0x000fe20007810000 */
[----:B------:R-:W3:Y:S01]  /*2880*/  MUFU.EX2 R39, R39 ;  /* 0x0000002700277308 */ /* 0x000ee20000000800 */
[----:B------:R-:W-:-:S02]  /*2890*/  ISETP.GT.AND P1, PT, R4, 0x59, PT ;  /* 0x000000590400780c */ /* 0x000fc40003f24270 */
[----:B------:R-:W-:Y:S02]  /*28a0*/  FSEL R68, R68, -INF , P2 ;  /* 0xff80000044447808 */ /* 0x000fe40001000000 */
[----:B------:R-:W-:Y:S02]  /*28b0*/  FMNMX.FTZ R3, R65, R6, !PT ;  /* 0x0000000641037209 */ /* 0x000fe40007810000 */
[----:B------:R-:W-:Y:S01]  /*28c0*/  FSEL R69, R69, -INF , P1 ;  /* 0xff80000045457808 */ /* 0x000fe20000800000 */
[----:B------:R-:W-:Y:S01]  /*28d0*/  MUFU.EX2 R42, R42 ;  /* 0x0000002a002a7308 */ /* 0x000fe20000000800 */
[----:B------:R-:W-:Y:S02]  /*28e0*/  FMNMX.FTZ R4, R68, R3, !PT ;  /* 0x0000000344047209 */ /* 0x000fe40007810000 */
[----:B------:R-:W-:Y:S02]  /*28f0*/  F2FP.F16.F32.PACK_AB R153, R27, R26 ;  /* 0x0000001a1b99723e */ /* 0x000fe400000000ff */
[----:B------:R-:W-:-:S02]  /*2900*/  FMNMX.FTZ R4, R69, R4, !PT ;  /* 0x0000000445047209 */ /* 0x000fc40007810000 */
[----:B----4-:R-:W-:Y:S01]  /*2910*/  F2FP.F16.F32.PACK_AB R155, R31, R30 ;  /* 0x0000001e1f9b723e */ /* 0x010fe200000000ff */
[----:B------:R-:W4:Y:S01]  /*2920*/  MUFU.EX2 R43, R43 ;  /* 0x0000002b002b7308 */ /* 0x000f220000000800 */
[----:B-1----:R-:W-:Y:S01]  /*2930*/  F2FP.F16.F32.PACK_AB R157, R35, R34 ;  /* 0x00000022239d723e */ /* 0x002fe200000000ff */
[----:B------:R-:W1:Y:S01]  /*2940*/  SHFL.BFLY PT, R3, R4, 0x2, 0x1f ;  /* 0x0c401f0004037f89 */ /* 0x000e6200000e0000 */
[----:B---3--:R-:W-:-:S05]  /*2950*/  F2FP.F16.F32.PACK_AB R159, R39, R38 ;  /* 0x00000026279f723e */ /* 0x008fca00000000ff */
[----:B------:R-:W-:Y:S08]  /*2960*/  MUFU.EX2 R46, R46 ;  /* 0x0000002e002e7308 */ /* 0x000ff00000000800 */
[----:B------:R-:W3:Y:S01]  /*2970*/  MUFU.EX2 R47, R47 ;  /* 0x0000002f002f7308 */ /* 0x000ee20000000800 */
[----:B----4-:R-:W-:-:S07]  /*2980*/  F2FP.F16.F32.PACK_AB R161, R43, R42 ;  /* 0x0000002a2ba1723e */ /* 0x010fce00000000ff */
[----:B------:R-:W-:Y:S01]  /*2990*/  MUFU.EX2 R50, R50 ;  /* 0x0000003200327308 */ /* 0x000fe20000000800 */
[----:B-1----:R-:W-:-:S05]  /*29a0*/  FMNMX.FTZ R3, R4, R3, !PT ;  /* 0x0000000304037209 */ /* 0x002fca0007810000 */
[----:B------:R-:W1:Y:S02]  /*29b0*/  SHFL.BFLY PT, R6, R3, 0x1, 0x1f ;  /* 0x0c201f0003067f89 */ /* 0x000e6400000e0000 */
[----:B------:R-:W4:Y:S01]  /*29c0*/  MUFU.EX2 R51, R51 ;  /* 0x0000003300337308 */ /* 0x000f220000000800 */
[----:B---3--:R-:W-:-:S07]  /*29d0*/  F2FP.F16.F32.PACK_AB R163, R47, R46 ;  /* 0x0000002e2fa3723e */ /* 0x008fce00000000ff */
[----:B------:R-:W-:Y:S08]  /*29e0*/  MUFU.EX2 R54, R54 ;  /* 0x0000003600367308 */ /* 0x000ff00000000800 */
[----:B------:R-:W3:Y:S01]  /*29f0*/  MUFU.EX2 R55, R55 ;  /* 0x0000003700377308 */ /* 0x000ee20000000800 */
[----:B----4-:R-:W-:Y:S02]  /*2a00*/  F2FP.F16.F32.PACK_AB R165, R51, R50 ;  /* 0x0000003233a5723e */ /* 0x010fe400000000ff */
[----:B-1----:R-:W-:-:S05]  /*2a10*/  FMNMX.FTZ R6, R3, R6, !PT ;  /* 0x0000000603067209 */ /* 0x002fca0007810000 */
[----:B------:R-:W-:Y:S01]  /*2a20*/  MUFU.EX2 R58, R58 ;  /* 0x0000003a003a7308 */ /* 0x000fe20000000800 */
[C---:B------:R-:W-:Y:S01]  /*2a30*/  FSETP.NEU.FTZ.AND P1, PT, R6.reuse, -INF , PT ;  /* 0xff8000000600780b */ /* 0x040fe20003f3d000 */
[----:B------:R-:W-:-:S06]  /*2a40*/  FMUL.FTZ R3, R6, UR10 ;  /* 0x0000000a06037c20 */ /* 0x000fcc0008410000 */
[----:B------:R-:W1:Y:S01]  /*2a50*/  MUFU.EX2 R59, R59 ;  /* 0x0000003b003b7308 */ /* 0x000e620000000800 */
[----:B------:R-:W-:Y:S02]  /*2a60*/  FSEL R3, R3, RZ, P1 ;  /* 0x000000ff03037208 */ /* 0x000fe40000800000 */
[----:B---3--:R-:W-:-:S03]  /*2a70*/  F2FP.F16.F32.PACK_AB R167, R55, R54 ;  /* 0x0000003637a7723e */ /* 0x008fc600000000ff */
        /* <DEDUP_REMOVED lines=26> */
[----:B------:R-:W-:Y:S01]  /*2c20*/  FFMA.FTZ R3, R69, UR10, -R3 ;  /* 0x0000000a45037c23 */ /* 0x000fe20008010803 */
[----:B-1----:R-:W-:-:S03]  /*2c30*/  F2FP.F16.F32.PACK_AB R169, R59, R58 ;  /* 0x0000003a3ba9723e */ /* 0x002fc600000000ff */
[----:B------:R-:W1:Y:S01]  /*2c40*/  MUFU.EX2 R29, R29 ;  /* 0x0000001d001d7308 */ /* 0x000e620000000800 */
[----:B---3--:R-:W-:Y:S01]  /*2c50*/  FADD.FTZ R11, R24, R25 ;  /* 0x00000019180b7221 */ /* 0x008fe20000010000 */
[----:B------:R-:W-:-:S06]  /*2c60*/  F2FP.F16.F32.PACK_AB R152, R25, R24 ;  /* 0x000000181998723e */ /* 0x000fcc00000000ff */
[----:B------:R-:W3:Y:S01]  /*2c70*/  MUFU.EX2 R32, R32 ;  /* 0x0000002000207308 */ /* 0x000ee20000000800 */
[----:B----4-:R-:W-:Y:S01]  /*2c80*/  FADD.FTZ R4, R28, R11 ;  /* 0x0000000b1c047221 */ /* 0x010fe20000010000 */
[----:B------:R-:W-:-:S04]  /*2c90*/  FADD.FTZ R11, R31, R10 ;  /* 0x0000000a1f0b7221 */ /* 0x000fc80000010000 */
[----:B------:R-:W-:Y:S02]  /*2ca0*/  FADD.FTZ R10, R34, R11 ;  /* 0x0000000b220a7221 */ /* 0x000fe40000010000 */
[----:B------:R-:W4:Y:S01]  /*2cb0*/  MUFU.EX2 R33, R33 ;  /* 0x0000002100217308 */ /* 0x000f220000000800 */
[----:B-1----:R-:W-:Y:S01]  /*2cc0*/  FADD.FTZ R9, R29, R4 ;  /* 0x000000041d097221 */ /* 0x002fe20000010000 */
[----:B------:R-:W-:Y:S01]  /*2cd0*/  FADD.FTZ R11, R35, R10 ;  /* 0x0000000a230b7221 */ /* 0x000fe20000010000 */
[----:B------:R-:W-:-:S03]  /*2ce0*/  F2FP.F16.F32.PACK_AB R154, R29, R28 ;  /* 0x0000001c1d9a723e */ /* 0x000fc600000000ff */
[----:B------:R-:W-:Y:S02]  /*2cf0*/  FADD.FTZ R10, R38, R11 ;  /* 0x0000000b260a7221 */ /* 0x000fe40000010000 */
[----:B------:R-:W1:Y:S01]  /*2d00*/  MUFU.EX2 R36, R36 ;  /* 0x0000002400247308 */ /* 0x000e620000000800 */
[----:B---3--:R-:W-:Y:S01]  /*2d10*/  FADD.FTZ R4, R32, R9 ;  /* 0x0000000920047221 */ /* 0x008fe20000010000 */
[----:B------:R-:W-:-:S04]  /*2d20*/  FADD.FTZ R11, R39, R10 ;  /* 0x0000000a270b7221 */ /* 0x000fc80000010000 */
[----:B------:R-:W-:Y:S02]  /*2d30*/  FADD.FTZ R10, R42, R11 ;  /* 0x0000000b2a0a7221 */ /* 0x000fe40000010000 */
[----:B------:R-:W3:Y:S01]  /*2d40*/  MUFU.EX2 R37, R37 ;  /* 0x0000002500257308 */ /* 0x000ee20000000800 */
[----:B----4-:R-:W-:Y:S01]  /*2d50*/  FADD.FTZ R9, R33, R4 ;  /* 0x0000000421097221 */ /* 0x010fe20000010000 */
        /* <DEDUP_REMOVED lines=8> */
[----:B---3--:R-:W-:Y:S01]  /*2de0*/  FADD.FTZ R9, R37, R4 ;  /* 0x0000000425097221 */ /* 0x008fe20000010000 */
[----:B------:R-:W-:Y:S01]  /*2df0*/  FADD.FTZ R11, R51, R10 ;  /* 0x0000000a330b7221 */ /* 0x000fe20000010000 */
[----:B------:R-:W-:-:S03]  /*2e00*/  F2FP.F16.F32.PACK_AB R158, R37, R36 ;  /* 0x00000024259e723e */ /* 0x000fc600000000ff */
[----:B------:R-:W-:Y:S02]  /*2e10*/  FADD.FTZ R10, R54, R11 ;  /* 0x0000000b360a7221 */ /* 0x000fe40000010000 */
[----:B------:R-:W3:Y:S01]  /*2e20*/  MUFU.EX2 R44, R44 ;  /* 0x0000002c002c7308 */ /* 0x000ee20000000800 */
[----:B----4-:R-:W-:Y:S01]  /*2e30*/  FADD.FTZ R4, R40, R9 ;  /* 0x0000000928047221 */ /* 0x010fe20000010000 */
[----:B------:R-:W-:-:S04]  /*2e40*/  FADD.FTZ R11, R55, R10 ;  /* 0x0000000a370b7221 */ /* 0x000fc80000010000 */
[----:B------:R-:W-:Y:S02]  /*2e50*/  FADD.FTZ R10, R58, R11 ;  /* 0x0000000b3a0a7221 */ /* 0x000fe40000010000 */
[----:B------:R-:W4:Y:S01]  /*2e60*/  MUFU.EX2 R45, R45 ;  /* 0x0000002d002d7308 */ /* 0x000f220000000800 */
[----:B-1----:R-:W-:Y:S01]  /*2e70*/  FADD.FTZ R9, R41, R4 ;  /* 0x0000000429097221 */ /* 0x002fe20000010000 */
[----:B------:R-:W-:Y:S01]  /*2e80*/  FADD.FTZ R13, R59, R10 ;  /* 0x0000000a3b0d7221 */ /* 0x000fe20000010000 */
[----:B------:R-:W-:-:S05]  /*2e90*/  F2FP.F16.F32.PACK_AB R160, R41, R40 ;  /* 0x0000002829a0723e */ /* 0x000fca00000000ff */
[----:B------:R-:W1:Y:S01]  /*2ea0*/  MUFU.EX2 R48, R48 ;  /* 0x0000003000307308 */ /* 0x000e620000000800 */
[----:B---3--:R-:W-:-:S07]  /*2eb0*/  FADD.FTZ R4, R44, R9 ;  /* 0x000000092c047221 */ /* 0x008fce0000010000 */
[----:B------:R-:W3:Y:S01]  /*2ec0*/  MUFU.EX2 R49, R49 ;  /* 0x0000003100317308 */ /* 0x000ee20000000800 */
[C---:B----4-:R-:W-:Y:S01]  /*2ed0*/  FADD.FTZ R9, R45.reuse, R4 ;  /* 0x000000042d097221 */ /* 0x050fe20000010000 */
[----:B------:R-:W-:-:S06]  /*2ee0*/  F2FP.F16.F32.PACK_AB R162, R45, R44 ;  /* 0x0000002c2da2723e */ /* 0x000fcc00000000ff */
        /* <DEDUP_REMOVED lines=18> */
[----:B---3--:R-:W-:-:S07]  /*3010*/  FADD.FTZ R10, R62, R13 ;  /* 0x0000000d3e0a7221 */ /* 0x008fce0000010000 */
[----:B------:R-:W3:Y:S01]  /*3020*/  MUFU.EX2 R64, R64 ;  /* 0x0000004000407308 */ /* 0x000ee20000000800 */
[C---:B----4-:R-:W-:Y:S01]  /*3030*/  FADD.FTZ R11, R61.reuse, R4 ;  /* 0x000000043d0b7221 */ /* 0x050fe20000010000 */
[----:B------:R-:W-:-:S06]  /*3040*/  F2FP.F16.F32.PACK_AB R170, R61, R60 ;  /* 0x0000003c3daa723e */ /* 0x000fcc00000000ff */
[----:B------:R-:W4:Y:S01]  /*3050*/  MUFU.EX2 R66, R66 ;  /* 0x0000004200427308 */ /* 0x000f220000000800 */
[C---:B-1----:R-:W-:Y:S01]  /*3060*/  FADD.FTZ R13, R63.reuse, R10 ;  /* 0x0000000a3f0d7221 */ /* 0x042fe20000010000 */
[----:B------:R-:W-:-:S06]  /*3070*/  F2FP.F16.F32.PACK_AB R171, R63, R62 ;  /* 0x0000003e3fab723e */ /* 0x000fcc00000000ff */
[----:B------:R-:W1:Y:S01]  /*3080*/  MUFU.EX2 R65, R65 ;  /* 0x0000004100417308 */ /* 0x000e620000000800 */
[----:B---3--:R-:W-:-:S07]  /*3090*/  FADD.FTZ R4, R64, R11 ;  /* 0x0000000b40047221 */ /* 0x008fce0000010000 */
[----:B------:R-:W3:Y:S01]  /*30a0*/  MUFU.EX2 R67, R67 ;  /* 0x0000004300437308 */ /* 0x000ee20000000800 */
[----:B----4-:R-:W-:-:S07]  /*30b0*/  FADD.FTZ R10, R66, R13 ;  /* 0x0000000d420a7221 */ /* 0x010fce0000010000 */
[----:B------:R-:W-:Y:S01]  /*30c0*/  MUFU.EX2 R68, R68 ;  /* 0x0000004400447308 */ /* 0x000fe20000000800 */
[----:B-1----:R-:W-:-:S07]  /*30d0*/  F2FP.F16.F32.PACK_AB R172, R65, R64 ;  /* 0x0000004041ac723e */ /* 0x002fce00000000ff */
[----:B------:R-:W1:Y:S01]  /*30e0*/  MUFU.EX2 R70, R70 ;  /* 0x0000004600467308 */ /* 0x000e620000000800 */
[C---:B---3--:R-:W-:Y:S01]  /*30f0*/  FADD.FTZ R11, R67.reuse, R10 ;  /* 0x0000000a430b7221 */ /* 0x048fe20000010000 */
[----:B------:R-:W-:-:S06]  /*3100*/  F2FP.F16.F32.PACK_AB R173, R67, R66 ;  /* 0x0000004243ad723e */ /* 0x000fcc00000000ff */
[----:B------:R3:W4:Y:S08]  /*3110*/  MUFU.EX2 R9, R3 ;  /* 0x0000000300097308 */ /* 0x0007300000000800 */
[----:B------:R-:W5:Y:S01]  /*3120*/  MUFU.EX2 R71, R71 ;  /* 0x0000004700477308 */ /* 0x000f620000000800 */
[----:B---3--:R-:W-:Y:S01]  /*3130*/  FADD.FTZ R3, R65, R4 ;  /* 0x0000000441037221 */ /* 0x008fe20000010000 */
[----:B-1----:R-:W-:-:S03]  /*3140*/  FADD.FTZ R10, R70, R11 ;  /* 0x0000000b460a7221 */ /* 0x002fc60000010000 */
[----:B------:R-:W-:-:S04]  /*3150*/  FADD.FTZ R4, R68, R3 ;  /* 0x0000000344047221 */ /* 0x000fc80000010000 */
[C---:B----4-:R-:W-:Y:S01]  /*3160*/  FADD.FTZ R3, R9.reuse, R4 ;  /* 0x0000000409037221 */ /* 0x050fe20000010000 */
[----:B------:R-:W-:Y:S01]  /*3170*/  F2FP.F16.F32.PACK_AB R174, R9, R68 ;  /* 0x0000004409ae723e */ /* 0x000fe200000000ff */
[C---:B-----5:R-:W-:Y:S01]  /*3180*/  FADD.FTZ R4, R71.reuse, R10 ;  /* 0x0000000a47047221 */ /* 0x060fe20000010000 */
[----:B------:R-:W-:Y:S01]  /*3190*/  F2FP.F16.F32.PACK_AB R175, R71, R70 ;  /* 0x0000004647af723e */ /* 0x000fe200000000ff */
[----:B------:R-:W-:Y:S06]  /*31a0*/  @!P0 BRA `(.L_x_13512) ;  /* 0x0000000000048947 */ /* 0x000fec0003800000 */
[----:B------:R-:W-:Y:S01]  /*31b0*/  BPT.TRAP 0x1 ;  /* 0x000000040000795c */ /* 0x000fe20000300000 */
.L_x_13512:
[----:B------:R1:W3:Y:S01]  /*31c0*/  SYNCS.PHASECHK.TRANS64.TRYWAIT P1, [UR22+0x22850], R8 ;  /* 0x02285008ff0075a7 */ /* 0x0002e20008020156 */
[----:B------:R-:W-:Y:S05]  /*31d0*/  @!P0 BRA `(.L_x_13513) ;  /* 0x0000000000048947 */ /* 0x000fea0003800000 */
[----:B------:R-:W-:Y:S01]  /*31e0*/  BPT.TRAP 0x1 ;  /* 0x000000040000795c */ /* 0x000fe20000300000 */
.L_x_13513:
[----:B---3--:R-:W-:Y:S05]  /*31f0*/  @P1 BRA `(.L_x_13514) ;  /* 0x0000000000081947 */ /* 0x008fea0003800000 */
[----:B------:R-:W3:Y:S02]  /*3200*/  SYNCS.PHASECHK.TRANS64.TRYWAIT P1, [UR22+0x22850], R8 ;  /* 0x02285008ff0075a7 */ /* 0x000ee40008020156 */
[----:B---3--:R-:W-:Y:S05]  /*3210*/  @!P1 BRA `(.L_x_13515) ;  /* 0x000000b8004c9947 */ /* 0x008fea0003800000 */
.L_x_13514:
        /* <DEDUP_REMOVED lines=43> */
.L_x_13516:
[----:B------:R-:W-:Y:S01]  /*34d0*/  UISETP.NE.AND UP0, UPT, UR46, URZ, UPT ;  /* 0x0000003f2e00728c */ /* 0x000fe2000bf05270 */
[----:B------:R-:W4:Y:S01]  /*34e0*/  S2UR UR18, SR_CgaCtaId ;  /* 0x00000000001279c3 */ /* 0x000f220000008800 */
[----:B------:R-:W-:Y:S01]  /*34f0*/  UMOV UR14, UR43 ;  /* 0x0000002b000e7c82 */ /* 0x000fe20008000000 */
[----:B------:R-:W-:Y:S02]  /*3500*/  UIMAD UR11, UR42, UR11, -UR15 ;  /* 0x0000000b2a0b72a4 */ /* 0x000fe4000f8e0a0f */
[----:B------:R-:W-:Y:S02]  /*3510*/  UIADD3 UR22, UR22, 0x22860, URZ ;  /* 0x0002286016167890 */ /* 0x000fe4000fffe03f */
[----:B------:R-:W-:-:S04]  /*3520*/  UIADD3 UR23, UR40, -0x2, URZ ;  /* 0xfffffffe28177890 */ /* 0x000fc8000fffe03f */
[----:B------:R-:W-:Y:S01]  /*3530*/  @UP0 ULDC UR6, c[0x0][0x44c] ;  /* 0x0001130000060ab9 */ /* 0x000fe20000000800 */
[----:B------:R-:W-:Y:S01]  /*3540*/  @UP0 ULDC UR19, c[0x0][0x450] ;  /* 0x0001140000130ab9 */ /* 0x000fe20000000800 */
[----:B------:R-:W-:-:S04]  /*3550*/  UIMAD.WIDE.U32 UR6, UR43, UR6, URZ ;  /* 0x000000062b0672a5 */ /* 0x000fc8000f8e003f */
[----:B------:R-:W-:-:S04]  /*3560*/  @UP0 USHF.R.U32.HI UR14, URZ, UR19, UR7 ;  /* 0x000000133f0e0299 */ /* 0x000fc80008011607 */
[----:B------:R-:W-:-:S04]  /*3570*/  UIADD3 UR6, UR11, UR14, URZ ;  /* 0x0000000e0b067290 */ /* 0x000fc8000fffe03f */
[----:B------:R-:W-:Y:S02]  /*3580*/  UIMAD.WIDE UR6, UR6, 0x2aaaaaab, URZ ;  /* 0x2aaaaaab060678a5 */ /* 0x000fe4000f8e023f */
[----:B----4-:R-:W-:Y:S02]  /*3590*/  UPRMT UR22, UR18, 0x654, UR22 ;  /* 0x0000065412167896 */ /* 0x010fe40008000016 */
[----:B------:R-:W-:-:S04]  /*35a0*/  USHF.R.U32.HI UR6, URZ, 0x1f, UR7 ;  /* 0x0000001f3f067899 */ /* 0x000fc80008011607 */
[----:B------:R-:W-:-:S03]  /*35b0*/  ULEA.HI.SX32 UR6, UR7, UR6, 0x1c ;  /* 0x0000000607067291 */ /* 0x000fc6000f8fe23f */
[----:B------:R-:W-:Y:S01]  /*35c0*/  SYNCS.ARRIVE.TRANS64.RED.A1T0 RZ, [UR22], RZ ;  /* 0x000000ffffff79a7 */ /* 0x000fe20008100416 */
[----:B------:R-:W-:-:S04]  /*35d0*/  UISETP.LT.AND UP0, UPT, URZ, UR6, UPT ;  /* 0x000000063f00728c */ /* 0x000fc8000bf01270 */
[----:B------:R-:W-:-:S04]  /*35e0*/  USEL UR22, URZ, UR6, !UP0 ;  /* 0x000000063f167287 */ /* 0x000fc8000c000000 */
[----:B------:R-:W-:-:S06]  /*35f0*/  UISETP.GE.AND UP0, UPT, UR23, UR22, UPT ;  /* 0x000000161700728c */ /* 0x000fcc000bf06270 */
[----:B------:R-:W-:-:S13]  /*3600*/  PLOP3.LUT P1, PT, PT, PT, UP0, 0x80, 0x0 ;  /* 0x000000000000781c */ /* 0x000fda0003f2f008 */
[----:B------:R-:W-:Y:S05]  /*3610*/  @!P1 BRA `(.L_x_13517) ;  /* 0x0000002400389947 */ /* 0x000fea0003800000 */
[----:B---3--:R-:W-:Y:S01]  /*3620*/  IMAD.MOV.U32 R9, RZ, RZ, R5 ;  /* 0x000000ffff097224 */ /* 0x008fe200078e0005 */
[----:B------:R-:W-:Y:S01]  /*3630*/  ULDC UR27, c[0x0][0x288] ;  /* 0x0000a200001b7ab9 */ /* 0x000fe20000000800 */
[----:B01----:R-:W-:Y:S01]  /*3640*/  IMAD.MOV.U32 R8, RZ, RZ, R6 ;  /* 0x000000ffff087224 */ /* 0x003fe200078e0006 */
[----:B------:R-:W-:-:S06]  /*3650*/  ULDC UR24, c[0x0][0x988] ;  /* 0x0002620000187ab9 */ /* 0x000fcc0000000800 */
.L_x_13528:
[----:B------:R-:W-:-:S04]  /*3660*/  UIADD3 UR36, UR36, 0x1, URZ ;  /* 0x0000000124247890 */ /* 0x000fc8000fffe03f */
[----:B------:R-:W-:-:S04]  /*3670*/  UISETP.NE.AND UP0, UPT, UR36, 0x2, UPT ;  /* 0x000000022400788c */ /* 0x000fc8000bf05270 */
[----:B------:R-:W-:Y:S02]  /*3680*/  USEL UR6, URZ, 0x1, UP0 ;  /* 0x000000013f067887 */ /* 0x000fe40008000000 */
[----:B------:R-:W-:Y:S02]  /*3690*/  USEL UR36, UR36, URZ, UP0 ;  /* 0x0000003f24247287 */ /* 0x000fe40008000000 */
[----:B------:R-:W-:Y:S01]  /*36a0*/  ULOP3.LUT UR37, UR37, UR6, URZ, 0x3c, !UPT ;  /* 0x0000000625257292 */ /* 0x000fe2000f8e3c3f */
[----:B012---:R-:W-:Y:S11]  /*36b0*/  @!P0 BRA `(.L_x_13518) ;  /* 0x0000000000048947 */ /* 0x007ff60003800000 */
[----:B------:R-:W-:Y:S01]  /*36c0*/  BPT.TRAP 0x1 ;  /* 0x000000040000795c */ /* 0x000fe20000300000 */
.L_x_13518:
        /* <DEDUP_REMOVED lines=9> */
.L_x_13519:
[----:B-1----:R-:W-:Y:S05]  /*3760*/  @P1 BRA `(.L_x_13520) ;  /* 0x0000000000081947 */ /* 0x002fea0003800000 */
[----:B------:R-:W1:Y:S02]  /*3770*/  SYNCS.PHASECHK.TRANS64.TRYWAIT P1, [UR26+0x22830], R7 ;  /* 0x02283007ff0075a7 */ /* 0x000e64000802015a */
[----:B-1----:R-:W-:Y:S05]  /*3780*/  @!P1 BRA `(.L_x_13521) ;  /* 0x000000b400089947 */ /* 0x002fea0003800000 */
.L_x_13520:
[----:B------:R-:W-:Y:S01]  /*3790*/  UIMAD UR6, UR36, 0x300, UR20 ;  /* 0x00000300240678a4 */ /* 0x000fe2000f8e0214 */
[----:B------:R-:W-:Y:S01]  /*37a0*/  WARPGROUP.ARRIVE ;  /* 0x00000000000079c5 */ /* 0x000fe20000000000 */
[----:B------:R-:W-:Y:S01]  /*37b0*/  UMOV UR7, 0x40000040 ;  /* 0x4000004000077882 */ /* 0x000fe20000000000 */
[----:B------:R-:W-:Y:S01]  /*37c0*/  UMOV UR11, 0x40000040 ;  /* 0x40000040000b7882 */ /* 0x000fe20000000000 */
[----:B------:R-:W-:-:S03]  /*37d0*/  UIADD3 UR10, UR6, 0x2, URZ ;  /* 0x00000002060a7890 */ /* 0x000fc6000fffe03f */
[----:B-12---:R-:W1:Y:S01]  /*37e0*/  S2R R0, SR_TID.X ;  /* 0x0000000000007919 */ /* 0x006e620000002100 */
[----:B------:R-:W-:Y:S01]  /*37f0*/  UIADD3 UR14, UR6, 0x4, URZ ;  /* 0x00000004060e7890 */ /* 0x000fe2000fffe03f */
[----:B------:R-:W-:Y:S01]  /*3800*/  UMOV UR15, 0x40000040 ;  /* 0x40000040000f7882 */ /* 0x000fe20000000000 */
[----:B------:R-:W-:Y:S01]  /*3810*/  HGMMA.64x96x16.F32 R152, gdesc[UR4], RZ, !UPT, gsb0 ;  /* 0x01600000049879f0 */ /* 0x000fe2000c0008ff */
[----:B------:R-:W-:Y:S01]  /*3820*/  UIADD3 UR18, UR6, 0x6, URZ ;  /* 0x0000000606127890 */ /* 0x000fe2000fffe03f */
[----:B------:R-:W-:Y:S01]  /*3830*/  UMOV UR19, 0x40000040 ;  /* 0x4000004000137882 */ /* 0x000fe20000000000 */
        /* <DEDUP_REMOVED lines=15> */
.L_x_13522:
[----:B------:R-:W-:Y:S01]  /*3930*/  UISETP.NE.AND UP0, UPT, UR46, URZ, UPT ;  /* 0x0000003f2e00728c */ /* 0x000fe2000bf05270 */
[----:B------:R-:W-:Y:S01]  /*3940*/  VIADD R10, R16, UR43 ;  /* 0x0000002b100a7c36 */ /* 0x000fe20008000000 */
[----:B------:R-:W2:Y:S01]  /*3950*/  LDC R11, c[0x0][0x2f0] ;  /* 0x0000bc00ff0b7b82 */ /* 0x000ea20000000800 */
[----:B------:R-:W-:Y:S01]  /*3960*/  IMAD.MOV.U32 R6, RZ, RZ, -0x2 ;  /* 0xfffffffeff067424 */ /* 0x000fe200078e00ff */
[----:B------:R-:W-:Y:S02]  /*3970*/  UMOV UR10, UR24 ;  /* 0x00000018000a7c82 */ /* 0x000fe40008000000 */
[----:B------:R-:W-:Y:S02]  /*3980*/  PLOP3.LUT P1, PT, PT, PT, UP0, 0x80, 0x0 ;  /* 0x000000000000781c */ /* 0x000fe40003f2f008 */
[----:B------:R-:W-:-:S03]  /*3990*/  PLOP3.LUT P2, PT, PT, PT, UP0, 0x80, 0x0 ;  /* 0x000000000000781c */ /* 0x000fc60003f4f008 */
[----:B------:R-:W-:-:S08]  /*39a0*/  @UP0 ULDC UR6, c[0x0][0x44c] ;  /* 0x0001130000060ab9 */ /* 0x000fd00000000800 */
[----:B------:R-:W-:Y:S01]  /*39b0*/  @P1 IMAD.HI.U32 R5, R10, UR6, RZ ;  /* 0x000000060a051c27 */ /* 0x000fe2000f8e00ff */
[----:B------:R-:W-:-:S04]  /*39c0*/  @UP0 ULDC UR6, c[0x0][0x450] ;  /* 0x0001140000060ab9 */ /* 0x000fc80000000800 */
[----:B------:R-:W-:Y:S01]  /*39d0*/  @P2 SHF.R.U32.HI R10, RZ, UR6, R5 ;  /* 0x00000006ff0a2c19 */ /* 0x000fe20008011605 */
[----:B------:R-:W-:Y:S02]  /*39e0*/  UMOV UR6, 0x1 ;  /* 0x0000000100067882 */ /* 0x000fe40000000000 */
[----:B------:R-:W-:Y:S02]  /*39f0*/  UIMAD UR6, UR23, -0x60, UR6 ;  /* 0xffffffa0170678a4 */ /* 0x000fe4000f8e0206 */
[----:B------:R-:W3:Y:S04]  /*3a00*/  SHFL.IDX PT, R5, R10, 0x1, 0x1c1f ;  /* 0x003c1f000a057f89 */ /* 0x000ee800000e0000 */
[----:B------:R-:W-:Y:S01]  /*3a10*/  IMAD R6, R17, R6, UR6 ;  /* 0x0000000611067e24 */ /* 0x000fe2000f8e0206 */
[----:B------:R-:W-:-:S03]  /*3a20*/  UIADD3 UR6, UR26, 0x22840, URZ ;  /* 0x000228401a067890 */ /* 0x000fc6000fffe03f */
[----:B--2---:R-:W-:Y:S01]  /*3a30*/  IMAD R6, R11, UR42, R6 ;  /* 0x0000002a0b067c24 */ /* 0x004fe2000f8e0206 */
[----:B------:R-:W-:-:S09]  /*3a40*/  UPRMT UR6, UR25, 0x654, UR6 ;  /* 0x0000065419067896 */ /* 0x000fd20008000006 */
[----:B------:R-:W-:Y:S01]  /*3a50*/  SYNCS.ARRIVE.TRANS64.RED.A1T0 RZ, [UR6], RZ ;  /* 0x000000ffffff79a7 */ /* 0x000fe20008100406 */
[----:B---3--:R-:W-:-:S04]  /*3a60*/  IADD3 R5, R5, -UR27, R6 ;  /* 0x8000001b05057c10 */ /* 0x008fc8000fffe006 */
[C---:B------:R-:W-:Y:S02]  /*3a70*/  ISETP.GT.AND P1, PT, R5.reuse, RZ, PT ;  /* 0x000000ff0500720c */ /* 0x040fe40003f24270 */
[C---:B------:R-:W-:Y:S02]  /*3a80*/  ISETP.GT.AND P2, PT, R5.reuse, 0x1, PT ;  /* 0x000000010500780c */ /* 0x040fe40003f44270 */
        /* <DEDUP_REMOVED lines=65> */
[----:B------:R-:W-:Y:S02]  /*3ea0*/  FMNMX.FTZ R5, R195, R12, !PT ;  /* 0x0000000cc3057209 */ /* 0x000fe40007810000 */
[----:B------:R-:W-:Y:S02]  /*3eb0*/  FSEL R198, R198, -INF , P1 ;  /* 0xff800000c6c67808 */ /* 0x000fe40000800000 */
[----:B------:R-:W-:Y:S02]  /*3ec0*/  FSEL R199, R199, -INF , P2 ;  /* 0xff800000c7c77808 */ /* 0x000fe40001000000 */
[----:B------:R-:W-:Y:S02]  /*3ed0*/  FMNMX.FTZ R12, R198, R5, !PT ;  /* 0x00000005c60c7209 */ /* 0x000fe40007810000 */
[----:B------:R-:W2:Y:S02]  /*3ee0*/  SHFL.IDX PT, R5, R10, RZ, 0x1c1f ;  /* 0x001c1fff0a057589 */ /* 0x000ea400000e0000 */
[----:B------:R-:W-:-:S05]  /*3ef0*/  FMNMX.FTZ R13, R199, R12, !PT ;  /* 0x0000000cc70d7209 */ /* 0x000fca0007810000 */
[----:B------:R-:W3:Y:S01]  /*3f00*/  SHFL.BFLY PT, R12, R13, 0x2, 0x1f ;  /* 0x0c401f000d0c7f89 */ /* 0x000ee200000e0000 */
[----:B--2---:R-:W-:-:S04]  /*3f10*/  IADD3 R6, R5, -UR27, R6 ;  /* 0x8000001b05067c10 */ /* 0x004fc8000fffe006 */
[C---:B------:R-:W-:Y:S02]  /*3f20*/  ISETP.GT.AND P1, PT, R6.reuse, RZ, PT ;  /* 0x000000ff0600720c */ /* 0x040fe40003f24270 */
[----:B------:R-:W-:Y:S02]  /*3f30*/  ISETP.GT.AND P2, PT, R6, 0x1, PT ;  /* 0x000000010600780c */ /* 0x000fe40003f44270 */
[----:B------:R-:W-:Y:S02]  /*3f40*/  FSEL R11, R152, -INF , P1 ;  /* 0xff800000980b7808 */ /* 0x000fe40000800000 */
[----:B---3--:R-:W-:Y:S02]  /*3f50*/  FMNMX.FTZ R14, R13, R12, !PT ;  /* 0x0000000c0d0e7209 */ /* 0x008fe40007810000 */
[----:B------:R-:W-:Y:S02]  /*3f60*/  ISETP.GT.AND P1, PT, R6, 0x8, PT ;  /* 0x000000080600780c */ /* 0x000fe40003f24270 */
[----:B------:R-:W-:Y:S01]  /*3f70*/  FSEL R153, R153, -INF , P2 ;  /* 0xff80000099997808 */ /* 0x000fe20001000000 */
[----:B------:R-:W2:Y:S01]  /*3f80*/  SHFL.BFLY PT, R15, R14, 0x1, 0x1f ;  /* 0x0c201f000e0f7f89 */ /* 0x000ea200000e0000 */
        /* <DEDUP_REMOVED lines=19> */
[----:B--2---:R-:W-:Y:S02]  /*40c0*/  FMNMX.FTZ R5, R14, R15, !PT ;  /* 0x0000000f0e057209 */ /* 0x004fe40007810000 */
        /* <DEDUP_REMOVED lines=28> */
[----:B------:R-:W-:Y:S02]  /*4290*/  FSETP.NEU.FTZ.AND P1, PT, R5, -INF , PT ;  /* 0xff8000000500780b */ /* 0x000fe40003f3d000 */
[----:B------:R-:W-:-:S02]  /*42a0*/  ISETP.GT.AND P3, PT, R6, 0x48, PT ;  /* 0x000000480600780c */ /* 0x000fc40003f64270 */
        /* <DEDUP_REMOVED lines=9> */
[----:B------:R2:W-:Y:S01]  /*4340*/  MUFU.EX2 R13, R154 ;  /* 0x0000009a000d7308 */ /* 0x0005e20000000800 */
[----:B------:R-:W-:Y:S01]  /*4350*/  FSEL R152, R189, -INF , P2 ;  /* 0xff800000bd987808 */ /* 0x000fe20001000000 */
[--C-:B------:R-:W-:Y:S01]  /*4360*/  FFMA.FTZ R159, R166, UR10, -R10.reuse ;  /* 0x0000000aa69f7c23 */ /* 0x100fe2000801080a */
[----:B------:R-:W-:Y:S01]  /*4370*/  FMNMX.FTZ R21, R188, R21, !PT ;  /* 0x00000015bc157209 */ /* 0x000fe20007810000 */
[--C-:B------:R-:W-:Y:S01]  /*4380*/  FFMA.FTZ R12, R155, UR10, -R10.reuse ;  /* 0x0000000a9b0c7c23 */ /* 0x100fe2000801080a */
[----:B------:R-:W-:Y:S01]  /*4390*/  ISETP.GT.AND P2, PT, R6, 0x51, PT ;  /* 0x000000510600780c */ /* 0x000fe20003f44270 */
[--C-:B------:R-:W-:Y:S01]  /*43a0*/  FFMA.FTZ R155, R158, UR10, -R10.reuse ;  /* 0x0000000a9e9b7c23 */ /* 0x100fe2000801080a */
[----:B------:R-:W-:Y:S01]  /*43b0*/  FMNMX.FTZ R21, R152, R21, !PT ;  /* 0x0000001598157209 */ /* 0x000fe20007810000 */
[--C-:B------:R-:W-:Y:S01]  /*43c0*/  FFMA.FTZ R189, R170, UR10, -R10.reuse ;  /* 0x0000000aaabd7c23 */ /* 0x100fe2000801080a */
[----:B--2---:R-:W-:Y:S01]  /*43d0*/  FSEL R154, R192, -INF , P3 ;  /* 0xff800000c09a7808 */ /* 0x004fe20001800000 */
        /* <DEDUP_REMOVED lines=8> */
[----:B------:R-:W-:Y:S01]  /*4460*/  MUFU.EX2 R12, R12 ;  /* 0x0000000c000c7308 */ /* 0x000fe20000000800 */
[----:B------:R-:W-:Y:S01]  /*4470*/  FSEL R158, R196, -INF , P3 ;  /* 0xff800000c49e7808 */ /* 0x000fe20001800000 */
[--C-:B------:R-:W-:Y:S01]  /*4480*/  FFMA.FTZ R196, R171, UR10, -R10.reuse ;  /* 0x0000000aabc47c23 */ /* 0x100fe2000801080a */
[----:B------:R-:W-:Y:S01]  /*4490*/  FMNMX.FTZ R21, R193, R166, !PT ;  /* 0x000000a6c1157209 */ /* 0x000fe20007810000 */
[--C-:B------:R-:W-:Y:S01]  /*44a0*/  FFMA.FTZ R171, R190, UR10, -R10.reuse ;  /* 0x0000000abeab7c23 */ /* 0x100fe2000801080a */
[----:B------:R-:W-:Y:S01]  /*44b0*/  FSEL R197, R197, -INF , P2 ;  /* 0xff800000c5c57808 */ /* 0x000fe20001000000 */
[--C-:B------:R-:W-:Y:S01]  /*44c0*/  FFMA.FTZ R183, R187, UR10, -R10.reuse ;  /* 0x0000000abbb77c23 */ /* 0x100fe2000801080a */
[----:B------:R-:W-:Y:S01]  /*44d0*/  FMNMX.FTZ R6, R158, R21, !PT ;  /* 0x000000159e067209 */ /* 0x000fe20007810000 */
[----:B------:R-:W-:Y:S01]  /*44e0*/  MUFU.EX2 R155, R155 ;  /* 0x0000009b009b7308 */ /* 0x000fe20000000800 */
[----:B------:R-:W-:Y:S01]  /*44f0*/  FSEL R186, R5, RZ, P1 ;  /* 0x000000ff05ba7208 */ /* 0x000fe20000800000 */
[--C-:B------:R-:W-:Y:S01]  /*4500*/  FFMA.FTZ R162, R162, UR10, -R10.reuse ;  /* 0x0000000aa2a27c23 */ /* 0x100fe2000801080a */
[----:B------:R-:W-:Y:S01]  /*4510*/  FMNMX.FTZ R6, R197, R6, !PT ;  /* 0x00000006c5067209 */ /* 0x000fe20007810000 */
[--C-:B------:R-:W-:Y:S01]  /*4520*/  FFMA.FTZ R192, R175, UR10, -R10.reuse ;  /* 0x0000000aafc07c23 */ /* 0x100fe2000801080a */
[--C-:B------:R-:W-:Y:S01]  /*4530*/  FFMA.FTZ R166, R178, UR10, -R10.reuse ;  /* 0x0000000ab2a67c23 */ /* 0x100fe2000801080a */
[----:B------:R-:W-:Y:S01]  /*4540*/  FADD.FTZ R186, -R186, R9 ;  /* 0x00000009baba7221 */ /* 0x000fe20000010100 */
[--C-:B------:R-:W-:Y:S01]  /*4550*/  FFMA.FTZ R178, R191, UR10, -R10.reuse ;  /* 0x0000000abfb27c23 */ /* 0x100fe2000801080a */
[----:B------:R-:W2:Y:S01]  /*4560*/  SHFL.BFLY PT, R21, R6, 0x2, 0x1f ;  /* 0x0c401f0006157f89 */ /* 0x000ea200000e0000 */
[----:B------:R-:W-:Y:S01]  /*4570*/  MUFU.EX2 R14, R14 ;  /* 0x0000000e000e7308 */ /* 0x000fe20000000800 */
[----:B------:R-:W-:Y:S01]  /*4580*/  FMUL.FTZ R186, R186, UR10 ;  /* 0x0000000ababa7c20 */ /* 0x000fe20008410000 */
[--C-:B------:R-:W-:Y:S01]  /*4590*/  FFMA.FTZ R175, R198, UR10, -R10.reuse ;  /* 0x0000000ac6af7c23 */ /* 0x100fe2000801080a */
[----:B------:R-:W-:-:S05]  /*45a0*/  FFMA.FTZ R179, R179, UR10, -R10 ;  /* 0x0000000ab3b37c23 */ /* 0x000fca000801080a */
[----:B------:R-:W3:Y:S08]  /*45b0*/  MUFU.EX2 R186, R186 ;  /* 0x000000ba00ba7308 */ /* 0x000ef00000000800 */
[----:B------:R4:W-:Y:S01]  /*45c0*/  MUFU.EX2 R15, R162 ;  /* 0x000000a2000f7308 */ /* 0x0009e20000000800 */
[----:B--2---:R-:W-:-:S07]  /*45d0*/  FMNMX.FTZ R21, R6, R21, !PT ;  /* 0x0000001506157209 */ /* 0x004fce0007810000 */
[----:B------:R-:W-:Y:S01]  /*45e0*/  MUFU.EX2 R20, R20 ;  /* 0x0000001400147308 */ /* 0x000fe20000000800 */
[--C-:B----4-:R-:W-:Y:S01]  /*45f0*/  FFMA.FTZ R162, R167, UR10, -R10.reuse ;  /* 0x0000000aa7a27c23 */ /* 0x110fe2000801080a */
[--C-:B------:R-:W-:Y:S01]  /*4600*/  FFMA.FTZ R167, R182, UR10, -R10.reuse ;  /* 0x0000000ab6a77c23 */ /* 0x100fe2000801080a */
[--C-:B------:R-:W-:Y:S01]  /*4610*/  FFMA.FTZ R182, R195, UR10, -R10.reuse ;  /* 0x0000000ac3b67c23 */ /* 0x100fe2000801080a */
[----:B------:R-:W2:Y:S01]  /*4620*/  SHFL.BFLY PT, R6, R21, 0x1, 0x1f ;  /* 0x0c201f0015067f89 */ /* 0x000ea200000e0000 */
[-C--:B---3--:R-:W-:Y:S01]  /*4630*/  FMUL.FTZ R26, R26, R186.reuse ;  /* 0x000000ba1a1a7220 */ /* 0x088fe20000410000 */
        /* <DEDUP_REMOVED lines=23> */
[--C-:B------:R-:W-:Y:S01]  /*47b0*/  FFMA.FTZ R21, R194, UR10, -R10.reuse ;  /* 0x0000000ac2157c23 */ /* 0x100fe2000801080a */
[----:B------:R-:W-:Y:S01]  /*47c0*/  FFMA.FTZ R10, R199, UR10, -R10 ;  /* 0x0000000ac70a7c23 */ /* 0x000fe2000801080a */
[-C--:B------:R-:W-:Y:S01]  /*47d0*/  FMUL.FTZ R66, R66, R186.reuse ;  /* 0x000000ba42427220 */ /* 0x080fe20000410000 */
[C---:B------:R-:W-:Y:S01]  /*47e0*/  FSETP.NEU.FTZ.AND P2, PT, R6.reuse, -INF , PT ;  /* 0xff8000000600780b */ /* 0x040fe20003f5d000 */
[----:B------:R-:W-:Y:S01]  /*47f0*/  FMUL.FTZ R194, R6, UR10 ;  /* 0x0000000a06c27c20 */ /* 0x000fe20008410000 */
[----:B------:R-:W-:Y:S01]  /*4800*/  MUFU.EX2 R196, R196 ;  /* 0x000000c400c47308 */ /* 0x000fe20000000800 */
[-C--:B------:R-:W-:Y:S01]  /*4810*/  FMUL.FTZ R67, R67, R186.reuse ;  /* 0x000000ba43437220 */ /* 0x080fe20000410000 */
[-C--:B------:R-:W-:Y:S01]  /*4820*/  FMUL.FTZ R70, R70, R186.reuse ;  /* 0x000000ba46467220 */ /* 0x080fe20000410000 */
[-C--:B------:R-:W-:Y:S01]  /*4830*/  FMUL.FTZ R71, R71, R186.reuse ;  /* 0x000000ba47477220 */ /* 0x080fe20000410000 */
[----:B------:R-:W-:Y:S01]  /*4840*/  FSEL R194, R194, RZ, P2 ;  /* 0x000000ffc2c27208 */ /* 0x000fe20001000000 */
[-C--:B------:R-:W-:Y:S01]  /*4850*/  FMUL.FTZ R74, R74, R186.reuse ;  /* 0x000000ba4a4a7220 */ /* 0x080fe20000410000 */
[-C--:B------:R-:W-:Y:S01]  /*4860*/  FMUL.FTZ R75, R75, R186.reuse ;  /* 0x000000ba4b4b7220 */ /* 0x080fe20000410000 */
[----:B------:R-:W-:Y:S01]  /*4870*/  FMUL.FTZ R78, R78, R186 ;  /* 0x000000ba4e4e7220 */ /* 0x000fe20000410000 */
[----:B------:R-:W-:Y:S01]  /*4880*/  MUFU.EX2 R163, R163 ;  /* 0x000000a300a37308 */ /* 0x000fe20000000800 */
[--C-:B------:R-:W-:Y:S01]  /*4890*/  FFMA.FTZ R190, R153, UR10, -R194.reuse ;  /* 0x0000000a99be7c23 */ /* 0x100fe200080108c2 */
[----:B------:R-:W-:Y:S01]  /*48a0*/  FSEL R153, R6, RZ, P2 ;  /* 0x000000ff06997208 */ /* 0x000fe20001000000 */
[--C-:B------:R-:W-:Y:S01]  /*48b0*/  FFMA.FTZ R11, R11, UR10, -R194.reuse ;  /* 0x0000000a0b0b7c23 */ /* 0x100fe200080108c2 */
[--C-:B------:R-:W-:Y:S01]  /*48c0*/  FFMA.FTZ R156, R156, UR10, -R194.reuse ;  /* 0x0000000a9c9c7c23 */ /* 0x100fe200080108c2 */
[--C-:B------:R-:W-:Y:S01]  /*48d0*/  FFMA.FTZ R187, R157, UR10, -R194.reuse ;  /* 0x0000000a9dbb7c23 */ /* 0x100fe200080108c2 */
[----:B------:R-:W-:Y:S01]  /*48e0*/  FFMA.FTZ R160, R160, UR10, -R194 ;  /* 0x0000000aa0a07c23 */ /* 0x000fe200080108c2 */
[----:B------:R-:W-:Y:S01]  /*48f0*/  FADD.FTZ R153, -R153, R8 ;  /* 0x0000000899997221 */ /* 0x000fe20000010100 */
[----:B------:R-:W-:Y:S01]  /*4900*/  MUFU.EX2 R190, R190 ;  /* 0x000000be00be7308 */ /* 0x000fe20000000800 */
[--C-:B------:R-:W-:Y:S01]  /*4910*/  FFMA.FTZ R161, R161, UR10, -R194.reuse ;  /* 0x0000000aa1a17c23 */ /* 0x100fe200080108c2 */
[--C-:B------:R-:W-:Y:S01]  /*4920*/  FFMA.FTZ R191, R164, UR10, -R194.reuse ;  /* 0x0000000aa4bf7c23 */ /* 0x100fe200080108c2 */
[----:B------:R-:W-:Y:S01]  /*4930*/  FMUL.FTZ R8, R153, UR10 ;  /* 0x0000000a99087c20 */ /* 0x000fe20008410000 */
[--C-:B------:R-:W-:Y:S01]  /*4940*/  FFMA.FTZ R198, R165, UR10, -R194.reuse ;  /* 0x0000000aa5c67c23 */ /* 0x100fe200080108c2 */
[----:B------:R-:W-:Y:S01]  /*4950*/  FFMA.FTZ R153, R186, R4, R13 ;  /* 0x00000004ba997223 */ /* 0x000fe2000001000d */
[--C-:B------:R-:W-:Y:S01]  /*4960*/  FFMA.FTZ R165, R168, UR10, -R194.reuse ;  /* 0x0000000aa8a57c23 */ /* 0x100fe200080108c2 */
[--C-:B------:R-:W-:Y:S01]  /*4970*/  FFMA.FTZ R168, R169, UR10, -R194.reuse ;  /* 0x0000000aa9a87c23 */ /* 0x100fe200080108c2 */
[----:B------:R-:W-:Y:S01]  /*4980*/  MUFU.EX2 R11, R11 ;  /* 0x0000000b000b7308 */ /* 0x000fe20000000800 */
[--C-:B------:R-:W-:Y:S01]  /*4990*/  FFMA.FTZ R169, R176, UR10, -R194.reuse ;  /* 0x0000000ab0a97c23 */ /* 0x100fe200080108c2 */
[----:B------:R-:W-:Y:S01]  /*49a0*/  FADD.FTZ R176, R12, R153 ;  /* 0x000000990cb07221 */ /* 0x000fe20000010000 */
[--C-:B------:R-:W-:Y:S01]  /*49b0*/  FFMA.FTZ R9, R173, UR10, -R194.reuse ;  /* 0x0000000aad097c23 */ /* 0x100fe200080108c2 */
[--C-:B------:R-:W-:Y:S01]  /*49c0*/  FFMA.FTZ R173, R180, UR10, -R194.reuse ;  /* 0x0000000ab4ad7c23 */ /* 0x100fe200080108c2 */
[----:B------:R-:W-:Y:S01]  /*49d0*/  FFMA.FTZ R164, R172, UR10, -R194 ;  /* 0x0000000aaca47c23 */ /* 0x000fe200080108c2 */
[----:B------:R-:W-:Y:S01]  /*49e0*/  FADD.FTZ R153, R155, R176 ;  /* 0x000000b09b997221 */ /* 0x000fe20000010000 */
[--C-:B------:R-:W-:Y:S01]  /*49f0*/  FFMA.FTZ R181, R181, UR10, -R194.reuse ;  /* 0x0000000ab5b57c23 */ /* 0x100fe200080108c2 */
[----:B------:R-:W2:Y:S01]  /*4a00*/  MUFU.EX2 R8, R8 ;  /* 0x0000000800087308 */ /* 0x000ea20000000800 */
[--C-:B------:R-:W-:Y:S01]  /*4a10*/  FFMA.FTZ R172, R177, UR10, -R194.reuse ;  /* 0x0000000ab1ac7c23 */ /* 0x100fe200080108c2 */
[--C-:B------:R-:W-:Y:S01]  /*4a20*/  FFMA.FTZ R176, R185, UR10, -R194.reuse ;  /* 0x0000000ab9b07c23 */ /* 0x100fe200080108c2 */
[----:B------:R-:W-:Y:S01]  /*4a30*/  F2FP.F16.F32.PACK_AB R155, R14, R155 ;  /* 0x0000009b0e9b723e */ /* 0x000fe200000000ff */
[--C-:B------:R-:W-:Y:S01]  /*4a40*/  FFMA.FTZ R177, R188, UR10, -R194.reuse ;  /* 0x0000000abcb17c23 */ /* 0x100fe200080108c2 */
[--C-:B------:R-:W-:Y:S01]  /*4a50*/  FFMA.FTZ R193, R193, UR10, -R194.reuse ;  /* 0x0000000ac1c17c23 */ /* 0x100fe200080108c2 */
        /* <DEDUP_REMOVED lines=15> */
[----:B------:R-:W-:Y:S01]  /*4b50*/  FADD.FTZ R3, R190, R3 ;  /* 0x00000003be037221 */ /* 0x000fe20000010000 */
[-C--:B------:R-:W-:Y:S01]  /*4b60*/  FMUL.FTZ R29, R29, R8.reuse ;  /* 0x000000081d1d7220 */ /* 0x080fe20000410000 */
[-C--:B------:R-:W-:Y:S01]  /*4b70*/  FMUL.FTZ R32, R32, R8.reuse ;  /* 0x0000000820207220 */ /* 0x080fe20000410000 */
[----:B------:R-:W2:Y:S01]  /*4b80*/  MUFU.EX2 R160, R160 ;  /* 0x000000a000a07308 */ /* 0x000ea20000000800 */
[----:B---3--:R-:W-:Y:S01]  /*4b90*/  FADD.FTZ R180, R156, R3 ;  /* 0x000000039cb47221 */ /* 0x008fe20000010000 */
[----:B------:R-:W-:Y:S01]  /*4ba0*/  FFMA.FTZ R3, R184, UR10, -R194 ;  /* 0x0000000ab8037c23 */ /* 0x000fe200080108c2 */
        /* <DEDUP_REMOVED lines=11> */
[----:B------:R-:W-:Y:S01]  /*4c60*/  FADD.FTZ R153, R15, R180 ;  /* 0x000000b40f997221 */ /* 0x000fe20000010000 */
[-C--:B------:R-:W-:Y:S01]  /*4c70*/  FMUL.FTZ R49, R49, R8.reuse ;  /* 0x0000000831317220 */ /* 0x080fe20000410000 */
[----:B------:R-:W4:Y:S01]  /*4c80*/  MUFU.EX2 R191, R191 ;  /* 0x000000bf00bf7308 */ /* 0x000f220000000800 */
[----:B--2---:R-:W-:Y:S01]  /*4c90*/  FADD.FTZ R184, R160, R157 ;  /* 0x0000009da0b87221 */ /* 0x004fe20000010000 */
[----:B------:R-:W-:Y:S01]  /*4ca0*/  FADD.FTZ R180, R20, R153 ;  /* 0x0000009914b47221 */ /* 0x000fe20000010000 */
[-C--:B------:R-:W-:Y:S01]  /*4cb0*/  FMUL.FTZ R52, R52, R8.reuse ;  /* 0x0000000834347220 */ /* 0x080fe20000410000 */
[-C--:B------:R-:W-:Y:S01]  /*4cc0*/  FMUL.FTZ R53, R53, R8.reuse ;  /* 0x0000000835357220 */ /* 0x080fe20000410000 */
[-C--:B------:R-:W-:Y:S01]  /*4cd0*/  FMUL.FTZ R56, R56, R8.reuse ;  /* 0x0000000838387220 */ /* 0x080fe20000410000 */
[----:B------:R-:W-:Y:S01]  /*4ce0*/  FADD.FTZ R157, R159, R180 ;  /* 0x000000b49f9d7221 */ /* 0x000fe20000010000 */
[----:B------:R-:W-:Y:S01]  /*4cf0*/  F2FP.F16.F32.PACK_AB R159, R162, R159 ;  /* 0x0000009fa29f723e */ /* 0x000fe200000000ff */
        /* <DEDUP_REMOVED lines=10> */
[----:B------:R-:W-:Y:S01]  /*4da0*/  FFMA.FTZ R184, R154, UR10, -R194 ;  /* 0x0000000a9ab87c23 */ /* 0x000fe200080108c2 */
[----:B------:R-:W-:Y:S01]  /*4db0*/  FADD.FTZ R154, R162, R157 ;  /* 0x0000009da29a7221 */ /* 0x000fe20000010000 */
[-C--:B------:R-:W-:Y:S01]  /*4dc0*/  FMUL.FTZ R68, R68, R8.reuse ;  /* 0x0000000844447220 */ /* 0x080fe20000410000 */
[-C--:B------:R-:W-:Y:S01]  /*4dd0*/  FMUL.FTZ R69, R69, R8.reuse ;  /* 0x0000000845457220 */ /* 0x080fe20000410000 */
[----:B------:R-:W-:Y:S01]  /*4de0*/  FMUL.FTZ R72, R72, R8 ;  /* 0x0000000848487220 */ /* 0x000fe20000410000 */
[----:B------:R-:W-:Y:S01]  /*4df0*/  FADD.FTZ R185, R189, R154 ;  /* 0x0000009abdb97221 */ /* 0x000fe20000010000 */
[----:B------:R-:W4:Y:S01]  /*4e00*/  MUFU.EX2 R168, R168 ;  /* 0x000000a800a87308 */ /* 0x000f220000000800 */
[----:B------:R-:W-:Y:S01]  /*4e10*/  F2FP.F16.F32.PACK_AB R154, R187, R156 ;  /* 0x0000009cbb9a723e */ /* 0x000fe200000000ff */
[----:B------:R-:W-:Y:S01]  /*4e20*/  FMUL.FTZ R73, R73, R8 ;  /* 0x0000000849497220 */ /* 0x000fe20000410000 */
[----:B------:R-:W-:Y:S01]  /*4e30*/  F2FP.F16.F32.PACK_AB R156, R161, R160 ;  /* 0x000000a0a19c723e */ /* 0x000fe200000000ff */
[-C--:B------:R-:W-:Y:S01]  /*4e40*/  FMUL.FTZ R76, R76, R8.reuse ;  /* 0x000000084c4c7220 */ /* 0x080fe20000410000 */
[----:B--2---:R-:W-:Y:S01]  /*4e50*/  F2FP.F16.F32.PACK_AB R158, R198, R191 ;  /* 0x000000bfc69e723e */ /* 0x004fe200000000ff */
[-C--:B------:R-:W-:Y:S01]  /*4e60*/  FMUL.FTZ R77, R77, R8.reuse ;  /* 0x000000084d4d7220 */ /* 0x080fe20000410000 */
[----:B------:R-:W-:Y:S01]  /*4e70*/  F2FP.F16.F32.PACK_AB R161, R196, R189 ;  /* 0x000000bdc4a1723e */ /* 0x000fe200000000ff */
        /* <DEDUP_REMOVED lines=17> */
[--C-:B-----5:R-:W-:Y:S01]  /*4f90*/  FFMA.FTZ R181, R152, UR10, -R194.reuse ;  /* 0x0000000a98b57c23 */ /* 0x120fe200080108c2 */
[----:B------:R-:W-:Y:S01]  /*4fa0*/  FADD.FTZ R152, R198, R153 ;  /* 0x00000099c6987221 */ /* 0x000fe20000010000 */
[----:B------:R-:W-:Y:S01]  /*4fb0*/  F2FP.F16.F32.PACK_AB R153, R12, R13 ;  /* 0x0000000d0c99723e */ /* 0x000fe200000000ff */
[----:B------:R-:W-:Y:S01]  /*4fc0*/  FFMA.FTZ R194, R197, UR10, -R194 ;  /* 0x0000000ac5c27c23 */ /* 0x000fe200080108c2 */
[-C--:B------:R-:W-:Y:S01]  /*4fd0*/  FMUL.FTZ R108, R108, R8.reuse ;  /* 0x000000086c6c7220 */ /* 0x080fe20000410000 */
[----:B---3--:R-:W-:Y:S01]  /*4fe0*/  FADD.FTZ R157, R165, R152 ;  /* 0x00000098a59d7221 */ /* 0x008fe20000010000 */
[----:B------:R-:W-:Y:S01]  /*4ff0*/  FADD.FTZ R152, R196, R185 ;  /* 0x000000b9c4987221 */ /* 0x000fe20000010000 */
[----:B------:R-:W3:Y:S01]  /*5000*/  MUFU.EX2 R192, R192 ;  /* 0x000000c000c07308 */ /* 0x000ee20000000800 */
[-C--:B------:R-:W-:Y:S01]  /*5010*/  FMUL.FTZ R109, R109, R8.reuse ;  /* 0x000000086d6d7220 */ /* 0x080fe20000410000 */
[----:B----4-:R-:W-:Y:S01]  /*5020*/  FADD.FTZ R157, R168, R157 ;  /* 0x0000009da89d7221 */ /* 0x010fe20000010000 */
[----:B------:R-:W-:Y:S01]  /*5030*/  FADD.FTZ R13, R163, R152 ;  /* 0x00000098a30d7221 */ /* 0x000fe20000010000 */
[----:B------:R-:W-:Y:S01]  /*5040*/  F2FP.F16.F32.PACK_AB R152, R190, R11 ;  /* 0x0000000bbe98723e */ /* 0x000fe200000000ff */
[----:B------:R-:W-:Y:S01]  /*5050*/  FMUL.FTZ R112, R112, R8 ;  /* 0x0000000870707220 */ /* 0x000fe20000410000 */
[----:B--2---:R-:W-:Y:S01]  /*5060*/  FADD.FTZ R14, R164, R157 ;  /* 0x0000009da40e7221 */ /* 0x004fe20000010000 */
[----:B------:R-:W-:Y:S01]  /*5070*/  F2FP.F16.F32.PACK_AB R157, R20, R15 ;  /* 0x0000000f149d723e */ /* 0x000fe200000000ff */
[----:B------:R-:W2:Y:S01]  /*5080*/  MUFU.EX2 R169, R169 ;  /* 0x000000a900a97308 */ /* 0x000ea20000000800 */
[C---:B0-----:R-:W-:Y:S01]  /*5090*/  F2FP.F16.F32.PACK_AB R162, R9.reuse, R164 ;  /* 0x000000a409a2723e */ /* 0x041fe200000000ff */
[----:B------:R-:W-:Y:S01]  /*50a0*/  FADD.FTZ R14, R9, R14 ;  /* 0x0000000e090e7221 */ /* 0x000fe20000010000 */
        /* <DEDUP_REMOVED lines=25> */
[----:B------:R-:W-:Y:S01]  /*5240*/  FMUL.FTZ R149, R149, R8 ;  /* 0x0000000895957220 */ /* 0x000fe20000410000 */
        /* <DEDUP_REMOVED lines=21> */
[----:B------:R-:W-:Y:S01]  /*53a0*/  F2FP.F16.F32.PACK_AB R160, R168, R165 ;  /* 0x000000a5a8a0723e */ /* 0x000fe200000000ff */
[----:B------:R-:W-:Y:S01]  /*53b0*/  FMUL.FTZ R126, R126, R186 ;  /* 0x000000ba7e7e7220 */ /* 0x000fe20000410000 */
[----:B------:R-:W-:Y:S01]  /*53c0*/  F2FP.F16.F32.PACK_AB R165, R179, R166 ;  /* 0x000000a6b3a5723e */ /* 0x000fe200000000ff */
[-C--:B------:R-:W-:Y:S01]  /*53d0*/  FMUL.FTZ R127, R127, R186.reuse ;  /* 0x000000ba7f7f7220 */ /* 0x080fe20000410000 */
[----:B------:R-:W-:Y:S01]  /*53e0*/  F2FP.F16.F32.PACK_AB R166, R4, R173 ;  /* 0x000000ad04a6723e */ /* 0x000fe200000000ff */
[-C--:B------:R-:W-:Y:S01]  /*53f0*/  FMUL.FTZ R130, R130, R186.reuse ;  /* 0x000000ba82827220 */ /* 0x080fe20000410000 */
[----:B------:R-:W0:Y:S01]  /*5400*/  MUFU.EX2 R3, R3 ;  /* 0x0000000300037308 */ /* 0x000e220000000800 */
[----:B---3--:R-:W-:Y:S01]  /*5410*/  FADD.FTZ R15, R167, R20 ;  /* 0x00000014a70f7221 */ /* 0x008fe20000010000 */
[----:B------:R-:W-:Y:S01]  /*5420*/  FADD.FTZ R20, R4, R13 ;  /* 0x0000000d04147221 */ /* 0x000fe20000010000 */
        /* <DEDUP_REMOVED lines=15> */
[----:B------:R-:W-:-:S06]  /*5520*/  FMUL.FTZ R151, R151, R186 ;  /* 0x000000ba97977220 */ /* 0x000fcc0000410000 */
[----:B------:R-:W0:Y:S01]  /*5530*/  MUFU.EX2 R176, R176 ;  /* 0x000000b000b07308 */ /* 0x000e220000000800 */
[----:B---3--:R-:W-:-:S07]  /*5540*/  FADD.FTZ R20, R170, R15 ;  /* 0x0000000faa147221 */ /* 0x008fce0000010000 */
[----:B------:R-:W3:Y:S01]  /*5550*/  MUFU.EX2 R171, R171 ;  /* 0x000000ab00ab7308 */ /* 0x000ee20000000800 */
[C---:B--2---:R-:W-:Y:S01]  /*5560*/  FADD.FTZ R20, R183.reuse, R20 ;  /* 0x00000014b7147221 */ /* 0x044fe20000010000 */
[----:B------:R-:W-:-:S06]  /*5570*/  F2FP.F16.F32.PACK_AB R169, R183, R170 ;  /* 0x000000aab7a9723e */ /* 0x000fcc00000000ff */
[----:B------:R-:W2:Y:S01]  /*5580*/  MUFU.EX2 R177, R177 ;  /* 0x000000b100b17308 */ /* 0x000ea20000000800 */
[----:B0-----:R-:W-:-:S07]  /*5590*/  FADD.FTZ R168, R176, R9 ;  /* 0x00000009b0a87221 */ /* 0x001fce0000010000 */
[----:B------:R-:W0:Y:S01]  /*55a0*/  MUFU.EX2 R178, R178 ;  /* 0x000000b200b27308 */ /* 0x000e220000000800 */
[----:B---3--:R-:W-:-:S07]  /*55b0*/  FADD.FTZ R15, R171, R20 ;  /* 0x00000014ab0f7221 */ /* 0x008fce0000010000 */
[----:B------:R-:W3:Y:S01]  /*55c0*/  MUFU.EX2 R12, R181 ;  /* 0x000000b5000c7308 */ /* 0x000ee20000000800 */
[----:B--2---:R-:W-:Y:S01]  /*55d0*/  FADD.FTZ R13, R177, R168 ;  /* 0x000000a8b10d7221 */ /* 0x004fe20000010000 */
[----:B------:R-:W-:-:S06]  /*55e0*/  F2FP.F16.F32.PACK_AB R168, R176, R3 ;  /* 0x00000003b0a8723e */ /* 0x000fcc00000000ff */
[----:B------:R-:W2:Y:S01]  /*55f0*/  MUFU.EX2 R21, R21 ;  /* 0x0000001500157308 */ /* 0x000ea20000000800 */
[C---:B0-----:R-:W-:Y:S01]  /*5600*/  FADD.FTZ R20, R178.reuse, R15 ;  /* 0x0000000fb2147221 */ /* 0x041fe20000010000 */
[----:B------:R-:W-:-:S06]  /*5610*/  F2FP.F16.F32.PACK_AB R171, R178, R171 ;  /* 0x000000abb2ab723e */ /* 0x000fcc00000000ff */
[----:B------:R-:W0:Y:S01]  /*5620*/  MUFU.EX2 R11, R184 ;  /* 0x000000b8000b7308 */ /* 0x000e220000000800 */
[C---:B---3--:R-:W-:Y:S01]  /*5630*/  FADD.FTZ R4, R12.reuse, R13 ;  /* 0x0000000d0c047221 */ /* 0x048fe20000010000 */
[----:B------:R-:W-:-:S06]  /*5640*/  F2FP.F16.F32.PACK_AB R170, R12, R177 ;  /* 0x000000b10caa723e */ /* 0x000fcc00000000ff */
        /* <DEDUP_REMOVED lines=13> */
[----:B---3--:R-:W-:-:S04]  /*5720*/  FADD.FTZ R12, R180, R3 ;  /* 0x00000003b40c7221 */ /* 0x008fc80000010000 */
[C---:B--2---:R-:W-:Y:S01]  /*5730*/  FADD.FTZ R3, R9.reuse, R12 ;  /* 0x0000000c09037221 */ /* 0x044fe20000010000 */
[----:B------:R-:W-:Y:S01]  /*5740*/  F2FP.F16.F32.PACK_AB R174, R9, R180 ;  /* 0x000000b409ae723e */ /* 0x000fe200000000ff */
[C---:B0-----:R-:W-:Y:S01]  /*5750*/  FADD.FTZ R4, R10.reuse, R11 ;  /* 0x0000000b0a047221 */ /* 0x041fe20000010000 */
[----:B------:R-:W-:Y:S01]  /*5760*/  F2FP.F16.F32.PACK_AB R175, R10, R175 ;  /* 0x000000af0aaf723e */ /* 0x000fe200000000ff */
[----:B------:R-:W-:Y:S06]  /*5770*/  @!P0 BRA `(.L_x_13523) ;  /* 0x0000000000048947 */ /* 0x000fec0003800000 */
[----:B------:R-:W-:Y:S01]  /*5780*/  BPT.TRAP 0x1 ;  /* 0x000000040000795c */ /* 0x000fe20000300000 */
.L_x_13523:
[----:B------:R0:W2:Y:S01]  /*5790*/  SYNCS.PHASECHK.TRANS64.TRYWAIT P1, [UR26+0x22850], R7 ;  /* 0x02285007ff0075a7 */ /* 0x0000a2000802015a */
[----:B------:R-:W-:Y:S05]  /*57a0*/  @!P0 BRA `(.L_x_13524) ;  /* 0x0000000000048947 */ /* 0x000fea0003800000 */
[----:B------:R-:W-:Y:S01]  /*57b0*/  BPT.TRAP 0x1 ;  /* 0x000000040000795c */ /* 0x000fe20000300000 */
.L_x_13524:
[----:B------:R-:W-:Y:S01]  /*57c0*/  VIADD R8, R200, 0x8 ;  /* 0x00000008c8087836 */ /* 0x000fe20000000000 */
[----:B--2---:R-:W-:Y:S06]  /*57d0*/  @P1 BRA `(.L_x_13525) ;  /* 0x0000000000081947 */ /* 0x004fec0003800000 */
[----:B------:R-:W2:Y:S02]  /*57e0*/  SYNCS.PHASECHK.TRANS64.TRYWAIT P1, [UR26+0x22850], R7 ;  /* 0x02285007ff0075a7 */ /* 0x000ea4000802015a */
[----:B--2---:R-:W-:Y:S05]  /*57f0*/  @!P1 BRA `(.L_x_13526) ;  /* 0x0000009400049947 */ /* 0x004fea0003800000 */
.L_x_13525:
        /* <DEDUP_REMOVED lines=39> */
.L_x_13527:
[----:B------:R-:W-:Y:S01]  /*5a70*/  UISETP.GT.AND UP0, UPT, UR23, UR22, UPT ;  /* 0x000000161700728c */ /* 0x000fe2000bf04270 */
[----:B------:R-:W-:Y:S01]  /*5a80*/  IMAD.MOV.U32 R9, RZ, RZ, R5 ;  /* 0x000000ffff097224 */ /* 0x000fe200078e0005 */
[----:B------:R-:W-:Y:S01]  /*5a90*/  UIADD3 UR26, UR26, 0x22860, URZ ;  /* 0x000228601a1a7890 */ /* 0x000fe2000fffe03f */
[----:B------:R-:W-:Y:S01]  /*5aa0*/  IMAD.MOV.U32 R8, RZ, RZ, R6 ;  /* 0x000000ffff087224 */ /* 0x000fe200078e0006 */
[----:B------:R-:W-:Y:S02]  /*5ab0*/  UIADD3 UR23, UR23, -0x1, URZ ;  /* 0xffffffff17177890 */ /* 0x000fe4000fffe03f */
[----:B------:R-:W-:Y:S01]  /*5ac0*/  PLOP3.LUT P1, PT, PT, PT, UP0, 0x80, 0x0 ;  /* 0x000000000000781c */ /* 0x000fe20003f2f008 */
[----:B------:R-:W-:-:S09]  /*5ad0*/  UPRMT UR26, UR25, 0x654, UR26 ;  /* 0x00000654191a7896 */ /* 0x000fd2000800001a */
[----:B------:R-:W-:Y:S03]  /*5ae0*/  SYNCS.ARRIVE.TRANS64.RED.A1T0 RZ, [UR26], RZ ;  /* 0x000000ffffff79a7 */ /* 0x000fe6000810041a */
[----:B------:R-:W-:Y:S05]  /*5af0*/  @P1 BRA `(.L_x_13528) ;  /* 0xffffffd800d81947 */ /* 0x000fea000383ffff */
.L_x_13517:
[----:B------:R-:W-:-:S13]  /*5b00*/  ISETP.LE.AND P1, PT, RZ, UR23, PT ;  /* 0x00000017ff007c0c */ /* 0x000fda000bf23270 */
[----:B------:R-:W-:Y:S05]  /*5b10*/  @!P1 BRA `(.L_x_13529) ;  /* 0x0000001c00509947 */ /* 0x000fea0003800000 */
[----:B------:R-:W-:Y:S01]  /*5b20*/  IMAD.MOV.U32 R202, RZ, RZ, R5 ;  /* 0x000000ffffca7224 */ /* 0x000fe200078e0005 */
[----:B------:R-:W-:Y:S01]  /*5b30*/  ULDC UR22, c[0x0][0x988] ;  /* 0x0002620000167ab9 */ /* 0x000fe20000000800 */
[----:B---3--:R-:W-:-:S07]  /*5b40*/  IMAD.MOV.U32 R9, RZ, RZ, R6 ;  /* 0x000000ffff097224 */ /* 0x008fce00078e0006 */
.L_x_13540:
[----:B------:R-:W-:-:S04]  /*5b50*/  UIADD3 UR36, UR36, 0x1, URZ ;  /* 0x0000000124247890 */ /* 0x000fc8000fffe03f */
[----:B------:R-:W-:-:S04]  /*5b60*/  UISETP.NE.AND UP0, UPT, UR36, 0x2, UPT ;  /* 0x000000022400788c */ /* 0x000fc8000bf05270 */
[----:B------:R-:W-:Y:S02]  /*5b70*/  USEL UR6, URZ, 0x1, UP0 ;  /* 0x000000013f067887 */ /* 0x000fe40008000000 */
[----:B------:R-:W-:Y:S02]  /*5b80*/  USEL UR36, UR36, URZ, UP0 ;  /* 0x0000003f24247287 */ /* 0x000fe40008000000 */
[----:B------:R-:W-:Y:S01]  /*5b90*/  ULOP3.LUT UR37, UR37, UR6, URZ, 0x3c, !UPT ;  /* 0x0000000625257292 */ /* 0x000fe2000f8e3c3f */
[----:B-1----:R-:W-:Y:S11]  /*5ba0*/  @!P0 BRA `(.L_x_13530) ;  /* 0x0000000000048947 */ /* 0x002ff60003800000 */
[----:B------:R-:W-:Y:S01]  /*5bb0*/  BPT.TRAP 0x1 ;  /* 0x000000040000795c */ /* 0x000fe20000300000 */
.L_x_13530:
        /* <DEDUP_REMOVED lines=9> */
.L_x_13531:
[----:B--2---:R-:W-:Y:S05]  /*5c50*/  @P1 BRA `(.L_x_13532) ;  /* 0x0000000000081947 */ /* 0x004fea0003800000 */
[----:B------:R-:W2:Y:S02]  /*5c60*/  SYNCS.PHASECHK.TRANS64.TRYWAIT P1, [UR25+0x22830], R7 ;  /* 0x02283007ff0075a7 */ /* 0x000ea40008020159 */
[----:B--2---:R-:W-:Y:S05]  /*5c70*/  @!P1 BRA `(.L_x_13533) ;  /* 0x0000008c00fc9947 */ /* 0x004fea0003800000 */
.L_x_13532:
[----:B------:R-:W-:Y:S01]  /*5c80*/  UIMAD UR6, UR36, 0x300, UR20 ;  /* 0x00000300240678a4 */ /* 0x000fe2000f8e0214 */
[----:B------:R-:W-:Y:S01]  /*5c90*/  WARPGROUP.ARRIVE ;  /* 0x00000000000079c5 */ /* 0x000fe20000000000 */
[----:B------:R-:W-:Y:S01]  /*5ca0*/  UMOV UR7, 0x40000040 ;  /* 0x4000004000077882 */ /* 0x000fe20000000000 */
[----:B------:R-:W-:Y:S01]  /*5cb0*/  UMOV UR11, 0x40000040 ;  /* 0x40000040000b7882 */ /* 0x000fe20000000000 */
[----:B------:R-:W-:-:S03]  /*5cc0*/  UIADD3 UR10, UR6, 0x2, URZ ;  /* 0x00000002060a7890 */ /* 0x000fc6000fffe03f */
[----:B-1----:R-:W1:Y:S01]  /*5cd0*/  S2R R0, SR_TID.X ;  /* 0x0000000000007919 */ /* 0x002e620000002100 */
        /* <DEDUP_REMOVED lines=20> */
.L_x_13534:
[----:B------:R-:W-:Y:S01]  /*5e20*/  FMNMX.FTZ R6, R152, R9, !PT ;  /* 0x0000000998067209 */ /* 0x000fe20007810000 */
[----:B------:R-:W-:Y:S01]  /*5e30*/  UMOV UR10, UR22 ;  /* 0x00000016000a7c82 */ /* 0x000fe20008000000 */
[----:B------:R-:W-:Y:S01]  /*5e40*/  FMNMX.FTZ R10, R154, R202, !PT ;  /* 0x000000ca9a0a7209 */ /* 0x000fe20007810000 */
[----:B------:R-:W-:Y:S01]  /*5e50*/  UIADD3 UR6, UR25, 0x22840, URZ ;  /* 0x0002284019067890 */ /* 0x000fe2000fffe03f */
[----:B------:R-:W-:-:S03]  /*5e60*/  FMNMX.FTZ R5, R153, R6, !PT ;  /* 0x0000000699057209 */ /* 0x000fc60007810000 */
[----:B------:R-:W-:Y:S01]  /*5e70*/  UPRMT UR6, UR24, 0x654, UR6 ;  /* 0x0000065418067896 */ /* 0x000fe20008000006 */
[----:B------:R-:W-:-:S04]  /*5e80*/  FMNMX.FTZ R6, R156, R5, !PT ;  /* 0x000000059c067209 */ /* 0x000fc80007810000 */
[----:B------:R-:W-:-:S04]  /*5e90*/  FMNMX.FTZ R5, R157, R6, !PT ;  /* 0x000000069d057209 */ /* 0x000fc80007810000 */
[----:B------:R-:W-:Y:S01]  /*5ea0*/  FMNMX.FTZ R6, R160, R5, !PT ;  /* 0x00000005a0067209 */ /* 0x000fe20007810000 */
[----:B------:R-:W-:Y:S03]  /*5eb0*/  SYNCS.ARRIVE.TRANS64.RED.A1T0 RZ, [UR6], RZ ;  /* 0x000000ffffff79a7 */ /* 0x000fe60008100406 */
        /* <DEDUP_REMOVED lines=45> */
[----:B------:R-:W2:Y:S01]  /*6190*/  MUFU.EX2 R8, R8 ;  /* 0x0000000800087308 */ /* 0x000ea20000000800 */
[--C-:B------:R-:W-:Y:S01]  /*61a0*/  FFMA.FTZ R153, R156, UR10, -R203.reuse ;  /* 0x0000000a9c997c23 */ /* 0x100fe200080108cb */
[----:B------:R-:W-:Y:S01]  /*61b0*/  FMNMX.FTZ R5, R179, R10, !PT ;  /* 0x0000000ab3057209 */ /* 0x000fe20007810000 */
[--C-:B------:R-:W-:Y:S01]  /*61c0*/  FFMA.FTZ R21, R161, UR10, -R203.reuse ;  /* 0x0000000aa1157c23 */ /* 0x100fe200080108cb */
[--C-:B------:R-:W-:Y:S01]  /*61d0*/  FFMA.FTZ R161, R169, UR10, -R203.reuse ;  /* 0x0000000aa9a17c23 */ /* 0x100fe200080108cb */
[--C-:B------:R-:W-:Y:S01]  /*61e0*/  FFMA.FTZ R169, R185, UR10, -R203.reuse ;  /* 0x0000000ab9a97c23 */ /* 0x100fe200080108cb */
[----:B------:R-:W-:Y:S01]  /*61f0*/  FMNMX.FTZ R10, R182, R5, !PT ;  /* 0x00000005b60a7209 */ /* 0x000fe20007810000 */
[--C-:B------:R-:W-:Y:S01]  /*6200*/  FFMA.FTZ R156, R160, UR10, -R203.reuse ;  /* 0x0000000aa09c7c23 */ /* 0x100fe200080108cb */
[----:B------:R-:W3:Y:S01]  /*6210*/  MUFU.EX2 R15, R15 ;  /* 0x0000000f000f7308 */ /* 0x000ee20000000800 */
[--C-:B------:R-:W-:Y:S01]  /*6220*/  FFMA.FTZ R160, R168, UR10, -R203.reuse ;  /* 0x0000000aa8a07c23 */ /* 0x100fe200080108cb */
[----:B------:R-:W-:Y:S01]  /*6230*/  FMNMX.FTZ R5, R183, R10, !PT ;  /* 0x0000000ab7057209 */ /* 0x000fe20007810000 */
[--C-:B------:R-:W-:Y:S01]  /*6240*/  FFMA.FTZ R168, R184, UR10, -R203.reuse ;  /* 0x0000000ab8a87c23 */ /* 0x100fe200080108cb */
[--C-:B------:R-:W-:Y:S01]  /*6250*/  FFMA.FTZ R20, R165, UR10, -R203.reuse ;  /* 0x0000000aa5147c23 */ /* 0x100fe200080108cb */
[--C-:B------:R-:W-:Y:S01]  /*6260*/  FFMA.FTZ R165, R173, UR10, -R203.reuse ;  /* 0x0000000aada57c23 */ /* 0x100fe200080108cb */
[----:B------:R-:W-:Y:S01]  /*6270*/  FMNMX.FTZ R10, R186, R5, !PT ;  /* 0x00000005ba0a7209 */ /* 0x000fe20007810000 */
[--C-:B------:R-:W-:Y:S01]  /*6280*/  FFMA.FTZ R173, R189, UR10, -R203.reuse ;  /* 0x0000000abdad7c23 */ /* 0x100fe200080108cb */
[----:B------:R-:W4:Y:S01]  /*6290*/  MUFU.EX2 R152, R152 ;  /* 0x0000009800987308 */ /* 0x000f220000000800 */
[--C-:B------:R-:W-:Y:S01]  /*62a0*/  FFMA.FTZ R12, R172, UR10, -R203.reuse ;  /* 0x0000000aac0c7c23 */ /* 0x100fe200080108cb */
[----:B------:R-:W-:Y:S01]  /*62b0*/  FMNMX.FTZ R5, R187, R10, !PT ;  /* 0x0000000abb057209 */ /* 0x000fe20007810000 */
[--C-:B------:R-:W-:Y:S01]  /*62c0*/  FFMA.FTZ R201, R177, UR10, -R203.reuse ;  /* 0x0000000ab1c97c23 */ /* 0x100fe200080108cb */
[--C-:B------:R-:W-:Y:S01]  /*62d0*/  FFMA.FTZ R172, R192, UR10, -R203.reuse ;  /* 0x0000000ac0ac7c23 */ /* 0x100fe200080108cb */
[--C-:B------:R-:W-:Y:S01]  /*62e0*/  FFMA.FTZ R177, R193, UR10, -R203.reuse ;  /* 0x0000000ac1b17c23 */ /* 0x100fe200080108cb */
[----:B------:R-:W-:Y:S01]  /*62f0*/  FMNMX.FTZ R10, R190, R5, !PT ;  /* 0x00000005be0a7209 */ /* 0x000fe20007810000 */
[--C-:B------:R-:W-:Y:S01]  /*6300*/  FFMA.FTZ R196, R196, UR10, -R203.reuse ;  /* 0x0000000ac4c47c23 */ /* 0x100fe200080108cb */
[----:B------:R-:W5:Y:S01]  /*6310*/  MUFU.EX2 R153, R153 ;  /* 0x0000009900997308 */ /* 0x000f620000000800 */
[----:B--2---:R-:W-:Y:S01]  /*6320*/  FMUL.FTZ R24, R24, R8 ;  /* 0x0000000818187220 */ /* 0x004fe20000410000 */
[----:B------:R-:W-:Y:S01]  /*6330*/  FMNMX.FTZ R5, R191, R10, !PT ;  /* 0x0000000abf057209 */ /* 0x000fe20007810000 */
[-C--:B------:R-:W-:Y:S01]  /*6340*/  FMUL.FTZ R25, R25, R8.reuse ;  /* 0x0000000819197220 */ /* 0x080fe20000410000 */
[-C--:B------:R-:W-:Y:S01]  /*6350*/  FMUL.FTZ R28, R28, R8.reuse ;  /* 0x000000081c1c7220 */ /* 0x080fe20000410000 */
[-C--:B------:R-:W-:Y:S01]  /*6360*/  FMUL.FTZ R29, R29, R8.reuse ;  /* 0x000000081d1d7220 */ /* 0x080fe20000410000 */
[----:B------:R-:W-:Y:S01]  /*6370*/  FMNMX.FTZ R10, R194, R5, !PT ;  /* 0x00000005c20a7209 */ /* 0x000fe20007810000 */
[-C--:B------:R-:W-:Y:S01]  /*6380*/  FMUL.FTZ R32, R32, R8.reuse ;  /* 0x0000000820207220 */ /* 0x080fe20000410000 */
[----:B------:R-:W2:Y:S01]  /*6390*/  MUFU.EX2 R200, R200 ;  /* 0x000000c800c87308 */ /* 0x000ea20000000800 */
[----:B------:R-:W-:Y:S01]  /*63a0*/  FMUL.FTZ R33, R33, R8 ;  /* 0x0000000821217220 */ /* 0x000fe20000410000 */
[----:B------:R-:W-:Y:S01]  /*63b0*/  FMNMX.FTZ R5, R195, R10, !PT ;  /* 0x0000000ac3057209 */ /* 0x000fe20007810000 */
[-C--:B------:R-:W-:Y:S01]  /*63c0*/  FMUL.FTZ R36, R36, R8.reuse ;  /* 0x0000000824247220 */ /* 0x080fe20000410000 */
[-C--:B------:R-:W-:Y:S01]  /*63d0*/  FMUL.FTZ R37, R37, R8.reuse ;  /* 0x0000000825257220 */ /* 0x080fe20000410000 */
[-C--:B------:R-:W-:Y:S01]  /*63e0*/  FMUL.FTZ R40, R40, R8.reuse ;  /* 0x0000000828287220 */ /* 0x080fe20000410000 */
[----:B------:R-:W-:Y:S01]  /*63f0*/  FMNMX.FTZ R10, R198, R5, !PT ;  /* 0x00000005c60a7209 */ /* 0x000fe20007810000 */
[-C--:B------:R-:W-:Y:S01]  /*6400*/  FMUL.FTZ R41, R41, R8.reuse ;  /* 0x0000000829297220 */ /* 0x080fe20000410000 */
[----:B------:R-:W0:Y:S01]  /*6410*/  MUFU.EX2 R156, R156 ;  /* 0x0000009c009c7308 */ /* 0x000e220000000800 */
[----:B------:R-:W-:Y:S01]  /*6420*/  FMUL.FTZ R44, R44, R8 ;  /* 0x000000082c2c7220 */ /* 0x000fe20000410000 */
[----:B------:R-:W-:Y:S01]  /*6430*/  FMNMX.FTZ R10, R199, R10, !PT ;  /* 0x0000000ac70a7209 */ /* 0x000fe20007810000 */
        /* <DEDUP_REMOVED lines=30> */
[--C-:B------:R-:W-:Y:S01]  /*6620*/  FFMA.FTZ R10, R188, UR10, -R203.reuse ;  /* 0x0000000abc0a7c23 */ /* 0x100fe200080108cb */
[-C--:B------:R-:W-:Y:S01]  /*6630*/  FMUL.FTZ R93, R93, R8.reuse ;  /* 0x000000085d5d7220 */ /* 0x080fe20000410000 */
[-C--:B------:R-:W-:Y:S01]  /*6640*/  FMUL.FTZ R96, R96, R8.reuse ;  /* 0x0000000860607220 */ /* 0x080fe20000410000 */
[----:B------:R-:W1:Y:S01]  /*6650*/  SHFL.BFLY PT, R176, R9, 0x1, 0x1f ;  /* 0x0c201f0009b07f89 */ /* 0x000e6200000e0000 */
        /* <DEDUP_REMOVED lines=23> */
[----:B-1----:R-:W-:Y:S01]  /*67d0*/  FMNMX.FTZ R5, R9, R176, !PT ;  /* 0x000000b009057209 */ /* 0x002fe20007810000 */
[----:B------:R-:W-:Y:S01]  /*67e0*/  FFMA.FTZ R176, R197, UR10, -R203 ;  /* 0x0000000ac5b07c23 */ /* 0x000fe200080108cb */
        /* <DEDUP_REMOVED lines=22> */
[----:B------:R-:W-:Y:S01]  /*6950*/  FFMA.FTZ R175, R179, UR10, -R157 ;  /* 0x0000000ab3af7c23 */ /* 0x000fe2000801089d */
[----:B---3--:R-:W-:Y:S01]  /*6960*/  FFMA.FTZ R179, R8, R3, R15 ;  /* 0x0000000308b37223 */ /* 0x008fe2000001000f */
[--C-:B------:R-:W-:Y:S01]  /*6970*/  FFMA.FTZ R162, R166, UR10, -R157.reuse ;  /* 0x0000000aa6a27c23 */ /* 0x100fe2000801089d */
[----:B------:R-:W-:Y:S01]  /*6980*/  FFMA.FTZ R166, R170, UR10, -R157 ;  /* 0x0000000aaaa67c23 */ /* 0x000fe2000801089d */
[----:B------:R-:W1:Y:S01]  /*6990*/  MUFU.EX2 R180, R180 ;  /* 0x000000b400b47308 */ /* 0x000e620000000800 */
[----:B----4-:R-:W-:Y:S01]  /*69a0*/  FADD.FTZ R154, R152, R179 ;  /* 0x000000b3989a7221 */ /* 0x010fe20000010000 */
[--C-:B------:R-:W-:Y:S01]  /*69b0*/  FFMA.FTZ R3, R182, UR10, -R157.reuse ;  /* 0x0000000ab6037c23 */ /* 0x100fe2000801089d */
[--C-:B------:R-:W-:Y:S01]  /*69c0*/  FFMA.FTZ R170, R174, UR10, -R157.reuse ;  /* 0x0000000aaeaa7c23 */ /* 0x100fe2000801089d */
[--C-:B------:R-:W-:Y:S01]  /*69d0*/  FFMA.FTZ R174, R178, UR10, -R157.reuse ;  /* 0x0000000ab2ae7c23 */ /* 0x100fe2000801089d */
[----:B-----5:R-:W-:Y:S01]  /*69e0*/  FADD.FTZ R189, R153, R154 ;  /* 0x0000009a99bd7221 */ /* 0x020fe20000010000 */
[--C-:B------:R-:W-:Y:S01]  /*69f0*/  FFMA.FTZ R178, R186, UR10, -R157.reuse ;  /* 0x0000000abab27c23 */ /* 0x100fe2000801089d */
[----:B------:R-:W-:Y:S01]  /*6a00*/  FFMA.FTZ R190, R190, UR10, -R157 ;  /* 0x0000000abebe7c23 */ /* 0x000fe2000801089d */
[----:B------:R-:W3:Y:S01]  /*6a10*/  MUFU.EX2 R155, R155 ;  /* 0x0000009b009b7308 */ /* 0x000ee20000000800 */
[----:B--2---:R-:W-:Y:S01]  /*6a20*/  FADD.FTZ R189, R200, R189 ;  /* 0x000000bdc8bd7221 */ /* 0x004fe20000010000 */
[--C-:B------:R-:W-:Y:S01]  /*6a30*/  FFMA.FTZ R191, R191, UR10, -R157.reuse ;  /* 0x0000000abfbf7c23 */ /* 0x100fe2000801089d */
[--C-:B------:R-:W-:Y:S01]  /*6a40*/  FFMA.FTZ R194, R194, UR10, -R157.reuse ;  /* 0x0000000ac2c27c23 */ /* 0x100fe2000801089d */
[----:B------:R-:W-:Y:S01]  /*6a50*/  FFMA.FTZ R195, R195, UR10, -R157 ;  /* 0x0000000ac3c37c23 */ /* 0x000fe2000801089d */
[----:B0-----:R-:W-:Y:S01]  /*6a60*/  FADD.FTZ R182, R156, R189 ;  /* 0x000000bd9cb67221 */ /* 0x001fe20000010000 */
[--C-:B------:R-:W-:Y:S01]  /*6a70*/  FFMA.FTZ R198, R198, UR10, -R157.reuse ;  /* 0x0000000ac6c67c23 */ /* 0x100fe2000801089d */
[--C-:B------:R-:W-:Y:S01]  /*6a80*/  FFMA.FTZ R199, R199, UR10, -R157.reuse ;  /* 0x0000000ac7c77c23 */ /* 0x100fe2000801089d */
[----:B------:R-:W0:Y:S01]  /*6a90*/  MUFU.EX2 R158, R158 ;  /* 0x0000009e009e7308 */ /* 0x000e220000000800 */
[----:B-1----:R-:W-:Y:S01]  /*6aa0*/  FFMA.FTZ R4, R181, R4, R180 ;  /* 0x00000004b5047223 */ /* 0x002fe200000100b4 */
[C---:B------:R-:W-:Y:S01]  /*6ab0*/  FADD.FTZ R182, R21.reuse, R182 ;  /* 0x000000b615b67221 */ /* 0x040fe20000010000 */
[----:B------:R-:W-:Y:S01]  /*6ac0*/  F2FP.F16.F32.PACK_AB R152, R152, R15 ;  /* 0x0000000f9898723e */ /* 0x000fe200000000ff */
[-C--:B------:R-:W-:Y:S01]  /*6ad0*/  FMUL.FTZ R26, R26, R181.reuse ;  /* 0x000000b51a1a7220 */ /* 0x080fe20000410000 */
[----:B------:R-:W-:Y:S01]  /*6ae0*/  F2FP.F16.F32.PACK_AB R156, R21, R156 ;  /* 0x0000009c159c723e */ /* 0x000fe200000000ff */
[-C--:B------:R-:W-:Y:S01]  /*6af0*/  FMUL.FTZ R27, R27, R181.reuse ;  /* 0x000000b51b1b7220 */ /* 0x080fe20000410000 */
[-C--:B------:R-:W-:Y:S01]  /*6b00*/  FMUL.FTZ R30, R30, R181.reuse ;  /* 0x000000b51e1e7220 */ /* 0x080fe20000410000 */
[----:B------:R-:W1:Y:S01]  /*6b10*/  MUFU.EX2 R185, R185 ;  /* 0x000000b900b97308 */ /* 0x000e620000000800 */
[----:B---3--:R-:W-:Y:S01]  /*6b20*/  FADD.FTZ R179, R155, R4 ;  /* 0x000000049bb37221 */ /* 0x008fe20000010000 */
[----:B------:R-:W-:Y:S01]  /*6b30*/  FFMA.FTZ R4, R183, UR10, -R157 ;  /* 0x0000000ab7047c23 */ /* 0x000fe2000801089d */
[-C--:B------:R-:W-:Y:S01]  /*6b40*/  FMUL.FTZ R31, R31, R181.reuse ;  /* 0x000000b51f1f7220 */ /* 0x080fe20000410000 */
[-C--:B------:R-:W-:Y:S01]  /*6b50*/  FMUL.FTZ R34, R34, R181.reuse ;  /* 0x000000b522227220 */ /* 0x080fe20000410000 */
[-C--:B------:R-:W-:Y:S01]  /*6b60*/  FMUL.FTZ R35, R35, R181.reuse ;  /* 0x000000b523237220 */ /* 0x080fe20000410000 */
[-C--:B------:R-:W-:Y:S01]  /*6b70*/  FMUL.FTZ R38, R38, R181.reuse ;  /* 0x000000b526267220 */ /* 0x080fe20000410000 */
[-C--:B------:R-:W-:Y:S01]  /*6b80*/  FMUL.FTZ R39, R39, R181.reuse ;  /* 0x000000b527277220 */ /* 0x080fe20000410000 */
[----:B------:R-:W2:Y:S01]  /*6b90*/  MUFU.EX2 R159, R159 ;  /* 0x0000009f009f7308 */ /* 0x000ea20000000800 */
[----:B0-----:R-:W-:Y:S01]  /*6ba0*/  FADD.FTZ R154, R158, R179 ;  /* 0x000000b39e9a7221 */ /* 0x001fe20000010000 */
[----:B------:R-:W-:Y:S01]  /*6bb0*/  FFMA.FTZ R179, R187, UR10, -R157 ;  /* 0x0000000abbb37c23 */ /* 0x000fe2000801089d */
[----:B------:R-:W-:Y:S01]  /*6bc0*/  FADD.FTZ R187, R13, R182 ;  /* 0x000000b60dbb7221 */ /* 0x000fe20000010000 */
[-C--:B------:R-:W-:Y:S01]  /*6bd0*/  FMUL.FTZ R42, R42, R181.reuse ;  /* 0x000000b52a2a7220 */ /* 0x080fe20000410000 */
[-C--:B------:R-:W-:Y:S01]  /*6be0*/  FMUL.FTZ R43, R43, R181.reuse ;  /* 0x000000b52b2b7220 */ /* 0x080fe20000410000 */
[-C--:B------:R-:W-:Y:S01]  /*6bf0*/  FMUL.FTZ R46, R46, R181.reuse ;  /* 0x000000b52e2e7220 */ /* 0x080fe20000410000 */
[----:B------:R-:W-:Y:S01]  /*6c00*/  FADD.FTZ R187, R20, R187 ;  /* 0x000000bb14bb7221 */ /* 0x000fe20000010000 */
        /* <DEDUP_REMOVED lines=34> */
[----:B------:R-:W-:Y:S01]  /*6e30*/  FADD.FTZ R154, R160, R187 ;  /* 0x000000bba09a7221 */ /* 0x000fe20000010000 */
[----:B------:R-:W-:Y:S01]  /*6e40*/  F2FP.F16.F32.PACK_AB R160, R161, R160 ;  /* 0x000000a0a1a0723e */ /* 0x000fe200000000ff */
[-C--:B------:R-:W-:Y:S01]  /*6e50*/  FMUL.FTZ R95, R95, R181.reuse ;  /* 0x000000b55f5f7220 */ /* 0x080fe20000410000 */
[----:B------:R-:W-:Y:S01]  /*6e60*/  FMUL.FTZ R98, R98, R181 ;  /* 0x000000b562627220 */ /* 0x000fe20000410000 */
[----:B------:R-:W-:Y:S01]  /*6e70*/  FADD.FTZ R157, R161, R154 ;  /* 0x0000009aa19d7221 */ /* 0x000fe20000010000 */
[----:B------:R-:W-:Y:S01]  /*6e80*/  F2FP.F16.F32.PACK_AB R154, R200, R153 ;  /* 0x00000099c89a723e */ /* 0x000fe200000000ff */
[----:B------:R-:W2:Y:S01]  /*6e90*/  MUFU.EX2 R170, R170 ;  /* 0x000000aa00aa7308 */ /* 0x000ea20000000800 */
[----:B0-----:R-:W-:Y:S01]  /*6ea0*/  FADD.FTZ R182, R166, R183 ;  /* 0x000000b7a6b67221 */ /* 0x001fe20000010000 */
[----:B------:R-:W-:Y:S01]  /*6eb0*/  F2FP.F16.F32.PACK_AB R153, R155, R180 ;  /* 0x000000b49b99723e */ /* 0x000fe200000000ff */
[-C--:B------:R-:W-:Y:S01]  /*6ec0*/  FMUL.FTZ R99, R99, R181.reuse ;  /* 0x000000b563637220 */ /* 0x080fe20000410000 */
[----:B------:R-:W-:Y:S01]  /*6ed0*/  F2FP.F16.F32.PACK_AB R155, R185, R158 ;  /* 0x0000009eb99b723e */ /* 0x000fe200000000ff */
[----:B------:R-:W-:Y:S01]  /*6ee0*/  FMUL.FTZ R102, R102, R181 ;  /* 0x000000b566667220 */ /* 0x000fe20000410000 */
[----:B------:R-:W-:Y:S01]  /*6ef0*/  F2FP.F16.F32.PACK_AB R158, R20, R13 ;  /* 0x0000000d149e723e */ /* 0x000fe200000000ff */
[-C--:B------:R-:W-:Y:S01]  /*6f00*/  FMUL.FTZ R103, R103, R181.reuse ;  /* 0x000000b567677220 */ /* 0x080fe20000410000 */
[----:B------:R-:W0:Y:S01]  /*6f10*/  MUFU.EX2 R171, R171 ;  /* 0x000000ab00ab7308 */ /* 0x000e220000000800 */
[C---:B-1----:R-:W-:Y:S01]  /*6f20*/  FADD.FTZ R183, R167.reuse, R182 ;  /* 0x000000b6a7b77221 */ /* 0x042fe20000010000 */
[----:B------:R-:W-:Y:S01]  /*6f30*/  FADD.FTZ R182, R12, R157 ;  /* 0x0000009d0cb67221 */ /* 0x000fe20000010000 */
[----:B------:R-:W-:Y:S01]  /*6f40*/  F2FP.F16.F32.PACK_AB R161, R167, R166 ;  /* 0x000000a6a7a1723e */ /* 0x000fe200000000ff */
[-C--:B------:R-:W-:Y:S01]  /*6f50*/  FMUL.FTZ R106, R106, R181.reuse ;  /* 0x000000b56a6a7220 */ /* 0x080fe20000410000 */
[-C--:B------:R-:W-:Y:S01]  /*6f60*/  FMUL.FTZ R107, R107, R181.reuse ;  /* 0x000000b56b6b7220 */ /* 0x080fe20000410000 */
[----:B------:R-:W-:Y:S01]  /*6f70*/  FADD.FTZ R157, R165, R182 ;  /* 0x000000b6a59d7221 */ /* 0x000fe20000010000 */
[----:B------:R-:W-:Y:S01]  /*6f80*/  FMUL.FTZ R110, R110, R181 ;  /* 0x000000b56e6e7220 */ /* 0x000fe20000410000 */
[----:B------:R-:W1:Y:S01]  /*6f90*/  MUFU.EX2 R174, R174 ;  /* 0x000000ae00ae7308 */ /* 0x000e620000000800 */
[----:B--2---:R-:W-:Y:S01]  /*6fa0*/  FADD.FTZ R186, R170, R183 ;  /* 0x000000b7aaba7221 */ /* 0x004fe20000010000 */
[----:B------:R-:W-:Y:S01]  /*6fb0*/  FADD.FTZ R182, R164, R157 ;  /* 0x0000009da4b67221 */ /* 0x000fe20000010000 */
[----:B------:R-:W-:Y:S01]  /*6fc0*/  F2FP.F16.F32.PACK_AB R157, R184, R159 ;  /* 0x0000009fb89d723e */ /* 0x000fe200000000ff */
[-C--:B------:R-:W-:Y:S01]  /*6fd0*/  FMUL.FTZ R111, R111, R181.reuse ;  /* 0x000000b56f6f7220 */ /* 0x080fe20000410000 */
[----:B------:R-:W-:Y:S01]  /*6fe0*/  F2FP.F16.F32.PACK_AB R159, R163, R162 ;  /* 0x000000a2a39f723e */ /* 0x000fe200000000ff */
[----:B------:R-:W-:Y:S01]  /*6ff0*/  FADD.FTZ R182, R201, R182 ;  /* 0x000000b6c9b67221 */ /* 0x000fe20000010000 */
[----:B------:R-:W-:Y:S01]  /*7000*/  F2FP.F16.F32.PACK_AB R162, R165, R12 ;  /* 0x0000000ca5a2723e */ /* 0x000fe200000000ff */
[----:B------:R-:W2:Y:S01]  /*7010*/  MUFU.EX2 R175, R175 ;  /* 0x000000af00af7308 */ /* 0x000ea20000000800 */
[C---:B0-----:R-:W-:Y:S01]  /*7020*/  FADD.FTZ R183, R171.reuse, R186 ;  /* 0x000000baabb77221 */ /* 0x041fe20000010000 */
[----:B------:R-:W-:Y:S01]  /*7030*/  F2FP.F16.F32.PACK_AB R163, R171, R170 ;  /* 0x000000aaaba3723e */ /* 0x000fe200000000ff */
[-C--:B------:R-:W-:Y:S01]  /*7040*/  FMUL.FTZ R114, R114, R181.reuse ;  /* 0x000000b572727220 */ /* 0x080fe20000410000 */
[----:B------:R-:W-:Y:S01]  /*7050*/  F2FP.F16.F32.PACK_AB R164, R201, R164 ;  /* 0x000000a4c9a4723e */ /* 0x000fe200000000ff */
        /* <DEDUP_REMOVED lines=25> */
[----:B------:R-:W-:-:S02]  /*71f0*/  FMUL.FTZ R151, R151, R181 ;  /* 0x000000b597977220 */ /* 0x000fc40000410000 */
        /* <DEDUP_REMOVED lines=41> */
[----:B--2---:R-:W-:-:S04]  /*7490*/  FADD.FTZ R4, R198, R3 ;  /* 0x00000003c6047221 */ /* 0x004fc80000010000 */
[C---:B0-----:R-:W-:Y:S01]  /*74a0*/  FADD.FTZ R4, R175.reuse, R4 ;  /* 0x00000004af047221 */ /* 0x041fe20000010000 */
[----:B------:R-:W-:Y:S01]  /*74b0*/  F2FP.F16.F32.PACK_AB R175, R175, R198 ;  /* 0x000000c6afaf723e */ /* 0x000fe200000000ff */
[C---:B-1----:R-:W-:Y:S01]  /*74c0*/  FADD.FTZ R3, R176.reuse, R11 ;  /* 0x0000000bb0037221 */ /* 0x042fe20000010000 */
[----:B------:R-:W-:Y:S01]  /*74d0*/  F2FP.F16.F32.PACK_AB R174, R176, R9 ;  /* 0x00000009b0ae723e */ /* 0x000fe200000000ff */
[----:B------:R-:W-:Y:S06]  /*74e0*/  @!P0 BRA `(.L_x_13535) ;  /* 0x0000000000048947 */ /* 0x000fec0003800000 */
[----:B------:R-:W-:Y:S01]  /*74f0*/  BPT.TRAP 0x1 ;  /* 0x000000040000795c */ /* 0x000fe20000300000 */
.L_x_13535:
[----:B------:R0:W1:Y:S01]  /*7500*/  SYNCS.PHASECHK.TRANS64.TRYWAIT P1, [UR25+0x22850], R7 ;  /* 0x02285007ff0075a7 */ /* 0x0000620008020159 */
[----:B------:R-:W-:Y:S05]  /*7510*/  @!P0 BRA `(.L_x_13536) ;  /* 0x0000000000048947 */ /* 0x000fea0003800000 */
[----:B------:R-:W-:Y:S01]  /*7520*/  BPT.TRAP 0x1 ;  /* 0x000000040000795c */ /* 0x000fe20000300000 */
.L_x_13536:
[----:B------:R-:W-:Y:S01]  /*7530*/  VIADD R8, R204, 0x8 ;  /* 0x00000008cc087836 */ /* 0x000fe20000000000 */
[----:B-1----:R-:W-:Y:S06]  /*7540*/  @P1 BRA `(.L_x_13537) ;  /* 0x0000000000081947 */ /* 0x002fec0003800000 */
[----:B------:R-:W1:Y:S02]  /*7550*/  SYNCS.PHASECHK.TRANS64.TRYWAIT P1, [UR25+0x22850], R7 ;  /* 0x02285007ff0075a7 */ /* 0x000e640008020159 */
[----:B-1----:R-:W-:Y:S05]  /*7560*/  @!P1 BRA `(.L_x_13538) ;  /* 0x0000007400d89947 */ /* 0x002fea0003800000 */
.L_x_13537:
        /* <DEDUP_REMOVED lines=39> */
.L_x_13539:
[----:B------:R-:W-:Y:S01]  /*77e0*/  UIADD3 UR25, UR25, 0x22860, URZ ;  /* 0x0002286019197890 */ /* 0x000fe2000fffe03f */
[----:B------:R-:W-:Y:S01]  /*77f0*/  ISETP.LT.AND P1, PT, RZ, UR23, PT ;  /* 0x00000017ff007c0c */ /* 0x000fe2000bf21270 */
[----:B------:R-:W-:Y:S01]  /*7800*/  UIADD3 UR23, UR23, -0x1, URZ ;  /* 0xffffffff17177890 */ /* 0x000fe2000fffe03f */
[----:B------:R-:W-:Y:S01]  /*7810*/  MOV R202, R5 ;  /* 0x0000000500ca7202 */ /* 0x000fe20000000f00 */
[----:B------:R-:W-:Y:S01]  /*7820*/  UPRMT UR25, UR24, 0x654, UR25 ;  /* 0x0000065418197896 */ /* 0x000fe20008000019 */
[----:B------:R-:W-:-:S08]  /*7830*/  IMAD.MOV.U32 R9, RZ, RZ, R6 ;  /* 0x000000ffff097224 */ /* 0x000fd000078e0006 */
[----:B------:R-:W-:Y:S01]  /*7840*/  SYNCS.ARRIVE.TRANS64.RED.A1T0 RZ, [UR25], RZ ;  /* 0x000000ffffff79a7 */ /* 0x000fe20008100419 */
[----:B------:R-:W-:Y:S05]  /*7850*/  @P1 BRA `(.L_x_13540) ;  /* 0xffffffe000bc1947 */ /* 0x000fea000383ffff */
.L_x_13529:
[----:B01-3--:R-:W0:Y:S01]  /*7860*/  SHFL.BFLY PT, R8, R3, 0x2, 0x1f ;  /* 0x0c401f0003087f89 */ /* 0x00be2200000e0000 */
[----:B------:R-:W-:Y:S01]  /*7870*/  UIADD3 UR36, UR36, 0x1, URZ ;  /* 0x0000000124247890 */ /* 0x000fe2000fffe03f */
[----:B------:R-:W-:Y:S01]  /*7880*/  IMAD.U32 R13, RZ, RZ, UR10 ;  /* 0x0000000aff0d7e24 */ /* 0x000fe2000f8e00ff */
[----:B------:R2:W-:Y:S06]  /*7890*/  BAR.ARV R0, 0x100 ;  /* 0x000400000000751d */ /* 0x0005ec0000002000 */
[----:B------:R-:W-:Y:S02]  /*78a0*/  UISETP.NE.AND UP0, UPT, UR36, 0x2, UPT ;  /* 0x000000022400788c */ /* 0x000fe4000bf05270 */
[----:B------:R-:W-:Y:S06]  /*78b0*/  BAR.ARV 0x8, 0x180 ;  /* 0x0206000000007b1d */ /* 0x000fec0000002000 */
[----:B--2---:R-:W-:Y:S01]  /*78c0*/  IMAD.MOV.U32 R0, RZ, RZ, RZ ;  /* 0x000000ffff007224 */ /* 0x004fe200078e00ff */
[----:B------:R-:W-:Y:S01]  /*78d0*/  USEL UR4, URZ, 0x1, UP0 ;  /* 0x000000013f047887 */ /* 0x000fe20008000000 */
[----:B------:R-:W1:Y:S01]  /*78e0*/  SHFL.BFLY PT, R9, R4, 0x2, 0x1f ;  /* 0x0c401f0004097f89 */ /* 0x000e6200000e0000 */
[----:B------:R-:W-:Y:S01]  /*78f0*/  PLOP3.LUT P0, PT, PT, PT, PT, 0x8, 0x0 ;  /* 0x000000000000781c */ /* 0x000fe20003f0e170 */
[----:B------:R-:W-:Y:S01]  /*7900*/  UIADD3 UR38, UR38, 0x1, URZ ;  /* 0x0000000126267890 */ /* 0x000fe2000fffe03f */
[----:B0-----:R-:W-:Y:S01]  /*7910*/  FADD.FTZ R8, R8, R3 ;  /* 0x0000000308087221 */ /* 0x001fe20000010000 */
[----:B------:R-:W-:Y:S01]  /*7920*/  IMAD.MOV.U32 R3, RZ, RZ, -0x800000 ;  /* 0xff800000ff037424 */ /* 0x000fe200078e00ff */
[----:B------:R-:W-:-:S02]  /*7930*/  USEL UR36, UR36, URZ, UP0 ;  /* 0x0000003f24247287 */ /* 0x000fc40008000000 */
[----:B------:R-:W-:Y:S01]  /*7940*/  ULOP3.LUT UR37, UR37, UR4, URZ, 0x3c, !UPT ;  /* 0x0000000425257292 */ /* 0x000fe2000f8e3c3f */
[----:B------:R-:W0:Y:S01]  /*7950*/  SHFL.BFLY PT, R7, R8, 0x1, 0x1f ;  /* 0x0c201f0008077f89 */ /* 0x000e2200000e0000 */
[----:B-1----:R-:W-:Y:S01]  /*7960*/  FADD.FTZ R9, R9, R4 ;  /* 0x0000000409097221 */ /* 0x002fe20000010000 */
[----:B------:R-:W-:-:S04]  /*7970*/  IMAD.MOV.U32 R4, RZ, RZ, -0x800000 ;  /* 0xff800000ff047424 */ /* 0x000fc800078e00ff */
[----:B------:R-:W1:Y:S01]  /*7980*/  SHFL.BFLY PT, R10, R9, 0x1, 0x1f ;  /* 0x0c201f00090a7f89 */ /* 0x000e6200000e0000 */
[----:B0-----:R-:W-:Y:S01]  /*7990*/  FADD.FTZ R11, R8, R7 ;  /* 0x00000007080b7221 */ /* 0x001fe20000010000 */
[----:B------:R-:W-:-:S04]  /*79a0*/  IMAD.MOV.U32 R7, RZ, RZ, RZ ;  /* 0x000000ffff077224 */ /* 0x000fc800078e00ff */
[----:B------:R-:W-:-:S13]  /*79b0*/  FSETP.NE.FTZ.AND P1, PT, R11, RZ, PT ;  /* 0x000000ff0b00720b */ /* 0x000fda0003f35000 */
[----:B------:R-:W0:Y:S01]  /*79c0*/  @P1 MUFU.RCP R7, R11 ;  /* 0x0000000b00071308 */ /* 0x000e220000001000 */
[----:B-1----:R-:W-:-:S05]  /*79d0*/  FADD.FTZ R10, R9, R10 ;  /* 0x0000000a090a7221 */ /* 0x002fca0000010000 */
[----:B------:R-:W-:Y:S02]  /*79e0*/  FSETP.NE.FTZ.AND P2, PT, R10, RZ, PT ;  /* 0x000000ff0a00720b */ /* 0x000fe40003f55000 */
[----:B------:R-:W1:Y:S01]  /*79f0*/  @P1 MUFU.LG2 R8, R11 ;  /* 0x0000000b00081308 */ /* 0x000e620000000c00 */
[-C--:B0-----:R-:W-:Y:S01]  /*7a00*/  FMUL.FTZ R24, R24, R7.reuse ;  /* 0x0000000718187220 */ /* 0x081fe20000410000 */
[-C--:B------:R-:W-:Y:S01]  /*7a10*/  FMUL.FTZ R25, R25, R7.reuse ;  /* 0x0000000719197220 */ /* 0x080fe20000410000 */
[----:B------:R-:W-:-:S08]  /*7a20*/  FMUL.FTZ R28, R28, R7 ;  /* 0x000000071c1c7220 */ /* 0x000fd00000410000 */
        /* <DEDUP_REMOVED lines=8> */
[----:B------:R0:W2:Y:S01]  /*7ab0*/  @P2 MUFU.RCP R0, R10 ;  /* 0x0000000a00002308 */ /* 0x0000a20000001000 */
        /* <DEDUP_REMOVED lines=54> */
[----:B------:R-:W-:-:S02]  /*7e20*/  IMAD.U32 R7, RZ, RZ, UR10 ;  /* 0x0000000aff077e24 */ /* 0x000fc4000f8e00ff */
[----:B------:R-:W-:Y:S01]  /*7e30*/  @P2 FMUL.FTZ R13, R13, 0.69314718246459960938 ;  /* 0x3f3172180d0d2820 */ /* 0x000fe20000410000 */
[----:B-1----:R-:W-:Y:S01]  /*7e40*/  @P1 FMUL.FTZ R8, R8, 0.69314718246459960938 ;  /* 0x3f31721808081820 */ /* 0x002fe20000410000 */
[----:B0-----:R-:W-:Y:S01]  /*7e50*/  @P2 FMUL.FTZ R10, R9, 0.69314718246459960938 ;  /* 0x3f317218090a2820 */ /* 0x001fe20000410000 */
[----:B------:R-:W-:Y:S01]  /*7e60*/  @P1 FMUL.FTZ R7, R7, 0.69314718246459960938 ;  /* 0x3f31721807071820 */ /* 0x000fe20000410000 */
        /* <DEDUP_REMOVED lines=66> */
.L_x_13504:
        /* <DEDUP_REMOVED lines=10> */
[----:B------:R-:W-:-:S07]  /*8330*/  IMAD.MOV.U32 R6, RZ, RZ, 0x2 ;  /* 0x00000002ff067424 */ /* 0x000fce00078e00ff */
[----:B------:R-:W-:Y:S01]  /*8340*/  BAR.SYNC.DEFER_BLOCKING 0x1, 0x100 ;  /* 0x0044000000007b1d */ /* 0x000fe20000010000 */
[----:B------:R-:W-:Y:S01]  /*8350*/  IMAD R138, R205, 0x40, R2 ;  /* 0x00000040cd8a7824 */ /* 0x000fe200078e0202 */
[----:B------:R-:W-:Y:S01]  /*8360*/  F2FP.F16.F32.PACK_AB R24, R25, R24 ;  /* 0x000000181918723e */ /* 0x000fe200000000ff */
[----:B------:R-:W-:Y:S01]  /*8370*/  IMAD.MOV.U32 R139, RZ, RZ, 0x2 ;  /* 0x00000002ff8b7424 */ /* 0x000fe200078e00ff */
[----:B------:R-:W-:Y:S01]  /*8380*/  F2FP.F16.F32.PACK_AB R25, R32, R26 ;  /* 0x0000001a2019723e */ /* 0x000fe200000000ff */
[----:B------:R-:W-:Y:S01]  /*8390*/  USHF.R.S32.HI UR10, URZ, 0x1f, UR39 ;  /* 0x0000001f3f0a7899 */ /* 0x000fe20008011427 */
[----:B------:R-:W-:Y:S01]  /*83a0*/  F2FP.F16.F32.PACK_AB R26, R29, R28 ;  /* 0x0000001c1d1a723e */ /* 0x000fe200000000ff */
[----:B------:R-:W-:Y:S01]  /*83b0*/  ULDC.64 UR8, c[0x0][0xb90] ;  /* 0x0002e40000087ab9 */ /* 0x000fe20000000a00 */
[----:B------:R-:W-:Y:S01]  /*83c0*/  F2FP.F16.F32.PACK_AB R27, R27, R30 ;  /* 0x0000001e1b1b723e */ /* 0x000fe200000000ff */
[----:B------:R-:W-:Y:S01]  /*83d0*/  USHF.R.S32.HI UR12, URZ, 0x1f, UR41 ;  /* 0x0000001f3f0c7899 */ /* 0x000fe20008011429 */
        /* <DEDUP_REMOVED lines=8> */
[----:B------:R-:W-:Y:S01]  /*8460*/  UIMAD UR5, UR10, UR8, URZ ;  /* 0x000000080a0572a4 */ /* 0x000fe2000f8e023f */
[----:B------:R-:W-:Y:S01]  /*8470*/  IMAD.WIDE R6, R209, R6, UR6 ;  /* 0x00000006d1067e25 */ /* 0x000fe2000f8e0206 */
[----:B------:R-:W-:-:S02]  /*8480*/  F2FP.F16.F32.PACK_AB R145, R173, R172 ;  /* 0x000000acad91723e */ /* 0x000fc400000000ff */
[----:B------:R-:W-:Y:S01]  /*8490*/  UIMAD UR5, UR39, UR9, UR5 ;  /* 0x00000009270572a4 */ /* 0x000fe2000f8e0205 */
[----:B------:R-:W-:Y:S01]  /*84a0*/  IMAD.WIDE R138, R138, R139, UR6 ;  /* 0x000000068a8a7e25 */ /* 0x000fe2000f8e028b */
[C---:B------:R-:W-:Y:S01]  /*84b0*/  IADD3 R153, P3, R6.reuse, 0xc060, RZ ;  /* 0x0000c06006997810 */ /* 0x040fe20007f7e0ff */
[----:B------:R-:W-:Y:S01]  /*84c0*/  UIMAD.WIDE.U32 UR6, UR39, UR8, URZ ;  /* 0x00000008270672a5 */ /* 0x000fe2000f8e003f */
[C---:B------:R-:W-:Y:S02]  /*84d0*/  IADD3 R157, P4, R6.reuse, 0xc040, RZ ;  /* 0x0000c040069d7810 */ /* 0x040fe40007f9e0ff */
[----:B------:R-:W-:Y:S01]  /*84e0*/  LOP3.LUT R152, R153, 0x380, RZ, 0xc0, !PT ;  /* 0x0000038099987812 */ /* 0x000fe200078ec0ff */
[----:B------:R-:W-:Y:S01]  /*84f0*/  ULDC.64 UR8, c[0x0][0xb98] ;  /* 0x0002e60000087ab9 */ /* 0x000fe20000000a00 */
[----:B------:R-:W-:Y:S01]  /*8500*/  IADD3 R159, P5, R6, 0xc020, RZ ;  /* 0x0000c020069f7810 */ /* 0x000fe20007fbe0ff */
[----:B------:R-:W-:Y:S01]  /*8510*/  UIADD3 UR7, UR7, UR5, URZ ;  /* 0x0000000507077290 */ /* 0x000fe2000fffe03f */
[----:B------:R-:W-:Y:S01]  /*8520*/  SHF.R.U64 R152, R152, 0x3, RZ ;  /* 0x0000000398987819 */ /* 0x000fe200000012ff */
[----:B------:R-:W-:Y:S01]  /*8530*/  UIMAD UR5, UR12, UR8, URZ ;  /* 0x000000080c0572a4 */ /* 0x000fe2000f8e023f */
[----:B------:R-:W-:Y:S01]  /*8540*/  LOP3.LUT R156, R157, 0x380, RZ, 0xc0, !PT ;  /* 0x000003809d9c7812 */ /* 0x000fe200078ec0ff */
[----:B------:R-:W-:Y:S01]  /*8550*/  UIMAD.WIDE.U32 UR6, UR41, UR8, UR6 ;  /* 0x00000008290672a5 */ /* 0x000fe2000f8e0006 */
[----:B------:R-:W-:Y:S01]  /*8560*/  LOP3.LUT R158, R159, 0x380, RZ, 0xc0, !PT ;  /* 0x000003809f9e7812 */ /* 0x000fe200078ec0ff */
[----:B------:R-:W-:Y:S01]  /*8570*/  UIMAD UR5, UR41, UR9, UR5 ;  /* 0x00000009290572a4 */ /* 0x000fe2000f8e0205 */
[----:B------:R-:W-:-:S02]  /*8580*/  IADD3 R111, P2, R6, 0x8020, RZ ;  /* 0x00008020066f7810 */ /* 0x000fc40007f5e0ff */
[----:B------:R-:W-:Y:S01]  /*8590*/  LOP3.LUT R152, R152, R153, RZ, 0x3c, !PT ;  /* 0x0000009998987212 */ /* 0x000fe200078e3cff */
[--C-:B------:R-:W-:Y:S01]  /*85a0*/  IMAD.X R153, RZ, RZ, R7.reuse, P3 ;  /* 0x000000ffff997224 */ /* 0x100fe200018e0607 */
[C---:B------:R-:W-:Y:S01]  /*85b0*/  LOP3.LUT R143, R6.reuse, 0x380, RZ, 0xc0, !PT ;  /* 0x00000380068f7812 */ /* 0x040fe200078ec0ff */
[--C-:B------:R-:W-:Y:S01]  /*85c0*/  IMAD.X R163, RZ, RZ, R7.reuse, P2 ;  /* 0x000000ffffa37224 */ /* 0x100fe200010e0607 */
[----:B------:R-:W-:Y:S01]  /*85d0*/  IADD3 R115, P0, R6, 0x8060, RZ ;  /* 0x0000806006737810 */ /* 0x000fe20007f1e0ff */
[----:B------:R-:W-:Y:S01]  /*85e0*/  ULDC.64 UR8, c[0x0][0xae8] ;  /* 0x0002ba0000087ab9 */ /* 0x000fe20000000a00 */
[----:B------:R-:W-:Y:S02]  /*85f0*/  SHF.R.U64 R156, R156, 0x3, RZ ;  /* 0x000000039c9c7819 */ /* 0x000fe400000012ff */
[----:B------:R-:W-:Y:S01]  /*8600*/  SHF.R.U64 R158, R158, 0x3, RZ ;  /* 0x000000039e9e7819 */ /* 0x000fe200000012ff */
[----:B------:R-:W-:Y:S01]  /*8610*/  IMAD.X R165, RZ, RZ, R7, P0 ;  /* 0x000000ffffa57224 */ /* 0x000fe200000e0607 */
[----:B------:R-:W-:-:S02]  /*8620*/  IADD3 R117, P6, R6, 0xc000, RZ ;  /* 0x0000c00006757810 */ /* 0x000fc40007fde0ff */
[C---:B------:R-:W-:Y:S02]  /*8630*/  IADD3 R21, P3, R6.reuse, 0x20, RZ ;  /* 0x0000002006157810 */ /* 0x040fe40007f7e0ff */
[C---:B------:R-:W-:Y:S01]  /*8640*/  IADD3 R113, P1, R6.reuse, 0x8040, RZ ;  /* 0x0000804006717810 */ /* 0x040fe20007f3e0ff */
[--C-:B------:R-:W-:Y:S01]  /*8650*/  IMAD.X R161, RZ, RZ, R7.reuse, P6 ;  /* 0x000000ffffa17224 */ /* 0x100fe200030e0607 */
[----:B------:R-:W-:Y:S01]  /*8660*/  SHF.R.U64 R143, R143, 0x3, RZ ;  /* 0x000000038f8f7819 */ /* 0x000fe200000012ff */
[--C-:B------:R-:W-:Y:S01]  /*8670*/  IMAD.X R167, RZ, RZ, R7.reuse, P3 ;  /* 0x000000ffffa77224 */ /* 0x100fe200018e0607 */
[----:B------:R-:W-:Y:S02]  /*8680*/  IADD3 R5, P2, R6, 0x4000, RZ ;  /* 0x0000400006057810 */ /* 0x000fe40007f5e0ff */
[----:B------:R-:W-:Y:S02]  /*8690*/  LOP3.LUT R9, R115, 0x380, RZ, 0xc0, !PT ;  /* 0x0000038073097812 */ /* 0x000fe400078ec0ff */
[----:B------:R-:W-:Y:S01]  /*86a0*/  LOP3.LUT R156, R156, R157, RZ, 0x3c, !PT ;  /* 0x0000009d9c9c7212 */ /* 0x000fe200078e3cff */
[--C-:B------:R-:W-:Y:S01]  /*86b0*/  IMAD.X R157, RZ, RZ, R7.reuse, P4 ;  /* 0x000000ffff9d7224 */ /* 0x100fe200020e0607 */
[----:B------:R-:W-:Y:S01]  /*86c0*/  LOP3.LUT R158, R158, R159, RZ, 0x3c, !PT ;  /* 0x0000009f9e9e7212 */ /* 0x000fe200078e3cff */
[--C-:B------:R-:W-:Y:S01]  /*86d0*/  IMAD.X R159, RZ, RZ, R7.reuse, P5 ;  /* 0x000000ffff9f7224 */ /* 0x100fe200028e0607 */
[----:B------:R-:W-:Y:S01]  /*86e0*/  IADD3.X R155, RZ, R7, RZ, P1, !PT ;  /* 0x00000007ff9b7210 */ /* 0x000fe20000ffe4ff */
        /* <DEDUP_REMOVED lines=14> */
[--C-:B------:R-:W-:Y:S01]  /*87d0*/  IMAD.X R9, RZ, RZ, R7.reuse, P3 ;  /* 0x000000ffff097224 */ /* 0x100fe200018e0607 */
[----:B------:R-:W-:Y:S01]  /*87e0*/  LOP3.LUT R102, R5, 0x380, RZ, 0xc0, !PT ;  /* 0x0000038005667812 */ /* 0x000fe200078ec0ff */
[----:B------:R-:W-:Y:S01]  /*87f0*/  IMAD.MOV.U32 R143, RZ, RZ, R7 ;  /* 0x000000ffff8f7224 */ /* 0x000fe200078e0007 */
[----:B------:R-:W-:-:S02]  /*8800*/  LOP3.LUT R14, R117, 0x380, RZ, 0xc0, !PT ;  /* 0x00000380750e7812 */ /* 0x000fc400078ec0ff */
[----:B------:R-:W-:Y:S02]  /*8810*/  LOP3.LUT R164, R6, R115, RZ, 0x3c, !PT ;  /* 0x0000007306a47212 */ /* 0x000fe400078e3cff */
[----:B------:R-:W-:Y:S02]  /*8820*/  SHF.R.U64 R102, R102, 0x3, RZ ;  /* 0x0000000366667819 */ /* 0x000fe400000012ff */
[----:B------:R-:W-:Y:S02]  /*8830*/  IADD3 R115, P2, R138, 0x7000, RZ ;  /* 0x000070008a737810 */ /* 0x000fe40007f5e0ff */
[----:B------:R-:W-:Y:S02]  /*8840*/  SHF.R.U64 R14, R14, 0x3, RZ ;  /* 0x000000030e0e7819 */ /* 0x000fe400000012ff */
[----:B------:R-:W-:Y:S02]  /*8850*/  LOP3.LUT R146, R102, R5, RZ, 0x3c, !PT ;  /* 0x0000000566927212 */ /* 0x000fe400078e3cff */
[----:B------:R-:W-:Y:S01]  /*8860*/  LOP3.LUT R114, R115, 0x380, RZ, 0xc0, !PT ;  /* 0x0000038073727812 */ /* 0x000fe200078ec0ff */
[----:B------:R-:W0:Y:S01]  /*8870*/  LDC R5, c[0x0][0xbe8] ;  /* 0x0002fa00ff057b82 */ /* 0x000e220000000800 */
[----:B------:R-:W-:-:S02]  /*8880*/  LOP3.LUT R160, R14, R117, RZ, 0x3c, !PT ;  /* 0x000000750ea07212 */ /* 0x000fc400078e3cff */
[----:B------:R-:W-:Y:S02]  /*8890*/  LOP3.LUT R14, R111, 0x380, RZ, 0xc0, !PT ;  /* 0x000003806f0e7812 */ /* 0x000fe400078ec0ff */
[----:B------:R-:W-:Y:S02]  /*88a0*/  LOP3.LUT R7, R12, 0x380, RZ, 0xc0, !PT ;  /* 0x000003800c077812 */ /* 0x000fe400078ec0ff */
[----:B------:R-:W-:Y:S02]  /*88b0*/  SHF.R.U64 R114, R114, 0x3, RZ ;  /* 0x0000000372727819 */ /* 0x000fe400000012ff */
[----:B------:R-:W-:Y:S02]  /*88c0*/  LOP3.LUT R6, R21, 0x380, RZ, 0xc0, !PT ;  /* 0x0000038015067812 */ /* 0x000fe400078ec0ff */
[----:B------:R-:W-:Y:S02]  /*88d0*/  SHF.R.U64 R14, R14, 0x3, RZ ;  /* 0x000000030e0e7819 */ /* 0x000fe400000012ff */
[----:B------:R-:W-:-:S02]  /*88e0*/  SHF.R.U64 R7, R7, 0x3, RZ ;  /* 0x0000000307077819 */ /* 0x000fc400000012ff */
[----:B------:R-:W-:Y:S01]  /*88f0*/  LOP3.LUT R114, R114, R115, RZ, 0x3c, !PT ;  /* 0x0000007372727212 */ /* 0x000fe200078e3cff */
[----:B------:R-:W-:Y:S01]  /*8900*/  IMAD.X R115, RZ, RZ, R139, P2 ;  /* 0x000000ffff737224 */ /* 0x000fe200010e068b */
[----:B------:R-:W-:Y:S02]  /*8910*/  SHF.R.U64 R6, R6, 0x3, RZ ;  /* 0x0000000306067819 */ /* 0x000fe400000012ff */
[----:B------:R-:W-:Y:S02]  /*8920*/  LOP3.LUT R162, R14, R111, RZ, 0x3c, !PT ;  /* 0x0000006f0ea27212 */ /* 0x000fe400078e3cff */
[----:B------:R-:W-:Y:S02]  /*8930*/  IADD3 R135, P2, R138, 0xe000, RZ ;  /* 0x0000e0008a877810 */ /* 0x000fe40007f5e0ff */
[----:B------:R-:W-:Y:S02]  /*8940*/  LOP3.LUT R168, R7, R12, RZ, 0x3c, !PT ;  /* 0x0000000c07a87212 */ /* 0x000fe400078e3cff */
[----:B------:R-:W-:-:S02]  /*8950*/  LOP3.LUT R14, R107, 0x380, RZ, 0xc0, !PT ;  /* 0x000003806b0e7812 */ /* 0x000fc400078ec0ff */
[----:B------:R-:W-:Y:S02]  /*8960*/  LOP3.LUT R12, R103, 0x380, RZ, 0xc0, !PT ;  /* 0x00000380670c7812 */ /* 0x000fe400078ec0ff */
[----:B------:R-:W-:Y:S02]  /*8970*/  LOP3.LUT R166, R6, R21, RZ, 0x3c, !PT ;  /* 0x0000001506a67212 */ /* 0x000fe400078e3cff */
        /* <DEDUP_REMOVED lines=12> */
[----:B------:R-:W-:Y:S01]  /*8a40*/  LOP3.LUT R134, R134, R135, RZ, 0x3c, !PT ;  /* 0x0000008786867212 */ /* 0x000fe200078e3cff */
[----:B------:R-:W-:Y:S01]  /*8a50*/  IMAD.X R135, RZ, RZ, R139, P2 ;  /* 0x000000ffff877224 */ /* 0x000fe200010e068b */
[----:B------:R-:W-:Y:S02]  /*8a60*/  LOP3.LUT R31, R8, 0x380, RZ, 0xc0, !PT ;  /* 0x00000380081f7812 */ /* 0x000fe400078ec0ff */
[----:B------:R-:W-:Y:S02]  /*8a70*/  IADD3 R7, P3, R138, 0x1000, RZ ;  /* 0x000010008a077810 */ /* 0x000fe40007f7e0ff */
[----:B0-----:R-:W-:-:S02]  /*8a80*/  ISETP.NE.AND P2, PT, R5, 0x1, PT ;  /* 0x000000010500780c */ /* 0x001fc40003f45270 */
[----:B------:R-:W-:Y:S02]  /*8a90*/  SHF.R.U64 R31, R31, 0x3, RZ ;  /* 0x000000031f1f7819 */ /* 0x000fe400000012ff */
[----:B------:R-:W-:Y:S02]  /*8aa0*/  LOP3.LUT R6, R7, 0x380, RZ, 0xc0, !PT ;  /* 0x0000038007067812 */ /* 0x000fe400078ec0ff */
[----:B------:R-:W-:Y:S02]  /*8ab0*/  LOP3.LUT R8, R31, R8, RZ, 0x3c, !PT ;  /* 0x000000081f087212 */ /* 0x000fe400078e3cff */
[----:B------:R-:W-:Y:S02]  /*8ac0*/  SHF.R.U64 R6, R6, 0x3, RZ ;  /* 0x0000000306067819 */ /* 0x000fe400000012ff */
[----:B------:R-:W-:Y:S02]  /*8ad0*/  MOV R152, R152 ;  /* 0x0000009800987202 */ /* 0x000fe40000000f00 */
[----:B------:R-:W-:-:S02]  /*8ae0*/  MOV R153, R8 ;  /* 0x0000000800997202 */ /* 0x000fc40000000f00 */
[----:B------:R-:W-:Y:S01]  /*8af0*/  LOP3.LUT R6, R6, R7, RZ, 0x3c, !PT ;  /* 0x0000000706067212 */ /* 0x000fe200078e3cff */
[----:B------:R-:W-:Y:S01]  /*8b00*/  IMAD.X R7, RZ, RZ, R139, P3 ;  /* 0x000000ffff077224 */ /* 0x000fe200018e068b */
[----:B------:R-:W-:Y:S02]  /*8b10*/  F2FP.F16.F32.PACK_AB R9, R35, R34 ;  /* 0x000000222309723e */ /* 0x000fe400000000ff */
[----:B------:R-:W0:Y:S01]  /*8b20*/  @P2 LDC R34, c[0x0][0xbec] ;  /* 0x0002fb00ff222b82 */ /* 0x000e220000000800 */
[----:B------:R-:W-:Y:S02]  /*8b30*/  IADD3 R117, P3, R138, 0x8000, RZ ;  /* 0x000080008a757810 */ /* 0x000fe40007f7e0ff */
[----:B------:R-:W-:Y:S02]  /*8b40*/  LOP3.LUT R20, R113, 0x380, RZ, 0xc0, !PT ;  /* 0x0000038071147812 */ /* 0x000fe400078ec0ff */
[----:B------:R-:W-:Y:S02]  /*8b50*/  LOP3.LUT R116, R117, 0x380, RZ, 0xc0, !PT ;  /* 0x0000038075747812 */ /* 0x000fe400078ec0ff */
[----:B------:R-:W-:Y:S01]  /*8b60*/  SHF.R.U64 R20, R20, 0x3, RZ ;  /* 0x0000000314147819 */ /* 0x000fe200000012ff */
[----:B------:R-:W1:Y:S01]  /*8b70*/  @P2 LDC R35, c[0x0][0xbf0] ;  /* 0x0002fc00ff232b82 */ /* 0x000e620000000800 */
[----:B------:R-:W-:-:S02]  /*8b80*/  SHF.R.U64 R116, R116, 0x3, RZ ;  /* 0x0000000374747819 */ /* 0x000fc400000012ff */
[----:B------:R-:W-:Y:S02]  /*8b90*/  LOP3.LUT R154, R20, R113, RZ, 0x3c, !PT ;  /* 0x00000071149a7212 */ /* 0x000fe400078e3cff */
[----:B------:R-:W-:Y:S02]  /*8ba0*/  IADD3 R111, P0, R138, 0x5000, RZ ;  /* 0x000050008a6f7810 */ /* 0x000fe40007f1e0ff */
[----:B------:R-:W-:Y:S01]  /*8bb0*/  LOP3.LUT R116, R116, R117, RZ, 0x3c, !PT ;  /* 0x0000007574747212 */ /* 0x000fe200078e3cff */
[----:B------:R-:W-:Y:S01]  /*8bc0*/  IMAD.X R117, RZ, RZ, R139, P3 ;  /* 0x000000ffff757224 */ /* 0x000fe200018e068b */
[----:B------:R-:W-:Y:S02]  /*8bd0*/  IADD3 R29, P3, R138, 0xf000, RZ ;  /* 0x0000f0008a1d7810 */ /* 0x000fe40007f7e0ff */
[----:B------:R-:W-:Y:S02]  /*8be0*/  MOV R154, R154 ;  /* 0x0000009a009a7202 */ /* 0x000fe40000000f00 */
[----:B------:R-:W-:-:S02]  /*8bf0*/  LOP3.LUT R110, R111, 0x380, RZ, 0xc0, !PT ;  /* 0x000003806f6e7812 */ /* 0x000fc400078ec0ff */
[----:B------:R-:W-:Y:S02]  /*8c00*/  MOV R155, R10 ;  /* 0x0000000a009b7202 */ /* 0x000fe40000000f00 */
[----:B------:R-:W-:Y:S02]  /*8c10*/  F2FP.F16.F32.PACK_AB R10, R37, R179 ;  /* 0x000000b3250a723e */ /* 0x000fe400000000ff */
[----:B------:R-:W-:Y:S02]  /*8c20*/  LOP3.LUT R28, R29, 0x380, RZ, 0xc0, !PT ;  /* 0x000003801d1c7812 */ /* 0x000fe400078ec0ff */
[----:B------:R-:W-:Y:S02]  /*8c30*/  IADD3 R37, R16, UR43, RZ ;  /* 0x0000002b10257c10 */ /* 0x000fe4000fffe0ff */
[----:B------:R-:W-:Y:S02]  /*8c40*/  SHF.R.U64 R110, R110, 0x3, RZ ;  /* 0x000000036e6e7819 */ /* 0x000fe400000012ff */
[----:B------:R-:W-:Y:S01]  /*8c50*/  MOV R31, R142 ;  /* 0x0000008e001f7202 */ /* 0x000fe20000000f00 */
[----:B0-----:R-:W-:Y:S01]  /*8c60*/  @P2 IMAD.HI.U32 R34, R37, R34, RZ ;  /* 0x0000002225222227 */ /* 0x001fe200078e00ff */
[----:B------:R-:W-:-:S02]  /*8c70*/  IADD3 R113, P1, R138, 0x6000, RZ ;  /* 0x000060008a717810 */ /* 0x000fc40007f3e0ff */
[----:B------:R-:W-:Y:S01]  /*8c80*/  SHF.R.U64 R28, R28, 0x3, RZ ;  /* 0x000000031c1c7819 */ /* 0x000fe200000012ff */
[----:B------:R0:W-:Y:S01]  /*8c90*/  STSM.16.M88.4 [R31], R24 ;  /* 0x000000181f007844 */ /* 0x0001e20000000200 */
[----:B------:R-:W-:Y:S01]  /*8ca0*/  MOV R150, R150 ;  /* 0x0000009600967202 */ /* 0x000fe20000000f00 */
[--C-:B------:R-:W-:Y:S01]  /*8cb0*/  IMAD.X R143, RZ, RZ, R139.reuse, P3 ;  /* 0x000000ffff8f7224 */ /* 0x100fe200018e068b */
[----:B------:R-:W-:Y:S01]  /*8cc0*/  LOP3.LUT R110, R110, R111, RZ, 0x3c, !PT ;  /* 0x0000006f6e6e7212 */ /* 0x000fe200078e3cff */
[----:B------:R-:W-:Y:S01]  /*8cd0*/  IMAD.X R111, RZ, RZ, R139, P0 ;  /* 0x000000ffff6f7224 */ /* 0x000fe200000e068b */
[----:B------:R-:W-:Y:S02]  /*8ce0*/  MOV R166, R166 ;  /* 0x000000a600a67202 */ /* 0x000fe40000000f00 */
[----:B------:R-:W-:Y:S02]  /*8cf0*/  MOV R32, R14 ;  /* 0x0000000e00207202 */ /* 0x000fe40000000f00 */
[----:B------:R-:W-:-:S02]  /*8d00*/  MOV R151, R12 ;  /* 0x0000000c00977202 */ /* 0x000fc40000000f00 */
[----:B------:R-:W-:Y:S01]  /*8d10*/  F2FP.F16.F32.PACK_AB R8, R33, R178 ;  /* 0x000000b22108723e */ /* 0x000fe200000000ff */
[----:B------:R-:W-:Y:S01]  /*8d20*/  IMAD.MOV.U32 R33, RZ, RZ, R37 ;  /* 0x000000ffff217224 */ /* 0x000fe200078e0025 */
[----:B------:R-:W-:Y:S02]  /*8d30*/  F2FP.F16.F32.PACK_AB R11, R39, R38 ;  /* 0x00000026270b723e */ /* 0x000fe400000000ff */
[----:B------:R-:W-:Y:S02]  /*8d40*/  F2FP.F16.F32.PACK_AB R12, R41, R180 ;  /* 0x000000b4290c723e */ /* 0x000fe400000000ff */
[----:B------:R-:W-:Y:S01]  /*8d50*/  F2FP.F16.F32.PACK_AB R13, R43, R42 ;  /* 0x0000002a2b0d723e */ /* 0x000fe200000000ff */
[----:B------:R2:W-:Y:S01]  /*8d60*/  STSM.16.M88.4 [R166], R8 ;  /* 0x00000008a6007844 */ /* 0x0005e20000000200 */
[----:B------:R-:W-:Y:S02]  /*8d70*/  F2FP.F16.F32.PACK_AB R14, R45, R181 ;  /* 0x000000b52d0e723e */ /* 0x000fe400000000ff */
[----:B------:R-:W-:-:S02]  /*8d80*/  F2FP.F16.F32.PACK_AB R15, R47, R46 ;  /* 0x0000002e2f0f723e */ /* 0x000fc400000000ff */
[----:B------:R-:W-:Y:S02]  /*8d90*/  LOP3.LUT R112, R113, 0x380, RZ, 0xc0, !PT ;  /* 0x0000038071707812 */ /* 0x000fe400078ec0ff */
[----:B------:R-:W-:Y:S01]  /*8da0*/  IADD3 R127, P0, R138, 0xc000, RZ ;  /* 0x0000c0008a7f7810 */ /* 0x000fe20007f1e0ff */
[----:B------:R3:W-:Y:S01]  /*8db0*/  STSM.16.M88.4 [R155], R12 ;  /* 0x0000000c9b007844 */ /* 0x0007e20000000200 */
[----:B------:R-:W-:Y:S02]  /*8dc0*/  LOP3.LUT R142, R28, R29, RZ, 0x3c, !PT ;  /* 0x0000001d1c8e7212 */ /* 0x000fe400078e3cff */
[----:B0-----:R-:W-:Y:S02]  /*8dd0*/  F2FP.F16.F32.PACK_AB R24, R49, R182 ;  /* 0x000000b63118723e */ /* 0x001fe400000000ff */
        /* <DEDUP_REMOVED lines=8> */
[----:B-1----:R-:W-:-:S02]  /*8e60*/  @P2 SHF.R.U32.HI R33, RZ, R35, R34 ;  /* 0x00000023ff212219 */ /* 0x002fc40000011622 */
[----:B------:R-:W-:Y:S01]  /*8e70*/  SHF.R.U64 R112, R112, 0x3, RZ ;  /* 0x0000000370707819 */ /* 0x000fe200000012ff */
[----:B------:R0:W-:Y:S01]  /*8e80*/  STSM.16.M88.4 [R146], R28 ;  /* 0x0000001c92007844 */ /* 0x0001e20000000200 */
[----:B------:R-:W-:Y:S02]  /*8e90*/  LOP3.LUT R126, R127, 0x380, RZ, 0xc0, !PT ;  /* 0x000003807f7e7812 */ /* 0x000fe400078ec0ff */
[----:B--2---:R-:W-:Y:S02]  /*8ea0*/  F2FP.F16.F32.PACK_AB R8, R65, R186 ;  /* 0x000000ba4108723e */ /* 0x004fe400000000ff */
[----:B------:R-:W-:Y:S02]  /*8eb0*/  F2FP.F16.F32.PACK_AB R9, R67, R66 ;  /* 0x000000424309723e */ /* 0x000fe400000000ff */
[----:B------:R-:W-:Y:S02]  /*8ec0*/  F2FP.F16.F32.PACK_AB R10, R69, R187 ;  /* 0x000000bb450a723e */ /* 0x000fe400000000ff */
[----:B------:R-:W-:-:S02]  /*8ed0*/  F2FP.F16.F32.PACK_AB R11, R71, R70 ;  /* 0x00000046470b723e */ /* 0x000fc400000000ff */
[----:B---3--:R-:W-:Y:S02]  /*8ee0*/  F2FP.F16.F32.PACK_AB R12, R73, R188 ;  /* 0x000000bc490c723e */ /* 0x008fe400000000ff */
[----:B------:R-:W-:Y:S01]  /*8ef0*/  F2FP.F16.F32.PACK_AB R13, R75, R74 ;  /* 0x0000004a4b0d723e */ /* 0x000fe200000000ff */
[----:B------:R-:W-:Y:S01]  /*8f00*/  STSM.16.M88.4 [R151], R8 ;  /* 0x0000000897007844 */ /* 0x000fe20000000200 */
[----:B------:R-:W-:Y:S01]  /*8f10*/  F2FP.F16.F32.PACK_AB R14, R77, R189 ;  /* 0x000000bd4d0e723e */ /* 0x000fe200000000ff */
[----:B0-----:R-:W-:Y:S01]  /*8f20*/  IMAD.MOV R28, RZ, RZ, -R33 ;  /* 0x000000ffff1c7224 */ /* 0x001fe200078e0a21 */
[----:B------:R-:W-:Y:S02]  /*8f30*/  F2FP.F16.F32.PACK_AB R15, R79, R78 ;  /* 0x0000004e4f0f723e */ /* 0x000fe400000000ff */
[----:B------:R-:W-:Y:S01]  /*8f40*/  LOP3.LUT R112, R112, R113, RZ, 0x3c, !PT ;  /* 0x0000007170707212 */ /* 0x000fe200078e3cff */
[----:B------:R-:W-:Y:S01]  /*8f50*/  IMAD.X R113, RZ, RZ, R139, P1 ;  /* 0x000000ffff717224 */ /* 0x000fe200008e068b */
[----:B------:R-:W-:Y:S01]  /*8f60*/  SHF.R.U64 R126, R126, 0x3, RZ ;  /* 0x000000037e7e7819 */ /* 0x000fe200000012ff */
[----:B------:R-:W-:Y:S01]  /*8f70*/  IMAD R35, R5, R28, R37 ;  /* 0x0000001c05237224 */ /* 0x000fe200078e0225 */
[----:B------:R-:W-:Y:S01]  /*8f80*/  F2FP.F16.F32.PACK_AB R24, R81, R190 ;  /* 0x000000be5118723e */ /* 0x000fe200000000ff */
[----:B------:R0:W-:Y:S01]  /*8f90*/  STSM.16.M88.4 [R32], R12 ;  /* 0x0000000c20007844 */ /* 0x0001e20000000200 */
[----:B------:R-:W-:-:S02]  /*8fa0*/  F2FP.F16.F32.PACK_AB R25, R83, R82 ;  /* 0x000000525319723e */ /* 0x000fc400000000ff */
[----:B------:R-:W-:Y:S02]  /*8fb0*/  F2FP.F16.F32.PACK_AB R26, R85, R191 ;  /* 0x000000bf551a723e */ /* 0x000fe400000000ff */
[----:B------:R-:W-:Y:S02]  /*8fc0*/  F2FP.F16.F32.PACK_AB R27, R87, R86 ;  /* 0x00000056571b723e */ /* 0x000fe400000000ff */
[----:B------:R-:W-:Y:S02]  /*8fd0*/  IADD3 R131, P1, R138, 0xd000, RZ ;  /* 0x0000d0008a837810 */ /* 0x000fe40007f3e0ff */
[----:B------:R-:W-:Y:S01]  /*8fe0*/  LOP3.LUT R126, R126, R127, RZ, 0x3c, !PT ;  /* 0x0000007f7e7e7212 */ /* 0x000fe200078e3cff */
[----:B------:R-:W-:Y:S01]  /*8ff0*/  IMAD.X R127, RZ, RZ, R139, P0 ;  /* 0x000000ffff7f7224 */ /* 0x000fe200000e068b */
[----:B------:R1:W-:Y:S01]  /*9000*/  STSM.16.M88.4 [R150], R24 ;  /* 0x0000001896007844 */ /* 0x0003e20000000200 */
[----:B------:R-:W-:Y:S02]  /*9010*/  LOP3.LUT R130, R131, 0x380, RZ, 0xc0, !PT ;  /* 0x0000038083827812 */ /* 0x000fe400078ec0ff */
[C---:B------:R-:W-:Y:S01]  /*9020*/  IADD3 R21, P4, R138.reuse, 0x2000, RZ ;  /* 0x000020008a157810 */ /* 0x040fe20007f9e0ff */
[----:B0-----:R-:W-:Y:S01]  /*9030*/  IMAD.U32 R14, RZ, RZ, UR5 ;  /* 0x00000005ff0e7e24 */ /* 0x001fe2000f8e00ff */
[----:B------:R-:W-:Y:S01]  /*9040*/  SHF.R.S32.HI R13, RZ, 0x1f, R33 ;  /* 0x0000001fff0d7819 */ /* 0x000fe20000011421 */
[----:B------:R-:W-:Y:S01]  /*9050*/  ULDC UR5, c[0x0][0xa88] ;  /* 0x0002a20000057ab9 */ /* 0x000fe20000000800 */
[----:B------:R-:W-:-:S02]  /*9060*/  IADD3 R103, P5, R138, 0x3000, RZ ;  /* 0x000030008a677810 */ /* 0x000fc40007fbe0ff */
[----:B------:R-:W-:Y:S02]  /*9070*/  IADD3 R107, P6, R138, 0x4000, RZ ;  /* 0x000040008a6b7810 */ /* 0x000fe40007fde0ff */
[----:B------:R-:W-:Y:S02]  /*9080*/  SHF.R.S32.HI R12, RZ, 0x1f, R35 ;  /* 0x0000001fff0c7819 */ /* 0x000fe40000011423 */
[----:B------:R-:W-:Y:S02]  /*9090*/  SHF.R.U64 R130, R130, 0x3, RZ ;  /* 0x0000000382827819 */ /* 0x000fe400000012ff */
[----:B-1----:R-:W-:Y:S01]  /*90a0*/  IADD3 R24, P0, R33, UR6, RZ ;  /* 0x0000000621187c10 */ /* 0x002fe2000ff1e0ff */
[----:B------:R-:W-:Y:S01]  /*90b0*/  VIADD R27, R208, UR43 ;  /* 0x0000002bd01b7c36 */ /* 0x000fe20008000000 */
[----:B------:R-:W-:Y:S02]  /*90c0*/  LOP3.LUT R20, R21, 0x380, RZ, 0xc0, !PT ;  /* 0x0000038015147812 */ /* 0x000fe400078ec0ff */
[----:B------:R-:W-:Y:S01]  /*90d0*/  IADD3.X R25, R13, UR7, R14, P0, !PT ;  /* 0x000000070d197c10 */ /* 0x000fe200087fe40e */
[----:B------:R-:W-:Y:S01]  /*90e0*/  ULDC.64 UR6, c[0x0][0xb88] ;  /* 0x0002e20000067ab9 */ /* 0x000fe20000000a00 */
[----:B------:R-:W-:Y:S01]  /*90f0*/  LOP3.LUT R102, R103, 0x380, RZ, 0xc0, !PT ;  /* 0x0000038067667812 */ /* 0x000fe200078ec0ff */
[----:B------:R-:W-:Y:S01]  /*9100*/  IMAD R12, R12, UR6, RZ ;  /* 0x000000060c0c7c24 */ /* 0x000fe2000f8e02ff */
[----:B------:R-:W-:Y:S01]  /*9110*/  LOP3.LUT R106, R107, 0x380, RZ, 0xc0, !PT ;  /* 0x000003806b6a7812 */ /* 0x000fe200078ec0ff */
[----:B------:R-:W-:Y:S01]  /*9120*/  IMAD.WIDE.U32 R24, R35, UR6, R24 ;  /* 0x0000000623187c25 */ /* 0x000fe2000f8e0018 */
[----:B------:R-:W-:-:S02]  /*9130*/  LOP3.LUT R130, R130, R131, RZ, 0x3c, !PT ;  /* 0x0000008382827212 */ /* 0x000fc400078e3cff */
[----:B------:R-:W-:Y:S01]  /*9140*/  MOV R168, R168 ;  /* 0x000000a800a87202 */ /* 0x000fe20000000f00 */
[----:B------:R-:W-:Y:S01]  /*9150*/  IMAD R35, R35, UR7, R12 ;  /* 0x0000000723237c24 */ /* 0x000fe2000f8e020c */
[----:B------:R-:W-:Y:S01]  /*9160*/  F2FP.F16.F32.PACK_AB R28, R89, R192 ;  /* 0x000000c0591c723e */ /* 0x000fe200000000ff */
[----:B------:R-:W-:Y:S01]  /*9170*/  ULDC.64 UR6, c[0x0][0xb50] ;  /* 0x0002d40000067ab9 */ /* 0x000fe20000000a00 */
[----:B------:R-:W-:Y:S02]  /*9180*/  F2FP.F16.F32.PACK_AB R29, R91, R90 ;  /* 0x0000005a5b1d723e */ /* 0x000fe400000000ff */
[----:B------:R-:W-:Y:S02]  /*9190*/  F2FP.F16.F32.PACK_AB R30, R93, R193 ;  /* 0x000000c15d1e723e */ /* 0x000fe400000000ff */
[----:B------:R-:W-:Y:S02]  /*91a0*/  F2FP.F16.F32.PACK_AB R31, R95, R94 ;  /* 0x0000005e5f1f723e */ /* 0x000fe400000000ff */
[----:B------:R-:W-:-:S02]  /*91b0*/  LOP3.LUT R131, R138, 0x380, RZ, 0xc0, !PT ;  /* 0x000003808a837812 */ /* 0x000fc400078ec0ff */
[----:B------:R-:W-:Y:S01]  /*91c0*/  MOV R162, R162 ;  /* 0x000000a200a27202 */ /* 0x000fe20000000f00 */
[----:B------:R-:W-:Y:S01]  /*91d0*/  STSM.16.M88.4 [R168], R28 ;  /* 0x0000001ca8007844 */ /* 0x000fe20000000200 */
[----:B------:R-:W-:Y:S02]  /*91e0*/  F2FP.F16.F32.PACK_AB R8, R97, R194 ;  /* 0x000000c26108723e */ /* 0x000fe400000000ff */
[----:B------:R-:W-:Y:S02]  /*91f0*/  F2FP.F16.F32.PACK_AB R9, R99, R98 ;  /* 0x000000626309723e */ /* 0x000fe400000000ff */
[----:B------:R-:W-:Y:S02]  /*9200*/  F2FP.F16.F32.PACK_AB R10, R101, R195 ;  /* 0x000000c3650a723e */ /* 0x000fe400000000ff */
[----:B------:R-:W-:Y:S01]  /*9210*/  F2FP.F16.F32.PACK_AB R11, R40, R36 ;  /* 0x00000024280b723e */ /* 0x000fe200000000ff */
[----:B------:R-:W-:Y:S01]  /*9220*/  IMAD R40, R5, UR5, RZ ;  /* 0x0000000505287c24 */ /* 0x000fe2000f8e02ff */
[----:B------:R-:W-:-:S02]  /*9230*/  SHF.R.U64 R20, R20, 0x3, RZ ;  /* 0x0000000314147819 */ /* 0x000fc400000012ff */
[----:B------:R-:W-:Y:S01]  /*9240*/  SHF.R.U64 R102, R102, 0x3, RZ ;  /* 0x0000000366667819 */ /* 0x000fe200000012ff */
[----:B------:R0:W-:Y:S01]  /*9250*/  STSM.16.M88.4 [R162], R8 ;  /* 0x00000008a2007844 */ /* 0x0001e20000000200 */
[----:B------:R-:W-:Y:S02]  /*9260*/  SHF.R.U64 R106, R106, 0x3, RZ ;  /* 0x000000036a6a7819 */ /* 0x000fe400000012ff */
[----:B------:R-:W-:Y:S02]  /*9270*/  SHF.R.U64 R131, R131, 0x3, RZ ;  /* 0x0000000383837819 */ /* 0x000fe400000012ff */
[----:B------:R-:W-:Y:S02]  /*9280*/  LOP3.LUT R20, R20, R21, RZ, 0x3c, !PT ;  /* 0x0000001514147212 */ /* 0x000fe400078e3cff */
[----:B------:R-:W-:Y:S01]  /*9290*/  LOP3.LUT R102, R102, R103, RZ, 0x3c, !PT ;  /* 0x0000006766667212 */ /* 0x000fe200078e3cff */
[--C-:B------:R-:W-:Y:S01]  /*92a0*/  IMAD.X R103, RZ, RZ, R139.reuse, P5 ;  /* 0x000000ffff677224 */ /* 0x100fe200028e068b */
[----:B------:R-:W-:Y:S01]  /*92b0*/  LOP3.LUT R106, R106, R107, RZ, 0x3c, !PT ;  /* 0x0000006b6a6a7212 */ /* 0x000fe200078e3cff */
[----:B------:R-:W-:Y:S01]  /*92c0*/  IMAD.X R107, RZ, RZ, R139, P6 ;  /* 0x000000ffff6b7224 */ /* 0x000fe200030e068b */
[----:B------:R-:W-:-:S02]  /*92d0*/  IADD3.X R21, RZ, R139, RZ, P4, !PT ;  /* 0x0000008bff157210 */ /* 0x000fc400027fe4ff */
[----:B------:R-:W-:Y:S02]  /*92e0*/  LOP3.LUT P0, RZ, R206, 0x3, RZ, 0xc0, !PT ;  /* 0x00000003ceff7812 */ /* 0x000fe4000780c0ff */
[C---:B------:R-:W-:Y:S01]  /*92f0*/  IADD3 R119, P4, R138.reuse, 0x9000, RZ ;  /* 0x000090008a777810 */ /* 0x040fe20007f9e0ff */
[----:B0-----:R-:W-:Y:S01]  /*9300*/  IMAD.IADD R11, R25, 0x1, R35 ;  /* 0x00000001190b7824 */ /* 0x001fe200078e0223 */
[C---:B------:R-:W-:Y:S01]  /*9310*/  IADD3 R121, P5, R138.reuse, 0xa000, RZ ;  /* 0x0000a0008a797810 */ /* 0x040fe20007fbe0ff */
[----:B------:R-:W-:Y:S01]  /*9320*/  VIADD R9, R27, 0x8 ;  /* 0x000000081b097836 */ /* 0x000fe20000000000 */
[----:B------:R-:W-:Y:S02]  /*9330*/  IADD3 R123, P6, R138, 0xb000, RZ ;  /* 0x0000b0008a7b7810 */ /* 0x000fe40007fde0ff */
[----:B------:R-:W-:Y:S02]  /*9340*/  LEA R26, P3, R24, UR6, 0x2 ;  /* 0x00000006181a7c11 */ /* 0x000fe4000f8610ff */
[----:B------:R-:W-:Y:S01]  /*9350*/  LOP3.LUT R138, R131, R138, RZ, 0x3c, !PT ;  /* 0x0000008a838a7212 */ /* 0x000fe200078e3cff */
[----:B------:R-:W-:Y:S01]  /*9360*/  IMAD.X R131, RZ, RZ, R139, P1 ;  /* 0x000000ffff837224 */ /* 0x000fe200008e068b */
[----:B------:R-:W-:Y:S01]  /*9370*/  F2FP.F16.F32.PACK_AB R12, R105, R196 ;  /* 0x000000c4690c723e */ /* 0x000fe200000000ff */
[----:B------:R-:W-:Y:S01]  /*9380*/  SHFL.IDX PT, R36, R26, RZ, 0x1c1f ;  /* 0x001c1fff1a247589 */ /* 0x000fe200000e0000 */
[----:B------:R-:W-:-:S02]  /*9390*/  F2FP.F16.F32.PACK_AB R13, R48, R44 ;  /* 0x0000002c300d723e */ /* 0x000fc400000000ff */
[----:B------:R-:W-:Y:S01]  /*93a0*/  F2FP.F16.F32.PACK_AB R14, R109, R197 ;  /* 0x000000c56d0e723e */ /* 0x000fe200000000ff */
[----:B------:R-:W-:Y:S01]  /*93b0*/  SHFL.IDX PT, R38, R26, 0x1, 0x1c1f ;  /* 0x003c1f001a267f89 */ /* 0x000fe200000e0000 */
[----:B------:R-:W-:Y:S02]  /*93c0*/  F2FP.F16.F32.PACK_AB R15, R56, R52 ;  /* 0x00000034380f723e */ /* 0x000fe400000000ff */
[-C--:B------:R-:W-:Y:S02]  /*93d0*/  ISETP.GE.OR P1, PT, R27, R40.reuse, P0 ;  /* 0x000000281b00720c */ /* 0x080fe40000726670 */
[----:B------:R-:W-:Y:S01]  /*93e0*/  LEA.HI.X R27, R24, UR7, R11, 0x2, P3 ;  /* 0x00000007181b7c11 */ /* 0x000fe200098f140b */
[----:B------:R0:W-:Y:S01]  /*93f0*/  STSM.16.M88.4 [R154], R12 ;  /* 0x0000000c9a007844 */ /* 0x0001e20000000200 */
[----:B------:R-:W-:Y:S02]  /*9400*/  ISETP.GE.OR P0, PT, R9, R40, P0 ;  /* 0x000000280900720c */ /* 0x000fe40000706670 */
[----:B------:R-:W-:Y:S01]  /*9410*/  MOV R164, R164 ;  /* 0x000000a400a47202 */ /* 0x000fe20000000f00 */
[----:B------:R-:W1:Y:S01]  /*9420*/  SHFL.IDX PT, R37, R27, RZ, 0x1c1f ;  /* 0x001c1fff1b257589 */ /* 0x000e6200000e0000 */
[----:B------:R-:W-:-:S02]  /*9430*/  F2FP.F16.F32.PACK_AB R8, R175, R198 ;  /* 0x000000c6af08723e */ /* 0x000fc400000000ff */
[----:B------:R-:W-:Y:S01]  /*9440*/  F2FP.F16.F32.PACK_AB R9, R64, R60 ;  /* 0x0000003c4009723e */ /* 0x000fe200000000ff */
[----:B------:R2:W3:Y:S01]  /*9450*/  SHFL.IDX PT, R39, R27, 0x1, 0x1c1f ;  /* 0x003c1f001b277f89 */ /* 0x0004e200000e0000 */
[----:B------:R-:W-:Y:S02]  /*9460*/  F2FP.F16.F32.PACK_AB R10, R176, R199 ;  /* 0x000000c7b00a723e */ /* 0x000fe400000000ff */
[----:B------:R-:W-:Y:S02]  /*9470*/  F2FP.F16.F32.PACK_AB R11, R72, R68 ;  /* 0x00000044480b723e */ /* 0x000fe400000000ff */
[----:B------:R-:W-:Y:S02]  /*9480*/  MOV R160, R160 ;  /* 0x000000a000a07202 */ /* 0x000fe40000000f00 */
[----:B------:R-:W-:Y:S01]  /*9490*/  MOV R158, R158 ;  /* 0x0000009e009e7202 */ /* 0x000fe20000000f00 */
[----:B------:R-:W-:Y:S01]  /*94a0*/  STSM.16.M88.4 [R164], R8 ;  /* 0x00000008a4007844 */ /* 0x000fe20000000200 */
[----:B0-----:R-:W-:-:S02]  /*94b0*/  F2FP.F16.F32.PACK_AB R12, R129, R204 ;  /* 0x000000cc810c723e */ /* 0x001fc400000000ff */
[----:B------:R-:W-:Y:S01]  /*94c0*/  F2FP.F16.F32.PACK_AB R13, R96, R92 ;  /* 0x0000005c600d723e */ /* 0x000fe200000000ff */
[----:B------:R-:W-:Y:S01]  /*94d0*/  STSM.16.M88.4 [R160], R200 ;  /* 0x000000c8a0007844 */ /* 0x000fe20000000200 */
[----:B------:R-:W-:Y:S02]  /*94e0*/  F2FP.F16.F32.PACK_AB R14, R133, R132 ;  /* 0x00000084850e723e */ /* 0x000fe400000000ff */
[----:B------:R-:W-:Y:S02]  /*94f0*/  F2FP.F16.F32.PACK_AB R15, R104, R100 ;  /* 0x00000064680f723e */ /* 0x000fe400000000ff */
[----:B------:R-:W-:Y:S02]  /*9500*/  MOV R156, R156 ;  /* 0x0000009c009c7202 */ /* 0x000fe40000000f00 */
[----:B------:R-:W-:Y:S01]  /*9510*/  F2FP.F16.F32.PACK_AB R24, R137, R136 ;  /* 0x000000888918723e */ /* 0x000fe200000000ff */
[----:B------:R-:W-:Y:S01]  /*9520*/  STSM.16.M88.4 [R158], R12 ;  /* 0x0000000c9e007844 */ /* 0x000fe20000000200 */
[----:B------:R-:W-:-:S02]  /*9530*/  F2FP.F16.F32.PACK_AB R25, R128, R108 ;  /* 0x0000006c8019723e */ /* 0x000fc400000000ff */
[----:B------:R-:W-:Y:S02]  /*9540*/  F2FP.F16.F32.PACK_AB R26, R141, R140 ;  /* 0x0000008c8d1a723e */ /* 0x000fe400000000ff */
[----:B--2---:R-:W-:Y:S02]  /*9550*/  F2FP.F16.F32.PACK_AB R27, R171, R170 ;  /* 0x000000aaab1b723e */ /* 0x004fe400000000ff */
[----:B------:R-:W-:Y:S02]  /*9560*/  F2FP.F16.F32.PACK_AB R146, R149, R148 ;  /* 0x000000949592723e */ /* 0x000fe400000000ff */
[----:B------:R-:W-:Y:S01]  /*9570*/  F2FP.F16.F32.PACK_AB R147, R0, R174 ;  /* 0x000000ae0093723e */ /* 0x000fe200000000ff */
[----:B------:R-:W-:Y:S01]  /*9580*/  STSM.16.M88.4 [R156], R24 ;  /* 0x000000189c007844 */ /* 0x000fe20000000200 */
[----:B------:R-:W-:Y:S01]  /*9590*/  UIMAD UR5, UR10, UR8, URZ ;  /* 0x000000080a0572a4 */ /* 0x000fe2000f8e023f */
[----:B------:R-:W-:Y:S02]  /*95a0*/  LOP3.LUT R118, R119, 0x380, RZ, 0xc0, !PT ;  /* 0x0000038077767812 */ /* 0x000fe400078ec0ff */
[----:B------:R-:W-:Y:S01]  /*95b0*/  STSM.16.M88.4 [R152], R144 ;  /* 0x0000009098007844 */ /* 0x000fe20000000200 */
[----:B------:R-:W-:Y:S01]  /*95c0*/  IMAD R0, R23, 0x20, R205 ;  /* 0x0000002017007824 */ /* 0x000fe200078e02cd */
[----:B------:R-:W-:Y:S01]  /*95d0*/  UIMAD.WIDE.U32 UR6, UR39, UR8, URZ ;  /* 0x00000008270672a5 */ /* 0x000fe2000f8e003f */
[----:B------:R-:W-:Y:S01]  /*95e0*/  LOP3.LUT R120, R121, 0x380, RZ, 0xc0, !PT ;  /* 0x0000038079787812 */ /* 0x000fe200078ec0ff */
[----:B------:R-:W-:Y:S01]  /*95f0*/  BAR.SYNC.DEFER_BLOCKING 0x1, 0x100 ;  /* 0x0044000000007b1d */ /* 0x000fe20000010000 */
[----:B------:R-:W-:Y:S01]  /*9600*/  UIMAD UR5, UR39, UR9, UR5 ;  /* 0x00000009270572a4 */ /* 0x000fe2000f8e0205 */
[----:B------:R-:W-:-:S02]  /*9610*/  LOP3.LUT R122, R123, 0x380, RZ, 0xc0, !PT ;  /* 0x000003807b7a7812 */ /* 0x000fc400078ec0ff */
[----:B------:R-:W-:Y:S02]  /*9620*/  SHF.R.U64 R118, R118, 0x3, RZ ;  /* 0x0000000376767819 */ /* 0x000fe400000012ff */
[----:B------:R-:W-:Y:S01]  /*9630*/  ULDC.64 UR10, c[0x0][0xaf0] ;  /* 0x0002bc00000a7ab9 */ /* 0x000fe20000000a00 */
[----:B------:R-:W-:Y:S01]  /*9640*/  SHF.R.U64 R120, R120, 0x3, RZ ;  /* 0x0000000378787819 */ /* 0x000fe200000012ff */
[----:B-1----:R-:W-:Y:S01]  /*9650*/  @!P1 ST.E desc[UR48][R36.64], R4 ;  /* 0x0000000424009985 */ /* 0x002fe2000c101930 */
[----:B------:R-:W-:Y:S01]  /*9660*/  UIMAD UR8, UR12, UR10, URZ ;  /* 0x0000000a0c0872a4 */ /* 0x000fe2000f8e023f */
[----:B------:R-:W-:Y:S02]  /*9670*/  SHF.R.U64 R122, R122, 0x3, RZ ;  /* 0x000000037a7a7819 */ /* 0x000fe400000012ff */
[----:B---3--:R0:W-:Y:S01]  /*9680*/  @!P0 ST.E desc[UR48][R38.64], R3 ;  /* 0x0000000326008985 */ /* 0x0081e2000c101930 */
[----:B------:R-:W-:Y:S01]  /*9690*/  UIADD3 UR7, UR7, UR5, URZ ;  /* 0x0000000507077290 */ /* 0x000fe2000fffe03f */
[----:B------:R-:W-:-:S02]  /*96a0*/  LOP3.LUT R118, R118, R119, RZ, 0x3c, !PT ;  /* 0x0000007776767212 */ /* 0x000fc400078e3cff */
[----:B------:R1:W5:Y:S01]  /*96b0*/  LD.E.128 R28, desc[UR48][R6.64] ;  /* 0x00000030061c7980 */ /* 0x000362000c101d00 */
[----:B------:R-:W-:Y:S02]  /*96c0*/  LOP3.LUT R120, R120, R121, RZ, 0x3c, !PT ;  /* 0x0000007978787212 */ /* 0x000fe400078e3cff */
[----:B------:R-:W-:Y:S01]  /*96d0*/  LOP3.LUT R122, R122, R123, RZ, 0x3c, !PT ;  /* 0x0000007b7a7a7212 */ /* 0x000fe200078e3cff */
[----:B------:R2:W5:Y:S01]  /*96e0*/  LD.E.128 R32, desc[UR48][R20.64] ;  /* 0x0000003014207980 */ /* 0x000562000c101d00 */
[----:B------:R-:W-:Y:S01]  /*96f0*/  UIMAD UR5, UR41, UR11, UR8 ;  /* 0x0000000b290572a4 */ /* 0x000fe2000f8e0208 */
[--C-:B------:R-:W-:Y:S01]  /*9700*/  IMAD.X R119, RZ, RZ, R139.reuse, P4 ;  /* 0x000000ffff777224 */ /* 0x100fe200020e068b */
[----:B------:R-:W-:Y:S01]  /*9710*/  UIMAD.WIDE.U32 UR6, UR41, UR10, UR6 ;  /* 0x0000000a290672a5 */ /* 0x000fe2000f8e0006 */
[--C-:B------:R-:W-:Y:S01]  /*9720*/  IMAD.X R121, RZ, RZ, R139.reuse, P5 ;  /* 0x000000ffff797224 */ /* 0x100fe200028e068b */
[----:B------:R-:W-:Y:S01]  /*9730*/  ULDC.64 UR8, c[0x0][0xae0] ;  /* 0x0002b80000087ab9 */ /* 0x000fe20000000a00 */
[----:B-1----:R-:W1:Y:S01]  /*9740*/  @P2 LDC R7, c[0x0][0xbec] ;  /* 0x0002fb00ff072b82 */ /* 0x002e620000000800 */
[----:B------:R-:W-:Y:S01]  /*9750*/  IMAD.X R123, RZ, RZ, R139, P6 ;  /* 0x000000ffff7b7224 */ /* 0x000fe200030e068b */
[----:B------:R-:W5:Y:S04]  /*9760*/  LD.E.128 R100, desc[UR48][R102.64] ;  /* 0x0000003066647980 */ /* 0x000f68000c101d00 */
[----:B------:R-:W5:Y:S02]  /*9770*/  LD.E.128 R104, desc[UR48][R106.64] ;  /* 0x000000306a687980 */ /* 0x000f64000c101d00 */
[----:B--2---:R-:W2:Y:S01]  /*9780*/  @P2 LDC R21, c[0x0][0xbf0] ;  /* 0x0002fc00ff152b82 */ /* 0x004ea20000000800 */
[----:B------:R-:W-:Y:S01]  /*9790*/  VIADD R20, R0, UR43 ;  /* 0x0000002b00147c36 */ /* 0x000fe20008000000 */
[----:B------:R-:W-:Y:S01]  /*97a0*/  UIADD3 UR5, UR7, UR5, URZ ;  /* 0x0000000507057290 */ /* 0x000fe2000fffe03f */
[----:B------:R-:W-:Y:S01]  /*97b0*/  IMAD.U32 R6, RZ, RZ, UR6 ;  /* 0x00000006ff067e24 */ /* 0x000fe2000f8e00ff */
[----:B------:R-:W5:Y:S01]  /*97c0*/  LD.E.128 R136, desc[UR48][R138.64] ;  /* 0x000000308a887980 */ /* 0x000f62000c101d00 */
[----:B0-----:R-:W-:-:S03]  /*97d0*/  IMAD.MOV.U32 R3, RZ, RZ, R20 ;  /* 0x000000ffff037224 */ /* 0x001fc600078e0014 */
[----:B------:R-:W5:Y:S04]  /*97e0*/  LD.E.128 R108, desc[UR48][R110.64] ;  /* 0x000000306e6c7980 */ /* 0x000f68000c101d00 */
[----:B------:R0:W5:Y:S01]  /*97f0*/  LD.E.128 R8, desc[UR48][R112.64] ;  /* 0x0000003070087980 */ /* 0x000162000c101d00 */
[----:B-1----:R-:W-:-:S03]  /*9800*/  @P2 IMAD.HI.U32 R0, R20, R7, RZ ;  /* 0x0000000714002227 */ /* 0x002fc600078e00ff */
[----:B------:R0:W5:Y:S04]  /*9810*/  LD.E.128 R12, desc[UR48][R114.64] ;  /* 0x00000030720c7980 */ /* 0x000168000c101d00 */
[----:B------:R0:W5:Y:S01]  /*9820*/  LD.E.128 R48, desc[UR48][R116.64] ;  /* 0x0000003074307980 */ /* 0x000162000c101d00 */
[----:B--2---:R-:W-:-:S03]  /*9830*/  @P2 SHF.R.U32.HI R3, RZ, R21, R0 ;  /* 0x00000015ff032219 */ /* 0x004fc60000011600 */
[----:B------:R0:W5:Y:S01]  /*9840*/  LD.E.128 R44, desc[UR48][R118.64] ;  /* 0x00000030762c7980 */ /* 0x000162000c101d00 */
[--C-:B------:R-:W-:Y:S01]  /*9850*/  SHF.R.S32.HI R0, RZ, 0x1f, R3.reuse ;  /* 0x0000001fff007819 */ /* 0x100fe20000011403 */
[----:B------:R-:W-:Y:S02]  /*9860*/  IMAD.MOV R4, RZ, RZ, -R3 ;  /* 0x000000ffff047224 */ /* 0x000fe400078e0a03 */
[----:B------:R0:W5:Y:S01]  /*9870*/  LD.E.128 R24, desc[UR48][R120.64] ;  /* 0x0000003078187980 */ /* 0x000162000c101d00 */
[----:B------:R-:W-:Y:S01]  /*9880*/  IMAD.U32 R7, RZ, RZ, UR7 ;  /* 0x00000007ff077e24 */ /* 0x000fe2000f8e00ff */
[----:B------:R-:W-:Y:S01]  /*9890*/  ULDC.64 UR6, c[0x0][0xad8] ;  /* 0x0002b60000067ab9 */ /* 0x000fe20000000a00 */
[----:B------:R-:W-:Y:S01]  /*98a0*/  IMAD R0, R0, UR8, RZ ;  /* 0x0000000800007c24 */ /* 0x000fe2000f8e02ff */
[----:B------:R0:W5:Y:S01]  /*98b0*/  LD.E.128 R36, desc[UR48][R122.64] ;  /* 0x000000307a247980 */ /* 0x000162000c101d00 */
[----:B------:R-:W-:Y:S02]  /*98c0*/  IMAD R21, R5, R4, R20 ;  /* 0x0000000405157224 */ /* 0x000fe400078e0214 */
[----:B------:R-:W-:Y:S01]  /*98d0*/  IMAD.U32 R7, RZ, RZ, UR5 ;  /* 0x00000005ff077e24 */ /* 0x000fe2000f8e00ff */
[----:B------:R-:W5:Y:S01]  /*98e0*/  LD.E.128 R124, desc[UR48][R126.64] ;  /* 0x000000307e7c7980 */ /* 0x000f62000c101d00 */
[----:B------:R-:W-:Y:S01]  /*98f0*/  IMAD R41, R3, UR9, R0 ;  /* 0x0000000903297c24 */ /* 0x000fe2000f8e0200 */
[----:B------:R-:W-:-:S02]  /*9900*/  SHF.R.S32.HI R0, RZ, 0x1f, R21 ;  /* 0x0000001fff007819 */ /* 0x000fc40000011415 */
[----:B------:R-:W5:Y:S01]  /*9910*/  LD.E.128 R128, desc[UR48][R130.64] ;  /* 0x0000003082807980 */ /* 0x000f62000c101d00 */
[----:B------:R-:W-:-:S03]  /*9920*/  IMAD.WIDE.U32 R4, R3, UR8, R6 ;  /* 0x0000000803047c25 */ /* 0x000fc6000f8e0006 */
        /* <DEDUP_REMOVED lines=8> */
[----:B------:R-:W-:Y:S01]  /*99b0*/  IMAD.IADD R5, R5, 0x1, R41 ;  /* 0x0000000105057824 */ /* 0x000fe200078e0229 */
[----:B------:R-:W-:Y:S01]  /*99c0*/  IADD3 R53, R205, UR43, RZ ;  /* 0x0000002bcd357c10 */ /* 0x000fe2000fffe0ff */
[----:B------:R-:W-:Y:S01]  /*99d0*/  IMAD R0, R0, UR6, RZ ;  /* 0x0000000600007c24 */ /* 0x000fe2000f8e02ff */
[----:B------:R-:W-:Y:S01]  /*99e0*/  UIADD3 UR5, UR13, 0x22820, URZ ;  /* 0x000228200d057890 */ /* 0x000fe2000fffe03f */
[----:B------:R-:W-:Y:S01]  /*99f0*/  IMAD.WIDE.U32 R4, R21, UR6, R4 ;  /* 0x0000000615047c25 */ /* 0x000fe2000f8e0004 */
[----:B------:R-:W-:-:S03]  /*9a00*/  ISETP.GE.AND P2, PT, R53, R40, PT ;  /* 0x000000283500720c */ /* 0x000fc60003f46270 */
[----:B------:R-:W-:Y:S01]  /*9a10*/  IMAD R7, R21, UR7, R0 ;  /* 0x0000000715077c24 */ /* 0x000fe2000f8e0200 */
[----:B------:R-:W-:Y:S01]  /*9a20*/  ULDC.64 UR6, c[0x0][0xa80] ;  /* 0x0002a00000067ab9 */ /* 0x000fe20000000a00 */
[----:B------:R-:W-:Y:S01]  /*9a30*/  VIADD R3, R53, 0x20 ;  /* 0x0000002035037836 */ /* 0x000fe20000000000 */
[C---:B------:R-:W-:Y:S01]  /*9a40*/  LEA R0, P3, R4.reuse, UR6, 0x1 ;  /* 0x0000000604007c11 */ /* 0x040fe2000f8608ff */
[----:B------:R-:W-:Y:S01]  /*9a50*/  IMAD.IADD R5, R5, 0x1, R7 ;  /* 0x0000000105057824 */ /* 0x000fe200078e0207 */
[----:B------:R-:W-:Y:S02]  /*9a60*/  UPRMT UR5, URZ, 0x654, UR5 ;  /* 0x000006543f057896 */ /* 0x000fe40008000005 */
[-C--:B------:R-:W-:Y:S01]  /*9a70*/  ISETP.GE.AND P1, PT, R3, R40.reuse, PT ;  /* 0x000000280300720c */ /* 0x080fe20003f26270 */
[----:B------:R-:W-:Y:S01]  /*9a80*/  VIADD R3, R53, 0x40 ;  /* 0x0000004035037836 */ /* 0x000fe20000000000 */
[----:B------:R-:W-:Y:S01]  /*9a90*/  LEA.HI.X R41, R4, UR7, R5, 0x1, P3 ;  /* 0x0000000704297c11 */ /* 0x000fe200098f0c05 */
[----:B-1----:R0:W1:Y:S01]  /*9aa0*/  SHFL.IDX PT, R43, R0, RZ, 0x181f ;  /* 0x00181fff002b7589 */ /* 0x00206200000e0000 */
[----:B------:R-:W-:Y:S02]  /*9ab0*/  BSSY B1, `(.L_x_13543) ;  /* 0x0000016000017945 */ /* 0x000fe40003800000 */
[----:B------:R-:W-:-:S02]  /*9ac0*/  ISETP.GE.AND P0, PT, R3, R40, PT ;  /* 0x000000280300720c */ /* 0x000fc40003f06270 */
        /* <DEDUP_REMOVED lines=20> */
.L_x_13544:
[----:B------:R-:W-:Y:S05]  /*9c10*/  BSYNC B1 ;  /* 0x0000000000017941 */ /* 0x000fea0003800000 */
.L_x_13543:
        /* <DEDUP_REMOVED lines=14> */
[----:B-----5:R3:W-:Y:S01]  /*9d00*/  @!P4 ST.E.128 desc[UR48][R4.64], R28 ;  /* 0x0000001c0400c985 */ /* 0x0207e2000c101d30 */
[----:B------:R-:W-:-:S02]  /*9d10*/  @!P1 LEA R42, P5, R22, R43, 0x1 ;  /* 0x0000002b162a9211 */ /* 0x000fc400078a08ff */
[-C--:B------:R-:W-:Y:S01]  /*9d20*/  @!P2 LEA.HI.X R21, R18, R3.reuse, R211, 0x1, P6 ;  /* 0x000000031215a211 */ /* 0x080fe200030f0cd3 */
[----:B------:R3:W-:Y:S01]  /*9d30*/  @!P3 ST.E.128 desc[UR48][R6.64], R108 ;  /* 0x0000006c0600b985 */ /* 0x0007e2000c101d30 */
[----:B------:R-:W-:-:S03]  /*9d40*/  @!P1 LEA.HI.X R43, R22, R3, R210, 0x1, P5 ;  /* 0x00000003162b9211 */ /* 0x000fc600028f0cd2 */
[----:B------:R3:W-:Y:S04]  /*9d50*/  @!P2 ST.E.128 desc[UR48][R20.64], R44 ;  /* 0x0000002c1400a985 */ /* 0x0007e8000c101d30 */
[----:B------:R3:W-:Y:S02]  /*9d60*/  @!P1 ST.E.128 desc[UR48][R42.64], R128 ;  /* 0x000000802a009985 */ /* 0x0007e4000c101d30 */
.L_x_13546:
[----:B------:R-:W-:Y:S05]  /*9d70*/  BSYNC B1 ;  /* 0x0000000000017941 */ /* 0x000fea0003800000 */
.L_x_13545:
        /* <DEDUP_REMOVED lines=10> */
[CC--:B------:R-:W-:Y:S02]  /*9e20*/  @!P2 LEA R6, P5, R19.reuse, R29.reuse, 0x1 ;  /* 0x0000001d1306a211 */ /* 0x0c0fe400078a08ff */
        /* <DEDUP_REMOVED lines=10> */
.L_x_13548:
[----:B------:R-:W-:Y:S05]  /*9ed0*/  BSYNC B1 ;  /* 0x0000000000017941 */ /* 0x000fea0003800000 */
.L_x_13547:
[----:B0-----:R-:W-:Y:S01]  /*9ee0*/  VIADD R3, R53, 0x60 ;  /* 0x0000006035037836 */ /* 0x001fe20000000000 */
[----:B--2-4-:R-:W0:Y:S04]  /*9ef0*/  SHFL.IDX PT, R41, R41, 0x3, 0x181f ;  /* 0x00781f0029297f89 */ /* 0x014e2800000e0000 */
[----:B------:R-:W-:Y:S01]  /*9f00*/  ISETP.GE.AND P0, PT, R3, R40, PT ;  /* 0x000000280300720c */ /* 0x000fe20003f06270 */
[----:B------:R2:W4:-:S12]  /*9f10*/  SHFL.IDX PT, R11, R0, 0x3, 0x181f ;  /* 0x00781f00000b7f89 */ /* 0x00051800000e0000 */
[----:B--2---:R-:W-:Y:S05]  /*9f20*/  @P0 BRA `(.L_x_13549) ;  /* 0x0000000c00200947 */ /* 0x004fea0003800000 */
[----:B------:R-:W-:Y:S02]  /*9f30*/  ULDC UR5, c[0x0][0xac8] ;  /* 0x0002b20000057ab9 */ /* 0x000fe40000000800 */
[----:B------:R-:W-:Y:S02]  /*9f40*/  ISETP.GE.AND P3, PT, R2, UR5, PT ;  /* 0x0000000502007c0c */ /* 0x000fe4000bf66270 */
[----:B------:R-:W-:Y:S02]  /*9f50*/  ISETP.GE.AND P4, PT, R19, UR5, PT ;  /* 0x0000000513007c0c */ /* 0x000fe4000bf86270 */
[----:B------:R-:W-:-:S09]  /*9f60*/  ISETP.GE.AND P5, PT, R18, UR5, PT ;  /* 0x0000000512007c0c */ /* 0x000fd2000bfa6270 */
[-C--:B----4-:R-:W-:Y:S02]  /*9f70*/  @!P3 LEA R4, P0, R2, R11.reuse, 0x1 ;  /* 0x0000000b0204b211 */ /* 0x090fe400078008ff */
        /* <DEDUP_REMOVED lines=14> */
.L_x_13542:
        /* <DEDUP_REMOVED lines=50> */
.L_x_13551:
[----:B------:R-:W-:Y:S05]  /*a380*/  BSYNC B1 ;  /* 0x0000000000017941 */ /* 0x000fea0003800000 */
.L_x_13550:
[----:B------:R-:W-:Y:S01]  /*a390*/  ULDC.64 UR10, c[0x0][0xae8] ;  /* 0x0002ba00000a7ab9 */ /* 0x000fe20000000a00 */
[----:B------:R-:W-:Y:S01]  /*a3a0*/  VIADD R8, R8, UR43 ;  /* 0x0000002b08087c36 */ /* 0x000fe20008000000 */
[----:B------:R-:W-:Y:S01]  /*a3b0*/  UIMAD UR5, UR8, UR10, URZ ;  /* 0x0000000a080572a4 */ /* 0x000fe2000f8e023f */
[----:B------:R-:W-:Y:S01]  /*a3c0*/  BSSY B1, `(.L_x_13552) ;  /* 0x000003c000017945 */ /* 0x000fe20003800000 */
[----:B------:R-:W-:Y:S01]  /*a3d0*/  UIMAD.WIDE.U32 UR6, UR39, UR10, URZ ;  /* 0x0000000a270672a5 */ /* 0x000fe2000f8e003f */
[----:B0-----:R-:W-:Y:S01]  /*a3e0*/  @P1 IMAD.HI.U32 R0, R8, R9, RZ ;  /* 0x0000000908001227 */ /* 0x001fe200078e00ff */
[----:B------:R-:W-:Y:S01]  /*a3f0*/  UIMAD UR5, UR39, UR11, UR5 ;  /* 0x0000000b270572a4 */ /* 0x000fe2000f8e0205 */
[----:B--2---:R-:W-:Y:S02]  /*a400*/  MOV R3, R8 ;  /* 0x0000000800037202 */ /* 0x004fe40000000f00 */
[----:B------:R-:W-:Y:S01]  /*a410*/  ULDC.64 UR10, c[0x0][0xaf0] ;  /* 0x0002bc00000a7ab9 */ /* 0x000fe20000000a00 */
[----:B------:R-:W-:Y:S01]  /*a420*/  UIADD3 UR7, UR7, UR5, URZ ;  /* 0x0000000507077290 */ /* 0x000fe2000fffe03f */
[----:B-1----:R-:W-:Y:S01]  /*a430*/  @P1 SHF.R.U32.HI R3, RZ, R11, R0 ;  /* 0x0000000bff031219 */ /* 0x002fe20000011600 */
[----:B------:R-:W-:-:S02]  /*a440*/  UIMAD UR5, UR9, UR10, URZ ;  /* 0x0000000a090572a4 */ /* 0x000fc4000f8e023f */
[----:B------:R-:W-:Y:S01]  /*a450*/  UIMAD.WIDE.U32 UR6, UR41, UR10, UR6 ;  /* 0x0000000a290672a5 */ /* 0x000fe2000f8e0006 */
[--C-:B------:R-:W-:Y:S01]  /*a460*/  SHF.R.S32.HI R0, RZ, 0x1f, R3.reuse ;  /* 0x0000001fff007819 */ /* 0x100fe20000011403 */
[----:B------:R-:W-:Y:S01]  /*a470*/  UIMAD UR5, UR41, UR11, UR5 ;  /* 0x0000000b290572a4 */ /* 0x000fe2000f8e0205 */
[----:B------:R-:W-:Y:S01]  /*a480*/  IMAD.MOV R7, RZ, RZ, -R3 ;  /* 0x000000ffff077224 */ /* 0x000fe200078e0a03 */
[----:B------:R-:W-:Y:S02]  /*a490*/  ULDC.64 UR8, c[0x0][0xae0] ;  /* 0x0002b80000087ab9 */ /* 0x000fe40000000a00 */
[----:B------:R-:W-:Y:S01]  /*a4a0*/  UIADD3 UR5, UR7, UR5, URZ ;  /* 0x0000000507057290 */ /* 0x000fe2000fffe03f */
[----:B------:R-:W-:Y:S02]  /*a4b0*/  IMAD R0, R0, UR8, RZ ;  /* 0x0000000800007c24 */ /* 0x000fe4000f8e02ff */
[----:B------:R-:W-:Y:S02]  /*a4c0*/  IMAD R7, R10, R7, R8 ;  /* 0x000000070a077224 */ /* 0x000fe400078e0208 */
[----:B------:R-:W-:-:S02]  /*a4d0*/  IMAD.U32 R5, RZ, RZ, UR7 ;  /* 0x00000007ff057e24 */ /* 0x000fc4000f8e00ff */
        /* <DEDUP_REMOVED lines=42> */
.L_x_13553:
[----:B------:R-:W-:Y:S05]  /*a780*/  BSYNC B1 ;  /* 0x0000000000017941 */ /* 0x000fea0003800000 */
.L_x_13552:
        /* <DEDUP_REMOVED lines=21> */
.L_x_13555:
[----:B------:R-:W-:Y:S05]  /*a8e0*/  BSYNC B1 ;  /* 0x0000000000017941 */ /* 0x000fea0003800000 */
.L_x_13554:
        /* <DEDUP_REMOVED lines=21> */
.L_x_13557:
[----:B------:R-:W-:Y:S05]  /*aa40*/  BSYNC B1 ;  /* 0x0000000000017941 */ /* 0x000fea0003800000 */
.L_x_13556:
[----:B------:R-:W-:Y:S01]  /*aa50*/  VIADD R0, R8, 0x60 ;  /* 0x0000006008007836 */ /* 0x000fe20000000000 */
[----:B0-----:R0:W0:Y:S04]  /*aa60*/  SHFL.IDX PT, R3, R7, 0x3, 0x181f ;  /* 0x00781f0007037f89 */ /* 0x00102800000e0000 */
[----:B------:R-:W-:Y:S01]  /*aa70*/  ISETP.GE.AND P0, PT, R0, R9, PT ;  /* 0x000000090000720c */ /* 0x000fe20003f06270 */
[----:B-1-3--:R1:W3:-:S12]  /*aa80*/  SHFL.IDX PT, R5, R6, 0x3, 0x181f ;  /* 0x00781f0006057f89 */ /* 0x00a2d800000e0000 */
[----:B-1----:R-:W-:Y:S05]  /*aa90*/  @P0 BRA `(.L_x_13549) ;  /* 0x0000000000440947 */ /* 0x002fea0003800000 */
[----:B------:R-:W-:Y:S02]  /*aaa0*/  ULDC UR5, c[0x0][0xac8] ;  /* 0x0002b20000057ab9 */ /* 0x000fe40000000800 */
[----:B------:R-:W-:Y:S02]  /*aab0*/  ISETP.GE.AND P3, PT, R2, UR5, PT ;  /* 0x0000000502007c0c */ /* 0x000fe4000bf66270 */
[----:B------:R-:W-:Y:S02]  /*aac0*/  ISETP.GE.AND P2, PT, R19, UR5, PT ;  /* 0x0000000513007c0c */ /* 0x000fe4000bf46270 */
[----:B------:R-:W-:Y:S02]  /*aad0*/  ISETP.GE.AND P1, PT, R18, UR5, PT ;  /* 0x0000000512007c0c */ /* 0x000fe4000bf26270 */
[----:B------:R-:W-:-:S07]  /*aae0*/  ISETP.GE.AND P0, PT, R22, UR5, PT ;  /* 0x0000000516007c0c */ /* 0x000fce000bf06270 */
[-C--:B--234-:R-:W-:Y:S02]  /*aaf0*/  @!P3 LEA R6, P6, R2, R5.reuse, 0x1 ;  /* 0x000000050206b211 */ /* 0x09cfe400078c08ff */
        /* <DEDUP_REMOVED lines=11> */
.L_x_13549:
[----:B------:R-:W-:Y:S05]  /*abb0*/  BSYNC B0 ;  /* 0x0000000000007941 */ /* 0x000fea0003800000 */
.L_x_13541:
[----:B------:R-:W-:Y:S02]  /*abc0*/  ULDC UR5, c[0x0][0xc38] ;  /* 0x00030e0000057ab9 */ /* 0x000fe40000000800 */
[----:B------:R-:W-:-:S06]  /*abd0*/  UISETP.GE.AND UP0, UPT, UR4, UR5, UPT ;  /* 0x000000050400728c */ /* 0x000fcc000bf06270 */
[----:B------:R-:W-:-:S13]  /*abe0*/  PLOP3.LUT P0, PT, PT, PT, UP0, 0x80, 0x0 ;  /* 0x000000000000781c */ /* 0x000fda0003f0f008 */
[----:B------:R-:W-:Y:S05]  /*abf0*/  @!P0 BRA `(.L_x_13558) ;  /* 0xffffff6000488947 */ /* 0x000fea000383ffff */
[----:B------:R-:W-:Y:S05]  /*ac00*/  EXIT ;  /* 0x000000000000794d */ /* 0x000fea0003800000 */
.L_x_13500:
        /* <DEDUP_REMOVED lines=17> */
[----:B------:R-:W-:Y:S01]  /*ad20*/  LOP3.LUT R17, R17, 0xffffffef, RZ, 0xc0, !PT ;  /* 0xffffffef11117812 */ /* 0x000fe200078ec0ff */
[----:B------:R-:W1:Y:S01]  /*ad30*/  S2UR UR8, SR_CgaCtaId ;  /* 0x00000000000879c3 */ /* 0x000e620000008800 */
[----:B------:R-:W-:Y:S01]  /*ad40*/  ULDC.64 UR36, c[0x0][0x2f0] ;  /* 0x0000bc0000247ab9 */ /* 0x000fe20000000a00 */
[----:B------:R-:W-:Y:S01]  /*ad50*/  ULDC.64 UR6, c[0x0][0x418] ;  /* 0x0001060000067ab9 */ /* 0x000fe20000000a00 */
[----:B------:R-:W-:Y:S01]  /*ad60*/  ULDC UR9, c[0x0][0x2b8] ;  /* 0x0000ae0000097ab9 */ /* 0x000fe20000000800 */
[----:B------:R-:W-:Y:S01]  /*ad70*/  UISETP.NE.U32.AND UP0, UPT, UR6, URZ, UPT ;  /* 0x0000003f0600728c */ /* 0x000fe2000bf05070 */
[----:B------:R-:W-:Y:S01]  /*ad80*/  IMAD.U32 R31, RZ, RZ, UR5 ;  /* 0x00000005ff1f7e24 */ /* 0x000fe2000f8e00ff */
[----:B------:R-:W-:Y:S01]  /*ad90*/  ULDC UR38, c[0x0][0x288] ;  /* 0x0000a20000267ab9 */ /* 0x000fe20000000800 */
[----:B------:R-:W-:Y:S01]  /*ada0*/  ULDC UR6, c[0x0][0x448] ;  /* 0x0001120000067ab9 */ /* 0x000fe20000000800 */
[----:B------:R-:W-:Y:S01]  /*adb0*/  UISETP.NE.AND.EX UP0, UPT, UR7, URZ, UPT, UP0 ;  /* 0x0000003f0700728c */ /* 0x000fe2000bf05300 */
[----:B------:R-:W-:Y:S01]  /*adc0*/  IMAD.MOV.U32 R25, RZ, RZ, 0x1 ;  /* 0x00000001ff197424 */ /* 0x000fe200078e00ff */
[----:B------:R-:W-:Y:S01]  /*add0*/  ULOP3.LUT UR44, UR45, 0x2, URZ, 0xfc, !UPT ;  /* 0x000000022d2c7892 */ /* 0x000fe2000f8efc3f */
[----:B------:R-:W-:Y:S01]  /*ade0*/  IMAD.MOV.U32 R18, RZ, RZ, RZ ;  /* 0x000000ffff127224 */ /* 0x000fe200078e00ff */
[----:B------:R-:W-:Y:S01]  /*adf0*/  UMOV UR7, 0x400 ;  /* 0x0000040000077882 */ /* 0x000fe20000000000 */
[----:B------:R-:W-:Y:S01]  /*ae00*/  ULDC UR46, c[0x0][0xc] ;  /* 0x00000300002e7ab9 */ /* 0x000fe20000000800 */
[----:B-1----:R-:W-:Y:S01]  /*ae10*/  ULEA UR7, UR8, UR7, 0x18 ;  /* 0x0000000708077291 */ /* 0x002fe2000f8ec03f */
[C---:B0-----:R-:W-:Y:S01]  /*ae20*/  IMAD.SHL.U32 R28, R8.reuse, 0x8, RZ ;  /* 0x00000008081c7824 */ /* 0x041fe200078e00ff */
[----:B------:R-:W-:-:S04]  /*ae30*/  LOP3.LUT R7, R8, 0x7f, RZ, 0xc0, !PT ;  /* 0x0000007f08077812 */ /* 0x000fc800078ec0ff */
[----:B------:R-:W-:Y:S01]  /*ae40*/  IMAD.U32 R16, RZ, RZ, UR7 ;  /* 0x00000007ff107e24 */ /* 0x000fe2000f8e00ff */
[C---:B------:R-:W-:Y:S02]  /*ae50*/  LOP3.LUT R0, R28.reuse, 0x1f8, RZ, 0xc0, !PT ;  /* 0x000001f81c007812 */ /* 0x040fe400078ec0ff */
[----:B------:R-:W-:Y:S02]  /*ae60*/  LOP3.LUT R6, R28, 0x38, RZ, 0xc0, !PT ;  /* 0x000000381c067812 */ /* 0x000fe400078ec0ff */
[----:B------:R-:W-:Y:S02]  /*ae70*/  LOP3.LUT R3, R0, 0x38, R8, 0x78, !PT ;  /* 0x0000003800037812 */ /* 0x000fe400078e7808 */
[C---:B------:R-:W-:Y:S02]  /*ae80*/  LOP3.LUT R0, R6.reuse, 0x40, RZ, 0xfc, !PT ;  /* 0x0000004006007812 */ /* 0x040fe400078efcff */
[----:B------:R-:W-:Y:S02]  /*ae90*/  LOP3.LUT R2, R6, 0x80, RZ, 0xfc, !PT ;  /* 0x0000008006027812 */ /* 0x000fe400078efcff */
[----:B------:R-:W-:-:S02]  /*aea0*/  ISETP.GE.AND P2, PT, R0, UR4, PT ;  /* 0x0000000400007c0c */ /* 0x000fc4000bf46270 */
[----:B------:R-:W-:Y:S02]  /*aeb0*/  ISETP.GE.AND P1, PT, R2, UR4, PT ;  /* 0x0000000402007c0c */ /* 0x000fe4000bf26270 */
[C---:B------:R-:W-:Y:S02]  /*aec0*/  ISETP.GE.AND P0, PT, R6.reuse, UR4, PT ;  /* 0x0000000406007c0c */ /* 0x040fe4000bf06270 */
[----:B------:R-:W-:Y:S02]  /*aed0*/  SEL R2, RZ, 0xffffffff, P2 ;  /* 0xffffffffff027807 */ /* 0x000fe40001000000 */
[----:B------:R-:W-:Y:S02]  /*aee0*/  LOP3.LUT R4, R6, 0xc0, RZ, 0xfc, !PT ;  /* 0x000000c006047812 */ /* 0x000fe400078efcff */
[----:B------:R-:W-:Y:S02]  /*aef0*/  LOP3.LUT R28, R3, 0x200, R28, 0xf8, !PT ;  /* 0x00000200031c7812 */ /* 0x000fe400078ef81c */
[----:B------:R-:W-:-:S02]  /*af00*/  SEL R0, RZ, 0x1, P0 ;  /* 0x00000001ff007807 */ /* 0x000fc40000000000 */
[----:B------:R-:W-:Y:S01]  /*af10*/  @P2 LOP3.LUT R17, R17, 0x10, RZ, 0xfc, !PT ;  /* 0x0000001011112812 */ /* 0x000fe200078efcff */
[----:B------:R-:W-:Y:S01]  /*af20*/  IMAD R32, R28, 0x2, R16 ;  /* 0x000000021c207824 */ /* 0x000fe200078e0210 */
[----:B------:R-:W-:Y:S02]  /*af30*/  SHF.L.U32 R3, R2, 0x1, RZ ;  /* 0x0000000102037819 */ /* 0x000fe400000006ff */
[----:B------:R-:W-:Y:S02]  /*af40*/  LOP3.LUT R17, R17, 0xfffffff7, RZ, 0xc0, !PT ;  /* 0xfffffff711117812 */ /* 0x000fe400078ec0ff */
[----:B------:R-:W-:Y:S02]  /*af50*/  LOP3.LUT R0, R3, 0x2, R0, 0xe2, !PT ;  /* 0x0000000203007812 */ /* 0x000fe400078ee200 */
[----:B------:R-:W-:Y:S02]  /*af60*/  @P1 LOP3.LUT R17, R17, 0x8, RZ, 0xfc, !PT ;  /* 0x0000000811111812 */ /* 0x000fe400078efcff */
[----:B------:R-:W-:-:S02]  /*af70*/  SEL R3, RZ, 0x4, P1 ;  /* 0x00000004ff037807 */ /* 0x000fc40000800000 */
[----:B------:R-:W-:Y:S02]  /*af80*/  LOP3.LUT R17, R17, 0xffffffdf, RZ, 0xc0, !PT ;  /* 0xffffffdf11117812 */ /* 0x000fe400078ec0ff */
[----:B------:R-:W-:Y:S01]  /*af90*/  ISETP.GE.AND P1, PT, R6, UR37, PT ;  /* 0x0000002506007c0c */ /* 0x000fe2000bf26270 */
[----:B------:R-:W-:Y:S01]  /*afa0*/  UIMAD UR37, UR6, UR38, URZ ;  /* 0x00000026062572a4 */ /* 0x000fe2000f8e023f */
[----:B------:R-:W-:Y:S02]  /*afb0*/  @P0 LOP3.LUT R17, R17, 0x20, RZ, 0xfc, !PT ;  /* 0x0000002011110812 */ /* 0x000fe400078efcff */
[----:B------:R-:W-:Y:S01]  /*afc0*/  ISETP.GE.AND P0, PT, R4, UR4, PT ;  /* 0x0000000404007c0c */ /* 0x000fe2000bf06270 */
[----:B------:R-:W-:Y:S01]  /*afd0*/  ULDC UR4, c[0x0][0x424] ;  /* 0x0001090000047ab9 */ /* 0x000fe20000000800 */
[----:B------:R-:W-:Y:S01]  /*afe0*/  LOP3.LUT R17, R17, 0xfffffffb, RZ, 0xc0, !PT ;  /* 0xfffffffb11117812 */ /* 0x000fe200078ec0ff */
[----:B------:R-:W-:Y:S01]  /*aff0*/  USEL UR4, UR4, 0x1, UP0 ;  /* 0x0000000104047887 */ /* 0x000fe20008000000 */
[----:B------:R-:W-:Y:S01]  /*b000*/  LOP3.LUT R5, R0, R3, RZ, 0xfc, !PT ;  /* 0x0000000300057212 */ /* 0x000fe200078efcff */
[----:B------:R-:W-:Y:S01]  /*b010*/  IMAD.SHL.U32 R0, R8, 0x10, RZ ;  /* 0x0000001008007824 */ /* 0x000fe200078e00ff */
[----:B------:R-:W-:Y:S01]  /*b020*/  SHF.R.U32.HI R33, RZ, 0x3, R7 ;  /* 0x00000003ff217819 */ /* 0x000fe20000011607 */
[----:B------:R-:W-:Y:S01]  /*b030*/  UIMAD UR36, UR4, UR36, URZ ;  /* 0x00000024042472a4 */ /* 0x000fe2000f8e023f */
[----:B------:R-:W-:Y:S01]  /*b040*/  SEL R35, RZ, 0x8, P0 ;  /* 0x00000008ff237807 */ /* 0x000fe20000000000 */
[----:B------:R0:W-:Y:S01]  /*b050*/  STL [R1+0x4], R5 ;  /* 0x0000040501007387 */ /* 0x0001e20000100800 */
[----:B------:R-:W-:Y:S01]  /*b060*/  LOP3.LUT R0, R33, 0x70, R0, 0xf8, !PT ;  /* 0x0000007021007812 */ /* 0x000fe200078ef800 */
[----:B------:R-:W-:Y:S01]  /*b070*/  UIADD3 UR4, UR36, 0x5f, URZ ;  /* 0x0000005f24047890 */ /* 0x000fe2000fffe03f */
[----:B------:R-:W-:Y:S01]  /*b080*/  LOP3.LUT R35, R5, R35, RZ, 0xfc, !PT ;  /* 0x0000002305237212 */ /* 0x000fe200078efcff */
[----:B------:R0:W-:Y:S01]  /*b090*/  STL [R1], RZ ;  /* 0x000000ff01007387 */ /* 0x0001e20000100800 */
[----:B------:R-:W-:Y:S01]  /*b0a0*/  @P0 LOP3.LUT R17, R17, 0x4, RZ, 0xfc, !PT ;  /* 0x0000000411110812 */ /* 0x000fe200078efcff */
[----:B------:R-:W-:-:S02]  /*b0b0*/  UIMAD.WIDE UR4, UR4, 0x2aaaaaab, URZ ;  /* 0x2aaaaaab040478a5 */ /* 0x000fc4000f8e023f */
[----:B------:R-:W-:Y:S01]  /*b0c0*/  UIADD3 UR38, UR36, 0x60, -UR38 ;  /* 0x0000006024267890 */ /* 0x000fe2000fffe826 */
[----:B------:R-:W-:Y:S01]  /*b0d0*/  LOP3.LUT R17, R17, 0xfffffffe, RZ, 0xc0, !PT ;  /* 0xfffffffe11117812 */ /* 0x000fe200078ec0ff */
[----:B------:R-:W-:-:S03]  /*b0e0*/  USHF.R.U32.HI UR39, URZ, 0x1f, UR5 ;  /* 0x0000001f3f277899 */ /* 0x000fc60008011605 */
[----:B------:R-:W-:Y:S01]  /*b0f0*/  @P1 LOP3.LUT R17, R17, 0x1, RZ, 0xfc, !PT ;  /* 0x0000000111111812 */ /* 0x000fe200078efcff */
[----:B------:R-:W-:Y:S01]  /*b100*/  ULEA.HI.SX32 UR39, UR5, UR39, 0x1c ;  /* 0x0000002705277291 */ /* 0x000fe2000f8fe23f */
[----:B------:R-:W-:Y:S02]  /*b110*/  ISETP.GE.AND P1, PT, R6, UR9, PT ;  /* 0x0000000906007c0c */ /* 0x000fe4000bf26270 */
[----:B------:R-:W-:-:S11]  /*b120*/  LOP3.LUT R17, R17, 0xfffffeff, RZ, 0xc0, !PT ;  /* 0xfffffeff11117812 */ /* 0x000fd600078ec0ff */
[----:B0-----:R-:W-:-:S07]  /*b130*/  @P1 LOP3.LUT R17, R17, 0x100, RZ, 0xfc, !PT ;  /* 0x0000010011111812 */ /* 0x001fce00078efcff */
.L_x_13608:
        /* <DEDUP_REMOVED lines=22> */
.L_x_13560:
[----:B------:R-:W-:Y:S01]  /*b2a0*/  ULDC UR8, c[0x0][0xc54] ;  /* 0x0003150000087ab9 */ /* 0x000fe20000000800 */
[----:B------:R-:W-:Y:S01]  /*b2b0*/  UMOV UR6, UR7 ;  /* 0x0000000700067c82 */ /* 0x000fe20008000000 */
[----:B------:R-:W-:-:S11]  /*b2c0*/  UISETP.NE.AND UP0, UPT, UR8, 0x1, UPT ;  /* 0x000000010800788c */ /* 0x000fd6000bf05270 */
[----:B------:R-:W-:Y:S02]  /*b2d0*/  @UP0 ULDC.64 UR10, c[0x0][0xc58] ;  /* 0x00031600000a0ab9 */ /* 0x000fe40000000a00 */
[----:B------:R-:W-:-:S04]  /*b2e0*/  UIMAD.WIDE.U32 UR4, UR7, UR10, URZ ;  /* 0x0000000a070472a5 */ /* 0x000fc8000f8e003f */
[----:B------:R-:W-:-:S04]  /*b2f0*/  @UP0 USHF.R.U32.HI UR6, URZ, UR11, UR5 ;  /* 0x0000000b3f060299 */ /* 0x000fc80008011605 */
[----:B------:R-:W-:-:S12]  /*b300*/  UIMAD UR4, UR6, UR8, URZ ;  /* 0x00000008060472a4 */ /* 0x000fd8000f8e023f */
.L_x_13561:
        /* <DEDUP_REMOVED lines=58> */
.L_x_13563:
        /* <DEDUP_REMOVED lines=20> */
.L_x_13566:
[----:B------:R-:W-:Y:S05]  /*b7f0*/  BSYNC B6 ;  /* 0x0000000000067941 */ /* 0x000fea0003800000 */
.L_x_13565:
        /* <DEDUP_REMOVED lines=19> */
[----:B-1---5:R-:W-:Y:S05]  /*b930*/  CALL.ABS.NOINC R2 ;  /* 0x0000000002007343 */ /* 0x022fea0003c00000 */
.L_x_13569:
        /* <DEDUP_REMOVED lines=15> */
.L_x_13568:
[----:B------:R-:W-:Y:S05]  /*ba30*/  BSYNC B6 ;  /* 0x0000000000067941 */ /* 0x000fea0003800000 */
.L_x_13567:
        /* <DEDUP_REMOVED lines=10> */
[----:B------:R-:W-:-:S04]  /*bae0*/  ULDC UR4, c[0x0][0xc48] ;  /* 0x0003120000047ab9 */ /* 0x000fc80000000800 */
[----:B------:R1:W5:Y:S01]  /*baf0*/  @P0 LDG.E R27, desc[UR48][R2.64] ;  /* 0x00000030021b0981 */ /* 0x000362000c1e1900 */
[----:B------:R-:W-:Y:S01]  /*bb00*/  UMOV UR5, 0xffffffff ;  /* 0xffffffff00057882 */ /* 0x000fe20000000000 */
[----:B------:R-:W-:Y:S02]  /*bb10*/  IMAD.U32 R0, RZ, RZ, UR43 ;  /* 0x0000002bff007e24 */ /* 0x000fe4000f8e00ff */
[----:B------:R-:W-:Y:S02]  /*bb20*/  IMAD.U32 R19, RZ, RZ, UR4 ;  /* 0x00000004ff137e24 */ /* 0x000fe4000f8e00ff */
[----:B------:R-:W-:Y:S01]  /*bb30*/  VIADD R0, R0, 0xffffffff ;  /* 0xffffffff00007836 */ /* 0x000fe20000000000 */
[----:B------:R-:W-:Y:S06]  /*bb40*/  BRA.DIV UR5, `(.L_x_13570) ;  /* 0x0000003205787947 */ /* 0x000fec000b800000 */
.L_x_13624:
[----:B-1----:R-:W1:Y:S01]  /*bb50*/  S2R R2, SR_TID.X ;  /* 0x0000000000027919 */ /* 0x002e620000002100 */
[----:B0-----:R-:W-:Y:S01]  /*bb60*/  ISETP.NE.AND P1, PT, R10, 0x1, PT ;  /* 0x000000010a00780c */ /* 0x001fe20003f25270 */
[----:B------:R-:W-:Y:S01]  /*bb70*/  IMAD.MOV.U32 R24, RZ, RZ, RZ ;  /* 0x000000ffff187224 */ /* 0x000fe200078e00ff */
[----:B-----5:R-:W-:Y:S02]  /*bb80*/  SHF.R.S32.HI R29, RZ, 0x1f, R27 ;  /* 0x0000001fff1d7819 */ /* 0x020fe4000001141b */
[----:B------:R-:W-:-:S09]  /*bb90*/  LOP3.LUT R17, R17, 0xffffff7f, RZ, 0xc0, !PT ;  /* 0xffffff7f11117812 */ /* 0x000fd200078ec0ff */
[----:B------:R-:W0:Y:S01]  /*bba0*/  @P1 LDC R3, c[0x0][0x434] ;  /* 0x00010d00ff031b82 */ /* 0x000e220000000800 */
[----:B------:R-:W-:-:S07]  /*bbb0*/  @P1 LOP3.LUT R17, R17, 0x80, RZ, 0xfc, !PT ;  /* 0x0000008011111812 */ /* 0x000fce00078efcff */
[----:B------:R-:W2:Y:S01]  /*bbc0*/  @P1 LDC R5, c[0x0][0x438] ;  /* 0x00010e00ff051b82 */ /* 0x000ea20000000800 */
[----:B-1----:R-:W-:-:S05]  /*bbd0*/  IMAD.SHL.U32 R8, R2, 0x10, RZ ;  /* 0x0000001002087824 */ /* 0x002fca00078e00ff */
[----:B------:R-:W-:-:S05]  /*bbe0*/  LOP3.LUT R8, R33, 0x70, R8, 0xf8, !PT ;  /* 0x0000007021087812 */ /* 0x000fca00078ef808 */
[----:B------:R-:W-:-:S04]  /*bbf0*/  IMAD R7, R0, 0x60, R8 ;  /* 0x0000006000077824 */ /* 0x000fc800078e0208 */
[C---:B------:R-:W-:Y:S01]  /*bc00*/  IMAD.IADD R34, R7.reuse, 0x1, R30 ;  /* 0x0000000107227824 */ /* 0x040fe200078e021e */
[----:B------:R-:W-:-:S03]  /*bc10*/  ISETP.GE.AND P0, PT, R7, UR36, PT ;  /* 0x0000002407007c0c */ /* 0x000fc6000bf06270 */
[----:B0-----:R-:W-:Y:S01]  /*bc20*/  @P1 IMAD.HI.U32 R2, R34, R3, RZ ;  /* 0x0000000322021227 */ /* 0x001fe200078e00ff */
[----:B------:R-:W-:-:S03]  /*bc30*/  ISETP.GT.U32.OR P0, PT, R8, 0x5f, P0 ;  /* 0x0000005f0800780c */ /* 0x000fc60000704470 */
[----:B------:R-:W-:Y:S01]  /*bc40*/  IMAD.MOV.U32 R9, RZ, RZ, R34 ;  /* 0x000000ffff097224 */ /* 0x000fe200078e0022 */
[----:B--2---:R-:W-:-:S09]  /*bc50*/  @P1 SHF.R.U32.HI R9, RZ, R5, R2 ;  /* 0x00000005ff091219 */ /* 0x004fd20000011602 */
        /* <DEDUP_REMOVED lines=25> */
.L_x_13571:
[----:B------:R-:W-:Y:S01]  /*bdf0*/  LEA R22, R18, R16, 0x3 ;  /* 0x0000001012167211 */ /* 0x000fe200078e18ff */
[----:B------:R-:W-:Y:S01]  /*be00*/  BSSY B0, `(.L_x_13572) ;  /* 0x0000004000007945 */ /* 0x000fe20003800000 */
[----:B------:R-:W-:-:S04]  /*be10*/  SHF.L.U32 R3, R25, 0x1f, RZ ;  /* 0x0000001f19037819 */ /* 0x000fc800000006ff */
[----:B------:R-:W0:Y:S02]  /*be20*/  SYNCS.PHASECHK.TRANS64.TRYWAIT P0, [R22+URZ+0x22840], R3 ;  /* 0x02284003160075a7 */ /* 0x000e24000800017f */
[----:B0-----:R-:W-:Y:S05]  /*be30*/  @!P0 BRA `(.L_x_13573) ;  /* 0x0000002c00e88947 */ /* 0x001fea0003800000 */
.L_x_13625:
[----:B------:R-:W-:Y:S05]  /*be40*/  BSYNC B0 ;  /* 0x0000000000007941 */ /* 0x000fea0003800000 */
.L_x_13572:
        /* <DEDUP_REMOVED lines=48> */
[----:B------:R-:W-:Y:S02]  /*c150*/  @P0 LEA R7, R0, R16, 0x1 ;  /* 0x0000001000070211 */ /* 0x000fe400078e08ff */
        /* <DEDUP_REMOVED lines=19> */
.L_x_13639:
        /* <DEDUP_REMOVED lines=10> */
.L_x_13575:
        /* <DEDUP_REMOVED lines=11> */
.L_x_13576:
        /* <DEDUP_REMOVED lines=23> */
.L_x_13578:
[----:B------:R-:W-:Y:S05]  /*c550*/  BSYNC B6 ;  /* 0x0000000000067941 */ /* 0x000fea0003800000 */
.L_x_13577:
[----:B0-----:R-:W0:Y:S01]  /*c560*/  S2R R2, SR_TID.X ;  /* 0x0000000000027919 */ /* 0x001e220000002100 */
[----:B------:R-:W-:Y:S01]  /*c570*/  UISETP.NE.AND UP0, UPT, UR47, URZ, UPT ;  /* 0x0000003f2f00728c */ /* 0x000fe2000bf05270 */
[----:B------:R-:W-:Y:S01]  /*c580*/  IMAD.U32 R0, RZ, RZ, UR42 ;  /* 0x0000002aff007e24 */ /* 0x000fe2000f8e00ff */
[----:B------:R-:W-:Y:S01]  /*c590*/  R2UR UR6, R26 ;  /* 0x000000001a0672ca */ /* 0x000fe200000e0000 */
[----:B------:R-:W-:Y:S01]  /*c5a0*/  ULDC.64 UR8, c[0x0][0x2d8] ;  /* 0x0000b60000087ab9 */ /* 0x000fe20000000a00 */
[----:B------:R-:W-:Y:S01]  /*c5b0*/  R2UR UR7, R19 ;  /* 0x00000000130772ca */ /* 0x000fe200000e0000 */
[----:B------:R-:W2:Y:S01]  /*c5c0*/  S2R R20, SR_TID.X ;  /* 0x0000000000147919 */ /* 0x000ea20000002100 */
[----:B------:R-:W-:Y:S02]  /*c5d0*/  PLOP3.LUT P0, PT, PT, PT, UP0, 0x80, 0x0 ;  /* 0x000000000000781c */ /* 0x000fe40003f0f008 */
[----:B------:R-:W-:-:S03]  /*c5e0*/  LOP3.LUT P5, RZ, R17, 0x100, RZ, 0xc0, !PT ;  /* 0x0000010011ff7812 */ /* 0x000fc600078ac0ff */
[----:B------:R-:W-:-:S04]  /*c5f0*/  @UP0 ULDC UR4, c[0x0][0x44c] ;  /* 0x0001130000040ab9 */ /* 0x000fc80000000800 */
[----:B------:R-:W-:-:S04]  /*c600*/  UIMAD UR6, UR6, UR8, URZ ;  /* 0x00000008060672a4 */ /* 0x000fc8000f8e023f */
[----:B------:R-:W-:Y:S02]  /*c610*/  UIMAD UR7, UR7, UR9, UR6 ;  /* 0x00000009070772a4 */ /* 0x000fe4000f8e0206 */
[----:B------:R-:W-:Y:S01]  /*c620*/  USHF.R.S32.HI UR6, URZ, 0x1f, UR41 ;  /* 0x0000001f3f067899 */ /* 0x000fe20008011429 */
[----:B0-----:R-:W-:-:S05]  /*c630*/  IMAD.SHL.U32 R2, R2, 0x10, RZ ;  /* 0x0000001002027824 */ /* 0x001fca00078e00ff */
[----:B------:R-:W-:Y:S02]  /*c640*/  LOP3.LUT R2, R33, 0x70, R2, 0xf8, !PT ;  /* 0x0000007021027812 */ /* 0x000fe400078ef802 */
[----:B--2---:R-:W-:-:S03]  /*c650*/  SHF.L.U32 R8, R20, 0x3, RZ ;  /* 0x0000000314087819 */ /* 0x004fc600000006ff */
[----:B------:R-:W-:Y:S01]  /*c660*/  IMAD R0, R0, 0x80, R2 ;  /* 0x0000008000007824 */ /* 0x000fe200078e0202 */
        /* <DEDUP_REMOVED lines=36> */
[----:B------:R-:W-:-:S03]  /*c8b0*/  IMAD.U32 R4, RZ, RZ, UR42 ;  /* 0x0000002aff047e24 */ /* 0x000fc6000f8e00ff */
[----:B------:R-:W2:Y:S01]  /*c8c0*/  SHFL.IDX PT, R2, R5, RZ, 0x181f ;  /* 0x00181fff05027589 */ /* 0x000ea200000e0000 */
[----:B------:R-:W-:-:S03]  /*c8d0*/  IMAD R4, R4, 0x80, R33 ;  /* 0x0000008004047824 */ /* 0x000fc600078e0221 */
[----:B------:R-:W-:Y:S01]  /*c8e0*/  SHFL.IDX PT, R6, R5, 0x1, 0x181f ;  /* 0x00381f0005067f89 */ /* 0x000fe200000e0000 */
[C---:B------:R-:W-:Y:S01]  /*c8f0*/  VIADD R7, R4.reuse, 0x10 ;  /* 0x0000001004077836 */ /* 0x040fe20000000000 */
[----:B------:R-:W-:-:S13]  /*c900*/  ISETP.GE.AND P0, PT, R4, UR37, PT ;  /* 0x0000002504007c0c */ /* 0x000fda000bf06270 */
        /* <DEDUP_REMOVED lines=26> */
[----:B------:R-:W-:-:S02]  /*cab0*/  ISETP.GE.AND P0, PT, R7, UR37, PT ;  /* 0x0000002507007c0c */ /* 0x000fc4000bf06270 */
[----:B------:R-:W-:-:S11]  /*cac0*/  IADD3 R7, R4, 0x50, RZ ;  /* 0x0000005004077810 */ /* 0x000fd60007ffe0ff */
        /* <DEDUP_REMOVED lines=18> */
.L_x_13656:
        /* <DEDUP_REMOVED lines=10> */
.L_x_13580:
        /* <DEDUP_REMOVED lines=18> */
.L_x_13657:
[----:B------:R-:W-:Y:S05]  /*cdb0*/  BSYNC B0 ;  /* 0x0000000000007941 */ /* 0x000fea0003800000 */
.L_x_13581:
[----:B------:R-:W-:-:S05]  /*cdc0*/  IMAD.U32 R0, RZ, RZ, UR44 ;  /* 0x0000002cff007e24 */ /* 0x000fca000f8e00ff */
[----:B------:R-:W-:-:S13]  /*cdd0*/  ISETP.NE.AND P0, PT, R0, 0x3, PT ;  /* 0x000000030000780c */ /* 0x000fda0003f05270 */
[----:B------:R-:W-:Y:S05]  /*cde0*/  @!P0 BRA `(.L_x_13583) ;  /* 0x0000000000048947 */ /* 0x000fea0003800000 */
[----:B------:R-:W-:Y:S01]  /*cdf0*/  BPT.TRAP 0x1 ;  /* 0x000000040000795c */ /* 0x000fe20000300000 */
.L_x_13583:
[----:B0-----:R-:W-:Y:S01]  /*ce00*/  SHF.L.U32 R3, R25, 0x1f, RZ ;  /* 0x0000001f19037819 */ /* 0x001fe200000006ff */
[----:B------:R-:W-:Y:S03]  /*ce10*/  BSSY B0, `(.L_x_13584) ;  /* 0x0000003000007945 */ /* 0x000fe60003800000 */
[----:B------:R-:W0:Y:S02]  /*ce20*/  SYNCS.PHASECHK.TRANS64.TRYWAIT P0, [R22+URZ+0x22860], R3 ;  /* 0x02286003160075a7 */ /* 0x000e24000800017f */
[----:B0-----:R-:W-:Y:S05]  /*ce30*/  @!P0 BRA `(.L_x_13585) ;  /* 0x0000002c00f48947 */ /* 0x001fea0003800000 */
.L_x_13658:
[----:B------:R-:W-:Y:S05]  /*ce40*/  BSYNC B0 ;  /* 0x0000000000007941 */ /* 0x000fea0003800000 */
.L_x_13584:
[----:B------:R-:W-:Y:S01]  /*ce50*/  ULDC.64 UR4, c[0x0][0x328] ;  /* 0x0000ca0000047ab9 */ /* 0x000fe20000000a00 */
[----:B------:R-:W-:Y:S01]  /*ce60*/  IMAD R4, R18, 0x6000, R28 ;  /* 0x0000600012047824 */ /* 0x000fe200078e021c */
[----:B------:R-:W-:Y:S01]  /*ce70*/  LOP3.LUT P4, RZ, R35, 0x8, RZ, 0xc0, !PT ;  /* 0x0000000823ff7812 */ /* 0x000fe2000788c0ff */
        /* <DEDUP_REMOVED lines=29> */
[----:B--2---:R-:W-:-:S03]  /*d050*/  MOV R7, R3 ;  /* 0x0000000300077202 */ /* 0x004fc60000000f00 */
[----:B------:R-:W0:Y:S01]  /*d060*/  SHFL.IDX PT, R3, R6, RZ, 0x181f ;  /* 0x00181fff06037589 */ /* 0x000e2200000e0000 */
        /* <DEDUP_REMOVED lines=60> */
.L_x_13672:
        /* <DEDUP_REMOVED lines=15> */
.L_x_13587:
        /* <DEDUP_REMOVED lines=11> */
.L_x_13588:
[----:B------:R-:W-:Y:S01]  /*d5d0*/  UISETP.GE.AND UP0, UPT, UR43, 0x2, UPT ;  /* 0x000000022b00788c */ /* 0x000fe2000bf06270 */
[----:B------:R0:W-:Y:S05]  /*d5e0*/  SYNCS.ARRIVE.TRANS64.A1T0 RZ, [R22+URZ+0x22850], RZ ;  /* 0x022850ff16ff79a7 */ /* 0x0001ea000810003f */
[----:B------:R-:W-:-:S13]  /*d5f0*/  PLOP3.LUT P0, PT, PT, PT, UP0, 0x40, 0x0 ;  /* 0x000000000000781c */ /* 0x000fda0003f0e808 */
[----:B0-----:R-:W-:Y:S05]  /*d600*/  @P0 BRA `(.L_x_13589) ;  /* 0x0000000c00740947 */ /* 0x001fea0003800000 */
[----:B------:R-:W-:Y:S01]  /*d610*/  UIADD3 UR4, UR43, -0x2, URZ ;  /* 0xfffffffe2b047890 */ /* 0x000fe2000fffe03f */
[----:B------:R-:W-:Y:S05]  /*d620*/  BSSY B0, `(.L_x_13589) ;  /* 0x00000db000007945 */ /* 0x000fea0003800000 */
[----:B------:R-:W-:-:S07]  /*d630*/  IMAD.U32 R20, RZ, RZ, UR4 ;  /* 0x00000004ff147e24 */ /* 0x000fce000f8e00ff */
.L_x_13602:
        /* <DEDUP_REMOVED lines=11> */
[----:B------:R-:W-:-:S07]  /*d6f0*/  MOV R9, R8 ;  /* 0x0000000800097202 */ /* 0x000fce0000000f00 */
        /* <DEDUP_REMOVED lines=29> */
.L_x_13590:
[----:B------:R-:W-:Y:S01]  /*d8d0*/  IMAD R10, R18, 0x8, R16 ;  /* 0x00000008120a7824 */ /* 0x000fe200078e0210 */
[----:B------:R-:W-:Y:S01]  /*d8e0*/  SHF.L.U32 R24, R25, 0x1f, RZ ;  /* 0x0000001f19187819 */ /* 0x000fe200000006ff */
[----:B------:R-:W-:Y:S01]  /*d8f0*/  BSSY B1, `(.L_x_13591) ;  /* 0x0000004000017945 */ /* 0x000fe20003800000 */
[----:B-1----:R-:W-:Y:S02]  /*d900*/  SHF.R.S32.HI R22, RZ, 0x1f, R5 ;  /* 0x0000001fff167819 */ /* 0x002fe40000011405 */
[----:B------:R-:W0:Y:S02]  /*d910*/  SYNCS.PHASECHK.TRANS64.TRYWAIT P0, [R10+URZ+0x22840], R24 ;  /* 0x022840180a0075a7 */ /* 0x000e24000800017f */
[----:B0-----:R-:W-:Y:S05]  /*d920*/  @!P0 BRA `(.L_x_13592) ;  /* 0x0000002c00908947 */ /* 0x001fea0003800000 */
.L_x_13673:
[----:B------:R-:W-:Y:S05]  /*d930*/  BSYNC B1 ;  /* 0x0000000000017941 */ /* 0x000fea0003800000 */
.L_x_13591:
        /* <DEDUP_REMOVED lines=29> */
[----:B------:R-:W1:Y:S01]  /*db10*/  SHFL.IDX PT, R14, R9, 0x2, 0x181f ;  /* 0x00581f00090e7f89 */ /* 0x000e6200000e0000 */
[----:B--2---:R-:W-:Y:S02]  /*db20*/  IADD3.X R3, RZ, R3, RZ, P0, !PT ;  /* 0x00000003ff037210 */ /* 0x004fe400007fe4ff */
[----:B---3--:R-:W-:-:S03]  /*db30*/  IADD3 R6, P0, R6, R0, RZ ;  /* 0x0000000006067210 */ /* 0x008fc60007f1e0ff */
[----:B------:R2:W-:Y:S02]  /*db40*/  LDGSTS.E.BYPASS.LTC128B.128 [R8+0x1c400], desc[UR48][R2.64], !P1 ;  /* 0x1c40000002087fae */ /* 0x0005e4000c901d70 */
        /* <DEDUP_REMOVED lines=18> */
.L_x_13687:
        /* <DEDUP_REMOVED lines=8> */
.L_x_13594:
        /* <DEDUP_REMOVED lines=11> */
.L_x_13595:
[----:B------:R1:W-:Y:S01]  /*dda0*/  SYNCS.ARRIVE.TRANS64.A1T0 RZ, [R10+URZ+0x22830], RZ ;  /* 0x022830ff0aff79a7 */ /* 0x0003e2000810003f */
[----:B------:R-:W-:Y:S05]  /*ddb0*/  @!P3 BRA `(.L_x_13596) ;  /* 0x000000000004b947 */ /* 0x000fea0003800000 */
[----:B------:R-:W-:Y:S01]  /*ddc0*/  BPT.TRAP 0x1 ;  /* 0x000000040000795c */ /* 0x000fe20000300000 */
.L_x_13596:
[----:B------:R-:W2:Y:S01]  /*ddd0*/  SYNCS.PHASECHK.TRANS64.TRYWAIT P0, [R10+URZ+0x22860], R24 ;  /* 0x022860180a0075a7 */ /* 0x000ea2000800017f */
[----:B------:R-:W-:Y:S04]  /*dde0*/  BSSY B1, `(.L_x_13597) ;  /* 0x0000002000017945 */ /* 0x000fe80003800000 */
[----:B--2---:R-:W-:Y:S05]  /*ddf0*/  @!P0 BRA `(.L_x_13598) ;  /* 0x0000003000008947 */ /* 0x004fea0003800000 */
.L_x_13688:
[----:B------:R-:W-:Y:S05]  /*de00*/  BSYNC B1 ;  /* 0x0000000000017941 */ /* 0x000fea0003800000 */
.L_x_13597:
        /* <DEDUP_REMOVED lines=49> */
[----:B---3--:R-:W-:-:S05]  /*e120*/  IADD3.X R7, RZ, R4, RZ, P0, !PT ;  /* 0x00000004ff077210 */ /* 0x008fca00007fe4ff */
        /* <DEDUP_REMOVED lines=18> */
.L_x_13702:
        /* <DEDUP_REMOVED lines=11> */
.L_x_13600:
        /* <DEDUP_REMOVED lines=11> */
.L_x_13601:
[----:B------:R0:W-:Y:S01]  /*e3b0*/  SYNCS.ARRIVE.TRANS64.A1T0 RZ, [R10+URZ+0x22850], RZ ;  /* 0x022850ff0aff79a7 */ /* 0x0001e2000810003f */
[----:B------:R-:W-:Y:S05]  /*e3c0*/  @P2 BRA `(.L_x_13602) ;  /* 0xfffffff0009c2947 */ /* 0x000fea000383ffff */
[----:B------:R-:W-:Y:S05]  /*e3d0*/  BSYNC B0 ;  /* 0x0000000000007941 */ /* 0x000fea0003800000 */
.L_x_13589:
[----:B------:R-:W2:Y:S01]  /*e3e0*/  S2R R0, SR_TID.X ;  /* 0x0000000000007919 */ /* 0x000ea20000002100 */
[----:B------:R-:W-:Y:S01]  /*e3f0*/  VIADD R18, R18, 0x1 ;  /* 0x0000000112127836 */ /* 0x000fe20000000000 */
[----:B------:R-:W-:Y:S04]  /*e400*/  BSSY B0, `(.L_x_13603) ;  /* 0x0000013000007945 */ /* 0x000fe80003800000 */
[----:B------:R-:W-:-:S04]  /*e410*/  ISETP.NE.AND P0, PT, R18, 0x2, PT ;  /* 0x000000021200780c */ /* 0x000fc80003f05270 */
[----:B------:R-:W-:Y:S02]  /*e420*/  SEL R18, R18, RZ, P0 ;  /* 0x000000ff12127207 */ /* 0x000fe40000000000 */
[----:B--2---:R-:W-:Y:S02]  /*e430*/  LOP3.LUT R2, R0, 0x7f, RZ, 0xc0, !PT ;  /* 0x0000007f00027812 */ /* 0x004fe400078ec0ff */
[----:B------:R-:W-:Y:S02]  /*e440*/  SEL R0, RZ, 0x1, P0 ;  /* 0x00000001ff007807 */ /* 0x000fe40000000000 */
        /* <DEDUP_REMOVED lines=14> */
.L_x_13604:
[----:B------:R-:W-:Y:S05]  /*e530*/  BSYNC B0 ;  /* 0x0000000000007941 */ /* 0x000fea0003800000 */
.L_x_13603:
[----:B------:R-:W-:-:S07]  /*e540*/  LOP3.LUT R25, R25, R0, RZ, 0x3c, !PT ;  /* 0x0000000019197212 */ /* 0x000fce00078e3cff */
.L_x_13564:
[----:B------:R-:W-:Y:S05]  /*e550*/  BSYNC B7 ;  /* 0x0000000000077941 */ /* 0x000fea0003800000 */
.L_x_13562:
        /* <DEDUP_REMOVED lines=11> */
.L_x_13605:
[----:B------:R-:W-:-:S03]  /*e610*/  UMOV UR4, 0xffffffff ;  /* 0xffffffff00047882 */ /* 0x000fc60000000000 */
[----:B------:R-:W-:Y:S05]  /*e620*/  BRA.DIV UR4, `(.L_x_13607) ;  /* 0x0000002e04d07947 */ /* 0x000fea000b800000 */
[----:B------:R2:W3:Y:S02]  /*e630*/  SHFL.IDX PT, R14, R31, RZ, 0x1f ;  /* 0x00001fff1f0e7589 */ /* 0x0004e400000e0000 */
.L_x_13705:
        /* <DEDUP_REMOVED lines=8> */
.L_x_13606:
[----:B------:R-:W-:Y:S02]  /*e6c0*/  ULDC UR4, c[0x0][0xc38] ;  /* 0x00030e0000047ab9 */ /* 0x000fe40000000800 */
[----:B---3--:R-:W-:-:S13]  /*e6d0*/  ISETP.GE.AND P0, PT, R31, UR4, PT ;  /* 0x000000041f007c0c */ /* 0x008fda000bf06270 */
[----:B------:R-:W-:Y:S05]  /*e6e0*/  @!P0 BRA `(.L_x_13608) ;  /* 0xffffffc800948947 */ /* 0x000fea000383ffff */
.L_x_13559:
        /* <DEDUP_REMOVED lines=12> */
.L_x_13706:
[----:B------:R-:W-:Y:S05]  /*e7b0*/  BSYNC B0 ;  /* 0x0000000000007941 */ /* 0x000fea0003800000 */
.L_x_13609:
[----:B------:R-:W-:-:S03]  /*e7c0*/  UMOV UR4, 0xffffffff ;  /* 0xffffffff00047882 */ /* 0x000fc60000000000 */
[----:B------:R-:W-:Y:S05]  /*e7d0*/  BRA.DIV UR4, `(.L_x_13611) ;  /* 0x0000002e04a07947 */ /* 0x000fea000b800000 */
[----:B---3--:R-:W3:Y:S02]  /*e7e0*/  S2R R0, SR_TID.X ;  /* 0x0000000000007919 */ /* 0x008ee40000002100 */
[----:B---3--:R-:W-:-:S04]  /*e7f0*/  SHF.R.U32.HI R0, RZ, 0x5, R0 ;  /* 0x00000005ff007819 */ /* 0x008fc80000011600 */
[----:B------:R-:W-:-:S05]  /*e800*/  LOP3.LUT R0, R0, 0x3, RZ, 0xc0, !PT ;  /* 0x0000000300007812 */ /* 0x000fca00078ec0ff */
[----:B------:R3:W4:Y:S02]  /*e810*/  SHFL.IDX PT, R14, R0, RZ, 0x1f ;  /* 0x00001fff000e7589 */ /* 0x00072400000e0000 */
.L_x_13709:
[----:B----4-:R-:W-:Y:S01]  /*e820*/  ISETP.NE.AND P0, PT, R14, RZ, PT ;  /* 0x000000ff0e00720c */ /* 0x010fe20003f05270 */
[----:B------:R-:W-:-:S12]  /*e830*/  BSSY B0, `(.L_x_13612) ;  /* 0x0000024000007945 */ /* 0x000fd80003800000 */
[----:B------:R-:W-:Y:S05]  /*e840*/  @P0 BRA `(.L_x_13613) ;  /* 0x0000000000880947 */ /* 0x000fea0003800000 */
[----:B------:R-:W-:-:S03]  /*e850*/  UMOV UR4, 0xffffffff ;  /* 0xffffffff00047882 */ /* 0x000fc60000000000 */
[----:B------:R-:W-:Y:S05]  /*e860*/  BRA.DIV UR4, `(.L_x_13614) ;  /* 0x0000002e04b07947 */ /* 0x000fea000b800000 */
[----:B------:R-:W-:-:S13]  /*e870*/  ELECT P6, URZ, PT ;  /* 0x00000000003f782f */ /* 0x000fda00038c0000 */
.L_x_13712:
[----:B------:R-:W-:Y:S05]  /*e880*/  @!P6 BRA `(.L_x_13613) ;  /* 0x000000000078e947 */ /* 0x000fea0003800000 */
[----:B------:R-:W-:-:S06]  /*e890*/  ULOP3.LUT UR4, UR45, 0x2, URZ, 0xfc, !UPT ;  /* 0x000000022d047892 */ /* 0x000fcc000f8efc3f */
[----:B---3--:R-:W-:-:S05]  /*e8a0*/  IMAD.U32 R0, RZ, RZ, UR4 ;  /* 0x00000004ff007e24 */ /* 0x008fca000f8e00ff */
[----:B------:R-:W-:-:S13]  /*e8b0*/  ISETP.NE.AND P0, PT, R0, 0x3, PT ;  /* 0x000000030000780c */ /* 0x000fda0003f05270 */
[----:B------:R-:W-:Y:S05]  /*e8c0*/  @!P0 BRA `(.L_x_13615) ;  /* 0x0000000000048947 */ /* 0x000fea0003800000 */
[----:B------:R-:W-:Y:S01]  /*e8d0*/  BPT.TRAP 0x1 ;  /* 0x000000040000795c */ /* 0x000fe20000300000 */
.L_x_13615:
[C---:B------:R-:W-:Y:S01]  /*e8e0*/  IMAD R3, R18.reuse, 0x8, R5 ;  /* 0x0000000812037824 */ /* 0x040fe200078e0205 */
[----:B------:R-:W-:Y:S02]  /*e8f0*/  SHF.L.U32 R2, R25, 0x1f, RZ ;  /* 0x0000001f19027819 */ /* 0x000fe400000006ff */
[----:B------:R-:W-:Y:S02]  /*e900*/  IADD3 R18, R18, 0x1, RZ ;  /* 0x0000000112127810 */ /* 0x000fe40007ffe0ff */
[----:B------:R-:W3:Y:S02]  /*e910*/  SYNCS.PHASECHK.TRANS64.TRYWAIT P1, [R3+URZ+0x22840], R2 ;  /* 0x02284002030075a7 */ /* 0x000ee4000802017f */
[----:B------:R-:W-:-:S04]  /*e920*/  ISETP.NE.AND P2, PT, R18, 0x2, PT ;  /* 0x000000021200780c */ /* 0x000fc80003f45270 */
[----:B------:R-:W-:Y:S01]  /*e930*/  SEL R0, RZ, 0x1, P2 ;  /* 0x00000001ff007807 */ /* 0x000fe20001000000 */
[----:B---3--:R-:W-:Y:S08]  /*e940*/  @!P1 BRA `(.L_x_13616) ;  /* 0x0000002c00989947 */ /* 0x008ff00003800000 */
.L_x_13713:
[----:B------:R-:W-:Y:S02]  /*e950*/  SEL R18, R18, RZ, P2 ;  /* 0x000000ff12127207 */ /* 0x000fe40001000000 */
[----:B------:R-:W-:Y:S01]  /*e960*/  LOP3.LUT R0, R25, R0, RZ, 0x3c, !PT ;  /* 0x0000000019007212 */ /* 0x000fe200078e3cff */
[----:B------:R-:W-:Y:S06]  /*e970*/  @!P0 BRA `(.L_x_13617) ;  /* 0x0000000000048947 */ /* 0x000fec0003800000 */
[----:B------:R-:W-:Y:S01]  /*e980*/  BPT.TRAP 0x1 ;  /* 0x000000040000795c */ /* 0x000fe20000300000 */
.L_x_13617:
[----:B------:R-:W-:Y:S01]  /*e990*/  IMAD R5, R18, 0x8, R5 ;  /* 0x0000000812057824 */ /* 0x000fe200078e0205 */
[----:B------:R-:W-:-:S04]  /*e9a0*/  SHF.L.U32 R0, R0, 0x1f, RZ ;  /* 0x0000001f00007819 */ /* 0x000fc800000006ff */
[----:B------:R-:W4:Y:S02]  /*e9b0*/  SYNCS.PHASECHK.TRANS64.TRYWAIT P1, [R5+URZ+0x22840], R0 ;  /* 0x02284000050075a7 */ /* 0x000f24000802017f */
[----:B----4-:R-:W-:Y:S05]  /*e9c0*/  @!P1 BRA `(.L_x_13618) ;  /* 0x0000002c008c9947 */ /* 0x010fea0003800000 */
.L_x_13714:
[----:B------:R-:W-:Y:S05]  /*e9d0*/  @!P0 BRA `(.L_x_13619) ;  /* 0x0000000000048947 */ /* 0x000fea0003800000 */
[----:B------:R-:W-:Y:S01]  /*e9e0*/  BPT.TRAP 0x1 ;  /* 0x000000040000795c */ /* 0x000fe20000300000 */
.L_x_13619:
[----:B------:R-:W0:Y:S02]  /*e9f0*/  SYNCS.PHASECHK.TRANS64.TRYWAIT P1, [R3+URZ+0x22860], R2 ;  /* 0x02286002030075a7 */ /* 0x000e24000802017f */
[----:B0-----:R-:W-:Y:S05]  /*ea00*/  @!P1 BRA `(.L_x_13620) ;  /* 0x0000002c00909947 */ /* 0x001fea0003800000 */
.L_x_13715:
[----:B------:R-:W-:Y:S05]  /*ea10*/  @!P0 BRA `(.L_x_13621) ;  /* 0x0000000000048947 */ /* 0x000fea0003800000 */
[----:B------:R-:W-:Y:S01]  /*ea20*/  BPT.TRAP 0x1 ;  /* 0x000000040000795c */ /* 0x000fe20000300000 */
.L_x_13621:
[----:B------:R0:W0:Y:S02]  /*ea30*/  SYNCS.PHASECHK.TRANS64.TRYWAIT P0, [R5+URZ+0x22860], R0 ;  /* 0x02286000050075a7 */ /* 0x000024000800017f */
[----:B0-----:R-:W-:Y:S05]  /*ea40*/  @!P0 NANOSLEEP.SYNCS 0x989680 ;  /* 0x009896800000895d */ /* 0x001fea0003900000 */
[----:B------:R-:W0:Y:S02]  /*ea50*/  @!P0 SYNCS.PHASECHK.TRANS64 P0, [R5+URZ+0x22860], R0 ;  /* 0x02286000050085a7 */ /* 0x000e24000800007f */
[----:B0-----:R-:W-:Y:S05]  /*ea60*/  @!P0 BRA `(.L_x_13621) ;  /* 0xfffffffc00f08947 */ /* 0x001fea000383ffff */
.L_x_13613:
[----:B------:R-:W-:Y:S05]  /*ea70*/  BSYNC B0 ;  /* 0x0000000000007941 */ /* 0x000fea0003800000 */
.L_x_13612:
[----:B------:R-:W-:Y:S05]  /*ea80*/  EXIT ;  /* 0x000000000000794d */ /* 0x000fea0003800000 */
.L_x_13506:
[----:B0-----:R-:W-:-:S04]  /*ea90*/  IMAD.U32 R3, RZ, RZ, UR47 ;  /* 0x0000002fff037e24 */ /* 0x001fc8000f8e00ff */
[----:B------:R0:W1:Y:S03]  /*eaa0*/  SYNCS.PHASECHK.TRANS64.TRYWAIT P0, [R3+URZ+0x22800], R0 ;  /* 0x02280000030075a7 */ /* 0x000066000800017f */
[----:B-1----:R-:W-:Y:S05]  /*eab0*/  @!P0 NANOSLEEP.SYNCS 0x989680 ;  /* 0x009896800000895d */ /* 0x002fea0003900000 */
[----:B------:R-:W1:Y:S02]  /*eac0*/  @!P0 SYNCS.PHASECHK.TRANS64 P0, [R3+URZ+0x22800], R0 ;  /* 0x02280000030085a7 */ /* 0x000e64000800007f */
[----:B-1----:R-:W-:Y:S05]  /*ead0*/  @!P0 BRA `(.L_x_13506) ;  /* 0xfffffffc00ec8947 */ /* 0x002fea000383ffff */
[----:B------:R-:W-:Y:S05]  /*eae0*/  BRA `(.L_x_13622) ;  /* 0xffffff2c006c7947 */ /* 0x000fea000383ffff */
.L_x_13510:
[----:B-1----:R-:W-:-:S04]  /*eaf0*/  IMAD.U32 R3, RZ, RZ, UR22 ;  /* 0x00000016ff037e24 */ /* 0x002fc8000f8e00ff */
[----:B------:R1:W2:Y:S03]  /*eb00*/  SYNCS.PHASECHK.TRANS64.TRYWAIT P1, [R3+URZ+0x22830], R8 ;  /* 0x02283008030075a7 */ /* 0x0002a6000802017f */
[----:B--2---:R-:W-:Y:S05]  /*eb10*/  @!P1 NANOSLEEP.SYNCS 0x989680 ;  /* 0x009896800000995d */ /* 0x004fea0003900000 */
[----:B------:R-:W2:Y:S02]  /*eb20*/  @!P1 SYNCS.PHASECHK.TRANS64 P1, [R3+URZ+0x22830], R8 ;  /* 0x02283008030095a7 */ /* 0x000ea4000802007f */
[----:B--2---:R-:W-:Y:S05]  /*eb30*/  @!P1 BRA `(.L_x_13510) ;  /* 0xfffffffc00ec9947 */ /* 0x004fea000383ffff */
[----:B------:R-:W-:Y:S05]  /*eb40*/  BRA `(.L_x_13509) ;  /* 0xffffff2c00907947 */ /* 0x000fea000383ffff */
.L_x_13515:
[----:B---3--:R-:W-:-:S04]  /*eb50*/  IMAD.U32 R9, RZ, RZ, UR22 ;  /* 0x00000016ff097e24 */ /* 0x008fc8000f8e00ff */
[----:B------:R3:W4:Y:S03]  /*eb60*/  SYNCS.PHASECHK.TRANS64.TRYWAIT P1, [R9+URZ+0x22850], R8 ;  /* 0x02285008090075a7 */ /* 0x000726000802017f */
[----:B----4-:R-:W-:Y:S05]  /*eb70*/  @!P1 NANOSLEEP.SYNCS 0x989680 ;  /* 0x009896800000995d */ /* 0x010fea0003900000 */
[----:B------:R-:W4:Y:S02]  /*eb80*/  @!P1 SYNCS.PHASECHK.TRANS64 P1, [R9+URZ+0x22850], R8 ;  /* 0x02285008090095a7 */ /* 0x000f24000802007f */
[----:B----4-:R-:W-:Y:S05]  /*eb90*/  @!P1 BRA `(.L_x_13515) ;  /* 0xfffffffc00ec9947 */ /* 0x010fea000383ffff */
[----:B------:R-:W-:Y:S05]  /*eba0*/  BRA `(.L_x_13514) ;  /* 0xffffff44009c7947 */ /* 0x000fea000383ffff */
.L_x_13521:
[----:B-12---:R-:W-:-:S04]  /*ebb0*/  IMAD.U32 R0, RZ, RZ, UR26 ;  /* 0x0000001aff007e24 */ /* 0x006fc8000f8e00ff */
[----:B------:R1:W2:Y:S03]  /*ebc0*/  SYNCS.PHASECHK.TRANS64.TRYWAIT P1, [R0+URZ+0x22830], R7 ;  /* 0x02283007000075a7 */ /* 0x0002a6000802017f */
[----:B--2---:R-:W-:Y:S05]  /*ebd0*/  @!P1 NANOSLEEP.SYNCS 0x989680 ;  /* 0x009896800000995d */ /* 0x004fea0003900000 */
[----:B------:R-:W2:Y:S02]  /*ebe0*/  @!P1 SYNCS.PHASECHK.TRANS64 P1, [R0+URZ+0x22830], R7 ;  /* 0x02283007000095a7 */ /* 0x000ea4000802007f */
[----:B--2---:R-:W-:Y:S05]  /*ebf0*/  @!P1 BRA `(.L_x_13521) ;  /* 0xfffffffc00ec9947 */ /* 0x004fea000383ffff */
[----:B------:R-:W-:Y:S05]  /*ec00*/  BRA `(.L_x_13520) ;  /* 0xffffff4800e07947 */ /* 0x000fea000383ffff */
.L_x_13526:
[----:B--2---:R-:W-:-:S04]  /*ec10*/  IMAD.U32 R10, RZ, RZ, UR26 ;  /* 0x0000001aff0a7e24 */ /* 0x004fc8000f8e00ff */
[----:B------:R2:W3:Y:S03]  /*ec20*/  SYNCS.PHASECHK.TRANS64.TRYWAIT P1, [R10+URZ+0x22850], R7 ;  /* 0x022850070a0075a7 */ /* 0x0004e6000802017f */
[----:B---3--:R-:W-:Y:S05]  /*ec30*/  @!P1 NANOSLEEP.SYNCS 0x989680 ;  /* 0x009896800000995d */ /* 0x008fea0003900000 */
[----:B------:R-:W3:Y:S02]  /*ec40*/  @!P1 SYNCS.PHASECHK.TRANS64 P1, [R10+URZ+0x22850], R7 ;  /* 0x022850070a0095a7 */ /* 0x000ee4000802007f */
[----:B---3--:R-:W-:Y:S05]  /*ec50*/  @!P1 BRA `(.L_x_13526) ;  /* 0xfffffffc00ec9947 */ /* 0x008fea000383ffff */
[----:B------:R-:W-:Y:S05]  /*ec60*/  BRA `(.L_x_13525) ;  /* 0xffffff6800e47947 */ /* 0x000fea000383ffff */
.L_x_13533:
[----:B-1----:R-:W-:-:S04]  /*ec70*/  IMAD.U32 R0, RZ, RZ, UR25 ;  /* 0x00000019ff007e24 */ /* 0x002fc8000f8e00ff */
[----:B------:R1:W2:Y:S03]  /*ec80*/  SYNCS.PHASECHK.TRANS64.TRYWAIT P1, [R0+URZ+0x22830], R7 ;  /* 0x02283007000075a7 */ /* 0x0002a6000802017f */
[----:B--2---:R-:W-:Y:S05]  /*ec90*/  @!P1 NANOSLEEP.SYNCS 0x989680 ;  /* 0x009896800000995d */ /* 0x004fea0003900000 */
[----:B------:R-:W2:Y:S02]  /*eca0*/  @!P1 SYNCS.PHASECHK.TRANS64 P1, [R0+URZ+0x22830], R7 ;  /* 0x02283007000095a7 */ /* 0x000ea4000802007f */
[----:B--2---:R-:W-:Y:S05]  /*ecb0*/  @!P1 BRA `(.L_x_13533) ;  /* 0xfffffffc00ec9947 */ /* 0x004fea000383ffff */
[----:B------:R-:W-:Y:S05]  /*ecc0*/  BRA `(.L_x_13532) ;  /* 0xffffff6c00ec7947 */ /* 0x000fea000383ffff */
.L_x_13538:
[----:B-1----:R-:W-:-:S04]  /*ecd0*/  IMAD.U32 R10, RZ, RZ, UR25 ;  /* 0x00000019ff0a7e24 */ /* 0x002fc8000f8e00ff */
[----:B------:R1:W2:Y:S03]  /*ece0*/  SYNCS.PHASECHK.TRANS64.TRYWAIT P1, [R10+URZ+0x22850], R7 ;  /* 0x022850070a0075a7 */ /* 0x0002a6000802017f */
[----:B--2---:R-:W-:Y:S05]  /*ecf0*/  @!P1 NANOSLEEP.SYNCS 0x989680 ;  /* 0x009896800000995d */ /* 0x004fea0003900000 */
[----:B------:R-:W2:Y:S02]  /*ed00*/  @!P1 SYNCS.PHASECHK.TRANS64 P1, [R10+URZ+0x22850], R7 ;  /* 0x022850070a0095a7 */ /* 0x000ea4000802007f */
[----:B--2---:R-:W-:Y:S05]  /*ed10*/  @!P1 BRA `(.L_x_13538) ;  /* 0xfffffffc00ec9947 */ /* 0x004fea000383ffff */
[----:B------:R-:W-:Y:S05]  /*ed20*/  BRA `(.L_x_13537) ;  /* 0xffffff8800107947 */ /* 0x000fea000383ffff */
.L_x_13570:
        /* <DEDUP_REMOVED lines=10> */
.L_x_13623:
[----:B------:R-:W-:Y:S05]  /*edd0*/  BRA `(.L_x_13624) ;  /* 0xffffffcc005c7947 */ /* 0x000fea000383ffff */
.L_x_13573:
[----:B0-----:R0:W1:Y:S02]  /*ede0*/  SYNCS.PHASECHK.TRANS64.TRYWAIT P0, [R22+URZ+0x22840], R3 ;  /* 0x02284003160075a7 */ /* 0x001064000800017f */
[----:B-1----:R-:W-:Y:S05]  /*edf0*/  @!P0 NANOSLEEP.SYNCS 0x989680 ;  /* 0x009896800000895d */ /* 0x002fea0003900000 */
[----:B------:R-:W1:Y:S02]  /*ee00*/  @!P0 SYNCS.PHASECHK.TRANS64 P0, [R22+URZ+0x22840], R3 ;  /* 0x02284003160085a7 */ /* 0x000e64000800007f */
[----:B-1----:R-:W-:Y:S05]  /*ee10*/  @!P0 BRA `(.L_x_13573) ;  /* 0xfffffffc00f08947 */ /* 0x002fea000383ffff */
[----:B------:R-:W-:Y:S05]  /*ee20*/  BRA `(.L_x_13625) ;  /* 0xffffffd000047947 */ /* 0x000fea000383ffff */
.L_x_13574:
        /* <DEDUP_REMOVED lines=8> */
.L_x_13627:
[----:B------:R-:W-:Y:S05]  /*eeb0*/  BSYNC B0 ;  /* 0x0000000000007941 */ /* 0x000fea0003800000 */
.L_x_13626:
        /* <DEDUP_REMOVED lines=9> */
.L_x_13628:
        /* <DEDUP_REMOVED lines=8> */
.L_x_13629:
        /* <DEDUP_REMOVED lines=11> */
.L_x_13630:
[----:B------:R-:W-:Y:S02]  /*f080*/  IMAD.MOV.U32 R13, RZ, RZ, R5 ;  /* 0x000000ffff0d7224 */ /* 0x000fe400078e0005 */
[----:B------:R-:W-:Y:S01]  /*f090*/  IMAD.MOV.U32 R12, RZ, RZ, 0x2 ;  /* 0x00000002ff0c7424 */ /* 0x000fe200078e00ff */
[----:B------:R-:W-:-:S13]  /*f0a0*/  @P0 LEA R2, P1, R8, R14, 0x1 ;  /* 0x0000000e08020211 */ /* 0x000fda00078208ff */
[----:B------:R-:W-:Y:S05]  /*f0b0*/  WARPSYNC.COLLECTIVE R15, `(.L_x_13631) ;  /* 0x000000000f087348 */ /* 0x000fea0003c00000 */
[----:B------:R0:W1:Y:S02]  /*f0c0*/  SHFL.IDX P6, R14, R13, R12, R11 ;  /* 0x0000000c0d0e7389 */ /* 0x00006400000c000b */
[----:B01----:R-:W-:Y:S01]  /*f0d0*/  ENDCOLLECTIVE ;  /* 0x000000000000791b */ /* 0x003fe20003800000 */
.L_x_13631:
        /* <DEDUP_REMOVED lines=12> */
.L_x_13632:
[----:B------:R-:W-:Y:S02]  /*f1a0*/  IMAD.MOV.U32 R13, RZ, RZ, R5 ;  /* 0x000000ffff0d7224 */ /* 0x000fe400078e0005 */
[----:B------:R-:W-:Y:S01]  /*f1b0*/  IMAD.MOV.U32 R12, RZ, RZ, 0x3 ;  /* 0x00000003ff0c7424 */ /* 0x000fe200078e00ff */
[----:B------:R-:W-:-:S13]  /*f1c0*/  @P0 LEA R2, P1, R8, R14, 0x1 ;  /* 0x0000000e08020211 */ /* 0x000fda00078208ff */
[----:B------:R-:W-:Y:S05]  /*f1d0*/  WARPSYNC.COLLECTIVE R15, `(.L_x_13633) ;  /* 0x000000000f087348 */ /* 0x000fea0003c00000 */
[----:B------:R0:W1:Y:S02]  /*f1e0*/  SHFL.IDX P6, R14, R13, R12, R11 ;  /* 0x0000000c0d0e7389 */ /* 0x00006400000c000b */
[----:B01----:R-:W-:Y:S01]  /*f1f0*/  ENDCOLLECTIVE ;  /* 0x000000000000791b */ /* 0x003fe20003800000 */
.L_x_13633:
[----:B------:R-:W-:-:S05]  /*f200*/  @P0 IMAD.X R3, RZ, RZ, R6, P1 ;  /* 0x000000ffff030224 */ /* 0x000fca00008e0606 */
[----:B------:R-:W-:Y:S01]  /*f210*/  @!PT LDS RZ, [RZ] ;  /* 0x00000000fffff984 */ /* 0x000fe20000000800 */
[----:B------:R-:W-:Y:S01]  /*f220*/  @!PT LDS RZ, [RZ] ;  /* 0x00000000fffff984 */ /* 0x000fe20000000800 */
[----:B------:R-:W-:Y:S01]  /*f230*/  @!PT LDS RZ, [RZ] ;  /* 0x00000000fffff984 */ /* 0x000fe20000000800 */
[----:B------:R0:W-:Y:S01]  /*f240*/  @P0 LDGSTS.E.BYPASS.LTC128B.128 [R7+0x1d400], desc[UR48][R2.64], !P2 ;  /* 0x1d40000002070fae */ /* 0x0001e2000d101d70 */
[----:B------:R-:W-:Y:S01]  /*f250*/  ISETP.GE.AND P0, PT, R23, 0x31, PT ;  /* 0x000000311700780c */ /* 0x000fe20003f06270 */
[----:B------:R-:W-:-:S12]  /*f260*/  IMAD.MOV.U32 R13, RZ, RZ, R4 ;  /* 0x000000ffff0d7224 */ /* 0x000fd800078e0004 */
[----:B------:R-:W-:Y:S01]  /*f270*/  @P0 IMAD R9, R0, 0x2, R16 ;  /* 0x0000000200090824 */ /* 0x000fe200078e0210 */
[----:B0-----:R-:W-:-:S07]  /*f280*/  MOV R6, R14 ;  /* 0x0000000e00067202 */ /* 0x001fce0000000f00 */
[----:B------:R-:W-:Y:S05]  /*f290*/  WARPSYNC.COLLECTIVE R15, `(.L_x_13634) ;  /* 0x000000000f087348 */ /* 0x000fea0003c00000 */
[----:B------:R0:W1:Y:S02]  /*f2a0*/  SHFL.IDX P6, R14, R13, R12, R11 ;  /* 0x0000000c0d0e7389 */ /* 0x00006400000c000b */
[----:B01----:R-:W-:Y:S01]  /*f2b0*/  ENDCOLLECTIVE ;  /* 0x000000000000791b */ /* 0x003fe20003800000 */
.L_x_13634:
[----:B------:R-:W-:Y:S02]  /*f2c0*/  IMAD.MOV.U32 R13, RZ, RZ, R5 ;  /* 0x000000ffff0d7224 */ /* 0x000fe400078e0005 */
[----:B------:R-:W-:Y:S01]  /*f2d0*/  IMAD.MOV.U32 R12, RZ, RZ, 0x4 ;  /* 0x00000004ff0c7424 */ /* 0x000fe200078e00ff */
[----:B------:R-:W-:-:S13]  /*f2e0*/  @P0 LEA R2, P1, R8, R14, 0x1 ;  /* 0x0000000e08020211 */ /* 0x000fda00078208ff */
[----:B------:R-:W-:Y:S05]  /*f2f0*/  WARPSYNC.COLLECTIVE R15, `(.L_x_13635) ;  /* 0x000000000f087348 */ /* 0x000fea0003c00000 */
[----:B------:R0:W1:Y:S02]  /*f300*/  SHFL.IDX P6, R14, R13, R12, R11 ;  /* 0x0000000c0d0e7389 */ /* 0x00006400000c000b */
[----:B01----:R-:W-:Y:S01]  /*f310*/  ENDCOLLECTIVE ;  /* 0x000000000000791b */ /* 0x003fe20003800000 */
.L_x_13635:
        /* <DEDUP_REMOVED lines=12> */
.L_x_13636:
[----:B------:R-:W-:Y:S02]  /*f3e0*/  IMAD.MOV.U32 R13, RZ, RZ, R5 ;  /* 0x000000ffff0d7224 */ /* 0x000fe400078e0005 */
[----:B------:R-:W-:Y:S01]  /*f3f0*/  IMAD.MOV.U32 R12, RZ, RZ, 0x5 ;  /* 0x00000005ff0c7424 */ /* 0x000fe200078e00ff */
[----:B------:R-:W-:-:S13]  /*f400*/  @P0 LEA R2, P1, R8, R14, 0x1 ;  /* 0x0000000e08020211 */ /* 0x000fda00078208ff */
[----:B------:R-:W-:Y:S05]  /*f410*/  WARPSYNC.COLLECTIVE R15, `(.L_x_13637) ;  /* 0x000000000f087348 */ /* 0x000fea0003c00000 */
[----:B------:R0:W1:Y:S02]  /*f420*/  SHFL.IDX P6, R14, R13, R12, R11 ;  /* 0x0000000c0d0e7389 */ /* 0x00006400000c000b */
[----:B01----:R-:W-:Y:S01]  /*f430*/  ENDCOLLECTIVE ;  /* 0x000000000000791b */ /* 0x003fe20003800000 */
.L_x_13637:
[----:B------:R-:W-:-:S05]  /*f440*/  @P0 IMAD.X R3, RZ, RZ, R6, P1 ;  /* 0x000000ffff030224 */ /* 0x000fca00008e0606 */
        /* <DEDUP_REMOVED lines=9> */
.L_x_13638:
[----:B------:R-:W-:Y:S05]  /*f4e0*/  BRA `(.L_x_13639) ;  /* 0xffffffcc00687947 */ /* 0x000fea000383ffff */
.L_x_13579:
[----:B------:R-:W-:Y:S02]  /*f4f0*/  IMAD.MOV.U32 R13, RZ, RZ, R5 ;  /* 0x000000ffff0d7224 */ /* 0x000fe400078e0005 */
[----:B------:R-:W-:Y:S02]  /*f500*/  IMAD.MOV.U32 R12, RZ, RZ, RZ ;  /* 0x000000ffff0c7224 */ /* 0x000fe400078e00ff */
[----:B------:R-:W-:Y:S02]  /*f510*/  IMAD.MOV.U32 R11, RZ, RZ, 0x181f ;  /* 0x0000181fff0b7424 */ /* 0x000fe400078e00ff */
[----:B------:R-:W-:Y:S02]  /*f520*/  IMAD.MOV.U32 R15, RZ, RZ, -0x1 ;  /* 0xffffffffff0f7424 */ /* 0x000fe400078e00ff */
[----:B------:R-:W-:-:S07]  /*f530*/  IMAD.U32 R4, RZ, RZ, UR42 ;  /* 0x0000002aff047e24 */ /* 0x000fce000f8e00ff */
[----:B-1----:R-:W-:Y:S05]  /*f540*/  WARPSYNC.COLLECTIVE R15, `(.L_x_13640) ;  /* 0x000000000f087348 */ /* 0x002fea0003c00000 */
[----:B------:R0:W2:Y:S02]  /*f550*/  SHFL.IDX P6, R14, R13, R12, R11 ;  /* 0x0000000c0d0e7389 */ /* 0x0000a400000c000b */
[----:B012---:R-:W-:Y:S01]  /*f560*/  ENDCOLLECTIVE ;  /* 0x000000000000791b */ /* 0x007fe20003800000 */
.L_x_13640:
[----:B------:R-:W-:-:S04]  /*f570*/  IMAD R4, R4, 0x80, R33 ;  /* 0x0000008004047824 */ /* 0x000fc800078e0221 */
[C---:B------:R-:W-:Y:S01]  /*f580*/  VIADD R6, R4.reuse, 0x10 ;  /* 0x0000001004067836 */ /* 0x040fe20000000000 */
[----:B------:R-:W-:Y:S01]  /*f590*/  ISETP.GE.AND P0, PT, R4, UR37, PT ;  /* 0x0000002504007c0c */ /* 0x000fe2000bf06270 */
[----:B------:R-:W-:Y:S02]  /*f5a0*/  IMAD.MOV.U32 R13, RZ, RZ, R0 ;  /* 0x000000ffff0d7224 */ /* 0x000fe400078e0000 */
[----:B------:R-:W-:-:S10]  /*f5b0*/  IMAD.MOV.U32 R2, RZ, RZ, R14 ;  /* 0x000000ffff027224 */ /* 0x000fd400078e000e */
[----:B------:R-:W-:Y:S05]  /*f5c0*/  WARPSYNC.COLLECTIVE R15, `(.L_x_13641) ;  /* 0x000000000f087348 */ /* 0x000fea0003c00000 */
[----:B------:R0:W1:Y:S02]  /*f5d0*/  SHFL.IDX P6, R14, R13, R12, R11 ;  /* 0x0000000c0d0e7389 */ /* 0x00006400000c000b */
[----:B01----:R-:W-:Y:S01]  /*f5e0*/  ENDCOLLECTIVE ;  /* 0x000000000000791b */ /* 0x003fe20003800000 */
.L_x_13641:
        /* <DEDUP_REMOVED lines=8> */
.L_x_13642:
        /* <DEDUP_REMOVED lines=10> */
.L_x_13643:
[----:B------:R-:W-:Y:S02]  /*f710*/  IMAD.MOV.U32 R13, RZ, RZ, R5 ;  /* 0x000000ffff0d7224 */ /* 0x000fe400078e0005 */
[----:B------:R-:W-:Y:S01]  /*f720*/  IMAD.MOV.U32 R12, RZ, RZ, 0x2 ;  /* 0x00000002ff0c7424 */ /* 0x000fe200078e00ff */
[----:B------:R-:W-:-:S13]  /*f730*/  @!P0 LEA R2, P1, R8, R14, 0x1 ;  /* 0x0000000e08028211 */ /* 0x000fda00078208ff */
[----:B------:R-:W-:Y:S05]  /*f740*/  WARPSYNC.COLLECTIVE R15, `(.L_x_13644) ;  /* 0x000000000f087348 */ /* 0x000fea0003c00000 */
[----:B------:R0:W1:Y:S02]  /*f750*/  SHFL.IDX P6, R14, R13, R12, R11 ;  /* 0x0000000c0d0e7389 */ /* 0x00006400000c000b */
[----:B01----:R-:W-:Y:S01]  /*f760*/  ENDCOLLECTIVE ;  /* 0x000000000000791b */ /* 0x003fe20003800000 */
.L_x_13644:
        /* <DEDUP_REMOVED lines=12> */
.L_x_13645:
[----:B------:R-:W-:Y:S02]  /*f830*/  IMAD.MOV.U32 R13, RZ, RZ, R5 ;  /* 0x000000ffff0d7224 */ /* 0x000fe400078e0005 */
[----:B------:R-:W-:Y:S01]  /*f840*/  IMAD.MOV.U32 R12, RZ, RZ, 0x3 ;  /* 0x00000003ff0c7424 */ /* 0x000fe200078e00ff */
[----:B------:R-:W-:-:S13]  /*f850*/  @!P0 LEA R2, P1, R8, R14, 0x1 ;  /* 0x0000000e08028211 */ /* 0x000fda00078208ff */
[----:B------:R-:W-:Y:S05]  /*f860*/  WARPSYNC.COLLECTIVE R15, `(.L_x_13646) ;  /* 0x000000000f087348 */ /* 0x000fea0003c00000 */
[----:B------:R0:W1:Y:S02]  /*f870*/  SHFL.IDX P6, R14, R13, R12, R11 ;  /* 0x0000000c0d0e7389 */ /* 0x00006400000c000b */
[----:B01----:R-:W-:Y:S01]  /*f880*/  ENDCOLLECTIVE ;  /* 0x000000000000791b */ /* 0x003fe20003800000 */
.L_x_13646:
[----:B------:R-:W-:Y:S02]  /*f890*/  @!P0 IMAD.X R3, RZ, RZ, R6, P1 ;  /* 0x000000ffff038224 */ /* 0x000fe400008e0606 */
[----:B------:R-:W-:-:S03]  /*f8a0*/  VIADD R6, R4, 0x30 ;  /* 0x0000003004067836 */ /* 0x000fc60000000000 */
[----:B------:R-:W-:Y:S01]  /*f8b0*/  @!PT LDS RZ, [RZ] ;  /* 0x00000000fffff984 */ /* 0x000fe20000000800 */
[----:B------:R-:W-:Y:S01]  /*f8c0*/  @!PT LDS RZ, [RZ] ;  /* 0x00000000fffff984 */ /* 0x000fe20000000800 */
[----:B------:R-:W-:Y:S01]  /*f8d0*/  @!PT LDS RZ, [RZ] ;  /* 0x00000000fffff984 */ /* 0x000fe20000000800 */
[----:B------:R0:W-:Y:S02]  /*f8e0*/  @!P0 LDGSTS.E.BYPASS.LTC128B.128 [R32+0x19400], desc[UR48][R2.64], !P5 ;  /* 0x1940000002208fae */ /* 0x0001e4000e901d70 */
[----:B------:R-:W-:Y:S01]  /*f8f0*/  ISETP.GE.AND P0, PT, R6, UR37, PT ;  /* 0x0000002506007c0c */ /* 0x000fe2000bf06270 */
[----:B------:R-:W-:Y:S01]  /*f900*/  IMAD.MOV.U32 R13, RZ, RZ, R0 ;  /* 0x000000ffff0d7224 */ /* 0x000fe200078e0000 */
[----:B------:R-:W-:-:S11]  /*f910*/  MOV R6, R14 ;  /* 0x0000000e00067202 */ /* 0x000fd60000000f00 */
[----:B0-----:R-:W-:Y:S05]  /*f920*/  WARPSYNC.COLLECTIVE R15, `(.L_x_13647) ;  /* 0x000000000f087348 */ /* 0x001fea0003c00000 */
[----:B------:R1:W2:Y:S02]  /*f930*/  SHFL.IDX P6, R14, R13, R12, R11 ;  /* 0x0000000c0d0e7389 */ /* 0x0002a400000c000b */
[----:B012---:R-:W-:Y:S01]  /*f940*/  ENDCOLLECTIVE ;  /* 0x000000000000791b */ /* 0x007fe20003800000 */
.L_x_13647:
[----:B------:R-:W-:Y:S02]  /*f950*/  IMAD.MOV.U32 R13, RZ, RZ, R5 ;  /* 0x000000ffff0d7224 */ /* 0x000fe400078e0005 */
[----:B------:R-:W-:Y:S01]  /*f960*/  IMAD.MOV.U32 R12, RZ, RZ, 0x4 ;  /* 0x00000004ff0c7424 */ /* 0x000fe200078e00ff */
[----:B------:R-:W-:-:S13]  /*f970*/  @!P0 LEA R2, P1, R8, R14, 0x1 ;  /* 0x0000000e08028211 */ /* 0x000fda00078208ff */
[----:B------:R-:W-:Y:S05]  /*f980*/  WARPSYNC.COLLECTIVE R15, `(.L_x_13648) ;  /* 0x000000000f087348 */ /* 0x000fea0003c00000 */
[----:B------:R0:W1:Y:S02]  /*f990*/  SHFL.IDX P6, R14, R13, R12, R11 ;  /* 0x0000000c0d0e7389 */ /* 0x00006400000c000b */
[----:B01----:R-:W-:Y:S01]  /*f9a0*/  ENDCOLLECTIVE ;  /* 0x000000000000791b */ /* 0x003fe20003800000 */
.L_x_13648:
        /* <DEDUP_REMOVED lines=12> */
.L_x_13649:
[----:B------:R-:W-:Y:S02]  /*fa70*/  IMAD.MOV.U32 R13, RZ, RZ, R5 ;  /* 0x000000ffff0d7224 */ /* 0x000fe400078e0005 */
[----:B------:R-:W-:Y:S01]  /*fa80*/  IMAD.MOV.U32 R12, RZ, RZ, 0x5 ;  /* 0x00000005ff0c7424 */ /* 0x000fe200078e00ff */
[----:B------:R-:W-:-:S13]  /*fa90*/  @!P0 LEA R2, P1, R8, R14, 0x1 ;  /* 0x0000000e08028211 */ /* 0x000fda00078208ff */
[----:B------:R-:W-:Y:S05]  /*faa0*/  WARPSYNC.COLLECTIVE R15, `(.L_x_13650) ;  /* 0x000000000f087348 */ /* 0x000fea0003c00000 */
[----:B------:R0:W1:Y:S02]  /*fab0*/  SHFL.IDX P6, R14, R13, R12, R11 ;  /* 0x0000000c0d0e7389 */ /* 0x00006400000c000b */
[----:B01----:R-:W-:Y:S01]  /*fac0*/  ENDCOLLECTIVE ;  /* 0x000000000000791b */ /* 0x003fe20003800000 */
.L_x_13650:
        /* <DEDUP_REMOVED lines=12> */
.L_x_13651:
[----:B------:R-:W-:Y:S02]  /*fb90*/  IMAD.MOV.U32 R13, RZ, RZ, R5 ;  /* 0x000000ffff0d7224 */ /* 0x000fe400078e0005 */
[----:B------:R-:W-:Y:S01]  /*fba0*/  IMAD.MOV.U32 R12, RZ, RZ, 0x6 ;  /* 0x00000006ff0c7424 */ /* 0x000fe200078e00ff */
[----:B------:R-:W-:-:S13]  /*fbb0*/  @!P0 LEA R2, P1, R8, R14, 0x1 ;  /* 0x0000000e08028211 */ /* 0x000fda00078208ff */
[----:B------:R-:W-:Y:S05]  /*fbc0*/  WARPSYNC.COLLECTIVE R15, `(.L_x_13652) ;  /* 0x000000000f087348 */ /* 0x000fea0003c00000 */
[----:B------:R0:W1:Y:S02]  /*fbd0*/  SHFL.IDX P6, R14, R13, R12, R11 ;  /* 0x0000000c0d0e7389 */ /* 0x00006400000c000b */
[----:B01----:R-:W-:Y:S01]  /*fbe0*/  ENDCOLLECTIVE ;  /* 0x000000000000791b */ /* 0x003fe20003800000 */
.L_x_13652:
        /* <DEDUP_REMOVED lines=12> */
.L_x_13653:
[----:B------:R-:W-:Y:S02]  /*fcb0*/  IMAD.MOV.U32 R13, RZ, RZ, R5 ;  /* 0x000000ffff0d7224 */ /* 0x000fe400078e0005 */
[----:B------:R-:W-:Y:S01]  /*fcc0*/  IMAD.MOV.U32 R12, RZ, RZ, 0x7 ;  /* 0x00000007ff0c7424 */ /* 0x000fe200078e00ff */
[----:B------:R-:W-:-:S13]  /*fcd0*/  @!P0 LEA R2, P1, R8, R14, 0x1 ;  /* 0x0000000e08028211 */ /* 0x000fda00078208ff */
[----:B------:R-:W-:Y:S05]  /*fce0*/  WARPSYNC.COLLECTIVE R15, `(.L_x_13654) ;  /* 0x000000000f087348 */ /* 0x000fea0003c00000 */
[----:B------:R0:W1:Y:S02]  /*fcf0*/  SHFL.IDX P6, R14, R13, R12, R11 ;  /* 0x0000000c0d0e7389 */ /* 0x00006400000c000b */
[----:B01----:R-:W-:Y:S01]  /*fd00*/  ENDCOLLECTIVE ;  /* 0x000000000000791b */ /* 0x003fe20003800000 */
.L_x_13654:
        /* <DEDUP_REMOVED lines=10> */
.L_x_13655:
[----:B------:R-:W-:Y:S05]  /*fdb0*/  BRA `(.L_x_13656) ;  /* 0xffffffcc008c7947 */ /* 0x000fea000383ffff */
.L_x_13582:
[----:B0-----:R0:W2:Y:S02]  /*fdc0*/  SYNCS.PHASECHK.TRANS64.TRYWAIT P0, [R16+URZ+0x22820], R3 ;  /* 0x02282003100075a7 */ /* 0x0010a4000800017f */
[----:B--2---:R-:W-:Y:S05]  /*fdd0*/  @!P0 NANOSLEEP.SYNCS 0x989680 ;  /* 0x009896800000895d */ /* 0x004fea0003900000 */
[----:B------:R-:W2:Y:S02]  /*fde0*/  @!P0 SYNCS.PHASECHK.TRANS64 P0, [R16+URZ+0x22820], R3 ;  /* 0x02282003100085a7 */ /* 0x000ea4000800007f */
[----:B--2---:R-:W-:Y:S05]  /*fdf0*/  @!P0 BRA `(.L_x_13582) ;  /* 0xfffffffc00f08947 */ /* 0x004fea000383ffff */
[----:B------:R-:W-:Y:S05]  /*fe00*/  BRA `(.L_x_13657) ;  /* 0xffffffcc00e87947 */ /* 0x000fea000383ffff */
.L_x_13585:
[----:B0-----:R0:W2:Y:S02]  /*fe10*/  SYNCS.PHASECHK.TRANS64.TRYWAIT P0, [R22+URZ+0x22860], R3 ;  /* 0x02286003160075a7 */ /* 0x0010a4000800017f */
[----:B--2---:R-:W-:Y:S05]  /*fe20*/  @!P0 NANOSLEEP.SYNCS 0x989680 ;  /* 0x009896800000895d */ /* 0x004fea0003900000 */
[----:B------:R-:W2:Y:S02]  /*fe30*/  @!P0 SYNCS.PHASECHK.TRANS64 P0, [R22+URZ+0x22860], R3 ;  /* 0x02286003160085a7 */ /* 0x000ea4000800007f */
[----:B--2---:R-:W-:Y:S05]  /*fe40*/  @!P0 BRA `(.L_x_13585) ;  /* 0xfffffffc00f08947 */ /* 0x004fea000383ffff */
[----:B------:R-:W-:Y:S05]  /*fe50*/  BRA `(.L_x_13658) ;  /* 0xffffffcc00f87947 */ /* 0x000fea000383ffff */
.L_x_13586:
        /* <DEDUP_REMOVED lines=8> */
.L_x_13660:
[----:B------:R-:W-:Y:S05]  /*fee0*/  BSYNC B0 ;  /* 0x0000000000007941 */ /* 0x000fea0003800000 */
.L_x_13659:
        /* <DEDUP_REMOVED lines=12> */
.L_x_13661:
[----:B------:R-:W-:Y:S01]  /*ffb0*/  IMAD.MOV.U32 R13, RZ, RZ, R6 ;  /* 0x000000ffff0d7224 */ /* 0x000fe200078e0006 */
[----:B------:R-:W-:Y:S01]  /*ffc0*/  MOV R12, 0x1 ;  /* 0x00000001000c7802 */ /* 0x000fe20000000f00 */
[----:B------:R-:W-:-:S05]  /*ffd0*/  IMAD.SHL.U32 R8, R8, 0x8, RZ ;  /* 0x0000000808087824 */ /* 0x000fca00078e00ff */
[----:B------:R-:W-:-:S05]  /*ffe0*/  LOP3.LUT R8, R8, 0x38, RZ, 0xc0, !PT ;  /* 0x0000003808087812 */ /* 0x000fca00078ec0ff */
[----:B------:R-:W-:-:S05]  /*fff0*/  IMAD.SHL.U32 R0, R8, 0x2, RZ ;  /* 0x0000000208007824 */ /* 0x000fca00078e00ff */
[----:B------:R-:W-:-:S13]  /*10000*/  IADD3 R2, P0, R14, R0, RZ ;  /* 0x000000000e027210 */ /* 0x000fda0007f1e0ff */
[----:B------:R-:W-:Y:S05]  /*10010*/  WARPSYNC.COLLECTIVE R15, `(.L_x_13662) ;  /* 0x000000000f087348 */ /* 0x000fea0003c00000 */
[----:B------:R0:W1:Y:S02]  /*10020*/  SHFL.IDX P6, R14, R13, R12, R11 ;  /* 0x0000000c0d0e7389 */ /* 0x00006400000c000b */
[----:B01----:R-:W-:Y:S01]  /*10030*/  ENDCOLLECTIVE ;  /* 0x000000000000791b */ /* 0x003fe20003800000 */
.L_x_13662:
        /* <DEDUP_REMOVED lines=19> */
.L_x_13663:
[----:B------:R-:W-:Y:S02]  /*10170*/  IMAD.MOV.U32 R13, RZ, RZ, R6 ;  /* 0x000000ffff0d7224 */ /* 0x000fe400078e0006 */
[----:B------:R-:W-:Y:S01]  /*10180*/  IMAD.MOV.U32 R12, RZ, RZ, 0x2 ;  /* 0x00000002ff0c7424 */ /* 0x000fe200078e00ff */
[----:B------:R-:W-:-:S13]  /*10190*/  IADD3 R2, P3, R14, R0, RZ ;  /* 0x000000000e027210 */ /* 0x000fda0007f7e0ff */
[----:B------:R-:W-:Y:S05]  /*101a0*/  WARPSYNC.COLLECTIVE R15, `(.L_x_13664) ;  /* 0x000000000f087348 */ /* 0x000fea0003c00000 */
[----:B------:R0:W1:Y:S02]  /*101b0*/  SHFL.IDX P6, R14, R13, R12, R11 ;  /* 0x0000000c0d0e7389 */ /* 0x00006400000c000b */
[----:B01----:R-:W-:Y:S01]  /*101c0*/  ENDCOLLECTIVE ;  /* 0x000000000000791b */ /* 0x003fe20003800000 */
.L_x_13664:
        /* <DEDUP_REMOVED lines=17> */
.L_x_13665:
[----:B------:R-:W-:Y:S02]  /*102e0*/  IMAD.MOV.U32 R13, RZ, RZ, R6 ;  /* 0x000000ffff0d7224 */ /* 0x000fe400078e0006 */
[----:B------:R-:W-:Y:S01]  /*102f0*/  IMAD.MOV.U32 R12, RZ, RZ, 0x3 ;  /* 0x00000003ff0c7424 */ /* 0x000fe200078e00ff */
[----:B------:R-:W-:-:S13]  /*10300*/  IADD3 R2, P3, R14, R0, RZ ;  /* 0x000000000e027210 */ /* 0x000fda0007f7e0ff */
[----:B------:R-:W-:Y:S05]  /*10310*/  WARPSYNC.COLLECTIVE R15, `(.L_x_13666) ;  /* 0x000000000f087348 */ /* 0x000fea0003c00000 */
[----:B------:R0:W1:Y:S02]  /*10320*/  SHFL.IDX P6, R14, R13, R12, R11 ;  /* 0x0000000c0d0e7389 */ /* 0x00006400000c000b */
[----:B01----:R-:W-:Y:S01]  /*10330*/  ENDCOLLECTIVE ;  /* 0x000000000000791b */ /* 0x003fe20003800000 */
.L_x_13666:
        /* <DEDUP_REMOVED lines=17> */
.L_x_13667:
[----:B------:R-:W-:Y:S02]  /*10450*/  IMAD.MOV.U32 R13, RZ, RZ, R6 ;  /* 0x000000ffff0d7224 */ /* 0x000fe400078e0006 */
[----:B------:R-:W-:Y:S01]  /*10460*/  IMAD.MOV.U32 R12, RZ, RZ, 0x4 ;  /* 0x00000004ff0c7424 */ /* 0x000fe200078e00ff */
[----:B------:R-:W-:-:S13]  /*10470*/  IADD3 R2, P3, R14, R0, RZ ;  /* 0x000000000e027210 */ /* 0x000fda0007f7e0ff */
[----:B------:R-:W-:Y:S05]  /*10480*/  WARPSYNC.COLLECTIVE R15, `(.L_x_13668) ;  /* 0x000000000f087348 */ /* 0x000fea0003c00000 */
[----:B------:R0:W1:Y:S02]  /*10490*/  SHFL.IDX P6, R14, R13, R12, R11 ;  /* 0x0000000c0d0e7389 */ /* 0x00006400000c000b */
[----:B01----:R-:W-:Y:S01]  /*104a0*/  ENDCOLLECTIVE ;  /* 0x000000000000791b */ /* 0x003fe20003800000 */
.L_x_13668:
        /* <DEDUP_REMOVED lines=17> */
.L_x_13669:
[----:B------:R-:W-:Y:S02]  /*105c0*/  IMAD.MOV.U32 R13, RZ, RZ, R6 ;  /* 0x000000ffff0d7224 */ /* 0x000fe400078e0006 */
[----:B------:R-:W-:Y:S01]  /*105d0*/  IMAD.MOV.U32 R12, RZ, RZ, 0x5 ;  /* 0x00000005ff0c7424 */ /* 0x000fe200078e00ff */
[----:B------:R-:W-:-:S13]  /*105e0*/  IADD3 R2, P3, R14, R0, RZ ;  /* 0x000000000e027210 */ /* 0x000fda0007f7e0ff */
[----:B------:R-:W-:Y:S05]  /*105f0*/  WARPSYNC.COLLECTIVE R15, `(.L_x_13670) ;  /* 0x000000000f087348 */ /* 0x000fea0003c00000 */
[----:B------:R0:W1:Y:S02]  /*10600*/  SHFL.IDX P6, R14, R13, R12, R11 ;  /* 0x0000000c0d0e7389 */ /* 0x00006400000c000b */
[----:B01----:R-:W-:Y:S01]  /*10610*/  ENDCOLLECTIVE ;  /* 0x000000000000791b */ /* 0x003fe20003800000 */
.L_x_13670:
        /* <DEDUP_REMOVED lines=12> */
.L_x_13671:
        /* <DEDUP_REMOVED lines=9> */
.L_x_13592:
[----:B0-----:R0:W1:Y:S02]  /*10770*/  SYNCS.PHASECHK.TRANS64.TRYWAIT P0, [R10+URZ+0x22840], R24 ;  /* 0x022840180a0075a7 */ /* 0x001064000800017f */
[----:B-1----:R-:W-:Y:S05]  /*10780*/  @!P0 NANOSLEEP.SYNCS 0x989680 ;  /* 0x009896800000895d */ /* 0x002fea0003900000 */
[----:B------:R-:W1:Y:S02]  /*10790*/  @!P0 SYNCS.PHASECHK.TRANS64 P0, [R10+URZ+0x22840], R24 ;  /* 0x022840180a0085a7 */ /* 0x000e64000800007f */
[----:B-1----:R-:W-:Y:S05]  /*107a0*/  @!P0 BRA `(.L_x_13592) ;  /* 0xfffffffc00f08947 */ /* 0x002fea000383ffff */
[----:B------:R-:W-:Y:S05]  /*107b0*/  BRA `(.L_x_13673) ;  /* 0xffffffd0005c7947 */ /* 0x000fea000383ffff */
.L_x_13593:
        /* <DEDUP_REMOVED lines=8> */
.L_x_13675:
[----:B------:R-:W-:Y:S05]  /*10840*/  BSYNC B1 ;  /* 0x0000000000017941 */ /* 0x000fea0003800000 */
.L_x_13674:
        /* <DEDUP_REMOVED lines=9> */
.L_x_13676:
[----:B------:R-:W-:Y:S02]  /*108e0*/  IMAD.MOV.U32 R13, RZ, RZ, R21 ;  /* 0x000000ffff0d7224 */ /* 0x000fe400078e0015 */
[----:B------:R-:W-:Y:S01]  /*108f0*/  IMAD.MOV.U32 R12, RZ, RZ, 0x1 ;  /* 0x00000001ff0c7424 */ /* 0x000fe200078e00ff */
[----:B------:R-:W-:-:S13]  /*10900*/  IADD3 R2, P0, R14, R0, RZ ;  /* 0x000000000e027210 */ /* 0x000fda0007f1e0ff */
[----:B------:R-:W-:Y:S05]  /*10910*/  WARPSYNC.COLLECTIVE R15, `(.L_x_13677) ;  /* 0x000000000f087348 */ /* 0x000fea0003c00000 */
[----:B------:R0:W1:Y:S02]  /*10920*/  SHFL.IDX P6, R14, R13, R12, R11 ;  /* 0x0000000c0d0e7389 */ /* 0x00006400000c000b */
[----:B01----:R-:W-:Y:S01]  /*10930*/  ENDCOLLECTIVE ;  /* 0x000000000000791b */ /* 0x003fe20003800000 */
.L_x_13677:
        /* <DEDUP_REMOVED lines=10> */
.L_x_13678:
[----:B------:R-:W-:Y:S02]  /*109e0*/  IMAD.MOV.U32 R13, RZ, RZ, R21 ;  /* 0x000000ffff0d7224 */ /* 0x000fe400078e0015 */
[----:B------:R-:W-:Y:S02]  /*109f0*/  IMAD.MOV.U32 R12, RZ, RZ, 0x2 ;  /* 0x00000002ff0c7424 */ /* 0x000fe400078e00ff */
[----:B------:R-:W-:-:S07]  /*10a00*/  IMAD.MOV.U32 R6, RZ, RZ, R14 ;  /* 0x000000ffff067224 */ /* 0x000fce00078e000e */
[----:B------:R-:W-:Y:S05]  /*10a10*/  WARPSYNC.COLLECTIVE R15, `(.L_x_13679) ;  /* 0x000000000f087348 */ /* 0x000fea0003c00000 */
[----:B------:R0:W1:Y:S02]  /*10a20*/  SHFL.IDX P6, R14, R13, R12, R11 ;  /* 0x0000000c0d0e7389 */ /* 0x00006400000c000b */
[----:B01----:R-:W-:Y:S01]  /*10a30*/  ENDCOLLECTIVE ;  /* 0x000000000000791b */ /* 0x003fe20003800000 */
.L_x_13679:
[----:B------:R-:W-:-:S04]  /*10a40*/  IADD3 R2, P0, R6, R0, RZ ;  /* 0x0000000006027210 */ /* 0x000fc80007f1e0ff */
[----:B------:R-:W-:-:S05]  /*10a50*/  IADD3.X R3, RZ, R7, RZ, P0, !PT ;  /* 0x00000007ff037210 */ /* 0x000fca00007fe4ff */
        /* <DEDUP_REMOVED lines=9> */
.L_x_13680:
[----:B------:R-:W-:Y:S02]  /*10af0*/  IMAD.MOV.U32 R13, RZ, RZ, R21 ;  /* 0x000000ffff0d7224 */ /* 0x000fe400078e0015 */
[----:B------:R-:W-:Y:S01]  /*10b00*/  IMAD.MOV.U32 R12, RZ, RZ, 0x3 ;  /* 0x00000003ff0c7424 */ /* 0x000fe200078e00ff */
[----:B------:R-:W-:-:S13]  /*10b10*/  IADD3 R2, P0, R14, R0, RZ ;  /* 0x000000000e027210 */ /* 0x000fda0007f1e0ff */
[----:B------:R-:W-:Y:S05]  /*10b20*/  WARPSYNC.COLLECTIVE R15, `(.L_x_13681) ;  /* 0x000000000f087348 */ /* 0x000fea0003c00000 */
[----:B------:R0:W1:Y:S02]  /*10b30*/  SHFL.IDX P6, R14, R13, R12, R11 ;  /* 0x0000000c0d0e7389 */ /* 0x00006400000c000b */
[----:B01----:R-:W-:Y:S01]  /*10b40*/  ENDCOLLECTIVE ;  /* 0x000000000000791b */ /* 0x003fe20003800000 */
.L_x_13681:
        /* <DEDUP_REMOVED lines=10> */
.L_x_13682:
[----:B------:R-:W-:Y:S02]  /*10bf0*/  IMAD.MOV.U32 R13, RZ, RZ, R21 ;  /* 0x000000ffff0d7224 */ /* 0x000fe400078e0015 */
[----:B------:R-:W-:Y:S01]  /*10c00*/  IMAD.MOV.U32 R12, RZ, RZ, 0x4 ;  /* 0x00000004ff0c7424 */ /* 0x000fe200078e00ff */
[----:B------:R-:W-:-:S13]  /*10c10*/  IADD3 R2, P0, R14, R0, RZ ;  /* 0x000000000e027210 */ /* 0x000fda0007f1e0ff */
[----:B------:R-:W-:Y:S05]  /*10c20*/  WARPSYNC.COLLECTIVE R15, `(.L_x_13683) ;  /* 0x000000000f087348 */ /* 0x000fea0003c00000 */
[----:B------:R0:W1:Y:S02]  /*10c30*/  SHFL.IDX P6, R14, R13, R12, R11 ;  /* 0x0000000c0d0e7389 */ /* 0x00006400000c000b */
[----:B01----:R-:W-:Y:S01]  /*10c40*/  ENDCOLLECTIVE ;  /* 0x000000000000791b */ /* 0x003fe20003800000 */
.L_x_13683:
        /* <DEDUP_REMOVED lines=10> */
.L_x_13684:
[----:B------:R-:W-:Y:S02]  /*10cf0*/  IMAD.MOV.U32 R13, RZ, RZ, R21 ;  /* 0x000000ffff0d7224 */ /* 0x000fe400078e0015 */
[----:B------:R-:W-:Y:S01]  /*10d00*/  IMAD.MOV.U32 R12, RZ, RZ, 0x5 ;  /* 0x00000005ff0c7424 */ /* 0x000fe200078e00ff */
[----:B------:R-:W-:-:S13]  /*10d10*/  IADD3 R2, P0, R14, R0, RZ ;  /* 0x000000000e027210 */ /* 0x000fda0007f1e0ff */
[----:B------:R-:W-:Y:S05]  /*10d20*/  WARPSYNC.COLLECTIVE R15, `(.L_x_13685) ;  /* 0x000000000f087348 */ /* 0x000fea0003c00000 */
[----:B------:R0:W1:Y:S02]  /*10d30*/  SHFL.IDX P6, R14, R13, R12, R11 ;  /* 0x0000000c0d0e7389 */ /* 0x00006400000c000b */
[----:B01----:R-:W-:Y:S01]  /*10d40*/  ENDCOLLECTIVE ;  /* 0x000000000000791b */ /* 0x003fe20003800000 */
.L_x_13685:
        /* <DEDUP_REMOVED lines=10> */
.L_x_13686:
[----:B------:R-:W-:Y:S05]  /*10df0*/  BRA `(.L_x_13687) ;  /* 0xffffffcc009c7947 */ /* 0x000fea000383ffff */
.L_x_13598:
[----:B--2---:R2:W3:Y:S02]  /*10e00*/  SYNCS.PHASECHK.TRANS64.TRYWAIT P0, [R10+URZ+0x22860], R24 ;  /* 0x022860180a0075a7 */ /* 0x0044e4000800017f */
[----:B---3--:R-:W-:Y:S05]  /*10e10*/  @!P0 NANOSLEEP.SYNCS 0x989680 ;  /* 0x009896800000895d */ /* 0x008fea0003900000 */
[----:B------:R-:W3:Y:S02]  /*10e20*/  @!P0 SYNCS.PHASECHK.TRANS64 P0, [R10+URZ+0x22860], R24 ;  /* 0x022860180a0085a7 */ /* 0x000ee4000800007f */
[----:B---3--:R-:W-:Y:S05]  /*10e30*/  @!P0 BRA `(.L_x_13598) ;  /* 0xfffffffc00f08947 */ /* 0x008fea000383ffff */
[----:B------:R-:W-:Y:S05]  /*10e40*/  BRA `(.L_x_13688) ;  /* 0xffffffcc00ec7947 */ /* 0x000fea000383ffff */
.L_x_13599:
        /* <DEDUP_REMOVED lines=8> */
.L_x_13690:
[----:B------:R-:W-:Y:S05]  /*10ed0*/  BSYNC B1 ;  /* 0x0000000000017941 */ /* 0x000fea0003800000 */
.L_x_13689:
        /* <DEDUP_REMOVED lines=9> */
.L_x_13691:
[----:B------:R-:W-:Y:S02]  /*10f70*/  IMAD.MOV.U32 R13, RZ, RZ, R23 ;  /* 0x000000ffff0d7224 */ /* 0x000fe400078e0017 */
[----:B------:R-:W-:Y:S01]  /*10f80*/  IMAD.MOV.U32 R12, RZ, RZ, 0x1 ;  /* 0x00000001ff0c7424 */ /* 0x000fe200078e00ff */
[----:B------:R-:W-:-:S13]  /*10f90*/  IADD3 R2, P0, R14, R0, RZ ;  /* 0x000000000e027210 */ /* 0x000fda0007f1e0ff */
[----:B------:R-:W-:Y:S05]  /*10fa0*/  WARPSYNC.COLLECTIVE R15, `(.L_x_13692) ;  /* 0x000000000f087348 */ /* 0x000fea0003c00000 */
[----:B------:R0:W1:Y:S02]  /*10fb0*/  SHFL.IDX P6, R14, R13, R12, R11 ;  /* 0x0000000c0d0e7389 */ /* 0x00006400000c000b */
[----:B01----:R-:W-:Y:S01]  /*10fc0*/  ENDCOLLECTIVE ;  /* 0x000000000000791b */ /* 0x003fe20003800000 */
.L_x_13692:
        /* <DEDUP_REMOVED lines=13> */
.L_x_13693:
[----:B------:R-:W-:Y:S02]  /*110a0*/  IMAD.MOV.U32 R13, RZ, RZ, R23 ;  /* 0x000000ffff0d7224 */ /* 0x000fe400078e0017 */
[----:B------:R-:W-:Y:S01]  /*110b0*/  IMAD.MOV.U32 R12, RZ, RZ, 0x2 ;  /* 0x00000002ff0c7424 */ /* 0x000fe200078e00ff */
[----:B------:R-:W-:-:S13]  /*110c0*/  IADD3 R2, P0, R14, R0, RZ ;  /* 0x000000000e027210 */ /* 0x000fda0007f1e0ff */
[----:B------:R-:W-:Y:S05]  /*110d0*/  WARPSYNC.COLLECTIVE R15, `(.L_x_13694) ;  /* 0x000000000f087348 */ /* 0x000fea0003c00000 */
[----:B------:R0:W1:Y:S02]  /*110e0*/  SHFL.IDX P6, R14, R13, R12, R11 ;  /* 0x0000000c0d0e7389 */ /* 0x00006400000c000b */
[----:B01----:R-:W-:Y:S01]  /*110f0*/  ENDCOLLECTIVE ;  /* 0x000000000000791b */ /* 0x003fe20003800000 */
.L_x_13694:
        /* <DEDUP_REMOVED lines=13> */
.L_x_13695:
[----:B------:R-:W-:Y:S02]  /*111d0*/  IMAD.MOV.U32 R13, RZ, RZ, R23 ;  /* 0x000000ffff0d7224 */ /* 0x000fe400078e0017 */
[----:B------:R-:W-:Y:S01]  /*111e0*/  IMAD.MOV.U32 R12, RZ, RZ, 0x3 ;  /* 0x00000003ff0c7424 */ /* 0x000fe200078e00ff */
[----:B------:R-:W-:-:S13]  /*111f0*/  IADD3 R2, P0, R14, R0, RZ ;  /* 0x000000000e027210 */ /* 0x000fda0007f1e0ff */
[----:B------:R-:W-:Y:S05]  /*11200*/  WARPSYNC.COLLECTIVE R15, `(.L_x_13696) ;  /* 0x000000000f087348 */ /* 0x000fea0003c00000 */
[----:B------:R0:W1:Y:S02]  /*11210*/  SHFL.IDX P6, R14, R13, R12, R11 ;  /* 0x0000000c0d0e7389 */ /* 0x00006400000c000b */
[----:B01----:R-:W-:Y:S01]  /*11220*/  ENDCOLLECTIVE ;  /* 0x000000000000791b */ /* 0x003fe20003800000 */
.L_x_13696:
        /* <DEDUP_REMOVED lines=13> */
.L_x_13697:
[----:B------:R-:W-:Y:S02]  /*11300*/  IMAD.MOV.U32 R13, RZ, RZ, R23 ;  /* 0x000000ffff0d7224 */ /* 0x000fe400078e0017 */
[----:B------:R-:W-:Y:S01]  /*11310*/  IMAD.MOV.U32 R12, RZ, RZ, 0x4 ;  /* 0x00000004ff0c7424 */ /* 0x000fe200078e00ff */
[----:B------:R-:W-:-:S13]  /*11320*/  IADD3 R2, P0, R14, R0, RZ ;  /* 0x000000000e027210 */ /* 0x000fda0007f1e0ff */
[----:B------:R-:W-:Y:S05]  /*11330*/  WARPSYNC.COLLECTIVE R15, `(.L_x_13698) ;  /* 0x000000000f087348 */ /* 0x000fea0003c00000 */
[----:B------:R0:W1:Y:S02]  /*11340*/  SHFL.IDX P6, R14, R13, R12, R11 ;  /* 0x0000000c0d0e7389 */ /* 0x00006400000c000b */
[----:B01----:R-:W-:Y:S01]  /*11350*/  ENDCOLLECTIVE ;  /* 0x000000000000791b */ /* 0x003fe20003800000 */
.L_x_13698:
        /* <DEDUP_REMOVED lines=13> */
.L_x_13699:
[----:B------:R-:W-:Y:S01]  /*11430*/  IMAD.MOV.U32 R13, RZ, RZ, R23 ;  /* 0x000000ffff0d7224 */ /* 0x000fe200078e0017 */
[----:B------:R-:W-:Y:S02]  /*11440*/  MOV R12, 0x5 ;  /* 0x00000005000c7802 */ /* 0x000fe40000000f00 */
[----:B------:R-:W-:-:S13]  /*11450*/  IADD3 R2, P0, R14, R0, RZ ;  /* 0x000000000e027210 */ /* 0x000fda0007f1e0ff */
[----:B------:R-:W-:Y:S05]  /*11460*/  WARPSYNC.COLLECTIVE R15, `(.L_x_13700) ;  /* 0x000000000f087348 */ /* 0x000fea0003c00000 */
[----:B------:R0:W1:Y:S02]  /*11470*/  SHFL.IDX P6, R14, R13, R12, R11 ;  /* 0x0000000c0d0e7389 */ /* 0x00006400000c000b */
[----:B01----:R-:W-:Y:S01]  /*11480*/  ENDCOLLECTIVE ;  /* 0x000000000000791b */ /* 0x003fe20003800000 */
.L_x_13700:
        /* <DEDUP_REMOVED lines=13> */
.L_x_13701:
[----:B------:R-:W-:Y:S05]  /*11560*/  BRA `(.L_x_13702) ;  /* 0xffffffcc00387947 */ /* 0x000fea000383ffff */
.L_x_13607:
        /* <DEDUP_REMOVED lines=8> */
.L_x_13704:
[----:B------:R-:W-:Y:S05]  /*115f0*/  BSYNC B0 ;  /* 0x0000000000007941 */ /* 0x000fea0003800000 */
.L_x_13703:
[----:B------:R-:W-:Y:S05]  /*11600*/  BRA `(.L_x_13705) ;  /* 0xffffffd0000c7947 */ /* 0x000fea000383ffff */
.L_x_13610:
[----:B---3--:R3:W4:Y:S02]  /*11610*/  SYNCS.PHASECHK.TRANS64.TRYWAIT P0, [R5+URZ+0x22820], R0 ;  /* 0x02282000050075a7 */ /* 0x008724000800017f */
[----:B----4-:R-:W-:Y:S05]  /*11620*/  @!P0 NANOSLEEP.SYNCS 0x989680 ;  /* 0x009896800000895d */ /* 0x010fea0003900000 */
[----:B------:R-:W4:Y:S02]  /*11630*/  @!P0 SYNCS.PHASECHK.TRANS64 P0, [R5+URZ+0x22820], R0 ;  /* 0x02282000050085a7 */ /* 0x000f24000800007f */
[----:B----4-:R-:W-:Y:S05]  /*11640*/  @!P0 BRA `(.L_x_13610) ;  /* 0xfffffffc00f08947 */ /* 0x010fea000383ffff */
[----:B------:R-:W-:Y:S05]  /*11650*/  BRA `(.L_x_13706) ;  /* 0xffffffd000547947 */ /* 0x000fea000383ffff */
.L_x_13611:
        /* <DEDUP_REMOVED lines=11> */
.L_x_13708:
[----:B------:R-:W-:Y:S05]  /*11710*/  BSYNC B0 ;  /* 0x0000000000007941 */ /* 0x000fea0003800000 */
.L_x_13707:
[----:B------:R-:W-:Y:S05]  /*11720*/  BRA `(.L_x_13709) ;  /* 0xffffffd0003c7947 */ /* 0x000fea000383ffff */
.L_x_13614:
[----:B------:R-:W-:Y:S01]  /*11730*/  BSSY B1, `(.L_x_13710) ;  /* 0x0000006000017945 */ /* 0x000fe20003800000 */
[----:B------:R-:W-:-:S07]  /*11740*/  IMAD.MOV.U32 R15, RZ, RZ, -0x1 ;  /* 0xffffffffff0f7424 */ /* 0x000fce00078e00ff */
[----:B0123-5:R-:W-:Y:S05]  /*11750*/  WARPSYNC.COLLECTIVE R15, `(.L_x_13711) ;  /* 0x000000000f0c7348 */ /* 0x02ffea0003c00000 */
[----:B------:R-:W-:Y:S02]  /*11760*/  ELECT P6, UR62, PT ;  /* 0x00000000003e782f */ /* 0x000fe400038c0000 */
[----:B------:R-:W-:Y:S01]  /*11770*/  MOV R14, UR62 ;  /* 0x0000003e000e7c02 */ /* 0x000fe20008000f00 */
[----:B0123-5:R-:W-:Y:S10]  /*11780*/  ENDCOLLECTIVE ;  /* 0x000000000000791b */ /* 0x02fff40003800000 */
.L_x_13711:
[----:B------:R-:W-:Y:S05]  /*11790*/  BSYNC B1 ;  /* 0x0000000000017941 */ /* 0x000fea0003800000 */
.L_x_13710:
[----:B------:R-:W-:Y:S05]  /*117a0*/  BRA `(.L_x_13712) ;  /* 0xffffffd000347947 */ /* 0x000fea000383ffff */
.L_x_13616:
[----:B---3--:R3:W4:Y:S02]  /*117b0*/  SYNCS.PHASECHK.TRANS64.TRYWAIT P1, [R3+URZ+0x22840], R2 ;  /* 0x02284002030075a7 */ /* 0x008724000802017f */
[----:B----4-:R-:W-:Y:S05]  /*117c0*/  @!P1 NANOSLEEP.SYNCS 0x989680 ;  /* 0x009896800000995d */ /* 0x010fea0003900000 */
[----:B------:R-:W4:Y:S02]  /*117d0*/  @!P1 SYNCS.PHASECHK.TRANS64 P1, [R3+URZ+0x22840], R2 ;  /* 0x02284002030095a7 */ /* 0x000f24000802007f */
[----:B----4-:R-:W-:Y:S05]  /*117e0*/  @!P1 BRA `(.L_x_13616) ;  /* 0xfffffffc00f09947 */ /* 0x010fea000383ffff */
[----:B------:R-:W-:Y:S05]  /*117f0*/  BRA `(.L_x_13713) ;  /* 0xffffffd000547947 */ /* 0x000fea000383ffff */
.L_x_13618:
[----:B----4-:R4:W0:Y:S02]  /*11800*/  SYNCS.PHASECHK.TRANS64.TRYWAIT P1, [R5+URZ+0x22840], R0 ;  /* 0x02284000050075a7 */ /* 0x010824000802017f */
[----:B0-----:R-:W-:Y:S05]  /*11810*/  @!P1 NANOSLEEP.SYNCS 0x989680 ;  /* 0x009896800000995d */ /* 0x001fea0003900000 */
[----:B------:R-:W0:Y:S02]  /*11820*/  @!P1 SYNCS.PHASECHK.TRANS64 P1, [R5+URZ+0x22840], R0 ;  /* 0x02284000050095a7 */ /* 0x000e24000802007f */
[----:B0-----:R-:W-:Y:S05]  /*11830*/  @!P1 BRA `(.L_x_13618) ;  /* 0xfffffffc00f09947 */ /* 0x001fea000383ffff */
[----:B------:R-:W-:Y:S05]  /*11840*/  BRA `(.L_x_13714) ;  /* 0xffffffd000607947 */ /* 0x000fea000383ffff */
.L_x_13620:
[----:B------:R0:W0:Y:S02]  /*11850*/  SYNCS.PHASECHK.TRANS64.TRYWAIT P1, [R3+URZ+0x22860], R2 ;  /* 0x02286002030075a7 */ /* 0x000024000802017f */
[----:B0-----:R-:W-:Y:S05]  /*11860*/  @!P1 NANOSLEEP.SYNCS 0x989680 ;  /* 0x009896800000995d */ /* 0x001fea0003900000 */
[----:B------:R-:W0:Y:S02]  /*11870*/  @!P1 SYNCS.PHASECHK.TRANS64 P1, [R3+URZ+0x22860], R2 ;  /* 0x02286002030095a7 */ /* 0x000e24000802007f */
[----:B0-----:R-:W-:Y:S05]  /*11880*/  @!P1 BRA `(.L_x_13620) ;  /* 0xfffffffc00f09947 */ /* 0x001fea000383ffff */
[----:B------:R-:W-:Y:S05]  /*11890*/  BRA `(.L_x_13715) ;  /* 0xffffffd0005c7947 */ /* 0x000fea000383ffff */
.L_x_13716:
        /* <DEDUP_REMOVED lines=14> */
.L_x_15567:


//--------------------- .text._ZN7cutlass13device_kernelIN5flash11enable_sm90INS1_16FlashAttnFwdSm90INS1_25CollectiveMainloopFwdSm90ILi2EN4cute5tupleIJNS5_1CILi1EEES8_S8_EEENS6_IJNS7_ILi128EEENS7_ILi96EEENS7_ILi64EEEEEELi256ENS_6half_tEfNS_4arch4Sm90ELb1ELb0ELb0ELb0ELb1ELb0ELb1ELb1ELb0ELb1ELb0ELb0EEENS1_21CollectiveEpilogueFwdINS6_IJSA_NS7_ILi256EEESB_EEES9_SE_SG_Li256ELb0ELb1ELb0ELb0EEENS1_30DynamicPersistentTileSchedulerILi256ELi128ELb0ELb1ELb1EEEEEEEEEvNT_6ParamsE --------------------------
	.section	.text._ZN7cutlass13device_kernelIN5flash11enable_sm90INS1_16FlashAttnFwdSm90INS1_25CollectiveMainloopFwdSm90ILi2EN4cute5tupleIJNS5_1CILi1EEES8_S8_EEENS6_IJNS7_ILi128EEENS7_ILi96EEENS7_ILi64EEEEEELi256ENS_6half_tEfNS_4arch4Sm90ELb1ELb0ELb0ELb0ELb1ELb0ELb1ELb1ELb0ELb1ELb0ELb0EEENS1_21CollectiveEpilogueFwdINS6_IJSA_NS7_ILi256EEESB_EEES9_SE_SG_Li256ELb0ELb1ELb0ELb0EEENS1_30DynamicPersistentTileSchedulerILi256ELi128ELb0ELb1ELb1EEEEEEEEEvNT_6ParamsE,"ax",@progbits
	.align	128
.text._ZN7cutlass13device_kernelIN5flash11enable_sm90INS1_16FlashAttnFwdSm90INS1_25CollectiveMainloopFwdSm90ILi2EN4cute5tupleIJNS5_1CILi1EEES8_S8_EEENS6_IJNS7_ILi128EEENS7_ILi96EEENS7_ILi64EEEEEELi256ENS_6half_tEfNS_4arch4Sm90ELb1ELb0ELb0ELb0ELb1ELb0ELb1ELb1ELb0ELb1ELb0ELb0EEENS1_21CollectiveEpilogueFwdINS6_IJSA_NS7_ILi256EEESB_EEES9_SE_SG_Li256ELb0ELb1ELb0ELb0EEENS1_30DynamicPersistentTileSchedulerILi256ELi128ELb0ELb1ELb1EEEEEEEEEvNT_6ParamsE:
        .type           _ZN7cutlass13device_kernelIN5flash11enable_sm90INS1_16FlashAttnFwdSm90INS1_25CollectiveMainloopFwdSm90ILi2EN4cute5tupleIJNS5_1CILi1EEES8_S8_EEENS6_IJNS7_ILi128EEENS7_ILi96EEENS7_ILi64EEEEEELi256ENS_6half_tEfNS_4arch4Sm90ELb1ELb0ELb0ELb0ELb1ELb0ELb1ELb1ELb0ELb1ELb0ELb0EEENS1_21CollectiveEpilogueFwdINS6_IJSA_NS7_ILi256EEESB_EEES9_SE_SG_Li256ELb0ELb1ELb0ELb0EEENS1_30DynamicPersistentTileSchedulerILi256ELi128ELb0ELb1ELb1EEEEEEEEEvNT_6ParamsE,@function
        .size           _ZN7cutlass13device_kernelIN5flash11enable_sm90INS1_16FlashAttnFwdSm90INS1_25CollectiveMainloopFwdSm90ILi2EN4cute5tupleIJNS5_1CILi1EEES8_S8_EEENS6_IJNS7_ILi128EEENS7_ILi96EEENS7_ILi64EEEEEELi256ENS_6half_tEfNS_4arch4Sm90ELb1ELb0ELb0ELb0ELb1ELb0ELb1ELb1ELb0ELb1ELb0ELb0EEENS1_21CollectiveEpilogueFwdINS6_IJSA_NS7_ILi256EEESB_EEES9_SE_SG_Li256ELb0ELb1ELb0ELb0EEENS1_30DynamicPersistentTileSchedulerILi256ELi128ELb0ELb1ELb1EEEEEEEEEvNT_6ParamsE,(.L_x_15568 - _ZN7cutlass13device_kernelIN5flash11enable_sm90INS1_16FlashAttnFwdSm90INS1_25CollectiveMainloopFwdSm90ILi2EN4cute5tupleIJNS5_1CILi1EEES8_S8_EEENS6_IJNS7_ILi128EEENS7_ILi96EEENS7_ILi64EEEEEELi256ENS_6half_tEfNS_4arch4Sm90ELb1ELb0ELb0ELb0ELb1ELb0ELb1ELb1ELb0ELb1ELb0ELb0EEENS1_21CollectiveEpilogueFwdINS6_IJSA_NS7_ILi256EEESB_EEES9_SE_SG_Li256ELb0ELb1ELb0ELb0EEENS1_30DynamicPersistentTileSchedulerILi256ELi128ELb0ELb1ELb1EEEEEEEEEvNT_6ParamsE)
        .other          _ZN7cutlass13device_kernelIN5flash11enable_sm90INS1_16FlashAttnFwdSm90INS1_25CollectiveMainloopFwdSm90ILi2EN4cute5tupleIJNS5_1CILi1EEES8_S8_EEENS6_IJNS7_ILi128EEENS7_ILi96EEENS7_ILi64EEEEEELi256ENS_6half_tEfNS_4arch4Sm90ELb1ELb0ELb0ELb0ELb1ELb0ELb1ELb1ELb0ELb1ELb0ELb0EEENS1_21CollectiveEpilogueFwdINS6_IJSA_NS7_ILi256EEESB_EEES9_SE_SG_Li256ELb0ELb1ELb0ELb0EEENS1_30DynamicPersistentTileSchedulerILi256ELi128ELb0ELb1ELb1EEEEEEEEEvNT_6ParamsE,@"STO_CUDA_ENTRY STV_DEFAULT"
_ZN7cutlass13device_kernelIN5flash11enable_sm90INS1_16FlashAttnFwdSm90INS1_25CollectiveMainloopFwdSm90ILi2EN4cute5tupleIJNS5_1CILi1EEES8_S8_EEENS6_IJNS7_ILi128EEENS7_ILi96EEENS7_ILi64EEEEEELi256ENS_6half_tEfNS_4arch4Sm90ELb1ELb0ELb0ELb0ELb1ELb0ELb1ELb1ELb0ELb1ELb0ELb0EEENS1_21CollectiveEpilogueFwdINS6_IJSA_NS7_ILi256EEESB_EEES9_SE_SG_Li256ELb0ELb1ELb0ELb0EEENS1_30DynamicPersistentTileSchedulerILi256ELi128ELb0ELb1ELb1EEEEEEEEEvNT_6ParamsE:
        /* <DEDUP_REMOVED lines=47> */
.L_x_13717:
        /* <DEDUP_REMOVED lines=22> */
.L_x_13718:
        /* <DEDUP_REMOVED lines=18> */
.L_x_13719:
        /* <DEDUP_REMOVED lines=22> */
.L_x_13720:
        /* <DEDUP_REMOVED lines=23> */
.L_x_13721:
        /* <DEDUP_REMOVED lines=10> */
.L_x_13723:
[----:B------:R-:W-:-:S08]  /*08e0*/  NOP ;  /* 0x0000000000007918 */ /* 0x000fd00000000000 */
[----:B------:R-:W1:Y:S02]  /*08f0*/  USETMAXREG.TRY_ALLOC.CTAPOOL UP0, 0xe8 ;  /* 0x000000e8000079c8 */ /* 0x000e640008000600 */
[----:B-1----:R-:W-:-:S13]  /*0900*/  PLOP3.LUT P0, PT, PT, PT, UP0, 0x80, 0x0 ;  /* 0x000000000000781c */ /* 0x002fda0003f0f008 */
[----:B------:R-:W-:Y:S05]  /*0910*/  @!P0 BRA `(.L_x_13723) ;  /* 0xfffffffc00f08947 */ /* 0x000fea000383ffff */
[----:B------:R-:W1:Y:S01]  /*0920*/  S2R R0, SR_TID.X ;  /* 0x0000000000007919 */ /* 0x000e620000002100 */
[----:B------:R-:W2:Y:S08]  /*0930*/  S2UR UR4, SR_CTAID.X ;  /* 0x00000000000479c3 */ /* 0x000eb00000002500 */
[----:B------:R-:W-:Y:S08]  /*0940*/  BAR.ARV 0x4, 0x180 ;  /* 0x0106000000007b1d */ /* 0x000ff00000002000 */
[----:B------:R-:W-:Y:S06]  /*0950*/  BAR.ARV 0x8, 0x180 ;  /* 0x0206000000007b1d */ /* 0x000fec0000002000 */
[----:B-1----:R-:W-:-:S04]  /*0960*/  SHF.R.U32.HI R0, RZ, 0x7, R0 ;  /* 0x00000007ff007819 */ /* 0x002fc80000011600 */
[----:B------:R-:W-:Y:S02]  /*0970*/  ISETP.NE.AND P0, PT, R0, 0x1, PT ;  /* 0x000000010000780c */ /* 0x000fe40003f05270 */
[----:B------:R-:W2:Y:S11]  /*0980*/  LDC R0, c[0x0][0xd38] ;  /* 0x00034e00ff007b82 */ /* 0x000eb60000000800 */
[----:B------:R-:W-:Y:S06]  /*0990*/  @!P0 BAR.ARV 0x9, 0x100 ;  /* 0x0244000000008b1d */ /* 0x000fec0000002000 */
[----:B--2---:R-:W-:-:S13]  /*09a0*/  ISETP.LE.AND P0, PT, R0, UR4, PT ;  /* 0x0000000400007c0c */ /* 0x004fda000bf03270 */
[----:B------:R-:W-:Y:S05]  /*09b0*/  @P0 EXIT ;  /* 0x000000000000094d */ /* 0x000fea0003800000 */
[----:B------:R-:W2:Y:S01]  /*09c0*/  LDL R3, [R1+0xc] ;  /* 0x00000c0001037983 */ /* 0x000ea20000100800 */
[----:B------:R-:W-:Y:S01]  /*09d0*/  IMAD.MOV.U32 R222, RZ, RZ, RZ ;  /* 0x000000ffffde7224 */ /* 0x000fe200078e00ff */
[----:B------:R-:W-:Y:S01]  /*09e0*/  UMOV UR39, URZ ;  /* 0x0000003f00277c82 */ /* 0x000fe20008000000 */
[----:B------:R-:W-:Y:S01]  /*09f0*/  UMOV UR38, URZ ;  /* 0x0000003f00267c82 */ /* 0x000fe20008000000 */
[----:B0-----:R-:W0:Y:S02]  /*0a00*/  S2R R2, SR_TID.X ;  /* 0x0000000000027919 */ /* 0x001e240000002100 */
[----:B0-----:R-:W-:-:S05]  /*0a10*/  VIADD R12, R2, 0xffffff80 ;  /* 0xffffff80020c7836 */ /* 0x001fca0000000000 */
[----:B------:R-:W-:-:S04]  /*0a20*/  SHF.R.S32.HI R0, RZ, 0x1f, R12 ;  /* 0x0000001fff007819 */ /* 0x000fc8000001140c */
[CC--:B------:R-:W-:Y:S02]  /*0a30*/  LEA.HI R4, R0.reuse, R12.reuse, RZ, 0x5 ;  /* 0x0000000c00047211 */ /* 0x0c0fe400078f28ff */
[----:B------:R-:W-:-:S03]  /*0a40*/  LEA.HI R2, R0, R12, RZ, 0x4 ;  /* 0x0000000c00027211 */ /* 0x000fc600078f20ff */
[----:B------:R-:W-:Y:S01]  /*0a50*/  IMAD.SHL.U32 R6, R4, 0x20, RZ ;  /* 0x0000002004067824 */ /* 0x000fe200078e00ff */
[----:B------:R-:W-:Y:S02]  /*0a60*/  SHF.R.S32.HI R5, RZ, 0x4, R2 ;  /* 0x00000004ff057819 */ /* 0x000fe40000011402 */
[----:B------:R-:W-:Y:S02]  /*0a70*/  LOP3.LUT R4, R2, 0x3fffff0, RZ, 0xc0, !PT ;  /* 0x03fffff002047812 */ /* 0x000fe400078ec0ff */
[----:B------:R-:W-:Y:S02]  /*0a80*/  LOP3.LUT R7, R6, 0xfffffc00, RZ, 0xc0, !PT ;  /* 0xfffffc0006077812 */ /* 0x000fe400078ec0ff */
[----:B------:R-:W-:Y:S01]  /*0a90*/  LEA.HI R6, R0, R12, RZ, 0x2 ;  /* 0x0000000c00067211 */ /* 0x000fe200078f10ff */
[----:B------:R-:W-:Y:S01]  /*0aa0*/  IMAD.IADD R4, R12, 0x1, -R4 ;  /* 0x000000010c047824 */ /* 0x000fe200078e0a04 */
[----:B------:R-:W-:Y:S02]  /*0ab0*/  LEA.HI R2, R2, R5, RZ, 0x1 ;  /* 0x0000000502027211 */ /* 0x000fe400078f08ff */
[----:B------:R-:W-:Y:S01]  /*0ac0*/  LOP3.LUT R6, R6, 0xfffffffc, RZ, 0xc0, !PT ;  /* 0xfffffffc06067812 */ /* 0x000fe200078ec0ff */
[----:B------:R-:W-:Y:S01]  /*0ad0*/  IMAD R7, R4, 0x40, R7 ;  /* 0x0000004004077824 */ /* 0x000fe200078e0207 */
[----:B------:R-:W-:-:S03]  /*0ae0*/  LOP3.LUT R2, R2, 0x1ffffffe, RZ, 0xc0, !PT ;  /* 0x1ffffffe02027812 */ /* 0x000fc600078ec0ff */
[----:B------:R-:W-:Y:S02]  /*0af0*/  IMAD.IADD R6, R12, 0x1, -R6 ;  /* 0x000000010c067824 */ /* 0x000fe400078e0a06 */
[----:B------:R-:W-:-:S03]  /*0b00*/  IMAD.IADD R2, R5, 0x1, -R2 ;  /* 0x0000000105027824 */ /* 0x000fc600078e0a02 */
[----:B------:R-:W-:Y:S01]  /*0b10*/  LEA.HI R4, R6, R6, RZ, 0x1 ;  /* 0x0000000606047211 */ /* 0x000fe200078f08ff */
[----:B------:R-:W-:-:S03]  /*0b20*/  IMAD R226, R2, 0x8, R7 ;  /* 0x0000000802e27824 */ /* 0x000fc600078e0207 */
[----:B------:R-:W-:-:S05]  /*0b30*/  LOP3.LUT R5, R4, 0x1ffffffe, RZ, 0xc0, !PT ;  /* 0x1ffffffe04057812 */ /* 0x000fca00078ec0ff */
[----:B------:R-:W-:Y:S01]  /*0b40*/  IMAD.IADD R6, R6, 0x1, -R5 ;  /* 0x0000000106067824 */ /* 0x000fe200078e0a05 */
[----:B--2---:R-:W-:Y:S02]  /*0b50*/  R2UR UR5, R3 ;  /* 0x00000000030572ca */ /* 0x004fe400000e0000 */
[CC--:B------:R-:W-:Y:S02]  /*0b60*/  LEA.HI R3, R0.reuse, R12.reuse, RZ, 0x7 ;  /* 0x0000000c00037211 */ /* 0x0c0fe400078f38ff */
[----:B------:R-:W-:Y:S02]  /*0b70*/  LEA.HI R0, R0, R12, RZ, 0x3 ;  /* 0x0000000c00007211 */ /* 0x000fe400078f18ff */
[C---:B------:R-:W-:Y:S02]  /*0b80*/  LOP3.LUT R223, R3.reuse, 0xffffff80, RZ, 0xc0, !PT ;  /* 0xffffff8003df7812 */ /* 0x040fe400078ec0ff */
[----:B------:R-:W-:Y:S02]  /*0b90*/  SHF.R.S32.HI R224, RZ, 0x7, R3 ;  /* 0x00000007ffe07819 */ /* 0x000fe40000011403 */
[----:B------:R-:W-:Y:S01]  /*0ba0*/  LOP3.LUT R218, R0, 0xfffffff8, RZ, 0xc0, !PT ;  /* 0xfffffff800da7812 */ /* 0x000fe200078ec0ff */
[C---:B------:R-:W-:Y:S01]  /*0bb0*/  IMAD.IADD R223, R12.reuse, 0x1, -R223 ;  /* 0x000000010cdf7824 */ /* 0x040fe200078e0adf */
[----:B------:R-:W-:Y:S01]  /*0bc0*/  LEA.HI R3, R3, R224, RZ, 0x1 ;  /* 0x000000e003037211 */ /* 0x000fe200078f08ff */
[----:B------:R-:W-:Y:S01]  /*0bd0*/  ULOP3.LUT UR5, UR5, 0x1, URZ, 0xfc, !UPT ;  /* 0x0000000105057892 */ /* 0x000fe2000f8efc3f */
[----:B------:R-:W-:Y:S01]  /*0be0*/  SHF.R.S32.HI R221, RZ, 0x3, R0 ;  /* 0x00000003ffdd7819 */ /* 0x000fe20000011400 */
[----:B------:R-:W-:Y:S01]  /*0bf0*/  IMAD.IADD R218, R12, 0x1, -R218 ;  /* 0x000000010cda7824 */ /* 0x000fe200078e0ada */
[----:B------:R-:W-:-:S02]  /*0c00*/  SHF.R.S32.HI R8, RZ, 0x1f, R223 ;  /* 0x0000001fff087819 */ /* 0x000fc400000114df */
[----:B------:R-:W-:Y:S01]  /*0c10*/  LOP3.LUT R3, R3, 0x3fffffe, RZ, 0xc0, !PT ;  /* 0x03fffffe03037812 */ /* 0x000fe200078ec0ff */
[----:B------:R-:W-:Y:S01]  /*0c20*/  IMAD.SHL.U32 R200, R218, 0x8, RZ ;  /* 0x00000008dac87824 */ /* 0x000fe200078e00ff */
[CC--:B------:R-:W-:Y:S01]  /*0c30*/  LEA.HI R9, R8.reuse, R223.reuse, RZ, 0x2 ;  /* 0x000000df08097211 */ /* 0x0c0fe200078f10ff */
[----:B------:R-:W-:Y:S01]  /*0c40*/  IMAD.U32 R227, RZ, RZ, UR5 ;  /* 0x00000005ffe37e24 */ /* 0x000fe2000f8e00ff */
[----:B------:R-:W-:Y:S01]  /*0c50*/  LEA.HI R8, R8, R223, RZ, 0x5 ;  /* 0x000000df08087211 */ /* 0x000fe200078f28ff */
[----:B------:R-:W-:Y:S01]  /*0c60*/  IMAD.IADD R3, R224, 0x1, -R3 ;  /* 0x00000001e0037824 */ /* 0x000fe200078e0a03 */
[--C-:B------:R-:W-:Y:S01]  /*0c70*/  SHF.R.S32.HI R10, RZ, 0x2, R9.reuse ;  /* 0x00000002ff0a7819 */ /* 0x100fe20000011409 */
[C---:B------:R-:W-:Y:S01]  /*0c80*/  VIADD R216, R200.reuse, 0x40 ;  /* 0x00000040c8d87836 */ /* 0x040fe20000000000 */
[----:B------:R-:W-:Y:S01]  /*0c90*/  SHF.R.S32.HI R11, RZ, 0x1f, R9 ;  /* 0x0000001fff0b7819 */ /* 0x000fe20000011409 */
[----:B------:R-:W-:Y:S01]  /*0ca0*/  VIADD R215, R200, 0x80 ;  /* 0x00000080c8d77836 */ /* 0x000fe20000000000 */
[----:B------:R-:W-:-:S02]  /*0cb0*/  SHF.R.S32.HI R8, RZ, 0x5, R8 ;  /* 0x00000005ff087819 */ /* 0x000fc40000011408 */
[----:B------:R-:W-:Y:S02]  /*0cc0*/  LEA.HI R11, R11, R10, RZ, 0x3 ;  /* 0x0000000a0b0b7211 */ /* 0x000fe400078f18ff */
[----:B------:R-:W-:Y:S02]  /*0cd0*/  LOP3.LUT R214, R9, 0x7ffffffc, RZ, 0xc0, !PT ;  /* 0x7ffffffc09d67812 */ /* 0x000fe400078ec0ff */
[----:B------:R-:W-:Y:S02]  /*0ce0*/  LOP3.LUT R11, R11, 0xfffffff8, RZ, 0xc0, !PT ;  /* 0xfffffff80b0b7812 */ /* 0x000fe400078ec0ff */
[----:B------:R-:W-:Y:S01]  /*0cf0*/  IADD3 R217, R200, 0xc0, RZ ;  /* 0x000000c0c8d97810 */ /* 0x000fe20007ffe0ff */
[----:B------:R-:W-:Y:S01]  /*0d00*/  IMAD.IADD R214, R223, 0x1, -R214 ;  /* 0x00000001dfd67824 */ /* 0x000fe200078e0ad6 */
[----:B------:R-:W-:Y:S01]  /*0d10*/  SHF.R.S32.HI R0, RZ, 0x1f, R200 ;  /* 0x0000001fff007819 */ /* 0x000fe200000114c8 */
[----:B------:R-:W-:Y:S01]  /*0d20*/  IMAD.IADD R11, R10, 0x1, -R11 ;  /* 0x000000010a0b7824 */ /* 0x000fe200078e0a0b */
[----:B------:R-:W-:-:S02]  /*0d30*/  SHF.R.S32.HI R2, RZ, 0x1f, R216 ;  /* 0x0000001fff027819 */ /* 0x000fc400000114d8 */
[----:B------:R-:W-:Y:S01]  /*0d40*/  SHF.R.S32.HI R0, RZ, 0x1f, R215 ;  /* 0x0000001fff007819 */ /* 0x000fe200000114d7 */
[----:B------:R-:W-:Y:S01]  /*0d50*/  IMAD R8, R8, 0x10, R11 ;  /* 0x0000001008087824 */ /* 0x000fe200078e020b */
[----:B------:R-:W-:-:S03]  /*0d60*/  SHF.R.S32.HI R229, RZ, 0x1f, R217 ;  /* 0x0000001fffe57819 */ /* 0x000fc600000114d9 */
[----:B------:R-:W-:-:S04]  /*0d70*/  IMAD R225, R3, 0x40, R8 ;  /* 0x0000004003e17824 */ /* 0x000fc800078e0208 */
[----:B------:R-:W-:-:S07]  /*0d80*/  IMAD R213, R6, 0x8, R225 ;  /* 0x0000000806d57824 */ /* 0x000fce00078e02e1 */
.L_x_13781:
        /* <DEDUP_REMOVED lines=21> */
.L_x_13724:
[----:B------:R-:W-:Y:S01]  /*0ee0*/  ULDC UR7, c[0x0][0xd54] ;  /* 0x0003550000077ab9 */ /* 0x000fe20000000800 */
[----:B------:R-:W-:Y:S01]  /*0ef0*/  UMOV UR6, UR9 ;  /* 0x0000000900067c82 */ /* 0x000fe20008000000 */
[----:B------:R-:W-:-:S11]  /*0f00*/  UISETP.NE.AND UP0, UPT, UR7, 0x1, UPT ;  /* 0x000000010700788c */ /* 0x000fd6000bf05270 */
[----:B------:R-:W-:Y:S02]  /*0f10*/  @UP0 ULDC.64 UR10, c[0x0][0xd58] ;  /* 0x00035600000a0ab9 */ /* 0x000fe40000000a00 */
[----:B------:R-:W-:-:S04]  /*0f20*/  UIMAD.WIDE.U32 UR4, UR9, UR10, URZ ;  /* 0x0000000a090472a5 */ /* 0x000fc8000f8e003f */
[----:B------:R-:W-:-:S04]  /*0f30*/  @UP0 USHF.R.U32.HI UR6, URZ, UR11, UR5 ;  /* 0x0000000b3f060299 */ /* 0x000fc80008011605 */
[----:B------:R-:W-:-:S12]  /*0f40*/  UIMAD UR4, UR6, UR7, URZ ;  /* 0x00000007060472a4 */ /* 0x000fd8000f8e023f */
.L_x_13725:
[----:B------:R-:W0:Y:S01]  /*0f50*/  LDC R228, c[0x0][0x448] ;  /* 0x00011200ffe47b82 */ /* 0x000e220000000800 */
[----:B------:R-:W-:Y:S01]  /*0f60*/  ULOP3.LUT UR5, URZ, UR6, URZ, 0x33, !UPT ;  /* 0x000000063f057292 */ /* 0x000fe2000f8e333f */
[----:B------:R-:W-:Y:S01]  /*0f70*/  CS2R R162, SRZ ;  /* 0x0000000000a27805 */ /* 0x000fe2000001ff00 */
[----:B------:R-:W-:Y:S01]  /*0f80*/  ULDC.64 UR10, c[0x0][0x418] ;  /* 0x00010600000a7ab9 */ /* 0x000fe20000000a00 */
[----:B------:R-:W-:Y:S01]  /*0f90*/  ULDC UR6, c[0x0][0xd3c] ;  /* 0x00034f0000067ab9 */ /* 0x000fe20000000800 */
[----:B------:R-:W-:Y:S01]  /*0fa0*/  UISETP.NE.U32.AND UP0, UPT, UR10, URZ, UPT ;  /* 0x0000003f0a00728c */ /* 0x000fe2000bf05070 */
[----:B------:R-:W-:Y:S01]  /*0fb0*/  CS2R R148, SRZ ;  /* 0x0000000000947805 */ /* 0x000fe2000001ff00 */
[----:B------:R-:W-:Y:S01]  /*0fc0*/  UIADD3 UR5, UR5, UR6, URZ ;  /* 0x0000000605057290 */ /* 0x000fe2000fffe03f */
[----:B------:R-:W-:Y:S01]  /*0fd0*/  CS2R R160, SRZ ;  /* 0x0000000000a07805 */ /* 0x000fe2000001ff00 */
[----:B------:R-:W-:Y:S01]  /*0fe0*/  UISETP.NE.AND.EX UP0, UPT, UR11, URZ, UPT, UP0 ;  /* 0x0000003f0b00728c */ /* 0x000fe2000bf05300 */
[----:B------:R-:W-:Y:S01]  /*0ff0*/  CS2R R144, SRZ ;  /* 0x0000000000907805 */ /* 0x000fe2000001ff00 */
[----:B------:R-:W-:Y:S01]  /*1000*/  USHF.L.U32 UR60, UR5, 0x7, URZ ;  /* 0x00000007053c7899 */ /* 0x000fe2000800063f */
[----:B------:R-:W-:Y:S01]  /*1010*/  CS2R R158, SRZ ;  /* 0x00000000009e7805 */ /* 0x000fe2000001ff00 */
[----:B------:R-:W-:Y:S01]  /*1020*/  ULDC UR6, c[0x0][0x424] ;  /* 0x0001090000067ab9 */ /* 0x000fe20000000800 */
[----:B------:R-:W-:Y:S01]  /*1030*/  ULDC UR5, c[0x0][0x288] ;  /* 0x0000a20000057ab9 */ /* 0x000fe20000000800 */
[----:B------:R-:W-:Y:S01]  /*1040*/  UIADD3 UR10, UR60, 0x7f, URZ ;  /* 0x0000007f3c0a7890 */ /* 0x000fe2000fffe03f */
[----:B------:R-:W-:Y:S01]  /*1050*/  CS2R R140, SRZ ;  /* 0x00000000008c7805 */ /* 0x000fe2000001ff00 */
[----:B------:R-:W-:Y:S01]  /*1060*/  UIADD3 UR5, -UR5, 0x60, URZ ;  /* 0x0000006005057890 */ /* 0x000fe2000fffe13f */
[----:B------:R-:W-:Y:S01]  /*1070*/  CS2R R128, SRZ ;  /* 0x0000000000807805 */ /* 0x000fe2000001ff00 */
[----:B------:R-:W-:Y:S01]  /*1080*/  USEL UR12, UR6, 0x1, UP0 ;  /* 0x00000001060c7887 */ /* 0x000fe20008000000 */
[----:B------:R-:W-:Y:S01]  /*1090*/  CS2R R136, SRZ ;  /* 0x0000000000887805 */ /* 0x000fe2000001ff00 */
[----:B------:R-:W-:Y:S01]  /*10a0*/  ULDC UR7, c[0x0][0x2f0] ;  /* 0x0000bc0000077ab9 */ /* 0x000fe20000000800 */
[----:B------:R-:W-:Y:S01]  /*10b0*/  IMAD.U32 R0, RZ, RZ, UR10 ;  /* 0x0000000aff007e24 */ /* 0x000fe2000f8e00ff */
[----:B------:R-:W-:Y:S01]  /*10c0*/  UIMAD UR5, UR12, UR7, UR5 ;  /* 0x000000070c0572a4 */ /* 0x000fe2000f8e0205 */
[----:B0-----:R-:W-:Y:S01]  /*10d0*/  ISETP.NE.AND P0, PT, R228, 0x1, PT ;  /* 0x00000001e400780c */ /* 0x001fe20003f05270 */
[----:B------:R-:W-:Y:S01]  /*10e0*/  UIADD3 UR4, UR9, -UR4, URZ ;  /* 0x8000000409047290 */ /* 0x000fe2000fffe03f */
[----:B------:R-:W-:Y:S01]  /*10f0*/  IMAD.U32 R212, RZ, RZ, UR12 ;  /* 0x0000000cffd47e24 */ /* 0x000fe2000f8e00ff */
[----:B------:R-:W-:Y:S01]  /*1100*/  UIMAD UR6, UR12, UR7, 0x5f ;  /* 0x0000005f0c0674a4 */ /* 0x000fe2000f8e0207 */
[----:B------:R-:W-:Y:S01]  /*1110*/  CS2R R92, SRZ ;  /* 0x00000000005c7805 */ /* 0x000fe2000001ff00 */
[----:B------:R-:W-:Y:S01]  /*1120*/  ULDC UR9, c[0x0][0xd48] ;  /* 0x0003520000097ab9 */ /* 0x000fe20000000800 */
[----:B------:R-:W-:Y:S01]  /*1130*/  CS2R R88, SRZ ;  /* 0x0000000000587805 */ /* 0x000fe2000001ff00 */
[----:B------:R-:W-:Y:S01]  /*1140*/  UISETP.NE.AND UP0, UPT, UR9, 0x1, UPT ;  /* 0x000000010900788c */ /* 0x000fe2000bf05270 */
[----:B------:R-:W-:Y:S01]  /*1150*/  CS2R R132, SRZ ;  /* 0x0000000000847805 */ /* 0x000fe2000001ff00 */
[----:B------:R-:W-:Y:S01]  /*1160*/  UIMAD.WIDE UR6, UR6, 0x2aaaaaab, URZ ;  /* 0x2aaaaaab060678a5 */ /* 0x000fe2000f8e023f */
[----:B------:R-:W-:-:S02]  /*1170*/  CS2R R84, SRZ ;  /* 0x0000000000547805 */ /* 0x000fc4000001ff00 */
[----:B------:R-:W-:Y:S01]  /*1180*/  CS2R R80, SRZ ;  /* 0x0000000000507805 */ /* 0x000fe2000001ff00 */
[----:B------:R-:W-:Y:S01]  /*1190*/  IMAD.MOV.U32 R194, RZ, RZ, RZ ;  /* 0x000000ffffc27224 */ /* 0x000fe200078e00ff */
[----:B------:R-:W0:Y:S01]  /*11a0*/  @P0 LDC R2, c[0x0][0x44c] ;  /* 0x00011300ff020b82 */ /* 0x000e220000000800 */
[----:B------:R-:W-:Y:S01]  /*11b0*/  USHF.R.U32.HI UR6, URZ, 0x1f, UR7 ;  /* 0x0000001f3f067899 */ /* 0x000fe20008011607 */
[----:B------:R-:W-:Y:S02]  /*11c0*/  CS2R R76, SRZ ;  /* 0x00000000004c7805 */ /* 0x000fe4000001ff00 */
[----:B------:R-:W-:Y:S02]  /*11d0*/  CS2R R72, SRZ ;  /* 0x0000000000487805 */ /* 0x000fe4000001ff00 */
[----:B------:R-:W-:Y:S01]  /*11e0*/  CS2R R124, SRZ ;  /* 0x00000000007c7805 */ /* 0x000fe2000001ff00 */
[----:B------:R-:W-:Y:S01]  /*11f0*/  ULEA.HI.SX32 UR6, UR7, UR6, 0x1c ;  /* 0x0000000607067291 */ /* 0x000fe2000f8fe23f */
[----:B------:R-:W-:-:S02]  /*1200*/  CS2R R68, SRZ ;  /* 0x0000000000447805 */ /* 0x000fc4000001ff00 */
[----:B------:R-:W-:Y:S01]  /*1210*/  CS2R R64, SRZ ;  /* 0x0000000000407805 */ /* 0x000fe2000001ff00 */
[----:B------:R-:W1:Y:S01]  /*1220*/  @P0 LDC R3, c[0x0][0x450] ;  /* 0x00011400ff030b82 */ /* 0x000e620000000800 */
[----:B------:R-:W-:Y:S01]  /*1230*/  @UP0 ULDC UR7, c[0x0][0xd50] ;  /* 0x0003540000070ab9 */ /* 0x000fe20000000800 */
        /* <DEDUP_REMOVED lines=14> */
[----:B0-----:R-:W-:Y:S01]  /*1320*/  @P0 IMAD.HI.U32 R2, R2, UR10, RZ ;  /* 0x0000000a02020c27 */ /* 0x001fe2000f8e00ff */
[----:B------:R-:W-:Y:S02]  /*1330*/  CS2R R102, SRZ ;  /* 0x0000000000667805 */ /* 0x000fe4000001ff00 */
[----:B------:R-:W-:Y:S02]  /*1340*/  CS2R R164, SRZ ;  /* 0x0000000000a47805 */ /* 0x000fe4000001ff00 */
[----:B------:R-:W-:-:S02]  /*1350*/  CS2R R98, SRZ ;  /* 0x0000000000627805 */ /* 0x000fc4000001ff00 */
[----:B------:R-:W-:Y:S02]  /*1360*/  CS2R R186, SRZ ;  /* 0x0000000000ba7805 */ /* 0x000fe4000001ff00 */
[----:B------:R-:W-:Y:S02]  /*1370*/  CS2R R94, SRZ ;  /* 0x00000000005e7805 */ /* 0x000fe4000001ff00 */
[----:B------:R-:W-:Y:S02]  /*1380*/  CS2R R90, SRZ ;  /* 0x00000000005a7805 */ /* 0x000fe4000001ff00 */
[----:B------:R-:W-:Y:S02]  /*1390*/  CS2R R184, SRZ ;  /* 0x0000000000b87805 */ /* 0x000fe4000001ff00 */
[----:B-1----:R-:W-:Y:S02]  /*13a0*/  @P0 SHF.R.U32.HI R0, RZ, R3, R2 ;  /* 0x00000003ff000219 */ /* 0x002fe40000011602 */
[----:B------:R-:W-:-:S02]  /*13b0*/  CS2R R86, SRZ ;  /* 0x0000000000567805 */ /* 0x000fc4000001ff00 */
[----:B------:R-:W-:Y:S02]  /*13c0*/  PLOP3.LUT P0, PT, PT, PT, PT, 0x80, 0x0 ;  /* 0x000000000000781c */ /* 0x000fe40003f0f070 */
[----:B------:R-:W-:Y:S02]  /*13d0*/  CS2R R82, SRZ ;  /* 0x0000000000527805 */ /* 0x000fe4000001ff00 */
[----:B------:R-:W-:Y:S01]  /*13e0*/  CS2R R182, SRZ ;  /* 0x0000000000b67805 */ /* 0x000fe2000001ff00 */
[----:B------:R-:W-:Y:S01]  /*13f0*/  VIADD R0, R0, UR5 ;  /* 0x0000000500007c36 */ /* 0x000fe20008000000 */
[----:B------:R-:W-:Y:S01]  /*1400*/  ULDC UR5, c[0x0][0xd54] ;  /* 0x0003550000057ab9 */ /* 0x000fe20000000800 */
[----:B------:R-:W-:Y:S01]  /*1410*/  CS2R R78, SRZ ;  /* 0x00000000004e7805 */ /* 0x000fe2000001ff00 */
[----:B------:R-:W-:Y:S01]  /*1420*/  UIMAD UR8, UR8, UR5, UR4 ;  /* 0x00000005080872a4 */ /* 0x000fe2000f8e0204 */
[----:B------:R-:W-:Y:S01]  /*1430*/  IMAD.HI R0, R0, 0x2aaaaaab, RZ ;  /* 0x2aaaaaab00007827 */ /* 0x000fe200078e02ff */
[----:B------:R-:W-:Y:S01]  /*1440*/  CS2R R74, SRZ ;  /* 0x00000000004a7805 */ /* 0x000fe2000001ff00 */
[----:B------:R-:W-:Y:S01]  /*1450*/  @UP0 ULDC UR4, c[0x0][0xd4c] ;  /* 0x0003530000040ab9 */ /* 0x000fe20000000800 */
[----:B------:R-:W-:Y:S01]  /*1460*/  CS2R R180, SRZ ;  /* 0x0000000000b47805 */ /* 0x000fe2000001ff00 */
[----:B------:R-:W-:Y:S01]  /*1470*/  UIMAD.WIDE.U32 UR4, UR8, UR4, URZ ;  /* 0x00000004080472a5 */ /* 0x000fe2000f8e003f */
[----:B------:R-:W-:Y:S01]  /*1480*/  SHF.R.U32.HI R3, RZ, 0x1f, R0 ;  /* 0x0000001fff037819 */ /* 0x000fe20000011600 */
[----:B------:R-:W-:Y:S01]  /*1490*/  UMOV UR10, UR8 ;  /* 0x00000008000a7c82 */ /* 0x000fe20008000000 */
[----:B------:R-:W-:Y:S01]  /*14a0*/  CS2R R70, SRZ ;  /* 0x0000000000467805 */ /* 0x000fe2000001ff00 */
[----:B------:R-:W-:Y:S01]  /*14b0*/  @UP0 USHF.R.U32.HI UR10, URZ, UR7, UR5 ;  /* 0x000000073f0a0299 */ /* 0x000fe20008011605 */
[----:B------:R-:W-:-:S02]  /*14c0*/  LEA.HI.SX32 R201, R0, R3, 0x1c ;  /* 0x0000000300c97211 */ /* 0x000fc400078fe2ff */
[----:B------:R-:W-:Y:S01]  /*14d0*/  CS2R R2, SRZ ;  /* 0x0000000000027805 */ /* 0x000fe2000001ff00 */
[----:B------:R-:W-:Y:S01]  /*14e0*/  IMAD.MOV.U32 R0, RZ, RZ, RZ ;  /* 0x000000ffff007224 */ /* 0x000fe200078e00ff */
[----:B------:R-:W-:Y:S01]  /*14f0*/  UIADD3 UR4, -UR10, URZ, URZ ;  /* 0x0000003f0a047290 */ /* 0x000fe2000fffe13f */
[----:B------:R-:W-:Y:S01]  /*1500*/  VIMNMX R201, R201, UR6, PT ;  /* 0x00000006c9c97c48 */ /* 0x000fe2000bfe0100 */
[----:B------:R-:W-:Y:S01]  /*1510*/  IMAD.U32 R220, RZ, RZ, UR10 ;  /* 0x0000000affdc7e24 */ /* 0x000fe2000f8e00ff */
[----:B------:R-:W-:Y:S01]  /*1520*/  CS2R R66, SRZ ;  /* 0x0000000000427805 */ /* 0x000fe2000001ff00 */
[----:B------:R-:W-:Y:S01]  /*1530*/  UIMAD UR4, UR9, UR4, UR8 ;  /* 0x00000004090472a4 */ /* 0x000fe2000f8e0208 */
[----:B------:R-:W-:Y:S02]  /*1540*/  ISETP.GE.AND P1, PT, R201, 0x1, PT ;  /* 0x00000001c900780c */ /* 0x000fe40003f26270 */
[----:B------:R-:W-:Y:S02]  /*1550*/  CS2R R178, SRZ ;  /* 0x0000000000b27805 */ /* 0x000fe4000001ff00 */
[----:B------:R-:W-:-:S02]  /*1560*/  CS2R R62, SRZ ;  /* 0x00000000003e7805 */ /* 0x000fc4000001ff00 */
[----:B------:R-:W-:Y:S02]  /*1570*/  CS2R R58, SRZ ;  /* 0x00000000003a7805 */ /* 0x000fe4000001ff00 */
[----:B------:R-:W-:Y:S01]  /*1580*/  CS2R R176, SRZ ;  /* 0x0000000000b07805 */ /* 0x000fe2000001ff00 */
[----:B------:R-:W-:Y:S01]  /*1590*/  IMAD.U32 R219, RZ, RZ, UR4 ;  /* 0x00000004ffdb7e24 */ /* 0x000fe2000f8e00ff */
        /* <DEDUP_REMOVED lines=25> */
[----:B------:R-:W-:Y:S02]  /*1730*/  USHF.R.U32.HI UR4, URZ, 0x4, UR5 ;  /* 0x000000043f047899 */ /* 0x000fe40008011605 */
[----:B------:R-:W-:Y:S02]  /*1740*/  UIADD3 UR5, UR5, 0xa000, URZ ;  /* 0x0000a00005057890 */ /* 0x000fe4000fffe03f */
[----:B------:R-:W-:Y:S02]  /*1750*/  ULOP3.LUT UR4, UR4, 0x3fff, URZ, 0xc0, !UPT ;  /* 0x00003fff04047892 */ /* 0x000fe4000f8ec03f */
[----:B------:R-:W-:Y:S02]  /*1760*/  USHF.R.U32.HI UR5, URZ, 0x4, UR5 ;  /* 0x000000043f057899 */ /* 0x000fe40008011605 */
[----:B------:R-:W-:Y:S02]  /*1770*/  ULOP3.LUT UR42, UR4, 0x10000, URZ, 0xfc, !UPT ;  /* 0x00010000042a7892 */ /* 0x000fe4000f8efc3f */
[----:B------:R-:W-:-:S03]  /*1780*/  ULOP3.LUT UR41, UR5, 0x3fff, URZ, 0xc0, !UPT ;  /* 0x00003fff05297892 */ /* 0x000fc6000f8ec03f */
[----:B------:R-:W-:Y:S02]  /*1790*/  UMOV UR5, 0x40000040 ;  /* 0x4000004000057882 */ /* 0x000fe40000000000 */
[----:B------:R-:W-:Y:S01]  /*17a0*/  UMOV UR4, UR42 ;  /* 0x0000002a00047c82 */ /* 0x000fe20008000000 */
[----:B------:R-:W-:Y:S02]  /*17b0*/  IMAD.U32 R23, RZ, RZ, UR5 ;  /* 0x00000005ff177e24 */ /* 0x000fe4000f8e00ff */
[----:B------:R-:W-:Y:S01]  /*17c0*/  IMAD.U32 R22, RZ, RZ, UR4 ;  /* 0x00000004ff167e24 */ /* 0x000fe2000f8e00ff */
        /* <DEDUP_REMOVED lines=17> */
.L_x_13727:
[----:B------:R-:W-:Y:S01]  /*18e0*/  LEA.HI R0, R222, R222, RZ, 0x1 ;  /* 0x000000dede007211 */ /* 0x000fe200078f08ff */
[----:B------:R-:W0:Y:S03]  /*18f0*/  S2R R2, SR_TID.X ;  /* 0x0000000000027919 */ /* 0x000e260000002100 */
[----:B------:R-:W-:-:S04]  /*1900*/  LOP3.LUT R3, R0, 0xfffffffe, RZ, 0xc0, !PT ;  /* 0xfffffffe00037812 */ /* 0x000fc800078ec0ff */
[----:B------:R-:W-:-:S04]  /*1910*/  IADD3 R0, R222, -R3, RZ ;  /* 0x80000003de007210 */ /* 0x000fc80007ffe0ff */
[----:B------:R-:W-:-:S04]  /*1920*/  SHF.L.U32 R0, R0, 0x1f, RZ ;  /* 0x0000001f00007819 */ /* 0x000fc800000006ff */
[----:B------:R-:W1:Y:S01]  /*1930*/  SYNCS.PHASECHK.TRANS64.TRYWAIT P0, [UR40+0x32400], R0 ;  /* 0x03240000ff0075a7 */ /* 0x000e620008000168 */
[----:B0-----:R-:W-:-:S05]  /*1940*/  SHF.R.U32.HI R2, RZ, 0x7, R2 ;  /* 0x00000007ff027819 */ /* 0x001fca0000011602 */
[----:B------:R-:W-:Y:S01]  /*1950*/  VIADD R209, R2, 0x8 ;  /* 0x0000000802d17836 */ /* 0x000fe20000000000 */
[----:B-1----:R-:W-:Y:S06]  /*1960*/  @!P0 BRA `(.L_x_13728) ;  /* 0x000000f4008c8947 */ /* 0x002fec0003800000 */
.L_x_13849:
[----:B------:R-:W-:Y:S05]  /*1970*/  WARPSYNC.ALL ;  /* 0x0000000000007948 */ /* 0x000fea0003800000 */
[----:B------:R-:W-:Y:S01]  /*1980*/  R2UR UR4, R227 ;  /* 0x00000000e30472ca */ /* 0x000fe200000e0000 */
[----:B------:R1:W-:-:S12]  /*1990*/  BAR.SYNC.DEFER_BLOCKING R209, 0x100 ;  /* 0x000400d10000751d */ /* 0x0003d80000010000 */
[----:B------:R-:W-:-:S05]  /*19a0*/  IMAD.U32 R2, RZ, RZ, UR4 ;  /* 0x00000004ff027e24 */ /* 0x000fca000f8e00ff */
[----:B------:R-:W-:-:S13]  /*19b0*/  ISETP.NE.AND P0, PT, R2, 0x3, PT ;  /* 0x000000030200780c */ /* 0x000fda0003f05270 */
[----:B-1----:R-:W-:Y:S05]  /*19c0*/  @!P0 BRA `(.L_x_13729) ;  /* 0x0000000000048947 */ /* 0x002fea0003800000 */
[----:B------:R-:W-:Y:S01]  /*19d0*/  BPT.TRAP 0x1 ;  /* 0x000000040000795c */ /* 0x000fe20000300000 */
.L_x_13729:
[----:B------:R-:W-:Y:S01]  /*19e0*/  ULEA UR6, UR38, UR40, 0x3 ;  /* 0x0000002826067291 */ /* 0x000fe2000f8e183f */
[----:B------:R-:W-:-:S05]  /*19f0*/  IMAD.U32 R2, RZ, RZ, UR39 ;  /* 0x00000027ff027e24 */ /* 0x000fca000f8e00ff */
[----:B------:R-:W-:-:S04]  /*1a00*/  SHF.L.U32 R2, R2, 0x1f, RZ ;  /* 0x0000001f02027819 */ /* 0x000fc800000006ff */
[----:B------:R1:W2:Y:S01]  /*1a10*/  SYNCS.PHASECHK.TRANS64.TRYWAIT P1, [UR6+0x32430], R2 ;  /* 0x03243002ff0075a7 */ /* 0x0002a20008020146 */
[----:B------:R-:W-:Y:S05]  /*1a20*/  @!P0 BRA `(.L_x_13730) ;  /* 0x0000000000048947 */ /* 0x000fea0003800000 */
[----:B------:R-:W-:Y:S01]  /*1a30*/  BPT.TRAP 0x1 ;  /* 0x000000040000795c */ /* 0x000fe20000300000 */
.L_x_13730:
[----:B--2---:R-:W-:Y:S05]  /*1a40*/  @P1 BRA `(.L_x_13731) ;  /* 0x0000000000081947 */ /* 0x004fea0003800000 */
[----:B------:R-:W2:Y:S02]  /*1a50*/  SYNCS.PHASECHK.TRANS64.TRYWAIT P1, [UR6+0x32430], R2 ;  /* 0x03243002ff0075a7 */ /* 0x000ea40008020146 */
[----:B--2---:R-:W-:Y:S05]  /*1a60*/  @!P1 BRA `(.L_x_13732) ;  /* 0x000000f400649947 */ /* 0x004fea0003800000 */
.L_x_13731:
[----:B------:R-:W-:Y:S01]  /*1a70*/  UIADD3 UR4, UR40, 0x1c400, URZ ;  /* 0x0001c40028047890 */ /* 0x000fe2000fffe03f */
[----:B------:R-:W-:Y:S01]  /*1a80*/  WARPGROUP.ARRIVE ;  /* 0x00000000000079c5 */ /* 0x000fe20000000000 */
[----:B------:R-:W-:Y:S01]  /*1a90*/  UMOV UR8, UR42 ;  /* 0x0000002a00087c82 */ /* 0x000fe20008000000 */
[----:B------:R-:W-:Y:S01]  /*1aa0*/  UMOV UR9, 0x40000040 ;  /* 0x4000004000097882 */ /* 0x000fe20000000000 */
[----:B------:R-:W-:Y:S01]  /*1ab0*/  USHF.R.U32.HI UR4, URZ, 0x4, UR4 ;  /* 0x000000043f047899 */ /* 0x000fe20008011604 */
[----:B------:R-:W-:-:S03]  /*1ac0*/  UMOV UR11, 0x40000040 ;  /* 0x40000040000b7882 */ /* 0x000fc60000000000 */
[----:B------:R-:W-:-:S04]  /*1ad0*/  ULOP3.LUT UR4, UR4, 0x3fff, URZ, 0xc0, !UPT ;  /* 0x00003fff04047892 */ /* 0x000fc8000f8ec03f */
[----:B------:R-:W-:-:S04]  /*1ae0*/  ULOP3.LUT UR5, UR4, 0x10000, URZ, 0xfc, !UPT ;  /* 0x0001000004057892 */ /* 0x000fc8000f8efc3f */
[----:B------:R-:W-:Y:S02]  /*1af0*/  UIMAD UR4, UR38, 0x300, UR5 ;  /* 0x00000300260478a4 */ /* 0x000fe4000f8e0205 */
[----:B------:R-:W-:Y:S01]  /*1b00*/  IMAD.U32 R20, RZ, RZ, UR5 ;  /* 0x00000005ff147e24 */ /* 0x000fe2000f8e00ff */
[----:B------:R-:W-:Y:S02]  /*1b10*/  UIADD3 UR5, UR42, 0x2, URZ ;  /* 0x000000022a057890 */ /* 0x000fe4000fffe03f */
[----:B------:R-:W-:Y:S02]  /*1b20*/  UIADD3 UR7, UR4, 0x2, URZ ;  /* 0x0000000204077890 */ /* 0x000fe4000fffe03f */
[----:B------:R-:W-:Y:S02]  /*1b30*/  UMOV UR10, UR4 ;  /* 0x00000004000a7c82 */ /* 0x000fe40008000000 */
[----:B------:R-:W-:Y:S01]  /*1b40*/  HGMMA.64x96x16.F32 R24, gdesc[UR8], RZ, !UPT, gsb0 ;  /* 0x01600000081879f0 */ /* 0x000fe2000c0008ff */
        /* <DEDUP_REMOVED lines=34> */
.L_x_13850:
[----:B------:R-:W-:Y:S05]  /*1d70*/  @!P0 BRA `(.L_x_13734) ;  /* 0x0000000000048947 */ /* 0x000fea0003800000 */
[----:B------:R-:W-:Y:S01]  /*1d80*/  BPT.TRAP 0x1 ;  /* 0x000000040000795c */ /* 0x000fe20000300000 */
.L_x_13734:
[----:B------:R2:W3:Y:S01]  /*1d90*/  SYNCS.PHASECHK.TRANS64.TRYWAIT P1, [UR6+0x32450], R2 ;  /* 0x03245002ff0075a7 */ /* 0x0004e20008020146 */
[----:B------:R-:W-:Y:S05]  /*1da0*/  @!P0 BRA `(.L_x_13735) ;  /* 0x0000000000048947 */ /* 0x000fea0003800000 */
[----:B------:R-:W-:Y:S01]  /*1db0*/  BPT.TRAP 0x1 ;  /* 0x000000040000795c */ /* 0x000fe20000300000 */
.L_x_13735:
[----:B---3--:R-:W-:Y:S05]  /*1dc0*/  @P1 BRA `(.L_x_13736) ;  /* 0x0000000000081947 */ /* 0x008fea0003800000 */
[----:B------:R-:W3:Y:S02]  /*1dd0*/  SYNCS.PHASECHK.TRANS64.TRYWAIT P1, [UR6+0x32450], R2 ;  /* 0x03245002ff0075a7 */ /* 0x000ee40008020146 */
[----:B---3--:R-:W-:Y:S05]  /*1de0*/  @!P1 BRA `(.L_x_13737) ;  /* 0x000000f000b49947 */ /* 0x008fea0003800000 */
.L_x_13736:
[----:B------:R-:W-:Y:S01]  /*1df0*/  UIADD3 UR40, UR40, 0x400, URZ ;  /* 0x0000040028287890 */ /* 0x000fe2000fffe03f */
[----:B------:R-:W-:Y:S01]  /*1e00*/  WARPGROUP.ARRIVE ;  /* 0x00000000000079c5 */ /* 0x000fe20000000000 */
[----:B------:R-:W-:-:S05]  /*1e10*/  ULOP3.LUT UR4, UR41, 0x10000, URZ, 0xfc, !UPT ;  /* 0x0001000029047892 */ /* 0x000fca000f8efc3f */
[----:B0-----:R-:W0:Y:S01]  /*1e20*/  S2R R0, SR_TID.X ;  /* 0x0000000000007919 */ /* 0x001e220000002100 */
[----:B------:R-:W-:Y:S01]  /*1e30*/  USHF.R.U32.HI UR7, URZ, 0x4, UR40 ;  /* 0x000000043f077899 */ /* 0x000fe20008011628 */
[----:B------:R-:W-:Y:S01]  /*1e40*/  UMOV UR9, 0x40000040 ;  /* 0x4000004000097882 */ /* 0x000fe20000000000 */
[----:B------:R-:W-:Y:S02]  /*1e50*/  UMOV UR11, 0x40000040 ;  /* 0x40000040000b7882 */ /* 0x000fe40000000000 */
[----:B------:R-:W-:Y:S01]  /*1e60*/  ULOP3.LUT UR7, UR7, 0x3fff, URZ, 0xc0, !UPT ;  /* 0x00003fff07077892 */ /* 0x000fe2000f8ec03f */
[----:B------:R-:W-:Y:S01]  /*1e70*/  IMAD.U32 R13, RZ, RZ, UR9 ;  /* 0x00000009ff0d7e24 */ /* 0x000fe2000f8e00ff */
[----:B------:R-:W-:Y:S01]  /*1e80*/  UMOV UR8, UR4 ;  /* 0x0000000400087c82 */ /* 0x000fe20008000000 */
[----:B------:R-:W-:Y:S01]  /*1e90*/  UMOV UR13, 0x40000040 ;  /* 0x40000040000d7882 */ /* 0x000fe20000000000 */
[----:B------:R-:W-:Y:S01]  /*1ea0*/  ULOP3.LUT UR61, UR7, 0x10000, URZ, 0xfc, !UPT ;  /* 0x00010000073d7892 */ /* 0x000fe2000f8efc3f */
[----:B------:R-:W-:Y:S01]  /*1eb0*/  IMAD.U32 R12, RZ, RZ, UR8 ;  /* 0x00000008ff0c7e24 */ /* 0x000fe2000f8e00ff */
[----:B------:R-:W-:Y:S01]  /*1ec0*/  UMOV UR15, 0x40000040 ;  /* 0x40000040000f7882 */ /* 0x000fe20000000000 */
[----:B------:R-:W-:Y:S01]  /*1ed0*/  IMAD.U32 R11, RZ, RZ, UR13 ;  /* 0x0000000dff0b7e24 */ /* 0x000fe2000f8e00ff */
[----:B------:R-:W-:-:S02]  /*1ee0*/  UIMAD UR5, UR38, 0xc00, UR61 ;  /* 0x00000c00260578a4 */ /* 0x000fc4000f8e023d */
[----:B------:R-:W-:Y:S02]  /*1ef0*/  UIADD3 UR52, UR4, 0x402, URZ ;  /* 0x0000040204347890 */ /* 0x000fe4000fffe03f */
[----:B------:R-:W-:Y:S01]  /*1f00*/  UIADD3 UR54, UR5, 0x302, URZ ;  /* 0x0000030205367890 */ /* 0x000fe2000fffe03f */
[----:B------:R-:W-:Y:S02]  /*1f10*/  UMOV UR53, 0x40000040 ;  /* 0x4000004000357882 */ /* 0x000fe40000000000 */
[----:B------:R-:W-:Y:S01]  /*1f20*/  UMOV UR10, UR5 ;  /* 0x00000005000a7c82 */ /* 0x000fe20008000000 */
[----:B------:R-:W-:Y:S01]  /*1f30*/  UMOV UR55, 0x40000040 ;  /* 0x4000004000377882 */ /* 0x000fe20000000000 */
[----:B------:R-:W-:Y:S01]  /*1f40*/  HGMMA.64x96x16.F32 R24, gdesc[UR8], R24, gsb0 ;  /* 0x01600000081879f0 */ /* 0x000fe20008000818 */
[----:B------:R-:W-:Y:S02]  /*1f50*/  UIADD3 UR8, UR4, 0x2, URZ ;  /* 0x0000000204087890 */ /* 0x000fe4000fffe03f */
[----:B------:R-:W-:-:S02]  /*1f60*/  UIADD3 UR9, UR5, 0x2, URZ ;  /* 0x0000000205097890 */ /* 0x000fc4000fffe03f */
[----:B------:R-:W-:Y:S01]  /*1f70*/  UIADD3 UR10, UR5, 0x304, URZ ;  /* 0x00000304050a7890 */ /* 0x000fe2000fffe03f */
[----:B------:R-:W-:Y:S02]  /*1f80*/  UMOV UR11, 0x40000040 ;  /* 0x40000040000b7882 */ /* 0x000fe40000000000 */
[----:B------:R-:W-:Y:S01]  /*1f90*/  UMOV UR12, UR8 ;  /* 0x00000008000c7c82 */ /* 0x000fe20008000000 */
[----:B------:R-:W-:Y:S01]  /*1fa0*/  UIADD3 UR8, UR4, 0x4, URZ ;  /* 0x0000000404087890 */ /* 0x000fe2000fffe03f */
[----:B------:R-:W-:Y:S01]  /*1fb0*/  IMAD.U32 R10, RZ, RZ, UR12 ;  /* 0x0000000cff0a7e24 */ /* 0x000fe2000f8e00ff */
[----:B------:R-:W-:Y:S01]  /*1fc0*/  UMOV UR14, UR9 ;  /* 0x00000009000e7c82 */ /* 0x000fe20008000000 */
[----:B------:R-:W-:Y:S01]  /*1fd0*/  UIADD3 UR9, UR5, 0x4, URZ ;  /* 0x0000000405097890 */ /* 0x000fe2000fffe03f */
[----:B0-----:R-:W-:Y:S01]  /*1fe0*/  SHF.R.U32.HI R0, RZ, 0x7, R0 ;  /* 0x00000007ff007819 */ /* 0x001fe20000011600 */
        /* <DEDUP_REMOVED lines=63> */
[----:B-12---:R-:W-:Y:S01]  /*23e0*/  IMAD.U32 R2, RZ, RZ, UR12 ;  /* 0x0000000cff027e24 */ /* 0x006fe2000f8e00ff */
        /* <DEDUP_REMOVED lines=46> */
.L_x_13738:
[----:B------:R-:W-:Y:S01]  /*26d0*/  ISETP.NE.AND P6, PT, R228, 0x1, PT ;  /* 0x00000001e400780c */ /* 0x000fe20003fc5270 */
[----:B------:R-:W1:Y:S01]  /*26e0*/  LDC R208, c[0x0][0x2f0] ;  /* 0x0000bc00ffd07b82 */ /* 0x000e620000000800 */
[----:B------:R-:W-:Y:S01]  /*26f0*/  IADD3 R4, R213, UR60, RZ ;  /* 0x0000003cd5047c10 */ /* 0x000fe2000fffe0ff */
[----:B------:R-:W-:Y:S01]  /*2700*/  ULDC UR5, c[0x0][0xa80] ;  /* 0x0002a00000057ab9 */ /* 0x000fe20000000800 */
[----:B------:R-:W-:Y:S01]  /*2710*/  R2UR UR4, R212 ;  /* 0x00000000d40472ca */ /* 0x000fe200000e0000 */
[----:B------:R-:W-:Y:S02]  /*2720*/  UIADD3 UR10, UR6, 0x32440, URZ ;  /* 0x00032440060a7890 */ /* 0x000fe4000fffe03f */
[----:B------:R-:W-:Y:S02]  /*2730*/  ULOP3.LUT UR7, UR7, 0x3000000, URZ, 0xfc, !UPT ;  /* 0x0300000007077892 */ /* 0x000fe4000f8efc3f */
[----:B------:R-:W2:Y:S01]  /*2740*/  LDC R207, c[0x0][0x288] ;  /* 0x0000a200ffcf7b82 */ /* 0x000ea20000000800 */
[----:B------:R-:W-:Y:S01]  /*2750*/  UPRMT UR10, UR48, 0x654, UR10 ;  /* 0x00000654300a7896 */ /* 0x000fe2000800000a */
[----:B------:R-:W-:-:S06]  /*2760*/  UMOV UR11, 0x40000040 ;  /* 0x40000040000b7882 */ /* 0x000fcc0000000000 */
[----:B------:R-:W3:Y:S08]  /*2770*/  @P6 LDC R5, c[0x0][0x44c] ;  /* 0x00011300ff056b82 */ /* 0x000ef00000000800 */
[----:B------:R-:W4:Y:S01]  /*2780*/  @P6 LDC R72, c[0x0][0x450] ;  /* 0x00011400ff486b82 */ /* 0x000f220000000800 */
[----:B------:R-:W-:Y:S01]  /*2790*/  SYNCS.ARRIVE.TRANS64.RED.A1T0 RZ, [UR10], RZ ;  /* 0x000000ffffff79a7 */ /* 0x000fe2000810040a */
[----:B---3--:R-:W-:-:S05]  /*27a0*/  @P6 IMAD.HI.U32 R5, R4, R5, RZ ;  /* 0x0000000504056227 */ /* 0x008fca00078e00ff */
[----:B----4-:R-:W-:Y:S01]  /*27b0*/  @P6 SHF.R.U32.HI R4, RZ, R72, R5 ;  /* 0x00000048ff046219 */ /* 0x010fe20000011605 */
[----:B------:R-:W-:-:S04]  /*27c0*/  IMAD.MOV.U32 R72, RZ, RZ, -0x60 ;  /* 0xffffffa0ff487424 */ /* 0x000fc800078e00ff */
[----:B------:R-:W3:Y:S01]  /*27d0*/  SHFL.IDX PT, R21, R4, RZ, 0x1c1f ;  /* 0x001c1fff04157589 */ /* 0x000ee200000e0000 */
[----:B------:R-:W-:-:S03]  /*27e0*/  IMAD R5, R201, R72, 0x60 ;  /* 0x00000060c9057424 */ /* 0x000fc600078e0248 */
[----:B------:R-:W4:Y:S01]  /*27f0*/  SHFL.IDX PT, R73, R4, 0x1, 0x1c1f ;  /* 0x003c1f0004497f89 */ /* 0x000f2200000e0000 */
[----:B-1----:R-:W-:Y:S01]  /*2800*/  IMAD R5, R208, UR4, R5 ;  /* 0x00000004d0057c24 */ /* 0x002fe2000f8e0205 */
[----:B------:R-:W-:-:S03]  /*2810*/  UIMAD UR4, UR38, 0xc00, UR7 ;  /* 0x00000c00260478a4 */ /* 0x000fc6000f8e0207 */
[----:B------:R-:W-:-:S04]  /*2820*/  IMAD R72, R214, -0x2, R5 ;  /* 0xfffffffed6487824 */ /* 0x000fc800078e0205 */
[----:B------:R-:W-:Y:S01]  /*2830*/  UMOV UR10, UR4 ;  /* 0x00000004000a7c82 */ /* 0x000fe20008000000 */
[----:B--2---:R-:W-:-:S04]  /*2840*/  IADD3 R5, R72, 0x1, -R207 ;  /* 0x0000000148057810 */ /* 0x004fc80007ffe8cf */
[-CC-:B---3--:R-:W-:Y:S01]  /*2850*/  VIADDMNMX R21, R21, R5.reuse, R72.reuse, PT ;  /* 0x0000000515157246 */ /* 0x188fe20003800148 */
[----:B------:R1:W-:Y:S03]  /*2860*/  BAR.SYNC.DEFER_BLOCKING R209, 0x100 ;  /* 0x000400d10000751d */ /* 0x0003e60000010000 */
[----:B------:R-:W-:Y:S02]  /*2870*/  ISETP.GT.AND P5, PT, R21, RZ, PT ;  /* 0x000000ff1500720c */ /* 0x000fe40003fa4270 */
[----:B----4-:R-:W-:Y:S02]  /*2880*/  VIADDMNMX R72, R73, R5, R72, PT ;  /* 0x0000000549487246 */ /* 0x010fe40003800148 */
[----:B------:R-:W-:Y:S02]  /*2890*/  ISETP.GT.AND P4, PT, R21, 0x1, PT ;  /* 0x000000011500780c */ /* 0x000fe40003f84270 */
[----:B------:R-:W-:-:S02]  /*28a0*/  FSEL R73, R24, -INF , P5 ;  /* 0xff80000018497808 */ /* 0x000fc40002800000 */
[C---:B------:R-:W-:Y:S02]  /*28b0*/  ISETP.GT.AND P2, PT, R21.reuse, 0x10, PT ;  /* 0x000000101500780c */ /* 0x040fe40003f44270 */
[C---:B------:R-:W-:Y:S02]  /*28c0*/  ISETP.GT.AND P5, PT, R21.reuse, 0x11, PT ;  /* 0x000000111500780c */ /* 0x040fe40003fa4270 */
[C---:B------:R-:W-:Y:S02]  /*28d0*/  ISETP.GT.AND P3, PT, R21.reuse, 0x8, PT ;  /* 0x000000081500780c */ /* 0x040fe40003f64270 */
[----:B------:R-:W-:Y:S02]  /*28e0*/  ISETP.GT.AND P1, PT, R21, 0x9, PT ;  /* 0x000000091500780c */ /* 0x000fe40003f24270 */
[----:B------:R-:W-:Y:S02]  /*28f0*/  FSEL R25, R25, -INF , P4 ;  /* 0xff80000019197808 */ /* 0x000fe40002000000 */
[----:B------:R-:W-:-:S02]  /*2900*/  ISETP.GT.AND P4, PT, R21, 0x18, PT ;  /* 0x000000181500780c */ /* 0x000fc40003f84270 */
[----:B------:R-:W-:Y:S02]  /*2910*/  FSEL R5, R32, -INF , P2 ;  /* 0xff80000020057808 */ /* 0x000fe40001000000 */
[----:B------:R-:W-:Y:S02]  /*2920*/  FSEL R158, R33, -INF , P5 ;  /* 0xff800000219e7808 */ /* 0x000fe40002800000 */
[C---:B------:R-:W-:Y:S02]  /*2930*/  ISETP.GT.AND P2, PT, R21.reuse, 0x21, PT ;  /* 0x000000211500780c */ /* 0x040fe40003f44270 */
[----:B------:R-:W-:Y:S02]  /*2940*/  ISETP.GT.AND P5, PT, R21, 0x28, PT ;  /* 0x000000281500780c */ /* 0x000fe40003fa4270 */
[----:B------:R-:W-:Y:S02]  /*2950*/  FSEL R75, R28, -INF , P3 ;  /* 0xff8000001c4b7808 */ /* 0x000fe40001800000 */
[----:B------:R-:W-:-:S02]  /*2960*/  FSEL R29, R29, -INF , P1 ;  /* 0xff8000001d1d7808 */ /* 0x000fc40000800000 */
[C---:B------:R-:W-:Y:S02]  /*2970*/  ISETP.GT.AND P3, PT, R21.reuse, 0x19, PT ;  /* 0x000000191500780c */ /* 0x040fe40003f64270 */
        /* <DEDUP_REMOVED lines=9> */
[----:B------:R-:W-:Y:S02]  /*2a10*/  FMNMX.FTZ R4, R73, R25, !PT ;  /* 0x0000001949047209 */ /* 0x000fe40007810000 */
[----:B------:R-:W-:-:S02]  /*2a20*/  ISETP.GT.AND P3, PT, R21, 0x30, PT ;  /* 0x000000301500780c */ /* 0x000fc40003f64270 */
[----:B------:R-:W-:Y:S02]  /*2a30*/  ISETP.GT.AND P1, PT, R21, 0x31, PT ;  /* 0x000000311500780c */ /* 0x000fe40003f24270 */
[----:B------:R-:W-:Y:S02]  /*2a40*/  FSEL R169, R45, -INF , P4 ;  /* 0xff8000002da97808 */ /* 0x000fe40002000000 */
[----:B------:R-:W-:Y:S02]  /*2a50*/  ISETP.GT.AND P4, PT, R21, 0x40, PT ;  /* 0x000000401500780c */ /* 0x000fe40003f84270 */
[----:B------:R-:W-:Y:S02]  /*2a60*/  FSEL R165, R52, -INF , P2 ;  /* 0xff80000034a57808 */ /* 0x000fe40001000000 */
[----:B------:R-:W-:Y:S02]  /*2a70*/  FSEL R170, R53, -INF , P5 ;  /* 0xff80000035aa7808 */ /* 0x000fe40002800000 */
[----:B------:R-:W-:-:S02]  /*2a80*/  ISETP.GT.AND P2, PT, R21, 0x49, PT ;  /* 0x000000491500780c */ /* 0x000fc40003f44270 */
[----:B------:R-:W-:Y:S02]  /*2a90*/  ISETP.GT.AND P5, PT, R21, 0x50, PT ;  /* 0x000000501500780c */ /* 0x000fe40003fa4270 */
[----:B------:R-:W-:Y:S02]  /*2aa0*/  FMNMX.FTZ R24, R75, R4, !PT ;  /* 0x000000044b187209 */ /* 0x000fe40007810000 */
[----:B------:R-:W-:Y:S02]  /*2ab0*/  FSEL R205, R48, -INF , P3 ;  /* 0xff80000030cd7808 */ /* 0x000fe40001800000 */
[----:B------:R-:W-:Y:S02]  /*2ac0*/  FSEL R160, R49, -INF , P1 ;  /* 0xff80000031a07808 */ /* 0x000fe40000800000 */
[C---:B------:R-:W-:Y:S02]  /*2ad0*/  ISETP.GT.AND P3, PT, R21.reuse, 0x41, PT ;  /* 0x000000411500780c */ /* 0x040fe40003f64270 */
[----:B------:R-:W-:-:S02]  /*2ae0*/  ISETP.GT.AND P1, PT, R21, 0x48, PT ;  /* 0x000000481500780c */ /* 0x000fc40003f24270 */
[----:B------:R-:W-:Y:S02]  /*2af0*/  FSEL R157, R56, -INF , P4 ;  /* 0xff800000389d7808 */ /* 0x000fe40002000000 */
[----:B------:R-:W-:Y:S02]  /*2b00*/  ISETP.GT.AND P4, PT, R21, 0x51, PT ;  /* 0x000000511500780c */ /* 0x000fe40003f84270 */
[----:B------:R-:W-:Y:S02]  /*2b10*/  FSEL R171, R61, -INF , P2 ;  /* 0xff8000003dab7808 */ /* 0x000fe40001000000 */
[----:B------:R-:W-:Y:S02]  /*2b20*/  FSEL R4, R64, -INF , P5 ;  /* 0xff80000040047808 */ /* 0x000fe40002800000 */
[----:B------:R-:W-:Y:S02]  /*2b30*/  FMNMX.FTZ R24, R29, R24, !PT ;  /* 0x000000181d187209 */ /* 0x000fe40007810000 */
[----:B------:R-:W-:-:S02]  /*2b40*/  ISETP.GT.AND P2, PT, R72, RZ, PT ;  /* 0x000000ff4800720c */ /* 0x000fc40003f44270 */
[----:B------:R-:W-:Y:S02]  /*2b50*/  ISETP.GT.AND P5, PT, R72, 0x1, PT ;  /* 0x000000014800780c */ /* 0x000fe40003fa4270 */
[----:B------:R-:W-:Y:S02]  /*2b60*/  FSEL R161, R57, -INF , P3 ;  /* 0xff80000039a17808 */ /* 0x000fe40001800000 */
[----:B------:R-:W-:Y:S02]  /*2b70*/  FSEL R166, R60, -INF , P1 ;  /* 0xff8000003ca67808 */ /* 0x000fe40000800000 */
[C---:B------:R-:W-:Y:S02]  /*2b80*/  ISETP.GT.AND P3, PT, R21.reuse, 0x58, PT ;  /* 0x000000581500780c */ /* 0x040fe40003f64270 */
[----:B------:R-:W-:Y:S02]  /*2b90*/  ISETP.GT.AND P1, PT, R21, 0x59, PT ;  /* 0x000000591500780c */ /* 0x000fe40003f24270 */
[----:B------:R-:W-:-:S02]  /*2ba0*/  FSEL R162, R65, -INF , P4 ;  /* 0xff80000041a27808 */ /* 0x000fc40002000000 */
[----:B------:R-:W-:Y:S02]  /*2bb0*/  FMNMX.FTZ R21, R5, R24, !PT ;  /* 0x0000001805157209 */ /* 0x000fe40007810000 */
[----:B------:R-:W-:Y:S02]  /*2bc0*/  ISETP.GT.AND P4, PT, R72, 0x8, PT ;  /* 0x000000084800780c */ /* 0x000fe40003f84270 */
[----:B------:R-:W-:Y:S02]  /*2bd0*/  FSEL R26, R26, -INF , P2 ;  /* 0xff8000001a1a7808 */ /* 0x000fe40001000000 */
[----:B------:R-:W-:Y:S02]  /*2be0*/  FSEL R24, R27, -INF , P5 ;  /* 0xff8000001b187808 */ /* 0x000fe40002800000 */
[----:B------:R-:W-:Y:S02]  /*2bf0*/  FSEL R167, R68, -INF , P3 ;  /* 0xff80000044a77808 */ /* 0x000fe40001800000 */
        /* <DEDUP_REMOVED lines=8> */
[----:B------:R-:W-:Y:S02]  /*2c80*/  ISETP.GT.AND P4, PT, R72, 0x11, PT ;  /* 0x000000114800780c */ /* 0x000fe40003f84270 */
[----:B------:R-:W-:Y:S02]  /*2c90*/  FSEL R173, R34, -INF , P2 ;  /* 0xff80000022ad7808 */ /* 0x000fe40001000000 */
[----:B------:R-:W-:Y:S02]  /*2ca0*/  FMNMX.FTZ R32, R28, R21, !PT ;  /* 0x000000151c207209 */ /* 0x000fe40007810000 */
[----:B------:R-:W-:Y:S02]  /*2cb0*/  FMNMX.FTZ R27, R168, R27, !PT ;  /* 0x0000001ba81b7209 */ /* 0x000fe40007810000 */
[----:B------:R-:W-:-:S02]  /*2cc0*/  ISETP.GT.AND P3, PT, R72, 0x18, PT ;  /* 0x000000184800780c */ /* 0x000fc40003f64270 */
[----:B------:R-:W-:Y:S02]  /*2cd0*/  FSEL R185, R35, -INF , P4 ;  /* 0xff80000023b97808 */ /* 0x000fe40002000000 */
[----:B------:R-:W-:Y:S02]  /*2ce0*/  FMNMX.FTZ R32, R173, R32, !PT ;  /* 0x00000020ad207209 */ /* 0x000fe40007810000 */
[----:B------:R-:W-:Y:S02]  /*2cf0*/  FMNMX.FTZ R34, R206, R27, !PT ;  /* 0x0000001bce227209 */ /* 0x000fe40007810000 */
[----:B------:R-:W-:Y:S02]  /*2d00*/  ISETP.GT.AND P2, PT, R72, 0x19, PT ;  /* 0x000000194800780c */ /* 0x000fe40003f44270 */
[----:B------:R-:W-:Y:S02]  /*2d10*/  FSEL R190, R38, -INF , P3 ;  /* 0xff80000026be7808 */ /* 0x000fe40001800000 */
[----:B------:R-:W-:-:S02]  /*2d20*/  FMNMX.FTZ R21, R185, R32, !PT ;  /* 0x00000020b9157209 */ /* 0x000fc40007810000 */
        /* <DEDUP_REMOVED lines=48> */
[----:B------:R-:W-:Y:S02]  /*3030*/  FSEL R172, R69, -INF , P1 ;  /* 0xff80000045ac7808 */ /* 0x000fe40000800000 */
        /* <DEDUP_REMOVED lines=13> */
[----:B------:R-:W-:Y:S01]  /*3110*/  FSEL R198, R70, -INF , P1 ;  /* 0xff80000046c67808 */ /* 0x000fe20000800000 */
[----:B------:R-:W2:Y:S01]  /*3120*/  SHFL.BFLY PT, R34, R27, 0x2, 0x1f ;  /* 0x0c401f001b227f89 */ /* 0x000ea200000e0000 */
[----:B------:R-:W-:Y:S02]  /*3130*/  FMNMX.FTZ R21, R193, R32, !PT ;  /* 0x00000020c1157209 */ /* 0x000fe40007810000 */
[----:B------:R-:W-:Y:S02]  /*3140*/  FSEL R204, R71, -INF , P2 ;  /* 0xff80000047cc7808 */ /* 0x000fe40001000000 */
[----:B------:R-:W-:-:S04]  /*3150*/  FMNMX.FTZ R21, R198, R21, !PT ;  /* 0x00000015c6157209 */ /* 0x000fc80007810000 */
[----:B------:R-:W-:-:S05]  /*3160*/  FMNMX.FTZ R31, R204, R21, !PT ;  /* 0x00000015cc1f7209 */ /* 0x000fca0007810000 */
[----:B------:R-:W3:Y:S01]  /*3170*/  SHFL.BFLY PT, R32, R31, 0x2, 0x1f ;  /* 0x0c401f001f207f89 */ /* 0x000ee200000e0000 */
[----:B--2---:R-:W-:-:S05]  /*3180*/  FMNMX.FTZ R34, R27, R34, !PT ;  /* 0x000000221b227209 */ /* 0x004fca0007810000 */
[----:B------:R-:W2:Y:S01]  /*3190*/  SHFL.BFLY PT, R21, R34, 0x1, 0x1f ;  /* 0x0c201f0022157f89 */ /* 0x000ea200000e0000 */
[----:B---3--:R-:W-:-:S05]  /*31a0*/  FMNMX.FTZ R32, R31, R32, !PT ;  /* 0x000000201f207209 */ /* 0x008fca0007810000 */
[----:B------:R-:W3:Y:S01]  /*31b0*/  SHFL.BFLY PT, R27, R32, 0x1, 0x1f ;  /* 0x0c201f00201b7f89 */ /* 0x000ee200000e0000 */
[----:B--2---:R-:W-:-:S04]  /*31c0*/  FMNMX.FTZ R21, R34, R21, !PT ;  /* 0x0000001522157209 */ /* 0x004fc80007810000 */
[C---:B------:R-:W-:Y:S01]  /*31d0*/  FSETP.NEU.FTZ.AND P1, PT, R21.reuse, -INF , PT ;  /* 0xff8000001500780b */ /* 0x040fe20003f3d000 */
[----:B------:R-:W-:-:S05]  /*31e0*/  FMUL.FTZ R202, R21, UR5 ;  /* 0x0000000515ca7c20 */ /* 0x000fca0008410000 */
[----:B------:R-:W-:Y:S02]  /*31f0*/  FSEL R202, R202, RZ, P1 ;  /* 0x000000ffcaca7208 */ /* 0x000fe40000800000 */
[----:B---3--:R-:W-:-:S03]  /*3200*/  FMNMX.FTZ R156, R32, R27, !PT ;  /* 0x0000001b209c7209 */ /* 0x008fc60007810000 */
[--C-:B------:R-:W-:Y:S01]  /*3210*/  FFMA.FTZ R177, R73, UR5, -R202.reuse ;  /* 0x0000000549b17c23 */ /* 0x100fe200080108ca */
[--C-:B------:R-:W-:Y:S01]  /*3220*/  FFMA.FTZ R178, R25, UR5, -R202.reuse ;  /* 0x0000000519b27c23 */ /* 0x100fe200080108ca */
[--C-:B------:R-:W-:Y:S01]  /*3230*/  FFMA.FTZ R179, R75, UR5, -R202.reuse ;  /* 0x000000054bb37c23 */ /* 0x100fe200080108ca */
[C---:B------:R-:W-:Y:S01]  /*3240*/  FSETP.NEU.FTZ.AND P1, PT, R156.reuse, -INF , PT ;  /* 0xff8000009c00780b */ /* 0x040fe20003f3d000 */
[----:B------:R-:W-:Y:S01]  /*3250*/  FMUL.FTZ R203, R156, UR5 ;  /* 0x000000059ccb7c20 */ /* 0x000fe20008410000 */
[--C-:B------:R-:W-:Y:S01]  /*3260*/  FFMA.FTZ R180, R29, UR5, -R202.reuse ;  /* 0x000000051db47c23 */ /* 0x100fe200080108ca */
[----:B------:R-:W-:Y:S01]  /*3270*/  MUFU.EX2 R177, R177 ;  /* 0x000000b100b17308 */ /* 0x000fe20000000800 */
[--C-:B------:R-:W-:Y:S01]  /*3280*/  FFMA.FTZ R5, R5, UR5, -R202.reuse ;  /* 0x0000000505057c23 */ /* 0x100fe200080108ca */
[--C-:B------:R-:W-:Y:S01]  /*3290*/  FFMA.FTZ R158, R158, UR5, -R202.reuse ;  /* 0x000000059e9e7c23 */ /* 0x100fe200080108ca */
[----:B------:R-:W-:Y:S01]  /*32a0*/  FSEL R203, R203, RZ, P1 ;  /* 0x000000ffcbcb7208 */ /* 0x000fe20000800000 */
        /* <DEDUP_REMOVED lines=8> */
[----:B------:R-:W2:Y:S01]  /*3330*/  MUFU.EX2 R178, R178 ;  /* 0x000000b200b27308 */ /* 0x000ea20000000800 */
        /* <DEDUP_REMOVED lines=16> */
[----:B--2---:R-:W-:Y:S01]  /*3440*/  F2FP.F16.F32.PACK_AB R152, R178, R177 ;  /* 0x000000b1b298723e */ /* 0x004fe200000000ff */
        /* <DEDUP_REMOVED lines=15> */
[----:B---3--:R-:W-:Y:S01]  /*3540*/  F2FP.F16.F32.PACK_AB R154, R180, R179 ;  /* 0x000000b3b49a723e */ /* 0x008fe200000000ff */
[--C-:B------:R-:W-:Y:S01]  /*3550*/  FFMA.FTZ R162, R162, UR5, -R202.reuse ;  /* 0x00000005a2a27c23 */ /* 0x100fe200080108ca */
[--C-:B------:R-:W-:Y:S01]  /*3560*/  FFMA.FTZ R167, R167, UR5, -R202.reuse ;  /* 0x00000005a7a77c23 */ /* 0x100fe200080108ca */
[----:B------:R-:W-:Y:S01]  /*3570*/  FFMA.FTZ R172, R172, UR5, -R202 ;  /* 0x00000005acac7c23 */ /* 0x000fe200080108ca */
[--C-:B------:R-:W-:Y:S01]  /*3580*/  FFMA.FTZ R189, R189, UR5, -R203.reuse ;  /* 0x00000005bdbd7c23 */ /* 0x100fe200080108cb */
[--C-:B------:R-:W-:Y:S01]  /*3590*/  FFMA.FTZ R193, R193, UR5, -R203.reuse ;  /* 0x00000005c1c17c23 */ /* 0x100fe200080108cb */
[--C-:B------:R-:W-:Y:S01]  /*35a0*/  FFMA.FTZ R198, R198, UR5, -R203.reuse ;  /* 0x00000005c6c67c23 */ /* 0x100fe200080108cb */
[----:B------:R-:W-:Y:S01]  /*35b0*/  MUFU.EX2 R183, R183 ;  /* 0x000000b700b77308 */ /* 0x000fe20000000800 */
[----:B------:R-:W-:Y:S01]  /*35c0*/  FFMA.FTZ R202, R204, UR5, -R203 ;  /* 0x00000005ccca7c23 */ /* 0x000fe200080108cb */
[----:B------:R-:W-:-:S04]  /*35d0*/  FADD.FTZ R178, R177, R178 ;  /* 0x000000b2b1b27221 */ /* 0x000fc80000010000 */
[----:B------:R-:W-:Y:S02]  /*35e0*/  FADD.FTZ R179, R179, R178 ;  /* 0x000000b2b3b37221 */ /* 0x000fe40000010000 */
[----:B------:R-:W3:Y:S01]  /*35f0*/  MUFU.EX2 R184, R184 ;  /* 0x000000b800b87308 */ /* 0x000ee20000000800 */
[----:B--2---:R-:W-:Y:S01]  /*3600*/  F2FP.F16.F32.PACK_AB R153, R182, R181 ;  /* 0x000000b5b699723e */ /* 0x004fe200000000ff */
[----:B------:R-:W-:Y:S01]  /*3610*/  FADD.FTZ R182, R181, R182 ;  /* 0x000000b6b5b67221 */ /* 0x000fe20000010000 */
[----:B------:R-:W-:-:S05]  /*3620*/  FADD.FTZ R180, R180, R179 ;  /* 0x000000b3b4b47221 */ /* 0x000fca0000010000 */
[----:B------:R-:W-:Y:S08]  /*3630*/  MUFU.EX2 R5, R5 ;  /* 0x0000000500057308 */ /* 0x000ff00000000800 */
[----:B------:R-:W-:Y:S01]  /*3640*/  MUFU.EX2 R158, R158 ;  /* 0x0000009e009e7308 */ /* 0x000fe20000000800 */
[----:B---3--:R-:W-:Y:S01]  /*3650*/  F2FP.F16.F32.PACK_AB R155, R184, R183 ;  /* 0x000000b7b89b723e */ /* 0x008fe200000000ff */
        /* <DEDUP_REMOVED lines=8> */
[----:B------:R-:W2:Y:S08]  /*36e0*/  MUFU.EX2 R173, R173 ;  /* 0x000000ad00ad7308 */ /* 0x000eb00000000800 */
[----:B------:R-:W3:Y:S08]  /*36f0*/  MUFU.EX2 R185, R185 ;  /* 0x000000b900b97308 */ /* 0x000ef00000000800 */
[----:B------:R-:W-:Y:S01]  /*3700*/  MUFU.EX2 R190, R190 ;  /* 0x000000be00be7308 */ /* 0x000fe20000000800 */
[----:B--2---:R-:W-:-:S07]  /*3710*/  FADD.FTZ R184, R173, R184 ;  /* 0x000000b8adb87221 */ /* 0x004fce0000010000 */
[----:B------:R-:W2:Y:S08]  /*3720*/  MUFU.EX2 R194, R194 ;  /* 0x000000c200c27308 */ /* 0x000eb00000000800 */
[----:B------:R-:W-:Y:S08]  /*3730*/  MUFU.EX2 R206, R206 ;  /* 0x000000ce00ce7308 */ /* 0x000ff00000000800 */
[----:B------:R-:W-:Y:S08]  /*3740*/  MUFU.EX2 R159, R159 ;  /* 0x0000009f009f7308 */ /* 0x000ff00000000800 */
[----:B------:R-:W-:Y:S08]  /*3750*/  MUFU.EX2 R164, R164 ;  /* 0x000000a400a47308 */ /* 0x000ff00000000800 */
[----:B------:R-:W-:Y:S08]  /*3760*/  MUFU.EX2 R169, R169 ;  /* 0x000000a900a97308 */ /* 0x000ff00000000800 */
[----:B------:R-:W4:Y:S08]  /*3770*/  MUFU.EX2 R174, R174 ;  /* 0x000000ae00ae7308 */ /* 0x000f300000000800 */
[----:B------:R-:W5:Y:S08]  /*3780*/  MUFU.EX2 R186, R186 ;  /* 0x000000ba00ba7308 */ /* 0x000f700000000800 */
[----:B------:R-:W-:Y:S08]  /*3790*/  MUFU.EX2 R191, R191 ;  /* 0x000000bf00bf7308 */ /* 0x000ff00000000800 */
[----:B------:R-:W0:Y:S08]  /*37a0*/  MUFU.EX2 R195, R195 ;  /* 0x000000c300c37308 */ /* 0x000e300000000800 */
[----:B------:R-:W-:Y:S08]  /*37b0*/  MUFU.EX2 R205, R205 ;  /* 0x000000cd00cd7308 */ /* 0x000ff00000000800 */
[----:B------:R-:W-:Y:S08]  /*37c0*/  MUFU.EX2 R160, R160 ;  /* 0x000000a000a07308 */ /* 0x000ff00000000800 */
[----:B------:R-:W-:Y:S08]  /*37d0*/  MUFU.EX2 R165, R165 ;  /* 0x000000a500a57308 */ /* 0x000ff00000000800 */
[----:B------:R-:W-:Y:S08]  /*37e0*/  MUFU.EX2 R170, R170 ;  /* 0x000000aa00aa7308 */ /* 0x000ff00000000800 */
[----:B------:R-:W1:Y:S08]  /*37f0*/  MUFU.EX2 R175, R175 ;  /* 0x000000af00af7308 */ /* 0x000e700000000800 */
[----:B------:R-:W1:Y:S08]  /*3800*/  MUFU.EX2 R187, R187 ;  /* 0x000000bb00bb7308 */ /* 0x000e700000000800 */
[----:B------:R-:W-:Y:S08]  /*3810*/  MUFU.EX2 R192, R192 ;  /* 0x000000c000c07308 */ /* 0x000ff00000000800 */
[----:B------:R-:W1:Y:S08]  /*3820*/  MUFU.EX2 R196, R196 ;  /* 0x000000c400c47308 */ /* 0x000e700000000800 */
        /* <DEDUP_REMOVED lines=8> */
[----:B------:R-:W1:Y:S08]  /*38b0*/  MUFU.EX2 R4, R4 ;  /* 0x0000000400047308 */ /* 0x000e700000000800 */
[----:B------:R-:W-:Y:S08]  /*38c0*/  MUFU.EX2 R162, R162 ;  /* 0x000000a200a27308 */ /* 0x000ff00000000800 */
[----:B------:R-:W-:Y:S08]  /*38d0*/  MUFU.EX2 R167, R167 ;  /* 0x000000a700a77308 */ /* 0x000ff00000000800 */
[----:B------:R-:W-:Y:S08]  /*38e0*/  MUFU.EX2 R172, R172 ;  /* 0x000000ac00ac7308 */ /* 0x000ff00000000800 */
[----:B------:R-:W1:Y:S01]  /*38f0*/  MUFU.EX2 R189, R189 ;  /* 0x000000bd00bd7308 */ /* 0x000e620000000800 */
[----:B------:R-:W-:-:S02]  /*3900*/  WARPGROUP.DEPBAR.LE gsb0, 0x0 ;  /* 0x00008000000079c5 */ /* 0x000fc40000010000 */
[----:B------:R-:W-:Y:S01]  /*3910*/  F2FP.F16.F32.PACK_AB R152, R158, R5 ;  /* 0x000000059e98723e */ /* 0x000fe200000000ff */
[----:B------:R-:W-:Y:S01]  /*3920*/  FADD.FTZ R5, R5, R180 ;  /* 0x000000b405057221 */ /* 0x000fe20000010000 */
[C---:B---3--:R-:W-:Y:S01]  /*3930*/  F2FP.F16.F32.PACK_AB R153, R185.reuse, R173 ;  /* 0x000000adb999723e */ /* 0x048fe200000000ff */
[----:B------:R-:W-:Y:S01]  /*3940*/  FADD.FTZ R185, R185, R184 ;  /* 0x000000b8b9b97221 */ /* 0x000fe20000010000 */
[----:B------:R-:W-:Y:S01]  /*3950*/  F2FP.F16.F32.PACK_AB R154, R168, R163 ;  /* 0x000000a3a89a723e */ /* 0x000fe200000000ff */
[----:B------:R-:W3:Y:S01]  /*3960*/  MUFU.EX2 R193, R193 ;  /* 0x000000c100c17308 */ /* 0x000ee20000000800 */
[----:B--2---:R-:W-:Y:S01]  /*3970*/  F2FP.F16.F32.PACK_AB R155, R194, R190 ;  /* 0x000000bec29b723e */ /* 0x004fe200000000ff */
        /* <DEDUP_REMOVED lines=9> */
[----:B----4-:R-:W-:Y:S01]  /*3a10*/  FADD.FTZ R185, R174, R185 ;  /* 0x000000b9aeb97221 */ /* 0x010fe20000010000 */
[----:B------:R-:W-:-:S02]  /*3a20*/  UMOV UR11, 0x40000040 ;  /* 0x40000040000b7882 */ /* 0x000fc40000000000 */
[----:B------:R-:W2:Y:S01]  /*3a30*/  MUFU.EX2 R202, R202 ;  /* 0x000000ca00ca7308 */ /* 0x000ea20000000800 */
[----:B------:R-:W-:Y:S02]  /*3a40*/  WARPGROUP.DEPBAR.LE gsb0, 0x0 ;  /* 0x00008000000079c5 */ /* 0x000fe40000010000 */
[----:B------:R-:W-:Y:S01]  /*3a50*/  F2FP.F16.F32.PACK_AB R152, R159, R206 ;  /* 0x000000ce9f98723e */ /* 0x000fe200000000ff */
        /* <DEDUP_REMOVED lines=11> */
[----:B-1----:R-:W-:-:S05]  /*3b10*/  FADD.FTZ R186, R175, R186 ;  /* 0x000000baafba7221 */ /* 0x002fca0000010000 */
[----:B------:R-:W-:Y:S01]  /*3b20*/  HGMMA.64x256x16.F32 R24, R152, gdesc[UR8].tnspB, R24, gsb0 ;  /* 0x43e0000898187df0 */ /* 0x000fe20008000818 */
[----:B------:R-:W-:Y:S01]  /*3b30*/  UIADD3 UR10, UR4, 0x180, URZ ;  /* 0x00000180040a7890 */ /* 0x000fe2000fffe03f */
[----:B------:R-:W-:Y:S01]  /*3b40*/  UMOV UR11, 0x40000040 ;  /* 0x40000040000b7882 */ /* 0x000fe20000000000 */
[----:B------:R-:W-:Y:S02]  /*3b50*/  WARPGROUP.DEPBAR.LE gsb0, 0x0 ;  /* 0x00008000000079c5 */ /* 0x000fe40000010000 */
[----:B------:R-:W-:Y:S01]  /*3b60*/  F2FP.F16.F32.PACK_AB R152, R160, R205 ;  /* 0x000000cda098723e */ /* 0x000fe200000000ff */
[----:B------:R-:W-:Y:S01]  /*3b70*/  FADD.FTZ R205, R205, R164 ;  /* 0x000000a4cdcd7221 */ /* 0x000fe20000010000 */
[C---:B------:R-:W-:Y:S01]  /*3b80*/  F2FP.F16.F32.PACK_AB R153, R187.reuse, R175 ;  /* 0x000000afbb99723e */ /* 0x040fe200000000ff */
        /* <DEDUP_REMOVED lines=27> */
[----:B------:R-:W-:-:S07]  /*3d40*/  FADD.FTZ R188, R189, R188 ;  /* 0x000000bcbdbc7221 */ /* 0x000fce0000010000 */
[----:B------:R-:W-:Y:S01]  /*3d50*/  HGMMA.64x256x16.F32 R24, R152, gdesc[UR8].tnspB, R24, gsb0 ;  /* 0x43e0000898187df0 */ /* 0x000fe20008000818 */
[----:B------:R-:W-:Y:S01]  /*3d60*/  UIADD3 UR10, UR4, 0x280, URZ ;  /* 0x00000280040a7890 */ /* 0x000fe2000fffe03f */
[----:B------:R-:W-:Y:S01]  /*3d70*/  UMOV UR11, 0x40000040 ;  /* 0x40000040000b7882 */ /* 0x000fe20000000000 */
[----:B------:R-:W-:Y:S02]  /*3d80*/  WARPGROUP.DEPBAR.LE gsb0, 0x0 ;  /* 0x00008000000079c5 */ /* 0x000fe40000010000 */
[C---:B------:R-:W-:Y:S01]  /*3d90*/  F2FP.F16.F32.PACK_AB R152, R162.reuse, R4 ;  /* 0x00000004a298723e */ /* 0x040fe200000000ff */
[----:B------:R-:W-:Y:S01]  /*3da0*/  FADD.FTZ R162, R162, R171 ;  /* 0x000000aba2a27221 */ /* 0x000fe20000010000 */
[C---:B---3--:R-:W-:Y:S01]  /*3db0*/  F2FP.F16.F32.PACK_AB R153, R193.reuse, R189 ;  /* 0x000000bdc199723e */ /* 0x048fe200000000ff */
[----:B------:R-:W-:Y:S01]  /*3dc0*/  FADD.FTZ R193, R193, R188 ;  /* 0x000000bcc1c17221 */ /* 0x000fe20000010000 */
[----:B------:R-:W-:Y:S01]  /*3dd0*/  F2FP.F16.F32.PACK_AB R154, R172, R167 ;  /* 0x000000a7ac9a723e */ /* 0x000fe200000000ff */
[----:B------:R-:W-:Y:S01]  /*3de0*/  FADD.FTZ R167, R167, R162 ;  /* 0x000000a2a7a77221 */ /* 0x000fe20000010000 */
[----:B--2---:R-:W-:Y:S01]  /*3df0*/  F2FP.F16.F32.PACK_AB R155, R202, R198 ;  /* 0x000000c6ca9b723e */ /* 0x004fe200000000ff */
[----:B------:R-:W-:-:S02]  /*3e00*/  FADD.FTZ R193, R198, R193 ;  /* 0x000000c1c6c17221 */ /* 0x000fc40000010000 */
[----:B------:R-:W-:Y:S01]  /*3e10*/  FADD.FTZ R4, R172, R167 ;  /* 0x000000a7ac047221 */ /* 0x000fe20000010000 */
[----:B------:R-:W-:Y:S01]  /*3e20*/  WARPGROUP.ARRIVE ;  /* 0x00000000000079c5 */ /* 0x000fe20000000000 */
[----:B------:R-:W-:-:S12]  /*3e30*/  FADD.FTZ R5, R202, R193 ;  /* 0x000000c1ca057221 */ /* 0x000fd80000010000 */
[----:B------:R-:W-:Y:S03]  /*3e40*/  HGMMA.64x256x16.F32 R24, R152, gdesc[UR8].tnspB, R24, gsb0 ;  /* 0x43e0000898187df0 */ /* 0x000fe60008000818 */
[----:B------:R-:W-:Y:S02]  /*3e50*/  WARPGROUP.DEPBAR.LE gsb0, 0x0 ;  /* 0x00008000000079c5 */ /* 0x000fe40000010000 */
[----:B------:R-:W-:Y:S05]  /*3e60*/  @!P0 BRA `(.L_x_13739) ;  /* 0x0000000000048947 */ /* 0x000fea0003800000 */
[----:B------:R-:W-:Y:S01]  /*3e70*/  BPT.TRAP 0x1 ;  /* 0x000000040000795c */ /* 0x000fe20000300000 */
.L_x_13739:
[----:B------:R-:W0:Y:S01]  /*3e80*/  @P6 LDC R153, c[0x0][0x44c] ;  /* 0x00011300ff996b82 */ /* 0x000e220000000800 */
[----:B------:R-:W-:Y:S01]  /*3e90*/  R2UR UR4, R212 ;  /* 0x00000000d40472ca */ /* 0x000fe200000e0000 */
[----:B------:R-:W-:Y:S01]  /*3ea0*/  IMAD.U32 R152, RZ, RZ, UR60 ;  /* 0x0000003cff987e24 */ /* 0x000fe2000f8e00ff */
[----:B------:R-:W-:Y:S01]  /*3eb0*/  UIADD3 UR6, UR6, 0x32460, URZ ;  /* 0x0003246006067890 */ /* 0x000fe2000fffe03f */
[----:B------:R-:W-:-:S03]  /*3ec0*/  VIADD R201, R201, 0xfffffffe ;  /* 0xfffffffec9c97836 */ /* 0x000fc60000000000 */
[----:B------:R-:W-:Y:S01]  /*3ed0*/  UPRMT UR6, UR48, 0x654, UR6 ;  /* 0x0000065430067896 */ /* 0x000fe20008000006 */
[----:B------:R-:W1:Y:S06]  /*3ee0*/  @P6 LDC R154, c[0x0][0x450] ;  /* 0x00011400ff9a6b82 */ /* 0x000e6c0000000800 */
[----:B------:R-:W-:Y:S02]  /*3ef0*/  IMAD R207, R208, UR4, -R207 ;  /* 0x00000004d0cf7c24 */ /* 0x000fe4000f8e0acf */
[----:B------:R-:W-:Y:S01]  /*3f00*/  SYNCS.ARRIVE.TRANS64.RED.A1T0 RZ, [UR6], RZ ;  /* 0x000000ffffff79a7 */ /* 0x000fe20008100406 */
[----:B0-----:R-:W-:-:S05]  /*3f10*/  @P6 IMAD.HI.U32 R153, R153, UR60, RZ ;  /* 0x0000003c99996c27 */ /* 0x001fca000f8e00ff */
[----:B-1----:R-:W-:-:S05]  /*3f20*/  @P6 SHF.R.U32.HI R152, RZ, R154, R153 ;  /* 0x0000009aff986219 */ /* 0x002fca0000011699 */
[----:B------:R-:W-:-:S04]  /*3f30*/  IMAD.IADD R152, R207, 0x1, R152 ;  /* 0x00000001cf987824 */ /* 0x000fc800078e0298 */
[----:B------:R-:W-:-:S05]  /*3f40*/  IMAD.HI R152, R152, 0x2aaaaaab, RZ ;  /* 0x2aaaaaab98987827 */ /* 0x000fca00078e02ff */
[----:B------:R-:W-:-:S04]  /*3f50*/  SHF.R.U32.HI R153, RZ, 0x1f, R152 ;  /* 0x0000001fff997819 */ /* 0x000fc80000011698 */
[----:B------:R-:W-:-:S04]  /*3f60*/  LEA.HI.SX32 R153, R152, R153, 0x1c ;  /* 0x0000009998997211 */ /* 0x000fc800078fe2ff */
[----:B------:R-:W-:-:S04]  /*3f70*/  VIMNMX R211, RZ, R153, !PT ;  /* 0x00000099ffd37248 */ /* 0x000fc80007fe0100 */
[----:B------:R-:W-:-:S13]  /*3f80*/  ISETP.GE.AND P1, PT, R201, R211, PT ;  /* 0x000000d3c900720c */ /* 0x000fda0003f26270 */
[----:B------:R-:W-:Y:S05]  /*3f90*/  @!P1 BRA `(.L_x_13740) ;  /* 0x0000002800c49947 */ /* 0x000fea0003800000 */
[----:B------:R-:W-:Y:S02]  /*3fa0*/  IMAD.MOV.U32 R203, RZ, RZ, R156 ;  /* 0x000000ffffcb7224 */ /* 0x000fe400078e009c */
[----:B------:R-:W-:-:S07]  /*3fb0*/  IMAD.MOV.U32 R202, RZ, RZ, R21 ;  /* 0x000000ffffca7224 */ /* 0x000fce00078e0015 */
.L_x_13751:
        /* <DEDUP_REMOVED lines=8> */
.L_x_13741:
        /* <DEDUP_REMOVED lines=9> */
.L_x_13742:
[----:B-1----:R-:W-:Y:S05]  /*40d0*/  @P1 BRA `(.L_x_13743) ;  /* 0x0000000000081947 */ /* 0x002fea0003800000 */
[----:B------:R-:W1:Y:S02]  /*40e0*/  SYNCS.PHASECHK.TRANS64.TRYWAIT P1, [UR4+0x32430], R0 ;  /* 0x03243000ff0075a7 */ /* 0x000e640008020144 */
[----:B-1----:R-:W-:Y:S05]  /*40f0*/  @!P1 BRA `(.L_x_13744) ;  /* 0x000000d000089947 */ /* 0x002fea0003800000 */
.L_x_13743:
[----:B------:R-:W-:Y:S01]  /*4100*/  R2UR UR5, R20 ;  /* 0x00000000140572ca */ /* 0x000fe200000e0000 */
[----:B------:R-:W-:Y:S01]  /*4110*/  WARPGROUP.ARRIVE ;  /* 0x00000000000079c5 */ /* 0x000fe20000000000 */
[----:B------:R-:W-:Y:S01]  /*4120*/  R2UR UR48, R22 ;  /* 0x00000000163072ca */ /* 0x000fe200000e0000 */
[----:B------:R-:W-:Y:S01]  /*4130*/  UMOV UR51, 0x40000040 ;  /* 0x4000004000337882 */ /* 0x000fe20000000000 */
[----:B------:R-:W-:-:S09]  /*4140*/  R2UR UR49, R23 ;  /* 0x00000000173172ca */ /* 0x000fd200000e0000 */
[----:B------:R-:W-:-:S07]  /*4150*/  UIMAD UR5, UR38, 0x300, UR5 ;  /* 0x00000300260578a4 */ /* 0x000fce000f8e0205 */
[----:B------:R-:W-:Y:S02]  /*4160*/  UMOV UR50, UR5 ;  /* 0x0000000500327c82 */ /* 0x000fe40008000000 */
        /* <DEDUP_REMOVED lines=25> */
.L_x_13745:
[----:B------:R2:W3:Y:S01]  /*4300*/  SYNCS.PHASECHK.TRANS64.TRYWAIT P1, [UR4+0x32450], R0 ;  /* 0x03245000ff0075a7 */ /* 0x0004e20008020144 */
[----:B------:R-:W-:Y:S05]  /*4310*/  @!P0 BRA `(.L_x_13746) ;  /* 0x0000000000048947 */ /* 0x000fea0003800000 */
[----:B------:R-:W-:Y:S01]  /*4320*/  BPT.TRAP 0x1 ;  /* 0x000000040000795c */ /* 0x000fe20000300000 */
.L_x_13746:
[----:B---3--:R-:W-:Y:S05]  /*4330*/  @P1 BRA `(.L_x_13747) ;  /* 0x0000000000081947 */ /* 0x008fea0003800000 */
[----:B------:R-:W3:Y:S02]  /*4340*/  SYNCS.PHASECHK.TRANS64.TRYWAIT P1, [UR4+0x32450], R0 ;  /* 0x03245000ff0075a7 */ /* 0x000ee40008020144 */
[----:B---3--:R-:W-:Y:S05]  /*4350*/  @!P1 BRA `(.L_x_13748) ;  /* 0x000000cc00889947 */ /* 0x008fea0003800000 */
.L_x_13747:
        /* <DEDUP_REMOVED lines=30> */
[----:B-1----:R-:W-:-:S04]  /*4540*/  SHF.R.U32.HI R21, RZ, 0x7, R21 ;  /* 0x00000007ff157819 */ /* 0x002fc80000011615 */
        /* <DEDUP_REMOVED lines=70> */
.L_x_13749:
[----:B------:R-:W-:Y:S01]  /*49b0*/  ISETP.NE.AND P1, PT, R228, 0x1, PT ;  /* 0x00000001e400780c */ /* 0x000fe20003f25270 */
[----:B------:R-:W-:Y:S01]  /*49c0*/  VIADD R21, R213, UR60 ;  /* 0x0000003cd5157c36 */ /* 0x000fe20008000000 */
[----:B------:R-:W1:Y:S01]  /*49d0*/  LDC R204, c[0x0][0x2f0] ;  /* 0x0000bc00ffcc7b82 */ /* 0x000e620000000800 */
[----:B------:R-:W-:Y:S01]  /*49e0*/  R2UR UR5, R212 ;  /* 0x00000000d40572ca */ /* 0x000fe200000e0000 */
[----:B------:R-:W-:Y:S02]  /*49f0*/  UIADD3 UR10, UR4, 0x32440, URZ ;  /* 0x00032440040a7890 */ /* 0x000fe4000fffe03f */
[----:B------:R-:W-:Y:S02]  /*4a00*/  UIMAD UR6, UR6, 0xc00, UR7 ;  /* 0x00000c00060678a4 */ /* 0x000fe4000f8e0207 */
[----:B------:R-:W-:Y:S01]  /*4a10*/  UPRMT UR10, UR54, 0x654, UR10 ;  /* 0x00000654360a7896 */ /* 0x000fe2000800000a */
[----:B------:R-:W-:-:S04]  /*4a20*/  UMOV UR11, 0x40000040 ;  /* 0x40000040000b7882 */ /* 0x000fc80000000000 */
[----:B------:R-:W2:Y:S08]  /*4a30*/  @P1 LDC R206, c[0x0][0x44c] ;  /* 0x00011300ffce1b82 */ /* 0x000eb00000000800 */
[----:B------:R-:W3:Y:S01]  /*4a40*/  @P1 LDC R205, c[0x0][0x450] ;  /* 0x00011400ffcd1b82 */ /* 0x000ee20000000800 */
[----:B------:R-:W-:Y:S01]  /*4a50*/  SYNCS.ARRIVE.TRANS64.RED.A1T0 RZ, [UR10], RZ ;  /* 0x000000ffffff79a7 */ /* 0x000fe2000810040a */
[----:B------:R-:W-:Y:S01]  /*4a60*/  UMOV UR10, UR6 ;  /* 0x00000006000a7c82 */ /* 0x000fe20008000000 */
[----:B--2---:R-:W-:-:S05]  /*4a70*/  @P1 IMAD.HI.U32 R206, R21, R206, RZ ;  /* 0x000000ce15ce1227 */ /* 0x004fca00078e00ff */
[----:B---3--:R-:W-:Y:S01]  /*4a80*/  @P1 SHF.R.U32.HI R21, RZ, R205, R206 ;  /* 0x000000cdff151219 */ /* 0x008fe200000116ce */
[----:B------:R-:W-:-:S04]  /*4a90*/  IMAD.MOV.U32 R206, RZ, RZ, -0x60 ;  /* 0xffffffa0ffce7424 */ /* 0x000fc800078e00ff */
[----:B------:R-:W2:Y:S01]  /*4aa0*/  SHFL.IDX PT, R205, R21, RZ, 0x1c1f ;  /* 0x001c1fff15cd7589 */ /* 0x000ea200000e0000 */
[----:B------:R-:W-:-:S03]  /*4ab0*/  IMAD R206, R201, R206, 0x1 ;  /* 0x00000001c9ce7424 */ /* 0x000fc600078e02ce */
[----:B------:R-:W3:Y:S01]  /*4ac0*/  SHFL.IDX PT, R21, R21, 0x1, 0x1c1f ;  /* 0x003c1f0015157f89 */ /* 0x000ee200000e0000 */
[----:B------:R-:W-:-:S04]  /*4ad0*/  IMAD R206, R214, -0x2, R206 ;  /* 0xfffffffed6ce7824 */ /* 0x000fc800078e02ce */
[----:B-1----:R-:W-:Y:S01]  /*4ae0*/  IMAD R206, R204, UR5, R206 ;  /* 0x00000005ccce7c24 */ /* 0x002fe2000f8e02ce */
[----:B------:R-:W-:-:S04]  /*4af0*/  ULDC UR5, c[0x0][0x288] ;  /* 0x0000a20000057ab9 */ /* 0x000fc80000000800 */
[----:B--2---:R-:W-:-:S04]  /*4b00*/  IADD3 R204, R205, -UR5, R206 ;  /* 0x80000005cdcc7c10 */ /* 0x004fc8000fffe0ce */
[C---:B------:R-:W-:Y:S02]  /*4b10*/  ISETP.GT.AND P4, PT, R204.reuse, 0x8, PT ;  /* 0x00000008cc00780c */ /* 0x040fe40003f84270 */
[C---:B------:R-:W-:Y:S02]  /*4b20*/  ISETP.GT.AND P2, PT, R204.reuse, RZ, PT ;  /* 0x000000ffcc00720c */ /* 0x040fe40003f44270 */
[----:B------:R-:W-:Y:S02]  /*4b30*/  ISETP.GT.AND P1, PT, R204, 0x10, PT ;  /* 0x00000010cc00780c */ /* 0x000fe40003f24270 */
[----:B------:R-:W-:Y:S02]  /*4b40*/  FSEL R205, R156, -INF , P4 ;  /* 0xff8000009ccd7808 */ /* 0x000fe40002000000 */
[----:B------:R-:W-:Y:S02]  /*4b50*/  ISETP.GT.AND P4, PT, R204, 0x19, PT ;  /* 0x00000019cc00780c */ /* 0x000fe40003f84270 */
[----:B------:R-:W-:-:S02]  /*4b60*/  FSEL R152, R152, -INF , P2 ;  /* 0xff80000098987808 */ /* 0x000fc40001000000 */
[----:B------:R-:W-:Y:S02]  /*4b70*/  ISETP.GT.AND P2, PT, R204, 0x11, PT ;  /* 0x00000011cc00780c */ /* 0x000fe40003f44270 */
[----:B------:R-:W-:Y:S02]  /*4b80*/  FSEL R160, R160, -INF , P1 ;  /* 0xff800000a0a07808 */ /* 0x000fe40000800000 */
[C---:B------:R-:W-:Y:S02]  /*4b90*/  ISETP.GT.AND P1, PT, R204.reuse, 0x21, PT ;  /* 0x00000021cc00780c */ /* 0x040fe40003f24270 */
[----:B------:R-:W-:Y:S02]  /*4ba0*/  FSEL R165, R165, -INF , P4 ;  /* 0xff800000a5a57808 */ /* 0x000fe40002000000 */
[----:B------:R-:W-:Y:S02]  /*4bb0*/  ISETP.GT.AND P4, PT, R204, 0x30, PT ;  /* 0x00000030cc00780c */ /* 0x000fe40003f84270 */
[----:B---3--:R-:W-:Y:S01]  /*4bc0*/  IADD3 R21, R21, -UR5, R206 ;  /* 0x8000000515157c10 */ /* 0x008fe2000fffe0ce */
[----:B------:R-:W-:Y:S01]  /*4bd0*/  ULDC UR5, c[0x0][0xa80] ;  /* 0x0002a00000057ab9 */ /* 0x000fe20000000800 */
[----:B------:R-:W-:-:S02]  /*4be0*/  FSEL R161, R161, -INF , P2 ;  /* 0xff800000a1a17808 */ /* 0x000fc40001000000 */
[C---:B------:R-:W-:Y:S02]  /*4bf0*/  ISETP.GT.AND P2, PT, R204.reuse, 0x28, PT ;  /* 0x00000028cc00780c */ /* 0x040fe40003f44270 */
[----:B------:R-:W-:Y:S02]  /*4c00*/  FSEL R169, R169, -INF , P1 ;  /* 0xff800000a9a97808 */ /* 0x000fe40000800000 */
[----:B------:R-:W-:Y:S02]  /*4c10*/  ISETP.GT.AND P1, PT, R204, 0x38, PT ;  /* 0x00000038cc00780c */ /* 0x000fe40003f24270 */
[----:B------:R-:W-:Y:S02]  /*4c20*/  FSEL R176, R176, -INF , P4 ;  /* 0xff800000b0b07808 */ /* 0x000fe40002000000 */
[----:B------:R-:W-:Y:S02]  /*4c30*/  ISETP.GT.AND P4, PT, R21, RZ, PT ;  /* 0x000000ff1500720c */ /* 0x000fe40003f84270 */
[----:B------:R-:W-:-:S02]  /*4c40*/  FSEL R172, R172, -INF , P2 ;  /* 0xff800000acac7808 */ /* 0x000fc40001000000 */
[----:B------:R-:W-:Y:S02]  /*4c50*/  ISETP.GT.AND P2, PT, R204, 0x39, PT ;  /* 0x00000039cc00780c */ /* 0x000fe40003f44270 */
[----:B------:R-:W-:Y:S02]  /*4c60*/  FSEL R180, R180, -INF , P1 ;  /* 0xff800000b4b47808 */ /* 0x000fe40000800000 */
[----:B------:R-:W-:Y:S02]  /*4c70*/  ISETP.GT.AND P1, PT, R21, 0x1, PT ;  /* 0x000000011500780c */ /* 0x000fe40003f24270 */
[----:B------:R-:W-:Y:S02]  /*4c80*/  FSEL R154, R154, -INF , P4 ;  /* 0xff8000009a9a7808 */ /* 0x000fe40002000000 */
[----:B------:R-:W-:Y:S02]  /*4c90*/  FSEL R181, R181, -INF , P2 ;  /* 0xff800000b5b57808 */ /* 0x000fe40001000000 */
[----:B------:R-:W-:-:S02]  /*4ca0*/  ISETP.GT.AND P3, PT, R204, 0x1, PT ;  /* 0x00000001cc00780c */ /* 0x000fc40003f64270 */
[----:B------:R-:W-:Y:S02]  /*4cb0*/  ISETP.GT.AND P2, PT, R21, 0x8, PT ;  /* 0x000000081500780c */ /* 0x000fe40003f44270 */
[----:B------:R-:W-:Y:S02]  /*4cc0*/  FSEL R155, R155, -INF , P1 ;  /* 0xff8000009b9b7808 */ /* 0x000fe40000800000 */
[----:B------:R-:W-:Y:S02]  /*4cd0*/  FMNMX.FTZ R156, R154, R203, !PT ;  /* 0x000000cb9a9c7209 */ /* 0x000fe40007810000 */
[----:B------:R-:W-:Y:S02]  /*4ce0*/  FSEL R153, R153, -INF , P3 ;  /* 0xff80000099997808 */ /* 0x000fe40001800000 */
[----:B------:R-:W-:Y:S02]  /*4cf0*/  ISETP.GT.AND P4, PT, R21, 0x9, PT ;  /* 0x000000091500780c */ /* 0x000fe40003f84270 */
[----:B------:R-:W-:-:S02]  /*4d00*/  FSEL R158, R158, -INF , P2 ;  /* 0xff8000009e9e7808 */ /* 0x000fc40001000000 */
[----:B------:R-:W-:Y:S02]  /*4d10*/  FMNMX.FTZ R156, R155, R156, !PT ;  /* 0x0000009c9b9c7209 */ /* 0x000fe40007810000 */
[----:B------:R-:W-:Y:S02]  /*4d20*/  ISETP.GT.AND P3, PT, R204, 0x18, PT ;  /* 0x00000018cc00780c */ /* 0x000fe40003f64270 */
[----:B------:R-:W-:Y:S02]  /*4d30*/  ISETP.GT.AND P1, PT, R21, 0x10, PT ;  /* 0x000000101500780c */ /* 0x000fe40003f24270 */
[----:B------:R-:W-:Y:S02]  /*4d40*/  FSEL R159, R159, -INF , P4 ;  /* 0xff8000009f9f7808 */ /* 0x000fe40002000000 */
[----:B------:R-:W-:Y:S02]  /*4d50*/  FMNMX.FTZ R156, R158, R156, !PT ;  /* 0x0000009c9e9c7209 */ /* 0x000fe40007810000 */
[----:B------:R-:W-:-:S02]  /*4d60*/  FSEL R164, R164, -INF , P3 ;  /* 0xff800000a4a47808 */ /* 0x000fc40001800000 */
[----:B------:R-:W-:Y:S02]  /*4d70*/  ISETP.GT.AND P3, PT, R204, 0x29, PT ;  /* 0x00000029cc00780c */ /* 0x000fe40003f64270 */
[----:B------:R-:W-:Y:S02]  /*4d80*/  ISETP.GT.AND P2, PT, R21, 0x11, PT ;  /* 0x000000111500780c */ /* 0x000fe40003f44270 */
[----:B------:R-:W-:Y:S02]  /*4d90*/  FSEL R162, R162, -INF , P1 ;  /* 0xff800000a2a27808 */ /* 0x000fe40000800000 */
[----:B------:R-:W-:Y:S02]  /*4da0*/  FMNMX.FTZ R156, R159, R156, !PT ;  /* 0x0000009c9f9c7209 */ /* 0x000fe40007810000 */
[----:B------:R-:W-:Y:S02]  /*4db0*/  FSEL R173, R173, -INF , P3 ;  /* 0xff800000adad7808 */ /* 0x000fe40001800000 */
[----:B------:R-:W-:-:S02]  /*4dc0*/  ISETP.GT.AND P3, PT, R204, 0x40, PT ;  /* 0x00000040cc00780c */ /* 0x000fc40003f64270 */
        /* <DEDUP_REMOVED lines=8> */
[----:B------:R-:W-:Y:S02]  /*4e50*/  ISETP.GT.AND P5, PT, R204, 0x9, PT ;  /* 0x00000009cc00780c */ /* 0x000fe40003fa4270 */
        /* <DEDUP_REMOVED lines=21> */
[----:B------:R-:W-:Y:S02]  /*4fb0*/  ISETP.GT.AND P5, PT, R204, 0x20, PT ;  /* 0x00000020cc00780c */ /* 0x000fe40003fa4270 */
        /* <DEDUP_REMOVED lines=39> */
[C---:B------:R-:W-:Y:S02]  /*5230*/  ISETP.GT.AND P4, PT, R21.reuse, 0x58, PT ;  /* 0x000000581500780c */ /* 0x040fe40003f84270 */
[----:B------:R-:W-:-:S02]  /*5240*/  ISETP.GT.AND P3, PT, R21, 0x59, PT ;  /* 0x000000591500780c */ /* 0x000fc40003f64270 */
[----:B------:R-:W-:Y:S02]  /*5250*/  ISETP.GT.AND P5, PT, R204, 0x41, PT ;  /* 0x00000041cc00780c */ /* 0x000fe40003fa4270 */
[----:B------:R-:W-:Y:S02]  /*5260*/  FMNMX.FTZ R21, R181, R206, !PT ;  /* 0x000000ceb5157209 */ /* 0x000fe40007810000 */
[----:B------:R-:W-:Y:S02]  /*5270*/  FSEL R195, R195, -INF , P2 ;  /* 0xff800000c3c37808 */ /* 0x000fe40001000000 */
[----:B------:R-:W-:Y:S02]  /*5280*/  FMNMX.FTZ R156, R194, R156, !PT ;  /* 0x0000009cc29c7209 */ /* 0x000fe40007810000 */
[----:B------:R-:W-:Y:S02]  /*5290*/  FSEL R185, R185, -INF , P5 ;  /* 0xff800000b9b97808 */ /* 0x000fe40002800000 */
[----:B------:R-:W-:-:S02]  /*52a0*/  ISETP.GT.AND P1, PT, R204, 0x48, PT ;  /* 0x00000048cc00780c */ /* 0x000fc40003f24270 */
[----:B------:R-:W-:Y:S02]  /*52b0*/  FMNMX.FTZ R21, R184, R21, !PT ;  /* 0x00000015b8157209 */ /* 0x000fe40007810000 */
        /* <DEDUP_REMOVED lines=12> */
[----:B------:R-:W-:Y:S01]  /*5380*/  FSEL R192, R192, -INF , P1 ;  /* 0xff800000c0c07808 */ /* 0x000fe20000800000 */
[----:B------:R-:W1:Y:S01]  /*5390*/  SHFL.BFLY PT, R156, R21, 0x2, 0x1f ;  /* 0x0c401f00159c7f89 */ /* 0x000e6200000e0000 */
        /* <DEDUP_REMOVED lines=10> */
[----:B-1----:R-:W-:-:S03]  /*5440*/  FMNMX.FTZ R156, R21, R156, !PT ;  /* 0x0000009c159c7209 */ /* 0x002fc60007810000 */
[----:B------:R-:W1:Y:S04]  /*5450*/  SHFL.BFLY PT, R206, R197, 0x2, 0x1f ;  /* 0x0c401f00c5ce7f89 */ /* 0x000e6800000e0000 */
[----:B------:R-:W2:Y:S01]  /*5460*/  SHFL.BFLY PT, R208, R156, 0x1, 0x1f ;  /* 0x0c201f009cd07f89 */ /* 0x000ea200000e0000 */
[----:B-1----:R-:W-:Y:S02]  /*5470*/  FMNMX.FTZ R21, R197, R206, !PT ;  /* 0x000000cec5157209 */ /* 0x002fe40007810000 */
[----:B--2---:R-:W-:-:S03]  /*5480*/  FMNMX.FTZ R156, R156, R208, !PT ;  /* 0x000000d09c9c7209 */ /* 0x004fc60007810000 */
[----:B------:R-:W1:Y:S01]  /*5490*/  SHFL.BFLY PT, R207, R21, 0x1, 0x1f ;  /* 0x0c201f0015cf7f89 */ /* 0x000e6200000e0000 */
[C---:B------:R-:W-:Y:S01]  /*54a0*/  FSETP.NEU.FTZ.AND P2, PT, R156.reuse, -INF , PT ;  /* 0xff8000009c00780b */ /* 0x040fe20003f5d000 */
[----:B------:R-:W-:-:S05]  /*54b0*/  FMUL.FTZ R197, R156, UR5 ;  /* 0x000000059cc57c20 */ /* 0x000fca0008410000 */
[----:B------:R-:W-:-:S05]  /*54c0*/  FSEL R197, R197, RZ, P2 ;  /* 0x000000ffc5c57208 */ /* 0x000fca0001000000 */
[--C-:B------:R-:W-:Y:S01]  /*54d0*/  FFMA.FTZ R206, R154, UR5, -R197.reuse ;  /* 0x000000059ace7c23 */ /* 0x100fe200080108c5 */
[--C-:B------:R-:W-:Y:S01]  /*54e0*/  FFMA.FTZ R208, R155, UR5, -R197.reuse ;  /* 0x000000059bd07c23 */ /* 0x100fe200080108c5 */
[----:B------:R-:W2:Y:S01]  /*54f0*/  S2R R154, SR_TID.X ;  /* 0x00000000009a7919 */ /* 0x000ea20000002100 */
[--C-:B------:R-:W-:Y:S01]  /*5500*/  FFMA.FTZ R158, R158, UR5, -R197.reuse ;  /* 0x000000059e9e7c23 */ /* 0x100fe200080108c5 */
[--C-:B------:R-:W-:Y:S01]  /*5510*/  FFMA.FTZ R159, R159, UR5, -R197.reuse ;  /* 0x000000059f9f7c23 */ /* 0x100fe200080108c5 */
[--C-:B------:R-:W-:Y:S01]  /*5520*/  FFMA.FTZ R162, R162, UR5, -R197.reuse ;  /* 0x00000005a2a27c23 */ /* 0x100fe200080108c5 */
[----:B------:R-:W-:Y:S01]  /*5530*/  MUFU.EX2 R206, R206 ;  /* 0x000000ce00ce7308 */ /* 0x000fe20000000800 */
[--C-:B------:R-:W-:Y:S01]  /*5540*/  FFMA.FTZ R163, R163, UR5, -R197.reuse ;  /* 0x00000005a3a37c23 */ /* 0x100fe200080108c5 */
[--C-:B------:R-:W-:Y:S01]  /*5550*/  FFMA.FTZ R166, R166, UR5, -R197.reuse ;  /* 0x00000005a6a67c23 */ /* 0x100fe200080108c5 */
[--C-:B------:R-:W-:Y:S01]  /*5560*/  FFMA.FTZ R167, R167, UR5, -R197.reuse ;  /* 0x00000005a7a77c23 */ /* 0x100fe200080108c5 */
[----:B-1----:R-:W-:Y:S01]  /*5570*/  FMNMX.FTZ R21, R21, R207, !PT ;  /* 0x000000cf15157209 */ /* 0x002fe20007810000 */
[--C-:B------:R-:W-:Y:S01]  /*5580*/  FFMA.FTZ R170, R170, UR5, -R197.reuse ;  /* 0x00000005aaaa7c23 */ /* 0x100fe200080108c5 */
[--C-:B------:R-:W-:Y:S01]  /*5590*/  FFMA.FTZ R171, R171, UR5, -R197.reuse ;  /* 0x00000005abab7c23 */ /* 0x100fe200080108c5 */
[--C-:B------:R-:W-:Y:S01]  /*55a0*/  FFMA.FTZ R174, R174, UR5, -R197.reuse ;  /* 0x00000005aeae7c23 */ /* 0x100fe200080108c5 */
[C---:B------:R-:W-:Y:S01]  /*55b0*/  FSETP.NEU.FTZ.AND P1, PT, R21.reuse, -INF , PT ;  /* 0xff8000001500780b */ /* 0x040fe20003f3d000 */
[----:B------:R-:W-:Y:S01]  /*55c0*/  FMUL.FTZ R209, R21, UR5 ;  /* 0x0000000515d17c20 */ /* 0x000fe20008410000 */
[----:B------:R-:W-:Y:S01]  /*55d0*/  MUFU.EX2 R208, R208 ;  /* 0x000000d000d07308 */ /* 0x000fe20000000800 */
[--C-:B------:R-:W-:Y:S01]  /*55e0*/  FFMA.FTZ R175, R175, UR5, -R197.reuse ;  /* 0x00000005afaf7c23 */ /* 0x100fe200080108c5 */
[--C-:B------:R-:W-:Y:S01]  /*55f0*/  FFMA.FTZ R178, R178, UR5, -R197.reuse ;  /* 0x00000005b2b27c23 */ /* 0x100fe200080108c5 */
[--C-:B------:R-:W-:Y:S01]  /*5600*/  FFMA.FTZ R179, R179, UR5, -R197.reuse ;  /* 0x00000005b3b37c23 */ /* 0x100fe200080108c5 */
[----:B------:R-:W-:Y:S01]  /*5610*/  FSEL R209, R209, RZ, P1 ;  /* 0x000000ffd1d17208 */ /* 0x000fe20000800000 */
[--C-:B------:R-:W-:Y:S01]  /*5620*/  FFMA.FTZ R182, R182, UR5, -R197.reuse ;  /* 0x00000005b6b67c23 */ /* 0x100fe200080108c5 */
[--C-:B------:R-:W-:Y:S01]  /*5630*/  FFMA.FTZ R183, R183, UR5, -R197.reuse ;  /* 0x00000005b7b77c23 */ /* 0x100fe200080108c5 */
[----:B------:R-:W-:Y:S01]  /*5640*/  FFMA.FTZ R186, R186, UR5, -R197 ;  /* 0x00000005baba7c23 */ /* 0x000fe200080108c5 */
        /* <DEDUP_REMOVED lines=8> */
[----:B------:R-:W1:Y:S01]  /*56d0*/  MUFU.EX2 R159, R159 ;  /* 0x0000009f009f7308 */ /* 0x000e620000000800 */
[--C-:B------:R-:W-:Y:S01]  /*56e0*/  FFMA.FTZ R161, R161, UR5, -R209.reuse ;  /* 0x00000005a1a17c23 */ /* 0x100fe200080108d1 */
[----:B--2---:R-:W-:Y:S01]  /*56f0*/  SHF.R.U32.HI R154, RZ, 0x7, R154 ;  /* 0x00000007ff9a7819 */ /* 0x004fe2000001169a */
[----:B------:R-:W-:Y:S01]  /*5700*/  FMUL.FTZ R202, R152, UR5 ;  /* 0x0000000598ca7c20 */ /* 0x000fe20008410000 */
[----:B------:R-:W-:Y:S01]  /*5710*/  FSEL R152, R156, RZ, P2 ;  /* 0x000000ff9c987208 */ /* 0x000fe20001000000 */
[--C-:B------:R-:W-:Y:S01]  /*5720*/  FFMA.FTZ R164, R164, UR5, -R209.reuse ;  /* 0x00000005a4a47c23 */ /* 0x100fe200080108d1 */
[--C-:B------:R-:W-:Y:S01]  /*5730*/  FFMA.FTZ R165, R165, UR5, -R209.reuse ;  /* 0x00000005a5a57c23 */ /* 0x100fe200080108d1 */
[----:B------:R-:W-:Y:S01]  /*5740*/  FFMA.FTZ R168, R168, UR5, -R209 ;  /* 0x00000005a8a87c23 */ /* 0x000fe200080108d1 */
[----:B------:R-:W-:Y:S01]  /*5750*/  MUFU.EX2 R210, R210 ;  /* 0x000000d200d27308 */ /* 0x000fe20000000800 */
[----:B------:R-:W-:Y:S01]  /*5760*/  FADD.FTZ R153, -R152, R203 ;  /* 0x000000cb98997221 */ /* 0x000fe20000010100 */
[----:B------:R-:W-:-:S02]  /*5770*/  VIADD R152, R154, 0x8 ;  /* 0x000000089a987836 */ /* 0x000fc40000000000 */
[--C-:B------:R-:W-:Y:S01]  /*5780*/  FFMA.FTZ R169, R169, UR5, -R209.reuse ;  /* 0x00000005a9a97c23 */ /* 0x100fe200080108d1 */
[--C-:B------:R-:W-:Y:S01]  /*5790*/  FFMA.FTZ R172, R172, UR5, -R209.reuse ;  /* 0x00000005acac7c23 */ /* 0x100fe200080108d1 */
[----:B------:R-:W-:Y:S01]  /*57a0*/  FMUL.FTZ R153, R153, UR5 ;  /* 0x0000000599997c20 */ /* 0x000fe20008410000 */
[--C-:B------:R-:W-:Y:S01]  /*57b0*/  FFMA.FTZ R173, R173, UR5, -R209.reuse ;  /* 0x00000005adad7c23 */ /* 0x100fe200080108d1 */
[--C-:B------:R-:W-:Y:S01]  /*57c0*/  FFMA.FTZ R176, R176, UR5, -R209.reuse ;  /* 0x00000005b0b07c23 */ /* 0x100fe200080108d1 */
[----:B------:R-:W2:Y:S01]  /*57d0*/  MUFU.EX2 R202, R202 ;  /* 0x000000ca00ca7308 */ /* 0x000ea20000000800 */
[----:B-1----:R-:W-:Y:S01]  /*57e0*/  F2FP.F16.F32.PACK_AB R155, R159, R158 ;  /* 0x0000009e9f9b723e */ /* 0x002fe200000000ff */
[--C-:B------:R-:W-:Y:S01]  /*57f0*/  FFMA.FTZ R177, R177, UR5, -R209.reuse ;  /* 0x00000005b1b17c23 */ /* 0x100fe200080108d1 */
[--C-:B------:R-:W-:Y:S01]  /*5800*/  FFMA.FTZ R180, R180, UR5, -R209.reuse ;  /* 0x00000005b4b47c23 */ /* 0x100fe200080108d1 */
[----:B------:R-:W-:Y:S01]  /*5810*/  FFMA.FTZ R181, R181, UR5, -R209 ;  /* 0x00000005b5b57c23 */ /* 0x000fe200080108d1 */
[--C-:B------:R-:W-:Y:S01]  /*5820*/  FFMA.FTZ R187, R187, UR5, -R197.reuse ;  /* 0x00000005bbbb7c23 */ /* 0x100fe200080108c5 */
[----:B------:R-:W-:Y:S01]  /*5830*/  FFMA.FTZ R190, R190, UR5, -R197 ;  /* 0x00000005bebe7c23 */ /* 0x000fe200080108c5 */
[--C-:B------:R-:W-:Y:S01]  /*5840*/  FFMA.FTZ R184, R184, UR5, -R209.reuse ;  /* 0x00000005b8b87c23 */ /* 0x100fe200080108d1 */
[----:B------:R-:W1:Y:S01]  /*5850*/  MUFU.EX2 R203, R153 ;  /* 0x0000009900cb7308 */ /* 0x000e620000000800 */
[--C-:B------:R-:W-:Y:S01]  /*5860*/  FFMA.FTZ R185, R185, UR5, -R209.reuse ;  /* 0x00000005b9b97c23 */ /* 0x100fe200080108d1 */
[--C-:B------:R-:W-:Y:S01]  /*5870*/  FFMA.FTZ R188, R188, UR5, -R209.reuse ;  /* 0x00000005bcbc7c23 */ /* 0x100fe200080108d1 */
[----:B------:R-:W-:Y:S01]  /*5880*/  FFMA.FTZ R189, R189, UR5, -R209 ;  /* 0x00000005bdbd7c23 */ /* 0x000fe200080108d1 */
[----:B------:R-:W-:Y:S01]  /*5890*/  FFMA.FTZ R191, R191, UR5, -R197 ;  /* 0x00000005bfbf7c23 */ /* 0x000fe200080108c5 */
[--C-:B------:R-:W-:Y:S01]  /*58a0*/  FFMA.FTZ R192, R192, UR5, -R209.reuse ;  /* 0x00000005c0c07c23 */ /* 0x100fe200080108d1 */
[--C-:B------:R-:W-:Y:S01]  /*58b0*/  FFMA.FTZ R196, R196, UR5, -R209.reuse ;  /* 0x00000005c4c47c23 */ /* 0x100fe200080108d1 */
[----:B------:R-:W-:Y:S01]  /*58c0*/  FFMA.FTZ R204, R204, UR5, -R209 ;  /* 0x00000005cccc7c23 */ /* 0x000fe200080108d1 */
[----:B------:R-:W3:Y:S01]  /*58d0*/  MUFU.EX2 R207, R207 ;  /* 0x000000cf00cf7308 */ /* 0x000ee20000000800 */
[----:B------:R3:W-:Y:S01]  /*58e0*/  BAR.SYNC.DEFER_BLOCKING R152, 0x100 ;  /* 0x000400980000751d */ /* 0x0007e20000010000 */
[-C--:B--2---:R-:W-:Y:S01]  /*58f0*/  FMUL.FTZ R24, R24, R202.reuse ;  /* 0x000000ca18187220 */ /* 0x084fe20000410000 */
        /* <DEDUP_REMOVED lines=130> */
[----:B------:R-:W-:Y:S01]  /*6120*/  MUFU.EX2 R162, R162 ;  /* 0x000000a200a27308 */ /* 0x000fe20000000800 */
[----:B---3--:R-:W-:Y:S01]  /*6130*/  F2FP.F16.F32.PACK_AB R152, R207, R210 ;  /* 0x000000d2cf98723e */ /* 0x008fe200000000ff */
[----:B------:R-:W-:Y:S01]  /*6140*/  FFMA.FTZ R5, R203, R5, R206 ;  /* 0x00000005cb057223 */ /* 0x000fe200000100ce */
[----:B--2---:R-:W-:Y:S01]  /*6150*/  F2FP.F16.F32.PACK_AB R154, R157, R205 ;  /* 0x000000cd9d9a723e */ /* 0x004fe200000000ff */
[----:B------:R-:W-:-:S02]  /*6160*/  FFMA.FTZ R4, R202, R4, R210 ;  /* 0x00000004ca047223 */ /* 0x000fc400000100d2 */
[----:B------:R-:W-:Y:S01]  /*6170*/  FADD.FTZ R5, R208, R5 ;  /* 0x00000005d0057221 */ /* 0x000fe20000010000 */
[----:B------:R-:W-:Y:S01]  /*6180*/  WARPGROUP.ARRIVE ;  /* 0x00000000000079c5 */ /* 0x000fe20000000000 */
[----:B------:R-:W1:Y:S01]  /*6190*/  MUFU.EX2 R163, R163 ;  /* 0x000000a300a37308 */ /* 0x000e620000000800 */
[----:B------:R-:W-:Y:S01]  /*61a0*/  FADD.FTZ R4, R207, R4 ;  /* 0x00000004cf047221 */ /* 0x000fe20000010000 */
[----:B------:R-:W-:-:S03]  /*61b0*/  FADD.FTZ R158, R158, R5 ;  /* 0x000000059e9e7221 */ /* 0x000fc60000010000 */
[----:B------:R-:W-:Y:S01]  /*61c0*/  HGMMA.64x256x16.F32 R24, R152, gdesc[UR8].tnspB, R24, gsb0 ;  /* 0x43e0000898187df0 */ /* 0x000fe20008000818 */
[----:B------:R-:W-:Y:S01]  /*61d0*/  UIADD3 UR10, UR6, 0x80, URZ ;  /* 0x00000080060a7890 */ /* 0x000fe2000fffe03f */
[----:B------:R-:W-:Y:S01]  /*61e0*/  FADD.FTZ R4, R205, R4 ;  /* 0x00000004cd047221 */ /* 0x000fe20000010000 */
[----:B------:R-:W-:Y:S01]  /*61f0*/  MUFU.EX2 R166, R166 ;  /* 0x000000a600a67308 */ /* 0x000fe20000000800 */
[----:B------:R-:W-:Y:S01]  /*6200*/  UMOV UR11, 0x40000040 ;  /* 0x40000040000b7882 */ /* 0x000fe20000000000 */
[----:B------:R-:W-:Y:S01]  /*6210*/  FADD.FTZ R159, R159, R158 ;  /* 0x0000009e9f9f7221 */ /* 0x000fe20000010000 */
[----:B------:R-:W-:-:S05]  /*6220*/  FADD.FTZ R157, R157, R4 ;  /* 0x000000049d9d7221 */ /* 0x000fca0000010000 */
[----:B------:R-:W2:Y:S08]  /*6230*/  MUFU.EX2 R167, R167 ;  /* 0x000000a700a77308 */ /* 0x000eb00000000800 */
[----:B------:R-:W-:Y:S08]  /*6240*/  MUFU.EX2 R160, R160 ;  /* 0x000000a000a07308 */ /* 0x000ff00000000800 */
[----:B------:R-:W3:Y:S08]  /*6250*/  MUFU.EX2 R161, R161 ;  /* 0x000000a100a17308 */ /* 0x000ef00000000800 */
[----:B------:R-:W-:Y:S08]  /*6260*/  MUFU.EX2 R164, R164 ;  /* 0x000000a400a47308 */ /* 0x000ff00000000800 */
[----:B------:R-:W4:Y:S08]  /*6270*/  MUFU.EX2 R165, R165 ;  /* 0x000000a500a57308 */ /* 0x000f300000000800 */
[----:B------:R-:W-:Y:S08]  /*6280*/  MUFU.EX2 R170, R170 ;  /* 0x000000aa00aa7308 */ /* 0x000ff00000000800 */
[----:B------:R-:W-:Y:S08]  /*6290*/  MUFU.EX2 R171, R171 ;  /* 0x000000ab00ab7308 */ /* 0x000ff00000000800 */
[----:B------:R-:W-:Y:S08]  /*62a0*/  MUFU.EX2 R174, R174 ;  /* 0x000000ae00ae7308 */ /* 0x000ff00000000800 */
[----:B------:R-:W-:Y:S08]  /*62b0*/  MUFU.EX2 R168, R168 ;  /* 0x000000a800a87308 */ /* 0x000ff00000000800 */
[----:B------:R-:W5:Y:S08]  /*62c0*/  MUFU.EX2 R169, R169 ;  /* 0x000000a900a97308 */ /* 0x000f700000000800 */
[----:B------:R-:W-:Y:S08]  /*62d0*/  MUFU.EX2 R172, R172 ;  /* 0x000000ac00ac7308 */ /* 0x000ff00000000800 */
[----:B------:R-:W0:Y:S08]  /*62e0*/  MUFU.EX2 R173, R173 ;  /* 0x000000ad00ad7308 */ /* 0x000e300000000800 */
[----:B------:R-:W0:Y:S08]  /*62f0*/  MUFU.EX2 R175, R175 ;  /* 0x000000af00af7308 */ /* 0x000e300000000800 */
[----:B------:R-:W-:Y:S08]  /*6300*/  MUFU.EX2 R178, R178 ;  /* 0x000000b200b27308 */ /* 0x000ff00000000800 */
[----:B------:R-:W-:Y:S08]  /*6310*/  MUFU.EX2 R179, R179 ;  /* 0x000000b300b37308 */ /* 0x000ff00000000800 */
[----:B------:R-:W-:Y:S08]  /*6320*/  MUFU.EX2 R182, R182 ;  /* 0x000000b600b67308 */ /* 0x000ff00000000800 */
[----:B------:R-:W-:Y:S08]  /*6330*/  MUFU.EX2 R176, R176 ;  /* 0x000000b000b07308 */ /* 0x000ff00000000800 */
[----:B------:R-:W0:Y:S08]  /*6340*/  MUFU.EX2 R177, R177 ;  /* 0x000000b100b17308 */ /* 0x000e300000000800 */
        /* <DEDUP_REMOVED lines=11> */
[----:B------:R-:W0:Y:S08]  /*6400*/  MUFU.EX2 R192, R192 ;  /* 0x000000c000c07308 */ /* 0x000e300000000800 */
[----:B------:R-:W-:Y:S08]  /*6410*/  MUFU.EX2 R196, R196 ;  /* 0x000000c400c47308 */ /* 0x000ff00000000800 */
[----:B------:R-:W0:Y:S01]  /*6420*/  MUFU.EX2 R204, R204 ;  /* 0x000000cc00cc7308 */ /* 0x000e220000000800 */
[----:B------:R-:W-:-:S02]  /*6430*/  WARPGROUP.DEPBAR.LE gsb0, 0x0 ;  /* 0x00008000000079c5 */ /* 0x000fc40000010000 */
[----:B-1----:R-:W-:Y:S01]  /*6440*/  F2FP.F16.F32.PACK_AB R153, R163, R162 ;  /* 0x000000a2a399723e */ /* 0x002fe200000000ff */
[----:B------:R-:W-:Y:S01]  /*6450*/  FADD.FTZ R162, R162, R159 ;  /* 0x0000009fa2a27221 */ /* 0x000fe20000010000 */
[----:B--2---:R-:W-:Y:S02]  /*6460*/  F2FP.F16.F32.PACK_AB R155, R167, R166 ;  /* 0x000000a6a79b723e */ /* 0x004fe400000000ff */
[----:B---3--:R-:W-:Y:S01]  /*6470*/  F2FP.F16.F32.PACK_AB R152, R161, R160 ;  /* 0x000000a0a198723e */ /* 0x008fe200000000ff */
[----:B------:R-:W-:Y:S01]  /*6480*/  FADD.FTZ R160, R160, R157 ;  /* 0x0000009da0a07221 */ /* 0x000fe20000010000 */
[----:B----4-:R-:W-:Y:S01]  /*6490*/  F2FP.F16.F32.PACK_AB R154, R165, R164 ;  /* 0x000000a4a59a723e */ /* 0x010fe200000000ff */
[----:B------:R-:W-:Y:S02]  /*64a0*/  FADD.FTZ R163, R163, R162 ;  /* 0x000000a2a3a37221 */ /* 0x000fe40000010000 */
[----:B------:R-:W-:Y:S01]  /*64b0*/  FADD.FTZ R161, R161, R160 ;  /* 0x000000a0a1a17221 */ /* 0x000fe20000010000 */
[----:B------:R-:W-:Y:S01]  /*64c0*/  WARPGROUP.ARRIVE ;  /* 0x00000000000079c5 */ /* 0x000fe20000000000 */
[----:B------:R-:W-:-:S02]  /*64d0*/  FADD.FTZ R166, R166, R163 ;  /* 0x000000a3a6a67221 */ /* 0x000fc40000010000 */
[----:B------:R-:W-:Y:S02]  /*64e0*/  FADD.FTZ R164, R164, R161 ;  /* 0x000000a1a4a47221 */ /* 0x000fe40000010000 */
[----:B------:R-:W-:Y:S01]  /*64f0*/  FADD.FTZ R167, R167, R166 ;  /* 0x000000a6a7a77221 */ /* 0x000fe20000010000 */
[----:B------:R-:W-:Y:S01]  /*6500*/  HGMMA.64x256x16.F32 R24, R152, gdesc[UR8].tnspB, R24, gsb0 ;  /* 0x43e0000898187df0 */ /* 0x000fe20008000818 */
[----:B------:R-:W-:Y:S01]  /*6510*/  UIADD3 UR10, UR6, 0x100, URZ ;  /* 0x00000100060a7890 */ /* 0x000fe2000fffe03f */
[----:B------:R-:W-:Y:S01]  /*6520*/  FADD.FTZ R165, R165, R164 ;  /* 0x000000a4a5a57221 */ /* 0x000fe20000010000 */
[----:B------:R-:W-:Y:S01]  /*6530*/  UMOV UR11, 0x40000040 ;  /* 0x40000040000b7882 */ /* 0x000fe20000000000 */
[----:B------:R-:W-:Y:S02]  /*6540*/  WARPGROUP.DEPBAR.LE gsb0, 0x0 ;  /* 0x00008000000079c5 */ /* 0x000fe40000010000 */
[----:B-----5:R-:W-:Y:S01]  /*6550*/  F2FP.F16.F32.PACK_AB R152, R169, R168 ;  /* 0x000000a8a998723e */ /* 0x020fe200000000ff */
[----:B------:R-:W-:Y:S01]  /*6560*/  FADD.FTZ R168, R168, R165 ;  /* 0x000000a5a8a87221 */ /* 0x000fe20000010000 */
[----:B------:R-:W-:Y:S01]  /*6570*/  F2FP.F16.F32.PACK_AB R153, R171, R170 ;  /* 0x000000aaab99723e */ /* 0x000fe200000000ff */
[----:B------:R-:W-:Y:S01]  /*6580*/  FADD.FTZ R170, R170, R167 ;  /* 0x000000a7aaaa7221 */ /* 0x000fe20000010000 */
[----:B0-----:R-:W-:Y:S01]  /*6590*/  F2FP.F16.F32.PACK_AB R154, R173, R172 ;  /* 0x000000acad9a723e */ /* 0x001fe200000000ff */
        /* <DEDUP_REMOVED lines=47> */
[----:B------:R-:W-:Y:S01]  /*6890*/  FFMA.FTZ R152, R193, UR5, -R209 ;  /* 0x00000005c1987c23 */ /* 0x000fe200080108d1 */
[--C-:B------:R-:W-:Y:S01]  /*68a0*/  FFMA.FTZ R193, R194, UR5, -R197.reuse ;  /* 0x00000005c2c17c23 */ /* 0x100fe200080108c5 */
[--C-:B------:R-:W-:Y:S01]  /*68b0*/  FFMA.FTZ R194, R195, UR5, -R197.reuse ;  /* 0x00000005c3c27c23 */ /* 0x100fe200080108c5 */
[--C-:B------:R-:W-:Y:S01]  /*68c0*/  FFMA.FTZ R195, R198, UR5, -R197.reuse ;  /* 0x00000005c6c37c23 */ /* 0x100fe200080108c5 */
[----:B------:R-:W-:Y:S01]  /*68d0*/  FFMA.FTZ R197, R199, UR5, -R197 ;  /* 0x00000005c7c57c23 */ /* 0x000fe200080108c5 */
[----:B------:R-:W0:Y:S01]  /*68e0*/  MUFU.EX2 R198, R152 ;  /* 0x0000009800c67308 */ /* 0x000e220000000800 */
[----:B------:R-:W-:-:S07]  /*68f0*/  F2FP.F16.F32.PACK_AB R154, R204, R196 ;  /* 0x000000c4cc9a723e */ /* 0x000fce00000000ff */
[----:B------:R-:W-:Y:S08]  /*6900*/  MUFU.EX2 R193, R193 ;  /* 0x000000c100c17308 */ /* 0x000ff00000000800 */
[----:B------:R-:W1:Y:S01]  /*6910*/  MUFU.EX2 R194, R194 ;  /* 0x000000c200c27308 */ /* 0x000e620000000800 */
[C---:B0-----:R-:W-:Y:S01]  /*6920*/  F2FP.F16.F32.PACK_AB R152, R198.reuse, R192 ;  /* 0x000000c0c698723e */ /* 0x041fe200000000ff */
[----:B------:R-:W-:-:S04]  /*6930*/  FADD.FTZ R189, R198, R189 ;  /* 0x000000bdc6bd7221 */ /* 0x000fc80000010000 */
[----:B------:R-:W-:Y:S02]  /*6940*/  FADD.FTZ R189, R196, R189 ;  /* 0x000000bdc4bd7221 */ /* 0x000fe40000010000 */
[----:B------:R-:W0:Y:S02]  /*6950*/  MUFU.EX2 R195, R195 ;  /* 0x000000c300c37308 */ /* 0x000e240000000800 */
[----:B------:R-:W-:-:S06]  /*6960*/  FADD.FTZ R4, R204, R189 ;  /* 0x000000bdcc047221 */ /* 0x000fcc0000010000 */
[----:B------:R-:W2:Y:S01]  /*6970*/  MUFU.EX2 R197, R197 ;  /* 0x000000c500c57308 */ /* 0x000ea20000000800 */
[----:B-1----:R-:W-:Y:S01]  /*6980*/  F2FP.F16.F32.PACK_AB R153, R194, R193 ;  /* 0x000000c1c299723e */ /* 0x002fe200000000ff */
[----:B------:R-:W-:-:S04]  /*6990*/  FADD.FTZ R193, R193, R190 ;  /* 0x000000bec1c17221 */ /* 0x000fc80000010000 */
[----:B------:R-:W-:-:S04]  /*69a0*/  FADD.FTZ R194, R194, R193 ;  /* 0x000000c1c2c27221 */ /* 0x000fc80000010000 */
[----:B0-----:R-:W-:Y:S01]  /*69b0*/  FADD.FTZ R194, R195, R194 ;  /* 0x000000c2c3c27221 */ /* 0x001fe20000010000 */
[----:B--2---:R-:W-:-:S03]  /*69c0*/  F2FP.F16.F32.PACK_AB R155, R197, R195 ;  /* 0x000000c3c59b723e */ /* 0x004fc600000000ff */
[----:B------:R-:W-:Y:S01]  /*69d0*/  FADD.FTZ R5, R197, R194 ;  /* 0x000000c2c5057221 */ /* 0x000fe20000010000 */
[----:B------:R-:W-:-:S06]  /*69e0*/  WARPGROUP.ARRIVE ;  /* 0x00000000000079c5 */ /* 0x000fcc0000000000 */
[----:B------:R-:W-:Y:S03]  /*69f0*/  HGMMA.64x256x16.F32 R24, R152, gdesc[UR8].tnspB, R24, gsb0 ;  /* 0x43e0000898187df0 */ /* 0x000fe60008000818 */
[----:B------:R-:W-:Y:S02]  /*6a00*/  WARPGROUP.DEPBAR.LE gsb0, 0x0 ;  /* 0x00008000000079c5 */ /* 0x000fe40000010000 */
[----:B------:R-:W-:Y:S05]  /*6a10*/  @!P0 BRA `(.L_x_13750) ;  /* 0x0000000000048947 */ /* 0x000fea0003800000 */
[----:B------:R-:W-:Y:S01]  /*6a20*/  BPT.TRAP 0x1 ;  /* 0x000000040000795c */ /* 0x000fe20000300000 */
.L_x_13750:
[----:B------:R-:W-:Y:S01]  /*6a30*/  UIADD3 UR4, UR4, 0x32460, URZ ;  /* 0x0003246004047890 */ /* 0x000fe2000fffe03f */
[C---:B------:R-:W-:Y:S01]  /*6a40*/  ISETP.GT.AND P1, PT, R201.reuse, R211, PT ;  /* 0x000000d3c900720c */ /* 0x040fe20003f24270 */
[----:B------:R-:W-:Y:S02]  /*6a50*/  VIADD R201, R201, 0xffffffff ;  /* 0xffffffffc9c97836 */ /* 0x000fe40000000000 */
[----:B------:R-:W-:Y:S01]  /*6a60*/  UPRMT UR4, UR54, 0x654, UR4 ;  /* 0x0000065436047896 */ /* 0x000fe20008000004 */
[----:B------:R-:W-:Y:S02]  /*6a70*/  IMAD.MOV.U32 R203, RZ, RZ, R156 ;  /* 0x000000ffffcb7224 */ /* 0x000fe400078e009c */
[----:B------:R-:W-:-:S06]  /*6a80*/  IMAD.MOV.U32 R202, RZ, RZ, R21 ;  /* 0x000000ffffca7224 */ /* 0x000fcc00078e0015 */
[----:B------:R-:W-:Y:S01]  /*6a90*/  SYNCS.ARRIVE.TRANS64.RED.A1T0 RZ, [UR4], RZ ;  /* 0x000000ffffff79a7 */ /* 0x000fe20008100404 */
[----:B------:R-:W-:Y:S05]  /*6aa0*/  @P1 BRA `(.L_x_13751) ;  /* 0xffffffd400441947 */ /* 0x000fea000383ffff */
.L_x_13740:
[----:B------:R-:W-:-:S13]  /*6ab0*/  ISETP.GE.AND P1, PT, R201, RZ, PT ;  /* 0x000000ffc900720c */ /* 0x000fda0003f26270 */
[----:B------:R-:W-:Y:S05]  /*6ac0*/  @!P1 BRA `(.L_x_13752) ;  /* 0x0000002000d89947 */ /* 0x000fea0003800000 */
[----:B------:R-:W-:Y:S02]  /*6ad0*/  IMAD.MOV.U32 R207, RZ, RZ, R156 ;  /* 0x000000ffffcf7224 */ /* 0x000fe400078e009c */
[----:B------:R-:W-:-:S07]  /*6ae0*/  IMAD.MOV.U32 R202, RZ, RZ, R21 ;  /* 0x000000ffffca7224 */ /* 0x000fce00078e0015 */
.L_x_13763:
[----:B------:R-:W-:-:S04]  /*6af0*/  UIADD3 UR38, UR38, 0x1, URZ ;  /* 0x0000000126267890 */ /* 0x000fc8000fffe03f */
[----:B------:R-:W-:-:S04]  /*6b00*/  UISETP.NE.AND UP0, UPT, UR38, 0x2, UPT ;  /* 0x000000022600788c */ /* 0x000fc8000bf05270 */
[----:B------:R-:W-:Y:S02]  /*6b10*/  USEL UR4, URZ, 0x1, UP0 ;  /* 0x000000013f047887 */ /* 0x000fe40008000000 */
[----:B------:R-:W-:Y:S02]  /*6b20*/  USEL UR38, UR38, URZ, UP0 ;  /* 0x0000003f26267287 */ /* 0x000fe40008000000 */
[----:B------:R-:W-:Y:S01]  /*6b30*/  ULOP3.LUT UR39, UR39, UR4, URZ, 0x3c, !UPT ;  /* 0x0000000427277292 */ /* 0x000fe2000f8e3c3f */
[----:B------:R-:W-:Y:S11]  /*6b40*/  @!P0 BRA `(.L_x_13753) ;  /* 0x0000000000048947 */ /* 0x000ff60003800000 */
[----:B------:R-:W-:Y:S01]  /*6b50*/  BPT.TRAP 0x1 ;  /* 0x000000040000795c */ /* 0x000fe20000300000 */
.L_x_13753:
        /* <DEDUP_REMOVED lines=9> */
.L_x_13754:
[----:B-1----:R-:W-:Y:S05]  /*6bf0*/  @P1 BRA `(.L_x_13755) ;  /* 0x0000000000081947 */ /* 0x002fea0003800000 */
[----:B------:R-:W1:Y:S02]  /*6c00*/  SYNCS.PHASECHK.TRANS64.TRYWAIT P1, [UR4+0x32430], R0 ;  /* 0x03243000ff0075a7 */ /* 0x000e640008020144 */
[----:B-1----:R-:W-:Y:S05]  /*6c10*/  @!P1 BRA `(.L_x_13756) ;  /* 0x000000a400709947 */ /* 0x002fea0003800000 */
.L_x_13755:
        /* <DEDUP_REMOVED lines=32> */
.L_x_13757:
[----:B------:R2:W3:Y:S01]  /*6e20*/  SYNCS.PHASECHK.TRANS64.TRYWAIT P1, [UR4+0x32450], R0 ;  /* 0x03245000ff0075a7 */ /* 0x0004e20008020144 */
[----:B------:R-:W-:Y:S05]  /*6e30*/  @!P0 BRA `(.L_x_13758) ;  /* 0x0000000000048947 */ /* 0x000fea0003800000 */
[----:B------:R-:W-:Y:S01]  /*6e40*/  BPT.TRAP 0x1 ;  /* 0x000000040000795c */ /* 0x000fe20000300000 */
.L_x_13758:
[----:B---3--:R-:W-:Y:S05]  /*6e50*/  @P1 BRA `(.L_x_13759) ;  /* 0x0000000000081947 */ /* 0x008fea0003800000 */
[----:B------:R-:W3:Y:S02]  /*6e60*/  SYNCS.PHASECHK.TRANS64.TRYWAIT P1, [UR4+0x32450], R0 ;  /* 0x03245000ff0075a7 */ /* 0x000ee40008020144 */
[----:B---3--:R-:W-:Y:S05]  /*6e70*/  @!P1 BRA `(.L_x_13760) ;  /* 0x000000a000f09947 */ /* 0x008fea0003800000 */
.L_x_13759:
        /* <DEDUP_REMOVED lines=101> */
.L_x_13761:
[----:B------:R-:W-:Y:S01]  /*74d0*/  FMNMX.FTZ R204, R152, R202, !PT ;  /* 0x000000ca98cc7209 */ /* 0x000fe20007810000 */
[----:B------:R-:W-:Y:S01]  /*74e0*/  ULDC UR5, c[0x0][0xa80] ;  /* 0x0002a00000057ab9 */ /* 0x000fe20000000800 */
[----:B------:R-:W-:Y:S02]  /*74f0*/  UIADD3 UR10, UR4, 0x32440, URZ ;  /* 0x00032440040a7890 */ /* 0x000fe4000fffe03f */
[----:B------:R-:W-:Y:S01]  /*7500*/  FMNMX.FTZ R21, R153, R204, !PT ;  /* 0x000000cc99157209 */ /* 0x000fe20007810000 */
[----:B------:R-:W-:Y:S01]  /*7510*/  UMOV UR15, 0x40000040 ;  /* 0x40000040000f7882 */ /* 0x000fe20000000000 */
[----:B------:R-:W-:Y:S02]  /*7520*/  UPRMT UR11, UR6, 0x654, UR10 ;  /* 0x00000654060b7896 */ /* 0x000fe4000800000a */
[----:B------:R-:W-:Y:S01]  /*7530*/  FMNMX.FTZ R204, R156, R21, !PT ;  /* 0x000000159ccc7209 */ /* 0x000fe20007810000 */
[----:B------:R-:W-:-:S03]  /*7540*/  UIMAD UR10, UR38, 0xc00, UR7 ;  /* 0x00000c00260a78a4 */ /* 0x000fc6000f8e0207 */
[----:B------:R-:W-:Y:S01]  /*7550*/  FMNMX.FTZ R21, R157, R204, !PT ;  /* 0x000000cc9d157209 */ /* 0x000fe20007810000 */
[----:B------:R-:W-:Y:S02]  /*7560*/  UIADD3 UR14, UR10, 0x80, URZ ;  /* 0x000000800a0e7890 */ /* 0x000fe4000fffe03f */
[----:B------:R-:W-:Y:S01]  /*7570*/  SYNCS.ARRIVE.TRANS64.RED.A1T0 RZ, [UR11], RZ ;  /* 0x000000ffffff79a7 */ /* 0x000fe2000810040b */
[----:B------:R-:W-:Y:S01]  /*7580*/  FMNMX.FTZ R204, R160, R21, !PT ;  /* 0x00000015a0cc7209 */ /* 0x000fe20007810000 */
[----:B------:R-:W-:-:S03]  /*7590*/  UMOV UR11, 0x40000040 ;  /* 0x40000040000b7882 */ /* 0x000fc60000000000 */
        /* <DEDUP_REMOVED lines=45> */
[----:B-1----:R-:W-:-:S05]  /*7870*/  FMNMX.FTZ R209, R204, R21, !PT ;  /* 0x00000015ccd17209 */ /* 0x002fca0007810000 */
[----:B------:R-:W1:Y:S01]  /*7880*/  SHFL.BFLY PT, R208, R209, 0x1, 0x1f ;  /* 0x0c201f00d1d07f89 */ /* 0x000e6200000e0000 */
[----:B--2---:R-:W-:Y:S02]  /*7890*/  FMNMX.FTZ R203, R206, R203, !PT ;  /* 0x000000cbcecb7209 */ /* 0x004fe40007810000 */
[----:B-1----:R-:W-:-:S03]  /*78a0*/  FMNMX.FTZ R21, R209, R208, !PT ;  /* 0x000000d0d1157209 */ /* 0x002fc60007810000 */
[----:B------:R-:W1:Y:S02]  /*78b0*/  SHFL.BFLY PT, R208, R203, 0x1, 0x1f ;  /* 0x0c201f00cbd07f89 */ /* 0x000e6400000e0000 */
[C---:B------:R-:W-:Y:S01]  /*78c0*/  FMUL.FTZ R204, R21.reuse, UR5 ;  /* 0x0000000515cc7c20 */ /* 0x040fe20008410000 */
[----:B------:R-:W-:-:S03]  /*78d0*/  FADD.FTZ R202, -R21, R202 ;  /* 0x000000ca15ca7221 */ /* 0x000fc60000010100 */
[--C-:B------:R-:W-:Y:S01]  /*78e0*/  FFMA.FTZ R210, R152, UR5, -R204.reuse ;  /* 0x0000000598d27c23 */ /* 0x100fe200080108cc */
[--C-:B------:R-:W-:Y:S01]  /*78f0*/  FFMA.FTZ R152, R156, UR5, -R204.reuse ;  /* 0x000000059c987c23 */ /* 0x100fe200080108cc */
[----:B------:R-:W-:Y:S01]  /*7900*/  FMUL.FTZ R205, R202, UR5 ;  /* 0x00000005cacd7c20 */ /* 0x000fe20008410000 */
        /* <DEDUP_REMOVED lines=14> */
[----:B-1----:R-:W-:Y:S01]  /*79f0*/  FMNMX.FTZ R156, R203, R208, !PT ;  /* 0x000000d0cb9c7209 */ /* 0x002fe20007810000 */
[--C-:B------:R-:W-:Y:S01]  /*7a00*/  FFMA.FTZ R180, R180, UR5, -R204.reuse ;  /* 0x00000005b4b47c23 */ /* 0x100fe200080108cc */
[--C-:B------:R-:W-:Y:S01]  /*7a10*/  FFMA.FTZ R181, R181, UR5, -R204.reuse ;  /* 0x00000005b5b57c23 */ /* 0x100fe200080108cc */
[----:B------:R1:W-:Y:S01]  /*7a20*/  MUFU.EX2 R203, R152 ;  /* 0x0000009800cb7308 */ /* 0x0003e20000000800 */
[--C-:B------:R-:W-:Y:S01]  /*7a30*/  FFMA.FTZ R184, R184, UR5, -R204.reuse ;  /* 0x00000005b8b87c23 */ /* 0x100fe200080108cc */
[C---:B------:R-:W-:Y:S01]  /*7a40*/  FADD.FTZ R153, -R156.reuse, R207 ;  /* 0x000000cf9c997221 */ /* 0x040fe20000010100 */
[----:B------:R-:W-:Y:S01]  /*7a50*/  FMUL.FTZ R208, R156, UR5 ;  /* 0x000000059cd07c20 */ /* 0x000fe20008410000 */
[--C-:B------:R-:W-:Y:S01]  /*7a60*/  FFMA.FTZ R185, R185, UR5, -R204.reuse ;  /* 0x00000005b9b97c23 */ /* 0x100fe200080108cc */
[----:B------:R-:W-:Y:S01]  /*7a70*/  FFMA.FTZ R188, R188, UR5, -R204 ;  /* 0x00000005bcbc7c23 */ /* 0x000fe200080108cc */
[----:B------:R-:W-:Y:S01]  /*7a80*/  FMUL.FTZ R153, R153, UR5 ;  /* 0x0000000599997c20 */ /* 0x000fe20008410000 */
[--C-:B--2---:R-:W-:Y:S01]  /*7a90*/  FFMA.FTZ R210, R154, UR5, -R208.reuse ;  /* 0x000000059ad27c23 */ /* 0x104fe200080108d0 */
[----:B------:R-:W-:Y:S01]  /*7aa0*/  FFMA.FTZ R207, R155, UR5, -R208 ;  /* 0x000000059bcf7c23 */ /* 0x000fe200080108d0 */
[----:B-1----:R-:W-:-:S02]  /*7ab0*/  VIADD R152, R211, 0x8 ;  /* 0x00000008d3987836 */ /* 0x002fc40000000000 */
[--C-:B------:R-:W-:Y:S01]  /*7ac0*/  FFMA.FTZ R158, R158, UR5, -R208.reuse ;  /* 0x000000059e9e7c23 */ /* 0x100fe200080108d0 */
[--C-:B------:R-:W-:Y:S01]  /*7ad0*/  FFMA.FTZ R159, R159, UR5, -R208.reuse ;  /* 0x000000059f9f7c23 */ /* 0x100fe200080108d0 */
[----:B------:R-:W1:Y:S01]  /*7ae0*/  MUFU.EX2 R209, R153 ;  /* 0x0000009900d17308 */ /* 0x000e620000000800 */
[-C--:B---3--:R-:W-:Y:S01]  /*7af0*/  FMUL.FTZ R24, R24, R205.reuse ;  /* 0x000000cd18187220 */ /* 0x088fe20000410000 */
[-C--:B------:R-:W-:Y:S01]  /*7b00*/  FMUL.FTZ R25, R25, R205.reuse ;  /* 0x000000cd19197220 */ /* 0x080fe20000410000 */
[-C--:B------:R-:W-:Y:S01]  /*7b10*/  FMUL.FTZ R28, R28, R205.reuse ;  /* 0x000000cd1c1c7220 */ /* 0x080fe20000410000 */
[-C--:B------:R-:W-:Y:S01]  /*7b20*/  FMUL.FTZ R29, R29, R205.reuse ;  /* 0x000000cd1d1d7220 */ /* 0x080fe20000410000 */
[-C--:B------:R-:W-:Y:S01]  /*7b30*/  FMUL.FTZ R32, R32, R205.reuse ;  /* 0x000000cd20207220 */ /* 0x080fe20000410000 */
[-C--:B------:R-:W-:Y:S01]  /*7b40*/  FMUL.FTZ R33, R33, R205.reuse ;  /* 0x000000cd21217220 */ /* 0x080fe20000410000 */
[-C--:B------:R-:W-:Y:S01]  /*7b50*/  FMUL.FTZ R36, R36, R205.reuse ;  /* 0x000000cd24247220 */ /* 0x080fe20000410000 */
[----:B------:R-:W2:Y:S01]  /*7b60*/  MUFU.EX2 R202, R202 ;  /* 0x000000ca00ca7308 */ /* 0x000ea20000000800 */
[----:B------:R2:W-:Y:S01]  /*7b70*/  BAR.SYNC.DEFER_BLOCKING R152, 0x100 ;  /* 0x000400980000751d */ /* 0x0005e20000010000 */
        /* <DEDUP_REMOVED lines=126> */
[----:B--2---:R-:W-:Y:S01]  /*8360*/  F2FP.F16.F32.PACK_AB R152, R202, R206 ;  /* 0x000000ceca98723e */ /* 0x004fe200000000ff */
[--C-:B------:R-:W-:Y:S01]  /*8370*/  FFMA.FTZ R162, R162, UR5, -R208.reuse ;  /* 0x00000005a2a27c23 */ /* 0x100fe200080108d0 */
[----:B---3--:R-:W-:Y:S01]  /*8380*/  F2FP.F16.F32.PACK_AB R154, R157, R203 ;  /* 0x000000cb9d9a723e */ /* 0x008fe200000000ff */
[--C-:B------:R-:W-:Y:S01]  /*8390*/  FFMA.FTZ R163, R163, UR5, -R208.reuse ;  /* 0x00000005a3a37c23 */ /* 0x100fe200080108d0 */
[----:B----4-:R-:W-:Y:S01]  /*83a0*/  F2FP.F16.F32.PACK_AB R153, R207, R210 ;  /* 0x000000d2cf99723e */ /* 0x010fe200000000ff */
[--C-:B------:R-:W-:Y:S01]  /*83b0*/  FFMA.FTZ R166, R166, UR5, -R208.reuse ;  /* 0x00000005a6a67c23 */ /* 0x100fe200080108d0 */
[----:B-----5:R-:W-:Y:S01]  /*83c0*/  F2FP.F16.F32.PACK_AB R155, R159, R158 ;  /* 0x0000009e9f9b723e */ /* 0x020fe200000000ff */
[--C-:B------:R-:W-:Y:S01]  /*83d0*/  FFMA.FTZ R167, R167, UR5, -R208.reuse ;  /* 0x00000005a7a77c23 */ /* 0x100fe200080108d0 */
[----:B------:R-:W-:Y:S01]  /*83e0*/  MUFU.EX2 R160, R160 ;  /* 0x000000a000a07308 */ /* 0x000fe20000000800 */
[--C-:B------:R-:W-:Y:S01]  /*83f0*/  FFMA.FTZ R170, R170, UR5, -R208.reuse ;  /* 0x00000005aaaa7c23 */ /* 0x100fe200080108d0 */
[----:B------:R-:W-:Y:S01]  /*8400*/  WARPGROUP.ARRIVE ;  /* 0x00000000000079c5 */ /* 0x000fe20000000000 */
[--C-:B------:R-:W-:Y:S01]  /*8410*/  FFMA.FTZ R171, R171, UR5, -R208.reuse ;  /* 0x00000005abab7c23 */ /* 0x100fe200080108d0 */
[--C-:B------:R-:W-:Y:S01]  /*8420*/  FFMA.FTZ R174, R174, UR5, -R208.reuse ;  /* 0x00000005aeae7c23 */ /* 0x100fe200080108d0 */
[--C-:B------:R-:W-:Y:S01]  /*8430*/  FFMA.FTZ R175, R175, UR5, -R208.reuse ;  /* 0x00000005afaf7c23 */ /* 0x100fe200080108d0 */
[--C-:B------:R-:W-:Y:S01]  /*8440*/  FFMA.FTZ R178, R178, UR5, -R208.reuse ;  /* 0x00000005b2b27c23 */ /* 0x100fe200080108d0 */
[--C-:B------:R-:W-:Y:S01]  /*8450*/  FFMA.FTZ R179, R179, UR5, -R208.reuse ;  /* 0x00000005b3b37c23 */ /* 0x100fe200080108d0 */
[----:B------:R-:W-:Y:S01]  /*8460*/  HGMMA.64x256x16.F32 R24, R152, gdesc[UR8].tnspB, R24, gsb0 ;  /* 0x43e0000898187df0 */ /* 0x000fe20008000818 */
[----:B------:R-:W1:Y:S01]  /*8470*/  MUFU.EX2 R161, R161 ;  /* 0x000000a100a17308 */ /* 0x000e620000000800 */
[--C-:B------:R-:W-:Y:S01]  /*8480*/  FFMA.FTZ R182, R182, UR5, -R208.reuse ;  /* 0x00000005b6b67c23 */ /* 0x100fe200080108d0 */
[----:B------:R-:W-:Y:S01]  /*8490*/  FFMA.FTZ R183, R183, UR5, -R208 ;  /* 0x00000005b7b77c23 */ /* 0x000fe200080108d0 */
[----:B------:R-:W-:Y:S01]  /*84a0*/  FFMA.FTZ R189, R189, UR5, -R204 ;  /* 0x00000005bdbd7c23 */ /* 0x000fe200080108cc */
[--C-:B------:R-:W-:Y:S01]  /*84b0*/  FFMA.FTZ R186, R186, UR5, -R208.reuse ;  /* 0x00000005baba7c23 */ /* 0x100fe200080108d0 */
[--C-:B------:R-:W-:Y:S01]  /*84c0*/  FFMA.FTZ R187, R187, UR5, -R208.reuse ;  /* 0x00000005bbbb7c23 */ /* 0x100fe200080108d0 */
[--C-:B------:R-:W-:Y:S01]  /*84d0*/  FFMA.FTZ R190, R190, UR5, -R208.reuse ;  /* 0x00000005bebe7c23 */ /* 0x100fe200080108d0 */
[----:B------:R-:W-:Y:S01]  /*84e0*/  FFMA.FTZ R191, R191, UR5, -R208 ;  /* 0x00000005bfbf7c23 */ /* 0x000fe200080108d0 */
[----:B------:R-:W-:Y:S01]  /*84f0*/  MUFU.EX2 R164, R164 ;  /* 0x000000a400a47308 */ /* 0x000fe20000000800 */
[--C-:B------:R-:W-:Y:S01]  /*8500*/  FFMA.FTZ R192, R192, UR5, -R204.reuse ;  /* 0x00000005c0c07c23 */ /* 0x100fe200080108cc */
        /* <DEDUP_REMOVED lines=8> */
[----:B------:R-:W-:Y:S01]  /*8590*/  UMOV UR11, 0x40000040 ;  /* 0x40000040000b7882 */ /* 0x000fe20000000000 */
[----:B------:R-:W-:Y:S01]  /*85a0*/  FFMA.FTZ R205, R205, R4, R206 ;  /* 0x00000004cdcd7223 */ /* 0x000fe200000100ce */
[----:B------:R-:W-:-:S03]  /*85b0*/  FFMA.FTZ R210, R209, R5, R210 ;  /* 0x00000005d1d27223 */ /* 0x000fc600000100d2 */
[----:B------:R-:W-:Y:S01]  /*85c0*/  FADD.FTZ R202, R202, R205 ;  /* 0x000000cdcaca7221 */ /* 0x000fe20000010000 */
[----:B------:R-:W-:Y:S01]  /*85d0*/  MUFU.EX2 R162, R162 ;  /* 0x000000a200a27308 */ /* 0x000fe20000000800 */
[----:B------:R-:W-:Y:S02]  /*85e0*/  FADD.FTZ R207, R207, R210 ;  /* 0x000000d2cfcf7221 */ /* 0x000fe40000010000 */
[----:B------:R-:W-:Y:S02]  /*85f0*/  FADD.FTZ R202, R203, R202 ;  /* 0x000000cacbca7221 */ /* 0x000fe40000010000 */
[----:B------:R-:W-:Y:S02]  /*8600*/  FADD.FTZ R158, R158, R207 ;  /* 0x000000cf9e9e7221 */ /* 0x000fe40000010000 */
[----:B------:R-:W-:Y:S01]  /*8610*/  FADD.FTZ R157, R157, R202 ;  /* 0x000000ca9d9d7221 */ /* 0x000fe20000010000 */
[----:B------:R-:W2:Y:S01]  /*8620*/  MUFU.EX2 R163, R163 ;  /* 0x000000a300a37308 */ /* 0x000ea20000000800 */
[----:B------:R-:W-:-:S07]  /*8630*/  FADD.FTZ R159, R159, R158 ;  /* 0x0000009e9f9f7221 */ /* 0x000fce0000010000 */
        /* <DEDUP_REMOVED lines=38> */
[----:B------:R-:W-:Y:S01]  /*88a0*/  MUFU.EX2 R194, R194 ;  /* 0x000000c200c27308 */ /* 0x000fe20000000800 */
[----:B------:R-:W-:Y:S01]  /*88b0*/  WARPGROUP.ARRIVE ;  /* 0x00000000000079c5 */ /* 0x000fe20000000000 */
[----:B------:R-:W-:Y:S01]  /*88c0*/  FADD.FTZ R163, R163, R162 ;  /* 0x000000a2a3a37221 */ /* 0x000fe20000010000 */
[----:B------:R-:W-:-:S03]  /*88d0*/  FADD.FTZ R164, R164, R161 ;  /* 0x000000a1a4a47221 */ /* 0x000fc60000010000 */
[----:B------:R-:W-:Y:S01]  /*88e0*/  FADD.FTZ R166, R166, R163 ;  /* 0x000000a3a6a67221 */ /* 0x000fe20000010000 */
[----:B------:R-:W-:Y:S01]  /*88f0*/  HGMMA.64x256x16.F32 R24, R152, gdesc[UR12].tnspB, R24, gsb0 ;  /* 0x43e0000c98187df0 */ /* 0x000fe20008000818 */
[----:B------:R-:W-:Y:S01]  /*8900*/  UIADD3 UR14, UR10, 0x100, URZ ;  /* 0x000001000a0e7890 */ /* 0x000fe2000fffe03f */
[----:B------:R-:W1:Y:S01]  /*8910*/  MUFU.EX2 R195, R195 ;  /* 0x000000c300c37308 */ /* 0x000e620000000800 */
[----:B------:R-:W-:Y:S01]  /*8920*/  UMOV UR15, 0x40000040 ;  /* 0x40000040000f7882 */ /* 0x000fe20000000000 */
[----:B------:R-:W-:Y:S01]  /*8930*/  FADD.FTZ R165, R165, R164 ;  /* 0x000000a4a5a57221 */ /* 0x000fe20000010000 */
[----:B------:R-:W-:-:S05]  /*8940*/  FADD.FTZ R167, R167, R166 ;  /* 0x000000a6a7a77221 */ /* 0x000fca0000010000 */
        /* <DEDUP_REMOVED lines=36> */
[----:B------:R-:W-:Y:S01]  /*8b90*/  UIADD3 UR10, UR10, 0x280, URZ ;  /* 0x000002800a0a7890 */ /* 0x000fe2000fffe03f */
        /* <DEDUP_REMOVED lines=14> */
[----:B------:R-:W-:Y:S03]  /*8c80*/  HGMMA.64x256x16.F32 R24, R152, gdesc[UR12].tnspB, R24, gsb0 ;  /* 0x43e0000c98187df0 */ /* 0x000fe60008000818 */
        /* <DEDUP_REMOVED lines=18> */
.L_x_13762:
[----:B------:R-:W-:Y:S01]  /*8db0*/  UIADD3 UR4, UR4, 0x32460, URZ ;  /* 0x0003246004047890 */ /* 0x000fe2000fffe03f */
[C---:B------:R-:W-:Y:S01]  /*8dc0*/  ISETP.GT.AND P1, PT, R201.reuse, RZ, PT ;  /* 0x000000ffc900720c */ /* 0x040fe20003f24270 */
[----:B------:R-:W-:Y:S02]  /*8dd0*/  VIADD R201, R201, 0xffffffff ;  /* 0xffffffffc9c97836 */ /* 0x000fe40000000000 */
[----:B------:R-:W-:Y:S01]  /*8de0*/  UPRMT UR4, UR6, 0x654, UR4 ;  /* 0x0000065406047896 */ /* 0x000fe20008000004 */
[----:B------:R-:W-:Y:S02]  /*8df0*/  IMAD.MOV.U32 R207, RZ, RZ, R156 ;  /* 0x000000ffffcf7224 */ /* 0x000fe400078e009c */
[----:B------:R-:W-:-:S06]  /*8e00*/  IMAD.MOV.U32 R202, RZ, RZ, R21 ;  /* 0x000000ffffca7224 */ /* 0x000fcc00078e0015 */
[----:B------:R-:W-:Y:S01]  /*8e10*/  SYNCS.ARRIVE.TRANS64.RED.A1T0 RZ, [UR4], RZ ;  /* 0x000000ffffff79a7 */ /* 0x000fe20008100404 */
[----:B------:R-:W-:Y:S05]  /*8e20*/  @P1 BRA `(.L_x_13763) ;  /* 0xffffffdc00301947 */ /* 0x000fea000383ffff */
.L_x_13752:
[----:B------:R-:W0:Y:S01]  /*8e30*/  SHFL.BFLY PT, R3, R4, 0x2, 0x1f ;  /* 0x0c401f0004037f89 */ /* 0x000e2200000e0000 */
[----:B------:R-:W-:Y:S01]  /*8e40*/  UIADD3 UR38, UR38, 0x1, URZ ;  /* 0x0000000126267890 */ /* 0x000fe2000fffe03f */
[----:B------:R-:W-:Y:S01]  /*8e50*/  IMAD.U32 R10, RZ, RZ, UR5 ;  /* 0x00000005ff0a7e24 */ /* 0x000fe2000f8e00ff */
[----:B------:R1:W-:Y:S06]  /*8e60*/  BAR.ARV R0, 0x100 ;  /* 0x000400000000751d */ /* 0x0003ec0000002000 */
[----:B------:R-:W-:Y:S02]  /*8e70*/  UISETP.NE.AND UP0, UPT, UR38, 0x2, UPT ;  /* 0x000000022600788c */ /* 0x000fe4000bf05270 */
[----:B------:R-:W-:Y:S06]  /*8e80*/  BAR.ARV 0x8, 0x180 ;  /* 0x0206000000007b1d */ /* 0x000fec0000002000 */
[----:B-1----:R-:W-:Y:S01]  /*8e90*/  IMAD.MOV.U32 R0, RZ, RZ, RZ ;  /* 0x000000ffff007224 */ /* 0x002fe200078e00ff */
[----:B------:R-:W-:Y:S01]  /*8ea0*/  USEL UR4, URZ, 0x1, UP0 ;  /* 0x000000013f047887 */ /* 0x000fe20008000000 */
[----:B------:R-:W1:Y:S01]  /*8eb0*/  SHFL.BFLY PT, R6, R5, 0x2, 0x1f ;  /* 0x0c401f0005067f89 */ /* 0x000e6200000e0000 */
[----:B------:R-:W-:Y:S01]  /*8ec0*/  PLOP3.LUT P0, PT, PT, PT, PT, 0x8, 0x0 ;  /* 0x000000000000781c */ /* 0x000fe20003f0e170 */
[----:B------:R-:W-:Y:S01]  /*8ed0*/  VIADD R222, R222, 0x1 ;  /* 0x00000001dede7836 */ /* 0x000fe20000000000 */
[----:B------:R-:W-:Y:S01]  /*8ee0*/  USEL UR38, UR38, URZ, UP0 ;  /* 0x0000003f26267287 */ /* 0x000fe20008000000 */
[----:B0-----:R-:W-:Y:S01]  /*8ef0*/  FADD.FTZ R3, R3, R4 ;  /* 0x0000000403037221 */ /* 0x001fe20000010000 */
[----:B------:R-:W-:Y:S01]  /*8f00*/  IMAD.U32 R4, RZ, RZ, UR5 ;  /* 0x00000005ff047e24 */ /* 0x000fe2000f8e00ff */
[----:B------:R-:W-:-:S03]  /*8f10*/  ULOP3.LUT UR39, UR39, UR4, URZ, 0x3c, !UPT ;  /* 0x0000000427277292 */ /* 0x000fc6000f8e3c3f */
[----:B------:R-:W0:Y:S01]  /*8f20*/  SHFL.BFLY PT, R2, R3, 0x1, 0x1f ;  /* 0x0c201f0003027f89 */ /* 0x000e2200000e0000 */
[----:B-1----:R-:W-:-:S05]  /*8f30*/  FADD.FTZ R6, R6, R5 ;  /* 0x0000000506067221 */ /* 0x002fca0000010000 */
[----:B------:R-:W1:Y:S01]  /*8f40*/  SHFL.BFLY PT, R7, R6, 0x1, 0x1f ;  /* 0x0c201f0006077f89 */ /* 0x000e6200000e0000 */
[----:B0-----:R-:W-:Y:S01]  /*8f50*/  FADD.FTZ R8, R3, R2 ;  /* 0x0000000203087221 */ /* 0x001fe20000010000 */
[----:B------:R-:W-:Y:S01]  /*8f60*/  MOV R2, RZ ;  /* 0x000000ff00027202 */ /* 0x000fe20000000f00 */
[----:B------:R-:W-:-:S03]  /*8f70*/  IMAD.MOV.U32 R3, RZ, RZ, -0x800000 ;  /* 0xff800000ff037424 */ /* 0x000fc600078e00ff */
[----:B------:R-:W-:-:S13]  /*8f80*/  FSETP.NE.FTZ.AND P1, PT, R8, RZ, PT ;  /* 0x000000ff0800720b */ /* 0x000fda0003f35000 */
[----:B------:R-:W0:Y:S01]  /*8f90*/  @P1 MUFU.LG2 R5, R8 ;  /* 0x0000000800051308 */ /* 0x000e220000000c00 */
[----:B------:R-:W-:Y:S01]  /*8fa0*/  @P1 FMUL.FTZ R4, R4, 0.69314718246459960938 ;  /* 0x3f31721804041820 */ /* 0x000fe20000410000 */
[----:B-1----:R-:W-:-:S05]  /*8fb0*/  FADD.FTZ R7, R6, R7 ;  /* 0x0000000706077221 */ /* 0x002fca0000010000 */
        /* <DEDUP_REMOVED lines=9> */
[----:B------:R0:W1:Y:S01]  /*9050*/  @P2 MUFU.RCP R0, R7 ;  /* 0x0000000700002308 */ /* 0x0000620000001000 */
        /* <DEDUP_REMOVED lines=128> */
.L_x_13726:
        /* <DEDUP_REMOVED lines=12> */
[----:B------:R-:W-:Y:S01]  /*9920*/  ULDC.64 UR8, c[0x0][0xc90] ;  /* 0x0003240000087ab9 */ /* 0x000fe20000000a00 */
[----:B------:R-:W-:Y:S02]  /*9930*/  F2FP.F16.F32.PACK_AB R25, R27, R26 ;  /* 0x0000001a1b19723e */ /* 0x000fe400000000ff */
[----:B------:R-:W-:Y:S02]  /*9940*/  F2FP.F16.F32.PACK_AB R26, R29, R28 ;  /* 0x0000001c1d1a723e */ /* 0x000fe400000000ff */
[----:B------:R-:W-:Y:S02]  /*9950*/  F2FP.F16.F32.PACK_AB R27, R31, R30 ;  /* 0x0000001e1f1b723e */ /* 0x000fe400000000ff */
[----:B------:R-:W-:-:S02]  /*9960*/  R2UR UR11, R219 ;  /* 0x00000000db0b72ca */ /* 0x000fc400000e0000 */
[----:B------:R-:W-:Y:S02]  /*9970*/  R2UR UR13, R220 ;  /* 0x00000000dc0d72ca */ /* 0x000fe400000e0000 */
[----:B------:R-:W-:Y:S02]  /*9980*/  F2FP.F16.F32.PACK_AB R136, R137, R136 ;  /* 0x000000888988723e */ /* 0x000fe400000000ff */
[----:B------:R-:W-:Y:S02]  /*9990*/  F2FP.F16.F32.PACK_AB R137, R158, R128 ;  /* 0x000000809e89723e */ /* 0x000fe400000000ff */
[----:B------:R-:W-:Y:S02]  /*99a0*/  F2FP.F16.F32.PACK_AB R161, R162, R161 ;  /* 0x000000a1a2a1723e */ /* 0x000fe400000000ff */
[----:B------:R-:W-:Y:S02]  /*99b0*/  F2FP.F16.F32.PACK_AB R162, R149, R148 ;  /* 0x0000009495a2723e */ /* 0x000fe400000000ff */
[----:B------:R-:W-:Y:S01]  /*99c0*/  F2FP.F16.F32.PACK_AB R163, R0, R163 ;  /* 0x000000a300a3723e */ /* 0x000fe200000000ff */
[----:B------:R-:W-:-:S02]  /*99d0*/  USHF.R.S32.HI UR10, URZ, 0x1f, UR11 ;  /* 0x0000001f3f0a7899 */ /* 0x000fc4000801140b */
[----:B------:R-:W-:Y:S02]  /*99e0*/  UIMAD.WIDE.U32 UR6, UR11, UR8, URZ ;  /* 0x000000080b0672a5 */ /* 0x000fe4000f8e003f */
[----:B------:R-:W-:Y:S02]  /*99f0*/  UIMAD UR5, UR10, UR8, URZ ;  /* 0x000000080a0572a4 */ /* 0x000fe4000f8e023f */
[----:B------:R-:W-:Y:S02]  /*9a00*/  USHF.R.S32.HI UR12, URZ, 0x1f, UR13 ;  /* 0x0000001f3f0c7899 */ /* 0x000fe4000801140d */
[----:B------:R-:W-:Y:S01]  /*9a10*/  UIMAD UR5, UR11, UR9, UR5 ;  /* 0x000000090b0572a4 */ /* 0x000fe2000f8e0205 */
[----:B------:R-:W-:Y:S02]  /*9a20*/  MOV R154, R195 ;  /* 0x000000c3009a7202 */ /* 0x000fe40000000f00 */
[----:B0-----:R-:W-:Y:S01]  /*9a30*/  MOV R155, R4 ;  /* 0x00000004009b7202 */ /* 0x001fe20000000f00 */
[----:B------:R-:W-:Y:S01]  /*9a40*/  ULDC.64 UR8, c[0x0][0xc98] ;  /* 0x0003260000087ab9 */ /* 0x000fe20000000a00 */
[----:B------:R-:W-:Y:S01]  /*9a50*/  UIADD3 UR7, UR7, UR5, URZ ;  /* 0x0000000507077290 */ /* 0x000fe2000fffe03f */
[----:B------:R-:W-:Y:S01]  /*9a60*/  IMAD.WIDE R120, R226, 0x2, R154 ;  /* 0x00000002e2787825 */ /* 0x000fe200078e029a */
[----:B------:R-:W-:-:S02]  /*9a70*/  UIMAD UR5, UR12, UR8, URZ ;  /* 0x000000080c0572a4 */ /* 0x000fc4000f8e023f */
[----:B------:R-:W-:Y:S01]  /*9a80*/  UIMAD.WIDE.U32 UR6, UR13, UR8, UR6 ;  /* 0x000000080d0672a5 */ /* 0x000fe2000f8e0006 */
[----:B------:R-:W-:Y:S01]  /*9a90*/  IMAD.WIDE R154, R5, 0x2, R154 ;  /* 0x00000002059a7825 */ /* 0x000fe200078e029a */
[C---:B------:R-:W-:Y:S01]  /*9aa0*/  IADD3 R7, P2, R120.reuse, 0xc040, RZ ;  /* 0x0000c04078077810 */ /* 0x040fe20007f5e0ff */
[----:B------:R-:W-:Y:S01]  /*9ab0*/  UIMAD UR5, UR13, UR9, UR5 ;  /* 0x000000090d0572a4 */ /* 0x000fe2000f8e0205 */
[----:B------:R-:W-:Y:S02]  /*9ac0*/  IADD3 R11, P3, R120, 0xc060, RZ ;  /* 0x0000c060780b7810 */ /* 0x000fe40007f7e0ff */
[----:B------:R-:W-:Y:S01]  /*9ad0*/  LOP3.LUT R6, R7, 0x380, RZ, 0xc0, !PT ;  /* 0x0000038007067812 */ /* 0x000fe200078ec0ff */
[----:B------:R-:W-:Y:S01]  /*9ae0*/  ULDC.64 UR8, c[0x0][0xbe8] ;  /* 0x0002fa0000087ab9 */ /* 0x000fe20000000a00 */
[----:B------:R-:W-:Y:S01]  /*9af0*/  LOP3.LUT R4, R11, 0x380, RZ, 0xc0, !PT ;  /* 0x000003800b047812 */ /* 0x000fe200078ec0ff */
[----:B------:R-:W-:Y:S01]  /*9b00*/  IMAD.X R5, RZ, RZ, R121, P3 ;  /* 0x000000ffff057224 */ /* 0x000fe200018e0679 */
[----:B------:R-:W-:-:S02]  /*9b10*/  SHF.R.U64 R6, R6, 0x3, RZ ;  /* 0x0000000306067819 */ /* 0x000fc400000012ff */
[----:B------:R-:W-:Y:S02]  /*9b20*/  SHF.R.U64 R4, R4, 0x3, RZ ;  /* 0x0000000304047819 */ /* 0x000fe400000012ff */
[----:B------:R-:W-:Y:S01]  /*9b30*/  LOP3.LUT R6, R6, R7, RZ, 0x3c, !PT ;  /* 0x0000000706067212 */ /* 0x000fe200078e3cff */
[----:B------:R-:W-:Y:S01]  /*9b40*/  IMAD.X R7, RZ, RZ, R121, P2 ;  /* 0x000000ffff077224 */ /* 0x000fe200010e0679 */
[C---:B------:R-:W-:Y:S02]  /*9b50*/  IADD3 R135, P2, R120.reuse, 0x8000, RZ ;  /* 0x0000800078877810 */ /* 0x040fe40007f5e0ff */
[----:B------:R-:W-:Y:S02]  /*9b60*/  LOP3.LUT R157, R120, 0x380, RZ, 0xc0, !PT ;  /* 0x00000380789d7812 */ /* 0x000fe400078ec0ff */
[----:B------:R-:W-:Y:S02]  /*9b70*/  LOP3.LUT R134, R135, 0x380, RZ, 0xc0, !PT ;  /* 0x0000038087867812 */ /* 0x000fe400078ec0ff */
[----:B------:R-:W-:-:S02]  /*9b80*/  LOP3.LUT R4, R4, R11, RZ, 0x3c, !PT ;  /* 0x0000000b04047212 */ /* 0x000fc400078e3cff */
[----:B------:R-:W-:Y:S02]  /*9b90*/  SHF.R.U64 R134, R134, 0x3, RZ ;  /* 0x0000000386867819 */ /* 0x000fe400000012ff */
[----:B------:R-:W-:Y:S02]  /*9ba0*/  IADD3 R11, P0, R120, 0xc000, RZ ;  /* 0x0000c000780b7810 */ /* 0x000fe40007f1e0ff */
[----:B------:R-:W-:Y:S01]  /*9bb0*/  LOP3.LUT R134, R134, R135, RZ, 0x3c, !PT ;  /* 0x0000008786867212 */ /* 0x000fe200078e3cff */
[----:B------:R-:W-:Y:S01]  /*9bc0*/  IMAD.X R135, RZ, RZ, R121, P2 ;  /* 0x000000ffff877224 */ /* 0x000fe200010e0679 */
[----:B------:R-:W-:Y:S02]  /*9bd0*/  IADD3 R17, P2, R154, 0x1000, RZ ;  /* 0x000010009a117810 */ /* 0x000fe40007f5e0ff */
[----:B------:R-:W-:Y:S02]  /*9be0*/  SHF.R.U64 R157, R157, 0x3, RZ ;  /* 0x000000039d9d7819 */ /* 0x000fe400000012ff */
[----:B------:R-:W-:-:S02]  /*9bf0*/  LOP3.LUT R16, R17, 0x380, RZ, 0xc0, !PT ;  /* 0x0000038011107812 */ /* 0x000fc400078ec0ff */
[----:B------:R-:W-:Y:S02]  /*9c00*/  IADD3 R9, P1, R120, 0xc020, RZ ;  /* 0x0000c02078097810 */ /* 0x000fe40007f3e0ff */
[----:B------:R-:W-:Y:S02]  /*9c10*/  SHF.R.U64 R16, R16, 0x3, RZ ;  /* 0x0000000310107819 */ /* 0x000fe400000012ff */
[----:B------:R-:W-:Y:S02]  /*9c20*/  LOP3.LUT R10, R11, 0x380, RZ, 0xc0, !PT ;  /* 0x000003800b0a7812 */ /* 0x000fe400078ec0ff */
[----:B------:R-:W-:Y:S01]  /*9c30*/  LOP3.LUT R156, R157, R120, RZ, 0x3c, !PT ;  /* 0x000000789d9c7212 */ /* 0x000fe200078e3cff */
[----:B------:R-:W-:Y:S01]  /*9c40*/  IMAD.MOV.U32 R157, RZ, RZ, R121 ;  /* 0x000000ffff9d7224 */ /* 0x000fe200078e0079 */
[----:B------:R-:W-:Y:S01]  /*9c50*/  LOP3.LUT R16, R16, R17, RZ, 0x3c, !PT ;  /* 0x0000001110107212 */ /* 0x000fe200078e3cff */
[----:B------:R-:W-:Y:S01]  /*9c60*/  IMAD.X R17, RZ, RZ, R155, P2 ;  /* 0x000000ffff117224 */ /* 0x000fe200010e069b */
[----:B------:R-:W-:-:S02]  /*9c70*/  LOP3.LUT R8, R9, 0x380, RZ, 0xc0, !PT ;  /* 0x0000038009087812 */ /* 0x000fc400078ec0ff */
[----:B------:R-:W-:Y:S02]  /*9c80*/  SHF.R.U64 R10, R10, 0x3, RZ ;  /* 0x000000030a0a7819 */ /* 0x000fe400000012ff */
[----:B------:R-:W-:Y:S02]  /*9c90*/  IADD3 R111, P2, R154, 0x8000, RZ ;  /* 0x000080009a6f7810 */ /* 0x000fe40007f5e0ff */
[----:B------:R-:W-:Y:S01]  /*9ca0*/  MOV R157, R156 ;  /* 0x0000009c009d7202 */ /* 0x000fe20000000f00 */
[----:B------:R-:W-:Y:S01]  /*9cb0*/  BAR.SYNC.DEFER_BLOCKING 0x1, 0x100 ;  /* 0x0044000000007b1d */ /* 0x000fe20000010000 */
[----:B------:R-:W-:Y:S02]  /*9cc0*/  SHF.R.U64 R8, R8, 0x3, RZ ;  /* 0x0000000308087819 */ /* 0x000fe400000012ff */
[----:B------:R-:W-:Y:S01]  /*9cd0*/  LOP3.LUT R10, R10, R11, RZ, 0x3c, !PT ;  /* 0x0000000b0a0a7212 */ /* 0x000fe200078e3cff */
[----:B------:R-:W-:Y:S01]  /*9ce0*/  IMAD.X R11, RZ, RZ, R121, P0 ;  /* 0x000000ffff0b7224 */ /* 0x000fe200000e0679 */
[----:B------:R-:W-:-:S03]  /*9cf0*/  LOP3.LUT R110, R111, 0x380, RZ, 0xc0, !PT ;  /* 0x000003806f6e7812 */ /* 0x000fc600078ec0ff */
[----:B------:R-:W0:Y:S01]  /*9d00*/  LDC R156, c[0x0][0xce8] ;  /* 0x00033a00ff9c7b82 */ /* 0x000e220000000800 */
[C---:B------:R-:W-:Y:S02]  /*9d10*/  IADD3 R23, P4, R120.reuse, 0x8040, RZ ;  /* 0x0000804078177810 */ /* 0x040fe40007f9e0ff */
[----:B------:R-:W-:Y:S02]  /*9d20*/  IADD3 R143, P0, R120, 0x40, RZ ;  /* 0x00000040788f7810 */ /* 0x000fe40007f1e0ff */
[----:B------:R-:W-:Y:S01]  /*9d30*/  LOP3.LUT R8, R8, R9, RZ, 0x3c, !PT ;  /* 0x0000000908087212 */ /* 0x000fe200078e3cff */
[----:B------:R-:W-:Y:S01]  /*9d40*/  IMAD.X R9, RZ, RZ, R121, P1 ;  /* 0x000000ffff097224 */ /* 0x000fe200008e0679 */
[----:B------:R-:W-:Y:S02]  /*9d50*/  SHF.R.U64 R110, R110, 0x3, RZ ;  /* 0x000000036e6e7819 */ /* 0x000fe400000012ff */
[----:B------:R-:W-:Y:S02]  /*9d60*/  LOP3.LUT R22, R23, 0x380, RZ, 0xc0, !PT ;  /* 0x0000038017167812 */ /* 0x000fe400078ec0ff */
[----:B------:R-:W-:-:S02]  /*9d70*/  IADD3 R139, P1, R120, 0x4060, RZ ;  /* 0x00004060788b7810 */ /* 0x000fc40007f3e0ff */
[----:B------:R-:W-:Y:S02]  /*9d80*/  LOP3.LUT R142, R143, 0x380, RZ, 0xc0, !PT ;  /* 0x000003808f8e7812 */ /* 0x000fe400078ec0ff */
[----:B------:R-:W-:Y:S01]  /*9d90*/  LOP3.LUT R110, R110, R111, RZ, 0x3c, !PT ;  /* 0x0000006f6e6e7212 */ /* 0x000fe200078e3cff */
[----:B------:R-:W-:Y:S01]  /*9da0*/  IMAD.X R111, RZ, RZ, R155, P2 ;  /* 0x000000ffff6f7224 */ /* 0x000fe200010e069b */
[----:B------:R-:W-:Y:S01]  /*9db0*/  SHF.R.U64 R22, R22, 0x3, RZ ;  /* 0x0000000316167819 */ /* 0x000fe200000012ff */
[----:B------:R1:W-:Y:S01]  /*9dc0*/  STSM.16.M88.4 [R157], R24 ;  /* 0x000000189d007844 */ /* 0x0003e20000000200 */
[----:B------:R-:W-:Y:S02]  /*9dd0*/  LOP3.LUT R138, R139, 0x380, RZ, 0xc0, !PT ;  /* 0x000003808b8a7812 */ /* 0x000fe400078ec0ff */
[----:B------:R-:W-:Y:S02]  /*9de0*/  SHF.R.U64 R142, R142, 0x3, RZ ;  /* 0x000000038e8e7819 */ /* 0x000fe400000012ff */
[----:B------:R-:W-:-:S02]  /*9df0*/  IADD3 R127, P2, R154, 0xf000, RZ ;  /* 0x0000f0009a7f7810 */ /* 0x000fc40007f5e0ff */
[----:B------:R-:W-:Y:S01]  /*9e00*/  LOP3.LUT R22, R22, R23, RZ, 0x3c, !PT ;  /* 0x0000001716167212 */ /* 0x000fe200078e3cff */
[--C-:B------:R-:W-:Y:S01]  /*9e10*/  IMAD.X R23, RZ, RZ, R121.reuse, P4 ;  /* 0x000000ffff177224 */ /* 0x100fe200020e0679 */
[----:B------:R-:W-:Y:S02]  /*9e20*/  SHF.R.U64 R138, R138, 0x3, RZ ;  /* 0x000000038a8a7819 */ /* 0x000fe400000012ff */
[----:B------:R-:W-:Y:S01]  /*9e30*/  LOP3.LUT R142, R142, R143, RZ, 0x3c, !PT ;  /* 0x0000008f8e8e7212 */ /* 0x000fe200078e3cff */
[----:B------:R-:W-:Y:S01]  /*9e40*/  IMAD.X R143, RZ, RZ, R121, P0 ;  /* 0x000000ffff8f7224 */ /* 0x000fe200000e0679 */
[----:B------:R-:W-:Y:S02]  /*9e50*/  LOP3.LUT R126, R127, 0x380, RZ, 0xc0, !PT ;  /* 0x000003807f7e7812 */ /* 0x000fe400078ec0ff */
[----:B------:R-:W-:Y:S02]  /*9e60*/  IADD3 R21, P4, R120, 0x4000, RZ ;  /* 0x0000400078157810 */ /* 0x000fe40007f9e0ff */
[----:B------:R-:W-:-:S02]  /*9e70*/  IADD3 R97, P0, R154, 0x3000, RZ ;  /* 0x000030009a617810 */ /* 0x000fc40007f1e0ff */
[C---:B------:R-:W-:Y:S02]  /*9e80*/  IADD3 R13, P6, R120.reuse, 0x8060, RZ ;  /* 0x00008060780d7810 */ /* 0x040fe40007fde0ff */
[C---:B------:R-:W-:Y:S02]  /*9e90*/  IADD3 R15, P5, R120.reuse, 0x20, RZ ;  /* 0x00000020780f7810 */ /* 0x040fe40007fbe0ff */
[----:B------:R-:W-:Y:S02]  /*9ea0*/  IADD3 R131, P3, R120, 0x8020, RZ ;  /* 0x0000802078837810 */ /* 0x000fe40007f7e0ff */
[----:B------:R-:W-:Y:S01]  /*9eb0*/  LOP3.LUT R138, R138, R139, RZ, 0x3c, !PT ;  /* 0x0000008b8a8a7212 */ /* 0x000fe200078e3cff */
[----:B------:R-:W-:Y:S01]  /*9ec0*/  IMAD.X R139, RZ, RZ, R121, P1 ;  /* 0x000000ffff8b7224 */ /* 0x000fe200008e0679 */
[----:B------:R-:W-:Y:S02]  /*9ed0*/  SHF.R.U64 R126, R126, 0x3, RZ ;  /* 0x000000037e7e7819 */ /* 0x000fe400000012ff */
[----:B------:R-:W-:-:S02]  /*9ee0*/  LOP3.LUT R20, R21, 0x380, RZ, 0xc0, !PT ;  /* 0x0000038015147812 */ /* 0x000fc400078ec0ff */
[----:B------:R-:W-:Y:S02]  /*9ef0*/  IADD3 R19, P1, R154, 0x2000, RZ ;  /* 0x000020009a137810 */ /* 0x000fe40007f3e0ff */
[----:B------:R-:W-:Y:S02]  /*9f00*/  LOP3.LUT R96, R97, 0x380, RZ, 0xc0, !PT ;  /* 0x0000038061607812 */ /* 0x000fe400078ec0ff */
[----:B------:R-:W-:Y:S02]  /*9f10*/  LOP3.LUT R12, R13, 0x380, RZ, 0xc0, !PT ;  /* 0x000003800d0c7812 */ /* 0x000fe400078ec0ff */
[----:B------:R-:W-:Y:S02]  /*9f20*/  LOP3.LUT R14, R15, 0x380, RZ, 0xc0, !PT ;  /* 0x000003800f0e7812 */ /* 0x000fe400078ec0ff */
[----:B------:R-:W-:Y:S02]  /*9f30*/  LOP3.LUT R130, R131, 0x380, RZ, 0xc0, !PT ;  /* 0x0000038083827812 */ /* 0x000fe400078ec0ff */
[----:B------:R-:W-:Y:S01]  /*9f40*/  LOP3.LUT R126, R126, R127, RZ, 0x3c, !PT ;  /* 0x0000007f7e7e7212 */ /* 0x000fe200078e3cff */
[----:B------:R-:W-:Y:S01]  /*9f50*/  IMAD.X R127, RZ, RZ, R155, P2 ;  /* 0x000000ffff7f7224 */ /* 0x000fe200010e069b */
[----:B------:R-:W-:-:S02]  /*9f60*/  SHF.R.U64 R20, R20, 0x3, RZ ;  /* 0x0000000314147819 */ /* 0x000fc400000012ff */
[----:B------:R-:W-:Y:S02]  /*9f70*/  LOP3.LUT R18, R19, 0x380, RZ, 0xc0, !PT ;  /* 0x0000038013127812 */ /* 0x000fe400078ec0ff */
[----:B------:R-:W-:Y:S02]  /*9f80*/  SHF.R.U64 R96, R96, 0x3, RZ ;  /* 0x0000000360607819 */ /* 0x000fe400000012ff */
[----:B0-----:R-:W-:Y:S02]  /*9f90*/  ISETP.NE.AND P2, PT, R156, 0x1, PT ;  /* 0x000000019c00780c */ /* 0x001fe40003f45270 */
[----:B------:R-:W-:Y:S02]  /*9fa0*/  SHF.R.U64 R12, R12, 0x3, RZ ;  /* 0x000000030c0c7819 */ /* 0x000fe400000012ff */
[----:B------:R-:W-:Y:S02]  /*9fb0*/  SHF.R.U64 R14, R14, 0x3, RZ ;  /* 0x000000030e0e7819 */ /* 0x000fe400000012ff */
[----:B------:R-:W-:-:S02]  /*9fc0*/  SHF.R.U64 R130, R130, 0x3, RZ ;  /* 0x0000000382827819 */ /* 0x000fc400000012ff */
[----:B------:R-:W-:Y:S02]  /*9fd0*/  LOP3.LUT R20, R20, R21, RZ, 0x3c, !PT ;  /* 0x0000001514147212 */ /* 0x000fe400078e3cff */
[----:B------:R-:W-:Y:S02]  /*9fe0*/  SHF.R.U64 R18, R18, 0x3, RZ ;  /* 0x0000000312127819 */ /* 0x000fe400000012ff */
[----:B------:R-:W-:Y:S01]  /*9ff0*/  LOP3.LUT R96, R96, R97, RZ, 0x3c, !PT ;  /* 0x0000006160607212 */ /* 0x000fe200078e3cff */
[----:B------:R-:W-:Y:S01]  /*a000*/  IMAD.X R97, RZ, RZ, R155, P0 ;  /* 0x000000ffff617224 */ /* 0x000fe200000e069b */
[----:B------:R-:W-:Y:S02]  /*a010*/  IADD3.X R21, RZ, R121, RZ, P4, !PT ;  /* 0x00000079ff157210 */ /* 0x000fe400027fe4ff */
[----:B------:R-:W-:Y:S02]  /*a020*/  IADD3 R107, P4, R154, 0x6000, RZ ;  /* 0x000060009a6b7810 */ /* 0x000fe40007f9e0ff */
        /* <DEDUP_REMOVED lines=10> */
[----:B------:R-:W-:Y:S01]  /*a0d0*/  LOP3.LUT R18, R18, R19, RZ, 0x3c, !PT ;  /* 0x0000001312127212 */ /* 0x000fe200078e3cff */
[----:B------:R-:W-:Y:S01]  /*a0e0*/  IMAD.X R19, RZ, RZ, R155, P1 ;  /* 0x000000ffff137224 */ /* 0x000fe200008e069b */
[----:B------:R-:W-:Y:S02]  /*a0f0*/  LOP3.LUT R106, R107, 0x380, RZ, 0xc0, !PT ;  /* 0x000003806b6a7812 */ /* 0x000fe400078ec0ff */
[----:B------:R-:W-:-:S02]  /*a100*/  IADD3 R113, P1, R154, 0x9000, RZ ;  /* 0x000090009a717810 */ /* 0x000fc40007f3e0ff */
[----:B------:R-:W-:Y:S02]  /*a110*/  LOP3.LUT R114, R115, 0x380, RZ, 0xc0, !PT ;  /* 0x0000038073727812 */ /* 0x000fe400078ec0ff */
[----:B------:R-:W-:Y:S02]  /*a120*/  MOV R30, R4 ;  /* 0x00000004001e7202 */ /* 0x000fe40000000f00 */
[----:B------:R-:W-:Y:S02]  /*a130*/  LOP3.LUT R146, R147, 0x380, RZ, 0xc0, !PT ;  /* 0x0000038093927812 */ /* 0x000fe400078ec0ff */
[----:B------:R-:W-:Y:S02]  /*a140*/  LOP3.LUT R150, R151, 0x380, RZ, 0xc0, !PT ;  /* 0x0000038097967812 */ /* 0x000fe400078ec0ff */
[----:B------:R-:W-:Y:S02]  /*a150*/  LOP3.LUT R152, R153, 0x380, RZ, 0xc0, !PT ;  /* 0x0000038099987812 */ /* 0x000fe400078ec0ff */
[----:B------:R-:W-:-:S02]  /*a160*/  F2FP.F16.F32.PACK_AB R5, R35, R34 ;  /* 0x000000222305723e */ /* 0x000fc400000000ff */
[----:B------:R-:W-:Y:S01]  /*a170*/  SHF.R.U64 R106, R106, 0x3, RZ ;  /* 0x000000036a6a7819 */ /* 0x000fe200000012ff */
[----:B------:R-:W0:Y:S01]  /*a180*/  @P2 LDC R34, c[0x0][0xcec] ;  /* 0x00033b00ff222b82 */ /* 0x000e220000000800 */
[----:B------:R-:W-:Y:S02]  /*a190*/  LOP3.LUT R112, R113, 0x380, RZ, 0xc0, !PT ;  /* 0x0000038071707812 */ /* 0x000fe400078ec0ff */
[----:B------:R-:W-:Y:S02]  /*a1a0*/  SHF.R.U64 R114, R114, 0x3, RZ ;  /* 0x0000000372727819 */ /* 0x000fe400000012ff */
[----:B------:R-:W-:Y:S02]  /*a1b0*/  SHF.R.U64 R146, R146, 0x3, RZ ;  /* 0x0000000392927819 */ /* 0x000fe400000012ff */
[----:B------:R-:W-:Y:S02]  /*a1c0*/  SHF.R.U64 R150, R150, 0x3, RZ ;  /* 0x0000000396967819 */ /* 0x000fe400000012ff */
[----:B------:R-:W-:-:S02]  /*a1d0*/  SHF.R.U64 R152, R152, 0x3, RZ ;  /* 0x0000000398987819 */ /* 0x000fc400000012ff */
[----:B-1----:R-:W-:Y:S02]  /*a1e0*/  MOV R27, R6 ;  /* 0x00000006001b7202 */ /* 0x002fe40000000f00 */
[----:B------:R-:W-:Y:S01]  /*a1f0*/  LOP3.LUT R106, R106, R107, RZ, 0x3c, !PT ;  /* 0x0000006b6a6a7212 */ /* 0x000fe200078e3cff */
[----:B------:R-:W-:Y:S01]  /*a200*/  IMAD.X R107, RZ, RZ, R155, P4 ;  /* 0x000000ffff6b7224 */ /* 0x000fe200020e069b */
[----:B------:R-:W-:Y:S02]  /*a210*/  F2FP.F16.F32.PACK_AB R6, R37, R172 ;  /* 0x000000ac2506723e */ /* 0x000fe400000000ff */
[----:B------:R-:W-:Y:S01]  /*a220*/  SHF.R.U64 R112, R112, 0x3, RZ ;  /* 0x0000000370707819 */ /* 0x000fe200000012ff */
[----:B------:R-:W1:Y:S01]  /*a230*/  @P2 LDC R37, c[0x0][0xcf0] ;  /* 0x00033c00ff252b82 */ /* 0x000e620000000800 */
[----:B------:R-:W-:Y:S02]  /*a240*/  LOP3.LUT R114, R114, R115, RZ, 0x3c, !PT ;  /* 0x0000007372727212 */ /* 0x000fe400078e3cff */
[----:B------:R-:W-:-:S02]  /*a250*/  IADD3 R115, P4, R154, 0xd000, RZ ;  /* 0x0000d0009a737810 */ /* 0x000fc40007f9e0ff */
[----:B------:R-:W-:Y:S01]  /*a260*/  LOP3.LUT R146, R146, R147, RZ, 0x3c, !PT ;  /* 0x0000009392927212 */ /* 0x000fe200078e3cff */
[--C-:B------:R-:W-:Y:S01]  /*a270*/  IMAD.X R147, RZ, RZ, R121.reuse, P6 ;  /* 0x000000ffff937224 */ /* 0x100fe200030e0679 */
[----:B------:R-:W-:Y:S01]  /*a280*/  LOP3.LUT R150, R150, R151, RZ, 0x3c, !PT ;  /* 0x0000009796967212 */ /* 0x000fe200078e3cff */
[--C-:B------:R-:W-:Y:S01]  /*a290*/  IMAD.X R151, RZ, RZ, R121.reuse, P5 ;  /* 0x000000ffff977224 */ /* 0x100fe200028e0679 */
[----:B------:R-:W-:Y:S01]  /*a2a0*/  LOP3.LUT R152, R152, R153, RZ, 0x3c, !PT ;  /* 0x0000009998987212 */ /* 0x000fe200078e3cff */
[----:B------:R-:W-:Y:S01]  /*a2b0*/  IMAD.X R153, RZ, RZ, R121, P3 ;  /* 0x000000ffff997224 */ /* 0x000fe200018e0679 */
[----:B------:R-:W-:Y:S01]  /*a2c0*/  IADD3 R101, P6, R154, 0x4000, RZ ;  /* 0x000040009a657810 */ /* 0x000fe20007fde0ff */
[----:B------:R-:W-:Y:S01]  /*a2d0*/  IMAD R0, R218, 0x20, R221 ;  /* 0x00000020da007824 */ /* 0x000fe200078e02dd */
[C---:B------:R-:W-:Y:S01]  /*a2e0*/  IADD3 R105, P5, R154.reuse, 0x5000, RZ ;  /* 0x000050009a697810 */ /* 0x040fe20007fbe0ff */
[----:B------:R-:W-:Y:S01]  /*a2f0*/  IMAD.X R121, RZ, RZ, R155, P4 ;  /* 0x000000ffff797224 */ /* 0x000fe200020e069b */
[----:B------:R-:W-:-:S02]  /*a300*/  IADD3 R109, P3, R154, 0x7000, RZ ;  /* 0x000070009a6d7810 */ /* 0x000fc40007f7e0ff */
[----:B------:R-:W-:Y:S02]  /*a310*/  LOP3.LUT R112, R112, R113, RZ, 0x3c, !PT ;  /* 0x0000007170707212 */ /* 0x000fe400078e3cff */
[----:B------:R-:W-:Y:S02]  /*a320*/  LOP3.LUT R113, R115, 0x380, RZ, 0xc0, !PT ;  /* 0x0000038073717812 */ /* 0x000fe400078ec0ff */
[----:B------:R-:W-:Y:S02]  /*a330*/  LOP3.LUT R100, R101, 0x380, RZ, 0xc0, !PT ;  /* 0x0000038065647812 */ /* 0x000fe400078ec0ff */
[----:B------:R-:W-:Y:S02]  /*a340*/  LOP3.LUT R104, R105, 0x380, RZ, 0xc0, !PT ;  /* 0x0000038069687812 */ /* 0x000fe400078ec0ff */
[----:B------:R-:W-:Y:S02]  /*a350*/  LOP3.LUT R108, R109, 0x380, RZ, 0xc0, !PT ;  /* 0x000003806d6c7812 */ /* 0x000fe400078ec0ff */
[----:B------:R-:W-:-:S02]  /*a360*/  SHF.R.U64 R120, R113, 0x3, RZ ;  /* 0x0000000371787819 */ /* 0x000fc400000012ff */
[----:B------:R-:W-:Y:S02]  /*a370*/  LOP3.LUT R113, R154, 0x380, RZ, 0xc0, !PT ;  /* 0x000003809a717812 */ /* 0x000fe400078ec0ff */
[----:B------:R-:W-:Y:S02]  /*a380*/  SHF.R.U64 R100, R100, 0x3, RZ ;  /* 0x0000000364647819 */ /* 0x000fe400000012ff */
[----:B------:R-:W-:Y:S02]  /*a390*/  SHF.R.U64 R104, R104, 0x3, RZ ;  /* 0x0000000368687819 */ /* 0x000fe400000012ff */
[----:B------:R-:W-:Y:S02]  /*a3a0*/  SHF.R.U64 R108, R108, 0x3, RZ ;  /* 0x000000036c6c7819 */ /* 0x000fe400000012ff */
[----:B------:R-:W-:Y:S01]  /*a3b0*/  SHF.R.U64 R29, R113, 0x3, RZ ;  /* 0x00000003711d7819 */ /* 0x000fe200000012ff */
[--C-:B------:R-:W-:Y:S01]  /*a3c0*/  IMAD.X R113, RZ, RZ, R155.reuse, P1 ;  /* 0x000000ffff717224 */ /* 0x100fe200008e069b */
[----:B------:R-:W-:Y:S01]  /*a3d0*/  F2FP.F16.F32.PACK_AB R7, R39, R38 ;  /* 0x000000262707723e */ /* 0x000fe200000000ff */
[----:B------:R-:W-:Y:S01]  /*a3e0*/  VIADD R39, R213, UR60 ;  /* 0x0000003cd5277c36 */ /* 0x000fe20008000000 */
[----:B------:R-:W-:Y:S01]  /*a3f0*/  LOP3.LUT R100, R100, R101, RZ, 0x3c, !PT ;  /* 0x0000006564647212 */ /* 0x000fe200078e3cff */
[--C-:B------:R-:W-:Y:S01]  /*a400*/  IMAD.X R101, RZ, RZ, R155.reuse, P6 ;  /* 0x000000ffff657224 */ /* 0x100fe200030e069b */
[----:B------:R-:W-:Y:S01]  /*a410*/  LOP3.LUT R104, R104, R105, RZ, 0x3c, !PT ;  /* 0x0000006968687212 */ /* 0x000fe200078e3cff */
[--C-:B------:R-:W-:Y:S01]  /*a420*/  IMAD.X R105, RZ, RZ, R155.reuse, P5 ;  /* 0x000000ffff697224 */ /* 0x100fe200028e069b */
[----:B------:R-:W-:Y:S01]  /*a430*/  LOP3.LUT R108, R108, R109, RZ, 0x3c, !PT ;  /* 0x0000006d6c6c7212 */ /* 0x000fe200078e3cff */
[----:B------:R-:W-:Y:S01]  /*a440*/  IMAD.X R109, RZ, RZ, R155, P3 ;  /* 0x000000ffff6d7224 */ /* 0x000fe200018e069b */
[C---:B------:R-:W-:Y:S01]  /*a450*/  IADD3 R117, P6, R154.reuse, 0xb000, RZ ;  /* 0x0000b0009a757810 */ /* 0x040fe20007fde0ff */
[----:B0-----:R-:W-:Y:S01]  /*a460*/  @P2 IMAD.HI.U32 R34, R39, R34, RZ ;  /* 0x0000002227222227 */ /* 0x001fe200078e00ff */
[----:B------:R-:W-:-:S02]  /*a470*/  IADD3 R119, P5, R154, 0xc000, RZ ;  /* 0x0000c0009a777810 */ /* 0x000fc40007fbe0ff */
[----:B------:R-:W-:Y:S02]  /*a480*/  IADD3 R123, P3, R154, 0xe000, RZ ;  /* 0x0000e0009a7b7810 */ /* 0x000fe40007f7e0ff */
[----:B------:R-:W-:Y:S01]  /*a490*/  LOP3.LUT R28, R29, R154, RZ, 0x3c, !PT ;  /* 0x0000009a1d1c7212 */ /* 0x000fe200078e3cff */
[----:B------:R-:W-:Y:S01]  /*a4a0*/  IMAD.MOV.U32 R29, RZ, RZ, R155 ;  /* 0x000000ffff1d7224 */ /* 0x000fe200078e009b */
[----:B------:R-:W-:Y:S02]  /*a4b0*/  MOV R26, R8 ;  /* 0x00000008001a7202 */ /* 0x000fe40000000f00 */
[----:B------:R-:W-:Y:S02]  /*a4c0*/  MOV R25, R10 ;  /* 0x0000000a00197202 */ /* 0x000fe40000000f00 */
[----:B------:R-:W-:Y:S02]  /*a4d0*/  MOV R154, R14 ;  /* 0x0000000e009a7202 */ /* 0x000fe40000000f00 */
[----:B------:R-:W-:Y:S01]  /*a4e0*/  F2FP.F16.F32.PACK_AB R4, R33, R171 ;  /* 0x000000ab2104723e */ /* 0x000fe200000000ff */
[----:B------:R-:W-:Y:S01]  /*a4f0*/  IMAD.MOV.U32 R33, RZ, RZ, R39 ;  /* 0x000000ffff217224 */ /* 0x000fe200078e0027 */
[----:B------:R-:W-:-:S02]  /*a500*/  MOV R24, R12 ;  /* 0x0000000c00187202 */ /* 0x000fc40000000f00 */
[----:B------:R-:W-:Y:S01]  /*a510*/  MOV R142, R142 ;  /* 0x0000008e008e7202 */ /* 0x000fe20000000f00 */
[----:B------:R0:W-:Y:S01]  /*a520*/  STSM.16.M88.4 [R154], R4 ;  /* 0x000000049a007844 */ /* 0x0001e20000000200 */
[----:B------:R-:W-:Y:S02]  /*a530*/  F2FP.F16.F32.PACK_AB R8, R41, R173 ;  /* 0x000000ad2908723e */ /* 0x000fe400000000ff */
[----:B------:R-:W-:Y:S02]  /*a540*/  F2FP.F16.F32.PACK_AB R9, R43, R42 ;  /* 0x0000002a2b09723e */ /* 0x000fe400000000ff */
[----:B------:R-:W-:Y:S02]  /*a550*/  F2FP.F16.F32.PACK_AB R10, R45, R174 ;  /* 0x000000ae2d0a723e */ /* 0x000fe400000000ff */
[----:B------:R-:W-:Y:S02]  /*a560*/  F2FP.F16.F32.PACK_AB R11, R47, R46 ;  /* 0x0000002e2f0b723e */ /* 0x000fe400000000ff */
[----:B------:R-:W-:Y:S01]  /*a570*/  MOV R31, R22 ;  /* 0x00000016001f7202 */ /* 0x000fe20000000f00 */
[----:B------:R-:W2:Y:S01]  /*a580*/  @P2 LDC R47, c[0x0][0xcf0] ;  /* 0x00033c00ff2f2b82 */ /* 0x000ea20000000800 */
        /* <DEDUP_REMOVED lines=12> */
[----:B-1----:R-:W-:Y:S02]  /*a650*/  @P2 SHF.R.U32.HI R33, RZ, R37, R34 ;  /* 0x00000025ff212219 */ /* 0x002fe40000011622 */
[----:B------:R-:W-:Y:S01]  /*a660*/  MOV R150, R150 ;  /* 0x0000009600967202 */ /* 0x000fe20000000f00 */
[----:B------:R1:W-:Y:S01]  /*a670*/  STSM.16.M88.4 [R35], R20 ;  /* 0x0000001423007844 */ /* 0x0003e20000000200 */
[----:B0-----:R-:W-:Y:S02]  /*a680*/  F2FP.F16.F32.PACK_AB R4, R65, R179 ;  /* 0x000000b34104723e */ /* 0x001fe400000000ff */
[----:B------:R-:W-:-:S02]  /*a690*/  F2FP.F16.F32.PACK_AB R5, R67, R66 ;  /* 0x000000424305723e */ /* 0x000fc400000000ff */
[----:B------:R-:W-:Y:S02]  /*a6a0*/  F2FP.F16.F32.PACK_AB R6, R69, R180 ;  /* 0x000000b44506723e */ /* 0x000fe400000000ff */
[----:B------:R-:W-:Y:S02]  /*a6b0*/  F2FP.F16.F32.PACK_AB R7, R71, R70 ;  /* 0x000000464707723e */ /* 0x000fe400000000ff */
[----:B------:R-:W-:Y:S02]  /*a6c0*/  MOV R146, R146 ;  /* 0x0000009200927202 */ /* 0x000fe40000000f00 */
[----:B---3--:R-:W-:Y:S01]  /*a6d0*/  F2FP.F16.F32.PACK_AB R8, R73, R181 ;  /* 0x000000b54908723e */ /* 0x008fe200000000ff */
[----:B------:R-:W-:Y:S01]  /*a6e0*/  STSM.16.M88.4 [R150], R4 ;  /* 0x0000000496007844 */ /* 0x000fe20000000200 */
[----:B------:R-:W-:Y:S02]  /*a6f0*/  F2FP.F16.F32.PACK_AB R9, R75, R74 ;  /* 0x0000004a4b09723e */ /* 0x000fe400000000ff */
[----:B------:R-:W-:-:S02]  /*a700*/  F2FP.F16.F32.PACK_AB R10, R77, R182 ;  /* 0x000000b64d0a723e */ /* 0x000fc400000000ff */
[----:B-1----:R-:W-:Y:S02]  /*a710*/  IADD3 R35, -R33, RZ, RZ ;  /* 0x000000ff21237210 */ /* 0x002fe40007ffe1ff */
[----:B------:R-:W-:Y:S02]  /*a720*/  F2FP.F16.F32.PACK_AB R11, R79, R78 ;  /* 0x0000004e4f0b723e */ /* 0x000fe400000000ff */
[----:B------:R-:W-:Y:S01]  /*a730*/  MOV R138, R138 ;  /* 0x0000008a008a7202 */ /* 0x000fe20000000f00 */
[----:B------:R-:W-:Y:S01]  /*a740*/  IMAD R35, R156, R35, R39 ;  /* 0x000000239c237224 */ /* 0x000fe200078e0227 */
[----:B------:R-:W-:Y:S01]  /*a750*/  F2FP.F16.F32.PACK_AB R12, R81, R183 ;  /* 0x000000b7510c723e */ /* 0x000fe200000000ff */
[----:B------:R0:W-:Y:S01]  /*a760*/  STSM.16.M88.4 [R146], R8 ;  /* 0x0000000892007844 */ /* 0x0001e20000000200 */
[----:B------:R-:W-:Y:S02]  /*a770*/  F2FP.F16.F32.PACK_AB R13, R83, R82 ;  /* 0x00000052530d723e */ /* 0x000fe400000000ff */
[----:B------:R-:W-:-:S02]  /*a780*/  F2FP.F16.F32.PACK_AB R14, R85, R184 ;  /* 0x000000b8550e723e */ /* 0x000fc400000000ff */
[----:B------:R-:W-:Y:S02]  /*a790*/  F2FP.F16.F32.PACK_AB R15, R87, R86 ;  /* 0x00000056570f723e */ /* 0x000fe400000000ff */
[----:B------:R-:W-:Y:S01]  /*a7a0*/  LOP3.LUT R120, R120, R115, RZ, 0x3c, !PT ;  /* 0x0000007378787212 */ /* 0x000fe200078e3cff */
[----:B------:R-:W-:Y:S01]  /*a7b0*/  IMAD.X R115, RZ, RZ, R155, P0 ;  /* 0x000000ffff737224 */ /* 0x000fe200000e069b */
[----:B------:R-:W-:Y:S01]  /*a7c0*/  LOP3.LUT R122, R123, 0x380, RZ, 0xc0, !PT ;  /* 0x000003807b7a7812 */ /* 0x000fe200078ec0ff */
[----:B------:R1:W-:Y:S01]  /*a7d0*/  STSM.16.M88.4 [R138], R12 ;  /* 0x0000000c8a007844 */ /* 0x0003e20000000200 */
[----:B------:R-:W-:Y:S02]  /*a7e0*/  MOV R134, R134 ;  /* 0x0000008600867202 */ /* 0x000fe40000000f00 */
[----:B------:R-:W-:Y:S02]  /*a7f0*/  F2FP.F16.F32.PACK_AB R20, R89, R185 ;  /* 0x000000b95914723e */ /* 0x000fe400000000ff */
[----:B------:R-:W-:Y:S01]  /*a800*/  F2FP.F16.F32.PACK_AB R21, R91, R90 ;  /* 0x0000005a5b15723e */ /* 0x000fe200000000ff */
[----:B0-----:R-:W-:Y:S01]  /*a810*/  IMAD.U32 R10, RZ, RZ, UR5 ;  /* 0x00000005ff0a7e24 */ /* 0x001fe2000f8e00ff */
[----:B------:R-:W-:Y:S01]  /*a820*/  SHF.R.S32.HI R9, RZ, 0x1f, R33 ;  /* 0x0000001fff097819 */ /* 0x000fe20000011421 */
[----:B------:R-:W-:Y:S01]  /*a830*/  ULDC UR5, c[0x0][0xb88] ;  /* 0x0002e20000057ab9 */ /* 0x000fe20000000800 */
[----:B------:R-:W-:-:S02]  /*a840*/  SHF.R.S32.HI R8, RZ, 0x1f, R35 ;  /* 0x0000001fff087819 */ /* 0x000fc40000011423 */
[----:B------:R-:W-:Y:S02]  /*a850*/  F2FP.F16.F32.PACK_AB R22, R93, R186 ;  /* 0x000000ba5d16723e */ /* 0x000fe400000000ff */
[----:B------:R-:W-:Y:S02]  /*a860*/  F2FP.F16.F32.PACK_AB R23, R95, R94 ;  /* 0x0000005e5f17723e */ /* 0x000fe400000000ff */
[----:B------:R-:W-:Y:S01]  /*a870*/  MOV R130, R130 ;  /* 0x0000008200827202 */ /* 0x000fe20000000f00 */
[----:B-1----:R-:W-:Y:S01]  /*a880*/  VIADD R15, R225, UR60 ;  /* 0x0000003ce10f7c36 */ /* 0x002fe20008000000 */
[----:B------:R-:W-:Y:S01]  /*a890*/  IADD3 R12, P0, R33, UR6, RZ ;  /* 0x00000006210c7c10 */ /* 0x000fe2000ff1e0ff */
[----:B------:R0:W-:Y:S01]  /*a8a0*/  STSM.16.M88.4 [R134], R20 ;  /* 0x0000001486007844 */ /* 0x0001e20000000200 */
[----:B------:R-:W-:Y:S02]  /*a8b0*/  F2FP.F16.F32.PACK_AB R4, R164, R187 ;  /* 0x000000bba404723e */ /* 0x000fe400000000ff */
[----:B------:R-:W-:Y:S01]  /*a8c0*/  IADD3.X R13, R9, UR7, R10, P0, !PT ;  /* 0x00000007090d7c10 */ /* 0x000fe200087fe40a */
[----:B------:R-:W-:Y:S01]  /*a8d0*/  ULDC.64 UR6, c[0x0][0xc88] ;  /* 0x0003220000067ab9 */ /* 0x000fe20000000a00 */
[----:B------:R-:W-:Y:S01]  /*a8e0*/  F2FP.F16.F32.PACK_AB R5, R99, R98 ;  /* 0x000000626305723e */ /* 0x000fe200000000ff */
[----:B------:R-:W-:Y:S01]  /*a8f0*/  IMAD R8, R8, UR6, RZ ;  /* 0x0000000608087c24 */ /* 0x000fe2000f8e02ff */
[----:B------:R-:W-:Y:S01]  /*a900*/  F2FP.F16.F32.PACK_AB R6, R165, R188 ;  /* 0x000000bca506723e */ /* 0x000fe200000000ff */
[----:B------:R-:W-:Y:S01]  /*a910*/  IMAD.WIDE.U32 R12, R35, UR6, R12 ;  /* 0x00000006230c7c25 */ /* 0x000fe2000f8e000c */
[----:B------:R-:W-:-:S02]  /*a920*/  F2FP.F16.F32.PACK_AB R7, R103, R102 ;  /* 0x000000666707723e */ /* 0x000fc400000000ff */
        /* <DEDUP_REMOVED lines=9> */
[----:B------:R-:W-:Y:S02]  /*a9c0*/  F2FP.F16.F32.PACK_AB R8, R166, R189 ;  /* 0x000000bda608723e */ /* 0x000fe400000000ff */
[----:B------:R-:W-:-:S02]  /*a9d0*/  F2FP.F16.F32.PACK_AB R9, R36, R32 ;  /* 0x000000202409723e */ /* 0x000fc400000000ff */
[----:B------:R-:W-:Y:S02]  /*a9e0*/  F2FP.F16.F32.PACK_AB R10, R167, R190 ;  /* 0x000000bea70a723e */ /* 0x000fe400000000ff */
[----:B0-----:R-:W-:Y:S02]  /*a9f0*/  LEA R20, P3, R12, UR6, 0x2 ;  /* 0x000000060c147c11 */ /* 0x001fe4000f8610ff */
[C---:B------:R-:W-:Y:S01]  /*aa00*/  ISETP.GE.OR P1, PT, R15.reuse, R44, P0 ;  /* 0x0000002c0f00720c */ /* 0x040fe20000726670 */
[----:B------:R0:W-:Y:S01]  /*aa10*/  STSM.16.M88.4 [R31], R8 ;  /* 0x000000081f007844 */ /* 0x0001e20000000200 */
        /* <DEDUP_REMOVED lines=22> */
[----:B------:R-:W-:-:S02]  /*ab80*/  F2FP.F16.F32.PACK_AB R138, R141, R140 ;  /* 0x0000008c8d8a723e */ /* 0x000fc400000000ff */
[----:B------:R-:W-:Y:S01]  /*ab90*/  F2FP.F16.F32.PACK_AB R139, R160, R159 ;  /* 0x0000009fa08b723e */ /* 0x000fe200000000ff */
[----:B------:R-:W-:Y:S01]  /*aba0*/  STSM.16.M88.4 [R26], R12 ;  /* 0x0000000c1a007844 */ /* 0x000fe20000000200 */
[----:B------:R-:W-:Y:S02]  /*abb0*/  F2FP.F16.F32.PACK_AB R160, R145, R144 ;  /* 0x0000009091a0723e */ /* 0x000fe400000000ff */
[----:B------:R-:W-:Y:S01]  /*abc0*/  LOP3.LUT R116, R117, 0x380, RZ, 0xc0, !PT ;  /* 0x0000038075747812 */ /* 0x000fe200078ec0ff */
[----:B------:R-:W-:Y:S01]  /*abd0*/  STSM.16.M88.4 [R27], R136 ;  /* 0x000000881b007844 */ /* 0x000fe20000000200 */
[----:B------:R-:W-:Y:S01]  /*abe0*/  UIMAD UR5, UR10, UR8, URZ ;  /* 0x000000080a0572a4 */ /* 0x000fe2000f8e023f */
[----:B------:R-:W-:Y:S01]  /*abf0*/  VIADD R46, R0, UR60 ;  /* 0x0000003c002e7c36 */ /* 0x000fe20008000000 */
[----:B------:R-:W-:Y:S01]  /*ac00*/  UIMAD.WIDE.U32 UR6, UR11, UR8, URZ ;  /* 0x000000080b0672a5 */ /* 0x000fe2000f8e003f */
[----:B------:R-:W-:Y:S01]  /*ac10*/  STSM.16.M88.4 [R30], R160 ;  /* 0x000000a01e007844 */ /* 0x000fe20000000200 */
[----:B------:R-:W-:-:S02]  /*ac20*/  LOP3.LUT R118, R119, 0x380, RZ, 0xc0, !PT ;  /* 0x0000038077767812 */ /* 0x000fc400078ec0ff */
[----:B------:R-:W-:Y:S01]  /*ac30*/  SHF.R.U64 R116, R116, 0x3, RZ ;  /* 0x0000000374747819 */ /* 0x000fe200000012ff */
[----:B------:R-:W-:Y:S01]  /*ac40*/  BAR.SYNC.DEFER_BLOCKING 0x1, 0x100 ;  /* 0x0044000000007b1d */ /* 0x000fe20000010000 */
[----:B------:R-:W-:Y:S01]  /*ac50*/  UIMAD UR5, UR11, UR9, UR5 ;  /* 0x000000090b0572a4 */ /* 0x000fe2000f8e0205 */
[----:B------:R-:W-:Y:S01]  /*ac60*/  IMAD.MOV.U32 R45, RZ, RZ, R46 ;  /* 0x000000ffff2d7224 */ /* 0x000fe200078e002e */
[----:B------:R-:W-:Y:S02]  /*ac70*/  SHF.R.U64 R118, R118, 0x3, RZ ;  /* 0x0000000376767819 */ /* 0x000fe400000012ff */
[----:B------:R-:W-:Y:S01]  /*ac80*/  LOP3.LUT R116, R116, R117, RZ, 0x3c, !PT ;  /* 0x0000007574747212 */ /* 0x000fe200078e3cff */
[----:B------:R-:W-:Y:S01]  /*ac90*/  ULDC.64 UR10, c[0x0][0xbf0] ;  /* 0x0002fc00000a7ab9 */ /* 0x000fe20000000a00 */
[----:B-1----:R1:W-:Y:S01]  /*aca0*/  @!P1 ST.E desc[UR36][R40.64], R3 ;  /* 0x0000000328009985 */ /* 0x0023e2000c101924 */
[----:B------:R-:W-:Y:S01]  /*acb0*/  UIMAD UR8, UR12, UR10, URZ ;  /* 0x0000000a0c0872a4 */ /* 0x000fe2000f8e023f */
[----:B------:R-:W-:Y:S01]  /*acc0*/  LOP3.LUT R118, R118, R119, RZ, 0x3c, !PT ;  /* 0x0000007776767212 */ /* 0x000fe200078e3cff */
[----:B------:R-:W-:Y:S01]  /*acd0*/  UIADD3 UR7, UR7, UR5, URZ ;  /* 0x0000000507077290 */ /* 0x000fe2000fffe03f */
[--C-:B------:R-:W-:Y:S01]  /*ace0*/  IMAD.X R117, RZ, RZ, R155.reuse, P6 ;  /* 0x000000ffff757224 */ /* 0x100fe200030e069b */
[----:B-1----:R-:W1:Y:S01]  /*acf0*/  @P2 LDC R3, c[0x0][0xcec] ;  /* 0x00033b00ff032b82 */ /* 0x002e620000000800 */
[----:B------:R-:W-:Y:S01]  /*ad00*/  UIMAD UR5, UR13, UR11, UR8 ;  /* 0x0000000b0d0572a4 */ /* 0x000fe2000f8e0208 */
[----:B------:R-:W-:Y:S01]  /*ad10*/  IMAD.X R119, RZ, RZ, R155, P5 ;  /* 0x000000ffff777224 */ /* 0x000fe200028e069b */
[----:B------:R-:W-:Y:S01]  /*ad20*/  UIMAD.WIDE.U32 UR6, UR13, UR10, UR6 ;  /* 0x0000000a0d0672a5 */ /* 0x000fe2000f8e0006 */
[----:B0-----:R0:W-:Y:S01]  /*ad30*/  @!P0 ST.E desc[UR36][R42.64], R2 ;  /* 0x000000022a008985 */ /* 0x0011e2000c101924 */
[----:B------:R-:W-:-:S02]  /*ad40*/  ULDC.64 UR8, c[0x0][0xbe0] ;  /* 0x0002f80000087ab9 */ /* 0x000fc40000000a00 */
[----:B------:R-:W-:Y:S01]  /*ad50*/  UIADD3 UR5, UR7, UR5, URZ ;  /* 0x0000000507057290 */ /* 0x000fe2000fffe03f */
[----:B------:R3:W5:Y:S04]  /*ad60*/  LD.E.128 R20, desc[UR36][R28.64] ;  /* 0x000000241c147980 */ /* 0x000768000c101d00 */
[----:B------:R3:W5:Y:S04]  /*ad70*/  LD.E.128 R32, desc[UR36][R16.64] ;  /* 0x0000002410207980 */ /* 0x000768000c101d00 */
[----:B------:R3:W5:Y:S01]  /*ad80*/  LD.E.128 R36, desc[UR36][R18.64] ;  /* 0x0000002412247980 */ /* 0x000762000c101d00 */
[----:B-1----:R-:W-:-:S03]  /*ad90*/  @P2 IMAD.HI.U32 R0, R46, R3, RZ ;  /* 0x000000032e002227 */ /* 0x002fc600078e00ff */
[----:B------:R-:W5:Y:S02]  /*ada0*/  LD.E.128 R96, desc[UR36][R96.64] ;  /* 0x0000002460607980 */ /* 0x000f64000c101d00 */
[----:B--2---:R-:W-:Y:S01]  /*adb0*/  @P2 SHF.R.U32.HI R45, RZ, R47, R0 ;  /* 0x0000002fff2d2219 */ /* 0x004fe20000011600 */
[----:B0-----:R-:W-:Y:S01]  /*adc0*/  IMAD.U32 R2, RZ, RZ, UR6 ;  /* 0x00000006ff027e24 */ /* 0x001fe2000f8e00ff */
[----:B------:R-:W5:Y:S02]  /*add0*/  LD.E.128 R100, desc[UR36][R100.64] ;  /* 0x0000002464647980 */ /* 0x000f64000c101d00 */
[--C-:B------:R-:W-:Y:S01]  /*ade0*/  SHF.R.S32.HI R0, RZ, 0x1f, R45.reuse ;  /* 0x0000001fff007819 */ /* 0x100fe2000001142d */
[----:B------:R-:W-:Y:S01]  /*adf0*/  IMAD.MOV R47, RZ, RZ, -R45 ;  /* 0x000000ffff2f7224 */ /* 0x000fe200078e0a2d */
[----:B------:R3:W5:Y:S01]  /*ae00*/  LD.E.128 R4, desc[UR36][R104.64] ;  /* 0x0000002468047980 */ /* 0x000762000c101d00 */
[----:B------:R-:W-:Y:S01]  /*ae10*/  IMAD.U32 R3, RZ, RZ, UR7 ;  /* 0x00000007ff037e24 */ /* 0x000fe2000f8e00ff */
[----:B------:R-:W-:Y:S01]  /*ae20*/  ULDC.64 UR6, c[0x0][0xbd8] ;  /* 0x0002f60000067ab9 */ /* 0x000fe20000000a00 */
[----:B------:R-:W-:Y:S01]  /*ae30*/  IMAD R0, R0, UR8, RZ ;  /* 0x0000000800007c24 */ /* 0x000fe2000f8e02ff */
[----:B------:R3:W5:Y:S01]  /*ae40*/  LD.E.128 R8, desc[UR36][R106.64] ;  /* 0x000000246a087980 */ /* 0x000762000c101d00 */
[----:B------:R-:W-:-:S02]  /*ae50*/  IMAD R47, R156, R47, R46 ;  /* 0x0000002f9c2f7224 */ /* 0x000fc400078e022e */
[----:B------:R-:W-:Y:S01]  /*ae60*/  IMAD.U32 R3, RZ, RZ, UR5 ;  /* 0x00000005ff037e24 */ /* 0x000fe2000f8e00ff */
[----:B------:R3:W5:Y:S01]  /*ae70*/  LD.E.128 R12, desc[UR36][R108.64] ;  /* 0x000000246c0c7980 */ /* 0x000762000c101d00 */
[C---:B------:R-:W-:Y:S01]  /*ae80*/  IMAD R61, R45.reuse, UR9, R0 ;  /* 0x000000092d3d7c24 */ /* 0x040fe2000f8e0200 */
[----:B------:R-:W-:Y:S02]  /*ae90*/  SHF.R.S32.HI R0, RZ, 0x1f, R47 ;  /* 0x0000001fff007819 */ /* 0x000fe4000001142f */
[----:B------:R3:W5:Y:S01]  /*aea0*/  LD.E.128 R48, desc[UR36][R110.64] ;  /* 0x000000246e307980 */ /* 0x000762000c101d00 */
[----:B------:R-:W-:-:S03]  /*aeb0*/  IMAD.WIDE.U32 R2, R45, UR8, R2 ;  /* 0x000000082d027c25 */ /* 0x000fc6000f8e0002 */
[----:B------:R3:W5:Y:S04]  /*aec0*/  LD.E.128 R24, desc[UR36][R112.64] ;  /* 0x0000002470187980 */ /* 0x000768000c101d00 */
[----:B------:R3:W5:Y:S04]  /*aed0*/  LD.E.128 R40, desc[UR36][R114.64] ;  /* 0x0000002472287980 */ /* 0x000768000c101d00 */
[----:B------:R3:W5:Y:S04]  /*aee0*/  LD.E.128 R28, desc[UR36][R116.64] ;  /* 0x00000024741c7980 */ /* 0x000768000c101d00 */
[----:B------:R3:W5:Y:S04]  /*aef0*/  LD.E.128 R56, desc[UR36][R118.64] ;  /* 0x0000002476387980 */ /* 0x000768000c101d00 */
[----:B------:R3:W5:Y:S04]  /*af00*/  LD.E.128 R52, desc[UR36][R120.64] ;  /* 0x0000002478347980 */ /* 0x000768000c101d00 */
[----:B------:R3:W5:Y:S04]  /*af10*/  LD.E.128 R16, desc[UR36][R122.64] ;  /* 0x000000247a107980 */ /* 0x000768000c101d00 */
[----:B------:R-:W5:Y:S01]  /*af20*/  LD.E.128 R124, desc[UR36][R126.64] ;  /* 0x000000247e7c7980 */ /* 0x000f62000c101d00 */
[----:B------:R-:W-:Y:S01]  /*af30*/  VIADD R65, R221, UR60 ;  /* 0x0000003cdd417c36 */ /* 0x000fe20008000000 */
[----:B------:R-:W-:Y:S01]  /*af40*/  BSSY B1, `(.L_x_13766) ;  /* 0x000002e000017945 */ /* 0x000fe20003800000 */
[----:B------:R-:W-:Y:S01]  /*af50*/  IMAD.IADD R3, R3, 0x1, R61 ;  /* 0x0000000103037824 */ /* 0x000fe200078e023d */
[----:B------:R-:W-:Y:S01]  /*af60*/  @!PT LDS RZ, [RZ] ;  /* 0x00000000fffff984 */ /* 0x000fe20000000800 */
[----:B------:R-:W-:Y:S01]  /*af70*/  @!PT LDS RZ, [RZ] ;  /* 0x00000000fffff984 */ /* 0x000fe20000000800 */
[----:B------:R-:W-:Y:S01]  /*af80*/  @!PT LDS RZ, [RZ] ;  /* 0x00000000fffff984 */ /* 0x000fe20000000800 */
[----:B------:R-:W-:Y:S01]  /*af90*/  @!PT LDS RZ, [RZ] ;  /* 0x00000000fffff984 */ /* 0x000fe20000000800 */
[----:B------:R0:W-:Y:S06]  /*afa0*/  MEMBAR.ALL.CTA ;  /* 0x0000000000007992 */ /* 0x0001ec0000008000 */
[----:B0-----:R-:W0:Y:S01]  /*afb0*/  FENCE.VIEW.ASYNC.S ;  /* 0x00000000000073c6 */ /* 0x001e220000000000 */
[----:B------:R-:W-:Y:S01]  /*afc0*/  IMAD R0, R0, UR6, RZ ;  /* 0x0000000600007c24 */ /* 0x000fe2000f8e02ff */
[CC--:B------:R-:W-:Y:S01]  /*afd0*/  ISETP.GE.AND P2, PT, R65.reuse, R44.reuse, PT ;  /* 0x0000002c4100720c */ /* 0x0c0fe20003f46270 */
[----:B------:R-:W-:Y:S01]  /*afe0*/  VIADD R45, R65, 0x20 ;  /* 0x00000020412d7836 */ /* 0x000fe20000000000 */
[----:B------:R-:W-:Y:S01]  /*aff0*/  SHF.R.S32.HI R196, RZ, 0x1f, R215 ;  /* 0x0000001fffc47819 */ /* 0x000fe200000114d7 */
[C---:B------:R-:W-:Y:S01]  /*b000*/  IMAD R61, R47.reuse, UR7, R0 ;  /* 0x000000072f3d7c24 */ /* 0x040fe2000f8e0200 */
[----:B------:R-:W-:Y:S01]  /*b010*/  SHF.R.S32.HI R197, RZ, 0x1f, R216 ;  /* 0x0000001fffc57819 */ /* 0x000fe200000114d8 */
[----:B------:R-:W-:Y:S01]  /*b020*/  IMAD.WIDE.U32 R2, R47, UR6, R2 ;  /* 0x000000062f027c25 */ /* 0x000fe2000f8e0002 */
[----:B------:R-:W-:Y:S01]  /*b030*/  ISETP.GE.AND P1, PT, R45, R44, PT ;  /* 0x0000002c2d00720c */ /* 0x000fe20003f26270 */
[----:B------:R-:W-:Y:S01]  /*b040*/  ULDC.64 UR6, c[0x0][0xb80] ;  /* 0x0002e00000067ab9 */ /* 0x000fe20000000a00 */
[----:B------:R-:W-:Y:S01]  /*b050*/  SHF.R.S32.HI R198, RZ, 0x1f, R200 ;  /* 0x0000001fffc67819 */ /* 0x000fe200000114c8 */
[----:B------:R-:W-:Y:S01]  /*b060*/  VIADD R45, R65, 0x40 ;  /* 0x00000040412d7836 */ /* 0x000fe20000000000 */
[----:B------:R-:W-:Y:S01]  /*b070*/  LEA R0, P3, R2, UR6, 0x1 ;  /* 0x0000000602007c11 */ /* 0x000fe2000f8608ff */
[----:B------:R-:W-:-:S02]  /*b080*/  IMAD.IADD R3, R3, 0x1, R61 ;  /* 0x0000000103037824 */ /* 0x000fc400078e023d */
[----:B------:R-:W-:Y:S01]  /*b090*/  VIADD R195, R195, 0x32420 ;  /* 0x00032420c3c37836 */ /* 0x000fe20000000000 */
[----:B------:R-:W-:Y:S01]  /*b0a0*/  ISETP.GE.AND P0, PT, R45, R44, PT ;  /* 0x0000002c2d00720c */ /* 0x000fe20003f06270 */
[----:B0-----:R3:W0:Y:S01]  /*b0b0*/  SHFL.IDX PT, R62, R0, RZ, 0x181f ;  /* 0x00181fff003e7589 */ /* 0x00162200000e0000 */
[----:B------:R-:W-:Y:S02]  /*b0c0*/  LEA.HI.X R45, R2, UR7, R3, 0x1, P3 ;  /* 0x00000007022d7c11 */ /* 0x000fe400098f0c03 */
[----:B------:R-:W-:-:S03]  /*b0d0*/  PRMT R195, RZ, 0x654, R195 ;  /* 0x00000654ffc37816 */ /* 0x000fc600000000c3 */
[----:B------:R3:W1:Y:S01]  /*b0e0*/  SHFL.IDX PT, R64, R45, RZ, 0x181f ;  /* 0x00181fff2d407589 */ /* 0x00066200000e0000 */
[----:B------:R3:W-:Y:S01]  /*b0f0*/  SYNCS.ARRIVE.TRANS64.RED.A1T0 RZ, [R195+URZ], RZ ;  /* 0x000000ffc3ff79a7 */ /* 0x0007e2000810043f */
        /* <DEDUP_REMOVED lines=18> */
.L_x_13767:
[----:B------:R-:W-:Y:S05]  /*b220*/  BSYNC B1 ;  /* 0x0000000000017941 */ /* 0x000fea0003800000 */
.L_x_13766:
        /* <DEDUP_REMOVED lines=21> */
.L_x_13769:
[----:B------:R-:W-:Y:S05]  /*b380*/  BSYNC B1 ;  /* 0x0000000000017941 */ /* 0x000fea0003800000 */
.L_x_13768:
        /* <DEDUP_REMOVED lines=21> */
.L_x_13771:
[----:B------:R-:W-:Y:S05]  /*b4e0*/  BSYNC B1 ;  /* 0x0000000000017941 */ /* 0x000fea0003800000 */
.L_x_13770:
        /* <DEDUP_REMOVED lines=24> */
.L_x_13765:
[----:B------:R-:W0:Y:S01]  /*b670*/  LDC R8, c[0x0][0xce8] ;  /* 0x00033a00ff087b82 */ /* 0x000e220000000800 */
[----:B------:R-:W1:Y:S01]  /*b680*/  S2R R0, SR_TID.X ;  /* 0x0000000000007919 */ /* 0x000e620000002100 */
[----:B------:R-:W-:Y:S01]  /*b690*/  R2UR UR6, R219 ;  /* 0x00000000db0672ca */ /* 0x000fe200000e0000 */
[----:B------:R-:W-:Y:S01]  /*b6a0*/  BSSY B1, `(.L_x_13773) ;  /* 0x0000035000017945 */ /* 0x000fe20003800000 */
[----:B------:R-:W-:Y:S01]  /*b6b0*/  R2UR UR5, R220 ;  /* 0x00000000dc0572ca */ /* 0x000fe200000e0000 */
[----:B------:R-:W-:-:S10]  /*b6c0*/  IMAD R6, R218, 0x20, R221 ;  /* 0x00000020da067824 */ /* 0x000fd400078e02dd */
[----:B------:R-:W-:Y:S02]  /*b6d0*/  USHF.R.S32.HI UR8, URZ, 0x1f, UR6 ;  /* 0x0000001f3f087899 */ /* 0x000fe40008011406 */
[----:B------:R-:W-:Y:S01]  /*b6e0*/  USHF.R.S32.HI UR9, URZ, 0x1f, UR5 ;  /* 0x0000001f3f097899 */ /* 0x000fe20008011405 */
[----:B0-----:R-:W-:Y:S01]  /*b6f0*/  ISETP.NE.AND P1, PT, R8, 0x1, PT ;  /* 0x000000010800780c */ /* 0x001fe20003f25270 */
[----:B-1----:R-:W-:-:S12]  /*b700*/  VIADD R0, R0, 0xffffff80 ;  /* 0xffffff8000007836 */ /* 0x002fd80000000000 */
[----:B------:R-:W0:Y:S01]  /*b710*/  @P1 LDC R9, c[0x0][0xcec] ;  /* 0x00033b00ff091b82 */ /* 0x000e220000000800 */
[----:B------:R-:W-:-:S07]  /*b720*/  ISETP.GE.AND P0, PT, R0, 0x80, PT ;  /* 0x000000800000780c */ /* 0x000fce0003f06270 */
[----:B------:R-:W1:Y:S06]  /*b730*/  @P1 LDC R11, c[0x0][0xcf0] ;  /* 0x00033c00ff0b1b82 */ /* 0x000e6c0000000800 */
[----:B------:R-:W-:Y:S05]  /*b740*/  @P0 BRA `(.L_x_13774) ;  /* 0x0000000000a80947 */ /* 0x000fea0003800000 */
[----:B------:R-:W2:Y:S01]  /*b750*/  S2R R0, SR_TID.X ;  /* 0x0000000000007919 */ /* 0x000ea20000002100 */
[----:B------:R-:W3:Y:S01]  /*b760*/  LDC R3, c[0x0][0xce8] ;  /* 0x00033a00ff037b82 */ /* 0x000ee20000000800 */
[----:B------:R-:W-:Y:S01]  /*b770*/  MOV R4, UR60 ;  /* 0x0000003c00047c02 */ /* 0x000fe20008000f00 */
[----:B------:R-:W-:Y:S02]  /*b780*/  ULDC UR5, c[0x0][0xb88] ;  /* 0x0002e20000057ab9 */ /* 0x000fe40000000800 */
[----:B---3--:R-:W-:Y:S01]  /*b790*/  IMAD R5, R3, UR5, RZ ;  /* 0x0000000503057c24 */ /* 0x008fe2000f8e02ff */
[----:B--2---:R-:W-:-:S04]  /*b7a0*/  IADD3 R4, R4, -0x80, R0 ;  /* 0xffffff8004047810 */ /* 0x004fc80007ffe000 */
[----:B------:R-:W-:-:S13]  /*b7b0*/  ISETP.GE.AND P0, PT, R4, R5, PT ;  /* 0x000000050400720c */ /* 0x000fda0003f06270 */
[----:B------:R-:W-:Y:S05]  /*b7c0*/  @P0 BRA `(.L_x_13774) ;  /* 0x0000000000880947 */ /* 0x000fea0003800000 */
[----:B------:R-:W-:Y:S01]  /*b7d0*/  ISETP.NE.AND P0, PT, R3, 0x1, PT ;  /* 0x000000010300780c */ /* 0x000fe20003f05270 */
[----:B------:R-:W-:Y:S01]  /*b7e0*/  ULDC.64 UR10, c[0x0][0xc90] ;  /* 0x00032400000a7ab9 */ /* 0x000fe20000000a00 */
[----:B------:R-:W-:Y:S01]  /*b7f0*/  R2UR UR13, R219 ;  /* 0x00000000db0d72ca */ /* 0x000fe200000e0000 */
[----:B------:R-:W-:Y:S01]  /*b800*/  UIMAD UR5, UR8, UR10, URZ ;  /* 0x0000000a080572a4 */ /* 0x000fe2000f8e023f */
[----:B------:R-:W-:Y:S01]  /*b810*/  R2UR UR12, R220 ;  /* 0x00000000dc0c72ca */ /* 0x000fe200000e0000 */
[----:B------:R-:W-:-:S08]  /*b820*/  IMAD.MOV.U32 R2, RZ, RZ, R4 ;  /* 0x000000ffff027224 */ /* 0x000fd000078e0004 */
        /* <DEDUP_REMOVED lines=28> */
.L_x_13774:
[----:B------:R-:W-:Y:S05]  /*b9f0*/  BSYNC B1 ;  /* 0x0000000000017941 */ /* 0x000fea0003800000 */
.L_x_13773:
[----:B------:R-:W-:Y:S01]  /*ba00*/  R2UR UR13, R219 ;  /* 0x00000000db0d72ca */ /* 0x000fe200000e0000 */
[----:B------:R-:W-:Y:S01]  /*ba10*/  ULDC.64 UR10, c[0x0][0xbe8] ;  /* 0x0002fa00000a7ab9 */ /* 0x000fe20000000a00 */
[----:B------:R-:W-:Y:S01]  /*ba20*/  R2UR UR12, R220 ;  /* 0x00000000dc0c72ca */ /* 0x000fe200000e0000 */
[----:B------:R-:W-:Y:S01]  /*ba30*/  UIMAD UR5, UR8, UR10, URZ ;  /* 0x0000000a080572a4 */ /* 0x000fe2000f8e023f */
[----:B------:R-:W-:Y:S01]  /*ba40*/  VIADD R6, R6, UR60 ;  /* 0x0000003c06067c36 */ /* 0x000fe20008000000 */
[----:B------:R-:W-:Y:S01]  /*ba50*/  BSSY B1, `(.L_x_13775) ;  /* 0x000003f000017945 */ /* 0x000fe20003800000 */
[----:B------:R-:W-:Y:S02]  /*ba60*/  SHF.R.S32.HI R16, RZ, 0x1f, R215 ;  /* 0x0000001fff107819 */ /* 0x000fe400000114d7 */
[----:B0-----:R-:W-:Y:S01]  /*ba70*/  @P1 IMAD.HI.U32 R0, R6, R9, RZ ;  /* 0x0000000906001227 */ /* 0x001fe200078e00ff */
[----:B------:R-:W-:Y:S02]  /*ba80*/  SHF.R.S32.HI R17, RZ, 0x1f, R216 ;  /* 0x0000001fff117819 */ /* 0x000fe400000114d8 */
[----:B------:R-:W-:Y:S01]  /*ba90*/  SHF.R.S32.HI R18, RZ, 0x1f, R200 ;  /* 0x0000001fff127819 */ /* 0x000fe200000114c8 */
[----:B--2---:R-:W-:Y:S01]  /*baa0*/  IMAD.MOV.U32 R5, RZ, RZ, R6 ;  /* 0x000000ffff057224 */ /* 0x004fe200078e0006 */
[----:B------:R-:W-:Y:S01]  /*bab0*/  UIMAD.WIDE.U32 UR6, UR13, UR10, URZ ;  /* 0x0000000a0d0672a5 */ /* 0x000fe2000f8e003f */
[----:B-1----:R-:W-:Y:S01]  /*bac0*/  @P1 SHF.R.U32.HI R5, RZ, R11, R0 ;  /* 0x0000000bff051219 */ /* 0x002fe20000011600 */
[----:B------:R-:W-:-:S03]  /*bad0*/  UIMAD UR5, UR13, UR11, UR5 ;  /* 0x0000000b0d0572a4 */ /* 0x000fc6000f8e0205 */
[----:B------:R-:W-:Y:S01]  /*bae0*/  ULDC.64 UR10, c[0x0][0xbf0] ;  /* 0x0002fc00000a7ab9 */ /* 0x000fe20000000a00 */
[----:B------:R-:W-:Y:S01]  /*baf0*/  UIADD3 UR7, UR7, UR5, URZ ;  /* 0x0000000507077290 */ /* 0x000fe2000fffe03f */
[--C-:B------:R-:W-:Y:S01]  /*bb00*/  SHF.R.S32.HI R0, RZ, 0x1f, R5.reuse ;  /* 0x0000001fff007819 */ /* 0x100fe20000011405 */
[----:B------:R-:W-:Y:S01]  /*bb10*/  UIMAD UR5, UR9, UR10, URZ ;  /* 0x0000000a090572a4 */ /* 0x000fe2000f8e023f */
[----:B------:R-:W-:Y:S01]  /*bb20*/  IMAD.MOV R7, RZ, RZ, -R5 ;  /* 0x000000ffff077224 */ /* 0x000fe200078e0a05 */
[----:B------:R-:W-:Y:S02]  /*bb30*/  UIMAD.WIDE.U32 UR6, UR12, UR10, UR6 ;  /* 0x0000000a0c0672a5 */ /* 0x000fe4000f8e0006 */
[----:B------:R-:W-:Y:S01]  /*bb40*/  UIMAD UR5, UR12, UR11, UR5 ;  /* 0x0000000b0c0572a4 */ /* 0x000fe2000f8e0205 */
[----:B------:R-:W-:Y:S01]  /*bb50*/  IMAD R7, R8, R7, R6 ;  /* 0x0000000708077224 */ /* 0x000fe200078e0206 */
[----:B------:R-:W-:Y:S01]  /*bb60*/  ULDC.64 UR8, c[0x0][0xbe0] ;  /* 0x0002f80000087ab9 */ /* 0x000fe20000000a00 */
[----:B------:R-:W-:Y:S01]  /*bb70*/  VIADD R6, R221, UR60 ;  /* 0x0000003cdd067c36 */ /* 0x000fe20008000000 */
[----:B------:R-:W-:Y:S01]  /*bb80*/  UIADD3 UR5, UR7, UR5, URZ ;  /* 0x0000000507057290 */ /* 0x000fe2000fffe03f */
[----:B------:R-:W-:-:S02]  /*bb90*/  IMAD R0, R0, UR8, RZ ;  /* 0x0000000800007c24 */ /* 0x000fc4000f8e02ff */
        /* <DEDUP_REMOVED lines=42> */
.L_x_13776:
[----:B------:R-:W-:Y:S05]  /*be40*/  BSYNC B1 ;  /* 0x0000000000017941 */ /* 0x000fea0003800000 */
.L_x_13775:
        /* <DEDUP_REMOVED lines=21> */
.L_x_13778:
[----:B------:R-:W-:Y:S05]  /*bfa0*/  BSYNC B1 ;  /* 0x0000000000017941 */ /* 0x000fea0003800000 */
.L_x_13777:
        /* <DEDUP_REMOVED lines=21> */
.L_x_13780:
[----:B------:R-:W-:Y:S05]  /*c100*/  BSYNC B1 ;  /* 0x0000000000017941 */ /* 0x000fea0003800000 */
.L_x_13779:
        /* <DEDUP_REMOVED lines=22> */
.L_x_13772:
[----:B------:R-:W-:Y:S05]  /*c270*/  BSYNC B0 ;  /* 0x0000000000007941 */ /* 0x000fea0003800000 */
.L_x_13764:
[----:B------:R-:W-:Y:S02]  /*c280*/  ULDC UR5, c[0x0][0xd38] ;  /* 0x00034e0000057ab9 */ /* 0x000fe40000000800 */
[----:B------:R-:W-:-:S06]  /*c290*/  UISETP.GE.AND UP0, UPT, UR4, UR5, UPT ;  /* 0x000000050400728c */ /* 0x000fcc000bf06270 */
[----:B------:R-:W-:-:S13]  /*c2a0*/  PLOP3.LUT P0, PT, PT, PT, UP0, 0x80, 0x0 ;  /* 0x000000000000781c */ /* 0x000fda0003f0f008 */
[----:B------:R-:W-:Y:S05]  /*c2b0*/  @!P0 BRA `(.L_x_13781) ;  /* 0xffffff4800b48947 */ /* 0x000fea000383ffff */
[----:B------:R-:W-:Y:S05]  /*c2c0*/  EXIT ;  /* 0x000000000000794d */ /* 0x000fea0003800000 */
.L_x_13722:
        /* <DEDUP_REMOVED lines=31> */
[----:B------:R-:W-:Y:S01]  /*c4c0*/  UIMAD UR41, UR41, UR40, URZ ;  /* 0x00000028292972a4 */ /* 0x000fe2000f8e023f */
[----:B------:R-:W-:Y:S01]  /*c4d0*/  IMAD.MOV.U32 R18, RZ, RZ, RZ ;  /* 0x000000ffff127224 */ /* 0x000fe200078e00ff */
[----:B------:R-:W-:Y:S01]  /*c4e0*/  USEL UR4, UR4, 0x1, UP0 ;  /* 0x0000000104047887 */ /* 0x000fe20008000000 */
[----:B------:R-:W-:Y:S01]  /*c4f0*/  UMOV UR5, 0x400 ;  /* 0x0000040000057882 */ /* 0x000fe20000000000 */
[----:B------:R-:W-:-:S02]  /*c500*/  ULDC UR47, c[0x0][0xc] ;  /* 0x00000300002f7ab9 */ /* 0x000fc40000000800 */
        /* <DEDUP_REMOVED lines=12> */
[C---:B------:R-:W-:Y:S02]  /*c5d0*/  LOP3.LUT R2, R5.reuse, 0x40, RZ, 0xfc, !PT ;  /* 0x0000004005027812 */ /* 0x040fe400078efcff */
[----:B------:R-:W-:Y:S02]  /*c5e0*/  ISETP.GE.AND P0, PT, R5, UR7, PT ;  /* 0x0000000705007c0c */ /* 0x000fe4000bf06270 */
[C---:B------:R-:W-:Y:S02]  /*c5f0*/  ISETP.GE.AND P2, PT, R2.reuse, UR9, PT ;  /* 0x0000000902007c0c */ /* 0x040fe4000bf46270 */
[----:B------:R-:W-:Y:S02]  /*c600*/  ISETP.GE.AND P1, PT, R2, UR7, PT ;  /* 0x0000000702007c0c */ /* 0x000fe4000bf26270 */
[----:B------:R-:W-:-:S02]  /*c610*/  LOP3.LUT R0, R0, 0x38, R8, 0x78, !PT ;  /* 0x0000003800007812 */ /* 0x000fc400078e7808 */
[----:B------:R-:W-:Y:S02]  /*c620*/  LOP3.LUT R4, R5, 0x80, RZ, 0xfc, !PT ;  /* 0x0000008005047812 */ /* 0x000fe400078efcff */
[----:B------:R-:W-:Y:S02]  /*c630*/  LOP3.LUT R29, R0, 0x200, R29, 0xf8, !PT ;  /* 0x00000200001d7812 */ /* 0x000fe400078ef81d */
[----:B------:R-:W-:Y:S02]  /*c640*/  SEL R0, RZ, 0x1, P0 ;  /* 0x00000001ff007807 */ /* 0x000fe40000000000 */
[----:B------:R-:W-:Y:S01]  /*c650*/  SEL R2, RZ, 0xffffffff, P1 ;  /* 0xffffffffff027807 */ /* 0x000fe20000800000 */
[----:B------:R-:W-:Y:S01]  /*c660*/  IMAD R22, R29, 0x2, R17 ;  /* 0x000000021d167824 */ /* 0x000fe200078e0211 */
[----:B------:R-:W-:Y:S02]  /*c670*/  @P2 LOP3.LUT R16, R16, 0x40000, RZ, 0xfc, !PT ;  /* 0x0004000010102812 */ /* 0x000fe400078efcff */
[----:B------:R-:W-:-:S02]  /*c680*/  SHF.R.U32.HI R35, RZ, 0x3, R7 ;  /* 0x00000003ff237819 */ /* 0x000fc40000011607 */
[----:B------:R-:W-:-:S04]  /*c690*/  @P1 LOP3.LUT R16, R16, 0x10, RZ, 0xfc, !PT ;  /* 0x0000001010101812 */ /* 0x000fc800078efcff */
[----:B------:R-:W-:-:S04]  /*c6a0*/  LOP3.LUT R16, R16, 0xffffffdf, RZ, 0xc0, !PT ;  /* 0xffffffdf10107812 */ /* 0x000fc800078ec0ff */
[----:B------:R-:W-:Y:S02]  /*c6b0*/  @P0 LOP3.LUT R16, R16, 0x20, RZ, 0xfc, !PT ;  /* 0x0000002010100812 */ /* 0x000fe400078efcff */
[----:B------:R-:W-:Y:S02]  /*c6c0*/  ISETP.GE.AND P0, PT, R4, UR7, PT ;  /* 0x0000000704007c0c */ /* 0x000fe4000bf06270 */
[----:B------:R-:W-:-:S11]  /*c6d0*/  LOP3.LUT R16, R16, 0xfffffff7, RZ, 0xc0, !PT ;  /* 0xfffffff710107812 */ /* 0x000fd600078ec0ff */
[----:B------:R-:W-:-:S04]  /*c6e0*/  @P0 LOP3.LUT R16, R16, 0x8, RZ, 0xfc, !PT ;  /* 0x0000000810100812 */ /* 0x000fc800078efcff */
[----:B------:R-:W-:Y:S02]  /*c6f0*/  LOP3.LUT R16, R16, 0xfffdffff, RZ, 0xc0, !PT ;  /* 0xfffdffff10107812 */ /* 0x000fe400078ec0ff */
[----:B--2---:R-:W-:Y:S02]  /*c700*/  R2UR UR8, R3 ;  /* 0x00000000030872ca */ /* 0x004fe400000e0000 */
[----:B------:R-:W-:Y:S02]  /*c710*/  SHF.L.U32 R3, R2, 0x1, RZ ;  /* 0x0000000102037819 */ /* 0x000fe400000006ff */
[----:B------:R-:W-:Y:S02]  /*c720*/  LOP3.LUT R2, R5, 0xc0, RZ, 0xfc, !PT ;  /* 0x000000c005027812 */ /* 0x000fe400078efcff */
[----:B------:R-:W-:Y:S02]  /*c730*/  LOP3.LUT R0, R3, 0x2, R0, 0xe2, !PT ;  /* 0x0000000203007812 */ /* 0x000fe400078ee200 */
[----:B------:R-:W-:-:S02]  /*c740*/  SEL R3, RZ, 0x4, P0 ;  /* 0x00000004ff037807 */ /* 0x000fc40000000000 */
        /* <DEDUP_REMOVED lines=8> */
[----:B------:R-:W-:Y:S01]  /*c7d0*/  @P0 LOP3.LUT R16, R16, 0x20000, RZ, 0xfc, !PT ;  /* 0x0002000010100812 */ /* 0x000fe200078efcff */
[----:B------:R0:W-:Y:S01]  /*c7e0*/  STL [R1+0x4], RZ ;  /* 0x000004ff01007387 */ /* 0x0001e20000100800 */
        /* <DEDUP_REMOVED lines=15> */
[----:B0-----:R-:W-:-:S07]  /*c8e0*/  @P0 LOP3.LUT R16, R16, 0x80000, RZ, 0xfc, !PT ;  /* 0x0008000010100812 */ /* 0x001fce00078efcff */
.L_x_13835:
        /* <DEDUP_REMOVED lines=22> */
.L_x_13783:
[----:B------:R-:W-:Y:S01]  /*ca50*/  ULDC UR8, c[0x0][0xd54] ;  /* 0x0003550000087ab9 */ /* 0x000fe20000000800 */
[----:B------:R-:W-:Y:S01]  /*ca60*/  UMOV UR6, UR7 ;  /* 0x0000000700067c82 */ /* 0x000fe20008000000 */
[----:B------:R-:W-:-:S11]  /*ca70*/  UISETP.NE.AND UP0, UPT, UR8, 0x1, UPT ;  /* 0x000000010800788c */ /* 0x000fd6000bf05270 */
[----:B------:R-:W-:Y:S02]  /*ca80*/  @UP0 ULDC.64 UR10, c[0x0][0xd58] ;  /* 0x00035600000a0ab9 */ /* 0x000fe40000000a00 */
[----:B------:R-:W-:-:S04]  /*ca90*/  UIMAD.WIDE.U32 UR4, UR7, UR10, URZ ;  /* 0x0000000a070472a5 */ /* 0x000fc8000f8e003f */
[----:B------:R-:W-:-:S04]  /*caa0*/  @UP0 USHF.R.U32.HI UR6, URZ, UR11, UR5 ;  /* 0x0000000b3f060299 */ /* 0x000fc80008011605 */
[----:B------:R-:W-:-:S12]  /*cab0*/  UIMAD UR4, UR6, UR8, URZ ;  /* 0x00000008060472a4 */ /* 0x000fd8000f8e023f */
.L_x_13784:
        /* <DEDUP_REMOVED lines=58> */
.L_x_13786:
        /* <DEDUP_REMOVED lines=20> */
.L_x_13789:
[----:B------:R-:W-:Y:S05]  /*cfa0*/  BSYNC B6 ;  /* 0x0000000000067941 */ /* 0x000fea0003800000 */
.L_x_13788:
        /* <DEDUP_REMOVED lines=20> */
.L_x_13792:
        /* <DEDUP_REMOVED lines=15> */
.L_x_13791:
[----:B------:R-:W-:Y:S05]  /*d1e0*/  BSYNC B6 ;  /* 0x0000000000067941 */ /* 0x000fea0003800000 */
.L_x_13790:
        /* <DEDUP_REMOVED lines=11> */
[----:B------:R-:W-:-:S04]  /*d2a0*/  ULDC UR4, c[0x0][0xd48] ;  /* 0x0003520000047ab9 */ /* 0x000fc80000000800 */
[----:B------:R1:W5:Y:S01]  /*d2b0*/  @P0 LDG.E R28, desc[UR36][R2.64] ;  /* 0x00000024021c0981 */ /* 0x000362000c1e1900 */
[----:B------:R-:W-:Y:S01]  /*d2c0*/  UMOV UR5, 0xffffffff ;  /* 0xffffffff00057882 */ /* 0x000fe20000000000 */
[----:B------:R-:W-:Y:S02]  /*d2d0*/  IMAD.U32 R19, RZ, RZ, UR4 ;  /* 0x00000004ff137e24 */ /* 0x000fe4000f8e00ff */
[----:B------:R-:W-:Y:S01]  /*d2e0*/  VIADD R0, R0, 0xffffffff ;  /* 0xffffffff00007836 */ /* 0x000fe20000000000 */
[----:B------:R-:W-:Y:S06]  /*d2f0*/  BRA.DIV UR5, `(.L_x_13793) ;  /* 0x0000003e05e87947 */ /* 0x000fec000b800000 */
.L_x_13852:
        /* <DEDUP_REMOVED lines=42> */
.L_x_13794:
[----:B------:R-:W-:Y:S01]  /*d5a0*/  IMAD R24, R18, 0x8, R17 ;  /* 0x0000000812187824 */ /* 0x000fe200078e0211 */
[----:B------:R-:W-:Y:S01]  /*d5b0*/  SHF.L.U32 R3, R26, 0x1f, RZ ;  /* 0x0000001f1a037819 */ /* 0x000fe200000006ff */
[----:B------:R-:W-:Y:S03]  /*d5c0*/  BSSY B0, `(.L_x_13795) ;  /* 0x0000003000007945 */ /* 0x000fe60003800000 */
[----:B------:R-:W0:Y:S02]  /*d5d0*/  SYNCS.PHASECHK.TRANS64.TRYWAIT P0, [R24+URZ+0x32440], R3 ;  /* 0x03244003180075a7 */ /* 0x000e24000800017f */
[----:B0-----:R-:W-:Y:S05]  /*d5e0*/  @!P0 BRA `(.L_x_13796) ;  /* 0x0000003c00588947 */ /* 0x001fea0003800000 */
.L_x_13853:
[----:B------:R-:W-:Y:S05]  /*d5f0*/  BSYNC B0 ;  /* 0x0000000000007941 */ /* 0x000fea0003800000 */
.L_x_13795:
[----:B------:R-:W-:Y:S01]  /*d600*/  SHF.R.S32.HI R37, RZ, 0x1f, R33 ;  /* 0x0000001fff257819 */ /* 0x000fe20000011421 */
[----:B------:R-:W-:Y:S01]  /*d610*/  ULDC.64 UR4, c[0x0][0x300] ;  /* 0x0000c00000047ab9 */ /* 0x000fe20000000a00 */
[----:B------:R-:W1:Y:S01]  /*d620*/  S2R R6, SR_TID.X ;  /* 0x0000000000067919 */ /* 0x000e620000002100 */
[----:B-----5:R-:W-:Y:S02]  /*d630*/  SHF.R.S32.HI R4, RZ, 0x1f, R25 ;  /* 0x0000001fff047819 */ /* 0x020fe40000011419 */
[----:B------:R-:W-:Y:S01]  /*d640*/  IMAD R2, R37, UR4, RZ ;  /* 0x0000000425027c24 */ /* 0x000fe2000f8e02ff */
[----:B------:R-:W-:Y:S02]  /*d650*/  LOP3.LUT P2, RZ, R16, 0x1, RZ, 0xc0, !PT ;  /* 0x0000000110ff7812 */ /* 0x000fe4000784c0ff */
[----:B------:R2:W-:Y:S01]  /*d660*/  STL [R1], R4 ;  /* 0x0000000401007387 */ /* 0x0005e20000100800 */
        /* <DEDUP_REMOVED lines=30> */
[----:B-1----:R-:W-:Y:S01]  /*d850*/  @P0 IMAD.X R3, RZ, RZ, R2, P1 ;  /* 0x000000ffff030224 */ /* 0x002fe200008e0602 */
[----:B------:R-:W-:Y:S02]  /*d860*/  @P0 MOV R2, R14 ;  /* 0x0000000e00020202 */ /* 0x000fe40000000f00 */
        /* <DEDUP_REMOVED lines=30> */
.L_x_13867:
        /* <DEDUP_REMOVED lines=10> */
.L_x_13798:
        /* <DEDUP_REMOVED lines=10> */
.L_x_13799:
        /* <DEDUP_REMOVED lines=24> */
.L_x_13801:
[----:B------:R-:W-:Y:S05]  /*dd10*/  BSYNC B6 ;  /* 0x0000000000067941 */ /* 0x000fea0003800000 */
.L_x_13800:
        /* <DEDUP_REMOVED lines=11> */
[----:B--2---:R-:W-:-:S04]  /*ddd0*/  SHF.L.U32 R20, R20, 0x4, RZ ;  /* 0x0000000414147819 */ /* 0x004fc800000006ff */
[----:B------:R-:W-:-:S05]  /*dde0*/  LOP3.LUT R20, R35, 0x70, R20, 0xf8, !PT ;  /* 0x0000007023147812 */ /* 0x000fca00078ef814 */
[----:B------:R-:W-:-:S04]  /*ddf0*/  IMAD R34, R34, 0x80, R20 ;  /* 0x0000008022227824 */ /* 0x000fc800078e0214 */
        /* <DEDUP_REMOVED lines=38> */
[----:B------:R-:W-:Y:S01]  /*e060*/  IMAD.U32 R4, RZ, RZ, UR43 ;  /* 0x0000002bff047e24 */ /* 0x000fe2000f8e00ff */
[----:B------:R-:W-:Y:S01]  /*e070*/  LOP3.LUT R16, R16, 0xffffefff, RZ, 0xc0, !PT ;  /* 0xffffefff10107812 */ /* 0x000fe200078ec0ff */
[----:B------:R-:W2:Y:S02]  /*e080*/  SHFL.IDX PT, R14, R0, RZ, 0x181f ;  /* 0x00181fff000e7589 */ /* 0x000ea400000e0000 */
[----:B------:R-:W-:Y:S02]  /*e090*/  IMAD R4, R4, 0x80, R35 ;  /* 0x0000008004047824 */ /* 0x000fe400078e0223 */
[----:B------:R-:W3:Y:S02]  /*e0a0*/  SHFL.IDX PT, R3, R5, RZ, 0x181f ;  /* 0x00181fff05037589 */ /* 0x000ee400000e0000 */
[C---:B------:R-:W-:Y:S01]  /*e0b0*/  VIADD R6, R4.reuse, 0x10 ;  /* 0x0000001004067836 */ /* 0x040fe20000000000 */
[C---:B------:R-:W-:Y:S01]  /*e0c0*/  ISETP.GE.AND P1, PT, R4.reuse, UR41, PT ;  /* 0x0000002904007c0c */ /* 0x040fe2000bf26270 */
[----:B------:R-:W-:Y:S01]  /*e0d0*/  SHFL.IDX PT, R9, R0, 0x2, 0x181f ;  /* 0x00581f0000097f89 */ /* 0x000fe200000e0000 */
[----:B------:R-:W-:-:S03]  /*e0e0*/  IADD3 R13, R4, 0x40, RZ ;  /* 0x00000040040d7810 */ /* 0x000fc60007ffe0ff */
[----:B------:R-:W-:Y:S01]  /*e0f0*/  SHFL.IDX PT, R8, R5, 0x2, 0x181f ;  /* 0x00581f0005087f89 */ /* 0x000fe200000e0000 */
[----:B------:R-:W-:-:S03]  /*e100*/  ISETP.GE.AND P3, PT, R13, UR41, PT ;  /* 0x000000290d007c0c */ /* 0x000fc6000bf66270 */
[----:B------:R-:W-:Y:S04]  /*e110*/  SHFL.IDX PT, R7, R0, 0x3, 0x181f ;  /* 0x00781f0000077f89 */ /* 0x000fe800000e0000 */
[----:B------:R-:W-:Y:S01]  /*e120*/  @P1 LOP3.LUT R16, R16, 0x1000, RZ, 0xfc, !PT ;  /* 0x0000100010101812 */ /* 0x000fe200078efcff */
[----:B------:R-:W-:Y:S03]  /*e130*/  SHFL.IDX PT, R21, R0, 0x5, 0x181f ;  /* 0x00b81f0000157f89 */ /* 0x000fe600000e0000 */
[----:B------:R-:W-:Y:S01]  /*e140*/  LOP3.LUT R16, R16, 0xfffff7ff, RZ, 0xc0, !PT ;  /* 0xfffff7ff10107812 */ /* 0x000fe200078ec0ff */
        /* <DEDUP_REMOVED lines=74> */
.L_x_13884:
[----:B------:R-:W0:Y:S01]  /*e5f0*/  S2R R0, SR_TID.X ;  /* 0x0000000000007919 */ /* 0x000e220000002100 */
[----:B------:R-:W-:Y:S01]  /*e600*/  VIADD R4, R4, 0x70 ;  /* 0x0000007004047836 */ /* 0x000fe20000000000 */
[----:B------:R-:W-:-:S04]  /*e610*/  LOP3.LUT R16, R16, 0xffffbfff, RZ, 0xc0, !PT ;  /* 0xffffbfff10107812 */ /* 0x000fc800078ec0ff */
[----:B------:R-:W-:-:S13]  /*e620*/  ISETP.GE.AND P1, PT, R4, UR41, PT ;  /* 0x0000002904007c0c */ /* 0x000fda000bf26270 */
[----:B------:R-:W-:Y:S01]  /*e630*/  @P1 LOP3.LUT R16, R16, 0x4000, RZ, 0xfc, !PT ;  /* 0x0000400010101812 */ /* 0x000fe200078efcff */
[----:B0-----:R-:W-:-:S05]  /*e640*/  IMAD.SHL.U32 R0, R0, 0x8, RZ ;  /* 0x0000000800007824 */ /* 0x001fca00078e00ff */
[----:B------:R-:W-:-:S04]  /*e650*/  LOP3.LUT R0, R0, 0x38, RZ, 0xc0, !PT ;  /* 0x0000003800007812 */ /* 0x000fc800078ec0ff */
[----:B------:R-:W-:-:S04]  /*e660*/  @!P1 LEA R2, P0, R0, R14, 0x1 ;  /* 0x0000000e00029211 */ /* 0x000fc800078008ff */
[----:B------:R-:W-:Y:S02]  /*e670*/  @!P1 IADD3.X R3, RZ, R5, RZ, P0, !PT ;  /* 0x00000005ff039210 */ /* 0x000fe400007fe4ff */
[----:B------:R-:W-:-:S03]  /*e680*/  PLOP3.LUT P0, PT, PT, PT, PT, 0x80, 0x0 ;  /* 0x000000000000781c */ /* 0x000fc60003f0f070 */
[----:B------:R-:W-:Y:S01]  /*e690*/  @!PT LDS RZ, [RZ] ;  /* 0x00000000fffff984 */ /* 0x000fe20000000800 */
[----:B------:R-:W-:Y:S01]  /*e6a0*/  @!PT LDS RZ, [RZ] ;  /* 0x00000000fffff984 */ /* 0x000fe20000000800 */
[----:B------:R-:W-:Y:S01]  /*e6b0*/  @!PT LDS RZ, [RZ] ;  /* 0x00000000fffff984 */ /* 0x000fe20000000800 */
[----:B------:R0:W-:Y:S01]  /*e6c0*/  @!P1 LDGSTS.E.BYPASS.LTC128B.128 [R22+0x1bc00], desc[UR36][R2.64], !P5 ;  /* 0x1bc0000002169fae */ /* 0x0001e2000e901d64 */
[----:B------:R-:W-:-:S09]  /*e6d0*/  NOP ;  /* 0x0000000000007918 */ /* 0x000fd20000000000 */
.L_x_13803:
        /* <DEDUP_REMOVED lines=28> */
.L_x_13805:
[----:B------:R-:W-:Y:S05]  /*e8a0*/  BSYNC B6 ;  /* 0x0000000000067941 */ /* 0x000fea0003800000 */
.L_x_13804:
        /* <DEDUP_REMOVED lines=68> */
[----:B------:R-:W0:Y:S01]  /*ecf0*/  SHFL.IDX PT, R14, R0, 0x2, 0x181f ;  /* 0x00581f00000e7f89 */ /* 0x000e2200000e0000 */
[----:B------:R-:W-:-:S03]  /*ed00*/  @!P1 MOV R3, R5 ;  /* 0x0000000500039202 */ /* 0x000fc60000000f00 */
[----:B------:R-:W2:Y:S04]  /*ed10*/  SHFL.IDX PT, R5, R4, 0x2, 0x181f ;  /* 0x00581f0004057f89 */ /* 0x000ea800000e0000 */
[----:B------:R-:W-:Y:S04]  /*ed20*/  @!P1 LDGSTS.E.BYPASS.LTC128B.128 [R22+0x22c00], desc[UR36][R2.64], !P2 ;  /* 0x22c0000002169fae */ /* 0x000fe8000d101d64 */
[----:B------:R-:W-:Y:S04]  /*ed30*/  @!P1 LDGSTS.E.BYPASS.LTC128B.128 [R22+0x26c00], desc[UR36][R2.64+0x80], !P3 ;  /* 0x26c0008002169fae */ /* 0x000fe8000d901d64 */
[----:B------:R-:W-:Y:S04]  /*ed40*/  @!P1 LDGSTS.E.BYPASS.LTC128B.128 [R22+0x2ac00], desc[UR36][R2.64+0x100], !P4 ;  /* 0x2ac0010002169fae */ /* 0x000fe8000e101d64 */
[----:B------:R3:W-:Y:S01]  /*ed50*/  @!P1 LDGSTS.E.BYPASS.LTC128B.128 [R22+0x2ec00], desc[UR36][R2.64+0x180], !P5 ;  /* 0x2ec0018002169fae */ /* 0x0007e2000e901d64 */
[----:B------:R-:W-:-:S04]  /*ed60*/  LOP3.LUT P1, RZ, R16, 0x40, RZ, 0xc0, !PT ;  /* 0x0000004010ff7812 */ /* 0x000fc8000782c0ff */
[----:B------:R-:W-:Y:S02]  /*ed70*/  P2R R6, PR, RZ, 0x2 ;  /* 0x00000002ff067803 */ /* 0x000fe40000000000 */
[----:B------:R-:W-:-:S04]  /*ed80*/  LOP3.LUT P1, RZ, R16, 0x100, RZ, 0xc0, !PT ;  /* 0x0000010010ff7812 */ /* 0x000fc8000782c0ff */
[----:B------:R-:W-:Y:S02]  /*ed90*/  P2R R8, PR, RZ, 0x2 ;  /* 0x00000002ff087803 */ /* 0x000fe40000000000 */
[----:B------:R-:W-:-:S13]  /*eda0*/  LOP3.LUT P1, RZ, R16, 0x400, RZ, 0xc0, !PT ;  /* 0x0000040010ff7812 */ /* 0x000fda000782c0ff */
        /* <DEDUP_REMOVED lines=53> */
.L_x_13902:
        /* <DEDUP_REMOVED lines=12> */
.L_x_13807:
        /* <DEDUP_REMOVED lines=18> */
.L_x_13903:
[----:B------:R-:W-:Y:S05]  /*f2e0*/  BSYNC B0 ;  /* 0x0000000000007941 */ /* 0x000fea0003800000 */
.L_x_13808:
[----:B------:R-:W-:-:S13]  /*f2f0*/  LOP3.LUT P0, RZ, R16, 0x2000, RZ, 0xc0, !PT ;  /* 0x0000200010ff7812 */ /* 0x000fda000780c0ff */
[----:B------:R-:W-:Y:S05]  /*f300*/  @!P0 BRA `(.L_x_13810) ;  /* 0x0000000000048947 */ /* 0x000fea0003800000 */
[----:B------:R-:W-:Y:S01]  /*f310*/  BPT.TRAP 0x1 ;  /* 0x000000040000795c */ /* 0x000fe20000300000 */
.L_x_13810:
[----:B------:R-:W-:Y:S01]  /*f320*/  SHF.L.U32 R3, R26, 0x1f, RZ ;  /* 0x0000001f1a037819 */ /* 0x000fe200000006ff */
[----:B------:R-:W-:Y:S03]  /*f330*/  BSSY B0, `(.L_x_13811) ;  /* 0x0000003000007945 */ /* 0x000fe60003800000 */
[----:B------:R-:W2:Y:S02]  /*f340*/  SYNCS.PHASECHK.TRANS64.TRYWAIT P0, [R24+URZ+0x32460], R3 ;  /* 0x03246003180075a7 */ /* 0x000ea4000800017f */
[----:B--2---:R-:W-:Y:S05]  /*f350*/  @!P0 BRA `(.L_x_13812) ;  /* 0x0000003c00488947 */ /* 0x004fea0003800000 */
.L_x_13904:
[----:B------:R-:W-:Y:S05]  /*f360*/  BSYNC B0 ;  /* 0x0000000000007941 */ /* 0x000fea0003800000 */
.L_x_13811:
[----:B------:R-:W3:Y:S01]  /*f370*/  LDL.LU R4, [R1] ;  /* 0x0000000001047983 */ /* 0x000ee20000300800 */
        /* <DEDUP_REMOVED lines=16> */
[----:B------:R-:W-:-:S04]  /*f480*/  ULDC.64 UR4, c[0x0][0x318] ;  /* 0x0000c60000047ab9 */ /* 0x000fc80000000a00 */
[----:B------:R-:W-:Y:S02]  /*f490*/  IADD3 R3, R3, R5, RZ ;  /* 0x0000000503037210 */ /* 0x000fe40007ffe0ff */
        /* <DEDUP_REMOVED lines=76> */
.L_x_13918:
        /* <DEDUP_REMOVED lines=15> */
.L_x_13814:
        /* <DEDUP_REMOVED lines=10> */
.L_x_13815:
[----:B------:R-:W-:Y:S01]  /*faf0*/  UISETP.GE.AND UP0, UPT, UR44, 0x2, UPT ;  /* 0x000000022c00788c */ /* 0x000fe2000bf06270 */
[----:B------:R2:W-:Y:S05]  /*fb00*/  SYNCS.ARRIVE.TRANS64.A1T0 RZ, [R24+URZ+0x32450], RZ ;  /* 0x032450ff18ff79a7 */ /* 0x0005ea000810003f */
[----:B------:R-:W-:-:S13]  /*fb10*/  PLOP3.LUT P0, PT, PT, PT, UP0, 0x40, 0x0 ;  /* 0x000000000000781c */ /* 0x000fda0003f0e808 */
[----:B--2---:R-:W-:Y:S05]  /*fb20*/  @P0 BRA `(.L_x_13816) ;  /* 0x0000000c00680947 */ /* 0x004fea0003800000 */
[----:B------:R-:W-:Y:S01]  /*fb30*/  UIADD3 UR4, UR44, -0x2, URZ ;  /* 0xfffffffe2c047890 */ /* 0x000fe2000fffe03f */
[----:B------:R-:W-:Y:S05]  /*fb40*/  BSSY B0, `(.L_x_13816) ;  /* 0x00000d8000007945 */ /* 0x000fea0003800000 */
[----:B------:R-:W-:-:S07]  /*fb50*/  IMAD.U32 R20, RZ, RZ, UR4 ;  /* 0x00000004ff147e24 */ /* 0x000fce000f8e00ff */
.L_x_13829:
        /* <DEDUP_REMOVED lines=34> */
[----:B------:R-:W-:Y:S02]  /*fd80*/  SEL R18, R18, RZ, P0 ;  /* 0x000000ff12127207 */ /* 0x000fe40000000000 */
[----:B------:R-:W-:Y:S02]  /*fd90*/  LOP3.LUT R26, R26, R3, RZ, 0x3c, !PT ;  /* 0x000000031a1a7212 */ /* 0x000fe400078e3cff */
[----:B------:R-:W-:Y:S02]  /*fda0*/  IADD3 R20, R20, -0x1, RZ ;  /* 0xffffffff14147810 */ /* 0x000fe40007ffe0ff */
[----:B------:R-:W-:Y:S01]  /*fdb0*/  ISETP.GT.AND P2, PT, R2, RZ, PT ;  /* 0x000000ff0200720c */ /* 0x000fe20003f44270 */
[----:B-1----:R-:W-:-:S12]  /*fdc0*/  @!P1 BRA `(.L_x_13817) ;  /* 0x0000000000049947 */ /* 0x002fd80003800000 */
[----:B------:R-:W-:Y:S01]  /*fdd0*/  BPT.TRAP 0x1 ;  /* 0x000000040000795c */ /* 0x000fe20000300000 */
.L_x_13817:
[----:B------:R-:W-:Y:S01]  /*fde0*/  IMAD R10, R18, 0x8, R17 ;  /* 0x00000008120a7824 */ /* 0x000fe200078e0211 */
[----:B------:R-:W-:Y:S01]  /*fdf0*/  SHF.L.U32 R25, R26, 0x1f, RZ ;  /* 0x0000001f1a197819 */ /* 0x000fe200000006ff */
[----:B------:R-:W-:Y:S01]  /*fe00*/  BSSY B1, `(.L_x_13818) ;  /* 0x0000004000017945 */ /* 0x000fe20003800000 */
[----:B------:R-:W-:Y:S02]  /*fe10*/  SHF.R.S32.HI R23, RZ, 0x1f, R5 ;  /* 0x0000001fff177819 */ /* 0x000fe40000011405 */
[----:B------:R-:W2:Y:S02]  /*fe20*/  SYNCS.PHASECHK.TRANS64.TRYWAIT P0, [R10+URZ+0x32440], R25 ;  /* 0x032440190a0075a7 */ /* 0x000ea4000800017f */
[----:B--2---:R-:W-:Y:S05]  /*fe30*/  @!P0 BRA `(.L_x_13819) ;  /* 0x0000003800e88947 */ /* 0x004fea0003800000 */
.L_x_13919:
[----:B------:R-:W-:Y:S05]  /*fe40*/  BSYNC B1 ;  /* 0x0000000000017941 */ /* 0x000fea0003800000 */
.L_x_13818:
        /* <DEDUP_REMOVED lines=51> */
.L_x_13933:
        /* <DEDUP_REMOVED lines=8> */
.L_x_13821:
        /* <DEDUP_REMOVED lines=10> */
.L_x_13822:
[----:B------:R1:W-:Y:S01]  /*102a0*/  SYNCS.ARRIVE.TRANS64.A1T0 RZ, [R10+URZ+0x32430], RZ ;  /* 0x032430ff0aff79a7 */ /* 0x0003e2000810003f */
[----:B------:R-:W-:Y:S05]  /*102b0*/  @!P3 BRA `(.L_x_13823) ;  /* 0x000000000004b947 */ /* 0x000fea0003800000 */
[----:B------:R-:W-:Y:S01]  /*102c0*/  BPT.TRAP 0x1 ;  /* 0x000000040000795c */ /* 0x000fe20000300000 */
.L_x_13823:
[----:B------:R-:W3:Y:S01]  /*102d0*/  SYNCS.PHASECHK.TRANS64.TRYWAIT P0, [R10+URZ+0x32460], R25 ;  /* 0x032460190a0075a7 */ /* 0x000ee2000800017f */
[----:B------:R-:W-:Y:S04]  /*102e0*/  BSSY B1, `(.L_x_13824) ;  /* 0x0000002000017945 */ /* 0x000fe80003800000 */
[----:B---3--:R-:W-:Y:S05]  /*102f0*/  @!P0 BRA `(.L_x_13825) ;  /* 0x0000003c005c8947 */ /* 0x008fea0003800000 */
.L_x_13934:
[----:B------:R-:W-:Y:S05]  /*10300*/  BSYNC B1 ;  /* 0x0000000000017941 */ /* 0x000fea0003800000 */
.L_x_13824:
        /* <DEDUP_REMOVED lines=68> */
.L_x_13948:
[----:B0---4-:R-:W-:-:S04]  /*10750*/  IADD3 R2, P0, R14, R0, RZ ;  /* 0x000000000e027210 */ /* 0x011fc80007f1e0ff */
[----:B------:R-:W-:Y:S02]  /*10760*/  IADD3.X R3, RZ, R24, RZ, P0, !PT ;  /* 0x00000018ff037210 */ /* 0x000fe400007fe4ff */
        /* <DEDUP_REMOVED lines=9> */
.L_x_13827:
        /* <DEDUP_REMOVED lines=10> */
.L_x_13828:
[----:B------:R2:W-:Y:S01]  /*108a0*/  SYNCS.ARRIVE.TRANS64.A1T0 RZ, [R10+URZ+0x32450], RZ ;  /* 0x032450ff0aff79a7 */ /* 0x0005e2000810003f */
[----:B------:R-:W-:Y:S05]  /*108b0*/  @P2 BRA `(.L_x_13829) ;  /* 0xfffffff000a82947 */ /* 0x000fea000383ffff */
[----:B------:R-:W-:Y:S05]  /*108c0*/  BSYNC B0 ;  /* 0x0000000000007941 */ /* 0x000fea0003800000 */
.L_x_13816:
        /* <DEDUP_REMOVED lines=21> */
.L_x_13831:
[----:B------:R-:W-:Y:S05]  /*10a20*/  BSYNC B0 ;  /* 0x0000000000007941 */ /* 0x000fea0003800000 */
.L_x_13830:
[----:B------:R-:W-:-:S07]  /*10a30*/  LOP3.LUT R26, R26, R5, RZ, 0x3c, !PT ;  /* 0x000000051a1a7212 */ /* 0x000fce00078e3cff */
.L_x_13787:
[----:B------:R-:W-:Y:S05]  /*10a40*/  BSYNC B7 ;  /* 0x0000000000077941 */ /* 0x000fea0003800000 */
.L_x_13785:
        /* <DEDUP_REMOVED lines=11> */
.L_x_13832:
[----:B------:R-:W-:-:S03]  /*10b00*/  UMOV UR4, 0xffffffff ;  /* 0xffffffff00047882 */ /* 0x000fc60000000000 */
[----:B------:R-:W-:Y:S05]  /*10b10*/  BRA.DIV UR4, `(.L_x_13834) ;  /* 0x0000003e04307947 */ /* 0x000fea000b800000 */
[----:B------:R3:W4:Y:S02]  /*10b20*/  SHFL.IDX PT, R14, R32, RZ, 0x1f ;  /* 0x00001fff200e7589 */ /* 0x00072400000e0000 */
.L_x_13951:
        /* <DEDUP_REMOVED lines=8> */
.L_x_13833:
[----:B------:R-:W-:Y:S02]  /*10bb0*/  ULDC UR4, c[0x0][0xd38] ;  /* 0x00034e0000047ab9 */ /* 0x000fe40000000800 */
[----:B----4-:R-:W-:-:S13]  /*10bc0*/  ISETP.GE.AND P0, PT, R32, UR4, PT ;  /* 0x0000000420007c0c */ /* 0x010fda000bf06270 */
[----:B------:R-:W-:Y:S05]  /*10bd0*/  @!P0 BRA `(.L_x_13835) ;  /* 0xffffffbc00448947 */ /* 0x000fea000383ffff */
.L_x_13782:
        /* <DEDUP_REMOVED lines=12> */
.L_x_13952:
[----:B------:R-:W-:Y:S05]  /*10ca0*/  BSYNC B0 ;  /* 0x0000000000007941 */ /* 0x000fea0003800000 */
.L_x_13836:
[----:B------:R-:W-:-:S03]  /*10cb0*/  UMOV UR4, 0xffffffff ;  /* 0xffffffff00047882 */ /* 0x000fc60000000000 */
[----:B------:R-:W-:Y:S05]  /*10cc0*/  BRA.DIV UR4, `(.L_x_13838) ;  /* 0x0000003e04007947 */ /* 0x000fea000b800000 */
[----:B0-----:R-:W0:Y:S02]  /*10cd0*/  S2R R0, SR_TID.X ;  /* 0x0000000000007919 */ /* 0x001e240000002100 */
[----:B0-----:R-:W-:-:S04]  /*10ce0*/  SHF.R.U32.HI R0, RZ, 0x5, R0 ;  /* 0x00000005ff007819 */ /* 0x001fc80000011600 */
[----:B------:R-:W-:-:S05]  /*10cf0*/  LOP3.LUT R0, R0, 0x3, RZ, 0xc0, !PT ;  /* 0x0000000300007812 */ /* 0x000fca00078ec0ff */
[----:B------:R0:W1:Y:S02]  /*10d00*/  SHFL.IDX PT, R14, R0, RZ, 0x1f ;  /* 0x00001fff000e7589 */ /* 0x00006400000e0000 */
.L_x_13955:
[----:B-1----:R-:W-:Y:S01]  /*10d10*/  ISETP.NE.AND P0, PT, R14, RZ, PT ;  /* 0x000000ff0e00720c */ /* 0x002fe20003f05270 */
[----:B------:R-:W-:-:S12]  /*10d20*/  BSSY B0, `(.L_x_13839) ;  /* 0x0000026000007945 */ /* 0x000fd80003800000 */
[----:B------:R-:W-:Y:S05]  /*10d30*/  @P0 BRA `(.L_x_13840) ;  /* 0x0000000000900947 */ /* 0x000fea0003800000 */
[----:B------:R-:W-:-:S03]  /*10d40*/  UMOV UR4, 0xffffffff ;  /* 0xffffffff00047882 */ /* 0x000fc60000000000 */
[----:B------:R-:W-:Y:S05]  /*10d50*/  BRA.DIV UR4, `(.L_x_13841) ;  /* 0x0000003e04107947 */ /* 0x000fea000b800000 */
[----:B------:R-:W-:-:S13]  /*10d60*/  ELECT P6, URZ, PT ;  /* 0x00000000003f782f */ /* 0x000fda00038c0000 */
.L_x_13958:
        /* <DEDUP_REMOVED lines=8> */
.L_x_13842:
[----:B------:R-:W-:Y:S01]  /*10df0*/  IMAD R5, R18, 0x8, R7 ;  /* 0x0000000812057824 */ /* 0x000fe200078e0207 */
[----:B------:R-:W-:Y:S01]  /*10e00*/  SHF.L.U32 R0, R26, 0x1f, RZ ;  /* 0x0000001f1a007819 */ /* 0x000fe200000006ff */
[----:B------:R-:W-:-:S03]  /*10e10*/  VIADD R18, R18, 0x1 ;  /* 0x0000000112127836 */ /* 0x000fc60000000000 */
[----:B------:R-:W0:Y:S02]  /*10e20*/  SYNCS.PHASECHK.TRANS64.TRYWAIT P1, [R5+URZ+0x32440], R0 ;  /* 0x03244000050075a7 */ /* 0x000e24000802017f */
[----:B------:R-:W-:-:S04]  /*10e30*/  ISETP.NE.AND P2, PT, R18, 0x2, PT ;  /* 0x000000021200780c */ /* 0x000fc80003f45270 */
[----:B------:R-:W-:Y:S01]  /*10e40*/  SEL R3, RZ, 0x1, P2 ;  /* 0x00000001ff037807 */ /* 0x000fe20001000000 */
[----:B0-----:R-:W-:Y:S08]  /*10e50*/  @!P1 BRA `(.L_x_13843) ;  /* 0x0000003800f09947 */ /* 0x001ff00003800000 */
.L_x_13959:
[----:B------:R-:W-:Y:S02]  /*10e60*/  SEL R18, R18, RZ, P2 ;  /* 0x000000ff12127207 */ /* 0x000fe40001000000 */
[----:B------:R-:W-:Y:S01]  /*10e70*/  LOP3.LUT R2, R26, R3, RZ, 0x3c, !PT ;  /* 0x000000031a027212 */ /* 0x000fe200078e3cff */
[----:B------:R-:W-:Y:S06]  /*10e80*/  @!P0 BRA `(.L_x_13844) ;  /* 0x0000000000048947 */ /* 0x000fec0003800000 */
[----:B------:R-:W-:Y:S01]  /*10e90*/  BPT.TRAP 0x1 ;  /* 0x000000040000795c */ /* 0x000fe20000300000 */
.L_x_13844:
[----:B------:R-:W-:Y:S01]  /*10ea0*/  IMAD R3, R18, 0x8, R7 ;  /* 0x0000000812037824 */ /* 0x000fe200078e0207 */
[----:B------:R-:W-:-:S04]  /*10eb0*/  SHF.L.U32 R2, R2, 0x1f, RZ ;  /* 0x0000001f02027819 */ /* 0x000fc800000006ff */
[----:B------:R-:W1:Y:S02]  /*10ec0*/  SYNCS.PHASECHK.TRANS64.TRYWAIT P1, [R3+URZ+0x32440], R2 ;  /* 0x03244002030075a7 */ /* 0x000e64000802017f */
[----:B-1----:R-:W-:Y:S05]  /*10ed0*/  @!P1 BRA `(.L_x_13845) ;  /* 0x0000003800e49947 */ /* 0x002fea0003800000 */
.L_x_13960:
[----:B------:R-:W-:Y:S05]  /*10ee0*/  @!P0 BRA `(.L_x_13846) ;  /* 0x0000000000048947 */ /* 0x000fea0003800000 */
[----:B------:R-:W-:Y:S01]  /*10ef0*/  BPT.TRAP 0x1 ;  /* 0x000000040000795c */ /* 0x000fe20000300000 */
.L_x_13846:
[----:B------:R-:W4:Y:S02]  /*10f00*/  SYNCS.PHASECHK.TRANS64.TRYWAIT P1, [R5+URZ+0x32460], R0 ;  /* 0x03246000050075a7 */ /* 0x000f24000802017f */
[----:B----4-:R-:W-:Y:S05]  /*10f10*/  @!P1 BRA `(.L_x_13847) ;  /* 0x0000003800e89947 */ /* 0x010fea0003800000 */
.L_x_13961:
[----:B------:R-:W-:Y:S05]  /*10f20*/  @!P0 BRA `(.L_x_13848) ;  /* 0x0000000000048947 */ /* 0x000fea0003800000 */
[----:B------:R-:W-:Y:S01]  /*10f30*/  BPT.TRAP 0x1 ;  /* 0x000000040000795c */ /* 0x000fe20000300000 */
.L_x_13848:
[----:B------:R0:W0:Y:S02]  /*10f40*/  SYNCS.PHASECHK.TRANS64.TRYWAIT P0, [R3+URZ+0x32460], R2 ;  /* 0x03246002030075a7 */ /* 0x000024000800017f */
[----:B0-----:R-:W-:Y:S05]  /*10f50*/  @!P0 NANOSLEEP.SYNCS 0x989680 ;  /* 0x009896800000895d */ /* 0x001fea0003900000 */
[----:B------:R-:W0:Y:S02]  /*10f60*/  @!P0 SYNCS.PHASECHK.TRANS64 P0, [R3+URZ+0x32460], R2 ;  /* 0x03246002030085a7 */ /* 0x000e24000800007f */
[----:B0-----:R-:W-:Y:S05]  /*10f70*/  @!P0 BRA `(.L_x_13848) ;  /* 0xfffffffc00f08947 */ /* 0x001fea000383ffff */
.L_x_13840:
[----:B------:R-:W-:Y:S05]  /*10f80*/  BSYNC B0 ;  /* 0x0000000000007941 */ /* 0x000fea0003800000 */
.L_x_13839:
[----:B------:R-:W-:Y:S05]  /*10f90*/  EXIT ;  /* 0x000000000000794d */ /* 0x000fea0003800000 */
.L_x_13728:
[----:B0-----:R-:W-:-:S04]  /*10fa0*/  IMAD.U32 R3, RZ, RZ, UR40 ;  /* 0x00000028ff037e24 */ /* 0x001fc8000f8e00ff */
[----:B------:R0:W1:Y:S03]  /*10fb0*/  SYNCS.PHASECHK.TRANS64.TRYWAIT P0, [R3+URZ+0x32400], R0 ;  /* 0x03240000030075a7 */ /* 0x000066000800017f */
[----:B-1----:R-:W-:Y:S05]  /*10fc0*/  @!P0 NANOSLEEP.SYNCS 0x989680 ;  /* 0x009896800000895d */ /* 0x002fea0003900000 */
[----:B------:R-:W1:Y:S02]  /*10fd0*/  @!P0 SYNCS.PHASECHK.TRANS64 P0, [R3+URZ+0x32400], R0 ;  /* 0x03240000030085a7 */ /* 0x000e64000800007f */
[----:B-1----:R-:W-:Y:S05]  /*10fe0*/  @!P0 BRA `(.L_x_13728) ;  /* 0xfffffffc00ec8947 */ /* 0x002fea000383ffff */
[----:B------:R-:W-:Y:S05]  /*10ff0*/  BRA `(.L_x_13849) ;  /* 0xffffff08005c7947 */ /* 0x000fea000383ffff */
.L_x_13732:
[----:B0-----:R-:W-:-:S04]  /*11000*/  IMAD.U32 R3, RZ, RZ, UR6 ;  /* 0x00000006ff037e24 */ /* 0x001fc8000f8e00ff */
[----:B------:R0:W2:Y:S03]  /*11010*/  SYNCS.PHASECHK.TRANS64.TRYWAIT P1, [R3+URZ+0x32430], R2 ;  /* 0x03243002030075a7 */ /* 0x0000a6000802017f */
[----:B--2---:R-:W-:Y:S05]  /*11020*/  @!P1 NANOSLEEP.SYNCS 0x989680 ;  /* 0x009896800000995d */ /* 0x004fea0003900000 */
[----:B------:R-:W2:Y:S02]  /*11030*/  @!P1 SYNCS.PHASECHK.TRANS64 P1, [R3+URZ+0x32430], R2 ;  /* 0x03243002030095a7 */ /* 0x000ea4000802007f */
[----:B--2---:R-:W-:Y:S05]  /*11040*/  @!P1 BRA `(.L_x_13732) ;  /* 0xfffffffc00ec9947 */ /* 0x004fea000383ffff */
[----:B------:R-:W-:Y:S05]  /*11050*/  BRA `(.L_x_13731) ;  /* 0xffffff0800847947 */ /* 0x000fea000383ffff */
.L_x_13733:
[----:B0-----:R-:W-:-:S04]  /*11060*/  IMAD.U32 R3, RZ, RZ, UR40 ;  /* 0x00000028ff037e24 */ /* 0x001fc8000f8e00ff */
[----:B------:R0:W2:Y:S03]  /*11070*/  SYNCS.PHASECHK.TRANS64.TRYWAIT P1, [R3+URZ+0x32410], R0 ;  /* 0x03241000030075a7 */ /* 0x0000a6000802017f */
[----:B--2---:R-:W-:Y:S05]  /*11080*/  @!P1 NANOSLEEP.SYNCS 0x989680 ;  /* 0x009896800000995d */ /* 0x004fea0003900000 */
[----:B------:R-:W2:Y:S02]  /*11090*/  @!P1 SYNCS.PHASECHK.TRANS64 P1, [R3+URZ+0x32410], R0 ;  /* 0x03241000030095a7 */ /* 0x000ea4000802007f */
[----:B--2---:R-:W-:Y:S05]  /*110a0*/  @!P1 BRA `(.L_x_13733) ;  /* 0xfffffffc00ec9947 */ /* 0x004fea000383ffff */
[----:B------:R-:W-:Y:S05]  /*110b0*/  BRA `(.L_x_13850) ;  /* 0xffffff0c002c7947 */ /* 0x000fea000383ffff */
.L_x_13737:
[----:B0-----:R-:W-:-:S04]  /*110c0*/  IMAD.U32 R3, RZ, RZ, UR6 ;  /* 0x00000006ff037e24 */ /* 0x001fc8000f8e00ff */
[----:B------:R0:W3:Y:S03]  /*110d0*/  SYNCS.PHASECHK.TRANS64.TRYWAIT P1, [R3+URZ+0x32450], R2 ;  /* 0x03245002030075a7 */ /* 0x0000e6000802017f */
[----:B---3--:R-:W-:Y:S05]  /*110e0*/  @!P1 NANOSLEEP.SYNCS 0x989680 ;  /* 0x009896800000995d */ /* 0x008fea0003900000 */
[----:B------:R-:W3:Y:S02]  /*110f0*/  @!P1 SYNCS.PHASECHK.TRANS64 P1, [R3+URZ+0x32450], R2 ;  /* 0x03245002030095a7 */ /* 0x000ee4000802007f */
[----:B---3--:R-:W-:Y:S05]  /*11100*/  @!P1 BRA `(.L_x_13737) ;  /* 0xfffffffc00ec9947 */ /* 0x008fea000383ffff */
[----:B------:R-:W-:Y:S05]  /*11110*/  BRA `(.L_x_13736) ;  /* 0xffffff0c00347947 */ /* 0x000fea000383ffff */
.L_x_13744:
[----:B-1----:R-:W-:-:S04]  /*11120*/  IMAD.U32 R21, RZ, RZ, UR4 ;  /* 0x00000004ff157e24 */ /* 0x002fc8000f8e00ff */
[----:B------:R1:W2:Y:S03]  /*11130*/  SYNCS.PHASECHK.TRANS64.TRYWAIT P1, [R21+URZ+0x32430], R0 ;  /* 0x03243000150075a7 */ /* 0x0002a6000802017f */
[----:B--2---:R-:W-:Y:S05]  /*11140*/  @!P1 NANOSLEEP.SYNCS 0x989680 ;  /* 0x009896800000995d */ /* 0x004fea0003900000 */
[----:B------:R-:W2:Y:S02]  /*11150*/  @!P1 SYNCS.PHASECHK.TRANS64 P1, [R21+URZ+0x32430], R0 ;  /* 0x03243000150095a7 */ /* 0x000ea4000802007f */
[----:B--2---:R-:W-:Y:S05]  /*11160*/  @!P1 BRA `(.L_x_13744) ;  /* 0xfffffffc00ec9947 */ /* 0x004fea000383ffff */
[----:B------:R-:W-:Y:S05]  /*11170*/  BRA `(.L_x_13743) ;  /* 0xffffff2c00e07947 */ /* 0x000fea000383ffff */
.L_x_13748:
[----:B-1----:R-:W-:-:S04]  /*11180*/  IMAD.U32 R21, RZ, RZ, UR4 ;  /* 0x00000004ff157e24 */ /* 0x002fc8000f8e00ff */
[----:B------:R1:W3:Y:S03]  /*11190*/  SYNCS.PHASECHK.TRANS64.TRYWAIT P1, [R21+URZ+0x32450], R0 ;  /* 0x03245000150075a7 */ /* 0x0002e6000802017f */
[----:B---3--:R-:W-:Y:S05]  /*111a0*/  @!P1 NANOSLEEP.SYNCS 0x989680 ;  /* 0x009896800000995d */ /* 0x008fea0003900000 */
[----:B------:R-:W3:Y:S02]  /*111b0*/  @!P1 SYNCS.PHASECHK.TRANS64 P1, [R21+URZ+0x32450], R0 ;  /* 0x03245000150095a7 */ /* 0x000ee4000802007f */
[----:B---3--:R-:W-:Y:S05]  /*111c0*/  @!P1 BRA `(.L_x_13748) ;  /* 0xfffffffc00ec9947 */ /* 0x008fea000383ffff */
[----:B------:R-:W-:Y:S05]  /*111d0*/  BRA `(.L_x_13747) ;  /* 0xffffff3000607947 */ /* 0x000fea000383ffff */
.L_x_13756:
[----:B-1----:R-:W-:-:S04]  /*111e0*/  IMAD.U32 R21, RZ, RZ, UR4 ;  /* 0x00000004ff157e24 */ /* 0x002fc8000f8e00ff */
[----:B------:R1:W2:Y:S03]  /*111f0*/  SYNCS.PHASECHK.TRANS64.TRYWAIT P1, [R21+URZ+0x32430], R0 ;  /* 0x03243000150075a7 */ /* 0x0002a6000802017f */
[----:B--2---:R-:W-:Y:S05]  /*11200*/  @!P1 NANOSLEEP.SYNCS 0x989680 ;  /* 0x009896800000995d */ /* 0x004fea0003900000 */
[----:B------:R-:W2:Y:S02]  /*11210*/  @!P1 SYNCS.PHASECHK.TRANS64 P1, [R21+URZ+0x32430], R0 ;  /* 0x03243000150095a7 */ /* 0x000ea4000802007f */
[----:B--2---:R-:W-:Y:S05]  /*11220*/  @!P1 BRA `(.L_x_13756) ;  /* 0xfffffffc00ec9947 */ /* 0x004fea000383ffff */
[----:B------:R-:W-:Y:S05]  /*11230*/  BRA `(.L_x_13755) ;  /* 0xffffff5800787947 */ /* 0x000fea000383ffff */
.L_x_13760:
[----:B-1----:R-:W-:-:S04]  /*11240*/  IMAD.U32 R21, RZ, RZ, UR4 ;  /* 0x00000004ff157e24 */ /* 0x002fc8000f8e00ff */
[----:B------:R1:W3:Y:S03]  /*11250*/  SYNCS.PHASECHK.TRANS64.TRYWAIT P1, [R21+URZ+0x32450], R0 ;  /* 0x03245000150075a7 */ /* 0x0002e6000802017f */
[----:B---3--:R-:W-:Y:S05]  /*11260*/  @!P1 NANOSLEEP.SYNCS 0x989680 ;  /* 0x009896800000995d */ /* 0x008fea0003900000 */
[----:B------:R-:W3:Y:S02]  /*11270*/  @!P1 SYNCS.PHASECHK.TRANS64 P1, [R21+URZ+0x32450], R0 ;  /* 0x03245000150095a7 */ /* 0x000ee4000802007f */
[----:B---3--:R-:W-:Y:S05]  /*11280*/  @!P1 BRA `(.L_x_13760) ;  /* 0xfffffffc00ec9947 */ /* 0x008fea000383ffff */
[----:B------:R-:W-:Y:S05]  /*11290*/  BRA `(.L_x_13759) ;  /* 0xffffff5800f87947 */ /* 0x000fea000383ffff */
.L_x_13793:
        /* <DEDUP_REMOVED lines=10> */
.L_x_13851:
[----:B------:R-:W-:Y:S05]  /*11340*/  BRA `(.L_x_13852) ;  /* 0xffffffbc00ec7947 */ /* 0x000fea000383ffff */
.L_x_13796:
[----:B0-----:R0:W1:Y:S02]  /*11350*/  SYNCS.PHASECHK.TRANS64.TRYWAIT P0, [R24+URZ+0x32440], R3 ;  /* 0x03244003180075a7 */ /* 0x001064000800017f */
[----:B-1----:R-:W-:Y:S05]  /*11360*/  @!P0 NANOSLEEP.SYNCS 0x989680 ;  /* 0x009896800000895d */ /* 0x002fea0003900000 */
[----:B------:R-:W1:Y:S02]  /*11370*/  @!P0 SYNCS.PHASECHK.TRANS64 P0, [R24+URZ+0x32440], R3 ;  /* 0x03244003180085a7 */ /* 0x000e64000800007f */
[----:B-1----:R-:W-:Y:S05]  /*11380*/  @!P0 BRA `(.L_x_13796) ;  /* 0xfffffffc00f08947 */ /* 0x002fea000383ffff */
[----:B------:R-:W-:Y:S05]  /*11390*/  BRA `(.L_x_13853) ;  /* 0xffffffc000947947 */ /* 0x000fea000383ffff */
.L_x_13797:
        /* <DEDUP_REMOVED lines=8> */
.L_x_13855:
[----:B------:R-:W-:Y:S05]  /*11420*/  BSYNC B0 ;  /* 0x0000000000007941 */ /* 0x000fea0003800000 */
.L_x_13854:
        /* <DEDUP_REMOVED lines=9> */
.L_x_13856:
        /* <DEDUP_REMOVED lines=8> */
.L_x_13857:
        /* <DEDUP_REMOVED lines=11> */
.L_x_13858:
[----:B------:R-:W-:Y:S02]  /*115f0*/  IMAD.MOV.U32 R13, RZ, RZ, R5 ;  /* 0x000000ffff0d7224 */ /* 0x000fe400078e0005 */
[----:B------:R-:W-:Y:S01]  /*11600*/  IMAD.MOV.U32 R12, RZ, RZ, 0x2 ;  /* 0x00000002ff0c7424 */ /* 0x000fe200078e00ff */
[----:B------:R-:W-:-:S13]  /*11610*/  @P0 LEA R2, P1, R8, R14, 0x1 ;  /* 0x0000000e08020211 */ /* 0x000fda00078208ff */
[----:B------:R-:W-:Y:S05]  /*11620*/  WARPSYNC.COLLECTIVE R15, `(.L_x_13859) ;  /* 0x000000000f087348 */ /* 0x000fea0003c00000 */
[----:B------:R0:W1:Y:S02]  /*11630*/  SHFL.IDX P6, R14, R13, R12, R11 ;  /* 0x0000000c0d0e7389 */ /* 0x00006400000c000b */
[----:B01----:R-:W-:Y:S01]  /*11640*/  ENDCOLLECTIVE ;  /* 0x000000000000791b */ /* 0x003fe20003800000 */
.L_x_13859:
        /* <DEDUP_REMOVED lines=12> */
.L_x_13860:
[----:B------:R-:W-:Y:S02]  /*11710*/  IMAD.MOV.U32 R13, RZ, RZ, R5 ;  /* 0x000000ffff0d7224 */ /* 0x000fe400078e0005 */
[----:B------:R-:W-:Y:S01]  /*11720*/  IMAD.MOV.U32 R12, RZ, RZ, 0x3 ;  /* 0x00000003ff0c7424 */ /* 0x000fe200078e00ff */
[----:B------:R-:W-:-:S13]  /*11730*/  @P0 LEA R2, P1, R8, R14, 0x1 ;  /* 0x0000000e08020211 */ /* 0x000fda00078208ff */
[----:B------:R-:W-:Y:S05]  /*11740*/  WARPSYNC.COLLECTIVE R15, `(.L_x_13861) ;  /* 0x000000000f087348 */ /* 0x000fea0003c00000 */
[----:B------:R0:W1:Y:S02]  /*11750*/  SHFL.IDX P6, R14, R13, R12, R11 ;  /* 0x0000000c0d0e7389 */ /* 0x00006400000c000b */
[----:B01----:R-:W-:Y:S01]  /*11760*/  ENDCOLLECTIVE ;  /* 0x000000000000791b */ /* 0x003fe20003800000 */
.L_x_13861:
        /* <DEDUP_REMOVED lines=12> */
.L_x_13862:
[----:B------:R-:W-:Y:S02]  /*11830*/  IMAD.MOV.U32 R13, RZ, RZ, R5 ;  /* 0x000000ffff0d7224 */ /* 0x000fe400078e0005 */
[----:B------:R-:W-:Y:S01]  /*11840*/  IMAD.MOV.U32 R12, RZ, RZ, 0x4 ;  /* 0x00000004ff0c7424 */ /* 0x000fe200078e00ff */
[----:B------:R-:W-:-:S13]  /*11850*/  @P0 LEA R2, P1, R8, R14, 0x1 ;  /* 0x0000000e08020211 */ /* 0x000fda00078208ff */
[----:B------:R-:W-:Y:S05]  /*11860*/  WARPSYNC.COLLECTIVE R15, `(.L_x_13863) ;  /* 0x000000000f087348 */ /* 0x000fea0003c00000 */
[----:B------:R0:W1:Y:S02]  /*11870*/  SHFL.IDX P6, R14, R13, R12, R11 ;  /* 0x0000000c0d0e7389 */ /* 0x00006400000c000b */
[----:B01----:R-:W-:Y:S01]  /*11880*/  ENDCOLLECTIVE ;  /* 0x000000000000791b */ /* 0x003fe20003800000 */
.L_x_13863:
        /* <DEDUP_REMOVED lines=12> */
.L_x_13864:
[----:B------:R-:W-:Y:S02]  /*11950*/  IMAD.MOV.U32 R13, RZ, RZ, R5 ;  /* 0x000000ffff0d7224 */ /* 0x000fe400078e0005 */
[----:B------:R-:W-:Y:S01]  /*11960*/  IMAD.MOV.U32 R12, RZ, RZ, 0x5 ;  /* 0x00000005ff0c7424 */ /* 0x000fe200078e00ff */
[----:B------:R-:W-:-:S13]  /*11970*/  @P0 LEA R2, P1, R8, R14, 0x1 ;  /* 0x0000000e08020211 */ /* 0x000fda00078208ff */
[----:B------:R-:W-:Y:S05]  /*11980*/  WARPSYNC.COLLECTIVE R15, `(.L_x_13865) ;  /* 0x000000000f087348 */ /* 0x000fea0003c00000 */
[----:B------:R0:W1:Y:S02]  /*11990*/  SHFL.IDX P6, R14, R13, R12, R11 ;  /* 0x0000000c0d0e7389 */ /* 0x00006400000c000b */
[----:B01----:R-:W-:Y:S01]  /*119a0*/  ENDCOLLECTIVE ;  /* 0x000000000000791b */ /* 0x003fe20003800000 */
.L_x_13865:
        /* <DEDUP_REMOVED lines=10> */
.L_x_13866:
[----:B------:R-:W-:Y:S05]  /*11a50*/  BRA `(.L_x_13867) ;  /* 0xffffffbc00fc7947 */ /* 0x000fea000383ffff */
.L_x_13802:
[----:B------:R-:W-:Y:S01]  /*11a60*/  IMAD.MOV.U32 R13, RZ, RZ, R5 ;  /* 0x000000ffff0d7224 */ /* 0x000fe200078e0005 */
[----:B------:R-:W-:Y:S01]  /*11a70*/  MOV R12, RZ ;  /* 0x000000ff000c7202 */ /* 0x000fe20000000f00 */
[----:B------:R-:W-:Y:S01]  /*11a80*/  IMAD.MOV.U32 R11, RZ, RZ, 0x181f ;  /* 0x0000181fff0b7424 */ /* 0x000fe200078e00ff */
[----:B------:R-:W0:Y:S01]  /*11a90*/  S2R R20, SR_TID.X ;  /* 0x0000000000147919 */ /* 0x000e220000002100 */
[----:B------:R-:W-:Y:S01]  /*11aa0*/  IMAD.MOV.U32 R15, RZ, RZ, -0x1 ;  /* 0xffffffffff0f7424 */ /* 0x000fe200078e00ff */
[----:B------:R-:W-:Y:S01]  /*11ab0*/  LOP3.LUT R16, R16, 0xffffefff, RZ, 0xc0, !PT ;  /* 0xffffefff10107812 */ /* 0x000fe200078ec0ff */
[----:B------:R-:W-:-:S07]  /*11ac0*/  IMAD.U32 R4, RZ, RZ, UR43 ;  /* 0x0000002bff047e24 */ /* 0x000fce000f8e00ff */
[----:B01----:R-:W-:Y:S05]  /*11ad0*/  WARPSYNC.COLLECTIVE R15, `(.L_x_13868) ;  /* 0x000000000f087348 */ /* 0x003fea0003c00000 */
[----:B------:R2:W3:Y:S02]  /*11ae0*/  SHFL.IDX P6, R14, R13, R12, R11 ;  /* 0x0000000c0d0e7389 */ /* 0x0004e400000c000b */
[----:B0123--:R-:W-:Y:S01]  /*11af0*/  ENDCOLLECTIVE ;  /* 0x000000000000791b */ /* 0x00ffe20003800000 */
.L_x_13868:
[----:B------:R-:W-:-:S04]  /*11b00*/  IMAD R4, R4, 0x80, R35 ;  /* 0x0000008004047824 */ /* 0x000fc800078e0223 */
        /* <DEDUP_REMOVED lines=9> */
.L_x_13869:
        /* <DEDUP_REMOVED lines=10> */
.L_x_13870:
        /* <DEDUP_REMOVED lines=13> */
.L_x_13871:
[----:B------:R-:W-:Y:S02]  /*11d10*/  IMAD.MOV.U32 R13, RZ, RZ, R5 ;  /* 0x000000ffff0d7224 */ /* 0x000fe400078e0005 */
[----:B------:R-:W-:Y:S01]  /*11d20*/  IMAD.MOV.U32 R12, RZ, RZ, 0x2 ;  /* 0x00000002ff0c7424 */ /* 0x000fe200078e00ff */
[----:B------:R-:W-:-:S05]  /*11d30*/  @!P1 LEA R10, P0, R8, R14, 0x1 ;  /* 0x0000000e080a9211 */ /* 0x000fca00078008ff */
[----:B------:R-:W-:Y:S02]  /*11d40*/  @!P1 IMAD.X R11, RZ, RZ, R2, P0 ;  /* 0x000000ffff0b9224 */ /* 0x000fe400000e0602 */
[----:B------:R-:W-:Y:S02]  /*11d50*/  @!P1 IMAD.MOV.U32 R2, RZ, RZ, R10 ;  /* 0x000000ffff029224 */ /* 0x000fe400078e000a */
[----:B------:R-:W-:Y:S01]  /*11d60*/  @!P1 IMAD.MOV.U32 R3, RZ, RZ, R11 ;  /* 0x000000ffff039224 */ /* 0x000fe200078e000b */
[----:B------:R-:W-:Y:S01]  /*11d70*/  MOV R11, 0x181f ;  /* 0x0000181f000b7802 */ /* 0x000fe20000000f00 */
[----:B------:R-:W-:-:S03]  /*11d80*/  IMAD.SHL.U32 R10, R20, 0x8, RZ ;  /* 0x00000008140a7824 */ /* 0x000fc600078e00ff */
[----:B------:R-:W-:Y:S01]  /*11d90*/  @!PT LDS RZ, [RZ] ;  /* 0x00000000fffff984 */ /* 0x000fe20000000800 */
[----:B------:R-:W-:Y:S01]  /*11da0*/  @!PT LDS RZ, [RZ] ;  /* 0x00000000fffff984 */ /* 0x000fe20000000800 */
[----:B------:R-:W-:Y:S01]  /*11db0*/  @!PT LDS RZ, [RZ] ;  /* 0x00000000fffff984 */ /* 0x000fe20000000800 */
[----:B------:R0:W-:Y:S01]  /*11dc0*/  @!P1 LDGSTS.E.BYPASS.LTC128B.128 [R22+0x18c00], desc[UR36][R2.64], !P5 ;  /* 0x18c0000002169fae */ /* 0x0001e2000e901d64 */
[----:B------:R-:W-:Y:S01]  /*11dd0*/  ISETP.GE.AND P1, PT, R6, UR41, PT ;  /* 0x0000002906007c0c */ /* 0x000fe2000bf26270 */
[----:B------:R-:W-:Y:S01]  /*11de0*/  VIADD R6, R4, 0x30 ;  /* 0x0000003004067836 */ /* 0x000fe20000000000 */
[----:B------:R-:W-:-:S11]  /*11df0*/  LOP3.LUT R10, R10, 0x38, RZ, 0xc0, !PT ;  /* 0x000000380a0a7812 */ /* 0x000fd600078ec0ff */
[----:B0-----:R-:W-:Y:S05]  /*11e00*/  WARPSYNC.COLLECTIVE R15, `(.L_x_13872) ;  /* 0x000000000f087348 */ /* 0x001fea0003c00000 */
[----:B------:R1:W2:Y:S02]  /*11e10*/  SHFL.IDX P6, R14, R13, R12, R11 ;  /* 0x0000000c0d0e7389 */ /* 0x0002a400000c000b */
[----:B012---:R-:W-:Y:S01]  /*11e20*/  ENDCOLLECTIVE ;  /* 0x000000000000791b */ /* 0x007fe20003800000 */
.L_x_13872:
[----:B------:R-:W-:Y:S01]  /*11e30*/  @P1 LOP3.LUT R16, R16, 0x400, RZ, 0xfc, !PT ;  /* 0x0000040010101812 */ /* 0x000fe200078efcff */
[----:B------:R-:W-:-:S03]  /*11e40*/  IMAD.MOV.U32 R13, RZ, RZ, R0 ;  /* 0x000000ffff0d7224 */ /* 0x000fc600078e0000 */
[----:B------:R-:W-:Y:S01]  /*11e50*/  LOP3.LUT R16, R16, 0xfffffdff, RZ, 0xc0, !PT ;  /* 0xfffffdff10107812 */ /* 0x000fe200078ec0ff */
[----:B------:R-:W-:-:S07]  /*11e60*/  IMAD.MOV.U32 R8, RZ, RZ, R14 ;  /* 0x000000ffff087224 */ /* 0x000fce00078e000e */
[----:B------:R-:W-:Y:S05]  /*11e70*/  WARPSYNC.COLLECTIVE R15, `(.L_x_13873) ;  /* 0x000000000f087348 */ /* 0x000fea0003c00000 */
[----:B------:R0:W1:Y:S02]  /*11e80*/  SHFL.IDX P6, R14, R13, R12, R11 ;  /* 0x0000000c0d0e7389 */ /* 0x00006400000c000b */
[----:B01----:R-:W-:Y:S01]  /*11e90*/  ENDCOLLECTIVE ;  /* 0x000000000000791b */ /* 0x003fe20003800000 */
.L_x_13873:
[----:B------:R-:W-:Y:S02]  /*11ea0*/  IMAD.MOV.U32 R13, RZ, RZ, R5 ;  /* 0x000000ffff0d7224 */ /* 0x000fe400078e0005 */
[----:B------:R-:W-:Y:S02]  /*11eb0*/  IMAD.MOV.U32 R12, RZ, RZ, 0x3 ;  /* 0x00000003ff0c7424 */ /* 0x000fe400078e00ff */
[----:B------:R-:W-:-:S07]  /*11ec0*/  IMAD.MOV.U32 R9, RZ, RZ, R14 ;  /* 0x000000ffff097224 */ /* 0x000fce00078e000e */
[----:B------:R-:W-:Y:S05]  /*11ed0*/  WARPSYNC.COLLECTIVE R15, `(.L_x_13874) ;  /* 0x000000000f087348 */ /* 0x000fea0003c00000 */
[----:B------:R0:W1:Y:S02]  /*11ee0*/  SHFL.IDX P6, R14, R13, R12, R11 ;  /* 0x0000000c0d0e7389 */ /* 0x00006400000c000b */
[----:B01----:R-:W-:Y:S01]  /*11ef0*/  ENDCOLLECTIVE ;  /* 0x000000000000791b */ /* 0x003fe20003800000 */
.L_x_13874:
        /* <DEDUP_REMOVED lines=14> */
.L_x_13875:
        /* <DEDUP_REMOVED lines=8> */
.L_x_13876:
[----:B------:R-:W-:-:S05]  /*12060*/  @!P1 LEA R7, P0, R10, R7, 0x1 ;  /* 0x000000070a079211 */ /* 0x000fca00078008ff */
[----:B------:R-:W-:Y:S02]  /*12070*/  @!P1 IMAD.X R6, RZ, RZ, R6, P0 ;  /* 0x000000ffff069224 */ /* 0x000fe400000e0606 */
[----:B------:R-:W-:Y:S02]  /*12080*/  @!P1 IMAD.MOV.U32 R2, RZ, RZ, R7 ;  /* 0x000000ffff029224 */ /* 0x000fe400078e0007 */
[----:B------:R-:W-:Y:S01]  /*12090*/  @!P1 IMAD.MOV.U32 R3, RZ, RZ, R6 ;  /* 0x000000ffff039224 */ /* 0x000fe200078e0006 */
[----:B------:R-:W-:Y:S01]  /*120a0*/  MOV R13, R0 ;  /* 0x00000000000d7202 */ /* 0x000fe20000000f00 */
[----:B------:R-:W-:-:S03]  /*120b0*/  VIADD R6, R4, 0x40 ;  /* 0x0000004004067836 */ /* 0x000fc60000000000 */
[----:B------:R-:W-:Y:S01]  /*120c0*/  @!PT LDS RZ, [RZ] ;  /* 0x00000000fffff984 */ /* 0x000fe20000000800 */
[----:B------:R-:W-:Y:S01]  /*120d0*/  @!PT LDS RZ, [RZ] ;  /* 0x00000000fffff984 */ /* 0x000fe20000000800 */
[----:B------:R-:W-:Y:S01]  /*120e0*/  @!PT LDS RZ, [RZ] ;  /* 0x00000000fffff984 */ /* 0x000fe20000000800 */
[----:B------:R0:W-:Y:S02]  /*120f0*/  @!P1 LDGSTS.E.BYPASS.LTC128B.128 [R22+0x19c00], desc[UR36][R2.64], !P5 ;  /* 0x19c0000002169fae */ /* 0x0001e4000e901d64 */
[----:B------:R-:W-:Y:S01]  /*12100*/  ISETP.GE.AND P1, PT, R6, UR41, PT ;  /* 0x0000002906007c0c */ /* 0x000fe2000bf26270 */
[----:B------:R-:W-:Y:S02]  /*12110*/  VIADD R6, R4, 0x50 ;  /* 0x0000005004067836 */ /* 0x000fe40000000000 */
[----:B0-----:R-:W-:-:S10]  /*12120*/  IMAD.MOV.U32 R2, RZ, RZ, R14 ;  /* 0x000000ffff027224 */ /* 0x001fd400078e000e */
[----:B------:R-:W-:Y:S05]  /*12130*/  WARPSYNC.COLLECTIVE R15, `(.L_x_13877) ;  /* 0x000000000f087348 */ /* 0x000fea0003c00000 */
[----:B------:R0:W1:Y:S02]  /*12140*/  SHFL.IDX P6, R14, R13, R12, R11 ;  /* 0x0000000c0d0e7389 */ /* 0x00006400000c000b */
[----:B01----:R-:W-:Y:S01]  /*12150*/  ENDCOLLECTIVE ;  /* 0x000000000000791b */ /* 0x003fe20003800000 */
.L_x_13877:
        /* <DEDUP_REMOVED lines=16> */
.L_x_13878:
[----:B------:R-:W-:Y:S01]  /*12260*/  @P1 LOP3.LUT R16, R16, 0x80, RZ, 0xfc, !PT ;  /* 0x0000008010101812 */ /* 0x000fe200078efcff */
[----:B------:R-:W-:-:S03]  /*12270*/  IMAD.MOV.U32 R13, RZ, RZ, R0 ;  /* 0x000000ffff0d7224 */ /* 0x000fc600078e0000 */
[----:B------:R-:W-:Y:S01]  /*12280*/  LOP3.LUT R16, R16, 0xffffffbf, RZ, 0xc0, !PT ;  /* 0xffffffbf10107812 */ /* 0x000fe200078ec0ff */
[----:B------:R-:W-:-:S07]  /*12290*/  IMAD.MOV.U32 R2, RZ, RZ, R14 ;  /* 0x000000ffff027224 */ /* 0x000fce00078e000e */
[----:B------:R-:W-:Y:S05]  /*122a0*/  WARPSYNC.COLLECTIVE R15, `(.L_x_13879) ;  /* 0x000000000f087348 */ /* 0x000fea0003c00000 */
[----:B------:R0:W1:Y:S02]  /*122b0*/  SHFL.IDX P6, R14, R13, R12, R11 ;  /* 0x0000000c0d0e7389 */ /* 0x00006400000c000b */
[----:B01----:R-:W-:Y:S01]  /*122c0*/  ENDCOLLECTIVE ;  /* 0x000000000000791b */ /* 0x003fe20003800000 */
.L_x_13879:
[----:B------:R-:W-:Y:S02]  /*122d0*/  IMAD.MOV.U32 R13, RZ, RZ, R5 ;  /* 0x000000ffff0d7224 */ /* 0x000fe400078e0005 */
[----:B------:R-:W-:Y:S02]  /*122e0*/  IMAD.MOV.U32 R12, RZ, RZ, 0x6 ;  /* 0x00000006ff0c7424 */ /* 0x000fe400078e00ff */
[----:B------:R-:W-:-:S07]  /*122f0*/  IMAD.MOV.U32 R21, RZ, RZ, R14 ;  /* 0x000000ffff157224 */ /* 0x000fce00078e000e */
[----:B------:R-:W-:Y:S05]  /*12300*/  WARPSYNC.COLLECTIVE R15, `(.L_x_13880) ;  /* 0x000000000f087348 */ /* 0x000fea0003c00000 */
[----:B------:R0:W1:Y:S02]  /*12310*/  SHFL.IDX P6, R14, R13, R12, R11 ;  /* 0x0000000c0d0e7389 */ /* 0x00006400000c000b */
[----:B01----:R-:W-:Y:S01]  /*12320*/  ENDCOLLECTIVE ;  /* 0x000000000000791b */ /* 0x003fe20003800000 */
.L_x_13880:
        /* <DEDUP_REMOVED lines=13> */
.L_x_13881:
        /* <DEDUP_REMOVED lines=8> */
[----:B------:R-:W-:-:S03]  /*12480*/  @!P1 IMAD.MOV.U32 R2, RZ, RZ, R6 ;  /* 0x000000ffff029224 */ /* 0x000fc600078e0006 */
[----:B------:R-:W-:Y:S01]  /*12490*/  @!P1 MOV R3, R15 ;  /* 0x0000000f00039202 */ /* 0x000fe20000000f00 */
[----:B------:R-:W-:-:S04]  /*124a0*/  IMAD.MOV.U32 R15, RZ, RZ, -0x1 ;  /* 0xffffffffff0f7424 */ /* 0x000fc800078e00ff */
[----:B------:R-:W-:Y:S01]  /*124b0*/  @!PT LDS RZ, [RZ] ;  /* 0x00000000fffff984 */ /* 0x000fe20000000800 */
[----:B------:R-:W-:Y:S01]  /*124c0*/  @!PT LDS RZ, [RZ] ;  /* 0x00000000fffff984 */ /* 0x000fe20000000800 */
[----:B------:R-:W-:Y:S01]  /*124d0*/  @!PT LDS RZ, [RZ] ;  /* 0x00000000fffff984 */ /* 0x000fe20000000800 */
[----:B------:R0:W-:Y:S03]  /*124e0*/  @!P1 LDGSTS.E.BYPASS.LTC128B.128 [R22+0x1b400], desc[UR36][R2.64], !P5 ;  /* 0x1b40000002169fae */ /* 0x0001e6000e901d64 */
[----:B0-----:R-:W-:Y:S05]  /*124f0*/  WARPSYNC.COLLECTIVE R15, `(.L_x_13882) ;  /* 0x000000000f087348 */ /* 0x001fea0003c00000 */
[----:B------:R1:W2:Y:S02]  /*12500*/  SHFL.IDX P6, R14, R13, R12, R11 ;  /* 0x0000000c0d0e7389 */ /* 0x0002a400000c000b */
[----:B012---:R-:W-:Y:S01]  /*12510*/  ENDCOLLECTIVE ;  /* 0x000000000000791b */ /* 0x007fe20003800000 */
.L_x_13882:
[----:B------:R-:W-:Y:S02]  /*12520*/  IMAD.MOV.U32 R13, RZ, RZ, R0 ;  /* 0x000000ffff0d7224 */ /* 0x000fe400078e0000 */
[----:B------:R-:W-:-:S07]  /*12530*/  IMAD.MOV.U32 R5, RZ, RZ, R14 ;  /* 0x000000ffff057224 */ /* 0x000fce00078e000e */
[----:B------:R-:W-:Y:S05]  /*12540*/  WARPSYNC.COLLECTIVE R15, `(.L_x_13883) ;  /* 0x000000000f087348 */ /* 0x000fea0003c00000 */
[----:B------:R0:W1:Y:S02]  /*12550*/  SHFL.IDX P6, R14, R13, R12, R11 ;  /* 0x0000000c0d0e7389 */ /* 0x00006400000c000b */
[----:B01----:R-:W-:Y:S01]  /*12560*/  ENDCOLLECTIVE ;  /* 0x000000000000791b */ /* 0x003fe20003800000 */
.L_x_13883:
[----:B------:R-:W-:Y:S05]  /*12570*/  BRA `(.L_x_13884) ;  /* 0xffffffc0001c7947 */ /* 0x000fea000383ffff */
.L_x_13806:
        /* <DEDUP_REMOVED lines=8> */
.L_x_13886:
[----:B------:R-:W-:Y:S05]  /*12600*/  BSYNC B0 ;  /* 0x0000000000007941 */ /* 0x000fea0003800000 */
.L_x_13885:
        /* <DEDUP_REMOVED lines=9> */
.L_x_13887:
        /* <DEDUP_REMOVED lines=8> */
.L_x_13888:
        /* <DEDUP_REMOVED lines=13> */
.L_x_13889:
[----:B------:R-:W-:Y:S02]  /*127f0*/  IMAD.MOV.U32 R13, RZ, RZ, R4 ;  /* 0x000000ffff0d7224 */ /* 0x000fe400078e0004 */
[----:B------:R-:W-:Y:S01]  /*12800*/  IMAD.MOV.U32 R12, RZ, RZ, 0x2 ;  /* 0x00000002ff0c7424 */ /* 0x000fe200078e00ff */
[----:B------:R-:W-:-:S13]  /*12810*/  LOP3.LUT P6, RZ, R16, 0x800, RZ, 0xc0, !PT ;  /* 0x0000080010ff7812 */ /* 0x000fda00078cc0ff */
[----:B------:R-:W-:-:S04]  /*12820*/  @!P6 LEA R14, P0, R20, R14, 0x1 ;  /* 0x0000000e140ee211 */ /* 0x000fc800078008ff */
[----:B------:R-:W-:Y:S01]  /*12830*/  @!P6 IADD3.X R5, RZ, R5, RZ, P0, !PT ;  /* 0x00000005ff05e210 */ /* 0x000fe200007fe4ff */
[----:B------:R-:W-:-:S04]  /*12840*/  @!P6 IMAD.MOV.U32 R2, RZ, RZ, R14 ;  /* 0x000000ffff02e224 */ /* 0x000fc800078e000e */
        /* <DEDUP_REMOVED lines=11> */
.L_x_13890:
[----:B------:R-:W-:Y:S02]  /*12900*/  IMAD.MOV.U32 R13, RZ, RZ, R0 ;  /* 0x000000ffff0d7224 */ /* 0x000fe400078e0000 */
[----:B------:R-:W-:-:S07]  /*12910*/  IMAD.MOV.U32 R5, RZ, RZ, R14 ;  /* 0x000000ffff057224 */ /* 0x000fce00078e000e */
[----:B------:R-:W-:Y:S05]  /*12920*/  WARPSYNC.COLLECTIVE R15, `(.L_x_13891) ;  /* 0x000000000f087348 */ /* 0x000fea0003c00000 */
[----:B------:R0:W1:Y:S02]  /*12930*/  SHFL.IDX P6, R14, R13, R12, R11 ;  /* 0x0000000c0d0e7389 */ /* 0x00006400000c000b */
[----:B01----:R-:W-:Y:S01]  /*12940*/  ENDCOLLECTIVE ;  /* 0x000000000000791b */ /* 0x003fe20003800000 */
.L_x_13891:
[----:B------:R-:W-:Y:S02]  /*12950*/  IMAD.MOV.U32 R13, RZ, RZ, R4 ;  /* 0x000000ffff0d7224 */ /* 0x000fe400078e0004 */
[----:B------:R-:W-:Y:S01]  /*12960*/  IMAD.MOV.U32 R12, RZ, RZ, 0x3 ;  /* 0x00000003ff0c7424 */ /* 0x000fe200078e00ff */
[----:B------:R-:W-:-:S05]  /*12970*/  @!P1 LEA R14, P0, R20, R14, 0x1 ;  /* 0x0000000e140e9211 */ /* 0x000fca00078008ff */
[----:B------:R-:W-:-:S08]  /*12980*/  @!P1 IMAD.MOV.U32 R2, RZ, RZ, R14 ;  /* 0x000000ffff029224 */ /* 0x000fd000078e000e */
[----:B------:R-:W-:Y:S05]  /*12990*/  WARPSYNC.COLLECTIVE R15, `(.L_x_13892) ;  /* 0x000000000f087348 */ /* 0x000fea0003c00000 */
[----:B------:R0:W1:Y:S02]  /*129a0*/  SHFL.IDX P6, R14, R13, R12, R11 ;  /* 0x0000000c0d0e7389 */ /* 0x00006400000c000b */
[----:B01----:R-:W-:Y:S01]  /*129b0*/  ENDCOLLECTIVE ;  /* 0x000000000000791b */ /* 0x003fe20003800000 */
.L_x_13892:
        /* <DEDUP_REMOVED lines=15> */
.L_x_13893:
        /* <DEDUP_REMOVED lines=17> */
.L_x_13894:
[----:B------:R-:W-:Y:S01]  /*12bc0*/  MOV R13, R0 ;  /* 0x00000000000d7202 */ /* 0x000fe20000000f00 */
[----:B------:R-:W-:-:S07]  /*12bd0*/  IMAD.MOV.U32 R5, RZ, RZ, R14 ;  /* 0x000000ffff057224 */ /* 0x000fce00078e000e */
[----:B------:R-:W-:Y:S05]  /*12be0*/  WARPSYNC.COLLECTIVE R15, `(.L_x_13895) ;  /* 0x000000000f087348 */ /* 0x000fea0003c00000 */
[----:B------:R0:W1:Y:S02]  /*12bf0*/  SHFL.IDX P6, R14, R13, R12, R11 ;  /* 0x0000000c0d0e7389 */ /* 0x00006400000c000b */
[----:B01----:R-:W-:Y:S01]  /*12c00*/  ENDCOLLECTIVE ;  /* 0x000000000000791b */ /* 0x003fe20003800000 */
.L_x_13895:
[----:B------:R-:W-:Y:S02]  /*12c10*/  IMAD.MOV.U32 R13, RZ, RZ, R4 ;  /* 0x000000ffff0d7224 */ /* 0x000fe400078e0004 */
[----:B------:R-:W-:Y:S01]  /*12c20*/  IMAD.MOV.U32 R12, RZ, RZ, 0x5 ;  /* 0x00000005ff0c7424 */ /* 0x000fe200078e00ff */
[----:B------:R-:W-:-:S05]  /*12c30*/  @!P1 LEA R14, P0, R20, R14, 0x1 ;  /* 0x0000000e140e9211 */ /* 0x000fca00078008ff */
[----:B------:R-:W-:-:S08]  /*12c40*/  @!P1 IMAD.MOV.U32 R2, RZ, RZ, R14 ;  /* 0x000000ffff029224 */ /* 0x000fd000078e000e */
[----:B------:R-:W-:Y:S05]  /*12c50*/  WARPSYNC.COLLECTIVE R15, `(.L_x_13896) ;  /* 0x000000000f087348 */ /* 0x000fea0003c00000 */
[----:B------:R0:W1:Y:S02]  /*12c60*/  SHFL.IDX P6, R14, R13, R12, R11 ;  /* 0x0000000c0d0e7389 */ /* 0x00006400000c000b */
[----:B01----:R-:W-:Y:S01]  /*12c70*/  ENDCOLLECTIVE ;  /* 0x000000000000791b */ /* 0x003fe20003800000 */
.L_x_13896:
        /* <DEDUP_REMOVED lines=15> */
.L_x_13897:
        /* <DEDUP_REMOVED lines=17> */
.L_x_13898:
[----:B------:R-:W-:Y:S02]  /*12e80*/  IMAD.MOV.U32 R13, RZ, RZ, R0 ;  /* 0x000000ffff0d7224 */ /* 0x000fe400078e0000 */
[----:B------:R-:W-:-:S07]  /*12e90*/  IMAD.MOV.U32 R5, RZ, RZ, R14 ;  /* 0x000000ffff057224 */ /* 0x000fce00078e000e */
[----:B------:R-:W-:Y:S05]  /*12ea0*/  WARPSYNC.COLLECTIVE R15, `(.L_x_13899) ;  /* 0x000000000f087348 */ /* 0x000fea0003c00000 */
[----:B------:R0:W1:Y:S02]  /*12eb0*/  SHFL.IDX P6, R14, R13, R12, R11 ;  /* 0x0000000c0d0e7389 */ /* 0x00006400000c000b */
[----:B01----:R-:W-:Y:S01]  /*12ec0*/  ENDCOLLECTIVE ;  /* 0x000000000000791b */ /* 0x003fe20003800000 */
.L_x_13899:
[----:B------:R-:W-:Y:S02]  /*12ed0*/  IMAD.MOV.U32 R13, RZ, RZ, R4 ;  /* 0x000000ffff0d7224 */ /* 0x000fe400078e0004 */
[----:B------:R-:W-:Y:S01]  /*12ee0*/  IMAD.MOV.U32 R12, RZ, RZ, 0x7 ;  /* 0x00000007ff0c7424 */ /* 0x000fe200078e00ff */
[----:B------:R-:W-:-:S05]  /*12ef0*/  @!P1 LEA R14, P0, R20, R14, 0x1 ;  /* 0x0000000e140e9211 */ /* 0x000fca00078008ff */
[----:B------:R-:W-:-:S08]  /*12f00*/  @!P1 IMAD.MOV.U32 R2, RZ, RZ, R14 ;  /* 0x000000ffff029224 */ /* 0x000fd000078e000e */
[----:B------:R-:W-:Y:S05]  /*12f10*/  WARPSYNC.COLLECTIVE R15, `(.L_x_13900) ;  /* 0x000000000f087348 */ /* 0x000fea0003c00000 */
[----:B------:R0:W1:Y:S02]  /*12f20*/  SHFL.IDX P6, R14, R13, R12, R11 ;  /* 0x0000000c0d0e7389 */ /* 0x00006400000c000b */
[----:B01----:R-:W-:Y:S01]  /*12f30*/  ENDCOLLECTIVE ;  /* 0x000000000000791b */ /* 0x003fe20003800000 */
.L_x_13900:
        /* <DEDUP_REMOVED lines=10> */
[----:B------:R-:W-:-:S07]  /*12fe0*/  MOV R5, R14 ;  /* 0x0000000e00057202 */ /* 0x000fce0000000f00 */
[----:B0-----:R-:W-:Y:S05]  /*12ff0*/  WARPSYNC.COLLECTIVE R15, `(.L_x_13901) ;  /* 0x000000000f087348 */ /* 0x001fea0003c00000 */
[----:B------:R1:W2:Y:S02]  /*13000*/  SHFL.IDX P6, R14, R13, R12, R11 ;  /* 0x0000000c0d0e7389 */ /* 0x0002a400000c000b */
[----:B012---:R-:W-:Y:S01]  /*13010*/  ENDCOLLECTIVE ;  /* 0x000000000000791b */ /* 0x007fe20003800000 */
.L_x_13901:
[----:B------:R-:W-:Y:S05]  /*13020*/  BRA `(.L_x_13902) ;  /* 0xffffffc000347947 */ /* 0x000fea000383ffff */
.L_x_13809:
[----:B0-----:R0:W2:Y:S02]  /*13030*/  SYNCS.PHASECHK.TRANS64.TRYWAIT P0, [R17+URZ+0x32420], R0 ;  /* 0x03242000110075a7 */ /* 0x0010a4000800017f */
[----:B--2---:R-:W-:Y:S05]  /*13040*/  @!P0 NANOSLEEP.SYNCS 0x989680 ;  /* 0x009896800000895d */ /* 0x004fea0003900000 */
[----:B------:R-:W2:Y:S02]  /*13050*/  @!P0 SYNCS.PHASECHK.TRANS64 P0, [R17+URZ+0x32420], R0 ;  /* 0x03242000110085a7 */ /* 0x000ea4000800007f */
[----:B--2---:R-:W-:Y:S05]  /*13060*/  @!P0 BRA `(.L_x_13809) ;  /* 0xfffffffc00f08947 */ /* 0x004fea000383ffff */
[----:B------:R-:W-:Y:S05]  /*13070*/  BRA `(.L_x_13903) ;  /* 0xffffffc000987947 */ /* 0x000fea000383ffff */
.L_x_13812:
[----:B--2---:R2:W3:Y:S02]  /*13080*/  SYNCS.PHASECHK.TRANS64.TRYWAIT P0, [R24+URZ+0x32460], R3 ;  /* 0x03246003180075a7 */ /* 0x0044e4000800017f */
[----:B---3--:R-:W-:Y:S05]  /*13090*/  @!P0 NANOSLEEP.SYNCS 0x989680 ;  /* 0x009896800000895d */ /* 0x008fea0003900000 */
[----:B------:R-:W3:Y:S02]  /*130a0*/  @!P0 SYNCS.PHASECHK.TRANS64 P0, [R24+URZ+0x32460], R3 ;  /* 0x03246003180085a7 */ /* 0x000ee4000800007f */
[----:B---3--:R-:W-:Y:S05]  /*130b0*/  @!P0 BRA `(.L_x_13812) ;  /* 0xfffffffc00f08947 */ /* 0x008fea000383ffff */
[----:B------:R-:W-:Y:S05]  /*130c0*/  BRA `(.L_x_13904) ;  /* 0xffffffc000a47947 */ /* 0x000fea000383ffff */
.L_x_13813:
        /* <DEDUP_REMOVED lines=8> */
.L_x_13906:
[----:B------:R-:W-:Y:S05]  /*13150*/  BSYNC B0 ;  /* 0x0000000000007941 */ /* 0x000fea0003800000 */
.L_x_13905:
        /* <DEDUP_REMOVED lines=12> */
.L_x_13907:
        /* <DEDUP_REMOVED lines=9> */
.L_x_13908:
        /* <DEDUP_REMOVED lines=19> */
.L_x_13909:
[----:B------:R-:W-:Y:S01]  /*133e0*/  MOV R13, R6 ;  /* 0x00000006000d7202 */ /* 0x000fe20000000f00 */
[----:B------:R-:W-:Y:S01]  /*133f0*/  IMAD.MOV.U32 R12, RZ, RZ, 0x2 ;  /* 0x00000002ff0c7424 */ /* 0x000fe200078e00ff */
[----:B------:R-:W-:-:S13]  /*13400*/  IADD3 R2, P3, R14, R0, RZ ;  /* 0x000000000e027210 */ /* 0x000fda0007f7e0ff */
[----:B------:R-:W-:Y:S05]  /*13410*/  WARPSYNC.COLLECTIVE R15, `(.L_x_13910) ;  /* 0x000000000f087348 */ /* 0x000fea0003c00000 */
[----:B------:R0:W1:Y:S02]  /*13420*/  SHFL.IDX P6, R14, R13, R12, R11 ;  /* 0x0000000c0d0e7389 */ /* 0x00006400000c000b */
[----:B01----:R-:W-:Y:S01]  /*13430*/  ENDCOLLECTIVE ;  /* 0x000000000000791b */ /* 0x003fe20003800000 */
.L_x_13910:
        /* <DEDUP_REMOVED lines=17> */
.L_x_13911:
[----:B------:R-:W-:Y:S02]  /*13550*/  IMAD.MOV.U32 R13, RZ, RZ, R6 ;  /* 0x000000ffff0d7224 */ /* 0x000fe400078e0006 */
[----:B------:R-:W-:Y:S01]  /*13560*/  IMAD.MOV.U32 R12, RZ, RZ, 0x3 ;  /* 0x00000003ff0c7424 */ /* 0x000fe200078e00ff */
[----:B------:R-:W-:-:S13]  /*13570*/  IADD3 R2, P3, R14, R0, RZ ;  /* 0x000000000e027210 */ /* 0x000fda0007f7e0ff */
[----:B------:R-:W-:Y:S05]  /*13580*/  WARPSYNC.COLLECTIVE R15, `(.L_x_13912) ;  /* 0x000000000f087348 */ /* 0x000fea0003c00000 */
[----:B------:R0:W1:Y:S02]  /*13590*/  SHFL.IDX P6, R14, R13, R12, R11 ;  /* 0x0000000c0d0e7389 */ /* 0x00006400000c000b */
[----:B01----:R-:W-:Y:S01]  /*135a0*/  ENDCOLLECTIVE ;  /* 0x000000000000791b */ /* 0x003fe20003800000 */
.L_x_13912:
        /* <DEDUP_REMOVED lines=17> */
.L_x_13913:
[----:B------:R-:W-:Y:S02]  /*136c0*/  IMAD.MOV.U32 R13, RZ, RZ, R6 ;  /* 0x000000ffff0d7224 */ /* 0x000fe400078e0006 */
[----:B------:R-:W-:Y:S01]  /*136d0*/  IMAD.MOV.U32 R12, RZ, RZ, 0x4 ;  /* 0x00000004ff0c7424 */ /* 0x000fe200078e00ff */
[----:B------:R-:W-:-:S13]  /*136e0*/  IADD3 R2, P3, R14, R0, RZ ;  /* 0x000000000e027210 */ /* 0x000fda0007f7e0ff */
[----:B------:R-:W-:Y:S05]  /*136f0*/  WARPSYNC.COLLECTIVE R15, `(.L_x_13914) ;  /* 0x000000000f087348 */ /* 0x000fea0003c00000 */
[----:B------:R0:W1:Y:S02]  /*13700*/  SHFL.IDX P6, R14, R13, R12, R11 ;  /* 0x0000000c0d0e7389 */ /* 0x00006400000c000b */
[----:B01----:R-:W-:Y:S01]  /*13710*/  ENDCOLLECTIVE ;  /* 0x000000000000791b */ /* 0x003fe20003800000 */
.L_x_13914:
        /* <DEDUP_REMOVED lines=17> */
.L_x_13915:
[----:B------:R-:W-:Y:S02]  /*13830*/  IMAD.MOV.U32 R13, RZ, RZ, R6 ;  /* 0x000000ffff0d7224 */ /* 0x000fe400078e0006 */
[----:B------:R-:W-:Y:S01]  /*13840*/  IMAD.MOV.U32 R12, RZ, RZ, 0x5 ;  /* 0x00000005ff0c7424 */ /* 0x000fe200078e00ff */
[----:B------:R-:W-:-:S13]  /*13850*/  IADD3 R2, P3, R14, R0, RZ ;  /* 0x000000000e027210 */ /* 0x000fda0007f7e0ff */
[----:B------:R-:W-:Y:S05]  /*13860*/  WARPSYNC.COLLECTIVE R15, `(.L_x_13916) ;  /* 0x000000000f087348 */ /* 0x000fea0003c00000 */
[----:B------:R0:W1:Y:S02]  /*13870*/  SHFL.IDX P6, R14, R13, R12, R11 ;  /* 0x0000000c0d0e7389 */ /* 0x00006400000c000b */
[----:B01----:R-:W-:Y:S01]  /*13880*/  ENDCOLLECTIVE ;  /* 0x000000000000791b */ /* 0x003fe20003800000 */
.L_x_13916:
        /* <DEDUP_REMOVED lines=12> */
.L_x_13917:
        /* <DEDUP_REMOVED lines=9> */
.L_x_13819:
[----:B--2---:R2:W3:Y:S02]  /*139e0*/  SYNCS.PHASECHK.TRANS64.TRYWAIT P0, [R10+URZ+0x32440], R25 ;  /* 0x032440190a0075a7 */ /* 0x0044e4000800017f */
[----:B---3--:R-:W-:Y:S05]  /*139f0*/  @!P0 NANOSLEEP.SYNCS 0x989680 ;  /* 0x009896800000895d */ /* 0x008fea0003900000 */
[----:B------:R-:W3:Y:S02]  /*13a00*/  @!P0 SYNCS.PHASECHK.TRANS64 P0, [R10+URZ+0x32440], R25 ;  /* 0x032440190a0085a7 */ /* 0x000ee4000800007f */
[----:B---3--:R-:W-:Y:S05]  /*13a10*/  @!P0 BRA `(.L_x_13819) ;  /* 0xfffffffc00f08947 */ /* 0x008fea000383ffff */
[----:B------:R-:W-:Y:S05]  /*13a20*/  BRA `(.L_x_13919) ;  /* 0xffffffc400047947 */ /* 0x000fea000383ffff */
.L_x_13820:
[----:B------:R-:W-:Y:S01]  /*13a30*/  BSSY B1, `(.L_x_13920) ;  /* 0x0000008000017945 */ /* 0x000fe20003800000 */
[----:B------:R-:W-:Y:S01]  /*13a40*/  IMAD.MOV.U32 R13, RZ, RZ, R21 ;  /* 0x000000ffff0d7224 */ /* 0x000fe200078e0015 */
[----:B------:R-:W-:Y:S01]  /*13a50*/  MOV R12, RZ ;  /* 0x000000ff000c7202 */ /* 0x000fe20000000f00 */
[----:B------:R-:W-:Y:S02]  /*13a60*/  IMAD.MOV.U32 R11, RZ, RZ, 0x181f ;  /* 0x0000181fff0b7424 */ /* 0x000fe400078e00ff */
[----:B------:R-:W-:-:S07]  /*13a70*/  IMAD.MOV.U32 R15, RZ, RZ, -0x1 ;  /* 0xffffffffff0f7424 */ /* 0x000fce00078e00ff */
[----:B--2---:R-:W-:Y:S05]  /*13a80*/  WARPSYNC.COLLECTIVE R15, `(.L_x_13921) ;  /* 0x000000000f087348 */ /* 0x004fea0003c00000 */
[----:B------:R0:W1:Y:S02]  /*13a90*/  SHFL.IDX P6, R14, R13, R12, R11 ;  /* 0x0000000c0d0e7389 */ /* 0x00006400000c000b */
[----:B012---:R-:W-:Y:S01]  /*13aa0*/  ENDCOLLECTIVE ;  /* 0x000000000000791b */ /* 0x007fe20003800000 */
.L_x_13921:
[----:B------:R-:W-:Y:S05]  /*13ab0*/  BSYNC B1 ;  /* 0x0000000000017941 */ /* 0x000fea0003800000 */
.L_x_13920:
        /* <DEDUP_REMOVED lines=9> */
.L_x_13922:
[----:B------:R-:W-:Y:S02]  /*13b50*/  IMAD.MOV.U32 R13, RZ, RZ, R21 ;  /* 0x000000ffff0d7224 */ /* 0x000fe400078e0015 */
[----:B------:R-:W-:Y:S01]  /*13b60*/  IMAD.MOV.U32 R12, RZ, RZ, 0x1 ;  /* 0x00000001ff0c7424 */ /* 0x000fe200078e00ff */
[----:B------:R-:W-:-:S13]  /*13b70*/  IADD3 R2, P0, R14, R0, RZ ;  /* 0x000000000e027210 */ /* 0x000fda0007f1e0ff */
[----:B------:R-:W-:Y:S05]  /*13b80*/  WARPSYNC.COLLECTIVE R15, `(.L_x_13923) ;  /* 0x000000000f087348 */ /* 0x000fea0003c00000 */
[----:B------:R0:W1:Y:S02]  /*13b90*/  SHFL.IDX P6, R14, R13, R12, R11 ;  /* 0x0000000c0d0e7389 */ /* 0x00006400000c000b */
[----:B01----:R-:W-:Y:S01]  /*13ba0*/  ENDCOLLECTIVE ;  /* 0x000000000000791b */ /* 0x003fe20003800000 */
.L_x_13923:
        /* <DEDUP_REMOVED lines=10> */
.L_x_13924:
[----:B------:R-:W-:Y:S02]  /*13c50*/  IMAD.MOV.U32 R13, RZ, RZ, R21 ;  /* 0x000000ffff0d7224 */ /* 0x000fe400078e0015 */
[----:B------:R-:W-:Y:S02]  /*13c60*/  IMAD.MOV.U32 R12, RZ, RZ, 0x2 ;  /* 0x00000002ff0c7424 */ /* 0x000fe400078e00ff */
[----:B------:R-:W-:-:S07]  /*13c70*/  IMAD.MOV.U32 R6, RZ, RZ, R14 ;  /* 0x000000ffff067224 */ /* 0x000fce00078e000e */
[----:B------:R-:W-:Y:S05]  /*13c80*/  WARPSYNC.COLLECTIVE R15, `(.L_x_13925) ;  /* 0x000000000f087348 */ /* 0x000fea0003c00000 */
[----:B------:R0:W1:Y:S02]  /*13c90*/  SHFL.IDX P6, R14, R13, R12, R11 ;  /* 0x0000000c0d0e7389 */ /* 0x00006400000c000b */
[----:B01----:R-:W-:Y:S01]  /*13ca0*/  ENDCOLLECTIVE ;  /* 0x000000000000791b */ /* 0x003fe20003800000 */
.L_x_13925:
        /* <DEDUP_REMOVED lines=11> */
.L_x_13926:
[----:B------:R-:W-:Y:S02]  /*13d60*/  IMAD.MOV.U32 R13, RZ, RZ, R21 ;  /* 0x000000ffff0d7224 */ /* 0x000fe400078e0015 */
[----:B------:R-:W-:Y:S01]  /*13d70*/  IMAD.MOV.U32 R12, RZ, RZ, 0x3 ;  /* 0x00000003ff0c7424 */ /* 0x000fe200078e00ff */
[----:B------:R-:W-:-:S13]  /*13d80*/  IADD3 R2, P0, R14, R0, RZ ;  /* 0x000000000e027210 */ /* 0x000fda0007f1e0ff */
[----:B------:R-:W-:Y:S05]  /*13d90*/  WARPSYNC.COLLECTIVE R15, `(.L_x_13927) ;  /* 0x000000000f087348 */ /* 0x000fea0003c00000 */
[----:B------:R0:W1:Y:S02]  /*13da0*/  SHFL.IDX P6, R14, R13, R12, R11 ;  /* 0x0000000c0d0e7389 */ /* 0x00006400000c000b */
[----:B01----:R-:W-:Y:S01]  /*13db0*/  ENDCOLLECTIVE ;  /* 0x000000000000791b */ /* 0x003fe20003800000 */
.L_x_13927:
        /* <DEDUP_REMOVED lines=10> */
.L_x_13928:
[----:B------:R-:W-:Y:S02]  /*13e60*/  IMAD.MOV.U32 R13, RZ, RZ, R21 ;  /* 0x000000ffff0d7224 */ /* 0x000fe400078e0015 */
[----:B------:R-:W-:Y:S01]  /*13e70*/  IMAD.MOV.U32 R12, RZ, RZ, 0x4 ;  /* 0x00000004ff0c7424 */ /* 0x000fe200078e00ff */
[----:B------:R-:W-:-:S13]  /*13e80*/  IADD3 R2, P0, R14, R0, RZ ;  /* 0x000000000e027210 */ /* 0x000fda0007f1e0ff */
[----:B------:R-:W-:Y:S05]  /*13e90*/  WARPSYNC.COLLECTIVE R15, `(.L_x_13929) ;  /* 0x000000000f087348 */ /* 0x000fea0003c00000 */
[----:B------:R0:W1:Y:S02]  /*13ea0*/  SHFL.IDX P6, R14, R13, R12, R11 ;  /* 0x0000000c0d0e7389 */ /* 0x00006400000c000b */
[----:B01----:R-:W-:Y:S01]  /*13eb0*/  ENDCOLLECTIVE ;  /* 0x000000000000791b */ /* 0x003fe20003800000 */
.L_x_13929:
        /* <DEDUP_REMOVED lines=10> */
.L_x_13930:
[----:B------:R-:W-:Y:S02]  /*13f60*/  IMAD.MOV.U32 R13, RZ, RZ, R21 ;  /* 0x000000ffff0d7224 */ /* 0x000fe400078e0015 */
[----:B------:R-:W-:Y:S01]  /*13f70*/  IMAD.MOV.U32 R12, RZ, RZ, 0x5 ;  /* 0x00000005ff0c7424 */ /* 0x000fe200078e00ff */
[----:B------:R-:W-:-:S13]  /*13f80*/  IADD3 R2, P0, R14, R0, RZ ;  /* 0x000000000e027210 */ /* 0x000fda0007f1e0ff */
[----:B------:R-:W-:Y:S05]  /*13f90*/  WARPSYNC.COLLECTIVE R15, `(.L_x_13931) ;  /* 0x000000000f087348 */ /* 0x000fea0003c00000 */
[----:B------:R0:W1:Y:S02]  /*13fa0*/  SHFL.IDX P6, R14, R13, R12, R11 ;  /* 0x0000000c0d0e7389 */ /* 0x00006400000c000b */
[----:B01----:R-:W-:Y:S01]  /*13fb0*/  ENDCOLLECTIVE ;  /* 0x000000000000791b */ /* 0x003fe20003800000 */
.L_x_13931:
        /* <DEDUP_REMOVED lines=10> */
.L_x_13932:
[----:B------:R-:W-:Y:S05]  /*14060*/  BRA `(.L_x_13933) ;  /* 0xffffffc000447947 */ /* 0x000fea000383ffff */
.L_x_13825:
[----:B---3--:R3:W4:Y:S02]  /*14070*/  SYNCS.PHASECHK.TRANS64.TRYWAIT P0, [R10+URZ+0x32460], R25 ;  /* 0x032460190a0075a7 */ /* 0x008724000800017f */
[----:B----4-:R-:W-:Y:S05]  /*14080*/  @!P0 NANOSLEEP.SYNCS 0x989680 ;  /* 0x009896800000895d */ /* 0x010fea0003900000 */
[----:B------:R-:W4:Y:S02]  /*14090*/  @!P0 SYNCS.PHASECHK.TRANS64 P0, [R10+URZ+0x32460], R25 ;  /* 0x032460190a0085a7 */ /* 0x000f24000800007f */
[----:B----4-:R-:W-:Y:S05]  /*140a0*/  @!P0 BRA `(.L_x_13825) ;  /* 0xfffffffc00f08947 */ /* 0x010fea000383ffff */
[----:B------:R-:W-:Y:S05]  /*140b0*/  BRA `(.L_x_13934) ;  /* 0xffffffc000907947 */ /* 0x000fea000383ffff */
.L_x_13826:
        /* <DEDUP_REMOVED lines=8> */
.L_x_13936:
[----:B------:R-:W-:Y:S05]  /*14140*/  BSYNC B1 ;  /* 0x0000000000017941 */ /* 0x000fea0003800000 */
.L_x_13935:
        /* <DEDUP_REMOVED lines=9> */
.L_x_13937:
[----:B------:R-:W-:Y:S02]  /*141e0*/  IMAD.MOV.U32 R13, RZ, RZ, R24 ;  /* 0x000000ffff0d7224 */ /* 0x000fe400078e0018 */
[----:B------:R-:W-:Y:S01]  /*141f0*/  IMAD.MOV.U32 R12, RZ, RZ, 0x1 ;  /* 0x00000001ff0c7424 */ /* 0x000fe200078e00ff */
[----:B------:R-:W-:-:S13]  /*14200*/  IADD3 R2, P0, R14, R0, RZ ;  /* 0x000000000e027210 */ /* 0x000fda0007f1e0ff */
[----:B------:R-:W-:Y:S05]  /*14210*/  WARPSYNC.COLLECTIVE R15, `(.L_x_13938) ;  /* 0x000000000f087348 */ /* 0x000fea0003c00000 */
[----:B------:R0:W1:Y:S02]  /*14220*/  SHFL.IDX P6, R14, R13, R12, R11 ;  /* 0x0000000c0d0e7389 */ /* 0x00006400000c000b */
[----:B01----:R-:W-:Y:S01]  /*14230*/  ENDCOLLECTIVE ;  /* 0x000000000000791b */ /* 0x003fe20003800000 */
.L_x_13938:
        /* <DEDUP_REMOVED lines=13> */
.L_x_13939:
[----:B------:R-:W-:Y:S02]  /*14310*/  IMAD.MOV.U32 R13, RZ, RZ, R24 ;  /* 0x000000ffff0d7224 */ /* 0x000fe400078e0018 */
[----:B------:R-:W-:Y:S01]  /*14320*/  IMAD.MOV.U32 R12, RZ, RZ, 0x2 ;  /* 0x00000002ff0c7424 */ /* 0x000fe200078e00ff */
[----:B------:R-:W-:-:S13]  /*14330*/  IADD3 R2, P0, R14, R0, RZ ;  /* 0x000000000e027210 */ /* 0x000fda0007f1e0ff */
[----:B------:R-:W-:Y:S05]  /*14340*/  WARPSYNC.COLLECTIVE R15, `(.L_x_13940) ;  /* 0x000000000f087348 */ /* 0x000fea0003c00000 */
[----:B------:R0:W1:Y:S02]  /*14350*/  SHFL.IDX P6, R14, R13, R12, R11 ;  /* 0x0000000c0d0e7389 */ /* 0x00006400000c000b */
[----:B01----:R-:W-:Y:S01]  /*14360*/  ENDCOLLECTIVE ;  /* 0x000000000000791b */ /* 0x003fe20003800000 */
.L_x_13940:
        /* <DEDUP_REMOVED lines=13> */
.L_x_13941:
[----:B------:R-:W-:Y:S02]  /*14440*/  IMAD.MOV.U32 R13, RZ, RZ, R24 ;  /* 0x000000ffff0d7224 */ /* 0x000fe400078e0018 */
[----:B------:R-:W-:Y:S01]  /*14450*/  IMAD.MOV.U32 R12, RZ, RZ, 0x3 ;  /* 0x00000003ff0c7424 */ /* 0x000fe200078e00ff */
[----:B------:R-:W-:-:S13]  /*14460*/  IADD3 R2, P0, R14, R0, RZ ;  /* 0x000000000e027210 */ /* 0x000fda0007f1e0ff */
[----:B------:R-:W-:Y:S05]  /*14470*/  WARPSYNC.COLLECTIVE R15, `(.L_x_13942) ;  /* 0x000000000f087348 */ /* 0x000fea0003c00000 */
[----:B------:R0:W1:Y:S02]  /*14480*/  SHFL.IDX P6, R14, R13, R12, R11 ;  /* 0x0000000c0d0e7389 */ /* 0x00006400000c000b */
[----:B01----:R-:W-:Y:S01]  /*14490*/  ENDCOLLECTIVE ;  /* 0x000000000000791b */ /* 0x003fe20003800000 */
.L_x_13942:
        /* <DEDUP_REMOVED lines=13> */
.L_x_13943:
[----:B------:R-:W-:Y:S02]  /*14570*/  IMAD.MOV.U32 R13, RZ, RZ, R24 ;  /* 0x000000ffff0d7224 */ /* 0x000fe400078e0018 */
[----:B------:R-:W-:Y:S01]  /*14580*/  IMAD.MOV.U32 R12, RZ, RZ, 0x4 ;  /* 0x00000004ff0c7424 */ /* 0x000fe200078e00ff */
[----:B------:R-:W-:-:S13]  /*14590*/  IADD3 R2, P0, R14, R0, RZ ;  /* 0x000000000e027210 */ /* 0x000fda0007f1e0ff */
[----:B------:R-:W-:Y:S05]  /*145a0*/  WARPSYNC.COLLECTIVE R15, `(.L_x_13944) ;  /* 0x000000000f087348 */ /* 0x000fea0003c00000 */
[----:B------:R0:W1:Y:S02]  /*145b0*/  SHFL.IDX P6, R14, R13, R12, R11 ;  /* 0x0000000c0d0e7389 */ /* 0x00006400000c000b */
[----:B01----:R-:W-:Y:S01]  /*145c0*/  ENDCOLLECTIVE ;  /* 0x000000000000791b */ /* 0x003fe20003800000 */
.L_x_13944:
        /* <DEDUP_REMOVED lines=13> */
.L_x_13945:
[----:B------:R-:W-:Y:S02]  /*146a0*/  IMAD.MOV.U32 R13, RZ, RZ, R24 ;  /* 0x000000ffff0d7224 */ /* 0x000fe400078e0018 */
[----:B------:R-:W-:Y:S01]  /*146b0*/  IMAD.MOV.U32 R12, RZ, RZ, 0x5 ;  /* 0x00000005ff0c7424 */ /* 0x000fe200078e00ff */
[----:B------:R-:W-:-:S13]  /*146c0*/  IADD3 R2, P0, R14, R0, RZ ;  /* 0x000000000e027210 */ /* 0x000fda0007f1e0ff */
[----:B------:R-:W-:Y:S05]  /*146d0*/  WARPSYNC.COLLECTIVE R15, `(.L_x_13946) ;  /* 0x000000000f087348 */ /* 0x000fea0003c00000 */
[----:B------:R0:W1:Y:S02]  /*146e0*/  SHFL.IDX P6, R14, R13, R12, R11 ;  /* 0x0000000c0d0e7389 */ /* 0x00006400000c000b */
[----:B01----:R-:W-:Y:S01]  /*146f0*/  ENDCOLLECTIVE ;  /* 0x000000000000791b */ /* 0x003fe20003800000 */
.L_x_13946:
        /* <DEDUP_REMOVED lines=13> */
.L_x_13947:
[----:B------:R-:W-:Y:S05]  /*147d0*/  BRA `(.L_x_13948) ;  /* 0xffffffbc00dc7947 */ /* 0x000fea000383ffff */
.L_x_13834:
        /* <DEDUP_REMOVED lines=8> */
.L_x_13950:
[----:B------:R-:W-:Y:S05]  /*14860*/  BSYNC B0 ;  /* 0x0000000000007941 */ /* 0x000fea0003800000 */
.L_x_13949:
[----:B------:R-:W-:Y:S05]  /*14870*/  BRA `(.L_x_13951) ;  /* 0xffffffc000ac7947 */ /* 0x000fea000383ffff */
.L_x_13837:
[----:B0-----:R0:W1:Y:S02]  /*14880*/  SYNCS.PHASECHK.TRANS64.TRYWAIT P0, [R7+URZ+0x32420], R0 ;  /* 0x03242000070075a7 */ /* 0x001064000800017f */
[----:B-1----:R-:W-:Y:S05]  /*14890*/  @!P0 NANOSLEEP.SYNCS 0x989680 ;  /* 0x009896800000895d */ /* 0x002fea0003900000 */
[----:B------:R-:W1:Y:S02]  /*148a0*/  @!P0 SYNCS.PHASECHK.TRANS64 P0, [R7+URZ+0x32420], R0 ;  /* 0x03242000070085a7 */ /* 0x000e64000800007f */
[----:B-1----:R-:W-:Y:S05]  /*148b0*/  @!P0 BRA `(.L_x_13837) ;  /* 0xfffffffc00f08947 */ /* 0x002fea000383ffff */
[----:B------:R-:W-:Y:S05]  /*148c0*/  BRA `(.L_x_13952) ;  /* 0xffffffc000f47947 */ /* 0x000fea000383ffff */
.L_x_13838:
        /* <DEDUP_REMOVED lines=11> */
.L_x_13954:
[----:B------:R-:W-:Y:S05]  /*14980*/  BSYNC B0 ;  /* 0x0000000000007941 */ /* 0x000fea0003800000 */
.L_x_13953:
[----:B------:R-:W-:Y:S05]  /*14990*/  BRA `(.L_x_13955) ;  /* 0xffffffc000dc7947 */ /* 0x000fea000383ffff */
.L_x_13841:
[----:B------:R-:W-:Y:S01]  /*149a0*/  BSSY B1, `(.L_x_13956) ;  /* 0x0000006000017945 */ /* 0x000fe20003800000 */
[----:B------:R-:W-:-:S07]  /*149b0*/  IMAD.MOV.U32 R15, RZ, RZ, -0x1 ;  /* 0xffffffffff0f7424 */ /* 0x000fce00078e00ff */
[----:B0-23-5:R-:W-:Y:S05]  /*149c0*/  WARPSYNC.COLLECTIVE R15, `(.L_x_13957) ;  /* 0x000000000f0c7348 */ /* 0x02dfea0003c00000 */
[----:B------:R-:W-:Y:S02]  /*149d0*/  ELECT P6, UR62, PT ;  /* 0x00000000003e782f */ /* 0x000fe400038c0000 */
[----:B------:R-:W-:Y:S01]  /*149e0*/  MOV R14, UR62 ;  /* 0x0000003e000e7c02 */ /* 0x000fe20008000f00 */
[----:B0-23-5:R-:W-:Y:S10]  /*149f0*/  ENDCOLLECTIVE ;  /* 0x000000000000791b */ /* 0x02dff40003800000 */
.L_x_13957:
[----:B------:R-:W-:Y:S05]  /*14a00*/  BSYNC B1 ;  /* 0x0000000000017941 */ /* 0x000fea0003800000 */
.L_x_13956:
[----:B------:R-:W-:Y:S05]  /*14a10*/  BRA `(.L_x_13958) ;  /* 0xffffffc000d47947 */ /* 0x000fea000383ffff */
.L_x_13843:
[----:B0-----:R0:W1:Y:S02]  /*14a20*/  SYNCS.PHASECHK.TRANS64.TRYWAIT P1, [R5+URZ+0x32440], R0 ;  /* 0x03244000050075a7 */ /* 0x001064000802017f */
[----:B-1----:R-:W-:Y:S05]  /*14a30*/  @!P1 NANOSLEEP.SYNCS 0x989680 ;  /* 0x009896800000995d */ /* 0x002fea0003900000 */
[----:B------:R-:W1:Y:S02]  /*14a40*/  @!P1 SYNCS.PHASECHK.TRANS64 P1, [R5+URZ+0x32440], R0 ;  /* 0x03244000050095a7 */ /* 0x000e64000802007f */
[----:B-1----:R-:W-:Y:S05]  /*14a50*/  @!P1 BRA `(.L_x_13843) ;  /* 0xfffffffc00f09947 */ /* 0x002fea000383ffff */
[----:B------:R-:W-:Y:S05]  /*14a60*/  BRA `(.L_x_13959) ;  /* 0xffffffc000fc7947 */ /* 0x000fea000383ffff */
.L_x_13845:
[----:B-1----:R1:W4:Y:S02]  /*14a70*/  SYNCS.PHASECHK.TRANS64.TRYWAIT P1, [R3+URZ+0x32440], R2 ;  /* 0x03244002030075a7 */ /* 0x002324000802017f */
[----:B----4-:R-:W-:Y:S05]  /*14a80*/  @!P1 NANOSLEEP.SYNCS 0x989680 ;  /* 0x009896800000995d */ /* 0x010fea0003900000 */
[----:B------:R-:W4:Y:S02]  /*14a90*/  @!P1 SYNCS.PHASECHK.TRANS64 P1, [R3+URZ+0x32440], R2 ;  /* 0x03244002030095a7 */ /* 0x000f24000802007f */
[----:B----4-:R-:W-:Y:S05]  /*14aa0*/  @!P1 BRA `(.L_x_13845) ;  /* 0xfffffffc00f09947 */ /* 0x010fea000383ffff */
[----:B------:R-:W-:Y:S05]  /*14ab0*/  BRA `(.L_x_13960) ;  /* 0xffffffc400087947 */ /* 0x000fea000383ffff */
.L_x_13847:
[----:B----4-:R4:W0:Y:S02]  /*14ac0*/  SYNCS.PHASECHK.TRANS64.TRYWAIT P1, [R5+URZ+0x32460], R0 ;  /* 0x03246000050075a7 */ /* 0x010824000802017f */
[----:B0-----:R-:W-:Y:S05]  /*14ad0*/  @!P1 NANOSLEEP.SYNCS 0x989680 ;  /* 0x009896800000995d */ /* 0x001fea0003900000 */
[----:B------:R-:W0:Y:S02]  /*14ae0*/  @!P1 SYNCS.PHASECHK.TRANS64 P1, [R5+URZ+0x32460], R0 ;  /* 0x03246000050095a7 */ /* 0x000e24000802007f */
[----:B0-----:R-:W-:Y:S05]  /*14af0*/  @!P1 BRA `(.L_x_13847) ;  /* 0xfffffffc00f09947 */ /* 0x001fea000383ffff */
[----:B------:R-:W-:Y:S05]  /*14b00*/  BRA `(.L_x_13961) ;  /* 0xffffffc400047947 */ /* 0x000fea000383ffff */
.L_x_13962:
        /* <DEDUP_REMOVED lines=15> */
.L_x_15568:


//--------------------- .text._ZN7cutlass13device_kernelIN5flash11enable_sm90INS1_16FlashAttnFwdSm90INS1_25CollectiveMainloopFwdSm90ILi2EN4cute5tupleIJNS5_1CILi1EEES8_S8_EEENS6_IJNS7_ILi128EEENS7_ILi96EEENS7_ILi64EEEEEELi256ENS_6half_tEfNS_4arch4Sm90ELb1ELb0ELb0ELb1ELb1ELb0ELb0ELb1ELb0ELb1ELb0ELb0EEENS1_21CollectiveEpilogueFwdINS6_IJSA_NS7_ILi256EEESB_EEES9_SE_SG_Li256ELb1ELb1ELb0ELb0EEENS1_36VarlenDynamicPersistentTileSchedulerILi128ELi96ELi256ELi128ELb0ELb1ELb1ELb1ELb1ELb1EEEEEEEEEvNT_6ParamsE --------------------------
	.section	.text._ZN7cutlass13device_kernelIN5flash11enable_sm90INS1_16FlashAttnFwdSm90INS1_25CollectiveMainloopFwdSm90ILi2EN4cute5tupleIJNS5_1CILi1EEES8_S8_EEENS6_IJNS7_ILi128EEENS7_ILi96EEENS7_ILi64EEEEEELi256ENS_6half_tEfNS_4arch4Sm90ELb1ELb0ELb0ELb1ELb1ELb0ELb0ELb1ELb0ELb1ELb0ELb0EEENS1_21CollectiveEpilogueFwdINS6_IJSA_NS7_ILi256EEESB_EEES9_SE_SG_Li256ELb1ELb1ELb0ELb0EEENS1_36VarlenDynamicPersistentTileSchedulerILi128ELi96ELi256ELi128ELb0ELb1ELb1ELb1ELb1ELb1EEEEEEEEEvNT_6ParamsE,"ax",@progbits
	.align	128
.text._ZN7cutlass13device_kernelIN5flash11enable_sm90INS1_16FlashAttnFwdSm90INS1_25CollectiveMainloopFwdSm90ILi2EN4cute5tupleIJNS5_1CILi1EEES8_S8_EEENS6_IJNS7_ILi128EEENS7_ILi96EEENS7_ILi64EEEEEELi256ENS_6half_tEfNS_4arch4Sm90ELb1ELb0ELb0ELb1ELb1ELb0ELb0ELb1ELb0ELb1ELb0ELb0EEENS1_21CollectiveEpilogueFwdINS6_IJSA_NS7_ILi256EEESB_EEES9_SE_SG_Li256ELb1ELb1ELb0ELb0EEENS1_36VarlenDynamicPersistentTileSchedulerILi128ELi96ELi256ELi128ELb0ELb1ELb1ELb1ELb1ELb1EEEEEEEEEvNT_6ParamsE:
        .type           _ZN7cutlass13device_kernelIN5flash11enable_sm90INS1_16FlashAttnFwdSm90INS1_25CollectiveMainloopFwdSm90ILi2EN4cute5tupleIJNS5_1CILi1EEES8_S8_EEENS6_IJNS7_ILi128EEENS7_ILi96EEENS7_ILi64EEEEEELi256ENS_6half_tEfNS_4arch4Sm90ELb1ELb0ELb0ELb1ELb1ELb0ELb0ELb1ELb0ELb1ELb0ELb0EEENS1_21CollectiveEpilogueFwdINS6_IJSA_NS7_ILi256EEESB_EEES9_SE_SG_Li256ELb1ELb1ELb0ELb0EEENS1_36VarlenDynamicPersistentTileSchedulerILi128ELi96ELi256ELi128ELb0ELb1ELb1ELb1ELb1ELb1EEEEEEEEEvNT_6ParamsE,@function
        .size           _ZN7cutlass13device_kernelIN5flash11enable_sm90INS1_16FlashAttnFwdSm90INS1_25CollectiveMainloopFwdSm90ILi2EN4cute5tupleIJNS5_1CILi1EEES8_S8_EEENS6_IJNS7_ILi128EEENS7_ILi96EEENS7_ILi64EEEEEELi256ENS_6half_tEfNS_4arch4Sm90ELb1ELb0ELb0ELb1ELb1ELb0ELb0ELb1ELb0ELb1ELb0ELb0EEENS1_21CollectiveEpilogueFwdINS6_IJSA_NS7_ILi256EEESB_EEES9_SE_SG_Li256ELb1ELb1ELb0ELb0EEENS1_36VarlenDynamicPersistentTileSchedulerILi128ELi96ELi256ELi128ELb0ELb1ELb1ELb1ELb1ELb1EEEEEEEEEvNT_6ParamsE,(.L_x_15569 - _ZN7cutlass13device_kernelIN5flash11enable_sm90INS1_16FlashAttnFwdSm90INS1_25CollectiveMainloopFwdSm90ILi2EN4cute5tupleIJNS5_1CILi1EEES8_S8_EEENS6_IJNS7_ILi128EEENS7_ILi96EEENS7_ILi64EEEEEELi256ENS_6half_tEfNS_4arch4Sm90ELb1ELb0ELb0ELb1ELb1ELb0ELb0ELb1ELb0ELb1ELb0ELb0EEENS1_21CollectiveEpilogueFwdINS6_IJSA_NS7_ILi256EEESB_EEES9_SE_SG_Li256ELb1ELb1ELb0ELb0EEENS1_36VarlenDynamicPersistentTileSchedulerILi128ELi96ELi256ELi128ELb0ELb1ELb1ELb1ELb1ELb1EEEEEEEEEvNT_6ParamsE)
        .other          _ZN7cutlass13device_kernelIN5flash11enable_sm90INS1_16FlashAttnFwdSm90INS1_25CollectiveMainloopFwdSm90ILi2EN4cute5tupleIJNS5_1CILi1EEES8_S8_EEENS6_IJNS7_ILi128EEENS7_ILi96EEENS7_ILi64EEEEEELi256ENS_6half_tEfNS_4arch4Sm90ELb1ELb0ELb0ELb1ELb1ELb0ELb0ELb1ELb0ELb1ELb0ELb0EEENS1_21CollectiveEpilogueFwdINS6_IJSA_NS7_ILi256EEESB_EEES9_SE_SG_Li256ELb1ELb1ELb0ELb0EEENS1_36VarlenDynamicPersistentTileSchedulerILi128ELi96ELi256ELi128ELb0ELb1ELb1ELb1ELb1ELb1EEEEEEEEEvNT_6ParamsE,@"STO_CUDA_ENTRY STV_DEFAULT"
_ZN7cutlass13device_kernelIN5flash11enable_sm90INS1_16FlashAttnFwdSm90INS1_25CollectiveMainloopFwdSm90ILi2EN4cute5tupleIJNS5_1CILi1EEES8_S8_EEENS6_IJNS7_ILi128EEENS7_ILi96EEENS7_ILi64EEEEEELi256ENS_6half_tEfNS_4arch4Sm90ELb1ELb0ELb0ELb1ELb1ELb0ELb0ELb1ELb0ELb1ELb0ELb0EEENS1_21CollectiveEpilogueFwdINS6_IJSA_NS7_ILi256EEESB_EEES9_SE_SG_Li256ELb1ELb1ELb0ELb0EEENS1_36VarlenDynamicPersistentTileSchedulerILi128ELi96ELi256ELi128ELb0ELb1ELb1ELb1ELb1ELb1EEEEEEEEEvNT_6ParamsE:
        /* <DEDUP_REMOVED lines=45> */
.L_x_13963:
        /* <DEDUP_REMOVED lines=22> */
.L_x_13964:
        /* <DEDUP_REMOVED lines=18> */
.L_x_13965:
        /* <DEDUP_REMOVED lines=22> */
.L_x_13966:
        /* <DEDUP_REMOVED lines=23> */
.L_x_13967:
        /* <DEDUP_REMOVED lines=8> */
.L_x_13969:
        /* <DEDUP_REMOVED lines=23> */
[----:B------:R-:W-:Y:S01]  /*0a10*/  R2UR UR5, R5 ;  /* 0x00000000050572ca */ /* 0x000fe200000e0000 */
        /* <DEDUP_REMOVED lines=42> */
[----:B------:R-:W-:Y:S01]  /*0cc0*/  SHF.R.S32.HI R200, RZ, 0x3, R0 ;  /* 0x00000003ffc87819 */ /* 0x000fe20000011400 */
[----:B------:R-:W-:Y:S01]  /*0cd0*/  IMAD.IADD R3, R202, 0x1, -R3 ;  /* 0x00000001ca037824 */ /* 0x000fe200078e0a03 */
[----:B------:R-:W-:Y:S01]  /*0ce0*/  LOP3.LUT R0, R9, 0x7ffffffc, RZ, 0xc0, !PT ;  /* 0x7ffffffc09007812 */ /* 0x000fe200078ec0ff */
        /* <DEDUP_REMOVED lines=10> */
.L_x_14029:
[----:B------:R-:W-:Y:S01]  /*0d90*/  ULDC.64 UR8, c[0x0][0xc88] ;  /* 0x0003220000087ab9 */ /* 0x000fe20000000a00 */
[----:B------:R-:W-:Y:S01]  /*0da0*/  ULDC.64 UR10, c[0x0][0xa18] ;  /* 0x00028600000a7ab9 */ /* 0x000fe20000000a00 */
[----:B------:R-:W-:Y:S02]  /*0db0*/  UIMAD.WIDE UR8, UR7, 0x4, UR8 ;  /* 0x00000004070878a5 */ /* 0x000fe4000f8e0208 */
[----:B------:R-:W-:Y:S01]  /*0dc0*/  UISETP.NE.U32.AND UP1, UPT, UR10, URZ, UPT ;  /* 0x0000003f0a00728c */ /* 0x000fe2000bf25070 */
[----:B------:R-:W-:Y:S01]  /*0dd0*/  ULDC UR4, c[0x0][0x424] ;  /* 0x0001090000047ab9 */ /* 0x000fe20000000800 */
[----:B------:R-:W-:Y:S02]  /*0de0*/  ULDC UR7, c[0x0][0x2f0] ;  /* 0x0000bc0000077ab9 */ /* 0x000fe40000000800 */
[----:B01----:R-:W-:Y:S01]  /*0df0*/  MOV R4, UR8 ;  /* 0x0000000800047c02 */ /* 0x003fe20008000f00 */
[----:B--2---:R-:W-:Y:S01]  /*0e00*/  IMAD.U32 R5, RZ, RZ, UR9 ;  /* 0x00000009ff057e24 */ /* 0x004fe2000f8e00ff */
        /* <DEDUP_REMOVED lines=18> */
[----:B------:R-:W2:Y:S04]  /*0f30*/  @P0 LDG.E R4, desc[UR48][R4.64] ;  /* 0x0000003004040981 */ /* 0x000ea8000c1e1900 */
[----:B---3--:R-:W3:Y:S01]  /*0f40*/  @P2 LDG.E R6, desc[UR48][R6.64] ;  /* 0x0000003006062981 */ /* 0x008ee2000c1e1900 */
        /* <DEDUP_REMOVED lines=26> */
.L_x_13970:
        /* <DEDUP_REMOVED lines=8> */
.L_x_13971:
        /* <DEDUP_REMOVED lines=13> */
.L_x_13972:
[----:B------:R-:W-:Y:S01]  /*1240*/  UIADD3 UR44, -UR44, UR4, URZ ;  /* 0x000000042c2c7290 */ /* 0x000fe2000fffe13f */
[----:B------:R-:W-:Y:S01]  /*1250*/  PLOP3.LUT P0, PT, PT, PT, PT, 0x80, 0x0 ;  /* 0x000000000000781c */ /* 0x000fe20003f0f070 */
[----:B------:R-:W-:Y:S01]  /*1260*/  USHF.L.U32 UR45, UR5, 0x7, URZ ;  /* 0x00000007052d7899 */ /* 0x000fe2000800063f */
[----:B------:R-:W-:Y:S01]  /*1270*/  IMAD.MOV.U32 R3, RZ, RZ, RZ ;  /* 0x000000ffff037224 */ /* 0x000fe200078e00ff */
[----:B------:R-:W-:Y:S01]  /*1280*/  ULDC UR4, c[0x0][0x448] ;  /* 0x0001120000047ab9 */ /* 0x000fe20000000800 */
[----:B------:R-:W-:Y:S01]  /*1290*/  UIADD3 UR7, UR44, 0x60, -UR42 ;  /* 0x000000602c077890 */ /* 0x000fe2000fffe82a */
[----:B------:R-:W-:Y:S01]  /*12a0*/  CS2R R8, SRZ ;  /* 0x0000000000087805 */ /* 0x000fe2000001ff00 */
[----:B------:R-:W-:Y:S01]  /*12b0*/  UISETP.NE.AND UP0, UPT, UR4, 0x1, UPT ;  /* 0x000000010400788c */ /* 0x000fe2000bf05270 */
[----:B------:R-:W-:Y:S01]  /*12c0*/  IMAD.MOV.U32 R0, RZ, RZ, RZ ;  /* 0x000000ffff007224 */ /* 0x000fe200078e00ff */
[----:B------:R-:W-:Y:S01]  /*12d0*/  UIADD3 UR6, UR45, 0x7f, URZ ;  /* 0x0000007f2d067890 */ /* 0x000fe2000fffe03f */
[----:B------:R-:W-:Y:S01]  /*12e0*/  IMAD.MOV.U32 R150, RZ, RZ, RZ ;  /* 0x000000ffff967224 */ /* 0x000fe200078e00ff */
[----:B------:R-:W-:Y:S01]  /*12f0*/  UP2UR UR47, UPR, URZ, 0x1 ;  /* 0x000000013f2f7883 */ /* 0x000fe20008000000 */
[----:B------:R-:W-:-:S02]  /*1300*/  CS2R R148, SRZ ;  /* 0x0000000000947805 */ /* 0x000fc4000001ff00 */
[----:B------:R-:W-:Y:S02]  /*1310*/  CS2R R146, SRZ ;  /* 0x0000000000927805 */ /* 0x000fe4000001ff00 */
[----:B------:R-:W-:Y:S02]  /*1320*/  CS2R R144, SRZ ;  /* 0x0000000000907805 */ /* 0x000fe4000001ff00 */
[----:B------:R-:W-:Y:S02]  /*1330*/  CS2R R142, SRZ ;  /* 0x00000000008e7805 */ /* 0x000fe4000001ff00 */
[----:B------:R-:W-:Y:S02]  /*1340*/  CS2R R140, SRZ ;  /* 0x00000000008c7805 */ /* 0x000fe4000001ff00 */
[----:B------:R-:W-:Y:S01]  /*1350*/  CS2R R138, SRZ ;  /* 0x00000000008a7805 */ /* 0x000fe2000001ff00 */
[----:B------:R-:W-:Y:S01]  /*1360*/  @UP0 ULDC UR4, c[0x0][0x44c] ;  /* 0x0001130000040ab9 */ /* 0x000fe20000000800 */
[----:B------:R-:W-:Y:S01]  /*1370*/  @UP0 ULDC UR8, c[0x0][0x450] ;  /* 0x0001140000080ab9 */ /* 0x000fe20000000800 */
[----:B------:R-:W-:Y:S01]  /*1380*/  UIMAD.WIDE.U32 UR4, UR6, UR4, URZ ;  /* 0x00000004060472a5 */ /* 0x000fe2000f8e003f */
[----:B------:R-:W-:Y:S01]  /*1390*/  CS2R R136, SRZ ;  /* 0x0000000000887805 */ /* 0x000fe2000001ff00 */
[----:B------:R-:W-:Y:S01]  /*13a0*/  UIADD3 UR4, UR44, 0x5f, URZ ;  /* 0x0000005f2c047890 */ /* 0x000fe2000fffe03f */
[----:B------:R-:W-:Y:S01]  /*13b0*/  CS2R R134, SRZ ;  /* 0x0000000000867805 */ /* 0x000fe2000001ff00 */
[----:B------:R-:W-:Y:S01]  /*13c0*/  @UP0 USHF.R.U32.HI UR6, URZ, UR8, UR5 ;  /* 0x000000083f060299 */ /* 0x000fe20008011605 */
[----:B------:R-:W-:Y:S01]  /*13d0*/  CS2R R132, SRZ ;  /* 0x0000000000847805 */ /* 0x000fe2000001ff00 */
[----:B------:R-:W-:Y:S01]  /*13e0*/  UIMAD.WIDE UR4, UR4, 0x2aaaaaab, URZ ;  /* 0x2aaaaaab040478a5 */ /* 0x000fe2000f8e023f */
[----:B------:R-:W-:Y:S01]  /*13f0*/  CS2R R130, SRZ ;  /* 0x0000000000827805 */ /* 0x000fe2000001ff00 */
[----:B------:R-:W-:Y:S01]  /*1400*/  UIADD3 UR6, UR7, UR6, URZ ;  /* 0x0000000607067290 */ /* 0x000fe2000fffe03f */
[----:B------:R-:W-:Y:S01]  /*1410*/  CS2R R128, SRZ ;  /* 0x0000000000807805 */ /* 0x000fe2000001ff00 */
[----:B------:R-:W-:Y:S01]  /*1420*/  USHF.R.U32.HI UR4, URZ, 0x1f, UR5 ;  /* 0x0000001f3f047899 */ /* 0x000fe20008011605 */
[----:B------:R-:W-:Y:S01]  /*1430*/  CS2R R126, SRZ ;  /* 0x00000000007e7805 */ /* 0x000fe2000001ff00 */
[----:B------:R-:W-:Y:S01]  /*1440*/  UIMAD.WIDE UR6, UR6, 0x2aaaaaab, URZ ;  /* 0x2aaaaaab060678a5 */ /* 0x000fe2000f8e023f */
[----:B------:R-:W-:Y:S01]  /*1450*/  CS2R R124, SRZ ;  /* 0x00000000007c7805 */ /* 0x000fe2000001ff00 */
[----:B------:R-:W-:Y:S01]  /*1460*/  ULEA.HI.SX32 UR4, UR5, UR4, 0x1c ;  /* 0x0000000405047291 */ /* 0x000fe2000f8fe23f */
[----:B------:R-:W-:Y:S01]  /*1470*/  CS2R R122, SRZ ;  /* 0x00000000007a7805 */ /* 0x000fe2000001ff00 */
[----:B------:R-:W-:Y:S01]  /*1480*/  USHF.R.U32.HI UR6, URZ, 0x1f, UR7 ;  /* 0x0000001f3f067899 */ /* 0x000fe20008011607 */
[----:B------:R-:W-:-:S02]  /*1490*/  CS2R R120, SRZ ;  /* 0x0000000000787805 */ /* 0x000fc4000001ff00 */
[----:B------:R-:W-:Y:S02]  /*14a0*/  CS2R R118, SRZ ;  /* 0x0000000000767805 */ /* 0x000fe4000001ff00 */
[----:B------:R-:W-:Y:S01]  /*14b0*/  CS2R R116, SRZ ;  /* 0x0000000000747805 */ /* 0x000fe2000001ff00 */
[----:B------:R-:W-:Y:S01]  /*14c0*/  ULEA.HI.SX32 UR6, UR7, UR6, 0x1c ;  /* 0x0000000607067291 */ /* 0x000fe2000f8fe23f */
        /* <DEDUP_REMOVED lines=8> */
[----:B------:R-:W-:Y:S01]  /*1550*/  IMAD.MOV.U32 R170, RZ, RZ, RZ ;  /* 0x000000ffffaa7224 */ /* 0x000fe200078e00ff */
[----:B------:R-:W-:Y:S02]  /*1560*/  CS2R R168, SRZ ;  /* 0x0000000000a87805 */ /* 0x000fe4000001ff00 */
[----:B------:R-:W-:Y:S01]  /*1570*/  CS2R R100, SRZ ;  /* 0x0000000000647805 */ /* 0x000fe2000001ff00 */
[----:B------:R-:W-:Y:S01]  /*1580*/  UISETP.GE.AND UP0, UPT, UR50, 0x1, UPT ;  /* 0x000000013200788c */ /* 0x000fe2000bf06270 */
[----:B------:R-:W-:Y:S02]  /*1590*/  CS2R R166, SRZ ;  /* 0x0000000000a67805 */ /* 0x000fe4000001ff00 */
[----:B------:R-:W-:-:S02]  /*15a0*/  CS2R R96, SRZ ;  /* 0x0000000000607805 */ /* 0x000fc4000001ff00 */
[----:B------:R-:W-:Y:S02]  /*15b0*/  CS2R R86, SRZ ;  /* 0x0000000000567805 */ /* 0x000fe4000001ff00 */
[----:B------:R-:W-:Y:S02]  /*15c0*/  CS2R R92, SRZ ;  /* 0x00000000005c7805 */ /* 0x000fe4000001ff00 */
[----:B------:R-:W-:Y:S02]  /*15d0*/  CS2R R90, SRZ ;  /* 0x00000000005a7805 */ /* 0x000fe4000001ff00 */
[----:B------:R-:W-:Y:S02]  /*15e0*/  PLOP3.LUT P1, PT, PT, PT, UP0, 0x80, 0x0 ;  /* 0x000000000000781c */ /* 0x000fe40003f2f008 */
        /* <DEDUP_REMOVED lines=64> */
.L_x_13974:
        /* <DEDUP_REMOVED lines=10> */
.L_x_14114:
[----:B0-----:R-:W-:Y:S01]  /*1a90*/  IMAD.U32 R0, RZ, RZ, UR46 ;  /* 0x0000002eff007e24 */ /* 0x001fe2000f8e00ff */
[----:B------:R-:W-:Y:S05]  /*1aa0*/  WARPSYNC.ALL ;  /* 0x0000000000007948 */ /* 0x000fea0003800000 */
[----:B------:R0:W-:Y:S01]  /*1ab0*/  BAR.SYNC.DEFER_BLOCKING R7, 0x100 ;  /* 0x000400070000751d */ /* 0x0001e20000010000 */
[----:B------:R-:W-:-:S13]  /*1ac0*/  ISETP.NE.AND P0, PT, R0, 0x3, PT ;  /* 0x000000030000780c */ /* 0x000fda0003f05270 */
[----:B0-----:R-:W-:Y:S05]  /*1ad0*/  @!P0 BRA `(.L_x_13976) ;  /* 0x0000000000048947 */ /* 0x001fea0003800000 */
[----:B------:R-:W-:Y:S01]  /*1ae0*/  BPT.TRAP 0x1 ;  /* 0x000000040000795c */ /* 0x000fe20000300000 */
.L_x_13976:
[----:B------:R-:W-:Y:S01]  /*1af0*/  ULEA UR22, UR38, UR51, 0x3 ;  /* 0x0000003326167291 */ /* 0x000fe2000f8e183f */
[----:B------:R-:W-:-:S05]  /*1b00*/  IMAD.U32 R8, RZ, RZ, UR37 ;  /* 0x00000025ff087e24 */ /* 0x000fca000f8e00ff */
[----:B------:R-:W-:-:S04]  /*1b10*/  SHF.L.U32 R8, R8, 0x1f, RZ ;  /* 0x0000001f08087819 */ /* 0x000fc800000006ff */
[----:B------:R0:W1:Y:S01]  /*1b20*/  SYNCS.PHASECHK.TRANS64.TRYWAIT P1, [UR22+0x22830], R8 ;  /* 0x02283008ff0075a7 */ /* 0x0000620008020156 */
[----:B------:R-:W-:Y:S05]  /*1b30*/  @!P0 BRA `(.L_x_13977) ;  /* 0x0000000000048947 */ /* 0x000fea0003800000 */
[----:B------:R-:W-:Y:S01]  /*1b40*/  BPT.TRAP 0x1 ;  /* 0x000000040000795c */ /* 0x000fe20000300000 */
.L_x_13977:
[----:B-1----:R-:W-:Y:S05]  /*1b50*/  @P1 BRA `(.L_x_13978) ;  /* 0x0000000000081947 */ /* 0x002fea0003800000 */
[----:B------:R-:W1:Y:S02]  /*1b60*/  SYNCS.PHASECHK.TRANS64.TRYWAIT P1, [UR22+0x22830], R8 ;  /* 0x02283008ff0075a7 */ /* 0x000e640008020156 */
[----:B-1----:R-:W-:Y:S05]  /*1b70*/  @!P1 BRA `(.L_x_13979) ;  /* 0x000000ec00a49947 */ /* 0x002fea0003800000 */
.L_x_13978:
[----:B------:R-:W-:Y:S01]  /*1b80*/  UIADD3 UR4, UR51, 0x1c400, URZ ;  /* 0x0001c40033047890 */ /* 0x000fe2000fffe03f */
[----:B------:R-:W-:Y:S01]  /*1b90*/  WARPGROUP.ARRIVE ;  /* 0x00000000000079c5 */ /* 0x000fe20000000000 */
[----:B------:R-:W-:-:S05]  /*1ba0*/  ULOP3.LUT UR16, UR53, 0x10000, URZ, 0xfc, !UPT ;  /* 0x0001000035107892 */ /* 0x000fca000f8efc3f */
[----:B------:R-:W2:Y:S01]  /*1bb0*/  S2R R0, SR_TID.X ;  /* 0x0000000000007919 */ /* 0x000ea20000002100 */
[----:B------:R-:W-:Y:S01]  /*1bc0*/  USHF.R.U32.HI UR4, URZ, 0x4, UR4 ;  /* 0x000000043f047899 */ /* 0x000fe20008011604 */
[----:B------:R-:W-:Y:S01]  /*1bd0*/  UMOV UR17, 0x40000040 ;  /* 0x4000004000117882 */ /* 0x000fe20000000000 */
[----:B------:R-:W-:Y:S02]  /*1be0*/  UMOV UR19, 0x40000040 ;  /* 0x4000004000137882 */ /* 0x000fe40000000000 */
[----:B------:R-:W-:Y:S01]  /*1bf0*/  ULOP3.LUT UR4, UR4, 0x3fff, URZ, 0xc0, !UPT ;  /* 0x00003fff04047892 */ /* 0x000fe2000f8ec03f */
[----:B------:R-:W-:Y:S01]  /*1c00*/  UMOV UR5, 0x40000040 ;  /* 0x4000004000057882 */ /* 0x000fe20000000000 */
[----:B------:R-:W-:Y:S02]  /*1c10*/  UMOV UR7, 0x40000040 ;  /* 0x4000004000077882 */ /* 0x000fe40000000000 */
[----:B------:R-:W-:Y:S02]  /*1c20*/  ULOP3.LUT UR20, UR4, 0x10000, URZ, 0xfc, !UPT ;  /* 0x0001000004147892 */ /* 0x000fe4000f8efc3f */
[----:B------:R-:W-:-:S02]  /*1c30*/  UIADD3 UR4, UR16, 0x2, URZ ;  /* 0x0000000210047890 */ /* 0x000fc4000fffe03f */
[----:B------:R-:W-:Y:S02]  /*1c40*/  UIMAD UR18, UR38, 0x300, UR20 ;  /* 0x00000300261278a4 */ /* 0x000fe4000f8e0214 */
[----:B------:R-:W-:Y:S02]  /*1c50*/  UIADD3 UR8, UR16, 0x4, URZ ;  /* 0x0000000410087890 */ /* 0x000fe4000fffe03f */
[----:B------:R-:W-:Y:S02]  /*1c60*/  UIADD3 UR6, UR18, 0x2, URZ ;  /* 0x0000000212067890 */ /* 0x000fe4000fffe03f */
[----:B------:R-:W-:Y:S01]  /*1c70*/  UIADD3 UR10, UR18, 0x4, URZ ;  /* 0x00000004120a7890 */ /* 0x000fe2000fffe03f */
[----:B------:R-:W-:Y:S02]  /*1c80*/  UMOV UR9, 0x40000040 ;  /* 0x4000004000097882 */ /* 0x000fe40000000000 */
[----:B------:R-:W-:Y:S01]  /*1c90*/  HGMMA.64x96x16.F32 R24, gdesc[UR16], RZ, !UPT, gsb0 ;  /* 0x01600000101879f0 */ /* 0x000fe2000c0008ff */
[----:B------:R-:W-:Y:S01]  /*1ca0*/  UMOV UR11, 0x40000040 ;  /* 0x40000040000b7882 */ /* 0x000fe20000000000 */
[----:B------:R-:W-:-:S02]  /*1cb0*/  UIADD3 UR12, UR16, 0x6, URZ ;  /* 0x00000006100c7890 */ /* 0x000fc4000fffe03f */
        /* <DEDUP_REMOVED lines=18> */
.L_x_13980:
[----:B------:R-:W-:Y:S01]  /*1de0*/  UISETP.NE.AND UP0, UPT, UR47, URZ, UPT ;  /* 0x0000003f2f00728c */ /* 0x000fe2000bf05270 */
[----:B-1----:R-:W-:Y:S01]  /*1df0*/  VIADD R3, R16, UR45 ;  /* 0x0000002d10037c36 */ /* 0x002fe20008000000 */
[----:B------:R-:W-:Y:S01]  /*1e00*/  ULDC UR10, c[0x0][0x988] ;  /* 0x00026200000a7ab9 */ /* 0x000fe20000000800 */
[----:B------:R-:W-:-:S03]  /*1e10*/  IMAD.U32 R5, RZ, RZ, UR42 ;  /* 0x0000002aff057e24 */ /* 0x000fc6000f8e00ff */
[----:B------:R-:W-:Y:S02]  /*1e20*/  PLOP3.LUT P1, PT, PT, PT, UP0, 0x80, 0x0 ;  /* 0x000000000000781c */ /* 0x000fe40003f2f008 */
[----:B------:R-:W-:-:S03]  /*1e30*/  PLOP3.LUT P2, PT, PT, PT, UP0, 0x80, 0x0 ;  /* 0x000000000000781c */ /* 0x000fc60003f4f008 */
[----:B------:R-:W-:-:S08]  /*1e40*/  @UP0 ULDC UR6, c[0x0][0x44c] ;  /* 0x0001130000060ab9 */ /* 0x000fd00000000800 */
[----:B------:R-:W-:Y:S01]  /*1e50*/  @P1 IMAD.HI.U32 R4, R3, UR6, RZ ;  /* 0x0000000603041c27 */ /* 0x000fe2000f8e00ff */
[----:B------:R-:W-:-:S04]  /*1e60*/  @UP0 ULDC UR6, c[0x0][0x450] ;  /* 0x0001140000060ab9 */ /* 0x000fc80000000800 */
[----:B------:R-:W-:Y:S01]  /*1e70*/  @P2 SHF.R.U32.HI R3, RZ, UR6, R4 ;  /* 0x00000006ff032c19 */ /* 0x000fe20008011604 */
[----:B------:R-:W-:-:S04]  /*1e80*/  UIMAD UR6, UR50, -0x60, UR44 ;  /* 0xffffffa0320678a4 */ /* 0x000fc8000f8e022c */
[----:B------:R-:W1:Y:S01]  /*1e90*/  SHFL.IDX PT, R6, R3, 0x1, 0x1c1f ;  /* 0x003c1f0003067f89 */ /* 0x000e6200000e0000 */
[----:B------:R-:W-:-:S03]  /*1ea0*/  UIADD3 UR6, UR6, 0x60, URZ ;  /* 0x0000006006067890 */ /* 0x000fc6000fffe03f */
[----:B------:R-:W3:Y:S03]  /*1eb0*/  SHFL.IDX PT, R3, R3, RZ, 0x1c1f ;  /* 0x001c1fff03037589 */ /* 0x000ee600000e0000 */
[----:B------:R-:W-:Y:S01]  /*1ec0*/  IMAD.U32 R4, RZ, RZ, UR6 ;  /* 0x00000006ff047e24 */ /* 0x000fe2000f8e00ff */
[----:B------:R-:W-:-:S03]  /*1ed0*/  UIADD3 UR6, UR22, 0x22840, URZ ;  /* 0x0002284016067890 */ /* 0x000fc6000fffe03f */
[----:B------:R-:W-:Y:S01]  /*1ee0*/  IMAD R4, R17, -0x2, R4 ;  /* 0xfffffffe11047824 */ /* 0x000fe200078e0204 */
[----:B------:R-:W-:-:S04]  /*1ef0*/  UPRMT UR6, UR52, 0x654, UR6 ;  /* 0x0000065434067896 */ /* 0x000fc80008000006 */
[----:B------:R-:W-:-:S05]  /*1f00*/  IADD3 R5, -R5, 0x1, R4 ;  /* 0x0000000105057810 */ /* 0x000fca0007ffe104 */
        /* <DEDUP_REMOVED lines=327> */
.L_x_13981:
[----:B------:R1:W3:Y:S01]  /*3380*/  SYNCS.PHASECHK.TRANS64.TRYWAIT P1, [UR22+0x22850], R8 ;  /* 0x02285008ff0075a7 */ /* 0x0002e20008020156 */
[----:B------:R-:W-:Y:S05]  /*3390*/  @!P0 BRA `(.L_x_13982) ;  /* 0x0000000000048947 */ /* 0x000fea0003800000 */
[----:B------:R-:W-:Y:S01]  /*33a0*/  BPT.TRAP 0x1 ;  /* 0x000000040000795c */ /* 0x000fe20000300000 */
.L_x_13982:
[----:B---3--:R-:W-:Y:S05]  /*33b0*/  @P1 BRA `(.L_x_13983) ;  /* 0x0000000000081947 */ /* 0x008fea0003800000 */
[----:B------:R-:W3:Y:S02]  /*33c0*/  SYNCS.PHASECHK.TRANS64.TRYWAIT P1, [UR22+0x22850], R8 ;  /* 0x02285008ff0075a7 */ /* 0x000ee40008020156 */
[----:B---3--:R-:W-:Y:S05]  /*33d0*/  @!P1 BRA `(.L_x_13984) ;  /* 0x000000d400a49947 */ /* 0x008fea0003800000 */
.L_x_13983:
        /* <DEDUP_REMOVED lines=43> */
.L_x_13985:
[----:B------:R-:W-:Y:S01]  /*3690*/  UISETP.NE.AND UP0, UPT, UR47, URZ, UPT ;  /* 0x0000003f2f00728c */ /* 0x000fe2000bf05270 */
[----:B------:R-:W4:Y:S01]  /*36a0*/  S2UR UR14, SR_CgaCtaId ;  /* 0x00000000000e79c3 */ /* 0x000f220000008800 */
[----:B------:R-:W-:Y:S01]  /*36b0*/  UMOV UR11, UR45 ;  /* 0x0000002d000b7c82 */ /* 0x000fe20008000000 */
[----:B------:R-:W-:Y:S02]  /*36c0*/  UIADD3 UR22, UR22, 0x22860, URZ ;  /* 0x0002286016167890 */ /* 0x000fe4000fffe03f */
[----:B------:R-:W-:-:S06]  /*36d0*/  UIADD3 UR50, UR50, -0x2, URZ ;  /* 0xfffffffe32327890 */ /* 0x000fcc000fffe03f */
[----:B------:R-:W-:Y:S01]  /*36e0*/  @UP0 ULDC UR6, c[0x0][0x44c] ;  /* 0x0001130000060ab9 */ /* 0x000fe20000000800 */
[----:B------:R-:W-:Y:S01]  /*36f0*/  @UP0 ULDC UR15, c[0x0][0x450] ;  /* 0x00011400000f0ab9 */ /* 0x000fe20000000800 */
[----:B------:R-:W-:-:S04]  /*3700*/  UIMAD.WIDE.U32 UR6, UR45, UR6, URZ ;  /* 0x000000062d0672a5 */ /* 0x000fc8000f8e003f */
[----:B------:R-:W-:-:S04]  /*3710*/  @UP0 USHF.R.U32.HI UR11, URZ, UR15, UR7 ;  /* 0x0000000f3f0b0299 */ /* 0x000fc80008011607 */
[----:B------:R-:W-:-:S04]  /*3720*/  UIADD3 UR6, UR11, UR44, -UR42 ;  /* 0x0000002c0b067290 */ /* 0x000fc8000fffe82a */
        /* <DEDUP_REMOVED lines=12> */
[----:B01----:R-:W-:-:S07]  /*37f0*/  IMAD.MOV.U32 R8, RZ, RZ, R6 ;  /* 0x000000ffff087224 */ /* 0x003fce00078e0006 */
.L_x_13997:
[----:B------:R-:W-:-:S04]  /*3800*/  UIADD3 UR38, UR38, 0x1, URZ ;  /* 0x0000000126267890 */ /* 0x000fc8000fffe03f */
[----:B------:R-:W-:-:S04]  /*3810*/  UISETP.NE.AND UP0, UPT, UR38, 0x2, UPT ;  /* 0x000000022600788c */ /* 0x000fc8000bf05270 */
[----:B------:R-:W-:Y:S02]  /*3820*/  USEL UR6, URZ, 0x1, UP0 ;  /* 0x000000013f067887 */ /* 0x000fe40008000000 */
[----:B------:R-:W-:Y:S02]  /*3830*/  USEL UR38, UR38, URZ, UP0 ;  /* 0x0000003f26267287 */ /* 0x000fe40008000000 */
[----:B------:R-:W-:Y:S01]  /*3840*/  ULOP3.LUT UR37, UR37, UR6, URZ, 0x3c, !UPT ;  /* 0x0000000625257292 */ /* 0x000fe2000f8e3c3f */
[----:B012---:R-:W-:Y:S11]  /*3850*/  @!P0 BRA `(.L_x_13987) ;  /* 0x0000000000048947 */ /* 0x007ff60003800000 */
[----:B------:R-:W-:Y:S01]  /*3860*/  BPT.TRAP 0x1 ;  /* 0x000000040000795c */ /* 0x000fe20000300000 */
.L_x_13987:
        /* <DEDUP_REMOVED lines=9> */
.L_x_13988:
[----:B-1----:R-:W-:Y:S05]  /*3900*/  @P1 BRA `(.L_x_13989) ;  /* 0x0000000000081947 */ /* 0x002fea0003800000 */
[----:B------:R-:W1:Y:S02]  /*3910*/  SYNCS.PHASECHK.TRANS64.TRYWAIT P1, [UR25+0x22830], R7 ;  /* 0x02283007ff0075a7 */ /* 0x000e640008020159 */
[----:B-1----:R-:W-:Y:S05]  /*3920*/  @!P1 BRA `(.L_x_13990) ;  /* 0x000000d000689947 */ /* 0x002fea0003800000 */
.L_x_13989:
        /* <DEDUP_REMOVED lines=26> */
.L_x_13991:
[----:B------:R-:W-:Y:S01]  /*3ad0*/  UISETP.NE.AND UP0, UPT, UR47, URZ, UPT ;  /* 0x0000003f2f00728c */ /* 0x000fe2000bf05270 */
[----:B------:R-:W-:Y:S01]  /*3ae0*/  VIADD R10, R16, UR45 ;  /* 0x0000002d100a7c36 */ /* 0x000fe20008000000 */
[----:B------:R-:W-:Y:S01]  /*3af0*/  UMOV UR10, UR23 ;  /* 0x00000017000a7c82 */ /* 0x000fe20008000000 */
[----:B------:R-:W-:Y:S02]  /*3b00*/  IMAD.MOV.U32 R6, RZ, RZ, -0x2 ;  /* 0xfffffffeff067424 */ /* 0x000fe400078e00ff */
        /* <DEDUP_REMOVED lines=9> */
[----:B------:R-:W2:Y:S04]  /*3ba0*/  SHFL.IDX PT, R5, R10, 0x1, 0x1c1f ;  /* 0x003c1f000a057f89 */ /* 0x000ea800000e0000 */
[----:B------:R-:W-:Y:S01]  /*3bb0*/  IMAD R6, R17, R6, UR6 ;  /* 0x0000000611067e24 */ /* 0x000fe2000f8e0206 */
[----:B------:R-:W-:-:S04]  /*3bc0*/  UIADD3 UR6, UR25, 0x22840, URZ ;  /* 0x0002284019067890 */ /* 0x000fc8000fffe03f */
[----:B------:R-:W-:Y:S01]  /*3bd0*/  IADD3 R6, -R11, UR44, R6 ;  /* 0x0000002c0b067c10 */ /* 0x000fe2000fffe106 */
[----:B------:R-:W-:-:S09]  /*3be0*/  UPRMT UR6, UR24, 0x654, UR6 ;  /* 0x0000065418067896 */ /* 0x000fd20008000006 */
[----:B------:R-:W-:Y:S01]  /*3bf0*/  SYNCS.ARRIVE.TRANS64.RED.A1T0 RZ, [UR6], RZ ;  /* 0x000000ffffff79a7 */ /* 0x000fe20008100406 */
[----:B--2---:R-:W-:-:S05]  /*3c00*/  IMAD.IADD R5, R6, 0x1, R5 ;  /* 0x0000000106057824 */ /* 0x004fca00078e0205 */
        /* <DEDUP_REMOVED lines=74> */
[----:B--2---:R-:W-:-:S05]  /*40b0*/  IMAD.IADD R6, R6, 0x1, R5 ;  /* 0x0000000106067824 */ /* 0x004fca00078e0205 */
        /* <DEDUP_REMOVED lines=391> */
.L_x_13992:
[----:B------:R0:W2:Y:S01]  /*5930*/  SYNCS.PHASECHK.TRANS64.TRYWAIT P1, [UR25+0x22850], R7 ;  /* 0x02285007ff0075a7 */ /* 0x0000a20008020159 */
[----:B------:R-:W-:Y:S05]  /*5940*/  @!P0 BRA `(.L_x_13993) ;  /* 0x0000000000048947 */ /* 0x000fea0003800000 */
[----:B------:R-:W-:Y:S01]  /*5950*/  BPT.TRAP 0x1 ;  /* 0x000000040000795c */ /* 0x000fe20000300000 */
.L_x_13993:
[----:B------:R-:W-:Y:S01]  /*5960*/  VIADD R8, R210, 0x8 ;  /* 0x00000008d2087836 */ /* 0x000fe20000000000 */
[----:B--2---:R-:W-:Y:S06]  /*5970*/  @P1 BRA `(.L_x_13994) ;  /* 0x0000000000081947 */ /* 0x004fec0003800000 */
[----:B------:R-:W2:Y:S02]  /*5980*/  SYNCS.PHASECHK.TRANS64.TRYWAIT P1, [UR25+0x22850], R7 ;  /* 0x02285007ff0075a7 */ /* 0x000ea40008020159 */
[----:B--2---:R-:W-:Y:S05]  /*5990*/  @!P1 BRA `(.L_x_13995) ;  /* 0x000000b000649947 */ /* 0x004fea0003800000 */
.L_x_13994:
        /* <DEDUP_REMOVED lines=39> */
.L_x_13996:
[----:B------:R-:W-:Y:S01]  /*5c10*/  UISETP.GT.AND UP0, UPT, UR50, UR22, UPT ;  /* 0x000000163200728c */ /* 0x000fe2000bf04270 */
[----:B------:R-:W-:Y:S01]  /*5c20*/  IMAD.MOV.U32 R9, RZ, RZ, R5 ;  /* 0x000000ffff097224 */ /* 0x000fe200078e0005 */
[----:B------:R-:W-:Y:S01]  /*5c30*/  UIADD3 UR25, UR25, 0x22860, URZ ;  /* 0x0002286019197890 */ /* 0x000fe2000fffe03f */
[----:B------:R-:W-:Y:S01]  /*5c40*/  MOV R8, R6 ;  /* 0x0000000600087202 */ /* 0x000fe20000000f00 */
[----:B------:R-:W-:Y:S02]  /*5c50*/  UIADD3 UR50, UR50, -0x1, URZ ;  /* 0xffffffff32327890 */ /* 0x000fe4000fffe03f */
[----:B------:R-:W-:Y:S01]  /*5c60*/  PLOP3.LUT P1, PT, PT, PT, UP0, 0x80, 0x0 ;  /* 0x000000000000781c */ /* 0x000fe20003f2f008 */
[----:B------:R-:W-:-:S09]  /*5c70*/  UPRMT UR25, UR24, 0x654, UR25 ;  /* 0x0000065418197896 */ /* 0x000fd20008000019 */
[----:B------:R-:W-:Y:S03]  /*5c80*/  SYNCS.ARRIVE.TRANS64.RED.A1T0 RZ, [UR25], RZ ;  /* 0x000000ffffff79a7 */ /* 0x000fe60008100419 */
[----:B------:R-:W-:Y:S05]  /*5c90*/  @P1 BRA `(.L_x_13997) ;  /* 0xffffffd800d81947 */ /* 0x000fea000383ffff */
.L_x_13986:
[----:B------:R-:W-:-:S13]  /*5ca0*/  ISETP.LE.AND P1, PT, RZ, UR50, PT ;  /* 0x00000032ff007c0c */ /* 0x000fda000bf23270 */
[----:B------:R-:W-:Y:S05]  /*5cb0*/  @!P1 BRA `(.L_x_13998) ;  /* 0x0000001c00509947 */ /* 0x000fea0003800000 */
[----:B------:R-:W-:Y:S01]  /*5cc0*/  IMAD.MOV.U32 R212, RZ, RZ, R5 ;  /* 0x000000ffffd47224 */ /* 0x000fe200078e0005 */
[----:B------:R-:W-:Y:S01]  /*5cd0*/  ULDC UR22, c[0x0][0x988] ;  /* 0x0002620000167ab9 */ /* 0x000fe20000000800 */
[----:B---3--:R-:W-:-:S07]  /*5ce0*/  IMAD.MOV.U32 R9, RZ, RZ, R6 ;  /* 0x000000ffff097224 */ /* 0x008fce00078e0006 */
.L_x_14009:
[----:B------:R-:W-:-:S04]  /*5cf0*/  UIADD3 UR38, UR38, 0x1, URZ ;  /* 0x0000000126267890 */ /* 0x000fc8000fffe03f */
[----:B------:R-:W-:-:S04]  /*5d00*/  UISETP.NE.AND UP0, UPT, UR38, 0x2, UPT ;  /* 0x000000022600788c */ /* 0x000fc8000bf05270 */
[----:B------:R-:W-:Y:S02]  /*5d10*/  USEL UR6, URZ, 0x1, UP0 ;  /* 0x000000013f067887 */ /* 0x000fe40008000000 */
[----:B------:R-:W-:Y:S02]  /*5d20*/  USEL UR38, UR38, URZ, UP0 ;  /* 0x0000003f26267287 */ /* 0x000fe40008000000 */
[----:B------:R-:W-:Y:S01]  /*5d30*/  ULOP3.LUT UR37, UR37, UR6, URZ, 0x3c, !UPT ;  /* 0x0000000625257292 */ /* 0x000fe2000f8e3c3f */
[----:B-1----:R-:W-:Y:S11]  /*5d40*/  @!P0 BRA `(.L_x_13999) ;  /* 0x0000000000048947 */ /* 0x002ff60003800000 */
[----:B------:R-:W-:Y:S01]  /*5d50*/  BPT.TRAP 0x1 ;  /* 0x000000040000795c */ /* 0x000fe20000300000 */
.L_x_13999:
        /* <DEDUP_REMOVED lines=9> */
.L_x_14000:
[----:B--2---:R-:W-:Y:S05]  /*5df0*/  @P1 BRA `(.L_x_14001) ;  /* 0x0000000000081947 */ /* 0x004fea0003800000 */
[----:B------:R-:W2:Y:S02]  /*5e00*/  SYNCS.PHASECHK.TRANS64.TRYWAIT P1, [UR24+0x22830], R7 ;  /* 0x02283007ff0075a7 */ /* 0x000ea40008020158 */
[----:B--2---:R-:W-:Y:S05]  /*5e10*/  @!P1 BRA `(.L_x_14002) ;  /* 0x000000ac005c9947 */ /* 0x004fea0003800000 */
.L_x_14001:
        /* <DEDUP_REMOVED lines=26> */
.L_x_14003:
        /* <DEDUP_REMOVED lines=366> */
.L_x_14004:
[----:B------:R0:W1:Y:S01]  /*76a0*/  SYNCS.PHASECHK.TRANS64.TRYWAIT P1, [UR24+0x22850], R7 ;  /* 0x02285007ff0075a7 */ /* 0x0000620008020158 */
[----:B------:R-:W-:Y:S05]  /*76b0*/  @!P0 BRA `(.L_x_14005) ;  /* 0x0000000000048947 */ /* 0x000fea0003800000 */
[----:B------:R-:W-:Y:S01]  /*76c0*/  BPT.TRAP 0x1 ;  /* 0x000000040000795c */ /* 0x000fe20000300000 */
.L_x_14005:
[----:B------:R-:W-:Y:S01]  /*76d0*/  VIADD R8, R214, 0x8 ;  /* 0x00000008d6087836 */ /* 0x000fe20000000000 */
[----:B-1----:R-:W-:Y:S06]  /*76e0*/  @P1 BRA `(.L_x_14006) ;  /* 0x0000000000081947 */ /* 0x002fec0003800000 */
[----:B------:R-:W1:Y:S02]  /*76f0*/  SYNCS.PHASECHK.TRANS64.TRYWAIT P1, [UR24+0x22850], R7 ;  /* 0x02285007ff0075a7 */ /* 0x000e640008020158 */
[----:B-1----:R-:W-:Y:S05]  /*7700*/  @!P1 BRA `(.L_x_14007) ;  /* 0x0000009400389947 */ /* 0x002fea0003800000 */
.L_x_14006:
        /* <DEDUP_REMOVED lines=39> */
.L_x_14008:
[----:B------:R-:W-:Y:S01]  /*7980*/  UIADD3 UR24, UR24, 0x22860, URZ ;  /* 0x0002286018187890 */ /* 0x000fe2000fffe03f */
[----:B------:R-:W-:Y:S01]  /*7990*/  ISETP.LT.AND P1, PT, RZ, UR50, PT ;  /* 0x00000032ff007c0c */ /* 0x000fe2000bf21270 */
[----:B------:R-:W-:Y:S01]  /*79a0*/  UIADD3 UR50, UR50, -0x1, URZ ;  /* 0xffffffff32327890 */ /* 0x000fe2000fffe03f */
[----:B------:R-:W-:Y:S01]  /*79b0*/  IMAD.MOV.U32 R212, RZ, RZ, R5 ;  /* 0x000000ffffd47224 */ /* 0x000fe200078e0005 */
[----:B------:R-:W-:Y:S01]  /*79c0*/  UPRMT UR24, UR23, 0x654, UR24 ;  /* 0x0000065417187896 */ /* 0x000fe20008000018 */
[----:B------:R-:W-:-:S08]  /*79d0*/  IMAD.MOV.U32 R9, RZ, RZ, R6 ;  /* 0x000000ffff097224 */ /* 0x000fd000078e0006 */
[----:B------:R-:W-:Y:S01]  /*79e0*/  SYNCS.ARRIVE.TRANS64.RED.A1T0 RZ, [UR24], RZ ;  /* 0x000000ffffff79a7 */ /* 0x000fe20008100418 */
[----:B------:R-:W-:Y:S05]  /*79f0*/  @P1 BRA `(.L_x_14009) ;  /* 0xffffffe000bc1947 */ /* 0x000fea000383ffff */
.L_x_13998:
        /* <DEDUP_REMOVED lines=16> */
[----:B-1----:R-:W-:-:S05]  /*7b00*/  FADD.FTZ R9, R9, R4 ;  /* 0x0000000409097221 */ /* 0x002fca0000010000 */
[----:B------:R-:W1:Y:S01]  /*7b10*/  SHFL.BFLY PT, R10, R9, 0x1, 0x1f ;  /* 0x0c201f00090a7f89 */ /* 0x000e6200000e0000 */
[----:B0-----:R-:W-:Y:S01]  /*7b20*/  FADD.FTZ R11, R8, R7 ;  /* 0x00000007080b7221 */ /* 0x001fe20000010000 */
[----:B------:R-:W-:Y:S02]  /*7b30*/  IMAD.MOV.U32 R7, RZ, RZ, RZ ;  /* 0x000000ffff077224 */ /* 0x000fe400078e00ff */
[----:B------:R-:W-:Y:S02]  /*7b40*/  IMAD.MOV.U32 R8, RZ, RZ, -0x800000 ;  /* 0xff800000ff087424 */ /* 0x000fe400078e00ff */
        /* <DEDUP_REMOVED lines=142> */
.L_x_13973:
        /* <DEDUP_REMOVED lines=11> */
[----:B------:R-:W0:Y:S01]  /*84e0*/  S2UR UR4, SR_SWINHI ;  /* 0x00000000000479c3 */ /* 0x000e220000002f00 */
[----:B------:R-:W-:-:S07]  /*84f0*/  IMAD.MOV.U32 R103, RZ, RZ, 0x2 ;  /* 0x00000002ff677424 */ /* 0x000fce00078e00ff */
[----:B------:R-:W-:Y:S01]  /*8500*/  BAR.SYNC.DEFER_BLOCKING 0x1, 0x100 ;  /* 0x0044000000007b1d */ /* 0x000fe20000010000 */
[----:B------:R-:W-:Y:S02]  /*8510*/  F2FP.F16.F32.PACK_AB R24, R25, R24 ;  /* 0x000000181918723e */ /* 0x000fe400000000ff */
[----:B------:R-:W-:Y:S02]  /*8520*/  F2FP.F16.F32.PACK_AB R25, R165, R26 ;  /* 0x0000001aa519723e */ /* 0x000fe400000000ff */
[----:B------:R-:W-:Y:S01]  /*8530*/  F2FP.F16.F32.PACK_AB R26, R29, R28 ;  /* 0x0000001c1d1a723e */ /* 0x000fe200000000ff */
[----:B------:R-:W-:Y:S01]  /*8540*/  ULDC.64 UR12, c[0x0][0xc00] ;  /* 0x00030000000c7ab9 */ /* 0x000fe20000000a00 */
[----:B------:R-:W-:Y:S01]  /*8550*/  F2FP.F16.F32.PACK_AB R32, R33, R32 ;  /* 0x000000202120723e */ /* 0x000fe200000000ff */
[----:B------:R-:W-:Y:S01]  /*8560*/  UISETP.NE.U32.AND UP0, UPT, UR12, URZ, UPT ;  /* 0x0000003f0c00728c */ /* 0x000fe2000bf05070 */
[----:B------:R-:W-:Y:S02]  /*8570*/  F2FP.F16.F32.PACK_AB R27, R164, R27 ;  /* 0x0000001ba41b723e */ /* 0x000fe400000000ff */
[----:B------:R-:W-:Y:S01]  /*8580*/  F2FP.F16.F32.PACK_AB R33, R163, R34 ;  /* 0x00000022a321723e */ /* 0x000fe200000000ff */
[----:B------:R-:W-:Y:S01]  /*8590*/  UISETP.NE.AND.EX UP0, UPT, UR13, URZ, UPT, UP0 ;  /* 0x0000003f0d00728c */ /* 0x000fe2000bf05300 */
[----:B------:R-:W-:-:S02]  /*85a0*/  F2FP.F16.F32.PACK_AB R40, R41, R40 ;  /* 0x000000282928723e */ /* 0x000fc400000000ff */
[----:B------:R-:W-:Y:S01]  /*85b0*/  F2FP.F16.F32.PACK_AB R34, R37, R36 ;  /* 0x000000242522723e */ /* 0x000fe200000000ff */
[----:B------:R-:W-:Y:S01]  /*85c0*/  ULDC.64 UR12, c[0x0][0xc00] ;  /* 0x00030000000c7ab9 */ /* 0x000fe20000000a00 */
[----:B------:R-:W-:Y:S01]  /*85d0*/  F2FP.F16.F32.PACK_AB R35, R162, R35 ;  /* 0x00000023a223723e */ /* 0x000fe200000000ff */
[----:B------:R-:W-:Y:S01]  /*85e0*/  UIMAD.WIDE UR12, UR40, 0x4, UR12 ;  /* 0x00000004280c78a5 */ /* 0x000fe2000f8e020c */
[----:B------:R-:W-:Y:S02]  /*85f0*/  F2FP.F16.F32.PACK_AB R41, R161, R42 ;  /* 0x0000002aa129723e */ /* 0x000fe400000000ff */
[----:B------:R-:W-:Y:S01]  /*8600*/  F2FP.F16.F32.PACK_AB R48, R49, R48 ;  /* 0x000000303130723e */ /* 0x000fe200000000ff */
[----:B------:R-:W-:Y:S01]  /*8610*/  UMOV UR8, UR10 ;  /* 0x0000000a00087c82 */ /* 0x000fe20008000000 */
[----:B0-----:R-:W-:Y:S01]  /*8620*/  UMOV UR9, UR4 ;  /* 0x0000000400097c82 */ /* 0x001fe20008000000 */
[----:B------:R-:W-:Y:S01]  /*8630*/  F2FP.F16.F32.PACK_AB R42, R45, R44 ;  /* 0x0000002c2d2a723e */ /* 0x000fe200000000ff */
[----:B------:R-:W-:Y:S01]  /*8640*/  IMAD.WIDE R102, R204, R103, UR8 ;  /* 0x00000008cc667e25 */ /* 0x000fe2000f8e0267 */
        /* <DEDUP_REMOVED lines=18> */
[----:B------:R-:W-:Y:S01]  /*8770*/  IMAD.X R47, RZ, RZ, R103, P2 ;  /* 0x000000ffff2f7224 */ /* 0x000fe200010e0667 */
[----:B------:R-:W-:-:S02]  /*8780*/  IADD3.X R55, RZ, R103, RZ, P1, !PT ;  /* 0x00000067ff377210 */ /* 0x000fc40000ffe4ff */
        /* <DEDUP_REMOVED lines=18> */
[----:B------:R-:W-:Y:S02]  /*88b0*/  MOV R102, R102 ;  /* 0x0000006600667202 */ /* 0x000fe40000000f00 */
[----:B------:R-:W-:Y:S02]  /*88c0*/  LOP3.LUT R98, R4, 0x380, RZ, 0xc0, !PT ;  /* 0x0000038004627812 */ /* 0x000fe400078ec0ff */
[----:B------:R-:W-:Y:S01]  /*88d0*/  LOP3.LUT R20, R177, 0x380, RZ, 0xc0, !PT ;  /* 0x00000380b1147812 */ /* 0x000fe200078ec0ff */
[----:B------:R-:W-:Y:S01]  /*88e0*/  STSM.16.M88.4 [R102], R24 ;  /* 0x0000001866007844 */ /* 0x000fe20000000200 */
[----:B------:R-:W-:Y:S02]  /*88f0*/  LOP3.LUT R103, R151, 0x380, RZ, 0xc0, !PT ;  /* 0x0000038097677812 */ /* 0x000fe400078ec0ff */
[----:B------:R-:W-:-:S02]  /*8900*/  SHF.R.U64 R10, R10, 0x3, RZ ;  /* 0x000000030a0a7819 */ /* 0x000fc400000012ff */
[----:B------:R-:W-:Y:S02]  /*8910*/  LOP3.LUT R30, R179, 0x380, RZ, 0xc0, !PT ;  /* 0x00000380b31e7812 */ /* 0x000fe400078ec0ff */
[----:B------:R-:W-:Y:S02]  /*8920*/  SHF.R.U64 R12, R12, 0x3, RZ ;  /* 0x000000030c0c7819 */ /* 0x000fe400000012ff */
[----:B------:R-:W-:Y:S02]  /*8930*/  LOP3.LUT R38, R181, 0x380, RZ, 0xc0, !PT ;  /* 0x00000380b5267812 */ /* 0x000fe400078ec0ff */
[----:B------:R-:W-:Y:S02]  /*8940*/  SHF.R.U64 R14, R14, 0x3, RZ ;  /* 0x000000030e0e7819 */ /* 0x000fe400000012ff */
[----:B------:R-:W-:Y:S02]  /*8950*/  LOP3.LUT R46, R183, 0x380, RZ, 0xc0, !PT ;  /* 0x00000380b72e7812 */ /* 0x000fe400078ec0ff */
[----:B------:R-:W-:-:S02]  /*8960*/  SHF.R.U64 R29, R98, 0x3, RZ ;  /* 0x00000003621d7819 */ /* 0x000fc400000012ff */
[----:B------:R-:W-:Y:S02]  /*8970*/  SHF.R.U64 R20, R20, 0x3, RZ ;  /* 0x0000000314147819 */ /* 0x000fe400000012ff */
[----:B------:R-:W-:Y:S02]  /*8980*/  LOP3.LUT R54, R185, 0x380, RZ, 0xc0, !PT ;  /* 0x00000380b9367812 */ /* 0x000fe400078ec0ff */
[----:B------:R-:W-:Y:S02]  /*8990*/  SHF.R.U64 R28, R103, 0x3, RZ ;  /* 0x00000003671c7819 */ /* 0x000fe400000012ff */
[----:B------:R-:W-:Y:S02]  /*89a0*/  LOP3.LUT R10, R10, R171, RZ, 0x3c, !PT ;  /* 0x000000ab0a0a7212 */ /* 0x000fe400078e3cff */
[----:B------:R-:W-:Y:S02]  /*89b0*/  SHF.R.U64 R30, R30, 0x3, RZ ;  /* 0x000000031e1e7819 */ /* 0x000fe400000012ff */
        /* <DEDUP_REMOVED lines=8> */
[----:B------:R-:W-:Y:S02]  /*8a40*/  LOP3.LUT R20, R20, R177, RZ, 0x3c, !PT ;  /* 0x000000b114147212 */ /* 0x000fe400078e3cff */
[----:B------:R-:W-:Y:S02]  /*8a50*/  SHF.R.U64 R54, R54, 0x3, RZ ;  /* 0x0000000336367819 */ /* 0x000fe400000012ff */
[----:B------:R-:W-:Y:S02]  /*8a60*/  LOP3.LUT R94, R193, 0x380, RZ, 0xc0, !PT ;  /* 0x00000380c15e7812 */ /* 0x000fe400078ec0ff */
[----:B------:R-:W-:Y:S02]  /*8a70*/  LOP3.LUT R4, R28, R151, RZ, 0x3c, !PT ;  /* 0x000000971c047212 */ /* 0x000fe400078e3cff */
[----:B------:R-:W-:-:S02]  /*8a80*/  LOP3.LUT R30, R30, R179, RZ, 0x3c, !PT ;  /* 0x000000b31e1e7212 */ /* 0x000fc400078e3cff */
[----:B------:R-:W-:Y:S02]  /*8a90*/  SHF.R.U64 R62, R62, 0x3, RZ ;  /* 0x000000033e3e7819 */ /* 0x000fe400000012ff */
[----:B------:R-:W-:Y:S02]  /*8aa0*/  MOV R28, R10 ;  /* 0x0000000a001c7202 */ /* 0x000fe40000000f00 */
[----:B------:R-:W-:Y:S02]  /*8ab0*/  LOP3.LUT R38, R38, R181, RZ, 0x3c, !PT ;  /* 0x000000b526267212 */ /* 0x000fe400078e3cff */
[----:B------:R-:W-:Y:S01]  /*8ac0*/  SHF.R.U64 R70, R70, 0x3, RZ ;  /* 0x0000000346467819 */ /* 0x000fe200000012ff */
[----:B------:R-:W-:Y:S01]  /*8ad0*/  STSM.16.M88.4 [R28], R32 ;  /* 0x000000201c007844 */ /* 0x000fe20000000200 */
[----:B------:R-:W-:Y:S02]  /*8ae0*/  MOV R12, R12 ;  /* 0x0000000c000c7202 */ /* 0x000fe40000000f00 */
[----:B------:R-:W-:-:S02]  /*8af0*/  F2FP.F16.F32.PACK_AB R56, R57, R56 ;  /* 0x000000383938723e */ /* 0x000fc400000000ff */
[----:B------:R-:W-:Y:S01]  /*8b00*/  LOP3.LUT R46, R46, R183, RZ, 0x3c, !PT ;  /* 0x000000b72e2e7212 */ /* 0x000fe200078e3cff */
[----:B------:R-:W-:Y:S01]  /*8b10*/  STSM.16.M88.4 [R12], R40 ;  /* 0x000000280c007844 */ /* 0x000fe20000000200 */
[----:B------:R-:W-:Y:S02]  /*8b20*/  SHF.R.U64 R78, R78, 0x3, RZ ;  /* 0x000000034e4e7819 */ /* 0x000fe400000012ff */
[----:B------:R-:W-:Y:S02]  /*8b30*/  LOP3.LUT R165, R6, 0x380, RZ, 0xc0, !PT ;  /* 0x0000038006a57812 */ /* 0x000fe400078ec0ff */
[----:B------:R-:W-:Y:S02]  /*8b40*/  MOV R14, R14 ;  /* 0x0000000e000e7202 */ /* 0x000fe40000000f00 */
[----:B------:R-:W-:Y:S02]  /*8b50*/  F2FP.F16.F32.PACK_AB R50, R53, R52 ;  /* 0x000000343532723e */ /* 0x000fe400000000ff */
[----:B------:R-:W-:-:S02]  /*8b60*/  F2FP.F16.F32.PACK_AB R51, R158, R51 ;  /* 0x000000339e33723e */ /* 0x000fc400000000ff */
[----:B------:R-:W-:Y:S02]  /*8b70*/  F2FP.F16.F32.PACK_AB R57, R157, R58 ;  /* 0x0000003a9d39723e */ /* 0x000fe400000000ff */
[----:B------:R-:W-:Y:S01]  /*8b80*/  F2FP.F16.F32.PACK_AB R64, R65, R64 ;  /* 0x000000404140723e */ /* 0x000fe200000000ff */
[----:B------:R-:W-:Y:S01]  /*8b90*/  STSM.16.M88.4 [R14], R48 ;  /* 0x000000300e007844 */ /* 0x000fe20000000200 */
[----:B------:R-:W-:Y:S02]  /*8ba0*/  LOP3.LUT R54, R54, R185, RZ, 0x3c, !PT ;  /* 0x000000b936367212 */ /* 0x000fe400078e3cff */
[----:B------:R-:W-:Y:S02]  /*8bb0*/  SHF.R.U64 R94, R94, 0x3, RZ ;  /* 0x000000035e5e7819 */ /* 0x000fe400000012ff */
[----:B------:R-:W-:Y:S02]  /*8bc0*/  MOV R20, R20 ;  /* 0x0000001400147202 */ /* 0x000fe40000000f00 */
[----:B------:R-:W-:-:S02]  /*8bd0*/  F2FP.F16.F32.PACK_AB R58, R61, R60 ;  /* 0x0000003c3d3a723e */ /* 0x000fc400000000ff */
[----:B------:R-:W-:Y:S02]  /*8be0*/  F2FP.F16.F32.PACK_AB R59, R156, R59 ;  /* 0x0000003b9c3b723e */ /* 0x000fe400000000ff */
        /* <DEDUP_REMOVED lines=25> */
[----:B------:R-:W-:Y:S01]  /*8d80*/  ULDC UR11, c[0x0][0xa88] ;  /* 0x0002a200000b7ab9 */ /* 0x000fe20000000800 */
[----:B------:R-:W-:Y:S01]  /*8d90*/  LOP3.LUT R78, R78, R191, RZ, 0x3c, !PT ;  /* 0x000000bf4e4e7212 */ /* 0x000fe200078e3cff */
[----:B------:R-:W-:Y:S01]  /*8da0*/  UMOV UR4, URZ ;  /* 0x0000003f00047c82 */ /* 0x000fe20008000000 */
[----:B------:R-:W-:Y:S01]  /*8db0*/  SHF.R.U64 R103, R165, 0x3, RZ ;  /* 0x00000003a5677819 */ /* 0x000fe200000012ff */
[----:B------:R-:W0:Y:S01]  /*8dc0*/  LDC R77, c[0x0][0xbe8] ;  /* 0x0002fa00ff4d7b82 */ /* 0x000e220000000800 */
[----:B------:R-:W-:-:S02]  /*8dd0*/  MOV R46, R46 ;  /* 0x0000002e002e7202 */ /* 0x000fc40000000f00 */
[----:B------:R-:W-:Y:S02]  /*8de0*/  F2FP.F16.F32.PACK_AB R82, R85, R84 ;  /* 0x000000545552723e */ /* 0x000fe400000000ff */
[----:B------:R-:W-:Y:S02]  /*8df0*/  LOP3.LUT R94, R94, R193, RZ, 0x3c, !PT ;  /* 0x000000c15e5e7212 */ /* 0x000fe400078e3cff */
[----:B------:R-:W-:Y:S01]  /*8e00*/  MOV R54, R54 ;  /* 0x0000003600367202 */ /* 0x000fe20000000f00 */
[----:B------:R-:W-:Y:S01]  /*8e10*/  STSM.16.M88.4 [R46], R80 ;  /* 0x000000502e007844 */ /* 0x000fe20000000200 */
[----:B------:R-:W-:Y:S02]  /*8e20*/  MOV R11, R98 ;  /* 0x00000062000b7202 */ /* 0x000fe40000000f00 */
        /* <DEDUP_REMOVED lines=14> */
[----:B------:R-:W-:Y:S01]  /*8f10*/  LOP3.LUT R6, R103, R6, RZ, 0x3c, !PT ;  /* 0x0000000667067212 */ /* 0x000fe200078e3cff */
        /* <DEDUP_REMOVED lines=10> */
[----:B------:R-:W-:Y:S01]  /*8fc0*/  F2FP.F16.F32.PACK_AB R130, R133, R132 ;  /* 0x000000848582723e */ /* 0x000fe200000000ff */
[----:B------:R-:W-:Y:S01]  /*8fd0*/  STSM.16.M88.4 [R94], R120 ;  /* 0x000000785e007844 */ /* 0x000fe20000000200 */
        /* <DEDUP_REMOVED lines=17> */
[----:B------:R-:W3:Y:S01]  /*90f0*/  @P0 LDG.E R0, desc[UR48][R4.64] ;  /* 0x0000003004000981 */ /* 0x000ee2000c1e1900 */
[----:B------:R-:W-:Y:S01]  /*9100*/  UISETP.NE.U32.AND UP1, UPT, UR12, URZ, UPT ;  /* 0x0000003f0c00728c */ /* 0x000fe2000bf25070 */
[----:B0-----:R-:W-:Y:S01]  /*9110*/  ISETP.NE.AND P1, PT, R77, 0x1, PT ;  /* 0x000000014d00780c */ /* 0x001fe20003f25270 */
[----:B-1----:R-:W-:-:S02]  /*9120*/  VIADD R10, R16, UR45 ;  /* 0x0000002d100a7c36 */ /* 0x002fc40008000000 */
        /* <DEDUP_REMOVED lines=8> */
[----:B---3--:R-:W-:Y:S01]  /*91b0*/  @P0 R2UR UR4, R0 ;  /* 0x00000000000402ca */ /* 0x008fe200000e0000 */
[----:B------:R-:W-:-:S06]  /*91c0*/  IMAD.U32 R0, RZ, RZ, UR11 ;  /* 0x0000000bff007e24 */ /* 0x000fcc000f8e00ff */
[----:B------:R2:W5:Y:S01]  /*91d0*/  @P2 LDG.E R0, desc[UR48][R12.64] ;  /* 0x000000300c002981 */ /* 0x000562000c1e1900 */
[----:B01----:R-:W-:Y:S07]  /*91e0*/  @P2 BRA `(.L_x_14012) ;  /* 0x0000000000102947 */ /* 0x003fee0003800000 */
[----:B------:R-:W-:Y:S05]  /*91f0*/  @!P0 BRA `(.L_x_14012) ;  /* 0x00000000000c8947 */ /* 0x000fea0003800000 */
[----:B------:R-:W3:Y:S04]  /*9200*/  LDG.E R11, desc[UR48][R4.64] ;  /* 0x00000030040b7981 */ /* 0x000ee8000c1e1900 */
[----:B-----5:R-:W3:Y:S02]  /*9210*/  LDG.E R0, desc[UR48][R4.64+0x4] ;  /* 0x0000043004007981 */ /* 0x020ee4000c1e1900 */
[----:B---3--:R-:W-:-:S07]  /*9220*/  IMAD.IADD R0, R0, 0x1, -R11 ;  /* 0x0000000100007824 */ /* 0x008fce00078e0a0b */
.L_x_14012:
[----:B------:R-:W-:Y:S01]  /*9230*/  USHF.R.S32.HI UR18, URZ, 0x1f, UR43 ;  /* 0x0000001f3f127899 */ /* 0x000fe2000801142b */
[----:B------:R-:W-:Y:S01]  /*9240*/  @P1 IMAD.HI.U32 R4, R10, R7, RZ ;  /* 0x000000070a041227 */ /* 0x000fe200078e00ff */
[----:B------:R-:W-:Y:S01]  /*9250*/  ULDC.64 UR16, c[0x0][0xb90] ;  /* 0x0002e40000107ab9 */ /* 0x000fe20000000a00 */
[----:B------:R-:W-:Y:S01]  /*9260*/  USHF.R.S32.HI UR13, URZ, 0x1f, UR4 ;  /* 0x0000001f3f0d7899 */ /* 0x000fe20008011404 */
[----:B------:R-:W0:Y:S01]  /*9270*/  @P1 LDC R79, c[0x0][0xbf0] ;  /* 0x0002fc00ff4f1b82 */ /* 0x000e220000000800 */
[----:B------:R-:W-:Y:S01]  /*9280*/  UIMAD UR11, UR18, UR16, URZ ;  /* 0x00000010120b72a4 */ /* 0x000fe2000f8e023f */
[----:B--2---:R-:W-:Y:S01]  /*9290*/  IMAD.MOV.U32 R6, RZ, RZ, R10 ;  /* 0x000000ffff067224 */ /* 0x004fe200078e000a */
[----:B------:R-:W-:Y:S01]  /*92a0*/  UMOV UR12, UR4 ;  /* 0x00000004000c7c82 */ /* 0x000fe20008000000 */
[----:B------:R-:W-:Y:S01]  /*92b0*/  @P1 SHF.R.U32.HI R6, RZ, R9, R4 ;  /* 0x00000009ff061219 */ /* 0x000fe20000011604 */
[----:B------:R-:W-:Y:S01]  /*92c0*/  UIMAD.WIDE.U32 UR14, UR43, UR16, UR12 ;  /* 0x000000102b0e72a5 */ /* 0x000fe2000f8e000c */
[----:B------:R-:W-:Y:S01]  /*92d0*/  IMAD.MOV.U32 R5, RZ, RZ, 0x2 ;  /* 0x00000002ff057424 */ /* 0x000fe200078e00ff */
[----:B------:R-:W-:Y:S01]  /*92e0*/  UIMAD UR11, UR43, UR17, UR11 ;  /* 0x000000112b0b72a4 */ /* 0x000fe2000f8e020b */
[----:B------:R-:W-:Y:S01]  /*92f0*/  VIADD R26, R203, UR45 ;  /* 0x0000002dcb1a7c36 */ /* 0x000fe20008000000 */
[----:B------:R-:W-:Y:S01]  /*9300*/  USEL UR41, UR41, URZ, !UP0 ;  /* 0x0000003f29297287 */ /* 0x000fe2000c000000 */
[----:B------:R-:W-:Y:S01]  /*9310*/  IMAD.MOV R4, RZ, RZ, -R6 ;  /* 0x000000ffff047224 */ /* 0x000fe200078e0a06 */
[----:B------:R-:W-:Y:S01]  /*9320*/  ULDC.64 UR16, c[0x0][0xb98] ;  /* 0x0002e60000107ab9 */ /* 0x000fe20000000a00 */
[----:B------:R-:W-:Y:S01]  /*9330*/  UIADD3 UR15, UR15, UR11, URZ ;  /* 0x0000000b0f0f7290 */ /* 0x000fe2000fffe03f */
[----:B-----5:R-:W-:Y:S01]  /*9340*/  IMAD R83, R0, R77, RZ ;  /* 0x0000004d00537224 */ /* 0x020fe200078e02ff */
[----:B------:R-:W-:Y:S01]  /*9350*/  USEL UR40, UR40, URZ, !UP0 ;  /* 0x0000003f28287287 */ /* 0x000fe2000c000000 */
[----:B------:R-:W-:Y:S01]  /*9360*/  IMAD R9, R77, R4, R10 ;  /* 0x000000044d097224 */ /* 0x000fe200078e020a */
[----:B------:R-:W-:Y:S01]  /*9370*/  UIMAD UR11, UR41, UR16, URZ ;  /* 0x00000010290b72a4 */ /* 0x000fe2000f8e023f */
[----:B------:R-:W-:Y:S01]  /*9380*/  IMAD R4, R200, 0x40, R2 ;  /* 0x00000040c8047824 */ /* 0x000fe200078e0202 */
[----:B------:R-:W-:Y:S01]  /*9390*/  UIMAD.WIDE.U32 UR14, UR40, UR16, UR14 ;  /* 0x00000010280e72a5 */ /* 0x000fe2000f8e000e */
[----:B------:R-:W-:Y:S01]  /*93a0*/  SHF.R.S32.HI R10, RZ, 0x1f, R6 ;  /* 0x0000001fff0a7819 */ /* 0x000fe20000011406 */
[----:B------:R-:W-:Y:S01]  /*93b0*/  UIMAD UR11, UR40, UR17, UR11 ;  /* 0x00000011280b72a4 */ /* 0x000fe2000f8e020b */
[----:B------:R-:W-:Y:S01]  /*93c0*/  SHF.R.S32.HI R7, RZ, 0x1f, R9 ;  /* 0x0000001fff077819 */ /* 0x000fe20000011409 */
[----:B------:R-:W-:Y:S01]  /*93d0*/  IMAD.WIDE R4, R4, R5, UR8 ;  /* 0x0000000804047e25 */ /* 0x000fe2000f8e0205 */
[----:B------:R-:W-:Y:S01]  /*93e0*/  ULDC.64 UR8, c[0x0][0xb88] ;  /* 0x0002e20000087ab9 */ /* 0x000fe20000000a00 */
[----:B------:R-:W-:-:S02]  /*93f0*/  IADD3 R6, P0, R6, UR14, RZ ;  /* 0x0000000e06067c10 */ /* 0x000fc4000ff1e0ff */
[----:B------:R-:W-:Y:S01]  /*9400*/  IMAD.U32 R11, RZ, RZ, UR11 ;  /* 0x0000000bff0b7e24 */ /* 0x000fe2000f8e00ff */
[C---:B------:R-:W-:Y:S01]  /*9410*/  IADD3 R33, P2, R4.reuse, 0x5000, RZ ;  /* 0x0000500004217810 */ /* 0x040fe20007f5e0ff */
[----:B------:R-:W-:Y:S01]  /*9420*/  IMAD R12, R7, UR8, RZ ;  /* 0x00000008070c7c24 */ /* 0x000fe2000f8e02ff */
[----:B------:R-:W-:Y:S02]  /*9430*/  IADD3 R53, P3, R4, 0x4000, RZ ;  /* 0x0000400004357810 */ /* 0x000fe40007f7e0ff */
[----:B------:R-:W-:Y:S01]  /*9440*/  IADD3.X R7, R10, UR15, R11, P0, !PT ;  /* 0x0000000f0a077c10 */ /* 0x000fe200087fe40b */
[----:B------:R-:W-:Y:S01]  /*9450*/  IMAD R11, R9, UR9, R12 ;  /* 0x00000009090b7c24 */ /* 0x000fe2000f8e020c */
[----:B------:R-:W-:Y:S01]  /*9460*/  LOP3.LUT R32, R33, 0x380, RZ, 0xc0, !PT ;  /* 0x0000038021207812 */ /* 0x000fe200078ec0ff */
[----:B------:R-:W-:Y:S01]  /*9470*/  ULDC.64 UR14, c[0x0][0xaa0] ;  /* 0x0002a800000e7ab9 */ /* 0x000fe20000000a00 */
[----:B------:R-:W-:Y:S01]  /*9480*/  LOP3.LUT R52, R53, 0x380, RZ, 0xc0, !PT ;  /* 0x0000038035347812 */ /* 0x000fe200078ec0ff */
[----:B------:R-:W-:Y:S01]  /*9490*/  IMAD.WIDE.U32 R6, R9, UR8, R6 ;  /* 0x0000000809067c25 */ /* 0x000fe2000f8e0006 */
[----:B------:R-:W-:Y:S01]  /*94a0*/  ULDC.64 UR8, c[0x0][0xb50] ;  /* 0x0002d40000087ab9 */ /* 0x000fe20000000a00 */
[----:B------:R-:W-:-:S02]  /*94b0*/  SHF.R.U64 R32, R32, 0x3, RZ ;  /* 0x0000000320207819 */ /* 0x000fc400000012ff */
[----:B------:R-:W-:Y:S01]  /*94c0*/  IMAD.IADD R7, R7, 0x1, R11 ;  /* 0x0000000107077824 */ /* 0x000fe200078e020b */
[----:B------:R-:W-:Y:S02]  /*94d0*/  LEA R14, P0, R6, UR8, 0x2 ;  /* 0x00000008060e7c11 */ /* 0x000fe4000f8010ff */
[----:B------:R-:W-:Y:S01]  /*94e0*/  LOP3.LUT R32, R32, R33, RZ, 0x3c, !PT ;  /* 0x0000002120207212 */ /* 0x000fe200078e3cff */
[----:B------:R-:W-:Y:S01]  /*94f0*/  IMAD.X R33, RZ, RZ, R5, P2 ;  /* 0x000000ffff217224 */ /* 0x000fe200010e0605 */
[----:B------:R-:W-:Y:S01]  /*9500*/  LEA.HI.X R15, R6, UR9, R7, 0x2, P0 ;  /* 0x00000009060f7c11 */ /* 0x000fe200080f1407 */
[----:B------:R-:W-:Y:S01]  /*9510*/  SHFL.IDX PT, R20, R14, RZ, 0x1c1f ;  /* 0x001c1fff0e147589 */ /* 0x000fe200000e0000 */
[----:B------:R-:W-:Y:S01]  /*9520*/  IADD3 R29, P0, R4, 0x3000, RZ ;  /* 0x00003000041d7810 */ /* 0x000fe20007f1e0ff */
[----:B------:R-:W-:Y:S01]  /*9530*/  VIADD R6, R26, 0x8 ;  /* 0x000000081a067836 */ /* 0x000fe20000000000 */
[----:B------:R-:W-:Y:S01]  /*9540*/  IADD3 R11, P2, R4, 0xb000, RZ ;  /* 0x0000b000040b7810 */ /* 0x000fe20007f5e0ff */
[----:B------:R-:W1:Y:S01]  /*9550*/  SHFL.IDX PT, R21, R15, RZ, 0x1c1f ;  /* 0x001c1fff0f157589 */ /* 0x000e6200000e0000 */
[----:B------:R-:W-:-:S02]  /*9560*/  LOP3.LUT R28, R29, 0x380, RZ, 0xc0, !PT ;  /* 0x000003801d1c7812 */ /* 0x000fc400078ec0ff */
[----:B------:R-:W-:Y:S01]  /*9570*/  LOP3.LUT R10, R11, 0x380, RZ, 0xc0, !PT ;  /* 0x000003800b0a7812 */ /* 0x000fe200078ec0ff */
[----:B------:R-:W-:Y:S01]  /*9580*/  SHFL.IDX PT, R46, R14, 0x1, 0x1c1f ;  /* 0x003c1f000e2e7f89 */ /* 0x000fe200000e0000 */
[----:B------:R-:W-:Y:S02]  /*9590*/  SHF.R.U64 R28, R28, 0x3, RZ ;  /* 0x000000031c1c7819 */ /* 0x000fe400000012ff */
[----:B------:R-:W-:Y:S01]  /*95a0*/  SHF.R.U64 R10, R10, 0x3, RZ ;  /* 0x000000030a0a7819 */ /* 0x000fe200000012ff */
[----:B------:R-:W2:Y:S01]  /*95b0*/  SHFL.IDX PT, R47, R15, 0x1, 0x1c1f ;  /* 0x003c1f000f2f7f89 */ /* 0x000ea200000e0000 */
[----:B------:R-:W-:Y:S01]  /*95c0*/  LOP3.LUT R28, R28, R29, RZ, 0x3c, !PT ;  /* 0x0000001d1c1c7212 */ /* 0x000fe200078e3cff */
[----:B------:R-:W-:Y:S01]  /*95d0*/  IMAD.X R29, RZ, RZ, R5, P0 ;  /* 0x000000ffff1d7224 */ /* 0x000fe200000e0605 */
[----:B------:R-:W-:Y:S02]  /*95e0*/  IADD3 R57, P0, R4, 0x9000, RZ ;  /* 0x0000900004397810 */ /* 0x000fe40007f1e0ff */
[----:B------:R-:W-:-:S02]  /*95f0*/  SHF.R.U64 R52, R52, 0x3, RZ ;  /* 0x0000000334347819 */ /* 0x000fc400000012ff */
[----:B------:R-:W-:Y:S02]  /*9600*/  LOP3.LUT R56, R57, 0x380, RZ, 0xc0, !PT ;  /* 0x0000038039387812 */ /* 0x000fe400078ec0ff */
[----:B------:R-:W-:Y:S01]  /*9610*/  LOP3.LUT R10, R10, R11, RZ, 0x3c, !PT ;  /* 0x0000000b0a0a7212 */ /* 0x000fe200078e3cff */
[--C-:B------:R-:W-:Y:S01]  /*9620*/  IMAD.X R11, RZ, RZ, R5.reuse, P2 ;  /* 0x000000ffff0b7224 */ /* 0x100fe200010e0605 */
[----:B------:R-:W-:Y:S02]  /*9630*/  SHF.R.U64 R56, R56, 0x3, RZ ;  /* 0x0000000338387819 */ /* 0x000fe400000012ff */
[----:B------:R-:W-:Y:S01]  /*9640*/  LOP3.LUT R52, R52, R53, RZ, 0x3c, !PT ;  /* 0x0000003534347212 */ /* 0x000fe200078e3cff */
[--C-:B------:R-:W-:Y:S01]  /*9650*/  IMAD.X R53, RZ, RZ, R5.reuse, P3 ;  /* 0x000000ffff357224 */ /* 0x100fe200018e0605 */
[----:B------:R-:W-:Y:S01]  /*9660*/  LOP3.LUT R56, R56, R57, RZ, 0x3c, !PT ;  /* 0x0000003938387212 */ /* 0x000fe200078e3cff */
[----:B------:R-:W-:Y:S01]  /*9670*/  IMAD.X R57, RZ, RZ, R5, P0 ;  /* 0x000000ffff397224 */ /* 0x000fe200000e0605 */
[----:B------:R-:W-:-:S02]  /*9680*/  LOP3.LUT P0, RZ, R201, 0x3, RZ, 0xc0, !PT ;  /* 0x00000003c9ff7812 */ /* 0x000fc4000780c0ff */
[----:B------:R-:W-:Y:S02]  /*9690*/  IADD3 R45, P3, R4, 0xa000, RZ ;  /* 0x0000a000042d7810 */ /* 0x000fe40007f7e0ff */
[----:B------:R-:W-:Y:S02]  /*96a0*/  ISETP.GE.OR P2, PT, R26, R83, P0 ;  /* 0x000000531a00720c */ /* 0x000fe40000746670 */
[----:B------:R-:W-:Y:S02]  /*96b0*/  LOP3.LUT R44, R45, 0x380, RZ, 0xc0, !PT ;  /* 0x000003802d2c7812 */ /* 0x000fe400078ec0ff */
[C---:B------:R-:W-:Y:S02]  /*96c0*/  IADD3 R13, P5, R4.reuse, 0x1000, RZ ;  /* 0x00001000040d7810 */ /* 0x040fe40007fbe0ff */
[----:B------:R-:W-:Y:S02]  /*96d0*/  IADD3 R25, P4, R4, 0x2000, RZ ;  /* 0x0000200004197810 */ /* 0x000fe40007f9e0ff */
[----:B------:R-:W-:-:S02]  /*96e0*/  SHF.R.U64 R44, R44, 0x3, RZ ;  /* 0x000000032c2c7819 */ /* 0x000fc400000012ff */
[----:B------:R-:W-:Y:S02]  /*96f0*/  LOP3.LUT R12, R13, 0x380, RZ, 0xc0, !PT ;  /* 0x000003800d0c7812 */ /* 0x000fe400078ec0ff */
[----:B------:R-:W-:Y:S01]  /*9700*/  LOP3.LUT R24, R25, 0x380, RZ, 0xc0, !PT ;  /* 0x0000038019187812 */ /* 0x000fe200078ec0ff */
[----:B-1----:R1:W-:Y:S01]  /*9710*/  @!P2 ST.E desc[UR48][R20.64], R8 ;  /* 0x000000081400a985 */ /* 0x0023e2000c101930 */
[----:B------:R-:W-:Y:S01]  /*9720*/  LOP3.LUT R44, R44, R45, RZ, 0x3c, !PT ;  /* 0x0000002d2c2c7212 */ /* 0x000fe200078e3cff */
[----:B------:R-:W-:Y:S01]  /*9730*/  IMAD.X R45, RZ, RZ, R5, P3 ;  /* 0x000000ffff2d7224 */ /* 0x000fe200018e0605 */
[----:B------:R-:W-:Y:S02]  /*9740*/  SHF.R.U64 R12, R12, 0x3, RZ ;  /* 0x000000030c0c7819 */ /* 0x000fe400000012ff */
[----:B------:R-:W-:Y:S02]  /*9750*/  SHF.R.U64 R24, R24, 0x3, RZ ;  /* 0x0000000318187819 */ /* 0x000fe400000012ff */
[----:B------:R-:W-:-:S02]  /*9760*/  IADD3 R7, P3, R4, 0xf000, RZ ;  /* 0x0000f00004077810 */ /* 0x000fc40007f7e0ff */
[----:B------:R-:W-:Y:S02]  /*9770*/  LOP3.LUT R12, R12, R13, RZ, 0x3c, !PT ;  /* 0x0000000d0c0c7212 */ /* 0x000fe400078e3cff */
[----:B------:R-:W-:Y:S01]  /*9780*/  LOP3.LUT R24, R24, R25, RZ, 0x3c, !PT ;  /* 0x0000001918187212 */ /* 0x000fe200078e3cff */
[----:B-1----:R-:W1:Y:S01]  /*9790*/  @P1 LDC R21, c[0x0][0xbec] ;  /* 0x0002fb00ff151b82 */ /* 0x002e620000000800 */
[----:B------:R-:W-:Y:S01]  /*97a0*/  IADD3.X R13, RZ, R5, RZ, P5, !PT ;  /* 0x00000005ff0d7210 */ /* 0x000fe20002ffe4ff */
[--C-:B------:R-:W-:Y:S01]  /*97b0*/  IMAD.X R25, RZ, RZ, R5.reuse, P4 ;  /* 0x000000ffff197224 */ /* 0x100fe200020e0605 */
[----:B------:R-:W-:Y:S01]  /*97c0*/  LOP3.LUT R0, R7, 0x380, RZ, 0xc0, !PT ;  /* 0x0000038007007812 */ /* 0x000fe200078ec0ff */
[----:B------:R-:W-:Y:S01]  /*97d0*/  UIMAD UR11, UR13, UR14, URZ ;  /* 0x0000000e0d0b72a4 */ /* 0x000fe2000f8e023f */
[C---:B------:R-:W-:Y:S01]  /*97e0*/  IADD3 R37, P6, R4.reuse, 0x6000, RZ ;  /* 0x0000600004257810 */ /* 0x040fe20007fde0ff */
[----:B------:R-:W-:Y:S01]  /*97f0*/  UIMAD.WIDE.U32 UR8, UR4, UR14, URZ ;  /* 0x0000000e040872a5 */ /* 0x000fe2000f8e003f */
[C---:B------:R-:W-:Y:S01]  /*9800*/  IADD3 R41, P5, R4.reuse, 0x7000, RZ ;  /* 0x0000700004297810 */ /* 0x040fe20007fbe0ff */
[----:B------:R-:W-:Y:S01]  /*9810*/  IMAD.X R49, RZ, RZ, R5, P3 ;  /* 0x000000ffff317224 */ /* 0x000fe200018e0605 */
[----:B------:R-:W-:-:S02]  /*9820*/  IADD3 R65, P4, R4, 0x8000, RZ ;  /* 0x0000800004417810 */ /* 0x000fc40007f9e0ff */
[----:B------:R-:W-:Y:S01]  /*9830*/  SHF.R.U64 R0, R0, 0x3, RZ ;  /* 0x0000000300007819 */ /* 0x000fe200000012ff */
[----:B------:R-:W-:Y:S01]  /*9840*/  UIMAD UR11, UR4, UR15, UR11 ;  /* 0x0000000f040b72a4 */ /* 0x000fe2000f8e020b */
[----:B------:R-:W-:Y:S01]  /*9850*/  LOP3.LUT R36, R37, 0x380, RZ, 0xc0, !PT ;  /* 0x0000038025247812 */ /* 0x000fe200078ec0ff */
[----:B------:R-:W-:Y:S01]  /*9860*/  ULDC.64 UR12, c[0x0][0xae8] ;  /* 0x0002ba00000c7ab9 */ /* 0x000fe20000000a00 */
[----:B------:R-:W-:Y:S02]  /*9870*/  LOP3.LUT R40, R41, 0x380, RZ, 0xc0, !PT ;  /* 0x0000038029287812 */ /* 0x000fe400078ec0ff */
[----:B------:R-:W-:Y:S02]  /*9880*/  LOP3.LUT R64, R65, 0x380, RZ, 0xc0, !PT ;  /* 0x0000038041407812 */ /* 0x000fe400078ec0ff */
[----:B------:R-:W-:Y:S02]  /*9890*/  ISETP.GE.OR P0, PT, R6, R83, P0 ;  /* 0x000000530600720c */ /* 0x000fe40000706670 */
[----:B------:R-:W-:Y:S01]  /*98a0*/  LOP3.LUT R48, R0, R7, RZ, 0x3c, !PT ;  /* 0x0000000700307212 */ /* 0x000fe200078e3cff */
[----:B------:R-:W-:Y:S01]  /*98b0*/  IMAD R0, R23, 0x20, R200 ;  /* 0x0000002017007824 */ /* 0x000fe200078e02c8 */
[----:B------:R-:W-:Y:S01]  /*98c0*/  SHF.R.U64 R36, R36, 0x3, RZ ;  /* 0x0000000324247819 */ /* 0x000fe200000012ff */
[----:B------:R-:W-:Y:S01]  /*98d0*/  UIADD3 UR9, UR9, UR11, URZ ;  /* 0x0000000b09097290 */ /* 0x000fe2000fffe03f */
[----:B------:R-:W-:Y:S01]  /*98e0*/  SHF.R.U64 R40, R40, 0x3, RZ ;  /* 0x0000000328287819 */ /* 0x000fe200000012ff */
[----:B------:R-:W-:Y:S01]  /*98f0*/  UIMAD UR4, UR18, UR12, URZ ;  /* 0x0000000c120472a4 */ /* 0x000fe2000f8e023f */
[----:B------:R-:W-:Y:S01]  /*9900*/  SHF.R.U64 R64, R64, 0x3, RZ ;  /* 0x0000000340407819 */ /* 0x000fe200000012ff */
[----:B------:R-:W-:Y:S01]  /*9910*/  VIADD R78, R0, UR45 ;  /* 0x0000002d004e7c36 */ /* 0x000fe20008000000 */
[----:B------:R-:W-:Y:S01]  /*9920*/  LOP3.LUT R36, R36, R37, RZ, 0x3c, !PT ;  /* 0x0000002524247212 */ /* 0x000fe200078e3cff */
[--C-:B------:R-:W-:Y:S01]  /*9930*/  IMAD.X R37, RZ, RZ, R5.reuse, P6 ;  /* 0x000000ffff257224 */ /* 0x100fe200030e0605 */
[----:B------:R-:W-:Y:S01]  /*9940*/  LOP3.LUT R40, R40, R41, RZ, 0x3c, !PT ;  /* 0x0000002928287212 */ /* 0x000fe200078e3cff */
[--C-:B------:R-:W-:Y:S01]  /*9950*/  IMAD.X R41, RZ, RZ, R5.reuse, P5 ;  /* 0x000000ffff297224 */ /* 0x100fe200028e0605 */
[----:B------:R-:W-:Y:S01]  /*9960*/  LOP3.LUT R64, R64, R65, RZ, 0x3c, !PT ;  /* 0x0000004140407212 */ /* 0x000fe200078e3cff */
[----:B------:R-:W-:Y:S01]  /*9970*/  IMAD.X R65, RZ, RZ, R5, P4 ;  /* 0x000000ffff417224 */ /* 0x000fe200020e0605 */
[----:B------:R-:W-:Y:S01]  /*9980*/  UIMAD UR4, UR43, UR13, UR4 ;  /* 0x0000000d2b0472a4 */ /* 0x000fe2000f8e0204 */
[C---:B------:R-:W-:Y:S01]  /*9990*/  IADD3 R73, P6, R4.reuse, 0xc000, RZ ;  /* 0x0000c00004497810 */ /* 0x040fe20007fde0ff */
[----:B------:R-:W-:Y:S01]  /*99a0*/  UIMAD.WIDE.U32 UR8, UR43, UR12, UR8 ;  /* 0x0000000c2b0872a5 */ /* 0x000fe2000f8e0008 */
[C---:B------:R-:W-:Y:S01]  /*99b0*/  IADD3 R69, P5, R4.reuse, 0xd000, RZ ;  /* 0x0000d00004457810 */ /* 0x040fe20007fbe0ff */
[----:B--2---:R2:W-:Y:S01]  /*99c0*/  @!P0 ST.E desc[UR48][R46.64], R3 ;  /* 0x000000032e008985 */ /* 0x0045e2000c101930 */
[----:B------:R-:W-:Y:S01]  /*99d0*/  IADD3 R61, P4, R4, 0xe000, RZ ;  /* 0x0000e000043d7810 */ /* 0x000fe20007f9e0ff */
[----:B------:R-:W-:Y:S01]  /*99e0*/  ULDC.64 UR12, c[0x0][0xaf0] ;  /* 0x0002bc00000c7ab9 */ /* 0x000fe20000000a00 */
[----:B-1----:R-:W-:Y:S01]  /*99f0*/  @P1 IMAD.HI.U32 R0, R78, R21, RZ ;  /* 0x000000154e001227 */ /* 0x002fe200078e00ff */
[----:B------:R-:W-:Y:S01]  /*9a00*/  UIADD3 UR9, UR9, UR4, URZ ;  /* 0x0000000409097290 */ /* 0x000fe2000fffe03f */
[----:B------:R-:W-:Y:S01]  /*9a10*/  LOP3.LUT R72, R73, 0x380, RZ, 0xc0, !PT ;  /* 0x0000038049487812 */ /* 0x000fe200078ec0ff */
[----:B------:R-:W-:Y:S01]  /*9a20*/  UIMAD UR4, UR41, UR12, URZ ;  /* 0x0000000c290472a4 */ /* 0x000fe2000f8e023f */
[----:B------:R-:W-:Y:S01]  /*9a30*/  LOP3.LUT R68, R69, 0x380, RZ, 0xc0, !PT ;  /* 0x0000038045447812 */ /* 0x000fe200078ec0ff */
[----:B------:R-:W5:Y:S01]  /*9a40*/  LD.E.128 R12, desc[UR48][R12.64] ;  /* 0x000000300c0c7980 */ /* 0x000f62000c101d00 */
[----:B------:R-:W-:-:S02]  /*9a50*/  LOP3.LUT R60, R61, 0x380, RZ, 0xc0, !PT ;  /* 0x000003803d3c7812 */ /* 0x000fc400078ec0ff */
[----:B------:R-:W-:Y:S01]  /*9a60*/  LOP3.LUT R9, R4, 0x380, RZ, 0xc0, !PT ;  /* 0x0000038004097812 */ /* 0x000fe200078ec0ff */
[----:B--2---:R-:W-:Y:S01]  /*9a70*/  IMAD.MOV.U32 R3, RZ, RZ, R78 ;  /* 0x000000ffff037224 */ /* 0x004fe200078e004e */
[----:B0-----:R-:W-:Y:S01]  /*9a80*/  @P1 SHF.R.U32.HI R3, RZ, R79, R0 ;  /* 0x0000004fff031219 */ /* 0x001fe20000011600 */
[----:B------:R-:W-:Y:S01]  /*9a90*/  UIMAD UR4, UR40, UR13, UR4 ;  /* 0x0000000d280472a4 */ /* 0x000fe2000f8e0204 */
[----:B------:R-:W-:Y:S01]  /*9aa0*/  SHF.R.U64 R72, R72, 0x3, RZ ;  /* 0x0000000348487819 */ /* 0x000fe200000012ff */
[----:B------:R-:W-:Y:S01]  /*9ab0*/  UIMAD.WIDE.U32 UR8, UR40, UR12, UR8 ;  /* 0x0000000c280872a5 */ /* 0x000fe2000f8e0008 */
[----:B------:R-:W-:Y:S01]  /*9ac0*/  SHF.R.U64 R68, R68, 0x3, RZ ;  /* 0x0000000344447819 */ /* 0x000fe200000012ff */
[----:B------:R-:W5:Y:S01]  /*9ad0*/  LD.E.128 R24, desc[UR48][R24.64] ;  /* 0x0000003018187980 */ /* 0x000f62000c101d00 */
[----:B------:R-:W-:Y:S02]  /*9ae0*/  SHF.R.U64 R60, R60, 0x3, RZ ;  /* 0x000000033c3c7819 */ /* 0x000fe400000012ff */
[----:B------:R-:W-:Y:S01]  /*9af0*/  SHF.R.U64 R9, R9, 0x3, RZ ;  /* 0x0000000309097819 */ /* 0x000fe200000012ff */
[----:B------:R-:W-:Y:S01]  /*9b00*/  UIADD3 UR4, UR9, UR4, URZ ;  /* 0x0000000409047290 */ /* 0x000fe2000fffe03f */
[--C-:B------:R-:W-:Y:S01]  /*9b10*/  SHF.R.S32.HI R0, RZ, 0x1f, R3.reuse ;  /* 0x0000001fff007819 */ /* 0x100fe20000011403 */
[----:B------:R-:W-:Y:S01]  /*9b20*/  IMAD.MOV R76, RZ, RZ, -R3 ;  /* 0x000000ffff4c7224 */ /* 0x000fe200078e0a03 */
[----:B------:R-:W-:Y:S01]  /*9b30*/  LOP3.LUT R72, R72, R73, RZ, 0x3c, !PT ;  /* 0x0000004948487212 */ /* 0x000fe200078e3cff */
[--C-:B------:R-:W-:Y:S01]  /*9b40*/  IMAD.X R73, RZ, RZ, R5.reuse, P6 ;  /* 0x000000ffff497224 */ /* 0x100fe200030e0605 */
[----:B------:R-:W-:Y:S01]  /*9b50*/  LOP3.LUT R68, R68, R69, RZ, 0x3c, !PT ;  /* 0x0000004544447212 */ /* 0x000fe200078e3cff */
[--C-:B------:R-:W-:Y:S01]  /*9b60*/  IMAD.X R69, RZ, RZ, R5.reuse, P5 ;  /* 0x000000ffff457224 */ /* 0x100fe200028e0605 */
[----:B------:R-:W-:Y:S01]  /*9b70*/  LOP3.LUT R60, R60, R61, RZ, 0x3c, !PT ;  /* 0x0000003d3c3c7212 */ /* 0x000fe200078e3cff */
[----:B------:R-:W-:Y:S01]  /*9b80*/  IMAD.X R61, RZ, RZ, R5, P4 ;  /* 0x000000ffff3d7224 */ /* 0x000fe200020e0605 */
[----:B------:R-:W-:Y:S01]  /*9b90*/  LOP3.LUT R4, R9, R4, RZ, 0x3c, !PT ;  /* 0x0000000409047212 */ /* 0x000fe200078e3cff */
[----:B------:R-:W-:Y:S01]  /*9ba0*/  ULDC.64 UR12, c[0x0][0xae0] ;  /* 0x0002b800000c7ab9 */ /* 0x000fe20000000a00 */
[----:B------:R-:W-:Y:S01]  /*9bb0*/  IMAD R77, R77, R76, R78 ;  /* 0x0000004c4d4d7224 */ /* 0x000fe200078e024e */
[----:B------:R-:W-:Y:S01]  /*9bc0*/  MOV R20, UR8 ;  /* 0x0000000800147c02 */ /* 0x000fe20008000f00 */
[----:B------:R-:W-:Y:S01]  /*9bd0*/  IMAD R0, R0, UR12, RZ ;  /* 0x0000000c00007c24 */ /* 0x000fe2000f8e02ff */
[----:B------:R-:W5:Y:S01]  /*9be0*/  LD.E.128 R28, desc[UR48][R28.64] ;  /* 0x000000301c1c7980 */ /* 0x000f62000c101d00 */
[----:B------:R-:W-:Y:S01]  /*9bf0*/  IMAD.U32 R21, RZ, RZ, UR9 ;  /* 0x00000009ff157e24 */ /* 0x000fe2000f8e00ff */
[----:B------:R-:W-:Y:S01]  /*9c00*/  ULDC.64 UR8, c[0x0][0xad8] ;  /* 0x0002b60000087ab9 */ /* 0x000fe20000000a00 */
[----:B------:R-:W-:Y:S01]  /*9c10*/  IMAD.U32 R21, RZ, RZ, UR4 ;  /* 0x00000004ff157e24 */ /* 0x000fe2000f8e00ff */
[----:B------:R-:W5:Y:S01]  /*9c20*/  LD.E.128 R4, desc[UR48][R4.64] ;  /* 0x0000003004047980 */ /* 0x000f62000c101d00 */
[----:B------:R-:W-:Y:S01]  /*9c30*/  IMAD R79, R3, UR13, R0 ;  /* 0x0000000d034f7c24 */ /* 0x000fe2000f8e0200 */
[----:B------:R-:W-:-:S02]  /*9c40*/  SHF.R.S32.HI R0, RZ, 0x1f, R77 ;  /* 0x0000001fff007819 */ /* 0x000fc4000001144d */
[----:B------:R-:W5:Y:S01]  /*9c50*/  LD.E.128 R52, desc[UR48][R52.64] ;  /* 0x0000003034347980 */ /* 0x000f62000c101d00 */
[----:B------:R-:W-:-:S03]  /*9c60*/  IMAD.WIDE.U32 R20, R3, UR12, R20 ;  /* 0x0000000c03147c25 */ /* 0x000fc6000f8e0014 */
        /* <DEDUP_REMOVED lines=19> */
[----:B------:R-:W-:Y:S01]  /*9da0*/  VIADD R84, R200, UR45 ;  /* 0x0000002dc8547c36 */ /* 0x000fe20008000000 */
[----:B------:R-:W-:Y:S01]  /*9db0*/  UIADD3 UR10, UR10, 0x22820, URZ ;  /* 0x000228200a0a7890 */ /* 0x000fe2000fffe03f */
[C---:B------:R-:W-:Y:S02]  /*9dc0*/  IMAD R3, R77.reuse, UR9, R76 ;  /* 0x000000094d037c24 */ /* 0x040fe4000f8e024c */
[----:B------:R-:W-:Y:S01]  /*9dd0*/  IMAD.WIDE.U32 R20, R77, UR8, R20 ;  /* 0x000000084d147c25 */ /* 0x000fe2000f8e0014 */
[----:B------:R-:W-:Y:S01]  /*9de0*/  ISETP.GE.AND P2, PT, R84, R83, PT ;  /* 0x000000535400720c */ /* 0x000fe20003f46270 */
[----:B------:R-:W-:Y:S01]  /*9df0*/  ULDC.64 UR8, c[0x0][0xa80] ;  /* 0x0002a00000087ab9 */ /* 0x000fe20000000a00 */
[----:B------:R-:W-:Y:S01]  /*9e00*/  UPRMT UR10, URZ, 0x654, UR10 ;  /* 0x000006543f0a7896 */ /* 0x000fe2000800000a */
[----:B------:R-:W-:Y:S01]  /*9e10*/  IMAD.IADD R3, R21, 0x1, R3 ;  /* 0x0000000115037824 */ /* 0x000fe200078e0203 */
[----:B------:R-:W-:Y:S01]  /*9e20*/  LEA R82, P3, R20, UR8, 0x1 ;  /* 0x0000000814527c11 */ /* 0x000fe2000f8608ff */
[----:B------:R-:W-:-:S03]  /*9e30*/  VIADD R0, R84, 0x20 ;  /* 0x0000002054007836 */ /* 0x000fc60000000000 */
[----:B------:R-:W-:Y:S02]  /*9e40*/  LEA.HI.X R3, R20, UR9, R3, 0x1, P3 ;  /* 0x0000000914037c11 */ /* 0x000fe400098f0c03 */
[-C--:B------:R-:W-:Y:S01]  /*9e50*/  ISETP.GE.AND P1, PT, R0, R83.reuse, PT ;  /* 0x000000530000720c */ /* 0x080fe20003f26270 */
[----:B------:R-:W-:Y:S01]  /*9e60*/  VIADD R0, R84, 0x40 ;  /* 0x0000004054007836 */ /* 0x000fe20000000000 */
[----:B0-----:R0:W1:Y:S01]  /*9e70*/  SHFL.IDX PT, R85, R82, RZ, 0x181f ;  /* 0x00181fff52557589 */ /* 0x00106200000e0000 */
[----:B------:R-:W-:Y:S01]  /*9e80*/  BSSY B1, `(.L_x_14013) ;  /* 0x0000016000017945 */ /* 0x000fe20003800000 */
[----:B------:R-:W-:Y:S02]  /*9e90*/  SYNCS.ARRIVE.TRANS64.RED.A1T0 RZ, [UR10], RZ ;  /* 0x000000ffffff79a7 */ /* 0x000fe4000810040a */
[----:B------:R0:W2:Y:S01]  /*9ea0*/  SHFL.IDX PT, R81, R3, RZ, 0x181f ;  /* 0x00181fff03517589 */ /* 0x0000a200000e0000 */
        /* <DEDUP_REMOVED lines=19> */
.L_x_14014:
[----:B------:R-:W-:Y:S05]  /*9fe0*/  BSYNC B1 ;  /* 0x0000000000017941 */ /* 0x000fea0003800000 */
.L_x_14013:
        /* <DEDUP_REMOVED lines=21> */
.L_x_14016:
[----:B------:R-:W-:Y:S05]  /*a140*/  BSYNC B1 ;  /* 0x0000000000017941 */ /* 0x000fea0003800000 */
.L_x_14015:
        /* <DEDUP_REMOVED lines=21> */
.L_x_14018:
[----:B------:R-:W-:Y:S05]  /*a2a0*/  BSYNC B1 ;  /* 0x0000000000017941 */ /* 0x000fea0003800000 */
.L_x_14017:
[----:B------:R-:W-:Y:S01]  /*a2b0*/  VIADD R0, R84, 0x60 ;  /* 0x0000006054007836 */ /* 0x000fe20000000000 */
[----:B0--3--:R-:W3:Y:S04]  /*a2c0*/  SHFL.IDX PT, R3, R3, 0x3, 0x181f ;  /* 0x00781f0003037f89 */ /* 0x009ee800000e0000 */
        /* <DEDUP_REMOVED lines=22> */
.L_x_14011:
        /* <DEDUP_REMOVED lines=35> */
.L_x_14020:
        /* <DEDUP_REMOVED lines=45> */
.L_x_14022:
[----:B------:R-:W-:Y:S05]  /*a930*/  BSYNC B1 ;  /* 0x0000000000017941 */ /* 0x000fea0003800000 */
.L_x_14021:
[----:B------:R-:W1:Y:S01]  /*a940*/  @P0 LDC R5, c[0x0][0xbf0] ;  /* 0x0002fc00ff050b82 */ /* 0x000e620000000800 */
[----:B------:R-:W-:Y:S01]  /*a950*/  ULDC.64 UR14, c[0x0][0xaa0] ;  /* 0x0002a800000e7ab9 */ /* 0x000fe20000000a00 */
[----:B0-----:R-:W-:Y:S01]  /*a960*/  LEA R3, R23, R200, 0x5 ;  /* 0x000000c817037211 */ /* 0x001fe200078e28ff */
[----:B------:R-:W-:Y:S01]  /*a970*/  UIMAD UR10, UR11, UR14, URZ ;  /* 0x0000000e0b0a72a4 */ /* 0x000fe2000f8e023f */
[----:B------:R-:W-:Y:S01]  /*a980*/  BSSY B1, `(.L_x_14023) ;  /* 0x0000041000017945 */ /* 0x000fe20003800000 */
[----:B------:R-:W-:Y:S02]  /*a990*/  UIMAD.WIDE.U32 UR8, UR4, UR14, URZ ;  /* 0x0000000e040872a5 */ /* 0x000fe4000f8e003f */
[----:B------:R-:W-:Y:S01]  /*a9a0*/  UIMAD UR10, UR4, UR15, UR10 ;  /* 0x0000000f040a72a4 */ /* 0x000fe2000f8e020a */
[----:B------:R-:W-:Y:S02]  /*a9b0*/  VIADD R8, R3, UR45 ;  /* 0x0000002d03087c36 */ /* 0x000fe40008000000 */
        /* <DEDUP_REMOVED lines=61> */
.L_x_14024:
[----:B------:R-:W-:Y:S05]  /*ad90*/  BSYNC B1 ;  /* 0x0000000000017941 */ /* 0x000fea0003800000 */
.L_x_14023:
        /* <DEDUP_REMOVED lines=21> */
.L_x_14026:
[----:B------:R-:W-:Y:S05]  /*aef0*/  BSYNC B1 ;  /* 0x0000000000017941 */ /* 0x000fea0003800000 */
.L_x_14025:
        /* <DEDUP_REMOVED lines=21> */
.L_x_14028:
[----:B------:R-:W-:Y:S05]  /*b050*/  BSYNC B1 ;  /* 0x0000000000017941 */ /* 0x000fea0003800000 */
.L_x_14027:
        /* <DEDUP_REMOVED lines=22> */
.L_x_14019:
[----:B------:R-:W-:Y:S05]  /*b1c0*/  BSYNC B0 ;  /* 0x0000000000007941 */ /* 0x000fea0003800000 */
.L_x_14010:
[----:B------:R-:W-:Y:S02]  /*b1d0*/  ULDC UR4, c[0x0][0xc3c] ;  /* 0x00030f0000047ab9 */ /* 0x000fe40000000800 */
[----:B------:R-:W-:-:S06]  /*b1e0*/  UISETP.GE.AND UP0, UPT, UR7, UR4, UPT ;  /* 0x000000040700728c */ /* 0x000fcc000bf06270 */
[----:B------:R-:W-:-:S13]  /*b1f0*/  PLOP3.LUT P0, PT, PT, PT, UP0, 0x80, 0x0 ;  /* 0x000000000000781c */ /* 0x000fda0003f0f008 */
[----:B------:R-:W-:Y:S05]  /*b200*/  @!P0 BRA `(.L_x_14029) ;  /* 0xffffff5800e08947 */ /* 0x000fea000383ffff */
[----:B------:R-:W-:Y:S05]  /*b210*/  EXIT ;  /* 0x000000000000794d */ /* 0x000fea0003800000 */
.L_x_13968:
        /* <DEDUP_REMOVED lines=16> */
.L_x_14030:
        /* <DEDUP_REMOVED lines=37> */
[----:B------:R-:W-:Y:S01]  /*b570*/  MOV R4, R3 ;  /* 0x0000000300047202 */ /* 0x000fe20000000f00 */
[----:B------:R-:W-:Y:S01]  /*b580*/  UMOV UR4, URZ ;  /* 0x0000003f00047c82 */ /* 0x000fe20008000000 */
[----:B------:R-:W-:-:S05]  /*b590*/  ULDC UR5, c[0x0][0xc38] ;  /* 0x00030e0000057ab9 */ /* 0x000fca0000000800 */
.L_x_14036:
        /* <DEDUP_REMOVED lines=12> */
.L_x_14035:
[----:B------:R-:W-:Y:S05]  /*b660*/  BSYNC B0 ;  /* 0x0000000000007941 */ /* 0x000fea0003800000 */
.L_x_14034:
        /* <DEDUP_REMOVED lines=20> */
.L_x_14032:
        /* <DEDUP_REMOVED lines=20> */
.L_x_14037:
        /* <DEDUP_REMOVED lines=59> */
.L_x_14033:
[----:B------:R-:W-:Y:S01]  /*bca0*/  ULDC UR4, c[0x0][0xc3c] ;  /* 0x00030f0000047ab9 */ /* 0x000fe20000000800 */
[----:B------:R-:W-:Y:S02]  /*bcb0*/  IMAD.MOV.U32 R17, RZ, RZ, RZ ;  /* 0x000000ffff117224 */ /* 0x000fe400078e00ff */
[----:B------:R-:W-:Y:S02]  /*bcc0*/  IMAD.U32 R16, RZ, RZ, UR6 ;  /* 0x00000006ff107e24 */ /* 0x000fe4000f8e00ff */
[----:B------:R-:W-:Y:S02]  /*bcd0*/  IMAD.MOV.U32 R18, RZ, RZ, RZ ;  /* 0x000000ffff127224 */ /* 0x000fe400078e00ff */
[----:B------:R-:W-:-:S07]  /*bce0*/  IMAD.U32 R19, RZ, RZ, UR4 ;  /* 0x00000004ff137e24 */ /* 0x000fce000f8e00ff */
.L_x_14038:
[----:B------:R-:W-:-:S13]  /*bcf0*/  ISETP.NE.AND P0, PT, R5, RZ, PT ;  /* 0x000000ff0500720c */ /* 0x000fda0003f05270 */
[----:B------:R-:W0:Y:S01]  /*bd00*/  @!P0 S2R R3, SR_CgaCtaId ;  /* 0x0000000000038919 */ /* 0x000e220000008800 */
[----:B------:R-:W-:-:S04]  /*bd10*/  @!P0 MOV R0, 0x400 ;  /* 0x0000040000008802 */ /* 0x000fc80000000f00 */
[----:B0-----:R-:W-:-:S05]  /*bd20*/  @!P0 LEA R0, R3, R0, 0x18 ;  /* 0x0000000003008211 */ /* 0x001fca00078ec0ff */
[----:B------:R1:W-:Y:S01]  /*bd30*/  @!P0 STS.128 [R0+0x228d0], R16 ;  /* 0x0228d01000008388 */ /* 0x0003e20000000c00 */
[----:B------:R-:W-:Y:S06]  /*bd40*/  BAR.ARV 0x5, 0x180 ;  /* 0x0146000000007b1d */ /* 0x000fec0000002000 */
.L_x_14031:
[----:B------:R2:W-:Y:S01]  /*bd50*/  STL [R1+0x24], RZ ;  /* 0x000024ff01007387 */ /* 0x0005e20000100800 */
[----:B------:R-:W-:Y:S01]  /*bd60*/  ULDC UR4, c[0x0][0xc3c] ;  /* 0x00030f0000047ab9 */ /* 0x000fe20000000800 */
[----:B------:R-:W-:Y:S01]  /*bd70*/  IMAD.MOV.U32 R26, RZ, RZ, 0x1 ;  /* 0x00000001ff1a7424 */ /* 0x000fe200078e00ff */
[----:B0-----:R-:W-:Y:S01]  /*bd80*/  ISETP.GE.AND P0, PT, R19, UR4, PT ;  /* 0x0000000413007c0c */ /* 0x001fe2000bf06270 */
[----:B------:R-:W-:-:S12]  /*bd90*/  IMAD.MOV.U32 R24, RZ, RZ, RZ ;  /* 0x000000ffff187224 */ /* 0x000fd800078e00ff */
[----:B--2---:R-:W-:Y:S05]  /*bda0*/  @P0 BRA `(.L_x_14039) ;  /* 0x0000004800180947 */ /* 0x004fea0003800000 */
[----:B------:R-:W1:Y:S01]  /*bdb0*/  S2R R4, SR_TID.X ;  /* 0x0000000000047919 */ /* 0x000e620000002100 */
[----:B------:R-:W0:Y:S01]  /*bdc0*/  S2UR UR5, SR_CgaCtaId ;  /* 0x00000000000579c3 */ /* 0x000e220000008800 */
[----:B------:R-:W-:Y:S01]  /*bdd0*/  UMOV UR4, 0x400 ;  /* 0x0000040000047882 */ /* 0x000fe20000000000 */
[----:B------:R-:W-:Y:S01]  /*bde0*/  BSSY B8, `(.L_x_14039) ;  /* 0x0000482000087945 */ /* 0x000fe20003800000 */
[----:B------:R2:W-:Y:S01]  /*bdf0*/  STL [R1+0x24], RZ ;  /* 0x000024ff01007387 */ /* 0x0005e20000100800 */
[----:B------:R-:W-:Y:S01]  /*be00*/  IMAD.MOV.U32 R26, RZ, RZ, 0x1 ;  /* 0x00000001ff1a7424 */ /* 0x000fe200078e00ff */
[----:B------:R-:W-:Y:S01]  /*be10*/  ULOP3.LUT UR36, UR39, 0x2, URZ, 0xfc, !UPT ;  /* 0x0000000227247892 */ /* 0x000fe2000f8efc3f */
[----:B------:R-:W-:Y:S01]  /*be20*/  IMAD.MOV.U32 R24, RZ, RZ, RZ ;  /* 0x000000ffff187224 */ /* 0x000fe200078e00ff */
[----:B------:R-:W-:Y:S01]  /*be30*/  ULDC UR37, c[0x0][0xc] ;  /* 0x0000030000257ab9 */ /* 0x000fe20000000800 */
[----:B0-----:R-:W-:-:S06]  /*be40*/  ULEA UR4, UR5, UR4, 0x18 ;  /* 0x0000000405047291 */ /* 0x001fcc000f8ec03f */
[----:B------:R-:W-:Y:S01]  /*be50*/  IMAD.U32 R22, RZ, RZ, UR4 ;  /* 0x00000004ff167e24 */ /* 0x000fe2000f8e00ff */
[C---:B-1----:R-:W-:Y:S02]  /*be60*/  SHF.L.U32 R0, R4.reuse, 0x3, RZ ;  /* 0x0000000304007819 */ /* 0x042fe400000006ff */
[----:B------:R-:W-:Y:S02]  /*be70*/  LOP3.LUT R3, R4, 0x7f, RZ, 0xc0, !PT ;  /* 0x0000007f04037812 */ /* 0x000fe400078ec0ff */
        /* <DEDUP_REMOVED lines=10> */
[----:B--2---:R-:W-:-:S07]  /*bf20*/  LOP3.LUT R0, R3, 0xc0, RZ, 0xfc, !PT ;  /* 0x000000c003007812 */ /* 0x004fce00078efcff */
.L_x_14100:
[----:B0-----:R-:W0:Y:S02]  /*bf30*/  LDC.64 R2, c[0x0][0xc88] ;  /* 0x00032200ff027b82 */ /* 0x001e240000000a00 */
[----:B0-----:R-:W-:-:S05]  /*bf40*/  IMAD.WIDE R2, R19, 0x4, R2 ;  /* 0x0000000413027825 */ /* 0x001fca00078e0202 */
        /* <DEDUP_REMOVED lines=46> */
.L_x_14040:
        /* <DEDUP_REMOVED lines=9> */
.L_x_14041:
        /* <DEDUP_REMOVED lines=9> */
.L_x_14042:
        /* <DEDUP_REMOVED lines=43> */
.L_x_14044:
        /* <DEDUP_REMOVED lines=20> */
.L_x_14047:
[----:B------:R-:W-:Y:S05]  /*c740*/  BSYNC B6 ;  /* 0x0000000000067941 */ /* 0x000fea0003800000 */
.L_x_14046:
        /* <DEDUP_REMOVED lines=20> */
.L_x_14050:
        /* <DEDUP_REMOVED lines=15> */
.L_x_14049:
[----:B------:R-:W-:Y:S05]  /*c980*/  BSYNC B6 ;  /* 0x0000000000067941 */ /* 0x000fea0003800000 */
.L_x_14048:
[----:B------:R-:W0:Y:S01]  /*c990*/  S2R R20, SR_TID.X ;  /* 0x0000000000147919 */ /* 0x000e220000002100 */
[----:B------:R-:W-:Y:S01]  /*c9a0*/  ULDC.64 UR4, c[0x0][0x9f8] ;  /* 0x00027e0000047ab9 */ /* 0x000fe20000000a00 */
[----:B------:R-:W1:Y:S01]  /*c9b0*/  LDC R10, c[0x0][0x430] ;  /* 0x00010c00ff0a7b82 */ /* 0x000e620000000800 */
[----:B------:R-:W-:-:S04]  /*c9c0*/  ISETP.NE.U32.AND P0, PT, RZ, UR4, PT ;  /* 0x00000004ff007c0c */ /* 0x000fc8000bf05070 */
[----:B------:R-:W-:-:S13]  /*c9d0*/  ISETP.NE.AND.EX P0, PT, RZ, UR5, PT, P0 ;  /* 0x00000005ff007c0c */ /* 0x000fda000bf05300 */
[----:B------:R-:W-:Y:S01]  /*c9e0*/  @P0 IADD3 R2, P1, R27, UR4, RZ ;  /* 0x000000041b020c10 */ /* 0x000fe2000ff3e0ff */
[----:B------:R-:W-:Y:S01]  /*c9f0*/  ULDC UR4, c[0x0][0x320] ;  /* 0x0000c80000047ab9 */ /* 0x000fe20000000800 */
[----:B------:R-:W-:Y:S02]  /*ca00*/  LOP3.LUT R23, R23, 0xfffffff7, RZ, 0xc0, !PT ;  /* 0xfffffff717177812 */ /* 0x000fe400078ec0ff */
[----:B------:R-:W-:-:S05]  /*ca10*/  @P0 IADD3.X R3, R31, UR5, RZ, P1, !PT ;  /* 0x000000051f030c10 */ /* 0x000fca0008ffe4ff */
[----:B------:R2:W5:Y:S01]  /*ca20*/  @P0 LDG.E R28, desc[UR48][R2.64] ;  /* 0x00000030021c0981 */ /* 0x000562000c1e1900 */
[----:B------:R-:W-:Y:S01]  /*ca30*/  UMOV UR5, 0xffffffff ;  /* 0xffffffff00057882 */ /* 0x000fe20000000000 */
[----:B------:R-:W-:Y:S02]  /*ca40*/  VIADD R0, R34, 0xffffffff ;  /* 0xffffffff22007836 */ /* 0x000fe40000000000 */
[----:B0-----:R-:W-:-:S05]  /*ca50*/  IMAD.SHL.U32 R35, R20, 0x8, RZ ;  /* 0x0000000814237824 */ /* 0x001fca00078e00ff */
[----:B------:R-:W-:-:S04]  /*ca60*/  LOP3.LUT R35, R35, 0x38, RZ, 0xc0, !PT ;  /* 0x0000003823237812 */ /* 0x000fc800078ec0ff */
[C---:B------:R-:W-:Y:S02]  /*ca70*/  LOP3.LUT R33, R35.reuse, 0x40, RZ, 0xfc, !PT ;  /* 0x0000004023217812 */ /* 0x040fe400078efcff */
[----:B------:R-:W-:Y:S02]  /*ca80*/  LOP3.LUT R21, R35, 0x80, RZ, 0xfc, !PT ;  /* 0x0000008023157812 */ /* 0x000fe400078efcff */
[----:B------:R-:W-:Y:S02]  /*ca90*/  ISETP.GE.AND P3, PT, R33, UR4, PT ;  /* 0x0000000421007c0c */ /* 0x000fe4000bf66270 */
[----:B------:R-:W-:Y:S02]  /*caa0*/  ISETP.GE.AND P1, PT, R21, UR4, PT ;  /* 0x0000000415007c0c */ /* 0x000fe4000bf26270 */
[C---:B------:R-:W-:Y:S02]  /*cab0*/  ISETP.GE.AND P2, PT, R35.reuse, UR4, PT ;  /* 0x0000000423007c0c */ /* 0x040fe4000bf46270 */
[----:B------:R-:W-:-:S04]  /*cac0*/  LOP3.LUT R20, R35, 0xc0, RZ, 0xfc, !PT ;  /* 0x000000c023147812 */ /* 0x000fc800078efcff */
[----:B------:R-:W-:-:S03]  /*cad0*/  ISETP.GE.AND P0, PT, R20, UR4, PT ;  /* 0x0000000414007c0c */ /* 0x000fc6000bf06270 */
        /* <DEDUP_REMOVED lines=8> */
.L_x_14117:
[----:B------:R-:W0:Y:S01]  /*cb60*/  S2R R2, SR_TID.X ;  /* 0x0000000000027919 */ /* 0x000e220000002100 */
[----:B------:R-:W-:Y:S01]  /*cb70*/  ISETP.NE.AND P1, PT, R10, 0x1, PT ;  /* 0x000000010a00780c */ /* 0x000fe20003f25270 */
[----:B------:R-:W-:Y:S01]  /*cb80*/  IMAD.MOV.U32 R34, RZ, RZ, RZ ;  /* 0x000000ffff227224 */ /* 0x000fe200078e00ff */
[----:B-----5:R-:W-:Y:S01]  /*cb90*/  SHF.R.S32.HI R31, RZ, 0x1f, R28 ;  /* 0x0000001fff1f7819 */ /* 0x020fe2000001141c */
[----:B------:R-:W1:Y:S01]  /*cba0*/  S2R R3, SR_TID.X ;  /* 0x0000000000037919 */ /* 0x000e620000002100 */
[----:B------:R-:W-:-:S09]  /*cbb0*/  LOP3.LUT R23, R23, 0xffffff7f, RZ, 0xc0, !PT ;  /* 0xffffff7f17177812 */ /* 0x000fd200078ec0ff */
[----:B------:R-:W2:Y:S01]  /*cbc0*/  @P1 LDC R4, c[0x0][0x434] ;  /* 0x00010d00ff041b82 */ /* 0x000ea20000000800 */
[----:B------:R-:W-:Y:S02]  /*cbd0*/  @P1 LOP3.LUT R23, R23, 0x80, RZ, 0xfc, !PT ;  /* 0x0000008017171812 */ /* 0x000fe400078efcff */
[----:B0-----:R-:W-:Y:S01]  /*cbe0*/  LOP3.LUT R2, R2, 0x7f, RZ, 0xc0, !PT ;  /* 0x0000007f02027812 */ /* 0x001fe200078ec0ff */
[----:B-1----:R-:W-:-:S03]  /*cbf0*/  IMAD.SHL.U32 R9, R3, 0x10, RZ ;  /* 0x0000001003097824 */ /* 0x002fc600078e00ff */
[----:B------:R-:W-:-:S04]  /*cc00*/  SHF.R.U32.HI R2, RZ, 0x3, R2 ;  /* 0x00000003ff027819 */ /* 0x000fc80000011602 */
[----:B------:R-:W-:Y:S02]  /*cc10*/  LOP3.LUT R9, R2, 0x70, R9, 0xf8, !PT ;  /* 0x0000007002097812 */ /* 0x000fe400078ef809 */
[----:B------:R-:W0:Y:S03]  /*cc20*/  @P1 LDC R2, c[0x0][0x438] ;  /* 0x00010e00ff021b82 */ /* 0x000e260000000800 */
[----:B------:R-:W-:-:S05]  /*cc30*/  IMAD R35, R0, 0x60, R9 ;  /* 0x0000006000237824 */ /* 0x000fca00078e0209 */
[C---:B------:R-:W-:Y:S01]  /*cc40*/  ISETP.GE.AND P0, PT, R35.reuse, R32, PT ;  /* 0x000000202300720c */ /* 0x040fe20003f06270 */
[----:B------:R-:W-:-:S03]  /*cc50*/  IMAD.IADD R35, R35, 0x1, R30 ;  /* 0x0000000123237824 */ /* 0x000fc600078e021e */
[----:B------:R-:W-:Y:S01]  /*cc60*/  ISETP.GT.U32.OR P0, PT, R9, 0x5f, P0 ;  /* 0x0000005f0900780c */ /* 0x000fe20000704470 */
[----:B--2---:R-:W-:-:S04]  /*cc70*/  @P1 IMAD.HI.U32 R3, R35, R4, RZ ;  /* 0x0000000423031227 */ /* 0x004fc800078e00ff */
[----:B------:R-:W-:Y:S01]  /*cc80*/  IMAD.MOV.U32 R8, RZ, RZ, R35 ;  /* 0x000000ffff087224 */ /* 0x000fe200078e0023 */
        /* <DEDUP_REMOVED lines=10> */
[----:B------:R-:W-:-:S03]  /*cd30*/  IMAD.U32 R3, RZ, RZ, UR36 ;  /* 0x00000024ff037e24 */ /* 0x000fc6000f8e00ff */
[----:B------:R-:W-:-:S05]  /*cd40*/  @!P0 LEA.HI.X R5, R2, R5, R7, 0x2, P1 ;  /* 0x0000000502058211 */ /* 0x000fca00008f1407 */
[----:B------:R0:W5:Y:S01]  /*cd50*/  @!P0 LDG.E R34, desc[UR48][R4.64] ;  /* 0x0000003004228981 */ /* 0x000162000c1e1900 */
[----:B------:R-:W-:Y:S01]  /*cd60*/  ISETP.NE.AND P0, PT, R3, 0x3, PT ;  /* 0x000000030300780c */ /* 0x000fe20003f05270 */
[----:B------:R-:W-:Y:S01]  /*cd70*/  IMAD.MOV R2, RZ, RZ, -R8 ;  /* 0x000000ffff027224 */ /* 0x000fe200078e0a08 */
[----:B------:R-:W-:Y:S02]  /*cd80*/  ISETP.GT.U32.AND P1, PT, R9, 0x5f, PT ;  /* 0x0000005f0900780c */ /* 0x000fe40003f24070 */
[----:B------:R-:W-:Y:S01]  /*cd90*/  LOP3.LUT R23, R23, 0xffffffbf, RZ, 0xc0, !PT ;  /* 0xffffffbf17177812 */ /* 0x000fe200078ec0ff */
[----:B------:R-:W-:Y:S01]  /*cda0*/  IMAD R35, R10, R2, R35 ;  /* 0x000000020a237224 */ /* 0x000fe200078e0223 */
[----:B------:R-:W-:Y:S02]  /*cdb0*/  SHF.R.S32.HI R27, RZ, 0x1f, R18 ;  /* 0x0000001fff1b7819 */ /* 0x000fe40000011412 */
[----:B------:R-:W-:-:S05]  /*cdc0*/  SEL R6, RZ, 0x1, P2 ;  /* 0x00000001ff067807 */ /* 0x000fca0001000000 */
[----:B------:R-:W-:-:S04]  /*cdd0*/  @P0 LOP3.LUT R23, R23, 0x40, RZ, 0xfc, !PT ;  /* 0x0000004017170812 */ /* 0x000fc800078efcff */
[----:B------:R-:W-:-:S04]  /*cde0*/  LOP3.LUT R23, R23, 0xffffffdf, RZ, 0xc0, !PT ;  /* 0xffffffdf17177812 */ /* 0x000fc800078ec0ff */
[----:B------:R-:W-:Y:S01]  /*cdf0*/  @P1 LOP3.LUT R23, R23, 0x20, RZ, 0xfc, !PT ;  /* 0x0000002017171812 */ /* 0x000fe200078efcff */
[----:B0-----:R-:W-:Y:S06]  /*ce00*/  @!P0 BRA `(.L_x_14052) ;  /* 0x0000000000048947 */ /* 0x001fec0003800000 */
[----:B------:R-:W-:Y:S01]  /*ce10*/  BPT.TRAP 0x1 ;  /* 0x000000040000795c */ /* 0x000fe20000300000 */
.L_x_14052:
[----:B------:R-:W-:Y:S01]  /*ce20*/  IMAD R32, R0, -0x60, R32 ;  /* 0xffffffa000207824 */ /* 0x000fe200078e0220 */
[----:B------:R-:W-:Y:S01]  /*ce30*/  SHF.L.U32 R0, R26, 0x1f, RZ ;  /* 0x0000001f1a007819 */ /* 0x000fe200000006ff */
[----:B------:R-:W-:Y:S01]  /*ce40*/  IMAD R33, R24, 0x8, R22 ;  /* 0x0000000818217824 */ /* 0x000fe200078e0216 */
[----:B------:R-:W-:Y:S03]  /*ce50*/  BSSY B0, `(.L_x_14053) ;  /* 0x0000003000007945 */ /* 0x000fe60003800000 */
[----:B------:R-:W0:Y:S02]  /*ce60*/  SYNCS.PHASECHK.TRANS64.TRYWAIT P0, [R33+URZ+0x22840], R0 ;  /* 0x02284000210075a7 */ /* 0x000e24000800017f */
[----:B0-----:R-:W-:Y:S05]  /*ce70*/  @!P0 BRA `(.L_x_14054) ;  /* 0x0000003c00a88947 */ /* 0x001fea0003800000 */
.L_x_14118:
[----:B------:R-:W-:Y:S05]  /*ce80*/  BSYNC B0 ;  /* 0x0000000000007941 */ /* 0x000fea0003800000 */
.L_x_14053:
        /* <DEDUP_REMOVED lines=30> */
[----:B------:R-:W-:Y:S02]  /*d070*/  ISETP.GE.AND P0, PT, R32, 0x1, PT ;  /* 0x000000012000780c */ /* 0x000fe40003f06270 */
[----:B0-----:R-:W-:Y:S01]  /*d080*/  SHF.L.U32 R8, R5, 0x3, RZ ;  /* 0x0000000305087819 */ /* 0x001fe200000006ff */
        /* <DEDUP_REMOVED lines=57> */
.L_x_14132:
        /* <DEDUP_REMOVED lines=10> */
.L_x_14056:
        /* <DEDUP_REMOVED lines=11> */
.L_x_14057:
[----:B0-----:R0:W5:Y:S01]  /*d570*/  LDL.LU R3, [R1+0xc] ;  /* 0x00000c0001037983 */ /* 0x0011620000300800 */
[C---:B------:R-:W-:Y:S01]  /*d580*/  LOP3.LUT P3, RZ, R23.reuse, 0x8, RZ, 0xc0, !PT ;  /* 0x0000000817ff7812 */ /* 0x040fe2000786c0ff */
[----:B------:R0:W-:Y:S01]  /*d590*/  SYNCS.ARRIVE.TRANS64.A1T0 RZ, [R33+URZ+0x22830], RZ ;  /* 0x022830ff21ff79a7 */ /* 0x0001e2000810003f */
[----:B------:R-:W-:-:S13]  /*d5a0*/  LOP3.LUT P2, RZ, R23, 0x4, RZ, 0xc0, !PT ;  /* 0x0000000417ff7812 */ /* 0x000fda000784c0ff */
[----:B------:R-:W-:Y:S05]  /*d5b0*/  WARPSYNC.ALL ;  /* 0x0000000000007948 */ /* 0x000fea0003800000 */
[----:B------:R-:W-:Y:S01]  /*d5c0*/  BAR.SYNC.DEFER_BLOCKING 0x8, 0x180 ;  /* 0x0206000000007b1d */ /* 0x000fe20000010000 */
[----:B------:R-:W-:Y:S02]  /*d5d0*/  LOP3.LUT P1, RZ, R23, 0x100, RZ, 0xc0, !PT ;  /* 0x0000010017ff7812 */ /* 0x000fe4000782c0ff */
[----:B------:R-:W-:Y:S02]  /*d5e0*/  SEL R0, RZ, 0x2, P3 ;  /* 0x00000002ff007807 */ /* 0x000fe40001800000 */
[----:B------:R-:W-:Y:S01]  /*d5f0*/  SEL R2, RZ, 0x4, P2 ;  /* 0x00000004ff027807 */ /* 0x000fe20001000000 */
[----:B------:R-:W-:Y:S01]  /*d600*/  ULDC.64 UR4, c[0x0][0x298] ;  /* 0x0000a60000047ab9 */ /* 0x000fe20000000a00 */
[----:B------:R-:W-:Y:S01]  /*d610*/  SEL R4, R25, RZ, !P1 ;  /* 0x000000ff19047207 */ /* 0x000fe20004800000 */
[----:B------:R-:W-:Y:S01]  /*d620*/  BSSY B6, `(.L_x_14058) ;  /* 0x0000021000067945 */ /* 0x000fe20003800000 */
[----:B------:R-:W-:-:S02]  /*d630*/  IADD3 R0, R2, R0, R6 ;  /* 0x0000000002007210 */ /* 0x000fc40007ffe006 */
[----:B------:R-:W-:Y:S01]  /*d640*/  LOP3.LUT P0, RZ, R23, 0x2, RZ, 0xc0, !PT ;  /* 0x0000000217ff7812 */ /* 0x000fe2000780c0ff */
[----:B------:R1:W-:Y:S03]  /*d650*/  STL [R1+0x18], R4 ;  /* 0x0000180401007387 */ /* 0x0003e60000100800 */
[----:B------:R-:W-:-:S05]  /*d660*/  SEL R25, RZ, 0x8, P0 ;  /* 0x00000008ff197807 */ /* 0x000fca0000000000 */
[----:B------:R-:W-:Y:S01]  /*d670*/  IMAD.IADD R25, R0, 0x1, R25 ;  /* 0x0000000100197824 */ /* 0x000fe200078e0219 */
[----:B------:R-:W-:Y:S01]  /*d680*/  SHF.R.S32.HI R0, RZ, 0x1f, R37 ;  /* 0x0000001fff007819 */ /* 0x000fe20000011425 */
[----:B-1----:R-:W-:-:S04]  /*d690*/  IMAD.WIDE.U32 R4, R37, UR4, RZ ;  /* 0x0000000425047c25 */ /* 0x002fc8000f8e00ff */
[----:B------:R-:W-:-:S04]  /*d6a0*/  IMAD R0, R0, UR4, RZ ;  /* 0x0000000400007c24 */ /* 0x000fc8000f8e02ff */
[----:B------:R-:W-:-:S04]  /*d6b0*/  IMAD R0, R37, UR5, R0 ;  /* 0x0000000525007c24 */ /* 0x000fc8000f8e0200 */
[----:B------:R-:W-:Y:S01]  /*d6c0*/  IMAD.IADD R37, R5, 0x1, R0 ;  /* 0x0000000105257824 */ /* 0x000fe200078e0200 */
[----:B-----5:R-:W-:-:S05]  /*d6d0*/  SEL R2, R3, RZ, !P1 ;  /* 0x000000ff03027207 */ /* 0x020fca0004800000 */
[----:B------:R1:W-:Y:S04]  /*d6e0*/  STL [R1+0xc], R2 ;  /* 0x00000c0201007387 */ /* 0x0003e80000100800 */
[----:B------:R2:W-:Y:S01]  /*d6f0*/  STL.64 [R1+0x10], R4 ;  /* 0x0000100401007387 */ /* 0x0005e20000100a00 */
[----:B-1----:R-:W-:-:S05]  /*d700*/  VIADD R2, R22, 0x18400 ;  /* 0x0001840016027836 */ /* 0x002fca0000000000 */
[----:B------:R-:W-:-:S13]  /*d710*/  LOP3.LUT P0, RZ, R2, 0x3ff, RZ, 0xc0, !PT ;  /* 0x000003ff02ff7812 */ /* 0x000fda000780c0ff */
[----:B--2---:R-:W-:Y:S05]  /*d720*/  @!P0 BRA `(.L_x_14059) ;  /* 0x0000000000408947 */ /* 0x004fea0003800000 */
        /* <DEDUP_REMOVED lines=16> */
.L_x_14059:
[----:B------:R-:W-:Y:S05]  /*d830*/  BSYNC B6 ;  /* 0x0000000000067941 */ /* 0x000fea0003800000 */
.L_x_14058:
[----:B------:R-:W2:Y:S01]  /*d840*/  LDL.LU.64 R20, [R1+0x10] ;  /* 0x0000100001147983 */ /* 0x000ea20000300a00 */
[----:B------:R-:W-:-:S03]  /*d850*/  ULDC.64 UR4, c[0x0][0x2d8] ;  /* 0x0000b60000047ab9 */ /* 0x000fc60000000a00 */
[----:B------:R-:W3:Y:S04]  /*d860*/  LDL.LU R5, [R1+0xc] ;  /* 0x00000c0001057983 */ /* 0x000ee80000300800 */
[----:B------:R-:W4:Y:S01]  /*d870*/  LDL.LU R4, [R1+0x18] ;  /* 0x0000180001047983 */ /* 0x000f220000300800 */
[----:B------:R-:W-:Y:S02]  /*d880*/  IMAD.MOV.U32 R3, RZ, RZ, R37 ;  /* 0x000000ffff037224 */ /* 0x000fe400078e0025 */
[----:B------:R-:W-:Y:S01]  /*d890*/  IMAD R0, R27, UR4, RZ ;  /* 0x000000041b007c24 */ /* 0x000fe2000f8e02ff */
[----:B------:R1:W5:Y:S03]  /*d8a0*/  LDL R9, [R1+0x4] ;  /* 0x0000040001097983 */ /* 0x0003660000100800 */
[----:B------:R-:W-:Y:S01]  /*d8b0*/  IMAD R0, R18, UR5, R0 ;  /* 0x0000000512007c24 */ /* 0x000fe2000f8e0200 */
[----:B------:R-:W0:Y:S02]  /*d8c0*/  S2R R8, SR_TID.X ;  /* 0x0000000000087919 */ /* 0x000e240000002100 */
[----:B0-----:R-:W-:-:S05]  /*d8d0*/  IMAD.SHL.U32 R7, R8, 0x8, RZ ;  /* 0x0000000808077824 */ /* 0x001fca00078e00ff */
[----:B------:R-:W-:Y:S01]  /*d8e0*/  LOP3.LUT R7, R7, 0x38, RZ, 0xc0, !PT ;  /* 0x0000003807077812 */ /* 0x000fe200078ec0ff */
[----:B--2---:R-:W-:Y:S01]  /*d8f0*/  IMAD.MOV.U32 R2, RZ, RZ, R20 ;  /* 0x000000ffff027224 */ /* 0x004fe200078e0014 */
[----:B------:R-:W0:Y:S01]  /*d900*/  S2R R21, SR_TID.X ;  /* 0x0000000000157919 */ /* 0x000e220000002100 */
[----:B------:R-:W2:Y:S02]  /*d910*/  LDC R20, c[0x0][0x448] ;  /* 0x00011200ff147b82 */ /* 0x000ea40000000800 */
[----:B------:R-:W-:Y:S01]  /*d920*/  IMAD.WIDE.U32 R2, R18, UR4, R2 ;  /* 0x0000000412027c25 */ /* 0x000fe2000f8e0002 */
[----:B------:R-:W-:-:S03]  /*d930*/  ULDC.64 UR4, c[0x0][0x2e0] ;  /* 0x0000b80000047ab9 */ /* 0x000fc60000000a00 */
[----:B------:R-:W-:Y:S02]  /*d940*/  IMAD.IADD R3, R3, 0x1, R0 ;  /* 0x0000000103037824 */ /* 0x000fe400078e0200 */
[----:B---3--:R-:W-:Y:S02]  /*d950*/  IMAD R0, R5, UR4, RZ ;  /* 0x0000000405007c24 */ /* 0x008fe4000f8e02ff */
[----:B----4-:R-:W-:-:S04]  /*d960*/  IMAD.WIDE.U32 R2, R4, UR4, R2 ;  /* 0x0000000404027c25 */ /* 0x010fc8000f8e0002 */
[----:B------:R-:W-:Y:S01]  /*d970*/  IMAD R0, R4, UR5, R0 ;  /* 0x0000000504007c24 */ /* 0x000fe2000f8e0200 */
[----:B------:R-:W-:-:S03]  /*d980*/  ULDC.64 UR4, c[0x0][0x2d0] ;  /* 0x0000b40000047ab9 */ /* 0x000fc60000000a00 */
[----:B------:R-:W-:Y:S01]  /*d990*/  IMAD.IADD R3, R3, 0x1, R0 ;  /* 0x0000000103037824 */ /* 0x000fe200078e0200 */
[----:B--2---:R-:W-:Y:S02]  /*d9a0*/  ISETP.NE.AND P6, PT, R20, 0x1, PT ;  /* 0x000000011400780c */ /* 0x004fe40003fc5270 */
[----:B------:R-:W2:Y:S01]  /*d9b0*/  S2R R20, SR_TID.X ;  /* 0x0000000000147919 */ /* 0x000ea20000002100 */
[----:B0-----:R-:W-:-:S04]  /*d9c0*/  LOP3.LUT R21, R21, 0x7f, RZ, 0xc0, !PT ;  /* 0x0000007f15157812 */ /* 0x001fc800078ec0ff */
[----:B------:R-:W-:-:S06]  /*d9d0*/  SHF.R.U32.HI R21, RZ, 0x3, R21 ;  /* 0x00000003ff157819 */ /* 0x000fcc0000011615 */
[----:B------:R-:W0:Y:S08]  /*d9e0*/  @P6 LDC R6, c[0x0][0x44c] ;  /* 0x00011300ff066b82 */ /* 0x000e300000000800 */
[----:B------:R-:W3:Y:S01]  /*d9f0*/  @P6 LDC R5, c[0x0][0x450] ;  /* 0x00011400ff056b82 */ /* 0x000ee20000000800 */
[----:B--2---:R-:W-:-:S05]  /*da00*/  IMAD.SHL.U32 R20, R20, 0x10, RZ ;  /* 0x0000001014147824 */ /* 0x004fca00078e00ff */
[----:B------:R-:W-:-:S05]  /*da10*/  LOP3.LUT R20, R21, 0x70, R20, 0xf8, !PT ;  /* 0x0000007015147812 */ /* 0x000fca00078ef814 */
[----:B------:R-:W-:-:S04]  /*da20*/  IMAD R0, R17, 0x80, R20 ;  /* 0x0000008011007824 */ /* 0x000fc800078e0214 */
[----:B0-----:R-:W-:-:S04]  /*da30*/  @P6 IMAD.HI.U32 R6, R0, R6, RZ ;  /* 0x0000000600066227 */ /* 0x001fc800078e00ff */
[----:B------:R-:W-:Y:S01]  /*da40*/  IMAD.MOV.U32 R4, RZ, RZ, R0 ;  /* 0x000000ffff047224 */ /* 0x000fe200078e0000 */
[----:B---3--:R-:W-:Y:S02]  /*da50*/  @P6 SHF.R.U32.HI R4, RZ, R5, R6 ;  /* 0x00000005ff046219 */ /* 0x008fe40000011606 */
        /* <DEDUP_REMOVED lines=25> */
[----:B------:R-:W-:Y:S01]  /*dbf0*/  IMAD R17, R17, 0x80, R8 ;  /* 0x0000008011117824 */ /* 0x000fe200078e0208 */
        /* <DEDUP_REMOVED lines=69> */
[----:B--2---:R0:W-:Y:S02]  /*e050*/  @!P0 LDGSTS.E.BYPASS.LTC128B.128 [R36+0x1b400], desc[UR48][R2.64], !P1 ;  /* 0x1b40000002248fae */ /* 0x0041e4000c901d70 */
.L_x_14149:
        /* <DEDUP_REMOVED lines=10> */
.L_x_14061:
        /* <DEDUP_REMOVED lines=18> */
.L_x_14150:
[----:B------:R-:W-:Y:S05]  /*e220*/  BSYNC B0 ;  /* 0x0000000000007941 */ /* 0x000fea0003800000 */
.L_x_14062:
[----:B------:R-:W-:-:S05]  /*e230*/  IMAD.U32 R0, RZ, RZ, UR36 ;  /* 0x00000024ff007e24 */ /* 0x000fca000f8e00ff */
[----:B------:R-:W-:-:S13]  /*e240*/  ISETP.NE.AND P0, PT, R0, 0x3, PT ;  /* 0x000000030000780c */ /* 0x000fda0003f05270 */
[----:B------:R-:W-:Y:S05]  /*e250*/  @!P0 BRA `(.L_x_14064) ;  /* 0x0000000000048947 */ /* 0x000fea0003800000 */
[----:B------:R-:W-:Y:S01]  /*e260*/  BPT.TRAP 0x1 ;  /* 0x000000040000795c */ /* 0x000fe20000300000 */
.L_x_14064:
[----:B------:R-:W-:Y:S01]  /*e270*/  SHF.L.U32 R0, R26, 0x1f, RZ ;  /* 0x0000001f1a007819 */ /* 0x000fe200000006ff */
[----:B------:R-:W-:Y:S03]  /*e280*/  BSSY B0, `(.L_x_14065) ;  /* 0x0000003000007945 */ /* 0x000fe60003800000 */
[----:B------:R-:W1:Y:S02]  /*e290*/  SYNCS.PHASECHK.TRANS64.TRYWAIT P0, [R33+URZ+0x22860], R0 ;  /* 0x02286000210075a7 */ /* 0x000e64000800017f */
[----:B-1----:R-:W-:Y:S05]  /*e2a0*/  @!P0 BRA `(.L_x_14066) ;  /* 0x0000003c00648947 */ /* 0x002fea0003800000 */
.L_x_14151:
[----:B------:R-:W-:Y:S05]  /*e2b0*/  BSYNC B0 ;  /* 0x0000000000007941 */ /* 0x000fea0003800000 */
.L_x_14065:
[----:B------:R-:W1:Y:S01]  /*e2c0*/  LDL.LU R2, [R1+0x1c] ;  /* 0x00001c0001027983 */ /* 0x000e620000300800 */
[----:B------:R-:W-:-:S03]  /*e2d0*/  ULDC.64 UR4, c[0x0][0x328] ;  /* 0x0000ca0000047ab9 */ /* 0x000fc60000000a00 */
[----:B------:R-:W2:Y:S01]  /*e2e0*/  LDL.LU R4, [R1+0x20] ;  /* 0x0000200001047983 */ /* 0x000ea20000300800 */
[----:B-1----:R-:W-:Y:S02]  /*e2f0*/  IMAD R0, R2, UR4, RZ ;  /* 0x0000000402007c24 */ /* 0x002fe4000f8e02ff */
[----:B0-----:R-:W-:-:S04]  /*e300*/  IMAD.WIDE.U32 R2, R35, UR4, RZ ;  /* 0x0000000423027c25 */ /* 0x001fc8000f8e00ff */
[----:B------:R-:W-:Y:S01]  /*e310*/  IMAD R5, R35, UR5, R0 ;  /* 0x0000000523057c24 */ /* 0x000fe2000f8e0200 */
[----:B------:R-:W-:-:S03]  /*e320*/  ULDC.64 UR4, c[0x0][0x338] ;  /* 0x0000ce0000047ab9 */ /* 0x000fc60000000a00 */
[----:B------:R-:W-:Y:S02]  /*e330*/  IMAD.IADD R3, R3, 0x1, R5 ;  /* 0x0000000103037824 */ /* 0x000fe400078e0205 */
[----:B--2---:R-:W-:Y:S02]  /*e340*/  IMAD R5, R4, UR4, RZ ;  /* 0x0000000404057c24 */ /* 0x004fe4000f8e02ff */
        /* <DEDUP_REMOVED lines=37> */
[----:B-1----:R-:W1:Y:S01]  /*e5a0*/  SHFL.IDX PT, R3, R6, 0x1, 0x181f ;  /* 0x00381f0006037f89 */ /* 0x002e6200000e0000 */
[----:B0-----:R-:W-:-:S03]  /*e5b0*/  IADD3 R2, P4, R14, R0, RZ ;  /* 0x000000000e027210 */ /* 0x001fc60007f9e0ff */
[----:B------:R-:W0:Y:S01]  /*e5c0*/  SHFL.IDX PT, R14, R5, 0x2, 0x181f ;  /* 0x00581f00050e7f89 */ /* 0x000e2200000e0000 */
[----:B-1----:R-:W-:Y:S02]  /*e5d0*/  IADD3.X R3, RZ, R3, RZ, P4, !PT ;  /* 0x00000003ff037210 */ /* 0x002fe400027fe4ff */
        /* <DEDUP_REMOVED lines=33> */
[----:B-1----:R-:W-:-:S03]  /*e7f0*/  IADD3 R2, P4, R14, R0, RZ ;  /* 0x000000000e027210 */ /* 0x002fc60007f9e0ff */
[----:B------:R-:W1:Y:S04]  /*e800*/  SHFL.IDX PT, R6, R6, 0x5, 0x181f ;  /* 0x00b81f0006067f89 */ /* 0x000e6800000e0000 */
[----:B------:R2:W3:Y:S01]  /*e810*/  SHFL.IDX PT, R14, R5, 0x5, 0x181f ;  /* 0x00b81f00050e7f89 */ /* 0x0004e200000e0000 */
        /* <DEDUP_REMOVED lines=9> */
.L_x_14165:
        /* <DEDUP_REMOVED lines=15> */
.L_x_14068:
        /* <DEDUP_REMOVED lines=11> */
.L_x_14069:
[----:B------:R-:W2:Y:S01]  /*ea50*/  LDL R2, [R1+0x8] ;  /* 0x0000080001027983 */ /* 0x000ea20000100800 */
[----:B------:R0:W-:Y:S01]  /*ea60*/  SYNCS.ARRIVE.TRANS64.A1T0 RZ, [R33+URZ+0x22850], RZ ;  /* 0x022850ff21ff79a7 */ /* 0x0001e2000810003f */
[----:B------:R-:W-:Y:S01]  /*ea70*/  BSSY B0, `(.L_x_14070) ;  /* 0x00000df000007945 */ /* 0x000fe20003800000 */
[----:B--2---:R-:W-:-:S13]  /*ea80*/  ISETP.GE.AND P0, PT, R2, 0x2, PT ;  /* 0x000000020200780c */ /* 0x004fda0003f06270 */
[----:B0-----:R-:W-:Y:S05]  /*ea90*/  @!P0 BRA `(.L_x_14071) ;  /* 0x0000000c00708947 */ /* 0x001fea0003800000 */
[----:B------:R-:W-:-:S07]  /*eaa0*/  VIADD R21, R2, 0xfffffffe ;  /* 0xfffffffe02157836 */ /* 0x000fce0000000000 */
.L_x_14084:
        /* <DEDUP_REMOVED lines=14> */
[----:B------:R-:W2:Y:S01]  /*eb90*/  @P0 LDC R7, c[0x0][0x438] ;  /* 0x00010e00ff070b82 */ /* 0x000ea20000000800 */
[----:B0-----:R-:W-:-:S05]  /*eba0*/  @P0 IMAD.HI.U32 R2, R8, R3, RZ ;  /* 0x0000000308020227 */ /* 0x001fca00078e00ff */
[----:B--2---:R-:W-:Y:S01]  /*ebb0*/  @P0 SHF.R.U32.HI R9, RZ, R7, R2 ;  /* 0x00000007ff090219 */ /* 0x004fe20000011602 */
[----:B-1----:R-:W-:Y:S01]  /*ebc0*/  @!P1 IMAD R2, R31, R4, RZ ;  /* 0x000000041f029224 */ /* 0x002fe200078e02ff */
        /* <DEDUP_REMOVED lines=25> */
.L_x_14072:
[----:B------:R-:W-:Y:S01]  /*ed60*/  IMAD R10, R24, 0x8, R22 ;  /* 0x00000008180a7824 */ /* 0x000fe200078e0216 */
[----:B------:R-:W-:Y:S01]  /*ed70*/  SHF.L.U32 R20, R26, 0x1f, RZ ;  /* 0x0000001f1a147819 */ /* 0x000fe200000006ff */
[----:B------:R-:W-:Y:S01]  /*ed80*/  BSSY B1, `(.L_x_14073) ;  /* 0x0000004000017945 */ /* 0x000fe20003800000 */
[----:B------:R-:W-:Y:S02]  /*ed90*/  SHF.R.S32.HI R9, RZ, 0x1f, R5 ;  /* 0x0000001fff097819 */ /* 0x000fe40000011405 */
[----:B------:R-:W0:Y:S02]  /*eda0*/  SYNCS.PHASECHK.TRANS64.TRYWAIT P0, [R10+URZ+0x22840], R20 ;  /* 0x022840140a0075a7 */ /* 0x000e24000800017f */
[----:B0-----:R-:W-:Y:S05]  /*edb0*/  @!P0 BRA `(.L_x_14074) ;  /* 0x0000003800fc8947 */ /* 0x001fea0003800000 */
.L_x_14166:
[----:B------:R-:W-:Y:S05]  /*edc0*/  BSYNC B1 ;  /* 0x0000000000017941 */ /* 0x000fea0003800000 */
.L_x_14073:
        /* <DEDUP_REMOVED lines=17> */
[----:B------:R-:W-:Y:S01]  /*eee0*/  IMAD R7, R24, 0x1800, R29 ;  /* 0x0000180018077824 */ /* 0x000fe200078e021d */
[----:B------:R-:W-:Y:S02]  /*eef0*/  IADD3 R3, R6, R3, RZ ;  /* 0x0000000306037210 */ /* 0x000fe40007ffe0ff */
[----:B------:R-:W-:Y:S01]  /*ef00*/  LEA R6, P0, R2, UR4, 0x1 ;  /* 0x0000000402067c11 */ /* 0x000fe2000f8008ff */
[----:B------:R-:W-:-:S03]  /*ef10*/  UMOV UR4, 0xffffffff ;  /* 0xffffffff00047882 */ /* 0x000fc60000000000 */
        /* <DEDUP_REMOVED lines=30> */
.L_x_14180:
        /* <DEDUP_REMOVED lines=8> */
.L_x_14076:
        /* <DEDUP_REMOVED lines=11> */
.L_x_14077:
[----:B------:R1:W-:Y:S01]  /*f230*/  SYNCS.ARRIVE.TRANS64.A1T0 RZ, [R10+URZ+0x22830], RZ ;  /* 0x022830ff0aff79a7 */ /* 0x0003e2000810003f */
[----:B------:R-:W-:Y:S05]  /*f240*/  @!P3 BRA `(.L_x_14078) ;  /* 0x000000000004b947 */ /* 0x000fea0003800000 */
[----:B------:R-:W-:Y:S01]  /*f250*/  BPT.TRAP 0x1 ;  /* 0x000000040000795c */ /* 0x000fe20000300000 */
.L_x_14078:
[----:B------:R-:W2:Y:S01]  /*f260*/  SYNCS.PHASECHK.TRANS64.TRYWAIT P0, [R10+URZ+0x22860], R20 ;  /* 0x022860140a0075a7 */ /* 0x000ea2000800017f */
[----:B------:R-:W-:Y:S04]  /*f270*/  BSSY B1, `(.L_x_14079) ;  /* 0x0000002000017945 */ /* 0x000fe80003800000 */
[----:B--2---:R-:W-:Y:S05]  /*f280*/  @!P0 BRA `(.L_x_14080) ;  /* 0x0000003c007c8947 */ /* 0x004fea0003800000 */
.L_x_14181:
[----:B------:R-:W-:Y:S05]  /*f290*/  BSYNC B1 ;  /* 0x0000000000017941 */ /* 0x000fea0003800000 */
.L_x_14079:
[----:B------:R-:W-:Y:S01]  /*f2a0*/  ULDC.64 UR4, c[0x0][0x328] ;  /* 0x0000ca0000047ab9 */ /* 0x000fe20000000a00 */
[----:B------:R-:W-:Y:S01]  /*f2b0*/  LOP3.LUT P5, RZ, R23, 0x10, RZ, 0xc0, !PT ;  /* 0x0000001017ff7812 */ /* 0x000fe200078ac0ff */
[----:B------:R-:W-:Y:S01]  /*f2c0*/  IMAD R2, R9, UR4, RZ ;  /* 0x0000000409027c24 */ /* 0x000fe2000f8e02ff */
[C---:B------:R-:W-:Y:S01]  /*f2d0*/  LOP3.LUT P4, RZ, R23.reuse, 0x8, RZ, 0xc0, !PT ;  /* 0x0000000817ff7812 */ /* 0x040fe2000788c0ff */
[----:B0-2---:R-:W-:Y:S01]  /*f2e0*/  IMAD R20, R24, 0x6000, R29 ;  /* 0x0000600018147824 */ /* 0x005fe200078e021d */
        /* <DEDUP_REMOVED lines=22> */
[----:B------:R-:W2:Y:S04]  /*f450*/  SHFL.IDX PT, R3, R25, RZ, 0x181f ;  /* 0x00181fff19037589 */ /* 0x000ea800000e0000 */
[----:B------:R-:W-:Y:S04]  /*f460*/  SHFL.IDX PT, R4, R25, 0x1, 0x181f ;  /* 0x00381f0019047f89 */ /* 0x000fe800000e0000 */
[----:B------:R-:W-:Y:S04]  /*f470*/  SHFL.IDX PT, R8, R17, 0x2, 0x181f ;  /* 0x00581f0011087f89 */ /* 0x000fe800000e0000 */
[----:B------:R-:W-:Y:S01]  /*f480*/  SHFL.IDX PT, R5, R25, 0x3, 0x181f ;  /* 0x00781f0019057f89 */ /* 0x000fe200000e0000 */
[----:B0-----:R-:W-:-:S03]  /*f490*/  IADD3 R2, P0, R14, R0, RZ ;  /* 0x000000000e027210 */ /* 0x001fc60007f1e0ff */
[----:B------:R-:W0:Y:S02]  /*f4a0*/  SHFL.IDX PT, R14, R17, 0x1, 0x181f ;  /* 0x00381f00110e7f89 */ /* 0x000e2400000e0000 */
[----:B--2---:R-:W-:-:S05]  /*f4b0*/  IMAD.X R3, RZ, RZ, R3, P0 ;  /* 0x000000ffff037224 */ /* 0x004fca00000e0603 */
        /* <DEDUP_REMOVED lines=9> */
[----:B--2---:R-:W-:Y:S04]  /*f550*/  SHFL.IDX PT, R3, R25, 0x4, 0x181f ;  /* 0x00981f0019037f89 */ /* 0x004fe800000e0000 */
        /* <DEDUP_REMOVED lines=24> */
.L_x_14195:
        /* <DEDUP_REMOVED lines=11> */
.L_x_14082:
        /* <DEDUP_REMOVED lines=11> */
.L_x_14083:
[----:B------:R0:W-:Y:S01]  /*f840*/  SYNCS.ARRIVE.TRANS64.A1T0 RZ, [R10+URZ+0x22850], RZ ;  /* 0x022850ff0aff79a7 */ /* 0x0001e2000810003f */
[----:B------:R-:W-:Y:S05]  /*f850*/  @P2 BRA `(.L_x_14084) ;  /* 0xfffffff000942947 */ /* 0x000fea000383ffff */
.L_x_14071:
[----:B------:R-:W-:Y:S05]  /*f860*/  BSYNC B0 ;  /* 0x0000000000007941 */ /* 0x000fea0003800000 */
.L_x_14070:
[----:B------:R-:W2:Y:S01]  /*f870*/  S2R R2, SR_TID.X ;  /* 0x0000000000027919 */ /* 0x000ea20000002100 */
[----:B------:R-:W-:Y:S01]  /*f880*/  VIADD R24, R24, 0x1 ;  /* 0x0000000118187836 */ /* 0x000fe20000000000 */
[----:B------:R-:W-:Y:S04]  /*f890*/  BSSY B0, `(.L_x_14085) ;  /* 0x0000012000007945 */ /* 0x000fe80003800000 */
[----:B------:R-:W-:-:S04]  /*f8a0*/  ISETP.NE.AND P0, PT, R24, 0x2, PT ;  /* 0x000000021800780c */ /* 0x000fc80003f05270 */
[----:B------:R-:W-:Y:S02]  /*f8b0*/  SEL R5, RZ, 0x1, P0 ;  /* 0x00000001ff057807 */ /* 0x000fe40000000000 */
        /* <DEDUP_REMOVED lines=14> */
[----:B---3--:R-:W-:-:S07]  /*f9a0*/  IADD3 R16, R0, UR37, R9 ;  /* 0x0000002500107c10 */ /* 0x008fce000fffe009 */
.L_x_14086:
[----:B------:R-:W-:Y:S05]  /*f9b0*/  BSYNC B0 ;  /* 0x0000000000007941 */ /* 0x000fea0003800000 */
.L_x_14085:
[----:B------:R-:W-:Y:S02]  /*f9c0*/  SEL R24, R24, RZ, P0 ;  /* 0x000000ff18187207 */ /* 0x000fe40000000000 */
[----:B------:R-:W-:-:S07]  /*f9d0*/  LOP3.LUT R26, R26, R5, RZ, 0x3c, !PT ;  /* 0x000000051a1a7212 */ /* 0x000fce00078e3cff */
.L_x_14045:
[----:B------:R-:W-:Y:S05]  /*f9e0*/  BSYNC B7 ;  /* 0x0000000000077941 */ /* 0x000fea0003800000 */
.L_x_14043:
[----:B------:R-:W-:-:S13]  /*f9f0*/  LOP3.LUT P0, RZ, R23, 0x400, RZ, 0xc0, !PT ;  /* 0x0000040017ff7812 */ /* 0x000fda000780c0ff */
[----:B------:R-:W-:Y:S05]  /*fa00*/  @!P0 BRA `(.L_x_14087) ;  /* 0x0000000000248947 */ /* 0x000fea0003800000 */
[----:B------:R-:W-:Y:S05]  /*fa10*/  WARPSYNC.ALL ;  /* 0x0000000000007948 */ /* 0x000fea0003800000 */
[----:B------:R-:W2:Y:S08]  /*fa20*/  S2UR UR5, SR_CgaCtaId ;  /* 0x00000000000579c3 */ /* 0x000eb00000008800 */
[----:B------:R-:W-:Y:S06]  /*fa30*/  BAR.SYNC.DEFER_BLOCKING 0x5, 0x180 ;  /* 0x0146000000007b1d */ /* 0x000fec0000010000 */
[----:B------:R-:W-:-:S02]  /*fa40*/  UMOV UR4, 0x400 ;  /* 0x0000040000047882 */ /* 0x000fc40000000000 */
[----:B--2---:R-:W-:-:S06]  /*fa50*/  ULEA UR4, UR5, UR4, 0x18 ;  /* 0x0000000405047291 */ /* 0x004fcc000f8ec03f */
[----:B------:R-:W-:-:S05]  /*fa60*/  MOV R22, UR4 ;  /* 0x0000000400167c02 */ /* 0x000fca0008000f00 */
[----:B------:R4:W2:Y:S01]  /*fa70*/  LDS.128 R16, [R22+0x228d0] ;  /* 0x0228d00016107984 */ /* 0x0008a20000000c00 */
[----:B------:R-:W-:Y:S06]  /*fa80*/  BAR.ARV 0x4, 0x180 ;  /* 0x0106000000007b1d */ /* 0x000fec0000002000 */
[----:B------:R-:W-:Y:S05]  /*fa90*/  BRA `(.L_x_14088) ;  /* 0x0000000800cc7947 */ /* 0x000fea0003800000 */
.L_x_14087:
[----:B------:R-:W2:Y:S01]  /*faa0*/  S2R R0, SR_TID.X ;  /* 0x0000000000007919 */ /* 0x000ea20000002100 */
[----:B------:R-:W-:Y:S01]  /*fab0*/  UMOV UR4, 0xffffffff ;  /* 0xffffffff00047882 */ /* 0x000fe20000000000 */
[----:B--2---:R-:W-:-:S04]  /*fac0*/  LOP3.LUT R8, R0, 0x1f, RZ, 0xc0, !PT ;  /* 0x0000001f00087812 */ /* 0x004fc800078ec0ff */
[----:B------:R-:W-:Y:S01]  /*fad0*/  ISETP.NE.AND P0, PT, R8, 0x1f, PT ;  /* 0x0000001f0800780c */ /* 0x000fe20003f05270 */
[----:B------:R-:W-:-:S12]  /*fae0*/  BRA.DIV UR4, `(.L_x_14089) ;  /* 0x0000003e04447947 */ /* 0x000fd8000b800000 */
[----:B------:R-:W-:Y:S01]  /*faf0*/  IMAD.IADD R5, R19, 0x1, R8 ;  /* 0x0000000113057824 */ /* 0x000fe200078e0208 */
[----:B------:R-:W-:-:S04]  /*fb00*/  ULDC UR4, c[0x0][0xc3c] ;  /* 0x00030f0000047ab9 */ /* 0x000fc80000000800 */
[----:B------:R-:W-:-:S13]  /*fb10*/  ISETP.GE.OR P1, PT, R5, UR4, !P0 ;  /* 0x0000000405007c0c */ /* 0x000fda000c726670 */
[----:B------:R-:W2:Y:S02]  /*fb20*/  @!P1 LDC.64 R2, c[0x0][0xc80] ;  /* 0x00032000ff029b82 */ /* 0x000ea40000000a00 */
[----:B--2---:R-:W-:-:S06]  /*fb30*/  @!P1 IMAD.WIDE R2, R5, 0x4, R2 ;  /* 0x0000000405029825 */ /* 0x004fcc00078e0202 */
        /* <DEDUP_REMOVED lines=26> */
.L_x_14205:
[----:B------:R-:W-:Y:S02]  /*fce0*/  ULDC UR4, c[0x0][0xc38] ;  /* 0x00030e0000047ab9 */ /* 0x000fe40000000800 */
[----:B------:R-:W-:-:S04]  /*fcf0*/  IMAD.U32 R7, RZ, RZ, UR4 ;  /* 0x00000004ff077e24 */ /* 0x000fc8000f8e00ff */
[----:B---3--:R-:W-:-:S04]  /*fd00*/  IMAD R14, R14, R7, RZ ;  /* 0x000000070e0e7224 */ /* 0x008fc800078e02ff */
[----:B------:R-:W-:-:S05]  /*fd10*/  IMAD.IADD R9, R4, 0x1, R14 ;  /* 0x0000000104097824 */ /* 0x000fca00078e020e */
[----:B------:R-:W-:-:S13]  /*fd20*/  ISETP.GT.AND P6, PT, R9, R0, PT ;  /* 0x000000000900720c */ /* 0x000fda0003fc4270 */
[----:B------:R-:W-:Y:S05]  /*fd30*/  @P6 BRA `(.L_x_14090) ;  /* 0x00000000009c6947 */ /* 0x000fea0003800000 */
.L_x_14095:
        /* <DEDUP_REMOVED lines=14> */
.L_x_14093:
[----:B------:R-:W-:Y:S05]  /*fe20*/  BSYNC B0 ;  /* 0x0000000000007941 */ /* 0x000fea0003800000 */
.L_x_14092:
        /* <DEDUP_REMOVED lines=18> */
.L_x_14213:
[----:B------:R-:W-:Y:S02]  /*ff50*/  ULDC UR4, c[0x0][0xc38] ;  /* 0x00030e0000047ab9 */ /* 0x000fe40000000800 */
[----:B------:R-:W-:-:S04]  /*ff60*/  IMAD.U32 R7, RZ, RZ, UR4 ;  /* 0x00000004ff077e24 */ /* 0x000fc8000f8e00ff */
[----:B---3--:R-:W-:-:S04]  /*ff70*/  IMAD R14, R14, R7, RZ ;  /* 0x000000070e0e7224 */ /* 0x008fc800078e02ff */
[----:B------:R-:W-:-:S05]  /*ff80*/  IMAD.IADD R9, R14, 0x1, R9 ;  /* 0x000000010e097824 */ /* 0x000fca00078e0209 */
[----:B------:R-:W-:-:S13]  /*ff90*/  ISETP.GT.AND P6, PT, R9, R0, PT ;  /* 0x000000000900720c */ /* 0x000fda0003fc4270 */
[----:B------:R-:W-:Y:S05]  /*ffa0*/  @!P6 BRA `(.L_x_14095) ;  /* 0xfffffffc0064e947 */ /* 0x000fea000383ffff */
.L_x_14090:
[----:B------:R-:W-:Y:S01]  /*ffb0*/  IADD3 R16, -R14, R9, RZ ;  /* 0x000000090e107210 */ /* 0x000fe20007ffe1ff */
[----:B------:R-:W-:-:S04]  /*ffc0*/  UMOV UR4, 0xffffffff ;  /* 0xffffffff00047882 */ /* 0x000fc80000000000 */
[----:B------:R-:W-:-:S05]  /*ffd0*/  IMAD R3, R6, R7, R16 ;  /* 0x0000000706037224 */ /* 0x000fca00078e0210 */
[----:B------:R-:W-:Y:S01]  /*ffe0*/  ISETP.GT.AND P6, PT, R3, R0, PT ;  /* 0x000000000300720c */ /* 0x000fe20003fc4270 */
[----:B------:R-:W-:-:S12]  /*fff0*/  BRA.DIV UR4, `(.L_x_14096) ;  /* 0x0000003e04e07947 */ /* 0x000fd8000b800000 */
[----:B------:R-:W-:-:S04]  /*10000*/  VOTE.ANY R2, PT, !P6 ;  /* 0x0000000000027806 */ /* 0x000fc800070e0100 */
[----:B------:R-:W3:Y:S02]  /*10010*/  POPC R4, R2 ;  /* 0x0000000200047309 */ /* 0x000ee40000000000 */
[----:B---3--:R3:W4:Y:S02]  /*10020*/  SHFL.IDX PT, R5, R5, R4, 0x1f ;  /* 0x00001f0405057589 */ /* 0x00872400000e0000 */
.L_x_14217:
[----:B------:R-:W-:Y:S01]  /*10030*/  ISETP.NE.AND P0, PT, R2, RZ, PT ;  /* 0x000000ff0200720c */ /* 0x000fe20003f05270 */
[----:B------:R-:W-:-:S12]  /*10040*/  IMAD.MOV.U32 R14, RZ, RZ, RZ ;  /* 0x000000ffff0e7224 */ /* 0x000fd800078e00ff */
[----:B------:R-:W-:Y:S05]  /*10050*/  @!P0 BRA `(.L_x_14097) ;  /* 0x0000000000108947 */ /* 0x000fea0003800000 */
[----:B------:R-:W-:Y:S01]  /*10060*/  UMOV UR4, 0xffffffff ;  /* 0xffffffff00047882 */ /* 0x000fe20000000000 */
[----:B------:R-:W-:Y:S02]  /*10070*/  VIADD R12, R4, 0xffffffff ;  /* 0xffffffff040c7836 */ /* 0x000fe40000000000 */
[----:B------:R-:W-:Y:S05]  /*10080*/  BRA.DIV UR4, `(.L_x_14098) ;  /* 0x0000004204047947 */ /* 0x000fea000b800000 */
[----:B------:R0:W0:Y:S02]  /*10090*/  SHFL.IDX PT, R14, R6, R12, 0x1f ;  /* 0x00001f0c060e7589 */ /* 0x00002400000e0000 */
.L_x_14097:
        /* <DEDUP_REMOVED lines=8> */
[----:B-1----:R-:W0:Y:S08]  /*10120*/  I2F.RP R10, R8 ;  /* 0x00000008000a7306 */ /* 0x002e300000209400 */
        /* <DEDUP_REMOVED lines=49> */
[----:B------:R-:W-:-:S05]  /*10440*/  @P0 IADD3 R2, R2, 0x1, RZ ;  /* 0x0000000102020810 */ /* 0x000fca0007ffe0ff */
[----:B------:R-:W-:Y:S01]  /*10450*/  @!P2 IMAD.MOV R2, RZ, RZ, -R2 ;  /* 0x000000ffff02a224 */ /* 0x000fe200078e0a02 */
[----:B------:R-:W-:Y:S01]  /*10460*/  @!P1 LOP3.LUT R2, RZ, R6, RZ, 0x33, !PT ;  /* 0x00000006ff029212 */ /* 0x000fe200078e33ff */
[----:B------:R-:W-:-:S04]  /*10470*/  IMAD.MOV R6, RZ, RZ, -R6 ;  /* 0x000000ffff067224 */ /* 0x000fc800078e0a06 */
[----:B------:R-:W-:Y:S01]  /*10480*/  IMAD R18, R2, R6, R9 ;  /* 0x0000000602127224 */ /* 0x000fe200078e0209 */
[----:B------:R-:W-:-:S05]  /*10490*/  LOP3.LUT R2, RZ, R2, RZ, 0x33, !PT ;  /* 0x00000002ff027212 */ /* 0x000fca00078e33ff */
[----:B------:R-:W-:Y:S01]  /*104a0*/  IMAD.IADD R17, R5, 0x1, R2 ;  /* 0x0000000105117824 */ /* 0x000fe200078e0202 */
[----:B------:R-:W-:Y:S06]  /*104b0*/  BRA `(.L_x_14099) ;  /* 0x00000000001c7947 */ /* 0x000fec0003800000 */
.L_x_14091:
[----:B------:R-:W-:Y:S01]  /*104c0*/  UMOV UR4, URZ ;  /* 0x0000003f00047c82 */ /* 0x000fe20008000000 */
[----:B------:R-:W-:Y:S01]  /*104d0*/  UMOV UR5, URZ ;  /* 0x0000003f00057c82 */ /* 0x000fe20008000000 */
[----:B------:R-:W-:Y:S01]  /*104e0*/  ULDC UR6, c[0x0][0xc3c] ;  /* 0x00030f0000067ab9 */ /* 0x000fe20000000800 */
[----:B------:R-:W-:Y:S02]  /*104f0*/  IMAD.MOV.U32 R16, RZ, RZ, R0 ;  /* 0x000000ffff107224 */ /* 0x000fe400078e0000 */
[----:B------:R-:W-:Y:S02]  /*10500*/  IMAD.U32 R17, RZ, RZ, UR4 ;  /* 0x00000004ff117e24 */ /* 0x000fe4000f8e00ff */
[----:B------:R-:W-:Y:S02]  /*10510*/  IMAD.U32 R18, RZ, RZ, UR5 ;  /* 0x00000005ff127e24 */ /* 0x000fe4000f8e00ff */
[----:B------:R-:W-:-:S07]  /*10520*/  IMAD.U32 R19, RZ, RZ, UR6 ;  /* 0x00000006ff137e24 */ /* 0x000fce000f8e00ff */
.L_x_14099:
[----:B------:R-:W3:Y:S01]  /*10530*/  S2R R0, SR_TID.X ;  /* 0x0000000000007919 */ /* 0x000ee20000002100 */
        /* <DEDUP_REMOVED lines=9> */
.L_x_14088:
[----:B------:R-:W-:Y:S02]  /*105d0*/  ULDC UR4, c[0x0][0xc3c] ;  /* 0x00030f0000047ab9 */ /* 0x000fe40000000800 */
[----:B--2---:R-:W-:-:S13]  /*105e0*/  ISETP.GE.AND P0, PT, R19, UR4, PT ;  /* 0x0000000413007c0c */ /* 0x004fda000bf06270 */
[----:B------:R-:W-:Y:S05]  /*105f0*/  @!P0 BRA `(.L_x_14100) ;  /* 0xffffffb8004c8947 */ /* 0x000fea000383ffff */
[----:B------:R-:W-:Y:S05]  /*10600*/  BSYNC B8 ;  /* 0x0000000000087941 */ /* 0x000fea0003800000 */
.L_x_14039:
[----:B-1----:R-:W2:Y:S01]  /*10610*/  LDL.LU R0, [R1+0x24] ;  /* 0x0000240001007983 */ /* 0x002ea20000300800 */
        /* <DEDUP_REMOVED lines=11> */
.L_x_14220:
[----:B------:R-:W-:Y:S05]  /*106d0*/  BSYNC B0 ;  /* 0x0000000000007941 */ /* 0x000fea0003800000 */
.L_x_14101:
[----:B------:R-:W-:-:S03]  /*106e0*/  UMOV UR4, 0xffffffff ;  /* 0xffffffff00047882 */ /* 0x000fc60000000000 */
[----:B------:R-:W-:Y:S05]  /*106f0*/  BRA.DIV UR4, `(.L_x_14103) ;  /* 0x0000003a04a07947 */ /* 0x000fea000b800000 */
[----:B-1----:R-:W1:Y:S02]  /*10700*/  S2R R0, SR_TID.X ;  /* 0x0000000000007919 */ /* 0x002e640000002100 */
[----:B-1----:R-:W-:-:S04]  /*10710*/  SHF.R.U32.HI R0, RZ, 0x5, R0 ;  /* 0x00000005ff007819 */ /* 0x002fc80000011600 */
[----:B------:R-:W-:-:S05]  /*10720*/  LOP3.LUT R0, R0, 0x3, RZ, 0xc0, !PT ;  /* 0x0000000300007812 */ /* 0x000fca00078ec0ff */
[----:B------:R1:W2:Y:S02]  /*10730*/  SHFL.IDX PT, R14, R0, RZ, 0x1f ;  /* 0x00001fff000e7589 */ /* 0x0002a400000e0000 */
.L_x_14223:
[----:B--2---:R-:W-:Y:S01]  /*10740*/  ISETP.NE.AND P0, PT, R14, RZ, PT ;  /* 0x000000ff0e00720c */ /* 0x004fe20003f05270 */
[----:B------:R-:W-:-:S12]  /*10750*/  BSSY B0, `(.L_x_14104) ;  /* 0x0000024000007945 */ /* 0x000fd80003800000 */
[----:B------:R-:W-:Y:S05]  /*10760*/  @P0 BRA `(.L_x_14105) ;  /* 0x0000000000880947 */ /* 0x000fea0003800000 */
[----:B------:R-:W-:-:S03]  /*10770*/  UMOV UR4, 0xffffffff ;  /* 0xffffffff00047882 */ /* 0x000fc60000000000 */
[----:B------:R-:W-:Y:S05]  /*10780*/  BRA.DIV UR4, `(.L_x_14106) ;  /* 0x0000003a04b07947 */ /* 0x000fea000b800000 */
[----:B------:R-:W-:-:S13]  /*10790*/  ELECT P6, URZ, PT ;  /* 0x00000000003f782f */ /* 0x000fda00038c0000 */
.L_x_14226:
[----:B------:R-:W-:Y:S05]  /*107a0*/  @!P6 BRA `(.L_x_14105) ;  /* 0x000000000078e947 */ /* 0x000fea0003800000 */
[----:B------:R-:W-:-:S06]  /*107b0*/  ULOP3.LUT UR4, UR39, 0x2, URZ, 0xfc, !UPT ;  /* 0x0000000227047892 */ /* 0x000fcc000f8efc3f */
[----:B-1----:R-:W-:-:S05]  /*107c0*/  IMAD.U32 R0, RZ, RZ, UR4 ;  /* 0x00000004ff007e24 */ /* 0x002fca000f8e00ff */
[----:B------:R-:W-:-:S13]  /*107d0*/  ISETP.NE.AND P0, PT, R0, 0x3, PT ;  /* 0x000000030000780c */ /* 0x000fda0003f05270 */
[----:B------:R-:W-:Y:S05]  /*107e0*/  @!P0 BRA `(.L_x_14107) ;  /* 0x0000000000048947 */ /* 0x000fea0003800000 */
[----:B------:R-:W-:Y:S01]  /*107f0*/  BPT.TRAP 0x1 ;  /* 0x000000040000795c */ /* 0x000fe20000300000 */
.L_x_14107:
[----:B------:R-:W-:Y:S01]  /*10800*/  IMAD R5, R24, 0x8, R7 ;  /* 0x0000000818057824 */ /* 0x000fe200078e0207 */
[----:B------:R-:W-:Y:S01]  /*10810*/  SHF.L.U32 R0, R26, 0x1f, RZ ;  /* 0x0000001f1a007819 */ /* 0x000fe200000006ff */
[----:B------:R-:W-:-:S03]  /*10820*/  VIADD R24, R24, 0x1 ;  /* 0x0000000118187836 */ /* 0x000fc60000000000 */
[----:B------:R-:W1:Y:S02]  /*10830*/  SYNCS.PHASECHK.TRANS64.TRYWAIT P1, [R5+URZ+0x22840], R0 ;  /* 0x02284000050075a7 */ /* 0x000e64000802017f */
[----:B------:R-:W-:-:S04]  /*10840*/  ISETP.NE.AND P2, PT, R24, 0x2, PT ;  /* 0x000000021800780c */ /* 0x000fc80003f45270 */
[----:B------:R-:W-:Y:S01]  /*10850*/  SEL R3, RZ, 0x1, P2 ;  /* 0x00000001ff037807 */ /* 0x000fe20001000000 */
[----:B-1----:R-:W-:Y:S08]  /*10860*/  @!P1 BRA `(.L_x_14108) ;  /* 0x0000003800989947 */ /* 0x002ff00003800000 */
.L_x_14227:
[----:B------:R-:W-:Y:S02]  /*10870*/  SEL R24, R24, RZ, P2 ;  /* 0x000000ff18187207 */ /* 0x000fe40001000000 */
[----:B------:R-:W-:Y:S01]  /*10880*/  LOP3.LUT R2, R26, R3, RZ, 0x3c, !PT ;  /* 0x000000031a027212 */ /* 0x000fe200078e3cff */
[----:B------:R-:W-:Y:S06]  /*10890*/  @!P0 BRA `(.L_x_14109) ;  /* 0x0000000000048947 */ /* 0x000fec0003800000 */
[----:B------:R-:W-:Y:S01]  /*108a0*/  BPT.TRAP 0x1 ;  /* 0x000000040000795c */ /* 0x000fe20000300000 */
.L_x_14109:
[----:B------:R-:W-:Y:S01]  /*108b0*/  IMAD R3, R24, 0x8, R7 ;  /* 0x0000000818037824 */ /* 0x000fe200078e0207 */
[----:B------:R-:W-:-:S04]  /*108c0*/  SHF.L.U32 R2, R2, 0x1f, RZ ;  /* 0x0000001f02027819 */ /* 0x000fc800000006ff */
[----:B------:R-:W2:Y:S02]  /*108d0*/  SYNCS.PHASECHK.TRANS64.TRYWAIT P1, [R3+URZ+0x22840], R2 ;  /* 0x02284002030075a7 */ /* 0x000ea4000802017f */
[----:B--2---:R-:W-:Y:S05]  /*108e0*/  @!P1 BRA `(.L_x_14110) ;  /* 0x00000038008c9947 */ /* 0x004fea0003800000 */
.L_x_14228:
[----:B------:R-:W-:Y:S05]  /*108f0*/  @!P0 BRA `(.L_x_14111) ;  /* 0x0000000000048947 */ /* 0x000fea0003800000 */
[----:B------:R-:W-:Y:S01]  /*10900*/  BPT.TRAP 0x1 ;  /* 0x000000040000795c */ /* 0x000fe20000300000 */
.L_x_14111:
[----:B------:R-:W5:Y:S02]  /*10910*/  SYNCS.PHASECHK.TRANS64.TRYWAIT P1, [R5+URZ+0x22860], R0 ;  /* 0x02286000050075a7 */ /* 0x000f64000802017f */
[----:B-----5:R-:W-:Y:S05]  /*10920*/  @!P1 BRA `(.L_x_14112) ;  /* 0x0000003800909947 */ /* 0x020fea0003800000 */
.L_x_14229:
[----:B------:R-:W-:Y:S05]  /*10930*/  @!P0 BRA `(.L_x_14113) ;  /* 0x0000000000048947 */ /* 0x000fea0003800000 */
[----:B------:R-:W-:Y:S01]  /*10940*/  BPT.TRAP 0x1 ;  /* 0x000000040000795c */ /* 0x000fe20000300000 */
.L_x_14113:
[----:B------:R0:W0:Y:S02]  /*10950*/  SYNCS.PHASECHK.TRANS64.TRYWAIT P0, [R3+URZ+0x22860], R2 ;  /* 0x02286002030075a7 */ /* 0x000024000800017f */
[----:B0-----:R-:W-:Y:S05]  /*10960*/  @!P0 NANOSLEEP.SYNCS 0x989680 ;  /* 0x009896800000895d */ /* 0x001fea0003900000 */
[----:B------:R-:W0:Y:S02]  /*10970*/  @!P0 SYNCS.PHASECHK.TRANS64 P0, [R3+URZ+0x22860], R2 ;  /* 0x02286002030085a7 */ /* 0x000e24000800007f */
[----:B0-----:R-:W-:Y:S05]  /*10980*/  @!P0 BRA `(.L_x_14113) ;  /* 0xfffffffc00f08947 */ /* 0x001fea000383ffff */
.L_x_14105:
[----:B------:R-:W-:Y:S05]  /*10990*/  BSYNC B0 ;  /* 0x0000000000007941 */ /* 0x000fea0003800000 */
.L_x_14104:
[----:B------:R-:W-:Y:S05]  /*109a0*/  EXIT ;  /* 0x000000000000794d */ /* 0x000fea0003800000 */
.L_x_13975:
[----:B0-----:R-:W-:-:S04]  /*109b0*/  IMAD.U32 R3, RZ, RZ, UR51 ;  /* 0x00000033ff037e24 */ /* 0x001fc8000f8e00ff */
[----:B------:R0:W1:Y:S03]  /*109c0*/  SYNCS.PHASECHK.TRANS64.TRYWAIT P0, [R3+URZ+0x22800], R0 ;  /* 0x02280000030075a7 */ /* 0x000066000800017f */
[----:B-1----:R-:W-:Y:S05]  /*109d0*/  @!P0 NANOSLEEP.SYNCS 0x989680 ;  /* 0x009896800000895d */ /* 0x002fea0003900000 */
[----:B------:R-:W1:Y:S02]  /*109e0*/  @!P0 SYNCS.PHASECHK.TRANS64 P0, [R3+URZ+0x22800], R0 ;  /* 0x02280000030085a7 */ /* 0x000e64000800007f */
[----:B-1----:R-:W-:Y:S05]  /*109f0*/  @!P0 BRA `(.L_x_13975) ;  /* 0xfffffffc00ec8947 */ /* 0x002fea000383ffff */
[----:B------:R-:W-:Y:S05]  /*10a00*/  BRA `(.L_x_14114) ;  /* 0xffffff1000207947 */ /* 0x000fea000383ffff */
.L_x_13979:
[----:B-1----:R-:W-:-:S04]  /*10a10*/  IMAD.U32 R3, RZ, RZ, UR22 ;  /* 0x00000016ff037e24 */ /* 0x002fc8000f8e00ff */
[----:B------:R1:W2:Y:S03]  /*10a20*/  SYNCS.PHASECHK.TRANS64.TRYWAIT P1, [R3+URZ+0x22830], R8 ;  /* 0x02283008030075a7 */ /* 0x0002a6000802017f */
[----:B--2---:R-:W-:Y:S05]  /*10a30*/  @!P1 NANOSLEEP.SYNCS 0x989680 ;  /* 0x009896800000995d */ /* 0x004fea0003900000 */
[----:B------:R-:W2:Y:S02]  /*10a40*/  @!P1 SYNCS.PHASECHK.TRANS64 P1, [R3+URZ+0x22830], R8 ;  /* 0x02283008030095a7 */ /* 0x000ea4000802007f */
[----:B--2---:R-:W-:Y:S05]  /*10a50*/  @!P1 BRA `(.L_x_13979) ;  /* 0xfffffffc00ec9947 */ /* 0x004fea000383ffff */
[----:B------:R-:W-:Y:S05]  /*10a60*/  BRA `(.L_x_13978) ;  /* 0xffffff1000447947 */ /* 0x000fea000383ffff */
.L_x_13984:
[----:B---3--:R-:W-:-:S04]  /*10a70*/  IMAD.U32 R9, RZ, RZ, UR22 ;  /* 0x00000016ff097e24 */ /* 0x008fc8000f8e00ff */
[----:B------:R3:W4:Y:S03]  /*10a80*/  SYNCS.PHASECHK.TRANS64.TRYWAIT P1, [R9+URZ+0x22850], R8 ;  /* 0x02285008090075a7 */ /* 0x000726000802017f */
[----:B----4-:R-:W-:Y:S05]  /*10a90*/  @!P1 NANOSLEEP.SYNCS 0x989680 ;  /* 0x009896800000995d */ /* 0x010fea0003900000 */
[----:B------:R-:W4:Y:S02]  /*10aa0*/  @!P1 SYNCS.PHASECHK.TRANS64 P1, [R9+URZ+0x22850], R8 ;  /* 0x02285008090095a7 */ /* 0x000f24000802007f */
[----:B----4-:R-:W-:Y:S05]  /*10ab0*/  @!P1 BRA `(.L_x_13984) ;  /* 0xfffffffc00ec9947 */ /* 0x010fea000383ffff */
[----:B------:R-:W-:Y:S05]  /*10ac0*/  BRA `(.L_x_13983) ;  /* 0xffffff2800447947 */ /* 0x000fea000383ffff */
.L_x_13990:
[----:B-12---:R-:W-:-:S04]  /*10ad0*/  IMAD.U32 R0, RZ, RZ, UR25 ;  /* 0x00000019ff007e24 */ /* 0x006fc8000f8e00ff */
[----:B------:R1:W2:Y:S03]  /*10ae0*/  SYNCS.PHASECHK.TRANS64.TRYWAIT P1, [R0+URZ+0x22830], R7 ;  /* 0x02283007000075a7 */ /* 0x0002a6000802017f */
[----:B--2---:R-:W-:Y:S05]  /*10af0*/  @!P1 NANOSLEEP.SYNCS 0x989680 ;  /* 0x009896800000995d */ /* 0x004fea0003900000 */
[----:B------:R-:W2:Y:S02]  /*10b00*/  @!P1 SYNCS.PHASECHK.TRANS64 P1, [R0+URZ+0x22830], R7 ;  /* 0x02283007000095a7 */ /* 0x000ea4000802007f */
[----:B--2---:R-:W-:Y:S05]  /*10b10*/  @!P1 BRA `(.L_x_13990) ;  /* 0xfffffffc00ec9947 */ /* 0x004fea000383ffff */
[----:B------:R-:W-:Y:S05]  /*10b20*/  BRA `(.L_x_13989) ;  /* 0xffffff2c00807947 */ /* 0x000fea000383ffff */
.L_x_13995:
[----:B--2---:R-:W-:-:S04]  /*10b30*/  IMAD.U32 R10, RZ, RZ, UR25 ;  /* 0x00000019ff0a7e24 */ /* 0x004fc8000f8e00ff */
[----:B------:R2:W3:Y:S03]  /*10b40*/  SYNCS.PHASECHK.TRANS64.TRYWAIT P1, [R10+URZ+0x22850], R7 ;  /* 0x022850070a0075a7 */ /* 0x0004e6000802017f */
[----:B---3--:R-:W-:Y:S05]  /*10b50*/  @!P1 NANOSLEEP.SYNCS 0x989680 ;  /* 0x009896800000995d */ /* 0x008fea0003900000 */
[----:B------:R-:W3:Y:S02]  /*10b60*/  @!P1 SYNCS.PHASECHK.TRANS64 P1, [R10+URZ+0x22850], R7 ;  /* 0x022850070a0095a7 */ /* 0x000ee4000802007f */
[----:B---3--:R-:W-:Y:S05]  /*10b70*/  @!P1 BRA `(.L_x_13995) ;  /* 0xfffffffc00ec9947 */ /* 0x008fea000383ffff */
[----:B------:R-:W-:Y:S05]  /*10b80*/  BRA `(.L_x_13994) ;  /* 0xffffff4c00847947 */ /* 0x000fea000383ffff */
.L_x_14002:
[----:B-1----:R-:W-:-:S04]  /*10b90*/  IMAD.U32 R0, RZ, RZ, UR24 ;  /* 0x00000018ff007e24 */ /* 0x002fc8000f8e00ff */
[----:B------:R1:W2:Y:S03]  /*10ba0*/  SYNCS.PHASECHK.TRANS64.TRYWAIT P1, [R0+URZ+0x22830], R7 ;  /* 0x02283007000075a7 */ /* 0x0002a6000802017f */
[----:B--2---:R-:W-:Y:S05]  /*10bb0*/  @!P1 NANOSLEEP.SYNCS 0x989680 ;  /* 0x009896800000995d */ /* 0x004fea0003900000 */
[----:B------:R-:W2:Y:S02]  /*10bc0*/  @!P1 SYNCS.PHASECHK.TRANS64 P1, [R0+URZ+0x22830], R7 ;  /* 0x02283007000095a7 */ /* 0x000ea4000802007f */
[----:B--2---:R-:W-:Y:S05]  /*10bd0*/  @!P1 BRA `(.L_x_14002) ;  /* 0xfffffffc00ec9947 */ /* 0x004fea000383ffff */
[----:B------:R-:W-:Y:S05]  /*10be0*/  BRA `(.L_x_14001) ;  /* 0xffffff50008c7947 */ /* 0x000fea000383ffff */
.L_x_14007:
[----:B-1----:R-:W-:-:S04]  /*10bf0*/  MOV R10, UR24 ;  /* 0x00000018000a7c02 */ /* 0x002fc80008000f00 */
[----:B------:R1:W2:Y:S03]  /*10c00*/  SYNCS.PHASECHK.TRANS64.TRYWAIT P1, [R10+URZ+0x22850], R7 ;  /* 0x022850070a0075a7 */ /* 0x0002a6000802017f */
[----:B--2---:R-:W-:Y:S05]  /*10c10*/  @!P1 NANOSLEEP.SYNCS 0x989680 ;  /* 0x009896800000995d */ /* 0x004fea0003900000 */
[----:B------:R-:W2:Y:S02]  /*10c20*/  @!P1 SYNCS.PHASECHK.TRANS64 P1, [R10+URZ+0x22850], R7 ;  /* 0x022850070a0095a7 */ /* 0x000ea4000802007f */
[----:B--2---:R-:W-:Y:S05]  /*10c30*/  @!P1 BRA `(.L_x_14007) ;  /* 0xfffffffc00ec9947 */ /* 0x004fea000383ffff */
[----:B------:R-:W-:Y:S05]  /*10c40*/  BRA `(.L_x_14006) ;  /* 0xffffff6800b07947 */ /* 0x000fea000383ffff */
.L_x_14051:
        /* <DEDUP_REMOVED lines=11> */
.L_x_14116:
[----:B------:R-:W-:Y:S05]  /*10d00*/  BSYNC B0 ;  /* 0x0000000000007941 */ /* 0x000fea0003800000 */
.L_x_14115:
[----:B------:R-:W-:Y:S05]  /*10d10*/  BRA `(.L_x_14117) ;  /* 0xffffffbc00907947 */ /* 0x000fea000383ffff */
.L_x_14054:
[----:B0-----:R0:W1:Y:S02]  /*10d20*/  SYNCS.PHASECHK.TRANS64.TRYWAIT P0, [R33+URZ+0x22840], R0 ;  /* 0x02284000210075a7 */ /* 0x001064000800017f */
[----:B-1----:R-:W-:Y:S05]  /*10d30*/  @!P0 NANOSLEEP.SYNCS 0x989680 ;  /* 0x009896800000895d */ /* 0x002fea0003900000 */
[----:B------:R-:W1:Y:S02]  /*10d40*/  @!P0 SYNCS.PHASECHK.TRANS64 P0, [R33+URZ+0x22840], R0 ;  /* 0x02284000210085a7 */ /* 0x000e64000800007f */
[----:B-1----:R-:W-:Y:S05]  /*10d50*/  @!P0 BRA `(.L_x_14054) ;  /* 0xfffffffc00f08947 */ /* 0x002fea000383ffff */
[----:B------:R-:W-:Y:S05]  /*10d60*/  BRA `(.L_x_14118) ;  /* 0xffffffc000447947 */ /* 0x000fea000383ffff */
.L_x_14055:
        /* <DEDUP_REMOVED lines=8> */
.L_x_14120:
[----:B------:R-:W-:Y:S05]  /*10df0*/  BSYNC B0 ;  /* 0x0000000000007941 */ /* 0x000fea0003800000 */
.L_x_14119:
        /* <DEDUP_REMOVED lines=9> */
.L_x_14121:
[----:B------:R-:W-:Y:S02]  /*10e90*/  IMAD.MOV.U32 R13, RZ, RZ, R4 ;  /* 0x000000ffff0d7224 */ /* 0x000fe400078e0004 */
[----:B------:R-:W-:Y:S02]  /*10ea0*/  IMAD.MOV.U32 R12, RZ, RZ, 0x1 ;  /* 0x00000001ff0c7424 */ /* 0x000fe400078e00ff */
[----:B------:R-:W-:-:S07]  /*10eb0*/  IMAD.MOV.U32 R3, RZ, RZ, R14 ;  /* 0x000000ffff037224 */ /* 0x000fce00078e000e */
[----:B------:R-:W-:Y:S05]  /*10ec0*/  WARPSYNC.COLLECTIVE R15, `(.L_x_14122) ;  /* 0x000000000f087348 */ /* 0x000fea0003c00000 */
[----:B------:R0:W1:Y:S02]  /*10ed0*/  SHFL.IDX P6, R14, R13, R12, R11 ;  /* 0x0000000c0d0e7389 */ /* 0x00006400000c000b */
[----:B01----:R-:W-:Y:S01]  /*10ee0*/  ENDCOLLECTIVE ;  /* 0x000000000000791b */ /* 0x003fe20003800000 */
.L_x_14122:
        /* <DEDUP_REMOVED lines=15> */
.L_x_14123:
[----:B------:R-:W-:Y:S02]  /*10fe0*/  @P0 IMAD R7, R5, 0x2, R22 ;  /* 0x0000000205070824 */ /* 0x000fe400078e0216 */
[----:B------:R-:W-:Y:S02]  /*10ff0*/  IMAD.MOV.U32 R13, RZ, RZ, R4 ;  /* 0x000000ffff0d7224 */ /* 0x000fe400078e0004 */
[----:B------:R-:W-:Y:S01]  /*11000*/  IMAD.MOV.U32 R12, RZ, RZ, 0x2 ;  /* 0x00000002ff0c7424 */ /* 0x000fe200078e00ff */
[----:B------:R-:W-:-:S07]  /*11010*/  MOV R3, R14 ;  /* 0x0000000e00037202 */ /* 0x000fce0000000f00 */
[----:B------:R-:W-:Y:S05]  /*11020*/  WARPSYNC.COLLECTIVE R15, `(.L_x_14124) ;  /* 0x000000000f087348 */ /* 0x000fea0003c00000 */
[----:B------:R0:W1:Y:S02]  /*11030*/  SHFL.IDX P6, R14, R13, R12, R11 ;  /* 0x0000000c0d0e7389 */ /* 0x00006400000c000b */
[----:B01----:R-:W-:Y:S01]  /*11040*/  ENDCOLLECTIVE ;  /* 0x000000000000791b */ /* 0x003fe20003800000 */
.L_x_14124:
        /* <DEDUP_REMOVED lines=15> */
.L_x_14125:
[----:B------:R-:W-:Y:S02]  /*11140*/  @P0 IMAD R7, R5, 0x2, R22 ;  /* 0x0000000205070824 */ /* 0x000fe400078e0216 */
[----:B------:R-:W-:Y:S02]  /*11150*/  IMAD.MOV.U32 R13, RZ, RZ, R4 ;  /* 0x000000ffff0d7224 */ /* 0x000fe400078e0004 */
[----:B------:R-:W-:Y:S02]  /*11160*/  IMAD.MOV.U32 R12, RZ, RZ, 0x3 ;  /* 0x00000003ff0c7424 */ /* 0x000fe400078e00ff */
[----:B------:R-:W-:-:S07]  /*11170*/  IMAD.MOV.U32 R3, RZ, RZ, R14 ;  /* 0x000000ffff037224 */ /* 0x000fce00078e000e */
[----:B------:R-:W-:Y:S05]  /*11180*/  WARPSYNC.COLLECTIVE R15, `(.L_x_14126) ;  /* 0x000000000f087348 */ /* 0x000fea0003c00000 */
[----:B------:R0:W1:Y:S02]  /*11190*/  SHFL.IDX P6, R14, R13, R12, R11 ;  /* 0x0000000c0d0e7389 */ /* 0x00006400000c000b */
[----:B01----:R-:W-:Y:S01]  /*111a0*/  ENDCOLLECTIVE ;  /* 0x000000000000791b */ /* 0x003fe20003800000 */
.L_x_14126:
        /* <DEDUP_REMOVED lines=15> */
.L_x_14127:
[----:B------:R-:W-:Y:S02]  /*112a0*/  @P0 IMAD R7, R5, 0x2, R22 ;  /* 0x0000000205070824 */ /* 0x000fe400078e0216 */
[----:B------:R-:W-:Y:S02]  /*112b0*/  IMAD.MOV.U32 R13, RZ, RZ, R4 ;  /* 0x000000ffff0d7224 */ /* 0x000fe400078e0004 */
[----:B------:R-:W-:Y:S02]  /*112c0*/  IMAD.MOV.U32 R12, RZ, RZ, 0x4 ;  /* 0x00000004ff0c7424 */ /* 0x000fe400078e00ff */
[----:B------:R-:W-:-:S07]  /*112d0*/  IMAD.MOV.U32 R3, RZ, RZ, R14 ;  /* 0x000000ffff037224 */ /* 0x000fce00078e000e */
[----:B------:R-:W-:Y:S05]  /*112e0*/  WARPSYNC.COLLECTIVE R15, `(.L_x_14128) ;  /* 0x000000000f087348 */ /* 0x000fea0003c00000 */
[----:B------:R0:W1:Y:S02]  /*112f0*/  SHFL.IDX P6, R14, R13, R12, R11 ;  /* 0x0000000c0d0e7389 */ /* 0x00006400000c000b */
[----:B01----:R-:W-:Y:S01]  /*11300*/  ENDCOLLECTIVE ;  /* 0x000000000000791b */ /* 0x003fe20003800000 */
.L_x_14128:
        /* <DEDUP_REMOVED lines=15> */
.L_x_14129:
[----:B------:R-:W-:Y:S02]  /*11400*/  @P0 IMAD R7, R5, 0x2, R22 ;  /* 0x0000000205070824 */ /* 0x000fe400078e0216 */
[----:B------:R-:W-:Y:S02]  /*11410*/  IMAD.MOV.U32 R13, RZ, RZ, R4 ;  /* 0x000000ffff0d7224 */ /* 0x000fe400078e0004 */
[----:B------:R-:W-:Y:S01]  /*11420*/  IMAD.MOV.U32 R12, RZ, RZ, 0x5 ;  /* 0x00000005ff0c7424 */ /* 0x000fe200078e00ff */
[----:B------:R-:W-:-:S07]  /*11430*/  MOV R3, R14 ;  /* 0x0000000e00037202 */ /* 0x000fce0000000f00 */
[----:B------:R-:W-:Y:S05]  /*11440*/  WARPSYNC.COLLECTIVE R15, `(.L_x_14130) ;  /* 0x000000000f087348 */ /* 0x000fea0003c00000 */
[----:B------:R0:W1:Y:S02]  /*11450*/  SHFL.IDX P6, R14, R13, R12, R11 ;  /* 0x0000000c0d0e7389 */ /* 0x00006400000c000b */
[----:B01----:R-:W-:Y:S01]  /*11460*/  ENDCOLLECTIVE ;  /* 0x000000000000791b */ /* 0x003fe20003800000 */
.L_x_14130:
        /* <DEDUP_REMOVED lines=14> */
.L_x_14131:
[----:B------:R-:W-:Y:S01]  /*11550*/  IMAD.MOV.U32 R0, RZ, RZ, R14 ;  /* 0x000000ffff007224 */ /* 0x000fe200078e000e */
[----:B------:R-:W-:Y:S06]  /*11560*/  BRA `(.L_x_14132) ;  /* 0xffffffbc00ac7947 */ /* 0x000fec000383ffff */
.L_x_14060:
        /* <DEDUP_REMOVED lines=9> */
.L_x_14133:
[C---:B------:R-:W-:Y:S01]  /*11600*/  VIADD R6, R17.reuse, 0x10 ;  /* 0x0000001011067836 */ /* 0x040fe20000000000 */
[----:B------:R-:W-:Y:S01]  /*11610*/  ISETP.GE.AND P0, PT, R17, R5, PT ;  /* 0x000000051100720c */ /* 0x000fe20003f06270 */
[----:B------:R-:W-:Y:S02]  /*11620*/  IMAD.MOV.U32 R13, RZ, RZ, R0 ;  /* 0x000000ffff0d7224 */ /* 0x000fe400078e0000 */
[----:B------:R-:W-:-:S10]  /*11630*/  IMAD.MOV.U32 R2, RZ, RZ, R14 ;  /* 0x000000ffff027224 */ /* 0x000fd400078e000e */
[----:B------:R-:W-:Y:S05]  /*11640*/  WARPSYNC.COLLECTIVE R15, `(.L_x_14134) ;  /* 0x000000000f087348 */ /* 0x000fea0003c00000 */
[----:B------:R0:W1:Y:S02]  /*11650*/  SHFL.IDX P6, R14, R13, R12, R11 ;  /* 0x0000000c0d0e7389 */ /* 0x00006400000c000b */
[----:B01----:R-:W-:Y:S01]  /*11660*/  ENDCOLLECTIVE ;  /* 0x000000000000791b */ /* 0x003fe20003800000 */
.L_x_14134:
[----:B------:R-:W-:Y:S02]  /*11670*/  IMAD.MOV.U32 R13, RZ, RZ, R4 ;  /* 0x000000ffff0d7224 */ /* 0x000fe400078e0004 */
[----:B------:R-:W-:Y:S02]  /*11680*/  IMAD.MOV.U32 R12, RZ, RZ, 0x1 ;  /* 0x00000001ff0c7424 */ /* 0x000fe400078e00ff */
[----:B------:R-:W-:-:S07]  /*11690*/  IMAD.MOV.U32 R3, RZ, RZ, R14 ;  /* 0x000000ffff037224 */ /* 0x000fce00078e000e */
[----:B------:R-:W-:Y:S05]  /*116a0*/  WARPSYNC.COLLECTIVE R15, `(.L_x_14135) ;  /* 0x000000000f087348 */ /* 0x000fea0003c00000 */
[----:B------:R0:W1:Y:S02]  /*116b0*/  SHFL.IDX P6, R14, R13, R12, R11 ;  /* 0x0000000c0d0e7389 */ /* 0x00006400000c000b */
[----:B01----:R-:W-:Y:S01]  /*116c0*/  ENDCOLLECTIVE ;  /* 0x000000000000791b */ /* 0x003fe20003800000 */
.L_x_14135:
        /* <DEDUP_REMOVED lines=15> */
.L_x_14136:
[----:B------:R-:W-:Y:S02]  /*117c0*/  IMAD.MOV.U32 R13, RZ, RZ, R4 ;  /* 0x000000ffff0d7224 */ /* 0x000fe400078e0004 */
[----:B------:R-:W-:Y:S02]  /*117d0*/  IMAD.MOV.U32 R12, RZ, RZ, 0x2 ;  /* 0x00000002ff0c7424 */ /* 0x000fe400078e00ff */
[----:B------:R-:W-:-:S07]  /*117e0*/  IMAD.MOV.U32 R3, RZ, RZ, R14 ;  /* 0x000000ffff037224 */ /* 0x000fce00078e000e */
[----:B------:R-:W-:Y:S05]  /*117f0*/  WARPSYNC.COLLECTIVE R15, `(.L_x_14137) ;  /* 0x000000000f087348 */ /* 0x000fea0003c00000 */
[----:B------:R0:W1:Y:S02]  /*11800*/  SHFL.IDX P6, R14, R13, R12, R11 ;  /* 0x0000000c0d0e7389 */ /* 0x00006400000c000b */
[----:B01----:R-:W-:Y:S01]  /*11810*/  ENDCOLLECTIVE ;  /* 0x000000000000791b */ /* 0x003fe20003800000 */
.L_x_14137:
        /* <DEDUP_REMOVED lines=16> */
.L_x_14138:
[----:B------:R-:W-:Y:S02]  /*11920*/  IMAD.MOV.U32 R13, RZ, RZ, R4 ;  /* 0x000000ffff0d7224 */ /* 0x000fe400078e0004 */
[----:B------:R-:W-:Y:S02]  /*11930*/  IMAD.MOV.U32 R12, RZ, RZ, 0x3 ;  /* 0x00000003ff0c7424 */ /* 0x000fe400078e00ff */
[----:B------:R-:W-:-:S07]  /*11940*/  IMAD.MOV.U32 R3, RZ, RZ, R14 ;  /* 0x000000ffff037224 */ /* 0x000fce00078e000e */
[----:B------:R-:W-:Y:S05]  /*11950*/  WARPSYNC.COLLECTIVE R15, `(.L_x_14139) ;  /* 0x000000000f087348 */ /* 0x000fea0003c00000 */
[----:B------:R0:W1:Y:S02]  /*11960*/  SHFL.IDX P6, R14, R13, R12, R11 ;  /* 0x0000000c0d0e7389 */ /* 0x00006400000c000b */
[----:B01----:R-:W-:Y:S01]  /*11970*/  ENDCOLLECTIVE ;  /* 0x000000000000791b */ /* 0x003fe20003800000 */
.L_x_14139:
        /* <DEDUP_REMOVED lines=16> */
.L_x_14140:
[----:B------:R-:W-:Y:S02]  /*11a80*/  IMAD.MOV.U32 R13, RZ, RZ, R4 ;  /* 0x000000ffff0d7224 */ /* 0x000fe400078e0004 */
[----:B------:R-:W-:Y:S02]  /*11a90*/  IMAD.MOV.U32 R12, RZ, RZ, 0x4 ;  /* 0x00000004ff0c7424 */ /* 0x000fe400078e00ff */
[----:B------:R-:W-:-:S07]  /*11aa0*/  IMAD.MOV.U32 R3, RZ, RZ, R14 ;  /* 0x000000ffff037224 */ /* 0x000fce00078e000e */
[----:B------:R-:W-:Y:S05]  /*11ab0*/  WARPSYNC.COLLECTIVE R15, `(.L_x_14141) ;  /* 0x000000000f087348 */ /* 0x000fea0003c00000 */
[----:B------:R0:W1:Y:S02]  /*11ac0*/  SHFL.IDX P6, R14, R13, R12, R11 ;  /* 0x0000000c0d0e7389 */ /* 0x00006400000c000b */
[----:B01----:R-:W-:Y:S01]  /*11ad0*/  ENDCOLLECTIVE ;  /* 0x000000000000791b */ /* 0x003fe20003800000 */
.L_x_14141:
        /* <DEDUP_REMOVED lines=16> */
.L_x_14142:
[----:B------:R-:W-:Y:S02]  /*11be0*/  IMAD.MOV.U32 R13, RZ, RZ, R4 ;  /* 0x000000ffff0d7224 */ /* 0x000fe400078e0004 */
[----:B------:R-:W-:Y:S02]  /*11bf0*/  IMAD.MOV.U32 R12, RZ, RZ, 0x5 ;  /* 0x00000005ff0c7424 */ /* 0x000fe400078e00ff */
[----:B------:R-:W-:-:S07]  /*11c00*/  IMAD.MOV.U32 R3, RZ, RZ, R14 ;  /* 0x000000ffff037224 */ /* 0x000fce00078e000e */
[----:B------:R-:W-:Y:S05]  /*11c10*/  WARPSYNC.COLLECTIVE R15, `(.L_x_14143) ;  /* 0x000000000f087348 */ /* 0x000fea0003c00000 */
[----:B------:R0:W1:Y:S02]  /*11c20*/  SHFL.IDX P6, R14, R13, R12, R11 ;  /* 0x0000000c0d0e7389 */ /* 0x00006400000c000b */
[----:B01----:R-:W-:Y:S01]  /*11c30*/  ENDCOLLECTIVE ;  /* 0x000000000000791b */ /* 0x003fe20003800000 */
.L_x_14143:
        /* <DEDUP_REMOVED lines=16> */
.L_x_14144:
[----:B------:R-:W-:Y:S02]  /*11d40*/  IMAD.MOV.U32 R13, RZ, RZ, R4 ;  /* 0x000000ffff0d7224 */ /* 0x000fe400078e0004 */
[----:B------:R-:W-:Y:S02]  /*11d50*/  IMAD.MOV.U32 R12, RZ, RZ, 0x6 ;  /* 0x00000006ff0c7424 */ /* 0x000fe400078e00ff */
[----:B------:R-:W-:-:S07]  /*11d60*/  IMAD.MOV.U32 R3, RZ, RZ, R14 ;  /* 0x000000ffff037224 */ /* 0x000fce00078e000e */
[----:B------:R-:W-:Y:S05]  /*11d70*/  WARPSYNC.COLLECTIVE R15, `(.L_x_14145) ;  /* 0x000000000f087348 */ /* 0x000fea0003c00000 */
[----:B------:R0:W1:Y:S02]  /*11d80*/  SHFL.IDX P6, R14, R13, R12, R11 ;  /* 0x0000000c0d0e7389 */ /* 0x00006400000c000b */
[----:B01----:R-:W-:Y:S01]  /*11d90*/  ENDCOLLECTIVE ;  /* 0x000000000000791b */ /* 0x003fe20003800000 */
.L_x_14145:
        /* <DEDUP_REMOVED lines=16> */
.L_x_14146:
[----:B------:R-:W-:Y:S02]  /*11ea0*/  IMAD.MOV.U32 R13, RZ, RZ, R4 ;  /* 0x000000ffff0d7224 */ /* 0x000fe400078e0004 */
[----:B------:R-:W-:Y:S02]  /*11eb0*/  IMAD.MOV.U32 R12, RZ, RZ, 0x7 ;  /* 0x00000007ff0c7424 */ /* 0x000fe400078e00ff */
[----:B------:R-:W-:-:S07]  /*11ec0*/  IMAD.MOV.U32 R3, RZ, RZ, R14 ;  /* 0x000000ffff037224 */ /* 0x000fce00078e000e */
[----:B------:R-:W-:Y:S05]  /*11ed0*/  WARPSYNC.COLLECTIVE R15, `(.L_x_14147) ;  /* 0x000000000f087348 */ /* 0x000fea0003c00000 */
[----:B------:R0:W1:Y:S02]  /*11ee0*/  SHFL.IDX P6, R14, R13, R12, R11 ;  /* 0x0000000c0d0e7389 */ /* 0x00006400000c000b */
[----:B01----:R-:W-:Y:S01]  /*11ef0*/  ENDCOLLECTIVE ;  /* 0x000000000000791b */ /* 0x003fe20003800000 */
.L_x_14147:
        /* <DEDUP_REMOVED lines=14> */
.L_x_14148:
[----:B------:R-:W-:Y:S05]  /*11fe0*/  BRA `(.L_x_14149) ;  /* 0xffffffc0001c7947 */ /* 0x000fea000383ffff */
.L_x_14063:
[----:B0-----:R0:W1:Y:S02]  /*11ff0*/  SYNCS.PHASECHK.TRANS64.TRYWAIT P0, [R22+URZ+0x22820], R3 ;  /* 0x02282003160075a7 */ /* 0x001064000800017f */
[----:B-1----:R-:W-:Y:S05]  /*12000*/  @!P0 NANOSLEEP.SYNCS 0x989680 ;  /* 0x009896800000895d */ /* 0x002fea0003900000 */
[----:B------:R-:W1:Y:S02]  /*12010*/  @!P0 SYNCS.PHASECHK.TRANS64 P0, [R22+URZ+0x22820], R3 ;  /* 0x02282003160085a7 */ /* 0x000e64000800007f */
[----:B-1----:R-:W-:Y:S05]  /*12020*/  @!P0 BRA `(.L_x_14063) ;  /* 0xfffffffc00f08947 */ /* 0x002fea000383ffff */
[----:B------:R-:W-:Y:S05]  /*12030*/  BRA `(.L_x_14150) ;  /* 0xffffffc000787947 */ /* 0x000fea000383ffff */
.L_x_14066:
[----:B-1----:R1:W2:Y:S02]  /*12040*/  SYNCS.PHASECHK.TRANS64.TRYWAIT P0, [R33+URZ+0x22860], R0 ;  /* 0x02286000210075a7 */ /* 0x0022a4000800017f */
[----:B--2---:R-:W-:Y:S05]  /*12050*/  @!P0 NANOSLEEP.SYNCS 0x989680 ;  /* 0x009896800000895d */ /* 0x004fea0003900000 */
[----:B------:R-:W2:Y:S02]  /*12060*/  @!P0 SYNCS.PHASECHK.TRANS64 P0, [R33+URZ+0x22860], R0 ;  /* 0x02286000210085a7 */ /* 0x000ea4000800007f */
[----:B--2---:R-:W-:Y:S05]  /*12070*/  @!P0 BRA `(.L_x_14066) ;  /* 0xfffffffc00f08947 */ /* 0x004fea000383ffff */
[----:B------:R-:W-:Y:S05]  /*12080*/  BRA `(.L_x_14151) ;  /* 0xffffffc000887947 */ /* 0x000fea000383ffff */
.L_x_14067:
        /* <DEDUP_REMOVED lines=8> */
.L_x_14153:
[----:B------:R-:W-:Y:S05]  /*12110*/  BSYNC B0 ;  /* 0x0000000000007941 */ /* 0x000fea0003800000 */
.L_x_14152:
        /* <DEDUP_REMOVED lines=13> */
.L_x_14154:
        /* <DEDUP_REMOVED lines=11> */
.L_x_14155:
        /* <DEDUP_REMOVED lines=17> */
.L_x_14156:
[----:B------:R-:W-:Y:S02]  /*123b0*/  IMAD.MOV.U32 R13, RZ, RZ, R6 ;  /* 0x000000ffff0d7224 */ /* 0x000fe400078e0006 */
[----:B------:R-:W-:Y:S01]  /*123c0*/  IMAD.MOV.U32 R12, RZ, RZ, 0x2 ;  /* 0x00000002ff0c7424 */ /* 0x000fe200078e00ff */
[----:B------:R-:W-:-:S13]  /*123d0*/  IADD3 R2, P4, R14, R0, RZ ;  /* 0x000000000e027210 */ /* 0x000fda0007f9e0ff */
[----:B------:R-:W-:Y:S05]  /*123e0*/  WARPSYNC.COLLECTIVE R15, `(.L_x_14157) ;  /* 0x000000000f087348 */ /* 0x000fea0003c00000 */
[----:B------:R0:W1:Y:S02]  /*123f0*/  SHFL.IDX P6, R14, R13, R12, R11 ;  /* 0x0000000c0d0e7389 */ /* 0x00006400000c000b */
[----:B01----:R-:W-:Y:S01]  /*12400*/  ENDCOLLECTIVE ;  /* 0x000000000000791b */ /* 0x003fe20003800000 */
.L_x_14157:
        /* <DEDUP_REMOVED lines=17> */
.L_x_14158:
[----:B------:R-:W-:Y:S02]  /*12520*/  IMAD.MOV.U32 R13, RZ, RZ, R6 ;  /* 0x000000ffff0d7224 */ /* 0x000fe400078e0006 */
[----:B------:R-:W-:Y:S01]  /*12530*/  IMAD.MOV.U32 R12, RZ, RZ, 0x3 ;  /* 0x00000003ff0c7424 */ /* 0x000fe200078e00ff */
[----:B------:R-:W-:-:S13]  /*12540*/  IADD3 R2, P4, R14, R0, RZ ;  /* 0x000000000e027210 */ /* 0x000fda0007f9e0ff */
[----:B------:R-:W-:Y:S05]  /*12550*/  WARPSYNC.COLLECTIVE R15, `(.L_x_14159) ;  /* 0x000000000f087348 */ /* 0x000fea0003c00000 */
[----:B------:R0:W1:Y:S02]  /*12560*/  SHFL.IDX P6, R14, R13, R12, R11 ;  /* 0x0000000c0d0e7389 */ /* 0x00006400000c000b */
[----:B01----:R-:W-:Y:S01]  /*12570*/  ENDCOLLECTIVE ;  /* 0x000000000000791b */ /* 0x003fe20003800000 */
.L_x_14159:
        /* <DEDUP_REMOVED lines=17> */
.L_x_14160:
[----:B------:R-:W-:Y:S02]  /*12690*/  IMAD.MOV.U32 R13, RZ, RZ, R6 ;  /* 0x000000ffff0d7224 */ /* 0x000fe400078e0006 */
[----:B------:R-:W-:Y:S01]  /*126a0*/  IMAD.MOV.U32 R12, RZ, RZ, 0x4 ;  /* 0x00000004ff0c7424 */ /* 0x000fe200078e00ff */
[----:B------:R-:W-:-:S13]  /*126b0*/  IADD3 R2, P4, R14, R0, RZ ;  /* 0x000000000e027210 */ /* 0x000fda0007f9e0ff */
[----:B------:R-:W-:Y:S05]  /*126c0*/  WARPSYNC.COLLECTIVE R15, `(.L_x_14161) ;  /* 0x000000000f087348 */ /* 0x000fea0003c00000 */
[----:B------:R0:W1:Y:S02]  /*126d0*/  SHFL.IDX P6, R14, R13, R12, R11 ;  /* 0x0000000c0d0e7389 */ /* 0x00006400000c000b */
[----:B01----:R-:W-:Y:S01]  /*126e0*/  ENDCOLLECTIVE ;  /* 0x000000000000791b */ /* 0x003fe20003800000 */
.L_x_14161:
        /* <DEDUP_REMOVED lines=17> */
.L_x_14162:
[----:B------:R-:W-:Y:S02]  /*12800*/  IMAD.MOV.U32 R13, RZ, RZ, R6 ;  /* 0x000000ffff0d7224 */ /* 0x000fe400078e0006 */
[----:B------:R-:W-:Y:S01]  /*12810*/  IMAD.MOV.U32 R12, RZ, RZ, 0x5 ;  /* 0x00000005ff0c7424 */ /* 0x000fe200078e00ff */
[----:B------:R-:W-:-:S13]  /*12820*/  IADD3 R2, P4, R14, R0, RZ ;  /* 0x000000000e027210 */ /* 0x000fda0007f9e0ff */
[----:B------:R-:W-:Y:S05]  /*12830*/  WARPSYNC.COLLECTIVE R15, `(.L_x_14163) ;  /* 0x000000000f087348 */ /* 0x000fea0003c00000 */
[----:B------:R0:W1:Y:S02]  /*12840*/  SHFL.IDX P6, R14, R13, R12, R11 ;  /* 0x0000000c0d0e7389 */ /* 0x00006400000c000b */
[----:B01----:R-:W-:Y:S01]  /*12850*/  ENDCOLLECTIVE ;  /* 0x000000000000791b */ /* 0x003fe20003800000 */
.L_x_14163:
        /* <DEDUP_REMOVED lines=12> */
.L_x_14164:
        /* <DEDUP_REMOVED lines=9> */
.L_x_14074:
[----:B0-----:R0:W1:Y:S02]  /*129b0*/  SYNCS.PHASECHK.TRANS64.TRYWAIT P0, [R10+URZ+0x22840], R20 ;  /* 0x022840140a0075a7 */ /* 0x001064000800017f */
[----:B-1----:R-:W-:Y:S05]  /*129c0*/  @!P0 NANOSLEEP.SYNCS 0x989680 ;  /* 0x009896800000895d */ /* 0x002fea0003900000 */
[----:B------:R-:W1:Y:S02]  /*129d0*/  @!P0 SYNCS.PHASECHK.TRANS64 P0, [R10+URZ+0x22840], R20 ;  /* 0x022840140a0085a7 */ /* 0x000e64000800007f */
[----:B-1----:R-:W-:Y:S05]  /*129e0*/  @!P0 BRA `(.L_x_14074) ;  /* 0xfffffffc00f08947 */ /* 0x002fea000383ffff */
[----:B------:R-:W-:Y:S05]  /*129f0*/  BRA `(.L_x_14166) ;  /* 0xffffffc000f07947 */ /* 0x000fea000383ffff */
.L_x_14075:
        /* <DEDUP_REMOVED lines=8> */
.L_x_14168:
[----:B------:R-:W-:Y:S05]  /*12a80*/  BSYNC B1 ;  /* 0x0000000000017941 */ /* 0x000fea0003800000 */
.L_x_14167:
        /* <DEDUP_REMOVED lines=9> */
.L_x_14169:
[----:B------:R-:W-:Y:S02]  /*12b20*/  IMAD.MOV.U32 R13, RZ, RZ, R8 ;  /* 0x000000ffff0d7224 */ /* 0x000fe400078e0008 */
[----:B------:R-:W-:Y:S02]  /*12b30*/  IMAD.MOV.U32 R12, RZ, RZ, 0x1 ;  /* 0x00000001ff0c7424 */ /* 0x000fe400078e00ff */
[----:B------:R-:W-:-:S07]  /*12b40*/  IMAD.MOV.U32 R2, RZ, RZ, R14 ;  /* 0x000000ffff027224 */ /* 0x000fce00078e000e */
[----:B------:R-:W-:Y:S05]  /*12b50*/  WARPSYNC.COLLECTIVE R15, `(.L_x_14170) ;  /* 0x000000000f087348 */ /* 0x000fea0003c00000 */
[----:B------:R0:W1:Y:S02]  /*12b60*/  SHFL.IDX P6, R14, R13, R12, R11 ;  /* 0x0000000c0d0e7389 */ /* 0x00006400000c000b */
[----:B01----:R-:W-:Y:S01]  /*12b70*/  ENDCOLLECTIVE ;  /* 0x000000000000791b */ /* 0x003fe20003800000 */
.L_x_14170:
        /* <DEDUP_REMOVED lines=11> */
.L_x_14171:
[----:B------:R-:W-:Y:S02]  /*12c30*/  IMAD.MOV.U32 R13, RZ, RZ, R8 ;  /* 0x000000ffff0d7224 */ /* 0x000fe400078e0008 */
[----:B------:R-:W-:Y:S02]  /*12c40*/  IMAD.MOV.U32 R12, RZ, RZ, 0x2 ;  /* 0x00000002ff0c7424 */ /* 0x000fe400078e00ff */
[----:B------:R-:W-:-:S07]  /*12c50*/  IMAD.MOV.U32 R2, RZ, RZ, R14 ;  /* 0x000000ffff027224 */ /* 0x000fce00078e000e */
[----:B------:R-:W-:Y:S05]  /*12c60*/  WARPSYNC.COLLECTIVE R15, `(.L_x_14172) ;  /* 0x000000000f087348 */ /* 0x000fea0003c00000 */
[----:B------:R0:W1:Y:S02]  /*12c70*/  SHFL.IDX P6, R14, R13, R12, R11 ;  /* 0x0000000c0d0e7389 */ /* 0x00006400000c000b */
[----:B01----:R-:W-:Y:S01]  /*12c80*/  ENDCOLLECTIVE ;  /* 0x000000000000791b */ /* 0x003fe20003800000 */
.L_x_14172:
        /* <DEDUP_REMOVED lines=11> */
.L_x_14173:
[----:B------:R-:W-:Y:S01]  /*12d40*/  MOV R13, R8 ;  /* 0x00000008000d7202 */ /* 0x000fe20000000f00 */
[----:B------:R-:W-:Y:S02]  /*12d50*/  IMAD.MOV.U32 R12, RZ, RZ, 0x3 ;  /* 0x00000003ff0c7424 */ /* 0x000fe400078e00ff */
[----:B------:R-:W-:-:S07]  /*12d60*/  IMAD.MOV.U32 R2, RZ, RZ, R14 ;  /* 0x000000ffff027224 */ /* 0x000fce00078e000e */
[----:B------:R-:W-:Y:S05]  /*12d70*/  WARPSYNC.COLLECTIVE R15, `(.L_x_14174) ;  /* 0x000000000f087348 */ /* 0x000fea0003c00000 */
[----:B------:R0:W1:Y:S02]  /*12d80*/  SHFL.IDX P6, R14, R13, R12, R11 ;  /* 0x0000000c0d0e7389 */ /* 0x00006400000c000b */
[----:B01----:R-:W-:Y:S01]  /*12d90*/  ENDCOLLECTIVE ;  /* 0x000000000000791b */ /* 0x003fe20003800000 */
.L_x_14174:
        /* <DEDUP_REMOVED lines=11> */
.L_x_14175:
[----:B------:R-:W-:Y:S02]  /*12e50*/  IMAD.MOV.U32 R13, RZ, RZ, R8 ;  /* 0x000000ffff0d7224 */ /* 0x000fe400078e0008 */
[----:B------:R-:W-:Y:S02]  /*12e60*/  IMAD.MOV.U32 R12, RZ, RZ, 0x4 ;  /* 0x00000004ff0c7424 */ /* 0x000fe400078e00ff */
[----:B------:R-:W-:-:S07]  /*12e70*/  IMAD.MOV.U32 R2, RZ, RZ, R14 ;  /* 0x000000ffff027224 */ /* 0x000fce00078e000e */
[----:B------:R-:W-:Y:S05]  /*12e80*/  WARPSYNC.COLLECTIVE R15, `(.L_x_14176) ;  /* 0x000000000f087348 */ /* 0x000fea0003c00000 */
[----:B------:R0:W1:Y:S02]  /*12e90*/  SHFL.IDX P6, R14, R13, R12, R11 ;  /* 0x0000000c0d0e7389 */ /* 0x00006400000c000b */
[----:B01----:R-:W-:Y:S01]  /*12ea0*/  ENDCOLLECTIVE ;  /* 0x000000000000791b */ /* 0x003fe20003800000 */
.L_x_14176:
        /* <DEDUP_REMOVED lines=11> */
.L_x_14177:
[----:B------:R-:W-:Y:S02]  /*12f60*/  IMAD.MOV.U32 R13, RZ, RZ, R8 ;  /* 0x000000ffff0d7224 */ /* 0x000fe400078e0008 */
[----:B------:R-:W-:Y:S02]  /*12f70*/  IMAD.MOV.U32 R12, RZ, RZ, 0x5 ;  /* 0x00000005ff0c7424 */ /* 0x000fe400078e00ff */
[----:B------:R-:W-:-:S07]  /*12f80*/  IMAD.MOV.U32 R2, RZ, RZ, R14 ;  /* 0x000000ffff027224 */ /* 0x000fce00078e000e */
[----:B------:R-:W-:Y:S05]  /*12f90*/  WARPSYNC.COLLECTIVE R15, `(.L_x_14178) ;  /* 0x000000000f087348 */ /* 0x000fea0003c00000 */
[----:B------:R0:W1:Y:S02]  /*12fa0*/  SHFL.IDX P6, R14, R13, R12, R11 ;  /* 0x0000000c0d0e7389 */ /* 0x00006400000c000b */
[----:B01----:R-:W-:Y:S01]  /*12fb0*/  ENDCOLLECTIVE ;  /* 0x000000000000791b */ /* 0x003fe20003800000 */
.L_x_14178:
        /* <DEDUP_REMOVED lines=11> */
.L_x_14179:
[----:B------:R-:W-:Y:S05]  /*13070*/  BRA `(.L_x_14180) ;  /* 0xffffffc000207947 */ /* 0x000fea000383ffff */
.L_x_14080:
[----:B--2---:R2:W3:Y:S02]  /*13080*/  SYNCS.PHASECHK.TRANS64.TRYWAIT P0, [R10+URZ+0x22860], R20 ;  /* 0x022860140a0075a7 */ /* 0x0044e4000800017f */
[----:B---3--:R-:W-:Y:S05]  /*13090*/  @!P0 NANOSLEEP.SYNCS 0x989680 ;  /* 0x009896800000895d */ /* 0x008fea0003900000 */
[----:B------:R-:W3:Y:S02]  /*130a0*/  @!P0 SYNCS.PHASECHK.TRANS64 P0, [R10+URZ+0x22860], R20 ;  /* 0x022860140a0085a7 */ /* 0x000ee4000800007f */
[----:B---3--:R-:W-:Y:S05]  /*130b0*/  @!P0 BRA `(.L_x_14080) ;  /* 0xfffffffc00f08947 */ /* 0x008fea000383ffff */
[----:B------:R-:W-:Y:S05]  /*130c0*/  BRA `(.L_x_14181) ;  /* 0xffffffc000707947 */ /* 0x000fea000383ffff */
.L_x_14081:
        /* <DEDUP_REMOVED lines=8> */
.L_x_14183:
[----:B------:R-:W-:Y:S05]  /*13150*/  BSYNC B1 ;  /* 0x0000000000017941 */ /* 0x000fea0003800000 */
.L_x_14182:
        /* <DEDUP_REMOVED lines=9> */
.L_x_14184:
[----:B------:R-:W-:Y:S02]  /*131f0*/  IMAD.MOV.U32 R13, RZ, RZ, R25 ;  /* 0x000000ffff0d7224 */ /* 0x000fe400078e0019 */
[----:B------:R-:W-:Y:S01]  /*13200*/  IMAD.MOV.U32 R12, RZ, RZ, 0x1 ;  /* 0x00000001ff0c7424 */ /* 0x000fe200078e00ff */
[----:B------:R-:W-:-:S13]  /*13210*/  IADD3 R2, P0, R14, R0, RZ ;  /* 0x000000000e027210 */ /* 0x000fda0007f1e0ff */
[----:B------:R-:W-:Y:S05]  /*13220*/  WARPSYNC.COLLECTIVE R15, `(.L_x_14185) ;  /* 0x000000000f087348 */ /* 0x000fea0003c00000 */
[----:B------:R0:W1:Y:S02]  /*13230*/  SHFL.IDX P6, R14, R13, R12, R11 ;  /* 0x0000000c0d0e7389 */ /* 0x00006400000c000b */
[----:B01----:R-:W-:Y:S01]  /*13240*/  ENDCOLLECTIVE ;  /* 0x000000000000791b */ /* 0x003fe20003800000 */
.L_x_14185:
        /* <DEDUP_REMOVED lines=13> */
.L_x_14186:
[----:B------:R-:W-:Y:S02]  /*13320*/  IMAD.MOV.U32 R13, RZ, RZ, R25 ;  /* 0x000000ffff0d7224 */ /* 0x000fe400078e0019 */
[----:B------:R-:W-:Y:S01]  /*13330*/  IMAD.MOV.U32 R12, RZ, RZ, 0x2 ;  /* 0x00000002ff0c7424 */ /* 0x000fe200078e00ff */
[----:B------:R-:W-:-:S13]  /*13340*/  IADD3 R2, P0, R14, R0, RZ ;  /* 0x000000000e027210 */ /* 0x000fda0007f1e0ff */
[----:B------:R-:W-:Y:S05]  /*13350*/  WARPSYNC.COLLECTIVE R15, `(.L_x_14187) ;  /* 0x000000000f087348 */ /* 0x000fea0003c00000 */
[----:B------:R0:W1:Y:S02]  /*13360*/  SHFL.IDX P6, R14, R13, R12, R11 ;  /* 0x0000000c0d0e7389 */ /* 0x00006400000c000b */
[----:B01----:R-:W-:Y:S01]  /*13370*/  ENDCOLLECTIVE ;  /* 0x000000000000791b */ /* 0x003fe20003800000 */
.L_x_14187:
        /* <DEDUP_REMOVED lines=13> */
.L_x_14188:
[----:B------:R-:W-:Y:S02]  /*13450*/  IMAD.MOV.U32 R13, RZ, RZ, R25 ;  /* 0x000000ffff0d7224 */ /* 0x000fe400078e0019 */
[----:B------:R-:W-:Y:S02]  /*13460*/  IMAD.MOV.U32 R12, RZ, RZ, 0x3 ;  /* 0x00000003ff0c7424 */ /* 0x000fe400078e00ff */
[----:B------:R-:W-:-:S07]  /*13470*/  IMAD.MOV.U32 R8, RZ, RZ, R14 ;  /* 0x000000ffff087224 */ /* 0x000fce00078e000e */
[----:B------:R-:W-:Y:S05]  /*13480*/  WARPSYNC.COLLECTIVE R15, `(.L_x_14189) ;  /* 0x000000000f087348 */ /* 0x000fea0003c00000 */
[----:B------:R0:W1:Y:S02]  /*13490*/  SHFL.IDX P6, R14, R13, R12, R11 ;  /* 0x0000000c0d0e7389 */ /* 0x00006400000c000b */
[----:B01----:R-:W-:Y:S01]  /*134a0*/  ENDCOLLECTIVE ;  /* 0x000000000000791b */ /* 0x003fe20003800000 */
.L_x_14189:
        /* <DEDUP_REMOVED lines=14> */
.L_x_14190:
[----:B------:R-:W-:Y:S02]  /*13590*/  IMAD.MOV.U32 R13, RZ, RZ, R25 ;  /* 0x000000ffff0d7224 */ /* 0x000fe400078e0019 */
[----:B------:R-:W-:Y:S01]  /*135a0*/  IMAD.MOV.U32 R12, RZ, RZ, 0x4 ;  /* 0x00000004ff0c7424 */ /* 0x000fe200078e00ff */
[----:B------:R-:W-:-:S13]  /*135b0*/  IADD3 R2, P0, R14, R0, RZ ;  /* 0x000000000e027210 */ /* 0x000fda0007f1e0ff */
[----:B------:R-:W-:Y:S05]  /*135c0*/  WARPSYNC.COLLECTIVE R15, `(.L_x_14191) ;  /* 0x000000000f087348 */ /* 0x000fea0003c00000 */
[----:B------:R0:W1:Y:S02]  /*135d0*/  SHFL.IDX P6, R14, R13, R12, R11 ;  /* 0x0000000c0d0e7389 */ /* 0x00006400000c000b */
[----:B01----:R-:W-:Y:S01]  /*135e0*/  ENDCOLLECTIVE ;  /* 0x000000000000791b */ /* 0x003fe20003800000 */
.L_x_14191:
        /* <DEDUP_REMOVED lines=13> */
.L_x_14192:
[----:B------:R-:W-:Y:S02]  /*136c0*/  IMAD.MOV.U32 R13, RZ, RZ, R25 ;  /* 0x000000ffff0d7224 */ /* 0x000fe400078e0019 */
[----:B------:R-:W-:Y:S01]  /*136d0*/  IMAD.MOV.U32 R12, RZ, RZ, 0x5 ;  /* 0x00000005ff0c7424 */ /* 0x000fe200078e00ff */
[----:B------:R-:W-:-:S13]  /*136e0*/  IADD3 R2, P0, R14, R0, RZ ;  /* 0x000000000e027210 */ /* 0x000fda0007f1e0ff */
[----:B------:R-:W-:Y:S05]  /*136f0*/  WARPSYNC.COLLECTIVE R15, `(.L_x_14193) ;  /* 0x000000000f087348 */ /* 0x000fea0003c00000 */
[----:B------:R0:W1:Y:S02]  /*13700*/  SHFL.IDX P6, R14, R13, R12, R11 ;  /* 0x0000000c0d0e7389 */ /* 0x00006400000c000b */
[----:B01----:R-:W-:Y:S01]  /*13710*/  ENDCOLLECTIVE ;  /* 0x000000000000791b */ /* 0x003fe20003800000 */
.L_x_14193:
        /* <DEDUP_REMOVED lines=13> */
.L_x_14194:
[----:B------:R-:W-:Y:S05]  /*137f0*/  BRA `(.L_x_14195) ;  /* 0xffffffbc00b87947 */ /* 0x000fea000383ffff */
.L_x_14089:
        /* <DEDUP_REMOVED lines=8> */
.L_x_14197:
[----:B------:R-:W-:Y:S05]  /*13880*/  BSYNC B0 ;  /* 0x0000000000007941 */ /* 0x000fea0003800000 */
.L_x_14196:
        /* <DEDUP_REMOVED lines=9> */
.L_x_14198:
        /* <DEDUP_REMOVED lines=18> */
.L_x_14199:
[----:B------:R-:W-:Y:S01]  /*13a40*/  IMAD.MOV.U32 R12, RZ, RZ, 0x2 ;  /* 0x00000002ff0c7424 */ /* 0x000fe200078e00ff */
[----:B------:R-:W-:-:S05]  /*13a50*/  SEL R6, R14, RZ, P1 ;  /* 0x000000ff0e067207 */ /* 0x000fca0000800000 */
[----:B------:R-:W-:-:S04]  /*13a60*/  IMAD.IADD R6, R5, 0x1, R6 ;  /* 0x0000000105067824 */ /* 0x000fc800078e0206 */
[----:B------:R-:W-:-:S07]  /*13a70*/  IMAD.MOV.U32 R13, RZ, RZ, R6 ;  /* 0x000000ffff0d7224 */ /* 0x000fce00078e0006 */
[----:B------:R-:W-:Y:S05]  /*13a80*/  WARPSYNC.COLLECTIVE R15, `(.L_x_14200) ;  /* 0x000000000f087348 */ /* 0x000fea0003c00000 */
[----:B------:R0:W1:Y:S02]  /*13a90*/  SHFL.UP P6, R14, R13, R12, R11 ;  /* 0x0400000c0d0e7389 */ /* 0x00006400000c000b */
[----:B01----:R-:W-:Y:S01]  /*13aa0*/  ENDCOLLECTIVE ;  /* 0x000000000000791b */ /* 0x003fe20003800000 */
.L_x_14200:
[----:B------:R-:W-:Y:S01]  /*13ab0*/  IMAD.MOV.U32 R12, RZ, RZ, 0x4 ;  /* 0x00000004ff0c7424 */ /* 0x000fe200078e00ff */
[----:B------:R-:W-:-:S05]  /*13ac0*/  SEL R7, R14, RZ, P2 ;  /* 0x000000ff0e077207 */ /* 0x000fca0001000000 */
[----:B------:R-:W-:-:S04]  /*13ad0*/  IMAD.IADD R7, R6, 0x1, R7 ;  /* 0x0000000106077824 */ /* 0x000fc800078e0207 */
[----:B------:R-:W-:-:S07]  /*13ae0*/  IMAD.MOV.U32 R13, RZ, RZ, R7 ;  /* 0x000000ffff0d7224 */ /* 0x000fce00078e0007 */
[----:B------:R-:W-:Y:S05]  /*13af0*/  WARPSYNC.COLLECTIVE R15, `(.L_x_14201) ;  /* 0x000000000f087348 */ /* 0x000fea0003c00000 */
[----:B------:R0:W1:Y:S02]  /*13b00*/  SHFL.UP P6, R14, R13, R12, R11 ;  /* 0x0400000c0d0e7389 */ /* 0x00006400000c000b */
[----:B01----:R-:W-:Y:S01]  /*13b10*/  ENDCOLLECTIVE ;  /* 0x000000000000791b */ /* 0x003fe20003800000 */
.L_x_14201:
[----:B------:R-:W-:Y:S01]  /*13b20*/  IMAD.MOV.U32 R12, RZ, RZ, 0x8 ;  /* 0x00000008ff0c7424 */ /* 0x000fe200078e00ff */
[----:B------:R-:W-:-:S05]  /*13b30*/  SEL R2, R14, RZ, P3 ;  /* 0x000000ff0e027207 */ /* 0x000fca0001800000 */
[----:B------:R-:W-:-:S04]  /*13b40*/  IMAD.IADD R2, R7, 0x1, R2 ;  /* 0x0000000107027824 */ /* 0x000fc800078e0202 */
[----:B------:R-:W-:-:S07]  /*13b50*/  IMAD.MOV.U32 R13, RZ, RZ, R2 ;  /* 0x000000ffff0d7224 */ /* 0x000fce00078e0002 */
[----:B------:R-:W-:Y:S05]  /*13b60*/  WARPSYNC.COLLECTIVE R15, `(.L_x_14202) ;  /* 0x000000000f087348 */ /* 0x000fea0003c00000 */
[----:B------:R0:W1:Y:S02]  /*13b70*/  SHFL.UP P6, R14, R13, R12, R11 ;  /* 0x0400000c0d0e7389 */ /* 0x00006400000c000b */
[----:B01----:R-:W-:Y:S01]  /*13b80*/  ENDCOLLECTIVE ;  /* 0x000000000000791b */ /* 0x003fe20003800000 */
.L_x_14202:
[----:B------:R-:W-:Y:S01]  /*13b90*/  IMAD.MOV.U32 R12, RZ, RZ, 0x10 ;  /* 0x00000010ff0c7424 */ /* 0x000fe200078e00ff */
[----:B------:R-:W-:-:S05]  /*13ba0*/  SEL R3, R14, RZ, P4 ;  /* 0x000000ff0e037207 */ /* 0x000fca0002000000 */
[----:B------:R-:W-:-:S04]  /*13bb0*/  IMAD.IADD R3, R2, 0x1, R3 ;  /* 0x0000000102037824 */ /* 0x000fc800078e0203 */
[----:B------:R-:W-:-:S07]  /*13bc0*/  IMAD.MOV.U32 R13, RZ, RZ, R3 ;  /* 0x000000ffff0d7224 */ /* 0x000fce00078e0003 */
[----:B------:R-:W-:Y:S05]  /*13bd0*/  WARPSYNC.COLLECTIVE R15, `(.L_x_14203) ;  /* 0x000000000f087348 */ /* 0x000fea0003c00000 */
[----:B------:R0:W1:Y:S02]  /*13be0*/  SHFL.UP P6, R14, R13, R12, R11 ;  /* 0x0400000c0d0e7389 */ /* 0x00006400000c000b */
[----:B01----:R-:W-:Y:S01]  /*13bf0*/  ENDCOLLECTIVE ;  /* 0x000000000000791b */ /* 0x003fe20003800000 */
.L_x_14203:
        /* <DEDUP_REMOVED lines=8> */
.L_x_14204:
[----:B------:R-:W-:Y:S05]  /*13c80*/  BRA `(.L_x_14205) ;  /* 0xffffffc000147947 */ /* 0x000fea000383ffff */
.L_x_14094:
        /* <DEDUP_REMOVED lines=8> */
.L_x_14207:
[----:B------:R-:W-:Y:S05]  /*13d10*/  BSYNC B0 ;  /* 0x0000000000007941 */ /* 0x000fea0003800000 */
.L_x_14206:
        /* <DEDUP_REMOVED lines=8> */
.L_x_14208:
[----:B------:R-:W-:Y:S01]  /*13da0*/  IMAD.MOV.U32 R12, RZ, RZ, 0x4 ;  /* 0x00000004ff0c7424 */ /* 0x000fe200078e00ff */
[----:B------:R-:W-:-:S05]  /*13db0*/  SEL R2, R14, RZ, P2 ;  /* 0x000000ff0e027207 */ /* 0x000fca0001000000 */
[----:B------:R-:W-:-:S04]  /*13dc0*/  IMAD.IADD R2, R13, 0x1, R2 ;  /* 0x000000010d027824 */ /* 0x000fc800078e0202 */
[----:B------:R-:W-:-:S07]  /*13dd0*/  IMAD.MOV.U32 R13, RZ, RZ, R2 ;  /* 0x000000ffff0d7224 */ /* 0x000fce00078e0002 */
[----:B------:R-:W-:Y:S05]  /*13de0*/  WARPSYNC.COLLECTIVE R15, `(.L_x_14209) ;  /* 0x000000000f087348 */ /* 0x000fea0003c00000 */
[----:B------:R0:W1:Y:S02]  /*13df0*/  SHFL.UP P6, R14, R13, R12, R11 ;  /* 0x0400000c0d0e7389 */ /* 0x00006400000c000b */
[----:B01----:R-:W-:Y:S01]  /*13e00*/  ENDCOLLECTIVE ;  /* 0x000000000000791b */ /* 0x003fe20003800000 */
.L_x_14209:
[----:B------:R-:W-:Y:S01]  /*13e10*/  IMAD.MOV.U32 R12, RZ, RZ, 0x8 ;  /* 0x00000008ff0c7424 */ /* 0x000fe200078e00ff */
[----:B------:R-:W-:-:S05]  /*13e20*/  SEL R3, R14, RZ, P3 ;  /* 0x000000ff0e037207 */ /* 0x000fca0001800000 */
[----:B------:R-:W-:-:S04]  /*13e30*/  IMAD.IADD R3, R2, 0x1, R3 ;  /* 0x0000000102037824 */ /* 0x000fc800078e0203 */
[----:B------:R-:W-:-:S07]  /*13e40*/  IMAD.MOV.U32 R13, RZ, RZ, R3 ;  /* 0x000000ffff0d7224 */ /* 0x000fce00078e0003 */
[----:B------:R-:W-:Y:S05]  /*13e50*/  WARPSYNC.COLLECTIVE R15, `(.L_x_14210) ;  /* 0x000000000f087348 */ /* 0x000fea0003c00000 */
[----:B------:R0:W1:Y:S02]  /*13e60*/  SHFL.UP P6, R14, R13, R12, R11 ;  /* 0x0400000c0d0e7389 */ /* 0x00006400000c000b */
[----:B01----:R-:W-:Y:S01]  /*13e70*/  ENDCOLLECTIVE ;  /* 0x000000000000791b */ /* 0x003fe20003800000 */
.L_x_14210:
[----:B------:R-:W-:Y:S01]  /*13e80*/  IMAD.MOV.U32 R12, RZ, RZ, 0x10 ;  /* 0x00000010ff0c7424 */ /* 0x000fe200078e00ff */
[----:B------:R-:W-:-:S05]  /*13e90*/  SEL R4, R14, RZ, P4 ;  /* 0x000000ff0e047207 */ /* 0x000fca0002000000 */
[----:B------:R-:W-:-:S04]  /*13ea0*/  IMAD.IADD R4, R3, 0x1, R4 ;  /* 0x0000000103047824 */ /* 0x000fc800078e0204 */
[----:B------:R-:W-:-:S07]  /*13eb0*/  IMAD.MOV.U32 R13, RZ, RZ, R4 ;  /* 0x000000ffff0d7224 */ /* 0x000fce00078e0004 */
[----:B------:R-:W-:Y:S05]  /*13ec0*/  WARPSYNC.COLLECTIVE R15, `(.L_x_14211) ;  /* 0x000000000f087348 */ /* 0x000fea0003c00000 */
[----:B------:R0:W1:Y:S02]  /*13ed0*/  SHFL.UP P6, R14, R13, R12, R11 ;  /* 0x0400000c0d0e7389 */ /* 0x00006400000c000b */
[----:B01----:R-:W-:Y:S01]  /*13ee0*/  ENDCOLLECTIVE ;  /* 0x000000000000791b */ /* 0x003fe20003800000 */
.L_x_14211:
        /* <DEDUP_REMOVED lines=8> */
.L_x_14212:
[----:B------:R-:W-:Y:S05]  /*13f70*/  BRA `(.L_x_14213) ;  /* 0xffffffbc00f47947 */ /* 0x000fea000383ffff */
.L_x_14096:
[----:B------:R-:W-:Y:S01]  /*13f80*/  BSSY B0, `(.L_x_14214) ;  /* 0x0000006000007945 */ /* 0x000fe20003800000 */
[----:B------:R-:W-:Y:S01]  /*13f90*/  PLOP3.LUT P6, PT, P6, PT, PT, 0x8, 0x0 ;  /* 0x000000000000781c */ /* 0x000fe200037ce170 */
[----:B------:R-:W-:-:S12]  /*13fa0*/  IMAD.MOV.U32 R15, RZ, RZ, -0x1 ;  /* 0xffffffffff0f7424 */ /* 0x000fd800078e00ff */
[----:B012---:R-:W-:Y:S05]  /*13fb0*/  WARPSYNC.COLLECTIVE R15, `(.L_x_14215) ;  /* 0x000000000f087348 */ /* 0x007fea0003c00000 */
[----:B------:R-:W-:Y:S01]  /*13fc0*/  VOTE.ANY R14, PT, P6 ;  /* 0x00000000000e7806 */ /* 0x000fe200030e0100 */
[----:B012---:R-:W-:Y:S06]  /*13fd0*/  ENDCOLLECTIVE ;  /* 0x000000000000791b */ /* 0x007fec0003800000 */
.L_x_14215:
[----:B------:R-:W-:Y:S05]  /*13fe0*/  BSYNC B0 ;  /* 0x0000000000007941 */ /* 0x000fea0003800000 */
.L_x_14214:
        /* <DEDUP_REMOVED lines=9> */
.L_x_14216:
[----:B------:R-:W-:Y:S01]  /*14080*/  IMAD.MOV.U32 R5, RZ, RZ, R14 ;  /* 0x000000ffff057224 */ /* 0x000fe200078e000e */
[----:B------:R-:W-:Y:S06]  /*14090*/  BRA `(.L_x_14217) ;  /* 0xffffffbc00e47947 */ /* 0x000fec000383ffff */
.L_x_14098:
[----:B------:R-:W-:Y:S01]  /*140a0*/  BSSY B0, `(.L_x_14218) ;  /* 0x0000007000007945 */ /* 0x000fe20003800000 */
[----:B------:R-:W-:Y:S02]  /*140b0*/  IMAD.MOV.U32 R13, RZ, RZ, R6 ;  /* 0x000000ffff0d7224 */ /* 0x000fe400078e0006 */
[----:B------:R-:W-:Y:S02]  /*140c0*/  IMAD.MOV.U32 R11, RZ, RZ, 0x1f ;  /* 0x0000001fff0b7424 */ /* 0x000fe400078e00ff */
[----:B------:R-:W-:-:S07]  /*140d0*/  IMAD.MOV.U32 R15, RZ, RZ, -0x1 ;  /* 0xffffffffff0f7424 */ /* 0x000fce00078e00ff */
[----:B01234-:R-:W-:Y:S05]  /*140e0*/  WARPSYNC.COLLECTIVE R15, `(.L_x_14219) ;  /* 0x000000000f087348 */ /* 0x01ffea0003c00000 */
[----:B------:R0:W0:Y:S02]  /*140f0*/  SHFL.IDX P6, R14, R13, R12, R11 ;  /* 0x0000000c0d0e7389 */ /* 0x00002400000c000b */
[----:B01234-:R-:W-:Y:S01]  /*14100*/  ENDCOLLECTIVE ;  /* 0x000000000000791b */ /* 0x01ffe20003800000 */
.L_x_14219:
[----:B------:R-:W-:Y:S05]  /*14110*/  BSYNC B0 ;  /* 0x0000000000007941 */ /* 0x000fea0003800000 */
.L_x_14218:
[----:B------:R-:W-:Y:S05]  /*14120*/  BRA `(.L_x_14097) ;  /* 0xffffffbc00dc7947 */ /* 0x000fea000383ffff */
.L_x_14102:
[----:B-1----:R1:W2:Y:S02]  /*14130*/  SYNCS.PHASECHK.TRANS64.TRYWAIT P0, [R7+URZ+0x22820], R0 ;  /* 0x02282000070075a7 */ /* 0x0022a4000800017f */
[----:B--2---:R-:W-:Y:S05]  /*14140*/  @!P0 NANOSLEEP.SYNCS 0x989680 ;  /* 0x009896800000895d */ /* 0x004fea0003900000 */
[----:B------:R-:W2:Y:S02]  /*14150*/  @!P0 SYNCS.PHASECHK.TRANS64 P0, [R7+URZ+0x22820], R0 ;  /* 0x02282000070085a7 */ /* 0x000ea4000800007f */
[----:B--2---:R-:W-:Y:S05]  /*14160*/  @!P0 BRA `(.L_x_14102) ;  /* 0xfffffffc00f08947 */ /* 0x004fea000383ffff */
[----:B------:R-:W-:Y:S05]  /*14170*/  BRA `(.L_x_14220) ;  /* 0xffffffc400547947 */ /* 0x000fea000383ffff */
.L_x_14103:
        /* <DEDUP_REMOVED lines=8> */
[----:B01-34-:R-:W-:Y:S05]  /*14200*/  WARPSYNC.COLLECTIVE R15, `(.L_x_14222) ;  /* 0x000000000f087348 */ /* 0x01bfea0003c00000 */
[----:B------:R2:W0:Y:S02]  /*14210*/  SHFL.IDX P6, R14, R13, R12, R11 ;  /* 0x0000000c0d0e7389 */ /* 0x00042400000c000b */
[----:B01234-:R-:W-:Y:S01]  /*14220*/  ENDCOLLECTIVE ;  /* 0x000000000000791b */ /* 0x01ffe20003800000 */
.L_x_14222:
[----:B------:R-:W-:Y:S05]  /*14230*/  BSYNC B0 ;  /* 0x0000000000007941 */ /* 0x000fea0003800000 */
.L_x_14221:
[----:B------:R-:W-:Y:S05]  /*14240*/  BRA `(.L_x_14223) ;  /* 0xffffffc4003c7947 */ /* 0x000fea000383ffff */
.L_x_14106:
[----:B------:R-:W-:Y:S01]  /*14250*/  BSSY B1, `(.L_x_14224) ;  /* 0x0000006000017945 */ /* 0x000fe20003800000 */
[----:B------:R-:W-:-:S07]  /*14260*/  IMAD.MOV.U32 R15, RZ, RZ, -0x1 ;  /* 0xffffffffff0f7424 */ /* 0x000fce00078e00ff */
[----:B01-34-:R-:W-:Y:S05]  /*14270*/  WARPSYNC.COLLECTIVE R15, `(.L_x_14225) ;  /* 0x000000000f0c7348 */ /* 0x01bfea0003c00000 */
[----:B------:R-:W-:Y:S02]  /*14280*/  ELECT P6, UR62, PT ;  /* 0x00000000003e782f */ /* 0x000fe400038c0000 */
[----:B------:R-:W-:Y:S01]  /*14290*/  MOV R14, UR62 ;  /* 0x0000003e000e7c02 */ /* 0x000fe20008000f00 */
[----:B01-34-:R-:W-:Y:S10]  /*142a0*/  ENDCOLLECTIVE ;  /* 0x000000000000791b */ /* 0x01bff40003800000 */
.L_x_14225:
[----:B------:R-:W-:Y:S05]  /*142b0*/  BSYNC B1 ;  /* 0x0000000000017941 */ /* 0x000fea0003800000 */
.L_x_14224:
[----:B------:R-:W-:Y:S05]  /*142c0*/  BRA `(.L_x_14226) ;  /* 0xffffffc400347947 */ /* 0x000fea000383ffff */
.L_x_14108:
[----:B-1----:R1:W2:Y:S02]  /*142d0*/  SYNCS.PHASECHK.TRANS64.TRYWAIT P1, [R5+URZ+0x22840], R0 ;  /* 0x02284000050075a7 */ /* 0x0022a4000802017f */
[----:B--2---:R-:W-:Y:S05]  /*142e0*/  @!P1 NANOSLEEP.SYNCS 0x989680 ;  /* 0x009896800000995d */ /* 0x004fea0003900000 */
[----:B------:R-:W2:Y:S02]  /*142f0*/  @!P1 SYNCS.PHASECHK.TRANS64 P1, [R5+URZ+0x22840], R0 ;  /* 0x02284000050095a7 */ /* 0x000ea4000802007f */
[----:B--2---:R-:W-:Y:S05]  /*14300*/  @!P1 BRA `(.L_x_14108) ;  /* 0xfffffffc00f09947 */ /* 0x004fea000383ffff */
[----:B------:R-:W-:Y:S05]  /*14310*/  BRA `(.L_x_14227) ;  /* 0xffffffc400547947 */ /* 0x000fea000383ffff */
.L_x_14110:
[----:B--2---:R2:W0:Y:S02]  /*14320*/  SYNCS.PHASECHK.TRANS64.TRYWAIT P1, [R3+URZ+0x22840], R2 ;  /* 0x02284002030075a7 */ /* 0x004424000802017f */
[----:B0-----:R-:W-:Y:S05]  /*14330*/  @!P1 NANOSLEEP.SYNCS 0x989680 ;  /* 0x009896800000995d */ /* 0x001fea0003900000 */
[----:B------:R-:W0:Y:S02]  /*14340*/  @!P1 SYNCS.PHASECHK.TRANS64 P1, [R3+URZ+0x22840], R2 ;  /* 0x02284002030095a7 */ /* 0x000e24000802007f */
[----:B0-----:R-:W-:Y:S05]  /*14350*/  @!P1 BRA `(.L_x_14110) ;  /* 0xfffffffc00f09947 */ /* 0x001fea000383ffff */
[----:B------:R-:W-:Y:S05]  /*14360*/  BRA `(.L_x_14228) ;  /* 0xffffffc400607947 */ /* 0x000fea000383ffff */
.L_x_14112:
[----:B------:R0:W0:Y:S02]  /*14370*/  SYNCS.PHASECHK.TRANS64.TRYWAIT P1, [R5+URZ+0x22860], R0 ;  /* 0x02286000050075a7 */ /* 0x000024000802017f */
[----:B0-----:R-:W-:Y:S05]  /*14380*/  @!P1 NANOSLEEP.SYNCS 0x989680 ;  /* 0x009896800000995d */ /* 0x001fea0003900000 */
[----:B------:R-:W0:Y:S02]  /*14390*/  @!P1 SYNCS.PHASECHK.TRANS64 P1, [R5+URZ+0x22860], R0 ;  /* 0x02286000050095a7 */ /* 0x000e24000802007f */
[----:B0-----:R-:W-:Y:S05]  /*143a0*/  @!P1 BRA `(.L_x_14112) ;  /* 0xfffffffc00f09947 */ /* 0x001fea000383ffff */
[----:B------:R-:W-:Y:S05]  /*143b0*/  BRA `(.L_x_14229) ;  /* 0xffffffc4005c7947 */ /* 0x000fea000383ffff */
.L_x_14230:
        /* <DEDUP_REMOVED lines=12> */
.L_x_15569:


//--------------------- .text._ZN7cutlass13device_kernelIN5flash11enable_sm90INS1_16FlashAttnFwdSm90INS1_25CollectiveMainloopFwdSm90ILi2EN4cute5tupleIJNS5_1CILi1EEES8_S8_EEENS6_IJNS7_ILi128EEENS7_ILi96EEENS7_ILi64EEEEEELi256ENS_6half_tEfNS_4arch4Sm90ELb1ELb0ELb0ELb1ELb1ELb1ELb0ELb1ELb0ELb1ELb0ELb0EEENS1_21CollectiveEpilogueFwdINS6_IJSA_NS7_ILi256EEESB_EEES9_SE_SG_Li256ELb1ELb1ELb0ELb0EEENS1_36VarlenDynamicPersistentTileSchedulerILi128ELi96ELi256ELi128ELb0ELb1ELb1ELb1ELb1ELb1EEEEEEEEEvNT_6ParamsE --------------------------
	.section	.text._ZN7cutlass13device_kernelIN5flash11enable_sm90INS1_16FlashAttnFwdSm90INS1_25CollectiveMainloopFwdSm90ILi2EN4cute5tupleIJNS5_1CILi1EEES8_S8_EEENS6_IJNS7_ILi128EEENS7_ILi96EEENS7_ILi64EEEEEELi256ENS_6half_tEfNS_4arch4Sm90ELb1ELb0ELb0ELb1ELb1ELb1ELb0ELb1ELb0ELb1ELb0ELb0EEENS1_21CollectiveEpilogueFwdINS6_IJSA_NS7_ILi256EEESB_EEES9_SE_SG_Li256ELb1ELb1ELb0ELb0EEENS1_36VarlenDynamicPersistentTileSchedulerILi128ELi96ELi256ELi128ELb0ELb1ELb1ELb1ELb1ELb1EEEEEEEEEvNT_6ParamsE,"ax",@progbits
	.align	128
.text._ZN7cutlass13device_kernelIN5flash11enable_sm90INS1_16FlashAttnFwdSm90INS1_25CollectiveMainloopFwdSm90ILi2EN4cute5tupleIJNS5_1CILi1EEES8_S8_EEENS6_IJNS7_ILi128EEENS7_ILi96EEENS7_ILi64EEEEEELi256ENS_6half_tEfNS_4arch4Sm90ELb1ELb0ELb0ELb1ELb1ELb1ELb0ELb1ELb0ELb1ELb0ELb0EEENS1_21CollectiveEpilogueFwdINS6_IJSA_NS7_ILi256EEESB_EEES9_SE_SG_Li256ELb1ELb1ELb0ELb0EEENS1_36VarlenDynamicPersistentTileSchedulerILi128ELi96ELi256ELi128ELb0ELb1ELb1ELb1ELb1ELb1EEEEEEEEEvNT_6ParamsE:
        .type           _ZN7cutlass13device_kernelIN5flash11enable_sm90INS1_16FlashAttnFwdSm90INS1_25CollectiveMainloopFwdSm90ILi2EN4cute5tupleIJNS5_1CILi1EEES8_S8_EEENS6_IJNS7_ILi128EEENS7_ILi96EEENS7_ILi64EEEEEELi256ENS_6half_tEfNS_4arch4Sm90ELb1ELb0ELb0ELb1ELb1ELb1ELb0ELb1ELb0ELb1ELb0ELb0EEENS1_21CollectiveEpilogueFwdINS6_IJSA_NS7_ILi256EEESB_EEES9_SE_SG_Li256ELb1ELb1ELb0ELb0EEENS1_36VarlenDynamicPersistentTileSchedulerILi128ELi96ELi256ELi128ELb0ELb1ELb1ELb1ELb1ELb1EEEEEEEEEvNT_6ParamsE,@function
        .size           _ZN7cutlass13device_kernelIN5flash11enable_sm90INS1_16FlashAttnFwdSm90INS1_25CollectiveMainloopFwdSm90ILi2EN4cute5tupleIJNS5_1CILi1EEES8_S8_EEENS6_IJNS7_ILi128EEENS7_ILi96EEENS7_ILi64EEEEEELi256ENS_6half_tEfNS_4arch4Sm90ELb1ELb0ELb0ELb1ELb1ELb1ELb0ELb1ELb0ELb1ELb0ELb0EEENS1_21CollectiveEpilogueFwdINS6_IJSA_NS7_ILi256EEESB_EEES9_SE_SG_Li256ELb1ELb1ELb0ELb0EEENS1_36VarlenDynamicPersistentTileSchedulerILi128ELi96ELi256ELi128ELb0ELb1ELb1ELb1ELb1ELb1EEEEEEEEEvNT_6ParamsE,(.L_x_15570 - _ZN7cutlass13device_kernelIN5flash11enable_sm90INS1_16FlashAttnFwdSm90INS1_25CollectiveMainloopFwdSm90ILi2EN4cute5tupleIJNS5_1CILi1EEES8_S8_EEENS6_IJNS7_ILi128EEENS7_ILi96EEENS7_ILi64EEEEEELi256ENS_6half_tEfNS_4arch4Sm90ELb1ELb0ELb0ELb1ELb1ELb1ELb0ELb1ELb0ELb1ELb0ELb0EEENS1_21CollectiveEpilogueFwdINS6_IJSA_NS7_ILi256EEESB_EEES9_SE_SG_Li256ELb1ELb1ELb0ELb0EEENS1_36VarlenDynamicPersistentTileSchedulerILi128ELi96ELi256ELi128ELb0ELb1ELb1ELb1ELb1ELb1EEEEEEEEEvNT_6ParamsE)
        .other          _ZN7cutlass13device_kernelIN5flash11enable_sm90INS1_16FlashAttnFwdSm90INS1_25CollectiveMainloopFwdSm90ILi2EN4cute5tupleIJNS5_1CILi1EEES8_S8_EEENS6_IJNS7_ILi128EEENS7_ILi96EEENS7_ILi64EEEEEELi256ENS_6half_tEfNS_4arch4Sm90ELb1ELb0ELb0ELb1ELb1ELb1ELb0ELb1ELb0ELb1ELb0ELb0EEENS1_21CollectiveEpilogueFwdINS6_IJSA_NS7_ILi256EEESB_EEES9_SE_SG_Li256ELb1ELb1ELb0ELb0EEENS1_36VarlenDynamicPersistentTileSchedulerILi128ELi96ELi256ELi128ELb0ELb1ELb1ELb1ELb1ELb1EEEEEEEEEvNT_6ParamsE,@"STO_CUDA_ENTRY STV_DEFAULT"
_ZN7cutlass13device_kernelIN5flash11enable_sm90INS1_16FlashAttnFwdSm90INS1_25CollectiveMainloopFwdSm90ILi2EN4cute5tupleIJNS5_1CILi1EEES8_S8_EEENS6_IJNS7_ILi128EEENS7_ILi96EEENS7_ILi64EEEEEELi256ENS_6half_tEfNS_4arch4Sm90ELb1ELb0ELb0ELb1ELb1ELb1ELb0ELb1ELb0ELb1ELb0ELb0EEENS1_21CollectiveEpilogueFwdINS6_IJSA_NS7_ILi256EEESB_EEES9_SE_SG_Li256ELb1ELb1ELb0ELb0EEENS1_36VarlenDynamicPersistentTileSchedulerILi128ELi96ELi256ELi128ELb0ELb1ELb1ELb1ELb1ELb1EEEEEEEEEvNT_6ParamsE:
        /* <DEDUP_REMOVED lines=17> */
.L_x_14232:
[----:B------:R-:W-:Y:S05]  /*0110*/  BSYNC B0 ;  /* 0x0000000000007941 */ /* 0x000fea0003800000 */
.L_x_14231:
        /* <DEDUP_REMOVED lines=40> */
.L_x_14233:
        /* <DEDUP_REMOVED lines=22> */
.L_x_14234:
        /* <DEDUP_REMOVED lines=18> */
.L_x_14235:
        /* <DEDUP_REMOVED lines=22> */
.L_x_14236:
        /* <DEDUP_REMOVED lines=22> */
.L_x_14237:
        /* <DEDUP_REMOVED lines=9> */
.L_x_14240:
        /* <DEDUP_REMOVED lines=9> */
[----:B------:R-:W-:-:S02]  /*0a00*/  ISETP.NE.AND P0, PT, R3, 0x1, PT ;  /* 0x000000010300780c */ /* 0x000fc40003f05270 */
[----:B------:R-:W-:-:S11]  /*0a10*/  LOP3.LUT R22, R22, 0xffffffef, RZ, 0xc0, !PT ;  /* 0xffffffef16167812 */ /* 0x000fd600078ec0ff */
[----:B------:R-:W-:Y:S06]  /*0a20*/  @!P0 BAR.ARV 0x9, 0x100 ;  /* 0x0244000000008b1d */ /* 0x000fec0000002000 */
[----:B------:R-:W-:Y:S02]  /*0a30*/  @P0 LOP3.LUT R22, R22, 0x10, RZ, 0xfc, !PT ;  /* 0x0000001016160812 */ /* 0x000fe400078efcff */
        /* <DEDUP_REMOVED lines=8> */
[----:B------:R-:W-:Y:S01]  /*0ac0*/  MOV R23, RZ ;  /* 0x000000ff00177202 */ /* 0x000fe20000000f00 */
[----:B------:R-:W-:Y:S02]  /*0ad0*/  IMAD.MOV.U32 R18, RZ, RZ, RZ ;  /* 0x000000ffff127224 */ /* 0x000fe400078e00ff */
[----:B------:R-:W-:Y:S01]  /*0ae0*/  IMAD.MOV.U32 R210, RZ, RZ, RZ ;  /* 0x000000ffffd27224 */ /* 0x000fe200078e00ff */
[----:B------:R-:W-:Y:S01]  /*0af0*/  SHF.R.S32.HI R0, RZ, 0x1f, R12 ;  /* 0x0000001fff007819 */ /* 0x000fe2000001140c */
[----:B------:R-:W-:-:S03]  /*0b00*/  IMAD.MOV.U32 R207, RZ, RZ, RZ ;  /* 0x000000ffffcf7224 */ /* 0x000fc600078e00ff */
[----:B------:R-:W-:-:S04]  /*0b10*/  LEA.HI R2, R0, R12, RZ, 0x7 ;  /* 0x0000000c00027211 */ /* 0x000fc800078f38ff */
[----:B------:R-:W-:Y:S02]  /*0b20*/  LOP3.LUT R3, R2, 0xffffff80, RZ, 0xc0, !PT ;  /* 0xffffff8002037812 */ /* 0x000fe400078ec0ff */
[----:B------:R-:W-:-:S03]  /*0b30*/  SHF.R.S32.HI R14, RZ, 0x7, R2 ;  /* 0x00000007ff0e7819 */ /* 0x000fc60000011402 */
        /* <DEDUP_REMOVED lines=11> */
[CC--:B------:R-:W-:Y:S02]  /*0bf0*/  LEA.HI R3, R0.reuse, R12.reuse, RZ, 0x4 ;  /* 0x0000000c00037211 */ /* 0x0c0fe400078f20ff */
[----:B------:R-:W-:Y:S02]  /*0c00*/  LOP3.LUT R9, R5, 0xfffffff8, RZ, 0xc0, !PT ;  /* 0xfffffff805097812 */ /* 0x000fe400078ec0ff */
[----:B------:R-:W-:Y:S02]  /*0c10*/  SHF.R.S32.HI R6, RZ, 0x4, R3 ;  /* 0x00000004ff067819 */ /* 0x000fe40000011403 */
[----:B------:R-:W-:Y:S01]  /*0c20*/  LEA.HI R5, R0, R12, RZ, 0x5 ;  /* 0x0000000c00057211 */ /* 0x000fe200078f28ff */
[----:B------:R-:W-:Y:S01]  /*0c30*/  IMAD.IADD R10, R4, 0x1, -R9 ;  /* 0x00000001040a7824 */ /* 0x000fe200078e0a09 */
[----:B------:R-:W-:-:S02]  /*0c40*/  LOP3.LUT R4, R3, 0x3fffff0, RZ, 0xc0, !PT ;  /* 0x03fffff003047812 */ /* 0x000fc400078ec0ff */
[----:B------:R-:W-:Y:S01]  /*0c50*/  LEA.HI R3, R3, R6, RZ, 0x1 ;  /* 0x0000000603037211 */ /* 0x000fe200078f08ff */
[----:B------:R-:W-:Y:S01]  /*0c60*/  IMAD R7, R7, 0x10, R10 ;  /* 0x0000001007077824 */ /* 0x000fe200078e020a */
[----:B------:R-:W-:Y:S01]  /*0c70*/  SHF.R.S32.HI R15, RZ, 0x5, R5 ;  /* 0x00000005ff0f7819 */ /* 0x000fe20000011405 */
[----:B------:R-:W-:Y:S01]  /*0c80*/  IMAD.IADD R4, R12, 0x1, -R4 ;  /* 0x000000010c047824 */ /* 0x000fe200078e0a04 */
[----:B------:R-:W-:Y:S02]  /*0c90*/  LOP3.LUT R3, R3, 0x1ffffffe, RZ, 0xc0, !PT ;  /* 0x1ffffffe03037812 */ /* 0x000fe400078ec0ff */
[----:B------:R-:W-:Y:S02]  /*0ca0*/  LOP3.LUT R8, R8, 0x7ffffffc, RZ, 0xc0, !PT ;  /* 0x7ffffffc08087812 */ /* 0x000fe400078ec0ff */
[----:B------:R-:W-:Y:S01]  /*0cb0*/  LEA R4, R15, R4, 0x4 ;  /* 0x000000040f047211 */ /* 0x000fe200078e20ff */
[----:B------:R-:W-:Y:S02]  /*0cc0*/  IMAD.IADD R3, R6, 0x1, -R3 ;  /* 0x0000000106037824 */ /* 0x000fe400078e0a03 */
[----:B------:R-:W-:Y:S01]  /*0cd0*/  IMAD R6, R2, 0x40, R7 ;  /* 0x0000004002067824 */ /* 0x000fe200078e0207 */
[-C--:B------:R-:W-:Y:S01]  /*0ce0*/  LEA.HI R2, R0, R12.reuse, RZ, 0x2 ;  /* 0x0000000c00027211 */ /* 0x080fe200078f10ff */
[----:B------:R-:W-:Y:S01]  /*0cf0*/  IMAD R5, R4, 0x8, R3 ;  /* 0x0000000804057824 */ /* 0x000fe200078e0203 */
[----:B------:R-:W-:-:S02]  /*0d00*/  LEA.HI R0, R0, R12, RZ, 0x3 ;  /* 0x0000000c00007211 */ /* 0x000fc400078f18ff */
[--C-:B------:R-:W-:Y:S01]  /*0d10*/  SHF.R.S32.HI R206, RZ, 0x2, R2.reuse ;  /* 0x00000002ffce7819 */ /* 0x100fe20000011402 */
[----:B------:R-:W-:Y:S01]  /*0d20*/  STL [R1+0x50], R6 ;  /* 0x0000500601007387 */ /* 0x000fe20000100800 */
[----:B------:R-:W-:Y:S01]  /*0d30*/  SHF.R.S32.HI R3, RZ, 0x1f, R2 ;  /* 0x0000001fff037819 */ /* 0x000fe20000011402 */
[----:B------:R-:W-:Y:S01]  /*0d40*/  IMAD.SHL.U32 R5, R5, 0x8, RZ ;  /* 0x0000000805057824 */ /* 0x000fe200078e00ff */
[----:B------:R-:W-:Y:S01]  /*0d50*/  LOP3.LUT R2, R2, 0xfffffffc, RZ, 0xc0, !PT ;  /* 0xfffffffc02027812 */ /* 0x000fe200078ec0ff */
[----:B------:R-:W-:Y:S01]  /*0d60*/  VIADD R7, R206, 0x40 ;  /* 0x00000040ce077836 */ /* 0x000fe20000000000 */
[----:B------:R-:W-:Y:S01]  /*0d70*/  LEA.HI R3, R3, R206, RZ, 0x3 ;  /* 0x000000ce03037211 */ /* 0x000fe200078f18ff */
[----:B------:R-:W-:Y:S01]  /*0d80*/  STL [R1+0x3c], RZ ;  /* 0x00003cff01007387 */ /* 0x000fe20000100800 */
[----:B------:R-:W-:Y:S01]  /*0d90*/  SHF.R.S32.HI R4, RZ, 0x3, R0 ;  /* 0x00000003ff047819 */ /* 0x000fe20000011400 */
[----:B------:R-:W-:Y:S01]  /*0da0*/  IMAD.IADD R9, R12, 0x1, -R2 ;  /* 0x000000010c097824 */ /* 0x000fe200078e0a02 */
[----:B------:R-:W-:Y:S01]  /*0db0*/  LOP3.LUT R0, R0, 0xfffffff8, RZ, 0xc0, !PT ;  /* 0xfffffff800007812 */ /* 0x000fe200078ec0ff */
[----:B------:R-:W-:Y:S01]  /*0dc0*/  IMAD.SHL.U32 R2, R7, 0x40, RZ ;  /* 0x0000004007027824 */ /* 0x000fe200078e00ff */
[----:B------:R-:W-:Y:S01]  /*0dd0*/  SHF.R.S32.HI R4, RZ, 0x1f, R7 ;  /* 0x0000001fff047819 */ /* 0x000fe20000011407 */
[----:B------:R-:W-:Y:S01]  /*0de0*/  IMAD.SHL.U32 R204, R9, 0x4, RZ ;  /* 0x0000000409cc7824 */ /* 0x000fe200078e00ff */
[----:B------:R-:W-:Y:S01]  /*0df0*/  LOP3.LUT R3, R3, 0xfffffff8, RZ, 0xc0, !PT ;  /* 0xfffffff803037812 */ /* 0x000fe200078ec0ff */
[----:B------:R-:W-:Y:S01]  /*0e00*/  IMAD.IADD R10, R12, 0x1, -R0 ;  /* 0x000000010c0a7824 */ /* 0x000fe200078e0a00 */
[----:B------:R-:W-:Y:S01]  /*0e10*/  LEA.HI R4, R4, R7, RZ, 0x3 ;  /* 0x0000000704047211 */ /* 0x000fe200078f18ff */
[C---:B------:R-:W-:Y:S01]  /*0e20*/  IMAD.SHL.U32 R16, R9.reuse, 0x8, RZ ;  /* 0x0000000809107824 */ /* 0x040fe200078e00ff */
[C---:B------:R-:W-:Y:S01]  /*0e30*/  LEA.HI R0, R9.reuse, R9, RZ, 0x1 ;  /* 0x0000000909007211 */ /* 0x040fe200078f08ff */
[----:B------:R-:W-:Y:S01]  /*0e40*/  IMAD.SHL.U32 R219, R10, 0x8, RZ ;  /* 0x000000080adb7824 */ /* 0x000fe200078e00ff */
[----:B------:R-:W-:Y:S01]  /*0e50*/  IADD3 R3, R206, -R3, RZ ;  /* 0x80000003ce037210 */ /* 0x000fe20007ffe0ff */
[----:B------:R-:W-:Y:S01]  /*0e60*/  IMAD.SHL.U32 R4, R4, 0x40, RZ ;  /* 0x0000004004047824 */ /* 0x000fe200078e00ff */
[----:B------:R-:W-:Y:S01]  /*0e70*/  LOP3.LUT R0, R0, 0x1ffffffe, RZ, 0xc0, !PT ;  /* 0x1ffffffe00007812 */ /* 0x000fe200078ec0ff */
[----:B------:R-:W-:Y:S01]  /*0e80*/  VIADD R216, R16, 0x40 ;  /* 0x0000004010d87836 */ /* 0x000fe20000000000 */
[----:B------:R-:W-:Y:S01]  /*0e90*/  IADD3 R211, R204, 0x10, RZ ;  /* 0x00000010ccd37810 */ /* 0x000fe20007ffe0ff */
[----:B------:R0:W-:Y:S01]  /*0ea0*/  STL [R1+0x40], R3 ;  /* 0x0000400301007387 */ /* 0x0001e20000100800 */
[----:B------:R-:W-:Y:S01]  /*0eb0*/  LOP3.LUT R4, R4, 0xfffffe00, RZ, 0xc0, !PT ;  /* 0xfffffe0004047812 */ /* 0x000fe200078ec0ff */
[----:B------:R-:W-:Y:S01]  /*0ec0*/  IMAD.IADD R0, R9, 0x1, -R0 ;  /* 0x0000000109007824 */ /* 0x000fe200078e0a00 */
[----:B------:R-:W-:Y:S01]  /*0ed0*/  SHF.R.S32.HI R7, RZ, 0x1f, R219 ;  /* 0x0000001fff077819 */ /* 0x000fe200000114db */
[----:B------:R-:W-:Y:S01]  /*0ee0*/  VIADD R7, R219, 0xc0 ;  /* 0x000000c0db077836 */ /* 0x000fe20000000000 */
[----:B------:R-:W-:Y:S01]  /*0ef0*/  SHF.R.S32.HI R17, RZ, 0x1f, R16 ;  /* 0x0000001fff117819 */ /* 0x000fe20000011410 */
[----:B------:R-:W-:Y:S01]  /*0f00*/  IMAD R0, R0, 0x8, R6 ;  /* 0x0000000800007824 */ /* 0x000fe200078e0206 */
[----:B------:R-:W-:Y:S01]  /*0f10*/  SHF.R.S32.HI R229, RZ, 0x1f, R216 ;  /* 0x0000001fffe57819 */ /* 0x000fe200000114d8 */
[----:B------:R-:W-:Y:S01]  /*0f20*/  VIADD R215, R16, 0x60 ;  /* 0x0000006010d77836 */ /* 0x000fe20000000000 */
[----:B0-----:R-:W-:Y:S01]  /*0f30*/  LOP3.LUT R3, R2, 0x1c0, RZ, 0xc0, !PT ;  /* 0x000001c002037812 */ /* 0x001fe200078ec0ff */
[----:B------:R-:W-:-:S02]  /*0f40*/  VIADD R2, R16, 0x20 ;  /* 0x0000002010027836 */ /* 0x000fc40000000000 */
[C---:B------:R-:W-:Y:S01]  /*0f50*/  VIADD R214, R16.reuse, 0x80 ;  /* 0x0000008010d67836 */ /* 0x040fe20000000000 */
[----:B------:R-:W-:Y:S01]  /*0f60*/  SHF.R.U32.HI R9, RZ, 0x3, R3 ;  /* 0x00000003ff097819 */ /* 0x000fe20000011603 */
[C---:B------:R-:W-:Y:S01]  /*0f70*/  VIADD R213, R16.reuse, 0xa0 ;  /* 0x000000a010d57836 */ /* 0x040fe20000000000 */
[----:B------:R-:W-:Y:S01]  /*0f80*/  LOP3.LUT R3, R3, 0x38, R16, 0xf8, !PT ;  /* 0x0000003803037812 */ /* 0x000fe200078ef810 */
[C---:B------:R-:W-:Y:S01]  /*0f90*/  VIADD R218, R16.reuse, 0xc0 ;  /* 0x000000c010da7836 */ /* 0x040fe20000000000 */
[----:B------:R-:W-:Y:S01]  /*0fa0*/  SHF.R.S32.HI R208, RZ, 0x1f, R2 ;  /* 0x0000001fffd07819 */ /* 0x000fe20000011402 */
[----:B------:R-:W-:Y:S01]  /*0fb0*/  VIADD R217, R16, 0xe0 ;  /* 0x000000e010d97836 */ /* 0x000fe20000000000 */
        /* <DEDUP_REMOVED lines=9> */
[----:B--2---:R-:W-:Y:S02]  /*1050*/  LOP3.LUT R209, R13, 0x1, RZ, 0xfc, !PT ;  /* 0x000000010dd17812 */ /* 0x004fe400078efcff */
[----:B------:R-:W-:-:S05]  /*1060*/  SHF.R.S32.HI R13, RZ, 0x1f, R211 ;  /* 0x0000001fff0d7819 */ /* 0x000fca00000114d3 */
[----:B------:R-:W-:Y:S04]  /*1070*/  STL [R1+0x48], R13 ;  /* 0x0000480d01007387 */ /* 0x000fe80000100800 */
[----:B------:R0:W-:Y:S02]  /*1080*/  STL [R1+0xc], R4 ;  /* 0x00000c0401007387 */ /* 0x0001e40000100800 */
[----:B0-----:R-:W-:Y:S02]  /*1090*/  LOP3.LUT R4, R4, R3, R9, 0xf6, !PT ;  /* 0x0000000304047212 */ /* 0x001fe400078ef609 */
[----:B------:R-:W-:Y:S01]  /*10a0*/  SHF.R.S32.HI R3, RZ, 0x1f, R7 ;  /* 0x0000001fff037819 */ /* 0x000fe20000011407 */
[----:B------:R-:W-:Y:S01]  /*10b0*/  IMAD.IADD R7, R11, 0x1, -R8 ;  /* 0x000000010b077824 */ /* 0x000fe200078e0a08 */
[----:B------:R-:W-:-:S04]  /*10c0*/  LEA R3, R4, R19, 0x1 ;  /* 0x0000001304037211 */ /* 0x000fc800078e08ff */
[----:B------:R0:W-:Y:S04]  /*10d0*/  STL [R1+0x18], R7 ;  /* 0x0000180701007387 */ /* 0x0001e80000100800 */
[----:B------:R0:W-:Y:S04]  /*10e0*/  STL [R1+0x4c], R3 ;  /* 0x00004c0301007387 */ /* 0x0001e80000100800 */
[----:B------:R0:W-:Y:S04]  /*10f0*/  STL [R1+0x54], R5 ;  /* 0x0000540501007387 */ /* 0x0001e80000100800 */
[----:B------:R0:W-:Y:S02]  /*1100*/  STL [R1+0x10], R0 ;  /* 0x0000100001007387 */ /* 0x0001e40000100800 */
.L_x_14400:
[----:B0-2---:R-:W0:Y:S02]  /*1110*/  LDC.64 R4, c[0x0][0xc88] ;  /* 0x00032200ff047b82 */ /* 0x005e240000000a00 */
        /* <DEDUP_REMOVED lines=41> */
[----:B------:R-:W-:Y:S01]  /*13b0*/  IMAD.U32 R26, RZ, RZ, UR5 ;  /* 0x00000005ff1a7e24 */ /* 0x000fe2000f8e00ff */
[----:B------:R-:W-:Y:S01]  /*13c0*/  MOV R35, UR4 ;  /* 0x0000000400237c02 */ /* 0x000fe20008000f00 */
[----:B-1-34-:R-:W-:Y:S06]  /*13d0*/  @P2 BRA `(.L_x_14242) ;  /* 0x0000000000242947 */ /* 0x01afec0003800000 */
        /* <DEDUP_REMOVED lines=9> */
.L_x_14242:
[----:B------:R-:W-:Y:S01]  /*1470*/  ULDC.64 UR4, c[0x0][0xa20] ;  /* 0x0002880000047ab9 */ /* 0x000fe20000000a00 */
[----:B------:R0:W-:Y:S01]  /*1480*/  STL [R1+0x2c], R34 ;  /* 0x00002c2201007387 */ /* 0x0001e20000100800 */
[----:B------:R-:W-:-:S04]  /*1490*/  ISETP.NE.U32.AND P1, PT, RZ, UR4, PT ;  /* 0x00000004ff007c0c */ /* 0x000fc8000bf25070 */
[----:B------:R-:W-:-:S13]  /*14a0*/  ISETP.NE.AND.EX P1, PT, RZ, UR5, PT, P1 ;  /* 0x00000005ff007c0c */ /* 0x000fda000bf25310 */
[----:B0-----:R-:W-:Y:S05]  /*14b0*/  @!P1 BRA `(.L_x_14243) ;  /* 0x0000000000109947 */ /* 0x001fea0003800000 */
[----:B------:R-:W-:-:S04]  /*14c0*/  IADD3 R4, P0, R37, UR4, RZ ;  /* 0x0000000425047c10 */ /* 0x000fc8000ff1e0ff */
[----:B------:R-:W-:-:S05]  /*14d0*/  IADD3.X R5, R32, UR5, RZ, P0, !PT ;  /* 0x0000000520057c10 */ /* 0x000fca00087fe4ff */
[----:B------:R0:W5:Y:S01]  /*14e0*/  LDG.E R35, desc[UR40][R4.64] ;  /* 0x0000002804237981 */ /* 0x000162000c1e1900 */
[----:B------:R-:W-:Y:S05]  /*14f0*/  BRA `(.L_x_14244) ;  /* 0x0000000000107947 */ /* 0x000fea0003800000 */
.L_x_14243:
[----:B------:R-:W-:Y:S05]  /*1500*/  @!P0 BRA `(.L_x_14244) ;  /* 0x00000000000c8947 */ /* 0x000fea0003800000 */
[----:B------:R-:W2:Y:S04]  /*1510*/  LDG.E R4, desc[UR40][R8.64] ;  /* 0x0000002808047981 */ /* 0x000ea8000c1e1900 */
[----:B------:R-:W2:Y:S02]  /*1520*/  LDG.E R35, desc[UR40][R8.64+0x4] ;  /* 0x0000042808237981 */ /* 0x000ea4000c1e1900 */
[----:B--2---:R-:W-:-:S07]  /*1530*/  IMAD.IADD R35, R35, 0x1, -R4 ;  /* 0x0000000123237824 */ /* 0x004fce00078e0a04 */
.L_x_14244:
        /* <DEDUP_REMOVED lines=16> */
[----:B------:R-:W-:-:S04]  /*1640*/  IMAD.SHL.U32 R223, R33, 0x80, RZ ;  /* 0x0000008021df7824 */ /* 0x000fc800078e00ff */
[----:B0-----:R-:W-:-:S08]  /*1650*/  VIADD R4, R223, 0x7f ;  /* 0x0000007fdf047836 */ /* 0x001fd00000000000 */
[----:B------:R-:W0:Y:S08]  /*1660*/  @P1 LDC R9, c[0x0][0x44c] ;  /* 0x00011300ff091b82 */ /* 0x000e300000000800 */
[----:B------:R-:W1:Y:S01]  /*1670*/  @P1 LDC R5, c[0x0][0x450] ;  /* 0x00011400ff051b82 */ /* 0x000e620000000800 */
[----:B--2---:R-:W-:Y:S02]  /*1680*/  @P0 IMAD.IADD R26, R8, 0x1, -R3 ;  /* 0x00000001081a0824 */ /* 0x004fe400078e0a03 */
[----:B------:R-:W-:-:S02]  /*1690*/  IMAD.IADD R8, R35, 0x1, -R0 ;  /* 0x0000000123087824 */ /* 0x000fc400078e0a00 */
[----:B0-----:R-:W-:-:S03]  /*16a0*/  @P1 IMAD.HI.U32 R0, R4, R9, RZ ;  /* 0x0000000904001227 */ /* 0x001fc600078e00ff */
[----:B------:R-:W-:Y:S01]  /*16b0*/  IADD3 R10, R8, R26, RZ ;  /* 0x0000001a080a7210 */ /* 0x000fe20007ffe0ff */
[----:B------:R-:W-:Y:S01]  /*16c0*/  IMAD.MOV R30, RZ, RZ, -R8 ;  /* 0x000000ffff1e7224 */ /* 0x000fe200078e0a08 */
[----:B-1----:R-:W-:Y:S02]  /*16d0*/  @P1 SHF.R.U32.HI R4, RZ, R5, R0 ;  /* 0x00000005ff041219 */ /* 0x002fe40000011600 */
[C---:B------:R-:W-:Y:S01]  /*16e0*/  IADD3 R89, R10.reuse, 0x60, -R220 ;  /* 0x000000600a597810 */ /* 0x040fe20007ffe8dc */
[----:B------:R-:W-:Y:S01]  /*16f0*/  VIADD R0, R10, 0x5f ;  /* 0x0000005f0a007836 */ /* 0x000fe20000000000 */
[----:B------:R-:W-:Y:S01]  /*1700*/  VIMNMX R30, RZ, R30, !PT ;  /* 0x0000001eff1e7248 */ /* 0x000fe20007fe0100 */
[----:B------:R3:W-:Y:S02]  /*1710*/  STL [R1+0x4], R10 ;  /* 0x0000040a01007387 */ /* 0x0007e40000100800 */
[----:B------:R-:W-:Y:S02]  /*1720*/  IMAD.IADD R4, R89, 0x1, R4 ;  /* 0x0000000159047824 */ /* 0x000fe400078e0204 */
[----:B------:R-:W-:-:S04]  /*1730*/  IMAD.HI R0, R0, 0x2aaaaaab, RZ ;  /* 0x2aaaaaab00007827 */ /* 0x000fc800078e02ff */
[----:B------:R-:W-:Y:S01]  /*1740*/  IMAD.HI R4, R4, 0x2aaaaaab, RZ ;  /* 0x2aaaaaab04047827 */ /* 0x000fe200078e02ff */
[----:B------:R-:W-:-:S04]  /*1750*/  SHF.R.U32.HI R3, RZ, 0x1f, R0 ;  /* 0x0000001fff037819 */ /* 0x000fc80000011600 */
[----:B------:R-:W-:Y:S02]  /*1760*/  SHF.R.U32.HI R5, RZ, 0x1f, R4 ;  /* 0x0000001fff057819 */ /* 0x000fe40000011604 */
[----:B------:R-:W-:Y:S02]  /*1770*/  LEA.HI.SX32 R172, R0, R3, 0x1c ;  /* 0x0000000300ac7211 */ /* 0x000fe400078fe2ff */
[----:B------:R-:W-:-:S04]  /*1780*/  LEA.HI.SX32 R5, R4, R5, 0x1c ;  /* 0x0000000504057211 */ /* 0x000fc800078fe2ff */
[----:B------:R-:W-:-:S05]  /*1790*/  VIMNMX R5, R172, R5, PT ;  /* 0x00000005ac057248 */ /* 0x000fca0003fe0100 */
        /* <DEDUP_REMOVED lines=33> */
.L_x_14247:
[----:B------:R-:W-:Y:S05]  /*19b0*/  BSYNC B6 ;  /* 0x0000000000067941 */ /* 0x000fea0003800000 */
.L_x_14246:
        /* <DEDUP_REMOVED lines=20> */
.L_x_14249:
[----:B------:R-:W-:Y:S05]  /*1b00*/  BSYNC B6 ;  /* 0x0000000000067941 */ /* 0x000fea0003800000 */
.L_x_14248:
[----:B------:R-:W2:Y:S01]  /*1b10*/  LDL R14, [R1+0x40] ;  /* 0x00004000010e7983 */ /* 0x000ea20000100800 */
[----:B------:R-:W-:Y:S01]  /*1b20*/  ULDC.64 UR4, c[0x0][0x9f8] ;  /* 0x00027e0000047ab9 */ /* 0x000fe20000000a00 */
[----:B------:R-:W0:Y:S01]  /*1b30*/  LDC.64 R56, c[0x0][0x408] ;  /* 0x00010200ff387b82 */ /* 0x000e220000000a00 */
[----:B------:R-:W-:-:S04]  /*1b40*/  ISETP.NE.U32.AND P0, PT, RZ, UR4, PT ;  /* 0x00000004ff007c0c */ /* 0x000fc8000bf05070 */
[----:B------:R-:W-:-:S03]  /*1b50*/  ISETP.NE.AND.EX P0, PT, RZ, UR5, PT, P0 ;  /* 0x00000005ff007c0c */ /* 0x000fc6000bf05300 */
[----:B------:R-:W1:Y:S10]  /*1b60*/  LDC R39, c[0x0][0x3f4] ;  /* 0x0000fd00ff277b82 */ /* 0x000e740000000800 */
[----:B------:R-:W-:Y:S01]  /*1b70*/  @P0 IADD3 R4, P1, R37, UR4, RZ ;  /* 0x0000000425040c10 */ /* 0x000fe2000ff3e0ff */
[----:B------:R-:W-:-:S03]  /*1b80*/  ULDC UR4, c[0x0][0x320] ;  /* 0x0000c80000047ab9 */ /* 0x000fc60000000800 */
[----:B------:R-:W-:Y:S02]  /*1b90*/  @P0 IADD3.X R5, R32, UR5, RZ, P1, !PT ;  /* 0x0000000520050c10 */ /* 0x000fe40008ffe4ff */
[----:B------:R-:W-:Y:S01]  /*1ba0*/  ISETP.GE.AND P1, PT, R2, UR4, PT ;  /* 0x0000000402007c0c */ /* 0x000fe2000bf26270 */
[----:B------:R-:W3:Y:S02]  /*1bb0*/  LDC.64 R32, c[0x0][0x3f8] ;  /* 0x0000fe00ff207b82 */ /* 0x000ee40000000a00 */
        /* <DEDUP_REMOVED lines=15> */
[----:B------:R-:W-:-:S02]  /*1cb0*/  ISETP.GE.AND P0, PT, R218, UR4, PT ;  /* 0x00000004da007c0c */ /* 0x000fc4000bf06270 */
[----:B------:R-:W-:Y:S02]  /*1cc0*/  ISETP.GE.AND P1, PT, R217, UR4, PT ;  /* 0x00000004d9007c0c */ /* 0x000fe4000bf26270 */
[----:B------:R-:W-:Y:S02]  /*1cd0*/  SHF.R.S32.HI R9, RZ, 0x1f, R206 ;  /* 0x0000001fff097819 */ /* 0x000fe400000114ce */
[----:B------:R-:W-:Y:S02]  /*1ce0*/  LOP3.LUT R3, R4, R0, R3, 0xfe, !PT ;  /* 0x0000000004037212 */ /* 0x000fe400078efe03 */
[----:B------:R-:W-:Y:S02]  /*1cf0*/  SEL R6, RZ, 0x40, P0 ;  /* 0x00000040ff067807 */ /* 0x000fe40000000000 */
[----:B------:R-:W-:Y:S02]  /*1d00*/  SEL R7, RZ, 0x7fff80, P1 ;  /* 0x007fff80ff077807 */ /* 0x000fe40000800000 */
[----:B------:R-:W-:-:S02]  /*1d10*/  SHF.R.S32.HI R205, RZ, 0x1f, R204 ;  /* 0x0000001fffcd7819 */ /* 0x000fc400000114cc */
[----:B------:R-:W-:Y:S01]  /*1d20*/  LOP3.LUT R3, R7, R3, R6, 0xfe, !PT ;  /* 0x0000000307037212 */ /* 0x000fe200078efe06 */
[C---:B0-----:R-:W-:Y:S02]  /*1d30*/  IMAD R6, R9.reuse, R56, RZ ;  /* 0x0000003809067224 */ /* 0x041fe400078e02ff */
[----:B---3--:R-:W-:Y:S02]  /*1d40*/  IMAD R0, R9, R32, RZ ;  /* 0x0000002009007224 */ /* 0x008fe400078e02ff */
[----:B------:R-:W-:-:S04]  /*1d50*/  IMAD.WIDE.U32 R8, R206, R56, R204 ;  /* 0x00000038ce087225 */ /* 0x000fc800078e00cc */
[----:B------:R-:W-:-:S04]  /*1d60*/  IMAD R55, R206, R57, R6 ;  /* 0x00000039ce377224 */ /* 0x000fc800078e0206 */
[----:B------:R-:W-:Y:S02]  /*1d70*/  IMAD.IADD R9, R9, 0x1, R55 ;  /* 0x0000000109097824 */ /* 0x000fe400078e0237 */
[----:B-----5:R-:W-:Y:S02]  /*1d80*/  IMAD.WIDE.U32 R52, R24, R56, R8 ;  /* 0x0000003818347225 */ /* 0x020fe400078e0008 */
[----:B------:R-:W3:Y:S01]  /*1d90*/  LDL R8, [R1+0xc] ;  /* 0x00000c0001087983 */ /* 0x000ee20000100800 */
[----:B------:R-:W0:Y:S01]  /*1da0*/  S2R R40, SR_TID.X ;  /* 0x0000000000287919 */ /* 0x000e220000002100 */
[----:B------:R-:W4:Y:S01]  /*1db0*/  S2R R38, SR_TID.X ;  /* 0x0000000000267919 */ /* 0x000f220000002100 */
[----:B0-----:R-:W-:Y:S01]  /*1dc0*/  VIADD R40, R40, 0xffffff80 ;  /* 0xffffff8028287836 */ /* 0x001fe20000000000 */
[----:B----4-:R-:W-:Y:S01]  /*1dd0*/  SHF.R.U32.HI R38, RZ, 0x7, R38 ;  /* 0x00000007ff267819 */ /* 0x010fe20000011626 */
[----:B------:R-:W-:-:S03]  /*1de0*/  IMAD R15, R206, R33, R0 ;  /* 0x00000021ce0f7224 */ /* 0x000fc600078e0200 */
[----:B------:R-:W-:Y:S01]  /*1df0*/  ISETP.NE.AND P6, PT, R38, 0x1, PT ;  /* 0x000000012600780c */ /* 0x000fe20003fc5270 */
[----:B------:R-:W-:Y:S01]  /*1e00*/  IMAD.WIDE.U32 R10, R206, R32, R16 ;  /* 0x00000020ce0a7225 */ /* 0x000fe200078e0010 */
[----:B-1----:R-:W-:-:S03]  /*1e10*/  ISETP.GE.AND P0, PT, R16, R39, PT ;  /* 0x000000271000720c */ /* 0x002fc60003f06270 */
[----:B------:R-:W-:Y:S01]  /*1e20*/  IMAD.IADD R11, R15, 0x1, R11 ;  /* 0x000000010f0b7824 */ /* 0x000fe200078e020b */
[----:B------:R-:W-:Y:S01]  /*1e30*/  SEL R13, R39, RZ, P0 ;  /* 0x000000ff270d7207 */ /* 0x000fe20000000000 */
[----:B------:R-:W-:Y:S02]  /*1e40*/  VIADD R61, R38, 0x8 ;  /* 0x00000008263d7836 */ /* 0x000fe40000000000 */
[----:B------:R-:W-:Y:S01]  /*1e50*/  IMAD.WIDE.U32 R20, R24, R32, R10 ;  /* 0x0000002018147225 */ /* 0x000fe200078e000a */
[----:B------:R-:W-:-:S03]  /*1e60*/  IADD3 R13, R16, R13, RZ ;  /* 0x0000000d100d7210 */ /* 0x000fc60007ffe0ff */
[C---:B------:R-:W-:Y:S01]  /*1e70*/  VIADD R38, R206.reuse, 0x40 ;  /* 0x00000040ce267836 */ /* 0x040fe20000000000 */
[----:B------:R-:W-:Y:S05]  /*1e80*/  @!P6 WARPSYNC.ALL ;  /* 0x000000000000e948 */ /* 0x000fea0003800000 */
[C---:B------:R-:W-:Y:S02]  /*1e90*/  VIADD R10, R206.reuse, 0x40 ;  /* 0x00000040ce0a7836 */ /* 0x040fe40000000000 */
[----:B------:R-:W-:Y:S01]  /*1ea0*/  IMAD.WIDE.U32 R4, R206, R32, R204 ;  /* 0x00000020ce047225 */ /* 0x000fe200078e00cc */
[----:B------:R-:W-:Y:S01]  /*1eb0*/  SHF.R.S32.HI R12, RZ, 0x1f, R13 ;  /* 0x0000001fff0c7819 */ /* 0x000fe2000001140d */
[----:B------:R-:W-:Y:S01]  /*1ec0*/  ULDC UR4, c[0x0][0x2f4] ;  /* 0x0000bd0000047ab9 */ /* 0x000fe20000000800 */
[----:B------:R-:W-:Y:S01]  /*1ed0*/  SHF.L.U32 R10, R10, 0x6, RZ ;  /* 0x000000060a0a7819 */ /* 0x000fe200000006ff */
[----:B------:R-:W-:-:S02]  /*1ee0*/  IMAD.SHL.U32 R38, R38, 0x40, RZ ;  /* 0x0000004026267824 */ /* 0x000fc400078e00ff */
[----:B------:R-:W-:Y:S01]  /*1ef0*/  IMAD.IADD R7, R5, 0x1, R15 ;  /* 0x0000000105077824 */ /* 0x000fe200078e020f */
[----:B------:R-:W-:Y:S01]  /*1f00*/  SHF.R.S32.HI R15, RZ, 0x1f, R24 ;  /* 0x0000001fff0f7819 */ /* 0x000fe20000011418 */
[----:B------:R-:W-:Y:S01]  /*1f10*/  IMAD.MOV.U32 R6, RZ, RZ, R4 ;  /* 0x000000ffff067224 */ /* 0x000fe200078e0004 */
[----:B------:R-:W-:Y:S01]  /*1f20*/  LEA.HI R13, R12, R13, RZ, 0x3 ;  /* 0x0000000d0c0d7211 */ /* 0x000fe200078f18ff */
[----:B------:R-:W-:Y:S01]  /*1f30*/  IMAD.WIDE.U32 R4, R206, R56, R16 ;  /* 0x00000038ce047225 */ /* 0x000fe200078e0010 */
[----:B------:R-:W-:Y:S02]  /*1f40*/  LOP3.LUT R38, R38, 0x1c0, RZ, 0xc0, !PT ;  /* 0x000001c026267812 */ /* 0x000fe400078ec0ff */
[----:B------:R-:W-:Y:S01]  /*1f50*/  LOP3.LUT R10, R10, 0x1c0, RZ, 0xc0, !PT ;  /* 0x000001c00a0a7812 */ /* 0x000fe200078ec0ff */
[----:B------:R-:W-:Y:S01]  /*1f60*/  IMAD.IADD R55, R55, 0x1, R5 ;  /* 0x0000000137377824 */ /* 0x000fe200078e0205 */
[----:B------:R-:W-:Y:S01]  /*1f70*/  SHF.R.S32.HI R73, RZ, 0x3, R13 ;  /* 0x00000003ff497819 */ /* 0x000fe2000001140d */
[----:B------:R-:W-:Y:S01]  /*1f80*/  IMAD R5, R15, R32, RZ ;  /* 0x000000200f057224 */ /* 0x000fe200078e02ff */
[----:B------:R-:W-:Y:S01]  /*1f90*/  LOP3.LUT R74, R13, 0xfffffff8, RZ, 0xc0, !PT ;  /* 0xfffffff80d4a7812 */ /* 0x000fe200078ec0ff */
[----:B------:R-:W-:Y:S01]  /*1fa0*/  IMAD.MOV.U32 R54, RZ, RZ, R4 ;  /* 0x000000ffff367224 */ /* 0x000fe200078e0004 */
[----:B------:R-:W-:Y:S01]  /*1fb0*/  PRMT R85, R3, 0x8880, RZ ;  /* 0x0000888003557816 */ /* 0x000fe200000000ff */
[----:B------:R-:W-:Y:S01]  /*1fc0*/  IMAD R15, R15, R56, RZ ;  /* 0x000000380f0f7224 */ /* 0x000fe200078e02ff */
[----:B------:R-:W-:Y:S01]  /*1fd0*/  SHF.R.U32.HI R10, RZ, 0x3, R10 ;  /* 0x00000003ff0a7819 */ /* 0x000fe2000001160a */
[----:B------:R-:W-:Y:S01]  /*1fe0*/  IMAD.MOV.U32 R63, RZ, RZ, 0x20 ;  /* 0x00000020ff3f7424 */ /* 0x000fe200078e00ff */
[----:B------:R-:W-:Y:S01]  /*1ff0*/  SHF.L.U64.HI R4, R32, 0x6, R33 ;  /* 0x0000000620047819 */ /* 0x000fe20000010221 */
[----:B------:R-:W-:Y:S01]  /*2000*/  IMAD.IADD R0, R36, 0x1, R35 ;  /* 0x0000000124007824 */ /* 0x000fe200078e0223 */
[----:B------:R-:W-:Y:S01]  /*2010*/  SHF.L.U64.HI R31, R56, 0x6, R57 ;  /* 0x00000006381f7819 */ /* 0x000fe20000010239 */
[----:B------:R-:W-:Y:S01]  /*2020*/  IMAD R37, R24, R33, R5 ;  /* 0x0000002118257224 */ /* 0x000fe200078e0205 */
[----:B------:R-:W-:Y:S01]  /*2030*/  PRMT R85, R85, 0x7710, RZ ;  /* 0x0000771055557816 */ /* 0x000fe200000000ff */
[----:B------:R-:W-:Y:S01]  /*2040*/  IMAD R65, R33, 0x60, RZ ;  /* 0x0000006021417824 */ /* 0x000fe200078e02ff */
[----:B------:R-:W-:Y:S01]  /*2050*/  ISETP.GE.AND P2, PT, R2, UR4, PT ;  /* 0x0000000402007c0c */ /* 0x000fe2000bf46270 */
[----:B------:R-:W-:-:S02]  /*2060*/  IMAD.SHL.U32 R5, R32, 0x40, RZ ;  /* 0x0000004020057824 */ /* 0x000fc400078e00ff */
[----:B------:R-:W-:-:S04]  /*2070*/  IMAD.WIDE.U32 R6, R24, R32, R6 ;  /* 0x0000002018067225 */ /* 0x000fc800078e0006 */
[----:B------:R-:W-:Y:S02]  /*2080*/  IMAD R11, R57, 0x60, RZ ;  /* 0x00000060390b7824 */ /* 0x000fe400078e02ff */
[----:B------:R-:W-:Y:S02]  /*2090*/  IMAD R15, R24, R57, R15 ;  /* 0x00000039180f7224 */ /* 0x000fe400078e020f */
[----:B------:R-:W-:Y:S02]  /*20a0*/  IMAD.SHL.U32 R35, R56, 0x40, RZ ;  /* 0x0000004038237824 */ /* 0x000fe400078e00ff */
[----:B------:R-:W-:Y:S01]  /*20b0*/  IMAD.WIDE.U32 R54, R24, R56, R54 ;  /* 0x0000003818367225 */ /* 0x000fe200078e0036 */
[----:B------:R-:W-:-:S03]  /*20c0*/  LOP3.LUT R79, R85, 0x1, RZ, 0xc0, !PT ;  /* 0x00000001554f7812 */ /* 0x000fc600078ec0ff */
[----:B------:R-:W-:Y:S01]  /*20d0*/  IMAD.WIDE.U32 R32, R32, 0x60, RZ ;  /* 0x0000006020207825 */ /* 0x000fe200078e00ff */
[----:B------:R-:W-:-:S03]  /*20e0*/  LOP3.LUT R80, R85, 0x2, RZ, 0xc0, !PT ;  /* 0x0000000255507812 */ /* 0x000fc600078ec0ff */
[----:B------:R-:W-:Y:S01]  /*20f0*/  IMAD.WIDE.U32 R56, R56, 0x60, RZ ;  /* 0x0000006038387825 */ /* 0x000fe200078e00ff */
[C---:B------:R-:W-:Y:S02]  /*2100*/  LOP3.LUT R81, R85.reuse, 0x4, RZ, 0xc0, !PT ;  /* 0x0000000455517812 */ /* 0x040fe400078ec0ff */
[----:B------:R-:W-:Y:S01]  /*2110*/  LOP3.LUT R82, R85, 0x8, RZ, 0xc0, !PT ;  /* 0x0000000855527812 */ /* 0x000fe200078ec0ff */
[----:B------:R-:W-:Y:S01]  /*2120*/  IMAD.SHL.U32 R64, R39, 0x2, RZ ;  /* 0x0000000227407824 */ /* 0x000fe200078e00ff */
[----:B------:R-:W-:Y:S01]  /*2130*/  LOP3.LUT R83, R85, 0x10, RZ, 0xc0, !PT ;  /* 0x0000001055537812 */ /* 0x000fe200078ec0ff */
[----:B------:R-:W-:Y:S01]  /*2140*/  IMAD.IADD R65, R33, 0x1, R65 ;  /* 0x0000000121417824 */ /* 0x000fe200078e0241 */
[----:B------:R-:W-:Y:S01]  /*2150*/  LOP3.LUT R84, R85, 0x20, RZ, 0xc0, !PT ;  /* 0x0000002055547812 */ /* 0x000fe200078ec0ff */
[----:B------:R-:W-:Y:S01]  /*2160*/  IMAD.IADD R66, R57, 0x1, R11 ;  /* 0x0000000139427824 */ /* 0x000fe200078e020b */
[----:B------:R-:W-:Y:S01]  /*2170*/  SHF.R.S32.HI R59, RZ, 0x1f, R34 ;  /* 0x0000001fff3b7819 */ /* 0x000fe20000011422 */
[----:B------:R-:W-:Y:S01]  /*2180*/  IMAD.IADD R69, R7, 0x1, R37 ;  /* 0x0000000107457824 */ /* 0x000fe200078e0225 */
[----:B------:R-:W-:Y:S01]  /*2190*/  P2R R87, PR, RZ, 0x4 ;  /* 0x00000004ff577803 */ /* 0x000fe20000000000 */
[----:B------:R-:W-:Y:S01]  /*21a0*/  IMAD.IADD R70, R37, 0x1, R21 ;  /* 0x0000000125467824 */ /* 0x000fe200078e0215 */
[----:B------:R-:W-:Y:S01]  /*21b0*/  SHF.R.S32.HI R76, RZ, 0x1f, R74 ;  /* 0x0000001fff4c7819 */ /* 0x000fe2000001144a */
[----:B------:R-:W-:Y:S01]  /*21c0*/  IMAD.IADD R71, R53, 0x1, R15 ;  /* 0x0000000135477824 */ /* 0x000fe200078e020f */
[----:B------:R-:W-:Y:S01]  /*21d0*/  LOP3.LUT R85, R85, 0x40, RZ, 0xc0, !PT ;  /* 0x0000004055557812 */ /* 0x000fe200078ec0ff */
[----:B------:R-:W-:-:S02]  /*21e0*/  IMAD.IADD R72, R15, 0x1, R55 ;  /* 0x000000010f487824 */ /* 0x000fc400078e0237 */
[C---:B--2---:R-:W-:Y:S01]  /*21f0*/  IMAD.SHL.U32 R58, R14.reuse, 0x40, RZ ;  /* 0x000000400e3a7824 */ /* 0x044fe200078e00ff */
[----:B------:R-:W-:Y:S01]  /*2200*/  @!P6 BAR.SYNC.DEFER_BLOCKING 0x9, 0x100 ;  /* 0x024400000000eb1d */ /* 0x000fe20000010000 */
[----:B------:R-:W-:Y:S02]  /*2210*/  LOP3.LUT P1, RZ, R14, 0x4, RZ, 0xc0, !PT ;  /* 0x000000040eff7812 */ /* 0x000fe4000782c0ff */
[----:B------:R-:W-:-:S04]  /*2220*/  SHF.R.S32.HI R14, RZ, 0x1f, R40 ;  /* 0x0000001fff0e7819 */ /* 0x000fc80000011428 */
[----:B------:R-:W-:-:S04]  /*2230*/  LEA.HI R14, R14, R40, RZ, 0x2 ;  /* 0x000000280e0e7211 */ /* 0x000fc800078f10ff */
[----:B------:R-:W-:-:S04]  /*2240*/  LOP3.LUT R14, R14, 0xfffffffc, RZ, 0xc0, !PT ;  /* 0xfffffffc0e0e7812 */ /* 0x000fc800078ec0ff */
[----:B------:R-:W-:Y:S02]  /*2250*/  IADD3 R14, R40, -R14, RZ ;  /* 0x8000000e280e7210 */ /* 0x000fe40007ffe0ff */
[----:B------:R-:W0:Y:S01]  /*2260*/  S2R R40, SR_TID.X ;  /* 0x0000000000287919 */ /* 0x000e220000002100 */
[----:B------:R-:W-:Y:S02]  /*2270*/  LOP3.LUT R58, R58, 0x1c0, RZ, 0xc0, !PT ;  /* 0x000001c03a3a7812 */ /* 0x000fe400078ec0ff */
[----:B------:R-:W-:Y:S02]  /*2280*/  IMAD R62, R14, 0x40, R206 ;  /* 0x000000400e3e7824 */ /* 0x000fe400078e02ce */
[----:B------:R-:W-:Y:S02]  /*2290*/  SHF.R.U32.HI R60, RZ, 0x3, R58 ;  /* 0x00000003ff3c7819 */ /* 0x000fe4000001163a */
[----:B------:R-:W-:-:S04]  /*22a0*/  LOP3.LUT R9, R58, 0x18, R16, 0xf8, !PT ;  /* 0x000000183a097812 */ /* 0x000fc800078ef810 */
[----:B------:R-:W-:Y:S01]  /*22b0*/  LOP3.LUT R9, R9, R60, RZ, 0x3c, !PT ;  /* 0x0000003c09097212 */ /* 0x000fe200078e3cff */
[----:B0-----:R-:W-:-:S05]  /*22c0*/  VIADD R40, R40, 0xffffff80 ;  /* 0xffffff8028287836 */ /* 0x001fca0000000000 */
[----:B------:R-:W-:-:S04]  /*22d0*/  SHF.R.S32.HI R14, RZ, 0x1f, R40 ;  /* 0x0000001fff0e7819 */ /* 0x000fc80000011428 */
[----:B------:R-:W-:-:S04]  /*22e0*/  LEA.HI R14, R14, R40, RZ, 0x5 ;  /* 0x000000280e0e7211 */ /* 0x000fc800078f28ff */
[----:B------:R-:W-:-:S05]  /*22f0*/  SHF.R.S32.HI R14, RZ, 0x5, R14 ;  /* 0x00000005ff0e7819 */ /* 0x000fca000001140e */
[----:B------:R-:W-:Y:S01]  /*2300*/  IMAD R67, R14, 0x200, R9 ;  /* 0x000002000e437824 */ /* 0x000fe200078e0209 */
[--C-:B------:R-:W-:Y:S02]  /*2310*/  LOP3.LUT R9, R58, 0x38, R13.reuse, 0xf8, !PT ;  /* 0x000000383a097812 */ /* 0x100fe400078ef80d */
[----:B------:R-:W-:Y:S02]  /*2320*/  LOP3.LUT R13, R38, 0x38, R13, 0xf8, !PT ;  /* 0x00000038260d7812 */ /* 0x000fe400078ef80d */
[----:B------:R-:W-:Y:S02]  /*2330*/  LOP3.LUT R9, R9, R60, RZ, 0x3c, !PT ;  /* 0x0000003c09097212 */ /* 0x000fe400078e3cff */
[----:B------:R-:W-:Y:S02]  /*2340*/  LOP3.LUT R13, R13, R10, RZ, 0x3c, !PT ;  /* 0x0000000a0d0d7212 */ /* 0x000fe400078e3cff */
[----:B------:R-:W-:Y:S01]  /*2350*/  SEL R63, R63, 0xffffffe0, !P1 ;  /* 0xffffffe03f3f7807 */ /* 0x000fe20004800000 */
[----:B------:R-:W-:Y:S01]  /*2360*/  IMAD R77, R14, 0x200, R9 ;  /* 0x000002000e4d7824 */ /* 0x000fe200078e0209 */
[----:B------:R-:W-:-:S02]  /*2370*/  ISETP.GE.AND P1, PT, R16, UR4, PT ;  /* 0x0000000410007c0c */ /* 0x000fc4000bf26270 */
[----:B------:R-:W-:Y:S02]  /*2380*/  IADD3 R68, R63, R67, RZ ;  /* 0x000000433f447210 */ /* 0x000fe40007ffe0ff */
[----:B------:R-:W-:Y:S01]  /*2390*/  SHF.R.S32.HI R75, RZ, 0x1f, R25 ;  /* 0x0000001fff4b7819 */ /* 0x000fe20000011419 */
[----:B---3--:R-:W-:-:S08]  /*23a0*/  IMAD.IADD R78, R8, 0x1, R13 ;  /* 0x00000001084e7824 */ /* 0x008fd000078e020d */
.L_x_14303:
[----:B------:R-:W0:Y:S01]  /*23b0*/  LDC R95, c[0x0][0x430] ;  /* 0x00010c00ff5f7b82 */ /* 0x000e220000000800 */
[----:B------:R-:W-:Y:S02]  /*23c0*/  VIADD R29, R29, 0xffffffff ;  /* 0xffffffff1d1d7836 */ /* 0x000fe40000000000 */
[----:B------:R-:W-:Y:S02]  /*23d0*/  IMAD.MOV.U32 R94, RZ, RZ, RZ ;  /* 0x000000ffff5e7224 */ /* 0x000fe400078e00ff */
[----:B------:R-:W-:-:S03]  /*23e0*/  IMAD R9, R29, 0x60, R62 ;  /* 0x000000601d097824 */ /* 0x000fc600078e023e */
[----:B------:R-:W1:Y:S01]  /*23f0*/  LDC R90, c[0x0][0x3f4] ;  /* 0x0000fd00ff5a7b82 */ /* 0x000e620000000800 */
[----:B--2---:R-:W-:Y:S01]  /*2400*/  IMAD.IADD R36, R0, 0x1, R9 ;  /* 0x0000000100247824 */ /* 0x004fe200078e0209 */
        /* <DEDUP_REMOVED lines=54> */
[C---:B------:R-:W-:Y:S01]  /*2770*/  LEA R100, P3, R12.reuse, UR4, 0x1 ;  /* 0x000000040c647c11 */ /* 0x040fe2000f8608ff */
        /* <DEDUP_REMOVED lines=37> */
.L_x_14254:
[----:B------:R-:W-:Y:S05]  /*29d0*/  BSYNC B1 ;  /* 0x0000000000017941 */ /* 0x000fea0003800000 */
.L_x_14253:
[----:B0-----:R-:W-:Y:S01]  /*29e0*/  VIADD R12, R206, 0x40 ;  /* 0x00000040ce0c7836 */ /* 0x001fe20000000000 */
[----:B------:R-:W-:Y:S01]  /*29f0*/  BSSY B1, `(.L_x_14255) ;  /* 0x000001c000017945 */ /* 0x000fe20003800000 */
[----:B------:R-:W-:Y:S02]  /*2a00*/  CS2R R40, SRZ ;  /* 0x0000000000287805 */ /* 0x000fe4000001ff00 */
        /* <DEDUP_REMOVED lines=26> */
.L_x_14256:
[----:B------:R-:W-:Y:S05]  /*2bb0*/  BSYNC B1 ;  /* 0x0000000000017941 */ /* 0x000fea0003800000 */
.L_x_14255:
[----:B0-----:R-:W-:Y:S01]  /*2bc0*/  IMAD.MOV.U32 R8, RZ, RZ, R48 ;  /* 0x000000ffff087224 */ /* 0x001fe200078e0030 */
[----:B------:R-:W-:Y:S01]  /*2bd0*/  ISETP.NE.AND P3, PT, R209, 0x3, PT ;  /* 0x00000003d100780c */ /* 0x000fe20003f65270 */
[----:B------:R-:W-:Y:S01]  /*2be0*/  IMAD.MOV.U32 R9, RZ, RZ, R49 ;  /* 0x000000ffff097224 */ /* 0x000fe200078e0031 */
        /* <DEDUP_REMOVED lines=22> */
.L_x_14257:
[----:B------:R-:W-:Y:S01]  /*2d50*/  IMAD R86, R18, 0x8, R19 ;  /* 0x0000000812567824 */ /* 0x000fe200078e0213 */
[----:B------:R-:W-:Y:S01]  /*2d60*/  SHF.L.U32 R99, R210, 0x1f, RZ ;  /* 0x0000001fd2637819 */ /* 0x000fe200000006ff */
[----:B------:R-:W-:Y:S03]  /*2d70*/  BSSY B1, `(.L_x_14258) ;  /* 0x0000003000017945 */ /* 0x000fe60003800000 */
[----:B------:R-:W0:Y:S02]  /*2d80*/  SYNCS.PHASECHK.TRANS64.TRYWAIT P5, [R86+URZ+0x22890], R99 ;  /* 0x02289063560075a7 */ /* 0x000e2400080a017f */
[----:B0-----:R-:W-:Y:S05]  /*2d90*/  @!P5 BRA `(.L_x_14259) ;  /* 0x000001740080d947 */ /* 0x001fea0003800000 */
.L_x_14521:
[----:B------:R-:W-:Y:S05]  /*2da0*/  BSYNC B1 ;  /* 0x0000000000017941 */ /* 0x000fea0003800000 */
.L_x_14258:
[----:B------:R-:W-:-:S03]  /*2db0*/  UMOV UR4, 0xffffffff ;  /* 0xffffffff00047882 */ /* 0x000fc60000000000 */
[----:B------:R-:W-:Y:S05]  /*2dc0*/  BRA.DIV UR4, `(.L_x_14260) ;  /* 0x0000017604887947 */ /* 0x000fea000b800000 */
[----:B------:R1:W2:Y:S04]  /*2dd0*/  SHFL.IDX PT, R91, R101, RZ, 0x1c1f ;  /* 0x001c1fff655b7589 */ /* 0x0002a800000e0000 */
[----:B------:R1:W3:Y:S02]  /*2de0*/  SHFL.IDX PT, R14, R100, RZ, 0x1c1f ;  /* 0x001c1fff640e7589 */ /* 0x0002e400000e0000 */
.L_x_14525:
        /* <DEDUP_REMOVED lines=11> */
[----:B0-----:R-:W-:Y:S01]  /*2ea0*/  IMAD.MOV.U32 R15, RZ, RZ, R10 ;  /* 0x000000ffff0f7224 */ /* 0x001fe200078e000a */
[--C-:B------:R-:W-:Y:S01]  /*2eb0*/  SHF.R.U64 R48, R50, 0x10, R51.reuse ;  /* 0x0000001032307819 */ /* 0x100fe20000001233 */
[--C-:B------:R-:W-:Y:S01]  /*2ec0*/  HADD2.F32 R10, -RZ, R9.reuse.H1_H1 ;  /* 0x30000009ff0a7230 */ /* 0x100fe20000004100 */
[----:B------:R-:W-:Y:S01]  /*2ed0*/  SHF.R.U32.HI R107, RZ, 0x10, R51 ;  /* 0x00000010ff6b7819 */ /* 0x000fe20000011633 */
[----:B------:R-:W-:Y:S01]  /*2ee0*/  HADD2.F32 R9, -RZ, R9.H0_H0 ;  /* 0x20000009ff097230 */ /* 0x000fe20000004100 */
[----:B------:R-:W-:Y:S01]  /*2ef0*/  SHF.R.U32.HI R108, RZ, 0x10, R49 ;  /* 0x00000010ff6c7819 */ /* 0x000fe20000011631 */
[----:B------:R-:W-:Y:S02]  /*2f00*/  HADD2.F32 R51, -RZ, R48.H0_H0 ;  /* 0x20000030ff337230 */ /* 0x000fe40000004100 */
[----:B------:R-:W-:Y:S02]  /*2f10*/  HADD2.F32 R48, -RZ, R11.H1_H1 ;  /* 0x3000000bff307230 */ /* 0x000fe40000004100 */
[----:B------:R-:W-:-:S02]  /*2f20*/  HADD2.F32 R107, -RZ, R107.H0_H0 ;  /* 0x2000006bff6b7230 */ /* 0x000fc40000004100 */
[----:B------:R-:W-:Y:S02]  /*2f30*/  HADD2.F32 R11, -RZ, R11.H0_H0 ;  /* 0x2000000bff0b7230 */ /* 0x000fe40000004100 */
[----:B------:R-:W-:Y:S02]  /*2f40*/  HADD2.F32 R49, -RZ, R109.H0_H0 ;  /* 0x2000006dff317230 */ /* 0x000fe40000004100 */
[----:B------:R-:W-:Y:S01]  /*2f50*/  FMUL.FTZ R112, R48, R107 ;  /* 0x0000006b30707220 */ /* 0x000fe20000410000 */
[----:B------:R-:W-:Y:S02]  /*2f60*/  HADD2.F32 R50, -RZ, R108.H0_H0 ;  /* 0x2000006cff327230 */ /* 0x000fe40000004100 */
[CC--:B------:R-:W-:Y:S01]  /*2f70*/  FMUL.FTZ R108, R10.reuse, R51.reuse ;  /* 0x000000330a6c7220 */ /* 0x0c0fe20000410000 */
[----:B------:R-:W-:Y:S01]  /*2f80*/  FMUL.FTZ R51, R9, R51 ;  /* 0x0000003309337220 */ /* 0x000fe20000410000 */
[----:B------:R-:W-:Y:S02]  /*2f90*/  FMUL.FTZ R111, R11, R107 ;  /* 0x0000006b0b6f7220 */ /* 0x000fe40000410000 */
[-C--:B------:R-:W-:Y:S01]  /*2fa0*/  FFMA.FTZ R107, R9, R49.reuse, -R108 ;  /* 0x00000031096b7223 */ /* 0x080fe2000001086c */
[----:B------:R-:W-:Y:S01]  /*2fb0*/  FFMA.FTZ R110, R10, R49, R51 ;  /* 0x000000310a6e7223 */ /* 0x000fe20000010033 */
[----:B------:R-:W-:-:S02]  /*2fc0*/  HADD2.F32 R9, -RZ, R8.H1_H1 ;  /* 0x30000008ff097230 */ /* 0x000fc40000004100 */
[-C--:B------:R-:W-:Y:S01]  /*2fd0*/  FFMA.FTZ R109, R11, R50.reuse, -R112 ;  /* 0x000000320b6d7223 */ /* 0x080fe20000010870 */
[----:B------:R-:W-:Y:S01]  /*2fe0*/  FFMA.FTZ R114, R48, R50, R111 ;  /* 0x0000003230727223 */ /* 0x000fe2000001006f */
[----:B------:R-:W-:Y:S02]  /*2ff0*/  HADD2.F32 R49, -RZ, R116.H0_H0 ;  /* 0x20000074ff317230 */ /* 0x000fe40000004100 */
        /* <DEDUP_REMOVED lines=18> */
.L_x_14266:
[----:B------:R-:W-:Y:S05]  /*3120*/  BSYNC B3 ;  /* 0x0000000000037941 */ /* 0x000fea0003800000 */
.L_x_14265:
[----:B0-----:R4:W-:Y:S02]  /*3130*/  ST.E.128 desc[UR40][R12.64], R8 ;  /* 0x000000080c007985 */ /* 0x0019e4000c101d28 */
.L_x_14264:
[----:B------:R-:W-:Y:S05]  /*3140*/  BSYNC B2 ;  /* 0x0000000000027941 */ /* 0x000fea0003800000 */
.L_x_14263:
        /* <DEDUP_REMOVED lines=21> */
[----:B------:R-:W-:Y:S01]  /*32a0*/  FMUL.FTZ R45, R9, R45 ;  /* 0x0000002d092d7220 */ /* 0x000fe20000410000 */
[----:B------:R-:W-:Y:S02]  /*32b0*/  HADD2.F32 R46, -RZ, R49.H0_H0 ;  /* 0x20000031ff2e7230 */ /* 0x000fe40000004100 */
[----:B------:R-:W-:Y:S01]  /*32c0*/  FMUL.FTZ R108, R15, R48 ;  /* 0x000000300f6c7220 */ /* 0x000fe20000410000 */
        /* <DEDUP_REMOVED lines=25> */
.L_x_14268:
[----:B------:R-:W-:Y:S05]  /*3460*/  BSYNC B2 ;  /* 0x0000000000027941 */ /* 0x000fea0003800000 */
.L_x_14267:
[----:B0-----:R0:W-:Y:S02]  /*3470*/  ST.E.128 desc[UR40][R12.64], R8 ;  /* 0x000000080c007985 */ /* 0x0011e4000c101d28 */
.L_x_14262:
[----:B------:R-:W-:Y:S05]  /*3480*/  BSYNC B1 ;  /* 0x0000000000017941 */ /* 0x000fea0003800000 */
.L_x_14261:
[----:B------:R-:W-:-:S03]  /*3490*/  UMOV UR4, 0xffffffff ;  /* 0xffffffff00047882 */ /* 0x000fc60000000000 */
[----:B------:R-:W-:Y:S05]  /*34a0*/  BRA.DIV UR4, `(.L_x_14269) ;  /* 0x0000017204187947 */ /* 0x000fea000b800000 */
[----:B-1----:R-:W1:Y:S04]  /*34b0*/  SHFL.IDX PT, R101, R101, 0x1, 0x1c1f ;  /* 0x003c1f0065657f89 */ /* 0x002e6800000e0000 */
[----:B---3--:R3:W0:Y:S02]  /*34c0*/  SHFL.IDX PT, R14, R100, 0x1, 0x1c1f ;  /* 0x003c1f00640e7f89 */ /* 0x00862400000e0000 */
.L_x_14529:
        /* <DEDUP_REMOVED lines=10> */
[----:B----4-:R-:W-:Y:S01]  /*3570*/  IMAD.MOV.U32 R15, RZ, RZ, R10 ;  /* 0x000000ffff0f7224 */ /* 0x010fe200078e000a */
        /* <DEDUP_REMOVED lines=10> */
[-C--:B------:R-:W-:Y:S01]  /*3620*/  FMUL.FTZ R46, R10, R43.reuse ;  /* 0x0000002b0a2e7220 */ /* 0x080fe20000410000 */
[----:B------:R-:W-:Y:S02]  /*3630*/  HADD2.F32 R42, -RZ, R45.H0_H0 ;  /* 0x2000002dff2a7230 */ /* 0x000fe40000004100 */
[-C--:B------:R-:W-:Y:S01]  /*3640*/  FMUL.FTZ R45, R11, R44.reuse ;  /* 0x0000002c0b2d7220 */ /* 0x080fe20000410000 */
[C---:B------:R-:W-:Y:S01]  /*3650*/  FMUL.FTZ R43, R9.reuse, R43 ;  /* 0x0000002b092b7220 */ /* 0x040fe20000410000 */
[C---:B------:R-:W-:Y:S01]  /*3660*/  FMUL.FTZ R48, R40.reuse, R44 ;  /* 0x0000002c28307220 */ /* 0x040fe20000410000 */
[-C--:B------:R-:W-:Y:S01]  /*3670*/  FFMA.FTZ R46, R9, R41.reuse, -R46 ;  /* 0x00000029092e7223 */ /* 0x080fe2000001082e */
[----:B------:R-:W-:Y:S01]  /*3680*/  FFMA.FTZ R45, R40, R42, R45 ;  /* 0x0000002a282d7223 */ /* 0x000fe2000001002d */
[----:B------:R-:W-:Y:S01]  /*3690*/  FFMA.FTZ R43, R10, R41, R43 ;  /* 0x000000290a2b7223 */ /* 0x000fe2000001002b */
[----:B------:R-:W-:-:S02]  /*36a0*/  HADD2.F32 R40, -RZ, R105.H0_H0 ;  /* 0x20000069ff287230 */ /* 0x000fc40000004100 */
[----:B------:R-:W-:Y:S01]  /*36b0*/  FFMA.FTZ R48, R11, R42, -R48 ;  /* 0x0000002a0b307223 */ /* 0x000fe20000010830 */
[----:B------:R-:W-:Y:S02]  /*36c0*/  HADD2.F32 R105, -RZ, R105.H1_H1 ;  /* 0x30000069ff697230 */ /* 0x000fe40000004100 */
[--C-:B------:R-:W-:Y:S02]  /*36d0*/  HADD2.F32 R9, -RZ, R8.reuse.H1_H1 ;  /* 0x30000008ff097230 */ /* 0x100fe40000004100 */
[--C-:B------:R-:W-:Y:S02]  /*36e0*/  HADD2.F32 R10, -RZ, R15.reuse.H1_H1 ;  /* 0x3000000fff0a7230 */ /* 0x100fe40000004100 */
[----:B------:R-:W-:Y:S02]  /*36f0*/  HADD2.F32 R8, -RZ, R8.H0_H0 ;  /* 0x20000008ff087230 */ /* 0x000fe40000004100 */
[----:B------:R-:W-:Y:S01]  /*3700*/  FMUL.FTZ R41, R9, R40 ;  /* 0x0000002809297220 */ /* 0x000fe20000410000 */
[----:B------:R-:W-:-:S02]  /*3710*/  HADD2.F32 R15, -RZ, R15.H0_H0 ;  /* 0x2000000fff0f7230 */ /* 0x000fc40000004100 */
[-C--:B------:R-:W-:Y:S01]  /*3720*/  FMUL.FTZ R42, R10, R105.reuse ;  /* 0x000000690a2a7220 */ /* 0x080fe20000410000 */
[--C-:B------:R-:W-:Y:S02]  /*3730*/  HADD2.F32 R11, -RZ, R104.reuse.H0_H0 ;  /* 0x20000068ff0b7230 */ /* 0x100fe40000004100 */
[C---:B------:R-:W-:Y:S01]  /*3740*/  FMUL.FTZ R40, R8.reuse, R40 ;  /* 0x0000002808287220 */ /* 0x040fe20000410000 */
        /* <DEDUP_REMOVED lines=10> */
.L_x_14274:
[----:B------:R-:W-:Y:S05]  /*37f0*/  BSYNC B2 ;  /* 0x0000000000027941 */ /* 0x000fea0003800000 */
.L_x_14273:
[----:B----4-:R0:W-:Y:S02]  /*3800*/  ST.E.128 desc[UR40][R12.64], R8 ;  /* 0x000000080c007985 */ /* 0x0101e4000c101d28 */
.L_x_14272:
[----:B------:R-:W-:Y:S05]  /*3810*/  BSYNC B1 ;  /* 0x0000000000017941 */ /* 0x000fea0003800000 */
.L_x_14271:
        /* <DEDUP_REMOVED lines=20> */
[C---:B------:R-:W-:Y:S01]  /*3960*/  FMUL.FTZ R37, R9.reuse, R37 ;  /* 0x0000002509257220 */ /* 0x040fe20000410000 */
[----:B------:R-:W-:Y:S02]  /*3970*/  HADD2.F32 R11, -RZ, R11.H0_H0 ;  /* 0x2000000bff0b7230 */ /* 0x000fe40000004100 */
[-C--:B------:R-:W-:Y:S01]  /*3980*/  FFMA.FTZ R42, R9, R36.reuse, -R42 ;  /* 0x00000024092a7223 */ /* 0x080fe2000001082a */
        /* <DEDUP_REMOVED lines=26> */
.L_x_14276:
[----:B------:R-:W-:Y:S05]  /*3b30*/  BSYNC B1 ;  /* 0x0000000000017941 */ /* 0x000fea0003800000 */
.L_x_14275:
[----:B----4-:R0:W-:Y:S01]  /*3b40*/  ST.E.128 desc[UR40][R12.64], R8 ;  /* 0x000000080c007985 */ /* 0x0101e2000c101d28 */
[----:B------:R-:W-:Y:S05]  /*3b50*/  BRA `(.L_x_14270) ;  /* 0x0000001800247947 */ /* 0x000fea0003800000 */
.L_x_14252:
[----:B------:R-:W-:Y:S02]  /*3b60*/  IADD3 R12, R206, 0x40, RZ ;  /* 0x00000040ce0c7810 */ /* 0x000fe40007ffe0ff */
[----:B------:R-:W-:Y:S02]  /*3b70*/  CS2R R38, SRZ ;  /* 0x0000000000267805 */ /* 0x000fe4000001ff00 */
[----:B------:R-:W-:Y:S02]  /*3b80*/  CS2R R36, SRZ ;  /* 0x0000000000247805 */ /* 0x000fe4000001ff00 */
[----:B------:R-:W-:Y:S02]  /*3b90*/  CS2R R42, SRZ ;  /* 0x00000000002a7805 */ /* 0x000fe4000001ff00 */
[----:B------:R-:W-:Y:S02]  /*3ba0*/  ISETP.GE.AND P2, PT, R12, R98, PT ;  /* 0x000000620c00720c */ /* 0x000fe40003f46270 */
[----:B------:R-:W-:-:S02]  /*3bb0*/  CS2R R40, SRZ ;  /* 0x0000000000287805 */ /* 0x000fc4000001ff00 */
[----:B------:R-:W-:-:S13]  /*3bc0*/  ISETP.GE.OR P2, PT, R16, R90, P2 ;  /* 0x0000005a1000720c */ /* 0x000fda0001746670 */
[----:B------:R-:W-:-:S04]  /*3bd0*/  @!P2 IADD3 R44, P3, P4, R20, R10, R5 ;  /* 0x0000000a142ca210 */ /* 0x000fc80007c7e005 */
[----:B------:R-:W-:Y:S02]  /*3be0*/  @!P2 IADD3.X R45, R70, R91, R4, P3, P4 ;  /* 0x0000005b462da210 */ /* 0x000fe40001fe8404 */
[----:B------:R-:W-:-:S04]  /*3bf0*/  @!P2 IADD3 R48, P3, P4, R54, R8, R35 ;  /* 0x000000083630a210 */ /* 0x000fc80007c7e023 */
[----:B------:R-:W-:Y:S02]  /*3c00*/  @!P2 IADD3.X R49, R72, R86, R31, P3, P4 ;  /* 0x000000564831a210 */ /* 0x000fe40001fe841f */
[----:B------:R-:W-:-:S04]  /*3c10*/  ISETP.GE.AND P3, PT, R206, R98, PT ;  /* 0x00000062ce00720c */ /* 0x000fc80003f66270 */
[----:B------:R-:W-:-:S13]  /*3c20*/  ISETP.GE.OR P3, PT, R16, R90, P3 ;  /* 0x0000005a1000720c */ /* 0x000fda0001f66670 */
[----:B------:R-:W-:Y:S01]  /*3c30*/  @!P3 IADD3 R9, P4, R20, R10, RZ ;  /* 0x0000000a1409b210 */ /* 0x000fe20007f9e0ff */
[----:B------:R-:W0:Y:S04]  /*3c40*/  @!P3 LDC.64 R14, c[0x0][0x400] ;  /* 0x00010000ff0ebb82 */ /* 0x000e280000000a00 */
[----:B------:R-:W-:-:S04]  /*3c50*/  @!P3 IMAD.X R12, R91, 0x1, R70, P4 ;  /* 0x000000015b0cb824 */ /* 0x000fc800020e0646 */
[----:B------:R-:W1:Y:S02]  /*3c60*/  @!P3 LDC.64 R10, c[0x0][0x3e8] ;  /* 0x0000fa00ff0abb82 */ /* 0x000e640000000a00 */
[----:B-1----:R-:W-:-:S04]  /*3c70*/  @!P3 LEA R10, P4, R9, R10, 0x1 ;  /* 0x0000000a090ab211 */ /* 0x002fc800078808ff */
[----:B------:R-:W-:Y:S02]  /*3c80*/  @!P3 LEA.HI.X R11, R9, R11, R12, 0x1, P4 ;  /* 0x0000000b090bb211 */ /* 0x000fe400020f0c0c */
[----:B------:R-:W-:Y:S01]  /*3c90*/  @!P3 IADD3 R8, P4, R54, R8, RZ ;  /* 0x000000083608b210 */ /* 0x000fe20007f9e0ff */
[----:B------:R-:W1:Y:S02]  /*3ca0*/  @!P2 LDC.64 R12, c[0x0][0x3e8] ;  /* 0x0000fa00ff0cab82 */ /* 0x000e640000000a00 */
[----:B------:R1:W2:Y:S02]  /*3cb0*/  @!P3 LDG.E.128 R36, desc[UR40][R10.64] ;  /* 0x000000280a24b981 */ /* 0x0002a4000c1e1d00 */
[----:B------:R-:W-:Y:S01]  /*3cc0*/  @!P3 IMAD.X R9, R86, 0x1, R72, P4 ;  /* 0x000000015609b824 */ /* 0x000fe200020e0648 */
[----:B0-----:R-:W-:-:S04]  /*3cd0*/  @!P3 LEA R14, P4, R8, R14, 0x1 ;  /* 0x0000000e080eb211 */ /* 0x001fc800078808ff */
[----:B------:R-:W-:Y:S02]  /*3ce0*/  @!P3 LEA.HI.X R15, R8, R15, R9, 0x1, P4 ;  /* 0x0000000f080fb211 */ /* 0x000fe400020f0c09 */
[----:B------:R-:W0:Y:S03]  /*3cf0*/  @!P2 LDC.64 R8, c[0x0][0x400] ;  /* 0x00010000ff08ab82 */ /* 0x000e260000000a00 */
[----:B------:R3:W4:Y:S01]  /*3d00*/  @!P3 LDG.E.128 R40, desc[UR40][R14.64] ;  /* 0x000000280e28b981 */ /* 0x000722000c1e1d00 */
[----:B------:R-:W-:Y:S02]  /*3d10*/  CS2R R46, SRZ ;  /* 0x00000000002e7805 */ /* 0x000fe4000001ff00 */
[----:B-1----:R-:W-:-:S04]  /*3d20*/  @!P2 LEA R10, P3, R44, R12, 0x1 ;  /* 0x0000000c2c0aa211 */ /* 0x002fc800078608ff */
[----:B------:R-:W-:Y:S02]  /*3d30*/  @!P2 LEA.HI.X R11, R44, R13, R45, 0x1, P3 ;  /* 0x0000000d2c0ba211 */ /* 0x000fe400018f0c2d */
[----:B------:R-:W-:Y:S02]  /*3d40*/  CS2R R44, SRZ ;  /* 0x00000000002c7805 */ /* 0x000fe4000001ff00 */
[----:B------:R-:W-:Y:S02]  /*3d50*/  CS2R R50, SRZ ;  /* 0x0000000000327805 */ /* 0x000fe4000001ff00 */
[C---:B0-----:R-:W-:Y:S02]  /*3d60*/  @!P2 LEA R8, P3, R48.reuse, R8, 0x1 ;  /* 0x000000083008a211 */ /* 0x041fe400078608ff */
[----:B------:R4:W5:Y:S02]  /*3d70*/  @!P2 LDG.E.128 R44, desc[UR40][R10.64] ;  /* 0x000000280a2ca981 */ /* 0x000964000c1e1d00 */
[----:B------:R-:W-:-:S02]  /*3d80*/  @!P2 LEA.HI.X R9, R48, R9, R49, 0x1, P3 ;  /* 0x000000093009a211 */ /* 0x000fc400018f0c31 */
[----:B------:R-:W-:-:S06]  /*3d90*/  CS2R R48, SRZ ;  /* 0x0000000000307805 */ /* 0x000fcc000001ff00 */
[----:B------:R0:W5:Y:S01]  /*3da0*/  @!P2 LDG.E.128 R48, desc[UR40][R8.64] ;  /* 0x000000280830a981 */ /* 0x000162000c1e1d00 */
[----:B------:R-:W-:Y:S02]  /*3db0*/  ISETP.NE.AND P3, PT, R209, 0x3, PT ;  /* 0x00000003d100780c */ /* 0x000fe40003f65270 */
[----:B------:R-:W-:Y:S01]  /*3dc0*/  ISETP.GE.AND P2, PT, R16, R90, PT ;  /* 0x0000005a1000720c */ /* 0x000fe20003f46270 */
[----:B--2---:R-:W-:Y:S02]  /*3dd0*/  IMAD.MOV.U32 R12, RZ, RZ, R38 ;  /* 0x000000ffff0c7224 */ /* 0x004fe400078e0026 */
[----:B---3--:R-:W-:-:S03]  /*3de0*/  IMAD.MOV.U32 R14, RZ, RZ, R36 ;  /* 0x000000ffff0e7224 */ /* 0x008fc600078e0024 */
[----:B------:R-:W-:Y:S02]  /*3df0*/  PRMT R110, R12, 0x7610, R110 ;  /* 0x000076100c6e7816 */ /* 0x000fe4000000006e */
[----:B------:R-:W-:Y:S01]  /*3e00*/  PRMT R119, R14, 0x7610, R119 ;  /* 0x000076100e777816 */ /* 0x000fe20000000077 */
[----:B----4-:R-:W-:Y:S01]  /*3e10*/  IMAD.MOV.U32 R10, RZ, RZ, R42 ;  /* 0x000000ffff0a7224 */ /* 0x010fe200078e002a */
[----:B0-----:R-:W-:Y:S01]  /*3e20*/  MOV R8, R43 ;  /* 0x0000002b00087202 */ /* 0x001fe20000000f00 */
[----:B------:R-:W-:Y:S02]  /*3e30*/  IMAD.MOV.U32 R9, RZ, RZ, R40 ;  /* 0x000000ffff097224 */ /* 0x000fe400078e0028 */
[----:B------:R-:W-:Y:S01]  /*3e40*/  IMAD.MOV.U32 R11, RZ, RZ, R41 ;  /* 0x000000ffff0b7224 */ /* 0x000fe200078e0029 */
[----:B------:R-:W-:Y:S02]  /*3e50*/  PRMT R110, R110, 0x5410, R10 ;  /* 0x000054106e6e7816 */ /* 0x000fe4000000000a */
[----:B------:R-:W-:-:S02]  /*3e60*/  PRMT R118, R8, 0x7610, R118 ;  /* 0x0000761008767816 */ /* 0x000fc40000000076 */
[----:B------:R-:W-:Y:S02]  /*3e70*/  PRMT R119, R119, 0x5410, R9 ;  /* 0x0000541077777816 */ /* 0x000fe40000000009 */
[----:B------:R-:W-:Y:S01]  /*3e80*/  PRMT R116, R11, 0x7610, R116 ;  /* 0x000076100b747816 */ /* 0x000fe20000000074 */
[----:B------:R-:W-:Y:S02]  /*3e90*/  IMAD.MOV.U32 R13, RZ, RZ, R39 ;  /* 0x000000ffff0d7224 */ /* 0x000fe400078e0027 */
[----:B------:R-:W-:Y:S02]  /*3ea0*/  IMAD.MOV.U32 R15, RZ, RZ, R37 ;  /* 0x000000ffff0f7224 */ /* 0x000fe400078e0025 */
[----:B-----5:R-:W-:Y:S02]  /*3eb0*/  IMAD.MOV.U32 R8, RZ, RZ, R46 ;  /* 0x000000ffff087224 */ /* 0x020fe400078e002e */
[----:B------:R-:W-:Y:S02]  /*3ec0*/  IMAD.MOV.U32 R9, RZ, RZ, R47 ;  /* 0x000000ffff097224 */ /* 0x000fe400078e002f */
[----:B------:R-:W-:-:S02]  /*3ed0*/  IMAD.MOV.U32 R10, RZ, RZ, R44 ;  /* 0x000000ffff0a7224 */ /* 0x000fc400078e002c */
[----:B------:R-:W-:Y:S01]  /*3ee0*/  IMAD.MOV.U32 R11, RZ, RZ, R45 ;  /* 0x000000ffff0b7224 */ /* 0x000fe200078e002d */
[----:B------:R-:W-:Y:S01]  /*3ef0*/  PRMT R102, R8, 0x5410, R9 ;  /* 0x0000541008667816 */ /* 0x000fe20000000009 */
[----:B------:R-:W-:-:S03]  /*3f00*/  IMAD.MOV.U32 R8, RZ, RZ, R50 ;  /* 0x000000ffff087224 */ /* 0x000fc600078e0032 */
[----:B------:R-:W-:Y:S01]  /*3f10*/  PRMT R104, R10, 0x5410, R11 ;  /* 0x000054100a687816 */ /* 0x000fe2000000000b */
[----:B------:R-:W-:Y:S01]  /*3f20*/  IMAD.MOV.U32 R10, RZ, RZ, R48 ;  /* 0x000000ffff0a7224 */ /* 0x000fe200078e0030 */
[----:B------:R-:W-:Y:S01]  /*3f30*/  MOV R9, R51 ;  /* 0x0000003300097202 */ /* 0x000fe20000000f00 */
[----:B------:R-:W-:Y:S01]  /*3f40*/  IMAD.MOV.U32 R11, RZ, RZ, R49 ;  /* 0x000000ffff0b7224 */ /* 0x000fe200078e0031 */
[----:B------:R-:W-:Y:S02]  /*3f50*/  PRMT R115, R13, 0x5410, R15 ;  /* 0x000054100d737816 */ /* 0x000fe4000000000f */
[----:B------:R-:W-:Y:S02]  /*3f60*/  PRMT R106, R8, 0x5410, R9 ;  /* 0x00005410086a7816 */ /* 0x000fe40000000009 */
[----:B------:R-:W-:Y:S01]  /*3f70*/  PRMT R108, R10, 0x5410, R11 ;  /* 0x000054100a6c7816 */ /* 0x000fe2000000000b */
[----:B------:R-:W-:Y:S06]  /*3f80*/  @!P3 BRA `(.L_x_14277) ;  /* 0x000000000004b947 */ /* 0x000fec0003800000 */
[----:B------:R-:W-:Y:S01]  /*3f90*/  BPT.TRAP 0x1 ;  /* 0x000000040000795c */ /* 0x000fe20000300000 */
.L_x_14277:
[----:B------:R-:W-:Y:S01]  /*3fa0*/  IMAD R86, R18, 0x8, R19 ;  /* 0x0000000812567824 */ /* 0x000fe200078e0213 */
[----:B------:R-:W-:Y:S01]  /*3fb0*/  SHF.L.U32 R99, R210, 0x1f, RZ ;  /* 0x0000001fd2637819 */ /* 0x000fe200000006ff */
[----:B------:R-:W0:Y:S01]  /*3fc0*/  LDC R103, c[0x0][0x2f4] ;  /* 0x0000bd00ff677b82 */ /* 0x000e220000000800 */
[----:B------:R-:W-:Y:S02]  /*3fd0*/  BSSY B1, `(.L_x_14278) ;  /* 0x0000003000017945 */ /* 0x000fe40003800000 */
[----:B------:R-:W1:Y:S02]  /*3fe0*/  SYNCS.PHASECHK.TRANS64.TRYWAIT P4, [R86+URZ+0x22890], R99 ;  /* 0x02289063560075a7 */ /* 0x000e64000808017f */
[----:B-1----:R-:W-:Y:S05]  /*3ff0*/  @!P4 BRA `(.L_x_14279) ;  /* 0x00000164008cc947 */ /* 0x002fea0003800000 */
.L_x_14530:
[----:B------:R-:W-:Y:S05]  /*4000*/  BSYNC B1 ;  /* 0x0000000000017941 */ /* 0x000fea0003800000 */
.L_x_14278:
[----:B------:R-:W-:Y:S01]  /*4010*/  UMOV UR4, 0xffffffff ;  /* 0xffffffff00047882 */ /* 0x000fe20000000000 */
[----:B0-----:R-:W-:Y:S02]  /*4020*/  IMAD.IADD R105, R103, 0x1, -R64 ;  /* 0x0000000167697824 */ /* 0x001fe400078e0a40 */
[----:B------:R-:W-:Y:S05]  /*4030*/  BRA.DIV UR4, `(.L_x_14280) ;  /* 0x0000016604907947 */ /* 0x000fea000b800000 */
[----:B------:R0:W2:Y:S04]  /*4040*/  SHFL.IDX PT, R93, R101, RZ, 0x1c1f ;  /* 0x001c1fff655d7589 */ /* 0x0000a800000e0000 */
[----:B------:R0:W3:Y:S02]  /*4050*/  SHFL.IDX PT, R92, R100, RZ, 0x1c1f ;  /* 0x001c1fff645c7589 */ /* 0x0000e400000e0000 */
.L_x_14534:
[----:B------:R-:W-:Y:S01]  /*4060*/  ISETP.GE.OR P4, PT, R206, R98, P1 ;  /* 0x00000062ce00720c */ /* 0x000fe20000f86670 */
[----:B------:R-:W-:-:S12]  /*4070*/  BSSY B1, `(.L_x_14281) ;  /* 0x0000073000017945 */ /* 0x000fd80003800000 */
[----:B------:R-:W-:Y:S05]  /*4080*/  @P4 BRA `(.L_x_14282) ;  /* 0x0000000400c44947 */ /* 0x000fea0003800000 */
[----:B------:R-:W4:Y:S01]  /*4090*/  S2R R11, SR_TID.X ;  /* 0x00000000000b7919 */ /* 0x000f220000002100 */
[----:B------:R-:W-:Y:S01]  /*40a0*/  SEL R8, R64, R105, !P0 ;  /* 0x0000006940087207 */ /* 0x000fe20004000000 */
[----:B------:R-:W-:Y:S01]  /*40b0*/  BSSY B2, `(.L_x_14283) ;  /* 0x000006a000027945 */ /* 0x000fe20003800000 */
[C---:B---3--:R-:W-:Y:S02]  /*40c0*/  LEA R90, P4, R74.reuse, R92, 0x1 ;  /* 0x0000005c4a5a7211 */ /* 0x048fe400078808ff */
[----:B------:R-:W-:Y:S02]  /*40d0*/  SHF.R.S32.HI R9, RZ, 0x1f, R8 ;  /* 0x0000001fff097819 */ /* 0x000fe40000011408 */
[----:B--2---:R-:W-:Y:S02]  /*40e0*/  LEA.HI.X R91, R74, R93, R76, 0x1, P4 ;  /* 0x0000005d4a5b7211 */ /* 0x004fe400020f0c4c */
[----:B------:R-:W-:-:S04]  /*40f0*/  LEA.HI R8, R9, R8, RZ, 0x4 ;  /* 0x0000000809087211 */ /* 0x000fc800078f20ff */
[----:B------:R-:W-:-:S05]  /*4100*/  LEA.HI.SX32 R8, R8, R73, 0x1c ;  /* 0x0000004908087211 */ /* 0x000fca00078fe2ff */
[----:B------:R-:W-:Y:S02]  /*4110*/  IMAD.SHL.U32 R107, R8, 0x8, RZ ;  /* 0x00000008086b7824 */ /* 0x000fe400078e00ff */
[----:B------:R-:W-:-:S03]  /*4120*/  IMAD R8, R18, 0x1800, R77 ;  /* 0x0000180012087824 */ /* 0x000fc600078e024d */
[----:B------:R-:W-:Y:S02]  /*4130*/  LOP3.LUT R9, R58, 0x38, R107, 0xf8, !PT ;  /* 0x000000383a097812 */ /* 0x000fe400078ef86b */
[----:B------:R-:W-:Y:S02]  /*4140*/  LEA R8, R8, R19, 0x1 ;  /* 0x0000001308087211 */ /* 0x000fe400078e08ff */
[----:B------:R-:W-:Y:S01]  /*4150*/  LOP3.LUT R9, R9, R60, RZ, 0x3c, !PT ;  /* 0x0000003c09097212 */ /* 0x000fe200078e3cff */
[----:B----4-:R-:W-:-:S05]  /*4160*/  VIADD R11, R11, 0xffffff80 ;  /* 0xffffff800b0b7836 */ /* 0x010fca0000000000 */
[----:B------:R-:W-:-:S04]  /*4170*/  SHF.R.S32.HI R10, RZ, 0x1f, R11 ;  /* 0x0000001fff0a7819 */ /* 0x000fc8000001140b */
[----:B------:R-:W-:-:S04]  /*4180*/  LEA.HI R10, R10, R11, RZ, 0x5 ;  /* 0x0000000b0a0a7211 */ /* 0x000fc800078f28ff */
[----:B------:R-:W-:-:S05]  /*4190*/  SHF.R.S32.HI R10, RZ, 0x5, R10 ;  /* 0x00000005ff0a7819 */ /* 0x000fca000001140a */
        /* <DEDUP_REMOVED lines=11> */
[----:B---3--:R-:W-:Y:S01]  /*4250*/  IMAD.MOV.U32 R40, RZ, RZ, R15 ;  /* 0x000000ffff287224 */ /* 0x008fe200078e000f */
[--C-:B------:R-:W-:Y:S01]  /*4260*/  SHF.R.U64 R36, R38, 0x10, R39.reuse ;  /* 0x0000001026247819 */ /* 0x100fe20000001227 */
[----:B--2---:R-:W-:Y:S01]  /*4270*/  IMAD.MOV.U32 R38, RZ, RZ, R8 ;  /* 0x000000ffff267224 */ /* 0x004fe200078e0008 */
[----:B------:R-:W-:Y:S01]  /*4280*/  SHF.R.U32.HI R113, RZ, 0x10, R39 ;  /* 0x00000010ff717819 */ /* 0x000fe20000011627 */
[----:B------:R-:W-:Y:S01]  /*4290*/  IMAD.MOV.U32 R39, RZ, RZ, R12 ;  /* 0x000000ffff277224 */ /* 0x000fe200078e000c */
[--C-:B------:R-:W-:Y:S01]  /*42a0*/  SHF.R.U64 R37, R42, 0x10, R43.reuse ;  /* 0x000000102a257819 */ /* 0x100fe2000000122b */
[----:B------:R-:W-:Y:S01]  /*42b0*/  HADD2.F32 R15, -RZ, R13.H0_H0 ;  /* 0x2000000dff0f7230 */ /* 0x000fe20000004100 */
[----:B------:R-:W-:Y:S01]  /*42c0*/  SHF.R.U32.HI R111, RZ, 0x10, R43 ;  /* 0x00000010ff6f7819 */ /* 0x000fe2000001162b */
[----:B------:R-:W-:-:S02]  /*42d0*/  HADD2.F32 R43, -RZ, R116.H0_H0 ;  /* 0x20000074ff2b7230 */ /* 0x000fc40000004100 */
[----:B------:R-:W-:Y:S02]  /*42e0*/  IMAD.MOV.U32 R12, RZ, RZ, R11 ;  /* 0x000000ffff0c7224 */ /* 0x000fe400078e000b */
[----:B------:R-:W-:Y:S02]  /*42f0*/  HADD2.F32 R13, -RZ, R13.H1_H1 ;  /* 0x3000000dff0d7230 */ /* 0x000fe40000004100 */
[--C-:B------:R-:W-:Y:S02]  /*4300*/  HADD2.F32 R8, -RZ, R9.reuse.H0_H0 ;  /* 0x20000009ff087230 */ /* 0x100fe40000004100 */
[----:B------:R-:W-:Y:S02]  /*4310*/  HADD2.F32 R11, -RZ, R9.H1_H1 ;  /* 0x30000009ff0b7230 */ /* 0x000fe40000004100 */
[----:B------:R-:W-:Y:S01]  /*4320*/  FMUL.FTZ R9, R15, R43 ;  /* 0x0000002b0f097220 */ /* 0x000fe20000410000 */
[----:B------:R-:W-:Y:S02]  /*4330*/  HADD2.F32 R41, -RZ, R115.H1_H1 ;  /* 0x30000073ff297230 */ /* 0x000fe40000004100 */
[----:B------:R-:W-:Y:S01]  /*4340*/  FMUL.FTZ R116, R13, R112 ;  /* 0x000000700d747220 */ /* 0x000fe20000410000 */
[----:B------:R-:W-:-:S02]  /*4350*/  HADD2.F32 R42, -RZ, R114.H0_H0 ;  /* 0x20000072ff2a7230 */ /* 0x000fc40000004100 */
[C---:B------:R-:W-:Y:S01]  /*4360*/  FMUL.FTZ R114, R8.reuse, R43 ;  /* 0x0000002b08727220 */ /* 0x040fe20000410000 */
[----:B------:R-:W-:Y:S01]  /*4370*/  FMUL.FTZ R112, R11, R112 ;  /* 0x000000700b707220 */ /* 0x000fe20000410000 */
[-C--:B------:R-:W-:Y:S01]  /*4380*/  FFMA.FTZ R8, R8, R41.reuse, -R9 ;  /* 0x0000002908087223 */ /* 0x080fe20000010809 */
[----:B------:R-:W-:Y:S02]  /*4390*/  HADD2.F32 R109, -RZ, R109.H0_H0 ;  /* 0x2000006dff6d7230 */ /* 0x000fe40000004100 */
[----:B------:R-:W-:Y:S01]  /*43a0*/  FFMA.FTZ R9, R15, R41, R114 ;  /* 0x000000290f097223 */ /* 0x000fe20000010072 */
[-C--:B------:R-:W-:Y:S01]  /*43b0*/  FFMA.FTZ R114, R13, R42.reuse, R112 ;  /* 0x0000002a0d727223 */ /* 0x080fe20000010070 */
[----:B------:R-:W-:Y:S01]  /*43c0*/  FFMA.FTZ R43, R11, R42, -R116 ;  /* 0x0000002a0b2b7223 */ /* 0x000fe20000010874 */
[--C-:B------:R-:W-:Y:S02]  /*43d0*/  HADD2.F32 R13, -RZ, R40.reuse.H0_H0 ;  /* 0x20000028ff0d7230 */ /* 0x100fe40000004100 */
[----:B------:R-:W-:-:S02]  /*43e0*/  HADD2.F32 R40, -RZ, R40.H1_H1 ;  /* 0x30000028ff287230 */ /* 0x000fc40000004100 */
[--C-:B------:R-:W-:Y:S01]  /*43f0*/  HADD2.F32 R11, -RZ, R12.reuse.H0_H0 ;  /* 0x2000000cff0b7230 */ /* 0x100fe20000004100 */
[----:B------:R-:W-:Y:S01]  /*4400*/  F2FP.F16.F32.PACK_AB R43, R43, R8 ;  /* 0x000000082b2b723e */ /* 0x000fe200000000ff */
[----:B------:R-:W-:Y:S02]  /*4410*/  HADD2.F32 R41, -RZ, R111.H0_H0 ;  /* 0x2000006fff297230 */ /* 0x000fe40000004100 */
[----:B------:R-:W-:Y:S02]  /*4420*/  HADD2.F32 R12, -RZ, R12.H1_H1 ;  /* 0x3000000cff0c7230 */ /* 0x000fe40000004100 */
[----:B------:R-:W-:Y:S02]  /*4430*/  HADD2.F32 R112, -RZ, R118.H0_H0 ;  /* 0x20000076ff707230 */ /* 0x000fe40000004100 */
[-C--:B------:R-:W-:Y:S01]  /*4440*/  FMUL.FTZ R111, R40, R41.reuse ;  /* 0x00000029286f7220 */ /* 0x080fe20000410000 */
[----:B------:R-:W-:Y:S02]  /*4450*/  HADD2.F32 R15, -RZ, R113.H0_H0 ;  /* 0x20000071ff0f7230 */ /* 0x000fe40000004100 */
[----:B------:R-:W-:Y:S01]  /*4460*/  FMUL.FTZ R41, R12, R41 ;  /* 0x000000290c297220 */ /* 0x000fe20000410000 */
[----:B------:R-:W-:-:S02]  /*4470*/  HADD2.F32 R42, -RZ, R115.H0_H0 ;  /* 0x20000073ff2a7230 */ /* 0x000fc40000004100 */
[-C--:B------:R-:W-:Y:S01]  /*4480*/  FMUL.FTZ R116, R13, R112.reuse ;  /* 0x000000700d747220 */ /* 0x080fe20000410000 */
[C---:B------:R-:W-:Y:S01]  /*4490*/  FMUL.FTZ R112, R11.reuse, R112 ;  /* 0x000000700b707220 */ /* 0x040fe20000410000 */
[-C--:B------:R-:W-:Y:S01]  /*44a0*/  FFMA.FTZ R115, R12, R15.reuse, -R111 ;  /* 0x0000000f0c737223 */ /* 0x080fe2000001086f */
[----:B------:R-:W-:Y:S01]  /*44b0*/  FFMA.FTZ R118, R40, R15, R41 ;  /* 0x0000000f28767223 */ /* 0x000fe20000010029 */
[-C--:B------:R-:W-:Y:S01]  /*44c0*/  FFMA.FTZ R116, R11, R42.reuse, -R116 ;  /* 0x0000002a0b747223 */ /* 0x080fe20000010874 */
[----:B------:R-:W-:Y:S02]  /*44d0*/  HADD2.F32 R15, -RZ, R119.H1_H1 ;  /* 0x30000077ff0f7230 */ /* 0x000fe40000004100 */
[----:B------:R-:W-:Y:S01]  /*44e0*/  FFMA.FTZ R113, R13, R42, R112 ;  /* 0x0000002a0d717223 */ /* 0x000fe20000010070 */
[----:B------:R-:W-:Y:S02]  /*44f0*/  HADD2.F32 R12, -RZ, R39.H0_H0 ;  /* 0x20000027ff0c7230 */ /* 0x000fe40000004100 */
[----:B------:R-:W-:-:S02]  /*4500*/  HADD2.F32 R11, -RZ, R38.H0_H0 ;  /* 0x20000026ff0b7230 */ /* 0x000fc40000004100 */
[----:B------:R-:W-:Y:S02]  /*4510*/  HADD2.F32 R40, -RZ, R117.H0_H0 ;  /* 0x20000075ff287230 */ /* 0x000fe40000004100 */
[-C--:B------:R-:W-:Y:S01]  /*4520*/  FMUL.FTZ R42, R12, R15.reuse ;  /* 0x0000000f0c2a7220 */ /* 0x080fe20000410000 */
[----:B------:R-:W-:Y:S02]  /*4530*/  HADD2.F32 R39, -RZ, R39.H1_H1 ;  /* 0x30000027ff277230 */ /* 0x000fe40000004100 */
[----:B------:R-:W-:Y:S01]  /*4540*/  FMUL.FTZ R15, R11, R15 ;  /* 0x0000000f0b0f7220 */ /* 0x000fe20000410000 */
[----:B------:R-:W-:Y:S02]  /*4550*/  HADD2.F32 R38, -RZ, R38.H1_H1 ;  /* 0x30000026ff267230 */ /* 0x000fe40000004100 */
[----:B------:R-:W-:Y:S02]  /*4560*/  HADD2.F32 R13, -RZ, R119.H0_H0 ;  /* 0x20000077ff0d7230 */ /* 0x000fe40000004100 */
[----:B------:R-:W-:Y:S01]  /*4570*/  FMUL.FTZ R41, R39, R40 ;  /* 0x0000002827297220 */ /* 0x000fe20000410000 */
[----:B------:R-:W-:-:S02]  /*4580*/  HADD2.F32 R37, -RZ, R37.H0_H0 ;  /* 0x20000025ff257230 */ /* 0x000fc40000004100 */
[----:B------:R-:W-:Y:S01]  /*4590*/  FMUL.FTZ R112, R38, R40 ;  /* 0x0000002826707220 */ /* 0x000fe20000410000 */
[-C--:B------:R-:W-:Y:S01]  /*45a0*/  FFMA.FTZ R40, R12, R13.reuse, R15 ;  /* 0x0000000d0c287223 */ /* 0x080fe2000001000f */
[----:B------:R-:W-:Y:S01]  /*45b0*/  FFMA.FTZ R42, R11, R13, -R42 ;  /* 0x0000000d0b2a7223 */ /* 0x000fe2000001082a */
[----:B------:R-:W-:Y:S02]  /*45c0*/  HADD2.F32 R12, -RZ, R14.H0_H0 ;  /* 0x2000000eff0c7230 */ /* 0x000fe40000004100 */
[-C--:B------:R-:W-:Y:S01]  /*45d0*/  FFMA.FTZ R41, R38, R109.reuse, -R41 ;  /* 0x0000006d26297223 */ /* 0x080fe20000010829 */
[----:B------:R-:W-:Y:S02]  /*45e0*/  HADD2.F32 R13, -RZ, R110.H0_H0 ;  /* 0x2000006eff0d7230 */ /* 0x000fe40000004100 */
[----:B------:R-:W-:Y:S01]  /*45f0*/  FFMA.FTZ R39, R39, R109, R112 ;  /* 0x0000006d27277223 */ /* 0x000fe20000010070 */
[----:B------:R-:W-:Y:S02]  /*4600*/  HADD2.F32 R11, -RZ, R10.H0_H0 ;  /* 0x2000000aff0b7230 */ /* 0x000fe40000004100 */
[----:B------:R-:W-:Y:S01]  /*4610*/  HADD2.F32 R14, -RZ, R14.H1_H1 ;  /* 0x3000000eff0e7230 */ /* 0x000fe20000004100 */
[----:B------:R-:W-:Y:S01]  /*4620*/  F2FP.F16.F32.PACK_AB R8, R41, R42 ;  /* 0x0000002a2908723e */ /* 0x000fe200000000ff */
[----:B------:R-:W-:-:S02]  /*4630*/  HADD2.F32 R110, -RZ, R110.H1_H1 ;  /* 0x3000006eff6e7230 */ /* 0x000fc40000004100 */
[----:B------:R-:W-:Y:S02]  /*4640*/  HADD2.F32 R10, -RZ, R10.H1_H1 ;  /* 0x3000000aff0a7230 */ /* 0x000fe40000004100 */
[-C--:B------:R-:W-:Y:S01]  /*4650*/  FMUL.FTZ R111, R14, R37.reuse ;  /* 0x000000250e6f7220 */ /* 0x080fe20000410000 */
[----:B------:R-:W-:Y:S02]  /*4660*/  HADD2.F32 R15, -RZ, R36.H0_H0 ;  /* 0x20000024ff0f7230 */ /* 0x000fe40000004100 */
[-C--:B------:R-:W-:Y:S01]  /*4670*/  FMUL.FTZ R36, R12, R110.reuse ;  /* 0x0000006e0c247220 */ /* 0x080fe20000410000 */
[C---:B------:R-:W-:Y:S01]  /*4680*/  FMUL.FTZ R109, R11.reuse, R110 ;  /* 0x0000006e0b6d7220 */ /* 0x040fe20000410000 */
[----:B------:R-:W-:Y:S02]  /*4690*/  FMUL.FTZ R37, R10, R37 ;  /* 0x000000250a257220 */ /* 0x000fe40000410000 */
[-C--:B------:R-:W-:Y:S01]  /*46a0*/  FFMA.FTZ R36, R11, R13.reuse, -R36 ;  /* 0x0000000d0b247223 */ /* 0x080fe20000010824 */
[----:B------:R-:W-:Y:S01]  /*46b0*/  FFMA.FTZ R109, R12, R13, R109 ;  /* 0x0000000d0c6d7223 */ /* 0x000fe2000001006d */
[-C--:B------:R-:W-:Y:S01]  /*46c0*/  FFMA.FTZ R111, R10, R15.reuse, -R111 ;  /* 0x0000000f0a6f7223 */ /* 0x080fe2000001086f */
[----:B------:R-:W-:Y:S01]  /*46d0*/  FFMA.FTZ R14, R14, R15, R37 ;  /* 0x0000000f0e0e7223 */ /* 0x000fe20000010025 */
[----:B------:R-:W-:Y:S01]  /*46e0*/  F2FP.F16.F32.PACK_AB R13, R114, R9 ;  /* 0x00000009720d723e */ /* 0x000fe200000000ff */
[----:B------:R-:W-:Y:S01]  /*46f0*/  IMAD.MOV.U32 R9, RZ, RZ, R43 ;  /* 0x000000ffff097224 */ /* 0x000fe200078e002b */
[----:B------:R-:W-:-:S02]  /*4700*/  F2FP.F16.F32.PACK_AB R11, R115, R116 ;  /* 0x00000074730b723e */ /* 0x000fc400000000ff */
[----:B------:R-:W-:Y:S02]  /*4710*/  F2FP.F16.F32.PACK_AB R15, R118, R113 ;  /* 0x00000071760f723e */ /* 0x000fe400000000ff */
[----:B------:R-:W-:Y:S02]  /*4720*/  F2FP.F16.F32.PACK_AB R12, R39, R40 ;  /* 0x00000028270c723e */ /* 0x000fe400000000ff */
[----:B------:R-:W-:Y:S02]  /*4730*/  F2FP.F16.F32.PACK_AB R10, R111, R36 ;  /* 0x000000246f0a723e */ /* 0x000fe400000000ff */
[----:B------:R-:W-:-:S07]  /*4740*/  F2FP.F16.F32.PACK_AB R14, R14, R109 ;  /* 0x0000006d0e0e723e */ /* 0x000fce00000000ff */
.L_x_14284:
[----:B------:R-:W-:Y:S05]  /*4750*/  BSYNC B2 ;  /* 0x0000000000027941 */ /* 0x000fea0003800000 */
.L_x_14283:
[----:B------:R-:W-:Y:S01]  /*4760*/  ISETP.GE.AND P4, PT, R107, R103, PT ;  /* 0x000000676b00720c */ /* 0x000fe20003f86270 */
[----:B--2---:R4:W-:-:S12]  /*4770*/  ST.E.128 desc[UR40][R90.64], R8 ;  /* 0x000000085a007985 */ /* 0x0049d8000c101d28 */
[----:B------:R-:W-:-:S05]  /*4780*/  @!P4 IMAD.WIDE R92, R107, 0x2, R92 ;  /* 0x000000026b5cc825 */ /* 0x000fca00078e025c */
[----:B---3--:R4:W-:Y:S02]  /*4790*/  @!P4 ST.E.128 desc[UR40][R92.64], R12 ;  /* 0x0000000c5c00c985 */ /* 0x0089e4000c101d28 */
.L_x_14282:
[----:B------:R-:W-:Y:S05]  /*47a0*/  BSYNC B1 ;  /* 0x0000000000017941 */ /* 0x000fea0003800000 */
.L_x_14281:
[----:B------:R-:W-:-:S03]  /*47b0*/  UMOV UR4, 0xffffffff ;  /* 0xffffffff00047882 */ /* 0x000fc60000000000 */
[----:B------:R-:W-:Y:S05]  /*47c0*/  BRA.DIV UR4, `(.L_x_14285) ;  /* 0x0000015e04f87947 */ /* 0x000fea000b800000 */
[----:B0-----:R-:W0:Y:S04]  /*47d0*/  SHFL.IDX PT, R101, R101, 0x1, 0x1c1f ;  /* 0x003c1f0065657f89 */ /* 0x001e2800000e0000 */
[----:B------:R-:W0:Y:S02]  /*47e0*/  SHFL.IDX PT, R100, R100, 0x1, 0x1c1f ;  /* 0x003c1f0064647f89 */ /* 0x000e2400000e0000 */
.L_x_14538:
[----:B----4-:R-:W-:-:S05]  /*47f0*/  VIADD R8, R206, 0x40 ;  /* 0x00000040ce087836 */ /* 0x010fca0000000000 */
[----:B------:R-:W-:-:S13]  /*4800*/  ISETP.GE.OR P4, PT, R8, R98, P1 ;  /* 0x000000620800720c */ /* 0x000fda0000f86670 */
[----:B------:R-:W-:Y:S05]  /*4810*/  @P4 BRA `(.L_x_14270) ;  /* 0x0000000800f44947 */ /* 0x000fea0003800000 */
[----:B------:R-:W4:Y:S01]  /*4820*/  LDL R9, [R1+0xc] ;  /* 0x00000c0001097983 */ /* 0x000f220000100800 */
[----:B------:R-:W-:Y:S01]  /*4830*/  SEL R105, R64, R105, !P0 ;  /* 0x0000006940697207 */ /* 0x000fe20004000000 */
[C---:B------:R-:W-:Y:S01]  /*4840*/  VIADD R11, R206.reuse, 0x40 ;  /* 0x00000040ce0b7836 */ /* 0x040fe20000000000 */
[----:B------:R-:W-:Y:S01]  /*4850*/  IADD3 R10, R206, 0x40, RZ ;  /* 0x00000040ce0a7810 */ /* 0x000fe20007ffe0ff */
[----:B------:R-:W-:Y:S01]  /*4860*/  BSSY B1, `(.L_x_14286) ;  /* 0x000006c000017945 */ /* 0x000fe20003800000 */
[----:B------:R-:W-:Y:S01]  /*4870*/  SHF.R.S32.HI R8, RZ, 0x1f, R105 ;  /* 0x0000001fff087819 */ /* 0x000fe20000011469 */
[----:B------:R-:W-:Y:S01]  /*4880*/  IMAD.SHL.U32 R11, R11, 0x40, RZ ;  /* 0x000000400b0b7824 */ /* 0x000fe200078e00ff */
[----:B0-----:R-:W-:Y:S01]  /*4890*/  LEA R36, P4, R74, R100, 0x1 ;  /* 0x000000644a247211 */ /* 0x001fe200078808ff */
[----:B------:R-:W-:Y:S01]  /*48a0*/  IMAD.SHL.U32 R10, R10, 0x40, RZ ;  /* 0x000000400a0a7824 */ /* 0x000fe200078e00ff */
[----:B------:R-:W-:Y:S02]  /*48b0*/  LEA.HI R8, R8, R105, RZ, 0x4 ;  /* 0x0000006908087211 */ /* 0x000fe400078f20ff */
[----:B------:R-:W-:-:S02]  /*48c0*/  LOP3.LUT R11, R11, 0x1c0, RZ, 0xc0, !PT ;  /* 0x000001c00b0b7812 */ /* 0x000fc400078ec0ff */
[----:B------:R-:W-:Y:S02]  /*48d0*/  LEA.HI.SX32 R8, R8, R73, 0x1c ;  /* 0x0000004908087211 */ /* 0x000fe400078fe2ff */
[----:B------:R-:W-:Y:S02]  /*48e0*/  LOP3.LUT R10, R10, 0x1c0, RZ, 0xc0, !PT ;  /* 0x000001c00a0a7812 */ /* 0x000fe400078ec0ff */
[----:B------:R-:W-:Y:S01]  /*48f0*/  LEA.HI.X R37, R74, R101, R76, 0x1, P4 ;  /* 0x000000654a257211 */ /* 0x000fe200020f0c4c */
[----:B------:R-:W-:Y:S01]  /*4900*/  IMAD.SHL.U32 R38, R8, 0x8, RZ ;  /* 0x0000000808267824 */ /* 0x000fe200078e00ff */
[----:B------:R-:W-:-:S04]  /*4910*/  SHF.R.U32.HI R10, RZ, 0x3, R10 ;  /* 0x00000003ff0a7819 */ /* 0x000fc8000001160a */
        /* <DEDUP_REMOVED lines=8> */
[----:B------:R-:W4:Y:S01]  /*49a0*/  LDS.128 R12, [R12+0x1c400] ;  /* 0x01c400000c0c7984 */ /* 0x000f220000000c00 */
[----:B------:R-:W-:Y:S05]  /*49b0*/  @P2 BRA `(.L_x_14287) ;  /* 0x0000000400582947 */ /* 0x000fea0003800000 */
[----:B---3--:R-:W-:Y:S01]  /*49c0*/  SHF.R.U64 R92, R44, 0x10, R45 ;  /* 0x000000102c5c7819 */ /* 0x008fe2000000122d */
[----:B----4-:R-:W-:Y:S01]  /*49d0*/  IMAD.MOV.U32 R40, RZ, RZ, R14 ;  /* 0x000000ffff287224 */ /* 0x010fe200078e000e */
[----:B------:R-:W-:Y:S01]  /*49e0*/  SHF.R.U32.HI R44, RZ, 0x10, R49 ;  /* 0x00000010ff2c7819 */ /* 0x000fe20000011631 */
[----:B------:R-:W-:Y:S01]  /*49f0*/  HADD2.F32 R43, -RZ, R108.H1_H1 ;  /* 0x3000006cff2b7230 */ /* 0x000fe20000004100 */
[----:B------:R-:W-:Y:S01]  /*4a00*/  MOV R39, R12 ;  /* 0x0000000c00277202 */ /* 0x000fe20000000f00 */
[----:B0-----:R-:W-:Y:S01]  /*4a10*/  IMAD.MOV.U32 R12, RZ, RZ, R10 ;  /* 0x000000ffff0c7224 */ /* 0x001fe200078e000a */
[----:B------:R-:W-:Y:S01]  /*4a20*/  SHF.R.U32.HI R42, RZ, 0x10, R45 ;  /* 0x00000010ff2a7819 */ /* 0x000fe2000001162d */
[----:B------:R-:W-:Y:S01]  /*4a30*/  HADD2.F32 R14, -RZ, R13.H0_H0 ;  /* 0x2000000dff0e7230 */ /* 0x000fe20000004100 */
[----:B------:R-:W-:Y:S01]  /*4a40*/  SHF.R.U64 R91, R46, 0x10, R47 ;  /* 0x000000102e5b7819 */ /* 0x000fe2000000122f */
[----:B------:R-:W-:Y:S01]  /*4a50*/  HADD2.F32 R10, -RZ, R9.H0_H0 ;  /* 0x20000009ff0a7230 */ /* 0x000fe20000004100 */
[----:B------:R-:W-:Y:S01]  /*4a60*/  SHF.R.U64 R90, R48, 0x10, R49 ;  /* 0x00000010305a7819 */ /* 0x000fe20000001231 */
[----:B------:R-:W-:-:S02]  /*4a70*/  HADD2.F32 R13, -RZ, R13.H1_H1 ;  /* 0x3000000dff0d7230 */ /* 0x000fc40000004100 */
[-C--:B------:R-:W-:Y:S01]  /*4a80*/  FMUL.FTZ R45, R14, R43.reuse ;  /* 0x0000002b0e2d7220 */ /* 0x080fe20000410000 */
[----:B------:R-:W-:Y:S02]  /*4a90*/  HADD2.F32 R44, -RZ, R44.H0_H0 ;  /* 0x2000002cff2c7230 */ /* 0x000fe40000004100 */
[----:B------:R-:W-:Y:S01]  /*4aa0*/  FMUL.FTZ R43, R10, R43 ;  /* 0x0000002b0a2b7220 */ /* 0x000fe20000410000 */
[----:B------:R-:W-:Y:S01]  /*4ab0*/  HADD2.F32 R41, -RZ, R104.H1_H1 ;  /* 0x30000068ff297230 */ /* 0x000fe20000004100 */
[----:B------:R-:W-:Y:S01]  /*4ac0*/  SHF.R.U32.HI R48, RZ, 0x10, R47 ;  /* 0x00000010ff307819 */ /* 0x000fe2000001162f */
[----:B------:R-:W-:Y:S02]  /*4ad0*/  HADD2.F32 R9, -RZ, R9.H1_H1 ;  /* 0x30000009ff097230 */ /* 0x000fe40000004100 */
[-C--:B------:R-:W-:Y:S01]  /*4ae0*/  FMUL.FTZ R46, R13, R44.reuse ;  /* 0x0000002c0d2e7220 */ /* 0x080fe20000410000 */
[----:B------:R-:W-:Y:S01]  /*4af0*/  HADD2.F32 R42, -RZ, R42.H0_H0 ;  /* 0x2000002aff2a7230 */ /* 0x000fe20000004100 */
[----:B------:R-:W-:Y:S01]  /*4b00*/  SHF.R.U64 R47, R50, 0x10, R51 ;  /* 0x00000010322f7819 */ /* 0x000fe20000001233 */
        /* <DEDUP_REMOVED lines=65> */
.L_x_14287:
[----:B------:R-:W-:Y:S05]  /*4f20*/  BSYNC B1 ;  /* 0x0000000000017941 */ /* 0x000fea0003800000 */
.L_x_14286:
[----:B------:R-:W-:Y:S01]  /*4f30*/  ISETP.GE.AND P2, PT, R38, R103, PT ;  /* 0x000000672600720c */ /* 0x000fe20003f46270 */
[----:B0-----:R0:W-:Y:S02]  /*4f40*/  ST.E.128 desc[UR40][R36.64], R8 ;  /* 0x0000000824007985 */ /* 0x0011e4000c101d28 */
[----:B0-----:R-:W-:Y:S02]  /*4f50*/  IMAD.MOV.U32 R8, RZ, RZ, R100 ;  /* 0x000000ffff087224 */ /* 0x001fe400078e0064 */
[----:B------:R-:W-:-:S08]  /*4f60*/  IMAD.MOV.U32 R9, RZ, RZ, R101 ;  /* 0x000000ffff097224 */ /* 0x000fd000078e0065 */
[----:B------:R-:W-:Y:S05]  /*4f70*/  @P2 BRA `(.L_x_14270) ;  /* 0x00000004001c2947 */ /* 0x000fea0003800000 */
[----:B------:R-:W-:-:S05]  /*4f80*/  IMAD.WIDE R8, R38, 0x2, R8 ;  /* 0x0000000226087825 */ /* 0x000fca00078e0208 */
[----:B----4-:R0:W-:Y:S01]  /*4f90*/  ST.E.128 desc[UR40][R8.64], R12 ;  /* 0x0000000c08007985 */ /* 0x0101e2000c101d28 */
[----:B------:R-:W-:Y:S05]  /*4fa0*/  BRA `(.L_x_14270) ;  /* 0x0000000400107947 */ /* 0x000fea0003800000 */
.L_x_14251:
[----:B------:R-:W-:-:S13]  /*4fb0*/  ISETP.NE.AND P3, PT, R209, 0x3, PT ;  /* 0x00000003d100780c */ /* 0x000fda0003f65270 */
[----:B------:R-:W-:Y:S05]  /*4fc0*/  @!P3 BRA `(.L_x_14288) ;  /* 0x000000000004b947 */ /* 0x000fea0003800000 */
[----:B------:R-:W-:Y:S01]  /*4fd0*/  BPT.TRAP 0x1 ;  /* 0x000000040000795c */ /* 0x000fe20000300000 */
.L_x_14288:
[----:B------:R-:W-:Y:S01]  /*4fe0*/  LEA R86, R18, R19, 0x3 ;  /* 0x0000001312567211 */ /* 0x000fe200078e18ff */
[----:B------:R-:W-:Y:S01]  /*4ff0*/  BSSY B1, `(.L_x_14289) ;  /* 0x0000005000017945 */ /* 0x000fe20003800000 */
[----:B------:R-:W-:Y:S02]  /*5000*/  SHF.L.U32 R99, R210, 0x1f, RZ ;  /* 0x0000001fd2637819 */ /* 0x000fe400000006ff */
[----:B------:R-:W-:Y:S02]  /*5010*/  SHF.R.S32.HI R96, RZ, 0x1f, R95 ;  /* 0x0000001fff607819 */ /* 0x000fe4000001145f */
[----:B------:R-:W0:Y:S02]  /*5020*/  SYNCS.PHASECHK.TRANS64.TRYWAIT P2, [R86+URZ+0x22890], R99 ;  /* 0x02289063560075a7 */ /* 0x000e24000804017f */
[----:B0-----:R-:W-:Y:S05]  /*5030*/  @!P2 BRA `(.L_x_14290) ;  /* 0x000001580028a947 */ /* 0x001fea0003800000 */
.L_x_14539:
[----:B------:R-:W-:Y:S05]  /*5040*/  BSYNC B1 ;  /* 0x0000000000017941 */ /* 0x000fea0003800000 */
.L_x_14289:
        /* <DEDUP_REMOVED lines=27> */
.L_x_14543:
        /* <DEDUP_REMOVED lines=13> */
.L_x_14293:
[----:B------:R-:W-:Y:S05]  /*52d0*/  BSYNC B1 ;  /* 0x0000000000017941 */ /* 0x000fea0003800000 */
.L_x_14292:
[----:B------:R-:W-:-:S03]  /*52e0*/  UMOV UR4, 0xffffffff ;  /* 0xffffffff00047882 */ /* 0x000fc60000000000 */
[----:B------:R-:W-:Y:S05]  /*52f0*/  BRA.DIV UR4, `(.L_x_14294) ;  /* 0x0000015604d87947 */ /* 0x000fea000b800000 */
[----:B--2-4-:R2:W4:Y:S04]  /*5300*/  SHFL.IDX PT, R9, R38, 0x1, 0x1c1f ;  /* 0x003c1f0026097f89 */ /* 0x01452800000e0000 */
[----:B---3--:R2:W3:Y:S02]  /*5310*/  SHFL.IDX PT, R37, R36, 0x1, 0x1c1f ;  /* 0x003c1f0024257f89 */ /* 0x0084e400000e0000 */
.L_x_14547:
[----:B------:R-:W-:-:S13]  /*5320*/  ISETP.GE.AND P2, PT, R39, 0x41, PT ;  /* 0x000000412700780c */ /* 0x000fda0003f46270 */
[----:B------:R-:W-:Y:S05]  /*5330*/  @!P2 BRA `(.L_x_14270) ;  /* 0x00000000002ca947 */ /* 0x000fea0003800000 */
[----:B------:R-:W-:Y:S02]  /*5340*/  ULDC UR4, c[0x0][0x2f4] ;  /* 0x0000bd0000047ab9 */ /* 0x000fe40000000800 */
[----:B------:R-:W-:-:S13]  /*5350*/  ISETP.GE.AND P2, PT, R16, UR4, PT ;  /* 0x0000000410007c0c */ /* 0x000fda000bf46270 */
[----:B---3--:R-:W-:-:S04]  /*5360*/  @!P2 LEA R14, P4, R16, R37, 0x1 ;  /* 0x00000025100ea211 */ /* 0x008fc800078808ff */
[----:B----4-:R-:W-:Y:S02]  /*5370*/  @!P2 LEA.HI.X R15, R16, R9, R17, 0x1, P4 ;  /* 0x00000009100fa211 */ /* 0x010fe400020f0c11 */
[----:B------:R-:W-:-:S13]  /*5380*/  ISETP.GE.AND P4, PT, R2, UR4, PT ;  /* 0x0000000402007c0c */ /* 0x000fda000bf86270 */
[----:B------:R-:W-:-:S04]  /*5390*/  @!P4 LEA R12, P5, R2, R37, 0x1 ;  /* 0x00000025020cc211 */ /* 0x000fc800078a08ff */
[----:B------:R-:W-:Y:S02]  /*53a0*/  @!P4 LEA.HI.X R13, R2, R9, R208, 0x1, P5 ;  /* 0x00000009020dc211 */ /* 0x000fe400028f0cd0 */
[----:B------:R-:W3:Y:S04]  /*53b0*/  @!P2 LDS.128 R8, [R93+0x2000] ;  /* 0x002000005d08a984 */ /* 0x000ee80000000c00 */
[----:B---3--:R-:W-:Y:S04]  /*53c0*/  @!P2 ST.E.128 desc[UR40][R14.64], R8 ;  /* 0x000000080e00a985 */ /* 0x008fe8000c101d28 */
[----:B------:R-:W3:Y:S04]  /*53d0*/  @!P4 LDS.128 R8, [R92+0x2000] ;  /* 0x002000005c08c984 */ /* 0x000ee80000000c00 */
[----:B---3--:R3:W-:Y:S02]  /*53e0*/  @!P4 ST.E.128 desc[UR40][R12.64], R8 ;  /* 0x000000080c00c985 */ /* 0x0087e4000c101d28 */
.L_x_14270:
[----:B------:R-:W-:Y:S05]  /*53f0*/  BSYNC B0 ;  /* 0x0000000000007941 */ /* 0x000fea0003800000 */
.L_x_14250:
[----:B0--34-:R-:W0:Y:S01]  /*5400*/  S2R R8, SR_TID.X ;  /* 0x0000000000087919 */ /* 0x019e220000002100 */
        /* <DEDUP_REMOVED lines=16> */
.L_x_14296:
[----:B------:R-:W-:Y:S05]  /*5510*/  BSYNC B0 ;  /* 0x0000000000007941 */ /* 0x000fea0003800000 */
.L_x_14295:
[----:B------:R-:W3:Y:S01]  /*5520*/  SYNCS.PHASECHK.TRANS64.TRYWAIT P3, [R86+URZ+0x228b0], R99 ;  /* 0x0228b063560075a7 */ /* 0x000ee2000806017f */
[----:B------:R-:W-:Y:S04]  /*5530*/  BSSY B0, `(.L_x_14297) ;  /* 0x0000002000007945 */ /* 0x000fe80003800000 */
[----:B---3--:R-:W-:Y:S05]  /*5540*/  @!P3 BRA `(.L_x_14298) ;  /* 0x000001540090b947 */ /* 0x008fea0003800000 */
.L_x_14548:
[----:B------:R-:W-:Y:S05]  /*5550*/  BSYNC B0 ;  /* 0x0000000000007941 */ /* 0x000fea0003800000 */
.L_x_14297:
[----:B------:R-:W-:Y:S01]  /*5560*/  ULDC.64 UR4, c[0x0][0x328] ;  /* 0x0000ca0000047ab9 */ /* 0x000fe20000000a00 */
[----:B------:R-:W-:Y:S01]  /*5570*/  IMAD.IADD R98, R98, 0x1, -R206 ;  /* 0x0000000162627824 */ /* 0x000fe200078e0ace */
[----:B------:R-:W-:Y:S01]  /*5580*/  BSSY B0, `(.L_x_14299) ;  /* 0x0000043000007945 */ /* 0x000fe20003800000 */
[----:B------:R-:W-:Y:S02]  /*5590*/  IMAD R96, R96, UR4, RZ ;  /* 0x0000000460607c24 */ /* 0x000fe4000f8e02ff */
[----:B0-----:R-:W-:-:S04]  /*55a0*/  IMAD.WIDE.U32 R8, R95, UR4, RZ ;  /* 0x000000045f087c25 */ /* 0x001fc8000f8e00ff */
[----:B------:R-:W-:Y:S01]  /*55b0*/  IMAD R95, R95, UR5, R96 ;  /* 0x000000055f5f7c24 */ /* 0x000fe2000f8e0260 */
[----:B------:R-:W-:Y:S01]  /*55c0*/  ULDC.64 UR4, c[0x0][0x338] ;  /* 0x0000ce0000047ab9 */ /* 0x000fe20000000a00 */
[----:B------:R-:W-:Y:S02]  /*55d0*/  IMAD R10, R18, 0x6000, R67 ;  /* 0x00006000120a7824 */ /* 0x000fe400078e0243 */
        /* <DEDUP_REMOVED lines=14> */
[----:B------:R-:W-:Y:S01]  /*56c0*/  IMAD.IADD R8, R63, 0x1, R10 ;  /* 0x000000013f087824 */ /* 0x000fe200078e020a */
[----:B------:R-:W-:Y:S01]  /*56d0*/  ISETP.GE.AND P3, PT, R98, 0x1, PT ;  /* 0x000000016200780c */ /* 0x000fe20003f66270 */
[----:B------:R0:W4:Y:S02]  /*56e0*/  SHFL.IDX PT, R43, R39, RZ, 0x1c1f ;  /* 0x001c1fff272b7589 */ /* 0x00012400000e0000 */
[----:B------:R-:W-:Y:S02]  /*56f0*/  IMAD R44, R8, 0x2, R27 ;  /* 0x00000002082c7824 */ /* 0x000fe400078e021b */
[----:B------:R0:W0:Y:S08]  /*5700*/  SHFL.IDX PT, R41, R40, RZ, 0x1c1f ;  /* 0x001c1fff28297589 */ /* 0x00003000000e0000 */
[----:B------:R-:W-:Y:S05]  /*5710*/  @!P3 BRA `(.L_x_14300) ;  /* 0x0000000000a4b947 */ /* 0x000fea0003800000 */
[----:B------:R-:W-:Y:S02]  /*5720*/  ISETP.NE.AND P5, PT, R79, RZ, PT ;  /* 0x000000ff4f00720c */ /* 0x000fe40003fa5270 */
[----:B------:R-:W-:Y:S02]  /*5730*/  ISETP.NE.AND P4, PT, R80, RZ, PT ;  /* 0x000000ff5000720c */ /* 0x000fe40003f85270 */
[----:B-12---:R-:W-:-:S09]  /*5740*/  PRMT R38, R3, 0x8880, RZ ;  /* 0x0000888003267816 */ /* 0x006fd200000000ff */
[----:B------:R-:W1:Y:S01]  /*5750*/  @P5 LDS.128 R8, [R42] ;  /* 0x000000002a085984 */ /* 0x000e620000000c00 */
[----:B----4-:R-:W-:-:S04]  /*5760*/  @P5 LEA R36, P3, R16, R43, 0x1 ;  /* 0x0000002b10245211 */ /* 0x010fc800078608ff */
[----:B0-----:R-:W-:Y:S02]  /*5770*/  @P5 LEA.HI.X R37, R16, R41, R17, 0x1, P3 ;  /* 0x0000002910255211 */ /* 0x001fe400018f0c11 */
[----:B------:R-:W-:-:S04]  /*5780*/  @P4 LEA R14, P3, R2, R43, 0x1 ;  /* 0x0000002b020e4211 */ /* 0x000fc800078608ff */
[----:B------:R-:W-:Y:S02]  /*5790*/  @P4 LEA.HI.X R15, R2, R41, R208, 0x1, P3 ;  /* 0x00000029020f4211 */ /* 0x000fe400018f0cd0 */
[----:B------:R-:W-:-:S13]  /*57a0*/  ISETP.NE.AND P3, PT, R81, RZ, PT ;  /* 0x000000ff5100720c */ /* 0x000fda0003f65270 */
[----:B------:R-:W-:-:S04]  /*57b0*/  @P3 LEA R12, P6, R216, R43, 0x1 ;  /* 0x0000002bd80c3211 */ /* 0x000fc800078c08ff */
[----:B------:R-:W-:Y:S01]  /*57c0*/  @P3 LEA.HI.X R13, R216, R41, R229, 0x1, P6 ;  /* 0x00000029d80d3211 */ /* 0x000fe200030f0ce5 */
[----:B-1----:R0:W-:Y:S01]  /*57d0*/  @P5 ST.E.128 desc[UR40][R36.64], R8 ;  /* 0x0000000824005985 */ /* 0x0021e2000c101d28 */
        /* <DEDUP_REMOVED lines=29> */
.L_x_14300:
[----:B------:R-:W-:Y:S05]  /*59b0*/  BSYNC B0 ;  /* 0x0000000000007941 */ /* 0x000fea0003800000 */
.L_x_14299:
[----:B------:R-:W-:Y:S01]  /*59c0*/  ISETP.GE.AND P3, PT, R98, 0x41, PT ;  /* 0x000000416200780c */ /* 0x000fe20003f66270 */
[----:B0-----:R0:W0:Y:S01]  /*59d0*/  SHFL.IDX PT, R41, R40, 0x1, 0x1c1f ;  /* 0x003c1f0028297f89 */ /* 0x00102200000e0000 */
[----:B------:R-:W-:Y:S03]  /*59e0*/  BSSY B0, `(.L_x_14301) ;  /* 0x000002c000007945 */ /* 0x000fe60003800000 */
[----:B------:R-:W0:Y:S08]  /*59f0*/  SHFL.IDX PT, R39, R39, 0x1, 0x1c1f ;  /* 0x003c1f0027277f89 */ /* 0x000e3000000e0000 */
[----:B------:R-:W-:Y:S05]  /*5a00*/  @!P3 BRA `(.L_x_14302) ;  /* 0x0000000000a4b947 */ /* 0x000fea0003800000 */
[----:B------:R-:W-:Y:S02]  /*5a10*/  ISETP.NE.AND P5, PT, R79, RZ, PT ;  /* 0x000000ff4f00720c */ /* 0x000fe40003fa5270 */
[----:B------:R-:W-:Y:S02]  /*5a20*/  ISETP.NE.AND P4, PT, R80, RZ, PT ;  /* 0x000000ff5000720c */ /* 0x000fe40003f85270 */
[----:B-12---:R-:W-:-:S09]  /*5a30*/  PRMT R38, R3, 0x8880, RZ ;  /* 0x0000888003267816 */ /* 0x006fd200000000ff */
[----:B------:R-:W1:Y:S01]  /*5a40*/  @P5 LDS.128 R8, [R42+0x2000] ;  /* 0x002000002a085984 */ /* 0x000e620000000c00 */
[----:B0-----:R-:W-:-:S04]  /*5a50*/  @P5 LEA R36, P3, R16, R39, 0x1 ;  /* 0x0000002710245211 */ /* 0x001fc800078608ff */
[----:B------:R-:W-:Y:S02]  /*5a60*/  @P5 LEA.HI.X R37, R16, R41, R17, 0x1, P3 ;  /* 0x0000002910255211 */ /* 0x000fe400018f0c11 */
[----:B------:R-:W-:-:S04]  /*5a70*/  @P4 LEA R14, P3, R2, R39, 0x1 ;  /* 0x00000027020e4211 */ /* 0x000fc800078608ff */
[----:B------:R-:W-:Y:S02]  /*5a80*/  @P4 LEA.HI.X R15, R2, R41, R208, 0x1, P3 ;  /* 0x00000029020f4211 */ /* 0x000fe400018f0cd0 */
[----:B------:R-:W-:-:S13]  /*5a90*/  ISETP.NE.AND P3, PT, R81, RZ, PT ;  /* 0x000000ff5100720c */ /* 0x000fda0003f65270 */
[----:B------:R-:W-:-:S04]  /*5aa0*/  @P3 LEA R12, P6, R216, R39, 0x1 ;  /* 0x00000027d80c3211 */ /* 0x000fc800078c08ff */
        /* <DEDUP_REMOVED lines=31> */
.L_x_14302:
[----:B------:R-:W-:Y:S05]  /*5ca0*/  BSYNC B0 ;  /* 0x0000000000007941 */ /* 0x000fea0003800000 */
.L_x_14301:
        /* <DEDUP_REMOVED lines=22> */
.L_x_14245:
[----:B------:R-:W0:Y:S01]  /*5e10*/  LDC R0, c[0x0][0x448] ;  /* 0x00011200ff007b82 */ /* 0x000e220000000800 */
        /* <DEDUP_REMOVED lines=23> */
[----:B0-----:R-:W-:Y:S01]  /*5f90*/  ISETP.NE.AND P1, PT, R0, 0x1, PT ;  /* 0x000000010000780c */ /* 0x001fe20003f25270 */
[----:B------:R-:W-:Y:S01]  /*5fa0*/  VIADD R0, R223, 0x7f ;  /* 0x0000007fdf007836 */ /* 0x000fe20000000000 */
[----:B------:R-:W-:-:S02]  /*5fb0*/  CS2R R56, SRZ ;  /* 0x0000000000387805 */ /* 0x000fc4000001ff00 */
[----:B--2---:R-:W-:Y:S02]  /*5fc0*/  CS2R R92, SRZ ;  /* 0x00000000005c7805 */ /* 0x004fe4000001ff00 */
        /* <DEDUP_REMOVED lines=14> */
[----:B------:R-:W-:Y:S01]  /*60b0*/  CS2R R38, SRZ ;  /* 0x0000000000267805 */ /* 0x000fe2000001ff00 */
[----:B------:R-:W-:Y:S01]  /*60c0*/  IMAD.MOV.U32 R86, RZ, RZ, RZ ;  /* 0x000000ffff567224 */ /* 0x000fe200078e00ff */
[----:B------:R-:W-:Y:S01]  /*60d0*/  CS2R R82, SRZ ;  /* 0x0000000000527805 */ /* 0x000fe2000001ff00 */
[----:B------:R-:W1:Y:S01]  /*60e0*/  @P1 LDC R4, c[0x0][0x450] ;  /* 0x00011400ff041b82 */ /* 0x000e620000000800 */
        /* <DEDUP_REMOVED lines=15> */
[----:B0-----:R-:W-:Y:S01]  /*61e0*/  @P1 IMAD.HI.U32 R3, R0, R3, RZ ;  /* 0x0000000300031227 */ /* 0x001fe200078e00ff */
[----:B------:R-:W-:-:S02]  /*61f0*/  CS2R R152, SRZ ;  /* 0x0000000000987805 */ /* 0x000fc4000001ff00 */
[----:B----4-:R-:W-:Y:S02]  /*6200*/  CS2R R42, SRZ ;  /* 0x00000000002a7805 */ /* 0x010fe4000001ff00 */
[----:B------:R-:W-:Y:S02]  /*6210*/  CS2R R40, SRZ ;  /* 0x0000000000287805 */ /* 0x000fe4000001ff00 */
[----:B------:R-:W-:Y:S02]  /*6220*/  CS2R R14, SRZ ;  /* 0x00000000000e7805 */ /* 0x000fe4000001ff00 */
[----:B------:R-:W-:Y:S01]  /*6230*/  CS2R R36, SRZ ;  /* 0x0000000000247805 */ /* 0x000fe2000001ff00 */
[----:B------:R-:W-:Y:S01]  /*6240*/  IMAD.MOV.U32 R6, RZ, RZ, RZ ;  /* 0x000000ffff067224 */ /* 0x000fe200078e00ff */
[----:B------:R-:W-:Y:S02]  /*6250*/  CS2R R10, SRZ ;  /* 0x00000000000a7805 */ /* 0x000fe4000001ff00 */
[----:B-1----:R-:W-:-:S02]  /*6260*/  @P1 SHF.R.U32.HI R0, RZ, R4, R3 ;  /* 0x00000004ff001219 */ /* 0x002fc40000011603 */
[----:B------:R-:W-:Y:S02]  /*6270*/  CS2R R28, SRZ ;  /* 0x00000000001c7805 */ /* 0x000fe4000001ff00 */
[----:B------:R-:W-:Y:S02]  /*6280*/  PLOP3.LUT P1, PT, PT, PT, PT, 0x80, 0x0 ;  /* 0x000000000000781c */ /* 0x000fe40003f2f070 */
[----:B------:R-:W-:Y:S02]  /*6290*/  IADD3 R0, R89, R0, RZ ;  /* 0x0000000059007210 */ /* 0x000fe40007ffe0ff */
[----:B------:R-:W-:-:S03]  /*62a0*/  CS2R R88, SRZ ;  /* 0x0000000000587805 */ /* 0x000fc6000001ff00 */
[----:B------:R-:W-:-:S05]  /*62b0*/  IMAD.HI R0, R0, 0x2aaaaaab, RZ ;  /* 0x2aaaaaab00007827 */ /* 0x000fca00078e02ff */
[----:B------:R-:W-:-:S04]  /*62c0*/  SHF.R.U32.HI R3, RZ, 0x1f, R0 ;  /* 0x0000001fff037819 */ /* 0x000fc80000011600 */
[----:B------:R-:W-:Y:S01]  /*62d0*/  LEA.HI.SX32 R3, R0, R3, 0x1c ;  /* 0x0000000300037211 */ /* 0x000fe200078fe2ff */
[----:B------:R-:W-:-:S03]  /*62e0*/  IMAD.MOV.U32 R0, RZ, RZ, RZ ;  /* 0x000000ffff007224 */ /* 0x000fc600078e00ff */
[----:B------:R-:W-:-:S04]  /*62f0*/  VIMNMX R172, R172, R3, PT ;  /* 0x00000003acac7248 */ /* 0x000fc80003fe0100 */
[----:B------:R-:W-:Y:S01]  /*6300*/  ISETP.GE.AND P2, PT, R172, 0x1, PT ;  /* 0x00000001ac00780c */ /* 0x000fe20003f46270 */
[----:B------:R-:W-:-:S12]  /*6310*/  @P0 BRA `(.L_x_14304) ;  /* 0x00000000000c0947 */ /* 0x000fd80003800000 */
[----:B------:R-:W0:Y:S01]  /*6320*/  FENCE.VIEW.ASYNC.G ;  /* 0x00000000000073c6 */ /* 0x000e220000000100 */
[----:B------:R-:W-:Y:S05]  /*6330*/  WARPSYNC.ALL ;  /* 0x0000000000007948 */ /* 0x000fea0003800000 */
[----:B0-----:R-:W-:Y:S06]  /*6340*/  BAR.ARV 0xc, 0x180 ;  /* 0x0306000000007b1d */ /* 0x001fec0000002000 */
.L_x_14304:
        /* <DEDUP_REMOVED lines=11> */
.L_x_14551:
[----:B01----:R-:W-:Y:S01]  /*6400*/  LEA.HI R0, R14, R14, RZ, 0x1 ;  /* 0x0000000e0e007211 */ /* 0x003fe200078f08ff */
[----:B------:R-:W-:Y:S01]  /*6410*/  BSSY B6, `(.L_x_14307) ;  /* 0x0000019000067945 */ /* 0x000fe20003800000 */
[----:B------:R-:W-:Y:S02]  /*6420*/  IADD3 R26, R19, 0x18400, RZ ;  /* 0x00018400131a7810 */ /* 0x000fe40007ffe0ff */
        /* <DEDUP_REMOVED lines=23> */
.L_x_14308:
[----:B------:R-:W-:Y:S05]  /*65a0*/  BSYNC B6 ;  /* 0x0000000000067941 */ /* 0x000fea0003800000 */
.L_x_14307:
        /* <DEDUP_REMOVED lines=13> */
.L_x_14312:
[----:B-1----:R1:W2:Y:S02]  /*6680*/  SYNCS.PHASECHK.TRANS64.TRYWAIT P0, [R19+URZ+0x22800], R0 ;  /* 0x02280000130075a7 */ /* 0x0022a4000800017f */
[----:B--2---:R-:W-:Y:S05]  /*6690*/  @!P0 NANOSLEEP.SYNCS 0x989680 ;  /* 0x009896800000895d */ /* 0x004fea0003900000 */
[----:B------:R-:W2:Y:S02]  /*66a0*/  @!P0 SYNCS.PHASECHK.TRANS64 P0, [R19+URZ+0x22800], R0 ;  /* 0x02280000130085a7 */ /* 0x000ea4000800007f */
[----:B--2---:R-:W-:Y:S05]  /*66b0*/  @!P0 BRA `(.L_x_14312) ;  /* 0xfffffffc00f08947 */ /* 0x004fea000383ffff */
.L_x_14311:
[----:B------:R-:W-:Y:S05]  /*66c0*/  BSYNC B0 ;  /* 0x0000000000007941 */ /* 0x000fea0003800000 */
.L_x_14310:
[----:B------:R-:W-:Y:S05]  /*66d0*/  BRA `(.L_x_14313) ;  /* 0x0000002c00747947 */ /* 0x000fea0003800000 */
.L_x_14309:
        /* <DEDUP_REMOVED lines=30> */
.L_x_14315:
[----:B------:R-:W-:Y:S05]  /*68c0*/  BSYNC B6 ;  /* 0x0000000000067941 */ /* 0x000fea0003800000 */
.L_x_14314:
        /* <DEDUP_REMOVED lines=45> */
.L_x_14557:
        /* <DEDUP_REMOVED lines=31> */
.L_x_14320:
[----:B------:R-:W-:Y:S05]  /*6d90*/  BSYNC B1 ;  /* 0x0000000000017941 */ /* 0x000fea0003800000 */
.L_x_14319:
[----:B-1---5:R-:W-:Y:S01]  /*6da0*/  IMAD.MOV.U32 R3, RZ, RZ, R21 ;  /* 0x000000ffff037224 */ /* 0x022fe200078e0015 */
[----:B--2---:R-:W-:Y:S01]  /*6db0*/  MOV R0, R20 ;  /* 0x0000001400007202 */ /* 0x004fe20000000f00 */
[----:B---3--:R-:W-:Y:S01]  /*6dc0*/  IMAD.MOV.U32 R5, RZ, RZ, R28 ;  /* 0x000000ffff057224 */ /* 0x008fe200078e001c */
        /* <DEDUP_REMOVED lines=8> */
[----:B------:R-:W-:Y:S01]  /*6e50*/  CS2R R26, SRZ ;  /* 0x00000000001a7805 */ /* 0x000fe2000001ff00 */
[----:B------:R-:W-:Y:S01]  /*6e60*/  IMAD.MOV.U32 R9, RZ, RZ, R31 ;  /* 0x000000ffff097224 */ /* 0x000fe200078e001f */
[----:B------:R-:W-:-:S02]  /*6e70*/  PRMT R43, R43, 0x5410, R0 ;  /* 0x000054102b2b7816 */ /* 0x000fc40000000000 */
[----:B------:R-:W-:Y:S02]  /*6e80*/  PRMT R37, R37, 0x5410, R5 ;  /* 0x0000541025257816 */ /* 0x000fe40000000005 */
[----:B------:R-:W-:Y:S01]  /*6e90*/  PRMT R44, R3, 0x5410, R9 ;  /* 0x00005410032c7816 */ /* 0x000fe20000000009 */
[----:B------:R-:W-:Y:S06]  /*6ea0*/  BRA.DIV UR4, `(.L_x_14321) ;  /* 0x0000013e04f87947 */ /* 0x000fec000b800000 */
[----:B------:R1:W2:Y:S04]  /*6eb0*/  SHFL.IDX PT, R3, R6, 0x1, 0x1c1f ;  /* 0x003c1f0006037f89 */ /* 0x0002a800000e0000 */
[----:B------:R1:W3:Y:S04]  /*6ec0*/  SHFL.IDX PT, R0, R4, 0x1, 0x1c1f ;  /* 0x003c1f0004007f89 */ /* 0x0002e800000e0000 */
[----:B------:R1:W0:Y:S04]  /*6ed0*/  SHFL.IDX PT, R5, R8, 0x1, 0x1c1f ;  /* 0x003c1f0008057f89 */ /* 0x00022800000e0000 */
[----:B----4-:R1:W4:Y:S02]  /*6ee0*/  SHFL.IDX PT, R14, R7, 0x1, 0x1c1f ;  /* 0x003c1f00070e7f89 */ /* 0x01032400000e0000 */
.L_x_14563:
[----:B01----:R-:W5:Y:S04]  /*6ef0*/  LDL R6, [R1+0x3c] ;  /* 0x00003c0001067983 */ /* 0x003f680000100800 */
[----:B------:R-:W2:Y:S01]  /*6f00*/  LDL R39, [R1+0x40] ;  /* 0x0000400001277983 */ /* 0x000ea20000100800 */
[----:B------:R-:W-:Y:S01]  /*6f10*/  IADD3 R33, R33, 0x40, RZ ;  /* 0x0000004021217810 */ /* 0x000fe20007ffe0ff */
[----:B------:R-:W-:Y:S01]  /*6f20*/  BSSY B1, `(.L_x_14322) ;  /* 0x0000022000017945 */ /* 0x000fe20003800000 */
[----:B------:R-:W-:Y:S02]  /*6f30*/  CS2R R10, SRZ ;  /* 0x00000000000a7805 */ /* 0x000fe4000001ff00 */
[----:B------:R-:W-:Y:S02]  /*6f40*/  CS2R R8, SRZ ;  /* 0x0000000000087805 */ /* 0x000fe4000001ff00 */
[----:B------:R-:W-:-:S02]  /*6f50*/  ISETP.GE.AND P0, PT, R33, R38, PT ;  /* 0x000000262100720c */ /* 0x000fc40003f06270 */
[----:B------:R-:W-:Y:S02]  /*6f60*/  CS2R R12, SRZ ;  /* 0x00000000000c7805 */ /* 0x000fe4000001ff00 */
[----:B-----5:R-:W-:-:S04]  /*6f70*/  LEA.HI R4, R6, R6, RZ, 0x1 ;  /* 0x0000000606047211 */ /* 0x020fc800078f08ff */
[----:B------:R-:W-:Y:S01]  /*6f80*/  LOP3.LUT R4, R4, 0xfffffffe, RZ, 0xc0, !PT ;  /* 0xfffffffe04047812 */ /* 0x000fe200078ec0ff */
[----:B--2---:R-:W-:-:S04]  /*6f90*/  IMAD.SHL.U32 R33, R39, 0x40, RZ ;  /* 0x0000004027217824 */ /* 0x004fc800078e00ff */
[----:B------:R-:W-:-:S05]  /*6fa0*/  IMAD.IADD R4, R6, 0x1, -R4 ;  /* 0x0000000106047824 */ /* 0x000fca00078e0a04 */
[----:B------:R-:W-:Y:S01]  /*6fb0*/  SHF.L.U32 R36, R4, 0x1f, RZ ;  /* 0x0000001f04247819 */ /* 0x000fe200000006ff */
[----:B------:R-:W-:Y:S06]  /*6fc0*/  @P0 BRA `(.L_x_14323) ;  /* 0x00000000005c0947 */ /* 0x000fec0003800000 */
[----:B------:R-:W2:Y:S01]  /*6fd0*/  LDL R15, [R1+0x48] ;  /* 0x00004800010f7983 */ /* 0x000ea20000100800 */
[----:B------:R-:W-:Y:S01]  /*6fe0*/  ULDC UR4, c[0x0][0x3f4] ;  /* 0x0000fd0000047ab9 */ /* 0x000fe20000000800 */
[----:B---3--:R-:W-:Y:S01]  /*6ff0*/  IMAD.MOV.U32 R6, RZ, RZ, R0 ;  /* 0x000000ffff067224 */ /* 0x008fe200078e0000 */
[----:B------:R-:W-:Y:S01]  /*7000*/  ISETP.GE.AND P3, PT, R211, UR4, PT ;  /* 0x00000004d3007c0c */ /* 0x000fe2000bf66270 */
[----:B------:R-:W-:Y:S01]  /*7010*/  IMAD.MOV.U32 R7, RZ, RZ, R3 ;  /* 0x000000ffff077224 */ /* 0x000fe200078e0003 */
[----:B------:R-:W-:Y:S02]  /*7020*/  ISETP.GE.AND P2, PT, R204, UR4, PT ;  /* 0x00000004cc007c0c */ /* 0x000fe4000bf46270 */
[----:B------:R-:W-:-:S09]  /*7030*/  CS2R R10, SRZ ;  /* 0x00000000000a7805 */ /* 0x000fd2000001ff00 */
[C---:B------:R-:W-:Y:S01]  /*7040*/  @!P3 IMAD.SHL.U32 R9, R211.reuse, 0x2, RZ ;  /* 0x00000002d309b824 */ /* 0x040fe200078e00ff */
[----:B------:R-:W-:Y:S02]  /*7050*/  CS2R R12, SRZ ;  /* 0x00000000000c7805 */ /* 0x000fe4000001ff00 */
[----:B------:R-:W-:Y:S01]  /*7060*/  CS2R R26, SRZ ;  /* 0x00000000001a7805 */ /* 0x000fe2000001ff00 */
[----:B------:R-:W-:Y:S01]  /*7070*/  @!P2 IMAD.WIDE R6, R204, 0x2, R6 ;  /* 0x00000002cc06a825 */ /* 0x000fe200078e0206 */
[-C--:B------:R-:W-:Y:S02]  /*7080*/  @!P3 IADD3 R34, P0, R0, R9.reuse, RZ ;  /* 0x000000090022b210 */ /* 0x080fe40007f1e0ff */
[----:B----4-:R-:W-:Y:S02]  /*7090*/  @!P3 IADD3 R4, P1, R14, R9, RZ ;  /* 0x000000090e04b210 */ /* 0x010fe40007f3e0ff */
[----:B------:R0:W5:Y:S01]  /*70a0*/  @!P2 LD.E.64 R10, desc[UR40][R6.64] ;  /* 0x00000028060aa980 */ /* 0x000162000c101b00 */
[----:B--2---:R-:W-:Y:S01]  /*70b0*/  @!P3 SHF.L.U64.HI R8, R211, 0x1, R15 ;  /* 0x00000001d308b819 */ /* 0x004fe2000001020f */
[----:B------:R-:W-:-:S03]  /*70c0*/  IMAD.MOV.U32 R15, RZ, RZ, R5 ;  /* 0x000000ffff0f7224 */ /* 0x000fc600078e0005 */
[----:B------:R-:W-:Y:S01]  /*70d0*/  @!P3 IADD3.X R5, R5, R8, RZ, P1, !PT ;  /* 0x000000080505b210 */ /* 0x000fe20000ffe4ff */
[----:B------:R-:W-:Y:S01]  /*70e0*/  @!P3 IMAD.X R35, R3, 0x1, R8, P0 ;  /* 0x000000010323b824 */ /* 0x000fe200000e0608 */
[----:B------:R-:W-:Y:S01]  /*70f0*/  CS2R R8, SRZ ;  /* 0x0000000000087805 */ /* 0x000fe2000001ff00 */
[----:B------:R-:W-:-:S03]  /*7100*/  @!P2 IMAD.WIDE R14, R204, 0x2, R14 ;  /* 0x00000002cc0ea825 */ /* 0x000fc600078e020e */
[----:B------:R0:W5:Y:S04]  /*7110*/  @!P3 LD.E.64 R26, desc[UR40][R34.64] ;  /* 0x00000028221ab980 */ /* 0x000168000c101b00 */
[----:B------:R0:W5:Y:S04]  /*7120*/  @!P2 LD.E.64 R12, desc[UR40][R14.64] ;  /* 0x000000280e0ca980 */ /* 0x000168000c101b00 */
[----:B------:R0:W5:Y:S02]  /*7130*/  @!P3 LD.E.64 R8, desc[UR40][R4.64] ;  /* 0x000000280408b980 */ /* 0x000164000c101b00 */
.L_x_14323:
[----:B------:R-:W-:Y:S05]  /*7140*/  BSYNC B1 ;  /* 0x0000000000017941 */ /* 0x000fea0003800000 */
.L_x_14322:
[----:B0-----:R-:W0:Y:S01]  /*7150*/  S2R R15, SR_TID.X ;  /* 0x00000000000f7919 */ /* 0x001e220000002100 */
[----:B------:R-:W1:Y:S01]  /*7160*/  SYNCS.PHASECHK.TRANS64.TRYWAIT P0, [R19+URZ+0x22800], R36 ;  /* 0x02280024130075a7 */ /* 0x000e62000800017f */
[----:B------:R-:W-:Y:S01]  /*7170*/  LOP3.LUT R33, R33, 0x1c0, RZ, 0xc0, !PT ;  /* 0x000001c021217812 */ /* 0x000fe200078ec0ff */
[----:B-----5:R-:W-:Y:S01]  /*7180*/  IMAD.MOV.U32 R3, RZ, RZ, R26 ;  /* 0x000000ffff037224 */ /* 0x020fe200078e001a */
[----:B------:R-:W-:Y:S01]  /*7190*/  VIADDMNMX R41, R38, -R223, 0x80, PT ;  /* 0x0000008026297446 */ /* 0x000fe200038009df */
[----:B------:R-:W-:Y:S01]  /*71a0*/  IMAD.MOV.U32 R5, RZ, RZ, R11 ;  /* 0x000000ffff057224 */ /* 0x000fe200078e000b */
[----:B---3--:R-:W-:Y:S01]  /*71b0*/  LOP3.LUT R0, R33, 0x18, R16, 0xf8, !PT ;  /* 0x0000001821007812 */ /* 0x008fe200078ef810 */
[----:B------:R-:W-:Y:S01]  /*71c0*/  IMAD.MOV.U32 R6, RZ, RZ, R8 ;  /* 0x000000ffff067224 */ /* 0x000fe200078e0008 */
[----:B------:R-:W-:Y:S01]  /*71d0*/  SHF.R.U32.HI R33, RZ, 0x3, R33 ;  /* 0x00000003ff217819 */ /* 0x000fe20000011621 */
[----:B------:R-:W-:Y:S01]  /*71e0*/  IMAD.MOV.U32 R4, RZ, RZ, R10 ;  /* 0x000000ffff047224 */ /* 0x000fe200078e000a */
[----:B------:R-:W-:Y:S01]  /*71f0*/  PRMT R45, R3, 0x7610, R45 ;  /* 0x00007610032d7816 */ /* 0x000fe2000000002d */
[----:B------:R-:W-:Y:S01]  /*7200*/  IMAD.MOV.U32 R3, RZ, RZ, R27 ;  /* 0x000000ffff037224 */ /* 0x000fe200078e001b */
[----:B------:R-:W-:Y:S01]  /*7210*/  LOP3.LUT R0, R0, R33, RZ, 0x3c, !PT ;  /* 0x0000002100007212 */ /* 0x000fe200078e3cff */
[----:B------:R-:W-:Y:S01]  /*7220*/  BSSY B1, `(.L_x_14324) ;  /* 0x0000014000017945 */ /* 0x000fe20003800000 */
[----:B------:R-:W-:Y:S01]  /*7230*/  PRMT R46, R5, 0x5410, R6 ;  /* 0x00005410052e7816 */ /* 0x000fe20000000006 */
[----:B------:R-:W-:Y:S01]  /*7240*/  IMAD.MOV.U32 R5, RZ, RZ, R12 ;  /* 0x000000ffff057224 */ /* 0x000fe200078e000c */
[----:B------:R-:W-:-:S02]  /*7250*/  PRMT R45, R45, 0x5410, R4 ;  /* 0x000054102d2d7816 */ /* 0x000fc40000000004 */
[----:B----4-:R-:W-:Y:S02]  /*7260*/  PRMT R14, R3, 0x7610, R14 ;  /* 0x00007610030e7816 */ /* 0x010fe4000000000e */
[----:B------:R-:W-:Y:S02]  /*7270*/  MOV R4, R9 ;  /* 0x0000000900047202 */ /* 0x000fe40000000f00 */
[----:B------:R-:W-:Y:S01]  /*7280*/  PRMT R47, R5, 0x7610, R47 ;  /* 0x00007610052f7816 */ /* 0x000fe2000000002f */
[----:B------:R-:W-:Y:S01]  /*7290*/  IMAD.MOV.U32 R5, RZ, RZ, R13 ;  /* 0x000000ffff057224 */ /* 0x000fe200078e000d */
[----:B------:R-:W-:Y:S02]  /*72a0*/  PRMT R14, R14, 0x5410, R4 ;  /* 0x000054100e0e7816 */ /* 0x000fe40000000004 */
[----:B------:R-:W-:Y:S02]  /*72b0*/  LOP3.LUT P2, RZ, R39, 0x4, RZ, 0xc0, !PT ;  /* 0x0000000427ff7812 */ /* 0x000fe4000784c0ff */
[----:B------:R-:W-:Y:S01]  /*72c0*/  ISETP.GE.AND P1, PT, R206, R41, PT ;  /* 0x00000029ce00720c */ /* 0x000fe20003f26270 */
[----:B0-----:R-:W-:-:S05]  /*72d0*/  VIADD R15, R15, 0xffffff80 ;  /* 0xffffff800f0f7836 */ /* 0x001fca0000000000 */
[----:B------:R-:W-:-:S04]  /*72e0*/  SHF.R.S32.HI R7, RZ, 0x1f, R15 ;  /* 0x0000001fff077819 */ /* 0x000fc8000001140f */
[----:B------:R-:W-:-:S04]  /*72f0*/  LEA.HI R7, R7, R15, RZ, 0x5 ;  /* 0x0000000f07077211 */ /* 0x000fc800078f28ff */
[----:B------:R-:W-:-:S05]  /*7300*/  SHF.R.S32.HI R7, RZ, 0x5, R7 ;  /* 0x00000005ff077819 */ /* 0x000fca0000011407 */
[----:B------:R-:W-:-:S04]  /*7310*/  IMAD R0, R7, 0x200, R0 ;  /* 0x0000020007007824 */ /* 0x000fc800078e0200 */
[----:B------:R-:W-:-:S04]  /*7320*/  IMAD R3, R0, 0x2, R19 ;  /* 0x0000000200037824 */ /* 0x000fc800078e0213 */
[C---:B------:R-:W-:Y:S02]  /*7330*/  VIADD R4, R3.reuse, 0x18400 ;  /* 0x0001840003047836 */ /* 0x040fe40000000000 */
[----:B------:R-:W-:Y:S01]  /*7340*/  VIADD R0, R3, 0x18440 ;  /* 0x0001844003007836 */ /* 0x000fe20000000000 */
[----:B-1----:R-:W-:Y:S06]  /*7350*/  @!P0 BRA `(.L_x_14325) ;  /* 0x0000013c003c8947 */ /* 0x002fec0003800000 */
.L_x_14564:
[----:B------:R-:W-:Y:S05]  /*7360*/  BSYNC B1 ;  /* 0x0000000000017941 */ /* 0x000fea0003800000 */
.L_x_14324:
        /* <DEDUP_REMOVED lines=22> */
[C---:B0-----:R-:W-:Y:S01]  /*74d0*/  FMUL.FTZ R36, R30.reuse, R35 ;  /* 0x000000231e247220 */ /* 0x041fe20000410000 */
[----:B------:R-:W-:Y:S01]  /*74e0*/  FMUL.FTZ R38, R30, R33 ;  /* 0x000000211e267220 */ /* 0x000fe20000410000 */
[----:B------:R-:W-:-:S02]  /*74f0*/  HADD2.F32 R15, -RZ, R6.H0_H0 ;  /* 0x20000006ff0f7230 */ /* 0x000fc40000004100 */
[CC--:B------:R-:W-:Y:S01]  /*7500*/  FMUL.FTZ R30, R4.reuse, R34.reuse ;  /* 0x00000022041e7220 */ /* 0x0c0fe20000410000 */
[----:B------:R-:W-:Y:S01]  /*7510*/  FFMA.FTZ R37, R29, R33, -R36 ;  /* 0x000000211d257223 */ /* 0x000fe20000010824 */
[----:B------:R-:W-:Y:S02]  /*7520*/  HADD2.F32 R28, -RZ, R6.H1_H1 ;  /* 0x30000006ff1c7230 */ /* 0x000fe40000004100 */
[-C--:B------:R-:W-:Y:S01]  /*7530*/  FMUL.FTZ R36, R4, R31.reuse ;  /* 0x0000001f04247220 */ /* 0x080fe20000410000 */
[----:B------:R-:W-:Y:S01]  /*7540*/  FFMA.FTZ R33, R7, R31, -R30 ;  /* 0x0000001f07217223 */ /* 0x000fe2000001081e */
[--C-:B------:R-:W-:Y:S02]  /*7550*/  HADD2.F32 R6, -RZ, R5.reuse.H0_H0 ;  /* 0x20000005ff067230 */ /* 0x100fe40000004100 */
[----:B------:R-:W-:Y:S01]  /*7560*/  FFMA.FTZ R38, R29, R35, R38 ;  /* 0x000000231d267223 */ /* 0x000fe20000010026 */
        /* <DEDUP_REMOVED lines=19> */
.L_x_14329:
[----:B------:R-:W-:Y:S05]  /*76a0*/  BSYNC B2 ;  /* 0x0000000000027941 */ /* 0x000fea0003800000 */
.L_x_14328:
[----:B------:R-:W-:Y:S05]  /*76b0*/  @P1 BRA `(.L_x_14327) ;  /* 0x0000000000a81947 */ /* 0x000fea0003800000 */
[----:B-1----:R-:W1:Y:S01]  /*76c0*/  LDS.128 R4, [R0] ;  /* 0x0000000000047984 */ /* 0x002e620000000c00 */
[----:B------:R-:W-:Y:S01]  /*76d0*/  SHF.R.U32.HI R28, RZ, 0x10, R21 ;  /* 0x00000010ff1c7819 */ /* 0x000fe20000011615 */
[----:B------:R-:W-:Y:S01]  /*76e0*/  HADD2.F32 R29, -RZ, R43.H1_H1 ;  /* 0x3000002bff1d7230 */ /* 0x000fe20000004100 */
        /* <DEDUP_REMOVED lines=39> */
.L_x_14327:
[----:B------:R-:W-:Y:S05]  /*7960*/  BSYNC B1 ;  /* 0x0000000000017941 */ /* 0x000fea0003800000 */
.L_x_14326:
        /* <DEDUP_REMOVED lines=50> */
.L_x_14332:
[----:B------:R-:W-:Y:S05]  /*7c90*/  BSYNC B1 ;  /* 0x0000000000017941 */ /* 0x000fea0003800000 */
.L_x_14331:
[----:B------:R-:W-:Y:S05]  /*7ca0*/  @P1 BRA `(.L_x_14330) ;  /* 0x0000001400dc1947 */ /* 0x000fea0003800000 */
[----:B-1----:R-:W1:Y:S01]  /*7cb0*/  LDS.128 R4, [R0+0x2000] ;  /* 0x0020000000047984 */ /* 0x002e620000000c00 */
[----:B------:R-:W-:Y:S01]  /*7cc0*/  SHF.R.U32.HI R15, RZ, 0x10, R9 ;  /* 0x00000010ff0f7819 */ /* 0x000fe20000011609 */
[----:B------:R-:W-:Y:S01]  /*7cd0*/  HADD2.F32 R13, -RZ, R46.H1_H1 ;  /* 0x3000002eff0d7230 */ /* 0x000fe20000004100 */
[----:B------:R-:W-:Y:S01]  /*7ce0*/  SHF.R.U32.HI R12, RZ, 0x10, R27 ;  /* 0x00000010ff0c7819 */ /* 0x000fe2000001161b */
[----:B------:R-:W-:Y:S01]  /*7cf0*/  HADD2.F32 R11, -RZ, R45.H0_H0 ;  /* 0x2000002dff0b7230 */ /* 0x000fe20000004100 */
[----:B------:R-:W-:Y:S01]  /*7d00*/  SHF.R.U64 R25, R8, 0x10, R9 ;  /* 0x0000001008197819 */ /* 0x000fe20000001209 */
[----:B------:R-:W-:Y:S01]  /*7d10*/  HADD2.F32 R15, -RZ, R15.H0_H0 ;  /* 0x2000000fff0f7230 */ /* 0x000fe20000004100 */
[----:B------:R-:W-:Y:S01]  /*7d20*/  SHF.R.U64 R26, R26, 0x10, R27 ;  /* 0x000000101a1a7819 */ /* 0x000fe2000000121b */
[----:B------:R-:W-:Y:S02]  /*7d30*/  HADD2.F32 R12, -RZ, R12.H0_H0 ;  /* 0x2000000cff0c7230 */ /* 0x000fe40000004100 */
[----:B-1----:R-:W-:-:S02]  /*7d40*/  HADD2.F32 R10, -RZ, R7.H1_H1 ;  /* 0x30000007ff0a7230 */ /* 0x002fc40000004100 */
        /* <DEDUP_REMOVED lines=11> */
[--C-:B------:R-:W-:Y:S02]  /*7e00*/  HADD2.F32 R10, -RZ, R14.reuse.H1_H1 ;  /* 0x3000000eff0a7230 */ /* 0x100fe40000004100 */
[----:B------:R-:W-:Y:S01]  /*7e10*/  FFMA.FTZ R24, R9, R15, R24 ;  /* 0x0000000f09187223 */ /* 0x000fe20000010018 */
[--C-:B------:R-:W-:Y:S02]  /*7e20*/  HADD2.F32 R6, -RZ, R5.reuse.H0_H0 ;  /* 0x20000005ff067230 */ /* 0x100fe40000004100 */
        /* <DEDUP_REMOVED lines=19> */
.L_x_14317:
[----:B------:R-:W0:Y:S01]  /*7f60*/  S2R R0, SR_TID.X ;  /* 0x0000000000007919 */ /* 0x000e220000002100 */
[----:B------:R-:W1:Y:S01]  /*7f70*/  LDC R21, c[0x0][0x448] ;  /* 0x00011200ff157b82 */ /* 0x000e620000000800 */
[----:B------:R-:W-:Y:S01]  /*7f80*/  ULDC.64 UR4, c[0x0][0x3f8] ;  /* 0x0000fe0000047ab9 */ /* 0x000fe20000000a00 */
[----:B------:R-:W-:Y:S01]  /*7f90*/  ULDC.64 UR6, c[0x0][0x408] ;  /* 0x0001020000067ab9 */ /* 0x000fe20000000a00 */
[----:B------:R-:W-:Y:S02]  /*7fa0*/  IMAD.MOV.U32 R4, RZ, RZ, R26 ;  /* 0x000000ffff047224 */ /* 0x000fe400078e001a */
[----:B------:R-:W-:Y:S02]  /*7fb0*/  IMAD.MOV.U32 R6, RZ, RZ, R24 ;  /* 0x000000ffff067224 */ /* 0x000fe400078e0018 */
[----:B------:R-:W-:Y:S01]  /*7fc0*/  IMAD.MOV.U32 R7, RZ, RZ, R31 ;  /* 0x000000ffff077224 */ /* 0x000fe200078e001f */
[----:B-1----:R-:W-:Y:S02]  /*7fd0*/  ISETP.NE.AND P0, PT, R21, 0x1, PT ;  /* 0x000000011500780c */ /* 0x002fe40003f05270 */
[----:B0-----:R-:W-:-:S04]  /*7fe0*/  IADD3 R0, R0, -0x80, RZ ;  /* 0xffffff8000007810 */ /* 0x001fc80007ffe0ff */
        /* <DEDUP_REMOVED lines=60> */
[----:B------:R-:W-:Y:S01]  /*83b0*/  IMAD.MOV.U32 R9, RZ, RZ, R35 ;  /* 0x000000ffff097224 */ /* 0x000fe200078e0023 */
[----:B---3--:R-:W-:-:S02]  /*83c0*/  @!P1 MOV R21, R7 ;  /* 0x0000000700159202 */ /* 0x008fc40000000f00 */
[----:B------:R0:W3:Y:S01]  /*83d0*/  SHFL.IDX PT, R0, R26, 0x1, 0x1c1f ;  /* 0x003c1f001a007f89 */ /* 0x0000e200000e0000 */
[----:B------:R-:W-:Y:S01]  /*83e0*/  @!P1 IMAD.MOV.U32 R28, RZ, RZ, R4 ;  /* 0x000000ffff1c9224 */ /* 0x000fe200078e0004 */
[----:B------:R-:W-:Y:S01]  /*83f0*/  PRMT R31, R8, 0x5410, R9 ;  /* 0x00005410081f7816 */ /* 0x000fe20000000009 */
[----:B------:R-:W-:Y:S02]  /*8400*/  @!P1 IMAD.MOV.U32 R29, RZ, RZ, R5 ;  /* 0x000000ffff1d9224 */ /* 0x000fe400078e0005 */
[----:B------:R-:W-:Y:S02]  /*8410*/  @!P1 IMAD.MOV.U32 R20, RZ, RZ, R6 ;  /* 0x000000ffff149224 */ /* 0x000fe400078e0006 */
[----:B------:R-:W-:Y:S02]  /*8420*/  IMAD.MOV.U32 R4, RZ, RZ, R28 ;  /* 0x000000ffff047224 */ /* 0x000fe400078e001c */
[----:B------:R-:W-:Y:S02]  /*8430*/  IMAD.MOV.U32 R5, RZ, RZ, R29 ;  /* 0x000000ffff057224 */ /* 0x000fe400078e001d */
[----:B------:R-:W-:-:S02]  /*8440*/  IMAD.MOV.U32 R6, RZ, RZ, R20 ;  /* 0x000000ffff067224 */ /* 0x000fc400078e0014 */
[----:B------:R-:W-:-:S03]  /*8450*/  IMAD.MOV.U32 R7, RZ, RZ, R21 ;  /* 0x000000ffff077224 */ /* 0x000fc600078e0015 */
[----:B------:R-:W-:Y:S02]  /*8460*/  PRMT R46, R4, 0x5410, R6 ;  /* 0x00005410042e7816 */ /* 0x000fe40000000006 */
[----:B------:R-:W-:Y:S02]  /*8470*/  PRMT R40, R5, 0x5410, R7 ;  /* 0x0000541005287816 */ /* 0x000fe40000000007 */
[----:B012-4-:R-:W-:-:S07]  /*8480*/  CS2R R4, SRZ ;  /* 0x0000000000047805 */ /* 0x017fce000001ff00 */
.L_x_14574:
        /* <DEDUP_REMOVED lines=19> */
[----:B------:R-:W-:Y:S02]  /*85c0*/  IADD3 R4, P2, R14, R4, RZ ;  /* 0x000000040e047210 */ /* 0x000fe40007f5e0ff */
[----:B---3--:R-:W-:-:S03]  /*85d0*/  IADD3.X R9, R0, R5, RZ, P1, !PT ;  /* 0x0000000500097210 */ /* 0x008fc60000ffe4ff */
[----:B------:R-:W-:-:S03]  /*85e0*/  IMAD.X R5, R24, 0x1, R5, P2 ;  /* 0x0000000118057824 */ /* 0x000fc600010e0605 */
[----:B------:R-:W5:Y:S04]  /*85f0*/  LD.E.128 R8, desc[UR40][R8.64] ;  /* 0x0000002808087980 */ /* 0x000f68000c101d00 */
[----:B------:R-:W5:Y:S02]  /*8600*/  LD.E.128 R4, desc[UR40][R4.64] ;  /* 0x0000002804047980 */ /* 0x000f64000c101d00 */
.L_x_14335:
[----:B------:R-:W-:Y:S05]  /*8610*/  BSYNC B1 ;  /* 0x0000000000017941 */ /* 0x000fea0003800000 */
.L_x_14334:
[----:B------:R-:W0:Y:S01]  /*8620*/  SYNCS.PHASECHK.TRANS64.TRYWAIT P1, [R19+URZ+0x22800], R12 ;  /* 0x0228000c130075a7 */ /* 0x000e22000802017f */
[----:B---3-5:R-:W-:Y:S01]  /*8630*/  IMAD.MOV.U32 R0, RZ, RZ, R4 ;  /* 0x000000ffff007224 */ /* 0x028fe200078e0004 */
[----:B------:R-:W-:Y:S01]  /*8640*/  VIADDMNMX R3, R30, -R223, 0x80, PT ;  /* 0x000000801e037446 */ /* 0x000fe200038009df */
[C---:B------:R-:W-:Y:S01]  /*8650*/  VIADD R14, R206.reuse, 0x40 ;  /* 0x00000040ce0e7836 */ /* 0x040fe20000000000 */
[----:B------:R-:W-:Y:S01]  /*8660*/  BSSY B1, `(.L_x_14336) ;  /* 0x000000f000017945 */ /* 0x000fe20003800000 */
[----:B------:R-:W-:Y:S01]  /*8670*/  IMAD.MOV.U32 R13, RZ, RZ, R5 ;  /* 0x000000ffff0d7224 */ /* 0x000fe200078e0005 */
[-C--:B------:R-:W-:Y:S02]  /*8680*/  ISETP.GE.OR P2, PT, R206, R3.reuse, P0 ;  /* 0x00000003ce00720c */ /* 0x080fe40000746670 */
[----:B------:R-:W-:Y:S01]  /*8690*/  PRMT R51, R51, 0x5410, R0 ;  /* 0x0000541033337816 */ /* 0x000fe20000000000 */
[----:B------:R-:W-:Y:S01]  /*86a0*/  IMAD.MOV.U32 R0, RZ, RZ, R6 ;  /* 0x000000ffff007224 */ /* 0x000fe200078e0006 */
[----:B------:R-:W-:Y:S01]  /*86b0*/  ISETP.GE.OR P0, PT, R14, R3, P0 ;  /* 0x000000030e00720c */ /* 0x000fe20000706670 */
[----:B------:R-:W-:Y:S01]  /*86c0*/  IMAD.MOV.U32 R3, RZ, RZ, R7 ;  /* 0x000000ffff037224 */ /* 0x000fe200078e0007 */
[----:B------:R-:W-:Y:S01]  /*86d0*/  PRMT R52, R13, 0x7610, R52 ;  /* 0x000076100d347816 */ /* 0x000fe20000000034 */
[----:B------:R-:W-:Y:S01]  /*86e0*/  IMAD.MOV.U32 R13, RZ, RZ, R8 ;  /* 0x000000ffff0d7224 */ /* 0x000fe200078e0008 */
[----:B------:R-:W-:-:S02]  /*86f0*/  MOV R14, R9 ;  /* 0x00000009000e7202 */ /* 0x000fc40000000f00 */
[----:B------:R-:W-:Y:S01]  /*8700*/  PRMT R52, R52, 0x5410, R0 ;  /* 0x0000541034347816 */ /* 0x000fe20000000000 */
[----:B------:R-:W-:Y:S01]  /*8710*/  IMAD.IADD R0, R16, 0x1, R39 ;  /* 0x0000000110007824 */ /* 0x000fe200078e0227 */
[----:B------:R-:W-:Y:S02]  /*8720*/  PRMT R53, R3, 0x5410, R13 ;  /* 0x0000541003357816 */ /* 0x000fe4000000000d */
[----:B------:R-:W-:Y:S01]  /*8730*/  PRMT R54, R14, 0x7610, R54 ;  /* 0x000076100e367816 */ /* 0x000fe20000000036 */
[----:B0-----:R-:W-:Y:S06]  /*8740*/  @!P1 BRA `(.L_x_14337) ;  /* 0x0000012c00b89947 */ /* 0x001fec0003800000 */
.L_x_14575:
[----:B------:R-:W-:Y:S05]  /*8750*/  BSYNC B1 ;  /* 0x0000000000017941 */ /* 0x000fea0003800000 */
.L_x_14336:
[----:B------:R-:W-:Y:S01]  /*8760*/  BSSY B1, `(.L_x_14338) ;  /* 0x0000069000017945 */ /* 0x000fe20003800000 */
[----:B------:R-:W-:Y:S01]  /*8770*/  IMAD.MOV.U32 R55, RZ, RZ, R10 ;  /* 0x000000ffff377224 */ /* 0x000fe200078e000a */
[----:B------:R-:W-:Y:S01]  /*8780*/  LOP3.LUT R0, R0, 0x38, RZ, 0xc0, !PT ;  /* 0x0000003800007812 */ /* 0x000fe200078ec0ff */
[----:B------:R-:W-:Y:S01]  /*8790*/  IMAD.MOV.U32 R56, RZ, RZ, R11 ;  /* 0x000000ffff387224 */ /* 0x000fe200078e000b */
[----:B------:R-:W-:Y:S06]  /*87a0*/  @P2 BRA `(.L_x_14339) ;  /* 0x0000000400902947 */ /* 0x000fec0003800000 */
[----:B------:R-:W2:Y:S01]  /*87b0*/  LDL R3, [R1+0x40] ;  /* 0x0000400001037983 */ /* 0x000ea20000100800 */
[--C-:B------:R-:W-:Y:S01]  /*87c0*/  SHF.R.U64 R50, R36, 0x10, R37.reuse ;  /* 0x0000001024327819 */ /* 0x100fe20000001225 */
[----:B------:R-:W-:Y:S01]  /*87d0*/  HADD2.F32 R36, -RZ, R40.H0_H0 ;  /* 0x20000028ff247230 */ /* 0x000fe20000004100 */
[----:B------:R-:W-:Y:S01]  /*87e0*/  SHF.R.U32.HI R38, RZ, 0x10, R37 ;  /* 0x00000010ff267819 */ /* 0x000fe20000011625 */
[----:B------:R-:W1:Y:S01]  /*87f0*/  S2R R14, SR_TID.X ;  /* 0x00000000000e7919 */ /* 0x000e620000002100 */
[--C-:B------:R-:W-:Y:S02]  /*8800*/  SHF.R.U64 R48, R28, 0x10, R29.reuse ;  /* 0x000000101c307819 */ /* 0x100fe4000000121d */
[----:B------:R-:W-:Y:S02]  /*8810*/  SHF.R.U32.HI R37, RZ, 0x10, R29 ;  /* 0x00000010ff257819 */ /* 0x000fe4000001161d */
[--C-:B------:R-:W-:Y:S02]  /*8820*/  SHF.R.U64 R49, R34, 0x10, R35.reuse ;  /* 0x0000001022317819 */ /* 0x100fe40000001223 */
[----:B------:R-:W-:Y:S01]  /*8830*/  SHF.R.U32.HI R44, RZ, 0x10, R35 ;  /* 0x00000010ff2c7819 */ /* 0x000fe20000011623 */
[----:B------:R-:W-:Y:S01]  /*8840*/  HADD2.F32 R35, -RZ, R41.H0_H0 ;  /* 0x20000029ff237230 */ /* 0x000fe20000004100 */
[--C-:B------:R-:W-:Y:S01]  /*8850*/  SHF.R.U64 R47, R20, 0x10, R21.reuse ;  /* 0x00000010142f7819 */ /* 0x100fe20000001215 */
[----:B------:R-:W-:Y:S01]  /*8860*/  HADD2.F32 R37, -RZ, R37.H0_H0 ;  /* 0x20000025ff257230 */ /* 0x000fe20000004100 */
[----:B------:R-:W-:Y:S01]  /*8870*/  SHF.R.U32.HI R42, RZ, 0x10, R21 ;  /* 0x00000010ff2a7819 */ /* 0x000fe20000011615 */
[----:B-1----:R-:W-:-:S05]  /*8880*/  VIADD R14, R14, 0xffffff80 ;  /* 0xffffff800e0e7836 */ /* 0x002fca0000000000 */
[----:B------:R-:W-:-:S04]  /*8890*/  SHF.R.S32.HI R24, RZ, 0x1f, R14 ;  /* 0x0000001fff187819 */ /* 0x000fc8000001140e */
[----:B------:R-:W-:-:S04]  /*88a0*/  LEA.HI R24, R24, R14, RZ, 0x5 ;  /* 0x0000000e18187211 */ /* 0x000fc800078f28ff */
[----:B------:R-:W-:Y:S01]  /*88b0*/  SHF.R.S32.HI R24, RZ, 0x5, R24 ;  /* 0x00000005ff187819 */ /* 0x000fe20000011418 */
[----:B--2---:R-:W-:-:S05]  /*88c0*/  IMAD.SHL.U32 R3, R3, 0x40, RZ ;  /* 0x0000004003037824 */ /* 0x004fca00078e00ff */
[----:B------:R-:W-:-:S04]  /*88d0*/  LOP3.LUT R13, R3, 0x1c0, RZ, 0xc0, !PT ;  /* 0x000001c0030d7812 */ /* 0x000fc800078ec0ff */
[----:B------:R-:W-:Y:S02]  /*88e0*/  LOP3.LUT R3, R13, 0x38, R16, 0xf8, !PT ;  /* 0x000000380d037812 */ /* 0x000fe400078ef810 */
[----:B------:R-:W-:-:S04]  /*88f0*/  SHF.R.U32.HI R14, RZ, 0x3, R13 ;  /* 0x00000003ff0e7819 */ /* 0x000fc8000001160d */
[----:B------:R-:W-:-:S05]  /*8900*/  LOP3.LUT R3, R3, R14, RZ, 0x3c, !PT ;  /* 0x0000000e03037212 */ /* 0x000fca00078e3cff */
[----:B0-----:R-:W-:Y:S01]  /*8910*/  IMAD R12, R24, 0x200, R3 ;  /* 0x00000200180c7824 */ /* 0x001fe200078e0203 */
[----:B------:R-:W-:-:S03]  /*8920*/  LOP3.LUT R3, R14, R0, R13, 0x1e, !PT ;  /* 0x000000000e037212 */ /* 0x000fc600078e1e0d */
[----:B------:R-:W-:Y:S01]  /*8930*/  IMAD R43, R12, 0x2, R19 ;  /* 0x000000020c2b7824 */ /* 0x000fe200078e0213 */
[----:B------:R-:W-:-:S04]  /*8940*/  LEA R24, R24, R3, 0x9 ;  /* 0x0000000318187211 */ /* 0x000fc800078e48ff */
[----:B------:R-:W0:Y:S01]  /*8950*/  LDS.128 R12, [R43+0x18400] ;  /* 0x018400002b0c7984 */ /* 0x000e220000000c00 */
        /* <DEDUP_REMOVED lines=8> */
[CC--:B------:R-:W-:Y:S01]  /*89e0*/  FMUL.FTZ R39, R29.reuse, R36.reuse ;  /* 0x000000241d277220 */ /* 0x0c0fe20000410000 */
[-C--:B------:R-:W-:Y:S01]  /*89f0*/  FMUL.FTZ R41, R29, R35.reuse ;  /* 0x000000231d297220 */ /* 0x080fe20000410000 */
[----:B------:R-:W-:Y:S02]  /*8a00*/  HADD2.F32 R29, -RZ, R38.H0_H0 ;  /* 0x20000026ff1d7230 */ /* 0x000fe40000004100 */
[----:B------:R-:W-:Y:S02]  /*8a10*/  HADD2.F32 R38, -RZ, R40.H1_H1 ;  /* 0x30000028ff267230 */ /* 0x000fe40000004100 */
[C---:B------:R-:W-:Y:S01]  /*8a20*/  FFMA.FTZ R39, R20.reuse, R35, -R39 ;  /* 0x0000002314277223 */ /* 0x040fe20000010827 */
[----:B------:R-:W-:Y:S01]  /*8a30*/  FFMA.FTZ R41, R20, R36, R41 ;  /* 0x0000002414297223 */ /* 0x000fe20000010029 */
[C---:B------:R-:W-:Y:S01]  /*8a40*/  FMUL.FTZ R40, R30.reuse, R37 ;  /* 0x000000251e287220 */ /* 0x040fe20000410000 */
[----:B------:R-:W-:Y:S02]  /*8a50*/  HADD2.F32 R20, -RZ, R31.H1_H1 ;  /* 0x3000001fff147230 */ /* 0x000fe40000004100 */
[-C--:B------:R-:W-:Y:S01]  /*8a60*/  FMUL.FTZ R30, R30, R29.reuse ;  /* 0x0000001d1e1e7220 */ /* 0x080fe20000410000 */
[----:B------:R-:W-:Y:S01]  /*8a70*/  FMUL.FTZ R36, R33, R38 ;  /* 0x0000002621247220 */ /* 0x000fe20000410000 */
[----:B------:R-:W-:Y:S01]  /*8a80*/  FFMA.FTZ R40, R13, R29, -R40 ;  /* 0x0000001d0d287223 */ /* 0x000fe20000010828 */
[----:B------:R-:W-:-:S02]  /*8a90*/  HADD2.F32 R29, -RZ, R42.H0_H0 ;  /* 0x2000002aff1d7230 */ /* 0x000fc40000004100 */
[-C--:B------:R-:W-:Y:S01]  /*8aa0*/  FMUL.FTZ R35, R33, R20.reuse ;  /* 0x0000001421237220 */ /* 0x080fe20000410000 */
[----:B------:R-:W-:Y:S01]  /*8ab0*/  FFMA.FTZ R42, R13, R37, R30 ;  /* 0x000000250d2a7223 */ /* 0x000fe2000001001e */
[C---:B------:R-:W-:Y:S01]  /*8ac0*/  FFMA.FTZ R33, R21.reuse, R20, -R36 ;  /* 0x0000001415217223 */ /* 0x040fe20000010824 */
[----:B------:R-:W-:Y:S02]  /*8ad0*/  HADD2.F32 R34, -RZ, R27.H1_H1 ;  /* 0x3000001bff227230 */ /* 0x000fe40000004100 */
[----:B------:R-:W-:Y:S01]  /*8ae0*/  FFMA.FTZ R35, R21, R38, R35 ;  /* 0x0000002615237223 */ /* 0x000fe20000010023 */
[----:B------:R-:W-:Y:S02]  /*8af0*/  HADD2.F32 R25, -RZ, R24.H0_H0 ;  /* 0x20000018ff197230 */ /* 0x000fe40000004100 */
[----:B------:R-:W-:Y:S02]  /*8b00*/  HADD2.F32 R13, -RZ, R44.H0_H0 ;  /* 0x2000002cff0d7230 */ /* 0x000fe40000004100 */
[----:B------:R-:W-:Y:S01]  /*8b10*/  FMUL.FTZ R21, R34, R29 ;  /* 0x0000001d22157220 */ /* 0x000fe20000410000 */
[----:B------:R-:W-:-:S02]  /*8b20*/  HADD2.F32 R36, -RZ, R46.H0_H0 ;  /* 0x2000002eff247230 */ /* 0x000fc40000004100 */
[----:B------:R-:W-:Y:S02]  /*8b30*/  HADD2.F32 R20, -RZ, R51.H0_H0 ;  /* 0x20000033ff147230 */ /* 0x000fe40000004100 */
[-C--:B------:R-:W-:Y:S01]  /*8b40*/  FMUL.FTZ R37, R34, R13.reuse ;  /* 0x0000000d22257220 */ /* 0x080fe20000410000 */
[----:B------:R-:W-:Y:S02]  /*8b50*/  HADD2.F32 R28, -RZ, R15.H1_H1 ;  /* 0x3000000fff1c7230 */ /* 0x000fe40000004100 */
[C---:B------:R-:W-:Y:S01]  /*8b60*/  FMUL.FTZ R38, R25.reuse, R36 ;  /* 0x0000002419267220 */ /* 0x040fe20000410000 */
[----:B------:R-:W-:Y:S02]  /*8b70*/  HADD2.F32 R3, -RZ, R12.H0_H0 ;  /* 0x2000000cff037230 */ /* 0x000fe40000004100 */
[----:B------:R-:W-:Y:S01]  /*8b80*/  FMUL.FTZ R25, R25, R20 ;  /* 0x0000001419197220 */ /* 0x000fe20000410000 */
[----:B------:R-:W-:Y:S02]  /*8b90*/  HADD2.F32 R27, -RZ, R26.H0_H0 ;  /* 0x2000001aff1b7230 */ /* 0x000fe40000004100 */
[----:B------:R-:W-:Y:S01]  /*8ba0*/  FFMA.FTZ R44, R28, R13, -R21 ;  /* 0x0000000d1c2c7223 */ /* 0x000fe20000010815 */
[----:B------:R-:W-:-:S02]  /*8bb0*/  HADD2.F32 R34, -RZ, R46.H1_H1 ;  /* 0x3000002eff227230 */ /* 0x000fc40000004100 */
[----:B------:R-:W-:Y:S01]  /*8bc0*/  FFMA.FTZ R46, R28, R29, R37 ;  /* 0x0000001d1c2e7223 */ /* 0x000fe20000010025 */
[----:B------:R-:W-:Y:S02]  /*8bd0*/  HADD2.F32 R30, -RZ, R31.H0_H0 ;  /* 0x2000001fff1e7230 */ /* 0x000fe40000004100 */
[C---:B------:R-:W-:Y:S01]  /*8be0*/  FFMA.FTZ R38, R3.reuse, R20, -R38 ;  /* 0x0000001403267223 */ /* 0x040fe20000010826 */
[----:B------:R-:W-:Y:S02]  /*8bf0*/  HADD2.F32 R15, -RZ, R14.H0_H0 ;  /* 0x2000000eff0f7230 */ /* 0x000fe40000004100 */
        /* <DEDUP_REMOVED lines=31> */
.L_x_14339:
[----:B------:R-:W-:Y:S05]  /*8df0*/  BSYNC B1 ;  /* 0x0000000000017941 */ /* 0x000fea0003800000 */
.L_x_14338:
[----:B------:R-:W-:Y:S01]  /*8e00*/  PRMT R41, R55, 0x5410, R56 ;  /* 0x0000541037297816 */ /* 0x000fe20000000038 */
[----:B------:R-:W-:Y:S06]  /*8e10*/  @P0 BRA `(.L_x_14330) ;  /* 0x0000000400800947 */ /* 0x000fec0003800000 */
[----:B------:R-:W2:Y:S01]  /*8e20*/  LDL R3, [R1+0xc] ;  /* 0x00000c0001037983 */ /* 0x000ea20000100800 */
[C---:B01----:R-:W-:Y:S02]  /*8e30*/  VIADD R12, R206.reuse, 0x40 ;  /* 0x00000040ce0c7836 */ /* 0x043fe40000000000 */
        /* <DEDUP_REMOVED lines=9> */
[----:B------:R-:W-:Y:S02]  /*8ed0*/  SHF.R.U64 R40, R8, 0x10, R9 ;  /* 0x0000001008287819 */ /* 0x000fe40000001209 */
[----:B------:R-:W-:Y:S02]  /*8ee0*/  SHF.R.U32.HI R28, RZ, 0x10, R5 ;  /* 0x00000010ff1c7819 */ /* 0x000fe40000011605 */
[--C-:B------:R-:W-:Y:S02]  /*8ef0*/  SHF.R.U64 R39, R10, 0x10, R11.reuse ;  /* 0x000000100a277819 */ /* 0x100fe4000000120b */
[----:B------:R-:W-:Y:S01]  /*8f00*/  SHF.R.U32.HI R38, RZ, 0x10, R11 ;  /* 0x00000010ff267819 */ /* 0x000fe2000001160b */
[----:B------:R-:W-:Y:S01]  /*8f10*/  HADD2.F32 R11, -RZ, R54.H0_H0 ;  /* 0x20000036ff0b7230 */ /* 0x000fe20000004100 */
[----:B------:R-:W-:Y:S01]  /*8f20*/  SHF.R.U32.HI R20, RZ, 0x10, R9 ;  /* 0x00000010ff147819 */ /* 0x000fe20000011609 */
[----:B------:R-:W-:Y:S01]  /*8f30*/  HADD2.F32 R28, -RZ, R28.H0_H0 ;  /* 0x2000001cff1c7230 */ /* 0x000fe20000004100 */
[----:B------:R-:W-:-:S02]  /*8f40*/  SHF.R.U64 R37, R4, 0x10, R5 ;  /* 0x0000001004257819 */ /* 0x000fc40000001205 */
[--C-:B------:R-:W-:Y:S02]  /*8f50*/  SHF.R.U64 R35, R6, 0x10, R7.reuse ;  /* 0x0000001006237819 */ /* 0x100fe40000001207 */
[----:B------:R-:W-:Y:S01]  /*8f60*/  SHF.R.U32.HI R33, RZ, 0x10, R7 ;  /* 0x00000010ff217819 */ /* 0x000fe20000011607 */
[----:B--2---:R-:W-:-:S04]  /*8f70*/  IMAD.IADD R0, R3, 0x1, R0 ;  /* 0x0000000103007824 */ /* 0x004fc800078e0200 */
[----:B------:R-:W-:Y:S01]  /*8f80*/  IMAD R0, R0, 0x2, R19 ;  /* 0x0000000200007824 */ /* 0x000fe200078e0213 */
[----:B---3--:R-:W0:Y:S04]  /*8f90*/  LDS.128 R12, [R42+0x18400] ;  /* 0x018400002a0c7984 */ /* 0x008e280000000c00 */
[----:B------:R-:W1:Y:S01]  /*8fa0*/  LDS.128 R24, [R0+0x18400] ;  /* 0x0184000000187984 */ /* 0x000e620000000c00 */
[----:B0-----:R-:W-:Y:S02]  /*8fb0*/  HADD2.F32 R4, -RZ, R13.H0_H0 ;  /* 0x2000000dff047230 */ /* 0x001fe40000004100 */
[--C-:B-1----:R-:W-:Y:S02]  /*8fc0*/  HADD2.F32 R8, -RZ, R25.reuse.H0_H0 ;  /* 0x20000019ff087230 */ /* 0x102fe40000004100 */
[----:B------:R-:W-:-:S03]  /*8fd0*/  HADD2.F32 R25, -RZ, R25.H1_H1 ;  /* 0x30000019ff197230 */ /* 0x000fc60000004100 */
[C---:B------:R-:W-:Y:S01]  /*8fe0*/  FMUL.FTZ R29, R8.reuse, R21 ;  /* 0x00000015081d7220 */ /* 0x040fe20000410000 */
[-C--:B------:R-:W-:Y:S01]  /*8ff0*/  FMUL.FTZ R31, R8, R11.reuse ;  /* 0x0000000b081f7220 */ /* 0x080fe20000410000 */
[----:B------:R-:W-:Y:S02]  /*9000*/  HADD2.F32 R13, -RZ, R13.H1_H1 ;  /* 0x3000000dff0d7230 */ /* 0x000fe40000004100 */
[----:B------:R-:W-:Y:S01]  /*9010*/  FMUL.FTZ R30, R25, R28 ;  /* 0x0000001c191e7220 */ /* 0x000fe20000410000 */
[----:B------:R-:W-:Y:S02]  /*9020*/  HADD2.F32 R8, -RZ, R20.H0_H0 ;  /* 0x20000014ff087230 */ /* 0x000fe40000004100 */
[C---:B------:R-:W-:Y:S01]  /*9030*/  FFMA.FTZ R29, R4.reuse, R11, -R29 ;  /* 0x0000000b041d7223 */ /* 0x040fe2000001081d */
[----:B------:R-:W-:Y:S02]  /*9040*/  HADD2.F32 R7, -RZ, R24.H0_H0 ;  /* 0x20000018ff077230 */ /* 0x000fe40000004100 */
[----:B------:R-:W-:Y:S01]  /*9050*/  FFMA.FTZ R31, R4, R21, R31 ;  /* 0x00000015041f7223 */ /* 0x000fe2000001001f */
[----:B------:R-:W-:-:S02]  /*9060*/  HADD2.F32 R20, -RZ, R51.H1_H1 ;  /* 0x30000033ff147230 */ /* 0x000fc40000004100 */
[----:B------:R-:W-:Y:S02]  /*9070*/  HADD2.F32 R4, -RZ, R53.H1_H1 ;  /* 0x30000035ff047230 */ /* 0x000fe40000004100 */
[-C--:B------:R-:W-:Y:S01]  /*9080*/  FFMA.FTZ R34, R13, R8.reuse, -R30 ;  /* 0x000000080d227223 */ /* 0x080fe2000001081e */
[----:B------:R-:W-:Y:S02]  /*9090*/  HADD2.F32 R3, -RZ, R12.H0_H0 ;  /* 0x2000000cff037230 */ /* 0x000fe40000004100 */
[----:B------:R-:W-:Y:S01]  /*90a0*/  FMUL.FTZ R36, R25, R8 ;  /* 0x0000000819247220 */ /* 0x000fe20000410000 */
[C---:B------:R-:W-:Y:S01]  /*90b0*/  FMUL.FTZ R30, R7.reuse, R20 ;  /* 0x00000014071e7220 */ /* 0x040fe20000410000 */
[----:B------:R-:W-:Y:S02]  /*90c0*/  HADD2.F32 R9, -RZ, R26.H0_H0 ;  /* 0x2000001aff097230 */ /* 0x000fe40000004100 */
[----:B------:R-:W-:Y:S01]  /*90d0*/  FMUL.FTZ R7, R7, R4 ;  /* 0x0000000407077220 */ /* 0x000fe20000410000 */
[----:B------:R-:W-:-:S02]  /*90e0*/  HADD2.F32 R8, -RZ, R52.H1_H1 ;  /* 0x30000034ff087230 */ /* 0x000fc40000004100 */
[----:B------:R-:W-:Y:S01]  /*90f0*/  FFMA.FTZ R36, R13, R28, R36 ;  /* 0x0000001c0d247223 */ /* 0x000fe20000010024 */
[C---:B------:R-:W-:Y:S01]  /*9100*/  FFMA.FTZ R30, R3.reuse, R4, -R30 ;  /* 0x00000004031e7223 */ /* 0x040fe2000001081e */
[----:B------:R-:W-:Y:S02]  /*9110*/  HADD2.F32 R5, -RZ, R14.H0_H0 ;  /* 0x2000000eff057230 */ /* 0x000fe40000004100 */
[----:B------:R-:W-:Y:S01]  /*9120*/  FFMA.FTZ R13, R3, R20, R7 ;  /* 0x00000014030d7223 */ /* 0x000fe20000010007 */
[----:B------:R-:W-:Y:S02]  /*9130*/  HADD2.F32 R4, -RZ, R41.H0_H0 ;  /* 0x20000029ff047230 */ /* 0x000fe40000004100 */
[----:B------:R-:W-:Y:S01]  /*9140*/  FMUL.FTZ R20, R9, R8 ;  /* 0x0000000809147220 */ /* 0x000fe20000410000 */
[----:B------:R-:W-:Y:S02]  /*9150*/  HADD2.F32 R10, -RZ, R27.H0_H0 ;  /* 0x2000001bff0a7230 */ /* 0x000fe40000004100 */
[----:B------:R-:W-:-:S02]  /*9160*/  HADD2.F32 R3, -RZ, R41.H1_H1 ;  /* 0x30000029ff037230 */ /* 0x000fc40000004100 */
[----:B------:R-:W-:Y:S02]  /*9170*/  HADD2.F32 R7, -RZ, R53.H0_H0 ;  /* 0x20000035ff077230 */ /* 0x000fe40000004100 */
[-C--:B------:R-:W-:Y:S01]  /*9180*/  FMUL.FTZ R28, R9, R4.reuse ;  /* 0x00000004091c7220 */ /* 0x080fe20000410000 */
[----:B------:R-:W-:Y:S01]  /*9190*/  FFMA.FTZ R21, R5, R4, -R20 ;  /* 0x0000000405157223 */ /* 0x000fe20000010814 */
[----:B------:R-:W-:Y:S02]  /*91a0*/  HADD2.F32 R6, -RZ, R15.H0_H0 ;  /* 0x2000000fff067230 */ /* 0x000fe40000004100 */
        /* <DEDUP_REMOVED lines=39> */
.L_x_14330:
[----:B------:R-:W-:Y:S05]  /*9420*/  BSYNC B0 ;  /* 0x0000000000007941 */ /* 0x000fea0003800000 */
.L_x_14316:
        /* <DEDUP_REMOVED lines=8> */
.L_x_14313:
        /* <DEDUP_REMOVED lines=8> */
.L_x_14340:
[----:B------:R-:W-:Y:S01]  /*9530*/  IMAD R9, R23, 0x8, R19 ;  /* 0x0000000817097824 */ /* 0x000fe200078e0213 */
[----:B------:R-:W-:-:S04]  /*9540*/  SHF.L.U32 R72, R207, 0x1f, RZ ;  /* 0x0000001fcf487819 */ /* 0x000fc800000006ff */
[----:B------:R1:W2:Y:S01]  /*9550*/  SYNCS.PHASECHK.TRANS64.TRYWAIT P1, [R9+URZ+0x22830], R72 ;  /* 0x02283048090075a7 */ /* 0x0002a2000802017f */
[----:B------:R-:W-:Y:S05]  /*9560*/  @!P0 BRA `(.L_x_14341) ;  /* 0x0000000000048947 */ /* 0x000fea0003800000 */
[----:B------:R-:W-:Y:S01]  /*9570*/  BPT.TRAP 0x1 ;  /* 0x000000040000795c */ /* 0x000fe20000300000 */
.L_x_14341:
[----:B------:R-:W-:Y:S01]  /*9580*/  VIADD R0, R19, 0x1c400 ;  /* 0x0001c40013007836 */ /* 0x000fe20000000000 */
[----:B------:R-:W-:Y:S01]  /*9590*/  LOP3.LUT R6, R32, 0x10000, RZ, 0xfc, !PT ;  /* 0x0001000020067812 */ /* 0x000fe200078efcff */
[----:B------:R-:W-:-:S03]  /*95a0*/  IMAD.MOV.U32 R7, RZ, RZ, 0x40000040 ;  /* 0x40000040ff077424 */ /* 0x000fc600078e00ff */
[----:B------:R-:W-:-:S04]  /*95b0*/  SHF.R.U32.HI R0, RZ, 0x4, R0 ;  /* 0x00000004ff007819 */ /* 0x000fc80000011600 */
[----:B------:R-:W-:-:S04]  /*95c0*/  LOP3.LUT R0, R0, 0x3fff, RZ, 0xc0, !PT ;  /* 0x00003fff00007812 */ /* 0x000fc800078ec0ff */
[----:B------:R-:W-:Y:S01]  /*95d0*/  LOP3.LUT R222, R0, 0x10000, RZ, 0xfc, !PT ;  /* 0x0001000000de7812 */ /* 0x000fe200078efcff */
[----:B--2---:R-:W-:Y:S06]  /*95e0*/  @P1 BRA `(.L_x_14342) ;  /* 0x0000000000081947 */ /* 0x004fec0003800000 */
[----:B------:R-:W2:Y:S02]  /*95f0*/  SYNCS.PHASECHK.TRANS64.TRYWAIT P1, [R9+URZ+0x22830], R72 ;  /* 0x02283048090075a7 */ /* 0x000ea4000802017f */
[----:B--2---:R-:W-:Y:S05]  /*9600*/  @!P1 BRA `(.L_x_14343) ;  /* 0x00000120001c9947 */ /* 0x004fea0003800000 */
.L_x_14342:
[----:B------:R-:W-:Y:S01]  /*9610*/  IMAD R4, R23, 0x300, R222 ;  /* 0x0000030017047824 */ /* 0x000fe200078e02de */
        /* <DEDUP_REMOVED lines=10> */
[----:B------:R-:W-:Y:S01]  /*96c0*/  MOV R11, 0x40000040 ;  /* 0x40000040000b7802 */ /* 0x000fe20000000f00 */
[----:B------:R-:W-:Y:S01]  /*96d0*/  VIADD R12, R6, 0x4 ;  /* 0x00000004060c7836 */ /* 0x000fe20000000000 */
[----:B------:R-:W-:Y:S01]  /*96e0*/  MOV R5, 0x40000040 ;  /* 0x4000004000057802 */ /* 0x000fe20000000f00 */
[----:B------:R-:W-:Y:S01]  /*96f0*/  IMAD.MOV.U32 R13, RZ, RZ, 0x40000040 ;  /* 0x40000040ff0d7424 */ /* 0x000fe200078e00ff */
[----:B------:R-:W3:Y:S07]  /*9700*/  S2R R0, SR_TID.X ;  /* 0x0000000000007919 */ /* 0x000eee0000002100 */
[----:B------:R-:W-:Y:S01]  /*9710*/  HGMMA.64x96x16.F32 R24, gdesc[UR4], RZ, !UPT, gsb0 ;  /* 0x01600000041879f0 */ /* 0x000fe2000c0008ff */
[----:B------:R-:W-:-:S02]  /*9720*/  R2UR UR4, R20 ;  /* 0x00000000140472ca */ /* 0x000fc400000e0000 */
[----:B------:R-:W-:Y:S02]  /*9730*/  R2UR UR5, R21 ;  /* 0x00000000150572ca */ /* 0x000fe400000e0000 */
[----:B------:R-:W-:Y:S01]  /*9740*/  R2UR UR6, R10 ;  /* 0x000000000a0672ca */ /* 0x000fe200000e0000 */
[C---:B------:R-:W-:Y:S01]  /*9750*/  VIADD R10, R4.reuse, 0x4 ;  /* 0x00000004040a7836 */ /* 0x040fe20000000000 */
[----:B------:R-:W-:Y:S01]  /*9760*/  R2UR UR7, R11 ;  /* 0x000000000b0772ca */ /* 0x000fe200000e0000 */
[----:B------:R-:W-:Y:S02]  /*9770*/  IMAD.MOV.U32 R11, RZ, RZ, 0x40000040 ;  /* 0x40000040ff0b7424 */ /* 0x000fe400078e00ff */
[----:B------:R-:W-:Y:S01]  /*9780*/  VIADD R4, R4, 0x6 ;  /* 0x0000000604047836 */ /* 0x000fe20000000000 */
[----:B---3--:R-:W-:-:S04]  /*9790*/  SHF.R.U32.HI R0, RZ, 0x7, R0 ;  /* 0x00000007ff007819 */ /* 0x008fc80000011600 */
[----:B------:R-:W-:Y:S01]  /*97a0*/  IADD3 R212, -R0, 0xb, RZ ;  /* 0x0000000b00d47810 */ /* 0x000fe20007ffe1ff */
[----:B------:R-:W-:Y:S02]  /*97b0*/  WARPGROUP.DEPBAR.LE gsb0, 0x0 ;  /* 0x00008000000079c5 */ /* 0x000fe40000010000 */
[----:B------:R-:W-:-:S06]  /*97c0*/  WARPGROUP.ARRIVE ;  /* 0x00000000000079c5 */ /* 0x000fcc0000000000 */
[----:B------:R-:W-:Y:S01]  /*97d0*/  HGMMA.64x96x16.F32 R24, gdesc[UR4], R24, gsb0 ;  /* 0x01600000041879f0 */ /* 0x000fe20008000818 */
        /* <DEDUP_REMOVED lines=20> */
.L_x_14344:
[----:B------:R-:W4:Y:S01]  /*9920*/  LDL R0, [R1+0x10] ;  /* 0x0000100001007983 */ /* 0x000f220000100800 */
[----:B------:R-:W5:Y:S03]  /*9930*/  LDC R3, c[0x0][0x448] ;  /* 0x00011200ff037b82 */ /* 0x000f660000000800 */
[----:B------:R-:W2:Y:S04]  /*9940*/  LDL R8, [R1+0x4] ;  /* 0x0000040001087983 */ /* 0x000ea80000100800 */
[----:B------:R-:W3:Y:S01]  /*9950*/  LDL R5, [R1+0x18] ;  /* 0x0000180001057983 */ /* 0x000ee20000100800 */
[----:B------:R-:W-:Y:S01]  /*9960*/  LOP3.LUT R22, R22, 0xfffffff7, RZ, 0xc0, !PT ;  /* 0xfffffff716167812 */ /* 0x000fe200078ec0ff */
[----:B------:R-:W-:Y:S01]  /*9970*/  ULDC UR4, c[0x0][0x988] ;  /* 0x0002620000047ab9 */ /* 0x000fe20000000800 */
[----:B------:R-:W0:Y:S01]  /*9980*/  S2R R75, SR_CgaCtaId ;  /* 0x00000000004b7919 */ /* 0x000e220000008800 */
[----:B-----5:R-:W-:-:S13]  /*9990*/  ISETP.NE.AND P1, PT, R3, 0x1, PT ;  /* 0x000000010300780c */ /* 0x020fda0003f25270 */
[----:B------:R-:W5:Y:S01]  /*99a0*/  @P1 LDC R3, c[0x0][0x44c] ;  /* 0x00011300ff031b82 */ /* 0x000f620000000800 */
[----:B------:R-:W-:-:S07]  /*99b0*/  @P1 LOP3.LUT R22, R22, 0x8, RZ, 0xfc, !PT ;  /* 0x0000000816161812 */ /* 0x000fce00078efcff */
[----:B------:R-:W1:Y:S01]  /*99c0*/  @P1 LDC R4, c[0x0][0x450] ;  /* 0x00011400ff041b82 */ /* 0x000e620000000800 */
[----:B----4-:R-:W-:-:S04]  /*99d0*/  IMAD.IADD R0, R0, 0x1, R223 ;  /* 0x0000000100007824 */ /* 0x010fc800078e02df */
[----:B-----5:R-:W-:-:S05]  /*99e0*/  @P1 IMAD.HI.U32 R3, R0, R3, RZ ;  /* 0x0000000300031227 */ /* 0x020fca00078e00ff */
[----:B-1----:R-:W-:Y:S01]  /*99f0*/  @P1 SHF.R.U32.HI R0, RZ, R4, R3 ;  /* 0x00000004ff001219 */ /* 0x002fe20000011603 */
[----:B--2---:R-:W-:-:S04]  /*9a00*/  IMAD R3, R172, -0x60, R8 ;  /* 0xffffffa0ac037824 */ /* 0x004fc800078e0208 */
[----:B------:R-:W1:Y:S01]  /*9a10*/  SHFL.IDX PT, R4, R0, 0x1, 0x1c1f ;  /* 0x003c1f0000047f89 */ /* 0x000e6200000e0000 */
[----:B------:R-:W-:-:S03]  /*9a20*/  VIADD R3, R3, 0x60 ;  /* 0x0000006003037836 */ /* 0x000fc60000000000 */
[----:B------:R-:W2:Y:S01]  /*9a30*/  SHFL.IDX PT, R0, R0, RZ, 0x1c1f ;  /* 0x001c1fff00007589 */ /* 0x000ea200000e0000 */
[----:B---3--:R-:W-:-:S05]  /*9a40*/  IMAD R3, R5, -0x2, R3 ;  /* 0xfffffffe05037824 */ /* 0x008fca00078e0203 */
[----:B------:R-:W-:-:S04]  /*9a50*/  IADD3 R8, -R220, 0x1, R3 ;  /* 0x00000001dc087810 */ /* 0x000fc80007ffe103 */
        /* <DEDUP_REMOVED lines=58> */
[C---:B------:R-:W-:Y:S02]  /*9e00*/  ISETP.GT.AND P2, PT, R5.reuse, 0x50, PT ;  /* 0x000000500500780c */ /* 0x040fe40003f44270 */
[----:B------:R-:W-:Y:S02]  /*9e10*/  FMNMX.FTZ R15, R62, R15, !PT ;  /* 0x0000000f3e0f7209 */ /* 0x000fe40007810000 */
[----:B------:R-:W-:-:S02]  /*9e20*/  ISETP.GT.AND P1, PT, R5, 0x51, PT ;  /* 0x000000510500780c */ /* 0x000fc40003f24270 */
[----:B------:R-:W-:Y:S02]  /*9e30*/  FSEL R66, R66, -INF , P2 ;  /* 0xff80000042427808 */ /* 0x000fe40001000000 */
[----:B------:R-:W-:Y:S02]  /*9e40*/  FMNMX.FTZ R15, R78, R15, !PT ;  /* 0x0000000f4e0f7209 */ /* 0x000fe40007810000 */
[----:B------:R-:W-:Y:S02]  /*9e50*/  FSEL R76, R67, -INF , P1 ;  /* 0xff800000434c7808 */ /* 0x000fe40000800000 */
[C---:B------:R-:W-:Y:S02]  /*9e60*/  ISETP.GT.AND P2, PT, R5.reuse, 0x58, PT ;  /* 0x000000580500780c */ /* 0x040fe40003f44270 */
[----:B------:R-:W-:Y:S02]  /*9e70*/  ISETP.GT.AND P1, PT, R5, 0x59, PT ;  /* 0x000000590500780c */ /* 0x000fe40003f24270 */
[----:B--2---:R-:W-:Y:S01]  /*9e80*/  VIADDMNMX R51, R0, R8, R3, PT ;  /* 0x0000000800337246 */ /* 0x004fe20003800103 */
[----:B------:R-:W-:Y:S01]  /*9e90*/  IMAD.U32 R0, RZ, RZ, UR4 ;  /* 0x00000004ff007e24 */ /* 0x000fe2000f8e00ff */
[----:B------:R-:W-:-:S02]  /*9ea0*/  FMNMX.FTZ R15, R66, R15, !PT ;  /* 0x0000000f420f7209 */ /* 0x000fc40007810000 */
[----:B------:R-:W-:Y:S02]  /*9eb0*/  FSEL R70, R70, -INF , P2 ;  /* 0xff80000046467808 */ /* 0x000fe40001000000 */
[----:B------:R-:W-:Y:S02]  /*9ec0*/  FSEL R71, R71, -INF , P1 ;  /* 0xff80000047477808 */ /* 0x000fe40000800000 */
[C---:B------:R-:W-:Y:S02]  /*9ed0*/  ISETP.GT.AND P1, PT, R51.reuse, RZ, PT ;  /* 0x000000ff3300720c */ /* 0x040fe40003f24270 */
[C---:B------:R-:W-:Y:S02]  /*9ee0*/  ISETP.GT.AND P2, PT, R51.reuse, 0x1, PT ;  /* 0x000000013300780c */ /* 0x040fe40003f44270 */
[----:B------:R-:W-:Y:S02]  /*9ef0*/  FMNMX.FTZ R15, R76, R15, !PT ;  /* 0x0000000f4c0f7209 */ /* 0x000fe40007810000 */
[----:B------:R-:W-:-:S02]  /*9f00*/  ISETP.GT.AND P3, PT, R51, 0x8, PT ;  /* 0x000000083300780c */ /* 0x000fc40003f64270 */
[----:B------:R-:W-:Y:S02]  /*9f10*/  FSEL R39, R24, -INF , P1 ;  /* 0xff80000018277808 */ /* 0x000fe40000800000 */
[----:B------:R-:W-:Y:S02]  /*9f20*/  FSEL R35, R25, -INF , P2 ;  /* 0xff80000019237808 */ /* 0x000fe40001000000 */
[----:B------:R-:W-:Y:S02]  /*9f30*/  FMNMX.FTZ R94, R70, R15, !PT ;  /* 0x0000000f465e7209 */ /* 0x000fe40007810000 */
[----:B------:R-:W-:Y:S02]  /*9f40*/  ISETP.GT.AND P1, PT, R51, 0x9, PT ;  /* 0x000000093300780c */ /* 0x000fe40003f24270 */
[----:B------:R-:W-:Y:S02]  /*9f50*/  FSEL R27, R28, -INF , P3 ;  /* 0xff8000001c1b7808 */ /* 0x000fe40001800000 */
[----:B------:R-:W-:-:S02]  /*9f60*/  FMNMX.FTZ R8, R39, R35, !PT ;  /* 0x0000002327087209 */ /* 0x000fc40007810000 */
[----:B------:R-:W-:Y:S02]  /*9f70*/  FMNMX.FTZ R94, R71, R94, !PT ;  /* 0x0000005e475e7209 */ /* 0x000fe40007810000 */
[----:B------:R-:W-:Y:S02]  /*9f80*/  ISETP.GT.AND P2, PT, R51, 0x10, PT ;  /* 0x000000103300780c */ /* 0x000fe40003f44270 */
[----:B------:R-:W-:Y:S01]  /*9f90*/  FSEL R29, R29, -INF , P1 ;  /* 0xff8000001d1d7808 */ /* 0x000fe20000800000 */
[----:B------:R-:W1:Y:S01]  /*9fa0*/  SHFL.BFLY PT, R5, R94, 0x2, 0x1f ;  /* 0x0c401f005e057f89 */ /* 0x000e6200000e0000 */
        /* <DEDUP_REMOVED lines=19> */
[----:B-1----:R-:W-:Y:S02]  /*a0e0*/  FMNMX.FTZ R5, R94, R5, !PT ;  /* 0x000000055e057209 */ /* 0x002fe40007810000 */
[----:B------:R-:W-:-:S02]  /*a0f0*/  ISETP.GT.AND P2, PT, R51, 0x29, PT ;  /* 0x000000293300780c */ /* 0x000fc40003f44270 */
[----:B------:R-:W-:Y:S01]  /*a100*/  FSEL R43, R44, -INF , P1 ;  /* 0xff8000002c2b7808 */ /* 0x000fe20000800000 */
[----:B------:R-:W1:Y:S01]  /*a110*/  SHFL.BFLY PT, R96, R5, 0x1, 0x1f ;  /* 0x0c201f0005607f89 */ /* 0x000e6200000e0000 */
        /* <DEDUP_REMOVED lines=22> */
[----:B------:R-:W-:Y:S01]  /*a280*/  FMUL.FTZ R5, R3, R0 ;  /* 0x0000000003057220 */ /* 0x000fe20000410000 */
[----:B------:R-:W-:-:S02]  /*a290*/  FMNMX.FTZ R32, R73, R28, !PT ;  /* 0x0000001c49207209 */ /* 0x000fc40007810000 */
[----:B------:R-:W-:Y:S02]  /*a2a0*/  ISETP.GT.AND P2, PT, R51, 0x49, PT ;  /* 0x000000493300780c */ /* 0x000fe40003f44270 */
[----:B------:R-:W-:Y:S02]  /*a2b0*/  FSEL R45, R60, -INF , P1 ;  /* 0xff8000003c2d7808 */ /* 0x000fe40000800000 */
[----:B------:R-:W-:Y:S02]  /*a2c0*/  FMNMX.FTZ R32, R57, R32, !PT ;  /* 0x0000002039207209 */ /* 0x000fe40007810000 */
[----:B------:R-:W-:Y:S02]  /*a2d0*/  FSETP.NEU.FTZ.AND P4, PT, R3, -INF , PT ;  /* 0xff8000000300780b */ /* 0x000fe40003f9d000 */
        /* <DEDUP_REMOVED lines=24> */
[----:B------:R-:W1:Y:S01]  /*a460*/  MUFU.EX2 R8, R82 ;  /* 0x0000005200087308 */ /* 0x000e620000000800 */
[-CC-:B------:R-:W-:Y:S01]  /*a470*/  FFMA.FTZ R155, R92, R0.reuse, -R5.reuse ;  /* 0x000000005c9b7223 */ /* 0x180fe20000010805 */
[--C-:B------:R-:W-:Y:S01]  /*a480*/  FFMA.FTZ R159, R46, R0, -R5.reuse ;  /* 0x000000002e9f7223 */ /* 0x100fe20000010805 */
[----:B------:R-:W-:Y:S01]  /*a490*/  FMNMX.FTZ R42, R69, R34, !PT ;  /* 0x00000022452a7209 */ /* 0x000fe20007810000 */
[-CC-:B------:R-:W-:Y:S01]  /*a4a0*/  FFMA.FTZ R34, R4, R0.reuse, -R5.reuse ;  /* 0x0000000004227223 */ /* 0x180fe20000010805 */
[-CC-:B------:R-:W-:Y:S01]  /*a4b0*/  FFMA.FTZ R161, R50, R0.reuse, -R5.reuse ;  /* 0x0000000032a17223 */ /* 0x180fe20000010805 */
[-CC-:B------:R-:W-:Y:S01]  /*a4c0*/  FFMA.FTZ R40, R30, R0.reuse, -R5.reuse ;  /* 0x000000001e287223 */ /* 0x180fe20000010805 */
[-CC-:B------:R-:W-:Y:S01]  /*a4d0*/  FFMA.FTZ R163, R54, R0.reuse, -R5.reuse ;  /* 0x0000000036a37223 */ /* 0x180fe20000010805 */
[----:B------:R-:W2:Y:S01]  /*a4e0*/  SHFL.BFLY PT, R51, R42, 0x2, 0x1f ;  /* 0x0c401f002a337f89 */ /* 0x000ea200000e0000 */
[----:B------:R-:W-:Y:S01]  /*a4f0*/  MUFU.EX2 R203, R203 ;  /* 0x000000cb00cb7308 */ /* 0x000fe20000000800 */
[-CC-:B------:R-:W-:Y:S01]  /*a500*/  FFMA.FTZ R165, R58, R0.reuse, -R5.reuse ;  /* 0x000000003aa57223 */ /* 0x180fe20000010805 */
[-CC-:B------:R-:W-:Y:S01]  /*a510*/  FFMA.FTZ R167, R62, R0.reuse, -R5.reuse ;  /* 0x000000003ea77223 */ /* 0x180fe20000010805 */
[-CC-:B------:R-:W-:Y:S01]  /*a520*/  FFMA.FTZ R30, R78, R0.reuse, -R5.reuse ;  /* 0x000000004e1e7223 */ /* 0x180fe20000010805 */
[-CC-:B------:R-:W-:Y:S01]  /*a530*/  FFMA.FTZ R169, R66, R0.reuse, -R5.reuse ;  /* 0x0000000042a97223 */ /* 0x180fe20000010805 */
[----:B------:R-:W-:-:S03]  /*a540*/  FFMA.FTZ R171, R70, R0, -R5 ;  /* 0x0000000046ab7223 */ /* 0x000fc60000010805 */
[----:B------:R-:W-:Y:S01]  /*a550*/  MUFU.EX2 R24, R86 ;  /* 0x0000005600187308 */ /* 0x000fe20000000800 */
[----:B-1----:R-:W-:Y:S01]  /*a560*/  FADD.FTZ R48, R201, R8 ;  /* 0x00000008c9307221 */ /* 0x002fe20000010000 */
[----:B------:R-:W-:-:S06]  /*a570*/  F2FP.F16.F32.PACK_AB R201, R8, R201 ;  /* 0x000000c908c9723e */ /* 0x000fcc00000000ff */
[----:B------:R-:W-:Y:S01]  /*a580*/  MUFU.EX2 R153, R153 ;  /* 0x0000009900997308 */ /* 0x000fe20000000800 */
[----:B--2---:R-:W-:-:S07]  /*a590*/  FMNMX.FTZ R51, R42, R51, !PT ;  /* 0x000000332a337209 */ /* 0x004fce0007810000 */
[----:B------:R-:W-:Y:S01]  /*a5a0*/  MUFU.EX2 R28, R90 ;  /* 0x0000005a001c7308 */ /* 0x000fe20000000800 */
[-CC-:B------:R-:W-:Y:S01]  /*a5b0*/  FFMA.FTZ R42, R38, R0.reuse, -R5.reuse ;  /* 0x00000000262a7223 */ /* 0x180fe20000010805 */
[-CC-:B------:R-:W-:Y:S01]  /*a5c0*/  FFMA.FTZ R38, R76, R0.reuse, -R5.reuse ;  /* 0x000000004c267223 */ /* 0x180fe20000010805 */
[----:B------:R-:W1:Y:S05]  /*a5d0*/  SHFL.BFLY PT, R4, R51, 0x1, 0x1f ;  /* 0x0c201f0033047f89 */ /* 0x000e6a00000e0000 */
[----:B------:R-:W-:Y:S08]  /*a5e0*/  MUFU.EX2 R155, R155 ;  /* 0x0000009b009b7308 */ /* 0x000ff00000000800 */
[----:B------:R2:W-:Y:S08]  /*a5f0*/  MUFU.EX2 R32, R36 ;  /* 0x0000002400207308 */ /* 0x0005f00000000800 */
[----:B------:R-:W-:Y:S01]  /*a600*/  MUFU.EX2 R157, R157 ;  /* 0x0000009d009d7308 */ /* 0x000fe20000000800 */
[-CC-:B--2---:R-:W-:Y:S01]  /*a610*/  FFMA.FTZ R36, R26, R0.reuse, -R5.reuse ;  /* 0x000000001a247223 */ /* 0x184fe20000010805 */
[-CC-:B------:R-:W-:Y:S01]  /*a620*/  FFMA.FTZ R26, R74, R0.reuse, -R5.reuse ;  /* 0x000000004a1a7223 */ /* 0x180fe20000010805 */
[----:B------:R-:W-:Y:S01]  /*a630*/  FFMA.FTZ R5, R71, R0, -R5 ;  /* 0x0000000047057223 */ /* 0x000fe20000010805 */
[----:B-1----:R-:W-:-:S04]  /*a640*/  FMNMX.FTZ R4, R51, R4, !PT ;  /* 0x0000000433047209 */ /* 0x002fc80007810000 */
[C---:B------:R-:W-:Y:S01]  /*a650*/  FSETP.NEU.FTZ.AND P1, PT, R4.reuse, -INF , PT ;  /* 0xff8000000400780b */ /* 0x040fe20003f3d000 */
[----:B------:R-:W-:Y:S01]  /*a660*/  FMUL.FTZ R44, R4, R0 ;  /* 0x00000000042c7220 */ /* 0x000fe20000410000 */
[----:B------:R-:W-:Y:S04]  /*a670*/  MUFU.EX2 R34, R34 ;  /* 0x0000002200227308 */ /* 0x000fe80000000800 */
        /* <DEDUP_REMOVED lines=28> */
[----:B------:R-:W-:-:S05]  /*a840*/  FFMA.FTZ R44, R69, R0, -R44 ;  /* 0x00000000452c7223 */ /* 0x000fca000001082c */
[----:B------:R2:W3:Y:S01]  /*a850*/  MUFU.EX2 R202, R29 ;  /* 0x0000001d00ca7308 */ /* 0x0004e20000000800 */
[----:B-1----:R-:W-:Y:S01]  /*a860*/  FADD.FTZ R46, R39, R200 ;  /* 0x000000c8272e7221 */ /* 0x002fe20000010000 */
[----:B------:R-:W-:-:S06]  /*a870*/  F2FP.F16.F32.PACK_AB R200, R200, R39 ;  /* 0x00000027c8c8723e */ /* 0x000fcc00000000ff */
[----:B------:R1:W4:Y:S01]  /*a880*/  MUFU.EX2 R152, R15 ;  /* 0x0000000f00987308 */ /* 0x0003220000000800 */
[----:B--2---:R-:W-:-:S07]  /*a890*/  FADD.FTZ R29, R27, R46 ;  /* 0x0000002e1b1d7221 */ /* 0x004fce0000010000 */
[----:B------:R-:W2:Y:S01]  /*a8a0*/  MUFU.EX2 R33, R33 ;  /* 0x0000002100217308 */ /* 0x000ea20000000800 */
[----:B-1----:R-:W-:Y:S01]  /*a8b0*/  FADD.FTZ R15, R203, R48 ;  /* 0x00000030cb0f7221 */ /* 0x002fe20000010000 */
[----:B---3--:R-:W-:Y:S01]  /*a8c0*/  FADD.FTZ R29, R202, R29 ;  /* 0x0000001dca1d7221 */ /* 0x008fe20000010000 */
[C---:B------:R-:W-:Y:S02]  /*a8d0*/  F2FP.F16.F32.PACK_AB R203, R24.reuse, R203 ;  /* 0x000000cb18cb723e */ /* 0x040fe400000000ff */
[----:B------:R-:W-:Y:S01]  /*a8e0*/  FADD.FTZ R46, R24, R15 ;  /* 0x0000000f182e7221 */ /* 0x000fe20000010000 */
[----:B------:R-:W-:Y:S01]  /*a8f0*/  VIADD R15, R9, 0x22840 ;  /* 0x00022840090f7836 */ /* 0x000fe20000000000 */
[----:B------:R-:W-:Y:S01]  /*a900*/  F2FP.F16.F32.PACK_AB R202, R202, R27 ;  /* 0x0000001bcaca723e */ /* 0x000fe200000000ff */
[----:B------:R-:W1:Y:S01]  /*a910*/  MUFU.EX2 R25, R25 ;  /* 0x0000001900197308 */ /* 0x000e620000000800 */
[----:B------:R-:W-:Y:S01]  /*a920*/  FADD.FTZ R35, R153, R46 ;  /* 0x0000002e99237221 */ /* 0x000fe20000010000 */
[----:B----4-:R-:W-:Y:S01]  /*a930*/  FADD.FTZ R46, R152, R29 ;  /* 0x0000001d982e7221 */ /* 0x010fe20000010000 */
[----:B0-----:R-:W-:-:S02]  /*a940*/  PRMT R15, R75, 0x654, R15 ;  /* 0x000006544b0f7816 */ /* 0x001fc4000000000f */
[C---:B------:R-:W-:Y:S01]  /*a950*/  FADD.FTZ R48, R28.reuse, R35 ;  /* 0x000000231c307221 */ /* 0x040fe20000010000 */
[----:B------:R-:W-:Y:S01]  /*a960*/  F2FP.F16.F32.PACK_AB R153, R28, R153 ;  /* 0x000000991c99723e */ /* 0x000fe200000000ff */
[----:B------:R1:W-:Y:S01]  /*a970*/  SYNCS.ARRIVE.TRANS64.RED.A1T0 RZ, [R15+URZ], RZ ;  /* 0x000000ff0fff79a7 */ /* 0x0003e2000810043f */
[----:B------:R-:W0:Y:S01]  /*a980*/  MUFU.EX2 R154, R37 ;  /* 0x00000025009a7308 */ /* 0x000e220000000800 */
[----:B--2---:R-:W-:Y:S01]  /*a990*/  FADD.FTZ R46, R33, R46 ;  /* 0x0000002e212e7221 */ /* 0x004fe20000010000 */
[----:B------:R-:W-:Y:S01]  /*a9a0*/  FADD.FTZ R29, R155, R48 ;  /* 0x000000309b1d7221 */ /* 0x000fe20000010000 */
[C---:B------:R-:W-:Y:S02]  /*a9b0*/  F2FP.F16.F32.PACK_AB R155, R32.reuse, R155 ;  /* 0x0000009b209b723e */ /* 0x040fe400000000ff */
[----:B------:R-:W-:Y:S01]  /*a9c0*/  F2FP.F16.F32.PACK_AB R152, R33, R152 ;  /* 0x000000982198723e */ /* 0x000fe200000000ff */
[----:B------:R-:W-:Y:S02]  /*a9d0*/  FADD.FTZ R48, R32, R29 ;  /* 0x0000001d20307221 */ /* 0x000fe40000010000 */
[----:B------:R-:W2:Y:S01]  /*a9e0*/  MUFU.EX2 R31, R31 ;  /* 0x0000001f001f7308 */ /* 0x000ea20000000800 */
[----:B-1----:R-:W-:Y:S01]  /*a9f0*/  FADD.FTZ R15, R25, R46 ;  /* 0x0000002e190f7221 */ /* 0x002fe20000010000 */
[----:B------:R-:W-:Y:S01]  /*aa00*/  FADD.FTZ R29, R157, R48 ;  /* 0x000000309d1d7221 */ /* 0x000fe20000010000 */
[----:B------:R-:W-:-:S03]  /*aa10*/  F2FP.F16.F32.PACK_AB R157, R34, R157 ;  /* 0x0000009d229d723e */ /* 0x000fc600000000ff */
[----:B------:R-:W-:Y:S02]  /*aa20*/  FADD.FTZ R48, R34, R29 ;  /* 0x0000001d22307221 */ /* 0x000fe40000010000 */
[----:B------:R-:W1:Y:S01]  /*aa30*/  MUFU.EX2 R156, R41 ;  /* 0x00000029009c7308 */ /* 0x000e620000000800 */
[C---:B0-----:R-:W-:Y:S01]  /*aa40*/  FADD.FTZ R46, R154.reuse, R15 ;  /* 0x0000000f9a2e7221 */ /* 0x041fe20000010000 */
[----:B------:R-:W-:Y:S01]  /*aa50*/  FADD.FTZ R29, R159, R48 ;  /* 0x000000309f1d7221 */ /* 0x000fe20000010000 */
[----:B------:R-:W-:-:S05]  /*aa60*/  F2FP.F16.F32.PACK_AB R154, R154, R25 ;  /* 0x000000199a9a723e */ /* 0x000fca00000000ff */
[----:B------:R-:W0:Y:S01]  /*aa70*/  MUFU.EX2 R43, R43 ;  /* 0x0000002b002b7308 */ /* 0x000e220000000800 */
[----:B--2---:R-:W-:-:S07]  /*aa80*/  FADD.FTZ R15, R31, R46 ;  /* 0x0000002e1f0f7221 */ /* 0x004fce0000010000 */
[----:B------:R-:W2:Y:S01]  /*aa90*/  MUFU.EX2 R158, R55 ;  /* 0x00000037009e7308 */ /* 0x000ea20000000800 */
[C---:B-1----:R-:W-:Y:S01]  /*aaa0*/  FADD.FTZ R46, R156.reuse, R15 ;  /* 0x0000000f9c2e7221 */ /* 0x042fe20000010000 */
[----:B------:R-:W-:-:S06]  /*aab0*/  F2FP.F16.F32.PACK_AB R156, R156, R31 ;  /* 0x0000001f9c9c723e */ /* 0x000fcc00000000ff */
        /* <DEDUP_REMOVED lines=52> */
[----:B------:R-:W-:Y:S01]  /*ae00*/  MUFU.EX2 R49, R49 ;  /* 0x0000003100317308 */ /* 0x000fe20000000800 */
[C---:B0-----:R-:W-:Y:S01]  /*ae10*/  FADD.FTZ R8, R168.reuse, R15 ;  /* 0x0000000fa8087221 */ /* 0x041fe20000010000 */
[----:B------:R-:W-:-:S06]  /*ae20*/  F2FP.F16.F32.PACK_AB R168, R168, R47 ;  /* 0x0000002fa8a8723e */ /* 0x000fcc00000000ff */
[----:B------:R-:W0:Y:S01]  /*ae30*/  MUFU.EX2 R171, R171 ;  /* 0x000000ab00ab7308 */ /* 0x000e220000000800 */
[C---:B--2---:R-:W-:Y:S01]  /*ae40*/  FADD.FTZ R26, R38.reuse, R25 ;  /* 0x00000019261a7221 */ /* 0x044fe20000010000 */
[----:B------:R-:W-:-:S06]  /*ae50*/  F2FP.F16.F32.PACK_AB R169, R38, R169 ;  /* 0x000000a926a9723e */ /* 0x000fcc00000000ff */
[----:B------:R-:W1:Y:S08]  /*ae60*/  MUFU.EX2 R44, R44 ;  /* 0x0000002c002c7308 */ /* 0x000e700000000800 */
[----:B------:R2:W3:Y:S01]  /*ae70*/  MUFU.EX2 R24, R5 ;  /* 0x0000000500187308 */ /* 0x0004e20000000800 */
[----:B0-----:R-:W-:Y:S01]  /*ae80*/  FADD.FTZ R15, R171, R26 ;  /* 0x0000001aab0f7221 */ /* 0x001fe20000010000 */
[----:B--2---:R-:W-:Y:S01]  /*ae90*/  FADD.FTZ R5, R49, R8 ;  /* 0x0000000831057221 */ /* 0x004fe20000010000 */
[----:B-1----:R-:W-:-:S03]  /*aea0*/  F2FP.F16.F32.PACK_AB R170, R44, R49 ;  /* 0x000000312caa723e */ /* 0x002fc600000000ff */
[----:B------:R-:W-:Y:S01]  /*aeb0*/  FADD.FTZ R8, R44, R5 ;  /* 0x000000052c087221 */ /* 0x000fe20000010000 */
[C---:B---3--:R-:W-:Y:S01]  /*aec0*/  FADD.FTZ R5, R24.reuse, R15 ;  /* 0x0000000f18057221 */ /* 0x048fe20000010000 */
[----:B------:R-:W-:Y:S01]  /*aed0*/  F2FP.F16.F32.PACK_AB R171, R24, R171 ;  /* 0x000000ab18ab723e */ /* 0x000fe200000000ff */
[----:B------:R-:W-:Y:S06]  /*aee0*/  @!P0 BRA `(.L_x_14345) ;  /* 0x0000000000048947 */ /* 0x000fec0003800000 */
[----:B------:R-:W-:Y:S01]  /*aef0*/  BPT.TRAP 0x1 ;  /* 0x000000040000795c */ /* 0x000fe20000300000 */
.L_x_14345:
[----:B------:R0:W1:Y:S01]  /*af00*/  SYNCS.PHASECHK.TRANS64.TRYWAIT P1, [R9+URZ+0x22850], R72 ;  /* 0x02285048090075a7 */ /* 0x000062000802017f */
[----:B------:R-:W-:Y:S05]  /*af10*/  @!P0 BRA `(.L_x_14346) ;  /* 0x0000000000048947 */ /* 0x000fea0003800000 */
[----:B------:R-:W-:Y:S01]  /*af20*/  BPT.TRAP 0x1 ;  /* 0x000000040000795c */ /* 0x000fe20000300000 */
.L_x_14346:
[----:B------:R-:W-:Y:S04]  /*af30*/  BSSY B0, `(.L_x_14347) ;  /* 0x0000004000007945 */ /* 0x000fe80003800000 */
[----:B-1----:R-:W-:Y:S05]  /*af40*/  @P1 BRA `(.L_x_14348) ;  /* 0x0000000000081947 */ /* 0x002fea0003800000 */
[----:B------:R-:W1:Y:S02]  /*af50*/  SYNCS.PHASECHK.TRANS64.TRYWAIT P1, [R9+URZ+0x22850], R72 ;  /* 0x02285048090075a7 */ /* 0x000e64000802017f */
[----:B-1----:R-:W-:Y:S05]  /*af60*/  @!P1 BRA `(.L_x_14349) ;  /* 0x0000010400d89947 */ /* 0x002fea0003800000 */
.L_x_14348:
[----:B------:R-:W-:Y:S05]  /*af70*/  BSYNC B0 ;  /* 0x0000000000007941 */ /* 0x000fea0003800000 */
.L_x_14347:
[----:B------:R-:W-:Y:S05]  /*af80*/  WARPSYNC.ALL ;  /* 0x0000000000007948 */ /* 0x000fea0003800000 */
[----:B------:R-:W-:Y:S01]  /*af90*/  VIADD R15, R19, 0x400 ;  /* 0x00000400130f7836 */ /* 0x000fe20000000000 */
[----:B------:R2:W-:Y:S01]  /*afa0*/  BAR.SYNC.DEFER_BLOCKING R14, 0x100 ;  /* 0x0004000e0000751d */ /* 0x0005e20000010000 */
[----:B------:R-:W-:Y:S02]  /*afb0*/  IMAD.MOV.U32 R25, RZ, RZ, 0x40000040 ;  /* 0x40000040ff197424 */ /* 0x000fe400078e00ff */
[----:B------:R-:W-:Y:S01]  /*afc0*/  IMAD.MOV.U32 R27, RZ, RZ, 0x40000040 ;  /* 0x40000040ff1b7424 */ /* 0x000fe200078e00ff */
[----:B------:R-:W-:Y:S01]  /*afd0*/  SHF.R.U32.HI R15, RZ, 0x4, R15 ;  /* 0x00000004ff0f7819 */ /* 0x000fe2000001160f */
[----:B------:R-:W-:Y:S01]  /*afe0*/  IMAD.MOV.U32 R29, RZ, RZ, 0x40000040 ;  /* 0x40000040ff1d7424 */ /* 0x000fe200078e00ff */
[----:B------:R-:W-:Y:S01]  /*aff0*/  R2UR UR7, R25 ;  /* 0x00000000190772ca */ /* 0x000fe200000e0000 */
[----:B------:R-:W-:Y:S01]  /*b000*/  IMAD.MOV.U32 R31, RZ, RZ, 0x40000040 ;  /* 0x40000040ff1f7424 */ /* 0x000fe200078e00ff */
[----:B------:R-:W-:-:S02]  /*b010*/  LOP3.LUT R15, R15, 0x3fff, RZ, 0xc0, !PT ;  /* 0x00003fff0f0f7812 */ /* 0x000fc400078ec0ff */
[----:B------:R-:W-:Y:S02]  /*b020*/  R2UR UR11, R27 ;  /* 0x000000001b0b72ca */ /* 0x000fe400000e0000 */
[----:B------:R-:W-:Y:S02]  /*b030*/  LOP3.LUT R221, R15, 0x3000000, RZ, 0xfc, !PT ;  /* 0x030000000fdd7812 */ /* 0x000fe400078efcff */
[----:B------:R-:W-:Y:S02]  /*b040*/  R2UR UR15, R29 ;  /* 0x000000001d0f72ca */ /* 0x000fe400000e0000 */
[----:B------:R-:W-:Y:S01]  /*b050*/  R2UR UR19, R27 ;  /* 0x000000001b1372ca */ /* 0x000fe200000e0000 */
[----:B------:R-:W-:Y:S01]  /*b060*/  IMAD R24, R23, 0xc00, R221 ;  /* 0x00000c0017187824 */ /* 0x000fe200078e02dd */
[----:B------:R-:W-:Y:S02]  /*b070*/  R2UR UR23, R31 ;  /* 0x000000001f1772ca */ /* 0x000fe400000e0000 */
[----:B------:R-:W-:Y:S01]  /*b080*/  R2UR UR27, R25 ;  /* 0x00000000191b72ca */ /* 0x000fe200000e0000 */
[C---:B------:R-:W-:Y:S01]  /*b090*/  VIADD R26, R24.reuse, 0x80 ;  /* 0x00000080181a7836 */ /* 0x040fe20000000000 */
[C---:B------:R-:W-:Y:S01]  /*b0a0*/  R2UR UR6, R24.reuse ;  /* 0x00000000180672ca */ /* 0x040fe200000e0000 */
[C---:B------:R-:W-:Y:S01]  /*b0b0*/  VIADD R30, R24.reuse, 0x200 ;  /* 0x00000200181e7836 */ /* 0x040fe20000000000 */
[----:B------:R-:W-:-:S02]  /*b0c0*/  IADD3 R28, R24, 0x100, RZ ;  /* 0x00000100181c7810 */ /* 0x000fc40007ffe0ff */
[----:B------:R-:W-:Y:S01]  /*b0d0*/  R2UR UR10, R26 ;  /* 0x000000001a0a72ca */ /* 0x000fe200000e0000 */
[----:B------:R-:W-:Y:S01]  /*b0e0*/  VIADD R26, R24, 0x180 ;  /* 0x00000180181a7836 */ /* 0x000fe20000000000 */
[----:B------:R-:W-:Y:S01]  /*b0f0*/  R2UR UR14, R28 ;  /* 0x000000001c0e72ca */ /* 0x000fe200000e0000 */
[----:B------:R-:W-:Y:S01]  /*b100*/  VIADD R24, R24, 0x280 ;  /* 0x0000028018187836 */ /* 0x000fe20000000000 */
[----:B------:R-:W-:Y:S02]  /*b110*/  R2UR UR22, R30 ;  /* 0x000000001e1672ca */ /* 0x000fe400000e0000 */
        /* <DEDUP_REMOVED lines=27> */
.L_x_14350:
[----:B------:R-:W2:Y:S01]  /*b2d0*/  LDL R154, [R1+0x4] ;  /* 0x00000400019a7983 */ /* 0x000ea20000100800 */
[----:B------:R-:W0:Y:S02]  /*b2e0*/  LDC R14, c[0x0][0x448] ;  /* 0x00011200ff0e7b82 */ /* 0x000e240000000800 */
[----:B0-----:R-:W-:-:S13]  /*b2f0*/  ISETP.NE.AND P1, PT, R14, 0x1, PT ;  /* 0x000000010e00780c */ /* 0x001fda0003f25270 */
[----:B------:R-:W0:Y:S08]  /*b300*/  @P1 LDC R14, c[0x0][0x44c] ;  /* 0x00011300ff0e1b82 */ /* 0x000e300000000800 */
[----:B------:R-:W1:Y:S01]  /*b310*/  @P1 LDC R153, c[0x0][0x450] ;  /* 0x00011400ff991b82 */ /* 0x000e620000000800 */
[----:B------:R-:W3:Y:S01]  /*b320*/  S2R R152, SR_CgaCtaId ;  /* 0x0000000000987919 */ /* 0x000ee20000008800 */
[----:B------:R-:W-:-:S02]  /*b330*/  IMAD.MOV.U32 R15, RZ, RZ, R223 ;  /* 0x000000ffff0f7224 */ /* 0x000fc400078e00df */
[----:B0-----:R-:W-:-:S05]  /*b340*/  @P1 IMAD.HI.U32 R14, R223, R14, RZ ;  /* 0x0000000edf0e1227 */ /* 0x001fca00078e00ff */
[----:B-1----:R-:W-:Y:S02]  /*b350*/  @P1 SHF.R.U32.HI R15, RZ, R153, R14 ;  /* 0x00000099ff0f1219 */ /* 0x002fe4000001160e */
[----:B------:R-:W-:-:S04]  /*b360*/  IADD3 R9, R9, 0x22860, RZ ;  /* 0x0002286009097810 */ /* 0x000fc80007ffe0ff */
[----:B---3--:R-:W-:-:S04]  /*b370*/  PRMT R9, R152, 0x654, R9 ;  /* 0x0000065498097816 */ /* 0x008fc80000000009 */
[----:B------:R0:W-:Y:S02]  /*b380*/  SYNCS.ARRIVE.TRANS64.RED.A1T0 RZ, [R9+URZ], RZ ;  /* 0x000000ff09ff79a7 */ /* 0x0001e4000810043f */
[----:B0-----:R-:W-:Y:S01]  /*b390*/  VIADD R9, R172, 0xfffffffe ;  /* 0xfffffffeac097836 */ /* 0x001fe20000000000 */
[----:B--2---:R-:W-:-:S05]  /*b3a0*/  IADD3 R14, R15, R154, -R220 ;  /* 0x0000009a0f0e7210 */ /* 0x004fca0007ffe8dc */
[----:B------:R-:W-:-:S05]  /*b3b0*/  IMAD.HI R14, R14, 0x2aaaaaab, RZ ;  /* 0x2aaaaaab0e0e7827 */ /* 0x000fca00078e02ff */
[----:B------:R-:W-:-:S04]  /*b3c0*/  SHF.R.U32.HI R15, RZ, 0x1f, R14 ;  /* 0x0000001fff0f7819 */ /* 0x000fc8000001160e */
[----:B------:R-:W-:-:S04]  /*b3d0*/  LEA.HI.SX32 R15, R14, R15, 0x1c ;  /* 0x0000000f0e0f7211 */ /* 0x000fc800078fe2ff */
[----:B------:R-:W-:-:S05]  /*b3e0*/  VIMNMX R152, RZ, R15, !PT ;  /* 0x0000000fff987248 */ /* 0x000fca0007fe0100 */
[----:B------:R0:W-:Y:S01]  /*b3f0*/  STL [R1], R152 ;  /* 0x0000009801007387 */ /* 0x0001e20000100800 */
[----:B------:R-:W-:-:S13]  /*b400*/  ISETP.GE.AND P1, PT, R9, R152, PT ;  /* 0x000000980900720c */ /* 0x000fda0003f26270 */
[----:B0-----:R-:W-:Y:S05]  /*b410*/  @!P1 BRA `(.L_x_14351) ;  /* 0x0000002400c49947 */ /* 0x001fea0003800000 */
[----:B------:R-:W-:Y:S02]  /*b420*/  IMAD.MOV.U32 R201, RZ, RZ, R3 ;  /* 0x000000ffffc97224 */ /* 0x000fe400078e0003 */
[----:B------:R-:W-:-:S07]  /*b430*/  IMAD.MOV.U32 R200, RZ, RZ, R4 ;  /* 0x000000ffffc87224 */ /* 0x000fce00078e0004 */
.L_x_14363:
[----:B------:R-:W-:Y:S01]  /*b440*/  VIADD R23, R23, 0x1 ;  /* 0x0000000117177836 */ /* 0x000fe20000000000 */
[----:B------:R-:W-:Y:S05]  /*b450*/  YIELD ;  /* 0x0000000000007946 */ /* 0x000fea0003800000 */
[----:B------:R-:W-:-:S04]  /*b460*/  ISETP.NE.AND P1, PT, R23, 0x2, PT ;  /* 0x000000021700780c */ /* 0x000fc80003f25270 */
[----:B------:R-:W-:Y:S02]  /*b470*/  SEL R0, RZ, 0x1, P1 ;  /* 0x00000001ff007807 */ /* 0x000fe40000800000 */
[----:B------:R-:W-:Y:S02]  /*b480*/  SEL R23, R23, RZ, P1 ;  /* 0x000000ff17177207 */ /* 0x000fe40000800000 */
[----:B------:R-:W-:Y:S01]  /*b490*/  LOP3.LUT R207, R207, R0, RZ, 0x3c, !PT ;  /* 0x00000000cfcf7212 */ /* 0x000fe200078e3cff */
[----:B------:R-:W-:Y:S06]  /*b4a0*/  @!P0 BRA `(.L_x_14352) ;  /* 0x0000000000048947 */ /* 0x000fec0003800000 */
[----:B------:R-:W-:Y:S01]  /*b4b0*/  BPT.TRAP 0x1 ;  /* 0x000000040000795c */ /* 0x000fe20000300000 */
.L_x_14352:
[----:B------:R-:W-:Y:S01]  /*b4c0*/  IMAD R14, R23, 0x8, R19 ;  /* 0x00000008170e7824 */ /* 0x000fe200078e0213 */
[----:B------:R-:W-:-:S04]  /*b4d0*/  SHF.L.U32 R15, R207, 0x1f, RZ ;  /* 0x0000001fcf0f7819 */ /* 0x000fc800000006ff */
[----:B------:R0:W1:Y:S01]  /*b4e0*/  SYNCS.PHASECHK.TRANS64.TRYWAIT P1, [R14+URZ+0x22830], R15 ;  /* 0x0228300f0e0075a7 */ /* 0x000062000802017f */
[----:B------:R-:W-:Y:S05]  /*b4f0*/  @!P0 BRA `(.L_x_14353) ;  /* 0x0000000000048947 */ /* 0x000fea0003800000 */
[----:B------:R-:W-:Y:S01]  /*b500*/  BPT.TRAP 0x1 ;  /* 0x000000040000795c */ /* 0x000fe20000300000 */
.L_x_14353:
[----:B------:R-:W-:Y:S02]  /*b510*/  IMAD R156, R23, 0x300, R222 ;  /* 0x00000300179c7824 */ /* 0x000fe400078e02de */
[----:B------:R-:W-:Y:S01]  /*b520*/  IMAD.MOV.U32 R157, RZ, RZ, 0x40000040 ;  /* 0x40000040ff9d7424 */ /* 0x000fe200078e00ff */
[----:B-1----:R-:W-:Y:S06]  /*b530*/  @P1 BRA `(.L_x_14354) ;  /* 0x0000000000081947 */ /* 0x002fec0003800000 */
[----:B------:R-:W1:Y:S02]  /*b540*/  SYNCS.PHASECHK.TRANS64.TRYWAIT P1, [R14+URZ+0x22830], R15 ;  /* 0x0228300f0e0075a7 */ /* 0x000e64000802017f */
[----:B-1----:R-:W-:Y:S05]  /*b550*/  @!P1 BRA `(.L_x_14355) ;  /* 0x0000010000709947 */ /* 0x002fea0003800000 */
.L_x_14354:
[----:B------:R-:W-:Y:S05]  /*b560*/  WARPSYNC.ALL ;  /* 0x0000000000007948 */ /* 0x000fea0003800000 */
        /* <DEDUP_REMOVED lines=40> */
.L_x_14356:
[----:B------:R-:W3:Y:S01]  /*b7f0*/  LDL R0, [R1+0x10] ;  /* 0x0000100001007983 */ /* 0x000ee20000100800 */
[----:B------:R-:W4:Y:S03]  /*b800*/  LDC R3, c[0x0][0x448] ;  /* 0x00011200ff037b82 */ /* 0x000f260000000800 */
[----:B------:R-:W5:Y:S04]  /*b810*/  LDL R203, [R1+0x18] ;  /* 0x0000180001cb7983 */ /* 0x000f680000100800 */
[----:B------:R-:W2:Y:S01]  /*b820*/  LDL R202, [R1+0x4] ;  /* 0x0000040001ca7983 */ /* 0x000ea20000100800 */
[----:B----4-:R-:W-:-:S13]  /*b830*/  ISETP.NE.AND P1, PT, R3, 0x1, PT ;  /* 0x000000010300780c */ /* 0x010fda0003f25270 */
[----:B------:R-:W4:Y:S08]  /*b840*/  @P1 LDC R4, c[0x0][0x44c] ;  /* 0x00011300ff041b82 */ /* 0x000f300000000800 */
[----:B------:R-:W0:Y:S01]  /*b850*/  @P1 LDC R3, c[0x0][0x450] ;  /* 0x00011400ff031b82 */ /* 0x000e220000000800 */
[----:B---3--:R-:W-:-:S04]  /*b860*/  IMAD.IADD R0, R0, 0x1, R223 ;  /* 0x0000000100007824 */ /* 0x008fc800078e02df */
[----:B----4-:R-:W-:-:S05]  /*b870*/  @P1 IMAD.HI.U32 R4, R0, R4, RZ ;  /* 0x0000000400041227 */ /* 0x010fca00078e00ff */
[----:B0-----:R-:W-:-:S05]  /*b880*/  @P1 SHF.R.U32.HI R0, RZ, R3, R4 ;  /* 0x00000003ff001219 */ /* 0x001fca0000011604 */
[----:B------:R-:W-:Y:S04]  /*b890*/  SHFL.IDX PT, R4, R0, RZ, 0x1c1f ;  /* 0x001c1fff00047589 */ /* 0x000fe800000e0000 */
[----:B------:R-:W0:Y:S01]  /*b8a0*/  SHFL.IDX PT, R0, R0, 0x1, 0x1c1f ;  /* 0x003c1f0000007f89 */ /* 0x000e2200000e0000 */
[----:B------:R-:W-:-:S04]  /*b8b0*/  IMAD.MOV.U32 R3, RZ, RZ, -0x60 ;  /* 0xffffffa0ff037424 */ /* 0x000fc800078e00ff */
[----:B------:R-:W-:-:S04]  /*b8c0*/  IMAD R3, R9, R3, 0x1 ;  /* 0x0000000109037424 */ /* 0x000fc800078e0203 */
[----:B-----5:R-:W-:-:S05]  /*b8d0*/  IMAD R3, R203, -0x2, R3 ;  /* 0xfffffffecb037824 */ /* 0x020fca00078e0203 */
[----:B--2---:R-:W-:-:S04]  /*b8e0*/  IADD3 R3, -R220, R3, R202 ;  /* 0x00000003dc037210 */ /* 0x004fc80007ffe1ca */
        /* <DEDUP_REMOVED lines=77> */
[C---:B------:R-:W-:Y:S02]  /*bdc0*/  ISETP.GT.AND P4, PT, R4.reuse, RZ, PT ;  /* 0x000000ff0400720c */ /* 0x040fe40003f84270 */
[C---:B------:R-:W-:Y:S02]  /*bdd0*/  ISETP.GT.AND P3, PT, R4.reuse, 0x1, PT ;  /* 0x000000010400780c */ /* 0x040fe40003f64270 */
[C---:B------:R-:W-:Y:S02]  /*bde0*/  ISETP.GT.AND P2, PT, R4.reuse, 0x8, PT ;  /* 0x000000080400780c */ /* 0x040fe40003f44270 */
[----:B0-----:R-:W-:Y:S02]  /*bdf0*/  FMNMX.FTZ R3, R3, R0, !PT ;  /* 0x0000000003037209 */ /* 0x001fe40007810000 */
[----:B------:R-:W0:Y:S01]  /*be00*/  LDC R0, c[0x0][0x988] ;  /* 0x00026200ff007b82 */ /* 0x000e220000000800 */
[----:B------:R-:W-:-:S02]  /*be10*/  ISETP.GT.AND P1, PT, R4, 0x9, PT ;  /* 0x000000090400780c */ /* 0x000fc40003f24270 */
[----:B------:R-:W-:Y:S02]  /*be20*/  LOP3.LUT R22, R22, 0xfffffeff, RZ, 0xc0, !PT ;  /* 0xfffffeff16167812 */ /* 0x000fe400078ec0ff */
[----:B------:R-:W-:Y:S02]  /*be30*/  FSEL R152, R152, -INF , P4 ;  /* 0xff80000098987808 */ /* 0x000fe40002000000 */
[----:B------:R-:W-:Y:S02]  /*be40*/  FSEL R202, R153, -INF , P3 ;  /* 0xff80000099ca7808 */ /* 0x000fe40001800000 */
[----:B------:R-:W-:Y:S02]  /*be50*/  FSEL R156, R156, -INF , P2 ;  /* 0xff8000009c9c7808 */ /* 0x000fe40001000000 */
[----:B------:R-:W-:Y:S02]  /*be60*/  FSEL R203, R157, -INF , P1 ;  /* 0xff8000009dcb7808 */ /* 0x000fe40000800000 */
[----:B------:R-:W-:-:S02]  /*be70*/  @P0 LOP3.LUT R22, R22, 0x100, RZ, 0xfc, !PT ;  /* 0x0000010016160812 */ /* 0x000fc400078efcff */
[C---:B------:R-:W-:Y:S02]  /*be80*/  ISETP.GT.AND P4, PT, R4.reuse, 0x10, PT ;  /* 0x000000100400780c */ /* 0x040fe40003f84270 */
[C---:B------:R-:W-:Y:S02]  /*be90*/  ISETP.GT.AND P3, PT, R4.reuse, 0x11, PT ;  /* 0x000000110400780c */ /* 0x040fe40003f64270 */
[C---:B------:R-:W-:Y:S02]  /*bea0*/  ISETP.GT.AND P2, PT, R4.reuse, 0x18, PT ;  /* 0x000000180400780c */ /* 0x040fe40003f44270 */
[C---:B------:R-:W-:Y:S02]  /*beb0*/  ISETP.GT.AND P1, PT, R4.reuse, 0x19, PT ;  /* 0x000000190400780c */ /* 0x040fe40003f24270 */
[C---:B------:R-:W-:Y:S01]  /*bec0*/  FSETP.NEU.FTZ.AND P6, PT, R3.reuse, -INF , PT ;  /* 0xff8000000300780b */ /* 0x040fe20003fdd000 */
[----:B0-----:R-:W-:Y:S01]  /*bed0*/  FMUL.FTZ R153, R3, R0 ;  /* 0x0000000003997220 */ /* 0x001fe20000410000 */
[----:B------:R-:W-:-:S02]  /*bee0*/  ISETP.GT.AND P0, PT, R4, 0x41, PT ;  /* 0x000000410400780c */ /* 0x000fc40003f04270 */
[----:B------:R-:W-:Y:S02]  /*bef0*/  FSEL R160, R160, -INF , P4 ;  /* 0xff800000a0a07808 */ /* 0x000fe40002000000 */
[----:B------:R-:W-:Y:S02]  /*bf00*/  FSEL R161, R161, -INF , P3 ;  /* 0xff800000a1a17808 */ /* 0x000fe40001800000 */
[----:B------:R-:W-:Y:S02]  /*bf10*/  FSEL R164, R164, -INF , P2 ;  /* 0xff800000a4a47808 */ /* 0x000fe40001000000 */
[----:B------:R-:W-:Y:S02]  /*bf20*/  FSEL R165, R165, -INF , P1 ;  /* 0xff800000a5a57808 */ /* 0x000fe40000800000 */
[----:B------:R-:W-:Y:S02]  /*bf30*/  FSEL R157, R3, RZ, P6 ;  /* 0x000000ff039d7208 */ /* 0x000fe40003000000 */
[----:B------:R-:W-:-:S02]  /*bf40*/  ISETP.GT.AND P4, PT, R4, 0x20, PT ;  /* 0x000000200400780c */ /* 0x000fc40003f84270 */
[C---:B------:R-:W-:Y:S02]  /*bf50*/  ISETP.GT.AND P3, PT, R4.reuse, 0x21, PT ;  /* 0x000000210400780c */ /* 0x040fe40003f64270 */
[C---:B------:R-:W-:Y:S02]  /*bf60*/  ISETP.GT.AND P2, PT, R4.reuse, 0x28, PT ;  /* 0x000000280400780c */ /* 0x040fe40003f44270 */
[----:B------:R-:W-:Y:S02]  /*bf70*/  ISETP.GT.AND P1, PT, R4, 0x29, PT ;  /* 0x000000290400780c */ /* 0x000fe40003f24270 */
[----:B------:R-:W-:Y:S01]  /*bf80*/  FSEL R153, R153, RZ, P6 ;  /* 0x000000ff99997208 */ /* 0x000fe20003000000 */
[----:B------:R-:W-:Y:S01]  /*bf90*/  FADD.FTZ R157, -R157, R201 ;  /* 0x000000c99d9d7221 */ /* 0x000fe20000010100 */
[----:B------:R-:W-:Y:S02]  /*bfa0*/  FSEL R168, R168, -INF , P4 ;  /* 0xff800000a8a87808 */ /* 0x000fe40002000000 */
[----:B------:R-:W-:-:S02]  /*bfb0*/  FSEL R169, R169, -INF , P3 ;  /* 0xff800000a9a97808 */ /* 0x000fc40001800000 */
[----:B------:R-:W-:Y:S02]  /*bfc0*/  FSEL R172, R172, -INF , P2 ;  /* 0xff800000acac7808 */ /* 0x000fe40001000000 */
[----:B------:R-:W-:Y:S01]  /*bfd0*/  FSEL R173, R173, -INF , P1 ;  /* 0xff800000adad7808 */ /* 0x000fe20000800000 */
[-CC-:B------:R-:W-:Y:S01]  /*bfe0*/  FFMA.FTZ R154, R154, R0.reuse, -R153.reuse ;  /* 0x000000009a9a7223 */ /* 0x180fe20000010899 */
[C---:B------:R-:W-:Y:S01]  /*bff0*/  ISETP.GT.AND P4, PT, R4.reuse, 0x30, PT ;  /* 0x000000300400780c */ /* 0x040fe20003f84270 */
[----:B------:R-:W-:Y:S01]  /*c000*/  FFMA.FTZ R155, R155, R0, -R153 ;  /* 0x000000009b9b7223 */ /* 0x000fe20000010899 */
[C---:B------:R-:W-:Y:S02]  /*c010*/  ISETP.GT.AND P3, PT, R4.reuse, 0x31, PT ;  /* 0x000000310400780c */ /* 0x040fe40003f64270 */
[C---:B------:R-:W-:Y:S02]  /*c020*/  ISETP.GT.AND P2, PT, R4.reuse, 0x38, PT ;  /* 0x000000380400780c */ /* 0x040fe40003f44270 */
[----:B------:R-:W-:-:S02]  /*c030*/  ISETP.GT.AND P1, PT, R4, 0x39, PT ;  /* 0x000000390400780c */ /* 0x000fc40003f24270 */
[----:B------:R-:W-:Y:S01]  /*c040*/  LOP3.LUT R22, R22, 0xfffffdff, RZ, 0xc0, !PT ;  /* 0xfffffdff16167812 */ /* 0x000fe200078ec0ff */
[----:B------:R-:W-:Y:S01]  /*c050*/  FMUL.FTZ R157, R157, R0 ;  /* 0x000000009d9d7220 */ /* 0x000fe20000410000 */
[----:B------:R-:W-:Y:S02]  /*c060*/  FSEL R176, R176, -INF , P4 ;  /* 0xff800000b0b07808 */ /* 0x000fe40002000000 */
[----:B------:R-:W-:Y:S02]  /*c070*/  FSEL R177, R177, -INF , P3 ;  /* 0xff800000b1b17808 */ /* 0x000fe40001800000 */
[----:B------:R-:W-:Y:S02]  /*c080*/  @P0 LOP3.LUT R22, R22, 0x200, RZ, 0xfc, !PT ;  /* 0x0000020016160812 */ /* 0x000fe400078efcff */
[----:B------:R-:W-:Y:S02]  /*c090*/  FSEL R180, R180, -INF , P2 ;  /* 0xff800000b4b47808 */ /* 0x000fe40001000000 */
[----:B------:R-:W-:-:S02]  /*c0a0*/  FSEL R181, R181, -INF , P1 ;  /* 0xff800000b5b57808 */ /* 0x000fc40000800000 */
[C---:B------:R-:W-:Y:S02]  /*c0b0*/  ISETP.GT.AND P5, PT, R4.reuse, 0x49, PT ;  /* 0x000000490400780c */ /* 0x040fe40003fa4270 */
[C---:B------:R-:W-:Y:S02]  /*c0c0*/  ISETP.GT.AND P4, PT, R4.reuse, 0x50, PT ;  /* 0x000000500400780c */ /* 0x040fe40003f84270 */
[C---:B------:R-:W-:Y:S02]  /*c0d0*/  ISETP.GT.AND P3, PT, R4.reuse, 0x51, PT ;  /* 0x000000510400780c */ /* 0x040fe40003f64270 */
[C---:B------:R-:W-:Y:S02]  /*c0e0*/  ISETP.GT.AND P2, PT, R4.reuse, 0x58, PT ;  /* 0x000000580400780c */ /* 0x040fe40003f44270 */
[C---:B------:R-:W-:Y:S02]  /*c0f0*/  ISETP.GT.AND P1, PT, R4.reuse, 0x59, PT ;  /* 0x000000590400780c */ /* 0x040fe40003f24270 */
[----:B------:R-:W-:-:S02]  /*c100*/  ISETP.GT.AND P0, PT, R4, 0x40, PT ;  /* 0x000000400400780c */ /* 0x000fc40003f04270 */
[----:B------:R-:W-:Y:S01]  /*c110*/  ISETP.GT.AND P6, PT, R4, 0x48, PT ;  /* 0x000000480400780c */ /* 0x000fe20003fc4270 */
[----:B------:R-:W-:Y:S01]  /*c120*/  FFMA.FTZ R4, R178, R0, -R153 ;  /* 0x00000000b2047223 */ /* 0x000fe20000010899 */
[----:B------:R-:W-:Y:S08]  /*c130*/  MUFU.EX2 R154, R154 ;  /* 0x0000009a009a7308 */ /* 0x000ff00000000800 */
[----:B------:R-:W0:Y:S08]  /*c140*/  MUFU.EX2 R178, R157 ;  /* 0x0000009d00b27308 */ /* 0x000e300000000800 */
[----:B------:R-:W2:Y:S01]  /*c150*/  MUFU.EX2 R155, R155 ;  /* 0x0000009b009b7308 */ /* 0x000ea20000000800 */
[----:B0-----:R-:W-:Y:S01]  /*c160*/  FFMA.FTZ R5, R178, R5, R154 ;  /* 0x00000005b2057223 */ /* 0x001fe2000001009a */
[----:B--2---:R-:W-:-:S02]  /*c170*/  F2FP.F16.F32.PACK_AB R157, R155, R154 ;  /* 0x0000009a9b9d723e */ /* 0x004fc400000000ff */
        /* <DEDUP_REMOVED lines=16> */
[----:B------:R-:W-:Y:S02]  /*c280*/  LOP3.LUT P0, RZ, R22, 0x200, RZ, 0xc0, !PT ;  /* 0x0000020016ff7812 */ /* 0x000fe4000780c0ff */
        /* <DEDUP_REMOVED lines=12> */
[----:B------:R-:W-:Y:S01]  /*c350*/  FMNMX.FTZ R154, R193, R154, !PT ;  /* 0x0000009ac19a7209 */ /* 0x000fe20007810000 */
[--C-:B------:R-:W-:Y:S01]  /*c360*/  FFMA.FTZ R162, R162, R0, -R153.reuse ;  /* 0x00000000a2a27223 */ /* 0x100fe20000010899 */
[----:B------:R-:W-:Y:S02]  /*c370*/  FSEL R197, R197, -INF , P1 ;  /* 0xff800000c5c57808 */ /* 0x000fe40000800000 */
[----:B------:R-:W-:Y:S01]  /*c380*/  FMNMX.FTZ R154, R196, R154, !PT ;  /* 0x0000009ac49a7209 */ /* 0x000fe20007810000 */
        /* <DEDUP_REMOVED lines=19> */
[----:B------:R-:W-:-:S02]  /*c4c0*/  FFMA.FTZ R199, R199, R0, -R153 ;  /* 0x00000000c7c77223 */ /* 0x000fc40000010899 */
[----:B------:R0:W-:Y:S02]  /*c4d0*/  MUFU.EX2 R153, R162 ;  /* 0x000000a200997308 */ /* 0x0001e40000000800 */
[----:B0-----:R-:W-:-:S05]  /*c4e0*/  FMNMX.FTZ R162, R197, R154, !PT ;  /* 0x0000009ac5a27209 */ /* 0x001fca0007810000 */
[----:B------:R-:W0:Y:S01]  /*c4f0*/  SHFL.BFLY PT, R154, R162, 0x2, 0x1f ;  /* 0x0c401f00a29a7f89 */ /* 0x000e2200000e0000 */
[----:B------:R-:W2:Y:S01]  /*c500*/  MUFU.EX2 R158, R158 ;  /* 0x0000009e009e7308 */ /* 0x000ea20000000800 */
[----:B0-----:R-:W-:-:S05]  /*c510*/  FMNMX.FTZ R162, R162, R154, !PT ;  /* 0x0000009aa2a27209 */ /* 0x001fca0007810000 */
[----:B------:R-:W0:Y:S02]  /*c520*/  SHFL.BFLY PT, R201, R162, 0x1, 0x1f ;  /* 0x0c201f00a2c97f89 */ /* 0x000e2400000e0000 */
[----:B------:R-:W-:Y:S01]  /*c530*/  MUFU.EX2 R154, R167 ;  /* 0x000000a7009a7308 */ /* 0x000fe20000000800 */
[----:B------:R-:W-:-:S07]  /*c540*/  FADD.FTZ R5, R155, R5 ;  /* 0x000000059b057221 */ /* 0x000fce0000010000 */
[----:B------:R-:W3:Y:S08]  /*c550*/  MUFU.EX2 R159, R159 ;  /* 0x0000009f009f7308 */ /* 0x000ef00000000800 */
[----:B------:R4:W-:Y:S02]  /*c560*/  MUFU.EX2 R167, R182 ;  /* 0x000000b600a77308 */ /* 0x0009e40000000800 */
[----:B----4-:R-:W4:Y:S06]  /*c570*/  S2R R182, SR_CgaCtaId ;  /* 0x0000000000b67919 */ /* 0x010f2c0000008800 */
[----:B------:R-:W-:Y:S01]  /*c580*/  MUFU.EX2 R155, R166 ;  /* 0x000000a6009b7308 */ /* 0x000fe20000000800 */
[----:B--2---:R-:W-:-:S07]  /*c590*/  FADD.FTZ R5, R158, R5 ;  /* 0x000000059e057221 */ /* 0x004fce0000010000 */
[----:B------:R0:W-:Y:S08]  /*c5a0*/  MUFU.EX2 R166, R4 ;  /* 0x0000000400a67308 */ /* 0x0001f00000000800 */
[----:B------:R-:W2:Y:S01]  /*c5b0*/  MUFU.EX2 R163, R163 ;  /* 0x000000a300a37308 */ /* 0x000ea20000000800 */
[----:B0-----:R-:W-:Y:S01]  /*c5c0*/  FMNMX.FTZ R4, R162, R201, !PT ;  /* 0x000000c9a2047209 */ /* 0x001fe20007810000 */
[----:B---3--:R-:W-:-:S03]  /*c5d0*/  FADD.FTZ R5, R159, R5 ;  /* 0x000000059f057221 */ /* 0x008fc60000010000 */
[C---:B------:R-:W-:Y:S01]  /*c5e0*/  FSETP.NEU.FTZ.AND P1, PT, R4.reuse, -INF , PT ;  /* 0xff8000000400780b */ /* 0x040fe20003f3d000 */
[----:B------:R-:W-:Y:S01]  /*c5f0*/  FMUL.FTZ R201, R4, R0 ;  /* 0x0000000004c97220 */ /* 0x000fe20000410000 */
[----:B------:R-:W-:-:S04]  /*c600*/  FADD.FTZ R5, R153, R5 ;  /* 0x0000000599057221 */ /* 0x000fc80000010000 */
[----:B------:R-:W-:Y:S02]  /*c610*/  FSEL R201, R201, RZ, P1 ;  /* 0x000000ffc9c97208 */ /* 0x000fe40000800000 */
[----:B------:R-:W-:-:S03]  /*c620*/  FSEL R162, R4, RZ, P1 ;  /* 0x000000ff04a27208 */ /* 0x000fc60000800000 */
[-C--:B------:R-:W-:Y:S01]  /*c630*/  FFMA.FTZ R156, R156, R0.reuse, -R201 ;  /* 0x000000009c9c7223 */ /* 0x080fe200000108c9 */
[C---:B--2---:R-:W-:Y:S01]  /*c640*/  FADD.FTZ R5, R163.reuse, R5 ;  /* 0x00000005a3057221 */ /* 0x044fe20000010000 */
[----:B------:R-:W-:Y:S01]  /*c650*/  F2FP.F16.F32.PACK_AB R153, R163, R153 ;  /* 0x00000099a399723e */ /* 0x000fe200000000ff */
[----:B------:R-:W-:Y:S01]  /*c660*/  FADD.FTZ R162, -R162, R200 ;  /* 0x000000c8a2a27221 */ /* 0x000fe20000010100 */
[----:B------:R-:W-:Y:S01]  /*c670*/  MUFU.EX2 R163, R174 ;  /* 0x000000ae00a37308 */ /* 0x000fe20000000800 */
[-C--:B------:R-:W-:Y:S02]  /*c680*/  FFMA.FTZ R152, R152, R0.reuse, -R201 ;  /* 0x0000000098987223 */ /* 0x080fe400000108c9 */
[----:B------:R-:W-:-:S05]  /*c690*/  FMUL.FTZ R162, R162, R0 ;  /* 0x00000000a2a27220 */ /* 0x000fca0000410000 */
[----:B------:R0:W-:Y:S01]  /*c6a0*/  MUFU.EX2 R174, R156 ;  /* 0x0000009c00ae7308 */ /* 0x0001e20000000800 */
[----:B------:R-:W-:Y:S01]  /*c6b0*/  FFMA.FTZ R202, R202, R0, -R201 ;  /* 0x00000000caca7223 */ /* 0x000fe200000108c9 */
[----:B0-----:R-:W-:-:S06]  /*c6c0*/  VIADD R156, R14, 0x22840 ;  /* 0x000228400e9c7836 */ /* 0x001fcc0000000000 */
[----:B------:R-:W-:Y:S01]  /*c6d0*/  MUFU.EX2 R152, R152 ;  /* 0x0000009800987308 */ /* 0x000fe20000000800 */
[----:B----4-:R-:W-:-:S07]  /*c6e0*/  PRMT R156, R182, 0x654, R156 ;  /* 0x00000654b69c7816 */ /* 0x010fce000000009c */
[----:B------:R-:W0:Y:S01]  /*c6f0*/  MUFU.EX2 R182, R162 ;  /* 0x000000a200b67308 */ /* 0x000e220000000800 */
[-CC-:B------:R-:W-:Y:S01]  /*c700*/  FFMA.FTZ R203, R203, R0.reuse, -R201.reuse ;  /* 0x00000000cbcb7223 */ /* 0x180fe200000108c9 */
[-CC-:B------:R-:W-:Y:S01]  /*c710*/  FFMA.FTZ R160, R160, R0.reuse, -R201.reuse ;  /* 0x00000000a0a07223 */ /* 0x180fe200000108c9 */
[--C-:B------:R-:W-:Y:S01]  /*c720*/  FFMA.FTZ R161, R161, R0, -R201.reuse ;  /* 0x00000000a1a17223 */ /* 0x100fe200000108c9 */
[----:B------:R-:W-:Y:S01]  /*c730*/  F2FP.F16.F32.PACK_AB R159, R159, R158 ;  /* 0x0000009e9f9f723e */ /* 0x000fe200000000ff */
[-CC-:B------:R-:W-:Y:S01]  /*c740*/  FFMA.FTZ R164, R164, R0.reuse, -R201.reuse ;  /* 0x00000000a4a47223 */ /* 0x180fe200000108c9 */
[-CC-:B------:R-:W-:Y:S01]  /*c750*/  FFMA.FTZ R165, R165, R0.reuse, -R201.reuse ;  /* 0x00000000a5a57223 */ /* 0x180fe200000108c9 */
[-CC-:B------:R-:W-:Y:S01]  /*c760*/  FFMA.FTZ R168, R168, R0.reuse, -R201.reuse ;  /* 0x00000000a8a87223 */ /* 0x180fe200000108c9 */
[----:B------:R-:W2:Y:S01]  /*c770*/  MUFU.EX2 R202, R202 ;  /* 0x000000ca00ca7308 */ /* 0x000ea20000000800 */
[-CC-:B------:R-:W-:Y:S01]  /*c780*/  FFMA.FTZ R169, R169, R0.reuse, -R201.reuse ;  /* 0x00000000a9a97223 */ /* 0x180fe200000108c9 */
[----:B------:R-:W-:-:S06]  /*c790*/  FFMA.FTZ R172, R172, R0, -R201 ;  /* 0x00000000acac7223 */ /* 0x000fcc00000108c9 */
[----:B------:R-:W-:Y:S01]  /*c7a0*/  MUFU.EX2 R170, R170 ;  /* 0x000000aa00aa7308 */ /* 0x000fe20000000800 */
[----:B0-----:R-:W-:Y:S01]  /*c7b0*/  FFMA.FTZ R8, R182, R8, R152 ;  /* 0x00000008b6087223 */ /* 0x001fe20000010098 */
[-C--:B------:R-:W-:Y:S01]  /*c7c0*/  FFMA.FTZ R173, R173, R0.reuse, -R201 ;  /* 0x00000000adad7223 */ /* 0x080fe200000108c9 */
[----:B------:R-:W-:Y:S01]  /*c7d0*/  FADD.FTZ R5, R155, R5 ;  /* 0x000000059b057221 */ /* 0x000fe20000010000 */
[-CC-:B------:R-:W-:Y:S01]  /*c7e0*/  FFMA.FTZ R176, R176, R0.reuse, -R201.reuse ;  /* 0x00000000b0b07223 */ /* 0x180fe200000108c9 */
[----:B------:R-:W-:-:S03]  /*c7f0*/  FFMA.FTZ R177, R177, R0, -R201 ;  /* 0x00000000b1b17223 */ /* 0x000fc600000108c9 */
[----:B------:R-:W-:Y:S01]  /*c800*/  MUFU.EX2 R175, R175 ;  /* 0x000000af00af7308 */ /* 0x000fe20000000800 */
[-CC-:B------:R-:W-:Y:S01]  /*c810*/  FFMA.FTZ R180, R180, R0.reuse, -R201.reuse ;  /* 0x00000000b4b47223 */ /* 0x180fe200000108c9 */
[----:B------:R-:W-:-:S06]  /*c820*/  FFMA.FTZ R181, R181, R0, -R201 ;  /* 0x00000000b5b57223 */ /* 0x000fcc00000108c9 */
[----:B------:R-:W-:Y:S01]  /*c830*/  MUFU.EX2 R179, R179 ;  /* 0x000000b300b37308 */ /* 0x000fe20000000800 */
[----:B------:R-:W-:Y:S01]  /*c840*/  FFMA.FTZ R184, R184, R0, -R201 ;  /* 0x00000000b8b87223 */ /* 0x000fe200000108c9 */
[----:B------:R0:W-:Y:S06]  /*c850*/  SYNCS.ARRIVE.TRANS64.RED.A1T0 RZ, [R156+URZ], RZ ;  /* 0x000000ff9cff79a7 */ /* 0x0001ec000810043f */
[----:B------:R-:W3:Y:S01]  /*c860*/  MUFU.EX2 R203, R203 ;  /* 0x000000cb00cb7308 */ /* 0x000ee20000000800 */
[----:B--2---:R-:W-:-:S07]  /*c870*/  FADD.FTZ R8, R202, R8 ;  /* 0x00000008ca087221 */ /* 0x004fce0000010000 */
[----:B------:R-:W2:Y:S01]  /*c880*/  MUFU.EX2 R160, R160 ;  /* 0x000000a000a07308 */ /* 0x000ea20000000800 */
[----:B------:R-:W-:-:S07]  /*c890*/  FADD.FTZ R8, R174, R8 ;  /* 0x00000008ae087221 */ /* 0x000fce0000010000 */
[----:B------:R-:W-:Y:S08]  /*c8a0*/  MUFU.EX2 R158, R171 ;  /* 0x000000ab009e7308 */ /* 0x000ff00000000800 */
[----:B------:R-:W-:Y:S08]  /*c8b0*/  MUFU.EX2 R171, R190 ;  /* 0x000000be00ab7308 */ /* 0x000ff00000000800 */
[----:B------:R-:W4:Y:S01]  /*c8c0*/  MUFU.EX2 R190, R161 ;  /* 0x000000a100be7308 */ /* 0x000f220000000800 */
[----:B---3--:R-:W-:-:S07]  /*c8d0*/  FADD.FTZ R8, R203, R8 ;  /* 0x00000008cb087221 */ /* 0x008fce0000010000 */
[----:B------:R-:W3:Y:S01]  /*c8e0*/  MUFU.EX2 R164, R164 ;  /* 0x000000a400a47308 */ /* 0x000ee20000000800 */
[----:B--2---:R-:W-:-:S07]  /*c8f0*/  FADD.FTZ R8, R160, R8 ;  /* 0x00000008a0087221 */ /* 0x004fce0000010000 */
[----:B------:R-:W2:Y:S01]  /*c900*/  MUFU.EX2 R165, R165 ;  /* 0x000000a500a57308 */ /* 0x000ea20000000800 */
[----:B----4-:R-:W-:-:S07]  /*c910*/  FADD.FTZ R8, R190, R8 ;  /* 0x00000008be087221 */ /* 0x010fce0000010000 */
[----:B------:R-:W4:Y:S01]  /*c920*/  MUFU.EX2 R168, R168 ;  /* 0x000000a800a87308 */ /* 0x000f220000000800 */
[----:B---3--:R-:W-:-:S07]  /*c930*/  FADD.FTZ R8, R164, R8 ;  /* 0x00000008a4087221 */ /* 0x008fce0000010000 */
[----:B------:R-:W3:Y:S01]  /*c940*/  MUFU.EX2 R169, R169 ;  /* 0x000000a900a97308 */ /* 0x000ee20000000800 */
[----:B------:R-:W-:Y:S01]  /*c950*/  FADD.FTZ R5, R154, R5 ;  /* 0x000000059a057221 */ /* 0x000fe20000010000 */
[----:B--2---:R-:W-:-:S06]  /*c960*/  FADD.FTZ R8, R165, R8 ;  /* 0x00000008a5087221 */ /* 0x004fcc0000010000 */
[----:B------:R-:W2:Y:S01]  /*c970*/  MUFU.EX2 R162, R172 ;  /* 0x000000ac00a27308 */ /* 0x000ea20000000800 */
[----:B------:R-:W-:Y:S01]  /*c980*/  FADD.FTZ R5, R170, R5 ;  /* 0x00000005aa057221 */ /* 0x000fe20000010000 */
[----:B----4-:R-:W-:-:S06]  /*c990*/  FADD.FTZ R8, R168, R8 ;  /* 0x00000008a8087221 */ /* 0x010fcc0000010000 */
[----:B------:R-:W4:Y:S01]  /*c9a0*/  MUFU.EX2 R173, R173 ;  /* 0x000000ad00ad7308 */ /* 0x000f220000000800 */
[----:B------:R-:W-:Y:S01]  /*c9b0*/  FADD.FTZ R5, R158, R5 ;  /* 0x000000059e057221 */ /* 0x000fe20000010000 */
[----:B---3--:R-:W-:-:S06]  /*c9c0*/  FADD.FTZ R8, R169, R8 ;  /* 0x00000008a9087221 */ /* 0x008fcc0000010000 */
[----:B------:R-:W3:Y:S01]  /*c9d0*/  MUFU.EX2 R176, R176 ;  /* 0x000000b000b07308 */ /* 0x000ee20000000800 */
[----:B------:R-:W-:Y:S01]  /*c9e0*/  FADD.FTZ R5, R163, R5 ;  /* 0x00000005a3057221 */ /* 0x000fe20000010000 */
[----:B--2---:R-:W-:-:S06]  /*c9f0*/  FADD.FTZ R8, R162, R8 ;  /* 0x00000008a2087221 */ /* 0x004fcc0000010000 */
[----:B------:R-:W2:Y:S01]  /*ca00*/  MUFU.EX2 R177, R177 ;  /* 0x000000b100b17308 */ /* 0x000ea20000000800 */
[----:B------:R-:W-:Y:S01]  /*ca10*/  FADD.FTZ R5, R175, R5 ;  /* 0x00000005af057221 */ /* 0x000fe20000010000 */
[----:B0-----:R-:W-:Y:S01]  /*ca20*/  F2FP.F16.F32.PACK_AB R156, R202, R152 ;  /* 0x00000098ca9c723e */ /* 0x001fe200000000ff */
[----:B----4-:R-:W-:-:S05]  /*ca30*/  FADD.FTZ R8, R173, R8 ;  /* 0x00000008ad087221 */ /* 0x010fca0000010000 */
[----:B------:R-:W0:Y:S01]  /*ca40*/  MUFU.EX2 R180, R180 ;  /* 0x000000b400b47308 */ /* 0x000e220000000800 */
[----:B------:R-:W-:Y:S01]  /*ca50*/  FFMA.FTZ R185, R185, R0, -R201 ;  /* 0x00000000b9b97223 */ /* 0x000fe200000108c9 */
[----:B------:R-:W-:Y:S01]  /*ca60*/  F2FP.F16.F32.PACK_AB R152, R190, R160 ;  /* 0x000000a0be98723e */ /* 0x000fe200000000ff */
[----:B------:R-:W-:Y:S01]  /*ca70*/  FADD.FTZ R5, R166, R5 ;  /* 0x00000005a6057221 */ /* 0x000fe20000010000 */
[----:B------:R-:W-:-:S04]  /*ca80*/  F2FP.F16.F32.PACK_AB R160, R169, R168 ;  /* 0x000000a8a9a0723e */ /* 0x000fc800000000ff */
[----:B------:R-:W4:Y:S01]  /*ca90*/  MUFU.EX2 R183, R183 ;  /* 0x000000b700b77308 */ /* 0x000f220000000800 */
[----:B---3--:R-:W-:-:S07]  /*caa0*/  FADD.FTZ R8, R176, R8 ;  /* 0x00000008b0087221 */ /* 0x008fce0000010000 */
[----:B------:R-:W3:Y:S01]  /*cab0*/  MUFU.EX2 R181, R181 ;  /* 0x000000b500b57308 */ /* 0x000ee20000000800 */
[----:B------:R-:W-:Y:S01]  /*cac0*/  FFMA.FTZ R188, R188, R0, -R201 ;  /* 0x00000000bcbc7223 */ /* 0x000fe200000108c9 */
[----:B------:R-:W-:-:S06]  /*cad0*/  FADD.FTZ R5, R179, R5 ;  /* 0x00000005b3057221 */ /* 0x000fcc0000010000 */
[----:B------:R-:W5:Y:S01]  /*cae0*/  MUFU.EX2 R186, R186 ;  /* 0x000000ba00ba7308 */ /* 0x000f620000000800 */
[----:B--2---:R-:W-:Y:S01]  /*caf0*/  FADD.FTZ R8, R177, R8 ;  /* 0x00000008b1087221 */ /* 0x004fe20000010000 */
[----:B------:R-:W-:-:S06]  /*cb00*/  FFMA.FTZ R189, R189, R0, -R201 ;  /* 0x00000000bdbd7223 */ /* 0x000fcc00000108c9 */
[----:B------:R-:W2:Y:S01]  /*cb10*/  MUFU.EX2 R168, R184 ;  /* 0x000000b800a87308 */ /* 0x000ea20000000800 */
[----:B------:R-:W-:Y:S01]  /*cb20*/  F2FP.F16.F32.PACK_AB R161, R158, R170 ;  /* 0x000000aa9ea1723e */ /* 0x000fe200000000ff */
[----:B------:R-:W-:-:S06]  /*cb30*/  FADD.FTZ R5, R167, R5 ;  /* 0x00000005a7057221 */ /* 0x000fcc0000010000 */
[----:B------:R-:W1:Y:S01]  /*cb40*/  MUFU.EX2 R187, R187 ;  /* 0x000000bb00bb7308 */ /* 0x000e620000000800 */
[----:B0-----:R-:W-:-:S07]  /*cb50*/  FADD.FTZ R8, R180, R8 ;  /* 0x00000008b4087221 */ /* 0x001fce0000010000 */
[----:B------:R-:W0:Y:S01]  /*cb60*/  MUFU.EX2 R185, R185 ;  /* 0x000000b900b97308 */ /* 0x000e220000000800 */
[----:B------:R-:W-:Y:S01]  /*cb70*/  FFMA.FTZ R192, R192, R0, -R201 ;  /* 0x00000000c0c07223 */ /* 0x000fe200000108c9 */
[----:B----4-:R-:W-:Y:S01]  /*cb80*/  FADD.FTZ R5, R183, R5 ;  /* 0x00000005b7057221 */ /* 0x010fe20000010000 */
[----:B---3--:R-:W-:-:S05]  /*cb90*/  FADD.FTZ R8, R181, R8 ;  /* 0x00000008b5087221 */ /* 0x008fca0000010000 */
[----:B------:R-:W3:Y:S01]  /*cba0*/  MUFU.EX2 R170, R188 ;  /* 0x000000bc00aa7308 */ /* 0x000ee20000000800 */
[----:B------:R-:W-:Y:S01]  /*cbb0*/  FFMA.FTZ R193, R193, R0, -R201 ;  /* 0x00000000c1c17223 */ /* 0x000fe200000108c9 */
[----:B-----5:R-:W-:-:S06]  /*cbc0*/  FADD.FTZ R5, R186, R5 ;  /* 0x00000005ba057221 */ /* 0x020fcc0000010000 */
[----:B------:R-:W4:Y:S01]  /*cbd0*/  MUFU.EX2 R191, R191 ;  /* 0x000000bf00bf7308 */ /* 0x000f220000000800 */
[----:B--2---:R-:W-:-:S07]  /*cbe0*/  FADD.FTZ R8, R168, R8 ;  /* 0x00000008a8087221 */ /* 0x004fce0000010000 */
[----:B------:R-:W2:Y:S01]  /*cbf0*/  MUFU.EX2 R189, R189 ;  /* 0x000000bd00bd7308 */ /* 0x000ea20000000800 */
[----:B------:R-:W-:Y:S01]  /*cc00*/  FFMA.FTZ R196, R196, R0, -R201 ;  /* 0x00000000c4c47223 */ /* 0x000fe200000108c9 */
[----:B-1----:R-:W-:-:S06]  /*cc10*/  FADD.FTZ R5, R187, R5 ;  /* 0x00000005bb057221 */ /* 0x002fcc0000010000 */
[----:B------:R-:W1:Y:S01]  /*cc20*/  MUFU.EX2 R194, R194 ;  /* 0x000000c200c27308 */ /* 0x000e620000000800 */
[----:B0-----:R-:W-:Y:S01]  /*cc30*/  FADD.FTZ R8, R185, R8 ;  /* 0x00000008b9087221 */ /* 0x001fe20000010000 */
[----:B------:R-:W-:-:S06]  /*cc40*/  FFMA.FTZ R197, R197, R0, -R201 ;  /* 0x00000000c5c57223 */ /* 0x000fcc00000108c9 */
[----:B------:R-:W0:Y:S01]  /*cc50*/  MUFU.EX2 R172, R192 ;  /* 0x000000c000ac7308 */ /* 0x000e220000000800 */
[----:B------:R-:W-:Y:S01]  /*cc60*/  F2FP.F16.F32.PACK_AB R158, R203, R174 ;  /* 0x000000aecb9e723e */ /* 0x000fe200000000ff */
[----:B------:R-:W-:-:S06]  /*cc70*/  FADD.FTZ R5, R171, R5 ;  /* 0x00000005ab057221 */ /* 0x000fcc0000010000 */
[----:B------:R-:W5:Y:S01]  /*cc80*/  MUFU.EX2 R195, R195 ;  /* 0x000000c300c37308 */ /* 0x000f620000000800 */
[----:B---3--:R-:W-:Y:S01]  /*cc90*/  FADD.FTZ R8, R170, R8 ;  /* 0x00000008aa087221 */ /* 0x008fe20000010000 */
[----:B------:R-:W-:-:S06]  /*cca0*/  F2FP.F16.F32.PACK_AB R163, R175, R163 ;  /* 0x000000a3afa3723e */ /* 0x000fcc00000000ff */
[----:B------:R-:W3:Y:S01]  /*ccb0*/  MUFU.EX2 R193, R193 ;  /* 0x000000c100c17308 */ /* 0x000ee20000000800 */
[----:B----4-:R-:W-:Y:S01]  /*ccc0*/  FADD.FTZ R5, R191, R5 ;  /* 0x00000005bf057221 */ /* 0x010fe20000010000 */
[----:B--2---:R-:W-:-:S06]  /*ccd0*/  FADD.FTZ R8, R189, R8 ;  /* 0x00000008bd087221 */ /* 0x004fcc0000010000 */
[----:B------:R-:W2:Y:S01]  /*cce0*/  MUFU.EX2 R198, R198 ;  /* 0x000000c600c67308 */ /* 0x000ea20000000800 */
[----:B------:R-:W-:-:S07]  /*ccf0*/  LOP3.LUT P0, RZ, R22, 0x100, RZ, 0xc0, !PT ;  /* 0x0000010016ff7812 */ /* 0x000fce000780c0ff */
[----:B------:R-:W4:Y:S01]  /*cd00*/  MUFU.EX2 R174, R196 ;  /* 0x000000c400ae7308 */ /* 0x000f220000000800 */
[----:B-1----:R-:W-:Y:S01]  /*cd10*/  FADD.FTZ R5, R194, R5 ;  /* 0x00000005c2057221 */ /* 0x002fe20000010000 */
[----:B0-----:R-:W-:-:S06]  /*cd20*/  FADD.FTZ R8, R172, R8 ;  /* 0x00000008ac087221 */ /* 0x001fcc0000010000 */
[----:B------:R-:W0:Y:S08]  /*cd30*/  MUFU.EX2 R175, R199 ;  /* 0x000000c700af7308 */ /* 0x000e300000000800 */
[----:B------:R-:W1:Y:S01]  /*cd40*/  MUFU.EX2 R197, R197 ;  /* 0x000000c500c57308 */ /* 0x000e620000000800 */
[----:B-----5:R-:W-:Y:S01]  /*cd50*/  FADD.FTZ R5, R195, R5 ;  /* 0x00000005c3057221 */ /* 0x020fe20000010000 */
[----:B---3--:R-:W-:Y:S01]  /*cd60*/  FADD.FTZ R8, R193, R8 ;  /* 0x00000008c1087221 */ /* 0x008fe20000010000 */
[----:B------:R-:W-:-:S02]  /*cd70*/  F2FP.F16.F32.PACK_AB R155, R154, R155 ;  /* 0x0000009b9a9b723e */ /* 0x000fc400000000ff */
[----:B--2---:R-:W-:Y:S01]  /*cd80*/  FADD.FTZ R5, R198, R5 ;  /* 0x00000005c6057221 */ /* 0x004fe20000010000 */
[----:B----4-:R-:W-:Y:S01]  /*cd90*/  FADD.FTZ R8, R174, R8 ;  /* 0x00000008ae087221 */ /* 0x010fe20000010000 */
[----:B------:R-:W-:Y:S01]  /*cda0*/  F2FP.F16.F32.PACK_AB R154, R165, R164 ;  /* 0x000000a4a59a723e */ /* 0x000fe200000000ff */
[----:B------:R-:W-:Y:S01]  /*cdb0*/  FMUL.FTZ R24, R24, R182 ;  /* 0x000000b618187220 */ /* 0x000fe20000410000 */
[----:B------:R-:W-:Y:S01]  /*cdc0*/  F2FP.F16.F32.PACK_AB R162, R173, R162 ;  /* 0x000000a2ada2723e */ /* 0x000fe200000000ff */
[----:B0-----:R-:W-:Y:S01]  /*cdd0*/  FADD.FTZ R5, R175, R5 ;  /* 0x00000005af057221 */ /* 0x001fe20000010000 */
[----:B------:R-:W-:Y:S01]  /*cde0*/  F2FP.F16.F32.PACK_AB R165, R179, R166 ;  /* 0x000000a6b3a5723e */ /* 0x000fe200000000ff */
[----:B------:R-:W-:Y:S01]  /*cdf0*/  FMUL.FTZ R25, R25, R182 ;  /* 0x000000b619197220 */ /* 0x000fe20000410000 */
[----:B------:R-:W-:Y:S01]  /*ce00*/  F2FP.F16.F32.PACK_AB R164, R177, R176 ;  /* 0x000000b0b1a4723e */ /* 0x000fe200000000ff */
[----:B------:R-:W-:Y:S01]  /*ce10*/  FMUL.FTZ R28, R28, R182 ;  /* 0x000000b61c1c7220 */ /* 0x000fe20000410000 */
[----:B------:R-:W-:Y:S01]  /*ce20*/  F2FP.F16.F32.PACK_AB R166, R181, R180 ;  /* 0x000000b4b5a6723e */ /* 0x000fe200000000ff */
[----:B------:R-:W-:Y:S01]  /*ce30*/  FMUL.FTZ R29, R29, R182 ;  /* 0x000000b61d1d7220 */ /* 0x000fe20000410000 */
[----:B------:R-:W-:Y:S01]  /*ce40*/  F2FP.F16.F32.PACK_AB R167, R183, R167 ;  /* 0x000000a7b7a7723e */ /* 0x000fe200000000ff */
[----:B-1----:R-:W-:Y:S01]  /*ce50*/  FADD.FTZ R8, R197, R8 ;  /* 0x00000008c5087221 */ /* 0x002fe20000010000 */
[----:B------:R-:W-:Y:S01]  /*ce60*/  F2FP.F16.F32.PACK_AB R168, R185, R168 ;  /* 0x000000a8b9a8723e */ /* 0x000fe200000000ff */
[----:B------:R-:W-:Y:S01]  /*ce70*/  FMUL.FTZ R32, R32, R182 ;  /* 0x000000b620207220 */ /* 0x000fe20000410000 */
[----:B------:R-:W-:Y:S01]  /*ce80*/  F2FP.F16.F32.PACK_AB R169, R187, R186 ;  /* 0x000000babba9723e */ /* 0x000fe200000000ff */
[----:B------:R-:W-:Y:S01]  /*ce90*/  FMUL.FTZ R33, R33, R182 ;  /* 0x000000b621217220 */ /* 0x000fe20000410000 */
[----:B------:R-:W-:Y:S01]  /*cea0*/  F2FP.F16.F32.PACK_AB R170, R189, R170 ;  /* 0x000000aabdaa723e */ /* 0x000fe200000000ff */
[-C--:B------:R-:W-:Y:S01]  /*ceb0*/  FMUL.FTZ R36, R36, R182.reuse ;  /* 0x000000b624247220 */ /* 0x080fe20000410000 */
[----:B------:R-:W-:Y:S01]  /*cec0*/  F2FP.F16.F32.PACK_AB R171, R191, R171 ;  /* 0x000000abbfab723e */ /* 0x000fe200000000ff */
[----:B------:R-:W-:Y:S01]  /*ced0*/  FMUL.FTZ R37, R37, R182 ;  /* 0x000000b625257220 */ /* 0x000fe20000410000 */
[----:B------:R-:W-:Y:S01]  /*cee0*/  F2FP.F16.F32.PACK_AB R172, R193, R172 ;  /* 0x000000acc1ac723e */ /* 0x000fe200000000ff */
[----:B------:R-:W-:Y:S01]  /*cef0*/  FMUL.FTZ R40, R40, R182 ;  /* 0x000000b628287220 */ /* 0x000fe20000410000 */
[----:B------:R-:W-:Y:S01]  /*cf00*/  F2FP.F16.F32.PACK_AB R173, R195, R194 ;  /* 0x000000c2c3ad723e */ /* 0x000fe200000000ff */
[----:B------:R-:W-:Y:S01]  /*cf10*/  FMUL.FTZ R41, R41, R182 ;  /* 0x000000b629297220 */ /* 0x000fe20000410000 */
[----:B------:R-:W-:Y:S01]  /*cf20*/  F2FP.F16.F32.PACK_AB R174, R197, R174 ;  /* 0x000000aec5ae723e */ /* 0x000fe200000000ff */
[----:B------:R-:W-:Y:S01]  /*cf30*/  FMUL.FTZ R44, R44, R182 ;  /* 0x000000b62c2c7220 */ /* 0x000fe20000410000 */
        /* <DEDUP_REMOVED lines=120> */
.L_x_14357:
[----:B------:R0:W1:Y:S01]  /*d6c0*/  SYNCS.PHASECHK.TRANS64.TRYWAIT P1, [R14+URZ+0x22850], R15 ;  /* 0x0228500f0e0075a7 */ /* 0x000062000802017f */
[----:B------:R-:W-:Y:S05]  /*d6d0*/  @!P0 BRA `(.L_x_14358) ;  /* 0x0000000000048947 */ /* 0x000fea0003800000 */
[----:B------:R-:W-:Y:S01]  /*d6e0*/  BPT.TRAP 0x1 ;  /* 0x000000040000795c */ /* 0x000fe20000300000 */
.L_x_14358:
[----:B------:R-:W-:Y:S04]  /*d6f0*/  BSSY B0, `(.L_x_14359) ;  /* 0x0000004000007945 */ /* 0x000fe80003800000 */
[----:B-1----:R-:W-:Y:S05]  /*d700*/  @P1 BRA `(.L_x_14360) ;  /* 0x0000000000081947 */ /* 0x002fea0003800000 */
[----:B------:R-:W1:Y:S02]  /*d710*/  SYNCS.PHASECHK.TRANS64.TRYWAIT P1, [R14+URZ+0x22850], R15 ;  /* 0x0228500f0e0075a7 */ /* 0x000e64000802017f */
[----:B-1----:R-:W-:Y:S05]  /*d720*/  @!P1 BRA `(.L_x_14361) ;  /* 0x000000e000109947 */ /* 0x002fea0003800000 */
.L_x_14360:
[----:B------:R-:W-:Y:S05]  /*d730*/  BSYNC B0 ;  /* 0x0000000000007941 */ /* 0x000fea0003800000 */
.L_x_14359:
[----:B------:R-:W2:Y:S01]  /*d740*/  S2R R178, SR_TID.X ;  /* 0x0000000000b27919 */ /* 0x000ea20000002100 */
[----:B------:R-:W-:Y:S05]  /*d750*/  WARPSYNC.ALL ;  /* 0x0000000000007948 */ /* 0x000fea0003800000 */
[----:B------:R-:W-:Y:S02]  /*d760*/  IMAD R176, R23, 0xc00, R221 ;  /* 0x00000c0017b07824 */ /* 0x000fe400078e02dd */
[----:B------:R-:W-:-:S03]  /*d770*/  IMAD.MOV.U32 R177, RZ, RZ, 0x40000040 ;  /* 0x40000040ffb17424 */ /* 0x000fc600078e00ff */
[----:B------:R-:W-:Y:S02]  /*d780*/  R2UR UR6, R176 ;  /* 0x00000000b00672ca */ /* 0x000fe400000e0000 */
[----:B------:R-:W-:Y:S01]  /*d790*/  R2UR UR7, R177 ;  /* 0x00000000b10772ca */ /* 0x000fe200000e0000 */
[----:B------:R-:W-:Y:S01]  /*d7a0*/  IMAD.MOV.U32 R177, RZ, RZ, 0x40000040 ;  /* 0x40000040ffb17424 */ /* 0x000fe200078e00ff */
[----:B--2---:R-:W-:-:S05]  /*d7b0*/  SHF.R.U32.HI R178, RZ, 0x7, R178 ;  /* 0x00000007ffb27819 */ /* 0x004fca00000116b2 */
[----:B01----:R-:W-:-:S05]  /*d7c0*/  VIADD R15, R178, 0x8 ;  /* 0x00000008b20f7836 */ /* 0x003fca0000000000 */
[----:B------:R0:W-:Y:S06]  /*d7d0*/  BAR.SYNC.DEFER_BLOCKING R15, 0x100 ;  /* 0x0004000f0000751d */ /* 0x0001ec0000010000 */
[----:B------:R-:W-:-:S06]  /*d7e0*/  WARPGROUP.ARRIVE ;  /* 0x00000000000079c5 */ /* 0x000fcc0000000000 */
[----:B------:R-:W-:Y:S03]  /*d7f0*/  HGMMA.64x256x16.F32 R24, R156, gdesc[UR4].tnspB, R24, gsb0 ;  /* 0x43e000049c187df0 */ /* 0x000fe60008000818 */
[----:B------:R-:W-:Y:S02]  /*d800*/  WARPGROUP.DEPBAR.LE gsb0, 0x0 ;  /* 0x00008000000079c5 */ /* 0x000fe40000010000 */
[----:B------:R-:W-:Y:S01]  /*d810*/  VIADD R156, R176, 0x80 ;  /* 0x00000080b09c7836 */ /* 0x000fe20000000000 */
[----:B------:R-:W-:Y:S01]  /*d820*/  WARPGROUP.ARRIVE ;  /* 0x00000000000079c5 */ /* 0x000fe20000000000 */
[----:B------:R-:W-:-:S03]  /*d830*/  IMAD.MOV.U32 R157, RZ, RZ, 0x40000040 ;  /* 0x40000040ff9d7424 */ /* 0x000fc600078e00ff */
[----:B------:R-:W-:Y:S02]  /*d840*/  R2UR UR6, R156 ;  /* 0x000000009c0672ca */ /* 0x000fe400000e0000 */
[----:B------:R-:W-:-:S15]  /*d850*/  R2UR UR7, R157 ;  /* 0x000000009d0772ca */ /* 0x000fde00000e0000 */
[----:B------:R-:W-:-:S01]  /*d860*/  NOP ;  /* 0x0000000000007918 */ /* 0x000fc20000000000 */
[----:B------:R-:W-:Y:S03]  /*d870*/  HGMMA.64x256x16.F32 R24, R152, gdesc[UR4].tnspB, R24, gsb0 ;  /* 0x43e0000498187df0 */ /* 0x000fe60008000818 */
[----:B------:R-:W-:Y:S02]  /*d880*/  WARPGROUP.DEPBAR.LE gsb0, 0x0 ;  /* 0x00008000000079c5 */ /* 0x000fe40000010000 */
[----:B------:R-:W-:Y:S01]  /*d890*/  VIADD R152, R176, 0x100 ;  /* 0x00000100b0987836 */ /* 0x000fe20000000000 */
[----:B------:R-:W-:Y:S01]  /*d8a0*/  WARPGROUP.ARRIVE ;  /* 0x00000000000079c5 */ /* 0x000fe20000000000 */
[----:B------:R-:W-:-:S03]  /*d8b0*/  IMAD.MOV.U32 R153, RZ, RZ, 0x40000040 ;  /* 0x40000040ff997424 */ /* 0x000fc600078e00ff */
[----:B------:R-:W-:Y:S02]  /*d8c0*/  R2UR UR6, R152 ;  /* 0x00000000980672ca */ /* 0x000fe400000e0000 */
[----:B------:R-:W-:Y:S01]  /*d8d0*/  R2UR UR7, R153 ;  /* 0x00000000990772ca */ /* 0x000fe200000e0000 */
[----:B------:R-:W-:Y:S01]  /*d8e0*/  IMAD.MOV.U32 R153, RZ, RZ, 0x40000040 ;  /* 0x40000040ff997424 */ /* 0x000fe200078e00ff */
[----:B------:R-:W-:-:S14]  /*d8f0*/  IADD3 R152, R176, 0x180, RZ ;  /* 0x00000180b0987810 */ /* 0x000fdc0007ffe0ff */
        /* <DEDUP_REMOVED lines=25> */
.L_x_14362:
[----:B------:R-:W2:Y:S01]  /*da90*/  LDL R15, [R1] ;  /* 0x00000000010f7983 */ /* 0x000ea20000100800 */
[----:B------:R-:W0:Y:S01]  /*daa0*/  S2R R152, SR_CgaCtaId ;  /* 0x0000000000987919 */ /* 0x000e220000008800 */
[----:B------:R-:W-:Y:S01]  /*dab0*/  VIADD R14, R14, 0x22860 ;  /* 0x000228600e0e7836 */ /* 0x000fe20000000000 */
[----:B------:R-:W-:Y:S01]  /*dac0*/  MOV R201, R3 ;  /* 0x0000000300c97202 */ /* 0x000fe20000000f00 */
[----:B------:R-:W-:-:S03]  /*dad0*/  IMAD.MOV.U32 R200, RZ, RZ, R4 ;  /* 0x000000ffffc87224 */ /* 0x000fc600078e0004 */
[----:B0-----:R-:W-:-:S04]  /*dae0*/  PRMT R14, R152, 0x654, R14 ;  /* 0x00000654980e7816 */ /* 0x001fc8000000000e */
[----:B------:R0:W-:Y:S01]  /*daf0*/  SYNCS.ARRIVE.TRANS64.RED.A1T0 RZ, [R14+URZ], RZ ;  /* 0x000000ff0eff79a7 */ /* 0x0001e2000810043f */
[C---:B--2---:R-:W-:Y:S01]  /*db00*/  ISETP.GT.AND P1, PT, R9.reuse, R15, PT ;  /* 0x0000000f0900720c */ /* 0x044fe20003f24270 */
[----:B------:R-:W-:-:S12]  /*db10*/  VIADD R9, R9, 0xffffffff ;  /* 0xffffffff09097836 */ /* 0x000fd80000000000 */
[----:B0-----:R-:W-:Y:S05]  /*db20*/  @P1 BRA `(.L_x_14363) ;  /* 0xffffffd800441947 */ /* 0x001fea000383ffff */
.L_x_14351:
[----:B------:R-:W-:-:S13]  /*db30*/  ISETP.GE.AND P1, PT, R9, RZ, PT ;  /* 0x000000ff0900720c */ /* 0x000fda0003f26270 */
[----:B------:R-:W-:Y:S05]  /*db40*/  @!P1 BRA `(.L_x_14364) ;  /* 0x0000001c00c89947 */ /* 0x000fea0003800000 */
[----:B------:R-:W-:Y:S02]  /*db50*/  IMAD.MOV.U32 R201, RZ, RZ, R3 ;  /* 0x000000ffffc97224 */ /* 0x000fe400078e0003 */
[----:B------:R-:W-:-:S07]  /*db60*/  IMAD.MOV.U32 R200, RZ, RZ, R4 ;  /* 0x000000ffffc87224 */ /* 0x000fce00078e0004 */
.L_x_14376:
[----:B------:R-:W-:Y:S01]  /*db70*/  VIADD R23, R23, 0x1 ;  /* 0x0000000117177836 */ /* 0x000fe20000000000 */
[----:B------:R-:W-:Y:S05]  /*db80*/  YIELD ;  /* 0x0000000000007946 */ /* 0x000fea0003800000 */
[----:B------:R-:W-:-:S04]  /*db90*/  ISETP.NE.AND P1, PT, R23, 0x2, PT ;  /* 0x000000021700780c */ /* 0x000fc80003f25270 */
[----:B------:R-:W-:Y:S02]  /*dba0*/  SEL R0, RZ, 0x1, P1 ;  /* 0x00000001ff007807 */ /* 0x000fe40000800000 */
[----:B------:R-:W-:Y:S02]  /*dbb0*/  SEL R23, R23, RZ, P1 ;  /* 0x000000ff17177207 */ /* 0x000fe40000800000 */
[----:B------:R-:W-:Y:S01]  /*dbc0*/  LOP3.LUT R207, R207, R0, RZ, 0x3c, !PT ;  /* 0x00000000cfcf7212 */ /* 0x000fe200078e3cff */
[----:B0-2---:R-:W-:Y:S06]  /*dbd0*/  @!P0 BRA `(.L_x_14365) ;  /* 0x0000000000048947 */ /* 0x005fec0003800000 */
[----:B------:R-:W-:Y:S01]  /*dbe0*/  BPT.TRAP 0x1 ;  /* 0x000000040000795c */ /* 0x000fe20000300000 */
.L_x_14365:
[----:B------:R-:W-:Y:S01]  /*dbf0*/  IMAD R14, R23, 0x8, R19 ;  /* 0x00000008170e7824 */ /* 0x000fe200078e0213 */
[----:B------:R-:W-:-:S04]  /*dc00*/  SHF.L.U32 R15, R207, 0x1f, RZ ;  /* 0x0000001fcf0f7819 */ /* 0x000fc800000006ff */
[----:B------:R0:W1:Y:S01]  /*dc10*/  SYNCS.PHASECHK.TRANS64.TRYWAIT P1, [R14+URZ+0x22830], R15 ;  /* 0x0228300f0e0075a7 */ /* 0x000062000802017f */
[----:B------:R-:W-:Y:S05]  /*dc20*/  @!P0 BRA `(.L_x_14366) ;  /* 0x0000000000048947 */ /* 0x000fea0003800000 */
[----:B------:R-:W-:Y:S01]  /*dc30*/  BPT.TRAP 0x1 ;  /* 0x000000040000795c */ /* 0x000fe20000300000 */
.L_x_14366:
[----:B------:R-:W-:Y:S02]  /*dc40*/  IMAD R156, R23, 0x300, R222 ;  /* 0x00000300179c7824 */ /* 0x000fe400078e02de */
[----:B------:R-:W-:Y:S01]  /*dc50*/  IMAD.MOV.U32 R157, RZ, RZ, 0x40000040 ;  /* 0x40000040ff9d7424 */ /* 0x000fe200078e00ff */
[----:B-1----:R-:W-:Y:S06]  /*dc60*/  @P1 BRA `(.L_x_14367) ;  /* 0x0000000000081947 */ /* 0x002fec0003800000 */
[----:B------:R-:W1:Y:S02]  /*dc70*/  SYNCS.PHASECHK.TRANS64.TRYWAIT P1, [R14+URZ+0x22830], R15 ;  /* 0x0228300f0e0075a7 */ /* 0x000e64000802017f */
[----:B-1----:R-:W-:Y:S05]  /*dc80*/  @!P1 BRA `(.L_x_14368) ;  /* 0x000000d800cc9947 */ /* 0x002fea0003800000 */
.L_x_14367:
        /* <DEDUP_REMOVED lines=41> */
.L_x_14369:
        /* <DEDUP_REMOVED lines=25> */
[----:B---3--:R-:W-:Y:S02]  /*e0b0*/  FMNMX.FTZ R3, R0, R3, !PT ;  /* 0x0000000300037209 */ /* 0x008fe40007810000 */
[----:B------:R-:W3:Y:S03]  /*e0c0*/  LDC R0, c[0x0][0x988] ;  /* 0x00026200ff007b82 */ /* 0x000ee60000000800 */
[----:B------:R-:W4:Y:S02]  /*e0d0*/  SHFL.BFLY PT, R4, R3, 0x1, 0x1f ;  /* 0x0c201f0003047f89 */ /* 0x000f2400000e0000 */
[----:B----4-:R-:W-:-:S05]  /*e0e0*/  FMNMX.FTZ R4, R3, R4, !PT ;  /* 0x0000000403047209 */ /* 0x010fca0007810000 */
[C---:B---3--:R-:W-:Y:S01]  /*e0f0*/  FMUL.FTZ R3, R4.reuse, R0 ;  /* 0x0000000004037220 */ /* 0x048fe20000410000 */
[----:B------:R-:W-:-:S03]  /*e100*/  FADD.FTZ R200, -R4, R200 ;  /* 0x000000c804c87221 */ /* 0x000fc60000010100 */
[-CC-:B------:R-:W-:Y:S01]  /*e110*/  FFMA.FTZ R203, R172, R0.reuse, -R3.reuse ;  /* 0x00000000accb7223 */ /* 0x180fe20000010803 */
        /* <DEDUP_REMOVED lines=26> */
[----:B------:R-:W-:-:S04]  /*e2c0*/  FFMA.FTZ R197, R197, R0, -R3 ;  /* 0x00000000c5c57223 */ /* 0x000fc80000010803 */
[----:B------:R-:W5:Y:S01]  /*e2d0*/  MUFU.EX2 R156, R156 ;  /* 0x0000009c009c7308 */ /* 0x000f620000000800 */
        /* <DEDUP_REMOVED lines=8> */
[C---:B----4-:R-:W-:Y:S01]  /*e360*/  F2FP.F16.F32.PACK_AB R200, R153.reuse, R152 ;  /* 0x0000009899c8723e */ /* 0x050fe200000000ff */
[----:B------:R-:W-:Y:S01]  /*e370*/  FADD.FTZ R3, R153, R3 ;  /* 0x0000000399037221 */ /* 0x000fe20000010000 */
        /* <DEDUP_REMOVED lines=20> */
[-C--:B------:R-:W-:Y:S01]  /*e4c0*/  FMUL.FTZ R65, R65, R172.reuse ;  /* 0x000000ac41417220 */ /* 0x080fe20000410000 */
[----:B------:R-:W-:Y:S01]  /*e4d0*/  MUFU.EX2 R156, R169 ;  /* 0x000000a9009c7308 */ /* 0x000fe20000000800 */
        /* <DEDUP_REMOVED lines=8> */
[C---:B-----5:R-:W-:Y:S01]  /*e560*/  FADD.FTZ R8, R161.reuse, R3 ;  /* 0x00000003a1087221 */ /* 0x060fe20000010000 */
[----:B------:R-:W-:Y:S01]  /*e570*/  FMNMX.FTZ R3, R154, R201, !PT ;  /* 0x000000c99a037209 */ /* 0x000fe20007810000 */
[----:B------:R-:W-:Y:S01]  /*e580*/  FMUL.FTZ R80, R80, R172 ;  /* 0x000000ac50507220 */ /* 0x000fe20000410000 */
[----:B------:R-:W-:Y:S01]  /*e590*/  F2FP.F16.F32.PACK_AB R152, R161, R152 ;  /* 0x00000098a198723e */ /* 0x000fe200000000ff */
[-C--:B------:R-:W-:Y:S01]  /*e5a0*/  FMUL.FTZ R81, R81, R172.reuse ;  /* 0x000000ac51517220 */ /* 0x080fe20000410000 */
[----:B------:R-:W-:Y:S01]  /*e5b0*/  FMNMX.FTZ R3, R155, R3, !PT ;  /* 0x000000039b037209 */ /* 0x000fe20007810000 */
[-C--:B------:R-:W-:Y:S01]  /*e5c0*/  FMUL.FTZ R84, R84, R172.reuse ;  /* 0x000000ac54547220 */ /* 0x080fe20000410000 */
[----:B------:R3:W-:Y:S01]  /*e5d0*/  MUFU.EX2 R161, R203 ;  /* 0x000000cb00a17308 */ /* 0x0007e20000000800 */
[-C--:B------:R-:W-:Y:S01]  /*e5e0*/  FMUL.FTZ R85, R85, R172.reuse ;  /* 0x000000ac55557220 */ /* 0x080fe20000410000 */
[----:B------:R-:W-:Y:S01]  /*e5f0*/  FMNMX.FTZ R3, R158, R3, !PT ;  /* 0x000000039e037209 */ /* 0x000fe20007810000 */
[-C--:B------:R-:W-:Y:S01]  /*e600*/  FMUL.FTZ R88, R88, R172.reuse ;  /* 0x000000ac58587220 */ /* 0x080fe20000410000 */
[-C--:B------:R-:W-:Y:S01]  /*e610*/  FMUL.FTZ R89, R89, R172.reuse ;  /* 0x000000ac59597220 */ /* 0x080fe20000410000 */
[-C--:B------:R-:W-:Y:S01]  /*e620*/  FMUL.FTZ R92, R92, R172.reuse ;  /* 0x000000ac5c5c7220 */ /* 0x080fe20000410000 */
[----:B------:R-:W-:Y:S01]  /*e630*/  FMNMX.FTZ R3, R159, R3, !PT ;  /* 0x000000039f037209 */ /* 0x000fe20007810000 */
[-C--:B------:R-:W-:Y:S01]  /*e640*/  FMUL.FTZ R93, R93, R172.reuse ;  /* 0x000000ac5d5d7220 */ /* 0x080fe20000410000 */
[----:B------:R-:W4:Y:S01]  /*e650*/  MUFU.EX2 R220, R164 ;  /* 0x000000a400dc7308 */ /* 0x000f220000000800 */
[----:B---3--:R-:W3:Y:S01]  /*e660*/  S2R R203, SR_CgaCtaId ;  /* 0x0000000000cb7919 */ /* 0x008ee20000008800 */
[----:B------:R-:W-:Y:S01]  /*e670*/  FMNMX.FTZ R3, R162, R3, !PT ;  /* 0x00000003a2037209 */ /* 0x000fe20007810000 */
[-C--:B------:R-:W-:Y:S01]  /*e680*/  FMUL.FTZ R96, R96, R172.reuse ;  /* 0x000000ac60607220 */ /* 0x080fe20000410000 */
[-C--:B------:R-:W-:Y:S01]  /*e690*/  FMUL.FTZ R97, R97, R172.reuse ;  /* 0x000000ac61617220 */ /* 0x080fe20000410000 */
[-C--:B------:R-:W-:Y:S01]  /*e6a0*/  FMUL.FTZ R100, R100, R172.reuse ;  /* 0x000000ac64647220 */ /* 0x080fe20000410000 */
[----:B------:R-:W-:Y:S01]  /*e6b0*/  FMNMX.FTZ R3, R163, R3, !PT ;  /* 0x00000003a3037209 */ /* 0x000fe20007810000 */
[-C--:B------:R-:W-:Y:S01]  /*e6c0*/  FMUL.FTZ R101, R101, R172.reuse ;  /* 0x000000ac65657220 */ /* 0x080fe20000410000 */
[----:B------:R-:W-:Y:S01]  /*e6d0*/  MUFU.EX2 R164, R184 ;  /* 0x000000b800a47308 */ /* 0x000fe20000000800 */
[-C--:B------:R-:W-:Y:S01]  /*e6e0*/  FMUL.FTZ R104, R104, R172.reuse ;  /* 0x000000ac68687220 */ /* 0x080fe20000410000 */
[----:B------:R-:W-:Y:S01]  /*e6f0*/  FMNMX.FTZ R3, R166, R3, !PT ;  /* 0x00000003a6037209 */ /* 0x000fe20007810000 */
[-C--:B------:R-:W-:Y:S01]  /*e700*/  FMUL.FTZ R105, R105, R172.reuse ;  /* 0x000000ac69697220 */ /* 0x080fe20000410000 */
[-C--:B------:R-:W-:Y:S01]  /*e710*/  FMUL.FTZ R108, R108, R172.reuse ;  /* 0x000000ac6c6c7220 */ /* 0x080fe20000410000 */
[-C--:B------:R-:W-:Y:S01]  /*e720*/  FMUL.FTZ R109, R109, R172.reuse ;  /* 0x000000ac6d6d7220 */ /* 0x080fe20000410000 */
[----:B------:R-:W-:Y:S01]  /*e730*/  FMNMX.FTZ R3, R167, R3, !PT ;  /* 0x00000003a7037209 */ /* 0x000fe20007810000 */
[-C--:B------:R-:W-:Y:S01]  /*e740*/  FMUL.FTZ R112, R112, R172.reuse ;  /* 0x000000ac70707220 */ /* 0x080fe20000410000 */
[----:B------:R-:W5:Y:S01]  /*e750*/  MUFU.EX2 R165, R165 ;  /* 0x000000a500a57308 */ /* 0x000f620000000800 */
[----:B----4-:R-:W-:Y:S01]  /*e760*/  FADD.FTZ R8, R220, R8 ;  /* 0x00000008dc087221 */ /* 0x010fe20000010000 */
[----:B------:R-:W-:Y:S01]  /*e770*/  FMNMX.FTZ R3, R170, R3, !PT ;  /* 0x00000003aa037209 */ /* 0x000fe20007810000 */
[-C--:B------:R-:W-:Y:S01]  /*e780*/  FMUL.FTZ R113, R113, R172.reuse ;  /* 0x000000ac71717220 */ /* 0x080fe20000410000 */
[-C--:B------:R-:W-:Y:S01]  /*e790*/  FMUL.FTZ R116, R116, R172.reuse ;  /* 0x000000ac74747220 */ /* 0x080fe20000410000 */
[-C--:B------:R-:W-:Y:S01]  /*e7a0*/  FMUL.FTZ R117, R117, R172.reuse ;  /* 0x000000ac75757220 */ /* 0x080fe20000410000 */
[----:B------:R-:W-:Y:S01]  /*e7b0*/  FMNMX.FTZ R3, R171, R3, !PT ;  /* 0x00000003ab037209 */ /* 0x000fe20007810000 */
[-C--:B------:R-:W-:Y:S01]  /*e7c0*/  FMUL.FTZ R120, R120, R172.reuse ;  /* 0x000000ac78787220 */ /* 0x080fe20000410000 */
[----:B------:R-:W4:Y:S01]  /*e7d0*/  MUFU.EX2 R157, R168 ;  /* 0x000000a8009d7308 */ /* 0x000f220000000800 */
[-C--:B------:R-:W-:Y:S01]  /*e7e0*/  FMUL.FTZ R121, R121, R172.reuse ;  /* 0x000000ac79797220 */ /* 0x080fe20000410000 */
[----:B------:R-:W-:Y:S01]  /*e7f0*/  FMNMX.FTZ R3, R174, R3, !PT ;  /* 0x00000003ae037209 */ /* 0x000fe20007810000 */
[-C--:B------:R-:W-:Y:S01]  /*e800*/  FMUL.FTZ R124, R124, R172.reuse ;  /* 0x000000ac7c7c7220 */ /* 0x080fe20000410000 */
[-C--:B------:R-:W-:Y:S01]  /*e810*/  FMUL.FTZ R125, R125, R172.reuse ;  /* 0x000000ac7d7d7220 */ /* 0x080fe20000410000 */
[-C--:B------:R-:W-:Y:S01]  /*e820*/  FMUL.FTZ R128, R128, R172.reuse ;  /* 0x000000ac80807220 */ /* 0x080fe20000410000 */
[----:B------:R-:W-:Y:S01]  /*e830*/  FMNMX.FTZ R3, R175, R3, !PT ;  /* 0x00000003af037209 */ /* 0x000fe20007810000 */
[-C--:B------:R-:W-:Y:S01]  /*e840*/  FMUL.FTZ R129, R129, R172.reuse ;  /* 0x000000ac81817220 */ /* 0x080fe20000410000 */
[----:B------:R-:W0:Y:S01]  /*e850*/  MUFU.EX2 R173, R173 ;  /* 0x000000ad00ad7308 */ /* 0x000e220000000800 */
[----:B-----5:R-:W-:Y:S01]  /*e860*/  FADD.FTZ R8, R165, R8 ;  /* 0x00000008a5087221 */ /* 0x020fe20000010000 */
        /* <DEDUP_REMOVED lines=11> */
[----:B------:R-:W-:Y:S01]  /*e920*/  FADD.FTZ R8, R156, R8 ;  /* 0x000000089c087221 */ /* 0x000fe20000010000 */
[----:B------:R-:W-:Y:S01]  /*e930*/  FMNMX.FTZ R3, R183, R3, !PT ;  /* 0x00000003b7037209 */ /* 0x000fe20007810000 */
[-C--:B------:R-:W-:Y:S01]  /*e940*/  FMUL.FTZ R144, R144, R172.reuse ;  /* 0x000000ac90907220 */ /* 0x080fe20000410000 */
[----:B------:R-:W4:Y:S01]  /*e950*/  MUFU.EX2 R180, R180 ;  /* 0x000000b400b47308 */ /* 0x000f220000000800 */
[----:B------:R-:W-:Y:S01]  /*e960*/  FADD.FTZ R8, R161, R8 ;  /* 0x00000008a1087221 */ /* 0x000fe20000010000 */
[----:B------:R-:W-:Y:S01]  /*e970*/  FMNMX.FTZ R3, R186, R3, !PT ;  /* 0x00000003ba037209 */ /* 0x000fe20007810000 */
[-C--:B------:R-:W-:Y:S01]  /*e980*/  FMUL.FTZ R145, R145, R172.reuse ;  /* 0x000000ac91917220 */ /* 0x080fe20000410000 */
[----:B------:R-:W-:Y:S01]  /*e990*/  F2FP.F16.F32.PACK_AB R156, R156, R157 ;  /* 0x0000009d9c9c723e */ /* 0x000fe200000000ff */
[----:B0-----:R-:W-:Y:S01]  /*e9a0*/  FADD.FTZ R8, R173, R8 ;  /* 0x00000008ad087221 */ /* 0x001fe20000010000 */
[----:B------:R-:W-:Y:S01]  /*e9b0*/  FMNMX.FTZ R3, R187, R3, !PT ;  /* 0x00000003bb037209 */ /* 0x000fe20007810000 */
[-C--:B------:R-:W-:Y:S01]  /*e9c0*/  FMUL.FTZ R148, R148, R172.reuse ;  /* 0x000000ac94947220 */ /* 0x080fe20000410000 */
[----:B------:R-:W0:Y:S01]  /*e9d0*/  MUFU.EX2 R181, R181 ;  /* 0x000000b500b57308 */ /* 0x000e220000000800 */
[----:B------:R-:W-:Y:S01]  /*e9e0*/  FADD.FTZ R8, R160, R8 ;  /* 0x00000008a0087221 */ /* 0x000fe20000010000 */
[----:B------:R-:W-:Y:S01]  /*e9f0*/  FMNMX.FTZ R3, R190, R3, !PT ;  /* 0x00000003be037209 */ /* 0x000fe20007810000 */
[----:B------:R-:W-:Y:S01]  /*ea00*/  FMUL.FTZ R149, R149, R172 ;  /* 0x000000ac95957220 */ /* 0x000fe20000410000 */
[C---:B-----5:R-:W-:Y:S01]  /*ea10*/  F2FP.F16.F32.PACK_AB R160, R177.reuse, R160 ;  /* 0x000000a0b1a0723e */ /* 0x060fe200000000ff */
[----:B------:R-:W-:Y:S01]  /*ea20*/  FADD.FTZ R8, R177, R8 ;  /* 0x00000008b1087221 */ /* 0x000fe20000010000 */
[----:B------:R-:W-:-:S02]  /*ea30*/  FMNMX.FTZ R3, R191, R3, !PT ;  /* 0x00000003bf037209 */ /* 0x000fc40007810000 */
[----:B------:R-:W5:Y:S01]  /*ea40*/  MUFU.EX2 R185, R185 ;  /* 0x000000b900b97308 */ /* 0x000f620000000800 */
[----:B----4-:R-:W-:Y:S01]  /*ea50*/  FADD.FTZ R8, R180, R8 ;  /* 0x00000008b4087221 */ /* 0x010fe20000010000 */
[----:B------:R-:W-:-:S04]  /*ea60*/  FMNMX.FTZ R3, R194, R3, !PT ;  /* 0x00000003c2037209 */ /* 0x000fc80007810000 */
[----:B------:R-:W-:Y:S02]  /*ea70*/  FMNMX.FTZ R3, R195, R3, !PT ;  /* 0x00000003c3037209 */ /* 0x000fe40007810000 */
[----:B------:R-:W4:Y:S01]  /*ea80*/  MUFU.EX2 R188, R188 ;  /* 0x000000bc00bc7308 */ /* 0x000f220000000800 */
[----:B0-----:R-:W-:Y:S01]  /*ea90*/  FADD.FTZ R8, R181, R8 ;  /* 0x00000008b5087221 */ /* 0x001fe20000010000 */
[----:B------:R-:W-:-:S03]  /*eaa0*/  FMNMX.FTZ R3, R198, R3, !PT ;  /* 0x00000003c6037209 */ /* 0x000fc60007810000 */
[----:B------:R-:W-:Y:S01]  /*eab0*/  FADD.FTZ R8, R164, R8 ;  /* 0x00000008a4087221 */ /* 0x000fe20000010000 */
[----:B------:R-:W-:Y:S02]  /*eac0*/  FMNMX.FTZ R153, R199, R3, !PT ;  /* 0x00000003c7997209 */ /* 0x000fe40007810000 */
[----:B------:R-:W0:Y:S01]  /*ead0*/  MUFU.EX2 R189, R189 ;  /* 0x000000bd00bd7308 */ /* 0x000e220000000800 */
[C---:B-----5:R-:W-:Y:S01]  /*eae0*/  FADD.FTZ R8, R185.reuse, R8 ;  /* 0x00000008b9087221 */ /* 0x060fe20000010000 */
[----:B------:R-:W-:Y:S01]  /*eaf0*/  F2FP.F16.F32.PACK_AB R164, R185, R164 ;  /* 0x000000a4b9a4723e */ /* 0x000fe200000000ff */
[----:B------:R-:W5:Y:S05]  /*eb00*/  SHFL.BFLY PT, R3, R153, 0x2, 0x1f ;  /* 0x0c401f0099037f89 */ /* 0x000f6a00000e0000 */
[----:B------:R-:W1:Y:S01]  /*eb10*/  MUFU.EX2 R168, R192 ;  /* 0x000000c000a87308 */ /* 0x000e620000000800 */
[----:B----4-:R-:W-:-:S07]  /*eb20*/  FADD.FTZ R8, R188, R8 ;  /* 0x00000008bc087221 */ /* 0x010fce0000010000 */
[----:B------:R-:W4:Y:S01]  /*eb30*/  MUFU.EX2 R193, R193 ;  /* 0x000000c100c17308 */ /* 0x000f220000000800 */
[----:B0-----:R-:W-:-:S07]  /*eb40*/  FADD.FTZ R8, R189, R8 ;  /* 0x00000008bd087221 */ /* 0x001fce0000010000 */
[----:B------:R-:W0:Y:S01]  /*eb50*/  MUFU.EX2 R196, R196 ;  /* 0x000000c400c47308 */ /* 0x000e220000000800 */
[----:B-1----:R-:W-:Y:S01]  /*eb60*/  FADD.FTZ R8, R168, R8 ;  /* 0x00000008a8087221 */ /* 0x002fe20000010000 */
[----:B-----5:R-:W-:-:S05]  /*eb70*/  FMNMX.FTZ R153, R153, R3, !PT ;  /* 0x0000000399997209 */ /* 0x020fca0007810000 */
[----:B------:R-:W1:Y:S01]  /*eb80*/  SHFL.BFLY PT, R3, R153, 0x1, 0x1f ;  /* 0x0c201f0099037f89 */ /* 0x000e6200000e0000 */
[C---:B----4-:R-:W-:Y:S01]  /*eb90*/  FADD.FTZ R8, R193.reuse, R8 ;  /* 0x00000008c1087221 */ /* 0x050fe20000010000 */
[----:B------:R-:W-:-:S03]  /*eba0*/  F2FP.F16.F32.PACK_AB R168, R193, R168 ;  /* 0x000000a8c1a8723e */ /* 0x000fc600000000ff */
[----:B0-----:R-:W-:Y:S01]  /*ebb0*/  FADD.FTZ R8, R196, R8 ;  /* 0x00000008c4087221 */ /* 0x001fe20000010000 */
[----:B-1----:R-:W-:-:S05]  /*ebc0*/  FMNMX.FTZ R3, R153, R3, !PT ;  /* 0x0000000399037209 */ /* 0x002fca0007810000 */
[C---:B------:R-:W-:Y:S01]  /*ebd0*/  FMUL.FTZ R153, R3.reuse, R0 ;  /* 0x0000000003997220 */ /* 0x040fe20000410000 */
[----:B------:R-:W-:-:S03]  /*ebe0*/  FADD.FTZ R169, -R3, R201 ;  /* 0x000000c903a97221 */ /* 0x000fc60000010100 */
[-CC-:B------:R-:W-:Y:S01]  /*ebf0*/  FFMA.FTZ R154, R154, R0.reuse, -R153.reuse ;  /* 0x000000009a9a7223 */ /* 0x180fe20000010899 */
[-C--:B------:R-:W-:Y:S01]  /*ec00*/  FMUL.FTZ R169, R169, R0.reuse ;  /* 0x00000000a9a97220 */ /* 0x080fe20000410000 */
        /* <DEDUP_REMOVED lines=23> */
[-CC-:B------:R-:W-:Y:S01]  /*ed80*/  FFMA.FTZ R195, R195, R0.reuse, -R153.reuse ;  /* 0x00000000c3c37223 */ /* 0x180fe20000010899 */
[-CC-:B------:R-:W-:Y:S01]  /*ed90*/  FFMA.FTZ R198, R198, R0.reuse, -R153.reuse ;  /* 0x00000000c6c67223 */ /* 0x180fe20000010899 */
[----:B------:R-:W-:Y:S01]  /*eda0*/  FFMA.FTZ R199, R199, R0, -R153 ;  /* 0x00000000c7c77223 */ /* 0x000fe20000010899 */
[-C--:B0-----:R-:W-:Y:S01]  /*edb0*/  FMUL.FTZ R26, R26, R174.reuse ;  /* 0x000000ae1a1a7220 */ /* 0x081fe20000410000 */
[----:B------:R-:W0:Y:S01]  /*edc0*/  MUFU.EX2 R158, R158 ;  /* 0x0000009e009e7308 */ /* 0x000e220000000800 */
[----:B-1----:R-:W-:Y:S01]  /*edd0*/  FFMA.FTZ R5, R174, R5, R154 ;  /* 0x00000005ae057223 */ /* 0x002fe2000001009a */
        /* <DEDUP_REMOVED lines=14> */
[----:B------:R4:W5:Y:S01]  /*eec0*/  MUFU.EX2 R153, R162 ;  /* 0x000000a200997308 */ /* 0x0009620000000800 */
        /* <DEDUP_REMOVED lines=8> */
[----:B-1----:R-:W-:Y:S01]  /*ef50*/  FADD.FTZ R5, R159, R5 ;  /* 0x000000059f057221 */ /* 0x002fe20000010000 */
[----:B----4-:R-:W-:-:S02]  /*ef60*/  VIADD R162, R14, 0x22840 ;  /* 0x000228400ea27836 */ /* 0x010fc40000000000 */
[-C--:B------:R-:W-:Y:S01]  /*ef70*/  FMUL.FTZ R59, R59, R174.reuse ;  /* 0x000000ae3b3b7220 */ /* 0x080fe20000410000 */
[-C--:B------:R-:W-:Y:S01]  /*ef80*/  FMUL.FTZ R62, R62, R174.reuse ;  /* 0x000000ae3e3e7220 */ /* 0x080fe20000410000 */
[-C--:B------:R-:W-:Y:S01]  /*ef90*/  FMUL.FTZ R63, R63, R174.reuse ;  /* 0x000000ae3f3f7220 */ /* 0x080fe20000410000 */
[----:B------:R-:W-:Y:S01]  /*efa0*/  FMUL.FTZ R66, R66, R174 ;  /* 0x000000ae42427220 */ /* 0x000fe20000410000 */
[----:B---3--:R-:W-:Y:S01]  /*efb0*/  PRMT R162, R203, 0x654, R162 ;  /* 0x00000654cba27816 */ /* 0x008fe200000000a2 */
[----:B------:R-:W1:Y:S01]  /*efc0*/  MUFU.EX2 R166, R166 ;  /* 0x000000a600a67308 */ /* 0x000e620000000800 */
[----:B-----5:R-:W-:Y:S01]  /*efd0*/  FADD.FTZ R5, R153, R5 ;  /* 0x0000000599057221 */ /* 0x020fe20000010000 */
[----:B------:R-:W-:Y:S01]  /*efe0*/  F2FP.F16.F32.PACK_AB R203, R159, R158 ;  /* 0x0000009e9fcb723e */ /* 0x000fe200000000ff */
[----:B------:R3:W-:Y:S01]  /*eff0*/  SYNCS.ARRIVE.TRANS64.RED.A1T0 RZ, [R162+URZ], RZ ;  /* 0x000000ffa2ff79a7 */ /* 0x0007e2000810043f */
[----:B------:R-:W-:Y:S01]  /*f000*/  F2FP.F16.F32.PACK_AB R158, R173, R161 ;  /* 0x000000a1ad9e723e */ /* 0x000fe200000000ff */
[-C--:B------:R-:W-:Y:S01]  /*f010*/  FMUL.FTZ R67, R67, R174.reuse ;  /* 0x000000ae43437220 */ /* 0x080fe20000410000 */
[-C--:B------:R-:W-:Y:S01]  /*f020*/  FMUL.FTZ R70, R70, R174.reuse ;  /* 0x000000ae46467220 */ /* 0x080fe20000410000 */
[-C--:B------:R-:W-:Y:S01]  /*f030*/  FMUL.FTZ R71, R71, R174.reuse ;  /* 0x000000ae47477220 */ /* 0x080fe20000410000 */
[----:B------:R-:W4:Y:S01]  /*f040*/  MUFU.EX2 R167, R167 ;  /* 0x000000a700a77308 */ /* 0x000f220000000800 */
[C---:B0-----:R-:W-:Y:S01]  /*f050*/  FADD.FTZ R5, R163.reuse, R5 ;  /* 0x00000005a3057221 */ /* 0x041fe20000010000 */
[----:B------:R-:W-:Y:S01]  /*f060*/  F2FP.F16.F32.PACK_AB R153, R163, R153 ;  /* 0x00000099a399723e */ /* 0x000fe200000000ff */
[----:B------:R-:W-:Y:S01]  /*f070*/  FMUL.FTZ R74, R74, R174 ;  /* 0x000000ae4a4a7220 */ /* 0x000fe20000410000 */
[----:B---3--:R-:W-:Y:S01]  /*f080*/  F2FP.F16.F32.PACK_AB R162, R181, R180 ;  /* 0x000000b4b5a2723e */ /* 0x008fe200000000ff */
        /* <DEDUP_REMOVED lines=56> */
[----:B------:R-:W-:-:S03]  /*f410*/  FMUL.FTZ R151, R151, R174 ;  /* 0x000000ae97977220 */ /* 0x000fc60000410000 */
        /* <DEDUP_REMOVED lines=31> */
.L_x_14370:
[----:B------:R0:W1:Y:S01]  /*f610*/  SYNCS.PHASECHK.TRANS64.TRYWAIT P1, [R14+URZ+0x22850], R15 ;  /* 0x0228500f0e0075a7 */ /* 0x000062000802017f */
[----:B------:R-:W-:Y:S05]  /*f620*/  @!P0 BRA `(.L_x_14371) ;  /* 0x0000000000048947 */ /* 0x000fea0003800000 */
[----:B------:R-:W-:Y:S01]  /*f630*/  BPT.TRAP 0x1 ;  /* 0x000000040000795c */ /* 0x000fe20000300000 */
.L_x_14371:
[----:B------:R-:W-:Y:S04]  /*f640*/  BSSY B0, `(.L_x_14372) ;  /* 0x0000004000007945 */ /* 0x000fe80003800000 */
[----:B-1----:R-:W-:Y:S05]  /*f650*/  @P1 BRA `(.L_x_14373) ;  /* 0x0000000000081947 */ /* 0x002fea0003800000 */
[----:B------:R-:W1:Y:S02]  /*f660*/  SYNCS.PHASECHK.TRANS64.TRYWAIT P1, [R14+URZ+0x22850], R15 ;  /* 0x0228500f0e0075a7 */ /* 0x000e64000802017f */
[----:B-1----:R-:W-:Y:S05]  /*f670*/  @!P1 BRA `(.L_x_14374) ;  /* 0x000000c000649947 */ /* 0x002fea0003800000 */
.L_x_14373:
[----:B------:R-:W-:Y:S05]  /*f680*/  BSYNC B0 ;  /* 0x0000000000007941 */ /* 0x000fea0003800000 */
.L_x_14372:
[----:B------:R-:W3:Y:S01]  /*f690*/  S2R R174, SR_TID.X ;  /* 0x0000000000ae7919 */ /* 0x000ee20000002100 */
[----:B------:R-:W-:Y:S05]  /*f6a0*/  WARPSYNC.ALL ;  /* 0x0000000000007948 */ /* 0x000fea0003800000 */
[----:B------:R-:W-:Y:S02]  /*f6b0*/  IMAD R172, R23, 0xc00, R221 ;  /* 0x00000c0017ac7824 */ /* 0x000fe400078e02dd */
[----:B------:R-:W-:Y:S02]  /*f6c0*/  IMAD.MOV.U32 R173, RZ, RZ, 0x40000040 ;  /* 0x40000040ffad7424 */ /* 0x000fe400078e00ff */
[----:B------:R-:W-:Y:S01]  /*f6d0*/  IMAD.MOV.U32 R175, RZ, RZ, 0x40000040 ;  /* 0x40000040ffaf7424 */ /* 0x000fe200078e00ff */
[----:B------:R-:W-:-:S02]  /*f6e0*/  R2UR UR6, R172 ;  /* 0x00000000ac0672ca */ /* 0x000fc400000e0000 */
[----:B------:R-:W-:Y:S01]  /*f6f0*/  R2UR UR7, R173 ;  /* 0x00000000ad0772ca */ /* 0x000fe200000e0000 */
[----:B------:R-:W-:Y:S01]  /*f700*/  IMAD.MOV.U32 R173, RZ, RZ, 0x40000040 ;  /* 0x40000040ffad7424 */ /* 0x000fe200078e00ff */
[----:B---3--:R-:W-:-:S05]  /*f710*/  SHF.R.U32.HI R174, RZ, 0x7, R174 ;  /* 0x00000007ffae7819 */ /* 0x008fca00000116ae */
[----:B01----:R-:W-:Y:S01]  /*f720*/  VIADD R15, R174, 0x8 ;  /* 0x00000008ae0f7836 */ /* 0x003fe20000000000 */
[----:B------:R-:W-:-:S04]  /*f730*/  IADD3 R174, R172, 0x80, RZ ;  /* 0x00000080acae7810 */ /* 0x000fc80007ffe0ff */
        /* <DEDUP_REMOVED lines=21> */
[----:B------:R-:W-:Y:S01]  /*f890*/  IMAD.MOV.U32 R153, RZ, RZ, 0x40000040 ;  /* 0x40000040ff997424 */ /* 0x000fe200078e00ff */
[----:B------:R-:W-:Y:S01]  /*f8a0*/  IADD3 R172, R172, 0x280, RZ ;  /* 0x00000280acac7810 */ /* 0x000fe20007ffe0ff */
[----:B------:R-:W-:Y:S02]  /*f8b0*/  WARPGROUP.DEPBAR.LE gsb0, 0x0 ;  /* 0x00008000000079c5 */ /* 0x000fe40000010000 */
[----:B------:R-:W-:-:S15]  /*f8c0*/  WARPGROUP.ARRIVE ;  /* 0x00000000000079c5 */ /* 0x000fde0000000000 */
[----:B------:R-:W-:-:S05]  /*f8d0*/  NOP ;  /* 0x0000000000007918 */ /* 0x000fca0000000000 */
        /* <DEDUP_REMOVED lines=16> */
.L_x_14375:
[----:B------:R-:W0:Y:S01]  /*f9e0*/  S2R R15, SR_CgaCtaId ;  /* 0x00000000000f7919 */ /* 0x000e220000008800 */
[C---:B------:R-:W-:Y:S01]  /*f9f0*/  ISETP.GT.AND P1, PT, R9.reuse, RZ, PT ;  /* 0x000000ff0900720c */ /* 0x040fe20003f24270 */
[----:B------:R-:W-:Y:S02]  /*fa00*/  VIADD R14, R14, 0x22860 ;  /* 0x000228600e0e7836 */ /* 0x000fe40000000000 */
[----:B------:R-:W-:Y:S02]  /*fa10*/  VIADD R9, R9, 0xffffffff ;  /* 0xffffffff09097836 */ /* 0x000fe40000000000 */
[----:B------:R-:W-:Y:S02]  /*fa20*/  IMAD.MOV.U32 R201, RZ, RZ, R3 ;  /* 0x000000ffffc97224 */ /* 0x000fe400078e0003 */
[----:B------:R-:W-:Y:S01]  /*fa30*/  IMAD.MOV.U32 R200, RZ, RZ, R4 ;  /* 0x000000ffffc87224 */ /* 0x000fe200078e0004 */
[----:B0-----:R-:W-:-:S04]  /*fa40*/  PRMT R14, R15, 0x654, R14 ;  /* 0x000006540f0e7816 */ /* 0x001fc8000000000e */
[----:B------:R0:W-:Y:S01]  /*fa50*/  SYNCS.ARRIVE.TRANS64.RED.A1T0 RZ, [R14+URZ], RZ ;  /* 0x000000ff0eff79a7 */ /* 0x0001e2000810043f */
[----:B------:R-:W-:Y:S05]  /*fa60*/  @P1 BRA `(.L_x_14376) ;  /* 0xffffffe000401947 */ /* 0x000fea000383ffff */
.L_x_14364:
[----:B------:R-:W3:Y:S01]  /*fa70*/  LDL.LU R172, [R1+0x3c] ;  /* 0x00003c0001ac7983 */ /* 0x000ee20000300800 */
[----:B------:R-:W-:Y:S05]  /*fa80*/  WARPSYNC.ALL ;  /* 0x0000000000007948 */ /* 0x000fea0003800000 */
[----:B------:R-:W1:Y:S01]  /*fa90*/  SHFL.BFLY PT, R7, R8, 0x2, 0x1f ;  /* 0x0c401f0008077f89 */ /* 0x000e6200000e0000 */
[----:B------:R-:W-:Y:S01]  /*faa0*/  VIADD R23, R23, 0x1 ;  /* 0x0000000117177836 */ /* 0x000fe20000000000 */
[----:B------:R4:W-:Y:S08]  /*fab0*/  BAR.ARV R212, 0x100 ;  /* 0x000400d40000751d */ /* 0x0009f00000002000 */
[----:B------:R-:W-:Y:S06]  /*fac0*/  BAR.ARV 0x8, 0x180 ;  /* 0x0206000000007b1d */ /* 0x000fec0000002000 */
[----:B------:R-:W-:Y:S01]  /*fad0*/  ISETP.NE.AND P0, PT, R23, 0x2, PT ;  /* 0x000000021700780c */ /* 0x000fe20003f05270 */
[----:B------:R-:W-:Y:S01]  /*fae0*/  IMAD.MOV.U32 R13, RZ, RZ, -0x800000 ;  /* 0xff800000ff0d7424 */ /* 0x000fe200078e00ff */
[----:B------:R-:W5:Y:S01]  /*faf0*/  SHFL.BFLY PT, R10, R5, 0x2, 0x1f ;  /* 0x0c401f00050a7f89 */ /* 0x000f6200000e0000 */
[----:B------:R-:W-:-:S02]  /*fb00*/  PLOP3.LUT P1, PT, PT, PT, PT, 0x8, 0x0 ;  /* 0x000000000000781c */ /* 0x000fc40003f2e170 */
[----:B------:R-:W-:Y:S01]  /*fb10*/  SEL R23, R23, RZ, P0 ;  /* 0x000000ff17177207 */ /* 0x000fe20000000000 */
[----:B-1----:R-:W-:-:S05]  /*fb20*/  FADD.FTZ R7, R7, R8 ;  /* 0x0000000807077221 */ /* 0x002fca0000010000 */
[----:B------:R-:W1:Y:S01]  /*fb30*/  SHFL.BFLY PT, R6, R7, 0x1, 0x1f ;  /* 0x0c201f0007067f89 */ /* 0x000e6200000e0000 */
[----:B-----5:R-:W-:Y:S01]  /*fb40*/  FADD.FTZ R11, R10, R5 ;  /* 0x000000050a0b7221 */ /* 0x020fe20000010000 */
[----:B------:R-:W-:-:S04]  /*fb50*/  IMAD.MOV.U32 R10, RZ, RZ, RZ ;  /* 0x000000ffff0a7224 */ /* 0x000fc800078e00ff */
[----:B------:R-:W5:Y:S01]  /*fb60*/  SHFL.BFLY PT, R12, R11, 0x1, 0x1f ;  /* 0x0c201f000b0c7f89 */ /* 0x000f6200000e0000 */
[----:B-1----:R-:W-:Y:S01]  /*fb70*/  FADD.FTZ R8, R7, R6 ;  /* 0x0000000607087221 */ /* 0x002fe20000010000 */
[----:B------:R-:W-:Y:S02]  /*fb80*/  MOV R7, RZ ;  /* 0x000000ff00077202 */ /* 0x000fe40000000f00 */
[----:B------:R-:W-:Y:S02]  /*fb90*/  SEL R6, RZ, 0x1, P0 ;  /* 0x00000001ff067807 */ /* 0x000fe40000000000 */
[----:B------:R-:W-:Y:S02]  /*fba0*/  FSETP.NE.FTZ.AND P2, PT, R8, RZ, PT ;  /* 0x000000ff0800720b */ /* 0x000fe40003f55000 */
[----:B------:R-:W-:-:S11]  /*fbb0*/  LOP3.LUT R207, R207, R6, RZ, 0x3c, !PT ;  /* 0x00000006cfcf7212 */ /* 0x000fd600078e3cff */
[----:B------:R-:W1:Y:S01]  /*fbc0*/  @P2 MUFU.RCP R10, R8 ;  /* 0x00000008000a2308 */ /* 0x000e620000001000 */
[----:B------:R-:W-:Y:S01]  /*fbd0*/  @P2 FMUL.FTZ R20, R0, 0.69314718246459960938 ;  /* 0x3f31721800142820 */ /* 0x000fe20000410000 */
[----:B-----5:R-:W-:Y:S01]  /*fbe0*/  FADD.FTZ R9, R11, R12 ;  /* 0x0000000c0b097221 */ /* 0x020fe20000010000 */
[----:B------:R-:W-:-:S04]  /*fbf0*/  IMAD.MOV.U32 R12, RZ, RZ, -0x800000 ;  /* 0xff800000ff0c7424 */ /* 0x000fc800078e00ff */
[----:B------:R-:W-:Y:S01]  /*fc00*/  FSETP.NE.FTZ.AND P3, PT, R9, RZ, PT ;  /* 0x000000ff0900720b */ /* 0x000fe20003f75000 */
[----:B------:R-:W5:Y:S01]  /*fc10*/  @P2 MUFU.LG2 R8, R8 ;  /* 0x0000000800082308 */ /* 0x000f620000000c00 */
[-C--:B-1----:R-:W-:Y:S01]  /*fc20*/  FMUL.FTZ R162, R84, R10.reuse ;  /* 0x0000000a54a27220 */ /* 0x082fe20000410000 */
[-C--:B------:R-:W-:Y:S01]  /*fc30*/  FMUL.FTZ R163, R88, R10.reuse ;  /* 0x0000000a58a37220 */ /* 0x080fe20000410000 */
[----:B------:R-:W-:-:S09]  /*fc40*/  FMUL.FTZ R164, R92, R10 ;  /* 0x0000000a5ca47220 */ /* 0x000fd20000410000 */
[----:B------:R-:W-:Y:S01]  /*fc50*/  @P3 MUFU.RCP R7, R9 ;  /* 0x0000000900073308 */ /* 0x000fe20000001000 */
[-C--:B------:R-:W-:Y:S01]  /*fc60*/  FMUL.FTZ R165, R96, R10.reuse ;  /* 0x0000000a60a57220 */ /* 0x080fe20000410000 */
[-C--:B------:R-:W-:Y:S01]  /*fc70*/  FMUL.FTZ R166, R100, R10.reuse ;  /* 0x0000000a64a67220 */ /* 0x080fe20000410000 */
[----:B------:R-:W-:Y:S01]  /*fc80*/  @P3 FMUL.FTZ R19, R0, 0.69314718246459960938 ;  /* 0x3f31721800133820 */ /* 0x000fe20000410000 */
[-C--:B------:R-:W-:Y:S01]  /*fc90*/  FMUL.FTZ R5, R24, R10.reuse ;  /* 0x0000000a18057220 */ /* 0x080fe20000410000 */
[----:B-----5:R-:W-:Y:S01]  /*fca0*/  @P2 FMUL.FTZ R21, R8, 0.69314718246459960938 ;  /* 0x3f31721808152820 */ /* 0x020fe20000410000 */
        /* <DEDUP_REMOVED lines=128> */
.L_x_14305:
[----:B------:R-:W-:Y:S05]  /*104b0*/  WARPSYNC.ALL ;  /* 0x0000000000007948 */ /* 0x000fea0003800000 */
        /* <DEDUP_REMOVED lines=8> */
[----:B------:R-:W3:Y:S04]  /*10540*/  LDL R3, [R1+0x54] ;  /* 0x0000540001037983 */ /* 0x000ee80000100800 */
[----:B------:R-:W2:Y:S04]  /*10550*/  LDL.LU R174, [R1+0x30] ;  /* 0x0000300001ae7983 */ /* 0x000ea80000300800 */
[----:B------:R-:W2:Y:S01]  /*10560*/  LDL.LU R173, [R1+0x34] ;  /* 0x0000340001ad7983 */ /* 0x000ea20000300800 */
[----:B------:R-:W0:Y:S01]  /*10570*/  S2R R4, SR_SWINHI ;  /* 0x0000000000047919 */ /* 0x000e220000002f00 */
[----:B------:R-:W-:Y:S05]  /*10580*/  WARPSYNC.ALL ;  /* 0x0000000000007948 */ /* 0x000fea0003800000 */
[----:B------:R-:W-:Y:S01]  /*10590*/  F2FP.F16.F32.PACK_AB R11, R30, R11 ;  /* 0x0000000b1e0b723e */ /* 0x000fe200000000ff */
[----:B------:R-:W-:Y:S01]  /*105a0*/  ULDC.64 UR4, c[0x0][0xc00] ;  /* 0x0003000000047ab9 */ /* 0x000fe20000000a00 */
[----:B------:R-:W-:Y:S01]  /*105b0*/  F2FP.F16.F32.PACK_AB R27, R55, R27 ;  /* 0x0000001b371b723e */ /* 0x000fe200000000ff */
[----:B----4-:R-:W4:Y:S01]  /*105c0*/  LDL R172, [R1+0x10] ;  /* 0x0000100001ac7983 */ /* 0x010f220000100800 */
[----:B------:R-:W-:-:S02]  /*105d0*/  MOV R20, R19 ;  /* 0x0000001300147202 */ /* 0x000fc40000000f00 */
[----:B0-----:R-:W-:Y:S02]  /*105e0*/  MOV R21, R4 ;  /* 0x0000000400157202 */ /* 0x001fe40000000f00 */
        /* <DEDUP_REMOVED lines=16> */
[----:B------:R-:W-:-:S04]  /*106f0*/  IADD3 R3, P2, R114, 0x40, RZ ;  /* 0x0000004072037810 */ /* 0x000fc80007f5e0ff */
[----:B------:R-:W-:-:S04]  /*10700*/  LOP3.LUT R4, R3, 0x380, RZ, 0xc0, !PT ;  /* 0x0000038003047812 */ /* 0x000fc800078ec0ff */
[----:B------:R-:W-:Y:S02]  /*10710*/  SHF.R.U64 R4, R4, 0x3, RZ ;  /* 0x0000000304047819 */ /* 0x000fe400000012ff */
[----:B------:R-:W-:Y:S02]  /*10720*/  LOP3.LUT R9, R114, 0x380, RZ, 0xc0, !PT ;  /* 0x0000038072097812 */ /* 0x000fe400078ec0ff */
[----:B------:R-:W-:Y:S02]  /*10730*/  LOP3.LUT R4, R4, R3, RZ, 0x3c, !PT ;  /* 0x0000000304047212 */ /* 0x000fe400078e3cff */
[C---:B------:R-:W-:Y:S02]  /*10740*/  IADD3 R3, P4, R114.reuse, 0x4000, RZ ;  /* 0x0000400072037810 */ /* 0x040fe40007f9e0ff */
[----:B------:R-:W-:Y:S02]  /*10750*/  IADD3 R105, P1, R114, 0x20, RZ ;  /* 0x0000002072697810 */ /* 0x000fe40007f3e0ff */
[----:B------:R-:W-:-:S02]  /*10760*/  SHF.R.U64 R9, R9, 0x3, RZ ;  /* 0x0000000309097819 */ /* 0x000fc400000012ff */
[----:B-----5:R-:W-:Y:S02]  /*10770*/  LOP3.LUT R24, R3, 0x380, RZ, 0xc0, !PT ;  /* 0x0000038003187812 */ /* 0x020fe400078ec0ff */
[----:B------:R-:W-:Y:S02]  /*10780*/  LOP3.LUT R104, R105, 0x380, RZ, 0xc0, !PT ;  /* 0x0000038069687812 */ /* 0x000fe400078ec0ff */
[----:B------:R-:W-:Y:S02]  /*10790*/  IADD3 R113, P3, R114, 0x60, RZ ;  /* 0x0000006072717810 */ /* 0x000fe40007f7e0ff */
[----:B------:R-:W-:Y:S01]  /*107a0*/  LOP3.LUT R8, R9, R114, RZ, 0x3c, !PT ;  /* 0x0000007209087212 */ /* 0x000fe200078e3cff */
[----:B------:R-:W-:Y:S01]  /*107b0*/  IMAD.MOV.U32 R9, RZ, RZ, R115 ;  /* 0x000000ffff097224 */ /* 0x000fe200078e0073 */
[----:B------:R-:W-:Y:S02]  /*107c0*/  SHF.R.U64 R24, R24, 0x3, RZ ;  /* 0x0000000318187819 */ /* 0x000fe400000012ff */
[----:B------:R-:W-:-:S02]  /*107d0*/  SHF.R.U64 R104, R104, 0x3, RZ ;  /* 0x0000000368687819 */ /* 0x000fc400000012ff */
[----:B------:R-:W-:Y:S02]  /*107e0*/  LOP3.LUT R112, R113, 0x380, RZ, 0xc0, !PT ;  /* 0x0000038071707812 */ /* 0x000fe400078ec0ff */
[----:B------:R-:W-:Y:S02]  /*107f0*/  LOP3.LUT R24, R24, R3, RZ, 0x3c, !PT ;  /* 0x0000000318187212 */ /* 0x000fe400078e3cff */
[----:B------:R-:W-:Y:S02]  /*10800*/  MOV R3, R8 ;  /* 0x0000000800037202 */ /* 0x000fe40000000f00 */
[----:B------:R-:W-:Y:S01]  /*10810*/  LOP3.LUT R104, R104, R105, RZ, 0x3c, !PT ;  /* 0x0000006968687212 */ /* 0x000fe200078e3cff */
[--C-:B------:R-:W-:Y:S01]  /*10820*/  IMAD.X R105, RZ, RZ, R115.reuse, P1 ;  /* 0x000000ffff697224 */ /* 0x100fe200008e0673 */
[----:B------:R-:W-:Y:S01]  /*10830*/  F2FP.F16.F32.PACK_AB R8, R25, R5 ;  /* 0x000000051908723e */ /* 0x000fe200000000ff */
[----:B------:R-:W-:Y:S01]  /*10840*/  IMAD.X R5, RZ, RZ, R115, P2 ;  /* 0x000000ffff057224 */ /* 0x000fe200010e0673 */
[----:B------:R-:W-:-:S02]  /*10850*/  F2FP.F16.F32.PACK_AB R9, R10, R26 ;  /* 0x0000001a0a09723e */ /* 0x000fc400000000ff */
[----:B------:R-:W-:Y:S02]  /*10860*/  SHF.R.U64 R112, R112, 0x3, RZ ;  /* 0x0000000370707819 */ /* 0x000fe400000012ff */
[----:B------:R-:W-:Y:S02]  /*10870*/  F2FP.F16.F32.PACK_AB R10, R29, R28 ;  /* 0x0000001c1d0a723e */ /* 0x000fe400000000ff */
[C---:B------:R-:W-:Y:S02]  /*10880*/  IADD3 R111, P5, R114.reuse, 0x4020, RZ ;  /* 0x00004020726f7810 */ /* 0x040fe40007fbe0ff */
[C---:B------:R-:W-:Y:S02]  /*10890*/  IADD3 R109, P0, R114.reuse, 0x4040, RZ ;  /* 0x00004040726d7810 */ /* 0x040fe40007f1e0ff */
[C---:B------:R-:W-:Y:S02]  /*108a0*/  IADD3 R107, P1, R114.reuse, 0x4060, RZ ;  /* 0x00004060726b7810 */ /* 0x040fe40007f3e0ff */
[----:B------:R-:W-:-:S02]  /*108b0*/  IADD3 R29, P2, R114, 0x8000, RZ ;  /* 0x00008000721d7810 */ /* 0x000fc40007f5e0ff */
[----:B------:R-:W-:Y:S01]  /*108c0*/  LOP3.LUT R112, R112, R113, RZ, 0x3c, !PT ;  /* 0x0000007170707212 */ /* 0x000fe200078e3cff */
[----:B------:R-:W-:Y:S01]  /*108d0*/  IMAD.X R113, RZ, RZ, R115, P3 ;  /* 0x000000ffff717224 */ /* 0x000fe200018e0673 */
[----:B------:R-:W-:Y:S02]  /*108e0*/  LOP3.LUT R110, R111, 0x380, RZ, 0xc0, !PT ;  /* 0x000003806f6e7812 */ /* 0x000fe400078ec0ff */
[----:B------:R-:W-:Y:S02]  /*108f0*/  LOP3.LUT R108, R109, 0x380, RZ, 0xc0, !PT ;  /* 0x000003806d6c7812 */ /* 0x000fe400078ec0ff */
[----:B------:R-:W-:Y:S02]  /*10900*/  LOP3.LUT R106, R107, 0x380, RZ, 0xc0, !PT ;  /* 0x000003806b6a7812 */ /* 0x000fe400078ec0ff */
[----:B------:R-:W-:Y:S02]  /*10910*/  LOP3.LUT R7, R29, 0x380, RZ, 0xc0, !PT ;  /* 0x000003801d077812 */ /* 0x000fe400078ec0ff */
[----:B------:R-:W-:Y:S01]  /*10920*/  IADD3 R87, P3, R114, 0x8020, RZ ;  /* 0x0000802072577810 */ /* 0x000fe20007f7e0ff */
[----:B------:R0:W-:Y:S01]  /*10930*/  STSM.16.M88.4 [R3], R8 ;  /* 0x0000000803007844 */ /* 0x0001e20000000200 */
[----:B------:R-:W-:-:S02]  /*10940*/  SHF.R.U64 R110, R110, 0x3, RZ ;  /* 0x000000036e6e7819 */ /* 0x000fc400000012ff */
[----:B------:R-:W-:Y:S02]  /*10950*/  SHF.R.U64 R108, R108, 0x3, RZ ;  /* 0x000000036c6c7819 */ /* 0x000fe400000012ff */
[----:B------:R-:W-:Y:S02]  /*10960*/  SHF.R.U64 R106, R106, 0x3, RZ ;  /* 0x000000036a6a7819 */ /* 0x000fe400000012ff */
[----:B------:R-:W-:Y:S01]  /*10970*/  LOP3.LUT R110, R110, R111, RZ, 0x3c, !PT ;  /* 0x0000006f6e6e7212 */ /* 0x000fe200078e3cff */
[--C-:B------:R-:W-:Y:S01]  /*10980*/  IMAD.X R111, RZ, RZ, R115.reuse, P5 ;  /* 0x000000ffff6f7224 */ /* 0x100fe200028e0673 */
[----:B------:R-:W-:Y:S01]  /*10990*/  LOP3.LUT R108, R108, R109, RZ, 0x3c, !PT ;  /* 0x0000006d6c6c7212 */ /* 0x000fe200078e3cff */
[--C-:B------:R-:W-:Y:S01]  /*109a0*/  IMAD.X R109, RZ, RZ, R115.reuse, P0 ;  /* 0x000000ffff6d7224 */ /* 0x100fe200000e0673 */
[----:B------:R-:W-:Y:S02]  /*109b0*/  LOP3.LUT R106, R106, R107, RZ, 0x3c, !PT ;  /* 0x0000006b6a6a7212 */ /* 0x000fe400078e3cff */
[----:B0-----:R-:W-:Y:S01]  /*109c0*/  SHF.R.U64 R8, R7, 0x3, RZ ;  /* 0x0000000307087819 */ /* 0x001fe200000012ff */
[--C-:B------:R-:W-:Y:S01]  /*109d0*/  IMAD.X R11, RZ, RZ, R115.reuse, P3 ;  /* 0x000000ffff0b7224 */ /* 0x100fe200018e0673 */
[----:B------:R-:W-:Y:S01]  /*109e0*/  IADD3 R3, P3, R114, 0xc060, RZ ;  /* 0x0000c06072037810 */ /* 0x000fe20007f7e0ff */
[--C-:B------:R-:W-:Y:S01]  /*109f0*/  IMAD.X R9, RZ, RZ, R115.reuse, P2 ;  /* 0x000000ffff097224 */ /* 0x100fe200010e0673 */
[----:B------:R-:W-:Y:S01]  /*10a00*/  LOP3.LUT R26, R87, 0x380, RZ, 0xc0, !PT ;  /* 0x00000380571a7812 */ /* 0x000fe200078ec0ff */
[----:B------:R-:W-:Y:S01]  /*10a10*/  IMAD.X R107, RZ, RZ, R115, P1 ;  /* 0x000000ffff6b7224 */ /* 0x000fe200008e0673 */
[----:B------:R-:W-:-:S02]  /*10a20*/  LOP3.LUT R8, R8, R29, RZ, 0x3c, !PT ;  /* 0x0000001d08087212 */ /* 0x000fc400078e3cff */
[----:B------:R-:W-:Y:S02]  /*10a30*/  IADD3.X R25, RZ, R115, RZ, P4, !PT ;  /* 0x00000073ff197210 */ /* 0x000fe400027fe4ff */
[C---:B------:R-:W-:Y:S02]  /*10a40*/  IADD3 R29, P2, R114.reuse, 0xc040, RZ ;  /* 0x0000c040721d7810 */ /* 0x040fe40007f5e0ff */
[C---:B------:R-:W-:Y:S02]  /*10a50*/  IADD3 R117, P4, R114.reuse, 0x8040, RZ ;  /* 0x0000804072757810 */ /* 0x040fe40007f9e0ff */
[C---:B------:R-:W-:Y:S02]  /*10a60*/  IADD3 R119, P5, R114.reuse, 0x8060, RZ ;  /* 0x0000806072777810 */ /* 0x040fe40007fbe0ff */
[C---:B------:R-:W-:Y:S02]  /*10a70*/  IADD3 R121, P0, R114.reuse, 0xc000, RZ ;  /* 0x0000c00072797810 */ /* 0x040fe40007f1e0ff */
[----:B------:R-:W-:-:S02]  /*10a80*/  IADD3 R123, P1, R114, 0xc020, RZ ;  /* 0x0000c020727b7810 */ /* 0x000fc40007f3e0ff */
[----:B------:R-:W-:Y:S02]  /*10a90*/  LOP3.LUT R114, R3, 0x380, RZ, 0xc0, !PT ;  /* 0x0000038003727812 */ /* 0x000fe400078ec0ff */
[----:B------:R-:W-:Y:S02]  /*10aa0*/  SHF.R.U64 R10, R26, 0x3, RZ ;  /* 0x000000031a0a7819 */ /* 0x000fe400000012ff */
[----:B------:R-:W-:Y:S02]  /*10ab0*/  LOP3.LUT R28, R29, 0x380, RZ, 0xc0, !PT ;  /* 0x000003801d1c7812 */ /* 0x000fe400078ec0ff */
[----:B------:R-:W-:Y:S02]  /*10ac0*/  SHF.R.U64 R114, R114, 0x3, RZ ;  /* 0x0000000372727819 */ /* 0x000fe400000012ff */
[----:B------:R-:W-:Y:S02]  /*10ad0*/  LOP3.LUT R10, R10, R87, RZ, 0x3c, !PT ;  /* 0x000000570a0a7212 */ /* 0x000fe400078e3cff */
[----:B------:R-:W-:-:S02]  /*10ae0*/  SHF.R.U64 R28, R28, 0x3, RZ ;  /* 0x000000031c1c7819 */ /* 0x000fc400000012ff */
[----:B------:R-:W-:Y:S02]  /*10af0*/  MOV R26, R4 ;  /* 0x00000004001a7202 */ /* 0x000fe40000000f00 */
[----:B------:R-:W-:Y:S02]  /*10b00*/  LOP3.LUT R114, R114, R3, RZ, 0x3c, !PT ;  /* 0x0000000372727212 */ /* 0x000fe400078e3cff */
[----:B------:R-:W-:Y:S02]  /*10b10*/  F2FP.F16.F32.PACK_AB R4, R6, R152 ;  /* 0x000000980604723e */ /* 0x000fe400000000ff */
[----:B------:R-:W-:Y:S02]  /*10b20*/  MOV R104, R104 ;  /* 0x0000006800687202 */ /* 0x000fe40000000f00 */
[----:B------:R-:W-:Y:S02]  /*10b30*/  MOV R3, R8 ;  /* 0x0000000800037202 */ /* 0x000fe40000000f00 */
[----:B-1----:R-:W-:-:S02]  /*10b40*/  MOV R32, R10 ;  /* 0x0000000a00207202 */ /* 0x002fc40000000f00 */
[----:B------:R-:W-:Y:S02]  /*10b50*/  F2FP.F16.F32.PACK_AB R5, R15, R0 ;  /* 0x000000000f05723e */ /* 0x000fe400000000ff */
[----:B------:R-:W-:Y:S02]  /*10b60*/  F2FP.F16.F32.PACK_AB R6, R37, R36 ;  /* 0x000000242506723e */ /* 0x000fe400000000ff */
[----:B------:R-:W-:Y:S02]  /*10b70*/  F2FP.F16.F32.PACK_AB R7, R14, R38 ;  /* 0x000000260e07723e */ /* 0x000fe400000000ff */
[----:B------:R-:W-:Y:S02]  /*10b80*/  LOP3.LUT R116, R117, 0x380, RZ, 0xc0, !PT ;  /* 0x0000038075747812 */ /* 0x000fe400078ec0ff */
[----:B------:R-:W-:Y:S01]  /*10b90*/  LOP3.LUT R28, R28, R29, RZ, 0x3c, !PT ;  /* 0x0000001d1c1c7212 */ /* 0x000fe200078e3cff */
[----:B------:R-:W-:Y:S01]  /*10ba0*/  IMAD.X R29, RZ, RZ, R115, P2 ;  /* 0x000000ffff1d7224 */ /* 0x000fe200010e0673 */
[----:B------:R-:W-:-:S02]  /*10bb0*/  F2FP.F16.F32.PACK_AB R8, R41, R40 ;  /* 0x000000282908723e */ /* 0x000fc400000000ff */
[----:B------:R-:W-:Y:S02]  /*10bc0*/  F2FP.F16.F32.PACK_AB R9, R43, R42 ;  /* 0x0000002a2b09723e */ /* 0x000fe400000000ff */
[----:B------:R-:W-:Y:S02]  /*10bd0*/  F2FP.F16.F32.PACK_AB R10, R45, R153 ;  /* 0x000000992d0a723e */ /* 0x000fe400000000ff */
[----:B------:R-:W-:Y:S01]  /*10be0*/  F2FP.F16.F32.PACK_AB R11, R47, R46 ;  /* 0x0000002e2f0b723e */ /* 0x000fe200000000ff */
[----:B------:R-:W-:Y:S01]  /*10bf0*/  STSM.16.M88.4 [R104], R4 ;  /* 0x0000000468007844 */ /* 0x000fe20000000200 */
[----:B------:R-:W-:Y:S02]  /*10c00*/  SHF.R.U64 R116, R116, 0x3, RZ ;  /* 0x0000000374747819 */ /* 0x000fe400000012ff */
[----:B------:R-:W-:Y:S01]  /*10c10*/  LOP3.LUT R118, R119, 0x380, RZ, 0xc0, !PT ;  /* 0x0000038077767812 */ /* 0x000fe200078ec0ff */
[----:B------:R0:W-:Y:S01]  /*10c20*/  STSM.16.M88.4 [R26], R8 ;  /* 0x000000081a007844 */ /* 0x0001e20000000200 */
[----:B------:R-:W-:-:S02]  /*10c30*/  MOV R62, R24 ;  /* 0x00000018003e7202 */ /* 0x000fc40000000f00 */
[----:B------:R-:W-:Y:S02]  /*10c40*/  MOV R112, R112 ;  /* 0x0000007000707202 */ /* 0x000fe40000000f00 */
[----:B------:R-:W-:Y:S02]  /*10c50*/  MOV R0, R28 ;  /* 0x0000001c00007202 */ /* 0x000fe40000000f00 */
[----:B------:R-:W-:Y:S02]  /*10c60*/  F2FP.F16.F32.PACK_AB R24, R49, R154 ;  /* 0x0000009a3118723e */ /* 0x000fe400000000ff */
[----:B------:R-:W-:Y:S02]  /*10c70*/  F2FP.F16.F32.PACK_AB R25, R51, R50 ;  /* 0x000000323319723e */ /* 0x000fe400000000ff */
[----:B------:R-:W-:Y:S02]  /*10c80*/  LOP3.LUT R120, R121, 0x380, RZ, 0xc0, !PT ;  /* 0x0000038079787812 */ /* 0x000fe400078ec0ff */
[----:B------:R-:W-:-:S02]  /*10c90*/  LOP3.LUT R122, R123, 0x380, RZ, 0xc0, !PT ;  /* 0x000003807b7a7812 */ /* 0x000fc400078ec0ff */
[----:B------:R-:W-:Y:S02]  /*10ca0*/  F2FP.F16.F32.PACK_AB R28, R57, R156 ;  /* 0x0000009c391c723e */ /* 0x000fe400000000ff */
[----:B0-----:R-:W-:Y:S02]  /*10cb0*/  F2FP.F16.F32.PACK_AB R26, R53, R155 ;  /* 0x0000009b351a723e */ /* 0x001fe400000000ff */
[----:B------:R-:W-:Y:S02]  /*10cc0*/  F2FP.F16.F32.PACK_AB R29, R59, R58 ;  /* 0x0000003a3b1d723e */ /* 0x000fe400000000ff */
[----:B------:R-:W-:Y:S01]  /*10cd0*/  LOP3.LUT R116, R116, R117, RZ, 0x3c, !PT ;  /* 0x0000007574747212 */ /* 0x000fe200078e3cff */
[----:B------:R-:W-:Y:S01]  /*10ce0*/  IMAD.X R117, RZ, RZ, R115, P4 ;  /* 0x000000ffff757224 */ /* 0x000fe200020e0673 */
[----:B------:R-:W-:Y:S02]  /*10cf0*/  MOV R110, R110 ;  /* 0x0000006e006e7202 */ /* 0x000fe40000000f00 */
[----:B------:R-:W-:-:S02]  /*10d00*/  F2FP.F16.F32.PACK_AB R4, R65, R157 ;  /* 0x0000009d4104723e */ /* 0x000fc400000000ff */
[----:B------:R-:W-:Y:S02]  /*10d10*/  F2FP.F16.F32.PACK_AB R5, R67, R66 ;  /* 0x000000424305723e */ /* 0x000fe400000000ff */
[----:B------:R-:W-:Y:S02]  /*10d20*/  F2FP.F16.F32.PACK_AB R6, R69, R158 ;  /* 0x0000009e4506723e */ /* 0x000fe400000000ff */
[----:B------:R-:W-:Y:S02]  /*10d30*/  F2FP.F16.F32.PACK_AB R7, R71, R70 ;  /* 0x000000464707723e */ /* 0x000fe400000000ff */
[----:B------:R-:W-:Y:S01]  /*10d40*/  SHF.R.U64 R118, R118, 0x3, RZ ;  /* 0x0000000376767819 */ /* 0x000fe200000012ff */
[----:B------:R-:W-:Y:S01]  /*10d50*/  STSM.16.M88.4 [R112], R24 ;  /* 0x0000001870007844 */ /* 0x000fe20000000200 */
[----:B------:R-:W-:Y:S02]  /*10d60*/  MOV R108, R108 ;  /* 0x0000006c006c7202 */ /* 0x000fe40000000f00 */
[----:B------:R-:W-:-:S02]  /*10d70*/  F2FP.F16.F32.PACK_AB R8, R73, R159 ;  /* 0x0000009f4908723e */ /* 0x000fc400000000ff */
[----:B------:R-:W-:Y:S02]  /*10d80*/  F2FP.F16.F32.PACK_AB R9, R75, R74 ;  /* 0x0000004a4b09723e */ /* 0x000fe400000000ff */
[----:B------:R-:W-:Y:S02]  /*10d90*/  F2FP.F16.F32.PACK_AB R10, R77, R160 ;  /* 0x000000a04d0a723e */ /* 0x000fe400000000ff */
[----:B------:R-:W-:Y:S01]  /*10da0*/  F2FP.F16.F32.PACK_AB R11, R79, R78 ;  /* 0x0000004e4f0b723e */ /* 0x000fe200000000ff */
[----:B------:R0:W-:Y:S01]  /*10db0*/  STSM.16.M88.4 [R62], R28 ;  /* 0x0000001c3e007844 */ /* 0x0001e20000000200 */
[----:B------:R-:W-:Y:S02]  /*10dc0*/  SHF.R.U64 R120, R120, 0x3, RZ ;  /* 0x0000000378787819 */ /* 0x000fe400000012ff */
[----:B------:R-:W-:Y:S02]  /*10dd0*/  SHF.R.U64 R122, R122, 0x3, RZ ;  /* 0x000000037a7a7819 */ /* 0x000fe400000012ff */
[----:B------:R-:W-:-:S02]  /*10de0*/  MOV R106, R106 ;  /* 0x0000006a006a7202 */ /* 0x000fc40000000f00 */
        /* <DEDUP_REMOVED lines=8> */
[----:B------:R-:W-:Y:S01]  /*10e70*/  LOP3.LUT R118, R118, R119, RZ, 0x3c, !PT ;  /* 0x0000007776767212 */ /* 0x000fe200078e3cff */
[----:B------:R-:W-:Y:S01]  /*10e80*/  IMAD.X R119, RZ, RZ, R115, P5 ;  /* 0x000000ffff777224 */ /* 0x000fe200028e0673 */
[----:B0-----:R-:W-:Y:S01]  /*10e90*/  F2FP.F16.F32.PACK_AB R62, R101, R166 ;  /* 0x000000a6653e723e */ /* 0x001fe200000000ff */
[----:B------:R0:W-:Y:S01]  /*10ea0*/  STSM.16.M88.4 [R108], R8 ;  /* 0x000000086c007844 */ /* 0x0001e20000000200 */
[----:B------:R-:W-:Y:S02]  /*10eb0*/  MOV R116, R116 ;  /* 0x0000007400747202 */ /* 0x000fe40000000f00 */
[----:B------:R-:W-:Y:S02]  /*10ec0*/  LOP3.LUT R120, R120, R121, RZ, 0x3c, !PT ;  /* 0x0000007978787212 */ /* 0x000fe400078e3cff */
[----:B-1----:R-:W-:-:S02]  /*10ed0*/  F2FP.F16.F32.PACK_AB R4, R84, R167 ;  /* 0x000000a75404723e */ /* 0x002fc400000000ff */
[----:B------:R-:W-:Y:S02]  /*10ee0*/  F2FP.F16.F32.PACK_AB R5, R48, R44 ;  /* 0x0000002c3005723e */ /* 0x000fe400000000ff */
[----:B------:R-:W-:Y:S02]  /*10ef0*/  F2FP.F16.F32.PACK_AB R6, R88, R168 ;  /* 0x000000a85806723e */ /* 0x000fe400000000ff */
[----:B------:R-:W-:Y:S01]  /*10f00*/  F2FP.F16.F32.PACK_AB R7, R54, R52 ;  /* 0x000000343607723e */ /* 0x000fe200000000ff */
[----:B------:R-:W-:Y:S01]  /*10f10*/  STSM.16.M88.4 [R106], R36 ;  /* 0x000000246a007844 */ /* 0x000fe20000000200 */
[----:B------:R-:W-:Y:S01]  /*10f20*/  LOP3.LUT R122, R122, R123, RZ, 0x3c, !PT ;  /* 0x0000007b7a7a7212 */ /* 0x000fe200078e3cff */
[--C-:B------:R-:W-:Y:S01]  /*10f30*/  IMAD.X R123, RZ, RZ, R115.reuse, P1 ;  /* 0x000000ffff7b7224 */ /* 0x100fe200008e0673 */
[----:B------:R-:W-:Y:S01]  /*10f40*/  IADD3.X R121, RZ, R115, RZ, P0, !PT ;  /* 0x00000073ff797210 */ /* 0x000fe200007fe4ff */
[----:B------:R1:W-:Y:S01]  /*10f50*/  STSM.16.M88.4 [R3], R40 ;  /* 0x0000002803007844 */ /* 0x0003e20000000200 */
[----:B------:R-:W-:Y:S01]  /*10f60*/  IMAD.X R115, RZ, RZ, R115, P3 ;  /* 0x000000ffff737224 */ /* 0x000fe200018e0673 */
[----:B------:R-:W-:-:S02]  /*10f70*/  MOV R118, R118 ;  /* 0x0000007600767202 */ /* 0x000fc40000000f00 */
[----:B------:R-:W-:Y:S01]  /*10f80*/  STSM.16.M88.4 [R32], R60 ;  /* 0x0000003c20007844 */ /* 0x000fe20000000200 */
[----:B0-----:R-:W-:Y:S02]  /*10f90*/  F2FP.F16.F32.PACK_AB R8, R92, R169 ;  /* 0x000000a95c08723e */ /* 0x001fe400000000ff */
        /* <DEDUP_REMOVED lines=8> */
[----:B------:R-:W-:Y:S01]  /*11020*/  F2FP.F16.F32.PACK_AB R27, R127, R126 ;  /* 0x0000007e7f1b723e */ /* 0x000fe200000000ff */
[----:B-1----:R-:W0:Y:S01]  /*11030*/  LDC R3, c[0x0][0xbe8] ;  /* 0x0002fa00ff037b82 */ /* 0x002e220000000800 */
[----:B------:R-:W-:Y:S02]  /*11040*/  ISETP.NE.U32.AND P0, PT, RZ, UR4, PT ;  /* 0x00000004ff007c0c */ /* 0x000fe4000bf05070 */
[----:B--2---:R-:W-:Y:S02]  /*11050*/  IADD3 R6, P1, R174, UR4, RZ ;  /* 0x00000004ae067c10 */ /* 0x004fe4000ff3e0ff */
[----:B------:R-:W-:-:S02]  /*11060*/  MOV R122, R122 ;  /* 0x0000007a007a7202 */ /* 0x000fc40000000f00 */
[----:B------:R-:W-:Y:S02]  /*11070*/  F2FP.F16.F32.PACK_AB R28, R129, R128 ;  /* 0x00000080811c723e */ /* 0x000fe400000000ff */
[----:B------:R-:W-:Y:S02]  /*11080*/  F2FP.F16.F32.PACK_AB R29, R131, R130 ;  /* 0x00000082831d723e */ /* 0x000fe400000000ff */
[----:B------:R-:W-:Y:S02]  /*11090*/  F2FP.F16.F32.PACK_AB R30, R133, R132 ;  /* 0x00000084851e723e */ /* 0x000fe400000000ff */
[----:B------:R-:W-:Y:S01]  /*110a0*/  F2FP.F16.F32.PACK_AB R31, R135, R134 ;  /* 0x00000086871f723e */ /* 0x000fe200000000ff */
[----:B------:R-:W-:Y:S01]  /*110b0*/  STSM.16.M88.4 [R118], R8 ;  /* 0x0000000876007844 */ /* 0x000fe20000000200 */
[----:B------:R-:W-:Y:S02]  /*110c0*/  MOV R114, R114 ;  /* 0x0000007200727202 */ /* 0x000fe40000000f00 */
[----:B------:R-:W-:Y:S01]  /*110d0*/  ISETP.NE.AND.EX P0, PT, RZ, UR5, PT, P0 ;  /* 0x00000005ff007c0c */ /* 0x000fe2000bf05300 */
[----:B------:R-:W-:Y:S01]  /*110e0*/  STSM.16.M88.4 [R120], R24 ;  /* 0x0000001878007844 */ /* 0x000fe20000000200 */
[----:B------:R-:W-:Y:S01]  /*110f0*/  IADD3.X R7, R173, UR5, RZ, P1, !PT ;  /* 0x00000005ad077c10 */ /* 0x000fe20008ffe4ff */
[----:B------:R-:W-:-:S02]  /*11100*/  ULDC.64 UR4, c[0x0][0xc08] ;  /* 0x0003020000047ab9 */ /* 0x000fc40000000a00 */
        /* <DEDUP_REMOVED lines=9> */
[----:B-1----:R-:W-:Y:S01]  /*111a0*/  IMAD.U32 R0, RZ, RZ, UR4 ;  /* 0x00000004ff007e24 */ /* 0x002fe2000f8e00ff */
[----:B------:R-:W-:Y:S01]  /*111b0*/  @P2 IADD3.X R5, R173, UR5, RZ, P3, !PT ;  /* 0x00000005ad052c10 */ /* 0x000fe20009ffe4ff */
[----:B------:R2:W5:Y:S04]  /*111c0*/  @P0 LDG.E R80, desc[UR40][R6.64] ;  /* 0x0000002806500981 */ /* 0x000568000c1e1900 */
[----:B------:R2:W5:Y:S01]  /*111d0*/  @P2 LDG.E R0, desc[UR40][R4.64] ;  /* 0x0000002804002981 */ /* 0x000562000c1e1900 */
[----:B0-----:R-:W-:-:S13]  /*111e0*/  ISETP.NE.AND P1, PT, R3, 0x1, PT ;  /* 0x000000010300780c */ /* 0x001fda0003f25270 */
[----:B------:R-:W0:Y:S08]  /*111f0*/  @P1 LDC R8, c[0x0][0xbec] ;  /* 0x0002fb00ff081b82 */ /* 0x000e300000000800 */
[----:B------:R-:W1:Y:S01]  /*11200*/  @P1 LDC R9, c[0x0][0xbf0] ;  /* 0x0002fc00ff091b82 */ /* 0x000e620000000800 */
[----:B----4-:R-:W-:Y:S01]  /*11210*/  IMAD.IADD R15, R172, 0x1, R223 ;  /* 0x00000001ac0f7824 */ /* 0x010fe200078e02df */
[----:B--2---:R-:W-:Y:S06]  /*11220*/  @P2 BRA `(.L_x_14379) ;  /* 0x0000000000102947 */ /* 0x004fec0003800000 */
[----:B------:R-:W-:Y:S05]  /*11230*/  @!P0 BRA `(.L_x_14379) ;  /* 0x00000000000c8947 */ /* 0x000fea0003800000 */
[----:B------:R-:W2:Y:S04]  /*11240*/  LDG.E R5, desc[UR40][R6.64] ;  /* 0x0000002806057981 */ /* 0x000ea8000c1e1900 */
[----:B-----5:R-:W2:Y:S02]  /*11250*/  LDG.E R0, desc[UR40][R6.64+0x4] ;  /* 0x0000042806007981 */ /* 0x020ea4000c1e1900 */
[----:B--2---:R-:W-:-:S07]  /*11260*/  IMAD.IADD R0, R0, 0x1, -R5 ;  /* 0x0000000100007824 */ /* 0x004fce00078e0a05 */
.L_x_14379:
[----:B------:R-:W2:Y:S01]  /*11270*/  LDL.LU R14, [R1+0x44] ;  /* 0x00004400010e7983 */ /* 0x000ea20000300800 */
[----:B0-----:R-:W-:Y:S01]  /*11280*/  @P1 IMAD.HI.U32 R4, R15, R8, RZ ;  /* 0x000000080f041227 */ /* 0x001fe200078e00ff */
[----:B------:R-:W-:Y:S01]  /*11290*/  ULDC.64 UR4, c[0x0][0xb90] ;  /* 0x0002e40000047ab9 */ /* 0x000fe20000000a00 */
[----:B-----5:R-:W-:Y:S01]  /*112a0*/  SHF.R.S32.HI R81, RZ, 0x1f, R80 ;  /* 0x0000001fff517819 */ /* 0x020fe20000011450 */
[----:B------:R-:W3:Y:S01]  /*112b0*/  LDL.LU R10, [R1+0x38] ;  /* 0x00003800010a7983 */ /* 0x000ee20000300800 */
[----:B------:R-:W0:Y:S01]  /*112c0*/  S2R R87, SR_TID.X ;  /* 0x0000000000577919 */ /* 0x000e220000002100 */
[----:B------:R-:W-:Y:S01]  /*112d0*/  MOV R7, R15 ;  /* 0x0000000f00077202 */ /* 0x000fe20000000f00 */
[----:B------:R-:W4:Y:S01]  /*112e0*/  S2R R27, SR_TID.X ;  /* 0x00000000001b7919 */ /* 0x000f220000002100 */
[----:B------:R-:W-:Y:S01]  /*112f0*/  IMAD R0, R0, R3, RZ ;  /* 0x0000000300007224 */ /* 0x000fe200078e02ff */
[----:B------:R-:W4:Y:S01]  /*11300*/  @P1 LDC R85, c[0x0][0xbec] ;  /* 0x0002fb00ff551b82 */ /* 0x000f220000000800 */
[----:B------:R-:W4:Y:S01]  /*11310*/  LDL.LU R88, [R1+0x2c] ;  /* 0x00002c0001587983 */ /* 0x000f220000300800 */
[----:B-1----:R-:W-:Y:S01]  /*11320*/  @P1 SHF.R.U32.HI R7, RZ, R9, R4 ;  /* 0x00000009ff071219 */ /* 0x002fe20000011604 */
[----:B0-----:R-:W-:-:S05]  /*11330*/  VIADD R87, R87, 0xffffff80 ;  /* 0xffffff8057577836 */ /* 0x001fca0000000000 */
[----:B------:R-:W-:-:S04]  /*11340*/  SHF.R.S32.HI R86, RZ, 0x1f, R87 ;  /* 0x0000001fff567819 */ /* 0x000fc80000011457 */
[----:B------:R-:W-:-:S04]  /*11350*/  LEA.HI R86, R86, R87, RZ, 0x3 ;  /* 0x0000005756567211 */ /* 0x000fc800078f18ff */
[----:B------:R-:W-:-:S05]  /*11360*/  SHF.R.S32.HI R86, RZ, 0x3, R86 ;  /* 0x00000003ff567819 */ /* 0x000fca0000011456 */
[--C-:B------:R-:W-:Y:S01]  /*11370*/  IMAD R11, R86, 0x40, R219.reuse ;  /* 0x00000040560b7824 */ /* 0x100fe200078e02db */
[C---:B------:R-:W-:Y:S01]  /*11380*/  IADD3 R89, R219.reuse, 0xc0, RZ ;  /* 0x000000c0db597810 */ /* 0x040fe20007ffe0ff */
[C---:B------:R-:W-:Y:S02]  /*11390*/  VIADD R91, R219.reuse, 0x80 ;  /* 0x00000080db5b7836 */ /* 0x040fe40000000000 */
[C---:B------:R-:W-:Y:S01]  /*113a0*/  VIADD R93, R219.reuse, 0x40 ;  /* 0x00000040db5d7836 */ /* 0x040fe20000000000 */
[----:B------:R-:W-:Y:S01]  /*113b0*/  BSSY B1, `(.L_x_14380) ;  /* 0x00000de000017945 */ /* 0x000fe20003800000 */
[C---:B------:R-:W-:Y:S01]  /*113c0*/  VIADD R90, R219.reuse, 0x80 ;  /* 0x00000080db5a7836 */ /* 0x040fe20000000000 */
[----:B------:R-:W-:Y:S01]  /*113d0*/  SHF.R.S32.HI R94, RZ, 0x1f, R219 ;  /* 0x0000001fff5e7819 */ /* 0x000fe200000114db */
[----:B------:R-:W-:Y:S01]  /*113e0*/  VIADD R92, R219, 0x40 ;  /* 0x00000040db5c7836 */ /* 0x000fe20000000000 */
[----:B--2---:R-:W-:Y:S02]  /*113f0*/  SEL R32, R14, RZ, !P0 ;  /* 0x000000ff0e207207 */ /* 0x004fe40004000000 */
[----:B---3--:R-:W-:-:S02]  /*11400*/  SEL R82, R10, RZ, !P0 ;  /* 0x000000ff0a527207 */ /* 0x008fc40004000000 */
[----:B------:R-:W2:Y:S01]  /*11410*/  LDL R10, [R1+0x50] ;  /* 0x00005000010a7983 */ /* 0x000ea20000100800 */
[----:B----4-:R-:W-:Y:S01]  /*11420*/  SHF.R.S32.HI R83, RZ, 0x1f, R88 ;  /* 0x0000001fff537819 */ /* 0x010fe20000011458 */
[----:B------:R-:W-:-:S04]  /*11430*/  IMAD.WIDE.U32 R4, R88, UR4, R80 ;  /* 0x0000000458047c25 */ /* 0x000fc8000f8e0050 */
[----:B------:R-:W-:-:S04]  /*11440*/  IMAD R6, R83, UR4, RZ ;  /* 0x0000000453067c24 */ /* 0x000fc8000f8e02ff */
[----:B------:R-:W-:Y:S01]  /*11450*/  IMAD R9, R88, UR5, R6 ;  /* 0x0000000558097c24 */ /* 0x000fe2000f8e0206 */
[----:B------:R-:W-:Y:S01]  /*11460*/  ULDC.64 UR4, c[0x0][0xb98] ;  /* 0x0002e60000047ab9 */ /* 0x000fe20000000a00 */
[----:B------:R-:W-:Y:S02]  /*11470*/  IMAD.MOV R6, RZ, RZ, -R7 ;  /* 0x000000ffff067224 */ /* 0x000fe400078e0a07 */
        /* <DEDUP_REMOVED lines=14> */
[----:B------:R-:W-:Y:S01]  /*11560*/  ULDC.64 UR4, c[0x0][0xb50] ;  /* 0x0002d40000047ab9 */ /* 0x000fe20000000a00 */
[----:B------:R-:W-:Y:S02]  /*11570*/  IADD3 R15, P3, R20, 0x2000, RZ ;  /* 0x00002000140f7810 */ /* 0x000fe40007f7e0ff */
[----:B------:R-:W-:Y:S01]  /*11580*/  IMAD.IADD R5, R5, 0x1, R11 ;  /* 0x0000000105057824 */ /* 0x000fe200078e020b */
[----:B------:R-:W-:Y:S02]  /*11590*/  LEA R6, P0, R4, UR4, 0x2 ;  /* 0x0000000404067c11 */ /* 0x000fe4000f8010ff */
[----:B------:R-:W-:Y:S02]  /*115a0*/  IADD3 R7, P2, R20, 0x1000, RZ ;  /* 0x0000100014077810 */ /* 0x000fe40007f5e0ff */
[----:B------:R-:W-:Y:S02]  /*115b0*/  LEA.HI.X R4, R4, UR5, R5, 0x2, P0 ;  /* 0x0000000504047c11 */ /* 0x000fe400080f1405 */
[----:B------:R-:W-:Y:S01]  /*115c0*/  LOP3.LUT R14, R15, 0x380, RZ, 0xc0, !PT ;  /* 0x000003800f0e7812 */ /* 0x000fe200078ec0ff */
[----:B------:R-:W-:Y:S01]  /*115d0*/  IMAD.X R9, RZ, RZ, R21, P2 ;  /* 0x000000ffff097224 */ /* 0x000fe200010e0615 */
[----:B------:R-:W-:Y:S01]  /*115e0*/  IADD3 R29, P0, R20, 0x4000, RZ ;  /* 0x00004000141d7810 */ /* 0x000fe20007f1e0ff */
[----:B------:R-:W-:Y:S01]  /*115f0*/  VIADD R27, R27, 0xffffff80 ;  /* 0xffffff801b1b7836 */ /* 0x000fe20000000000 */
[----:B------:R-:W-:-:S02]  /*11600*/  SHF.R.U64 R14, R14, 0x3, RZ ;  /* 0x000000030e0e7819 */ /* 0x000fc400000012ff */
[C---:B------:R-:W-:Y:S02]  /*11610*/  IADD3 R25, P5, R20.reuse, 0x3000, RZ ;  /* 0x0000300014197810 */ /* 0x040fe40007fbe0ff */
[C---:B------:R-:W-:Y:S01]  /*11620*/  IADD3 R37, P4, R20.reuse, 0x5000, RZ ;  /* 0x0000500014257810 */ /* 0x040fe20007f9e0ff */
[----:B------:R-:W-:Y:S01]  /*11630*/  SHFL.IDX PT, R54, R6, RZ, 0x1c1f ;  /* 0x001c1fff06367589 */ /* 0x000fe200000e0000 */
[----:B------:R-:W-:Y:S01]  /*11640*/  LOP3.LUT R28, R29, 0x380, RZ, 0xc0, !PT ;  /* 0x000003801d1c7812 */ /* 0x000fe200078ec0ff */
[----:B------:R-:W-:Y:S01]  /*11650*/  ULDC.64 UR4, c[0x0][0xaa0] ;  /* 0x0002a80000047ab9 */ /* 0x000fe20000000a00 */
[----:B------:R-:W-:Y:S02]  /*11660*/  IADD3 R41, P2, R20, 0x6000, RZ ;  /* 0x0000600014297810 */ /* 0x000fe40007f5e0ff */
[----:B------:R-:W-:Y:S02]  /*11670*/  SHF.R.U64 R28, R28, 0x3, RZ ;  /* 0x000000031c1c7819 */ /* 0x000fe400000012ff */
[----:B------:R-:W-:Y:S01]  /*11680*/  LOP3.LUT R14, R14, R15, RZ, 0x3c, !PT ;  /* 0x0000000f0e0e7212 */ /* 0x000fe200078e3cff */
[----:B------:R-:W-:Y:S01]  /*11690*/  IMAD.X R15, RZ, RZ, R21, P3 ;  /* 0x000000ffff0f7224 */ /* 0x000fe200018e0615 */
[----:B------:R-:W-:-:S02]  /*116a0*/  LOP3.LUT R40, R41, 0x380, RZ, 0xc0, !PT ;  /* 0x0000038029287812 */ /* 0x000fc400078ec0ff */
[----:B------:R-:W-:Y:S02]  /*116b0*/  IADD3 R45, P3, R20, 0x7000, RZ ;  /* 0x00007000142d7810 */ /* 0x000fe40007f7e0ff */
[----:B------:R-:W-:Y:S02]  /*116c0*/  SHF.R.S32.HI R26, RZ, 0x1f, R27 ;  /* 0x0000001fff1a7819 */ /* 0x000fe4000001141b */
[----:B------:R-:W-:Y:S01]  /*116d0*/  LOP3.LUT R28, R28, R29, RZ, 0x3c, !PT ;  /* 0x0000001d1c1c7212 */ /* 0x000fe200078e3cff */
[----:B------:R-:W-:Y:S01]  /*116e0*/  IMAD.X R29, RZ, RZ, R21, P0 ;  /* 0x000000ffff1d7224 */ /* 0x000fe200000e0615 */
[----:B------:R-:W-:Y:S02]  /*116f0*/  SHF.R.U64 R40, R40, 0x3, RZ ;  /* 0x0000000328287819 */ /* 0x000fe400000012ff */
[----:B------:R-:W-:Y:S02]  /*11700*/  IADD3 R53, P0, R20, 0x9000, RZ ;  /* 0x0000900014357810 */ /* 0x000fe40007f1e0ff */
[----:B------:R-:W-:-:S02]  /*11710*/  LOP3.LUT R44, R45, 0x380, RZ, 0xc0, !PT ;  /* 0x000003802d2c7812 */ /* 0x000fc400078ec0ff */
[----:B------:R-:W-:Y:S02]  /*11720*/  LEA.HI R26, R26, R27, RZ, 0x7 ;  /* 0x0000001b1a1a7211 */ /* 0x000fe400078f38ff */
[----:B------:R-:W-:Y:S02]  /*11730*/  LOP3.LUT R24, R25, 0x380, RZ, 0xc0, !PT ;  /* 0x0000038019187812 */ /* 0x000fe400078ec0ff */
[----:B------:R-:W-:Y:S02]  /*11740*/  LOP3.LUT R36, R37, 0x380, RZ, 0xc0, !PT ;  /* 0x0000038025247812 */ /* 0x000fe400078ec0ff */
[----:B------:R-:W-:Y:S01]  /*11750*/  LOP3.LUT R40, R40, R41, RZ, 0x3c, !PT ;  /* 0x0000002928287212 */ /* 0x000fe200078e3cff */
[----:B------:R-:W-:Y:S01]  /*11760*/  IMAD.X R41, RZ, RZ, R21, P2 ;  /* 0x000000ffff297224 */ /* 0x000fe200010e0615 */
[----:B------:R-:W-:Y:S02]  /*11770*/  LOP3.LUT R52, R53, 0x380, RZ, 0xc0, !PT ;  /* 0x0000038035347812 */ /* 0x000fe400078ec0ff */
[----:B------:R-:W-:-:S02]  /*11780*/  SHF.R.U64 R44, R44, 0x3, RZ ;  /* 0x000000032c2c7819 */ /* 0x000fc400000012ff */
[----:B------:R-:W-:Y:S02]  /*11790*/  IADD3 R61, P2, R20, 0xb000, RZ ;  /* 0x0000b000143d7810 */ /* 0x000fe40007f5e0ff */
[----:B------:R-:W-:Y:S02]  /*117a0*/  LOP3.LUT R26, R26, 0xffffff80, RZ, 0xc0, !PT ;  /* 0xffffff801a1a7812 */ /* 0x000fe400078ec0ff */
[----:B------:R-:W-:Y:S02]  /*117b0*/  SHF.R.U64 R24, R24, 0x3, RZ ;  /* 0x0000000318187819 */ /* 0x000fe400000012ff */
[----:B------:R-:W-:Y:S01]  /*117c0*/  SHF.R.U64 R36, R36, 0x3, RZ ;  /* 0x0000000324247819 */ /* 0x000fe200000012ff */
[----:B------:R-:W-:Y:S01]  /*117d0*/  IMAD.IADD R26, R27, 0x1, -R26 ;  /* 0x000000011b1a7824 */ /* 0x000fe200078e0a1a */
[----:B------:R-:W-:Y:S02]  /*117e0*/  SHF.R.U64 R52, R52, 0x3, RZ ;  /* 0x0000000334347819 */ /* 0x000fe400000012ff */
[----:B------:R-:W-:Y:S01]  /*117f0*/  LOP3.LUT R44, R44, R45, RZ, 0x3c, !PT ;  /* 0x0000002d2c2c7212 */ /* 0x000fe200078e3cff */
[----:B------:R-:W-:Y:S01]  /*11800*/  IMAD.X R45, RZ, RZ, R21, P3 ;  /* 0x000000ffff2d7224 */ /* 0x000fe200018e0615 */
[----:B------:R-:W-:-:S02]  /*11810*/  LOP3.LUT R60, R61, 0x380, RZ, 0xc0, !PT ;  /* 0x000003803d3c7812 */ /* 0x000fc400078ec0ff */
[----:B------:R-:W-:Y:S02]  /*11820*/  LOP3.LUT R24, R24, R25, RZ, 0x3c, !PT ;  /* 0x0000001918187212 */ /* 0x000fe400078e3cff */
[----:B------:R-:W-:Y:S01]  /*11830*/  LOP3.LUT R36, R36, R37, RZ, 0x3c, !PT ;  /* 0x0000002524247212 */ /* 0x000fe200078e3cff */
[----:B------:R-:W-:Y:S01]  /*11840*/  IMAD.X R37, RZ, RZ, R21, P4 ;  /* 0x000000ffff257224 */ /* 0x000fe200020e0615 */
[----:B------:R-:W-:Y:S02]  /*11850*/  IADD3.X R25, RZ, R21, RZ, P5, !PT ;  /* 0x00000015ff197210 */ /* 0x000fe40002ffe4ff */
[C---:B------:R-:W-:Y:S01]  /*11860*/  IADD3 R65, P3, R20.reuse, 0xc000, RZ ;  /* 0x0000c00014417810 */ /* 0x040fe20007f7e0ff */
[----:B------:R-:W0:Y:S01]  /*11870*/  SHFL.IDX PT, R55, R4, RZ, 0x1c1f ;  /* 0x001c1fff04377589 */ /* 0x000e2200000e0000 */
[C---:B------:R-:W-:Y:S02]  /*11880*/  IADD3 R49, P5, R20.reuse, 0x8000, RZ ;  /* 0x0000800014317810 */ /* 0x040fe40007fbe0ff */
[----:B------:R-:W-:Y:S01]  /*11890*/  IADD3 R57, P4, R20, 0xa000, RZ ;  /* 0x0000a00014397810 */ /* 0x000fe20007f9e0ff */
[----:B------:R-:W-:Y:S01]  /*118a0*/  SHFL.IDX PT, R58, R6, 0x1, 0x1c1f ;  /* 0x003c1f00063a7f89 */ /* 0x000fe200000e0000 */
[----:B------:R-:W-:-:S02]  /*118b0*/  LOP3.LUT R52, R52, R53, RZ, 0x3c, !PT ;  /* 0x0000003534347212 */ /* 0x000fc400078e3cff */
[----:B------:R-:W-:Y:S01]  /*118c0*/  SHF.R.U64 R60, R60, 0x3, RZ ;  /* 0x000000033c3c7819 */ /* 0x000fe200000012ff */
[----:B------:R1:W3:Y:S01]  /*118d0*/  SHFL.IDX PT, R59, R4, 0x1, 0x1c1f ;  /* 0x003c1f00043b7f89 */ /* 0x0002e200000e0000 */
[----:B------:R-:W-:Y:S02]  /*118e0*/  IADD3.X R53, RZ, R21, RZ, P0, !PT ;  /* 0x00000015ff357210 */ /* 0x000fe400007fe4ff */
[----:B------:R-:W-:Y:S02]  /*118f0*/  LOP3.LUT R64, R65, 0x380, RZ, 0xc0, !PT ;  /* 0x0000038041407812 */ /* 0x000fe400078ec0ff */
[----:B------:R-:W-:Y:S02]  /*11900*/  LOP3.LUT P0, RZ, R26, 0x3, RZ, 0xc0, !PT ;  /* 0x000000031aff7812 */ /* 0x000fe4000780c0ff */
[----:B------:R-:W-:Y:S02]  /*11910*/  LOP3.LUT R8, R7, 0x380, RZ, 0xc0, !PT ;  /* 0x0000038007087812 */ /* 0x000fe400078ec0ff */
[----:B------:R-:W-:-:S02]  /*11920*/  LOP3.LUT R48, R49, 0x380, RZ, 0xc0, !PT ;  /* 0x0000038031307812 */ /* 0x000fc400078ec0ff */
[----:B------:R-:W-:Y:S02]  /*11930*/  LOP3.LUT R56, R57, 0x380, RZ, 0xc0, !PT ;  /* 0x0000038039387812 */ /* 0x000fe400078ec0ff */
[----:B------:R-:W-:Y:S01]  /*11940*/  LOP3.LUT R60, R60, R61, RZ, 0x3c, !PT ;  /* 0x0000003d3c3c7212 */ /* 0x000fe200078e3cff */
[----:B------:R-:W-:Y:S01]  /*11950*/  IMAD.X R61, RZ, RZ, R21, P2 ;  /* 0x000000ffff3d7224 */ /* 0x000fe200010e0615 */
[----:B------:R-:W-:Y:S02]  /*11960*/  SHF.R.U64 R64, R64, 0x3, RZ ;  /* 0x0000000340407819 */ /* 0x000fe400000012ff */
[----:B------:R-:W-:Y:S02]  /*11970*/  SHF.R.U64 R8, R8, 0x3, RZ ;  /* 0x0000000308087819 */ /* 0x000fe400000012ff */
[----:B------:R-:W-:Y:S02]  /*11980*/  SHF.R.U64 R48, R48, 0x3, RZ ;  /* 0x0000000330307819 */ /* 0x000fe400000012ff */
[----:B------:R-:W-:-:S02]  /*11990*/  SHF.R.U64 R56, R56, 0x3, RZ ;  /* 0x0000000338387819 */ /* 0x000fc400000012ff */
[----:B------:R-:W-:Y:S02]  /*119a0*/  SHF.R.S32.HI R84, RZ, 0x1f, R87 ;  /* 0x0000001fff547819 */ /* 0x000fe40000011457 */
[----:B------:R-:W-:Y:S01]  /*119b0*/  LOP3.LUT R64, R64, R65, RZ, 0x3c, !PT ;  /* 0x0000004140407212 */ /* 0x000fe200078e3cff */
[--C-:B------:R-:W-:Y:S01]  /*119c0*/  IMAD.X R65, RZ, RZ, R21.reuse, P3 ;  /* 0x000000ffff417224 */ /* 0x100fe200018e0615 */
[----:B------:R-:W-:Y:S02]  /*119d0*/  LOP3.LUT R8, R8, R7, RZ, 0x3c, !PT ;  /* 0x0000000708087212 */ /* 0x000fe400078e3cff */
[----:B------:R-:W-:Y:S01]  /*119e0*/  LOP3.LUT R48, R48, R49, RZ, 0x3c, !PT ;  /* 0x0000003130307212 */ /* 0x000fe200078e3cff */
[--C-:B------:R-:W-:Y:S01]  /*119f0*/  IMAD.X R49, RZ, RZ, R21.reuse, P5 ;  /* 0x000000ffff317224 */ /* 0x100fe200028e0615 */
[----:B------:R-:W-:Y:S01]  /*11a00*/  LOP3.LUT R56, R56, R57, RZ, 0x3c, !PT ;  /* 0x0000003938387212 */ /* 0x000fe200078e3cff */
[----:B------:R-:W-:Y:S01]  /*11a10*/  IMAD.X R57, RZ, RZ, R21, P4 ;  /* 0x000000ffff397224 */ /* 0x000fe200020e0615 */
[----:B------:R-:W-:-:S02]  /*11a20*/  IADD3 R7, P3, R20, 0xf000, RZ ;  /* 0x0000f00014077810 */ /* 0x000fc40007f7e0ff */
[----:B------:R-:W-:Y:S02]  /*11a30*/  LEA.HI R84, R84, R87, RZ, 0x3 ;  /* 0x0000005754547211 */ /* 0x000fe400078f18ff */
[C---:B------:R-:W-:Y:S02]  /*11a40*/  IADD3 R69, P5, R20.reuse, 0xd000, RZ ;  /* 0x0000d00014457810 */ /* 0x040fe40007fbe0ff */
[C---:B------:R-:W-:Y:S02]  /*11a50*/  IADD3 R73, P4, R20.reuse, 0xe000, RZ ;  /* 0x0000e00014497810 */ /* 0x040fe40007f9e0ff */
[----:B------:R-:W-:Y:S02]  /*11a60*/  LOP3.LUT R11, R20, 0x380, RZ, 0xc0, !PT ;  /* 0x00000380140b7812 */ /* 0x000fe400078ec0ff */
[----:B-1----:R-:W-:Y:S02]  /*11a70*/  LOP3.LUT R4, R7, 0x380, RZ, 0xc0, !PT ;  /* 0x0000038007047812 */ /* 0x002fe400078ec0ff */
[----:B------:R-:W-:-:S02]  /*11a80*/  LOP3.LUT R84, R84, 0xfffffff8, RZ, 0xc0, !PT ;  /* 0xfffffff854547812 */ /* 0x000fc400078ec0ff */
[----:B------:R-:W-:Y:S02]  /*11a90*/  LOP3.LUT R68, R69, 0x380, RZ, 0xc0, !PT ;  /* 0x0000038045447812 */ /* 0x000fe400078ec0ff */
[----:B------:R-:W-:Y:S02]  /*11aa0*/  LOP3.LUT R72, R73, 0x380, RZ, 0xc0, !PT ;  /* 0x0000038049487812 */ /* 0x000fe400078ec0ff */
[----:B------:R-:W-:Y:S01]  /*11ab0*/  SHF.R.U64 R11, R11, 0x3, RZ ;  /* 0x000000030b0b7819 */ /* 0x000fe200000012ff */
[----:B------:R-:W-:Y:S01]  /*11ac0*/  IMAD.IADD R84, R87, 0x1, -R84 ;  /* 0x0000000157547824 */ /* 0x000fe200078e0a54 */
[----:B------:R-:W-:Y:S01]  /*11ad0*/  SHF.R.U64 R4, R4, 0x3, RZ ;  /* 0x0000000304047819 */ /* 0x000fe200000012ff */
[----:B------:R-:W1:Y:S01]  /*11ae0*/  @P1 LDC R87, c[0x0][0xbf0] ;  /* 0x0002fc00ff571b82 */ /* 0x000e620000000800 */
[----:B------:R-:W-:Y:S02]  /*11af0*/  SHF.R.U64 R68, R68, 0x3, RZ ;  /* 0x0000000344447819 */ /* 0x000fe400000012ff */
[----:B------:R-:W-:-:S02]  /*11b00*/  SHF.R.U64 R72, R72, 0x3, RZ ;  /* 0x0000000348487819 */ /* 0x000fc400000012ff */
[----:B------:R-:W-:Y:S02]  /*11b10*/  LOP3.LUT R20, R11, R20, RZ, 0x3c, !PT ;  /* 0x000000140b147212 */ /* 0x000fe400078e3cff */
[----:B------:R-:W-:Y:S01]  /*11b20*/  LOP3.LUT R68, R68, R69, RZ, 0x3c, !PT ;  /* 0x0000004544447212 */ /* 0x000fe200078e3cff */
[--C-:B------:R-:W-:Y:S01]  /*11b30*/  IMAD.X R69, RZ, RZ, R21.reuse, P5 ;  /* 0x000000ffff457224 */ /* 0x100fe200028e0615 */
[----:B------:R-:W-:Y:S01]  /*11b40*/  LOP3.LUT R72, R72, R73, RZ, 0x3c, !PT ;  /* 0x0000004948487212 */ /* 0x000fe200078e3cff */
[----:B------:R-:W-:Y:S01]  /*11b50*/  IMAD.X R73, RZ, RZ, R21, P4 ;  /* 0x000000ffff497224 */ /* 0x000fe200020e0615 */
[----:B------:R-:W-:Y:S02]  /*11b60*/  LOP3.LUT R76, R4, R7, RZ, 0x3c, !PT ;  /* 0x00000007044c7212 */ /* 0x000fe400078e3cff */
[----:B------:R-:W-:Y:S02]  /*11b70*/  IADD3.X R77, RZ, R21, RZ, P3, !PT ;  /* 0x00000015ff4d7210 */ /* 0x000fe40001ffe4ff */
[----:B------:R-:W-:-:S02]  /*11b80*/  SHF.R.S32.HI R89, RZ, 0x1f, R89 ;  /* 0x0000001fff597819 */ /* 0x000fc40000011459 */
[----:B------:R-:W-:Y:S02]  /*11b90*/  SHF.R.S32.HI R91, RZ, 0x1f, R91 ;  /* 0x0000001fff5b7819 */ /* 0x000fe4000001145b */
[----:B------:R-:W-:Y:S01]  /*11ba0*/  SHF.R.S32.HI R93, RZ, 0x1f, R93 ;  /* 0x0000001fff5d7819 */ /* 0x000fe2000001145d */
[----:B--2---:R-:W-:-:S05]  /*11bb0*/  IMAD.IADD R5, R10, 0x1, R223 ;  /* 0x000000010a057824 */ /* 0x004fca00078e02df */
[C---:B------:R-:W-:Y:S01]  /*11bc0*/  ISETP.GE.OR P2, PT, R5.reuse, R0, P0 ;  /* 0x000000000500720c */ /* 0x040fe20000746670 */
[----:B------:R-:W-:-:S05]  /*11bd0*/  VIADD R5, R5, 0x8 ;  /* 0x0000000805057836 */ /* 0x000fca0000000000 */
[----:B------:R-:W-:-:S07]  /*11be0*/  ISETP.GE.OR P0, PT, R5, R0, P0 ;  /* 0x000000000500720c */ /* 0x000fce0000706670 */
[----:B0-----:R-:W-:Y:S06]  /*11bf0*/  @!P2 ST.E desc[UR40][R54.64], R13 ;  /* 0x0000000d3600a985 */ /* 0x001fec000c101928 */
[----:B---3--:R0:W-:Y:S04]  /*11c00*/  @!P0 ST.E desc[UR40][R58.64], R12 ;  /* 0x0000000c3a008985 */ /* 0x0081e8000c101928 */
[----:B------:R2:W5:Y:S04]  /*11c10*/  LD.E.128 R4, desc[UR40][R20.64] ;  /* 0x0000002814047980 */ /* 0x000568000c101d00 */
[----:B------:R-:W5:Y:S04]  /*11c20*/  LD.E.128 R8, desc[UR40][R8.64] ;  /* 0x0000002808087980 */ /* 0x000f68000c101d00 */
[----:B0-----:R-:W5:Y:S01]  /*11c30*/  LD.E.128 R12, desc[UR40][R14.64] ;  /* 0x000000280e0c7980 */ /* 0x001f62000c101d00 */
[----:B--2---:R-:W-:-:S03]  /*11c40*/  IMAD R21, R81, UR4, RZ ;  /* 0x0000000451157c24 */ /* 0x004fc6000f8e02ff */
[----:B------:R-:W5:Y:S01]  /*11c50*/  LD.E.128 R24, desc[UR40][R24.64] ;  /* 0x0000002818187980 */ /* 0x000f62000c101d00 */
[C---:B------:R-:W-:Y:S02]  /*11c60*/  IMAD R81, R80.reuse, UR5, R21 ;  /* 0x0000000550517c24 */ /* 0x040fe4000f8e0215 */
[----:B------:R-:W-:Y:S01]  /*11c70*/  IMAD.WIDE.U32 R20, R80, UR4, RZ ;  /* 0x0000000450147c25 */ /* 0x000fe2000f8e00ff */
[----:B------:R-:W-:Y:S01]  /*11c80*/  ULDC.64 UR4, c[0x0][0xae8] ;  /* 0x0002ba0000047ab9 */ /* 0x000fe20000000a00 */
[----:B------:R-:W5:Y:S02]  /*11c90*/  LD.E.128 R28, desc[UR40][R28.64] ;  /* 0x000000281c1c7980 */ /* 0x000f64000c101d00 */
[----:B------:R-:W-:Y:S02]  /*11ca0*/  IMAD R80, R84, 0x20, R86 ;  /* 0x0000002054507824 */ /* 0x000fe400078e0256 */
[----:B------:R-:W-:Y:S01]  /*11cb0*/  IMAD.IADD R21, R21, 0x1, R81 ;  /* 0x0000000115157824 */ /* 0x000fe200078e0251 */
        /* <DEDUP_REMOVED lines=8> */
[----:B------:R-:W-:Y:S02]  /*11d40*/  @P1 IMAD.HI.U32 R80, R84, R85, RZ ;  /* 0x0000005554501227 */ /* 0x000fe400078e00ff */
[----:B------:R-:W5:Y:S02]  /*11d50*/  LD.E.128 R48, desc[UR40][R48.64] ;  /* 0x0000002830307980 */ /* 0x000f64000c101d00 */
[----:B------:R-:W-:-:S02]  /*11d60*/  IMAD.IADD R21, R21, 0x1, R83 ;  /* 0x0000000115157824 */ /* 0x000fc400078e0253 */
[----:B------:R-:W-:Y:S01]  /*11d70*/  IMAD.MOV.U32 R81, RZ, RZ, R84 ;  /* 0x000000ffff517224 */ /* 0x000fe200078e0054 */
[----:B-1----:R-:W-:Y:S01]  /*11d80*/  @P1 SHF.R.U32.HI R81, RZ, R87, R80 ;  /* 0x00000057ff511219 */ /* 0x002fe20000011650 */
[----:B------:R-:W-:Y:S01]  /*11d90*/  IMAD R83, R32, UR4, RZ ;  /* 0x0000000420537c24 */ /* 0x000fe2000f8e02ff */
[----:B------:R-:W5:Y:S03]  /*11da0*/  LD.E.128 R52, desc[UR40][R52.64] ;  /* 0x0000002834347980 */ /* 0x000f66000c101d00 */
[C---:B------:R-:W-:Y:S01]  /*11db0*/  IMAD R85, R82.reuse, UR5, R83 ;  /* 0x0000000552557c24 */ /* 0x040fe2000f8e0253 */
[----:B------:R-:W5:Y:S01]  /*11dc0*/  LD.E.128 R56, desc[UR40][R56.64] ;  /* 0x0000002838387980 */ /* 0x000f62000c101d00 */
[----:B------:R-:W-:Y:S01]  /*11dd0*/  IMAD.WIDE.U32 R82, R82, UR4, R20 ;  /* 0x0000000452527c25 */ /* 0x000fe2000f8e0014 */
[--C-:B------:R-:W-:Y:S01]  /*11de0*/  SHF.R.S32.HI R20, RZ, 0x1f, R81.reuse ;  /* 0x0000001fff147819 */ /* 0x100fe20000011451 */
[----:B------:R-:W-:Y:S01]  /*11df0*/  ULDC.64 UR4, c[0x0][0xae0] ;  /* 0x0002b80000047ab9 */ /* 0x000fe20000000a00 */
[----:B------:R-:W5:Y:S01]  /*11e00*/  LD.E.128 R60, desc[UR40][R60.64] ;  /* 0x000000283c3c7980 */ /* 0x000f62000c101d00 */
[----:B------:R-:W-:Y:S01]  /*11e10*/  IMAD.MOV R32, RZ, RZ, -R81 ;  /* 0x000000ffff207224 */ /* 0x000fe200078e0a51 */
[----:B------:R-:W-:Y:S01]  /*11e20*/  IADD3 R83, R83, R85, RZ ;  /* 0x0000005553537210 */ /* 0x000fe20007ffe0ff */
[----:B------:R-:W-:Y:S01]  /*11e30*/  IMAD R20, R20, UR4, RZ ;  /* 0x0000000414147c24 */ /* 0x000fe2000f8e02ff */
[----:B------:R-:W5:Y:S01]  /*11e40*/  LD.E.128 R64, desc[UR40][R64.64] ;  /* 0x0000002840407980 */ /* 0x000f62000c101d00 */
[----:B------:R-:W-:-:S03]  /*11e50*/  IMAD R3, R3, R32, R84 ;  /* 0x0000002003037224 */ /* 0x000fc600078e0254 */
[----:B------:R-:W5:Y:S01]  /*11e60*/  LD.E.128 R68, desc[UR40][R68.64] ;  /* 0x0000002844447980 */ /* 0x000f62000c101d00 */
[C---:B------:R-:W-:Y:S01]  /*11e70*/  IMAD R85, R81.reuse, UR5, R20 ;  /* 0x0000000551557c24 */ /* 0x040fe2000f8e0214 */
[----:B------:R-:W-:Y:S02]  /*11e80*/  SHF.R.S32.HI R32, RZ, 0x1f, R3 ;  /* 0x0000001fff207819 */ /* 0x000fe40000011403 */
[----:B------:R-:W5:Y:S01]  /*11e90*/  LD.E.128 R72, desc[UR40][R72.64] ;  /* 0x0000002848487980 */ /* 0x000f62000c101d00 */
[----:B------:R-:W-:Y:S01]  /*11ea0*/  IMAD.WIDE.U32 R20, R81, UR4, R82 ;  /* 0x0000000451147c25 */ /* 0x000fe2000f8e0052 */
[----:B------:R-:W-:Y:S02]  /*11eb0*/  ULDC.64 UR4, c[0x0][0xad8] ;  /* 0x0002b60000047ab9 */ /* 0x000fe40000000a00 */
        /* <DEDUP_REMOVED lines=19> */
[----:B------:R-:W-:Y:S02]  /*11ff0*/  PRMT R3, RZ, 0x654, R3 ;  /* 0x00000654ff037816 */ /* 0x000fe40000000003 */
[----:B------:R-:W-:Y:S01]  /*12000*/  ISETP.GE.AND P1, PT, R81, R0, PT ;  /* 0x000000005100720c */ /* 0x000fe20003f26270 */
[----:B------:R-:W-:Y:S01]  /*12010*/  VIADD R81, R223, 0x40 ;  /* 0x00000040df517836 */ /* 0x000fe20000000000 */
[----:B0-----:R0:W-:Y:S01]  /*12020*/  SYNCS.ARRIVE.TRANS64.RED.A1T0 RZ, [R3+URZ], RZ ;  /* 0x000000ff03ff79a7 */ /* 0x0011e2000810043f */
[----:B------:R0:W1:Y:S01]  /*12030*/  SHFL.IDX PT, R84, R32, RZ, 0x181f ;  /* 0x00181fff20547589 */ /* 0x00006200000e0000 */
[----:B------:R-:W-:-:S03]  /*12040*/  VIADD R87, R219, 0xc0 ;  /* 0x000000c0db577836 */ /* 0x000fc60000000000 */
[----:B------:R0:W2:Y:S01]  /*12050*/  SHFL.IDX PT, R88, R86, RZ, 0x181f ;  /* 0x00181fff56587589 */ /* 0x0000a200000e0000 */
[----:B------:R-:W-:Y:S01]  /*12060*/  ISETP.GE.AND P0, PT, R81, R0, PT ;  /* 0x000000005100720c */ /* 0x000fe20003f06270 */
[----:B------:R-:W-:-:S12]  /*12070*/  @P2 BRA `(.L_x_14381) ;  /* 0x0000000000442947 */ /* 0x000fd80003800000 */
        /* <DEDUP_REMOVED lines=17> */
.L_x_14381:
[----:B------:R-:W-:Y:S05]  /*12190*/  BSYNC B1 ;  /* 0x0000000000017941 */ /* 0x000fea0003800000 */
.L_x_14380:
        /* <DEDUP_REMOVED lines=21> */
.L_x_14383:
[----:B------:R-:W-:Y:S05]  /*122f0*/  BSYNC B1 ;  /* 0x0000000000017941 */ /* 0x000fea0003800000 */
.L_x_14382:
        /* <DEDUP_REMOVED lines=21> */
.L_x_14385:
[----:B------:R-:W-:Y:S05]  /*12450*/  BSYNC B1 ;  /* 0x0000000000017941 */ /* 0x000fea0003800000 */
.L_x_14384:
        /* <DEDUP_REMOVED lines=9> */
[CC--:B0-----:R-:W-:Y:S02]  /*124f0*/  @!P3 LEA R4, P0, R219.reuse, R32.reuse, 0x1 ;  /* 0x00000020db04b211 */ /* 0x0c1fe400078008ff */
        /* <DEDUP_REMOVED lines=14> */
.L_x_14378:
[----:B------:R-:W3:Y:S01]  /*125e0*/  LDL.LU R6, [R1+0x30] ;  /* 0x0000300001067983 */ /* 0x000ee20000300800 */
[----:B------:R-:W-:Y:S01]  /*125f0*/  ULDC.64 UR4, c[0x0][0xc00] ;  /* 0x0003000000047ab9 */ /* 0x000fe20000000a00 */
[----:B------:R-:W-:Y:S01]  /*12600*/  IMAD.MOV.U32 R0, RZ, RZ, RZ ;  /* 0x000000ffff007224 */ /* 0x000fe200078e00ff */
[----:B------:R-:W2:Y:S01]  /*12610*/  LDC R25, c[0x0][0xbe8] ;  /* 0x0002fa00ff197b82 */ /* 0x000ea20000000800 */
[----:B------:R-:W4:Y:S01]  /*12620*/  LDL.LU R3, [R1+0x34] ;  /* 0x0000340001037983 */ /* 0x000f220000300800 */
[----:B------:R-:W-:-:S04]  /*12630*/  ISETP.NE.U32.AND P0, PT, RZ, UR4, PT ;  /* 0x00000004ff007c0c */ /* 0x000fc8000bf05070 */
[----:B------:R-:W-:Y:S02]  /*12640*/  ISETP.NE.AND.EX P0, PT, RZ, UR5, PT, P0 ;  /* 0x00000005ff007c0c */ /* 0x000fe4000bf05300 */
[----:B---3--:R-:W-:-:S04]  /*12650*/  IADD3 R4, P1, R6, UR4, RZ ;  /* 0x0000000406047c10 */ /* 0x008fc8000ff3e0ff */
[----:B----4-:R-:W-:Y:S01]  /*12660*/  IADD3.X R5, R3, UR5, RZ, P1, !PT ;  /* 0x0000000503057c10 */ /* 0x010fe20008ffe4ff */
        /* <DEDUP_REMOVED lines=9> */
[----:B--2---:R-:W-:Y:S01]  /*12700*/  ISETP.NE.AND P2, PT, R25, 0x1, PT ;  /* 0x000000011900780c */ /* 0x004fe20003f45270 */
[----:B------:R-:W2:-:S12]  /*12710*/  S2R R26, SR_TID.X ;  /* 0x00000000001a7919 */ /* 0x000e980000002100 */
[----:B------:R-:W4:Y:S08]  /*12720*/  @P2 LDC R20, c[0x0][0xbec] ;  /* 0x0002fb00ff142b82 */ /* 0x000f300000000800 */
[----:B------:R-:W0:Y:S01]  /*12730*/  @P2 LDC R27, c[0x0][0xbf0] ;  /* 0x0002fc00ff1b2b82 */ /* 0x000e220000000800 */
[----:B--2---:R-:W-:-:S04]  /*12740*/  IADD3 R26, R26, -0x80, RZ ;  /* 0xffffff801a1a7810 */ /* 0x004fc80007ffe0ff */
[----:B------:R-:W-:Y:S01]  /*12750*/  ISETP.GE.AND P3, PT, R26, 0x80, PT ;  /* 0x000000801a00780c */ /* 0x000fe20003f66270 */
[----:B---3--:R-:W-:-:S12]  /*12760*/  @P1 BRA `(.L_x_14387) ;  /* 0x0000000000101947 */ /* 0x008fd80003800000 */
[----:B------:R-:W-:Y:S05]  /*12770*/  @!P0 BRA `(.L_x_14387) ;  /* 0x00000000000c8947 */ /* 0x000fea0003800000 */
[----:B------:R-:W2:Y:S04]  /*12780*/  LDG.E R3, desc[UR40][R4.64] ;  /* 0x0000002804037981 */ /* 0x000ea8000c1e1900 */
[----:B-----5:R-:W2:Y:S02]  /*12790*/  LDG.E R8, desc[UR40][R4.64+0x4] ;  /* 0x0000042804087981 */ /* 0x020ea4000c1e1900 */
[----:B--2---:R-:W-:-:S07]  /*127a0*/  IMAD.IADD R8, R8, 0x1, -R3 ;  /* 0x0000000108087824 */ /* 0x004fce00078e0a03 */
.L_x_14387:
[----:B------:R-:W2:Y:S04]  /*127b0*/  LDL.LU R4, [R1+0x38] ;  /* 0x0000380001047983 */ /* 0x000ea80000300800 */
[----:B------:R-:W3:Y:S04]  /*127c0*/  LDL.LU R3, [R1+0x44] ;  /* 0x0000440001037983 */ /* 0x000ee80000300800 */
[----:B-----5:R-:W4:Y:S01]  /*127d0*/  LDL R24, [R1+0x2c] ;  /* 0x00002c0001187983 */ /* 0x020f220000100800 */
[----:B------:R-:W-:Y:S01]  /*127e0*/  BSSY B1, `(.L_x_14388) ;  /* 0x000002d000017945 */ /* 0x000fe20003800000 */
[----:B------:R-:W-:-:S02]  /*127f0*/  SHF.R.S32.HI R11, RZ, 0x1f, R0 ;  /* 0x0000001fff0b7819 */ /* 0x000fc40000011400 */
        /* <DEDUP_REMOVED lines=27> */
[--C-:B------:R-:W-:Y:S02]  /*129b0*/  IMAD.MOV R7, RZ, RZ, -R3.reuse ;  /* 0x000000ffff077224 */ /* 0x100fe400078e0a03 */
        /* <DEDUP_REMOVED lines=15> */
.L_x_14389:
[----:B------:R-:W-:Y:S05]  /*12ab0*/  BSYNC B1 ;  /* 0x0000000000017941 */ /* 0x000fea0003800000 */
.L_x_14388:
[--C-:B--2---:R-:W-:Y:S01]  /*12ac0*/  SHF.R.S32.HI R6, RZ, 0x1f, R26.reuse ;  /* 0x0000001fff067819 */ /* 0x104fe2000001141a */
        /* <DEDUP_REMOVED lines=14> */
[----:B------:R-:W-:Y:S02]  /*12bb0*/  IMAD.IADD R9, R223, 0x1, R0 ;  /* 0x00000001df097824 */ /* 0x000fe400078e0200 */
[----:B------:R-:W-:-:S02]  /*12bc0*/  IMAD R7, R24, UR5, R6 ;  /* 0x0000000518077c24 */ /* 0x000fc4000f8e0206 */
[----:B------:R-:W-:-:S04]  /*12bd0*/  @P2 IMAD.HI.U32 R0, R9, R20, RZ ;  /* 0x0000001409002227 */ /* 0x000fc800078e00ff */
        /* <DEDUP_REMOVED lines=30> */
.L_x_14578:
[----:B------:R-:W-:Y:S01]  /*12dc0*/  IMAD R8, R8, R25, RZ ;  /* 0x0000001908087224 */ /* 0x000fe200078e02ff */
[----:B------:R-:W-:Y:S01]  /*12dd0*/  BSSY B1, `(.L_x_14391) ;  /* 0x000001f000017945 */ /* 0x000fe20003800000 */
[----:B------:R-:W-:-:S05]  /*12de0*/  IMAD.IADD R223, R10, 0x1, R223 ;  /* 0x000000010adf7824 */ /* 0x000fca00078e02df */
        /* <DEDUP_REMOVED lines=19> */
[C---:B------:R-:W-:Y:S01]  /*12f20*/  @!P1 LEA R12, P5, R20.reuse, R14, 0x1 ;  /* 0x0000000e140c9211 */ /* 0x040fe200078a08ff */
[----:B------:R4:W-:Y:S01]  /*12f30*/  @!P3 ST.E.128 desc[UR40][R6.64], RZ ;  /* 0x000000ff0600b985 */ /* 0x0009e2000c101d28 */
[----:B------:R-:W-:Y:S02]  /*12f40*/  @!P2 LEA.HI.X R11, R15, R0, R24, 0x1, P4 ;  /* 0x000000000f0ba211 */ /* 0x000fe400020f0c18 */
[----:B------:R-:W-:Y:S02]  /*12f50*/  SHF.R.S32.HI R9, RZ, 0x1f, R9 ;  /* 0x0000001fff097819 */ /* 0x000fe40000011409 */
[C---:B------:R-:W-:Y:S01]  /*12f60*/  @!P0 LEA R14, P4, R5.reuse, R14, 0x1 ;  /* 0x0000000e050e8211 */ /* 0x040fe200078808ff */
[----:B------:R4:W-:Y:S01]  /*12f70*/  @!P2 ST.E.128 desc[UR40][R10.64], RZ ;  /* 0x000000ff0a00a985 */ /* 0x0009e2000c101d28 */
[-C--:B------:R-:W-:Y:S02]  /*12f80*/  @!P1 LEA.HI.X R13, R20, R0.reuse, R21, 0x1, P5 ;  /* 0x00000000140d9211 */ /* 0x080fe400028f0c15 */
[----:B------:R-:W-:-:S03]  /*12f90*/  @!P0 LEA.HI.X R15, R5, R0, R9, 0x1, P4 ;  /* 0x00000000050f8211 */ /* 0x000fc600020f0c09 */
[----:B------:R4:W-:Y:S04]  /*12fa0*/  @!P1 ST.E.128 desc[UR40][R12.64], RZ ;  /* 0x000000ff0c009985 */ /* 0x0009e8000c101d28 */
[----:B------:R4:W-:Y:S02]  /*12fb0*/  @!P0 ST.E.128 desc[UR40][R14.64], RZ ;  /* 0x000000ff0e008985 */ /* 0x0009e4000c101d28 */
.L_x_14392:
[----:B------:R-:W-:Y:S05]  /*12fc0*/  BSYNC B1 ;  /* 0x0000000000017941 */ /* 0x000fea0003800000 */
.L_x_14391:
[----:B------:R-:W-:-:S03]  /*12fd0*/  UMOV UR4, 0xffffffff ;  /* 0xffffffff00047882 */ /* 0x000fc60000000000 */
[----:B------:R-:W-:Y:S05]  /*12fe0*/  BRA.DIV UR4, `(.L_x_14393) ;  /* 0x0000008a04507947 */ /* 0x000fea000b800000 */
[----:B--2---:R2:W0:Y:S04]  /*12ff0*/  SHFL.IDX PT, R0, R4, 0x1, 0x181f ;  /* 0x00381f0004007f89 */ /* 0x00442800000e0000 */
[----:B---34-:R2:W3:Y:S02]  /*13000*/  SHFL.IDX PT, R14, R3, 0x1, 0x181f ;  /* 0x00381f00030e7f89 */ /* 0x0184e400000e0000 */
.L_x_14582:
[----:B------:R-:W-:Y:S01]  /*13010*/  VIADD R5, R223, 0x20 ;  /* 0x00000020df057836 */ /* 0x000fe20000000000 */
[----:B------:R-:W-:Y:S04]  /*13020*/  BSSY B1, `(.L_x_14394) ;  /* 0x000001e000017945 */ /* 0x000fe80003800000 */
        /* <DEDUP_REMOVED lines=8> */
[----:B------:R-:W-:Y:S01]  /*130b0*/  VIADD R25, R219, 0x40 ;  /* 0x00000040db197836 */ /* 0x000fe20000000000 */
[----:B------:R-:W-:Y:S01]  /*130c0*/  ISETP.GE.AND P1, PT, R21, UR4, PT ;  /* 0x0000000415007c0c */ /* 0x000fe2000bf26270 */
[----:B------:R-:W-:Y:S01]  /*130d0*/  VIADD R20, R219, 0xc0 ;  /* 0x000000c0db147836 */ /* 0x000fe20000000000 */
[----:B------:R-:W-:Y:S02]  /*130e0*/  ISETP.GE.AND P0, PT, R9, UR4, PT ;  /* 0x0000000409007c0c */ /* 0x000fe4000bf06270 */
[----:B------:R-:W-:-:S02]  /*130f0*/  SHF.R.S32.HI R12, RZ, 0x1f, R219 ;  /* 0x0000001fff0c7819 */ /* 0x000fc400000114db */
[----:B------:R-:W-:Y:S02]  /*13100*/  SHF.R.S32.HI R25, RZ, 0x1f, R25 ;  /* 0x0000001fff197819 */ /* 0x000fe40000011419 */
[C---:B------:R-:W-:Y:S02]  /*13110*/  IADD3 R24, R219.reuse, 0x80, RZ ;  /* 0x00000080db187810 */ /* 0x040fe40007ffe0ff */
[-C--:B---3--:R-:W-:Y:S02]  /*13120*/  @!P3 LEA R6, P5, R219, R14.reuse, 0x1 ;  /* 0x0000000edb06b211 */ /* 0x088fe400078a08ff */
[----:B------:R-:W-:Y:S02]  /*13130*/  @!P2 LEA R10, P4, R15, R14, 0x1 ;  /* 0x0000000e0f0aa211 */ /* 0x000fe400078808ff */
[----:B0-----:R-:W-:Y:S02]  /*13140*/  @!P3 LEA.HI.X R7, R219, R0, R12, 0x1, P5 ;  /* 0x00000000db07b211 */ /* 0x001fe400028f0c0c */
[----:B------:R-:W-:-:S02]  /*13150*/  @!P1 LEA R12, P5, R21, R14, 0x1 ;  /* 0x0000000e150c9211 */ /* 0x000fc400078a08ff */
[----:B------:R-:W-:Y:S01]  /*13160*/  SHF.R.S32.HI R24, RZ, 0x1f, R24 ;  /* 0x0000001fff187819 */ /* 0x000fe20000011418 */
        /* <DEDUP_REMOVED lines=9> */
.L_x_14395:
[----:B------:R-:W-:Y:S05]  /*13200*/  BSYNC B1 ;  /* 0x0000000000017941 */ /* 0x000fea0003800000 */
.L_x_14394:
[----:B------:R-:W-:-:S03]  /*13210*/  UMOV UR4, 0xffffffff ;  /* 0xffffffff00047882 */ /* 0x000fc60000000000 */
[----:B------:R-:W-:Y:S05]  /*13220*/  BRA.DIV UR4, `(.L_x_14396) ;  /* 0x0000008a04087947 */ /* 0x000fea000b800000 */
[----:B0-----:R0:W0:Y:S04]  /*13230*/  SHFL.IDX PT, R0, R4, 0x2, 0x181f ;  /* 0x00581f0004007f89 */ /* 0x00102800000e0000 */
[----:B---34-:R3:W4:Y:S02]  /*13240*/  SHFL.IDX PT, R14, R3, 0x2, 0x181f ;  /* 0x00581f00030e7f89 */ /* 0x01872400000e0000 */
.L_x_14586:
        /* <DEDUP_REMOVED lines=13> */
[----:B------:R-:W-:Y:S01]  /*13320*/  ISETP.GE.AND P0, PT, R9, UR4, PT ;  /* 0x0000000409007c0c */ /* 0x000fe2000bf06270 */
[----:B------:R-:W-:Y:S01]  /*13330*/  VIADD R20, R219, 0xc0 ;  /* 0x000000c0db147836 */ /* 0x000fe20000000000 */
[----:B------:R-:W-:-:S02]  /*13340*/  SHF.R.S32.HI R12, RZ, 0x1f, R219 ;  /* 0x0000001fff0c7819 */ /* 0x000fc400000114db */
[----:B------:R-:W-:Y:S02]  /*13350*/  SHF.R.S32.HI R25, RZ, 0x1f, R25 ;  /* 0x0000001fff197819 */ /* 0x000fe40000011419 */
[----:B------:R-:W-:Y:S02]  /*13360*/  SHF.R.S32.HI R24, RZ, 0x1f, R24 ;  /* 0x0000001fff187819 */ /* 0x000fe40000011418 */
[-C--:B----4-:R-:W-:Y:S02]  /*13370*/  @!P3 LEA R6, P5, R219, R14.reuse, 0x1 ;  /* 0x0000000edb06b211 */ /* 0x090fe400078a08ff */
[----:B------:R-:W-:Y:S02]  /*13380*/  @!P2 LEA R10, P4, R15, R14, 0x1 ;  /* 0x0000000e0f0aa211 */ /* 0x000fe400078808ff */
[----:B0-----:R-:W-:Y:S02]  /*13390*/  @!P3 LEA.HI.X R7, R219, R0, R12, 0x1, P5 ;  /* 0x00000000db07b211 */ /* 0x001fe400028f0c0c */
        /* <DEDUP_REMOVED lines=10> */
.L_x_14398:
[----:B------:R-:W-:Y:S05]  /*13440*/  BSYNC B1 ;  /* 0x0000000000017941 */ /* 0x000fea0003800000 */
.L_x_14397:
[----:B------:R-:W-:-:S03]  /*13450*/  UMOV UR4, 0xffffffff ;  /* 0xffffffff00047882 */ /* 0x000fc60000000000 */
[----:B------:R-:W-:Y:S05]  /*13460*/  BRA.DIV UR4, `(.L_x_14399) ;  /* 0x0000008604c07947 */ /* 0x000fea000b800000 */
[----:B0-----:R0:W0:Y:S04]  /*13470*/  SHFL.IDX PT, R0, R4, 0x3, 0x181f ;  /* 0x00781f0004007f89 */ /* 0x00102800000e0000 */
[----:B----4-:R4:W0:Y:S02]  /*13480*/  SHFL.IDX PT, R14, R3, 0x3, 0x181f ;  /* 0x00781f00030e7f89 */ /* 0x01082400000e0000 */
.L_x_14590:
        /* <DEDUP_REMOVED lines=30> */
.L_x_14386:
[----:B------:R-:W-:Y:S05]  /*13670*/  BSYNC B0 ;  /* 0x0000000000007941 */ /* 0x000fea0003800000 */
.L_x_14377:
[----:B------:R-:W-:Y:S02]  /*13680*/  ULDC UR4, c[0x0][0xc3c] ;  /* 0x00030f0000047ab9 */ /* 0x000fe40000000800 */
[----:B-1----:R-:W-:-:S13]  /*13690*/  ISETP.GE.AND P0, PT, R35, UR4, PT ;  /* 0x0000000423007c0c */ /* 0x002fda000bf06270 */
[----:B------:R-:W-:Y:S05]  /*136a0*/  @!P0 BRA `(.L_x_14400) ;  /* 0xfffffed800988947 */ /* 0x000fea000383ffff */
[----:B------:R-:W-:Y:S05]  /*136b0*/  BRA `(.L_x_14241) ;  /* 0x0000006c00307947 */ /* 0x000fea0003800000 */
.L_x_14239:
        /* <DEDUP_REMOVED lines=16> */
.L_x_14401:
        /* <DEDUP_REMOVED lines=41> */
.L_x_14407:
        /* <DEDUP_REMOVED lines=12> */
.L_x_14406:
[----:B------:R-:W-:Y:S05]  /*13b10*/  BSYNC B0 ;  /* 0x0000000000007941 */ /* 0x000fea0003800000 */
.L_x_14405:
        /* <DEDUP_REMOVED lines=20> */
.L_x_14403:
        /* <DEDUP_REMOVED lines=20> */
.L_x_14408:
        /* <DEDUP_REMOVED lines=56> */
[----:B------:R-:W-:-:S04]  /*14120*/  IMAD R18, R2, R18, R3 ;  /* 0x0000001202127224 */ /* 0x000fc800078e0203 */
[----:B------:R-:W-:Y:S01]  /*14130*/  IMAD.IADD R17, R4, 0x1, R17 ;  /* 0x0000000104117824 */ /* 0x000fe200078e0211 */
[----:B------:R-:W-:Y:S06]  /*14140*/  BRA `(.L_x_14409) ;  /* 0x00000000000c7947 */ /* 0x000fec0003800000 */
.L_x_14404:
[----:B------:R-:W-:Y:S02]  /*14150*/  IMAD.MOV.U32 R17, RZ, RZ, RZ ;  /* 0x000000ffff117224 */ /* 0x000fe400078e00ff */
[----:B------:R-:W-:Y:S02]  /*14160*/  IMAD.U32 R16, RZ, RZ, UR6 ;  /* 0x00000006ff107e24 */ /* 0x000fe4000f8e00ff */
[----:B------:R-:W-:-:S07]  /*14170*/  IMAD.MOV.U32 R18, RZ, RZ, RZ ;  /* 0x000000ffff127224 */ /* 0x000fce00078e00ff */
.L_x_14409:
[----:B------:R-:W-:-:S13]  /*14180*/  ISETP.NE.AND P0, PT, R5, RZ, PT ;  /* 0x000000ff0500720c */ /* 0x000fda0003f05270 */
[----:B------:R-:W0:Y:S01]  /*14190*/  @!P0 S2R R3, SR_CgaCtaId ;  /* 0x0000000000038919 */ /* 0x000e220000008800 */
[----:B------:R-:W-:-:S04]  /*141a0*/  @!P0 MOV R2, 0x400 ;  /* 0x0000040000028802 */ /* 0x000fc80000000f00 */
[----:B0-----:R-:W-:-:S05]  /*141b0*/  @!P0 LEA R2, R3, R2, 0x18 ;  /* 0x0000000203028211 */ /* 0x001fca00078ec0ff */
[----:B------:R0:W-:Y:S01]  /*141c0*/  @!P0 STS.128 [R2+0x228d0], R16 ;  /* 0x0228d01002008388 */ /* 0x0001e20000000c00 */
[----:B------:R-:W-:Y:S06]  /*141d0*/  BAR.ARV 0x5, 0x180 ;  /* 0x0146000000007b1d */ /* 0x000fec0000002000 */
.L_x_14402:
[----:B------:R2:W-:Y:S01]  /*141e0*/  STL [R1+0x24], RZ ;  /* 0x000024ff01007387 */ /* 0x0005e20000100800 */
[----:B------:R-:W-:Y:S01]  /*141f0*/  ULDC UR4, c[0x0][0xc3c] ;  /* 0x00030f0000047ab9 */ /* 0x000fe20000000800 */
[----:B------:R-:W-:Y:S01]  /*14200*/  IMAD.MOV.U32 R26, RZ, RZ, 0x1 ;  /* 0x00000001ff1a7424 */ /* 0x000fe200078e00ff */
[----:B-1----:R-:W-:Y:S02]  /*14210*/  ISETP.GE.AND P0, PT, R19, UR4, PT ;  /* 0x0000000413007c0c */ /* 0x002fe4000bf06270 */
[----:B------:R-:W-:-:S11]  /*14220*/  MOV R25, RZ ;  /* 0x000000ff00197202 */ /* 0x000fd60000000f00 */
[----:B--2---:R-:W-:Y:S05]  /*14230*/  @P0 BRA `(.L_x_14410) ;  /* 0x0000005c00740947 */ /* 0x004fea0003800000 */
[----:B------:R-:W2:Y:S01]  /*14240*/  LDL R4, [R1] ;  /* 0x0000000001047983 */ /* 0x000ea20000100800 */
        /* <DEDUP_REMOVED lines=28> */
.L_x_14509:
[----:B-1----:R-:W1:Y:S02]  /*14410*/  LDC.64 R2, c[0x0][0xc88] ;  /* 0x00032200ff027b82 */ /* 0x002e640000000a00 */
[----:B-1----:R-:W-:-:S05]  /*14420*/  IMAD.WIDE R2, R19, 0x4, R2 ;  /* 0x0000000413027825 */ /* 0x002fca00078e0202 */
[----:B------:R-:W0:Y:S01]  /*14430*/  LDG.E R35, desc[UR40][R2.64] ;  /* 0x0000002802237981 */ /* 0x000e22000c1e1900 */
[----:B------:R-:W-:Y:S05]  /*14440*/  YIELD ;  /* 0x0000000000007946 */ /* 0x000fea0003800000 */
[----:B------:R-:W-:Y:S01]  /*14450*/  ULDC.64 UR4, c[0x0][0xa28] ;  /* 0x00028a0000047ab9 */ /* 0x000fe20000000a00 */
[----:B------:R-:W-:Y:S01]  /*14460*/  MOV R31, RZ ;  /* 0x000000ff001f7202 */ /* 0x000fe20000000f00 */
[----:B------:R-:W-:Y:S01]  /*14470*/  IMAD.MOV.U32 R6, RZ, RZ, RZ ;  /* 0x000000ffff067224 */ /* 0x000fe200078e00ff */
[----:B------:R-:W-:Y:S01]  /*14480*/  ISETP.NE.U32.AND P0, PT, RZ, UR4, PT ;  /* 0x00000004ff007c0c */ /* 0x000fe2000bf05070 */
[----:B------:R-:W-:Y:S01]  /*14490*/  ULDC.64 UR8, c[0x0][0xa18] ;  /* 0x0002860000087ab9 */ /* 0x000fe20000000a00 */
        /* <DEDUP_REMOVED lines=19> */
[----:B--23--:R-:W-:-:S03]  /*145d0*/  IADD3 R4, P4, R28, UR6, RZ ;  /* 0x000000061c047c10 */ /* 0x00cfc6000ff9e0ff */
        /* <DEDUP_REMOVED lines=25> */
[----:B--2---:R-:W-:-:S05]  /*14770*/  IADD3 R10, -R8, R9, RZ ;  /* 0x00000009080a7210 */ /* 0x004fca0007ffe1ff */
[----:B------:R1:W-:Y:S02]  /*14780*/  STL [R1+0xc], R10 ;  /* 0x00000c0a01007387 */ /* 0x0003e40000100800 */
.L_x_14411:
        /* <DEDUP_REMOVED lines=9> */
.L_x_14412:
        /* <DEDUP_REMOVED lines=9> */
.L_x_14413:
        /* <DEDUP_REMOVED lines=13> */
[----:B---3--:R-:W-:-:S04]  /*14980*/  @P0 IMAD.HI.U32 R4, R2, R4, RZ ;  /* 0x0000000402040227 */ /* 0x008fc800078e00ff */
[----:B------:R-:W-:Y:S01]  /*14990*/  IMAD.HI R5, R5, 0x2aaaaaab, RZ ;  /* 0x2aaaaaab05057827 */ /* 0x000fe200078e02ff */
[----:B----4-:R-:W-:Y:S02]  /*149a0*/  @P0 SHF.R.U32.HI R2, RZ, R3, R4 ;  /* 0x00000003ff020219 */ /* 0x010fe40000011604 */
[----:B------:R-:W-:Y:S02]  /*149b0*/  IADD3 R4, R33, 0x60, -R10 ;  /* 0x0000006021047810 */ /* 0x000fe40007ffe80a */
[----:B------:R-:W-:-:S03]  /*149c0*/  SHF.R.U32.HI R3, RZ, 0x1f, R5 ;  /* 0x0000001fff037819 */ /* 0x000fc60000011605 */
[----:B------:R-:W-:Y:S01]  /*149d0*/  IMAD.IADD R2, R4, 0x1, R2 ;  /* 0x0000000104027824 */ /* 0x000fe200078e0202 */
[----:B------:R-:W-:-:S03]  /*149e0*/  LEA.HI.SX32 R5, R5, R3, 0x1c ;  /* 0x0000000305057211 */ /* 0x000fc600078fe2ff */
[----:B------:R-:W-:-:S05]  /*149f0*/  IMAD.HI R2, R2, 0x2aaaaaab, RZ ;  /* 0x2aaaaaab02027827 */ /* 0x000fca00078e02ff */
[----:B------:R-:W-:-:S04]  /*14a00*/  SHF.R.U32.HI R3, RZ, 0x1f, R2 ;  /* 0x0000001fff037819 */ /* 0x000fc80000011602 */
[----:B------:R-:W-:-:S04]  /*14a10*/  LEA.HI.SX32 R3, R2, R3, 0x1c ;  /* 0x0000000302037211 */ /* 0x000fc800078fe2ff */
[----:B------:R-:W-:-:S05]  /*14a20*/  VIMNMX R2, R5, R3, PT ;  /* 0x0000000305027248 */ /* 0x000fca0003fe0100 */
[--C-:B------:R-:W-:Y:S02]  /*14a30*/  IMAD R2, R2, 0x60, -R7.reuse ;  /* 0x0000006002027824 */ /* 0x100fe400078e0a07 */
[----:B------:R-:W-:-:S03]  /*14a40*/  IMAD.MOV R7, RZ, RZ, -R7 ;  /* 0x000000ffff077224 */ /* 0x000fc600078e0a07 */
        /* <DEDUP_REMOVED lines=20> */
.L_x_14593:
[----:B---3--:R-:W-:Y:S02]  /*14b90*/  ISETP.NE.AND P0, PT, R14, RZ, PT ;  /* 0x000000ff0e00720c */ /* 0x008fe40003f05270 */
[----:B------:R-:W-:-:S11]  /*14ba0*/  PLOP3.LUT P6, PT, PT, PT, PT, 0x8, 0x0 ;  /* 0x000000000000781c */ /* 0x000fd60003fce170 */
[----:B------:R-:W-:Y:S05]  /*14bb0*/  @P0 BRA `(.L_x_14417) ;  /* 0x00000000000c0947 */ /* 0x000fea0003800000 */
[----:B------:R-:W-:-:S03]  /*14bc0*/  UMOV UR4, 0xffffffff ;  /* 0xffffffff00047882 */ /* 0x000fc60000000000 */
[----:B------:R-:W-:Y:S05]  /*14bd0*/  BRA.DIV UR4, `(.L_x_14418) ;  /* 0x0000007204607947 */ /* 0x000fea000b800000 */
[----:B------:R-:W-:-:S13]  /*14be0*/  ELECT P6, URZ, PT ;  /* 0x00000000003f782f */ /* 0x000fda00038c0000 */
.L_x_14417:
        /* <DEDUP_REMOVED lines=9> */
.L_x_14596:
[----:B------:R-:W-:Y:S05]  /*14c80*/  BSYNC B1 ;  /* 0x0000000000017941 */ /* 0x000fea0003800000 */
.L_x_14419:
[----:B------:R-:W-:Y:S04]  /*14c90*/  BSSY B1, `(.L_x_14421) ;  /* 0x000007b000017945 */ /* 0x000fe80003800000 */
[----:B------:R-:W-:Y:S05]  /*14ca0*/  @!P6 BRA `(.L_x_14422) ;  /* 0x0000000400e4e947 */ /* 0x000fea0003800000 */
[----:B0-----:R-:W-:Y:S01]  /*14cb0*/  IMAD R3, R24, 0x8, R23 ;  /* 0x0000000818037824 */ /* 0x001fe200078e0217 */
[----:B------:R-:W-:Y:S01]  /*14cc0*/  SHF.L.U32 R8, R27, 0x1f, RZ ;  /* 0x0000001f1b087819 */ /* 0x000fe200000006ff */
[----:B------:R-:W0:Y:S01]  /*14cd0*/  S2R R9, SR_TID.X ;  /* 0x0000000000097919 */ /* 0x000e220000002100 */
[----:B------:R-:W-:Y:S02]  /*14ce0*/  BSSY B2, `(.L_x_14423) ;  /* 0x0000005000027945 */ /* 0x000fe40003800000 */
[----:B------:R-:W2:Y:S01]  /*14cf0*/  SYNCS.PHASECHK.TRANS64.TRYWAIT P0, [R3+URZ+0x228a0], R8 ;  /* 0x0228a008030075a7 */ /* 0x000ea2000800017f */
[----:B0-----:R-:W-:-:S04]  /*14d00*/  LOP3.LUT R9, R9, 0x7f, RZ, 0xc0, !PT ;  /* 0x0000007f09097812 */ /* 0x001fc800078ec0ff */
[----:B------:R-:W-:Y:S01]  /*14d10*/  ISETP.NE.AND P1, PT, R9, RZ, PT ;  /* 0x000000ff0900720c */ /* 0x000fe20003f25270 */
[----:B--2---:R-:W-:-:S12]  /*14d20*/  @!P0 BRA `(.L_x_14424) ;  /* 0x0000007000408947 */ /* 0x004fd80003800000 */
.L_x_14597:
[----:B------:R-:W-:Y:S05]  /*14d30*/  BSYNC B2 ;  /* 0x0000000000027941 */ /* 0x000fea0003800000 */
.L_x_14423:
[----:B------:R-:W-:Y:S04]  /*14d40*/  BSSY B2, `(.L_x_14425) ;  /* 0x0000009000027945 */ /* 0x000fe80003800000 */
[----:B------:R-:W-:Y:S05]  /*14d50*/  @P1 BRA `(.L_x_14426) ;  /* 0x00000000001c1947 */ /* 0x000fea0003800000 */
[----:B-1----:R-:W1:Y:S01]  /*14d60*/  S2R R10, SR_TID.X ;  /* 0x00000000000a7919 */ /* 0x002e620000002100 */
[----:B------:R-:W-:-:S04]  /*14d70*/  MOV R9, 0x3000 ;  /* 0x0000300000097802 */ /* 0x000fc80000000f00 */
[----:B------:R2:W-:Y:S01]  /*14d80*/  SYNCS.ARRIVE.TRANS64 RZ, [R3+URZ+0x22890], R9 ;  /* 0x0228900903ff79a7 */ /* 0x0005e2000800003f */
[----:B-1----:R-:W-:-:S04]  /*14d90*/  LOP3.LUT R10, R10, 0x1f, RZ, 0xc0, !PT ;  /* 0x0000001f0a0a7812 */ /* 0x002fc800078ec0ff */
[----:B------:R-:W-:-:S13]  /*14da0*/  ISETP.NE.AND P0, PT, R10, RZ, PT ;  /* 0x000000ff0a00720c */ /* 0x000fda0003f05270 */
[----:B--2---:R-:W-:Y:S05]  /*14db0*/  @!P0 BRA `(.L_x_14426) ;  /* 0x0000000000048947 */ /* 0x004fea0003800000 */
[----:B------:R-:W-:Y:S01]  /*14dc0*/  BPT.TRAP 0x1 ;  /* 0x000000040000795c */ /* 0x000fe20000300000 */
.L_x_14426:
[----:B------:R-:W-:Y:S05]  /*14dd0*/  BSYNC B2 ;  /* 0x0000000000027941 */ /* 0x000fea0003800000 */
.L_x_14425:
[----:B------:R-:W-:Y:S01]  /*14de0*/  IMAD.MOV.U32 R14, RZ, RZ, RZ ;  /* 0x000000ffff0e7224 */ /* 0x000fe200078e00ff */
[----:B------:R-:W-:Y:S01]  /*14df0*/  UIADD3 UR4, UP0, UR38, 0x570, URZ ;  /* 0x0000057026047890 */ /* 0x000fe2000ff1e03f */
[----:B------:R-:W-:Y:S01]  /*14e00*/  IMAD R9, R2, 0x60, R0 ;  /* 0x0000006002097824 */ /* 0x000fe200078e0200 */
[----:B------:R-:W-:Y:S01]  /*14e10*/  PLOP3.LUT P0, PT, PT, PT, PT, 0x80, 0x0 ;  /* 0x000000000000781c */ /* 0x000fe20003f0f070 */
[----:B-1----:R-:W-:Y:S01]  /*14e20*/  IMAD R10, R24, 0x3000, R23 ;  /* 0x00003000180a7824 */ /* 0x002fe200078e0217 */
[----:B------:R-:W-:Y:S01]  /*14e30*/  R2UR UR10, R14 ;  /* 0x000000000e0a72ca */ /* 0x000fe200000e0000 */
[----:B------:R-:W-:Y:S01]  /*14e40*/  VIADD R9, R9, 0xffffffa0 ;  /* 0xffffffa009097836 */ /* 0x000fe20000000000 */
[----:B------:R-:W-:Y:S01]  /*14e50*/  UIADD3.X UR5, URZ, UR39, URZ, UP0, !UPT ;  /* 0x000000273f057290 */ /* 0x000fe200087fe43f */
[----:B------:R-:W-:Y:S01]  /*14e60*/  VIADD R10, R10, 0x1c400 ;  /* 0x0001c4000a0a7836 */ /* 0x000fe20000000000 */
[----:B------:R-:W-:Y:S01]  /*14e70*/  UMOV UR6, 0x0 ;  /* 0x0000000000067882 */ /* 0x000fe20000000000 */
[----:B------:R-:W-:Y:S01]  /*14e80*/  VIADD R11, R3, 0x22890 ;  /* 0x00022890030b7836 */ /* 0x000fe20000000000 */
[----:B------:R-:W-:-:S09]  /*14e90*/  UMOV UR7, 0x12f00000 ;  /* 0x12f0000000077882 */ /* 0x000fd20000000000 */
.L_x_14427:
        /* <DEDUP_REMOVED lines=13> */
.L_x_14598:
[----:B------:R-:W-:Y:S05]  /*14f70*/  BSYNC B2 ;  /* 0x0000000000027941 */ /* 0x000fea0003800000 */
.L_x_14428:
        /* <DEDUP_REMOVED lines=11> */
.L_x_14431:
[----:B------:R-:W-:Y:S05]  /*15030*/  BSYNC B2 ;  /* 0x0000000000027941 */ /* 0x000fea0003800000 */
.L_x_14430:
        /* <DEDUP_REMOVED lines=9> */
.L_x_14432:
        /* <DEDUP_REMOVED lines=15> */
.L_x_14433:
        /* <DEDUP_REMOVED lines=15> */
.L_x_14434:
        /* <DEDUP_REMOVED lines=15> */
.L_x_14435:
        /* <DEDUP_REMOVED lines=10> */
.L_x_14422:
[----:B------:R-:W-:Y:S05]  /*15440*/  BSYNC B1 ;  /* 0x0000000000017941 */ /* 0x000fea0003800000 */
.L_x_14421:
        /* <DEDUP_REMOVED lines=9> */
.L_x_14451:
        /* <DEDUP_REMOVED lines=11> */
.L_x_14599:
[----:B------:R-:W-:Y:S05]  /*15590*/  BSYNC B2 ;  /* 0x0000000000027941 */ /* 0x000fea0003800000 */
.L_x_14438:
[----:B------:R-:W-:Y:S04]  /*155a0*/  BSSY B2, `(.L_x_14440) ;  /* 0x0000009000027945 */ /* 0x000fe80003800000 */
[----:B------:R-:W-:Y:S05]  /*155b0*/  @P2 BRA `(.L_x_14441) ;  /* 0x00000000001c2947 */ /* 0x000fea0003800000 */
[----:B------:R-:W2:Y:S01]  /*155c0*/  S2R R9, SR_TID.X ;  /* 0x0000000000097919 */ /* 0x000ea20000002100 */
[----:B------:R-:W-:-:S04]  /*155d0*/  MOV R3, 0x3000 ;  /* 0x0000300000037802 */ /* 0x000fc80000000f00 */
[----:B------:R3:W-:Y:S01]  /*155e0*/  SYNCS.ARRIVE.TRANS64 RZ, [R8+URZ+0x22890], R3 ;  /* 0x0228900308ff79a7 */ /* 0x0007e2000800003f */
[----:B--2---:R-:W-:-:S04]  /*155f0*/  LOP3.LUT R9, R9, 0x1f, RZ, 0xc0, !PT ;  /* 0x0000001f09097812 */ /* 0x004fc800078ec0ff */
[----:B------:R-:W-:-:S13]  /*15600*/  ISETP.NE.AND P1, PT, R9, RZ, PT ;  /* 0x000000ff0900720c */ /* 0x000fda0003f25270 */
[----:B---3--:R-:W-:Y:S05]  /*15610*/  @!P1 BRA `(.L_x_14441) ;  /* 0x0000000000049947 */ /* 0x008fea0003800000 */
[----:B------:R-:W-:Y:S01]  /*15620*/  BPT.TRAP 0x1 ;  /* 0x000000040000795c */ /* 0x000fe20000300000 */
.L_x_14441:
[----:B------:R-:W-:Y:S05]  /*15630*/  BSYNC B2 ;  /* 0x0000000000027941 */ /* 0x000fea0003800000 */
.L_x_14440:
        /* <DEDUP_REMOVED lines=10> */
[----:B------:R-:W-:-:S10]  /*156e0*/  UMOV UR7, 0x12f00000 ;  /* 0x12f0000000077882 */ /* 0x000fd40000000000 */
.L_x_14442:
        /* <DEDUP_REMOVED lines=13> */
.L_x_14600:
[----:B------:R-:W-:Y:S05]  /*157c0*/  BSYNC B2 ;  /* 0x0000000000027941 */ /* 0x000fea0003800000 */
.L_x_14443:
        /* <DEDUP_REMOVED lines=11> */
.L_x_14446:
[----:B------:R-:W-:Y:S05]  /*15880*/  BSYNC B2 ;  /* 0x0000000000027941 */ /* 0x000fea0003800000 */
.L_x_14445:
        /* <DEDUP_REMOVED lines=9> */
.L_x_14447:
        /* <DEDUP_REMOVED lines=15> */
.L_x_14448:
        /* <DEDUP_REMOVED lines=15> */
.L_x_14449:
        /* <DEDUP_REMOVED lines=15> */
.L_x_14450:
        /* <DEDUP_REMOVED lines=10> */
.L_x_14437:
[----:B------:R-:W-:Y:S05]  /*15c90*/  BSYNC B1 ;  /* 0x0000000000017941 */ /* 0x000fea0003800000 */
.L_x_14436:
        /* <DEDUP_REMOVED lines=8> */
.L_x_14415:
[----:B------:R-:W-:Y:S05]  /*15d20*/  BSYNC B0 ;  /* 0x0000000000007941 */ /* 0x000fea0003800000 */
.L_x_14414:
        /* <DEDUP_REMOVED lines=35> */
.L_x_14453:
        /* <DEDUP_REMOVED lines=12> */
[----:B------:R-:W-:Y:S01]  /*16020*/  MOV R13, RZ ;  /* 0x000000ff000d7202 */ /* 0x000fe20000000f00 */
[----:B------:R-:W-:Y:S02]  /*16030*/  IMAD.U32 R7, RZ, RZ, UR9 ;  /* 0x00000009ff077e24 */ /* 0x000fe4000f8e00ff */
[----:B-1----:R-:W-:-:S02]  /*16040*/  IMAD.U32 R10, RZ, RZ, UR4 ;  /* 0x00000004ff0a7e24 */ /* 0x002fc4000f8e00ff */
[----:B------:R-:W-:Y:S02]  /*16050*/  IMAD.U32 R11, RZ, RZ, UR5 ;  /* 0x00000005ff0b7e24 */ /* 0x000fe4000f8e00ff */
[----:B------:R-:W-:Y:S02]  /*16060*/  IMAD.MOV.U32 R8, RZ, RZ, 0x70 ;  /* 0x00000070ff087424 */ /* 0x000fe400078e00ff */
[----:B------:R-:W-:-:S07]  /*16070*/  IMAD.MOV.U32 R12, RZ, RZ, 0x1 ;  /* 0x00000001ff0c7424 */ /* 0x000fce00078e00ff */
[----:B------:R-:W-:-:S07]  /*16080*/  LEPC R20, `(.L_x_14456) ;  /* 0x000000001014794e */ /* 0x000fce0000000000 */
[----:B0-----:R-:W-:Y:S05]  /*16090*/  CALL.ABS.NOINC R2 ;  /* 0x0000000002007343 */ /* 0x001fea0003c00000 */
.L_x_14456:
[----:B------:R-:W-:Y:S05]  /*160a0*/  BSYNC B6 ;  /* 0x0000000000067941 */ /* 0x000fea0003800000 */
.L_x_14455:
        /* <DEDUP_REMOVED lines=14> */
[----:B-1----:R-:W-:Y:S02]  /*16190*/  IMAD.U32 R10, RZ, RZ, UR4 ;  /* 0x00000004ff0a7e24 */ /* 0x002fe4000f8e00ff */
[----:B------:R-:W-:Y:S02]  /*161a0*/  IMAD.U32 R11, RZ, RZ, UR5 ;  /* 0x00000005ff0b7e24 */ /* 0x000fe4000f8e00ff */
[----:B------:R-:W-:Y:S02]  /*161b0*/  IMAD.MOV.U32 R12, RZ, RZ, 0x1 ;  /* 0x00000001ff0c7424 */ /* 0x000fe400078e00ff */
[----:B0-----:R-:W-:-:S07]  /*161c0*/  IMAD.MOV.U32 R13, RZ, RZ, RZ ;  /* 0x000000ffff0d7224 */ /* 0x001fce00078e00ff */
[----:B------:R-:W-:-:S07]  /*161d0*/  LEPC R20, `(.L_x_14459) ;  /* 0x000000001014794e */ /* 0x000fce0000000000 */
[----:B--2---:R-:W-:Y:S05]  /*161e0*/  CALL.ABS.NOINC R2 ;  /* 0x0000000002007343 */ /* 0x004fea0003c00000 */
.L_x_14459:
        /* <DEDUP_REMOVED lines=15> */
.L_x_14458:
[----:B------:R-:W-:Y:S05]  /*162e0*/  BSYNC B6 ;  /* 0x0000000000067941 */ /* 0x000fea0003800000 */
.L_x_14457:
[----:B------:R-:W2:Y:S01]  /*162f0*/  LDL R21, [R1+0x10] ;  /* 0x0000100001157983 */ /* 0x000ea20000100800 */
[----:B------:R-:W-:Y:S01]  /*16300*/  ULDC.64 UR4, c[0x0][0x9f8] ;  /* 0x00027e0000047ab9 */ /* 0x000fe20000000a00 */
[----:B------:R-:W0:Y:S01]  /*16310*/  LDC R9, c[0x0][0x430] ;  /* 0x00010c00ff097b82 */ /* 0x000e220000000800 */
[----:B------:R-:W-:Y:S01]  /*16320*/  ISETP.NE.U32.AND P0, PT, RZ, UR4, PT ;  /* 0x00000004ff007c0c */ /* 0x000fe2000bf05070 */
[----:B------:R-:W3:Y:S03]  /*16330*/  S2R R20, SR_TID.X ;  /* 0x0000000000147919 */ /* 0x000ee60000002100 */
[----:B------:R-:W-:-:S13]  /*16340*/  ISETP.NE.AND.EX P0, PT, RZ, UR5, PT, P0 ;  /* 0x00000005ff007c0c */ /* 0x000fda000bf05300 */
[----:B------:R-:W-:Y:S01]  /*16350*/  @P0 IADD3 R2, P1, R28, UR4, RZ ;  /* 0x000000041c020c10 */ /* 0x000fe2000ff3e0ff */
[----:B------:R-:W-:Y:S01]  /*16360*/  IMAD.MOV.U32 R36, RZ, RZ, RZ ;  /* 0x000000ffff247224 */ /* 0x000fe200078e00ff */
[----:B-1----:R-:W1:Y:S01]  /*16370*/  S2R R10, SR_TID.X ;  /* 0x00000000000a7919 */ /* 0x002e620000002100 */
[----:B------:R-:W-:Y:S01]  /*16380*/  ULDC UR4, c[0x0][0x2f4] ;  /* 0x0000bd0000047ab9 */ /* 0x000fe20000000800 */
[----:B------:R-:W-:Y:S01]  /*16390*/  @P0 IADD3.X R3, R32, UR5, RZ, P1, !PT ;  /* 0x0000000520030c10 */ /* 0x000fe20008ffe4ff */
[----:B------:R-:W-:-:S04]  /*163a0*/  ULDC UR5, c[0x0][0x320] ;  /* 0x0000c80000057ab9 */ /* 0x000fc80000000800 */
[----:B------:R4:W2:Y:S01]  /*163b0*/  @P0 LDG.E R29, desc[UR40][R2.64] ;  /* 0x00000028021d0981 */ /* 0x0008a2000c1e1900 */
[----:B---3--:R-:W-:-:S04]  /*163c0*/  LOP3.LUT R20, R20, 0x7f, RZ, 0xc0, !PT ;  /* 0x0000007f14147812 */ /* 0x008fc800078ec0ff */
[----:B------:R-:W-:Y:S02]  /*163d0*/  SHF.R.U32.HI R34, RZ, 0x3, R20 ;  /* 0x00000003ff227819 */ /* 0x000fe40000011614 */
[----:B------:R-:W3:Y:S01]  /*163e0*/  S2R R20, SR_TID.X ;  /* 0x0000000000147919 */ /* 0x000ee20000002100 */
[----:B0-----:R-:W-:-:S13]  /*163f0*/  ISETP.NE.AND P1, PT, R9, 0x1, PT ;  /* 0x000000010900780c */ /* 0x001fda0003f25270 */
[----:B------:R-:W0:Y:S08]  /*16400*/  @P1 LDC R4, c[0x0][0x434] ;  /* 0x00010d00ff041b82 */ /* 0x000e300000000800 */
[----:B----4-:R-:W4:Y:S01]  /*16410*/  @P1 LDC R2, c[0x0][0x438] ;  /* 0x00010e00ff021b82 */ /* 0x010f220000000800 */
[----:B---3--:R-:W-:-:S05]  /*16420*/  IMAD.SHL.U32 R20, R20, 0x10, RZ ;  /* 0x0000001014147824 */ /* 0x008fca00078e00ff */
[----:B------:R-:W-:Y:S01]  /*16430*/  LOP3.LUT R20, R34, 0x70, R20, 0xf8, !PT ;  /* 0x0000007022147812 */ /* 0x000fe200078ef814 */
[----:B-1----:R-:W-:-:S05]  /*16440*/  IMAD.SHL.U32 R10, R10, 0x8, RZ ;  /* 0x000000080a0a7824 */ /* 0x002fca00078e00ff */
[----:B------:R-:W-:Y:S02]  /*16450*/  LOP3.LUT R10, R10, 0x38, RZ, 0xc0, !PT ;  /* 0x000000380a0a7812 */ /* 0x000fe400078ec0ff */
[----:B------:R-:W-:Y:S01]  /*16460*/  LOP3.LUT R22, R22, 0xffffffdf, RZ, 0xc0, !PT ;  /* 0xffffffdf16167812 */ /* 0x000fe200078ec0ff */
[----:B------:R-:W-:Y:S01]  /*16470*/  UMOV UR6, 0xffffffff ;  /* 0xffffffff00067882 */ /* 0x000fe20000000000 */
[----:B--2---:R-:W-:-:S04]  /*16480*/  VIADD R0, R21, 0xffffffff ;  /* 0xffffffff15007836 */ /* 0x004fc80000000000 */
[----:B------:R-:W-:-:S05]  /*16490*/  IMAD R6, R0, 0x60, R20 ;  /* 0x0000006000067824 */ /* 0x000fca00078e0214 */
[C---:B------:R-:W-:Y:S02]  /*164a0*/  ISETP.GE.AND P0, PT, R6.reuse, R33, PT ;  /* 0x000000210600720c */ /* 0x040fe40003f06270 */
[----:B------:R-:W-:Y:S02]  /*164b0*/  IADD3 R37, R6, R31, RZ ;  /* 0x0000001f06257210 */ /* 0x000fe40007ffe0ff */
[----:B------:R-:W-:-:S03]  /*164c0*/  ISETP.GT.U32.OR P0, PT, R20, 0x5f, P0 ;  /* 0x0000005f1400780c */ /* 0x000fc60000704470 */
[----:B0-----:R-:W-:-:S04]  /*164d0*/  @P1 IMAD.HI.U32 R3, R37, R4, RZ ;  /* 0x0000000425031227 */ /* 0x001fc800078e00ff */
[----:B------:R-:W-:Y:S01]  /*164e0*/  IMAD.MOV.U32 R8, RZ, RZ, R37 ;  /* 0x000000ffff087224 */ /* 0x000fe200078e0025 */
[----:B----4-:R-:W-:-:S05]  /*164f0*/  @P1 SHF.R.U32.HI R8, RZ, R2, R3 ;  /* 0x00000002ff081219 */ /* 0x010fca0000011603 */
[----:B------:R-:W0:Y:S08]  /*16500*/  @!P0 LDC.64 R2, c[0x0][0x428] ;  /* 0x00010a00ff028b82 */ /* 0x000e300000000a00 */
[----:B------:R-:W1:Y:S01]  /*16510*/  @!P0 LDC.64 R4, c[0x0][0x418] ;  /* 0x00010600ff048b82 */ /* 0x000e620000000a00 */
[--C-:B------:R-:W-:Y:S01]  /*16520*/  @!P0 SHF.R.S32.HI R7, RZ, 0x1f, R8.reuse ;  /* 0x0000001fff078819 */ /* 0x100fe20000011408 */
[----:B------:R-:W-:Y:S01]  /*16530*/  @!P0 IMAD.MOV.U32 R6, RZ, RZ, R8 ;  /* 0x000000ffff068224 */ /* 0x000fe200078e0008 */
        /* <DEDUP_REMOVED lines=12> */
[----:B------:R-:W-:Y:S02]  /*16600*/  LOP3.LUT R22, R22, 0xfffffffe, RZ, 0xc0, !PT ;  /* 0xfffffffe16167812 */ /* 0x000fe400078ec0ff */
[----:B-1----:R-:W-:-:S04]  /*16610*/  SHF.L.U32 R20, R20, 0x3, RZ ;  /* 0x0000000314147819 */ /* 0x002fc800000006ff */
[----:B------:R-:W-:-:S04]  /*16620*/  LOP3.LUT R20, R20, 0x38, RZ, 0xc0, !PT ;  /* 0x0000003814147812 */ /* 0x000fc800078ec0ff */
[----:B------:R-:W-:-:S04]  /*16630*/  LOP3.LUT R11, R20, 0x40, RZ, 0xfc, !PT ;  /* 0x00000040140b7812 */ /* 0x000fc800078efcff */
[----:B------:R-:W-:Y:S02]  /*16640*/  ISETP.GE.AND P3, PT, R11, UR5, PT ;  /* 0x000000050b007c0c */ /* 0x000fe4000bf66270 */
[----:B------:R-:W-:Y:S02]  /*16650*/  @P1 LOP3.LUT R22, R22, 0x1, RZ, 0xfc, !PT ;  /* 0x0000000116161812 */ /* 0x000fe400078efcff */
[----:B------:R-:W-:Y:S02]  /*16660*/  LOP3.LUT R11, R10, 0x80, RZ, 0xfc, !PT ;  /* 0x000000800a0b7812 */ /* 0x000fe400078efcff */
        /* <DEDUP_REMOVED lines=15> */
.L_x_14603:
        /* <DEDUP_REMOVED lines=8> */
.L_x_14461:
[----:B------:R-:W-:Y:S01]  /*167e0*/  IMAD R33, R0, -0x60, R33 ;  /* 0xffffffa000217824 */ /* 0x000fe200078e0221 */
[----:B------:R-:W-:Y:S01]  /*167f0*/  SHF.L.U32 R0, R26, 0x1f, RZ ;  /* 0x0000001f1a007819 */ /* 0x000fe200000006ff */
[----:B------:R-:W-:Y:S01]  /*16800*/  IMAD R32, R25, 0x8, R23 ;  /* 0x0000000819207824 */ /* 0x000fe200078e0217 */
[----:B------:R-:W-:Y:S03]  /*16810*/  BSSY B0, `(.L_x_14462) ;  /* 0x0000003000007945 */ /* 0x000fe60003800000 */
[----:B------:R-:W0:Y:S02]  /*16820*/  SYNCS.PHASECHK.TRANS64.TRYWAIT P0, [R32+URZ+0x22840], R0 ;  /* 0x02284000200075a7 */ /* 0x000e24000800017f */
[----:B0-----:R-:W-:Y:S05]  /*16830*/  @!P0 BRA `(.L_x_14463) ;  /* 0x0000005800008947 */ /* 0x001fea0003800000 */
.L_x_14604:
[----:B------:R-:W-:Y:S05]  /*16840*/  BSYNC B0 ;  /* 0x0000000000007941 */ /* 0x000fea0003800000 */
.L_x_14462:
        /* <DEDUP_REMOVED lines=27> */
[C---:B------:R-:W-:Y:S01]  /*16a00*/  LEA R0, P0, R2.reuse, UR4, 0x1 ;  /* 0x0000000402007c11 */ /* 0x040fe2000f8008ff */
[----:B------:R-:W-:Y:S02]  /*16a10*/  UMOV UR4, 0xffffffff ;  /* 0xffffffff00047882 */ /* 0x000fe40000000000 */
[----:B------:R-:W-:Y:S01]  /*16a20*/  IMAD.IADD R33, R33, 0x1, -R5 ;  /* 0x0000000121217824 */ /* 0x000fe200078e0a05 */
[----:B------:R-:W-:Y:S01]  /*16a30*/  LEA.HI.X R4, R2, UR5, R4, 0x1, P0 ;  /* 0x0000000502047c11 */ /* 0x000fe200080f0c04 */
        /* <DEDUP_REMOVED lines=55> */
.L_x_14618:
        /* <DEDUP_REMOVED lines=10> */
.L_x_14465:
        /* <DEDUP_REMOVED lines=11> */
.L_x_14466:
        /* <DEDUP_REMOVED lines=18> */
[----:B------:R0:W-:Y:S04]  /*17020*/  STL [R1+0x20], R5 ;  /* 0x0000200501007387 */ /* 0x0001e80000100800 */
[----:B------:R-:W-:Y:S01]  /*17030*/  IMAD.IADD R35, R0, 0x1, R35 ;  /* 0x0000000100237824 */ /* 0x000fe200078e0223 */
[----:B-----5:R-:W-:-:S02]  /*17040*/  SEL R2, R4, RZ, !P0 ;  /* 0x000000ff04027207 */ /* 0x020fc40004000000 */
[----:B------:R-:W-:Y:S01]  /*17050*/  SHF.R.S32.HI R0, RZ, 0x1f, R3 ;  /* 0x0000001fff007819 */ /* 0x000fe20000011403 */
[C---:B0-----:R-:W-:Y:S02]  /*17060*/  IMAD.WIDE.U32 R4, R3.reuse, UR4, RZ ;  /* 0x0000000403047c25 */ /* 0x041fe4000f8e00ff */
[----:B------:R0:W-:Y:S02]  /*17070*/  STL [R1+0x34], R2 ;  /* 0x0000340201007387 */ /* 0x0001e40000100800 */
[----:B------:R-:W-:Y:S02]  /*17080*/  IMAD R0, R0, UR4, RZ ;  /* 0x0000000400007c24 */ /* 0x000fe4000f8e02ff */
[----:B------:R2:W-:Y:S02]  /*17090*/  STL.64 [R1+0x18], R4 ;  /* 0x0000180401007387 */ /* 0x0005e40000100a00 */
[----:B------:R-:W-:Y:S02]  /*170a0*/  IMAD R0, R3, UR5, R0 ;  /* 0x0000000503007c24 */ /* 0x000fe4000f8e0200 */
[----:B0-----:R-:W-:-:S03]  /*170b0*/  VIADD R2, R23, 0x18400 ;  /* 0x0001840017027836 */ /* 0x001fc60000000000 */
[----:B------:R-:W-:Y:S02]  /*170c0*/  IADD3 R0, R5, R0, RZ ;  /* 0x0000000005007210 */ /* 0x000fe40007ffe0ff */
[----:B------:R-:W-:-:S03]  /*170d0*/  LOP3.LUT P0, RZ, R2, 0x3ff, RZ, 0xc0, !PT ;  /* 0x000003ff02ff7812 */ /* 0x000fc6000780c0ff */
[----:B------:R2:W-:Y:S10]  /*170e0*/  STL [R1+0x8], R0 ;  /* 0x0000080001007387 */ /* 0x0005f40000100800 */
[----:B--2---:R-:W-:Y:S05]  /*170f0*/  @!P0 BRA `(.L_x_14468) ;  /* 0x0000000000408947 */ /* 0x004fea0003800000 */
        /* <DEDUP_REMOVED lines=16> */
.L_x_14468:
[----:B------:R-:W-:Y:S05]  /*17200*/  BSYNC B6 ;  /* 0x0000000000067941 */ /* 0x000fea0003800000 */
.L_x_14467:
        /* <DEDUP_REMOVED lines=8> */
[----:B------:R-:W0:Y:S01]  /*17290*/  @P0 LDC R6, c[0x0][0x44c] ;  /* 0x00011300ff060b82 */ /* 0x000e220000000800 */
[----:B--2---:R-:W-:Y:S02]  /*172a0*/  IMAD.MOV.U32 R3, RZ, RZ, R0 ;  /* 0x000000ffff037224 */ /* 0x004fe400078e0000 */
[----:B------:R-:W-:Y:S02]  /*172b0*/  IMAD R0, R28, UR4, RZ ;  /* 0x000000041c007c24 */ /* 0x000fe4000f8e02ff */
        /* <DEDUP_REMOVED lines=10> */
[----:B------:R-:W-:Y:S02]  /*17360*/  IMAD.IADD R3, R3, 0x1, R0 ;  /* 0x0000000103037824 */ /* 0x000fe400078e0200 */
[----:B------:R-:W4:Y:S01]  /*17370*/  @P0 LDC R0, c[0x0][0x450] ;  /* 0x00011400ff000b82 */ /* 0x000f220000000800 */
[----:B--2---:R-:W-:-:S04]  /*17380*/  LOP3.LUT R20, R20, 0x7f, RZ, 0xc0, !PT ;  /* 0x0000007f14147812 */ /* 0x004fc800078ec0ff */
[----:B------:R-:W-:Y:S02]  /*17390*/  SHF.R.U32.HI R21, RZ, 0x3, R20 ;  /* 0x00000003ff157819 */ /* 0x000fe40000011614 */
[----:B------:R-:W2:Y:S02]  /*173a0*/  S2R R20, SR_TID.X ;  /* 0x0000000000147919 */ /* 0x000ea40000002100 */
[----:B--2---:R-:W-:-:S05]  /*173b0*/  IMAD.SHL.U32 R20, R20, 0x10, RZ ;  /* 0x0000001014147824 */ /* 0x004fca00078e00ff */
[----:B------:R-:W-:-:S04]  /*173c0*/  LOP3.LUT R20, R21, 0x70, R20, 0xf8, !PT ;  /* 0x0000007015147812 */ /* 0x000fc800078ef814 */
[----:B------:R-:W-:Y:S02]  /*173d0*/  LEA R5, R17, R20, 0x7 ;  /* 0x0000001411057211 */ /* 0x000fe400078e38ff */
[----:B------:R2:W5:Y:S03]  /*173e0*/  LDL R20, [R1+0xc] ;  /* 0x00000c0001147983 */ /* 0x0005660000100800 */
[----:B0-----:R-:W-:-:S04]  /*173f0*/  @P0 IMAD.HI.U32 R6, R5, R6, RZ ;  /* 0x0000000605060227 */ /* 0x001fc800078e00ff */
[----:B------:R-:W-:Y:S01]  /*17400*/  IMAD.MOV.U32 R4, RZ, RZ, R5 ;  /* 0x000000ffff047224 */ /* 0x000fe200078e0005 */
[----:B----4-:R-:W-:Y:S01]  /*17410*/  @P0 SHF.R.U32.HI R4, RZ, R0, R6 ;  /* 0x00000000ff040219 */ /* 0x010fe20000011606 */
        /* <DEDUP_REMOVED lines=28> */
[----:B------:R-:W2:Y:S03]  /*175e0*/  SHFL.IDX PT, R2, R4, RZ, 0x181f ;  /* 0x00181fff04027589 */ /* 0x000ea600000e0000 */
[C---:B------:R-:W-:Y:S01]  /*175f0*/  VIADD R6, R17.reuse, 0x10 ;  /* 0x0000001011067836 */ /* 0x040fe20000000000 */
[----:B------:R-:W-:-:S13]  /*17600*/  ISETP.GE.AND P0, PT, R17, R5, PT ;  /* 0x000000051100720c */ /* 0x000fda0003f06270 */
[----:B0-----:R-:W-:-:S04]  /*17610*/  @!P0 LEA R3, P2, R9, R3, 0x1 ;  /* 0x0000000309038211 */ /* 0x001fc800078408ff */
[----:B--2---:R-:W-:-:S04]  /*17620*/  @!P0 IADD3.X R2, RZ, R2, RZ, P2, !PT ;  /* 0x00000002ff028210 */ /* 0x004fc800017fe4ff */
        /* <DEDUP_REMOVED lines=25> */
[----:B------:R-:W-:Y:S02]  /*177c0*/  ISETP.GE.AND P0, PT, R6, R5, PT ;  /* 0x000000050600720c */ /* 0x000fe40003f06270 */
[----:B------:R-:W-:Y:S01]  /*177d0*/  IADD3 R6, R17, 0x40, RZ ;  /* 0x0000004011067810 */ /* 0x000fe20007ffe0ff */
        /* <DEDUP_REMOVED lines=39> */
.L_x_14635:
[----:B------:R-:W-:-:S05]  /*17a50*/  VIADD R17, R17, 0x70 ;  /* 0x0000007011117836 */ /* 0x000fca0000000000 */
[----:B------:R-:W-:-:S13]  /*17a60*/  ISETP.GE.AND P0, PT, R17, R5, PT ;  /* 0x000000051100720c */ /* 0x000fda0003f06270 */
[----:B0-2---:R-:W-:-:S04]  /*17a70*/  @!P0 LEA R2, P2, R9, R0, 0x1 ;  /* 0x0000000009028211 */ /* 0x005fc800078408ff */
[----:B------:R-:W-:-:S05]  /*17a80*/  @!P0 IADD3.X R3, RZ, R4, RZ, P2, !PT ;  /* 0x00000004ff038210 */ /* 0x000fca00017fe4ff */
[----:B------:R-:W-:Y:S01]  /*17a90*/  @!PT LDS RZ, [RZ] ;  /* 0x00000000fffff984 */ /* 0x000fe20000000800 */
[----:B------:R-:W-:Y:S01]  /*17aa0*/  @!PT LDS RZ, [RZ] ;  /* 0x00000000fffff984 */ /* 0x000fe20000000800 */
[----:B------:R-:W-:Y:S01]  /*17ab0*/  @!PT LDS RZ, [RZ] ;  /* 0x00000000fffff984 */ /* 0x000fe20000000800 */
[----:B------:R0:W-:Y:S01]  /*17ac0*/  @!P0 LDGSTS.E.BYPASS.LTC128B.128 [R8+0x1bc00], desc[UR40][R2.64], !P1 ;  /* 0x1bc0000002088fae */ /* 0x0001e2000c901d68 */
[----:B------:R-:W-:Y:S01]  /*17ad0*/  PLOP3.LUT P0, PT, PT, PT, PT, 0x80, 0x0 ;  /* 0x000000000000781c */ /* 0x000fe20003f0f070 */
[----:B------:R-:W-:-:S12]  /*17ae0*/  NOP ;  /* 0x0000000000007918 */ /* 0x000fd80000000000 */
.L_x_14470:
        /* <DEDUP_REMOVED lines=18> */
.L_x_14636:
[----:B------:R-:W-:Y:S05]  /*17c10*/  BSYNC B0 ;  /* 0x0000000000007941 */ /* 0x000fea0003800000 */
.L_x_14471:
[----:B------:R-:W2:Y:S02]  /*17c20*/  LDL R2, [R1+0x40] ;  /* 0x0000400001027983 */ /* 0x000ea40000100800 */
[----:B--2---:R-:W-:-:S13]  /*17c30*/  ISETP.NE.AND P0, PT, R2, 0x3, PT ;  /* 0x000000030200780c */ /* 0x004fda0003f05270 */
[----:B------:R-:W-:Y:S05]  /*17c40*/  @!P0 BRA `(.L_x_14473) ;  /* 0x0000000000048947 */ /* 0x000fea0003800000 */
[----:B------:R-:W-:Y:S01]  /*17c50*/  BPT.TRAP 0x1 ;  /* 0x000000040000795c */ /* 0x000fe20000300000 */
.L_x_14473:
[----:B------:R-:W-:Y:S01]  /*17c60*/  SHF.L.U32 R3, R26, 0x1f, RZ ;  /* 0x0000001f1a037819 */ /* 0x000fe200000006ff */
[----:B------:R-:W-:Y:S03]  /*17c70*/  BSSY B0, `(.L_x_14474) ;  /* 0x0000003000007945 */ /* 0x000fe60003800000 */
[----:B------:R-:W2:Y:S02]  /*17c80*/  SYNCS.PHASECHK.TRANS64.TRYWAIT P0, [R32+URZ+0x22860], R3 ;  /* 0x02286003200075a7 */ /* 0x000ea4000800017f */
[----:B--2---:R-:W-:Y:S05]  /*17c90*/  @!P0 BRA `(.L_x_14475) ;  /* 0x0000005400b48947 */ /* 0x004fea0003800000 */
.L_x_14637:
[----:B------:R-:W-:Y:S05]  /*17ca0*/  BSYNC B0 ;  /* 0x0000000000007941 */ /* 0x000fea0003800000 */
.L_x_14474:
[----:B0-----:R-:W3:Y:S01]  /*17cb0*/  LDL.LU R0, [R1+0x28] ;  /* 0x0000280001007983 */ /* 0x001ee20000300800 */
[----:B------:R-:W-:-:S03]  /*17cc0*/  ULDC.64 UR4, c[0x0][0x328] ;  /* 0x0000ca0000047ab9 */ /* 0x000fc60000000a00 */
[----:B------:R-:W4:Y:S01]  /*17cd0*/  LDL.LU R4, [R1+0x2c] ;  /* 0x00002c0001047983 */ /* 0x000f220000300800 */
[----:B--2---:R-:W-:-:S04]  /*17ce0*/  IMAD.WIDE.U32 R2, R37, UR4, RZ ;  /* 0x0000000425027c25 */ /* 0x004fc8000f8e00ff */
[----:B---3--:R-:W-:-:S04]  /*17cf0*/  IMAD R0, R0, UR4, RZ ;  /* 0x0000000400007c24 */ /* 0x008fc8000f8e02ff */
[----:B------:R-:W-:Y:S01]  /*17d00*/  IMAD R5, R37, UR5, R0 ;  /* 0x0000000525057c24 */ /* 0x000fe2000f8e0200 */
[----:B------:R-:W-:-:S03]  /*17d10*/  ULDC.64 UR4, c[0x0][0x338] ;  /* 0x0000ce0000047ab9 */ /* 0x000fc60000000a00 */
[----:B------:R-:W-:Y:S02]  /*17d20*/  IMAD.IADD R3, R3, 0x1, R5 ;  /* 0x0000000103037824 */ /* 0x000fe400078e0205 */
[----:B----4-:R-:W-:Y:S02]  /*17d30*/  IMAD R5, R4, UR4, RZ ;  /* 0x0000000404057c24 */ /* 0x010fe4000f8e02ff */
        /* <DEDUP_REMOVED lines=21> */
[----:B------:R-:W3:Y:S03]  /*17e90*/  SHFL.IDX PT, R3, R6, RZ, 0x181f ;  /* 0x00181fff06037589 */ /* 0x000ee600000e0000 */
[----:B------:R-:W-:Y:S01]  /*17ea0*/  ISETP.LT.OR P4, PT, R33, 0x1, !P1 ;  /* 0x000000012100780c */ /* 0x000fe20004f81670 */
[----:B0-----:R-:W-:-:S05]  /*17eb0*/  IMAD.SHL.U32 R2, R2, 0x8, RZ ;  /* 0x0000000802027824 */ /* 0x001fca00078e00ff */
[----:B------:R-:W-:-:S04]  /*17ec0*/  LOP3.LUT R2, R2, 0x38, RZ, 0xc0, !PT ;  /* 0x0000003802027812 */ /* 0x000fc800078ec0ff */
[----:B------:R-:W-:-:S04]  /*17ed0*/  SHF.L.U32 R0, R2, 0x1, RZ ;  /* 0x0000000102007819 */ /* 0x000fc800000006ff */
[----:B--2---:R-:W-:Y:S02]  /*17ee0*/  IADD3 R2, P0, R14, R0, RZ ;  /* 0x000000000e027210 */ /* 0x004fe40007f1e0ff */
[----:B------:R-:W0:Y:S03]  /*17ef0*/  SHFL.IDX PT, R14, R5, 0x1, 0x181f ;  /* 0x00381f00050e7f89 */ /* 0x000e2600000e0000 */
[----:B---3--:R-:W-:Y:S01]  /*17f00*/  IMAD.X R3, RZ, RZ, R3, P0 ;  /* 0x000000ffff037224 */ /* 0x008fe200000e0603 */
        /* <DEDUP_REMOVED lines=57> */
.L_x_14651:
[C---:B------:R-:W-:Y:S02]  /*182a0*/  ISETP.LT.OR P3, PT, R33.reuse, 0x51, P3 ;  /* 0x000000512100780c */ /* 0x040fe40001f61670 */
[C---:B------:R-:W-:Y:S02]  /*182b0*/  ISETP.LT.OR P2, PT, R33.reuse, 0x51, !P2 ;  /* 0x000000512100780c */ /* 0x040fe40005741670 */
[C---:B------:R-:W-:Y:S02]  /*182c0*/  ISETP.LT.OR P1, PT, R33.reuse, 0x51, !P1 ;  /* 0x000000512100780c */ /* 0x040fe40004f21670 */
[----:B------:R-:W-:Y:S02]  /*182d0*/  ISETP.LT.OR P0, PT, R33, 0x51, !P0 ;  /* 0x000000512100780c */ /* 0x000fe40004701670 */
[----:B0--3--:R-:W-:-:S04]  /*182e0*/  IADD3 R2, P4, R14, R0, RZ ;  /* 0x000000000e027210 */ /* 0x009fc80007f9e0ff */
[----:B------:R-:W-:-:S05]  /*182f0*/  IADD3.X R3, RZ, R6, RZ, P4, !PT ;  /* 0x00000006ff037210 */ /* 0x000fca00027fe4ff */
        /* <DEDUP_REMOVED lines=9> */
.L_x_14477:
        /* <DEDUP_REMOVED lines=11> */
.L_x_14478:
[----:B------:R-:W2:Y:S01]  /*18440*/  LDL R2, [R1+0x10] ;  /* 0x0000100001027983 */ /* 0x000ea20000100800 */
[----:B------:R0:W-:Y:S01]  /*18450*/  SYNCS.ARRIVE.TRANS64.A1T0 RZ, [R32+URZ+0x22850], RZ ;  /* 0x022850ff20ff79a7 */ /* 0x0001e2000810003f */
[----:B------:R-:W-:Y:S01]  /*18460*/  BSSY B0, `(.L_x_14479) ;  /* 0x00000e0000007945 */ /* 0x000fe20003800000 */
[----:B--2---:R-:W-:-:S13]  /*18470*/  ISETP.GE.AND P0, PT, R2, 0x2, PT ;  /* 0x000000020200780c */ /* 0x004fda0003f06270 */
[----:B0-----:R-:W-:Y:S05]  /*18480*/  @!P0 BRA `(.L_x_14480) ;  /* 0x0000000c00748947 */ /* 0x001fea0003800000 */
[----:B------:R-:W-:-:S07]  /*18490*/  VIADD R10, R2, 0xfffffffe ;  /* 0xfffffffe020a7836 */ /* 0x000fce0000000000 */
.L_x_14493:
[----:B--2---:R-:W2:Y:S01]  /*184a0*/  LDL R12, [R1+0x40] ;  /* 0x00004000010c7983 */ /* 0x004ea20000100800 */
[----:B0-----:R-:W0:Y:S01]  /*184b0*/  LDC R6, c[0x0][0x430] ;  /* 0x00010c00ff067b82 */ /* 0x001e220000000800 */
[----:B---3--:R-:W3:Y:S01]  /*184c0*/  S2R R2, SR_TID.X ;  /* 0x0000000000027919 */ /* 0x008ee20000002100 */
[----:B------:R-:W4:Y:S01]  /*184d0*/  S2R R4, SR_TID.X ;  /* 0x0000000000047919 */ /* 0x000f220000002100 */
[----:B0-----:R-:W-:Y:S02]  /*184e0*/  ISETP.NE.AND P0, PT, R6, 0x1, PT ;  /* 0x000000010600780c */ /* 0x001fe40003f05270 */
[----:B---3--:R-:W-:-:S11]  /*184f0*/  LOP3.LUT R2, R2, 0x7f, RZ, 0xc0, !PT ;  /* 0x0000007f02027812 */ /* 0x008fd600078ec0ff */
[----:B------:R-:W0:Y:S01]  /*18500*/  @P0 LDC R3, c[0x0][0x438] ;  /* 0x00010e00ff030b82 */ /* 0x000e220000000800 */
[----:B----4-:R-:W-:Y:S01]  /*18510*/  IMAD.SHL.U32 R4, R4, 0x10, RZ ;  /* 0x0000001004047824 */ /* 0x010fe200078e00ff */
[----:B------:R-:W-:-:S04]  /*18520*/  SHF.R.U32.HI R2, RZ, 0x3, R2 ;  /* 0x00000003ff027819 */ /* 0x000fc80000011602 */
[----:B------:R-:W-:Y:S02]  /*18530*/  LOP3.LUT R4, R2, 0x70, R4, 0xf8, !PT ;  /* 0x0000007002047812 */ /* 0x000fe400078ef804 */
[----:B------:R-:W3:Y:S02]  /*18540*/  @P0 LDC R2, c[0x0][0x434] ;  /* 0x00010d00ff020b82 */ /* 0x000ee40000000800 */
[----:B------:R-:W-:Y:S01]  /*18550*/  ISETP.GT.U32.AND P1, PT, R4, 0x5f, PT ;  /* 0x0000005f0400780c */ /* 0x000fe20003f24070 */
[----:B------:R-:W-:-:S04]  /*18560*/  IMAD R7, R10, 0x60, R31 ;  /* 0x000000600a077824 */ /* 0x000fc800078e021f */
[----:B------:R-:W-:-:S08]  /*18570*/  IMAD.IADD R7, R4, 0x1, R7 ;  /* 0x0000000104077824 */ /* 0x000fd000078e0207 */
[----:B------:R-:W4:Y:S01]  /*18580*/  @!P1 LDC.64 R4, c[0x0][0x428] ;  /* 0x00010a00ff049b82 */ /* 0x000f220000000a00 */
[----:B------:R-:W-:-:S07]  /*18590*/  IMAD.MOV.U32 R11, RZ, RZ, R7 ;  /* 0x000000ffff0b7224 */ /* 0x000fce00078e0007 */
[----:B------:R-:W1:Y:S01]  /*185a0*/  @!P1 LDC.64 R8, c[0x0][0x418] ;  /* 0x00010600ff089b82 */ /* 0x000e620000000a00 */
[----:B---3--:R-:W-:-:S05]  /*185b0*/  @P0 IMAD.HI.U32 R2, R7, R2, RZ ;  /* 0x0000000207020227 */ /* 0x008fca00078e00ff */
[----:B0-----:R-:W-:-:S04]  /*185c0*/  @P0 SHF.R.U32.HI R11, RZ, R3, R2 ;  /* 0x00000003ff0b0219 */ /* 0x001fc80000011602 */
[--C-:B------:R-:W-:Y:S01]  /*185d0*/  @!P1 SHF.R.S32.HI R3, RZ, 0x1f, R11.reuse ;  /* 0x0000001fff039819 */ /* 0x100fe2000001140b */
[----:B------:R-:W-:-:S04]  /*185e0*/  @!P1 IMAD.MOV.U32 R2, RZ, RZ, R11 ;  /* 0x000000ffff029224 */ /* 0x000fc800078e000b */
[----:B----4-:R-:W-:-:S04]  /*185f0*/  @!P1 IMAD.WIDE.U32 R2, R29, R4, R2 ;  /* 0x000000041d029225 */ /* 0x010fc800078e0002 */
[----:B------:R-:W-:-:S04]  /*18600*/  @!P1 IMAD R4, R34, R4, RZ ;  /* 0x0000000422049224 */ /* 0x000fc800078e02ff */
[----:B------:R-:W-:Y:S01]  /*18610*/  @!P1 IMAD R5, R29, R5, R4 ;  /* 0x000000051d059224 */ /* 0x000fe200078e0204 */
[----:B-1----:R-:W-:-:S03]  /*18620*/  @!P1 LEA R8, P0, R2, R8, 0x2 ;  /* 0x0000000802089211 */ /* 0x002fc600078010ff */
[----:B------:R-:W-:Y:S02]  /*18630*/  @!P1 IMAD.IADD R3, R5, 0x1, R3 ;  /* 0x0000000105039824 */ /* 0x000fe400078e0203 */
[----:B------:R-:W-:-:S03]  /*18640*/  IMAD.MOV.U32 R5, RZ, RZ, RZ ;  /* 0x000000ffff057224 */ /* 0x000fc600078e00ff */
[----:B------:R-:W-:-:S05]  /*18650*/  @!P1 LEA.HI.X R9, R2, R9, R3, 0x2, P0 ;  /* 0x0000000902099211 */ /* 0x000fca00000f1403 */
[----:B------:R0:W5:Y:S01]  /*18660*/  @!P1 LDG.E R5, desc[UR40][R8.64] ;  /* 0x0000002808059981 */ /* 0x000162000c1e1900 */
[----:B------:R-:W-:Y:S01]  /*18670*/  IADD3 R25, R25, 0x1, RZ ;  /* 0x0000000119197810 */ /* 0x000fe20007ffe0ff */
[----:B------:R-:W-:-:S03]  /*18680*/  IMAD.MOV R2, RZ, RZ, -R11 ;  /* 0x000000ffff027224 */ /* 0x000fc600078e0a0b */
[C---:B------:R-:W-:Y:S01]  /*18690*/  ISETP.NE.AND P0, PT, R25.reuse, 0x2, PT ;  /* 0x000000021900780c */ /* 0x040fe20003f05270 */
[----:B------:R-:W-:Y:S02]  /*186a0*/  IMAD R6, R6, R2, R7 ;  /* 0x0000000206067224 */ /* 0x000fe400078e0207 */
[----:B------:R-:W-:Y:S01]  /*186b0*/  IMAD.MOV.U32 R2, RZ, RZ, R10 ;  /* 0x000000ffff027224 */ /* 0x000fe200078e000a */
[----:B------:R-:W-:Y:S01]  /*186c0*/  SEL R3, RZ, 0x1, P0 ;  /* 0x00000001ff037807 */ /* 0x000fe20000000000 */
[----:B------:R-:W-:Y:S05]  /*186d0*/  YIELD ;  /* 0x0000000000007946 */ /* 0x000fea0003800000 */
[----:B------:R-:W-:Y:S01]  /*186e0*/  SEL R25, R25, RZ, P0 ;  /* 0x000000ff19197207 */ /* 0x000fe20000000000 */
[----:B------:R-:W-:Y:S01]  /*186f0*/  VIADD R10, R10, 0xffffffff ;  /* 0xffffffff0a0a7836 */ /* 0x000fe20000000000 */
[----:B------:R-:W-:-:S02]  /*18700*/  LOP3.LUT R26, R26, R3, RZ, 0x3c, !PT ;  /* 0x000000031a1a7212 */ /* 0x000fc400078e3cff */
[----:B------:R-:W-:Y:S02]  /*18710*/  ISETP.GT.AND P2, PT, R2, RZ, PT ;  /* 0x000000ff0200720c */ /* 0x000fe40003f44270 */
[----:B--2---:R-:W-:-:S13]  /*18720*/  ISETP.NE.AND P1, PT, R12, 0x3, PT ;  /* 0x000000030c00780c */ /* 0x004fda0003f25270 */
[----:B0-----:R-:W-:Y:S05]  /*18730*/  @!P1 BRA `(.L_x_14481) ;  /* 0x0000000000049947 */ /* 0x001fea0003800000 */
[----:B------:R-:W-:Y:S01]  /*18740*/  BPT.TRAP 0x1 ;  /* 0x000000040000795c */ /* 0x000fe20000300000 */
.L_x_14481:
[----:B------:R-:W-:Y:S01]  /*18750*/  IMAD R4, R25, 0x8, R23 ;  /* 0x0000000819047824 */ /* 0x000fe200078e0217 */
[----:B------:R-:W-:Y:S01]  /*18760*/  SHF.L.U32 R21, R26, 0x1f, RZ ;  /* 0x0000001f1a157819 */ /* 0x000fe200000006ff */
[----:B------:R-:W-:Y:S01]  /*18770*/  BSSY B1, `(.L_x_14482) ;  /* 0x0000004000017945 */ /* 0x000fe20003800000 */
[----:B------:R-:W-:Y:S02]  /*18780*/  SHF.R.S32.HI R17, RZ, 0x1f, R6 ;  /* 0x0000001fff117819 */ /* 0x000fe40000011406 */
[----:B------:R-:W0:Y:S02]  /*18790*/  SYNCS.PHASECHK.TRANS64.TRYWAIT P0, [R4+URZ+0x22840], R21 ;  /* 0x02284015040075a7 */ /* 0x000e24000800017f */
[----:B0-----:R-:W-:Y:S05]  /*187a0*/  @!P0 BRA `(.L_x_14483) ;  /* 0x00000054004c8947 */ /* 0x001fea0003800000 */
.L_x_14652:
[----:B------:R-:W-:Y:S05]  /*187b0*/  BSYNC B1 ;  /* 0x0000000000017941 */ /* 0x000fea0003800000 */
.L_x_14482:
        /* <DEDUP_REMOVED lines=21> */
[----:B------:R-:W-:Y:S01]  /*18910*/  IMAD R7, R25, 0x1800, R30 ;  /* 0x0000180019077824 */ /* 0x000fe200078e021e */
[----:B------:R-:W-:Y:S07]  /*18920*/  BRA.DIV UR4, `(.L_x_14484) ;  /* 0x0000005604007947 */ /* 0x000fee000b800000 */
        /* <DEDUP_REMOVED lines=25> */
[----:B-1----:R-:W-:-:S04]  /*18ac0*/  IADD3 R2, P0, R2, R0, RZ ;  /* 0x0000000002027210 */ /* 0x002fc80007f1e0ff */
[----:B--2---:R-:W-:-:S05]  /*18ad0*/  IADD3.X R3, RZ, R3, RZ, P0, !PT ;  /* 0x00000003ff037210 */ /* 0x004fca00007fe4ff */
[----:B------:R1:W-:Y:S04]  /*18ae0*/  LDGSTS.E.BYPASS.LTC128B.128 [R7+0x1e400], desc[UR40][R2.64], !P1 ;  /* 0x1e40000002077fae */ /* 0x0003e8000c901d68 */
[----:B-1-3--:R1:W2:Y:S02]  /*18af0*/  SHFL.IDX PT, R2, R8, 0x5, 0x181f ;  /* 0x00b81f0008027f89 */ /* 0x00a2a400000e0000 */
.L_x_14666:
        /* <DEDUP_REMOVED lines=8> */
.L_x_14485:
        /* <DEDUP_REMOVED lines=11> */
.L_x_14486:
[----:B------:R2:W-:Y:S01]  /*18c30*/  SYNCS.ARRIVE.TRANS64.A1T0 RZ, [R4+URZ+0x22830], RZ ;  /* 0x022830ff04ff79a7 */ /* 0x0005e2000810003f */
[----:B------:R-:W-:Y:S05]  /*18c40*/  @!P3 BRA `(.L_x_14487) ;  /* 0x000000000004b947 */ /* 0x000fea0003800000 */
[----:B------:R-:W-:Y:S01]  /*18c50*/  BPT.TRAP 0x1 ;  /* 0x000000040000795c */ /* 0x000fe20000300000 */
.L_x_14487:
[----:B------:R-:W3:Y:S01]  /*18c60*/  SYNCS.PHASECHK.TRANS64.TRYWAIT P0, [R4+URZ+0x22860], R21 ;  /* 0x02286015040075a7 */ /* 0x000ee2000800017f */
[----:B------:R-:W-:Y:S04]  /*18c70*/  BSSY B1, `(.L_x_14488) ;  /* 0x0000002000017945 */ /* 0x000fe80003800000 */
[----:B---3--:R-:W-:Y:S05]  /*18c80*/  @!P0 BRA `(.L_x_14489) ;  /* 0x0000005400cc8947 */ /* 0x008fea0003800000 */
.L_x_14667:
[----:B------:R-:W-:Y:S05]  /*18c90*/  BSYNC B1 ;  /* 0x0000000000017941 */ /* 0x000fea0003800000 */
.L_x_14488:
        /* <DEDUP_REMOVED lines=22> */
[----:B------:R-:W-:-:S03]  /*18e00*/  IMAD R5, R25, 0x6000, R30 ;  /* 0x0000600019057824 */ /* 0x000fc600078e021e */
[----:B------:R-:W-:Y:S01]  /*18e10*/  LEA.HI.X R7, R2, UR5, R7, 0x1, P0 ;  /* 0x0000000502077c11 */ /* 0x000fe200080f0c07 */
[----:B------:R-:W-:Y:S06]  /*18e20*/  BRA.DIV UR4, `(.L_x_14490) ;  /* 0x0000005604787947 */ /* 0x000fec000b800000 */
        /* <DEDUP_REMOVED lines=43> */
.L_x_14681:
        /* <DEDUP_REMOVED lines=11> */
.L_x_14491:
        /* <DEDUP_REMOVED lines=11> */
.L_x_14492:
[----:B------:R0:W-:Y:S01]  /*19240*/  SYNCS.ARRIVE.TRANS64.A1T0 RZ, [R4+URZ+0x22850], RZ ;  /* 0x022850ff04ff79a7 */ /* 0x0001e2000810003f */
[----:B------:R-:W-:Y:S05]  /*19250*/  @P2 BRA `(.L_x_14493) ;  /* 0xfffffff000902947 */ /* 0x000fea000383ffff */
.L_x_14480:
[----:B------:R-:W-:Y:S05]  /*19260*/  BSYNC B0 ;  /* 0x0000000000007941 */ /* 0x000fea0003800000 */
.L_x_14479:
        /* <DEDUP_REMOVED lines=16> */
[----:B0-23--:R-:W0:Y:S02]  /*19370*/  S2R R4, SR_LTMASK ;  /* 0x0000000000047919 */ /* 0x00de240000003900 */
[----:B0-----:R-:W-:-:S04]  /*19380*/  LOP3.LUT R4, R4, UR4, RZ, 0xc0, !PT ;  /* 0x0000000404047c12 */ /* 0x001fc8000f8ec0ff */
[----:B------:R-:W0:Y:S01]  /*19390*/  POPC R7, R4 ;  /* 0x0000000400077309 */ /* 0x000e220000000000 */
[----:B----4-:R-:W0:Y:S02]  /*193a0*/  SHFL.IDX PT, R0, R3, R0, 0x1f ;  /* 0x00001f0003007589 */ /* 0x010e2400000e0000 */
[----:B0-----:R-:W-:-:S07]  /*193b0*/  IADD3 R16, R0, UR36, R7 ;  /* 0x0000002400107c10 */ /* 0x001fce000fffe007 */
.L_x_14495:
[----:B------:R-:W-:Y:S05]  /*193c0*/  BSYNC B0 ;  /* 0x0000000000007941 */ /* 0x000fea0003800000 */
.L_x_14494:
[----:B------:R-:W-:-:S07]  /*193d0*/  SEL R25, R25, RZ, P0 ;  /* 0x000000ff19197207 */ /* 0x000fce0000000000 */
.L_x_14454:
[----:B------:R-:W-:Y:S05]  /*193e0*/  BSYNC B7 ;  /* 0x0000000000077941 */ /* 0x000fea0003800000 */
.L_x_14452:
        /* <DEDUP_REMOVED lines=11> */
.L_x_14496:
[----:B------:R-:W4:Y:S01]  /*194a0*/  S2R R8, SR_TID.X ;  /* 0x0000000000087919 */ /* 0x000f220000002100 */
[----:B------:R-:W-:Y:S01]  /*194b0*/  UMOV UR4, 0xffffffff ;  /* 0xffffffff00047882 */ /* 0x000fe20000000000 */
[----:B----4-:R-:W-:-:S04]  /*194c0*/  LOP3.LUT R8, R8, 0x1f, RZ, 0xc0, !PT ;  /* 0x0000001f08087812 */ /* 0x010fc800078ec0ff */
[----:B------:R-:W-:Y:S01]  /*194d0*/  ISETP.NE.AND P0, PT, R8, 0x1f, PT ;  /* 0x0000001f0800780c */ /* 0x000fe20003f05270 */
[----:B------:R-:W-:-:S12]  /*194e0*/  BRA.DIV UR4, `(.L_x_14498) ;  /* 0x0000005604907947 */ /* 0x000fd8000b800000 */
[----:B------:R-:W-:Y:S01]  /*194f0*/  IADD3 R5, R19, R8, RZ ;  /* 0x0000000813057210 */ /* 0x000fe20007ffe0ff */
[----:B------:R-:W-:-:S03]  /*19500*/  ULDC UR4, c[0x0][0xc3c] ;  /* 0x00030f0000047ab9 */ /* 0x000fc60000000800 */
        /* <DEDUP_REMOVED lines=13> */
[----:B0-23--:R-:W-:-:S05]  /*195e0*/  SEL R4, R14, RZ, P1 ;  /* 0x000000ff0e047207 */ /* 0x00dfca0000800000 */
[----:B------:R-:W-:-:S05]  /*195f0*/  IMAD.IADD R4, R17, 0x1, R4 ;  /* 0x0000000111047824 */ /* 0x000fca00078e0204 */
[----:B------:R-:W0:Y:S02]  /*19600*/  SHFL.UP PT, R14, R4, 0x2, RZ ;  /* 0x04400000040e7989 */ /* 0x000e2400000e00ff */
[----:B0-----:R-:W-:-:S05]  /*19610*/  SEL R5, R14, RZ, P2 ;  /* 0x000000ff0e057207 */ /* 0x001fca0001000000 */
[----:B------:R-:W-:Y:S02]  /*19620*/  IMAD.IADD R6, R4, 0x1, R5 ;  /* 0x0000000104067824 */ /* 0x000fe400078e0205 */
        /* <DEDUP_REMOVED lines=10> */
[----:B------:R0:W2:Y:S02]  /*196d0*/  SHFL.IDX PT, R14, R2, 0x1f, 0x1f ;  /* 0x03e01f00020e7f89 */ /* 0x0000a400000e0000 */
.L_x_14691:
[----:B------:R-:W-:Y:S02]  /*196e0*/  ULDC UR4, c[0x0][0xc38] ;  /* 0x00030e0000047ab9 */ /* 0x000fe40000000800 */
[----:B------:R-:W-:-:S04]  /*196f0*/  IMAD.U32 R4, RZ, RZ, UR4 ;  /* 0x00000004ff047e24 */ /* 0x000fc8000f8e00ff */
[----:B--2---:R-:W-:-:S04]  /*19700*/  IMAD R14, R14, R4, RZ ;  /* 0x000000040e0e7224 */ /* 0x004fc800078e02ff */
[----:B------:R-:W-:-:S05]  /*19710*/  IMAD.IADD R5, R5, 0x1, R14 ;  /* 0x0000000105057824 */ /* 0x000fca00078e020e */
[----:B------:R-:W-:-:S13]  /*19720*/  ISETP.GT.AND P6, PT, R5, R0, PT ;  /* 0x000000000500720c */ /* 0x000fda0003fc4270 */
[----:B------:R-:W-:Y:S05]  /*19730*/  @P6 BRA `(.L_x_14499) ;  /* 0x00000000009c6947 */ /* 0x000fea0003800000 */
.L_x_14504:
        /* <DEDUP_REMOVED lines=14> */
.L_x_14502:
[----:B------:R-:W-:Y:S05]  /*19820*/  BSYNC B0 ;  /* 0x0000000000007941 */ /* 0x000fea0003800000 */
.L_x_14501:
        /* <DEDUP_REMOVED lines=18> */
.L_x_14699:
[----:B------:R-:W-:Y:S02]  /*19950*/  ULDC UR4, c[0x0][0xc38] ;  /* 0x00030e0000047ab9 */ /* 0x000fe40000000800 */
[----:B------:R-:W-:-:S04]  /*19960*/  IMAD.U32 R4, RZ, RZ, UR4 ;  /* 0x00000004ff047e24 */ /* 0x000fc8000f8e00ff */
[----:B--2---:R-:W-:-:S04]  /*19970*/  IMAD R14, R14, R4, RZ ;  /* 0x000000040e0e7224 */ /* 0x004fc800078e02ff */
[----:B------:R-:W-:-:S05]  /*19980*/  IMAD.IADD R5, R14, 0x1, R5 ;  /* 0x000000010e057824 */ /* 0x000fca00078e0205 */
[----:B------:R-:W-:-:S13]  /*19990*/  ISETP.GT.AND P6, PT, R5, R0, PT ;  /* 0x000000000500720c */ /* 0x000fda0003fc4270 */
[----:B------:R-:W-:Y:S05]  /*199a0*/  @!P6 BRA `(.L_x_14504) ;  /* 0xfffffffc0064e947 */ /* 0x000fea000383ffff */
.L_x_14499:
        /* <DEDUP_REMOVED lines=8> */
.L_x_14703:
[----:B------:R-:W-:Y:S02]  /*19a30*/  ISETP.NE.AND P0, PT, R3, RZ, PT ;  /* 0x000000ff0300720c */ /* 0x000fe40003f05270 */
[----:B------:R-:W-:-:S11]  /*19a40*/  MOV R14, RZ ;  /* 0x000000ff000e7202 */ /* 0x000fd60000000f00 */
[----:B------:R-:W-:Y:S05]  /*19a50*/  @!P0 BRA `(.L_x_14506) ;  /* 0x0000000000108947 */ /* 0x000fea0003800000 */
[----:B------:R-:W-:Y:S01]  /*19a60*/  UMOV UR4, 0xffffffff ;  /* 0xffffffff00047882 */ /* 0x000fe20000000000 */
[----:B------:R-:W-:Y:S02]  /*19a70*/  VIADD R12, R6, 0xffffffff ;  /* 0xffffffff060c7836 */ /* 0x000fe40000000000 */
[----:B------:R-:W-:Y:S05]  /*19a80*/  BRA.DIV UR4, `(.L_x_14507) ;  /* 0x0000005a04507947 */ /* 0x000fea000b800000 */
[----:B------:R4:W0:Y:S02]  /*19a90*/  SHFL.IDX PT, R14, R2, R12, 0x1f ;  /* 0x00001f0c020e7589 */ /* 0x00082400000e0000 */
.L_x_14506:
        /* <DEDUP_REMOVED lines=9> */
[----:B0-----:R-:W1:Y:S02]  /*19b30*/  MUFU.RCP R9, R9 ;  /* 0x0000000900097308 */ /* 0x001e640000001000 */
[----:B-1----:R-:W-:-:S06]  /*19b40*/  VIADD R10, R9, 0xffffffe ;  /* 0x0ffffffe090a7836 */ /* 0x002fcc0000000000 */
[----:B------:R-:W0:Y:S02]  /*19b50*/  F2I.FTZ.U32.TRUNC.NTZ R3, R10 ;  /* 0x0000000a00037305 */ /* 0x000e24000021f000 */
[----:B0-----:R-:W-:-:S04]  /*19b60*/  IMAD.MOV R11, RZ, RZ, -R3 ;  /* 0x000000ffff0b7224 */ /* 0x001fc800078e0a03 */
        /* <DEDUP_REMOVED lines=53> */
.L_x_14500:
[----:B------:R-:W-:Y:S01]  /*19ec0*/  UMOV UR4, URZ ;  /* 0x0000003f00047c82 */ /* 0x000fe20008000000 */
[----:B------:R-:W-:Y:S01]  /*19ed0*/  UMOV UR5, URZ ;  /* 0x0000003f00057c82 */ /* 0x000fe20008000000 */
[----:B------:R-:W-:Y:S01]  /*19ee0*/  ULDC UR6, c[0x0][0xc3c] ;  /* 0x00030f0000067ab9 */ /* 0x000fe20000000800 */
[----:B------:R-:W-:Y:S01]  /*19ef0*/  IMAD.MOV.U32 R16, RZ, RZ, R0 ;  /* 0x000000ffff107224 */ /* 0x000fe200078e0000 */
[----:B------:R-:W-:Y:S01]  /*19f00*/  MOV R19, UR6 ;  /* 0x0000000600137c02 */ /* 0x000fe20008000f00 */
[----:B------:R-:W-:Y:S02]  /*19f10*/  IMAD.U32 R17, RZ, RZ, UR4 ;  /* 0x00000004ff117e24 */ /* 0x000fe4000f8e00ff */
[----:B------:R-:W-:-:S07]  /*19f20*/  IMAD.U32 R18, RZ, RZ, UR5 ;  /* 0x00000005ff127e24 */ /* 0x000fce000f8e00ff */
.L_x_14508:
        /* <DEDUP_REMOVED lines=10> */
.L_x_14497:
[----:B------:R-:W-:Y:S02]  /*19fd0*/  ULDC UR4, c[0x0][0xc3c] ;  /* 0x00030f0000047ab9 */ /* 0x000fe40000000800 */
[----:B0-----:R-:W-:-:S13]  /*19fe0*/  ISETP.GE.AND P0, PT, R19, UR4, PT ;  /* 0x0000000413007c0c */ /* 0x001fda000bf06270 */
[----:B------:R-:W-:Y:S05]  /*19ff0*/  @!P0 BRA `(.L_x_14509) ;  /* 0xffffffa400048947 */ /* 0x000fea000383ffff */
[----:B------:R-:W-:Y:S05]  /*1a000*/  BSYNC B8 ;  /* 0x0000000000087941 */ /* 0x000fea0003800000 */
.L_x_14410:
[----:B------:R-:W5:Y:S01]  /*1a010*/  LDL.LU R0, [R1+0x24] ;  /* 0x0000240001007983 */ /* 0x000f620000300800 */
[----:B------:R-:W-:Y:S01]  /*1a020*/  BSSY B0, `(.L_x_14510) ;  /* 0x000000b000007945 */ /* 0x000fe20003800000 */
[----:B------:R-:W2:Y:S01]  /*1a030*/  S2R R5, SR_CgaCtaId ;  /* 0x0000000000057919 */ /* 0x000ea20000008800 */
[----:B-----5:R-:W-:-:S05]  /*1a040*/  VIADD R0, R0, 0x1 ;  /* 0x0000000100007836 */ /* 0x020fca0000000000 */
[----:B0-----:R-:W-:-:S04]  /*1a050*/  LEA.HI R2, R0, R0, RZ, 0x1 ;  /* 0x0000000000027211 */ /* 0x001fc800078f08ff */
[----:B------:R-:W-:Y:S02]  /*1a060*/  LOP3.LUT R3, R2, 0xfffffffe, RZ, 0xc0, !PT ;  /* 0xfffffffe02037812 */ /* 0x000fe400078ec0ff */
[----:B------:R-:W-:-:S03]  /*1a070*/  MOV R2, 0x400 ;  /* 0x0000040000027802 */ /* 0x000fc60000000f00 */
[----:B------:R-:W-:Y:S01]  /*1a080*/  IMAD.IADD R0, R0, 0x1, -R3 ;  /* 0x0000000100007824 */ /* 0x000fe200078e0a03 */
[----:B--23--:R-:W-:-:S04]  /*1a090*/  LEA R4, R5, R2, 0x18 ;  /* 0x0000000205047211 */ /* 0x00cfc800078ec0ff */
[----:B------:R-:W-:-:S04]  /*1a0a0*/  SHF.L.U32 R0, R0, 0x1f, RZ ;  /* 0x0000001f00007819 */ /* 0x000fc800000006ff */
[----:B------:R-:W0:Y:S02]  /*1a0b0*/  SYNCS.PHASECHK.TRANS64.TRYWAIT P0, [R4+URZ+0x22820], R0 ;  /* 0x02282000040075a7 */ /* 0x000e24000800017f */
[----:B0-----:R-:W-:Y:S05]  /*1a0c0*/  @!P0 BRA `(.L_x_14511) ;  /* 0x0000005000e48947 */ /* 0x001fea0003800000 */
.L_x_14706:
[----:B------:R-:W-:Y:S05]  /*1a0d0*/  BSYNC B0 ;  /* 0x0000000000007941 */ /* 0x000fea0003800000 */
.L_x_14510:
[----:B------:R-:W-:-:S03]  /*1a0e0*/  UMOV UR4, 0xffffffff ;  /* 0xffffffff00047882 */ /* 0x000fc60000000000 */
[----:B------:R-:W-:Y:S05]  /*1a0f0*/  BRA.DIV UR4, `(.L_x_14512) ;  /* 0x0000005204ec7947 */ /* 0x000fea000b800000 */
[----:B0-----:R-:W0:Y:S02]  /*1a100*/  S2R R0, SR_TID.X ;  /* 0x0000000000007919 */ /* 0x001e240000002100 */
[----:B0-----:R-:W-:-:S04]  /*1a110*/  SHF.R.U32.HI R0, RZ, 0x5, R0 ;  /* 0x00000005ff007819 */ /* 0x001fc80000011600 */
[----:B------:R-:W-:-:S05]  /*1a120*/  LOP3.LUT R0, R0, 0x3, RZ, 0xc0, !PT ;  /* 0x0000000300007812 */ /* 0x000fca00078ec0ff */
[----:B------:R0:W2:Y:S02]  /*1a130*/  SHFL.IDX PT, R14, R0, RZ, 0x1f ;  /* 0x00001fff000e7589 */ /* 0x0000a400000e0000 */
.L_x_14709:
[----:B--2---:R-:W-:-:S13]  /*1a140*/  ISETP.NE.AND P0, PT, R14, RZ, PT ;  /* 0x000000ff0e00720c */ /* 0x004fda0003f05270 */
[----:B------:R-:W-:Y:S05]  /*1a150*/  @P0 BRA `(.L_x_14241) ;  /* 0x0000000000880947 */ /* 0x000fea0003800000 */
[----:B------:R-:W-:-:S03]  /*1a160*/  UMOV UR4, 0xffffffff ;  /* 0xffffffff00047882 */ /* 0x000fc60000000000 */
[----:B------:R-:W-:Y:S05]  /*1a170*/  BRA.DIV UR4, `(.L_x_14513) ;  /* 0x0000005604007947 */ /* 0x000fea000b800000 */
[----:B------:R-:W-:-:S13]  /*1a180*/  ELECT P6, URZ, PT ;  /* 0x00000000003f782f */ /* 0x000fda00038c0000 */
.L_x_14712:
[----:B------:R-:W-:Y:S05]  /*1a190*/  @!P6 BRA `(.L_x_14241) ;  /* 0x000000000078e947 */ /* 0x000fea0003800000 */
[----:B0-----:R-:W2:Y:S02]  /*1a1a0*/  LDL.LU R0, [R1] ;  /* 0x0000000001007983 */ /* 0x001ea40000300800 */
[----:B--2---:R-:W-:-:S04]  /*1a1b0*/  LOP3.LUT R0, R0, 0x2, RZ, 0xfc, !PT ;  /* 0x0000000200007812 */ /* 0x004fc800078efcff */
[----:B------:R-:W-:-:S13]  /*1a1c0*/  ISETP.NE.AND P0, PT, R0, 0x3, PT ;  /* 0x000000030000780c */ /* 0x000fda0003f05270 */
[----:B------:R-:W-:Y:S05]  /*1a1d0*/  @!P0 BRA `(.L_x_14514) ;  /* 0x0000000000048947 */ /* 0x000fea0003800000 */
[----:B------:R-:W-:Y:S01]  /*1a1e0*/  BPT.TRAP 0x1 ;  /* 0x000000040000795c */ /* 0x000fe20000300000 */
.L_x_14514:
[C---:B------:R-:W-:Y:S01]  /*1a1f0*/  IMAD R5, R25.reuse, 0x8, R4 ;  /* 0x0000000819057824 */ /* 0x040fe200078e0204 */
[----:B------:R-:W-:Y:S01]  /*1a200*/  SHF.L.U32 R0, R26, 0x1f, RZ ;  /* 0x0000001f1a007819 */ /* 0x000fe200000006ff */
[----:B------:R-:W-:-:S03]  /*1a210*/  VIADD R25, R25, 0x1 ;  /* 0x0000000119197836 */ /* 0x000fc60000000000 */
[----:B------:R-:W0:Y:S02]  /*1a220*/  SYNCS.PHASECHK.TRANS64.TRYWAIT P1, [R5+URZ+0x22840], R0 ;  /* 0x02284000050075a7 */ /* 0x000e24000802017f */
[----:B------:R-:W-:-:S04]  /*1a230*/  ISETP.NE.AND P2, PT, R25, 0x2, PT ;  /* 0x000000021900780c */ /* 0x000fc80003f45270 */
[----:B------:R-:W-:Y:S01]  /*1a240*/  SEL R3, RZ, 0x1, P2 ;  /* 0x00000001ff037807 */ /* 0x000fe20001000000 */
[----:B0-----:R-:W-:Y:S08]  /*1a250*/  @!P1 BRA `(.L_x_14515) ;  /* 0x0000005000e89947 */ /* 0x001ff00003800000 */
.L_x_14713:
[----:B------:R-:W-:Y:S02]  /*1a260*/  SEL R25, R25, RZ, P2 ;  /* 0x000000ff19197207 */ /* 0x000fe40001000000 */
[----:B------:R-:W-:Y:S01]  /*1a270*/  LOP3.LUT R2, R26, R3, RZ, 0x3c, !PT ;  /* 0x000000031a027212 */ /* 0x000fe200078e3cff */
[----:B------:R-:W-:Y:S06]  /*1a280*/  @!P0 BRA `(.L_x_14516) ;  /* 0x0000000000048947 */ /* 0x000fec0003800000 */
[----:B------:R-:W-:Y:S01]  /*1a290*/  BPT.TRAP 0x1 ;  /* 0x000000040000795c */ /* 0x000fe20000300000 */
.L_x_14516:
[----:B------:R-:W-:Y:S01]  /*1a2a0*/  IMAD R25, R25, 0x8, R4 ;  /* 0x0000000819197824 */ /* 0x000fe200078e0204 */
[----:B------:R-:W-:-:S04]  /*1a2b0*/  SHF.L.U32 R2, R2, 0x1f, RZ ;  /* 0x0000001f02027819 */ /* 0x000fc800000006ff */
[----:B------:R-:W2:Y:S02]  /*1a2c0*/  SYNCS.PHASECHK.TRANS64.TRYWAIT P1, [R25+URZ+0x22840], R2 ;  /* 0x02284002190075a7 */ /* 0x000ea4000802017f */
[----:B--2---:R-:W-:Y:S05]  /*1a2d0*/  @!P1 BRA `(.L_x_14517) ;  /* 0x0000005000dc9947 */ /* 0x004fea0003800000 */
.L_x_14714:
[----:B------:R-:W-:Y:S05]  /*1a2e0*/  @!P0 BRA `(.L_x_14518) ;  /* 0x0000000000048947 */ /* 0x000fea0003800000 */
[----:B------:R-:W-:Y:S01]  /*1a2f0*/  BPT.TRAP 0x1 ;  /* 0x000000040000795c */ /* 0x000fe20000300000 */
.L_x_14518:
[----:B------:R-:W3:Y:S02]  /*1a300*/  SYNCS.PHASECHK.TRANS64.TRYWAIT P1, [R5+URZ+0x22860], R0 ;  /* 0x02286000050075a7 */ /* 0x000ee4000802017f */
[----:B---3--:R-:W-:Y:S05]  /*1a310*/  @!P1 BRA `(.L_x_14519) ;  /* 0x0000005000e09947 */ /* 0x008fea0003800000 */
.L_x_14715:
[----:B------:R-:W-:Y:S05]  /*1a320*/  @!P0 BRA `(.L_x_14520) ;  /* 0x0000000000048947 */ /* 0x000fea0003800000 */
[----:B------:R-:W-:Y:S01]  /*1a330*/  BPT.TRAP 0x1 ;  /* 0x000000040000795c */ /* 0x000fe20000300000 */
.L_x_14520:
[----:B------:R0:W0:Y:S02]  /*1a340*/  SYNCS.PHASECHK.TRANS64.TRYWAIT P0, [R25+URZ+0x22860], R2 ;  /* 0x02286002190075a7 */ /* 0x000024000800017f */
[----:B0-----:R-:W-:Y:S05]  /*1a350*/  @!P0 NANOSLEEP.SYNCS 0x989680 ;  /* 0x009896800000895d */ /* 0x001fea0003900000 */
[----:B------:R-:W0:Y:S02]  /*1a360*/  @!P0 SYNCS.PHASECHK.TRANS64 P0, [R25+URZ+0x22860], R2 ;  /* 0x02286002190085a7 */ /* 0x000e24000800007f */
[----:B0-----:R-:W-:Y:S05]  /*1a370*/  @!P0 BRA `(.L_x_14520) ;  /* 0xfffffffc00f08947 */ /* 0x001fea000383ffff */
.L_x_14241:
[----:B------:R-:W-:Y:S05]  /*1a380*/  BSYNC B9 ;  /* 0x0000000000097941 */ /* 0x000fea0003800000 */
.L_x_14238:
[----:B------:R-:W-:Y:S05]  /*1a390*/  EXIT ;  /* 0x000000000000794d */ /* 0x000fea0003800000 */
.L_x_14259:
[----:B0-----:R0:W1:Y:S02]  /*1a3a0*/  SYNCS.PHASECHK.TRANS64.TRYWAIT P5, [R86+URZ+0x22890], R99 ;  /* 0x02289063560075a7 */ /* 0x00106400080a017f */
[----:B-1----:R-:W-:Y:S05]  /*1a3b0*/  @!P5 NANOSLEEP.SYNCS 0x989680 ;  /* 0x009896800000d95d */ /* 0x002fea0003900000 */
[----:B------:R-:W1:Y:S02]  /*1a3c0*/  @!P5 SYNCS.PHASECHK.TRANS64 P5, [R86+URZ+0x22890], R99 ;  /* 0x022890635600d5a7 */ /* 0x000e6400080a007f */
[----:B-1----:R-:W-:Y:S05]  /*1a3d0*/  @!P5 BRA `(.L_x_14259) ;  /* 0xfffffffc00f0d947 */ /* 0x002fea000383ffff */
[----:B------:R-:W-:Y:S05]  /*1a3e0*/  BRA `(.L_x_14521) ;  /* 0xfffffe88006c7947 */ /* 0x000fea000383ffff */
.L_x_14260:
        /* <DEDUP_REMOVED lines=8> */
.L_x_14523:
[----:B------:R-:W-:Y:S05]  /*1a470*/  BSYNC B1 ;  /* 0x0000000000017941 */ /* 0x000fea0003800000 */
.L_x_14522:
        /* <DEDUP_REMOVED lines=8> */
.L_x_14524:
[----:B------:R-:W-:Y:S05]  /*1a500*/  BRA `(.L_x_14525) ;  /* 0xfffffe8800387947 */ /* 0x000fea000383ffff */
.L_x_14269:
[----:B------:R-:W-:Y:S01]  /*1a510*/  BSSY B1, `(.L_x_14526) ;  /* 0x0000008000017945 */ /* 0x000fe20003800000 */
[----:B0---4-:R-:W-:Y:S02]  /*1a520*/  IMAD.MOV.U32 R13, RZ, RZ, R101 ;  /* 0x000000ffff0d7224 */ /* 0x011fe400078e0065 */
[----:B------:R-:W-:Y:S02]  /*1a530*/  IMAD.MOV.U32 R12, RZ, RZ, 0x1 ;  /* 0x00000001ff0c7424 */ /* 0x000fe400078e00ff */
[----:B------:R-:W-:Y:S02]  /*1a540*/  IMAD.MOV.U32 R11, RZ, RZ, 0x1c1f ;  /* 0x00001c1fff0b7424 */ /* 0x000fe400078e00ff */
[----:B------:R-:W-:-:S07]  /*1a550*/  IMAD.MOV.U32 R15, RZ, RZ, -0x1 ;  /* 0xffffffffff0f7424 */ /* 0x000fce00078e00ff */
[----:B-123--:R-:W-:Y:S05]  /*1a560*/  WARPSYNC.COLLECTIVE R15, `(.L_x_14527) ;  /* 0x000000000f087348 */ /* 0x00efea0003c00000 */
[----:B---3--:R0:W3:Y:S02]  /*1a570*/  SHFL.IDX P6, R14, R13, R12, R11 ;  /* 0x0000000c0d0e7389 */ /* 0x0080e400000c000b */
[----:B0123--:R-:W-:Y:S01]  /*1a580*/  ENDCOLLECTIVE ;  /* 0x000000000000791b */ /* 0x00ffe20003800000 */
.L_x_14527:
[----:B------:R-:W-:Y:S05]  /*1a590*/  BSYNC B1 ;  /* 0x0000000000017941 */ /* 0x000fea0003800000 */
.L_x_14526:
        /* <DEDUP_REMOVED lines=8> */
.L_x_14528:
[----:B------:R-:W-:Y:S05]  /*1a620*/  BRA `(.L_x_14529) ;  /* 0xfffffe8c00a87947 */ /* 0x000fea000383ffff */
.L_x_14279:
[----:B-1----:R1:W2:Y:S02]  /*1a630*/  SYNCS.PHASECHK.TRANS64.TRYWAIT P4, [R86+URZ+0x22890], R99 ;  /* 0x02289063560075a7 */ /* 0x0022a4000808017f */
[----:B--2---:R-:W-:Y:S05]  /*1a640*/  @!P4 NANOSLEEP.SYNCS 0x989680 ;  /* 0x009896800000c95d */ /* 0x004fea0003900000 */
[----:B------:R-:W2:Y:S02]  /*1a650*/  @!P4 SYNCS.PHASECHK.TRANS64 P4, [R86+URZ+0x22890], R99 ;  /* 0x022890635600c5a7 */ /* 0x000ea4000808007f */
[----:B--2---:R-:W-:Y:S05]  /*1a660*/  @!P4 BRA `(.L_x_14279) ;  /* 0xfffffffc00f0c947 */ /* 0x004fea000383ffff */
[----:B------:R-:W-:Y:S05]  /*1a670*/  BRA `(.L_x_14530) ;  /* 0xfffffe9800607947 */ /* 0x000fea000383ffff */
.L_x_14280:
        /* <DEDUP_REMOVED lines=8> */
.L_x_14532:
[----:B------:R-:W-:Y:S05]  /*1a700*/  BSYNC B1 ;  /* 0x0000000000017941 */ /* 0x000fea0003800000 */
.L_x_14531:
        /* <DEDUP_REMOVED lines=8> */
.L_x_14533:
[----:B------:R-:W-:Y:S01]  /*1a790*/  IMAD.MOV.U32 R92, RZ, RZ, R14 ;  /* 0x000000ffff5c7224 */ /* 0x000fe200078e000e */
[----:B------:R-:W-:Y:S06]  /*1a7a0*/  BRA `(.L_x_14534) ;  /* 0xfffffe98002c7947 */ /* 0x000fec000383ffff */
.L_x_14285:
        /* <DEDUP_REMOVED lines=8> */
.L_x_14536:
[----:B------:R-:W-:Y:S05]  /*1a830*/  BSYNC B1 ;  /* 0x0000000000017941 */ /* 0x000fea0003800000 */
.L_x_14535:
        /* <DEDUP_REMOVED lines=8> */
.L_x_14537:
[----:B------:R-:W-:Y:S01]  /*1a8c0*/  IMAD.MOV.U32 R100, RZ, RZ, R14 ;  /* 0x000000ffff647224 */ /* 0x000fe200078e000e */
[----:B------:R-:W-:Y:S06]  /*1a8d0*/  BRA `(.L_x_14538) ;  /* 0xfffffe9c00c47947 */ /* 0x000fec000383ffff */
.L_x_14290:
[----:B0-----:R0:W1:Y:S02]  /*1a8e0*/  SYNCS.PHASECHK.TRANS64.TRYWAIT P2, [R86+URZ+0x22890], R99 ;  /* 0x02289063560075a7 */ /* 0x001064000804017f */
[----:B-1----:R-:W-:Y:S05]  /*1a8f0*/  @!P2 NANOSLEEP.SYNCS 0x989680 ;  /* 0x009896800000a95d */ /* 0x002fea0003900000 */
[----:B------:R-:W1:Y:S02]  /*1a900*/  @!P2 SYNCS.PHASECHK.TRANS64 P2, [R86+URZ+0x22890], R99 ;  /* 0x022890635600a5a7 */ /* 0x000e64000804007f */
[----:B-1----:R-:W-:Y:S05]  /*1a910*/  @!P2 BRA `(.L_x_14290) ;  /* 0xfffffffc00f0a947 */ /* 0x002fea000383ffff */
[----:B------:R-:W-:Y:S05]  /*1a920*/  BRA `(.L_x_14539) ;  /* 0xfffffea400c47947 */ /* 0x000fea000383ffff */
.L_x_14291:
        /* <DEDUP_REMOVED lines=8> */
.L_x_14541:
[----:B------:R-:W-:Y:S05]  /*1a9b0*/  BSYNC B1 ;  /* 0x0000000000017941 */ /* 0x000fea0003800000 */
.L_x_14540:
        /* <DEDUP_REMOVED lines=8> */
.L_x_14542:
[----:B------:R-:W-:Y:S01]  /*1aa40*/  IMAD.MOV.U32 R37, RZ, RZ, R14 ;  /* 0x000000ffff257224 */ /* 0x000fe200078e000e */
[----:B------:R-:W-:Y:S06]  /*1aa50*/  BRA `(.L_x_14543) ;  /* 0xfffffea400e87947 */ /* 0x000fec000383ffff */
.L_x_14294:
        /* <DEDUP_REMOVED lines=8> */
.L_x_14545:
[----:B------:R-:W-:Y:S05]  /*1aae0*/  BSYNC B1 ;  /* 0x0000000000017941 */ /* 0x000fea0003800000 */
.L_x_14544:
        /* <DEDUP_REMOVED lines=8> */
.L_x_14546:
[----:B------:R-:W-:Y:S01]  /*1ab70*/  MOV R37, R14 ;  /* 0x0000000e00257202 */ /* 0x000fe20000000f00 */
[----:B------:R-:W-:Y:S06]  /*1ab80*/  BRA `(.L_x_14547) ;  /* 0xfffffea400e47947 */ /* 0x000fec000383ffff */
.L_x_14298:
[----:B---3--:R3:W4:Y:S02]  /*1ab90*/  SYNCS.PHASECHK.TRANS64.TRYWAIT P3, [R86+URZ+0x228b0], R99 ;  /* 0x0228b063560075a7 */ /* 0x008724000806017f */
[----:B----4-:R-:W-:Y:S05]  /*1aba0*/  @!P3 NANOSLEEP.SYNCS 0x989680 ;  /* 0x009896800000b95d */ /* 0x010fea0003900000 */
[----:B------:R-:W4:Y:S02]  /*1abb0*/  @!P3 SYNCS.PHASECHK.TRANS64 P3, [R86+URZ+0x228b0], R99 ;  /* 0x0228b0635600b5a7 */ /* 0x000f24000806007f */
[----:B----4-:R-:W-:Y:S05]  /*1abc0*/  @!P3 BRA `(.L_x_14298) ;  /* 0xfffffffc00f0b947 */ /* 0x010fea000383ffff */
[----:B------:R-:W-:Y:S05]  /*1abd0*/  BRA `(.L_x_14548) ;  /* 0xfffffea8005c7947 */ /* 0x000fea000383ffff */
.L_x_14306:
        /* <DEDUP_REMOVED lines=13> */
.L_x_14550:
[----:B------:R-:W-:Y:S05]  /*1acb0*/  BSYNC B0 ;  /* 0x0000000000007941 */ /* 0x000fea0003800000 */
.L_x_14549:
[----:B------:R-:W-:Y:S05]  /*1acc0*/  BRA `(.L_x_14551) ;  /* 0xfffffeb400cc7947 */ /* 0x000fea000383ffff */
.L_x_14318:
        /* <DEDUP_REMOVED lines=8> */
.L_x_14553:
[----:B------:R-:W-:Y:S05]  /*1ad50*/  BSYNC B1 ;  /* 0x0000000000017941 */ /* 0x000fea0003800000 */
.L_x_14552:
        /* <DEDUP_REMOVED lines=8> */
.L_x_14554:
[----:B------:R-:W-:Y:S02]  /*1ade0*/  IMAD.MOV.U32 R13, RZ, RZ, R8 ;  /* 0x000000ffff0d7224 */ /* 0x000fe400078e0008 */
[----:B------:R-:W-:-:S07]  /*1adf0*/  IMAD.MOV.U32 R0, RZ, RZ, R14 ;  /* 0x000000ffff007224 */ /* 0x000fce00078e000e */
[----:B------:R-:W-:Y:S05]  /*1ae00*/  WARPSYNC.COLLECTIVE R15, `(.L_x_14555) ;  /* 0x000000000f087348 */ /* 0x000fea0003c00000 */
[----:B------:R0:W1:Y:S02]  /*1ae10*/  SHFL.IDX P6, R14, R13, R12, R11 ;  /* 0x0000000c0d0e7389 */ /* 0x00006400000c000b */
[----:B01----:R-:W-:Y:S01]  /*1ae20*/  ENDCOLLECTIVE ;  /* 0x000000000000791b */ /* 0x003fe20003800000 */
.L_x_14555:
[----:B------:R-:W-:Y:S02]  /*1ae30*/  IMAD.MOV.U32 R13, RZ, RZ, R7 ;  /* 0x000000ffff0d7224 */ /* 0x000fe400078e0007 */
[----:B------:R-:W-:-:S07]  /*1ae40*/  IMAD.MOV.U32 R5, RZ, RZ, R14 ;  /* 0x000000ffff057224 */ /* 0x000fce00078e000e */
[----:B------:R-:W-:Y:S05]  /*1ae50*/  WARPSYNC.COLLECTIVE R15, `(.L_x_14556) ;  /* 0x000000000f087348 */ /* 0x000fea0003c00000 */
[----:B------:R0:W1:Y:S02]  /*1ae60*/  SHFL.IDX P6, R14, R13, R12, R11 ;  /* 0x0000000c0d0e7389 */ /* 0x00006400000c000b */
[----:B01----:R-:W-:Y:S01]  /*1ae70*/  ENDCOLLECTIVE ;  /* 0x000000000000791b */ /* 0x003fe20003800000 */
.L_x_14556:
[----:B------:R-:W-:Y:S05]  /*1ae80*/  BRA `(.L_x_14557) ;  /* 0xfffffebc00447947 */ /* 0x000fea000383ffff */
.L_x_14321:
        /* <DEDUP_REMOVED lines=8> */
.L_x_14559:
[----:B------:R-:W-:Y:S05]  /*1af10*/  BSYNC B1 ;  /* 0x0000000000017941 */ /* 0x000fea0003800000 */
.L_x_14558:
        /* <DEDUP_REMOVED lines=8> */
.L_x_14560:
[----:B------:R-:W-:Y:S01]  /*1afa0*/  IMAD.MOV.U32 R13, RZ, RZ, R8 ;  /* 0x000000ffff0d7224 */ /* 0x000fe200078e0008 */
[----:B------:R-:W-:-:S07]  /*1afb0*/  MOV R0, R14 ;  /* 0x0000000e00007202 */ /* 0x000fce0000000f00 */
[----:B------:R-:W-:Y:S05]  /*1afc0*/  WARPSYNC.COLLECTIVE R15, `(.L_x_14561) ;  /* 0x000000000f087348 */ /* 0x000fea0003c00000 */
[----:B------:R0:W1:Y:S02]  /*1afd0*/  SHFL.IDX P6, R14, R13, R12, R11 ;  /* 0x0000000c0d0e7389 */ /* 0x00006400000c000b */
[----:B01----:R-:W-:Y:S01]  /*1afe0*/  ENDCOLLECTIVE ;  /* 0x000000000000791b */ /* 0x003fe20003800000 */
.L_x_14561:
[----:B------:R-:W-:Y:S02]  /*1aff0*/  IMAD.MOV.U32 R13, RZ, RZ, R7 ;  /* 0x000000ffff0d7224 */ /* 0x000fe400078e0007 */
[----:B------:R-:W-:-:S07]  /*1b000*/  IMAD.MOV.U32 R5, RZ, RZ, R14 ;  /* 0x000000ffff057224 */ /* 0x000fce00078e000e */
[----:B------:R-:W-:Y:S05]  /*1b010*/  WARPSYNC.COLLECTIVE R15, `(.L_x_14562) ;  /* 0x000000000f087348 */ /* 0x000fea0003c00000 */
[----:B------:R0:W1:Y:S02]  /*1b020*/  SHFL.IDX P6, R14, R13, R12, R11 ;  /* 0x0000000c0d0e7389 */ /* 0x00006400000c000b */
[----:B01----:R-:W-:Y:S01]  /*1b030*/  ENDCOLLECTIVE ;  /* 0x000000000000791b */ /* 0x003fe20003800000 */
.L_x_14562:
[----:B------:R-:W-:Y:S05]  /*1b040*/  BRA `(.L_x_14563) ;  /* 0xfffffebc00a87947 */ /* 0x000fea000383ffff */
.L_x_14325:
[----:B0-----:R0:W1:Y:S02]  /*1b050*/  SYNCS.PHASECHK.TRANS64.TRYWAIT P0, [R19+URZ+0x22800], R36 ;  /* 0x02280024130075a7 */ /* 0x001064000800017f */
[----:B-1----:R-:W-:Y:S05]  /*1b060*/  @!P0 NANOSLEEP.SYNCS 0x989680 ;  /* 0x009896800000895d */ /* 0x002fea0003900000 */
[----:B------:R-:W1:Y:S02]  /*1b070*/  @!P0 SYNCS.PHASECHK.TRANS64 P0, [R19+URZ+0x22800], R36 ;  /* 0x02280024130085a7 */ /* 0x000e64000800007f */
[----:B-1----:R-:W-:Y:S05]  /*1b080*/  @!P0 BRA `(.L_x_14325) ;  /* 0xfffffffc00f08947 */ /* 0x002fea000383ffff */
[----:B------:R-:W-:Y:S05]  /*1b090*/  BRA `(.L_x_14564) ;  /* 0xfffffec000b07947 */ /* 0x000fea000383ffff */
.L_x_14333:
[----:B------:R-:W0:Y:S01]  /*1b0a0*/  LDC R39, c[0x0][0x3f4] ;  /* 0x0000fd00ff277b82 */ /* 0x000e220000000800 */
        /* <DEDUP_REMOVED lines=8> */
.L_x_14566:
[----:B------:R-:W-:Y:S05]  /*1b130*/  BSYNC B1 ;  /* 0x0000000000017941 */ /* 0x000fea0003800000 */
.L_x_14565:
        /* <DEDUP_REMOVED lines=10> */
.L_x_14567:
        /* <DEDUP_REMOVED lines=8> */
.L_x_14568:
[----:B------:R-:W-:-:S05]  /*1b260*/  @!P1 IADD3 R6, P2, R3, R5, RZ ;  /* 0x0000000503069210 */ /* 0x000fca0007f5e0ff */
[----:B------:R-:W-:Y:S02]  /*1b270*/  @!P1 IMAD.X R7, R0, 0x1, R21, P2 ;  /* 0x0000000100079824 */ /* 0x000fe400010e0615 */
[----:B------:R-:W-:Y:S02]  /*1b280*/  IMAD.MOV.U32 R13, RZ, RZ, R27 ;  /* 0x000000ffff0d7224 */ /* 0x000fe400078e001b */
[----:B------:R-:W-:-:S07]  /*1b290*/  IMAD.MOV.U32 R4, RZ, RZ, R14 ;  /* 0x000000ffff047224 */ /* 0x000fce00078e000e */
[----:B------:R-:W-:Y:S05]  /*1b2a0*/  WARPSYNC.COLLECTIVE R15, `(.L_x_14569) ;  /* 0x000000000f087348 */ /* 0x000fea0003c00000 */
[----:B------:R0:W1:Y:S02]  /*1b2b0*/  SHFL.IDX P6, R14, R13, R12, R11 ;  /* 0x0000000c0d0e7389 */ /* 0x00006400000c000b */
[----:B01----:R-:W-:Y:S01]  /*1b2c0*/  ENDCOLLECTIVE ;  /* 0x000000000000791b */ /* 0x003fe20003800000 */
.L_x_14569:
        /* <DEDUP_REMOVED lines=9> */
[----:B------:R-:W-:Y:S02]  /*1b360*/  CS2R R20, SRZ ;  /* 0x0000000000147805 */ /* 0x000fe4000001ff00 */
[----:B------:R-:W-:Y:S01]  /*1b370*/  CS2R R28, SRZ ;  /* 0x00000000001c7805 */ /* 0x000fe2000001ff00 */
[----:B0-----:R-:W-:-:S02]  /*1b380*/  IMAD.MOV.U32 R15, RZ, RZ, -0x1 ;  /* 0xffffffffff0f7424 */ /* 0x001fc400078e00ff */
[----:B--2---:R-:W-:Y:S01]  /*1b390*/  @!P1 IMAD.MOV.U32 R35, RZ, RZ, R11 ;  /* 0x000000ffff239224 */ /* 0x004fe200078e000b */
[----:B------:R-:W-:Y:S01]  /*1b3a0*/  @!P1 MOV R36, R8 ;  /* 0x0000000800249202 */ /* 0x000fe20000000f00 */
[----:B------:R-:W-:Y:S02]  /*1b3b0*/  IMAD.MOV.U32 R11, RZ, RZ, 0x1c1f ;  /* 0x00001c1fff0b7424 */ /* 0x000fe400078e00ff */
[----:B------:R-:W-:Y:S02]  /*1b3c0*/  @!P1 IMAD.MOV.U32 R37, RZ, RZ, R9 ;  /* 0x000000ffff259224 */ /* 0x000fe400078e0009 */
[----:B------:R-:W-:-:S07]  /*1b3d0*/  IMAD.MOV.U32 R0, RZ, RZ, R36 ;  /* 0x000000ffff007224 */ /* 0x000fce00078e0024 */
[----:B-----5:R-:W-:Y:S05]  /*1b3e0*/  WARPSYNC.COLLECTIVE R15, `(.L_x_14570) ;  /* 0x000000000f087348 */ /* 0x020fea0003c00000 */
[----:B------:R0:W1:Y:S02]  /*1b3f0*/  SHFL.IDX P6, R14, R13, R12, R11 ;  /* 0x0000000c0d0e7389 */ /* 0x00006400000c000b */
[----:B01---5:R-:W-:Y:S01]  /*1b400*/  ENDCOLLECTIVE ;  /* 0x000000000000791b */ /* 0x023fe20003800000 */
.L_x_14570:
[----:B------:R-:W-:Y:S02]  /*1b410*/  IMAD.MOV.U32 R3, RZ, RZ, R37 ;  /* 0x000000ffff037224 */ /* 0x000fe400078e0025 */
[----:B------:R-:W-:Y:S01]  /*1b420*/  @!P1 IMAD.MOV.U32 R34, RZ, RZ, R10 ;  /* 0x000000ffff229224 */ /* 0x000fe200078e000a */
[----:B------:R-:W-:Y:S01]  /*1b430*/  PRMT R51, R0, 0x7610, R51 ;  /* 0x0000761000337816 */ /* 0x000fe20000000033 */
[----:B------:R-:W-:Y:S01]  /*1b440*/  IMAD.MOV.U32 R9, RZ, RZ, R35 ;  /* 0x000000ffff097224 */ /* 0x000fe200078e0023 */
[----:B------:R-:W-:Y:S01]  /*1b450*/  PRMT R41, R3, 0x7610, R41 ;  /* 0x0000761003297816 */ /* 0x000fe20000000029 */
[----:B------:R-:W-:-:S05]  /*1b460*/  IMAD.MOV.U32 R8, RZ, RZ, R34 ;  /* 0x000000ffff087224 */ /* 0x000fca00078e0022 */
[----:B------:R-:W-:Y:S01]  /*1b470*/  PRMT R31, R8, 0x5410, R9 ;  /* 0x00005410081f7816 */ /* 0x000fe20000000009 */
[----:B------:R-:W-:Y:S01]  /*1b480*/  IMAD.MOV.U32 R13, RZ, RZ, R25 ;  /* 0x000000ffff0d7224 */ /* 0x000fe200078e0019 */
[----:B------:R-:W-:Y:S01]  /*1b490*/  @!P1 MOV R21, R7 ;  /* 0x0000000700159202 */ /* 0x000fe20000000f00 */
[----:B------:R-:W-:Y:S02]  /*1b4a0*/  @!P1 IMAD.MOV.U32 R28, RZ, RZ, R4 ;  /* 0x000000ffff1c9224 */ /* 0x000fe400078e0004 */
[----:B------:R-:W-:Y:S02]  /*1b4b0*/  @!P1 IMAD.MOV.U32 R29, RZ, RZ, R5 ;  /* 0x000000ffff1d9224 */ /* 0x000fe400078e0005 */
[----:B------:R-:W-:Y:S02]  /*1b4c0*/  @!P1 IMAD.MOV.U32 R20, RZ, RZ, R6 ;  /* 0x000000ffff149224 */ /* 0x000fe400078e0006 */
[----:B------:R-:W-:-:S07]  /*1b4d0*/  IMAD.MOV.U32 R0, RZ, RZ, R14 ;  /* 0x000000ffff007224 */ /* 0x000fce00078e000e */
[----:B------:R-:W-:Y:S05]  /*1b4e0*/  WARPSYNC.COLLECTIVE R15, `(.L_x_14571) ;  /* 0x000000000f087348 */ /* 0x000fea0003c00000 */
[----:B------:R0:W1:Y:S02]  /*1b4f0*/  SHFL.IDX P6, R14, R13, R12, R11 ;  /* 0x0000000c0d0e7389 */ /* 0x00006400000c000b */
[----:B01----:R-:W-:Y:S01]  /*1b500*/  ENDCOLLECTIVE ;  /* 0x000000000000791b */ /* 0x003fe20003800000 */
.L_x_14571:
[----:B------:R-:W-:Y:S02]  /*1b510*/  IMAD.MOV.U32 R4, RZ, RZ, R28 ;  /* 0x000000ffff047224 */ /* 0x000fe400078e001c */
[----:B------:R-:W-:Y:S02]  /*1b520*/  IMAD.MOV.U32 R5, RZ, RZ, R29 ;  /* 0x000000ffff057224 */ /* 0x000fe400078e001d */
[----:B------:R-:W-:Y:S02]  /*1b530*/  IMAD.MOV.U32 R6, RZ, RZ, R20 ;  /* 0x000000ffff067224 */ /* 0x000fe400078e0014 */
[----:B------:R-:W-:-:S03]  /*1b540*/  IMAD.MOV.U32 R7, RZ, RZ, R21 ;  /* 0x000000ffff077224 */ /* 0x000fc600078e0015 */
[----:B------:R-:W-:Y:S02]  /*1b550*/  PRMT R46, R4, 0x5410, R6 ;  /* 0x00005410042e7816 */ /* 0x000fe40000000006 */
[----:B------:R-:W-:Y:S02]  /*1b560*/  PRMT R40, R5, 0x5410, R7 ;  /* 0x0000541005287816 */ /* 0x000fe40000000007 */
[----:B------:R-:W-:Y:S01]  /*1b570*/  CS2R R4, SRZ ;  /* 0x0000000000047805 */ /* 0x000fe2000001ff00 */
[----:B------:R-:W-:Y:S02]  /*1b580*/  IMAD.MOV.U32 R13, RZ, RZ, R24 ;  /* 0x000000ffff0d7224 */ /* 0x000fe400078e0018 */
[----:B------:R-:W-:-:S07]  /*1b590*/  IMAD.MOV.U32 R3, RZ, RZ, R14 ;  /* 0x000000ffff037224 */ /* 0x000fce00078e000e */
[----:B------:R-:W-:Y:S05]  /*1b5a0*/  WARPSYNC.COLLECTIVE R15, `(.L_x_14572) ;  /* 0x000000000f087348 */ /* 0x000fea0003c00000 */
[----:B------:R0:W1:Y:S02]  /*1b5b0*/  SHFL.IDX P6, R14, R13, R12, R11 ;  /* 0x0000000c0d0e7389 */ /* 0x00006400000c000b */
[----:B01----:R-:W-:Y:S01]  /*1b5c0*/  ENDCOLLECTIVE ;  /* 0x000000000000791b */ /* 0x003fe20003800000 */
.L_x_14572:
[----:B------:R-:W-:Y:S01]  /*1b5d0*/  IMAD.MOV.U32 R13, RZ, RZ, R27 ;  /* 0x000000ffff0d7224 */ /* 0x000fe200078e001b */
[----:B------:R-:W-:-:S07]  /*1b5e0*/  MOV R24, R14 ;  /* 0x0000000e00187202 */ /* 0x000fce0000000f00 */
[----:B------:R-:W-:Y:S05]  /*1b5f0*/  WARPSYNC.COLLECTIVE R15, `(.L_x_14573) ;  /* 0x000000000f087348 */ /* 0x000fea0003c00000 */
[----:B------:R0:W1:Y:S02]  /*1b600*/  SHFL.IDX P6, R14, R13, R12, R11 ;  /* 0x0000000c0d0e7389 */ /* 0x00006400000c000b */
[----:B01----:R-:W-:Y:S01]  /*1b610*/  ENDCOLLECTIVE ;  /* 0x000000000000791b */ /* 0x003fe20003800000 */
.L_x_14573:
[----:B------:R-:W-:Y:S05]  /*1b620*/  BRA `(.L_x_14574) ;  /* 0xfffffecc00987947 */ /* 0x000fea000383ffff */
.L_x_14337:
[----:B0-----:R0:W1:Y:S02]  /*1b630*/  SYNCS.PHASECHK.TRANS64.TRYWAIT P1, [R19+URZ+0x22800], R12 ;  /* 0x0228000c130075a7 */ /* 0x001064000802017f */
[----:B-1----:R-:W-:Y:S05]  /*1b640*/  @!P1 NANOSLEEP.SYNCS 0x989680 ;  /* 0x009896800000995d */ /* 0x002fea0003900000 */
[----:B------:R-:W1:Y:S02]  /*1b650*/  @!P1 SYNCS.PHASECHK.TRANS64 P1, [R19+URZ+0x22800], R12 ;  /* 0x0228000c130095a7 */ /* 0x000e64000802007f */
[----:B-1----:R-:W-:Y:S05]  /*1b660*/  @!P1 BRA `(.L_x_14337) ;  /* 0xfffffffc00f09947 */ /* 0x002fea000383ffff */
[----:B------:R-:W-:Y:S05]  /*1b670*/  BRA `(.L_x_14575) ;  /* 0xfffffed000347947 */ /* 0x000fea000383ffff */
.L_x_14343:
[----:B--2---:R2:W3:Y:S02]  /*1b680*/  SYNCS.PHASECHK.TRANS64.TRYWAIT P1, [R9+URZ+0x22830], R72 ;  /* 0x02283048090075a7 */ /* 0x0044e4000802017f */
[----:B---3--:R-:W-:Y:S05]  /*1b690*/  @!P1 NANOSLEEP.SYNCS 0x989680 ;  /* 0x009896800000995d */ /* 0x008fea0003900000 */
[----:B------:R-:W3:Y:S02]  /*1b6a0*/  @!P1 SYNCS.PHASECHK.TRANS64 P1, [R9+URZ+0x22830], R72 ;  /* 0x02283048090095a7 */ /* 0x000ee4000802007f */
[----:B---3--:R-:W-:Y:S05]  /*1b6b0*/  @!P1 BRA `(.L_x_14343) ;  /* 0xfffffffc00f09947 */ /* 0x008fea000383ffff */
[----:B------:R-:W-:Y:S05]  /*1b6c0*/  BRA `(.L_x_14342) ;  /* 0xfffffedc00d07947 */ /* 0x000fea000383ffff */
.L_x_14349:
[----:B-1----:R1:W2:Y:S02]  /*1b6d0*/  SYNCS.PHASECHK.TRANS64.TRYWAIT P1, [R9+URZ+0x22850], R72 ;  /* 0x02285048090075a7 */ /* 0x0022a4000802017f */
[----:B--2---:R-:W-:Y:S05]  /*1b6e0*/  @!P1 NANOSLEEP.SYNCS 0x989680 ;  /* 0x009896800000995d */ /* 0x004fea0003900000 */
[----:B------:R-:W2:Y:S02]  /*1b6f0*/  @!P1 SYNCS.PHASECHK.TRANS64 P1, [R9+URZ+0x22850], R72 ;  /* 0x02285048090095a7 */ /* 0x000ea4000802007f */
[----:B--2---:R-:W-:Y:S05]  /*1b700*/  @!P1 BRA `(.L_x_14349) ;  /* 0xfffffffc00f09947 */ /* 0x004fea000383ffff */
[----:B------:R-:W-:Y:S05]  /*1b710*/  BRA `(.L_x_14348) ;  /* 0xfffffef800147947 */ /* 0x000fea000383ffff */
.L_x_14355:
[----:B-1----:R1:W2:Y:S02]  /*1b720*/  SYNCS.PHASECHK.TRANS64.TRYWAIT P1, [R14+URZ+0x22830], R15 ;  /* 0x0228300f0e0075a7 */ /* 0x0022a4000802017f */
[----:B--2---:R-:W-:Y:S05]  /*1b730*/  @!P1 NANOSLEEP.SYNCS 0x989680 ;  /* 0x009896800000995d */ /* 0x004fea0003900000 */
[----:B------:R-:W2:Y:S02]  /*1b740*/  @!P1 SYNCS.PHASECHK.TRANS64 P1, [R14+URZ+0x22830], R15 ;  /* 0x0228300f0e0095a7 */ /* 0x000ea4000802007f */
[----:B--2---:R-:W-:Y:S05]  /*1b750*/  @!P1 BRA `(.L_x_14355) ;  /* 0xfffffffc00f09947 */ /* 0x004fea000383ffff */
[----:B------:R-:W-:Y:S05]  /*1b760*/  BRA `(.L_x_14354) ;  /* 0xfffffefc007c7947 */ /* 0x000fea000383ffff */
.L_x_14361:
[----:B-1----:R1:W2:Y:S02]  /*1b770*/  SYNCS.PHASECHK.TRANS64.TRYWAIT P1, [R14+URZ+0x22850], R15 ;  /* 0x0228500f0e0075a7 */ /* 0x0022a4000802017f */
[----:B--2---:R-:W-:Y:S05]  /*1b780*/  @!P1 NANOSLEEP.SYNCS 0x989680 ;  /* 0x009896800000995d */ /* 0x004fea0003900000 */
[----:B------:R-:W2:Y:S02]  /*1b790*/  @!P1 SYNCS.PHASECHK.TRANS64 P1, [R14+URZ+0x22850], R15 ;  /* 0x0228500f0e0095a7 */ /* 0x000ea4000802007f */
[----:B--2---:R-:W-:Y:S05]  /*1b7a0*/  @!P1 BRA `(.L_x_14361) ;  /* 0xfffffffc00f09947 */ /* 0x004fea000383ffff */
[----:B------:R-:W-:Y:S05]  /*1b7b0*/  BRA `(.L_x_14360) ;  /* 0xffffff1c00dc7947 */ /* 0x000fea000383ffff */
.L_x_14368:
[----:B-1----:R1:W2:Y:S02]  /*1b7c0*/  SYNCS.PHASECHK.TRANS64.TRYWAIT P1, [R14+URZ+0x22830], R15 ;  /* 0x0228300f0e0075a7 */ /* 0x0022a4000802017f */
[----:B--2---:R-:W-:Y:S05]  /*1b7d0*/  @!P1 NANOSLEEP.SYNCS 0x989680 ;  /* 0x009896800000995d */ /* 0x004fea0003900000 */
[----:B------:R-:W2:Y:S02]  /*1b7e0*/  @!P1 SYNCS.PHASECHK.TRANS64 P1, [R14+URZ+0x22830], R15 ;  /* 0x0228300f0e0095a7 */ /* 0x000ea4000802007f */
[----:B--2---:R-:W-:Y:S05]  /*1b7f0*/  @!P1 BRA `(.L_x_14368) ;  /* 0xfffffffc00f09947 */ /* 0x004fea000383ffff */
[----:B------:R-:W-:Y:S05]  /*1b800*/  BRA `(.L_x_14367) ;  /* 0xffffff2400207947 */ /* 0x000fea000383ffff */
.L_x_14374:
[----:B-1----:R1:W3:Y:S02]  /*1b810*/  SYNCS.PHASECHK.TRANS64.TRYWAIT P1, [R14+URZ+0x22850], R15 ;  /* 0x0228500f0e0075a7 */ /* 0x0022e4000802017f */
[----:B---3--:R-:W-:Y:S05]  /*1b820*/  @!P1 NANOSLEEP.SYNCS 0x989680 ;  /* 0x009896800000995d */ /* 0x008fea0003900000 */
[----:B------:R-:W3:Y:S02]  /*1b830*/  @!P1 SYNCS.PHASECHK.TRANS64 P1, [R14+URZ+0x22850], R15 ;  /* 0x0228500f0e0095a7 */ /* 0x000ee4000802007f */
[----:B---3--:R-:W-:Y:S05]  /*1b840*/  @!P1 BRA `(.L_x_14374) ;  /* 0xfffffffc00f09947 */ /* 0x008fea000383ffff */
[----:B------:R-:W-:Y:S05]  /*1b850*/  BRA `(.L_x_14373) ;  /* 0xffffff3c00887947 */ /* 0x000fea000383ffff */
.L_x_14390:
[----:B------:R-:W-:Y:S01]  /*1b860*/  IMAD.MOV.U32 R13, RZ, RZ, R4 ;  /* 0x000000ffff0d7224 */ /* 0x000fe200078e0004 */
[----:B------:R-:W-:Y:S01]  /*1b870*/  MOV R11, 0x181f ;  /* 0x0000181f000b7802 */ /* 0x000fe20000000f00 */
[----:B------:R-:W-:Y:S02]  /*1b880*/  IMAD.MOV.U32 R12, RZ, RZ, RZ ;  /* 0x000000ffff0c7224 */ /* 0x000fe400078e00ff */
[----:B------:R-:W-:-:S07]  /*1b890*/  IMAD.MOV.U32 R15, RZ, RZ, -0x1 ;  /* 0xffffffffff0f7424 */ /* 0x000fce00078e00ff */
[----:B-1----:R-:W-:Y:S05]  /*1b8a0*/  WARPSYNC.COLLECTIVE R15, `(.L_x_14576) ;  /* 0x000000000f087348 */ /* 0x002fea0003c00000 */
[----:B------:R0:W2:Y:S02]  /*1b8b0*/  SHFL.IDX P6, R14, R13, R12, R11 ;  /* 0x0000000c0d0e7389 */ /* 0x0000a400000c000b */
[----:B012---:R-:W-:Y:S01]  /*1b8c0*/  ENDCOLLECTIVE ;  /* 0x000000000000791b */ /* 0x007fe20003800000 */
.L_x_14576:
[----:B------:R-:W-:Y:S02]  /*1b8d0*/  IMAD.MOV.U32 R13, RZ, RZ, R3 ;  /* 0x000000ffff0d7224 */ /* 0x000fe400078e0003 */
[----:B------:R-:W-:-:S07]  /*1b8e0*/  IMAD.MOV.U32 R0, RZ, RZ, R14 ;  /* 0x000000ffff007224 */ /* 0x000fce00078e000e */
[----:B------:R-:W-:Y:S05]  /*1b8f0*/  WARPSYNC.COLLECTIVE R15, `(.L_x_14577) ;  /* 0x000000000f087348 */ /* 0x000fea0003c00000 */
[----:B------:R0:W1:Y:S02]  /*1b900*/  SHFL.IDX P6, R14, R13, R12, R11 ;  /* 0x0000000c0d0e7389 */ /* 0x00006400000c000b */
[----:B01----:R-:W-:Y:S01]  /*1b910*/  ENDCOLLECTIVE ;  /* 0x000000000000791b */ /* 0x003fe20003800000 */
.L_x_14577:
[----:B------:R-:W-:Y:S05]  /*1b920*/  BRA `(.L_x_14578) ;  /* 0xffffff7400247947 */ /* 0x000fea000383ffff */
.L_x_14393:
[----:B------:R-:W-:Y:S01]  /*1b930*/  BSSY B1, `(.L_x_14579) ;  /* 0x0000008000017945 */ /* 0x000fe20003800000 */
[----:B----4-:R-:W-:Y:S01]  /*1b940*/  IMAD.MOV.U32 R13, RZ, RZ, R4 ;  /* 0x000000ffff0d7224 */ /* 0x010fe200078e0004 */
[----:B------:R-:W-:Y:S01]  /*1b950*/  MOV R15, 0xffffffff ;  /* 0xffffffff000f7802 */ /* 0x000fe20000000f00 */
[----:B------:R-:W-:Y:S02]  /*1b960*/  IMAD.MOV.U32 R12, RZ, RZ, 0x1 ;  /* 0x00000001ff0c7424 */ /* 0x000fe400078e00ff */
[----:B------:R-:W-:-:S07]  /*1b970*/  IMAD.MOV.U32 R11, RZ, RZ, 0x181f ;  /* 0x0000181fff0b7424 */ /* 0x000fce00078e00ff */
[----:B0123--:R-:W-:Y:S05]  /*1b980*/  WARPSYNC.COLLECTIVE R15, `(.L_x_14580) ;  /* 0x000000000f087348 */ /* 0x00ffea0003c00000 */
[----:B---3--:R3:W4:Y:S02]  /*1b990*/  SHFL.IDX P6, R14, R13, R12, R11 ;  /* 0x0000000c0d0e7389 */ /* 0x00872400000c000b */
[----:B01234-:R-:W-:Y:S01]  /*1b9a0*/  ENDCOLLECTIVE ;  /* 0x000000000000791b */ /* 0x01ffe20003800000 */
.L_x_14580:
[----:B------:R-:W-:Y:S05]  /*1b9b0*/  BSYNC B1 ;  /* 0x0000000000017941 */ /* 0x000fea0003800000 */
.L_x_14579:
        /* <DEDUP_REMOVED lines=8> */
.L_x_14581:
[----:B------:R-:W-:Y:S05]  /*1ba40*/  BRA `(.L_x_14582) ;  /* 0xffffff7400707947 */ /* 0x000fea000383ffff */
.L_x_14396:
        /* <DEDUP_REMOVED lines=8> */
.L_x_14584:
[----:B------:R-:W-:Y:S05]  /*1bad0*/  BSYNC B1 ;  /* 0x0000000000017941 */ /* 0x000fea0003800000 */
.L_x_14583:
        /* <DEDUP_REMOVED lines=8> */
.L_x_14585:
[----:B------:R-:W-:Y:S05]  /*1bb60*/  BRA `(.L_x_14586) ;  /* 0xffffff7400b87947 */ /* 0x000fea000383ffff */
.L_x_14399:
        /* <DEDUP_REMOVED lines=8> */
.L_x_14588:
[----:B------:R-:W-:Y:S05]  /*1bbf0*/  BSYNC B1 ;  /* 0x0000000000017941 */ /* 0x000fea0003800000 */
.L_x_14587:
        /* <DEDUP_REMOVED lines=8> */
.L_x_14589:
[----:B------:R-:W-:Y:S05]  /*1bc80*/  BRA `(.L_x_14590) ;  /* 0xffffff7800007947 */ /* 0x000fea000383ffff */
.L_x_14416:
        /* <DEDUP_REMOVED lines=11> */
.L_x_14592:
[----:B------:R-:W-:Y:S05]  /*1bd40*/  BSYNC B1 ;  /* 0x0000000000017941 */ /* 0x000fea0003800000 */
.L_x_14591:
[----:B------:R-:W-:Y:S05]  /*1bd50*/  BRA `(.L_x_14593) ;  /* 0xffffff8c008c7947 */ /* 0x000fea000383ffff */
.L_x_14418:
[----:B------:R-:W-:Y:S01]  /*1bd60*/  BSSY B1, `(.L_x_14594) ;  /* 0x0000006000017945 */ /* 0x000fe20003800000 */
[----:B------:R-:W-:-:S07]  /*1bd70*/  MOV R15, 0xffffffff ;  /* 0xffffffff000f7802 */ /* 0x000fce0000000f00 */
[----:B012---:R-:W-:Y:S05]  /*1bd80*/  WARPSYNC.COLLECTIVE R15, `(.L_x_14595) ;  /* 0x000000000f0c7348 */ /* 0x007fea0003c00000 */
[----:B------:R-:W-:Y:S02]  /*1bd90*/  ELECT P6, UR62, PT ;  /* 0x00000000003e782f */ /* 0x000fe400038c0000 */
[----:B------:R-:W-:Y:S01]  /*1bda0*/  MOV R14, UR62 ;  /* 0x0000003e000e7c02 */ /* 0x000fe20008000f00 */
[----:B012---:R-:W-:Y:S10]  /*1bdb0*/  ENDCOLLECTIVE ;  /* 0x000000000000791b */ /* 0x007ff40003800000 */
.L_x_14595:
[----:B------:R-:W-:Y:S05]  /*1bdc0*/  BSYNC B1 ;  /* 0x0000000000017941 */ /* 0x000fea0003800000 */
.L_x_14594:
[----:B------:R-:W-:Y:S05]  /*1bdd0*/  BRA `(.L_x_14417) ;  /* 0xffffff8c00847947 */ /* 0x000fea000383ffff */
.L_x_14420:
[----:B0-----:R0:W2:Y:S02]  /*1bde0*/  SYNCS.PHASECHK.TRANS64.TRYWAIT P0, [R23+URZ+0x22820], R3 ;  /* 0x02282003170075a7 */ /* 0x0010a4000800017f */
[----:B--2---:R-:W-:Y:S05]  /*1bdf0*/  @!P0 NANOSLEEP.SYNCS 0x989680 ;  /* 0x009896800000895d */ /* 0x004fea0003900000 */
[----:B------:R-:W2:Y:S02]  /*1be00*/  @!P0 SYNCS.PHASECHK.TRANS64 P0, [R23+URZ+0x22820], R3 ;  /* 0x02282003170085a7 */ /* 0x000ea4000800007f */
[----:B--2---:R-:W-:Y:S05]  /*1be10*/  @!P0 BRA `(.L_x_14420) ;  /* 0xfffffffc00f08947 */ /* 0x004fea000383ffff */
[----:B------:R-:W-:Y:S05]  /*1be20*/  BRA `(.L_x_14596) ;  /* 0xffffff8c00947947 */ /* 0x000fea000383ffff */
.L_x_14424:
[----:B0-----:R0:W2:Y:S02]  /*1be30*/  SYNCS.PHASECHK.TRANS64.TRYWAIT P0, [R3+URZ+0x228a0], R8 ;  /* 0x0228a008030075a7 */ /* 0x0010a4000800017f */
[----:B--2---:R-:W-:Y:S05]  /*1be40*/  @!P0 NANOSLEEP.SYNCS 0x989680 ;  /* 0x009896800000895d */ /* 0x004fea0003900000 */
[----:B------:R-:W2:Y:S02]  /*1be50*/  @!P0 SYNCS.PHASECHK.TRANS64 P0, [R3+URZ+0x228a0], R8 ;  /* 0x0228a008030085a7 */ /* 0x000ea4000800007f */
[----:B--2---:R-:W-:Y:S05]  /*1be60*/  @!P0 BRA `(.L_x_14424) ;  /* 0xfffffffc00f08947 */ /* 0x004fea000383ffff */
[----:B------:R-:W-:Y:S05]  /*1be70*/  BRA `(.L_x_14597) ;  /* 0xffffff8c00ac7947 */ /* 0x000fea000383ffff */
.L_x_14429:
[----:B-1----:R1:W2:Y:S02]  /*1be80*/  SYNCS.PHASECHK.TRANS64.TRYWAIT P0, [R3+URZ+0x228c0], R8 ;  /* 0x0228c008030075a7 */ /* 0x0022a4000800017f */
[----:B--2---:R-:W-:Y:S05]  /*1be90*/  @!P0 NANOSLEEP.SYNCS 0x989680 ;  /* 0x009896800000895d */ /* 0x004fea0003900000 */
[----:B------:R-:W2:Y:S02]  /*1bea0*/  @!P0 SYNCS.PHASECHK.TRANS64 P0, [R3+URZ+0x228c0], R8 ;  /* 0x0228c008030085a7 */ /* 0x000ea4000800007f */
[----:B--2---:R-:W-:Y:S05]  /*1beb0*/  @!P0 BRA `(.L_x_14429) ;  /* 0xfffffffc00f08947 */ /* 0x004fea000383ffff */
[----:B------:R-:W-:Y:S05]  /*1bec0*/  BRA `(.L_x_14598) ;  /* 0xffffff9000287947 */ /* 0x000fea000383ffff */
.L_x_14439:
[----:B0-----:R0:W2:Y:S02]  /*1bed0*/  SYNCS.PHASECHK.TRANS64.TRYWAIT P1, [R8+URZ+0x228a0], R2 ;  /* 0x0228a002080075a7 */ /* 0x0010a4000802017f */
[----:B--2---:R-:W-:Y:S05]  /*1bee0*/  @!P1 NANOSLEEP.SYNCS 0x989680 ;  /* 0x009896800000995d */ /* 0x004fea0003900000 */
[----:B------:R-:W2:Y:S02]  /*1bef0*/  @!P1 SYNCS.PHASECHK.TRANS64 P1, [R8+URZ+0x228a0], R2 ;  /* 0x0228a002080095a7 */ /* 0x000ea4000802007f */
[----:B--2---:R-:W-:Y:S05]  /*1bf00*/  @!P1 BRA `(.L_x_14439) ;  /* 0xfffffffc00f09947 */ /* 0x004fea000383ffff */
[----:B------:R-:W-:Y:S05]  /*1bf10*/  BRA `(.L_x_14599) ;  /* 0xffffff94009c7947 */ /* 0x000fea000383ffff */
.L_x_14444:
[----:B-1----:R1:W2:Y:S02]  /*1bf20*/  SYNCS.PHASECHK.TRANS64.TRYWAIT P1, [R8+URZ+0x228c0], R2 ;  /* 0x0228c002080075a7 */ /* 0x0022a4000802017f */
[----:B--2---:R-:W-:Y:S05]  /*1bf30*/  @!P1 NANOSLEEP.SYNCS 0x989680 ;  /* 0x009896800000995d */ /* 0x004fea0003900000 */
[----:B------:R-:W2:Y:S02]  /*1bf40*/  @!P1 SYNCS.PHASECHK.TRANS64 P1, [R8+URZ+0x228c0], R2 ;  /* 0x0228c002080095a7 */ /* 0x000ea4000802007f */
[----:B--2---:R-:W-:Y:S05]  /*1bf50*/  @!P1 BRA `(.L_x_14444) ;  /* 0xfffffffc00f09947 */ /* 0x004fea000383ffff */
[----:B------:R-:W-:Y:S05]  /*1bf60*/  BRA `(.L_x_14600) ;  /* 0xffffff9800147947 */ /* 0x000fea000383ffff */
.L_x_14460:
        /* <DEDUP_REMOVED lines=11> */
.L_x_14602:
[----:B------:R-:W-:Y:S05]  /*1c020*/  BSYNC B0 ;  /* 0x0000000000007941 */ /* 0x000fea0003800000 */
.L_x_14601:
[----:B------:R-:W-:Y:S05]  /*1c030*/  BRA `(.L_x_14603) ;  /* 0xffffffa400c87947 */ /* 0x000fea000383ffff */
.L_x_14463:
[----:B0-----:R0:W1:Y:S02]  /*1c040*/  SYNCS.PHASECHK.TRANS64.TRYWAIT P0, [R32+URZ+0x22840], R0 ;  /* 0x02284000200075a7 */ /* 0x001064000800017f */
[----:B-1----:R-:W-:Y:S05]  /*1c050*/  @!P0 NANOSLEEP.SYNCS 0x989680 ;  /* 0x009896800000895d */ /* 0x002fea0003900000 */
[----:B------:R-:W1:Y:S02]  /*1c060*/  @!P0 SYNCS.PHASECHK.TRANS64 P0, [R32+URZ+0x22840], R0 ;  /* 0x02284000200085a7 */ /* 0x000e64000800007f */
[----:B-1----:R-:W-:Y:S05]  /*1c070*/  @!P0 BRA `(.L_x_14463) ;  /* 0xfffffffc00f08947 */ /* 0x002fea000383ffff */
[----:B------:R-:W-:Y:S05]  /*1c080*/  BRA `(.L_x_14604) ;  /* 0xffffffa400ec7947 */ /* 0x000fea000383ffff */
.L_x_14464:
        /* <DEDUP_REMOVED lines=8> */
.L_x_14606:
[----:B------:R-:W-:Y:S05]  /*1c110*/  BSYNC B0 ;  /* 0x0000000000007941 */ /* 0x000fea0003800000 */
.L_x_14605:
        /* <DEDUP_REMOVED lines=9> */
.L_x_14607:
[----:B------:R-:W-:Y:S02]  /*1c1b0*/  IMAD.MOV.U32 R13, RZ, RZ, R4 ;  /* 0x000000ffff0d7224 */ /* 0x000fe400078e0004 */
[----:B------:R-:W-:Y:S01]  /*1c1c0*/  IMAD.MOV.U32 R12, RZ, RZ, 0x1 ;  /* 0x00000001ff0c7424 */ /* 0x000fe200078e00ff */
[----:B------:R-:W-:-:S07]  /*1c1d0*/  MOV R3, R14 ;  /* 0x0000000e00037202 */ /* 0x000fce0000000f00 */
[----:B------:R-:W-:Y:S05]  /*1c1e0*/  WARPSYNC.COLLECTIVE R15, `(.L_x_14608) ;  /* 0x000000000f087348 */ /* 0x000fea0003c00000 */
[----:B------:R0:W1:Y:S02]  /*1c1f0*/  SHFL.IDX P6, R14, R13, R12, R11 ;  /* 0x0000000c0d0e7389 */ /* 0x00006400000c000b */
[----:B01----:R-:W-:Y:S01]  /*1c200*/  ENDCOLLECTIVE ;  /* 0x000000000000791b */ /* 0x003fe20003800000 */
.L_x_14608:
        /* <DEDUP_REMOVED lines=15> */
.L_x_14609:
[----:B------:R-:W-:Y:S02]  /*1c300*/  @P0 IMAD R6, R5, 0x2, R23 ;  /* 0x0000000205060824 */ /* 0x000fe400078e0217 */
[----:B------:R-:W-:Y:S02]  /*1c310*/  IMAD.MOV.U32 R13, RZ, RZ, R4 ;  /* 0x000000ffff0d7224 */ /* 0x000fe400078e0004 */
[----:B------:R-:W-:Y:S01]  /*1c320*/  IMAD.MOV.U32 R12, RZ, RZ, 0x2 ;  /* 0x00000002ff0c7424 */ /* 0x000fe200078e00ff */
[----:B------:R-:W-:-:S07]  /*1c330*/  MOV R3, R14 ;  /* 0x0000000e00037202 */ /* 0x000fce0000000f00 */
[----:B------:R-:W-:Y:S05]  /*1c340*/  WARPSYNC.COLLECTIVE R15, `(.L_x_14610) ;  /* 0x000000000f087348 */ /* 0x000fea0003c00000 */
[----:B------:R0:W1:Y:S02]  /*1c350*/  SHFL.IDX P6, R14, R13, R12, R11 ;  /* 0x0000000c0d0e7389 */ /* 0x00006400000c000b */
[----:B01----:R-:W-:Y:S01]  /*1c360*/  ENDCOLLECTIVE ;  /* 0x000000000000791b */ /* 0x003fe20003800000 */
.L_x_14610:
        /* <DEDUP_REMOVED lines=15> */
.L_x_14611:
[----:B------:R-:W-:Y:S02]  /*1c460*/  @P0 IMAD R6, R5, 0x2, R23 ;  /* 0x0000000205060824 */ /* 0x000fe400078e0217 */
[----:B------:R-:W-:Y:S02]  /*1c470*/  IMAD.MOV.U32 R13, RZ, RZ, R4 ;  /* 0x000000ffff0d7224 */ /* 0x000fe400078e0004 */
[----:B------:R-:W-:Y:S01]  /*1c480*/  IMAD.MOV.U32 R12, RZ, RZ, 0x3 ;  /* 0x00000003ff0c7424 */ /* 0x000fe200078e00ff */
[----:B------:R-:W-:-:S07]  /*1c490*/  MOV R3, R14 ;  /* 0x0000000e00037202 */ /* 0x000fce0000000f00 */
[----:B------:R-:W-:Y:S05]  /*1c4a0*/  WARPSYNC.COLLECTIVE R15, `(.L_x_14612) ;  /* 0x000000000f087348 */ /* 0x000fea0003c00000 */
[----:B------:R0:W1:Y:S02]  /*1c4b0*/  SHFL.IDX P6, R14, R13, R12, R11 ;  /* 0x0000000c0d0e7389 */ /* 0x00006400000c000b */
[----:B01----:R-:W-:Y:S01]  /*1c4c0*/  ENDCOLLECTIVE ;  /* 0x000000000000791b */ /* 0x003fe20003800000 */
.L_x_14612:
        /* <DEDUP_REMOVED lines=15> */
.L_x_14613:
[----:B------:R-:W-:Y:S02]  /*1c5c0*/  @P0 IMAD R6, R5, 0x2, R23 ;  /* 0x0000000205060824 */ /* 0x000fe400078e0217 */
[----:B------:R-:W-:Y:S02]  /*1c5d0*/  IMAD.MOV.U32 R13, RZ, RZ, R4 ;  /* 0x000000ffff0d7224 */ /* 0x000fe400078e0004 */
[----:B------:R-:W-:Y:S01]  /*1c5e0*/  IMAD.MOV.U32 R12, RZ, RZ, 0x4 ;  /* 0x00000004ff0c7424 */ /* 0x000fe200078e00ff */
[----:B------:R-:W-:-:S07]  /*1c5f0*/  MOV R3, R14 ;  /* 0x0000000e00037202 */ /* 0x000fce0000000f00 */
[----:B------:R-:W-:Y:S05]  /*1c600*/  WARPSYNC.COLLECTIVE R15, `(.L_x_14614) ;  /* 0x000000000f087348 */ /* 0x000fea0003c00000 */
[----:B------:R0:W1:Y:S02]  /*1c610*/  SHFL.IDX P6, R14, R13, R12, R11 ;  /* 0x0000000c0d0e7389 */ /* 0x00006400000c000b */
[----:B01----:R-:W-:Y:S01]  /*1c620*/  ENDCOLLECTIVE ;  /* 0x000000000000791b */ /* 0x003fe20003800000 */
.L_x_14614:
        /* <DEDUP_REMOVED lines=15> */
.L_x_14615:
[----:B------:R-:W-:Y:S02]  /*1c720*/  @P0 IMAD R6, R5, 0x2, R23 ;  /* 0x0000000205060824 */ /* 0x000fe400078e0217 */
[----:B------:R-:W-:Y:S02]  /*1c730*/  IMAD.MOV.U32 R13, RZ, RZ, R4 ;  /* 0x000000ffff0d7224 */ /* 0x000fe400078e0004 */
[----:B------:R-:W-:Y:S01]  /*1c740*/  IMAD.MOV.U32 R12, RZ, RZ, 0x5 ;  /* 0x00000005ff0c7424 */ /* 0x000fe200078e00ff */
[----:B------:R-:W-:-:S07]  /*1c750*/  MOV R3, R14 ;  /* 0x0000000e00037202 */ /* 0x000fce0000000f00 */
[----:B------:R-:W-:Y:S05]  /*1c760*/  WARPSYNC.COLLECTIVE R15, `(.L_x_14616) ;  /* 0x000000000f087348 */ /* 0x000fea0003c00000 */
[----:B------:R0:W1:Y:S02]  /*1c770*/  SHFL.IDX P6, R14, R13, R12, R11 ;  /* 0x0000000c0d0e7389 */ /* 0x00006400000c000b */
[----:B01----:R-:W-:Y:S01]  /*1c780*/  ENDCOLLECTIVE ;  /* 0x000000000000791b */ /* 0x003fe20003800000 */
.L_x_14616:
        /* <DEDUP_REMOVED lines=14> */
.L_x_14617:
[----:B------:R-:W-:Y:S01]  /*1c870*/  MOV R0, R14 ;  /* 0x0000000e00007202 */ /* 0x000fe20000000f00 */
[----:B------:R-:W-:Y:S06]  /*1c880*/  BRA `(.L_x_14618) ;  /* 0xffffffa400487947 */ /* 0x000fec000383ffff */
.L_x_14469:
[----:B------:R-:W-:Y:S02]  /*1c890*/  IMAD.MOV.U32 R13, RZ, RZ, R4 ;  /* 0x000000ffff0d7224 */ /* 0x000fe400078e0004 */
[----:B------:R-:W-:Y:S02]  /*1c8a0*/  IMAD.MOV.U32 R12, RZ, RZ, RZ ;  /* 0x000000ffff0c7224 */ /* 0x000fe400078e00ff */
[----:B------:R-:W-:Y:S02]  /*1c8b0*/  IMAD.MOV.U32 R11, RZ, RZ, 0x181f ;  /* 0x0000181fff0b7424 */ /* 0x000fe400078e00ff */
[----:B------:R-:W-:Y:S02]  /*1c8c0*/  IMAD.MOV.U32 R15, RZ, RZ, -0x1 ;  /* 0xffffffffff0f7424 */ /* 0x000fe400078e00ff */
[----:B-----5:R-:W-:Y:S02]  /*1c8d0*/  IMAD R5, R20, R7, RZ ;  /* 0x0000000714057224 */ /* 0x020fe400078e02ff */
[----:B------:R-:W-:-:S07]  /*1c8e0*/  IMAD R17, R17, 0x80, R10 ;  /* 0x0000008011117824 */ /* 0x000fce00078e020a */
[----:B-1----:R-:W-:Y:S05]  /*1c8f0*/  WARPSYNC.COLLECTIVE R15, `(.L_x_14619) ;  /* 0x000000000f087348 */ /* 0x002fea0003c00000 */
[----:B------:R0:W2:Y:S02]  /*1c900*/  SHFL.IDX P6, R14, R13, R12, R11 ;  /* 0x0000000c0d0e7389 */ /* 0x0000a400000c000b */
[----:B012---:R-:W-:Y:S01]  /*1c910*/  ENDCOLLECTIVE ;  /* 0x000000000000791b */ /* 0x007fe20003800000 */
.L_x_14619:
[C---:B------:R-:W-:Y:S01]  /*1c920*/  VIADD R6, R17.reuse, 0x10 ;  /* 0x0000001011067836 */ /* 0x040fe20000000000 */
[----:B------:R-:W-:Y:S01]  /*1c930*/  ISETP.GE.AND P0, PT, R17, R5, PT ;  /* 0x000000051100720c */ /* 0x000fe20003f06270 */
[----:B------:R-:W-:Y:S02]  /*1c940*/  IMAD.MOV.U32 R13, RZ, RZ, R0 ;  /* 0x000000ffff0d7224 */ /* 0x000fe400078e0000 */
[----:B------:R-:W-:-:S10]  /*1c950*/  IMAD.MOV.U32 R2, RZ, RZ, R14 ;  /* 0x000000ffff027224 */ /* 0x000fd400078e000e */
[----:B------:R-:W-:Y:S05]  /*1c960*/  WARPSYNC.COLLECTIVE R15, `(.L_x_14620) ;  /* 0x000000000f087348 */ /* 0x000fea0003c00000 */
[----:B------:R0:W1:Y:S02]  /*1c970*/  SHFL.IDX P6, R14, R13, R12, R11 ;  /* 0x0000000c0d0e7389 */ /* 0x00006400000c000b */
[----:B01----:R-:W-:Y:S01]  /*1c980*/  ENDCOLLECTIVE ;  /* 0x000000000000791b */ /* 0x003fe20003800000 */
.L_x_14620:
[----:B------:R-:W-:Y:S02]  /*1c990*/  IMAD.MOV.U32 R13, RZ, RZ, R4 ;  /* 0x000000ffff0d7224 */ /* 0x000fe400078e0004 */
[----:B------:R-:W-:Y:S01]  /*1c9a0*/  IMAD.MOV.U32 R12, RZ, RZ, 0x1 ;  /* 0x00000001ff0c7424 */ /* 0x000fe200078e00ff */
[----:B------:R-:W-:-:S07]  /*1c9b0*/  MOV R3, R14 ;  /* 0x0000000e00037202 */ /* 0x000fce0000000f00 */
[----:B------:R-:W-:Y:S05]  /*1c9c0*/  WARPSYNC.COLLECTIVE R15, `(.L_x_14621) ;  /* 0x000000000f087348 */ /* 0x000fea0003c00000 */
[----:B------:R0:W1:Y:S02]  /*1c9d0*/  SHFL.IDX P6, R14, R13, R12, R11 ;  /* 0x0000000c0d0e7389 */ /* 0x00006400000c000b */
[----:B01----:R-:W-:Y:S01]  /*1c9e0*/  ENDCOLLECTIVE ;  /* 0x000000000000791b */ /* 0x003fe20003800000 */
.L_x_14621:
        /* <DEDUP_REMOVED lines=15> */
.L_x_14622:
[----:B------:R-:W-:Y:S02]  /*1cae0*/  IMAD.MOV.U32 R13, RZ, RZ, R4 ;  /* 0x000000ffff0d7224 */ /* 0x000fe400078e0004 */
[----:B------:R-:W-:Y:S02]  /*1caf0*/  IMAD.MOV.U32 R12, RZ, RZ, 0x2 ;  /* 0x00000002ff0c7424 */ /* 0x000fe400078e00ff */
[----:B------:R-:W-:-:S07]  /*1cb00*/  IMAD.MOV.U32 R3, RZ, RZ, R14 ;  /* 0x000000ffff037224 */ /* 0x000fce00078e000e */
[----:B------:R-:W-:Y:S05]  /*1cb10*/  WARPSYNC.COLLECTIVE R15, `(.L_x_14623) ;  /* 0x000000000f087348 */ /* 0x000fea0003c00000 */
[----:B------:R0:W1:Y:S02]  /*1cb20*/  SHFL.IDX P6, R14, R13, R12, R11 ;  /* 0x0000000c0d0e7389 */ /* 0x00006400000c000b */
[----:B01----:R-:W-:Y:S01]  /*1cb30*/  ENDCOLLECTIVE ;  /* 0x000000000000791b */ /* 0x003fe20003800000 */
.L_x_14623:
        /* <DEDUP_REMOVED lines=16> */
.L_x_14624:
[----:B------:R-:W-:Y:S02]  /*1cc40*/  IMAD.MOV.U32 R13, RZ, RZ, R4 ;  /* 0x000000ffff0d7224 */ /* 0x000fe400078e0004 */
[----:B------:R-:W-:Y:S02]  /*1cc50*/  IMAD.MOV.U32 R12, RZ, RZ, 0x3 ;  /* 0x00000003ff0c7424 */ /* 0x000fe400078e00ff */
[----:B------:R-:W-:-:S07]  /*1cc60*/  IMAD.MOV.U32 R3, RZ, RZ, R14 ;  /* 0x000000ffff037224 */ /* 0x000fce00078e000e */
[----:B------:R-:W-:Y:S05]  /*1cc70*/  WARPSYNC.COLLECTIVE R15, `(.L_x_14625) ;  /* 0x000000000f087348 */ /* 0x000fea0003c00000 */
[----:B------:R0:W1:Y:S02]  /*1cc80*/  SHFL.IDX P6, R14, R13, R12, R11 ;  /* 0x0000000c0d0e7389 */ /* 0x00006400000c000b */
[----:B01----:R-:W-:Y:S01]  /*1cc90*/  ENDCOLLECTIVE ;  /* 0x000000000000791b */ /* 0x003fe20003800000 */
.L_x_14625:
        /* <DEDUP_REMOVED lines=16> */
.L_x_14626:
[----:B------:R-:W-:Y:S02]  /*1cda0*/  IMAD.MOV.U32 R13, RZ, RZ, R4 ;  /* 0x000000ffff0d7224 */ /* 0x000fe400078e0004 */
[----:B------:R-:W-:Y:S02]  /*1cdb0*/  IMAD.MOV.U32 R12, RZ, RZ, 0x4 ;  /* 0x00000004ff0c7424 */ /* 0x000fe400078e00ff */
[----:B------:R-:W-:-:S07]  /*1cdc0*/  IMAD.MOV.U32 R3, RZ, RZ, R14 ;  /* 0x000000ffff037224 */ /* 0x000fce00078e000e */
[----:B------:R-:W-:Y:S05]  /*1cdd0*/  WARPSYNC.COLLECTIVE R15, `(.L_x_14627) ;  /* 0x000000000f087348 */ /* 0x000fea0003c00000 */
[----:B------:R0:W1:Y:S02]  /*1cde0*/  SHFL.IDX P6, R14, R13, R12, R11 ;  /* 0x0000000c0d0e7389 */ /* 0x00006400000c000b */
[----:B01----:R-:W-:Y:S01]  /*1cdf0*/  ENDCOLLECTIVE ;  /* 0x000000000000791b */ /* 0x003fe20003800000 */
.L_x_14627:
        /* <DEDUP_REMOVED lines=16> */
.L_x_14628:
[----:B------:R-:W-:Y:S02]  /*1cf00*/  IMAD.MOV.U32 R13, RZ, RZ, R4 ;  /* 0x000000ffff0d7224 */ /* 0x000fe400078e0004 */
[----:B------:R-:W-:Y:S02]  /*1cf10*/  IMAD.MOV.U32 R12, RZ, RZ, 0x5 ;  /* 0x00000005ff0c7424 */ /* 0x000fe400078e00ff */
[----:B------:R-:W-:-:S07]  /*1cf20*/  IMAD.MOV.U32 R3, RZ, RZ, R14 ;  /* 0x000000ffff037224 */ /* 0x000fce00078e000e */
[----:B------:R-:W-:Y:S05]  /*1cf30*/  WARPSYNC.COLLECTIVE R15, `(.L_x_14629) ;  /* 0x000000000f087348 */ /* 0x000fea0003c00000 */
[----:B------:R0:W1:Y:S02]  /*1cf40*/  SHFL.IDX P6, R14, R13, R12, R11 ;  /* 0x0000000c0d0e7389 */ /* 0x00006400000c000b */
[----:B01----:R-:W-:Y:S01]  /*1cf50*/  ENDCOLLECTIVE ;  /* 0x000000000000791b */ /* 0x003fe20003800000 */
.L_x_14629:
        /* <DEDUP_REMOVED lines=16> */
.L_x_14630:
[----:B------:R-:W-:Y:S02]  /*1d060*/  IMAD.MOV.U32 R13, RZ, RZ, R4 ;  /* 0x000000ffff0d7224 */ /* 0x000fe400078e0004 */
[----:B------:R-:W-:Y:S02]  /*1d070*/  IMAD.MOV.U32 R12, RZ, RZ, 0x6 ;  /* 0x00000006ff0c7424 */ /* 0x000fe400078e00ff */
[----:B------:R-:W-:-:S07]  /*1d080*/  IMAD.MOV.U32 R3, RZ, RZ, R14 ;  /* 0x000000ffff037224 */ /* 0x000fce00078e000e */
[----:B------:R-:W-:Y:S05]  /*1d090*/  WARPSYNC.COLLECTIVE R15, `(.L_x_14631) ;  /* 0x000000000f087348 */ /* 0x000fea0003c00000 */
[----:B------:R0:W1:Y:S02]  /*1d0a0*/  SHFL.IDX P6, R14, R13, R12, R11 ;  /* 0x0000000c0d0e7389 */ /* 0x00006400000c000b */
[----:B01----:R-:W-:Y:S01]  /*1d0b0*/  ENDCOLLECTIVE ;  /* 0x000000000000791b */ /* 0x003fe20003800000 */
.L_x_14631:
        /* <DEDUP_REMOVED lines=16> */
.L_x_14632:
[----:B------:R-:W-:Y:S02]  /*1d1c0*/  IMAD.MOV.U32 R13, RZ, RZ, R4 ;  /* 0x000000ffff0d7224 */ /* 0x000fe400078e0004 */
[----:B------:R-:W-:Y:S02]  /*1d1d0*/  IMAD.MOV.U32 R12, RZ, RZ, 0x7 ;  /* 0x00000007ff0c7424 */ /* 0x000fe400078e00ff */
[----:B------:R-:W-:-:S07]  /*1d1e0*/  IMAD.MOV.U32 R3, RZ, RZ, R14 ;  /* 0x000000ffff037224 */ /* 0x000fce00078e000e */
[----:B------:R-:W-:Y:S05]  /*1d1f0*/  WARPSYNC.COLLECTIVE R15, `(.L_x_14633) ;  /* 0x000000000f087348 */ /* 0x000fea0003c00000 */
[----:B------:R0:W1:Y:S02]  /*1d200*/  SHFL.IDX P6, R14, R13, R12, R11 ;  /* 0x0000000c0d0e7389 */ /* 0x00006400000c000b */
[----:B01----:R-:W-:Y:S01]  /*1d210*/  ENDCOLLECTIVE ;  /* 0x000000000000791b */ /* 0x003fe20003800000 */
.L_x_14633:
        /* <DEDUP_REMOVED lines=10> */
.L_x_14634:
[----:B------:R-:W-:Y:S01]  /*1d2c0*/  @!PT LDS RZ, [RZ] ;  /* 0x00000000fffff984 */ /* 0x000fe20000000800 */
[----:B------:R-:W-:Y:S01]  /*1d2d0*/  @!PT LDS RZ, [RZ] ;  /* 0x00000000fffff984 */ /* 0x000fe20000000800 */
[----:B------:R-:W-:Y:S01]  /*1d2e0*/  @!PT LDS RZ, [RZ] ;  /* 0x00000000fffff984 */ /* 0x000fe20000000800 */
[----:B------:R0:W-:Y:S01]  /*1d2f0*/  @!P0 LDGSTS.E.BYPASS.LTC128B.128 [R8+0x1b400], desc[UR40][R2.64], !P1 ;  /* 0x1b40000002088fae */ /* 0x0001e2000c901d68 */
[----:B------:R-:W-:Y:S01]  /*1d300*/  MOV R0, R14 ;  /* 0x0000000e00007202 */ /* 0x000fe20000000f00 */
[----:B------:R-:W-:Y:S06]  /*1d310*/  BRA `(.L_x_14635) ;  /* 0xffffffa400cc7947 */ /* 0x000fec000383ffff */
.L_x_14472:
[----:B0-----:R0:W2:Y:S02]  /*1d320*/  SYNCS.PHASECHK.TRANS64.TRYWAIT P0, [R23+URZ+0x22820], R0 ;  /* 0x02282000170075a7 */ /* 0x0010a4000800017f */
[----:B--2---:R-:W-:Y:S05]  /*1d330*/  @!P0 NANOSLEEP.SYNCS 0x989680 ;  /* 0x009896800000895d */ /* 0x004fea0003900000 */
[----:B------:R-:W2:Y:S02]  /*1d340*/  @!P0 SYNCS.PHASECHK.TRANS64 P0, [R23+URZ+0x22820], R0 ;  /* 0x02282000170085a7 */ /* 0x000ea4000800007f */
[----:B--2---:R-:W-:Y:S05]  /*1d350*/  @!P0 BRA `(.L_x_14472) ;  /* 0xfffffffc00f08947 */ /* 0x004fea000383ffff */
[----:B------:R-:W-:Y:S05]  /*1d360*/  BRA `(.L_x_14636) ;  /* 0xffffffa800287947 */ /* 0x000fea000383ffff */
.L_x_14475:
[----:B--2---:R2:W3:Y:S02]  /*1d370*/  SYNCS.PHASECHK.TRANS64.TRYWAIT P0, [R32+URZ+0x22860], R3 ;  /* 0x02286003200075a7 */ /* 0x0044e4000800017f */
[----:B---3--:R-:W-:Y:S05]  /*1d380*/  @!P0 NANOSLEEP.SYNCS 0x989680 ;  /* 0x009896800000895d */ /* 0x008fea0003900000 */
[----:B------:R-:W3:Y:S02]  /*1d390*/  @!P0 SYNCS.PHASECHK.TRANS64 P0, [R32+URZ+0x22860], R3 ;  /* 0x02286003200085a7 */ /* 0x000ee4000800007f */
[----:B---3--:R-:W-:Y:S05]  /*1d3a0*/  @!P0 BRA `(.L_x_14475) ;  /* 0xfffffffc00f08947 */ /* 0x008fea000383ffff */
[----:B------:R-:W-:Y:S05]  /*1d3b0*/  BRA `(.L_x_14637) ;  /* 0xffffffa800387947 */ /* 0x000fea000383ffff */
.L_x_14476:
        /* <DEDUP_REMOVED lines=8> */
.L_x_14639:
[----:B------:R-:W-:Y:S05]  /*1d440*/  BSYNC B0 ;  /* 0x0000000000007941 */ /* 0x000fea0003800000 */
.L_x_14638:
[----:B------:R-:W0:Y:S01]  /*1d450*/  S2R R7, SR_TID.X ;  /* 0x0000000000077919 */ /* 0x000e220000002100 */
[----:B------:R-:W-:Y:S01]  /*1d460*/  IMAD.MOV.U32 R13, RZ, RZ, R5 ;  /* 0x000000ffff0d7224 */ /* 0x000fe200078e0005 */
[----:B------:R-:W-:Y:S01]  /*1d470*/  MOV R12, RZ ;  /* 0x000000ff000c7202 */ /* 0x000fe20000000f00 */
[----:B------:R-:W-:Y:S01]  /*1d480*/  IMAD.MOV.U32 R11, RZ, RZ, 0x181f ;  /* 0x0000181fff0b7424 */ /* 0x000fe200078e00ff */
        /* <DEDUP_REMOVED lines=8> */
.L_x_14640:
[----:B------:R-:W-:Y:S02]  /*1d510*/  ISETP.LT.OR P4, PT, R33, 0x1, !P1 ;  /* 0x000000012100780c */ /* 0x000fe40004f81670 */
[----:B------:R-:W-:Y:S01]  /*1d520*/  MOV R13, R6 ;  /* 0x00000006000d7202 */ /* 0x000fe20000000f00 */
[----:B------:R-:W-:Y:S02]  /*1d530*/  IMAD.MOV.U32 R12, RZ, RZ, 0x1 ;  /* 0x00000001ff0c7424 */ /* 0x000fe400078e00ff */
[----:B------:R-:W-:-:S05]  /*1d540*/  IMAD.SHL.U32 R7, R7, 0x8, RZ ;  /* 0x0000000807077824 */ /* 0x000fca00078e00ff */
[----:B------:R-:W-:-:S05]  /*1d550*/  LOP3.LUT R7, R7, 0x38, RZ, 0xc0, !PT ;  /* 0x0000003807077812 */ /* 0x000fca00078ec0ff */
[----:B------:R-:W-:Y:S01]  /*1d560*/  IMAD.SHL.U32 R0, R7, 0x2, RZ ;  /* 0x0000000207007824 */ /* 0x000fe200078e00ff */
[----:B------:R-:W-:-:S04]  /*1d570*/  LOP3.LUT R7, R35, 0x1, RZ, 0xc0, !PT ;  /* 0x0000000123077812 */ /* 0x000fc800078ec0ff */
[----:B------:R-:W-:Y:S02]  /*1d580*/  IADD3 R2, P0, R14, R0, RZ ;  /* 0x000000000e027210 */ /* 0x000fe40007f1e0ff */
[----:B------:R-:W-:-:S13]  /*1d590*/  ISETP.NE.U32.AND P3, PT, R7, 0x1, PT ;  /* 0x000000010700780c */ /* 0x000fda0003f65070 */
[----:B------:R-:W-:Y:S05]  /*1d5a0*/  WARPSYNC.COLLECTIVE R15, `(.L_x_14641) ;  /* 0x000000000f087348 */ /* 0x000fea0003c00000 */
[----:B------:R0:W1:Y:S02]  /*1d5b0*/  SHFL.IDX P6, R14, R13, R12, R11 ;  /* 0x0000000c0d0e7389 */ /* 0x00006400000c000b */
[----:B01----:R-:W-:Y:S01]  /*1d5c0*/  ENDCOLLECTIVE ;  /* 0x000000000000791b */ /* 0x003fe20003800000 */
.L_x_14641:
        /* <DEDUP_REMOVED lines=17> */
.L_x_14642:
[----:B------:R-:W-:Y:S02]  /*1d6e0*/  IMAD.MOV.U32 R13, RZ, RZ, R6 ;  /* 0x000000ffff0d7224 */ /* 0x000fe400078e0006 */
[----:B------:R-:W-:Y:S01]  /*1d6f0*/  IMAD.MOV.U32 R12, RZ, RZ, 0x2 ;  /* 0x00000002ff0c7424 */ /* 0x000fe200078e00ff */
[----:B------:R-:W-:-:S13]  /*1d700*/  IADD3 R2, P4, R14, R0, RZ ;  /* 0x000000000e027210 */ /* 0x000fda0007f9e0ff */
[----:B------:R-:W-:Y:S05]  /*1d710*/  WARPSYNC.COLLECTIVE R15, `(.L_x_14643) ;  /* 0x000000000f087348 */ /* 0x000fea0003c00000 */
[----:B------:R0:W1:Y:S02]  /*1d720*/  SHFL.IDX P6, R14, R13, R12, R11 ;  /* 0x0000000c0d0e7389 */ /* 0x00006400000c000b */
[----:B01----:R-:W-:Y:S01]  /*1d730*/  ENDCOLLECTIVE ;  /* 0x000000000000791b */ /* 0x003fe20003800000 */
.L_x_14643:
        /* <DEDUP_REMOVED lines=17> */
.L_x_14644:
[----:B------:R-:W-:Y:S02]  /*1d850*/  IMAD.MOV.U32 R13, RZ, RZ, R6 ;  /* 0x000000ffff0d7224 */ /* 0x000fe400078e0006 */
[----:B------:R-:W-:Y:S01]  /*1d860*/  IMAD.MOV.U32 R12, RZ, RZ, 0x3 ;  /* 0x00000003ff0c7424 */ /* 0x000fe200078e00ff */
[----:B------:R-:W-:-:S13]  /*1d870*/  IADD3 R2, P4, R14, R0, RZ ;  /* 0x000000000e027210 */ /* 0x000fda0007f9e0ff */
[----:B------:R-:W-:Y:S05]  /*1d880*/  WARPSYNC.COLLECTIVE R15, `(.L_x_14645) ;  /* 0x000000000f087348 */ /* 0x000fea0003c00000 */
[----:B------:R0:W1:Y:S02]  /*1d890*/  SHFL.IDX P6, R14, R13, R12, R11 ;  /* 0x0000000c0d0e7389 */ /* 0x00006400000c000b */
[----:B01----:R-:W-:Y:S01]  /*1d8a0*/  ENDCOLLECTIVE ;  /* 0x000000000000791b */ /* 0x003fe20003800000 */
.L_x_14645:
        /* <DEDUP_REMOVED lines=17> */
.L_x_14646:
[----:B------:R-:W-:Y:S02]  /*1d9c0*/  IMAD.MOV.U32 R13, RZ, RZ, R6 ;  /* 0x000000ffff0d7224 */ /* 0x000fe400078e0006 */
[----:B------:R-:W-:Y:S01]  /*1d9d0*/  IMAD.MOV.U32 R12, RZ, RZ, 0x4 ;  /* 0x00000004ff0c7424 */ /* 0x000fe200078e00ff */
[----:B------:R-:W-:-:S13]  /*1d9e0*/  IADD3 R2, P4, R14, R0, RZ ;  /* 0x000000000e027210 */ /* 0x000fda0007f9e0ff */
[----:B------:R-:W-:Y:S05]  /*1d9f0*/  WARPSYNC.COLLECTIVE R15, `(.L_x_14647) ;  /* 0x000000000f087348 */ /* 0x000fea0003c00000 */
[----:B------:R0:W1:Y:S02]  /*1da00*/  SHFL.IDX P6, R14, R13, R12, R11 ;  /* 0x0000000c0d0e7389 */ /* 0x00006400000c000b */
[----:B01----:R-:W-:Y:S01]  /*1da10*/  ENDCOLLECTIVE ;  /* 0x000000000000791b */ /* 0x003fe20003800000 */
.L_x_14647:
        /* <DEDUP_REMOVED lines=17> */
.L_x_14648:
[----:B------:R-:W-:Y:S01]  /*1db30*/  IMAD.MOV.U32 R13, RZ, RZ, R6 ;  /* 0x000000ffff0d7224 */ /* 0x000fe200078e0006 */
[----:B------:R-:W-:Y:S02]  /*1db40*/  MOV R12, 0x5 ;  /* 0x00000005000c7802 */ /* 0x000fe40000000f00 */
[----:B------:R-:W-:-:S13]  /*1db50*/  IADD3 R2, P4, R14, R0, RZ ;  /* 0x000000000e027210 */ /* 0x000fda0007f9e0ff */
[----:B------:R-:W-:Y:S05]  /*1db60*/  WARPSYNC.COLLECTIVE R15, `(.L_x_14649) ;  /* 0x000000000f087348 */ /* 0x000fea0003c00000 */
[----:B------:R0:W1:Y:S02]  /*1db70*/  SHFL.IDX P6, R14, R13, R12, R11 ;  /* 0x0000000c0d0e7389 */ /* 0x00006400000c000b */
[----:B01----:R-:W-:Y:S01]  /*1db80*/  ENDCOLLECTIVE ;  /* 0x000000000000791b */ /* 0x003fe20003800000 */
.L_x_14649:
        /* <DEDUP_REMOVED lines=12> */
.L_x_14650:
        /* <DEDUP_REMOVED lines=9> */
.L_x_14483:
[----:B0-----:R0:W1:Y:S02]  /*1dce0*/  SYNCS.PHASECHK.TRANS64.TRYWAIT P0, [R4+URZ+0x22840], R21 ;  /* 0x02284015040075a7 */ /* 0x001064000800017f */
[----:B-1----:R-:W-:Y:S05]  /*1dcf0*/  @!P0 NANOSLEEP.SYNCS 0x989680 ;  /* 0x009896800000895d */ /* 0x002fea0003900000 */
[----:B------:R-:W1:Y:S02]  /*1dd00*/  @!P0 SYNCS.PHASECHK.TRANS64 P0, [R4+URZ+0x22840], R21 ;  /* 0x02284015040085a7 */ /* 0x000e64000800007f */
[----:B-1----:R-:W-:Y:S05]  /*1dd10*/  @!P0 BRA `(.L_x_14483) ;  /* 0xfffffffc00f08947 */ /* 0x002fea000383ffff */
[----:B------:R-:W-:Y:S05]  /*1dd20*/  BRA `(.L_x_14652) ;  /* 0xffffffa800a07947 */ /* 0x000fea000383ffff */
.L_x_14484:
        /* <DEDUP_REMOVED lines=8> */
.L_x_14654:
[----:B------:R-:W-:Y:S05]  /*1ddb0*/  BSYNC B1 ;  /* 0x0000000000017941 */ /* 0x000fea0003800000 */
.L_x_14653:
        /* <DEDUP_REMOVED lines=9> */
.L_x_14655:
[----:B------:R-:W-:Y:S02]  /*1de50*/  IMAD.MOV.U32 R13, RZ, RZ, R9 ;  /* 0x000000ffff0d7224 */ /* 0x000fe400078e0009 */
[----:B------:R-:W-:Y:S02]  /*1de60*/  IMAD.MOV.U32 R12, RZ, RZ, 0x1 ;  /* 0x00000001ff0c7424 */ /* 0x000fe400078e00ff */
[----:B------:R-:W-:-:S07]  /*1de70*/  IMAD.MOV.U32 R2, RZ, RZ, R14 ;  /* 0x000000ffff027224 */ /* 0x000fce00078e000e */
[----:B------:R-:W-:Y:S05]  /*1de80*/  WARPSYNC.COLLECTIVE R15, `(.L_x_14656) ;  /* 0x000000000f087348 */ /* 0x000fea0003c00000 */
[----:B------:R0:W1:Y:S02]  /*1de90*/  SHFL.IDX P6, R14, R13, R12, R11 ;  /* 0x0000000c0d0e7389 */ /* 0x00006400000c000b */
[----:B01----:R-:W-:Y:S01]  /*1dea0*/  ENDCOLLECTIVE ;  /* 0x000000000000791b */ /* 0x003fe20003800000 */
.L_x_14656:
        /* <DEDUP_REMOVED lines=11> */
.L_x_14657:
[----:B------:R-:W-:Y:S01]  /*1df60*/  MOV R13, R9 ;  /* 0x00000009000d7202 */ /* 0x000fe20000000f00 */
[----:B------:R-:W-:Y:S02]  /*1df70*/  IMAD.MOV.U32 R12, RZ, RZ, 0x2 ;  /* 0x00000002ff0c7424 */ /* 0x000fe400078e00ff */
[----:B------:R-:W-:-:S07]  /*1df80*/  IMAD.MOV.U32 R2, RZ, RZ, R14 ;  /* 0x000000ffff027224 */ /* 0x000fce00078e000e */
[----:B------:R-:W-:Y:S05]  /*1df90*/  WARPSYNC.COLLECTIVE R15, `(.L_x_14658) ;  /* 0x000000000f087348 */ /* 0x000fea0003c00000 */
[----:B------:R0:W1:Y:S02]  /*1dfa0*/  SHFL.IDX P6, R14, R13, R12, R11 ;  /* 0x0000000c0d0e7389 */ /* 0x00006400000c000b */
[----:B01----:R-:W-:Y:S01]  /*1dfb0*/  ENDCOLLECTIVE ;  /* 0x000000000000791b */ /* 0x003fe20003800000 */
.L_x_14658:
        /* <DEDUP_REMOVED lines=11> */
.L_x_14659:
[----:B------:R-:W-:Y:S01]  /*1e070*/  IMAD.MOV.U32 R13, RZ, RZ, R9 ;  /* 0x000000ffff0d7224 */ /* 0x000fe200078e0009 */
[----:B------:R-:W-:Y:S01]  /*1e080*/  MOV R12, 0x3 ;  /* 0x00000003000c7802 */ /* 0x000fe20000000f00 */
[----:B------:R-:W-:-:S07]  /*1e090*/  IMAD.MOV.U32 R2, RZ, RZ, R14 ;  /* 0x000000ffff027224 */ /* 0x000fce00078e000e */
[----:B------:R-:W-:Y:S05]  /*1e0a0*/  WARPSYNC.COLLECTIVE R15, `(.L_x_14660) ;  /* 0x000000000f087348 */ /* 0x000fea0003c00000 */
[----:B------:R0:W1:Y:S02]  /*1e0b0*/  SHFL.IDX P6, R14, R13, R12, R11 ;  /* 0x0000000c0d0e7389 */ /* 0x00006400000c000b */
[----:B01----:R-:W-:Y:S01]  /*1e0c0*/  ENDCOLLECTIVE ;  /* 0x000000000000791b */ /* 0x003fe20003800000 */
.L_x_14660:
        /* <DEDUP_REMOVED lines=11> */
.L_x_14661:
[----:B------:R-:W-:Y:S02]  /*1e180*/  IMAD.MOV.U32 R13, RZ, RZ, R9 ;  /* 0x000000ffff0d7224 */ /* 0x000fe400078e0009 */
[----:B------:R-:W-:Y:S02]  /*1e190*/  IMAD.MOV.U32 R12, RZ, RZ, 0x4 ;  /* 0x00000004ff0c7424 */ /* 0x000fe400078e00ff */
[----:B------:R-:W-:-:S07]  /*1e1a0*/  IMAD.MOV.U32 R2, RZ, RZ, R14 ;  /* 0x000000ffff027224 */ /* 0x000fce00078e000e */
[----:B------:R-:W-:Y:S05]  /*1e1b0*/  WARPSYNC.COLLECTIVE R15, `(.L_x_14662) ;  /* 0x000000000f087348 */ /* 0x000fea0003c00000 */
[----:B------:R0:W1:Y:S02]  /*1e1c0*/  SHFL.IDX P6, R14, R13, R12, R11 ;  /* 0x0000000c0d0e7389 */ /* 0x00006400000c000b */
[----:B01----:R-:W-:Y:S01]  /*1e1d0*/  ENDCOLLECTIVE ;  /* 0x000000000000791b */ /* 0x003fe20003800000 */
.L_x_14662:
        /* <DEDUP_REMOVED lines=11> */
.L_x_14663:
[----:B------:R-:W-:Y:S02]  /*1e290*/  IMAD.MOV.U32 R13, RZ, RZ, R9 ;  /* 0x000000ffff0d7224 */ /* 0x000fe400078e0009 */
[----:B------:R-:W-:Y:S02]  /*1e2a0*/  IMAD.MOV.U32 R12, RZ, RZ, 0x5 ;  /* 0x00000005ff0c7424 */ /* 0x000fe400078e00ff */
[----:B------:R-:W-:-:S07]  /*1e2b0*/  IMAD.MOV.U32 R2, RZ, RZ, R14 ;  /* 0x000000ffff027224 */ /* 0x000fce00078e000e */
[----:B------:R-:W-:Y:S05]  /*1e2c0*/  WARPSYNC.COLLECTIVE R15, `(.L_x_14664) ;  /* 0x000000000f087348 */ /* 0x000fea0003c00000 */
[----:B------:R0:W1:Y:S02]  /*1e2d0*/  SHFL.IDX P6, R14, R13, R12, R11 ;  /* 0x0000000c0d0e7389 */ /* 0x00006400000c000b */
[----:B01----:R-:W-:Y:S01]  /*1e2e0*/  ENDCOLLECTIVE ;  /* 0x000000000000791b */ /* 0x003fe20003800000 */
.L_x_14664:
        /* <DEDUP_REMOVED lines=11> */
.L_x_14665:
[----:B------:R-:W-:Y:S01]  /*1e3a0*/  IMAD.MOV.U32 R2, RZ, RZ, R14 ;  /* 0x000000ffff027224 */ /* 0x000fe200078e000e */
[----:B------:R-:W-:Y:S06]  /*1e3b0*/  BRA `(.L_x_14666) ;  /* 0xffffffa400d07947 */ /* 0x000fec000383ffff */
.L_x_14489:
[----:B---3--:R3:W4:Y:S02]  /*1e3c0*/  SYNCS.PHASECHK.TRANS64.TRYWAIT P0, [R4+URZ+0x22860], R21 ;  /* 0x02286015040075a7 */ /* 0x008724000800017f */
[----:B----4-:R-:W-:Y:S05]  /*1e3d0*/  @!P0 NANOSLEEP.SYNCS 0x989680 ;  /* 0x009896800000895d */ /* 0x010fea0003900000 */
[----:B------:R-:W4:Y:S02]  /*1e3e0*/  @!P0 SYNCS.PHASECHK.TRANS64 P0, [R4+URZ+0x22860], R21 ;  /* 0x02286015040085a7 */ /* 0x000f24000800007f */
[----:B----4-:R-:W-:Y:S05]  /*1e3f0*/  @!P0 BRA `(.L_x_14489) ;  /* 0xfffffffc00f08947 */ /* 0x010fea000383ffff */
[----:B------:R-:W-:Y:S05]  /*1e400*/  BRA `(.L_x_14667) ;  /* 0xffffffa800207947 */ /* 0x000fea000383ffff */
.L_x_14490:
        /* <DEDUP_REMOVED lines=8> */
.L_x_14669:
[----:B------:R-:W-:Y:S05]  /*1e490*/  BSYNC B1 ;  /* 0x0000000000017941 */ /* 0x000fea0003800000 */
.L_x_14668:
        /* <DEDUP_REMOVED lines=9> */
.L_x_14670:
[----:B------:R-:W-:Y:S01]  /*1e530*/  IMAD.MOV.U32 R13, RZ, RZ, R7 ;  /* 0x000000ffff0d7224 */ /* 0x000fe200078e0007 */
[----:B------:R-:W-:Y:S02]  /*1e540*/  MOV R12, 0x1 ;  /* 0x00000001000c7802 */ /* 0x000fe40000000f00 */
[----:B------:R-:W-:-:S13]  /*1e550*/  IADD3 R2, P0, R14, R0, RZ ;  /* 0x000000000e027210 */ /* 0x000fda0007f1e0ff */
[----:B------:R-:W-:Y:S05]  /*1e560*/  WARPSYNC.COLLECTIVE R15, `(.L_x_14671) ;  /* 0x000000000f087348 */ /* 0x000fea0003c00000 */
[----:B------:R0:W1:Y:S02]  /*1e570*/  SHFL.IDX P6, R14, R13, R12, R11 ;  /* 0x0000000c0d0e7389 */ /* 0x00006400000c000b */
[----:B01----:R-:W-:Y:S01]  /*1e580*/  ENDCOLLECTIVE ;  /* 0x000000000000791b */ /* 0x003fe20003800000 */
.L_x_14671:
        /* <DEDUP_REMOVED lines=13> */
.L_x_14672:
[----:B------:R-:W-:Y:S02]  /*1e660*/  IMAD.MOV.U32 R13, RZ, RZ, R7 ;  /* 0x000000ffff0d7224 */ /* 0x000fe400078e0007 */
[----:B------:R-:W-:Y:S01]  /*1e670*/  IMAD.MOV.U32 R12, RZ, RZ, 0x2 ;  /* 0x00000002ff0c7424 */ /* 0x000fe200078e00ff */
[----:B------:R-:W-:-:S13]  /*1e680*/  IADD3 R2, P0, R14, R0, RZ ;  /* 0x000000000e027210 */ /* 0x000fda0007f1e0ff */
[----:B------:R-:W-:Y:S05]  /*1e690*/  WARPSYNC.COLLECTIVE R15, `(.L_x_14673) ;  /* 0x000000000f087348 */ /* 0x000fea0003c00000 */
[----:B------:R0:W1:Y:S02]  /*1e6a0*/  SHFL.IDX P6, R14, R13, R12, R11 ;  /* 0x0000000c0d0e7389 */ /* 0x00006400000c000b */
[----:B01----:R-:W-:Y:S01]  /*1e6b0*/  ENDCOLLECTIVE ;  /* 0x000000000000791b */ /* 0x003fe20003800000 */
.L_x_14673:
        /* <DEDUP_REMOVED lines=13> */
.L_x_14674:
[----:B------:R-:W-:Y:S02]  /*1e790*/  IMAD.MOV.U32 R13, RZ, RZ, R7 ;  /* 0x000000ffff0d7224 */ /* 0x000fe400078e0007 */
[----:B------:R-:W-:Y:S01]  /*1e7a0*/  IMAD.MOV.U32 R12, RZ, RZ, 0x3 ;  /* 0x00000003ff0c7424 */ /* 0x000fe200078e00ff */
[----:B------:R-:W-:-:S13]  /*1e7b0*/  IADD3 R2, P0, R14, R0, RZ ;  /* 0x000000000e027210 */ /* 0x000fda0007f1e0ff */
[----:B------:R-:W-:Y:S05]  /*1e7c0*/  WARPSYNC.COLLECTIVE R15, `(.L_x_14675) ;  /* 0x000000000f087348 */ /* 0x000fea0003c00000 */
[----:B------:R0:W1:Y:S02]  /*1e7d0*/  SHFL.IDX P6, R14, R13, R12, R11 ;  /* 0x0000000c0d0e7389 */ /* 0x00006400000c000b */
[----:B01----:R-:W-:Y:S01]  /*1e7e0*/  ENDCOLLECTIVE ;  /* 0x000000000000791b */ /* 0x003fe20003800000 */
.L_x_14675:
        /* <DEDUP_REMOVED lines=13> */
.L_x_14676:
[----:B------:R-:W-:Y:S01]  /*1e8c0*/  MOV R13, R7 ;  /* 0x00000007000d7202 */ /* 0x000fe20000000f00 */
[----:B------:R-:W-:Y:S01]  /*1e8d0*/  IMAD.MOV.U32 R12, RZ, RZ, 0x4 ;  /* 0x00000004ff0c7424 */ /* 0x000fe200078e00ff */
[----:B------:R-:W-:-:S13]  /*1e8e0*/  IADD3 R2, P0, R14, R0, RZ ;  /* 0x000000000e027210 */ /* 0x000fda0007f1e0ff */
[----:B------:R-:W-:Y:S05]  /*1e8f0*/  WARPSYNC.COLLECTIVE R15, `(.L_x_14677) ;  /* 0x000000000f087348 */ /* 0x000fea0003c00000 */
[----:B------:R0:W1:Y:S02]  /*1e900*/  SHFL.IDX P6, R14, R13, R12, R11 ;  /* 0x0000000c0d0e7389 */ /* 0x00006400000c000b */
[----:B01----:R-:W-:Y:S01]  /*1e910*/  ENDCOLLECTIVE ;  /* 0x000000000000791b */ /* 0x003fe20003800000 */
.L_x_14677:
        /* <DEDUP_REMOVED lines=13> */
.L_x_14678:
[----:B------:R-:W-:Y:S02]  /*1e9f0*/  IMAD.MOV.U32 R13, RZ, RZ, R7 ;  /* 0x000000ffff0d7224 */ /* 0x000fe400078e0007 */
[----:B------:R-:W-:Y:S01]  /*1ea00*/  IMAD.MOV.U32 R12, RZ, RZ, 0x5 ;  /* 0x00000005ff0c7424 */ /* 0x000fe200078e00ff */
[----:B------:R-:W-:-:S13]  /*1ea10*/  IADD3 R2, P0, R14, R0, RZ ;  /* 0x000000000e027210 */ /* 0x000fda0007f1e0ff */
[----:B------:R-:W-:Y:S05]  /*1ea20*/  WARPSYNC.COLLECTIVE R15, `(.L_x_14679) ;  /* 0x000000000f087348 */ /* 0x000fea0003c00000 */
[----:B------:R0:W1:Y:S02]  /*1ea30*/  SHFL.IDX P6, R14, R13, R12, R11 ;  /* 0x0000000c0d0e7389 */ /* 0x00006400000c000b */
[----:B01----:R-:W-:Y:S01]  /*1ea40*/  ENDCOLLECTIVE ;  /* 0x000000000000791b */ /* 0x003fe20003800000 */
.L_x_14679:
        /* <DEDUP_REMOVED lines=13> */
.L_x_14680:
[----:B------:R-:W-:Y:S05]  /*1eb20*/  BRA `(.L_x_14681) ;  /* 0xffffffa4006c7947 */ /* 0x000fea000383ffff */
.L_x_14498:
        /* <DEDUP_REMOVED lines=8> */
.L_x_14683:
[----:B------:R-:W-:Y:S05]  /*1ebb0*/  BSYNC B0 ;  /* 0x0000000000007941 */ /* 0x000fea0003800000 */
.L_x_14682:
        /* <DEDUP_REMOVED lines=9> */
.L_x_14684:
        /* <DEDUP_REMOVED lines=18> */
.L_x_14685:
[----:B------:R-:W-:Y:S01]  /*1ed70*/  IMAD.MOV.U32 R12, RZ, RZ, 0x2 ;  /* 0x00000002ff0c7424 */ /* 0x000fe200078e00ff */
[----:B------:R-:W-:-:S05]  /*1ed80*/  SEL R4, R14, RZ, P1 ;  /* 0x000000ff0e047207 */ /* 0x000fca0000800000 */
[----:B------:R-:W-:-:S04]  /*1ed90*/  IMAD.IADD R4, R17, 0x1, R4 ;  /* 0x0000000111047824 */ /* 0x000fc800078e0204 */
[----:B------:R-:W-:-:S07]  /*1eda0*/  IMAD.MOV.U32 R13, RZ, RZ, R4 ;  /* 0x000000ffff0d7224 */ /* 0x000fce00078e0004 */
[----:B------:R-:W-:Y:S05]  /*1edb0*/  WARPSYNC.COLLECTIVE R15, `(.L_x_14686) ;  /* 0x000000000f087348 */ /* 0x000fea0003c00000 */
[----:B------:R0:W1:Y:S02]  /*1edc0*/  SHFL.UP P6, R14, R13, R12, R11 ;  /* 0x0400000c0d0e7389 */ /* 0x00006400000c000b */
[----:B01----:R-:W-:Y:S01]  /*1edd0*/  ENDCOLLECTIVE ;  /* 0x000000000000791b */ /* 0x003fe20003800000 */
.L_x_14686:
[----:B------:R-:W-:Y:S01]  /*1ede0*/  IMAD.MOV.U32 R12, RZ, RZ, 0x4 ;  /* 0x00000004ff0c7424 */ /* 0x000fe200078e00ff */
[----:B------:R-:W-:-:S05]  /*1edf0*/  SEL R3, R14, RZ, P2 ;  /* 0x000000ff0e037207 */ /* 0x000fca0001000000 */
[----:B------:R-:W-:-:S05]  /*1ee00*/  IMAD.IADD R6, R4, 0x1, R3 ;  /* 0x0000000104067824 */ /* 0x000fca00078e0203 */
[----:B------:R-:W-:-:S07]  /*1ee10*/  MOV R13, R6 ;  /* 0x00000006000d7202 */ /* 0x000fce0000000f00 */
[----:B------:R-:W-:Y:S05]  /*1ee20*/  WARPSYNC.COLLECTIVE R15, `(.L_x_14687) ;  /* 0x000000000f087348 */ /* 0x000fea0003c00000 */
[----:B------:R0:W1:Y:S02]  /*1ee30*/  SHFL.UP P6, R14, R13, R12, R11 ;  /* 0x0400000c0d0e7389 */ /* 0x00006400000c000b */
[----:B01----:R-:W-:Y:S01]  /*1ee40*/  ENDCOLLECTIVE ;  /* 0x000000000000791b */ /* 0x003fe20003800000 */
.L_x_14687:
[----:B------:R-:W-:Y:S01]  /*1ee50*/  IMAD.MOV.U32 R12, RZ, RZ, 0x8 ;  /* 0x00000008ff0c7424 */ /* 0x000fe200078e00ff */
[----:B------:R-:W-:-:S05]  /*1ee60*/  SEL R3, R14, RZ, P3 ;  /* 0x000000ff0e037207 */ /* 0x000fca0001800000 */
[----:B------:R-:W-:-:S04]  /*1ee70*/  IMAD.IADD R2, R6, 0x1, R3 ;  /* 0x0000000106027824 */ /* 0x000fc800078e0203 */
[----:B------:R-:W-:-:S07]  /*1ee80*/  IMAD.MOV.U32 R13, RZ, RZ, R2 ;  /* 0x000000ffff0d7224 */ /* 0x000fce00078e0002 */
[----:B------:R-:W-:Y:S05]  /*1ee90*/  WARPSYNC.COLLECTIVE R15, `(.L_x_14688) ;  /* 0x000000000f087348 */ /* 0x000fea0003c00000 */
[----:B------:R0:W1:Y:S02]  /*1eea0*/  SHFL.UP P6, R14, R13, R12, R11 ;  /* 0x0400000c0d0e7389 */ /* 0x00006400000c000b */
[----:B01----:R-:W-:Y:S01]  /*1eeb0*/  ENDCOLLECTIVE ;  /* 0x000000000000791b */ /* 0x003fe20003800000 */
.L_x_14688:
[----:B------:R-:W-:Y:S02]  /*1eec0*/  MOV R12, 0x10 ;  /* 0x00000010000c7802 */ /* 0x000fe40000000f00 */
[----:B------:R-:W-:-:S05]  /*1eed0*/  SEL R3, R14, RZ, P4 ;  /* 0x000000ff0e037207 */ /* 0x000fca0002000000 */
[----:B------:R-:W-:-:S04]  /*1eee0*/  IMAD.IADD R3, R2, 0x1, R3 ;  /* 0x0000000102037824 */ /* 0x000fc800078e0203 */
[----:B------:R-:W-:-:S07]  /*1eef0*/  IMAD.MOV.U32 R13, RZ, RZ, R3 ;  /* 0x000000ffff0d7224 */ /* 0x000fce00078e0003 */
[----:B------:R-:W-:Y:S05]  /*1ef00*/  WARPSYNC.COLLECTIVE R15, `(.L_x_14689) ;  /* 0x000000000f087348 */ /* 0x000fea0003c00000 */
[----:B------:R0:W1:Y:S02]  /*1ef10*/  SHFL.UP P6, R14, R13, R12, R11 ;  /* 0x0400000c0d0e7389 */ /* 0x00006400000c000b */
[----:B01----:R-:W-:Y:S01]  /*1ef20*/  ENDCOLLECTIVE ;  /* 0x000000000000791b */ /* 0x003fe20003800000 */
.L_x_14689:
        /* <DEDUP_REMOVED lines=8> */
.L_x_14690:
[----:B------:R-:W-:Y:S05]  /*1efb0*/  BRA `(.L_x_14691) ;  /* 0xffffffa400c87947 */ /* 0x000fea000383ffff */
.L_x_14503:
        /* <DEDUP_REMOVED lines=8> */
.L_x_14693:
[----:B------:R-:W-:Y:S05]  /*1f040*/  BSYNC B0 ;  /* 0x0000000000007941 */ /* 0x000fea0003800000 */
.L_x_14692:
        /* <DEDUP_REMOVED lines=8> */
.L_x_14694:
[----:B------:R-:W-:Y:S01]  /*1f0d0*/  IMAD.MOV.U32 R12, RZ, RZ, 0x4 ;  /* 0x00000004ff0c7424 */ /* 0x000fe200078e00ff */
[----:B------:R-:W-:-:S05]  /*1f0e0*/  SEL R2, R14, RZ, P2 ;  /* 0x000000ff0e027207 */ /* 0x000fca0001000000 */
[----:B------:R-:W-:-:S05]  /*1f0f0*/  IMAD.IADD R2, R13, 0x1, R2 ;  /* 0x000000010d027824 */ /* 0x000fca00078e0202 */
[----:B------:R-:W-:-:S07]  /*1f100*/  MOV R13, R2 ;  /* 0x00000002000d7202 */ /* 0x000fce0000000f00 */
[----:B------:R-:W-:Y:S05]  /*1f110*/  WARPSYNC.COLLECTIVE R15, `(.L_x_14695) ;  /* 0x000000000f087348 */ /* 0x000fea0003c00000 */
[----:B------:R0:W1:Y:S02]  /*1f120*/  SHFL.UP P6, R14, R13, R12, R11 ;  /* 0x0400000c0d0e7389 */ /* 0x00006400000c000b */
[----:B01----:R-:W-:Y:S01]  /*1f130*/  ENDCOLLECTIVE ;  /* 0x000000000000791b */ /* 0x003fe20003800000 */
.L_x_14695:
[----:B------:R-:W-:Y:S01]  /*1f140*/  IMAD.MOV.U32 R12, RZ, RZ, 0x8 ;  /* 0x00000008ff0c7424 */ /* 0x000fe200078e00ff */
[----:B------:R-:W-:-:S05]  /*1f150*/  SEL R3, R14, RZ, P3 ;  /* 0x000000ff0e037207 */ /* 0x000fca0001800000 */
[----:B------:R-:W-:-:S04]  /*1f160*/  IMAD.IADD R3, R2, 0x1, R3 ;  /* 0x0000000102037824 */ /* 0x000fc800078e0203 */
[----:B------:R-:W-:-:S07]  /*1f170*/  IMAD.MOV.U32 R13, RZ, RZ, R3 ;  /* 0x000000ffff0d7224 */ /* 0x000fce00078e0003 */
[----:B------:R-:W-:Y:S05]  /*1f180*/  WARPSYNC.COLLECTIVE R15, `(.L_x_14696) ;  /* 0x000000000f087348 */ /* 0x000fea0003c00000 */
[----:B------:R0:W1:Y:S02]  /*1f190*/  SHFL.UP P6, R14, R13, R12, R11 ;  /* 0x0400000c0d0e7389 */ /* 0x00006400000c000b */
[----:B01----:R-:W-:Y:S01]  /*1f1a0*/  ENDCOLLECTIVE ;  /* 0x000000000000791b */ /* 0x003fe20003800000 */
.L_x_14696:
[----:B------:R-:W-:Y:S02]  /*1f1b0*/  MOV R12, 0x10 ;  /* 0x00000010000c7802 */ /* 0x000fe40000000f00 */
[----:B------:R-:W-:-:S05]  /*1f1c0*/  SEL R4, R14, RZ, P4 ;  /* 0x000000ff0e047207 */ /* 0x000fca0002000000 */
[----:B------:R-:W-:-:S04]  /*1f1d0*/  IMAD.IADD R4, R3, 0x1, R4 ;  /* 0x0000000103047824 */ /* 0x000fc800078e0204 */
[----:B------:R-:W-:-:S07]  /*1f1e0*/  IMAD.MOV.U32 R13, RZ, RZ, R4 ;  /* 0x000000ffff0d7224 */ /* 0x000fce00078e0004 */
[----:B------:R-:W-:Y:S05]  /*1f1f0*/  WARPSYNC.COLLECTIVE R15, `(.L_x_14697) ;  /* 0x000000000f087348 */ /* 0x000fea0003c00000 */
[----:B------:R0:W1:Y:S02]  /*1f200*/  SHFL.UP P6, R14, R13, R12, R11 ;  /* 0x0400000c0d0e7389 */ /* 0x00006400000c000b */
[----:B01----:R-:W-:Y:S01]  /*1f210*/  ENDCOLLECTIVE ;  /* 0x000000000000791b */ /* 0x003fe20003800000 */
.L_x_14697:
        /* <DEDUP_REMOVED lines=8> */
.L_x_14698:
[----:B------:R-:W-:Y:S05]  /*1f2a0*/  BRA `(.L_x_14699) ;  /* 0xffffffa400a87947 */ /* 0x000fea000383ffff */
.L_x_14505:
[----:B------:R-:W-:Y:S01]  /*1f2b0*/  BSSY B0, `(.L_x_14700) ;  /* 0x0000006000007945 */ /* 0x000fe20003800000 */
[----:B------:R-:W-:Y:S01]  /*1f2c0*/  PLOP3.LUT P6, PT, P6, PT, PT, 0x8, 0x0 ;  /* 0x000000000000781c */ /* 0x000fe200037ce170 */
[----:B------:R-:W-:-:S12]  /*1f2d0*/  IMAD.MOV.U32 R15, RZ, RZ, -0x1 ;  /* 0xffffffffff0f7424 */ /* 0x000fd800078e00ff */
[----:B01----:R-:W-:Y:S05]  /*1f2e0*/  WARPSYNC.COLLECTIVE R15, `(.L_x_14701) ;  /* 0x000000000f087348 */ /* 0x003fea0003c00000 */
[----:B------:R-:W-:Y:S01]  /*1f2f0*/  VOTE.ANY R14, PT, P6 ;  /* 0x00000000000e7806 */ /* 0x000fe200030e0100 */
[----:B01----:R-:W-:Y:S06]  /*1f300*/  ENDCOLLECTIVE ;  /* 0x000000000000791b */ /* 0x003fec0003800000 */
.L_x_14701:
[----:B------:R-:W-:Y:S05]  /*1f310*/  BSYNC B0 ;  /* 0x0000000000007941 */ /* 0x000fea0003800000 */
.L_x_14700:
        /* <DEDUP_REMOVED lines=9> */
.L_x_14702:
[----:B------:R-:W-:Y:S01]  /*1f3b0*/  IMAD.MOV.U32 R17, RZ, RZ, R14 ;  /* 0x000000ffff117224 */ /* 0x000fe200078e000e */
[----:B------:R-:W-:Y:S06]  /*1f3c0*/  BRA `(.L_x_14703) ;  /* 0xffffffa400987947 */ /* 0x000fec000383ffff */
.L_x_14507:
[----:B------:R-:W-:Y:S01]  /*1f3d0*/  BSSY B0, `(.L_x_14704) ;  /* 0x0000007000007945 */ /* 0x000fe20003800000 */
[----:B------:R-:W-:Y:S01]  /*1f3e0*/  IMAD.MOV.U32 R13, RZ, RZ, R2 ;  /* 0x000000ffff0d7224 */ /* 0x000fe200078e0002 */
[----:B------:R-:W-:Y:S01]  /*1f3f0*/  MOV R15, 0xffffffff ;  /* 0xffffffff000f7802 */ /* 0x000fe20000000f00 */
[----:B------:R-:W-:-:S07]  /*1f400*/  IMAD.MOV.U32 R11, RZ, RZ, 0x1f ;  /* 0x0000001fff0b7424 */ /* 0x000fce00078e00ff */
[----:B0123--:R-:W-:Y:S05]  /*1f410*/  WARPSYNC.COLLECTIVE R15, `(.L_x_14705) ;  /* 0x000000000f087348 */ /* 0x00ffea0003c00000 */
[----:B------:R4:W0:Y:S02]  /*1f420*/  SHFL.IDX P6, R14, R13, R12, R11 ;  /* 0x0000000c0d0e7389 */ /* 0x00082400000c000b */
[----:B01234-:R-:W-:Y:S01]  /*1f430*/  ENDCOLLECTIVE ;  /* 0x000000000000791b */ /* 0x01ffe20003800000 */
.L_x_14705:
[----:B------:R-:W-:Y:S05]  /*1f440*/  BSYNC B0 ;  /* 0x0000000000007941 */ /* 0x000fea0003800000 */
.L_x_14704:
[----:B------:R-:W-:Y:S05]  /*1f450*/  BRA `(.L_x_14506) ;  /* 0xffffffa400907947 */ /* 0x000fea000383ffff */
.L_x_14511:
[----:B0-----:R0:W2:Y:S02]  /*1f460*/  SYNCS.PHASECHK.TRANS64.TRYWAIT P0, [R4+URZ+0x22820], R0 ;  /* 0x02282000040075a7 */ /* 0x0010a4000800017f */
[----:B--2---:R-:W-:Y:S05]  /*1f470*/  @!P0 NANOSLEEP.SYNCS 0x989680 ;  /* 0x009896800000895d */ /* 0x004fea0003900000 */
[----:B------:R-:W2:Y:S02]  /*1f480*/  @!P0 SYNCS.PHASECHK.TRANS64 P0, [R4+URZ+0x22820], R0 ;  /* 0x02282000040085a7 */ /* 0x000ea4000800007f */
[----:B--2---:R-:W-:Y:S05]  /*1f490*/  @!P0 BRA `(.L_x_14511) ;  /* 0xfffffffc00f08947 */ /* 0x004fea000383ffff */
[----:B------:R-:W-:Y:S05]  /*1f4a0*/  BRA `(.L_x_14706) ;  /* 0xffffffac00087947 */ /* 0x000fea000383ffff */
.L_x_14512:
        /* <DEDUP_REMOVED lines=8> */
[----:B01--4-:R-:W-:Y:S05]  /*1f530*/  WARPSYNC.COLLECTIVE R15, `(.L_x_14708) ;  /* 0x000000000f087348 */ /* 0x013fea0003c00000 */
[----:B------:R2:W3:Y:S02]  /*1f540*/  SHFL.IDX P6, R14, R13, R12, R11 ;  /* 0x0000000c0d0e7389 */ /* 0x0004e400000c000b */
[----:B01234-:R-:W-:Y:S01]  /*1f550*/  ENDCOLLECTIVE ;  /* 0x000000000000791b */ /* 0x01ffe20003800000 */
.L_x_14708:
[----:B------:R-:W-:Y:S05]  /*1f560*/  BSYNC B0 ;  /* 0x0000000000007941 */ /* 0x000fea0003800000 */
.L_x_14707:
[----:B------:R-:W-:Y:S05]  /*1f570*/  BRA `(.L_x_14709) ;  /* 0xffffffa800f07947 */ /* 0x000fea000383ffff */
.L_x_14513:
[----:B------:R-:W-:Y:S01]  /*1f580*/  BSSY B0, `(.L_x_14710) ;  /* 0x0000006000007945 */ /* 0x000fe20003800000 */
[----:B------:R-:W-:-:S07]  /*1f590*/  IMAD.MOV.U32 R15, RZ, RZ, -0x1 ;  /* 0xffffffffff0f7424 */ /* 0x000fce00078e00ff */
[----:B01--4-:R-:W-:Y:S05]  /*1f5a0*/  WARPSYNC.COLLECTIVE R15, `(.L_x_14711) ;  /* 0x000000000f0c7348 */ /* 0x013fea0003c00000 */
[----:B------:R-:W-:Y:S02]  /*1f5b0*/  ELECT P6, UR62, PT ;  /* 0x00000000003e782f */ /* 0x000fe400038c0000 */
[----:B------:R-:W-:Y:S01]  /*1f5c0*/  MOV R14, UR62 ;  /* 0x0000003e000e7c02 */ /* 0x000fe20008000f00 */
[----:B01--4-:R-:W-:Y:S10]  /*1f5d0*/  ENDCOLLECTIVE ;  /* 0x000000000000791b */ /* 0x013ff40003800000 */
.L_x_14711:
[----:B------:R-:W-:Y:S05]  /*1f5e0*/  BSYNC B0 ;  /* 0x0000000000007941 */ /* 0x000fea0003800000 */
.L_x_14710:
[----:B------:R-:W-:Y:S05]  /*1f5f0*/  BRA `(.L_x_14712) ;  /* 0xffffffa800e47947 */ /* 0x000fea000383ffff */
.L_x_14515:
[----:B0-----:R0:W2:Y:S02]  /*1f600*/  SYNCS.PHASECHK.TRANS64.TRYWAIT P1, [R5+URZ+0x22840], R0 ;  /* 0x02284000050075a7 */ /* 0x0010a4000802017f */
[----:B--2---:R-:W-:Y:S05]  /*1f610*/  @!P1 NANOSLEEP.SYNCS 0x989680 ;  /* 0x009896800000995d */ /* 0x004fea0003900000 */
[----:B------:R-:W2:Y:S02]  /*1f620*/  @!P1 SYNCS.PHASECHK.TRANS64 P1, [R5+URZ+0x22840], R0 ;  /* 0x02284000050095a7 */ /* 0x000ea4000802007f */
[----:B--2---:R-:W-:Y:S05]  /*1f630*/  @!P1 BRA `(.L_x_14515) ;  /* 0xfffffffc00f09947 */ /* 0x004fea000383ffff */
[----:B------:R-:W-:Y:S05]  /*1f640*/  BRA `(.L_x_14713) ;  /* 0xffffffac00047947 */ /* 0x000fea000383ffff */
.L_x_14517:
[----:B--2---:R2:W3:Y:S02]  /*1f650*/  SYNCS.PHASECHK.TRANS64.TRYWAIT P1, [R25+URZ+0x22840], R2 ;  /* 0x02284002190075a7 */ /* 0x0044e4000802017f */
[----:B---3--:R-:W-:Y:S05]  /*1f660*/  @!P1 NANOSLEEP.SYNCS 0x989680 ;  /* 0x009896800000995d */ /* 0x008fea0003900000 */
[----:B------:R-:W3:Y:S02]  /*1f670*/  @!P1 SYNCS.PHASECHK.TRANS64 P1, [R25+URZ+0x22840], R2 ;  /* 0x02284002190095a7 */ /* 0x000ee4000802007f */
[----:B---3--:R-:W-:Y:S05]  /*1f680*/  @!P1 BRA `(.L_x_14517) ;  /* 0xfffffffc00f09947 */ /* 0x008fea000383ffff */
[----:B------:R-:W-:Y:S05]  /*1f690*/  BRA `(.L_x_14714) ;  /* 0xffffffac00107947 */ /* 0x000fea000383ffff */
.L_x_14519:
[----:B---3--:R3:W0:Y:S02]  /*1f6a0*/  SYNCS.PHASECHK.TRANS64.TRYWAIT P1, [R5+URZ+0x22860], R0 ;  /* 0x02286000050075a7 */ /* 0x008624000802017f */
[----:B0-----:R-:W-:Y:S05]  /*1f6b0*/  @!P1 NANOSLEEP.SYNCS 0x989680 ;  /* 0x009896800000995d */ /* 0x001fea0003900000 */
[----:B------:R-:W0:Y:S02]  /*1f6c0*/  @!P1 SYNCS.PHASECHK.TRANS64 P1, [R5+URZ+0x22860], R0 ;  /* 0x02286000050095a7 */ /* 0x000e24000802007f */
[----:B0-----:R-:W-:Y:S05]  /*1f6d0*/  @!P1 BRA `(.L_x_14519) ;  /* 0xfffffffc00f09947 */ /* 0x001fea000383ffff */
[----:B------:R-:W-:Y:S05]  /*1f6e0*/  BRA `(.L_x_14715) ;  /* 0xffffffac000c7947 */ /* 0x000fea000383ffff */
.L_x_14716:
        /* <DEDUP_REMOVED lines=9> */
.L_x_15570:


//--------------------- .text._ZN7cutlass13device_kernelIN5flash11enable_sm90INS1_16FlashAttnFwdSm90INS1_25CollectiveMainloopFwdSm90ILi2EN4cute5tupleIJNS5_1CILi1EEES8_S8_EEENS6_IJNS7_ILi128EEENS7_ILi96EEENS7_ILi64EEEEEELi256ENS_6half_tEfNS_4arch4Sm90ELb1ELb0ELb0ELb1ELb1ELb0ELb1ELb1ELb0ELb1ELb0ELb0EEENS1_21CollectiveEpilogueFwdINS6_IJSA_NS7_ILi256EEESB_EEES9_SE_SG_Li256ELb1ELb1ELb0ELb0EEENS1_36VarlenDynamicPersistentTileSchedulerILi128ELi96ELi256ELi128ELb0ELb1ELb1ELb1ELb1ELb1EEEEEEEEEvNT_6ParamsE --------------------------
	.section	.text._ZN7cutlass13device_kernelIN5flash11enable_sm90INS1_16FlashAttnFwdSm90INS1_25CollectiveMainloopFwdSm90ILi2EN4cute5tupleIJNS5_1CILi1EEES8_S8_EEENS6_IJNS7_ILi128EEENS7_ILi96EEENS7_ILi64EEEEEELi256ENS_6half_tEfNS_4arch4Sm90ELb1ELb0ELb0ELb1ELb1ELb0ELb1ELb1ELb0ELb1ELb0ELb0EEENS1_21CollectiveEpilogueFwdINS6_IJSA_NS7_ILi256EEESB_EEES9_SE_SG_Li256ELb1ELb1ELb0ELb0EEENS1_36VarlenDynamicPersistentTileSchedulerILi128ELi96ELi256ELi128ELb0ELb1ELb1ELb1ELb1ELb1EEEEEEEEEvNT_6ParamsE,"ax",@progbits
	.align	128
.text._ZN7cutlass13device_kernelIN5flash11enable_sm90INS1_16FlashAttnFwdSm90INS1_25CollectiveMainloopFwdSm90ILi2EN4cute5tupleIJNS5_1CILi1EEES8_S8_EEENS6_IJNS7_ILi128EEENS7_ILi96EEENS7_ILi64EEEEEELi256ENS_6half_tEfNS_4arch4Sm90ELb1ELb0ELb0ELb1ELb1ELb0ELb1ELb1ELb0ELb1ELb0ELb0EEENS1_21CollectiveEpilogueFwdINS6_IJSA_NS7_ILi256EEESB_EEES9_SE_SG_Li256ELb1ELb1ELb0ELb0EEENS1_36VarlenDynamicPersistentTileSchedulerILi128ELi96ELi256ELi128ELb0ELb1ELb1ELb1ELb1ELb1EEEEEEEEEvNT_6ParamsE:
        .type           _ZN7cutlass13device_kernelIN5flash11enable_sm90INS1_16FlashAttnFwdSm90INS1_25CollectiveMainloopFwdSm90ILi2EN4cute5tupleIJNS5_1CILi1EEES8_S8_EEENS6_IJNS7_ILi128EEENS7_ILi96EEENS7_ILi64EEEEEELi256ENS_6half_tEfNS_4arch4Sm90ELb1ELb0ELb0ELb1ELb1ELb0ELb1ELb1ELb0ELb1ELb0ELb0EEENS1_21CollectiveEpilogueFwdINS6_IJSA_NS7_ILi256EEESB_EEES9_SE_SG_Li256ELb1ELb1ELb0ELb0EEENS1_36VarlenDynamicPersistentTileSchedulerILi128ELi96ELi256ELi128ELb0ELb1ELb1ELb1ELb1ELb1EEEEEEEEEvNT_6ParamsE,@function
        .size           _ZN7cutlass13device_kernelIN5flash11enable_sm90INS1_16FlashAttnFwdSm90INS1_25CollectiveMainloopFwdSm90ILi2EN4cute5tupleIJNS5_1CILi1EEES8_S8_EEENS6_IJNS7_ILi128EEENS7_ILi96EEENS7_ILi64EEEEEELi256ENS_6half_tEfNS_4arch4Sm90ELb1ELb0ELb0ELb1ELb1ELb0ELb1ELb1ELb0ELb1ELb0ELb0EEENS1_21CollectiveEpilogueFwdINS6_IJSA_NS7_ILi256EEESB_EEES9_SE_SG_Li256ELb1ELb1ELb0ELb0EEENS1_36VarlenDynamicPersistentTileSchedulerILi128ELi96ELi256ELi128ELb0ELb1ELb1ELb1ELb1ELb1EEEEEEEEEvNT_6ParamsE,(.L_x_15571 - _ZN7cutlass13device_kernelIN5flash11enable_sm90INS1_16FlashAttnFwdSm90INS1_25CollectiveMainloopFwdSm90ILi2EN4cute5tupleIJNS5_1CILi1EEES8_S8_EEENS6_IJNS7_ILi128EEENS7_ILi96EEENS7_ILi64EEEEEELi256ENS_6half_tEfNS_4arch4Sm90ELb1ELb0ELb0ELb1ELb1ELb0ELb1ELb1ELb0ELb1ELb0ELb0EEENS1_21CollectiveEpilogueFwdINS6_IJSA_NS7_ILi256EEESB_EEES9_SE_SG_Li256ELb1ELb1ELb0ELb0EEENS1_36VarlenDynamicPersistentTileSchedulerILi128ELi96ELi256ELi128ELb0ELb1ELb1ELb1ELb1ELb1EEEEEEEEEvNT_6ParamsE)
        .other          _ZN7cutlass13device_kernelIN5flash11enable_sm90INS1_16FlashAttnFwdSm90INS1_25CollectiveMainloopFwdSm90ILi2EN4cute5tupleIJNS5_1CILi1EEES8_S8_EEENS6_IJNS7_ILi128EEENS7_ILi96EEENS7_ILi64EEEEEELi256ENS_6half_tEfNS_4arch4Sm90ELb1ELb0ELb0ELb1ELb1ELb0ELb1ELb1ELb0ELb1ELb0ELb0EEENS1_21CollectiveEpilogueFwdINS6_IJSA_NS7_ILi256EEESB_EEES9_SE_SG_Li256ELb1ELb1ELb0ELb0EEENS1_36VarlenDynamicPersistentTileSchedulerILi128ELi96ELi256ELi128ELb0ELb1ELb1ELb1ELb1ELb1EEEEEEEEEvNT_6ParamsE,@"STO_CUDA_ENTRY STV_DEFAULT"
_ZN7cutlass13device_kernelIN5flash11enable_sm90INS1_16FlashAttnFwdSm90INS1_25CollectiveMainloopFwdSm90ILi2EN4cute5tupleIJNS5_1CILi1EEES8_S8_EEENS6_IJNS7_ILi128EEENS7_ILi96EEENS7_ILi64EEEEEELi256ENS_6half_tEfNS_4arch4Sm90ELb1ELb0ELb0ELb1ELb1ELb0ELb1ELb1ELb0ELb1ELb0ELb0EEENS1_21CollectiveEpilogueFwdINS6_IJSA_NS7_ILi256EEESB_EEES9_SE_SG_Li256ELb1ELb1ELb0ELb0EEENS1_36VarlenDynamicPersistentTileSchedulerILi128ELi96ELi256ELi128ELb0ELb1ELb1ELb1ELb1ELb1EEEEEEEEEvNT_6ParamsE:
        /* <DEDUP_REMOVED lines=47> */
.L_x_14717:
        /* <DEDUP_REMOVED lines=22> */
.L_x_14718:
        /* <DEDUP_REMOVED lines=18> */
.L_x_14719:
        /* <DEDUP_REMOVED lines=22> */
.L_x_14720:
        /* <DEDUP_REMOVED lines=23> */
.L_x_14721:
        /* <DEDUP_REMOVED lines=10> */
.L_x_14723:
        /* <DEDUP_REMOVED lines=20> */
[----:B------:R-:W-:Y:S01]  /*0a20*/  IMAD.MOV.U32 R224, RZ, RZ, RZ ;  /* 0x000000ffffe07224 */ /* 0x000fe200078e00ff */
[----:B------:R-:W-:Y:S01]  /*0a30*/  R2UR UR6, R14 ;  /* 0x000000000e0672ca */ /* 0x000fe200000e0000 */
[----:B------:R-:W0:Y:S01]  /*0a40*/  S2R R0, SR_TID.X ;  /* 0x0000000000007919 */ /* 0x000e220000002100 */
[----:B------:R-:W-:Y:S01]  /*0a50*/  UMOV UR39, URZ ;  /* 0x0000003f00277c82 */ /* 0x000fe20008000000 */
[----:B------:R-:W-:Y:S01]  /*0a60*/  UMOV UR38, URZ ;  /* 0x0000003f00267c82 */ /* 0x000fe20008000000 */
[----:B0-----:R-:W-:-:S05]  /*0a70*/  VIADD R12, R0, 0xffffff80 ;  /* 0xffffff80000c7836 */ /* 0x001fca0000000000 */
[----:B------:R-:W-:-:S04]  /*0a80*/  SHF.R.S32.HI R0, RZ, 0x1f, R12 ;  /* 0x0000001fff007819 */ /* 0x000fc8000001140c */
[CC--:B------:R-:W-:Y:S02]  /*0a90*/  LEA.HI R3, R0.reuse, R12.reuse, RZ, 0x7 ;  /* 0x0000000c00037211 */ /* 0x0c0fe400078f38ff */
[----:B------:R-:W-:Y:S02]  /*0aa0*/  LEA.HI R4, R0, R12, RZ, 0x5 ;  /* 0x0000000c00047211 */ /* 0x000fe400078f28ff */
[C---:B------:R-:W-:Y:S02]  /*0ab0*/  LOP3.LUT R225, R3.reuse, 0xffffff80, RZ, 0xc0, !PT ;  /* 0xffffff8003e17812 */ /* 0x040fe400078ec0ff */
[----:B------:R-:W-:Y:S01]  /*0ac0*/  SHF.R.S32.HI R226, RZ, 0x7, R3 ;  /* 0x00000007ffe27819 */ /* 0x000fe20000011403 */
[----:B------:R-:W-:Y:S02]  /*0ad0*/  IMAD.SHL.U32 R6, R4, 0x20, RZ ;  /* 0x0000002004067824 */ /* 0x000fe400078e00ff */
[----:B------:R-:W-:Y:S01]  /*0ae0*/  IMAD.IADD R225, R12, 0x1, -R225 ;  /* 0x000000010ce17824 */ /* 0x000fe200078e0ae1 */
[----:B------:R-:W-:-:S02]  /*0af0*/  LEA.HI R3, R3, R226, RZ, 0x1 ;  /* 0x000000e203037211 */ /* 0x000fc400078f08ff */
        /* <DEDUP_REMOVED lines=8> */
[----:B------:R-:W-:Y:S02]  /*0b80*/  LEA.HI R8, R8, R225, RZ, 0x5 ;  /* 0x000000e108087211 */ /* 0x000fe400078f28ff */
[----:B------:R-:W-:Y:S02]  /*0b90*/  LEA.HI R11, R11, R10, RZ, 0x3 ;  /* 0x0000000a0b0b7211 */ /* 0x000fe400078f18ff */
[----:B------:R-:W-:Y:S02]  /*0ba0*/  SHF.R.S32.HI R8, RZ, 0x5, R8 ;  /* 0x00000005ff087819 */ /* 0x000fe40000011408 */
[----:B------:R-:W-:Y:S02]  /*0bb0*/  LOP3.LUT R11, R11, 0xfffffff8, RZ, 0xc0, !PT ;  /* 0xfffffff80b0b7812 */ /* 0x000fe400078ec0ff */
[----:B------:R-:W-:-:S03]  /*0bc0*/  LOP3.LUT R3, R3, 0x3fffffe, RZ, 0xc0, !PT ;  /* 0x03fffffe03037812 */ /* 0x000fc600078ec0ff */
        /* <DEDUP_REMOVED lines=8> */
[----:B------:R-:W-:Y:S02]  /*0c50*/  LOP3.LUT R4, R2, 0x3fffff0, RZ, 0xc0, !PT ;  /* 0x03fffff002047812 */ /* 0x000fe400078ec0ff */
[----:B------:R-:W-:-:S02]  /*0c60*/  LOP3.LUT R219, R0, 0xfffffff8, RZ, 0xc0, !PT ;  /* 0xfffffff800db7812 */ /* 0x000fc400078ec0ff */
[----:B------:R-:W-:Y:S01]  /*0c70*/  LEA.HI R2, R2, R5, RZ, 0x1 ;  /* 0x0000000502027211 */ /* 0x000fe200078f08ff */
[C---:B------:R-:W-:Y:S01]  /*0c80*/  IMAD.IADD R4, R12.reuse, 0x1, -R4 ;  /* 0x000000010c047824 */ /* 0x040fe200078e0a04 */
[----:B------:R-:W-:Y:S01]  /*0c90*/  IADD3 R219, R12, -R219, RZ ;  /* 0x800000db0cdb7210 */ /* 0x000fe20007ffe0ff */
[----:B------:R-:W-:Y:S01]  /*0ca0*/  ULOP3.LUT UR4, UR4, 0x1, URZ, 0xfc, !UPT ;  /* 0x0000000104047892 */ /* 0x000fe2000f8efc3f */
[----:B------:R-:W-:Y:S01]  /*0cb0*/  LOP3.LUT R2, R2, 0x1ffffffe, RZ, 0xc0, !PT ;  /* 0x1ffffffe02027812 */ /* 0x000fe200078ec0ff */
[----:B------:R-:W-:Y:S01]  /*0cc0*/  IMAD R7, R4, 0x40, R7 ;  /* 0x0000004004077824 */ /* 0x000fe200078e0207 */
[----:B------:R-:W-:Y:S01]  /*0cd0*/  LEA.HI R4, R6, R6, RZ, 0x1 ;  /* 0x0000000606047211 */ /* 0x000fe200078f08ff */
[----:B------:R-:W-:Y:S01]  /*0ce0*/  IMAD.SHL.U32 R200, R219, 0x8, RZ ;  /* 0x00000008dbc87824 */ /* 0x000fe200078e00ff */
[----:B------:R-:W-:Y:S01]  /*0cf0*/  SHF.R.S32.HI R223, RZ, 0x3, R0 ;  /* 0x00000003ffdf7819 */ /* 0x000fe20000011400 */
[----:B------:R-:W-:Y:S01]  /*0d00*/  IMAD.IADD R2, R5, 0x1, -R2 ;  /* 0x0000000105027824 */ /* 0x000fe200078e0a02 */
[----:B------:R-:W-:Y:S01]  /*0d10*/  LOP3.LUT R5, R4, 0x1ffffffe, RZ, 0xc0, !PT ;  /* 0x1ffffffe04057812 */ /* 0x000fe200078ec0ff */
[C---:B------:R-:W-:Y:S01]  /*0d20*/  VIADD R217, R200.reuse, 0x40 ;  /* 0x00000040c8d97836 */ /* 0x040fe20000000000 */
[----:B------:R-:W-:Y:S01]  /*0d30*/  SHF.R.S32.HI R0, RZ, 0x1f, R200 ;  /* 0x0000001fff007819 */ /* 0x000fe200000114c8 */
[C---:B------:R-:W-:Y:S01]  /*0d40*/  VIADD R216, R200.reuse, 0x80 ;  /* 0x00000080c8d87836 */ /* 0x040fe20000000000 */
[----:B------:R-:W-:Y:S01]  /*0d50*/  LOP3.LUT R0, R9, 0x7ffffffc, RZ, 0xc0, !PT ;  /* 0x7ffffffc09007812 */ /* 0x000fe200078ec0ff */
[----:B------:R-:W-:Y:S01]  /*0d60*/  VIADD R218, R200, 0xc0 ;  /* 0x000000c0c8da7836 */ /* 0x000fe20000000000 */
[----:B------:R-:W-:Y:S01]  /*0d70*/  SHF.R.S32.HI R4, RZ, 0x1f, R217 ;  /* 0x0000001fff047819 */ /* 0x000fe200000114d9 */
[----:B------:R-:W-:Y:S01]  /*0d80*/  IMAD.IADD R214, R6, 0x1, -R5 ;  /* 0x0000000106d67824 */ /* 0x000fe200078e0a05 */
[----:B------:R-:W-:Y:S01]  /*0d90*/  SHF.R.S32.HI R3, RZ, 0x1f, R216 ;  /* 0x0000001fff037819 */ /* 0x000fe200000114d8 */
[----:B------:R-:W-:Y:S01]  /*0da0*/  IMAD R228, R2, 0x8, R7 ;  /* 0x0000000802e47824 */ /* 0x000fe200078e0207 */
[----:B------:R-:W-:Y:S01]  /*0db0*/  SHF.R.S32.HI R2, RZ, 0x1f, R218 ;  /* 0x0000001fff027819 */ /* 0x000fe200000114da */
[----:B------:R-:W-:-:S02]  /*0dc0*/  IMAD.MOV.U32 R7, RZ, RZ, R15 ;  /* 0x000000ffff077224 */ /* 0x000fc400078e000f */
[----:B------:R-:W-:Y:S02]  /*0dd0*/  IMAD.U32 R229, RZ, RZ, UR4 ;  /* 0x00000004ffe57e24 */ /* 0x000fe4000f8e00ff */
[----:B------:R-:W-:Y:S02]  /*0de0*/  IMAD.IADD R215, R225, 0x1, -R0 ;  /* 0x00000001e1d77824 */ /* 0x000fe400078e0a00 */
[----:B------:R-:W-:-:S07]  /*0df0*/  IMAD R214, R214, 0x8, R227 ;  /* 0x00000008d6d67824 */ /* 0x000fce00078e02e3 */
.L_x_14784:
[----:B012---:R-:W0:Y:S01]  /*0e00*/  LDC.64 R2, c[0x0][0xd88] ;  /* 0x00036200ff027b82 */ /* 0x007e220000000a00 */
[----:B------:R-:W-:Y:S01]  /*0e10*/  ULDC.64 UR8, c[0x0][0xb20] ;  /* 0x0002c80000087ab9 */ /* 0x000fe20000000a00 */
[----:B------:R-:W-:Y:S01]  /*0e20*/  ULDC.64 UR10, c[0x0][0xb10] ;  /* 0x0002c400000a7ab9 */ /* 0x000fe20000000a00 */
[----:B0-----:R-:W-:-:S06]  /*0e30*/  IMAD.WIDE R2, R7, 0x4, R2 ;  /* 0x0000000407027825 */ /* 0x001fcc00078e0202 */
[----:B------:R-:W2:Y:S01]  /*0e40*/  LDG.E R2, desc[UR36][R2.64] ;  /* 0x0000002402027981 */ /* 0x000ea2000c1e1900 */
[----:B------:R-:W-:Y:S01]  /*0e50*/  UISETP.NE.U32.AND UP0, UPT, UR8, URZ, UPT ;  /* 0x0000003f0800728c */ /* 0x000fe2000bf05070 */
[----:B------:R-:W-:Y:S01]  /*0e60*/  IMAD.MOV.U32 R0, RZ, RZ, RZ ;  /* 0x000000ffff007224 */ /* 0x000fe200078e00ff */
[----:B------:R-:W-:Y:S02]  /*0e70*/  UISETP.NE.U32.AND UP1, UPT, UR10, URZ, UPT ;  /* 0x0000003f0a00728c */ /* 0x000fe4000bf25070 */
[----:B------:R-:W-:Y:S02]  /*0e80*/  UISETP.NE.AND.EX UP0, UPT, UR9, URZ, UPT, UP0 ;  /* 0x0000003f0900728c */ /* 0x000fe4000bf05300 */
[----:B------:R-:W-:-:S04]  /*0e90*/  UISETP.NE.AND.EX UP1, UPT, UR11, URZ, UPT, UP1 ;  /* 0x0000003f0b00728c */ /* 0x000fc8000bf25310 */
[----:B------:R-:W-:Y:S02]  /*0ea0*/  PLOP3.LUT P0, PT, PT, PT, UP0, 0x80, 0x0 ;  /* 0x000000000000781c */ /* 0x000fe40003f0f008 */
[----:B------:R-:W-:Y:S02]  /*0eb0*/  PLOP3.LUT P2, PT, PT, PT, UP1, 0x80, 0x0 ;  /* 0x000000000000781c */ /* 0x000fe40003f4f018 */
[----:B--2---:R-:W-:-:S13]  /*0ec0*/  R2UR UR4, R2 ;  /* 0x00000000020472ca */ /* 0x004fda00000e0000 */
[----:B------:R-:W-:Y:S02]  /*0ed0*/  USHF.R.S32.HI UR7, URZ, 0x1f, UR4 ;  /* 0x0000001f3f077899 */ /* 0x000fe40008011404 */
[----:B------:R-:W-:Y:S01]  /*0ee0*/  IMAD.U32 R220, RZ, RZ, UR4 ;  /* 0x00000004ffdc7e24 */ /* 0x000fe2000f8e00ff */
[----:B------:R-:W-:-:S04]  /*0ef0*/  @UP0 ULEA UR8, UP2, UR4, UR8, 0x2 ;  /* 0x0000000804080291 */ /* 0x000fc8000f84103f */
[----:B------:R-:W-:Y:S02]  /*0f00*/  @UP0 ULEA.HI.X UR9, UR4, UR9, UR7, 0x2, UP2 ;  /* 0x0000000904090291 */ /* 0x000fe400090f1407 */
[----:B------:R-:W-:Y:S01]  /*0f10*/  MOV R222, UR7 ;  /* 0x0000000700de7c02 */ /* 0x000fe20008000f00 */
[----:B------:R-:W-:Y:S01]  /*0f20*/  @UP1 ULEA UR10, UP0, UR4, UR10, 0x2 ;  /* 0x0000000a040a1291 */ /* 0x000fe2000f80103f */
[----:B------:R-:W-:-:S03]  /*0f30*/  IMAD.U32 R2, RZ, RZ, UR8 ;  /* 0x00000008ff027e24 */ /* 0x000fc6000f8e00ff */
[----:B------:R-:W-:Y:S01]  /*0f40*/  @UP1 ULEA.HI.X UR11, UR4, UR11, UR7, 0x2, UP0 ;  /* 0x0000000b040b1291 */ /* 0x000fe200080f1407 */
[----:B------:R-:W-:Y:S01]  /*0f50*/  IMAD.U32 R3, RZ, RZ, UR9 ;  /* 0x00000009ff037e24 */ /* 0x000fe2000f8e00ff */
[----:B------:R-:W-:Y:S01]  /*0f60*/  ULDC.64 UR8, c[0x0][0x418] ;  /* 0x0001060000087ab9 */ /* 0x000fe20000000a00 */
[----:B------:R-:W-:Y:S01]  /*0f70*/  IMAD.U32 R212, RZ, RZ, UR10 ;  /* 0x0000000affd47e24 */ /* 0x000fe2000f8e00ff */
[----:B------:R-:W-:Y:S01]  /*0f80*/  ULDC UR4, c[0x0][0x424] ;  /* 0x0001090000047ab9 */ /* 0x000fe20000000800 */
[----:B------:R-:W-:Y:S01]  /*0f90*/  ULDC UR7, c[0x0][0x2f0] ;  /* 0x0000bc0000077ab9 */ /* 0x000fe20000000800 */
[----:B------:R-:W-:Y:S01]  /*0fa0*/  IMAD.U32 R213, RZ, RZ, UR11 ;  /* 0x0000000bffd57e24 */ /* 0x000fe2000f8e00ff */
[----:B------:R0:W5:Y:S04]  /*0fb0*/  @P0 LDG.E R0, desc[UR36][R2.64] ;  /* 0x0000002402000981 */ /* 0x000168000c1e1900 */
[----:B------:R0:W5:Y:S01]  /*0fc0*/  @P2 LDG.E R212, desc[UR36][R212.64] ;  /* 0x00000024d4d42981 */ /* 0x000162000c1e1900 */
[----:B------:R-:W-:Y:S01]  /*0fd0*/  UISETP.NE.U32.AND UP0, UPT, UR8, URZ, UPT ;  /* 0x0000003f0800728c */ /* 0x000fe2000bf05070 */
[----:B------:R-:W-:-:S03]  /*0fe0*/  IMAD.U32 R221, RZ, RZ, UR6 ;  /* 0x00000006ffdd7e24 */ /* 0x000fc6000f8e00ff */
[----:B------:R-:W-:-:S03]  /*0ff0*/  UISETP.NE.AND.EX UP0, UPT, UR9, URZ, UPT, UP0 ;  /* 0x0000003f0900728c */ /* 0x000fc6000bf05300 */
[----:B------:R-:W-:Y:S01]  /*1000*/  ULDC.64 UR8, c[0x0][0xb18] ;  /* 0x0002c60000087ab9 */ /* 0x000fe20000000a00 */
[----:B------:R-:W-:Y:S01]  /*1010*/  USEL UR4, UR4, 0x1, UP0 ;  /* 0x0000000104047887 */ /* 0x000fe20008000000 */
[----:B------:R-:W-:-:S03]  /*1020*/  ISETP.NE.U32.AND P1, PT, RZ, UR8, PT ;  /* 0x00000008ff007c0c */ /* 0x000fc6000bf25070 */
[----:B------:R-:W-:Y:S01]  /*1030*/  UIMAD UR4, UR4, UR7, URZ ;  /* 0x00000007040472a4 */ /* 0x000fe2000f8e023f */
[----:B------:R-:W-:Y:S01]  /*1040*/  ISETP.NE.AND.EX P1, PT, RZ, UR9, PT, P1 ;  /* 0x00000009ff007c0c */ /* 0x000fe2000bf25310 */
[----:B0--34-:R-:W-:-:S12]  /*1050*/  @P2 BRA `(.L_x_14724) ;  /* 0x0000000000342947 */ /* 0x019fd80003800000 */
[----:B------:R-:W-:Y:S01]  /*1060*/  ULDC.64 UR6, c[0x0][0xaf8] ;  /* 0x0002be0000067ab9 */ /* 0x000fe20000000a00 */
[----:B-----5:R-:W0:Y:S01]  /*1070*/  LDC R212, c[0x0][0x288] ;  /* 0x0000a200ffd47b82 */ /* 0x020e220000000800 */
[----:B------:R-:W-:-:S04]  /*1080*/  ISETP.NE.U32.AND P0, PT, RZ, UR6, PT ;  /* 0x00000006ff007c0c */ /* 0x000fc8000bf05070 */
[----:B------:R-:W-:-:S13]  /*1090*/  ISETP.NE.AND.EX P0, PT, RZ, UR7, PT, P0 ;  /* 0x00000007ff007c0c */ /* 0x000fda000bf05300 */
[----:B------:R-:W-:Y:S05]  /*10a0*/  @!P0 BRA `(.L_x_14724) ;  /* 0x0000000000208947 */ /* 0x000fea0003800000 */
[----:B------:R-:W-:Y:S01]  /*10b0*/  R2UR UR10, R220 ;  /* 0x00000000dc0a72ca */ /* 0x000fe200000e0000 */
[----:B------:R-:W-:-:S12]  /*10c0*/  ULDC.64 UR6, c[0x0][0xaf8] ;  /* 0x0002be0000067ab9 */ /* 0x000fd80000000a00 */
[----:B------:R-:W-:-:S06]  /*10d0*/  UIMAD.WIDE UR6, UR10, 0x4, UR6 ;  /* 0x000000040a0678a5 */ /* 0x000fcc000f8e0206 */
[----:B------:R-:W-:Y:S02]  /*10e0*/  IMAD.U32 R2, RZ, RZ, UR6 ;  /* 0x00000006ff027e24 */ /* 0x000fe4000f8e00ff */
[----:B------:R-:W-:-:S05]  /*10f0*/  IMAD.U32 R3, RZ, RZ, UR7 ;  /* 0x00000007ff037e24 */ /* 0x000fca000f8e00ff */
[----:B0-----:R-:W2:Y:S04]  /*1100*/  LDG.E R212, desc[UR36][R2.64] ;  /* 0x0000002402d47981 */ /* 0x001ea8000c1e1900 */
[----:B------:R-:W2:Y:S02]  /*1110*/  LDG.E R5, desc[UR36][R2.64+0x4] ;  /* 0x0000042402057981 */ /* 0x000ea4000c1e1900 */
[----:B--2---:R-:W-:-:S07]  /*1120*/  IMAD.IADD R212, R5, 0x1, -R212 ;  /* 0x0000000105d47824 */ /* 0x004fce00078e0ad4 */
.L_x_14724:
[----:B------:R-:W-:Y:S01]  /*1130*/  IMAD.U32 R213, RZ, RZ, UR4 ;  /* 0x00000004ffd57e24 */ /* 0x000fe2000f8e00ff */
[----:B------:R-:W-:Y:S06]  /*1140*/  @!P1 BRA `(.L_x_14725) ;  /* 0x0000000000209947 */ /* 0x000fec0003800000 */
[----:B------:R-:W-:Y:S02]  /*1150*/  R2UR UR6, R220 ;  /* 0x00000000dc0672ca */ /* 0x000fe400000e0000 */
[----:B------:R-:W-:-:S11]  /*1160*/  R2UR UR7, R222 ;  /* 0x00000000de0772ca */ /* 0x000fd600000e0000 */
[----:B------:R-:W-:-:S04]  /*1170*/  ULEA UR4, UP0, UR6, UR8, 0x2 ;  /* 0x0000000806047291 */ /* 0x000fc8000f80103f */
[----:B------:R-:W-:Y:S02]  /*1180*/  ULEA.HI.X UR6, UR6, UR9, UR7, 0x2, UP0 ;  /* 0x0000000906067291 */ /* 0x000fe400080f1407 */
[----:B------:R-:W-:-:S04]  /*1190*/  IMAD.U32 R2, RZ, RZ, UR4 ;  /* 0x00000004ff027e24 */ /* 0x000fc8000f8e00ff */
[----:B------:R-:W-:-:S05]  /*11a0*/  IMAD.U32 R3, RZ, RZ, UR6 ;  /* 0x00000006ff037e24 */ /* 0x000fca000f8e00ff */
[----:B------:R1:W5:Y:S01]  /*11b0*/  LDG.E R213, desc[UR36][R2.64] ;  /* 0x0000002402d57981 */ /* 0x000362000c1e1900 */
[----:B------:R-:W-:Y:S05]  /*11c0*/  BRA `(.L_x_14726) ;  /* 0x0000000000307947 */ /* 0x000fea0003800000 */
.L_x_14725:
[----:B------:R-:W-:Y:S02]  /*11d0*/  ULDC.64 UR6, c[0x0][0xb00] ;  /* 0x0002c00000067ab9 */ /* 0x000fe40000000a00 */
[----:B------:R-:W-:-:S04]  /*11e0*/  ISETP.NE.U32.AND P0, PT, RZ, UR6, PT ;  /* 0x00000006ff007c0c */ /* 0x000fc8000bf05070 */
[----:B------:R-:W-:-:S13]  /*11f0*/  ISETP.NE.AND.EX P0, PT, RZ, UR7, PT, P0 ;  /* 0x00000007ff007c0c */ /* 0x000fda000bf05300 */
[----:B------:R-:W-:Y:S05]  /*1200*/  @!P0 BRA `(.L_x_14726) ;  /* 0x0000000000208947 */ /* 0x000fea0003800000 */
[----:B------:R-:W-:Y:S01]  /*1210*/  R2UR UR4, R220 ;  /* 0x00000000dc0472ca */ /* 0x000fe200000e0000 */
[----:B------:R-:W-:-:S12]  /*1220*/  ULDC.64 UR6, c[0x0][0xb00] ;  /* 0x0002c00000067ab9 */ /* 0x000fd80000000a00 */
[----:B------:R-:W-:-:S06]  /*1230*/  UIMAD.WIDE UR6, UR4, 0x4, UR6 ;  /* 0x00000004040678a5 */ /* 0x000fcc000f8e0206 */
[----:B------:R-:W-:Y:S01]  /*1240*/  MOV R2, UR6 ;  /* 0x0000000600027c02 */ /* 0x000fe20008000f00 */
[----:B------:R-:W-:-:S05]  /*1250*/  IMAD.U32 R3, RZ, RZ, UR7 ;  /* 0x00000007ff037e24 */ /* 0x000fca000f8e00ff */
[----:B------:R-:W2:Y:S04]  /*1260*/  LDG.E R213, desc[UR36][R2.64] ;  /* 0x0000002402d57981 */ /* 0x000ea8000c1e1900 */
[----:B------:R-:W2:Y:S02]  /*1270*/  LDG.E R4, desc[UR36][R2.64+0x4] ;  /* 0x0000042402047981 */ /* 0x000ea4000c1e1900 */
[----:B--2---:R-:W-:-:S07]  /*1280*/  IMAD.IADD R213, R4, 0x1, -R213 ;  /* 0x0000000104d57824 */ /* 0x004fce00078e0ad5 */
.L_x_14726:
[----:B-1----:R-:W1:Y:S01]  /*1290*/  LDC R2, c[0x0][0x448] ;  /* 0x00011200ff027b82 */ /* 0x002e620000000800 */
[----:B------:R-:W-:Y:S01]  /*12a0*/  USHF.L.U32 UR61, UR5, 0x7, URZ ;  /* 0x00000007053d7899 */ /* 0x000fe2000800063f */
[----:B-----5:R-:W-:Y:S01]  /*12b0*/  IMAD.IADD R213, R213, 0x1, -R0 ;  /* 0x00000001d5d57824 */ /* 0x020fe200078e0a00 */
[----:B------:R-:W-:Y:S01]  /*12c0*/  CS2R R148, SRZ ;  /* 0x0000000000947805 */ /* 0x000fe2000001ff00 */
[----:B------:R-:W-:Y:S01]  /*12d0*/  IMAD.MOV.U32 R150, RZ, RZ, RZ ;  /* 0x000000ffff967224 */ /* 0x000fe200078e00ff */
[----:B------:R-:W-:Y:S01]  /*12e0*/  UIADD3 UR4, UR61, 0x7f, URZ ;  /* 0x0000007f3d047890 */ /* 0x000fe2000fffe03f */
[----:B------:R-:W-:Y:S02]  /*12f0*/  CS2R R146, SRZ ;  /* 0x0000000000927805 */ /* 0x000fe4000001ff00 */
[----:B0-----:R-:W-:Y:S02]  /*1300*/  IADD3 R3, R213, 0x60, -R212 ;  /* 0x00000060d5037810 */ /* 0x001fe40007ffe8d4 */
        /* <DEDUP_REMOVED lines=16> */
[----:B-1----:R-:W-:Y:S02]  /*1410*/  ISETP.NE.AND P0, PT, R2, 0x1, PT ;  /* 0x000000010200780c */ /* 0x002fe40003f05270 */
        /* <DEDUP_REMOVED lines=12> */
[----:B------:R-:W0:Y:S01]  /*14e0*/  @P0 LDC R2, c[0x0][0x44c] ;  /* 0x00011300ff020b82 */ /* 0x000e220000000800 */
[----:B------:R-:W-:Y:S02]  /*14f0*/  CS2R R92, SRZ ;  /* 0x00000000005c7805 */ /* 0x000fe4000001ff00 */
[----:B------:R-:W-:Y:S02]  /*1500*/  CS2R R90, SRZ ;  /* 0x00000000005a7805 */ /* 0x000fe4000001ff00 */
[----:B------:R-:W-:-:S02]  /*1510*/  CS2R R88, SRZ ;  /* 0x0000000000587805 */ /* 0x000fc4000001ff00 */
[----:B------:R-:W-:Y:S02]  /*1520*/  CS2R R82, SRZ ;  /* 0x0000000000527805 */ /* 0x000fe4000001ff00 */
[----:B------:R-:W-:Y:S02]  /*1530*/  CS2R R84, SRZ ;  /* 0x0000000000547805 */ /* 0x000fe4000001ff00 */
[----:B------:R-:W-:Y:S02]  /*1540*/  CS2R R8, SRZ ;  /* 0x0000000000087805 */ /* 0x000fe4000001ff00 */
        /* <DEDUP_REMOVED lines=25> */
[----:B-1----:R-:W-:Y:S01]  /*16e0*/  @P0 SHF.R.U32.HI R0, RZ, R5, R2 ;  /* 0x00000005ff000219 */ /* 0x002fe20000011602 */
[----:B------:R-:W-:Y:S01]  /*16f0*/  VIADD R2, R213, 0x5f ;  /* 0x0000005fd5027836 */ /* 0x000fe20000000000 */
[----:B------:R-:W-:Y:S02]  /*1700*/  PLOP3.LUT P0, PT, PT, PT, PT, 0x80, 0x0 ;  /* 0x000000000000781c */ /* 0x000fe40003f0f070 */
[----:B------:R-:W-:Y:S02]  /*1710*/  CS2R R36, SRZ ;  /* 0x0000000000247805 */ /* 0x000fe4000001ff00 */
[----:B------:R-:W-:Y:S01]  /*1720*/  CS2R R32, SRZ ;  /* 0x0000000000207805 */ /* 0x000fe2000001ff00 */
[----:B------:R-:W-:Y:S01]  /*1730*/  IMAD.IADD R0, R3, 0x1, R0 ;  /* 0x0000000103007824 */ /* 0x000fe200078e0200 */
[----:B------:R-:W-:Y:S01]  /*1740*/  CS2R R26, SRZ ;  /* 0x00000000001a7805 */ /* 0x000fe2000001ff00 */
[----:B------:R-:W-:Y:S01]  /*1750*/  IMAD.HI R2, R2, 0x2aaaaaab, RZ ;  /* 0x2aaaaaab02027827 */ /* 0x000fe200078e02ff */
[----:B------:R-:W-:-:S02]  /*1760*/  CS2R R28, SRZ ;  /* 0x00000000001c7805 */ /* 0x000fc4000001ff00 */
[----:B------:R-:W-:Y:S01]  /*1770*/  CS2R R24, SRZ ;  /* 0x0000000000187805 */ /* 0x000fe2000001ff00 */
[----:B------:R-:W-:Y:S01]  /*1780*/  IMAD.HI R0, R0, 0x2aaaaaab, RZ ;  /* 0x2aaaaaab00007827 */ /* 0x000fe200078e02ff */
[----:B------:R-:W-:-:S03]  /*1790*/  SHF.R.U32.HI R3, RZ, 0x1f, R2 ;  /* 0x0000001fff037819 */ /* 0x000fc60000011602 */
[----:B------:R-:W-:Y:S01]  /*17a0*/  IMAD.MOV.U32 R10, RZ, RZ, RZ ;  /* 0x000000ffff0a7224 */ /* 0x000fe200078e00ff */
[----:B------:R-:W-:Y:S02]  /*17b0*/  SHF.R.U32.HI R5, RZ, 0x1f, R0 ;  /* 0x0000001fff057819 */ /* 0x000fe40000011600 */
[----:B------:R-:W-:Y:S02]  /*17c0*/  LEA.HI.SX32 R3, R2, R3, 0x1c ;  /* 0x0000000302037211 */ /* 0x000fe400078fe2ff */
[----:B------:R-:W-:Y:S01]  /*17d0*/  LEA.HI.SX32 R202, R0, R5, 0x1c ;  /* 0x0000000500ca7211 */ /* 0x000fe200078fe2ff */
[----:B------:R-:W-:-:S03]  /*17e0*/  IMAD.MOV.U32 R0, RZ, RZ, RZ ;  /* 0x000000ffff007224 */ /* 0x000fc600078e00ff */
[----:B------:R-:W-:Y:S02]  /*17f0*/  VIMNMX R202, R3, R202, PT ;  /* 0x000000ca03ca7248 */ /* 0x000fe40003fe0100 */
[----:B------:R-:W-:Y:S02]  /*1800*/  CS2R R2, SRZ ;  /* 0x0000000000027805 */ /* 0x000fe4000001ff00 */
        /* <DEDUP_REMOVED lines=41> */
.L_x_14728:
[----:B------:R-:W-:Y:S01]  /*1aa0*/  LEA.HI R0, R224, R224, RZ, 0x1 ;  /* 0x000000e0e0007211 */ /* 0x000fe200078f08ff */
[----:B------:R-:W0:Y:S03]  /*1ab0*/  S2R R2, SR_TID.X ;  /* 0x0000000000027919 */ /* 0x000e260000002100 */
[----:B------:R-:W-:-:S05]  /*1ac0*/  LOP3.LUT R3, R0, 0xfffffffe, RZ, 0xc0, !PT ;  /* 0xfffffffe00037812 */ /* 0x000fca00078ec0ff */
[----:B------:R-:W-:-:S05]  /*1ad0*/  IMAD.IADD R0, R224, 0x1, -R3 ;  /* 0x00000001e0007824 */ /* 0x000fca00078e0a03 */
[----:B------:R-:W-:-:S04]  /*1ae0*/  SHF.L.U32 R0, R0, 0x1f, RZ ;  /* 0x0000001f00007819 */ /* 0x000fc800000006ff */
[----:B------:R-:W1:Y:S01]  /*1af0*/  SYNCS.PHASECHK.TRANS64.TRYWAIT P0, [UR40+0x32400], R0 ;  /* 0x03240000ff0075a7 */ /* 0x000e620008000168 */
[----:B0-----:R-:W-:-:S05]  /*1b00*/  SHF.R.U32.HI R2, RZ, 0x7, R2 ;  /* 0x00000007ff027819 */ /* 0x001fca0000011602 */
[----:B------:R-:W-:Y:S01]  /*1b10*/  VIADD R207, R2, 0x8 ;  /* 0x0000000802cf7836 */ /* 0x000fe20000000000 */
[----:B-1----:R-:W-:Y:S06]  /*1b20*/  @!P0 BRA `(.L_x_14729) ;  /* 0x00000110005c8947 */ /* 0x002fec0003800000 */
.L_x_14875:
[----:B------:R-:W-:Y:S05]  /*1b30*/  WARPSYNC.ALL ;  /* 0x0000000000007948 */ /* 0x000fea0003800000 */
[----:B------:R-:W-:Y:S01]  /*1b40*/  R2UR UR4, R229 ;  /* 0x00000000e50472ca */ /* 0x000fe200000e0000 */
[----:B------:R1:W-:-:S12]  /*1b50*/  BAR.SYNC.DEFER_BLOCKING R207, 0x100 ;  /* 0x000400cf0000751d */ /* 0x0003d80000010000 */
[----:B------:R-:W-:-:S05]  /*1b60*/  IMAD.U32 R2, RZ, RZ, UR4 ;  /* 0x00000004ff027e24 */ /* 0x000fca000f8e00ff */
[----:B------:R-:W-:-:S13]  /*1b70*/  ISETP.NE.AND P0, PT, R2, 0x3, PT ;  /* 0x000000030200780c */ /* 0x000fda0003f05270 */
[----:B-1----:R-:W-:Y:S05]  /*1b80*/  @!P0 BRA `(.L_x_14730) ;  /* 0x0000000000048947 */ /* 0x002fea0003800000 */
[----:B------:R-:W-:Y:S01]  /*1b90*/  BPT.TRAP 0x1 ;  /* 0x000000040000795c */ /* 0x000fe20000300000 */
.L_x_14730:
[----:B------:R-:W-:Y:S01]  /*1ba0*/  ULEA UR6, UR38, UR40, 0x3 ;  /* 0x0000002826067291 */ /* 0x000fe2000f8e183f */
[----:B------:R-:W-:-:S05]  /*1bb0*/  IMAD.U32 R2, RZ, RZ, UR39 ;  /* 0x00000027ff027e24 */ /* 0x000fca000f8e00ff */
[----:B------:R-:W-:-:S04]  /*1bc0*/  SHF.L.U32 R2, R2, 0x1f, RZ ;  /* 0x0000001f02027819 */ /* 0x000fc800000006ff */
[----:B------:R1:W2:Y:S01]  /*1bd0*/  SYNCS.PHASECHK.TRANS64.TRYWAIT P1, [UR6+0x32430], R2 ;  /* 0x03243002ff0075a7 */ /* 0x0002a20008020146 */
[----:B------:R-:W-:Y:S05]  /*1be0*/  @!P0 BRA `(.L_x_14731) ;  /* 0x0000000000048947 */ /* 0x000fea0003800000 */
[----:B------:R-:W-:Y:S01]  /*1bf0*/  BPT.TRAP 0x1 ;  /* 0x000000040000795c */ /* 0x000fe20000300000 */
.L_x_14731:
[----:B--2---:R-:W-:Y:S05]  /*1c00*/  @P1 BRA `(.L_x_14732) ;  /* 0x0000000000081947 */ /* 0x004fea0003800000 */
[----:B------:R-:W2:Y:S02]  /*1c10*/  SYNCS.PHASECHK.TRANS64.TRYWAIT P1, [UR6+0x32430], R2 ;  /* 0x03243002ff0075a7 */ /* 0x000ea40008020146 */
[----:B--2---:R-:W-:Y:S05]  /*1c20*/  @!P1 BRA `(.L_x_14733) ;  /* 0x0000011000349947 */ /* 0x004fea0003800000 */
.L_x_14732:
        /* <DEDUP_REMOVED lines=9> */
[----:B------:R-:W-:Y:S01]  /*1cc0*/  MOV R20, UR5 ;  /* 0x0000000500147c02 */ /* 0x000fe20008000f00 */
        /* <DEDUP_REMOVED lines=38> */
.L_x_14876:
[----:B------:R-:W-:Y:S05]  /*1f30*/  @!P0 BRA `(.L_x_14735) ;  /* 0x0000000000048947 */ /* 0x000fea0003800000 */
[----:B------:R-:W-:Y:S01]  /*1f40*/  BPT.TRAP 0x1 ;  /* 0x000000040000795c */ /* 0x000fe20000300000 */
.L_x_14735:
[----:B------:R2:W3:Y:S01]  /*1f50*/  SYNCS.PHASECHK.TRANS64.TRYWAIT P1, [UR6+0x32450], R2 ;  /* 0x03245002ff0075a7 */ /* 0x0004e20008020146 */
[----:B------:R-:W-:Y:S05]  /*1f60*/  @!P0 BRA `(.L_x_14736) ;  /* 0x0000000000048947 */ /* 0x000fea0003800000 */
[----:B------:R-:W-:Y:S01]  /*1f70*/  BPT.TRAP 0x1 ;  /* 0x000000040000795c */ /* 0x000fe20000300000 */
.L_x_14736:
[----:B---3--:R-:W-:Y:S05]  /*1f80*/  @P1 BRA `(.L_x_14737) ;  /* 0x0000000000081947 */ /* 0x008fea0003800000 */
[----:B------:R-:W3:Y:S02]  /*1f90*/  SYNCS.PHASECHK.TRANS64.TRYWAIT P1, [UR6+0x32450], R2 ;  /* 0x03245002ff0075a7 */ /* 0x000ee40008020146 */
[----:B---3--:R-:W-:Y:S05]  /*1fa0*/  @!P1 BRA `(.L_x_14738) ;  /* 0x0000010c00849947 */ /* 0x008fea0003800000 */
.L_x_14737:
        /* <DEDUP_REMOVED lines=84> */
[----:B------:R-:W-:Y:S01]  /*24f0*/  MOV R6, UR12 ;  /* 0x0000000c00067c02 */ /* 0x000fe20008000f00 */
        /* <DEDUP_REMOVED lines=57> */
.L_x_14739:
[----:B------:R-:W1:Y:S01]  /*2890*/  LDC R4, c[0x0][0x448] ;  /* 0x00011200ff047b82 */ /* 0x000e620000000800 */
[----:B------:R-:W-:Y:S01]  /*28a0*/  ULDC UR5, c[0x0][0xa80] ;  /* 0x0002a00000057ab9 */ /* 0x000fe20000000800 */
[----:B------:R-:W-:Y:S02]  /*28b0*/  UIADD3 UR10, UR6, 0x32440, URZ ;  /* 0x00032440060a7890 */ /* 0x000fe4000fffe03f */
[----:B------:R-:W-:Y:S02]  /*28c0*/  ULOP3.LUT UR7, UR7, 0x3000000, URZ, 0xfc, !UPT ;  /* 0x0300000007077892 */ /* 0x000fe4000f8efc3f */
[----:B------:R-:W-:Y:S02]  /*28d0*/  UPRMT UR10, UR48, 0x654, UR10 ;  /* 0x00000654300a7896 */ /* 0x000fe4000800000a */
[----:B------:R-:W-:Y:S01]  /*28e0*/  UIMAD UR4, UR38, 0xc00, UR7 ;  /* 0x00000c00260478a4 */ /* 0x000fe2000f8e0207 */
[----:B------:R-:W-:-:S06]  /*28f0*/  UMOV UR11, 0x40000040 ;  /* 0x40000040000b7882 */ /* 0x000fcc0000000000 */
[----:B------:R-:W-:Y:S01]  /*2900*/  SYNCS.ARRIVE.TRANS64.RED.A1T0 RZ, [UR10], RZ ;  /* 0x000000ffffff79a7 */ /* 0x000fe2000810040a */
[----:B------:R-:W-:Y:S01]  /*2910*/  UMOV UR10, UR4 ;  /* 0x00000004000a7c82 */ /* 0x000fe20008000000 */
[----:B------:R2:W-:Y:S01]  /*2920*/  BAR.SYNC.DEFER_BLOCKING R207, 0x100 ;  /* 0x000400cf0000751d */ /* 0x0005e20000010000 */
[----:B-1----:R-:W-:Y:S01]  /*2930*/  ISETP.NE.AND P6, PT, R4, 0x1, PT ;  /* 0x000000010400780c */ /* 0x002fe20003fc5270 */
[----:B------:R-:W-:-:S12]  /*2940*/  VIADD R4, R214, UR61 ;  /* 0x0000003dd6047c36 */ /* 0x000fd80008000000 */
[----:B------:R-:W1:Y:S08]  /*2950*/  @P6 LDC R5, c[0x0][0x44c] ;  /* 0x00011300ff056b82 */ /* 0x000e700000000800 */
[----:B------:R-:W3:Y:S01]  /*2960*/  @P6 LDC R72, c[0x0][0x450] ;  /* 0x00011400ff486b82 */ /* 0x000ee20000000800 */
[----:B-1----:R-:W-:-:S05]  /*2970*/  @P6 IMAD.HI.U32 R5, R4, R5, RZ ;  /* 0x0000000504056227 */ /* 0x002fca00078e00ff */
[----:B---3--:R-:W-:Y:S01]  /*2980*/  @P6 SHF.R.U32.HI R4, RZ, R72, R5 ;  /* 0x00000048ff046219 */ /* 0x008fe20000011605 */
[----:B------:R-:W-:-:S04]  /*2990*/  IMAD R5, R202, -0x60, R213 ;  /* 0xffffffa0ca057824 */ /* 0x000fc800078e02d5 */
[----:B------:R-:W1:Y:S01]  /*29a0*/  SHFL.IDX PT, R21, R4, RZ, 0x1c1f ;  /* 0x001c1fff04157589 */ /* 0x000e6200000e0000 */
[----:B------:R-:W-:-:S03]  /*29b0*/  VIADD R72, R5, 0x60 ;  /* 0x0000006005487836 */ /* 0x000fc60000000000 */
[----:B------:R-:W3:Y:S01]  /*29c0*/  SHFL.IDX PT, R73, R4, 0x1, 0x1c1f ;  /* 0x003c1f0004497f89 */ /* 0x000ee200000e0000 */
[----:B------:R-:W-:-:S05]  /*29d0*/  IMAD R5, R215, -0x2, R72 ;  /* 0xfffffffed7057824 */ /* 0x000fca00078e0248 */
[----:B------:R-:W-:-:S04]  /*29e0*/  IADD3 R72, -R212, 0x1, R5 ;  /* 0x00000001d4487810 */ /* 0x000fc80007ffe105 */
[----:B-1----:R-:W-:-:S04]  /*29f0*/  VIADDMNMX R21, R21, R72, R5, PT ;  /* 0x0000004815157246 */ /* 0x002fc80003800105 */
[C---:B------:R-:W-:Y:S02]  /*2a00*/  ISETP.GT.AND P5, PT, R21.reuse, RZ, PT ;  /* 0x000000ff1500720c */ /* 0x040fe40003fa4270 */
[C---:B------:R-:W-:Y:S02]  /*2a10*/  ISETP.GT.AND P4, PT, R21.reuse, 0x1, PT ;  /* 0x000000011500780c */ /* 0x040fe40003f84270 */
[----:B------:R-:W-:Y:S02]  /*2a20*/  FSEL R24, R24, -INF , P5 ;  /* 0xff80000018187808 */ /* 0x000fe40002800000 */
[C---:B------:R-:W-:Y:S02]  /*2a30*/  ISETP.GT.AND P2, PT, R21.reuse, 0x10, PT ;  /* 0x000000101500780c */ /* 0x040fe40003f44270 */
[----:B------:R-:W-:Y:S02]  /*2a40*/  ISETP.GT.AND P5, PT, R21, 0x11, PT ;  /* 0x000000111500780c */ /* 0x000fe40003fa4270 */
[----:B---3--:R-:W-:-:S02]  /*2a50*/  VIADDMNMX R73, R73, R72, R5, PT ;  /* 0x0000004849497246 */ /* 0x008fc40003800105 */
[----:B------:R-:W-:Y:S02]  /*2a60*/  ISETP.GT.AND P3, PT, R21, 0x8, PT ;  /* 0x000000081500780c */ /* 0x000fe40003f64270 */
[----:B------:R-:W-:Y:S02]  /*2a70*/  FSEL R72, R25, -INF , P4 ;  /* 0xff80000019487808 */ /* 0x000fe40002000000 */
[----:B------:R-:W-:Y:S02]  /*2a80*/  ISETP.GT.AND P4, PT, R21, 0x18, PT ;  /* 0x000000181500780c */ /* 0x000fe40003f84270 */
[----:B------:R-:W-:Y:S02]  /*2a90*/  FSEL R5, R32, -INF , P2 ;  /* 0xff80000020057808 */ /* 0x000fe40001000000 */
[----:B------:R-:W-:Y:S02]  /*2aa0*/  FSEL R157, R33, -INF , P5 ;  /* 0xff800000219d7808 */ /* 0x000fe40002800000 */
[----:B------:R-:W-:-:S02]  /*2ab0*/  ISETP.GT.AND P2, PT, R21, 0x21, PT ;  /* 0x000000211500780c */ /* 0x000fc40003f44270 */
[C---:B------:R-:W-:Y:S02]  /*2ac0*/  ISETP.GT.AND P5, PT, R21.reuse, 0x28, PT ;  /* 0x000000281500780c */ /* 0x040fe40003fa4270 */
[C---:B------:R-:W-:Y:S02]  /*2ad0*/  ISETP.GT.AND P1, PT, R21.reuse, 0x9, PT ;  /* 0x000000091500780c */ /* 0x040fe40003f24270 */
[----:B------:R-:W-:Y:S02]  /*2ae0*/  FSEL R28, R28, -INF , P3 ;  /* 0xff8000001c1c7808 */ /* 0x000fe40001800000 */
[C---:B------:R-:W-:Y:S02]  /*2af0*/  ISETP.GT.AND P3, PT, R21.reuse, 0x19, PT ;  /* 0x000000191500780c */ /* 0x040fe40003f64270 */
[----:B------:R-:W-:Y:S02]  /*2b00*/  FSEL R162, R36, -INF , P4 ;  /* 0xff80000024a27808 */ /* 0x000fe40002000000 */
[----:B------:R-:W-:-:S02]  /*2b10*/  ISETP.GT.AND P4, PT, R21, 0x29, PT ;  /* 0x000000291500780c */ /* 0x000fc40003f84270 */
[----:B------:R-:W-:Y:S02]  /*2b20*/  FSEL R158, R41, -INF , P2 ;  /* 0xff800000299e7808 */ /* 0x000fe40001000000 */
[----:B------:R-:W-:Y:S02]  /*2b30*/  FSEL R163, R44, -INF , P5 ;  /* 0xff8000002ca37808 */ /* 0x000fe40002800000 */
[C---:B------:R-:W-:Y:S02]  /*2b40*/  ISETP.GT.AND P2, PT, R21.reuse, 0x38, PT ;  /* 0x000000381500780c */ /* 0x040fe40003f44270 */
[----:B------:R-:W-:Y:S02]  /*2b50*/  ISETP.GT.AND P5, PT, R21, 0x39, PT ;  /* 0x000000391500780c */ /* 0x000fe40003fa4270 */
[----:B------:R-:W-:Y:S02]  /*2b60*/  FSEL R74, R29, -INF , P1 ;  /* 0xff8000001d4a7808 */ /* 0x000fe40000800000 */
[----:B------:R-:W-:-:S02]  /*2b70*/  FMNMX.FTZ R25, R24, R72, !PT ;  /* 0x0000004818197209 */ /* 0x000fc40007810000 */
[----:B------:R-:W-:Y:S02]  /*2b80*/  ISETP.GT.AND P1, PT, R21, 0x20, PT ;  /* 0x000000201500780c */ /* 0x000fe40003f24270 */
[----:B------:R-:W-:Y:S02]  /*2b90*/  FSEL R167, R37, -INF , P3 ;  /* 0xff80000025a77808 */ /* 0x000fe40001800000 */
[----:B------:R-:W-:Y:S02]  /*2ba0*/  ISETP.GT.AND P3, PT, R21, 0x30, PT ;  /* 0x000000301500780c */ /* 0x000fe40003f64270 */
[----:B------:R-:W-:Y:S02]  /*2bb0*/  FSEL R168, R45, -INF , P4 ;  /* 0xff8000002da87808 */ /* 0x000fe40002000000 */
[----:B------:R-:W-:Y:S02]  /*2bc0*/  ISETP.GT.AND P4, PT, R21, 0x40, PT ;  /* 0x000000401500780c */ /* 0x000fe40003f84270 */
[----:B------:R-:W-:-:S02]  /*2bd0*/  FSEL R164, R52, -INF , P2 ;  /* 0xff80000034a47808 */ /* 0x000fc40001000000 */
[----:B------:R-:W-:Y:S02]  /*2be0*/  FSEL R169, R53, -INF , P5 ;  /* 0xff80000035a97808 */ /* 0x000fe40002800000 */
[C---:B------:R-:W-:Y:S02]  /*2bf0*/  ISETP.GT.AND P2, PT, R21.reuse, 0x49, PT ;  /* 0x000000491500780c */ /* 0x040fe40003f44270 */
[C---:B------:R-:W-:Y:S02]  /*2c00*/  ISETP.GT.AND P5, PT, R21.reuse, 0x50, PT ;  /* 0x000000501500780c */ /* 0x040fe40003fa4270 */
[----:B------:R-:W-:Y:S02]  /*2c10*/  FMNMX.FTZ R25, R28, R25, !PT ;  /* 0x000000191c197209 */ /* 0x000fe40007810000 */
[----:B------:R-:W-:Y:S02]  /*2c20*/  FSEL R206, R40, -INF , P1 ;  /* 0xff80000028ce7808 */ /* 0x000fe40000800000 */
[----:B------:R-:W-:-:S02]  /*2c30*/  ISETP.GT.AND P1, PT, R21, 0x31, PT ;  /* 0x000000311500780c */ /* 0x000fc40003f24270 */
[----:B------:R-:W-:Y:S02]  /*2c40*/  FSEL R205, R48, -INF , P3 ;  /* 0xff80000030cd7808 */ /* 0x000fe40001800000 */
[C---:B------:R-:W-:Y:S02]  /*2c50*/  ISETP.GT.AND P3, PT, R21.reuse, 0x41, PT ;  /* 0x000000411500780c */ /* 0x040fe40003f64270 */
[----:B------:R-:W-:Y:S02]  /*2c60*/  FSEL R204, R56, -INF , P4 ;  /* 0xff80000038cc7808 */ /* 0x000fe40002000000 */
[----:B------:R-:W-:Y:S02]  /*2c70*/  ISETP.GT.AND P4, PT, R21, 0x51, PT ;  /* 0x000000511500780c */ /* 0x000fe40003f84270 */
[----:B------:R-:W-:Y:S02]  /*2c80*/  FSEL R170, R61, -INF , P2 ;  /* 0xff8000003daa7808 */ /* 0x000fe40001000000 */
[----:B------:R-:W-:-:S02]  /*2c90*/  FSEL R4, R64, -INF , P5 ;  /* 0xff80000040047808 */ /* 0x000fc40002800000 */
[----:B------:R-:W-:Y:S02]  /*2ca0*/  FMNMX.FTZ R32, R74, R25, !PT ;  /* 0x000000194a207209 */ /* 0x000fe40007810000 */
[C---:B------:R-:W-:Y:S02]  /*2cb0*/  ISETP.GT.AND P2, PT, R73.reuse, RZ, PT ;  /* 0x000000ff4900720c */ /* 0x040fe40003f44270 */
[----:B------:R-:W-:Y:S02]  /*2cc0*/  ISETP.GT.AND P5, PT, R73, 0x1, PT ;  /* 0x000000014900780c */ /* 0x000fe40003fa4270 */
[----:B------:R-:W-:Y:S02]  /*2cd0*/  FSEL R159, R49, -INF , P1 ;  /* 0xff800000319f7808 */ /* 0x000fe40000800000 */
[----:B------:R-:W-:Y:S02]  /*2ce0*/  ISETP.GT.AND P1, PT, R21, 0x48, PT ;  /* 0x000000481500780c */ /* 0x000fe40003f24270 */
[----:B------:R-:W-:-:S02]  /*2cf0*/  FSEL R160, R57, -INF , P3 ;  /* 0xff80000039a07808 */ /* 0x000fc40001800000 */
[----:B------:R-:W-:Y:S02]  /*2d00*/  ISETP.GT.AND P3, PT, R21, 0x58, PT ;  /* 0x000000581500780c */ /* 0x000fe40003f64270 */
[----:B------:R-:W-:Y:S02]  /*2d10*/  FSEL R161, R65, -INF , P4 ;  /* 0xff80000041a17808 */ /* 0x000fe40002000000 */
[----:B------:R-:W-:Y:S02]  /*2d20*/  FMNMX.FTZ R36, R5, R32, !PT ;  /* 0x0000002005247209 */ /* 0x000fe40007810000 */
[----:B------:R-:W-:Y:S02]  /*2d30*/  ISETP.GT.AND P4, PT, R73, 0x8, PT ;  /* 0x000000084900780c */ /* 0x000fe40003f84270 */
[----:B------:R-:W-:Y:S02]  /*2d40*/  FSEL R26, R26, -INF , P2 ;  /* 0xff8000001a1a7808 */ /* 0x000fe40001000000 */
[----:B------:R-:W-:-:S02]  /*2d50*/  FSEL R32, R27, -INF , P5 ;  /* 0xff8000001b207808 */ /* 0x000fc40002800000 */
[----:B------:R-:W-:Y:S02]  /*2d60*/  FSEL R165, R60, -INF , P1 ;  /* 0xff8000003ca57808 */ /* 0x000fe40000800000 */
[----:B------:R-:W-:Y:S02]  /*2d70*/  ISETP.GT.AND P1, PT, R21, 0x59, PT ;  /* 0x000000591500780c */ /* 0x000fe40003f24270 */
[----:B------:R-:W-:Y:S02]  /*2d80*/  FSEL R166, R68, -INF , P3 ;  /* 0xff80000044a67808 */ /* 0x000fe40001800000 */
        /* <DEDUP_REMOVED lines=16> */
[C---:B------:R-:W-:Y:S02]  /*2e90*/  ISETP.GT.AND P2, PT, R73.reuse, 0x19, PT ;  /* 0x000000194900780c */ /* 0x040fe40003f44270 */
        /* <DEDUP_REMOVED lines=50> */
[----:B------:R-:W-:Y:S02]  /*31c0*/  FSEL R171, R69, -INF , P1 ;  /* 0xff80000045ab7808 */ /* 0x000fe40000800000 */
        /* <DEDUP_REMOVED lines=13> */
[----:B------:R-:W-:Y:S01]  /*32a0*/  FSEL R197, R70, -INF , P1 ;  /* 0xff80000046c57808 */ /* 0x000fe20000800000 */
[----:B------:R-:W1:Y:S01]  /*32b0*/  SHFL.BFLY PT, R38, R25, 0x2, 0x1f ;  /* 0x0c401f0019267f89 */ /* 0x000e6200000e0000 */
[----:B------:R-:W-:Y:S02]  /*32c0*/  FMNMX.FTZ R34, R192, R21, !PT ;  /* 0x00000015c0227209 */ /* 0x000fe40007810000 */
[----:B------:R-:W-:Y:S02]  /*32d0*/  FSEL R203, R71, -INF , P2 ;  /* 0xff80000047cb7808 */ /* 0x000fe40001000000 */
[----:B------:R-:W-:-:S04]  /*32e0*/  FMNMX.FTZ R34, R197, R34, !PT ;  /* 0x00000022c5227209 */ /* 0x000fc80007810000 */
        /* <DEDUP_REMOVED lines=24> */
[----:B------:R-:W-:Y:S01]  /*3470*/  FFMA.FTZ R158, R158, UR5, -R199 ;  /* 0x000000059e9e7c23 */ /* 0x000fe200080108c7 */
        /* <DEDUP_REMOVED lines=8> */
[----:B------:R-:W-:Y:S01]  /*3500*/  FFMA.FTZ R193, R193, UR5, -R201 ;  /* 0x00000005c1c17c23 */ /* 0x000fe200080108c9 */
[--C-:B------:R-:W-:Y:S01]  /*3510*/  FFMA.FTZ R163, R163, UR5, -R199.reuse ;  /* 0x00000005a3a37c23 */ /* 0x100fe200080108c7 */
[----:B------:R-:W-:Y:S01]  /*3520*/  FFMA.FTZ R168, R168, UR5, -R199 ;  /* 0x00000005a8a87c23 */ /* 0x000fe200080108c7 */
        /* <DEDUP_REMOVED lines=9> */
[----:B------:R-:W3:Y:S01]  /*35c0*/  MUFU.EX2 R179, R179 ;  /* 0x000000b300b37308 */ /* 0x000ee20000000800 */
[----:B-1----:R-:W-:Y:S01]  /*35d0*/  F2FP.F16.F32.PACK_AB R152, R177, R176 ;  /* 0x000000b0b198723e */ /* 0x002fe200000000ff */
[--C-:B------:R-:W-:Y:S01]  /*35e0*/  FFMA.FTZ R174, R174, UR5, -R201.reuse ;  /* 0x00000005aeae7c23 */ /* 0x100fe200080108c9 */
[--C-:B------:R-:W-:Y:S01]  /*35f0*/  FFMA.FTZ R186, R186, UR5, -R201.reuse ;  /* 0x00000005baba7c23 */ /* 0x100fe200080108c9 */
[--C-:B------:R-:W-:Y:S01]  /*3600*/  FFMA.FTZ R191, R191, UR5, -R201.reuse ;  /* 0x00000005bfbf7c23 */ /* 0x100fe200080108c9 */
[----:B------:R-:W-:Y:S01]  /*3610*/  FFMA.FTZ R195, R195, UR5, -R201 ;  /* 0x00000005c3c37c23 */ /* 0x000fe200080108c9 */
[--C-:B------:R-:W-:Y:S01]  /*3620*/  FFMA.FTZ R204, R204, UR5, -R199.reuse ;  /* 0x00000005cccc7c23 */ /* 0x100fe200080108c7 */
[--C-:B------:R-:W-:Y:S01]  /*3630*/  FFMA.FTZ R160, R160, UR5, -R199.reuse ;  /* 0x00000005a0a07c23 */ /* 0x100fe200080108c7 */
[----:B------:R-:W-:Y:S01]  /*3640*/  MUFU.EX2 R180, R180 ;  /* 0x000000b400b47308 */ /* 0x000fe20000000800 */
[--C-:B------:R-:W-:Y:S01]  /*3650*/  FFMA.FTZ R165, R165, UR5, -R199.reuse ;  /* 0x00000005a5a57c23 */ /* 0x100fe200080108c7 */
[----:B------:R-:W-:Y:S01]  /*3660*/  FFMA.FTZ R170, R170, UR5, -R199 ;  /* 0x00000005aaaa7c23 */ /* 0x000fe200080108c7 */
[--C-:B------:R-:W-:Y:S01]  /*3670*/  FFMA.FTZ R175, R175, UR5, -R201.reuse ;  /* 0x00000005afaf7c23 */ /* 0x100fe200080108c9 */
[--C-:B------:R-:W-:Y:S01]  /*3680*/  FFMA.FTZ R187, R187, UR5, -R201.reuse ;  /* 0x00000005bbbb7c23 */ /* 0x100fe200080108c9 */
[--C-:B------:R-:W-:Y:S01]  /*3690*/  FFMA.FTZ R196, R196, UR5, -R201.reuse ;  /* 0x00000005c4c47c23 */ /* 0x100fe200080108c9 */
[----:B------:R-:W-:Y:S01]  /*36a0*/  FFMA.FTZ R198, R198, UR5, -R201 ;  /* 0x00000005c6c67c23 */ /* 0x000fe200080108c9 */
[--C-:B------:R-:W-:Y:S01]  /*36b0*/  FFMA.FTZ R4, R4, UR5, -R199.reuse ;  /* 0x0000000504047c23 */ /* 0x100fe200080108c7 */
[----:B------:R-:W1:Y:S01]  /*36c0*/  MUFU.EX2 R181, R181 ;  /* 0x000000b500b57308 */ /* 0x000e620000000800 */
        /* <DEDUP_REMOVED lines=12> */
[----:B-1----:R-:W-:Y:S01]  /*3790*/  F2FP.F16.F32.PACK_AB R153, R181, R180 ;  /* 0x000000b4b599723e */ /* 0x002fe200000000ff */
[----:B------:R-:W-:Y:S01]  /*37a0*/  FADD.FTZ R181, R180, R181 ;  /* 0x000000b5b4b57221 */ /* 0x000fe20000010000 */
[----:B------:R-:W-:-:S05]  /*37b0*/  FADD.FTZ R178, R179, R178 ;  /* 0x000000b2b3b27221 */ /* 0x000fca0000010000 */
[----:B------:R-:W1:Y:S08]  /*37c0*/  MUFU.EX2 R5, R5 ;  /* 0x0000000500057308 */ /* 0x000e700000000800 */
[----:B------:R-:W-:Y:S01]  /*37d0*/  MUFU.EX2 R157, R157 ;  /* 0x0000009d009d7308 */ /* 0x000fe20000000800 */
[----:B---3--:R-:W-:Y:S01]  /*37e0*/  F2FP.F16.F32.PACK_AB R155, R183, R182 ;  /* 0x000000b6b79b723e */ /* 0x008fe200000000ff */
[----:B------:R-:W-:-:S03]  /*37f0*/  FADD.FTZ R182, R182, R181 ;  /* 0x000000b5b6b67221 */ /* 0x000fc60000010000 */
[----:B------:R-:W-:Y:S01]  /*3800*/  WARPGROUP.ARRIVE ;  /* 0x00000000000079c5 */ /* 0x000fe20000000000 */
[----:B------:R-:W-:Y:S02]  /*3810*/  FADD.FTZ R183, R183, R182 ;  /* 0x000000b6b7b77221 */ /* 0x000fe40000010000 */
[----:B------:R-:W-:Y:S01]  /*3820*/  MUFU.EX2 R162, R162 ;  /* 0x000000a200a27308 */ /* 0x000fe20000000800 */
[----:B-1----:R-:W-:Y:S02]  /*3830*/  FADD.FTZ R178, R5, R178 ;  /* 0x000000b205b27221 */ /* 0x002fe40000010000 */
[----:B------:R-:W-:Y:S01]  /*3840*/  HGMMA.64x256x16.F32 R24, R152, gdesc[UR8].tnspB, RZ, !UPT, gsb0 ;  /* 0x43e0000898187df0 */ /* 0x000fe2000c0008ff */
[----:B------:R-:W-:Y:S01]  /*3850*/  UIADD3 UR10, UR4, 0x80, URZ ;  /* 0x00000080040a7890 */ /* 0x000fe2000fffe03f */
[----:B------:R-:W-:-:S03]  /*3860*/  UMOV UR11, 0x40000040 ;  /* 0x40000040000b7882 */ /* 0x000fc60000000000 */
[----:B------:R-:W-:Y:S08]  /*3870*/  MUFU.EX2 R167, R167 ;  /* 0x000000a700a77308 */ /* 0x000ff00000000800 */
[----:B------:R-:W1:Y:S08]  /*3880*/  MUFU.EX2 R172, R172 ;  /* 0x000000ac00ac7308 */ /* 0x000e700000000800 */
[----:B------:R-:W3:Y:S08]  /*3890*/  MUFU.EX2 R184, R184 ;  /* 0x000000b800b87308 */ /* 0x000ef00000000800 */
[----:B------:R-:W-:Y:S01]  /*38a0*/  MUFU.EX2 R189, R189 ;  /* 0x000000bd00bd7308 */ /* 0x000fe20000000800 */
[----:B-1----:R-:W-:-:S07]  /*38b0*/  FADD.FTZ R183, R172, R183 ;  /* 0x000000b7acb77221 */ /* 0x002fce0000010000 */
[----:B------:R-:W1:Y:S08]  /*38c0*/  MUFU.EX2 R193, R193 ;  /* 0x000000c100c17308 */ /* 0x000e700000000800 */
[----:B------:R-:W4:Y:S08]  /*38d0*/  MUFU.EX2 R206, R206 ;  /* 0x000000ce00ce7308 */ /* 0x000f300000000800 */
[----:B------:R-:W-:Y:S08]  /*38e0*/  MUFU.EX2 R158, R158 ;  /* 0x0000009e009e7308 */ /* 0x000ff00000000800 */
[----:B------:R-:W-:Y:S08]  /*38f0*/  MUFU.EX2 R163, R163 ;  /* 0x000000a300a37308 */ /* 0x000ff00000000800 */
[----:B------:R-:W-:Y:S08]  /*3900*/  MUFU.EX2 R168, R168 ;  /* 0x000000a800a87308 */ /* 0x000ff00000000800 */
[----:B------:R-:W5:Y:S08]  /*3910*/  MUFU.EX2 R173, R173 ;  /* 0x000000ad00ad7308 */ /* 0x000f700000000800 */
[----:B------:R-:W0:Y:S08]  /*3920*/  MUFU.EX2 R185, R185 ;  /* 0x000000b900b97308 */ /* 0x000e300000000800 */
[----:B------:R-:W-:Y:S08]  /*3930*/  MUFU.EX2 R190, R190 ;  /* 0x000000be00be7308 */ /* 0x000ff00000000800 */
[----:B------:R-:W2:Y:S08]  /*3940*/  MUFU.EX2 R194, R194 ;  /* 0x000000c200c27308 */ /* 0x000eb00000000800 */
[----:B------:R-:W2:Y:S08]  /*3950*/  MUFU.EX2 R205, R205 ;  /* 0x000000cd00cd7308 */ /* 0x000eb00000000800 */
[----:B------:R-:W-:Y:S08]  /*3960*/  MUFU.EX2 R159, R159 ;  /* 0x0000009f009f7308 */ /* 0x000ff00000000800 */
[----:B------:R-:W-:Y:S08]  /*3970*/  MUFU.EX2 R164, R164 ;  /* 0x000000a400a47308 */ /* 0x000ff00000000800 */
[----:B------:R-:W-:Y:S08]  /*3980*/  MUFU.EX2 R169, R169 ;  /* 0x000000a900a97308 */ /* 0x000ff00000000800 */
[----:B------:R-:W2:Y:S08]  /*3990*/  MUFU.EX2 R174, R174 ;  /* 0x000000ae00ae7308 */ /* 0x000eb00000000800 */
[----:B------:R-:W2:Y:S08]  /*39a0*/  MUFU.EX2 R186, R186 ;  /* 0x000000ba00ba7308 */ /* 0x000eb00000000800 */
        /* <DEDUP_REMOVED lines=10> */
[----:B------:R-:W-:Y:S08]  /*3a50*/  MUFU.EX2 R4, R4 ;  /* 0x0000000400047308 */ /* 0x000ff00000000800 */
[----:B------:R-:W-:Y:S08]  /*3a60*/  MUFU.EX2 R161, R161 ;  /* 0x000000a100a17308 */ /* 0x000ff00000000800 */
[----:B------:R-:W-:Y:S08]  /*3a70*/  MUFU.EX2 R166, R166 ;  /* 0x000000a600a67308 */ /* 0x000ff00000000800 */
[----:B------:R-:W-:Y:S08]  /*3a80*/  MUFU.EX2 R171, R171 ;  /* 0x000000ab00ab7308 */ /* 0x000ff00000000800 */
[----:B------:R-:W2:Y:S01]  /*3a90*/  MUFU.EX2 R188, R188 ;  /* 0x000000bc00bc7308 */ /* 0x000ea20000000800 */
[----:B------:R-:W-:-:S02]  /*3aa0*/  WARPGROUP.DEPBAR.LE gsb0, 0x0 ;  /* 0x00008000000079c5 */ /* 0x000fc40000010000 */
[C---:B------:R-:W-:Y:S01]  /*3ab0*/  F2FP.F16.F32.PACK_AB R152, R157.reuse, R5 ;  /* 0x000000059d98723e */ /* 0x040fe200000000ff */
[----:B------:R-:W-:Y:S01]  /*3ac0*/  FADD.FTZ R157, R157, R178 ;  /* 0x000000b29d9d7221 */ /* 0x000fe20000010000 */
[C---:B---3--:R-:W-:Y:S01]  /*3ad0*/  F2FP.F16.F32.PACK_AB R153, R184.reuse, R172 ;  /* 0x000000acb899723e */ /* 0x048fe200000000ff */
[----:B------:R-:W-:Y:S01]  /*3ae0*/  FADD.FTZ R184, R184, R183 ;  /* 0x000000b7b8b87221 */ /* 0x000fe20000010000 */
[----:B------:R-:W-:Y:S01]  /*3af0*/  F2FP.F16.F32.PACK_AB R154, R167, R162 ;  /* 0x000000a2a79a723e */ /* 0x000fe200000000ff */
[----:B------:R-:W3:Y:S01]  /*3b00*/  MUFU.EX2 R192, R192 ;  /* 0x000000c000c07308 */ /* 0x000ee20000000800 */
[----:B-1----:R-:W-:Y:S01]  /*3b10*/  F2FP.F16.F32.PACK_AB R155, R193, R189 ;  /* 0x000000bdc19b723e */ /* 0x002fe200000000ff */
[----:B------:R-:W-:Y:S01]  /*3b20*/  FADD.FTZ R162, R162, R157 ;  /* 0x0000009da2a27221 */ /* 0x000fe20000010000 */
[----:B------:R-:W-:Y:S02]  /*3b30*/  FADD.FTZ R184, R189, R184 ;  /* 0x000000b8bdb87221 */ /* 0x000fe40000010000 */
[----:B------:R-:W-:Y:S01]  /*3b40*/  WARPGROUP.ARRIVE ;  /* 0x00000000000079c5 */ /* 0x000fe20000000000 */
[----:B------:R-:W-:Y:S01]  /*3b50*/  FADD.FTZ R167, R167, R162 ;  /* 0x000000a2a7a77221 */ /* 0x000fe20000010000 */
[----:B------:R-:W-:Y:S01]  /*3b60*/  FADD.FTZ R184, R193, R184 ;  /* 0x000000b8c1b87221 */ /* 0x000fe20000010000 */
[----:B------:R-:W-:Y:S02]  /*3b70*/  MUFU.EX2 R197, R197 ;  /* 0x000000c500c57308 */ /* 0x000fe40000000800 */
[----:B----4-:R-:W-:Y:S01]  /*3b80*/  FADD.FTZ R167, R206, R167 ;  /* 0x000000a7cea77221 */ /* 0x010fe20000010000 */
[----:B------:R-:W-:Y:S01]  /*3b90*/  HGMMA.64x256x16.F32 R24, R152, gdesc[UR8].tnspB, R24, gsb0 ;  /* 0x43e0000898187df0 */ /* 0x000fe20008000818 */
[----:B------:R-:W-:Y:S01]  /*3ba0*/  UIADD3 UR10, UR4, 0x100, URZ ;  /* 0x00000100040a7890 */ /* 0x000fe2000fffe03f */
[----:B-----5:R-:W-:Y:S01]  /*3bb0*/  FADD.FTZ R184, R173, R184 ;  /* 0x000000b8adb87221 */ /* 0x020fe20000010000 */
[----:B------:R-:W-:-:S02]  /*3bc0*/  UMOV UR11, 0x40000040 ;  /* 0x40000040000b7882 */ /* 0x000fc40000000000 */
[----:B------:R-:W1:Y:S01]  /*3bd0*/  MUFU.EX2 R199, R199 ;  /* 0x000000c700c77308 */ /* 0x000e620000000800 */
[----:B------:R-:W-:Y:S02]  /*3be0*/  WARPGROUP.DEPBAR.LE gsb0, 0x0 ;  /* 0x00008000000079c5 */ /* 0x000fe40000010000 */
[C---:B------:R-:W-:Y:S01]  /*3bf0*/  F2FP.F16.F32.PACK_AB R152, R158.reuse, R206 ;  /* 0x000000ce9e98723e */ /* 0x040fe200000000ff */
[----:B------:R-:W-:Y:S01]  /*3c00*/  FADD.FTZ R158, R158, R167 ;  /* 0x000000a79e9e7221 */ /* 0x000fe20000010000 */
[C---:B0-----:R-:W-:Y:S01]  /*3c10*/  F2FP.F16.F32.PACK_AB R153, R185.reuse, R173 ;  /* 0x000000adb999723e */ /* 0x041fe200000000ff */
        /* <DEDUP_REMOVED lines=42> */
[----:B------:R-:W-:-:S08]  /*3ec0*/  FADD.FTZ R187, R188, R187 ;  /* 0x000000bbbcbb7221 */ /* 0x000fd00000010000 */
[----:B------:R-:W-:Y:S01]  /*3ed0*/  HGMMA.64x256x16.F32 R24, R152, gdesc[UR8].tnspB, R24, gsb0 ;  /* 0x43e0000898187df0 */ /* 0x000fe20008000818 */
[----:B------:R-:W-:Y:S01]  /*3ee0*/  UIADD3 UR10, UR4, 0x280, URZ ;  /* 0x00000280040a7890 */ /* 0x000fe2000fffe03f */
[----:B------:R-:W-:Y:S01]  /*3ef0*/  UMOV UR11, 0x40000040 ;  /* 0x40000040000b7882 */ /* 0x000fe20000000000 */
[----:B------:R-:W-:Y:S02]  /*3f00*/  WARPGROUP.DEPBAR.LE gsb0, 0x0 ;  /* 0x00008000000079c5 */ /* 0x000fe40000010000 */
[----:B------:R-:W-:Y:S01]  /*3f10*/  F2FP.F16.F32.PACK_AB R152, R161, R4 ;  /* 0x00000004a198723e */ /* 0x000fe200000000ff */
[----:B------:R-:W-:Y:S01]  /*3f20*/  FADD.FTZ R4, R4, R165 ;  /* 0x000000a504047221 */ /* 0x000fe20000010000 */
[C---:B---3--:R-:W-:Y:S01]  /*3f30*/  F2FP.F16.F32.PACK_AB R153, R192.reuse, R188 ;  /* 0x000000bcc099723e */ /* 0x048fe200000000ff */
        /* <DEDUP_REMOVED lines=8> */
[----:B------:R-:W-:-:S10]  /*3fc0*/  FADD.FTZ R4, R171, R4 ;  /* 0x00000004ab047221 */ /* 0x000fd40000010000 */
[----:B------:R-:W-:Y:S03]  /*3fd0*/  HGMMA.64x256x16.F32 R24, R152, gdesc[UR8].tnspB, R24, gsb0 ;  /* 0x43e0000898187df0 */ /* 0x000fe60008000818 */
[----:B------:R-:W-:Y:S02]  /*3fe0*/  WARPGROUP.DEPBAR.LE gsb0, 0x0 ;  /* 0x00008000000079c5 */ /* 0x000fe40000010000 */
[----:B------:R-:W-:Y:S05]  /*3ff0*/  @!P0 BRA `(.L_x_14740) ;  /* 0x0000000000048947 */ /* 0x000fea0003800000 */
[----:B------:R-:W-:Y:S01]  /*4000*/  BPT.TRAP 0x1 ;  /* 0x000000040000795c */ /* 0x000fe20000300000 */
.L_x_14740:
[----:B------:R-:W0:Y:S01]  /*4010*/  @P6 LDC R153, c[0x0][0x44c] ;  /* 0x00011300ff996b82 */ /* 0x000e220000000800 */
[----:B------:R-:W-:Y:S01]  /*4020*/  IMAD.U32 R152, RZ, RZ, UR61 ;  /* 0x0000003dff987e24 */ /* 0x000fe2000f8e00ff */
[----:B------:R-:W-:Y:S01]  /*4030*/  UIADD3 UR6, UR6, 0x32460, URZ ;  /* 0x0003246006067890 */ /* 0x000fe2000fffe03f */
[----:B------:R-:W-:-:S03]  /*4040*/  VIADD R202, R202, 0xfffffffe ;  /* 0xfffffffecaca7836 */ /* 0x000fc60000000000 */
[----:B------:R-:W-:Y:S02]  /*4050*/  UPRMT UR6, UR48, 0x654, UR6 ;  /* 0x0000065430067896 */ /* 0x000fe40008000006 */
[----:B------:R-:W1:Y:S07]  /*4060*/  @P6 LDC R154, c[0x0][0x450] ;  /* 0x00011400ff9a6b82 */ /* 0x000e6e0000000800 */
[----:B------:R-:W-:Y:S01]  /*4070*/  SYNCS.ARRIVE.TRANS64.RED.A1T0 RZ, [UR6], RZ ;  /* 0x000000ffffff79a7 */ /* 0x000fe20008100406 */
[----:B0-----:R-:W-:-:S05]  /*4080*/  @P6 IMAD.HI.U32 R153, R153, UR61, RZ ;  /* 0x0000003d99996c27 */ /* 0x001fca000f8e00ff */
[----:B-1----:R-:W-:-:S04]  /*4090*/  @P6 SHF.R.U32.HI R152, RZ, R154, R153 ;  /* 0x0000009aff986219 */ /* 0x002fc80000011699 */
[----:B------:R-:W-:-:S05]  /*40a0*/  IADD3 R152, R152, R213, -R212 ;  /* 0x000000d598987210 */ /* 0x000fca0007ffe8d4 */
        /* <DEDUP_REMOVED lines=8> */
.L_x_14752:
        /* <DEDUP_REMOVED lines=8> */
.L_x_14742:
        /* <DEDUP_REMOVED lines=9> */
.L_x_14743:
[----:B-1----:R-:W-:Y:S05]  /*4240*/  @P1 BRA `(.L_x_14744) ;  /* 0x0000000000081947 */ /* 0x002fea0003800000 */
[----:B------:R-:W1:Y:S02]  /*4250*/  SYNCS.PHASECHK.TRANS64.TRYWAIT P1, [UR4+0x32430], R0 ;  /* 0x03243000ff0075a7 */ /* 0x000e640008020144 */
[----:B-1----:R-:W-:Y:S05]  /*4260*/  @!P1 BRA `(.L_x_14745) ;  /* 0x000000e800ec9947 */ /* 0x002fea0003800000 */
.L_x_14744:
        /* <DEDUP_REMOVED lines=32> */
.L_x_14746:
[----:B------:R2:W3:Y:S01]  /*4470*/  SYNCS.PHASECHK.TRANS64.TRYWAIT P1, [UR4+0x32450], R0 ;  /* 0x03245000ff0075a7 */ /* 0x0004e20008020144 */
[----:B------:R-:W-:Y:S05]  /*4480*/  @!P0 BRA `(.L_x_14747) ;  /* 0x0000000000048947 */ /* 0x000fea0003800000 */
[----:B------:R-:W-:Y:S01]  /*4490*/  BPT.TRAP 0x1 ;  /* 0x000000040000795c */ /* 0x000fe20000300000 */
.L_x_14747:
[----:B---3--:R-:W-:Y:S05]  /*44a0*/  @P1 BRA `(.L_x_14748) ;  /* 0x0000000000081947 */ /* 0x008fea0003800000 */
[----:B------:R-:W3:Y:S02]  /*44b0*/  SYNCS.PHASECHK.TRANS64.TRYWAIT P1, [UR4+0x32450], R0 ;  /* 0x03245000ff0075a7 */ /* 0x000ee40008020144 */
[----:B---3--:R-:W-:Y:S05]  /*44c0*/  @!P1 BRA `(.L_x_14749) ;  /* 0x000000e8006c9947 */ /* 0x008fea0003800000 */
.L_x_14748:
        /* <DEDUP_REMOVED lines=101> */
.L_x_14750:
[----:B------:R-:W1:Y:S01]  /*4b20*/  LDC R21, c[0x0][0x448] ;  /* 0x00011200ff157b82 */ /* 0x000e620000000800 */
[----:B------:R-:W-:Y:S01]  /*4b30*/  VIADD R205, R214, UR61 ;  /* 0x0000003dd6cd7c36 */ /* 0x000fe20008000000 */
[----:B------:R-:W-:Y:S01]  /*4b40*/  ULDC UR5, c[0x0][0xa80] ;  /* 0x0002a00000057ab9 */ /* 0x000fe20000000800 */
[----:B------:R-:W-:Y:S02]  /*4b50*/  UIADD3 UR10, UR4, 0x32440, URZ ;  /* 0x00032440040a7890 */ /* 0x000fe4000fffe03f */
[----:B------:R-:W-:Y:S02]  /*4b60*/  UIMAD UR6, UR6, 0xc00, UR7 ;  /* 0x00000c00060678a4 */ /* 0x000fe4000f8e0207 */
[----:B------:R-:W-:Y:S01]  /*4b70*/  UPRMT UR10, UR54, 0x654, UR10 ;  /* 0x00000654360a7896 */ /* 0x000fe2000800000a */
[----:B------:R-:W-:-:S08]  /*4b80*/  UMOV UR11, 0x40000040 ;  /* 0x40000040000b7882 */ /* 0x000fd00000000000 */
[----:B------:R-:W-:Y:S01]  /*4b90*/  SYNCS.ARRIVE.TRANS64.RED.A1T0 RZ, [UR10], RZ ;  /* 0x000000ffffff79a7 */ /* 0x000fe2000810040a */
[----:B------:R-:W-:Y:S01]  /*4ba0*/  UMOV UR10, UR6 ;  /* 0x00000006000a7c82 */ /* 0x000fe20008000000 */
[----:B-1----:R-:W-:-:S13]  /*4bb0*/  ISETP.NE.AND P1, PT, R21, 0x1, PT ;  /* 0x000000011500780c */ /* 0x002fda0003f25270 */
[----:B------:R-:W1:Y:S08]  /*4bc0*/  @P1 LDC R206, c[0x0][0x44c] ;  /* 0x00011300ffce1b82 */ /* 0x000e700000000800 */
[----:B------:R-:W2:Y:S01]  /*4bd0*/  @P1 LDC R21, c[0x0][0x450] ;  /* 0x00011400ff151b82 */ /* 0x000ea20000000800 */
[----:B-1----:R-:W-:-:S05]  /*4be0*/  @P1 IMAD.HI.U32 R206, R205, R206, RZ ;  /* 0x000000cecdce1227 */ /* 0x002fca00078e00ff */
[----:B--2---:R-:W-:Y:S01]  /*4bf0*/  @P1 SHF.R.U32.HI R205, RZ, R21, R206 ;  /* 0x00000015ffcd1219 */ /* 0x004fe200000116ce */
[----:B------:R-:W-:-:S04]  /*4c00*/  IMAD.MOV.U32 R206, RZ, RZ, -0x60 ;  /* 0xffffffa0ffce7424 */ /* 0x000fc800078e00ff */
[----:B------:R-:W1:Y:S01]  /*4c10*/  SHFL.IDX PT, R21, R205, RZ, 0x1c1f ;  /* 0x001c1fffcd157589 */ /* 0x000e6200000e0000 */
[----:B------:R-:W-:-:S03]  /*4c20*/  IMAD R206, R202, R206, 0x1 ;  /* 0x00000001cace7424 */ /* 0x000fc600078e02ce */
[----:B------:R-:W2:Y:S01]  /*4c30*/  SHFL.IDX PT, R205, R205, 0x1, 0x1c1f ;  /* 0x003c1f00cdcd7f89 */ /* 0x000ea200000e0000 */
[----:B------:R-:W-:-:S05]  /*4c40*/  IMAD R206, R215, -0x2, R206 ;  /* 0xfffffffed7ce7824 */ /* 0x000fca00078e02ce */
[----:B------:R-:W-:-:S04]  /*4c50*/  IADD3 R206, -R212, R206, R213 ;  /* 0x000000ced4ce7210 */ /* 0x000fc80007ffe1d5 */
[----:B-1----:R-:W-:-:S04]  /*4c60*/  IADD3 R21, R206, R21, RZ ;  /* 0x00000015ce157210 */ /* 0x002fc80007ffe0ff */
[C---:B------:R-:W-:Y:S01]  /*4c70*/  ISETP.GT.AND P4, PT, R21.reuse, 0x8, PT ;  /* 0x000000081500780c */ /* 0x040fe20003f84270 */
[----:B--2---:R-:W-:Y:S01]  /*4c80*/  IMAD.IADD R205, R206, 0x1, R205 ;  /* 0x00000001cecd7824 */ /* 0x004fe200078e02cd */
[C---:B------:R-:W-:Y:S02]  /*4c90*/  ISETP.GT.AND P2, PT, R21.reuse, RZ, PT ;  /* 0x000000ff1500720c */ /* 0x040fe40003f44270 */
[C---:B------:R-:W-:Y:S02]  /*4ca0*/  ISETP.GT.AND P1, PT, R21.reuse, 0x10, PT ;  /* 0x000000101500780c */ /* 0x040fe40003f24270 */
[----:B------:R-:W-:Y:S02]  /*4cb0*/  FSEL R206, R156, -INF , P4 ;  /* 0xff8000009cce7808 */ /* 0x000fe40002000000 */
[----:B------:R-:W-:Y:S02]  /*4cc0*/  ISETP.GT.AND P4, PT, R21, 0x19, PT ;  /* 0x000000191500780c */ /* 0x000fe40003f84270 */
[----:B------:R-:W-:-:S02]  /*4cd0*/  FSEL R152, R152, -INF , P2 ;  /* 0xff80000098987808 */ /* 0x000fc40001000000 */
[C---:B------:R-:W-:Y:S02]  /*4ce0*/  ISETP.GT.AND P2, PT, R21.reuse, 0x11, PT ;  /* 0x000000111500780c */ /* 0x040fe40003f44270 */
[----:B------:R-:W-:Y:S02]  /*4cf0*/  FSEL R160, R160, -INF , P1 ;  /* 0xff800000a0a07808 */ /* 0x000fe40000800000 */
[----:B------:R-:W-:Y:S02]  /*4d00*/  ISETP.GT.AND P1, PT, R21, 0x21, PT ;  /* 0x000000211500780c */ /* 0x000fe40003f24270 */
[----:B------:R-:W-:Y:S02]  /*4d10*/  FSEL R165, R165, -INF , P4 ;  /* 0xff800000a5a57808 */ /* 0x000fe40002000000 */
[----:B------:R-:W-:Y:S02]  /*4d20*/  ISETP.GT.AND P4, PT, R21, 0x30, PT ;  /* 0x000000301500780c */ /* 0x000fe40003f84270 */
[----:B------:R-:W-:-:S02]  /*4d30*/  FSEL R161, R161, -INF , P2 ;  /* 0xff800000a1a17808 */ /* 0x000fc40001000000 */
[----:B------:R-:W-:Y:S02]  /*4d40*/  ISETP.GT.AND P2, PT, R21, 0x28, PT ;  /* 0x000000281500780c */ /* 0x000fe40003f44270 */
        /* <DEDUP_REMOVED lines=101> */
[C---:B------:R-:W-:Y:S02]  /*53a0*/  ISETP.GT.AND P4, PT, R205.reuse, 0x58, PT ;  /* 0x00000058cd00780c */ /* 0x040fe40003f84270 */
[----:B------:R-:W-:Y:S02]  /*53b0*/  ISETP.GT.AND P3, PT, R205, 0x59, PT ;  /* 0x00000059cd00780c */ /* 0x000fe40003f64270 */
[----:B------:R-:W-:Y:S02]  /*53c0*/  FSEL R195, R195, -INF , P2 ;  /* 0xff800000c3c37808 */ /* 0x000fe40001000000 */
[----:B------:R-:W-:Y:S02]  /*53d0*/  FMNMX.FTZ R205, R194, R156, !PT ;  /* 0x0000009cc2cd7209 */ /* 0x000fe40007810000 */
[----:B------:R-:W-:Y:S02]  /*53e0*/  FSEL R185, R185, -INF , P5 ;  /* 0xff800000b9b97808 */ /* 0x000fe40002800000 */
[----:B------:R-:W-:-:S02]  /*53f0*/  ISETP.GT.AND P1, PT, R21, 0x48, PT ;  /* 0x000000481500780c */ /* 0x000fc40003f24270 */
        /* <DEDUP_REMOVED lines=15> */
[----:B------:R-:W-:Y:S01]  /*54f0*/  ISETP.GT.AND P1, PT, R21, 0x58, PT ;  /* 0x000000581500780c */ /* 0x000fe20003f24270 */
[----:B------:R-:W1:Y:S01]  /*5500*/  SHFL.BFLY PT, R207, R156, 0x2, 0x1f ;  /* 0x0c401f009ccf7f89 */ /* 0x000e6200000e0000 */
[----:B------:R-:W-:Y:S02]  /*5510*/  FSEL R193, R193, -INF , P2 ;  /* 0xff800000c1c17808 */ /* 0x000fe40001000000 */
[----:B------:R-:W-:-:S02]  /*5520*/  FMNMX.FTZ R205, R192, R205, !PT ;  /* 0x000000cdc0cd7209 */ /* 0x000fc40007810000 */
[----:B------:R-:W-:Y:S02]  /*5530*/  ISETP.GT.AND P2, PT, R21, 0x59, PT ;  /* 0x000000591500780c */ /* 0x000fe40003f44270 */
[----:B------:R-:W-:Y:S02]  /*5540*/  FSEL R196, R196, -INF , P1 ;  /* 0xff800000c4c47808 */ /* 0x000fe40000800000 */
[----:B------:R-:W-:Y:S02]  /*5550*/  FMNMX.FTZ R21, R193, R205, !PT ;  /* 0x000000cdc1157209 */ /* 0x000fe40007810000 */
[----:B------:R-:W-:Y:S02]  /*5560*/  FSEL R205, R197, -INF , P2 ;  /* 0xff800000c5cd7808 */ /* 0x000fe40001000000 */
[----:B------:R-:W-:-:S04]  /*5570*/  FMNMX.FTZ R21, R196, R21, !PT ;  /* 0x00000015c4157209 */ /* 0x000fc80007810000 */
[----:B------:R-:W-:-:S05]  /*5580*/  FMNMX.FTZ R21, R205, R21, !PT ;  /* 0x00000015cd157209 */ /* 0x000fca0007810000 */
[----:B------:R-:W2:Y:S01]  /*5590*/  SHFL.BFLY PT, R197, R21, 0x2, 0x1f ;  /* 0x0c401f0015c57f89 */ /* 0x000ea200000e0000 */
[----:B-1----:R-:W-:-:S05]  /*55a0*/  FMNMX.FTZ R156, R156, R207, !PT ;  /* 0x000000cf9c9c7209 */ /* 0x002fca0007810000 */
[----:B------:R-:W1:Y:S01]  /*55b0*/  SHFL.BFLY PT, R207, R156, 0x1, 0x1f ;  /* 0x0c201f009ccf7f89 */ /* 0x000e6200000e0000 */
[----:B--2---:R-:W-:-:S05]  /*55c0*/  FMNMX.FTZ R21, R21, R197, !PT ;  /* 0x000000c515157209 */ /* 0x004fca0007810000 */
[----:B------:R-:W2:Y:S01]  /*55d0*/  SHFL.BFLY PT, R208, R21, 0x1, 0x1f ;  /* 0x0c201f0015d07f89 */ /* 0x000ea200000e0000 */
[----:B-1----:R-:W-:-:S04]  /*55e0*/  FMNMX.FTZ R156, R156, R207, !PT ;  /* 0x000000cf9c9c7209 */ /* 0x002fc80007810000 */
[C---:B------:R-:W-:Y:S01]  /*55f0*/  FSETP.NEU.FTZ.AND P2, PT, R156.reuse, -INF , PT ;  /* 0xff8000009c00780b */ /* 0x040fe20003f5d000 */
[----:B------:R-:W-:-:S05]  /*5600*/  FMUL.FTZ R197, R156, UR5 ;  /* 0x000000059cc57c20 */ /* 0x000fca0008410000 */
        /* <DEDUP_REMOVED lines=8> */
[----:B--2---:R-:W-:Y:S01]  /*5690*/  FMNMX.FTZ R21, R21, R208, !PT ;  /* 0x000000d015157209 */ /* 0x004fe20007810000 */
[--C-:B------:R-:W-:Y:S01]  /*56a0*/  FFMA.FTZ R208, R155, UR5, -R197.reuse ;  /* 0x000000059bd07c23 */ /* 0x100fe200080108c5 */
[--C-:B------:R-:W-:Y:S01]  /*56b0*/  FFMA.FTZ R167, R167, UR5, -R197.reuse ;  /* 0x00000005a7a77c23 */ /* 0x100fe200080108c5 */
[----:B------:R-:W1:Y:S01]  /*56c0*/  S2R R155, SR_TID.X ;  /* 0x00000000009b7919 */ /* 0x000e620000002100 */
        /* <DEDUP_REMOVED lines=12> */
[----:B------:R-:W-:Y:S01]  /*5790*/  FSEL R152, R21, RZ, P1 ;  /* 0x000000ff15987208 */ /* 0x000fe20000800000 */
[--C-:B------:R-:W-:Y:S01]  /*57a0*/  FFMA.FTZ R206, R206, UR5, -R158.reuse ;  /* 0x00000005cece7c23 */ /* 0x100fe2000801089e */
[--C-:B------:R-:W-:Y:S01]  /*57b0*/  FFMA.FTZ R211, R153, UR5, -R158.reuse ;  /* 0x0000000599d37c23 */ /* 0x100fe2000801089e */
[--C-:B------:R-:W-:Y:S01]  /*57c0*/  FFMA.FTZ R157, R157, UR5, -R158.reuse ;  /* 0x000000059d9d7c23 */ /* 0x100fe2000801089e */
[----:B------:R-:W-:Y:S01]  /*57d0*/  MUFU.EX2 R209, R209 ;  /* 0x000000d100d17308 */ /* 0x000fe20000000800 */
[----:B------:R-:W-:Y:S01]  /*57e0*/  FADD.FTZ R152, -R152, R203 ;  /* 0x000000cb98987221 */ /* 0x000fe20000010100 */
[--C-:B------:R-:W-:Y:S01]  /*57f0*/  FFMA.FTZ R160, R160, UR5, -R158.reuse ;  /* 0x00000005a0a07c23 */ /* 0x100fe2000801089e */
[--C-:B------:R-:W-:Y:S01]  /*5800*/  FFMA.FTZ R161, R161, UR5, -R158.reuse ;  /* 0x00000005a1a17c23 */ /* 0x100fe2000801089e */
[--C-:B------:R-:W-:Y:S01]  /*5810*/  FFMA.FTZ R164, R164, UR5, -R158.reuse ;  /* 0x00000005a4a47c23 */ /* 0x100fe2000801089e */
[----:B------:R-:W-:Y:S01]  /*5820*/  FMUL.FTZ R152, R152, UR5 ;  /* 0x0000000598987c20 */ /* 0x000fe20008410000 */
        /* <DEDUP_REMOVED lines=9> */
[----:B-1----:R-:W-:Y:S01]  /*58c0*/  SHF.R.U32.HI R155, RZ, 0x7, R155 ;  /* 0x00000007ff9b7819 */ /* 0x002fe2000001169b */
[----:B------:R1:W2:Y:S01]  /*58d0*/  MUFU.EX2 R206, R152 ;  /* 0x0000009800ce7308 */ /* 0x0002a20000000800 */
[----:B------:R-:W-:Y:S01]  /*58e0*/  FFMA.FTZ R181, R181, UR5, -R158 ;  /* 0x00000005b5b57c23 */ /* 0x000fe2000801089e */
[--C-:B------:R-:W-:Y:S01]  /*58f0*/  FFMA.FTZ R183, R183, UR5, -R197.reuse ;  /* 0x00000005b7b77c23 */ /* 0x100fe200080108c5 */
[----:B------:R-:W-:Y:S01]  /*5900*/  FFMA.FTZ R186, R186, UR5, -R197 ;  /* 0x00000005baba7c23 */ /* 0x000fe200080108c5 */
[----:B------:R-:W-:-:S02]  /*5910*/  VIADD R153, R155, 0x8 ;  /* 0x000000089b997836 */ /* 0x000fc40000000000 */
[--C-:B------:R-:W-:Y:S01]  /*5920*/  FFMA.FTZ R187, R187, UR5, -R197.reuse ;  /* 0x00000005bbbb7c23 */ /* 0x100fe200080108c5 */
[--C-:B------:R-:W-:Y:S01]  /*5930*/  FFMA.FTZ R190, R190, UR5, -R197.reuse ;  /* 0x00000005bebe7c23 */ /* 0x100fe200080108c5 */
[--C-:B------:R-:W-:Y:S01]  /*5940*/  FFMA.FTZ R184, R184, UR5, -R158.reuse ;  /* 0x00000005b8b87c23 */ /* 0x100fe2000801089e */
[----:B------:R-:W-:Y:S01]  /*5950*/  MUFU.EX2 R159, R159 ;  /* 0x0000009f009f7308 */ /* 0x000fe20000000800 */
[----:B-1----:R-:W-:Y:S01]  /*5960*/  FSEL R152, R156, RZ, P2 ;  /* 0x000000ff9c987208 */ /* 0x002fe20001000000 */
[----:B------:R1:W-:Y:S01]  /*5970*/  BAR.SYNC.DEFER_BLOCKING R153, 0x100 ;  /* 0x000400990000751d */ /* 0x0003e20000010000 */
[--C-:B------:R-:W-:Y:S01]  /*5980*/  FFMA.FTZ R185, R185, UR5, -R158.reuse ;  /* 0x00000005b9b97c23 */ /* 0x100fe2000801089e */
[--C-:B------:R-:W-:Y:S01]  /*5990*/  FFMA.FTZ R188, R188, UR5, -R158.reuse ;  /* 0x00000005bcbc7c23 */ /* 0x100fe2000801089e */
[----:B------:R-:W-:Y:S01]  /*59a0*/  FFMA.FTZ R189, R189, UR5, -R158 ;  /* 0x00000005bdbd7c23 */ /* 0x000fe2000801089e */
[----:B------:R-:W-:Y:S01]  /*59b0*/  FADD.FTZ R152, -R152, R204 ;  /* 0x000000cc98987221 */ /* 0x000fe20000010100 */
[--C-:B------:R-:W-:Y:S01]  /*59c0*/  FFMA.FTZ R191, R191, UR5, -R197.reuse ;  /* 0x00000005bfbf7c23 */ /* 0x100fe200080108c5 */
[----:B------:R-:W-:Y:S01]  /*59d0*/  MUFU.EX2 R210, R210 ;  /* 0x000000d200d27308 */ /* 0x000fe20000000800 */
[-C--:B--2---:R-:W-:Y:S01]  /*59e0*/  FMUL.FTZ R24, R24, R206.reuse ;  /* 0x000000ce18187220 */ /* 0x084fe20000410000 */
[----:B------:R-:W-:Y:S01]  /*59f0*/  FMUL.FTZ R152, R152, UR5 ;  /* 0x0000000598987c20 */ /* 0x000fe20008410000 */
        /* <DEDUP_REMOVED lines=133> */
[--C-:B------:R-:W-:Y:S01]  /*6250*/  FFMA.FTZ R194, R194, UR5, -R197.reuse ;  /* 0x00000005c2c27c23 */ /* 0x100fe200080108c5 */
[----:B---3--:R-:W-:Y:S01]  /*6260*/  F2FP.F16.F32.PACK_AB R152, R211, R210 ;  /* 0x000000d2d398723e */ /* 0x008fe200000000ff */
[--C-:B------:R-:W-:Y:S01]  /*6270*/  FFMA.FTZ R195, R195, UR5, -R197.reuse ;  /* 0x00000005c3c37c23 */ /* 0x100fe200080108c5 */
[----:B----4-:R-:W-:Y:S01]  /*6280*/  F2FP.F16.F32.PACK_AB R154, R157, R203 ;  /* 0x000000cb9d9a723e */ /* 0x010fe200000000ff */
[--C-:B------:R-:W-:Y:S01]  /*6290*/  FFMA.FTZ R198, R198, UR5, -R197.reuse ;  /* 0x00000005c6c67c23 */ /* 0x100fe200080108c5 */
[--C-:B------:R-:W-:Y:S01]  /*62a0*/  FFMA.FTZ R192, R192, UR5, -R158.reuse ;  /* 0x00000005c0c07c23 */ /* 0x100fe2000801089e */
[----:B------:R-:W1:Y:S01]  /*62b0*/  MUFU.EX2 R163, R163 ;  /* 0x000000a300a37308 */ /* 0x000e620000000800 */
[----:B------:R-:W-:Y:S01]  /*62c0*/  WARPGROUP.ARRIVE ;  /* 0x00000000000079c5 */ /* 0x000fe20000000000 */
[--C-:B------:R-:W-:Y:S01]  /*62d0*/  FFMA.FTZ R193, R193, UR5, -R158.reuse ;  /* 0x00000005c1c17c23 */ /* 0x100fe2000801089e */
[--C-:B------:R-:W-:Y:S01]  /*62e0*/  FFMA.FTZ R196, R196, UR5, -R158.reuse ;  /* 0x00000005c4c47c23 */ /* 0x100fe2000801089e */
[----:B------:R-:W-:Y:S01]  /*62f0*/  FFMA.FTZ R197, R199, UR5, -R197 ;  /* 0x00000005c7c57c23 */ /* 0x000fe200080108c5 */
[----:B------:R-:W-:Y:S01]  /*6300*/  FFMA.FTZ R158, R205, UR5, -R158 ;  /* 0x00000005cd9e7c23 */ /* 0x000fe2000801089e */
[----:B------:R-:W-:Y:S01]  /*6310*/  FFMA.FTZ R5, R204, R5, R207 ;  /* 0x00000005cc057223 */ /* 0x000fe200000100cf */
[----:B------:R-:W-:Y:S01]  /*6320*/  HGMMA.64x256x16.F32 R24, R152, gdesc[UR8].tnspB, R24, gsb0 ;  /* 0x43e0000898187df0 */ /* 0x000fe20008000818 */
[----:B------:R-:W-:Y:S01]  /*6330*/  MUFU.EX2 R166, R166 ;  /* 0x000000a600a67308 */ /* 0x000fe20000000800 */
[----:B------:R-:W-:Y:S01]  /*6340*/  UIADD3 UR10, UR6, 0x80, URZ ;  /* 0x00000080060a7890 */ /* 0x000fe2000fffe03f */
[----:B------:R-:W-:Y:S01]  /*6350*/  FFMA.FTZ R4, R206, R4, R210 ;  /* 0x00000004ce047223 */ /* 0x000fe200000100d2 */
[----:B------:R-:W-:Y:S01]  /*6360*/  UMOV UR11, 0x40000040 ;  /* 0x40000040000b7882 */ /* 0x000fe20000000000 */
[----:B------:R-:W-:-:S02]  /*6370*/  FADD.FTZ R204, R208, R5 ;  /* 0x00000005d0cc7221 */ /* 0x000fc40000010000 */
[----:B------:R-:W-:Y:S02]  /*6380*/  FADD.FTZ R4, R211, R4 ;  /* 0x00000004d3047221 */ /* 0x000fe40000010000 */
[----:B------:R-:W2:Y:S01]  /*6390*/  MUFU.EX2 R167, R167 ;  /* 0x000000a700a77308 */ /* 0x000ea20000000800 */
[----:B------:R-:W-:Y:S01]  /*63a0*/  FADD.FTZ R204, R209, R204 ;  /* 0x000000ccd1cc7221 */ /* 0x000fe20000010000 */
[----:B------:R-:W-:-:S03]  /*63b0*/  FADD.FTZ R4, R203, R4 ;  /* 0x00000004cb047221 */ /* 0x000fc60000010000 */
[----:B------:R-:W-:Y:S01]  /*63c0*/  FADD.FTZ R159, R159, R204 ;  /* 0x000000cc9f9f7221 */ /* 0x000fe20000010000 */
[----:B------:R-:W-:Y:S02]  /*63d0*/  FADD.FTZ R157, R157, R4 ;  /* 0x000000049d9d7221 */ /* 0x000fe40000010000 */
        /* <DEDUP_REMOVED lines=31> */
[----:B------:R-:W-:Y:S01]  /*65d0*/  MUFU.EX2 R192, R192 ;  /* 0x000000c000c07308 */ /* 0x000fe20000000800 */
[----:B------:R-:W-:-:S02]  /*65e0*/  WARPGROUP.DEPBAR.LE gsb0, 0x0 ;  /* 0x00008000000079c5 */ /* 0x000fc40000010000 */
[----:B-1----:R-:W-:-:S05]  /*65f0*/  F2FP.F16.F32.PACK_AB R153, R163, R162 ;  /* 0x000000a2a399723e */ /* 0x002fca00000000ff */
[----:B------:R-:W1:Y:S01]  /*6600*/  MUFU.EX2 R193, R193 ;  /* 0x000000c100c17308 */ /* 0x000e620000000800 */
[----:B--2---:R-:W-:Y:S01]  /*6610*/  F2FP.F16.F32.PACK_AB R155, R167, R166 ;  /* 0x000000a6a79b723e */ /* 0x004fe200000000ff */
[----:B------:R-:W-:Y:S01]  /*6620*/  FADD.FTZ R162, R162, R159 ;  /* 0x0000009fa2a27221 */ /* 0x000fe20000010000 */
[----:B---3--:R-:W-:Y:S01]  /*6630*/  F2FP.F16.F32.PACK_AB R152, R161, R160 ;  /* 0x000000a0a198723e */ /* 0x008fe200000000ff */
[----:B------:R-:W-:Y:S01]  /*6640*/  FADD.FTZ R160, R160, R157 ;  /* 0x0000009da0a07221 */ /* 0x000fe20000010000 */
[----:B----4-:R-:W-:Y:S01]  /*6650*/  F2FP.F16.F32.PACK_AB R154, R165, R164 ;  /* 0x000000a4a59a723e */ /* 0x010fe200000000ff */
        /* <DEDUP_REMOVED lines=8> */
[----:B------:R-:W2:Y:S01]  /*66e0*/  MUFU.EX2 R158, R158 ;  /* 0x0000009e009e7308 */ /* 0x000ea20000000800 */
[----:B------:R-:W-:Y:S01]  /*66f0*/  UMOV UR11, 0x40000040 ;  /* 0x40000040000b7882 */ /* 0x000fe20000000000 */
[----:B------:R-:W-:Y:S01]  /*6700*/  FADD.FTZ R167, R167, R166 ;  /* 0x000000a6a7a77221 */ /* 0x000fe20000010000 */
[----:B------:R-:W-:-:S05]  /*6710*/  FADD.FTZ R165, R165, R164 ;  /* 0x000000a4a5a57221 */ /* 0x000fca0000010000 */
[----:B------:R-:W3:Y:S01]  /*6720*/  MUFU.EX2 R197, R197 ;  /* 0x000000c500c57308 */ /* 0x000ee20000000800 */
        /* <DEDUP_REMOVED lines=52> */
[----:B-1----:R-:W-:Y:S01]  /*6a70*/  F2FP.F16.F32.PACK_AB R152, R193, R192 ;  /* 0x000000c0c198723e */ /* 0x002fe200000000ff */
[----:B------:R-:W-:Y:S01]  /*6a80*/  FADD.FTZ R192, R192, R189 ;  /* 0x000000bdc0c07221 */ /* 0x000fe20000010000 */
[----:B------:R-:W-:Y:S01]  /*6a90*/  F2FP.F16.F32.PACK_AB R153, R195, R194 ;  /* 0x000000c2c399723e */ /* 0x000fe200000000ff */
[----:B------:R-:W-:Y:S01]  /*6aa0*/  FADD.FTZ R194, R194, R191 ;  /* 0x000000bfc2c27221 */ /* 0x000fe20000010000 */
[----:B--2---:R-:W-:Y:S01]  /*6ab0*/  F2FP.F16.F32.PACK_AB R154, R158, R196 ;  /* 0x000000c49e9a723e */ /* 0x004fe200000000ff */
[----:B------:R-:W-:Y:S01]  /*6ac0*/  FADD.FTZ R193, R193, R192 ;  /* 0x000000c0c1c17221 */ /* 0x000fe20000010000 */
[----:B---3--:R-:W-:Y:S01]  /*6ad0*/  F2FP.F16.F32.PACK_AB R155, R197, R198 ;  /* 0x000000c6c59b723e */ /* 0x008fe200000000ff */
        /* <DEDUP_REMOVED lines=10> */
.L_x_14751:
        /* <DEDUP_REMOVED lines=8> */
.L_x_14741:
[----:B------:R-:W-:-:S13]  /*6c00*/  ISETP.GE.AND P1, PT, R202, RZ, PT ;  /* 0x000000ffca00720c */ /* 0x000fda0003f26270 */
[----:B------:R-:W-:Y:S05]  /*6c10*/  @!P1 BRA `(.L_x_14753) ;  /* 0x0000002000d89947 */ /* 0x000fea0003800000 */
[----:B------:R-:W-:Y:S02]  /*6c20*/  IMAD.MOV.U32 R207, RZ, RZ, R156 ;  /* 0x000000ffffcf7224 */ /* 0x000fe400078e009c */
[----:B------:R-:W-:-:S07]  /*6c30*/  IMAD.MOV.U32 R201, RZ, RZ, R21 ;  /* 0x000000ffffc97224 */ /* 0x000fce00078e0015 */
.L_x_14764:
[----:B------:R-:W-:-:S04]  /*6c40*/  UIADD3 UR38, UR38, 0x1, URZ ;  /* 0x0000000126267890 */ /* 0x000fc8000fffe03f */
[----:B------:R-:W-:-:S04]  /*6c50*/  UISETP.NE.AND UP0, UPT, UR38, 0x2, UPT ;  /* 0x000000022600788c */ /* 0x000fc8000bf05270 */
[----:B------:R-:W-:Y:S02]  /*6c60*/  USEL UR4, URZ, 0x1, UP0 ;  /* 0x000000013f047887 */ /* 0x000fe40008000000 */
[----:B------:R-:W-:Y:S02]  /*6c70*/  USEL UR38, UR38, URZ, UP0 ;  /* 0x0000003f26267287 */ /* 0x000fe40008000000 */
[----:B------:R-:W-:Y:S01]  /*6c80*/  ULOP3.LUT UR39, UR39, UR4, URZ, 0x3c, !UPT ;  /* 0x0000000427277292 */ /* 0x000fe2000f8e3c3f */
[----:B------:R-:W-:Y:S11]  /*6c90*/  @!P0 BRA `(.L_x_14754) ;  /* 0x0000000000048947 */ /* 0x000ff60003800000 */
[----:B------:R-:W-:Y:S01]  /*6ca0*/  BPT.TRAP 0x1 ;  /* 0x000000040000795c */ /* 0x000fe20000300000 */
.L_x_14754:
        /* <DEDUP_REMOVED lines=9> */
.L_x_14755:
[----:B-1----:R-:W-:Y:S05]  /*6d40*/  @P1 BRA `(.L_x_14756) ;  /* 0x0000000000081947 */ /* 0x002fea0003800000 */
[----:B------:R-:W1:Y:S02]  /*6d50*/  SYNCS.PHASECHK.TRANS64.TRYWAIT P1, [UR4+0x32430], R0 ;  /* 0x03243000ff0075a7 */ /* 0x000e640008020144 */
[----:B-1----:R-:W-:Y:S05]  /*6d60*/  @!P1 BRA `(.L_x_14757) ;  /* 0x000000c0005c9947 */ /* 0x002fea0003800000 */
.L_x_14756:
        /* <DEDUP_REMOVED lines=32> */
.L_x_14758:
[----:B------:R2:W3:Y:S01]  /*6f70*/  SYNCS.PHASECHK.TRANS64.TRYWAIT P1, [UR4+0x32450], R0 ;  /* 0x03245000ff0075a7 */ /* 0x0004e20008020144 */
[----:B------:R-:W-:Y:S05]  /*6f80*/  @!P0 BRA `(.L_x_14759) ;  /* 0x0000000000048947 */ /* 0x000fea0003800000 */
[----:B------:R-:W-:Y:S01]  /*6f90*/  BPT.TRAP 0x1 ;  /* 0x000000040000795c */ /* 0x000fe20000300000 */
.L_x_14759:
[----:B---3--:R-:W-:Y:S05]  /*6fa0*/  @P1 BRA `(.L_x_14760) ;  /* 0x0000000000081947 */ /* 0x008fea0003800000 */
[----:B------:R-:W3:Y:S02]  /*6fb0*/  SYNCS.PHASECHK.TRANS64.TRYWAIT P1, [UR4+0x32450], R0 ;  /* 0x03245000ff0075a7 */ /* 0x000ee40008020144 */
[----:B---3--:R-:W-:Y:S05]  /*6fc0*/  @!P1 BRA `(.L_x_14761) ;  /* 0x000000bc00dc9947 */ /* 0x008fea0003800000 */
.L_x_14760:
        /* <DEDUP_REMOVED lines=101> */
.L_x_14762:
[----:B------:R-:W-:Y:S01]  /*7620*/  FMNMX.FTZ R204, R152, R201, !PT ;  /* 0x000000c998cc7209 */ /* 0x000fe20007810000 */
[----:B------:R-:W-:Y:S01]  /*7630*/  ULDC UR5, c[0x0][0xa80] ;  /* 0x0002a00000057ab9 */ /* 0x000fe20000000800 */
[----:B------:R-:W-:Y:S02]  /*7640*/  UIADD3 UR10, UR4, 0x32440, URZ ;  /* 0x00032440040a7890 */ /* 0x000fe4000fffe03f */
[----:B------:R-:W-:Y:S01]  /*7650*/  FMNMX.FTZ R21, R153, R204, !PT ;  /* 0x000000cc99157209 */ /* 0x000fe20007810000 */
[----:B------:R-:W-:Y:S01]  /*7660*/  UMOV UR11, 0x40000040 ;  /* 0x40000040000b7882 */ /* 0x000fe20000000000 */
[----:B------:R-:W-:Y:S02]  /*7670*/  UPRMT UR10, UR6, 0x654, UR10 ;  /* 0x00000654060a7896 */ /* 0x000fe4000800000a */
[----:B------:R-:W-:Y:S01]  /*7680*/  FMNMX.FTZ R204, R156, R21, !PT ;  /* 0x000000159ccc7209 */ /* 0x000fe20007810000 */
[----:B------:R-:W-:-:S03]  /*7690*/  UMOV UR15, 0x40000040 ;  /* 0x40000040000f7882 */ /* 0x000fc60000000000 */
[----:B------:R-:W-:-:S03]  /*76a0*/  FMNMX.FTZ R21, R157, R204, !PT ;  /* 0x000000cc9d157209 */ /* 0x000fc60007810000 */
[----:B------:R-:W-:Y:S01]  /*76b0*/  SYNCS.ARRIVE.TRANS64.RED.A1T0 RZ, [UR10], RZ ;  /* 0x000000ffffff79a7 */ /* 0x000fe2000810040a */
[----:B------:R-:W-:Y:S01]  /*76c0*/  FMNMX.FTZ R204, R160, R21, !PT ;  /* 0x00000015a0cc7209 */ /* 0x000fe20007810000 */
[----:B------:R-:W-:-:S03]  /*76d0*/  UIMAD UR10, UR38, 0xc00, UR7 ;  /* 0x00000c00260a78a4 */ /* 0x000fc6000f8e0207 */
[----:B------:R-:W-:Y:S01]  /*76e0*/  FMNMX.FTZ R21, R161, R204, !PT ;  /* 0x000000cca1157209 */ /* 0x000fe20007810000 */
[----:B------:R-:W-:Y:S01]  /*76f0*/  UIADD3 UR14, UR10, 0x80, URZ ;  /* 0x000000800a0e7890 */ /* 0x000fe2000fffe03f */
        /* <DEDUP_REMOVED lines=46> */
[----:B--2---:R-:W-:-:S05]  /*79e0*/  FMNMX.FTZ R203, R203, R205, !PT ;  /* 0x000000cdcbcb7209 */ /* 0x004fca0007810000 */
[----:B------:R-:W2:Y:S01]  /*79f0*/  SHFL.BFLY PT, R208, R203, 0x1, 0x1f ;  /* 0x0c201f00cbd07f89 */ /* 0x000ea200000e0000 */
[----:B-1----:R-:W-:-:S05]  /*7a00*/  FMNMX.FTZ R21, R21, R204, !PT ;  /* 0x000000cc15157209 */ /* 0x002fca0007810000 */
[C---:B------:R-:W-:Y:S01]  /*7a10*/  FMUL.FTZ R204, R21.reuse, UR5 ;  /* 0x0000000515cc7c20 */ /* 0x040fe20008410000 */
[----:B------:R-:W-:-:S03]  /*7a20*/  FADD.FTZ R205, -R21, R201 ;  /* 0x000000c915cd7221 */ /* 0x000fc60000010100 */
[--C-:B------:R-:W-:Y:S01]  /*7a30*/  FFMA.FTZ R206, R152, UR5, -R204.reuse ;  /* 0x0000000598ce7c23 */ /* 0x100fe200080108cc */
[--C-:B------:R-:W-:Y:S01]  /*7a40*/  FFMA.FTZ R152, R156, UR5, -R204.reuse ;  /* 0x000000059c987c23 */ /* 0x100fe200080108cc */
[----:B------:R-:W-:Y:S01]  /*7a50*/  FMUL.FTZ R205, R205, UR5 ;  /* 0x00000005cdcd7c20 */ /* 0x000fe20008410000 */
        /* <DEDUP_REMOVED lines=10> */
[----:B--2---:R-:W-:Y:S01]  /*7b00*/  FMNMX.FTZ R156, R203, R208, !PT ;  /* 0x000000d0cb9c7209 */ /* 0x004fe20007810000 */
[----:B------:R-:W1:Y:S01]  /*7b10*/  MUFU.EX2 R205, R205 ;  /* 0x000000cd00cd7308 */ /* 0x000e620000000800 */
[--C-:B------:R-:W-:Y:S01]  /*7b20*/  FFMA.FTZ R173, R173, UR5, -R204.reuse ;  /* 0x00000005adad7c23 */ /* 0x100fe200080108cc */
[--C-:B------:R-:W-:Y:S01]  /*7b30*/  FFMA.FTZ R176, R176, UR5, -R204.reuse ;  /* 0x00000005b0b07c23 */ /* 0x100fe200080108cc */
[--C-:B------:R-:W-:Y:S01]  /*7b40*/  FFMA.FTZ R177, R177, UR5, -R204.reuse ;  /* 0x00000005b1b17c23 */ /* 0x100fe200080108cc */
[----:B------:R-:W-:Y:S01]  /*7b50*/  FMUL.FTZ R208, R156, UR5 ;  /* 0x000000059cd07c20 */ /* 0x000fe20008410000 */
[--C-:B------:R-:W-:Y:S01]  /*7b60*/  FFMA.FTZ R180, R180, UR5, -R204.reuse ;  /* 0x00000005b4b47c23 */ /* 0x100fe200080108cc */
[--C-:B------:R-:W-:Y:S01]  /*7b70*/  FFMA.FTZ R181, R181, UR5, -R204.reuse ;  /* 0x00000005b5b57c23 */ /* 0x100fe200080108cc */
[----:B------:R-:W-:Y:S01]  /*7b80*/  FFMA.FTZ R184, R184, UR5, -R204 ;  /* 0x00000005b8b87c23 */ /* 0x000fe200080108cc */
        /* <DEDUP_REMOVED lines=9> */
[----:B--2---:R-:W-:Y:S01]  /*7c20*/  FADD.FTZ R152, -R156, R207 ;  /* 0x000000cf9c987221 */ /* 0x004fe20000010100 */
[----:B------:R-:W-:Y:S01]  /*7c30*/  FFMA.FTZ R207, R155, UR5, -R208 ;  /* 0x000000059bcf7c23 */ /* 0x000fe200080108d0 */
[-C--:B-1----:R-:W-:Y:S01]  /*7c40*/  FMUL.FTZ R24, R24, R205.reuse ;  /* 0x000000cd18187220 */ /* 0x082fe20000410000 */
[-C--:B------:R-:W-:Y:S01]  /*7c50*/  FMUL.FTZ R25, R25, R205.reuse ;  /* 0x000000cd19197220 */ /* 0x080fe20000410000 */
[----:B------:R-:W-:Y:S01]  /*7c60*/  FMUL.FTZ R152, R152, UR5 ;  /* 0x0000000598987c20 */ /* 0x000fe20008410000 */
        /* <DEDUP_REMOVED lines=147> */
[--C-:B------:R-:W-:Y:S01]  /*85a0*/  FFMA.FTZ R182, R182, UR5, -R208.reuse ;  /* 0x00000005b6b67c23 */ /* 0x100fe200080108d0 */
[----:B------:R-:W-:Y:S01]  /*85b0*/  FFMA.FTZ R183, R183, UR5, -R208 ;  /* 0x00000005b7b77c23 */ /* 0x000fe200080108d0 */
[--C-:B------:R-:W-:Y:S01]  /*85c0*/  FFMA.FTZ R185, R185, UR5, -R204.reuse ;  /* 0x00000005b9b97c23 */ /* 0x100fe200080108cc */
[----:B------:R-:W-:Y:S01]  /*85d0*/  HGMMA.64x256x16.F32 R24, R152, gdesc[UR8].tnspB, R24, gsb0 ;  /* 0x43e0000898187df0 */ /* 0x000fe20008000818 */
        /* <DEDUP_REMOVED lines=16> */
[----:B------:R-:W-:Y:S01]  /*86e0*/  MUFU.EX2 R162, R162 ;  /* 0x000000a200a27308 */ /* 0x000fe20000000800 */
[----:B------:R-:W-:Y:S01]  /*86f0*/  UMOV UR11, 0x40000040 ;  /* 0x40000040000b7882 */ /* 0x000fe20000000000 */
[----:B------:R-:W-:Y:S01]  /*8700*/  FFMA.FTZ R4, R205, R4, R206 ;  /* 0x00000004cd047223 */ /* 0x000fe200000100ce */
[----:B------:R-:W-:-:S03]  /*8710*/  FFMA.FTZ R210, R209, R5, R210 ;  /* 0x00000005d1d27223 */ /* 0x000fc600000100d2 */
[----:B------:R-:W-:Y:S01]  /*8720*/  FADD.FTZ R4, R201, R4 ;  /* 0x00000004c9047221 */ /* 0x000fe20000010000 */
[----:B------:R-:W-:Y:S01]  /*8730*/  FADD.FTZ R207, R207, R210 ;  /* 0x000000d2cfcf7221 */ /* 0x000fe20000010000 */
[----:B------:R-:W2:Y:S02]  /*8740*/  MUFU.EX2 R163, R163 ;  /* 0x000000a300a37308 */ /* 0x000ea40000000800 */
[----:B------:R-:W-:Y:S01]  /*8750*/  FADD.FTZ R4, R203, R4 ;  /* 0x00000004cb047221 */ /* 0x000fe20000010000 */
[----:B------:R-:W-:-:S03]  /*8760*/  FADD.FTZ R158, R158, R207 ;  /* 0x000000cf9e9e7221 */ /* 0x000fc60000010000 */
[----:B------:R-:W-:Y:S01]  /*8770*/  FADD.FTZ R157, R157, R4 ;  /* 0x000000049d9d7221 */ /* 0x000fe20000010000 */
[----:B------:R-:W-:Y:S01]  /*8780*/  FADD.FTZ R159, R159, R158 ;  /* 0x0000009e9f9f7221 */ /* 0x000fe20000010000 */
        /* <DEDUP_REMOVED lines=119> */
.L_x_14763:
        /* <DEDUP_REMOVED lines=8> */
.L_x_14753:
[----:B------:R-:W0:Y:S01]  /*8f80*/  SHFL.BFLY PT, R3, R4, 0x2, 0x1f ;  /* 0x0c401f0004037f89 */ /* 0x000e2200000e0000 */
[----:B------:R-:W-:Y:S01]  /*8f90*/  MOV R8, RZ ;  /* 0x000000ff00087202 */ /* 0x000fe20000000f00 */
[----:B------:R-:W-:Y:S01]  /*8fa0*/  UIADD3 UR38, UR38, 0x1, URZ ;  /* 0x0000000126267890 */ /* 0x000fe2000fffe03f */
[----:B------:R-:W-:Y:S01]  /*8fb0*/  IMAD.U32 R12, RZ, RZ, UR5 ;  /* 0x00000005ff0c7e24 */ /* 0x000fe2000f8e00ff */
[----:B------:R-:W1:Y:S01]  /*8fc0*/  SHFL.BFLY PT, R2, R5, 0x2, 0x1f ;  /* 0x0c401f0005027f89 */ /* 0x000e6200000e0000 */
[----:B------:R2:W-:Y:S06]  /*8fd0*/  BAR.ARV R0, 0x100 ;  /* 0x000400000000751d */ /* 0x0005ec0000002000 */
[----:B------:R-:W-:-:S02]  /*8fe0*/  UISETP.NE.AND UP0, UPT, UR38, 0x2, UPT ;  /* 0x000000022600788c */ /* 0x000fc4000bf05270 */
[----:B------:R-:W-:Y:S06]  /*8ff0*/  BAR.ARV 0x8, 0x180 ;  /* 0x0206000000007b1d */ /* 0x000fec0000002000 */
[----:B--2---:R-:W-:Y:S01]  /*9000*/  IMAD.MOV.U32 R0, RZ, RZ, RZ ;  /* 0x000000ffff007224 */ /* 0x004fe200078e00ff */
[----:B------:R-:W-:Y:S01]  /*9010*/  USEL UR4, URZ, 0x1, UP0 ;  /* 0x000000013f047887 */ /* 0x000fe20008000000 */
[----:B0-----:R-:W-:Y:S01]  /*9020*/  FADD.FTZ R3, R3, R4 ;  /* 0x0000000403037221 */ /* 0x001fe20000010000 */
[----:B------:R-:W-:Y:S01]  /*9030*/  IMAD.U32 R4, RZ, RZ, UR5 ;  /* 0x00000005ff047e24 */ /* 0x000fe2000f8e00ff */
[----:B------:R-:W-:Y:S01]  /*9040*/  PLOP3.LUT P0, PT, PT, PT, PT, 0x8, 0x0 ;  /* 0x000000000000781c */ /* 0x000fe20003f0e170 */
[----:B------:R-:W-:-:S02]  /*9050*/  VIADD R224, R224, 0x1 ;  /* 0x00000001e0e07836 */ /* 0x000fc40000000000 */
[----:B-1----:R-:W-:Y:S01]  /*9060*/  FADD.FTZ R2, R2, R5 ;  /* 0x0000000502027221 */ /* 0x002fe20000010000 */
[----:B------:R-:W0:Y:S01]  /*9070*/  SHFL.BFLY PT, R6, R3, 0x1, 0x1f ;  /* 0x0c201f0003067f89 */ /* 0x000e2200000e0000 */
[----:B------:R-:W-:Y:S02]  /*9080*/  USEL UR38, UR38, URZ, UP0 ;  /* 0x0000003f26267287 */ /* 0x000fe40008000000 */
[----:B------:R-:W-:Y:S01]  /*9090*/  ULOP3.LUT UR39, UR39, UR4, URZ, 0x3c, !UPT ;  /* 0x0000000427277292 */ /* 0x000fe2000f8e3c3f */
[----:B------:R-:W1:Y:S01]  /*90a0*/  SHFL.BFLY PT, R7, R2, 0x1, 0x1f ;  /* 0x0c201f0002077f89 */ /* 0x000e6200000e0000 */
[----:B0-----:R-:W-:Y:S01]  /*90b0*/  FADD.FTZ R6, R3, R6 ;  /* 0x0000000603067221 */ /* 0x001fe20000010000 */
[----:B------:R-:W-:Y:S02]  /*90c0*/  IMAD.MOV.U32 R3, RZ, RZ, -0x800000 ;  /* 0xff800000ff037424 */ /* 0x000fe400078e00ff */
[----:B-1----:R-:W-:Y:S02]  /*90d0*/  FADD.FTZ R7, R2, R7 ;  /* 0x0000000702077221 */ /* 0x002fe40000010000 */
[----:B------:R-:W-:Y:S01]  /*90e0*/  FSETP.NE.FTZ.AND P1, PT, R6, RZ, PT ;  /* 0x000000ff0600720b */ /* 0x000fe20003f35000 */
[----:B------:R-:W-:-:S02]  /*90f0*/  IMAD.MOV.U32 R2, RZ, RZ, -0x800000 ;  /* 0xff800000ff027424 */ /* 0x000fc400078e00ff */
[----:B------:R-:W-:-:S10]  /*9100*/  FSETP.NE.FTZ.AND P2, PT, R7, RZ, PT ;  /* 0x000000ff0700720b */ /* 0x000fd40003f55000 */
[----:B------:R-:W0:Y:S01]  /*9110*/  @P1 MUFU.RCP R8, R6 ;  /* 0x0000000600081308 */ /* 0x000e220000001000 */
[----:B------:R-:W-:Y:S02]  /*9120*/  @P1 FMUL.FTZ R4, R4, 0.69314718246459960938 ;  /* 0x3f31721804041820 */ /* 0x000fe40000410000 */
[----:B------:R-:W-:-:S05]  /*9130*/  @P2 FMUL.FTZ R12, R12, 0.69314718246459960938 ;  /* 0x3f3172180c0c2820 */ /* 0x000fca0000410000 */
[----:B------:R-:W-:Y:S08]  /*9140*/  @P2 MUFU.RCP R0, R7 ;  /* 0x0000000700002308 */ /* 0x000ff00000001000 */
        /* <DEDUP_REMOVED lines=134> */
.L_x_14727:
[----:B------:R-:W0:Y:S08]  /*99b0*/  S2UR UR4, SR_CgaCtaId ;  /* 0x00000000000479c3 */ /* 0x000e300000008800 */
[----:B------:R-:W-:Y:S06]  /*99c0*/  BAR.SYNC.DEFER_BLOCKING 0x5, 0x180 ;  /* 0x0146000000007b1d */ /* 0x000fec0000010000 */
[----:B------:R-:W-:Y:S01]  /*99d0*/  UMOV UR7, 0x400 ;  /* 0x0000040000077882 */ /* 0x000fe20000000000 */
[----:B------:R-:W-:Y:S01]  /*99e0*/  BSSY B0, `(.L_x_14765) ;  /* 0x00002eb000007945 */ /* 0x000fe20003800000 */
[----:B0-----:R-:W-:-:S09]  /*99f0*/  ULEA UR7, UR4, UR7, 0x18 ;  /* 0x0000000704077291 */ /* 0x001fd2000f8ec03f */
[----:B------:R-:W0:Y:S02]  /*9a00*/  LDS.128 R4, [UR7+0x324d0] ;  /* 0x0324d007ff047984 */ /* 0x000e240008000c00 */
[----:B0-----:R-:W-:Y:S02]  /*9a10*/  R2UR UR5, R5 ;  /* 0x00000000050572ca */ /* 0x001fe400000e0000 */
        /* <DEDUP_REMOVED lines=18> */
[----:B------:R-:W-:Y:S02]  /*9b40*/  F2FP.F16.F32.PACK_AB R35, R162, R35 ;  /* 0x00000023a223723e */ /* 0x000fe400000000ff */
        /* <DEDUP_REMOVED lines=24> */
[----:B------:R-:W-:Y:S01]  /*9cd0*/  IADD3 R177, P5, R94, 0x4040, RZ ;  /* 0x000040405eb17810 */ /* 0x000fe20007fbe0ff */
[----:B------:R-:W-:Y:S01]  /*9ce0*/  IMAD.X R39, RZ, RZ, R95, P1 ;  /* 0x000000ffff277224 */ /* 0x000fe200008e065f */
[----:B------:R-:W-:Y:S02]  /*9cf0*/  LOP3.LUT R16, R171, 0x380, RZ, 0xc0, !PT ;  /* 0x00000380ab107812 */ /* 0x000fe400078ec0ff */
[----:B------:R-:W-:-:S02]  /*9d00*/  LOP3.LUT R18, R173, 0x380, RZ, 0xc0, !PT ;  /* 0x00000380ad127812 */ /* 0x000fc400078ec0ff */
[----:B------:R-:W-:Y:S02]  /*9d10*/  SHF.R.U64 R5, R5, 0x3, RZ ;  /* 0x0000000305057819 */ /* 0x000fe400000012ff */
[----:B------:R-:W-:Y:S02]  /*9d20*/  SHF.R.U64 R12, R12, 0x3, RZ ;  /* 0x000000030c0c7819 */ /* 0x000fe400000012ff */
[----:B------:R-:W-:Y:S02]  /*9d30*/  IADD3 R46, P0, R94, 0x8020, RZ ;  /* 0x000080205e2e7810 */ /* 0x000fe40007f1e0ff */
[----:B------:R-:W-:Y:S02]  /*9d40*/  SHF.R.U64 R14, R14, 0x3, RZ ;  /* 0x000000030e0e7819 */ /* 0x000fe400000012ff */
[----:B------:R-:W-:Y:S01]  /*9d50*/  LOP3.LUT R20, R175, 0x380, RZ, 0xc0, !PT ;  /* 0x00000380af147812 */ /* 0x000fe200078ec0ff */
[----:B------:R-:W-:Y:S01]  /*9d60*/  IMAD.X R47, RZ, RZ, R95, P0 ;  /* 0x000000ffff2f7224 */ /* 0x000fe200000e065f */
[----:B------:R-:W-:-:S02]  /*9d70*/  IADD3 R54, P4, R94, 0x8040, RZ ;  /* 0x000080405e367810 */ /* 0x000fc40007f9e0ff */
[----:B------:R-:W-:Y:S02]  /*9d80*/  IADD3.X R23, RZ, R95, RZ, P5, !PT ;  /* 0x0000005fff177210 */ /* 0x000fe40002ffe4ff */
[----:B------:R-:W-:Y:S01]  /*9d90*/  SHF.R.U64 R16, R16, 0x3, RZ ;  /* 0x0000000310107819 */ /* 0x000fe200000012ff */
[--C-:B------:R-:W-:Y:S01]  /*9da0*/  IMAD.X R55, RZ, RZ, R95.reuse, P4 ;  /* 0x000000ffff377224 */ /* 0x100fe200020e065f */
        /* <DEDUP_REMOVED lines=14> */
[----:B------:R-:W-:Y:S02]  /*9e90*/  LOP3.LUT R12, R12, R167, RZ, 0x3c, !PT ;  /* 0x000000a70c0c7212 */ /* 0x000fe400078e3cff */
[----:B------:R-:W-:Y:S02]  /*9ea0*/  LOP3.LUT R38, R181, 0x380, RZ, 0xc0, !PT ;  /* 0x00000380b5267812 */ /* 0x000fe400078ec0ff */
[----:B------:R-:W-:Y:S02]  /*9eb0*/  LOP3.LUT R14, R14, R169, RZ, 0x3c, !PT ;  /* 0x000000a90e0e7212 */ /* 0x000fe400078e3cff */
[----:B------:R-:W-:-:S02]  /*9ec0*/  SHF.R.U64 R20, R20, 0x3, RZ ;  /* 0x0000000314147819 */ /* 0x000fc400000012ff */
[----:B------:R-:W-:Y:S02]  /*9ed0*/  LOP3.LUT R167, R46, 0x380, RZ, 0xc0, !PT ;  /* 0x000003802ea77812 */ /* 0x000fe400078ec0ff */
[----:B------:R-:W-:Y:S02]  /*9ee0*/  LOP3.LUT R16, R16, R171, RZ, 0x3c, !PT ;  /* 0x000000ab10107212 */ /* 0x000fe400078e3cff */
[----:B------:R-:W-:Y:S02]  /*9ef0*/  SHF.R.U64 R22, R22, 0x3, RZ ;  /* 0x0000000316167819 */ /* 0x000fe400000012ff */
[----:B------:R-:W-:Y:S02]  /*9f00*/  LOP3.LUT R169, R54, 0x380, RZ, 0xc0, !PT ;  /* 0x0000038036a97812 */ /* 0x000fe400078ec0ff */
[----:B------:R-:W-:Y:S02]  /*9f10*/  LOP3.LUT R18, R18, R173, RZ, 0x3c, !PT ;  /* 0x000000ad12127212 */ /* 0x000fe400078e3cff */
[----:B------:R-:W-:-:S02]  /*9f20*/  SHF.R.U64 R30, R30, 0x3, RZ ;  /* 0x000000031e1e7819 */ /* 0x000fc400000012ff */
[----:B------:R-:W-:Y:S02]  /*9f30*/  LOP3.LUT R171, R62, 0x380, RZ, 0xc0, !PT ;  /* 0x000003803eab7812 */ /* 0x000fe400078ec0ff */
[----:B------:R-:W-:Y:S02]  /*9f40*/  SHF.R.U64 R38, R38, 0x3, RZ ;  /* 0x0000000326267819 */ /* 0x000fe400000012ff */
[----:B------:R-:W-:Y:S02]  /*9f50*/  LOP3.LUT R173, R70, 0x380, RZ, 0xc0, !PT ;  /* 0x0000038046ad7812 */ /* 0x000fe400078ec0ff */
[----:B------:R-:W-:Y:S02]  /*9f60*/  MOV R94, R94 ;  /* 0x0000005e005e7202 */ /* 0x000fe40000000f00 */
[----:B------:R-:W-:Y:S02]  /*9f70*/  LOP3.LUT R20, R20, R175, RZ, 0x3c, !PT ;  /* 0x000000af14147212 */ /* 0x000fe400078e3cff */
[----:B------:R-:W-:Y:S01]  /*9f80*/  SHF.R.U64 R167, R167, 0x3, RZ ;  /* 0x00000003a7a77819 */ /* 0x000fe200000012ff */
[----:B------:R-:W-:Y:S01]  /*9f90*/  STSM.16.M88.4 [R94], R24 ;  /* 0x000000185e007844 */ /* 0x000fe20000000200 */
[----:B------:R-:W-:-:S02]  /*9fa0*/  LOP3.LUT R78, R4, 0x380, RZ, 0xc0, !PT ;  /* 0x00000380044e7812 */ /* 0x000fc400078ec0ff */
[----:B------:R-:W-:Y:S02]  /*9fb0*/  MOV R12, R12 ;  /* 0x0000000c000c7202 */ /* 0x000fe40000000f00 */
[----:B------:R-:W-:Y:S02]  /*9fc0*/  LOP3.LUT R22, R22, R177, RZ, 0x3c, !PT ;  /* 0x000000b116167212 */ /* 0x000fe400078e3cff */
[----:B------:R-:W-:Y:S01]  /*9fd0*/  SHF.R.U64 R169, R169, 0x3, RZ ;  /* 0x00000003a9a97819 */ /* 0x000fe200000012ff */
[----:B------:R-:W-:Y:S01]  /*9fe0*/  STSM.16.M88.4 [R12], R32 ;  /* 0x000000200c007844 */ /* 0x000fe20000000200 */
[----:B------:R-:W-:Y:S02]  /*9ff0*/  LOP3.LUT R95, R151, 0x380, RZ, 0xc0, !PT ;  /* 0x00000380975f7812 */ /* 0x000fe400078ec0ff */
        /* <DEDUP_REMOVED lines=26> */
[----:B------:R-:W-:Y:S01]  /*a1a0*/  F2FP.F16.F32.PACK_AB R80, R81, R80 ;  /* 0x000000505150723e */ /* 0x000fe200000000ff */
[----:B------:R-:W-:Y:S01]  /*a1b0*/  STSM.16.M88.4 [R20], R64 ;  /* 0x0000004014007844 */ /* 0x000fe20000000200 */
[----:B------:R-:W-:Y:S02]  /*a1c0*/  LOP3.LUT R54, R169, R54, RZ, 0x3c, !PT ;  /* 0x00000036a9367212 */ /* 0x000fe400078e3cff */
[----:B------:R-:W-:-:S02]  /*a1d0*/  SHF.R.U64 R28, R95, 0x3, RZ ;  /* 0x000000035f1c7819 */ /* 0x000fc400000012ff */
[----:B------:R-:W-:Y:S02]  /*a1e0*/  MOV R22, R22 ;  /* 0x0000001600167202 */ /* 0x000fe40000000f00 */
[----:B------:R-:W-:Y:S02]  /*a1f0*/  F2FP.F16.F32.PACK_AB R74, R77, R76 ;  /* 0x0000004c4d4a723e */ /* 0x000fe400000000ff */
[----:B------:R-:W-:Y:S02]  /*a200*/  F2FP.F16.F32.PACK_AB R75, R9, R75 ;  /* 0x0000004b094b723e */ /* 0x000fe400000000ff */
[----:B------:R-:W-:Y:S02]  /*a210*/  F2FP.F16.F32.PACK_AB R81, R8, R82 ;  /* 0x000000520851723e */ /* 0x000fe400000000ff */
[----:B------:R-:W-:Y:S01]  /*a220*/  LOP3.LUT R62, R171, R62, RZ, 0x3c, !PT ;  /* 0x0000003eab3e7212 */ /* 0x000fe200078e3cff */
[----:B------:R0:W-:Y:S01]  /*a230*/  STSM.16.M88.4 [R22], R72 ;  /* 0x0000004816007844 */ /* 0x0001e20000000200 */
[----:B------:R-:W-:-:S02]  /*a240*/  SHF.R.U64 R95, R156, 0x3, RZ ;  /* 0x000000039c5f7819 */ /* 0x000fc400000012ff */
[----:B------:R-:W-:Y:S02]  /*a250*/  MOV R30, R30 ;  /* 0x0000001e001e7202 */ /* 0x000fe40000000f00 */
        /* <DEDUP_REMOVED lines=14> */
[----:B------:R-:W-:Y:S02]  /*a340*/  R2UR UR12, R220 ;  /* 0x00000000dc0c72ca */ /* 0x000fe400000e0000 */
[----:B------:R-:W-:Y:S01]  /*a350*/  R2UR UR13, R222 ;  /* 0x00000000de0d72ca */ /* 0x000fe200000e0000 */
[----:B------:R-:W-:Y:S01]  /*a360*/  UMOV UR4, URZ ;  /* 0x0000003f00047c82 */ /* 0x000fe20008000000 */
[----:B------:R-:W-:Y:S01]  /*a370*/  F2FP.F16.F32.PACK_AB R85, R91, R90 ;  /* 0x0000005a5b55723e */ /* 0x000fe200000000ff */
[----:B0-----:R-:W0:Y:S01]  /*a380*/  LDC R73, c[0x0][0xce8] ;  /* 0x00033a00ff497b82 */ /* 0x001e220000000800 */
[----:B------:R-:W-:-:S02]  /*a390*/  F2FP.F16.F32.PACK_AB R86, R93, R92 ;  /* 0x0000005c5d56723e */ /* 0x000fc400000000ff */
[----:B------:R-:W-:Y:S02]  /*a3a0*/  F2FP.F16.F32.PACK_AB R97, R99, R98 ;  /* 0x000000626361723e */ /* 0x000fe400000000ff */
[----:B------:R-:W-:Y:S01]  /*a3b0*/  LOP3.LUT R78, R29, R4, RZ, 0x3c, !PT ;  /* 0x000000041d4e7212 */ /* 0x000fe200078e3cff */
[----:B------:R-:W-:Y:S01]  /*a3c0*/  STSM.16.M88.4 [R38], R84 ;  /* 0x0000005426007844 */ /* 0x000fe20000000200 */
[----:B------:R-:W-:Y:S01]  /*a3d0*/  MOV R46, R46 ;  /* 0x0000002e002e7202 */ /* 0x000fe20000000f00 */
[----:B------:R-:W-:Y:S01]  /*a3e0*/  UIMAD.WIDE UR10, UR12, 0x4, UR10 ;  /* 0x000000040c0a78a5 */ /* 0x000fe2000f8e020a */
[----:B------:R-:W-:Y:S02]  /*a3f0*/  F2FP.F16.F32.PACK_AB R98, R101, R100 ;  /* 0x000000646562723e */ /* 0x000fe400000000ff */
[----:B------:R-:W-:Y:S02]  /*a400*/  F2FP.F16.F32.PACK_AB R99, R103, R102 ;  /* 0x000000666763723e */ /* 0x000fe400000000ff */
[----:B------:R-:W-:-:S02]  /*a410*/  F2FP.F16.F32.PACK_AB R105, R107, R106 ;  /* 0x0000006a6b69723e */ /* 0x000fc400000000ff */
[----:B------:R-:W-:Y:S01]  /*a420*/  LOP3.LUT R4, R28, R151, RZ, 0x3c, !PT ;  /* 0x000000971c047212 */ /* 0x000fe200078e3cff */
[----:B------:R-:W-:Y:S01]  /*a430*/  STSM.16.M88.4 [R46], R96 ;  /* 0x000000602e007844 */ /* 0x000fe20000000200 */
        /* <DEDUP_REMOVED lines=38> */
[----:B------:R-:W-:-:S02]  /*a6a0*/  VIADD R13, R214, UR61 ;  /* 0x0000003dd60d7c36 */ /* 0x000fc40008000000 */
[----:B------:R-:W-:-:S06]  /*a6b0*/  UISETP.NE.AND.EX UP1, UPT, UR11, URZ, UPT, UP1 ;  /* 0x0000003f0b00728c */ /* 0x000fcc000bf25310 */
[----:B------:R-:W-:-:S04]  /*a6c0*/  PLOP3.LUT P2, PT, PT, PT, UP1, 0x80, 0x0 ;  /* 0x000000000000781c */ /* 0x000fc80003f4f018 */
[----:B------:R-:W0:Y:S01]  /*a6d0*/  @P1 LDC R8, c[0x0][0xcec] ;  /* 0x00033b00ff081b82 */ /* 0x000e220000000800 */
[----:B------:R-:W-:-:S04]  /*a6e0*/  @UP1 ULEA UR10, UP2, UR12, UR10, 0x2 ;  /* 0x0000000a0c0a1291 */ /* 0x000fc8000f84103f */
[----:B------:R-:W-:Y:S02]  /*a6f0*/  @UP1 ULEA.HI.X UR11, UR12, UR11, UR13, 0x2, UP2 ;  /* 0x0000000b0c0b1291 */ /* 0x000fe400090f140d */
[----:B-1----:R-:W-:Y:S01]  /*a700*/  MOV R10, UR10 ;  /* 0x0000000a000a7c02 */ /* 0x002fe20008000f00 */
[----:B------:R-:W-:Y:S01]  /*a710*/  ULDC UR12, c[0x0][0xb88] ;  /* 0x0002e200000c7ab9 */ /* 0x000fe20000000800 */
[----:B------:R-:W1:Y:S02]  /*a720*/  @P1 LDC R9, c[0x0][0xcf0] ;  /* 0x00033c00ff091b82 */ /* 0x000e640000000800 */
        /* <DEDUP_REMOVED lines=9> */
.L_x_14767:
[----:B------:R-:W-:Y:S01]  /*a7c0*/  R2UR UR20, R221 ;  /* 0x00000000dd1472ca */ /* 0x000fe200000e0000 */
[----:B------:R-:W-:Y:S01]  /*a7d0*/  ULDC.64 UR16, c[0x0][0xc90] ;  /* 0x0003240000107ab9 */ /* 0x000fe20000000a00 */
[----:B------:R-:W-:Y:S01]  /*a7e0*/  R2UR UR19, R222 ;  /* 0x00000000de1372ca */ /* 0x000fe200000e0000 */
[----:B------:R-:W-:Y:S01]  /*a7f0*/  @P1 IMAD.HI.U32 R4, R13, R8, RZ ;  /* 0x000000080d041227 */ /* 0x000fe200078e00ff */
[----:B------:R-:W-:Y:S01]  /*a800*/  R2UR UR18, R220 ;  /* 0x00000000dc1272ca */ /* 0x000fe200000e0000 */
[----:B------:R-:W-:Y:S01]  /*a810*/  USHF.R.S32.HI UR11, URZ, 0x1f, UR4 ;  /* 0x0000001f3f0b7899 */ /* 0x000fe20008011404 */
[----:B------:R-:W0:Y:S01]  /*a820*/  @P1 LDC R75, c[0x0][0xcf0] ;  /* 0x00033c00ff4b1b82 */ /* 0x000e220000000800 */
[----:B------:R-:W-:Y:S01]  /*a830*/  UMOV UR10, UR4 ;  /* 0x00000004000a7c82 */ /* 0x000fe20008000000 */
[----:B------:R-:W-:Y:S01]  /*a840*/  IMAD.MOV.U32 R8, RZ, RZ, R13 ;  /* 0x000000ffff087224 */ /* 0x000fe200078e000d */
[----:B------:R-:W-:Y:S01]  /*a850*/  @P1 SHF.R.U32.HI R8, RZ, R9, R4 ;  /* 0x00000009ff081219 */ /* 0x000fe20000011604 */
[----:B------:R-:W-:-:S02]  /*a860*/  IMAD.MOV.U32 R5, RZ, RZ, 0x2 ;  /* 0x00000002ff057424 */ /* 0x000fc400078e00ff */
[----:B------:R-:W-:Y:S01]  /*a870*/  VIADD R14, R227, UR61 ;  /* 0x0000003de30e7c36 */ /* 0x000fe20008000000 */
[----:B------:R-:W-:Y:S01]  /*a880*/  USHF.R.S32.HI UR15, URZ, 0x1f, UR20 ;  /* 0x0000001f3f0f7899 */ /* 0x000fe20008011414 */
[--C-:B------:R-:W-:Y:S01]  /*a890*/  IMAD.MOV R4, RZ, RZ, -R8.reuse ;  /* 0x000000ffff047224 */ /* 0x100fe200078e0a08 */
[----:B------:R-:W-:Y:S01]  /*a8a0*/  USEL UR19, UR19, URZ, !UP0 ;  /* 0x0000003f13137287 */ /* 0x000fe2000c000000 */
[----:B------:R-:W-:Y:S01]  /*a8b0*/  SHF.R.S32.HI R9, RZ, 0x1f, R8 ;  /* 0x0000001fff097819 */ /* 0x000fe20000011408 */
[----:B------:R-:W-:Y:S01]  /*a8c0*/  UIMAD UR14, UR15, UR16, URZ ;  /* 0x000000100f0e72a4 */ /* 0x000fe2000f8e023f */
[----:B--2---:R-:W-:Y:S01]  /*a8d0*/  IMAD R11, R73, R4, R13 ;  /* 0x00000004490b7224 */ /* 0x004fe200078e020d */
[----:B------:R-:W-:Y:S01]  /*a8e0*/  UIMAD.WIDE.U32 UR12, UR20, UR16, UR10 ;  /* 0x00000010140c72a5 */ /* 0x000fe2000f8e000a */
[----:B------:R-:W-:Y:S01]  /*a8f0*/  IMAD R4, R223, 0x40, R200 ;  /* 0x00000040df047824 */ /* 0x000fe200078e02c8 */
[----:B------:R-:W-:Y:S01]  /*a900*/  UIMAD UR14, UR20, UR17, UR14 ;  /* 0x00000011140e72a4 */ /* 0x000fe2000f8e020e */
[----:B-----5:R-:W-:Y:S01]  /*a910*/  IMAD R77, R0, R73, RZ ;  /* 0x00000049004d7224 */ /* 0x020fe200078e02ff */
[----:B------:R-:W-:Y:S01]  /*a920*/  USEL UR18, UR18, URZ, !UP0 ;  /* 0x0000003f12127287 */ /* 0x000fe2000c000000 */
[----:B------:R-:W-:Y:S01]  /*a930*/  SHF.R.S32.HI R6, RZ, 0x1f, R11 ;  /* 0x0000001fff067819 */ /* 0x000fe2000001140b */
[----:B------:R-:W-:Y:S01]  /*a940*/  ULDC.64 UR16, c[0x0][0xc98] ;  /* 0x0003260000107ab9 */ /* 0x000fe20000000a00 */
[----:B------:R-:W-:Y:S01]  /*a950*/  UIADD3 UR13, UR13, UR14, URZ ;  /* 0x0000000e0d0d7290 */ /* 0x000fe2000fffe03f */
[----:B------:R-:W-:Y:S01]  /*a960*/  IMAD.WIDE R4, R4, R5, UR8 ;  /* 0x0000000804047e25 */ /* 0x000fe2000f8e0205 */
[----:B------:R-:W-:-:S02]  /*a970*/  UIMAD UR10, UR19, UR16, URZ ;  /* 0x00000010130a72a4 */ /* 0x000fc4000f8e023f */
[----:B------:R-:W-:Y:S02]  /*a980*/  UIMAD.WIDE.U32 UR12, UR18, UR16, UR12 ;  /* 0x00000010120c72a5 */ /* 0x000fe4000f8e000c */
[----:B------:R-:W-:Y:S01]  /*a990*/  UIMAD UR10, UR18, UR17, UR10 ;  /* 0x00000011120a72a4 */ /* 0x000fe2000f8e020a */
[C---:B------:R-:W-:Y:S01]  /*a9a0*/  IADD3 R29, P2, R4.reuse, 0x5000, RZ ;  /* 0x00005000041d7810 */ /* 0x040fe20007f5e0ff */
[----:B------:R-:W-:Y:S01]  /*a9b0*/  ULDC.64 UR8, c[0x0][0xc88] ;  /* 0x0003220000087ab9 */ /* 0x000fe20000000a00 */
[----:B------:R-:W-:Y:S01]  /*a9c0*/  IADD3 R25, P3, R4, 0x4000, RZ ;  /* 0x0000400004197810 */ /* 0x000fe20007f7e0ff */
[----:B------:R-:W-:Y:S01]  /*a9d0*/  IMAD R6, R6, UR8, RZ ;  /* 0x0000000806067c24 */ /* 0x000fe2000f8e02ff */
[----:B------:R-:W-:Y:S01]  /*a9e0*/  IADD3 R8, P0, R8, UR12, RZ ;  /* 0x0000000c08087c10 */ /* 0x000fe2000ff1e0ff */
[----:B------:R-:W-:Y:S01]  /*a9f0*/  IMAD.U32 R10, RZ, RZ, UR10 ;  /* 0x0000000aff0a7e24 */ /* 0x000fe2000f8e00ff */
[----:B------:R-:W-:Y:S01]  /*aa00*/  LOP3.LUT R28, R29, 0x380, RZ, 0xc0, !PT ;  /* 0x000003801d1c7812 */ /* 0x000fe200078ec0ff */
[----:B------:R-:W-:Y:S01]  /*aa10*/  IMAD R15, R11, UR9, R6 ;  /* 0x000000090b0f7c24 */ /* 0x000fe2000f8e0206 */
[----:B------:R-:W-:Y:S01]  /*aa20*/  LOP3.LUT R24, R25, 0x380, RZ, 0xc0, !PT ;  /* 0x0000038019187812 */ /* 0x000fe200078ec0ff */
[----:B------:R-:W-:Y:S01]  /*aa30*/  VIADD R6, R14, 0x8 ;  /* 0x000000080e067836 */ /* 0x000fe20000000000 */
[----:B------:R-:W-:Y:S01]  /*aa40*/  IADD3.X R9, R9, UR13, R10, P0, !PT ;  /* 0x0000000d09097c10 */ /* 0x000fe200087fe40a */
[----:B------:R-:W-:Y:S01]  /*aa50*/  ULDC.64 UR12, c[0x0][0xba0] ;  /* 0x0002e800000c7ab9 */ /* 0x000fe20000000a00 */
[----:B------:R-:W-:-:S02]  /*aa60*/  SHF.R.U64 R28, R28, 0x3, RZ ;  /* 0x000000031c1c7819 */ /* 0x000fc400000012ff */
[----:B------:R-:W-:Y:S01]  /*aa70*/  SHF.R.U64 R24, R24, 0x3, RZ ;  /* 0x0000000318187819 */ /* 0x000fe200000012ff */
[----:B------:R-:W-:Y:S01]  /*aa80*/  IMAD.WIDE.U32 R8, R11, UR8, R8 ;  /* 0x000000080b087c25 */ /* 0x000fe2000f8e0008 */
[----:B------:R-:W-:Y:S01]  /*aa90*/  ULDC.64 UR8, c[0x0][0xc50] ;  /* 0x0003140000087ab9 */ /* 0x000fe20000000a00 */
[----:B------:R-:W-:Y:S02]  /*aaa0*/  LOP3.LUT R28, R28, R29, RZ, 0x3c, !PT ;  /* 0x0000001d1c1c7212 */ /* 0x000fe400078e3cff */
[----:B------:R-:W-:Y:S01]  /*aab0*/  IMAD.IADD R9, R9, 0x1, R15 ;  /* 0x0000000109097824 */ /* 0x000fe200078e020f */
[----:B------:R-:W-:Y:S01]  /*aac0*/  LEA R10, P0, R8, UR8, 0x2 ;  /* 0x00000008080a7c11 */ /* 0x000fe2000f8010ff */
[----:B------:R-:W-:Y:S01]  /*aad0*/  IMAD.X R29, RZ, RZ, R5, P2 ;  /* 0x000000ffff1d7224 */ /* 0x000fe200010e0605 */
[----:B------:R-:W-:Y:S02]  /*aae0*/  IADD3 R49, P2, R4, 0xb000, RZ ;  /* 0x0000b00004317810 */ /* 0x000fe40007f5e0ff */
[----:B------:R-:W-:Y:S01]  /*aaf0*/  LEA.HI.X R8, R8, UR9, R9, 0x2, P0 ;  /* 0x0000000908087c11 */ /* 0x000fe200080f1409 */
[----:B------:R-:W-:Y:S01]  /*ab00*/  SHFL.IDX PT, R42, R10, RZ, 0x1c1f ;  /* 0x001c1fff0a2a7589 */ /* 0x000fe200000e0000 */
[----:B------:R-:W-:-:S02]  /*ab10*/  IADD3 R21, P0, R4, 0x3000, RZ ;  /* 0x0000300004157810 */ /* 0x000fc40007f1e0ff */
[----:B------:R-:W-:Y:S01]  /*ab20*/  LOP3.LUT R48, R49, 0x380, RZ, 0xc0, !PT ;  /* 0x0000038031307812 */ /* 0x000fe200078ec0ff */
[----:B------:R-:W1:Y:S01]  /*ab30*/  SHFL.IDX PT, R43, R8, RZ, 0x1c1f ;  /* 0x001c1fff082b7589 */ /* 0x000e6200000e0000 */
[----:B------:R-:W-:Y:S02]  /*ab40*/  LOP3.LUT R20, R21, 0x380, RZ, 0xc0, !PT ;  /* 0x0000038015147812 */ /* 0x000fe400078ec0ff */
[----:B------:R-:W-:Y:S01]  /*ab50*/  SHF.R.U64 R48, R48, 0x3, RZ ;  /* 0x0000000330307819 */ /* 0x000fe200000012ff */
[----:B------:R-:W-:Y:S01]  /*ab60*/  SHFL.IDX PT, R46, R10, 0x1, 0x1c1f ;  /* 0x003c1f000a2e7f89 */ /* 0x000fe200000e0000 */
[----:B------:R-:W-:Y:S02]  /*ab70*/  SHF.R.U64 R20, R20, 0x3, RZ ;  /* 0x0000000314147819 */ /* 0x000fe400000012ff */
[----:B------:R-:W-:Y:S01]  /*ab80*/  LOP3.LUT R48, R48, R49, RZ, 0x3c, !PT ;  /* 0x0000003130307212 */ /* 0x000fe200078e3cff */
[--C-:B------:R-:W-:Y:S01]  /*ab90*/  IMAD.X R49, RZ, RZ, R5.reuse, P2 ;  /* 0x000000ffff317224 */ /* 0x100fe200010e0605 */
[----:B------:R-:W-:Y:S01]  /*aba0*/  LOP3.LUT R20, R20, R21, RZ, 0x3c, !PT ;  /* 0x0000001514147212 */ /* 0x000fe200078e3cff */
[----:B------:R-:W-:Y:S01]  /*abb0*/  IMAD.X R21, RZ, RZ, R5, P0 ;  /* 0x000000ffff157224 */ /* 0x000fe200000e0605 */
[C---:B------:R-:W-:Y:S01]  /*abc0*/  IADD3 R41, P0, R4.reuse, 0x9000, RZ ;  /* 0x0000900004297810 */ /* 0x040fe20007f1e0ff */
[----:B------:R-:W2:Y:S01]  /*abd0*/  SHFL.IDX PT, R47, R8, 0x1, 0x1c1f ;  /* 0x003c1f00082f7f89 */ /* 0x000ea200000e0000 */
[----:B------:R-:W-:-:S02]  /*abe0*/  IADD3 R13, P5, R4, 0x1000, RZ ;  /* 0x00001000040d7810 */ /* 0x000fc40007fbe0ff */
[----:B------:R-:W-:Y:S02]  /*abf0*/  LOP3.LUT R40, R41, 0x380, RZ, 0xc0, !PT ;  /* 0x0000038029287812 */ /* 0x000fe400078ec0ff */
[----:B------:R-:W-:Y:S02]  /*ac00*/  IADD3 R17, P4, R4, 0x2000, RZ ;  /* 0x0000200004117810 */ /* 0x000fe40007f9e0ff */
[----:B------:R-:W-:Y:S02]  /*ac10*/  SHF.R.U64 R40, R40, 0x3, RZ ;  /* 0x0000000328287819 */ /* 0x000fe400000012ff */
[----:B------:R-:W-:Y:S02]  /*ac20*/  LOP3.LUT R24, R24, R25, RZ, 0x3c, !PT ;  /* 0x0000001918187212 */ /* 0x000fe400078e3cff */
[----:B------:R-:W-:Y:S01]  /*ac30*/  LOP3.LUT R40, R40, R41, RZ, 0x3c, !PT ;  /* 0x0000002928287212 */ /* 0x000fe200078e3cff */
[----:B------:R-:W-:Y:S01]  /*ac40*/  IMAD.X R41, RZ, RZ, R5, P0 ;  /* 0x000000ffff297224 */ /* 0x000fe200000e0605 */
[----:B------:R-:W-:-:S02]  /*ac50*/  LOP3.LUT P0, RZ, R225, 0x3, RZ, 0xc0, !PT ;  /* 0x00000003e1ff7812 */ /* 0x000fc4000780c0ff */
[----:B------:R-:W-:Y:S02]  /*ac60*/  IADD3.X R25, RZ, R5, RZ, P3, !PT ;  /* 0x00000005ff197210 */ /* 0x000fe40001ffe4ff */
[----:B------:R-:W-:Y:S02]  /*ac70*/  ISETP.GE.OR P2, PT, R14, R77, P0 ;  /* 0x0000004d0e00720c */ /* 0x000fe40000746670 */
[----:B------:R-:W-:Y:S02]  /*ac80*/  IADD3 R45, P3, R4, 0xa000, RZ ;  /* 0x0000a000042d7810 */ /* 0x000fe40007f7e0ff */
[----:B------:R-:W-:Y:S02]  /*ac90*/  LOP3.LUT R12, R13, 0x380, RZ, 0xc0, !PT ;  /* 0x000003800d0c7812 */ /* 0x000fe400078ec0ff */
[----:B------:R-:W-:Y:S02]  /*aca0*/  LOP3.LUT R16, R17, 0x380, RZ, 0xc0, !PT ;  /* 0x0000038011107812 */ /* 0x000fe400078ec0ff */
[----:B------:R-:W-:-:S02]  /*acb0*/  LOP3.LUT R44, R45, 0x380, RZ, 0xc0, !PT ;  /* 0x000003802d2c7812 */ /* 0x000fc400078ec0ff */
[----:B------:R-:W-:Y:S02]  /*acc0*/  SHF.R.U64 R12, R12, 0x3, RZ ;  /* 0x000000030c0c7819 */ /* 0x000fe400000012ff */
[----:B------:R-:W-:Y:S01]  /*acd0*/  SHF.R.U64 R16, R16, 0x3, RZ ;  /* 0x0000000310107819 */ /* 0x000fe200000012ff */
[----:B-1----:R1:W-:Y:S01]  /*ace0*/  @!P2 ST.E desc[UR36][R42.64], R3 ;  /* 0x000000032a00a985 */ /* 0x0023e2000c101924 */
[----:B------:R-:W-:Y:S02]  /*acf0*/  SHF.R.U64 R44, R44, 0x3, RZ ;  /* 0x000000032c2c7819 */ /* 0x000fe400000012ff */
[----:B------:R-:W-:Y:S01]  /*ad00*/  LOP3.LUT R12, R12, R13, RZ, 0x3c, !PT ;  /* 0x0000000d0c0c7212 */ /* 0x000fe200078e3cff */
[--C-:B------:R-:W-:Y:S01]  /*ad10*/  IMAD.X R13, RZ, RZ, R5.reuse, P5 ;  /* 0x000000ffff0d7224 */ /* 0x100fe200028e0605 */
[----:B------:R-:W-:Y:S01]  /*ad20*/  LOP3.LUT R16, R16, R17, RZ, 0x3c, !PT ;  /* 0x0000001110107212 */ /* 0x000fe200078e3cff */
[----:B------:R-:W-:Y:S01]  /*ad30*/  IMAD.X R17, RZ, RZ, R5, P4 ;  /* 0x000000ffff117224 */ /* 0x000fe200020e0605 */
[----:B------:R-:W-:-:S02]  /*ad40*/  IADD3 R33, P6, R4, 0x6000, RZ ;  /* 0x0000600004217810 */ /* 0x000fc40007fde0ff */
[C---:B------:R-:W-:Y:S02]  /*ad50*/  IADD3 R37, P5, R4.reuse, 0x7000, RZ ;  /* 0x0000700004257810 */ /* 0x040fe40007fbe0ff */
[----:B------:R-:W-:Y:S01]  /*ad60*/  IADD3 R61, P4, R4, 0x8000, RZ ;  /* 0x00008000043d7810 */ /* 0x000fe20007f9e0ff */
[----:B-1----:R-:W1:Y:S01]  /*ad70*/  @P1 LDC R3, c[0x0][0xcec] ;  /* 0x00033b00ff031b82 */ /* 0x002e620000000800 */
[----:B------:R-:W-:Y:S01]  /*ad80*/  LOP3.LUT R44, R44, R45, RZ, 0x3c, !PT ;  /* 0x0000002d2c2c7212 */ /* 0x000fe200078e3cff */
[----:B------:R-:W-:Y:S01]  /*ad90*/  IMAD.X R45, RZ, RZ, R5, P3 ;  /* 0x000000ffff2d7224 */ /* 0x000fe200018e0605 */
[----:B------:R-:W-:Y:S02]  /*ada0*/  IADD3 R9, P3, R4, 0xf000, RZ ;  /* 0x0000f00004097810 */ /* 0x000fe40007f7e0ff */
[----:B------:R-:W-:Y:S02]  /*adb0*/  LOP3.LUT R32, R33, 0x380, RZ, 0xc0, !PT ;  /* 0x0000038021207812 */ /* 0x000fe400078ec0ff */
[----:B------:R-:W-:-:S02]  /*adc0*/  LOP3.LUT R36, R37, 0x380, RZ, 0xc0, !PT ;  /* 0x0000038025247812 */ /* 0x000fc400078ec0ff */
[----:B------:R-:W-:Y:S02]  /*add0*/  LOP3.LUT R60, R61, 0x380, RZ, 0xc0, !PT ;  /* 0x000003803d3c7812 */ /* 0x000fe400078ec0ff */
[----:B------:R-:W-:Y:S01]  /*ade0*/  LOP3.LUT R0, R9, 0x380, RZ, 0xc0, !PT ;  /* 0x0000038009007812 */ /* 0x000fe200078ec0ff */
[----:B------:R-:W-:Y:S01]  /*adf0*/  UIMAD UR10, UR11, UR12, URZ ;  /* 0x0000000c0b0a72a4 */ /* 0x000fe2000f8e023f */
[----:B------:R-:W-:Y:S02]  /*ae00*/  SHF.R.U64 R32, R32, 0x3, RZ ;  /* 0x0000000320207819 */ /* 0x000fe400000012ff */
[----:B------:R-:W-:Y:S02]  /*ae10*/  SHF.R.U64 R36, R36, 0x3, RZ ;  /* 0x0000000324247819 */ /* 0x000fe400000012ff */
[----:B------:R-:W-:Y:S02]  /*ae20*/  SHF.R.U64 R60, R60, 0x3, RZ ;  /* 0x000000033c3c7819 */ /* 0x000fe400000012ff */
[----:B------:R-:W-:Y:S01]  /*ae30*/  SHF.R.U64 R0, R0, 0x3, RZ ;  /* 0x0000000300007819 */ /* 0x000fe200000012ff */
[----:B------:R-:W-:Y:S01]  /*ae40*/  UIMAD.WIDE.U32 UR8, UR4, UR12, URZ ;  /* 0x0000000c040872a5 */ /* 0x000fe2000f8e003f */
[----:B------:R-:W-:Y:S01]  /*ae50*/  LOP3.LUT R32, R32, R33, RZ, 0x3c, !PT ;  /* 0x0000002120207212 */ /* 0x000fe200078e3cff */
[--C-:B------:R-:W-:Y:S01]  /*ae60*/  IMAD.X R33, RZ, RZ, R5.reuse, P6 ;  /* 0x000000ffff217224 */ /* 0x100fe200030e0605 */
[----:B------:R-:W-:Y:S01]  /*ae70*/  LOP3.LUT R36, R36, R37, RZ, 0x3c, !PT ;  /* 0x0000002524247212 */ /* 0x000fe200078e3cff */
[--C-:B------:R-:W-:Y:S01]  /*ae80*/  IMAD.X R37, RZ, RZ, R5.reuse, P5 ;  /* 0x000000ffff257224 */ /* 0x100fe200028e0605 */
[----:B------:R-:W-:Y:S01]  /*ae90*/  LOP3.LUT R60, R60, R61, RZ, 0x3c, !PT ;  /* 0x0000003d3c3c7212 */ /* 0x000fe200078e3cff */
[----:B------:R-:W-:Y:S01]  /*aea0*/  IMAD.X R61, RZ, RZ, R5, P4 ;  /* 0x000000ffff3d7224 */ /* 0x000fe200020e0605 */
[----:B------:R-:W-:Y:S01]  /*aeb0*/  ISETP.GE.OR P0, PT, R6, R77, P0 ;  /* 0x0000004d0600720c */ /* 0x000fe20000706670 */
[----:B------:R-:W-:Y:S01]  /*aec0*/  UIMAD UR10, UR4, UR13, UR10 ;  /* 0x0000000d040a72a4 */ /* 0x000fe2000f8e020a */
[----:B------:R-:W-:-:S02]  /*aed0*/  IADD3 R69, P6, R4, 0xc000, RZ ;  /* 0x0000c00004457810 */ /* 0x000fc40007fde0ff */
[C---:B------:R-:W-:Y:S01]  /*aee0*/  IADD3 R65, P5, R4.reuse, 0xd000, RZ ;  /* 0x0000d00004417810 */ /* 0x040fe20007fbe0ff */
[----:B------:R-:W-:Y:S01]  /*aef0*/  ULDC.64 UR12, c[0x0][0xbe8] ;  /* 0x0002fa00000c7ab9 */ /* 0x000fe20000000a00 */
[C---:B------:R-:W-:Y:S02]  /*af00*/  IADD3 R57, P4, R4.reuse, 0xe000, RZ ;  /* 0x0000e00004397810 */ /* 0x040fe40007f9e0ff */
[----:B------:R-:W-:Y:S02]  /*af10*/  LOP3.LUT R11, R4, 0x380, RZ, 0xc0, !PT ;  /* 0x00000380040b7812 */ /* 0x000fe400078ec0ff */
[----:B------:R-:W-:Y:S01]  /*af20*/  LOP3.LUT R52, R0, R9, RZ, 0x3c, !PT ;  /* 0x0000000900347212 */ /* 0x000fe200078e3cff */
[----:B------:R-:W-:Y:S01]  /*af30*/  IMAD R0, R219, 0x20, R223 ;  /* 0x00000020db007824 */ /* 0x000fe200078e02df */
[----:B------:R-:W-:Y:S01]  /*af40*/  UIADD3 UR9, UR9, UR10, URZ ;  /* 0x0000000a09097290 */ /* 0x000fe2000fffe03f */
[----:B------:R-:W-:Y:S01]  /*af50*/  LOP3.LUT R68, R69, 0x380, RZ, 0xc0, !PT ;  /* 0x0000038045447812 */ /* 0x000fe200078ec0ff */
[----:B------:R-:W-:Y:S01]  /*af60*/  UIMAD UR4, UR15, UR12, URZ ;  /* 0x0000000c0f0472a4 */ /* 0x000fe2000f8e023f */
[----:B------:R-:W-:Y:S01]  /*af70*/  LOP3.LUT R64, R65, 0x380, RZ, 0xc0, !PT ;  /* 0x0000038041407812 */ /* 0x000fe200078ec0ff */
[----:B--2---:R2:W-:Y:S01]  /*af80*/  @!P0 ST.E desc[UR36][R46.64], R2 ;  /* 0x000000022e008985 */ /* 0x0045e2000c101924 */
[----:B------:R-:W-:-:S02]  /*af90*/  LOP3.LUT R56, R57, 0x380, RZ, 0xc0, !PT ;  /* 0x0000038039387812 */ /* 0x000fc400078ec0ff */
[----:B------:R-:W-:Y:S01]  /*afa0*/  SHF.R.U64 R11, R11, 0x3, RZ ;  /* 0x000000030b0b7819 */ /* 0x000fe200000012ff */
[----:B------:R-:W-:Y:S01]  /*afb0*/  VIADD R6, R0, UR61 ;  /* 0x0000003d00067c36 */ /* 0x000fe20008000000 */
[----:B------:R-:W-:Y:S01]  /*afc0*/  UIMAD UR4, UR20, UR13, UR4 ;  /* 0x0000000d140472a4 */ /* 0x000fe2000f8e0204 */
[----:B------:R-:W-:Y:S01]  /*afd0*/  SHF.R.U64 R68, R68, 0x3, RZ ;  /* 0x0000000344447819 */ /* 0x000fe200000012ff */
[----:B------:R-:W-:Y:S01]  /*afe0*/  UIMAD.WIDE.U32 UR8, UR20, UR12, UR8 ;  /* 0x0000000c140872a5 */ /* 0x000fe2000f8e0008 */
[----:B------:R-:W-:Y:S01]  /*aff0*/  SHF.R.U64 R64, R64, 0x3, RZ ;  /* 0x0000000340407819 */ /* 0x000fe200000012ff */
[----:B------:R-:W-:Y:S01]  /*b000*/  ULDC.64 UR10, c[0x0][0xbf0] ;  /* 0x0002fc00000a7ab9 */ /* 0x000fe20000000a00 */
[----:B------:R-:W-:Y:S01]  /*b010*/  SHF.R.U64 R56, R56, 0x3, RZ ;  /* 0x0000000338387819 */ /* 0x000fe200000012ff */
[----:B------:R-:W5:Y:S01]  /*b020*/  LD.E.128 R12, desc[UR36][R12.64] ;  /* 0x000000240c0c7980 */ /* 0x000f62000c101d00 */
[----:B------:R-:W-:Y:S01]  /*b030*/  LOP3.LUT R4, R11, R4, RZ, 0x3c, !PT ;  /* 0x000000040b047212 */ /* 0x000fe200078e3cff */
[----:B-1----:R-:W-:Y:S01]  /*b040*/  @P1 IMAD.HI.U32 R0, R6, R3, RZ ;  /* 0x0000000306001227 */ /* 0x002fe200078e00ff */
[----:B------:R-:W-:Y:S01]  /*b050*/  UIADD3 UR9, UR9, UR4, URZ ;  /* 0x0000000409097290 */ /* 0x000fe2000fffe03f */
[----:B------:R-:W-:Y:S01]  /*b060*/  LOP3.LUT R68, R68, R69, RZ, 0x3c, !PT ;  /* 0x0000004544447212 */ /* 0x000fe200078e3cff */
[----:B------:R-:W-:Y:S01]  /*b070*/  UIMAD UR4, UR19, UR10, URZ ;  /* 0x0000000a130472a4 */ /* 0x000fe2000f8e023f */
[----:B------:R-:W-:Y:S01]  /*b080*/  LOP3.LUT R64, R64, R65, RZ, 0x3c, !PT ;  /* 0x0000004140407212 */ /* 0x000fe200078e3cff */
[--C-:B------:R-:W-:Y:S01]  /*b090*/  IMAD.X R69, RZ, RZ, R5.reuse, P6 ;  /* 0x000000ffff457224 */ /* 0x100fe200030e0605 */
[----:B------:R-:W-:Y:S01]  /*b0a0*/  LOP3.LUT R56, R56, R57, RZ, 0x3c, !PT ;  /* 0x0000003938387212 */ /* 0x000fe200078e3cff */
[--C-:B------:R-:W-:Y:S01]  /*b0b0*/  IMAD.X R65, RZ, RZ, R5.reuse, P5 ;  /* 0x000000ffff417224 */ /* 0x100fe200028e0605 */
[----:B------:R-:W-:Y:S01]  /*b0c0*/  IADD3.X R53, RZ, R5, RZ, P3, !PT ;  /* 0x00000005ff357210 */ /* 0x000fe20001ffe4ff */
[----:B------:R-:W-:Y:S01]  /*b0d0*/  IMAD.X R57, RZ, RZ, R5, P4 ;  /* 0x000000ffff397224 */ /* 0x000fe200020e0605 */
[----:B------:R1:W5:Y:S01]  /*b0e0*/  LD.E.128 R8, desc[UR36][R4.64] ;  /* 0x0000002404087980 */ /* 0x000362000c101d00 */
[----:B------:R-:W-:-:S02]  /*b0f0*/  UIMAD UR4, UR18, UR11, UR4 ;  /* 0x0000000b120472a4 */ /* 0x000fc4000f8e0204 */
[----:B------:R-:W-:Y:S01]  /*b100*/  UIMAD.WIDE.U32 UR8, UR18, UR10, UR8 ;  /* 0x0000000a120872a5 */ /* 0x000fe2000f8e0008 */
[----:B------:R-:W5:Y:S02]  /*b110*/  LD.E.128 R16, desc[UR36][R16.64] ;  /* 0x0000002410107980 */ /* 0x000f64000c101d00 */
[----:B------:R-:W-:Y:S02]  /*b120*/  ULDC.64 UR10, c[0x0][0xbe0] ;  /* 0x0002f800000a7ab9 */ /* 0x000fe40000000a00 */
[----:B------:R-:W5:Y:S01]  /*b130*/  LD.E.128 R20, desc[UR36][R20.64] ;  /* 0x0000002414147980 */ /* 0x000f62000c101d00 */
[----:B-1----:R-:W-:Y:S01]  /*b140*/  IMAD.MOV.U32 R5, RZ, RZ, R6 ;  /* 0x000000ffff057224 */ /* 0x002fe200078e0006 */
[----:B0-----:R-:W-:Y:S01]  /*b150*/  @P1 SHF.R.U32.HI R5, RZ, R75, R0 ;  /* 0x0000004bff051219 */ /* 0x001fe20000011600 */
[----:B------:R-:W-:Y:S01]  /*b160*/  UIADD3 UR4, UR9, UR4, URZ ;  /* 0x0000000409047290 */ /* 0x000fe2000fffe03f */
[----:B------:R-:W5:Y:S02]  /*b170*/  LD.E.128 R24, desc[UR36][R24.64] ;  /* 0x0000002418187980 */ /* 0x000f64000c101d00 */
[--C-:B------:R-:W-:Y:S01]  /*b180*/  SHF.R.S32.HI R0, RZ, 0x1f, R5.reuse ;  /* 0x0000001fff007819 */ /* 0x100fe20000011405 */
[----:B------:R-:W-:Y:S01]  /*b190*/  IMAD.MOV R4, RZ, RZ, -R5 ;  /* 0x000000ffff047224 */ /* 0x000fe200078e0a05 */
[----:B------:R-:W5:Y:S01]  /*b1a0*/  LD.E.128 R28, desc[UR36][R28.64] ;  /* 0x000000241c1c7980 */ /* 0x000f62000c101d00 */
[----:B------:R-:W-:-:S02]  /*b1b0*/  IMAD.U32 R3, RZ, RZ, UR9 ;  /* 0x00000009ff037e24 */ /* 0x000fc4000f8e00ff */
[----:B------:R-:W-:Y:S01]  /*b1c0*/  IMAD R0, R0, UR10, RZ ;  /* 0x0000000a00007c24 */ /* 0x000fe2000f8e02ff */
[----:B------:R-:W5:Y:S01]  /*b1d0*/  LD.E.128 R32, desc[UR36][R32.64] ;  /* 0x0000002420207980 */ /* 0x000f62000c101d00 */
[----:B------:R-:W-:Y:S02]  /*b1e0*/  IMAD R73, R73, R4, R6 ;  /* 0x0000000449497224 */ /* 0x000fe400078e0206 */
[----:B--2---:R-:W-:Y:S01]  /*b1f0*/  IMAD.U32 R2, RZ, RZ, UR8 ;  /* 0x00000008ff027e24 */ /* 0x004fe2000f8e00ff */
[----:B------:R-:W5:Y:S01]  /*b200*/  LD.E.128 R36, desc[UR36][R36.64] ;  /* 0x0000002424247980 */ /* 0x000f62000c101d00 */
[----:B------:R-:W-:Y:S01]  /*b210*/  IMAD.U32 R3, RZ, RZ, UR4 ;  /* 0x00000004ff037e24 */ /* 0x000fe2000f8e00ff */
[----:B------:R-:W-:Y:S01]  /*b220*/  ULDC.64 UR8, c[0x0][0xbd8] ;  /* 0x0002f60000087ab9 */ /* 0x000fe20000000a00 */
[----:B------:R-:W-:Y:S01]  /*b230*/  IMAD R75, R5, UR11, R0 ;  /* 0x0000000b054b7c24 */ /* 0x000fe2000f8e0200 */
[----:B------:R-:W5:Y:S01]  /*b240*/  LD.E.128 R60, desc[UR36][R60.64] ;  /* 0x000000243c3c7980 */ /* 0x000f62000c101d00 */
[----:B------:R-:W-:-:S03]  /*b250*/  SHF.R.S32.HI R0, RZ, 0x1f, R73 ;  /* 0x0000001fff007819 */ /* 0x000fc60000011449 */
[----:B------:R-:W5:Y:S01]  /*b260*/  LD.E.128 R40, desc[UR36][R40.64] ;  /* 0x0000002428287980 */ /* 0x000f62000c101d00 */
[----:B------:R-:W-:-:S03]  /*b270*/  IMAD.WIDE.U32 R2, R5, UR10, R2 ;  /* 0x0000000a05027c25 */ /* 0x000fc6000f8e0002 */
        /* <DEDUP_REMOVED lines=31> */
[----:B------:R-:W-:Y:S02]  /*b470*/  ISETP.GE.AND P0, PT, R0, R77, PT ;  /* 0x0000004d0000720c */ /* 0x000fe40003f06270 */
[----:B------:R-:W-:-:S02]  /*b480*/  SHF.R.S32.HI R80, RZ, 0x1f, R218 ;  /* 0x0000001fff507819 */ /* 0x000fc400000114da */
[----:B------:R-:W-:Y:S02]  /*b490*/  SHF.R.S32.HI R81, RZ, 0x1f, R216 ;  /* 0x0000001fff517819 */ /* 0x000fe400000114d8 */
[----:B------:R-:W-:Y:S02]  /*b4a0*/  SHF.R.S32.HI R82, RZ, 0x1f, R217 ;  /* 0x0000001fff527819 */ /* 0x000fe400000114d9 */
[----:B------:R-:W-:Y:S01]  /*b4b0*/  SHF.R.S32.HI R83, RZ, 0x1f, R200 ;  /* 0x0000001fff537819 */ /* 0x000fe200000114c8 */
[----:B0-----:R-:W-:Y:S06]  /*b4c0*/  @P2 BRA `(.L_x_14769) ;  /* 0x0000000000442947 */ /* 0x001fec0003800000 */
        /* <DEDUP_REMOVED lines=17> */
.L_x_14769:
[----:B------:R-:W-:Y:S05]  /*b5e0*/  BSYNC B1 ;  /* 0x0000000000017941 */ /* 0x000fea0003800000 */
.L_x_14768:
[----:B0----5:R0:W3:Y:S01]  /*b5f0*/  SHFL.IDX PT, R11, R76, 0x1, 0x181f ;  /* 0x00381f004c0b7f89 */ /* 0x0210e200000e0000 */
[----:B------:R-:W-:Y:S03]  /*b600*/  BSSY B1, `(.L_x_14770) ;  /* 0x0000014000017945 */ /* 0x000fe60003800000 */
[----:B------:R0:W4:Y:S01]  /*b610*/  SHFL.IDX PT, R9, R6, 0x1, 0x181f ;  /* 0x00381f0006097f89 */ /* 0x00012200000e0000 */
[----:B------:R-:W-:Y:S05]  /*b620*/  @P1 BRA `(.L_x_14771) ;  /* 0x0000000000441947 */ /* 0x000fea0003800000 */
[----:B------:R-:W-:Y:S02]  /*b630*/  ULDC UR4, c[0x0][0xbc8] ;  /* 0x0002f20000047ab9 */ /* 0x000fe40000000800 */
[----:B------:R-:W-:Y:S02]  /*b640*/  ISETP.GE.AND P4, PT, R200, UR4, PT ;  /* 0x00000004c8007c0c */ /* 0x000fe4000bf86270 */
[----:B------:R-:W-:Y:S02]  /*b650*/  ISETP.GE.AND P3, PT, R217, UR4, PT ;  /* 0x00000004d9007c0c */ /* 0x000fe4000bf66270 */
[----:B------:R-:W-:Y:S02]  /*b660*/  ISETP.GE.AND P2, PT, R216, UR4, PT ;  /* 0x00000004d8007c0c */ /* 0x000fe4000bf46270 */
[----:B------:R-:W-:-:S07]  /*b670*/  ISETP.GE.AND P1, PT, R218, UR4, PT ;  /* 0x00000004da007c0c */ /* 0x000fce000bf26270 */
[CC--:B----4-:R-:W-:Y:S02]  /*b680*/  @!P4 LEA R2, P6, R200.reuse, R9.reuse, 0x1 ;  /* 0x00000009c802c211 */ /* 0x0d0fe400078c08ff */
[C---:B------:R-:W-:Y:S02]  /*b690*/  @!P3 LEA R4, P5, R217.reuse, R9, 0x1 ;  /* 0x00000009d904b211 */ /* 0x040fe400078a08ff */
[----:B---3--:R-:W-:Y:S02]  /*b6a0*/  @!P4 LEA.HI.X R3, R200, R11, R83, 0x1, P6 ;  /* 0x0000000bc803c211 */ /* 0x008fe400030f0c53 */
        /* <DEDUP_REMOVED lines=9> */
.L_x_14771:
[----:B------:R-:W-:Y:S05]  /*b740*/  BSYNC B1 ;  /* 0x0000000000017941 */ /* 0x000fea0003800000 */
.L_x_14770:
[----:B---3--:R3:W0:Y:S01]  /*b750*/  SHFL.IDX PT, R11, R76, 0x2, 0x181f ;  /* 0x00581f004c0b7f89 */ /* 0x00862200000e0000 */
        /* <DEDUP_REMOVED lines=15> */
[----:B----4-:R-:W-:-:S02]  /*b850*/  @!P1 LEA.HI.X R9, R216, R11, R81, 0x1, P4 ;  /* 0x0000000bd8099211 */ /* 0x010fc400020f0c51 */
[----:B------:R-:W-:Y:S01]  /*b860*/  @!P0 LEA.HI.X R11, R218, R11, R80, 0x1, P6 ;  /* 0x0000000bda0b8211 */ /* 0x000fe200030f0c50 */
[----:B------:R0:W-:Y:S04]  /*b870*/  @!P2 ST.E.128 desc[UR36][R4.64], R32 ;  /* 0x000000200400a985 */ /* 0x0001e8000c101d24 */
[----:B------:R0:W-:Y:S04]  /*b880*/  @!P1 ST.E.128 desc[UR36][R8.64], R44 ;  /* 0x0000002c08009985 */ /* 0x0001e8000c101d24 */
[----:B------:R0:W-:Y:S02]  /*b890*/  @!P0 ST.E.128 desc[UR36][R10.64], R56 ;  /* 0x000000380a008985 */ /* 0x0001e4000c101d24 */
.L_x_14773:
[----:B------:R-:W-:Y:S05]  /*b8a0*/  BSYNC B1 ;  /* 0x0000000000017941 */ /* 0x000fea0003800000 */
.L_x_14772:
[----:B------:R-:W-:Y:S01]  /*b8b0*/  IADD3 R0, R78, 0x60, RZ ;  /* 0x000000604e007810 */ /* 0x000fe20007ffe0ff */
[----:B0-----:R0:W0:Y:S03]  /*b8c0*/  SHFL.IDX PT, R11, R76, 0x3, 0x181f ;  /* 0x00781f004c0b7f89 */ /* 0x00102600000e0000 */
        /* <DEDUP_REMOVED lines=12> */
[----:B----4-:R-:W-:Y:S01]  /*b990*/  @!P5 LEA.HI.X R9, R216, R11, R81, 0x1, P2 ;  /* 0x0000000bd809d211 */ /* 0x010fe200010f0c51 */
        /* <DEDUP_REMOVED lines=9> */
.L_x_14766:
[----:B------:R-:W-:Y:S01]  /*ba30*/  R2UR UR4, R220 ;  /* 0x00000000dc0472ca */ /* 0x000fe200000e0000 */
[----:B------:R-:W-:Y:S01]  /*ba40*/  ULDC.64 UR10, c[0x0][0xd00] ;  /* 0x00034000000a7ab9 */ /* 0x000fe20000000a00 */
[----:B------:R-:W-:Y:S01]  /*ba50*/  R2UR UR7, R222 ;  /* 0x00000000de0772ca */ /* 0x000fe200000e0000 */
[----:B------:R-:W-:Y:S01]  /*ba60*/  UISETP.NE.U32.AND UP0, UPT, UR10, URZ, UPT ;  /* 0x0000003f0a00728c */ /* 0x000fe2000bf05070 */
[----:B------:R-:W0:Y:S01]  /*ba70*/  LDC R13, c[0x0][0xce8] ;  /* 0x00033a00ff0d7b82 */ /* 0x000e220000000800 */
[----:B------:R-:W-:Y:S02]  /*ba80*/  R2UR UR12, R221 ;  /* 0x00000000dd0c72ca */ /* 0x000fe400000e0000 */
[----:B------:R-:W-:-:S06]  /*ba90*/  UISETP.NE.AND.EX UP0, UPT, UR11, URZ, UPT, UP0 ;  /* 0x0000003f0b00728c */ /* 0x000fcc000bf05300 */
[----:B------:R-:W-:Y:S01]  /*baa0*/  USHF.L.U32 UR8, UR4, 0x2, URZ ;  /* 0x0000000204087899 */ /* 0x000fe2000800063f */
[----:B------:R-:W-:Y:S01]  /*bab0*/  PLOP3.LUT P2, PT, PT, PT, UP0, 0x80, 0x0 ;  /* 0x000000000000781c */ /* 0x000fe20003f4f008 */
[----:B------:R-:W-:Y:S02]  /*bac0*/  USHF.L.U64.HI UR9, UR4, 0x2, UR7 ;  /* 0x0000000204097899 */ /* 0x000fe40008010207 */
[----:B------:R-:W-:-:S04]  /*bad0*/  UIADD3 UR4, UP1, UR8, UR10, URZ ;  /* 0x0000000a08047290 */ /* 0x000fc8000ff3e03f */
[----:B------:R-:W-:Y:S02]  /*bae0*/  UIADD3.X UR7, UR9, UR11, URZ, UP1, !UPT ;  /* 0x0000000b09077290 */ /* 0x000fe40008ffe43f */
[----:B------:R-:W-:Y:S01]  /*baf0*/  IMAD.U32 R2, RZ, RZ, UR4 ;  /* 0x00000004ff027e24 */ /* 0x000fe2000f8e00ff */
        /* <DEDUP_REMOVED lines=27> */
.L_x_14775:
[----:B------:R-:W-:Y:S01]  /*bcb0*/  R2UR UR8, R220 ;  /* 0x00000000dc0872ca */ /* 0x000fe200000e0000 */
[----:B------:R-:W-:Y:S01]  /*bcc0*/  BSSY B1, `(.L_x_14776) ;  /* 0x000002f000017945 */ /* 0x000fe20003800000 */
[----:B------:R-:W-:-:S11]  /*bcd0*/  R2UR UR7, R222 ;  /* 0x00000000de0772ca */ /* 0x000fd600000e0000 */
        /* <DEDUP_REMOVED lines=12> */
[----:B------:R-:W-:Y:S01]  /*bda0*/  R2UR UR16, R221 ;  /* 0x00000000dd1072ca */ /* 0x000fe200000e0000 */
[----:B------:R-:W-:Y:S01]  /*bdb0*/  UIMAD UR7, UR11, UR14, URZ ;  /* 0x0000000e0b0772a4 */ /* 0x000fe2000f8e023f */
[----:B------:R-:W-:Y:S01]  /*bdc0*/  IMAD.MOV.U32 R2, RZ, RZ, R4 ;  /* 0x000000ffff027224 */ /* 0x000fe200078e0004 */
[----:B------:R-:W-:Y:S01]  /*bdd0*/  UMOV UR8, UR4 ;  /* 0x0000000400087c82 */ /* 0x000fe20008000000 */
[----:B------:R-:W-:-:S07]  /*bde0*/  UMOV UR9, UR10 ;  /* 0x0000000a00097c82 */ /* 0x000fce0008000000 */
        /* <DEDUP_REMOVED lines=25> */
[----:B------:R-:W-:Y:S02]  /*bf80*/  LEA.HI.X R5, R2, UR9, R3, 0x2, P1 ;  /* 0x0000000902057c11 */ /* 0x000fe400088f1403 */
[----:B------:R-:W-:-:S05]  /*bf90*/  MOV R3, 0xff800000 ;  /* 0xff80000000037802 */ /* 0x000fca0000000f00 */
[----:B------:R0:W-:Y:S02]  /*bfa0*/  STG.E desc[UR36][R4.64], R3 ;  /* 0x0000000304007986 */ /* 0x0001e4000c101924 */
.L_x_14777:
[----:B------:R-:W-:Y:S05]  /*bfb0*/  BSYNC B1 ;  /* 0x0000000000017941 */ /* 0x000fea0003800000 */
.L_x_14776:
[----:B0-----:R-:W0:Y:S01]  /*bfc0*/  @P0 LDC R3, c[0x0][0xcf0] ;  /* 0x00033c00ff030b82 */ /* 0x001e220000000800 */
[----:B------:R-:W-:Y:S01]  /*bfd0*/  ULDC.64 UR14, c[0x0][0xba0] ;  /* 0x0002e800000e7ab9 */ /* 0x000fe20000000a00 */
[----:B------:R-:W-:Y:S01]  /*bfe0*/  R2UR UR16, R221 ;  /* 0x00000000dd1072ca */ /* 0x000fe200000e0000 */
[----:B------:R-:W-:Y:S01]  /*bff0*/  UIMAD UR7, UR10, UR14, URZ ;  /* 0x0000000e0a0772a4 */ /* 0x000fe2000f8e023f */
[----:B------:R-:W-:Y:S01]  /*c000*/  IMAD R2, R219, 0x20, R223 ;  /* 0x00000020db027824 */ /* 0x000fe200078e02df */
[----:B------:R-:W-:Y:S01]  /*c010*/  UIMAD.WIDE.U32 UR8, UR4, UR14, URZ ;  /* 0x0000000e040872a5 */ /* 0x000fe2000f8e003f */
[----:B------:R-:W-:Y:S01]  /*c020*/  BSSY B1, `(.L_x_14778) ;  /* 0x0000044000017945 */ /* 0x000fe20003800000 */
[----:B------:R-:W-:Y:S01]  /*c030*/  UIMAD UR7, UR4, UR15, UR7 ;  /* 0x0000000f040772a4 */ /* 0x000fe2000f8e0207 */
[----:B------:R-:W-:Y:S01]  /*c040*/  VIADD R6, R2, UR61 ;  /* 0x0000003d02067c36 */ /* 0x000fe20008000000 */
[----:B------:R-:W-:Y:S01]  /*c050*/  SHF.R.S32.HI R18, RZ, 0x1f, R218 ;  /* 0x0000001fff127819 */ /* 0x000fe200000114da */
[----:B------:R-:W-:Y:S01]  /*c060*/  ULDC.64 UR14, c[0x0][0xbe8] ;  /* 0x0002fa00000e7ab9 */ /* 0x000fe20000000a00 */
[----:B------:R-:W-:Y:S01]  /*c070*/  UIADD3 UR9, UR9, UR7, URZ ;  /* 0x0000000709097290 */ /* 0x000fe2000fffe03f */
[----:B------:R-:W-:Y:S01]  /*c080*/  @P0 IMAD.HI.U32 R2, R6, R11, RZ ;  /* 0x0000000b06020227 */ /* 0x000fe200078e00ff */
[----:B------:R-:W-:Y:S01]  /*c090*/  UIMAD UR4, UR11, UR14, URZ ;  /* 0x0000000e0b0472a4 */ /* 0x000fe2000f8e023f */
[----:B------:R-:W-:Y:S01]  /*c0a0*/  SHF.R.S32.HI R19, RZ, 0x1f, R216 ;  /* 0x0000001fff137819 */ /* 0x000fe200000114d8 */
[----:B------:R-:W-:Y:S01]  /*c0b0*/  UIMAD.WIDE.U32 UR8, UR16, UR14, UR8 ;  /* 0x0000000e100872a5 */ /* 0x000fe2000f8e0008 */
[----:B------:R-:W-:Y:S01]  /*c0c0*/  IMAD.MOV.U32 R5, RZ, RZ, R6 ;  /* 0x000000ffff057224 */ /* 0x000fe200078e0006 */
[----:B------:R-:W-:Y:S01]  /*c0d0*/  UIMAD UR4, UR16, UR15, UR4 ;  /* 0x0000000f100472a4 */ /* 0x000fe2000f8e0204 */
[----:B------:R-:W-:Y:S01]  /*c0e0*/  SHF.R.S32.HI R20, RZ, 0x1f, R217 ;  /* 0x0000001fff147819 */ /* 0x000fe200000114d9 */
[----:B------:R-:W-:Y:S01]  /*c0f0*/  ULDC.64 UR10, c[0x0][0xbf0] ;  /* 0x0002fc00000a7ab9 */ /* 0x000fe20000000a00 */
[----:B------:R-:W-:Y:S01]  /*c100*/  SHF.R.S32.HI R21, RZ, 0x1f, R200 ;  /* 0x0000001fff157819 */ /* 0x000fe200000114c8 */
[----:B------:R-:W-:-:S02]  /*c110*/  UIADD3 UR9, UR9, UR4, URZ ;  /* 0x0000000409097290 */ /* 0x000fc4000fffe03f */
[----:B------:R-:W-:Y:S01]  /*c120*/  UIMAD UR4, UR13, UR10, URZ ;  /* 0x0000000a0d0472a4 */ /* 0x000fe2000f8e023f */
[----:B0-----:R-:W-:Y:S01]  /*c130*/  @P0 SHF.R.U32.HI R5, RZ, R3, R2 ;  /* 0x00000003ff050219 */ /* 0x001fe20000011602 */
[----:B------:R-:W-:Y:S02]  /*c140*/  UIMAD.WIDE.U32 UR8, UR12, UR10, UR8 ;  /* 0x0000000a0c0872a5 */ /* 0x000fe4000f8e0008 */
[----:B------:R-:W-:Y:S01]  /*c150*/  UIMAD UR4, UR12, UR11, UR4 ;  /* 0x0000000b0c0472a4 */ /* 0x000fe2000f8e0204 */
[--C-:B------:R-:W-:Y:S01]  /*c160*/  SHF.R.S32.HI R2, RZ, 0x1f, R5.reuse ;  /* 0x0000001fff027819 */ /* 0x100fe20000011405 */
[----:B------:R-:W-:Y:S01]  /*c170*/  IMAD.MOV R9, RZ, RZ, -R5 ;  /* 0x000000ffff097224 */ /* 0x000fe200078e0a05 */
[----:B------:R-:W-:Y:S01]  /*c180*/  ULDC.64 UR10, c[0x0][0xbe0] ;  /* 0x0002f800000a7ab9 */ /* 0x000fe20000000a00 */
[----:B------:R-:W-:Y:S02]  /*c190*/  UIADD3 UR4, UR9, UR4, URZ ;  /* 0x0000000409047290 */ /* 0x000fe4000fffe03f */
[----:B------:R-:W-:-:S02]  /*c1a0*/  IMAD.U32 R3, RZ, RZ, UR9 ;  /* 0x00000009ff037e24 */ /* 0x000fc4000f8e00ff */
        /* <DEDUP_REMOVED lines=43> */
.L_x_14779:
[----:B------:R-:W-:Y:S05]  /*c460*/  BSYNC B1 ;  /* 0x0000000000017941 */ /* 0x000fea0003800000 */
.L_x_14778:
        /* <DEDUP_REMOVED lines=21> */
.L_x_14781:
[----:B------:R-:W-:Y:S05]  /*c5c0*/  BSYNC B1 ;  /* 0x0000000000017941 */ /* 0x000fea0003800000 */
.L_x_14780:
        /* <DEDUP_REMOVED lines=21> */
.L_x_14783:
[----:B------:R-:W-:Y:S05]  /*c720*/  BSYNC B1 ;  /* 0x0000000000017941 */ /* 0x000fea0003800000 */
.L_x_14782:
[----:B------:R-:W-:Y:S01]  /*c730*/  IADD3 R0, R6, 0x60, RZ ;  /* 0x0000006006007810 */ /* 0x000fe20007ffe0ff */
[----:B0-23--:R-:W0:Y:S03]  /*c740*/  SHFL.IDX PT, R5, R5, 0x3, 0x181f ;  /* 0x00781f0005057f89 */ /* 0x00de2600000e0000 */
        /* <DEDUP_REMOVED lines=20> */
.L_x_14774:
[----:B------:R-:W-:Y:S05]  /*c890*/  BSYNC B0 ;  /* 0x0000000000007941 */ /* 0x000fea0003800000 */
.L_x_14765:
[----:B------:R-:W-:Y:S02]  /*c8a0*/  ULDC UR4, c[0x0][0xd3c] ;  /* 0x00034f0000047ab9 */ /* 0x000fe40000000800 */
[----:B------:R-:W-:-:S13]  /*c8b0*/  ISETP.GE.AND P0, PT, R7, UR4, PT ;  /* 0x0000000407007c0c */ /* 0x000fda000bf06270 */
[----:B------:R-:W-:Y:S05]  /*c8c0*/  @!P0 BRA `(.L_x_14784) ;  /* 0xffffff44004c8947 */ /* 0x000fea000383ffff */
[----:B------:R-:W-:Y:S05]  /*c8d0*/  EXIT ;  /* 0x000000000000794d */ /* 0x000fea0003800000 */
.L_x_14722:
        /* <DEDUP_REMOVED lines=16> */
.L_x_14785:
        /* <DEDUP_REMOVED lines=40> */
.L_x_14791:
        /* <DEDUP_REMOVED lines=12> */
.L_x_14790:
[----:B------:R-:W-:Y:S05]  /*cd20*/  BSYNC B0 ;  /* 0x0000000000007941 */ /* 0x000fea0003800000 */
.L_x_14789:
        /* <DEDUP_REMOVED lines=20> */
.L_x_14787:
        /* <DEDUP_REMOVED lines=20> */
.L_x_14792:
        /* <DEDUP_REMOVED lines=59> */
.L_x_14788:
[----:B------:R-:W-:Y:S01]  /*d360*/  ULDC UR4, c[0x0][0xd3c] ;  /* 0x00034f0000047ab9 */ /* 0x000fe20000000800 */
[----:B------:R-:W-:Y:S02]  /*d370*/  IMAD.MOV.U32 R17, RZ, RZ, RZ ;  /* 0x000000ffff117224 */ /* 0x000fe400078e00ff */
[----:B------:R-:W-:Y:S02]  /*d380*/  IMAD.U32 R16, RZ, RZ, UR6 ;  /* 0x00000006ff107e24 */ /* 0x000fe4000f8e00ff */
[----:B------:R-:W-:Y:S02]  /*d390*/  IMAD.MOV.U32 R18, RZ, RZ, RZ ;  /* 0x000000ffff127224 */ /* 0x000fe400078e00ff */
[----:B------:R-:W-:-:S07]  /*d3a0*/  IMAD.U32 R19, RZ, RZ, UR4 ;  /* 0x00000004ff137e24 */ /* 0x000fce000f8e00ff */
.L_x_14793:
[----:B------:R-:W-:-:S13]  /*d3b0*/  ISETP.NE.AND P0, PT, R5, RZ, PT ;  /* 0x000000ff0500720c */ /* 0x000fda0003f05270 */
[----:B------:R-:W0:Y:S01]  /*d3c0*/  @!P0 S2R R3, SR_CgaCtaId ;  /* 0x0000000000038919 */ /* 0x000e220000008800 */
[----:B------:R-:W-:-:S04]  /*d3d0*/  @!P0 MOV R0, 0x400 ;  /* 0x0000040000008802 */ /* 0x000fc80000000f00 */
[----:B0-----:R-:W-:-:S05]  /*d3e0*/  @!P0 LEA R0, R3, R0, 0x18 ;  /* 0x0000000003008211 */ /* 0x001fca00078ec0ff */
[----:B------:R0:W-:Y:S01]  /*d3f0*/  @!P0 STS.128 [R0+0x324d0], R16 ;  /* 0x0324d01000008388 */ /* 0x0001e20000000c00 */
[----:B------:R-:W-:Y:S06]  /*d400*/  BAR.ARV 0x5, 0x180 ;  /* 0x0146000000007b1d */ /* 0x000fec0000002000 */
.L_x_14786:
        /* <DEDUP_REMOVED lines=18> */
[----:B------:R-:W-:Y:S02]  /*d530*/  LOP3.LUT R3, R2, 0x38, R5, 0x78, !PT ;  /* 0x0000003802037812 */ /* 0x000fe400078e7805 */
[----:B------:R-:W-:Y:S01]  /*d540*/  SHF.L.U32 R2, R5, 0x4, RZ ;  /* 0x0000000405027819 */ /* 0x000fe200000006ff */
[----:B------:R-:W-:Y:S01]  /*d550*/  ULOP3.LUT UR38, UR4, 0x2, URZ, 0xfc, !UPT ;  /* 0x0000000204267892 */ /* 0x000fe2000f8efc3f */
[----:B------:R-:W-:Y:S02]  /*d560*/  SHF.R.U32.HI R5, RZ, 0x3, R4 ;  /* 0x00000003ff057819 */ /* 0x000fe40000011604 */
[----:B------:R-:W-:Y:S01]  /*d570*/  UMOV UR4, 0x400 ;  /* 0x0000040000047882 */ /* 0x000fe20000000000 */
[----:B------:R-:W-:Y:S01]  /*d580*/  LOP3.LUT R30, R3, 0x200, R0, 0xf8, !PT ;  /* 0x00000200031e7812 */ /* 0x000fe200078ef800 */
[----:B0-----:R-:W-:Y:S01]  /*d590*/  ULEA UR4, UR5, UR4, 0x18 ;  /* 0x0000000405047291 */ /* 0x001fe2000f8ec03f */
[----:B------:R-:W-:Y:S02]  /*d5a0*/  LOP3.LUT R4, R0, 0x38, RZ, 0xc0, !PT ;  /* 0x0000003800047812 */ /* 0x000fe400078ec0ff */
[----:B------:R-:W-:-:S02]  /*d5b0*/  LOP3.LUT R0, R5, 0x70, R2, 0xf8, !PT ;  /* 0x0000007005007812 */ /* 0x000fc400078ef802 */
[C---:B------:R-:W-:Y:S01]  /*d5c0*/  LOP3.LUT R3, R4.reuse, 0x40, RZ, 0xfc, !PT ;  /* 0x0000004004037812 */ /* 0x040fe200078efcff */
[----:B------:R-:W-:Y:S01]  /*d5d0*/  IMAD.U32 R22, RZ, RZ, UR4 ;  /* 0x00000004ff167e24 */ /* 0x000fe2000f8e00ff */
[C---:B------:R-:W-:Y:S02]  /*d5e0*/  LOP3.LUT R2, R4.reuse, 0x80, RZ, 0xfc, !PT ;  /* 0x0000008004027812 */ /* 0x040fe400078efcff */
[----:B------:R-:W-:Y:S01]  /*d5f0*/  LOP3.LUT R0, R4, 0xc0, RZ, 0xfc, !PT ;  /* 0x000000c004007812 */ /* 0x000fe200078efcff */
[----:B---3--:R-:W-:-:S07]  /*d600*/  IMAD R26, R30, 0x2, R22 ;  /* 0x000000021e1a7824 */ /* 0x008fce00078e0216 */
.L_x_14861:
        /* <DEDUP_REMOVED lines=48> */
.L_x_14795:
        /* <DEDUP_REMOVED lines=9> */
.L_x_14796:
        /* <DEDUP_REMOVED lines=9> */
.L_x_14797:
[----:B------:R-:W3:Y:S01]  /*da30*/  LDL R4, [R1+0x4] ;  /* 0x0000040001047983 */ /* 0x000ee20000100800 */
[----:B012---:R-:W0:Y:S01]  /*da40*/  LDC R0, c[0x0][0x448] ;  /* 0x00011200ff007b82 */ /* 0x007e220000000800 */
[----:B-----5:R-:W-:Y:S01]  /*da50*/  IMAD.IADD R25, R25, 0x1, -R32 ;  /* 0x0000000119197824 */ /* 0x020fe200078e0a20 */
[----:B------:R-:W-:Y:S01]  /*da60*/  LOP3.LUT R23, R23, 0xfffeffff, RZ, 0xc0, !PT ;  /* 0xfffeffff17177812 */ /* 0x000fe200078ec0ff */
[----:B------:R-:W-:Y:S01]  /*da70*/  BSSY B7, `(.L_x_14798) ;  /* 0x0000424000077945 */ /* 0x000fe20003800000 */
[----:B0-----:R-:W-:Y:S02]  /*da80*/  ISETP.NE.AND P0, PT, R0, 0x1, PT ;  /* 0x000000010000780c */ /* 0x001fe40003f05270 */
[----:B------:R-:W-:-:S05]  /*da90*/  SHF.L.U32 R0, R17, 0x7, RZ ;  /* 0x0000000711007819 */ /* 0x000fca00000006ff */
[----:B------:R-:W-:-:S06]  /*daa0*/  VIADD R0, R0, 0x7f ;  /* 0x0000007f00007836 */ /* 0x000fcc0000000000 */
        /* <DEDUP_REMOVED lines=35> */
.L_x_14799:
        /* <DEDUP_REMOVED lines=20> */
.L_x_14802:
[----:B------:R-:W-:Y:S05]  /*de20*/  BSYNC B6 ;  /* 0x0000000000067941 */ /* 0x000fea0003800000 */
.L_x_14801:
        /* <DEDUP_REMOVED lines=20> */
.L_x_14805:
        /* <DEDUP_REMOVED lines=15> */
.L_x_14804:
[----:B------:R-:W-:Y:S05]  /*e060*/  BSYNC B6 ;  /* 0x0000000000067941 */ /* 0x000fea0003800000 */
.L_x_14803:
[----:B------:R-:W2:Y:S01]  /*e070*/  LDL R20, [R1+0xc] ;  /* 0x00000c0001147983 */ /* 0x000ea20000100800 */
[----:B------:R-:W-:Y:S01]  /*e080*/  ULDC.64 UR4, c[0x0][0xaf0] ;  /* 0x0002bc0000047ab9 */ /* 0x000fe20000000a00 */
[----:B------:R-:W0:Y:S01]  /*e090*/  LDC R10, c[0x0][0x430] ;  /* 0x00010c00ff0a7b82 */ /* 0x000e220000000800 */
[----:B------:R-:W-:Y:S01]  /*e0a0*/  ISETP.NE.U32.AND P0, PT, RZ, UR4, PT ;  /* 0x00000004ff007c0c */ /* 0x000fe2000bf05070 */
[----:B------:R-:W1:Y:S03]  /*e0b0*/  S2R R21, SR_TID.X ;  /* 0x0000000000157919 */ /* 0x000e660000002100 */
[----:B------:R-:W-:-:S13]  /*e0c0*/  ISETP.NE.AND.EX P0, PT, RZ, UR5, PT, P0 ;  /* 0x00000005ff007c0c */ /* 0x000fda000bf05300 */
[----:B------:R-:W-:Y:S01]  /*e0d0*/  @P0 IADD3 R2, P1, R28, UR4, RZ ;  /* 0x000000041c020c10 */ /* 0x000fe2000ff3e0ff */
[----:B------:R-:W-:Y:S01]  /*e0e0*/  ULDC UR4, c[0x0][0x320] ;  /* 0x0000c80000047ab9 */ /* 0x000fe20000000800 */
[----:B------:R-:W-:Y:S02]  /*e0f0*/  LOP3.LUT R23, R23, 0xffffffef, RZ, 0xc0, !PT ;  /* 0xffffffef17177812 */ /* 0x000fe400078ec0ff */
[----:B------:R-:W-:-:S05]  /*e100*/  @P0 IADD3.X R3, R31, UR5, RZ, P1, !PT ;  /* 0x000000051f030c10 */ /* 0x000fca0008ffe4ff */
[----:B------:R3:W5:Y:S01]  /*e110*/  @P0 LDG.E R29, desc[UR36][R2.64] ;  /* 0x00000024021d0981 */ /* 0x000762000c1e1900 */
[----:B------:R-:W-:Y:S01]  /*e120*/  UMOV UR5, 0xffffffff ;  /* 0xffffffff00057882 */ /* 0x000fe20000000000 */
[----:B-1----:R-:W-:-:S05]  /*e130*/  IMAD.SHL.U32 R4, R21, 0x8, RZ ;  /* 0x0000000815047824 */ /* 0x002fca00078e00ff */
        /* <DEDUP_REMOVED lines=15> */
[----:B--2---:R-:W-:Y:S01]  /*e230*/  VIADD R0, R20, 0xffffffff ;  /* 0xffffffff14007836 */ /* 0x004fe20000000000 */
[----:B0--3--:R-:W-:Y:S06]  /*e240*/  BRA.DIV UR5, `(.L_x_14806) ;  /* 0x0000004e05547947 */ /* 0x009fec000b800000 */
.L_x_14879:
        /* <DEDUP_REMOVED lines=24> */
[----:B------:R-:W-:Y:S01]  /*e3d0*/  @!P0 IMAD R7, R29, R7, R2 ;  /* 0x000000071d078224 */ /* 0x000fe200078e0202 */
[----:B------:R-:W-:-:S05]  /*e3e0*/  @!P0 MOV R2, R8 ;  /* 0x0000000800028202 */ /* 0x000fca0000000f00 */
[----:B------:R-:W-:-:S04]  /*e3f0*/  @!P0 IMAD.WIDE.U32 R2, R29, R6, R2 ;  /* 0x000000061d028225 */ /* 0x000fc800078e0002 */
[----:B------:R-:W-:Y:S01]  /*e400*/  @!P0 IMAD.IADD R7, R3, 0x1, R7 ;  /* 0x0000000103078824 */ /* 0x000fe200078e0207 */
[----:B-1----:R-:W-:-:S04]  /*e410*/  @!P0 LEA R4, P1, R2, R4, 0x2 ;  /* 0x0000000402048211 */ /* 0x002fc800078210ff */
[----:B------:R-:W-:Y:S01]  /*e420*/  @!P0 LEA.HI.X R5, R2, R5, R7, 0x2, P1 ;  /* 0x0000000502058211 */ /* 0x000fe200008f1407 */
[----:B------:R-:W-:Y:S01]  /*e430*/  IMAD.MOV R2, RZ, RZ, -R8 ;  /* 0x000000ffff027224 */ /* 0x000fe200078e0a08 */
[----:B------:R-:W-:-:S03]  /*e440*/  SEL R3, RZ, 0x1, P2 ;  /* 0x00000001ff037807 */ /* 0x000fc60001000000 */
[----:B------:R-:W-:Y:S01]  /*e450*/  IMAD R37, R10, R2, R37 ;  /* 0x000000020a257224 */ /* 0x000fe200078e0225 */
[----:B------:R0:W5:Y:S01]  /*e460*/  @!P0 LDG.E R36, desc[UR36][R4.64] ;  /* 0x0000002404248981 */ /* 0x000162000c1e1900 */
[----:B------:R-:W-:Y:S01]  /*e470*/  IMAD.U32 R2, RZ, RZ, UR38 ;  /* 0x00000026ff027e24 */ /* 0x000fe2000f8e00ff */
[----:B------:R-:W-:Y:S02]  /*e480*/  ISETP.GT.U32.AND P1, PT, R9, 0x5f, PT ;  /* 0x0000005f0900780c */ /* 0x000fe40003f24070 */
[----:B------:R0:W-:Y:S01]  /*e490*/  STL [R1+0x20], R3 ;  /* 0x0000200301007387 */ /* 0x0001e20000100800 */
[----:B------:R-:W-:Y:S02]  /*e4a0*/  LOP3.LUT R23, R23, 0xfffffbff, RZ, 0xc0, !PT ;  /* 0xfffffbff17177812 */ /* 0x000fe400078ec0ff */
[----:B------:R-:W-:Y:S02]  /*e4b0*/  ISETP.NE.AND P0, PT, R2, 0x3, PT ;  /* 0x000000030200780c */ /* 0x000fe40003f05270 */
[----:B------:R-:W-:-:S11]  /*e4c0*/  SHF.R.S32.HI R28, RZ, 0x1f, R18 ;  /* 0x0000001fff1c7819 */ /* 0x000fd60000011412 */
[----:B------:R-:W-:-:S04]  /*e4d0*/  @P0 LOP3.LUT R23, R23, 0x400, RZ, 0xfc, !PT ;  /* 0x0000040017170812 */ /* 0x000fc800078efcff */
[----:B------:R-:W-:-:S04]  /*e4e0*/  LOP3.LUT R23, R23, 0xffffffdf, RZ, 0xc0, !PT ;  /* 0xffffffdf17177812 */ /* 0x000fc800078ec0ff */
[----:B------:R-:W-:Y:S01]  /*e4f0*/  @P1 LOP3.LUT R23, R23, 0x20, RZ, 0xfc, !PT ;  /* 0x0000002017171812 */ /* 0x000fe200078efcff */
[----:B0-----:R-:W-:Y:S06]  /*e500*/  @!P0 BRA `(.L_x_14807) ;  /* 0x0000000000048947 */ /* 0x001fec0003800000 */
[----:B------:R-:W-:Y:S01]  /*e510*/  BPT.TRAP 0x1 ;  /* 0x000000040000795c */ /* 0x000fe20000300000 */
.L_x_14807:
[----:B------:R-:W-:Y:S01]  /*e520*/  IMAD R31, R0, -0x60, R25 ;  /* 0xffffffa0001f7824 */ /* 0x000fe200078e0219 */
[----:B------:R-:W-:Y:S01]  /*e530*/  SHF.L.U32 R0, R27, 0x1f, RZ ;  /* 0x0000001f1b007819 */ /* 0x000fe200000006ff */
[----:B------:R-:W-:Y:S01]  /*e540*/  IMAD R25, R24, 0x8, R22 ;  /* 0x0000000818197824 */ /* 0x000fe200078e0216 */
[----:B------:R-:W-:Y:S03]  /*e550*/  BSSY B0, `(.L_x_14808) ;  /* 0x0000003000007945 */ /* 0x000fe60003800000 */
[----:B------:R-:W0:Y:S02]  /*e560*/  SYNCS.PHASECHK.TRANS64.TRYWAIT P0, [R25+URZ+0x32440], R0 ;  /* 0x03244000190075a7 */ /* 0x000e24000800017f */
[----:B0-----:R-:W-:Y:S05]  /*e570*/  @!P0 BRA `(.L_x_14809) ;  /* 0x0000004800bc8947 */ /* 0x001fea0003800000 */
.L_x_14880:
[----:B------:R-:W-:Y:S05]  /*e580*/  BSYNC B0 ;  /* 0x0000000000007941 */ /* 0x000fea0003800000 */
.L_x_14808:
        /* <DEDUP_REMOVED lines=89> */
.L_x_14894:
        /* <DEDUP_REMOVED lines=10> */
.L_x_14811:
        /* <DEDUP_REMOVED lines=10> */
.L_x_14812:
[----:B------:R1:W5:Y:S01]  /*ec60*/  LDL.LU R0, [R1+0x8] ;  /* 0x0000080001007983 */ /* 0x0003620000300800 */
[----:B------:R-:W-:Y:S01]  /*ec70*/  LOP3.LUT P0, RZ, R23, 0x40, RZ, 0xc0, !PT ;  /* 0x0000004017ff7812 */ /* 0x000fe2000780c0ff */
[----:B------:R1:W-:-:S12]  /*ec80*/  SYNCS.ARRIVE.TRANS64.A1T0 RZ, [R25+URZ+0x32430], RZ ;  /* 0x032430ff19ff79a7 */ /* 0x0003d8000810003f */
[----:B------:R-:W-:Y:S05]  /*ec90*/  WARPSYNC.ALL ;  /* 0x0000000000007948 */ /* 0x000fea0003800000 */
[----:B0-----:R-:W-:Y:S01]  /*eca0*/  SEL R2, R34, RZ, !P0 ;  /* 0x000000ff22027207 */ /* 0x001fe20004000000 */
[----:B------:R-:W-:Y:S04]  /*ecb0*/  BSSY B6, `(.L_x_14813) ;  /* 0x000001a000067945 */ /* 0x000fe80003800000 */
[----:B------:R0:W-:Y:S01]  /*ecc0*/  STL [R1], R2 ;  /* 0x0000000201007387 */ /* 0x0001e20000100800 */
        /* <DEDUP_REMOVED lines=24> */
.L_x_14814:
[----:B------:R-:W-:Y:S05]  /*ee50*/  BSYNC B6 ;  /* 0x0000000000067941 */ /* 0x000fea0003800000 */
.L_x_14813:
[----:B------:R-:W2:Y:S01]  /*ee60*/  LDL R4, [R1+0x8] ;  /* 0x0000080001047983 */ /* 0x000ea20000100800 */
[----:B0-----:R-:W0:Y:S01]  /*ee70*/  S2R R2, SR_TID.X ;  /* 0x0000000000027919 */ /* 0x001e220000002100 */
[----:B------:R-:W-:Y:S01]  /*ee80*/  IMAD.MOV.U32 R21, RZ, RZ, R34 ;  /* 0x000000ffff157224 */ /* 0x000fe200078e0022 */
[----:B------:R-:W-:Y:S01]  /*ee90*/  ULDC.64 UR4, c[0x0][0x298] ;  /* 0x0000a60000047ab9 */ /* 0x000fe20000000a00 */
[----:B------:R-:W3:Y:S01]  /*eea0*/  LDC R5, c[0x0][0x448] ;  /* 0x00011200ff057b82 */ /* 0x000ee20000000800 */
[----:B------:R-:W4:Y:S01]  /*eeb0*/  LDL R20, [R1] ;  /* 0x0000000001147983 */ /* 0x000f220000100800 */
[----:B------:R-:W5:Y:S01]  /*eec0*/  S2R R34, SR_TID.X ;  /* 0x0000000000227919 */ /* 0x000f620000002100 */
[----:B0-----:R-:W-:-:S04]  /*eed0*/  LOP3.LUT R2, R2, 0x7f, RZ, 0xc0, !PT ;  /* 0x0000007f02027812 */ /* 0x001fc800078ec0ff */
[----:B------:R-:W-:Y:S02]  /*eee0*/  SHF.R.U32.HI R0, RZ, 0x3, R2 ;  /* 0x00000003ff007819 */ /* 0x000fe40000011602 */
[----:B------:R-:W0:Y:S02]  /*eef0*/  LDC R2, c[0x0][0x448] ;  /* 0x00011200ff027b82 */ /* 0x000e240000000800 */
[----:B0-----:R-:W-:Y:S01]  /*ef00*/  ISETP.NE.AND P6, PT, R2, 0x1, PT ;  /* 0x000000010200780c */ /* 0x001fe20003fc5270 */
[----:B-----5:R-:W-:-:S12]  /*ef10*/  IMAD.SHL.U32 R34, R34, 0x10, RZ ;  /* 0x0000001022227824 */ /* 0x020fd800078e00ff */
[----:B------:R-:W0:Y:S08]  /*ef20*/  @P6 LDC R3, c[0x0][0x44c] ;  /* 0x00011300ff036b82 */ /* 0x000e300000000800 */
[----:B------:R-:W5:Y:S01]  /*ef30*/  @P6 LDC R2, c[0x0][0x450] ;  /* 0x00011400ff026b82 */ /* 0x000f620000000800 */
[----:B------:R-:W-:-:S05]  /*ef40*/  LOP3.LUT R34, R0, 0x70, R34, 0xf8, !PT ;  /* 0x0000007000227812 */ /* 0x000fca00078ef822 */
[----:B------:R-:W-:-:S04]  /*ef50*/  IMAD R34, R17, 0x80, R34 ;  /* 0x0000008011227824 */ /* 0x000fc800078e0222 */
[----:B------:R-:W-:Y:S02]  /*ef60*/  IMAD.MOV.U32 R0, RZ, RZ, R34 ;  /* 0x000000ffff007224 */ /* 0x000fe400078e0022 */
[----:B0-----:R-:W-:-:S05]  /*ef70*/  @P6 IMAD.HI.U32 R3, R34, R3, RZ ;  /* 0x0000000322036227 */ /* 0x001fca00078e00ff */
[----:B-----5:R-:W-:Y:S01]  /*ef80*/  @P6 SHF.R.U32.HI R0, RZ, R2, R3 ;  /* 0x00000002ff006219 */ /* 0x020fe20000011603 */
[----:B------:R-:W-:Y:S01]  /*ef90*/  IMAD.WIDE.U32 R2, R35, UR4, RZ ;  /* 0x0000000423027c25 */ /* 0x000fe2000f8e00ff */
[----:B------:R-:W0:Y:S03]  /*efa0*/  S2R R6, SR_TID.X ;  /* 0x0000000000067919 */ /* 0x000e260000002100 */
        /* <DEDUP_REMOVED lines=12> */
[----:B------:R-:W-:-:S04]  /*f070*/  ULDC.64 UR4, c[0x0][0x2d0] ;  /* 0x0000b40000047ab9 */ /* 0x000fc80000000a00 */
[----:B------:R-:W-:Y:S02]  /*f080*/  IADD3 R3, R3, R4, RZ ;  /* 0x0000000403037210 */ /* 0x000fe40007ffe0ff */
        /* <DEDUP_REMOVED lines=12> */
[----:B------:R-:W-:Y:S01]  /*f150*/  ULDC.64 UR4, c[0x0][0x280] ;  /* 0x0000a00000047ab9 */ /* 0x000fe20000000a00 */
[----:B0-----:R-:W-:Y:S01]  /*f160*/  IMAD.SHL.U32 R20, R6, 0x8, RZ ;  /* 0x0000000806147824 */ /* 0x001fe200078e00ff */
[----:B------:R-:W-:Y:S01]  /*f170*/  LEA R0, P0, R2, UR4, 0x1 ;  /* 0x0000000402007c11 */ /* 0x000fe2000f8008ff */
        /* <DEDUP_REMOVED lines=8> */
[----:B------:R-:W-:Y:S10]  /*f200*/  BRA.DIV UR5, `(.L_x_14815) ;  /* 0x0000004605ac7947 */ /* 0x000ff4000b800000 */
[----:B------:R-:W2:Y:S01]  /*f210*/  LDL.LU R2, [R1+0x4] ;  /* 0x0000040001027983 */ /* 0x000ea20000300800 */
[----:B------:R-:W-:Y:S01]  /*f220*/  IMAD R17, R17, 0x80, R21 ;  /* 0x0000008011117824 */ /* 0x000fe200078e0215 */
[----:B------:R-:W-:Y:S02]  /*f230*/  LOP3.LUT R23, R23, 0xffffdfff, RZ, 0xc0, !PT ;  /* 0xffffdfff17177812 */ /* 0x000fe400078ec0ff */
[----:B------:R-:W0:Y:S01]  /*f240*/  SHFL.IDX PT, R9, R0, RZ, 0x181f ;  /* 0x00181fff00097589 */ /* 0x000e2200000e0000 */
[----:B------:R-:W-:-:S03]  /*f250*/  VIADD R7, R17, 0x10 ;  /* 0x0000001011077836 */ /* 0x000fc60000000000 */
[----:B------:R-:W3:Y:S04]  /*f260*/  SHFL.IDX PT, R3, R4, RZ, 0x181f ;  /* 0x00181fff04037589 */ /* 0x000ee800000e0000 */
[----:B------:R-:W4:Y:S04]  /*f270*/  SHFL.IDX PT, R6, R0, 0x1, 0x181f ;  /* 0x00381f0000067f89 */ /* 0x000f2800000e0000 */
[----:B------:R-:W-:Y:S04]  /*f280*/  SHFL.IDX PT, R10, R0, 0x2, 0x181f ;  /* 0x00581f00000a7f89 */ /* 0x000fe800000e0000 */
[----:B------:R-:W-:Y:S01]  /*f290*/  SHFL.IDX PT, R11, R0, 0x3, 0x181f ;  /* 0x00781f00000b7f89 */ /* 0x000fe200000e0000 */
[----:B--2---:R-:W-:-:S03]  /*f2a0*/  IMAD R5, R2, R5, RZ ;  /* 0x0000000502057224 */ /* 0x004fc600078e02ff */
[----:B------:R-:W2:Y:S02]  /*f2b0*/  SHFL.IDX PT, R2, R4, 0x1, 0x181f ;  /* 0x00381f0004027f89 */ /* 0x000ea400000e0000 */
[-C--:B------:R-:W-:Y:S02]  /*f2c0*/  ISETP.GE.AND P6, PT, R17, R5.reuse, PT ;  /* 0x000000051100720c */ /* 0x080fe40003fc6270 */
[----:B------:R-:W-:Y:S01]  /*f2d0*/  ISETP.GE.AND P5, PT, R7, R5, PT ;  /* 0x000000050700720c */ /* 0x000fe20003fa6270 */
[----:B------:R-:W-:-:S05]  /*f2e0*/  VIADD R7, R17, 0x20 ;  /* 0x0000002011077836 */ /* 0x000fca0000000000 */
[----:B------:R-:W-:-:S05]  /*f2f0*/  ISETP.GE.AND P3, PT, R7, R5, PT ;  /* 0x000000050700720c */ /* 0x000fca0003f66270 */
[----:B0-----:R-:W-:Y:S02]  /*f300*/  @!P6 LEA R9, P1, R20, R9, 0x1 ;  /* 0x000000091409e211 */ /* 0x001fe400078208ff */
[----:B------:R-:W-:-:S03]  /*f310*/  @P6 LOP3.LUT R23, R23, 0x2000, RZ, 0xfc, !PT ;  /* 0x0000200017176812 */ /* 0x000fc600078efcff */
[----:B---3--:R-:W-:Y:S01]  /*f320*/  @!P6 IMAD.X R3, RZ, RZ, R3, P1 ;  /* 0x000000ffff03e224 */ /* 0x008fe200008e0603 */
[----:B----4-:R-:W-:Y:S02]  /*f330*/  @!P5 LEA R6, P1, R20, R6, 0x1 ;  /* 0x000000061406d211 */ /* 0x010fe400078208ff */
[----:B------:R-:W-:-:S03]  /*f340*/  LOP3.LUT R23, R23, 0xffffefff, RZ, 0xc0, !PT ;  /* 0xffffefff17177812 */ /* 0x000fc600078ec0ff */
[----:B--2---:R-:W-:Y:S01]  /*f350*/  @!P5 IMAD.X R8, RZ, RZ, R2, P1 ;  /* 0x000000ffff08d224 */ /* 0x004fe200008e0602 */
[----:B------:R-:W-:Y:S01]  /*f360*/  @!P3 LEA R10, P1, R20, R10, 0x1 ;  /* 0x0000000a140ab211 */ /* 0x000fe200078208ff */
[----:B------:R-:W0:Y:S01]  /*f370*/  SHFL.IDX PT, R2, R4, 0x2, 0x181f ;  /* 0x00581f0004027f89 */ /* 0x000e2200000e0000 */
[----:B------:R-:W-:-:S04]  /*f380*/  @P5 LOP3.LUT R23, R23, 0x1000, RZ, 0xfc, !PT ;  /* 0x0000100017175812 */ /* 0x000fc800078efcff */
[----:B------:R-:W-:-:S04]  /*f390*/  LOP3.LUT R23, R23, 0xfffff7ff, RZ, 0xc0, !PT ;  /* 0xfffff7ff17177812 */ /* 0x000fc800078ec0ff */
[----:B------:R-:W-:-:S04]  /*f3a0*/  @P3 LOP3.LUT R23, R23, 0x800, RZ, 0xfc, !PT ;  /* 0x0000080017173812 */ /* 0x000fc800078efcff */
[----:B------:R-:W-:Y:S01]  /*f3b0*/  LOP3.LUT R23, R23, 0xfffffdff, RZ, 0xc0, !PT ;  /* 0xfffffdff17177812 */ /* 0x000fe200078ec0ff */
        /* <DEDUP_REMOVED lines=11> */
[----:B------:R-:W-:Y:S02]  /*f470*/  LOP3.LUT R23, R23, 0xffffff7f, RZ, 0xc0, !PT ;  /* 0xffffff7f17177812 */ /* 0x000fe400078ec0ff */
[----:B0-----:R-:W-:Y:S02]  /*f480*/  @!P2 IADD3.X R12, RZ, R2, RZ, P1, !PT ;  /* 0x00000002ff0ca210 */ /* 0x001fe40000ffe4ff */
[----:B------:R-:W0:Y:S01]  /*f490*/  SHFL.IDX PT, R2, R4, 0x4, 0x181f ;  /* 0x00981f0004027f89 */ /* 0x000e2200000e0000 */
[----:B--2---:R-:W-:-:S05]  /*f4a0*/  @!P4 LEA R14, P1, R20, R11, 0x1 ;  /* 0x0000000b140ec211 */ /* 0x004fca00078208ff */
[----:B0-----:R-:W-:Y:S02]  /*f4b0*/  @!P4 IMAD.X R11, RZ, RZ, R2, P1 ;  /* 0x000000ffff0bc224 */ /* 0x001fe400008e0602 */
[----:B------:R-:W-:-:S05]  /*f4c0*/  @!P6 IMAD.MOV.U32 R2, RZ, RZ, R9 ;  /* 0x000000ffff02e224 */ /* 0x000fca00078e0009 */
[----:B------:R0:W-:Y:S02]  /*f4d0*/  @!P6 LDGSTS.E.BYPASS.LTC128B.128 [R26+0x18400], desc[UR36][R2.64], !P0 ;  /* 0x18400000021aefae */ /* 0x0001e4000c101d64 */
[----:B0-----:R-:W-:Y:S02]  /*f4e0*/  @!P5 IMAD.MOV.U32 R2, RZ, RZ, R6 ;  /* 0x000000ffff02d224 */ /* 0x001fe400078e0006 */
[----:B------:R-:W-:Y:S01]  /*f4f0*/  @!P5 IMAD.MOV.U32 R3, RZ, RZ, R8 ;  /* 0x000000ffff03d224 */ /* 0x000fe200078e0008 */
[----:B------:R-:W-:Y:S04]  /*f500*/  SHFL.IDX PT, R6, R0, 0x6, 0x181f ;  /* 0x00d81f0000067f89 */ /* 0x000fe800000e0000 */
[----:B------:R0:W-:Y:S04]  /*f510*/  @!P5 LDGSTS.E.BYPASS.LTC128B.128 [R26+0x18c00], desc[UR36][R2.64], !P0 ;  /* 0x18c00000021adfae */ /* 0x0001e8000c101d64 */
[----:B------:R-:W2:Y:S04]  /*f520*/  SHFL.IDX PT, R8, R0, 0x5, 0x181f ;  /* 0x00b81f0000087f89 */ /* 0x000ea800000e0000 */
[----:B------:R-:W-:Y:S01]  /*f530*/  SHFL.IDX PT, R0, R0, 0x7, 0x181f ;  /* 0x00f81f0000007f89 */ /* 0x000fe200000e0000 */
[----:B0-----:R-:W-:-:S02]  /*f540*/  @!P3 IMAD.MOV.U32 R2, RZ, RZ, R10 ;  /* 0x000000ffff02b224 */ /* 0x001fc400078e000a */
[----:B------:R-:W-:Y:S02]  /*f550*/  @!P3 IMAD.MOV.U32 R3, RZ, RZ, R7 ;  /* 0x000000ffff03b224 */ /* 0x000fe400078e0007 */
[----:B------:R-:W0:Y:S04]  /*f560*/  SHFL.IDX PT, R7, R4, 0x5, 0x181f ;  /* 0x00b81f0004077f89 */ /* 0x000e2800000e0000 */
[----:B------:R3:W-:Y:S02]  /*f570*/  @!P3 LDGSTS.E.BYPASS.LTC128B.128 [R26+0x19400], desc[UR36][R2.64], !P0 ;  /* 0x19400000021abfae */ /* 0x0007e4000c101d64 */
[----:B---3--:R-:W-:Y:S02]  /*f580*/  VIADD R2, R17, 0x50 ;  /* 0x0000005011027836 */ /* 0x008fe40000000000 */
[----:B------:R-:W-:-:S03]  /*f590*/  @!P2 IMAD.MOV.U32 R3, RZ, RZ, R12 ;  /* 0x000000ffff03a224 */ /* 0x000fc600078e000c */
[----:B------:R-:W-:Y:S01]  /*f5a0*/  ISETP.GE.AND P3, PT, R2, R5, PT ;  /* 0x000000050200720c */ /* 0x000fe20003f66270 */
[----:B------:R-:W-:-:S05]  /*f5b0*/  @!P2 IMAD.MOV.U32 R2, RZ, RZ, R13 ;  /* 0x000000ffff02a224 */ /* 0x000fca00078e000d */
[----:B------:R3:W-:Y:S07]  /*f5c0*/  @!P2 LDGSTS.E.BYPASS.LTC128B.128 [R26+0x19c00], desc[UR36][R2.64], !P0 ;  /* 0x19c00000021aafae */ /* 0x0007ee000c101d64 */
[----:B--2---:R-:W-:Y:S02]  /*f5d0*/  @!P3 LEA R8, P1, R20, R8, 0x1 ;  /* 0x000000081408b211 */ /* 0x004fe400078208ff */
[----:B------:R-:W-:Y:S01]  /*f5e0*/  @P3 LOP3.LUT R23, R23, 0x80, RZ, 0xfc, !PT ;  /* 0x0000008017173812 */ /* 0x000fe200078efcff */
[----:B---3--:R-:W2:Y:S01]  /*f5f0*/  SHFL.IDX PT, R2, R4, 0x6, 0x181f ;  /* 0x00d81f0004027f89 */ /* 0x008ea200000e0000 */
[----:B------:R-:W-:-:S02]  /*f600*/  VIADD R3, R17, 0x60 ;  /* 0x0000006011037836 */ /* 0x000fc40000000000 */
[----:B------:R-:W-:Y:S01]  /*f610*/  LOP3.LUT R23, R23, 0xffffffbf, RZ, 0xc0, !PT ;  /* 0xffffffbf17177812 */ /* 0x000fe200078ec0ff */
[----:B0-----:R-:W-:Y:S01]  /*f620*/  @!P3 IMAD.X R7, RZ, RZ, R7, P1 ;  /* 0x000000ffff07b224 */ /* 0x001fe200008e0607 */
[----:B------:R-:W0:Y:S01]  /*f630*/  SHFL.IDX PT, R4, R4, 0x7, 0x181f ;  /* 0x00f81f0004047f89 */ /* 0x000e2200000e0000 */
[----:B------:R-:W-:Y:S01]  /*f640*/  ISETP.GE.AND P2, PT, R3, R5, PT ;  /* 0x000000050300720c */ /* 0x000fe20003f46270 */
[----:B------:R-:W-:-:S12]  /*f650*/  @!P4 IMAD.MOV.U32 R3, RZ, RZ, R11 ;  /* 0x000000ffff03c224 */ /* 0x000fd800078e000b */
[----:B------:R-:W-:Y:S02]  /*f660*/  @!P2 LEA R6, P1, R20, R6, 0x1 ;  /* 0x000000061406a211 */ /* 0x000fe400078208ff */
[----:B------:R-:W-:-:S03]  /*f670*/  @P2 LOP3.LUT R23, R23, 0x40, RZ, 0xfc, !PT ;  /* 0x0000004017172812 */ /* 0x000fc600078efcff */
[----:B--2---:R-:W-:Y:S01]  /*f680*/  @!P2 IMAD.X R9, RZ, RZ, R2, P1 ;  /* 0x000000ffff09a224 */ /* 0x004fe200008e0602 */
[----:B------:R-:W-:-:S05]  /*f690*/  @!P4 MOV R2, R14 ;  /* 0x0000000e0002c202 */ /* 0x000fca0000000f00 */
[----:B------:R2:W-:Y:S02]  /*f6a0*/  @!P4 LDGSTS.E.BYPASS.LTC128B.128 [R26+0x1a400], desc[UR36][R2.64], !P0 ;  /* 0x1a400000021acfae */ /* 0x0005e4000c101d64 */
[----:B--2---:R-:W-:Y:S02]  /*f6b0*/  @!P3 IMAD.MOV.U32 R2, RZ, RZ, R8 ;  /* 0x000000ffff02b224 */ /* 0x004fe400078e0008 */
[----:B------:R-:W-:-:S05]  /*f6c0*/  @!P3 IMAD.MOV.U32 R3, RZ, RZ, R7 ;  /* 0x000000ffff03b224 */ /* 0x000fca00078e0007 */
[----:B------:R2:W-:Y:S02]  /*f6d0*/  @!P3 LDGSTS.E.BYPASS.LTC128B.128 [R26+0x1ac00], desc[UR36][R2.64], !P0 ;  /* 0x1ac00000021abfae */ /* 0x0005e4000c101d64 */
[----:B--2---:R-:W-:Y:S02]  /*f6e0*/  @!P2 IMAD.MOV.U32 R2, RZ, RZ, R6 ;  /* 0x000000ffff02a224 */ /* 0x004fe400078e0006 */
[----:B------:R-:W-:-:S05]  /*f6f0*/  @!P2 IMAD.MOV.U32 R3, RZ, RZ, R9 ;  /* 0x000000ffff03a224 */ /* 0x000fca00078e0009 */
[----:B0-----:R2:W-:Y:S02]  /*f700*/  @!P2 LDGSTS.E.BYPASS.LTC128B.128 [R26+0x1b400], desc[UR36][R2.64], !P0 ;  /* 0x1b400000021aafae */ /* 0x0015e4000c101d64 */
.L_x_14911:
[----:B------:R-:W-:Y:S01]  /*f710*/  VIADD R17, R17, 0x70 ;  /* 0x0000007011117836 */ /* 0x000fe20000000000 */
[----:B------:R-:W-:-:S04]  /*f720*/  LOP3.LUT R23, R23, 0xffffbfff, RZ, 0xc0, !PT ;  /* 0xffffbfff17177812 */ /* 0x000fc800078ec0ff */
[----:B------:R-:W-:-:S13]  /*f730*/  ISETP.GE.AND P2, PT, R17, R5, PT ;  /* 0x000000051100720c */ /* 0x000fda0003f46270 */
[----:B--2---:R-:W-:Y:S02]  /*f740*/  @!P2 LEA R2, P1, R20, R0, 0x1 ;  /* 0x000000001402a211 */ /* 0x004fe400078208ff */
        /* <DEDUP_REMOVED lines=8> */
.L_x_14816:
        /* <DEDUP_REMOVED lines=28> */
.L_x_14818:
[----:B------:R-:W-:Y:S05]  /*f990*/  BSYNC B6 ;  /* 0x0000000000067941 */ /* 0x000fea0003800000 */
.L_x_14817:
[----:B------:R-:W2:Y:S01]  /*f9a0*/  LDL.LU R21, [R1+0x8] ;  /* 0x0000080001157983 */ /* 0x000ea20000300800 */
[----:B0-----:R-:W0:Y:S01]  /*f9b0*/  LDC R2, c[0x0][0x448] ;  /* 0x00011200ff027b82 */ /* 0x001e220000000800 */
[----:B------:R-:W-:Y:S02]  /*f9c0*/  ULDC.64 UR4, c[0x0][0x398] ;  /* 0x0000e60000047ab9 */ /* 0x000fe40000000a00 */
[----:B------:R-:W3:Y:S04]  /*f9d0*/  LDL.LU R20, [R1+0x10] ;  /* 0x0000100001147983 */ /* 0x000ee80000300800 */
[----:B------:R-:W4:Y:S01]  /*f9e0*/  LDL.LU R17, [R1] ;  /* 0x0000000001117983 */ /* 0x000f220000300800 */
        /* <DEDUP_REMOVED lines=34> */
[----:B------:R-:W-:Y:S01]  /*fc10*/  IMAD R0, R0, UR4, RZ ;  /* 0x0000000400007c24 */ /* 0x000fe2000f8e02ff */
[----:B------:R-:W-:Y:S01]  /*fc20*/  SHF.L.U32 R17, R6, 0x3, RZ ;  /* 0x0000000306117819 */ /* 0x000fe200000006ff */
[----:B------:R-:W-:-:S04]  /*fc30*/  IMAD.WIDE.U32 R2, R4, UR4, R2 ;  /* 0x0000000404027c25 */ /* 0x000fc8000f8e0002 */
[----:B------:R-:W-:Y:S01]  /*fc40*/  IMAD R0, R4, UR5, R0 ;  /* 0x0000000504007c24 */ /* 0x000fe2000f8e0200 */
        /* <DEDUP_REMOVED lines=18> */
[----:B------:R-:W2:Y:S10]  /*fd70*/  SHFL.IDX PT, R2, R4, RZ, 0x181f ;  /* 0x00181fff04027589 */ /* 0x000eb400000e0000 */
[----:B0-----:R-:W-:-:S02]  /*fd80*/  @!P6 LEA R5, P0, R8, R14, 0x1 ;  /* 0x0000000e0805e211 */ /* 0x001fc400078008ff */
[----:B------:R-:W0:Y:S03]  /*fd90*/  SHFL.IDX PT, R14, R0, 0x1, 0x181f ;  /* 0x00381f00000e7f89 */ /* 0x000e2600000e0000 */
[----:B--2---:R-:W-:Y:S02]  /*fda0*/  @!P6 IMAD.X R3, RZ, RZ, R2, P0 ;  /* 0x000000ffff03e224 */ /* 0x004fe400000e0602 */
[----:B------:R-:W-:Y:S02]  /*fdb0*/  @!P6 IMAD.MOV.U32 R2, RZ, RZ, R5 ;  /* 0x000000ffff02e224 */ /* 0x000fe400078e0005 */
[----:B------:R-:W2:Y:S04]  /*fdc0*/  SHFL.IDX PT, R5, R4, 0x1, 0x181f ;  /* 0x00381f0004057f89 */ /* 0x000ea800000e0000 */
[----:B------:R-:W-:Y:S04]  /*fdd0*/  @!P6 LDGSTS.E.BYPASS.LTC128B.128 [R26+0x22400], desc[UR36][R2.64], !P4 ;  /* 0x22400000021aefae */ /* 0x000fe8000e101d64 */
[----:B------:R-:W-:Y:S04]  /*fde0*/  @!P6 LDGSTS.E.BYPASS.LTC128B.128 [R26+0x26400], desc[UR36][R2.64+0x80], !P3 ;  /* 0x26400080021aefae */ /* 0x000fe8000d901d64 */
[----:B------:R-:W-:Y:S04]  /*fdf0*/  @!P6 LDGSTS.E.BYPASS.LTC128B.128 [R26+0x2a400], desc[UR36][R2.64+0x100], !P2 ;  /* 0x2a400100021aefae */ /* 0x000fe8000d101d64 */
[----:B------:R3:W-:Y:S01]  /*fe00*/  @!P6 LDGSTS.E.BYPASS.LTC128B.128 [R26+0x2e400], desc[UR36][R2.64+0x180], !P1 ;  /* 0x2e400180021aefae */ /* 0x0007e2000c901d64 */
[----:B0-----:R-:W-:-:S02]  /*fe10*/  @!P5 LEA R6, P0, R8, R14, 0x1 ;  /* 0x0000000e0806d211 */ /* 0x001fc400078008ff */
[C---:B------:R-:W-:Y:S01]  /*fe20*/  LOP3.LUT P6, RZ, R23.reuse, 0x80, RZ, 0xc0, !PT ;  /* 0x0000008017ff7812 */ /* 0x040fe200078cc0ff */
[----:B------:R-:W0:Y:S01]  /*fe30*/  SHFL.IDX PT, R14, R0, 0x2, 0x181f ;  /* 0x00581f00000e7f89 */ /* 0x000e2200000e0000 */
[----:B------:R-:W-:Y:S01]  /*fe40*/  LOP3.LUT R23, R23, 0xfff7ffff, RZ, 0xc0, !PT ;  /* 0xfff7ffff17177812 */ /* 0x000fe200078ec0ff */
[----:B--2---:R-:W-:Y:S02]  /*fe50*/  @!P5 IMAD.X R7, RZ, RZ, R5, P0 ;  /* 0x000000ffff07d224 */ /* 0x004fe400000e0605 */
[----:B------:R-:W2:Y:S01]  /*fe60*/  SHFL.IDX PT, R5, R4, 0x2, 0x181f ;  /* 0x00581f0004057f89 */ /* 0x000ea200000e0000 */
[----:B---3--:R-:W-:Y:S02]  /*fe70*/  @!P5 IMAD.MOV.U32 R2, RZ, RZ, R6 ;  /* 0x000000ffff02d224 */ /* 0x008fe400078e0006 */
[----:B------:R-:W-:-:S05]  /*fe80*/  @!P5 IMAD.MOV.U32 R3, RZ, RZ, R7 ;  /* 0x000000ffff03d224 */ /* 0x000fca00078e0007 */
[----:B------:R-:W-:Y:S01]  /*fe90*/  @P6 LOP3.LUT R23, R23, 0x80000, RZ, 0xfc, !PT ;  /* 0x0008000017176812 */ /* 0x000fe200078efcff */
[----:B------:R-:W-:Y:S03]  /*fea0*/  @!P5 LDGSTS.E.BYPASS.LTC128B.128 [R26+0x22c00], desc[UR36][R2.64], !P4 ;  /* 0x22c00000021adfae */ /* 0x000fe6000e101d64 */
[C---:B------:R-:W-:Y:S01]  /*feb0*/  LOP3.LUT P6, RZ, R23.reuse, 0x200, RZ, 0xc0, !PT ;  /* 0x0000020017ff7812 */ /* 0x040fe200078cc0ff */
[----:B------:R-:W-:Y:S04]  /*fec0*/  @!P5 LDGSTS.E.BYPASS.LTC128B.128 [R26+0x26c00], desc[UR36][R2.64+0x80], !P3 ;  /* 0x26c00080021adfae */ /* 0x000fe8000d901d64 */
[----:B------:R-:W-:Y:S04]  /*fed0*/  @!P5 LDGSTS.E.BYPASS.LTC128B.128 [R26+0x2ac00], desc[UR36][R2.64+0x100], !P2 ;  /* 0x2ac00100021adfae */ /* 0x000fe8000d101d64 */
[----:B------:R3:W-:Y:S01]  /*fee0*/  @!P5 LDGSTS.E.BYPASS.LTC128B.128 [R26+0x2ec00], desc[UR36][R2.64+0x180], !P1 ;  /* 0x2ec00180021adfae */ /* 0x0007e2000c901d64 */
[----:B------:R-:W-:-:S02]  /*fef0*/  LOP3.LUT P5, RZ, R23, 0x40, RZ, 0xc0, !PT ;  /* 0x0000004017ff7812 */ /* 0x000fc400078ac0ff */
[----:B------:R-:W-:-:S11]  /*ff00*/  LOP3.LUT R23, R23, 0xfffbffff, RZ, 0xc0, !PT ;  /* 0xfffbffff17177812 */ /* 0x000fd600078ec0ff */
[----:B------:R-:W-:-:S04]  /*ff10*/  @P5 LOP3.LUT R23, R23, 0x40000, RZ, 0xfc, !PT ;  /* 0x0004000017175812 */ /* 0x000fc800078efcff */
[C---:B------:R-:W-:Y:S02]  /*ff20*/  LOP3.LUT P5, RZ, R23.reuse, 0x100, RZ, 0xc0, !PT ;  /* 0x0000010017ff7812 */ /* 0x040fe400078ac0ff */
[----:B------:R-:W-:-:S11]  /*ff30*/  LOP3.LUT R23, R23, 0xffefffff, RZ, 0xc0, !PT ;  /* 0xffefffff17177812 */ /* 0x000fd600078ec0ff */
[----:B------:R-:W-:-:S04]  /*ff40*/  @P5 LOP3.LUT R23, R23, 0x100000, RZ, 0xfc, !PT ;  /* 0x0010000017175812 */ /* 0x000fc800078efcff */
[----:B------:R-:W-:-:S13]  /*ff50*/  LOP3.LUT P5, RZ, R23, 0x800, RZ, 0xc0, !PT ;  /* 0x0000080017ff7812 */ /* 0x000fda00078ac0ff */
[----:B0-----:R-:W-:Y:S02]  /*ff60*/  @!P5 LEA R6, P0, R8, R14, 0x1 ;  /* 0x0000000e0806d211 */ /* 0x001fe400078008ff */
[----:B------:R-:W0:Y:S03]  /*ff70*/  SHFL.IDX PT, R14, R0, 0x3, 0x181f ;  /* 0x00781f00000e7f89 */ /* 0x000e2600000e0000 */
[----:B--2---:R-:W-:Y:S02]  /*ff80*/  @!P5 IMAD.X R7, RZ, RZ, R5, P0 ;  /* 0x000000ffff07d224 */ /* 0x004fe400000e0605 */
[----:B------:R-:W2:Y:S01]  /*ff90*/  SHFL.IDX PT, R5, R4, 0x3, 0x181f ;  /* 0x00781f0004057f89 */ /* 0x000ea200000e0000 */
[----:B---3--:R-:W-:Y:S02]  /*ffa0*/  @!P5 IMAD.MOV.U32 R2, RZ, RZ, R6 ;  /* 0x000000ffff02d224 */ /* 0x008fe400078e0006 */
[----:B------:R-:W-:-:S05]  /*ffb0*/  @!P5 IMAD.MOV.U32 R3, RZ, RZ, R7 ;  /* 0x000000ffff03d224 */ /* 0x000fca00078e0007 */
[----:B------:R-:W-:Y:S04]  /*ffc0*/  @!P5 LDGSTS.E.BYPASS.LTC128B.128 [R26+0x23400], desc[UR36][R2.64], !P4 ;  /* 0x23400000021adfae */ /* 0x000fe8000e101d64 */
[----:B------:R-:W-:Y:S04]  /*ffd0*/  @!P5 LDGSTS.E.BYPASS.LTC128B.128 [R26+0x27400], desc[UR36][R2.64+0x80], !P3 ;  /* 0x27400080021adfae */ /* 0x000fe8000d901d64 */
[----:B------:R-:W-:Y:S01]  /*ffe0*/  @!P5 LDGSTS.E.BYPASS.LTC128B.128 [R26+0x2b400], desc[UR36][R2.64+0x100], !P2 ;  /* 0x2b400100021adfae */ /* 0x000fe2000d101d64 */
[----:B0-----:R-:W-:-:S03]  /*fff0*/  @!P6 LEA R6, P0, R8, R14, 0x1 ;  /* 0x0000000e0806e211 */ /* 0x001fc600078008ff */
[----:B------:R0:W-:Y:S01]  /*10000*/  @!P5 LDGSTS.E.BYPASS.LTC128B.128 [R26+0x2f400], desc[UR36][R2.64+0x180], !P1 ;  /* 0x2f400180021adfae */ /* 0x0001e2000c901d64 */
[----:B------:R-:W-:-:S03]  /*10010*/  LOP3.LUT P5, RZ, R23, 0x100000, RZ, 0xc0, !PT ;  /* 0x0010000017ff7812 */ /* 0x000fc600078ac0ff */
[----:B------:R-:W3:Y:S01]  /*10020*/  SHFL.IDX PT, R14, R0, 0x4, 0x181f ;  /* 0x00981f00000e7f89 */ /* 0x000ee200000e0000 */
[----:B--2---:R-:W-:-:S03]  /*10030*/  @!P6 IMAD.X R7, RZ, RZ, R5, P0 ;  /* 0x000000ffff07e224 */ /* 0x004fc600000e0605 */
[----:B------:R-:W2:Y:S01]  /*10040*/  SHFL.IDX PT, R5, R4, 0x4, 0x181f ;  /* 0x00981f0004057f89 */ /* 0x000ea200000e0000 */
[----:B0-----:R-:W-:Y:S02]  /*10050*/  @!P6 IMAD.MOV.U32 R2, RZ, RZ, R6 ;  /* 0x000000ffff02e224 */ /* 0x001fe400078e0006 */
[----:B------:R-:W-:-:S05]  /*10060*/  @!P6 IMAD.MOV.U32 R3, RZ, RZ, R7 ;  /* 0x000000ffff03e224 */ /* 0x000fca00078e0007 */
[----:B------:R-:W-:Y:S04]  /*10070*/  @!P6 LDGSTS.E.BYPASS.LTC128B.128 [R26+0x23c00], desc[UR36][R2.64], !P4 ;  /* 0x23c00000021aefae */ /* 0x000fe8000e101d64 */
[----:B------:R-:W-:Y:S04]  /*10080*/  @!P6 LDGSTS.E.BYPASS.LTC128B.128 [R26+0x27c00], desc[UR36][R2.64+0x80], !P3 ;  /* 0x27c00080021aefae */ /* 0x000fe8000d901d64 */
[----:B------:R-:W-:Y:S01]  /*10090*/  @!P6 LDGSTS.E.BYPASS.LTC128B.128 [R26+0x2bc00], desc[UR36][R2.64+0x100], !P2 ;  /* 0x2bc00100021aefae */ /* 0x000fe2000d101d64 */
[----:B---3--:R-:W-:-:S03]  /*100a0*/  @!P5 LEA R6, P0, R8, R14, 0x1 ;  /* 0x0000000e0806d211 */ /* 0x008fc600078008ff */
[----:B------:R-:W0:Y:S02]  /*100b0*/  SHFL.IDX PT, R14, R0, 0x5, 0x181f ;  /* 0x00b81f00000e7f89 */ /* 0x000e2400000e0000 */
[----:B--2---:R-:W-:Y:S02]  /*100c0*/  @!P5 IMAD.X R7, RZ, RZ, R5, P0 ;  /* 0x000000ffff07d224 */ /* 0x004fe400000e0605 */
[----:B------:R-:W2:Y:S04]  /*100d0*/  SHFL.IDX PT, R5, R4, 0x5, 0x181f ;  /* 0x00b81f0004057f89 */ /* 0x000ea800000e0000 */
[----:B------:R3:W-:Y:S01]  /*100e0*/  @!P6 LDGSTS.E.BYPASS.LTC128B.128 [R26+0x2fc00], desc[UR36][R2.64+0x180], !P1 ;  /* 0x2fc00180021aefae */ /* 0x0007e2000c901d64 */
[----:B------:R-:W-:Y:S02]  /*100f0*/  LOP3.LUT P6, RZ, R23, 0x80000, RZ, 0xc0, !PT ;  /* 0x0008000017ff7812 */ /* 0x000fe400078cc0ff */
[----:B---3--:R-:W-:Y:S01]  /*10100*/  @!P5 MOV R2, R6 ;  /* 0x000000060002d202 */ /* 0x008fe20000000f00 */
[----:B------:R-:W-:-:S10]  /*10110*/  @!P5 IMAD.MOV.U32 R3, RZ, RZ, R7 ;  /* 0x000000ffff03d224 */ /* 0x000fd400078e0007 */
[----:B0-----:R-:W-:Y:S02]  /*10120*/  @!P6 LEA R6, P0, R8, R14, 0x1 ;  /* 0x0000000e0806e211 */ /* 0x001fe400078008ff */
[----:B------:R-:W0:Y:S03]  /*10130*/  SHFL.IDX PT, R14, R0, 0x6, 0x181f ;  /* 0x00d81f00000e7f89 */ /* 0x000e2600000e0000 */
[----:B--2---:R-:W-:Y:S01]  /*10140*/  @!P6 IMAD.X R7, RZ, RZ, R5, P0 ;  /* 0x000000ffff07e224 */ /* 0x004fe200000e0605 */
[----:B------:R-:W-:Y:S04]  /*10150*/  @!P5 LDGSTS.E.BYPASS.LTC128B.128 [R26+0x24400], desc[UR36][R2.64], !P4 ;  /* 0x24400000021adfae */ /* 0x000fe8000e101d64 */
[----:B------:R-:W2:Y:S04]  /*10160*/  SHFL.IDX PT, R5, R4, 0x6, 0x181f ;  /* 0x00d81f0004057f89 */ /* 0x000ea800000e0000 */
[----:B------:R-:W-:Y:S04]  /*10170*/  @!P5 LDGSTS.E.BYPASS.LTC128B.128 [R26+0x28400], desc[UR36][R2.64+0x80], !P3 ;  /* 0x28400080021adfae */ /* 0x000fe8000d901d64 */
[----:B------:R-:W-:Y:S04]  /*10180*/  @!P5 LDGSTS.E.BYPASS.LTC128B.128 [R26+0x2c400], desc[UR36][R2.64+0x100], !P2 ;  /* 0x2c400100021adfae */ /* 0x000fe8000d101d64 */
[----:B------:R3:W-:Y:S01]  /*10190*/  @!P5 LDGSTS.E.BYPASS.LTC128B.128 [R26+0x30400], desc[UR36][R2.64+0x180], !P1 ;  /* 0x30400180021adfae */ /* 0x0007e2000c901d64 */
[----:B------:R-:W-:Y:S01]  /*101a0*/  LOP3.LUT P5, RZ, R23, 0x40000, RZ, 0xc0, !PT ;  /* 0x0004000017ff7812 */ /* 0x000fe200078ac0ff */
[----:B---3--:R-:W-:-:S02]  /*101b0*/  @!P6 IMAD.MOV.U32 R2, RZ, RZ, R6 ;  /* 0x000000ffff02e224 */ /* 0x008fc400078e0006 */
[----:B------:R-:W-:-:S10]  /*101c0*/  @!P6 IMAD.MOV.U32 R3, RZ, RZ, R7 ;  /* 0x000000ffff03e224 */ /* 0x000fd400078e0007 */
[----:B0-----:R-:W-:Y:S02]  /*101d0*/  @!P5 LEA R6, P0, R8, R14, 0x1 ;  /* 0x0000000e0806d211 */ /* 0x001fe400078008ff */
[----:B------:R0:W3:Y:S03]  /*101e0*/  SHFL.IDX PT, R14, R0, 0x7, 0x181f ;  /* 0x00f81f00000e7f89 */ /* 0x0000e600000e0000 */
[----:B--2---:R-:W-:Y:S01]  /*101f0*/  @!P5 IMAD.X R7, RZ, RZ, R5, P0 ;  /* 0x000000ffff07d224 */ /* 0x004fe200000e0605 */
[----:B------:R-:W-:Y:S04]  /*10200*/  @!P6 LDGSTS.E.BYPASS.LTC128B.128 [R26+0x24c00], desc[UR36][R2.64], !P4 ;  /* 0x24c00000021aefae */ /* 0x000fe8000e101d64 */
[----:B------:R-:W-:Y:S04]  /*10210*/  @!P6 LDGSTS.E.BYPASS.LTC128B.128 [R26+0x28c00], desc[UR36][R2.64+0x80], !P3 ;  /* 0x28c00080021aefae */ /* 0x000fe8000d901d64 */
[----:B------:R-:W-:Y:S04]  /*10220*/  @!P6 LDGSTS.E.BYPASS.LTC128B.128 [R26+0x2cc00], desc[UR36][R2.64+0x100], !P2 ;  /* 0x2cc00100021aefae */ /* 0x000fe8000d101d64 */
[----:B------:R2:W-:Y:S04]  /*10230*/  @!P6 LDGSTS.E.BYPASS.LTC128B.128 [R26+0x30c00], desc[UR36][R2.64+0x180], !P1 ;  /* 0x30c00180021aefae */ /* 0x0005e8000c901d64 */
[----:B------:R0:W4:Y:S01]  /*10240*/  SHFL.IDX PT, R5, R4, 0x7, 0x181f ;  /* 0x00f81f0004057f89 */ /* 0x00012200000e0000 */
[----:B--2---:R-:W-:-:S02]  /*10250*/  @!P5 IMAD.MOV.U32 R2, RZ, RZ, R6 ;  /* 0x000000ffff02d224 */ /* 0x004fc400078e0006 */
[----:B------:R-:W-:-:S05]  /*10260*/  @!P5 IMAD.MOV.U32 R3, RZ, RZ, R7 ;  /* 0x000000ffff03d224 */ /* 0x000fca00078e0007 */
[----:B------:R0:W-:Y:S04]  /*10270*/  @!P5 LDGSTS.E.BYPASS.LTC128B.128 [R26+0x25400], desc[UR36][R2.64], !P4 ;  /* 0x25400000021adfae */ /* 0x0001e8000e101d64 */
[----:B------:R0:W-:Y:S04]  /*10280*/  @!P5 LDGSTS.E.BYPASS.LTC128B.128 [R26+0x29400], desc[UR36][R2.64+0x80], !P3 ;  /* 0x29400080021adfae */ /* 0x0001e8000d901d64 */
[----:B------:R0:W-:Y:S04]  /*10290*/  @!P5 LDGSTS.E.BYPASS.LTC128B.128 [R26+0x2d400], desc[UR36][R2.64+0x100], !P2 ;  /* 0x2d400100021adfae */ /* 0x0001e8000d101d64 */
[----:B---34-:R0:W-:Y:S02]  /*102a0*/  @!P5 LDGSTS.E.BYPASS.LTC128B.128 [R26+0x31400], desc[UR36][R2.64+0x180], !P1 ;  /* 0x31400180021adfae */ /* 0x0181e4000c901d64 */
.L_x_14929:
[----:B------:R-:W-:Y:S01]  /*102b0*/  LOP3.LUT P0, RZ, R23, 0x4000, RZ, 0xc0, !PT ;  /* 0x0000400017ff7812 */ /* 0x000fe2000780c0ff */
[----:B------:R-:W-:-:S12]  /*102c0*/  BSSY B0, `(.L_x_14820) ;  /* 0x000000b000007945 */ /* 0x000fd80003800000 */
        /* <DEDUP_REMOVED lines=8> */
[----:B------:R2:W-:Y:S04]  /*10350*/  LDGSTS.E.BYPASS.LTC128B.128 [R26+0x2dc00], desc[UR36][R2.64+0x100], !P2 ;  /* 0x2dc00100021a7fae */ /* 0x0005e8000d101d64 */
[----:B------:R2:W-:Y:S02]  /*10360*/  LDGSTS.E.BYPASS.LTC128B.128 [R26+0x31c00], desc[UR36][R2.64+0x180], !P1 ;  /* 0x31c00180021a7fae */ /* 0x0005e4000c901d64 */
.L_x_14821:
[----:B------:R-:W-:Y:S05]  /*10370*/  BSYNC B0 ;  /* 0x0000000000007941 */ /* 0x000fea0003800000 */
.L_x_14820:
[----:B------:R-:W-:Y:S01]  /*10380*/  NOP ;  /* 0x0000000000007918 */ /* 0x000fe20000000000 */
[----:B------:R-:W-:-:S13]  /*10390*/  PLOP3.LUT P0, PT, PT, PT, PT, 0x80, 0x0 ;  /* 0x000000000000781c */ /* 0x000fda0003f0f070 */
.L_x_14822:
        /* <DEDUP_REMOVED lines=18> */
.L_x_14930:
[----:B------:R-:W-:Y:S05]  /*104c0*/  BSYNC B0 ;  /* 0x0000000000007941 */ /* 0x000fea0003800000 */
.L_x_14823:
[----:B------:R-:W-:-:S13]  /*104d0*/  LOP3.LUT P0, RZ, R23, 0x400, RZ, 0xc0, !PT ;  /* 0x0000040017ff7812 */ /* 0x000fda000780c0ff */
[----:B------:R-:W-:Y:S05]  /*104e0*/  @!P0 BRA `(.L_x_14825) ;  /* 0x0000000000048947 */ /* 0x000fea0003800000 */
[----:B------:R-:W-:Y:S01]  /*104f0*/  BPT.TRAP 0x1 ;  /* 0x000000040000795c */ /* 0x000fe20000300000 */
.L_x_14825:
[----:B------:R-:W-:Y:S01]  /*10500*/  SHF.L.U32 R0, R27, 0x1f, RZ ;  /* 0x0000001f1b007819 */ /* 0x000fe200000006ff */
[----:B------:R-:W-:Y:S03]  /*10510*/  BSSY B0, `(.L_x_14826) ;  /* 0x0000003000007945 */ /* 0x000fe60003800000 */
[----:B------:R-:W2:Y:S02]  /*10520*/  SYNCS.PHASECHK.TRANS64.TRYWAIT P0, [R25+URZ+0x32460], R0 ;  /* 0x03246000190075a7 */ /* 0x000ea4000800017f */
[----:B--2---:R-:W-:Y:S05]  /*10530*/  @!P0 BRA `(.L_x_14827) ;  /* 0x0000004800688947 */ /* 0x004fea0003800000 */
.L_x_14931:
[----:B------:R-:W-:Y:S05]  /*10540*/  BSYNC B0 ;  /* 0x0000000000007941 */ /* 0x000fea0003800000 */
.L_x_14826:
        /* <DEDUP_REMOVED lines=11> */
[----:B------:R-:W-:Y:S01]  /*10600*/  IMAD R5, R37, UR5, R0 ;  /* 0x0000000525057c24 */ /* 0x000fe2000f8e0200 */
[----:B------:R-:W-:Y:S01]  /*10610*/  ULDC.64 UR4, c[0x0][0x338] ;  /* 0x0000ce0000047ab9 */ /* 0x000fe20000000a00 */
[----:B------:R-:W-:Y:S02]  /*10620*/  SEL R0, RZ, 0x2, P3 ;  /* 0x00000002ff007807 */ /* 0x000fe40001800000 */
        /* <DEDUP_REMOVED lines=89> */
.L_x_14945:
        /* <DEDUP_REMOVED lines=15> */
.L_x_14829:
        /* <DEDUP_REMOVED lines=10> */
.L_x_14830:
[----:B0-----:R-:W2:Y:S01]  /*10d50*/  LDL R2, [R1+0xc] ;  /* 0x00000c0001027983 */ /* 0x001ea20000100800 */
[----:B------:R0:W-:Y:S01]  /*10d60*/  SYNCS.ARRIVE.TRANS64.A1T0 RZ, [R25+URZ+0x32450], RZ ;  /* 0x032450ff19ff79a7 */ /* 0x0001e2000810003f */
[----:B------:R-:W-:Y:S01]  /*10d70*/  BSSY B0, `(.L_x_14831) ;  /* 0x00000dc000007945 */ /* 0x000fe20003800000 */
[----:B--2---:R-:W-:-:S13]  /*10d80*/  ISETP.GE.AND P0, PT, R2, 0x2, PT ;  /* 0x000000020200780c */ /* 0x004fda0003f06270 */
[----:B0-----:R-:W-:Y:S05]  /*10d90*/  @!P0 BRA `(.L_x_14832) ;  /* 0x0000000c00648947 */ /* 0x001fea0003800000 */
[----:B------:R-:W-:-:S07]  /*10da0*/  VIADD R21, R2, 0xfffffffe ;  /* 0xfffffffe02157836 */ /* 0x000fce0000000000 */
.L_x_14845:
        /* <DEDUP_REMOVED lines=9> */
[C---:B------:R-:W-:Y:S02]  /*10e40*/  ISETP.GT.U32.AND P2, PT, R2.reuse, 0x5f, PT ;  /* 0x0000005f0200780c */ /* 0x040fe40003f44070 */
[----:B------:R-:W-:-:S05]  /*10e50*/  IADD3 R8, R2, R8, RZ ;  /* 0x0000000802087210 */ /* 0x000fca0007ffe0ff */
[----:B------:R-:W-:-:S06]  /*10e60*/  IMAD.MOV.U32 R9, RZ, RZ, R8 ;  /* 0x000000ffff097224 */ /* 0x000fcc00078e0008 */
[----:B--2---:R-:W2:Y:S01]  /*10e70*/  @!P2 LDC.64 R4, c[0x0][0x428] ;  /* 0x00010a00ff04ab82 */ /* 0x004ea20000000a00 */
[----:B0-----:R-:W-:-:S13]  /*10e80*/  ISETP.NE.AND P0, PT, R3, 0x1, PT ;  /* 0x000000010300780c */ /* 0x001fda0003f05270 */
[----:B------:R-:W0:Y:S08]  /*10e90*/  @P0 LDC R3, c[0x0][0x434] ;  /* 0x00010d00ff030b82 */ /* 0x000e300000000800 */
[----:B---3--:R-:W3:Y:S01]  /*10ea0*/  @P0 LDC R7, c[0x0][0x438] ;  /* 0x00010e00ff070b82 */ /* 0x008ee20000000800 */
        /* <DEDUP_REMOVED lines=26> */
.L_x_14833:
[----:B------:R-:W-:Y:S01]  /*11050*/  IMAD R10, R24, 0x8, R22 ;  /* 0x00000008180a7824 */ /* 0x000fe200078e0216 */
[----:B------:R-:W-:Y:S01]  /*11060*/  SHF.L.U32 R20, R27, 0x1f, RZ ;  /* 0x0000001f1b147819 */ /* 0x000fe200000006ff */
[----:B------:R-:W-:Y:S01]  /*11070*/  BSSY B1, `(.L_x_14834) ;  /* 0x0000004000017945 */ /* 0x000fe20003800000 */
[----:B------:R-:W-:Y:S02]  /*11080*/  SHF.R.S32.HI R9, RZ, 0x1f, R5 ;  /* 0x0000001fff097819 */ /* 0x000fe40000011405 */
[----:B------:R-:W0:Y:S02]  /*11090*/  SYNCS.PHASECHK.TRANS64.TRYWAIT P0, [R10+URZ+0x32440], R20 ;  /* 0x032440140a0075a7 */ /* 0x000e24000800017f */
[----:B0-----:R-:W-:Y:S05]  /*110a0*/  @!P0 BRA `(.L_x_14835) ;  /* 0x0000004400e08947 */ /* 0x001fea0003800000 */
.L_x_14946:
[----:B------:R-:W-:Y:S05]  /*110b0*/  BSYNC B1 ;  /* 0x0000000000017941 */ /* 0x000fea0003800000 */
.L_x_14834:
        /* <DEDUP_REMOVED lines=27> */
[----:B--2---:R-:W-:-:S04]  /*11270*/  IADD3 R2, P0, R2, R0, RZ ;  /* 0x0000000002027210 */ /* 0x004fc80007f1e0ff */
[----:B---3--:R-:W-:-:S05]  /*11280*/  IADD3.X R3, RZ, R3, RZ, P0, !PT ;  /* 0x00000003ff037210 */ /* 0x008fca00007fe4ff */
        /* <DEDUP_REMOVED lines=22> */
.L_x_14960:
        /* <DEDUP_REMOVED lines=8> */
.L_x_14837:
        /* <DEDUP_REMOVED lines=10> */
.L_x_14838:
[----:B------:R3:W-:Y:S01]  /*11510*/  SYNCS.ARRIVE.TRANS64.A1T0 RZ, [R10+URZ+0x32430], RZ ;  /* 0x032430ff0aff79a7 */ /* 0x0007e2000810003f */
[----:B------:R-:W-:Y:S05]  /*11520*/  @!P3 BRA `(.L_x_14839) ;  /* 0x000000000004b947 */ /* 0x000fea0003800000 */
[----:B------:R-:W-:Y:S01]  /*11530*/  BPT.TRAP 0x1 ;  /* 0x000000040000795c */ /* 0x000fe20000300000 */
.L_x_14839:
[----:B------:R-:W4:Y:S01]  /*11540*/  SYNCS.PHASECHK.TRANS64.TRYWAIT P0, [R10+URZ+0x32460], R20 ;  /* 0x032460140a0075a7 */ /* 0x000f22000800017f */
[----:B------:R-:W-:Y:S04]  /*11550*/  BSSY B1, `(.L_x_14840) ;  /* 0x0000002000017945 */ /* 0x000fe80003800000 */
[----:B----4-:R-:W-:Y:S05]  /*11560*/  @!P0 BRA `(.L_x_14841) ;  /* 0x0000004800648947 */ /* 0x010fea0003800000 */
.L_x_14961:
[----:B------:R-:W-:Y:S05]  /*11570*/  BSYNC B1 ;  /* 0x0000000000017941 */ /* 0x000fea0003800000 */
.L_x_14840:
[----:B------:R-:W-:Y:S01]  /*11580*/  ULDC.64 UR4, c[0x0][0x328] ;  /* 0x0000ca0000047ab9 */ /* 0x000fe20000000a00 */
[----:B------:R-:W-:Y:S01]  /*11590*/  LOP3.LUT P5, RZ, R23, 0x1, RZ, 0xc0, !PT ;  /* 0x0000000117ff7812 */ /* 0x000fe200078ac0ff */
[----:B--2---:R-:W-:Y:S01]  /*115a0*/  IMAD R2, R9, UR4, RZ ;  /* 0x0000000409027c24 */ /* 0x004fe2000f8e02ff */
[C---:B------:R-:W-:Y:S01]  /*115b0*/  LOP3.LUT P4, RZ, R23.reuse, 0x10, RZ, 0xc0, !PT ;  /* 0x0000001017ff7812 */ /* 0x040fe2000788c0ff */
[----:B0---4-:R-:W-:Y:S01]  /*115c0*/  IMAD R20, R24, 0x6000, R30 ;  /* 0x0000600018147824 */ /* 0x011fe200078e021e */
        /* <DEDUP_REMOVED lines=15> */
[----:B-1----:R-:W-:Y:S01]  /*116c0*/  IMAD.IADD R25, R5, 0x1, R3 ;  /* 0x0000000105197824 */ /* 0x002fe200078e0203 */
[----:B------:R-:W-:Y:S01]  /*116d0*/  LEA R17, P0, R2, UR4, 0x1 ;  /* 0x0000000402117c11 */ /* 0x000fe2000f8008ff */
[----:B------:R-:W-:-:S03]  /*116e0*/  UMOV UR4, 0xffffffff ;  /* 0xffffffff00047882 */ /* 0x000fc60000000000 */
[----:B------:R-:W-:Y:S01]  /*116f0*/  LEA.HI.X R25, R2, UR5, R25, 0x1, P0 ;  /* 0x0000000502197c11 */ /* 0x000fe200080f0c19 */
[----:B------:R-:W-:Y:S08]  /*11700*/  BRA.DIV UR4, `(.L_x_14842) ;  /* 0x0000004a04107947 */ /* 0x000ff0000b800000 */
[----:B------:R-:W0:Y:S01]  /*11710*/  SHFL.IDX PT, R14, R17, RZ, 0x181f ;  /* 0x00181fff110e7589 */ /* 0x000e2200000e0000 */
[----:B------:R-:W-:-:S03]  /*11720*/  LEA R20, R20, R22, 0x1 ;  /* 0x0000001614147211 */ /* 0x000fc600078e08ff */
        /* <DEDUP_REMOVED lines=41> */
.L_x_14975:
        /* <DEDUP_REMOVED lines=11> */
.L_x_14843:
        /* <DEDUP_REMOVED lines=10> */
.L_x_14844:
[----:B------:R2:W-:Y:S01]  /*11b10*/  SYNCS.ARRIVE.TRANS64.A1T0 RZ, [R10+URZ+0x32450], RZ ;  /* 0x032450ff0aff79a7 */ /* 0x0005e2000810003f */
[----:B------:R-:W-:Y:S05]  /*11b20*/  @P2 BRA `(.L_x_14845) ;  /* 0xfffffff000a02947 */ /* 0x000fea000383ffff */
.L_x_14832:
[----:B------:R-:W-:Y:S05]  /*11b30*/  BSYNC B0 ;  /* 0x0000000000007941 */ /* 0x000fea0003800000 */
.L_x_14831:
        /* <DEDUP_REMOVED lines=20> */
.L_x_14847:
[----:B------:R-:W-:Y:S05]  /*11c80*/  BSYNC B0 ;  /* 0x0000000000007941 */ /* 0x000fea0003800000 */
.L_x_14846:
[----:B------:R-:W-:Y:S02]  /*11c90*/  SEL R24, R24, RZ, P0 ;  /* 0x000000ff18187207 */ /* 0x000fe40000000000 */
[----:B------:R-:W-:-:S07]  /*11ca0*/  LOP3.LUT R27, R27, R0, RZ, 0x3c, !PT ;  /* 0x000000001b1b7212 */ /* 0x000fce00078e3cff */
.L_x_14800:
[----:B------:R-:W-:Y:S05]  /*11cb0*/  BSYNC B7 ;  /* 0x0000000000077941 */ /* 0x000fea0003800000 */
.L_x_14798:
        /* <DEDUP_REMOVED lines=8> */
[----:B------:R0:W4:Y:S01]  /*11d40*/  LDS.128 R16, [R22+0x324d0] ;  /* 0x0324d00016107984 */ /* 0x0001220000000c00 */
[----:B------:R-:W-:Y:S06]  /*11d50*/  BAR.ARV 0x4, 0x180 ;  /* 0x0106000000007b1d */ /* 0x000fec0000002000 */
[----:B------:R-:W-:Y:S05]  /*11d60*/  BRA `(.L_x_14849) ;  /* 0x0000000800cc7947 */ /* 0x000fea0003800000 */
.L_x_14848:
        /* <DEDUP_REMOVED lines=35> */
[----:B------:R0:W4:Y:S02]  /*11fa0*/  SHFL.IDX PT, R14, R6, 0x1f, 0x1f ;  /* 0x03e01f00060e7f89 */ /* 0x00012400000e0000 */
.L_x_14985:
[----:B------:R-:W-:Y:S02]  /*11fb0*/  ULDC UR4, c[0x0][0xd38] ;  /* 0x00034e0000047ab9 */ /* 0x000fe40000000800 */
[----:B------:R-:W-:-:S04]  /*11fc0*/  IMAD.U32 R7, RZ, RZ, UR4 ;  /* 0x00000004ff077e24 */ /* 0x000fc8000f8e00ff */
[----:B----4-:R-:W-:-:S04]  /*11fd0*/  IMAD R14, R14, R7, RZ ;  /* 0x000000070e0e7224 */ /* 0x010fc800078e02ff */
[----:B------:R-:W-:-:S05]  /*11fe0*/  IMAD.IADD R9, R4, 0x1, R14 ;  /* 0x0000000104097824 */ /* 0x000fca00078e020e */
[----:B------:R-:W-:-:S13]  /*11ff0*/  ISETP.GT.AND P6, PT, R9, R0, PT ;  /* 0x000000000900720c */ /* 0x000fda0003fc4270 */
[----:B------:R-:W-:Y:S05]  /*12000*/  @P6 BRA `(.L_x_14851) ;  /* 0x00000000009c6947 */ /* 0x000fea0003800000 */
.L_x_14856:
[----:B------:R-:W4:Y:S01]  /*12010*/  LDC R2, c[0x0][0xd3c] ;  /* 0x00034f00ff027b82 */ /* 0x000f220000000800 */
[----:B------:R-:W-:-:S05]  /*12020*/  VIADD R19, R19, 0x1f ;  /* 0x0000001f13137836 */ /* 0x000fca0000000000 */
[----:B----4-:R-:W-:-:S13]  /*12030*/  ISETP.GE.AND P6, PT, R19, R2, PT ;  /* 0x000000021300720c */ /* 0x010fda0003fc6270 */
[----:B------:R-:W-:Y:S05]  /*12040*/  @P6 BRA `(.L_x_14852) ;  /* 0x0000000400d06947 */ /* 0x000fea0003800000 */
        /* <DEDUP_REMOVED lines=10> */
.L_x_14854:
[----:B------:R-:W-:Y:S05]  /*120f0*/  BSYNC B0 ;  /* 0x0000000000007941 */ /* 0x000fea0003800000 */
.L_x_14853:
[----:B------:R-:W-:-:S03]  /*12100*/  UMOV UR4, 0xffffffff ;  /* 0xffffffff00047882 */ /* 0x000fc60000000000 */
[----:B------:R-:W-:Y:S05]  /*12110*/  BRA.DIV UR4, `(.L_x_14855) ;  /* 0x0000004a047c7947 */ /* 0x000fea000b800000 */
[----:B-----5:R-:W0:Y:S02]  /*12120*/  SHFL.UP PT, R14, R5, 0x1, RZ ;  /* 0x04200000050e7989 */ /* 0x020e2400000e00ff */
        /* <DEDUP_REMOVED lines=14> */
[----:B------:R0:W4:Y:S02]  /*12210*/  SHFL.IDX PT, R14, R6, 0x1f, 0x1f ;  /* 0x03e01f00060e7f89 */ /* 0x00012400000e0000 */
.L_x_14993:
[----:B------:R-:W-:Y:S02]  /*12220*/  ULDC UR4, c[0x0][0xd38] ;  /* 0x00034e0000047ab9 */ /* 0x000fe40000000800 */
[----:B------:R-:W-:-:S04]  /*12230*/  IMAD.U32 R7, RZ, RZ, UR4 ;  /* 0x00000004ff077e24 */ /* 0x000fc8000f8e00ff */
[----:B----4-:R-:W-:-:S04]  /*12240*/  IMAD R14, R14, R7, RZ ;  /* 0x000000070e0e7224 */ /* 0x010fc800078e02ff */
[----:B------:R-:W-:-:S05]  /*12250*/  IMAD.IADD R9, R14, 0x1, R9 ;  /* 0x000000010e097824 */ /* 0x000fca00078e0209 */
[----:B------:R-:W-:-:S13]  /*12260*/  ISETP.GT.AND P6, PT, R9, R0, PT ;  /* 0x000000000900720c */ /* 0x000fda0003fc4270 */
[----:B------:R-:W-:Y:S05]  /*12270*/  @!P6 BRA `(.L_x_14856) ;  /* 0xfffffffc0064e947 */ /* 0x000fea000383ffff */
.L_x_14851:
[----:B------:R-:W-:Y:S01]  /*12280*/  IADD3 R16, -R14, R9, RZ ;  /* 0x000000090e107210 */ /* 0x000fe20007ffe1ff */
[----:B------:R-:W-:-:S04]  /*12290*/  UMOV UR4, 0xffffffff ;  /* 0xffffffff00047882 */ /* 0x000fc80000000000 */
[----:B------:R-:W-:-:S05]  /*122a0*/  IMAD R3, R6, R7, R16 ;  /* 0x0000000706037224 */ /* 0x000fca00078e0210 */
[----:B------:R-:W-:Y:S01]  /*122b0*/  ISETP.GT.AND P6, PT, R3, R0, PT ;  /* 0x000000000300720c */ /* 0x000fe20003fc4270 */
[----:B------:R-:W-:-:S12]  /*122c0*/  BRA.DIV UR4, `(.L_x_14857) ;  /* 0x0000004a04cc7947 */ /* 0x000fd8000b800000 */
[----:B------:R-:W-:-:S04]  /*122d0*/  VOTE.ANY R2, PT, !P6 ;  /* 0x0000000000027806 */ /* 0x000fc800070e0100 */
[----:B------:R-:W4:Y:S02]  /*122e0*/  POPC R4, R2 ;  /* 0x0000000200047309 */ /* 0x000f240000000000 */
[----:B----4-:R4:W0:Y:S02]  /*122f0*/  SHFL.IDX PT, R5, R5, R4, 0x1f ;  /* 0x00001f0405057589 */ /* 0x01082400000e0000 */
.L_x_14997:
[----:B------:R-:W-:Y:S01]  /*12300*/  ISETP.NE.AND P0, PT, R2, RZ, PT ;  /* 0x000000ff0200720c */ /* 0x000fe20003f05270 */
[----:B------:R-:W-:-:S12]  /*12310*/  IMAD.MOV.U32 R14, RZ, RZ, RZ ;  /* 0x000000ffff0e7224 */ /* 0x000fd800078e00ff */
[----:B------:R-:W-:Y:S05]  /*12320*/  @!P0 BRA `(.L_x_14858) ;  /* 0x0000000000108947 */ /* 0x000fea0003800000 */
[----:B------:R-:W-:Y:S01]  /*12330*/  UMOV UR4, 0xffffffff ;  /* 0xffffffff00047882 */ /* 0x000fe20000000000 */
[----:B------:R-:W-:Y:S02]  /*12340*/  VIADD R12, R4, 0xffffffff ;  /* 0xffffffff040c7836 */ /* 0x000fe40000000000 */
[----:B------:R-:W-:Y:S05]  /*12350*/  BRA.DIV UR4, `(.L_x_14859) ;  /* 0x0000004a04f07947 */ /* 0x000fea000b800000 */
[----:B------:R0:W0:Y:S02]  /*12360*/  SHFL.IDX PT, R14, R6, R12, 0x1f ;  /* 0x00001f0c060e7589 */ /* 0x00002400000e0000 */
.L_x_14858:
[----:B------:R-:W5:Y:S01]  /*12370*/  LDC.64 R2, c[0x0][0xd90] ;  /* 0x00036400ff027b82 */ /* 0x000f620000000a00 */
[----:B------:R-:W-:-:S04]  /*12380*/  IMAD.IADD R19, R4, 0x1, R19 ;  /* 0x0000000104137824 */ /* 0x000fc800078e0213 */
[----:B-----5:R-:W-:-:S05]  /*12390*/  IMAD.WIDE R2, R19, 0x4, R2 ;  /* 0x0000000413027825 */ /* 0x020fca00078e0202 */
[----:B0-----:R0:W4:Y:S01]  /*123a0*/  LDG.E R6, desc[UR36][R2.64] ;  /* 0x0000002402067981 */ /* 0x001122000c1e1900 */
[----:B------:R-:W-:Y:S02]  /*123b0*/  IMAD R16, R14, R7, R16 ;  /* 0x000000070e107224 */ /* 0x000fe400078e0210 */
[----:B0-----:R-:W-:Y:S02]  /*123c0*/  IMAD.MOV.U32 R2, RZ, RZ, RZ ;  /* 0x000000ffff027224 */ /* 0x001fe400078e00ff */
[----:B----4-:R-:W-:-:S05]  /*123d0*/  IMAD R4, R5, R6, RZ ;  /* 0x0000000605047224 */ /* 0x010fca00078e02ff */
[----:B------:R-:W-:-:S04]  /*123e0*/  IABS R8, R4 ;  /* 0x0000000400087213 */ /* 0x000fc80000000000 */
[----:B--23--:R-:W0:Y:S08]  /*123f0*/  I2F.RP R10, R8 ;  /* 0x00000008000a7306 */ /* 0x00ce300000209400 */
        /* <DEDUP_REMOVED lines=57> */
.L_x_14852:
[----:B------:R-:W-:Y:S01]  /*12790*/  UMOV UR4, URZ ;  /* 0x0000003f00047c82 */ /* 0x000fe20008000000 */
[----:B------:R-:W-:Y:S01]  /*127a0*/  UMOV UR5, URZ ;  /* 0x0000003f00057c82 */ /* 0x000fe20008000000 */
[----:B------:R-:W-:Y:S01]  /*127b0*/  ULDC UR6, c[0x0][0xd3c] ;  /* 0x00034f0000067ab9 */ /* 0x000fe20000000800 */
[----:B------:R-:W-:Y:S01]  /*127c0*/  MOV R16, R0 ;  /* 0x0000000000107202 */ /* 0x000fe20000000f00 */
[----:B------:R-:W-:Y:S02]  /*127d0*/  IMAD.U32 R17, RZ, RZ, UR4 ;  /* 0x00000004ff117e24 */ /* 0x000fe4000f8e00ff */
[----:B------:R-:W-:Y:S02]  /*127e0*/  IMAD.U32 R18, RZ, RZ, UR5 ;  /* 0x00000005ff127e24 */ /* 0x000fe4000f8e00ff */
[----:B------:R-:W-:-:S07]  /*127f0*/  IMAD.U32 R19, RZ, RZ, UR6 ;  /* 0x00000006ff137e24 */ /* 0x000fce000f8e00ff */
.L_x_14860:
[----:B------:R-:W4:Y:S01]  /*12800*/  S2R R0, SR_TID.X ;  /* 0x0000000000007919 */ /* 0x000f220000002100 */
        /* <DEDUP_REMOVED lines=9> */
.L_x_14849:
[----:B------:R-:W-:Y:S02]  /*128a0*/  ULDC UR4, c[0x0][0xd3c] ;  /* 0x00034f0000047ab9 */ /* 0x000fe40000000800 */
[----:B----4-:R-:W-:-:S13]  /*128b0*/  ISETP.GE.AND P0, PT, R19, UR4, PT ;  /* 0x0000000413007c0c */ /* 0x010fda000bf06270 */
[----:B------:R-:W-:Y:S05]  /*128c0*/  @!P0 BRA `(.L_x_14861) ;  /* 0xffffffac00508947 */ /* 0x000fea000383ffff */
[----:B------:R-:W-:Y:S05]  /*128d0*/  BSYNC B8 ;  /* 0x0000000000087941 */ /* 0x000fea0003800000 */
.L_x_14794:
[----:B0-----:R-:W4:Y:S01]  /*128e0*/  LDL.LU R0, [R1+0x1c] ;  /* 0x00001c0001007983 */ /* 0x001f220000300800 */
        /* <DEDUP_REMOVED lines=11> */
.L_x_15000:
[----:B------:R-:W-:Y:S05]  /*129a0*/  BSYNC B0 ;  /* 0x0000000000007941 */ /* 0x000fea0003800000 */
.L_x_14862:
[----:B------:R-:W-:-:S03]  /*129b0*/  UMOV UR4, 0xffffffff ;  /* 0xffffffff00047882 */ /* 0x000fc60000000000 */
[----:B------:R-:W-:Y:S05]  /*129c0*/  BRA.DIV UR4, `(.L_x_14864) ;  /* 0x00000046048c7947 */ /* 0x000fea000b800000 */
[----:B0-----:R-:W0:Y:S02]  /*129d0*/  S2R R0, SR_TID.X ;  /* 0x0000000000007919 */ /* 0x001e240000002100 */
[----:B0-----:R-:W-:-:S04]  /*129e0*/  SHF.R.U32.HI R0, RZ, 0x5, R0 ;  /* 0x00000005ff007819 */ /* 0x001fc80000011600 */
[----:B------:R-:W-:-:S05]  /*129f0*/  LOP3.LUT R0, R0, 0x3, RZ, 0xc0, !PT ;  /* 0x0000000300007812 */ /* 0x000fca00078ec0ff */
[----:B------:R0:W4:Y:S02]  /*12a00*/  SHFL.IDX PT, R14, R0, RZ, 0x1f ;  /* 0x00001fff000e7589 */ /* 0x00012400000e0000 */
.L_x_15003:
[----:B----4-:R-:W-:Y:S01]  /*12a10*/  ISETP.NE.AND P0, PT, R14, RZ, PT ;  /* 0x000000ff0e00720c */ /* 0x010fe20003f05270 */
[----:B------:R-:W-:-:S12]  /*12a20*/  BSSY B0, `(.L_x_14865) ;  /* 0x0000026000007945 */ /* 0x000fd80003800000 */
[----:B------:R-:W-:Y:S05]  /*12a30*/  @P0 BRA `(.L_x_14866) ;  /* 0x0000000000900947 */ /* 0x000fea0003800000 */
[----:B------:R-:W-:-:S03]  /*12a40*/  UMOV UR4, 0xffffffff ;  /* 0xffffffff00047882 */ /* 0x000fc60000000000 */
[----:B------:R-:W-:Y:S05]  /*12a50*/  BRA.DIV UR4, `(.L_x_14867) ;  /* 0x00000046049c7947 */ /* 0x000fea000b800000 */
[----:B------:R-:W-:-:S13]  /*12a60*/  ELECT P6, URZ, PT ;  /* 0x00000000003f782f */ /* 0x000fda00038c0000 */
.L_x_15006:
        /* <DEDUP_REMOVED lines=8> */
.L_x_14868:
[C---:B------:R-:W-:Y:S01]  /*12af0*/  IMAD R3, R24.reuse, 0x8, R5 ;  /* 0x0000000818037824 */ /* 0x040fe200078e0205 */
[----:B------:R-:W-:Y:S01]  /*12b00*/  SHF.L.U32 R2, R27, 0x1f, RZ ;  /* 0x0000001f1b027819 */ /* 0x000fe200000006ff */
[----:B------:R-:W-:-:S03]  /*12b10*/  VIADD R24, R24, 0x1 ;  /* 0x0000000118187836 */ /* 0x000fc60000000000 */
[----:B------:R-:W0:Y:S02]  /*12b20*/  SYNCS.PHASECHK.TRANS64.TRYWAIT P1, [R3+URZ+0x32440], R2 ;  /* 0x03244002030075a7 */ /* 0x000e24000802017f */
[----:B------:R-:W-:-:S04]  /*12b30*/  ISETP.NE.AND P2, PT, R24, 0x2, PT ;  /* 0x000000021800780c */ /* 0x000fc80003f45270 */
[----:B------:R-:W-:Y:S01]  /*12b40*/  SEL R0, RZ, 0x1, P2 ;  /* 0x00000001ff007807 */ /* 0x000fe20001000000 */
[----:B0-----:R-:W-:Y:S08]  /*12b50*/  @!P1 BRA `(.L_x_14869) ;  /* 0x00000044007c9947 */ /* 0x001ff00003800000 */
.L_x_15007:
[----:B------:R-:W-:Y:S02]  /*12b60*/  SEL R24, R24, RZ, P2 ;  /* 0x000000ff18187207 */ /* 0x000fe40001000000 */
[----:B------:R-:W-:Y:S01]  /*12b70*/  LOP3.LUT R0, R27, R0, RZ, 0x3c, !PT ;  /* 0x000000001b007212 */ /* 0x000fe200078e3cff */
[----:B------:R-:W-:Y:S06]  /*12b80*/  @!P0 BRA `(.L_x_14870) ;  /* 0x0000000000048947 */ /* 0x000fec0003800000 */
[----:B------:R-:W-:Y:S01]  /*12b90*/  BPT.TRAP 0x1 ;  /* 0x000000040000795c */ /* 0x000fe20000300000 */
.L_x_14870:
[----:B------:R-:W-:Y:S01]  /*12ba0*/  IMAD R5, R24, 0x8, R5 ;  /* 0x0000000818057824 */ /* 0x000fe200078e0205 */
[----:B------:R-:W-:-:S04]  /*12bb0*/  SHF.L.U32 R0, R0, 0x1f, RZ ;  /* 0x0000001f00007819 */ /* 0x000fc800000006ff */
[----:B------:R-:W4:Y:S02]  /*12bc0*/  SYNCS.PHASECHK.TRANS64.TRYWAIT P1, [R5+URZ+0x32440], R0 ;  /* 0x03244000050075a7 */ /* 0x000f24000802017f */
[----:B----4-:R-:W-:Y:S05]  /*12bd0*/  @!P1 BRA `(.L_x_14871) ;  /* 0x0000004400709947 */ /* 0x010fea0003800000 */
.L_x_15008:
[----:B------:R-:W-:Y:S05]  /*12be0*/  @!P0 BRA `(.L_x_14872) ;  /* 0x0000000000048947 */ /* 0x000fea0003800000 */
[----:B------:R-:W-:Y:S01]  /*12bf0*/  BPT.TRAP 0x1 ;  /* 0x000000040000795c */ /* 0x000fe20000300000 */
.L_x_14872:
[----:B------:R-:W5:Y:S02]  /*12c00*/  SYNCS.PHASECHK.TRANS64.TRYWAIT P1, [R3+URZ+0x32460], R2 ;  /* 0x03246002030075a7 */ /* 0x000f64000802017f */
[----:B-----5:R-:W-:Y:S05]  /*12c10*/  @!P1 BRA `(.L_x_14873) ;  /* 0x0000004400749947 */ /* 0x020fea0003800000 */
.L_x_15009:
[----:B------:R-:W-:Y:S05]  /*12c20*/  @!P0 BRA `(.L_x_14874) ;  /* 0x0000000000048947 */ /* 0x000fea0003800000 */
[----:B------:R-:W-:Y:S01]  /*12c30*/  BPT.TRAP 0x1 ;  /* 0x000000040000795c */ /* 0x000fe20000300000 */
.L_x_14874:
[----:B------:R0:W0:Y:S02]  /*12c40*/  SYNCS.PHASECHK.TRANS64.TRYWAIT P0, [R5+URZ+0x32460], R0 ;  /* 0x03246000050075a7 */ /* 0x000024000800017f */
[----:B0-----:R-:W-:Y:S05]  /*12c50*/  @!P0 NANOSLEEP.SYNCS 0x989680 ;  /* 0x009896800000895d */ /* 0x001fea0003900000 */
[----:B------:R-:W0:Y:S02]  /*12c60*/  @!P0 SYNCS.PHASECHK.TRANS64 P0, [R5+URZ+0x32460], R0 ;  /* 0x03246000050085a7 */ /* 0x000e24000800007f */
[----:B0-----:R-:W-:Y:S05]  /*12c70*/  @!P0 BRA `(.L_x_14874) ;  /* 0xfffffffc00f08947 */ /* 0x001fea000383ffff */
.L_x_14866:
[----:B------:R-:W-:Y:S05]  /*12c80*/  BSYNC B0 ;  /* 0x0000000000007941 */ /* 0x000fea0003800000 */
.L_x_14865:
[----:B------:R-:W-:Y:S05]  /*12c90*/  EXIT ;  /* 0x000000000000794d */ /* 0x000fea0003800000 */
.L_x_14729:
[----:B0-----:R-:W-:-:S04]  /*12ca0*/  IMAD.U32 R3, RZ, RZ, UR40 ;  /* 0x00000028ff037e24 */ /* 0x001fc8000f8e00ff */
[----:B------:R0:W1:Y:S03]  /*12cb0*/  SYNCS.PHASECHK.TRANS64.TRYWAIT P0, [R3+URZ+0x32400], R0 ;  /* 0x03240000030075a7 */ /* 0x000066000800017f */
[----:B-1----:R-:W-:Y:S05]  /*12cc0*/  @!P0 NANOSLEEP.SYNCS 0x989680 ;  /* 0x009896800000895d */ /* 0x002fea0003900000 */
[----:B------:R-:W1:Y:S02]  /*12cd0*/  @!P0 SYNCS.PHASECHK.TRANS64 P0, [R3+URZ+0x32400], R0 ;  /* 0x03240000030085a7 */ /* 0x000e64000800007f */
[----:B-1----:R-:W-:Y:S05]  /*12ce0*/  @!P0 BRA `(.L_x_14729) ;  /* 0xfffffffc00ec8947 */ /* 0x002fea000383ffff */
[----:B------:R-:W-:Y:S05]  /*12cf0*/  BRA `(.L_x_14875) ;  /* 0xfffffeec008c7947 */ /* 0x000fea000383ffff */
.L_x_14733:
[----:B0-----:R-:W-:-:S04]  /*12d00*/  IMAD.U32 R3, RZ, RZ, UR6 ;  /* 0x00000006ff037e24 */ /* 0x001fc8000f8e00ff */
[----:B------:R0:W2:Y:S03]  /*12d10*/  SYNCS.PHASECHK.TRANS64.TRYWAIT P1, [R3+URZ+0x32430], R2 ;  /* 0x03243002030075a7 */ /* 0x0000a6000802017f */
[----:B--2---:R-:W-:Y:S05]  /*12d20*/  @!P1 NANOSLEEP.SYNCS 0x989680 ;  /* 0x009896800000995d */ /* 0x004fea0003900000 */
[----:B------:R-:W2:Y:S02]  /*12d30*/  @!P1 SYNCS.PHASECHK.TRANS64 P1, [R3+URZ+0x32430], R2 ;  /* 0x03243002030095a7 */ /* 0x000ea4000802007f */
[----:B--2---:R-:W-:Y:S05]  /*12d40*/  @!P1 BRA `(.L_x_14733) ;  /* 0xfffffffc00ec9947 */ /* 0x004fea000383ffff */
[----:B------:R-:W-:Y:S05]  /*12d50*/  BRA `(.L_x_14732) ;  /* 0xfffffeec00b47947 */ /* 0x000fea000383ffff */
.L_x_14734:
[----:B0-----:R-:W-:-:S04]  /*12d60*/  IMAD.U32 R3, RZ, RZ, UR40 ;  /* 0x00000028ff037e24 */ /* 0x001fc8000f8e00ff */
[----:B------:R0:W2:Y:S03]  /*12d70*/  SYNCS.PHASECHK.TRANS64.TRYWAIT P1, [R3+URZ+0x32410], R0 ;  /* 0x03241000030075a7 */ /* 0x0000a6000802017f */
[----:B--2---:R-:W-:Y:S05]  /*12d80*/  @!P1 NANOSLEEP.SYNCS 0x989680 ;  /* 0x009896800000995d */ /* 0x004fea0003900000 */
[----:B------:R-:W2:Y:S02]  /*12d90*/  @!P1 SYNCS.PHASECHK.TRANS64 P1, [R3+URZ+0x32410], R0 ;  /* 0x03241000030095a7 */ /* 0x000ea4000802007f */
[----:B--2---:R-:W-:Y:S05]  /*12da0*/  @!P1 BRA `(.L_x_14734) ;  /* 0xfffffffc00ec9947 */ /* 0x004fea000383ffff */
[----:B------:R-:W-:Y:S05]  /*12db0*/  BRA `(.L_x_14876) ;  /* 0xfffffef0005c7947 */ /* 0x000fea000383ffff */
.L_x_14738:
[----:B0-----:R-:W-:-:S04]  /*12dc0*/  MOV R3, UR6 ;  /* 0x0000000600037c02 */ /* 0x001fc80008000f00 */
[----:B------:R0:W3:Y:S03]  /*12dd0*/  SYNCS.PHASECHK.TRANS64.TRYWAIT P1, [R3+URZ+0x32450], R2 ;  /* 0x03245002030075a7 */ /* 0x0000e6000802017f */
[----:B---3--:R-:W-:Y:S05]  /*12de0*/  @!P1 NANOSLEEP.SYNCS 0x989680 ;  /* 0x009896800000995d */ /* 0x008fea0003900000 */
[----:B------:R-:W3:Y:S02]  /*12df0*/  @!P1 SYNCS.PHASECHK.TRANS64 P1, [R3+URZ+0x32450], R2 ;  /* 0x03245002030095a7 */ /* 0x000ee4000802007f */
[----:B---3--:R-:W-:Y:S05]  /*12e00*/  @!P1 BRA `(.L_x_14738) ;  /* 0xfffffffc00ec9947 */ /* 0x008fea000383ffff */
[----:B------:R-:W-:Y:S05]  /*12e10*/  BRA `(.L_x_14737) ;  /* 0xfffffef000647947 */ /* 0x000fea000383ffff */
.L_x_14745:
[----:B-1----:R-:W-:-:S04]  /*12e20*/  IMAD.U32 R21, RZ, RZ, UR4 ;  /* 0x00000004ff157e24 */ /* 0x002fc8000f8e00ff */
[----:B------:R1:W2:Y:S03]  /*12e30*/  SYNCS.PHASECHK.TRANS64.TRYWAIT P1, [R21+URZ+0x32430], R0 ;  /* 0x03243000150075a7 */ /* 0x0002a6000802017f */
[----:B--2---:R-:W-:Y:S05]  /*12e40*/  @!P1 NANOSLEEP.SYNCS 0x989680 ;  /* 0x009896800000995d */ /* 0x004fea0003900000 */
[----:B------:R-:W2:Y:S02]  /*12e50*/  @!P1 SYNCS.PHASECHK.TRANS64 P1, [R21+URZ+0x32430], R0 ;  /* 0x03243000150095a7 */ /* 0x000ea4000802007f */
[----:B--2---:R-:W-:Y:S05]  /*12e60*/  @!P1 BRA `(.L_x_14745) ;  /* 0xfffffffc00ec9947 */ /* 0x004fea000383ffff */
[----:B------:R-:W-:Y:S05]  /*12e70*/  BRA `(.L_x_14744) ;  /* 0xffffff1000fc7947 */ /* 0x000fea000383ffff */
.L_x_14749:
[----:B-1----:R-:W-:-:S04]  /*12e80*/  IMAD.U32 R21, RZ, RZ, UR4 ;  /* 0x00000004ff157e24 */ /* 0x002fc8000f8e00ff */
[----:B------:R1:W3:Y:S03]  /*12e90*/  SYNCS.PHASECHK.TRANS64.TRYWAIT P1, [R21+URZ+0x32450], R0 ;  /* 0x03245000150075a7 */ /* 0x0002e6000802017f */
[----:B---3--:R-:W-:Y:S05]  /*12ea0*/  @!P1 NANOSLEEP.SYNCS 0x989680 ;  /* 0x009896800000995d */ /* 0x008fea0003900000 */
[----:B------:R-:W3:Y:S02]  /*12eb0*/  @!P1 SYNCS.PHASECHK.TRANS64 P1, [R21+URZ+0x32450], R0 ;  /* 0x03245000150095a7 */ /* 0x000ee4000802007f */
[----:B---3--:R-:W-:Y:S05]  /*12ec0*/  @!P1 BRA `(.L_x_14749) ;  /* 0xfffffffc00ec9947 */ /* 0x008fea000383ffff */
[----:B------:R-:W-:Y:S05]  /*12ed0*/  BRA `(.L_x_14748) ;  /* 0xffffff14007c7947 */ /* 0x000fea000383ffff */
.L_x_14757:
[----:B-1----:R-:W-:-:S04]  /*12ee0*/  IMAD.U32 R21, RZ, RZ, UR4 ;  /* 0x00000004ff157e24 */ /* 0x002fc8000f8e00ff */
[----:B------:R1:W2:Y:S03]  /*12ef0*/  SYNCS.PHASECHK.TRANS64.TRYWAIT P1, [R21+URZ+0x32430], R0 ;  /* 0x03243000150075a7 */ /* 0x0002a6000802017f */
[----:B--2---:R-:W-:Y:S05]  /*12f00*/  @!P1 NANOSLEEP.SYNCS 0x989680 ;  /* 0x009896800000995d */ /* 0x004fea0003900000 */
[----:B------:R-:W2:Y:S02]  /*12f10*/  @!P1 SYNCS.PHASECHK.TRANS64 P1, [R21+URZ+0x32430], R0 ;  /* 0x03243000150095a7 */ /* 0x000ea4000802007f */
[----:B--2---:R-:W-:Y:S05]  /*12f20*/  @!P1 BRA `(.L_x_14757) ;  /* 0xfffffffc00ec9947 */ /* 0x004fea000383ffff */
[----:B------:R-:W-:Y:S05]  /*12f30*/  BRA `(.L_x_14756) ;  /* 0xffffff3c008c7947 */ /* 0x000fea000383ffff */
.L_x_14761:
[----:B-1----:R-:W-:-:S04]  /*12f40*/  IMAD.U32 R21, RZ, RZ, UR4 ;  /* 0x00000004ff157e24 */ /* 0x002fc8000f8e00ff */
[----:B------:R1:W3:Y:S03]  /*12f50*/  SYNCS.PHASECHK.TRANS64.TRYWAIT P1, [R21+URZ+0x32450], R0 ;  /* 0x03245000150075a7 */ /* 0x0002e6000802017f */
[----:B---3--:R-:W-:Y:S05]  /*12f60*/  @!P1 NANOSLEEP.SYNCS 0x989680 ;  /* 0x009896800000995d */ /* 0x008fea0003900000 */
[----:B------:R-:W3:Y:S02]  /*12f70*/  @!P1 SYNCS.PHASECHK.TRANS64 P1, [R21+URZ+0x32450], R0 ;  /* 0x03245000150095a7 */ /* 0x000ee4000802007f */
[----:B---3--:R-:W-:Y:S05]  /*12f80*/  @!P1 BRA `(.L_x_14761) ;  /* 0xfffffffc00ec9947 */ /* 0x008fea000383ffff */
[----:B------:R-:W-:Y:S05]  /*12f90*/  BRA `(.L_x_14760) ;  /* 0xffffff40000c7947 */ /* 0x000fea000383ffff */
.L_x_14806:
        /* <DEDUP_REMOVED lines=11> */
.L_x_14878:
[----:B------:R-:W-:Y:S05]  /*13050*/  BSYNC B0 ;  /* 0x0000000000007941 */ /* 0x000fea0003800000 */
.L_x_14877:
[----:B------:R-:W-:Y:S05]  /*13060*/  BRA `(.L_x_14879) ;  /* 0xffffffb000787947 */ /* 0x000fea000383ffff */
.L_x_14809:
[----:B0-----:R0:W1:Y:S02]  /*13070*/  SYNCS.PHASECHK.TRANS64.TRYWAIT P0, [R25+URZ+0x32440], R0 ;  /* 0x03244000190075a7 */ /* 0x001064000800017f */
[----:B-1----:R-:W-:Y:S05]  /*13080*/  @!P0 NANOSLEEP.SYNCS 0x989680 ;  /* 0x009896800000895d */ /* 0x002fea0003900000 */
[----:B------:R-:W1:Y:S02]  /*13090*/  @!P0 SYNCS.PHASECHK.TRANS64 P0, [R25+URZ+0x32440], R0 ;  /* 0x03244000190085a7 */ /* 0x000e64000800007f */
[----:B-1----:R-:W-:Y:S05]  /*130a0*/  @!P0 BRA `(.L_x_14809) ;  /* 0xfffffffc00f08947 */ /* 0x002fea000383ffff */
[----:B------:R-:W-:Y:S05]  /*130b0*/  BRA `(.L_x_14880) ;  /* 0xffffffb400307947 */ /* 0x000fea000383ffff */
.L_x_14810:
        /* <DEDUP_REMOVED lines=8> */
.L_x_14882:
[----:B------:R-:W-:Y:S05]  /*13140*/  BSYNC B0 ;  /* 0x0000000000007941 */ /* 0x000fea0003800000 */
.L_x_14881:
[----:B------:R-:W-:Y:S01]  /*13150*/  IMAD.MOV.U32 R13, RZ, RZ, R0 ;  /* 0x000000ffff0d7224 */ /* 0x000fe200078e0000 */
[----:B------:R-:W-:Y:S01]  /*13160*/  MOV R2, R14 ;  /* 0x0000000e00027202 */ /* 0x000fe20000000f00 */
[----:B------:R-:W-:Y:S02]  /*13170*/  IMAD.MOV.U32 R12, RZ, RZ, RZ ;  /* 0x000000ffff0c7224 */ /* 0x000fe400078e00ff */
[----:B------:R-:W-:Y:S02]  /*13180*/  IMAD.MOV.U32 R11, RZ, RZ, 0x181f ;  /* 0x0000181fff0b7424 */ /* 0x000fe400078e00ff */
[----:B------:R-:W-:Y:S02]  /*13190*/  IMAD.MOV.U32 R15, RZ, RZ, -0x1 ;  /* 0xffffffffff0f7424 */ /* 0x000fe400078e00ff */
[----:B------:R-:W-:-:S07]  /*131a0*/  @P0 IMAD R6, R5, 0x2, R22 ;  /* 0x0000000205060824 */ /* 0x000fce00078e0216 */
[----:B------:R-:W-:Y:S05]  /*131b0*/  WARPSYNC.COLLECTIVE R15, `(.L_x_14883) ;  /* 0x000000000f087348 */ /* 0x000fea0003c00000 */
[----:B------:R0:W1:Y:S02]  /*131c0*/  SHFL.IDX P6, R14, R13, R12, R11 ;  /* 0x0000000c0d0e7389 */ /* 0x00006400000c000b */
[----:B01----:R-:W-:Y:S01]  /*131d0*/  ENDCOLLECTIVE ;  /* 0x000000000000791b */ /* 0x003fe20003800000 */
.L_x_14883:
[----:B------:R-:W-:Y:S02]  /*131e0*/  IMAD.MOV.U32 R13, RZ, RZ, R4 ;  /* 0x000000ffff0d7224 */ /* 0x000fe400078e0004 */
[----:B------:R-:W-:Y:S02]  /*131f0*/  IMAD.MOV.U32 R12, RZ, RZ, 0x1 ;  /* 0x00000001ff0c7424 */ /* 0x000fe400078e00ff */
[----:B------:R-:W-:-:S07]  /*13200*/  IMAD.MOV.U32 R3, RZ, RZ, R14 ;  /* 0x000000ffff037224 */ /* 0x000fce00078e000e */
[----:B------:R-:W-:Y:S05]  /*13210*/  WARPSYNC.COLLECTIVE R15, `(.L_x_14884) ;  /* 0x000000000f087348 */ /* 0x000fea0003c00000 */
[----:B------:R0:W1:Y:S02]  /*13220*/  SHFL.IDX P6, R14, R13, R12, R11 ;  /* 0x0000000c0d0e7389 */ /* 0x00006400000c000b */
[----:B01----:R-:W-:Y:S01]  /*13230*/  ENDCOLLECTIVE ;  /* 0x000000000000791b */ /* 0x003fe20003800000 */
.L_x_14884:
        /* <DEDUP_REMOVED lines=15> */
.L_x_14885:
[----:B------:R-:W-:Y:S02]  /*13330*/  @P0 IMAD R6, R5, 0x2, R22 ;  /* 0x0000000205060824 */ /* 0x000fe400078e0216 */
[----:B------:R-:W-:Y:S02]  /*13340*/  IMAD.MOV.U32 R13, RZ, RZ, R4 ;  /* 0x000000ffff0d7224 */ /* 0x000fe400078e0004 */
[----:B------:R-:W-:Y:S02]  /*13350*/  IMAD.MOV.U32 R12, RZ, RZ, 0x2 ;  /* 0x00000002ff0c7424 */ /* 0x000fe400078e00ff */
[----:B------:R-:W-:-:S07]  /*13360*/  IMAD.MOV.U32 R3, RZ, RZ, R14 ;  /* 0x000000ffff037224 */ /* 0x000fce00078e000e */
[----:B------:R-:W-:Y:S05]  /*13370*/  WARPSYNC.COLLECTIVE R15, `(.L_x_14886) ;  /* 0x000000000f087348 */ /* 0x000fea0003c00000 */
[----:B------:R0:W1:Y:S02]  /*13380*/  SHFL.IDX P6, R14, R13, R12, R11 ;  /* 0x0000000c0d0e7389 */ /* 0x00006400000c000b */
[----:B01----:R-:W-:Y:S01]  /*13390*/  ENDCOLLECTIVE ;  /* 0x000000000000791b */ /* 0x003fe20003800000 */
.L_x_14886:
        /* <DEDUP_REMOVED lines=15> */
.L_x_14887:
[----:B------:R-:W-:Y:S02]  /*13490*/  @P0 IMAD R6, R5, 0x2, R22 ;  /* 0x0000000205060824 */ /* 0x000fe400078e0216 */
[----:B------:R-:W-:Y:S02]  /*134a0*/  IMAD.MOV.U32 R13, RZ, RZ, R4 ;  /* 0x000000ffff0d7224 */ /* 0x000fe400078e0004 */
[----:B------:R-:W-:Y:S02]  /*134b0*/  IMAD.MOV.U32 R12, RZ, RZ, 0x3 ;  /* 0x00000003ff0c7424 */ /* 0x000fe400078e00ff */
[----:B------:R-:W-:-:S07]  /*134c0*/  IMAD.MOV.U32 R3, RZ, RZ, R14 ;  /* 0x000000ffff037224 */ /* 0x000fce00078e000e */
[----:B------:R-:W-:Y:S05]  /*134d0*/  WARPSYNC.COLLECTIVE R15, `(.L_x_14888) ;  /* 0x000000000f087348 */ /* 0x000fea0003c00000 */
[----:B------:R0:W1:Y:S02]  /*134e0*/  SHFL.IDX P6, R14, R13, R12, R11 ;  /* 0x0000000c0d0e7389 */ /* 0x00006400000c000b */
[----:B01----:R-:W-:Y:S01]  /*134f0*/  ENDCOLLECTIVE ;  /* 0x000000000000791b */ /* 0x003fe20003800000 */
.L_x_14888:
        /* <DEDUP_REMOVED lines=15> */
.L_x_14889:
[----:B------:R-:W-:Y:S02]  /*135f0*/  @P0 IMAD R6, R5, 0x2, R22 ;  /* 0x0000000205060824 */ /* 0x000fe400078e0216 */
[----:B------:R-:W-:Y:S02]  /*13600*/  IMAD.MOV.U32 R13, RZ, RZ, R4 ;  /* 0x000000ffff0d7224 */ /* 0x000fe400078e0004 */
[----:B------:R-:W-:Y:S01]  /*13610*/  IMAD.MOV.U32 R12, RZ, RZ, 0x4 ;  /* 0x00000004ff0c7424 */ /* 0x000fe200078e00ff */
[----:B------:R-:W-:-:S07]  /*13620*/  MOV R3, R14 ;  /* 0x0000000e00037202 */ /* 0x000fce0000000f00 */
[----:B------:R-:W-:Y:S05]  /*13630*/  WARPSYNC.COLLECTIVE R15, `(.L_x_14890) ;  /* 0x000000000f087348 */ /* 0x000fea0003c00000 */
[----:B------:R0:W1:Y:S02]  /*13640*/  SHFL.IDX P6, R14, R13, R12, R11 ;  /* 0x0000000c0d0e7389 */ /* 0x00006400000c000b */
[----:B01----:R-:W-:Y:S01]  /*13650*/  ENDCOLLECTIVE ;  /* 0x000000000000791b */ /* 0x003fe20003800000 */
.L_x_14890:
        /* <DEDUP_REMOVED lines=15> */
.L_x_14891:
[----:B------:R-:W-:Y:S02]  /*13750*/  @P0 IMAD R6, R5, 0x2, R22 ;  /* 0x0000000205060824 */ /* 0x000fe400078e0216 */
[----:B------:R-:W-:Y:S02]  /*13760*/  IMAD.MOV.U32 R13, RZ, RZ, R4 ;  /* 0x000000ffff0d7224 */ /* 0x000fe400078e0004 */
[----:B------:R-:W-:Y:S02]  /*13770*/  IMAD.MOV.U32 R12, RZ, RZ, 0x5 ;  /* 0x00000005ff0c7424 */ /* 0x000fe400078e00ff */
[----:B------:R-:W-:-:S07]  /*13780*/  IMAD.MOV.U32 R3, RZ, RZ, R14 ;  /* 0x000000ffff037224 */ /* 0x000fce00078e000e */
[----:B------:R-:W-:Y:S05]  /*13790*/  WARPSYNC.COLLECTIVE R15, `(.L_x_14892) ;  /* 0x000000000f087348 */ /* 0x000fea0003c00000 */
[----:B------:R0:W1:Y:S02]  /*137a0*/  SHFL.IDX P6, R14, R13, R12, R11 ;  /* 0x0000000c0d0e7389 */ /* 0x00006400000c000b */
[----:B01----:R-:W-:Y:S01]  /*137b0*/  ENDCOLLECTIVE ;  /* 0x000000000000791b */ /* 0x003fe20003800000 */
.L_x_14892:
[----:B------:R-:W-:-:S05]  /*137c0*/  @P0 LEA R3, P1, R7, R3, 0x1 ;  /* 0x0000000307030211 */ /* 0x000fca00078208ff */
[----:B------:R-:W-:-:S05]  /*137d0*/  @P0 IMAD.X R2, RZ, RZ, R2, P1 ;  /* 0x000000ffff020224 */ /* 0x000fca00008e0602 */
[----:B------:R-:W-:Y:S02]  /*137e0*/  @P0 LOP3.LUT R3, R3, R2, RZ, 0x3c, !PT ;  /* 0x0000000203030212 */ /* 0x000fe400078e3cff */
[----:B------:R-:W-:Y:S02]  /*137f0*/  MOV R13, R0 ;  /* 0x00000000000d7202 */ /* 0x000fe40000000f00 */
[----:B------:R-:W-:-:S04]  /*13800*/  @P0 LOP3.LUT R2, R3, R2, RZ, 0x3c, !PT ;  /* 0x0000000203020212 */ /* 0x000fc800078e3cff */
[----:B------:R-:W-:Y:S01]  /*13810*/  @P0 LOP3.LUT R3, R3, R2, RZ, 0x3c, !PT ;  /* 0x0000000203030212 */ /* 0x000fe200078e3cff */
[----:B------:R-:W-:-:S07]  /*13820*/  IMAD.MOV.U32 R4, RZ, RZ, R14 ;  /* 0x000000ffff047224 */ /* 0x000fce00078e000e */
[----:B------:R-:W-:Y:S05]  /*13830*/  WARPSYNC.COLLECTIVE R15, `(.L_x_14893) ;  /* 0x000000000f087348 */ /* 0x000fea0003c00000 */
[----:B------:R0:W1:Y:S02]  /*13840*/  SHFL.IDX P6, R14, R13, R12, R11 ;  /* 0x0000000c0d0e7389 */ /* 0x00006400000c000b */
[----:B01----:R-:W-:Y:S01]  /*13850*/  ENDCOLLECTIVE ;  /* 0x000000000000791b */ /* 0x003fe20003800000 */
.L_x_14893:
[----:B------:R-:W-:Y:S01]  /*13860*/  @!PT LDS RZ, [RZ] ;  /* 0x00000000fffff984 */ /* 0x000fe20000000800 */
[----:B------:R-:W-:Y:S01]  /*13870*/  @!PT LDS RZ, [RZ] ;  /* 0x00000000fffff984 */ /* 0x000fe20000000800 */
[----:B------:R-:W-:Y:S01]  /*13880*/  @!PT LDS RZ, [RZ] ;  /* 0x00000000fffff984 */ /* 0x000fe20000000800 */
[----:B------:R0:W-:Y:S01]  /*13890*/  @P0 LDGSTS.E.BYPASS.LTC128B.128 [R6+0x1e400], desc[UR36][R2.64], !P2 ;  /* 0x1e40000002060fae */ /* 0x0001e2000d101d64 */
[----:B------:R-:W-:Y:S01]  /*138a0*/  IMAD.MOV.U32 R0, RZ, RZ, R14 ;  /* 0x000000ffff007224 */ /* 0x000fe200078e000e */
[----:B------:R-:W-:Y:S06]  /*138b0*/  BRA `(.L_x_14894) ;  /* 0xffffffb000987947 */ /* 0x000fec000383ffff */
.L_x_14815:
[----:B------:R0:W5:Y:S01]  /*138c0*/  LDL.LU R6, [R1+0x4] ;  /* 0x0000040001067983 */ /* 0x0001620000300800 */
[----:B------:R-:W-:Y:S01]  /*138d0*/  IMAD.MOV.U32 R13, RZ, RZ, R4 ;  /* 0x000000ffff0d7224 */ /* 0x000fe200078e0004 */
[----:B------:R-:W-:Y:S01]  /*138e0*/  LOP3.LUT R23, R23, 0xffffdfff, RZ, 0xc0, !PT ;  /* 0xffffdfff17177812 */ /* 0x000fe200078ec0ff */
[----:B------:R-:W-:Y:S02]  /*138f0*/  IMAD.MOV.U32 R12, RZ, RZ, RZ ;  /* 0x000000ffff0c7224 */ /* 0x000fe400078e00ff */
[----:B------:R-:W-:Y:S02]  /*13900*/  IMAD.MOV.U32 R11, RZ, RZ, 0x181f ;  /* 0x0000181fff0b7424 */ /* 0x000fe400078e00ff */
[----:B------:R-:W-:Y:S02]  /*13910*/  IMAD.MOV.U32 R15, RZ, RZ, -0x1 ;  /* 0xffffffffff0f7424 */ /* 0x000fe400078e00ff */
[----:B0-----:R-:W-:-:S07]  /*13920*/  IMAD R17, R17, 0x80, R21 ;  /* 0x0000008011117824 */ /* 0x001fce00078e0215 */
[----:B-1---5:R-:W-:Y:S05]  /*13930*/  WARPSYNC.COLLECTIVE R15, `(.L_x_14895) ;  /* 0x000000000f087348 */ /* 0x022fea0003c00000 */
[----:B------:R0:W2:Y:S02]  /*13940*/  SHFL.IDX P6, R14, R13, R12, R11 ;  /* 0x0000000c0d0e7389 */ /* 0x0000a400000c000b */
[----:B012--5:R-:W-:Y:S01]  /*13950*/  ENDCOLLECTIVE ;  /* 0x000000000000791b */ /* 0x027fe20003800000 */
.L_x_14895:
[----:B------:R-:W-:Y:S02]  /*13960*/  IMAD.MOV.U32 R13, RZ, RZ, R0 ;  /* 0x000000ffff0d7224 */ /* 0x000fe400078e0000 */
[----:B------:R-:W-:-:S07]  /*13970*/  IMAD.MOV.U32 R3, RZ, RZ, R14 ;  /* 0x000000ffff037224 */ /* 0x000fce00078e000e */
[----:B------:R-:W-:Y:S05]  /*13980*/  WARPSYNC.COLLECTIVE R15, `(.L_x_14896) ;  /* 0x000000000f087348 */ /* 0x000fea0003c00000 */
[----:B------:R0:W1:Y:S02]  /*13990*/  SHFL.IDX P6, R14, R13, R12, R11 ;  /* 0x0000000c0d0e7389 */ /* 0x00006400000c000b */
[----:B01----:R-:W-:Y:S01]  /*139a0*/  ENDCOLLECTIVE ;  /* 0x000000000000791b */ /* 0x003fe20003800000 */
.L_x_14896:
[----:B------:R-:W-:Y:S01]  /*139b0*/  MOV R13, R4 ;  /* 0x00000004000d7202 */ /* 0x000fe20000000f00 */
[----:B------:R-:W-:Y:S02]  /*139c0*/  IMAD.MOV.U32 R12, RZ, RZ, 0x1 ;  /* 0x00000001ff0c7424 */ /* 0x000fe400078e00ff */
[----:B------:R-:W-:-:S07]  /*139d0*/  IMAD.MOV.U32 R9, RZ, RZ, R14 ;  /* 0x000000ffff097224 */ /* 0x000fce00078e000e */
[----:B------:R-:W-:Y:S05]  /*139e0*/  WARPSYNC.COLLECTIVE R15, `(.L_x_14897) ;  /* 0x000000000f087348 */ /* 0x000fea0003c00000 */
[----:B------:R0:W1:Y:S02]  /*139f0*/  SHFL.IDX P6, R14, R13, R12, R11 ;  /* 0x0000000c0d0e7389 */ /* 0x00006400000c000b */
[----:B01----:R-:W-:Y:S01]  /*13a00*/  ENDCOLLECTIVE ;  /* 0x000000000000791b */ /* 0x003fe20003800000 */
.L_x_14897:
        /* <DEDUP_REMOVED lines=18> */
.L_x_14898:
        /* <DEDUP_REMOVED lines=8> */
.L_x_14899:
        /* <DEDUP_REMOVED lines=15> */
.L_x_14900:
[----:B------:R-:W-:Y:S01]  /*13ca0*/  @P2 LOP3.LUT R23, R23, 0x800, RZ, 0xfc, !PT ;  /* 0x0000080017172812 */ /* 0x000fe200078efcff */
[----:B------:R-:W-:-:S03]  /*13cb0*/  IMAD.MOV.U32 R13, RZ, RZ, R4 ;  /* 0x000000ffff0d7224 */ /* 0x000fc600078e0004 */
[----:B------:R-:W-:Y:S01]  /*13cc0*/  LOP3.LUT R23, R23, 0xfffffdff, RZ, 0xc0, !PT ;  /* 0xfffffdff17177812 */ /* 0x000fe200078ec0ff */
[----:B------:R-:W-:Y:S01]  /*13cd0*/  IMAD.MOV.U32 R12, RZ, RZ, 0x3 ;  /* 0x00000003ff0c7424 */ /* 0x000fe200078e00ff */
[----:B------:R-:W-:-:S07]  /*13ce0*/  MOV R10, R14 ;  /* 0x0000000e000a7202 */ /* 0x000fce0000000f00 */
[----:B------:R-:W-:Y:S05]  /*13cf0*/  WARPSYNC.COLLECTIVE R15, `(.L_x_14901) ;  /* 0x000000000f087348 */ /* 0x000fea0003c00000 */
[----:B------:R0:W1:Y:S02]  /*13d00*/  SHFL.IDX P6, R14, R13, R12, R11 ;  /* 0x0000000c0d0e7389 */ /* 0x00006400000c000b */
[----:B01----:R-:W-:Y:S01]  /*13d10*/  ENDCOLLECTIVE ;  /* 0x000000000000791b */ /* 0x003fe20003800000 */
.L_x_14901:
        /* <DEDUP_REMOVED lines=15> */
.L_x_14902:
        /* <DEDUP_REMOVED lines=17> */
.L_x_14903:
[----:B------:R-:W-:-:S04]  /*13f20*/  IADD3 R2, R17, 0x40, RZ ;  /* 0x0000004011027810 */ /* 0x000fc80007ffe0ff */
[----:B------:R-:W-:Y:S01]  /*13f30*/  ISETP.GE.AND P2, PT, R2, R5, PT ;  /* 0x000000050200720c */ /* 0x000fe20003f46270 */
[----:B------:R-:W-:Y:S02]  /*13f40*/  IMAD.MOV.U32 R13, RZ, RZ, R0 ;  /* 0x000000ffff0d7224 */ /* 0x000fe400078e0000 */
[----:B------:R-:W-:-:S10]  /*13f50*/  IMAD.MOV.U32 R2, RZ, RZ, R14 ;  /* 0x000000ffff027224 */ /* 0x000fd400078e000e */
[----:B------:R-:W-:-:S07]  /*13f60*/  @P2 LOP3.LUT R23, R23, 0x100, RZ, 0xfc, !PT ;  /* 0x0000010017172812 */ /* 0x000fce00078efcff */
[----:B------:R-:W-:Y:S05]  /*13f70*/  WARPSYNC.COLLECTIVE R15, `(.L_x_14904) ;  /* 0x000000000f087348 */ /* 0x000fea0003c00000 */
[----:B------:R0:W1:Y:S02]  /*13f80*/  SHFL.IDX P6, R14, R13, R12, R11 ;  /* 0x0000000c0d0e7389 */ /* 0x00006400000c000b */
[----:B01----:R-:W-:Y:S01]  /*13f90*/  ENDCOLLECTIVE ;  /* 0x000000000000791b */ /* 0x003fe20003800000 */
.L_x_14904:
[----:B------:R-:W-:Y:S01]  /*13fa0*/  LOP3.LUT R23, R23, 0xffffff7f, RZ, 0xc0, !PT ;  /* 0xffffff7f17177812 */ /* 0x000fe200078ec0ff */
[----:B------:R-:W-:Y:S02]  /*13fb0*/  IMAD.MOV.U32 R13, RZ, RZ, R4 ;  /* 0x000000ffff0d7224 */ /* 0x000fe400078e0004 */
[----:B------:R-:W-:Y:S02]  /*13fc0*/  IMAD.MOV.U32 R12, RZ, RZ, 0x5 ;  /* 0x00000005ff0c7424 */ /* 0x000fe400078e00ff */
[----:B------:R-:W-:-:S05]  /*13fd0*/  IMAD.MOV.U32 R11, RZ, RZ, R14 ;  /* 0x000000ffff0b7224 */ /* 0x000fca00078e000e */
[----:B------:R-:W-:-:S05]  /*13fe0*/  @!P2 LEA R14, P1, R20, R11, 0x1 ;  /* 0x0000000b140ea211 */ /* 0x000fca00078208ff */
[----:B------:R-:W-:Y:S02]  /*13ff0*/  @!P2 IMAD.X R11, RZ, RZ, R2, P1 ;  /* 0x000000ffff0ba224 */ /* 0x000fe400008e0602 */
[----:B------:R-:W-:Y:S02]  /*14000*/  @!P2 IMAD.MOV.U32 R2, RZ, RZ, R14 ;  /* 0x000000ffff02a224 */ /* 0x000fe400078e000e */
[----:B------:R-:W-:Y:S01]  /*14010*/  @!P2 IMAD.MOV.U32 R3, RZ, RZ, R11 ;  /* 0x000000ffff03a224 */ /* 0x000fe200078e000b */
[----:B------:R-:W-:-:S04]  /*14020*/  MOV R11, 0x181f ;  /* 0x0000181f000b7802 */ /* 0x000fc80000000f00 */
[----:B------:R-:W-:Y:S01]  /*14030*/  @!PT LDS RZ, [RZ] ;  /* 0x00000000fffff984 */ /* 0x000fe20000000800 */
[----:B------:R-:W-:Y:S01]  /*14040*/  @!PT LDS RZ, [RZ] ;  /* 0x00000000fffff984 */ /* 0x000fe20000000800 */
[----:B------:R-:W-:Y:S01]  /*14050*/  @!PT LDS RZ, [RZ] ;  /* 0x00000000fffff984 */ /* 0x000fe20000000800 */
[----:B------:R0:W-:Y:S03]  /*14060*/  @!P2 LDGSTS.E.BYPASS.LTC128B.128 [R26+0x1a400], desc[UR36][R2.64], !P0 ;  /* 0x1a400000021aafae */ /* 0x0001e6000c101d64 */
[----:B0-----:R-:W-:Y:S05]  /*14070*/  WARPSYNC.COLLECTIVE R15, `(.L_x_14905) ;  /* 0x000000000f087348 */ /* 0x001fea0003c00000 */
[----:B------:R1:W2:Y:S02]  /*14080*/  SHFL.IDX P6, R14, R13, R12, R11 ;  /* 0x0000000c0d0e7389 */ /* 0x0002a400000c000b */
[----:B012---:R-:W-:Y:S01]  /*14090*/  ENDCOLLECTIVE ;  /* 0x000000000000791b */ /* 0x007fe20003800000 */
.L_x_14905:
[----:B------:R-:W-:-:S05]  /*140a0*/  VIADD R2, R17, 0x50 ;  /* 0x0000005011027836 */ /* 0x000fca0000000000 */
[----:B------:R-:W-:Y:S01]  /*140b0*/  ISETP.GE.AND P2, PT, R2, R5, PT ;  /* 0x000000050200720c */ /* 0x000fe20003f46270 */
[----:B------:R-:W-:Y:S02]  /*140c0*/  IMAD.MOV.U32 R13, RZ, RZ, R0 ;  /* 0x000000ffff0d7224 */ /* 0x000fe400078e0000 */
[----:B------:R-:W-:-:S10]  /*140d0*/  IMAD.MOV.U32 R7, RZ, RZ, R14 ;  /* 0x000000ffff077224 */ /* 0x000fd400078e000e */
[----:B------:R-:W-:Y:S05]  /*140e0*/  WARPSYNC.COLLECTIVE R15, `(.L_x_14906) ;  /* 0x000000000f087348 */ /* 0x000fea0003c00000 */
[----:B------:R0:W1:Y:S02]  /*140f0*/  SHFL.IDX P6, R14, R13, R12, R11 ;  /* 0x0000000c0d0e7389 */ /* 0x00006400000c000b */
[----:B01----:R-:W-:Y:S01]  /*14100*/  ENDCOLLECTIVE ;  /* 0x000000000000791b */ /* 0x003fe20003800000 */
.L_x_14906:
        /* <DEDUP_REMOVED lines=8> */
.L_x_14907:
        /* <DEDUP_REMOVED lines=10> */
[----:B------:R-:W-:Y:S01]  /*14230*/  ISETP.GE.AND P2, PT, R8, R5, PT ;  /* 0x000000050800720c */ /* 0x000fe20003f46270 */
[----:B0-----:R-:W-:-:S12]  /*14240*/  IMAD.MOV.U32 R2, RZ, RZ, R14 ;  /* 0x000000ffff027224 */ /* 0x001fd800078e000e */
[----:B------:R-:W-:Y:S05]  /*14250*/  WARPSYNC.COLLECTIVE R15, `(.L_x_14908) ;  /* 0x000000000f087348 */ /* 0x000fea0003c00000 */
[----:B------:R0:W1:Y:S02]  /*14260*/  SHFL.IDX P6, R14, R13, R12, R11 ;  /* 0x0000000c0d0e7389 */ /* 0x00006400000c000b */
[----:B01----:R-:W-:Y:S01]  /*14270*/  ENDCOLLECTIVE ;  /* 0x000000000000791b */ /* 0x003fe20003800000 */
.L_x_14908:
[----:B------:R-:W-:Y:S01]  /*14280*/  @P2 LOP3.LUT R23, R23, 0x40, RZ, 0xfc, !PT ;  /* 0x0000004017172812 */ /* 0x000fe200078efcff */
[----:B------:R-:W-:Y:S02]  /*14290*/  IMAD.MOV.U32 R13, RZ, RZ, R4 ;  /* 0x000000ffff0d7224 */ /* 0x000fe400078e0004 */
[----:B------:R-:W-:Y:S02]  /*142a0*/  IMAD.MOV.U32 R12, RZ, RZ, 0x7 ;  /* 0x00000007ff0c7424 */ /* 0x000fe400078e00ff */
[----:B------:R-:W-:-:S07]  /*142b0*/  IMAD.MOV.U32 R6, RZ, RZ, R14 ;  /* 0x000000ffff067224 */ /* 0x000fce00078e000e */
[----:B------:R-:W-:Y:S05]  /*142c0*/  WARPSYNC.COLLECTIVE R15, `(.L_x_14909) ;  /* 0x000000000f087348 */ /* 0x000fea0003c00000 */
[----:B------:R0:W1:Y:S02]  /*142d0*/  SHFL.IDX P6, R14, R13, R12, R11 ;  /* 0x0000000c0d0e7389 */ /* 0x00006400000c000b */
[----:B01----:R-:W-:Y:S01]  /*142e0*/  ENDCOLLECTIVE ;  /* 0x000000000000791b */ /* 0x003fe20003800000 */
.L_x_14909:
[----:B------:R-:W-:-:S04]  /*142f0*/  @!P2 LEA R6, P1, R20, R6, 0x1 ;  /* 0x000000061406a211 */ /* 0x000fc800078208ff */
[----:B------:R-:W-:Y:S01]  /*14300*/  @!P2 IADD3.X R9, RZ, R2, RZ, P1, !PT ;  /* 0x00000002ff09a210 */ /* 0x000fe20000ffe4ff */
[----:B------:R-:W-:-:S04]  /*14310*/  @!P2 IMAD.MOV.U32 R2, RZ, RZ, R6 ;  /* 0x000000ffff02a224 */ /* 0x000fc800078e0006 */
        /* <DEDUP_REMOVED lines=10> */
.L_x_14910:
[----:B------:R-:W-:Y:S01]  /*143c0*/  IMAD.MOV.U32 R0, RZ, RZ, R14 ;  /* 0x000000ffff007224 */ /* 0x000fe200078e000e */
[----:B------:R-:W-:Y:S06]  /*143d0*/  BRA `(.L_x_14911) ;  /* 0xffffffb000cc7947 */ /* 0x000fec000383ffff */
.L_x_14819:
        /* <DEDUP_REMOVED lines=8> */
.L_x_14913:
[----:B------:R-:W-:Y:S05]  /*14460*/  BSYNC B0 ;  /* 0x0000000000007941 */ /* 0x000fea0003800000 */
.L_x_14912:
[----:B------:R-:W-:Y:S01]  /*14470*/  MOV R13, R0 ;  /* 0x00000000000d7202 */ /* 0x000fe20000000f00 */
[----:B------:R-:W-:Y:S01]  /*14480*/  IMAD.MOV.U32 R12, RZ, RZ, RZ ;  /* 0x000000ffff0c7224 */ /* 0x000fe200078e00ff */
[----:B------:R-:W-:Y:S01]  /*14490*/  LOP3.LUT P5, RZ, R23, 0x2000, RZ, 0xc0, !PT ;  /* 0x0000200017ff7812 */ /* 0x000fe200078ac0ff */
[----:B------:R-:W-:Y:S02]  /*144a0*/  IMAD.MOV.U32 R11, RZ, RZ, 0x181f ;  /* 0x0000181fff0b7424 */ /* 0x000fe400078e00ff */
[----:B------:R-:W-:Y:S02]  /*144b0*/  IMAD.MOV.U32 R15, RZ, RZ, -0x1 ;  /* 0xffffffffff0f7424 */ /* 0x000fe400078e00ff */
[----:B------:R-:W-:-:S08]  /*144c0*/  IMAD.MOV.U32 R2, RZ, RZ, R14 ;  /* 0x000000ffff027224 */ /* 0x000fd000078e000e */
[----:B------:R-:W-:Y:S05]  /*144d0*/  WARPSYNC.COLLECTIVE R15, `(.L_x_14914) ;  /* 0x000000000f087348 */ /* 0x000fea0003c00000 */
[----:B------:R0:W1:Y:S02]  /*144e0*/  SHFL.IDX P6, R14, R13, R12, R11 ;  /* 0x0000000c0d0e7389 */ /* 0x00006400000c000b */
[----:B01----:R-:W-:Y:S01]  /*144f0*/  ENDCOLLECTIVE ;  /* 0x000000000000791b */ /* 0x003fe20003800000 */
.L_x_14914:
[----:B------:R-:W-:Y:S02]  /*14500*/  IMAD.MOV.U32 R13, RZ, RZ, R4 ;  /* 0x000000ffff0d7224 */ /* 0x000fe400078e0004 */
[----:B------:R-:W-:Y:S01]  /*14510*/  IMAD.MOV.U32 R12, RZ, RZ, 0x1 ;  /* 0x00000001ff0c7424 */ /* 0x000fe200078e00ff */
[----:B------:R-:W-:-:S13]  /*14520*/  @!P5 LEA R5, P0, R8, R14, 0x1 ;  /* 0x0000000e0805d211 */ /* 0x000fda00078008ff */
[----:B------:R-:W-:Y:S05]  /*14530*/  WARPSYNC.COLLECTIVE R15, `(.L_x_14915) ;  /* 0x000000000f087348 */ /* 0x000fea0003c00000 */
[----:B------:R0:W1:Y:S02]  /*14540*/  SHFL.IDX P6, R14, R13, R12, R11 ;  /* 0x0000000c0d0e7389 */ /* 0x00006400000c000b */
[----:B01----:R-:W-:Y:S01]  /*14550*/  ENDCOLLECTIVE ;  /* 0x000000000000791b */ /* 0x003fe20003800000 */
.L_x_14915:
[----:B------:R-:W-:Y:S02]  /*14560*/  @!P5 IMAD.X R3, RZ, RZ, R2, P0 ;  /* 0x000000ffff03d224 */ /* 0x000fe400000e0602 */
        /* <DEDUP_REMOVED lines=14> */
.L_x_14916:
[----:B------:R-:W-:Y:S01]  /*14650*/  MOV R13, R4 ;  /* 0x00000004000d7202 */ /* 0x000fe20000000f00 */
        /* <DEDUP_REMOVED lines=16> */
.L_x_14917:
[----:B------:R-:W-:Y:S02]  /*14760*/  IMAD.MOV.U32 R13, RZ, RZ, R0 ;  /* 0x000000ffff0d7224 */ /* 0x000fe400078e0000 */
[----:B------:R-:W-:-:S07]  /*14770*/  IMAD.MOV.U32 R5, RZ, RZ, R14 ;  /* 0x000000ffff057224 */ /* 0x000fce00078e000e */
[----:B------:R-:W-:Y:S05]  /*14780*/  WARPSYNC.COLLECTIVE R15, `(.L_x_14918) ;  /* 0x000000000f087348 */ /* 0x000fea0003c00000 */
[----:B------:R0:W1:Y:S02]  /*14790*/  SHFL.IDX P6, R14, R13, R12, R11 ;  /* 0x0000000c0d0e7389 */ /* 0x00006400000c000b */
[----:B01----:R-:W-:Y:S01]  /*147a0*/  ENDCOLLECTIVE ;  /* 0x000000000000791b */ /* 0x003fe20003800000 */
.L_x_14918:
[----:B------:R-:W-:Y:S02]  /*147b0*/  IMAD.MOV.U32 R13, RZ, RZ, R4 ;  /* 0x000000ffff0d7224 */ /* 0x000fe400078e0004 */
[----:B------:R-:W-:Y:S01]  /*147c0*/  IMAD.MOV.U32 R12, RZ, RZ, 0x3 ;  /* 0x00000003ff0c7424 */ /* 0x000fe200078e00ff */
[----:B------:R-:W-:-:S13]  /*147d0*/  @!P5 LEA R6, P0, R8, R14, 0x1 ;  /* 0x0000000e0806d211 */ /* 0x000fda00078008ff */
[----:B------:R-:W-:Y:S05]  /*147e0*/  WARPSYNC.COLLECTIVE R15, `(.L_x_14919) ;  /* 0x000000000f087348 */ /* 0x000fea0003c00000 */
[----:B------:R0:W1:Y:S02]  /*147f0*/  SHFL.IDX P6, R14, R13, R12, R11 ;  /* 0x0000000c0d0e7389 */ /* 0x00006400000c000b */
[----:B01----:R-:W-:Y:S01]  /*14800*/  ENDCOLLECTIVE ;  /* 0x000000000000791b */ /* 0x003fe20003800000 */
.L_x_14919:
[----:B------:R-:W-:Y:S02]  /*14810*/  @!P5 IMAD.X R7, RZ, RZ, R5, P0 ;  /* 0x000000ffff07d224 */ /* 0x000fe400000e0605 */
[----:B------:R-:W-:Y:S02]  /*14820*/  @!P5 IMAD.MOV.U32 R2, RZ, RZ, R6 ;  /* 0x000000ffff02d224 */ /* 0x000fe400078e0006 */
        /* <DEDUP_REMOVED lines=14> */
.L_x_14920:
[----:B------:R-:W-:Y:S02]  /*14910*/  IMAD.MOV.U32 R13, RZ, RZ, R4 ;  /* 0x000000ffff0d7224 */ /* 0x000fe400078e0004 */
[----:B------:R-:W-:Y:S01]  /*14920*/  IMAD.MOV.U32 R12, RZ, RZ, 0x4 ;  /* 0x00000004ff0c7424 */ /* 0x000fe200078e00ff */
[----:B------:R-:W-:-:S13]  /*14930*/  LOP3.LUT P6, RZ, R23, 0x200, RZ, 0xc0, !PT ;  /* 0x0000020017ff7812 */ /* 0x000fda00078cc0ff */
[----:B------:R-:W-:-:S05]  /*14940*/  @!P6 LEA R6, P0, R8, R14, 0x1 ;  /* 0x0000000e0806e211 */ /* 0x000fca00078008ff */
[----:B------:R-:W-:Y:S02]  /*14950*/  @!P6 IMAD.X R7, RZ, RZ, R5, P0 ;  /* 0x000000ffff07e224 */ /* 0x000fe400000e0605 */
[----:B------:R-:W-:-:S03]  /*14960*/  @!P6 IMAD.MOV.U32 R2, RZ, RZ, R6 ;  /* 0x000000ffff02e224 */ /* 0x000fc600078e0006 */
[----:B------:R-:W-:-:S05]  /*14970*/  @!P6 MOV R3, R7 ;  /* 0x000000070003e202 */ /* 0x000fca0000000f00 */
        /* <DEDUP_REMOVED lines=10> */
.L_x_14921:
[----:B------:R-:W-:Y:S02]  /*14a20*/  IMAD.MOV.U32 R13, RZ, RZ, R0 ;  /* 0x000000ffff0d7224 */ /* 0x000fe400078e0000 */
[----:B------:R-:W-:-:S07]  /*14a30*/  IMAD.MOV.U32 R5, RZ, RZ, R14 ;  /* 0x000000ffff057224 */ /* 0x000fce00078e000e */
[----:B------:R-:W-:Y:S05]  /*14a40*/  WARPSYNC.COLLECTIVE R15, `(.L_x_14922) ;  /* 0x000000000f087348 */ /* 0x000fea0003c00000 */
[----:B------:R0:W1:Y:S02]  /*14a50*/  SHFL.IDX P6, R14, R13, R12, R11 ;  /* 0x0000000c0d0e7389 */ /* 0x00006400000c000b */
[----:B01----:R-:W-:Y:S01]  /*14a60*/  ENDCOLLECTIVE ;  /* 0x000000000000791b */ /* 0x003fe20003800000 */
.L_x_14922:
[----:B------:R-:W-:Y:S02]  /*14a70*/  IMAD.MOV.U32 R13, RZ, RZ, R4 ;  /* 0x000000ffff0d7224 */ /* 0x000fe400078e0004 */
[----:B------:R-:W-:Y:S01]  /*14a80*/  IMAD.MOV.U32 R12, RZ, RZ, 0x5 ;  /* 0x00000005ff0c7424 */ /* 0x000fe200078e00ff */
[----:B------:R-:W-:-:S13]  /*14a90*/  @!P5 LEA R6, P0, R8, R14, 0x1 ;  /* 0x0000000e0806d211 */ /* 0x000fda00078008ff */
[----:B------:R-:W-:Y:S05]  /*14aa0*/  WARPSYNC.COLLECTIVE R15, `(.L_x_14923) ;  /* 0x000000000f087348 */ /* 0x000fea0003c00000 */
[----:B------:R0:W1:Y:S02]  /*14ab0*/  SHFL.IDX P6, R14, R13, R12, R11 ;  /* 0x0000000c0d0e7389 */ /* 0x00006400000c000b */
[----:B01----:R-:W-:Y:S01]  /*14ac0*/  ENDCOLLECTIVE ;  /* 0x000000000000791b */ /* 0x003fe20003800000 */
.L_x_14923:
        /* <DEDUP_REMOVED lines=16> */
.L_x_14924:
[----:B------:R-:W-:Y:S02]  /*14bd0*/  IMAD.MOV.U32 R13, RZ, RZ, R4 ;  /* 0x000000ffff0d7224 */ /* 0x000fe400078e0004 */
[----:B------:R-:W-:Y:S01]  /*14be0*/  IMAD.MOV.U32 R12, RZ, RZ, 0x6 ;  /* 0x00000006ff0c7424 */ /* 0x000fe200078e00ff */
[----:B------:R-:W-:-:S13]  /*14bf0*/  LOP3.LUT P6, RZ, R23, 0x80, RZ, 0xc0, !PT ;  /* 0x0000008017ff7812 */ /* 0x000fda00078cc0ff */
[----:B------:R-:W-:-:S04]  /*14c00*/  @!P6 LEA R6, P0, R8, R14, 0x1 ;  /* 0x0000000e0806e211 */ /* 0x000fc800078008ff */
[----:B------:R-:W-:Y:S01]  /*14c10*/  @!P6 MOV R2, R6 ;  /* 0x000000060002e202 */ /* 0x000fe20000000f00 */
[----:B------:R-:W-:-:S04]  /*14c20*/  @!P6 IMAD.X R7, RZ, RZ, R5, P0 ;  /* 0x000000ffff07e224 */ /* 0x000fc800000e0605 */
        /* <DEDUP_REMOVED lines=11> */
.L_x_14925:
[----:B------:R-:W-:Y:S02]  /*14ce0*/  IMAD.MOV.U32 R13, RZ, RZ, R0 ;  /* 0x000000ffff0d7224 */ /* 0x000fe400078e0000 */
[----:B------:R-:W-:-:S07]  /*14cf0*/  IMAD.MOV.U32 R5, RZ, RZ, R14 ;  /* 0x000000ffff057224 */ /* 0x000fce00078e000e */
[----:B------:R-:W-:Y:S05]  /*14d00*/  WARPSYNC.COLLECTIVE R15, `(.L_x_14926) ;  /* 0x000000000f087348 */ /* 0x000fea0003c00000 */
[----:B------:R0:W1:Y:S02]  /*14d10*/  SHFL.IDX P6, R14, R13, R12, R11 ;  /* 0x0000000c0d0e7389 */ /* 0x00006400000c000b */
[----:B01----:R-:W-:Y:S01]  /*14d20*/  ENDCOLLECTIVE ;  /* 0x000000000000791b */ /* 0x003fe20003800000 */
.L_x_14926:
[----:B------:R-:W-:Y:S02]  /*14d30*/  IMAD.MOV.U32 R13, RZ, RZ, R4 ;  /* 0x000000ffff0d7224 */ /* 0x000fe400078e0004 */
[----:B------:R-:W-:Y:S01]  /*14d40*/  IMAD.MOV.U32 R12, RZ, RZ, 0x7 ;  /* 0x00000007ff0c7424 */ /* 0x000fe200078e00ff */
[----:B------:R-:W-:-:S13]  /*14d50*/  @!P5 LEA R6, P0, R8, R14, 0x1 ;  /* 0x0000000e0806d211 */ /* 0x000fda00078008ff */
[----:B------:R-:W-:Y:S05]  /*14d60*/  WARPSYNC.COLLECTIVE R15, `(.L_x_14927) ;  /* 0x000000000f087348 */ /* 0x000fea0003c00000 */
[----:B------:R0:W1:Y:S02]  /*14d70*/  SHFL.IDX P6, R14, R13, R12, R11 ;  /* 0x0000000c0d0e7389 */ /* 0x00006400000c000b */
[----:B01----:R-:W-:Y:S01]  /*14d80*/  ENDCOLLECTIVE ;  /* 0x000000000000791b */ /* 0x003fe20003800000 */
.L_x_14927:
        /* <DEDUP_REMOVED lines=15> */
.L_x_14928:
[----:B------:R-:W-:Y:S05]  /*14e80*/  BRA `(.L_x_14929) ;  /* 0xffffffb400087947 */ /* 0x000fea000383ffff */
.L_x_14824:
[----:B0-----:R0:W2:Y:S02]  /*14e90*/  SYNCS.PHASECHK.TRANS64.TRYWAIT P0, [R22+URZ+0x32420], R3 ;  /* 0x03242003160075a7 */ /* 0x0010a4000800017f */
[----:B--2---:R-:W-:Y:S05]  /*14ea0*/  @!P0 NANOSLEEP.SYNCS 0x989680 ;  /* 0x009896800000895d */ /* 0x004fea0003900000 */
[----:B------:R-:W2:Y:S02]  /*14eb0*/  @!P0 SYNCS.PHASECHK.TRANS64 P0, [R22+URZ+0x32420], R3 ;  /* 0x03242003160085a7 */ /* 0x000ea4000800007f */
[----:B--2---:R-:W-:Y:S05]  /*14ec0*/  @!P0 BRA `(.L_x_14824) ;  /* 0xfffffffc00f08947 */ /* 0x004fea000383ffff */
[----:B------:R-:W-:Y:S05]  /*14ed0*/  BRA `(.L_x_14930) ;  /* 0xffffffb400787947 */ /* 0x000fea000383ffff */
.L_x_14827:
[----:B--2---:R2:W3:Y:S02]  /*14ee0*/  SYNCS.PHASECHK.TRANS64.TRYWAIT P0, [R25+URZ+0x32460], R0 ;  /* 0x03246000190075a7 */ /* 0x0044e4000800017f */
[----:B---3--:R-:W-:Y:S05]  /*14ef0*/  @!P0 NANOSLEEP.SYNCS 0x989680 ;  /* 0x009896800000895d */ /* 0x008fea0003900000 */
[----:B------:R-:W3:Y:S02]  /*14f00*/  @!P0 SYNCS.PHASECHK.TRANS64 P0, [R25+URZ+0x32460], R0 ;  /* 0x03246000190085a7 */ /* 0x000ee4000800007f */
[----:B---3--:R-:W-:Y:S05]  /*14f10*/  @!P0 BRA `(.L_x_14827) ;  /* 0xfffffffc00f08947 */ /* 0x008fea000383ffff */
[----:B------:R-:W-:Y:S05]  /*14f20*/  BRA `(.L_x_14931) ;  /* 0xffffffb400847947 */ /* 0x000fea000383ffff */
.L_x_14828:
[----:B------:R-:W-:Y:S01]  /*14f30*/  BSSY B0, `(.L_x_14932) ;  /* 0x0000008000007945 */ /* 0x000fe20003800000 */
[----:B------:R-:W-:Y:S01]  /*14f40*/  MOV R13, R6 ;  /* 0x00000006000d7202 */ /* 0x000fe20000000f00 */
[----:B------:R-:W-:Y:S02]  /*14f50*/  IMAD.MOV.U32 R12, RZ, RZ, RZ ;  /* 0x000000ffff0c7224 */ /* 0x000fe400078e00ff */
[----:B------:R-:W-:Y:S02]  /*14f60*/  IMAD.MOV.U32 R11, RZ, RZ, 0x181f ;  /* 0x0000181fff0b7424 */ /* 0x000fe400078e00ff */
[----:B------:R-:W-:-:S07]  /*14f70*/  IMAD.MOV.U32 R15, RZ, RZ, -0x1 ;  /* 0xffffffffff0f7424 */ /* 0x000fce00078e00ff */
[----:B-1----:R-:W-:Y:S05]  /*14f80*/  WARPSYNC.COLLECTIVE R15, `(.L_x_14933) ;  /* 0x000000000f087348 */ /* 0x002fea0003c00000 */
[----:B------:R0:W2:Y:S02]  /*14f90*/  SHFL.IDX P6, R14, R13, R12, R11 ;  /* 0x0000000c0d0e7389 */ /* 0x0000a400000c000b */
[----:B012---:R-:W-:Y:S01]  /*14fa0*/  ENDCOLLECTIVE ;  /* 0x000000000000791b */ /* 0x007fe20003800000 */
.L_x_14933:
[----:B------:R-:W-:Y:S05]  /*14fb0*/  BSYNC B0 ;  /* 0x0000000000007941 */ /* 0x000fea0003800000 */
.L_x_14932:
        /* <DEDUP_REMOVED lines=13> */
.L_x_14934:
[----:B------:R-:W-:Y:S01]  /*15090*/  MOV R13, R6 ;  /* 0x00000006000d7202 */ /* 0x000fe20000000f00 */
        /* <DEDUP_REMOVED lines=8> */
.L_x_14935:
        /* <DEDUP_REMOVED lines=17> */
.L_x_14936:
[----:B------:R-:W-:Y:S02]  /*15230*/  IMAD.MOV.U32 R13, RZ, RZ, R6 ;  /* 0x000000ffff0d7224 */ /* 0x000fe400078e0006 */
[----:B------:R-:W-:Y:S01]  /*15240*/  IMAD.MOV.U32 R12, RZ, RZ, 0x2 ;  /* 0x00000002ff0c7424 */ /* 0x000fe200078e00ff */
[----:B------:R-:W-:-:S13]  /*15250*/  IADD3 R2, P3, R14, R0, RZ ;  /* 0x000000000e027210 */ /* 0x000fda0007f7e0ff */
[----:B------:R-:W-:Y:S05]  /*15260*/  WARPSYNC.COLLECTIVE R15, `(.L_x_14937) ;  /* 0x000000000f087348 */ /* 0x000fea0003c00000 */
[----:B------:R0:W1:Y:S02]  /*15270*/  SHFL.IDX P6, R14, R13, R12, R11 ;  /* 0x0000000c0d0e7389 */ /* 0x00006400000c000b */
[----:B01----:R-:W-:Y:S01]  /*15280*/  ENDCOLLECTIVE ;  /* 0x000000000000791b */ /* 0x003fe20003800000 */
.L_x_14937:
        /* <DEDUP_REMOVED lines=17> */
.L_x_14938:
[----:B------:R-:W-:Y:S02]  /*153a0*/  IMAD.MOV.U32 R13, RZ, RZ, R6 ;  /* 0x000000ffff0d7224 */ /* 0x000fe400078e0006 */
[----:B------:R-:W-:Y:S01]  /*153b0*/  IMAD.MOV.U32 R12, RZ, RZ, 0x3 ;  /* 0x00000003ff0c7424 */ /* 0x000fe200078e00ff */
[----:B------:R-:W-:-:S13]  /*153c0*/  IADD3 R2, P3, R14, R0, RZ ;  /* 0x000000000e027210 */ /* 0x000fda0007f7e0ff */
[----:B------:R-:W-:Y:S05]  /*153d0*/  WARPSYNC.COLLECTIVE R15, `(.L_x_14939) ;  /* 0x000000000f087348 */ /* 0x000fea0003c00000 */
[----:B------:R0:W1:Y:S02]  /*153e0*/  SHFL.IDX P6, R14, R13, R12, R11 ;  /* 0x0000000c0d0e7389 */ /* 0x00006400000c000b */
[----:B01----:R-:W-:Y:S01]  /*153f0*/  ENDCOLLECTIVE ;  /* 0x000000000000791b */ /* 0x003fe20003800000 */
.L_x_14939:
        /* <DEDUP_REMOVED lines=17> */
.L_x_14940:
[----:B------:R-:W-:Y:S02]  /*15510*/  IMAD.MOV.U32 R13, RZ, RZ, R6 ;  /* 0x000000ffff0d7224 */ /* 0x000fe400078e0006 */
[----:B------:R-:W-:Y:S01]  /*15520*/  IMAD.MOV.U32 R12, RZ, RZ, 0x4 ;  /* 0x00000004ff0c7424 */ /* 0x000fe200078e00ff */
[----:B------:R-:W-:-:S13]  /*15530*/  IADD3 R2, P3, R14, R0, RZ ;  /* 0x000000000e027210 */ /* 0x000fda0007f7e0ff */
[----:B------:R-:W-:Y:S05]  /*15540*/  WARPSYNC.COLLECTIVE R15, `(.L_x_14941) ;  /* 0x000000000f087348 */ /* 0x000fea0003c00000 */
[----:B------:R0:W1:Y:S02]  /*15550*/  SHFL.IDX P6, R14, R13, R12, R11 ;  /* 0x0000000c0d0e7389 */ /* 0x00006400000c000b */
[----:B01----:R-:W-:Y:S01]  /*15560*/  ENDCOLLECTIVE ;  /* 0x000000000000791b */ /* 0x003fe20003800000 */
.L_x_14941:
        /* <DEDUP_REMOVED lines=17> */
.L_x_14942:
[----:B------:R-:W-:Y:S02]  /*15680*/  IMAD.MOV.U32 R13, RZ, RZ, R6 ;  /* 0x000000ffff0d7224 */ /* 0x000fe400078e0006 */
[----:B------:R-:W-:Y:S01]  /*15690*/  IMAD.MOV.U32 R12, RZ, RZ, 0x5 ;  /* 0x00000005ff0c7424 */ /* 0x000fe200078e00ff */
[----:B------:R-:W-:-:S13]  /*156a0*/  IADD3 R2, P3, R14, R0, RZ ;  /* 0x000000000e027210 */ /* 0x000fda0007f7e0ff */
[----:B------:R-:W-:Y:S05]  /*156b0*/  WARPSYNC.COLLECTIVE R15, `(.L_x_14943) ;  /* 0x000000000f087348 */ /* 0x000fea0003c00000 */
[----:B------:R0:W1:Y:S02]  /*156c0*/  SHFL.IDX P6, R14, R13, R12, R11 ;  /* 0x0000000c0d0e7389 */ /* 0x00006400000c000b */
[----:B01----:R-:W-:Y:S01]  /*156d0*/  ENDCOLLECTIVE ;  /* 0x000000000000791b */ /* 0x003fe20003800000 */
.L_x_14943:
        /* <DEDUP_REMOVED lines=12> */
.L_x_14944:
        /* <DEDUP_REMOVED lines=9> */
.L_x_14835:
[----:B0-----:R0:W2:Y:S02]  /*15830*/  SYNCS.PHASECHK.TRANS64.TRYWAIT P0, [R10+URZ+0x32440], R20 ;  /* 0x032440140a0075a7 */ /* 0x0010a4000800017f */
[----:B--2---:R-:W-:Y:S05]  /*15840*/  @!P0 NANOSLEEP.SYNCS 0x989680 ;  /* 0x009896800000895d */ /* 0x004fea0003900000 */
[----:B------:R-:W2:Y:S02]  /*15850*/  @!P0 SYNCS.PHASECHK.TRANS64 P0, [R10+URZ+0x32440], R20 ;  /* 0x032440140a0085a7 */ /* 0x000ea4000800007f */
[----:B--2---:R-:W-:Y:S05]  /*15860*/  @!P0 BRA `(.L_x_14835) ;  /* 0xfffffffc00f08947 */ /* 0x004fea000383ffff */
[----:B------:R-:W-:Y:S05]  /*15870*/  BRA `(.L_x_14946) ;  /* 0xffffffb8000c7947 */ /* 0x000fea000383ffff */
.L_x_14836:
[----:B------:R-:W-:Y:S01]  /*15880*/  BSSY B1, `(.L_x_14947) ;  /* 0x0000008000017945 */ /* 0x000fe20003800000 */
[----:B------:R-:W-:Y:S01]  /*15890*/  IMAD.MOV.U32 R13, RZ, RZ, R8 ;  /* 0x000000ffff0d7224 */ /* 0x000fe200078e0008 */
[----:B------:R-:W-:Y:S01]  /*158a0*/  MOV R11, 0x181f ;  /* 0x0000181f000b7802 */ /* 0x000fe20000000f00 */
[----:B------:R-:W-:Y:S02]  /*158b0*/  IMAD.MOV.U32 R12, RZ, RZ, RZ ;  /* 0x000000ffff0c7224 */ /* 0x000fe400078e00ff */
[----:B------:R-:W-:-:S07]  /*158c0*/  IMAD.MOV.U32 R15, RZ, RZ, -0x1 ;  /* 0xffffffffff0f7424 */ /* 0x000fce00078e00ff */
[----:B01----:R-:W-:Y:S05]  /*158d0*/  WARPSYNC.COLLECTIVE R15, `(.L_x_14948) ;  /* 0x000000000f087348 */ /* 0x003fea0003c00000 */
[----:B------:R2:W3:Y:S02]  /*158e0*/  SHFL.IDX P6, R14, R13, R12, R11 ;  /* 0x0000000c0d0e7389 */ /* 0x0004e400000c000b */
[----:B0123--:R-:W-:Y:S01]  /*158f0*/  ENDCOLLECTIVE ;  /* 0x000000000000791b */ /* 0x00ffe20003800000 */
.L_x_14948:
[----:B------:R-:W-:Y:S05]  /*15900*/  BSYNC B1 ;  /* 0x0000000000017941 */ /* 0x000fea0003800000 */
.L_x_14947:
        /* <DEDUP_REMOVED lines=9> */
.L_x_14949:
[----:B------:R-:W-:Y:S02]  /*159a0*/  IMAD.MOV.U32 R13, RZ, RZ, R8 ;  /* 0x000000ffff0d7224 */ /* 0x000fe400078e0008 */
[----:B------:R-:W-:Y:S02]  /*159b0*/  IMAD.MOV.U32 R12, RZ, RZ, 0x1 ;  /* 0x00000001ff0c7424 */ /* 0x000fe400078e00ff */
[----:B------:R-:W-:-:S07]  /*159c0*/  IMAD.MOV.U32 R2, RZ, RZ, R14 ;  /* 0x000000ffff027224 */ /* 0x000fce00078e000e */
[----:B------:R-:W-:Y:S05]  /*159d0*/  WARPSYNC.COLLECTIVE R15, `(.L_x_14950) ;  /* 0x000000000f087348 */ /* 0x000fea0003c00000 */
[----:B------:R0:W1:Y:S02]  /*159e0*/  SHFL.IDX P6, R14, R13, R12, R11 ;  /* 0x0000000c0d0e7389 */ /* 0x00006400000c000b */
[----:B01----:R-:W-:Y:S01]  /*159f0*/  ENDCOLLECTIVE ;  /* 0x000000000000791b */ /* 0x003fe20003800000 */
.L_x_14950:
        /* <DEDUP_REMOVED lines=11> */
.L_x_14951:
[----:B------:R-:W-:Y:S02]  /*15ab0*/  IMAD.MOV.U32 R13, RZ, RZ, R8 ;  /* 0x000000ffff0d7224 */ /* 0x000fe400078e0008 */
[----:B------:R-:W-:Y:S02]  /*15ac0*/  IMAD.MOV.U32 R12, RZ, RZ, 0x2 ;  /* 0x00000002ff0c7424 */ /* 0x000fe400078e00ff */
[----:B------:R-:W-:-:S07]  /*15ad0*/  IMAD.MOV.U32 R2, RZ, RZ, R14 ;  /* 0x000000ffff027224 */ /* 0x000fce00078e000e */
[----:B------:R-:W-:Y:S05]  /*15ae0*/  WARPSYNC.COLLECTIVE R15, `(.L_x_14952) ;  /* 0x000000000f087348 */ /* 0x000fea0003c00000 */
[----:B------:R0:W1:Y:S02]  /*15af0*/  SHFL.IDX P6, R14, R13, R12, R11 ;  /* 0x0000000c0d0e7389 */ /* 0x00006400000c000b */
[----:B01----:R-:W-:Y:S01]  /*15b00*/  ENDCOLLECTIVE ;  /* 0x000000000000791b */ /* 0x003fe20003800000 */
.L_x_14952:
        /* <DEDUP_REMOVED lines=11> */
.L_x_14953:
[----:B------:R-:W-:Y:S02]  /*15bc0*/  IMAD.MOV.U32 R13, RZ, RZ, R8 ;  /* 0x000000ffff0d7224 */ /* 0x000fe400078e0008 */
[----:B------:R-:W-:Y:S02]  /*15bd0*/  IMAD.MOV.U32 R12, RZ, RZ, 0x3 ;  /* 0x00000003ff0c7424 */ /* 0x000fe400078e00ff */
[----:B------:R-:W-:-:S07]  /*15be0*/  IMAD.MOV.U32 R2, RZ, RZ, R14 ;  /* 0x000000ffff027224 */ /* 0x000fce00078e000e */
[----:B------:R-:W-:Y:S05]  /*15bf0*/  WARPSYNC.COLLECTIVE R15, `(.L_x_14954) ;  /* 0x000000000f087348 */ /* 0x000fea0003c00000 */
[----:B------:R0:W1:Y:S02]  /*15c00*/  SHFL.IDX P6, R14, R13, R12, R11 ;  /* 0x0000000c0d0e7389 */ /* 0x00006400000c000b */
[----:B01----:R-:W-:Y:S01]  /*15c10*/  ENDCOLLECTIVE ;  /* 0x000000000000791b */ /* 0x003fe20003800000 */
.L_x_14954:
        /* <DEDUP_REMOVED lines=11> */
.L_x_14955:
[----:B------:R-:W-:Y:S02]  /*15cd0*/  IMAD.MOV.U32 R13, RZ, RZ, R8 ;  /* 0x000000ffff0d7224 */ /* 0x000fe400078e0008 */
[----:B------:R-:W-:Y:S01]  /*15ce0*/  IMAD.MOV.U32 R12, RZ, RZ, 0x4 ;  /* 0x00000004ff0c7424 */ /* 0x000fe200078e00ff */
[----:B------:R-:W-:-:S07]  /*15cf0*/  MOV R2, R14 ;  /* 0x0000000e00027202 */ /* 0x000fce0000000f00 */
[----:B------:R-:W-:Y:S05]  /*15d00*/  WARPSYNC.COLLECTIVE R15, `(.L_x_14956) ;  /* 0x000000000f087348 */ /* 0x000fea0003c00000 */
[----:B------:R0:W1:Y:S02]  /*15d10*/  SHFL.IDX P6, R14, R13, R12, R11 ;  /* 0x0000000c0d0e7389 */ /* 0x00006400000c000b */
[----:B01----:R-:W-:Y:S01]  /*15d20*/  ENDCOLLECTIVE ;  /* 0x000000000000791b */ /* 0x003fe20003800000 */
.L_x_14956:
        /* <DEDUP_REMOVED lines=11> */
.L_x_14957:
[----:B------:R-:W-:Y:S02]  /*15de0*/  IMAD.MOV.U32 R13, RZ, RZ, R8 ;  /* 0x000000ffff0d7224 */ /* 0x000fe400078e0008 */
[----:B------:R-:W-:Y:S02]  /*15df0*/  IMAD.MOV.U32 R12, RZ, RZ, 0x5 ;  /* 0x00000005ff0c7424 */ /* 0x000fe400078e00ff */
[----:B------:R-:W-:-:S07]  /*15e00*/  IMAD.MOV.U32 R2, RZ, RZ, R14 ;  /* 0x000000ffff027224 */ /* 0x000fce00078e000e */
[----:B------:R-:W-:Y:S05]  /*15e10*/  WARPSYNC.COLLECTIVE R15, `(.L_x_14958) ;  /* 0x000000000f087348 */ /* 0x000fea0003c00000 */
[----:B------:R0:W1:Y:S02]  /*15e20*/  SHFL.IDX P6, R14, R13, R12, R11 ;  /* 0x0000000c0d0e7389 */ /* 0x00006400000c000b */
[----:B01----:R-:W-:Y:S01]  /*15e30*/  ENDCOLLECTIVE ;  /* 0x000000000000791b */ /* 0x003fe20003800000 */
.L_x_14958:
        /* <DEDUP_REMOVED lines=11> */
.L_x_14959:
[----:B------:R-:W-:Y:S05]  /*15ef0*/  BRA `(.L_x_14960) ;  /* 0xffffffb4003c7947 */ /* 0x000fea000383ffff */
.L_x_14841:
[----:B----4-:R4:W0:Y:S02]  /*15f00*/  SYNCS.PHASECHK.TRANS64.TRYWAIT P0, [R10+URZ+0x32460], R20 ;  /* 0x032460140a0075a7 */ /* 0x010824000800017f */
[----:B0-----:R-:W-:Y:S05]  /*15f10*/  @!P0 NANOSLEEP.SYNCS 0x989680 ;  /* 0x009896800000895d */ /* 0x001fea0003900000 */
[----:B------:R-:W0:Y:S02]  /*15f20*/  @!P0 SYNCS.PHASECHK.TRANS64 P0, [R10+URZ+0x32460], R20 ;  /* 0x032460140a0085a7 */ /* 0x000e24000800007f */
[----:B0-----:R-:W-:Y:S05]  /*15f30*/  @!P0 BRA `(.L_x_14841) ;  /* 0xfffffffc00f08947 */ /* 0x001fea000383ffff */
[----:B------:R-:W-:Y:S05]  /*15f40*/  BRA `(.L_x_14961) ;  /* 0xffffffb400887947 */ /* 0x000fea000383ffff */
.L_x_14842:
[----:B------:R-:W-:Y:S01]  /*15f50*/  BSSY B1, `(.L_x_14962) ;  /* 0x0000008000017945 */ /* 0x000fe20003800000 */
[----:B------:R-:W-:Y:S01]  /*15f60*/  IMAD.MOV.U32 R13, RZ, RZ, R25 ;  /* 0x000000ffff0d7224 */ /* 0x000fe200078e0019 */
[----:B------:R-:W-:Y:S01]  /*15f70*/  MOV R12, RZ ;  /* 0x000000ff000c7202 */ /* 0x000fe20000000f00 */
[----:B------:R-:W-:Y:S02]  /*15f80*/  IMAD.MOV.U32 R11, RZ, RZ, 0x181f ;  /* 0x0000181fff0b7424 */ /* 0x000fe400078e00ff */
[----:B------:R-:W-:-:S07]  /*15f90*/  IMAD.MOV.U32 R15, RZ, RZ, -0x1 ;  /* 0xffffffffff0f7424 */ /* 0x000fce00078e00ff */
[----:B---3--:R-:W-:Y:S05]  /*15fa0*/  WARPSYNC.COLLECTIVE R15, `(.L_x_14963) ;  /* 0x000000000f087348 */ /* 0x008fea0003c00000 */
[----:B------:R0:W1:Y:S02]  /*15fb0*/  SHFL.IDX P6, R14, R13, R12, R11 ;  /* 0x0000000c0d0e7389 */ /* 0x00006400000c000b */
[----:B01-3--:R-:W-:Y:S01]  /*15fc0*/  ENDCOLLECTIVE ;  /* 0x000000000000791b */ /* 0x00bfe20003800000 */
.L_x_14963:
[----:B------:R-:W-:Y:S05]  /*15fd0*/  BSYNC B1 ;  /* 0x0000000000017941 */ /* 0x000fea0003800000 */
.L_x_14962:
        /* <DEDUP_REMOVED lines=9> */
.L_x_14964:
[----:B------:R-:W-:Y:S02]  /*16070*/  IMAD.MOV.U32 R13, RZ, RZ, R25 ;  /* 0x000000ffff0d7224 */ /* 0x000fe400078e0019 */
[----:B------:R-:W-:Y:S01]  /*16080*/  IMAD.MOV.U32 R12, RZ, RZ, 0x1 ;  /* 0x00000001ff0c7424 */ /* 0x000fe200078e00ff */
[----:B------:R-:W-:-:S13]  /*16090*/  IADD3 R2, P0, R14, R0, RZ ;  /* 0x000000000e027210 */ /* 0x000fda0007f1e0ff */
[----:B------:R-:W-:Y:S05]  /*160a0*/  WARPSYNC.COLLECTIVE R15, `(.L_x_14965) ;  /* 0x000000000f087348 */ /* 0x000fea0003c00000 */
[----:B------:R0:W1:Y:S02]  /*160b0*/  SHFL.IDX P6, R14, R13, R12, R11 ;  /* 0x0000000c0d0e7389 */ /* 0x00006400000c000b */
[----:B01----:R-:W-:Y:S01]  /*160c0*/  ENDCOLLECTIVE ;  /* 0x000000000000791b */ /* 0x003fe20003800000 */
.L_x_14965:
        /* <DEDUP_REMOVED lines=13> */
.L_x_14966:
[----:B------:R-:W-:Y:S02]  /*161a0*/  IMAD.MOV.U32 R13, RZ, RZ, R25 ;  /* 0x000000ffff0d7224 */ /* 0x000fe400078e0019 */
[----:B------:R-:W-:Y:S01]  /*161b0*/  IMAD.MOV.U32 R12, RZ, RZ, 0x2 ;  /* 0x00000002ff0c7424 */ /* 0x000fe200078e00ff */
[----:B------:R-:W-:-:S13]  /*161c0*/  IADD3 R2, P0, R14, R0, RZ ;  /* 0x000000000e027210 */ /* 0x000fda0007f1e0ff */
[----:B------:R-:W-:Y:S05]  /*161d0*/  WARPSYNC.COLLECTIVE R15, `(.L_x_14967) ;  /* 0x000000000f087348 */ /* 0x000fea0003c00000 */
[----:B------:R0:W1:Y:S02]  /*161e0*/  SHFL.IDX P6, R14, R13, R12, R11 ;  /* 0x0000000c0d0e7389 */ /* 0x00006400000c000b */
[----:B01----:R-:W-:Y:S01]  /*161f0*/  ENDCOLLECTIVE ;  /* 0x000000000000791b */ /* 0x003fe20003800000 */
.L_x_14967:
        /* <DEDUP_REMOVED lines=13> */
.L_x_14968:
[----:B------:R-:W-:Y:S02]  /*162d0*/  IMAD.MOV.U32 R13, RZ, RZ, R25 ;  /* 0x000000ffff0d7224 */ /* 0x000fe400078e0019 */
[----:B------:R-:W-:Y:S02]  /*162e0*/  IMAD.MOV.U32 R12, RZ, RZ, 0x3 ;  /* 0x00000003ff0c7424 */ /* 0x000fe400078e00ff */
[----:B------:R-:W-:-:S07]  /*162f0*/  IMAD.MOV.U32 R8, RZ, RZ, R14 ;  /* 0x000000ffff087224 */ /* 0x000fce00078e000e */
[----:B------:R-:W-:Y:S05]  /*16300*/  WARPSYNC.COLLECTIVE R15, `(.L_x_14969) ;  /* 0x000000000f087348 */ /* 0x000fea0003c00000 */
[----:B------:R0:W1:Y:S02]  /*16310*/  SHFL.IDX P6, R14, R13, R12, R11 ;  /* 0x0000000c0d0e7389 */ /* 0x00006400000c000b */
[----:B01----:R-:W-:Y:S01]  /*16320*/  ENDCOLLECTIVE ;  /* 0x000000000000791b */ /* 0x003fe20003800000 */
.L_x_14969:
        /* <DEDUP_REMOVED lines=14> */
.L_x_14970:
[----:B------:R-:W-:Y:S01]  /*16410*/  MOV R13, R25 ;  /* 0x00000019000d7202 */ /* 0x000fe20000000f00 */
[----:B------:R-:W-:Y:S01]  /*16420*/  IMAD.MOV.U32 R12, RZ, RZ, 0x4 ;  /* 0x00000004ff0c7424 */ /* 0x000fe200078e00ff */
[----:B------:R-:W-:-:S13]  /*16430*/  IADD3 R2, P0, R14, R0, RZ ;  /* 0x000000000e027210 */ /* 0x000fda0007f1e0ff */
[----:B------:R-:W-:Y:S05]  /*16440*/  WARPSYNC.COLLECTIVE R15, `(.L_x_14971) ;  /* 0x000000000f087348 */ /* 0x000fea0003c00000 */
[----:B------:R0:W1:Y:S02]  /*16450*/  SHFL.IDX P6, R14, R13, R12, R11 ;  /* 0x0000000c0d0e7389 */ /* 0x00006400000c000b */
[----:B01----:R-:W-:Y:S01]  /*16460*/  ENDCOLLECTIVE ;  /* 0x000000000000791b */ /* 0x003fe20003800000 */
.L_x_14971:
        /* <DEDUP_REMOVED lines=13> */
.L_x_14972:
[----:B------:R-:W-:Y:S02]  /*16540*/  IMAD.MOV.U32 R13, RZ, RZ, R25 ;  /* 0x000000ffff0d7224 */ /* 0x000fe400078e0019 */
[----:B------:R-:W-:Y:S01]  /*16550*/  IMAD.MOV.U32 R12, RZ, RZ, 0x5 ;  /* 0x00000005ff0c7424 */ /* 0x000fe200078e00ff */
[----:B------:R-:W-:-:S13]  /*16560*/  IADD3 R2, P0, R14, R0, RZ ;  /* 0x000000000e027210 */ /* 0x000fda0007f1e0ff */
[----:B------:R-:W-:Y:S05]  /*16570*/  WARPSYNC.COLLECTIVE R15, `(.L_x_14973) ;  /* 0x000000000f087348 */ /* 0x000fea0003c00000 */
[----:B------:R0:W1:Y:S02]  /*16580*/  SHFL.IDX P6, R14, R13, R12, R11 ;  /* 0x0000000c0d0e7389 */ /* 0x00006400000c000b */
[----:B01----:R-:W-:Y:S01]  /*16590*/  ENDCOLLECTIVE ;  /* 0x000000000000791b */ /* 0x003fe20003800000 */
.L_x_14973:
        /* <DEDUP_REMOVED lines=13> */
.L_x_14974:
[----:B------:R-:W-:Y:S05]  /*16670*/  BRA `(.L_x_14975) ;  /* 0xffffffb000d07947 */ /* 0x000fea000383ffff */
.L_x_14850:
        /* <DEDUP_REMOVED lines=8> */
.L_x_14977:
[----:B------:R-:W-:Y:S05]  /*16700*/  BSYNC B0 ;  /* 0x0000000000007941 */ /* 0x000fea0003800000 */
.L_x_14976:
        /* <DEDUP_REMOVED lines=9> */
.L_x_14978:
        /* <DEDUP_REMOVED lines=18> */
.L_x_14979:
[----:B------:R-:W-:Y:S02]  /*168c0*/  MOV R12, 0x2 ;  /* 0x00000002000c7802 */ /* 0x000fe40000000f00 */
[----:B------:R-:W-:-:S05]  /*168d0*/  SEL R6, R14, RZ, P1 ;  /* 0x000000ff0e067207 */ /* 0x000fca0000800000 */
[----:B------:R-:W-:-:S04]  /*168e0*/  IMAD.IADD R6, R5, 0x1, R6 ;  /* 0x0000000105067824 */ /* 0x000fc800078e0206 */
[----:B------:R-:W-:-:S07]  /*168f0*/  IMAD.MOV.U32 R13, RZ, RZ, R6 ;  /* 0x000000ffff0d7224 */ /* 0x000fce00078e0006 */
[----:B------:R-:W-:Y:S05]  /*16900*/  WARPSYNC.COLLECTIVE R15, `(.L_x_14980) ;  /* 0x000000000f087348 */ /* 0x000fea0003c00000 */
[----:B------:R0:W1:Y:S02]  /*16910*/  SHFL.UP P6, R14, R13, R12, R11 ;  /* 0x0400000c0d0e7389 */ /* 0x00006400000c000b */
[----:B01----:R-:W-:Y:S01]  /*16920*/  ENDCOLLECTIVE ;  /* 0x000000000000791b */ /* 0x003fe20003800000 */
.L_x_14980:
[----:B------:R-:W-:Y:S01]  /*16930*/  IMAD.MOV.U32 R12, RZ, RZ, 0x4 ;  /* 0x00000004ff0c7424 */ /* 0x000fe200078e00ff */
[----:B------:R-:W-:-:S05]  /*16940*/  SEL R7, R14, RZ, P2 ;  /* 0x000000ff0e077207 */ /* 0x000fca0001000000 */
[----:B------:R-:W-:-:S04]  /*16950*/  IMAD.IADD R7, R6, 0x1, R7 ;  /* 0x0000000106077824 */ /* 0x000fc800078e0207 */
[----:B------:R-:W-:-:S07]  /*16960*/  IMAD.MOV.U32 R13, RZ, RZ, R7 ;  /* 0x000000ffff0d7224 */ /* 0x000fce00078e0007 */
[----:B------:R-:W-:Y:S05]  /*16970*/  WARPSYNC.COLLECTIVE R15, `(.L_x_14981) ;  /* 0x000000000f087348 */ /* 0x000fea0003c00000 */
[----:B------:R0:W1:Y:S02]  /*16980*/  SHFL.UP P6, R14, R13, R12, R11 ;  /* 0x0400000c0d0e7389 */ /* 0x00006400000c000b */
[----:B01----:R-:W-:Y:S01]  /*16990*/  ENDCOLLECTIVE ;  /* 0x000000000000791b */ /* 0x003fe20003800000 */
.L_x_14981:
[----:B------:R-:W-:Y:S01]  /*169a0*/  IMAD.MOV.U32 R12, RZ, RZ, 0x8 ;  /* 0x00000008ff0c7424 */ /* 0x000fe200078e00ff */
[----:B------:R-:W-:-:S05]  /*169b0*/  SEL R2, R14, RZ, P3 ;  /* 0x000000ff0e027207 */ /* 0x000fca0001800000 */
[----:B------:R-:W-:-:S04]  /*169c0*/  IMAD.IADD R2, R7, 0x1, R2 ;  /* 0x0000000107027824 */ /* 0x000fc800078e0202 */
[----:B------:R-:W-:-:S07]  /*169d0*/  IMAD.MOV.U32 R13, RZ, RZ, R2 ;  /* 0x000000ffff0d7224 */ /* 0x000fce00078e0002 */
[----:B------:R-:W-:Y:S05]  /*169e0*/  WARPSYNC.COLLECTIVE R15, `(.L_x_14982) ;  /* 0x000000000f087348 */ /* 0x000fea0003c00000 */
[----:B------:R0:W1:Y:S02]  /*169f0*/  SHFL.UP P6, R14, R13, R12, R11 ;  /* 0x0400000c0d0e7389 */ /* 0x00006400000c000b */
[----:B01----:R-:W-:Y:S01]  /*16a00*/  ENDCOLLECTIVE ;  /* 0x000000000000791b */ /* 0x003fe20003800000 */
.L_x_14982:
[----:B------:R-:W-:Y:S01]  /*16a10*/  IMAD.MOV.U32 R12, RZ, RZ, 0x10 ;  /* 0x00000010ff0c7424 */ /* 0x000fe200078e00ff */
[----:B------:R-:W-:-:S05]  /*16a20*/  SEL R3, R14, RZ, P4 ;  /* 0x000000ff0e037207 */ /* 0x000fca0002000000 */
[----:B------:R-:W-:-:S04]  /*16a30*/  IMAD.IADD R3, R2, 0x1, R3 ;  /* 0x0000000102037824 */ /* 0x000fc800078e0203 */
[----:B------:R-:W-:-:S07]  /*16a40*/  IMAD.MOV.U32 R13, RZ, RZ, R3 ;  /* 0x000000ffff0d7224 */ /* 0x000fce00078e0003 */
[----:B------:R-:W-:Y:S05]  /*16a50*/  WARPSYNC.COLLECTIVE R15, `(.L_x_14983) ;  /* 0x000000000f087348 */ /* 0x000fea0003c00000 */
[----:B------:R0:W1:Y:S02]  /*16a60*/  SHFL.UP P6, R14, R13, R12, R11 ;  /* 0x0400000c0d0e7389 */ /* 0x00006400000c000b */
[----:B01----:R-:W-:Y:S01]  /*16a70*/  ENDCOLLECTIVE ;  /* 0x000000000000791b */ /* 0x003fe20003800000 */
.L_x_14983:
        /* <DEDUP_REMOVED lines=8> */
.L_x_14984:
[----:B------:R-:W-:Y:S05]  /*16b00*/  BRA `(.L_x_14985) ;  /* 0xffffffb400287947 */ /* 0x000fea000383ffff */
.L_x_14855:
        /* <DEDUP_REMOVED lines=8> */
.L_x_14987:
[----:B------:R-:W-:Y:S05]  /*16b90*/  BSYNC B0 ;  /* 0x0000000000007941 */ /* 0x000fea0003800000 */
.L_x_14986:
        /* <DEDUP_REMOVED lines=8> */
.L_x_14988:
[----:B------:R-:W-:Y:S01]  /*16c20*/  IMAD.MOV.U32 R12, RZ, RZ, 0x4 ;  /* 0x00000004ff0c7424 */ /* 0x000fe200078e00ff */
[----:B------:R-:W-:-:S05]  /*16c30*/  SEL R2, R14, RZ, P2 ;  /* 0x000000ff0e027207 */ /* 0x000fca0001000000 */
[----:B------:R-:W-:-:S04]  /*16c40*/  IMAD.IADD R2, R13, 0x1, R2 ;  /* 0x000000010d027824 */ /* 0x000fc800078e0202 */
[----:B------:R-:W-:-:S07]  /*16c50*/  IMAD.MOV.U32 R13, RZ, RZ, R2 ;  /* 0x000000ffff0d7224 */ /* 0x000fce00078e0002 */
[----:B------:R-:W-:Y:S05]  /*16c60*/  WARPSYNC.COLLECTIVE R15, `(.L_x_14989) ;  /* 0x000000000f087348 */ /* 0x000fea0003c00000 */
[----:B------:R0:W1:Y:S02]  /*16c70*/  SHFL.UP P6, R14, R13, R12, R11 ;  /* 0x0400000c0d0e7389 */ /* 0x00006400000c000b */
[----:B01----:R-:W-:Y:S01]  /*16c80*/  ENDCOLLECTIVE ;  /* 0x000000000000791b */ /* 0x003fe20003800000 */
.L_x_14989:
[----:B------:R-:W-:Y:S01]  /*16c90*/  IMAD.MOV.U32 R12, RZ, RZ, 0x8 ;  /* 0x00000008ff0c7424 */ /* 0x000fe200078e00ff */
[----:B------:R-:W-:-:S05]  /*16ca0*/  SEL R3, R14, RZ, P3 ;  /* 0x000000ff0e037207 */ /* 0x000fca0001800000 */
[----:B------:R-:W-:-:S05]  /*16cb0*/  IMAD.IADD R3, R2, 0x1, R3 ;  /* 0x0000000102037824 */ /* 0x000fca00078e0203 */
[----:B------:R-:W-:-:S07]  /*16cc0*/  MOV R13, R3 ;  /* 0x00000003000d7202 */ /* 0x000fce0000000f00 */
[----:B------:R-:W-:Y:S05]  /*16cd0*/  WARPSYNC.COLLECTIVE R15, `(.L_x_14990) ;  /* 0x000000000f087348 */ /* 0x000fea0003c00000 */
[----:B------:R0:W1:Y:S02]  /*16ce0*/  SHFL.UP P6, R14, R13, R12, R11 ;  /* 0x0400000c0d0e7389 */ /* 0x00006400000c000b */
[----:B01----:R-:W-:Y:S01]  /*16cf0*/  ENDCOLLECTIVE ;  /* 0x000000000000791b */ /* 0x003fe20003800000 */
.L_x_14990:
[----:B------:R-:W-:Y:S01]  /*16d00*/  IMAD.MOV.U32 R12, RZ, RZ, 0x10 ;  /* 0x00000010ff0c7424 */ /* 0x000fe200078e00ff */
[----:B------:R-:W-:-:S05]  /*16d10*/  SEL R4, R14, RZ, P4 ;  /* 0x000000ff0e047207 */ /* 0x000fca0002000000 */
[----:B------:R-:W-:-:S04]  /*16d20*/  IMAD.IADD R4, R3, 0x1, R4 ;  /* 0x0000000103047824 */ /* 0x000fc800078e0204 */
[----:B------:R-:W-:-:S07]  /*16d30*/  IMAD.MOV.U32 R13, RZ, RZ, R4 ;  /* 0x000000ffff0d7224 */ /* 0x000fce00078e0004 */
[----:B------:R-:W-:Y:S05]  /*16d40*/  WARPSYNC.COLLECTIVE R15, `(.L_x_14991) ;  /* 0x000000000f087348 */ /* 0x000fea0003c00000 */
[----:B------:R0:W1:Y:S02]  /*16d50*/  SHFL.UP P6, R14, R13, R12, R11 ;  /* 0x0400000c0d0e7389 */ /* 0x00006400000c000b */
[----:B01----:R-:W-:Y:S01]  /*16d60*/  ENDCOLLECTIVE ;  /* 0x000000000000791b */ /* 0x003fe20003800000 */
.L_x_14991:
        /* <DEDUP_REMOVED lines=8> */
.L_x_14992:
[----:B------:R-:W-:Y:S05]  /*16df0*/  BRA `(.L_x_14993) ;  /* 0xffffffb400087947 */ /* 0x000fea000383ffff */
.L_x_14857:
[----:B------:R-:W-:Y:S01]  /*16e00*/  BSSY B0, `(.L_x_14994) ;  /* 0x0000006000007945 */ /* 0x000fe20003800000 */
[----:B------:R-:W-:Y:S01]  /*16e10*/  PLOP3.LUT P6, PT, P6, PT, PT, 0x8, 0x0 ;  /* 0x000000000000781c */ /* 0x000fe200037ce170 */
[----:B------:R-:W-:-:S12]  /*16e20*/  IMAD.MOV.U32 R15, RZ, RZ, -0x1 ;  /* 0xffffffffff0f7424 */ /* 0x000fd800078e00ff */
[----:B0123--:R-:W-:Y:S05]  /*16e30*/  WARPSYNC.COLLECTIVE R15, `(.L_x_14995) ;  /* 0x000000000f087348 */ /* 0x00ffea0003c00000 */
[----:B------:R-:W-:Y:S01]  /*16e40*/  VOTE.ANY R14, PT, P6 ;  /* 0x00000000000e7806 */ /* 0x000fe200030e0100 */
[----:B0123--:R-:W-:Y:S06]  /*16e50*/  ENDCOLLECTIVE ;  /* 0x000000000000791b */ /* 0x00ffec0003800000 */
.L_x_14995:
[----:B------:R-:W-:Y:S05]  /*16e60*/  BSYNC B0 ;  /* 0x0000000000007941 */ /* 0x000fea0003800000 */
.L_x_14994:
        /* <DEDUP_REMOVED lines=9> */
.L_x_14996:
[----:B------:R-:W-:Y:S01]  /*16f00*/  IMAD.MOV.U32 R5, RZ, RZ, R14 ;  /* 0x000000ffff057224 */ /* 0x000fe200078e000e */
[----:B------:R-:W-:Y:S06]  /*16f10*/  BRA `(.L_x_14997) ;  /* 0xffffffb000f87947 */ /* 0x000fec000383ffff */
.L_x_14859:
[----:B------:R-:W-:Y:S01]  /*16f20*/  BSSY B0, `(.L_x_14998) ;  /* 0x0000007000007945 */ /* 0x000fe20003800000 */
[----:B------:R-:W-:Y:S02]  /*16f30*/  IMAD.MOV.U32 R13, RZ, RZ, R6 ;  /* 0x000000ffff0d7224 */ /* 0x000fe400078e0006 */
[----:B------:R-:W-:Y:S02]  /*16f40*/  IMAD.MOV.U32 R11, RZ, RZ, 0x1f ;  /* 0x0000001fff0b7424 */ /* 0x000fe400078e00ff */
[----:B------:R-:W-:-:S07]  /*16f50*/  IMAD.MOV.U32 R15, RZ, RZ, -0x1 ;  /* 0xffffffffff0f7424 */ /* 0x000fce00078e00ff */
[----:B01234-:R-:W-:Y:S05]  /*16f60*/  WARPSYNC.COLLECTIVE R15, `(.L_x_14999) ;  /* 0x000000000f087348 */ /* 0x01ffea0003c00000 */
[----:B------:R0:W0:Y:S02]  /*16f70*/  SHFL.IDX P6, R14, R13, R12, R11 ;  /* 0x0000000c0d0e7389 */ /* 0x00002400000c000b */
[----:B01234-:R-:W-:Y:S01]  /*16f80*/  ENDCOLLECTIVE ;  /* 0x000000000000791b */ /* 0x01ffe20003800000 */
.L_x_14999:
[----:B------:R-:W-:Y:S05]  /*16f90*/  BSYNC B0 ;  /* 0x0000000000007941 */ /* 0x000fea0003800000 */
.L_x_14998:
[----:B------:R-:W-:Y:S05]  /*16fa0*/  BRA `(.L_x_14858) ;  /* 0xffffffb000f07947 */ /* 0x000fea000383ffff */
.L_x_14863:
[----:B0-----:R0:W4:Y:S02]  /*16fb0*/  SYNCS.PHASECHK.TRANS64.TRYWAIT P0, [R5+URZ+0x32420], R0 ;  /* 0x03242000050075a7 */ /* 0x001124000800017f */
[----:B----4-:R-:W-:Y:S05]  /*16fc0*/  @!P0 NANOSLEEP.SYNCS 0x989680 ;  /* 0x009896800000895d */ /* 0x010fea0003900000 */
[----:B------:R-:W4:Y:S02]  /*16fd0*/  @!P0 SYNCS.PHASECHK.TRANS64 P0, [R5+URZ+0x32420], R0 ;  /* 0x03242000050085a7 */ /* 0x000f24000800007f */
[----:B----4-:R-:W-:Y:S05]  /*16fe0*/  @!P0 BRA `(.L_x_14863) ;  /* 0xfffffffc00f08947 */ /* 0x010fea000383ffff */
[----:B------:R-:W-:Y:S05]  /*16ff0*/  BRA `(.L_x_15000) ;  /* 0xffffffb800687947 */ /* 0x000fea000383ffff */
.L_x_14864:
        /* <DEDUP_REMOVED lines=11> */
.L_x_15002:
[----:B------:R-:W-:Y:S05]  /*170b0*/  BSYNC B0 ;  /* 0x0000000000007941 */ /* 0x000fea0003800000 */
.L_x_15001:
[----:B------:R-:W-:Y:S05]  /*170c0*/  BRA `(.L_x_15003) ;  /* 0xffffffb800507947 */ /* 0x000fea000383ffff */
.L_x_14867:
[----:B------:R-:W-:Y:S01]  /*170d0*/  BSSY B1, `(.L_x_15004) ;  /* 0x0000006000017945 */ /* 0x000fe20003800000 */
[----:B------:R-:W-:-:S07]  /*170e0*/  IMAD.MOV.U32 R15, RZ, RZ, -0x1 ;  /* 0xffffffffff0f7424 */ /* 0x000fce00078e00ff */
[----:B0123--:R-:W-:Y:S05]  /*170f0*/  WARPSYNC.COLLECTIVE R15, `(.L_x_15005) ;  /* 0x000000000f0c7348 */ /* 0x00ffea0003c00000 */
[----:B------:R-:W-:Y:S02]  /*17100*/  ELECT P6, UR62, PT ;  /* 0x00000000003e782f */ /* 0x000fe400038c0000 */
[----:B------:R-:W-:Y:S01]  /*17110*/  MOV R14, UR62 ;  /* 0x0000003e000e7c02 */ /* 0x000fe20008000f00 */
[----:B0123--:R-:W-:Y:S10]  /*17120*/  ENDCOLLECTIVE ;  /* 0x000000000000791b */ /* 0x00fff40003800000 */
.L_x_15005:
[----:B------:R-:W-:Y:S05]  /*17130*/  BSYNC B1 ;  /* 0x0000000000017941 */ /* 0x000fea0003800000 */
.L_x_15004:
[----:B------:R-:W-:Y:S05]  /*17140*/  BRA `(.L_x_15006) ;  /* 0xffffffb800487947 */ /* 0x000fea000383ffff */
.L_x_14869:
[----:B0-----:R0:W4:Y:S02]  /*17150*/  SYNCS.PHASECHK.TRANS64.TRYWAIT P1, [R3+URZ+0x32440], R2 ;  /* 0x03244002030075a7 */ /* 0x001124000802017f */
[----:B----4-:R-:W-:Y:S05]  /*17160*/  @!P1 NANOSLEEP.SYNCS 0x989680 ;  /* 0x009896800000995d */ /* 0x010fea0003900000 */
[----:B------:R-:W4:Y:S02]  /*17170*/  @!P1 SYNCS.PHASECHK.TRANS64 P1, [R3+URZ+0x32440], R2 ;  /* 0x03244002030095a7 */ /* 0x000f24000802007f */
[----:B----4-:R-:W-:Y:S05]  /*17180*/  @!P1 BRA `(.L_x_14869) ;  /* 0xfffffffc00f09947 */ /* 0x010fea000383ffff */
[----:B------:R-:W-:Y:S05]  /*17190*/  BRA `(.L_x_15007) ;  /* 0xffffffb800707947 */ /* 0x000fea000383ffff */
.L_x_14871:
[----:B----4-:R4:W0:Y:S02]  /*171a0*/  SYNCS.PHASECHK.TRANS64.TRYWAIT P1, [R5+URZ+0x32440], R0 ;  /* 0x03244000050075a7 */ /* 0x010824000802017f */
[----:B0-----:R-:W-:Y:S05]  /*171b0*/  @!P1 NANOSLEEP.SYNCS 0x989680 ;  /* 0x009896800000995d */ /* 0x001fea0003900000 */
[----:B------:R-:W0:Y:S02]  /*171c0*/  @!P1 SYNCS.PHASECHK.TRANS64 P1, [R5+URZ+0x32440], R0 ;  /* 0x03244000050095a7 */ /* 0x000e24000802007f */
[----:B0-----:R-:W-:Y:S05]  /*171d0*/  @!P1 BRA `(.L_x_14871) ;  /* 0xfffffffc00f09947 */ /* 0x001fea000383ffff */
[----:B------:R-:W-:Y:S05]  /*171e0*/  BRA `(.L_x_15008) ;  /* 0xffffffb8007c7947 */ /* 0x000fea000383ffff */
.L_x_14873:
[----:B------:R0:W0:Y:S02]  /*171f0*/  SYNCS.PHASECHK.TRANS64.TRYWAIT P1, [R3+URZ+0x32460], R2 ;  /* 0x03246002030075a7 */ /* 0x000024000802017f */
[----:B0-----:R-:W-:Y:S05]  /*17200*/  @!P1 NANOSLEEP.SYNCS 0x989680 ;  /* 0x009896800000995d */ /* 0x001fea0003900000 */
[----:B------:R-:W0:Y:S02]  /*17210*/  @!P1 SYNCS.PHASECHK.TRANS64 P1, [R3+URZ+0x32460], R2 ;  /* 0x03246002030095a7 */ /* 0x000e24000802007f */
[----:B0-----:R-:W-:Y:S05]  /*17220*/  @!P1 BRA `(.L_x_14873) ;  /* 0xfffffffc00f09947 */ /* 0x001fea000383ffff */
[----:B------:R-:W-:Y:S05]  /*17230*/  BRA `(.L_x_15009) ;  /* 0xffffffb800787947 */ /* 0x000fea000383ffff */
.L_x_15010:
        /* <DEDUP_REMOVED lines=12> */
.L_x_15571:


//--------------------- .text._ZN7cutlass13device_kernelIN5flash11enable_sm90INS1_16FlashAttnFwdSm90INS1_25CollectiveMainloopFwdSm90ILi2EN4cute5tupleIJNS5_1CILi1EEES8_S8_EEENS6_IJNS7_ILi128EEENS7_ILi96EEENS7_ILi64EEEEEELi256ENS_6half_tEfNS_4arch4Sm90ELb1ELb0ELb0ELb1ELb1ELb1ELb1ELb1ELb0ELb1ELb0ELb0EEENS1_21CollectiveEpilogueFwdINS6_IJSA_NS7_ILi256EEESB_EEES9_SE_SG_Li256ELb1ELb1ELb0ELb0EEENS1_36VarlenDynamicPersistentTileSchedulerILi128ELi96ELi256ELi128ELb0ELb1ELb1ELb1ELb1ELb1EEEEEEEEEvNT_6ParamsE --------------------------
	.section	.text._ZN7cutlass13device_kernelIN5flash11enable_sm90INS1_16FlashAttnFwdSm90INS1_25CollectiveMainloopFwdSm90ILi2EN4cute5tupleIJNS5_1CILi1EEES8_S8_EEENS6_IJNS7_ILi128EEENS7_ILi96EEENS7_ILi64EEEEEELi256ENS_6half_tEfNS_4arch4Sm90ELb1ELb0ELb0ELb1ELb1ELb1ELb1ELb1ELb0ELb1ELb0ELb0EEENS1_21CollectiveEpilogueFwdINS6_IJSA_NS7_ILi256EEESB_EEES9_SE_SG_Li256ELb1ELb1ELb0ELb0EEENS1_36VarlenDynamicPersistentTileSchedulerILi128ELi96ELi256ELi128ELb0ELb1ELb1ELb1ELb1ELb1EEEEEEEEEvNT_6ParamsE,"ax",@progbits
	.align	128
.text._ZN7cutlass13device_kernelIN5flash11enable_sm90INS1_16FlashAttnFwdSm90INS1_25CollectiveMainloopFwdSm90ILi2EN4cute5tupleIJNS5_1CILi1EEES8_S8_EEENS6_IJNS7_ILi128EEENS7_ILi96EEENS7_ILi64EEEEEELi256ENS_6half_tEfNS_4arch4Sm90ELb1ELb0ELb0ELb1ELb1ELb1ELb1ELb1ELb0ELb1ELb0ELb0EEENS1_21CollectiveEpilogueFwdINS6_IJSA_NS7_ILi256EEESB_EEES9_SE_SG_Li256ELb1ELb1ELb0ELb0EEENS1_36VarlenDynamicPersistentTileSchedulerILi128ELi96ELi256ELi128ELb0ELb1ELb1ELb1ELb1ELb1EEEEEEEEEvNT_6ParamsE:
        .type           _ZN7cutlass13device_kernelIN5flash11enable_sm90INS1_16FlashAttnFwdSm90INS1_25CollectiveMainloopFwdSm90ILi2EN4cute5tupleIJNS5_1CILi1EEES8_S8_EEENS6_IJNS7_ILi128EEENS7_ILi96EEENS7_ILi64EEEEEELi256ENS_6half_tEfNS_4arch4Sm90ELb1ELb0ELb0ELb1ELb1ELb1ELb1ELb1ELb0ELb1ELb0ELb0EEENS1_21CollectiveEpilogueFwdINS6_IJSA_NS7_ILi256EEESB_EEES9_SE_SG_Li256ELb1ELb1ELb0ELb0EEENS1_36VarlenDynamicPersistentTileSchedulerILi128ELi96ELi256ELi128ELb0ELb1ELb1ELb1ELb1ELb1EEEEEEEEEvNT_6ParamsE,@function
        .size           _ZN7cutlass13device_kernelIN5flash11enable_sm90INS1_16FlashAttnFwdSm90INS1_25CollectiveMainloopFwdSm90ILi2EN4cute5tupleIJNS5_1CILi1EEES8_S8_EEENS6_IJNS7_ILi128EEENS7_ILi96EEENS7_ILi64EEEEEELi256ENS_6half_tEfNS_4arch4Sm90ELb1ELb0ELb0ELb1ELb1ELb1ELb1ELb1ELb0ELb1ELb0ELb0EEENS1_21CollectiveEpilogueFwdINS6_IJSA_NS7_ILi256EEESB_EEES9_SE_SG_Li256ELb1ELb1ELb0ELb0EEENS1_36VarlenDynamicPersistentTileSchedulerILi128ELi96ELi256ELi128ELb0ELb1ELb1ELb1ELb1ELb1EEEEEEEEEvNT_6ParamsE,(.L_x_15572 - _ZN7cutlass13device_kernelIN5flash11enable_sm90INS1_16FlashAttnFwdSm90INS1_25CollectiveMainloopFwdSm90ILi2EN4cute5tupleIJNS5_1CILi1EEES8_S8_EEENS6_IJNS7_ILi128EEENS7_ILi96EEENS7_ILi64EEEEEELi256ENS_6half_tEfNS_4arch4Sm90ELb1ELb0ELb0ELb1ELb1ELb1ELb1ELb1ELb0ELb1ELb0ELb0EEENS1_21CollectiveEpilogueFwdINS6_IJSA_NS7_ILi256EEESB_EEES9_SE_SG_Li256ELb1ELb1ELb0ELb0EEENS1_36VarlenDynamicPersistentTileSchedulerILi128ELi96ELi256ELi128ELb0ELb1ELb1ELb1ELb1ELb1EEEEEEEEEvNT_6ParamsE)
        .other          _ZN7cutlass13device_kernelIN5flash11enable_sm90INS1_16FlashAttnFwdSm90INS1_25CollectiveMainloopFwdSm90ILi2EN4cute5tupleIJNS5_1CILi1EEES8_S8_EEENS6_IJNS7_ILi128EEENS7_ILi96EEENS7_ILi64EEEEEELi256ENS_6half_tEfNS_4arch4Sm90ELb1ELb0ELb0ELb1ELb1ELb1ELb1ELb1ELb0ELb1ELb0ELb0EEENS1_21CollectiveEpilogueFwdINS6_IJSA_NS7_ILi256EEESB_EEES9_SE_SG_Li256ELb1ELb1ELb0ELb0EEENS1_36VarlenDynamicPersistentTileSchedulerILi128ELi96ELi256ELi128ELb0ELb1ELb1ELb1ELb1ELb1EEEEEEEEEvNT_6ParamsE,@"STO_CUDA_ENTRY STV_DEFAULT"
_ZN7cutlass13device_kernelIN5flash11enable_sm90INS1_16FlashAttnFwdSm90INS1_25CollectiveMainloopFwdSm90ILi2EN4cute5tupleIJNS5_1CILi1EEES8_S8_EEENS6_IJNS7_ILi128EEENS7_ILi96EEENS7_ILi64EEEEEELi256ENS_6half_tEfNS_4arch4Sm90ELb1ELb0ELb0ELb1ELb1ELb1ELb1ELb1ELb0ELb1ELb0ELb0EEENS1_21CollectiveEpilogueFwdINS6_IJSA_NS7_ILi256EEESB_EEES9_SE_SG_Li256ELb1ELb1ELb0ELb0EEENS1_36VarlenDynamicPersistentTileSchedulerILi128ELi96ELi256ELi128ELb0ELb1ELb1ELb1ELb1ELb1EEEEEEEEEvNT_6ParamsE:
[----:B------:R-:W0:Y:S02]  /*0000*/  LDC R1, c[0x0][0x28] ;  /* 0x00000a00ff017b82 */ /* 0x000e240000000800 */
[----:B0-----:R-:W-:Y:S01]  /*0010*/  VIADD R1, R1, 0xffffff40 ;  /* 0xffffff4001017836 */ /* 0x001fe20000000000 */
[----:B------:R-:W0:Y:S01]  /*0020*/  S2R R0, SR_TID.X ;  /* 0x0000000000007919 */ /* 0x000e220000002100 */
[----:B------:R-:W-:Y:S01]  /*0030*/  ELECT P0, URZ, PT ;  /* 0x00000000003f782f */ /* 0x000fe20003800000 */
[----:B------:R-:W-:Y:S01]  /*0040*/  BSSY B0, `(.L_x_15011) ;  /* 0x000000e000007945 */ /* 0x000fe20003800000 */
        /* <DEDUP_REMOVED lines=13> */
.L_x_15012:
[----:B------:R-:W-:Y:S05]  /*0120*/  BSYNC B0 ;  /* 0x0000000000007941 */ /* 0x000fea0003800000 */
.L_x_15011:
        /* <DEDUP_REMOVED lines=43> */
.L_x_15013:
        /* <DEDUP_REMOVED lines=22> */
.L_x_15014:
        /* <DEDUP_REMOVED lines=18> */
.L_x_15015:
        /* <DEDUP_REMOVED lines=22> */
.L_x_15016:
        /* <DEDUP_REMOVED lines=22> */
.L_x_15017:
[----:B------:R-:W-:Y:S01]  /*0920*/  PLOP3.LUT P0, PT, PT, PT, UP0, 0x80, 0x0 ;  /* 0x000000000000781c */ /* 0x000fe20003f0f008 */
[----:B------:R-:W-:Y:S01]  /*0930*/  UMOV UR36, 0x1 ;  /* 0x0000000100247882 */ /* 0x000fe20000000000 */
[----:B------:R-:W-:Y:S01]  /*0940*/  NOP ;  /* 0x0000000000007918 */ /* 0x000fe20000000000 */
[----:B------:R-:W-:Y:S01]  /*0950*/  USEL UR36, UR36, 0x2, !UP0 ;  /* 0x0000000224247887 */ /* 0x000fe2000c000000 */
[----:B------:R-:W-:Y:S01]  /*0960*/  BSSY B9, `(.L_x_15018) ;  /* 0x0001c4f000097945 */ /* 0x000fe20003800000 */
[----:B------:R-:W-:Y:S01]  /*0970*/  ULDC.64 UR42, c[0x0][0x208] ;  /* 0x00008200002a7ab9 */ /* 0x000fe20000000a00 */
[----:B0123--:R-:W-:Y:S07]  /*0980*/  BAR.SYNC.DEFER_BLOCKING 0x0 ;  /* 0x0000000000007b1d */ /* 0x00ffee0000010000 */
[----:B------:R-:W-:Y:S05]  /*0990*/  @!P0 BRA `(.L_x_15019) ;  /* 0x0000014c000c8947 */ /* 0x000fea0003800000 */
.L_x_15020:
        /* <DEDUP_REMOVED lines=8> */
[----:B------:R-:W-:Y:S01]  /*0a20*/  UMOV UR4, 0x400 ;  /* 0x0000040000047882 */ /* 0x000fe20000000000 */
[----:B------:R-:W-:-:S11]  /*0a30*/  LOP3.LUT R23, R23, 0xffffffef, RZ, 0xc0, !PT ;  /* 0xffffffef17177812 */ /* 0x000fd600078ec0ff */
[----:B------:R-:W-:Y:S06]  /*0a40*/  @!P0 BAR.ARV 0x9, 0x100 ;  /* 0x0244000000008b1d */ /* 0x000fec0000002000 */
[----:B0-----:R-:W-:Y:S01]  /*0a50*/  ULEA UR4, UR41, UR4, 0x18 ;  /* 0x0000000429047291 */ /* 0x001fe2000f8ec03f */
[----:B------:R-:W-:Y:S01]  /*0a60*/  @P0 LOP3.LUT R23, R23, 0x10, RZ, 0xfc, !PT ;  /* 0x0000001017170812 */ /* 0x000fe200078efcff */
[----:B------:R-:W-:Y:S04]  /*0a70*/  BAR.SYNC.DEFER_BLOCKING 0x5, 0x180 ;  /* 0x0146000000007b1d */ /* 0x000fe80000010000 */
[----:B------:R-:W-:-:S02]  /*0a80*/  IMAD.U32 R22, RZ, RZ, UR4 ;  /* 0x00000004ff167e24 */ /* 0x000fc4000f8e00ff */
[----:B------:R-:W-:-:S03]  /*0a90*/  ULDC UR4, c[0x0][0xd3c] ;  /* 0x00034f0000047ab9 */ /* 0x000fc60000000800 */
[----:B------:R-:W0:Y:S01]  /*0aa0*/  LDS.128 R100, [R22+0x324d0] ;  /* 0x0324d00016647984 */ /* 0x000e220000000c00 */
[----:B------:R-:W-:Y:S06]  /*0ab0*/  BAR.ARV 0x4, 0x180 ;  /* 0x0106000000007b1d */ /* 0x000fec0000002000 */
[----:B0-----:R-:W-:-:S13]  /*0ac0*/  ISETP.GE.AND P0, PT, R103, UR4, PT ;  /* 0x0000000467007c0c */ /* 0x001fda000bf06270 */
[----:B------:R-:W-:Y:S05]  /*0ad0*/  @P0 BRA `(.L_x_15021) ;  /* 0x000001c000dc0947 */ /* 0x000fea0003800000 */
[----:B------:R-:W-:Y:S01]  /*0ae0*/  VIADD R14, R0, 0xffffff80 ;  /* 0xffffff80000e7836 */ /* 0x000fe20000000000 */
[----:B------:R-:W-:Y:S01]  /*0af0*/  CS2R R18, SRZ ;  /* 0x0000000000127805 */ /* 0x000fe2000001ff00 */
[----:B------:R-:W-:Y:S01]  /*0b00*/  IMAD.MOV.U32 R211, RZ, RZ, RZ ;  /* 0x000000ffffd37224 */ /* 0x000fe200078e00ff */
[----:B------:R-:W-:Y:S01]  /*0b10*/  ULOP3.LUT UR44, UR36, 0x1, URZ, 0xfc, !UPT ;  /* 0x00000001242c7892 */ /* 0x000fe2000f8efc3f */
[----:B------:R-:W-:Y:S01]  /*0b20*/  IMAD.MOV.U32 R207, RZ, RZ, RZ ;  /* 0x000000ffffcf7224 */ /* 0x000fe200078e00ff */
[----:B------:R-:W-:-:S04]  /*0b30*/  SHF.R.S32.HI R0, RZ, 0x1f, R14 ;  /* 0x0000001fff007819 */ /* 0x000fc8000001140e */
[----:B------:R-:W-:-:S04]  /*0b40*/  LEA.HI R2, R0, R14, RZ, 0x7 ;  /* 0x0000000e00027211 */ /* 0x000fc800078f38ff */
[----:B------:R-:W-:-:S05]  /*0b50*/  LOP3.LUT R3, R2, 0xffffff80, RZ, 0xc0, !PT ;  /* 0xffffff8002037812 */ /* 0x000fca00078ec0ff */
[----:B------:R-:W-:Y:S01]  /*0b60*/  IMAD.IADD R7, R14, 0x1, -R3 ;  /* 0x000000010e077824 */ /* 0x000fe200078e0a03 */
[----:B------:R-:W-:-:S04]  /*0b70*/  SHF.R.S32.HI R3, RZ, 0x7, R2 ;  /* 0x00000007ff037819 */ /* 0x000fc80000011402 */
[----:B------:R-:W-:-:S04]  /*0b80*/  SHF.R.S32.HI R6, RZ, 0x1f, R7 ;  /* 0x0000001fff067819 */ /* 0x000fc80000011407 */
[CC--:B------:R-:W-:Y:S02]  /*0b90*/  LEA.HI R9, R6.reuse, R7.reuse, RZ, 0x2 ;  /* 0x0000000706097211 */ /* 0x0c0fe400078f10ff */
[----:B------:R-:W-:Y:S02]  /*0ba0*/  LEA.HI R10, R6, R7, RZ, 0x5 ;  /* 0x00000007060a7211 */ /* 0x000fe400078f28ff */
[--C-:B------:R-:W-:Y:S02]  /*0bb0*/  SHF.R.S32.HI R5, RZ, 0x2, R9.reuse ;  /* 0x00000002ff057819 */ /* 0x100fe40000011409 */
[----:B------:R-:W-:Y:S02]  /*0bc0*/  SHF.R.S32.HI R4, RZ, 0x1f, R9 ;  /* 0x0000001fff047819 */ /* 0x000fe40000011409 */
[----:B------:R-:W-:Y:S02]  /*0bd0*/  LEA.HI R6, R0, R14, RZ, 0x2 ;  /* 0x0000000e00067211 */ /* 0x000fe400078f10ff */
[----:B------:R-:W-:-:S02]  /*0be0*/  LEA.HI R4, R4, R5, RZ, 0x3 ;  /* 0x0000000504047211 */ /* 0x000fc400078f18ff */
[----:B------:R-:W-:Y:S02]  /*0bf0*/  SHF.R.S32.HI R10, RZ, 0x5, R10 ;  /* 0x00000005ff0a7819 */ /* 0x000fe4000001140a */
[----:B------:R-:W-:Y:S02]  /*0c00*/  LOP3.LUT R8, R4, 0xfffffff8, RZ, 0xc0, !PT ;  /* 0xfffffff804087812 */ /* 0x000fe400078ec0ff */
[----:B------:R-:W-:Y:S02]  /*0c10*/  LEA.HI R4, R2, R3, RZ, 0x1 ;  /* 0x0000000302047211 */ /* 0x000fe400078f08ff */
[-C--:B------:R-:W-:Y:S01]  /*0c20*/  LEA.HI R2, R0, R14.reuse, RZ, 0x4 ;  /* 0x0000000e00027211 */ /* 0x080fe200078f20ff */
[----:B------:R-:W-:Y:S01]  /*0c30*/  IMAD.IADD R11, R5, 0x1, -R8 ;  /* 0x00000001050b7824 */ /* 0x000fe200078e0a08 */
[----:B------:R-:W-:Y:S02]  /*0c40*/  LOP3.LUT R8, R4, 0x3fffffe, RZ, 0xc0, !PT ;  /* 0x03fffffe04087812 */ /* 0x000fe400078ec0ff */
[----:B------:R-:W-:Y:S01]  /*0c50*/  LOP3.LUT R4, R6, 0xfffffffc, RZ, 0xc0, !PT ;  /* 0xfffffffc06047812 */ /* 0x000fe200078ec0ff */
[----:B------:R-:W-:Y:S01]  /*0c60*/  IMAD R11, R10, 0x10, R11 ;  /* 0x000000100a0b7824 */ /* 0x000fe200078e020b */
[----:B------:R-:W-:Y:S01]  /*0c70*/  SHF.R.S32.HI R5, RZ, 0x4, R2 ;  /* 0x00000004ff057819 */ /* 0x000fe20000011402 */
[----:B------:R-:W-:Y:S01]  /*0c80*/  IMAD.IADD R8, R3, 0x1, -R8 ;  /* 0x0000000103087824 */ /* 0x000fe200078e0a08 */
[----:B------:R-:W-:Y:S01]  /*0c90*/  LEA.HI R0, R0, R14, RZ, 0x5 ;  /* 0x0000000e00007211 */ /* 0x000fe200078f28ff */
[----:B------:R-:W-:Y:S01]  /*0ca0*/  IMAD.IADD R12, R14, 0x1, -R4 ;  /* 0x000000010e0c7824 */ /* 0x000fe200078e0a04 */
[----:B------:R-:W-:Y:S01]  /*0cb0*/  LEA.HI R3, R2, R5, RZ, 0x1 ;  /* 0x0000000502037211 */ /* 0x000fe200078f08ff */
[----:B------:R-:W-:Y:S01]  /*0cc0*/  IMAD R8, R8, 0x40, R11 ;  /* 0x0000004008087824 */ /* 0x000fe200078e020b */
[----:B------:R-:W-:Y:S01]  /*0cd0*/  LOP3.LUT R2, R2, 0x3fffff0, RZ, 0xc0, !PT ;  /* 0x03fffff002027812 */ /* 0x000fe200078ec0ff */
[C---:B------:R-:W-:Y:S01]  /*0ce0*/  IMAD.SHL.U32 R16, R12.reuse, 0x8, RZ ;  /* 0x000000080c107824 */ /* 0x040fe200078e00ff */
[----:B------:R-:W-:Y:S01]  /*0cf0*/  LOP3.LUT R4, R3, 0x1ffffffe, RZ, 0xc0, !PT ;  /* 0x1ffffffe03047812 */ /* 0x000fe200078ec0ff */
[C---:B------:R-:W-:Y:S01]  /*0d00*/  IMAD.SHL.U32 R204, R12.reuse, 0x4, RZ ;  /* 0x000000040ccc7824 */ /* 0x040fe200078e00ff */
[----:B------:R-:W-:Y:S01]  /*0d10*/  LEA.HI R3, R12, R12, RZ, 0x1 ;  /* 0x0000000c0c037211 */ /* 0x000fe200078f08ff */
[----:B------:R-:W-:Y:S01]  /*0d20*/  IMAD.IADD R2, R14, 0x1, -R2 ;  /* 0x000000010e027824 */ /* 0x000fe200078e0a02 */
[----:B------:R-:W-:Y:S01]  /*0d30*/  SHF.R.S32.HI R13, RZ, 0x5, R0 ;  /* 0x00000005ff0d7819 */ /* 0x000fe20000011400 */
[C---:B------:R-:W-:Y:S01]  /*0d40*/  VIADD R216, R16.reuse, 0x80 ;  /* 0x0000008010d87836 */ /* 0x040fe20000000000 */
[----:B------:R-:W-:Y:S01]  /*0d50*/  LOP3.LUT R3, R3, 0x1ffffffe, RZ, 0xc0, !PT ;  /* 0x1ffffffe03037812 */ /* 0x000fe200078ec0ff */
[C---:B------:R-:W-:Y:S01]  /*0d60*/  VIADD R213, R16.reuse, 0xa0 ;  /* 0x000000a010d57836 */ /* 0x040fe20000000000 */
[----:B------:R-:W-:Y:S01]  /*0d70*/  LOP3.LUT R0, R9, 0x7ffffffc, RZ, 0xc0, !PT ;  /* 0x7ffffffc09007812 */ /* 0x000fe200078ec0ff */
[----:B------:R-:W-:Y:S01]  /*0d80*/  VIADD R218, R16, 0xc0 ;  /* 0x000000c010da7836 */ /* 0x000fe20000000000 */
[----:B------:R-:W-:Y:S01]  /*0d90*/  IADD3 R4, R5, -R4, RZ ;  /* 0x8000000405047210 */ /* 0x000fe20007ffe0ff */
[----:B------:R-:W-:Y:S01]  /*0da0*/  IMAD.IADD R3, R12, 0x1, -R3 ;  /* 0x000000010c037824 */ /* 0x000fe200078e0a03 */
[----:B------:R-:W-:Y:S01]  /*0db0*/  SHF.R.S32.HI R206, RZ, 0x2, R6 ;  /* 0x00000002ffce7819 */ /* 0x000fe20000011406 */
[----:B------:R-:W-:Y:S01]  /*0dc0*/  IMAD R5, R13, 0x10, R2 ;  /* 0x000000100d057824 */ /* 0x000fe200078e0202 */
[----:B------:R-:W-:Y:S01]  /*0dd0*/  IADD3 R217, R16, 0xe0, RZ ;  /* 0x000000e010d97810 */ /* 0x000fe20007ffe0ff */
[----:B------:R-:W-:Y:S01]  /*0de0*/  IMAD.IADD R2, R7, 0x1, -R0 ;  /* 0x0000000107027824 */ /* 0x000fe200078e0a00 */
[----:B------:R-:W-:Y:S01]  /*0df0*/  SHF.R.S32.HI R7, RZ, 0x1f, R216 ;  /* 0x0000001fff077819 */ /* 0x000fe200000114d8 */
[----:B------:R-:W-:Y:S01]  /*0e00*/  IMAD R0, R3, 0x8, R8 ;  /* 0x0000000803007824 */ /* 0x000fe200078e0208 */
[----:B------:R-:W-:Y:S01]  /*0e10*/  SHF.R.S32.HI R3, RZ, 0x1f, R6 ;  /* 0x0000001fff037819 */ /* 0x000fe20000011406 */
[----:B------:R-:W-:Y:S01]  /*0e20*/  IMAD R4, R5, 0x8, R4 ;  /* 0x0000000805047824 */ /* 0x000fe200078e0204 */
[----:B------:R0:W-:Y:S01]  /*0e30*/  STL [R1+0x8c], R2 ;  /* 0x00008c0201007387 */ /* 0x0001e20000100800 */
[----:B------:R-:W-:Y:S01]  /*0e40*/  VIADD R5, R206, 0x40 ;  /* 0x00000040ce057836 */ /* 0x000fe20000000000 */
[----:B------:R-:W-:Y:S01]  /*0e50*/  LEA.HI R3, R3, R206, RZ, 0x3 ;  /* 0x000000ce03037211 */ /* 0x000fe200078f18ff */
[----:B------:R-:W-:Y:S01]  /*0e60*/  IMAD.SHL.U32 R4, R4, 0x8, RZ ;  /* 0x0000000804047824 */ /* 0x000fe200078e00ff */
[----:B------:R1:W-:Y:S01]  /*0e70*/  STL [R1+0x88], R0 ;  /* 0x0000880001007387 */ /* 0x0003e20000100800 */
[----:B------:R-:W-:Y:S01]  /*0e80*/  SHF.R.S32.HI R17, RZ, 0x1f, R16 ;  /* 0x0000001fff117819 */ /* 0x000fe20000011410 */
[C---:B------:R-:W-:Y:S01]  /*0e90*/  VIADD R210, R16.reuse, 0x40 ;  /* 0x0000004010d27836 */ /* 0x040fe20000000000 */
[----:B------:R-:W-:Y:S01]  /*0ea0*/  LOP3.LUT R3, R3, 0xfffffff8, RZ, 0xc0, !PT ;  /* 0xfffffff803037812 */ /* 0x000fe200078ec0ff */
[----:B------:R-:W-:Y:S01]  /*0eb0*/  STL [R1+0x98], RZ ;  /* 0x000098ff01007387 */ /* 0x000fe20000100800 */
[----:B------:R-:W-:Y:S01]  /*0ec0*/  VIADD R209, R16, 0x60 ;  /* 0x0000006010d17836 */ /* 0x000fe20000000000 */
[----:B0-----:R-:W-:Y:S01]  /*0ed0*/  SHF.R.S32.HI R2, RZ, 0x1f, R5 ;  /* 0x0000001fff027819 */ /* 0x001fe20000011405 */
[----:B------:R-:W-:-:S02]  /*0ee0*/  VIADD R212, R204, 0x10 ;  /* 0x00000010ccd47836 */ /* 0x000fc40000000000 */
[----:B------:R-:W-:Y:S01]  /*0ef0*/  IMAD.IADD R6, R206, 0x1, -R3 ;  /* 0x00000001ce067824 */ /* 0x000fe200078e0a03 */
[----:B------:R-:W-:Y:S01]  /*0f00*/  LEA.HI R3, R2, R5, RZ, 0x3 ;  /* 0x0000000502037211 */ /* 0x000fe200078f18ff */
[----:B------:R-:W-:Y:S01]  /*0f10*/  VIADD R2, R16, 0x20 ;  /* 0x0000002010027836 */ /* 0x000fe20000000000 */
[----:B-1----:R-:W-:Y:S02]  /*0f20*/  SHF.L.U32 R0, R5, 0x6, RZ ;  /* 0x0000000605007819 */ /* 0x002fe400000006ff */
[----:B------:R0:W-:Y:S01]  /*0f30*/  STL [R1+0x9c], R6 ;  /* 0x00009c0601007387 */ /* 0x0001e20000100800 */
[----:B------:R-:W-:Y:S01]  /*0f40*/  IMAD.SHL.U32 R3, R3, 0x40, RZ ;  /* 0x0000004003037824 */ /* 0x000fe200078e00ff */
[----:B------:R-:W-:Y:S02]  /*0f50*/  LOP3.LUT R0, R0, 0x1c0, RZ, 0xc0, !PT ;  /* 0x000001c000007812 */ /* 0x000fe400078ec0ff */
[----:B------:R-:W-:Y:S02]  /*0f60*/  SHF.R.S32.HI R208, RZ, 0x1f, R2 ;  /* 0x0000001fffd07819 */ /* 0x000fe40000011402 */
[----:B------:R-:W-:-:S02]  /*0f70*/  LOP3.LUT R3, R3, 0xfffffe00, RZ, 0xc0, !PT ;  /* 0xfffffe0003037812 */ /* 0x000fc400078ec0ff */
[----:B------:R-:W-:Y:S02]  /*0f80*/  SHF.R.U32.HI R5, RZ, 0x3, R0 ;  /* 0x00000003ff057819 */ /* 0x000fe40000011600 */
[----:B------:R-:W-:Y:S01]  /*0f90*/  LOP3.LUT R0, R0, 0x38, R16, 0xf8, !PT ;  /* 0x0000003800007812 */ /* 0x000fe200078ef810 */
[----:B------:R1:W-:Y:S01]  /*0fa0*/  STL [R1+0x84], R3 ;  /* 0x0000840301007387 */ /* 0x0003e20000100800 */
[----:B0-----:R-:W-:-:S03]  /*0fb0*/  SHF.R.S32.HI R6, RZ, 0x1f, R213 ;  /* 0x0000001fff067819 */ /* 0x001fc600000114d5 */
[----:B------:R-:W-:Y:S04]  /*0fc0*/  STL [R1+0x7c], R7 ;  /* 0x00007c0701007387 */ /* 0x000fe80000100800 */
[----:B------:R-:W-:Y:S01]  /*0fd0*/  STL [R1+0x78], R6 ;  /* 0x0000780601007387 */ /* 0x000fe20000100800 */
[----:B-1----:R-:W-:Y:S02]  /*0fe0*/  LOP3.LUT R3, R3, R0, R5, 0xf6, !PT ;  /* 0x0000000003037212 */ /* 0x002fe400078ef605 */
[----:B------:R-:W-:Y:S02]  /*0ff0*/  SHF.R.S32.HI R0, RZ, 0x1f, R218 ;  /* 0x0000001fff007819 */ /* 0x000fe400000114da */
[----:B------:R-:W-:-:S03]  /*1000*/  SHF.R.S32.HI R5, RZ, 0x1f, R217 ;  /* 0x0000001fff057819 */ /* 0x000fc600000114d9 */
[----:B------:R0:W-:Y:S04]  /*1010*/  STL [R1+0x74], R0 ;  /* 0x0000740001007387 */ /* 0x0001e80000100800 */
[----:B------:R1:W-:Y:S01]  /*1020*/  STL [R1+0x70], R5 ;  /* 0x0000700501007387 */ /* 0x0003e20000100800 */
[----:B0-----:R-:W-:-:S05]  /*1030*/  IMAD R0, R3, 0x2, R22 ;  /* 0x0000000203007824 */ /* 0x001fca00078e0216 */
[----:B------:R1:W-:Y:S04]  /*1040*/  STL [R1+0xa0], R0 ;  /* 0x0000a00001007387 */ /* 0x0003e80000100800 */
[----:B------:R1:W-:Y:S02]  /*1050*/  STL [R1+0xa4], R4 ;  /* 0x0000a40401007387 */ /* 0x0003e40000100800 */
.L_x_15179:
[----:B01----:R-:W0:Y:S02]  /*1060*/  LDC.64 R4, c[0x0][0xd88] ;  /* 0x00036200ff047b82 */ /* 0x003e240000000a00 */
        /* <DEDUP_REMOVED lines=8> */
[----:B------:R-:W-:Y:S01]  /*10f0*/  ISETP.NE.U32.AND P0, PT, RZ, UR6, PT ;  /* 0x00000006ff007c0c */ /* 0x000fe2000bf05070 */
[----:B------:R-:W-:Y:S01]  /*1100*/  IMAD.MOV.U32 R33, RZ, RZ, RZ ;  /* 0x000000ffff217224 */ /* 0x000fe200078e00ff */
[----:B------:R-:W-:-:S02]  /*1110*/  ISETP.NE.AND.EX P1, PT, RZ, UR5, PT, P1 ;  /* 0x00000005ff007c0c */ /* 0x000fc4000bf25310 */
[----:B------:R-:W-:Y:S02]  /*1120*/  ISETP.NE.AND.EX P0, PT, RZ, UR7, PT, P0 ;  /* 0x00000007ff007c0c */ /* 0x000fe4000bf05300 */
[----:B--2---:R-:W-:Y:S01]  /*1130*/  SHF.R.S32.HI R0, RZ, 0x1f, R10 ;  /* 0x0000001fff007819 */ /* 0x004fe2000001140a */
[----:B------:R-:W-:-:S08]  /*1140*/  IMAD.SHL.U32 R34, R10, 0x4, RZ ;  /* 0x000000040a227824 */ /* 0x000fd000078e00ff */
[C---:B------:R-:W-:Y:S01]  /*1150*/  @P1 LEA R6, P2, R10.reuse, UR4, 0x2 ;  /* 0x000000040a061c11 */ /* 0x040fe2000f8410ff */
[----:B------:R0:W-:Y:S01]  /*1160*/  STL [R1+0x90], R10 ;  /* 0x0000900a01007387 */ /* 0x0001e20000100800 */
[C-C-:B------:R-:W-:Y:S02]  /*1170*/  SHF.L.U64.HI R35, R10.reuse, 0x2, R0.reuse ;  /* 0x000000020a237819 */ /* 0x140fe40000010200 */
[----:B------:R-:W-:Y:S02]  /*1180*/  @P1 LEA.HI.X R7, R10, UR5, R0, 0x2, P2 ;  /* 0x000000050a071c11 */ /* 0x000fe400090f1400 */
[----:B------:R-:W-:Y:S01]  /*1190*/  ISETP.NE.U32.AND P2, PT, RZ, UR8, PT ;  /* 0x00000008ff007c0c */ /* 0x000fe2000bf45070 */
[----:B------:R-:W-:Y:S01]  /*11a0*/  ULDC UR4, c[0x0][0x288] ;  /* 0x0000a20000047ab9 */ /* 0x000fe20000000800 */
[----:B------:R-:W-:Y:S01]  /*11b0*/  IADD3 R8, P3, R34, UR6, RZ ;  /* 0x0000000622087c10 */ /* 0x000fe2000ff7e0ff */
[----:B------:R0:W5:Y:S01]  /*11c0*/  @P1 LDG.E R3, desc[UR42][R6.64] ;  /* 0x0000002a06031981 */ /* 0x000162000c1e1900 */
[----:B------:R-:W-:Y:S01]  /*11d0*/  ISETP.NE.AND.EX P2, PT, RZ, UR9, PT, P2 ;  /* 0x00000009ff007c0c */ /* 0x000fe2000bf45320 */
[----:B------:R-:W-:Y:S01]  /*11e0*/  IMAD.U32 R219, RZ, RZ, UR4 ;  /* 0x00000004ffdb7e24 */ /* 0x000fe2000f8e00ff */
[----:B------:R-:W-:Y:S01]  /*11f0*/  IADD3.X R9, R35, UR7, RZ, P3, !PT ;  /* 0x0000000723097c10 */ /* 0x000fe20009ffe4ff */
[----:B------:R-:W-:-:S04]  /*1200*/  ULDC.64 UR4, c[0x0][0x418] ;  /* 0x0001060000047ab9 */ /* 0x000fc80000000a00 */
[----:B------:R0:W5:Y:S06]  /*1210*/  @P0 LDG.E R33, desc[UR42][R8.64] ;  /* 0x0000002a08210981 */ /* 0x00016c000c1e1900 */
        /* <DEDUP_REMOVED lines=23> */
.L_x_15022:
        /* <DEDUP_REMOVED lines=9> */
.L_x_15023:
[----:B------:R-:W-:Y:S05]  /*1420*/  @!P0 BRA `(.L_x_15024) ;  /* 0x00000000000c8947 */ /* 0x000fea0003800000 */
[----:B------:R-:W2:Y:S04]  /*1430*/  LDG.E R5, desc[UR42][R8.64] ;  /* 0x0000002a08057981 */ /* 0x000ea8000c1e1900 */
[----:B------:R-:W2:Y:S02]  /*1440*/  LDG.E R32, desc[UR42][R8.64+0x4] ;  /* 0x0000042a08207981 */ /* 0x000ea4000c1e1900 */
[----:B--2---:R-:W-:-:S07]  /*1450*/  IMAD.IADD R32, R32, 0x1, -R5 ;  /* 0x0000000120207824 */ /* 0x004fce00078e0a05 */
.L_x_15024:
        /* <DEDUP_REMOVED lines=16> */
[----:B------:R-:W-:Y:S02]  /*1560*/  IMAD.SHL.U32 R10, R101, 0x80, RZ ;  /* 0x00000080650a7824 */ /* 0x000fe400078e00ff */
[----:B------:R-:W-:Y:S02]  /*1570*/  IMAD.IADD R8, R32, 0x1, -R3 ;  /* 0x0000000120087824 */ /* 0x000fe400078e0a03 */
[----:B0-----:R-:W-:Y:S01]  /*1580*/  VIADD R4, R10, 0x7f ;  /* 0x0000007f0a047836 */ /* 0x001fe20000000000 */
[----:B------:R0:W-:Y:S07]  /*1590*/  STL [R1+0x6c], R10 ;  /* 0x00006c0a01007387 */ /* 0x0001ee0000100800 */
[----:B------:R-:W1:Y:S08]  /*15a0*/  @P1 LDC R11, c[0x0][0x44c] ;  /* 0x00011300ff0b1b82 */ /* 0x000e700000000800 */
[----:B------:R-:W4:Y:S01]  /*15b0*/  @P1 LDC R5, c[0x0][0x450] ;  /* 0x00011400ff051b82 */ /* 0x000f220000000800 */
[----:B--2---:R-:W-:-:S02]  /*15c0*/  @P0 IMAD.IADD R25, R9, 0x1, -R0 ;  /* 0x0000000109190824 */ /* 0x004fc400078e0a00 */
[----:B-1----:R-:W-:-:S04]  /*15d0*/  @P1 IMAD.HI.U32 R0, R4, R11, RZ ;  /* 0x0000000b04001227 */ /* 0x002fc800078e00ff */
[----:B---3--:R-:W-:Y:S01]  /*15e0*/  IMAD.IADD R6, R8, 0x1, R25 ;  /* 0x0000000108067824 */ /* 0x008fe200078e0219 */
[----:B----4-:R-:W-:-:S04]  /*15f0*/  @P1 SHF.R.U32.HI R4, RZ, R5, R0 ;  /* 0x00000005ff041219 */ /* 0x010fc80000011600 */
[C---:B------:R-:W-:Y:S01]  /*1600*/  IADD3 R31, R6.reuse, 0x60, -R219 ;  /* 0x00000060061f7810 */ /* 0x040fe20007ffe8db */
[----:B------:R0:W-:Y:S01]  /*1610*/  STL [R1+0x80], R6 ;  /* 0x0000800601007387 */ /* 0x0001e20000100800 */
[----:B------:R-:W-:-:S03]  /*1620*/  IADD3 R0, R6, 0x5f, RZ ;  /* 0x0000005f06007810 */ /* 0x000fc60007ffe0ff */
[----:B------:R-:W-:Y:S02]  /*1630*/  IMAD.IADD R4, R31, 0x1, R4 ;  /* 0x000000011f047824 */ /* 0x000fe400078e0204 */
[----:B------:R-:W-:-:S04]  /*1640*/  IMAD.HI R0, R0, 0x2aaaaaab, RZ ;  /* 0x2aaaaaab00007827 */ /* 0x000fc800078e02ff */
[----:B------:R-:W-:Y:S01]  /*1650*/  IMAD.HI R4, R4, 0x2aaaaaab, RZ ;  /* 0x2aaaaaab04047827 */ /* 0x000fe200078e02ff */
[----:B------:R-:W-:-:S04]  /*1660*/  SHF.R.U32.HI R3, RZ, 0x1f, R0 ;  /* 0x0000001fff037819 */ /* 0x000fc80000011600 */
[----:B------:R-:W-:Y:S02]  /*1670*/  SHF.R.U32.HI R5, RZ, 0x1f, R4 ;  /* 0x0000001fff057819 */ /* 0x000fe40000011604 */
[----:B------:R-:W-:Y:S02]  /*1680*/  LEA.HI.SX32 R172, R0, R3, 0x1c ;  /* 0x0000000300ac7211 */ /* 0x000fe400078fe2ff */
[----:B------:R-:W-:Y:S01]  /*1690*/  LEA.HI.SX32 R5, R4, R5, 0x1c ;  /* 0x0000000504057211 */ /* 0x000fe200078fe2ff */
[----:B------:R-:W-:-:S03]  /*16a0*/  IMAD.MOV R4, RZ, RZ, -R8 ;  /* 0x000000ffff047224 */ /* 0x000fc600078e0a08 */
[----:B------:R-:W-:Y:S02]  /*16b0*/  VIMNMX R5, R172, R5, PT ;  /* 0x00000005ac057248 */ /* 0x000fe40003fe0100 */
[----:B------:R-:W-:-:S03]  /*16c0*/  VIMNMX R4, RZ, R4, !PT ;  /* 0x00000004ff047248 */ /* 0x000fc60007fe0100 */
        /* <DEDUP_REMOVED lines=33> */
.L_x_15027:
[----:B------:R-:W-:Y:S05]  /*18e0*/  BSYNC B6 ;  /* 0x0000000000067941 */ /* 0x000fea0003800000 */
.L_x_15026:
        /* <DEDUP_REMOVED lines=20> */
.L_x_15029:
[----:B------:R-:W-:Y:S05]  /*1a30*/  BSYNC B6 ;  /* 0x0000000000067941 */ /* 0x000fea0003800000 */
.L_x_15028:
[----:B------:R-:W2:Y:S01]  /*1a40*/  LDL R36, [R1+0x9c] ;  /* 0x00009c0001247983 */ /* 0x000ea20000100800 */
[----:B------:R-:W-:Y:S01]  /*1a50*/  ULDC.64 UR4, c[0x0][0xaf0] ;  /* 0x0002bc0000047ab9 */ /* 0x000fe20000000a00 */
[----:B------:R-:W0:Y:S01]  /*1a60*/  LDC.64 R54, c[0x0][0x408] ;  /* 0x00010200ff367b82 */ /* 0x000e220000000a00 */
[----:B------:R-:W-:-:S04]  /*1a70*/  ISETP.NE.U32.AND P0, PT, RZ, UR4, PT ;  /* 0x00000004ff007c0c */ /* 0x000fc8000bf05070 */
[----:B------:R-:W-:-:S03]  /*1a80*/  ISETP.NE.AND.EX P0, PT, RZ, UR5, PT, P0 ;  /* 0x00000005ff007c0c */ /* 0x000fc6000bf05300 */
[----:B------:R-:W1:Y:S10]  /*1a90*/  LDC.64 R48, c[0x0][0x3f8] ;  /* 0x0000fe00ff307b82 */ /* 0x000e740000000a00 */
[----:B------:R-:W-:Y:S01]  /*1aa0*/  @P0 IADD3 R4, P1, R34, UR4, RZ ;  /* 0x0000000422040c10 */ /* 0x000fe2000ff3e0ff */
[----:B------:R-:W-:-:S03]  /*1ab0*/  ULDC UR4, c[0x0][0x320] ;  /* 0x0000c80000047ab9 */ /* 0x000fc60000000800 */
[----:B------:R-:W-:Y:S02]  /*1ac0*/  @P0 IADD3.X R5, R35, UR5, RZ, P1, !PT ;  /* 0x0000000523050c10 */ /* 0x000fe40008ffe4ff */
[----:B------:R-:W-:Y:S02]  /*1ad0*/  ISETP.GE.AND P1, PT, R2, UR4, PT ;  /* 0x0000000402007c0c */ /* 0x000fe4000bf26270 */
[----:B------:R-:W-:Y:S01]  /*1ae0*/  SHF.R.S32.HI R9, RZ, 0x1f, R206 ;  /* 0x0000001fff097819 */ /* 0x000fe200000114ce */
[----:B------:R3:W4:Y:S01]  /*1af0*/  @P0 LDG.E R24, desc[UR42][R4.64] ;  /* 0x0000002a04180981 */ /* 0x000722000c1e1900 */
[----:B------:R-:W-:Y:S01]  /*1b00*/  SEL R3, RZ, 0xffffffff, P1 ;  /* 0xffffffffff037807 */ /* 0x000fe20000800000 */
[----:B------:R-:W0:Y:S01]  /*1b10*/  LDC R35, c[0x0][0x3f4] ;  /* 0x0000fd00ff237b82 */ /* 0x000e220000000800 */
[----:B------:R-:W-:Y:S02]  /*1b20*/  ISETP.GE.AND P0, PT, R16, UR4, PT ;  /* 0x0000000410007c0c */ /* 0x000fe4000bf06270 */
[----:B------:R-:W-:Y:S01]  /*1b30*/  SHF.R.S32.HI R205, RZ, 0x1f, R204 ;  /* 0x0000001fffcd7819 */ /* 0x000fe200000114cc */
[----:B------:R-:W-:Y:S01]  /*1b40*/  IMAD.SHL.U32 R3, R3, 0x2, RZ ;  /* 0x0000000203037824 */ /* 0x000fe200078e00ff */
[----:B------:R-:W-:Y:S01]  /*1b50*/  SEL R0, RZ, 0x1, P0 ;  /* 0x00000001ff007807 */ /* 0x000fe20000000000 */
[----:B------:R-:W0:Y:S01]  /*1b60*/  S2R R38, SR_TID.X ;  /* 0x0000000000267919 */ /* 0x000e220000002100 */
[----:B------:R-:W-:Y:S01]  /*1b70*/  ISETP.GE.AND P0, PT, R210, UR4, PT ;  /* 0x00000004d2007c0c */ /* 0x000fe2000bf06270 */
[----:B-1----:R-:W-:Y:S01]  /*1b80*/  IMAD.WIDE.U32 R10, R206, R48, R16 ;  /* 0x00000030ce0a7225 */ /* 0x002fe200078e0010 */
[----:B------:R-:W-:-:S02]  /*1b90*/  ISETP.GE.AND P1, PT, R209, UR4, PT ;  /* 0x00000004d1007c0c */ /* 0x000fc4000bf26270 */
[----:B------:R-:W-:Y:S01]  /*1ba0*/  LOP3.LUT R0, R3, 0x2, R0, 0xe2, !PT ;  /* 0x0000000203007812 */ /* 0x000fe200078ee200 */
[----:B------:R-:W1:Y:S01]  /*1bb0*/  S2R R37, SR_TID.X ;  /* 0x0000000000257919 */ /* 0x000e620000002100 */
[----:B------:R-:W-:Y:S01]  /*1bc0*/  SEL R3, RZ, 0x4, P0 ;  /* 0x00000004ff037807 */ /* 0x000fe20000000000 */
[----:B------:R-:W-:Y:S01]  /*1bd0*/  IMAD.MOV.U32 R63, RZ, RZ, 0x20 ;  /* 0x00000020ff3f7424 */ /* 0x000fe200078e00ff */
[----:B---3--:R-:W-:Y:S01]  /*1be0*/  SEL R4, RZ, 0x8, P1 ;  /* 0x00000008ff047807 */ /* 0x008fe20000800000 */
[----:B------:R-:W-:Y:S01]  /*1bf0*/  IMAD R65, R49, 0x60, RZ ;  /* 0x0000006031417824 */ /* 0x000fe200078e02ff */
[----:B------:R-:W-:Y:S01]  /*1c00*/  ISETP.GE.AND P0, PT, R216, UR4, PT ;  /* 0x00000004d8007c0c */ /* 0x000fe2000bf06270 */
[----:B0-----:R-:W-:Y:S01]  /*1c10*/  IMAD.SHL.U32 R57, R54, 0x40, RZ ;  /* 0x0000004036397824 */ /* 0x001fe200078e00ff */
[----:B------:R-:W-:Y:S02]  /*1c20*/  ISETP.GE.AND P1, PT, R213, UR4, PT ;  /* 0x00000004d5007c0c */ /* 0x000fe4000bf26270 */
[----:B------:R-:W-:-:S02]  /*1c30*/  LOP3.LUT R0, R4, R0, R3, 0xfe, !PT ;  /* 0x0000000004007212 */ /* 0x000fc400078efe03 */
[----:B------:R-:W-:Y:S02]  /*1c40*/  SEL R3, RZ, 0x10, P0 ;  /* 0x00000010ff037807 */ /* 0x000fe40000000000 */
[----:B------:R-:W-:Y:S02]  /*1c50*/  SEL R4, RZ, 0x20, P1 ;  /* 0x00000020ff047807 */ /* 0x000fe40000800000 */
[----:B------:R-:W-:Y:S02]  /*1c60*/  ISETP.GE.AND P0, PT, R218, UR4, PT ;  /* 0x00000004da007c0c */ /* 0x000fe4000bf06270 */
[----:B------:R-:W-:Y:S02]  /*1c70*/  ISETP.GE.AND P1, PT, R217, UR4, PT ;  /* 0x00000004d9007c0c */ /* 0x000fe4000bf26270 */
[----:B------:R-:W-:Y:S01]  /*1c80*/  LOP3.LUT R3, R4, R0, R3, 0xfe, !PT ;  /* 0x0000000004037212 */ /* 0x000fe200078efe03 */
[-C--:B------:R-:W-:Y:S01]  /*1c90*/  IMAD R0, R9, R48.reuse, RZ ;  /* 0x0000003009007224 */ /* 0x080fe200078e02ff */
[----:B------:R-:W-:Y:S01]  /*1ca0*/  SEL R6, RZ, 0x40, P0 ;  /* 0x00000040ff067807 */ /* 0x000fe20000000000 */
[----:B------:R-:W-:Y:S01]  /*1cb0*/  IMAD.WIDE.U32 R4, R206, R48, R204 ;  /* 0x00000030ce047225 */ /* 0x000fe200078e00cc */
[----:B------:R-:W-:-:S02]  /*1cc0*/  SEL R7, RZ, 0x7fff80, P1 ;  /* 0x007fff80ff077807 */ /* 0x000fc40000800000 */
[----:B------:R-:W-:Y:S01]  /*1cd0*/  ISETP.GE.AND P0, PT, R16, R35, PT ;  /* 0x000000231000720c */ /* 0x000fe20003f06270 */
[----:B------:R-:W-:Y:S01]  /*1ce0*/  VIADD R38, R38, 0xffffff80 ;  /* 0xffffff8026267836 */ /* 0x000fe20000000000 */
[----:B------:R-:W-:Y:S01]  /*1cf0*/  LOP3.LUT R3, R7, R3, R6, 0xfe, !PT ;  /* 0x0000000307037212 */ /* 0x000fe200078efe06 */
[-C--:B------:R-:W-:Y:S01]  /*1d00*/  IMAD R6, R9, R54.reuse, RZ ;  /* 0x0000003609067224 */ /* 0x080fe200078e02ff */
[----:B------:R-:W-:Y:S01]  /*1d10*/  SEL R13, R35, RZ, P0 ;  /* 0x000000ff230d7207 */ /* 0x000fe20000000000 */
[----:B------:R-:W-:Y:S01]  /*1d20*/  IMAD.WIDE.U32 R8, R206, R54, R204 ;  /* 0x00000036ce087225 */ /* 0x000fe200078e00cc */
[----:B------:R-:W-:-:S03]  /*1d30*/  SHF.L.U64.HI R56, R54, 0x6, R55 ;  /* 0x0000000636387819 */ /* 0x000fc60000010237 */
[C---:B------:R-:W-:Y:S01]  /*1d40*/  IMAD R53, R206.reuse, R55, R6 ;  /* 0x00000037ce357224 */ /* 0x040fe200078e0206 */
[----:B-1----:R-:W-:Y:S01]  /*1d50*/  SHF.R.U32.HI R37, RZ, 0x7, R37 ;  /* 0x00000007ff257819 */ /* 0x002fe20000011625 */
[----:B------:R-:W-:Y:S02]  /*1d60*/  IMAD R15, R206, R49, R0 ;  /* 0x00000031ce0f7224 */ /* 0x000fe400078e0200 */
[----:B------:R-:W-:Y:S01]  /*1d70*/  IMAD.IADD R13, R16, 0x1, R13 ;  /* 0x00000001100d7824 */ /* 0x000fe200078e020d */
[----:B------:R-:W-:Y:S01]  /*1d80*/  IADD3 R9, R9, R53, RZ ;  /* 0x0000003509097210 */ /* 0x000fe20007ffe0ff */
[----:B------:R-:W-:Y:S01]  /*1d90*/  IMAD.IADD R11, R15, 0x1, R11 ;  /* 0x000000010f0b7824 */ /* 0x000fe200078e020b */
[----:B------:R-:W-:Y:S01]  /*1da0*/  ISETP.NE.AND P6, PT, R37, 0x1, PT ;  /* 0x000000012500780c */ /* 0x000fe20003fc5270 */
[----:B------:R-:W-:Y:S01]  /*1db0*/  IMAD.IADD R7, R5, 0x1, R15 ;  /* 0x0000000105077824 */ /* 0x000fe200078e020f */
[----:B------:R-:W-:Y:S01]  /*1dc0*/  IADD3 R61, R37, 0x8, RZ ;  /* 0x00000008253d7810 */ /* 0x000fe20007ffe0ff */
[C---:B-----5:R-:W-:Y:S01]  /*1dd0*/  IMAD.WIDE.U32 R50, R26.reuse, R54, R8 ;  /* 0x000000361a327225 */ /* 0x060fe200078e0008 */
[----:B------:R-:W-:Y:S01]  /*1de0*/  SHF.R.S32.HI R12, RZ, 0x1f, R13 ;  /* 0x0000001fff0c7819 */ /* 0x000fe2000001140d */
[----:B------:R-:W3:Y:S01]  /*1df0*/  LDL R8, [R1+0x84] ;  /* 0x0000840001087983 */ /* 0x000ee20000100800 */
[----:B------:R-:W-:Y:S01]  /*1e00*/  SHF.R.S32.HI R15, RZ, 0x1f, R26 ;  /* 0x0000001fff0f7819 */ /* 0x000fe2000001141a */
[----:B------:R-:W-:Y:S01]  /*1e10*/  IMAD.WIDE.U32 R20, R26, R48, R10 ;  /* 0x000000301a147225 */ /* 0x000fe200078e000a */
[----:B------:R-:W-:-:S03]  /*1e20*/  LEA.HI R13, R12, R13, RZ, 0x3 ;  /* 0x0000000d0c0d7211 */ /* 0x000fc600078f18ff */
[C---:B------:R-:W-:Y:S02]  /*1e30*/  VIADD R37, R206.reuse, 0x40 ;  /* 0x00000040ce257836 */ /* 0x040fe40000000000 */
[----:B------:R-:W-:Y:S01]  /*1e40*/  VIADD R10, R206, 0x40 ;  /* 0x00000040ce0a7836 */ /* 0x000fe20000000000 */
[----:B------:R-:W-:Y:S05]  /*1e50*/  @!P6 WARPSYNC.ALL ;  /* 0x000000000000e948 */ /* 0x000fea0003800000 */
[----:B------:R-:W-:Y:S02]  /*1e60*/  IMAD.SHL.U32 R37, R37, 0x40, RZ ;  /* 0x0000004025257824 */ /* 0x000fe400078e00ff */
[----:B------:R-:W-:Y:S01]  /*1e70*/  IMAD.MOV.U32 R6, RZ, RZ, R4 ;  /* 0x000000ffff067224 */ /* 0x000fe200078e0004 */
[----:B------:R-:W-:Y:S01]  /*1e80*/  SHF.R.S32.HI R73, RZ, 0x3, R13 ;  /* 0x00000003ff497819 */ /* 0x000fe2000001140d */
[----:B------:R-:W-:Y:S01]  /*1e90*/  IMAD.SHL.U32 R10, R10, 0x40, RZ ;  /* 0x000000400a0a7824 */ /* 0x000fe200078e00ff */
[----:B------:R-:W-:Y:S01]  /*1ea0*/  LOP3.LUT R74, R13, 0xfffffff8, RZ, 0xc0, !PT ;  /* 0xfffffff80d4a7812 */ /* 0x000fe200078ec0ff */
[----:B------:R-:W-:Y:S01]  /*1eb0*/  IMAD.WIDE.U32 R4, R206, R54, R16 ;  /* 0x00000036ce047225 */ /* 0x000fe200078e0010 */
[----:B------:R-:W-:Y:S01]  /*1ec0*/  LOP3.LUT R37, R37, 0x1c0, RZ, 0xc0, !PT ;  /* 0x000001c025257812 */ /* 0x000fe200078ec0ff */
[----:B------:R-:W-:Y:S01]  /*1ed0*/  ULDC UR4, c[0x0][0x2f4] ;  /* 0x0000bd0000047ab9 */ /* 0x000fe20000000800 */
[----:B------:R-:W-:Y:S01]  /*1ee0*/  LOP3.LUT R10, R10, 0x1c0, RZ, 0xc0, !PT ;  /* 0x000001c00a0a7812 */ /* 0x000fe200078ec0ff */
[----:B------:R-:W-:Y:S01]  /*1ef0*/  IMAD.IADD R53, R53, 0x1, R5 ;  /* 0x0000000135357824 */ /* 0x000fe200078e0205 */
[----:B------:R-:W-:Y:S01]  /*1f00*/  PRMT R85, R3, 0x8880, RZ ;  /* 0x0000888003557816 */ /* 0x000fe200000000ff */
[C---:B------:R-:W-:Y:S01]  /*1f10*/  IMAD R5, R15.reuse, R48, RZ ;  /* 0x000000300f057224 */ /* 0x040fe200078e02ff */
[----:B------:R-:W-:Y:S01]  /*1f20*/  SHF.R.U32.HI R10, RZ, 0x3, R10 ;  /* 0x00000003ff0a7819 */ /* 0x000fe2000001160a */
[----:B------:R-:W-:Y:S01]  /*1f30*/  IMAD.MOV.U32 R52, RZ, RZ, R4 ;  /* 0x000000ffff347224 */ /* 0x000fe200078e0004 */
[----:B------:R-:W-:Y:S01]  /*1f40*/  SHF.L.U64.HI R4, R48, 0x6, R49 ;  /* 0x0000000630047819 */ /* 0x000fe20000010231 */
[----:B------:R-:W-:-:S02]  /*1f50*/  IMAD R15, R15, R54, RZ ;  /* 0x000000360f0f7224 */ /* 0x000fc400078e02ff */
[----:B------:R-:W-:Y:S01]  /*1f60*/  IMAD.IADD R0, R33, 0x1, R32 ;  /* 0x0000000121007824 */ /* 0x000fe200078e0220 */
[----:B------:R-:W-:Y:S01]  /*1f70*/  PRMT R85, R85, 0x7710, RZ ;  /* 0x0000771055557816 */ /* 0x000fe200000000ff */
[----:B------:R-:W-:Y:S01]  /*1f80*/  IMAD R33, R26, R49, R5 ;  /* 0x000000311a217224 */ /* 0x000fe200078e0205 */
[----:B------:R-:W-:Y:S01]  /*1f90*/  ISETP.GE.AND P2, PT, R2, UR4, PT ;  /* 0x0000000402007c0c */ /* 0x000fe2000bf46270 */
[----:B------:R-:W-:Y:S02]  /*1fa0*/  IMAD.SHL.U32 R5, R48, 0x40, RZ ;  /* 0x0000004030057824 */ /* 0x000fe400078e00ff */
[----:B------:R-:W-:-:S04]  /*1fb0*/  IMAD.WIDE.U32 R6, R26, R48, R6 ;  /* 0x000000301a067225 */ /* 0x000fc800078e0006 */
[----:B------:R-:W-:Y:S02]  /*1fc0*/  IMAD R11, R55, 0x60, RZ ;  /* 0x00000060370b7824 */ /* 0x000fe400078e02ff */
[C---:B------:R-:W-:Y:S02]  /*1fd0*/  IMAD R15, R26.reuse, R55, R15 ;  /* 0x000000371a0f7224 */ /* 0x040fe400078e020f */
        /* <DEDUP_REMOVED lines=22> */
[----:B------:R-:W-:Y:S02]  /*2140*/  LOP3.LUT P1, RZ, R36, 0x4, RZ, 0xc0, !PT ;  /* 0x0000000424ff7812 */ /* 0x000fe4000782c0ff */
[----:B------:R-:W-:Y:S02]  /*2150*/  SHF.R.S32.HI R36, RZ, 0x1f, R38 ;  /* 0x0000001fff247819 */ /* 0x000fe40000011426 */
[----:B------:R-:W-:Y:S02]  /*2160*/  LOP3.LUT R58, R58, 0x1c0, RZ, 0xc0, !PT ;  /* 0x000001c03a3a7812 */ /* 0x000fe400078ec0ff */
[----:B------:R-:W-:-:S04]  /*2170*/  LEA.HI R36, R36, R38, RZ, 0x2 ;  /* 0x0000002624247211 */ /* 0x000fc800078f10ff */
[----:B------:R-:W-:-:S05]  /*2180*/  LOP3.LUT R36, R36, 0xfffffffc, RZ, 0xc0, !PT ;  /* 0xfffffffc24247812 */ /* 0x000fca00078ec0ff */
[----:B------:R-:W-:Y:S02]  /*2190*/  IMAD.IADD R36, R38, 0x1, -R36 ;  /* 0x0000000126247824 */ /* 0x000fe400078e0a24 */
[----:B------:R-:W0:Y:S02]  /*21a0*/  S2R R38, SR_TID.X ;  /* 0x0000000000267919 */ /* 0x000e240000002100 */
[----:B------:R-:W-:Y:S01]  /*21b0*/  IMAD R62, R36, 0x40, R206 ;  /* 0x00000040243e7824 */ /* 0x000fe200078e02ce */
        /* <DEDUP_REMOVED lines=16> */
[----:B----4-:R-:W-:Y:S01]  /*22c0*/  SHF.R.S32.HI R75, RZ, 0x1f, R24 ;  /* 0x0000001fff4b7819 */ /* 0x010fe20000011418 */
[----:B---3--:R-:W-:-:S10]  /*22d0*/  IMAD.IADD R78, R8, 0x1, R13 ;  /* 0x00000001084e7824 */ /* 0x008fd400078e020d */
.L_x_15083:
[----:B0-----:R-:W0:Y:S01]  /*22e0*/  LDC R91, c[0x0][0x430] ;  /* 0x00010c00ff5b7b82 */ /* 0x001e220000000800 */
[----:B------:R-:W-:Y:S02]  /*22f0*/  VIADD R29, R29, 0xffffffff ;  /* 0xffffffff1d1d7836 */ /* 0x000fe40000000000 */
[----:B------:R-:W-:Y:S02]  /*2300*/  IMAD.MOV.U32 R96, RZ, RZ, RZ ;  /* 0x000000ffff607224 */ /* 0x000fe400078e00ff */
[----:B------:R-:W-:-:S03]  /*2310*/  IMAD R12, R29, 0x60, R62 ;  /* 0x000000601d0c7824 */ /* 0x000fc600078e023e */
[----:B-1----:R-:W1:Y:S01]  /*2320*/  LDC R95, c[0x0][0x3f4] ;  /* 0x0000fd00ff5f7b82 */ /* 0x002e620000000800 */
[----:B------:R-:W-:Y:S01]  /*2330*/  IMAD.IADD R15, R0, 0x1, R12 ;  /* 0x00000001000f7824 */ /* 0x000fe200078e020c */
[----:B------:R-:W-:-:S04]  /*2340*/  ISETP.GE.AND P2, PT, R12, R25, PT ;  /* 0x000000190c00720c */ /* 0x000fc80003f46270 */
[----:B------:R-:W-:Y:S02]  /*2350*/  ISETP.GT.OR P2, PT, R62, 0x5f, P2 ;  /* 0x0000005f3e00780c */ /* 0x000fe40001744670 */
[----:B------:R-:W-:Y:S02]  /*2360*/  MOV R13, R15 ;  /* 0x0000000f000d7202 */ /* 0x000fe40000000f00 */
        /* <DEDUP_REMOVED lines=13> */
[----:B--2---:R-:W-:-:S04]  /*2440*/  @!P2 LEA R10, P3, R8, R32, 0x2 ;  /* 0x00000020080aa211 */ /* 0x004fc800078610ff */
[----:B------:R-:W-:-:S05]  /*2450*/  @!P2 LEA.HI.X R11, R8, R33, R9, 0x2, P3 ;  /* 0x00000021080ba211 */ /* 0x000fca00018f1409 */
[----:B-----5:R0:W5:Y:S01]  /*2460*/  @!P2 LDG.E R96, desc[UR42][R10.64] ;  /* 0x0000002a0a60a981 */ /* 0x020162000c1e1900 */
        /* <DEDUP_REMOVED lines=74> */
.L_x_15034:
[----:B------:R-:W-:Y:S05]  /*2910*/  BSYNC B1 ;  /* 0x0000000000017941 */ /* 0x000fea0003800000 */
.L_x_15033:
        /* <DEDUP_REMOVED lines=29> */
.L_x_15036:
[----:B------:R-:W-:Y:S05]  /*2af0*/  BSYNC B1 ;  /* 0x0000000000017941 */ /* 0x000fea0003800000 */
.L_x_15035:
[----:B0-----:R-:W-:Y:S01]  /*2b00*/  IMAD.MOV.U32 R8, RZ, RZ, R92 ;  /* 0x000000ffff087224 */ /* 0x001fe200078e005c */
[----:B------:R-:W-:Y:S01]  /*2b10*/  UISETP.NE.AND UP0, UPT, UR44, 0x3, UPT ;  /* 0x000000032c00788c */ /* 0x000fe2000bf05270 */
[----:B------:R-:W-:Y:S01]  /*2b20*/  IMAD.MOV.U32 R9, RZ, RZ, R93 ;  /* 0x000000ffff097224 */ /* 0x000fe200078e005d */
[----:B------:R-:W-:Y:S01]  /*2b30*/  PRMT R113, R13, 0x5410, R14 ;  /* 0x000054100d717816 */ /* 0x000fe2000000000e */
[----:B------:R-:W-:Y:S02]  /*2b40*/  IMAD.MOV.U32 R10, RZ, RZ, R46 ;  /* 0x000000ffff0a7224 */ /* 0x000fe400078e002e */
[----:B------:R-:W-:Y:S01]  /*2b50*/  IMAD.MOV.U32 R11, RZ, RZ, R47 ;  /* 0x000000ffff0b7224 */ /* 0x000fe200078e002f */
[----:B------:R-:W-:Y:S01]  /*2b60*/  PRMT R114, R8, 0x5410, R9 ;  /* 0x0000541008727816 */ /* 0x000fe20000000009 */
[----:B------:R-:W-:Y:S01]  /*2b70*/  IMAD.MOV.U32 R8, RZ, RZ, R42 ;  /* 0x000000ffff087224 */ /* 0x000fe200078e002a */
[----:B------:R-:W-:Y:S02]  /*2b80*/  MOV R9, R43 ;  /* 0x0000002b00097202 */ /* 0x000fe40000000f00 */
[----:B------:R-:W-:-:S02]  /*2b90*/  PLOP3.LUT P3, PT, PT, PT, UP0, 0x80, 0x0 ;  /* 0x000000000000781c */ /* 0x000fc40003f6f008 */
[----:B------:R-:W-:Y:S01]  /*2ba0*/  PRMT R115, R8, 0x5410, R9 ;  /* 0x0000541008737816 */ /* 0x000fe20000000009 */
[----:B-----5:R-:W-:Y:S01]  /*2bb0*/  IMAD.MOV.U32 R8, RZ, RZ, R36 ;  /* 0x000000ffff087224 */ /* 0x020fe200078e0024 */
[----:B------:R-:W-:Y:S01]  /*2bc0*/  PRMT R116, R10, 0x5410, R11 ;  /* 0x000054100a747816 */ /* 0x000fe2000000000b */
        /* <DEDUP_REMOVED lines=12> */
[----:B------:R-:W-:Y:S01]  /*2c90*/  PRMT R104, R104, 0x5410, R11 ;  /* 0x0000541068687816 */ /* 0x000fe2000000000b */
[----:B------:R-:W-:Y:S06]  /*2ca0*/  @!P3 BRA `(.L_x_15037) ;  /* 0x000000000004b947 */ /* 0x000fec0003800000 */
[----:B------:R-:W-:Y:S01]  /*2cb0*/  BPT.TRAP 0x1 ;  /* 0x000000040000795c */ /* 0x000fe20000300000 */
.L_x_15037:
[----:B------:R-:W-:Y:S01]  /*2cc0*/  IMAD R86, R19, 0x8, R22 ;  /* 0x0000000813567824 */ /* 0x000fe200078e0216 */
[----:B------:R-:W-:Y:S01]  /*2cd0*/  SHF.L.U32 R101, R211, 0x1f, RZ ;  /* 0x0000001fd3657819 */ /* 0x000fe200000006ff */
[----:B------:R-:W-:Y:S03]  /*2ce0*/  BSSY B1, `(.L_x_15038) ;  /* 0x0000003000017945 */ /* 0x000fe60003800000 */
[----:B------:R-:W0:Y:S02]  /*2cf0*/  SYNCS.PHASECHK.TRANS64.TRYWAIT P5, [R86+URZ+0x32490], R101 ;  /* 0x03249065560075a7 */ /* 0x000e2400080a017f */
[----:B0-----:R-:W-:Y:S05]  /*2d00*/  @!P5 BRA `(.L_x_15039) ;  /* 0x000001a00058d947 */ /* 0x001fea0003800000 */
.L_x_15306:
[----:B------:R-:W-:Y:S05]  /*2d10*/  BSYNC B1 ;  /* 0x0000000000017941 */ /* 0x000fea0003800000 */
.L_x_15038:
[----:B------:R-:W-:-:S03]  /*2d20*/  UMOV UR4, 0xffffffff ;  /* 0xffffffff00047882 */ /* 0x000fc60000000000 */
[----:B------:R-:W-:Y:S05]  /*2d30*/  BRA.DIV UR4, `(.L_x_15040) ;  /* 0x000001a204607947 */ /* 0x000fea000b800000 */
[----:B------:R1:W2:Y:S04]  /*2d40*/  SHFL.IDX PT, R33, R90, RZ, 0x1c1f ;  /* 0x001c1fff5a217589 */ /* 0x0002a800000e0000 */
[----:B------:R1:W3:Y:S02]  /*2d50*/  SHFL.IDX PT, R14, R89, RZ, 0x1c1f ;  /* 0x001c1fff590e7589 */ /* 0x0002e400000e0000 */
.L_x_15310:
        /* <DEDUP_REMOVED lines=17> */
[----:B------:R-:W-:Y:S02]  /*2e70*/  HADD2.F32 R46, -RZ, R11.H1_H1 ;  /* 0x3000000bff2e7230 */ /* 0x000fe40000004100 */
[----:B------:R-:W-:Y:S02]  /*2e80*/  HADD2.F32 R93, -RZ, R93.H0_H0 ;  /* 0x2000005dff5d7230 */ /* 0x000fe40000004100 */
[----:B------:R-:W-:-:S02]  /*2e90*/  HADD2.F32 R106, -RZ, R106.H0_H0 ;  /* 0x2000006aff6a7230 */ /* 0x000fc40000004100 */
[----:B------:R-:W-:Y:S02]  /*2ea0*/  HADD2.F32 R11, -RZ, R11.H0_H0 ;  /* 0x2000000bff0b7230 */ /* 0x000fe40000004100 */
[-C--:B------:R-:W-:Y:S01]  /*2eb0*/  FMUL.FTZ R108, R10, R93.reuse ;  /* 0x0000005d0a6c7220 */ /* 0x080fe20000410000 */
[----:B------:R-:W-:Y:S02]  /*2ec0*/  HADD2.F32 R47, -RZ, R107.H0_H0 ;  /* 0x2000006bff2f7230 */ /* 0x000fe40000004100 */
[----:B------:R-:W-:Y:S01]  /*2ed0*/  FMUL.FTZ R93, R9, R93 ;  /* 0x0000005d095d7220 */ /* 0x000fe20000410000 */
[----:B------:R-:W-:Y:S02]  /*2ee0*/  HADD2.F32 R92, -RZ, R92.H0_H0 ;  /* 0x2000005cff5c7230 */ /* 0x000fe40000004100 */
[-C--:B------:R-:W-:Y:S01]  /*2ef0*/  FMUL.FTZ R110, R46, R106.reuse ;  /* 0x0000006a2e6e7220 */ /* 0x080fe20000410000 */
[----:B------:R-:W-:Y:S01]  /*2f00*/  FMUL.FTZ R111, R11, R106 ;  /* 0x0000006a0b6f7220 */ /* 0x000fe20000410000 */
        /* <DEDUP_REMOVED lines=24> */
.L_x_15046:
[----:B------:R-:W-:Y:S05]  /*3090*/  BSYNC B3 ;  /* 0x0000000000037941 */ /* 0x000fea0003800000 */
.L_x_15045:
[----:B0-----:R4:W-:Y:S02]  /*30a0*/  ST.E.128 desc[UR42][R12.64], R8 ;  /* 0x000000080c007985 */ /* 0x0019e4000c101d2a */
.L_x_15044:
[----:B------:R-:W-:Y:S05]  /*30b0*/  BSYNC B2 ;  /* 0x0000000000027941 */ /* 0x000fea0003800000 */
.L_x_15043:
        /* <DEDUP_REMOVED lines=49> */
.L_x_15048:
[----:B------:R-:W-:Y:S05]  /*33d0*/  BSYNC B2 ;  /* 0x0000000000027941 */ /* 0x000fea0003800000 */
.L_x_15047:
[----:B0-----:R0:W-:Y:S02]  /*33e0*/  ST.E.128 desc[UR42][R14.64], R8 ;  /* 0x000000080e007985 */ /* 0x0011e4000c101d2a */
.L_x_15042:
[----:B------:R-:W-:Y:S05]  /*33f0*/  BSYNC B1 ;  /* 0x0000000000017941 */ /* 0x000fea0003800000 */
.L_x_15041:
[----:B------:R-:W-:-:S03]  /*3400*/  UMOV UR4, 0xffffffff ;  /* 0xffffffff00047882 */ /* 0x000fc60000000000 */
[----:B------:R-:W-:Y:S05]  /*3410*/  BRA.DIV UR4, `(.L_x_15049) ;  /* 0x0000019a04f07947 */ /* 0x000fea000b800000 */
[----:B--2---:R2:W1:Y:S04]  /*3420*/  SHFL.IDX PT, R33, R90, 0x1, 0x1c1f ;  /* 0x003c1f005a217f89 */ /* 0x00446800000e0000 */
[----:B0--3--:R2:W0:Y:S02]  /*3430*/  SHFL.IDX PT, R14, R89, 0x1, 0x1c1f ;  /* 0x003c1f00590e7f89 */ /* 0x00942400000e0000 */
.L_x_15314:
[----:B------:R-:W-:Y:S05]  /*3440*/  @P4 BRA `(.L_x_15050) ;  /* 0x0000001c00dc4947 */ /* 0x000fea0003800000 */
[----:B------:R-:W-:Y:S04]  /*3450*/  BSSY B1, `(.L_x_15051) ;  /* 0x0000033000017945 */ /* 0x000fe80003800000 */
[----:B------:R-:W-:Y:S05]  /*3460*/  @P1 BRA `(.L_x_15052) ;  /* 0x0000000000c41947 */ /* 0x000fea0003800000 */
[----:B----4-:R3:W4:Y:S01]  /*3470*/  LDS.128 R8, [R100+0x2000] ;  /* 0x0020000064087984 */ /* 0x0107220000000c00 */
[C---:B0-----:R-:W-:Y:S01]  /*3480*/  LEA R12, P2, R16.reuse, R14, 0x1 ;  /* 0x0000000e100c7211 */ /* 0x041fe200078408ff */
[----:B------:R-:W-:Y:S03]  /*3490*/  BSSY B2, `(.L_x_15053) ;  /* 0x000002d000027945 */ /* 0x000fe60003800000 */
[----:B-1----:R-:W-:Y:S02]  /*34a0*/  LEA.HI.X R13, R16, R33, R17, 0x1, P2 ;  /* 0x00000021100d7211 */ /* 0x002fe400010f0c11 */
[----:B------:R-:W-:-:S13]  /*34b0*/  ISETP.GE.AND P2, PT, R204, R95, PT ;  /* 0x0000005fcc00720c */ /* 0x000fda0003f46270 */
[----:B---3--:R-:W-:Y:S05]  /*34c0*/  @P2 BRA `(.L_x_15054) ;  /* 0x0000000000a42947 */ /* 0x008fea0003800000 */
[--C-:B------:R-:W-:Y:S01]  /*34d0*/  SHF.R.U64 R43, R40, 0x10, R41.reuse ;  /* 0x00000010282b7819 */ /* 0x100fe20000001229 */
[----:B----4-:R-:W-:Y:S01]  /*34e0*/  IMAD.MOV.U32 R15, RZ, RZ, R10 ;  /* 0x000000ffff0f7224 */ /* 0x010fe200078e000a */
        /* <DEDUP_REMOVED lines=17> */
[-C--:B------:R-:W-:Y:S01]  /*3600*/  FFMA.FTZ R46, R11, R40.reuse, -R46 ;  /* 0x000000280b2e7223 */ /* 0x080fe2000001082e */
[----:B------:R-:W-:Y:S01]  /*3610*/  FFMA.FTZ R45, R38, R40, R43 ;  /* 0x00000028262d7223 */ /* 0x000fe2000001002b */
[----:B------:R-:W-:-:S02]  /*3620*/  HADD2.F32 R11, -RZ, R105.H1_H1 ;  /* 0x30000069ff0b7230 */ /* 0x000fc40000004100 */
[----:B------:R-:W-:Y:S02]  /*3630*/  HADD2.F32 R9, -RZ, R8.H1_H1 ;  /* 0x30000008ff097230 */ /* 0x000fe40000004100 */
[----:B------:R-:W-:Y:S02]  /*3640*/  HADD2.F32 R10, -RZ, R15.H1_H1 ;  /* 0x3000000fff0a7230 */ /* 0x000fe40000004100 */
[----:B------:R-:W-:Y:S02]  /*3650*/  HADD2.F32 R105, -RZ, R105.H0_H0 ;  /* 0x20000069ff697230 */ /* 0x000fe40000004100 */
[----:B------:R-:W-:Y:S02]  /*3660*/  HADD2.F32 R38, -RZ, R104.H1_H1 ;  /* 0x30000068ff267230 */ /* 0x000fe40000004100 */
[----:B------:R-:W-:Y:S02]  /*3670*/  HADD2.F32 R8, -RZ, R8.H0_H0 ;  /* 0x20000008ff087230 */ /* 0x000fe40000004100 */
[----:B------:R-:W-:Y:S01]  /*3680*/  FMUL.FTZ R39, R9, R105 ;  /* 0x0000006909277220 */ /* 0x000fe20000410000 */
[----:B------:R-:W-:-:S02]  /*3690*/  HADD2.F32 R15, -RZ, R15.H0_H0 ;  /* 0x2000000fff0f7230 */ /* 0x000fc40000004100 */
[-C--:B------:R-:W-:Y:S01]  /*36a0*/  FMUL.FTZ R42, R10, R38.reuse ;  /* 0x000000260a2a7220 */ /* 0x080fe20000410000 */
[----:B------:R-:W-:Y:S02]  /*36b0*/  HADD2.F32 R104, -RZ, R104.H0_H0 ;  /* 0x20000068ff687230 */ /* 0x000fe40000004100 */
[C---:B------:R-:W-:Y:S01]  /*36c0*/  FMUL.FTZ R40, R8.reuse, R105 ;  /* 0x0000006908287220 */ /* 0x040fe20000410000 */
[-C--:B------:R-:W-:Y:S01]  /*36d0*/  FFMA.FTZ R39, R8, R11.reuse, -R39 ;  /* 0x0000000b08277223 */ /* 0x080fe20000010827 */
[----:B------:R-:W-:Y:S02]  /*36e0*/  FMUL.FTZ R43, R15, R38 ;  /* 0x000000260f2b7220 */ /* 0x000fe40000410000 */
[----:B------:R-:W-:Y:S01]  /*36f0*/  FFMA.FTZ R40, R9, R11, R40 ;  /* 0x0000000b09287223 */ /* 0x000fe20000010028 */
[-C--:B------:R-:W-:Y:S01]  /*3700*/  FFMA.FTZ R42, R15, R104.reuse, -R42 ;  /* 0x000000680f2a7223 */ /* 0x080fe2000001082a */
[----:B------:R-:W-:Y:S01]  /*3710*/  FFMA.FTZ R43, R10, R104, R43 ;  /* 0x000000680a2b7223 */ /* 0x000fe2000001002b */
[----:B------:R-:W-:-:S02]  /*3720*/  F2FP.F16.F32.PACK_AB R9, R41, R44 ;  /* 0x0000002c2909723e */ /* 0x000fc400000000ff */
[----:B------:R-:W-:Y:S02]  /*3730*/  F2FP.F16.F32.PACK_AB R11, R45, R46 ;  /* 0x0000002e2d0b723e */ /* 0x000fe400000000ff */
[----:B------:R-:W-:Y:S02]  /*3740*/  F2FP.F16.F32.PACK_AB R8, R40, R39 ;  /* 0x000000272808723e */ /* 0x000fe400000000ff */
[----:B------:R-:W-:-:S07]  /*3750*/  F2FP.F16.F32.PACK_AB R10, R43, R42 ;  /* 0x0000002a2b0a723e */ /* 0x000fce00000000ff */
.L_x_15054:
[----:B------:R-:W-:Y:S05]  /*3760*/  BSYNC B2 ;  /* 0x0000000000027941 */ /* 0x000fea0003800000 */
.L_x_15053:
[----:B----4-:R3:W-:Y:S02]  /*3770*/  ST.E.128 desc[UR42][R12.64], R8 ;  /* 0x000000080c007985 */ /* 0x0107e4000c101d2a */
.L_x_15052:
[----:B------:R-:W-:Y:S05]  /*3780*/  BSYNC B1 ;  /* 0x0000000000017941 */ /* 0x000fea0003800000 */
.L_x_15051:
[----:B------:R-:W-:-:S13]  /*3790*/  ISETP.NE.AND P2, PT, R87, RZ, PT ;  /* 0x000000ff5700720c */ /* 0x000fda0003f45270 */
[----:B------:R-:W-:Y:S05]  /*37a0*/  @P2 BRA `(.L_x_15050) ;  /* 0x0000001c00042947 */ /* 0x000fea0003800000 */
[----:B---34-:R3:W4:Y:S01]  /*37b0*/  LDS.128 R8, [R94+0x2000] ;  /* 0x002000005e087984 */ /* 0x0187220000000c00 */
[C---:B0-----:R-:W-:Y:S01]  /*37c0*/  LEA R14, P2, R2.reuse, R14, 0x1 ;  /* 0x0000000e020e7211 */ /* 0x041fe200078408ff */
[----:B------:R-:W-:Y:S03]  /*37d0*/  BSSY B1, `(.L_x_15055) ;  /* 0x000002d000017945 */ /* 0x000fe60003800000 */
[----:B-1----:R-:W-:Y:S02]  /*37e0*/  LEA.HI.X R15, R2, R33, R208, 0x1, P2 ;  /* 0x00000021020f7211 */ /* 0x002fe400010f0cd0 */
[----:B------:R-:W-:-:S13]  /*37f0*/  ISETP.GE.AND P2, PT, R212, R95, PT ;  /* 0x0000005fd400720c */ /* 0x000fda0003f46270 */
[----:B---3--:R-:W-:Y:S05]  /*3800*/  @P2 BRA `(.L_x_15056) ;  /* 0x0000000000a42947 */ /* 0x008fea0003800000 */
[----:B------:R-:W-:Y:S01]  /*3810*/  SHF.R.U64 R13, R34, 0x10, R35 ;  /* 0x00000010220d7819 */ /* 0x000fe20000001223 */
[----:B----4-:R-:W-:Y:S01]  /*3820*/  IMAD.MOV.U32 R12, RZ, RZ, R10 ;  /* 0x000000ffff0c7224 */ /* 0x010fe200078e000a */
        /* <DEDUP_REMOVED lines=13> */
[----:B------:R-:W-:Y:S02]  /*3900*/  HADD2.F32 R34, -RZ, R37.H0_H0 ;  /* 0x20000025ff227230 */ /* 0x000fe40000004100 */
[-C--:B------:R-:W-:Y:S01]  /*3910*/  FMUL.FTZ R40, R13, R36.reuse ;  /* 0x000000240d287220 */ /* 0x080fe20000410000 */
[----:B------:R-:W-:Y:S01]  /*3920*/  FFMA.FTZ R37, R10, R33, R35 ;  /* 0x000000210a257223 */ /* 0x000fe20000010023 */
[----:B------:R-:W-:Y:S01]  /*3930*/  FMUL.FTZ R36, R11, R36 ;  /* 0x000000240b247220 */ /* 0x000fe20000410000 */
[----:B------:R-:W-:-:S02]  /*3940*/  HADD2.F32 R9, -RZ, R8.H1_H1 ;  /* 0x30000008ff097230 */ /* 0x000fc40000004100 */
[-C--:B------:R-:W-:Y:S01]  /*3950*/  FFMA.FTZ R40, R11, R34.reuse, -R40 ;  /* 0x000000220b287223 */ /* 0x080fe20000010828 */
[--C-:B------:R-:W-:Y:S02]  /*3960*/  HADD2.F32 R33, -RZ, R103.reuse.H0_H0 ;  /* 0x20000067ff217230 */ /* 0x100fe40000004100 */
[----:B------:R-:W-:Y:S01]  /*3970*/  FFMA.FTZ R39, R13, R34, R36 ;  /* 0x000000220d277223 */ /* 0x000fe20000010024 */
[----:B------:R-:W-:Y:S02]  /*3980*/  HADD2.F32 R8, -RZ, R8.H0_H0 ;  /* 0x20000008ff087230 */ /* 0x000fe40000004100 */
[----:B------:R-:W-:Y:S02]  /*3990*/  HADD2.F32 R103, -RZ, R103.H1_H1 ;  /* 0x30000067ff677230 */ /* 0x000fe40000004100 */
[----:B------:R-:W-:Y:S01]  /*39a0*/  FMUL.FTZ R35, R9, R33 ;  /* 0x0000002109237220 */ /* 0x000fe20000410000 */
[--C-:B------:R-:W-:Y:S02]  /*39b0*/  HADD2.F32 R10, -RZ, R12.reuse.H1_H1 ;  /* 0x3000000cff0a7230 */ /* 0x100fe40000004100 */
[----:B------:R-:W-:-:S02]  /*39c0*/  HADD2.F32 R12, -RZ, R12.H0_H0 ;  /* 0x2000000cff0c7230 */ /* 0x000fc40000004100 */
[--C-:B------:R-:W-:Y:S02]  /*39d0*/  HADD2.F32 R11, -RZ, R32.reuse.H0_H0 ;  /* 0x20000020ff0b7230 */ /* 0x100fe40000004100 */
[----:B------:R-:W-:Y:S02]  /*39e0*/  HADD2.F32 R13, -RZ, R32.H1_H1 ;  /* 0x30000020ff0d7230 */ /* 0x000fe40000004100 */
[----:B------:R-:W-:Y:S01]  /*39f0*/  FMUL.FTZ R32, R8, R33 ;  /* 0x0000002108207220 */ /* 0x000fe20000410000 */
[-C--:B------:R-:W-:Y:S01]  /*3a00*/  FMUL.FTZ R33, R10, R103.reuse ;  /* 0x000000670a217220 */ /* 0x080fe20000410000 */
        /* <DEDUP_REMOVED lines=9> */
.L_x_15056:
[----:B------:R-:W-:Y:S05]  /*3aa0*/  BSYNC B1 ;  /* 0x0000000000017941 */ /* 0x000fea0003800000 */
.L_x_15055:
[----:B----4-:R0:W-:Y:S01]  /*3ab0*/  ST.E.128 desc[UR42][R14.64], R8 ;  /* 0x000000080e007985 */ /* 0x0101e2000c101d2a */
[----:B------:R-:W-:Y:S05]  /*3ac0*/  BRA `(.L_x_15050) ;  /* 0x00000018003c7947 */ /* 0x000fea0003800000 */
.L_x_15032:
[----:B------:R-:W-:Y:S01]  /*3ad0*/  VIADD R12, R206, 0x40 ;  /* 0x00000040ce0c7836 */ /* 0x000fe20000000000 */
[----:B------:R-:W-:-:S04]  /*3ae0*/  CS2R R34, SRZ ;  /* 0x0000000000227805 */ /* 0x000fc8000001ff00 */
        /* <DEDUP_REMOVED lines=10> */
[----:B------:R-:W-:Y:S01]  /*3b90*/  @!P3 IMAD.X R9, R33, 0x1, R70, P4 ;  /* 0x000000012109b824 */ /* 0x000fe200020e0646 */
[----:B------:R-:W-:Y:S01]  /*3ba0*/  CS2R R32, SRZ ;  /* 0x0000000000207805 */ /* 0x000fe2000001ff00 */
[----:B------:R-:W1:Y:S01]  /*3bb0*/  @!P3 LDC.64 R12, c[0x0][0x400] ;  /* 0x00010000ff0cbb82 */ /* 0x000e620000000a00 */
[----:B0-----:R-:W-:-:S04]  /*3bc0*/  @!P3 LEA R14, P4, R10, R14, 0x1 ;  /* 0x0000000e0a0eb211 */ /* 0x001fc800078808ff */
[----:B------:R-:W-:Y:S02]  /*3bd0*/  @!P3 LEA.HI.X R15, R10, R15, R9, 0x1, P4 ;  /* 0x0000000f0a0fb211 */ /* 0x000fe400020f0c09 */
[----:B------:R-:W-:Y:S01]  /*3be0*/  @!P3 IADD3 R8, P4, R52, R8, RZ ;  /* 0x000000083408b210 */ /* 0x000fe20007f9e0ff */
[----:B------:R-:W0:Y:S01]  /*3bf0*/  @!P2 LDC.64 R10, c[0x0][0x3e8] ;  /* 0x0000fa00ff0aab82 */ /* 0x000e220000000a00 */
[----:B------:R-:W-:Y:S02]  /*3c00*/  CS2R R38, SRZ ;  /* 0x0000000000267805 */ /* 0x000fe4000001ff00 */
[----:B------:R-:W-:Y:S01]  /*3c10*/  CS2R R36, SRZ ;  /* 0x0000000000247805 */ /* 0x000fe2000001ff00 */
[----:B------:R-:W2:Y:S01]  /*3c20*/  @!P3 LDG.E.128 R32, desc[UR42][R14.64] ;  /* 0x0000002a0e20b981 */ /* 0x000ea2000c1e1d00 */
[----:B------:R-:W-:Y:S01]  /*3c30*/  @!P3 IMAD.X R9, R101, 0x1, R72, P4 ;  /* 0x000000016509b824 */ /* 0x000fe200020e0648 */
[----:B-1----:R-:W-:-:S04]  /*3c40*/  @!P3 LEA R12, P4, R8, R12, 0x1 ;  /* 0x0000000c080cb211 */ /* 0x002fc800078808ff */
[----:B------:R-:W-:Y:S02]  /*3c50*/  @!P3 LEA.HI.X R13, R8, R13, R9, 0x1, P4 ;  /* 0x0000000d080db211 */ /* 0x000fe400020f0c09 */
[----:B------:R-:W1:Y:S03]  /*3c60*/  @!P2 LDC.64 R8, c[0x0][0x400] ;  /* 0x00010000ff08ab82 */ /* 0x000e660000000a00 */
[----:B------:R2:W3:Y:S01]  /*3c70*/  @!P3 LDG.E.128 R36, desc[UR42][R12.64] ;  /* 0x0000002a0c24b981 */ /* 0x0004e2000c1e1d00 */
[----:B------:R-:W-:Y:S02]  /*3c80*/  CS2R R42, SRZ ;  /* 0x00000000002a7805 */ /* 0x000fe4000001ff00 */
[----:B0-----:R-:W-:-:S04]  /*3c90*/  @!P2 LEA R10, P3, R40, R10, 0x1 ;  /* 0x0000000a280aa211 */ /* 0x001fc800078608ff */
[----:B------:R-:W-:Y:S02]  /*3ca0*/  @!P2 LEA.HI.X R11, R40, R11, R41, 0x1, P3 ;  /* 0x0000000b280ba211 */ /* 0x000fe400018f0c29 */
[----:B------:R-:W-:Y:S02]  /*3cb0*/  CS2R R40, SRZ ;  /* 0x0000000000287805 */ /* 0x000fe4000001ff00 */
[----:B------:R-:W-:Y:S02]  /*3cc0*/  CS2R R46, SRZ ;  /* 0x00000000002e7805 */ /* 0x000fe4000001ff00 */
[C---:B-1----:R-:W-:Y:S02]  /*3cd0*/  @!P2 LEA R8, P3, R44.reuse, R8, 0x1 ;  /* 0x000000082c08a211 */ /* 0x042fe400078608ff */
[----:B------:R3:W4:Y:S02]  /*3ce0*/  @!P2 LDG.E.128 R40, desc[UR42][R10.64] ;  /* 0x0000002a0a28a981 */ /* 0x000724000c1e1d00 */
[----:B------:R-:W-:-:S02]  /*3cf0*/  @!P2 LEA.HI.X R9, R44, R9, R45, 0x1, P3 ;  /* 0x000000092c09a211 */ /* 0x000fc400018f0c2d */
[----:B------:R-:W-:-:S06]  /*3d00*/  CS2R R44, SRZ ;  /* 0x00000000002c7805 */ /* 0x000fcc000001ff00 */
[----:B------:R0:W5:Y:S01]  /*3d10*/  @!P2 LDG.E.128 R44, desc[UR42][R8.64] ;  /* 0x0000002a082ca981 */ /* 0x000162000c1e1d00 */
[----:B------:R-:W-:-:S06]  /*3d20*/  UISETP.NE.AND UP0, UPT, UR44, 0x3, UPT ;  /* 0x000000032c00788c */ /* 0x000fcc000bf05270 */
[----:B------:R-:W-:Y:S02]  /*3d30*/  PLOP3.LUT P3, PT, PT, PT, UP0, 0x80, 0x0 ;  /* 0x000000000000781c */ /* 0x000fe40003f6f008 */
[----:B------:R-:W-:Y:S02]  /*3d40*/  ISETP.GE.AND P2, PT, R16, R95, PT ;  /* 0x0000005f1000720c */ /* 0x000fe40003f46270 */
[----:B--2---:R-:W-:Y:S01]  /*3d50*/  MOV R13, R35 ;  /* 0x00000023000d7202 */ /* 0x004fe20000000f00 */
[----:B------:R-:W-:-:S03]  /*3d60*/  IMAD.MOV.U32 R15, RZ, RZ, R33 ;  /* 0x000000ffff0f7224 */ /* 0x000fc600078e0021 */
[----:B------:R-:W-:Y:S02]  /*3d70*/  PRMT R113, R13, 0x7610, R113 ;  /* 0x000076100d717816 */ /* 0x000fe40000000071 */
[----:B------:R-:W-:Y:S01]  /*3d80*/  PRMT R110, R15, 0x7610, R110 ;  /* 0x000076100f6e7816 */ /* 0x000fe2000000006e */
[----:B---3--:R-:W-:Y:S02]  /*3d90*/  IMAD.MOV.U32 R10, RZ, RZ, R38 ;  /* 0x000000ffff0a7224 */ /* 0x008fe400078e0026 */
[----:B0-----:R-:W-:Y:S02]  /*3da0*/  IMAD.MOV.U32 R8, RZ, RZ, R39 ;  /* 0x000000ffff087224 */ /* 0x001fe400078e0027 */
[----:B------:R-:W-:Y:S02]  /*3db0*/  IMAD.MOV.U32 R9, RZ, RZ, R36 ;  /* 0x000000ffff097224 */ /* 0x000fe400078e0024 */
[----:B------:R-:W-:Y:S01]  /*3dc0*/  IMAD.MOV.U32 R11, RZ, RZ, R37 ;  /* 0x000000ffff0b7224 */ /* 0x000fe200078e0025 */
[----:B------:R-:W-:-:S02]  /*3dd0*/  PRMT R113, R113, 0x5410, R8 ;  /* 0x0000541071717816 */ /* 0x000fc40000000008 */
[----:B------:R-:W-:Y:S02]  /*3de0*/  PRMT R120, R10, 0x5410, R9 ;  /* 0x000054100a787816 */ /* 0x000fe40000000009 */
[----:B------:R-:W-:Y:S01]  /*3df0*/  PRMT R110, R110, 0x5410, R11 ;  /* 0x000054106e6e7816 */ /* 0x000fe2000000000b */
[----:B------:R-:W-:Y:S02]  /*3e00*/  IMAD.MOV.U32 R12, RZ, RZ, R34 ;  /* 0x000000ffff0c7224 */ /* 0x000fe400078e0022 */
[----:B------:R-:W-:Y:S02]  /*3e10*/  IMAD.MOV.U32 R14, RZ, RZ, R32 ;  /* 0x000000ffff0e7224 */ /* 0x000fe400078e0020 */
[----:B----4-:R-:W-:Y:S01]  /*3e20*/  IMAD.MOV.U32 R8, RZ, RZ, R42 ;  /* 0x000000ffff087224 */ /* 0x010fe200078e002a */
[----:B------:R-:W-:Y:S01]  /*3e30*/  MOV R11, R41 ;  /* 0x00000029000b7202 */ /* 0x000fe20000000f00 */
[----:B------:R-:W-:Y:S02]  /*3e40*/  IMAD.MOV.U32 R9, RZ, RZ, R43 ;  /* 0x000000ffff097224 */ /* 0x000fe400078e002b */
[----:B------:R-:W-:Y:S01]  /*3e50*/  IMAD.MOV.U32 R10, RZ, RZ, R40 ;  /* 0x000000ffff0a7224 */ /* 0x000fe200078e0028 */
[----:B------:R-:W-:-:S02]  /*3e60*/  PRMT R100, R8, 0x7610, R100 ;  /* 0x0000761008647816 */ /* 0x000fc40000000064 */
[----:B------:R-:W-:Y:S02]  /*3e70*/  PRMT R106, R9, 0x7610, R106 ;  /* 0x00007610096a7816 */ /* 0x000fe4000000006a */
[----:B------:R-:W-:Y:S01]  /*3e80*/  PRMT R104, R10, 0x7610, R104 ;  /* 0x000076100a687816 */ /* 0x000fe20000000068 */
[----:B-----5:R-:W-:Y:S01]  /*3e90*/  IMAD.MOV.U32 R8, RZ, RZ, R46 ;  /* 0x000000ffff087224 */ /* 0x020fe200078e002e */
[----:B------:R-:W-:Y:S01]  /*3ea0*/  PRMT R108, R108, 0x5410, R11 ;  /* 0x000054106c6c7816 */ /* 0x000fe2000000000b */
[----:B------:R-:W-:Y:S02]  /*3eb0*/  IMAD.MOV.U32 R9, RZ, RZ, R47 ;  /* 0x000000ffff097224 */ /* 0x000fe400078e002f */
[----:B------:R-:W-:Y:S02]  /*3ec0*/  IMAD.MOV.U32 R10, RZ, RZ, R44 ;  /* 0x000000ffff0a7224 */ /* 0x000fe400078e002c */
[----:B------:R-:W-:Y:S01]  /*3ed0*/  IMAD.MOV.U32 R11, RZ, RZ, R45 ;  /* 0x000000ffff0b7224 */ /* 0x000fe200078e002d */
[----:B------:R-:W-:-:S02]  /*3ee0*/  PRMT R119, R12, 0x5410, R14 ;  /* 0x000054100c777816 */ /* 0x000fc4000000000e */
[----:B------:R-:W-:Y:S02]  /*3ef0*/  PRMT R100, R100, 0x5410, R8 ;  /* 0x0000541064647816 */ /* 0x000fe40000000008 */
[----:B------:R-:W-:Y:S02]  /*3f00*/  PRMT R106, R106, 0x5410, R9 ;  /* 0x000054106a6a7816 */ /* 0x000fe40000000009 */
[----:B------:R-:W-:Y:S02]  /*3f10*/  PRMT R104, R104, 0x5410, R10 ;  /* 0x0000541068687816 */ /* 0x000fe4000000000a */
[----:B------:R-:W-:Y:S01]  /*3f20*/  PRMT R108, R11, 0x7610, R108 ;  /* 0x000076100b6c7816 */ /* 0x000fe2000000006c */
[----:B------:R-:W-:Y:S06]  /*3f30*/  @!P3 BRA `(.L_x_15057) ;  /* 0x000000000004b947 */ /* 0x000fec0003800000 */
[----:B------:R-:W-:Y:S01]  /*3f40*/  BPT.TRAP 0x1 ;  /* 0x000000040000795c */ /* 0x000fe20000300000 */
.L_x_15057:
[----:B------:R-:W-:Y:S01]  /*3f50*/  IMAD R86, R19, 0x8, R22 ;  /* 0x0000000813567824 */ /* 0x000fe200078e0216 */
[----:B------:R-:W-:Y:S01]  /*3f60*/  SHF.L.U32 R101, R211, 0x1f, RZ ;  /* 0x0000001fd3657819 */ /* 0x000fe200000006ff */
[----:B------:R-:W0:Y:S01]  /*3f70*/  LDC R103, c[0x0][0x2f4] ;  /* 0x0000bd00ff677b82 */ /* 0x000e220000000800 */
[----:B------:R-:W-:Y:S02]  /*3f80*/  BSSY B1, `(.L_x_15058) ;  /* 0x0000003000017945 */ /* 0x000fe40003800000 */
[----:B------:R-:W1:Y:S02]  /*3f90*/  SYNCS.PHASECHK.TRANS64.TRYWAIT P4, [R86+URZ+0x32490], R101 ;  /* 0x03249065560075a7 */ /* 0x000e64000808017f */
[----:B-1----:R-:W-:Y:S05]  /*3fa0*/  @!P4 BRA `(.L_x_15059) ;  /* 0x000001900054c947 */ /* 0x002fea0003800000 */
.L_x_15315:
[----:B------:R-:W-:Y:S05]  /*3fb0*/  BSYNC B1 ;  /* 0x0000000000017941 */ /* 0x000fea0003800000 */
.L_x_15058:
[----:B------:R-:W-:Y:S01]  /*3fc0*/  UMOV UR4, 0xffffffff ;  /* 0xffffffff00047882 */ /* 0x000fe20000000000 */
[----:B0-----:R-:W-:Y:S02]  /*3fd0*/  IMAD.IADD R105, R103, 0x1, -R64 ;  /* 0x0000000167697824 */ /* 0x001fe400078e0a40 */
[----:B------:R-:W-:Y:S05]  /*3fe0*/  BRA.DIV UR4, `(.L_x_15060) ;  /* 0x0000019204587947 */ /* 0x000fea000b800000 */
[----:B------:R0:W2:Y:S04]  /*3ff0*/  SHFL.IDX PT, R9, R90, RZ, 0x1c1f ;  /* 0x001c1fff5a097589 */ /* 0x0000a800000e0000 */
[----:B------:R0:W3:Y:S02]  /*4000*/  SHFL.IDX PT, R14, R89, RZ, 0x1c1f ;  /* 0x001c1fff590e7589 */ /* 0x0000e400000e0000 */
.L_x_15319:
[----:B------:R-:W-:Y:S01]  /*4010*/  ISETP.GE.OR P4, PT, R206, R99, P1 ;  /* 0x00000063ce00720c */ /* 0x000fe20000f86670 */
[----:B------:R-:W-:-:S12]  /*4020*/  BSSY B1, `(.L_x_15061) ;  /* 0x0000076000017945 */ /* 0x000fd80003800000 */
[----:B------:R-:W-:Y:S05]  /*4030*/  @P4 BRA `(.L_x_15062) ;  /* 0x0000000400d04947 */ /* 0x000fea0003800000 */
[----:B------:R-:W4:Y:S01]  /*4040*/  S2R R12, SR_TID.X ;  /* 0x00000000000c7919 */ /* 0x000f220000002100 */
[----:B------:R-:W-:Y:S01]  /*4050*/  SEL R8, R64, R105, !P0 ;  /* 0x0000006940087207 */ /* 0x000fe20004000000 */
[----:B---3--:R-:W-:Y:S01]  /*4060*/  IMAD.MOV.U32 R94, RZ, RZ, R14 ;  /* 0x000000ffff5e7224 */ /* 0x008fe200078e000e */
[C---:B------:R-:W-:Y:S01]  /*4070*/  LEA R92, P4, R74.reuse, R14, 0x1 ;  /* 0x0000000e4a5c7211 */ /* 0x040fe200078808ff */
[----:B--2---:R-:W-:Y:S01]  /*4080*/  IMAD.MOV.U32 R95, RZ, RZ, R9 ;  /* 0x000000ffff5f7224 */ /* 0x004fe200078e0009 */
[----:B------:R-:W-:Y:S01]  /*4090*/  SHF.R.S32.HI R11, RZ, 0x1f, R8 ;  /* 0x0000001fff0b7819 */ /* 0x000fe20000011408 */
[----:B------:R-:W-:Y:S01]  /*40a0*/  BSSY B2, `(.L_x_15063) ;  /* 0x0000069000027945 */ /* 0x000fe20003800000 */
[----:B------:R-:W-:Y:S02]  /*40b0*/  LEA.HI.X R93, R74, R9, R76, 0x1, P4 ;  /* 0x000000094a5d7211 */ /* 0x000fe400020f0c4c */
[----:B------:R-:W-:-:S04]  /*40c0*/  LEA.HI R8, R11, R8, RZ, 0x4 ;  /* 0x000000080b087211 */ /* 0x000fc800078f20ff */
[----:B------:R-:W-:-:S05]  /*40d0*/  LEA.HI.SX32 R8, R8, R73, 0x1c ;  /* 0x0000004908087211 */ /* 0x000fca00078fe2ff */
[----:B------:R-:W-:-:S05]  /*40e0*/  IMAD.SHL.U32 R107, R8, 0x8, RZ ;  /* 0x00000008086b7824 */ /* 0x000fca00078e00ff */
[----:B------:R-:W-:-:S04]  /*40f0*/  LOP3.LUT R11, R58, 0x38, R107, 0xf8, !PT ;  /* 0x000000383a0b7812 */ /* 0x000fc800078ef86b */
[----:B------:R-:W-:Y:S01]  /*4100*/  LOP3.LUT R11, R11, R60, RZ, 0x3c, !PT ;  /* 0x0000003c0b0b7212 */ /* 0x000fe200078e3cff */
[----:B----4-:R-:W-:-:S05]  /*4110*/  VIADD R12, R12, 0xffffff80 ;  /* 0xffffff800c0c7836 */ /* 0x010fca0000000000 */
[----:B------:R-:W-:-:S04]  /*4120*/  SHF.R.S32.HI R10, RZ, 0x1f, R12 ;  /* 0x0000001fff0a7819 */ /* 0x000fc8000001140c */
[----:B------:R-:W-:-:S04]  /*4130*/  LEA.HI R10, R10, R12, RZ, 0x5 ;  /* 0x0000000c0a0a7211 */ /* 0x000fc800078f28ff */
[----:B------:R-:W-:-:S05]  /*4140*/  SHF.R.S32.HI R10, RZ, 0x5, R10 ;  /* 0x00000005ff0a7819 */ /* 0x000fca000001140a */
[----:B------:R-:W-:Y:S02]  /*4150*/  IMAD R8, R10, 0x200, R11 ;  /* 0x000002000a087824 */ /* 0x000fe400078e020b */
[C---:B------:R-:W-:Y:S02]  /*4160*/  IMAD R11, R19.reuse, 0x1800, R77 ;  /* 0x00001800130b7824 */ /* 0x040fe400078e024d */
[----:B------:R-:W-:-:S03]  /*4170*/  IMAD R13, R19, 0x1800, R8 ;  /* 0x00001800130d7824 */ /* 0x000fc600078e0208 */
[----:B------:R-:W-:Y:S01]  /*4180*/  LEA R11, R11, R22, 0x1 ;  /* 0x000000160b0b7211 */ /* 0x000fe200078e08ff */
[----:B------:R-:W-:-:S05]  /*4190*/  IMAD R13, R13, 0x2, R22 ;  /* 0x000000020d0d7824 */ /* 0x000fca00078e0216 */
[----:B------:R-:W2:Y:S04]  /*41a0*/  LDS.128 R8, [R11+0x1c400] ;  /* 0x01c400000b087984 */ /* 0x000ea80000000c00 */
[----:B------:R-:W3:Y:S01]  /*41b0*/  LDS.128 R12, [R13+0x1c400] ;  /* 0x01c400000d0c7984 */ /* 0x000ee20000000c00 */
[----:B------:R-:W-:Y:S05]  /*41c0*/  @P2 BRA `(.L_x_15064) ;  /* 0x0000000400582947 */ /* 0x000fea0003800000 */
[--C-:B------:R-:W-:Y:S02]  /*41d0*/  SHF.R.U64 R116, R36, 0x10, R37.reuse ;  /* 0x0000001024747819 */ /* 0x100fe40000001225 */
[----:B------:R-:W-:Y:S01]  /*41e0*/  SHF.R.U32.HI R36, RZ, 0x10, R37 ;  /* 0x00000010ff247819 */ /* 0x000fe20000011625 */
[----:B------:R-:W-:Y:S01]  /*41f0*/  HADD2.F32 R37, -RZ, R110.H1_H1 ;  /* 0x3000006eff257230 */ /* 0x000fe20000004100 */
[--C-:B------:R-:W-:Y:S01]  /*4200*/  SHF.R.U64 R118, R32, 0x10, R33.reuse ;  /* 0x0000001020767819 */ /* 0x100fe20000001221 */
[----:B---3--:R-:W-:Y:S01]  /*4210*/  IMAD.MOV.U32 R32, RZ, RZ, R12 ;  /* 0x000000ffff207224 */ /* 0x008fe200078e000c */
[----:B------:R-:W-:Y:S01]  /*4220*/  SHF.R.U32.HI R109, RZ, 0x10, R33 ;  /* 0x00000010ff6d7819 */ /* 0x000fe20000011621 */
[----:B------:R-:W-:Y:S01]  /*4230*/  IMAD.MOV.U32 R33, RZ, RZ, R14 ;  /* 0x000000ffff217224 */ /* 0x000fe200078e000e */
[--C-:B------:R-:W-:Y:S01]  /*4240*/  SHF.R.U64 R117, R34, 0x10, R35.reuse ;  /* 0x0000001022757819 */ /* 0x100fe20000001223 */
[----:B--2---:R-:W-:Y:S01]  /*4250*/  IMAD.MOV.U32 R12, RZ, RZ, R10 ;  /* 0x000000ffff0c7224 */ /* 0x004fe200078e000a */
[----:B------:R-:W-:Y:S01]  /*4260*/  SHF.R.U32.HI R112, RZ, 0x10, R35 ;  /* 0x00000010ff707819 */ /* 0x000fe20000011623 */
[--C-:B------:R-:W-:Y:S01]  /*4270*/  HADD2.F32 R14, -RZ, R13.reuse.H0_H0 ;  /* 0x2000000dff0e7230 */ /* 0x100fe20000004100 */
[--C-:B------:R-:W-:Y:S01]  /*4280*/  SHF.R.U64 R115, R38, 0x10, R39.reuse ;  /* 0x0000001026737819 */ /* 0x100fe20000001227 */
[----:B------:R-:W-:Y:S01]  /*4290*/  HADD2.F32 R13, -RZ, R13.H1_H1 ;  /* 0x3000000dff0d7230 */ /* 0x000fe20000004100 */
[----:B------:R-:W-:Y:S01]  /*42a0*/  SHF.R.U32.HI R111, RZ, 0x10, R39 ;  /* 0x00000010ff6f7819 */ /* 0x000fe20000011627 */
[----:B------:R-:W-:-:S02]  /*42b0*/  HADD2.F32 R10, -RZ, R9.H0_H0 ;  /* 0x20000009ff0a7230 */ /* 0x000fc40000004100 */
[-C--:B------:R-:W-:Y:S01]  /*42c0*/  FMUL.FTZ R39, R14, R37.reuse ;  /* 0x000000250e277220 */ /* 0x080fe20000410000 */
[----:B------:R-:W-:Y:S02]  /*42d0*/  HADD2.F32 R36, -RZ, R36.H0_H0 ;  /* 0x20000024ff247230 */ /* 0x000fe40000004100 */
[----:B------:R-:W-:Y:S02]  /*42e0*/  HADD2.F32 R9, -RZ, R9.H1_H1 ;  /* 0x30000009ff097230 */ /* 0x000fe40000004100 */
[C---:B------:R-:W-:Y:S01]  /*42f0*/  FMUL.FTZ R37, R10.reuse, R37 ;  /* 0x000000250a257220 */ /* 0x040fe20000410000 */
[----:B------:R-:W-:Y:S02]  /*4300*/  HADD2.F32 R35, -RZ, R110.H0_H0 ;  /* 0x2000006eff237230 */ /* 0x000fe40000004100 */
[-C--:B------:R-:W-:Y:S01]  /*4310*/  FMUL.FTZ R110, R13, R36.reuse ;  /* 0x000000240d6e7220 */ /* 0x080fe20000410000 */
[----:B------:R-:W-:Y:S02]  /*4320*/  HADD2.F32 R34, -RZ, R109.H0_H0 ;  /* 0x2000006dff227230 */ /* 0x000fe40000004100 */
[----:B------:R-:W-:Y:S01]  /*4330*/  FMUL.FTZ R36, R9, R36 ;  /* 0x0000002409247220 */ /* 0x000fe20000410000 */
[----:B------:R-:W-:Y:S01]  /*4340*/  FFMA.FTZ R39, R10, R35, -R39 ;  /* 0x000000230a277223 */ /* 0x000fe20000010827 */
[----:B------:R-:W-:-:S02]  /*4350*/  HADD2.F32 R10, -RZ, R15.H0_H0 ;  /* 0x2000000fff0a7230 */ /* 0x000fc40000004100 */
[-C--:B------:R-:W-:Y:S01]  /*4360*/  FFMA.FTZ R110, R9, R34.reuse, -R110 ;  /* 0x00000022096e7223 */ /* 0x080fe2000001086e */
[----:B------:R-:W-:Y:S01]  /*4370*/  FFMA.FTZ R109, R13, R34, R36 ;  /* 0x000000220d6d7223 */ /* 0x000fe20000010024 */
[----:B------:R-:W-:Y:S02]  /*4380*/  HADD2.F32 R34, -RZ, R113.H1_H1 ;  /* 0x30000071ff227230 */ /* 0x000fe40000004100 */
[----:B------:R-:W-:Y:S01]  /*4390*/  FFMA.FTZ R38, R14, R35, R37 ;  /* 0x000000230e267223 */ /* 0x000fe20000010025 */
[----:B------:R-:W-:Y:S02]  /*43a0*/  HADD2.F32 R9, -RZ, R11.H0_H0 ;  /* 0x2000000bff097230 */ /* 0x000fe40000004100 */
[----:B------:R-:W-:Y:S02]  /*43b0*/  HADD2.F32 R15, -RZ, R15.H1_H1 ;  /* 0x3000000fff0f7230 */ /* 0x000fe40000004100 */
[----:B------:R-:W-:Y:S02]  /*43c0*/  HADD2.F32 R36, -RZ, R111.H0_H0 ;  /* 0x2000006fff247230 */ /* 0x000fe40000004100 */
[----:B------:R-:W-:Y:S01]  /*43d0*/  FMUL.FTZ R35, R9, R34 ;  /* 0x0000002209237220 */ /* 0x000fe20000410000 */
[----:B------:R-:W-:-:S02]  /*43e0*/  HADD2.F32 R11, -RZ, R11.H1_H1 ;  /* 0x3000000bff0b7230 */ /* 0x000fc40000004100 */
[----:B------:R-:W-:Y:S02]  /*43f0*/  HADD2.F32 R14, -RZ, R112.H0_H0 ;  /* 0x20000070ff0e7230 */ /* 0x000fe40000004100 */
[C---:B------:R-:W-:Y:S01]  /*4400*/  FMUL.FTZ R112, R10.reuse, R34 ;  /* 0x000000220a707220 */ /* 0x040fe20000410000 */
[----:B------:R-:W-:Y:S02]  /*4410*/  HADD2.F32 R13, -RZ, R113.H0_H0 ;  /* 0x20000071ff0d7230 */ /* 0x000fe40000004100 */
[-C--:B------:R-:W-:Y:S01]  /*4420*/  FMUL.FTZ R34, R15, R36.reuse ;  /* 0x000000240f227220 */ /* 0x080fe20000410000 */
[----:B------:R-:W-:Y:S02]  /*4430*/  FMUL.FTZ R36, R11, R36 ;  /* 0x000000240b247220 */ /* 0x000fe40000410000 */
[-C--:B------:R-:W-:Y:S01]  /*4440*/  FFMA.FTZ R111, R10, R13.reuse, R35 ;  /* 0x0000000d0a6f7223 */ /* 0x080fe20000010023 */
[----:B------:R-:W-:Y:S01]  /*4450*/  FFMA.FTZ R112, R9, R13, -R112 ;  /* 0x0000000d09707223 */ /* 0x000fe20000010870 */
        /* <DEDUP_REMOVED lines=9> */
[----:B------:R-:W-:Y:S02]  /*44f0*/  HADD2.F32 R8, -RZ, R8.H1_H1 ;  /* 0x30000008ff087230 */ /* 0x000fe40000004100 */
[----:B------:R-:W-:Y:S01]  /*4500*/  FMUL.FTZ R37, R32, R15 ;  /* 0x0000000f20257220 */ /* 0x000fe20000410000 */
[----:B------:R-:W-:-:S02]  /*4510*/  HADD2.F32 R11, -RZ, R119.H1_H1 ;  /* 0x30000077ff0b7230 */ /* 0x000fc40000004100 */
        /* <DEDUP_REMOVED lines=10> */
[--C-:B------:R-:W-:Y:S02]  /*45c0*/  HADD2.F32 R8, -RZ, R12.reuse.H0_H0 ;  /* 0x2000000cff087230 */ /* 0x100fe40000004100 */
        /* <DEDUP_REMOVED lines=10> */
[-C--:B------:R-:W-:Y:S01]  /*4670*/  FFMA.FTZ R12, R12, R11.reuse, -R13 ;  /* 0x0000000b0c0c7223 */ /* 0x080fe2000001080d */
[----:B------:R-:W-:Y:S01]  /*4680*/  F2FP.F16.F32.PACK_AB R13, R109, R38 ;  /* 0x000000266d0d723e */ /* 0x000fe200000000ff */
[-C--:B------:R-:W-:Y:S01]  /*4690*/  FFMA.FTZ R15, R8, R10.reuse, -R15 ;  /* 0x0000000a080f7223 */ /* 0x080fe2000001080f */
[----:B------:R-:W-:Y:S01]  /*46a0*/  FFMA.FTZ R36, R9, R10, R36 ;  /* 0x0000000a09247223 */ /* 0x000fe20000010024 */
[----:B------:R-:W-:Y:S01]  /*46b0*/  FFMA.FTZ R11, R33, R11, R14 ;  /* 0x0000000b210b7223 */ /* 0x000fe2000001000e */
[----:B------:R-:W-:Y:S02]  /*46c0*/  F2FP.F16.F32.PACK_AB R9, R110, R39 ;  /* 0x000000276e09723e */ /* 0x000fe400000000ff */
[----:B------:R-:W-:Y:S01]  /*46d0*/  F2FP.F16.F32.PACK_AB R10, R12, R15 ;  /* 0x0000000f0c0a723e */ /* 0x000fe200000000ff */
[----:B------:R-:W-:Y:S01]  /*46e0*/  IMAD.MOV.U32 R12, RZ, RZ, R32 ;  /* 0x000000ffff0c7224 */ /* 0x000fe200078e0020 */
[----:B------:R-:W-:Y:S01]  /*46f0*/  F2FP.F16.F32.PACK_AB R14, R11, R36 ;  /* 0x000000240b0e723e */ /* 0x000fe200000000ff */
[----:B------:R-:W-:Y:S01]  /*4700*/  IMAD.MOV.U32 R11, RZ, RZ, R112 ;  /* 0x000000ffff0b7224 */ /* 0x000fe200078e0070 */
[----:B------:R-:W-:Y:S01]  /*4710*/  F2FP.F16.F32.PACK_AB R8, R37, R34 ;  /* 0x000000222508723e */ /* 0x000fe200000000ff */
[----:B------:R-:W-:-:S07]  /*4720*/  IMAD.MOV.U32 R15, RZ, RZ, R111 ;  /* 0x000000ffff0f7224 */ /* 0x000fce00078e006f */
.L_x_15064:
[----:B------:R-:W-:Y:S05]  /*4730*/  BSYNC B2 ;  /* 0x0000000000027941 */ /* 0x000fea0003800000 */
.L_x_15063:
[----:B------:R-:W-:Y:S01]  /*4740*/  ISETP.GE.AND P4, PT, R107, R103, PT ;  /* 0x000000676b00720c */ /* 0x000fe20003f86270 */
[----:B--2---:R4:W-:-:S12]  /*4750*/  ST.E.128 desc[UR42][R92.64], R8 ;  /* 0x000000085c007985 */ /* 0x0049d8000c101d2a */
[----:B------:R-:W-:-:S05]  /*4760*/  @!P4 IMAD.WIDE R94, R107, 0x2, R94 ;  /* 0x000000026b5ec825 */ /* 0x000fca00078e025e */
[----:B---3--:R4:W-:Y:S02]  /*4770*/  @!P4 ST.E.128 desc[UR42][R94.64], R12 ;  /* 0x0000000c5e00c985 */ /* 0x0089e4000c101d2a */
.L_x_15062:
[----:B------:R-:W-:Y:S05]  /*4780*/  BSYNC B1 ;  /* 0x0000000000017941 */ /* 0x000fea0003800000 */
.L_x_15061:
[----:B------:R-:W-:-:S03]  /*4790*/  UMOV UR4, 0xffffffff ;  /* 0xffffffff00047882 */ /* 0x000fc60000000000 */
[----:B------:R-:W-:Y:S05]  /*47a0*/  BRA.DIV UR4, `(.L_x_15065) ;  /* 0x0000018a04b07947 */ /* 0x000fea000b800000 */
[----:B------:R0:W0:Y:S04]  /*47b0*/  SHFL.IDX PT, R33, R90, 0x1, 0x1c1f ;  /* 0x003c1f005a217f89 */ /* 0x00002800000e0000 */
[----:B------:R0:W0:Y:S02]  /*47c0*/  SHFL.IDX PT, R32, R89, 0x1, 0x1c1f ;  /* 0x003c1f0059207f89 */ /* 0x00002400000e0000 */
.L_x_15323:
[----:B----4-:R-:W-:-:S04]  /*47d0*/  IADD3 R8, R206, 0x40, RZ ;  /* 0x00000040ce087810 */ /* 0x010fc80007ffe0ff */
[----:B------:R-:W-:-:S13]  /*47e0*/  ISETP.GE.OR P4, PT, R8, R99, P1 ;  /* 0x000000630800720c */ /* 0x000fda0000f86670 */
[----:B------:R-:W-:Y:S05]  /*47f0*/  @P4 BRA `(.L_x_15050) ;  /* 0x0000000800f04947 */ /* 0x000fea0003800000 */
[----:B--2---:R-:W2:Y:S01]  /*4800*/  LDL R9, [R1+0x84] ;  /* 0x0000840001097983 */ /* 0x004ea20000100800 */
        /* <DEDUP_REMOVED lines=16> */
[----:B------:R-:W-:-:S05]  /*4910*/  LOP3.LUT R8, R8, R10, RZ, 0x3c, !PT ;  /* 0x0000000a08087212 */ /* 0x000fca00078e3cff */
[----:B--2---:R-:W-:Y:S02]  /*4920*/  IMAD.IADD R8, R9, 0x1, R8 ;  /* 0x0000000109087824 */ /* 0x004fe400078e0208 */
[C---:B------:R-:W-:Y:S02]  /*4930*/  IMAD R9, R19.reuse, 0x1800, R78 ;  /* 0x0000180013097824 */ /* 0x040fe400078e024e */
[----:B------:R-:W-:Y:S02]  /*4940*/  IMAD R11, R19, 0x1800, R8 ;  /* 0x00001800130b7824 */ /* 0x000fe400078e0208 */
[--C-:B------:R-:W-:Y:S02]  /*4950*/  IMAD R9, R9, 0x2, R22.reuse ;  /* 0x0000000209097824 */ /* 0x100fe400078e0216 */
[----:B------:R-:W-:-:S04]  /*4960*/  IMAD R12, R11, 0x2, R22 ;  /* 0x000000020b0c7824 */ /* 0x000fc800078e0216 */
[----:B------:R-:W0:Y:S04]  /*4970*/  LDS.128 R8, [R9+0x1c400] ;  /* 0x01c4000009087984 */ /* 0x000e280000000c00 */
[----:B---3--:R-:W2:Y:S01]  /*4980*/  LDS.128 R12, [R12+0x1c400] ;  /* 0x01c400000c0c7984 */ /* 0x008ea20000000c00 */
[----:B------:R-:W-:Y:S05]  /*4990*/  @P2 BRA `(.L_x_15067) ;  /* 0x0000000400582947 */ /* 0x000fea0003800000 */
[--C-:B------:R-:W-:Y:S01]  /*49a0*/  SHF.R.U64 R92, R44, 0x10, R45.reuse ;  /* 0x000000102c5c7819 */ /* 0x100fe2000000122d */
[----:B--2---:R-:W-:Y:S01]  /*49b0*/  IMAD.MOV.U32 R37, RZ, RZ, R12 ;  /* 0x000000ffff257224 */ /* 0x004fe200078e000c */
[----:B------:R-:W-:Y:S01]  /*49c0*/  SHF.R.U32.HI R44, RZ, 0x10, R45 ;  /* 0x00000010ff2c7819 */ /* 0x000fe2000001162d */
[----:B------:R-:W-:Y:S01]  /*49d0*/  IMAD.MOV.U32 R38, RZ, RZ, R14 ;  /* 0x000000ffff267224 */ /* 0x000fe200078e000e */
[----:B------:R-:W-:Y:S01]  /*49e0*/  SHF.R.U64 R94, R40, 0x10, R41 ;  /* 0x00000010285e7819 */ /* 0x000fe20000001229 */
[--C-:B------:R-:W-:Y:S01]  /*49f0*/  HADD2.F32 R14, -RZ, R13.reuse.H0_H0 ;  /* 0x2000000dff0e7230 */ /* 0x100fe20000004100 */
[----:B------:R-:W-:Y:S01]  /*4a00*/  SHF.R.U64 R93, R42, 0x10, R43 ;  /* 0x000000102a5d7819 */ /* 0x000fe2000000122b */
[----:B------:R-:W-:Y:S01]  /*4a10*/  HADD2.F32 R13, -RZ, R13.H1_H1 ;  /* 0x3000000dff0d7230 */ /* 0x000fe20000004100 */
[----:B0-----:R-:W-:Y:S01]  /*4a20*/  MOV R12, R10 ;  /* 0x0000000a000c7202 */ /* 0x001fe20000000f00 */
[--C-:B------:R-:W-:Y:S01]  /*4a30*/  HADD2.F32 R10, -RZ, R9.reuse.H0_H0 ;  /* 0x20000009ff0a7230 */ /* 0x100fe20000004100 */
[----:B------:R-:W-:Y:S01]  /*4a40*/  SHF.R.U32.HI R40, RZ, 0x10, R41 ;  /* 0x00000010ff287819 */ /* 0x000fe20000011629 */
[----:B------:R-:W-:Y:S01]  /*4a50*/  HADD2.F32 R42, -RZ, R44.H0_H0 ;  /* 0x2000002cff2a7230 */ /* 0x000fe20000004100 */
[----:B------:R-:W-:Y:S01]  /*4a60*/  SHF.R.U32.HI R89, RZ, 0x10, R43 ;  /* 0x00000010ff597819 */ /* 0x000fe2000001162b */
[----:B------:R-:W-:Y:S01]  /*4a70*/  HADD2.F32 R41, -RZ, R108.H0_H0 ;  /* 0x2000006cff297230 */ /* 0x000fe20000004100 */
[----:B------:R-:W-:Y:S01]  /*4a80*/  SHF.R.U64 R45, R46, 0x10, R47 ;  /* 0x000000102e2d7819 */ /* 0x000fe2000000122f */
[----:B------:R-:W-:-:S02]  /*4a90*/  HADD2.F32 R9, -RZ, R9.H1_H1 ;  /* 0x30000009ff097230 */ /* 0x000fc40000004100 */
[-C--:B------:R-:W-:Y:S01]  /*4aa0*/  FMUL.FTZ R44, R13, R42.reuse ;  /* 0x0000002a0d2c7220 */ /* 0x080fe20000410000 */
[----:B------:R-:W-:Y:S02]  /*4ab0*/  HADD2.F32 R39, -RZ, R108.H1_H1 ;  /* 0x3000006cff277230 */ /* 0x000fe40000004100 */
[-C--:B------:R-:W-:Y:S01]  /*4ac0*/  FMUL.FTZ R43, R14, R41.reuse ;  /* 0x000000290e2b7220 */ /* 0x080fe20000410000 */
[----:B------:R-:W-:Y:S02]  /*4ad0*/  HADD2.F32 R40, -RZ, R40.H0_H0 ;  /* 0x20000028ff287230 */ /* 0x000fe40000004100 */
[----:B------:R-:W-:Y:S01]  /*4ae0*/  FMUL.FTZ R42, R9, R42 ;  /* 0x0000002a092a7220 */ /* 0x000fe20000410000 */
[----:B------:R-:W-:Y:S01]  /*4af0*/  SHF.R.U32.HI R46, RZ, 0x10, R47 ;  /* 0x00000010ff2e7819 */ /* 0x000fe2000001162f */
[C---:B------:R-:W-:Y:S01]  /*4b00*/  FMUL.FTZ R41, R10.reuse, R41 ;  /* 0x000000290a297220 */ /* 0x040fe20000410000 */
[----:B------:R-:W-:Y:S01]  /*4b10*/  FFMA.FTZ R43, R10, R39, -R43 ;  /* 0x000000270a2b7223 */ /* 0x000fe2000001082b */
[-C--:B------:R-:W-:Y:S01]  /*4b20*/  FFMA.FTZ R42, R13, R40.reuse, R42 ;  /* 0x000000280d2a7223 */ /* 0x080fe2000001002a */
[----:B------:R-:W-:Y:S01]  /*4b30*/  FFMA.FTZ R44, R9, R40, -R44 ;  /* 0x00000028092c7223 */ /* 0x000fe2000001082c */
[----:B------:R-:W-:-:S02]  /*4b40*/  HADD2.F32 R13, -RZ, R106.H0_H0 ;  /* 0x2000006aff0d7230 */ /* 0x000fc40000004100 */
[----:B------:R-:W-:Y:S01]  /*4b50*/  FFMA.FTZ R41, R14, R39, R41 ;  /* 0x000000270e297223 */ /* 0x000fe20000010029 */
[--C-:B------:R-:W-:Y:S02]  /*4b60*/  HADD2.F32 R10, -RZ, R15.reuse.H0_H0 ;  /* 0x2000000fff0a7230 */ /* 0x100fe40000004100 */
[----:B------:R-:W-:Y:S02]  /*4b70*/  HADD2.F32 R106, -RZ, R106.H1_H1 ;  /* 0x3000006aff6a7230 */ /* 0x000fe40000004100 */
[----:B------:R-:W-:Y:S01]  /*4b80*/  HADD2.F32 R15, -RZ, R15.H1_H1 ;  /* 0x3000000fff0f7230 */ /* 0x000fe20000004100 */
[----:B------:R-:W-:Y:S01]  /*4b90*/  F2FP.F16.F32.PACK_AB R41, R42, R41 ;  /* 0x000000292a29723e */ /* 0x000fe200000000ff */
[--C-:B------:R-:W-:Y:S02]  /*4ba0*/  HADD2.F32 R9, -RZ, R11.reuse.H0_H0 ;  /* 0x2000000bff097230 */ /* 0x100fe40000004100 */
[----:B------:R-:W-:Y:S02]  /*4bb0*/  HADD2.F32 R40, -RZ, R46.H0_H0 ;  /* 0x2000002eff287230 */ /* 0x000fe40000004100 */
[----:B------:R-:W-:Y:S01]  /*4bc0*/  FMUL.FTZ R46, R10, R106 ;  /* 0x0000006a0a2e7220 */ /* 0x000fe20000410000 */
[----:B------:R-:W-:-:S02]  /*4bd0*/  HADD2.F32 R11, -RZ, R11.H1_H1 ;  /* 0x3000000bff0b7230 */ /* 0x000fc40000004100 */
[----:B------:R-:W-:Y:S01]  /*4be0*/  FMUL.FTZ R39, R9, R106 ;  /* 0x0000006a09277220 */ /* 0x000fe20000410000 */
[----:B------:R-:W-:Y:S02]  /*4bf0*/  HADD2.F32 R14, -RZ, R89.H0_H0 ;  /* 0x20000059ff0e7230 */ /* 0x000fe40000004100 */
[-C--:B------:R-:W-:Y:S01]  /*4c00*/  FMUL.FTZ R90, R15, R40.reuse ;  /* 0x000000280f5a7220 */ /* 0x080fe20000410000 */
[-C--:B------:R-:W-:Y:S01]  /*4c10*/  FFMA.FTZ R46, R9, R13.reuse, -R46 ;  /* 0x0000000d092e7223 */ /* 0x080fe2000001082e */
[C---:B------:R-:W-:Y:S01]  /*4c20*/  FMUL.FTZ R40, R11.reuse, R40 ;  /* 0x000000280b287220 */ /* 0x040fe20000410000 */
[----:B------:R-:W-:Y:S01]  /*4c30*/  FFMA.FTZ R47, R10, R13, R39 ;  /* 0x0000000d0a2f7223 */ /* 0x000fe20000010027 */
[-C--:B------:R-:W-:Y:S01]  /*4c40*/  FFMA.FTZ R89, R11, R14.reuse, -R90 ;  /* 0x0000000e0b597223 */ /* 0x080fe2000001085a */
[----:B------:R-:W-:Y:S02]  /*4c50*/  HADD2.F32 R11, -RZ, R104.H0_H0 ;  /* 0x20000068ff0b7230 */ /* 0x000fe40000004100 */
[----:B------:R-:W-:Y:S01]  /*4c60*/  FFMA.FTZ R90, R15, R14, R40 ;  /* 0x0000000e0f5a7223 */ /* 0x000fe20000010028 */
[----:B------:R-:W-:-:S02]  /*4c70*/  HADD2.F32 R10, -RZ, R37.H0_H0 ;  /* 0x20000025ff0a7230 */ /* 0x000fc40000004100 */
[----:B------:R-:W-:Y:S02]  /*4c80*/  HADD2.F32 R104, -RZ, R104.H1_H1 ;  /* 0x30000068ff687230 */ /* 0x000fe40000004100 */
[----:B------:R-:W-:Y:S01]  /*4c90*/  HADD2.F32 R14, -RZ, R92.H0_H0 ;  /* 0x2000005cff0e7230 */ /* 0x000fe20000004100 */
[----:B------:R-:W-:Y:S01]  /*4ca0*/  F2FP.F16.F32.PACK_AB R47, R90, R47 ;  /* 0x0000002f5a2f723e */ /* 0x000fe200000000ff */
[--C-:B------:R-:W-:Y:S02]  /*4cb0*/  HADD2.F32 R9, -RZ, R8.reuse.H0_H0 ;  /* 0x20000008ff097230 */ /* 0x100fe40000004100 */
[-C--:B------:R-:W-:Y:S01]  /*4cc0*/  FMUL.FTZ R40, R10, R104.reuse ;  /* 0x000000680a287220 */ /* 0x080fe20000410000 */
[----:B------:R-:W-:Y:S02]  /*4cd0*/  HADD2.F32 R37, -RZ, R37.H1_H1 ;  /* 0x30000025ff257230 */ /* 0x000fe40000004100 */
[----:B------:R-:W-:Y:S02]  /*4ce0*/  HADD2.F32 R8, -RZ, R8.H1_H1 ;  /* 0x30000008ff087230 */ /* 0x000fe40000004100 */
[----:B------:R-:W-:Y:S01]  /*4cf0*/  FMUL.FTZ R15, R9, R104 ;  /* 0x00000068090f7220 */ /* 0x000fe20000410000 */
[----:B------:R-:W-:-:S02]  /*4d00*/  HADD2.F32 R13, -RZ, R94.H0_H0 ;  /* 0x2000005eff0d7230 */ /* 0x000fc40000004100 */
[-C--:B------:R-:W-:Y:S01]  /*4d10*/  FMUL.FTZ R39, R37, R14.reuse ;  /* 0x0000000e25277220 */ /* 0x080fe20000410000 */
[-C--:B------:R-:W-:Y:S01]  /*4d20*/  FFMA.FTZ R40, R9, R11.reuse, -R40 ;  /* 0x0000000b09287223 */ /* 0x080fe20000010828 */
[----:B------:R-:W-:Y:S01]  /*4d30*/  FMUL.FTZ R14, R8, R14 ;  /* 0x0000000e080e7220 */ /* 0x000fe20000410000 */
[----:B------:R-:W-:Y:S01]  /*4d40*/  FFMA.FTZ R15, R10, R11, R15 ;  /* 0x0000000b0a0f7223 */ /* 0x000fe2000001000f */
[-C--:B------:R-:W-:Y:S01]  /*4d50*/  FFMA.FTZ R39, R8, R13.reuse, -R39 ;  /* 0x0000000d08277223 */ /* 0x080fe20000010827 */
[----:B------:R-:W-:Y:S02]  /*4d60*/  HADD2.F32 R10, -RZ, R100.H0_H0 ;  /* 0x20000064ff0a7230 */ /* 0x000fe40000004100 */
[----:B------:R-:W-:Y:S01]  /*4d70*/  FFMA.FTZ R14, R37, R13, R14 ;  /* 0x0000000d250e7223 */ /* 0x000fe2000001000e */
[----:B------:R-:W-:Y:S02]  /*4d80*/  HADD2.F32 R9, -RZ, R38.H0_H0 ;  /* 0x20000026ff097230 */ /* 0x000fe40000004100 */
[----:B------:R-:W-:-:S02]  /*4d90*/  HADD2.F32 R100, -RZ, R100.H1_H1 ;  /* 0x30000064ff647230 */ /* 0x000fc40000004100 */
        /* <DEDUP_REMOVED lines=8> */
[-C--:B------:R-:W-:Y:S01]  /*4e20*/  FFMA.FTZ R37, R8, R10.reuse, -R37 ;  /* 0x0000000a08257223 */ /* 0x080fe20000010825 */
[C---:B------:R-:W-:Y:S01]  /*4e30*/  FMUL.FTZ R13, R12.reuse, R13 ;  /* 0x0000000d0c0d7220 */ /* 0x040fe20000410000 */
[----:B------:R-:W-:Y:S01]  /*4e40*/  FFMA.FTZ R100, R9, R10, R100 ;  /* 0x0000000a09647223 */ /* 0x000fe20000010064 */
[-C--:B------:R-:W-:Y:S01]  /*4e50*/  FFMA.FTZ R12, R12, R11.reuse, -R45 ;  /* 0x0000000b0c0c7223 */ /* 0x080fe2000001082d */
[----:B------:R-:W-:Y:S01]  /*4e60*/  F2FP.F16.F32.PACK_AB R8, R39, R40 ;  /* 0x000000282708723e */ /* 0x000fe200000000ff */
[----:B------:R-:W-:Y:S01]  /*4e70*/  FFMA.FTZ R13, R38, R11, R13 ;  /* 0x0000000b260d7223 */ /* 0x000fe2000001000d */
[----:B------:R-:W-:Y:S01]  /*4e80*/  F2FP.F16.F32.PACK_AB R40, R14, R15 ;  /* 0x0000000f0e28723e */ /* 0x000fe200000000ff */
[----:B------:R-:W-:Y:S01]  /*4e90*/  IMAD.MOV.U32 R15, RZ, RZ, R47 ;  /* 0x000000ffff0f7224 */ /* 0x000fe200078e002f */
[----:B------:R-:W-:Y:S02]  /*4ea0*/  F2FP.F16.F32.PACK_AB R10, R12, R37 ;  /* 0x000000250c0a723e */ /* 0x000fe400000000ff */
[----:B------:R-:W-:Y:S01]  /*4eb0*/  F2FP.F16.F32.PACK_AB R14, R13, R100 ;  /* 0x000000640d0e723e */ /* 0x000fe200000000ff */
[----:B------:R-:W-:Y:S01]  /*4ec0*/  IMAD.MOV.U32 R12, RZ, RZ, R40 ;  /* 0x000000ffff0c7224 */ /* 0x000fe200078e0028 */
[----:B------:R-:W-:Y:S01]  /*4ed0*/  F2FP.F16.F32.PACK_AB R9, R44, R43 ;  /* 0x0000002b2c09723e */ /* 0x000fe200000000ff */
[----:B------:R-:W-:Y:S01]  /*4ee0*/  IMAD.MOV.U32 R13, RZ, RZ, R41 ;  /* 0x000000ffff0d7224 */ /* 0x000fe200078e0029 */
[----:B------:R-:W-:-:S07]  /*4ef0*/  F2FP.F16.F32.PACK_AB R11, R89, R46 ;  /* 0x0000002e590b723e */ /* 0x000fce00000000ff */
.L_x_15067:
[----:B------:R-:W-:Y:S05]  /*4f00*/  BSYNC B1 ;  /* 0x0000000000017941 */ /* 0x000fea0003800000 */
.L_x_15066:
[----:B0-----:R0:W-:Y:S01]  /*4f10*/  ST.E.128 desc[UR42][R34.64], R8 ;  /* 0x0000000822007985 */ /* 0x0011e2000c101d2a */
[----:B------:R-:W-:-:S13]  /*4f20*/  ISETP.GE.AND P2, PT, R36, R103, PT ;  /* 0x000000672400720c */ /* 0x000fda0003f46270 */
[----:B------:R-:W-:Y:S05]  /*4f30*/  @P2 BRA `(.L_x_15050) ;  /* 0x0000000400202947 */ /* 0x000fea0003800000 */
[----:B------:R-:W-:-:S05]  /*4f40*/  IMAD.WIDE R36, R36, 0x2, R32 ;  /* 0x0000000224247825 */ /* 0x000fca00078e0220 */
[----:B--2---:R2:W-:Y:S01]  /*4f50*/  ST.E.128 desc[UR42][R36.64], R12 ;  /* 0x0000000c24007985 */ /* 0x0045e2000c101d2a */
[----:B------:R-:W-:Y:S05]  /*4f60*/  BRA `(.L_x_15050) ;  /* 0x0000000400147947 */ /* 0x000fea0003800000 */
.L_x_15031:
[----:B------:R-:W-:-:S06]  /*4f70*/  UISETP.NE.AND UP0, UPT, UR44, 0x3, UPT ;  /* 0x000000032c00788c */ /* 0x000fcc000bf05270 */
[----:B------:R-:W-:-:S13]  /*4f80*/  PLOP3.LUT P3, PT, PT, PT, UP0, 0x80, 0x0 ;  /* 0x000000000000781c */ /* 0x000fda0003f6f008 */
[----:B------:R-:W-:Y:S05]  /*4f90*/  @!P3 BRA `(.L_x_15068) ;  /* 0x000000000004b947 */ /* 0x000fea0003800000 */
[----:B------:R-:W-:Y:S01]  /*4fa0*/  BPT.TRAP 0x1 ;  /* 0x000000040000795c */ /* 0x000fe20000300000 */
.L_x_15068:
[----:B------:R-:W-:Y:S01]  /*4fb0*/  IMAD R86, R19, 0x8, R22 ;  /* 0x0000000813567824 */ /* 0x000fe200078e0216 */
[----:B------:R-:W-:Y:S01]  /*4fc0*/  SHF.L.U32 R101, R211, 0x1f, RZ ;  /* 0x0000001fd3657819 */ /* 0x000fe200000006ff */
[----:B------:R-:W-:Y:S01]  /*4fd0*/  BSSY B1, `(.L_x_15069) ;  /* 0x0000004000017945 */ /* 0x000fe20003800000 */
[----:B------:R-:W-:Y:S02]  /*4fe0*/  SHF.R.S32.HI R97, RZ, 0x1f, R91 ;  /* 0x0000001fff617819 */ /* 0x000fe4000001145b */
[----:B------:R-:W0:Y:S02]  /*4ff0*/  SYNCS.PHASECHK.TRANS64.TRYWAIT P2, [R86+URZ+0x32490], R101 ;  /* 0x03249065560075a7 */ /* 0x000e24000804017f */
[----:B0-----:R-:W-:Y:S05]  /*5000*/  @!P2 BRA `(.L_x_15070) ;  /* 0x0000018000e4a947 */ /* 0x001fea0003800000 */
.L_x_15324:
[----:B------:R-:W-:Y:S05]  /*5010*/  BSYNC B1 ;  /* 0x0000000000017941 */ /* 0x000fea0003800000 */
.L_x_15069:
        /* <DEDUP_REMOVED lines=19> */
[C---:B------:R-:W-:Y:S01]  /*5150*/  LEA R32, P2, R8.reuse, UR4, 0x1 ;  /* 0x0000000408207c11 */ /* 0x040fe2000f8408ff */
[----:B------:R-:W-:Y:S01]  /*5160*/  IMAD.IADD R34, R99, 0x1, -R206 ;  /* 0x0000000163227824 */ /* 0x000fe200078e0ace */
[----:B------:R-:W-:Y:S02]  /*5170*/  UMOV UR4, 0xffffffff ;  /* 0xffffffff00047882 */ /* 0x000fe40000000000 */
[----:B------:R-:W-:Y:S02]  /*5180*/  LEA.HI.X R33, R8, UR5, R11, 0x1, P2 ;  /* 0x0000000508217c11 */ /* 0x000fe400090f0c0b */
[----:B------:R-:W-:Y:S01]  /*5190*/  ISETP.GE.AND P2, PT, R34, 0x1, PT ;  /* 0x000000012200780c */ /* 0x000fe20003f46270 */
[----:B------:R-:W-:-:S12]  /*51a0*/  BRA.DIV UR4, `(.L_x_15071) ;  /* 0x0000018204907947 */ /* 0x000fd8000b800000 */
[----:B------:R1:W2:Y:S04]  /*51b0*/  SHFL.IDX PT, R9, R33, RZ, 0x1c1f ;  /* 0x001c1fff21097589 */ /* 0x0002a800000e0000 */
[----:B------:R1:W3:Y:S02]  /*51c0*/  SHFL.IDX PT, R14, R32, RZ, 0x1c1f ;  /* 0x001c1fff200e7589 */ /* 0x0002e400000e0000 */
.L_x_15328:
        /* <DEDUP_REMOVED lines=13> */
.L_x_15073:
[----:B------:R-:W-:Y:S05]  /*52a0*/  BSYNC B1 ;  /* 0x0000000000017941 */ /* 0x000fea0003800000 */
.L_x_15072:
[----:B------:R-:W-:-:S03]  /*52b0*/  UMOV UR4, 0xffffffff ;  /* 0xffffffff00047882 */ /* 0x000fc60000000000 */
[----:B------:R-:W-:Y:S05]  /*52c0*/  BRA.DIV UR4, `(.L_x_15074) ;  /* 0x0000018204907947 */ /* 0x000fea000b800000 */
[----:B--2-4-:R2:W4:Y:S04]  /*52d0*/  SHFL.IDX PT, R9, R33, 0x1, 0x1c1f ;  /* 0x003c1f0021097f89 */ /* 0x01452800000e0000 */
[----:B---3--:R2:W3:Y:S02]  /*52e0*/  SHFL.IDX PT, R14, R32, 0x1, 0x1c1f ;  /* 0x003c1f00200e7f89 */ /* 0x0084e400000e0000 */
.L_x_15332:
        /* <DEDUP_REMOVED lines=13> */
.L_x_15050:
[----:B------:R-:W-:Y:S05]  /*53c0*/  BSYNC B0 ;  /* 0x0000000000007941 */ /* 0x000fea0003800000 */
.L_x_15030:
        /* <DEDUP_REMOVED lines=12> */
[----:B------:R-:W-:-:S04]  /*5490*/  @!P2 IADD3 R8, R86, 0x324a0, RZ ;  /* 0x000324a05608a810 */ /* 0x000fc80007ffe0ff */
[----:B------:R-:W-:-:S04]  /*54a0*/  @!P2 PRMT R8, RZ, 0x654, R8 ;  /* 0x00000654ff08a816 */ /* 0x000fc80000000008 */
[----:B------:R0:W-:Y:S01]  /*54b0*/  @!P2 SYNCS.ARRIVE.TRANS64.RED.A1T0 RZ, [R8+URZ], RZ ;  /* 0x000000ff08ffa9a7 */ /* 0x0001e2000810043f */
[----:B------:R-:W-:Y:S05]  /*54c0*/  @!P3 BRA `(.L_x_15076) ;  /* 0x000000000004b947 */ /* 0x000fea0003800000 */
[----:B------:R-:W-:Y:S01]  /*54d0*/  BPT.TRAP 0x1 ;  /* 0x000000040000795c */ /* 0x000fe20000300000 */
.L_x_15076:
[----:B------:R-:W-:Y:S05]  /*54e0*/  BSYNC B0 ;  /* 0x0000000000007941 */ /* 0x000fea0003800000 */
.L_x_15075:
[----:B------:R-:W3:Y:S01]  /*54f0*/  SYNCS.PHASECHK.TRANS64.TRYWAIT P3, [R86+URZ+0x324b0], R101 ;  /* 0x0324b065560075a7 */ /* 0x000ee2000806017f */
[----:B------:R-:W-:Y:S04]  /*5500*/  BSSY B0, `(.L_x_15077) ;  /* 0x0000002000007945 */ /* 0x000fe80003800000 */
[----:B---3--:R-:W-:Y:S05]  /*5510*/  @!P3 BRA `(.L_x_15078) ;  /* 0x000001800044b947 */ /* 0x008fea0003800000 */
.L_x_15333:
[----:B------:R-:W-:Y:S05]  /*5520*/  BSYNC B0 ;  /* 0x0000000000007941 */ /* 0x000fea0003800000 */
.L_x_15077:
[----:B-12---:R1:W5:Y:S01]  /*5530*/  LDL R90, [R1+0x7c] ;  /* 0x00007c00015a7983 */ /* 0x0063620000100800 */
[----:B------:R-:W-:-:S03]  /*5540*/  ULDC.64 UR4, c[0x0][0x328] ;  /* 0x0000ca0000047ab9 */ /* 0x000fc60000000a00 */
[----:B------:R1:W5:Y:S04]  /*5550*/  LDL R89, [R1+0x78] ;  /* 0x0000780001597983 */ /* 0x0003680000100800 */
[----:B------:R1:W5:Y:S04]  /*5560*/  LDL R47, [R1+0x74] ;  /* 0x00007400012f7983 */ /* 0x0003680000100800 */
[----:B------:R1:W5:Y:S01]  /*5570*/  LDL R46, [R1+0x70] ;  /* 0x00007000012e7983 */ /* 0x0003620000100800 */
[----:B------:R-:W-:Y:S01]  /*5580*/  IMAD R10, R97, UR4, RZ ;  /* 0x00000004610a7c24 */ /* 0x000fe2000f8e02ff */
[----:B------:R-:W-:Y:S01]  /*5590*/  BSSY B0, `(.L_x_15079) ;  /* 0x0000045000007945 */ /* 0x000fe20003800000 */
[----:B0-----:R-:W-:Y:S01]  /*55a0*/  IMAD.WIDE.U32 R8, R91, UR4, RZ ;  /* 0x000000045b087c25 */ /* 0x001fe2000f8e00ff */
[----:B------:R-:W-:-:S02]  /*55b0*/  SHF.R.S32.HI R44, RZ, 0x1f, R209 ;  /* 0x0000001fff2c7819 */ /* 0x000fc400000114d1 */
[----:B------:R-:W-:Y:S01]  /*55c0*/  SHF.R.S32.HI R45, RZ, 0x1f, R210 ;  /* 0x0000001fff2d7819 */ /* 0x000fe200000114d2 */
[----:B------:R-:W-:Y:S01]  /*55d0*/  IMAD R91, R91, UR5, R10 ;  /* 0x000000055b5b7c24 */ /* 0x000fe2000f8e020a */
[----:B------:R-:W-:Y:S01]  /*55e0*/  ULDC.64 UR4, c[0x0][0x338] ;  /* 0x0000ce0000047ab9 */ /* 0x000fe20000000a00 */
[----:B------:R-:W-:Y:S02]  /*55f0*/  IMAD.IADD R99, R99, 0x1, -R206 ;  /* 0x0000000163637824 */ /* 0x000fe400078e0ace */
        /* <DEDUP_REMOVED lines=16> */
[----:B------:R1:W0:Y:S01]  /*5700*/  SHFL.IDX PT, R43, R38, RZ, 0x1c1f ;  /* 0x001c1fff262b7589 */ /* 0x00022200000e0000 */
[--C-:B------:R-:W-:Y:S02]  /*5710*/  IMAD R40, R10, 0x2, R27.reuse ;  /* 0x000000020a287824 */ /* 0x100fe400078e021b */
[----:B------:R-:W-:Y:S01]  /*5720*/  IMAD R42, R8, 0x2, R27 ;  /* 0x00000002082a7824 */ /* 0x000fe200078e021b */
[----:B------:R1:W2:Y:S08]  /*5730*/  SHFL.IDX PT, R41, R39, RZ, 0x1c1f ;  /* 0x001c1fff27297589 */ /* 0x0002b000000e0000 */
[----:B-1----:R-:W-:Y:S05]  /*5740*/  @!P3 BRA `(.L_x_15080) ;  /* 0x0000000000a4b947 */ /* 0x002fea0003800000 */
[----:B------:R-:W-:Y:S02]  /*5750*/  ISETP.NE.AND P5, PT, R79, RZ, PT ;  /* 0x000000ff4f00720c */ /* 0x000fe40003fa5270 */
[----:B------:R-:W-:-:S11]  /*5760*/  ISETP.NE.AND P4, PT, R80, RZ, PT ;  /* 0x000000ff5000720c */ /* 0x000fd60003f85270 */
[----:B------:R-:W1:Y:S01]  /*5770*/  @P5 LDS.128 R8, [R40] ;  /* 0x0000000028085984 */ /* 0x000e620000000c00 */
[----:B0-----:R-:W-:-:S04]  /*5780*/  @P5 LEA R12, P3, R16, R43, 0x1 ;  /* 0x0000002b100c5211 */ /* 0x001fc800078608ff */
[----:B--2---:R-:W-:Y:S02]  /*5790*/  @P5 LEA.HI.X R13, R16, R41, R17, 0x1, P3 ;  /* 0x00000029100d5211 */ /* 0x004fe400018f0c11 */
        /* <DEDUP_REMOVED lines=13> */
[----:B------:R-:W-:-:S04]  /*5870*/  @P4 LEA R34, P6, R216, R43, 0x1 ;  /* 0x0000002bd8224211 */ /* 0x000fc800078c08ff */
[----:B-----5:R-:W-:Y:S01]  /*5880*/  @P4 LEA.HI.X R35, R216, R41, R90, 0x1, P6 ;  /* 0x00000029d8234211 */ /* 0x020fe200030f0c5a */
        /* <DEDUP_REMOVED lines=21> */
.L_x_15080:
[----:B------:R-:W-:Y:S05]  /*59e0*/  BSYNC B0 ;  /* 0x0000000000007941 */ /* 0x000fea0003800000 */
.L_x_15079:
[----:B------:R-:W-:Y:S01]  /*59f0*/  ISETP.GE.AND P3, PT, R99, 0x41, PT ;  /* 0x000000416300780c */ /* 0x000fe20003f66270 */
[----:B------:R-:W4:Y:S01]  /*5a00*/  SHFL.IDX PT, R39, R39, 0x1, 0x1c1f ;  /* 0x003c1f0027277f89 */ /* 0x000f2200000e0000 */
[----:B------:R-:W-:Y:S03]  /*5a10*/  BSSY B0, `(.L_x_15081) ;  /* 0x000002c000007945 */ /* 0x000fe60003800000 */
[----:B--2---:R2:W0:Y:S08]  /*5a20*/  SHFL.IDX PT, R41, R38, 0x1, 0x1c1f ;  /* 0x003c1f0026297f89 */ /* 0x00443000000e0000 */
[----:B--2---:R-:W-:Y:S05]  /*5a30*/  @!P3 BRA `(.L_x_15082) ;  /* 0x0000000000a4b947 */ /* 0x004fea0003800000 */
[----:B------:R-:W-:-:S13]  /*5a40*/  ISETP.NE.AND P4, PT, R81, RZ, PT ;  /* 0x000000ff5100720c */ /* 0x000fda0003f85270 */
[----:B0-----:R-:W-:-:S04]  /*5a50*/  @P4 LEA R32, P3, R210, R41, 0x1 ;  /* 0x00000029d2204211 */ /* 0x001fc800078608ff */
[----:B----4-:R-:W-:Y:S02]  /*5a60*/  @P4 LEA.HI.X R33, R210, R39, R45, 0x1, P3 ;  /* 0x00000027d2214211 */ /* 0x010fe400018f0c2d */
[----:B------:R-:W-:-:S13]  /*5a70*/  ISETP.NE.AND P3, PT, R82, RZ, PT ;  /* 0x000000ff5200720c */ /* 0x000fda0003f65270 */
[----:B------:R-:W-:-:S04]  /*5a80*/  @P3 LEA R34, P5, R209, R41, 0x1 ;  /* 0x00000029d1223211 */ /* 0x000fc800078a08ff */
[----:B------:R-:W-:Y:S02]  /*5a90*/  @P3 LEA.HI.X R35, R209, R39, R44, 0x1, P5 ;  /* 0x00000027d1233211 */ /* 0x000fe400028f0c2c */
[----:B------:R-:W-:-:S13]  /*5aa0*/  ISETP.NE.AND P5, PT, R79, RZ, PT ;  /* 0x000000ff4f00720c */ /* 0x000fda0003fa5270 */
[----:B-1----:R-:W0:Y:S01]  /*5ab0*/  @P5 LDS.128 R8, [R40+0x2000] ;  /* 0x0020000028085984 */ /* 0x002e220000000c00 */
[----:B------:R-:W-:-:S04]  /*5ac0*/  @P5 LEA R12, P6, R16, R41, 0x1 ;  /* 0x00000029100c5211 */ /* 0x000fc800078c08ff */
[----:B------:R-:W-:-:S05]  /*5ad0*/  @P5 LEA.HI.X R13, R16, R39, R17, 0x1, P6 ;  /* 0x00000027100d5211 */ /* 0x000fca00030f0c11 */
[----:B0-----:R-:W-:Y:S01]  /*5ae0*/  @P5 ST.E.128 desc[UR42][R12.64], R8 ;  /* 0x000000080c005985 */ /* 0x001fe2000c101d2a */
[----:B------:R-:W-:-:S13]  /*5af0*/  ISETP.NE.AND P5, PT, R80, RZ, PT ;  /* 0x000000ff5000720c */ /* 0x000fda0003fa5270 */
[----:B------:R-:W0:Y:S01]  /*5b00*/  @P5 LDS.128 R8, [R42+0x2000] ;  /* 0x002000002a085984 */ /* 0x000e220000000c00 */
[----:B------:R-:W-:-:S04]  /*5b10*/  @P5 LEA R14, P6, R2, R41, 0x1 ;  /* 0x00000029020e5211 */ /* 0x000fc800078c08ff */
[----:B------:R-:W-:-:S05]  /*5b20*/  @P5 LEA.HI.X R15, R2, R39, R208, 0x1, P6 ;  /* 0x00000027020f5211 */ /* 0x000fca00030f0cd0 */
        /* <DEDUP_REMOVED lines=26> */
.L_x_15082:
[----:B------:R-:W-:Y:S05]  /*5cd0*/  BSYNC B0 ;  /* 0x0000000000007941 */ /* 0x000fea0003800000 */
.L_x_15081:
[----:B------:R-:W-:Y:S01]  /*5ce0*/  @!PT LDS RZ, [RZ] ;  /* 0x00000000fffff984 */ /* 0x000fe20000000800 */
[----:B------:R-:W-:Y:S01]  /*5cf0*/  @!PT LDS RZ, [RZ] ;  /* 0x00000000fffff984 */ /* 0x000fe20000000800 */
[----:B------:R-:W-:Y:S01]  /*5d00*/  @!PT LDS RZ, [RZ] ;  /* 0x00000000fffff984 */ /* 0x000fe20000000800 */
[----:B------:R-:W-:Y:S01]  /*5d10*/  @!PT LDS RZ, [RZ] ;  /* 0x00000000fffff984 */ /* 0x000fe20000000800 */
[----:B------:R1:W-:Y:S06]  /*5d20*/  MEMBAR.ALL.CTA ;  /* 0x0000000000007992 */ /* 0x0003ec0000008000 */
[----:B-1----:R-:W1:Y:S01]  /*5d30*/  FENCE.VIEW.ASYNC.S ;  /* 0x00000000000073c6 */ /* 0x002e620000000000 */
[----:B---3--:R-:W-:Y:S01]  /*5d40*/  @!P2 VIADD R86, R86, 0x324c0 ;  /* 0x000324c05656a836 */ /* 0x008fe20000000000 */
[----:B-1----:R1:W-:Y:S01]  /*5d50*/  BAR.SYNC.DEFER_BLOCKING R61, 0x80 ;  /* 0x0002003d0000751d */ /* 0x0023e20000010000 */
[----:B------:R-:W-:Y:S01]  /*5d60*/  ISETP.NE.AND P3, PT, R88, RZ, PT ;  /* 0x000000ff5800720c */ /* 0x000fe20003f65270 */
[----:B------:R-:W-:-:S02]  /*5d70*/  VIADD R19, R19, 0x1 ;  /* 0x0000000113137836 */ /* 0x000fc40000000000 */
[----:B------:R-:W-:-:S04]  /*5d80*/  @!P2 PRMT R86, RZ, 0x654, R86 ;  /* 0x00000654ff56a816 */ /* 0x000fc80000000056 */
[----:B------:R1:W-:Y:S01]  /*5d90*/  @!P2 SYNCS.ARRIVE.TRANS64.RED.A1T0 RZ, [R86+URZ], RZ ;  /* 0x000000ff56ffa9a7 */ /* 0x0003e2000810043f */
[----:B------:R-:W-:-:S04]  /*5da0*/  ISETP.NE.AND P2, PT, R19, 0x2, PT ;  /* 0x000000021300780c */ /* 0x000fc80003f45270 */
[----:B--2---:R-:W-:Y:S02]  /*5db0*/  SEL R8, RZ, 0x1, P2 ;  /* 0x00000001ff087807 */ /* 0x004fe40001000000 */
[----:B------:R-:W-:Y:S02]  /*5dc0*/  SEL R19, R19, RZ, P2 ;  /* 0x000000ff13137207 */ /* 0x000fe40001000000 */
[----:B------:R-:W-:Y:S01]  /*5dd0*/  LOP3.LUT R211, R211, R8, RZ, 0x3c, !PT ;  /* 0x00000008d3d37212 */ /* 0x000fe200078e3cff */
[----:B------:R-:W-:Y:S06]  /*5de0*/  @P3 BRA `(.L_x_15083) ;  /* 0xffffffc4003c3947 */ /* 0x000fec000383ffff */
[----:B------:R-:W2:Y:S01]  /*5df0*/  S2R R9, SR_TID.X ;  /* 0x0000000000097919 */ /* 0x000ea20000002100 */
[----:B------:R-:W-:Y:S02]  /*5e00*/  PLOP3.LUT P0, PT, PT, PT, PT, 0x8, 0x0 ;  /* 0x000000000000781c */ /* 0x000fe40003f0e170 */
[----:B--2---:R-:W-:-:S04]  /*5e10*/  SHF.R.U32.HI R9, RZ, 0x7, R9 ;  /* 0x00000007ff097819 */ /* 0x004fc80000011609 */
[----:B------:R-:W-:-:S13]  /*5e20*/  ISETP.NE.AND P3, PT, R9, 0x1, PT ;  /* 0x000000010900780c */ /* 0x000fda0003f65270 */
[----:B------:R-:W-:Y:S06]  /*5e30*/  @!P3 BAR.ARV 0x9, 0x100 ;  /* 0x024400000000bb1d */ /* 0x000fec0000002000 */
.L_x_15025:
[----:B------:R-:W2:Y:S01]  /*5e40*/  LDL R5, [R1+0x6c] ;  /* 0x00006c0001057983 */ /* 0x000ea20000100800 */
[----:B------:R-:W3:Y:S01]  /*5e50*/  LDC R0, c[0x0][0x448] ;  /* 0x00011200ff007b82 */ /* 0x000ee20000000800 */
        /* <DEDUP_REMOVED lines=18> */
[----:B-----5:R-:W-:Y:S02]  /*5f80*/  CS2R R88, SRZ ;  /* 0x0000000000587805 */ /* 0x020fe4000001ff00 */
[----:B-1----:R-:W-:-:S02]  /*5f90*/  CS2R R86, SRZ ;  /* 0x0000000000567805 */ /* 0x002fc4000001ff00 */
[----:B------:R-:W-:Y:S02]  /*5fa0*/  CS2R R178, SRZ ;  /* 0x0000000000b27805 */ /* 0x000fe4000001ff00 */
[----:B------:R-:W-:Y:S02]  /*5fb0*/  CS2R R84, SRZ ;  /* 0x0000000000547805 */ /* 0x000fe4000001ff00 */
[----:B------:R-:W-:Y:S02]  /*5fc0*/  CS2R R80, SRZ ;  /* 0x0000000000507805 */ /* 0x000fe4000001ff00 */
[----:B---3--:R-:W-:Y:S02]  /*5fd0*/  ISETP.NE.AND P1, PT, R0, 0x1, PT ;  /* 0x000000010000780c */ /* 0x008fe40003f25270 */
        /* <DEDUP_REMOVED lines=13> */
[----:B------:R-:W-:Y:S01]  /*60b0*/  IMAD.MOV.U32 R173, RZ, RZ, RZ ;  /* 0x000000ffffad7224 */ /* 0x000fe200078e00ff */
[----:B------:R-:W-:Y:S02]  /*60c0*/  CS2R R44, SRZ ;  /* 0x00000000002c7805 */ /* 0x000fe4000001ff00 */
[----:B0-----:R-:W-:-:S02]  /*60d0*/  CS2R R42, SRZ ;  /* 0x00000000002a7805 */ /* 0x001fc4000001ff00 */
        /* <DEDUP_REMOVED lines=23> */
[----:B----4-:R-:W-:Y:S02]  /*6250*/  CS2R R38, SRZ ;  /* 0x0000000000267805 */ /* 0x010fe4000001ff00 */
[----:B------:R-:W-:Y:S02]  /*6260*/  CS2R R32, SRZ ;  /* 0x0000000000207805 */ /* 0x000fe4000001ff00 */
[----:B------:R-:W-:-:S02]  /*6270*/  CS2R R10, SRZ ;  /* 0x00000000000a7805 */ /* 0x000fc4000001ff00 */
[----:B------:R-:W-:Y:S01]  /*6280*/  CS2R R28, SRZ ;  /* 0x00000000001c7805 */ /* 0x000fe2000001ff00 */
[----:B------:R-:W-:Y:S01]  /*6290*/  IMAD.MOV.U32 R9, RZ, RZ, RZ ;  /* 0x000000ffff097224 */ /* 0x000fe200078e00ff */
[----:B--2---:R-:W-:-:S05]  /*62a0*/  IADD3 R0, R5, 0x7f, RZ ;  /* 0x0000007f05007810 */ /* 0x004fca0007ffe0ff */
[----:B-1----:R-:W-:-:S05]  /*62b0*/  @P1 IMAD.HI.U32 R3, R0, R3, RZ ;  /* 0x0000000300031227 */ /* 0x002fca00078e00ff */
[----:B0-----:R-:W-:Y:S02]  /*62c0*/  @P1 SHF.R.U32.HI R0, RZ, R4, R3 ;  /* 0x00000004ff001219 */ /* 0x001fe40000011603 */
[----:B------:R-:W-:Y:S02]  /*62d0*/  CS2R R4, SRZ ;  /* 0x0000000000047805 */ /* 0x000fe4000001ff00 */
[----:B------:R-:W-:Y:S01]  /*62e0*/  PLOP3.LUT P1, PT, PT, PT, PT, 0x80, 0x0 ;  /* 0x000000000000781c */ /* 0x000fe20003f2f070 */
[----:B------:R-:W-:Y:S02]  /*62f0*/  IMAD.IADD R0, R31, 0x1, R0 ;  /* 0x000000011f007824 */ /* 0x000fe400078e0200 */
[----:B------:R-:W-:Y:S02]  /*6300*/  IMAD.MOV.U32 R31, RZ, RZ, RZ ;  /* 0x000000ffff1f7224 */ /* 0x000fe400078e00ff */
[----:B------:R-:W-:-:S05]  /*6310*/  IMAD.HI R0, R0, 0x2aaaaaab, RZ ;  /* 0x2aaaaaab00007827 */ /* 0x000fca00078e02ff */
[----:B------:R-:W-:-:S04]  /*6320*/  SHF.R.U32.HI R3, RZ, 0x1f, R0 ;  /* 0x0000001fff037819 */ /* 0x000fc80000011600 */
[----:B------:R-:W-:-:S04]  /*6330*/  LEA.HI.SX32 R3, R0, R3, 0x1c ;  /* 0x0000000300037211 */ /* 0x000fc800078fe2ff */
[----:B------:R-:W-:Y:S01]  /*6340*/  VIMNMX R172, R172, R3, PT ;  /* 0x00000003acac7248 */ /* 0x000fe20003fe0100 */
[----:B------:R-:W-:-:S03]  /*6350*/  IMAD.MOV.U32 R3, RZ, RZ, RZ ;  /* 0x000000ffff037224 */ /* 0x000fc600078e00ff */
[----:B------:R-:W-:Y:S01]  /*6360*/  ISETP.GE.AND P2, PT, R172, 0x1, PT ;  /* 0x00000001ac00780c */ /* 0x000fe20003f46270 */
[----:B------:R-:W-:-:S12]  /*6370*/  @P0 BRA `(.L_x_15084) ;  /* 0x00000000000c0947 */ /* 0x000fd80003800000 */
[----:B------:R-:W0:Y:S01]  /*6380*/  FENCE.VIEW.ASYNC.G ;  /* 0x00000000000073c6 */ /* 0x000e220000000100 */
[----:B------:R-:W-:Y:S05]  /*6390*/  WARPSYNC.ALL ;  /* 0x0000000000007948 */ /* 0x000fea0003800000 */
[----:B0-----:R-:W-:Y:S06]  /*63a0*/  BAR.ARV 0xc, 0x180 ;  /* 0x0306000000007b1d */ /* 0x001fec0000002000 */
.L_x_15084:
[----:B------:R-:W-:Y:S01]  /*63b0*/  CS2R R24, SRZ ;  /* 0x0000000000187805 */ /* 0x000fe2000001ff00 */
[----:B------:R-:W-:Y:S06]  /*63c0*/  @!P2 BRA `(.L_x_15085) ;  /* 0x000000c00060a947 */ /* 0x000fec0003800000 */
[----:B------:R-:W0:Y:S01]  /*63d0*/  S2R R8, SR_TID.X ;  /* 0x0000000000087919 */ /* 0x000e220000002100 */
[----:B------:R-:W-:Y:S01]  /*63e0*/  UMOV UR4, 0xffffffff ;  /* 0xffffffff00047882 */ /* 0x000fe20000000000 */
[----:B0-----:R-:W-:-:S04]  /*63f0*/  IADD3 R8, R8, -0x80, RZ ;  /* 0xffffff8008087810 */ /* 0x001fc80007ffe0ff */
[----:B------:R-:W-:-:S04]  /*6400*/  SHF.R.S32.HI R0, RZ, 0x1f, R8 ;  /* 0x0000001fff007819 */ /* 0x000fc80000011408 */
[----:B------:R-:W-:-:S04]  /*6410*/  LEA.HI R0, R0, R8, RZ, 0x7 ;  /* 0x0000000800007211 */ /* 0x000fc800078f38ff */
[----:B------:R-:W-:Y:S01]  /*6420*/  SHF.R.S32.HI R13, RZ, 0x7, R0 ;  /* 0x00000007ff0d7819 */ /* 0x000fe20000011400 */
[----:B------:R-:W-:Y:S06]  /*6430*/  BRA.DIV UR4, `(.L_x_15086) ;  /* 0x0000017204907947 */ /* 0x000fec000b800000 */
[----:B------:R0:W1:Y:S02]  /*6440*/  SHFL.IDX PT, R14, R13, RZ, 0x1f ;  /* 0x00001fff0d0e7589 */ /* 0x00006400000e0000 */
.L_x_15336:
[----:B-1----:R-:W-:Y:S01]  /*6450*/  LEA.HI R0, R14, R14, RZ, 0x1 ;  /* 0x0000000e0e007211 */ /* 0x002fe200078f08ff */
[----:B------:R-:W-:Y:S01]  /*6460*/  VIADD R24, R22, 0x18400 ;  /* 0x0001840016187836 */ /* 0x000fe20000000000 */
[----:B------:R-:W-:Y:S01]  /*6470*/  BSSY B6, `(.L_x_15087) ;  /* 0x000001d000067945 */ /* 0x000fe20003800000 */
[----:B------:R-:W-:Y:S01]  /*6480*/  IMAD.MOV.U32 R215, RZ, RZ, 0x40000040 ;  /* 0x40000040ffd77424 */ /* 0x000fe200078e00ff */
[----:B------:R-:W-:Y:S02]  /*6490*/  LOP3.LUT R3, R0, 0x7fffe, RZ, 0xc0, !PT ;  /* 0x0007fffe00037812 */ /* 0x000fe400078ec0ff */
[----:B------:R-:W-:-:S03]  /*64a0*/  LOP3.LUT P0, RZ, R24, 0x1bf, RZ, 0xc0, !PT ;  /* 0x000001bf18ff7812 */ /* 0x000fc6000780c0ff */
[----:B------:R-:W-:-:S04]  /*64b0*/  IMAD.IADD R3, R14, 0x1, -R3 ;  /* 0x000000010e037824 */ /* 0x000fc800078e0a03 */
[----:B------:R-:W-:-:S05]  /*64c0*/  IMAD R3, R3, 0x2000, R24 ;  /* 0x0000200003037824 */ /* 0x000fca00078e0218 */
[----:B------:R-:W-:Y:S01]  /*64d0*/  SHF.R.U32.HI R0, RZ, 0x4, R3 ;  /* 0x00000004ff007819 */ /* 0x000fe20000011603 */
[----:B------:R-:W-:-:S03]  /*64e0*/  VIADD R3, R3, 0xa000 ;  /* 0x0000a00003037836 */ /* 0x000fc60000000000 */
[----:B------:R-:W-:Y:S02]  /*64f0*/  LOP3.LUT R0, R0, 0x3fff, RZ, 0xc0, !PT ;  /* 0x00003fff00007812 */ /* 0x000fe400078ec0ff */
[----:B------:R-:W-:Y:S02]  /*6500*/  SHF.R.U32.HI R3, RZ, 0x4, R3 ;  /* 0x00000004ff037819 */ /* 0x000fe40000011603 */
[----:B------:R-:W-:Y:S02]  /*6510*/  LOP3.LUT R214, R0, 0x10000, RZ, 0xfc, !PT ;  /* 0x0001000000d67812 */ /* 0x000fe400078efcff */
[----:B------:R-:W-:Y:S01]  /*6520*/  LOP3.LUT R72, R3, 0x3fff, RZ, 0xc0, !PT ;  /* 0x00003fff03487812 */ /* 0x000fe200078ec0ff */
[----:B------:R-:W-:Y:S06]  /*6530*/  @!P0 BRA `(.L_x_15088) ;  /* 0x0000000000408947 */ /* 0x000fec0003800000 */
        /* <DEDUP_REMOVED lines=13> */
[----:B01----:R-:W-:-:S07]  /*6610*/  IMAD.MOV.U32 R13, RZ, RZ, RZ ;  /* 0x000000ffff0d7224 */ /* 0x003fce00078e00ff */
[----:B------:R-:W-:-:S07]  /*6620*/  LEPC R20, `(.L_x_15088) ;  /* 0x000000001014794e */ /* 0x000fce0000000000 */
[----:B--2---:R-:W-:Y:S05]  /*6630*/  CALL.ABS.NOINC R14 ;  /* 0x000000000e007343 */ /* 0x004fea0003c00000 */
.L_x_15088:
[----:B------:R-:W-:Y:S05]  /*6640*/  BSYNC B6 ;  /* 0x0000000000067941 */ /* 0x000fea0003800000 */
.L_x_15087:
        /* <DEDUP_REMOVED lines=13> */
.L_x_15092:
[----:B--2---:R2:W3:Y:S02]  /*6720*/  SYNCS.PHASECHK.TRANS64.TRYWAIT P0, [R22+URZ+0x32400], R3 ;  /* 0x03240003160075a7 */ /* 0x0044e4000800017f */
[----:B---3--:R-:W-:Y:S05]  /*6730*/  @!P0 NANOSLEEP.SYNCS 0x989680 ;  /* 0x009896800000895d */ /* 0x008fea0003900000 */
[----:B------:R-:W3:Y:S02]  /*6740*/  @!P0 SYNCS.PHASECHK.TRANS64 P0, [R22+URZ+0x32400], R3 ;  /* 0x03240003160085a7 */ /* 0x000ee4000800007f */
[----:B---3--:R-:W-:Y:S05]  /*6750*/  @!P0 BRA `(.L_x_15092) ;  /* 0xfffffffc00f08947 */ /* 0x008fea000383ffff */
.L_x_15091:
[----:B------:R-:W-:Y:S05]  /*6760*/  BSYNC B0 ;  /* 0x0000000000007941 */ /* 0x000fea0003800000 */
.L_x_15090:
[----:B------:R-:W-:Y:S05]  /*6770*/  BRA `(.L_x_15093) ;  /* 0x0000002c006c7947 */ /* 0x000fea0003800000 */
.L_x_15089:
        /* <DEDUP_REMOVED lines=27> */
[----:B01----:R-:W-:-:S07]  /*6930*/  IMAD.MOV.U32 R13, RZ, RZ, RZ ;  /* 0x000000ffff0d7224 */ /* 0x003fce00078e00ff */
[----:B------:R-:W-:-:S07]  /*6940*/  LEPC R20, `(.L_x_15095) ;  /* 0x000000001014794e */ /* 0x000fce0000000000 */
[----:B--2---:R-:W-:Y:S05]  /*6950*/  CALL.ABS.NOINC R14 ;  /* 0x000000000e007343 */ /* 0x004fea0003c00000 */
.L_x_15095:
[----:B------:R-:W-:Y:S05]  /*6960*/  BSYNC B6 ;  /* 0x0000000000067941 */ /* 0x000fea0003800000 */
.L_x_15094:
[----:B------:R-:W2:Y:S01]  /*6970*/  LDL R41, [R1+0x6c] ;  /* 0x00006c0001297983 */ /* 0x000ea20000100800 */
[----:B------:R-:W-:Y:S01]  /*6980*/  ULDC.U8 UR4, c[0x0][0x410] ;  /* 0x0001040000047ab9 */ /* 0x000fe20000000000 */
[----:B------:R-:W-:Y:S01]  /*6990*/  BSSY B0, `(.L_x_15096) ;  /* 0x00002b1000007945 */ /* 0x000fe20003800000 */
[----:B------:R-:W-:Y:S01]  /*69a0*/  ISETP.NE.AND P0, PT, RZ, UR4, PT ;  /* 0x00000004ff007c0c */ /* 0x000fe2000bf05270 */
[----:B--2---:R-:W-:-:S12]  /*69b0*/  IMAD.IADD R35, R206, 0x1, R41 ;  /* 0x00000001ce237824 */ /* 0x004fd800078e0229 */
[----:B------:R-:W-:Y:S05]  /*69c0*/  @!P0 BRA `(.L_x_15097) ;  /* 0x0000001400848947 */ /* 0x000fea0003800000 */
[----:B------:R-:W1:Y:S01]  /*69d0*/  LDC R36, c[0x0][0x448] ;  /* 0x00011200ff247b82 */ /* 0x000e620000000800 */
[----:B------:R-:W2:Y:S01]  /*69e0*/  S2R R21, SR_TID.X ;  /* 0x0000000000157919 */ /* 0x000ea20000002100 */
[----:B------:R-:W-:Y:S01]  /*69f0*/  ULDC.64 UR4, c[0x0][0x3f8] ;  /* 0x0000fe0000047ab9 */ /* 0x000fe20000000a00 */
[----:B------:R-:W-:Y:S01]  /*6a00*/  ULDC.64 UR6, c[0x0][0x408] ;  /* 0x0001020000067ab9 */ /* 0x000fe20000000a00 */
[----:B------:R-:W-:Y:S01]  /*6a10*/  IMAD.MOV.U32 R8, RZ, RZ, R24 ;  /* 0x000000ffff087224 */ /* 0x000fe200078e0018 */
[----:B------:R-:W-:Y:S01]  /*6a20*/  SHF.R.S32.HI R39, RZ, 0x1f, R212 ;  /* 0x0000001fff277819 */ /* 0x000fe200000114d4 */
[----:B------:R-:W-:Y:S02]  /*6a30*/  IMAD.MOV.U32 R9, RZ, RZ, R29 ;  /* 0x000000ffff097224 */ /* 0x000fe400078e001d */
[----:B------:R-:W-:Y:S02]  /*6a40*/  IMAD.MOV.U32 R10, RZ, RZ, R26 ;  /* 0x000000ffff0a7224 */ /* 0x000fe400078e001a */
[----:B------:R-:W-:Y:S01]  /*6a50*/  IMAD.MOV.U32 R11, RZ, RZ, R31 ;  /* 0x000000ffff0b7224 */ /* 0x000fe200078e001f */
[----:B-1----:R-:W-:Y:S01]  /*6a60*/  ISETP.NE.AND P0, PT, R36, 0x1, PT ;  /* 0x000000012400780c */ /* 0x002fe20003f05270 */
[----:B--2---:R-:W-:-:S12]  /*6a70*/  VIADD R21, R21, 0xffffff80 ;  /* 0xffffff8015157836 */ /* 0x004fd80000000000 */
[----:B------:R-:W1:Y:S01]  /*6a80*/  @P0 LDC R0, c[0x0][0x44c] ;  /* 0x00011300ff000b82 */ /* 0x000e620000000800 */
[----:B------:R-:W-:-:S04]  /*6a90*/  SHF.R.S32.HI R20, RZ, 0x1f, R21 ;  /* 0x0000001fff147819 */ /* 0x000fc80000011415 */
[----:B------:R-:W-:-:S03]  /*6aa0*/  LEA.HI R20, R20, R21, RZ, 0x2 ;  /* 0x0000001514147211 */ /* 0x000fc600078f10ff */
[----:B------:R-:W2:Y:S01]  /*6ab0*/  @P0 LDC R5, c[0x0][0x450] ;  /* 0x00011400ff050b82 */ /* 0x000ea20000000800 */
[----:B------:R-:W-:-:S05]  /*6ac0*/  LOP3.LUT R20, R20, 0xfffffffc, RZ, 0xc0, !PT ;  /* 0xfffffffc14147812 */ /* 0x000fca00078ec0ff */
[----:B------:R-:W-:-:S05]  /*6ad0*/  IMAD.IADD R20, R21, 0x1, -R20 ;  /* 0x0000000115147824 */ /* 0x000fca00078e0a14 */
[----:B------:R-:W-:-:S05]  /*6ae0*/  LEA R3, R20, R35, 0x6 ;  /* 0x0000002314037211 */ /* 0x000fca00078e30ff */
[----:B-1----:R-:W-:-:S05]  /*6af0*/  @P0 IMAD.HI.U32 R0, R3, R0, RZ ;  /* 0x0000000003000227 */ /* 0x002fca00078e00ff */
[----:B--2---:R-:W-:-:S04]  /*6b00*/  @P0 SHF.R.U32.HI R3, RZ, R5, R0 ;  /* 0x00000005ff030219 */ /* 0x004fc80000011600 */
        /* <DEDUP_REMOVED lines=17> */
[----:B------:R1:W2:Y:S04]  /*6c20*/  SHFL.IDX PT, R3, R6, RZ, 0x1c1f ;  /* 0x001c1fff06037589 */ /* 0x0002a800000e0000 */
[----:B------:R1:W3:Y:S04]  /*6c30*/  SHFL.IDX PT, R0, R4, RZ, 0x1c1f ;  /* 0x001c1fff04007589 */ /* 0x0002e800000e0000 */
[----:B------:R1:W4:Y:S04]  /*6c40*/  SHFL.IDX PT, R5, R8, RZ, 0x1c1f ;  /* 0x001c1fff08057589 */ /* 0x00032800000e0000 */
[----:B------:R1:W0:Y:S02]  /*6c50*/  SHFL.IDX PT, R14, R7, RZ, 0x1c1f ;  /* 0x001c1fff070e7589 */ /* 0x00022400000e0000 */
.L_x_15342:
        /* <DEDUP_REMOVED lines=9> */
[----:B---3--:R-:W-:Y:S01]  /*6cf0*/  IMAD.MOV.U32 R10, RZ, RZ, R0 ;  /* 0x000000ffff0a7224 */ /* 0x008fe200078e0000 */
[----:B------:R-:W-:Y:S01]  /*6d00*/  ISETP.GE.AND P3, PT, R212, UR4, PT ;  /* 0x00000004d4007c0c */ /* 0x000fe2000bf66270 */
[----:B--2---:R-:W-:Y:S01]  /*6d10*/  IMAD.MOV.U32 R11, RZ, RZ, R3 ;  /* 0x000000ffff0b7224 */ /* 0x004fe200078e0003 */
[----:B------:R-:W-:Y:S02]  /*6d20*/  ISETP.GE.AND P2, PT, R204, UR4, PT ;  /* 0x00000004cc007c0c */ /* 0x000fe4000bf46270 */
[----:B------:R-:W-:Y:S02]  /*6d30*/  CS2R R30, SRZ ;  /* 0x00000000001e7805 */ /* 0x000fe4000001ff00 */
[----:B----4-:R-:W-:-:S07]  /*6d40*/  MOV R15, R5 ;  /* 0x00000005000f7202 */ /* 0x010fce0000000f00 */
[C---:B------:R-:W-:Y:S01]  /*6d50*/  @!P3 IMAD.SHL.U32 R29, R212.reuse, 0x2, RZ ;  /* 0x00000002d41db824 */ /* 0x040fe200078e00ff */
[----:B------:R-:W-:Y:S02]  /*6d60*/  @!P3 SHF.L.U64.HI R24, R212, 0x1, R39 ;  /* 0x00000001d418b819 */ /* 0x000fe40000010227 */
[----:B------:R-:W-:Y:S02]  /*6d70*/  CS2R R32, SRZ ;  /* 0x0000000000207805 */ /* 0x000fe4000001ff00 */
[----:B------:R-:W-:Y:S01]  /*6d80*/  CS2R R20, SRZ ;  /* 0x0000000000147805 */ /* 0x000fe2000001ff00 */
[----:B------:R-:W-:Y:S01]  /*6d90*/  @!P2 IMAD.WIDE R10, R204, 0x2, R10 ;  /* 0x00000002cc0aa825 */ /* 0x000fe200078e020a */
[-C--:B------:R-:W-:Y:S02]  /*6da0*/  @!P3 IADD3 R26, P0, R0, R29.reuse, RZ ;  /* 0x0000001d001ab210 */ /* 0x080fe40007f1e0ff */
[----:B0-----:R-:W-:Y:S01]  /*6db0*/  @!P3 IADD3 R28, P1, R14, R29, RZ ;  /* 0x0000001d0e1cb210 */ /* 0x001fe20007f3e0ff */
[----:B------:R-:W-:Y:S01]  /*6dc0*/  @!P2 IMAD.WIDE R12, R204, 0x2, R14 ;  /* 0x00000002cc0ca825 */ /* 0x000fe200078e020e */
[----:B------:R0:W5:Y:S03]  /*6dd0*/  @!P2 LD.E.64 R30, desc[UR42][R10.64] ;  /* 0x0000002a0a1ea980 */ /* 0x000166000c101b00 */
[--C-:B------:R-:W-:Y:S01]  /*6de0*/  @!P3 IMAD.X R27, R3, 0x1, R24.reuse, P0 ;  /* 0x00000001031bb824 */ /* 0x100fe200000e0618 */
[----:B------:R0:W5:Y:S01]  /*6df0*/  @!P2 LD.E.64 R32, desc[UR42][R12.64] ;  /* 0x0000002a0c20a980 */ /* 0x000162000c101b00 */
[----:B------:R-:W-:Y:S01]  /*6e00*/  @!P3 IMAD.X R29, R5, 0x1, R24, P1 ;  /* 0x00000001051db824 */ /* 0x000fe200008e0618 */
[----:B------:R-:W-:-:S02]  /*6e10*/  CS2R R24, SRZ ;  /* 0x0000000000187805 */ /* 0x000fc4000001ff00 */
[----:B------:R0:W5:Y:S04]  /*6e20*/  @!P3 LD.E.64 R20, desc[UR42][R26.64] ;  /* 0x0000002a1a14b980 */ /* 0x000168000c101b00 */
[----:B------:R0:W5:Y:S02]  /*6e30*/  @!P3 LD.E.64 R24, desc[UR42][R28.64] ;  /* 0x0000002a1c18b980 */ /* 0x000164000c101b00 */
.L_x_15100:
[----:B------:R-:W-:Y:S05]  /*6e40*/  BSYNC B1 ;  /* 0x0000000000017941 */ /* 0x000fea0003800000 */
.L_x_15099:
[----:B---3-5:R-:W-:Y:S01]  /*6e50*/  IMAD.MOV.U32 R0, RZ, RZ, R20 ;  /* 0x000000ffff007224 */ /* 0x028fe200078e0014 */
[----:B------:R-:W-:Y:S01]  /*6e60*/  UMOV UR4, 0xffffffff ;  /* 0xffffffff00047882 */ /* 0x000fe20000000000 */
[----:B--2---:R-:W-:Y:S01]  /*6e70*/  IMAD.MOV.U32 R3, RZ, RZ, R21 ;  /* 0x000000ffff037224 */ /* 0x004fe200078e0015 */
[----:B0-----:R-:W-:Y:S01]  /*6e80*/  CS2R R26, SRZ ;  /* 0x00000000001a7805 */ /* 0x001fe2000001ff00 */
[----:B----4-:R-:W-:Y:S02]  /*6e90*/  IMAD.MOV.U32 R5, RZ, RZ, R30 ;  /* 0x000000ffff057224 */ /* 0x010fe400078e001e */
        /* <DEDUP_REMOVED lines=9> */
[----:B------:R-:W-:Y:S06]  /*6f30*/  BRA.DIV UR4, `(.L_x_15101) ;  /* 0x0000016a04647947 */ /* 0x000fec000b800000 */
[----:B------:R0:W2:Y:S04]  /*6f40*/  SHFL.IDX PT, R3, R6, 0x1, 0x1c1f ;  /* 0x003c1f0006037f89 */ /* 0x0000a800000e0000 */
[----:B------:R0:W3:Y:S04]  /*6f50*/  SHFL.IDX PT, R0, R4, 0x1, 0x1c1f ;  /* 0x003c1f0004007f89 */ /* 0x0000e800000e0000 */
[----:B------:R0:W4:Y:S04]  /*6f60*/  SHFL.IDX PT, R5, R8, 0x1, 0x1c1f ;  /* 0x003c1f0008057f89 */ /* 0x00012800000e0000 */
[----:B------:R0:W0:Y:S02]  /*6f70*/  SHFL.IDX PT, R14, R7, 0x1, 0x1c1f ;  /* 0x003c1f00070e7f89 */ /* 0x00002400000e0000 */
.L_x_15348:
[----:B01----:R-:W5:Y:S04]  /*6f80*/  LDL R7, [R1+0x98] ;  /* 0x0000980001077983 */ /* 0x003f680000100800 */
[----:B------:R-:W2:Y:S01]  /*6f90*/  LDL R38, [R1+0x9c] ;  /* 0x00009c0001267983 */ /* 0x000ea20000100800 */
[----:B------:R-:W-:Y:S01]  /*6fa0*/  VIADD R4, R35, 0x40 ;  /* 0x0000004023047836 */ /* 0x000fe20000000000 */
[----:B------:R-:W-:Y:S01]  /*6fb0*/  BSSY B1, `(.L_x_15102) ;  /* 0x0000021000017945 */ /* 0x000fe20003800000 */
[----:B------:R-:W-:Y:S02]  /*6fc0*/  CS2R R12, SRZ ;  /* 0x00000000000c7805 */ /* 0x000fe4000001ff00 */
[----:B------:R-:W-:Y:S02]  /*6fd0*/  CS2R R8, SRZ ;  /* 0x0000000000087805 */ /* 0x000fe4000001ff00 */
[----:B------:R-:W-:-:S02]  /*6fe0*/  CS2R R28, SRZ ;  /* 0x00000000001c7805 */ /* 0x000fc4000001ff00 */
[----:B------:R-:W-:Y:S02]  /*6ff0*/  ISETP.GE.AND P0, PT, R4, R36, PT ;  /* 0x000000240400720c */ /* 0x000fe40003f06270 */
[----:B-----5:R-:W-:-:S04]  /*7000*/  LEA.HI R6, R7, R7, RZ, 0x1 ;  /* 0x0000000707067211 */ /* 0x020fc800078f08ff */
[----:B------:R-:W-:Y:S01]  /*7010*/  LOP3.LUT R6, R6, 0xfffffffe, RZ, 0xc0, !PT ;  /* 0xfffffffe06067812 */ /* 0x000fe200078ec0ff */
[----:B--2---:R-:W-:-:S04]  /*7020*/  IMAD.SHL.U32 R37, R38, 0x40, RZ ;  /* 0x0000004026257824 */ /* 0x004fc800078e00ff */
[----:B------:R-:W-:-:S05]  /*7030*/  IMAD.IADD R10, R7, 0x1, -R6 ;  /* 0x00000001070a7824 */ /* 0x000fca00078e0a06 */
[----:B------:R-:W-:Y:S01]  /*7040*/  SHF.L.U32 R11, R10, 0x1f, RZ ;  /* 0x0000001f0a0b7819 */ /* 0x000fe200000006ff */
[----:B------:R-:W-:Y:S06]  /*7050*/  @P0 BRA `(.L_x_15103) ;  /* 0x0000000000580947 */ /* 0x000fec0003800000 */
[----:B------:R-:W-:Y:S01]  /*7060*/  ULDC UR4, c[0x0][0x3f4] ;  /* 0x0000fd0000047ab9 */ /* 0x000fe20000000800 */
[----:B---3--:R-:W-:Y:S01]  /*7070*/  IMAD.MOV.U32 R6, RZ, RZ, R0 ;  /* 0x000000ffff067224 */ /* 0x008fe200078e0000 */
[----:B------:R-:W-:Y:S01]  /*7080*/  ISETP.GE.AND P3, PT, R212, UR4, PT ;  /* 0x00000004d4007c0c */ /* 0x000fe2000bf66270 */
[----:B------:R-:W-:Y:S01]  /*7090*/  IMAD.MOV.U32 R7, RZ, RZ, R3 ;  /* 0x000000ffff077224 */ /* 0x000fe200078e0003 */
[----:B------:R-:W-:Y:S01]  /*70a0*/  ISETP.GE.AND P2, PT, R204, UR4, PT ;  /* 0x00000004cc007c0c */ /* 0x000fe2000bf46270 */
[----:B----4-:R-:W-:Y:S01]  /*70b0*/  IMAD.MOV.U32 R15, RZ, RZ, R5 ;  /* 0x000000ffff0f7224 */ /* 0x010fe200078e0005 */
[----:B------:R-:W-:-:S09]  /*70c0*/  CS2R R12, SRZ ;  /* 0x00000000000c7805 */ /* 0x000fd2000001ff00 */
[C---:B------:R-:W-:Y:S01]  /*70d0*/  @!P3 IMAD.SHL.U32 R9, R212.reuse, 0x2, RZ ;  /* 0x00000002d409b824 */ /* 0x040fe200078e00ff */
[----:B------:R-:W-:Y:S02]  /*70e0*/  @!P3 SHF.L.U64.HI R8, R212, 0x1, R39 ;  /* 0x00000001d408b819 */ /* 0x000fe40000010227 */
[----:B------:R-:W-:Y:S02]  /*70f0*/  CS2R R28, SRZ ;  /* 0x00000000001c7805 */ /* 0x000fe4000001ff00 */
[----:B------:R-:W-:Y:S01]  /*7100*/  CS2R R26, SRZ ;  /* 0x00000000001a7805 */ /* 0x000fe2000001ff00 */
[----:B------:R-:W-:Y:S01]  /*7110*/  @!P2 IMAD.WIDE R6, R204, 0x2, R6 ;  /* 0x00000002cc06a825 */ /* 0x000fe200078e0206 */
[-C--:B------:R-:W-:Y:S02]  /*7120*/  @!P3 IADD3 R34, P0, R0, R9.reuse, RZ ;  /* 0x000000090022b210 */ /* 0x080fe40007f1e0ff */
[----:B------:R-:W-:Y:S01]  /*7130*/  @!P3 IADD3 R4, P1, R14, R9, RZ ;  /* 0x000000090e04b210 */ /* 0x000fe20007f3e0ff */
        /* <DEDUP_REMOVED lines=8> */
.L_x_15103:
[----:B------:R-:W-:Y:S05]  /*71c0*/  BSYNC B1 ;  /* 0x0000000000017941 */ /* 0x000fea0003800000 */
.L_x_15102:
[----:B0-----:R-:W0:Y:S01]  /*71d0*/  S2R R14, SR_TID.X ;  /* 0x00000000000e7919 */ /* 0x001e220000002100 */
[----:B------:R-:W1:Y:S01]  /*71e0*/  SYNCS.PHASECHK.TRANS64.TRYWAIT P0, [R22+URZ+0x32400], R11 ;  /* 0x0324000b160075a7 */ /* 0x000e62000800017f */
[----:B------:R-:W-:Y:S01]  /*71f0*/  LOP3.LUT R37, R37, 0x1c0, RZ, 0xc0, !PT ;  /* 0x000001c025257812 */ /* 0x000fe200078ec0ff */
[----:B-----5:R-:W-:Y:S01]  /*7200*/  IMAD.MOV.U32 R4, RZ, RZ, R12 ;  /* 0x000000ffff047224 */ /* 0x020fe200078e000c */
[----:B------:R-:W-:Y:S01]  /*7210*/  MOV R3, R26 ;  /* 0x0000001a00037202 */ /* 0x000fe20000000f00 */
[----:B----4-:R-:W-:Y:S01]  /*7220*/  IMAD.MOV.U32 R5, RZ, RZ, R13 ;  /* 0x000000ffff057224 */ /* 0x010fe200078e000d */
[----:B---3--:R-:W-:Y:S01]  /*7230*/  LOP3.LUT R0, R37, 0x18, R16, 0xf8, !PT ;  /* 0x0000001825007812 */ /* 0x008fe200078ef810 */
[----:B------:R-:W-:Y:S01]  /*7240*/  IMAD.MOV.U32 R6, RZ, RZ, R8 ;  /* 0x000000ffff067224 */ /* 0x000fe200078e0008 */
[----:B------:R-:W-:Y:S01]  /*7250*/  SHF.R.U32.HI R37, RZ, 0x3, R37 ;  /* 0x00000003ff257819 */ /* 0x000fe20000011625 */
[----:B------:R-:W-:Y:S01]  /*7260*/  BSSY B1, `(.L_x_15104) ;  /* 0x0000018000017945 */ /* 0x000fe20003800000 */
[----:B------:R-:W-:Y:S01]  /*7270*/  PRMT R45, R3, 0x7610, R45 ;  /* 0x00007610032d7816 */ /* 0x000fe2000000002d */
[----:B------:R-:W-:Y:S01]  /*7280*/  IMAD.MOV.U32 R3, RZ, RZ, R27 ;  /* 0x000000ffff037224 */ /* 0x000fe200078e001b */
[----:B------:R-:W-:-:S02]  /*7290*/  LOP3.LUT R0, R0, R37, RZ, 0x3c, !PT ;  /* 0x0000002500007212 */ /* 0x000fc400078e3cff */
[----:B------:R-:W-:Y:S01]  /*72a0*/  PRMT R46, R4, 0x5410, R5 ;  /* 0x00005410042e7816 */ /* 0x000fe20000000005 */
[----:B------:R-:W-:Y:S01]  /*72b0*/  IMAD.MOV.U32 R4, RZ, RZ, R28 ;  /* 0x000000ffff047224 */ /* 0x000fe200078e001c */
[----:B------:R-:W-:Y:S02]  /*72c0*/  PRMT R45, R45, 0x5410, R3 ;  /* 0x000054102d2d7816 */ /* 0x000fe40000000003 */
[----:B------:R-:W-:Y:S02]  /*72d0*/  PRMT R47, R6, 0x7610, R47 ;  /* 0x00007610062f7816 */ /* 0x000fe4000000002f */
[----:B------:R-:W-:Y:S02]  /*72e0*/  VIADDMNMX R41, R36, -R41, 0x80, PT ;  /* 0x0000008024297446 */ /* 0x000fe40003800929 */
[----:B------:R-:W-:Y:S02]  /*72f0*/  PRMT R48, R4, 0x7610, R48 ;  /* 0x0000761004307816 */ /* 0x000fe40000000030 */
[----:B------:R-:W-:-:S02]  /*7300*/  LOP3.LUT P2, RZ, R38, 0x4, RZ, 0xc0, !PT ;  /* 0x0000000426ff7812 */ /* 0x000fc4000784c0ff */
[----:B------:R-:W-:Y:S02]  /*7310*/  ISETP.GE.AND P1, PT, R206, R41, PT ;  /* 0x00000029ce00720c */ /* 0x000fe40003f26270 */
[----:B------:R-:W-:Y:S01]  /*7320*/  MOV R5, R29 ;  /* 0x0000001d00057202 */ /* 0x000fe20000000f00 */
        /* <DEDUP_REMOVED lines=10> */
[----:B-1----:R-:W-:Y:S06]  /*73d0*/  @!P0 BRA `(.L_x_15105) ;  /* 0x0000016400ac8947 */ /* 0x002fec0003800000 */
.L_x_15349:
[----:B------:R-:W-:Y:S05]  /*73e0*/  BSYNC B1 ;  /* 0x0000000000017941 */ /* 0x000fea0003800000 */
.L_x_15104:
        /* <DEDUP_REMOVED lines=10> */
[----:B0-----:R-:W-:Y:S02]  /*7490*/  SHF.R.U32.HI R11, RZ, 0x10, R31 ;  /* 0x00000010ff0b7819 */ /* 0x001fe4000001161f */
[----:B------:R-:W-:Y:S02]  /*74a0*/  SHF.R.U32.HI R34, RZ, 0x10, R33 ;  /* 0x00000010ff227819 */ /* 0x000fe40000011621 */
[----:B------:R-:W-:Y:S01]  /*74b0*/  SHF.R.U64 R39, R30, 0x10, R31 ;  /* 0x000000101e277819 */ /* 0x000fe2000000121f */
[----:B------:R-:W-:Y:S01]  /*74c0*/  HADD2.F32 R31, -RZ, R42.H0_H0 ;  /* 0x2000002aff1f7230 */ /* 0x000fe20000004100 */
[----:B------:R-:W-:Y:S01]  /*74d0*/  SHF.R.U64 R38, R32, 0x10, R33 ;  /* 0x0000001020267819 */ /* 0x000fe20000001221 */
[----:B------:R-:W-:Y:S02]  /*74e0*/  HADD2.F32 R34, -RZ, R34.H0_H0 ;  /* 0x20000022ff227230 */ /* 0x000fe40000004100 */
[----:B------:R-:W-:-:S02]  /*74f0*/  HADD2.F32 R32, -RZ, R11.H0_H0 ;  /* 0x2000000bff207230 */ /* 0x000fc40000004100 */
[----:B------:R-:W-:Y:S02]  /*7500*/  HADD2.F32 R33, -RZ, R44.H0_H0 ;  /* 0x2000002cff217230 */ /* 0x000fe40000004100 */
        /* <DEDUP_REMOVED lines=33> */
.L_x_15109:
[----:B------:R-:W-:Y:S05]  /*7720*/  BSYNC B2 ;  /* 0x0000000000027941 */ /* 0x000fea0003800000 */
.L_x_15108:
[----:B------:R-:W-:Y:S05]  /*7730*/  @P1 BRA `(.L_x_15107) ;  /* 0x0000000000a81947 */ /* 0x000fea0003800000 */
[----:B-1----:R-:W1:Y:S01]  /*7740*/  LDS.128 R4, [R0] ;  /* 0x0000000000047984 */ /* 0x002e620000000c00 */
        /* <DEDUP_REMOVED lines=41> */
.L_x_15107:
[----:B------:R-:W-:Y:S05]  /*79e0*/  BSYNC B1 ;  /* 0x0000000000017941 */ /* 0x000fea0003800000 */
.L_x_15106:
        /* <DEDUP_REMOVED lines=23> */
[--C-:B0-----:R-:W-:Y:S02]  /*7b60*/  HADD2.F32 R11, -RZ, R6.reuse.H0_H0 ;  /* 0x20000006ff0b7230 */ /* 0x101fe40000004100 */
[----:B------:R-:W-:Y:S01]  /*7b70*/  FMUL.FTZ R14, R4, R21 ;  /* 0x00000015040e7220 */ /* 0x000fe20000410000 */
[C---:B------:R-:W-:Y:S01]  /*7b80*/  FFMA.FTZ R28, R13.reuse, R20, -R28 ;  /* 0x000000140d1c7223 */ /* 0x040fe2000001081c */
[----:B------:R-:W-:Y:S01]  /*7b90*/  FFMA.FTZ R29, R13, R24, R25 ;  /* 0x000000180d1d7223 */ /* 0x000fe20000010019 */
[----:B------:R-:W-:-:S02]  /*7ba0*/  HADD2.F32 R12, -RZ, R6.H1_H1 ;  /* 0x30000006ff0c7230 */ /* 0x000fc40000004100 */
[-C--:B------:R-:W-:Y:S01]  /*7bb0*/  FMUL.FTZ R24, R4, R15.reuse ;  /* 0x0000000f04187220 */ /* 0x080fe20000410000 */
[C---:B------:R-:W-:Y:S01]  /*7bc0*/  FFMA.FTZ R20, R7.reuse, R15, -R14 ;  /* 0x0000000f07147223 */ /* 0x040fe2000001080e */
[--C-:B------:R-:W-:Y:S02]  /*7bd0*/  HADD2.F32 R6, -RZ, R5.reuse.H0_H0 ;  /* 0x20000005ff067230 */ /* 0x100fe40000004100 */
[----:B------:R-:W-:Y:S02]  /*7be0*/  HADD2.F32 R15, -RZ, R48.H1_H1 ;  /* 0x30000030ff0f7230 */ /* 0x000fe40000004100 */
[----:B------:R-:W-:Y:S01]  /*7bf0*/  FFMA.FTZ R21, R7, R21, R24 ;  /* 0x0000001507157223 */ /* 0x000fe20000010018 */
[----:B------:R-:W-:Y:S02]  /*7c00*/  HADD2.F32 R5, -RZ, R5.H1_H1 ;  /* 0x30000005ff057230 */ /* 0x000fe40000004100 */
[----:B------:R-:W-:Y:S02]  /*7c10*/  HADD2.F32 R13, -RZ, R46.H1_H1 ;  /* 0x3000002eff0d7230 */ /* 0x000fe40000004100 */
[----:B------:R-:W-:Y:S01]  /*7c20*/  FMUL.FTZ R24, R12, R15 ;  /* 0x0000000f0c187220 */ /* 0x000fe20000410000 */
[----:B------:R-:W-:-:S02]  /*7c30*/  HADD2.F32 R14, -RZ, R30.H0_H0 ;  /* 0x2000001eff0e7230 */ /* 0x000fc40000004100 */
[----:B------:R-:W-:Y:S02]  /*7c40*/  HADD2.F32 R4, -RZ, R31.H0_H0 ;  /* 0x2000001fff047230 */ /* 0x000fe40000004100 */
[-C--:B------:R-:W-:Y:S01]  /*7c50*/  FMUL.FTZ R12, R12, R13.reuse ;  /* 0x0000000d0c0c7220 */ /* 0x080fe20000410000 */
[----:B------:R-:W-:Y:S01]  /*7c60*/  FFMA.FTZ R24, R11, R13, -R24 ;  /* 0x0000000d0b187223 */ /* 0x000fe20000010818 */
[C---:B------:R-:W-:Y:S01]  /*7c70*/  FMUL.FTZ R7, R5.reuse, R14 ;  /* 0x0000000e05077220 */ /* 0x040fe20000410000 */
[-C--:B------:R-:W-:Y:S01]  /*7c80*/  FMUL.FTZ R25, R5, R4.reuse ;  /* 0x0000000405197220 */ /* 0x080fe20000410000 */
[----:B------:R-:W-:Y:S02]  /*7c90*/  FFMA.FTZ R11, R11, R15, R12 ;  /* 0x0000000f0b0b7223 */ /* 0x000fe4000001000c */
[C---:B------:R-:W-:Y:S01]  /*7ca0*/  FFMA.FTZ R5, R6.reuse, R4, -R7 ;  /* 0x0000000406057223 */ /* 0x040fe20000010807 */
[----:B------:R-:W-:Y:S01]  /*7cb0*/  F2FP.F16.F32.PACK_AB R7, R29, R28 ;  /* 0x0000001c1d07723e */ /* 0x000fe200000000ff */
[----:B------:R-:W-:Y:S01]  /*7cc0*/  FFMA.FTZ R14, R6, R14, R25 ;  /* 0x0000000e060e7223 */ /* 0x000fe20000010019 */
[----:B------:R-:W-:-:S02]  /*7cd0*/  F2FP.F16.F32.PACK_AB R4, R21, R20 ;  /* 0x000000141504723e */ /* 0x000fc400000000ff */
[----:B------:R-:W-:Y:S02]  /*7ce0*/  F2FP.F16.F32.PACK_AB R6, R11, R24 ;  /* 0x000000180b06723e */ /* 0x000fe400000000ff */
[----:B------:R-:W-:-:S05]  /*7cf0*/  F2FP.F16.F32.PACK_AB R5, R14, R5 ;  /* 0x000000050e05723e */ /* 0x000fca00000000ff */
[----:B------:R1:W-:Y:S02]  /*7d00*/  STS.128 [R3+0x1a400], R4 ;  /* 0x01a4000403007388 */ /* 0x0003e40000000c00 */
.L_x_15112:
[----:B------:R-:W-:Y:S05]  /*7d10*/  BSYNC B1 ;  /* 0x0000000000017941 */ /* 0x000fea0003800000 */
.L_x_15111:
[----:B------:R-:W-:Y:S05]  /*7d20*/  @P1 BRA `(.L_x_15110) ;  /* 0x0000001400dc1947 */ /* 0x000fea0003800000 */
[----:B-1----:R-:W0:Y:S01]  /*7d30*/  LDS.128 R4, [R0+0x2000] ;  /* 0x0020000000047984 */ /* 0x002e220000000c00 */
        /* <DEDUP_REMOVED lines=17> */
[C---:B------:R-:W-:Y:S01]  /*7e50*/  FFMA.FTZ R26, R9.reuse, R14, -R26 ;  /* 0x0000000e091a7223 */ /* 0x040fe2000001081a */
[----:B------:R-:W-:Y:S01]  /*7e60*/  FFMA.FTZ R21, R9, R20, R11 ;  /* 0x0000001409157223 */ /* 0x000fe2000001000b */
[-C--:B------:R-:W-:Y:S01]  /*7e70*/  FMUL.FTZ R14, R4, R12.reuse ;  /* 0x0000000c040e7220 */ /* 0x080fe20000410000 */
[C---:B------:R-:W-:Y:S01]  /*7e80*/  FFMA.FTZ R24, R3.reuse, R12, -R24 ;  /* 0x0000000c03187223 */ /* 0x040fe20000010818 */
[----:B------:R-:W-:Y:S02]  /*7e90*/  HADD2.F32 R6, -RZ, R5.H0_H0 ;  /* 0x20000005ff067230 */ /* 0x000fe40000004100 */
[----:B------:R-:W-:Y:S02]  /*7ea0*/  HADD2.F32 R12, -RZ, R47.H1_H1 ;  /* 0x3000002fff0c7230 */ /* 0x000fe40000004100 */
[----:B------:R-:W-:Y:S01]  /*7eb0*/  FFMA.FTZ R3, R3, R13, R14 ;  /* 0x0000000d03037223 */ /* 0x000fe2000001000e */
[----:B------:R-:W-:Y:S01]  /*7ec0*/  HADD2.F32 R9, -RZ, R45.H1_H1 ;  /* 0x3000002dff097230 */ /* 0x000fe20000004100 */
[----:B------:R-:W-:Y:S01]  /*7ed0*/  F2FP.F16.F32.PACK_AB R27, R21, R26 ;  /* 0x0000001a151b723e */ /* 0x000fe200000000ff */
[----:B------:R-:W-:-:S02]  /*7ee0*/  HADD2.F32 R5, -RZ, R5.H1_H1 ;  /* 0x30000005ff057230 */ /* 0x000fc40000004100 */
[C---:B------:R-:W-:Y:S01]  /*7ef0*/  FMUL.FTZ R14, R8.reuse, R12 ;  /* 0x0000000c080e7220 */ /* 0x040fe20000410000 */
[----:B------:R-:W-:Y:S02]  /*7f00*/  HADD2.F32 R11, -RZ, R15.H0_H0 ;  /* 0x2000000fff0b7230 */ /* 0x000fe40000004100 */
[-C--:B------:R-:W-:Y:S01]  /*7f10*/  FMUL.FTZ R15, R8, R9.reuse ;  /* 0x00000009080f7220 */ /* 0x080fe20000410000 */
[----:B------:R-:W-:Y:S02]  /*7f20*/  HADD2.F32 R4, -RZ, R25.H0_H0 ;  /* 0x20000019ff047230 */ /* 0x000fe40000004100 */
[----:B------:R-:W-:Y:S01]  /*7f30*/  FFMA.FTZ R14, R7, R9, -R14 ;  /* 0x00000009070e7223 */ /* 0x000fe2000001080e */
[----:B------:R-:W-:Y:S01]  /*7f40*/  F2FP.F16.F32.PACK_AB R24, R3, R24 ;  /* 0x000000180318723e */ /* 0x000fe200000000ff */
[----:B------:R-:W-:Y:S01]  /*7f50*/  FMUL.FTZ R13, R5, R11 ;  /* 0x0000000b050d7220 */ /* 0x000fe20000410000 */
[----:B------:R-:W-:Y:S01]  /*7f60*/  FFMA.FTZ R15, R7, R12, R15 ;  /* 0x0000000c070f7223 */ /* 0x000fe2000001000f */
[----:B------:R-:W-:-:S02]  /*7f70*/  FMUL.FTZ R8, R5, R4 ;  /* 0x0000000405087220 */ /* 0x000fc40000410000 */
[C---:B------:R-:W-:Y:S02]  /*7f80*/  FFMA.FTZ R13, R6.reuse, R4, -R13 ;  /* 0x00000004060d7223 */ /* 0x040fe4000001080d */
[----:B------:R-:W-:Y:S01]  /*7f90*/  FFMA.FTZ R8, R6, R11, R8 ;  /* 0x0000000b06087223 */ /* 0x000fe20000010008 */
[----:B------:R-:W-:-:S04]  /*7fa0*/  F2FP.F16.F32.PACK_AB R26, R15, R14 ;  /* 0x0000000e0f1a723e */ /* 0x000fc800000000ff */
[----:B------:R-:W-:-:S05]  /*7fb0*/  F2FP.F16.F32.PACK_AB R25, R8, R13 ;  /* 0x0000000d0819723e */ /* 0x000fca00000000ff */
[----:B------:R2:W-:Y:S01]  /*7fc0*/  STS.128 [R0+0x2000], R24 ;  /* 0x0020001800007388 */ /* 0x0005e20000000c00 */
[----:B------:R-:W-:Y:S05]  /*7fd0*/  BRA `(.L_x_15110) ;  /* 0x0000001400307947 */ /* 0x000fea0003800000 */
.L_x_15097:
[----:B------:R-:W1:Y:S01]  /*7fe0*/  S2R R0, SR_TID.X ;  /* 0x0000000000007919 */ /* 0x000e620000002100 */
[----:B------:R-:W2:Y:S01]  /*7ff0*/  LDC R30, c[0x0][0x448] ;  /* 0x00011200ff1e7b82 */ /* 0x000ea20000000800 */
[----:B------:R-:W-:Y:S01]  /*8000*/  ULDC.64 UR4, c[0x0][0x3f8] ;  /* 0x0000fe0000047ab9 */ /* 0x000fe20000000a00 */
[----:B------:R-:W-:Y:S01]  /*8010*/  ULDC.64 UR6, c[0x0][0x408] ;  /* 0x0001020000067ab9 */ /* 0x000fe20000000a00 */
[----:B------:R-:W-:Y:S01]  /*8020*/  MOV R4, R26 ;  /* 0x0000001a00047202 */ /* 0x000fe20000000f00 */
[----:B------:R-:W-:Y:S02]  /*8030*/  IMAD.MOV.U32 R20, RZ, RZ, R24 ;  /* 0x000000ffff147224 */ /* 0x000fe400078e0018 */
[----:B------:R-:W-:Y:S01]  /*8040*/  IMAD.MOV.U32 R21, RZ, RZ, R29 ;  /* 0x000000ffff157224 */ /* 0x000fe200078e001d */
[----:B--2---:R-:W-:Y:S01]  /*8050*/  ISETP.NE.AND P0, PT, R30, 0x1, PT ;  /* 0x000000011e00780c */ /* 0x004fe20003f05270 */
[----:B-1----:R-:W-:-:S05]  /*8060*/  VIADD R0, R0, 0xffffff80 ;  /* 0xffffff8000007836 */ /* 0x002fca0000000000 */
[----:B------:R-:W-:-:S07]  /*8070*/  SHF.R.S32.HI R3, RZ, 0x1f, R0 ;  /* 0x0000001fff037819 */ /* 0x000fce0000011400 */
[----:B------:R-:W1:Y:S01]  /*8080*/  @P0 LDC R5, c[0x0][0x450] ;  /* 0x00011400ff050b82 */ /* 0x000e620000000800 */
[----:B------:R-:W-:-:S04]  /*8090*/  LEA.HI R3, R3, R0, RZ, 0x2 ;  /* 0x0000000003037211 */ /* 0x000fc800078f10ff */
[----:B------:R-:W-:-:S05]  /*80a0*/  LOP3.LUT R3, R3, 0xfffffffc, RZ, 0xc0, !PT ;  /* 0xfffffffc03037812 */ /* 0x000fca00078ec0ff */
[----:B------:R-:W-:Y:S02]  /*80b0*/  IMAD.IADD R3, R0, 0x1, -R3 ;  /* 0x0000000100037824 */ /* 0x000fe400078e0a03 */
[----:B------:R-:W2:Y:S02]  /*80c0*/  @P0 LDC R0, c[0x0][0x44c] ;  /* 0x00011300ff000b82 */ /* 0x000ea40000000800 */
[----:B------:R-:W-:-:S04]  /*80d0*/  IMAD R3, R3, 0x40, R35 ;  /* 0x0000004003037824 */ /* 0x000fc800078e0223 */
[----:B--2---:R-:W-:-:S05]  /*80e0*/  @P0 IMAD.HI.U32 R0, R3, R0, RZ ;  /* 0x0000000003000227 */ /* 0x004fca00078e00ff */
        /* <DEDUP_REMOVED lines=19> */
[----:B------:R-:W1:Y:S01]  /*8220*/  LDC R31, c[0x0][0x3f4] ;  /* 0x0000fd00ff1f7b82 */ /* 0x000e620000000800 */
[----:B------:R-:W2:Y:S01]  /*8230*/  SHFL.IDX PT, R3, R10, RZ, 0x1c1f ;  /* 0x001c1fff0a037589 */ /* 0x000ea200000e0000 */
[----:B------:R-:W-:-:S03]  /*8240*/  IMAD R30, R219, R30, RZ ;  /* 0x0000001edb1e7224 */ /* 0x000fc600078e02ff */
[----:B------:R-:W3:Y:S04]  /*8250*/  SHFL.IDX PT, R0, R20, RZ, 0x1c1f ;  /* 0x001c1fff14007589 */ /* 0x000ee800000e0000 */
[----:B------:R-:W4:Y:S04]  /*8260*/  SHFL.IDX PT, R14, R28, RZ, 0x1c1f ;  /* 0x001c1fff1c0e7589 */ /* 0x000f2800000e0000 */
[----:B------:R-:W5:Y:S01]  /*8270*/  SHFL.IDX PT, R8, R29, RZ, 0x1c1f ;  /* 0x001c1fff1d087589 */ /* 0x000f6200000e0000 */
[----:B-1----:R-:W-:-:S04]  /*8280*/  ISETP.GE.AND P0, PT, R16, R31, PT ;  /* 0x0000001f1000720c */ /* 0x002fc80003f06270 */
[----:B------:R-:W-:-:S13]  /*8290*/  ISETP.GE.OR P1, PT, R35, R30, P0 ;  /* 0x0000001e2300720c */ /* 0x000fda0000726670 */
[C---:B------:R-:W-:Y:S01]  /*82a0*/  @!P1 IMAD.SHL.U32 R9, R16.reuse, 0x2, RZ ;  /* 0x0000000210099824 */ /* 0x040fe200078e00ff */
[----:B------:R-:W-:-:S04]  /*82b0*/  @!P1 SHF.L.U64.HI R21, R16, 0x1, R17 ;  /* 0x0000000110159819 */ /* 0x000fc80000010211 */
[----:B--2---:R-:W-:-:S05]  /*82c0*/  @!P1 IADD3 R4, P2, R3, R9, RZ ;  /* 0x0000000903049210 */ /* 0x004fca0007f5e0ff */
[----:B---3--:R-:W-:Y:S01]  /*82d0*/  @!P1 IMAD.X R5, R0, 0x1, R21, P2 ;  /* 0x0000000100059824 */ /* 0x008fe200010e0615 */
[----:B----4-:R-:W-:-:S05]  /*82e0*/  @!P1 IADD3 R14, P2, R14, R9, RZ ;  /* 0x000000090e0e9210 */ /* 0x010fca0007f5e0ff */
[----:B-----5:R-:W-:Y:S01]  /*82f0*/  @!P1 IMAD.X R3, R8, 0x1, R21, P2 ;  /* 0x0000000108039824 */ /* 0x020fe200010e0615 */
[----:B------:R-:W2:Y:S03]  /*8300*/  @!P1 LD.E.128 R4, desc[UR42][R4.64] ;  /* 0x0000002a04049980 */ /* 0x000ea6000c101d00 */
[----:B------:R-:W-:-:S05]  /*8310*/  @!P1 IMAD.MOV.U32 R15, RZ, RZ, R3 ;  /* 0x000000ffff0f9224 */ /* 0x000fca00078e0003 */
[----:B------:R1:W3:Y:S01]  /*8320*/  @!P1 LD.E.128 R24, desc[UR42][R14.64] ;  /* 0x0000002a0e189980 */ /* 0x0002e2000c101d00 */
[----:B------:R-:W-:Y:S02]  /*8330*/  CS2R R38, SRZ ;  /* 0x0000000000267805 */ /* 0x000fe4000001ff00 */
[----:B------:R-:W-:Y:S01]  /*8340*/  CS2R R36, SRZ ;  /* 0x0000000000247805 */ /* 0x000fe2000001ff00 */
[----:B------:R-:W4:Y:S04]  /*8350*/  SHFL.IDX PT, R8, R29, 0x1, 0x1c1f ;  /* 0x003c1f001d087f89 */ /* 0x000f2800000e0000 */
[----:B-1----:R-:W1:Y:S01]  /*8360*/  SHFL.IDX PT, R14, R28, 0x1, 0x1c1f ;  /* 0x003c1f001c0e7f89 */ /* 0x002e6200000e0000 */
[----:B--2---:R-:W-:Y:S02]  /*8370*/  @!P1 IMAD.MOV.U32 R39, RZ, RZ, R5 ;  /* 0x000000ffff279224 */ /* 0x004fe400078e0005 */
[----:B------:R-:W-:-:S02]  /*8380*/  @!P1 IMAD.MOV.U32 R36, RZ, RZ, R6 ;  /* 0x000000ffff249224 */ /* 0x000fc400078e0006 */
[----:B------:R-:W-:Y:S01]  /*8390*/  @!P1 IMAD.MOV.U32 R37, RZ, RZ, R7 ;  /* 0x000000ffff259224 */ /* 0x000fe200078e0007 */
[----:B------:R-:W-:Y:S01]  /*83a0*/  CS2R R6, SRZ ;  /* 0x0000000000067805 */ /* 0x000fe2000001ff00 */
[----:B------:R-:W-:Y:S01]  /*83b0*/  @!P1 IMAD.MOV.U32 R38, RZ, RZ, R4 ;  /* 0x000000ffff269224 */ /* 0x000fe200078e0004 */
[----:B------:R-:W-:Y:S01]  /*83c0*/  CS2R R4, SRZ ;  /* 0x0000000000047805 */ /* 0x000fe2000001ff00 */
[----:B------:R-:W-:Y:S02]  /*83d0*/  IMAD.MOV.U32 R3, RZ, RZ, R39 ;  /* 0x000000ffff037224 */ /* 0x000fe400078e0027 */
[----:B------:R-:W-:Y:S01]  /*83e0*/  IMAD.MOV.U32 R9, RZ, RZ, R36 ;  /* 0x000000ffff097224 */ /* 0x000fe200078e0024 */
[----:B------:R-:W-:Y:S01]  /*83f0*/  MOV R0, R38 ;  /* 0x0000002600007202 */ /* 0x000fe20000000f00 */
[----:B------:R-:W-:Y:S01]  /*8400*/  IMAD.MOV.U32 R11, RZ, RZ, R37 ;  /* 0x000000ffff0b7224 */ /* 0x000fe200078e0025 */
[----:B------:R-:W-:Y:S01]  /*8410*/  PRMT R40, R3, 0x7610, R40 ;  /* 0x0000761003287816 */ /* 0x000fe20000000028 */
[----:B---3--:R-:W-:Y:S01]  /*8420*/  @!P1 IMAD.MOV.U32 R6, RZ, RZ, R24 ;  /* 0x000000ffff069224 */ /* 0x008fe200078e0018 */
[----:B------:R2:W3:Y:S01]  /*8430*/  SHFL.IDX PT, R3, R10, 0x1, 0x1c1f ;  /* 0x003c1f000a037f89 */ /* 0x0004e200000e0000 */
[----:B------:R-:W-:Y:S01]  /*8440*/  @!P1 IMAD.MOV.U32 R7, RZ, RZ, R25 ;  /* 0x000000ffff079224 */ /* 0x000fe200078e0019 */
[----:B------:R-:W-:Y:S01]  /*8450*/  PRMT R9, R9, 0x5410, R11 ;  /* 0x0000541009097816 */ /* 0x000fe2000000000b */
[----:B------:R-:W-:Y:S01]  /*8460*/  @!P1 IMAD.MOV.U32 R4, RZ, RZ, R26 ;  /* 0x000000ffff049224 */ /* 0x000fe200078e001a */
[----:B------:R-:W-:Y:S01]  /*8470*/  PRMT R52, R52, 0x5410, R0 ;  /* 0x0000541034347816 */ /* 0x000fe20000000000 */
[----:B------:R-:W-:Y:S01]  /*8480*/  @!P1 IMAD.MOV.U32 R5, RZ, RZ, R27 ;  /* 0x000000ffff059224 */ /* 0x000fe200078e001b */
[----:B------:R5:W1:Y:S01]  /*8490*/  SHFL.IDX PT, R0, R20, 0x1, 0x1c1f ;  /* 0x003c1f0014007f89 */ /* 0x000a6200000e0000 */
[----:B------:R-:W-:Y:S01]  /*84a0*/  IMAD.MOV.U32 R11, RZ, RZ, R7 ;  /* 0x000000ffff0b7224 */ /* 0x000fe200078e0007 */
[----:B--2---:R-:W-:Y:S01]  /*84b0*/  MOV R10, R6 ;  /* 0x00000006000a7202 */ /* 0x004fe20000000f00 */
[----:B------:R-:W-:Y:S01]  /*84c0*/  IMAD.MOV.U32 R12, RZ, RZ, R4 ;  /* 0x000000ffff0c7224 */ /* 0x000fe200078e0004 */
[----:B------:R-:W-:Y:S01]  /*84d0*/  CS2R R24, SRZ ;  /* 0x0000000000187805 */ /* 0x000fe2000001ff00 */
[----:B0-----:R-:W-:-:S03]  /*84e0*/  IMAD.MOV.U32 R13, RZ, RZ, R5 ;  /* 0x000000ffff0d7224 */ /* 0x001fc600078e0005 */
[----:B------:R-:W-:Y:S02]  /*84f0*/  PRMT R51, R10, 0x5410, R12 ;  /* 0x000054100a337816 */ /* 0x000fe4000000000c */
[----:B-----5:R-:W-:Y:S02]  /*8500*/  PRMT R20, R11, 0x7610, R20 ;  /* 0x000076100b147816 */ /* 0x020fe40000000014 */
[----:B----4-:R-:W-:-:S07]  /*8510*/  PRMT R52, R13, 0x7610, R52 ;  /* 0x000076100d347816 */ /* 0x010fce0000000034 */
.L_x_15359:
[----:B------:R-:W2:Y:S01]  /*8520*/  LDL R11, [R1+0x98] ;  /* 0x00009800010b7983 */ /* 0x000ea20000100800 */
[----:B------:R-:W-:Y:S01]  /*8530*/  VIADD R35, R35, 0x40 ;  /* 0x0000004023237836 */ /* 0x000fe20000000000 */
[----:B------:R-:W-:Y:S01]  /*8540*/  BSSY B1, `(.L_x_15114) ;  /* 0x0000016000017945 */ /* 0x000fe20003800000 */
[----:B------:R-:W-:Y:S02]  /*8550*/  CS2R R26, SRZ ;  /* 0x00000000001a7805 */ /* 0x000fe4000001ff00 */
[----:B------:R-:W-:Y:S02]  /*8560*/  CS2R R32, SRZ ;  /* 0x0000000000207805 */ /* 0x000fe4000001ff00 */
[----:B------:R-:W-:Y:S02]  /*8570*/  ISETP.GE.AND P1, PT, R35, R30, PT ;  /* 0x0000001e2300720c */ /* 0x000fe40003f26270 */
[----:B------:R-:W-:Y:S02]  /*8580*/  CS2R R34, SRZ ;  /* 0x0000000000227805 */ /* 0x000fe4000001ff00 */
[----:B--2---:R-:W-:-:S04]  /*8590*/  LEA.HI R10, R11, R11, RZ, 0x1 ;  /* 0x0000000b0b0a7211 */ /* 0x004fc800078f08ff */
[----:B------:R-:W-:-:S05]  /*85a0*/  LOP3.LUT R10, R10, 0xfffffffe, RZ, 0xc0, !PT ;  /* 0xfffffffe0a0a7812 */ /* 0x000fca00078ec0ff */
[----:B------:R-:W-:-:S05]  /*85b0*/  IMAD.IADD R10, R11, 0x1, -R10 ;  /* 0x000000010b0a7824 */ /* 0x000fca00078e0a0a */
        /* <DEDUP_REMOVED lines=9> */
[----:B-1----:R-:W-:-:S03]  /*8650*/  IADD3 R14, P2, R14, R15, RZ ;  /* 0x0000000f0e0e7210 */ /* 0x002fc60007f5e0ff */
[--C-:B------:R-:W-:Y:S02]  /*8660*/  IMAD.X R33, R0, 0x1, R13.reuse, P1 ;  /* 0x0000000100217824 */ /* 0x100fe400008e060d */
[----:B------:R-:W-:-:S04]  /*8670*/  IMAD.X R15, R8, 0x1, R13, P2 ;  /* 0x00000001080f7824 */ /* 0x000fc800010e060d */
[----:B------:R-:W5:Y:S04]  /*8680*/  LD.E.128 R32, desc[UR42][R32.64] ;  /* 0x0000002a20207980 */ /* 0x000f68000c101d00 */
[----:B------:R0:W5:Y:S02]  /*8690*/  LD.E.128 R24, desc[UR42][R14.64] ;  /* 0x0000002a0e187980 */ /* 0x000164000c101d00 */
.L_x_15115:
[----:B------:R-:W-:Y:S05]  /*86a0*/  BSYNC B1 ;  /* 0x0000000000017941 */ /* 0x000fea0003800000 */
.L_x_15114:
[----:B-1----:R-:W3:Y:S01]  /*86b0*/  LDL R0, [R1+0x6c] ;  /* 0x00006c0001007983 */ /* 0x002ee20000100800 */
[----:B------:R-:W1:Y:S01]  /*86c0*/  SYNCS.PHASECHK.TRANS64.TRYWAIT P1, [R22+URZ+0x32400], R11 ;  /* 0x0324000b160075a7 */ /* 0x000e62000802017f */
[----:B------:R-:W-:Y:S01]  /*86d0*/  VIADD R12, R206, 0x40 ;  /* 0x00000040ce0c7836 */ /* 0x000fe20000000000 */
[----:B------:R-:W-:Y:S01]  /*86e0*/  BSSY B1, `(.L_x_15116) ;  /* 0x000000f000017945 */ /* 0x000fe20003800000 */
[----:B-----5:R-:W-:Y:S01]  /*86f0*/  IMAD.MOV.U32 R8, RZ, RZ, R25 ;  /* 0x000000ffff087224 */ /* 0x020fe200078e0019 */
[----:B---3--:R-:W-:Y:S02]  /*8700*/  VIADDMNMX R3, R30, -R0, 0x80, PT ;  /* 0x000000801e037446 */ /* 0x008fe40003800900 */
[----:B------:R-:W-:Y:S02]  /*8710*/  MOV R0, R24 ;  /* 0x0000001800007202 */ /* 0x000fe40000000f00 */
[-C--:B------:R-:W-:Y:S02]  /*8720*/  ISETP.GE.OR P2, PT, R206, R3.reuse, P0 ;  /* 0x00000003ce00720c */ /* 0x080fe40000746670 */
        /* <DEDUP_REMOVED lines=9> */
[----:B-1----:R-:W-:Y:S06]  /*87c0*/  @!P1 BRA `(.L_x_15117) ;  /* 0x0000015800289947 */ /* 0x002fec0003800000 */
.L_x_15360:
[----:B------:R-:W-:Y:S05]  /*87d0*/  BSYNC B1 ;  /* 0x0000000000017941 */ /* 0x000fea0003800000 */
.L_x_15116:
[----:B------:R-:W-:Y:S01]  /*87e0*/  BSSY B1, `(.L_x_15118) ;  /* 0x0000069000017945 */ /* 0x000fe20003800000 */
[----:B------:R-:W-:Y:S01]  /*87f0*/  IMAD.MOV.U32 R56, RZ, RZ, R34 ;  /* 0x000000ffff387224 */ /* 0x000fe200078e0022 */
[----:B------:R-:W-:Y:S01]  /*8800*/  LOP3.LUT R0, R0, 0x38, RZ, 0xc0, !PT ;  /* 0x0000003800007812 */ /* 0x000fe200078ec0ff */
[----:B------:R-:W-:Y:S01]  /*8810*/  IMAD.MOV.U32 R57, RZ, RZ, R35 ;  /* 0x000000ffff397224 */ /* 0x000fe200078e0023 */
[----:B------:R-:W-:Y:S06]  /*8820*/  @P2 BRA `(.L_x_15119) ;  /* 0x0000000400902947 */ /* 0x000fec0003800000 */
[----:B------:R-:W2:Y:S01]  /*8830*/  LDL R3, [R1+0x9c] ;  /* 0x00009c0001037983 */ /* 0x000ea20000100800 */
[--C-:B------:R-:W-:Y:S02]  /*8840*/  SHF.R.U64 R49, R36, 0x10, R37.reuse ;  /* 0x0000001024317819 */ /* 0x100fe40000001225 */
[----:B------:R-:W-:Y:S01]  /*8850*/  SHF.R.U32.HI R44, RZ, 0x10, R37 ;  /* 0x00000010ff2c7819 */ /* 0x000fe20000011625 */
[----:B------:R-:W3:Y:S01]  /*8860*/  S2R R8, SR_TID.X ;  /* 0x0000000000087919 */ /* 0x000ee20000002100 */
[----:B------:R-:W-:Y:S01]  /*8870*/  SHF.R.U64 R50, R38, 0x10, R39 ;  /* 0x0000001026327819 */ /* 0x000fe20000001227 */
[----:B------:R-:W-:Y:S01]  /*8880*/  HADD2.F32 R37, -RZ, R20.H0_H0 ;  /* 0x20000014ff257230 */ /* 0x000fe20000004100 */
[----:B------:R-:W-:Y:S02]  /*8890*/  SHF.R.U32.HI R38, RZ, 0x10, R7 ;  /* 0x00000010ff267819 */ /* 0x000fe40000011607 */
[----:B------:R-:W-:Y:S02]  /*88a0*/  SHF.R.U64 R47, R4, 0x10, R5 ;  /* 0x00000010042f7819 */ /* 0x000fe40000001205 */
[----:B------:R-:W-:Y:S01]  /*88b0*/  SHF.R.U32.HI R46, RZ, 0x10, R39 ;  /* 0x00000010ff2e7819 */ /* 0x000fe20000011627 */
[----:B------:R-:W-:Y:S01]  /*88c0*/  HADD2.F32 R36, -RZ, R38.H0_H0 ;  /* 0x20000026ff247230 */ /* 0x000fe20000004100 */
[----:B------:R-:W-:-:S02]  /*88d0*/  SHF.R.U32.HI R42, RZ, 0x10, R5 ;  /* 0x00000010ff2a7819 */ /* 0x000fc40000011605 */
[----:B------:R-:W-:Y:S01]  /*88e0*/  SHF.R.U64 R48, R6, 0x10, R7 ;  /* 0x0000001006307819 */ /* 0x000fe20000001207 */
[----:B---3--:R-:W-:-:S05]  /*88f0*/  VIADD R8, R8, 0xffffff80 ;  /* 0xffffff8008087836 */ /* 0x008fca0000000000 */
[----:B------:R-:W-:-:S04]  /*8900*/  SHF.R.S32.HI R21, RZ, 0x1f, R8 ;  /* 0x0000001fff157819 */ /* 0x000fc80000011408 */
[----:B------:R-:W-:-:S04]  /*8910*/  LEA.HI R21, R21, R8, RZ, 0x5 ;  /* 0x0000000815157211 */ /* 0x000fc800078f28ff */
[----:B------:R-:W-:Y:S02]  /*8920*/  SHF.R.S32.HI R21, RZ, 0x5, R21 ;  /* 0x00000005ff157819 */ /* 0x000fe40000011415 */
[----:B--2---:R-:W-:-:S04]  /*8930*/  SHF.L.U32 R3, R3, 0x6, RZ ;  /* 0x0000000603037819 */ /* 0x004fc800000006ff */
[----:B-1----:R-:W-:-:S04]  /*8940*/  LOP3.LUT R11, R3, 0x1c0, RZ, 0xc0, !PT ;  /* 0x000001c0030b7812 */ /* 0x002fc800078ec0ff */
[----:B------:R-:W-:Y:S02]  /*8950*/  LOP3.LUT R3, R11, 0x38, R16, 0xf8, !PT ;  /* 0x000000380b037812 */ /* 0x000fe400078ef810 */
[----:B------:R-:W-:-:S04]  /*8960*/  SHF.R.U32.HI R8, RZ, 0x3, R11 ;  /* 0x00000003ff087819 */ /* 0x000fc8000001160b */
[----:B------:R-:W-:-:S05]  /*8970*/  LOP3.LUT R3, R3, R8, RZ, 0x3c, !PT ;  /* 0x0000000803037212 */ /* 0x000fca00078e3cff */
[----:B------:R-:W-:-:S04]  /*8980*/  IMAD R3, R21, 0x200, R3 ;  /* 0x0000020015037824 */ /* 0x000fc800078e0203 */
[----:B------:R-:W-:Y:S01]  /*8990*/  IMAD R43, R3, 0x2, R22 ;  /* 0x00000002032b7824 */ /* 0x000fe200078e0216 */
[----:B------:R-:W-:-:S04]  /*89a0*/  LOP3.LUT R3, R8, R0, R11, 0x1e, !PT ;  /* 0x0000000008037212 */ /* 0x000fc800078e1e0b */
[----:B0-----:R-:W0:Y:S01]  /*89b0*/  LDS.128 R12, [R43+0x18400] ;  /* 0x018400002b0c7984 */ /* 0x001e220000000c00 */
[----:B------:R-:W-:Y:S02]  /*89c0*/  IMAD R3, R21, 0x200, R3 ;  /* 0x0000020015037824 */ /* 0x000fe400078e0203 */
[----:B------:R-:W-:Y:S02]  /*89d0*/  HADD2.F32 R21, -RZ, R40.H0_H0 ;  /* 0x20000028ff157230 */ /* 0x000fe40000004100 */
[----:B------:R-:W-:-:S05]  /*89e0*/  IMAD R45, R3, 0x2, R22 ;  /* 0x00000002032d7824 */ /* 0x000fca00078e0216 */
[----:B------:R-:W1:Y:S01]  /*89f0*/  LDS.128 R28, [R45+0x18400] ;  /* 0x018400002d1c7984 */ /* 0x000e620000000c00 */
[--C-:B0-----:R-:W-:Y:S02]  /*8a00*/  HADD2.F32 R4, -RZ, R13.reuse.H0_H0 ;  /* 0x2000000dff047230 */ /* 0x101fe40000004100 */
[----:B------:R-:W-:Y:S02]  /*8a10*/  HADD2.F32 R13, -RZ, R13.H1_H1 ;  /* 0x3000000dff0d7230 */ /* 0x000fe40000004100 */
[--C-:B------:R-:W-:Y:S02]  /*8a20*/  HADD2.F32 R6, -RZ, R15.reuse.H0_H0 ;  /* 0x2000000fff067230 */ /* 0x100fe40000004100 */
[----:B------:R-:W-:Y:S02]  /*8a30*/  HADD2.F32 R15, -RZ, R15.H1_H1 ;  /* 0x3000000fff0f7230 */ /* 0x000fe40000004100 */
[----:B------:R-:W-:Y:S02]  /*8a40*/  HADD2.F32 R3, -RZ, R12.H0_H0 ;  /* 0x2000000cff037230 */ /* 0x000fe40000004100 */
[----:B-1----:R-:W-:-:S02]  /*8a50*/  HADD2.F32 R8, -RZ, R29.H0_H0 ;  /* 0x2000001dff087230 */ /* 0x002fc40000004100 */
        /* <DEDUP_REMOVED lines=9> */
[----:B------:R-:W-:Y:S02]  /*8af0*/  HADD2.F32 R21, -RZ, R9.H1_H1 ;  /* 0x30000009ff157230 */ /* 0x000fe40000004100 */
[-C--:B------:R-:W-:Y:S01]  /*8b00*/  FMUL.FTZ R4, R29, R8.reuse ;  /* 0x000000081d047220 */ /* 0x080fe20000410000 */
[----:B------:R-:W-:Y:S01]  /*8b10*/  FFMA.FTZ R29, R13, R8, -R38 ;  /* 0x000000080d1d7223 */ /* 0x000fe20000010826 */
[C---:B------:R-:W-:Y:S01]  /*8b20*/  FMUL.FTZ R37, R20.reuse, R39 ;  /* 0x0000002714257220 */ /* 0x040fe20000410000 */
[----:B------:R-:W-:Y:S02]  /*8b30*/  HADD2.F32 R31, -RZ, R31.H1_H1 ;  /* 0x3000001fff1f7230 */ /* 0x000fe40000004100 */
[-C--:B------:R-:W-:Y:S01]  /*8b40*/  FMUL.FTZ R20, R20, R21.reuse ;  /* 0x0000001514147220 */ /* 0x080fe20000410000 */
[----:B------:R-:W-:Y:S02]  /*8b50*/  HADD2.F32 R38, -RZ, R42.H0_H0 ;  /* 0x2000002aff267230 */ /* 0x000fe40000004100 */
[----:B------:R-:W-:Y:S01]  /*8b60*/  FFMA.FTZ R37, R6, R21, -R37 ;  /* 0x0000001506257223 */ /* 0x000fe20000010825 */
[----:B------:R-:W-:-:S02]  /*8b70*/  HADD2.F32 R8, -RZ, R44.H0_H0 ;  /* 0x2000002cff087230 */ /* 0x000fc40000004100 */
[----:B------:R-:W-:Y:S01]  /*8b80*/  FFMA.FTZ R39, R6, R39, R20 ;  /* 0x0000002706277223 */ /* 0x000fe20000010014 */
[----:B------:R-:W-:Y:S02]  /*8b90*/  HADD2.F32 R7, -RZ, R28.H0_H0 ;  /* 0x2000001cff077230 */ /* 0x000fe40000004100 */
[----:B------:R-:W-:Y:S01]  /*8ba0*/  FMUL.FTZ R6, R31, R38 ;  /* 0x000000261f067220 */ /* 0x000fe20000410000 */
[----:B------:R-:W-:Y:S02]  /*8bb0*/  HADD2.F32 R20, -RZ, R51.H0_H0 ;  /* 0x20000033ff147230 */ /* 0x000fe40000004100 */
        /* <DEDUP_REMOVED lines=8> */
[----:B------:R-:W-:Y:S02]  /*8c40*/  HADD2.F32 R6, -RZ, R9.H0_H0 ;  /* 0x20000009ff067230 */ /* 0x000fe40000004100 */
[----:B------:R-:W-:Y:S01]  /*8c50*/  FFMA.FTZ R46, R15, R38, R46 ;  /* 0x000000260f2e7223 */ /* 0x000fe2000001002e */
[----:B------:R-:W-:Y:S01]  /*8c60*/  FFMA.FTZ R4, R3, R4, -R36 ;  /* 0x0000000403047223 */ /* 0x000fe20000010824 */
[----:B------:R-:W-:Y:S02]  /*8c70*/  HADD2.F32 R5, -RZ, R14.H0_H0 ;  /* 0x2000000eff057230 */ /* 0x000fe40000004100 */
[C---:B------:R-:W-:Y:S01]  /*8c80*/  FMUL.FTZ R38, R11.reuse, R8 ;  /* 0x000000080b267220 */ /* 0x040fe20000410000 */
[----:B------:R-:W-:Y:S01]  /*8c90*/  FMUL.FTZ R36, R11, R6 ;  /* 0x000000060b247220 */ /* 0x000fe20000410000 */
[----:B------:R-:W-:-:S02]  /*8ca0*/  HADD2.F32 R28, -RZ, R28.H1_H1 ;  /* 0x3000001cff1c7230 */ /* 0x000fc40000004100 */
[----:B------:R-:W-:Y:S01]  /*8cb0*/  FFMA.FTZ R20, R3, R20, R7 ;  /* 0x0000001403147223 */ /* 0x000fe20000010007 */
[----:B------:R-:W-:Y:S02]  /*8cc0*/  HADD2.F32 R30, -RZ, R30.H1_H1 ;  /* 0x3000001eff1e7230 */ /* 0x000fe40000004100 */
[C---:B------:R-:W-:Y:S01]  /*8cd0*/  FFMA.FTZ R6, R5.reuse, R6, -R38 ;  /* 0x0000000605067223 */ /* 0x040fe20000010826 */
[----:B------:R-:W-:Y:S02]  /*8ce0*/  HADD2.F32 R9, -RZ, R48.H0_H0 ;  /* 0x20000030ff097230 */ /* 0x000fe40000004100 */
[----:B------:R-:W-:Y:S01]  /*8cf0*/  FFMA.FTZ R36, R5, R8, R36 ;  /* 0x0000000805247223 */ /* 0x000fe20000010024 */
[----:B------:R-:W-:Y:S01]  /*8d00*/  HADD2.F32 R11, -RZ, R47.H0_H0 ;  /* 0x2000002fff0b7230 */ /* 0x000fe20000004100 */
[----:B------:R-:W-:Y:S01]  /*8d10*/  F2FP.F16.F32.PACK_AB R15, R46, R39 ;  /* 0x000000272e0f723e */ /* 0x000fe200000000ff */
        /* <DEDUP_REMOVED lines=19> */
[----:B------:R-:W-:-:S05]  /*8e50*/  F2FP.F16.F32.PACK_AB R14, R11, R36 ;  /* 0x000000240b0e723e */ /* 0x000fca00000000ff */
[----:B------:R2:W-:Y:S02]  /*8e60*/  STS.128 [R45+0x18400], R12 ;  /* 0x0184000c2d007388 */ /* 0x0005e40000000c00 */
.L_x_15119:
[----:B------:R-:W-:Y:S05]  /*8e70*/  BSYNC B1 ;  /* 0x0000000000017941 */ /* 0x000fea0003800000 */
.L_x_15118:
[----:B------:R-:W-:Y:S01]  /*8e80*/  PRMT R41, R56, 0x5410, R57 ;  /* 0x0000541038297816 */ /* 0x000fe20000000039 */
[----:B------:R-:W-:Y:S06]  /*8e90*/  @P0 BRA `(.L_x_15110) ;  /* 0x0000000400800947 */ /* 0x000fec0003800000 */
[----:B------:R-:W3:Y:S01]  /*8ea0*/  LDL R3, [R1+0x84] ;  /* 0x0000840001037983 */ /* 0x000ee20000100800 */
[C---:B--2---:R-:W-:Y:S02]  /*8eb0*/  VIADD R4, R206.reuse, 0x40 ;  /* 0x00000040ce047836 */ /* 0x044fe40000000000 */
[----:B------:R-:W-:Y:S01]  /*8ec0*/  VIADD R5, R206, 0x40 ;  /* 0x00000040ce057836 */ /* 0x000fe20000000000 */
[----:B------:R-:W2:Y:S01]  /*8ed0*/  LDL R42, [R1+0xa0] ;  /* 0x0000a000012a7983 */ /* 0x000ea20000100800 */
[----:B------:R-:W-:Y:S02]  /*8ee0*/  IMAD.SHL.U32 R4, R4, 0x40, RZ ;  /* 0x0000004004047824 */ /* 0x000fe400078e00ff */
[----:B------:R-:W-:-:S03]  /*8ef0*/  IMAD.SHL.U32 R5, R5, 0x40, RZ ;  /* 0x0000004005057824 */ /* 0x000fc600078e00ff */
[----:B------:R-:W-:Y:S02]  /*8f00*/  LOP3.LUT R4, R4, 0x1c0, RZ, 0xc0, !PT ;  /* 0x000001c004047812 */ /* 0x000fe400078ec0ff */
[----:B------:R-:W-:Y:S02]  /*8f10*/  LOP3.LUT R5, R5, 0x1c0, RZ, 0xc0, !PT ;  /* 0x000001c005057812 */ /* 0x000fe400078ec0ff */
[----:B------:R-:W-:-:S04]  /*8f20*/  SHF.R.U32.HI R4, RZ, 0x3, R4 ;  /* 0x00000003ff047819 */ /* 0x000fc80000011604 */
[----:B------:R-:W-:Y:S02]  /*8f30*/  LOP3.LUT R0, R4, R0, R5, 0x1e, !PT ;  /* 0x0000000004007212 */ /* 0x000fe400078e1e05 */
[--C-:B------:R-:W-:Y:S02]  /*8f40*/  SHF.R.U64 R39, R34, 0x10, R35.reuse ;  /* 0x0000001022277819 */ /* 0x100fe40000001223 */
[----:B------:R-:W-:Y:S01]  /*8f50*/  SHF.R.U32.HI R36, RZ, 0x10, R35 ;  /* 0x00000010ff247819 */ /* 0x000fe20000011623 */
[----:B------:R-:W-:Y:S01]  /*8f60*/  HADD2.F32 R29, -RZ, R53.H1_H1 ;  /* 0x30000035ff1d7230 */ /* 0x000fe20000004100 */
[----:B------:R-:W-:Y:S02]  /*8f70*/  SHF.R.U32.HI R28, RZ, 0x10, R25 ;  /* 0x00000010ff1c7819 */ /* 0x000fe40000011619 */
[--C-:B------:R-:W-:Y:S02]  /*8f80*/  SHF.R.U64 R37, R26, 0x10, R27.reuse ;  /* 0x000000101a257819 */ /* 0x100fe4000000121b */
[----:B------:R-:W-:Y:S01]  /*8f90*/  SHF.R.U32.HI R35, RZ, 0x10, R27 ;  /* 0x00000010ff237819 */ /* 0x000fe2000001161b */
[----:B------:R-:W-:Y:S01]  /*8fa0*/  HADD2.F32 R27, -RZ, R55.H1_H1 ;  /* 0x30000037ff1b7230 */ /* 0x000fe20000004100 */
[--C-:B------:R-:W-:Y:S01]  /*8fb0*/  SHF.R.U64 R40, R32, 0x10, R33.reuse ;  /* 0x0000001020287819 */ /* 0x100fe20000001221 */
[----:B------:R-:W-:Y:S01]  /*8fc0*/  HADD2.F32 R28, -RZ, R28.H0_H0 ;  /* 0x2000001cff1c7230 */ /* 0x000fe20000004100 */
[----:B------:R-:W-:Y:S01]  /*8fd0*/  SHF.R.U32.HI R32, RZ, 0x10, R33 ;  /* 0x00000010ff207819 */ /* 0x000fe20000011621 */
[----:B------:R-:W-:Y:S01]  /*8fe0*/  HADD2.F32 R26, -RZ, R53.H0_H0 ;  /* 0x20000035ff1a7230 */ /* 0x000fe20000004100 */
[----:B------:R-:W-:Y:S01]  /*8ff0*/  SHF.R.U64 R38, R24, 0x10, R25 ;  /* 0x0000001018267819 */ /* 0x000fe20000001219 */
[----:B---3--:R-:W-:Y:S01]  /*9000*/  IMAD.IADD R3, R3, 0x1, R0 ;  /* 0x0000000103037824 */ /* 0x008fe200078e0200 */
[----:B--2---:R-:W2:Y:S04]  /*9010*/  LDS.128 R4, [R42+0x18400] ;  /* 0x018400002a047984 */ /* 0x004ea80000000c00 */
[----:B------:R-:W-:-:S05]  /*9020*/  LEA R3, R3, R22, 0x1 ;  /* 0x0000001603037211 */ /* 0x000fca00078e08ff */
[----:B0-----:R-:W0:Y:S01]  /*9030*/  LDS.128 R12, [R3+0x18400] ;  /* 0x01840000030c7984 */ /* 0x001e220000000c00 */
[----:B--2---:R-:W-:Y:S02]  /*9040*/  HADD2.F32 R8, -RZ, R5.H0_H0 ;  /* 0x20000005ff087230 */ /* 0x004fe40000004100 */
[--C-:B0-----:R-:W-:Y:S02]  /*9050*/  HADD2.F32 R20, -RZ, R13.reuse.H0_H0 ;  /* 0x2000000dff147230 */ /* 0x101fe40000004100 */
        /* <DEDUP_REMOVED lines=9> */
[----:B------:R-:W-:-:S02]  /*90f0*/  HADD2.F32 R8, -RZ, R55.H0_H0 ;  /* 0x20000037ff087230 */ /* 0x000fc40000004100 */
[-C--:B------:R-:W-:Y:S01]  /*9100*/  FMUL.FTZ R32, R21, R20.reuse ;  /* 0x0000001415207220 */ /* 0x080fe20000410000 */
[----:B------:R-:W-:Y:S02]  /*9110*/  HADD2.F32 R0, -RZ, R4.H0_H0 ;  /* 0x20000004ff007230 */ /* 0x000fe40000004100 */
[----:B------:R-:W-:Y:S01]  /*9120*/  FFMA.FTZ R30, R5, R20, -R30 ;  /* 0x00000014051e7223 */ /* 0x000fe2000001081e */
[----:B------:R-:W-:Y:S02]  /*9130*/  HADD2.F32 R24, -RZ, R14.H0_H0 ;  /* 0x2000000eff187230 */ /* 0x000fe40000004100 */
[C---:B------:R-:W-:Y:S01]  /*9140*/  FMUL.FTZ R21, R13.reuse, R26 ;  /* 0x0000001a0d157220 */ /* 0x040fe20000410000 */
[----:B------:R-:W-:Y:S02]  /*9150*/  HADD2.F32 R20, -RZ, R54.H0_H0 ;  /* 0x20000036ff147230 */ /* 0x000fe40000004100 */
[----:B------:R-:W-:Y:S01]  /*9160*/  FMUL.FTZ R13, R13, R8 ;  /* 0x000000080d0d7220 */ /* 0x000fe20000410000 */
[----:B------:R-:W-:Y:S01]  /*9170*/  FFMA.FTZ R32, R5, R28, R32 ;  /* 0x0000001c05207223 */ /* 0x000fe20000010020 */
[----:B------:R-:W-:-:S02]  /*9180*/  HADD2.F32 R9, -RZ, R6.H0_H0 ;  /* 0x20000006ff097230 */ /* 0x000fc40000004100 */
[C---:B------:R-:W-:Y:S01]  /*9190*/  FFMA.FTZ R21, R0.reuse, R8, -R21 ;  /* 0x0000000800157223 */ /* 0x040fe20000010815 */
[----:B------:R-:W-:Y:S02]  /*91a0*/  HADD2.F32 R5, -RZ, R41.H0_H0 ;  /* 0x20000029ff057230 */ /* 0x000fe40000004100 */
[----:B------:R-:W-:Y:S01]  /*91b0*/  FFMA.FTZ R27, R0, R26, R13 ;  /* 0x0000001a001b7223 */ /* 0x000fe2000001000d */
[----:B------:R-:W-:Y:S01]  /*91c0*/  FMUL.FTZ R8, R24, R20 ;  /* 0x0000001418087220 */ /* 0x000fe20000410000 */
[----:B------:R-:W-:Y:S02]  /*91d0*/  HADD2.F32 R25, -RZ, R15.H0_H0 ;  /* 0x2000000fff197230 */ /* 0x000fe40000004100 */
[----:B------:R-:W-:Y:S02]  /*91e0*/  HADD2.F32 R26, -RZ, R54.H1_H1 ;  /* 0x30000036ff1a7230 */ /* 0x000fe40000004100 */
[----:B------:R-:W-:Y:S02]  /*91f0*/  HADD2.F32 R0, -RZ, R41.H1_H1 ;  /* 0x30000029ff007230 */ /* 0x000fe40000004100 */
[----:B------:R-:W-:Y:S01]  /*9200*/  FFMA.FTZ R28, R9, R5, -R8 ;  /* 0x00000005091c7223 */ /* 0x000fe20000010808 */
[----:B------:R-:W-:-:S02]  /*9210*/  HADD2.F32 R8, -RZ, R36.H0_H0 ;  /* 0x20000024ff087230 */ /* 0x000fc40000004100 */
[----:B------:R-:W-:Y:S01]  /*9220*/  FMUL.FTZ R34, R24, R5 ;  /* 0x0000000518227220 */ /* 0x000fe20000410000 */
[----:B-1----:R-:W-:Y:S02]  /*9230*/  HADD2.F32 R11, -RZ, R7.H0_H0 ;  /* 0x20000007ff0b7230 */ /* 0x002fe40000004100 */
[C---:B------:R-:W-:Y:S01]  /*9240*/  FMUL.FTZ R36, R25.reuse, R26 ;  /* 0x0000001a19247220 */ /* 0x040fe20000410000 */
[----:B------:R-:W-:Y:S02]  /*9250*/  HADD2.F32 R15, -RZ, R15.H1_H1 ;  /* 0x3000000fff0f7230 */ /* 0x000fe40000004100 */
[----:B------:R-:W-:Y:S01]  /*9260*/  FMUL.FTZ R25, R25, R0 ;  /* 0x0000000019197220 */ /* 0x000fe20000410000 */
[----:B------:R-:W-:Y:S02]  /*9270*/  HADD2.F32 R24, -RZ, R35.H0_H0 ;  /* 0x20000023ff187230 */ /* 0x000fe40000004100 */
[----:B------:R-:W-:Y:S01]  /*9280*/  FFMA.FTZ R34, R9, R20, R34 ;  /* 0x0000001409227223 */ /* 0x000fe20000010022 */
[----:B------:R-:W-:-:S02]  /*9290*/  HADD2.F32 R7, -RZ, R7.H1_H1 ;  /* 0x30000007ff077230 */ /* 0x000fc40000004100 */
[C---:B------:R-:W-:Y:S01]  /*92a0*/  FFMA.FTZ R36, R11.reuse, R0, -R36 ;  /* 0x000000000b247223 */ /* 0x040fe20000010824 */
[----:B------:R-:W-:Y:S01]  /*92b0*/  FFMA.FTZ R25, R11, R26, R25 ;  /* 0x0000001a0b197223 */ /* 0x000fe20000010019 */
[----:B------:R-:W-:Y:S02]  /*92c0*/  HADD2.F32 R12, -RZ, R12.H1_H1 ;  /* 0x3000000cff0c7230 */ /* 0x000fe40000004100 */
[C---:B------:R-:W-:Y:S01]  /*92d0*/  FMUL.FTZ R20, R15.reuse, R24 ;  /* 0x000000180f147220 */ /* 0x040fe20000410000 */
[----:B------:R-:W-:Y:S01]  /*92e0*/  FMUL.FTZ R0, R15, R8 ;  /* 0x000000080f007220 */ /* 0x000fe20000410000 */
[----:B------:R-:W-:Y:S02]  /*92f0*/  HADD2.F32 R11, -RZ, R38.H0_H0 ;  /* 0x20000026ff0b7230 */ /* 0x000fe40000004100 */
[----:B------:R-:W-:Y:S02]  /*9300*/  HADD2.F32 R14, -RZ, R14.H1_H1 ;  /* 0x3000000eff0e7230 */ /* 0x000fe40000004100 */
[----:B------:R-:W-:-:S02]  /*9310*/  HADD2.F32 R5, -RZ, R40.H0_H0 ;  /* 0x20000028ff057230 */ /* 0x000fc40000004100 */
[----:B------:R-:W-:Y:S02]  /*9320*/  HADD2.F32 R13, -RZ, R37.H0_H0 ;  /* 0x20000025ff0d7230 */ /* 0x000fe40000004100 */
[----:B------:R-:W-:Y:S02]  /*9330*/  HADD2.F32 R9, -RZ, R39.H0_H0 ;  /* 0x20000027ff097230 */ /* 0x000fe40000004100 */
[C---:B------:R-:W-:Y:S01]  /*9340*/  FFMA.FTZ R29, R7.reuse, R8, -R20 ;  /* 0x00000008071d7223 */ /* 0x040fe20000010814 */
[----:B------:R-:W-:Y:S01]  /*9350*/  FFMA.FTZ R24, R7, R24, R0 ;  /* 0x0000001807187223 */ /* 0x000fe20000010000 */
[----:B------:R-:W-:Y:S02]  /*9360*/  HADD2.F32 R4, -RZ, R4.H1_H1 ;  /* 0x30000004ff047230 */ /* 0x000fe40000004100 */
        /* <DEDUP_REMOVED lines=19> */
.L_x_15110:
[----:B------:R-:W-:Y:S05]  /*94a0*/  BSYNC B0 ;  /* 0x0000000000007941 */ /* 0x000fea0003800000 */
.L_x_15096:
        /* <DEDUP_REMOVED lines=8> */
.L_x_15093:
[----:B--2---:R-:W2:Y:S01]  /*9530*/  S2R R0, SR_TID.X ;  /* 0x0000000000007919 */ /* 0x004ea20000002100 */
[----:B------:R-:W-:Y:S05]  /*9540*/  WARPSYNC.ALL ;  /* 0x0000000000007948 */ /* 0x000fea0003800000 */
[----:B--2---:R-:W-:-:S05]  /*9550*/  SHF.R.U32.HI R0, RZ, 0x7, R0 ;  /* 0x00000007ff007819 */ /* 0x004fca0000011600 */
[----:B-1-3--:R-:W-:Y:S02]  /*9560*/  VIADD R3, R0, 0x8 ;  /* 0x0000000800037836 */ /* 0x00afe40000000000 */
[----:B------:R-:W-:-:S03]  /*9570*/  IMAD.U32 R0, RZ, RZ, UR44 ;  /* 0x0000002cff007e24 */ /* 0x000fc6000f8e00ff */
[----:B------:R1:W-:Y:S02]  /*9580*/  BAR.SYNC.DEFER_BLOCKING R3, 0x100 ;  /* 0x000400030000751d */ /* 0x0003e40000010000 */
[----:B------:R-:W-:-:S13]  /*9590*/  ISETP.NE.AND P0, PT, R0, 0x3, PT ;  /* 0x000000030000780c */ /* 0x000fda0003f05270 */
[----:B-1----:R-:W-:Y:S05]  /*95a0*/  @!P0 BRA `(.L_x_15120) ;  /* 0x0000000000048947 */ /* 0x002fea0003800000 */
[----:B------:R-:W-:Y:S01]  /*95b0*/  BPT.TRAP 0x1 ;  /* 0x000000040000795c */ /* 0x000fe20000300000 */
.L_x_15120:
[----:B------:R-:W-:Y:S01]  /*95c0*/  IMAD R9, R18, 0x8, R22 ;  /* 0x0000000812097824 */ /* 0x000fe200078e0216 */
[----:B------:R-:W-:-:S04]  /*95d0*/  SHF.L.U32 R6, R207, 0x1f, RZ ;  /* 0x0000001fcf067819 */ /* 0x000fc800000006ff */
[----:B------:R1:W2:Y:S01]  /*95e0*/  SYNCS.PHASECHK.TRANS64.TRYWAIT P1, [R9+URZ+0x32430], R6 ;  /* 0x03243006090075a7 */ /* 0x0002a2000802017f */
[----:B------:R-:W-:Y:S05]  /*95f0*/  @!P0 BRA `(.L_x_15121) ;  /* 0x0000000000048947 */ /* 0x000fea0003800000 */
[----:B------:R-:W-:Y:S01]  /*9600*/  BPT.TRAP 0x1 ;  /* 0x000000040000795c */ /* 0x000fe20000300000 */
.L_x_15121:
[----:B------:R-:W-:-:S05]  /*9610*/  VIADD R0, R22, 0x1c400 ;  /* 0x0001c40016007836 */ /* 0x000fca0000000000 */
[----:B------:R-:W-:-:S04]  /*9620*/  SHF.R.U32.HI R0, RZ, 0x4, R0 ;  /* 0x00000004ff007819 */ /* 0x000fc80000011600 */
[----:B------:R-:W-:-:S04]  /*9630*/  LOP3.LUT R0, R0, 0x3fff, RZ, 0xc0, !PT ;  /* 0x00003fff00007812 */ /* 0x000fc800078ec0ff */
[----:B------:R-:W-:-:S05]  /*9640*/  LOP3.LUT R0, R0, 0x10000, RZ, 0xfc, !PT ;  /* 0x0001000000007812 */ /* 0x000fca00078efcff */
[----:B------:R3:W-:Y:S01]  /*9650*/  STL [R1+0x68], R0 ;  /* 0x0000680001007387 */ /* 0x0007e20000100800 */
[----:B--2---:R-:W-:Y:S05]  /*9660*/  @P1 BRA `(.L_x_15122) ;  /* 0x0000000000081947 */ /* 0x004fea0003800000 */
[----:B------:R-:W2:Y:S02]  /*9670*/  SYNCS.PHASECHK.TRANS64.TRYWAIT P1, [R9+URZ+0x32430], R6 ;  /* 0x03243006090075a7 */ /* 0x000ea4000802017f */
[----:B--2---:R-:W-:Y:S05]  /*9680*/  @!P1 BRA `(.L_x_15123) ;  /* 0x00000148008c9947 */ /* 0x004fea0003800000 */
.L_x_15122:
[----:B---3--:R-:W3:Y:S01]  /*9690*/  LDL R0, [R1+0x68] ;  /* 0x0000680001007983 */ /* 0x008ee20000100800 */
[----:B------:R-:W-:Y:S01]  /*96a0*/  IMAD.MOV.U32 R5, RZ, RZ, 0x40000040 ;  /* 0x40000040ff057424 */ /* 0x000fe200078e00ff */
[----:B------:R-:W-:Y:S05]  /*96b0*/  WARPSYNC.ALL ;  /* 0x0000000000007948 */ /* 0x000fea0003800000 */
[C---:B------:R-:W-:Y:S01]  /*96c0*/  R2UR UR4, R214.reuse ;  /* 0x00000000d60472ca */ /* 0x040fe200000e0000 */
[----:B------:R-:W-:Y:S01]  /*96d0*/  WARPGROUP.ARRIVE ;  /* 0x00000000000079c5 */ /* 0x000fe20000000000 */
[----:B------:R-:W-:Y:S01]  /*96e0*/  R2UR UR5, R215 ;  /* 0x00000000d70572ca */ /* 0x000fe200000e0000 */
[C---:B------:R-:W-:Y:S01]  /*96f0*/  VIADD R74, R214.reuse, 0x2 ;  /* 0x00000002d64a7836 */ /* 0x040fe20000000000 */
[----:B------:R-:W-:Y:S01]  /*9700*/  R2UR UR7, R5 ;  /* 0x00000000050772ca */ /* 0x000fe200000e0000 */
[----:B------:R-:W-:Y:S01]  /*9710*/  IMAD.MOV.U32 R75, RZ, RZ, 0x40000040 ;  /* 0x40000040ff4b7424 */ /* 0x000fe200078e00ff */
[C---:B------:R-:W-:Y:S01]  /*9720*/  IADD3 R20, R214.reuse, 0x4, RZ ;  /* 0x00000004d6147810 */ /* 0x040fe20007ffe0ff */
[----:B0-----:R-:W-:Y:S01]  /*9730*/  IMAD.MOV.U32 R13, RZ, RZ, 0x40000040 ;  /* 0x40000040ff0d7424 */ /* 0x001fe200078e00ff */
[----:B------:R-:W-:Y:S01]  /*9740*/  BSSY B0, `(.L_x_15124) ;  /* 0x0000028000007945 */ /* 0x000fe20003800000 */
[----:B------:R-:W-:Y:S01]  /*9750*/  IMAD.MOV.U32 R21, RZ, RZ, 0x40000040 ;  /* 0x40000040ff157424 */ /* 0x000fe200078e00ff */
[----:B------:R0:W-:Y:S01]  /*9760*/  STL.64 [R1+0x60], R74 ;  /* 0x0000604a01007387 */ /* 0x0001e20000100a00 */
[----:B------:R-:W-:-:S02]  /*9770*/  VIADD R14, R214, 0x6 ;  /* 0x00000006d60e7836 */ /* 0x000fc40000000000 */
[----:B------:R-:W-:Y:S01]  /*9780*/  IMAD.MOV.U32 R15, RZ, RZ, 0x40000040 ;  /* 0x40000040ff0f7424 */ /* 0x000fe200078e00ff */
[----:B------:R0:W-:Y:S01]  /*9790*/  STL.64 [R1+0x58], R20 ;  /* 0x0000581401007387 */ /* 0x0001e20000100a00 */
[----:B------:R-:W-:-:S03]  /*97a0*/  IMAD.MOV.U32 R5, RZ, RZ, 0x40000040 ;  /* 0x40000040ff057424 */ /* 0x000fc600078e00ff */
[----:B------:R0:W-:Y:S01]  /*97b0*/  STL.64 [R1+0x50], R14 ;  /* 0x0000500e01007387 */ /* 0x0001e20000100a00 */
[----:B---3--:R-:W-:-:S04]  /*97c0*/  IMAD R4, R18, 0x300, R0 ;  /* 0x0000030012047824 */ /* 0x008fc800078e0200 */
        /* <DEDUP_REMOVED lines=24> */
[----:B------:R-:W-:Y:S01]  /*9950*/  SHF.L.U32 R5, R10, 0x1f, RZ ;  /* 0x0000001f0a057819 */ /* 0x000fe200000006ff */
[----:B------:R-:W-:-:S02]  /*9960*/  WARPGROUP.DEPBAR.LE gsb0, 0x0 ;  /* 0x00008000000079c5 */ /* 0x000fc40000010000 */
[----:B------:R-:W-:-:S08]  /*9970*/  WARPGROUP.ARRIVE ;  /* 0x00000000000079c5 */ /* 0x000fd00000000000 */
[----:B------:R-:W-:Y:S03]  /*9980*/  HGMMA.64x96x16.F32 R24, gdesc[UR4], R24, gsb0 ;  /* 0x01600000041879f0 */ /* 0x000fe60008000818 */
[----:B------:R-:W-:Y:S02]  /*9990*/  WARPGROUP.DEPBAR.LE gsb0, 0x0 ;  /* 0x00008000000079c5 */ /* 0x000fe40000010000 */
[----:B------:R-:W3:Y:S02]  /*99a0*/  SYNCS.PHASECHK.TRANS64.TRYWAIT P1, [R22+URZ+0x32410], R5 ;  /* 0x03241005160075a7 */ /* 0x000ee4000802017f */
[----:B0--3--:R-:W-:Y:S05]  /*99b0*/  @!P1 BRA `(.L_x_15125) ;  /* 0x0000014400d49947 */ /* 0x009fea0003800000 */
.L_x_15361:
[----:B------:R-:W-:Y:S05]  /*99c0*/  BSYNC B0 ;  /* 0x0000000000007941 */ /* 0x000fea0003800000 */
.L_x_15124:
[----:B------:R-:W-:Y:S05]  /*99d0*/  @!P0 BRA `(.L_x_15126) ;  /* 0x0000000000048947 */ /* 0x000fea0003800000 */
[----:B------:R-:W-:Y:S01]  /*99e0*/  BPT.TRAP 0x1 ;  /* 0x000000040000795c */ /* 0x000fe20000300000 */
.L_x_15126:
[----:B------:R3:W4:Y:S01]  /*99f0*/  SYNCS.PHASECHK.TRANS64.TRYWAIT P1, [R9+URZ+0x32450], R6 ;  /* 0x03245006090075a7 */ /* 0x000722000802017f */
[----:B------:R-:W-:Y:S05]  /*9a00*/  @!P0 BRA `(.L_x_15127) ;  /* 0x0000000000048947 */ /* 0x000fea0003800000 */
[----:B------:R-:W-:Y:S01]  /*9a10*/  BPT.TRAP 0x1 ;  /* 0x000000040000795c */ /* 0x000fe20000300000 */
.L_x_15127:
[----:B----4-:R-:W-:Y:S05]  /*9a20*/  @P1 BRA `(.L_x_15128) ;  /* 0x0000000000081947 */ /* 0x010fea0003800000 */
[----:B------:R-:W4:Y:S02]  /*9a30*/  SYNCS.PHASECHK.TRANS64.TRYWAIT P1, [R9+URZ+0x32450], R6 ;  /* 0x03245006090075a7 */ /* 0x000f24000802017f */
[----:B----4-:R-:W-:Y:S05]  /*9a40*/  @!P1 BRA `(.L_x_15129) ;  /* 0x0000014400c49947 */ /* 0x010fea0003800000 */
.L_x_15128:
[----:B------:R-:W-:Y:S05]  /*9a50*/  WARPSYNC.ALL ;  /* 0x0000000000007948 */ /* 0x000fea0003800000 */
[----:B------:R-:W-:Y:S01]  /*9a60*/  R2UR UR38, R22 ;  /* 0x00000000162672ca */ /* 0x000fe200000e0000 */
[----:B------:R-:W-:Y:S01]  /*9a70*/  IMAD.MOV.U32 R7, RZ, RZ, 0xc00 ;  /* 0x00000c00ff077424 */ /* 0x000fe200078e00ff */
[----:B------:R-:W-:Y:S01]  /*9a80*/  LOP3.LUT R4, R72, 0x10000, RZ, 0xfc, !PT ;  /* 0x0001000048047812 */ /* 0x000fe200078efcff */
[----:B0-----:R-:W-:Y:S01]  /*9a90*/  IMAD.MOV.U32 R5, RZ, RZ, 0x40000040 ;  /* 0x40000040ff057424 */ /* 0x001fe200078e00ff */
[----:B------:R-:W-:Y:S01]  /*9aa0*/  WARPGROUP.ARRIVE ;  /* 0x00000000000079c5 */ /* 0x000fe20000000000 */
[----:B------:R-:W-:Y:S01]  /*9ab0*/  IMAD.MOV.U32 R85, RZ, RZ, 0x40000040 ;  /* 0x40000040ff557424 */ /* 0x000fe200078e00ff */
[C---:B------:R-:W-:Y:S01]  /*9ac0*/  R2UR UR4, R4.reuse ;  /* 0x00000000040472ca */ /* 0x040fe200000e0000 */
[C---:B------:R-:W-:Y:S01]  /*9ad0*/  VIADD R84, R4.reuse, 0x2 ;  /* 0x0000000204547836 */ /* 0x040fe20000000000 */
[----:B------:R-:W-:Y:S01]  /*9ae0*/  R2UR UR5, R5 ;  /* 0x00000000050572ca */ /* 0x000fe200000e0000 */
[----:B------:R-:W-:Y:S01]  /*9af0*/  IMAD.MOV.U32 R11, RZ, RZ, 0x40000040 ;  /* 0x40000040ff0b7424 */ /* 0x000fe200078e00ff */
[----:B------:R-:W0:Y:S01]  /*9b00*/  S2R R0, SR_TID.X ;  /* 0x0000000000007919 */ /* 0x000e220000002100 */
[----:B------:R-:W-:-:S02]  /*9b10*/  VIADD R82, R4, 0x4 ;  /* 0x0000000404527836 */ /* 0x000fc40000000000 */
[----:B------:R-:W-:Y:S01]  /*9b20*/  UIADD3 UR38, UR38, 0x400, URZ ;  /* 0x0000040026267890 */ /* 0x000fe2000fffe03f */
[----:B------:R-:W-:Y:S01]  /*9b30*/  IMAD.MOV.U32 R83, RZ, RZ, 0x40000040 ;  /* 0x40000040ff537424 */ /* 0x000fe200078e00ff */
[----:B------:R0:W-:Y:S01]  /*9b40*/  STL.64 [R1+0x48], R84 ;  /* 0x0000485401007387 */ /* 0x0001e20000100a00 */
[C---:B------:R-:W-:Y:S01]  /*9b50*/  VIADD R80, R4.reuse, 0x6 ;  /* 0x0000000604507836 */ /* 0x040fe20000000000 */
[----:B------:R-:W-:Y:S01]  /*9b60*/  USHF.R.U32.HI UR38, URZ, 0x4, UR38 ;  /* 0x000000043f267899 */ /* 0x000fe20008011626 */
[----:B------:R-:W-:Y:S01]  /*9b70*/  IMAD.MOV.U32 R81, RZ, RZ, 0x40000040 ;  /* 0x40000040ff517424 */ /* 0x000fe200078e00ff */
[----:B------:R0:W-:Y:S01]  /*9b80*/  STL.64 [R1+0x40], R82 ;  /* 0x0000405201007387 */ /* 0x0001e20000100a00 */
[C---:B------:R-:W-:Y:S01]  /*9b90*/  VIADD R78, R4.reuse, 0x400 ;  /* 0x00000400044e7836 */ /* 0x040fe20000000000 */
[----:B------:R-:W-:Y:S01]  /*9ba0*/  ULOP3.LUT UR38, UR38, 0x3fff, URZ, 0xc0, !UPT ;  /* 0x00003fff26267892 */ /* 0x000fe2000f8ec03f */
[----:B------:R-:W-:Y:S01]  /*9bb0*/  IMAD.MOV.U32 R79, RZ, RZ, 0x40000040 ;  /* 0x40000040ff4f7424 */ /* 0x000fe200078e00ff */
[----:B------:R0:W-:Y:S01]  /*9bc0*/  STL.64 [R1+0x38], R80 ;  /* 0x0000385001007387 */ /* 0x0001e20000100a00 */
[C---:B------:R-:W-:Y:S01]  /*9bd0*/  VIADD R76, R4.reuse, 0x402 ;  /* 0x00000402044c7836 */ /* 0x040fe20000000000 */
[----:B------:R-:W-:Y:S01]  /*9be0*/  ULOP3.LUT UR45, UR38, 0x10000, URZ, 0xfc, !UPT ;  /* 0x00010000262d7892 */ /* 0x000fe2000f8efc3f */
[----:B------:R-:W-:Y:S01]  /*9bf0*/  IMAD.MOV.U32 R77, RZ, RZ, 0x40000040 ;  /* 0x40000040ff4d7424 */ /* 0x000fe200078e00ff */
[----:B------:R0:W-:Y:S01]  /*9c00*/  STL.64 [R1+0x30], R78 ;  /* 0x0000304e01007387 */ /* 0x0001e20000100a00 */
[----:B------:R-:W-:-:S02]  /*9c10*/  VIADD R74, R4, 0x404 ;  /* 0x00000404044a7836 */ /* 0x000fc40000000000 */
[----:B------:R-:W-:Y:S01]  /*9c20*/  IMAD.MOV.U32 R75, RZ, RZ, 0x40000040 ;  /* 0x40000040ff4b7424 */ /* 0x000fe200078e00ff */
[----:B------:R0:W-:Y:S01]  /*9c30*/  STL.64 [R1+0x28], R76 ;  /* 0x0000284c01007387 */ /* 0x0001e20000100a00 */
[----:B-1234-:R-:W-:Y:S01]  /*9c40*/  IMAD R6, R18, R7, UR45 ;  /* 0x0000002d12067e24 */ /* 0x01efe2000f8e0207 */
[----:B------:R-:W-:Y:S01]  /*9c50*/  MOV R7, 0x40000040 ;  /* 0x4000004000077802 */ /* 0x000fe20000000f00 */
[----:B------:R-:W-:Y:S01]  /*9c60*/  VIADD R72, R4, 0x406 ;  /* 0x0000040604487836 */ /* 0x000fe20000000000 */
[----:B------:R1:W-:Y:S01]  /*9c70*/  STL.64 [R1+0x20], R74 ;  /* 0x0000204a01007387 */ /* 0x0003e20000100a00 */
[C---:B------:R-:W-:Y:S01]  /*9c80*/  VIADD R10, R6.reuse, 0x2 ;  /* 0x00000002060a7836 */ /* 0x040fe20000000000 */
[----:B------:R-:W-:Y:S01]  /*9c90*/  R2UR UR6, R6 ;  /* 0x00000000060672ca */ /* 0x000fe200000e0000 */
[----:B------:R-:W-:Y:S01]  /*9ca0*/  IMAD.MOV.U32 R73, RZ, RZ, 0x40000040 ;  /* 0x40000040ff497424 */ /* 0x000fe200078e00ff */
[----:B------:R-:W-:Y:S01]  /*9cb0*/  R2UR UR7, R7 ;  /* 0x00000000070772ca */ /* 0x000fe200000e0000 */
[C---:B------:R-:W-:Y:S01]  /*9cc0*/  VIADD R20, R4.reuse, 0x800 ;  /* 0x0000080004147836 */ /* 0x040fe20000000000 */
[----:B------:R-:W-:Y:S01]  /*9cd0*/  MOV R7, 0x40000040 ;  /* 0x4000004000077802 */ /* 0x000fe20000000f00 */
[----:B------:R-:W-:Y:S01]  /*9ce0*/  IMAD.MOV.U32 R21, RZ, RZ, 0x40000040 ;  /* 0x40000040ff157424 */ /* 0x000fe200078e00ff */
[----:B------:R1:W-:Y:S01]  /*9cf0*/  STL.64 [R1+0x18], R72 ;  /* 0x0000184801007387 */ /* 0x0003e20000100a00 */
[C---:B------:R-:W-:Y:S01]  /*9d00*/  VIADD R14, R4.reuse, 0x802 ;  /* 0x00000802040e7836 */ /* 0x040fe20000000000 */
[----:B0-----:R-:W-:Y:S01]  /*9d10*/  SHF.R.U32.HI R0, RZ, 0x7, R0 ;  /* 0x00000007ff007819 */ /* 0x001fe20000011600 */
[----:B------:R-:W-:Y:S01]  /*9d20*/  IMAD.MOV.U32 R15, RZ, RZ, 0x40000040 ;  /* 0x40000040ff0f7424 */ /* 0x000fe200078e00ff */
[----:B------:R1:W-:Y:S01]  /*9d30*/  STL.64 [R1+0x10], R20 ;  /* 0x0000101401007387 */ /* 0x0003e20000100a00 */
[----:B------:R-:W-:-:S02]  /*9d40*/  VIADD R12, R4, 0x804 ;  /* 0x00000804040c7836 */ /* 0x000fc40000000000 */
[----:B------:R-:W-:Y:S01]  /*9d50*/  IMAD.MOV.U32 R13, RZ, RZ, 0x40000040 ;  /* 0x40000040ff0d7424 */ /* 0x000fe200078e00ff */
[----:B------:R1:W-:Y:S01]  /*9d60*/  STL.64 [R1+0x8], R14 ;  /* 0x0000080e01007387 */ /* 0x0003e20000100a00 */
[----:B------:R-:W-:Y:S01]  /*9d70*/  HGMMA.64x96x16.F32 R24, gdesc[UR4], R24, gsb0 ;  /* 0x01600000041879f0 */ /* 0x000fe20008000818 */
        /* <DEDUP_REMOVED lines=8> */
[----:B------:R1:W-:Y:S01]  /*9e00*/  STL.64 [R1], R12 ;  /* 0x0000000c01007387 */ /* 0x0003e20000100a00 */
[----:B------:R-:W-:-:S02]  /*9e10*/  VIADD R226, R4, 0xc00 ;  /* 0x00000c0004e27836 */ /* 0x000fc40000000000 */
[----:B------:R-:W-:Y:S02]  /*9e20*/  IMAD.MOV.U32 R227, RZ, RZ, 0x40000040 ;  /* 0x40000040ffe37424 */ /* 0x000fe400078e00ff */
[C---:B------:R-:W-:Y:S02]  /*9e30*/  VIADD R224, R4.reuse, 0xc02 ;  /* 0x00000c0204e07836 */ /* 0x040fe40000000000 */
[----:B------:R-:W-:Y:S02]  /*9e40*/  IMAD.MOV.U32 R225, RZ, RZ, 0x40000040 ;  /* 0x40000040ffe17424 */ /* 0x000fe400078e00ff */
[C---:B------:R-:W-:Y:S02]  /*9e50*/  VIADD R222, R4.reuse, 0xc04 ;  /* 0x00000c0404de7836 */ /* 0x040fe40000000000 */
[----:B------:R-:W-:Y:S02]  /*9e60*/  IMAD.MOV.U32 R223, RZ, RZ, 0x40000040 ;  /* 0x40000040ffdf7424 */ /* 0x000fe400078e00ff */
[----:B------:R-:W-:-:S02]  /*9e70*/  VIADD R220, R4, 0xc06 ;  /* 0x00000c0604dc7836 */ /* 0x000fc40000000000 */
[----:B------:R-:W-:Y:S01]  /*9e80*/  IMAD.MOV.U32 R221, RZ, RZ, 0x40000040 ;  /* 0x40000040ffdd7424 */ /* 0x000fe200078e00ff */
[----:B------:R-:W-:Y:S02]  /*9e90*/  WARPGROUP.DEPBAR.LE gsb0, 0x0 ;  /* 0x00008000000079c5 */ /* 0x000fe40000010000 */
[----:B------:R-:W-:-:S06]  /*9ea0*/  WARPGROUP.ARRIVE ;  /* 0x00000000000079c5 */ /* 0x000fcc0000000000 */
        /* <DEDUP_REMOVED lines=124> */
[----:B------:R-:W-:Y:S03]  /*a670*/  HGMMA.64x96x16.F32 R24, gdesc[UR4], R24, gsb0 ;  /* 0x01600000041879f0 */ /* 0x000fe60008000818 */
[----:B------:R-:W-:Y:S02]  /*a680*/  WARPGROUP.DEPBAR.LE gsb0, 0x0 ;  /* 0x00008000000079c5 */ /* 0x000fe40000010000 */
[----:B------:R1:W-:Y:S06]  /*a690*/  BAR.ARV R7, 0x100 ;  /* 0x000400070000751d */ /* 0x0003ec0000002000 */
[----:B------:R-:W-:Y:S05]  /*a6a0*/  @!P0 BRA `(.L_x_15130) ;  /* 0x0000000000048947 */ /* 0x000fea0003800000 */
[----:B------:R-:W-:Y:S01]  /*a6b0*/  BPT.TRAP 0x1 ;  /* 0x000000040000795c */ /* 0x000fe20000300000 */
.L_x_15130:
[----:B------:R-:W2:Y:S01]  /*a6c0*/  LDL R0, [R1+0x88] ;  /* 0x0000880001007983 */ /* 0x000ea20000100800 */
[----:B------:R-:W0:Y:S01]  /*a6d0*/  LDC R6, c[0x0][0x448] ;  /* 0x00011200ff067b82 */ /* 0x000e220000000800 */
[----:B------:R-:W-:Y:S02]  /*a6e0*/  ULDC UR37, c[0x0][0xa80] ;  /* 0x0002a00000257ab9 */ /* 0x000fe40000000800 */
[----:B------:R-:W2:Y:S04]  /*a6f0*/  LDL R174, [R1+0x6c] ;  /* 0x00006c0001ae7983 */ /* 0x000ea80000100800 */
[----:B------:R-:W3:Y:S04]  /*a700*/  LDL R173, [R1+0x80] ;  /* 0x0000800001ad7983 */ /* 0x000ee80000100800 */
[----:B------:R-:W4:Y:S01]  /*a710*/  LDL R10, [R1+0x8c] ;  /* 0x00008c00010a7983 */ /* 0x000f220000100800 */
[----:B0-----:R-:W-:-:S13]  /*a720*/  ISETP.NE.AND P5, PT, R6, 0x1, PT ;  /* 0x000000010600780c */ /* 0x001fda0003fa5270 */
[----:B------:R-:W0:Y:S08]  /*a730*/  @P5 LDC R11, c[0x0][0x44c] ;  /* 0x00011300ff0b5b82 */ /* 0x000e300000000800 */
[----:B-1----:R-:W1:Y:S01]  /*a740*/  @P5 LDC R13, c[0x0][0x450] ;  /* 0x00011400ff0d5b82 */ /* 0x002e620000000800 */
[----:B--2---:R-:W-:-:S04]  /*a750*/  IMAD.IADD R0, R0, 0x1, R174 ;  /* 0x0000000100007824 */ /* 0x004fc800078e02ae */
[----:B0-----:R-:W-:-:S05]  /*a760*/  @P5 IMAD.HI.U32 R6, R0, R11, RZ ;  /* 0x0000000b00065227 */ /* 0x001fca00078e00ff */
[----:B-1----:R-:W-:-:S05]  /*a770*/  @P5 SHF.R.U32.HI R0, RZ, R13, R6 ;  /* 0x0000000dff005219 */ /* 0x002fca0000011606 */
[----:B------:R-:W0:Y:S01]  /*a780*/  SHFL.IDX PT, R8, R0, RZ, 0x1c1f ;  /* 0x001c1fff00087589 */ /* 0x000e2200000e0000 */
[----:B---3--:R-:W-:-:S04]  /*a790*/  IMAD R6, R172, -0x60, R173 ;  /* 0xffffffa0ac067824 */ /* 0x008fc800078e02ad */
[----:B------:R-:W-:-:S04]  /*a7a0*/  VIADD R6, R6, 0x60 ;  /* 0x0000006006067836 */ /* 0x000fc80000000000 */
[----:B----4-:R-:W-:-:S05]  /*a7b0*/  IMAD R6, R10, -0x2, R6 ;  /* 0xfffffffe0a067824 */ /* 0x010fca00078e0206 */
[----:B------:R-:W-:-:S04]  /*a7c0*/  IADD3 R11, -R219, 0x1, R6 ;  /* 0x00000001db0b7810 */ /* 0x000fc80007ffe106 */
        /* <DEDUP_REMOVED lines=72> */
[----:B------:R-:W0:Y:S04]  /*ac50*/  SHFL.BFLY PT, R73, R10, 0x2, 0x1f ;  /* 0x0c401f000a497f89 */ /* 0x000e2800000e0000 */
[----:B------:R-:W1:Y:S01]  /*ac60*/  SHFL.IDX PT, R0, R0, 0x1, 0x1c1f ;  /* 0x003c1f0000007f89 */ /* 0x000e6200000e0000 */
[----:B0-----:R-:W-:-:S05]  /*ac70*/  FMNMX.FTZ R73, R10, R73, !PT ;  /* 0x000000490a497209 */ /* 0x001fca0007810000 */
[----:B------:R-:W0:Y:S01]  /*ac80*/  SHFL.BFLY PT, R12, R73, 0x1, 0x1f ;  /* 0x0c201f00490c7f89 */ /* 0x000e2200000e0000 */
        /* <DEDUP_REMOVED lines=9> */
[----:B0-----:R-:W-:Y:S02]  /*ad20*/  FMNMX.FTZ R0, R73, R12, !PT ;  /* 0x0000000c49007209 */ /* 0x001fe40007810000 */
[----:B------:R-:W-:Y:S02]  /*ad30*/  ISETP.GT.AND P2, PT, R8, 0x10, PT ;  /* 0x000000100800780c */ /* 0x000fe40003f44270 */
[----:B------:R-:W-:Y:S01]  /*ad40*/  FSEL R31, R31, -INF , P1 ;  /* 0xff8000001f1f7808 */ /* 0x000fe20000800000 */
[----:B------:R-:W-:Y:S01]  /*ad50*/  FMUL.FTZ R6, R0, UR37 ;  /* 0x0000002500067c20 */ /* 0x000fe20008410000 */
[----:B------:R-:W-:-:S02]  /*ad60*/  FMNMX.FTZ R10, R30, R11, !PT ;  /* 0x0000000b1e0a7209 */ /* 0x000fc40007810000 */
[----:B------:R-:W-:Y:S02]  /*ad70*/  FSETP.NEU.FTZ.AND P3, PT, R0, -INF , PT ;  /* 0xff8000000000780b */ /* 0x000fe40003f7d000 */
[----:B------:R-:W-:Y:S02]  /*ad80*/  ISETP.GT.AND P1, PT, R8, 0x11, PT ;  /* 0x000000110800780c */ /* 0x000fe40003f24270 */
[----:B------:R-:W-:Y:S02]  /*ad90*/  FSEL R34, R34, -INF , P2 ;  /* 0xff80000022227808 */ /* 0x000fe40001000000 */
[----:B------:R-:W-:Y:S02]  /*ada0*/  FMNMX.FTZ R11, R31, R10, !PT ;  /* 0x0000000a1f0b7209 */ /* 0x000fe40007810000 */
[----:B------:R-:W-:Y:S02]  /*adb0*/  FSEL R6, R6, RZ, P3 ;  /* 0x000000ff06067208 */ /* 0x000fe40001800000 */
[----:B------:R-:W-:-:S02]  /*adc0*/  ISETP.GT.AND P2, PT, R8, 0x18, PT ;  /* 0x000000180800780c */ /* 0x000fc40003f44270 */
[----:B------:R-:W-:Y:S02]  /*add0*/  FSEL R35, R35, -INF , P1 ;  /* 0xff80000023237808 */ /* 0x000fe40000800000 */
[----:B------:R-:W-:Y:S01]  /*ade0*/  FMNMX.FTZ R10, R34, R11, !PT ;  /* 0x0000000b220a7209 */ /* 0x000fe20007810000 */
[----:B------:R-:W-:Y:S01]  /*adf0*/  FFMA.FTZ R200, R13, UR37, -R6 ;  /* 0x000000250dc87c23 */ /* 0x000fe20008010806 */
        /* <DEDUP_REMOVED lines=53> */
[----:B------:R-:W-:-:S04]  /*b150*/  FMNMX.FTZ R8, R70, R15, !PT ;  /* 0x0000000f46087209 */ /* 0x000fc80007810000 */
[----:B------:R-:W-:-:S05]  /*b160*/  FMNMX.FTZ R8, R71, R8, !PT ;  /* 0x0000000847087209 */ /* 0x000fca0007810000 */
[----:B------:R-:W0:Y:S02]  /*b170*/  SHFL.BFLY PT, R15, R8, 0x2, 0x1f ;  /* 0x0c401f00080f7f89 */ /* 0x000e2400000e0000 */
[----:B0-----:R-:W-:-:S05]  /*b180*/  FMNMX.FTZ R15, R8, R15, !PT ;  /* 0x0000000f080f7209 */ /* 0x001fca0007810000 */
[----:B------:R-:W0:Y:S01]  /*b190*/  SHFL.BFLY PT, R8, R15, 0x1, 0x1f ;  /* 0x0c201f000f087f89 */ /* 0x000e2200000e0000 */
[--C-:B------:R-:W-:Y:S01]  /*b1a0*/  FFMA.FTZ R11, R25, UR37, -R6.reuse ;  /* 0x00000025190b7c23 */ /* 0x100fe20008010806 */
[--C-:B------:R-:W-:Y:S01]  /*b1b0*/  FFMA.FTZ R13, R29, UR37, -R6.reuse ;  /* 0x000000251d0d7c23 */ /* 0x100fe20008010806 */
[--C-:B------:R-:W-:Y:S01]  /*b1c0*/  FFMA.FTZ R164, R21, UR37, -R6.reuse ;  /* 0x0000002515a47c23 */ /* 0x100fe20008010806 */
[--C-:B------:R-:W-:Y:S01]  /*b1d0*/  FFMA.FTZ R21, R33, UR37, -R6.reuse ;  /* 0x0000002521157c23 */ /* 0x100fe20008010806 */
[----:B------:R-:W-:Y:S01]  /*b1e0*/  FFMA.FTZ R29, R37, UR37, -R6 ;  /* 0x00000025251d7c23 */ /* 0x000fe20008010806 */
[----:B0-----:R-:W-:-:S04]  /*b1f0*/  FMNMX.FTZ R8, R15, R8, !PT ;  /* 0x000000080f087209 */ /* 0x001fc80007810000 */
[C---:B------:R-:W-:Y:S01]  /*b200*/  FSETP.NEU.FTZ.AND P1, PT, R8.reuse, -INF , PT ;  /* 0xff8000000800780b */ /* 0x040fe20003f3d000 */
[----:B------:R-:W-:-:S05]  /*b210*/  FMUL.FTZ R10, R8, UR37 ;  /* 0x00000025080a7c20 */ /* 0x000fca0008410000 */
[----:B------:R-:W-:-:S05]  /*b220*/  FSEL R10, R10, RZ, P1 ;  /* 0x000000ff0a0a7208 */ /* 0x000fca0000800000 */
        /* <DEDUP_REMOVED lines=8> */
[----:B------:R-:W-:-:S03]  /*b2b0*/  FFMA.FTZ R31, R31, UR37, -R10 ;  /* 0x000000251f1f7c23 */ /* 0x000fc6000801080a */
[----:B------:R-:W-:Y:S01]  /*b2c0*/  MUFU.EX2 R201, R26 ;  /* 0x0000001a00c97308 */ /* 0x000fe20000000800 */
[--C-:B------:R-:W-:Y:S01]  /*b2d0*/  FFMA.FTZ R49, R57, UR37, -R6.reuse ;  /* 0x0000002539317c23 */ /* 0x100fe20008010806 */
[--C-:B------:R-:W-:Y:S01]  /*b2e0*/  FFMA.FTZ R53, R61, UR37, -R6.reuse ;  /* 0x000000253d357c23 */ /* 0x100fe20008010806 */
[--C-:B------:R-:W-:Y:S01]  /*b2f0*/  FFMA.FTZ R166, R36, UR37, -R6.reuse ;  /* 0x0000002524a67c23 */ /* 0x100fe20008010806 */
[----:B------:R-:W-:-:S04]  /*b300*/  FFMA.FTZ R160, R40, UR37, -R6 ;  /* 0x0000002528a07c23 */ /* 0x000fc80008010806 */
[----:B------:R-:W0:Y:S01]  /*b310*/  MUFU.EX2 R12, R27 ;  /* 0x0000001b000c7308 */ /* 0x000e220000000800 */
[--C-:B------:R-:W-:Y:S01]  /*b320*/  FFMA.FTZ R162, R44, UR37, -R6.reuse ;  /* 0x000000252ca27c23 */ /* 0x100fe20008010806 */
[--C-:B------:R-:W-:Y:S01]  /*b330*/  FFMA.FTZ R156, R48, UR37, -R6.reuse ;  /* 0x00000025309c7c23 */ /* 0x100fe20008010806 */
[--C-:B------:R-:W-:Y:S01]  /*b340*/  FFMA.FTZ R158, R52, UR37, -R6.reuse ;  /* 0x00000025349e7c23 */ /* 0x100fe20008010806 */
[--C-:B------:R-:W-:Y:S01]  /*b350*/  FFMA.FTZ R152, R56, UR37, -R6.reuse ;  /* 0x0000002538987c23 */ /* 0x100fe20008010806 */
[----:B------:R-:W-:-:S03]  /*b360*/  FFMA.FTZ R154, R60, UR37, -R6 ;  /* 0x000000253c9a7c23 */ /* 0x000fc60008010806 */
[----:B------:R-:W1:Y:S01]  /*b370*/  MUFU.EX2 R11, R11 ;  /* 0x0000000b000b7308 */ /* 0x000e620000000800 */
[--C-:B------:R-:W-:Y:S01]  /*b380*/  FFMA.FTZ R168, R64, UR37, -R6.reuse ;  /* 0x0000002540a87c23 */ /* 0x100fe20008010806 */
[--C-:B------:R-:W-:Y:S01]  /*b390*/  FFMA.FTZ R57, R65, UR37, -R6.reuse ;  /* 0x0000002541397c23 */ /* 0x100fe20008010806 */
[--C-:B------:R-:W-:Y:S01]  /*b3a0*/  FFMA.FTZ R170, R68, UR37, -R6.reuse ;  /* 0x0000002544aa7c23 */ /* 0x100fe20008010806 */
[----:B------:R-:W-:Y:S01]  /*b3b0*/  FFMA.FTZ R61, R69, UR37, -R6 ;  /* 0x00000025453d7c23 */ /* 0x000fe20008010806 */
[----:B------:R-:W-:Y:S02]  /*b3c0*/  VIADD R6, R9, 0x32440 ;  /* 0x0003244009067836 */ /* 0x000fe40000000000 */
[--C-:B------:R-:W-:Y:S01]  /*b3d0*/  FFMA.FTZ R34, R34, UR37, -R10.reuse ;  /* 0x0000002522227c23 */ /* 0x100fe2000801080a */
[----:B------:R-:W-:Y:S01]  /*b3e0*/  IMAD.U32 R15, RZ, RZ, UR41 ;  /* 0x00000029ff0f7e24 */ /* 0x000fe2000f8e00ff */
[----:B------:R-:W2:Y:S01]  /*b3f0*/  MUFU.EX2 R30, R30 ;  /* 0x0000001e001e7308 */ /* 0x000ea20000000800 */
[----:B------:R-:W-:-:S07]  /*b400*/  FFMA.FTZ R35, R35, UR37, -R10 ;  /* 0x0000002523237c23 */ /* 0x000fce000801080a */
[----:B------:R-:W3:Y:S01]  /*b410*/  MUFU.EX2 R202, R202 ;  /* 0x000000ca00ca7308 */ /* 0x000ee20000000800 */
[----:B------:R-:W-:Y:S01]  /*b420*/  PRMT R6, R15, 0x654, R6 ;  /* 0x000006540f067816 */ /* 0x000fe20000000006 */
[----:B------:R-:W-:Y:S02]  /*b430*/  IMAD.MOV.U32 R15, RZ, RZ, 0x40000040 ;  /* 0x40000040ff0f7424 */ /* 0x000fe400078e00ff */
[----:B------:R-:W-:Y:S01]  /*b440*/  FFMA.FTZ R38, R38, UR37, -R10 ;  /* 0x0000002526267c23 */ /* 0x000fe2000801080a */
[----:B------:R3:W-:Y:S01]  /*b450*/  SYNCS.ARRIVE.TRANS64.RED.A1T0 RZ, [R6+URZ], RZ ;  /* 0x000000ff06ff79a7 */ /* 0x0007e2000810043f */
[----:B------:R1:W-:Y:S06]  /*b460*/  BAR.SYNC.DEFER_BLOCKING R3, 0x100 ;  /* 0x000400030000751d */ /* 0x0003ec0000010000 */
[----:B------:R-:W4:Y:S01]  /*b470*/  MUFU.EX2 R31, R31 ;  /* 0x0000001f001f7308 */ /* 0x000f220000000800 */
[----:B------:R-:W-:-:S07]  /*b480*/  R2UR UR7, R15 ;  /* 0x000000000f0772ca */ /* 0x000fce00000e0000 */
[----:B------:R-:W5:Y:S01]  /*b490*/  MUFU.EX2 R13, R13 ;  /* 0x0000000d000d7308 */ /* 0x000f620000000800 */
[----:B0-----:R-:W-:Y:S01]  /*b4a0*/  FADD.FTZ R15, R201, R12 ;  /* 0x0000000cc90f7221 */ /* 0x001fe20000010000 */
[----:B------:R-:W-:-:S06]  /*b4b0*/  FFMA.FTZ R39, R39, UR37, -R10 ;  /* 0x0000002527277c23 */ /* 0x000fcc000801080a */
[----:B------:R-:W0:Y:S01]  /*b4c0*/  MUFU.EX2 R34, R34 ;  /* 0x0000002200227308 */ /* 0x000e220000000800 */
[----:B-1----:R-:W-:-:S07]  /*b4d0*/  FADD.FTZ R3, R200, R11 ;  /* 0x0000000bc8037221 */ /* 0x002fce0000010000 */
[----:B------:R-:W1:Y:S01]  /*b4e0*/  MUFU.EX2 R164, R164 ;  /* 0x000000a400a47308 */ /* 0x000e620000000800 */
[----:B--2---:R-:W-:Y:S01]  /*b4f0*/  FADD.FTZ R20, R30, R15 ;  /* 0x0000000f1e147221 */ /* 0x004fe20000010000 */
[----:B------:R-:W-:-:S06]  /*b500*/  FFMA.FTZ R42, R42, UR37, -R10 ;  /* 0x000000252a2a7c23 */ /* 0x000fcc000801080a */
[----:B------:R-:W2:Y:S01]  /*b510*/  MUFU.EX2 R35, R35 ;  /* 0x0000002300237308 */ /* 0x000ea20000000800 */
[----:B---3--:R-:W-:-:S07]  /*b520*/  FADD.FTZ R6, R202, R3 ;  /* 0x00000003ca067221 */ /* 0x008fce0000010000 */
[----:B------:R-:W3:Y:S01]  /*b530*/  MUFU.EX2 R21, R21 ;  /* 0x0000001500157308 */ /* 0x000ee20000000800 */
[----:B----4-:R-:W-:Y:S01]  /*b540*/  FADD.FTZ R15, R31, R20 ;  /* 0x000000141f0f7221 */ /* 0x010fe20000010000 */
[----:B------:R-:W-:-:S06]  /*b550*/  FFMA.FTZ R43, R43, UR37, -R10 ;  /* 0x000000252b2b7c23 */ /* 0x000fcc000801080a */
[----:B------:R-:W4:Y:S01]  /*b560*/  MUFU.EX2 R38, R38 ;  /* 0x0000002600267308 */ /* 0x000f220000000800 */
[----:B-----5:R-:W-:-:S07]  /*b570*/  FADD.FTZ R3, R13, R6 ;  /* 0x000000060d037221 */ /* 0x020fce0000010000 */
[----:B------:R-:W5:Y:S01]  /*b580*/  MUFU.EX2 R166, R166 ;  /* 0x000000a600a67308 */ /* 0x000f620000000800 */
[----:B------:R-:W-:Y:S01]  /*b590*/  ULOP3.LUT UR38, UR38, 0x3000000, URZ, 0xfc, !UPT ;  /* 0x0300000026267892 */ /* 0x000fe2000f8efc3f */
[----:B0-----:R-:W-:-:S06]  /*b5a0*/  FADD.FTZ R20, R34, R15 ;  /* 0x0000000f22147221 */ /* 0x001fcc0000010000 */
[----:B------:R-:W0:Y:S01]  /*b5b0*/  MUFU.EX2 R39, R39 ;  /* 0x0000002700277308 */ /* 0x000e220000000800 */
[----:B------:R-:W-:Y:S01]  /*b5c0*/  FFMA.FTZ R46, R46, UR37, -R10 ;  /* 0x000000252e2e7c23 */ /* 0x000fe2000801080a */
[----:B------:R-:W-:Y:S02]  /*b5d0*/  IMAD.MOV.U32 R25, RZ, RZ, 0xc00 ;  /* 0x00000c00ff197424 */ /* 0x000fe400078e00ff */
[----:B-1----:R-:W-:-:S04]  /*b5e0*/  FADD.FTZ R6, R164, R3 ;  /* 0x00000003a4067221 */ /* 0x002fc80000010000 */
[----:B------:R-:W1:Y:S01]  /*b5f0*/  MUFU.EX2 R29, R29 ;  /* 0x0000001d001d7308 */ /* 0x000e620000000800 */
[----:B--2---:R-:W-:Y:S01]  /*b600*/  FADD.FTZ R15, R35, R20 ;  /* 0x00000014230f7221 */ /* 0x004fe20000010000 */
[----:B------:R-:W-:-:S06]  /*b610*/  FFMA.FTZ R47, R47, UR37, -R10 ;  /* 0x000000252f2f7c23 */ /* 0x000fcc000801080a */
[----:B------:R-:W2:Y:S01]  /*b620*/  MUFU.EX2 R42, R42 ;  /* 0x0000002a002a7308 */ /* 0x000ea20000000800 */
[----:B------:R-:W-:Y:S02]  /*b630*/  IMAD R14, R18, R25, UR38 ;  /* 0x00000026120e7e24 */ /* 0x000fe4000f8e0219 */
[----:B---3--:R-:W-:-:S05]  /*b640*/  FADD.FTZ R3, R21, R6 ;  /* 0x0000000615037221 */ /* 0x008fca0000010000 */
[----:B------:R-:W3:Y:S01]  /*b650*/  MUFU.EX2 R160, R160 ;  /* 0x000000a000a07308 */ /* 0x000ee20000000800 */
[----:B------:R-:W-:Y:S02]  /*b660*/  IMAD.MOV.U32 R25, RZ, RZ, 0x40000040 ;  /* 0x40000040ff197424 */ /* 0x000fe400078e00ff */
[----:B----4-:R-:W-:-:S05]  /*b670*/  FADD.FTZ R20, R38, R15 ;  /* 0x0000000f26147221 */ /* 0x010fca0000010000 */
[----:B------:R-:W4:Y:S01]  /*b680*/  MUFU.EX2 R43, R43 ;  /* 0x0000002b002b7308 */ /* 0x000f220000000800 */
[----:B------:R-:W-:Y:S01]  /*b690*/  FFMA.FTZ R50, R50, UR37, -R10 ;  /* 0x0000002532327c23 */ /* 0x000fe2000801080a */
[----:B-----5:R-:W-:-:S06]  /*b6a0*/  FADD.FTZ R6, R166, R3 ;  /* 0x00000003a6067221 */ /* 0x020fcc0000010000 */
[----:B------:R-:W5:Y:S01]  /*b6b0*/  MUFU.EX2 R33, R33 ;  /* 0x0000002100217308 */ /* 0x000f620000000800 */
[C---:B------:R-:W-:Y:S01]  /*b6c0*/  VIADD R24, R14.reuse, 0x80 ;  /* 0x000000800e187836 */ /* 0x040fe20000000000 */
[C---:B------:R-:W-:Y:S01]  /*b6d0*/  R2UR UR11, R25.reuse ;  /* 0x00000000190b72ca */ /* 0x040fe200000e0000 */
[----:B------:R-:W-:Y:S01]  /*b6e0*/  VIADD R26, R14, 0x100 ;  /* 0x000001000e1a7836 */ /* 0x000fe20000000000 */
[----:B------:R-:W-:-:S04]  /*b6f0*/  R2UR UR19, R25 ;  /* 0x00000000191372ca */ /* 0x000fc800000e0000 */
[----:B------:R-:W5:Y:S01]  /*b700*/  MUFU.EX2 R46, R46 ;  /* 0x0000002e002e7308 */ /* 0x000f620000000800 */
[----:B0-----:R-:W-:Y:S01]  /*b710*/  FADD.FTZ R25, R39, R20 ;  /* 0x0000001427197221 */ /* 0x001fe20000010000 */
[----:B------:R-:W-:Y:S01]  /*b720*/  FFMA.FTZ R51, R51, UR37, -R10 ;  /* 0x0000002533337c23 */ /* 0x000fe2000801080a */
[----:B-1----:R-:W-:-:S05]  /*b730*/  FADD.FTZ R3, R29, R6 ;  /* 0x000000061d037221 */ /* 0x002fca0000010000 */
[----:B------:R-:W0:Y:S01]  /*b740*/  MUFU.EX2 R162, R162 ;  /* 0x000000a200a27308 */ /* 0x000e220000000800 */
[----:B------:R-:W-:Y:S01]  /*b750*/  IMAD.MOV.U32 R15, RZ, RZ, 0x40000040 ;  /* 0x40000040ff0f7424 */ /* 0x000fe200078e00ff */
[----:B------:R-:W-:Y:S01]  /*b760*/  R2UR UR10, R24 ;  /* 0x00000000180a72ca */ /* 0x000fe200000e0000 */
[----:B--2---:R-:W-:-:S05]  /*b770*/  FADD.FTZ R20, R42, R25 ;  /* 0x000000192a147221 */ /* 0x004fca0000010000 */
[----:B------:R-:W1:Y:S01]  /*b780*/  MUFU.EX2 R47, R47 ;  /* 0x0000002f002f7308 */ /* 0x000e620000000800 */
[----:B------:R-:W-:Y:S01]  /*b790*/  R2UR UR14, R26 ;  /* 0x000000001a0e72ca */ /* 0x000fe200000e0000 */
[----:B------:R-:W-:Y:S01]  /*b7a0*/  FFMA.FTZ R54, R54, UR37, -R10 ;  /* 0x0000002536367c23 */ /* 0x000fe2000801080a */
[----:B------:R-:W-:-:S05]  /*b7b0*/  R2UR UR6, R14 ;  /* 0x000000000e0672ca */ /* 0x000fca00000e0000 */
[----:B------:R-:W2:Y:S01]  /*b7c0*/  MUFU.EX2 R37, R37 ;  /* 0x0000002500257308 */ /* 0x000ea20000000800 */
[C---:B------:R-:W-:Y:S01]  /*b7d0*/  IADD3 R24, R14.reuse, 0x180, RZ ;  /* 0x000001800e187810 */ /* 0x040fe20007ffe0ff */
[----:B------:R-:W-:Y:S02]  /*b7e0*/  VIADD R26, R14, 0x200 ;  /* 0x000002000e1a7836 */ /* 0x000fe40000000000 */
[----:B---3--:R-:W-:Y:S01]  /*b7f0*/  FADD.FTZ R6, R160, R3 ;  /* 0x00000003a0067221 */ /* 0x008fe20000010000 */
[----:B------:R-:W-:-:S03]  /*b800*/  VIADD R14, R14, 0x280 ;  /* 0x000002800e0e7836 */ /* 0x000fc60000000000 */
[----:B------:R-:W3:Y:S01]  /*b810*/  MUFU.EX2 R50, R50 ;  /* 0x0000003200327308 */ /* 0x000ee20000000800 */
[----:B------:R-:W-:Y:S01]  /*b820*/  R2UR UR27, R15 ;  /* 0x000000000f1b72ca */ /* 0x000fe200000e0000 */
[----:B----4-:R-:W-:Y:S01]  /*b830*/  FADD.FTZ R15, R43, R20 ;  /* 0x000000142b0f7221 */ /* 0x010fe20000010000 */
[----:B------:R-:W-:-:S05]  /*b840*/  FFMA.FTZ R55, R55, UR37, -R10 ;  /* 0x0000002537377c23 */ /* 0x000fca000801080a */
[----:B------:R-:W4:Y:S01]  /*b850*/  MUFU.EX2 R156, R156 ;  /* 0x0000009c009c7308 */ /* 0x000f220000000800 */
[----:B-----5:R-:W-:Y:S01]  /*b860*/  FADD.FTZ R3, R33, R6 ;  /* 0x0000000621037221 */ /* 0x020fe20000010000 */
[----:B------:R-:W-:Y:S01]  /*b870*/  R2UR UR26, R14 ;  /* 0x000000000e1a72ca */ /* 0x000fe200000e0000 */
[----:B------:R-:W-:-:S05]  /*b880*/  FADD.FTZ R14, R46, R15 ;  /* 0x0000000f2e0e7221 */ /* 0x000fca0000010000 */
[----:B------:R-:W5:Y:S01]  /*b890*/  MUFU.EX2 R51, R51 ;  /* 0x0000003300337308 */ /* 0x000f620000000800 */
[----:B------:R-:W-:Y:S01]  /*b8a0*/  FFMA.FTZ R58, R58, UR37, -R10 ;  /* 0x000000253a3a7c23 */ /* 0x000fe2000801080a */
[----:B0-----:R-:W-:-:S06]  /*b8b0*/  FADD.FTZ R6, R162, R3 ;  /* 0x00000003a2067221 */ /* 0x001fcc0000010000 */
[----:B------:R-:W0:Y:S01]  /*b8c0*/  MUFU.EX2 R41, R41 ;  /* 0x0000002900297308 */ /* 0x000e220000000800 */
[----:B------:R-:W-:Y:S01]  /*b8d0*/  F2FP.F16.F32.PACK_AB R200, R11, R200 ;  /* 0x000000c80bc8723e */ /* 0x000fe200000000ff */
[----:B-1----:R-:W-:-:S06]  /*b8e0*/  FADD.FTZ R11, R47, R14 ;  /* 0x0000000e2f0b7221 */ /* 0x002fcc0000010000 */
[----:B------:R-:W1:Y:S01]  /*b8f0*/  MUFU.EX2 R54, R54 ;  /* 0x0000003600367308 */ /* 0x000e620000000800 */
[----:B------:R-:W-:Y:S01]  /*b900*/  FFMA.FTZ R59, R59, UR37, -R10 ;  /* 0x000000253b3b7c23 */ /* 0x000fe2000801080a */
[----:B--2---:R-:W-:-:S06]  /*b910*/  FADD.FTZ R3, R37, R6 ;  /* 0x0000000625037221 */ /* 0x004fcc0000010000 */
[----:B------:R-:W2:Y:S01]  /*b920*/  MUFU.EX2 R158, R158 ;  /* 0x0000009e009e7308 */ /* 0x000ea20000000800 */
[----:B------:R-:W-:Y:S01]  /*b930*/  F2FP.F16.F32.PACK_AB R201, R12, R201 ;  /* 0x000000c90cc9723e */ /* 0x000fe200000000ff */
[----:B---3--:R-:W-:-:S06]  /*b940*/  FADD.FTZ R12, R50, R11 ;  /* 0x0000000b320c7221 */ /* 0x008fcc0000010000 */
[----:B------:R-:W3:Y:S01]  /*b950*/  MUFU.EX2 R55, R55 ;  /* 0x0000003700377308 */ /* 0x000ee20000000800 */
[----:B------:R-:W-:Y:S01]  /*b960*/  FFMA.FTZ R62, R62, UR37, -R10 ;  /* 0x000000253e3e7c23 */ /* 0x000fe2000801080a */
[----:B----4-:R-:W-:-:S06]  /*b970*/  FADD.FTZ R6, R156, R3 ;  /* 0x000000039c067221 */ /* 0x010fcc0000010000 */
[----:B------:R-:W4:Y:S01]  /*b980*/  MUFU.EX2 R45, R45 ;  /* 0x0000002d002d7308 */ /* 0x000f220000000800 */
[----:B-----5:R-:W-:Y:S01]  /*b990*/  FADD.FTZ R11, R51, R12 ;  /* 0x0000000c330b7221 */ /* 0x020fe20000010000 */
[----:B------:R-:W-:-:S06]  /*b9a0*/  FFMA.FTZ R63, R63, UR37, -R10 ;  /* 0x000000253f3f7c23 */ /* 0x000fcc000801080a */
[----:B------:R-:W5:Y:S01]  /*b9b0*/  MUFU.EX2 R58, R58 ;  /* 0x0000003a003a7308 */ /* 0x000f620000000800 */
[----:B0-----:R-:W-:-:S07]  /*b9c0*/  FADD.FTZ R3, R41, R6 ;  /* 0x0000000629037221 */ /* 0x001fce0000010000 */
[----:B------:R-:W0:Y:S01]  /*b9d0*/  MUFU.EX2 R152, R152 ;  /* 0x0000009800987308 */ /* 0x000e220000000800 */
[----:B-1----:R-:W-:Y:S01]  /*b9e0*/  FADD.FTZ R12, R54, R11 ;  /* 0x0000000b360c7221 */ /* 0x002fe20000010000 */
[----:B------:R-:W-:-:S06]  /*b9f0*/  FFMA.FTZ R66, R66, UR37, -R10 ;  /* 0x0000002542427c23 */ /* 0x000fcc000801080a */
[----:B------:R-:W1:Y:S01]  /*ba00*/  MUFU.EX2 R59, R59 ;  /* 0x0000003b003b7308 */ /* 0x000e620000000800 */
[----:B--2---:R-:W-:-:S07]  /*ba10*/  FADD.FTZ R6, R158, R3 ;  /* 0x000000039e067221 */ /* 0x004fce0000010000 */
[----:B------:R-:W2:Y:S01]  /*ba20*/  MUFU.EX2 R49, R49 ;  /* 0x0000003100317308 */ /* 0x000ea20000000800 */
[----:B---3--:R-:W-:Y:S01]  /*ba30*/  FADD.FTZ R11, R55, R12 ;  /* 0x0000000c370b7221 */ /* 0x008fe20000010000 */
[----:B------:R-:W-:-:S06]  /*ba40*/  FFMA.FTZ R67, R67, UR37, -R10 ;  /* 0x0000002543437c23 */ /* 0x000fcc000801080a */
[----:B------:R-:W3:Y:S01]  /*ba50*/  MUFU.EX2 R62, R62 ;  /* 0x0000003e003e7308 */ /* 0x000ee20000000800 */
[----:B----4-:R-:W-:-:S07]  /*ba60*/  FADD.FTZ R3, R45, R6 ;  /* 0x000000062d037221 */ /* 0x010fce0000010000 */
[----:B------:R-:W4:Y:S01]  /*ba70*/  MUFU.EX2 R154, R154 ;  /* 0x0000009a009a7308 */ /* 0x000f220000000800 */
[----:B-----5:R-:W-:Y:S01]  /*ba80*/  FADD.FTZ R12, R58, R11 ;  /* 0x0000000b3a0c7221 */ /* 0x020fe20000010000 */
[----:B------:R-:W-:-:S06]  /*ba90*/  FFMA.FTZ R70, R70, UR37, -R10 ;  /* 0x0000002546467c23 */ /* 0x000fcc000801080a */
[----:B------:R-:W5:Y:S01]  /*baa0*/  MUFU.EX2 R63, R63 ;  /* 0x0000003f003f7308 */ /* 0x000f620000000800 */
[----:B0-----:R-:W-:-:S07]  /*bab0*/  FADD.FTZ R6, R152, R3 ;  /* 0x0000000398067221 */ /* 0x001fce0000010000 */
[----:B------:R-:W0:Y:S01]  /*bac0*/  MUFU.EX2 R53, R53 ;  /* 0x0000003500357308 */ /* 0x000e220000000800 */
[----:B-1----:R-:W-:Y:S01]  /*bad0*/  FADD.FTZ R11, R59, R12 ;  /* 0x0000000c3b0b7221 */ /* 0x002fe20000010000 */
[----:B--2---:R-:W-:-:S06]  /*bae0*/  FADD.FTZ R3, R49, R6 ;  /* 0x0000000631037221 */ /* 0x004fcc0000010000 */
[----:B------:R-:W1:Y:S01]  /*baf0*/  MUFU.EX2 R66, R66 ;  /* 0x0000004200427308 */ /* 0x000e620000000800 */
[----:B------:R-:W-:-:S07]  /*bb00*/  FFMA.FTZ R10, R71, UR37, -R10 ;  /* 0x00000025470a7c23 */ /* 0x000fce000801080a */
[----:B------:R-:W2:Y:S01]  /*bb10*/  MUFU.EX2 R168, R168 ;  /* 0x000000a800a87308 */ /* 0x000ea20000000800 */
[----:B---3--:R-:W-:Y:S01]  /*bb20*/  FADD.FTZ R12, R62, R11 ;  /* 0x0000000b3e0c7221 */ /* 0x008fe20000010000 */
[----:B----4-:R-:W-:-:S06]  /*bb30*/  FADD.FTZ R6, R154, R3 ;  /* 0x000000039a067221 */ /* 0x010fcc0000010000 */
[----:B------:R-:W3:Y:S08]  /*bb40*/  MUFU.EX2 R67, R67 ;  /* 0x0000004300437308 */ /* 0x000ef00000000800 */
[----:B------:R-:W4:Y:S01]  /*bb50*/  MUFU.EX2 R57, R57 ;  /* 0x0000003900397308 */ /* 0x000f220000000800 */
[----:B-----5:R-:W-:Y:S01]  /*bb60*/  FADD.FTZ R11, R63, R12 ;  /* 0x0000000c3f0b7221 */ /* 0x020fe20000010000 */
[----:B0-----:R-:W-:-:S06]  /*bb70*/  FADD.FTZ R3, R53, R6 ;  /* 0x0000000635037221 */ /* 0x001fcc0000010000 */
[----:B------:R-:W0:Y:S08]  /*bb80*/  MUFU.EX2 R70, R70 ;  /* 0x0000004600467308 */ /* 0x000e300000000800 */
[----:B------:R-:W5:Y:S01]  /*bb90*/  MUFU.EX2 R170, R170 ;  /* 0x000000aa00aa7308 */ /* 0x000f620000000800 */
[----:B-1----:R-:W-:Y:S01]  /*bba0*/  FADD.FTZ R12, R66, R11 ;  /* 0x0000000b420c7221 */ /* 0x002fe20000010000 */
[----:B--2---:R-:W-:-:S06]  /*bbb0*/  FADD.FTZ R6, R168, R3 ;  /* 0x00000003a8067221 */ /* 0x004fcc0000010000 */
[----:B------:R0:W1:Y:S08]  /*bbc0*/  MUFU.EX2 R171, R10 ;  /* 0x0000000a00ab7308 */ /* 0x0000700000000800 */
[----:B------:R-:W2:Y:S01]  /*bbd0*/  MUFU.EX2 R61, R61 ;  /* 0x0000003d003d7308 */ /* 0x000ea20000000800 */
[----:B---3--:R-:W-:Y:S01]  /*bbe0*/  FADD.FTZ R11, R67, R12 ;  /* 0x0000000c430b7221 */ /* 0x008fe20000010000 */
[----:B----4-:R-:W-:Y:S01]  /*bbf0*/  FADD.FTZ R3, R57, R6 ;  /* 0x0000000639037221 */ /* 0x010fe20000010000 */
[----:B------:R-:W-:-:S02]  /*bc00*/  IMAD.MOV.U32 R27, RZ, RZ, 0x40000040 ;  /* 0x40000040ff1b7424 */ /* 0x000fc400078e00ff */
[----:B0-----:R-:W-:Y:S01]  /*bc10*/  FADD.FTZ R10, R70, R11 ;  /* 0x0000000b460a7221 */ /* 0x001fe20000010000 */
[----:B-----5:R-:W-:Y:S01]  /*bc20*/  FADD.FTZ R6, R170, R3 ;  /* 0x00000003aa067221 */ /* 0x020fe20000010000 */
[----:B------:R-:W-:Y:S02]  /*bc30*/  F2FP.F16.F32.PACK_AB R202, R13, R202 ;  /* 0x000000ca0dca723e */ /* 0x000fe400000000ff */
[----:B------:R-:W-:Y:S01]  /*bc40*/  F2FP.F16.F32.PACK_AB R203, R31, R30 ;  /* 0x0000001e1fcb723e */ /* 0x000fe200000000ff */
[----:B-1----:R-:W-:Y:S01]  /*bc50*/  FADD.FTZ R3, R171, R10 ;  /* 0x0000000aab037221 */ /* 0x002fe20000010000 */
[----:B------:R-:W-:Y:S02]  /*bc60*/  R2UR UR15, R27 ;  /* 0x000000001b0f72ca */ /* 0x000fe400000e0000 */
[----:B------:R-:W-:Y:S02]  /*bc70*/  R2UR UR18, R24 ;  /* 0x00000000181272ca */ /* 0x000fe400000e0000 */
[----:B------:R-:W-:-:S02]  /*bc80*/  R2UR UR22, R26 ;  /* 0x000000001a1672ca */ /* 0x000fc400000e0000 */
[----:B------:R-:W-:Y:S01]  /*bc90*/  R2UR UR23, R27 ;  /* 0x000000001b1772ca */ /* 0x000fe200000e0000 */
[----:B--2---:R-:W-:Y:S01]  /*bca0*/  FADD.FTZ R6, R61, R6 ;  /* 0x000000063d067221 */ /* 0x004fe20000010000 */
        /* <DEDUP_REMOVED lines=19> */
[----:B------:R-:W-:-:S06]  /*bde0*/  WARPGROUP.ARRIVE ;  /* 0x00000000000079c5 */ /* 0x000fcc0000000000 */
[----:B------:R-:W-:Y:S01]  /*bdf0*/  HGMMA.64x256x16.F32 R24, R200, gdesc[UR4].tnspB, RZ, !UPT, gsb0 ;  /* 0x43e00004c8187df0 */ /* 0x000fe2000c0008ff */
[----:B------:R-:W-:Y:S02]  /*be00*/  F2FP.F16.F32.PACK_AB R164, R21, R164 ;  /* 0x000000a415a4723e */ /* 0x000fe400000000ff */
        /* <DEDUP_REMOVED lines=15> */
[----:B------:R-:W-:Y:S01]  /*bf00*/  HGMMA.64x256x16.F32 R24, R152, gdesc[UR20].tnspB, R24, gsb0 ;  /* 0x43e0001498187df0 */ /* 0x000fe20008000818 */
[----:B------:R-:W-:-:S04]  /*bf10*/  LOP3.LUT R23, R23, 0xfffffff7, RZ, 0xc0, !PT ;  /* 0xfffffff717177812 */ /* 0x000fc800078ec0ff */
[----:B------:R-:W-:Y:S01]  /*bf20*/  @P5 LOP3.LUT R23, R23, 0x8, RZ, 0xfc, !PT ;  /* 0x0000000817175812 */ /* 0x000fe200078efcff */
[----:B------:R-:W-:Y:S02]  /*bf30*/  WARPGROUP.DEPBAR.LE gsb0, 0x0 ;  /* 0x00008000000079c5 */ /* 0x000fe40000010000 */
[----:B------:R-:W-:-:S15]  /*bf40*/  WARPGROUP.ARRIVE ;  /* 0x00000000000079c5 */ /* 0x000fde0000000000 */
[----:B------:R-:W-:-:S05]  /*bf50*/  NOP ;  /* 0x0000000000007918 */ /* 0x000fca0000000000 */
[----:B------:R-:W-:Y:S03]  /*bf60*/  HGMMA.64x256x16.F32 R24, R168, gdesc[UR24].tnspB, R24, gsb0 ;  /* 0x43e00018a8187df0 */ /* 0x000fe60008000818 */
[----:B------:R-:W-:Y:S02]  /*bf70*/  WARPGROUP.DEPBAR.LE gsb0, 0x0 ;  /* 0x00008000000079c5 */ /* 0x000fe40000010000 */
[----:B------:R-:W-:Y:S05]  /*bf80*/  @!P0 BRA `(.L_x_15131) ;  /* 0x0000000000048947 */ /* 0x000fea0003800000 */
[----:B------:R-:W-:Y:S01]  /*bf90*/  BPT.TRAP 0x1 ;  /* 0x000000040000795c */ /* 0x000fe20000300000 */
.L_x_15131:
[----:B------:R-:W0:Y:S01]  /*bfa0*/  @P5 LDC R11, c[0x0][0x44c] ;  /* 0x00011300ff0b5b82 */ /* 0x000e220000000800 */
[----:B------:R-:W-:Y:S01]  /*bfb0*/  IMAD.MOV.U32 R10, RZ, RZ, R174 ;  /* 0x000000ffff0a7224 */ /* 0x000fe200078e00ae */
[----:B------:R-:W-:Y:S01]  /*bfc0*/  ULDC UR39, c[0x0][0xa80] ;  /* 0x0002a00000277ab9 */ /* 0x000fe20000000800 */
[----:B------:R-:W-:Y:S01]  /*bfd0*/  VIADD R9, R9, 0x32460 ;  /* 0x0003246009097836 */ /* 0x000fe20000000000 */
[----:B------:R-:W-:-:S04]  /*bfe0*/  ULDC UR40, c[0x0][0xa80] ;  /* 0x0002a00000287ab9 */ /* 0x000fc80000000800 */
[----:B------:R-:W1:Y:S01]  /*bff0*/  @P5 LDC R12, c[0x0][0x450] ;  /* 0x00011400ff0c5b82 */ /* 0x000e620000000800 */
[----:B0-----:R-:W-:-:S05]  /*c000*/  @P5 IMAD.HI.U32 R11, R174, R11, RZ ;  /* 0x0000000bae0b5227 */ /* 0x001fca00078e00ff */
[----:B-1----:R-:W-:Y:S01]  /*c010*/  @P5 SHF.R.U32.HI R10, RZ, R12, R11 ;  /* 0x0000000cff0a5219 */ /* 0x002fe2000001160b */
[----:B------:R-:W-:-:S03]  /*c020*/  IMAD.U32 R12, RZ, RZ, UR41 ;  /* 0x00000029ff0c7e24 */ /* 0x000fc6000f8e00ff */
[----:B------:R-:W-:Y:S02]  /*c030*/  IADD3 R10, R10, R173, -R219 ;  /* 0x000000ad0a0a7210 */ /* 0x000fe40007ffe8db */
[----:B------:R-:W-:-:S03]  /*c040*/  PRMT R9, R12, 0x654, R9 ;  /* 0x000006540c097816 */ /* 0x000fc60000000009 */
[----:B------:R-:W-:Y:S01]  /*c050*/  IMAD.HI R10, R10, 0x2aaaaaab, RZ ;  /* 0x2aaaaaab0a0a7827 */ /* 0x000fe200078e02ff */
[----:B------:R0:W-:Y:S04]  /*c060*/  SYNCS.ARRIVE.TRANS64.RED.A1T0 RZ, [R9+URZ], RZ ;  /* 0x000000ff09ff79a7 */ /* 0x0001e8000810043f */
[----:B0-----:R-:W-:-:S04]  /*c070*/  SHF.R.U32.HI R9, RZ, 0x1f, R10 ;  /* 0x0000001fff097819 */ /* 0x001fc8000001160a */
[----:B------:R-:W-:Y:S01]  /*c080*/  LEA.HI.SX32 R200, R10, R9, 0x1c ;  /* 0x000000090ac87211 */ /* 0x000fe200078fe2ff */
[----:B------:R-:W-:-:S03]  /*c090*/  VIADD R9, R172, 0xfffffffe ;  /* 0xfffffffeac097836 */ /* 0x000fc60000000000 */
[----:B------:R-:W-:-:S04]  /*c0a0*/  VIMNMX R200, RZ, R200, !PT ;  /* 0x000000c8ffc87248 */ /* 0x000fc80007fe0100 */
[----:B------:R-:W-:-:S13]  /*c0b0*/  ISETP.GE.AND P1, PT, R9, R200, PT ;  /* 0x000000c80900720c */ /* 0x000fda0003f26270 */
[----:B------:R-:W-:Y:S05]  /*c0c0*/  @!P1 BRA `(.L_x_15132) ;  /* 0x00000030003c9947 */ /* 0x000fea0003800000 */
[----:B------:R-:W-:Y:S01]  /*c0d0*/  IMAD.MOV.U32 R11, RZ, RZ, R8 ;  /* 0x000000ffff0b7224 */ /* 0x000fe200078e0008 */
[----:B------:R-:W-:-:S07]  /*c0e0*/  MOV R12, R0 ;  /* 0x00000000000c7202 */ /* 0x000fce0000000f00 */
.L_x_15143:
[----:B------:R-:W-:Y:S01]  /*c0f0*/  VIADD R18, R18, 0x1 ;  /* 0x0000000112127836 */ /* 0x000fe20000000000 */
[----:B------:R-:W-:Y:S05]  /*c100*/  YIELD ;  /* 0x0000000000007946 */ /* 0x000fea0003800000 */
[----:B------:R-:W-:-:S04]  /*c110*/  ISETP.NE.AND P1, PT, R18, 0x2, PT ;  /* 0x000000021200780c */ /* 0x000fc80003f25270 */
[----:B------:R-:W-:Y:S02]  /*c120*/  SEL R0, RZ, 0x1, P1 ;  /* 0x00000001ff007807 */ /* 0x000fe40000800000 */
[----:B------:R-:W-:Y:S02]  /*c130*/  SEL R18, R18, RZ, P1 ;  /* 0x000000ff12127207 */ /* 0x000fe40000800000 */
[----:B------:R-:W-:Y:S01]  /*c140*/  LOP3.LUT R207, R207, R0, RZ, 0x3c, !PT ;  /* 0x00000000cfcf7212 */ /* 0x000fe200078e3cff */
[----:B0-----:R-:W-:Y:S06]  /*c150*/  @!P0 BRA `(.L_x_15133) ;  /* 0x0000000000048947 */ /* 0x001fec0003800000 */
[----:B------:R-:W-:Y:S01]  /*c160*/  BPT.TRAP 0x1 ;  /* 0x000000040000795c */ /* 0x000fe20000300000 */
.L_x_15133:
[----:B------:R-:W-:Y:S01]  /*c170*/  IMAD R10, R18, 0x8, R22 ;  /* 0x00000008120a7824 */ /* 0x000fe200078e0216 */
[----:B------:R-:W-:-:S04]  /*c180*/  SHF.L.U32 R0, R207, 0x1f, RZ ;  /* 0x0000001fcf007819 */ /* 0x000fc800000006ff */
[----:B------:R0:W1:Y:S01]  /*c190*/  SYNCS.PHASECHK.TRANS64.TRYWAIT P1, [R10+URZ+0x32430], R0 ;  /* 0x032430000a0075a7 */ /* 0x000062000802017f */
[----:B------:R-:W-:Y:S05]  /*c1a0*/  @!P0 BRA `(.L_x_15134) ;  /* 0x0000000000048947 */ /* 0x000fea0003800000 */
[----:B------:R-:W-:Y:S01]  /*c1b0*/  BPT.TRAP 0x1 ;  /* 0x000000040000795c */ /* 0x000fe20000300000 */
.L_x_15134:
[----:B------:R-:W2:Y:S01]  /*c1c0*/  LDL R7, [R1+0x68] ;  /* 0x0000680001077983 */ /* 0x000ea20000100800 */
[----:B------:R-:W-:Y:S02]  /*c1d0*/  IMAD.MOV.U32 R153, RZ, RZ, 0x40000040 ;  /* 0x40000040ff997424 */ /* 0x000fe400078e00ff */
[----:B--2---:R-:W-:Y:S01]  /*c1e0*/  IMAD R152, R18, 0x300, R7 ;  /* 0x0000030012987824 */ /* 0x004fe200078e0207 */
[----:B-1----:R-:W-:Y:S06]  /*c1f0*/  @P1 BRA `(.L_x_15135) ;  /* 0x0000000000081947 */ /* 0x002fec0003800000 */
[----:B------:R-:W1:Y:S02]  /*c200*/  SYNCS.PHASECHK.TRANS64.TRYWAIT P1, [R10+URZ+0x32430], R0 ;  /* 0x032430000a0075a7 */ /* 0x000e64000802017f */
[----:B-1----:R-:W-:Y:S05]  /*c210*/  @!P1 BRA `(.L_x_15136) ;  /* 0x0000011c00e49947 */ /* 0x002fea0003800000 */
.L_x_15135:
[----:B------:R-:W-:Y:S01]  /*c220*/  VIADD R14, R152, 0x4 ;  /* 0x00000004980e7836 */ /* 0x000fe20000000000 */
[----:B------:R-:W2:Y:S01]  /*c230*/  LDL.64 R202, [R1+0x50] ;  /* 0x0000500001ca7983 */ /* 0x000ea20000100a00 */
[----:B------:R-:W-:Y:S01]  /*c240*/  IMAD.MOV.U32 R15, RZ, RZ, 0x40000040 ;  /* 0x40000040ff0f7424 */ /* 0x000fe200078e00ff */
[----:B------:R-:W-:Y:S05]  /*c250*/  WARPSYNC.ALL ;  /* 0x0000000000007948 */ /* 0x000fea0003800000 */
[----:B------:R-:W-:Y:S01]  /*c260*/  R2UR UR14, R14 ;  /* 0x000000000e0e72ca */ /* 0x000fe200000e0000 */
[C---:B------:R-:W-:Y:S01]  /*c270*/  VIADD R20, R152.reuse, 0x2 ;  /* 0x0000000298147836 */ /* 0x040fe20000000000 */
[----:B------:R-:W-:Y:S01]  /*c280*/  R2UR UR15, R15 ;  /* 0x000000000f0f72ca */ /* 0x000fe200000e0000 */
[----:B------:R-:W-:Y:S01]  /*c290*/  IMAD.MOV.U32 R21, RZ, RZ, 0x40000040 ;  /* 0x40000040ff157424 */ /* 0x000fe200078e00ff */
[----:B------:R-:W3:Y:S01]  /*c2a0*/  LDL.64 R14, [R1+0x60] ;  /* 0x00006000010e7983 */ /* 0x000ee20000100a00 */
[C---:B------:R-:W-:Y:S01]  /*c2b0*/  R2UR UR6, R152.reuse ;  /* 0x00000000980672ca */ /* 0x040fe200000e0000 */
[----:B------:R-:W-:Y:S01]  /*c2c0*/  VIADD R152, R152, 0x6 ;  /* 0x0000000698987836 */ /* 0x000fe20000000000 */
[----:B------:R-:W-:-:S02]  /*c2d0*/  R2UR UR10, R20 ;  /* 0x00000000140a72ca */ /* 0x000fc400000e0000 */
[----:B------:R-:W-:Y:S02]  /*c2e0*/  R2UR UR11, R21 ;  /* 0x00000000150b72ca */ /* 0x000fe400000e0000 */
[----:B------:R-:W4:Y:S01]  /*c2f0*/  LDL.64 R20, [R1+0x58] ;  /* 0x0000580001147983 */ /* 0x000f220000100a00 */
[----:B------:R-:W-:Y:S01]  /*c300*/  R2UR UR7, R153 ;  /* 0x00000000990772ca */ /* 0x000fe200000e0000 */
[----:B------:R-:W-:Y:S01]  /*c310*/  IMAD.MOV.U32 R153, RZ, RZ, 0x40000040 ;  /* 0x40000040ff997424 */ /* 0x000fe200078e00ff */
[----:B------:R-:W-:Y:S02]  /*c320*/  R2UR UR4, R214 ;  /* 0x00000000d60472ca */ /* 0x000fe400000e0000 */
[----:B------:R-:W-:Y:S02]  /*c330*/  R2UR UR5, R215 ;  /* 0x00000000d70572ca */ /* 0x000fe400000e0000 */
[----:B------:R-:W-:Y:S02]  /*c340*/  R2UR UR18, R152 ;  /* 0x00000000981272ca */ /* 0x000fe400000e0000 */
[----:B------:R-:W-:-:S02]  /*c350*/  R2UR UR19, R153 ;  /* 0x00000000991372ca */ /* 0x000fc400000e0000 */
[----:B------:R-:W-:-:S07]  /*c360*/  WARPGROUP.ARRIVE ;  /* 0x00000000000079c5 */ /* 0x000fce0000000000 */
[----:B------:R-:W-:Y:S03]  /*c370*/  HGMMA.64x96x16.F32 R152, gdesc[UR4], RZ, !UPT, gsb0 ;  /* 0x01600000049879f0 */ /* 0x000fe6000c0008ff */
[----:B------:R-:W-:Y:S02]  /*c380*/  WARPGROUP.DEPBAR.LE gsb0, 0x0 ;  /* 0x00008000000079c5 */ /* 0x000fe40000010000 */
[----:B------:R-:W-:Y:S01]  /*c390*/  WARPGROUP.ARRIVE ;  /* 0x00000000000079c5 */ /* 0x000fe20000000000 */
[----:B---3--:R-:W-:Y:S02]  /*c3a0*/  R2UR UR8, R14 ;  /* 0x000000000e0872ca */ /* 0x008fe400000e0000 */
[----:B------:R-:W-:-:S13]  /*c3b0*/  R2UR UR9, R15 ;  /* 0x000000000f0972ca */ /* 0x000fda00000e0000 */
[----:B------:R-:W-:Y:S01]  /*c3c0*/  HGMMA.64x96x16.F32 R152, gdesc[UR8], R152, gsb0 ;  /* 0x01600000089879f0 */ /* 0x000fe20008000898 */
[----:B----4-:R-:W-:Y:S02]  /*c3d0*/  R2UR UR12, R20 ;  /* 0x00000000140c72ca */ /* 0x010fe400000e0000 */
[----:B------:R-:W-:Y:S02]  /*c3e0*/  R2UR UR13, R21 ;  /* 0x00000000150d72ca */ /* 0x000fe400000e0000 */
[----:B--2---:R-:W-:Y:S02]  /*c3f0*/  R2UR UR16, R202 ;  /* 0x00000000ca1072ca */ /* 0x004fe400000e0000 */
        /* <DEDUP_REMOVED lines=10> */
.L_x_15137:
[----:B------:R2:W3:Y:S01]  /*c4a0*/  SYNCS.PHASECHK.TRANS64.TRYWAIT P1, [R10+URZ+0x32450], R0 ;  /* 0x032450000a0075a7 */ /* 0x0004e2000802017f */
[----:B------:R-:W-:Y:S05]  /*c4b0*/  @!P0 BRA `(.L_x_15138) ;  /* 0x0000000000048947 */ /* 0x000fea0003800000 */
[----:B------:R-:W-:Y:S01]  /*c4c0*/  BPT.TRAP 0x1 ;  /* 0x000000040000795c */ /* 0x000fe20000300000 */
.L_x_15138:
[----:B---3--:R-:W-:Y:S05]  /*c4d0*/  @P1 BRA `(.L_x_15139) ;  /* 0x0000000000081947 */ /* 0x008fea0003800000 */
[----:B------:R-:W3:Y:S02]  /*c4e0*/  SYNCS.PHASECHK.TRANS64.TRYWAIT P1, [R10+URZ+0x32450], R0 ;  /* 0x032450000a0075a7 */ /* 0x000ee4000802017f */
[----:B---3--:R-:W-:Y:S05]  /*c4f0*/  @!P1 BRA `(.L_x_15140) ;  /* 0x0000011c00409947 */ /* 0x008fea0003800000 */
.L_x_15139:
[----:B------:R-:W4:Y:S04]  /*c500*/  LDL.64 R202, [R1+0x38] ;  /* 0x0000380001ca7983 */ /* 0x000f280000100a00 */
[----:B------:R0:W-:Y:S04]  /*c510*/  STL.64 [R1+0xb8], R10 ;  /* 0x0000b80a01007387 */ /* 0x0001e80000100a00 */
[----:B0123--:R-:W2:Y:S04]  /*c520*/  LDL.64 R10, [R1+0x40] ;  /* 0x00004000010a7983 */ /* 0x00fea80000100a00 */
[----:B------:R0:W-:Y:S04]  /*c530*/  STL [R1+0xb0], R9 ;  /* 0x0000b00901007387 */ /* 0x0001e80000100800 */
[----:B0-----:R-:W3:Y:S01]  /*c540*/  LDL.64 R8, [R1+0x48] ;  /* 0x0000480001087983 */ /* 0x001ee20000100a00 */
[----:B------:R-:W-:Y:S01]  /*c550*/  MOV R14, 0xc00 ;  /* 0x00000c00000e7802 */ /* 0x000fe20000000f00 */
[----:B------:R-:W-:Y:S01]  /*c560*/  IMAD.MOV.U32 R15, RZ, RZ, 0x40000040 ;  /* 0x40000040ff0f7424 */ /* 0x000fe200078e00ff */
[----:B------:R-:W-:Y:S05]  /*c570*/  WARPSYNC.ALL ;  /* 0x0000000000007948 */ /* 0x000fea0003800000 */
[----:B------:R-:W-:Y:S01]  /*c580*/  IMAD R14, R18, R14, UR45 ;  /* 0x0000002d120e7e24 */ /* 0x000fe2000f8e020e */
[----:B------:R-:W-:Y:S01]  /*c590*/  R2UR UR7, R15 ;  /* 0x000000000f0772ca */ /* 0x000fe200000e0000 */
[----:B------:R-:W-:Y:S01]  /*c5a0*/  WARPGROUP.ARRIVE ;  /* 0x00000000000079c5 */ /* 0x000fe20000000000 */
[----:B------:R-:W-:Y:S01]  /*c5b0*/  R2UR UR4, R4 ;  /* 0x00000000040472ca */ /* 0x000fe200000e0000 */
[C---:B------:R-:W-:Y:S01]  /*c5c0*/  VIADD R20, R14.reuse, 0x2 ;  /* 0x000000020e147836 */ /* 0x040fe20000000000 */
[----:B------:R-:W-:Y:S01]  /*c5d0*/  R2UR UR6, R14 ;  /* 0x000000000e0672ca */ /* 0x000fe200000e0000 */
[----:B------:R-:W-:Y:S01]  /*c5e0*/  IMAD.MOV.U32 R21, RZ, RZ, 0x40000040 ;  /* 0x40000040ff157424 */ /* 0x000fe200078e00ff */
[----:B------:R-:W-:Y:S01]  /*c5f0*/  R2UR UR5, R5 ;  /* 0x00000000050572ca */ /* 0x000fe200000e0000 */
[----:B------:R0:W-:-:S12]  /*c600*/  STL.64 [R1+0xa8], R2 ;  /* 0x0000a80201007387 */ /* 0x0001d80000100a00 */
[----:B------:R-:W-:Y:S01]  /*c610*/  HGMMA.64x96x16.F32 R152, gdesc[UR4], R152, gsb0 ;  /* 0x01600000049879f0 */ /* 0x000fe20008000898 */
[----:B------:R-:W-:Y:S01]  /*c620*/  R2UR UR6, R20 ;  /* 0x00000000140672ca */ /* 0x000fe200000e0000 */
[----:B0-----:R-:W4:Y:S01]  /*c630*/  LDL.64 R2, [R1+0x28] ;  /* 0x0000280001027983 */ /* 0x001f220000100a00 */
[----:B------:R-:W-:Y:S01]  /*c640*/  R2UR UR7, R21 ;  /* 0x00000000150772ca */ /* 0x000fe200000e0000 */
[----:B------:R-:W-:Y:S02]  /*c650*/  VIADD R20, R14, 0x4 ;  /* 0x000000040e147836 */ /* 0x000fe40000000000 */
[----:B------:R-:W-:Y:S01]  /*c660*/  IMAD.MOV.U32 R21, RZ, RZ, 0x40000040 ;  /* 0x40000040ff157424 */ /* 0x000fe200078e00ff */
[----:B------:R-:W-:Y:S02]  /*c670*/  WARPGROUP.DEPBAR.LE gsb0, 0x0 ;  /* 0x00008000000079c5 */ /* 0x000fe40000010000 */
[----:B------:R-:W-:Y:S01]  /*c680*/  WARPGROUP.ARRIVE ;  /* 0x00000000000079c5 */ /* 0x000fe20000000000 */
[----:B---3--:R-:W-:-:S02]  /*c690*/  R2UR UR4, R8 ;  /* 0x00000000080472ca */ /* 0x008fc400000e0000 */
[----:B------:R-:W-:Y:S02]  /*c6a0*/  R2UR UR5, R9 ;  /* 0x00000000090572ca */ /* 0x000fe400000e0000 */
[----:B------:R-:W3:Y:S11]  /*c6b0*/  LDL.64 R8, [R1+0x30] ;  /* 0x0000300001087983 */ /* 0x000ef60000100a00 */
[----:B------:R-:W-:Y:S01]  /*c6c0*/  HGMMA.64x96x16.F32 R152, gdesc[UR4], R152, gsb0 ;  /* 0x01600000049879f0 */ /* 0x000fe20008000898 */
[----:B------:R-:W-:-:S02]  /*c6d0*/  R2UR UR6, R20 ;  /* 0x00000000140672ca */ /* 0x000fc400000e0000 */
[----:B------:R-:W-:Y:S02]  /*c6e0*/  R2UR UR7, R21 ;  /* 0x00000000150772ca */ /* 0x000fe400000e0000 */
[----:B--2---:R-:W-:Y:S02]  /*c6f0*/  R2UR UR4, R10 ;  /* 0x000000000a0472ca */ /* 0x004fe400000e0000 */
[----:B------:R-:W-:Y:S01]  /*c700*/  R2UR UR5, R11 ;  /* 0x000000000b0572ca */ /* 0x000fe200000e0000 */
[----:B------:R-:W-:Y:S01]  /*c710*/  VIADD R20, R14, 0x6 ;  /* 0x000000060e147836 */ /* 0x000fe20000000000 */
[----:B------:R-:W2:Y:S01]  /*c720*/  LDL.64 R10, [R1+0x18] ;  /* 0x00001800010a7983 */ /* 0x000ea20000100a00 */
[----:B------:R-:W-:Y:S01]  /*c730*/  IMAD.MOV.U32 R21, RZ, RZ, 0x40000040 ;  /* 0x40000040ff157424 */ /* 0x000fe200078e00ff */
[----:B------:R-:W-:Y:S02]  /*c740*/  WARPGROUP.DEPBAR.LE gsb0, 0x0 ;  /* 0x00008000000079c5 */ /* 0x000fe40000010000 */
[----:B------:R-:W-:-:S07]  /*c750*/  WARPGROUP.ARRIVE ;  /* 0x00000000000079c5 */ /* 0x000fce0000000000 */
[----:B------:R-:W-:Y:S01]  /*c760*/  HGMMA.64x96x16.F32 R152, gdesc[UR4], R152, gsb0 ;  /* 0x01600000049879f0 */ /* 0x000fe20008000898 */
[----:B----4-:R-:W-:Y:S02]  /*c770*/  R2UR UR4, R202 ;  /* 0x00000000ca0472ca */ /* 0x010fe400000e0000 */
        /* <DEDUP_REMOVED lines=14> */
[----:B------:R-:W-:Y:S01]  /*c860*/  WARPGROUP.ARRIVE ;  /* 0x00000000000079c5 */ /* 0x000fe20000000000 */
[----:B------:R-:W-:Y:S01]  /*c870*/  IMAD.MOV.U32 R21, RZ, RZ, 0x40000040 ;  /* 0x40000040ff157424 */ /* 0x000fe200078e00ff */
[----:B------:R-:W-:Y:S01]  /*c880*/  IADD3 R20, R14, 0x302, RZ ;  /* 0x000003020e147810 */ /* 0x000fe20007ffe0ff */
[----:B------:R-:W3:Y:S07]  /*c890*/  LDL.64 R8, [R1+0x10] ;  /* 0x0000100001087983 */ /* 0x000eee0000100a00 */
[----:B------:R-:W-:Y:S01]  /*c8a0*/  HGMMA.64x96x16.F32 R152, gdesc[UR4], R152, gsb0 ;  /* 0x01600000049879f0 */ /* 0x000fe20008000898 */
[----:B------:R-:W-:-:S02]  /*c8b0*/  R2UR UR6, R20 ;  /* 0x00000000140672ca */ /* 0x000fc400000e0000 */
[----:B------:R-:W-:Y:S02]  /*c8c0*/  R2UR UR7, R21 ;  /* 0x00000000150772ca */ /* 0x000fe400000e0000 */
[----:B------:R-:W-:Y:S02]  /*c8d0*/  R2UR UR4, R2 ;  /* 0x00000000020472ca */ /* 0x000fe400000e0000 */
[----:B------:R-:W-:Y:S01]  /*c8e0*/  R2UR UR5, R3 ;  /* 0x00000000030572ca */ /* 0x000fe200000e0000 */
[----:B------:R-:W-:Y:S01]  /*c8f0*/  VIADD R20, R14, 0x304 ;  /* 0x000003040e147836 */ /* 0x000fe20000000000 */
[----:B------:R-:W3:Y:S01]  /*c900*/  LDL.64 R2, [R1+0x8] ;  /* 0x0000080001027983 */ /* 0x000ee20000100a00 */
[----:B------:R-:W-:Y:S01]  /*c910*/  IMAD.MOV.U32 R21, RZ, RZ, 0x40000040 ;  /* 0x40000040ff157424 */ /* 0x000fe200078e00ff */
[----:B------:R-:W-:Y:S02]  /*c920*/  WARPGROUP.DEPBAR.LE gsb0, 0x0 ;  /* 0x00008000000079c5 */ /* 0x000fe40000010000 */
[----:B------:R-:W-:-:S07]  /*c930*/  WARPGROUP.ARRIVE ;  /* 0x00000000000079c5 */ /* 0x000fce0000000000 */
[----:B------:R-:W-:Y:S01]  /*c940*/  HGMMA.64x96x16.F32 R152, gdesc[UR4], R152, gsb0 ;  /* 0x01600000049879f0 */ /* 0x000fe20008000898 */
[----:B------:R-:W-:Y:S02]  /*c950*/  R2UR UR6, R20 ;  /* 0x00000000140672ca */ /* 0x000fe400000e0000 */
[----:B------:R-:W-:Y:S02]  /*c960*/  R2UR UR7, R21 ;  /* 0x00000000150772ca */ /* 0x000fe400000e0000 */
[----:B----4-:R-:W-:Y:S02]  /*c970*/  R2UR UR4, R202 ;  /* 0x00000000ca0472ca */ /* 0x010fe400000e0000 */
[----:B------:R-:W-:Y:S01]  /*c980*/  R2UR UR5, R203 ;  /* 0x00000000cb0572ca */ /* 0x000fe200000e0000 */
[----:B------:R-:W-:Y:S01]  /*c990*/  VIADD R20, R14, 0x306 ;  /* 0x000003060e147836 */ /* 0x000fe20000000000 */
[----:B------:R-:W4:Y:S01]  /*c9a0*/  LDL.64 R202, [R1] ;  /* 0x0000000001ca7983 */ /* 0x000f220000100a00 */
        /* <DEDUP_REMOVED lines=19> */
[----:B------:R0:W5:Y:S01]  /*cae0*/  LDL.LU R9, [R1+0xb0] ;  /* 0x0000b00001097983 */ /* 0x0001620000300800 */
        /* <DEDUP_REMOVED lines=63> */
[----:B------:R-:W1:Y:S01]  /*cee0*/  S2R R201, SR_TID.X ;  /* 0x0000000000c97919 */ /* 0x000e620000002100 */
[----:B------:R-:W-:Y:S02]  /*cef0*/  WARPGROUP.DEPBAR.LE gsb0, 0x0 ;  /* 0x00008000000079c5 */ /* 0x000fe40000010000 */
[----:B------:R-:W-:-:S09]  /*cf00*/  WARPGROUP.ARRIVE ;  /* 0x00000000000079c5 */ /* 0x000fd20000000000 */
[----:B------:R-:W-:Y:S01]  /*cf10*/  HGMMA.64x96x16.F32 R152, gdesc[UR4], R152, gsb0 ;  /* 0x01600000049879f0 */ /* 0x000fe20008000898 */
[----:B-1----:R-:W-:-:S04]  /*cf20*/  SHF.R.U32.HI R201, RZ, 0x7, R201 ;  /* 0x00000007ffc97819 */ /* 0x002fc800000116c9 */
[----:B------:R-:W-:Y:S01]  /*cf30*/  IADD3 R7, -R201, 0xb, RZ ;  /* 0x0000000bc9077810 */ /* 0x000fe20007ffe1ff */
[----:B------:R-:W-:-:S04]  /*cf40*/  WARPGROUP.DEPBAR.LE gsb0, 0x0 ;  /* 0x00008000000079c5 */ /* 0x000fc80000010000 */
[----:B------:R0:W-:Y:S06]  /*cf50*/  BAR.ARV R7, 0x100 ;  /* 0x000400070000751d */ /* 0x0001ec0000002000 */
[----:B------:R-:W-:Y:S05]  /*cf60*/  @!P0 BRA `(.L_x_15141) ;  /* 0x0000000000048947 */ /* 0x000fea0003800000 */
[----:B------:R-:W-:Y:S01]  /*cf70*/  BPT.TRAP 0x1 ;  /* 0x000000040000795c */ /* 0x000fe20000300000 */
.L_x_15141:
[----:B------:R-:W2:Y:S01]  /*cf80*/  LDL R20, [R1+0x6c] ;  /* 0x00006c0001147983 */ /* 0x000ea20000100800 */
[----:B------:R-:W1:Y:S03]  /*cf90*/  LDC R0, c[0x0][0x448] ;  /* 0x00011200ff007b82 */ /* 0x000e660000000800 */
[----:B------:R-:W2:Y:S04]  /*cfa0*/  LDL R8, [R1+0x88] ;  /* 0x0000880001087983 */ /* 0x000ea80000100800 */
[----:B------:R-:W3:Y:S04]  /*cfb0*/  LDL R15, [R1+0x8c] ;  /* 0x00008c00010f7983 */ /* 0x000ee80000100800 */
[----:B------:R-:W4:Y:S01]  /*cfc0*/  LDL R14, [R1+0x80] ;  /* 0x00008000010e7983 */ /* 0x000f220000100800 */
[----:B------:R-:W-:Y:S01]  /*cfd0*/  LOP3.LUT R23, R23, 0xffffdfff, RZ, 0xc0, !PT ;  /* 0xffffdfff17177812 */ /* 0x000fe200078ec0ff */
[----:B------:R-:W-:-:S03]  /*cfe0*/  UMOV UR37, UR40 ;  /* 0x0000002800257c82 */ /* 0x000fc60008000000 */
[----:B------:R-:W-:-:S04]  /*cff0*/  @P0 LOP3.LUT R23, R23, 0x2000, RZ, 0xfc, !PT ;  /* 0x0000200017170812 */ /* 0x000fc800078efcff */
[----:B------:R-:W-:Y:S02]  /*d000*/  LOP3.LUT R23, R23, 0xffffbfff, RZ, 0xc0, !PT ;  /* 0xffffbfff17177812 */ /* 0x000fe400078ec0ff */
[----:B-1----:R-:W-:-:S13]  /*d010*/  ISETP.NE.AND P1, PT, R0, 0x1, PT ;  /* 0x000000010000780c */ /* 0x002fda0003f25270 */
[----:B------:R-:W1:Y:S08]  /*d020*/  @P1 LDC R13, c[0x0][0x44c] ;  /* 0x00011300ff0d1b82 */ /* 0x000e700000000800 */
[----:B------:R-:W0:Y:S01]  /*d030*/  @P1 LDC R0, c[0x0][0x450] ;  /* 0x00011400ff001b82 */ /* 0x000e220000000800 */
[----:B--2---:R-:W-:-:S04]  /*d040*/  IMAD.IADD R8, R8, 0x1, R20 ;  /* 0x0000000108087824 */ /* 0x004fc800078e0214 */
[----:B-1----:R-:W-:-:S05]  /*d050*/  @P1 IMAD.HI.U32 R13, R8, R13, RZ ;  /* 0x0000000d080d1227 */ /* 0x002fca00078e00ff */
[----:B0-----:R-:W-:Y:S01]  /*d060*/  @P1 SHF.R.U32.HI R8, RZ, R0, R13 ;  /* 0x00000000ff081219 */ /* 0x001fe2000001160d */
[----:B------:R-:W-:-:S04]  /*d070*/  IMAD.MOV.U32 R13, RZ, RZ, -0x60 ;  /* 0xffffffa0ff0d7424 */ /* 0x000fc800078e00ff */
[----:B------:R-:W0:Y:S01]  /*d080*/  SHFL.IDX PT, R0, R8, RZ, 0x1c1f ;  /* 0x001c1fff08007589 */ /* 0x000e2200000e0000 */
[----:B-----5:R-:W-:-:S03]  /*d090*/  IMAD R13, R9, R13, 0x1 ;  /* 0x00000001090d7424 */ /* 0x020fc600078e020d */
[----:B------:R-:W1:Y:S01]  /*d0a0*/  SHFL.IDX PT, R8, R8, 0x1, 0x1c1f ;  /* 0x003c1f0008087f89 */ /* 0x000e6200000e0000 */
[----:B---3--:R-:W-:Y:S02]  /*d0b0*/  IMAD R13, R15, -0x2, R13 ;  /* 0xfffffffe0f0d7824 */ /* 0x008fe400078e020d */
[----:B------:R-:W-:-:S03]  /*d0c0*/  IMAD.U32 R15, RZ, RZ, UR41 ;  /* 0x00000029ff0f7e24 */ /* 0x000fc6000f8e00ff */
[----:B----4-:R-:W-:-:S05]  /*d0d0*/  IADD3 R13, -R219, R13, R14 ;  /* 0x0000000ddb0d7210 */ /* 0x010fca0007ffe10e */
[C---:B0-----:R-:W-:Y:S02]  /*d0e0*/  IMAD.IADD R0, R13.reuse, 0x1, R0 ;  /* 0x000000010d007824 */ /* 0x041fe400078e0200 */
[----:B-1----:R-:W-:-:S03]  /*d0f0*/  IMAD.IADD R8, R13, 0x1, R8 ;  /* 0x000000010d087824 */ /* 0x002fc600078e0208 */
[C---:B------:R-:W-:Y:S02]  /*d100*/  ISETP.GT.AND P4, PT, R0.reuse, RZ, PT ;  /* 0x000000ff0000720c */ /* 0x040fe40003f84270 */
[C---:B------:R-:W-:Y:S02]  /*d110*/  ISETP.GT.AND P3, PT, R0.reuse, 0x1, PT ;  /* 0x000000010000780c */ /* 0x040fe40003f64270 */
[C---:B------:R-:W-:Y:S02]  /*d120*/  ISETP.GT.AND P2, PT, R0.reuse, 0x8, PT ;  /* 0x000000080000780c */ /* 0x040fe40003f44270 */
[----:B------:R-:W-:Y:S02]  /*d130*/  ISETP.GT.AND P1, PT, R0, 0x9, PT ;  /* 0x000000090000780c */ /* 0x000fe40003f24270 */
[----:B------:R-:W-:Y:S02]  /*d140*/  FSEL R152, R152, -INF , P4 ;  /* 0xff80000098987808 */ /* 0x000fe40002000000 */
[----:B------:R-:W-:-:S02]  /*d150*/  FSEL R153, R153, -INF , P3 ;  /* 0xff80000099997808 */ /* 0x000fc40001800000 */
[----:B------:R-:W-:Y:S02]  /*d160*/  FSEL R156, R156, -INF , P2 ;  /* 0xff8000009c9c7808 */ /* 0x000fe40001000000 */
[----:B------:R-:W-:Y:S02]  /*d170*/  FSEL R157, R157, -INF , P1 ;  /* 0xff8000009d9d7808 */ /* 0x000fe40000800000 */
[C---:B------:R-:W-:Y:S02]  /*d180*/  ISETP.GT.AND P4, PT, R0.reuse, 0x10, PT ;  /* 0x000000100000780c */ /* 0x040fe40003f84270 */
[C---:B------:R-:W-:Y:S02]  /*d190*/  ISETP.GT.AND P3, PT, R0.reuse, 0x11, PT ;  /* 0x000000110000780c */ /* 0x040fe40003f64270 */
[C---:B------:R-:W-:Y:S02]  /*d1a0*/  ISETP.GT.AND P2, PT, R0.reuse, 0x18, PT ;  /* 0x000000180000780c */ /* 0x040fe40003f44270 */
[----:B------:R-:W-:-:S02]  /*d1b0*/  ISETP.GT.AND P1, PT, R0, 0x19, PT ;  /* 0x000000190000780c */ /* 0x000fc40003f24270 */
[----:B------:R-:W-:Y:S02]  /*d1c0*/  FSEL R160, R160, -INF , P4 ;  /* 0xff800000a0a07808 */ /* 0x000fe40002000000 */
[----:B------:R-:W-:Y:S02]  /*d1d0*/  FSEL R161, R161, -INF , P3 ;  /* 0xff800000a1a17808 */ /* 0x000fe40001800000 */
[----:B------:R-:W-:Y:S02]  /*d1e0*/  FSEL R164, R164, -INF , P2 ;  /* 0xff800000a4a47808 */ /* 0x000fe40001000000 */
[----:B------:R-:W-:Y:S02]  /*d1f0*/  FSEL R165, R165, -INF , P1 ;  /* 0xff800000a5a57808 */ /* 0x000fe40000800000 */
[C---:B------:R-:W-:Y:S02]  /*d200*/  ISETP.GT.AND P4, PT, R0.reuse, 0x20, PT ;  /* 0x000000200000780c */ /* 0x040fe40003f84270 */
[----:B------:R-:W-:-:S02]  /*d210*/  ISETP.GT.AND P3, PT, R0, 0x21, PT ;  /* 0x000000210000780c */ /* 0x000fc40003f64270 */
[C---:B------:R-:W-:Y:S02]  /*d220*/  ISETP.GT.AND P2, PT, R0.reuse, 0x28, PT ;  /* 0x000000280000780c */ /* 0x040fe40003f44270 */
[----:B------:R-:W-:Y:S02]  /*d230*/  ISETP.GT.AND P1, PT, R0, 0x29, PT ;  /* 0x000000290000780c */ /* 0x000fe40003f24270 */
[----:B------:R-:W-:Y:S02]  /*d240*/  FSEL R168, R168, -INF , P4 ;  /* 0xff800000a8a87808 */ /* 0x000fe40002000000 */
[----:B------:R-:W-:Y:S02]  /*d250*/  FSEL R169, R169, -INF , P3 ;  /* 0xff800000a9a97808 */ /* 0x000fe40001800000 */
[----:B------:R-:W-:Y:S02]  /*d260*/  FSEL R172, R172, -INF , P2 ;  /* 0xff800000acac7808 */ /* 0x000fe40001000000 */
[----:B------:R-:W-:-:S02]  /*d270*/  FSEL R173, R173, -INF , P1 ;  /* 0xff800000adad7808 */ /* 0x000fc40000800000 */
[C---:B------:R-:W-:Y:S02]  /*d280*/  ISETP.GT.AND P4, PT, R0.reuse, 0x30, PT ;  /* 0x000000300000780c */ /* 0x040fe40003f84270 */
        /* <DEDUP_REMOVED lines=28> */
[----:B------:R-:W-:-:S02]  /*d450*/  ISETP.GT.AND P4, PT, R8, RZ, PT ;  /* 0x000000ff0800720c */ /* 0x000fc40003f84270 */
[----:B------:R-:W-:Y:S02]  /*d460*/  FMNMX.FTZ R0, R161, R0, !PT ;  /* 0x00000000a1007209 */ /* 0x000fe40007810000 */
[----:B------:R-:W-:Y:S02]  /*d470*/  ISETP.GT.AND P3, PT, R8, 0x1, PT ;  /* 0x000000010800780c */ /* 0x000fe40003f64270 */
[----:B------:R-:W-:Y:S02]  /*d480*/  FMNMX.FTZ R0, R164, R0, !PT ;  /* 0x00000000a4007209 */ /* 0x000fe40007810000 */
[C---:B------:R-:W-:Y:S02]  /*d490*/  ISETP.GT.AND P2, PT, R8.reuse, 0x8, PT ;  /* 0x000000080800780c */ /* 0x040fe40003f44270 */
[----:B------:R-:W-:Y:S02]  /*d4a0*/  FMNMX.FTZ R0, R165, R0, !PT ;  /* 0x00000000a5007209 */ /* 0x000fe40007810000 */
[----:B------:R-:W-:-:S02]  /*d4b0*/  ISETP.GT.AND P1, PT, R8, 0x9, PT ;  /* 0x000000090800780c */ /* 0x000fc40003f24270 */
        /* <DEDUP_REMOVED lines=9> */
[C---:B------:R-:W-:Y:S02]  /*d550*/  ISETP.GT.AND P4, PT, R8.reuse, 0x10, PT ;  /* 0x000000100800780c */ /* 0x040fe40003f84270 */
[----:B------:R-:W-:Y:S02]  /*d560*/  FMNMX.FTZ R0, R177, R0, !PT ;  /* 0x00000000b1007209 */ /* 0x000fe40007810000 */
[----:B------:R-:W-:-:S02]  /*d570*/  ISETP.GT.AND P3, PT, R8, 0x11, PT ;  /* 0x000000110800780c */ /* 0x000fc40003f64270 */
[----:B------:R-:W-:Y:S02]  /*d580*/  FMNMX.FTZ R0, R180, R0, !PT ;  /* 0x00000000b4007209 */ /* 0x000fe40007810000 */
[C---:B------:R-:W-:Y:S02]  /*d590*/  ISETP.GT.AND P2, PT, R8.reuse, 0x18, PT ;  /* 0x000000180800780c */ /* 0x040fe40003f44270 */
[----:B------:R-:W-:Y:S02]  /*d5a0*/  FMNMX.FTZ R0, R181, R0, !PT ;  /* 0x00000000b5007209 */ /* 0x000fe40007810000 */
[----:B------:R-:W-:Y:S02]  /*d5b0*/  ISETP.GT.AND P1, PT, R8, 0x19, PT ;  /* 0x000000190800780c */ /* 0x000fe40003f24270 */
        /* <DEDUP_REMOVED lines=11> */
[----:B------:R-:W-:Y:S02]  /*d670*/  ISETP.GT.AND P4, PT, R8, 0x20, PT ;  /* 0x000000200800780c */ /* 0x000fe40003f84270 */
[----:B------:R-:W-:Y:S02]  /*d680*/  FMNMX.FTZ R0, R196, R0, !PT ;  /* 0x00000000c4007209 */ /* 0x000fe40007810000 */
[----:B------:R-:W-:-:S02]  /*d690*/  ISETP.GT.AND P3, PT, R8, 0x21, PT ;  /* 0x000000210800780c */ /* 0x000fc40003f64270 */
[----:B------:R-:W-:Y:S02]  /*d6a0*/  FMNMX.FTZ R0, R197, R0, !PT ;  /* 0x00000000c5007209 */ /* 0x000fe40007810000 */
[C---:B------:R-:W-:Y:S02]  /*d6b0*/  ISETP.GT.AND P2, PT, R8.reuse, 0x28, PT ;  /* 0x000000280800780c */ /* 0x040fe40003f44270 */
[----:B------:R-:W-:Y:S01]  /*d6c0*/  ISETP.GT.AND P1, PT, R8, 0x29, PT ;  /* 0x000000290800780c */ /* 0x000fe20003f24270 */
[----:B------:R-:W0:Y:S01]  /*d6d0*/  SHFL.BFLY PT, R14, R0, 0x2, 0x1f ;  /* 0x0c401f00000e7f89 */ /* 0x000e2200000e0000 */
[----:B------:R-:W-:Y:S02]  /*d6e0*/  FSEL R170, R170, -INF , P4 ;  /* 0xff800000aaaa7808 */ /* 0x000fe40002000000 */
[----:B------:R-:W-:Y:S02]  /*d6f0*/  FSEL R171, R171, -INF , P3 ;  /* 0xff800000abab7808 */ /* 0x000fe40001800000 */
[----:B------:R-:W-:-:S02]  /*d700*/  FSEL R174, R174, -INF , P2 ;  /* 0xff800000aeae7808 */ /* 0x000fc40001000000 */
[----:B------:R-:W-:Y:S02]  /*d710*/  FSEL R175, R175, -INF , P1 ;  /* 0xff800000afaf7808 */ /* 0x000fe40000800000 */
[C---:B------:R-:W-:Y:S02]  /*d720*/  ISETP.GT.AND P4, PT, R8.reuse, 0x30, PT ;  /* 0x000000300800780c */ /* 0x040fe40003f84270 */
[C---:B------:R-:W-:Y:S02]  /*d730*/  ISETP.GT.AND P3, PT, R8.reuse, 0x31, PT ;  /* 0x000000310800780c */ /* 0x040fe40003f64270 */
[C---:B------:R-:W-:Y:S02]  /*d740*/  ISETP.GT.AND P2, PT, R8.reuse, 0x38, PT ;  /* 0x000000380800780c */ /* 0x040fe40003f44270 */
[----:B------:R-:W-:Y:S02]  /*d750*/  ISETP.GT.AND P1, PT, R8, 0x39, PT ;  /* 0x000000390800780c */ /* 0x000fe40003f24270 */
[----:B------:R-:W-:-:S02]  /*d760*/  FSEL R178, R178, -INF , P4 ;  /* 0xff800000b2b27808 */ /* 0x000fc40002000000 */
[----:B------:R-:W-:Y:S02]  /*d770*/  FSEL R179, R179, -INF , P3 ;  /* 0xff800000b3b37808 */ /* 0x000fe40001800000 */
[----:B------:R-:W-:Y:S02]  /*d780*/  @P0 LOP3.LUT R23, R23, 0x4000, RZ, 0xfc, !PT ;  /* 0x0000400017170812 */ /* 0x000fe400078efcff */
[----:B------:R-:W-:Y:S02]  /*d790*/  FSEL R182, R182, -INF , P2 ;  /* 0xff800000b6b67808 */ /* 0x000fe40001000000 */
[----:B0-----:R-:W-:Y:S02]  /*d7a0*/  FMNMX.FTZ R0, R0, R14, !PT ;  /* 0x0000000e00007209 */ /* 0x001fe40007810000 */
[----:B------:R-:W-:Y:S02]  /*d7b0*/  FSEL R183, R183, -INF , P1 ;  /* 0xff800000b7b77808 */ /* 0x000fe40000800000 */
[C---:B------:R-:W-:Y:S01]  /*d7c0*/  ISETP.GT.AND P1, PT, R8.reuse, 0x49, PT ;  /* 0x000000490800780c */ /* 0x040fe20003f24270 */
[----:B------:R-:W0:Y:S01]  /*d7d0*/  SHFL.BFLY PT, R14, R0, 0x1, 0x1f ;  /* 0x0c201f00000e7f89 */ /* 0x000e2200000e0000 */
[----:B------:R-:W-:-:S02]  /*d7e0*/  ISETP.GT.AND P2, PT, R8, 0x50, PT ;  /* 0x000000500800780c */ /* 0x000fc40003f44270 */
[C---:B------:R-:W-:Y:S02]  /*d7f0*/  ISETP.GT.AND P3, PT, R8.reuse, 0x51, PT ;  /* 0x000000510800780c */ /* 0x040fe40003f64270 */
[C---:B------:R-:W-:Y:S02]  /*d800*/  ISETP.GT.AND P4, PT, R8.reuse, 0x58, PT ;  /* 0x000000580800780c */ /* 0x040fe40003f84270 */
[C---:B------:R-:W-:Y:S02]  /*d810*/  ISETP.GT.AND P5, PT, R8.reuse, 0x59, PT ;  /* 0x000000590800780c */ /* 0x040fe40003fa4270 */
[----:B------:R-:W-:Y:S02]  /*d820*/  ISETP.GT.AND P0, PT, R8, 0x40, PT ;  /* 0x000000400800780c */ /* 0x000fe40003f04270 */
[----:B------:R-:W-:Y:S02]  /*d830*/  FSEL R191, R191, -INF , P1 ;  /* 0xff800000bfbf7808 */ /* 0x000fe40000800000 */
[----:B------:R-:W-:-:S02]  /*d840*/  FSEL R186, R186, -INF , P0 ;  /* 0xff800000baba7808 */ /* 0x000fc40000000000 */
[----:B------:R-:W-:Y:S02]  /*d850*/  LOP3.LUT P0, RZ, R23, 0x4000, RZ, 0xc0, !PT ;  /* 0x0000400017ff7812 */ /* 0x000fe4000780c0ff */
[----:B------:R-:W-:Y:S02]  /*d860*/  FSEL R194, R194, -INF , P2 ;  /* 0xff800000c2c27808 */ /* 0x000fe40001000000 */
[----:B------:R-:W-:Y:S02]  /*d870*/  FSEL R187, R187, -INF , P0 ;  /* 0xff800000bbbb7808 */ /* 0x000fe40000000000 */
[----:B------:R-:W-:Y:S02]  /*d880*/  FSEL R195, R195, -INF , P3 ;  /* 0xff800000c3c37808 */ /* 0x000fe40001800000 */
[----:B------:R-:W-:Y:S02]  /*d890*/  FSEL R198, R198, -INF , P4 ;  /* 0xff800000c6c67808 */ /* 0x000fe40002000000 */
[----:B0-----:R-:W-:-:S02]  /*d8a0*/  FMNMX.FTZ R0, R0, R14, !PT ;  /* 0x0000000e00007209 */ /* 0x001fc40007810000 */
[----:B------:R-:W-:Y:S02]  /*d8b0*/  FSEL R199, R199, -INF , P5 ;  /* 0xff800000c7c77808 */ /* 0x000fe40002800000 */
[C---:B------:R-:W-:Y:S02]  /*d8c0*/  FSETP.NEU.FTZ.AND P6, PT, R0.reuse, -INF , PT ;  /* 0xff8000000000780b */ /* 0x040fe40003fdd000 */
[----:B------:R-:W-:Y:S02]  /*d8d0*/  LOP3.LUT P0, RZ, R23, 0x2000, RZ, 0xc0, !PT ;  /* 0x0000200017ff7812 */ /* 0x000fe4000780c0ff */
[----:B------:R-:W-:-:S05]  /*d8e0*/  FSEL R14, R0, RZ, P6 ;  /* 0x000000ff000e7208 */ /* 0x000fca0003000000 */
[----:B------:R-:W-:Y:S01]  /*d8f0*/  FADD.FTZ R14, -R14, R12 ;  /* 0x0000000c0e0e7221 */ /* 0x000fe20000010100 */
[----:B------:R-:W-:-:S03]  /*d900*/  FMUL.FTZ R12, R0, UR37 ;  /* 0x00000025000c7c20 */ /* 0x000fc60008410000 */
[----:B------:R-:W-:Y:S02]  /*d910*/  FMUL.FTZ R14, R14, UR37 ;  /* 0x000000250e0e7c20 */ /* 0x000fe40008410000 */
[----:B------:R-:W-:Y:S02]  /*d920*/  FSEL R12, R12, RZ, P6 ;  /* 0x000000ff0c0c7208 */ /* 0x000fe40003000000 */
[----:B------:R-:W-:Y:S02]  /*d930*/  ISETP.GT.AND P6, PT, R8, 0x48, PT ;  /* 0x000000480800780c */ /* 0x000fe40003fc4270 */
        /* <DEDUP_REMOVED lines=33> */
[----:B------:R-:W-:Y:S01]  /*db50*/  FFMA.FTZ R197, R197, UR37, -R12 ;  /* 0x00000025c5c57c23 */ /* 0x000fe2000801080c */
[----:B------:R-:W-:Y:S02]  /*db60*/  MUFU.EX2 R152, R152 ;  /* 0x0000009800987308 */ /* 0x000fe40000000800 */
[----:B------:R-:W-:-:S04]  /*db70*/  FMNMX.FTZ R8, R171, R8, !PT ;  /* 0x00000008ab087209 */ /* 0x000fc80007810000 */
[----:B------:R-:W-:Y:S02]  /*db80*/  FMNMX.FTZ R8, R174, R8, !PT ;  /* 0x00000008ae087209 */ /* 0x000fe40007810000 */
[----:B------:R-:W0:Y:S02]  /*db90*/  MUFU.EX2 R14, R14 ;  /* 0x0000000e000e7308 */ /* 0x000e240000000800 */
[----:B------:R-:W-:-:S04]  /*dba0*/  FMNMX.FTZ R8, R175, R8, !PT ;  /* 0x00000008af087209 */ /* 0x000fc80007810000 */
[----:B------:R-:W-:Y:S02]  /*dbb0*/  FMNMX.FTZ R8, R178, R8, !PT ;  /* 0x00000008b2087209 */ /* 0x000fe40007810000 */
[----:B------:R-:W1:Y:S02]  /*dbc0*/  MUFU.EX2 R153, R153 ;  /* 0x0000009900997308 */ /* 0x000e640000000800 */
[----:B------:R-:W-:-:S04]  /*dbd0*/  FMNMX.FTZ R8, R179, R8, !PT ;  /* 0x00000008b3087209 */ /* 0x000fc80007810000 */
[----:B------:R-:W-:Y:S02]  /*dbe0*/  FMNMX.FTZ R8, R182, R8, !PT ;  /* 0x00000008b6087209 */ /* 0x000fe40007810000 */
[----:B------:R-:W2:Y:S01]  /*dbf0*/  MUFU.EX2 R154, R156 ;  /* 0x0000009c009a7308 */ /* 0x000ea20000000800 */
[----:B0-----:R-:W-:Y:S01]  /*dc00*/  FFMA.FTZ R6, R14, R6, R152 ;  /* 0x000000060e067223 */ /* 0x001fe20000010098 */
[----:B------:R-:W-:Y:S01]  /*dc10*/  FMNMX.FTZ R8, R183, R8, !PT ;  /* 0x00000008b7087209 */ /* 0x000fe20007810000 */
[-C--:B------:R-:W-:Y:S01]  /*dc20*/  FMUL.FTZ R24, R24, R14.reuse ;  /* 0x0000000e18187220 */ /* 0x080fe20000410000 */
[-C--:B------:R-:W-:Y:S01]  /*dc30*/  FMUL.FTZ R25, R25, R14.reuse ;  /* 0x0000000e19197220 */ /* 0x080fe20000410000 */
[----:B------:R-:W-:Y:S01]  /*dc40*/  FMUL.FTZ R28, R28, R14 ;  /* 0x0000000e1c1c7220 */ /* 0x000fe20000410000 */
[----:B------:R-:W-:Y:S01]  /*dc50*/  FMNMX.FTZ R8, R186, R8, !PT ;  /* 0x00000008ba087209 */ /* 0x000fe20007810000 */
[----:B------:R-:W-:Y:S01]  /*dc60*/  FMUL.FTZ R29, R29, R14 ;  /* 0x0000000e1d1d7220 */ /* 0x000fe20000410000 */
[----:B------:R-:W0:Y:S01]  /*dc70*/  MUFU.EX2 R157, R157 ;  /* 0x0000009d009d7308 */ /* 0x000e220000000800 */
[----:B-1----:R-:W-:Y:S01]  /*dc80*/  FADD.FTZ R6, R153, R6 ;  /* 0x0000000699067221 */ /* 0x002fe20000010000 */
[----:B------:R-:W-:Y:S01]  /*dc90*/  FMNMX.FTZ R8, R187, R8, !PT ;  /* 0x00000008bb087209 */ /* 0x000fe20007810000 */
[----:B------:R-:W-:Y:S01]  /*dca0*/  FMUL.FTZ R32, R32, R14 ;  /* 0x0000000e20207220 */ /* 0x000fe20000410000 */
[----:B------:R-:W-:Y:S01]  /*dcb0*/  F2FP.F16.F32.PACK_AB R152, R153, R152 ;  /* 0x000000989998723e */ /* 0x000fe200000000ff */
[----:B------:R-:W-:Y:S01]  /*dcc0*/  FMUL.FTZ R33, R33, R14 ;  /* 0x0000000e21217220 */ /* 0x000fe20000410000 */
[----:B------:R-:W-:Y:S01]  /*dcd0*/  FMNMX.FTZ R8, R190, R8, !PT ;  /* 0x00000008be087209 */ /* 0x000fe20007810000 */
[-C--:B------:R-:W-:Y:S01]  /*dce0*/  FMUL.FTZ R36, R36, R14.reuse ;  /* 0x0000000e24247220 */ /* 0x080fe20000410000 */
[-C--:B------:R-:W-:Y:S01]  /*dcf0*/  FMUL.FTZ R37, R37, R14.reuse ;  /* 0x0000000e25257220 */ /* 0x080fe20000410000 */
        /* <DEDUP_REMOVED lines=20> */
[-C--:B------:R-:W-:Y:S01]  /*de40*/  FMUL.FTZ R69, R69, R14.reuse ;  /* 0x0000000e45457220 */ /* 0x080fe20000410000 */
[-C--:B------:R-:W-:Y:S01]  /*de50*/  FMUL.FTZ R72, R72, R14.reuse ;  /* 0x0000000e48487220 */ /* 0x080fe20000410000 */
[----:B------:R-:W1:Y:S01]  /*de60*/  SHFL.BFLY PT, R12, R8, 0x2, 0x1f ;  /* 0x0c401f00080c7f89 */ /* 0x000e6200000e0000 */
        /* <DEDUP_REMOVED lines=23> */
[----:B-1----:R-:W-:Y:S01]  /*dfe0*/  FMNMX.FTZ R8, R8, R12, !PT ;  /* 0x0000000c08087209 */ /* 0x002fe20007810000 */
        /* <DEDUP_REMOVED lines=17> */
[----:B--2---:R-:W-:Y:S01]  /*e100*/  FADD.FTZ R6, R154, R6 ;  /* 0x000000069a067221 */ /* 0x004fe20000010000 */
[C---:B0-----:R-:W-:Y:S01]  /*e110*/  F2FP.F16.F32.PACK_AB R154, R157.reuse, R154 ;  /* 0x0000009a9d9a723e */ /* 0x041fe200000000ff */
[----:B------:R-:W-:Y:S02]  /*e120*/  MUFU.EX2 R161, R161 ;  /* 0x000000a100a17308 */ /* 0x000fe40000000800 */
[----:B------:R-:W-:-:S06]  /*e130*/  FADD.FTZ R6, R157, R6 ;  /* 0x000000069d067221 */ /* 0x000fcc0000010000 */
[----:B------:R-:W-:Y:S01]  /*e140*/  MUFU.EX2 R165, R165 ;  /* 0x000000a500a57308 */ /* 0x000fe20000000800 */
[----:B-1----:R-:W-:-:S04]  /*e150*/  FMNMX.FTZ R8, R8, R12, !PT ;  /* 0x0000000c08087209 */ /* 0x002fc80007810000 */
[----:B------:R-:W-:-:S03]  /*e160*/  FSETP.NEU.FTZ.AND P1, PT, R8, -INF , PT ;  /* 0xff8000000800780b */ /* 0x000fc60003f3d000 */
[----:B------:R-:W-:Y:S01]  /*e170*/  MUFU.EX2 R169, R169 ;  /* 0x000000a900a97308 */ /* 0x000fe20000000800 */
[----:B------:R-:W-:-:S05]  /*e180*/  FSEL R12, R8, RZ, P1 ;  /* 0x000000ff080c7208 */ /* 0x000fca0000800000 */
[----:B------:R-:W-:Y:S01]  /*e190*/  FADD.FTZ R11, -R12, R11 ;  /* 0x0000000b0c0b7221 */ /* 0x000fe20000010100 */
[----:B------:R-:W-:Y:S01]  /*e1a0*/  FMUL.FTZ R12, R8, UR37 ;  /* 0x00000025080c7c20 */ /* 0x000fe20008410000 */
[----:B------:R-:W-:Y:S02]  /*e1b0*/  MUFU.EX2 R173, R173 ;  /* 0x000000ad00ad7308 */ /* 0x000fe40000000800 */
[----:B------:R-:W-:Y:S02]  /*e1c0*/  FMUL.FTZ R11, R11, UR37 ;  /* 0x000000250b0b7c20 */ /* 0x000fe40008410000 */
[----:B------:R-:W-:-:S04]  /*e1d0*/  FSEL R12, R12, RZ, P1 ;  /* 0x000000ff0c0c7208 */ /* 0x000fc80000800000 */
        /* <DEDUP_REMOVED lines=26> */
[----:B------:R-:W-:Y:S01]  /*e380*/  VIADD R12, R10, 0x32440 ;  /* 0x000324400a0c7836 */ /* 0x000fe20000000000 */
[----:B------:R-:W1:Y:S01]  /*e390*/  MUFU.EX2 R153, R155 ;  /* 0x0000009b00997308 */ /* 0x000e620000000800 */
[----:B0-----:R-:W-:Y:S01]  /*e3a0*/  FFMA.FTZ R3, R11, R3, R13 ;  /* 0x000000030b037223 */ /* 0x001fe2000001000d */
        /* <DEDUP_REMOVED lines=64> */
[----:B------:R-:W-:Y:S01]  /*e7b0*/  PRMT R12, R15, 0x654, R12 ;  /* 0x000006540f0c7816 */ /* 0x000fe2000000000c */
[----:B------:R-:W0:Y:S01]  /*e7c0*/  MUFU.EX2 R158, R158 ;  /* 0x0000009e009e7308 */ /* 0x000e220000000800 */
[----:B------:R-:W-:Y:S01]  /*e7d0*/  IADD3 R11, R201, 0x8, RZ ;  /* 0x00000008c90b7810 */ /* 0x000fe20007ffe0ff */
[C---:B-1----:R-:W-:Y:S01]  /*e7e0*/  FADD.FTZ R3, R153.reuse, R3 ;  /* 0x0000000399037221 */ /* 0x042fe20000010000 */
[----:B------:R1:W-:Y:S01]  /*e7f0*/  SYNCS.ARRIVE.TRANS64.RED.A1T0 RZ, [R12+URZ], RZ ;  /* 0x000000ff0cff79a7 */ /* 0x0003e2000810043f */
[----:B------:R-:W-:Y:S01]  /*e800*/  F2FP.F16.F32.PACK_AB R153, R153, R13 ;  /* 0x0000000d9999723e */ /* 0x000fe200000000ff */
[----:B------:R-:W-:-:S02]  /*e810*/  IMAD.MOV.U32 R13, RZ, RZ, 0x40000040 ;  /* 0x40000040ff0d7424 */ /* 0x000fc400078e00ff */
[----:B------:R-:W-:Y:S01]  /*e820*/  IMAD.MOV.U32 R15, RZ, RZ, 0x40000040 ;  /* 0x40000040ff0f7424 */ /* 0x000fe200078e00ff */
[----:B------:R-:W2:Y:S02]  /*e830*/  MUFU.EX2 R159, R159 ;  /* 0x0000009f009f7308 */ /* 0x000ea40000000800 */
[----:B------:R-:W-:Y:S01]  /*e840*/  R2UR UR7, R13 ;  /* 0x000000000d0772ca */ /* 0x000fe200000e0000 */
[----:B-1----:R-:W-:Y:S02]  /*e850*/  IMAD.MOV.U32 R12, RZ, RZ, 0xc00 ;  /* 0x00000c00ff0c7424 */ /* 0x002fe400078e00ff */
[----:B------:R-:W-:Y:S02]  /*e860*/  IMAD.MOV.U32 R13, RZ, RZ, 0x40000040 ;  /* 0x40000040ff0d7424 */ /* 0x000fe400078e00ff */
[----:B------:R-:W-:Y:S01]  /*e870*/  IMAD R12, R18, R12, UR38 ;  /* 0x00000026120c7e24 */ /* 0x000fe2000f8e020c */
[----:B------:R-:W1:Y:S01]  /*e880*/  MUFU.EX2 R162, R162 ;  /* 0x000000a200a27308 */ /* 0x000e620000000800 */
[----:B0-----:R-:W-:-:S02]  /*e890*/  FADD.FTZ R3, R158, R3 ;  /* 0x000000039e037221 */ /* 0x001fc40000010000 */
[C---:B------:R-:W-:Y:S01]  /*e8a0*/  VIADD R14, R12.reuse, 0x80 ;  /* 0x000000800c0e7836 */ /* 0x040fe20000000000 */
[----:B------:R-:W-:-:S04]  /*e8b0*/  R2UR UR6, R12 ;  /* 0x000000000c0672ca */ /* 0x000fc800000e0000 */
[----:B------:R-:W0:Y:S01]  /*e8c0*/  MUFU.EX2 R163, R163 ;  /* 0x000000a300a37308 */ /* 0x000e220000000800 */
[C---:B--2---:R-:W-:Y:S01]  /*e8d0*/  F2FP.F16.F32.PACK_AB R155, R159.reuse, R158 ;  /* 0x0000009e9f9b723e */ /* 0x044fe200000000ff */
[----:B------:R2:W-:Y:S01]  /*e8e0*/  BAR.SYNC.DEFER_BLOCKING R11, 0x100 ;  /* 0x0004000b0000751d */ /* 0x0005e20000010000 */
[----:B------:R-:W-:-:S05]  /*e8f0*/  FADD.FTZ R3, R159, R3 ;  /* 0x000000039f037221 */ /* 0x000fca0000010000 */
[----:B------:R-:W3:Y:S01]  /*e900*/  MUFU.EX2 R166, R166 ;  /* 0x000000a600a67308 */ /* 0x000ee20000000800 */
[----:B-1----:R-:W-:-:S07]  /*e910*/  FADD.FTZ R3, R162, R3 ;  /* 0x00000003a2037221 */ /* 0x002fce0000010000 */
[----:B------:R-:W1:Y:S01]  /*e920*/  MUFU.EX2 R167, R167 ;  /* 0x000000a700a77308 */ /* 0x000e620000000800 */
[----:B0-----:R-:W-:-:S07]  /*e930*/  FADD.FTZ R3, R163, R3 ;  /* 0x00000003a3037221 */ /* 0x001fce0000010000 */
[----:B------:R-:W0:Y:S01]  /*e940*/  MUFU.EX2 R170, R170 ;  /* 0x000000aa00aa7308 */ /* 0x000e220000000800 */
[----:B---3--:R-:W-:Y:S01]  /*e950*/  FADD.FTZ R3, R166, R3 ;  /* 0x00000003a6037221 */ /* 0x008fe20000010000 */
[----:B------:R-:W-:-:S06]  /*e960*/  WARPGROUP.ARRIVE ;  /* 0x00000000000079c5 */ /* 0x000fcc0000000000 */
[----:B------:R-:W-:Y:S01]  /*e970*/  HGMMA.64x256x16.F32 R24, R152, gdesc[UR4].tnspB, R24, gsb0 ;  /* 0x43e0000498187df0 */ /* 0x000fe20008000818 */
[----:B------:R-:W-:Y:S01]  /*e980*/  R2UR UR6, R14 ;  /* 0x000000000e0672ca */ /* 0x000fe200000e0000 */
[----:B------:R-:W3:Y:S01]  /*e990*/  MUFU.EX2 R171, R171 ;  /* 0x000000ab00ab7308 */ /* 0x000ee20000000800 */
[----:B------:R-:W-:Y:S01]  /*e9a0*/  R2UR UR7, R15 ;  /* 0x000000000f0772ca */ /* 0x000fe200000e0000 */
[----:B------:R-:W-:Y:S02]  /*e9b0*/  VIADD R14, R12, 0x100 ;  /* 0x000001000c0e7836 */ /* 0x000fe40000000000 */
[----:B-1----:R-:W-:Y:S01]  /*e9c0*/  FADD.FTZ R3, R167, R3 ;  /* 0x00000003a7037221 */ /* 0x002fe20000010000 */
[----:B------:R-:W-:-:S03]  /*e9d0*/  IMAD.MOV.U32 R15, RZ, RZ, 0x40000040 ;  /* 0x40000040ff0f7424 */ /* 0x000fc600078e00ff */
[----:B0-----:R-:W-:Y:S01]  /*e9e0*/  FADD.FTZ R3, R170, R3 ;  /* 0x00000003aa037221 */ /* 0x001fe20000010000 */
[----:B------:R-:W0:Y:S08]  /*e9f0*/  MUFU.EX2 R174, R174 ;  /* 0x000000ae00ae7308 */ /* 0x000e300000000800 */
[----:B------:R-:W1:Y:S01]  /*ea00*/  MUFU.EX2 R175, R175 ;  /* 0x000000af00af7308 */ /* 0x000e620000000800 */
[----:B---3--:R-:W-:-:S07]  /*ea10*/  FADD.FTZ R3, R171, R3 ;  /* 0x00000003ab037221 */ /* 0x008fce0000010000 */
[----:B------:R-:W-:Y:S01]  /*ea20*/  MUFU.EX2 R177, R177 ;  /* 0x000000b100b17308 */ /* 0x000fe20000000800 */
[----:B0-----:R-:W-:-:S07]  /*ea30*/  FADD.FTZ R3, R174, R3 ;  /* 0x00000003ae037221 */ /* 0x001fce0000010000 */
[----:B------:R-:W-:Y:S01]  /*ea40*/  MUFU.EX2 R181, R181 ;  /* 0x000000b500b57308 */ /* 0x000fe20000000800 */
[----:B-1----:R-:W-:-:S07]  /*ea50*/  FADD.FTZ R3, R175, R3 ;  /* 0x00000003af037221 */ /* 0x002fce0000010000 */
[----:B------:R-:W0:Y:S08]  /*ea60*/  MUFU.EX2 R178, R178 ;  /* 0x000000b200b27308 */ /* 0x000e300000000800 */
[----:B------:R-:W1:Y:S08]  /*ea70*/  MUFU.EX2 R179, R179 ;  /* 0x000000b300b37308 */ /* 0x000e700000000800 */
[----:B------:R-:W3:Y:S01]  /*ea80*/  MUFU.EX2 R182, R182 ;  /* 0x000000b600b67308 */ /* 0x000ee20000000800 */
[----:B0-----:R-:W-:-:S07]  /*ea90*/  FADD.FTZ R3, R178, R3 ;  /* 0x00000003b2037221 */ /* 0x001fce0000010000 */
[----:B------:R-:W0:Y:S01]  /*eaa0*/  MUFU.EX2 R183, R183 ;  /* 0x000000b700b77308 */ /* 0x000e220000000800 */
[----:B-1----:R-:W-:-:S07]  /*eab0*/  FADD.FTZ R3, R179, R3 ;  /* 0x00000003b3037221 */ /* 0x002fce0000010000 */
[----:B------:R-:W-:Y:S01]  /*eac0*/  MUFU.EX2 R185, R185 ;  /* 0x000000b900b97308 */ /* 0x000fe20000000800 */
[----:B---3--:R-:W-:-:S07]  /*ead0*/  FADD.FTZ R3, R182, R3 ;  /* 0x00000003b6037221 */ /* 0x008fce0000010000 */
[----:B------:R-:W-:Y:S01]  /*eae0*/  MUFU.EX2 R189, R189 ;  /* 0x000000bd00bd7308 */ /* 0x000fe20000000800 */
[----:B0-----:R-:W-:-:S07]  /*eaf0*/  FADD.FTZ R3, R183, R3 ;  /* 0x00000003b7037221 */ /* 0x001fce0000010000 */
        /* <DEDUP_REMOVED lines=10> */
[----:B------:R-:W-:-:S07]  /*eba0*/  WARPGROUP.DEPBAR.LE gsb0, 0x0 ;  /* 0x00008000000079c5 */ /* 0x000fce0000010000 */
[----:B------:R-:W0:Y:S01]  /*ebb0*/  MUFU.EX2 R152, R160 ;  /* 0x000000a000987308 */ /* 0x000e220000000800 */
[----:B------:R-:W-:Y:S02]  /*ebc0*/  F2FP.F16.F32.PACK_AB R153, R163, R162 ;  /* 0x000000a2a399723e */ /* 0x000fe400000000ff */
[----:B------:R-:W-:-:S05]  /*ebd0*/  F2FP.F16.F32.PACK_AB R155, R167, R166 ;  /* 0x000000a6a79b723e */ /* 0x000fca00000000ff */
[----:B------:R-:W1:Y:S01]  /*ebe0*/  MUFU.EX2 R154, R164 ;  /* 0x000000a4009a7308 */ /* 0x000e620000000800 */
[----:B0-----:R-:W-:Y:S01]  /*ebf0*/  FADD.FTZ R6, R152, R6 ;  /* 0x0000000698067221 */ /* 0x001fe20000010000 */
[----:B------:R-:W-:-:S03]  /*ec00*/  F2FP.F16.F32.PACK_AB R152, R161, R152 ;  /* 0x00000098a198723e */ /* 0x000fc600000000ff */
[----:B------:R-:W-:-:S04]  /*ec10*/  FADD.FTZ R6, R161, R6 ;  /* 0x00000006a1067221 */ /* 0x000fc80000010000 */
[----:B-1----:R-:W-:Y:S01]  /*ec20*/  FADD.FTZ R6, R154, R6 ;  /* 0x000000069a067221 */ /* 0x002fe20000010000 */
        /* <DEDUP_REMOVED lines=22> */
[C---:B------:R-:W-:Y:S01]  /*ed90*/  VIADD R14, R12.reuse, 0x200 ;  /* 0x000002000c0e7836 */ /* 0x040fe20000000000 */
[----:B------:R-:W-:Y:S01]  /*eda0*/  R2UR UR7, R15 ;  /* 0x000000000f0772ca */ /* 0x000fe200000e0000 */
[----:B------:R-:W-:Y:S01]  /*edb0*/  IMAD.MOV.U32 R15, RZ, RZ, 0x40000040 ;  /* 0x40000040ff0f7424 */ /* 0x000fe200078e00ff */
[----:B------:R-:W-:Y:S01]  /*edc0*/  IADD3 R12, R12, 0x280, RZ ;  /* 0x000002800c0c7810 */ /* 0x000fe20007ffe0ff */
        /* <DEDUP_REMOVED lines=13> */
[----:B------:R-:W-:Y:S02]  /*eea0*/  R2UR UR6, R14 ;  /* 0x000000000e0672ca */ /* 0x000fe400000e0000 */
[----:B------:R-:W-:Y:S01]  /*eeb0*/  R2UR UR7, R15 ;  /* 0x000000000f0772ca */ /* 0x000fe200000e0000 */
[----:B------:R-:W-:Y:S02]  /*eec0*/  WARPGROUP.DEPBAR.LE gsb0, 0x0 ;  /* 0x00008000000079c5 */ /* 0x000fe40000010000 */
[----:B------:R-:W0:Y:S01]  /*eed0*/  MUFU.EX2 R152, R184 ;  /* 0x000000b800987308 */ /* 0x000e220000000800 */
[----:B------:R-:W-:Y:S01]  /*eee0*/  F2FP.F16.F32.PACK_AB R153, R187, R186 ;  /* 0x000000babb99723e */ /* 0x000fe200000000ff */
[----:B------:R-:W-:Y:S01]  /*eef0*/  FADD.FTZ R186, R186, R3 ;  /* 0x00000003baba7221 */ /* 0x000fe20000010000 */
[----:B------:R-:W-:-:S03]  /*ef00*/  F2FP.F16.F32.PACK_AB R155, R191, R190 ;  /* 0x000000bebf9b723e */ /* 0x000fc600000000ff */
[----:B------:R-:W-:Y:S02]  /*ef10*/  FADD.FTZ R187, R187, R186 ;  /* 0x000000babbbb7221 */ /* 0x000fe40000010000 */
[----:B------:R-:W1:Y:S02]  /*ef20*/  MUFU.EX2 R154, R188 ;  /* 0x000000bc009a7308 */ /* 0x000e640000000800 */
[----:B------:R-:W-:-:S04]  /*ef30*/  FADD.FTZ R190, R190, R187 ;  /* 0x000000bbbebe7221 */ /* 0x000fc80000010000 */
[----:B------:R-:W-:Y:S01]  /*ef40*/  FADD.FTZ R191, R191, R190 ;  /* 0x000000bebfbf7221 */ /* 0x000fe20000010000 */
        /* <DEDUP_REMOVED lines=26> */
[----:B------:R-:W-:Y:S03]  /*f0f0*/  HGMMA.64x256x16.F32 R24, R152, gdesc[UR4].tnspB, R24, gsb0 ;  /* 0x43e0000498187df0 */ /* 0x000fe60008000818 */
[----:B------:R-:W-:Y:S02]  /*f100*/  WARPGROUP.DEPBAR.LE gsb0, 0x0 ;  /* 0x00008000000079c5 */ /* 0x000fe40000010000 */
[----:B--2---:R-:W-:Y:S05]  /*f110*/  @!P0 BRA `(.L_x_15142) ;  /* 0x0000000000048947 */ /* 0x004fea0003800000 */
[----:B------:R-:W-:Y:S01]  /*f120*/  BPT.TRAP 0x1 ;  /* 0x000000040000795c */ /* 0x000fe20000300000 */
.L_x_15142:
[C---:B------:R-:W-:Y:S01]  /*f130*/  ISETP.GT.AND P1, PT, R9.reuse, R200, PT ;  /* 0x000000c80900720c */ /* 0x040fe20003f24270 */
[----:B------:R-:W-:Y:S02]  /*f140*/  VIADD R10, R10, 0x32460 ;  /* 0x000324600a0a7836 */ /* 0x000fe40000000000 */
[----:B------:R-:W-:Y:S02]  /*f150*/  IMAD.U32 R11, RZ, RZ, UR41 ;  /* 0x00000029ff0b7e24 */ /* 0x000fe4000f8e00ff */
[----:B------:R-:W-:Y:S02]  /*f160*/  VIADD R9, R9, 0xffffffff ;  /* 0xffffffff09097836 */ /* 0x000fe40000000000 */
[----:B------:R-:W-:Y:S01]  /*f170*/  IMAD.MOV.U32 R12, RZ, RZ, R0 ;  /* 0x000000ffff0c7224 */ /* 0x000fe200078e0000 */
[----:B------:R-:W-:Y:S01]  /*f180*/  PRMT R10, R11, 0x654, R10 ;  /* 0x000006540b0a7816 */ /* 0x000fe2000000000a */
[----:B------:R-:W-:-:S03]  /*f190*/  IMAD.MOV.U32 R11, RZ, RZ, R8 ;  /* 0x000000ffff0b7224 */ /* 0x000fc600078e0008 */
[----:B------:R0:W-:Y:S01]  /*f1a0*/  SYNCS.ARRIVE.TRANS64.RED.A1T0 RZ, [R10+URZ], RZ ;  /* 0x000000ff0aff79a7 */ /* 0x0001e2000810043f */
[----:B------:R-:W-:Y:S05]  /*f1b0*/  @P1 BRA `(.L_x_15143) ;  /* 0xffffffcc00cc1947 */ /* 0x000fea000383ffff */
.L_x_15132:
[----:B------:R-:W-:-:S13]  /*f1c0*/  ISETP.GE.AND P1, PT, R9, RZ, PT ;  /* 0x000000ff0900720c */ /* 0x000fda0003f26270 */
[----:B------:R-:W-:Y:S05]  /*f1d0*/  @!P1 BRA `(.L_x_15144) ;  /* 0x0000002800449947 */ /* 0x000fea0003800000 */
[----:B------:R-:W-:Y:S02]  /*f1e0*/  IMAD.MOV.U32 R11, RZ, RZ, R8 ;  /* 0x000000ffff0b7224 */ /* 0x000fe400078e0008 */
[----:B------:R-:W-:-:S07]  /*f1f0*/  IMAD.MOV.U32 R12, RZ, RZ, R0 ;  /* 0x000000ffff0c7224 */ /* 0x000fce00078e0000 */
.L_x_15155:
[----:B------:R-:W-:Y:S01]  /*f200*/  IADD3 R18, R18, 0x1, RZ ;  /* 0x0000000112127810 */ /* 0x000fe20007ffe0ff */
[----:B------:R-:W-:Y:S05]  /*f210*/  YIELD ;  /* 0x0000000000007946 */ /* 0x000fea0003800000 */
[----:B------:R-:W-:-:S04]  /*f220*/  ISETP.NE.AND P1, PT, R18, 0x2, PT ;  /* 0x000000021200780c */ /* 0x000fc80003f25270 */
[----:B------:R-:W-:Y:S02]  /*f230*/  SEL R0, RZ, 0x1, P1 ;  /* 0x00000001ff007807 */ /* 0x000fe40000800000 */
[----:B------:R-:W-:Y:S02]  /*f240*/  SEL R18, R18, RZ, P1 ;  /* 0x000000ff12127207 */ /* 0x000fe40000800000 */
[----:B------:R-:W-:Y:S01]  /*f250*/  LOP3.LUT R207, R207, R0, RZ, 0x3c, !PT ;  /* 0x00000000cfcf7212 */ /* 0x000fe200078e3cff */
[----:B01----:R-:W-:Y:S06]  /*f260*/  @!P0 BRA `(.L_x_15145) ;  /* 0x0000000000048947 */ /* 0x003fec0003800000 */
[----:B------:R-:W-:Y:S01]  /*f270*/  BPT.TRAP 0x1 ;  /* 0x000000040000795c */ /* 0x000fe20000300000 */
.L_x_15145:
[----:B0-----:R-:W-:Y:S01]  /*f280*/  IMAD R10, R18, 0x8, R22 ;  /* 0x00000008120a7824 */ /* 0x001fe200078e0216 */
[----:B------:R-:W-:-:S04]  /*f290*/  SHF.L.U32 R0, R207, 0x1f, RZ ;  /* 0x0000001fcf007819 */ /* 0x000fc800000006ff */
[----:B------:R0:W1:Y:S01]  /*f2a0*/  SYNCS.PHASECHK.TRANS64.TRYWAIT P1, [R10+URZ+0x32430], R0 ;  /* 0x032430000a0075a7 */ /* 0x000062000802017f */
[----:B------:R-:W-:Y:S05]  /*f2b0*/  @!P0 BRA `(.L_x_15146) ;  /* 0x0000000000048947 */ /* 0x000fea0003800000 */
[----:B------:R-:W-:Y:S01]  /*f2c0*/  BPT.TRAP 0x1 ;  /* 0x000000040000795c */ /* 0x000fe20000300000 */
.L_x_15146:
[----:B------:R-:W2:Y:S01]  /*f2d0*/  LDL R7, [R1+0x68] ;  /* 0x0000680001077983 */ /* 0x000ea20000100800 */
[----:B------:R-:W-:Y:S02]  /*f2e0*/  IMAD.MOV.U32 R153, RZ, RZ, 0x40000040 ;  /* 0x40000040ff997424 */ /* 0x000fe400078e00ff */
[----:B--2---:R-:W-:Y:S01]  /*f2f0*/  IMAD R152, R18, 0x300, R7 ;  /* 0x0000030012987824 */ /* 0x004fe200078e0207 */
[----:B-1----:R-:W-:Y:S06]  /*f300*/  @P1 BRA `(.L_x_15147) ;  /* 0x0000000000081947 */ /* 0x002fec0003800000 */
[----:B------:R-:W1:Y:S02]  /*f310*/  SYNCS.PHASECHK.TRANS64.TRYWAIT P1, [R10+URZ+0x32430], R0 ;  /* 0x032430000a0075a7 */ /* 0x000e64000802017f */
[----:B-1----:R-:W-:Y:S05]  /*f320*/  @!P1 BRA `(.L_x_15148) ;  /* 0x000000ec00c89947 */ /* 0x002fea0003800000 */
.L_x_15147:
[----:B------:R-:W-:Y:S01]  /*f330*/  VIADD R20, R152, 0x2 ;  /* 0x0000000298147836 */ /* 0x000fe20000000000 */
[----:B------:R-:W2:Y:S01]  /*f340*/  LDL.64 R202, [R1+0x58] ;  /* 0x0000580001ca7983 */ /* 0x000ea20000100a00 */
[----:B------:R-:W-:Y:S01]  /*f350*/  IMAD.MOV.U32 R21, RZ, RZ, 0x40000040 ;  /* 0x40000040ff157424 */ /* 0x000fe200078e00ff */
[----:B------:R-:W-:Y:S05]  /*f360*/  WARPSYNC.ALL ;  /* 0x0000000000007948 */ /* 0x000fea0003800000 */
[----:B------:R-:W-:Y:S01]  /*f370*/  R2UR UR10, R20 ;  /* 0x00000000140a72ca */ /* 0x000fe200000e0000 */
[----:B------:R-:W3:Y:S01]  /*f380*/  LDL.64 R200, [R1+0x50] ;  /* 0x0000500001c87983 */ /* 0x000ee20000100a00 */
[----:B------:R-:W-:Y:S01]  /*f390*/  R2UR UR11, R21 ;  /* 0x00000000150b72ca */ /* 0x000fe200000e0000 */
[C---:B------:R-:W-:Y:S01]  /*f3a0*/  VIADD R14, R152.reuse, 0x4 ;  /* 0x00000004980e7836 */ /* 0x040fe20000000000 */
[C---:B------:R-:W-:Y:S01]  /*f3b0*/  R2UR UR6, R152.reuse ;  /* 0x00000000980672ca */ /* 0x040fe200000e0000 */
[----:B------:R-:W4:Y:S01]  /*f3c0*/  LDL.64 R20, [R1+0x60] ;  /* 0x0000600001147983 */ /* 0x000f220000100a00 */
[----:B------:R-:W-:Y:S01]  /*f3d0*/  R2UR UR7, R153 ;  /* 0x00000000990772ca */ /* 0x000fe200000e0000 */
[----:B------:R-:W-:Y:S01]  /*f3e0*/  VIADD R152, R152, 0x6 ;  /* 0x0000000698987836 */ /* 0x000fe20000000000 */
[----:B------:R-:W-:Y:S01]  /*f3f0*/  R2UR UR4, R214 ;  /* 0x00000000d60472ca */ /* 0x000fe200000e0000 */
[----:B------:R-:W-:Y:S01]  /*f400*/  IMAD.MOV.U32 R153, RZ, RZ, 0x40000040 ;  /* 0x40000040ff997424 */ /* 0x000fe200078e00ff */
[----:B------:R-:W-:-:S02]  /*f410*/  R2UR UR5, R215 ;  /* 0x00000000d70572ca */ /* 0x000fc400000e0000 */
[----:B------:R-:W-:Y:S02]  /*f420*/  R2UR UR18, R152 ;  /* 0x00000000981272ca */ /* 0x000fe400000e0000 */
[----:B------:R-:W-:Y:S02]  /*f430*/  R2UR UR19, R153 ;  /* 0x00000000991372ca */ /* 0x000fe400000e0000 */
[----:B------:R-:W-:-:S07]  /*f440*/  WARPGROUP.ARRIVE ;  /* 0x00000000000079c5 */ /* 0x000fce0000000000 */
[----:B------:R-:W-:Y:S01]  /*f450*/  HGMMA.64x96x16.F32 R152, gdesc[UR4], RZ, !UPT, gsb0 ;  /* 0x01600000049879f0 */ /* 0x000fe2000c0008ff */
[----:B------:R-:W-:Y:S01]  /*f460*/  IMAD.MOV.U32 R15, RZ, RZ, 0x40000040 ;  /* 0x40000040ff0f7424 */ /* 0x000fe200078e00ff */
[----:B------:R-:W-:-:S04]  /*f470*/  R2UR UR14, R14 ;  /* 0x000000000e0e72ca */ /* 0x000fc800000e0000 */
[----:B------:R-:W-:Y:S01]  /*f480*/  R2UR UR15, R15 ;  /* 0x000000000f0f72ca */ /* 0x000fe200000e0000 */
[----:B------:R-:W-:Y:S02]  /*f490*/  WARPGROUP.DEPBAR.LE gsb0, 0x0 ;  /* 0x00008000000079c5 */ /* 0x000fe40000010000 */
[----:B------:R-:W-:Y:S01]  /*f4a0*/  WARPGROUP.ARRIVE ;  /* 0x00000000000079c5 */ /* 0x000fe20000000000 */
[----:B----4-:R-:W-:Y:S02]  /*f4b0*/  R2UR UR8, R20 ;  /* 0x00000000140872ca */ /* 0x010fe400000e0000 */
[----:B------:R-:W-:-:S13]  /*f4c0*/  R2UR UR9, R21 ;  /* 0x00000000150972ca */ /* 0x000fda00000e0000 */
[----:B------:R-:W-:Y:S01]  /*f4d0*/  HGMMA.64x96x16.F32 R152, gdesc[UR8], R152, gsb0 ;  /* 0x01600000089879f0 */ /* 0x000fe20008000898 */
[----:B--2---:R-:W-:Y:S02]  /*f4e0*/  R2UR UR12, R202 ;  /* 0x00000000ca0c72ca */ /* 0x004fe400000e0000 */
[----:B------:R-:W-:Y:S02]  /*f4f0*/  R2UR UR13, R203 ;  /* 0x00000000cb0d72ca */ /* 0x000fe400000e0000 */
[----:B---3--:R-:W-:Y:S02]  /*f500*/  R2UR UR16, R200 ;  /* 0x00000000c81072ca */ /* 0x008fe400000e0000 */
        /* <DEDUP_REMOVED lines=10> */
.L_x_15149:
[----:B------:R2:W3:Y:S01]  /*f5b0*/  SYNCS.PHASECHK.TRANS64.TRYWAIT P1, [R10+URZ+0x32450], R0 ;  /* 0x032450000a0075a7 */ /* 0x0004e2000802017f */
[----:B------:R-:W-:Y:S05]  /*f5c0*/  @!P0 BRA `(.L_x_15150) ;  /* 0x0000000000048947 */ /* 0x000fea0003800000 */
[----:B------:R-:W-:Y:S01]  /*f5d0*/  BPT.TRAP 0x1 ;  /* 0x000000040000795c */ /* 0x000fe20000300000 */
.L_x_15150:
[----:B---3--:R-:W-:Y:S05]  /*f5e0*/  @P1 BRA `(.L_x_15151) ;  /* 0x0000000000081947 */ /* 0x008fea0003800000 */
[----:B------:R-:W3:Y:S02]  /*f5f0*/  SYNCS.PHASECHK.TRANS64.TRYWAIT P1, [R10+URZ+0x32450], R0 ;  /* 0x032450000a0075a7 */ /* 0x000ee4000802017f */
[----:B---3--:R-:W-:Y:S05]  /*f600*/  @!P1 BRA `(.L_x_15152) ;  /* 0x000000ec00249947 */ /* 0x008fea0003800000 */
.L_x_15151:
[----:B------:R-:W4:Y:S04]  /*f610*/  LDL.64 R202, [R1+0x40] ;  /* 0x0000400001ca7983 */ /* 0x000f280000100a00 */
[----:B------:R-:W2:Y:S04]  /*f620*/  LDL.64 R200, [R1+0x38] ;  /* 0x0000380001c87983 */ /* 0x000ea80000100a00 */
        /* <DEDUP_REMOVED lines=9> */
[----:B------:R0:W-:Y:S01]  /*f6c0*/  STL.64 [R1+0xa8], R2 ;  /* 0x0000a80201007387 */ /* 0x0001e20000100a00 */
[C---:B------:R-:W-:Y:S01]  /*f6d0*/  R2UR UR6, R14.reuse ;  /* 0x000000000e0672ca */ /* 0x040fe200000e0000 */
[----:B------:R-:W-:Y:S01]  /*f6e0*/  VIADD R20, R14, 0x2 ;  /* 0x000000020e147836 */ /* 0x000fe20000000000 */
[----:B------:R-:W-:Y:S01]  /*f6f0*/  R2UR UR5, R5 ;  /* 0x00000000050572ca */ /* 0x000fe200000e0000 */
[----:B------:R-:W-:Y:S01]  /*f700*/  IMAD.MOV.U32 R21, RZ, RZ, 0x40000040 ;  /* 0x40000040ff157424 */ /* 0x000fe200078e00ff */
[----:B0-----:R-:W2:Y:S11]  /*f710*/  LDL.64 R2, [R1+0x28] ;  /* 0x0000280001027983 */ /* 0x001eb60000100a00 */
[----:B------:R-:W-:Y:S01]  /*f720*/  HGMMA.64x96x16.F32 R152, gdesc[UR4], R152, gsb0 ;  /* 0x01600000049879f0 */ /* 0x000fe20008000898 */
[----:B------:R-:W-:-:S02]  /*f730*/  R2UR UR6, R20 ;  /* 0x00000000140672ca */ /* 0x000fc400000e0000 */
[----:B------:R-:W-:Y:S01]  /*f740*/  R2UR UR7, R21 ;  /* 0x00000000150772ca */ /* 0x000fe200000e0000 */
[----:B------:R-:W-:Y:S02]  /*f750*/  VIADD R20, R14, 0x4 ;  /* 0x000000040e147836 */ /* 0x000fe40000000000 */
[----:B------:R-:W-:Y:S01]  /*f760*/  IMAD.MOV.U32 R21, RZ, RZ, 0x40000040 ;  /* 0x40000040ff157424 */ /* 0x000fe200078e00ff */
[----:B------:R-:W-:Y:S02]  /*f770*/  WARPGROUP.DEPBAR.LE gsb0, 0x0 ;  /* 0x00008000000079c5 */ /* 0x000fe40000010000 */
[----:B------:R-:W-:Y:S01]  /*f780*/  WARPGROUP.ARRIVE ;  /* 0x00000000000079c5 */ /* 0x000fe20000000000 */
[----:B---3--:R-:W-:Y:S02]  /*f790*/  R2UR UR4, R8 ;  /* 0x00000000080472ca */ /* 0x008fe400000e0000 */
[----:B------:R-:W-:Y:S02]  /*f7a0*/  R2UR UR5, R9 ;  /* 0x00000000090572ca */ /* 0x000fe400000e0000 */
[----:B------:R-:W3:Y:S11]  /*f7b0*/  LDL.64 R8, [R1+0x30] ;  /* 0x0000300001087983 */ /* 0x000ef60000100a00 */
[----:B------:R-:W-:Y:S01]  /*f7c0*/  HGMMA.64x96x16.F32 R152, gdesc[UR4], R152, gsb0 ;  /* 0x01600000049879f0 */ /* 0x000fe20008000898 */
[----:B------:R-:W-:-:S02]  /*f7d0*/  R2UR UR6, R20 ;  /* 0x00000000140672ca */ /* 0x000fc400000e0000 */
[----:B------:R-:W-:Y:S02]  /*f7e0*/  R2UR UR7, R21 ;  /* 0x00000000150772ca */ /* 0x000fe400000e0000 */
[----:B----4-:R-:W-:Y:S02]  /*f7f0*/  R2UR UR4, R202 ;  /* 0x00000000ca0472ca */ /* 0x010fe400000e0000 */
[----:B------:R-:W-:Y:S01]  /*f800*/  R2UR UR5, R203 ;  /* 0x00000000cb0572ca */ /* 0x000fe200000e0000 */
[----:B------:R-:W-:Y:S01]  /*f810*/  VIADD R20, R14, 0x6 ;  /* 0x000000060e147836 */ /* 0x000fe20000000000 */
[----:B------:R-:W4:Y:S01]  /*f820*/  LDL.64 R202, [R1+0x8] ;  /* 0x0000080001ca7983 */ /* 0x000f220000100a00 */
[----:B------:R-:W-:Y:S01]  /*f830*/  IMAD.MOV.U32 R21, RZ, RZ, 0x40000040 ;  /* 0x40000040ff157424 */ /* 0x000fe200078e00ff */
[----:B------:R-:W-:Y:S02]  /*f840*/  WARPGROUP.DEPBAR.LE gsb0, 0x0 ;  /* 0x00008000000079c5 */ /* 0x000fe40000010000 */
[----:B------:R-:W-:-:S07]  /*f850*/  WARPGROUP.ARRIVE ;  /* 0x00000000000079c5 */ /* 0x000fce0000000000 */
[----:B------:R-:W-:Y:S01]  /*f860*/  HGMMA.64x96x16.F32 R152, gdesc[UR4], R152, gsb0 ;  /* 0x01600000049879f0 */ /* 0x000fe20008000898 */
[----:B--2---:R-:W-:Y:S02]  /*f870*/  R2UR UR4, R200 ;  /* 0x00000000c80472ca */ /* 0x004fe400000e0000 */
        /* <DEDUP_REMOVED lines=11> */
[----:B---3--:R-:W-:Y:S02]  /*f930*/  R2UR UR4, R8 ;  /* 0x00000000080472ca */ /* 0x008fe400000e0000 */
[----:B------:R-:W-:Y:S02]  /*f940*/  R2UR UR5, R9 ;  /* 0x00000000090572ca */ /* 0x000fe400000e0000 */
[----:B------:R-:W3:Y:S01]  /*f950*/  LDL.64 R8, [R1+0x18] ;  /* 0x0000180001087983 */ /* 0x000ee20000100a00 */
[----:B------:R-:W-:-:S02]  /*f960*/  WARPGROUP.DEPBAR.LE gsb0, 0x0 ;  /* 0x00008000000079c5 */ /* 0x000fc40000010000 */
[----:B------:R-:W-:-:S08]  /*f970*/  WARPGROUP.ARRIVE ;  /* 0x00000000000079c5 */ /* 0x000fd00000000000 */
[----:B------:R-:W-:Y:S01]  /*f980*/  HGMMA.64x96x16.F32 R152, gdesc[UR4], R152, gsb0 ;  /* 0x01600000049879f0 */ /* 0x000fe20008000898 */
[----:B------:R-:W-:Y:S01]  /*f990*/  VIADD R20, R14, 0x302 ;  /* 0x000003020e147836 */ /* 0x000fe20000000000 */
[----:B------:R-:W-:Y:S01]  /*f9a0*/  R2UR UR4, R2 ;  /* 0x00000000020472ca */ /* 0x000fe200000e0000 */
[----:B------:R-:W-:Y:S01]  /*f9b0*/  IMAD.MOV.U32 R21, RZ, RZ, 0x40000040 ;  /* 0x40000040ff157424 */ /* 0x000fe200078e00ff */
[----:B------:R-:W-:Y:S02]  /*f9c0*/  R2UR UR5, R3 ;  /* 0x00000000030572ca */ /* 0x000fe400000e0000 */
[----:B------:R-:W4:Y:S01]  /*f9d0*/  LDL.64 R2, [R1+0x10] ;  /* 0x0000100001027983 */ /* 0x000f220000100a00 */
        /* <DEDUP_REMOVED lines=9> */
[----:B--2---:R-:W-:Y:S02]  /*fa70*/  R2UR UR4, R200 ;  /* 0x00000000c80472ca */ /* 0x004fe400000e0000 */
[----:B------:R-:W-:Y:S01]  /*fa80*/  R2UR UR5, R201 ;  /* 0x00000000c90572ca */ /* 0x000fe200000e0000 */
[----:B------:R-:W-:Y:S01]  /*fa90*/  VIADD R20, R14, 0x306 ;  /* 0x000003060e147836 */ /* 0x000fe20000000000 */
[----:B------:R-:W2:Y:S01]  /*faa0*/  LDL.64 R200, [R1] ;  /* 0x0000000001c87983 */ /* 0x000ea20000100a00 */
        /* <DEDUP_REMOVED lines=10> */
[----:B------:R-:W-:Y:S01]  /*fb50*/  VIADD R20, R14, 0x600 ;  /* 0x000006000e147836 */ /* 0x000fe20000000000 */
[----:B------:R0:W5:Y:S08]  /*fb60*/  LDL.LU R9, [R1+0xb0] ;  /* 0x0000b00001097983 */ /* 0x0001700000300800 */
[----:B------:R-:W-:Y:S01]  /*fb70*/  HGMMA.64x96x16.F32 R152, gdesc[UR4], R152, gsb0 ;  /* 0x01600000049879f0 */ /* 0x000fe20008000898 */
[----:B------:R-:W-:Y:S01]  /*fb80*/  IMAD.MOV.U32 R21, RZ, RZ, 0x40000040 ;  /* 0x40000040ff157424 */ /* 0x000fe200078e00ff */
[----:B------:R-:W-:-:S02]  /*fb90*/  R2UR UR6, R20 ;  /* 0x00000000140672ca */ /* 0x000fc400000e0000 */
[----:B----4-:R-:W-:Y:S02]  /*fba0*/  R2UR UR4, R2 ;  /* 0x00000000020472ca */ /* 0x010fe400000e0000 */
[----:B------:R-:W-:Y:S02]  /*fbb0*/  R2UR UR7, R21 ;  /* 0x00000000150772ca */ /* 0x000fe400000e0000 */
[----:B------:R-:W-:Y:S01]  /*fbc0*/  R2UR UR5, R3 ;  /* 0x00000000030572ca */ /* 0x000fe200000e0000 */
[----:B------:R-:W-:Y:S01]  /*fbd0*/  IMAD.MOV.U32 R21, RZ, RZ, 0x40000040 ;  /* 0x40000040ff157424 */ /* 0x000fe200078e00ff */
[----:B------:R-:W-:Y:S01]  /*fbe0*/  IADD3 R20, R14, 0x602, RZ ;  /* 0x000006020e147810 */ /* 0x000fe20007ffe0ff */
[----:B------:R0:W5:Y:S01]  /*fbf0*/  LDL.LU.64 R2, [R1+0xa8] ;  /* 0x0000a80001027983 */ /* 0x0001620000300a00 */
[----:B------:R-:W-:Y:S02]  /*fc00*/  WARPGROUP.DEPBAR.LE gsb0, 0x0 ;  /* 0x00008000000079c5 */ /* 0x000fe40000010000 */
        /* <DEDUP_REMOVED lines=60> */
[----:B------:R-:W2:Y:S01]  /*ffd0*/  S2R R203, SR_TID.X ;  /* 0x0000000000cb7919 */ /* 0x000ea20000002100 */
[----:B------:R-:W-:Y:S02]  /*ffe0*/  WARPGROUP.DEPBAR.LE gsb0, 0x0 ;  /* 0x00008000000079c5 */ /* 0x000fe40000010000 */
[----:B------:R-:W-:-:S09]  /*fff0*/  WARPGROUP.ARRIVE ;  /* 0x00000000000079c5 */ /* 0x000fd20000000000 */
[----:B------:R-:W-:Y:S01]  /*10000*/  HGMMA.64x96x16.F32 R152, gdesc[UR4], R152, gsb0 ;  /* 0x01600000049879f0 */ /* 0x000fe20008000898 */
[----:B--2---:R-:W-:-:S04]  /*10010*/  SHF.R.U32.HI R203, RZ, 0x7, R203 ;  /* 0x00000007ffcb7819 */ /* 0x004fc800000116cb */
[----:B------:R-:W-:Y:S01]  /*10020*/  IADD3 R7, -R203, 0xb, RZ ;  /* 0x0000000bcb077810 */ /* 0x000fe20007ffe1ff */
[----:B------:R-:W-:-:S04]  /*10030*/  WARPGROUP.DEPBAR.LE gsb0, 0x0 ;  /* 0x00008000000079c5 */ /* 0x000fc80000010000 */
[----:B------:R0:W-:Y:S06]  /*10040*/  BAR.ARV R7, 0x100 ;  /* 0x000400070000751d */ /* 0x0001ec0000002000 */
[----:B------:R-:W-:Y:S05]  /*10050*/  @!P0 BRA `(.L_x_15153) ;  /* 0x0000000000048947 */ /* 0x000fea0003800000 */
[----:B------:R-:W-:Y:S01]  /*10060*/  BPT.TRAP 0x1 ;  /* 0x000000040000795c */ /* 0x000fe20000300000 */
.L_x_15153:
[----:B-1----:R-:W-:Y:S01]  /*10070*/  FMNMX.FTZ R0, R152, R12, !PT ;  /* 0x0000000c98007209 */ /* 0x002fe20007810000 */
[----:B------:R-:W-:Y:S01]  /*10080*/  UMOV UR37, UR39 ;  /* 0x0000002700257c82 */ /* 0x000fe20008000000 */
[----:B------:R-:W-:Y:S02]  /*10090*/  IMAD.U32 R14, RZ, RZ, UR41 ;  /* 0x00000029ff0e7e24 */ /* 0x000fe4000f8e00ff */
[----:B------:R-:W-:Y:S01]  /*100a0*/  FMNMX.FTZ R0, R153, R0, !PT ;  /* 0x0000000099007209 */ /* 0x000fe20007810000 */
[----:B------:R-:W-:-:S03]  /*100b0*/  IMAD.MOV.U32 R15, RZ, RZ, 0x40000040 ;  /* 0x40000040ff0f7424 */ /* 0x000fc600078e00ff */
        /* <DEDUP_REMOVED lines=26> */
[C---:B------:R-:W-:Y:S01]  /*10260*/  FMUL.FTZ R8, R0.reuse, UR37 ;  /* 0x0000002500087c20 */ /* 0x040fe20008410000 */
[----:B------:R-:W-:-:S03]  /*10270*/  FADD.FTZ R12, -R0, R12 ;  /* 0x0000000c000c7221 */ /* 0x000fc60000010100 */
        /* <DEDUP_REMOVED lines=24> */
[----:B------:R-:W-:Y:S01]  /*10400*/  FMNMX.FTZ R8, R154, R11, !PT ;  /* 0x0000000b9a087209 */ /* 0x000fe20007810000 */
[----:B------:R-:W-:Y:S01]  /*10410*/  FMUL.FTZ R12, R12, UR37 ;  /* 0x000000250c0c7c20 */ /* 0x000fe20008410000 */
[----:B------:R-:W-:Y:S02]  /*10420*/  MUFU.EX2 R152, R152 ;  /* 0x0000009800987308 */ /* 0x000fe40000000800 */
[----:B------:R-:W-:-:S04]  /*10430*/  FMNMX.FTZ R8, R155, R8, !PT ;  /* 0x000000089b087209 */ /* 0x000fc80007810000 */
[----:B------:R-:W-:Y:S02]  /*10440*/  FMNMX.FTZ R8, R158, R8, !PT ;  /* 0x000000089e087209 */ /* 0x000fe40007810000 */
[----:B------:R-:W1:Y:S02]  /*10450*/  MUFU.EX2 R12, R12 ;  /* 0x0000000c000c7308 */ /* 0x000e640000000800 */
[----:B------:R-:W-:-:S04]  /*10460*/  FMNMX.FTZ R8, R159, R8, !PT ;  /* 0x000000089f087209 */ /* 0x000fc80007810000 */
[----:B------:R-:W-:Y:S02]  /*10470*/  FMNMX.FTZ R8, R162, R8, !PT ;  /* 0x00000008a2087209 */ /* 0x000fe40007810000 */
[----:B------:R-:W2:Y:S02]  /*10480*/  MUFU.EX2 R153, R153 ;  /* 0x0000009900997308 */ /* 0x000ea40000000800 */
[----:B------:R-:W-:-:S04]  /*10490*/  FMNMX.FTZ R8, R163, R8, !PT ;  /* 0x00000008a3087209 */ /* 0x000fc80007810000 */
[----:B------:R-:W-:Y:S02]  /*104a0*/  FMNMX.FTZ R8, R166, R8, !PT ;  /* 0x00000008a6087209 */ /* 0x000fe40007810000 */
[----:B------:R-:W-:Y:S01]  /*104b0*/  MUFU.EX2 R156, R156 ;  /* 0x0000009c009c7308 */ /* 0x000fe20000000800 */
[----:B-1----:R-:W-:Y:S01]  /*104c0*/  FFMA.FTZ R6, R12, R6, R152 ;  /* 0x000000060c067223 */ /* 0x002fe20000010098 */
[----:B------:R-:W-:Y:S01]  /*104d0*/  FMNMX.FTZ R8, R167, R8, !PT ;  /* 0x00000008a7087209 */ /* 0x000fe20007810000 */
[-C--:B------:R-:W-:Y:S01]  /*104e0*/  FMUL.FTZ R24, R24, R12.reuse ;  /* 0x0000000c18187220 */ /* 0x080fe20000410000 */
[-C--:B------:R-:W-:Y:S01]  /*104f0*/  FMUL.FTZ R25, R25, R12.reuse ;  /* 0x0000000c19197220 */ /* 0x080fe20000410000 */
[----:B------:R-:W-:Y:S01]  /*10500*/  FMUL.FTZ R28, R28, R12 ;  /* 0x0000000c1c1c7220 */ /* 0x000fe20000410000 */
[----:B------:R-:W-:Y:S01]  /*10510*/  FMNMX.FTZ R8, R170, R8, !PT ;  /* 0x00000008aa087209 */ /* 0x000fe20007810000 */
[-C--:B------:R-:W-:Y:S01]  /*10520*/  FMUL.FTZ R29, R29, R12.reuse ;  /* 0x0000000c1d1d7220 */ /* 0x080fe20000410000 */
[----:B------:R-:W1:Y:S01]  /*10530*/  MUFU.EX2 R157, R157 ;  /* 0x0000009d009d7308 */ /* 0x000e620000000800 */
        /* <DEDUP_REMOVED lines=62> */
[----:B------:R-:W3:Y:S01]  /*10920*/  SHFL.BFLY PT, R13, R8, 0x2, 0x1f ;  /* 0x0c401f00080d7f89 */ /* 0x000ee200000e0000 */
        /* <DEDUP_REMOVED lines=13> */
[----:B------:R-:W-:Y:S01]  /*10a00*/  IMAD.MOV.U32 R12, RZ, RZ, 0xc00 ;  /* 0x00000c00ff0c7424 */ /* 0x000fe200078e00ff */
[----:B--2---:R-:W-:Y:S01]  /*10a10*/  F2FP.F16.F32.PACK_AB R200, R153, R152 ;  /* 0x0000009899c8723e */ /* 0x004fe200000000ff */
[----:B------:R-:W2:Y:S01]  /*10a20*/  MUFU.EX2 R160, R160 ;  /* 0x000000a000a07308 */ /* 0x000ea20000000800 */
[----:B-1----:R-:W-:Y:S01]  /*10a30*/  F2FP.F16.F32.PACK_AB R202, R157, R156 ;  /* 0x0000009c9dca723e */ /* 0x002fe200000000ff */
[----:B------:R-:W-:-:S02]  /*10a40*/  IMAD R12, R18, R12, UR38 ;  /* 0x00000026120c7e24 */ /* 0x000fc4000f8e020c */
[----:B------:R-:W-:-:S03]  /*10a50*/  FADD.FTZ R6, R153, R6 ;  /* 0x0000000699067221 */ /* 0x000fc60000010000 */
[----:B------:R-:W-:Y:S01]  /*10a60*/  R2UR UR6, R12 ;  /* 0x000000000c0672ca */ /* 0x000fe200000e0000 */
[----:B------:R-:W1:Y:S01]  /*10a70*/  MUFU.EX2 R161, R161 ;  /* 0x000000a100a17308 */ /* 0x000e620000000800 */
[----:B---3--:R-:W-:Y:S01]  /*10a80*/  FMNMX.FTZ R8, R8, R13, !PT ;  /* 0x0000000d08087209 */ /* 0x008fe20007810000 */
[----:B------:R-:W-:-:S04]  /*10a90*/  FADD.FTZ R6, R156, R6 ;  /* 0x000000069c067221 */ /* 0x000fc80000010000 */
[----:B------:R-:W3:Y:S01]  /*10aa0*/  SHFL.BFLY PT, R13, R8, 0x1, 0x1f ;  /* 0x0c201f00080d7f89 */ /* 0x000ee200000e0000 */
[----:B------:R-:W-:Y:S01]  /*10ab0*/  FADD.FTZ R6, R157, R6 ;  /* 0x000000069d067221 */ /* 0x000fe20000010000 */
[----:B------:R-:W-:Y:S03]  /*10ac0*/  MUFU.EX2 R165, R165 ;  /* 0x000000a500a57308 */ /* 0x000fe60000000800 */
[----:B--2---:R-:W-:-:S05]  /*10ad0*/  FADD.FTZ R6, R160, R6 ;  /* 0x00000006a0067221 */ /* 0x004fca0000010000 */
[----:B------:R-:W-:Y:S01]  /*10ae0*/  MUFU.EX2 R169, R169 ;  /* 0x000000a900a97308 */ /* 0x000fe20000000800 */
[----:B-1----:R-:W-:-:S07]  /*10af0*/  FADD.FTZ R6, R161, R6 ;  /* 0x00000006a1067221 */ /* 0x002fce0000010000 */
[----:B------:R-:W-:Y:S01]  /*10b00*/  MUFU.EX2 R173, R173 ;  /* 0x000000ad00ad7308 */ /* 0x000fe20000000800 */
[----:B---3--:R-:W-:-:S07]  /*10b10*/  FMNMX.FTZ R8, R8, R13, !PT ;  /* 0x0000000d08087209 */ /* 0x008fce0007810000 */
[----:B------:R-:W-:Y:S01]  /*10b20*/  MUFU.EX2 R156, R176 ;  /* 0x000000b0009c7308 */ /* 0x000fe20000000800 */
[C---:B------:R-:W-:Y:S01]  /*10b30*/  FMUL.FTZ R13, R8.reuse, UR37 ;  /* 0x00000025080d7c20 */ /* 0x040fe20008410000 */
[----:B------:R-:W-:-:S03]  /*10b40*/  FADD.FTZ R11, -R8, R11 ;  /* 0x0000000b080b7221 */ /* 0x000fc60000010100 */
[--C-:B------:R-:W-:Y:S01]  /*10b50*/  FFMA.FTZ R154, R154, UR37, -R13.reuse ;  /* 0x000000259a9a7c23 */ /* 0x100fe2000801080d */
[----:B------:R-:W-:Y:S01]  /*10b60*/  FMUL.FTZ R11, R11, UR37 ;  /* 0x000000250b0b7c20 */ /* 0x000fe20008410000 */
        /* <DEDUP_REMOVED lines=26> */
[----:B------:R-:W2:Y:S01]  /*10d10*/  MUFU.EX2 R155, R155 ;  /* 0x0000009b009b7308 */ /* 0x000ea20000000800 */
[----:B-1---5:R-:W-:Y:S01]  /*10d20*/  FFMA.FTZ R3, R11, R3, R154 ;  /* 0x000000030b037223 */ /* 0x022fe2000001009a */
        /* <DEDUP_REMOVED lines=65> */
[----:B------:R-:W1:Y:S01]  /*11140*/  MUFU.EX2 R158, R158 ;  /* 0x0000009e009e7308 */ /* 0x000e620000000800 */
[----:B------:R-:W-:Y:S01]  /*11150*/  IADD3 R11, R203, 0x8, RZ ;  /* 0x00000008cb0b7810 */ /* 0x000fe20007ffe0ff */
[----:B------:R-:W-:Y:S01]  /*11160*/  VIADD R14, R12, 0x80 ;  /* 0x000000800c0e7836 */ /* 0x000fe20000000000 */
[----:B------:R3:W-:Y:S01]  /*11170*/  SYNCS.ARRIVE.TRANS64.RED.A1T0 RZ, [R13+URZ], RZ ;  /* 0x000000ff0dff79a7 */ /* 0x0007e2000810043f */
[C---:B--2---:R-:W-:Y:S01]  /*11180*/  F2FP.F16.F32.PACK_AB R201, R155.reuse, R154 ;  /* 0x0000009a9bc9723e */ /* 0x044fe200000000ff */
[----:B------:R-:W-:Y:S01]  /*11190*/  FADD.FTZ R3, R155, R3 ;  /* 0x000000039b037221 */ /* 0x000fe20000010000 */
[----:B------:R2:W-:Y:S01]  /*111a0*/  BAR.SYNC.DEFER_BLOCKING R11, 0x100 ;  /* 0x0004000b0000751d */ /* 0x0005e20000010000 */
[----:B---3--:R-:W-:-:S05]  /*111b0*/  IMAD.MOV.U32 R13, RZ, RZ, 0x40000040 ;  /* 0x40000040ff0d7424 */ /* 0x008fca00078e00ff */
[----:B------:R-:W3:Y:S01]  /*111c0*/  MUFU.EX2 R219, R159 ;  /* 0x0000009f00db7308 */ /* 0x000ee20000000800 */
[----:B------:R-:W-:Y:S01]  /*111d0*/  R2UR UR7, R13 ;  /* 0x000000000d0772ca */ /* 0x000fe200000e0000 */
[----:B-1----:R-:W-:-:S06]  /*111e0*/  FADD.FTZ R3, R158, R3 ;  /* 0x000000039e037221 */ /* 0x002fcc0000010000 */
[----:B--2---:R1:W2:Y:S08]  /*111f0*/  MUFU.EX2 R11, R164 ;  /* 0x000000a4000b7308 */ /* 0x0042b00000000800 */
[----:B------:R4:W-:Y:S01]  /*11200*/  MUFU.EX2 R21, R166 ;  /* 0x000000a600157308 */ /* 0x0009e20000000800 */
[C---:B---3--:R-:W-:Y:S01]  /*11210*/  F2FP.F16.F32.PACK_AB R203, R219.reuse, R158 ;  /* 0x0000009edbcb723e */ /* 0x048fe200000000ff */
[----:B------:R-:W-:Y:S01]  /*11220*/  FADD.FTZ R3, R219, R3 ;  /* 0x00000003db037221 */ /* 0x000fe20000010000 */
[----:B-1----:R-:W-:-:S02]  /*11230*/  F2FP.F16.F32.PACK_AB R164, R161, R160 ;  /* 0x000000a0a1a4723e */ /* 0x002fc400000000ff */
[----:B------:R-:W-:-:S03]  /*11240*/  WARPGROUP.ARRIVE ;  /* 0x00000000000079c5 */ /* 0x000fc60000000000 */
[----:B------:R-:W1:Y:S01]  /*11250*/  MUFU.EX2 R20, R167 ;  /* 0x000000a700147308 */ /* 0x000e620000000800 */
[----:B--2---:R-:W-:Y:S01]  /*11260*/  FADD.FTZ R6, R11, R6 ;  /* 0x000000060b067221 */ /* 0x004fe20000010000 */
[C---:B----4-:R-:W-:Y:S01]  /*11270*/  F2FP.F16.F32.PACK_AB R166, R165.reuse, R11 ;  /* 0x0000000ba5a6723e */ /* 0x050fe200000000ff */
[----:B------:R-:W-:Y:S01]  /*11280*/  HGMMA.64x256x16.F32 R24, R200, gdesc[UR4].tnspB, R24, gsb0 ;  /* 0x43e00004c8187df0 */ /* 0x000fe20008000818 */
[----:B------:R-:W-:Y:S01]  /*11290*/  R2UR UR6, R14 ;  /* 0x000000000e0672ca */ /* 0x000fe200000e0000 */
[----:B------:R-:W-:Y:S01]  /*112a0*/  FADD.FTZ R6, R165, R6 ;  /* 0x00000006a5067221 */ /* 0x000fe20000010000 */
[----:B------:R-:W-:Y:S01]  /*112b0*/  R2UR UR7, R15 ;  /* 0x000000000f0772ca */ /* 0x000fe200000e0000 */
[----:B------:R-:W-:Y:S01]  /*112c0*/  VIADD R14, R12, 0x100 ;  /* 0x000001000c0e7836 */ /* 0x000fe20000000000 */
[----:B------:R-:W2:Y:S01]  /*112d0*/  MUFU.EX2 R160, R168 ;  /* 0x000000a800a07308 */ /* 0x000ea20000000800 */
[----:B------:R-:W-:-:S07]  /*112e0*/  IMAD.MOV.U32 R15, RZ, RZ, 0x40000040 ;  /* 0x40000040ff0f7424 */ /* 0x000fce00078e00ff */
[----:B------:R-:W-:Y:S01]  /*112f0*/  MUFU.EX2 R11, R170 ;  /* 0x000000aa000b7308 */ /* 0x000fe20000000800 */
[----:B-1----:R-:W-:-:S07]  /*11300*/  F2FP.F16.F32.PACK_AB R167, R20, R21 ;  /* 0x0000001514a7723e */ /* 0x002fce00000000ff */
[----:B------:R-:W1:Y:S01]  /*11310*/  MUFU.EX2 R13, R171 ;  /* 0x000000ab000d7308 */ /* 0x000e620000000800 */
[----:B--2---:R-:W-:Y:S01]  /*11320*/  FADD.FTZ R6, R160, R6 ;  /* 0x00000006a0067221 */ /* 0x004fe20000010000 */
[----:B------:R-:W-:-:S03]  /*11330*/  F2FP.F16.F32.PACK_AB R160, R169, R160 ;  /* 0x000000a0a9a0723e */ /* 0x000fc600000000ff */
[----:B------:R-:W-:-:S03]  /*11340*/  FADD.FTZ R6, R169, R6 ;  /* 0x00000006a9067221 */ /* 0x000fc60000010000 */
[----:B------:R-:W-:Y:S08]  /*11350*/  MUFU.EX2 R174, R174 ;  /* 0x000000ae00ae7308 */ /* 0x000ff00000000800 */
[----:B------:R-:W-:Y:S01]  /*11360*/  MUFU.EX2 R175, R175 ;  /* 0x000000af00af7308 */ /* 0x000fe20000000800 */
[----:B-1----:R-:W-:-:S07]  /*11370*/  F2FP.F16.F32.PACK_AB R161, R13, R11 ;  /* 0x0000000b0da1723e */ /* 0x002fce00000000ff */
[----:B------:R-:W-:Y:S08]  /*11380*/  MUFU.EX2 R177, R177 ;  /* 0x000000b100b17308 */ /* 0x000ff00000000800 */
[----:B------:R-:W-:Y:S08]  /*11390*/  MUFU.EX2 R158, R180 ;  /* 0x000000b4009e7308 */ /* 0x000ff00000000800 */
[----:B------:R-:W-:Y:S08]  /*113a0*/  MUFU.EX2 R181, R181 ;  /* 0x000000b500b57308 */ /* 0x000ff00000000800 */
[----:B------:R-:W-:Y:S08]  /*113b0*/  MUFU.EX2 R178, R178 ;  /* 0x000000b200b27308 */ /* 0x000ff00000000800 */
[----:B------:R-:W1:Y:S08]  /*113c0*/  MUFU.EX2 R179, R179 ;  /* 0x000000b300b37308 */ /* 0x000e700000000800 */
[----:B------:R-:W-:Y:S08]  /*113d0*/  MUFU.EX2 R182, R182 ;  /* 0x000000b600b67308 */ /* 0x000ff00000000800 */
[----:B------:R-:W2:Y:S01]  /*113e0*/  MUFU.EX2 R183, R183 ;  /* 0x000000b700b77308 */ /* 0x000ea20000000800 */
[----:B-1----:R-:W-:-:S07]  /*113f0*/  F2FP.F16.F32.PACK_AB R157, R179, R178 ;  /* 0x000000b2b39d723e */ /* 0x002fce00000000ff */
[----:B------:R-:W-:Y:S08]  /*11400*/  MUFU.EX2 R152, R184 ;  /* 0x000000b800987308 */ /* 0x000ff00000000800 */
[----:B------:R-:W-:Y:S01]  /*11410*/  MUFU.EX2 R185, R185 ;  /* 0x000000b900b97308 */ /* 0x000fe20000000800 */
[----:B--2---:R-:W-:-:S07]  /*11420*/  F2FP.F16.F32.PACK_AB R159, R183, R182 ;  /* 0x000000b6b79f723e */ /* 0x004fce00000000ff */
        /* <DEDUP_REMOVED lines=16> */
[----:B-1----:R-:W-:-:S02]  /*11530*/  F2FP.F16.F32.PACK_AB R169, R195, R194 ;  /* 0x000000c2c3a9723e */ /* 0x002fc400000000ff */
[----:B--2---:R-:W-:Y:S01]  /*11540*/  F2FP.F16.F32.PACK_AB R171, R199, R198 ;  /* 0x000000c6c7ab723e */ /* 0x004fe200000000ff */
[----:B------:R-:W-:-:S04]  /*11550*/  WARPGROUP.DEPBAR.LE gsb0, 0x0 ;  /* 0x00008000000079c5 */ /* 0x000fc80000010000 */
[----:B------:R-:W1:Y:S08]  /*11560*/  MUFU.EX2 R201, R162 ;  /* 0x000000a200c97308 */ /* 0x000e700000000800 */
[----:B------:R2:W3:Y:S08]  /*11570*/  MUFU.EX2 R200, R163 ;  /* 0x000000a300c87308 */ /* 0x0004f00000000800 */
[----:B------:R-:W4:Y:S01]  /*11580*/  MUFU.EX2 R162, R172 ;  /* 0x000000ac00a27308 */ /* 0x000f220000000800 */
[----:B--2---:R-:W-:Y:S01]  /*11590*/  F2FP.F16.F32.PACK_AB R163, R175, R174 ;  /* 0x000000aeafa3723e */ /* 0x004fe200000000ff */
[----:B-1----:R-:W-:Y:S01]  /*115a0*/  FADD.FTZ R3, R201, R3 ;  /* 0x00000003c9037221 */ /* 0x002fe20000010000 */
[----:B---3--:R-:W-:-:S03]  /*115b0*/  F2FP.F16.F32.PACK_AB R165, R200, R201 ;  /* 0x000000c9c8a5723e */ /* 0x008fc600000000ff */
[----:B------:R-:W-:Y:S01]  /*115c0*/  FADD.FTZ R3, R200, R3 ;  /* 0x00000003c8037221 */ /* 0x000fe20000010000 */
[----:B------:R-:W-:-:S03]  /*115d0*/  WARPGROUP.ARRIVE ;  /* 0x00000000000079c5 */ /* 0x000fc60000000000 */
[----:B------:R-:W-:Y:S01]  /*115e0*/  FADD.FTZ R3, R21, R3 ;  /* 0x0000000315037221 */ /* 0x000fe20000010000 */
[----:B----4-:R-:W-:Y:S01]  /*115f0*/  FADD.FTZ R6, R162, R6 ;  /* 0x00000006a2067221 */ /* 0x010fe20000010000 */
[C---:B------:R-:W-:Y:S01]  /*11600*/  F2FP.F16.F32.PACK_AB R162, R173.reuse, R162 ;  /* 0x000000a2ada2723e */ /* 0x040fe200000000ff */
[----:B------:R-:W-:Y:S01]  /*11610*/  HGMMA.64x256x16.F32 R24, R164, gdesc[UR4].tnspB, R24, gsb0 ;  /* 0x43e00004a4187df0 */ /* 0x000fe20008000818 */
[----:B------:R-:W-:Y:S01]  /*11620*/  R2UR UR6, R14 ;  /* 0x000000000e0672ca */ /* 0x000fe200000e0000 */
[----:B------:R-:W-:Y:S01]  /*11630*/  FADD.FTZ R6, R173, R6 ;  /* 0x00000006ad067221 */ /* 0x000fe20000010000 */
[----:B------:R-:W-:Y:S01]  /*11640*/  R2UR UR7, R15 ;  /* 0x000000000f0772ca */ /* 0x000fe200000e0000 */
[----:B------:R-:W-:Y:S02]  /*11650*/  VIADD R14, R12, 0x180 ;  /* 0x000001800c0e7836 */ /* 0x000fe40000000000 */
[----:B------:R-:W-:Y:S01]  /*11660*/  FADD.FTZ R3, R20, R3 ;  /* 0x0000000314037221 */ /* 0x000fe20000010000 */
[----:B------:R-:W-:Y:S01]  /*11670*/  FADD.FTZ R6, R156, R6 ;  /* 0x000000069c067221 */ /* 0x000fe20000010000 */
[----:B------:R-:W-:Y:S01]  /*11680*/  IMAD.MOV.U32 R15, RZ, RZ, 0x40000040 ;  /* 0x40000040ff0f7424 */ /* 0x000fe200078e00ff */
[----:B------:R-:W-:Y:S01]  /*11690*/  F2FP.F16.F32.PACK_AB R156, R177, R156 ;  /* 0x0000009cb19c723e */ /* 0x000fe200000000ff */
[----:B------:R-:W-:Y:S01]  /*116a0*/  FADD.FTZ R3, R11, R3 ;  /* 0x000000030b037221 */ /* 0x000fe20000010000 */
[----:B------:R-:W-:-:S03]  /*116b0*/  FADD.FTZ R6, R177, R6 ;  /* 0x00000006b1067221 */ /* 0x000fc60000010000 */
[----:B------:R-:W-:Y:S01]  /*116c0*/  FADD.FTZ R3, R13, R3 ;  /* 0x000000030d037221 */ /* 0x000fe20000010000 */
[----:B------:R-:W-:Y:S01]  /*116d0*/  FADD.FTZ R6, R158, R6 ;  /* 0x000000069e067221 */ /* 0x000fe20000010000 */
[C---:B------:R-:W-:Y:S02]  /*116e0*/  F2FP.F16.F32.PACK_AB R158, R181.reuse, R158 ;  /* 0x0000009eb59e723e */ /* 0x040fe400000000ff */
        /* <DEDUP_REMOVED lines=22> */
[----:B------:R-:W-:-:S04]  /*11850*/  FADD.FTZ R191, R191, R190 ;  /* 0x000000bebfbf7221 */ /* 0x000fc80000010000 */
[----:B------:R-:W-:-:S04]  /*11860*/  FADD.FTZ R194, R194, R191 ;  /* 0x000000bfc2c27221 */ /* 0x000fc80000010000 */
[----:B------:R-:W-:-:S04]  /*11870*/  FADD.FTZ R195, R195, R194 ;  /* 0x000000c2c3c37221 */ /* 0x000fc80000010000 */
[----:B------:R-:W-:-:S04]  /*11880*/  FADD.FTZ R198, R198, R195 ;  /* 0x000000c3c6c67221 */ /* 0x000fc80000010000 */
[----:B------:R-:W-:Y:S01]  /*11890*/  FADD.FTZ R3, R199, R198 ;  /* 0x000000c6c7037221 */ /* 0x000fe20000010000 */
[----:B------:R-:W-:Y:S02]  /*118a0*/  WARPGROUP.DEPBAR.LE gsb0, 0x0 ;  /* 0x00008000000079c5 */ /* 0x000fe40000010000 */
[----:B------:R-:W-:-:S06]  /*118b0*/  WARPGROUP.ARRIVE ;  /* 0x00000000000079c5 */ /* 0x000fcc0000000000 */
[----:B------:R-:W-:Y:S01]  /*118c0*/  HGMMA.64x256x16.F32 R24, R160, gdesc[UR4].tnspB, R24, gsb0 ;  /* 0x43e00004a0187df0 */ /* 0x000fe20008000818 */
[----:B------:R-:W-:Y:S01]  /*118d0*/  R2UR UR6, R14 ;  /* 0x000000000e0672ca */ /* 0x000fe200000e0000 */
[----:B------:R-:W-:Y:S01]  /*118e0*/  VIADD R14, R12, 0x200 ;  /* 0x000002000c0e7836 */ /* 0x000fe20000000000 */
[----:B------:R-:W-:Y:S01]  /*118f0*/  R2UR UR7, R15 ;  /* 0x000000000f0772ca */ /* 0x000fe200000e0000 */
[----:B------:R-:W-:Y:S01]  /*11900*/  IMAD.MOV.U32 R15, RZ, RZ, 0x40000040 ;  /* 0x40000040ff0f7424 */ /* 0x000fe200078e00ff */
[----:B------:R-:W-:Y:S02]  /*11910*/  WARPGROUP.DEPBAR.LE gsb0, 0x0 ;  /* 0x00008000000079c5 */ /* 0x000fe40000010000 */
[----:B------:R-:W-:-:S15]  /*11920*/  WARPGROUP.ARRIVE ;  /* 0x00000000000079c5 */ /* 0x000fde0000000000 */
[----:B------:R-:W-:-:S06]  /*11930*/  NOP ;  /* 0x0000000000007918 */ /* 0x000fcc0000000000 */
[----:B------:R-:W-:Y:S01]  /*11940*/  HGMMA.64x256x16.F32 R24, R156, gdesc[UR4].tnspB, R24, gsb0 ;  /* 0x43e000049c187df0 */ /* 0x000fe20008000818 */
[----:B------:R-:W-:Y:S02]  /*11950*/  R2UR UR6, R14 ;  /* 0x000000000e0672ca */ /* 0x000fe400000e0000 */
        /* <DEDUP_REMOVED lines=14> */
[----:B------:R-:W-:Y:S05]  /*11a40*/  @!P0 BRA `(.L_x_15154) ;  /* 0x0000000000048947 */ /* 0x000fea0003800000 */
[----:B------:R-:W-:Y:S01]  /*11a50*/  BPT.TRAP 0x1 ;  /* 0x000000040000795c */ /* 0x000fe20000300000 */
.L_x_15154:
[C---:B------:R-:W-:Y:S01]  /*11a60*/  ISETP.GT.AND P1, PT, R9.reuse, RZ, PT ;  /* 0x000000ff0900720c */ /* 0x040fe20003f24270 */
        /* <DEDUP_REMOVED lines=8> */
.L_x_15144:
[----:B------:R-:W2:Y:S01]  /*11af0*/  LDL.LU R172, [R1+0x98] ;  /* 0x0000980001ac7983 */ /* 0x000ea20000300800 */
[----:B------:R-:W-:Y:S05]  /*11b00*/  WARPSYNC.ALL ;  /* 0x0000000000007948 */ /* 0x000fea0003800000 */
[----:B------:R-:W3:Y:S01]  /*11b10*/  SHFL.BFLY PT, R5, R6, 0x2, 0x1f ;  /* 0x0c401f0006057f89 */ /* 0x000ee200000e0000 */
[----:B------:R-:W-:Y:S01]  /*11b20*/  VIADD R18, R18, 0x1 ;  /* 0x0000000112127836 */ /* 0x000fe20000000000 */
[----:B------:R4:W-:Y:S08]  /*11b30*/  BAR.ARV R7, 0x100 ;  /* 0x000400070000751d */ /* 0x0009f00000002000 */
[----:B------:R-:W-:Y:S06]  /*11b40*/  BAR.ARV 0x8, 0x180 ;  /* 0x0206000000007b1d */ /* 0x000fec0000002000 */
[----:B------:R-:W-:Y:S01]  /*11b50*/  ISETP.NE.AND P0, PT, R18, 0x2, PT ;  /* 0x000000021200780c */ /* 0x000fe20003f05270 */
[----:B------:R-:W-:Y:S01]  /*11b60*/  IMAD.U32 R20, RZ, RZ, UR37 ;  /* 0x00000025ff147e24 */ /* 0x000fe2000f8e00ff */
[----:B01----:R-:W0:Y:S01]  /*11b70*/  SHFL.BFLY PT, R10, R3, 0x2, 0x1f ;  /* 0x0c401f00030a7f89 */ /* 0x003e2200000e0000 */
[----:B------:R-:W-:-:S02]  /*11b80*/  PLOP3.LUT P1, PT, PT, PT, PT, 0x8, 0x0 ;  /* 0x000000000000781c */ /* 0x000fc40003f2e170 */
[----:B------:R-:W-:Y:S01]  /*11b90*/  SEL R18, R18, RZ, P0 ;  /* 0x000000ff12127207 */ /* 0x000fe20000000000 */
[----:B---3--:R-:W-:Y:S01]  /*11ba0*/  FADD.FTZ R4, R5, R6 ;  /* 0x0000000605047221 */ /* 0x008fe20000010000 */
[----:B------:R-:W-:Y:S02]  /*11bb0*/  IMAD.MOV.U32 R5, RZ, RZ, RZ ;  /* 0x000000ffff057224 */ /* 0x000fe400078e00ff */
[----:B------:R-:W-:Y:S02]  /*11bc0*/  IMAD.MOV.U32 R6, RZ, RZ, -0x800000 ;  /* 0xff800000ff067424 */ /* 0x000fe400078e00ff */
[----:B------:R-:W1:Y:S01]  /*11bd0*/  SHFL.BFLY PT, R9, R4, 0x1, 0x1f ;  /* 0x0c201f0004097f89 */ /* 0x000e6200000e0000 */
[----:B0-----:R-:W-:Y:S01]  /*11be0*/  FADD.FTZ R11, R10, R3 ;  /* 0x000000030a0b7221 */ /* 0x001fe20000010000 */
[----:B------:R-:W-:-:S04]  /*11bf0*/  MOV R3, RZ ;  /* 0x000000ff00037202 */ /* 0x000fc80000000f00 */
[----:B------:R-:W0:Y:S01]  /*11c00*/  SHFL.BFLY PT, R10, R11, 0x1, 0x1f ;  /* 0x0c201f000b0a7f89 */ /* 0x000e2200000e0000 */
[----:B-1----:R-:W-:Y:S01]  /*11c10*/  FADD.FTZ R9, R4, R9 ;  /* 0x0000000904097221 */ /* 0x002fe20000010000 */
[----:B------:R-:W-:-:S04]  /*11c20*/  SEL R4, RZ, 0x1, P0 ;  /* 0x00000001ff047807 */ /* 0x000fc80000000000 */
[----:B------:R-:W-:Y:S02]  /*11c30*/  FSETP.NE.FTZ.AND P2, PT, R9, RZ, PT ;  /* 0x000000ff0900720b */ /* 0x000fe40003f55000 */
[----:B------:R-:W-:-:S11]  /*11c40*/  LOP3.LUT R207, R207, R4, RZ, 0x3c, !PT ;  /* 0x00000004cfcf7212 */ /* 0x000fd600078e3cff */
[----:B------:R-:W1:Y:S01]  /*11c50*/  @P2 MUFU.RCP R5, R9 ;  /* 0x0000000900052308 */ /* 0x000e620000001000 */
[----:B0-----:R-:W-:-:S05]  /*11c60*/  FADD.FTZ R10, R11, R10 ;  /* 0x0000000a0b0a7221 */ /* 0x001fca0000010000 */
[----:B------:R-:W-:Y:S02]  /*11c70*/  FSETP.NE.FTZ.AND P3, PT, R10, RZ, PT ;  /* 0x000000ff0a00720b */ /* 0x000fe40003f75000 */
[----:B------:R-:W0:Y:S01]  /*11c80*/  @P2 MUFU.LG2 R21, R9 ;  /* 0x0000000900152308 */ /* 0x000e220000000c00 */
[-C--:B-1----:R-:W-:Y:S01]  /*11c90*/  FMUL.FTZ R173, R100, R5.reuse ;  /* 0x0000000564ad7220 */ /* 0x082fe20000410000 */
[----:B------:R-:W-:Y:S02]  /*11ca0*/  IMAD.U32 R100, RZ, RZ, UR37 ;  /* 0x00000025ff647e24 */ /* 0x000fe4000f8e00ff */
[----:B------:R-:W-:-:S07]  /*11cb0*/  FMUL.FTZ R158, R40, R5 ;  /* 0x00000005289e7220 */ /* 0x000fce0000410000 */
[----:B------:R-:W1:Y:S01]  /*11cc0*/  @P3 MUFU.RCP R3, R10 ;  /* 0x0000000a00033308 */ /* 0x000e620000001000 */
[----:B------:R-:W-:Y:S01]  /*11cd0*/  @P3 FMUL.FTZ R20, R20, 0.69314718246459960938 ;  /* 0x3f31721814143820 */ /* 0x000fe20000410000 */
[----:B------:R-:W-:Y:S01]  /*11ce0*/  @P2 FMUL.FTZ R100, R100, 0.69314718246459960938 ;  /* 0x3f31721864642820 */ /* 0x000fe20000410000 */
[-C--:B------:R-:W-:Y:S01]  /*11cf0*/  FMUL.FTZ R24, R24, R5.reuse ;  /* 0x0000000518187220 */ /* 0x080fe20000410000 */
[-C--:B------:R-:W-:Y:S01]  /*11d00*/  FMUL.FTZ R25, R25, R5.reuse ;  /* 0x0000000519197220 */ /* 0x080fe20000410000 */
[----:B0-----:R-:W-:Y:S01]  /*11d10*/  @P2 FMUL.FTZ R21, R21, 0.69314718246459960938 ;  /* 0x3f31721815152820 */ /* 0x001fe20000410000 */
[-C--:B------:R-:W-:Y:S01]  /*11d20*/  FMUL.FTZ R28, R28, R5.reuse ;  /* 0x000000051c1c7220 */ /* 0x080fe20000410000 */
[-C--:B------:R-:W-:Y:S01]  /*11d30*/  FMUL.FTZ R29, R29, R5.reuse ;  /* 0x000000051d1d7220 */ /* 0x080fe20000410000 */
[----:B------:R0:W3:Y:S01]  /*11d40*/  @P3 MUFU.LG2 R22, R10 ;  /* 0x0000000a00163308 */ /* 0x0000e20000000c00 */
        /* <DEDUP_REMOVED lines=9> */
[-C--:B0-----:R-:W-:Y:S01]  /*11de0*/  FMUL.FTZ R10, R27, R3.reuse ;  /* 0x000000031b0a7220 */ /* 0x081fe20000410000 */
[-C--:B------:R-:W-:Y:S01]  /*11df0*/  FMUL.FTZ R12, R31, R3.reuse ;  /* 0x000000031f0c7220 */ /* 0x080fe20000410000 */
[----:B----4-:R-:W-:Y:S01]  /*11e00*/  FMUL.FTZ R7, R35, R3 ;  /* 0x0000000323077220 */ /* 0x010fe20000410000 */
        /* <DEDUP_REMOVED lines=116> */
.L_x_15085:
[----:B------:R-:W-:Y:S05]  /*12550*/  WARPSYNC.ALL ;  /* 0x0000000000007948 */ /* 0x000fea0003800000 */
[----:B------:R-:W1:Y:S08]  /*12560*/  S2UR UR41, SR_CgaCtaId ;  /* 0x00000000002979c3 */ /* 0x000e700000008800 */
[----:B------:R-:W-:Y:S06]  /*12570*/  BAR.SYNC.DEFER_BLOCKING 0x5, 0x180 ;  /* 0x0146000000007b1d */ /* 0x000fec0000010000 */
[----:B------:R-:W-:Y:S01]  /*12580*/  UMOV UR4, 0x400 ;  /* 0x0000040000047882 */ /* 0x000fe20000000000 */
[----:B------:R-:W-:Y:S01]  /*12590*/  BSSY B0, `(.L_x_15156) ;  /* 0x00002ff000007945 */ /* 0x000fe20003800000 */
[----:B-1----:R-:W-:-:S06]  /*125a0*/  ULEA UR4, UR41, UR4, 0x18 ;  /* 0x0000000429047291 */ /* 0x002fcc000f8ec03f */
[----:B------:R-:W-:-:S05]  /*125b0*/  IMAD.U32 R22, RZ, RZ, UR4 ;  /* 0x00000004ff167e24 */ /* 0x000fca000f8e00ff */
[----:B------:R1:W2:Y:S01]  /*125c0*/  LDS.128 R100, [R22+0x324d0] ;  /* 0x0324d00016647984 */ /* 0x0002a20000000c00 */
[----:B------:R-:W-:Y:S06]  /*125d0*/  BAR.ARV 0x4, 0x180 ;  /* 0x0106000000007b1d */ /* 0x000fec0000002000 */
[----:B------:R-:W-:Y:S05]  /*125e0*/  @P1 BRA `(.L_x_15157) ;  /* 0x0000002000441947 */ /* 0x000fea0003800000 */
[----:B------:R-:W3:Y:S04]  /*125f0*/  LDL R0, [R1+0xa4] ;  /* 0x0000a40001007983 */ /* 0x000ee80000100800 */
[----:B------:R-:W4:Y:S01]  /*12600*/  LDL R188, [R1+0x90] ;  /* 0x0000900001bc7983 */ /* 0x000f220000100800 */
[----:B------:R-:W1:Y:S01]  /*12610*/  S2R R95, SR_SWINHI ;  /* 0x00000000005f7919 */ /* 0x000e620000002f00 */
[----:B------:R-:W-:Y:S05]  /*12620*/  WARPSYNC.ALL ;  /* 0x0000000000007948 */ /* 0x000fea0003800000 */
[----:B------:R-:W-:Y:S01]  /*12630*/  F2FP.F16.F32.PACK_AB R9, R10, R9 ;  /* 0x000000090a09723e */ /* 0x000fe200000000ff */
[----:B------:R-:W-:Y:S01]  /*12640*/  ULDC.64 UR4, c[0x0][0xd00] ;  /* 0x0003400000047ab9 */ /* 0x000fe20000000a00 */
[----:B0-----:R-:W4:Y:S01]  /*12650*/  LDL R172, [R1+0x94] ;  /* 0x0000940001ac7983 */ /* 0x001f220000100800 */
[----:B------:R-:W-:-:S02]  /*12660*/  MOV R20, R22 ;  /* 0x0000001600147202 */ /* 0x000fc40000000f00 */
[----:B-1----:R-:W-:Y:S02]  /*12670*/  MOV R21, R95 ;  /* 0x0000005f00157202 */ /* 0x002fe40000000f00 */
        /* <DEDUP_REMOVED lines=16> */
[----:B------:R-:W-:Y:S01]  /*12780*/  BAR.SYNC.DEFER_BLOCKING 0x1, 0x100 ;  /* 0x0044000000007b1d */ /* 0x000fe20000010000 */
[----:B---3--:R-:W-:-:S03]  /*12790*/  IMAD.WIDE R146, R0, 0x2, R20 ;  /* 0x0000000200927825 */ /* 0x008fc600078e0214 */
[C---:B------:R-:W-:Y:S02]  /*127a0*/  IADD3 R30, P1, R146.reuse, 0x20, RZ ;  /* 0x00000020921e7810 */ /* 0x040fe40007f3e0ff */
[C---:B------:R-:W-:Y:S02]  /*127b0*/  IADD3 R8, P2, R146.reuse, 0x40, RZ ;  /* 0x0000004092087810 */ /* 0x040fe40007f5e0ff */
[----:B------:R-:W-:Y:S02]  /*127c0*/  IADD3 R26, P3, R146, 0x60, RZ ;  /* 0x00000060921a7810 */ /* 0x000fe40007f7e0ff */
[----:B------:R-:W-:Y:S01]  /*127d0*/  LOP3.LUT R181, R30, 0x380, RZ, 0xc0, !PT ;  /* 0x000003801eb57812 */ /* 0x000fe200078ec0ff */
[--C-:B------:R-:W-:Y:S01]  /*127e0*/  IMAD.X R107, RZ, RZ, R147.reuse, P1 ;  /* 0x000000ffff6b7224 */ /* 0x100fe200008e0693 */
[----:B------:R-:W-:Y:S01]  /*127f0*/  LOP3.LUT R106, R8, 0x380, RZ, 0xc0, !PT ;  /* 0x00000380086a7812 */ /* 0x000fe200078ec0ff */
[----:B------:R-:W-:Y:S01]  /*12800*/  IMAD.X R111, RZ, RZ, R147, P2 ;  /* 0x000000ffff6f7224 */ /* 0x000fe200010e0693 */
[----:B------:R-:W-:-:S02]  /*12810*/  LOP3.LUT R99, R146, 0x380, RZ, 0xc0, !PT ;  /* 0x0000038092637812 */ /* 0x000fc400078ec0ff */
[----:B------:R-:W-:Y:S02]  /*12820*/  IADD3.X R115, RZ, R147, RZ, P3, !PT ;  /* 0x00000093ff737210 */ /* 0x000fe40001ffe4ff */
[----:B------:R-:W-:Y:S02]  /*12830*/  LOP3.LUT R110, R26, 0x380, RZ, 0xc0, !PT ;  /* 0x000003801a6e7812 */ /* 0x000fe400078ec0ff */
[C---:B------:R-:W-:Y:S02]  /*12840*/  IADD3 R118, P4, R146.reuse, 0x4000, RZ ;  /* 0x0000400092767810 */ /* 0x040fe40007f9e0ff */
[C---:B------:R-:W-:Y:S02]  /*12850*/  IADD3 R120, P5, R146.reuse, 0x4020, RZ ;  /* 0x0000402092787810 */ /* 0x040fe40007fbe0ff */
[C---:B------:R-:W-:Y:S02]  /*12860*/  IADD3 R0, P0, R146.reuse, 0x4040, RZ ;  /* 0x0000404092007810 */ /* 0x040fe40007f1e0ff */
[----:B------:R-:W-:-:S02]  /*12870*/  IADD3 R124, P1, R146, 0x4060, RZ ;  /* 0x00004060927c7810 */ /* 0x000fc40007f3e0ff */
[C---:B------:R-:W-:Y:S02]  /*12880*/  IADD3 R126, P2, R146.reuse, 0x8000, RZ ;  /* 0x00008000927e7810 */ /* 0x040fe40007f5e0ff */
[----:B------:R-:W-:Y:S02]  /*12890*/  IADD3 R128, P3, R146, 0x8020, RZ ;  /* 0x0000802092807810 */ /* 0x000fe40007f7e0ff */
[----:B------:R-:W-:Y:S02]  /*128a0*/  SHF.R.U64 R181, R181, 0x3, RZ ;  /* 0x00000003b5b57819 */ /* 0x000fe400000012ff */
[----:B------:R-:W-:Y:S02]  /*128b0*/  SHF.R.U64 R183, R106, 0x3, RZ ;  /* 0x000000036ab77819 */ /* 0x000fe400000012ff */
[----:B------:R-:W-:Y:S02]  /*128c0*/  SHF.R.U64 R99, R99, 0x3, RZ ;  /* 0x0000000363637819 */ /* 0x000fe400000012ff */
[----:B------:R-:W-:Y:S01]  /*128d0*/  SHF.R.U64 R185, R110, 0x3, RZ ;  /* 0x000000036eb97819 */ /* 0x000fe200000012ff */
        /* <DEDUP_REMOVED lines=9> */
[C---:B--2---:R-:W-:Y:S01]  /*12970*/  IADD3 R100, P1, R146.reuse, 0xc020, RZ ;  /* 0x0000c02092647810 */ /* 0x044fe20007f3e0ff */
[----:B------:R-:W-:Y:S01]  /*12980*/  IMAD.X R129, RZ, RZ, R147, P3 ;  /* 0x000000ffff817224 */ /* 0x000fe200018e0693 */
[----:B------:R-:W-:-:S02]  /*12990*/  IADD3 R151, P2, R146, 0xc040, RZ ;  /* 0x0000c04092977810 */ /* 0x000fc40007f5e0ff */
[----:B------:R-:W-:Y:S02]  /*129a0*/  IADD3 R98, P3, R146, 0xc060, RZ ;  /* 0x0000c06092627810 */ /* 0x000fe40007f7e0ff */
[----:B------:R-:W-:Y:S02]  /*129b0*/  LOP3.LUT R110, R183, R8, RZ, 0x3c, !PT ;  /* 0x00000008b76e7212 */ /* 0x000fe400078e3cff */
[----:B------:R-:W-:Y:S02]  /*129c0*/  LOP3.LUT R181, R118, 0x380, RZ, 0xc0, !PT ;  /* 0x0000038076b57812 */ /* 0x000fe400078ec0ff */
[----:B------:R-:W-:Y:S02]  /*129d0*/  LOP3.LUT R146, R99, R146, RZ, 0x3c, !PT ;  /* 0x0000009263927212 */ /* 0x000fe400078e3cff */
[----:B------:R-:W-:Y:S02]  /*129e0*/  LOP3.LUT R114, R185, R26, RZ, 0x3c, !PT ;  /* 0x0000001ab9727212 */ /* 0x000fe400078e3cff */
[----:B------:R-:W-:-:S02]  /*129f0*/  LOP3.LUT R183, R120, 0x380, RZ, 0xc0, !PT ;  /* 0x0000038078b77812 */ /* 0x000fc400078ec0ff */
[----:B------:R-:W-:Y:S02]  /*12a00*/  LOP3.LUT R185, R0, 0x380, RZ, 0xc0, !PT ;  /* 0x0000038000b97812 */ /* 0x000fe400078ec0ff */
[----:B------:R-:W-:Y:S02]  /*12a10*/  SHF.R.U64 R181, R181, 0x3, RZ ;  /* 0x00000003b5b57819 */ /* 0x000fe400000012ff */
[----:B------:R-:W-:Y:S02]  /*12a20*/  SHF.R.U64 R183, R183, 0x3, RZ ;  /* 0x00000003b7b77819 */ /* 0x000fe400000012ff */
[----:B------:R-:W-:Y:S02]  /*12a30*/  MOV R146, R146 ;  /* 0x0000009200927202 */ /* 0x000fe40000000f00 */
[----:B------:R-:W-:Y:S02]  /*12a40*/  F2FP.F16.F32.PACK_AB R8, R25, R24 ;  /* 0x000000181908723e */ /* 0x000fe400000000ff */
[----:B------:R-:W-:-:S02]  /*12a50*/  SHF.R.U64 R185, R185, 0x3, RZ ;  /* 0x00000003b9b97819 */ /* 0x000fc400000012ff */
[----:B------:R-:W-:Y:S02]  /*12a60*/  LOP3.LUT R187, R124, 0x380, RZ, 0xc0, !PT ;  /* 0x000003807cbb7812 */ /* 0x000fe400078ec0ff */
[----:B------:R-:W-:Y:S01]  /*12a70*/  LOP3.LUT R118, R181, R118, RZ, 0x3c, !PT ;  /* 0x00000076b5767212 */ /* 0x000fe200078e3cff */
[----:B------:R0:W-:Y:S01]  /*12a80*/  STSM.16.M88.4 [R146], R8 ;  /* 0x0000000892007844 */ /* 0x0001e20000000200 */
[----:B------:R-:W-:Y:S02]  /*12a90*/  LOP3.LUT R120, R183, R120, RZ, 0x3c, !PT ;  /* 0x00000078b7787212 */ /* 0x000fe400078e3cff */
[----:B------:R-:W-:Y:S02]  /*12aa0*/  LOP3.LUT R181, R126, 0x380, RZ, 0xc0, !PT ;  /* 0x000003807eb57812 */ /* 0x000fe400078ec0ff */
[----:B------:R-:W-:Y:S02]  /*12ab0*/  LOP3.LUT R122, R185, R0, RZ, 0x3c, !PT ;  /* 0x00000000b97a7212 */ /* 0x000fe400078e3cff */
[----:B------:R-:W-:-:S02]  /*12ac0*/  LOP3.LUT R183, R128, 0x380, RZ, 0xc0, !PT ;  /* 0x0000038080b77812 */ /* 0x000fc400078ec0ff */
[----:B------:R-:W-:Y:S02]  /*12ad0*/  LOP3.LUT R185, R130, 0x380, RZ, 0xc0, !PT ;  /* 0x0000038082b97812 */ /* 0x000fe400078ec0ff */
[----:B------:R-:W-:Y:S02]  /*12ae0*/  MOV R106, R106 ;  /* 0x0000006a006a7202 */ /* 0x000fe40000000f00 */
[----:B------:R-:W-:Y:S02]  /*12af0*/  SHF.R.U64 R187, R187, 0x3, RZ ;  /* 0x00000003bbbb7819 */ /* 0x000fe400000012ff */
[----:B0-----:R-:W-:Y:S02]  /*12b00*/  F2FP.F16.F32.PACK_AB R8, R33, R32 ;  /* 0x000000202108723e */ /* 0x001fe400000000ff */
[----:B------:R-:W-:Y:S02]  /*12b10*/  F2FP.F16.F32.PACK_AB R9, R7, R34 ;  /* 0x000000220709723e */ /* 0x000fe400000000ff */
[----:B------:R-:W-:-:S02]  /*12b20*/  F2FP.F16.F32.PACK_AB R10, R37, R14 ;  /* 0x0000000e250a723e */ /* 0x000fc400000000ff */
[----:B------:R-:W-:Y:S02]  /*12b30*/  F2FP.F16.F32.PACK_AB R11, R39, R38 ;  /* 0x00000026270b723e */ /* 0x000fe400000000ff */
[----:B------:R-:W-:Y:S02]  /*12b40*/  SHF.R.U64 R181, R181, 0x3, RZ ;  /* 0x00000003b5b57819 */ /* 0x000fe400000012ff */
[----:B------:R-:W-:Y:S02]  /*12b50*/  MOV R110, R110 ;  /* 0x0000006e006e7202 */ /* 0x000fe40000000f00 */
[----:B------:R-:W-:Y:S02]  /*12b60*/  F2FP.F16.F32.PACK_AB R14, R45, R159 ;  /* 0x0000009f2d0e723e */ /* 0x000fe400000000ff */
[----:B------:R-:W-:Y:S01]  /*12b70*/  SHF.R.U64 R183, R183, 0x3, RZ ;  /* 0x00000003b7b77819 */ /* 0x000fe200000012ff */
[----:B------:R0:W-:Y:S01]  /*12b80*/  STSM.16.M88.4 [R106], R8 ;  /* 0x000000086a007844 */ /* 0x0001e20000000200 */
[----:B------:R-:W-:-:S02]  /*12b90*/  SHF.R.U64 R185, R185, 0x3, RZ ;  /* 0x00000003b9b97819 */ /* 0x000fc400000012ff */
[----:B------:R-:W-:Y:S02]  /*12ba0*/  MOV R114, R114 ;  /* 0x0000007200727202 */ /* 0x000fe40000000f00 */
[----:B------:R-:W-:Y:S02]  /*12bb0*/  F2FP.F16.F32.PACK_AB R24, R49, R48 ;  /* 0x000000303118723e */ /* 0x000fe400000000ff */
[----:B------:R-:W-:Y:S02]  /*12bc0*/  F2FP.F16.F32.PACK_AB R25, R51, R50 ;  /* 0x000000323319723e */ /* 0x000fe400000000ff */
[----:B------:R-:W-:Y:S02]  /*12bd0*/  F2FP.F16.F32.PACK_AB R26, R53, R160 ;  /* 0x000000a0351a723e */ /* 0x000fe400000000ff */
[----:B------:R-:W-:Y:S02]  /*12be0*/  LOP3.LUT R124, R187, R124, RZ, 0x3c, !PT ;  /* 0x0000007cbb7c7212 */ /* 0x000fe400078e3cff */
[----:B------:R-:W-:-:S02]  /*12bf0*/  MOV R118, R118 ;  /* 0x0000007600767202 */ /* 0x000fc40000000f00 */
[----:B------:R-:W-:Y:S01]  /*12c00*/  F2FP.F16.F32.PACK_AB R30, R61, R162 ;  /* 0x000000a23d1e723e */ /* 0x000fe200000000ff */
[----:B------:R-:W-:Y:S01]  /*12c10*/  IMAD.X R131, RZ, RZ, R147, P4 ;  /* 0x000000ffff837224 */ /* 0x000fe200020e0693 */
[----:B------:R-:W-:Y:S01]  /*12c20*/  LOP3.LUT R126, R181, R126, RZ, 0x3c, !PT ;  /* 0x0000007eb57e7212 */ /* 0x000fe200078e3cff */
[----:B------:R1:W-:Y:S01]  /*12c30*/  STSM.16.M88.4 [R110], R12 ;  /* 0x0000000c6e007844 */ /* 0x0003e20000000200 */
[----:B------:R-:W-:Y:S02]  /*12c40*/  MOV R120, R120 ;  /* 0x0000007800787202 */ /* 0x000fe40000000f00 */
[----:B0-----:R-:W-:Y:S02]  /*12c50*/  F2FP.F16.F32.PACK_AB R8, R65, R163 ;  /* 0x000000a34108723e */ /* 0x001fe400000000ff */
[----:B------:R-:W-:Y:S02]  /*12c60*/  F2FP.F16.F32.PACK_AB R9, R67, R66 ;  /* 0x000000424309723e */ /* 0x000fe400000000ff */
[----:B------:R-:W-:-:S02]  /*12c70*/  F2FP.F16.F32.PACK_AB R10, R69, R164 ;  /* 0x000000a4450a723e */ /* 0x000fc400000000ff */
[----:B------:R-:W-:Y:S02]  /*12c80*/  F2FP.F16.F32.PACK_AB R11, R71, R70 ;  /* 0x00000046470b723e */ /* 0x000fe400000000ff */
[----:B------:R-:W-:Y:S01]  /*12c90*/  LOP3.LUT R128, R183, R128, RZ, 0x3c, !PT ;  /* 0x00000080b7807212 */ /* 0x000fe200078e3cff */
[----:B------:R-:W-:Y:S01]  /*12ca0*/  STSM.16.M88.4 [R114], R24 ;  /* 0x0000001872007844 */ /* 0x000fe20000000200 */
[----:B------:R-:W-:Y:S02]  /*12cb0*/  LOP3.LUT R130, R185, R130, RZ, 0x3c, !PT ;  /* 0x00000082b9827212 */ /* 0x000fe400078e3cff */
[----:B------:R-:W-:Y:S02]  /*12cc0*/  MOV R122, R122 ;  /* 0x0000007a007a7202 */ /* 0x000fe40000000f00 */
[----:B-1----:R-:W-:Y:S02]  /*12cd0*/  F2FP.F16.F32.PACK_AB R12, R73, R165 ;  /* 0x000000a5490c723e */ /* 0x002fe400000000ff */
[----:B------:R-:W-:-:S02]  /*12ce0*/  F2FP.F16.F32.PACK_AB R13, R75, R74 ;  /* 0x0000004a4b0d723e */ /* 0x000fc400000000ff */
[----:B------:R-:W-:Y:S02]  /*12cf0*/  F2FP.F16.F32.PACK_AB R14, R77, R166 ;  /* 0x000000a64d0e723e */ /* 0x000fe400000000ff */
[----:B------:R-:W-:Y:S01]  /*12d00*/  F2FP.F16.F32.PACK_AB R15, R79, R78 ;  /* 0x0000004e4f0f723e */ /* 0x000fe200000000ff */
[----:B------:R-:W-:Y:S01]  /*12d10*/  STSM.16.M88.4 [R118], R28 ;  /* 0x0000001c76007844 */ /* 0x000fe20000000200 */
[----:B------:R-:W-:Y:S02]  /*12d20*/  MOV R124, R124 ;  /* 0x0000007c007c7202 */ /* 0x000fe40000000f00 */
[----:B------:R-:W-:Y:S02]  /*12d30*/  F2FP.F16.F32.PACK_AB R32, R81, R167 ;  /* 0x000000a75120723e */ /* 0x000fe400000000ff */
[----:B------:R-:W-:Y:S02]  /*12d40*/  F2FP.F16.F32.PACK_AB R33, R83, R82 ;  /* 0x000000525321723e */ /* 0x000fe400000000ff */
[----:B------:R-:W-:Y:S01]  /*12d50*/  F2FP.F16.F32.PACK_AB R34, R85, R168 ;  /* 0x000000a85522723e */ /* 0x000fe200000000ff */
[----:B------:R0:W-:Y:S01]  /*12d60*/  STSM.16.M88.4 [R120], R8 ;  /* 0x0000000878007844 */ /* 0x0001e20000000200 */
[----:B------:R-:W-:-:S02]  /*12d70*/  LOP3.LUT R187, R134, 0x380, RZ, 0xc0, !PT ;  /* 0x0000038086bb7812 */ /* 0x000fc400078ec0ff */
[----:B------:R-:W-:Y:S02]  /*12d80*/  MOV R126, R126 ;  /* 0x0000007e007e7202 */ /* 0x000fe40000000f00 */
[----:B------:R-:W-:Y:S02]  /*12d90*/  F2FP.F16.F32.PACK_AB R48, R89, R169 ;  /* 0x000000a95930723e */ /* 0x000fe400000000ff */
[----:B------:R-:W-:Y:S02]  /*12da0*/  F2FP.F16.F32.PACK_AB R49, R91, R90 ;  /* 0x0000005a5b31723e */ /* 0x000fe400000000ff */
[----:B------:R-:W-:Y:S02]  /*12db0*/  F2FP.F16.F32.PACK_AB R50, R93, R170 ;  /* 0x000000aa5d32723e */ /* 0x000fe400000000ff */
[----:B------:R-:W-:Y:S02]  /*12dc0*/  F2FP.F16.F32.PACK_AB R51, R40, R36 ;  /* 0x000000242833723e */ /* 0x000fe400000000ff */
[----:B------:R-:W-:-:S02]  /*12dd0*/  LOP3.LUT R181, R94, 0x380, RZ, 0xc0, !PT ;  /* 0x000003805eb57812 */ /* 0x000fc400078ec0ff */
[----:B------:R-:W-:Y:S02]  /*12de0*/  MOV R128, R128 ;  /* 0x0000008000807202 */ /* 0x000fe40000000f00 */
[----:B------:R-:W-:Y:S02]  /*12df0*/  F2FP.F16.F32.PACK_AB R36, R97, R171 ;  /* 0x000000ab6124723e */ /* 0x000fe400000000ff */
[----:B------:R-:W-:Y:S02]  /*12e00*/  F2FP.F16.F32.PACK_AB R37, R44, R42 ;  /* 0x0000002a2c25723e */ /* 0x000fe400000000ff */
[----:B------:R-:W-:Y:S02]  /*12e10*/  F2FP.F16.F32.PACK_AB R38, R4, R173 ;  /* 0x000000ad0426723e */ /* 0x000fe400000000ff */
[----:B------:R-:W-:Y:S01]  /*12e20*/  F2FP.F16.F32.PACK_AB R39, R52, R46 ;  /* 0x0000002e3427723e */ /* 0x000fe200000000ff */
[----:B------:R-:W-:Y:S01]  /*12e30*/  STSM.16.M88.4 [R122], R12 ;  /* 0x0000000c7a007844 */ /* 0x000fe20000000200 */
[----:B------:R-:W-:-:S02]  /*12e40*/  LOP3.LUT R183, R100, 0x380, RZ, 0xc0, !PT ;  /* 0x0000038064b77812 */ /* 0x000fc400078ec0ff */
[----:B------:R-:W-:Y:S02]  /*12e50*/  MOV R130, R130 ;  /* 0x0000008200827202 */ /* 0x000fe40000000f00 */
[----:B0-----:R-:W-:Y:S02]  /*12e60*/  F2FP.F16.F32.PACK_AB R8, R105, R174 ;  /* 0x000000ae6908723e */ /* 0x001fe400000000ff */
[----:B------:R-:W-:Y:S02]  /*12e70*/  F2FP.F16.F32.PACK_AB R9, R56, R54 ;  /* 0x000000363809723e */ /* 0x000fe400000000ff */
[----:B------:R-:W-:Y:S02]  /*12e80*/  F2FP.F16.F32.PACK_AB R10, R109, R175 ;  /* 0x000000af6d0a723e */ /* 0x000fe400000000ff */
[----:B------:R-:W-:Y:S01]  /*12e90*/  F2FP.F16.F32.PACK_AB R11, R62, R60 ;  /* 0x0000003c3e0b723e */ /* 0x000fe200000000ff */
[----:B------:R-:W-:Y:S01]  /*12ea0*/  STSM.16.M88.4 [R124], R32 ;  /* 0x000000207c007844 */ /* 0x000fe20000000200 */
[----:B------:R-:W-:-:S02]  /*12eb0*/  LOP3.LUT R0, R151, 0x380, RZ, 0xc0, !PT ;  /* 0x0000038097007812 */ /* 0x000fc400078ec0ff */
[----:B------:R-:W-:Y:S01]  /*12ec0*/  SHF.R.U64 R187, R187, 0x3, RZ ;  /* 0x00000003bbbb7819 */ /* 0x000fe200000012ff */
[----:B------:R-:W-:Y:S01]  /*12ed0*/  STSM.16.M88.4 [R126], R48 ;  /* 0x000000307e007844 */ /* 0x000fe20000000200 */
[----:B------:R-:W-:Y:S02]  /*12ee0*/  LOP3.LUT R185, R98, 0x380, RZ, 0xc0, !PT ;  /* 0x0000038062b97812 */ /* 0x000fe400078ec0ff */
[----:B------:R-:W-:Y:S01]  /*12ef0*/  SHF.R.U64 R181, R181, 0x3, RZ ;  /* 0x00000003b5b57819 */ /* 0x000fe200000012ff */
[----:B------:R-:W-:Y:S01]  /*12f00*/  STSM.16.M88.4 [R128], R36 ;  /* 0x0000002480007844 */ /* 0x000fe20000000200 */
[----:B------:R-:W-:Y:S01]  /*12f10*/  SHF.R.U64 R183, R183, 0x3, RZ ;  /* 0x00000003b7b77819 */ /* 0x000fe200000012ff */
[--C-:B------:R-:W-:Y:S01]  /*12f20*/  IMAD.X R135, RZ, RZ, R147.reuse, P5 ;  /* 0x000000ffff877224 */ /* 0x100fe200028e0693 */
[----:B------:R-:W-:Y:S01]  /*12f30*/  SHF.R.U64 R0, R0, 0x3, RZ ;  /* 0x0000000300007819 */ /* 0x000fe200000012ff */
[----:B------:R0:W-:Y:S01]  /*12f40*/  STSM.16.M88.4 [R130], R8 ;  /* 0x0000000882007844 */ /* 0x0001e20000000200 */
[----:B------:R-:W-:Y:S01]  /*12f50*/  LOP3.LUT R134, R187, R134, RZ, 0x3c, !PT ;  /* 0x00000086bb867212 */ /* 0x000fe200078e3cff */
[----:B------:R-:W-:Y:S01]  /*12f60*/  IMAD.X R143, RZ, RZ, R147, P1 ;  /* 0x000000ffff8f7224 */ /* 0x000fe200008e0693 */
[----:B------:R-:W-:-:S02]  /*12f70*/  SHF.R.U64 R185, R185, 0x3, RZ ;  /* 0x00000003b9b97819 */ /* 0x000fc400000012ff */
[----:B------:R-:W-:Y:S01]  /*12f80*/  F2FP.F16.F32.PACK_AB R25, R84, R80 ;  /* 0x000000505419723e */ /* 0x000fe200000000ff */
[--C-:B------:R-:W-:Y:S01]  /*12f90*/  IMAD.X R95, RZ, RZ, R147.reuse, P2 ;  /* 0x000000ffff5f7224 */ /* 0x100fe200010e0693 */
[----:B------:R-:W-:Y:S02]  /*12fa0*/  IADD3.X R139, RZ, R147, RZ, P0, !PT ;  /* 0x00000093ff8b7210 */ /* 0x000fe400007fe4ff */
[----:B------:R-:W-:Y:S02]  /*12fb0*/  LOP3.LUT R138, R181, R94, RZ, 0x3c, !PT ;  /* 0x0000005eb58a7212 */ /* 0x000fe400078e3cff */
[----:B----4-:R-:W-:Y:S01]  /*12fc0*/  SHF.R.S32.HI R80, RZ, 0x1f, R188 ;  /* 0x0000001fff507819 */ /* 0x010fe200000114bc */
[----:B------:R-:W-:Y:S01]  /*12fd0*/  IMAD.X R99, RZ, RZ, R147, P3 ;  /* 0x000000ffff637224 */ /* 0x000fe200018e0693 */
[----:B------:R-:W-:Y:S01]  /*12fe0*/  LOP3.LUT R142, R183, R100, RZ, 0x3c, !PT ;  /* 0x00000064b78e7212 */ /* 0x000fe200078e3cff */
[----:B0-----:R-:W-:Y:S01]  /*12ff0*/  IMAD.SHL.U32 R8, R188, 0x4, RZ ;  /* 0x00000004bc087824 */ /* 0x001fe200078e00ff */
[----:B------:R-:W-:-:S02]  /*13000*/  LOP3.LUT R94, R0, R151, RZ, 0x3c, !PT ;  /* 0x00000097005e7212 */ /* 0x000fc400078e3cff */
[----:B------:R-:W-:Y:S02]  /*13010*/  LOP3.LUT R98, R185, R98, RZ, 0x3c, !PT ;  /* 0x00000062b9627212 */ /* 0x000fe400078e3cff */
[----:B------:R-:W-:Y:S02]  /*13020*/  MOV R134, R134 ;  /* 0x0000008600867202 */ /* 0x000fe40000000f00 */
        /* <DEDUP_REMOVED lines=8> */
[----:B------:R-:W-:Y:S02]  /*130b0*/  ISETP.NE.U32.AND P0, PT, RZ, UR4, PT ;  /* 0x00000004ff007c0c */ /* 0x000fe4000bf05070 */
[----:B------:R-:W-:-:S02]  /*130c0*/  SHF.L.U64.HI R0, R188, 0x2, R80 ;  /* 0x00000002bc007819 */ /* 0x000fc40000010250 */
[----:B------:R-:W-:Y:S02]  /*130d0*/  IADD3 R10, P1, R8, UR4, RZ ;  /* 0x00000004080a7c10 */ /* 0x000fe4000ff3e0ff */
[----:B------:R-:W-:Y:S02]  /*130e0*/  MOV R142, R142 ;  /* 0x0000008e008e7202 */ /* 0x000fe40000000f00 */
[----:B------:R-:W-:Y:S02]  /*130f0*/  F2FP.F16.F32.PACK_AB R181, R96, R92 ;  /* 0x0000005c60b5723e */ /* 0x000fe400000000ff */
[----:B------:R-:W-:Y:S02]  /*13100*/  F2FP.F16.F32.PACK_AB R183, R108, R104 ;  /* 0x000000686cb7723e */ /* 0x000fe400000000ff */
[----:B------:R-:W-:Y:S02]  /*13110*/  MOV R94, R94 ;  /* 0x0000005e005e7202 */ /* 0x000fe40000000f00 */
[----:B------:R-:W-:-:S02]  /*13120*/  F2FP.F16.F32.PACK_AB R185, R116, R112 ;  /* 0x0000007074b9723e */ /* 0x000fc400000000ff */
[----:B------:R-:W-:Y:S01]  /*13130*/  F2FP.F16.F32.PACK_AB R187, R152, R136 ;  /* 0x0000008898bb723e */ /* 0x000fe200000000ff */
[----:B------:R0:W-:Y:S01]  /*13140*/  STSM.16.M88.4 [R134], R12 ;  /* 0x0000000c86007844 */ /* 0x0001e20000000200 */
[----:B------:R-:W-:Y:S02]  /*13150*/  MOV R98, R98 ;  /* 0x0000006200627202 */ /* 0x000fe40000000f00 */
[----:B------:R-:W-:Y:S02]  /*13160*/  F2FP.F16.F32.PACK_AB R146, R149, R148 ;  /* 0x000000949592723e */ /* 0x000fe400000000ff */
[----:B------:R-:W-:Y:S01]  /*13170*/  F2FP.F16.F32.PACK_AB R147, R3, R150 ;  /* 0x000000960393723e */ /* 0x000fe200000000ff */
[----:B------:R1:W-:Y:S01]  /*13180*/  STSM.16.M88.4 [R138], R24 ;  /* 0x000000188a007844 */ /* 0x0003e20000000200 */
[----:B------:R-:W-:Y:S01]  /*13190*/  ISETP.NE.AND.EX P0, PT, RZ, UR5, PT, P0 ;  /* 0x00000005ff007c0c */ /* 0x000fe2000bf05300 */
[----:B------:R-:W-:Y:S01]  /*131a0*/  IMAD.MOV.U32 R76, RZ, RZ, RZ ;  /* 0x000000ffff4c7224 */ /* 0x000fe200078e00ff */
[----:B------:R-:W-:Y:S01]  /*131b0*/  IADD3.X R11, R0, UR5, RZ, P1, !PT ;  /* 0x00000005000b7c10 */ /* 0x000fe20008ffe4ff */
[----:B------:R-:W-:Y:S01]  /*131c0*/  ULDC.64 UR4, c[0x0][0xd08] ;  /* 0x0003420000047ab9 */ /* 0x000fe20000000a00 */
[----:B------:R1:W-:Y:S01]  /*131d0*/  STSM.16.M88.4 [R142], R180 ;  /* 0x000000b48e007844 */ /* 0x0003e20000000200 */
[----:B------:R-:W-:Y:S01]  /*131e0*/  ISETP.NE.U32.AND P2, PT, RZ, UR4, PT ;  /* 0x00000004ff007c0c */ /* 0x000fe2000bf45070 */
[----:B------:R-:W2:Y:S02]  /*131f0*/  LDC R3, c[0x0][0xce8] ;  /* 0x00033a00ff037b82 */ /* 0x000ea40000000800 */
[----:B------:R1:W-:Y:S01]  /*13200*/  STSM.16.M88.4 [R94], R184 ;  /* 0x000000b85e007844 */ /* 0x0003e20000000200 */
[----:B------:R-:W-:-:S03]  /*13210*/  ISETP.NE.AND.EX P2, PT, RZ, UR5, PT, P2 ;  /* 0x00000005ff007c0c */ /* 0x000fc6000bf45320 */
[----:B------:R1:W-:Y:S02]  /*13220*/  STSM.16.M88.4 [R98], R144 ;  /* 0x0000009062007844 */ /* 0x0003e40000000200 */
[----:B------:R-:W-:Y:S08]  /*13230*/  BAR.SYNC.DEFER_BLOCKING 0x1, 0x100 ;  /* 0x0044000000007b1d */ /* 0x000ff00000010000 */
[----:B------:R-:W-:Y:S01]  /*13240*/  @P2 IADD3 R8, P3, R8, UR4, RZ ;  /* 0x0000000408082c10 */ /* 0x000fe2000ff7e0ff */
[----:B------:R-:W-:-:S02]  /*13250*/  ULDC UR4, c[0x0][0xb88] ;  /* 0x0002e20000047ab9 */ /* 0x000fc40000000800 */
[----:B------:R-:W-:Y:S01]  /*13260*/  IMAD.U32 R4, RZ, RZ, UR4 ;  /* 0x00000004ff047e24 */ /* 0x000fe2000f8e00ff */
[----:B------:R-:W-:Y:S01]  /*13270*/  @P2 IADD3.X R9, R0, UR5, RZ, P3, !PT ;  /* 0x0000000500092c10 */ /* 0x000fe20009ffe4ff */
[----:B------:R1:W5:Y:S04]  /*13280*/  @P0 LDG.E R76, desc[UR42][R10.64] ;  /* 0x0000002a0a4c0981 */ /* 0x000368000c1e1900 */
[----:B------:R1:W5:Y:S01]  /*13290*/  @P2 LDG.E R4, desc[UR42][R8.64] ;  /* 0x0000002a08042981 */ /* 0x000362000c1e1900 */
[----:B--2---:R-:W-:-:S13]  /*132a0*/  ISETP.NE.AND P1, PT, R3, 0x1, PT ;  /* 0x000000010300780c */ /* 0x004fda0003f25270 */
[----:B------:R-:W2:Y:S08]  /*132b0*/  @P1 LDC R7, c[0x0][0xcec] ;  /* 0x00033b00ff071b82 */ /* 0x000eb00000000800 */
[----:B0-----:R-:W0:Y:S01]  /*132c0*/  @P1 LDC R13, c[0x0][0xcf0] ;  /* 0x00033c00ff0d1b82 */ /* 0x001e220000000800 */
[----:B------:R-:W-:Y:S01]  /*132d0*/  SHF.R.S32.HI R78, RZ, 0x1f, R172 ;  /* 0x0000001fff4e7819 */ /* 0x000fe200000114ac */
[----:B-1----:R-:W-:Y:S06]  /*132e0*/  @P2 BRA `(.L_x_15158) ;  /* 0x0000000000102947 */ /* 0x002fec0003800000 */
[----:B------:R-:W-:Y:S05]  /*132f0*/  @!P0 BRA `(.L_x_15158) ;  /* 0x00000000000c8947 */ /* 0x000fea0003800000 */
[----:B------:R-:W3:Y:S04]  /*13300*/  LDG.E R9, desc[UR42][R10.64] ;  /* 0x0000002a0a097981 */ /* 0x000ee8000c1e1900 */
[----:B-----5:R-:W3:Y:S02]  /*13310*/  LDG.E R4, desc[UR42][R10.64+0x4] ;  /* 0x0000042a0a047981 */ /* 0x020ee4000c1e1900 */
[----:B---3--:R-:W-:-:S07]  /*13320*/  IMAD.IADD R4, R4, 0x1, -R9 ;  /* 0x0000000104047824 */ /* 0x008fce00078e0a09 */
.L_x_15158:
[----:B------:R-:W3:Y:S01]  /*13330*/  LDL R8, [R1+0x88] ;  /* 0x0000880001087983 */ /* 0x000ee20000100800 */
[----:B------:R-:W-:Y:S01]  /*13340*/  ULDC.64 UR4, c[0x0][0xc90] ;  /* 0x0003240000047ab9 */ /* 0x000fe20000000a00 */
[----:B------:R-:W1:Y:S01]  /*13350*/  S2R R15, SR_TID.X ;  /* 0x00000000000f7919 */ /* 0x000e620000002100 */
[----:B-----5:R-:W-:Y:S02]  /*13360*/  SHF.R.S32.HI R77, RZ, 0x1f, R76 ;  /* 0x0000001fff4d7819 */ /* 0x020fe4000001144c */
[----:B------:R-:W-:Y:S01]  /*13370*/  SEL R81, R188, RZ, !P0 ;  /* 0x000000ffbc517207 */ /* 0x000fe20004000000 */
[----:B------:R-:W3:Y:S01]  /*13380*/  LDL.LU R86, [R1+0x6c] ;  /* 0x00006c0001567983 */ /* 0x000ee20000300800 */
[----:B------:R-:W-:Y:S01]  /*13390*/  IMAD R0, R78, UR4, RZ ;  /* 0x000000044e007c24 */ /* 0x000fe2000f8e02ff */
[----:B------:R-:W-:Y:S01]  /*133a0*/  SEL R80, R80, RZ, !P0 ;  /* 0x000000ff50507207 */ /* 0x000fe20004000000 */
[----:B------:R-:W-:Y:S01]  /*133b0*/  IMAD R83, R4, R3, RZ ;  /* 0x0000000304537224 */ /* 0x000fe200078e02ff */
[----:B------:R-:W4:Y:S01]  /*133c0*/  @P1 LDC R87, c[0x0][0xcec] ;  /* 0x00033b00ff571b82 */ /* 0x000f220000000800 */
[----:B------:R-:W-:-:S07]  /*133d0*/  IMAD R11, R172, UR5, R0 ;  /* 0x00000005ac0b7c24 */ /* 0x000fce000f8e0200 */
[----:B------:R-:W4:Y:S01]  /*133e0*/  @P1 LDC R89, c[0x0][0xcf0] ;  /* 0x00033c00ff591b82 */ /* 0x000f220000000800 */
[----:B-1----:R-:W-:-:S04]  /*133f0*/  IADD3 R15, R15, -0x80, RZ ;  /* 0xffffff800f0f7810 */ /* 0x002fc80007ffe0ff */
[----:B------:R-:W-:-:S04]  /*13400*/  SHF.R.S32.HI R12, RZ, 0x1f, R15 ;  /* 0x0000001fff0c7819 */ /* 0x000fc8000001140f */
[CC--:B------:R-:W-:Y:S02]  /*13410*/  LEA.HI R79, R12.reuse, R15.reuse, RZ, 0x3 ;  /* 0x0000000f0c4f7211 */ /* 0x0c0fe400078f18ff */
[----:B------:R-:W-:Y:S02]  /*13420*/  LEA.HI R12, R12, R15, RZ, 0x7 ;  /* 0x0000000f0c0c7211 */ /* 0x000fe400078f38ff */
[----:B------:R-:W-:Y:S02]  /*13430*/  LOP3.LUT R82, R79, 0xfffffff8, RZ, 0xc0, !PT ;  /* 0xfffffff84f527812 */ /* 0x000fe400078ec0ff */
[----:B------:R-:W-:-:S03]  /*13440*/  SHF.R.S32.HI R79, RZ, 0x3, R79 ;  /* 0x00000003ff4f7819 */ /* 0x000fc6000001144f */
[----:B------:R-:W-:Y:S01]  /*13450*/  IMAD.IADD R82, R15, 0x1, -R82 ;  /* 0x000000010f527824 */ /* 0x000fe200078e0a52 */
[----:B------:R-:W-:Y:S01]  /*13460*/  BSSY B1, `(.L_x_15159) ;  /* 0x00000e5000017945 */ /* 0x000fe20003800000 */
[----:B---3--:R-:W-:Y:S02]  /*13470*/  IMAD.IADD R10, R8, 0x1, R86 ;  /* 0x00000001080a7824 */ /* 0x008fe400078e0256 */
[----:B------:R-:W-:Y:S01]  /*13480*/  IMAD.WIDE.U32 R8, R172, UR4, R76 ;  /* 0x00000004ac087c25 */ /* 0x000fe2000f8e004c */
[----:B------:R-:W-:-:S03]  /*13490*/  ULDC.64 UR4, c[0x0][0xc98] ;  /* 0x0003260000047ab9 */ /* 0x000fc60000000a00 */
[----:B--2---:R-:W-:-:S04]  /*134a0*/  @P1 IMAD.HI.U32 R0, R10, R7, RZ ;  /* 0x000000070a001227 */ /* 0x004fc800078e00ff */
[----:B------:R-:W-:Y:S01]  /*134b0*/  IMAD.MOV.U32 R7, RZ, RZ, R10 ;  /* 0x000000ffff077224 */ /* 0x000fe200078e000a */
[----:B0-----:R-:W-:Y:S01]  /*134c0*/  @P1 SHF.R.U32.HI R7, RZ, R13, R0 ;  /* 0x0000000dff071219 */ /* 0x001fe20000011600 */
[----:B------:R-:W-:Y:S01]  /*134d0*/  IMAD.IADD R9, R9, 0x1, R11 ;  /* 0x0000000109097824 */ /* 0x000fe200078e020b */
[----:B------:R-:W-:-:S03]  /*134e0*/  LOP3.LUT R13, R12, 0xffffff80, RZ, 0xc0, !PT ;  /* 0xffffff800c0d7812 */ /* 0x000fc600078ec0ff */
[----:B------:R-:W-:Y:S02]  /*134f0*/  IMAD.MOV R0, RZ, RZ, -R7 ;  /* 0x000000ffff007224 */ /* 0x000fe400078e0a07 */
[----:B------:R-:W-:Y:S01]  /*13500*/  IMAD.IADD R14, R15, 0x1, -R13 ;  /* 0x000000010f0e7824 */ /* 0x000fe200078e0a0d */
[----:B------:R-:W-:Y:S01]  /*13510*/  SHF.R.S32.HI R15, RZ, 0x1f, R7 ;  /* 0x0000001fff0f7819 */ /* 0x000fe20000011407 */
[----:B------:R-:W-:Y:S02]  /*13520*/  IMAD R11, R3, R0, R10 ;  /* 0x00000000030b7224 */ /* 0x000fe400078e020a */
[----:B------:R-:W-:Y:S01]  /*13530*/  IMAD.WIDE.U32 R8, R81, UR4, R8 ;  /* 0x0000000451087c25 */ /* 0x000fe2000f8e0008 */
[----:B------:R-:W-:Y:S02]  /*13540*/  SHF.R.S32.HI R25, RZ, 0x1f, R14 ;  /* 0x0000001fff197819 */ /* 0x000fe4000001140e */
[----:B------:R-:W-:Y:S01]  /*13550*/  LOP3.LUT P0, RZ, R14, 0x3, RZ, 0xc0, !PT ;  /* 0x000000030eff7812 */ /* 0x000fe2000780c0ff */
[----:B------:R-:W-:Y:S01]  /*13560*/  IMAD R10, R80, UR4, RZ ;  /* 0x00000004500a7c24 */ /* 0x000fe2000f8e02ff */
[----:B------:R-:W-:Y:S01]  /*13570*/  LEA.HI R24, R25, R14, RZ, 0x2 ;  /* 0x0000000e19187211 */ /* 0x000fe200078f10ff */
[----:B------:R-:W-:Y:S01]  /*13580*/  IMAD.SHL.U32 R0, R82, 0x8, RZ ;  /* 0x0000000852007824 */ /* 0x000fe200078e00ff */
[----:B------:R-:W-:Y:S01]  /*13590*/  IADD3 R8, P2, R7, R8, RZ ;  /* 0x0000000807087210 */ /* 0x000fe20007f5e0ff */
[----:B------:R-:W-:Y:S01]  /*135a0*/  IMAD R10, R81, UR5, R10 ;  /* 0x00000005510a7c24 */ /* 0x000fe2000f8e020a */
[--C-:B------:R-:W-:Y:S01]  /*135b0*/  SHF.R.S32.HI R26, RZ, 0x2, R24.reuse ;  /* 0x00000002ff1a7819 */ /* 0x100fe20000011418 */
[----:B------:R-:W-:Y:S01]  /*135c0*/  ULDC.64 UR4, c[0x0][0xc88] ;  /* 0x0003220000047ab9 */ /* 0x000fe20000000a00 */
[----:B------:R-:W-:Y:S01]  /*135d0*/  SHF.R.S32.HI R27, RZ, 0x1f, R24 ;  /* 0x0000001fff1b7819 */ /* 0x000fe20000011418 */
[----:B------:R-:W-:Y:S01]  /*135e0*/  IMAD R13, R79, 0x40, R0 ;  /* 0x000000404f0d7824 */ /* 0x000fe200078e0200 */
[----:B------:R-:W-:-:S02]  /*135f0*/  SHF.R.S32.HI R7, RZ, 0x1f, R11 ;  /* 0x0000001fff077819 */ /* 0x000fc4000001140b */
[----:B------:R-:W-:Y:S01]  /*13600*/  LEA.HI R27, R27, R26, RZ, 0x3 ;  /* 0x0000001a1b1b7211 */ /* 0x000fe200078f18ff */
[----:B------:R-:W-:Y:S01]  /*13610*/  IMAD.WIDE R20, R13, 0x2, R20 ;  /* 0x000000020d147825 */ /* 0x000fe200078e0214 */
[----:B------:R-:W-:Y:S02]  /*13620*/  IADD3.X R9, R15, R9, R10, P2, !PT ;  /* 0x000000090f097210 */ /* 0x000fe400017fe40a */
[----:B------:R-:W-:Y:S01]  /*13630*/  LEA.HI R14, R25, R14, RZ, 0x5 ;  /* 0x0000000e190e7211 */ /* 0x000fe200078f28ff */
[----:B------:R-:W-:Y:S01]  /*13640*/  IMAD R10, R7, UR4, RZ ;  /* 0x00000004070a7c24 */ /* 0x000fe2000f8e02ff */
[----:B------:R-:W-:Y:S01]  /*13650*/  LOP3.LUT R27, R27, 0xfffffff8, RZ, 0xc0, !PT ;  /* 0xfffffff81b1b7812 */ /* 0x000fe200078ec0ff */
[C---:B------:R-:W-:Y:S01]  /*13660*/  IMAD.WIDE.U32 R8, R11.reuse, UR4, R8 ;  /* 0x000000040b087c25 */ /* 0x040fe2000f8e0008 */
[----:B------:R-:W-:Y:S02]  /*13670*/  SHF.R.S32.HI R14, RZ, 0x5, R14 ;  /* 0x00000005ff0e7819 */ /* 0x000fe4000001140e */
[----:B------:R-:W-:Y:S01]  /*13680*/  IADD3 R69, P5, R20, 0x1000, RZ ;  /* 0x0000100014457810 */ /* 0x000fe20007fbe0ff */
[----:B------:R-:W-:Y:S01]  /*13690*/  IMAD R7, R11, UR5, R10 ;  /* 0x000000050b077c24 */ /* 0x000fe2000f8e020a */
[----:B------:R-:W-:Y:S01]  /*136a0*/  ULDC.64 UR4, c[0x0][0xc50] ;  /* 0x0003140000047ab9 */ /* 0x000fe20000000a00 */
[----:B------:R-:W-:Y:S01]  /*136b0*/  IMAD.IADD R27, R26, 0x1, -R27 ;  /* 0x000000011a1b7824 */ /* 0x000fe200078e0a1b */
[----:B------:R-:W-:-:S02]  /*136c0*/  LEA R26, P2, R8, UR4, 0x2 ;  /* 0x00000004081a7c11 */ /* 0x000fc4000f8410ff */
[----:B------:R-:W-:Y:S01]  /*136d0*/  IADD3 R7, R9, R7, RZ ;  /* 0x0000000709077210 */ /* 0x000fe20007ffe0ff */
[----:B------:R-:W-:Y:S01]  /*136e0*/  IMAD R14, R14, 0x10, R27 ;  /* 0x000000100e0e7824 */ /* 0x000fe200078e021b */
[----:B------:R-:W-:Y:S01]  /*136f0*/  LOP3.LUT R68, R69, 0x380, RZ, 0xc0, !PT ;  /* 0x0000038045447812 */ /* 0x000fe200078ec0ff */
[----:B------:R-:W-:Y:S01]  /*13700*/  SHFL.IDX PT, R10, R26, RZ, 0x1c1f ;  /* 0x001c1fff1a0a7589 */ /* 0x000fe200000e0000 */
[----:B------:R-:W-:Y:S01]  /*13710*/  LEA.HI.X R27, R8, UR5, R7, 0x2, P2 ;  /* 0x00000005081b7c11 */ /* 0x000fe200090f1407 */
[----:B------:R-:W-:Y:S01]  /*13720*/  ULDC.64 UR4, c[0x0][0xba0] ;  /* 0x0002e80000047ab9 */ /* 0x000fe20000000a00 */
[----:B------:R-:W-:Y:S02]  /*13730*/  IADD3 R61, P2, R20, 0x3000, RZ ;  /* 0x00003000143d7810 */ /* 0x000fe40007f5e0ff */
[----:B------:R-:W-:Y:S01]  /*13740*/  SHF.R.U64 R68, R68, 0x3, RZ ;  /* 0x0000000344447819 */ /* 0x000fe200000012ff */
[----:B------:R-:W0:Y:S01]  /*13750*/  SHFL.IDX PT, R11, R27, RZ, 0x1c1f ;  /* 0x001c1fff1b0b7589 */ /* 0x000e2200000e0000 */
[----:B------:R-:W-:-:S02]  /*13760*/  LOP3.LUT R60, R61, 0x380, RZ, 0xc0, !PT ;  /* 0x000003803d3c7812 */ /* 0x000fc400078ec0ff */
[----:B------:R-:W-:Y:S01]  /*13770*/  LOP3.LUT R68, R68, R69, RZ, 0x3c, !PT ;  /* 0x0000004544447212 */ /* 0x000fe200078e3cff */
[----:B------:R-:W-:Y:S01]  /*13780*/  IMAD.X R69, RZ, RZ, R21, P5 ;  /* 0x000000ffff457224 */ /* 0x000fe200028e0615 */
[C---:B------:R-:W-:Y:S01]  /*13790*/  IADD3 R65, P4, R20.reuse, 0x2000, RZ ;  /* 0x0000200014417810 */ /* 0x040fe20007f9e0ff */
[----:B------:R-:W-:Y:S01]  /*137a0*/  SHFL.IDX PT, R15, R27, 0x1, 0x1c1f ;  /* 0x003c1f001b0f7f89 */ /* 0x000fe200000e0000 */
[----:B------:R-:W-:Y:S02]  /*137b0*/  IADD3 R53, P5, R20, 0x5000, RZ ;  /* 0x0000500014357810 */ /* 0x000fe40007fbe0ff */
[----:B------:R-:W-:Y:S02]  /*137c0*/  SHF.R.U64 R60, R60, 0x3, RZ ;  /* 0x000000033c3c7819 */ /* 0x000fe400000012ff */
[----:B------:R-:W-:Y:S02]  /*137d0*/  LOP3.LUT R64, R65, 0x380, RZ, 0xc0, !PT ;  /* 0x0000038041407812 */ /* 0x000fe400078ec0ff */
[----:B------:R-:W-:-:S02]  /*137e0*/  LOP3.LUT R52, R53, 0x380, RZ, 0xc0, !PT ;  /* 0x0000038035347812 */ /* 0x000fc400078ec0ff */
[----:B------:R-:W-:Y:S01]  /*137f0*/  LOP3.LUT R60, R60, R61, RZ, 0x3c, !PT ;  /* 0x0000003d3c3c7212 */ /* 0x000fe200078e3cff */
[----:B------:R-:W-:Y:S01]  /*13800*/  IMAD.X R61, RZ, RZ, R21, P2 ;  /* 0x000000ffff3d7224 */ /* 0x000fe200010e0615 */
[C---:B------:R-:W-:Y:S02]  /*13810*/  IADD3 R57, P3, R20.reuse, 0x4000, RZ ;  /* 0x0000400014397810 */ /* 0x040fe40007f7e0ff */
[----:B------:R-:W-:Y:S02]  /*13820*/  IADD3 R45, P2, R20, 0x7000, RZ ;  /* 0x00007000142d7810 */ /* 0x000fe40007f5e0ff */
[----:B------:R-:W-:Y:S02]  /*13830*/  SHF.R.U64 R64, R64, 0x3, RZ ;  /* 0x0000000340407819 */ /* 0x000fe400000012ff */
[----:B------:R-:W-:Y:S02]  /*13840*/  SHF.R.S32.HI R13, RZ, 0x7, R12 ;  /* 0x00000007ff0d7819 */ /* 0x000fe4000001140c */
[----:B------:R-:W-:-:S02]  /*13850*/  SHF.R.U64 R52, R52, 0x3, RZ ;  /* 0x0000000334347819 */ /* 0x000fc400000012ff */
[----:B------:R-:W-:Y:S02]  /*13860*/  LOP3.LUT R56, R57, 0x380, RZ, 0xc0, !PT ;  /* 0x0000038039387812 */ /* 0x000fe400078ec0ff */
[----:B------:R-:W-:Y:S02]  /*13870*/  LOP3.LUT R44, R45, 0x380, RZ, 0xc0, !PT ;  /* 0x000003802d2c7812 */ /* 0x000fe400078ec0ff */
[----:B------:R-:W-:Y:S01]  /*13880*/  LOP3.LUT R64, R64, R65, RZ, 0x3c, !PT ;  /* 0x0000004140407212 */ /* 0x000fe200078e3cff */
[--C-:B------:R-:W-:Y:S01]  /*13890*/  IMAD.X R65, RZ, RZ, R21.reuse, P4 ;  /* 0x000000ffff417224 */ /* 0x100fe200020e0615 */
[----:B------:R-:W-:Y:S02]  /*138a0*/  LEA.HI R12, R12, R13, RZ, 0x1 ;  /* 0x0000000d0c0c7211 */ /* 0x000fe400078f08ff */
[----:B------:R-:W-:Y:S01]  /*138b0*/  LOP3.LUT R52, R52, R53, RZ, 0x3c, !PT ;  /* 0x0000003534347212 */ /* 0x000fe200078e3cff */
[----:B------:R-:W-:Y:S01]  /*138c0*/  IMAD.X R53, RZ, RZ, R21, P5 ;  /* 0x000000ffff357224 */ /* 0x000fe200028e0615 */
[----:B------:R-:W-:-:S02]  /*138d0*/  IADD3 R49, P4, R20, 0x6000, RZ ;  /* 0x0000600014317810 */ /* 0x000fc40007f9e0ff */
[----:B------:R-:W-:Y:S02]  /*138e0*/  SHF.R.U64 R56, R56, 0x3, RZ ;  /* 0x0000000338387819 */ /* 0x000fe400000012ff */
[----:B------:R-:W-:Y:S02]  /*138f0*/  IADD3 R37, P5, R20, 0x9000, RZ ;  /* 0x0000900014257810 */ /* 0x000fe40007fbe0ff */
[----:B------:R-:W-:Y:S02]  /*13900*/  SHF.R.U64 R44, R44, 0x3, RZ ;  /* 0x000000032c2c7819 */ /* 0x000fe400000012ff */
[----:B------:R-:W-:Y:S02]  /*13910*/  LOP3.LUT R12, R12, 0x3fffffe, RZ, 0xc0, !PT ;  /* 0x03fffffe0c0c7812 */ /* 0x000fe400078ec0ff */
[----:B------:R-:W-:Y:S02]  /*13920*/  LOP3.LUT R48, R49, 0x380, RZ, 0xc0, !PT ;  /* 0x0000038031307812 */ /* 0x000fe400078ec0ff */
[----:B------:R-:W-:Y:S01]  /*13930*/  LOP3.LUT R56, R56, R57, RZ, 0x3c, !PT ;  /* 0x0000003938387212 */ /* 0x000fe200078e3cff */
[----:B------:R-:W-:Y:S01]  /*13940*/  IMAD.X R57, RZ, RZ, R21, P3 ;  /* 0x000000ffff397224 */ /* 0x000fe200018e0615 */
[----:B------:R-:W-:Y:S01]  /*13950*/  LOP3.LUT R36, R37, 0x380, RZ, 0xc0, !PT ;  /* 0x0000038025247812 */ /* 0x000fe200078ec0ff */
[----:B------:R-:W-:Y:S01]  /*13960*/  IMAD.IADD R9, R13, 0x1, -R12 ;  /* 0x000000010d097824 */ /* 0x000fe200078e0a0c */
[----:B------:R-:W-:-:S02]  /*13970*/  LOP3.LUT R44, R44, R45, RZ, 0x3c, !PT ;  /* 0x0000002d2c2c7212 */ /* 0x000fc400078e3cff */
[----:B------:R-:W-:Y:S01]  /*13980*/  IADD3.X R45, RZ, R21, RZ, P2, !PT ;  /* 0x00000015ff2d7210 */ /* 0x000fe200017fe4ff */
[----:B------:R-:W-:Y:S01]  /*13990*/  IMAD R7, R9, 0x40, R14 ;  /* 0x0000004009077824 */ /* 0x000fe200078e020e */
[C---:B------:R-:W-:Y:S01]  /*139a0*/  IADD3 R41, P3, R20.reuse, 0x8000, RZ ;  /* 0x0000800014297810 */ /* 0x040fe20007f7e0ff */
[----:B------:R-:W1:Y:S01]  /*139b0*/  SHFL.IDX PT, R14, R26, 0x1, 0x1c1f ;  /* 0x003c1f001a0e7f89 */ /* 0x000e6200000e0000 */
[----:B------:R-:W-:Y:S01]  /*139c0*/  IADD3 R29, P2, R20, 0xb000, RZ ;  /* 0x0000b000141d7810 */ /* 0x000fe20007f5e0ff */
[----:B------:R-:W-:Y:S01]  /*139d0*/  IMAD.IADD R4, R7, 0x1, R86 ;  /* 0x0000000107047824 */ /* 0x000fe200078e0256 */
[----:B------:R-:W-:Y:S02]  /*139e0*/  SHF.R.U64 R48, R48, 0x3, RZ ;  /* 0x0000000330307819 */ /* 0x000fe400000012ff */
[----:B------:R-:W-:Y:S02]  /*139f0*/  SHF.R.U64 R36, R36, 0x3, RZ ;  /* 0x0000000324247819 */ /* 0x000fe400000012ff */
[----:B------:R-:W-:-:S02]  /*13a00*/  LOP3.LUT R40, R41, 0x380, RZ, 0xc0, !PT ;  /* 0x0000038029287812 */ /* 0x000fc400078ec0ff */
[----:B------:R-:W-:Y:S02]  /*13a10*/  LOP3.LUT R28, R29, 0x380, RZ, 0xc0, !PT ;  /* 0x000003801d1c7812 */ /* 0x000fe400078ec0ff */
[----:B------:R-:W-:Y:S01]  /*13a20*/  LOP3.LUT R48, R48, R49, RZ, 0x3c, !PT ;  /* 0x0000003130307212 */ /* 0x000fe200078e3cff */
[--C-:B------:R-:W-:Y:S01]  /*13a30*/  IMAD.X R49, RZ, RZ, R21.reuse, P4 ;  /* 0x000000ffff317224 */ /* 0x100fe200020e0615 */
[----:B------:R-:W-:Y:S01]  /*13a40*/  LOP3.LUT R36, R36, R37, RZ, 0x3c, !PT ;  /* 0x0000002524247212 */ /* 0x000fe200078e3cff */
[----:B------:R-:W-:Y:S01]  /*13a50*/  IMAD.X R37, RZ, RZ, R21, P5 ;  /* 0x000000ffff257224 */ /* 0x000fe200028e0615 */
[----:B------:R-:W-:Y:S02]  /*13a60*/  IADD3 R33, P4, R20, 0xa000, RZ ;  /* 0x0000a00014217810 */ /* 0x000fe40007f9e0ff */
[----:B------:R-:W-:Y:S02]  /*13a70*/  SHF.R.U64 R40, R40, 0x3, RZ ;  /* 0x0000000328287819 */ /* 0x000fe400000012ff */
[----:B------:R-:W-:-:S02]  /*13a80*/  IADD3 R13, P5, R20, 0xd000, RZ ;  /* 0x0000d000140d7810 */ /* 0x000fc40007fbe0ff */
[----:B------:R-:W-:Y:S02]  /*13a90*/  SHF.R.U64 R28, R28, 0x3, RZ ;  /* 0x000000031c1c7819 */ /* 0x000fe400000012ff */
[----:B------:R-:W-:Y:S02]  /*13aa0*/  LOP3.LUT R32, R33, 0x380, RZ, 0xc0, !PT ;  /* 0x0000038021207812 */ /* 0x000fe400078ec0ff */
[----:B------:R-:W-:Y:S01]  /*13ab0*/  LOP3.LUT R40, R40, R41, RZ, 0x3c, !PT ;  /* 0x0000002928287212 */ /* 0x000fe200078e3cff */
[--C-:B------:R-:W-:Y:S01]  /*13ac0*/  IMAD.X R41, RZ, RZ, R21.reuse, P3 ;  /* 0x000000ffff297224 */ /* 0x100fe200018e0615 */
[----:B------:R-:W-:Y:S02]  /*13ad0*/  LOP3.LUT R12, R13, 0x380, RZ, 0xc0, !PT ;  /* 0x000003800d0c7812 */ /* 0x000fe400078ec0ff */
[----:B------:R-:W-:Y:S01]  /*13ae0*/  LOP3.LUT R28, R28, R29, RZ, 0x3c, !PT ;  /* 0x0000001d1c1c7212 */ /* 0x000fe200078e3cff */
[----:B------:R-:W-:Y:S01]  /*13af0*/  IMAD.X R29, RZ, RZ, R21, P2 ;  /* 0x000000ffff1d7224 */ /* 0x000fe200010e0615 */
[----:B------:R-:W-:-:S02]  /*13b00*/  IADD3 R25, P3, R20, 0xc000, RZ ;  /* 0x0000c00014197810 */ /* 0x000fc40007f7e0ff */
[C---:B------:R-:W-:Y:S01]  /*13b10*/  ISETP.GE.OR P2, PT, R4.reuse, R83, P0 ;  /* 0x000000530400720c */ /* 0x040fe20000746670 */
[----:B------:R-:W-:Y:S01]  /*13b20*/  VIADD R4, R4, 0x8 ;  /* 0x0000000804047836 */ /* 0x000fe20000000000 */
[----:B------:R-:W-:Y:S02]  /*13b30*/  SHF.R.U64 R32, R32, 0x3, RZ ;  /* 0x0000000320207819 */ /* 0x000fe400000012ff */
[----:B------:R-:W-:Y:S02]  /*13b40*/  SHF.R.U64 R12, R12, 0x3, RZ ;  /* 0x000000030c0c7819 */ /* 0x000fe400000012ff */
[----:B------:R-:W-:Y:S02]  /*13b50*/  LOP3.LUT R24, R25, 0x380, RZ, 0xc0, !PT ;  /* 0x0000038019187812 */ /* 0x000fe400078ec0ff */
[----:B------:R-:W-:Y:S01]  /*13b60*/  LOP3.LUT R32, R32, R33, RZ, 0x3c, !PT ;  /* 0x0000002120207212 */ /* 0x000fe200078e3cff */
[----:B------:R-:W-:Y:S01]  /*13b70*/  IMAD.X R33, RZ, RZ, R21, P4 ;  /* 0x000000ffff217224 */ /* 0x000fe200020e0615 */
[----:B------:R-:W-:-:S02]  /*13b80*/  LOP3.LUT R12, R12, R13, RZ, 0x3c, !PT ;  /* 0x0000000d0c0c7212 */ /* 0x000fc400078e3cff */
[----:B------:R-:W-:Y:S01]  /*13b90*/  ISETP.GE.OR P0, PT, R4, R83, P0 ;  /* 0x000000530400720c */ /* 0x000fe20000706670 */
[----:B0-----:R-:W-:Y:S01]  /*13ba0*/  @!P2 ST.E desc[UR42][R10.64], R6 ;  /* 0x000000060a00a985 */ /* 0x001fe2000c10192a */
[C---:B------:R-:W-:Y:S02]  /*13bb0*/  IADD3 R9, P4, R20.reuse, 0xe000, RZ ;  /* 0x0000e00014097810 */ /* 0x040fe40007f9e0ff */
[----:B------:R-:W-:Y:S02]  /*13bc0*/  LOP3.LUT R13, R20, 0x380, RZ, 0xc0, !PT ;  /* 0x00000380140d7812 */ /* 0x000fe400078ec0ff */
[----:B------:R-:W-:Y:S02]  /*13bd0*/  SHF.R.U64 R24, R24, 0x3, RZ ;  /* 0x0000000318187819 */ /* 0x000fe400000012ff */
[----:B------:R-:W-:Y:S02]  /*13be0*/  LOP3.LUT R8, R9, 0x380, RZ, 0xc0, !PT ;  /* 0x0000038009087812 */ /* 0x000fe400078ec0ff */
[----:B------:R-:W-:-:S02]  /*13bf0*/  SHF.R.U64 R13, R13, 0x3, RZ ;  /* 0x000000030d0d7819 */ /* 0x000fc400000012ff */
[----:B------:R-:W-:Y:S01]  /*13c00*/  LOP3.LUT R24, R24, R25, RZ, 0x3c, !PT ;  /* 0x0000001918187212 */ /* 0x000fe200078e3cff */
[--C-:B------:R-:W-:Y:S01]  /*13c10*/  IMAD.X R25, RZ, RZ, R21.reuse, P3 ;  /* 0x000000ffff197224 */ /* 0x100fe200018e0615 */
[----:B------:R-:W-:Y:S01]  /*13c20*/  IADD3 R7, P3, R20, 0xf000, RZ ;  /* 0x0000f00014077810 */ /* 0x000fe20007f7e0ff */
[----:B-1----:R0:W-:Y:S01]  /*13c30*/  @!P0 ST.E desc[UR42][R14.64], R5 ;  /* 0x000000050e008985 */ /* 0x0021e2000c10192a */
[----:B------:R-:W-:Y:S02]  /*13c40*/  SHF.R.U64 R8, R8, 0x3, RZ ;  /* 0x0000000308087819 */ /* 0x000fe400000012ff */
[----:B------:R-:W-:Y:S01]  /*13c50*/  LOP3.LUT R20, R13, R20, RZ, 0x3c, !PT ;  /* 0x000000140d147212 */ /* 0x000fe200078e3cff */
[--C-:B------:R-:W-:Y:S01]  /*13c60*/  IMAD.X R85, RZ, RZ, R21.reuse, P3 ;  /* 0x000000ffff557224 */ /* 0x100fe200018e0615 */
[----:B------:R-:W-:Y:S01]  /*13c70*/  LOP3.LUT R8, R8, R9, RZ, 0x3c, !PT ;  /* 0x0000000908087212 */ /* 0x000fe200078e3cff */
[----:B------:R-:W-:Y:S01]  /*13c80*/  IMAD.X R9, RZ, RZ, R21, P4 ;  /* 0x000000ffff097224 */ /* 0x000fe200020e0615 */
[----:B------:R-:W-:Y:S01]  /*13c90*/  IADD3.X R13, RZ, R21, RZ, P5, !PT ;  /* 0x00000015ff0d7210 */ /* 0x000fe20002ffe4ff */
[----:B------:R1:W5:Y:S01]  /*13ca0*/  LD.E.128 R72, desc[UR42][R20.64] ;  /* 0x0000002a14487980 */ /* 0x000362000c101d00 */
[----:B------:R-:W-:Y:S01]  /*13cb0*/  IMAD R82, R82, 0x20, R79 ;  /* 0x0000002052527824 */ /* 0x000fe200078e024f */
[----:B------:R-:W-:-:S02]  /*13cc0*/  LOP3.LUT R4, R7, 0x380, RZ, 0xc0, !PT ;  /* 0x0000038007047812 */ /* 0x000fc400078ec0ff */
[----:B------:R-:W5:Y:S04]  /*13cd0*/  LD.E.128 R68, desc[UR42][R68.64] ;  /* 0x0000002a44447980 */ /* 0x000f68000c101d00 */
[----:B------:R-:W5:Y:S01]  /*13ce0*/  LD.E.128 R64, desc[UR42][R64.64] ;  /* 0x0000002a40407980 */ /* 0x000f62000c101d00 */
[----:B-1----:R-:W-:Y:S01]  /*13cf0*/  IMAD R21, R77, UR4, RZ ;  /* 0x000000044d157c24 */ /* 0x002fe2000f8e02ff */
[----:B------:R-:W-:Y:S02]  /*13d00*/  SHF.R.U64 R4, R4, 0x3, RZ ;  /* 0x0000000304047819 */ /* 0x000fe400000012ff */
[----:B------:R-:W5:Y:S01]  /*13d10*/  LD.E.128 R60, desc[UR42][R60.64] ;  /* 0x0000002a3c3c7980 */ /* 0x000f62000c101d00 */
[----:B------:R-:W-:Y:S01]  /*13d20*/  IMAD R77, R76, UR5, R21 ;  /* 0x000000054c4d7c24 */ /* 0x000fe2000f8e0215 */
[----:B------:R-:W-:Y:S01]  /*13d30*/  LOP3.LUT R84, R4, R7, RZ, 0x3c, !PT ;  /* 0x0000000704547212 */ /* 0x000fe200078e3cff */
[----:B------:R-:W-:Y:S01]  /*13d40*/  IMAD.WIDE.U32 R20, R76, UR4, RZ ;  /* 0x000000044c147c25 */ /* 0x000fe2000f8e00ff */
[----:B------:R-:W-:Y:S01]  /*13d50*/  ULDC.64 UR4, c[0x0][0xbe8] ;  /* 0x0002fa0000047ab9 */ /* 0x000fe20000000a00 */
[----:B------:R-:W5:Y:S02]  /*13d60*/  LD.E.128 R56, desc[UR42][R56.64] ;  /* 0x0000002a38387980 */ /* 0x000f64000c101d00 */
[----:B------:R-:W-:-:S02]  /*13d70*/  IMAD.IADD R21, R21, 0x1, R77 ;  /* 0x0000000115157824 */ /* 0x000fc400078e024d */
[----:B------:R-:W-:Y:S01]  /*13d80*/  IMAD R78, R78, UR4, RZ ;  /* 0x000000044e4e7c24 */ /* 0x000fe2000f8e02ff */
[----:B0-----:R0:W5:Y:S01]  /*13d90*/  LD.E.128 R4, desc[UR42][R84.64] ;  /* 0x0000002a54047980 */ /* 0x001162000c101d00 */
[----:B------:R-:W-:Y:S02]  /*13da0*/  IMAD.IADD R82, R86, 0x1, R82 ;  /* 0x0000000156527824 */ /* 0x000fe400078e0252 */
[C---:B------:R-:W-:Y:S01]  /*13db0*/  IMAD R77, R172.reuse, UR5, R78 ;  /* 0x00000005ac4d7c24 */ /* 0x040fe2000f8e024e */
[----:B------:R-:W5:Y:S01]  /*13dc0*/  LD.E.128 R52, desc[UR42][R52.64] ;  /* 0x0000002a34347980 */ /* 0x000f62000c101d00 */
[----:B------:R-:W-:Y:S01]  /*13dd0*/  IMAD.WIDE.U32 R20, R172, UR4, R20 ;  /* 0x00000004ac147c25 */ /* 0x000fe2000f8e0014 */
[----:B------:R-:W-:Y:S02]  /*13de0*/  ULDC.64 UR4, c[0x0][0xbf0] ;  /* 0x0002fc0000047ab9 */ /* 0x000fe40000000a00 */
[----:B------:R-:W5:Y:S01]  /*13df0*/  LD.E.128 R48, desc[UR42][R48.64] ;  /* 0x0000002a30307980 */ /* 0x000f62000c101d00 */
[----:B----4-:R-:W-:-:S03]  /*13e00*/  @P1 IMAD.HI.U32 R76, R82, R87, RZ ;  /* 0x00000057524c1227 */ /* 0x010fc600078e00ff */
[----:B------:R-:W5:Y:S01]  /*13e10*/  LD.E.128 R44, desc[UR42][R44.64] ;  /* 0x0000002a2c2c7980 */ /* 0x000f62000c101d00 */
[----:B------:R-:W-:Y:S02]  /*13e20*/  IMAD.IADD R21, R21, 0x1, R77 ;  /* 0x0000000115157824 */ /* 0x000fe400078e024d */
[----:B------:R-:W-:Y:S01]  /*13e30*/  IMAD.MOV.U32 R77, RZ, RZ, R82 ;  /* 0x000000ffff4d7224 */ /* 0x000fe200078e0052 */
[----:B------:R-:W-:Y:S01]  /*13e40*/  @P1 SHF.R.U32.HI R77, RZ, R89, R76 ;  /* 0x00000059ff4d1219 */ /* 0x000fe2000001164c */
[----:B------:R-:W-:Y:S01]  /*13e50*/  IMAD R80, R80, UR4, RZ ;  /* 0x0000000450507c24 */ /* 0x000fe2000f8e02ff */
[----:B------:R-:W5:Y:S01]  /*13e60*/  LD.E.128 R40, desc[UR42][R40.64] ;  /* 0x0000002a28287980 */ /* 0x000f62000c101d00 */
[C---:B------:R-:W-:Y:S01]  /*13e70*/  IMAD.WIDE.U32 R20, R81.reuse, UR4, R20 ;  /* 0x0000000451147c25 */ /* 0x040fe2000f8e0014 */
[--C-:B------:R-:W-:Y:S02]  /*13e80*/  SHF.R.S32.HI R76, RZ, 0x1f, R77.reuse ;  /* 0x0000001fff4c7819 */ /* 0x100fe4000001144d */
[----:B------:R-:W5:Y:S01]  /*13e90*/  LD.E.128 R36, desc[UR42][R36.64] ;  /* 0x0000002a24247980 */ /* 0x000f62000c101d00 */
[----:B0-----:R-:W-:Y:S01]  /*13ea0*/  IMAD R85, R81, UR5, R80 ;  /* 0x0000000551557c24 */ /* 0x001fe2000f8e0250 */
[----:B------:R-:W-:Y:S01]  /*13eb0*/  ULDC.64 UR4, c[0x0][0xbe0] ;  /* 0x0002f80000047ab9 */ /* 0x000fe20000000a00 */
[----:B------:R-:W-:Y:S01]  /*13ec0*/  IMAD.MOV R78, RZ, RZ, -R77 ;  /* 0x000000ffff4e7224 */ /* 0x000fe200078e0a4d */
[----:B------:R-:W5:Y:S01]  /*13ed0*/  LD.E.128 R32, desc[UR42][R32.64] ;  /* 0x0000002a20207980 */ /* 0x000f62000c101d00 */
[----:B------:R-:W-:Y:S01]  /*13ee0*/  IMAD R76, R76, UR4, RZ ;  /* 0x000000044c4c7c24 */ /* 0x000fe2000f8e02ff */
[----:B------:R-:W-:Y:S01]  /*13ef0*/  IADD3 R21, R21, R85, RZ ;  /* 0x0000005515157210 */ /* 0x000fe20007ffe0ff */
[----:B------:R-:W-:Y:S01]  /*13f00*/  IMAD R3, R3, R78, R82 ;  /* 0x0000004e03037224 */ /* 0x000fe200078e0252 */
[----:B------:R-:W5:Y:S01]  /*13f10*/  LD.E.128 R28, desc[UR42][R28.64] ;  /* 0x0000002a1c1c7980 */ /* 0x000f62000c101d00 */
[----:B------:R-:W-:-:S02]  /*13f20*/  IMAD R81, R77, UR5, R76 ;  /* 0x000000054d517c24 */ /* 0x000fc4000f8e024c */
[----:B------:R-:W-:Y:S01]  /*13f30*/  IMAD.WIDE.U32 R20, R77, UR4, R20 ;  /* 0x000000044d147c25 */ /* 0x000fe2000f8e0014 */
[----:B------:R-:W-:Y:S01]  /*13f40*/  SHF.R.S32.HI R76, RZ, 0x1f, R3 ;  /* 0x0000001fff4c7819 */ /* 0x000fe20000011403 */
[----:B------:R-:W-:Y:S01]  /*13f50*/  ULDC.64 UR4, c[0x0][0xbd8] ;  /* 0x0002f60000047ab9 */ /* 0x000fe20000000a00 */
[----:B------:R-:W5:Y:S01]  /*13f60*/  LD.E.128 R24, desc[UR42][R24.64] ;  /* 0x0000002a18187980 */ /* 0x000f62000c101d00 */
[----:B------:R-:W-:Y:S02]  /*13f70*/  IMAD.IADD R21, R21, 0x1, R81 ;  /* 0x0000000115157824 */ /* 0x000fe400078e0251 */
[----:B------:R-:W-:Y:S01]  /*13f80*/  IMAD R76, R76, UR4, RZ ;  /* 0x000000044c4c7c24 */ /* 0x000fe2000f8e02ff */
        /* <DEDUP_REMOVED lines=11> */
[----:B------:R-:W-:Y:S01]  /*14040*/  IMAD.IADD R21, R21, 0x1, R77 ;  /* 0x0000000115157824 */ /* 0x000fe200078e024d */
[----:B------:R-:W-:Y:S01]  /*14050*/  LEA R82, P2, R20, UR4, 0x1 ;  /* 0x0000000414527c11 */ /* 0x000fe2000f8408ff */
[----:B------:R-:W-:-:S03]  /*14060*/  IMAD.IADD R86, R79, 0x1, R86 ;  /* 0x000000014f567824 */ /* 0x000fc600078e0256 */
[----:B------:R-:W-:Y:S01]  /*14070*/  LEA.HI.X R84, R20, UR5, R21, 0x1, P2 ;  /* 0x0000000514547c11 */ /* 0x000fe200090f0c15 */
[----:B------:R-:W-:Y:S01]  /*14080*/  VIADD R3, R22, 0x32420 ;  /* 0x0003242016037836 */ /* 0x000fe20000000000 */
[----:B------:R-:W-:-:S04]  /*14090*/  ISETP.GE.AND P2, PT, R86, R83, PT ;  /* 0x000000535600720c */ /* 0x000fc80003f46270 */
[----:B------:R-:W-:Y:S01]  /*140a0*/  PRMT R3, RZ, 0x654, R3 ;  /* 0x00000654ff037816 */ /* 0x000fe20000000003 */
[----:B------:R-:W-:Y:S01]  /*140b0*/  VIADD R76, R86, 0x20 ;  /* 0x00000020564c7836 */ /* 0x000fe20000000000 */
[----:B------:R-:W-:Y:S01]  /*140c0*/  IADD3 R92, R0, 0x40, RZ ;  /* 0x00000040005c7810 */ /* 0x000fe20007ffe0ff */
[----:B------:R-:W-:Y:S02]  /*140d0*/  VIADD R78, R86, 0x40 ;  /* 0x00000040564e7836 */ /* 0x000fe40000000000 */
[C---:B------:R-:W-:Y:S02]  /*140e0*/  VIADD R90, R0.reuse, 0xc0 ;  /* 0x000000c0005a7836 */ /* 0x040fe40000000000 */
[----:B------:R-:W-:Y:S01]  /*140f0*/  VIADD R88, R0, 0x80 ;  /* 0x0000008000587836 */ /* 0x000fe20000000000 */
[----:B0-----:R0:W-:Y:S01]  /*14100*/  SYNCS.ARRIVE.TRANS64.RED.A1T0 RZ, [R3+URZ], RZ ;  /* 0x000000ff03ff79a7 */ /* 0x0011e2000810043f */
[----:B------:R1:W2:Y:S01]  /*14110*/  SHFL.IDX PT, R81, R82, RZ, 0x181f ;  /* 0x00181fff52517589 */ /* 0x0002a200000e0000 */
[----:B------:R-:W-:-:S02]  /*14120*/  ISETP.GE.AND P1, PT, R76, R83, PT ;  /* 0x000000534c00720c */ /* 0x000fc40003f26270 */
[----:B------:R-:W-:Y:S01]  /*14130*/  ISETP.GE.AND P0, PT, R78, R83, PT ;  /* 0x000000534e00720c */ /* 0x000fe20003f06270 */
[----:B0-----:R1:W0:Y:S01]  /*14140*/  SHFL.IDX PT, R3, R84, RZ, 0x181f ;  /* 0x00181fff54037589 */ /* 0x00122200000e0000 */
[----:B------:R-:W-:Y:S02]  /*14150*/  SHF.R.S32.HI R89, RZ, 0x1f, R0 ;  /* 0x0000001fff597819 */ /* 0x000fe40000011400 */
[----:B------:R-:W-:Y:S02]  /*14160*/  SHF.R.S32.HI R85, RZ, 0x1f, R90 ;  /* 0x0000001fff557819 */ /* 0x000fe4000001145a */
[----:B------:R-:W-:Y:S02]  /*14170*/  SHF.R.S32.HI R87, RZ, 0x1f, R88 ;  /* 0x0000001fff577819 */ /* 0x000fe40000011458 */
[----:B------:R-:W-:Y:S01]  /*14180*/  SHF.R.S32.HI R91, RZ, 0x1f, R92 ;  /* 0x0000001fff5b7819 */ /* 0x000fe2000001145c */
[----:B-1----:R-:W-:Y:S06]  /*14190*/  @P2 BRA `(.L_x_15160) ;  /* 0x0000000000442947 */ /* 0x002fec0003800000 */
        /* <DEDUP_REMOVED lines=17> */
.L_x_15160:
[----:B------:R-:W-:Y:S05]  /*142b0*/  BSYNC B1 ;  /* 0x0000000000017941 */ /* 0x000fea0003800000 */
.L_x_15159:
[----:B0-----:R0:W3:Y:S01]  /*142c0*/  SHFL.IDX PT, R3, R84, 0x1, 0x181f ;  /* 0x00381f0054037f89 */ /* 0x0010e200000e0000 */
[----:B------:R-:W-:Y:S03]  /*142d0*/  BSSY B1, `(.L_x_15161) ;  /* 0x0000014000017945 */ /* 0x000fe60003800000 */
[----:B-1---5:R0:W1:Y:S01]  /*142e0*/  SHFL.IDX PT, R41, R82, 0x1, 0x181f ;  /* 0x00381f0052297f89 */ /* 0x02206200000e0000 */
[----:B------:R-:W-:Y:S05]  /*142f0*/  @P1 BRA `(.L_x_15162) ;  /* 0x0000000000441947 */ /* 0x000fea0003800000 */
[----:B------:R-:W-:Y:S02]  /*14300*/  ULDC UR4, c[0x0][0xbc8] ;  /* 0x0002f20000047ab9 */ /* 0x000fe40000000800 */
[----:B------:R-:W-:Y:S02]  /*14310*/  ISETP.GE.AND P4, PT, R0, UR4, PT ;  /* 0x0000000400007c0c */ /* 0x000fe4000bf86270 */
[----:B------:R-:W-:Y:S02]  /*14320*/  ISETP.GE.AND P3, PT, R92, UR4, PT ;  /* 0x000000045c007c0c */ /* 0x000fe4000bf66270 */
[----:B------:R-:W-:Y:S02]  /*14330*/  ISETP.GE.AND P2, PT, R88, UR4, PT ;  /* 0x0000000458007c0c */ /* 0x000fe4000bf46270 */
[----:B------:R-:W-:-:S07]  /*14340*/  ISETP.GE.AND P1, PT, R90, UR4, PT ;  /* 0x000000045a007c0c */ /* 0x000fce000bf26270 */
[----:B-1----:R-:W-:-:S04]  /*14350*/  @!P4 LEA R20, P5, R0, R41, 0x1 ;  /* 0x000000290014c211 */ /* 0x002fc800078a08ff */
[----:B---3--:R-:W-:Y:S02]  /*14360*/  @!P4 LEA.HI.X R21, R0, R3, R89, 0x1, P5 ;  /* 0x000000030015c211 */ /* 0x008fe400028f0c59 */
        /* <DEDUP_REMOVED lines=10> */
.L_x_15162:
[----:B------:R-:W-:Y:S05]  /*14410*/  BSYNC B1 ;  /* 0x0000000000017941 */ /* 0x000fea0003800000 */
.L_x_15161:
[----:B---3--:R3:W0:Y:S01]  /*14420*/  SHFL.IDX PT, R3, R84, 0x2, 0x181f ;  /* 0x00581f0054037f89 */ /* 0x00862200000e0000 */
[----:B------:R-:W-:Y:S03]  /*14430*/  BSSY B1, `(.L_x_15163) ;  /* 0x0000014000017945 */ /* 0x000fe60003800000 */
[----:B----4-:R3:W4:Y:S01]  /*14440*/  SHFL.IDX PT, R25, R82, 0x2, 0x181f ;  /* 0x00581f0052197f89 */ /* 0x01072200000e0000 */
        /* <DEDUP_REMOVED lines=18> */
.L_x_15164:
[----:B------:R-:W-:Y:S05]  /*14570*/  BSYNC B1 ;  /* 0x0000000000017941 */ /* 0x000fea0003800000 */
.L_x_15163:
[----:B0-----:R-:W-:Y:S01]  /*14580*/  VIADD R8, R86, 0x60 ;  /* 0x0000006056087836 */ /* 0x001fe20000000000 */
[----:B------:R0:W0:Y:S04]  /*14590*/  SHFL.IDX PT, R3, R84, 0x3, 0x181f ;  /* 0x00781f0054037f89 */ /* 0x00002800000e0000 */
        /* <DEDUP_REMOVED lines=22> */
.L_x_15157:
[----:B------:R-:W3:Y:S01]  /*14700*/  LDL R9, [R1+0x90] ;  /* 0x0000900001097983 */ /* 0x000ee20000100800 */
[----:B------:R-:W-:Y:S01]  /*14710*/  ULDC.64 UR4, c[0x0][0xd00] ;  /* 0x0003400000047ab9 */ /* 0x000fe20000000a00 */
[----:B------:R-:W-:Y:S01]  /*14720*/  IMAD.MOV.U32 R0, RZ, RZ, RZ ;  /* 0x000000ffff007224 */ /* 0x000fe200078e00ff */
[----:B------:R-:W-:Y:S01]  /*14730*/  ISETP.NE.U32.AND P0, PT, RZ, UR4, PT ;  /* 0x00000004ff007c0c */ /* 0x000fe2000bf05070 */
[----:B------:R-:W4:Y:S03]  /*14740*/  LDC R25, c[0x0][0xce8] ;  /* 0x00033a00ff197b82 */ /* 0x000f260000000800 */
[----:B------:R-:W-:Y:S01]  /*14750*/  ISETP.NE.AND.EX P0, PT, RZ, UR5, PT, P0 ;  /* 0x00000005ff007c0c */ /* 0x000fe2000bf05300 */
[----:B---3--:R-:W-:Y:S01]  /*14760*/  IMAD.SHL.U32 R6, R9, 0x4, RZ ;  /* 0x0000000409067824 */ /* 0x008fe200078e00ff */
[----:B------:R-:W-:-:S04]  /*14770*/  SHF.R.S32.HI R14, RZ, 0x1f, R9 ;  /* 0x0000001fff0e7819 */ /* 0x000fc80000011409 */
[----:B------:R-:W-:Y:S02]  /*14780*/  IADD3 R4, P1, R6, UR4, RZ ;  /* 0x0000000406047c10 */ /* 0x000fe4000ff3e0ff */
[----:B------:R-:W-:-:S04]  /*14790*/  SHF.L.U64.HI R3, R9, 0x2, R14 ;  /* 0x0000000209037819 */ /* 0x000fc8000001020e */
[----:B------:R-:W-:Y:S01]  /*147a0*/  IADD3.X R5, R3, UR5, RZ, P1, !PT ;  /* 0x0000000503057c10 */ /* 0x000fe20008ffe4ff */
[----:B------:R-:W-:Y:S02]  /*147b0*/  ULDC.64 UR4, c[0x0][0xd08] ;  /* 0x0003420000047ab9 */ /* 0x000fe40000000a00 */
[----:B------:R-:W-:Y:S02]  /*147c0*/  ISETP.NE.U32.AND P1, PT, RZ, UR4, PT ;  /* 0x00000004ff007c0c */ /* 0x000fe4000bf25070 */
[----:B------:R3:W5:Y:S02]  /*147d0*/  @P0 LDG.E R0, desc[UR42][R4.64] ;  /* 0x0000002a04000981 */ /* 0x000764000c1e1900 */
[----:B------:R-:W-:-:S13]  /*147e0*/  ISETP.NE.AND.EX P1, PT, RZ, UR5, PT, P1 ;  /* 0x00000005ff007c0c */ /* 0x000fda000bf25310 */
[----:B------:R-:W-:Y:S01]  /*147f0*/  @P1 IADD3 R6, P2, R6, UR4, RZ ;  /* 0x0000000406061c10 */ /* 0x000fe2000ff5e0ff */
[----:B------:R-:W-:Y:S02]  /*14800*/  ULDC UR4, c[0x0][0xb88] ;  /* 0x0002e20000047ab9 */ /* 0x000fe40000000800 */
[----:B------:R-:W-:Y:S01]  /*14810*/  IMAD.U32 R8, RZ, RZ, UR4 ;  /* 0x00000004ff087e24 */ /* 0x000fe2000f8e00ff */
[----:B------:R-:W-:-:S05]  /*14820*/  @P1 IADD3.X R7, R3, UR5, RZ, P2, !PT ;  /* 0x0000000503071c10 */ /* 0x000fca00097fe4ff */
[----:B------:R3:W5:Y:S01]  /*14830*/  @P1 LDG.E R8, desc[UR42][R6.64] ;  /* 0x0000002a06081981 */ /* 0x000762000c1e1900 */
[----:B----4-:R-:W-:Y:S01]  /*14840*/  ISETP.NE.AND P2, PT, R25, 0x1, PT ;  /* 0x000000011900780c */ /* 0x010fe20003f45270 */
[----:B------:R-:W4:-:S12]  /*14850*/  S2R R30, SR_TID.X ;  /* 0x00000000001e7919 */ /* 0x000f180000002100 */
[----:B------:R-:W0:Y:S01]  /*14860*/  @P2 LDC R27, c[0x0][0xcec] ;  /* 0x00033b00ff1b2b82 */ /* 0x000e220000000800 */
[----:B----4-:R-:W-:-:S05]  /*14870*/  VIADD R30, R30, 0xffffff80 ;  /* 0xffffff801e1e7836 */ /* 0x010fca0000000000 */
[----:B------:R-:W-:Y:S02]  /*14880*/  SHF.R.S32.HI R3, RZ, 0x1f, R30 ;  /* 0x0000001fff037819 */ /* 0x000fe4000001141e */
[----:B------:R-:W-:Y:S02]  /*14890*/  ISETP.GE.AND P3, PT, R30, 0x80, PT ;  /* 0x000000801e00780c */ /* 0x000fe40003f66270 */
[----:B------:R-:W-:Y:S01]  /*148a0*/  LEA.HI R20, R3, R30, RZ, 0x3 ;  /* 0x0000001e03147211 */ /* 0x000fe200078f18ff */
[----:B---3--:R-:W-:Y:S10]  /*148b0*/  @P1 BRA `(.L_x_15166) ;  /* 0x0000000000101947 */ /* 0x008ff40003800000 */
[----:B------:R-:W-:Y:S05]  /*148c0*/  @!P0 BRA `(.L_x_15166) ;  /* 0x00000000000c8947 */ /* 0x000fea0003800000 */
[----:B------:R-:W3:Y:S04]  /*148d0*/  LDG.E R3, desc[UR42][R4.64] ;  /* 0x0000002a04037981 */ /* 0x000ee8000c1e1900 */
[----:B-----5:R-:W3:Y:S02]  /*148e0*/  LDG.E R8, desc[UR42][R4.64+0x4] ;  /* 0x0000042a04087981 */ /* 0x020ee4000c1e1900 */
[----:B---3--:R-:W-:-:S07]  /*148f0*/  IMAD.IADD R8, R8, 0x1, -R3 ;  /* 0x0000000108087824 */ /* 0x008fce00078e0a03 */
.L_x_15166:
[----:B------:R-:W3:Y:S04]  /*14900*/  LDL R28, [R1+0x94] ;  /* 0x00009400011c7983 */ /* 0x000ee80000100800 */
[----:B------:R4:W5:Y:S01]  /*14910*/  LDL R26, [R1+0x6c] ;  /* 0x00006c00011a7983 */ /* 0x0009620000100800 */
[----:B------:R-:W-:Y:S01]  /*14920*/  BSSY B1, `(.L_x_15167) ;  /* 0x000002e000017945 */ /* 0x000fe20003800000 */
[----:B------:R-:W-:Y:S02]  /*14930*/  LOP3.LUT R24, R20, 0xfffffff8, RZ, 0xc0, !PT ;  /* 0xfffffff814187812 */ /* 0x000fe400078ec0ff */
[----:B------:R-:W-:Y:S02]  /*14940*/  SEL R13, R9, RZ, !P0 ;  /* 0x000000ff090d7207 */ /* 0x000fe40004000000 */
[----:B------:R-:W-:-:S02]  /*14950*/  SEL R14, R14, RZ, !P0 ;  /* 0x000000ff0e0e7207 */ /* 0x000fc40004000000 */
[----:B-----5:R-:W-:Y:S02]  /*14960*/  SHF.R.S32.HI R11, RZ, 0x1f, R0 ;  /* 0x0000001fff0b7819 */ /* 0x020fe40000011400 */
[----:B---3--:R-:W-:Y:S01]  /*14970*/  SHF.R.S32.HI R12, RZ, 0x1f, R28 ;  /* 0x0000001fff0c7819 */ /* 0x008fe2000001141c */
[----:B----4-:R-:W-:Y:S06]  /*14980*/  @P3 BRA `(.L_x_15168) ;  /* 0x00000000009c3947 */ /* 0x010fec0003800000 */
[----:B------:R-:W3:Y:S01]  /*14990*/  S2R R10, SR_TID.X ;  /* 0x00000000000a7919 */ /* 0x000ee20000002100 */
[----:B------:R-:W4:Y:S02]  /*149a0*/  LDC R9, c[0x0][0xce8] ;  /* 0x00033a00ff097b82 */ /* 0x000f240000000800 */
[----:B----4-:R-:W-:Y:S01]  /*149b0*/  IMAD R3, R8, R9, RZ ;  /* 0x0000000908037224 */ /* 0x010fe200078e02ff */
[----:B---3--:R-:W-:-:S04]  /*149c0*/  IADD3 R10, R26, -0x80, R10 ;  /* 0xffffff801a0a7810 */ /* 0x008fc80007ffe00a */
        /* <DEDUP_REMOVED lines=9> */
[----:B------:R-:W3:Y:S01]  /*14a60*/  @P0 LDC R15, c[0x0][0xcec] ;  /* 0x00033b00ff0f0b82 */ /* 0x000ee20000000800 */
[----:B------:R-:W-:Y:S01]  /*14a70*/  IMAD R7, R28, UR5, R7 ;  /* 0x000000051c077c24 */ /* 0x000fe2000f8e0207 */
[----:B------:R-:W-:-:S03]  /*14a80*/  ULDC.64 UR4, c[0x0][0xc98] ;  /* 0x0003260000047ab9 */ /* 0x000fc60000000a00 */
[----:B------:R-:W-:-:S03]  /*14a90*/  IMAD.IADD R5, R5, 0x1, R7 ;  /* 0x0000000105057824 */ /* 0x000fc600078e0207 */
[----:B------:R-:W4:Y:S01]  /*14aa0*/  @P0 LDC R21, c[0x0][0xcf0] ;  /* 0x00033c00ff150b82 */ /* 0x000f220000000800 */
[----:B------:R-:W-:-:S04]  /*14ab0*/  IMAD.WIDE.U32 R4, R13, UR4, R4 ;  /* 0x000000040d047c25 */ /* 0x000fc8000f8e0004 */
[----:B---3--:R-:W-:-:S05]  /*14ac0*/  @P0 IMAD.HI.U32 R6, R10, R15, RZ ;  /* 0x0000000f0a060227 */ /* 0x008fca00078e00ff */
[----:B----4-:R-:W-:Y:S01]  /*14ad0*/  @P0 SHF.R.U32.HI R3, RZ, R21, R6 ;  /* 0x00000015ff030219 */ /* 0x010fe20000011606 */
        /* <DEDUP_REMOVED lines=18> */
.L_x_15168:
[----:B------:R-:W-:Y:S05]  /*14c00*/  BSYNC B1 ;  /* 0x0000000000017941 */ /* 0x000fea0003800000 */
.L_x_15167:
[----:B------:R-:W4:Y:S01]  /*14c10*/  @P2 LDC R9, c[0x0][0xcf0] ;  /* 0x00033c00ff092b82 */ /* 0x000f220000000800 */
[----:B------:R-:W-:Y:S01]  /*14c20*/  ULDC.64 UR4, c[0x0][0xba0] ;  /* 0x0002e80000047ab9 */ /* 0x000fe20000000a00 */
[----:B------:R-:W-:Y:S01]  /*14c30*/  SHF.R.S32.HI R29, RZ, 0x3, R20 ;  /* 0x00000003ff1d7819 */ /* 0x000fe20000011414 */
[----:B---3--:R-:W-:Y:S02]  /*14c40*/  IMAD R3, R11, UR4, RZ ;  /* 0x000000040b037c24 */ /* 0x008fe4000f8e02ff */
[----:B------:R-:W-:Y:S02]  /*14c50*/  IMAD.IADD R24, R30, 0x1, -R24 ;  /* 0x000000011e187824 */ /* 0x000fe400078e0a18 */
[C---:B------:R-:W-:Y:S02]  /*14c60*/  IMAD R3, R0.reuse, UR5, R3 ;  /* 0x0000000500037c24 */ /* 0x040fe4000f8e0203 */
[----:B------:R-:W-:Y:S01]  /*14c70*/  IMAD.WIDE.U32 R4, R0, UR4, RZ ;  /* 0x0000000400047c25 */ /* 0x000fe2000f8e00ff */
[----:B------:R-:W-:-:S03]  /*14c80*/  ULDC.64 UR4, c[0x0][0xbe8] ;  /* 0x0002fa0000047ab9 */ /* 0x000fc60000000a00 */
[----:B------:R-:W-:Y:S02]  /*14c90*/  IMAD R6, R24, 0x20, R29 ;  /* 0x0000002018067824 */ /* 0x000fe400078e021d */
[----:B------:R-:W-:Y:S02]  /*14ca0*/  IMAD R0, R12, UR4, RZ ;  /* 0x000000040c007c24 */ /* 0x000fe4000f8e02ff */
[----:B------:R-:W-:Y:S02]  /*14cb0*/  IMAD.IADD R10, R26, 0x1, R6 ;  /* 0x000000011a0a7824 */ /* 0x000fe400078e0206 */
[----:B------:R-:W-:Y:S02]  /*14cc0*/  IMAD R7, R28, UR5, R0 ;  /* 0x000000051c077c24 */ /* 0x000fe4000f8e0200 */
[----:B------:R-:W-:Y:S01]  /*14cd0*/  IMAD.IADD R5, R5, 0x1, R3 ;  /* 0x0000000105057824 */ /* 0x000fe200078e0203 */
[----:B------:R-:W-:Y:S01]  /*14ce0*/  MOV R3, R10 ;  /* 0x0000000a00037202 */ /* 0x000fe20000000f00 */
[----:B0-----:R-:W-:-:S04]  /*14cf0*/  @P2 IMAD.HI.U32 R0, R10, R27, RZ ;  /* 0x0000001b0a002227 */ /* 0x001fc800078e00ff */
[----:B------:R-:W-:Y:S01]  /*14d00*/  IMAD.WIDE.U32 R4, R28, UR4, R4 ;  /* 0x000000041c047c25 */ /* 0x000fe2000f8e0004 */
[----:B----4-:R-:W-:Y:S01]  /*14d10*/  @P2 SHF.R.U32.HI R3, RZ, R9, R0 ;  /* 0x00000009ff032219 */ /* 0x010fe20000011600 */
[----:B------:R-:W-:Y:S02]  /*14d20*/  ULDC.64 UR4, c[0x0][0xbf0] ;  /* 0x0002fc0000047ab9 */ /* 0x000fe40000000a00 */
[----:B------:R-:W-:Y:S01]  /*14d30*/  IMAD.IADD R5, R5, 0x1, R7 ;  /* 0x0000000105057824 */ /* 0x000fe200078e0207 */
[--C-:B------:R-:W-:Y:S01]  /*14d40*/  SHF.R.S32.HI R0, RZ, 0x1f, R3.reuse ;  /* 0x0000001fff007819 */ /* 0x100fe20000011403 */
[----:B------:R-:W-:Y:S02]  /*14d50*/  IMAD R6, R14, UR4, RZ ;  /* 0x000000040e067c24 */ /* 0x000fe4000f8e02ff */
[----:B------:R-:W-:Y:S02]  /*14d60*/  IMAD.MOV R7, RZ, RZ, -R3 ;  /* 0x000000ffff077224 */ /* 0x000fe400078e0a03 */
[----:B------:R-:W-:-:S02]  /*14d70*/  IMAD R9, R13, UR5, R6 ;  /* 0x000000050d097c24 */ /* 0x000fc4000f8e0206 */
[----:B------:R-:W-:Y:S01]  /*14d80*/  IMAD.WIDE.U32 R4, R13, UR4, R4 ;  /* 0x000000040d047c25 */ /* 0x000fe2000f8e0004 */
[----:B------:R-:W-:-:S03]  /*14d90*/  ULDC.64 UR4, c[0x0][0xbe0] ;  /* 0x0002f80000047ab9 */ /* 0x000fc60000000a00 */
[----:B------:R-:W-:Y:S02]  /*14da0*/  IMAD R7, R25, R7, R10 ;  /* 0x0000000719077224 */ /* 0x000fe400078e020a */
[----:B------:R-:W-:Y:S02]  /*14db0*/  IMAD R6, R0, UR4, RZ ;  /* 0x0000000400067c24 */ /* 0x000fe4000f8e02ff */
[----:B------:R-:W-:Y:S01]  /*14dc0*/  IMAD.IADD R5, R5, 0x1, R9 ;  /* 0x0000000105057824 */ /* 0x000fe200078e0209 */
        /* <DEDUP_REMOVED lines=15> */
[----:B------:R-:W-:Y:S02]  /*14ec0*/  IADD3 R31, R9, 0x80, RZ ;  /* 0x00000080091f7810 */ /* 0x000fe40007ffe0ff */
[----:B------:R-:W-:Y:S02]  /*14ed0*/  LEA.HI.X R4, R4, UR5, R5, 0x1, P0 ;  /* 0x0000000504047c11 */ /* 0x000fe400080f0c05 */
[----:B------:R-:W-:-:S02]  /*14ee0*/  SHF.R.S32.HI R20, RZ, 0x1f, R9 ;  /* 0x0000001fff147819 */ /* 0x000fc40000011409 */
[----:B------:R-:W-:Y:S02]  /*14ef0*/  SHF.R.S32.HI R6, RZ, 0x1f, R27 ;  /* 0x0000001fff067819 */ /* 0x000fe4000001141b */
[----:B------:R-:W-:Y:S02]  /*14f00*/  SHF.R.S32.HI R10, RZ, 0x1f, R21 ;  /* 0x0000001fff0a7819 */ /* 0x000fe40000011415 */
[----:B------:R-:W-:Y:S01]  /*14f10*/  SHF.R.S32.HI R24, RZ, 0x1f, R31 ;  /* 0x0000001fff187819 */ /* 0x000fe2000001141f */
[----:B------:R-:W-:Y:S06]  /*14f20*/  BRA.DIV UR4, `(.L_x_15169) ;  /* 0x0000009204f07947 */ /* 0x000fec000b800000 */
[----:B------:R0:W3:Y:S04]  /*14f30*/  SHFL.IDX PT, R0, R4, RZ, 0x181f ;  /* 0x00181fff04007589 */ /* 0x0000e800000e0000 */
[----:B------:R0:W4:Y:S02]  /*14f40*/  SHFL.IDX PT, R14, R3, RZ, 0x181f ;  /* 0x00181fff030e7589 */ /* 0x00012400000e0000 */
.L_x_15364:
        /* <DEDUP_REMOVED lines=22> */
.L_x_15171:
[----:B------:R-:W-:Y:S05]  /*150b0*/  BSYNC B1 ;  /* 0x0000000000017941 */ /* 0x000fea0003800000 */
.L_x_15170:
[----:B------:R-:W-:-:S03]  /*150c0*/  UMOV UR4, 0xffffffff ;  /* 0xffffffff00047882 */ /* 0x000fc60000000000 */
[----:B------:R-:W-:Y:S05]  /*150d0*/  BRA.DIV UR4, `(.L_x_15172) ;  /* 0x0000009204b87947 */ /* 0x000fea000b800000 */
[----:B---3--:R3:W0:Y:S04]  /*150e0*/  SHFL.IDX PT, R0, R4, 0x1, 0x181f ;  /* 0x00381f0004007f89 */ /* 0x00862800000e0000 */
[----:B----4-:R3:W4:Y:S02]  /*150f0*/  SHFL.IDX PT, R14, R3, 0x1, 0x181f ;  /* 0x00381f00030e7f89 */ /* 0x01072400000e0000 */
.L_x_15368:
        /* <DEDUP_REMOVED lines=21> */
.L_x_15174:
[----:B------:R-:W-:Y:S05]  /*15250*/  BSYNC B1 ;  /* 0x0000000000017941 */ /* 0x000fea0003800000 */
.L_x_15173:
[----:B------:R-:W-:-:S03]  /*15260*/  UMOV UR4, 0xffffffff ;  /* 0xffffffff00047882 */ /* 0x000fc60000000000 */
[----:B------:R-:W-:Y:S05]  /*15270*/  BRA.DIV UR4, `(.L_x_15175) ;  /* 0x0000009204987947 */ /* 0x000fea000b800000 */
[----:B0-----:R0:W0:Y:S04]  /*15280*/  SHFL.IDX PT, R0, R4, 0x2, 0x181f ;  /* 0x00581f0004007f89 */ /* 0x00102800000e0000 */
[----:B----4-:R4:W0:Y:S02]  /*15290*/  SHFL.IDX PT, R14, R3, 0x2, 0x181f ;  /* 0x00581f00030e7f89 */ /* 0x01082400000e0000 */
.L_x_15372:
        /* <DEDUP_REMOVED lines=21> */
.L_x_15177:
[----:B------:R-:W-:Y:S05]  /*153f0*/  BSYNC B1 ;  /* 0x0000000000017941 */ /* 0x000fea0003800000 */
.L_x_15176:
[----:B------:R-:W-:-:S03]  /*15400*/  UMOV UR4, 0xffffffff ;  /* 0xffffffff00047882 */ /* 0x000fc60000000000 */
[----:B------:R-:W-:Y:S05]  /*15410*/  BRA.DIV UR4, `(.L_x_15178) ;  /* 0x0000009204787947 */ /* 0x000fea000b800000 */
[----:B0-----:R0:W0:Y:S04]  /*15420*/  SHFL.IDX PT, R0, R4, 0x3, 0x181f ;  /* 0x00781f0004007f89 */ /* 0x00102800000e0000 */
[----:B------:R0:W0:Y:S02]  /*15430*/  SHFL.IDX PT, R14, R3, 0x3, 0x181f ;  /* 0x00781f00030e7f89 */ /* 0x00002400000e0000 */
.L_x_15376:
[----:B0--34-:R-:W-:-:S05]  /*15440*/  VIADD R3, R7, 0x60 ;  /* 0x0000006007037836 */ /* 0x019fca0000000000 */
        /* <DEDUP_REMOVED lines=19> */
.L_x_15165:
[----:B------:R-:W-:Y:S05]  /*15580*/  BSYNC B0 ;  /* 0x0000000000007941 */ /* 0x000fea0003800000 */
.L_x_15156:
[----:B------:R-:W-:Y:S02]  /*15590*/  ULDC UR4, c[0x0][0xd3c] ;  /* 0x00034f0000047ab9 */ /* 0x000fe40000000800 */
[----:B--2---:R-:W-:-:S13]  /*155a0*/  ISETP.GE.AND P0, PT, R103, UR4, PT ;  /* 0x0000000467007c0c */ /* 0x004fda000bf06270 */
[----:B------:R-:W-:Y:S05]  /*155b0*/  @!P0 BRA `(.L_x_15179) ;  /* 0xfffffeb800a88947 */ /* 0x000fea000383ffff */
[----:B------:R-:W-:Y:S05]  /*155c0*/  BRA `(.L_x_15021) ;  /* 0x0000007800207947 */ /* 0x000fea0003800000 */
.L_x_15019:
        /* <DEDUP_REMOVED lines=16> */
.L_x_15180:
        /* <DEDUP_REMOVED lines=41> */
.L_x_15186:
        /* <DEDUP_REMOVED lines=12> */
.L_x_15185:
[----:B------:R-:W-:Y:S05]  /*15a20*/  BSYNC B0 ;  /* 0x0000000000007941 */ /* 0x000fea0003800000 */
.L_x_15184:
        /* <DEDUP_REMOVED lines=20> */
.L_x_15182:
        /* <DEDUP_REMOVED lines=20> */
.L_x_15187:
[----:B---3--:R-:W-:Y:S01]  /*15cb0*/  IMAD R16, R16, UR5, R13 ;  /* 0x0000000510107c24 */ /* 0x008fe2000f8e020d */
[----:B------:R-:W-:Y:S02]  /*15cc0*/  IABS R2, R6 ;  /* 0x0000000600027213 */ /* 0x000fe40000000000 */
[----:B01----:R-:W-:Y:S02]  /*15cd0*/  IADD3 R11, RZ, -R3, RZ ;  /* 0x80000003ff0b7210 */ /* 0x003fe40007ffe0ff */
        /* <DEDUP_REMOVED lines=21> */
[----:B------:R-:W-:-:S03]  /*15e30*/  IMAD.MOV R2, RZ, RZ, -R2 ;  /* 0x000000ffff027224 */ /* 0x000fc600078e0a02 */
[----:B------:R-:W-:Y:S01]  /*15e40*/  IADD3 R8, -R13, RZ, RZ ;  /* 0x000000ff0d087210 */ /* 0x000fe20007ffe1ff */
[----:B------:R-:W-:Y:S02]  /*15e50*/  IMAD R6, R6, R2, R9 ;  /* 0x0000000206067224 */ /* 0x000fe400078e0209 */
[----:B------:R-:W-:Y:S01]  /*15e60*/  IMAD.MOV.U32 R2, RZ, RZ, RZ ;  /* 0x000000ffff027224 */ /* 0x000fe200078e00ff */
[----:B------:R-:W-:Y:S02]  /*15e70*/  VIADDMNMX R15, R8, UR5, R7, PT ;  /* 0x00000005080f7c46 */ /* 0x000fe4000b800107 */
[----:B------:R-:W-:Y:S02]  /*15e80*/  IABS R11, R6 ;  /* 0x00000006000b7213 */ /* 0x000fe40000000000 */
        /* <DEDUP_REMOVED lines=22> */
[----:B------:R-:W-:-:S06]  /*15ff0*/  @P0 IADD3 R2, R2, 0x1, RZ ;  /* 0x0000000102020810 */ /* 0x000fcc0007ffe0ff */
[----:B------:R-:W-:Y:S01]  /*16000*/  @!P2 IMAD.MOV R2, RZ, RZ, -R2 ;  /* 0x000000ffff02a224 */ /* 0x000fe200078e0a02 */
[----:B------:R-:W-:-:S04]  /*16010*/  @!P1 LOP3.LUT R2, RZ, R15, RZ, 0x33, !PT ;  /* 0x0000000fff029212 */ /* 0x000fc800078e33ff */
[----:B------:R-:W-:Y:S01]  /*16020*/  LOP3.LUT R17, RZ, R2, RZ, 0x33, !PT ;  /* 0x00000002ff117212 */ /* 0x000fe200078e33ff */
[----:B------:R-:W-:-:S04]  /*16030*/  IMAD R18, R2, R18, R3 ;  /* 0x0000001202127224 */ /* 0x000fc800078e0203 */
[----:B------:R-:W-:Y:S01]  /*16040*/  IMAD.IADD R17, R4, 0x1, R17 ;  /* 0x0000000104117824 */ /* 0x000fe200078e0211 */
[----:B------:R-:W-:Y:S06]  /*16050*/  BRA `(.L_x_15188) ;  /* 0x00000000000c7947 */ /* 0x000fec0003800000 */
.L_x_15183:
[----:B------:R-:W-:Y:S02]  /*16060*/  IMAD.MOV.U32 R17, RZ, RZ, RZ ;  /* 0x000000ffff117224 */ /* 0x000fe400078e00ff */
[----:B------:R-:W-:Y:S02]  /*16070*/  IMAD.U32 R16, RZ, RZ, UR6 ;  /* 0x00000006ff107e24 */ /* 0x000fe4000f8e00ff */
[----:B------:R-:W-:-:S07]  /*16080*/  IMAD.MOV.U32 R18, RZ, RZ, RZ ;  /* 0x000000ffff127224 */ /* 0x000fce00078e00ff */
.L_x_15188:
[----:B------:R-:W-:-:S13]  /*16090*/  ISETP.NE.AND P0, PT, R5, RZ, PT ;  /* 0x000000ff0500720c */ /* 0x000fda0003f05270 */
[----:B------:R-:W0:Y:S01]  /*160a0*/  @!P0 S2R R3, SR_CgaCtaId ;  /* 0x0000000000038919 */ /* 0x000e220000008800 */
[----:B------:R-:W-:-:S04]  /*160b0*/  @!P0 MOV R2, 0x400 ;  /* 0x0000040000028802 */ /* 0x000fc80000000f00 */
[----:B0-----:R-:W-:-:S05]  /*160c0*/  @!P0 LEA R2, R3, R2, 0x18 ;  /* 0x0000000203028211 */ /* 0x001fca00078ec0ff */
[----:B------:R1:W-:Y:S01]  /*160d0*/  @!P0 STS.128 [R2+0x324d0], R16 ;  /* 0x0324d01002008388 */ /* 0x0003e20000000c00 */
[----:B------:R-:W-:Y:S06]  /*160e0*/  BAR.ARV 0x5, 0x180 ;  /* 0x0146000000007b1d */ /* 0x000fec0000002000 */
.L_x_15181:
[----:B------:R2:W-:Y:S01]  /*160f0*/  STL [R1+0x3c], RZ ;  /* 0x00003cff01007387 */ /* 0x0005e20000100800 */
[----:B------:R-:W-:Y:S01]  /*16100*/  ULDC UR4, c[0x0][0xd3c] ;  /* 0x00034f0000047ab9 */ /* 0x000fe20000000800 */
[----:B------:R-:W-:Y:S01]  /*16110*/  IMAD.MOV.U32 R27, RZ, RZ, 0x1 ;  /* 0x00000001ff1b7424 */ /* 0x000fe200078e00ff */
[----:B0-----:R-:W-:Y:S02]  /*16120*/  ISETP.GE.AND P0, PT, R19, UR4, PT ;  /* 0x0000000413007c0c */ /* 0x001fe4000bf06270 */
[----:B------:R-:W-:-:S11]  /*16130*/  MOV R25, RZ ;  /* 0x000000ff00197202 */ /* 0x000fd60000000f00 */
[----:B--2---:R-:W-:Y:S05]  /*16140*/  @P0 BRA `(.L_x_15189) ;  /* 0x0000006800640947 */ /* 0x004fea0003800000 */
[----:B------:R-:W0:Y:S01]  /*16150*/  S2UR UR5, SR_CgaCtaId ;  /* 0x00000000000579c3 */ /* 0x000e220000008800 */
[----:B------:R2:W-:Y:S01]  /*16160*/  STL [R1+0x3c], RZ ;  /* 0x00003cff01007387 */ /* 0x0005e20000100800 */
        /* <DEDUP_REMOVED lines=16> */
[----:B------:R-:W-:Y:S01]  /*16270*/  ULOP3.LUT UR38, UR36, 0x2, URZ, 0xfc, !UPT ;  /* 0x0000000224267892 */ /* 0x000fe2000f8efc3f */
[C---:B------:R-:W-:Y:S01]  /*16280*/  LOP3.LUT R4, R2.reuse, 0x40, RZ, 0xfc, !PT ;  /* 0x0000004002047812 */ /* 0x040fe200078efcff */
[----:B------:R-:W-:Y:S01]  /*16290*/  ULDC UR37, c[0x0][0xc] ;  /* 0x0000030000257ab9 */ /* 0x000fe20000000800 */
[----:B------:R-:W-:-:S02]  /*162a0*/  LOP3.LUT R3, R2, 0x80, RZ, 0xfc, !PT ;  /* 0x0000008002037812 */ /* 0x000fc400078efcff */
[----:B------:R-:W-:Y:S01]  /*162b0*/  LOP3.LUT R0, R2, 0xc0, RZ, 0xfc, !PT ;  /* 0x000000c002007812 */ /* 0x000fe200078efcff */
[----:B0-----:R-:W-:-:S06]  /*162c0*/  ULEA UR4, UR5, UR4, 0x18 ;  /* 0x0000000405047291 */ /* 0x001fcc000f8ec03f */
[----:B------:R-:W-:-:S04]  /*162d0*/  IMAD.U32 R22, RZ, RZ, UR4 ;  /* 0x00000004ff167e24 */ /* 0x000fc8000f8e00ff */
[----:B--2---:R-:W-:-:S07]  /*162e0*/  IMAD R26, R33, 0x2, R22 ;  /* 0x00000002211a7824 */ /* 0x004fce00078e0216 */
.L_x_15294:
[----:B------:R-:W0:Y:S02]  /*162f0*/  LDC.64 R36, c[0x0][0xd88] ;  /* 0x00036200ff247b82 */ /* 0x000e240000000a00 */
[----:B0-----:R-:W-:-:S06]  /*16300*/  IMAD.WIDE R36, R19, 0x4, R36 ;  /* 0x0000000413247825 */ /* 0x001fcc00078e0224 */
        /* <DEDUP_REMOVED lines=10> */
[----:B0-----:R-:W-:Y:S01]  /*163b0*/  IMAD.MOV.U32 R37, RZ, RZ, RZ ;  /* 0x000000ffff257224 */ /* 0x001fe200078e00ff */
[----:B--2---:R-:W-:-:S05]  /*163c0*/  SHF.R.S32.HI R0, RZ, 0x1f, R36 ;  /* 0x0000001fff007819 */ /* 0x004fca0000011424 */
[C---:B------:R-:W-:Y:S02]  /*163d0*/  @P0 LEA R2, P1, R36.reuse, UR4, 0x2 ;  /* 0x0000000424020c11 */ /* 0x040fe4000f8210ff */
[C---:B------:R-:W-:Y:S01]  /*163e0*/  SHF.L.U32 R29, R36.reuse, 0x2, RZ ;  /* 0x00000002241d7819 */ /* 0x040fe200000006ff */
[----:B------:R0:W-:Y:S01]  /*163f0*/  STL [R1+0x18], R0 ;  /* 0x0000180001007387 */ /* 0x0001e20000100800 */
[C-C-:B------:R-:W-:Y:S01]  /*16400*/  @P0 LEA.HI.X R3, R36.reuse, UR5, R0.reuse, 0x2, P1 ;  /* 0x0000000524030c11 */ /* 0x140fe200088f1400 */
[----:B------:R-:W-:Y:S01]  /*16410*/  ULDC.64 UR4, c[0x0][0xaf8] ;  /* 0x0002be0000047ab9 */ /* 0x000fe20000000a00 */
[----:B------:R-:W-:-:S03]  /*16420*/  SHF.L.U64.HI R30, R36, 0x2, R0 ;  /* 0x00000002241e7819 */ /* 0x000fc60000010200 */
[----:B-1----:R1:W5:Y:S01]  /*16430*/  @P0 LDG.E R34, desc[UR42][R2.64] ;  /* 0x0000002a02220981 */ /* 0x002362000c1e1900 */
[----:B------:R-:W-:Y:S02]  /*16440*/  ISETP.NE.U32.AND P0, PT, RZ, UR4, PT ;  /* 0x00000004ff007c0c */ /* 0x000fe4000bf05070 */
[----:B------:R-:W-:Y:S01]  /*16450*/  ISETP.NE.U32.AND P1, PT, RZ, UR6, PT ;  /* 0x00000006ff007c0c */ /* 0x000fe2000bf25070 */
[----:B0-----:R-:W-:Y:S01]  /*16460*/  IMAD.MOV.U32 R0, RZ, RZ, RZ ;  /* 0x000000ffff007224 */ /* 0x001fe200078e00ff */
[----:B------:R-:W-:Y:S02]  /*16470*/  ISETP.NE.AND.EX P0, PT, RZ, UR5, PT, P0 ;  /* 0x00000005ff007c0c */ /* 0x000fe4000bf05300 */
[----:B------:R-:W-:Y:S02]  /*16480*/  ISETP.NE.AND.EX P1, PT, RZ, UR7, PT, P1 ;  /* 0x00000007ff007c0c */ /* 0x000fe4000bf25310 */
[C---:B------:R-:W-:Y:S02]  /*16490*/  IADD3 R4, P4, R29.reuse, UR6, RZ ;  /* 0x000000061d047c10 */ /* 0x040fe4000ff9e0ff */
[----:B-1----:R-:W-:Y:S01]  /*164a0*/  IADD3 R2, P3, R29, UR4, RZ ;  /* 0x000000041d027c10 */ /* 0x002fe2000ff7e0ff */
[----:B------:R-:W-:Y:S01]  /*164b0*/  ULDC UR4, c[0x0][0x288] ;  /* 0x0000a20000047ab9 */ /* 0x000fe20000000800 */
[----:B------:R-:W-:-:S02]  /*164c0*/  IADD3.X R5, R30, UR7, RZ, P4, !PT ;  /* 0x000000071e057c10 */ /* 0x000fc4000a7fe4ff */
[C---:B------:R-:W-:Y:S02]  /*164d0*/  IADD3.X R3, R30.reuse, UR5, RZ, P3, !PT ;  /* 0x000000051e037c10 */ /* 0x040fe40009ffe4ff */
[----:B---3--:R-:W-:Y:S01]  /*164e0*/  @P2 IADD3 R6, P3, R29, UR8, RZ ;  /* 0x000000081d062c10 */ /* 0x008fe2000ff7e0ff */
        /* <DEDUP_REMOVED lines=20> */
[----:B0-----:R-:W2:Y:S02]  /*16630*/  LDG.E R8, desc[UR42][R2.64+0x4] ;  /* 0x0000042a02087981 */ /* 0x001ea4000c1e1900 */
[----:B--2---:R-:W-:-:S05]  /*16640*/  IMAD.IADD R10, R8, 0x1, -R9 ;  /* 0x00000001080a7824 */ /* 0x004fca00078e0a09 */
[----:B------:R1:W-:Y:S02]  /*16650*/  STL [R1+0x4], R10 ;  /* 0x0000040a01007387 */ /* 0x0003e40000100800 */
.L_x_15190:
        /* <DEDUP_REMOVED lines=9> */
.L_x_15191:
        /* <DEDUP_REMOVED lines=8> */
[----:B--2---:R-:W-:-:S07]  /*16770*/  IADD3 R7, -R7, R8, RZ ;  /* 0x0000000807077210 */ /* 0x004fce0007ffe1ff */
.L_x_15192:
        /* <DEDUP_REMOVED lines=8> */
[----:B--2---:R-:W-:Y:S02]  /*16800*/  @P1 IMAD.IADD R6, R9, 0x1, -R2 ;  /* 0x0000000109061824 */ /* 0x004fe400078e0a02 */
[----:B------:R-:W-:-:S02]  /*16810*/  IMAD.SHL.U32 R2, R17, 0x80, RZ ;  /* 0x0000008011027824 */ /* 0x000fc400078e00ff */
[----:B------:R-:W-:Y:S02]  /*16820*/  IMAD.IADD R31, R7, 0x1, R6 ;  /* 0x00000001071f7824 */ /* 0x000fe400078e0206 */
[----:B------:R-:W-:-:S04]  /*16830*/  VIADD R2, R2, 0x7f ;  /* 0x0000007f02027836 */ /* 0x000fc80000000000 */
[----:B0-----:R-:W-:-:S05]  /*16840*/  @P0 IMAD.HI.U32 R8, R2, R8, RZ ;  /* 0x0000000802080227 */ /* 0x001fca00078e00ff */
[----:B---3--:R-:W-:Y:S01]  /*16850*/  @P0 SHF.R.U32.HI R2, RZ, R3, R8 ;  /* 0x00000003ff020219 */ /* 0x008fe20000011608 */
[----:B------:R-:W-:-:S04]  /*16860*/  VIADD R3, R31, 0x5f ;  /* 0x0000005f1f037836 */ /* 0x000fc80000000000 */
        /* <DEDUP_REMOVED lines=31> */
.L_x_15379:
[----:B--2---:R-:W-:Y:S02]  /*16a60*/  ISETP.NE.AND P0, PT, R14, RZ, PT ;  /* 0x000000ff0e00720c */ /* 0x004fe40003f05270 */
[----:B------:R-:W-:-:S11]  /*16a70*/  PLOP3.LUT P6, PT, PT, PT, PT, 0x8, 0x0 ;  /* 0x000000000000781c */ /* 0x000fd60003fce170 */
[----:B------:R-:W-:Y:S05]  /*16a80*/  @P0 BRA `(.L_x_15196) ;  /* 0x00000000000c0947 */ /* 0x000fea0003800000 */
[----:B------:R-:W-:-:S03]  /*16a90*/  UMOV UR4, 0xffffffff ;  /* 0xffffffff00047882 */ /* 0x000fc60000000000 */
[----:B------:R-:W-:Y:S05]  /*16aa0*/  BRA.DIV UR4, `(.L_x_15197) ;  /* 0x0000007e04507947 */ /* 0x000fea000b800000 */
[----:B------:R-:W-:-:S13]  /*16ab0*/  ELECT P6, URZ, PT ;  /* 0x00000000003f782f */ /* 0x000fda00038c0000 */
.L_x_15196:
        /* <DEDUP_REMOVED lines=9> */
.L_x_15382:
[----:B------:R-:W-:Y:S05]  /*16b50*/  BSYNC B1 ;  /* 0x0000000000017941 */ /* 0x000fea0003800000 */
.L_x_15198:
        /* <DEDUP_REMOVED lines=10> */
.L_x_15383:
[----:B------:R-:W-:Y:S05]  /*16c00*/  BSYNC B2 ;  /* 0x0000000000027941 */ /* 0x000fea0003800000 */
.L_x_15202:
        /* <DEDUP_REMOVED lines=9> */
.L_x_15205:
[----:B------:R-:W-:Y:S05]  /*16ca0*/  BSYNC B2 ;  /* 0x0000000000027941 */ /* 0x000fea0003800000 */
.L_x_15204:
[----:B------:R-:W-:Y:S01]  /*16cb0*/  IMAD.MOV.U32 R14, RZ, RZ, RZ ;  /* 0x000000ffff0e7224 */ /* 0x000fe200078e00ff */
[----:B------:R-:W-:Y:S01]  /*16cc0*/  UIADD3 UR4, UP0, UR40, 0x570, URZ ;  /* 0x0000057028047890 */ /* 0x000fe2000ff1e03f */
[----:B------:R-:W-:Y:S01]  /*16cd0*/  IMAD R9, R2, 0x60, R0 ;  /* 0x0000006002097824 */ /* 0x000fe200078e0200 */
[----:B------:R-:W-:Y:S01]  /*16ce0*/  PLOP3.LUT P0, PT, PT, PT, PT, 0x80, 0x0 ;  /* 0x000000000000781c */ /* 0x000fe20003f0f070 */
[----:B-1----:R-:W-:Y:S01]  /*16cf0*/  IMAD R10, R24, 0x3000, R22 ;  /* 0x00003000180a7824 */ /* 0x002fe200078e0216 */
[----:B------:R-:W-:Y:S01]  /*16d00*/  R2UR UR10, R14 ;  /* 0x000000000e0a72ca */ /* 0x000fe200000e0000 */
[----:B------:R-:W-:Y:S01]  /*16d10*/  VIADD R9, R9, 0xffffffa0 ;  /* 0xffffffa009097836 */ /* 0x000fe20000000000 */
[----:B------:R-:W-:Y:S01]  /*16d20*/  IADD3 R11, R3, 0x32490, RZ ;  /* 0x00032490030b7810 */ /* 0x000fe20007ffe0ff */
[----:B------:R-:W-:Y:S01]  /*16d30*/  VIADD R10, R10, 0x1c400 ;  /* 0x0001c4000a0a7836 */ /* 0x000fe20000000000 */
[----:B------:R-:W-:Y:S01]  /*16d40*/  UIADD3.X UR5, URZ, UR41, URZ, UP0, !UPT ;  /* 0x000000293f057290 */ /* 0x000fe200087fe43f */
[----:B------:R-:W-:Y:S01]  /*16d50*/  UMOV UR6, 0x0 ;  /* 0x0000000000067882 */ /* 0x000fe20000000000 */
[----:B------:R-:W-:-:S10]  /*16d60*/  UMOV UR7, 0x12f00000 ;  /* 0x12f0000000077882 */ /* 0x000fd40000000000 */
.L_x_15206:
        /* <DEDUP_REMOVED lines=13> */
.L_x_15384:
[----:B------:R-:W-:Y:S05]  /*16e40*/  BSYNC B2 ;  /* 0x0000000000027941 */ /* 0x000fea0003800000 */
.L_x_15207:
        /* <DEDUP_REMOVED lines=11> */
.L_x_15210:
[----:B------:R-:W-:Y:S05]  /*16f00*/  BSYNC B2 ;  /* 0x0000000000027941 */ /* 0x000fea0003800000 */
.L_x_15209:
        /* <DEDUP_REMOVED lines=9> */
.L_x_15211:
        /* <DEDUP_REMOVED lines=15> */
.L_x_15212:
        /* <DEDUP_REMOVED lines=15> */
.L_x_15213:
        /* <DEDUP_REMOVED lines=15> */
.L_x_15214:
        /* <DEDUP_REMOVED lines=10> */
.L_x_15201:
[----:B------:R-:W-:Y:S05]  /*17310*/  BSYNC B1 ;  /* 0x0000000000017941 */ /* 0x000fea0003800000 */
.L_x_15200:
[----:B------:R-:W-:Y:S01]  /*17320*/  VIADD R11, R2, 0xfffffffe ;  /* 0xfffffffe020b7836 */ /* 0x000fe20000000000 */
[----:B------:R-:W-:Y:S02]  /*17330*/  IADD3 R24, R24, 0x1, RZ ;  /* 0x0000000118187810 */ /* 0x000fe40007ffe0ff */
[----:B------:R-:W-:Y:S02]  /*17340*/  PLOP3.LUT P0, PT, PT, PT, PT, 0x8, 0x0 ;  /* 0x000000000000781c */ /* 0x000fe40003f0e170 */
[----:B------:R-:W-:Y:S02]  /*17350*/  ISETP.GE.AND P2, PT, R11, R7, PT ;  /* 0x000000070b00720c */ /* 0x000fe40003f46270 */
[----:B------:R-:W-:-:S04]  /*17360*/  ISETP.NE.AND P1, PT, R24, 0x2, PT ;  /* 0x000000021800780c */ /* 0x000fc80003f25270 */
[----:B------:R-:W-:Y:S02]  /*17370*/  SEL R2, RZ, 0x1, P1 ;  /* 0x00000001ff027807 */ /* 0x000fe40000800000 */
[----:B------:R-:W-:Y:S02]  /*17380*/  SEL R24, R24, RZ, P1 ;  /* 0x000000ff18187207 */ /* 0x000fe40000800000 */
[----:B------:R-:W-:-:S03]  /*17390*/  LOP3.LUT R28, R28, R2, RZ, 0x3c, !PT ;  /* 0x000000021c1c7212 */ /* 0x000fc600078e3cff */
[----:B------:R-:W-:Y:S05]  /*173a0*/  @!P2 BRA `(.L_x_15194) ;  /* 0x000000080010a947 */ /* 0x000fea0003800000 */
.L_x_15230:
        /* <DEDUP_REMOVED lines=11> */
.L_x_15385:
[----:B------:R-:W-:Y:S05]  /*17460*/  BSYNC B2 ;  /* 0x0000000000027941 */ /* 0x000fea0003800000 */
.L_x_15217:
        /* <DEDUP_REMOVED lines=9> */
.L_x_15220:
[----:B------:R-:W-:Y:S05]  /*17500*/  BSYNC B2 ;  /* 0x0000000000027941 */ /* 0x000fea0003800000 */
.L_x_15219:
        /* <DEDUP_REMOVED lines=11> */
.L_x_15221:
        /* <DEDUP_REMOVED lines=13> */
.L_x_15386:
[----:B------:R-:W-:Y:S05]  /*17690*/  BSYNC B2 ;  /* 0x0000000000027941 */ /* 0x000fea0003800000 */
.L_x_15222:
[----:B------:R-:W-:Y:S01]  /*176a0*/  BSSY B2, `(.L_x_15224) ;  /* 0x000000b000027945 */ /* 0x000fe20003800000 */
[----:B01----:R-:W-:Y:S02]  /*176b0*/  IMAD.MOV.U32 R2, RZ, RZ, 0x0 ;  /* 0x00000000ff027424 */ /* 0x003fe400078e00ff */
[----:B------:R-:W-:Y:S01]  /*176c0*/  IMAD.MOV.U32 R3, RZ, RZ, 0x12f00000 ;  /* 0x12f00000ff037424 */ /* 0x000fe200078e00ff */
[----:B------:R-:W-:Y:S06]  /*176d0*/  @P2 BRA `(.L_x_15225) ;  /* 0x00000000001c2947 */ /* 0x000fec0003800000 */
[----:B------:R-:W0:Y:S01]  /*176e0*/  S2R R13, SR_TID.X ;  /* 0x00000000000d7919 */ /* 0x000e220000002100 */
[----:B------:R-:W-:-:S04]  /*176f0*/  MOV R9, 0xc000 ;  /* 0x0000c00000097802 */ /* 0x000fc80000000f00 */
[----:B------:R1:W-:Y:S01]  /*17700*/  SYNCS.ARRIVE.TRANS64 RZ, [R8+URZ+0x324b0], R9 ;  /* 0x0324b00908ff79a7 */ /* 0x0003e2000800003f */
[----:B0-----:R-:W-:-:S04]  /*17710*/  LOP3.LUT R13, R13, 0x1f, RZ, 0xc0, !PT ;  /* 0x0000001f0d0d7812 */ /* 0x001fc800078ec0ff */
[----:B------:R-:W-:-:S13]  /*17720*/  ISETP.NE.AND P1, PT, R13, RZ, PT ;  /* 0x000000ff0d00720c */ /* 0x000fda0003f25270 */
[----:B-1----:R-:W-:Y:S05]  /*17730*/  @!P1 BRA `(.L_x_15225) ;  /* 0x0000000000049947 */ /* 0x002fea0003800000 */
[----:B------:R-:W-:Y:S01]  /*17740*/  BPT.TRAP 0x1 ;  /* 0x000000040000795c */ /* 0x000fe20000300000 */
.L_x_15225:
[----:B------:R-:W-:Y:S05]  /*17750*/  BSYNC B2 ;  /* 0x0000000000027941 */ /* 0x000fea0003800000 */
.L_x_15224:
        /* <DEDUP_REMOVED lines=9> */
.L_x_15226:
        /* <DEDUP_REMOVED lines=15> */
.L_x_15227:
        /* <DEDUP_REMOVED lines=15> */
.L_x_15228:
        /* <DEDUP_REMOVED lines=15> */
.L_x_15229:
        /* <DEDUP_REMOVED lines=10> */
.L_x_15216:
[----:B------:R-:W-:Y:S05]  /*17b60*/  BSYNC B1 ;  /* 0x0000000000017941 */ /* 0x000fea0003800000 */
.L_x_15215:
        /* <DEDUP_REMOVED lines=8> */
.L_x_15194:
[----:B------:R-:W-:Y:S05]  /*17bf0*/  BSYNC B0 ;  /* 0x0000000000007941 */ /* 0x000fea0003800000 */
.L_x_15193:
[----:B------:R-:W2:Y:S01]  /*17c00*/  LDC R0, c[0x0][0x448] ;  /* 0x00011200ff007b82 */ /* 0x000ea20000000800 */
[----:B0-----:R-:W-:Y:S01]  /*17c10*/  LEA R3, R17, 0x7f, 0x7 ;  /* 0x0000007f11037811 */ /* 0x001fe200078e38ff */
        /* <DEDUP_REMOVED lines=33> */
.L_x_15232:
        /* <DEDUP_REMOVED lines=14> */
[----:B-1----:R-:W-:Y:S02]  /*17f10*/  IMAD.U32 R10, RZ, RZ, UR4 ;  /* 0x00000004ff0a7e24 */ /* 0x002fe4000f8e00ff */
[----:B------:R-:W-:Y:S02]  /*17f20*/  IMAD.U32 R11, RZ, RZ, UR5 ;  /* 0x00000005ff0b7e24 */ /* 0x000fe4000f8e00ff */
[----:B------:R-:W-:Y:S02]  /*17f30*/  IMAD.MOV.U32 R8, RZ, RZ, 0x70 ;  /* 0x00000070ff087424 */ /* 0x000fe400078e00ff */
[----:B------:R-:W-:-:S07]  /*17f40*/  IMAD.MOV.U32 R12, RZ, RZ, 0x1 ;  /* 0x00000001ff0c7424 */ /* 0x000fce00078e00ff */
[----:B------:R-:W-:-:S07]  /*17f50*/  LEPC R20, `(.L_x_15235) ;  /* 0x000000001014794e */ /* 0x000fce0000000000 */
[----:B0-----:R-:W-:Y:S05]  /*17f60*/  CALL.ABS.NOINC R2 ;  /* 0x0000000002007343 */ /* 0x001fea0003c00000 */
.L_x_15235:
[----:B------:R-:W-:Y:S05]  /*17f70*/  BSYNC B6 ;  /* 0x0000000000067941 */ /* 0x000fea0003800000 */
.L_x_15234:
        /* <DEDUP_REMOVED lines=20> */
.L_x_15238:
[----:B------:R0:W1:Y:S01]  /*180c0*/  LDC.64 R2, c[0x4][R35] ;  /* 0x0100000023027b82 */ /* 0x0000620000000a00 */
[----:B------:R-:W-:Y:S01]  /*180d0*/  ULDC.64 UR4, c[0x4][0xf0] ;  /* 0x01003c0000047ab9 */ /* 0x000fe20000000a00 */
[----:B------:R-:W-:Y:S01]  /*180e0*/  ULDC.64 UR6, c[0x4][0xf8] ;  /* 0x01003e0000067ab9 */ /* 0x000fe20000000a00 */
[----:B------:R-:W-:Y:S01]  /*180f0*/  ULDC.64 UR8, c[0x4][0x18] ;  /* 0x0100060000087ab9 */ /* 0x000fe20000000a00 */
        /* <DEDUP_REMOVED lines=11> */
.L_x_15237:
[----:B------:R-:W-:Y:S05]  /*181b0*/  BSYNC B6 ;  /* 0x0000000000067941 */ /* 0x000fea0003800000 */
.L_x_15236:
[----:B------:R-:W2:Y:S01]  /*181c0*/  LDL R21, [R1+0x1c] ;  /* 0x00001c0001157983 */ /* 0x000ea20000100800 */
[----:B------:R-:W-:Y:S01]  /*181d0*/  ULDC.64 UR4, c[0x0][0xaf0] ;  /* 0x0002bc0000047ab9 */ /* 0x000fe20000000a00 */
[----:B-1----:R-:W0:Y:S01]  /*181e0*/  LDC R10, c[0x0][0x430] ;  /* 0x00010c00ff0a7b82 */ /* 0x002e220000000800 */
[----:B------:R-:W-:Y:S01]  /*181f0*/  ISETP.NE.U32.AND P0, PT, RZ, UR4, PT ;  /* 0x00000004ff007c0c */ /* 0x000fe2000bf05070 */
[----:B------:R-:W1:Y:S03]  /*18200*/  S2R R20, SR_TID.X ;  /* 0x0000000000147919 */ /* 0x000e660000002100 */
[----:B------:R-:W-:-:S13]  /*18210*/  ISETP.NE.AND.EX P0, PT, RZ, UR5, PT, P0 ;  /* 0x00000005ff007c0c */ /* 0x000fda000bf05300 */
[----:B------:R-:W-:Y:S01]  /*18220*/  @P0 IADD3 R2, P1, R29, UR4, RZ ;  /* 0x000000041d020c10 */ /* 0x000fe2000ff3e0ff */
[----:B------:R-:W-:Y:S01]  /*18230*/  IMAD.MOV.U32 R11, RZ, RZ, RZ ;  /* 0x000000ffff0b7224 */ /* 0x000fe200078e00ff */
[----:B------:R-:W-:Y:S02]  /*18240*/  ULDC UR4, c[0x0][0x2f4] ;  /* 0x0000bd0000047ab9 */ /* 0x000fe40000000800 */
[----:B------:R-:W-:Y:S01]  /*18250*/  @P0 IADD3.X R3, R30, UR5, RZ, P1, !PT ;  /* 0x000000051e030c10 */ /* 0x000fe20008ffe4ff */
[----:B------:R-:W-:-:S04]  /*18260*/  ULDC UR5, c[0x0][0x320] ;  /* 0x0000c80000057ab9 */ /* 0x000fc80000000800 */
[----:B------:R3:W4:Y:S01]  /*18270*/  @P0 LDG.E R32, desc[UR42][R2.64] ;  /* 0x0000002a02200981 */ /* 0x000722000c1e1900 */
[----:B-1----:R-:W-:-:S04]  /*18280*/  LOP3.LUT R20, R20, 0x7f, RZ, 0xc0, !PT ;  /* 0x0000007f14147812 */ /* 0x002fc800078ec0ff */
[----:B------:R-:W-:Y:S02]  /*18290*/  SHF.R.U32.HI R35, RZ, 0x3, R20 ;  /* 0x00000003ff237819 */ /* 0x000fe40000011614 */
[----:B------:R-:W1:Y:S01]  /*182a0*/  S2R R20, SR_TID.X ;  /* 0x0000000000147919 */ /* 0x000e620000002100 */
[----:B0-----:R-:W-:-:S13]  /*182b0*/  ISETP.NE.AND P1, PT, R10, 0x1, PT ;  /* 0x000000010a00780c */ /* 0x001fda0003f25270 */
[----:B------:R-:W0:Y:S08]  /*182c0*/  @P1 LDC R5, c[0x0][0x434] ;  /* 0x00010d00ff051b82 */ /* 0x000e300000000800 */
[----:B------:R-:W5:Y:S01]  /*182d0*/  @P1 LDC R4, c[0x0][0x438] ;  /* 0x00010e00ff041b82 */ /* 0x000f620000000800 */
[----:B-1----:R-:W-:-:S05]  /*182e0*/  IMAD.SHL.U32 R20, R20, 0x10, RZ ;  /* 0x0000001014147824 */ /* 0x002fca00078e00ff */
[----:B------:R-:W-:Y:S01]  /*182f0*/  LOP3.LUT R20, R35, 0x70, R20, 0xf8, !PT ;  /* 0x0000007023147812 */ /* 0x000fe200078ef814 */
[----:B--2---:R-:W-:-:S04]  /*18300*/  VIADD R0, R21, 0xffffffff ;  /* 0xffffffff15007836 */ /* 0x004fc80000000000 */
[----:B------:R-:W-:-:S05]  /*18310*/  IMAD R8, R0, 0x60, R20 ;  /* 0x0000006000087824 */ /* 0x000fca00078e0214 */
[----:B------:R-:W-:-:S04]  /*18320*/  ISETP.GE.AND P0, PT, R8, R31, PT ;  /* 0x0000001f0800720c */ /* 0x000fc80003f06270 */
[----:B------:R-:W-:Y:S01]  /*18330*/  ISETP.GT.U32.OR P0, PT, R20, 0x5f, P0 ;  /* 0x0000005f1400780c */ /* 0x000fe20000704470 */
[----:B------:R-:W-:-:S04]  /*18340*/  IMAD.IADD R8, R8, 0x1, R34 ;  /* 0x0000000108087824 */ /* 0x000fc800078e0222 */
[----:B0-----:R-:W-:-:S08]  /*18350*/  @P1 IMAD.HI.U32 R5, R8, R5, RZ ;  /* 0x0000000508051227 */ /* 0x001fd000078e00ff */
[----:B---3--:R-:W0:Y:S01]  /*18360*/  @!P0 LDC.64 R2, c[0x0][0x428] ;  /* 0x00010a00ff028b82 */ /* 0x008e220000000a00 */
[----:B------:R-:W-:Y:S01]  /*18370*/  IMAD.MOV.U32 R9, RZ, RZ, R8 ;  /* 0x000000ffff097224 */ /* 0x000fe200078e0008 */
[----:B-----5:R-:W-:-:S06]  /*18380*/  @P1 SHF.R.U32.HI R9, RZ, R4, R5 ;  /* 0x00000004ff091219 */ /* 0x020fcc0000011605 */
        /* <DEDUP_REMOVED lines=11> */
[----:B------:R-:W-:-:S05]  /*18440*/  IADD3 R3, -R9, RZ, RZ ;  /* 0x000000ff09037210 */ /* 0x000fca0007ffe1ff */
[----:B------:R-:W-:-:S05]  /*18450*/  IMAD R3, R10, R3, R8 ;  /* 0x000000030a037224 */ /* 0x000fca00078e0208 */
[----:B------:R-:W-:Y:S01]  /*18460*/  STL [R1+0x8], R3 ;  /* 0x0000080301007387 */ /* 0x000fe20000100800 */
[----:B------:R-:W0:Y:S01]  /*18470*/  S2R R21, SR_TID.X ;  /* 0x0000000000157919 */ /* 0x000e220000002100 */
[----:B------:R-:W-:-:S05]  /*18480*/  IMAD.U32 R2, RZ, RZ, UR38 ;  /* 0x00000026ff027e24 */ /* 0x000fca000f8e00ff */
[----:B------:R-:W-:Y:S02]  /*18490*/  ISETP.NE.AND P2, PT, R2, 0x3, PT ;  /* 0x000000030200780c */ /* 0x000fe40003f45270 */
[----:B------:R-:W-:-:S11]  /*184a0*/  LOP3.LUT R23, R23, 0xfffff7ff, RZ, 0xc0, !PT ;  /* 0xfffff7ff17177812 */ /* 0x000fd600078ec0ff */
[----:B------:R-:W-:Y:S01]  /*184b0*/  @P2 LOP3.LUT R23, R23, 0x800, RZ, 0xfc, !PT ;  /* 0x0000080017172812 */ /* 0x000fe200078efcff */
[----:B0-----:R-:W-:-:S05]  /*184c0*/  IMAD.SHL.U32 R21, R21, 0x8, RZ ;  /* 0x0000000815157824 */ /* 0x001fca00078e00ff */
[----:B------:R-:W-:-:S04]  /*184d0*/  LOP3.LUT R21, R21, 0x38, RZ, 0xc0, !PT ;  /* 0x0000003815157812 */ /* 0x000fc800078ec0ff */
[----:B------:R-:W-:Y:S02]  /*184e0*/  LOP3.LUT R12, R21, 0x40, RZ, 0xfc, !PT ;  /* 0x00000040150c7812 */ /* 0x000fe400078efcff */
[----:B------:R-:W-:Y:S02]  /*184f0*/  LOP3.LUT R23, R23, 0xfffffffd, RZ, 0xc0, !PT ;  /* 0xfffffffd17177812 */ /* 0x000fe400078ec0ff */
[----:B------:R-:W-:Y:S01]  /*18500*/  ISETP.GE.AND P4, PT, R12, UR5, PT ;  /* 0x000000050c007c0c */ /* 0x000fe2000bf86270 */
[----:B------:R-:W-:Y:S01]  /*18510*/  UMOV UR6, 0xffffffff ;  /* 0xffffffff00067882 */ /* 0x000fe20000000000 */
[----:B--2---:R0:W-:Y:S02]  /*18520*/  STL [R1], R11 ;  /* 0x0000000b01007387 */ /* 0x0041e40000100800 */
[----:B0-----:R-:W0:Y:S02]  /*18530*/  S2R R11, SR_TID.X ;  /* 0x00000000000b7919 */ /* 0x001e240000002100 */
[----:B0-----:R-:W-:-:S05]  /*18540*/  IMAD.SHL.U32 R11, R11, 0x8, RZ ;  /* 0x000000080b0b7824 */ /* 0x001fca00078e00ff */
[----:B------:R-:W-:-:S04]  /*18550*/  LOP3.LUT R11, R11, 0x38, RZ, 0xc0, !PT ;  /* 0x000000380b0b7812 */ /* 0x000fc800078ec0ff */
[C---:B------:R-:W-:Y:S02]  /*18560*/  ISETP.GE.AND P1, PT, R11.reuse, UR4, PT ;  /* 0x000000040b007c0c */ /* 0x040fe4000bf26270 */
[----:B------:R-:W-:-:S04]  /*18570*/  LOP3.LUT R12, R11, 0x80, RZ, 0xfc, !PT ;  /* 0x000000800b0c7812 */ /* 0x000fc800078efcff */
[----:B------:R-:W-:-:S07]  /*18580*/  ISETP.GE.AND P3, PT, R12, UR5, PT ;  /* 0x000000050c007c0c */ /* 0x000fce000bf66270 */
[----:B------:R-:W-:-:S04]  /*18590*/  @P1 LOP3.LUT R23, R23, 0x2, RZ, 0xfc, !PT ;  /* 0x0000000217171812 */ /* 0x000fc800078efcff */
[----:B------:R-:W-:-:S04]  /*185a0*/  LOP3.LUT R23, R23, 0xffffffef, RZ, 0xc0, !PT ;  /* 0xffffffef17177812 */ /* 0x000fc800078ec0ff */
[----:B------:R-:W-:Y:S02]  /*185b0*/  @P4 LOP3.LUT R23, R23, 0x10, RZ, 0xfc, !PT ;  /* 0x0000001017174812 */ /* 0x000fe400078efcff */
[----:B------:R-:W-:Y:S02]  /*185c0*/  ISETP.GE.AND P0, PT, R11, UR5, PT ;  /* 0x000000050b007c0c */ /* 0x000fe4000bf06270 */
[----:B------:R-:W-:Y:S02]  /*185d0*/  LOP3.LUT R23, R23, 0xfffffffe, RZ, 0xc0, !PT ;  /* 0xfffffffe17177812 */ /* 0x000fe400078ec0ff */
[----:B------:R-:W-:Y:S02]  /*185e0*/  LOP3.LUT R11, R11, 0xc0, RZ, 0xfc, !PT ;  /* 0x000000c00b0b7812 */ /* 0x000fe400078efcff */
[----:B------:R-:W-:Y:S02]  /*185f0*/  LOP3.LUT R23, R23, 0xfffffff7, RZ, 0xc0, !PT ;  /* 0xfffffff717177812 */ /* 0x000fe400078ec0ff */
[----:B------:R-:W-:-:S02]  /*18600*/  ISETP.GE.AND P1, PT, R11, UR5, PT ;  /* 0x000000050b007c0c */ /* 0x000fc4000bf26270 */
[----:B------:R-:W-:-:S04]  /*18610*/  @P3 LOP3.LUT R23, R23, 0x8, RZ, 0xfc, !PT ;  /* 0x0000000817173812 */ /* 0x000fc800078efcff */
[----:B------:R-:W-:-:S04]  /*18620*/  @P0 LOP3.LUT R23, R23, 0x1, RZ, 0xfc, !PT ;  /* 0x0000000117170812 */ /* 0x000fc800078efcff */
[----:B------:R-:W-:-:S04]  /*18630*/  LOP3.LUT R23, R23, 0xfffffffb, RZ, 0xc0, !PT ;  /* 0xfffffffb17177812 */ /* 0x000fc800078ec0ff */
[----:B------:R-:W-:Y:S01]  /*18640*/  @P1 LOP3.LUT R23, R23, 0x4, RZ, 0xfc, !PT ;  /* 0x0000000417171812 */ /* 0x000fe200078efcff */
[----:B------:R-:W-:Y:S06]  /*18650*/  BRA.DIV UR6, `(.L_x_15239) ;  /* 0x0000006206e87947 */ /* 0x000fec000b800000 */
.L_x_15389:
        /* <DEDUP_REMOVED lines=8> */
.L_x_15240:
[----:B------:R-:W-:Y:S01]  /*186e0*/  IMAD R31, R0, -0x60, R31 ;  /* 0xffffffa0001f7824 */ /* 0x000fe200078e021f */
[----:B------:R-:W-:Y:S01]  /*186f0*/  SHF.L.U32 R0, R27, 0x1f, RZ ;  /* 0x0000001f1b007819 */ /* 0x000fe200000006ff */
[----:B------:R-:W-:Y:S01]  /*18700*/  IMAD R30, R25, 0x8, R22 ;  /* 0x00000008191e7824 */ /* 0x000fe200078e0216 */
[----:B------:R-:W-:Y:S03]  /*18710*/  BSSY B0, `(.L_x_15241) ;  /* 0x0000003000007945 */ /* 0x000fe60003800000 */
[----:B------:R-:W0:Y:S02]  /*18720*/  SYNCS.PHASECHK.TRANS64.TRYWAIT P0, [R30+URZ+0x32440], R0 ;  /* 0x032440001e0075a7 */ /* 0x000e24000800017f */
[----:B0-----:R-:W-:Y:S05]  /*18730*/  @!P0 BRA `(.L_x_15242) ;  /* 0x0000006000e48947 */ /* 0x001fea0003800000 */
.L_x_15390:
[----:B------:R-:W-:Y:S05]  /*18740*/  BSYNC B0 ;  /* 0x0000000000007941 */ /* 0x000fea0003800000 */
.L_x_15241:
[----:B------:R-:W0:Y:S01]  /*18750*/  LDL R2, [R1+0x8] ;  /* 0x0000080001027983 */ /* 0x000e220000100800 */
[----:B------:R-:W-:-:S03]  /*18760*/  ULDC.64 UR4, c[0x0][0x300] ;  /* 0x0000c00000047ab9 */ /* 0x000fc60000000a00 */
[----:B------:R-:W2:Y:S01]  /*18770*/  LDL R4, [R1] ;  /* 0x0000000001047983 */ /* 0x000ea20000100800 */
[----:B------:R-:W-:Y:S01]  /*18780*/  LOP3.LUT P2, RZ, R23, 0x2, RZ, 0xc0, !PT ;  /* 0x0000000217ff7812 */ /* 0x000fe2000784c0ff */
[----:B------:R-:W1:Y:S02]  /*18790*/  S2R R7, SR_TID.X ;  /* 0x0000000000077919 */ /* 0x000e640000002100 */
[----:B-1----:R-:W-:-:S04]  /*187a0*/  SHF.L.U32 R7, R7, 0x3, RZ ;  /* 0x0000000307077819 */ /* 0x002fc800000006ff */
        /* <DEDUP_REMOVED lines=21> */
[----:B-1----:R-:W-:Y:S01]  /*18900*/  SHF.R.U32.HI R5, RZ, 0x3, R4 ;  /* 0x00000003ff057819 */ /* 0x002fe20000011604 */
        /* <DEDUP_REMOVED lines=60> */
.L_x_15404:
        /* <DEDUP_REMOVED lines=10> */
.L_x_15244:
        /* <DEDUP_REMOVED lines=11> */
.L_x_15245:
        /* <DEDUP_REMOVED lines=33> */
.L_x_15247:
[----:B------:R-:W-:Y:S05]  /*19030*/  BSYNC B6 ;  /* 0x0000000000067941 */ /* 0x000fea0003800000 */
.L_x_15246:
[----:B------:R-:W2:Y:S01]  /*19040*/  LDL R21, [R1+0x2c] ;  /* 0x00002c0001157983 */ /* 0x000ea20000100800 */
[----:B------:R-:W3:Y:S01]  /*19050*/  LDC R6, c[0x0][0x448] ;  /* 0x00011200ff067b82 */ /* 0x000ee20000000800 */
[----:B------:R-:W-:Y:S02]  /*19060*/  ULDC.64 UR4, c[0x0][0x298] ;  /* 0x0000a60000047ab9 */ /* 0x000fe40000000a00 */
[----:B------:R-:W4:Y:S04]  /*19070*/  LDL R20, [R1+0x38] ;  /* 0x0000380001147983 */ /* 0x000f280000100800 */
[----:B------:R1:W5:Y:S01]  /*19080*/  LDL R9, [R1+0x4] ;  /* 0x0000040001097983 */ /* 0x0003620000100800 */
[----:B0-----:R-:W0:Y:S01]  /*19090*/  S2R R2, SR_TID.X ;  /* 0x0000000000027919 */ /* 0x001e220000002100 */
[----:B------:R-:W1:Y:S01]  /*190a0*/  S2R R0, SR_TID.X ;  /* 0x0000000000007919 */ /* 0x000e620000002100 */
[----:B---3--:R-:W-:-:S13]  /*190b0*/  ISETP.NE.AND P0, PT, R6, 0x1, PT ;  /* 0x000000010600780c */ /* 0x008fda0003f05270 */
[----:B------:R-:W3:Y:S01]  /*190c0*/  @P0 LDC R3, c[0x0][0x450] ;  /* 0x00011400ff030b82 */ /* 0x000ee20000000800 */
[----:B0-----:R-:W-:-:S04]  /*190d0*/  LOP3.LUT R2, R2, 0x7f, RZ, 0xc0, !PT ;  /* 0x0000007f02027812 */ /* 0x001fc800078ec0ff */
[----:B------:R-:W-:Y:S01]  /*190e0*/  SHF.R.U32.HI R2, RZ, 0x3, R2 ;  /* 0x00000003ff027819 */ /* 0x000fe20000011602 */
[----:B-1----:R-:W-:Y:S02]  /*190f0*/  IMAD.SHL.U32 R0, R0, 0x10, RZ ;  /* 0x0000001000007824 */ /* 0x002fe400078e00ff */
[----:B--2---:R-:W-:Y:S02]  /*19100*/  IMAD.MOV.U32 R4, RZ, RZ, R21 ;  /* 0x000000ffff047224 */ /* 0x004fe400078e0015 */
[----:B----4-:R-:W-:Y:S02]  /*19110*/  IMAD.MOV.U32 R21, RZ, RZ, R20 ;  /* 0x000000ffff157224 */ /* 0x010fe400078e0014 */
[----:B------:R-:W2:Y:S01]  /*19120*/  LDL R20, [R1+0x10] ;  /* 0x0000100001147983 */ /* 0x000ea20000100800 */
[----:B------:R-:W-:Y:S01]  /*19130*/  LOP3.LUT R0, R2, 0x70, R0, 0xf8, !PT ;  /* 0x0000007002007812 */ /* 0x000fe200078ef800 */
[----:B------:R-:W-:Y:S01]  /*19140*/  IMAD R4, R4, UR4, RZ ;  /* 0x0000000404047c24 */ /* 0x000fe2000f8e02ff */
[----:B------:R-:W0:Y:S02]  /*19150*/  @P0 LDC R2, c[0x0][0x44c] ;  /* 0x00011300ff020b82 */ /* 0x000e240000000800 */
[----:B------:R-:W-:Y:S01]  /*19160*/  LEA R36, R17, R0, 0x7 ;  /* 0x0000000011247211 */ /* 0x000fe200078e38ff */
[----:B------:R-:W-:-:S04]  /*19170*/  IMAD R4, R37, UR5, R4 ;  /* 0x0000000525047c24 */ /* 0x000fc8000f8e0204 */
[----:B------:R-:W-:Y:S02]  /*19180*/  IMAD.MOV.U32 R0, RZ, RZ, R36 ;  /* 0x000000ffff007224 */ /* 0x000fe400078e0024 */
        /* <DEDUP_REMOVED lines=42> */
[----:B-----5:R-:W-:Y:S01]  /*19430*/  IMAD R2, R9, R6, RZ ;  /* 0x0000000609027224 */ /* 0x020fe200078e02ff */
[----:B------:R-:W-:Y:S02]  /*19440*/  LEA R17, R17, R8, 0x7 ;  /* 0x0000000811117211 */ /* 0x000fe400078e38ff */
[----:B------:R-:W1:Y:S02]  /*19450*/  SHFL.IDX PT, R4, R3, RZ, 0x181f ;  /* 0x00181fff03047589 */ /* 0x000e6400000e0000 */
[C---:B------:R-:W-:Y:S01]  /*19460*/  ISETP.GE.AND P0, PT, R17.reuse, R2, PT ;  /* 0x000000021100720c */ /* 0x040fe20003f06270 */
[C---:B------:R-:W-:Y:S02]  /*19470*/  VIADD R6, R17.reuse, 0x10 ;  /* 0x0000001011067836 */ /* 0x040fe40000000000 */
[----:B------:R-:W-:-:S03]  /*19480*/  VIADD R8, R17, 0x40 ;  /* 0x0000004011087836 */ /* 0x000fc60000000000 */
[----:B------:R2:W-:Y:S07]  /*19490*/  STL [R1+0x18], R6 ;  /* 0x0000180601007387 */ /* 0x0005ee0000100800 */
        /* <DEDUP_REMOVED lines=72> */
.L_x_15421:
[----:B01----:R-:W-:-:S05]  /*19920*/  VIADD R4, R17, 0x70 ;  /* 0x0000007011047836 */ /* 0x003fca0000000000 */
        /* <DEDUP_REMOVED lines=10> */
.L_x_15249:
        /* <DEDUP_REMOVED lines=28> */
.L_x_15251:
[----:B------:R-:W-:Y:S05]  /*19b90*/  BSYNC B6 ;  /* 0x0000000000067941 */ /* 0x000fea0003800000 */
.L_x_15250:
        /* <DEDUP_REMOVED lines=21> */
[----:B---3--:R-:W-:-:S04]  /*19cf0*/  IMAD R0, R21, UR4, RZ ;  /* 0x0000000415007c24 */ /* 0x008fc8000f8e02ff */
[C---:B----4-:R-:W-:Y:S02]  /*19d00*/  IMAD R0, R20.reuse, UR5, R0 ;  /* 0x0000000514007c24 */ /* 0x050fe4000f8e0200 */
[----:B------:R-:W-:Y:S01]  /*19d10*/  IMAD.WIDE.U32 R2, R20, UR4, R2 ;  /* 0x0000000414027c25 */ /* 0x000fe2000f8e0002 */
[----:B------:R-:W-:Y:S01]  /*19d20*/  ULDC.64 UR4, c[0x0][0x3d0] ;  /* 0x0000f40000047ab9 */ /* 0x000fe20000000a00 */
[----:B------:R-:W1:Y:S02]  /*19d30*/  S2R R20, SR_TID.X ;  /* 0x0000000000147919 */ /* 0x000e640000002100 */
[----:B------:R-:W-:Y:S02]  /*19d40*/  IMAD.IADD R3, R3, 0x1, R0 ;  /* 0x0000000103037824 */ /* 0x000fe400078e0200 */
[----:B------:R-:W2:Y:S02]  /*19d50*/  @P0 LDC R0, c[0x0][0x44c] ;  /* 0x00011300ff000b82 */ /* 0x000ea40000000800 */
[----:B--2---:R-:W-:-:S04]  /*19d60*/  @P0 IMAD.HI.U32 R0, R36, R0, RZ ;  /* 0x0000000024000227 */ /* 0x004fc800078e00ff */
[----:B-1----:R-:W-:Y:S01]  /*19d70*/  IMAD.SHL.U32 R20, R20, 0x8, RZ ;  /* 0x0000000814147824 */ /* 0x002fe200078e00ff */
[----:B0-----:R-:W-:-:S04]  /*19d80*/  @P0 SHF.R.U32.HI R4, RZ, R5, R0 ;  /* 0x00000005ff040219 */ /* 0x001fc80000011600 */
[--C-:B------:R-:W-:Y:S01]  /*19d90*/  SHF.R.S32.HI R5, RZ, 0x1f, R4.reuse ;  /* 0x0000001fff057819 */ /* 0x100fe20000011404 */
[----:B------:R-:W-:Y:S01]  /*19da0*/  IMAD.MOV R0, RZ, RZ, -R4 ;  /* 0x000000ffff007224 */ /* 0x000fe200078e0a04 */
[----:B------:R-:W-:Y:S01]  /*19db0*/  LOP3.LUT R20, R20, 0x38, RZ, 0xc0, !PT ;  /* 0x0000003814147812 */ /* 0x000fe200078ec0ff */
[----:B------:R-:W-:-:S03]  /*19dc0*/  IMAD.WIDE.U32 R2, R4, UR4, R2 ;  /* 0x0000000404027c25 */ /* 0x000fc6000f8e0002 */
[----:B------:R-:W-:Y:S01]  /*19dd0*/  LOP3.LUT R10, R20, 0x40, RZ, 0xfc, !PT ;  /* 0x00000040140a7812 */ /* 0x000fe200078efcff */
[----:B------:R-:W-:Y:S01]  /*19de0*/  IMAD R0, R6, R0, R36 ;  /* 0x0000000006007224 */ /* 0x000fe200078e0224 */
[C---:B------:R-:W-:Y:S01]  /*19df0*/  LOP3.LUT R9, R20.reuse, 0x80, RZ, 0xfc, !PT ;  /* 0x0000008014097812 */ /* 0x040fe200078efcff */
[----:B------:R-:W-:Y:S01]  /*19e00*/  IMAD R5, R5, UR4, RZ ;  /* 0x0000000405057c24 */ /* 0x000fe2000f8e02ff */
[----:B------:R-:W-:-:S03]  /*19e10*/  LOP3.LUT R8, R20, 0xc0, RZ, 0xfc, !PT ;  /* 0x000000c014087812 */ /* 0x000fc600078efcff */
        /* <DEDUP_REMOVED lines=29> */
[----:B0-----:R-:W-:-:S04]  /*19ff0*/  @!P0 LEA R3, P6, R7, R3, 0x1 ;  /* 0x0000000307038211 */ /* 0x001fc800078c08ff */
[----:B------:R-:W-:-:S04]  /*1a000*/  @!P0 IADD3.X R2, RZ, R2, RZ, P6, !PT ;  /* 0x00000002ff028210 */ /* 0x000fc800037fe4ff */
        /* <DEDUP_REMOVED lines=65> */
.L_x_15439:
        /* <DEDUP_REMOVED lines=13> */
.L_x_15254:
[----:B------:R-:W-:Y:S05]  /*1a4f0*/  BSYNC B0 ;  /* 0x0000000000007941 */ /* 0x000fea0003800000 */
.L_x_15253:
[----:B------:R-:W-:Y:S01]  /*1a500*/  NOP ;  /* 0x0000000000007918 */ /* 0x000fe20000000000 */
[----:B------:R-:W-:-:S13]  /*1a510*/  PLOP3.LUT P0, PT, PT, PT, PT, 0x80, 0x0 ;  /* 0x000000000000781c */ /* 0x000fda0003f0f070 */
.L_x_15255:
[----:B------:R-:W-:Y:S02]  /*1a520*/  PLOP3.LUT P1, PT, P1, P0, PT, 0xa2, 0x0 ;  /* 0x000000000000781c */ /* 0x000fe40000f21472 */
[----:B------:R-:W-:-:S08]  /*1a530*/  @P0 R2UR P1, UR4, R22 ;  /* 0x00000000160402ca */ /* 0x000fd00000020000 */
[----:B------:R-:W-:-:S05]  /*1a540*/  @P0 PLOP3.LUT P0, PT, P1, PT, PT, 0x80, 0x0 ;  /* 0x000000000000081c */ /* 0x000fca0000f0f070 */
[----:B------:R-:W-:Y:S01]  /*1a550*/  @!P1 SYNCS.ARRIVE.TRANS64.RED.A0T1 RZ, [UR4+0x32410], RZ ;  /* 0x032410ffffff99a7 */ /* 0x000fe20008200404 */
[----:B------:R-:W-:Y:S07]  /*1a560*/  @!P1 ARRIVES.LDGSTSBAR.64.TRANSCNT [UR4+0x32410] ;  /* 0x03241000ff0099b0 */ /* 0x000fee0008000a84 */
[----:B------:R-:W-:Y:S05]  /*1a570*/  @P0 BRA.U.ANY `(.L_x_15255) ;  /* 0xfffffffd00e80947 */ /* 0x000fea000393ffff */
[----:B01----:R-:W3:Y:S02]  /*1a580*/  LDL.LU R2, [R1+0x3c] ;  /* 0x00003c0001027983 */ /* 0x003ee40000300800 */
[----:B---3--:R-:W-:-:S04]  /*1a590*/  IADD3 R2, R2, 0x1, RZ ;  /* 0x0000000102027810 */ /* 0x008fc80007ffe0ff */
        /* <DEDUP_REMOVED lines=10> */
.L_x_15440:
[----:B------:R-:W-:Y:S05]  /*1a640*/  BSYNC B0 ;  /* 0x0000000000007941 */ /* 0x000fea0003800000 */
.L_x_15256:
[----:B------:R-:W-:-:S05]  /*1a650*/  IMAD.U32 R0, RZ, RZ, UR38 ;  /* 0x00000026ff007e24 */ /* 0x000fca000f8e00ff */
[----:B------:R-:W-:-:S13]  /*1a660*/  ISETP.NE.AND P0, PT, R0, 0x3, PT ;  /* 0x000000030000780c */ /* 0x000fda0003f05270 */
[----:B------:R-:W-:Y:S05]  /*1a670*/  @!P0 BRA `(.L_x_15258) ;  /* 0x0000000000048947 */ /* 0x000fea0003800000 */
[----:B------:R-:W-:Y:S01]  /*1a680*/  BPT.TRAP 0x1 ;  /* 0x000000040000795c */ /* 0x000fe20000300000 */
.L_x_15258:
[----:B0-----:R-:W-:Y:S01]  /*1a690*/  SHF.L.U32 R3, R27, 0x1f, RZ ;  /* 0x0000001f1b037819 */ /* 0x001fe200000006ff */
[----:B------:R-:W-:Y:S03]  /*1a6a0*/  BSSY B0, `(.L_x_15259) ;  /* 0x0000003000007945 */ /* 0x000fe60003800000 */
[----:B------:R-:W0:Y:S02]  /*1a6b0*/  SYNCS.PHASECHK.TRANS64.TRYWAIT P0, [R30+URZ+0x32460], R3 ;  /* 0x032460031e0075a7 */ /* 0x000e24000800017f */
[----:B0-----:R-:W-:Y:S05]  /*1a6c0*/  @!P0 BRA `(.L_x_15260) ;  /* 0x0000006400388947 */ /* 0x001fea0003800000 */
.L_x_15441:
[----:B------:R-:W-:Y:S05]  /*1a6d0*/  BSYNC B0 ;  /* 0x0000000000007941 */ /* 0x000fea0003800000 */
.L_x_15259:
[----:B------:R-:W3:Y:S01]  /*1a6e0*/  LDL.LU R0, [R1+0x44] ;  /* 0x0000440001007983 */ /* 0x000ee20000300800 */
[----:B------:R-:W-:-:S03]  /*1a6f0*/  ULDC.64 UR4, c[0x0][0x328] ;  /* 0x0000ca0000047ab9 */ /* 0x000fc60000000a00 */
[----:B------:R-:W4:Y:S04]  /*1a700*/  LDL.LU R2, [R1+0x8] ;  /* 0x0000080001027983 */ /* 0x000f280000300800 */
[----:B------:R-:W5:Y:S04]  /*1a710*/  LDL.LU R7, [R1+0x48] ;  /* 0x0000480001077983 */ /* 0x000f680000300800 */
[----:B--2---:R-:W2:Y:S04]  /*1a720*/  LDL.LU R6, [R1] ;  /* 0x0000000001067983 */ /* 0x004ea80000300800 */
[----:B------:R-:W2:Y:S01]  /*1a730*/  LDL.LU R4, [R1+0x60] ;  /* 0x0000600001047983 */ /* 0x000ea20000300800 */
[----:B------:R-:W-:-:S02]  /*1a740*/  LOP3.LUT P3, RZ, R23, 0x10, RZ, 0xc0, !PT ;  /* 0x0000001017ff7812 */ /* 0x000fc4000786c0ff */
[C---:B------:R-:W-:Y:S02]  /*1a750*/  LOP3.LUT P2, RZ, R23.reuse, 0x8, RZ, 0xc0, !PT ;  /* 0x0000000817ff7812 */ /* 0x040fe4000784c0ff */
[C---:B------:R-:W-:Y:S02]  /*1a760*/  LOP3.LUT P1, RZ, R23.reuse, 0x4, RZ, 0xc0, !PT ;  /* 0x0000000417ff7812 */ /* 0x040fe4000782c0ff */
[----:B------:R-:W-:Y:S01]  /*1a770*/  LOP3.LUT P4, RZ, R23, 0x1, RZ, 0xc0, !PT ;  /* 0x0000000117ff7812 */ /* 0x000fe2000788c0ff */
[----:B---3--:R-:W-:-:S04]  /*1a780*/  IMAD R0, R0, UR4, RZ ;  /* 0x0000000400007c24 */ /* 0x008fc8000f8e02ff */
[C---:B----4-:R-:W-:Y:S02]  /*1a790*/  IMAD R5, R2.reuse, UR5, R0 ;  /* 0x0000000502057c24 */ /* 0x050fe4000f8e0200 */
[----:B0-----:R-:W-:Y:S01]  /*1a7a0*/  IMAD.WIDE.U32 R2, R2, UR4, RZ ;  /* 0x0000000402027c25 */ /* 0x001fe2000f8e00ff */
[----:B------:R-:W-:-:S03]  /*1a7b0*/  ULDC.64 UR4, c[0x0][0x338] ;  /* 0x0000ce0000047ab9 */ /* 0x000fc60000000a00 */
[----:B------:R-:W-:Y:S02]  /*1a7c0*/  IMAD.IADD R3, R3, 0x1, R5 ;  /* 0x0000000103037824 */ /* 0x000fe400078e0205 */
[----:B-----5:R-:W-:Y:S01]  /*1a7d0*/  IMAD R0, R7, UR4, RZ ;  /* 0x0000000407007c24 */ /* 0x020fe2000f8e02ff */
        /* <DEDUP_REMOVED lines=15> */
[----:B------:R-:W-:Y:S01]  /*1a8d0*/  IADD3 R0, R3, R0, R4 ;  /* 0x0000000003007210 */ /* 0x000fe20007ffe004 */
        /* <DEDUP_REMOVED lines=13> */
[----:B------:R-:W0:Y:S02]  /*1a9b0*/  SHFL.IDX PT, R14, R5, 0x1, 0x181f ;  /* 0x00381f00050e7f89 */ /* 0x000e2400000e0000 */
[----:B--2---:R-:W-:Y:S02]  /*1a9c0*/  IADD3.X R3, RZ, R3, RZ, P0, !PT ;  /* 0x00000003ff037210 */ /* 0x004fe400007fe4ff */
        /* <DEDUP_REMOVED lines=58> */
.L_x_15455:
        /* <DEDUP_REMOVED lines=15> */
.L_x_15262:
        /* <DEDUP_REMOVED lines=11> */
.L_x_15263:
[----:B------:R-:W2:Y:S01]  /*1af10*/  LDL R2, [R1+0x1c] ;  /* 0x00001c0001027983 */ /* 0x000ea20000100800 */
[----:B------:R0:W-:Y:S01]  /*1af20*/  SYNCS.ARRIVE.TRANS64.A1T0 RZ, [R30+URZ+0x32450], RZ ;  /* 0x032450ff1eff79a7 */ /* 0x0001e2000810003f */
[----:B------:R-:W-:Y:S01]  /*1af30*/  BSSY B0, `(.L_x_15264) ;  /* 0x00000e0000007945 */ /* 0x000fe20003800000 */
[----:B--2---:R-:W-:-:S13]  /*1af40*/  ISETP.GE.AND P0, PT, R2, 0x2, PT ;  /* 0x000000020200780c */ /* 0x004fda0003f06270 */
[----:B0-----:R-:W-:Y:S05]  /*1af50*/  @!P0 BRA `(.L_x_15265) ;  /* 0x0000000c00748947 */ /* 0x001fea0003800000 */
[----:B------:R-:W-:-:S07]  /*1af60*/  VIADD R10, R2, 0xfffffffe ;  /* 0xfffffffe020a7836 */ /* 0x000fce0000000000 */
.L_x_15278:
[----:B0-----:R-:W0:Y:S01]  /*1af70*/  S2R R2, SR_TID.X ;  /* 0x0000000000027919 */ /* 0x001e220000002100 */
[----:B------:R-:W1:Y:S01]  /*1af80*/  LDC R8, c[0x0][0x430] ;  /* 0x00010c00ff087b82 */ /* 0x000e620000000800 */
[----:B------:R-:W-:Y:S01]  /*1af90*/  IMAD R9, R10, 0x60, R34 ;  /* 0x000000600a097824 */ /* 0x000fe200078e0222 */
[----:B--2---:R-:W2:Y:S01]  /*1afa0*/  S2R R4, SR_TID.X ;  /* 0x0000000000047919 */ /* 0x004ea20000002100 */
[----:B------:R-:W-:Y:S01]  /*1afb0*/  VIADD R25, R25, 0x1 ;  /* 0x0000000119197836 */ /* 0x000fe20000000000 */
[----:B-1----:R-:W-:Y:S02]  /*1afc0*/  ISETP.NE.AND P0, PT, R8, 0x1, PT ;  /* 0x000000010800780c */ /* 0x002fe40003f05270 */
[----:B0-----:R-:W-:-:S04]  /*1afd0*/  LOP3.LUT R2, R2, 0x7f, RZ, 0xc0, !PT ;  /* 0x0000007f02027812 */ /* 0x001fc800078ec0ff */
[----:B------:R-:W-:Y:S02]  /*1afe0*/  SHF.R.U32.HI R2, RZ, 0x3, R2 ;  /* 0x00000003ff027819 */ /* 0x000fe40000011602 */
[----:B--2---:R-:W-:-:S05]  /*1aff0*/  SHF.L.U32 R4, R4, 0x4, RZ ;  /* 0x0000000404047819 */ /* 0x004fca00000006ff */
[----:B------:R-:W0:Y:S01]  /*1b000*/  @P0 LDC R3, c[0x0][0x438] ;  /* 0x00010e00ff030b82 */ /* 0x000e220000000800 */
[----:B------:R-:W-:-:S04]  /*1b010*/  LOP3.LUT R4, R2, 0x70, R4, 0xf8, !PT ;  /* 0x0000007002047812 */ /* 0x000fc800078ef804 */
[----:B------:R-:W-:-:S03]  /*1b020*/  ISETP.GT.U32.AND P1, PT, R4, 0x5f, PT ;  /* 0x0000005f0400780c */ /* 0x000fc60003f24070 */
[----:B------:R-:W1:Y:S01]  /*1b030*/  @P0 LDC R2, c[0x0][0x434] ;  /* 0x00010d00ff020b82 */ /* 0x000e620000000800 */
[----:B------:R-:W-:-:S04]  /*1b040*/  IMAD.IADD R9, R4, 0x1, R9 ;  /* 0x0000000104097824 */ /* 0x000fc800078e0209 */
[----:B------:R-:W-:-:S05]  /*1b050*/  IMAD.MOV.U32 R11, RZ, RZ, R9 ;  /* 0x000000ffff0b7224 */ /* 0x000fca00078e0009 */
[----:B------:R-:W2:Y:S08]  /*1b060*/  @!P1 LDC.64 R4, c[0x0][0x428] ;  /* 0x00010a00ff049b82 */ /* 0x000eb00000000a00 */
[----:B---3--:R-:W3:Y:S01]  /*1b070*/  @!P1 LDC.64 R6, c[0x0][0x418] ;  /* 0x00010600ff069b82 */ /* 0x008ee20000000a00 */
[----:B-1----:R-:W-:-:S05]  /*1b080*/  @P0 IMAD.HI.U32 R2, R9, R2, RZ ;  /* 0x0000000209020227 */ /* 0x002fca00078e00ff */
[----:B0-----:R-:W-:-:S04]  /*1b090*/  @P0 SHF.R.U32.HI R11, RZ, R3, R2 ;  /* 0x00000003ff0b0219 */ /* 0x001fc80000011602 */
[----:B------:R-:W-:Y:S01]  /*1b0a0*/  @!P1 SHF.R.S32.HI R3, RZ, 0x1f, R11 ;  /* 0x0000001fff039819 */ /* 0x000fe2000001140b */
[----:B--2---:R-:W-:-:S04]  /*1b0b0*/  @!P1 IMAD R2, R35, R4, RZ ;  /* 0x0000000423029224 */ /* 0x004fc800078e02ff */
[----:B------:R-:W-:Y:S02]  /*1b0c0*/  @!P1 IMAD R5, R32, R5, R2 ;  /* 0x0000000520059224 */ /* 0x000fe400078e0202 */
[----:B------:R-:W-:-:S04]  /*1b0d0*/  @!P1 IMAD.MOV.U32 R2, RZ, RZ, R11 ;  /* 0x000000ffff029224 */ /* 0x000fc800078e000b */
[----:B------:R-:W-:-:S04]  /*1b0e0*/  @!P1 IMAD.WIDE.U32 R2, R32, R4, R2 ;  /* 0x0000000420029225 */ /* 0x000fc800078e0002 */
[----:B------:R-:W-:Y:S01]  /*1b0f0*/  @!P1 IMAD.IADD R5, R5, 0x1, R3 ;  /* 0x0000000105059824 */ /* 0x000fe200078e0203 */
[C---:B---3--:R-:W-:Y:S01]  /*1b100*/  @!P1 LEA R6, P0, R2.reuse, R6, 0x2 ;  /* 0x0000000602069211 */ /* 0x048fe200078010ff */
[----:B------:R-:W-:Y:S02]  /*1b110*/  IMAD.MOV.U32 R4, RZ, RZ, RZ ;  /* 0x000000ffff047224 */ /* 0x000fe400078e00ff */
[----:B------:R-:W-:Y:S01]  /*1b120*/  IMAD.U32 R12, RZ, RZ, UR38 ;  /* 0x00000026ff0c7e24 */ /* 0x000fe2000f8e00ff */
[----:B------:R-:W-:Y:S02]  /*1b130*/  @!P1 LEA.HI.X R7, R2, R7, R5, 0x2, P0 ;  /* 0x0000000702079211 */ /* 0x000fe400000f1405 */
[----:B------:R-:W-:-:S03]  /*1b140*/  ISETP.NE.AND P0, PT, R25, 0x2, PT ;  /* 0x000000021900780c */ /* 0x000fc60003f05270 */
[----:B------:R0:W5:Y:S01]  /*1b150*/  @!P1 LDG.E R4, desc[UR42][R6.64] ;  /* 0x0000002a06049981 */ /* 0x000162000c1e1900 */
[----:B------:R-:W-:Y:S02]  /*1b160*/  ISETP.NE.AND P1, PT, R12, 0x3, PT ;  /* 0x000000030c00780c */ /* 0x000fe40003f25270 */
[----:B------:R-:W-:Y:S01]  /*1b170*/  SEL R2, RZ, 0x1, P0 ;  /* 0x00000001ff027807 */ /* 0x000fe20000000000 */
[----:B------:R-:W-:Y:S01]  /*1b180*/  IMAD.MOV R5, RZ, RZ, -R11 ;  /* 0x000000ffff057224 */ /* 0x000fe200078e0a0b */
[----:B------:R-:W-:Y:S05]  /*1b190*/  YIELD ;  /* 0x0000000000007946 */ /* 0x000fea0003800000 */
[----:B------:R-:W-:-:S02]  /*1b1a0*/  LOP3.LUT R27, R27, R2, RZ, 0x3c, !PT ;  /* 0x000000021b1b7212 */ /* 0x000fc400078e3cff */
[----:B------:R-:W-:Y:S01]  /*1b1b0*/  MOV R2, R10 ;  /* 0x0000000a00027202 */ /* 0x000fe20000000f00 */
[----:B------:R-:W-:Y:S01]  /*1b1c0*/  IMAD R5, R8, R5, R9 ;  /* 0x0000000508057224 */ /* 0x000fe200078e0209 */
[----:B------:R-:W-:Y:S01]  /*1b1d0*/  SEL R25, R25, RZ, P0 ;  /* 0x000000ff19197207 */ /* 0x000fe20000000000 */
[----:B------:R-:W-:Y:S01]  /*1b1e0*/  VIADD R10, R10, 0xffffffff ;  /* 0xffffffff0a0a7836 */ /* 0x000fe20000000000 */
[----:B------:R-:W-:Y:S01]  /*1b1f0*/  ISETP.GT.AND P2, PT, R2, RZ, PT ;  /* 0x000000ff0200720c */ /* 0x000fe20003f44270 */
[----:B0-----:R-:W-:-:S12]  /*1b200*/  @!P1 BRA `(.L_x_15266) ;  /* 0x0000000000049947 */ /* 0x001fd80003800000 */
[----:B------:R-:W-:Y:S01]  /*1b210*/  BPT.TRAP 0x1 ;  /* 0x000000040000795c */ /* 0x000fe20000300000 */
.L_x_15266:
[----:B------:R-:W-:Y:S01]  /*1b220*/  IMAD R6, R25, 0x8, R22 ;  /* 0x0000000819067824 */ /* 0x000fe200078e0216 */
[----:B------:R-:W-:Y:S01]  /*1b230*/  SHF.L.U32 R21, R27, 0x1f, RZ ;  /* 0x0000001f1b157819 */ /* 0x000fe200000006ff */
[----:B------:R-:W-:Y:S01]  /*1b240*/  BSSY B1, `(.L_x_15267) ;  /* 0x0000004000017945 */ /* 0x000fe20003800000 */
[----:B------:R-:W-:Y:S02]  /*1b250*/  SHF.R.S32.HI R17, RZ, 0x1f, R5 ;  /* 0x0000001fff117819 */ /* 0x000fe40000011405 */
[----:B------:R-:W0:Y:S02]  /*1b260*/  SYNCS.PHASECHK.TRANS64.TRYWAIT P0, [R6+URZ+0x32440], R21 ;  /* 0x03244015060075a7 */ /* 0x000e24000800017f */
[----:B0-----:R-:W-:Y:S05]  /*1b270*/  @!P0 BRA `(.L_x_15268) ;  /* 0x0000006000a08947 */ /* 0x001fea0003800000 */
.L_x_15456:
[----:B------:R-:W-:Y:S05]  /*1b280*/  BSYNC B1 ;  /* 0x0000000000017941 */ /* 0x000fea0003800000 */
.L_x_15267:
        /* <DEDUP_REMOVED lines=52> */
.L_x_15470:
        /* <DEDUP_REMOVED lines=8> */
.L_x_15270:
        /* <DEDUP_REMOVED lines=11> */
.L_x_15271:
[----:B------:R2:W-:Y:S01]  /*1b700*/  SYNCS.ARRIVE.TRANS64.A1T0 RZ, [R6+URZ+0x32430], RZ ;  /* 0x032430ff06ff79a7 */ /* 0x0005e2000810003f */
[----:B------:R-:W-:Y:S05]  /*1b710*/  @!P3 BRA `(.L_x_15272) ;  /* 0x000000000004b947 */ /* 0x000fea0003800000 */
[----:B------:R-:W-:Y:S01]  /*1b720*/  BPT.TRAP 0x1 ;  /* 0x000000040000795c */ /* 0x000fe20000300000 */
.L_x_15272:
[----:B------:R-:W3:Y:S01]  /*1b730*/  SYNCS.PHASECHK.TRANS64.TRYWAIT P0, [R6+URZ+0x32460], R21 ;  /* 0x03246015060075a7 */ /* 0x000ee2000800017f */
[----:B------:R-:W-:Y:S04]  /*1b740*/  BSSY B1, `(.L_x_15273) ;  /* 0x0000002000017945 */ /* 0x000fe80003800000 */
[----:B---3--:R-:W-:Y:S05]  /*1b750*/  @!P0 BRA `(.L_x_15274) ;  /* 0x0000006400208947 */ /* 0x008fea0003800000 */
.L_x_15471:
[----:B------:R-:W-:Y:S05]  /*1b760*/  BSYNC B1 ;  /* 0x0000000000017941 */ /* 0x000fea0003800000 */
.L_x_15273:
[----:B------:R-:W-:Y:S01]  /*1b770*/  ULDC.64 UR4, c[0x0][0x328] ;  /* 0x0000ca0000047ab9 */ /* 0x000fe20000000a00 */
[----:B------:R-:W-:Y:S01]  /*1b780*/  LOP3.LUT P5, RZ, R23, 0x1, RZ, 0xc0, !PT ;  /* 0x0000000117ff7812 */ /* 0x000fe200078ac0ff */
[----:B------:R-:W-:Y:S01]  /*1b790*/  IMAD R2, R17, UR4, RZ ;  /* 0x0000000411027c24 */ /* 0x000fe2000f8e02ff */
[----:B------:R-:W-:Y:S01]  /*1b7a0*/  LOP3.LUT P4, RZ, R23, 0x10, RZ, 0xc0, !PT ;  /* 0x0000001017ff7812 */ /* 0x000fe2000788c0ff */
[----:B-1----:R-:W-:Y:S01]  /*1b7b0*/  IMAD R8, R25, 0x6000, R33 ;  /* 0x0000600019087824 */ /* 0x002fe200078e0221 */
        /* <DEDUP_REMOVED lines=33> */
[----:B------:R-:W4:Y:S01]  /*1b9d0*/  SHFL.IDX PT, R14, R7, 0x2, 0x181f ;  /* 0x00581f00070e7f89 */ /* 0x000f2200000e0000 */
[----:B------:R-:W-:-:S05]  /*1b9e0*/  IADD3.X R5, RZ, R5, RZ, P0, !PT ;  /* 0x00000005ff057210 */ /* 0x000fca00007fe4ff */
[----:B------:R-:W-:Y:S04]  /*1b9f0*/  LDGSTS.E.BYPASS.LTC128B.128 [R8+0xc00], desc[UR42][R4.64], !P5 ;  /* 0x00c0000004087fae */ /* 0x000fe8000e901d6a */
[----:B------:R-:W-:Y:S04]  /*1ba00*/  LDGSTS.E.BYPASS.LTC128B.128 [R8+0x3c00], desc[UR42][R4.64+0x80], !P4 ;  /* 0x03c0008004087fae */ /* 0x000fe8000e101d6a */
[----:B------:R-:W-:Y:S04]  /*1ba10*/  LDGSTS.E.BYPASS.LTC128B.128 [R8+0x6c00], desc[UR42][R4.64+0x100], !P3 ;  /* 0x06c0010004087fae */ /* 0x000fe8000d901d6a */
[----:B------:R1:W-:Y:S01]  /*1ba20*/  LDGSTS.E.BYPASS.LTC128B.128 [R8+0x9c00], desc[UR42][R4.64+0x180], !P1 ;  /* 0x09c0018004087fae */ /* 0x0003e2000c901d6a */
[----:B----4-:R-:W-:-:S03]  /*1ba30*/  IADD3 R2, P0, R14, R0, RZ ;  /* 0x000000000e027210 */ /* 0x010fc60007f1e0ff */
[----:B------:R-:W4:Y:S02]  /*1ba40*/  SHFL.IDX PT, R14, R7, 0x3, 0x181f ;  /* 0x00781f00070e7f89 */ /* 0x000f2400000e0000 */
[----:B------:R-:W-:Y:S02]  /*1ba50*/  IMAD.X R3, RZ, RZ, R17, P0 ;  /* 0x000000ffff037224 */ /* 0x000fe400000e0611 */
[----:B-1----:R-:W1:Y:S04]  /*1ba60*/  SHFL.IDX PT, R5, R9, 0x3, 0x181f ;  /* 0x00781f0009057f89 */ /* 0x002e6800000e0000 */
[----:B------:R-:W-:Y:S04]  /*1ba70*/  SHFL.IDX PT, R17, R9, 0x4, 0x181f ;  /* 0x00981f0009117f89 */ /* 0x000fe800000e0000 */
        /* <DEDUP_REMOVED lines=19> */
.L_x_15485:
        /* <DEDUP_REMOVED lines=11> */
.L_x_15276:
        /* <DEDUP_REMOVED lines=11> */
.L_x_15277:
[----:B------:R0:W-:Y:S01]  /*1bd10*/  SYNCS.ARRIVE.TRANS64.A1T0 RZ, [R6+URZ+0x32450], RZ ;  /* 0x032450ff06ff79a7 */ /* 0x0001e2000810003f */
[----:B------:R-:W-:Y:S05]  /*1bd20*/  @P2 BRA `(.L_x_15278) ;  /* 0xfffffff000902947 */ /* 0x000fea000383ffff */
.L_x_15265:
[----:B------:R-:W-:Y:S05]  /*1bd30*/  BSYNC B0 ;  /* 0x0000000000007941 */ /* 0x000fea0003800000 */
.L_x_15264:
        /* <DEDUP_REMOVED lines=20> */
.L_x_15280:
[----:B------:R-:W-:Y:S05]  /*1be80*/  BSYNC B0 ;  /* 0x0000000000007941 */ /* 0x000fea0003800000 */
.L_x_15279:
[----:B------:R-:W-:Y:S02]  /*1be90*/  LOP3.LUT R27, R27, R0, RZ, 0x3c, !PT ;  /* 0x000000001b1b7212 */ /* 0x000fe400078e3cff */
[----:B------:R-:W-:-:S07]  /*1bea0*/  SEL R25, R25, RZ, P0 ;  /* 0x000000ff19197207 */ /* 0x000fce0000000000 */
.L_x_15233:
[----:B------:R-:W-:Y:S05]  /*1beb0*/  BSYNC B7 ;  /* 0x0000000000077941 */ /* 0x000fea0003800000 */
.L_x_15231:
        /* <DEDUP_REMOVED lines=11> */
.L_x_15281:
        /* <DEDUP_REMOVED lines=36> */
.L_x_15495:
[----:B------:R-:W-:Y:S02]  /*1c1b0*/  ULDC UR4, c[0x0][0xd38] ;  /* 0x00034e0000047ab9 */ /* 0x000fe40000000800 */
[----:B------:R-:W-:-:S04]  /*1c1c0*/  IMAD.U32 R7, RZ, RZ, UR4 ;  /* 0x00000004ff077e24 */ /* 0x000fc8000f8e00ff */
[----:B--2---:R-:W-:-:S05]  /*1c1d0*/  IMAD R14, R14, R7, RZ ;  /* 0x000000070e0e7224 */ /* 0x004fca00078e02ff */
[----:B------:R-:W-:-:S04]  /*1c1e0*/  IADD3 R9, R4, R14, RZ ;  /* 0x0000000e04097210 */ /* 0x000fc80007ffe0ff */
[----:B------:R-:W-:-:S13]  /*1c1f0*/  ISETP.GT.AND P6, PT, R9, R0, PT ;  /* 0x000000000900720c */ /* 0x000fda0003fc4270 */
[----:B------:R-:W-:Y:S05]  /*1c200*/  @P6 BRA `(.L_x_15284) ;  /* 0x00000000009c6947 */ /* 0x000fea0003800000 */
.L_x_15289:
        /* <DEDUP_REMOVED lines=14> */
.L_x_15287:
[----:B------:R-:W-:Y:S05]  /*1c2f0*/  BSYNC B0 ;  /* 0x0000000000007941 */ /* 0x000fea0003800000 */
.L_x_15286:
        /* <DEDUP_REMOVED lines=18> */
.L_x_15503:
[----:B------:R-:W-:Y:S02]  /*1c420*/  ULDC UR4, c[0x0][0xd38] ;  /* 0x00034e0000047ab9 */ /* 0x000fe40000000800 */
[----:B------:R-:W-:-:S05]  /*1c430*/  MOV R7, UR4 ;  /* 0x0000000400077c02 */ /* 0x000fca0008000f00 */
[----:B--2---:R-:W-:-:S04]  /*1c440*/  IMAD R14, R14, R7, RZ ;  /* 0x000000070e0e7224 */ /* 0x004fc800078e02ff */
[----:B------:R-:W-:-:S05]  /*1c450*/  IMAD.IADD R9, R14, 0x1, R9 ;  /* 0x000000010e097824 */ /* 0x000fca00078e0209 */
[----:B------:R-:W-:-:S13]  /*1c460*/  ISETP.GT.AND P6, PT, R9, R0, PT ;  /* 0x000000000900720c */ /* 0x000fda0003fc4270 */
[----:B------:R-:W-:Y:S05]  /*1c470*/  @!P6 BRA `(.L_x_15289) ;  /* 0xfffffffc0064e947 */ /* 0x000fea000383ffff */
.L_x_15284:
        /* <DEDUP_REMOVED lines=8> */
.L_x_15507:
[----:B------:R-:W-:Y:S01]  /*1c500*/  ISETP.NE.AND P0, PT, R3, RZ, PT ;  /* 0x000000ff0300720c */ /* 0x000fe20003f05270 */
[----:B------:R-:W-:-:S12]  /*1c510*/  IMAD.MOV.U32 R14, RZ, RZ, RZ ;  /* 0x000000ffff0e7224 */ /* 0x000fd800078e00ff */
[----:B------:R-:W-:Y:S05]  /*1c520*/  @!P0 BRA `(.L_x_15291) ;  /* 0x0000000000108947 */ /* 0x000fea0003800000 */
[----:B------:R-:W-:Y:S01]  /*1c530*/  UMOV UR4, 0xffffffff ;  /* 0xffffffff00047882 */ /* 0x000fe20000000000 */
[----:B------:R-:W-:Y:S02]  /*1c540*/  VIADD R12, R4, 0xffffffff ;  /* 0xffffffff040c7836 */ /* 0x000fe40000000000 */
[----:B------:R-:W-:Y:S05]  /*1c550*/  BRA.DIV UR4, `(.L_x_15292) ;  /* 0x0000006604a47947 */ /* 0x000fea000b800000 */
[----:B------:R4:W0:Y:S02]  /*1c560*/  SHFL.IDX PT, R14, R2, R12, 0x1f ;  /* 0x00001f0c020e7589 */ /* 0x00082400000e0000 */
.L_x_15291:
        /* <DEDUP_REMOVED lines=66> */
.L_x_15285:
[----:B------:R-:W-:Y:S01]  /*1c990*/  UMOV UR4, URZ ;  /* 0x0000003f00047c82 */ /* 0x000fe20008000000 */
[----:B------:R-:W-:Y:S01]  /*1c9a0*/  UMOV UR5, URZ ;  /* 0x0000003f00057c82 */ /* 0x000fe20008000000 */
[----:B------:R-:W-:Y:S01]  /*1c9b0*/  ULDC UR6, c[0x0][0xd3c] ;  /* 0x00034f0000067ab9 */ /* 0x000fe20000000800 */
[----:B------:R-:W-:Y:S02]  /*1c9c0*/  IMAD.MOV.U32 R16, RZ, RZ, R0 ;  /* 0x000000ffff107224 */ /* 0x000fe400078e0000 */
[----:B------:R-:W-:Y:S02]  /*1c9d0*/  IMAD.U32 R17, RZ, RZ, UR4 ;  /* 0x00000004ff117e24 */ /* 0x000fe4000f8e00ff */
[----:B------:R-:W-:Y:S02]  /*1c9e0*/  IMAD.U32 R18, RZ, RZ, UR5 ;  /* 0x00000005ff127e24 */ /* 0x000fe4000f8e00ff */
[----:B------:R-:W-:-:S07]  /*1c9f0*/  IMAD.U32 R19, RZ, RZ, UR6 ;  /* 0x00000006ff137e24 */ /* 0x000fce000f8e00ff */
.L_x_15293:
        /* <DEDUP_REMOVED lines=10> */
.L_x_15282:
[----:B------:R-:W-:Y:S02]  /*1caa0*/  ULDC UR4, c[0x0][0xd3c] ;  /* 0x00034f0000047ab9 */ /* 0x000fe40000000800 */
[----:B0-----:R-:W-:-:S13]  /*1cab0*/  ISETP.GE.AND P0, PT, R19, UR4, PT ;  /* 0x0000000413007c0c */ /* 0x001fda000bf06270 */
[----:B------:R-:W-:Y:S05]  /*1cac0*/  @!P0 BRA `(.L_x_15294) ;  /* 0xffffff9800088947 */ /* 0x000fea000383ffff */
[----:B------:R-:W-:Y:S05]  /*1cad0*/  BSYNC B8 ;  /* 0x0000000000087941 */ /* 0x000fea0003800000 */
.L_x_15189:
        /* <DEDUP_REMOVED lines=12> */
.L_x_15510:
[----:B------:R-:W-:Y:S05]  /*1cba0*/  BSYNC B0 ;  /* 0x0000000000007941 */ /* 0x000fea0003800000 */
.L_x_15295:
[----:B------:R-:W-:-:S03]  /*1cbb0*/  UMOV UR4, 0xffffffff ;  /* 0xffffffff00047882 */ /* 0x000fc60000000000 */
[----:B------:R-:W-:Y:S05]  /*1cbc0*/  BRA.DIV UR4, `(.L_x_15297) ;  /* 0x0000006204407947 */ /* 0x000fea000b800000 */
[----:B0-----:R-:W0:Y:S02]  /*1cbd0*/  S2R R0, SR_TID.X ;  /* 0x0000000000007919 */ /* 0x001e240000002100 */
[----:B0-----:R-:W-:-:S04]  /*1cbe0*/  SHF.R.U32.HI R0, RZ, 0x5, R0 ;  /* 0x00000005ff007819 */ /* 0x001fc80000011600 */
[----:B------:R-:W-:-:S05]  /*1cbf0*/  LOP3.LUT R0, R0, 0x3, RZ, 0xc0, !PT ;  /* 0x0000000300007812 */ /* 0x000fca00078ec0ff */
[----:B------:R0:W1:Y:S02]  /*1cc00*/  SHFL.IDX PT, R14, R0, RZ, 0x1f ;  /* 0x00001fff000e7589 */ /* 0x00006400000e0000 */
.L_x_15513:
[----:B-1----:R-:W-:-:S13]  /*1cc10*/  ISETP.NE.AND P0, PT, R14, RZ, PT ;  /* 0x000000ff0e00720c */ /* 0x002fda0003f05270 */
[----:B------:R-:W-:Y:S05]  /*1cc20*/  @P0 BRA `(.L_x_15021) ;  /* 0x0000000000880947 */ /* 0x000fea0003800000 */
[----:B------:R-:W-:-:S03]  /*1cc30*/  UMOV UR4, 0xffffffff ;  /* 0xffffffff00047882 */ /* 0x000fc60000000000 */
[----:B------:R-:W-:Y:S05]  /*1cc40*/  BRA.DIV UR4, `(.L_x_15298) ;  /* 0x0000006204547947 */ /* 0x000fea000b800000 */
[----:B------:R-:W-:-:S13]  /*1cc50*/  ELECT P6, URZ, PT ;  /* 0x00000000003f782f */ /* 0x000fda00038c0000 */
.L_x_15516:
[----:B------:R-:W-:Y:S05]  /*1cc60*/  @!P6 BRA `(.L_x_15021) ;  /* 0x000000000078e947 */ /* 0x000fea0003800000 */
[----:B------:R-:W-:-:S06]  /*1cc70*/  ULOP3.LUT UR4, UR36, 0x2, URZ, 0xfc, !UPT ;  /* 0x0000000224047892 */ /* 0x000fcc000f8efc3f */
[----:B0-----:R-:W-:-:S05]  /*1cc80*/  IMAD.U32 R0, RZ, RZ, UR4 ;  /* 0x00000004ff007e24 */ /* 0x001fca000f8e00ff */
[----:B------:R-:W-:-:S13]  /*1cc90*/  ISETP.NE.AND P0, PT, R0, 0x3, PT ;  /* 0x000000030000780c */ /* 0x000fda0003f05270 */
[----:B------:R-:W-:Y:S05]  /*1cca0*/  @!P0 BRA `(.L_x_15299) ;  /* 0x0000000000048947 */ /* 0x000fea0003800000 */
[----:B------:R-:W-:Y:S01]  /*1ccb0*/  BPT.TRAP 0x1 ;  /* 0x000000040000795c */ /* 0x000fe20000300000 */
.L_x_15299:
[----:B------:R-:W-:Y:S01]  /*1ccc0*/  IMAD R3, R25, 0x8, R5 ;  /* 0x0000000819037824 */ /* 0x000fe200078e0205 */
[----:B------:R-:W-:Y:S02]  /*1ccd0*/  SHF.L.U32 R2, R27, 0x1f, RZ ;  /* 0x0000001f1b027819 */ /* 0x000fe400000006ff */
[----:B------:R-:W-:Y:S02]  /*1cce0*/  IADD3 R25, R25, 0x1, RZ ;  /* 0x0000000119197810 */ /* 0x000fe40007ffe0ff */
[----:B------:R-:W0:Y:S02]  /*1ccf0*/  SYNCS.PHASECHK.TRANS64.TRYWAIT P1, [R3+URZ+0x32440], R2 ;  /* 0x03244002030075a7 */ /* 0x000e24000802017f */
[----:B------:R-:W-:-:S04]  /*1cd00*/  ISETP.NE.AND P2, PT, R25, 0x2, PT ;  /* 0x000000021900780c */ /* 0x000fc80003f45270 */
[----:B------:R-:W-:Y:S01]  /*1cd10*/  SEL R0, RZ, 0x1, P2 ;  /* 0x00000001ff007807 */ /* 0x000fe20001000000 */
[----:B0-----:R-:W-:Y:S08]  /*1cd20*/  @!P1 BRA `(.L_x_15300) ;  /* 0x00000060003c9947 */ /* 0x001ff00003800000 */
.L_x_15517:
[----:B------:R-:W-:Y:S02]  /*1cd30*/  SEL R25, R25, RZ, P2 ;  /* 0x000000ff19197207 */ /* 0x000fe40001000000 */
[----:B------:R-:W-:Y:S01]  /*1cd40*/  LOP3.LUT R0, R27, R0, RZ, 0x3c, !PT ;  /* 0x000000001b007212 */ /* 0x000fe200078e3cff */
[----:B------:R-:W-:Y:S06]  /*1cd50*/  @!P0 BRA `(.L_x_15301) ;  /* 0x0000000000048947 */ /* 0x000fec0003800000 */
[----:B------:R-:W-:Y:S01]  /*1cd60*/  BPT.TRAP 0x1 ;  /* 0x000000040000795c */ /* 0x000fe20000300000 */
.L_x_15301:
[----:B------:R-:W-:Y:S01]  /*1cd70*/  IMAD R25, R25, 0x8, R5 ;  /* 0x0000000819197824 */ /* 0x000fe200078e0205 */
[----:B------:R-:W-:-:S04]  /*1cd80*/  SHF.L.U32 R0, R0, 0x1f, RZ ;  /* 0x0000001f00007819 */ /* 0x000fc800000006ff */
[----:B------:R-:W1:Y:S02]  /*1cd90*/  SYNCS.PHASECHK.TRANS64.TRYWAIT P1, [R25+URZ+0x32440], R0 ;  /* 0x03244000190075a7 */ /* 0x000e64000802017f */
[----:B-1----:R-:W-:Y:S05]  /*1cda0*/  @!P1 BRA `(.L_x_15302) ;  /* 0x0000006000309947 */ /* 0x002fea0003800000 */
.L_x_15518:
[----:B------:R-:W-:Y:S05]  /*1cdb0*/  @!P0 BRA `(.L_x_15303) ;  /* 0x0000000000048947 */ /* 0x000fea0003800000 */
[----:B------:R-:W-:Y:S01]  /*1cdc0*/  BPT.TRAP 0x1 ;  /* 0x000000040000795c */ /* 0x000fe20000300000 */
.L_x_15303:
[----:B------:R-:W5:Y:S02]  /*1cdd0*/  SYNCS.PHASECHK.TRANS64.TRYWAIT P1, [R3+URZ+0x32460], R2 ;  /* 0x03246002030075a7 */ /* 0x000f64000802017f */
[----:B-----5:R-:W-:Y:S05]  /*1cde0*/  @!P1 BRA `(.L_x_15304) ;  /* 0x0000006000349947 */ /* 0x020fea0003800000 */
.L_x_15519:
[----:B------:R-:W-:Y:S05]  /*1cdf0*/  @!P0 BRA `(.L_x_15305) ;  /* 0x0000000000048947 */ /* 0x000fea0003800000 */
[----:B------:R-:W-:Y:S01]  /*1ce00*/  BPT.TRAP 0x1 ;  /* 0x000000040000795c */ /* 0x000fe20000300000 */
.L_x_15305:
[----:B------:R0:W0:Y:S02]  /*1ce10*/  SYNCS.PHASECHK.TRANS64.TRYWAIT P0, [R25+URZ+0x32460], R0 ;  /* 0x03246000190075a7 */ /* 0x000024000800017f */
[----:B0-----:R-:W-:Y:S05]  /*1ce20*/  @!P0 NANOSLEEP.SYNCS 0x989680 ;  /* 0x009896800000895d */ /* 0x001fea0003900000 */
[----:B------:R-:W0:Y:S02]  /*1ce30*/  @!P0 SYNCS.PHASECHK.TRANS64 P0, [R25+URZ+0x32460], R0 ;  /* 0x03246000190085a7 */ /* 0x000e24000800007f */
[----:B0-----:R-:W-:Y:S05]  /*1ce40*/  @!P0 BRA `(.L_x_15305) ;  /* 0xfffffffc00f08947 */ /* 0x001fea000383ffff */
.L_x_15021:
[----:B------:R-:W-:Y:S05]  /*1ce50*/  BSYNC B9 ;  /* 0x0000000000097941 */ /* 0x000fea0003800000 */
.L_x_15018:
[----:B------:R-:W-:Y:S05]  /*1ce60*/  EXIT ;  /* 0x000000000000794d */ /* 0x000fea0003800000 */
.L_x_15039:
[----:B0-----:R0:W1:Y:S02]  /*1ce70*/  SYNCS.PHASECHK.TRANS64.TRYWAIT P5, [R86+URZ+0x32490], R101 ;  /* 0x03249065560075a7 */ /* 0x00106400080a017f */
[----:B-1----:R-:W-:Y:S05]  /*1ce80*/  @!P5 NANOSLEEP.SYNCS 0x989680 ;  /* 0x009896800000d95d */ /* 0x002fea0003900000 */
[----:B------:R-:W1:Y:S02]  /*1ce90*/  @!P5 SYNCS.PHASECHK.TRANS64 P5, [R86+URZ+0x32490], R101 ;  /* 0x032490655600d5a7 */ /* 0x000e6400080a007f */
[----:B-1----:R-:W-:Y:S05]  /*1cea0*/  @!P5 BRA `(.L_x_15039) ;  /* 0xfffffffc00f0d947 */ /* 0x002fea000383ffff */
[----:B------:R-:W-:Y:S05]  /*1ceb0*/  BRA `(.L_x_15306) ;  /* 0xfffffe5c00947947 */ /* 0x000fea000383ffff */
.L_x_15040:
        /* <DEDUP_REMOVED lines=8> */
.L_x_15308:
[----:B------:R-:W-:Y:S05]  /*1cf40*/  BSYNC B1 ;  /* 0x0000000000017941 */ /* 0x000fea0003800000 */
.L_x_15307:
        /* <DEDUP_REMOVED lines=8> */
.L_x_15309:
[----:B------:R-:W-:Y:S05]  /*1cfd0*/  BRA `(.L_x_15310) ;  /* 0xfffffe5c00607947 */ /* 0x000fea000383ffff */
.L_x_15049:
[----:B------:R-:W-:Y:S01]  /*1cfe0*/  BSSY B1, `(.L_x_15311) ;  /* 0x0000008000017945 */ /* 0x000fe20003800000 */
[----:B----4-:R-:W-:Y:S02]  /*1cff0*/  IMAD.MOV.U32 R13, RZ, RZ, R90 ;  /* 0x000000ffff0d7224 */ /* 0x010fe400078e005a */
[----:B------:R-:W-:Y:S02]  /*1d000*/  IMAD.MOV.U32 R12, RZ, RZ, 0x1 ;  /* 0x00000001ff0c7424 */ /* 0x000fe400078e00ff */
[----:B0-----:R-:W-:Y:S02]  /*1d010*/  IMAD.MOV.U32 R11, RZ, RZ, 0x1c1f ;  /* 0x00001c1fff0b7424 */ /* 0x001fe400078e00ff */
[----:B------:R-:W-:-:S07]  /*1d020*/  IMAD.MOV.U32 R15, RZ, RZ, -0x1 ;  /* 0xffffffffff0f7424 */ /* 0x000fce00078e00ff */
[----:B-123--:R-:W-:Y:S05]  /*1d030*/  WARPSYNC.COLLECTIVE R15, `(.L_x_15312) ;  /* 0x000000000f087348 */ /* 0x00efea0003c00000 */
[----:B---3--:R0:W3:Y:S02]  /*1d040*/  SHFL.IDX P6, R14, R13, R12, R11 ;  /* 0x0000000c0d0e7389 */ /* 0x0080e400000c000b */
[----:B0123--:R-:W-:Y:S01]  /*1d050*/  ENDCOLLECTIVE ;  /* 0x000000000000791b */ /* 0x00ffe20003800000 */
.L_x_15312:
[----:B------:R-:W-:Y:S05]  /*1d060*/  BSYNC B1 ;  /* 0x0000000000017941 */ /* 0x000fea0003800000 */
.L_x_15311:
        /* <DEDUP_REMOVED lines=8> */
.L_x_15313:
[----:B------:R-:W-:Y:S05]  /*1d0f0*/  BRA `(.L_x_15314) ;  /* 0xfffffe6000d07947 */ /* 0x000fea000383ffff */
.L_x_15059:
[----:B-1----:R1:W2:Y:S02]  /*1d100*/  SYNCS.PHASECHK.TRANS64.TRYWAIT P4, [R86+URZ+0x32490], R101 ;  /* 0x03249065560075a7 */ /* 0x0022a4000808017f */
[----:B--2---:R-:W-:Y:S05]  /*1d110*/  @!P4 NANOSLEEP.SYNCS 0x989680 ;  /* 0x009896800000c95d */ /* 0x004fea0003900000 */
[----:B------:R-:W2:Y:S02]  /*1d120*/  @!P4 SYNCS.PHASECHK.TRANS64 P4, [R86+URZ+0x32490], R101 ;  /* 0x032490655600c5a7 */ /* 0x000ea4000808007f */
[----:B--2---:R-:W-:Y:S05]  /*1d130*/  @!P4 BRA `(.L_x_15059) ;  /* 0xfffffffc00f0c947 */ /* 0x004fea000383ffff */
[----:B------:R-:W-:Y:S05]  /*1d140*/  BRA `(.L_x_15315) ;  /* 0xfffffe6c00987947 */ /* 0x000fea000383ffff */
.L_x_15060:
        /* <DEDUP_REMOVED lines=8> */
.L_x_15317:
[----:B------:R-:W-:Y:S05]  /*1d1d0*/  BSYNC B1 ;  /* 0x0000000000017941 */ /* 0x000fea0003800000 */
.L_x_15316:
        /* <DEDUP_REMOVED lines=8> */
.L_x_15318:
[----:B------:R-:W-:Y:S05]  /*1d260*/  BRA `(.L_x_15319) ;  /* 0xfffffe6c00687947 */ /* 0x000fea000383ffff */
.L_x_15065:
        /* <DEDUP_REMOVED lines=8> */
.L_x_15321:
[----:B------:R-:W-:Y:S05]  /*1d2f0*/  BSYNC B1 ;  /* 0x0000000000017941 */ /* 0x000fea0003800000 */
.L_x_15320:
        /* <DEDUP_REMOVED lines=8> */
.L_x_15322:
[----:B------:R-:W-:Y:S01]  /*1d380*/  IMAD.MOV.U32 R32, RZ, RZ, R14 ;  /* 0x000000ffff207224 */ /* 0x000fe200078e000e */
[----:B------:R-:W-:Y:S06]  /*1d390*/  BRA `(.L_x_15323) ;  /* 0xfffffe74000c7947 */ /* 0x000fec000383ffff */
.L_x_15070:
[----:B0-----:R0:W1:Y:S02]  /*1d3a0*/  SYNCS.PHASECHK.TRANS64.TRYWAIT P2, [R86+URZ+0x32490], R101 ;  /* 0x03249065560075a7 */ /* 0x001064000804017f */
[----:B-1----:R-:W-:Y:S05]  /*1d3b0*/  @!P2 NANOSLEEP.SYNCS 0x989680 ;  /* 0x009896800000a95d */ /* 0x002fea0003900000 */
[----:B------:R-:W1:Y:S02]  /*1d3c0*/  @!P2 SYNCS.PHASECHK.TRANS64 P2, [R86+URZ+0x32490], R101 ;  /* 0x032490655600a5a7 */ /* 0x000e64000804007f */
[----:B-1----:R-:W-:Y:S05]  /*1d3d0*/  @!P2 BRA `(.L_x_15070) ;  /* 0xfffffffc00f0a947 */ /* 0x002fea000383ffff */
[----:B------:R-:W-:Y:S05]  /*1d3e0*/  BRA `(.L_x_15324) ;  /* 0xfffffe7c00087947 */ /* 0x000fea000383ffff */
.L_x_15071:
        /* <DEDUP_REMOVED lines=8> */
.L_x_15326:
[----:B------:R-:W-:Y:S05]  /*1d470*/  BSYNC B1 ;  /* 0x0000000000017941 */ /* 0x000fea0003800000 */
.L_x_15325:
        /* <DEDUP_REMOVED lines=8> */
.L_x_15327:
[----:B------:R-:W-:Y:S05]  /*1d500*/  BRA `(.L_x_15328) ;  /* 0xfffffe7c00307947 */ /* 0x000fea000383ffff */
.L_x_15074:
[----:B------:R-:W-:Y:S01]  /*1d510*/  BSSY B1, `(.L_x_15329) ;  /* 0x0000008000017945 */ /* 0x000fe20003800000 */
[----:B------:R-:W-:Y:S02]  /*1d520*/  IMAD.MOV.U32 R13, RZ, RZ, R33 ;  /* 0x000000ffff0d7224 */ /* 0x000fe400078e0021 */
[----:B------:R-:W-:Y:S02]  /*1d530*/  IMAD.MOV.U32 R12, RZ, RZ, 0x1 ;  /* 0x00000001ff0c7424 */ /* 0x000fe400078e00ff */
[----:B----4-:R-:W-:Y:S02]  /*1d540*/  IMAD.MOV.U32 R11, RZ, RZ, 0x1c1f ;  /* 0x00001c1fff0b7424 */ /* 0x010fe400078e00ff */
[----:B------:R-:W-:-:S07]  /*1d550*/  IMAD.MOV.U32 R15, RZ, RZ, -0x1 ;  /* 0xffffffffff0f7424 */ /* 0x000fce00078e00ff */
[----:B0123--:R-:W-:Y:S05]  /*1d560*/  WARPSYNC.COLLECTIVE R15, `(.L_x_15330) ;  /* 0x000000000f087348 */ /* 0x00ffea0003c00000 */
[----:B---3--:R3:W4:Y:S02]  /*1d570*/  SHFL.IDX P6, R14, R13, R12, R11 ;  /* 0x0000000c0d0e7389 */ /* 0x00872400000c000b */
[----:B01234-:R-:W-:Y:S01]  /*1d580*/  ENDCOLLECTIVE ;  /* 0x000000000000791b */ /* 0x01ffe20003800000 */
.L_x_15330:
[----:B------:R-:W-:Y:S05]  /*1d590*/  BSYNC B1 ;  /* 0x0000000000017941 */ /* 0x000fea0003800000 */
.L_x_15329:
        /* <DEDUP_REMOVED lines=8> */
.L_x_15331:
[----:B------:R-:W-:Y:S05]  /*1d620*/  BRA `(.L_x_15332) ;  /* 0xfffffe7c00307947 */ /* 0x000fea000383ffff */
.L_x_15078:
[----:B---3--:R3:W4:Y:S02]  /*1d630*/  SYNCS.PHASECHK.TRANS64.TRYWAIT P3, [R86+URZ+0x324b0], R101 ;  /* 0x0324b065560075a7 */ /* 0x008724000806017f */
[----:B----4-:R-:W-:Y:S05]  /*1d640*/  @!P3 NANOSLEEP.SYNCS 0x989680 ;  /* 0x009896800000b95d */ /* 0x010fea0003900000 */
[----:B------:R-:W4:Y:S02]  /*1d650*/  @!P3 SYNCS.PHASECHK.TRANS64 P3, [R86+URZ+0x324b0], R101 ;  /* 0x0324b0655600b5a7 */ /* 0x000f24000806007f */
[----:B----4-:R-:W-:Y:S05]  /*1d660*/  @!P3 BRA `(.L_x_15078) ;  /* 0xfffffffc00f0b947 */ /* 0x010fea000383ffff */
[----:B------:R-:W-:Y:S05]  /*1d670*/  BRA `(.L_x_15333) ;  /* 0xfffffe7c00a87947 */ /* 0x000fea000383ffff */
.L_x_15086:
[----:B------:R-:W-:Y:S01]  /*1d680*/  BSSY B0, `(.L_x_15334) ;  /* 0x0000007000007945 */ /* 0x000fe20003800000 */
[----:B------:R-:W-:Y:S02]  /*1d690*/  IMAD.MOV.U32 R12, RZ, RZ, RZ ;  /* 0x000000ffff0c7224 */ /* 0x000fe400078e00ff */
[----:B------:R-:W-:Y:S02]  /*1d6a0*/  IMAD.MOV.U32 R11, RZ, RZ, 0x1f ;  /* 0x0000001fff0b7424 */ /* 0x000fe400078e00ff */
[----:B------:R-:W-:-:S07]  /*1d6b0*/  IMAD.MOV.U32 R15, RZ, RZ, -0x1 ;  /* 0xffffffffff0f7424 */ /* 0x000fce00078e00ff */
[----:B------:R-:W-:Y:S05]  /*1d6c0*/  WARPSYNC.COLLECTIVE R15, `(.L_x_15335) ;  /* 0x000000000f087348 */ /* 0x000fea0003c00000 */
[----:B------:R0:W1:Y:S02]  /*1d6d0*/  SHFL.IDX P6, R14, R13, R12, R11 ;  /* 0x0000000c0d0e7389 */ /* 0x00006400000c000b */
[----:B01----:R-:W-:Y:S01]  /*1d6e0*/  ENDCOLLECTIVE ;  /* 0x000000000000791b */ /* 0x003fe20003800000 */
.L_x_15335:
[----:B------:R-:W-:Y:S05]  /*1d6f0*/  BSYNC B0 ;  /* 0x0000000000007941 */ /* 0x000fea0003800000 */
.L_x_15334:
[----:B------:R-:W-:Y:S05]  /*1d700*/  BRA `(.L_x_15336) ;  /* 0xfffffe8c00507947 */ /* 0x000fea000383ffff */
.L_x_15098:
[----:B------:R-:W-:Y:S01]  /*1d710*/  BSSY B1, `(.L_x_15337) ;  /* 0x0000008000017945 */ /* 0x000fe20003800000 */
[----:B0-----:R-:W-:Y:S01]  /*1d720*/  IMAD.MOV.U32 R13, RZ, RZ, R6 ;  /* 0x000000ffff0d7224 */ /* 0x001fe200078e0006 */
[----:B------:R-:W-:Y:S01]  /*1d730*/  MOV R15, 0xffffffff ;  /* 0xffffffff000f7802 */ /* 0x000fe20000000f00 */
[----:B------:R-:W-:Y:S02]  /*1d740*/  IMAD.MOV.U32 R12, RZ, RZ, RZ ;  /* 0x000000ffff0c7224 */ /* 0x000fe400078e00ff */
[----:B------:R-:W-:-:S07]  /*1d750*/  IMAD.MOV.U32 R11, RZ, RZ, 0x1c1f ;  /* 0x00001c1fff0b7424 */ /* 0x000fce00078e00ff */
[----:B------:R-:W-:Y:S05]  /*1d760*/  WARPSYNC.COLLECTIVE R15, `(.L_x_15338) ;  /* 0x000000000f087348 */ /* 0x000fea0003c00000 */
[----:B------:R0:W1:Y:S02]  /*1d770*/  SHFL.IDX P6, R14, R13, R12, R11 ;  /* 0x0000000c0d0e7389 */ /* 0x00006400000c000b */
[----:B01----:R-:W-:Y:S01]  /*1d780*/  ENDCOLLECTIVE ;  /* 0x000000000000791b */ /* 0x003fe20003800000 */
.L_x_15338:
[----:B------:R-:W-:Y:S05]  /*1d790*/  BSYNC B1 ;  /* 0x0000000000017941 */ /* 0x000fea0003800000 */
.L_x_15337:
        /* <DEDUP_REMOVED lines=8> */
.L_x_15339:
[----:B------:R-:W-:Y:S02]  /*1d820*/  IMAD.MOV.U32 R13, RZ, RZ, R8 ;  /* 0x000000ffff0d7224 */ /* 0x000fe400078e0008 */
[----:B------:R-:W-:-:S07]  /*1d830*/  IMAD.MOV.U32 R0, RZ, RZ, R14 ;  /* 0x000000ffff007224 */ /* 0x000fce00078e000e */
[----:B------:R-:W-:Y:S05]  /*1d840*/  WARPSYNC.COLLECTIVE R15, `(.L_x_15340) ;  /* 0x000000000f087348 */ /* 0x000fea0003c00000 */
[----:B------:R0:W1:Y:S02]  /*1d850*/  SHFL.IDX P6, R14, R13, R12, R11 ;  /* 0x0000000c0d0e7389 */ /* 0x00006400000c000b */
[----:B01----:R-:W-:Y:S01]  /*1d860*/  ENDCOLLECTIVE ;  /* 0x000000000000791b */ /* 0x003fe20003800000 */
.L_x_15340:
[----:B------:R-:W-:Y:S01]  /*1d870*/  MOV R13, R7 ;  /* 0x00000007000d7202 */ /* 0x000fe20000000f00 */
[----:B------:R-:W-:-:S07]  /*1d880*/  IMAD.MOV.U32 R5, RZ, RZ, R14 ;  /* 0x000000ffff057224 */ /* 0x000fce00078e000e */
[----:B------:R-:W-:Y:S05]  /*1d890*/  WARPSYNC.COLLECTIVE R15, `(.L_x_15341) ;  /* 0x000000000f087348 */ /* 0x000fea0003c00000 */
[----:B------:R0:W1:Y:S02]  /*1d8a0*/  SHFL.IDX P6, R14, R13, R12, R11 ;  /* 0x0000000c0d0e7389 */ /* 0x00006400000c000b */
[----:B01----:R-:W-:Y:S01]  /*1d8b0*/  ENDCOLLECTIVE ;  /* 0x000000000000791b */ /* 0x003fe20003800000 */
.L_x_15341:
[----:B------:R-:W-:Y:S05]  /*1d8c0*/  BRA `(.L_x_15342) ;  /* 0xfffffe9000e47947 */ /* 0x000fea000383ffff */
.L_x_15101:
[----:B------:R-:W-:Y:S01]  /*1d8d0*/  BSSY B1, `(.L_x_15343) ;  /* 0x0000008000017945 */ /* 0x000fe20003800000 */
[----:B------:R-:W-:Y:S02]  /*1d8e0*/  IMAD.MOV.U32 R13, RZ, RZ, R6 ;  /* 0x000000ffff0d7224 */ /* 0x000fe400078e0006 */
[----:B------:R-:W-:Y:S02]  /*1d8f0*/  IMAD.MOV.U32 R12, RZ, RZ, 0x1 ;  /* 0x00000001ff0c7424 */ /* 0x000fe400078e00ff */
[----:B------:R-:W-:Y:S02]  /*1d900*/  IMAD.MOV.U32 R11, RZ, RZ, 0x1c1f ;  /* 0x00001c1fff0b7424 */ /* 0x000fe400078e00ff */
[----:B------:R-:W-:-:S07]  /*1d910*/  IMAD.MOV.U32 R15, RZ, RZ, -0x1 ;  /* 0xffffffffff0f7424 */ /* 0x000fce00078e00ff */
[----:B-1----:R-:W-:Y:S05]  /*1d920*/  WARPSYNC.COLLECTIVE R15, `(.L_x_15344) ;  /* 0x000000000f087348 */ /* 0x002fea0003c00000 */
[----:B------:R0:W2:Y:S02]  /*1d930*/  SHFL.IDX P6, R14, R13, R12, R11 ;  /* 0x0000000c0d0e7389 */ /* 0x0000a400000c000b */
[----:B012---:R-:W-:Y:S01]  /*1d940*/  ENDCOLLECTIVE ;  /* 0x000000000000791b */ /* 0x007fe20003800000 */
.L_x_15344:
[----:B------:R-:W-:Y:S05]  /*1d950*/  BSYNC B1 ;  /* 0x0000000000017941 */ /* 0x000fea0003800000 */
.L_x_15343:
        /* <DEDUP_REMOVED lines=8> */
.L_x_15345:
[----:B------:R-:W-:Y:S02]  /*1d9e0*/  IMAD.MOV.U32 R13, RZ, RZ, R8 ;  /* 0x000000ffff0d7224 */ /* 0x000fe400078e0008 */
[----:B------:R-:W-:-:S07]  /*1d9f0*/  IMAD.MOV.U32 R0, RZ, RZ, R14 ;  /* 0x000000ffff007224 */ /* 0x000fce00078e000e */
[----:B------:R-:W-:Y:S05]  /*1da00*/  WARPSYNC.COLLECTIVE R15, `(.L_x_15346) ;  /* 0x000000000f087348 */ /* 0x000fea0003c00000 */
[----:B------:R0:W1:Y:S02]  /*1da10*/  SHFL.IDX P6, R14, R13, R12, R11 ;  /* 0x0000000c0d0e7389 */ /* 0x00006400000c000b */
[----:B01----:R-:W-:Y:S01]  /*1da20*/  ENDCOLLECTIVE ;  /* 0x000000000000791b */ /* 0x003fe20003800000 */
.L_x_15346:
[----:B------:R-:W-:Y:S02]  /*1da30*/  IMAD.MOV.U32 R13, RZ, RZ, R7 ;  /* 0x000000ffff0d7224 */ /* 0x000fe400078e0007 */
[----:B------:R-:W-:-:S07]  /*1da40*/  IMAD.MOV.U32 R5, RZ, RZ, R14 ;  /* 0x000000ffff057224 */ /* 0x000fce00078e000e */
[----:B------:R-:W-:Y:S05]  /*1da50*/  WARPSYNC.COLLECTIVE R15, `(.L_x_15347) ;  /* 0x000000000f087348 */ /* 0x000fea0003c00000 */
[----:B------:R0:W1:Y:S02]  /*1da60*/  SHFL.IDX P6, R14, R13, R12, R11 ;  /* 0x0000000c0d0e7389 */ /* 0x00006400000c000b */
[----:B01----:R-:W-:Y:S01]  /*1da70*/  ENDCOLLECTIVE ;  /* 0x000000000000791b */ /* 0x003fe20003800000 */
.L_x_15347:
[----:B------:R-:W-:Y:S05]  /*1da80*/  BRA `(.L_x_15348) ;  /* 0xfffffe94003c7947 */ /* 0x000fea000383ffff */
.L_x_15105:
[----:B0-----:R0:W1:Y:S02]  /*1da90*/  SYNCS.PHASECHK.TRANS64.TRYWAIT P0, [R22+URZ+0x32400], R11 ;  /* 0x0324000b160075a7 */ /* 0x001064000800017f */
[----:B-1----:R-:W-:Y:S05]  /*1daa0*/  @!P0 NANOSLEEP.SYNCS 0x989680 ;  /* 0x009896800000895d */ /* 0x002fea0003900000 */
[----:B------:R-:W1:Y:S02]  /*1dab0*/  @!P0 SYNCS.PHASECHK.TRANS64 P0, [R22+URZ+0x32400], R11 ;  /* 0x0324000b160085a7 */ /* 0x000e64000800007f */
[----:B-1----:R-:W-:Y:S05]  /*1dac0*/  @!P0 BRA `(.L_x_15105) ;  /* 0xfffffffc00f08947 */ /* 0x002fea000383ffff */
[----:B------:R-:W-:Y:S05]  /*1dad0*/  BRA `(.L_x_15349) ;  /* 0xfffffe9800407947 */ /* 0x000fea000383ffff */
.L_x_15113:
[----:B------:R-:W1:Y:S01]  /*1dae0*/  LDC R31, c[0x0][0x3f4] ;  /* 0x0000fd00ff1f7b82 */ /* 0x000e620000000800 */
[----:B------:R-:W-:Y:S01]  /*1daf0*/  BSSY B1, `(.L_x_15350) ;  /* 0x0000008000017945 */ /* 0x000fe20003800000 */
[----:B0-----:R-:W-:Y:S02]  /*1db00*/  IMAD.MOV.U32 R13, RZ, RZ, R20 ;  /* 0x000000ffff0d7224 */ /* 0x001fe400078e0014 */
[----:B------:R-:W-:Y:S02]  /*1db10*/  IMAD.MOV.U32 R12, RZ, RZ, RZ ;  /* 0x000000ffff0c7224 */ /* 0x000fe400078e00ff */
[----:B------:R-:W-:Y:S02]  /*1db20*/  IMAD.MOV.U32 R11, RZ, RZ, 0x1c1f ;  /* 0x00001c1fff0b7424 */ /* 0x000fe400078e00ff */
[----:B------:R-:W-:-:S07]  /*1db30*/  IMAD.MOV.U32 R15, RZ, RZ, -0x1 ;  /* 0xffffffffff0f7424 */ /* 0x000fce00078e00ff */
[----:B-1----:R-:W-:Y:S05]  /*1db40*/  WARPSYNC.COLLECTIVE R15, `(.L_x_15351) ;  /* 0x000000000f087348 */ /* 0x002fea0003c00000 */
[----:B------:R0:W2:Y:S02]  /*1db50*/  SHFL.IDX P6, R14, R13, R12, R11 ;  /* 0x0000000c0d0e7389 */ /* 0x0000a400000c000b */
[----:B012---:R-:W-:Y:S01]  /*1db60*/  ENDCOLLECTIVE ;  /* 0x000000000000791b */ /* 0x007fe20003800000 */
.L_x_15351:
[----:B------:R-:W-:Y:S05]  /*1db70*/  BSYNC B1 ;  /* 0x0000000000017941 */ /* 0x000fea0003800000 */
.L_x_15350:
[----:B------:R-:W-:Y:S01]  /*1db80*/  IMAD.MOV.U32 R13, RZ, RZ, R10 ;  /* 0x000000ffff0d7224 */ /* 0x000fe200078e000a */
[----:B------:R-:W-:Y:S01]  /*1db90*/  MOV R0, R14 ;  /* 0x0000000e00007202 */ /* 0x000fe20000000f00 */
[----:B------:R-:W-:Y:S01]  /*1dba0*/  IMAD.MOV.U32 R12, RZ, RZ, RZ ;  /* 0x000000ffff0c7224 */ /* 0x000fe200078e00ff */
[----:B------:R-:W-:Y:S01]  /*1dbb0*/  ISETP.GE.AND P0, PT, R16, R31, PT ;  /* 0x0000001f1000720c */ /* 0x000fe20003f06270 */
[----:B------:R-:W-:Y:S02]  /*1dbc0*/  IMAD.MOV.U32 R11, RZ, RZ, 0x1c1f ;  /* 0x00001c1fff0b7424 */ /* 0x000fe400078e00ff */
[----:B------:R-:W-:Y:S02]  /*1dbd0*/  IMAD.MOV.U32 R15, RZ, RZ, -0x1 ;  /* 0xffffffffff0f7424 */ /* 0x000fe400078e00ff */
[----:B------:R-:W-:-:S08]  /*1dbe0*/  IMAD R30, R219, R30, RZ ;  /* 0x0000001edb1e7224 */ /* 0x000fd000078e02ff */
[----:B------:R-:W-:Y:S05]  /*1dbf0*/  WARPSYNC.COLLECTIVE R15, `(.L_x_15352) ;  /* 0x000000000f087348 */ /* 0x000fea0003c00000 */
[----:B------:R0:W1:Y:S02]  /*1dc00*/  SHFL.IDX P6, R14, R13, R12, R11 ;  /* 0x0000000c0d0e7389 */ /* 0x00006400000c000b */
[----:B01----:R-:W-:Y:S01]  /*1dc10*/  ENDCOLLECTIVE ;  /* 0x000000000000791b */ /* 0x003fe20003800000 */
.L_x_15352:
[----:B------:R-:W-:Y:S01]  /*1dc20*/  ISETP.GE.OR P1, PT, R35, R30, P0 ;  /* 0x0000001e2300720c */ /* 0x000fe20000726670 */
[----:B------:R-:W-:-:S12]  /*1dc30*/  IMAD.MOV.U32 R13, RZ, RZ, R29 ;  /* 0x000000ffff0d7224 */ /* 0x000fd800078e001d */
[C---:B------:R-:W-:Y:S02]  /*1dc40*/  @!P1 SHF.L.U32 R9, R16.reuse, 0x1, RZ ;  /* 0x0000000110099819 */ /* 0x040fe400000006ff */
[----:B------:R-:W-:Y:S01]  /*1dc50*/  @!P1 SHF.L.U64.HI R21, R16, 0x1, R17 ;  /* 0x0000000110159819 */ /* 0x000fe20000010211 */
[----:B------:R-:W-:-:S07]  /*1dc60*/  IMAD.MOV.U32 R3, RZ, RZ, R14 ;  /* 0x000000ffff037224 */ /* 0x000fce00078e000e */
[----:B------:R-:W-:Y:S05]  /*1dc70*/  WARPSYNC.COLLECTIVE R15, `(.L_x_15353) ;  /* 0x000000000f087348 */ /* 0x000fea0003c00000 */
[----:B------:R0:W1:Y:S02]  /*1dc80*/  SHFL.IDX P6, R14, R13, R12, R11 ;  /* 0x0000000c0d0e7389 */ /* 0x00006400000c000b */
[----:B01----:R-:W-:Y:S01]  /*1dc90*/  ENDCOLLECTIVE ;  /* 0x000000000000791b */ /* 0x003fe20003800000 */
.L_x_15353:
[----:B------:R-:W-:-:S05]  /*1dca0*/  @!P1 IADD3 R4, P2, R3, R9, RZ ;  /* 0x0000000903049210 */ /* 0x000fca0007f5e0ff */
[----:B------:R-:W-:-:S06]  /*1dcb0*/  @!P1 IMAD.X R5, R0, 0x1, R21, P2 ;  /* 0x0000000100059824 */ /* 0x000fcc00010e0615 */
[----:B------:R-:W5:Y:S01]  /*1dcc0*/  @!P1 LD.E.128 R4, desc[UR42][R4.64] ;  /* 0x0000002a04049980 */ /* 0x000f62000c101d00 */
[----:B------:R-:W-:Y:S02]  /*1dcd0*/  IMAD.MOV.U32 R13, RZ, RZ, R28 ;  /* 0x000000ffff0d7224 */ /* 0x000fe400078e001c */
[----:B------:R-:W-:-:S07]  /*1dce0*/  IMAD.MOV.U32 R8, RZ, RZ, R14 ;  /* 0x000000ffff087224 */ /* 0x000fce00078e000e */
[----:B-----5:R-:W-:Y:S05]  /*1dcf0*/  WARPSYNC.COLLECTIVE R15, `(.L_x_15354) ;  /* 0x000000000f087348 */ /* 0x020fea0003c00000 */
[----:B------:R0:W1:Y:S02]  /*1dd00*/  SHFL.IDX P6, R14, R13, R12, R11 ;  /* 0x0000000c0d0e7389 */ /* 0x00006400000c000b */
[----:B01---5:R-:W-:Y:S01]  /*1dd10*/  ENDCOLLECTIVE ;  /* 0x000000000000791b */ /* 0x023fe20003800000 */
.L_x_15354:
[----:B------:R-:W-:-:S05]  /*1dd20*/  @!P1 IADD3 R14, P2, R14, R9, RZ ;  /* 0x000000090e0e9210 */ /* 0x000fca0007f5e0ff */
[----:B------:R-:W-:-:S04]  /*1dd30*/  @!P1 IMAD.X R3, R8, 0x1, R21, P2 ;  /* 0x0000000108039824 */ /* 0x000fc800010e0615 */
[----:B------:R-:W-:-:S05]  /*1dd40*/  @!P1 IMAD.MOV.U32 R15, RZ, RZ, R3 ;  /* 0x000000ffff0f9224 */ /* 0x000fca00078e0003 */
[----:B------:R0:W5:Y:S01]  /*1dd50*/  @!P1 LD.E.128 R24, desc[UR42][R14.64] ;  /* 0x0000002a0e189980 */ /* 0x000162000c101d00 */
[----:B------:R-:W-:Y:S02]  /*1dd60*/  IMAD.MOV.U32 R13, RZ, RZ, R20 ;  /* 0x000000ffff0d7224 */ /* 0x000fe400078e0014 */
[----:B------:R-:W-:Y:S02]  /*1dd70*/  IMAD.MOV.U32 R12, RZ, RZ, 0x1 ;  /* 0x00000001ff0c7424 */ /* 0x000fe400078e00ff */
[----:B0-----:R-:W-:-:S07]  /*1dd80*/  IMAD.MOV.U32 R15, RZ, RZ, -0x1 ;  /* 0xffffffffff0f7424 */ /* 0x001fce00078e00ff */
[----:B-----5:R-:W-:Y:S05]  /*1dd90*/  WARPSYNC.COLLECTIVE R15, `(.L_x_15355) ;  /* 0x000000000f087348 */ /* 0x020fea0003c00000 */
[----:B------:R0:W1:Y:S02]  /*1dda0*/  SHFL.IDX P6, R14, R13, R12, R11 ;  /* 0x0000000c0d0e7389 */ /* 0x00006400000c000b */
[----:B01---5:R-:W-:Y:S01]  /*1ddb0*/  ENDCOLLECTIVE ;  /* 0x000000000000791b */ /* 0x023fe20003800000 */
.L_x_15355:
[----:B------:R-:W-:Y:S01]  /*1ddc0*/  CS2R R38, SRZ ;  /* 0x0000000000267805 */ /* 0x000fe2000001ff00 */
[----:B------:R-:W-:Y:S01]  /*1ddd0*/  IMAD.MOV.U32 R13, RZ, RZ, R10 ;  /* 0x000000ffff0d7224 */ /* 0x000fe200078e000a */
[----:B------:R-:W-:Y:S01]  /*1dde0*/  CS2R R36, SRZ ;  /* 0x0000000000247805 */ /* 0x000fe2000001ff00 */
[----:B------:R-:W-:-:S04]  /*1ddf0*/  @!P1 IMAD.MOV.U32 R38, RZ, RZ, R4 ;  /* 0x000000ffff269224 */ /* 0x000fc800078e0004 */
[----:B------:R-:W-:-:S05]  /*1de00*/  IMAD.MOV.U32 R0, RZ, RZ, R38 ;  /* 0x000000ffff007224 */ /* 0x000fca00078e0026 */
[----:B------:R-:W-:Y:S01]  /*1de10*/  PRMT R52, R52, 0x5410, R0 ;  /* 0x0000541034347816 */ /* 0x000fe20000000000 */
[----:B------:R-:W-:-:S07]  /*1de20*/  IMAD.MOV.U32 R0, RZ, RZ, R14 ;  /* 0x000000ffff007224 */ /* 0x000fce00078e000e */
[----:B------:R-:W-:Y:S05]  /*1de30*/  WARPSYNC.COLLECTIVE R15, `(.L_x_15356) ;  /* 0x000000000f087348 */ /* 0x000fea0003c00000 */
[----:B------:R0:W1:Y:S02]  /*1de40*/  SHFL.IDX P6, R14, R13, R12, R11 ;  /* 0x0000000c0d0e7389 */ /* 0x00006400000c000b */
[----:B01----:R-:W-:Y:S01]  /*1de50*/  ENDCOLLECTIVE ;  /* 0x000000000000791b */ /* 0x003fe20003800000 */
.L_x_15356:
[----:B------:R-:W-:-:S04]  /*1de60*/  @!P1 IMAD.MOV.U32 R39, RZ, RZ, R5 ;  /* 0x000000ffff279224 */ /* 0x000fc800078e0005 */
[----:B------:R-:W-:-:S05]  /*1de70*/  IMAD.MOV.U32 R3, RZ, RZ, R39 ;  /* 0x000000ffff037224 */ /* 0x000fca00078e0027 */
[----:B------:R-:W-:Y:S01]  /*1de80*/  PRMT R40, R3, 0x7610, R40 ;  /* 0x0000761003287816 */ /* 0x000fe20000000028 */
[----:B------:R-:W-:Y:S02]  /*1de90*/  IMAD.MOV.U32 R13, RZ, RZ, R29 ;  /* 0x000000ffff0d7224 */ /* 0x000fe400078e001d */
[----:B------:R-:W-:-:S07]  /*1dea0*/  IMAD.MOV.U32 R3, RZ, RZ, R14 ;  /* 0x000000ffff037224 */ /* 0x000fce00078e000e */
[----:B------:R-:W-:Y:S05]  /*1deb0*/  WARPSYNC.COLLECTIVE R15, `(.L_x_15357) ;  /* 0x000000000f087348 */ /* 0x000fea0003c00000 */
[----:B------:R0:W1:Y:S02]  /*1dec0*/  SHFL.IDX P6, R14, R13, R12, R11 ;  /* 0x0000000c0d0e7389 */ /* 0x00006400000c000b */
[----:B01----:R-:W-:Y:S01]  /*1ded0*/  ENDCOLLECTIVE ;  /* 0x000000000000791b */ /* 0x003fe20003800000 */
.L_x_15357:
[----:B------:R-:W-:Y:S01]  /*1dee0*/  @!P1 MOV R37, R7 ;  /* 0x0000000700259202 */ /* 0x000fe20000000f00 */
[----:B------:R-:W-:Y:S01]  /*1def0*/  @!P1 IMAD.MOV.U32 R36, RZ, RZ, R6 ;  /* 0x000000ffff249224 */ /* 0x000fe200078e0006 */
[----:B------:R-:W-:Y:S02]  /*1df00*/  CS2R R6, SRZ ;  /* 0x0000000000067805 */ /* 0x000fe4000001ff00 */
[----:B------:R-:W-:Y:S01]  /*1df10*/  CS2R R4, SRZ ;  /* 0x0000000000047805 */ /* 0x000fe2000001ff00 */
[----:B------:R-:W-:Y:S02]  /*1df20*/  IMAD.MOV.U32 R10, RZ, RZ, R36 ;  /* 0x000000ffff0a7224 */ /* 0x000fe400078e0024 */
[----:B------:R-:W-:Y:S02]  /*1df30*/  IMAD.MOV.U32 R21, RZ, RZ, R37 ;  /* 0x000000ffff157224 */ /* 0x000fe400078e0025 */
[----:B------:R-:W-:Y:S01]  /*1df40*/  @!P1 IMAD.MOV.U32 R6, RZ, RZ, R24 ;  /* 0x000000ffff069224 */ /* 0x000fe200078e0018 */
[----:B------:R-:W-:Y:S01]  /*1df50*/  MOV R13, R28 ;  /* 0x0000001c000d7202 */ /* 0x000fe20000000f00 */
[----:B------:R-:W-:-:S02]  /*1df60*/  @!P1 IMAD.MOV.U32 R7, RZ, RZ, R25 ;  /* 0x000000ffff079224 */ /* 0x000fc400078e0019 */
[----:B------:R-:W-:Y:S02]  /*1df70*/  @!P1 IMAD.MOV.U32 R4, RZ, RZ, R26 ;  /* 0x000000ffff049224 */ /* 0x000fe400078e001a */
[----:B------:R-:W-:Y:S01]  /*1df80*/  @!P1 IMAD.MOV.U32 R5, RZ, RZ, R27 ;  /* 0x000000ffff059224 */ /* 0x000fe200078e001b */
[----:B------:R-:W-:Y:S01]  /*1df90*/  PRMT R9, R10, 0x5410, R21 ;  /* 0x000054100a097816 */ /* 0x000fe20000000015 */
[----:B------:R-:W-:Y:S02]  /*1dfa0*/  IMAD.MOV.U32 R10, RZ, RZ, R6 ;  /* 0x000000ffff0a7224 */ /* 0x000fe400078e0006 */
[----:B------:R-:W-:-:S07]  /*1dfb0*/  IMAD.MOV.U32 R8, RZ, RZ, R14 ;  /* 0x000000ffff087224 */ /* 0x000fce00078e000e */
[----:B------:R-:W-:Y:S05]  /*1dfc0*/  WARPSYNC.COLLECTIVE R15, `(.L_x_15358) ;  /* 0x000000000f087348 */ /* 0x000fea0003c00000 */
[----:B------:R0:W1:Y:S02]  /*1dfd0*/  SHFL.IDX P6, R14, R13, R12, R11 ;  /* 0x0000000c0d0e7389 */ /* 0x00006400000c000b */
[----:B01----:R-:W-:Y:S01]  /*1dfe0*/  ENDCOLLECTIVE ;  /* 0x000000000000791b */ /* 0x003fe20003800000 */
.L_x_15358:
[----:B------:R-:W-:Y:S01]  /*1dff0*/  CS2R R24, SRZ ;  /* 0x0000000000187805 */ /* 0x000fe2000001ff00 */
[----:B------:R-:W-:Y:S01]  /*1e000*/  IMAD.MOV.U32 R11, RZ, RZ, R7 ;  /* 0x000000ffff0b7224 */ /* 0x000fe200078e0007 */
[----:B------:R-:W-:Y:S01]  /*1e010*/  MOV R12, R4 ;  /* 0x00000004000c7202 */ /* 0x000fe20000000f00 */
[----:B------:R-:W-:-:S03]  /*1e020*/  IMAD.MOV.U32 R13, RZ, RZ, R5 ;  /* 0x000000ffff0d7224 */ /* 0x000fc600078e0005 */
[----:B------:R-:W-:Y:S02]  /*1e030*/  PRMT R51, R10, 0x5410, R12 ;  /* 0x000054100a337816 */ /* 0x000fe4000000000c */
[----:B------:R-:W-:Y:S02]  /*1e040*/  PRMT R20, R11, 0x7610, R20 ;  /* 0x000076100b147816 */ /* 0x000fe40000000014 */
[----:B------:R-:W-:Y:S01]  /*1e050*/  PRMT R52, R13, 0x7610, R52 ;  /* 0x000076100d347816 */ /* 0x000fe20000000034 */
[----:B------:R-:W-:Y:S06]  /*1e060*/  BRA `(.L_x_15359) ;  /* 0xfffffea4002c7947 */ /* 0x000fec000383ffff */
.L_x_15117:
[----:B-1----:R1:W2:Y:S02]  /*1e070*/  SYNCS.PHASECHK.TRANS64.TRYWAIT P1, [R22+URZ+0x32400], R11 ;  /* 0x0324000b160075a7 */ /* 0x0022a4000802017f */
[----:B--2---:R-:W-:Y:S05]  /*1e080*/  @!P1 NANOSLEEP.SYNCS 0x989680 ;  /* 0x009896800000995d */ /* 0x004fea0003900000 */
[----:B------:R-:W2:Y:S02]  /*1e090*/  @!P1 SYNCS.PHASECHK.TRANS64 P1, [R22+URZ+0x32400], R11 ;  /* 0x0324000b160095a7 */ /* 0x000ea4000802007f */
[----:B--2---:R-:W-:Y:S05]  /*1e0a0*/  @!P1 BRA `(.L_x_15117) ;  /* 0xfffffffc00f09947 */ /* 0x004fea000383ffff */
[----:B------:R-:W-:Y:S05]  /*1e0b0*/  BRA `(.L_x_15360) ;  /* 0xfffffea400c47947 */ /* 0x000fea000383ffff */
.L_x_15123:
[----:B--2---:R2:W4:Y:S02]  /*1e0c0*/  SYNCS.PHASECHK.TRANS64.TRYWAIT P1, [R9+URZ+0x32430], R6 ;  /* 0x03243006090075a7 */ /* 0x004524000802017f */
[----:B----4-:R-:W-:Y:S05]  /*1e0d0*/  @!P1 NANOSLEEP.SYNCS 0x989680 ;  /* 0x009896800000995d */ /* 0x010fea0003900000 */
[----:B------:R-:W4:Y:S02]  /*1e0e0*/  @!P1 SYNCS.PHASECHK.TRANS64 P1, [R9+URZ+0x32430], R6 ;  /* 0x03243006090095a7 */ /* 0x000f24000802007f */
[----:B----4-:R-:W-:Y:S05]  /*1e0f0*/  @!P1 BRA `(.L_x_15123) ;  /* 0xfffffffc00f09947 */ /* 0x010fea000383ffff */
[----:B------:R-:W-:Y:S05]  /*1e100*/  BRA `(.L_x_15122) ;  /* 0xfffffeb400607947 */ /* 0x000fea000383ffff */
.L_x_15125:
[----:B0-----:R0:W3:Y:S02]  /*1e110*/  SYNCS.PHASECHK.TRANS64.TRYWAIT P1, [R22+URZ+0x32410], R5 ;  /* 0x03241005160075a7 */ /* 0x0010e4000802017f */
[----:B---3--:R-:W-:Y:S05]  /*1e120*/  @!P1 NANOSLEEP.SYNCS 0x989680 ;  /* 0x009896800000995d */ /* 0x008fea0003900000 */
[----:B------:R-:W3:Y:S02]  /*1e130*/  @!P1 SYNCS.PHASECHK.TRANS64 P1, [R22+URZ+0x32410], R5 ;  /* 0x03241005160095a7 */ /* 0x000ee4000802007f */
[----:B---3--:R-:W-:Y:S05]  /*1e140*/  @!P1 BRA `(.L_x_15125) ;  /* 0xfffffffc00f09947 */ /* 0x008fea000383ffff */
[----:B------:R-:W-:Y:S05]  /*1e150*/  BRA `(.L_x_15361) ;  /* 0xfffffeb800187947 */ /* 0x000fea000383ffff */
.L_x_15129:
[----:B----4-:R4:W0:Y:S02]  /*1e160*/  SYNCS.PHASECHK.TRANS64.TRYWAIT P1, [R9+URZ+0x32450], R6 ;  /* 0x03245006090075a7 */ /* 0x010824000802017f */
[----:B0-----:R-:W-:Y:S05]  /*1e170*/  @!P1 NANOSLEEP.SYNCS 0x989680 ;  /* 0x009896800000995d */ /* 0x001fea0003900000 */
[----:B------:R-:W0:Y:S02]  /*1e180*/  @!P1 SYNCS.PHASECHK.TRANS64 P1, [R9+URZ+0x32450], R6 ;  /* 0x03245006090095a7 */ /* 0x000e24000802007f */
[----:B0-----:R-:W-:Y:S05]  /*1e190*/  @!P1 BRA `(.L_x_15129) ;  /* 0xfffffffc00f09947 */ /* 0x001fea000383ffff */
[----:B------:R-:W-:Y:S05]  /*1e1a0*/  BRA `(.L_x_15128) ;  /* 0xfffffeb800287947 */ /* 0x000fea000383ffff */
.L_x_15136:
[----:B-1----:R1:W2:Y:S02]  /*1e1b0*/  SYNCS.PHASECHK.TRANS64.TRYWAIT P1, [R10+URZ+0x32430], R0 ;  /* 0x032430000a0075a7 */ /* 0x0022a4000802017f */
[----:B--2---:R-:W-:Y:S05]  /*1e1c0*/  @!P1 NANOSLEEP.SYNCS 0x989680 ;  /* 0x009896800000995d */ /* 0x004fea0003900000 */
[----:B------:R-:W2:Y:S02]  /*1e1d0*/  @!P1 SYNCS.PHASECHK.TRANS64 P1, [R10+URZ+0x32430], R0 ;  /* 0x032430000a0095a7 */ /* 0x000ea4000802007f */
[----:B--2---:R-:W-:Y:S05]  /*1e1e0*/  @!P1 BRA `(.L_x_15136) ;  /* 0xfffffffc00f09947 */ /* 0x004fea000383ffff */
[----:B------:R-:W-:Y:S05]  /*1e1f0*/  BRA `(.L_x_15135) ;  /* 0xfffffee000087947 */ /* 0x000fea000383ffff */
.L_x_15140:
[----:B---3--:R3:W4:Y:S02]  /*1e200*/  SYNCS.PHASECHK.TRANS64.TRYWAIT P1, [R10+URZ+0x32450], R0 ;  /* 0x032450000a0075a7 */ /* 0x008724000802017f */
[----:B----4-:R-:W-:Y:S05]  /*1e210*/  @!P1 NANOSLEEP.SYNCS 0x989680 ;  /* 0x009896800000995d */ /* 0x010fea0003900000 */
[----:B------:R-:W4:Y:S02]  /*1e220*/  @!P1 SYNCS.PHASECHK.TRANS64 P1, [R10+URZ+0x32450], R0 ;  /* 0x032450000a0095a7 */ /* 0x000f24000802007f */
[----:B----4-:R-:W-:Y:S05]  /*1e230*/  @!P1 BRA `(.L_x_15140) ;  /* 0xfffffffc00f09947 */ /* 0x010fea000383ffff */
[----:B------:R-:W-:Y:S05]  /*1e240*/  BRA `(.L_x_15139) ;  /* 0xfffffee000ac7947 */ /* 0x000fea000383ffff */
.L_x_15148:
[----:B-1----:R1:W2:Y:S02]  /*1e250*/  SYNCS.PHASECHK.TRANS64.TRYWAIT P1, [R10+URZ+0x32430], R0 ;  /* 0x032430000a0075a7 */ /* 0x0022a4000802017f */
[----:B--2---:R-:W-:Y:S05]  /*1e260*/  @!P1 NANOSLEEP.SYNCS 0x989680 ;  /* 0x009896800000995d */ /* 0x004fea0003900000 */
[----:B------:R-:W2:Y:S02]  /*1e270*/  @!P1 SYNCS.PHASECHK.TRANS64 P1, [R10+URZ+0x32430], R0 ;  /* 0x032430000a0095a7 */ /* 0x000ea4000802007f */
[----:B--2---:R-:W-:Y:S05]  /*1e280*/  @!P1 BRA `(.L_x_15148) ;  /* 0xfffffffc00f09947 */ /* 0x004fea000383ffff */
[----:B------:R-:W-:Y:S05]  /*1e290*/  BRA `(.L_x_15147) ;  /* 0xffffff1000247947 */ /* 0x000fea000383ffff */
.L_x_15152:
[----:B---3--:R3:W4:Y:S02]  /*1e2a0*/  SYNCS.PHASECHK.TRANS64.TRYWAIT P1, [R10+URZ+0x32450], R0 ;  /* 0x032450000a0075a7 */ /* 0x008724000802017f */
[----:B----4-:R-:W-:Y:S05]  /*1e2b0*/  @!P1 NANOSLEEP.SYNCS 0x989680 ;  /* 0x009896800000995d */ /* 0x010fea0003900000 */
[----:B------:R-:W4:Y:S02]  /*1e2c0*/  @!P1 SYNCS.PHASECHK.TRANS64 P1, [R10+URZ+0x32450], R0 ;  /* 0x032450000a0095a7 */ /* 0x000f24000802007f */
[----:B----4-:R-:W-:Y:S05]  /*1e2d0*/  @!P1 BRA `(.L_x_15152) ;  /* 0xfffffffc00f09947 */ /* 0x010fea000383ffff */
[----:B------:R-:W-:Y:S05]  /*1e2e0*/  BRA `(.L_x_15151) ;  /* 0xffffff1000c87947 */ /* 0x000fea000383ffff */
.L_x_15169:
[----:B------:R-:W-:Y:S02]  /*1e2f0*/  IMAD.MOV.U32 R13, RZ, RZ, R4 ;  /* 0x000000ffff0d7224 */ /* 0x000fe400078e0004 */
[----:B------:R-:W-:Y:S02]  /*1e300*/  IMAD.MOV.U32 R12, RZ, RZ, RZ ;  /* 0x000000ffff0c7224 */ /* 0x000fe400078e00ff */
[----:B------:R-:W-:Y:S02]  /*1e310*/  IMAD.MOV.U32 R11, RZ, RZ, 0x181f ;  /* 0x0000181fff0b7424 */ /* 0x000fe400078e00ff */
[----:B------:R-:W-:-:S07]  /*1e320*/  IMAD.MOV.U32 R15, RZ, RZ, -0x1 ;  /* 0xffffffffff0f7424 */ /* 0x000fce00078e00ff */
[----:B-12---:R-:W-:Y:S05]  /*1e330*/  WARPSYNC.COLLECTIVE R15, `(.L_x_15362) ;  /* 0x000000000f087348 */ /* 0x006fea0003c00000 */
[----:B------:R0:W3:Y:S02]  /*1e340*/  SHFL.IDX P6, R14, R13, R12, R11 ;  /* 0x0000000c0d0e7389 */ /* 0x0000e400000c000b */
[----:B0123--:R-:W-:Y:S01]  /*1e350*/  ENDCOLLECTIVE ;  /* 0x000000000000791b */ /* 0x00ffe20003800000 */
.L_x_15362:
[----:B------:R-:W-:Y:S02]  /*1e360*/  IMAD.MOV.U32 R13, RZ, RZ, R3 ;  /* 0x000000ffff0d7224 */ /* 0x000fe400078e0003 */
[----:B------:R-:W-:-:S07]  /*1e370*/  IMAD.MOV.U32 R0, RZ, RZ, R14 ;  /* 0x000000ffff007224 */ /* 0x000fce00078e000e */
[----:B------:R-:W-:Y:S05]  /*1e380*/  WARPSYNC.COLLECTIVE R15, `(.L_x_15363) ;  /* 0x000000000f087348 */ /* 0x000fea0003c00000 */
[----:B------:R0:W1:Y:S02]  /*1e390*/  SHFL.IDX P6, R14, R13, R12, R11 ;  /* 0x0000000c0d0e7389 */ /* 0x00006400000c000b */
[----:B01----:R-:W-:Y:S01]  /*1e3a0*/  ENDCOLLECTIVE ;  /* 0x000000000000791b */ /* 0x003fe20003800000 */
.L_x_15363:
[----:B------:R-:W-:Y:S05]  /*1e3b0*/  BRA `(.L_x_15364) ;  /* 0xffffff6800e47947 */ /* 0x000fea000383ffff */
.L_x_15172:
[----:B------:R-:W-:Y:S01]  /*1e3c0*/  BSSY B1, `(.L_x_15365) ;  /* 0x0000008000017945 */ /* 0x000fe20003800000 */
[----:B---3--:R-:W-:Y:S01]  /*1e3d0*/  IMAD.MOV.U32 R13, RZ, RZ, R4 ;  /* 0x000000ffff0d7224 */ /* 0x008fe200078e0004 */
[----:B------:R-:W-:Y:S01]  /*1e3e0*/  MOV R12, 0x1 ;  /* 0x00000001000c7802 */ /* 0x000fe20000000f00 */
[----:B------:R-:W-:Y:S02]  /*1e3f0*/  IMAD.MOV.U32 R11, RZ, RZ, 0x181f ;  /* 0x0000181fff0b7424 */ /* 0x000fe400078e00ff */
[----:B------:R-:W-:-:S07]  /*1e400*/  IMAD.MOV.U32 R15, RZ, RZ, -0x1 ;  /* 0xffffffffff0f7424 */ /* 0x000fce00078e00ff */
[----:B012-4-:R-:W-:Y:S05]  /*1e410*/  WARPSYNC.COLLECTIVE R15, `(.L_x_15366) ;  /* 0x000000000f087348 */ /* 0x017fea0003c00000 */
[----:B----4-:R3:W4:Y:S02]  /*1e420*/  SHFL.IDX P6, R14, R13, R12, R11 ;  /* 0x0000000c0d0e7389 */ /* 0x01072400000c000b */
[----:B01234-:R-:W-:Y:S01]  /*1e430*/  ENDCOLLECTIVE ;  /* 0x000000000000791b */ /* 0x01ffe20003800000 */
.L_x_15366:
[----:B------:R-:W-:Y:S05]  /*1e440*/  BSYNC B1 ;  /* 0x0000000000017941 */ /* 0x000fea0003800000 */
.L_x_15365:
        /* <DEDUP_REMOVED lines=8> */
.L_x_15367:
[----:B------:R-:W-:Y:S05]  /*1e4d0*/  BRA `(.L_x_15368) ;  /* 0xffffff6c00087947 */ /* 0x000fea000383ffff */
.L_x_15175:
[----:B------:R-:W-:Y:S01]  /*1e4e0*/  BSSY B1, `(.L_x_15369) ;  /* 0x0000008000017945 */ /* 0x000fe20003800000 */
[----:B0-----:R-:W-:Y:S01]  /*1e4f0*/  IMAD.MOV.U32 R13, RZ, RZ, R4 ;  /* 0x000000ffff0d7224 */ /* 0x001fe200078e0004 */
[----:B------:R-:W-:Y:S01]  /*1e500*/  MOV R12, 0x2 ;  /* 0x00000002000c7802 */ /* 0x000fe20000000f00 */
[----:B------:R-:W-:Y:S02]  /*1e510*/  IMAD.MOV.U32 R11, RZ, RZ, 0x181f ;  /* 0x0000181fff0b7424 */ /* 0x000fe400078e00ff */
[----:B------:R-:W-:-:S07]  /*1e520*/  IMAD.MOV.U32 R15, RZ, RZ, -0x1 ;  /* 0xffffffffff0f7424 */ /* 0x000fce00078e00ff */
[----:B-1234-:R-:W-:Y:S05]  /*1e530*/  WARPSYNC.COLLECTIVE R15, `(.L_x_15370) ;  /* 0x000000000f087348 */ /* 0x01efea0003c00000 */
[----:B----4-:R0:W4:Y:S02]  /*1e540*/  SHFL.IDX P6, R14, R13, R12, R11 ;  /* 0x0000000c0d0e7389 */ /* 0x01012400000c000b */
[----:B01234-:R-:W-:Y:S01]  /*1e550*/  ENDCOLLECTIVE ;  /* 0x000000000000791b */ /* 0x01ffe20003800000 */
.L_x_15370:
[----:B------:R-:W-:Y:S05]  /*1e560*/  BSYNC B1 ;  /* 0x0000000000017941 */ /* 0x000fea0003800000 */
.L_x_15369:
        /* <DEDUP_REMOVED lines=8> */
.L_x_15371:
[----:B------:R-:W-:Y:S05]  /*1e5f0*/  BRA `(.L_x_15372) ;  /* 0xffffff6c00287947 */ /* 0x000fea000383ffff */
.L_x_15178:
[----:B------:R-:W-:Y:S01]  /*1e600*/  BSSY B1, `(.L_x_15373) ;  /* 0x0000008000017945 */ /* 0x000fe20003800000 */
[----:B0-----:R-:W-:Y:S01]  /*1e610*/  IMAD.MOV.U32 R13, RZ, RZ, R4 ;  /* 0x000000ffff0d7224 */ /* 0x001fe200078e0004 */
[----:B------:R-:W-:Y:S01]  /*1e620*/  MOV R12, 0x3 ;  /* 0x00000003000c7802 */ /* 0x000fe20000000f00 */
[----:B------:R-:W-:Y:S02]  /*1e630*/  IMAD.MOV.U32 R11, RZ, RZ, 0x181f ;  /* 0x0000181fff0b7424 */ /* 0x000fe400078e00ff */
[----:B------:R-:W-:-:S07]  /*1e640*/  IMAD.MOV.U32 R15, RZ, RZ, -0x1 ;  /* 0xffffffffff0f7424 */ /* 0x000fce00078e00ff */
[----:B-1234-:R-:W-:Y:S05]  /*1e650*/  WARPSYNC.COLLECTIVE R15, `(.L_x_15374) ;  /* 0x000000000f087348 */ /* 0x01efea0003c00000 */
[----:B------:R0:W0:Y:S02]  /*1e660*/  SHFL.IDX P6, R14, R13, R12, R11 ;  /* 0x0000000c0d0e7389 */ /* 0x00002400000c000b */
[----:B01234-:R-:W-:Y:S01]  /*1e670*/  ENDCOLLECTIVE ;  /* 0x000000000000791b */ /* 0x01ffe20003800000 */
.L_x_15374:
[----:B------:R-:W-:Y:S05]  /*1e680*/  BSYNC B1 ;  /* 0x0000000000017941 */ /* 0x000fea0003800000 */
.L_x_15373:
        /* <DEDUP_REMOVED lines=8> */
.L_x_15375:
[----:B------:R-:W-:Y:S05]  /*1e710*/  BRA `(.L_x_15376) ;  /* 0xffffff6c00487947 */ /* 0x000fea000383ffff */
.L_x_15195:
[----:B-1----:R-:W0:Y:S01]  /*1e720*/  S2R R10, SR_TID.X ;  /* 0x00000000000a7919 */ /* 0x002e220000002100 */
        /* <DEDUP_REMOVED lines=10> */
.L_x_15378:
[----:B------:R-:W-:Y:S05]  /*1e7d0*/  BSYNC B1 ;  /* 0x0000000000017941 */ /* 0x000fea0003800000 */
.L_x_15377:
[----:B------:R-:W-:Y:S05]  /*1e7e0*/  BRA `(.L_x_15379) ;  /* 0xffffff80009c7947 */ /* 0x000fea000383ffff */
.L_x_15197:
[----:B------:R-:W-:Y:S01]  /*1e7f0*/  BSSY B1, `(.L_x_15380) ;  /* 0x0000006000017945 */ /* 0x000fe20003800000 */
[----:B------:R-:W-:-:S07]  /*1e800*/  IMAD.MOV.U32 R15, RZ, RZ, -0x1 ;  /* 0xffffffffff0f7424 */ /* 0x000fce00078e00ff */
[----:B01----:R-:W-:Y:S05]  /*1e810*/  WARPSYNC.COLLECTIVE R15, `(.L_x_15381) ;  /* 0x000000000f0c7348 */ /* 0x003fea0003c00000 */
[----:B------:R-:W-:Y:S02]  /*1e820*/  ELECT P6, UR62, PT ;  /* 0x00000000003e782f */ /* 0x000fe400038c0000 */
[----:B------:R-:W-:Y:S01]  /*1e830*/  MOV R14, UR62 ;  /* 0x0000003e000e7c02 */ /* 0x000fe20008000f00 */
[----:B01----:R-:W-:Y:S10]  /*1e840*/  ENDCOLLECTIVE ;  /* 0x000000000000791b */ /* 0x003ff40003800000 */
.L_x_15381:
[----:B------:R-:W-:Y:S05]  /*1e850*/  BSYNC B1 ;  /* 0x0000000000017941 */ /* 0x000fea0003800000 */
.L_x_15380:
[----:B------:R-:W-:Y:S05]  /*1e860*/  BRA `(.L_x_15196) ;  /* 0xffffff8000947947 */ /* 0x000fea000383ffff */
.L_x_15199:
[----:B0-----:R0:W2:Y:S02]  /*1e870*/  SYNCS.PHASECHK.TRANS64.TRYWAIT P0, [R22+URZ+0x32420], R3 ;  /* 0x03242003160075a7 */ /* 0x0010a4000800017f */
[----:B--2---:R-:W-:Y:S05]  /*1e880*/  @!P0 NANOSLEEP.SYNCS 0x989680 ;  /* 0x009896800000895d */ /* 0x004fea0003900000 */
[----:B------:R-:W2:Y:S02]  /*1e890*/  @!P0 SYNCS.PHASECHK.TRANS64 P0, [R22+URZ+0x32420], R3 ;  /* 0x03242003160085a7 */ /* 0x000ea4000800007f */
[----:B--2---:R-:W-:Y:S05]  /*1e8a0*/  @!P0 BRA `(.L_x_15199) ;  /* 0xfffffffc00f08947 */ /* 0x004fea000383ffff */
[----:B------:R-:W-:Y:S05]  /*1e8b0*/  BRA `(.L_x_15382) ;  /* 0xffffff8000a47947 */ /* 0x000fea000383ffff */
.L_x_15203:
[----:B0-----:R0:W2:Y:S02]  /*1e8c0*/  SYNCS.PHASECHK.TRANS64.TRYWAIT P0, [R3+URZ+0x324a0], R8 ;  /* 0x0324a008030075a7 */ /* 0x0010a4000800017f */
[----:B--2---:R-:W-:Y:S05]  /*1e8d0*/  @!P0 NANOSLEEP.SYNCS 0x989680 ;  /* 0x009896800000895d */ /* 0x004fea0003900000 */
[----:B------:R-:W2:Y:S02]  /*1e8e0*/  @!P0 SYNCS.PHASECHK.TRANS64 P0, [R3+URZ+0x324a0], R8 ;  /* 0x0324a008030085a7 */ /* 0x000ea4000800007f */
[----:B--2---:R-:W-:Y:S05]  /*1e8f0*/  @!P0 BRA `(.L_x_15203) ;  /* 0xfffffffc00f08947 */ /* 0x004fea000383ffff */
[----:B------:R-:W-:Y:S05]  /*1e900*/  BRA `(.L_x_15383) ;  /* 0xffffff8000bc7947 */ /* 0x000fea000383ffff */
.L_x_15208:
[----:B-1----:R1:W2:Y:S02]  /*1e910*/  SYNCS.PHASECHK.TRANS64.TRYWAIT P0, [R3+URZ+0x324c0], R8 ;  /* 0x0324c008030075a7 */ /* 0x0022a4000800017f */
[----:B--2---:R-:W-:Y:S05]  /*1e920*/  @!P0 NANOSLEEP.SYNCS 0x989680 ;  /* 0x009896800000895d */ /* 0x004fea0003900000 */
[----:B------:R-:W2:Y:S02]  /*1e930*/  @!P0 SYNCS.PHASECHK.TRANS64 P0, [R3+URZ+0x324c0], R8 ;  /* 0x0324c008030085a7 */ /* 0x000ea4000800007f */
[----:B--2---:R-:W-:Y:S05]  /*1e940*/  @!P0 BRA `(.L_x_15208) ;  /* 0xfffffffc00f08947 */ /* 0x004fea000383ffff */
[----:B------:R-:W-:Y:S05]  /*1e950*/  BRA `(.L_x_15384) ;  /* 0xffffff8400387947 */ /* 0x000fea000383ffff */
.L_x_15218:
[----:B0-----:R0:W2:Y:S02]  /*1e960*/  SYNCS.PHASECHK.TRANS64.TRYWAIT P1, [R8+URZ+0x324a0], R2 ;  /* 0x0324a002080075a7 */ /* 0x0010a4000802017f */
[----:B--2---:R-:W-:Y:S05]  /*1e970*/  @!P1 NANOSLEEP.SYNCS 0x989680 ;  /* 0x009896800000995d */ /* 0x004fea0003900000 */
[----:B------:R-:W2:Y:S02]  /*1e980*/  @!P1 SYNCS.PHASECHK.TRANS64 P1, [R8+URZ+0x324a0], R2 ;  /* 0x0324a002080095a7 */ /* 0x000ea4000802007f */
[----:B--2---:R-:W-:Y:S05]  /*1e990*/  @!P1 BRA `(.L_x_15218) ;  /* 0xfffffffc00f09947 */ /* 0x004fea000383ffff */
[----:B------:R-:W-:Y:S05]  /*1e9a0*/  BRA `(.L_x_15385) ;  /* 0xffffff8800ac7947 */ /* 0x000fea000383ffff */
.L_x_15223:
[----:B-1----:R1:W2:Y:S02]  /*1e9b0*/  SYNCS.PHASECHK.TRANS64.TRYWAIT P1, [R8+URZ+0x324c0], R2 ;  /* 0x0324c002080075a7 */ /* 0x0022a4000802017f */
[----:B--2---:R-:W-:Y:S05]  /*1e9c0*/  @!P1 NANOSLEEP.SYNCS 0x989680 ;  /* 0x009896800000995d */ /* 0x004fea0003900000 */
[----:B------:R-:W2:Y:S02]  /*1e9d0*/  @!P1 SYNCS.PHASECHK.TRANS64 P1, [R8+URZ+0x324c0], R2 ;  /* 0x0324c002080095a7 */ /* 0x000ea4000802007f */
[----:B--2---:R-:W-:Y:S05]  /*1e9e0*/  @!P1 BRA `(.L_x_15223) ;  /* 0xfffffffc00f09947 */ /* 0x004fea000383ffff */
[----:B------:R-:W-:Y:S05]  /*1e9f0*/  BRA `(.L_x_15386) ;  /* 0xffffff8c00247947 */ /* 0x000fea000383ffff */
.L_x_15239:
        /* <DEDUP_REMOVED lines=11> */
.L_x_15388:
[----:B------:R-:W-:Y:S05]  /*1eab0*/  BSYNC B0 ;  /* 0x0000000000007941 */ /* 0x000fea0003800000 */
.L_x_15387:
[----:B------:R-:W-:Y:S05]  /*1eac0*/  BRA `(.L_x_15389) ;  /* 0xffffff9800e47947 */ /* 0x000fea000383ffff */
.L_x_15242:
[----:B0-----:R0:W1:Y:S02]  /*1ead0*/  SYNCS.PHASECHK.TRANS64.TRYWAIT P0, [R30+URZ+0x32440], R0 ;  /* 0x032440001e0075a7 */ /* 0x001064000800017f */
[----:B-1----:R-:W-:Y:S05]  /*1eae0*/  @!P0 NANOSLEEP.SYNCS 0x989680 ;  /* 0x009896800000895d */ /* 0x002fea0003900000 */
[----:B------:R-:W1:Y:S02]  /*1eaf0*/  @!P0 SYNCS.PHASECHK.TRANS64 P0, [R30+URZ+0x32440], R0 ;  /* 0x032440001e0085a7 */ /* 0x000e64000800007f */
[----:B-1----:R-:W-:Y:S05]  /*1eb00*/  @!P0 BRA `(.L_x_15242) ;  /* 0xfffffffc00f08947 */ /* 0x002fea000383ffff */
[----:B------:R-:W-:Y:S05]  /*1eb10*/  BRA `(.L_x_15390) ;  /* 0xffffff9c00087947 */ /* 0x000fea000383ffff */
.L_x_15243:
        /* <DEDUP_REMOVED lines=8> */
.L_x_15392:
[----:B------:R-:W-:Y:S05]  /*1eba0*/  BSYNC B0 ;  /* 0x0000000000007941 */ /* 0x000fea0003800000 */
.L_x_15391:
        /* <DEDUP_REMOVED lines=9> */
.L_x_15393:
[----:B------:R-:W-:Y:S02]  /*1ec40*/  IMAD.MOV.U32 R13, RZ, RZ, R4 ;  /* 0x000000ffff0d7224 */ /* 0x000fe400078e0004 */
[----:B------:R-:W-:Y:S02]  /*1ec50*/  IMAD.MOV.U32 R12, RZ, RZ, 0x1 ;  /* 0x00000001ff0c7424 */ /* 0x000fe400078e00ff */
[----:B------:R-:W-:-:S07]  /*1ec60*/  IMAD.MOV.U32 R3, RZ, RZ, R14 ;  /* 0x000000ffff037224 */ /* 0x000fce00078e000e */
[----:B------:R-:W-:Y:S05]  /*1ec70*/  WARPSYNC.COLLECTIVE R15, `(.L_x_15394) ;  /* 0x000000000f087348 */ /* 0x000fea0003c00000 */
[----:B------:R0:W1:Y:S02]  /*1ec80*/  SHFL.IDX P6, R14, R13, R12, R11 ;  /* 0x0000000c0d0e7389 */ /* 0x00006400000c000b */
[----:B01----:R-:W-:Y:S01]  /*1ec90*/  ENDCOLLECTIVE ;  /* 0x000000000000791b */ /* 0x003fe20003800000 */
.L_x_15394:
        /* <DEDUP_REMOVED lines=15> */
.L_x_15395:
[----:B------:R-:W-:Y:S01]  /*1ed90*/  @P0 IMAD R6, R5, 0x2, R22 ;  /* 0x0000000205060824 */ /* 0x000fe200078e0216 */
[----:B------:R-:W-:Y:S01]  /*1eda0*/  MOV R13, R4 ;  /* 0x00000004000d7202 */ /* 0x000fe20000000f00 */
[----:B------:R-:W-:Y:S02]  /*1edb0*/  IMAD.MOV.U32 R12, RZ, RZ, 0x2 ;  /* 0x00000002ff0c7424 */ /* 0x000fe400078e00ff */
[----:B------:R-:W-:-:S07]  /*1edc0*/  IMAD.MOV.U32 R3, RZ, RZ, R14 ;  /* 0x000000ffff037224 */ /* 0x000fce00078e000e */
[----:B------:R-:W-:Y:S05]  /*1edd0*/  WARPSYNC.COLLECTIVE R15, `(.L_x_15396) ;  /* 0x000000000f087348 */ /* 0x000fea0003c00000 */
[----:B------:R0:W1:Y:S02]  /*1ede0*/  SHFL.IDX P6, R14, R13, R12, R11 ;  /* 0x0000000c0d0e7389 */ /* 0x00006400000c000b */
[----:B01----:R-:W-:Y:S01]  /*1edf0*/  ENDCOLLECTIVE ;  /* 0x000000000000791b */ /* 0x003fe20003800000 */
.L_x_15396:
        /* <DEDUP_REMOVED lines=15> */
.L_x_15397:
[----:B------:R-:W-:Y:S02]  /*1eef0*/  @P0 IMAD R6, R5, 0x2, R22 ;  /* 0x0000000205060824 */ /* 0x000fe400078e0216 */
[----:B------:R-:W-:Y:S02]  /*1ef00*/  IMAD.MOV.U32 R13, RZ, RZ, R4 ;  /* 0x000000ffff0d7224 */ /* 0x000fe400078e0004 */
[----:B------:R-:W-:Y:S02]  /*1ef10*/  IMAD.MOV.U32 R12, RZ, RZ, 0x3 ;  /* 0x00000003ff0c7424 */ /* 0x000fe400078e00ff */
[----:B------:R-:W-:-:S07]  /*1ef20*/  IMAD.MOV.U32 R3, RZ, RZ, R14 ;  /* 0x000000ffff037224 */ /* 0x000fce00078e000e */
[----:B------:R-:W-:Y:S05]  /*1ef30*/  WARPSYNC.COLLECTIVE R15, `(.L_x_15398) ;  /* 0x000000000f087348 */ /* 0x000fea0003c00000 */
[----:B------:R0:W1:Y:S02]  /*1ef40*/  SHFL.IDX P6, R14, R13, R12, R11 ;  /* 0x0000000c0d0e7389 */ /* 0x00006400000c000b */
[----:B01----:R-:W-:Y:S01]  /*1ef50*/  ENDCOLLECTIVE ;  /* 0x000000000000791b */ /* 0x003fe20003800000 */
.L_x_15398:
        /* <DEDUP_REMOVED lines=15> */
.L_x_15399:
[----:B------:R-:W-:Y:S02]  /*1f050*/  @P0 IMAD R6, R5, 0x2, R22 ;  /* 0x0000000205060824 */ /* 0x000fe400078e0216 */
[----:B------:R-:W-:Y:S02]  /*1f060*/  IMAD.MOV.U32 R13, RZ, RZ, R4 ;  /* 0x000000ffff0d7224 */ /* 0x000fe400078e0004 */
[----:B------:R-:W-:Y:S02]  /*1f070*/  IMAD.MOV.U32 R12, RZ, RZ, 0x4 ;  /* 0x00000004ff0c7424 */ /* 0x000fe400078e00ff */
[----:B------:R-:W-:-:S07]  /*1f080*/  IMAD.MOV.U32 R3, RZ, RZ, R14 ;  /* 0x000000ffff037224 */ /* 0x000fce00078e000e */
[----:B------:R-:W-:Y:S05]  /*1f090*/  WARPSYNC.COLLECTIVE R15, `(.L_x_15400) ;  /* 0x000000000f087348 */ /* 0x000fea0003c00000 */
[----:B------:R0:W1:Y:S02]  /*1f0a0*/  SHFL.IDX P6, R14, R13, R12, R11 ;  /* 0x0000000c0d0e7389 */ /* 0x00006400000c000b */
[----:B01----:R-:W-:Y:S01]  /*1f0b0*/  ENDCOLLECTIVE ;  /* 0x000000000000791b */ /* 0x003fe20003800000 */
.L_x_15400:
        /* <DEDUP_REMOVED lines=15> */
.L_x_15401:
[----:B------:R-:W-:Y:S02]  /*1f1b0*/  @P0 IMAD R6, R5, 0x2, R22 ;  /* 0x0000000205060824 */ /* 0x000fe400078e0216 */
[----:B------:R-:W-:Y:S02]  /*1f1c0*/  IMAD.MOV.U32 R13, RZ, RZ, R4 ;  /* 0x000000ffff0d7224 */ /* 0x000fe400078e0004 */
[----:B------:R-:W-:Y:S01]  /*1f1d0*/  IMAD.MOV.U32 R12, RZ, RZ, 0x5 ;  /* 0x00000005ff0c7424 */ /* 0x000fe200078e00ff */
[----:B------:R-:W-:-:S07]  /*1f1e0*/  MOV R3, R14 ;  /* 0x0000000e00037202 */ /* 0x000fce0000000f00 */
[----:B------:R-:W-:Y:S05]  /*1f1f0*/  WARPSYNC.COLLECTIVE R15, `(.L_x_15402) ;  /* 0x000000000f087348 */ /* 0x000fea0003c00000 */
[----:B------:R0:W1:Y:S02]  /*1f200*/  SHFL.IDX P6, R14, R13, R12, R11 ;  /* 0x0000000c0d0e7389 */ /* 0x00006400000c000b */
[----:B01----:R-:W-:Y:S01]  /*1f210*/  ENDCOLLECTIVE ;  /* 0x000000000000791b */ /* 0x003fe20003800000 */
.L_x_15402:
        /* <DEDUP_REMOVED lines=14> */
.L_x_15403:
[----:B------:R-:W-:Y:S01]  /*1f300*/  IMAD.MOV.U32 R0, RZ, RZ, R14 ;  /* 0x000000ffff007224 */ /* 0x000fe200078e000e */
[----:B------:R-:W-:Y:S06]  /*1f310*/  BRA `(.L_x_15404) ;  /* 0xffffff98006c7947 */ /* 0x000fec000383ffff */
.L_x_15248:
[----:B------:R-:W-:Y:S01]  /*1f320*/  IMAD.MOV.U32 R13, RZ, RZ, R3 ;  /* 0x000000ffff0d7224 */ /* 0x000fe200078e0003 */
[----:B------:R-:W-:Y:S01]  /*1f330*/  MOV R12, RZ ;  /* 0x000000ff000c7202 */ /* 0x000fe20000000f00 */
[----:B------:R-:W-:Y:S02]  /*1f340*/  IMAD.MOV.U32 R11, RZ, RZ, 0x181f ;  /* 0x0000181fff0b7424 */ /* 0x000fe400078e00ff */
[----:B------:R-:W-:Y:S02]  /*1f350*/  IMAD.MOV.U32 R15, RZ, RZ, -0x1 ;  /* 0xffffffffff0f7424 */ /* 0x000fe400078e00ff */
[----:B-----5:R-:W-:Y:S02]  /*1f360*/  IMAD R2, R9, R6, RZ ;  /* 0x0000000609027224 */ /* 0x020fe400078e02ff */
[----:B------:R-:W-:-:S07]  /*1f370*/  IMAD R17, R17, 0x80, R8 ;  /* 0x0000008011117824 */ /* 0x000fce00078e0208 */
[----:B------:R-:W-:Y:S05]  /*1f380*/  WARPSYNC.COLLECTIVE R15, `(.L_x_15405) ;  /* 0x000000000f087348 */ /* 0x000fea0003c00000 */
[----:B------:R0:W1:Y:S02]  /*1f390*/  SHFL.IDX P6, R14, R13, R12, R11 ;  /* 0x0000000c0d0e7389 */ /* 0x00006400000c000b */
[----:B01----:R-:W-:Y:S01]  /*1f3a0*/  ENDCOLLECTIVE ;  /* 0x000000000000791b */ /* 0x003fe20003800000 */
.L_x_15405:
[C---:B------:R-:W-:Y:S01]  /*1f3b0*/  VIADD R10, R17.reuse, 0x10 ;  /* 0x00000010110a7836 */ /* 0x040fe20000000000 */
[C---:B------:R-:W-:Y:S01]  /*1f3c0*/  ISETP.GE.AND P0, PT, R17.reuse, R2, PT ;  /* 0x000000021100720c */ /* 0x040fe20003f06270 */
[C---:B------:R-:W-:Y:S02]  /*1f3d0*/  VIADD R6, R17.reuse, 0x20 ;  /* 0x0000002011067836 */ /* 0x040fe40000000000 */
[----:B------:R-:W-:Y:S01]  /*1f3e0*/  VIADD R8, R17, 0x40 ;  /* 0x0000004011087836 */ /* 0x000fe20000000000 */
[----:B------:R0:W-:Y:S04]  /*1f3f0*/  STL [R1+0x18], R10 ;  /* 0x0000180a01007387 */ /* 0x0001e80000100800 */
[----:B------:R0:W-:Y:S01]  /*1f400*/  STL [R1+0x20], R6 ;  /* 0x0000200601007387 */ /* 0x0001e20000100800 */
[----:B------:R-:W-:-:S02]  /*1f410*/  IMAD.MOV.U32 R13, RZ, RZ, R0 ;  /* 0x000000ffff0d7224 */ /* 0x000fc400078e0000 */
[----:B------:R-:W-:-:S07]  /*1f420*/  IMAD.MOV.U32 R4, RZ, RZ, R14 ;  /* 0x000000ffff047224 */ /* 0x000fce00078e000e */
[----:B0-----:R-:W-:Y:S05]  /*1f430*/  WARPSYNC.COLLECTIVE R15, `(.L_x_15406) ;  /* 0x000000000f087348 */ /* 0x001fea0003c00000 */
[----:B------:R1:W2:Y:S02]  /*1f440*/  SHFL.IDX P6, R14, R13, R12, R11 ;  /* 0x0000000c0d0e7389 */ /* 0x0002a400000c000b */
[----:B012---:R-:W-:Y:S01]  /*1f450*/  ENDCOLLECTIVE ;  /* 0x000000000000791b */ /* 0x007fe20003800000 */
.L_x_15406:
[----:B------:R-:W-:Y:S01]  /*1f460*/  IMAD.MOV.U32 R13, RZ, RZ, R3 ;  /* 0x000000ffff0d7224 */ /* 0x000fe200078e0003 */
[----:B------:R-:W-:Y:S01]  /*1f470*/  MOV R12, 0x1 ;  /* 0x00000001000c7802 */ /* 0x000fe20000000f00 */
[----:B------:R-:W-:-:S07]  /*1f480*/  IMAD.MOV.U32 R5, RZ, RZ, R14 ;  /* 0x000000ffff057224 */ /* 0x000fce00078e000e */
[----:B------:R-:W-:Y:S05]  /*1f490*/  WARPSYNC.COLLECTIVE R15, `(.L_x_15407) ;  /* 0x000000000f087348 */ /* 0x000fea0003c00000 */
[----:B------:R0:W1:Y:S02]  /*1f4a0*/  SHFL.IDX P6, R14, R13, R12, R11 ;  /* 0x0000000c0d0e7389 */ /* 0x00006400000c000b */
[----:B01----:R-:W-:Y:S01]  /*1f4b0*/  ENDCOLLECTIVE ;  /* 0x000000000000791b */ /* 0x003fe20003800000 */
.L_x_15407:
        /* <DEDUP_REMOVED lines=15> */
.L_x_15408:
[----:B------:R-:W-:Y:S02]  /*1f5b0*/  IMAD.MOV.U32 R13, RZ, RZ, R3 ;  /* 0x000000ffff0d7224 */ /* 0x000fe400078e0003 */
[----:B------:R-:W-:Y:S02]  /*1f5c0*/  IMAD.MOV.U32 R12, RZ, RZ, 0x2 ;  /* 0x00000002ff0c7424 */ /* 0x000fe400078e00ff */
[----:B------:R-:W-:-:S07]  /*1f5d0*/  IMAD.MOV.U32 R5, RZ, RZ, R14 ;  /* 0x000000ffff057224 */ /* 0x000fce00078e000e */
[----:B------:R-:W-:Y:S05]  /*1f5e0*/  WARPSYNC.COLLECTIVE R15, `(.L_x_15409) ;  /* 0x000000000f087348 */ /* 0x000fea0003c00000 */
[----:B------:R0:W1:Y:S02]  /*1f5f0*/  SHFL.IDX P6, R14, R13, R12, R11 ;  /* 0x0000000c0d0e7389 */ /* 0x00006400000c000b */
[----:B01----:R-:W-:Y:S01]  /*1f600*/  ENDCOLLECTIVE ;  /* 0x000000000000791b */ /* 0x003fe20003800000 */
.L_x_15409:
        /* <DEDUP_REMOVED lines=10> */
[----:B------:R-:W-:Y:S02]  /*1f6b0*/  ISETP.GE.AND P0, PT, R6, R2, PT ;  /* 0x000000020600720c */ /* 0x000fe40003f06270 */
[----:B------:R-:W-:-:S05]  /*1f6c0*/  IADD3 R6, R17, 0x30, RZ ;  /* 0x0000003011067810 */ /* 0x000fca0007ffe0ff */
[----:B------:R1:W-:Y:S01]  /*1f6d0*/  STL [R1+0x24], R6 ;  /* 0x0000240601007387 */ /* 0x0003e20000100800 */
[----:B0-----:R-:W-:-:S03]  /*1f6e0*/  IMAD.MOV.U32 R4, RZ, RZ, R14 ;  /* 0x000000ffff047224 */ /* 0x001fc600078e000e */
[----:B------:R1:W-:Y:S04]  /*1f6f0*/  STL [R1+0x28], R8 ;  /* 0x0000280801007387 */ /* 0x0003e80000100800 */
[----:B-1----:R-:W-:Y:S05]  /*1f700*/  WARPSYNC.COLLECTIVE R15, `(.L_x_15410) ;  /* 0x000000000f087348 */ /* 0x002fea0003c00000 */
[----:B------:R0:W2:Y:S02]  /*1f710*/  SHFL.IDX P6, R14, R13, R12, R11 ;  /* 0x0000000c0d0e7389 */ /* 0x0000a400000c000b */
[----:B012---:R-:W-:Y:S01]  /*1f720*/  ENDCOLLECTIVE ;  /* 0x000000000000791b */ /* 0x007fe20003800000 */
.L_x_15410:
[----:B------:R-:W-:Y:S02]  /*1f730*/  IMAD.MOV.U32 R13, RZ, RZ, R3 ;  /* 0x000000ffff0d7224 */ /* 0x000fe400078e0003 */
[----:B------:R-:W-:Y:S02]  /*1f740*/  IMAD.MOV.U32 R12, RZ, RZ, 0x3 ;  /* 0x00000003ff0c7424 */ /* 0x000fe400078e00ff */
[----:B------:R-:W-:-:S07]  /*1f750*/  IMAD.MOV.U32 R5, RZ, RZ, R14 ;  /* 0x000000ffff057224 */ /* 0x000fce00078e000e */
[----:B------:R-:W-:Y:S05]  /*1f760*/  WARPSYNC.COLLECTIVE R15, `(.L_x_15411) ;  /* 0x000000000f087348 */ /* 0x000fea0003c00000 */
[----:B------:R0:W1:Y:S02]  /*1f770*/  SHFL.IDX P6, R14, R13, R12, R11 ;  /* 0x0000000c0d0e7389 */ /* 0x00006400000c000b */
[----:B01----:R-:W-:Y:S01]  /*1f780*/  ENDCOLLECTIVE ;  /* 0x000000000000791b */ /* 0x003fe20003800000 */
.L_x_15411:
        /* <DEDUP_REMOVED lines=15> */
.L_x_15412:
[----:B------:R-:W-:Y:S02]  /*1f880*/  IMAD.MOV.U32 R13, RZ, RZ, R3 ;  /* 0x000000ffff0d7224 */ /* 0x000fe400078e0003 */
[----:B------:R-:W-:Y:S02]  /*1f890*/  IMAD.MOV.U32 R12, RZ, RZ, 0x4 ;  /* 0x00000004ff0c7424 */ /* 0x000fe400078e00ff */
[----:B------:R-:W-:-:S07]  /*1f8a0*/  IMAD.MOV.U32 R5, RZ, RZ, R14 ;  /* 0x000000ffff057224 */ /* 0x000fce00078e000e */
[----:B------:R-:W-:Y:S05]  /*1f8b0*/  WARPSYNC.COLLECTIVE R15, `(.L_x_15413) ;  /* 0x000000000f087348 */ /* 0x000fea0003c00000 */
[----:B------:R0:W1:Y:S02]  /*1f8c0*/  SHFL.IDX P6, R14, R13, R12, R11 ;  /* 0x0000000c0d0e7389 */ /* 0x00006400000c000b */
[----:B01----:R-:W-:Y:S01]  /*1f8d0*/  ENDCOLLECTIVE ;  /* 0x000000000000791b */ /* 0x003fe20003800000 */
.L_x_15413:
        /* <DEDUP_REMOVED lines=10> */
.L_x_15414:
[----:B------:R-:W-:Y:S01]  /*1f980*/  @!PT LDS RZ, [RZ] ;  /* 0x00000000fffff984 */ /* 0x000fe20000000800 */
[----:B------:R-:W-:Y:S01]  /*1f990*/  @!PT LDS RZ, [RZ] ;  /* 0x00000000fffff984 */ /* 0x000fe20000000800 */
[----:B------:R-:W-:Y:S01]  /*1f9a0*/  @!PT LDS RZ, [RZ] ;  /* 0x00000000fffff984 */ /* 0x000fe20000000800 */
[----:B------:R0:W-:Y:S01]  /*1f9b0*/  @!P0 LDGSTS.E.BYPASS.LTC128B.128 [R26+0x19c00], desc[UR42][R4.64], !P1 ;  /* 0x19c00000041a8fae */ /* 0x0001e2000c901d6a */
[----:B------:R-:W-:Y:S01]  /*1f9c0*/  ISETP.GE.AND P0, PT, R8, R2, PT ;  /* 0x000000020800720c */ /* 0x000fe20003f06270 */
[----:B------:R-:W-:-:S05]  /*1f9d0*/  VIADD R8, R17, 0x50 ;  /* 0x0000005011087836 */ /* 0x000fca0000000000 */
[----:B------:R1:W-:Y:S01]  /*1f9e0*/  STL [R1+0x30], R8 ;  /* 0x0000300801007387 */ /* 0x0003e20000100800 */
[----:B------:R-:W-:Y:S01]  /*1f9f0*/  MOV R13, R3 ;  /* 0x00000003000d7202 */ /* 0x000fe20000000f00 */
[----:B------:R-:W-:Y:S02]  /*1fa00*/  IMAD.MOV.U32 R12, RZ, RZ, 0x5 ;  /* 0x00000005ff0c7424 */ /* 0x000fe400078e00ff */
[----:B0-----:R-:W-:-:S07]  /*1fa10*/  IMAD.MOV.U32 R4, RZ, RZ, R14 ;  /* 0x000000ffff047224 */ /* 0x001fce00078e000e */
[----:B-1----:R-:W-:Y:S05]  /*1fa20*/  WARPSYNC.COLLECTIVE R15, `(.L_x_15415) ;  /* 0x000000000f087348 */ /* 0x002fea0003c00000 */
[----:B------:R0:W2:Y:S02]  /*1fa30*/  SHFL.IDX P6, R14, R13, R12, R11 ;  /* 0x0000000c0d0e7389 */ /* 0x0000a400000c000b */
[----:B012---:R-:W-:Y:S01]  /*1fa40*/  ENDCOLLECTIVE ;  /* 0x000000000000791b */ /* 0x007fe20003800000 */
.L_x_15415:
        /* <DEDUP_REMOVED lines=10> */
.L_x_15416:
        /* <DEDUP_REMOVED lines=13> */
.L_x_15417:
[----:B------:R-:W-:-:S05]  /*1fbc0*/  @!P0 LEA R5, P2, R7, R4, 0x1 ;  /* 0x0000000407058211 */ /* 0x000fca00078408ff */
[----:B------:R-:W-:-:S05]  /*1fbd0*/  @!P0 IMAD.X R4, RZ, RZ, R6, P2 ;  /* 0x000000ffff048224 */ /* 0x000fca00010e0606 */
[----:B------:R-:W-:Y:S01]  /*1fbe0*/  @!P0 LOP3.LUT R5, R5, R4, RZ, 0x3c, !PT ;  /* 0x0000000405058212 */ /* 0x000fe200078e3cff */
[----:B------:R-:W-:-:S03]  /*1fbf0*/  IMAD.MOV.U32 R13, RZ, RZ, R0 ;  /* 0x000000ffff0d7224 */ /* 0x000fc600078e0000 */
[----:B------:R-:W-:-:S04]  /*1fc00*/  @!P0 LOP3.LUT R4, R5, R4, RZ, 0x3c, !PT ;  /* 0x0000000405048212 */ /* 0x000fc800078e3cff */
[----:B------:R-:W-:Y:S02]  /*1fc10*/  @!P0 LOP3.LUT R5, R5, R4, RZ, 0x3c, !PT ;  /* 0x0000000405058212 */ /* 0x000fe400078e3cff */
[----:B------:R-:W-:-:S07]  /*1fc20*/  MOV R6, R14 ;  /* 0x0000000e00067202 */ /* 0x000fce0000000f00 */
[----:B------:R-:W-:Y:S05]  /*1fc30*/  WARPSYNC.COLLECTIVE R15, `(.L_x_15418) ;  /* 0x000000000f087348 */ /* 0x000fea0003c00000 */
[----:B------:R0:W1:Y:S02]  /*1fc40*/  SHFL.IDX P6, R14, R13, R12, R11 ;  /* 0x0000000c0d0e7389 */ /* 0x00006400000c000b */
[----:B01----:R-:W-:Y:S01]  /*1fc50*/  ENDCOLLECTIVE ;  /* 0x000000000000791b */ /* 0x003fe20003800000 */
.L_x_15418:
        /* <DEDUP_REMOVED lines=11> */
.L_x_15419:
        /* <DEDUP_REMOVED lines=10> */
.L_x_15420:
[----:B------:R-:W-:Y:S01]  /*1fdb0*/  @!PT LDS RZ, [RZ] ;  /* 0x00000000fffff984 */ /* 0x000fe20000000800 */
[----:B------:R-:W-:Y:S01]  /*1fdc0*/  @!PT LDS RZ, [RZ] ;  /* 0x00000000fffff984 */ /* 0x000fe20000000800 */
[----:B------:R-:W-:Y:S01]  /*1fdd0*/  @!PT LDS RZ, [RZ] ;  /* 0x00000000fffff984 */ /* 0x000fe20000000800 */
[----:B------:R1:W-:Y:S01]  /*1fde0*/  @!P0 LDGSTS.E.BYPASS.LTC128B.128 [R26+0x1b400], desc[UR42][R4.64], !P1 ;  /* 0x1b400000041a8fae */ /* 0x0003e2000c901d6a */
[----:B------:R-:W-:Y:S01]  /*1fdf0*/  MOV R0, R14 ;  /* 0x0000000e00007202 */ /* 0x000fe20000000f00 */
[----:B------:R-:W-:Y:S06]  /*1fe00*/  BRA `(.L_x_15421) ;  /* 0xffffff9800c47947 */ /* 0x000fec000383ffff */
.L_x_15252:
        /* <DEDUP_REMOVED lines=33> */
.L_x_15423:
[----:B------:R-:W-:Y:S05]  /*20020*/  BSYNC B0 ;  /* 0x0000000000007941 */ /* 0x000fea0003800000 */
.L_x_15422:
[----:B------:R-:W-:Y:S01]  /*20030*/  IMAD.MOV.U32 R13, RZ, RZ, R4 ;  /* 0x000000ffff0d7224 */ /* 0x000fe200078e0004 */
[----:B------:R-:W-:Y:S01]  /*20040*/  MOV R15, 0xffffffff ;  /* 0xffffffff000f7802 */ /* 0x000fe20000000f00 */
[----:B------:R-:W-:Y:S01]  /*20050*/  IMAD.MOV.U32 R12, RZ, RZ, RZ ;  /* 0x000000ffff0c7224 */ /* 0x000fe200078e00ff */
[----:B------:R-:W-:Y:S01]  /*20060*/  LOP3.LUT R23, R23, 0xffffbfff, RZ, 0xc0, !PT ;  /* 0xffffbfff17177812 */ /* 0x000fe200078ec0ff */
[----:B------:R-:W-:Y:S02]  /*20070*/  IMAD.MOV.U32 R11, RZ, RZ, 0x181f ;  /* 0x0000181fff0b7424 */ /* 0x000fe400078e00ff */
[----:B------:R-:W-:Y:S01]  /*20080*/  IMAD.MOV.U32 R2, RZ, RZ, R14 ;  /* 0x000000ffff027224 */ /* 0x000fe200078e000e */
[----:B------:R-:W-:-:S07]  /*20090*/  @P5 LOP3.LUT R23, R23, 0x4000, RZ, 0xfc, !PT ;  /* 0x0000400017175812 */ /* 0x000fce00078efcff */
[----:B------:R-:W-:Y:S05]  /*200a0*/  WARPSYNC.COLLECTIVE R15, `(.L_x_15424) ;  /* 0x000000000f087348 */ /* 0x000fea0003c00000 */
[----:B------:R0:W1:Y:S02]  /*200b0*/  SHFL.IDX P6, R14, R13, R12, R11 ;  /* 0x0000000c0d0e7389 */ /* 0x00006400000c000b */
[----:B01----:R-:W-:Y:S01]  /*200c0*/  ENDCOLLECTIVE ;  /* 0x000000000000791b */ /* 0x003fe20003800000 */
.L_x_15424:
        /* <DEDUP_REMOVED lines=13> */
.L_x_15425:
        /* <DEDUP_REMOVED lines=15> */
.L_x_15426:
        /* <DEDUP_REMOVED lines=12> */
.L_x_15427:
        /* <DEDUP_REMOVED lines=12> */
.L_x_15428:
        /* <DEDUP_REMOVED lines=12> */
.L_x_15429:
        /* <DEDUP_REMOVED lines=12> */
.L_x_15430:
        /* <DEDUP_REMOVED lines=12> */
.L_x_15431:
        /* <DEDUP_REMOVED lines=12> */
.L_x_15432:
        /* <DEDUP_REMOVED lines=12> */
.L_x_15433:
        /* <DEDUP_REMOVED lines=12> */
.L_x_15434:
        /* <DEDUP_REMOVED lines=12> */
.L_x_15435:
[----:B------:R-:W-:Y:S01]  /*20950*/  @!PT LDS RZ, [RZ] ;  /* 0x00000000fffff984 */ /* 0x000fe20000000800 */
[----:B------:R-:W-:Y:S01]  /*20960*/  @!PT LDS RZ, [RZ] ;  /* 0x00000000fffff984 */ /* 0x000fe20000000800 */
[----:B------:R-:W-:Y:S01]  /*20970*/  @!PT LDS RZ, [RZ] ;  /* 0x00000000fffff984 */ /* 0x000fe20000000800 */
[----:B------:R0:W-:Y:S04]  /*20980*/  @!P5 LDGSTS.E.BYPASS.LTC128B.128 [R26+0x28c00], desc[UR42][R2.64+0x80], !P3 ;  /* 0x28c00080021adfae */ /* 0x0001e8000d901d6a */
[----:B------:R0:W-:Y:S04]  /*20990*/  @!P5 LDGSTS.E.BYPASS.LTC128B.128 [R26+0x2cc00], desc[UR42][R2.64+0x100], !P2 ;  /* 0x2cc00100021adfae */ /* 0x0001e8000d101d6a */
[----:B------:R0:W-:Y:S01]  /*209a0*/  @!P5 LDGSTS.E.BYPASS.LTC128B.128 [R26+0x30c00], desc[UR42][R2.64+0x180], !P1 ;  /* 0x30c00180021adfae */ /* 0x0001e2000c901d6a */
[----:B------:R-:W-:Y:S01]  /*209b0*/  MOV R13, R4 ;  /* 0x00000004000d7202 */ /* 0x000fe20000000f00 */
[----:B------:R-:W-:-:S07]  /*209c0*/  IMAD.MOV.U32 R6, RZ, RZ, R14 ;  /* 0x000000ffff067224 */ /* 0x000fce00078e000e */
[----:B0-----:R-:W-:Y:S05]  /*209d0*/  WARPSYNC.COLLECTIVE R15, `(.L_x_15436) ;  /* 0x000000000f087348 */ /* 0x001fea0003c00000 */
[----:B------:R1:W2:Y:S02]  /*209e0*/  SHFL.IDX P6, R14, R13, R12, R11 ;  /* 0x0000000c0d0e7389 */ /* 0x0002a400000c000b */
[----:B012---:R-:W-:Y:S01]  /*209f0*/  ENDCOLLECTIVE ;  /* 0x000000000000791b */ /* 0x007fe20003800000 */
.L_x_15436:
[----:B------:R-:W-:Y:S02]  /*20a00*/  IMAD.MOV.U32 R13, RZ, RZ, R0 ;  /* 0x000000ffff0d7224 */ /* 0x000fe400078e0000 */
[----:B------:R-:W-:Y:S02]  /*20a10*/  IMAD.MOV.U32 R12, RZ, RZ, 0x7 ;  /* 0x00000007ff0c7424 */ /* 0x000fe400078e00ff */
[----:B------:R-:W-:-:S07]  /*20a20*/  IMAD.MOV.U32 R2, RZ, RZ, R14 ;  /* 0x000000ffff027224 */ /* 0x000fce00078e000e */
[----:B------:R-:W-:Y:S05]  /*20a30*/  WARPSYNC.COLLECTIVE R15, `(.L_x_15437) ;  /* 0x000000000f087348 */ /* 0x000fea0003c00000 */
[----:B------:R0:W1:Y:S02]  /*20a40*/  SHFL.IDX P6, R14, R13, R12, R11 ;  /* 0x0000000c0d0e7389 */ /* 0x00006400000c000b */
[----:B01----:R-:W-:Y:S01]  /*20a50*/  ENDCOLLECTIVE ;  /* 0x000000000000791b */ /* 0x003fe20003800000 */
.L_x_15437:
        /* <DEDUP_REMOVED lines=14> */
.L_x_15438:
[----:B------:R-:W-:Y:S01]  /*20b40*/  IMAD.MOV.U32 R2, RZ, RZ, R14 ;  /* 0x000000ffff027224 */ /* 0x000fe200078e000e */
[----:B------:R-:W-:Y:S06]  /*20b50*/  BRA `(.L_x_15439) ;  /* 0xffffff9800307947 */ /* 0x000fec000383ffff */
.L_x_15257:
[----:B0-----:R0:W1:Y:S02]  /*20b60*/  SYNCS.PHASECHK.TRANS64.TRYWAIT P0, [R22+URZ+0x32420], R3 ;  /* 0x03242003160075a7 */ /* 0x001064000800017f */
[----:B-1----:R-:W-:Y:S05]  /*20b70*/  @!P0 NANOSLEEP.SYNCS 0x989680 ;  /* 0x009896800000895d */ /* 0x002fea0003900000 */
[----:B------:R-:W1:Y:S02]  /*20b80*/  @!P0 SYNCS.PHASECHK.TRANS64 P0, [R22+URZ+0x32420], R3 ;  /* 0x03242003160085a7 */ /* 0x000e64000800007f */
[----:B-1----:R-:W-:Y:S05]  /*20b90*/  @!P0 BRA `(.L_x_15257) ;  /* 0xfffffffc00f08947 */ /* 0x002fea000383ffff */
[----:B------:R-:W-:Y:S05]  /*20ba0*/  BRA `(.L_x_15440) ;  /* 0xffffff9800a47947 */ /* 0x000fea000383ffff */
.L_x_15260:
[----:B0-----:R0:W1:Y:S02]  /*20bb0*/  SYNCS.PHASECHK.TRANS64.TRYWAIT P0, [R30+URZ+0x32460], R3 ;  /* 0x032460031e0075a7 */ /* 0x001064000800017f */
[----:B-1----:R-:W-:Y:S05]  /*20bc0*/  @!P0 NANOSLEEP.SYNCS 0x989680 ;  /* 0x009896800000895d */ /* 0x002fea0003900000 */
[----:B------:R-:W1:Y:S02]  /*20bd0*/  @!P0 SYNCS.PHASECHK.TRANS64 P0, [R30+URZ+0x32460], R3 ;  /* 0x032460031e0085a7 */ /* 0x000e64000800007f */
[----:B-1----:R-:W-:Y:S05]  /*20be0*/  @!P0 BRA `(.L_x_15260) ;  /* 0xfffffffc00f08947 */ /* 0x002fea000383ffff */
[----:B------:R-:W-:Y:S05]  /*20bf0*/  BRA `(.L_x_15441) ;  /* 0xffffff9800b47947 */ /* 0x000fea000383ffff */
.L_x_15261:
        /* <DEDUP_REMOVED lines=8> */
.L_x_15443:
[----:B------:R-:W-:Y:S05]  /*20c80*/  BSYNC B0 ;  /* 0x0000000000007941 */ /* 0x000fea0003800000 */
.L_x_15442:
        /* <DEDUP_REMOVED lines=13> */
.L_x_15444:
[----:B------:R-:W-:Y:S02]  /*20d60*/  IMAD.MOV.U32 R13, RZ, RZ, R6 ;  /* 0x000000ffff0d7224 */ /* 0x000fe400078e0006 */
[----:B------:R-:W-:Y:S02]  /*20d70*/  IMAD.MOV.U32 R12, RZ, RZ, 0x1 ;  /* 0x00000001ff0c7424 */ /* 0x000fe400078e00ff */
[----:B------:R-:W-:-:S05]  /*20d80*/  IMAD.SHL.U32 R8, R8, 0x8, RZ ;  /* 0x0000000808087824 */ /* 0x000fca00078e00ff */
[----:B------:R-:W-:-:S04]  /*20d90*/  LOP3.LUT R8, R8, 0x38, RZ, 0xc0, !PT ;  /* 0x0000003808087812 */ /* 0x000fc800078ec0ff */
[----:B------:R-:W-:-:S04]  /*20da0*/  SHF.L.U32 R0, R8, 0x1, RZ ;  /* 0x0000000108007819 */ /* 0x000fc800000006ff */
[----:B------:R-:W-:-:S13]  /*20db0*/  IADD3 R2, P0, R14, R0, RZ ;  /* 0x000000000e027210 */ /* 0x000fda0007f1e0ff */
[----:B------:R-:W-:Y:S05]  /*20dc0*/  WARPSYNC.COLLECTIVE R15, `(.L_x_15445) ;  /* 0x000000000f087348 */ /* 0x000fea0003c00000 */
[----:B------:R0:W1:Y:S02]  /*20dd0*/  SHFL.IDX P6, R14, R13, R12, R11 ;  /* 0x0000000c0d0e7389 */ /* 0x00006400000c000b */
[----:B01----:R-:W-:Y:S01]  /*20de0*/  ENDCOLLECTIVE ;  /* 0x000000000000791b */ /* 0x003fe20003800000 */
.L_x_15445:
        /* <DEDUP_REMOVED lines=17> */
.L_x_15446:
[----:B------:R-:W-:Y:S01]  /*20f00*/  IMAD.MOV.U32 R13, RZ, RZ, R6 ;  /* 0x000000ffff0d7224 */ /* 0x000fe200078e0006 */
[----:B------:R-:W-:Y:S02]  /*20f10*/  MOV R12, 0x2 ;  /* 0x00000002000c7802 */ /* 0x000fe40000000f00 */
[----:B------:R-:W-:-:S13]  /*20f20*/  IADD3 R2, P3, R14, R0, RZ ;  /* 0x000000000e027210 */ /* 0x000fda0007f7e0ff */
[----:B------:R-:W-:Y:S05]  /*20f30*/  WARPSYNC.COLLECTIVE R15, `(.L_x_15447) ;  /* 0x000000000f087348 */ /* 0x000fea0003c00000 */
[----:B------:R0:W1:Y:S02]  /*20f40*/  SHFL.IDX P6, R14, R13, R12, R11 ;  /* 0x0000000c0d0e7389 */ /* 0x00006400000c000b */
[----:B01----:R-:W-:Y:S01]  /*20f50*/  ENDCOLLECTIVE ;  /* 0x000000000000791b */ /* 0x003fe20003800000 */
.L_x_15447:
        /* <DEDUP_REMOVED lines=17> */
.L_x_15448:
[----:B------:R-:W-:Y:S02]  /*21070*/  IMAD.MOV.U32 R13, RZ, RZ, R6 ;  /* 0x000000ffff0d7224 */ /* 0x000fe400078e0006 */
[----:B------:R-:W-:Y:S01]  /*21080*/  IMAD.MOV.U32 R12, RZ, RZ, 0x3 ;  /* 0x00000003ff0c7424 */ /* 0x000fe200078e00ff */
[----:B------:R-:W-:-:S13]  /*21090*/  IADD3 R2, P3, R14, R0, RZ ;  /* 0x000000000e027210 */ /* 0x000fda0007f7e0ff */
[----:B------:R-:W-:Y:S05]  /*210a0*/  WARPSYNC.COLLECTIVE R15, `(.L_x_15449) ;  /* 0x000000000f087348 */ /* 0x000fea0003c00000 */
[----:B------:R0:W1:Y:S02]  /*210b0*/  SHFL.IDX P6, R14, R13, R12, R11 ;  /* 0x0000000c0d0e7389 */ /* 0x00006400000c000b */
[----:B01----:R-:W-:Y:S01]  /*210c0*/  ENDCOLLECTIVE ;  /* 0x000000000000791b */ /* 0x003fe20003800000 */
.L_x_15449:
        /* <DEDUP_REMOVED lines=17> */
.L_x_15450:
[----:B------:R-:W-:Y:S01]  /*211e0*/  MOV R13, R6 ;  /* 0x00000006000d7202 */ /* 0x000fe20000000f00 */
[----:B------:R-:W-:Y:S01]  /*211f0*/  IMAD.MOV.U32 R12, RZ, RZ, 0x4 ;  /* 0x00000004ff0c7424 */ /* 0x000fe200078e00ff */
[----:B------:R-:W-:-:S13]  /*21200*/  IADD3 R2, P3, R14, R0, RZ ;  /* 0x000000000e027210 */ /* 0x000fda0007f7e0ff */
[----:B------:R-:W-:Y:S05]  /*21210*/  WARPSYNC.COLLECTIVE R15, `(.L_x_15451) ;  /* 0x000000000f087348 */ /* 0x000fea0003c00000 */
[----:B------:R0:W1:Y:S02]  /*21220*/  SHFL.IDX P6, R14, R13, R12, R11 ;  /* 0x0000000c0d0e7389 */ /* 0x00006400000c000b */
[----:B01----:R-:W-:Y:S01]  /*21230*/  ENDCOLLECTIVE ;  /* 0x000000000000791b */ /* 0x003fe20003800000 */
.L_x_15451:
        /* <DEDUP_REMOVED lines=17> */
.L_x_15452:
[----:B------:R-:W-:Y:S02]  /*21350*/  IMAD.MOV.U32 R13, RZ, RZ, R6 ;  /* 0x000000ffff0d7224 */ /* 0x000fe400078e0006 */
[----:B------:R-:W-:Y:S01]  /*21360*/  IMAD.MOV.U32 R12, RZ, RZ, 0x5 ;  /* 0x00000005ff0c7424 */ /* 0x000fe200078e00ff */
[----:B------:R-:W-:-:S13]  /*21370*/  IADD3 R2, P3, R14, R0, RZ ;  /* 0x000000000e027210 */ /* 0x000fda0007f7e0ff */
[----:B------:R-:W-:Y:S05]  /*21380*/  WARPSYNC.COLLECTIVE R15, `(.L_x_15453) ;  /* 0x000000000f087348 */ /* 0x000fea0003c00000 */
[----:B------:R0:W1:Y:S02]  /*21390*/  SHFL.IDX P6, R14, R13, R12, R11 ;  /* 0x0000000c0d0e7389 */ /* 0x00006400000c000b */
[----:B01----:R-:W-:Y:S01]  /*213a0*/  ENDCOLLECTIVE ;  /* 0x000000000000791b */ /* 0x003fe20003800000 */
.L_x_15453:
        /* <DEDUP_REMOVED lines=12> */
.L_x_15454:
        /* <DEDUP_REMOVED lines=9> */
.L_x_15268:
[----:B0-----:R0:W1:Y:S02]  /*21500*/  SYNCS.PHASECHK.TRANS64.TRYWAIT P0, [R6+URZ+0x32440], R21 ;  /* 0x03244015060075a7 */ /* 0x001064000800017f */
[----:B-1----:R-:W-:Y:S05]  /*21510*/  @!P0 NANOSLEEP.SYNCS 0x989680 ;  /* 0x009896800000895d */ /* 0x002fea0003900000 */
[----:B------:R-:W1:Y:S02]  /*21520*/  @!P0 SYNCS.PHASECHK.TRANS64 P0, [R6+URZ+0x32440], R21 ;  /* 0x03244015060085a7 */ /* 0x000e64000800007f */
[----:B-1----:R-:W-:Y:S05]  /*21530*/  @!P0 BRA `(.L_x_15268) ;  /* 0xfffffffc00f08947 */ /* 0x002fea000383ffff */
[----:B------:R-:W-:Y:S05]  /*21540*/  BRA `(.L_x_15456) ;  /* 0xffffff9c004c7947 */ /* 0x000fea000383ffff */
.L_x_15269:
        /* <DEDUP_REMOVED lines=8> */
.L_x_15458:
[----:B------:R-:W-:Y:S05]  /*215d0*/  BSYNC B1 ;  /* 0x0000000000017941 */ /* 0x000fea0003800000 */
.L_x_15457:
        /* <DEDUP_REMOVED lines=9> */
.L_x_15459:
[----:B------:R-:W-:Y:S02]  /*21670*/  IMAD.MOV.U32 R13, RZ, RZ, R9 ;  /* 0x000000ffff0d7224 */ /* 0x000fe400078e0009 */
[----:B------:R-:W-:Y:S01]  /*21680*/  IMAD.MOV.U32 R12, RZ, RZ, 0x1 ;  /* 0x00000001ff0c7424 */ /* 0x000fe200078e00ff */
[----:B------:R-:W-:-:S07]  /*21690*/  MOV R2, R14 ;  /* 0x0000000e00027202 */ /* 0x000fce0000000f00 */
[----:B------:R-:W-:Y:S05]  /*216a0*/  WARPSYNC.COLLECTIVE R15, `(.L_x_15460) ;  /* 0x000000000f087348 */ /* 0x000fea0003c00000 */
[----:B------:R0:W1:Y:S02]  /*216b0*/  SHFL.IDX P6, R14, R13, R12, R11 ;  /* 0x0000000c0d0e7389 */ /* 0x00006400000c000b */
[----:B01----:R-:W-:Y:S01]  /*216c0*/  ENDCOLLECTIVE ;  /* 0x000000000000791b */ /* 0x003fe20003800000 */
.L_x_15460:
        /* <DEDUP_REMOVED lines=11> */
.L_x_15461:
[----:B------:R-:W-:Y:S01]  /*21780*/  MOV R13, R9 ;  /* 0x00000009000d7202 */ /* 0x000fe20000000f00 */
[----:B------:R-:W-:Y:S02]  /*21790*/  IMAD.MOV.U32 R12, RZ, RZ, 0x2 ;  /* 0x00000002ff0c7424 */ /* 0x000fe400078e00ff */
[----:B------:R-:W-:-:S07]  /*217a0*/  IMAD.MOV.U32 R2, RZ, RZ, R14 ;  /* 0x000000ffff027224 */ /* 0x000fce00078e000e */
[----:B------:R-:W-:Y:S05]  /*217b0*/  WARPSYNC.COLLECTIVE R15, `(.L_x_15462) ;  /* 0x000000000f087348 */ /* 0x000fea0003c00000 */
[----:B------:R0:W1:Y:S02]  /*217c0*/  SHFL.IDX P6, R14, R13, R12, R11 ;  /* 0x0000000c0d0e7389 */ /* 0x00006400000c000b */
[----:B01----:R-:W-:Y:S01]  /*217d0*/  ENDCOLLECTIVE ;  /* 0x000000000000791b */ /* 0x003fe20003800000 */
.L_x_15462:
        /* <DEDUP_REMOVED lines=11> */
.L_x_15463:
[----:B------:R-:W-:Y:S02]  /*21890*/  IMAD.MOV.U32 R13, RZ, RZ, R9 ;  /* 0x000000ffff0d7224 */ /* 0x000fe400078e0009 */
[----:B------:R-:W-:Y:S02]  /*218a0*/  IMAD.MOV.U32 R12, RZ, RZ, 0x3 ;  /* 0x00000003ff0c7424 */ /* 0x000fe400078e00ff */
[----:B------:R-:W-:-:S07]  /*218b0*/  IMAD.MOV.U32 R2, RZ, RZ, R14 ;  /* 0x000000ffff027224 */ /* 0x000fce00078e000e */
[----:B------:R-:W-:Y:S05]  /*218c0*/  WARPSYNC.COLLECTIVE R15, `(.L_x_15464) ;  /* 0x000000000f087348 */ /* 0x000fea0003c00000 */
[----:B------:R0:W1:Y:S02]  /*218d0*/  SHFL.IDX P6, R14, R13, R12, R11 ;  /* 0x0000000c0d0e7389 */ /* 0x00006400000c000b */
[----:B01----:R-:W-:Y:S01]  /*218e0*/  ENDCOLLECTIVE ;  /* 0x000000000000791b */ /* 0x003fe20003800000 */
.L_x_15464:
        /* <DEDUP_REMOVED lines=11> */
.L_x_15465:
[----:B------:R-:W-:Y:S02]  /*219a0*/  IMAD.MOV.U32 R13, RZ, RZ, R9 ;  /* 0x000000ffff0d7224 */ /* 0x000fe400078e0009 */
[----:B------:R-:W-:Y:S02]  /*219b0*/  IMAD.MOV.U32 R12, RZ, RZ, 0x4 ;  /* 0x00000004ff0c7424 */ /* 0x000fe400078e00ff */
[----:B------:R-:W-:-:S07]  /*219c0*/  IMAD.MOV.U32 R2, RZ, RZ, R14 ;  /* 0x000000ffff027224 */ /* 0x000fce00078e000e */
[----:B------:R-:W-:Y:S05]  /*219d0*/  WARPSYNC.COLLECTIVE R15, `(.L_x_15466) ;  /* 0x000000000f087348 */ /* 0x000fea0003c00000 */
[----:B------:R0:W1:Y:S02]  /*219e0*/  SHFL.IDX P6, R14, R13, R12, R11 ;  /* 0x0000000c0d0e7389 */ /* 0x00006400000c000b */
[----:B01----:R-:W-:Y:S01]  /*219f0*/  ENDCOLLECTIVE ;  /* 0x000000000000791b */ /* 0x003fe20003800000 */
.L_x_15466:
        /* <DEDUP_REMOVED lines=11> */
.L_x_15467:
[----:B------:R-:W-:Y:S01]  /*21ab0*/  MOV R13, R9 ;  /* 0x00000009000d7202 */ /* 0x000fe20000000f00 */
[----:B------:R-:W-:Y:S02]  /*21ac0*/  IMAD.MOV.U32 R12, RZ, RZ, 0x5 ;  /* 0x00000005ff0c7424 */ /* 0x000fe400078e00ff */
[----:B------:R-:W-:-:S07]  /*21ad0*/  IMAD.MOV.U32 R2, RZ, RZ, R14 ;  /* 0x000000ffff027224 */ /* 0x000fce00078e000e */
[----:B------:R-:W-:Y:S05]  /*21ae0*/  WARPSYNC.COLLECTIVE R15, `(.L_x_15468) ;  /* 0x000000000f087348 */ /* 0x000fea0003c00000 */
[----:B------:R0:W1:Y:S02]  /*21af0*/  SHFL.IDX P6, R14, R13, R12, R11 ;  /* 0x0000000c0d0e7389 */ /* 0x00006400000c000b */
[----:B01----:R-:W-:Y:S01]  /*21b00*/  ENDCOLLECTIVE ;  /* 0x000000000000791b */ /* 0x003fe20003800000 */
.L_x_15468:
        /* <DEDUP_REMOVED lines=11> */
.L_x_15469:
[----:B------:R-:W-:Y:S01]  /*21bc0*/  IMAD.MOV.U32 R2, RZ, RZ, R14 ;  /* 0x000000ffff027224 */ /* 0x000fe200078e000e */
[----:B------:R-:W-:Y:S06]  /*21bd0*/  BRA `(.L_x_15470) ;  /* 0xffffff98007c7947 */ /* 0x000fec000383ffff */
.L_x_15274:
[----:B---3--:R3:W4:Y:S02]  /*21be0*/  SYNCS.PHASECHK.TRANS64.TRYWAIT P0, [R6+URZ+0x32460], R21 ;  /* 0x03246015060075a7 */ /* 0x008724000800017f */
[----:B----4-:R-:W-:Y:S05]  /*21bf0*/  @!P0 NANOSLEEP.SYNCS 0x989680 ;  /* 0x009896800000895d */ /* 0x010fea0003900000 */
[----:B------:R-:W4:Y:S02]  /*21c00*/  @!P0 SYNCS.PHASECHK.TRANS64 P0, [R6+URZ+0x32460], R21 ;  /* 0x03246015060085a7 */ /* 0x000f24000800007f */
[----:B----4-:R-:W-:Y:S05]  /*21c10*/  @!P0 BRA `(.L_x_15274) ;  /* 0xfffffffc00f08947 */ /* 0x010fea000383ffff */
[----:B------:R-:W-:Y:S05]  /*21c20*/  BRA `(.L_x_15471) ;  /* 0xffffff9800cc7947 */ /* 0x000fea000383ffff */
.L_x_15275:
        /* <DEDUP_REMOVED lines=8> */
.L_x_15473:
[----:B------:R-:W-:Y:S05]  /*21cb0*/  BSYNC B1 ;  /* 0x0000000000017941 */ /* 0x000fea0003800000 */
.L_x_15472:
        /* <DEDUP_REMOVED lines=9> */
.L_x_15474:
[----:B------:R-:W-:Y:S02]  /*21d50*/  IMAD.MOV.U32 R13, RZ, RZ, R9 ;  /* 0x000000ffff0d7224 */ /* 0x000fe400078e0009 */
[----:B------:R-:W-:Y:S01]  /*21d60*/  IMAD.MOV.U32 R12, RZ, RZ, 0x1 ;  /* 0x00000001ff0c7424 */ /* 0x000fe200078e00ff */
[----:B------:R-:W-:-:S13]  /*21d70*/  IADD3 R2, P0, R14, R0, RZ ;  /* 0x000000000e027210 */ /* 0x000fda0007f1e0ff */
[----:B------:R-:W-:Y:S05]  /*21d80*/  WARPSYNC.COLLECTIVE R15, `(.L_x_15475) ;  /* 0x000000000f087348 */ /* 0x000fea0003c00000 */
[----:B------:R0:W1:Y:S02]  /*21d90*/  SHFL.IDX P6, R14, R13, R12, R11 ;  /* 0x0000000c0d0e7389 */ /* 0x00006400000c000b */
[----:B01----:R-:W-:Y:S01]  /*21da0*/  ENDCOLLECTIVE ;  /* 0x000000000000791b */ /* 0x003fe20003800000 */
.L_x_15475:
        /* <DEDUP_REMOVED lines=13> */
.L_x_15476:
[----:B------:R-:W-:Y:S02]  /*21e80*/  IMAD.MOV.U32 R13, RZ, RZ, R9 ;  /* 0x000000ffff0d7224 */ /* 0x000fe400078e0009 */
[----:B------:R-:W-:Y:S01]  /*21e90*/  IMAD.MOV.U32 R12, RZ, RZ, 0x2 ;  /* 0x00000002ff0c7424 */ /* 0x000fe200078e00ff */
[----:B------:R-:W-:-:S13]  /*21ea0*/  IADD3 R2, P0, R14, R0, RZ ;  /* 0x000000000e027210 */ /* 0x000fda0007f1e0ff */
[----:B------:R-:W-:Y:S05]  /*21eb0*/  WARPSYNC.COLLECTIVE R15, `(.L_x_15477) ;  /* 0x000000000f087348 */ /* 0x000fea0003c00000 */
[----:B------:R0:W1:Y:S02]  /*21ec0*/  SHFL.IDX P6, R14, R13, R12, R11 ;  /* 0x0000000c0d0e7389 */ /* 0x00006400000c000b */
[----:B01----:R-:W-:Y:S01]  /*21ed0*/  ENDCOLLECTIVE ;  /* 0x000000000000791b */ /* 0x003fe20003800000 */
.L_x_15477:
        /* <DEDUP_REMOVED lines=13> */
.L_x_15478:
[----:B------:R-:W-:Y:S01]  /*21fb0*/  IMAD.MOV.U32 R13, RZ, RZ, R9 ;  /* 0x000000ffff0d7224 */ /* 0x000fe200078e0009 */
[----:B------:R-:W-:Y:S02]  /*21fc0*/  MOV R12, 0x3 ;  /* 0x00000003000c7802 */ /* 0x000fe40000000f00 */
[----:B------:R-:W-:-:S13]  /*21fd0*/  IADD3 R2, P0, R14, R0, RZ ;  /* 0x000000000e027210 */ /* 0x000fda0007f1e0ff */
[----:B------:R-:W-:Y:S05]  /*21fe0*/  WARPSYNC.COLLECTIVE R15, `(.L_x_15479) ;  /* 0x000000000f087348 */ /* 0x000fea0003c00000 */
[----:B------:R0:W1:Y:S02]  /*21ff0*/  SHFL.IDX P6, R14, R13, R12, R11 ;  /* 0x0000000c0d0e7389 */ /* 0x00006400000c000b */
[----:B01----:R-:W-:Y:S01]  /*22000*/  ENDCOLLECTIVE ;  /* 0x000000000000791b */ /* 0x003fe20003800000 */
.L_x_15479:
        /* <DEDUP_REMOVED lines=13> */
.L_x_15480:
[----:B------:R-:W-:Y:S02]  /*220e0*/  IMAD.MOV.U32 R13, RZ, RZ, R9 ;  /* 0x000000ffff0d7224 */ /* 0x000fe400078e0009 */
[----:B------:R-:W-:Y:S01]  /*220f0*/  IMAD.MOV.U32 R12, RZ, RZ, 0x4 ;  /* 0x00000004ff0c7424 */ /* 0x000fe200078e00ff */
[----:B------:R-:W-:-:S13]  /*22100*/  IADD3 R2, P0, R14, R0, RZ ;  /* 0x000000000e027210 */ /* 0x000fda0007f1e0ff */
[----:B------:R-:W-:Y:S05]  /*22110*/  WARPSYNC.COLLECTIVE R15, `(.L_x_15481) ;  /* 0x000000000f087348 */ /* 0x000fea0003c00000 */
[----:B------:R0:W1:Y:S02]  /*22120*/  SHFL.IDX P6, R14, R13, R12, R11 ;  /* 0x0000000c0d0e7389 */ /* 0x00006400000c000b */
[----:B01----:R-:W-:Y:S01]  /*22130*/  ENDCOLLECTIVE ;  /* 0x000000000000791b */ /* 0x003fe20003800000 */
.L_x_15481:
        /* <DEDUP_REMOVED lines=13> */
.L_x_15482:
[----:B------:R-:W-:Y:S01]  /*22210*/  MOV R13, R9 ;  /* 0x00000009000d7202 */ /* 0x000fe20000000f00 */
[----:B------:R-:W-:Y:S01]  /*22220*/  IMAD.MOV.U32 R12, RZ, RZ, 0x5 ;  /* 0x00000005ff0c7424 */ /* 0x000fe200078e00ff */
[----:B------:R-:W-:-:S13]  /*22230*/  IADD3 R2, P0, R14, R0, RZ ;  /* 0x000000000e027210 */ /* 0x000fda0007f1e0ff */
[----:B------:R-:W-:Y:S05]  /*22240*/  WARPSYNC.COLLECTIVE R15, `(.L_x_15483) ;  /* 0x000000000f087348 */ /* 0x000fea0003c00000 */
[----:B------:R0:W1:Y:S02]  /*22250*/  SHFL.IDX P6, R14, R13, R12, R11 ;  /* 0x0000000c0d0e7389 */ /* 0x00006400000c000b */
[----:B01----:R-:W-:Y:S01]  /*22260*/  ENDCOLLECTIVE ;  /* 0x000000000000791b */ /* 0x003fe20003800000 */
.L_x_15483:
        /* <DEDUP_REMOVED lines=13> */
.L_x_15484:
[----:B------:R-:W-:Y:S05]  /*22340*/  BRA `(.L_x_15485) ;  /* 0xffffff9800187947 */ /* 0x000fea000383ffff */
.L_x_15283:
        /* <DEDUP_REMOVED lines=8> */
.L_x_15487:
[----:B------:R-:W-:Y:S05]  /*223d0*/  BSYNC B0 ;  /* 0x0000000000007941 */ /* 0x000fea0003800000 */
.L_x_15486:
        /* <DEDUP_REMOVED lines=9> */
.L_x_15488:
        /* <DEDUP_REMOVED lines=18> */
.L_x_15489:
[----:B------:R-:W-:Y:S01]  /*22590*/  IMAD.MOV.U32 R12, RZ, RZ, 0x2 ;  /* 0x00000002ff0c7424 */ /* 0x000fe200078e00ff */
[----:B------:R-:W-:-:S05]  /*225a0*/  SEL R6, R14, RZ, P1 ;  /* 0x000000ff0e067207 */ /* 0x000fca0000800000 */
[----:B------:R-:W-:-:S04]  /*225b0*/  IMAD.IADD R6, R5, 0x1, R6 ;  /* 0x0000000105067824 */ /* 0x000fc800078e0206 */
[----:B------:R-:W-:-:S07]  /*225c0*/  IMAD.MOV.U32 R13, RZ, RZ, R6 ;  /* 0x000000ffff0d7224 */ /* 0x000fce00078e0006 */
[----:B------:R-:W-:Y:S05]  /*225d0*/  WARPSYNC.COLLECTIVE R15, `(.L_x_15490) ;  /* 0x000000000f087348 */ /* 0x000fea0003c00000 */
[----:B------:R0:W1:Y:S02]  /*225e0*/  SHFL.UP P6, R14, R13, R12, R11 ;  /* 0x0400000c0d0e7389 */ /* 0x00006400000c000b */
[----:B01----:R-:W-:Y:S01]  /*225f0*/  ENDCOLLECTIVE ;  /* 0x000000000000791b */ /* 0x003fe20003800000 */
.L_x_15490:
[----:B------:R-:W-:Y:S01]  /*22600*/  IMAD.MOV.U32 R12, RZ, RZ, 0x4 ;  /* 0x00000004ff0c7424 */ /* 0x000fe200078e00ff */
[----:B------:R-:W-:-:S05]  /*22610*/  SEL R7, R14, RZ, P2 ;  /* 0x000000ff0e077207 */ /* 0x000fca0001000000 */
[----:B------:R-:W-:-:S04]  /*22620*/  IMAD.IADD R7, R6, 0x1, R7 ;  /* 0x0000000106077824 */ /* 0x000fc800078e0207 */
[----:B------:R-:W-:-:S07]  /*22630*/  IMAD.MOV.U32 R13, RZ, RZ, R7 ;  /* 0x000000ffff0d7224 */ /* 0x000fce00078e0007 */
[----:B------:R-:W-:Y:S05]  /*22640*/  WARPSYNC.COLLECTIVE R15, `(.L_x_15491) ;  /* 0x000000000f087348 */ /* 0x000fea0003c00000 */
[----:B------:R0:W1:Y:S02]  /*22650*/  SHFL.UP P6, R14, R13, R12, R11 ;  /* 0x0400000c0d0e7389 */ /* 0x00006400000c000b */
[----:B01----:R-:W-:Y:S01]  /*22660*/  ENDCOLLECTIVE ;  /* 0x000000000000791b */ /* 0x003fe20003800000 */
.L_x_15491:
[----:B------:R-:W-:Y:S02]  /*22670*/  MOV R12, 0x8 ;  /* 0x00000008000c7802 */ /* 0x000fe40000000f00 */
[----:B------:R-:W-:-:S05]  /*22680*/  SEL R2, R14, RZ, P3 ;  /* 0x000000ff0e027207 */ /* 0x000fca0001800000 */
[----:B------:R-:W-:-:S04]  /*22690*/  IMAD.IADD R2, R7, 0x1, R2 ;  /* 0x0000000107027824 */ /* 0x000fc800078e0202 */
[----:B------:R-:W-:-:S07]  /*226a0*/  IMAD.MOV.U32 R13, RZ, RZ, R2 ;  /* 0x000000ffff0d7224 */ /* 0x000fce00078e0002 */
[----:B------:R-:W-:Y:S05]  /*226b0*/  WARPSYNC.COLLECTIVE R15, `(.L_x_15492) ;  /* 0x000000000f087348 */ /* 0x000fea0003c00000 */
[----:B------:R0:W1:Y:S02]  /*226c0*/  SHFL.UP P6, R14, R13, R12, R11 ;  /* 0x0400000c0d0e7389 */ /* 0x00006400000c000b */
[----:B01----:R-:W-:Y:S01]  /*226d0*/  ENDCOLLECTIVE ;  /* 0x000000000000791b */ /* 0x003fe20003800000 */
.L_x_15492:
[----:B------:R-:W-:Y:S01]  /*226e0*/  IMAD.MOV.U32 R12, RZ, RZ, 0x10 ;  /* 0x00000010ff0c7424 */ /* 0x000fe200078e00ff */
[----:B------:R-:W-:-:S05]  /*226f0*/  SEL R3, R14, RZ, P4 ;  /* 0x000000ff0e037207 */ /* 0x000fca0002000000 */
[----:B------:R-:W-:-:S04]  /*22700*/  IMAD.IADD R3, R2, 0x1, R3 ;  /* 0x0000000102037824 */ /* 0x000fc800078e0203 */
[----:B------:R-:W-:-:S07]  /*22710*/  IMAD.MOV.U32 R13, RZ, RZ, R3 ;  /* 0x000000ffff0d7224 */ /* 0x000fce00078e0003 */
[----:B------:R-:W-:Y:S05]  /*22720*/  WARPSYNC.COLLECTIVE R15, `(.L_x_15493) ;  /* 0x000000000f087348 */ /* 0x000fea0003c00000 */
[----:B------:R0:W1:Y:S02]  /*22730*/  SHFL.UP P6, R14, R13, R12, R11 ;  /* 0x0400000c0d0e7389 */ /* 0x00006400000c000b */
[----:B01----:R-:W-:Y:S01]  /*22740*/  ENDCOLLECTIVE ;  /* 0x000000000000791b */ /* 0x003fe20003800000 */
.L_x_15493:
        /* <DEDUP_REMOVED lines=8> */
.L_x_15494:
[----:B------:R-:W-:Y:S05]  /*227d0*/  BRA `(.L_x_15495) ;  /* 0xffffff9800747947 */ /* 0x000fea000383ffff */
.L_x_15288:
        /* <DEDUP_REMOVED lines=8> */
.L_x_15497:
[----:B------:R-:W-:Y:S05]  /*22860*/  BSYNC B0 ;  /* 0x0000000000007941 */ /* 0x000fea0003800000 */
.L_x_15496:
        /* <DEDUP_REMOVED lines=8> */
.L_x_15498:
[----:B------:R-:W-:Y:S02]  /*228f0*/  MOV R12, 0x4 ;  /* 0x00000004000c7802 */ /* 0x000fe40000000f00 */
[----:B------:R-:W-:-:S05]  /*22900*/  SEL R2, R14, RZ, P2 ;  /* 0x000000ff0e027207 */ /* 0x000fca0001000000 */
[----:B------:R-:W-:-:S04]  /*22910*/  IMAD.IADD R2, R13, 0x1, R2 ;  /* 0x000000010d027824 */ /* 0x000fc800078e0202 */
[----:B------:R-:W-:-:S07]  /*22920*/  IMAD.MOV.U32 R13, RZ, RZ, R2 ;  /* 0x000000ffff0d7224 */ /* 0x000fce00078e0002 */
[----:B------:R-:W-:Y:S05]  /*22930*/  WARPSYNC.COLLECTIVE R15, `(.L_x_15499) ;  /* 0x000000000f087348 */ /* 0x000fea0003c00000 */
[----:B------:R0:W1:Y:S02]  /*22940*/  SHFL.UP P6, R14, R13, R12, R11 ;  /* 0x0400000c0d0e7389 */ /* 0x00006400000c000b */
[----:B01----:R-:W-:Y:S01]  /*22950*/  ENDCOLLECTIVE ;  /* 0x000000000000791b */ /* 0x003fe20003800000 */
.L_x_15499:
[----:B------:R-:W-:Y:S01]  /*22960*/  IMAD.MOV.U32 R12, RZ, RZ, 0x8 ;  /* 0x00000008ff0c7424 */ /* 0x000fe200078e00ff */
[----:B------:R-:W-:-:S05]  /*22970*/  SEL R3, R14, RZ, P3 ;  /* 0x000000ff0e037207 */ /* 0x000fca0001800000 */
[----:B------:R-:W-:-:S04]  /*22980*/  IMAD.IADD R3, R2, 0x1, R3 ;  /* 0x0000000102037824 */ /* 0x000fc800078e0203 */
[----:B------:R-:W-:-:S07]  /*22990*/  IMAD.MOV.U32 R13, RZ, RZ, R3 ;  /* 0x000000ffff0d7224 */ /* 0x000fce00078e0003 */
[----:B------:R-:W-:Y:S05]  /*229a0*/  WARPSYNC.COLLECTIVE R15, `(.L_x_15500) ;  /* 0x000000000f087348 */ /* 0x000fea0003c00000 */
[----:B------:R0:W1:Y:S02]  /*229b0*/  SHFL.UP P6, R14, R13, R12, R11 ;  /* 0x0400000c0d0e7389 */ /* 0x00006400000c000b */
[----:B01----:R-:W-:Y:S01]  /*229c0*/  ENDCOLLECTIVE ;  /* 0x000000000000791b */ /* 0x003fe20003800000 */
.L_x_15500:
[----:B------:R-:W-:Y:S01]  /*229d0*/  IMAD.MOV.U32 R12, RZ, RZ, 0x10 ;  /* 0x00000010ff0c7424 */ /* 0x000fe200078e00ff */
[----:B------:R-:W-:-:S05]  /*229e0*/  SEL R4, R14, RZ, P4 ;  /* 0x000000ff0e047207 */ /* 0x000fca0002000000 */
[----:B------:R-:W-:-:S04]  /*229f0*/  IMAD.IADD R4, R3, 0x1, R4 ;  /* 0x0000000103047824 */ /* 0x000fc800078e0204 */
[----:B------:R-:W-:-:S07]  /*22a00*/  IMAD.MOV.U32 R13, RZ, RZ, R4 ;  /* 0x000000ffff0d7224 */ /* 0x000fce00078e0004 */
[----:B------:R-:W-:Y:S05]  /*22a10*/  WARPSYNC.COLLECTIVE R15, `(.L_x_15501) ;  /* 0x000000000f087348 */ /* 0x000fea0003c00000 */
[----:B------:R0:W1:Y:S02]  /*22a20*/  SHFL.UP P6, R14, R13, R12, R11 ;  /* 0x0400000c0d0e7389 */ /* 0x00006400000c000b */
[----:B01----:R-:W-:Y:S01]  /*22a30*/  ENDCOLLECTIVE ;  /* 0x000000000000791b */ /* 0x003fe20003800000 */
.L_x_15501:
        /* <DEDUP_REMOVED lines=8> */
.L_x_15502:
[----:B------:R-:W-:Y:S05]  /*22ac0*/  BRA `(.L_x_15503) ;  /* 0xffffff9800547947 */ /* 0x000fea000383ffff */
.L_x_15290:
[----:B------:R-:W-:Y:S01]  /*22ad0*/  BSSY B0, `(.L_x_15504) ;  /* 0x0000006000007945 */ /* 0x000fe20003800000 */
[----:B------:R-:W-:Y:S01]  /*22ae0*/  PLOP3.LUT P6, PT, P6, PT, PT, 0x8, 0x0 ;  /* 0x000000000000781c */ /* 0x000fe200037ce170 */
[----:B------:R-:W-:-:S12]  /*22af0*/  IMAD.MOV.U32 R15, RZ, RZ, -0x1 ;  /* 0xffffffffff0f7424 */ /* 0x000fd800078e00ff */
[----:B01----:R-:W-:Y:S05]  /*22b00*/  WARPSYNC.COLLECTIVE R15, `(.L_x_15505) ;  /* 0x000000000f087348 */ /* 0x003fea0003c00000 */
[----:B------:R-:W-:Y:S01]  /*22b10*/  VOTE.ANY R14, PT, P6 ;  /* 0x00000000000e7806 */ /* 0x000fe200030e0100 */
[----:B01----:R-:W-:Y:S06]  /*22b20*/  ENDCOLLECTIVE ;  /* 0x000000000000791b */ /* 0x003fec0003800000 */
.L_x_15505:
[----:B------:R-:W-:Y:S05]  /*22b30*/  BSYNC B0 ;  /* 0x0000000000007941 */ /* 0x000fea0003800000 */
.L_x_15504:
        /* <DEDUP_REMOVED lines=9> */
.L_x_15506:
[----:B------:R-:W-:Y:S01]  /*22bd0*/  IMAD.MOV.U32 R5, RZ, RZ, R14 ;  /* 0x000000ffff057224 */ /* 0x000fe200078e000e */
[----:B------:R-:W-:Y:S06]  /*22be0*/  BRA `(.L_x_15507) ;  /* 0xffffff9800447947 */ /* 0x000fec000383ffff */
.L_x_15292:
[----:B------:R-:W-:Y:S01]  /*22bf0*/  BSSY B0, `(.L_x_15508) ;  /* 0x0000007000007945 */ /* 0x000fe20003800000 */
[----:B------:R-:W-:Y:S01]  /*22c00*/  MOV R13, R2 ;  /* 0x00000002000d7202 */ /* 0x000fe20000000f00 */
[----:B------:R-:W-:Y:S02]  /*22c10*/  IMAD.MOV.U32 R11, RZ, RZ, 0x1f ;  /* 0x0000001fff0b7424 */ /* 0x000fe400078e00ff */
[----:B------:R-:W-:-:S07]  /*22c20*/  IMAD.MOV.U32 R15, RZ, RZ, -0x1 ;  /* 0xffffffffff0f7424 */ /* 0x000fce00078e00ff */
[----:B0123--:R-:W-:Y:S05]  /*22c30*/  WARPSYNC.COLLECTIVE R15, `(.L_x_15509) ;  /* 0x000000000f087348 */ /* 0x00ffea0003c00000 */
[----:B------:R4:W0:Y:S02]  /*22c40*/  SHFL.IDX P6, R14, R13, R12, R11 ;  /* 0x0000000c0d0e7389 */ /* 0x00082400000c000b */
[----:B01234-:R-:W-:Y:S01]  /*22c50*/  ENDCOLLECTIVE ;  /* 0x000000000000791b */ /* 0x01ffe20003800000 */
.L_x_15509:
[----:B------:R-:W-:Y:S05]  /*22c60*/  BSYNC B0 ;  /* 0x0000000000007941 */ /* 0x000fea0003800000 */
.L_x_15508:
[----:B------:R-:W-:Y:S05]  /*22c70*/  BRA `(.L_x_15291) ;  /* 0xffffff98003c7947 */ /* 0x000fea000383ffff */
.L_x_15296:
[----:B0-----:R0:W1:Y:S02]  /*22c80*/  SYNCS.PHASECHK.TRANS64.TRYWAIT P0, [R5+URZ+0x32420], R0 ;  /* 0x03242000050075a7 */ /* 0x001064000800017f */
[----:B-1----:R-:W-:Y:S05]  /*22c90*/  @!P0 NANOSLEEP.SYNCS 0x989680 ;  /* 0x009896800000895d */ /* 0x002fea0003900000 */
[----:B------:R-:W1:Y:S02]  /*22ca0*/  @!P0 SYNCS.PHASECHK.TRANS64 P0, [R5+URZ+0x32420], R0 ;  /* 0x03242000050085a7 */ /* 0x000e64000800007f */
[----:B-1----:R-:W-:Y:S05]  /*22cb0*/  @!P0 BRA `(.L_x_15296) ;  /* 0xfffffffc00f08947 */ /* 0x002fea000383ffff */
[----:B------:R-:W-:Y:S05]  /*22cc0*/  BRA `(.L_x_15510) ;  /* 0xffffff9c00b47947 */ /* 0x000fea000383ffff */
.L_x_15297:
        /* <DEDUP_REMOVED lines=11> */
.L_x_15512:
[----:B------:R-:W-:Y:S05]  /*22d80*/  BSYNC B0 ;  /* 0x0000000000007941 */ /* 0x000fea0003800000 */
.L_x_15511:
[----:B------:R-:W-:Y:S05]  /*22d90*/  BRA `(.L_x_15513) ;  /* 0xffffff9c009c7947 */ /* 0x000fea000383ffff */
.L_x_15298:
[----:B------:R-:W-:Y:S01]  /*22da0*/  BSSY B0, `(.L_x_15514) ;  /* 0x0000006000007945 */ /* 0x000fe20003800000 */
[----:B------:R-:W-:-:S07]  /*22db0*/  IMAD.MOV.U32 R15, RZ, RZ, -0x1 ;  /* 0xffffffffff0f7424 */ /* 0x000fce00078e00ff */
[----:B0-234-:R-:W-:Y:S05]  /*22dc0*/  WARPSYNC.COLLECTIVE R15, `(.L_x_15515) ;  /* 0x000000000f0c7348 */ /* 0x01dfea0003c00000 */
[----:B------:R-:W-:Y:S02]  /*22dd0*/  ELECT P6, UR62, PT ;  /* 0x00000000003e782f */ /* 0x000fe400038c0000 */
[----:B------:R-:W-:Y:S01]  /*22de0*/  MOV R14, UR62 ;  /* 0x0000003e000e7c02 */ /* 0x000fe20008000f00 */
[----:B0-234-:R-:W-:Y:S10]  /*22df0*/  ENDCOLLECTIVE ;  /* 0x000000000000791b */ /* 0x01dff40003800000 */
.L_x_15515:
[----:B------:R-:W-:Y:S05]  /*22e00*/  BSYNC B0 ;  /* 0x0000000000007941 */ /* 0x000fea0003800000 */
.L_x_15514:
[----:B------:R-:W-:Y:S05]  /*22e10*/  BRA `(.L_x_15516) ;  /* 0xffffff9c00907947 */ /* 0x000fea000383ffff */
.L_x_15300:
[----:B0-----:R0:W1:Y:S02]  /*22e20*/  SYNCS.PHASECHK.TRANS64.TRYWAIT P1, [R3+URZ+0x32440], R2 ;  /* 0x03244002030075a7 */ /* 0x001064000802017f */
[----:B-1----:R-:W-:Y:S05]  /*22e30*/  @!P1 NANOSLEEP.SYNCS 0x989680 ;  /* 0x009896800000995d */ /* 0x002fea0003900000 */
[----:B------:R-:W1:Y:S02]  /*22e40*/  @!P1 SYNCS.PHASECHK.TRANS64 P1, [R3+URZ+0x32440], R2 ;  /* 0x03244002030095a7 */ /* 0x000e64000802007f */
[----:B-1----:R-:W-:Y:S05]  /*22e50*/  @!P1 BRA `(.L_x_15300) ;  /* 0xfffffffc00f09947 */ /* 0x002fea000383ffff */
[----:B------:R-:W-:Y:S05]  /*22e60*/  BRA `(.L_x_15517) ;  /* 0xffffff9c00b07947 */ /* 0x000fea000383ffff */
.L_x_15302:
[----:B-1----:R1:W0:Y:S02]  /*22e70*/  SYNCS.PHASECHK.TRANS64.TRYWAIT P1, [R25+URZ+0x32440], R0 ;  /* 0x03244000190075a7 */ /* 0x002224000802017f */
[----:B0-----:R-:W-:Y:S05]  /*22e80*/  @!P1 NANOSLEEP.SYNCS 0x989680 ;  /* 0x009896800000995d */ /* 0x001fea0003900000 */
[----:B------:R-:W0:Y:S02]  /*22e90*/  @!P1 SYNCS.PHASECHK.TRANS64 P1, [R25+URZ+0x32440], R0 ;  /* 0x03244000190095a7 */ /* 0x000e24000802007f */
[----:B0-----:R-:W-:Y:S05]  /*22ea0*/  @!P1 BRA `(.L_x_15302) ;  /* 0xfffffffc00f09947 */ /* 0x001fea000383ffff */
[----:B------:R-:W-:Y:S05]  /*22eb0*/  BRA `(.L_x_15518) ;  /* 0xffffff9c00bc7947 */ /* 0x000fea000383ffff */
.L_x_15304:
[----:B------:R0:W0:Y:S02]  /*22ec0*/  SYNCS.PHASECHK.TRANS64.TRYWAIT P1, [R3+URZ+0x32460], R2 ;  /* 0x03246002030075a7 */ /* 0x000024000802017f */
[----:B0-----:R-:W-:Y:S05]  /*22ed0*/  @!P1 NANOSLEEP.SYNCS 0x989680 ;  /* 0x009896800000995d */ /* 0x001fea0003900000 */
[----:B------:R-:W0:Y:S02]  /*22ee0*/  @!P1 SYNCS.PHASECHK.TRANS64 P1, [R3+URZ+0x32460], R2 ;  /* 0x03246002030095a7 */ /* 0x000e24000802007f */
[----:B0-----:R-:W-:Y:S05]  /*22ef0*/  @!P1 BRA `(.L_x_15304) ;  /* 0xfffffffc00f09947 */ /* 0x001fea000383ffff */
[----:B------:R-:W-:Y:S05]  /*22f00*/  BRA `(.L_x_15519) ;  /* 0xffffff9c00b87947 */ /* 0x000fea000383ffff */
.L_x_15520:
        /* <DEDUP_REMOVED lines=15> */
.L_x_15572:


//--------------------- .nv.global.init           --------------------------
	.section	.nv.global.init,"aw",@progbits
.nv.global.init:
	.type		$str$23,@object
	.size		$str$23,($str$24 - $str$23)
$str$23:
        /*0000*/ 	.byte	0x28, 0x61, 0x64, 0x64, 0x72, 0x65, 0x73, 0x73, 0x20, 0x26, 0x20, 0x6d, 0x61, 0x73, 0x6b, 0x29
        /*0010*/ 	.byte	0x20, 0x3d, 0x3d, 0x20, 0x30, 0x00
	.type		$str$24,@object
	.size		$str$24,(__unnamed_11 - $str$24)
$str$24:
        /*0016*/ 	.byte	0x2f, 0x74, 0x6d, 0x70, 0x2f, 0x6f, 0x73, 0x73, 0x5f, 0x6b, 0x65, 0x72, 0x6e, 0x65, 0x6c, 0x73
        /*0026*/ 	.byte	0x5f, 0x73, 0x72, 0x63, 0x2f, 0x66, 0x6c, 0x61, 0x73, 0x68, 0x5f, 0x61, 0x74, 0x74, 0x65, 0x6e
        /*0036*/ 	.byte	0x74, 0x69, 0x6f, 0x6e, 0x2f, 0x63, 0x73, 0x72, 0x63, 0x2f, 0x63, 0x75, 0x74, 0x6c, 0x61, 0x73
        /*0046*/ 	.byte	0x73, 0x2f, 0x69, 0x6e, 0x63, 0x6c, 0x75, 0x64, 0x65, 0x2f, 0x63, 0x75, 0x74, 0x65, 0x2f, 0x70
        /*0056*/ 	.byte	0x6f, 0x69, 0x6e, 0x74, 0x65, 0x72, 0x5f, 0x66, 0x6c, 0x61, 0x67, 0x67, 0x65, 0x64, 0x2e, 0x68
        /*0066*/ 	.byte	0x70, 0x70, 0x00
	.type		__unnamed_11,@object
	.size		__unnamed_11,(__unnamed_4 - __unnamed_11)
__unnamed_11:
        /* <DEDUP_REMOVED lines=24> */
	.type		__unnamed_4,@object
	.size		__unnamed_4,(__unnamed_12 - __unnamed_4)
__unnamed_4:
        /* <DEDUP_REMOVED lines=23> */
        /*0355*/ 	.byte	0x3a, 0x43, 0x3c, 0x30, 0x3e, 0x3e, 0x3e, 0x3e, 0x3e, 0x20, 0x26, 0x5d, 0x00
	.type		__unnamed_12,@object
	.size		__unnamed_12,(__unnamed_7 - __unnamed_12)
__unnamed_12:
        /* <DEDUP_REMOVED lines=23> */
        /*04d2*/ 	.byte	0x43, 0x3c, 0x34, 0x30, 0x39, 0x36, 0x3e, 0x3e, 0x3e, 0x3e, 0x3e, 0x20, 0x26, 0x5d, 0x00
	.type		__unnamed_7,@object
	.size		__unnamed_7,(__unnamed_17 - __unnamed_7)
__unnamed_7:
        /* <DEDUP_REMOVED lines=24> */
	.type		__unnamed_17,@object
	.size		__unnamed_17,(__unnamed_5 - __unnamed_17)
__unnamed_17:
        /* <DEDUP_REMOVED lines=24> */
	.type		__unnamed_5,@object
	.size		__unnamed_5,(__unnamed_13 - __unnamed_5)
__unnamed_5:
        /* <DEDUP_REMOVED lines=24> */
	.type		__unnamed_13,@object
	.size		__unnamed_13,(__unnamed_6 - __unnamed_13)
__unnamed_13:
        /* <DEDUP_REMOVED lines=28> */
        /*0b21*/ 	.byte	0x3e, 0x3e, 0x3e, 0x3e, 0x3e, 0x5d, 0x00
	.type		__unnamed_6,@object
	.size		__unnamed_6,(__unnamed_8 - __unnamed_6)
__unnamed_6:
        /* <DEDUP_REMOVED lines=28> */
        /*0ce8*/ 	.byte	0x34, 0x3e, 0x3e, 0x3e, 0x3e, 0x3e, 0x5d, 0x00
	.type		__unnamed_8,@object
	.size		__unnamed_8,(__unnamed_1 - __unnamed_8)
__unnamed_8:
        /* <DEDUP_REMOVED lines=28> */
        /*0eb0*/ 	.byte	0x3e, 0x3e, 0x3e, 0x3e, 0x3e, 0x20, 0x26, 0x5d, 0x00
	.type		__unnamed_1,@object
	.size		__unnamed_1,(__unnamed_9 - __unnamed_1)
__unnamed_1:
        /* <DEDUP_REMOVED lines=28> */
        /*1079*/ 	.byte	0x34, 0x3e, 0x3e, 0x3e, 0x3e, 0x3e, 0x20, 0x26, 0x5d, 0x00
	.type		__unnamed_9,@object
	.size		__unnamed_9,(__unnamed_10 - __unnamed_9)
__unnamed_9:
        /* <DEDUP_REMOVED lines=28> */
        /*1243*/ 	.byte	0x32, 0x37, 0x36, 0x38, 0x3e, 0x3e, 0x3e, 0x3e, 0x3e, 0x5d, 0x00
	.type		__unnamed_10,@object
	.size		__unnamed_10,(__unnamed_3 - __unnamed_10)
__unnamed_10:
        /* <DEDUP_REMOVED lines=29> */
	.type		__unnamed_3,@object
	.size		__unnamed_3,(__unnamed_15 - __unnamed_3)
__unnamed_3:
        /* <DEDUP_REMOVED lines=29> */
	.type		__unnamed_15,@object
	.size		__unnamed_15,(__unnamed_16 - __unnamed_15)
__unnamed_15:
        /* <DEDUP_REMOVED lines=29> */
	.type		__unnamed_16,@object
	.size		__unnamed_16,(__unnamed_2 - __unnamed_16)
__unnamed_16:
        /* <DEDUP_REMOVED lines=29> */
	.type		__unnamed_2,@object
	.size		__unnamed_2,(__unnamed_18 - __unnamed_2)
__unnamed_2:
        /* <DEDUP_REMOVED lines=29> */
	.type		__unnamed_18,@object
	.size		__unnamed_18,(__unnamed_14 - __unnamed_18)
__unnamed_18:
        /* <DEDUP_REMOVED lines=29> */
	.type		__unnamed_14,@object
	.size		__unnamed_14,(.L_13 - __unnamed_14)
__unnamed_14:
        /* <DEDUP_REMOVED lines=28> */
        /*1ed5*/ 	.byte	0x31, 0x38, 0x34, 0x33, 0x32, 0x3e, 0x3e, 0x3e, 0x3e, 0x3e, 0x20, 0x26, 0x5d, 0x00
.L_13:


//--------------------- .nv.shared._ZN7cutlass13device_kernelIN5flash11enable_sm90INS1_16FlashAttnFwdSm90INS1_25CollectiveMainloopFwdSm90ILi2EN4cute5tupleIJNS5_1CILi1EEES8_S8_EEENS6_IJNS7_ILi128EEENS7_ILi96EEENS7_ILi192EEEEEELi128ENS_6half_tEfNS_4arch4Sm90ELb0ELb0ELb0ELb0ELb1ELb0ELb0ELb1ELb1ELb1ELb0ELb0EEENS1_21CollectiveEpilogueFwdINS6_IJSA_SA_SB_EEES9_SE_SG_Li256ELb0ELb1ELb0ELb0EEENS1_29StaticPersistentTileSchedulerILb0EEEEEEEEEvNT_6ParamsE --------------------------
	.section	.nv.shared._ZN7cutlass13device_kernelIN5flash11enable_sm90INS1_16FlashAttnFwdSm90INS1_25CollectiveMainloopFwdSm90ILi2EN4cute5tupleIJNS5_1CILi1EEES8_S8_EEENS6_IJNS7_ILi128EEENS7_ILi96EEENS7_ILi192EEEEEELi128ENS_6half_tEfNS_4arch4Sm90ELb0ELb0ELb0ELb0ELb1ELb0ELb0ELb1ELb1ELb1ELb0ELb0EEENS1_21CollectiveEpilogueFwdINS6_IJSA_SA_SB_EEES9_SE_SG_Li256ELb0ELb1ELb0ELb0EEENS1_29StaticPersistentTileSchedulerILb0EEEEEEEEEvNT_6ParamsE,"aw",@nobits
	.sectionflags	@""
	.align	16
	.zero		1024


//--------------------- .nv.shared.reserved.0     --------------------------
	.section	.nv.shared.reserved.0,"aw",@nobits
	.weak		__nv_reservedSMEM_offset_0_alias
	.size		__nv_reservedSMEM_offset_0_alias, 0, 0
	.other		__nv_reservedSMEM_offset_0_alias,@"STO_CUDA_RESERVED_SHARED STV_DEFAULT"
__nv_reservedSMEM_offset_0_alias:
	.zero		0


//--------------------- .nv.global                --------------------------
	.section	.nv.global,"aw",@nobits
.nv.global:
	.type		_ZN73_INTERNAL_956f4187_37_flash_fwd_hdimdiff_fp16_paged_sm90_cu_18e39b8a_36544cute1_E,@object
	.size		_ZN73_INTERNAL_956f4187_37_flash_fwd_hdimdiff_fp16_paged_sm90_cu_18e39b8a_36544cute1_E,(_ZN73_INTERNAL_956f4187_37_flash_fwd_hdimdiff_fp16_paged_sm90_cu_18e39b8a_36544cuda3std3__45__cpo6cbeginE - _ZN73_INTERNAL_956f4187_37_flash_fwd_hdimdiff_fp16_paged_sm90_cu_18e39b8a_36544cute1_E)
_ZN73_INTERNAL_956f4187_37_flash_fwd_hdimdiff_fp16_paged_sm90_cu_18e39b8a_36544cute1_E:
	.zero		1
	.type		_ZN73_INTERNAL_956f4187_37_flash_fwd_hdimdiff_fp16_paged_sm90_cu_18e39b8a_36544cuda3std3__45__cpo6cbeginE,@object
	.size		_ZN73_INTERNAL_956f4187_37_flash_fwd_hdimdiff_fp16_paged_sm90_cu_18e39b8a_36544cuda3std3__45__cpo6cbeginE,(_ZN73_INTERNAL_956f4187_37_flash_fwd_hdimdiff_fp16_paged_sm90_cu_18e39b8a_36544cuda3std3__48in_placeE - _ZN73_INTERNAL_956f4187_37_flash_fwd_hdimdiff_fp16_paged_sm90_cu_18e39b8a_36544cuda3std3__45__cpo6cbeginE)
_ZN73_INTERNAL_956f4187_37_flash_fwd_hdimdiff_fp16_paged_sm90_cu_18e39b8a_36544cuda3std3__45__cpo6cbeginE:
	.zero		1
	.type		_ZN73_INTERNAL_956f4187_37_flash_fwd_hdimdiff_fp16_paged_sm90_cu_18e39b8a_36544cuda3std3__48in_placeE,@object
	.size		_ZN73_INTERNAL_956f4187_37_flash_fwd_hdimdiff_fp16_paged_sm90_cu_18e39b8a_36544cuda3std3__48in_placeE,(_ZN73_INTERNAL_956f4187_37_flash_fwd_hdimdiff_fp16_paged_sm90_cu_18e39b8a_36544cuda3std6ranges3__45__cpo9iter_moveE - _ZN73_INTERNAL_956f4187_37_flash_fwd_hdimdiff_fp16_paged_sm90_cu_18e39b8a_36544cuda3std3__48in_placeE)
_ZN73_INTERNAL_956f4187_37_flash_fwd_hdimdiff_fp16_paged_sm90_cu_18e39b8a_36544cuda3std3__48in_placeE:
	.zero		1
	.type		_ZN73_INTERNAL_956f4187_37_flash_fwd_hdimdiff_fp16_paged_sm90_cu_18e39b8a_36544cuda3std6ranges3__45__cpo9iter_moveE,@object
	.size		_ZN73_INTERNAL_956f4187_37_flash_fwd_hdimdiff_fp16_paged_sm90_cu_18e39b8a_36544cuda3std6ranges3__45__cpo9iter_moveE,(_ZN73_INTERNAL_956f4187_37_flash_fwd_hdimdiff_fp16_paged_sm90_cu_18e39b8a_36544cuda3std3__45__cpo5beginE - _ZN73_INTERNAL_956f4187_37_flash_fwd_hdimdiff_fp16_paged_sm90_cu_18e39b8a_36544cuda3std6ranges3__45__cpo9iter_moveE)
_ZN73_INTERNAL_956f4187_37_flash_fwd_hdimdiff_fp16_paged_sm90_cu_18e39b8a_36544cuda3std6ranges3__45__cpo9iter_moveE:
	.zero		1
	.type		_ZN73_INTERNAL_956f4187_37_flash_fwd_hdimdiff_fp16_paged_sm90_cu_18e39b8a_36544cuda3std3__45__cpo5beginE,@object
	.size		_ZN73_INTERNAL_956f4187_37_flash_fwd_hdimdiff_fp16_paged_sm90_cu_18e39b8a_36544cuda3std3__45__cpo5beginE,(_ZN73_INTERNAL_956f4187_37_flash_fwd_hdimdiff_fp16_paged_sm90_cu_18e39b8a_36544cuda3std3__475_GLOBAL__N__956f4187_37_flash_fwd_hdimdiff_fp16_paged_sm90_cu_18e39b8a_36546ignoreE - _ZN73_INTERNAL_956f4187_37_flash_fwd_hdimdiff_fp16_paged_sm90_cu_18e39b8a_36544cuda3std3__45__cpo5beginE)
_ZN73_INTERNAL_956f4187_37_flash_fwd_hdimdiff_fp16_paged_sm90_cu_18e39b8a_36544cuda3std3__45__cpo5beginE:
	.zero		1
	.type		_ZN73_INTERNAL_956f4187_37_flash_fwd_hdimdiff_fp16_paged_sm90_cu_18e39b8a_36544cuda3std3__475_GLOBAL__N__956f4187_37_flash_fwd_hdimdiff_fp16_paged_sm90_cu_18e39b8a_36546ignoreE,@object
	.size		_ZN73_INTERNAL_956f4187_37_flash_fwd_hdimdiff_fp16_paged_sm90_cu_18e39b8a_36544cuda3std3__475_GLOBAL__N__956f4187_37_flash_fwd_hdimdiff_fp16_paged_sm90_cu_18e39b8a_36546ignoreE,(_ZN73_INTERNAL_956f4187_37_flash_fwd_hdimdiff_fp16_paged_sm90_cu_18e39b8a_36544cute7productE - _ZN73_INTERNAL_956f4187_37_flash_fwd_hdimdiff_fp16_paged_sm90_cu_18e39b8a_36544cuda3std3__475_GLOBAL__N__956f4187_37_flash_fwd_hdimdiff_fp16_paged_sm90_cu_18e39b8a_36546ignoreE)
_ZN73_INTERNAL_956f4187_37_flash_fwd_hdimdiff_fp16_paged_sm90_cu_18e39b8a_36544cuda3std3__475_GLOBAL__N__956f4187_37_flash_fwd_hdimdiff_fp16_paged_sm90_cu_18e39b8a_36546ignoreE:
	.zero		1
	.type		_ZN73_INTERNAL_956f4187_37_flash_fwd_hdimdiff_fp16_paged_sm90_cu_18e39b8a_36544cute7productE,@object
	.size		_ZN73_INTERNAL_956f4187_37_flash_fwd_hdimdiff_fp16_paged_sm90_cu_18e39b8a_36544cute7productE,(_ZN73_INTERNAL_956f4187_37_flash_fwd_hdimdiff_fp16_paged_sm90_cu_18e39b8a_36544cuda3std3__45__cpo3endE - _ZN73_INTERNAL_956f4187_37_flash_fwd_hdimdiff_fp16_paged_sm90_cu_18e39b8a_36544cute7productE)
_ZN73_INTERNAL_956f4187_37_flash_fwd_hdimdiff_fp16_paged_sm90_cu_18e39b8a_36544cute7productE:
	.zero		1
	.type		_ZN73_INTERNAL_956f4187_37_flash_fwd_hdimdiff_fp16_paged_sm90_cu_18e39b8a_36544cuda3std3__45__cpo3endE,@object
	.size		_ZN73_INTERNAL_956f4187_37_flash_fwd_hdimdiff_fp16_paged_sm90_cu_18e39b8a_36544cuda3std3__45__cpo3endE,(_ZN73_INTERNAL_956f4187_37_flash_fwd_hdimdiff_fp16_paged_sm90_cu_18e39b8a_36544cuda3std3__419piecewise_constructE - _ZN73_INTERNAL_956f4187_37_flash_fwd_hdimdiff_fp16_paged_sm90_cu_18e39b8a_36544cuda3std3__45__cpo3endE)
_ZN73_INTERNAL_956f4187_37_flash_fwd_hdimdiff_fp16_paged_sm90_cu_18e39b8a_36544cuda3std3__45__cpo3endE:
	.zero		1
	.type		_ZN73_INTERNAL_956f4187_37_flash_fwd_hdimdiff_fp16_paged_sm90_cu_18e39b8a_36544cuda3std3__419piecewise_constructE,@object
	.size		_ZN73_INTERNAL_956f4187_37_flash_fwd_hdimdiff_fp16_paged_sm90_cu_18e39b8a_36544cuda3std3__419piecewise_constructE,(_ZN73_INTERNAL_956f4187_37_flash_fwd_hdimdiff_fp16_paged_sm90_cu_18e39b8a_36544cuda3std3__45__cpo4cendE - _ZN73_INTERNAL_956f4187_37_flash_fwd_hdimdiff_fp16_paged_sm90_cu_18e39b8a_36544cuda3std3__419piecewise_constructE)
_ZN73_INTERNAL_956f4187_37_flash_fwd_hdimdiff_fp16_paged_sm90_cu_18e39b8a_36544cuda3std3__419piecewise_constructE:
	.zero		1
	.type		_ZN73_INTERNAL_956f4187_37_flash_fwd_hdimdiff_fp16_paged_sm90_cu_18e39b8a_36544cuda3std3__45__cpo4cendE,@object
	.size		_ZN73_INTERNAL_956f4187_37_flash_fwd_hdimdiff_fp16_paged_sm90_cu_18e39b8a_36544cuda3std3__45__cpo4cendE,(_ZN73_INTERNAL_956f4187_37_flash_fwd_hdimdiff_fp16_paged_sm90_cu_18e39b8a_36544cuda3std6ranges3__45__cpo4swapE - _ZN73_INTERNAL_956f4187_37_flash_fwd_hdimdiff_fp16_paged_sm90_cu_18e39b8a_36544cuda3std3__45__cpo4cendE)
_ZN73_INTERNAL_956f4187_37_flash_fwd_hdimdiff_fp16_paged_sm90_cu_18e39b8a_36544cuda3std3__45__cpo4cendE:
	.zero		1
	.type		_ZN73_INTERNAL_956f4187_37_flash_fwd_hdimdiff_fp16_paged_sm90_cu_18e39b8a_36544cuda3std6ranges3__45__cpo4swapE,@object
	.size		_ZN73_INTERNAL_956f4187_37_flash_fwd_hdimdiff_fp16_paged_sm90_cu_18e39b8a_36544cuda3std6ranges3__45__cpo4swapE,(.L_25 - _ZN73_INTERNAL_956f4187_37_flash_fwd_hdimdiff_fp16_paged_sm90_cu_18e39b8a_36544cuda3std6ranges3__45__cpo4swapE)
_ZN73_INTERNAL_956f4187_37_flash_fwd_hdimdiff_fp16_paged_sm90_cu_18e39b8a_36544cuda3std6ranges3__45__cpo4swapE:
	.zero		1
.L_25:


//--------------------- .nv.shared._ZN7cutlass13device_kernelIN5flash11enable_sm90INS1_16FlashAttnFwdSm90INS1_25CollectiveMainloopFwdSm90ILi2EN4cute5tupleIJNS5_1CILi1EEES8_S8_EEENS6_IJNS7_ILi128EEENS7_ILi96EEENS7_ILi192EEEEEELi128ENS_6half_tEfNS_4arch4Sm90ELb0ELb0ELb0ELb1ELb1ELb0ELb0ELb1ELb1ELb1ELb0ELb0EEENS1_21CollectiveEpilogueFwdINS6_IJSA_SA_SB_EEES9_SE_SG_Li256ELb1ELb1ELb0ELb0EEENS1_36VarlenDynamicPersistentTileSchedulerILi128ELi96ELi256ELi128ELb0ELb1ELb1ELb0ELb1ELb1EEEEEEEEEvNT_6ParamsE --------------------------
	.section	.nv.shared._ZN7cutlass13device_kernelIN5flash11enable_sm90INS1_16FlashAttnFwdSm90INS1_25CollectiveMainloopFwdSm90ILi2EN4cute5tupleIJNS5_1CILi1EEES8_S8_EEENS6_IJNS7_ILi128EEENS7_ILi96EEENS7_ILi192EEEEEELi128ENS_6half_tEfNS_4arch4Sm90ELb0ELb0ELb0ELb1ELb1ELb0ELb0ELb1ELb1ELb1ELb0ELb0EEENS1_21CollectiveEpilogueFwdINS6_IJSA_SA_SB_EEES9_SE_SG_Li256ELb1ELb1ELb0ELb0EEENS1_36VarlenDynamicPersistentTileSchedulerILi128ELi96ELi256ELi128ELb0ELb1ELb1ELb0ELb1ELb1EEEEEEEEEvNT_6ParamsE,"aw",@nobits
	.sectionflags	@""
	.align	16
	.zero		1024


//--------------------- .nv.shared._ZN7cutlass13device_kernelIN5flash11enable_sm90INS1_16FlashAttnFwdSm90INS1_25CollectiveMainloopFwdSm90ILi2EN4cute5tupleIJNS5_1CILi1EEES8_S8_EEENS6_IJNS7_ILi128EEENS7_ILi96EEENS7_ILi192EEEEEELi128ENS_6half_tEfNS_4arch4Sm90ELb0ELb0ELb0ELb1ELb1ELb1ELb0ELb1ELb1ELb1ELb0ELb0EEENS1_21CollectiveEpilogueFwdINS6_IJSA_SA_SB_EEES9_SE_SG_Li256ELb1ELb1ELb0ELb0EEENS1_36VarlenDynamicPersistentTileSchedulerILi128ELi96ELi256ELi128ELb0ELb1ELb1ELb0ELb1ELb1EEEEEEEEEvNT_6ParamsE --------------------------
	.section	.nv.shared._ZN7cutlass13device_kernelIN5flash11enable_sm90INS1_16FlashAttnFwdSm90INS1_25CollectiveMainloopFwdSm90ILi2EN4cute5tupleIJNS5_1CILi1EEES8_S8_EEENS6_IJNS7_ILi128EEENS7_ILi96EEENS7_ILi192EEEEEELi128ENS_6half_tEfNS_4arch4Sm90ELb0ELb0ELb0ELb1ELb1ELb1ELb0ELb1ELb1ELb1ELb0ELb0EEENS1_21CollectiveEpilogueFwdINS6_IJSA_SA_SB_EEES9_SE_SG_Li256ELb1ELb1ELb0ELb0EEENS1_36VarlenDynamicPersistentTileSchedulerILi128ELi96ELi256ELi128ELb0ELb1ELb1ELb0ELb1ELb1EEEEEEEEEvNT_6ParamsE,"aw",@nobits
	.sectionflags	@""
	.align	16
	.zero		1024


//--------------------- .nv.shared._ZN7cutlass13device_kernelIN5flash11enable_sm90INS1_16FlashAttnFwdSm90INS1_25CollectiveMainloopFwdSm90ILi2EN4cute5tupleIJNS5_1CILi1EEES8_S8_EEENS6_IJNS7_ILi128EEENS7_ILi96EEENS7_ILi192EEEEEELi128ENS_6half_tEfNS_4arch4Sm90ELb0ELb1ELb0ELb0ELb1ELb0ELb0ELb1ELb1ELb1ELb0ELb0EEENS1_21CollectiveEpilogueFwdINS6_IJSA_SA_SB_EEES9_SE_SG_Li256ELb0ELb1ELb0ELb0EEENS1_30DynamicPersistentTileSchedulerILi256ELi128ELb0ELb1ELb1EEEEEEEEEvNT_6ParamsE --------------------------
	.section	.nv.shared._ZN7cutlass13device_kernelIN5flash11enable_sm90INS1_16FlashAttnFwdSm90INS1_25CollectiveMainloopFwdSm90ILi2EN4cute5tupleIJNS5_1CILi1EEES8_S8_EEENS6_IJNS7_ILi128EEENS7_ILi96EEENS7_ILi192EEEEEELi128ENS_6half_tEfNS_4arch4Sm90ELb0ELb1ELb0ELb0ELb1ELb0ELb0ELb1ELb1ELb1ELb0ELb0EEENS1_21CollectiveEpilogueFwdINS6_IJSA_SA_SB_EEES9_SE_SG_Li256ELb0ELb1ELb0ELb0EEENS1_30DynamicPersistentTileSchedulerILi256ELi128ELb0ELb1ELb1EEEEEEEEEvNT_6ParamsE,"aw",@nobits
	.sectionflags	@""
	.align	16
	.zero		1024


//--------------------- .nv.shared._ZN7cutlass13device_kernelIN5flash11enable_sm90INS1_16FlashAttnFwdSm90INS1_25CollectiveMainloopFwdSm90ILi2EN4cute5tupleIJNS5_1CILi1EEES8_S8_EEENS6_IJNS7_ILi128EEENS7_ILi96EEENS7_ILi192EEEEEELi128ENS_6half_tEfNS_4arch4Sm90ELb0ELb1ELb0ELb1ELb1ELb0ELb0ELb1ELb1ELb1ELb0ELb0EEENS1_21CollectiveEpilogueFwdINS6_IJSA_SA_SB_EEES9_SE_SG_Li256ELb1ELb1ELb0ELb0EEENS1_36VarlenDynamicPersistentTileSchedulerILi128ELi96ELi256ELi128ELb0ELb1ELb1ELb1ELb0ELb1EEEEEEEEEvNT_6ParamsE --------------------------
	.section	.nv.shared._ZN7cutlass13device_kernelIN5flash11enable_sm90INS1_16FlashAttnFwdSm90INS1_25CollectiveMainloopFwdSm90ILi2EN4cute5tupleIJNS5_1CILi1EEES8_S8_EEENS6_IJNS7_ILi128EEENS7_ILi96EEENS7_ILi192EEEEEELi128ENS_6half_tEfNS_4arch4Sm90ELb0ELb1ELb0ELb1ELb1ELb0ELb0ELb1ELb1ELb1ELb0ELb0EEENS1_21CollectiveEpilogueFwdINS6_IJSA_SA_SB_EEES9_SE_SG_Li256ELb1ELb1ELb0ELb0EEENS1_36VarlenDynamicPersistentTileSchedulerILi128ELi96ELi256ELi128ELb0ELb1ELb1ELb1ELb0ELb1EEEEEEEEEvNT_6ParamsE,"aw",@nobits
	.sectionflags	@""
	.align	16
	.zero		1024


//--------------------- .nv.shared._ZN7cutlass13device_kernelIN5flash11enable_sm90INS1_16FlashAttnFwdSm90INS1_25CollectiveMainloopFwdSm90ILi2EN4cute5tupleIJNS5_1CILi1EEES8_S8_EEENS6_IJNS7_ILi128EEENS7_ILi96EEENS7_ILi192EEEEEELi128ENS_6half_tEfNS_4arch4Sm90ELb0ELb1ELb0ELb1ELb1ELb1ELb0ELb1ELb1ELb1ELb0ELb0EEENS1_21CollectiveEpilogueFwdINS6_IJSA_SA_SB_EEES9_SE_SG_Li256ELb1ELb1ELb0ELb0EEENS1_36VarlenDynamicPersistentTileSchedulerILi128ELi96ELi256ELi128ELb0ELb1ELb1ELb1ELb0ELb1EEEEEEEEEvNT_6ParamsE --------------------------
	.section	.nv.shared._ZN7cutlass13device_kernelIN5flash11enable_sm90INS1_16FlashAttnFwdSm90INS1_25CollectiveMainloopFwdSm90ILi2EN4cute5tupleIJNS5_1CILi1EEES8_S8_EEENS6_IJNS7_ILi128EEENS7_ILi96EEENS7_ILi192EEEEEELi128ENS_6half_tEfNS_4arch4Sm90ELb0ELb1ELb0ELb1ELb1ELb1ELb0ELb1ELb1ELb1ELb0ELb0EEENS1_21CollectiveEpilogueFwdINS6_IJSA_SA_SB_EEES9_SE_SG_Li256ELb1ELb1ELb0ELb0EEENS1_36VarlenDynamicPersistentTileSchedulerILi128ELi96ELi256ELi128ELb0ELb1ELb1ELb1ELb0ELb1EEEEEEEEEvNT_6ParamsE,"aw",@nobits
	.sectionflags	@""
	.align	16
	.zero		1024


//--------------------- .nv.shared._ZN7cutlass13device_kernelIN5flash11enable_sm90INS1_16FlashAttnFwdSm90INS1_25CollectiveMainloopFwdSm90ILi2EN4cute5tupleIJNS5_1CILi1EEES8_S8_EEENS6_IJNS7_ILi128EEENS7_ILi96EEENS7_ILi192EEEEEELi128ENS_6half_tEfNS_4arch4Sm90ELb1ELb0ELb0ELb0ELb1ELb0ELb0ELb1ELb1ELb1ELb0ELb0EEENS1_21CollectiveEpilogueFwdINS6_IJSA_SA_SB_EEES9_SE_SG_Li256ELb0ELb1ELb0ELb0EEENS1_30DynamicPersistentTileSchedulerILi256ELi128ELb0ELb1ELb1EEEEEEEEEvNT_6ParamsE --------------------------
	.section	.nv.shared._ZN7cutlass13device_kernelIN5flash11enable_sm90INS1_16FlashAttnFwdSm90INS1_25CollectiveMainloopFwdSm90ILi2EN4cute5tupleIJNS5_1CILi1EEES8_S8_EEENS6_IJNS7_ILi128EEENS7_ILi96EEENS7_ILi192EEEEEELi128ENS_6half_tEfNS_4arch4Sm90ELb1ELb0ELb0ELb0ELb1ELb0ELb0ELb1ELb1ELb1ELb0ELb0EEENS1_21CollectiveEpilogueFwdINS6_IJSA_SA_SB_EEES9_SE_SG_Li256ELb0ELb1ELb0ELb0EEENS1_30DynamicPersistentTileSchedulerILi256ELi128ELb0ELb1ELb1EEEEEEEEEvNT_6ParamsE,"aw",@nobits
	.sectionflags	@""
	.align	16
	.zero		1024


//--------------------- .nv.shared._ZN7cutlass13device_kernelIN5flash11enable_sm90INS1_16FlashAttnFwdSm90INS1_25CollectiveMainloopFwdSm90ILi2EN4cute5tupleIJNS5_1CILi1EEES8_S8_EEENS6_IJNS7_ILi128EEENS7_ILi96EEENS7_ILi192EEEEEELi128ENS_6half_tEfNS_4arch4Sm90ELb1ELb0ELb0ELb1ELb1ELb0ELb0ELb1ELb1ELb1ELb0ELb0EEENS1_21CollectiveEpilogueFwdINS6_IJSA_SA_SB_EEES9_SE_SG_Li256ELb1ELb1ELb0ELb0EEENS1_36VarlenDynamicPersistentTileSchedulerILi128ELi96ELi256ELi128ELb0ELb1ELb1ELb1ELb1ELb1EEEEEEEEEvNT_6ParamsE --------------------------
	.section	.nv.shared._ZN7cutlass13device_kernelIN5flash11enable_sm90INS1_16FlashAttnFwdSm90INS1_25CollectiveMainloopFwdSm90ILi2EN4cute5tupleIJNS5_1CILi1EEES8_S8_EEENS6_IJNS7_ILi128EEENS7_ILi96EEENS7_ILi192EEEEEELi128ENS_6half_tEfNS_4arch4Sm90ELb1ELb0ELb0ELb1ELb1ELb0ELb0ELb1ELb1ELb1ELb0ELb0EEENS1_21CollectiveEpilogueFwdINS6_IJSA_SA_SB_EEES9_SE_SG_Li256ELb1ELb1ELb0ELb0EEENS1_36VarlenDynamicPersistentTileSchedulerILi128ELi96ELi256ELi128ELb0ELb1ELb1ELb1ELb1ELb1EEEEEEEEEvNT_6ParamsE,"aw",@nobits
	.sectionflags	@""
	.align	16
	.zero		1024


//--------------------- .nv.shared._ZN7cutlass13device_kernelIN5flash11enable_sm90INS1_16FlashAttnFwdSm90INS1_25CollectiveMainloopFwdSm90ILi2EN4cute5tupleIJNS5_1CILi1EEES8_S8_EEENS6_IJNS7_ILi128EEENS7_ILi96EEENS7_ILi192EEEEEELi128ENS_6half_tEfNS_4arch4Sm90ELb1ELb0ELb0ELb1ELb1ELb1ELb0ELb1ELb1ELb1ELb0ELb0EEENS1_21CollectiveEpilogueFwdINS6_IJSA_SA_SB_EEES9_SE_SG_Li256ELb1ELb1ELb0ELb0EEENS1_36VarlenDynamicPersistentTileSchedulerILi128ELi96ELi256ELi128ELb0ELb1ELb1ELb1ELb1ELb1EEEEEEEEEvNT_6ParamsE --------------------------
	.section	.nv.shared._ZN7cutlass13device_kernelIN5flash11enable_sm90INS1_16FlashAttnFwdSm90INS1_25CollectiveMainloopFwdSm90ILi2EN4cute5tupleIJNS5_1CILi1EEES8_S8_EEENS6_IJNS7_ILi128EEENS7_ILi96EEENS7_ILi192EEEEEELi128ENS_6half_tEfNS_4arch4Sm90ELb1ELb0ELb0ELb1ELb1ELb1ELb0ELb1ELb1ELb1ELb0ELb0EEENS1_21CollectiveEpilogueFwdINS6_IJSA_SA_SB_EEES9_SE_SG_Li256ELb1ELb1ELb0ELb0EEENS1_36VarlenDynamicPersistentTileSchedulerILi128ELi96ELi256ELi128ELb0ELb1ELb1ELb1ELb1ELb1EEEEEEEEEvNT_6ParamsE,"aw",@nobits
	.sectionflags	@""
	.align	16
	.zero		1024


//--------------------- .nv.shared._ZN7cutlass13device_kernelIN5flash11enable_sm90INS1_16FlashAttnFwdSm90INS1_25CollectiveMainloopFwdSm90ILi2EN4cute5tupleIJNS5_1CILi1EEES8_S8_EEENS6_IJNS7_ILi64EEESA_SA_EEELi512ENS_6half_tEfNS_4arch4Sm90ELb0ELb0ELb0ELb0ELb1ELb0ELb0ELb0ELb0ELb1ELb0ELb0EEENS1_21CollectiveEpilogueFwdINS6_IJSA_NS7_ILi512EEESA_EEES9_SC_SE_Li256ELb0ELb1ELb0ELb0EEENS1_29StaticPersistentTileSchedulerILb0EEEEEEEEEvNT_6ParamsE --------------------------
	.section	.nv.shared._ZN7cutlass13device_kernelIN5flash11enable_sm90INS1_16FlashAttnFwdSm90INS1_25CollectiveMainloopFwdSm90ILi2EN4cute5tupleIJNS5_1CILi1EEES8_S8_EEENS6_IJNS7_ILi64EEESA_SA_EEELi512ENS_6half_tEfNS_4arch4Sm90ELb0ELb0ELb0ELb0ELb1ELb0ELb0ELb0ELb0ELb1ELb0ELb0EEENS1_21CollectiveEpilogueFwdINS6_IJSA_NS7_ILi512EEESA_EEES9_SC_SE_Li256ELb0ELb1ELb0ELb0EEENS1_29StaticPersistentTileSchedulerILb0EEEEEEEEEvNT_6ParamsE,"aw",@nobits
	.sectionflags	@""
	.align	16
	.zero		1024


//--------------------- .nv.shared._ZN7cutlass13device_kernelIN5flash11enable_sm90INS1_16FlashAttnFwdSm90INS1_25CollectiveMainloopFwdSm90ILi2EN4cute5tupleIJNS5_1CILi1EEES8_S8_EEENS6_IJNS7_ILi64EEESA_SA_EEELi512ENS_6half_tEfNS_4arch4Sm90ELb0ELb0ELb0ELb0ELb1ELb0ELb1ELb0ELb0ELb1ELb0ELb0EEENS1_21CollectiveEpilogueFwdINS6_IJSA_NS7_ILi512EEESA_EEES9_SC_SE_Li256ELb0ELb1ELb0ELb0EEENS1_29StaticPersistentTileSchedulerILb0EEEEEEEEEvNT_6ParamsE --------------------------
	.section	.nv.shared._ZN7cutlass13device_kernelIN5flash11enable_sm90INS1_16FlashAttnFwdSm90INS1_25CollectiveMainloopFwdSm90ILi2EN4cute5tupleIJNS5_1CILi1EEES8_S8_EEENS6_IJNS7_ILi64EEESA_SA_EEELi512ENS_6half_tEfNS_4arch4Sm90ELb0ELb0ELb0ELb0ELb1ELb0ELb1ELb0ELb0ELb1ELb0ELb0EEENS1_21CollectiveEpilogueFwdINS6_IJSA_NS7_ILi512EEESA_EEES9_SC_SE_Li256ELb0ELb1ELb0ELb0EEENS1_29StaticPersistentTileSchedulerILb0EEEEEEEEEvNT_6ParamsE,"aw",@nobits
	.sectionflags	@""
	.align	16
	.zero		1024


//--------------------- .nv.shared._ZN7cutlass13device_kernelIN5flash11enable_sm90INS1_16FlashAttnFwdSm90INS1_25CollectiveMainloopFwdSm90ILi2EN4cute5tupleIJNS5_1CILi1EEES8_S8_EEENS6_IJNS7_ILi64EEESA_SA_EEELi512ENS_6half_tEfNS_4arch4Sm90ELb0ELb0ELb0ELb1ELb1ELb0ELb0ELb0ELb0ELb1ELb0ELb0EEENS1_21CollectiveEpilogueFwdINS6_IJSA_NS7_ILi512EEESA_EEES9_SC_SE_Li256ELb1ELb1ELb0ELb0EEENS1_36VarlenDynamicPersistentTileSchedulerILi64ELi64ELi256ELi128ELb0ELb1ELb1ELb0ELb1ELb1EEEEEEEEEvNT_6ParamsE --------------------------
	.section	.nv.shared._ZN7cutlass13device_kernelIN5flash11enable_sm90INS1_16FlashAttnFwdSm90INS1_25CollectiveMainloopFwdSm90ILi2EN4cute5tupleIJNS5_1CILi1EEES8_S8_EEENS6_IJNS7_ILi64EEESA_SA_EEELi512ENS_6half_tEfNS_4arch4Sm90ELb0ELb0ELb0ELb1ELb1ELb0ELb0ELb0ELb0ELb1ELb0ELb0EEENS1_21CollectiveEpilogueFwdINS6_IJSA_NS7_ILi512EEESA_EEES9_SC_SE_Li256ELb1ELb1ELb0ELb0EEENS1_36VarlenDynamicPersistentTileSchedulerILi64ELi64ELi256ELi128ELb0ELb1ELb1ELb0ELb1ELb1EEEEEEEEEvNT_6ParamsE,"aw",@nobits
	.sectionflags	@""
	.align	16
	.zero		1024


//--------------------- .nv.shared._ZN7cutlass13device_kernelIN5flash11enable_sm90INS1_16FlashAttnFwdSm90INS1_25CollectiveMainloopFwdSm90ILi2EN4cute5tupleIJNS5_1CILi1EEES8_S8_EEENS6_IJNS7_ILi64EEESA_SA_EEELi512ENS_6half_tEfNS_4arch4Sm90ELb0ELb0ELb0ELb1ELb1ELb1ELb0ELb0ELb0ELb1ELb0ELb0EEENS1_21CollectiveEpilogueFwdINS6_IJSA_NS7_ILi512EEESA_EEES9_SC_SE_Li256ELb1ELb1ELb0ELb0EEENS1_36VarlenDynamicPersistentTileSchedulerILi64ELi64ELi256ELi128ELb0ELb1ELb1ELb0ELb1ELb1EEEEEEEEEvNT_6ParamsE --------------------------
	.section	.nv.shared._ZN7cutlass13device_kernelIN5flash11enable_sm90INS1_16FlashAttnFwdSm90INS1_25CollectiveMainloopFwdSm90ILi2EN4cute5tupleIJNS5_1CILi1EEES8_S8_EEENS6_IJNS7_ILi64EEESA_SA_EEELi512ENS_6half_tEfNS_4arch4Sm90ELb0ELb0ELb0ELb1ELb1ELb1ELb0ELb0ELb0ELb1ELb0ELb0EEENS1_21CollectiveEpilogueFwdINS6_IJSA_NS7_ILi512EEESA_EEES9_SC_SE_Li256ELb1ELb1ELb0ELb0EEENS1_36VarlenDynamicPersistentTileSchedulerILi64ELi64ELi256ELi128ELb0ELb1ELb1ELb0ELb1ELb1EEEEEEEEEvNT_6ParamsE,"aw",@nobits
	.sectionflags	@""
	.align	16
	.zero		1024


//--------------------- .nv.shared._ZN7cutlass13device_kernelIN5flash11enable_sm90INS1_16FlashAttnFwdSm90INS1_25CollectiveMainloopFwdSm90ILi2EN4cute5tupleIJNS5_1CILi1EEES8_S8_EEENS6_IJNS7_ILi64EEESA_SA_EEELi512ENS_6half_tEfNS_4arch4Sm90ELb0ELb0ELb0ELb1ELb1ELb0ELb1ELb0ELb0ELb1ELb0ELb0EEENS1_21CollectiveEpilogueFwdINS6_IJSA_NS7_ILi512EEESA_EEES9_SC_SE_Li256ELb1ELb1ELb0ELb0EEENS1_36VarlenDynamicPersistentTileSchedulerILi64ELi64ELi256ELi128ELb0ELb1ELb1ELb0ELb1ELb1EEEEEEEEEvNT_6ParamsE --------------------------
	.section	.nv.shared._ZN7cutlass13device_kernelIN5flash11enable_sm90INS1_16FlashAttnFwdSm90INS1_25CollectiveMainloopFwdSm90ILi2EN4cute5tupleIJNS5_1CILi1EEES8_S8_EEENS6_IJNS7_ILi64EEESA_SA_EEELi512ENS_6half_tEfNS_4arch4Sm90ELb0ELb0ELb0ELb1ELb1ELb0ELb1ELb0ELb0ELb1ELb0ELb0EEENS1_21CollectiveEpilogueFwdINS6_IJSA_NS7_ILi512EEESA_EEES9_SC_SE_Li256ELb1ELb1ELb0ELb0EEENS1_36VarlenDynamicPersistentTileSchedulerILi64ELi64ELi256ELi128ELb0ELb1ELb1ELb0ELb1ELb1EEEEEEEEEvNT_6ParamsE,"aw",@nobits
	.sectionflags	@""
	.align	16
	.zero		1024


//--------------------- .nv.shared._ZN7cutlass13device_kernelIN5flash11enable_sm90INS1_16FlashAttnFwdSm90INS1_25CollectiveMainloopFwdSm90ILi2EN4cute5tupleIJNS5_1CILi1EEES8_S8_EEENS6_IJNS7_ILi64EEESA_SA_EEELi512ENS_6half_tEfNS_4arch4Sm90ELb0ELb0ELb0ELb1ELb1ELb1ELb1ELb0ELb0ELb1ELb0ELb0EEENS1_21CollectiveEpilogueFwdINS6_IJSA_NS7_ILi512EEESA_EEES9_SC_SE_Li256ELb1ELb1ELb0ELb0EEENS1_36VarlenDynamicPersistentTileSchedulerILi64ELi64ELi256ELi128ELb0ELb1ELb1ELb0ELb1ELb1EEEEEEEEEvNT_6ParamsE --------------------------
	.section	.nv.shared._ZN7cutlass13device_kernelIN5flash11enable_sm90INS1_16FlashAttnFwdSm90INS1_25CollectiveMainloopFwdSm90ILi2EN4cute5tupleIJNS5_1CILi1EEES8_S8_EEENS6_IJNS7_ILi64EEESA_SA_EEELi512ENS_6half_tEfNS_4arch4Sm90ELb0ELb0ELb0ELb1ELb1ELb1ELb1ELb0ELb0ELb1ELb0ELb0EEENS1_21CollectiveEpilogueFwdINS6_IJSA_NS7_ILi512EEESA_EEES9_SC_SE_Li256ELb1ELb1ELb0ELb0EEENS1_36VarlenDynamicPersistentTileSchedulerILi64ELi64ELi256ELi128ELb0ELb1ELb1ELb0ELb1ELb1EEEEEEEEEvNT_6ParamsE,"aw",@nobits
	.sectionflags	@""
	.align	16
	.zero		1024


//--------------------- .nv.shared._ZN7cutlass13device_kernelIN5flash11enable_sm90INS1_16FlashAttnFwdSm90INS1_25CollectiveMainloopFwdSm90ILi2EN4cute5tupleIJNS5_1CILi1EEES8_S8_EEENS6_IJNS7_ILi64EEESA_SA_EEELi512ENS_6half_tEfNS_4arch4Sm90ELb0ELb1ELb0ELb0ELb1ELb0ELb0ELb0ELb0ELb1ELb0ELb0EEENS1_21CollectiveEpilogueFwdINS6_IJSA_NS7_ILi512EEESA_EEES9_SC_SE_Li256ELb0ELb1ELb0ELb0EEENS1_30DynamicPersistentTileSchedulerILi256ELi128ELb0ELb1ELb1EEEEEEEEEvNT_6ParamsE --------------------------
	.section	.nv.shared._ZN7cutlass13device_kernelIN5flash11enable_sm90INS1_16FlashAttnFwdSm90INS1_25CollectiveMainloopFwdSm90ILi2EN4cute5tupleIJNS5_1CILi1EEES8_S8_EEENS6_IJNS7_ILi64EEESA_SA_EEELi512ENS_6half_tEfNS_4arch4Sm90ELb0ELb1ELb0ELb0ELb1ELb0ELb0ELb0ELb0ELb1ELb0ELb0EEENS1_21CollectiveEpilogueFwdINS6_IJSA_NS7_ILi512EEESA_EEES9_SC_SE_Li256ELb0ELb1ELb0ELb0EEENS1_30DynamicPersistentTileSchedulerILi256ELi128ELb0ELb1ELb1EEEEEEEEEvNT_6ParamsE,"aw",@nobits
	.sectionflags	@""
	.align	16
	.zero		1024


//--------------------- .nv.shared._ZN7cutlass13device_kernelIN5flash11enable_sm90INS1_16FlashAttnFwdSm90INS1_25CollectiveMainloopFwdSm90ILi2EN4cute5tupleIJNS5_1CILi1EEES8_S8_EEENS6_IJNS7_ILi64EEESA_SA_EEELi512ENS_6half_tEfNS_4arch4Sm90ELb0ELb1ELb0ELb0ELb1ELb0ELb1ELb0ELb0ELb1ELb0ELb0EEENS1_21CollectiveEpilogueFwdINS6_IJSA_NS7_ILi512EEESA_EEES9_SC_SE_Li256ELb0ELb1ELb0ELb0EEENS1_30DynamicPersistentTileSchedulerILi256ELi128ELb0ELb1ELb1EEEEEEEEEvNT_6ParamsE --------------------------
	.section	.nv.shared._ZN7cutlass13device_kernelIN5flash11enable_sm90INS1_16FlashAttnFwdSm90INS1_25CollectiveMainloopFwdSm90ILi2EN4cute5tupleIJNS5_1CILi1EEES8_S8_EEENS6_IJNS7_ILi64EEESA_SA_EEELi512ENS_6half_tEfNS_4arch4Sm90ELb0ELb1ELb0ELb0ELb1ELb0ELb1ELb0ELb0ELb1ELb0ELb0EEENS1_21CollectiveEpilogueFwdINS6_IJSA_NS7_ILi512EEESA_EEES9_SC_SE_Li256ELb0ELb1ELb0ELb0EEENS1_30DynamicPersistentTileSchedulerILi256ELi128ELb0ELb1ELb1EEEEEEEEEvNT_6ParamsE,"aw",@nobits
	.sectionflags	@""
	.align	16
	.zero		1024


//--------------------- .nv.shared._ZN7cutlass13device_kernelIN5flash11enable_sm90INS1_16FlashAttnFwdSm90INS1_25CollectiveMainloopFwdSm90ILi2EN4cute5tupleIJNS5_1CILi1EEES8_S8_EEENS6_IJNS7_ILi64EEESA_SA_EEELi512ENS_6half_tEfNS_4arch4Sm90ELb0ELb1ELb0ELb1ELb1ELb0ELb0ELb0ELb0ELb1ELb0ELb0EEENS1_21CollectiveEpilogueFwdINS6_IJSA_NS7_ILi512EEESA_EEES9_SC_SE_Li256ELb1ELb1ELb0ELb0EEENS1_36VarlenDynamicPersistentTileSchedulerILi64ELi64ELi256ELi128ELb0ELb1ELb1ELb1ELb0ELb1EEEEEEEEEvNT_6ParamsE --------------------------
	.section	.nv.shared._ZN7cutlass13device_kernelIN5flash11enable_sm90INS1_16FlashAttnFwdSm90INS1_25CollectiveMainloopFwdSm90ILi2EN4cute5tupleIJNS5_1CILi1EEES8_S8_EEENS6_IJNS7_ILi64EEESA_SA_EEELi512ENS_6half_tEfNS_4arch4Sm90ELb0ELb1ELb0ELb1ELb1ELb0ELb0ELb0ELb0ELb1ELb0ELb0EEENS1_21CollectiveEpilogueFwdINS6_IJSA_NS7_ILi512EEESA_EEES9_SC_SE_Li256ELb1ELb1ELb0ELb0EEENS1_36VarlenDynamicPersistentTileSchedulerILi64ELi64ELi256ELi128ELb0ELb1ELb1ELb1ELb0ELb1EEEEEEEEEvNT_6ParamsE,"aw",@nobits
	.sectionflags	@""
	.align	16
	.zero		1024


//--------------------- .nv.shared._ZN7cutlass13device_kernelIN5flash11enable_sm90INS1_16FlashAttnFwdSm90INS1_25CollectiveMainloopFwdSm90ILi2EN4cute5tupleIJNS5_1CILi1EEES8_S8_EEENS6_IJNS7_ILi64EEESA_SA_EEELi512ENS_6half_tEfNS_4arch4Sm90ELb0ELb1ELb0ELb1ELb1ELb1ELb0ELb0ELb0ELb1ELb0ELb0EEENS1_21CollectiveEpilogueFwdINS6_IJSA_NS7_ILi512EEESA_EEES9_SC_SE_Li256ELb1ELb1ELb0ELb0EEENS1_36VarlenDynamicPersistentTileSchedulerILi64ELi64ELi256ELi128ELb0ELb1ELb1ELb1ELb0ELb1EEEEEEEEEvNT_6ParamsE --------------------------
	.section	.nv.shared._ZN7cutlass13device_kernelIN5flash11enable_sm90INS1_16FlashAttnFwdSm90INS1_25CollectiveMainloopFwdSm90ILi2EN4cute5tupleIJNS5_1CILi1EEES8_S8_EEENS6_IJNS7_ILi64EEESA_SA_EEELi512ENS_6half_tEfNS_4arch4Sm90ELb0ELb1ELb0ELb1ELb1ELb1ELb0ELb0ELb0ELb1ELb0ELb0EEENS1_21CollectiveEpilogueFwdINS6_IJSA_NS7_ILi512EEESA_EEES9_SC_SE_Li256ELb1ELb1ELb0ELb0EEENS1_36VarlenDynamicPersistentTileSchedulerILi64ELi64ELi256ELi128ELb0ELb1ELb1ELb1ELb0ELb1EEEEEEEEEvNT_6ParamsE,"aw",@nobits
	.sectionflags	@""
	.align	16
	.zero		1024


//--------------------- .nv.shared._ZN7cutlass13device_kernelIN5flash11enable_sm90INS1_16FlashAttnFwdSm90INS1_25CollectiveMainloopFwdSm90ILi2EN4cute5tupleIJNS5_1CILi1EEES8_S8_EEENS6_IJNS7_ILi64EEESA_SA_EEELi512ENS_6half_tEfNS_4arch4Sm90ELb0ELb1ELb0ELb1ELb1ELb0ELb1ELb0ELb0ELb1ELb0ELb0EEENS1_21CollectiveEpilogueFwdINS6_IJSA_NS7_ILi512EEESA_EEES9_SC_SE_Li256ELb1ELb1ELb0ELb0EEENS1_36VarlenDynamicPersistentTileSchedulerILi64ELi64ELi256ELi128ELb0ELb1ELb1ELb1ELb0ELb1EEEEEEEEEvNT_6ParamsE --------------------------
	.section	.nv.shared._ZN7cutlass13device_kernelIN5flash11enable_sm90INS1_16FlashAttnFwdSm90INS1_25CollectiveMainloopFwdSm90ILi2EN4cute5tupleIJNS5_1CILi1EEES8_S8_EEENS6_IJNS7_ILi64EEESA_SA_EEELi512ENS_6half_tEfNS_4arch4Sm90ELb0ELb1ELb0ELb1ELb1ELb0ELb1ELb0ELb0ELb1ELb0ELb0EEENS1_21CollectiveEpilogueFwdINS6_IJSA_NS7_ILi512EEESA_EEES9_SC_SE_Li256ELb1ELb1ELb0ELb0EEENS1_36VarlenDynamicPersistentTileSchedulerILi64ELi64ELi256ELi128ELb0ELb1ELb1ELb1ELb0ELb1EEEEEEEEEvNT_6ParamsE,"aw",@nobits
	.sectionflags	@""
	.align	16
	.zero		1024


//--------------------- .nv.shared._ZN7cutlass13device_kernelIN5flash11enable_sm90INS1_16FlashAttnFwdSm90INS1_25CollectiveMainloopFwdSm90ILi2EN4cute5tupleIJNS5_1CILi1EEES8_S8_EEENS6_IJNS7_ILi64EEESA_SA_EEELi512ENS_6half_tEfNS_4arch4Sm90ELb0ELb1ELb0ELb1ELb1ELb1ELb1ELb0ELb0ELb1ELb0ELb0EEENS1_21CollectiveEpilogueFwdINS6_IJSA_NS7_ILi512EEESA_EEES9_SC_SE_Li256ELb1ELb1ELb0ELb0EEENS1_36VarlenDynamicPersistentTileSchedulerILi64ELi64ELi256ELi128ELb0ELb1ELb1ELb1ELb0ELb1EEEEEEEEEvNT_6ParamsE --------------------------
	.section	.nv.shared._ZN7cutlass13device_kernelIN5flash11enable_sm90INS1_16FlashAttnFwdSm90INS1_25CollectiveMainloopFwdSm90ILi2EN4cute5tupleIJNS5_1CILi1EEES8_S8_EEENS6_IJNS7_ILi64EEESA_SA_EEELi512ENS_6half_tEfNS_4arch4Sm90ELb0ELb1ELb0ELb1ELb1ELb1ELb1ELb0ELb0ELb1ELb0ELb0EEENS1_21CollectiveEpilogueFwdINS6_IJSA_NS7_ILi512EEESA_EEES9_SC_SE_Li256ELb1ELb1ELb0ELb0EEENS1_36VarlenDynamicPersistentTileSchedulerILi64ELi64ELi256ELi128ELb0ELb1ELb1ELb1ELb0ELb1EEEEEEEEEvNT_6ParamsE,"aw",@nobits
	.sectionflags	@""
	.align	16
	.zero		1024


//--------------------- .nv.shared._ZN7cutlass13device_kernelIN5flash11enable_sm90INS1_16FlashAttnFwdSm90INS1_25CollectiveMainloopFwdSm90ILi2EN4cute5tupleIJNS5_1CILi1EEES8_S8_EEENS6_IJNS7_ILi64EEESA_SA_EEELi512ENS_6half_tEfNS_4arch4Sm90ELb1ELb0ELb0ELb0ELb1ELb0ELb0ELb0ELb0ELb1ELb0ELb0EEENS1_21CollectiveEpilogueFwdINS6_IJSA_NS7_ILi512EEESA_EEES9_SC_SE_Li256ELb0ELb1ELb0ELb0EEENS1_30DynamicPersistentTileSchedulerILi256ELi128ELb0ELb1ELb1EEEEEEEEEvNT_6ParamsE --------------------------
	.section	.nv.shared._ZN7cutlass13device_kernelIN5flash11enable_sm90INS1_16FlashAttnFwdSm90INS1_25CollectiveMainloopFwdSm90ILi2EN4cute5tupleIJNS5_1CILi1EEES8_S8_EEENS6_IJNS7_ILi64EEESA_SA_EEELi512ENS_6half_tEfNS_4arch4Sm90ELb1ELb0ELb0ELb0ELb1ELb0ELb0ELb0ELb0ELb1ELb0ELb0EEENS1_21CollectiveEpilogueFwdINS6_IJSA_NS7_ILi512EEESA_EEES9_SC_SE_Li256ELb0ELb1ELb0ELb0EEENS1_30DynamicPersistentTileSchedulerILi256ELi128ELb0ELb1ELb1EEEEEEEEEvNT_6ParamsE,"aw",@nobits
	.sectionflags	@""
	.align	16
	.zero		1024


//--------------------- .nv.shared._ZN7cutlass13device_kernelIN5flash11enable_sm90INS1_16FlashAttnFwdSm90INS1_25CollectiveMainloopFwdSm90ILi2EN4cute5tupleIJNS5_1CILi1EEES8_S8_EEENS6_IJNS7_ILi64EEESA_SA_EEELi512ENS_6half_tEfNS_4arch4Sm90ELb1ELb0ELb0ELb0ELb1ELb0ELb1ELb0ELb0ELb1ELb0ELb0EEENS1_21CollectiveEpilogueFwdINS6_IJSA_NS7_ILi512EEESA_EEES9_SC_SE_Li256ELb0ELb1ELb0ELb0EEENS1_30DynamicPersistentTileSchedulerILi256ELi128ELb0ELb1ELb1EEEEEEEEEvNT_6ParamsE --------------------------
	.section	.nv.shared._ZN7cutlass13device_kernelIN5flash11enable_sm90INS1_16FlashAttnFwdSm90INS1_25CollectiveMainloopFwdSm90ILi2EN4cute5tupleIJNS5_1CILi1EEES8_S8_EEENS6_IJNS7_ILi64EEESA_SA_EEELi512ENS_6half_tEfNS_4arch4Sm90ELb1ELb0ELb0ELb0ELb1ELb0ELb1ELb0ELb0ELb1ELb0ELb0EEENS1_21CollectiveEpilogueFwdINS6_IJSA_NS7_ILi512EEESA_EEES9_SC_SE_Li256ELb0ELb1ELb0ELb0EEENS1_30DynamicPersistentTileSchedulerILi256ELi128ELb0ELb1ELb1EEEEEEEEEvNT_6ParamsE,"aw",@nobits
	.sectionflags	@""
	.align	16
	.zero		1024


//--------------------- .nv.shared._ZN7cutlass13device_kernelIN5flash11enable_sm90INS1_16FlashAttnFwdSm90INS1_25CollectiveMainloopFwdSm90ILi2EN4cute5tupleIJNS5_1CILi1EEES8_S8_EEENS6_IJNS7_ILi64EEESA_SA_EEELi512ENS_6half_tEfNS_4arch4Sm90ELb1ELb0ELb0ELb1ELb1ELb0ELb0ELb0ELb0ELb1ELb0ELb0EEENS1_21CollectiveEpilogueFwdINS6_IJSA_NS7_ILi512EEESA_EEES9_SC_SE_Li256ELb1ELb1ELb0ELb0EEENS1_36VarlenDynamicPersistentTileSchedulerILi64ELi64ELi256ELi128ELb0ELb1ELb1ELb1ELb1ELb1EEEEEEEEEvNT_6ParamsE --------------------------
	.section	.nv.shared._ZN7cutlass13device_kernelIN5flash11enable_sm90INS1_16FlashAttnFwdSm90INS1_25CollectiveMainloopFwdSm90ILi2EN4cute5tupleIJNS5_1CILi1EEES8_S8_EEENS6_IJNS7_ILi64EEESA_SA_EEELi512ENS_6half_tEfNS_4arch4Sm90ELb1ELb0ELb0ELb1ELb1ELb0ELb0ELb0ELb0ELb1ELb0ELb0EEENS1_21CollectiveEpilogueFwdINS6_IJSA_NS7_ILi512EEESA_EEES9_SC_SE_Li256ELb1ELb1ELb0ELb0EEENS1_36VarlenDynamicPersistentTileSchedulerILi64ELi64ELi256ELi128ELb0ELb1ELb1ELb1ELb1ELb1EEEEEEEEEvNT_6ParamsE,"aw",@nobits
	.sectionflags	@""
	.align	16
	.zero		1024


//--------------------- .nv.shared._ZN7cutlass13device_kernelIN5flash11enable_sm90INS1_16FlashAttnFwdSm90INS1_25CollectiveMainloopFwdSm90ILi2EN4cute5tupleIJNS5_1CILi1EEES8_S8_EEENS6_IJNS7_ILi64EEESA_SA_EEELi512ENS_6half_tEfNS_4arch4Sm90ELb1ELb0ELb0ELb1ELb1ELb1ELb0ELb0ELb0ELb1ELb0ELb0EEENS1_21CollectiveEpilogueFwdINS6_IJSA_NS7_ILi512EEESA_EEES9_SC_SE_Li256ELb1ELb1ELb0ELb0EEENS1_36VarlenDynamicPersistentTileSchedulerILi64ELi64ELi256ELi128ELb0ELb1ELb1ELb1ELb1ELb1EEEEEEEEEvNT_6ParamsE --------------------------
	.section	.nv.shared._ZN7cutlass13device_kernelIN5flash11enable_sm90INS1_16FlashAttnFwdSm90INS1_25CollectiveMainloopFwdSm90ILi2EN4cute5tupleIJNS5_1CILi1EEES8_S8_EEENS6_IJNS7_ILi64EEESA_SA_EEELi512ENS_6half_tEfNS_4arch4Sm90ELb1ELb0ELb0ELb1ELb1ELb1ELb0ELb0ELb0ELb1ELb0ELb0EEENS1_21CollectiveEpilogueFwdINS6_IJSA_NS7_ILi512EEESA_EEES9_SC_SE_Li256ELb1ELb1ELb0ELb0EEENS1_36VarlenDynamicPersistentTileSchedulerILi64ELi64ELi256ELi128ELb0ELb1ELb1ELb1ELb1ELb1EEEEEEEEEvNT_6ParamsE,"aw",@nobits
	.sectionflags	@""
	.align	16
	.zero		1024


//--------------------- .nv.shared._ZN7cutlass13device_kernelIN5flash11enable_sm90INS1_16FlashAttnFwdSm90INS1_25CollectiveMainloopFwdSm90ILi2EN4cute5tupleIJNS5_1CILi1EEES8_S8_EEENS6_IJNS7_ILi64EEESA_SA_EEELi512ENS_6half_tEfNS_4arch4Sm90ELb1ELb0ELb0ELb1ELb1ELb0ELb1ELb0ELb0ELb1ELb0ELb0EEENS1_21CollectiveEpilogueFwdINS6_IJSA_NS7_ILi512EEESA_EEES9_SC_SE_Li256ELb1ELb1ELb0ELb0EEENS1_36VarlenDynamicPersistentTileSchedulerILi64ELi64ELi256ELi128ELb0ELb1ELb1ELb1ELb1ELb1EEEEEEEEEvNT_6ParamsE --------------------------
	.section	.nv.shared._ZN7cutlass13device_kernelIN5flash11enable_sm90INS1_16FlashAttnFwdSm90INS1_25CollectiveMainloopFwdSm90ILi2EN4cute5tupleIJNS5_1CILi1EEES8_S8_EEENS6_IJNS7_ILi64EEESA_SA_EEELi512ENS_6half_tEfNS_4arch4Sm90ELb1ELb0ELb0ELb1ELb1ELb0ELb1ELb0ELb0ELb1ELb0ELb0EEENS1_21CollectiveEpilogueFwdINS6_IJSA_NS7_ILi512EEESA_EEES9_SC_SE_Li256ELb1ELb1ELb0ELb0EEENS1_36VarlenDynamicPersistentTileSchedulerILi64ELi64ELi256ELi128ELb0ELb1ELb1ELb1ELb1ELb1EEEEEEEEEvNT_6ParamsE,"aw",@nobits
	.sectionflags	@""
	.align	16
	.zero		1024


//--------------------- .nv.shared._ZN7cutlass13device_kernelIN5flash11enable_sm90INS1_16FlashAttnFwdSm90INS1_25CollectiveMainloopFwdSm90ILi2EN4cute5tupleIJNS5_1CILi1EEES8_S8_EEENS6_IJNS7_ILi64EEESA_SA_EEELi512ENS_6half_tEfNS_4arch4Sm90ELb1ELb0ELb0ELb1ELb1ELb1ELb1ELb0ELb0ELb1ELb0ELb0EEENS1_21CollectiveEpilogueFwdINS6_IJSA_NS7_ILi512EEESA_EEES9_SC_SE_Li256ELb1ELb1ELb0ELb0EEENS1_36VarlenDynamicPersistentTileSchedulerILi64ELi64ELi256ELi128ELb0ELb1ELb1ELb1ELb1ELb1EEEEEEEEEvNT_6ParamsE --------------------------
	.section	.nv.shared._ZN7cutlass13device_kernelIN5flash11enable_sm90INS1_16FlashAttnFwdSm90INS1_25CollectiveMainloopFwdSm90ILi2EN4cute5tupleIJNS5_1CILi1EEES8_S8_EEENS6_IJNS7_ILi64EEESA_SA_EEELi512ENS_6half_tEfNS_4arch4Sm90ELb1ELb0ELb0ELb1ELb1ELb1ELb1ELb0ELb0ELb1ELb0ELb0EEENS1_21CollectiveEpilogueFwdINS6_IJSA_NS7_ILi512EEESA_EEES9_SC_SE_Li256ELb1ELb1ELb0ELb0EEENS1_36VarlenDynamicPersistentTileSchedulerILi64ELi64ELi256ELi128ELb0ELb1ELb1ELb1ELb1ELb1EEEEEEEEEvNT_6ParamsE,"aw",@nobits
	.sectionflags	@""
	.align	16
	.zero		1024


//--------------------- .nv.shared._ZN7cutlass13device_kernelIN5flash11enable_sm90INS1_16FlashAttnFwdSm90INS1_25CollectiveMainloopFwdSm90ILi2EN4cute5tupleIJNS5_1CILi1EEES8_S8_EEENS6_IJNS7_ILi128EEENS7_ILi96EEENS7_ILi64EEEEEELi256ENS_6half_tEfNS_4arch4Sm90ELb0ELb0ELb0ELb0ELb1ELb0ELb0ELb1ELb0ELb1ELb0ELb0EEENS1_21CollectiveEpilogueFwdINS6_IJSA_NS7_ILi256EEESB_EEES9_SE_SG_Li256ELb0ELb1ELb0ELb0EEENS1_29StaticPersistentTileSchedulerILb0EEEEEEEEEvNT_6ParamsE --------------------------
	.section	.nv.shared._ZN7cutlass13device_kernelIN5flash11enable_sm90INS1_16FlashAttnFwdSm90INS1_25CollectiveMainloopFwdSm90ILi2EN4cute5tupleIJNS5_1CILi1EEES8_S8_EEENS6_IJNS7_ILi128EEENS7_ILi96EEENS7_ILi64EEEEEELi256ENS_6half_tEfNS_4arch4Sm90ELb0ELb0ELb0ELb0ELb1ELb0ELb0ELb1ELb0ELb1ELb0ELb0EEENS1_21CollectiveEpilogueFwdINS6_IJSA_NS7_ILi256EEESB_EEES9_SE_SG_Li256ELb0ELb1ELb0ELb0EEENS1_29StaticPersistentTileSchedulerILb0EEEEEEEEEvNT_6ParamsE,"aw",@nobits
	.sectionflags	@""
	.align	16
	.zero		1024


//--------------------- .nv.shared._ZN7cutlass13device_kernelIN5flash11enable_sm90INS1_16FlashAttnFwdSm90INS1_25CollectiveMainloopFwdSm90ILi2EN4cute5tupleIJNS5_1CILi1EEES8_S8_EEENS6_IJNS7_ILi128EEENS7_ILi96EEENS7_ILi64EEEEEELi256ENS_6half_tEfNS_4arch4Sm90ELb0ELb0ELb0ELb0ELb1ELb0ELb1ELb1ELb0ELb1ELb0ELb0EEENS1_21CollectiveEpilogueFwdINS6_IJSA_NS7_ILi256EEESB_EEES9_SE_SG_Li256ELb0ELb1ELb0ELb0EEENS1_29StaticPersistentTileSchedulerILb0EEEEEEEEEvNT_6ParamsE --------------------------
	.section	.nv.shared._ZN7cutlass13device_kernelIN5flash11enable_sm90INS1_16FlashAttnFwdSm90INS1_25CollectiveMainloopFwdSm90ILi2EN4cute5tupleIJNS5_1CILi1EEES8_S8_EEENS6_IJNS7_ILi128EEENS7_ILi96EEENS7_ILi64EEEEEELi256ENS_6half_tEfNS_4arch4Sm90ELb0ELb0ELb0ELb0ELb1ELb0ELb1ELb1ELb0ELb1ELb0ELb0EEENS1_21CollectiveEpilogueFwdINS6_IJSA_NS7_ILi256EEESB_EEES9_SE_SG_Li256ELb0ELb1ELb0ELb0EEENS1_29StaticPersistentTileSchedulerILb0EEEEEEEEEvNT_6ParamsE,"aw",@nobits
	.sectionflags	@""
	.align	16
	.zero		1024


//--------------------- .nv.shared._ZN7cutlass13device_kernelIN5flash11enable_sm90INS1_16FlashAttnFwdSm90INS1_25CollectiveMainloopFwdSm90ILi2EN4cute5tupleIJNS5_1CILi1EEES8_S8_EEENS6_IJNS7_ILi128EEENS7_ILi96EEENS7_ILi64EEEEEELi256ENS_6half_tEfNS_4arch4Sm90ELb0ELb0ELb0ELb1ELb1ELb0ELb0ELb1ELb0ELb1ELb0ELb0EEENS1_21CollectiveEpilogueFwdINS6_IJSA_NS7_ILi256EEESB_EEES9_SE_SG_Li256ELb1ELb1ELb0ELb0EEENS1_36VarlenDynamicPersistentTileSchedulerILi128ELi96ELi256ELi128ELb0ELb1ELb1ELb0ELb1ELb1EEEEEEEEEvNT_6ParamsE --------------------------
	.section	.nv.shared._ZN7cutlass13device_kernelIN5flash11enable_sm90INS1_16FlashAttnFwdSm90INS1_25CollectiveMainloopFwdSm90ILi2EN4cute5tupleIJNS5_1CILi1EEES8_S8_EEENS6_IJNS7_ILi128EEENS7_ILi96EEENS7_ILi64EEEEEELi256ENS_6half_tEfNS_4arch4Sm90ELb0ELb0ELb0ELb1ELb1ELb0ELb0ELb1ELb0ELb1ELb0ELb0EEENS1_21CollectiveEpilogueFwdINS6_IJSA_NS7_ILi256EEESB_EEES9_SE_SG_Li256ELb1ELb1ELb0ELb0EEENS1_36VarlenDynamicPersistentTileSchedulerILi128ELi96ELi256ELi128ELb0ELb1ELb1ELb0ELb1ELb1EEEEEEEEEvNT_6ParamsE,"aw",@nobits
	.sectionflags	@""
	.align	16
	.zero		1024


//--------------------- .nv.shared._ZN7cutlass13device_kernelIN5flash11enable_sm90INS1_16FlashAttnFwdSm90INS1_25CollectiveMainloopFwdSm90ILi2EN4cute5tupleIJNS5_1CILi1EEES8_S8_EEENS6_IJNS7_ILi128EEENS7_ILi96EEENS7_ILi64EEEEEELi256ENS_6half_tEfNS_4arch4Sm90ELb0ELb0ELb0ELb1ELb1ELb1ELb0ELb1ELb0ELb1ELb0ELb0EEENS1_21CollectiveEpilogueFwdINS6_IJSA_NS7_ILi256EEESB_EEES9_SE_SG_Li256ELb1ELb1ELb0ELb0EEENS1_36VarlenDynamicPersistentTileSchedulerILi128ELi96ELi256ELi128ELb0ELb1ELb1ELb0ELb1ELb1EEEEEEEEEvNT_6ParamsE --------------------------
	.section	.nv.shared._ZN7cutlass13device_kernelIN5flash11enable_sm90INS1_16FlashAttnFwdSm90INS1_25CollectiveMainloopFwdSm90ILi2EN4cute5tupleIJNS5_1CILi1EEES8_S8_EEENS6_IJNS7_ILi128EEENS7_ILi96EEENS7_ILi64EEEEEELi256ENS_6half_tEfNS_4arch4Sm90ELb0ELb0ELb0ELb1ELb1ELb1ELb0ELb1ELb0ELb1ELb0ELb0EEENS1_21CollectiveEpilogueFwdINS6_IJSA_NS7_ILi256EEESB_EEES9_SE_SG_Li256ELb1ELb1ELb0ELb0EEENS1_36VarlenDynamicPersistentTileSchedulerILi128ELi96ELi256ELi128ELb0ELb1ELb1ELb0ELb1ELb1EEEEEEEEEvNT_6ParamsE,"aw",@nobits
	.sectionflags	@""
	.align	16
	.zero		1024


//--------------------- .nv.shared._ZN7cutlass13device_kernelIN5flash11enable_sm90INS1_16FlashAttnFwdSm90INS1_25CollectiveMainloopFwdSm90ILi2EN4cute5tupleIJNS5_1CILi1EEES8_S8_EEENS6_IJNS7_ILi128EEENS7_ILi96EEENS7_ILi64EEEEEELi256ENS_6half_tEfNS_4arch4Sm90ELb0ELb0ELb0ELb1ELb1ELb0ELb1ELb1ELb0ELb1ELb0ELb0EEENS1_21CollectiveEpilogueFwdINS6_IJSA_NS7_ILi256EEESB_EEES9_SE_SG_Li256ELb1ELb1ELb0ELb0EEENS1_36VarlenDynamicPersistentTileSchedulerILi128ELi96ELi256ELi128ELb0ELb1ELb1ELb0ELb1ELb1EEEEEEEEEvNT_6ParamsE --------------------------
	.section	.nv.shared._ZN7cutlass13device_kernelIN5flash11enable_sm90INS1_16FlashAttnFwdSm90INS1_25CollectiveMainloopFwdSm90ILi2EN4cute5tupleIJNS5_1CILi1EEES8_S8_EEENS6_IJNS7_ILi128EEENS7_ILi96EEENS7_ILi64EEEEEELi256ENS_6half_tEfNS_4arch4Sm90ELb0ELb0ELb0ELb1ELb1ELb0ELb1ELb1ELb0ELb1ELb0ELb0EEENS1_21CollectiveEpilogueFwdINS6_IJSA_NS7_ILi256EEESB_EEES9_SE_SG_Li256ELb1ELb1ELb0ELb0EEENS1_36VarlenDynamicPersistentTileSchedulerILi128ELi96ELi256ELi128ELb0ELb1ELb1ELb0ELb1ELb1EEEEEEEEEvNT_6ParamsE,"aw",@nobits
	.sectionflags	@""
	.align	16
	.zero		1024


//--------------------- .nv.shared._ZN7cutlass13device_kernelIN5flash11enable_sm90INS1_16FlashAttnFwdSm90INS1_25CollectiveMainloopFwdSm90ILi2EN4cute5tupleIJNS5_1CILi1EEES8_S8_EEENS6_IJNS7_ILi128EEENS7_ILi96EEENS7_ILi64EEEEEELi256ENS_6half_tEfNS_4arch4Sm90ELb0ELb0ELb0ELb1ELb1ELb1ELb1ELb1ELb0ELb1ELb0ELb0EEENS1_21CollectiveEpilogueFwdINS6_IJSA_NS7_ILi256EEESB_EEES9_SE_SG_Li256ELb1ELb1ELb0ELb0EEENS1_36VarlenDynamicPersistentTileSchedulerILi128ELi96ELi256ELi128ELb0ELb1ELb1ELb0ELb1ELb1EEEEEEEEEvNT_6ParamsE --------------------------
	.section	.nv.shared._ZN7cutlass13device_kernelIN5flash11enable_sm90INS1_16FlashAttnFwdSm90INS1_25CollectiveMainloopFwdSm90ILi2EN4cute5tupleIJNS5_1CILi1EEES8_S8_EEENS6_IJNS7_ILi128EEENS7_ILi96EEENS7_ILi64EEEEEELi256ENS_6half_tEfNS_4arch4Sm90ELb0ELb0ELb0ELb1ELb1ELb1ELb1ELb1ELb0ELb1ELb0ELb0EEENS1_21CollectiveEpilogueFwdINS6_IJSA_NS7_ILi256EEESB_EEES9_SE_SG_Li256ELb1ELb1ELb0ELb0EEENS1_36VarlenDynamicPersistentTileSchedulerILi128ELi96ELi256ELi128ELb0ELb1ELb1ELb0ELb1ELb1EEEEEEEEEvNT_6ParamsE,"aw",@nobits
	.sectionflags	@""
	.align	16
	.zero		1024


//--------------------- .nv.shared._ZN7cutlass13device_kernelIN5flash11enable_sm90INS1_16FlashAttnFwdSm90INS1_25CollectiveMainloopFwdSm90ILi2EN4cute5tupleIJNS5_1CILi1EEES8_S8_EEENS6_IJNS7_ILi128EEENS7_ILi96EEENS7_ILi64EEEEEELi256ENS_6half_tEfNS_4arch4Sm90ELb0ELb1ELb0ELb0ELb1ELb0ELb0ELb1ELb0ELb1ELb0ELb0EEENS1_21CollectiveEpilogueFwdINS6_IJSA_NS7_ILi256EEESB_EEES9_SE_SG_Li256ELb0ELb1ELb0ELb0EEENS1_30DynamicPersistentTileSchedulerILi256ELi128ELb0ELb1ELb1EEEEEEEEEvNT_6ParamsE --------------------------
	.section	.nv.shared._ZN7cutlass13device_kernelIN5flash11enable_sm90INS1_16FlashAttnFwdSm90INS1_25CollectiveMainloopFwdSm90ILi2EN4cute5tupleIJNS5_1CILi1EEES8_S8_EEENS6_IJNS7_ILi128EEENS7_ILi96EEENS7_ILi64EEEEEELi256ENS_6half_tEfNS_4arch4Sm90ELb0ELb1ELb0ELb0ELb1ELb0ELb0ELb1ELb0ELb1ELb0ELb0EEENS1_21CollectiveEpilogueFwdINS6_IJSA_NS7_ILi256EEESB_EEES9_SE_SG_Li256ELb0ELb1ELb0ELb0EEENS1_30DynamicPersistentTileSchedulerILi256ELi128ELb0ELb1ELb1EEEEEEEEEvNT_6ParamsE,"aw",@nobits
	.sectionflags	@""
	.align	16
	.zero		1024


//--------------------- .nv.shared._ZN7cutlass13device_kernelIN5flash11enable_sm90INS1_16FlashAttnFwdSm90INS1_25CollectiveMainloopFwdSm90ILi2EN4cute5tupleIJNS5_1CILi1EEES8_S8_EEENS6_IJNS7_ILi128EEENS7_ILi96EEENS7_ILi64EEEEEELi256ENS_6half_tEfNS_4arch4Sm90ELb0ELb1ELb0ELb0ELb1ELb0ELb1ELb1ELb0ELb1ELb0ELb0EEENS1_21CollectiveEpilogueFwdINS6_IJSA_NS7_ILi256EEESB_EEES9_SE_SG_Li256ELb0ELb1ELb0ELb0EEENS1_30DynamicPersistentTileSchedulerILi256ELi128ELb0ELb1ELb1EEEEEEEEEvNT_6ParamsE --------------------------
	.section	.nv.shared._ZN7cutlass13device_kernelIN5flash11enable_sm90INS1_16FlashAttnFwdSm90INS1_25CollectiveMainloopFwdSm90ILi2EN4cute5tupleIJNS5_1CILi1EEES8_S8_EEENS6_IJNS7_ILi128EEENS7_ILi96EEENS7_ILi64EEEEEELi256ENS_6half_tEfNS_4arch4Sm90ELb0ELb1ELb0ELb0ELb1ELb0ELb1ELb1ELb0ELb1ELb0ELb0EEENS1_21CollectiveEpilogueFwdINS6_IJSA_NS7_ILi256EEESB_EEES9_SE_SG_Li256ELb0ELb1ELb0ELb0EEENS1_30DynamicPersistentTileSchedulerILi256ELi128ELb0ELb1ELb1EEEEEEEEEvNT_6ParamsE,"aw",@nobits
	.sectionflags	@""
	.align	16
	.zero		1024


//--------------------- .nv.shared._ZN7cutlass13device_kernelIN5flash11enable_sm90INS1_16FlashAttnFwdSm90INS1_25CollectiveMainloopFwdSm90ILi2EN4cute5tupleIJNS5_1CILi1EEES8_S8_EEENS6_IJNS7_ILi128EEENS7_ILi96EEENS7_ILi64EEEEEELi256ENS_6half_tEfNS_4arch4Sm90ELb0ELb1ELb0ELb1ELb1ELb0ELb0ELb1ELb0ELb1ELb0ELb0EEENS1_21CollectiveEpilogueFwdINS6_IJSA_NS7_ILi256EEESB_EEES9_SE_SG_Li256ELb1ELb1ELb0ELb0EEENS1_36VarlenDynamicPersistentTileSchedulerILi128ELi96ELi256ELi128ELb0ELb1ELb1ELb1ELb0ELb1EEEEEEEEEvNT_6ParamsE --------------------------
	.section	.nv.shared._ZN7cutlass13device_kernelIN5flash11enable_sm90INS1_16FlashAttnFwdSm90INS1_25CollectiveMainloopFwdSm90ILi2EN4cute5tupleIJNS5_1CILi1EEES8_S8_EEENS6_IJNS7_ILi128EEENS7_ILi96EEENS7_ILi64EEEEEELi256ENS_6half_tEfNS_4arch4Sm90ELb0ELb1ELb0ELb1ELb1ELb0ELb0ELb1ELb0ELb1ELb0ELb0EEENS1_21CollectiveEpilogueFwdINS6_IJSA_NS7_ILi256EEESB_EEES9_SE_SG_Li256ELb1ELb1ELb0ELb0EEENS1_36VarlenDynamicPersistentTileSchedulerILi128ELi96ELi256ELi128ELb0ELb1ELb1ELb1ELb0ELb1EEEEEEEEEvNT_6ParamsE,"aw",@nobits
	.sectionflags	@""
	.align	16
	.zero		1024


//--------------------- .nv.shared._ZN7cutlass13device_kernelIN5flash11enable_sm90INS1_16FlashAttnFwdSm90INS1_25CollectiveMainloopFwdSm90ILi2EN4cute5tupleIJNS5_1CILi1EEES8_S8_EEENS6_IJNS7_ILi128EEENS7_ILi96EEENS7_ILi64EEEEEELi256ENS_6half_tEfNS_4arch4Sm90ELb0ELb1ELb0ELb1ELb1ELb1ELb0ELb1ELb0ELb1ELb0ELb0EEENS1_21CollectiveEpilogueFwdINS6_IJSA_NS7_ILi256EEESB_EEES9_SE_SG_Li256ELb1ELb1ELb0ELb0EEENS1_36VarlenDynamicPersistentTileSchedulerILi128ELi96ELi256ELi128ELb0ELb1ELb1ELb1ELb0ELb1EEEEEEEEEvNT_6ParamsE --------------------------
	.section	.nv.shared._ZN7cutlass13device_kernelIN5flash11enable_sm90INS1_16FlashAttnFwdSm90INS1_25CollectiveMainloopFwdSm90ILi2EN4cute5tupleIJNS5_1CILi1EEES8_S8_EEENS6_IJNS7_ILi128EEENS7_ILi96EEENS7_ILi64EEEEEELi256ENS_6half_tEfNS_4arch4Sm90ELb0ELb1ELb0ELb1ELb1ELb1ELb0ELb1ELb0ELb1ELb0ELb0EEENS1_21CollectiveEpilogueFwdINS6_IJSA_NS7_ILi256EEESB_EEES9_SE_SG_Li256ELb1ELb1ELb0ELb0EEENS1_36VarlenDynamicPersistentTileSchedulerILi128ELi96ELi256ELi128ELb0ELb1ELb1ELb1ELb0ELb1EEEEEEEEEvNT_6ParamsE,"aw",@nobits
	.sectionflags	@""
	.align	16
	.zero		1024


//--------------------- .nv.shared._ZN7cutlass13device_kernelIN5flash11enable_sm90INS1_16FlashAttnFwdSm90INS1_25CollectiveMainloopFwdSm90ILi2EN4cute5tupleIJNS5_1CILi1EEES8_S8_EEENS6_IJNS7_ILi128EEENS7_ILi96EEENS7_ILi64EEEEEELi256ENS_6half_tEfNS_4arch4Sm90ELb0ELb1ELb0ELb1ELb1ELb0ELb1ELb1ELb0ELb1ELb0ELb0EEENS1_21CollectiveEpilogueFwdINS6_IJSA_NS7_ILi256EEESB_EEES9_SE_SG_Li256ELb1ELb1ELb0ELb0EEENS1_36VarlenDynamicPersistentTileSchedulerILi128ELi96ELi256ELi128ELb0ELb1ELb1ELb1ELb0ELb1EEEEEEEEEvNT_6ParamsE --------------------------
	.section	.nv.shared._ZN7cutlass13device_kernelIN5flash11enable_sm90INS1_16FlashAttnFwdSm90INS1_25CollectiveMainloopFwdSm90ILi2EN4cute5tupleIJNS5_1CILi1EEES8_S8_EEENS6_IJNS7_ILi128EEENS7_ILi96EEENS7_ILi64EEEEEELi256ENS_6half_tEfNS_4arch4Sm90ELb0ELb1ELb0ELb1ELb1ELb0ELb1ELb1ELb0ELb1ELb0ELb0EEENS1_21CollectiveEpilogueFwdINS6_IJSA_NS7_ILi256EEESB_EEES9_SE_SG_Li256ELb1ELb1ELb0ELb0EEENS1_36VarlenDynamicPersistentTileSchedulerILi128ELi96ELi256ELi128ELb0ELb1ELb1ELb1ELb0ELb1EEEEEEEEEvNT_6ParamsE,"aw",@nobits
	.sectionflags	@""
	.align	16
	.zero		1024


//--------------------- .nv.shared._ZN7cutlass13device_kernelIN5flash11enable_sm90INS1_16FlashAttnFwdSm90INS1_25CollectiveMainloopFwdSm90ILi2EN4cute5tupleIJNS5_1CILi1EEES8_S8_EEENS6_IJNS7_ILi128EEENS7_ILi96EEENS7_ILi64EEEEEELi256ENS_6half_tEfNS_4arch4Sm90ELb0ELb1ELb0ELb1ELb1ELb1ELb1ELb1ELb0ELb1ELb0ELb0EEENS1_21CollectiveEpilogueFwdINS6_IJSA_NS7_ILi256EEESB_EEES9_SE_SG_Li256ELb1ELb1ELb0ELb0EEENS1_36VarlenDynamicPersistentTileSchedulerILi128ELi96ELi256ELi128ELb0ELb1ELb1ELb1ELb0ELb1EEEEEEEEEvNT_6ParamsE --------------------------
	.section	.nv.shared._ZN7cutlass13device_kernelIN5flash11enable_sm90INS1_16FlashAttnFwdSm90INS1_25CollectiveMainloopFwdSm90ILi2EN4cute5tupleIJNS5_1CILi1EEES8_S8_EEENS6_IJNS7_ILi128EEENS7_ILi96EEENS7_ILi64EEEEEELi256ENS_6half_tEfNS_4arch4Sm90ELb0ELb1ELb0ELb1ELb1ELb1ELb1ELb1ELb0ELb1ELb0ELb0EEENS1_21CollectiveEpilogueFwdINS6_IJSA_NS7_ILi256EEESB_EEES9_SE_SG_Li256ELb1ELb1ELb0ELb0EEENS1_36VarlenDynamicPersistentTileSchedulerILi128ELi96ELi256ELi128ELb0ELb1ELb1ELb1ELb0ELb1EEEEEEEEEvNT_6ParamsE,"aw",@nobits
	.sectionflags	@""
	.align	16
	.zero		1024


//--------------------- .nv.shared._ZN7cutlass13device_kernelIN5flash11enable_sm90INS1_16FlashAttnFwdSm90INS1_25CollectiveMainloopFwdSm90ILi2EN4cute5tupleIJNS5_1CILi1EEES8_S8_EEENS6_IJNS7_ILi128EEENS7_ILi96EEENS7_ILi64EEEEEELi256ENS_6half_tEfNS_4arch4Sm90ELb1ELb0ELb0ELb0ELb1ELb0ELb0ELb1ELb0ELb1ELb0ELb0EEENS1_21CollectiveEpilogueFwdINS6_IJSA_NS7_ILi256EEESB_EEES9_SE_SG_Li256ELb0ELb1ELb0ELb0EEENS1_30DynamicPersistentTileSchedulerILi256ELi128ELb0ELb1ELb1EEEEEEEEEvNT_6ParamsE --------------------------
	.section	.nv.shared._ZN7cutlass13device_kernelIN5flash11enable_sm90INS1_16FlashAttnFwdSm90INS1_25CollectiveMainloopFwdSm90ILi2EN4cute5tupleIJNS5_1CILi1EEES8_S8_EEENS6_IJNS7_ILi128EEENS7_ILi96EEENS7_ILi64EEEEEELi256ENS_6half_tEfNS_4arch4Sm90ELb1ELb0ELb0ELb0ELb1ELb0ELb0ELb1ELb0ELb1ELb0ELb0EEENS1_21CollectiveEpilogueFwdINS6_IJSA_NS7_ILi256EEESB_EEES9_SE_SG_Li256ELb0ELb1ELb0ELb0EEENS1_30DynamicPersistentTileSchedulerILi256ELi128ELb0ELb1ELb1EEEEEEEEEvNT_6ParamsE,"aw",@nobits
	.sectionflags	@""
	.align	16
	.zero		1024


//--------------------- .nv.shared._ZN7cutlass13device_kernelIN5flash11enable_sm90INS1_16FlashAttnFwdSm90INS1_25CollectiveMainloopFwdSm90ILi2EN4cute5tupleIJNS5_1CILi1EEES8_S8_EEENS6_IJNS7_ILi128EEENS7_ILi96EEENS7_ILi64EEEEEELi256ENS_6half_tEfNS_4arch4Sm90ELb1ELb0ELb0ELb0ELb1ELb0ELb1ELb1ELb0ELb1ELb0ELb0EEENS1_21CollectiveEpilogueFwdINS6_IJSA_NS7_ILi256EEESB_EEES9_SE_SG_Li256ELb0ELb1ELb0ELb0EEENS1_30DynamicPersistentTileSchedulerILi256ELi128ELb0ELb1ELb1EEEEEEEEEvNT_6ParamsE --------------------------
	.section	.nv.shared._ZN7cutlass13device_kernelIN5flash11enable_sm90INS1_16FlashAttnFwdSm90INS1_25CollectiveMainloopFwdSm90ILi2EN4cute5tupleIJNS5_1CILi1EEES8_S8_EEENS6_IJNS7_ILi128EEENS7_ILi96EEENS7_ILi64EEEEEELi256ENS_6half_tEfNS_4arch4Sm90ELb1ELb0ELb0ELb0ELb1ELb0ELb1ELb1ELb0ELb1ELb0ELb0EEENS1_21CollectiveEpilogueFwdINS6_IJSA_NS7_ILi256EEESB_EEES9_SE_SG_Li256ELb0ELb1ELb0ELb0EEENS1_30DynamicPersistentTileSchedulerILi256ELi128ELb0ELb1ELb1EEEEEEEEEvNT_6ParamsE,"aw",@nobits
	.sectionflags	@""
	.align	16
	.zero		1024


//--------------------- .nv.shared._ZN7cutlass13device_kernelIN5flash11enable_sm90INS1_16FlashAttnFwdSm90INS1_25CollectiveMainloopFwdSm90ILi2EN4cute5tupleIJNS5_1CILi1EEES8_S8_EEENS6_IJNS7_ILi128EEENS7_ILi96EEENS7_ILi64EEEEEELi256ENS_6half_tEfNS_4arch4Sm90ELb1ELb0ELb0ELb1ELb1ELb0ELb0ELb1ELb0ELb1ELb0ELb0EEENS1_21CollectiveEpilogueFwdINS6_IJSA_NS7_ILi256EEESB_EEES9_SE_SG_Li256ELb1ELb1ELb0ELb0EEENS1_36VarlenDynamicPersistentTileSchedulerILi128ELi96ELi256ELi128ELb0ELb1ELb1ELb1ELb1ELb1EEEEEEEEEvNT_6ParamsE --------------------------
	.section	.nv.shared._ZN7cutlass13device_kernelIN5flash11enable_sm90INS1_16FlashAttnFwdSm90INS1_25CollectiveMainloopFwdSm90ILi2EN4cute5tupleIJNS5_1CILi1EEES8_S8_EEENS6_IJNS7_ILi128EEENS7_ILi96EEENS7_ILi64EEEEEELi256ENS_6half_tEfNS_4arch4Sm90ELb1ELb0ELb0ELb1ELb1ELb0ELb0ELb1ELb0ELb1ELb0ELb0EEENS1_21CollectiveEpilogueFwdINS6_IJSA_NS7_ILi256EEESB_EEES9_SE_SG_Li256ELb1ELb1ELb0ELb0EEENS1_36VarlenDynamicPersistentTileSchedulerILi128ELi96ELi256ELi128ELb0ELb1ELb1ELb1ELb1ELb1EEEEEEEEEvNT_6ParamsE,"aw",@nobits
	.sectionflags	@""
	.align	16
	.zero		1024


//--------------------- .nv.shared._ZN7cutlass13device_kernelIN5flash11enable_sm90INS1_16FlashAttnFwdSm90INS1_25CollectiveMainloopFwdSm90ILi2EN4cute5tupleIJNS5_1CILi1EEES8_S8_EEENS6_IJNS7_ILi128EEENS7_ILi96EEENS7_ILi64EEEEEELi256ENS_6half_tEfNS_4arch4Sm90ELb1ELb0ELb0ELb1ELb1ELb1ELb0ELb1ELb0ELb1ELb0ELb0EEENS1_21CollectiveEpilogueFwdINS6_IJSA_NS7_ILi256EEESB_EEES9_SE_SG_Li256ELb1ELb1ELb0ELb0EEENS1_36VarlenDynamicPersistentTileSchedulerILi128ELi96ELi256ELi128ELb0ELb1ELb1ELb1ELb1ELb1EEEEEEEEEvNT_6ParamsE --------------------------
	.section	.nv.shared._ZN7cutlass13device_kernelIN5flash11enable_sm90INS1_16FlashAttnFwdSm90INS1_25CollectiveMainloopFwdSm90ILi2EN4cute5tupleIJNS5_1CILi1EEES8_S8_EEENS6_IJNS7_ILi128EEENS7_ILi96EEENS7_ILi64EEEEEELi256ENS_6half_tEfNS_4arch4Sm90ELb1ELb0ELb0ELb1ELb1ELb1ELb0ELb1ELb0ELb1ELb0ELb0EEENS1_21CollectiveEpilogueFwdINS6_IJSA_NS7_ILi256EEESB_EEES9_SE_SG_Li256ELb1ELb1ELb0ELb0EEENS1_36VarlenDynamicPersistentTileSchedulerILi128ELi96ELi256ELi128ELb0ELb1ELb1ELb1ELb1ELb1EEEEEEEEEvNT_6ParamsE,"aw",@nobits
	.sectionflags	@""
	.align	16
	.zero		1024


//--------------------- .nv.shared._ZN7cutlass13device_kernelIN5flash11enable_sm90INS1_16FlashAttnFwdSm90INS1_25CollectiveMainloopFwdSm90ILi2EN4cute5tupleIJNS5_1CILi1EEES8_S8_EEENS6_IJNS7_ILi128EEENS7_ILi96EEENS7_ILi64EEEEEELi256ENS_6half_tEfNS_4arch4Sm90ELb1ELb0ELb0ELb1ELb1ELb0ELb1ELb1ELb0ELb1ELb0ELb0EEENS1_21CollectiveEpilogueFwdINS6_IJSA_NS7_ILi256EEESB_EEES9_SE_SG_Li256ELb1ELb1ELb0ELb0EEENS1_36VarlenDynamicPersistentTileSchedulerILi128ELi96ELi256ELi128ELb0ELb1ELb1ELb1ELb1ELb1EEEEEEEEEvNT_6ParamsE --------------------------
	.section	.nv.shared._ZN7cutlass13device_kernelIN5flash11enable_sm90INS1_16FlashAttnFwdSm90INS1_25CollectiveMainloopFwdSm90ILi2EN4cute5tupleIJNS5_1CILi1EEES8_S8_EEENS6_IJNS7_ILi128EEENS7_ILi96EEENS7_ILi64EEEEEELi256ENS_6half_tEfNS_4arch4Sm90ELb1ELb0ELb0ELb1ELb1ELb0ELb1ELb1ELb0ELb1ELb0ELb0EEENS1_21CollectiveEpilogueFwdINS6_IJSA_NS7_ILi256EEESB_EEES9_SE_SG_Li256ELb1ELb1ELb0ELb0EEENS1_36VarlenDynamicPersistentTileSchedulerILi128ELi96ELi256ELi128ELb0ELb1ELb1ELb1ELb1ELb1EEEEEEEEEvNT_6ParamsE,"aw",@nobits
	.sectionflags	@""
	.align	16
	.zero		1024


//--------------------- .nv.shared._ZN7cutlass13device_kernelIN5flash11enable_sm90INS1_16FlashAttnFwdSm90INS1_25CollectiveMainloopFwdSm90ILi2EN4cute5tupleIJNS5_1CILi1EEES8_S8_EEENS6_IJNS7_ILi128EEENS7_ILi96EEENS7_ILi64EEEEEELi256ENS_6half_tEfNS_4arch4Sm90ELb1ELb0ELb0ELb1ELb1ELb1ELb1ELb1ELb0ELb1ELb0ELb0EEENS1_21CollectiveEpilogueFwdINS6_IJSA_NS7_ILi256EEESB_EEES9_SE_SG_Li256ELb1ELb1ELb0ELb0EEENS1_36VarlenDynamicPersistentTileSchedulerILi128ELi96ELi256ELi128ELb0ELb1ELb1ELb1ELb1ELb1EEEEEEEEEvNT_6ParamsE --------------------------
	.section	.nv.shared._ZN7cutlass13device_kernelIN5flash11enable_sm90INS1_16FlashAttnFwdSm90INS1_25CollectiveMainloopFwdSm90ILi2EN4cute5tupleIJNS5_1CILi1EEES8_S8_EEENS6_IJNS7_ILi128EEENS7_ILi96EEENS7_ILi64EEEEEELi256ENS_6half_tEfNS_4arch4Sm90ELb1ELb0ELb0ELb1ELb1ELb1ELb1ELb1ELb0ELb1ELb0ELb0EEENS1_21CollectiveEpilogueFwdINS6_IJSA_NS7_ILi256EEESB_EEES9_SE_SG_Li256ELb1ELb1ELb0ELb0EEENS1_36VarlenDynamicPersistentTileSchedulerILi128ELi96ELi256ELi128ELb0ELb1ELb1ELb1ELb1ELb1EEEEEEEEEvNT_6ParamsE,"aw",@nobits
	.sectionflags	@""
	.align	16
	.zero		1024


//--------------------- .nv.constant0._ZN7cutlass13device_kernelIN5flash11enable_sm90INS1_16FlashAttnFwdSm90INS1_25CollectiveMainloopFwdSm90ILi2EN4cute5tupleIJNS5_1CILi1EEES8_S8_EEENS6_IJNS7_ILi128EEENS7_ILi96EEENS7_ILi192EEEEEELi128ENS_6half_tEfNS_4arch4Sm90ELb0ELb0ELb0ELb0ELb1ELb0ELb0ELb1ELb1ELb1ELb0ELb0EEENS1_21CollectiveEpilogueFwdINS6_IJSA_SA_SB_EEES9_SE_SG_Li256ELb0ELb1ELb0ELb0EEENS1_29StaticPersistentTileSchedulerILb0EEEEEEEEEvNT_6ParamsE --------------------------
	.section	.nv.constant0._ZN7cutlass13device_kernelIN5flash11enable_sm90INS1_16FlashAttnFwdSm90INS1_25CollectiveMainloopFwdSm90ILi2EN4cute5tupleIJNS5_1CILi1EEES8_S8_EEENS6_IJNS7_ILi128EEENS7_ILi96EEENS7_ILi192EEEEEELi128ENS_6half_tEfNS_4arch4Sm90ELb0ELb0ELb0ELb0ELb1ELb0ELb0ELb1ELb1ELb1ELb0ELb0EEENS1_21CollectiveEpilogueFwdINS6_IJSA_SA_SB_EEES9_SE_SG_Li256ELb0ELb1ELb0ELb0EEENS1_29StaticPersistentTileSchedulerILb0EEEEEEEEEvNT_6ParamsE,"a",@progbits
	.sectionflags	@""
	.align	4
.nv.constant0._ZN7cutlass13device_kernelIN5flash11enable_sm90INS1_16FlashAttnFwdSm90INS1_25CollectiveMainloopFwdSm90ILi2EN4cute5tupleIJNS5_1CILi1EEES8_S8_EEENS6_IJNS7_ILi128EEENS7_ILi96EEENS7_ILi192EEEEEELi128ENS_6half_tEfNS_4arch4Sm90ELb0ELb0ELb0ELb0ELb1ELb0ELb0ELb1ELb1ELb1ELb0ELb0EEENS1_21CollectiveEpilogueFwdINS6_IJSA_SA_SB_EEES9_SE_SG_Li256ELb0ELb1ELb0ELb0EEENS1_29StaticPersistentTileSchedulerILb0EEEEEEEEEvNT_6ParamsE:
	.zero		3200


//--------------------- .nv.constant0._ZN7cutlass13device_kernelIN5flash11enable_sm90INS1_16FlashAttnFwdSm90INS1_25CollectiveMainloopFwdSm90ILi2EN4cute5tupleIJNS5_1CILi1EEES8_S8_EEENS6_IJNS7_ILi128EEENS7_ILi96EEENS7_ILi192EEEEEELi128ENS_6half_tEfNS_4arch4Sm90ELb0ELb0ELb0ELb1ELb1ELb0ELb0ELb1ELb1ELb1ELb0ELb0EEENS1_21CollectiveEpilogueFwdINS6_IJSA_SA_SB_EEES9_SE_SG_Li256ELb1ELb1ELb0ELb0EEENS1_36VarlenDynamicPersistentTileSchedulerILi128ELi96ELi256ELi128ELb0ELb1ELb1ELb0ELb1ELb1EEEEEEEEEvNT_6ParamsE --------------------------
	.section	.nv.constant0._ZN7cutlass13device_kernelIN5flash11enable_sm90INS1_16FlashAttnFwdSm90INS1_25CollectiveMainloopFwdSm90ILi2EN4cute5tupleIJNS5_1CILi1EEES8_S8_EEENS6_IJNS7_ILi128EEENS7_ILi96EEENS7_ILi192EEEEEELi128ENS_6half_tEfNS_4arch4Sm90ELb0ELb0ELb0ELb1ELb1ELb0ELb0ELb1ELb1ELb1ELb0ELb0EEENS1_21CollectiveEpilogueFwdINS6_IJSA_SA_SB_EEES9_SE_SG_Li256ELb1ELb1ELb0ELb0EEENS1_36VarlenDynamicPersistentTileSchedulerILi128ELi96ELi256ELi128ELb0ELb1ELb1ELb0ELb1ELb1EEEEEEEEEvNT_6ParamsE,"a",@progbits
	.sectionflags	@""
	.align	4
.nv.constant0._ZN7cutlass13device_kernelIN5flash11enable_sm90INS1_16FlashAttnFwdSm90INS1_25CollectiveMainloopFwdSm90ILi2EN4cute5tupleIJNS5_1CILi1EEES8_S8_EEENS6_IJNS7_ILi128EEENS7_ILi96EEENS7_ILi192EEEEEELi128ENS_6half_tEfNS_4arch4Sm90ELb0ELb0ELb0ELb1ELb1ELb0ELb0ELb1ELb1ELb1ELb0ELb0EEENS1_21CollectiveEpilogueFwdINS6_IJSA_SA_SB_EEES9_SE_SG_Li256ELb1ELb1ELb0ELb0EEENS1_36VarlenDynamicPersistentTileSchedulerILi128ELi96ELi256ELi128ELb0ELb1ELb1ELb0ELb1ELb1EEEEEEEEEvNT_6ParamsE:
	.zero		3328


//--------------------- .nv.constant0._ZN7cutlass13device_kernelIN5flash11enable_sm90INS1_16FlashAttnFwdSm90INS1_25CollectiveMainloopFwdSm90ILi2EN4cute5tupleIJNS5_1CILi1EEES8_S8_EEENS6_IJNS7_ILi128EEENS7_ILi96EEENS7_ILi192EEEEEELi128ENS_6half_tEfNS_4arch4Sm90ELb0ELb0ELb0ELb1ELb1ELb1ELb0ELb1ELb1ELb1ELb0ELb0EEENS1_21CollectiveEpilogueFwdINS6_IJSA_SA_SB_EEES9_SE_SG_Li256ELb1ELb1ELb0ELb0EEENS1_36VarlenDynamicPersistentTileSchedulerILi128ELi96ELi256ELi128ELb0ELb1ELb1ELb0ELb1ELb1EEEEEEEEEvNT_6ParamsE --------------------------
	.section	.nv.constant0._ZN7cutlass13device_kernelIN5flash11enable_sm90INS1_16FlashAttnFwdSm90INS1_25CollectiveMainloopFwdSm90ILi2EN4cute5tupleIJNS5_1CILi1EEES8_S8_EEENS6_IJNS7_ILi128EEENS7_ILi96EEENS7_ILi192EEEEEELi128ENS_6half_tEfNS_4arch4Sm90ELb0ELb0ELb0ELb1ELb1ELb1ELb0ELb1ELb1ELb1ELb0ELb0EEENS1_21CollectiveEpilogueFwdINS6_IJSA_SA_SB_EEES9_SE_SG_Li256ELb1ELb1ELb0ELb0EEENS1_36VarlenDynamicPersistentTileSchedulerILi128ELi96ELi256ELi128ELb0ELb1ELb1ELb0ELb1ELb1EEEEEEEEEvNT_6ParamsE,"a",@progbits
	.sectionflags	@""
	.align	4
.nv.constant0._ZN7cutlass13device_kernelIN5flash11enable_sm90INS1_16FlashAttnFwdSm90INS1_25CollectiveMainloopFwdSm90ILi2EN4cute5tupleIJNS5_1CILi1EEES8_S8_EEENS6_IJNS7_ILi128EEENS7_ILi96EEENS7_ILi192EEEEEELi128ENS_6half_tEfNS_4arch4Sm90ELb0ELb0ELb0ELb1ELb1ELb1ELb0ELb1ELb1ELb1ELb0ELb0EEENS1_21CollectiveEpilogueFwdINS6_IJSA_SA_SB_EEES9_SE_SG_Li256ELb1ELb1ELb0ELb0EEENS1_36VarlenDynamicPersistentTileSchedulerILi128ELi96ELi256ELi128ELb0ELb1ELb1ELb0ELb1ELb1EEEEEEEEEvNT_6ParamsE:
	.zero		3328


//--------------------- .nv.constant0._ZN7cutlass13device_kernelIN5flash11enable_sm90INS1_16FlashAttnFwdSm90INS1_25CollectiveMainloopFwdSm90ILi2EN4cute5tupleIJNS5_1CILi1EEES8_S8_EEENS6_IJNS7_ILi128EEENS7_ILi96EEENS7_ILi192EEEEEELi128ENS_6half_tEfNS_4arch4Sm90ELb0ELb1ELb0ELb0ELb1ELb0ELb0ELb1ELb1ELb1ELb0ELb0EEENS1_21CollectiveEpilogueFwdINS6_IJSA_SA_SB_EEES9_SE_SG_Li256ELb0ELb1ELb0ELb0EEENS1_30DynamicPersistentTileSchedulerILi256ELi128ELb0ELb1ELb1EEEEEEEEEvNT_6ParamsE --------------------------
	.section	.nv.constant0._ZN7cutlass13device_kernelIN5flash11enable_sm90INS1_16FlashAttnFwdSm90INS1_25CollectiveMainloopFwdSm90ILi2EN4cute5tupleIJNS5_1CILi1EEES8_S8_EEENS6_IJNS7_ILi128EEENS7_ILi96EEENS7_ILi192EEEEEELi128ENS_6half_tEfNS_4arch4Sm90ELb0ELb1ELb0ELb0ELb1ELb0ELb0ELb1ELb1ELb1ELb0ELb0EEENS1_21CollectiveEpilogueFwdINS6_IJSA_SA_SB_EEES9_SE_SG_Li256ELb0ELb1ELb0ELb0EEENS1_30DynamicPersistentTileSchedulerILi256ELi128ELb0ELb1ELb1EEEEEEEEEvNT_6ParamsE,"a",@progbits
	.sectionflags	@""
	.align	4
.nv.constant0._ZN7cutlass13device_kernelIN5flash11enable_sm90INS1_16FlashAttnFwdSm90INS1_25CollectiveMainloopFwdSm90ILi2EN4cute5tupleIJNS5_1CILi1EEES8_S8_EEENS6_IJNS7_ILi128EEENS7_ILi96EEENS7_ILi192EEEEEELi128ENS_6half_tEfNS_4arch4Sm90ELb0ELb1ELb0ELb0ELb1ELb0ELb0ELb1ELb1ELb1ELb0ELb0EEENS1_21CollectiveEpilogueFwdINS6_IJSA_SA_SB_EEES9_SE_SG_Li256ELb0ELb1ELb0ELb0EEENS1_30DynamicPersistentTileSchedulerILi256ELi128ELb0ELb1ELb1EEEEEEEEEvNT_6ParamsE:
	.zero		3328


//--------------------- .nv.constant0._ZN7cutlass13device_kernelIN5flash11enable_sm90INS1_16FlashAttnFwdSm90INS1_25CollectiveMainloopFwdSm90ILi2EN4cute5tupleIJNS5_1CILi1EEES8_S8_EEENS6_IJNS7_ILi128EEENS7_ILi96EEENS7_ILi192EEEEEELi128ENS_6half_tEfNS_4arch4Sm90ELb0ELb1ELb0ELb1ELb1ELb0ELb0ELb1ELb1ELb1ELb0ELb0EEENS1_21CollectiveEpilogueFwdINS6_IJSA_SA_SB_EEES9_SE_SG_Li256ELb1ELb1ELb0ELb0EEENS1_36VarlenDynamicPersistentTileSchedulerILi128ELi96ELi256ELi128ELb0ELb1ELb1ELb1ELb0ELb1EEEEEEEEEvNT_6ParamsE --------------------------
	.section	.nv.constant0._ZN7cutlass13device_kernelIN5flash11enable_sm90INS1_16FlashAttnFwdSm90INS1_25CollectiveMainloopFwdSm90ILi2EN4cute5tupleIJNS5_1CILi1EEES8_S8_EEENS6_IJNS7_ILi128EEENS7_ILi96EEENS7_ILi192EEEEEELi128ENS_6half_tEfNS_4arch4Sm90ELb0ELb1ELb0ELb1ELb1ELb0ELb0ELb1ELb1ELb1ELb0ELb0EEENS1_21CollectiveEpilogueFwdINS6_IJSA_SA_SB_EEES9_SE_SG_Li256ELb1ELb1ELb0ELb0EEENS1_36VarlenDynamicPersistentTileSchedulerILi128ELi96ELi256ELi128ELb0ELb1ELb1ELb1ELb0ELb1EEEEEEEEEvNT_6ParamsE,"a",@progbits
	.sectionflags	@""
	.align	4
.nv.constant0._ZN7cutlass13device_kernelIN5flash11enable_sm90INS1_16FlashAttnFwdSm90INS1_25CollectiveMainloopFwdSm90ILi2EN4cute5tupleIJNS5_1CILi1EEES8_S8_EEENS6_IJNS7_ILi128EEENS7_ILi96EEENS7_ILi192EEEEEELi128ENS_6half_tEfNS_4arch4Sm90ELb0ELb1ELb0ELb1ELb1ELb0ELb0ELb1ELb1ELb1ELb0ELb0EEENS1_21CollectiveEpilogueFwdINS6_IJSA_SA_SB_EEES9_SE_SG_Li256ELb1ELb1ELb0ELb0EEENS1_36VarlenDynamicPersistentTileSchedulerILi128ELi96ELi256ELi128ELb0ELb1ELb1ELb1ELb0ELb1EEEEEEEEEvNT_6ParamsE:
	.zero		3328


//--------------------- .nv.constant0._ZN7cutlass13device_kernelIN5flash11enable_sm90INS1_16FlashAttnFwdSm90INS1_25CollectiveMainloopFwdSm90ILi2EN4cute5tupleIJNS5_1CILi1EEES8_S8_EEENS6_IJNS7_ILi128EEENS7_ILi96EEENS7_ILi192EEEEEELi128ENS_6half_tEfNS_4arch4Sm90ELb0ELb1ELb0ELb1ELb1ELb1ELb0ELb1ELb1ELb1ELb0ELb0EEENS1_21CollectiveEpilogueFwdINS6_IJSA_SA_SB_EEES9_SE_SG_Li256ELb1ELb1ELb0ELb0EEENS1_36VarlenDynamicPersistentTileSchedulerILi128ELi96ELi256ELi128ELb0ELb1ELb1ELb1ELb0ELb1EEEEEEEEEvNT_6ParamsE --------------------------
	.section	.nv.constant0._ZN7cutlass13device_kernelIN5flash11enable_sm90INS1_16FlashAttnFwdSm90INS1_25CollectiveMainloopFwdSm90ILi2EN4cute5tupleIJNS5_1CILi1EEES8_S8_EEENS6_IJNS7_ILi128EEENS7_ILi96EEENS7_ILi192EEEEEELi128ENS_6half_tEfNS_4arch4Sm90ELb0ELb1ELb0ELb1ELb1ELb1ELb0ELb1ELb1ELb1ELb0ELb0EEENS1_21CollectiveEpilogueFwdINS6_IJSA_SA_SB_EEES9_SE_SG_Li256ELb1ELb1ELb0ELb0EEENS1_36VarlenDynamicPersistentTileSchedulerILi128ELi96ELi256ELi128ELb0ELb1ELb1ELb1ELb0ELb1EEEEEEEEEvNT_6ParamsE,"a",@progbits
	.sectionflags	@""
	.align	4
.nv.constant0._ZN7cutlass13device_kernelIN5flash11enable_sm90INS1_16FlashAttnFwdSm90INS1_25CollectiveMainloopFwdSm90ILi2EN4cute5tupleIJNS5_1CILi1EEES8_S8_EEENS6_IJNS7_ILi128EEENS7_ILi96EEENS7_ILi192EEEEEELi128ENS_6half_tEfNS_4arch4Sm90ELb0ELb1ELb0ELb1ELb1ELb1ELb0ELb1ELb1ELb1ELb0ELb0EEENS1_21CollectiveEpilogueFwdINS6_IJSA_SA_SB_EEES9_SE_SG_Li256ELb1ELb1ELb0ELb0EEENS1_36VarlenDynamicPersistentTileSchedulerILi128ELi96ELi256ELi128ELb0ELb1ELb1ELb1ELb0ELb1EEEEEEEEEvNT_6ParamsE:
	.zero		3328


//--------------------- .nv.constant0._ZN7cutlass13device_kernelIN5flash11enable_sm90INS1_16FlashAttnFwdSm90INS1_25CollectiveMainloopFwdSm90ILi2EN4cute5tupleIJNS5_1CILi1EEES8_S8_EEENS6_IJNS7_ILi128EEENS7_ILi96EEENS7_ILi192EEEEEELi128ENS_6half_tEfNS_4arch4Sm90ELb1ELb0ELb0ELb0ELb1ELb0ELb0ELb1ELb1ELb1ELb0ELb0EEENS1_21CollectiveEpilogueFwdINS6_IJSA_SA_SB_EEES9_SE_SG_Li256ELb0ELb1ELb0ELb0EEENS1_30DynamicPersistentTileSchedulerILi256ELi128ELb0ELb1ELb1EEEEEEEEEvNT_6ParamsE --------------------------
	.section	.nv.constant0._ZN7cutlass13device_kernelIN5flash11enable_sm90INS1_16FlashAttnFwdSm90INS1_25CollectiveMainloopFwdSm90ILi2EN4cute5tupleIJNS5_1CILi1EEES8_S8_EEENS6_IJNS7_ILi128EEENS7_ILi96EEENS7_ILi192EEEEEELi128ENS_6half_tEfNS_4arch4Sm90ELb1ELb0ELb0ELb0ELb1ELb0ELb0ELb1ELb1ELb1ELb0ELb0EEENS1_21CollectiveEpilogueFwdINS6_IJSA_SA_SB_EEES9_SE_SG_Li256ELb0ELb1ELb0ELb0EEENS1_30DynamicPersistentTileSchedulerILi256ELi128ELb0ELb1ELb1EEEEEEEEEvNT_6ParamsE,"a",@progbits
	.sectionflags	@""
	.align	4
.nv.constant0._ZN7cutlass13device_kernelIN5flash11enable_sm90INS1_16FlashAttnFwdSm90INS1_25CollectiveMainloopFwdSm90ILi2EN4cute5tupleIJNS5_1CILi1EEES8_S8_EEENS6_IJNS7_ILi128EEENS7_ILi96EEENS7_ILi192EEEEEELi128ENS_6half_tEfNS_4arch4Sm90ELb1ELb0ELb0ELb0ELb1ELb0ELb0ELb1ELb1ELb1ELb0ELb0EEENS1_21CollectiveEpilogueFwdINS6_IJSA_SA_SB_EEES9_SE_SG_Li256ELb0ELb1ELb0ELb0EEENS1_30DynamicPersistentTileSchedulerILi256ELi128ELb0ELb1ELb1EEEEEEEEEvNT_6ParamsE:
	.zero		3328


//--------------------- .nv.constant0._ZN7cutlass13device_kernelIN5flash11enable_sm90INS1_16FlashAttnFwdSm90INS1_25CollectiveMainloopFwdSm90ILi2EN4cute5tupleIJNS5_1CILi1EEES8_S8_EEENS6_IJNS7_ILi128EEENS7_ILi96EEENS7_ILi192EEEEEELi128ENS_6half_tEfNS_4arch4Sm90ELb1ELb0ELb0ELb1ELb1ELb0ELb0ELb1ELb1ELb1ELb0ELb0EEENS1_21CollectiveEpilogueFwdINS6_IJSA_SA_SB_EEES9_SE_SG_Li256ELb1ELb1ELb0ELb0EEENS1_36VarlenDynamicPersistentTileSchedulerILi128ELi96ELi256ELi128ELb0ELb1ELb1ELb1ELb1ELb1EEEEEEEEEvNT_6ParamsE --------------------------
	.section	.nv.constant0._ZN7cutlass13device_kernelIN5flash11enable_sm90INS1_16FlashAttnFwdSm90INS1_25CollectiveMainloopFwdSm90ILi2EN4cute5tupleIJNS5_1CILi1EEES8_S8_EEENS6_IJNS7_ILi128EEENS7_ILi96EEENS7_ILi192EEEEEELi128ENS_6half_tEfNS_4arch4Sm90ELb1ELb0ELb0ELb1ELb1ELb0ELb0ELb1ELb1ELb1ELb0ELb0EEENS1_21CollectiveEpilogueFwdINS6_IJSA_SA_SB_EEES9_SE_SG_Li256ELb1ELb1ELb0ELb0EEENS1_36VarlenDynamicPersistentTileSchedulerILi128ELi96ELi256ELi128ELb0ELb1ELb1ELb1ELb1ELb1EEEEEEEEEvNT_6ParamsE,"a",@progbits
	.sectionflags	@""
	.align	4
.nv.constant0._ZN7cutlass13device_kernelIN5flash11enable_sm90INS1_16FlashAttnFwdSm90INS1_25CollectiveMainloopFwdSm90ILi2EN4cute5tupleIJNS5_1CILi1EEES8_S8_EEENS6_IJNS7_ILi128EEENS7_ILi96EEENS7_ILi192EEEEEELi128ENS_6half_tEfNS_4arch4Sm90ELb1ELb0ELb0ELb1ELb1ELb0ELb0ELb1ELb1ELb1ELb0ELb0EEENS1_21CollectiveEpilogueFwdINS6_IJSA_SA_SB_EEES9_SE_SG_Li256ELb1ELb1ELb0ELb0EEENS1_36VarlenDynamicPersistentTileSchedulerILi128ELi96ELi256ELi128ELb0ELb1ELb1ELb1ELb1ELb1EEEEEEEEEvNT_6ParamsE:
	.zero		3328


//--------------------- .nv.constant0._ZN7cutlass13device_kernelIN5flash11enable_sm90INS1_16FlashAttnFwdSm90INS1_25CollectiveMainloopFwdSm90ILi2EN4cute5tupleIJNS5_1CILi1EEES8_S8_EEENS6_IJNS7_ILi128EEENS7_ILi96EEENS7_ILi192EEEEEELi128ENS_6half_tEfNS_4arch4Sm90ELb1ELb0ELb0ELb1ELb1ELb1ELb0ELb1ELb1ELb1ELb0ELb0EEENS1_21CollectiveEpilogueFwdINS6_IJSA_SA_SB_EEES9_SE_SG_Li256ELb1ELb1ELb0ELb0EEENS1_36VarlenDynamicPersistentTileSchedulerILi128ELi96ELi256ELi128ELb0ELb1ELb1ELb1ELb1ELb1EEEEEEEEEvNT_6ParamsE --------------------------
	.section	.nv.constant0._ZN7cutlass13device_kernelIN5flash11enable_sm90INS1_16FlashAttnFwdSm90INS1_25CollectiveMainloopFwdSm90ILi2EN4cute5tupleIJNS5_1CILi1EEES8_S8_EEENS6_IJNS7_ILi128EEENS7_ILi96EEENS7_ILi192EEEEEELi128ENS_6half_tEfNS_4arch4Sm90ELb1ELb0ELb0ELb1ELb1ELb1ELb0ELb1ELb1ELb1ELb0ELb0EEENS1_21CollectiveEpilogueFwdINS6_IJSA_SA_SB_EEES9_SE_SG_Li256ELb1ELb1ELb0ELb0EEENS1_36VarlenDynamicPersistentTileSchedulerILi128ELi96ELi256ELi128ELb0ELb1ELb1ELb1ELb1ELb1EEEEEEEEEvNT_6ParamsE,"a",@progbits
	.sectionflags	@""
	.align	4
.nv.constant0._ZN7cutlass13device_kernelIN5flash11enable_sm90INS1_16FlashAttnFwdSm90INS1_25CollectiveMainloopFwdSm90ILi2EN4cute5tupleIJNS5_1CILi1EEES8_S8_EEENS6_IJNS7_ILi128EEENS7_ILi96EEENS7_ILi192EEEEEELi128ENS_6half_tEfNS_4arch4Sm90ELb1ELb0ELb0ELb1ELb1ELb1ELb0ELb1ELb1ELb1ELb0ELb0EEENS1_21CollectiveEpilogueFwdINS6_IJSA_SA_SB_EEES9_SE_SG_Li256ELb1ELb1ELb0ELb0EEENS1_36VarlenDynamicPersistentTileSchedulerILi128ELi96ELi256ELi128ELb0ELb1ELb1ELb1ELb1ELb1EEEEEEEEEvNT_6ParamsE:
	.zero		3328


//--------------------- .nv.constant0._ZN7cutlass13device_kernelIN5flash11enable_sm90INS1_16FlashAttnFwdSm90INS1_25CollectiveMainloopFwdSm90ILi2EN4cute5tupleIJNS5_1CILi1EEES8_S8_EEENS6_IJNS7_ILi64EEESA_SA_EEELi512ENS_6half_tEfNS_4arch4Sm90ELb0ELb0ELb0ELb0ELb1ELb0ELb0ELb0ELb0ELb1ELb0ELb0EEENS1_21CollectiveEpilogueFwdINS6_IJSA_NS7_ILi512EEESA_EEES9_SC_SE_Li256ELb0ELb1ELb0ELb0EEENS1_29StaticPersistentTileSchedulerILb0EEEEEEEEEvNT_6ParamsE --------------------------
	.section	.nv.constant0._ZN7cutlass13device_kernelIN5flash11enable_sm90INS1_16FlashAttnFwdSm90INS1_25CollectiveMainloopFwdSm90ILi2EN4cute5tupleIJNS5_1CILi1EEES8_S8_EEENS6_IJNS7_ILi64EEESA_SA_EEELi512ENS_6half_tEfNS_4arch4Sm90ELb0ELb0ELb0ELb0ELb1ELb0ELb0ELb0ELb0ELb1ELb0ELb0EEENS1_21CollectiveEpilogueFwdINS6_IJSA_NS7_ILi512EEESA_EEES9_SC_SE_Li256ELb0ELb1ELb0ELb0EEENS1_29StaticPersistentTileSchedulerILb0EEEEEEEEEvNT_6ParamsE,"a",@progbits
	.sectionflags	@""
	.align	4
.nv.constant0._ZN7cutlass13device_kernelIN5flash11enable_sm90INS1_16FlashAttnFwdSm90INS1_25CollectiveMainloopFwdSm90ILi2EN4cute5tupleIJNS5_1CILi1EEES8_S8_EEENS6_IJNS7_ILi64EEESA_SA_EEELi512ENS_6half_tEfNS_4arch4Sm90ELb0ELb0ELb0ELb0ELb1ELb0ELb0ELb0ELb0ELb1ELb0ELb0EEENS1_21CollectiveEpilogueFwdINS6_IJSA_NS7_ILi512EEESA_EEES9_SC_SE_Li256ELb0ELb1ELb0ELb0EEENS1_29StaticPersistentTileSchedulerILb0EEEEEEEEEvNT_6ParamsE:
	.zero		3200


//--------------------- .nv.constant0._ZN7cutlass13device_kernelIN5flash11enable_sm90INS1_16FlashAttnFwdSm90INS1_25CollectiveMainloopFwdSm90ILi2EN4cute5tupleIJNS5_1CILi1EEES8_S8_EEENS6_IJNS7_ILi64EEESA_SA_EEELi512ENS_6half_tEfNS_4arch4Sm90ELb0ELb0ELb0ELb0ELb1ELb0ELb1ELb0ELb0ELb1ELb0ELb0EEENS1_21CollectiveEpilogueFwdINS6_IJSA_NS7_ILi512EEESA_EEES9_SC_SE_Li256ELb0ELb1ELb0ELb0EEENS1_29StaticPersistentTileSchedulerILb0EEEEEEEEEvNT_6ParamsE --------------------------
	.section	.nv.constant0._ZN7cutlass13device_kernelIN5flash11enable_sm90INS1_16FlashAttnFwdSm90INS1_25CollectiveMainloopFwdSm90ILi2EN4cute5tupleIJNS5_1CILi1EEES8_S8_EEENS6_IJNS7_ILi64EEESA_SA_EEELi512ENS_6half_tEfNS_4arch4Sm90ELb0ELb0ELb0ELb0ELb1ELb0ELb1ELb0ELb0ELb1ELb0ELb0EEENS1_21CollectiveEpilogueFwdINS6_IJSA_NS7_ILi512EEESA_EEES9_SC_SE_Li256ELb0ELb1ELb0ELb0EEENS1_29StaticPersistentTileSchedulerILb0EEEEEEEEEvNT_6ParamsE,"a",@progbits
	.sectionflags	@""
	.align	4
.nv.constant0._ZN7cutlass13device_kernelIN5flash11enable_sm90INS1_16FlashAttnFwdSm90INS1_25CollectiveMainloopFwdSm90ILi2EN4cute5tupleIJNS5_1CILi1EEES8_S8_EEENS6_IJNS7_ILi64EEESA_SA_EEELi512ENS_6half_tEfNS_4arch4Sm90ELb0ELb0ELb0ELb0ELb1ELb0ELb1ELb0ELb0ELb1ELb0ELb0EEENS1_21CollectiveEpilogueFwdINS6_IJSA_NS7_ILi512EEESA_EEES9_SC_SE_Li256ELb0ELb1ELb0ELb0EEENS1_29StaticPersistentTileSchedulerILb0EEEEEEEEEvNT_6ParamsE:
	.zero		3456


//--------------------- .nv.constant0._ZN7cutlass13device_kernelIN5flash11enable_sm90INS1_16FlashAttnFwdSm90INS1_25CollectiveMainloopFwdSm90ILi2EN4cute5tupleIJNS5_1CILi1EEES8_S8_EEENS6_IJNS7_ILi64EEESA_SA_EEELi512ENS_6half_tEfNS_4arch4Sm90ELb0ELb0ELb0ELb1ELb1ELb0ELb0ELb0ELb0ELb1ELb0ELb0EEENS1_21CollectiveEpilogueFwdINS6_IJSA_NS7_ILi512EEESA_EEES9_SC_SE_Li256ELb1ELb1ELb0ELb0EEENS1_36VarlenDynamicPersistentTileSchedulerILi64ELi64ELi256ELi128ELb0ELb1ELb1ELb0ELb1ELb1EEEEEEEEEvNT_6ParamsE --------------------------
	.section	.nv.constant0._ZN7cutlass13device_kernelIN5flash11enable_sm90INS1_16FlashAttnFwdSm90INS1_25CollectiveMainloopFwdSm90ILi2EN4cute5tupleIJNS5_1CILi1EEES8_S8_EEENS6_IJNS7_ILi64EEESA_SA_EEELi512ENS_6half_tEfNS_4arch4Sm90ELb0ELb0ELb0ELb1ELb1ELb0ELb0ELb0ELb0ELb1ELb0ELb0EEENS1_21CollectiveEpilogueFwdINS6_IJSA_NS7_ILi512EEESA_EEES9_SC_SE_Li256ELb1ELb1ELb0ELb0EEENS1_36VarlenDynamicPersistentTileSchedulerILi64ELi64ELi256ELi128ELb0ELb1ELb1ELb0ELb1ELb1EEEEEEEEEvNT_6ParamsE,"a",@progbits
	.sectionflags	@""
	.align	4
.nv.constant0._ZN7cutlass13device_kernelIN5flash11enable_sm90INS1_16FlashAttnFwdSm90INS1_25CollectiveMainloopFwdSm90ILi2EN4cute5tupleIJNS5_1CILi1EEES8_S8_EEENS6_IJNS7_ILi64EEESA_SA_EEELi512ENS_6half_tEfNS_4arch4Sm90ELb0ELb0ELb0ELb1ELb1ELb0ELb0ELb0ELb0ELb1ELb0ELb0EEENS1_21CollectiveEpilogueFwdINS6_IJSA_NS7_ILi512EEESA_EEES9_SC_SE_Li256ELb1ELb1ELb0ELb0EEENS1_36VarlenDynamicPersistentTileSchedulerILi64ELi64ELi256ELi128ELb0ELb1ELb1ELb0ELb1ELb1EEEEEEEEEvNT_6ParamsE:
	.zero		3328


//--------------------- .nv.constant0._ZN7cutlass13device_kernelIN5flash11enable_sm90INS1_16FlashAttnFwdSm90INS1_25CollectiveMainloopFwdSm90ILi2EN4cute5tupleIJNS5_1CILi1EEES8_S8_EEENS6_IJNS7_ILi64EEESA_SA_EEELi512ENS_6half_tEfNS_4arch4Sm90ELb0ELb0ELb0ELb1ELb1ELb1ELb0ELb0ELb0ELb1ELb0ELb0EEENS1_21CollectiveEpilogueFwdINS6_IJSA_NS7_ILi512EEESA_EEES9_SC_SE_Li256ELb1ELb1ELb0ELb0EEENS1_36VarlenDynamicPersistentTileSchedulerILi64ELi64ELi256ELi128ELb0ELb1ELb1ELb0ELb1ELb1EEEEEEEEEvNT_6ParamsE --------------------------
	.section	.nv.constant0._ZN7cutlass13device_kernelIN5flash11enable_sm90INS1_16FlashAttnFwdSm90INS1_25CollectiveMainloopFwdSm90ILi2EN4cute5tupleIJNS5_1CILi1EEES8_S8_EEENS6_IJNS7_ILi64EEESA_SA_EEELi512ENS_6half_tEfNS_4arch4Sm90ELb0ELb0ELb0ELb1ELb1ELb1ELb0ELb0ELb0ELb1ELb0ELb0EEENS1_21CollectiveEpilogueFwdINS6_IJSA_NS7_ILi512EEESA_EEES9_SC_SE_Li256ELb1ELb1ELb0ELb0EEENS1_36VarlenDynamicPersistentTileSchedulerILi64ELi64ELi256ELi128ELb0ELb1ELb1ELb0ELb1ELb1EEEEEEEEEvNT_6ParamsE,"a",@progbits
	.sectionflags	@""
	.align	4
.nv.constant0._ZN7cutlass13device_kernelIN5flash11enable_sm90INS1_16FlashAttnFwdSm90INS1_25CollectiveMainloopFwdSm90ILi2EN4cute5tupleIJNS5_1CILi1EEES8_S8_EEENS6_IJNS7_ILi64EEESA_SA_EEELi512ENS_6half_tEfNS_4arch4Sm90ELb0ELb0ELb0ELb1ELb1ELb1ELb0ELb0ELb0ELb1ELb0ELb0EEENS1_21CollectiveEpilogueFwdINS6_IJSA_NS7_ILi512EEESA_EEES9_SC_SE_Li256ELb1ELb1ELb0ELb0EEENS1_36VarlenDynamicPersistentTileSchedulerILi64ELi64ELi256ELi128ELb0ELb1ELb1ELb0ELb1ELb1EEEEEEEEEvNT_6ParamsE:
	.zero		3328


//--------------------- .nv.constant0._ZN7cutlass13device_kernelIN5flash11enable_sm90INS1_16FlashAttnFwdSm90INS1_25CollectiveMainloopFwdSm90ILi2EN4cute5tupleIJNS5_1CILi1EEES8_S8_EEENS6_IJNS7_ILi64EEESA_SA_EEELi512ENS_6half_tEfNS_4arch4Sm90ELb0ELb0ELb0ELb1ELb1ELb0ELb1ELb0ELb0ELb1ELb0ELb0EEENS1_21CollectiveEpilogueFwdINS6_IJSA_NS7_ILi512EEESA_EEES9_SC_SE_Li256ELb1ELb1ELb0ELb0EEENS1_36VarlenDynamicPersistentTileSchedulerILi64ELi64ELi256ELi128ELb0ELb1ELb1ELb0ELb1ELb1EEEEEEEEEvNT_6ParamsE --------------------------
	.section	.nv.constant0._ZN7cutlass13device_kernelIN5flash11enable_sm90INS1_16FlashAttnFwdSm90INS1_25CollectiveMainloopFwdSm90ILi2EN4cute5tupleIJNS5_1CILi1EEES8_S8_EEENS6_IJNS7_ILi64EEESA_SA_EEELi512ENS_6half_tEfNS_4arch4Sm90ELb0ELb0ELb0ELb1ELb1ELb0ELb1ELb0ELb0ELb1ELb0ELb0EEENS1_21CollectiveEpilogueFwdINS6_IJSA_NS7_ILi512EEESA_EEES9_SC_SE_Li256ELb1ELb1ELb0ELb0EEENS1_36VarlenDynamicPersistentTileSchedulerILi64ELi64ELi256ELi128ELb0ELb1ELb1ELb0ELb1ELb1EEEEEEEEEvNT_6ParamsE,"a",@progbits
	.sectionflags	@""
	.align	4
.nv.constant0._ZN7cutlass13device_kernelIN5flash11enable_sm90INS1_16FlashAttnFwdSm90INS1_25CollectiveMainloopFwdSm90ILi2EN4cute5tupleIJNS5_1CILi1EEES8_S8_EEENS6_IJNS7_ILi64EEESA_SA_EEELi512ENS_6half_tEfNS_4arch4Sm90ELb0ELb0ELb0ELb1ELb1ELb0ELb1ELb0ELb0ELb1ELb0ELb0EEENS1_21CollectiveEpilogueFwdINS6_IJSA_NS7_ILi512EEESA_EEES9_SC_SE_Li256ELb1ELb1ELb0ELb0EEENS1_36VarlenDynamicPersistentTileSchedulerILi64ELi64ELi256ELi128ELb0ELb1ELb1ELb0ELb1ELb1EEEEEEEEEvNT_6ParamsE:
	.zero		3584


//--------------------- .nv.constant0._ZN7cutlass13device_kernelIN5flash11enable_sm90INS1_16FlashAttnFwdSm90INS1_25CollectiveMainloopFwdSm90ILi2EN4cute5tupleIJNS5_1CILi1EEES8_S8_EEENS6_IJNS7_ILi64EEESA_SA_EEELi512ENS_6half_tEfNS_4arch4Sm90ELb0ELb0ELb0ELb1ELb1ELb1ELb1ELb0ELb0ELb1ELb0ELb0EEENS1_21CollectiveEpilogueFwdINS6_IJSA_NS7_ILi512EEESA_EEES9_SC_SE_Li256ELb1ELb1ELb0ELb0EEENS1_36VarlenDynamicPersistentTileSchedulerILi64ELi64ELi256ELi128ELb0ELb1ELb1ELb0ELb1ELb1EEEEEEEEEvNT_6ParamsE --------------------------
	.section	.nv.constant0._ZN7cutlass13device_kernelIN5flash11enable_sm90INS1_16FlashAttnFwdSm90INS1_25CollectiveMainloopFwdSm90ILi2EN4cute5tupleIJNS5_1CILi1EEES8_S8_EEENS6_IJNS7_ILi64EEESA_SA_EEELi512ENS_6half_tEfNS_4arch4Sm90ELb0ELb0ELb0ELb1ELb1ELb1ELb1ELb0ELb0ELb1ELb0ELb0EEENS1_21CollectiveEpilogueFwdINS6_IJSA_NS7_ILi512EEESA_EEES9_SC_SE_Li256ELb1ELb1ELb0ELb0EEENS1_36VarlenDynamicPersistentTileSchedulerILi64ELi64ELi256ELi128ELb0ELb1ELb1ELb0ELb1ELb1EEEEEEEEEvNT_6ParamsE,"a",@progbits
	.sectionflags	@""
	.align	4
.nv.constant0._ZN7cutlass13device_kernelIN5flash11enable_sm90INS1_16FlashAttnFwdSm90INS1_25CollectiveMainloopFwdSm90ILi2EN4cute5tupleIJNS5_1CILi1EEES8_S8_EEENS6_IJNS7_ILi64EEESA_SA_EEELi512ENS_6half_tEfNS_4arch4Sm90ELb0ELb0ELb0ELb1ELb1ELb1ELb1ELb0ELb0ELb1ELb0ELb0EEENS1_21CollectiveEpilogueFwdINS6_IJSA_NS7_ILi512EEESA_EEES9_SC_SE_Li256ELb1ELb1ELb0ELb0EEENS1_36VarlenDynamicPersistentTileSchedulerILi64ELi64ELi256ELi128ELb0ELb1ELb1ELb0ELb1ELb1EEEEEEEEEvNT_6ParamsE:
	.zero		3584


//--------------------- .nv.constant0._ZN7cutlass13device_kernelIN5flash11enable_sm90INS1_16FlashAttnFwdSm90INS1_25CollectiveMainloopFwdSm90ILi2EN4cute5tupleIJNS5_1CILi1EEES8_S8_EEENS6_IJNS7_ILi64EEESA_SA_EEELi512ENS_6half_tEfNS_4arch4Sm90ELb0ELb1ELb0ELb0ELb1ELb0ELb0ELb0ELb0ELb1ELb0ELb0EEENS1_21CollectiveEpilogueFwdINS6_IJSA_NS7_ILi512EEESA_EEES9_SC_SE_Li256ELb0ELb1ELb0ELb0EEENS1_30DynamicPersistentTileSchedulerILi256ELi128ELb0ELb1ELb1EEEEEEEEEvNT_6ParamsE --------------------------
	.section	.nv.constant0._ZN7cutlass13device_kernelIN5flash11enable_sm90INS1_16FlashAttnFwdSm90INS1_25CollectiveMainloopFwdSm90ILi2EN4cute5tupleIJNS5_1CILi1EEES8_S8_EEENS6_IJNS7_ILi64EEESA_SA_EEELi512ENS_6half_tEfNS_4arch4Sm90ELb0ELb1ELb0ELb0ELb1ELb0ELb0ELb0ELb0ELb1ELb0ELb0EEENS1_21CollectiveEpilogueFwdINS6_IJSA_NS7_ILi512EEESA_EEES9_SC_SE_Li256ELb0ELb1ELb0ELb0EEENS1_30DynamicPersistentTileSchedulerILi256ELi128ELb0ELb1ELb1EEEEEEEEEvNT_6ParamsE,"a",@progbits
	.sectionflags	@""
	.align	4
.nv.constant0._ZN7cutlass13device_kernelIN5flash11enable_sm90INS1_16FlashAttnFwdSm90INS1_25CollectiveMainloopFwdSm90ILi2EN4cute5tupleIJNS5_1CILi1EEES8_S8_EEENS6_IJNS7_ILi64EEESA_SA_EEELi512ENS_6half_tEfNS_4arch4Sm90ELb0ELb1ELb0ELb0ELb1ELb0ELb0ELb0ELb0ELb1ELb0ELb0EEENS1_21CollectiveEpilogueFwdINS6_IJSA_NS7_ILi512EEESA_EEES9_SC_SE_Li256ELb0ELb1ELb0ELb0EEENS1_30DynamicPersistentTileSchedulerILi256ELi128ELb0ELb1ELb1EEEEEEEEEvNT_6ParamsE:
	.zero		3328


//--------------------- .nv.constant0._ZN7cutlass13device_kernelIN5flash11enable_sm90INS1_16FlashAttnFwdSm90INS1_25CollectiveMainloopFwdSm90ILi2EN4cute5tupleIJNS5_1CILi1EEES8_S8_EEENS6_IJNS7_ILi64EEESA_SA_EEELi512ENS_6half_tEfNS_4arch4Sm90ELb0ELb1ELb0ELb0ELb1ELb0ELb1ELb0ELb0ELb1ELb0ELb0EEENS1_21CollectiveEpilogueFwdINS6_IJSA_NS7_ILi512EEESA_EEES9_SC_SE_Li256ELb0ELb1ELb0ELb0EEENS1_30DynamicPersistentTileSchedulerILi256ELi128ELb0ELb1ELb1EEEEEEEEEvNT_6ParamsE --------------------------
	.section	.nv.constant0._ZN7cutlass13device_kernelIN5flash11enable_sm90INS1_16FlashAttnFwdSm90INS1_25CollectiveMainloopFwdSm90ILi2EN4cute5tupleIJNS5_1CILi1EEES8_S8_EEENS6_IJNS7_ILi64EEESA_SA_EEELi512ENS_6half_tEfNS_4arch4Sm90ELb0ELb1ELb0ELb0ELb1ELb0ELb1ELb0ELb0ELb1ELb0ELb0EEENS1_21CollectiveEpilogueFwdINS6_IJSA_NS7_ILi512EEESA_EEES9_SC_SE_Li256ELb0ELb1ELb0ELb0EEENS1_30DynamicPersistentTileSchedulerILi256ELi128ELb0ELb1ELb1EEEEEEEEEvNT_6ParamsE,"a",@progbits
	.sectionflags	@""
	.align	4
.nv.constant0._ZN7cutlass13device_kernelIN5flash11enable_sm90INS1_16FlashAttnFwdSm90INS1_25CollectiveMainloopFwdSm90ILi2EN4cute5tupleIJNS5_1CILi1EEES8_S8_EEENS6_IJNS7_ILi64EEESA_SA_EEELi512ENS_6half_tEfNS_4arch4Sm90ELb0ELb1ELb0ELb0ELb1ELb0ELb1ELb0ELb0ELb1ELb0ELb0EEENS1_21CollectiveEpilogueFwdINS6_IJSA_NS7_ILi512EEESA_EEES9_SC_SE_Li256ELb0ELb1ELb0ELb0EEENS1_30DynamicPersistentTileSchedulerILi256ELi128ELb0ELb1ELb1EEEEEEEEEvNT_6ParamsE:
	.zero		3584


//--------------------- .nv.constant0._ZN7cutlass13device_kernelIN5flash11enable_sm90INS1_16FlashAttnFwdSm90INS1_25CollectiveMainloopFwdSm90ILi2EN4cute5tupleIJNS5_1CILi1EEES8_S8_EEENS6_IJNS7_ILi64EEESA_SA_EEELi512ENS_6half_tEfNS_4arch4Sm90ELb0ELb1ELb0ELb1ELb1ELb0ELb0ELb0ELb0ELb1ELb0ELb0EEENS1_21CollectiveEpilogueFwdINS6_IJSA_NS7_ILi512EEESA_EEES9_SC_SE_Li256ELb1ELb1ELb0ELb0EEENS1_36VarlenDynamicPersistentTileSchedulerILi64ELi64ELi256ELi128ELb0ELb1ELb1ELb1ELb0ELb1EEEEEEEEEvNT_6ParamsE --------------------------
	.section	.nv.constant0._ZN7cutlass13device_kernelIN5flash11enable_sm90INS1_16FlashAttnFwdSm90INS1_25CollectiveMainloopFwdSm90ILi2EN4cute5tupleIJNS5_1CILi1EEES8_S8_EEENS6_IJNS7_ILi64EEESA_SA_EEELi512ENS_6half_tEfNS_4arch4Sm90ELb0ELb1ELb0ELb1ELb1ELb0ELb0ELb0ELb0ELb1ELb0ELb0EEENS1_21CollectiveEpilogueFwdINS6_IJSA_NS7_ILi512EEESA_EEES9_SC_SE_Li256ELb1ELb1ELb0ELb0EEENS1_36VarlenDynamicPersistentTileSchedulerILi64ELi64ELi256ELi128ELb0ELb1ELb1ELb1ELb0ELb1EEEEEEEEEvNT_6ParamsE,"a",@progbits
	.sectionflags	@""
	.align	4
.nv.constant0._ZN7cutlass13device_kernelIN5flash11enable_sm90INS1_16FlashAttnFwdSm90INS1_25CollectiveMainloopFwdSm90ILi2EN4cute5tupleIJNS5_1CILi1EEES8_S8_EEENS6_IJNS7_ILi64EEESA_SA_EEELi512ENS_6half_tEfNS_4arch4Sm90ELb0ELb1ELb0ELb1ELb1ELb0ELb0ELb0ELb0ELb1ELb0ELb0EEENS1_21CollectiveEpilogueFwdINS6_IJSA_NS7_ILi512EEESA_EEES9_SC_SE_Li256ELb1ELb1ELb0ELb0EEENS1_36VarlenDynamicPersistentTileSchedulerILi64ELi64ELi256ELi128ELb0ELb1ELb1ELb1ELb0ELb1EEEEEEEEEvNT_6ParamsE:
	.zero		3328


//--------------------- .nv.constant0._ZN7cutlass13device_kernelIN5flash11enable_sm90INS1_16FlashAttnFwdSm90INS1_25CollectiveMainloopFwdSm90ILi2EN4cute5tupleIJNS5_1CILi1EEES8_S8_EEENS6_IJNS7_ILi64EEESA_SA_EEELi512ENS_6half_tEfNS_4arch4Sm90ELb0ELb1ELb0ELb1ELb1ELb1ELb0ELb0ELb0ELb1ELb0ELb0EEENS1_21CollectiveEpilogueFwdINS6_IJSA_NS7_ILi512EEESA_EEES9_SC_SE_Li256ELb1ELb1ELb0ELb0EEENS1_36VarlenDynamicPersistentTileSchedulerILi64ELi64ELi256ELi128ELb0ELb1ELb1ELb1ELb0ELb1EEEEEEEEEvNT_6ParamsE --------------------------
	.section	.nv.constant0._ZN7cutlass13device_kernelIN5flash11enable_sm90INS1_16FlashAttnFwdSm90INS1_25CollectiveMainloopFwdSm90ILi2EN4cute5tupleIJNS5_1CILi1EEES8_S8_EEENS6_IJNS7_ILi64EEESA_SA_EEELi512ENS_6half_tEfNS_4arch4Sm90ELb0ELb1ELb0ELb1ELb1ELb1ELb0ELb0ELb0ELb1ELb0ELb0EEENS1_21CollectiveEpilogueFwdINS6_IJSA_NS7_ILi512EEESA_EEES9_SC_SE_Li256ELb1ELb1ELb0ELb0EEENS1_36VarlenDynamicPersistentTileSchedulerILi64ELi64ELi256ELi128ELb0ELb1ELb1ELb1ELb0ELb1EEEEEEEEEvNT_6ParamsE,"a",@progbits
	.sectionflags	@""
	.align	4
.nv.constant0._ZN7cutlass13device_kernelIN5flash11enable_sm90INS1_16FlashAttnFwdSm90INS1_25CollectiveMainloopFwdSm90ILi2EN4cute5tupleIJNS5_1CILi1EEES8_S8_EEENS6_IJNS7_ILi64EEESA_SA_EEELi512ENS_6half_tEfNS_4arch4Sm90ELb0ELb1ELb0ELb1ELb1ELb1ELb0ELb0ELb0ELb1ELb0ELb0EEENS1_21CollectiveEpilogueFwdINS6_IJSA_NS7_ILi512EEESA_EEES9_SC_SE_Li256ELb1ELb1ELb0ELb0EEENS1_36VarlenDynamicPersistentTileSchedulerILi64ELi64ELi256ELi128ELb0ELb1ELb1ELb1ELb0ELb1EEEEEEEEEvNT_6ParamsE:
	.zero		3328


//--------------------- .nv.constant0._ZN7cutlass13device_kernelIN5flash11enable_sm90INS1_16FlashAttnFwdSm90INS1_25CollectiveMainloopFwdSm90ILi2EN4cute5tupleIJNS5_1CILi1EEES8_S8_EEENS6_IJNS7_ILi64EEESA_SA_EEELi512ENS_6half_tEfNS_4arch4Sm90ELb0ELb1ELb0ELb1ELb1ELb0ELb1ELb0ELb0ELb1ELb0ELb0EEENS1_21CollectiveEpilogueFwdINS6_IJSA_NS7_ILi512EEESA_EEES9_SC_SE_Li256ELb1ELb1ELb0ELb0EEENS1_36VarlenDynamicPersistentTileSchedulerILi64ELi64ELi256ELi128ELb0ELb1ELb1ELb1ELb0ELb1EEEEEEEEEvNT_6ParamsE --------------------------
	.section	.nv.constant0._ZN7cutlass13device_kernelIN5flash11enable_sm90INS1_16FlashAttnFwdSm90INS1_25CollectiveMainloopFwdSm90ILi2EN4cute5tupleIJNS5_1CILi1EEES8_S8_EEENS6_IJNS7_ILi64EEESA_SA_EEELi512ENS_6half_tEfNS_4arch4Sm90ELb0ELb1ELb0ELb1ELb1ELb0ELb1ELb0ELb0ELb1ELb0ELb0EEENS1_21CollectiveEpilogueFwdINS6_IJSA_NS7_ILi512EEESA_EEES9_SC_SE_Li256ELb1ELb1ELb0ELb0EEENS1_36VarlenDynamicPersistentTileSchedulerILi64ELi64ELi256ELi128ELb0ELb1ELb1ELb1ELb0ELb1EEEEEEEEEvNT_6ParamsE,"a",@progbits
	.sectionflags	@""
	.align	4
.nv.constant0._ZN7cutlass13device_kernelIN5flash11enable_sm90INS1_16FlashAttnFwdSm90INS1_25CollectiveMainloopFwdSm90ILi2EN4cute5tupleIJNS5_1CILi1EEES8_S8_EEENS6_IJNS7_ILi64EEESA_SA_EEELi512ENS_6half_tEfNS_4arch4Sm90ELb0ELb1ELb0ELb1ELb1ELb0ELb1ELb0ELb0ELb1ELb0ELb0EEENS1_21CollectiveEpilogueFwdINS6_IJSA_NS7_ILi512EEESA_EEES9_SC_SE_Li256ELb1ELb1ELb0ELb0EEENS1_36VarlenDynamicPersistentTileSchedulerILi64ELi64ELi256ELi128ELb0ELb1ELb1ELb1ELb0ELb1EEEEEEEEEvNT_6ParamsE:
	.zero		3584


//--------------------- .nv.constant0._ZN7cutlass13device_kernelIN5flash11enable_sm90INS1_16FlashAttnFwdSm90INS1_25CollectiveMainloopFwdSm90ILi2EN4cute5tupleIJNS5_1CILi1EEES8_S8_EEENS6_IJNS7_ILi64EEESA_SA_EEELi512ENS_6half_tEfNS_4arch4Sm90ELb0ELb1ELb0ELb1ELb1ELb1ELb1ELb0ELb0ELb1ELb0ELb0EEENS1_21CollectiveEpilogueFwdINS6_IJSA_NS7_ILi512EEESA_EEES9_SC_SE_Li256ELb1ELb1ELb0ELb0EEENS1_36VarlenDynamicPersistentTileSchedulerILi64ELi64ELi256ELi128ELb0ELb1ELb1ELb1ELb0ELb1EEEEEEEEEvNT_6ParamsE --------------------------
	.section	.nv.constant0._ZN7cutlass13device_kernelIN5flash11enable_sm90INS1_16FlashAttnFwdSm90INS1_25CollectiveMainloopFwdSm90ILi2EN4cute5tupleIJNS5_1CILi1EEES8_S8_EEENS6_IJNS7_ILi64EEESA_SA_EEELi512ENS_6half_tEfNS_4arch4Sm90ELb0ELb1ELb0ELb1ELb1ELb1ELb1ELb0ELb0ELb1ELb0ELb0EEENS1_21CollectiveEpilogueFwdINS6_IJSA_NS7_ILi512EEESA_EEES9_SC_SE_Li256ELb1ELb1ELb0ELb0EEENS1_36VarlenDynamicPersistentTileSchedulerILi64ELi64ELi256ELi128ELb0ELb1ELb1ELb1ELb0ELb1EEEEEEEEEvNT_6ParamsE,"a",@progbits
	.sectionflags	@""
	.align	4
.nv.constant0._ZN7cutlass13device_kernelIN5flash11enable_sm90INS1_16FlashAttnFwdSm90INS1_25CollectiveMainloopFwdSm90ILi2EN4cute5tupleIJNS5_1CILi1EEES8_S8_EEENS6_IJNS7_ILi64EEESA_SA_EEELi512ENS_6half_tEfNS_4arch4Sm90ELb0ELb1ELb0ELb1ELb1ELb1ELb1ELb0ELb0ELb1ELb0ELb0EEENS1_21CollectiveEpilogueFwdINS6_IJSA_NS7_ILi512EEESA_EEES9_SC_SE_Li256ELb1ELb1ELb0ELb0EEENS1_36VarlenDynamicPersistentTileSchedulerILi64ELi64ELi256ELi128ELb0ELb1ELb1ELb1ELb0ELb1EEEEEEEEEvNT_6ParamsE:
	.zero		3584


//--------------------- .nv.constant0._ZN7cutlass13device_kernelIN5flash11enable_sm90INS1_16FlashAttnFwdSm90INS1_25CollectiveMainloopFwdSm90ILi2EN4cute5tupleIJNS5_1CILi1EEES8_S8_EEENS6_IJNS7_ILi64EEESA_SA_EEELi512ENS_6half_tEfNS_4arch4Sm90ELb1ELb0ELb0ELb0ELb1ELb0ELb0ELb0ELb0ELb1ELb0ELb0EEENS1_21CollectiveEpilogueFwdINS6_IJSA_NS7_ILi512EEESA_EEES9_SC_SE_Li256ELb0ELb1ELb0ELb0EEENS1_30DynamicPersistentTileSchedulerILi256ELi128ELb0ELb1ELb1EEEEEEEEEvNT_6ParamsE --------------------------
	.section	.nv.constant0._ZN7cutlass13device_kernelIN5flash11enable_sm90INS1_16FlashAttnFwdSm90INS1_25CollectiveMainloopFwdSm90ILi2EN4cute5tupleIJNS5_1CILi1EEES8_S8_EEENS6_IJNS7_ILi64EEESA_SA_EEELi512ENS_6half_tEfNS_4arch4Sm90ELb1ELb0ELb0ELb0ELb1ELb0ELb0ELb0ELb0ELb1ELb0ELb0EEENS1_21CollectiveEpilogueFwdINS6_IJSA_NS7_ILi512EEESA_EEES9_SC_SE_Li256ELb0ELb1ELb0ELb0EEENS1_30DynamicPersistentTileSchedulerILi256ELi128ELb0ELb1ELb1EEEEEEEEEvNT_6ParamsE,"a",@progbits
	.sectionflags	@""
	.align	4
.nv.constant0._ZN7cutlass13device_kernelIN5flash11enable_sm90INS1_16FlashAttnFwdSm90INS1_25CollectiveMainloopFwdSm90ILi2EN4cute5tupleIJNS5_1CILi1EEES8_S8_EEENS6_IJNS7_ILi64EEESA_SA_EEELi512ENS_6half_tEfNS_4arch4Sm90ELb1ELb0ELb0ELb0ELb1ELb0ELb0ELb0ELb0ELb1ELb0ELb0EEENS1_21CollectiveEpilogueFwdINS6_IJSA_NS7_ILi512EEESA_EEES9_SC_SE_Li256ELb0ELb1ELb0ELb0EEENS1_30DynamicPersistentTileSchedulerILi256ELi128ELb0ELb1ELb1EEEEEEEEEvNT_6ParamsE:
	.zero		3328


//--------------------- .nv.constant0._ZN7cutlass13device_kernelIN5flash11enable_sm90INS1_16FlashAttnFwdSm90INS1_25CollectiveMainloopFwdSm90ILi2EN4cute5tupleIJNS5_1CILi1EEES8_S8_EEENS6_IJNS7_ILi64EEESA_SA_EEELi512ENS_6half_tEfNS_4arch4Sm90ELb1ELb0ELb0ELb0ELb1ELb0ELb1ELb0ELb0ELb1ELb0ELb0EEENS1_21CollectiveEpilogueFwdINS6_IJSA_NS7_ILi512EEESA_EEES9_SC_SE_Li256ELb0ELb1ELb0ELb0EEENS1_30DynamicPersistentTileSchedulerILi256ELi128ELb0ELb1ELb1EEEEEEEEEvNT_6ParamsE --------------------------
	.section	.nv.constant0._ZN7cutlass13device_kernelIN5flash11enable_sm90INS1_16FlashAttnFwdSm90INS1_25CollectiveMainloopFwdSm90ILi2EN4cute5tupleIJNS5_1CILi1EEES8_S8_EEENS6_IJNS7_ILi64EEESA_SA_EEELi512ENS_6half_tEfNS_4arch4Sm90ELb1ELb0ELb0ELb0ELb1ELb0ELb1ELb0ELb0ELb1ELb0ELb0EEENS1_21CollectiveEpilogueFwdINS6_IJSA_NS7_ILi512EEESA_EEES9_SC_SE_Li256ELb0ELb1ELb0ELb0EEENS1_30DynamicPersistentTileSchedulerILi256ELi128ELb0ELb1ELb1EEEEEEEEEvNT_6ParamsE,"a",@progbits
	.sectionflags	@""
	.align	4
.nv.constant0._ZN7cutlass13device_kernelIN5flash11enable_sm90INS1_16FlashAttnFwdSm90INS1_25CollectiveMainloopFwdSm90ILi2EN4cute5tupleIJNS5_1CILi1EEES8_S8_EEENS6_IJNS7_ILi64EEESA_SA_EEELi512ENS_6half_tEfNS_4arch4Sm90ELb1ELb0ELb0ELb0ELb1ELb0ELb1ELb0ELb0ELb1ELb0ELb0EEENS1_21CollectiveEpilogueFwdINS6_IJSA_NS7_ILi512EEESA_EEES9_SC_SE_Li256ELb0ELb1ELb0ELb0EEENS1_30DynamicPersistentTileSchedulerILi256ELi128ELb0ELb1ELb1EEEEEEEEEvNT_6ParamsE:
	.zero		3584


//--------------------- .nv.constant0._ZN7cutlass13device_kernelIN5flash11enable_sm90INS1_16FlashAttnFwdSm90INS1_25CollectiveMainloopFwdSm90ILi2EN4cute5tupleIJNS5_1CILi1EEES8_S8_EEENS6_IJNS7_ILi64EEESA_SA_EEELi512ENS_6half_tEfNS_4arch4Sm90ELb1ELb0ELb0ELb1ELb1ELb0ELb0ELb0ELb0ELb1ELb0ELb0EEENS1_21CollectiveEpilogueFwdINS6_IJSA_NS7_ILi512EEESA_EEES9_SC_SE_Li256ELb1ELb1ELb0ELb0EEENS1_36VarlenDynamicPersistentTileSchedulerILi64ELi64ELi256ELi128ELb0ELb1ELb1ELb1ELb1ELb1EEEEEEEEEvNT_6ParamsE --------------------------
	.section	.nv.constant0._ZN7cutlass13device_kernelIN5flash11enable_sm90INS1_16FlashAttnFwdSm90INS1_25CollectiveMainloopFwdSm90ILi2EN4cute5tupleIJNS5_1CILi1EEES8_S8_EEENS6_IJNS7_ILi64EEESA_SA_EEELi512ENS_6half_tEfNS_4arch4Sm90ELb1ELb0ELb0ELb1ELb1ELb0ELb0ELb0ELb0ELb1ELb0ELb0EEENS1_21CollectiveEpilogueFwdINS6_IJSA_NS7_ILi512EEESA_EEES9_SC_SE_Li256ELb1ELb1ELb0ELb0EEENS1_36VarlenDynamicPersistentTileSchedulerILi64ELi64ELi256ELi128ELb0ELb1ELb1ELb1ELb1ELb1EEEEEEEEEvNT_6ParamsE,"a",@progbits
	.sectionflags	@""
	.align	4
.nv.constant0._ZN7cutlass13device_kernelIN5flash11enable_sm90INS1_16FlashAttnFwdSm90INS1_25CollectiveMainloopFwdSm90ILi2EN4cute5tupleIJNS5_1CILi1EEES8_S8_EEENS6_IJNS7_ILi64EEESA_SA_EEELi512ENS_6half_tEfNS_4arch4Sm90ELb1ELb0ELb0ELb1ELb1ELb0ELb0ELb0ELb0ELb1ELb0ELb0EEENS1_21CollectiveEpilogueFwdINS6_IJSA_NS7_ILi512EEESA_EEES9_SC_SE_Li256ELb1ELb1ELb0ELb0EEENS1_36VarlenDynamicPersistentTileSchedulerILi64ELi64ELi256ELi128ELb0ELb1ELb1ELb1ELb1ELb1EEEEEEEEEvNT_6ParamsE:
	.zero		3328


//--------------------- .nv.constant0._ZN7cutlass13device_kernelIN5flash11enable_sm90INS1_16FlashAttnFwdSm90INS1_25CollectiveMainloopFwdSm90ILi2EN4cute5tupleIJNS5_1CILi1EEES8_S8_EEENS6_IJNS7_ILi64EEESA_SA_EEELi512ENS_6half_tEfNS_4arch4Sm90ELb1ELb0ELb0ELb1ELb1ELb1ELb0ELb0ELb0ELb1ELb0ELb0EEENS1_21CollectiveEpilogueFwdINS6_IJSA_NS7_ILi512EEESA_EEES9_SC_SE_Li256ELb1ELb1ELb0ELb0EEENS1_36VarlenDynamicPersistentTileSchedulerILi64ELi64ELi256ELi128ELb0ELb1ELb1ELb1ELb1ELb1EEEEEEEEEvNT_6ParamsE --------------------------
	.section	.nv.constant0._ZN7cutlass13device_kernelIN5flash11enable_sm90INS1_16FlashAttnFwdSm90INS1_25CollectiveMainloopFwdSm90ILi2EN4cute5tupleIJNS5_1CILi1EEES8_S8_EEENS6_IJNS7_ILi64EEESA_SA_EEELi512ENS_6half_tEfNS_4arch4Sm90ELb1ELb0ELb0ELb1ELb1ELb1ELb0ELb0ELb0ELb1ELb0ELb0EEENS1_21CollectiveEpilogueFwdINS6_IJSA_NS7_ILi512EEESA_EEES9_SC_SE_Li256ELb1ELb1ELb0ELb0EEENS1_36VarlenDynamicPersistentTileSchedulerILi64ELi64ELi256ELi128ELb0ELb1ELb1ELb1ELb1ELb1EEEEEEEEEvNT_6ParamsE,"a",@progbits
	.sectionflags	@""
	.align	4
.nv.constant0._ZN7cutlass13device_kernelIN5flash11enable_sm90INS1_16FlashAttnFwdSm90INS1_25CollectiveMainloopFwdSm90ILi2EN4cute5tupleIJNS5_1CILi1EEES8_S8_EEENS6_IJNS7_ILi64EEESA_SA_EEELi512ENS_6half_tEfNS_4arch4Sm90ELb1ELb0ELb0ELb1ELb1ELb1ELb0ELb0ELb0ELb1ELb0ELb0EEENS1_21CollectiveEpilogueFwdINS6_IJSA_NS7_ILi512EEESA_EEES9_SC_SE_Li256ELb1ELb1ELb0ELb0EEENS1_36VarlenDynamicPersistentTileSchedulerILi64ELi64ELi256ELi128ELb0ELb1ELb1ELb1ELb1ELb1EEEEEEEEEvNT_6ParamsE:
	.zero		3328


//--------------------- .nv.constant0._ZN7cutlass13device_kernelIN5flash11enable_sm90INS1_16FlashAttnFwdSm90INS1_25CollectiveMainloopFwdSm90ILi2EN4cute5tupleIJNS5_1CILi1EEES8_S8_EEENS6_IJNS7_ILi64EEESA_SA_EEELi512ENS_6half_tEfNS_4arch4Sm90ELb1ELb0ELb0ELb1ELb1ELb0ELb1ELb0ELb0ELb1ELb0ELb0EEENS1_21CollectiveEpilogueFwdINS6_IJSA_NS7_ILi512EEESA_EEES9_SC_SE_Li256ELb1ELb1ELb0ELb0EEENS1_36VarlenDynamicPersistentTileSchedulerILi64ELi64ELi256ELi128ELb0ELb1ELb1ELb1ELb1ELb1EEEEEEEEEvNT_6ParamsE --------------------------
	.section	.nv.constant0._ZN7cutlass13device_kernelIN5flash11enable_sm90INS1_16FlashAttnFwdSm90INS1_25CollectiveMainloopFwdSm90ILi2EN4cute5tupleIJNS5_1CILi1EEES8_S8_EEENS6_IJNS7_ILi64EEESA_SA_EEELi512ENS_6half_tEfNS_4arch4Sm90ELb1ELb0ELb0ELb1ELb1ELb0ELb1ELb0ELb0ELb1ELb0ELb0EEENS1_21CollectiveEpilogueFwdINS6_IJSA_NS7_ILi512EEESA_EEES9_SC_SE_Li256ELb1ELb1ELb0ELb0EEENS1_36VarlenDynamicPersistentTileSchedulerILi64ELi64ELi256ELi128ELb0ELb1ELb1ELb1ELb1ELb1EEEEEEEEEvNT_6ParamsE,"a",@progbits
	.sectionflags	@""
	.align	4
.nv.constant0._ZN7cutlass13device_kernelIN5flash11enable_sm90INS1_16FlashAttnFwdSm90INS1_25CollectiveMainloopFwdSm90ILi2EN4cute5tupleIJNS5_1CILi1EEES8_S8_EEENS6_IJNS7_ILi64EEESA_SA_EEELi512ENS_6half_tEfNS_4arch4Sm90ELb1ELb0ELb0ELb1ELb1ELb0ELb1ELb0ELb0ELb1ELb0ELb0EEENS1_21CollectiveEpilogueFwdINS6_IJSA_NS7_ILi512EEESA_EEES9_SC_SE_Li256ELb1ELb1ELb0ELb0EEENS1_36VarlenDynamicPersistentTileSchedulerILi64ELi64ELi256ELi128ELb0ELb1ELb1ELb1ELb1ELb1EEEEEEEEEvNT_6ParamsE:
	.zero		3584


//--------------------- .nv.constant0._ZN7cutlass13device_kernelIN5flash11enable_sm90INS1_16FlashAttnFwdSm90INS1_25CollectiveMainloopFwdSm90ILi2EN4cute5tupleIJNS5_1CILi1EEES8_S8_EEENS6_IJNS7_ILi64EEESA_SA_EEELi512ENS_6half_tEfNS_4arch4Sm90ELb1ELb0ELb0ELb1ELb1ELb1ELb1ELb0ELb0ELb1ELb0ELb0EEENS1_21CollectiveEpilogueFwdINS6_IJSA_NS7_ILi512EEESA_EEES9_SC_SE_Li256ELb1ELb1ELb0ELb0EEENS1_36VarlenDynamicPersistentTileSchedulerILi64ELi64ELi256ELi128ELb0ELb1ELb1ELb1ELb1ELb1EEEEEEEEEvNT_6ParamsE --------------------------
	.section	.nv.constant0._ZN7cutlass13device_kernelIN5flash11enable_sm90INS1_16FlashAttnFwdSm90INS1_25CollectiveMainloopFwdSm90ILi2EN4cute5tupleIJNS5_1CILi1EEES8_S8_EEENS6_IJNS7_ILi64EEESA_SA_EEELi512ENS_6half_tEfNS_4arch4Sm90ELb1ELb0ELb0ELb1ELb1ELb1ELb1ELb0ELb0ELb1ELb0ELb0EEENS1_21CollectiveEpilogueFwdINS6_IJSA_NS7_ILi512EEESA_EEES9_SC_SE_Li256ELb1ELb1ELb0ELb0EEENS1_36VarlenDynamicPersistentTileSchedulerILi64ELi64ELi256ELi128ELb0ELb1ELb1ELb1ELb1ELb1EEEEEEEEEvNT_6ParamsE,"a",@progbits
	.sectionflags	@""
	.align	4
.nv.constant0._ZN7cutlass13device_kernelIN5flash11enable_sm90INS1_16FlashAttnFwdSm90INS1_25CollectiveMainloopFwdSm90ILi2EN4cute5tupleIJNS5_1CILi1EEES8_S8_EEENS6_IJNS7_ILi64EEESA_SA_EEELi512ENS_6half_tEfNS_4arch4Sm90ELb1ELb0ELb0ELb1ELb1ELb1ELb1ELb0ELb0ELb1ELb0ELb0EEENS1_21CollectiveEpilogueFwdINS6_IJSA_NS7_ILi512EEESA_EEES9_SC_SE_Li256ELb1ELb1ELb0ELb0EEENS1_36VarlenDynamicPersistentTileSchedulerILi64ELi64ELi256ELi128ELb0ELb1ELb1ELb1ELb1ELb1EEEEEEEEEvNT_6ParamsE:
	.zero		3584


//--------------------- .nv.constant0._ZN7cutlass13device_kernelIN5flash11enable_sm90INS1_16FlashAttnFwdSm90INS1_25CollectiveMainloopFwdSm90ILi2EN4cute5tupleIJNS5_1CILi1EEES8_S8_EEENS6_IJNS7_ILi128EEENS7_ILi96EEENS7_ILi64EEEEEELi256ENS_6half_tEfNS_4arch4Sm90ELb0ELb0ELb0ELb0ELb1ELb0ELb0ELb1ELb0ELb1ELb0ELb0EEENS1_21CollectiveEpilogueFwdINS6_IJSA_NS7_ILi256EEESB_EEES9_SE_SG_Li256ELb0ELb1ELb0ELb0EEENS1_29StaticPersistentTileSchedulerILb0EEEEEEEEEvNT_6ParamsE --------------------------
	.section	.nv.constant0._ZN7cutlass13device_kernelIN5flash11enable_sm90INS1_16FlashAttnFwdSm90INS1_25CollectiveMainloopFwdSm90ILi2EN4cute5tupleIJNS5_1CILi1EEES8_S8_EEENS6_IJNS7_ILi128EEENS7_ILi96EEENS7_ILi64EEEEEELi256ENS_6half_tEfNS_4arch4Sm90ELb0ELb0ELb0ELb0ELb1ELb0ELb0ELb1ELb0ELb1ELb0ELb0EEENS1_21CollectiveEpilogueFwdINS6_IJSA_NS7_ILi256EEESB_EEES9_SE_SG_Li256ELb0ELb1ELb0ELb0EEENS1_29StaticPersistentTileSchedulerILb0EEEEEEEEEvNT_6ParamsE,"a",@progbits
	.sectionflags	@""
	.align	4
.nv.constant0._ZN7cutlass13device_kernelIN5flash11enable_sm90INS1_16FlashAttnFwdSm90INS1_25CollectiveMainloopFwdSm90ILi2EN4cute5tupleIJNS5_1CILi1EEES8_S8_EEENS6_IJNS7_ILi128EEENS7_ILi96EEENS7_ILi64EEEEEELi256ENS_6half_tEfNS_4arch4Sm90ELb0ELb0ELb0ELb0ELb1ELb0ELb0ELb1ELb0ELb1ELb0ELb0EEENS1_21CollectiveEpilogueFwdINS6_IJSA_NS7_ILi256EEESB_EEES9_SE_SG_Li256ELb0ELb1ELb0ELb0EEENS1_29StaticPersistentTileSchedulerILb0EEEEEEEEEvNT_6ParamsE:
	.zero		3200


//--------------------- .nv.constant0._ZN7cutlass13device_kernelIN5flash11enable_sm90INS1_16FlashAttnFwdSm90INS1_25CollectiveMainloopFwdSm90ILi2EN4cute5tupleIJNS5_1CILi1EEES8_S8_EEENS6_IJNS7_ILi128EEENS7_ILi96EEENS7_ILi64EEEEEELi256ENS_6half_tEfNS_4arch4Sm90ELb0ELb0ELb0ELb0ELb1ELb0ELb1ELb1ELb0ELb1ELb0ELb0EEENS1_21CollectiveEpilogueFwdINS6_IJSA_NS7_ILi256EEESB_EEES9_SE_SG_Li256ELb0ELb1ELb0ELb0EEENS1_29StaticPersistentTileSchedulerILb0EEEEEEEEEvNT_6ParamsE --------------------------
	.section	.nv.constant0._ZN7cutlass13device_kernelIN5flash11enable_sm90INS1_16FlashAttnFwdSm90INS1_25CollectiveMainloopFwdSm90ILi2EN4cute5tupleIJNS5_1CILi1EEES8_S8_EEENS6_IJNS7_ILi128EEENS7_ILi96EEENS7_ILi64EEEEEELi256ENS_6half_tEfNS_4arch4Sm90ELb0ELb0ELb0ELb0ELb1ELb0ELb1ELb1ELb0ELb1ELb0ELb0EEENS1_21CollectiveEpilogueFwdINS6_IJSA_NS7_ILi256EEESB_EEES9_SE_SG_Li256ELb0ELb1ELb0ELb0EEENS1_29StaticPersistentTileSchedulerILb0EEEEEEEEEvNT_6ParamsE,"a",@progbits
	.sectionflags	@""
	.align	4
.nv.constant0._ZN7cutlass13device_kernelIN5flash11enable_sm90INS1_16FlashAttnFwdSm90INS1_25CollectiveMainloopFwdSm90ILi2EN4cute5tupleIJNS5_1CILi1EEES8_S8_EEENS6_IJNS7_ILi128EEENS7_ILi96EEENS7_ILi64EEEEEELi256ENS_6half_tEfNS_4arch4Sm90ELb0ELb0ELb0ELb0ELb1ELb0ELb1ELb1ELb0ELb1ELb0ELb0EEENS1_21CollectiveEpilogueFwdINS6_IJSA_NS7_ILi256EEESB_EEES9_SE_SG_Li256ELb0ELb1ELb0ELb0EEENS1_29StaticPersistentTileSchedulerILb0EEEEEEEEEvNT_6ParamsE:
	.zero		3456


//--------------------- .nv.constant0._ZN7cutlass13device_kernelIN5flash11enable_sm90INS1_16FlashAttnFwdSm90INS1_25CollectiveMainloopFwdSm90ILi2EN4cute5tupleIJNS5_1CILi1EEES8_S8_EEENS6_IJNS7_ILi128EEENS7_ILi96EEENS7_ILi64EEEEEELi256ENS_6half_tEfNS_4arch4Sm90ELb0ELb0ELb0ELb1ELb1ELb0ELb0ELb1ELb0ELb1ELb0ELb0EEENS1_21CollectiveEpilogueFwdINS6_IJSA_NS7_ILi256EEESB_EEES9_SE_SG_Li256ELb1ELb1ELb0ELb0EEENS1_36VarlenDynamicPersistentTileSchedulerILi128ELi96ELi256ELi128ELb0ELb1ELb1ELb0ELb1ELb1EEEEEEEEEvNT_6ParamsE --------------------------
	.section	.nv.constant0._ZN7cutlass13device_kernelIN5flash11enable_sm90INS1_16FlashAttnFwdSm90INS1_25CollectiveMainloopFwdSm90ILi2EN4cute5tupleIJNS5_1CILi1EEES8_S8_EEENS6_IJNS7_ILi128EEENS7_ILi96EEENS7_ILi64EEEEEELi256ENS_6half_tEfNS_4arch4Sm90ELb0ELb0ELb0ELb1ELb1ELb0ELb0ELb1ELb0ELb1ELb0ELb0EEENS1_21CollectiveEpilogueFwdINS6_IJSA_NS7_ILi256EEESB_EEES9_SE_SG_Li256ELb1ELb1ELb0ELb0EEENS1_36VarlenDynamicPersistentTileSchedulerILi128ELi96ELi256ELi128ELb0ELb1ELb1ELb0ELb1ELb1EEEEEEEEEvNT_6ParamsE,"a",@progbits
	.sectionflags	@""
	.align	4
.nv.constant0._ZN7cutlass13device_kernelIN5flash11enable_sm90INS1_16FlashAttnFwdSm90INS1_25CollectiveMainloopFwdSm90ILi2EN4cute5tupleIJNS5_1CILi1EEES8_S8_EEENS6_IJNS7_ILi128EEENS7_ILi96EEENS7_ILi64EEEEEELi256ENS_6half_tEfNS_4arch4Sm90ELb0ELb0ELb0ELb1ELb1ELb0ELb0ELb1ELb0ELb1ELb0ELb0EEENS1_21CollectiveEpilogueFwdINS6_IJSA_NS7_ILi256EEESB_EEES9_SE_SG_Li256ELb1ELb1ELb0ELb0EEENS1_36VarlenDynamicPersistentTileSchedulerILi128ELi96ELi256ELi128ELb0ELb1ELb1ELb0ELb1ELb1EEEEEEEEEvNT_6ParamsE:
	.zero		3328


//--------------------- .nv.constant0._ZN7cutlass13device_kernelIN5flash11enable_sm90INS1_16FlashAttnFwdSm90INS1_25CollectiveMainloopFwdSm90ILi2EN4cute5tupleIJNS5_1CILi1EEES8_S8_EEENS6_IJNS7_ILi128EEENS7_ILi96EEENS7_ILi64EEEEEELi256ENS_6half_tEfNS_4arch4Sm90ELb0ELb0ELb0ELb1ELb1ELb1ELb0ELb1ELb0ELb1ELb0ELb0EEENS1_21CollectiveEpilogueFwdINS6_IJSA_NS7_ILi256EEESB_EEES9_SE_SG_Li256ELb1ELb1ELb0ELb0EEENS1_36VarlenDynamicPersistentTileSchedulerILi128ELi96ELi256ELi128ELb0ELb1ELb1ELb0ELb1ELb1EEEEEEEEEvNT_6ParamsE --------------------------
	.section	.nv.constant0._ZN7cutlass13device_kernelIN5flash11enable_sm90INS1_16FlashAttnFwdSm90INS1_25CollectiveMainloopFwdSm90ILi2EN4cute5tupleIJNS5_1CILi1EEES8_S8_EEENS6_IJNS7_ILi128EEENS7_ILi96EEENS7_ILi64EEEEEELi256ENS_6half_tEfNS_4arch4Sm90ELb0ELb0ELb0ELb1ELb1ELb1ELb0ELb1ELb0ELb1ELb0ELb0EEENS1_21CollectiveEpilogueFwdINS6_IJSA_NS7_ILi256EEESB_EEES9_SE_SG_Li256ELb1ELb1ELb0ELb0EEENS1_36VarlenDynamicPersistentTileSchedulerILi128ELi96ELi256ELi128ELb0ELb1ELb1ELb0ELb1ELb1EEEEEEEEEvNT_6ParamsE,"a",@progbits
	.sectionflags	@""
	.align	4
.nv.constant0._ZN7cutlass13device_kernelIN5flash11enable_sm90INS1_16FlashAttnFwdSm90INS1_25CollectiveMainloopFwdSm90ILi2EN4cute5tupleIJNS5_1CILi1EEES8_S8_EEENS6_IJNS7_ILi128EEENS7_ILi96EEENS7_ILi64EEEEEELi256ENS_6half_tEfNS_4arch4Sm90ELb0ELb0ELb0ELb1ELb1ELb1ELb0ELb1ELb0ELb1ELb0ELb0EEENS1_21CollectiveEpilogueFwdINS6_IJSA_NS7_ILi256EEESB_EEES9_SE_SG_Li256ELb1ELb1ELb0ELb0EEENS1_36VarlenDynamicPersistentTileSchedulerILi128ELi96ELi256ELi128ELb0ELb1ELb1ELb0ELb1ELb1EEEEEEEEEvNT_6ParamsE:
	.zero		3328


//--------------------- .nv.constant0._ZN7cutlass13device_kernelIN5flash11enable_sm90INS1_16FlashAttnFwdSm90INS1_25CollectiveMainloopFwdSm90ILi2EN4cute5tupleIJNS5_1CILi1EEES8_S8_EEENS6_IJNS7_ILi128EEENS7_ILi96EEENS7_ILi64EEEEEELi256ENS_6half_tEfNS_4arch4Sm90ELb0ELb0ELb0ELb1ELb1ELb0ELb1ELb1ELb0ELb1ELb0ELb0EEENS1_21CollectiveEpilogueFwdINS6_IJSA_NS7_ILi256EEESB_EEES9_SE_SG_Li256ELb1ELb1ELb0ELb0EEENS1_36VarlenDynamicPersistentTileSchedulerILi128ELi96ELi256ELi128ELb0ELb1ELb1ELb0ELb1ELb1EEEEEEEEEvNT_6ParamsE --------------------------
	.section	.nv.constant0._ZN7cutlass13device_kernelIN5flash11enable_sm90INS1_16FlashAttnFwdSm90INS1_25CollectiveMainloopFwdSm90ILi2EN4cute5tupleIJNS5_1CILi1EEES8_S8_EEENS6_IJNS7_ILi128EEENS7_ILi96EEENS7_ILi64EEEEEELi256ENS_6half_tEfNS_4arch4Sm90ELb0ELb0ELb0ELb1ELb1ELb0ELb1ELb1ELb0ELb1ELb0ELb0EEENS1_21CollectiveEpilogueFwdINS6_IJSA_NS7_ILi256EEESB_EEES9_SE_SG_Li256ELb1ELb1ELb0ELb0EEENS1_36VarlenDynamicPersistentTileSchedulerILi128ELi96ELi256ELi128ELb0ELb1ELb1ELb0ELb1ELb1EEEEEEEEEvNT_6ParamsE,"a",@progbits
	.sectionflags	@""
	.align	4
.nv.constant0._ZN7cutlass13device_kernelIN5flash11enable_sm90INS1_16FlashAttnFwdSm90INS1_25CollectiveMainloopFwdSm90ILi2EN4cute5tupleIJNS5_1CILi1EEES8_S8_EEENS6_IJNS7_ILi128EEENS7_ILi96EEENS7_ILi64EEEEEELi256ENS_6half_tEfNS_4arch4Sm90ELb0ELb0ELb0ELb1ELb1ELb0ELb1ELb1ELb0ELb1ELb0ELb0EEENS1_21CollectiveEpilogueFwdINS6_IJSA_NS7_ILi256EEESB_EEES9_SE_SG_Li256ELb1ELb1ELb0ELb0EEENS1_36VarlenDynamicPersistentTileSchedulerILi128ELi96ELi256ELi128ELb0ELb1ELb1ELb0ELb1ELb1EEEEEEEEEvNT_6ParamsE:
	.zero		3584


//--------------------- .nv.constant0._ZN7cutlass13device_kernelIN5flash11enable_sm90INS1_16FlashAttnFwdSm90INS1_25CollectiveMainloopFwdSm90ILi2EN4cute5tupleIJNS5_1CILi1EEES8_S8_EEENS6_IJNS7_ILi128EEENS7_ILi96EEENS7_ILi64EEEEEELi256ENS_6half_tEfNS_4arch4Sm90ELb0ELb0ELb0ELb1ELb1ELb1ELb1ELb1ELb0ELb1ELb0ELb0EEENS1_21CollectiveEpilogueFwdINS6_IJSA_NS7_ILi256EEESB_EEES9_SE_SG_Li256ELb1ELb1ELb0ELb0EEENS1_36VarlenDynamicPersistentTileSchedulerILi128ELi96ELi256ELi128ELb0ELb1ELb1ELb0ELb1ELb1EEEEEEEEEvNT_6ParamsE --------------------------
	.section	.nv.constant0._ZN7cutlass13device_kernelIN5flash11enable_sm90INS1_16FlashAttnFwdSm90INS1_25CollectiveMainloopFwdSm90ILi2EN4cute5tupleIJNS5_1CILi1EEES8_S8_EEENS6_IJNS7_ILi128EEENS7_ILi96EEENS7_ILi64EEEEEELi256ENS_6half_tEfNS_4arch4Sm90ELb0ELb0ELb0ELb1ELb1ELb1ELb1ELb1ELb0ELb1ELb0ELb0EEENS1_21CollectiveEpilogueFwdINS6_IJSA_NS7_ILi256EEESB_EEES9_SE_SG_Li256ELb1ELb1ELb0ELb0EEENS1_36VarlenDynamicPersistentTileSchedulerILi128ELi96ELi256ELi128ELb0ELb1ELb1ELb0ELb1ELb1EEEEEEEEEvNT_6ParamsE,"a",@progbits
	.sectionflags	@""
	.align	4
.nv.constant0._ZN7cutlass13device_kernelIN5flash11enable_sm90INS1_16FlashAttnFwdSm90INS1_25CollectiveMainloopFwdSm90ILi2EN4cute5tupleIJNS5_1CILi1EEES8_S8_EEENS6_IJNS7_ILi128EEENS7_ILi96EEENS7_ILi64EEEEEELi256ENS_6half_tEfNS_4arch4Sm90ELb0ELb0ELb0ELb1ELb1ELb1ELb1ELb1ELb0ELb1ELb0ELb0EEENS1_21CollectiveEpilogueFwdINS6_IJSA_NS7_ILi256EEESB_EEES9_SE_SG_Li256ELb1ELb1ELb0ELb0EEENS1_36VarlenDynamicPersistentTileSchedulerILi128ELi96ELi256ELi128ELb0ELb1ELb1ELb0ELb1ELb1EEEEEEEEEvNT_6ParamsE:
	.zero		3584


//--------------------- .nv.constant0._ZN7cutlass13device_kernelIN5flash11enable_sm90INS1_16FlashAttnFwdSm90INS1_25CollectiveMainloopFwdSm90ILi2EN4cute5tupleIJNS5_1CILi1EEES8_S8_EEENS6_IJNS7_ILi128EEENS7_ILi96EEENS7_ILi64EEEEEELi256ENS_6half_tEfNS_4arch4Sm90ELb0ELb1ELb0ELb0ELb1ELb0ELb0ELb1ELb0ELb1ELb0ELb0EEENS1_21CollectiveEpilogueFwdINS6_IJSA_NS7_ILi256EEESB_EEES9_SE_SG_Li256ELb0ELb1ELb0ELb0EEENS1_30DynamicPersistentTileSchedulerILi256ELi128ELb0ELb1ELb1EEEEEEEEEvNT_6ParamsE --------------------------
	.section	.nv.constant0._ZN7cutlass13device_kernelIN5flash11enable_sm90INS1_16FlashAttnFwdSm90INS1_25CollectiveMainloopFwdSm90ILi2EN4cute5tupleIJNS5_1CILi1EEES8_S8_EEENS6_IJNS7_ILi128EEENS7_ILi96EEENS7_ILi64EEEEEELi256ENS_6half_tEfNS_4arch4Sm90ELb0ELb1ELb0ELb0ELb1ELb0ELb0ELb1ELb0ELb1ELb0ELb0EEENS1_21CollectiveEpilogueFwdINS6_IJSA_NS7_ILi256EEESB_EEES9_SE_SG_Li256ELb0ELb1ELb0ELb0EEENS1_30DynamicPersistentTileSchedulerILi256ELi128ELb0ELb1ELb1EEEEEEEEEvNT_6ParamsE,"a",@progbits
	.sectionflags	@""
	.align	4
.nv.constant0._ZN7cutlass13device_kernelIN5flash11enable_sm90INS1_16FlashAttnFwdSm90INS1_25CollectiveMainloopFwdSm90ILi2EN4cute5tupleIJNS5_1CILi1EEES8_S8_EEENS6_IJNS7_ILi128EEENS7_ILi96EEENS7_ILi64EEEEEELi256ENS_6half_tEfNS_4arch4Sm90ELb0ELb1ELb0ELb0ELb1ELb0ELb0ELb1ELb0ELb1ELb0ELb0EEENS1_21CollectiveEpilogueFwdINS6_IJSA_NS7_ILi256EEESB_EEES9_SE_SG_Li256ELb0ELb1ELb0ELb0EEENS1_30DynamicPersistentTileSchedulerILi256ELi128ELb0ELb1ELb1EEEEEEEEEvNT_6ParamsE:
	.zero		3328


//--------------------- .nv.constant0._ZN7cutlass13device_kernelIN5flash11enable_sm90INS1_16FlashAttnFwdSm90INS1_25CollectiveMainloopFwdSm90ILi2EN4cute5tupleIJNS5_1CILi1EEES8_S8_EEENS6_IJNS7_ILi128EEENS7_ILi96EEENS7_ILi64EEEEEELi256ENS_6half_tEfNS_4arch4Sm90ELb0ELb1ELb0ELb0ELb1ELb0ELb1ELb1ELb0ELb1ELb0ELb0EEENS1_21CollectiveEpilogueFwdINS6_IJSA_NS7_ILi256EEESB_EEES9_SE_SG_Li256ELb0ELb1ELb0ELb0EEENS1_30DynamicPersistentTileSchedulerILi256ELi128ELb0ELb1ELb1EEEEEEEEEvNT_6ParamsE --------------------------
	.section	.nv.constant0._ZN7cutlass13device_kernelIN5flash11enable_sm90INS1_16FlashAttnFwdSm90INS1_25CollectiveMainloopFwdSm90ILi2EN4cute5tupleIJNS5_1CILi1EEES8_S8_EEENS6_IJNS7_ILi128EEENS7_ILi96EEENS7_ILi64EEEEEELi256ENS_6half_tEfNS_4arch4Sm90ELb0ELb1ELb0ELb0ELb1ELb0ELb1ELb1ELb0ELb1ELb0ELb0EEENS1_21CollectiveEpilogueFwdINS6_IJSA_NS7_ILi256EEESB_EEES9_SE_SG_Li256ELb0ELb1ELb0ELb0EEENS1_30DynamicPersistentTileSchedulerILi256ELi128ELb0ELb1ELb1EEEEEEEEEvNT_6ParamsE,"a",@progbits
	.sectionflags	@""
	.align	4
.nv.constant0._ZN7cutlass13device_kernelIN5flash11enable_sm90INS1_16FlashAttnFwdSm90INS1_25CollectiveMainloopFwdSm90ILi2EN4cute5tupleIJNS5_1CILi1EEES8_S8_EEENS6_IJNS7_ILi128EEENS7_ILi96EEENS7_ILi64EEEEEELi256ENS_6half_tEfNS_4arch4Sm90ELb0ELb1ELb0ELb0ELb1ELb0ELb1ELb1ELb0ELb1ELb0ELb0EEENS1_21CollectiveEpilogueFwdINS6_IJSA_NS7_ILi256EEESB_EEES9_SE_SG_Li256ELb0ELb1ELb0ELb0EEENS1_30DynamicPersistentTileSchedulerILi256ELi128ELb0ELb1ELb1EEEEEEEEEvNT_6ParamsE:
	.zero		3584


//--------------------- .nv.constant0._ZN7cutlass13device_kernelIN5flash11enable_sm90INS1_16FlashAttnFwdSm90INS1_25CollectiveMainloopFwdSm90ILi2EN4cute5tupleIJNS5_1CILi1EEES8_S8_EEENS6_IJNS7_ILi128EEENS7_ILi96EEENS7_ILi64EEEEEELi256ENS_6half_tEfNS_4arch4Sm90ELb0ELb1ELb0ELb1ELb1ELb0ELb0ELb1ELb0ELb1ELb0ELb0EEENS1_21CollectiveEpilogueFwdINS6_IJSA_NS7_ILi256EEESB_EEES9_SE_SG_Li256ELb1ELb1ELb0ELb0EEENS1_36VarlenDynamicPersistentTileSchedulerILi128ELi96ELi256ELi128ELb0ELb1ELb1ELb1ELb0ELb1EEEEEEEEEvNT_6ParamsE --------------------------
	.section	.nv.constant0._ZN7cutlass13device_kernelIN5flash11enable_sm90INS1_16FlashAttnFwdSm90INS1_25CollectiveMainloopFwdSm90ILi2EN4cute5tupleIJNS5_1CILi1EEES8_S8_EEENS6_IJNS7_ILi128EEENS7_ILi96EEENS7_ILi64EEEEEELi256ENS_6half_tEfNS_4arch4Sm90ELb0ELb1ELb0ELb1ELb1ELb0ELb0ELb1ELb0ELb1ELb0ELb0EEENS1_21CollectiveEpilogueFwdINS6_IJSA_NS7_ILi256EEESB_EEES9_SE_SG_Li256ELb1ELb1ELb0ELb0EEENS1_36VarlenDynamicPersistentTileSchedulerILi128ELi96ELi256ELi128ELb0ELb1ELb1ELb1ELb0ELb1EEEEEEEEEvNT_6ParamsE,"a",@progbits
	.sectionflags	@""
	.align	4
.nv.constant0._ZN7cutlass13device_kernelIN5flash11enable_sm90INS1_16FlashAttnFwdSm90INS1_25CollectiveMainloopFwdSm90ILi2EN4cute5tupleIJNS5_1CILi1EEES8_S8_EEENS6_IJNS7_ILi128EEENS7_ILi96EEENS7_ILi64EEEEEELi256ENS_6half_tEfNS_4arch4Sm90ELb0ELb1ELb0ELb1ELb1ELb0ELb0ELb1ELb0ELb1ELb0ELb0EEENS1_21CollectiveEpilogueFwdINS6_IJSA_NS7_ILi256EEESB_EEES9_SE_SG_Li256ELb1ELb1ELb0ELb0EEENS1_36VarlenDynamicPersistentTileSchedulerILi128ELi96ELi256ELi128ELb0ELb1ELb1ELb1ELb0ELb1EEEEEEEEEvNT_6ParamsE:
	.zero		3328


//--------------------- .nv.constant0._ZN7cutlass13device_kernelIN5flash11enable_sm90INS1_16FlashAttnFwdSm90INS1_25CollectiveMainloopFwdSm90ILi2EN4cute5tupleIJNS5_1CILi1EEES8_S8_EEENS6_IJNS7_ILi128EEENS7_ILi96EEENS7_ILi64EEEEEELi256ENS_6half_tEfNS_4arch4Sm90ELb0ELb1ELb0ELb1ELb1ELb1ELb0ELb1ELb0ELb1ELb0ELb0EEENS1_21CollectiveEpilogueFwdINS6_IJSA_NS7_ILi256EEESB_EEES9_SE_SG_Li256ELb1ELb1ELb0ELb0EEENS1_36VarlenDynamicPersistentTileSchedulerILi128ELi96ELi256ELi128ELb0ELb1ELb1ELb1ELb0ELb1EEEEEEEEEvNT_6ParamsE --------------------------
	.section	.nv.constant0._ZN7cutlass13device_kernelIN5flash11enable_sm90INS1_16FlashAttnFwdSm90INS1_25CollectiveMainloopFwdSm90ILi2EN4cute5tupleIJNS5_1CILi1EEES8_S8_EEENS6_IJNS7_ILi128EEENS7_ILi96EEENS7_ILi64EEEEEELi256ENS_6half_tEfNS_4arch4Sm90ELb0ELb1ELb0ELb1ELb1ELb1ELb0ELb1ELb0ELb1ELb0ELb0EEENS1_21CollectiveEpilogueFwdINS6_IJSA_NS7_ILi256EEESB_EEES9_SE_SG_Li256ELb1ELb1ELb0ELb0EEENS1_36VarlenDynamicPersistentTileSchedulerILi128ELi96ELi256ELi128ELb0ELb1ELb1ELb1ELb0ELb1EEEEEEEEEvNT_6ParamsE,"a",@progbits
	.sectionflags	@""
	.align	4
.nv.constant0._ZN7cutlass13device_kernelIN5flash11enable_sm90INS1_16FlashAttnFwdSm90INS1_25CollectiveMainloopFwdSm90ILi2EN4cute5tupleIJNS5_1CILi1EEES8_S8_EEENS6_IJNS7_ILi128EEENS7_ILi96EEENS7_ILi64EEEEEELi256ENS_6half_tEfNS_4arch4Sm90ELb0ELb1ELb0ELb1ELb1ELb1ELb0ELb1ELb0ELb1ELb0ELb0EEENS1_21CollectiveEpilogueFwdINS6_IJSA_NS7_ILi256EEESB_EEES9_SE_SG_Li256ELb1ELb1ELb0ELb0EEENS1_36VarlenDynamicPersistentTileSchedulerILi128ELi96ELi256ELi128ELb0ELb1ELb1ELb1ELb0ELb1EEEEEEEEEvNT_6ParamsE:
	.zero		3328


//--------------------- .nv.constant0._ZN7cutlass13device_kernelIN5flash11enable_sm90INS1_16FlashAttnFwdSm90INS1_25CollectiveMainloopFwdSm90ILi2EN4cute5tupleIJNS5_1CILi1EEES8_S8_EEENS6_IJNS7_ILi128EEENS7_ILi96EEENS7_ILi64EEEEEELi256ENS_6half_tEfNS_4arch4Sm90ELb0ELb1ELb0ELb1ELb1ELb0ELb1ELb1ELb0ELb1ELb0ELb0EEENS1_21CollectiveEpilogueFwdINS6_IJSA_NS7_ILi256EEESB_EEES9_SE_SG_Li256ELb1ELb1ELb0ELb0EEENS1_36VarlenDynamicPersistentTileSchedulerILi128ELi96ELi256ELi128ELb0ELb1ELb1ELb1ELb0ELb1EEEEEEEEEvNT_6ParamsE --------------------------
	.section	.nv.constant0._ZN7cutlass13device_kernelIN5flash11enable_sm90INS1_16FlashAttnFwdSm90INS1_25CollectiveMainloopFwdSm90ILi2EN4cute5tupleIJNS5_1CILi1EEES8_S8_EEENS6_IJNS7_ILi128EEENS7_ILi96EEENS7_ILi64EEEEEELi256ENS_6half_tEfNS_4arch4Sm90ELb0ELb1ELb0ELb1ELb1ELb0ELb1ELb1ELb0ELb1ELb0ELb0EEENS1_21CollectiveEpilogueFwdINS6_IJSA_NS7_ILi256EEESB_EEES9_SE_SG_Li256ELb1ELb1ELb0ELb0EEENS1_36VarlenDynamicPersistentTileSchedulerILi128ELi96ELi256ELi128ELb0ELb1ELb1ELb1ELb0ELb1EEEEEEEEEvNT_6ParamsE,"a",@progbits
	.sectionflags	@""
	.align	4
.nv.constant0._ZN7cutlass13device_kernelIN5flash11enable_sm90INS1_16FlashAttnFwdSm90INS1_25CollectiveMainloopFwdSm90ILi2EN4cute5tupleIJNS5_1CILi1EEES8_S8_EEENS6_IJNS7_ILi128EEENS7_ILi96EEENS7_ILi64EEEEEELi256ENS_6half_tEfNS_4arch4Sm90ELb0ELb1ELb0ELb1ELb1ELb0ELb1ELb1ELb0ELb1ELb0ELb0EEENS1_21CollectiveEpilogueFwdINS6_IJSA_NS7_ILi256EEESB_EEES9_SE_SG_Li256ELb1ELb1ELb0ELb0EEENS1_36VarlenDynamicPersistentTileSchedulerILi128ELi96ELi256ELi128ELb0ELb1ELb1ELb1ELb0ELb1EEEEEEEEEvNT_6ParamsE:
	.zero		3584


//--------------------- .nv.constant0._ZN7cutlass13device_kernelIN5flash11enable_sm90INS1_16FlashAttnFwdSm90INS1_25CollectiveMainloopFwdSm90ILi2EN4cute5tupleIJNS5_1CILi1EEES8_S8_EEENS6_IJNS7_ILi128EEENS7_ILi96EEENS7_ILi64EEEEEELi256ENS_6half_tEfNS_4arch4Sm90ELb0ELb1ELb0ELb1ELb1ELb1ELb1ELb1ELb0ELb1ELb0ELb0EEENS1_21CollectiveEpilogueFwdINS6_IJSA_NS7_ILi256EEESB_EEES9_SE_SG_Li256ELb1ELb1ELb0ELb0EEENS1_36VarlenDynamicPersistentTileSchedulerILi128ELi96ELi256ELi128ELb0ELb1ELb1ELb1ELb0ELb1EEEEEEEEEvNT_6ParamsE --------------------------
	.section	.nv.constant0._ZN7cutlass13device_kernelIN5flash11enable_sm90INS1_16FlashAttnFwdSm90INS1_25CollectiveMainloopFwdSm90ILi2EN4cute5tupleIJNS5_1CILi1EEES8_S8_EEENS6_IJNS7_ILi128EEENS7_ILi96EEENS7_ILi64EEEEEELi256ENS_6half_tEfNS_4arch4Sm90ELb0ELb1ELb0ELb1ELb1ELb1ELb1ELb1ELb0ELb1ELb0ELb0EEENS1_21CollectiveEpilogueFwdINS6_IJSA_NS7_ILi256EEESB_EEES9_SE_SG_Li256ELb1ELb1ELb0ELb0EEENS1_36VarlenDynamicPersistentTileSchedulerILi128ELi96ELi256ELi128ELb0ELb1ELb1ELb1ELb0ELb1EEEEEEEEEvNT_6ParamsE,"a",@progbits
	.sectionflags	@""
	.align	4
.nv.constant0._ZN7cutlass13device_kernelIN5flash11enable_sm90INS1_16FlashAttnFwdSm90INS1_25CollectiveMainloopFwdSm90ILi2EN4cute5tupleIJNS5_1CILi1EEES8_S8_EEENS6_IJNS7_ILi128EEENS7_ILi96EEENS7_ILi64EEEEEELi256ENS_6half_tEfNS_4arch4Sm90ELb0ELb1ELb0ELb1ELb1ELb1ELb1ELb1ELb0ELb1ELb0ELb0EEENS1_21CollectiveEpilogueFwdINS6_IJSA_NS7_ILi256EEESB_EEES9_SE_SG_Li256ELb1ELb1ELb0ELb0EEENS1_36VarlenDynamicPersistentTileSchedulerILi128ELi96ELi256ELi128ELb0ELb1ELb1ELb1ELb0ELb1EEEEEEEEEvNT_6ParamsE:
	.zero		3584


//--------------------- .nv.constant0._ZN7cutlass13device_kernelIN5flash11enable_sm90INS1_16FlashAttnFwdSm90INS1_25CollectiveMainloopFwdSm90ILi2EN4cute5tupleIJNS5_1CILi1EEES8_S8_EEENS6_IJNS7_ILi128EEENS7_ILi96EEENS7_ILi64EEEEEELi256ENS_6half_tEfNS_4arch4Sm90ELb1ELb0ELb0ELb0ELb1ELb0ELb0ELb1ELb0ELb1ELb0ELb0EEENS1_21CollectiveEpilogueFwdINS6_IJSA_NS7_ILi256EEESB_EEES9_SE_SG_Li256ELb0ELb1ELb0ELb0EEENS1_30DynamicPersistentTileSchedulerILi256ELi128ELb0ELb1ELb1EEEEEEEEEvNT_6ParamsE --------------------------
	.section	.nv.constant0._ZN7cutlass13device_kernelIN5flash11enable_sm90INS1_16FlashAttnFwdSm90INS1_25CollectiveMainloopFwdSm90ILi2EN4cute5tupleIJNS5_1CILi1EEES8_S8_EEENS6_IJNS7_ILi128EEENS7_ILi96EEENS7_ILi64EEEEEELi256ENS_6half_tEfNS_4arch4Sm90ELb1ELb0ELb0ELb0ELb1ELb0ELb0ELb1ELb0ELb1ELb0ELb0EEENS1_21CollectiveEpilogueFwdINS6_IJSA_NS7_ILi256EEESB_EEES9_SE_SG_Li256ELb0ELb1ELb0ELb0EEENS1_30DynamicPersistentTileSchedulerILi256ELi128ELb0ELb1ELb1EEEEEEEEEvNT_6ParamsE,"a",@progbits
	.sectionflags	@""
	.align	4
.nv.constant0._ZN7cutlass13device_kernelIN5flash11enable_sm90INS1_16FlashAttnFwdSm90INS1_25CollectiveMainloopFwdSm90ILi2EN4cute5tupleIJNS5_1CILi1EEES8_S8_EEENS6_IJNS7_ILi128EEENS7_ILi96EEENS7_ILi64EEEEEELi256ENS_6half_tEfNS_4arch4Sm90ELb1ELb0ELb0ELb0ELb1ELb0ELb0ELb1ELb0ELb1ELb0ELb0EEENS1_21CollectiveEpilogueFwdINS6_IJSA_NS7_ILi256EEESB_EEES9_SE_SG_Li256ELb0ELb1ELb0ELb0EEENS1_30DynamicPersistentTileSchedulerILi256ELi128ELb0ELb1ELb1EEEEEEEEEvNT_6ParamsE:
	.zero		3328


//--------------------- .nv.constant0._ZN7cutlass13device_kernelIN5flash11enable_sm90INS1_16FlashAttnFwdSm90INS1_25CollectiveMainloopFwdSm90ILi2EN4cute5tupleIJNS5_1CILi1EEES8_S8_EEENS6_IJNS7_ILi128EEENS7_ILi96EEENS7_ILi64EEEEEELi256ENS_6half_tEfNS_4arch4Sm90ELb1ELb0ELb0ELb0ELb1ELb0ELb1ELb1ELb0ELb1ELb0ELb0EEENS1_21CollectiveEpilogueFwdINS6_IJSA_NS7_ILi256EEESB_EEES9_SE_SG_Li256ELb0ELb1ELb0ELb0EEENS1_30DynamicPersistentTileSchedulerILi256ELi128ELb0ELb1ELb1EEEEEEEEEvNT_6ParamsE --------------------------
	.section	.nv.constant0._ZN7cutlass13device_kernelIN5flash11enable_sm90INS1_16FlashAttnFwdSm90INS1_25CollectiveMainloopFwdSm90ILi2EN4cute5tupleIJNS5_1CILi1EEES8_S8_EEENS6_IJNS7_ILi128EEENS7_ILi96EEENS7_ILi64EEEEEELi256ENS_6half_tEfNS_4arch4Sm90ELb1ELb0ELb0ELb0ELb1ELb0ELb1ELb1ELb0ELb1ELb0ELb0EEENS1_21CollectiveEpilogueFwdINS6_IJSA_NS7_ILi256EEESB_EEES9_SE_SG_Li256ELb0ELb1ELb0ELb0EEENS1_30DynamicPersistentTileSchedulerILi256ELi128ELb0ELb1ELb1EEEEEEEEEvNT_6ParamsE,"a",@progbits
	.sectionflags	@""
	.align	4
.nv.constant0._ZN7cutlass13device_kernelIN5flash11enable_sm90INS1_16FlashAttnFwdSm90INS1_25CollectiveMainloopFwdSm90ILi2EN4cute5tupleIJNS5_1CILi1EEES8_S8_EEENS6_IJNS7_ILi128EEENS7_ILi96EEENS7_ILi64EEEEEELi256ENS_6half_tEfNS_4arch4Sm90ELb1ELb0ELb0ELb0ELb1ELb0ELb1ELb1ELb0ELb1ELb0ELb0EEENS1_21CollectiveEpilogueFwdINS6_IJSA_NS7_ILi256EEESB_EEES9_SE_SG_Li256ELb0ELb1ELb0ELb0EEENS1_30DynamicPersistentTileSchedulerILi256ELi128ELb0ELb1ELb1EEEEEEEEEvNT_6ParamsE:
	.zero		3584


//--------------------- .nv.constant0._ZN7cutlass13device_kernelIN5flash11enable_sm90INS1_16FlashAttnFwdSm90INS1_25CollectiveMainloopFwdSm90ILi2EN4cute5tupleIJNS5_1CILi1EEES8_S8_EEENS6_IJNS7_ILi128EEENS7_ILi96EEENS7_ILi64EEEEEELi256ENS_6half_tEfNS_4arch4Sm90ELb1ELb0ELb0ELb1ELb1ELb0ELb0ELb1ELb0ELb1ELb0ELb0EEENS1_21CollectiveEpilogueFwdINS6_IJSA_NS7_ILi256EEESB_EEES9_SE_SG_Li256ELb1ELb1ELb0ELb0EEENS1_36VarlenDynamicPersistentTileSchedulerILi128ELi96ELi256ELi128ELb0ELb1ELb1ELb1ELb1ELb1EEEEEEEEEvNT_6ParamsE --------------------------
	.section	.nv.constant0._ZN7cutlass13device_kernelIN5flash11enable_sm90INS1_16FlashAttnFwdSm90INS1_25CollectiveMainloopFwdSm90ILi2EN4cute5tupleIJNS5_1CILi1EEES8_S8_EEENS6_IJNS7_ILi128EEENS7_ILi96EEENS7_ILi64EEEEEELi256ENS_6half_tEfNS_4arch4Sm90ELb1ELb0ELb0ELb1ELb1ELb0ELb0ELb1ELb0ELb1ELb0ELb0EEENS1_21CollectiveEpilogueFwdINS6_IJSA_NS7_ILi256EEESB_EEES9_SE_SG_Li256ELb1ELb1ELb0ELb0EEENS1_36VarlenDynamicPersistentTileSchedulerILi128ELi96ELi256ELi128ELb0ELb1ELb1ELb1ELb1ELb1EEEEEEEEEvNT_6ParamsE,"a",@progbits
	.sectionflags	@""
	.align	4
.nv.constant0._ZN7cutlass13device_kernelIN5flash11enable_sm90INS1_16FlashAttnFwdSm90INS1_25CollectiveMainloopFwdSm90ILi2EN4cute5tupleIJNS5_1CILi1EEES8_S8_EEENS6_IJNS7_ILi128EEENS7_ILi96EEENS7_ILi64EEEEEELi256ENS_6half_tEfNS_4arch4Sm90ELb1ELb0ELb0ELb1ELb1ELb0ELb0ELb1ELb0ELb1ELb0ELb0EEENS1_21CollectiveEpilogueFwdINS6_IJSA_NS7_ILi256EEESB_EEES9_SE_SG_Li256ELb1ELb1ELb0ELb0EEENS1_36VarlenDynamicPersistentTileSchedulerILi128ELi96ELi256ELi128ELb0ELb1ELb1ELb1ELb1ELb1EEEEEEEEEvNT_6ParamsE:
	.zero		3328


//--------------------- .nv.constant0._ZN7cutlass13device_kernelIN5flash11enable_sm90INS1_16FlashAttnFwdSm90INS1_25CollectiveMainloopFwdSm90ILi2EN4cute5tupleIJNS5_1CILi1EEES8_S8_EEENS6_IJNS7_ILi128EEENS7_ILi96EEENS7_ILi64EEEEEELi256ENS_6half_tEfNS_4arch4Sm90ELb1ELb0ELb0ELb1ELb1ELb1ELb0ELb1ELb0ELb1ELb0ELb0EEENS1_21CollectiveEpilogueFwdINS6_IJSA_NS7_ILi256EEESB_EEES9_SE_SG_Li256ELb1ELb1ELb0ELb0EEENS1_36VarlenDynamicPersistentTileSchedulerILi128ELi96ELi256ELi128ELb0ELb1ELb1ELb1ELb1ELb1EEEEEEEEEvNT_6ParamsE --------------------------
	.section	.nv.constant0._ZN7cutlass13device_kernelIN5flash11enable_sm90INS1_16FlashAttnFwdSm90INS1_25CollectiveMainloopFwdSm90ILi2EN4cute5tupleIJNS5_1CILi1EEES8_S8_EEENS6_IJNS7_ILi128EEENS7_ILi96EEENS7_ILi64EEEEEELi256ENS_6half_tEfNS_4arch4Sm90ELb1ELb0ELb0ELb1ELb1ELb1ELb0ELb1ELb0ELb1ELb0ELb0EEENS1_21CollectiveEpilogueFwdINS6_IJSA_NS7_ILi256EEESB_EEES9_SE_SG_Li256ELb1ELb1ELb0ELb0EEENS1_36VarlenDynamicPersistentTileSchedulerILi128ELi96ELi256ELi128ELb0ELb1ELb1ELb1ELb1ELb1EEEEEEEEEvNT_6ParamsE,"a",@progbits
	.sectionflags	@""
	.align	4
.nv.constant0._ZN7cutlass13device_kernelIN5flash11enable_sm90INS1_16FlashAttnFwdSm90INS1_25CollectiveMainloopFwdSm90ILi2EN4cute5tupleIJNS5_1CILi1EEES8_S8_EEENS6_IJNS7_ILi128EEENS7_ILi96EEENS7_ILi64EEEEEELi256ENS_6half_tEfNS_4arch4Sm90ELb1ELb0ELb0ELb1ELb1ELb1ELb0ELb1ELb0ELb1ELb0ELb0EEENS1_21CollectiveEpilogueFwdINS6_IJSA_NS7_ILi256EEESB_EEES9_SE_SG_Li256ELb1ELb1ELb0ELb0EEENS1_36VarlenDynamicPersistentTileSchedulerILi128ELi96ELi256ELi128ELb0ELb1ELb1ELb1ELb1ELb1EEEEEEEEEvNT_6ParamsE:
	.zero		3328


//--------------------- .nv.constant0._ZN7cutlass13device_kernelIN5flash11enable_sm90INS1_16FlashAttnFwdSm90INS1_25CollectiveMainloopFwdSm90ILi2EN4cute5tupleIJNS5_1CILi1EEES8_S8_EEENS6_IJNS7_ILi128EEENS7_ILi96EEENS7_ILi64EEEEEELi256ENS_6half_tEfNS_4arch4Sm90ELb1ELb0ELb0ELb1ELb1ELb0ELb1ELb1ELb0ELb1ELb0ELb0EEENS1_21CollectiveEpilogueFwdINS6_IJSA_NS7_ILi256EEESB_EEES9_SE_SG_Li256ELb1ELb1ELb0ELb0EEENS1_36VarlenDynamicPersistentTileSchedulerILi128ELi96ELi256ELi128ELb0ELb1ELb1ELb1ELb1ELb1EEEEEEEEEvNT_6ParamsE --------------------------
	.section	.nv.constant0._ZN7cutlass13device_kernelIN5flash11enable_sm90INS1_16FlashAttnFwdSm90INS1_25CollectiveMainloopFwdSm90ILi2EN4cute5tupleIJNS5_1CILi1EEES8_S8_EEENS6_IJNS7_ILi128EEENS7_ILi96EEENS7_ILi64EEEEEELi256ENS_6half_tEfNS_4arch4Sm90ELb1ELb0ELb0ELb1ELb1ELb0ELb1ELb1ELb0ELb1ELb0ELb0EEENS1_21CollectiveEpilogueFwdINS6_IJSA_NS7_ILi256EEESB_EEES9_SE_SG_Li256ELb1ELb1ELb0ELb0EEENS1_36VarlenDynamicPersistentTileSchedulerILi128ELi96ELi256ELi128ELb0ELb1ELb1ELb1ELb1ELb1EEEEEEEEEvNT_6ParamsE,"a",@progbits
	.sectionflags	@""
	.align	4
.nv.constant0._ZN7cutlass13device_kernelIN5flash11enable_sm90INS1_16FlashAttnFwdSm90INS1_25CollectiveMainloopFwdSm90ILi2EN4cute5tupleIJNS5_1CILi1EEES8_S8_EEENS6_IJNS7_ILi128EEENS7_ILi96EEENS7_ILi64EEEEEELi256ENS_6half_tEfNS_4arch4Sm90ELb1ELb0ELb0ELb1ELb1ELb0ELb1ELb1ELb0ELb1ELb0ELb0EEENS1_21CollectiveEpilogueFwdINS6_IJSA_NS7_ILi256EEESB_EEES9_SE_SG_Li256ELb1ELb1ELb0ELb0EEENS1_36VarlenDynamicPersistentTileSchedulerILi128ELi96ELi256ELi128ELb0ELb1ELb1ELb1ELb1ELb1EEEEEEEEEvNT_6ParamsE:
	.zero		3584


//--------------------- .nv.constant0._ZN7cutlass13device_kernelIN5flash11enable_sm90INS1_16FlashAttnFwdSm90INS1_25CollectiveMainloopFwdSm90ILi2EN4cute5tupleIJNS5_1CILi1EEES8_S8_EEENS6_IJNS7_ILi128EEENS7_ILi96EEENS7_ILi64EEEEEELi256ENS_6half_tEfNS_4arch4Sm90ELb1ELb0ELb0ELb1ELb1ELb1ELb1ELb1ELb0ELb1ELb0ELb0EEENS1_21CollectiveEpilogueFwdINS6_IJSA_NS7_ILi256EEESB_EEES9_SE_SG_Li256ELb1ELb1ELb0ELb0EEENS1_36VarlenDynamicPersistentTileSchedulerILi128ELi96ELi256ELi128ELb0ELb1ELb1ELb1ELb1ELb1EEEEEEEEEvNT_6ParamsE --------------------------
	.section	.nv.constant0._ZN7cutlass13device_kernelIN5flash11enable_sm90INS1_16FlashAttnFwdSm90INS1_25CollectiveMainloopFwdSm90ILi2EN4cute5tupleIJNS5_1CILi1EEES8_S8_EEENS6_IJNS7_ILi128EEENS7_ILi96EEENS7_ILi64EEEEEELi256ENS_6half_tEfNS_4arch4Sm90ELb1ELb0ELb0ELb1ELb1ELb1ELb1ELb1ELb0ELb1ELb0ELb0EEENS1_21CollectiveEpilogueFwdINS6_IJSA_NS7_ILi256EEESB_EEES9_SE_SG_Li256ELb1ELb1ELb0ELb0EEENS1_36VarlenDynamicPersistentTileSchedulerILi128ELi96ELi256ELi128ELb0ELb1ELb1ELb1ELb1ELb1EEEEEEEEEvNT_6ParamsE,"a",@progbits
	.sectionflags	@""
	.align	4
.nv.constant0._ZN7cutlass13device_kernelIN5flash11enable_sm90INS1_16FlashAttnFwdSm90INS1_25CollectiveMainloopFwdSm90ILi2EN4cute5tupleIJNS5_1CILi1EEES8_S8_EEENS6_IJNS7_ILi128EEENS7_ILi96EEENS7_ILi64EEEEEELi256ENS_6half_tEfNS_4arch4Sm90ELb1ELb0ELb0ELb1ELb1ELb1ELb1ELb1ELb0ELb1ELb0ELb0EEENS1_21CollectiveEpilogueFwdINS6_IJSA_NS7_ILi256EEESB_EEES9_SE_SG_Li256ELb1ELb1ELb0ELb0EEENS1_36VarlenDynamicPersistentTileSchedulerILi128ELi96ELi256ELi128ELb0ELb1ELb1ELb1ELb1ELb1EEEEEEEEEvNT_6ParamsE:
	.zero		3584


//--------------------- SYMBOLS --------------------------

	.type		.nv.reservedSmem.offset0,@object
	.size		.nv.reservedSmem.offset0,0x4
	.type		__assertfail,@function
